	.target	sm_90a

	.elftype	@"ET_EXEC"


//--------------------- .note.nv.tkinfo           --------------------------
	.section	.note.nv.tkinfo,"",@"SHT_NOTE"
	.sectionflags	@"SHF_NOTE_NV_TKINFO"
	.tkinfo
        /*0018*/ 	.word	0x00000002
        /*0030*/ 	.string	""
        /*0030*/ 	.string	"ptxas"
        /*0030*/ 	.string	"Cuda compilation tools, release 13.0, V13.0.88"
        /*0030*/ 	.string	"Build cuda_13.0.r13.0/compiler.36424714_0"
        /*0030*/ 	.string	"-arch sm_90a -m 64 "



//--------------------- .note.nv.cuinfo           --------------------------
	.section	.note.nv.cuinfo,"",@"SHT_NOTE"
	.sectionflags	@"SHF_NOTE_NV_CUINFO"
        /*0018*/ 	.short	0x0002
        /*001a*/ 	.short	0x005a
        /*001c*/ 	.short	0x0082
	.zero		2


//--------------------- .nv.info                  --------------------------
	.section	.nv.info,"",@"SHT_CUDA_INFO"
	.align	4


	//----- nvinfo : EIATTR_REGCOUNT
	.align		4
        /*0000*/ 	.byte	0x04, 0x2f
        /*0002*/ 	.short	(.L_57 - .L_56)
	.align		4
.L_56:
        /*0004*/ 	.word	index@(_ZN7cutlass13device_kernelIN5flash11enable_sm90INS1_16FlashAttnFwdSm90INS1_25CollectiveMainloopFwdSm90ILi2EN4cute5tupleIJNS5_1CILi1EEES8_S8_EEENS6_IJNS7_ILi192EEENS7_ILi128EEENS7_ILi64EEEEEELi64ENS_6half_tEfNS_4arch4Sm90ELb1ELb0ELb0ELb1ELb0ELb1ELb0ELb1ELb1ELb1ELb1ELb0EEENS1_21CollectiveEpilogueFwdINS6_IJSA_SC_SB_EEES9_SE_SG_Li384ELb1ELb1ELb1ELb0EEENS1_36VarlenDynamicPersistentTileSchedulerILi192ELi128ELi384ELi128ELb1ELb1ELb1ELb1ELb1ELb1EEEEEEEEEvNT_6ParamsE)
        /*0008*/ 	.word	0x00000080


	//----- nvinfo : EIATTR_FRAME_SIZE
	.align		4
.L_57:
        /*000c*/ 	.byte	0x04, 0x11
        /*000e*/ 	.short	(.L_59 - .L_58)
	.align		4
.L_58:
        /*0010*/ 	.word	index@(_ZN7cutlass13device_kernelIN5flash11enable_sm90INS1_16FlashAttnFwdSm90INS1_25CollectiveMainloopFwdSm90ILi2EN4cute5tupleIJNS5_1CILi1EEES8_S8_EEENS6_IJNS7_ILi192EEENS7_ILi128EEENS7_ILi64EEEEEELi64ENS_6half_tEfNS_4arch4Sm90ELb1ELb0ELb0ELb1ELb0ELb1ELb0ELb1ELb1ELb1ELb1ELb0EEENS1_21CollectiveEpilogueFwdINS6_IJSA_SC_SB_EEES9_SE_SG_Li384ELb1ELb1ELb1ELb0EEENS1_36VarlenDynamicPersistentTileSchedulerILi192ELi128ELi384ELi128ELb1ELb1ELb1ELb1ELb1ELb1EEEEEEEEEvNT_6ParamsE)
        /*0014*/ 	.word	0x00000070


	//----- nvinfo : EIATTR_REGCOUNT
	.align		4
.L_59:
        /*0018*/ 	.byte	0x04, 0x2f
        /*001a*/ 	.short	(.L_61 - .L_60)
	.align		4
.L_60:
        /*001c*/ 	.word	index@(_ZN7cutlass13device_kernelIN5flash11enable_sm90INS1_16FlashAttnFwdSm90INS1_25CollectiveMainloopFwdSm90ILi2EN4cute5tupleIJNS5_1CILi1EEES8_S8_EEENS6_IJNS7_ILi192EEENS7_ILi128EEENS7_ILi64EEEEEELi64ENS_6half_tEfNS_4arch4Sm90ELb1ELb0ELb0ELb1ELb0ELb0ELb0ELb1ELb1ELb1ELb1ELb0EEENS1_21CollectiveEpilogueFwdINS6_IJSA_SC_SB_EEES9_SE_SG_Li384ELb1ELb1ELb1ELb0EEENS1_36VarlenDynamicPersistentTileSchedulerILi192ELi128ELi384ELi128ELb1ELb1ELb1ELb1ELb1ELb1EEEEEEEEEvNT_6ParamsE)
        /*0020*/ 	.word	0x00000080


	//----- nvinfo : EIATTR_FRAME_SIZE
	.align		4
.L_61:
        /*0024*/ 	.byte	0x04, 0x11
        /*0026*/ 	.short	(.L_63 - .L_62)
	.align		4
.L_62:
        /*0028*/ 	.word	index@(_ZN7cutlass13device_kernelIN5flash11enable_sm90INS1_16FlashAttnFwdSm90INS1_25CollectiveMainloopFwdSm90ILi2EN4cute5tupleIJNS5_1CILi1EEES8_S8_EEENS6_IJNS7_ILi192EEENS7_ILi128EEENS7_ILi64EEEEEELi64ENS_6half_tEfNS_4arch4Sm90ELb1ELb0ELb0ELb1ELb0ELb0ELb0ELb1ELb1ELb1ELb1ELb0EEENS1_21CollectiveEpilogueFwdINS6_IJSA_SC_SB_EEES9_SE_SG_Li384ELb1ELb1ELb1ELb0EEENS1_36VarlenDynamicPersistentTileSchedulerILi192ELi128ELi384ELi128ELb1ELb1ELb1ELb1ELb1ELb1EEEEEEEEEvNT_6ParamsE)
        /*002c*/ 	.word	0x00000050


	//----- nvinfo : EIATTR_REGCOUNT
	.align		4
.L_63:
        /*0030*/ 	.byte	0x04, 0x2f
        /*0032*/ 	.short	(.L_65 - .L_64)
	.align		4
.L_64:
        /*0034*/ 	.word	index@(_ZN7cutlass13device_kernelIN5flash11enable_sm90INS1_16FlashAttnFwdSm90INS1_25CollectiveMainloopFwdSm90ILi2EN4cute5tupleIJNS5_1CILi1EEES8_S8_EEENS6_IJNS7_ILi192EEENS7_ILi128EEENS7_ILi64EEEEEELi64ENS_6half_tEfNS_4arch4Sm90ELb1ELb0ELb0ELb0ELb0ELb0ELb0ELb1ELb1ELb1ELb1ELb0EEENS1_21CollectiveEpilogueFwdINS6_IJSA_SC_SB_EEES9_SE_SG_Li384ELb0ELb1ELb1ELb0EEENS1_19SingleTileSchedulerILb0ELb1ELb1ELi192EEEEEEEEEvNT_6ParamsE)
        /*0038*/ 	.word	0x00000080


	//----- nvinfo : EIATTR_FRAME_SIZE
	.align		4
.L_65:
        /*003c*/ 	.byte	0x04, 0x11
        /*003e*/ 	.short	(.L_67 - .L_66)
	.align		4
.L_66:
        /*0040*/ 	.word	index@(_ZN7cutlass13device_kernelIN5flash11enable_sm90INS1_16FlashAttnFwdSm90INS1_25CollectiveMainloopFwdSm90ILi2EN4cute5tupleIJNS5_1CILi1EEES8_S8_EEENS6_IJNS7_ILi192EEENS7_ILi128EEENS7_ILi64EEEEEELi64ENS_6half_tEfNS_4arch4Sm90ELb1ELb0ELb0ELb0ELb0ELb0ELb0ELb1ELb1ELb1ELb1ELb0EEENS1_21CollectiveEpilogueFwdINS6_IJSA_SC_SB_EEES9_SE_SG_Li384ELb0ELb1ELb1ELb0EEENS1_19SingleTileSchedulerILb0ELb1ELb1ELi192EEEEEEEEEvNT_6ParamsE)
        /*0044*/ 	.word	0x00000000


	//----- nvinfo : EIATTR_REGCOUNT
	.align		4
.L_67:
        /*0048*/ 	.byte	0x04, 0x2f
        /*004a*/ 	.short	(.L_69 - .L_68)
	.align		4
.L_68:
        /*004c*/ 	.word	index@(_ZN7cutlass13device_kernelIN5flash11enable_sm90INS1_16FlashAttnFwdSm90INS1_25CollectiveMainloopFwdSm90ILi2EN4cute5tupleIJNS5_1CILi1EEES8_S8_EEENS6_IJNS7_ILi192EEENS7_ILi128EEENS7_ILi64EEEEEELi64ENS_6half_tEfNS_4arch4Sm90ELb0ELb1ELb0ELb1ELb0ELb1ELb0ELb1ELb1ELb1ELb1ELb0EEENS1_21CollectiveEpilogueFwdINS6_IJSA_SC_SB_EEES9_SE_SG_Li384ELb1ELb1ELb1ELb0EEENS1_36VarlenDynamicPersistentTileSchedulerILi192ELi128ELi384ELi128ELb1ELb1ELb1ELb1ELb0ELb1EEEEEEEEEvNT_6ParamsE)
        /*0050*/ 	.word	0x00000080


	//----- nvinfo : EIATTR_FRAME_SIZE
	.align		4
.L_69:
        /*0054*/ 	.byte	0x04, 0x11
        /*0056*/ 	.short	(.L_71 - .L_70)
	.align		4
.L_70:
        /*0058*/ 	.word	index@(_ZN7cutlass13device_kernelIN5flash11enable_sm90INS1_16FlashAttnFwdSm90INS1_25CollectiveMainloopFwdSm90ILi2EN4cute5tupleIJNS5_1CILi1EEES8_S8_EEENS6_IJNS7_ILi192EEENS7_ILi128EEENS7_ILi64EEEEEELi64ENS_6half_tEfNS_4arch4Sm90ELb0ELb1ELb0ELb1ELb0ELb1ELb0ELb1ELb1ELb1ELb1ELb0EEENS1_21CollectiveEpilogueFwdINS6_IJSA_SC_SB_EEES9_SE_SG_Li384ELb1ELb1ELb1ELb0EEENS1_36VarlenDynamicPersistentTileSchedulerILi192ELi128ELi384ELi128ELb1ELb1ELb1ELb1ELb0ELb1EEEEEEEEEvNT_6ParamsE)
        /*005c*/ 	.word	0x00000070


	//----- nvinfo : EIATTR_REGCOUNT
	.align		4
.L_71:
        /*0060*/ 	.byte	0x04, 0x2f
        /*0062*/ 	.short	(.L_73 - .L_72)
	.align		4
.L_72:
        /*0064*/ 	.word	index@(_ZN7cutlass13device_kernelIN5flash11enable_sm90INS1_16FlashAttnFwdSm90INS1_25CollectiveMainloopFwdSm90ILi2EN4cute5tupleIJNS5_1CILi1EEES8_S8_EEENS6_IJNS7_ILi192EEENS7_ILi128EEENS7_ILi64EEEEEELi64ENS_6half_tEfNS_4arch4Sm90ELb0ELb1ELb0ELb1ELb0ELb0ELb0ELb1ELb1ELb1ELb1ELb0EEENS1_21CollectiveEpilogueFwdINS6_IJSA_SC_SB_EEES9_SE_SG_Li384ELb1ELb1ELb1ELb0EEENS1_36VarlenDynamicPersistentTileSchedulerILi192ELi128ELi384ELi128ELb1ELb1ELb1ELb1ELb0ELb1EEEEEEEEEvNT_6ParamsE)
        /*0068*/ 	.word	0x00000080


	//----- nvinfo : EIATTR_FRAME_SIZE
	.align		4
.L_73:
        /*006c*/ 	.byte	0x04, 0x11
        /*006e*/ 	.short	(.L_75 - .L_74)
	.align		4
.L_74:
        /*0070*/ 	.word	index@(_ZN7cutlass13device_kernelIN5flash11enable_sm90INS1_16FlashAttnFwdSm90INS1_25CollectiveMainloopFwdSm90ILi2EN4cute5tupleIJNS5_1CILi1EEES8_S8_EEENS6_IJNS7_ILi192EEENS7_ILi128EEENS7_ILi64EEEEEELi64ENS_6half_tEfNS_4arch4Sm90ELb0ELb1ELb0ELb1ELb0ELb0ELb0ELb1ELb1ELb1ELb1ELb0EEENS1_21CollectiveEpilogueFwdINS6_IJSA_SC_SB_EEES9_SE_SG_Li384ELb1ELb1ELb1ELb0EEENS1_36VarlenDynamicPersistentTileSchedulerILi192ELi128ELi384ELi128ELb1ELb1ELb1ELb1ELb0ELb1EEEEEEEEEvNT_6ParamsE)
        /*0074*/ 	.word	0x00000048


	//----- nvinfo : EIATTR_REGCOUNT
	.align		4
.L_75:
        /*0078*/ 	.byte	0x04, 0x2f
        /*007a*/ 	.short	(.L_77 - .L_76)
	.align		4
.L_76:
        /*007c*/ 	.word	index@(_ZN7cutlass13device_kernelIN5flash11enable_sm90INS1_16FlashAttnFwdSm90INS1_25CollectiveMainloopFwdSm90ILi2EN4cute5tupleIJNS5_1CILi1EEES8_S8_EEENS6_IJNS7_ILi192EEENS7_ILi128EEENS7_ILi64EEEEEELi64ENS_6half_tEfNS_4arch4Sm90ELb0ELb1ELb0ELb0ELb0ELb0ELb0ELb1ELb1ELb1ELb1ELb0EEENS1_21CollectiveEpilogueFwdINS6_IJSA_SC_SB_EEES9_SE_SG_Li384ELb0ELb1ELb1ELb0EEENS1_19SingleTileSchedulerILb0ELb1ELb1ELi192EEEEEEEEEvNT_6ParamsE)
        /*0080*/ 	.word	0x00000080


	//----- nvinfo : EIATTR_FRAME_SIZE
	.align		4
.L_77:
        /*0084*/ 	.byte	0x04, 0x11
        /*0086*/ 	.short	(.L_79 - .L_78)
	.align		4
.L_78:
        /*0088*/ 	.word	index@(_ZN7cutlass13device_kernelIN5flash11enable_sm90INS1_16FlashAttnFwdSm90INS1_25CollectiveMainloopFwdSm90ILi2EN4cute5tupleIJNS5_1CILi1EEES8_S8_EEENS6_IJNS7_ILi192EEENS7_ILi128EEENS7_ILi64EEEEEELi64ENS_6half_tEfNS_4arch4Sm90ELb0ELb1ELb0ELb0ELb0ELb0ELb0ELb1ELb1ELb1ELb1ELb0EEENS1_21CollectiveEpilogueFwdINS6_IJSA_SC_SB_EEES9_SE_SG_Li384ELb0ELb1ELb1ELb0EEENS1_19SingleTileSchedulerILb0ELb1ELb1ELi192EEEEEEEEEvNT_6ParamsE)
        /*008c*/ 	.word	0x00000000


	//----- nvinfo : EIATTR_REGCOUNT
	.align		4
.L_79:
        /*0090*/ 	.byte	0x04, 0x2f
        /*0092*/ 	.short	(.L_81 - .L_80)
	.align		4
.L_80:
        /*0094*/ 	.word	index@(_ZN7cutlass13device_kernelIN5flash11enable_sm90INS1_16FlashAttnFwdSm90INS1_25CollectiveMainloopFwdSm90ILi2EN4cute5tupleIJNS5_1CILi1EEES8_S8_EEENS6_IJNS7_ILi192EEESA_NS7_ILi64EEEEEELi64ENS_6half_tEfNS_4arch4Sm90ELb0ELb0ELb0ELb1ELb0ELb1ELb0ELb0ELb1ELb1ELb1ELb0EEENS1_21CollectiveEpilogueFwdINS6_IJSA_SB_SA_EEES9_SD_SF_Li384ELb1ELb1ELb1ELb0EEENS1_36VarlenDynamicPersistentTileSchedulerILi192ELi192ELi384ELi128ELb1ELb1ELb1ELb0ELb1ELb1EEEEEEEEEvNT_6ParamsE)
        /*0098*/ 	.word	0x00000080


	//----- nvinfo : EIATTR_FRAME_SIZE
	.align		4
.L_81:
        /*009c*/ 	.byte	0x04, 0x11
        /*009e*/ 	.short	(.L_83 - .L_82)
	.align		4
.L_82:
        /*00a0*/ 	.word	index@(_ZN7cutlass13device_kernelIN5flash11enable_sm90INS1_16FlashAttnFwdSm90INS1_25CollectiveMainloopFwdSm90ILi2EN4cute5tupleIJNS5_1CILi1EEES8_S8_EEENS6_IJNS7_ILi192EEESA_NS7_ILi64EEEEEELi64ENS_6half_tEfNS_4arch4Sm90ELb0ELb0ELb0ELb1ELb0ELb1ELb0ELb0ELb1ELb1ELb1ELb0EEENS1_21CollectiveEpilogueFwdINS6_IJSA_SB_SA_EEES9_SD_SF_Li384ELb1ELb1ELb1ELb0EEENS1_36VarlenDynamicPersistentTileSchedulerILi192ELi192ELi384ELi128ELb1ELb1ELb1ELb0ELb1ELb1EEEEEEEEEvNT_6ParamsE)
        /*00a4*/ 	.word	0x00000080


	//----- nvinfo : EIATTR_REGCOUNT
	.align		4
.L_83:
        /*00a8*/ 	.byte	0x04, 0x2f
        /*00aa*/ 	.short	(.L_85 - .L_84)
	.align		4
.L_84:
        /*00ac*/ 	.word	index@(_ZN7cutlass13device_kernelIN5flash11enable_sm90INS1_16FlashAttnFwdSm90INS1_25CollectiveMainloopFwdSm90ILi2EN4cute5tupleIJNS5_1CILi1EEES8_S8_EEENS6_IJNS7_ILi192EEESA_NS7_ILi64EEEEEELi64ENS_6half_tEfNS_4arch4Sm90ELb0ELb0ELb0ELb1ELb0ELb0ELb0ELb0ELb1ELb1ELb1ELb0EEENS1_21CollectiveEpilogueFwdINS6_IJSA_SB_SA_EEES9_SD_SF_Li384ELb1ELb1ELb1ELb0EEENS1_36VarlenDynamicPersistentTileSchedulerILi192ELi192ELi384ELi128ELb1ELb1ELb1ELb0ELb1ELb1EEEEEEEEEvNT_6ParamsE)
        /*00b0*/ 	.word	0x00000080


	//----- nvinfo : EIATTR_FRAME_SIZE
	.align		4
.L_85:
        /*00b4*/ 	.byte	0x04, 0x11
        /*00b6*/ 	.short	(.L_87 - .L_86)
	.align		4
.L_86:
        /*00b8*/ 	.word	index@(_ZN7cutlass13device_kernelIN5flash11enable_sm90INS1_16FlashAttnFwdSm90INS1_25CollectiveMainloopFwdSm90ILi2EN4cute5tupleIJNS5_1CILi1EEES8_S8_EEENS6_IJNS7_ILi192EEESA_NS7_ILi64EEEEEELi64ENS_6half_tEfNS_4arch4Sm90ELb0ELb0ELb0ELb1ELb0ELb0ELb0ELb0ELb1ELb1ELb1ELb0EEENS1_21CollectiveEpilogueFwdINS6_IJSA_SB_SA_EEES9_SD_SF_Li384ELb1ELb1ELb1ELb0EEENS1_36VarlenDynamicPersistentTileSchedulerILi192ELi192ELi384ELi128ELb1ELb1ELb1ELb0ELb1ELb1EEEEEEEEEvNT_6ParamsE)
        /*00bc*/ 	.word	0x00000068


	//----- nvinfo : EIATTR_REGCOUNT
	.align		4
.L_87:
        /*00c0*/ 	.byte	0x04, 0x2f
        /*00c2*/ 	.short	(.L_89 - .L_88)
	.align		4
.L_88:
        /*00c4*/ 	.word	index@(_ZN7cutlass13device_kernelIN5flash11enable_sm90INS1_16FlashAttnFwdSm90INS1_25CollectiveMainloopFwdSm90ILi2EN4cute5tupleIJNS5_1CILi1EEES8_S8_EEENS6_IJNS7_ILi192EEESA_NS7_ILi64EEEEEELi64ENS_6half_tEfNS_4arch4Sm90ELb0ELb0ELb0ELb0ELb0ELb0ELb0ELb0ELb1ELb1ELb1ELb0EEENS1_21CollectiveEpilogueFwdINS6_IJSA_SB_SA_EEES9_SD_SF_Li384ELb0ELb1ELb1ELb0EEENS1_19SingleTileSchedulerILb0ELb1ELb1ELi192EEEEEEEEEvNT_6ParamsE)
        /*00c8*/ 	.word	0x00000080


	//----- nvinfo : EIATTR_FRAME_SIZE
	.align		4
.L_89:
        /*00cc*/ 	.byte	0x04, 0x11
        /*00ce*/ 	.short	(.L_91 - .L_90)
	.align		4
.L_90:
        /*00d0*/ 	.word	index@(_ZN7cutlass13device_kernelIN5flash11enable_sm90INS1_16FlashAttnFwdSm90INS1_25CollectiveMainloopFwdSm90ILi2EN4cute5tupleIJNS5_1CILi1EEES8_S8_EEENS6_IJNS7_ILi192EEESA_NS7_ILi64EEEEEELi64ENS_6half_tEfNS_4arch4Sm90ELb0ELb0ELb0ELb0ELb0ELb0ELb0ELb0ELb1ELb1ELb1ELb0EEENS1_21CollectiveEpilogueFwdINS6_IJSA_SB_SA_EEES9_SD_SF_Li384ELb0ELb1ELb1ELb0EEENS1_19SingleTileSchedulerILb0ELb1ELb1ELi192EEEEEEEEEvNT_6ParamsE)
        /*00d4*/ 	.word	0x00000018


	//----- nvinfo : EIATTR_REGCOUNT
	.align		4
.L_91:
        /*00d8*/ 	.byte	0x04, 0x2f
        /*00da*/ 	.short	(.L_93 - .L_92)
	.align		4
.L_92:
        /*00dc*/ 	.word	index@(_ZN7cutlass13device_kernelIN5flash11enable_sm90INS1_16FlashAttnFwdSm90INS1_25CollectiveMainloopFwdSm90ILi2EN4cute5tupleIJNS5_1CILi1EEES8_S8_EEENS6_IJNS7_ILi192EEENS7_ILi144EEENS7_ILi96EEEEEELi96ENS_6half_tEfNS_4arch4Sm90ELb1ELb0ELb0ELb1ELb0ELb1ELb0ELb0ELb1ELb1ELb1ELb0EEENS1_21CollectiveEpilogueFwdINS6_IJSA_SC_SB_EEES9_SE_SG_Li384ELb1ELb1ELb1ELb0EEENS1_36VarlenDynamicPersistentTileSchedulerILi192ELi144ELi384ELi128ELb1ELb1ELb1ELb1ELb1ELb1EEEEEEEEEvNT_6ParamsE)
        /*00e0*/ 	.word	0x00000080


	//----- nvinfo : EIATTR_FRAME_SIZE
	.align		4
.L_93:
        /*00e4*/ 	.byte	0x04, 0x11
        /*00e6*/ 	.short	(.L_95 - .L_94)
	.align		4
.L_94:
        /*00e8*/ 	.word	index@(_ZN7cutlass13device_kernelIN5flash11enable_sm90INS1_16FlashAttnFwdSm90INS1_25CollectiveMainloopFwdSm90ILi2EN4cute5tupleIJNS5_1CILi1EEES8_S8_EEENS6_IJNS7_ILi192EEENS7_ILi144EEENS7_ILi96EEEEEELi96ENS_6half_tEfNS_4arch4Sm90ELb1ELb0ELb0ELb1ELb0ELb1ELb0ELb0ELb1ELb1ELb1ELb0EEENS1_21CollectiveEpilogueFwdINS6_IJSA_SC_SB_EEES9_SE_SG_Li384ELb1ELb1ELb1ELb0EEENS1_36VarlenDynamicPersistentTileSchedulerILi192ELi144ELi384ELi128ELb1ELb1ELb1ELb1ELb1ELb1EEEEEEEEEvNT_6ParamsE)
        /*00ec*/ 	.word	0x000000f0


	//----- nvinfo : EIATTR_REGCOUNT
	.align		4
.L_95:
        /*00f0*/ 	.byte	0x04, 0x2f
        /*00f2*/ 	.short	(.L_97 - .L_96)
	.align		4
.L_96:
        /*00f4*/ 	.word	index@(_ZN7cutlass13device_kernelIN5flash11enable_sm90INS1_16FlashAttnFwdSm90INS1_25CollectiveMainloopFwdSm90ILi2EN4cute5tupleIJNS5_1CILi1EEES8_S8_EEENS6_IJNS7_ILi192EEENS7_ILi144EEENS7_ILi96EEEEEELi96ENS_6half_tEfNS_4arch4Sm90ELb1ELb0ELb0ELb1ELb0ELb0ELb0ELb0ELb1ELb1ELb1ELb0EEENS1_21CollectiveEpilogueFwdINS6_IJSA_SC_SB_EEES9_SE_SG_Li384ELb1ELb1ELb1ELb0EEENS1_36VarlenDynamicPersistentTileSchedulerILi192ELi144ELi384ELi128ELb1ELb1ELb1ELb1ELb1ELb1EEEEEEEEEvNT_6ParamsE)
        /*00f8*/ 	.word	0x00000080


	//----- nvinfo : EIATTR_FRAME_SIZE
	.align		4
.L_97:
        /*00fc*/ 	.byte	0x04, 0x11
        /*00fe*/ 	.short	(.L_99 - .L_98)
	.align		4
.L_98:
        /*0100*/ 	.word	index@(_ZN7cutlass13device_kernelIN5flash11enable_sm90INS1_16FlashAttnFwdSm90INS1_25CollectiveMainloopFwdSm90ILi2EN4cute5tupleIJNS5_1CILi1EEES8_S8_EEENS6_IJNS7_ILi192EEENS7_ILi144EEENS7_ILi96EEEEEELi96ENS_6half_tEfNS_4arch4Sm90ELb1ELb0ELb0ELb1ELb0ELb0ELb0ELb0ELb1ELb1ELb1ELb0EEENS1_21CollectiveEpilogueFwdINS6_IJSA_SC_SB_EEES9_SE_SG_Li384ELb1ELb1ELb1ELb0EEENS1_36VarlenDynamicPersistentTileSchedulerILi192ELi144ELi384ELi128ELb1ELb1ELb1ELb1ELb1ELb1EEEEEEEEEvNT_6ParamsE)
        /*0104*/ 	.word	0x00000050


	//----- nvinfo : EIATTR_REGCOUNT
	.align		4
.L_99:
        /*0108*/ 	.byte	0x04, 0x2f
        /*010a*/ 	.short	(.L_101 - .L_100)
	.align		4
.L_100:
        /*010c*/ 	.word	index@(_ZN7cutlass13device_kernelIN5flash11enable_sm90INS1_16FlashAttnFwdSm90INS1_25CollectiveMainloopFwdSm90ILi2EN4cute5tupleIJNS5_1CILi1EEES8_S8_EEENS6_IJNS7_ILi192EEENS7_ILi144EEENS7_ILi96EEEEEELi96ENS_6half_tEfNS_4arch4Sm90ELb1ELb0ELb0ELb0ELb0ELb0ELb0ELb0ELb1ELb1ELb1ELb0EEENS1_21CollectiveEpilogueFwdINS6_IJSA_SC_SB_EEES9_SE_SG_Li384ELb0ELb1ELb1ELb0EEENS1_19SingleTileSchedulerILb0ELb1ELb1ELi192EEEEEEEEEvNT_6ParamsE)
        /*0110*/ 	.word	0x00000080


	//----- nvinfo : EIATTR_FRAME_SIZE
	.align		4
.L_101:
        /*0114*/ 	.byte	0x04, 0x11
        /*0116*/ 	.short	(.L_103 - .L_102)
	.align		4
.L_102:
        /*0118*/ 	.word	index@(_ZN7cutlass13device_kernelIN5flash11enable_sm90INS1_16FlashAttnFwdSm90INS1_25CollectiveMainloopFwdSm90ILi2EN4cute5tupleIJNS5_1CILi1EEES8_S8_EEENS6_IJNS7_ILi192EEENS7_ILi144EEENS7_ILi96EEEEEELi96ENS_6half_tEfNS_4arch4Sm90ELb1ELb0ELb0ELb0ELb0ELb0ELb0ELb0ELb1ELb1ELb1ELb0EEENS1_21CollectiveEpilogueFwdINS6_IJSA_SC_SB_EEES9_SE_SG_Li384ELb0ELb1ELb1ELb0EEENS1_19SingleTileSchedulerILb0ELb1ELb1ELi192EEEEEEEEEvNT_6ParamsE)
        /*011c*/ 	.word	0x00000008


	//----- nvinfo : EIATTR_REGCOUNT
	.align		4
.L_103:
        /*0120*/ 	.byte	0x04, 0x2f
        /*0122*/ 	.short	(.L_105 - .L_104)
	.align		4
.L_104:
        /*0124*/ 	.word	index@(_ZN7cutlass13device_kernelIN5flash11enable_sm90INS1_16FlashAttnFwdSm90INS1_25CollectiveMainloopFwdSm90ILi2EN4cute5tupleIJNS5_1CILi1EEES8_S8_EEENS6_IJNS7_ILi192EEENS7_ILi128EEENS7_ILi96EEEEEELi96ENS_6half_tEfNS_4arch4Sm90ELb0ELb1ELb0ELb1ELb0ELb1ELb0ELb0ELb1ELb1ELb1ELb0EEENS1_21CollectiveEpilogueFwdINS6_IJSA_SC_SB_EEES9_SE_SG_Li384ELb1ELb1ELb1ELb0EEENS1_36VarlenDynamicPersistentTileSchedulerILi192ELi128ELi384ELi128ELb1ELb1ELb1ELb1ELb0ELb1EEEEEEEEEvNT_6ParamsE)
        /*0128*/ 	.word	0x00000080


	//----- nvinfo : EIATTR_FRAME_SIZE
	.align		4
.L_105:
        /*012c*/ 	.byte	0x04, 0x11
        /*012e*/ 	.short	(.L_107 - .L_106)
	.align		4
.L_106:
        /*0130*/ 	.word	index@(_ZN7cutlass13device_kernelIN5flash11enable_sm90INS1_16FlashAttnFwdSm90INS1_25CollectiveMainloopFwdSm90ILi2EN4cute5tupleIJNS5_1CILi1EEES8_S8_EEENS6_IJNS7_ILi192EEENS7_ILi128EEENS7_ILi96EEEEEELi96ENS_6half_tEfNS_4arch4Sm90ELb0ELb1ELb0ELb1ELb0ELb1ELb0ELb0ELb1ELb1ELb1ELb0EEENS1_21CollectiveEpilogueFwdINS6_IJSA_SC_SB_EEES9_SE_SG_Li384ELb1ELb1ELb1ELb0EEENS1_36VarlenDynamicPersistentTileSchedulerILi192ELi128ELi384ELi128ELb1ELb1ELb1ELb1ELb0ELb1EEEEEEEEEvNT_6ParamsE)
        /*0134*/ 	.word	0x00000070


	//----- nvinfo : EIATTR_REGCOUNT
	.align		4
.L_107:
        /*0138*/ 	.byte	0x04, 0x2f
        /*013a*/ 	.short	(.L_109 - .L_108)
	.align		4
.L_108:
        /*013c*/ 	.word	index@(_ZN7cutlass13device_kernelIN5flash11enable_sm90INS1_16FlashAttnFwdSm90INS1_25CollectiveMainloopFwdSm90ILi2EN4cute5tupleIJNS5_1CILi1EEES8_S8_EEENS6_IJNS7_ILi192EEENS7_ILi128EEENS7_ILi96EEEEEELi96ENS_6half_tEfNS_4arch4Sm90ELb0ELb1ELb0ELb1ELb0ELb0ELb0ELb0ELb1ELb1ELb1ELb0EEENS1_21CollectiveEpilogueFwdINS6_IJSA_SC_SB_EEES9_SE_SG_Li384ELb1ELb1ELb1ELb0EEENS1_36VarlenDynamicPersistentTileSchedulerILi192ELi128ELi384ELi128ELb1ELb1ELb1ELb1ELb0ELb1EEEEEEEEEvNT_6ParamsE)
        /*0140*/ 	.word	0x00000080


	//----- nvinfo : EIATTR_FRAME_SIZE
	.align		4
.L_109:
        /*0144*/ 	.byte	0x04, 0x11
        /*0146*/ 	.short	(.L_111 - .L_110)
	.align		4
.L_110:
        /*0148*/ 	.word	index@(_ZN7cutlass13device_kernelIN5flash11enable_sm90INS1_16FlashAttnFwdSm90INS1_25CollectiveMainloopFwdSm90ILi2EN4cute5tupleIJNS5_1CILi1EEES8_S8_EEENS6_IJNS7_ILi192EEENS7_ILi128EEENS7_ILi96EEEEEELi96ENS_6half_tEfNS_4arch4Sm90ELb0ELb1ELb0ELb1ELb0ELb0ELb0ELb0ELb1ELb1ELb1ELb0EEENS1_21CollectiveEpilogueFwdINS6_IJSA_SC_SB_EEES9_SE_SG_Li384ELb1ELb1ELb1ELb0EEENS1_36VarlenDynamicPersistentTileSchedulerILi192ELi128ELi384ELi128ELb1ELb1ELb1ELb1ELb0ELb1EEEEEEEEEvNT_6ParamsE)
        /*014c*/ 	.word	0x00000048


	//----- nvinfo : EIATTR_REGCOUNT
	.align		4
.L_111:
        /*0150*/ 	.byte	0x04, 0x2f
        /*0152*/ 	.short	(.L_113 - .L_112)
	.align		4
.L_112:
        /*0154*/ 	.word	index@(_ZN7cutlass13device_kernelIN5flash11enable_sm90INS1_16FlashAttnFwdSm90INS1_25CollectiveMainloopFwdSm90ILi2EN4cute5tupleIJNS5_1CILi1EEES8_S8_EEENS6_IJNS7_ILi192EEENS7_ILi128EEENS7_ILi96EEEEEELi96ENS_6half_tEfNS_4arch4Sm90ELb0ELb1ELb0ELb0ELb0ELb0ELb0ELb0ELb1ELb1ELb1ELb0EEENS1_21CollectiveEpilogueFwdINS6_IJSA_SC_SB_EEES9_SE_SG_Li384ELb0ELb1ELb1ELb0EEENS1_19SingleTileSchedulerILb0ELb1ELb1ELi192EEEEEEEEEvNT_6ParamsE)
        /*0158*/ 	.word	0x00000080


	//----- nvinfo : EIATTR_FRAME_SIZE
	.align		4
.L_113:
        /*015c*/ 	.byte	0x04, 0x11
        /*015e*/ 	.short	(.L_115 - .L_114)
	.align		4
.L_114:
        /*0160*/ 	.word	index@(_ZN7cutlass13device_kernelIN5flash11enable_sm90INS1_16FlashAttnFwdSm90INS1_25CollectiveMainloopFwdSm90ILi2EN4cute5tupleIJNS5_1CILi1EEES8_S8_EEENS6_IJNS7_ILi192EEENS7_ILi128EEENS7_ILi96EEEEEELi96ENS_6half_tEfNS_4arch4Sm90ELb0ELb1ELb0ELb0ELb0ELb0ELb0ELb0ELb1ELb1ELb1ELb0EEENS1_21CollectiveEpilogueFwdINS6_IJSA_SC_SB_EEES9_SE_SG_Li384ELb0ELb1ELb1ELb0EEENS1_19SingleTileSchedulerILb0ELb1ELb1ELi192EEEEEEEEEvNT_6ParamsE)
        /*0164*/ 	.word	0x00000000


	//----- nvinfo : EIATTR_REGCOUNT
	.align		4
.L_115:
        /*0168*/ 	.byte	0x04, 0x2f
        /*016a*/ 	.short	(.L_117 - .L_116)
	.align		4
.L_116:
        /*016c*/ 	.word	index@(_ZN7cutlass13device_kernelIN5flash11enable_sm90INS1_16FlashAttnFwdSm90INS1_25CollectiveMainloopFwdSm90ILi2EN4cute5tupleIJNS5_1CILi1EEES8_S8_EEENS6_IJNS7_ILi192EEENS7_ILi144EEENS7_ILi96EEEEEELi96ENS_6half_tEfNS_4arch4Sm90ELb0ELb0ELb0ELb1ELb0ELb1ELb0ELb0ELb1ELb1ELb1ELb0EEENS1_21CollectiveEpilogueFwdINS6_IJSA_SC_SB_EEES9_SE_SG_Li384ELb1ELb1ELb1ELb0EEENS1_36VarlenDynamicPersistentTileSchedulerILi192ELi144ELi384ELi128ELb1ELb1ELb1ELb0ELb1ELb1EEEEEEEEEvNT_6ParamsE)
        /*0170*/ 	.word	0x00000080


	//----- nvinfo : EIATTR_FRAME_SIZE
	.align		4
.L_117:
        /*0174*/ 	.byte	0x04, 0x11
        /*0176*/ 	.short	(.L_119 - .L_118)
	.align		4
.L_118:
        /*0178*/ 	.word	index@(_ZN7cutlass13device_kernelIN5flash11enable_sm90INS1_16FlashAttnFwdSm90INS1_25CollectiveMainloopFwdSm90ILi2EN4cute5tupleIJNS5_1CILi1EEES8_S8_EEENS6_IJNS7_ILi192EEENS7_ILi144EEENS7_ILi96EEEEEELi96ENS_6half_tEfNS_4arch4Sm90ELb0ELb0ELb0ELb1ELb0ELb1ELb0ELb0ELb1ELb1ELb1ELb0EEENS1_21CollectiveEpilogueFwdINS6_IJSA_SC_SB_EEES9_SE_SG_Li384ELb1ELb1ELb1ELb0EEENS1_36VarlenDynamicPersistentTileSchedulerILi192ELi144ELi384ELi128ELb1ELb1ELb1ELb0ELb1ELb1EEEEEEEEEvNT_6ParamsE)
        /*017c*/ 	.word	0x00000120


	//----- nvinfo : EIATTR_REGCOUNT
	.align		4
.L_119:
        /*0180*/ 	.byte	0x04, 0x2f
        /*0182*/ 	.short	(.L_121 - .L_120)
	.align		4
.L_120:
        /*0184*/ 	.word	index@(_ZN7cutlass13device_kernelIN5flash11enable_sm90INS1_16FlashAttnFwdSm90INS1_25CollectiveMainloopFwdSm90ILi2EN4cute5tupleIJNS5_1CILi1EEES8_S8_EEENS6_IJNS7_ILi192EEENS7_ILi144EEENS7_ILi96EEEEEELi96ENS_6half_tEfNS_4arch4Sm90ELb0ELb0ELb0ELb1ELb0ELb0ELb0ELb0ELb1ELb1ELb1ELb0EEENS1_21CollectiveEpilogueFwdINS6_IJSA_SC_SB_EEES9_SE_SG_Li384ELb1ELb1ELb1ELb0EEENS1_36VarlenDynamicPersistentTileSchedulerILi192ELi144ELi384ELi128ELb1ELb1ELb1ELb0ELb1ELb1EEEEEEEEEvNT_6ParamsE)
        /*0188*/ 	.word	0x00000080


	//----- nvinfo : EIATTR_FRAME_SIZE
	.align		4
.L_121:
        /*018c*/ 	.byte	0x04, 0x11
        /*018e*/ 	.short	(.L_123 - .L_122)
	.align		4
.L_122:
        /*0190*/ 	.word	index@(_ZN7cutlass13device_kernelIN5flash11enable_sm90INS1_16FlashAttnFwdSm90INS1_25CollectiveMainloopFwdSm90ILi2EN4cute5tupleIJNS5_1CILi1EEES8_S8_EEENS6_IJNS7_ILi192EEENS7_ILi144EEENS7_ILi96EEEEEELi96ENS_6half_tEfNS_4arch4Sm90ELb0ELb0ELb0ELb1ELb0ELb0ELb0ELb0ELb1ELb1ELb1ELb0EEENS1_21CollectiveEpilogueFwdINS6_IJSA_SC_SB_EEES9_SE_SG_Li384ELb1ELb1ELb1ELb0EEENS1_36VarlenDynamicPersistentTileSchedulerILi192ELi144ELi384ELi128ELb1ELb1ELb1ELb0ELb1ELb1EEEEEEEEEvNT_6ParamsE)
        /*0194*/ 	.word	0x00000050


	//----- nvinfo : EIATTR_REGCOUNT
	.align		4
.L_123:
        /*0198*/ 	.byte	0x04, 0x2f
        /*019a*/ 	.short	(.L_125 - .L_124)
	.align		4
.L_124:
        /*019c*/ 	.word	index@(_ZN7cutlass13device_kernelIN5flash11enable_sm90INS1_16FlashAttnFwdSm90INS1_25CollectiveMainloopFwdSm90ILi2EN4cute5tupleIJNS5_1CILi1EEES8_S8_EEENS6_IJNS7_ILi192EEENS7_ILi144EEENS7_ILi96EEEEEELi96ENS_6half_tEfNS_4arch4Sm90ELb0ELb0ELb0ELb0ELb0ELb0ELb0ELb0ELb1ELb1ELb1ELb0EEENS1_21CollectiveEpilogueFwdINS6_IJSA_SC_SB_EEES9_SE_SG_Li384ELb0ELb1ELb1ELb0EEENS1_19SingleTileSchedulerILb0ELb1ELb1ELi192EEEEEEEEEvNT_6ParamsE)
        /*01a0*/ 	.word	0x00000080


	//----- nvinfo : EIATTR_FRAME_SIZE
	.align		4
.L_125:
        /*01a4*/ 	.byte	0x04, 0x11
        /*01a6*/ 	.short	(.L_127 - .L_126)
	.align		4
.L_126:
        /*01a8*/ 	.word	index@(_ZN7cutlass13device_kernelIN5flash11enable_sm90INS1_16FlashAttnFwdSm90INS1_25CollectiveMainloopFwdSm90ILi2EN4cute5tupleIJNS5_1CILi1EEES8_S8_EEENS6_IJNS7_ILi192EEENS7_ILi144EEENS7_ILi96EEEEEELi96ENS_6half_tEfNS_4arch4Sm90ELb0ELb0ELb0ELb0ELb0ELb0ELb0ELb0ELb1ELb1ELb1ELb0EEENS1_21CollectiveEpilogueFwdINS6_IJSA_SC_SB_EEES9_SE_SG_Li384ELb0ELb1ELb1ELb0EEENS1_19SingleTileSchedulerILb0ELb1ELb1ELi192EEEEEEEEEvNT_6ParamsE)
        /*01ac*/ 	.word	0x00000000


	//----- nvinfo : EIATTR_REGCOUNT
	.align		4
.L_127:
        /*01b0*/ 	.byte	0x04, 0x2f
        /*01b2*/ 	.short	(.L_129 - .L_128)
	.align		4
.L_128:
        /*01b4*/ 	.word	index@(_ZN7cutlass13device_kernelIN5flash11enable_sm90INS1_16FlashAttnFwdSm90INS1_25CollectiveMainloopFwdSm90ILi2EN4cute5tupleIJNS5_1CILi1EEES8_S8_EEENS6_IJNS7_ILi128EEESA_SA_EEELi128ENS_6half_tEfNS_4arch4Sm90ELb1ELb0ELb0ELb1ELb0ELb1ELb0ELb1ELb1ELb1ELb1ELb0EEENS1_21CollectiveEpilogueFwdISB_S9_SC_SE_Li256ELb1ELb1ELb1ELb0EEENS1_36VarlenDynamicPersistentTileSchedulerILi128ELi128ELi256ELi128ELb1ELb1ELb1ELb1ELb1ELb1EEEEEEEEEvNT_6ParamsE)
        /*01b8*/ 	.word	0x000000a8


	//----- nvinfo : EIATTR_FRAME_SIZE
	.align		4
.L_129:
        /*01bc*/ 	.byte	0x04, 0x11
        /*01be*/ 	.short	(.L_131 - .L_130)
	.align		4
.L_130:
        /*01c0*/ 	.word	index@(_ZN7cutlass13device_kernelIN5flash11enable_sm90INS1_16FlashAttnFwdSm90INS1_25CollectiveMainloopFwdSm90ILi2EN4cute5tupleIJNS5_1CILi1EEES8_S8_EEENS6_IJNS7_ILi128EEESA_SA_EEELi128ENS_6half_tEfNS_4arch4Sm90ELb1ELb0ELb0ELb1ELb0ELb1ELb0ELb1ELb1ELb1ELb1ELb0EEENS1_21CollectiveEpilogueFwdISB_S9_SC_SE_Li256ELb1ELb1ELb1ELb0EEENS1_36VarlenDynamicPersistentTileSchedulerILi128ELi128ELi256ELi128ELb1ELb1ELb1ELb1ELb1ELb1EEEEEEEEEvNT_6ParamsE)
        /*01c4*/ 	.word	0x00000068


	//----- nvinfo : EIATTR_REGCOUNT
	.align		4
.L_131:
        /*01c8*/ 	.byte	0x04, 0x2f
        /*01ca*/ 	.short	(.L_133 - .L_132)
	.align		4
.L_132:
        /*01cc*/ 	.word	index@(_ZN7cutlass13device_kernelIN5flash11enable_sm90INS1_16FlashAttnFwdSm90INS1_25CollectiveMainloopFwdSm90ILi2EN4cute5tupleIJNS5_1CILi1EEES8_S8_EEENS6_IJNS7_ILi128EEESA_SA_EEELi128ENS_6half_tEfNS_4arch4Sm90ELb1ELb0ELb0ELb1ELb0ELb0ELb0ELb1ELb1ELb1ELb1ELb0EEENS1_21CollectiveEpilogueFwdISB_S9_SC_SE_Li256ELb1ELb1ELb1ELb0EEENS1_36VarlenDynamicPersistentTileSchedulerILi128ELi128ELi256ELi128ELb1ELb1ELb1ELb1ELb1ELb1EEEEEEEEEvNT_6ParamsE)
        /*01d0*/ 	.word	0x000000a8


	//----- nvinfo : EIATTR_FRAME_SIZE
	.align		4
.L_133:
        /*01d4*/ 	.byte	0x04, 0x11
        /*01d6*/ 	.short	(.L_135 - .L_134)
	.align		4
.L_134:
        /*01d8*/ 	.word	index@(_ZN7cutlass13device_kernelIN5flash11enable_sm90INS1_16FlashAttnFwdSm90INS1_25CollectiveMainloopFwdSm90ILi2EN4cute5tupleIJNS5_1CILi1EEES8_S8_EEENS6_IJNS7_ILi128EEESA_SA_EEELi128ENS_6half_tEfNS_4arch4Sm90ELb1ELb0ELb0ELb1ELb0ELb0ELb0ELb1ELb1ELb1ELb1ELb0EEENS1_21CollectiveEpilogueFwdISB_S9_SC_SE_Li256ELb1ELb1ELb1ELb0EEENS1_36VarlenDynamicPersistentTileSchedulerILi128ELi128ELi256ELi128ELb1ELb1ELb1ELb1ELb1ELb1EEEEEEEEEvNT_6ParamsE)
        /*01dc*/ 	.word	0x00000060


	//----- nvinfo : EIATTR_REGCOUNT
	.align		4
.L_135:
        /*01e0*/ 	.byte	0x04, 0x2f
        /*01e2*/ 	.short	(.L_137 - .L_136)
	.align		4
.L_136:
        /*01e4*/ 	.word	index@(_ZN7cutlass13device_kernelIN5flash11enable_sm90INS1_16FlashAttnFwdSm90INS1_25CollectiveMainloopFwdSm90ILi2EN4cute5tupleIJNS5_1CILi1EEES8_S8_EEENS6_IJNS7_ILi128EEESA_SA_EEELi128ENS_6half_tEfNS_4arch4Sm90ELb1ELb0ELb0ELb0ELb0ELb0ELb0ELb1ELb1ELb1ELb1ELb0EEENS1_21CollectiveEpilogueFwdISB_S9_SC_SE_Li256ELb0ELb1ELb1ELb0EEENS1_19SingleTileSchedulerILb0ELb1ELb1ELi128EEEEEEEEEvNT_6ParamsE)
        /*01e8*/ 	.word	0x000000a8


	//----- nvinfo : EIATTR_FRAME_SIZE
	.align		4
.L_137:
        /*01ec*/ 	.byte	0x04, 0x11
        /*01ee*/ 	.short	(.L_139 - .L_138)
	.align		4
.L_138:
        /*01f0*/ 	.word	index@(_ZN7cutlass13device_kernelIN5flash11enable_sm90INS1_16FlashAttnFwdSm90INS1_25CollectiveMainloopFwdSm90ILi2EN4cute5tupleIJNS5_1CILi1EEES8_S8_EEENS6_IJNS7_ILi128EEESA_SA_EEELi128ENS_6half_tEfNS_4arch4Sm90ELb1ELb0ELb0ELb0ELb0ELb0ELb0ELb1ELb1ELb1ELb1ELb0EEENS1_21CollectiveEpilogueFwdISB_S9_SC_SE_Li256ELb0ELb1ELb1ELb0EEENS1_19SingleTileSchedulerILb0ELb1ELb1ELi128EEEEEEEEEvNT_6ParamsE)
        /*01f4*/ 	.word	0x00000018


	//----- nvinfo : EIATTR_REGCOUNT
	.align		4
.L_139:
        /*01f8*/ 	.byte	0x04, 0x2f
        /*01fa*/ 	.short	(.L_141 - .L_140)
	.align		4
.L_140:
        /*01fc*/ 	.word	index@(_ZN7cutlass13device_kernelIN5flash11enable_sm90INS1_16FlashAttnFwdSm90INS1_25CollectiveMainloopFwdSm90ILi2EN4cute5tupleIJNS5_1CILi1EEES8_S8_EEENS6_IJNS7_ILi128EEESA_SA_EEELi128ENS_6half_tEfNS_4arch4Sm90ELb0ELb1ELb0ELb1ELb0ELb1ELb0ELb1ELb1ELb1ELb1ELb0EEENS1_21CollectiveEpilogueFwdISB_S9_SC_SE_Li256ELb1ELb1ELb1ELb0EEENS1_36VarlenDynamicPersistentTileSchedulerILi128ELi128ELi256ELi128ELb1ELb1ELb1ELb1ELb0ELb1EEEEEEEEEvNT_6ParamsE)
        /*0200*/ 	.word	0x000000a8


	//----- nvinfo : EIATTR_FRAME_SIZE
	.align		4
.L_141:
        /*0204*/ 	.byte	0x04, 0x11
        /*0206*/ 	.short	(.L_143 - .L_142)
	.align		4
.L_142:
        /*0208*/ 	.word	index@(_ZN7cutlass13device_kernelIN5flash11enable_sm90INS1_16FlashAttnFwdSm90INS1_25CollectiveMainloopFwdSm90ILi2EN4cute5tupleIJNS5_1CILi1EEES8_S8_EEENS6_IJNS7_ILi128EEESA_SA_EEELi128ENS_6half_tEfNS_4arch4Sm90ELb0ELb1ELb0ELb1ELb0ELb1ELb0ELb1ELb1ELb1ELb1ELb0EEENS1_21CollectiveEpilogueFwdISB_S9_SC_SE_Li256ELb1ELb1ELb1ELb0EEENS1_36VarlenDynamicPersistentTileSchedulerILi128ELi128ELi256ELi128ELb1ELb1ELb1ELb1ELb0ELb1EEEEEEEEEvNT_6ParamsE)
        /*020c*/ 	.word	0x00000068


	//----- nvinfo : EIATTR_REGCOUNT
	.align		4
.L_143:
        /*0210*/ 	.byte	0x04, 0x2f
        /*0212*/ 	.short	(.L_145 - .L_144)
	.align		4
.L_144:
        /*0214*/ 	.word	index@(_ZN7cutlass13device_kernelIN5flash11enable_sm90INS1_16FlashAttnFwdSm90INS1_25CollectiveMainloopFwdSm90ILi2EN4cute5tupleIJNS5_1CILi1EEES8_S8_EEENS6_IJNS7_ILi128EEESA_SA_EEELi128ENS_6half_tEfNS_4arch4Sm90ELb0ELb1ELb0ELb1ELb0ELb0ELb0ELb1ELb1ELb1ELb1ELb0EEENS1_21CollectiveEpilogueFwdISB_S9_SC_SE_Li256ELb1ELb1ELb1ELb0EEENS1_36VarlenDynamicPersistentTileSchedulerILi128ELi128ELi256ELi128ELb1ELb1ELb1ELb1ELb0ELb1EEEEEEEEEvNT_6ParamsE)
        /*0218*/ 	.word	0x000000a8


	//----- nvinfo : EIATTR_FRAME_SIZE
	.align		4
.L_145:
        /*021c*/ 	.byte	0x04, 0x11
        /*021e*/ 	.short	(.L_147 - .L_146)
	.align		4
.L_146:
        /*0220*/ 	.word	index@(_ZN7cutlass13device_kernelIN5flash11enable_sm90INS1_16FlashAttnFwdSm90INS1_25CollectiveMainloopFwdSm90ILi2EN4cute5tupleIJNS5_1CILi1EEES8_S8_EEENS6_IJNS7_ILi128EEESA_SA_EEELi128ENS_6half_tEfNS_4arch4Sm90ELb0ELb1ELb0ELb1ELb0ELb0ELb0ELb1ELb1ELb1ELb1ELb0EEENS1_21CollectiveEpilogueFwdISB_S9_SC_SE_Li256ELb1ELb1ELb1ELb0EEENS1_36VarlenDynamicPersistentTileSchedulerILi128ELi128ELi256ELi128ELb1ELb1ELb1ELb1ELb0ELb1EEEEEEEEEvNT_6ParamsE)
        /*0224*/ 	.word	0x00000060


	//----- nvinfo : EIATTR_REGCOUNT
	.align		4
.L_147:
        /*0228*/ 	.byte	0x04, 0x2f
        /*022a*/ 	.short	(.L_149 - .L_148)
	.align		4
.L_148:
        /*022c*/ 	.word	index@(_ZN7cutlass13device_kernelIN5flash11enable_sm90INS1_16FlashAttnFwdSm90INS1_25CollectiveMainloopFwdSm90ILi2EN4cute5tupleIJNS5_1CILi1EEES8_S8_EEENS6_IJNS7_ILi128EEESA_SA_EEELi128ENS_6half_tEfNS_4arch4Sm90ELb0ELb1ELb0ELb0ELb0ELb0ELb0ELb1ELb1ELb1ELb1ELb0EEENS1_21CollectiveEpilogueFwdISB_S9_SC_SE_Li256ELb0ELb1ELb1ELb0EEENS1_19SingleTileSchedulerILb0ELb1ELb1ELi128EEEEEEEEEvNT_6ParamsE)
        /*0230*/ 	.word	0x000000a8


	//----- nvinfo : EIATTR_FRAME_SIZE
	.align		4
.L_149:
        /*0234*/ 	.byte	0x04, 0x11
        /*0236*/ 	.short	(.L_151 - .L_150)
	.align		4
.L_150:
        /*0238*/ 	.word	index@(_ZN7cutlass13device_kernelIN5flash11enable_sm90INS1_16FlashAttnFwdSm90INS1_25CollectiveMainloopFwdSm90ILi2EN4cute5tupleIJNS5_1CILi1EEES8_S8_EEENS6_IJNS7_ILi128EEESA_SA_EEELi128ENS_6half_tEfNS_4arch4Sm90ELb0ELb1ELb0ELb0ELb0ELb0ELb0ELb1ELb1ELb1ELb1ELb0EEENS1_21CollectiveEpilogueFwdISB_S9_SC_SE_Li256ELb0ELb1ELb1ELb0EEENS1_19SingleTileSchedulerILb0ELb1ELb1ELi128EEEEEEEEEvNT_6ParamsE)
        /*023c*/ 	.word	0x00000018


	//----- nvinfo : EIATTR_REGCOUNT
	.align		4
.L_151:
        /*0240*/ 	.byte	0x04, 0x2f
        /*0242*/ 	.short	(.L_153 - .L_152)
	.align		4
.L_152:
        /*0244*/ 	.word	index@(_ZN7cutlass13device_kernelIN5flash11enable_sm90INS1_16FlashAttnFwdSm90INS1_25CollectiveMainloopFwdSm90ILi2EN4cute5tupleIJNS5_1CILi1EEES8_S8_EEENS6_IJNS7_ILi128EEENS7_ILi176EEESA_EEELi128ENS_6half_tEfNS_4arch4Sm90ELb0ELb0ELb0ELb1ELb0ELb1ELb0ELb1ELb1ELb1ELb1ELb0EEENS1_21CollectiveEpilogueFwdINS6_IJSA_SA_SB_EEES9_SD_SF_Li256ELb1ELb1ELb1ELb0EEENS1_36VarlenDynamicPersistentTileSchedulerILi128ELi176ELi256ELi128ELb1ELb1ELb1ELb0ELb1ELb1EEEEEEEEEvNT_6ParamsE)
        /*0248*/ 	.word	0x000000a8


	//----- nvinfo : EIATTR_FRAME_SIZE
	.align		4
.L_153:
        /*024c*/ 	.byte	0x04, 0x11
        /*024e*/ 	.short	(.L_155 - .L_154)
	.align		4
.L_154:
        /*0250*/ 	.word	index@(_ZN7cutlass13device_kernelIN5flash11enable_sm90INS1_16FlashAttnFwdSm90INS1_25CollectiveMainloopFwdSm90ILi2EN4cute5tupleIJNS5_1CILi1EEES8_S8_EEENS6_IJNS7_ILi128EEENS7_ILi176EEESA_EEELi128ENS_6half_tEfNS_4arch4Sm90ELb0ELb0ELb0ELb1ELb0ELb1ELb0ELb1ELb1ELb1ELb1ELb0EEENS1_21CollectiveEpilogueFwdINS6_IJSA_SA_SB_EEES9_SD_SF_Li256ELb1ELb1ELb1ELb0EEENS1_36VarlenDynamicPersistentTileSchedulerILi128ELi176ELi256ELi128ELb1ELb1ELb1ELb0ELb1ELb1EEEEEEEEEvNT_6ParamsE)
        /*0254*/ 	.word	0x00000098


	//----- nvinfo : EIATTR_REGCOUNT
	.align		4
.L_155:
        /*0258*/ 	.byte	0x04, 0x2f
        /*025a*/ 	.short	(.L_157 - .L_156)
	.align		4
.L_156:
        /*025c*/ 	.word	index@(_ZN7cutlass13device_kernelIN5flash11enable_sm90INS1_16FlashAttnFwdSm90INS1_25CollectiveMainloopFwdSm90ILi2EN4cute5tupleIJNS5_1CILi1EEES8_S8_EEENS6_IJNS7_ILi128EEENS7_ILi176EEESA_EEELi128ENS_6half_tEfNS_4arch4Sm90ELb0ELb0ELb0ELb1ELb0ELb0ELb0ELb1ELb1ELb1ELb1ELb0EEENS1_21CollectiveEpilogueFwdINS6_IJSA_SA_SB_EEES9_SD_SF_Li256ELb1ELb1ELb1ELb0EEENS1_36VarlenDynamicPersistentTileSchedulerILi128ELi176ELi256ELi128ELb1ELb1ELb1ELb0ELb1ELb1EEEEEEEEEvNT_6ParamsE)
        /*0260*/ 	.word	0x000000a8


	//----- nvinfo : EIATTR_FRAME_SIZE
	.align		4
.L_157:
        /*0264*/ 	.byte	0x04, 0x11
        /*0266*/ 	.short	(.L_159 - .L_158)
	.align		4
.L_158:
        /*0268*/ 	.word	index@(_ZN7cutlass13device_kernelIN5flash11enable_sm90INS1_16FlashAttnFwdSm90INS1_25CollectiveMainloopFwdSm90ILi2EN4cute5tupleIJNS5_1CILi1EEES8_S8_EEENS6_IJNS7_ILi128EEENS7_ILi176EEESA_EEELi128ENS_6half_tEfNS_4arch4Sm90ELb0ELb0ELb0ELb1ELb0ELb0ELb0ELb1ELb1ELb1ELb1ELb0EEENS1_21CollectiveEpilogueFwdINS6_IJSA_SA_SB_EEES9_SD_SF_Li256ELb1ELb1ELb1ELb0EEENS1_36VarlenDynamicPersistentTileSchedulerILi128ELi176ELi256ELi128ELb1ELb1ELb1ELb0ELb1ELb1EEEEEEEEEvNT_6ParamsE)
        /*026c*/ 	.word	0x00000070


	//----- nvinfo : EIATTR_REGCOUNT
	.align		4
.L_159:
        /*0270*/ 	.byte	0x04, 0x2f
        /*0272*/ 	.short	(.L_161 - .L_160)
	.align		4
.L_160:
        /*0274*/ 	.word	index@(_ZN7cutlass13device_kernelIN5flash11enable_sm90INS1_16FlashAttnFwdSm90INS1_25CollectiveMainloopFwdSm90ILi2EN4cute5tupleIJNS5_1CILi1EEES8_S8_EEENS6_IJNS7_ILi128EEENS7_ILi176EEESA_EEELi128ENS_6half_tEfNS_4arch4Sm90ELb0ELb0ELb0ELb0ELb0ELb0ELb0ELb1ELb1ELb1ELb1ELb0EEENS1_21CollectiveEpilogueFwdINS6_IJSA_SA_SB_EEES9_SD_SF_Li256ELb0ELb1ELb1ELb0EEENS1_19SingleTileSchedulerILb0ELb1ELb1ELi128EEEEEEEEEvNT_6ParamsE)
        /*0278*/ 	.word	0x000000a8


	//----- nvinfo : EIATTR_FRAME_SIZE
	.align		4
.L_161:
        /*027c*/ 	.byte	0x04, 0x11
        /*027e*/ 	.short	(.L_163 - .L_162)
	.align		4
.L_162:
        /*0280*/ 	.word	index@(_ZN7cutlass13device_kernelIN5flash11enable_sm90INS1_16FlashAttnFwdSm90INS1_25CollectiveMainloopFwdSm90ILi2EN4cute5tupleIJNS5_1CILi1EEES8_S8_EEENS6_IJNS7_ILi128EEENS7_ILi176EEESA_EEELi128ENS_6half_tEfNS_4arch4Sm90ELb0ELb0ELb0ELb0ELb0ELb0ELb0ELb1ELb1ELb1ELb1ELb0EEENS1_21CollectiveEpilogueFwdINS6_IJSA_SA_SB_EEES9_SD_SF_Li256ELb0ELb1ELb1ELb0EEENS1_19SingleTileSchedulerILb0ELb1ELb1ELi128EEEEEEEEEvNT_6ParamsE)
        /*0284*/ 	.word	0x00000010


	//----- nvinfo : EIATTR_REGCOUNT
	.align		4
.L_163:
        /*0288*/ 	.byte	0x04, 0x2f
        /*028a*/ 	.short	(.L_165 - .L_164)
	.align		4
.L_164:
        /*028c*/ 	.word	index@(_ZN7cutlass13device_kernelIN5flash11enable_sm90INS1_16FlashAttnFwdSm90INS1_25CollectiveMainloopFwdSm90ILi2EN4cute5tupleIJNS5_1CILi1EEES8_S8_EEENS6_IJNS7_ILi128EEENS7_ILi112EEENS7_ILi192EEEEEELi192ENS_6half_tEfNS_4arch4Sm90ELb1ELb0ELb0ELb1ELb0ELb1ELb0ELb1ELb1ELb1ELb1ELb0EEENS1_21CollectiveEpilogueFwdINS6_IJSA_SC_SB_EEES9_SE_SG_Li256ELb1ELb1ELb1ELb0EEENS1_36VarlenDynamicPersistentTileSchedulerILi128ELi112ELi256ELi128ELb1ELb1ELb1ELb1ELb1ELb1EEEEEEEEEvNT_6ParamsE)
        /*0290*/ 	.word	0x000000a8


	//----- nvinfo : EIATTR_FRAME_SIZE
	.align		4
.L_165:
        /*0294*/ 	.byte	0x04, 0x11
        /*0296*/ 	.short	(.L_167 - .L_166)
	.align		4
.L_166:
        /*0298*/ 	.word	index@(_ZN7cutlass13device_kernelIN5flash11enable_sm90INS1_16FlashAttnFwdSm90INS1_25CollectiveMainloopFwdSm90ILi2EN4cute5tupleIJNS5_1CILi1EEES8_S8_EEENS6_IJNS7_ILi128EEENS7_ILi112EEENS7_ILi192EEEEEELi192ENS_6half_tEfNS_4arch4Sm90ELb1ELb0ELb0ELb1ELb0ELb1ELb0ELb1ELb1ELb1ELb1ELb0EEENS1_21CollectiveEpilogueFwdINS6_IJSA_SC_SB_EEES9_SE_SG_Li256ELb1ELb1ELb1ELb0EEENS1_36VarlenDynamicPersistentTileSchedulerILi128ELi112ELi256ELi128ELb1ELb1ELb1ELb1ELb1ELb1EEEEEEEEEvNT_6ParamsE)
        /*029c*/ 	.word	0x00000080


	//----- nvinfo : EIATTR_REGCOUNT
	.align		4
.L_167:
        /*02a0*/ 	.byte	0x04, 0x2f
        /*02a2*/ 	.short	(.L_169 - .L_168)
	.align		4
.L_168:
        /*02a4*/ 	.word	index@(_ZN7cutlass13device_kernelIN5flash11enable_sm90INS1_16FlashAttnFwdSm90INS1_25CollectiveMainloopFwdSm90ILi2EN4cute5tupleIJNS5_1CILi1EEES8_S8_EEENS6_IJNS7_ILi128EEENS7_ILi112EEENS7_ILi192EEEEEELi192ENS_6half_tEfNS_4arch4Sm90ELb1ELb0ELb0ELb1ELb0ELb0ELb0ELb1ELb1ELb1ELb1ELb0EEENS1_21CollectiveEpilogueFwdINS6_IJSA_SC_SB_EEES9_SE_SG_Li256ELb1ELb1ELb1ELb0EEENS1_36VarlenDynamicPersistentTileSchedulerILi128ELi112ELi256ELi128ELb1ELb1ELb1ELb1ELb1ELb1EEEEEEEEEvNT_6ParamsE)
        /*02a8*/ 	.word	0x000000a8


	//----- nvinfo : EIATTR_FRAME_SIZE
	.align		4
.L_169:
        /*02ac*/ 	.byte	0x04, 0x11
        /*02ae*/ 	.short	(.L_171 - .L_170)
	.align		4
.L_170:
        /*02b0*/ 	.word	index@(_ZN7cutlass13device_kernelIN5flash11enable_sm90INS1_16FlashAttnFwdSm90INS1_25CollectiveMainloopFwdSm90ILi2EN4cute5tupleIJNS5_1CILi1EEES8_S8_EEENS6_IJNS7_ILi128EEENS7_ILi112EEENS7_ILi192EEEEEELi192ENS_6half_tEfNS_4arch4Sm90ELb1ELb0ELb0ELb1ELb0ELb0ELb0ELb1ELb1ELb1ELb1ELb0EEENS1_21CollectiveEpilogueFwdINS6_IJSA_SC_SB_EEES9_SE_SG_Li256ELb1ELb1ELb1ELb0EEENS1_36VarlenDynamicPersistentTileSchedulerILi128ELi112ELi256ELi128ELb1ELb1ELb1ELb1ELb1ELb1EEEEEEEEEvNT_6ParamsE)
        /*02b4*/ 	.word	0x00000068


	//----- nvinfo : EIATTR_REGCOUNT
	.align		4
.L_171:
        /*02b8*/ 	.byte	0x04, 0x2f
        /*02ba*/ 	.short	(.L_173 - .L_172)
	.align		4
.L_172:
        /*02bc*/ 	.word	index@(_ZN7cutlass13device_kernelIN5flash11enable_sm90INS1_16FlashAttnFwdSm90INS1_25CollectiveMainloopFwdSm90ILi2EN4cute5tupleIJNS5_1CILi1EEES8_S8_EEENS6_IJNS7_ILi128EEENS7_ILi112EEENS7_ILi192EEEEEELi192ENS_6half_tEfNS_4arch4Sm90ELb1ELb0ELb0ELb0ELb0ELb0ELb0ELb1ELb1ELb1ELb1ELb0EEENS1_21CollectiveEpilogueFwdINS6_IJSA_SC_SB_EEES9_SE_SG_Li256ELb0ELb1ELb1ELb0EEENS1_19SingleTileSchedulerILb0ELb1ELb1ELi128EEEEEEEEEvNT_6ParamsE)
        /*02c0*/ 	.word	0x000000a8


	//----- nvinfo : EIATTR_FRAME_SIZE
	.align		4
.L_173:
        /*02c4*/ 	.byte	0x04, 0x11
        /*02c6*/ 	.short	(.L_175 - .L_174)
	.align		4
.L_174:
        /*02c8*/ 	.word	index@(_ZN7cutlass13device_kernelIN5flash11enable_sm90INS1_16FlashAttnFwdSm90INS1_25CollectiveMainloopFwdSm90ILi2EN4cute5tupleIJNS5_1CILi1EEES8_S8_EEENS6_IJNS7_ILi128EEENS7_ILi112EEENS7_ILi192EEEEEELi192ENS_6half_tEfNS_4arch4Sm90ELb1ELb0ELb0ELb0ELb0ELb0ELb0ELb1ELb1ELb1ELb1ELb0EEENS1_21CollectiveEpilogueFwdINS6_IJSA_SC_SB_EEES9_SE_SG_Li256ELb0ELb1ELb1ELb0EEENS1_19SingleTileSchedulerILb0ELb1ELb1ELi128EEEEEEEEEvNT_6ParamsE)
        /*02cc*/ 	.word	0x00000010


	//----- nvinfo : EIATTR_REGCOUNT
	.align		4
.L_175:
        /*02d0*/ 	.byte	0x04, 0x2f
        /*02d2*/ 	.short	(.L_177 - .L_176)
	.align		4
.L_176:
        /*02d4*/ 	.word	index@(_ZN7cutlass13device_kernelIN5flash11enable_sm90INS1_16FlashAttnFwdSm90INS1_25CollectiveMainloopFwdSm90ILi2EN4cute5tupleIJNS5_1CILi1EEES8_S8_EEENS6_IJNS7_ILi128EEENS7_ILi96EEENS7_ILi192EEEEEELi192ENS_6half_tEfNS_4arch4Sm90ELb0ELb1ELb0ELb1ELb0ELb1ELb0ELb1ELb1ELb1ELb1ELb0EEENS1_21CollectiveEpilogueFwdINS6_IJSA_SC_SB_EEES9_SE_SG_Li256ELb1ELb1ELb1ELb0EEENS1_36VarlenDynamicPersistentTileSchedulerILi128ELi96ELi256ELi128ELb1ELb1ELb1ELb1ELb0ELb1EEEEEEEEEvNT_6ParamsE)
        /*02d8*/ 	.word	0x000000a8


	//----- nvinfo : EIATTR_FRAME_SIZE
	.align		4
.L_177:
        /*02dc*/ 	.byte	0x04, 0x11
        /*02de*/ 	.short	(.L_179 - .L_178)
	.align		4
.L_178:
        /*02e0*/ 	.word	index@(_ZN7cutlass13device_kernelIN5flash11enable_sm90INS1_16FlashAttnFwdSm90INS1_25CollectiveMainloopFwdSm90ILi2EN4cute5tupleIJNS5_1CILi1EEES8_S8_EEENS6_IJNS7_ILi128EEENS7_ILi96EEENS7_ILi192EEEEEELi192ENS_6half_tEfNS_4arch4Sm90ELb0ELb1ELb0ELb1ELb0ELb1ELb0ELb1ELb1ELb1ELb1ELb0EEENS1_21CollectiveEpilogueFwdINS6_IJSA_SC_SB_EEES9_SE_SG_Li256ELb1ELb1ELb1ELb0EEENS1_36VarlenDynamicPersistentTileSchedulerILi128ELi96ELi256ELi128ELb1ELb1ELb1ELb1ELb0ELb1EEEEEEEEEvNT_6ParamsE)
        /*02e4*/ 	.word	0x00000098


	//----- nvinfo : EIATTR_REGCOUNT
	.align		4
.L_179:
        /*02e8*/ 	.byte	0x04, 0x2f
        /*02ea*/ 	.short	(.L_181 - .L_180)
	.align		4
.L_180:
        /*02ec*/ 	.word	index@(_ZN7cutlass13device_kernelIN5flash11enable_sm90INS1_16FlashAttnFwdSm90INS1_25CollectiveMainloopFwdSm90ILi2EN4cute5tupleIJNS5_1CILi1EEES8_S8_EEENS6_IJNS7_ILi128EEENS7_ILi96EEENS7_ILi192EEEEEELi192ENS_6half_tEfNS_4arch4Sm90ELb0ELb1ELb0ELb1ELb0ELb0ELb0ELb1ELb1ELb1ELb1ELb0EEENS1_21CollectiveEpilogueFwdINS6_IJSA_SC_SB_EEES9_SE_SG_Li256ELb1ELb1ELb1ELb0EEENS1_36VarlenDynamicPersistentTileSchedulerILi128ELi96ELi256ELi128ELb1ELb1ELb1ELb1ELb0ELb1EEEEEEEEEvNT_6ParamsE)
        /*02f0*/ 	.word	0x000000a8


	//----- nvinfo : EIATTR_FRAME_SIZE
	.align		4
.L_181:
        /*02f4*/ 	.byte	0x04, 0x11
        /*02f6*/ 	.short	(.L_183 - .L_182)
	.align		4
.L_182:
        /*02f8*/ 	.word	index@(_ZN7cutlass13device_kernelIN5flash11enable_sm90INS1_16FlashAttnFwdSm90INS1_25CollectiveMainloopFwdSm90ILi2EN4cute5tupleIJNS5_1CILi1EEES8_S8_EEENS6_IJNS7_ILi128EEENS7_ILi96EEENS7_ILi192EEEEEELi192ENS_6half_tEfNS_4arch4Sm90ELb0ELb1ELb0ELb1ELb0ELb0ELb0ELb1ELb1ELb1ELb1ELb0EEENS1_21CollectiveEpilogueFwdINS6_IJSA_SC_SB_EEES9_SE_SG_Li256ELb1ELb1ELb1ELb0EEENS1_36VarlenDynamicPersistentTileSchedulerILi128ELi96ELi256ELi128ELb1ELb1ELb1ELb1ELb0ELb1EEEEEEEEEvNT_6ParamsE)
        /*02fc*/ 	.word	0x00000060


	//----- nvinfo : EIATTR_REGCOUNT
	.align		4
.L_183:
        /*0300*/ 	.byte	0x04, 0x2f
        /*0302*/ 	.short	(.L_185 - .L_184)
	.align		4
.L_184:
        /*0304*/ 	.word	index@(_ZN7cutlass13device_kernelIN5flash11enable_sm90INS1_16FlashAttnFwdSm90INS1_25CollectiveMainloopFwdSm90ILi2EN4cute5tupleIJNS5_1CILi1EEES8_S8_EEENS6_IJNS7_ILi128EEENS7_ILi96EEENS7_ILi192EEEEEELi192ENS_6half_tEfNS_4arch4Sm90ELb0ELb1ELb0ELb0ELb0ELb0ELb0ELb1ELb1ELb1ELb1ELb0EEENS1_21CollectiveEpilogueFwdINS6_IJSA_SC_SB_EEES9_SE_SG_Li256ELb0ELb1ELb1ELb0EEENS1_19SingleTileSchedulerILb0ELb1ELb1ELi128EEEEEEEEEvNT_6ParamsE)
        /*0308*/ 	.word	0x000000a8


	//----- nvinfo : EIATTR_FRAME_SIZE
	.align		4
.L_185:
        /*030c*/ 	.byte	0x04, 0x11
        /*030e*/ 	.short	(.L_187 - .L_186)
	.align		4
.L_186:
        /*0310*/ 	.word	index@(_ZN7cutlass13device_kernelIN5flash11enable_sm90INS1_16FlashAttnFwdSm90INS1_25CollectiveMainloopFwdSm90ILi2EN4cute5tupleIJNS5_1CILi1EEES8_S8_EEENS6_IJNS7_ILi128EEENS7_ILi96EEENS7_ILi192EEEEEELi192ENS_6half_tEfNS_4arch4Sm90ELb0ELb1ELb0ELb0ELb0ELb0ELb0ELb1ELb1ELb1ELb1ELb0EEENS1_21CollectiveEpilogueFwdINS6_IJSA_SC_SB_EEES9_SE_SG_Li256ELb0ELb1ELb1ELb0EEENS1_19SingleTileSchedulerILb0ELb1ELb1ELi128EEEEEEEEEvNT_6ParamsE)
        /*0314*/ 	.word	0x00000010


	//----- nvinfo : EIATTR_REGCOUNT
	.align		4
.L_187:
        /*0318*/ 	.byte	0x04, 0x2f
        /*031a*/ 	.short	(.L_189 - .L_188)
	.align		4
.L_188:
        /*031c*/ 	.word	index@(_ZN7cutlass13device_kernelIN5flash11enable_sm90INS1_16FlashAttnFwdSm90INS1_25CollectiveMainloopFwdSm90ILi2EN4cute5tupleIJNS5_1CILi1EEES8_S8_EEENS6_IJNS7_ILi128EEENS7_ILi112EEENS7_ILi192EEEEEELi192ENS_6half_tEfNS_4arch4Sm90ELb0ELb0ELb0ELb1ELb0ELb1ELb0ELb1ELb1ELb1ELb1ELb0EEENS1_21CollectiveEpilogueFwdINS6_IJSA_SC_SB_EEES9_SE_SG_Li256ELb1ELb1ELb1ELb0EEENS1_36VarlenDynamicPersistentTileSchedulerILi128ELi112ELi256ELi128ELb1ELb1ELb1ELb0ELb1ELb1EEEEEEEEEvNT_6ParamsE)
        /*0320*/ 	.word	0x000000a8


	//----- nvinfo : EIATTR_FRAME_SIZE
	.align		4
.L_189:
        /*0324*/ 	.byte	0x04, 0x11
        /*0326*/ 	.short	(.L_191 - .L_190)
	.align		4
.L_190:
        /*0328*/ 	.word	index@(_ZN7cutlass13device_kernelIN5flash11enable_sm90INS1_16FlashAttnFwdSm90INS1_25CollectiveMainloopFwdSm90ILi2EN4cute5tupleIJNS5_1CILi1EEES8_S8_EEENS6_IJNS7_ILi128EEENS7_ILi112EEENS7_ILi192EEEEEELi192ENS_6half_tEfNS_4arch4Sm90ELb0ELb0ELb0ELb1ELb0ELb1ELb0ELb1ELb1ELb1ELb1ELb0EEENS1_21CollectiveEpilogueFwdINS6_IJSA_SC_SB_EEES9_SE_SG_Li256ELb1ELb1ELb1ELb0EEENS1_36VarlenDynamicPersistentTileSchedulerILi128ELi112ELi256ELi128ELb1ELb1ELb1ELb0ELb1ELb1EEEEEEEEEvNT_6ParamsE)
        /*032c*/ 	.word	0x00000080


	//----- nvinfo : EIATTR_REGCOUNT
	.align		4
.L_191:
        /*0330*/ 	.byte	0x04, 0x2f
        /*0332*/ 	.short	(.L_193 - .L_192)
	.align		4
.L_192:
        /*0334*/ 	.word	index@(_ZN7cutlass13device_kernelIN5flash11enable_sm90INS1_16FlashAttnFwdSm90INS1_25CollectiveMainloopFwdSm90ILi2EN4cute5tupleIJNS5_1CILi1EEES8_S8_EEENS6_IJNS7_ILi128EEENS7_ILi112EEENS7_ILi192EEEEEELi192ENS_6half_tEfNS_4arch4Sm90ELb0ELb0ELb0ELb1ELb0ELb0ELb0ELb1ELb1ELb1ELb1ELb0EEENS1_21CollectiveEpilogueFwdINS6_IJSA_SC_SB_EEES9_SE_SG_Li256ELb1ELb1ELb1ELb0EEENS1_36VarlenDynamicPersistentTileSchedulerILi128ELi112ELi256ELi128ELb1ELb1ELb1ELb0ELb1ELb1EEEEEEEEEvNT_6ParamsE)
        /*0338*/ 	.word	0x000000a8


	//----- nvinfo : EIATTR_FRAME_SIZE
	.align		4
.L_193:
        /*033c*/ 	.byte	0x04, 0x11
        /*033e*/ 	.short	(.L_195 - .L_194)
	.align		4
.L_194:
        /*0340*/ 	.word	index@(_ZN7cutlass13device_kernelIN5flash11enable_sm90INS1_16FlashAttnFwdSm90INS1_25CollectiveMainloopFwdSm90ILi2EN4cute5tupleIJNS5_1CILi1EEES8_S8_EEENS6_IJNS7_ILi128EEENS7_ILi112EEENS7_ILi192EEEEEELi192ENS_6half_tEfNS_4arch4Sm90ELb0ELb0ELb0ELb1ELb0ELb0ELb0ELb1ELb1ELb1ELb1ELb0EEENS1_21CollectiveEpilogueFwdINS6_IJSA_SC_SB_EEES9_SE_SG_Li256ELb1ELb1ELb1ELb0EEENS1_36VarlenDynamicPersistentTileSchedulerILi128ELi112ELi256ELi128ELb1ELb1ELb1ELb0ELb1ELb1EEEEEEEEEvNT_6ParamsE)
        /*0344*/ 	.word	0x00000068


	//----- nvinfo : EIATTR_REGCOUNT
	.align		4
.L_195:
        /*0348*/ 	.byte	0x04, 0x2f
        /*034a*/ 	.short	(.L_197 - .L_196)
	.align		4
.L_196:
        /*034c*/ 	.word	index@(_ZN7cutlass13device_kernelIN5flash11enable_sm90INS1_16FlashAttnFwdSm90INS1_25CollectiveMainloopFwdSm90ILi2EN4cute5tupleIJNS5_1CILi1EEES8_S8_EEENS6_IJNS7_ILi128EEENS7_ILi112EEENS7_ILi192EEEEEELi192ENS_6half_tEfNS_4arch4Sm90ELb0ELb0ELb0ELb0ELb0ELb0ELb0ELb1ELb1ELb1ELb1ELb0EEENS1_21CollectiveEpilogueFwdINS6_IJSA_SC_SB_EEES9_SE_SG_Li256ELb0ELb1ELb1ELb0EEENS1_19SingleTileSchedulerILb0ELb1ELb1ELi128EEEEEEEEEvNT_6ParamsE)
        /*0350*/ 	.word	0x000000a8


	//----- nvinfo : EIATTR_FRAME_SIZE
	.align		4
.L_197:
        /*0354*/ 	.byte	0x04, 0x11
        /*0356*/ 	.short	(.L_199 - .L_198)
	.align		4
.L_198:
        /*0358*/ 	.word	index@(_ZN7cutlass13device_kernelIN5flash11enable_sm90INS1_16FlashAttnFwdSm90INS1_25CollectiveMainloopFwdSm90ILi2EN4cute5tupleIJNS5_1CILi1EEES8_S8_EEENS6_IJNS7_ILi128EEENS7_ILi112EEENS7_ILi192EEEEEELi192ENS_6half_tEfNS_4arch4Sm90ELb0ELb0ELb0ELb0ELb0ELb0ELb0ELb1ELb1ELb1ELb1ELb0EEENS1_21CollectiveEpilogueFwdINS6_IJSA_SC_SB_EEES9_SE_SG_Li256ELb0ELb1ELb1ELb0EEENS1_19SingleTileSchedulerILb0ELb1ELb1ELi128EEEEEEEEEvNT_6ParamsE)
        /*035c*/ 	.word	0x00000010


	//----- nvinfo : EIATTR_REGCOUNT
	.align		4
.L_199:
        /*0360*/ 	.byte	0x04, 0x2f
        /*0362*/ 	.short	(.L_201 - .L_200)
	.align		4
.L_200:
        /*0364*/ 	.word	index@(_ZN7cutlass13device_kernelIN5flash11enable_sm90INS1_16FlashAttnFwdSm90INS1_25CollectiveMainloopFwdSm90ILi2EN4cute5tupleIJNS5_1CILi1EEES8_S8_EEENS6_IJNS7_ILi128EEENS7_ILi80EEENS7_ILi256EEEEEELi256ENS_6half_tEfNS_4arch4Sm90ELb1ELb0ELb0ELb1ELb0ELb1ELb0ELb1ELb1ELb1ELb1ELb0EEENS1_21CollectiveEpilogueFwdINS6_IJSA_SC_SB_EEES9_SE_SG_Li256ELb1ELb1ELb1ELb0EEENS1_36VarlenDynamicPersistentTileSchedulerILi128ELi80ELi256ELi128ELb1ELb1ELb1ELb1ELb1ELb1EEEEEEEEEvNT_6ParamsE)
        /*0368*/ 	.word	0x000000a8


	//----- nvinfo : EIATTR_FRAME_SIZE
	.align		4
.L_201:
        /*036c*/ 	.byte	0x04, 0x11
        /*036e*/ 	.short	(.L_203 - .L_202)
	.align		4
.L_202:
        /*0370*/ 	.word	index@(_ZN7cutlass13device_kernelIN5flash11enable_sm90INS1_16FlashAttnFwdSm90INS1_25CollectiveMainloopFwdSm90ILi2EN4cute5tupleIJNS5_1CILi1EEES8_S8_EEENS6_IJNS7_ILi128EEENS7_ILi80EEENS7_ILi256EEEEEELi256ENS_6half_tEfNS_4arch4Sm90ELb1ELb0ELb0ELb1ELb0ELb1ELb0ELb1ELb1ELb1ELb1ELb0EEENS1_21CollectiveEpilogueFwdINS6_IJSA_SC_SB_EEES9_SE_SG_Li256ELb1ELb1ELb1ELb0EEENS1_36VarlenDynamicPersistentTileSchedulerILi128ELi80ELi256ELi128ELb1ELb1ELb1ELb1ELb1ELb1EEEEEEEEEvNT_6ParamsE)
        /*0374*/ 	.word	0x000000c8


	//----- nvinfo : EIATTR_REGCOUNT
	.align		4
.L_203:
        /*0378*/ 	.byte	0x04, 0x2f
        /*037a*/ 	.short	(.L_205 - .L_204)
	.align		4
.L_204:
        /*037c*/ 	.word	index@(_ZN7cutlass13device_kernelIN5flash11enable_sm90INS1_16FlashAttnFwdSm90INS1_25CollectiveMainloopFwdSm90ILi2EN4cute5tupleIJNS5_1CILi1EEES8_S8_EEENS6_IJNS7_ILi128EEENS7_ILi80EEENS7_ILi256EEEEEELi256ENS_6half_tEfNS_4arch4Sm90ELb1ELb0ELb0ELb1ELb0ELb0ELb0ELb1ELb1ELb1ELb1ELb0EEENS1_21CollectiveEpilogueFwdINS6_IJSA_SC_SB_EEES9_SE_SG_Li256ELb1ELb1ELb1ELb0EEENS1_36VarlenDynamicPersistentTileSchedulerILi128ELi80ELi256ELi128ELb1ELb1ELb1ELb1ELb1ELb1EEEEEEEEEvNT_6ParamsE)
        /*0380*/ 	.word	0x000000a8


	//----- nvinfo : EIATTR_FRAME_SIZE
	.align		4
.L_205:
        /*0384*/ 	.byte	0x04, 0x11
        /*0386*/ 	.short	(.L_207 - .L_206)
	.align		4
.L_206:
        /*0388*/ 	.word	index@(_ZN7cutlass13device_kernelIN5flash11enable_sm90INS1_16FlashAttnFwdSm90INS1_25CollectiveMainloopFwdSm90ILi2EN4cute5tupleIJNS5_1CILi1EEES8_S8_EEENS6_IJNS7_ILi128EEENS7_ILi80EEENS7_ILi256EEEEEELi256ENS_6half_tEfNS_4arch4Sm90ELb1ELb0ELb0ELb1ELb0ELb0ELb0ELb1ELb1ELb1ELb1ELb0EEENS1_21CollectiveEpilogueFwdINS6_IJSA_SC_SB_EEES9_SE_SG_Li256ELb1ELb1ELb1ELb0EEENS1_36VarlenDynamicPersistentTileSchedulerILi128ELi80ELi256ELi128ELb1ELb1ELb1ELb1ELb1ELb1EEEEEEEEEvNT_6ParamsE)
        /*038c*/ 	.word	0x00000070


	//----- nvinfo : EIATTR_REGCOUNT
	.align		4
.L_207:
        /*0390*/ 	.byte	0x04, 0x2f
        /*0392*/ 	.short	(.L_209 - .L_208)
	.align		4
.L_208:
        /*0394*/ 	.word	index@(_ZN7cutlass13device_kernelIN5flash11enable_sm90INS1_16FlashAttnFwdSm90INS1_25CollectiveMainloopFwdSm90ILi2EN4cute5tupleIJNS5_1CILi1EEES8_S8_EEENS6_IJNS7_ILi128EEENS7_ILi80EEENS7_ILi256EEEEEELi256ENS_6half_tEfNS_4arch4Sm90ELb1ELb0ELb0ELb0ELb0ELb0ELb0ELb1ELb1ELb1ELb1ELb0EEENS1_21CollectiveEpilogueFwdINS6_IJSA_SC_SB_EEES9_SE_SG_Li256ELb0ELb1ELb1ELb0EEENS1_19SingleTileSchedulerILb0ELb1ELb1ELi128EEEEEEEEEvNT_6ParamsE)
        /*0398*/ 	.word	0x000000a8


	//----- nvinfo : EIATTR_FRAME_SIZE
	.align		4
.L_209:
        /*039c*/ 	.byte	0x04, 0x11
        /*039e*/ 	.short	(.L_211 - .L_210)
	.align		4
.L_210:
        /*03a0*/ 	.word	index@(_ZN7cutlass13device_kernelIN5flash11enable_sm90INS1_16FlashAttnFwdSm90INS1_25CollectiveMainloopFwdSm90ILi2EN4cute5tupleIJNS5_1CILi1EEES8_S8_EEENS6_IJNS7_ILi128EEENS7_ILi80EEENS7_ILi256EEEEEELi256ENS_6half_tEfNS_4arch4Sm90ELb1ELb0ELb0ELb0ELb0ELb0ELb0ELb1ELb1ELb1ELb1ELb0EEENS1_21CollectiveEpilogueFwdINS6_IJSA_SC_SB_EEES9_SE_SG_Li256ELb0ELb1ELb1ELb0EEENS1_19SingleTileSchedulerILb0ELb1ELb1ELi128EEEEEEEEEvNT_6ParamsE)
        /*03a4*/ 	.word	0x00000018


	//----- nvinfo : EIATTR_REGCOUNT
	.align		4
.L_211:
        /*03a8*/ 	.byte	0x04, 0x2f
        /*03aa*/ 	.short	(.L_213 - .L_212)
	.align		4
.L_212:
        /*03ac*/ 	.word	index@(_ZN7cutlass13device_kernelIN5flash11enable_sm90INS1_16FlashAttnFwdSm90INS1_25CollectiveMainloopFwdSm90ILi2EN4cute5tupleIJNS5_1CILi1EEES8_S8_EEENS6_IJNS7_ILi128EEENS7_ILi64EEENS7_ILi256EEEEEELi256ENS_6half_tEfNS_4arch4Sm90ELb0ELb1ELb0ELb1ELb0ELb1ELb0ELb1ELb1ELb1ELb1ELb0EEENS1_21CollectiveEpilogueFwdINS6_IJSA_SC_SB_EEES9_SE_SG_Li256ELb1ELb1ELb1ELb0EEENS1_36VarlenDynamicPersistentTileSchedulerILi128ELi64ELi256ELi128ELb1ELb1ELb1ELb1ELb0ELb1EEEEEEEEEvNT_6ParamsE)
        /*03b0*/ 	.word	0x000000a8


	//----- nvinfo : EIATTR_FRAME_SIZE
	.align		4
.L_213:
        /*03b4*/ 	.byte	0x04, 0x11
        /*03b6*/ 	.short	(.L_215 - .L_214)
	.align		4
.L_214:
        /*03b8*/ 	.word	index@(_ZN7cutlass13device_kernelIN5flash11enable_sm90INS1_16FlashAttnFwdSm90INS1_25CollectiveMainloopFwdSm90ILi2EN4cute5tupleIJNS5_1CILi1EEES8_S8_EEENS6_IJNS7_ILi128EEENS7_ILi64EEENS7_ILi256EEEEEELi256ENS_6half_tEfNS_4arch4Sm90ELb0ELb1ELb0ELb1ELb0ELb1ELb0ELb1ELb1ELb1ELb1ELb0EEENS1_21CollectiveEpilogueFwdINS6_IJSA_SC_SB_EEES9_SE_SG_Li256ELb1ELb1ELb1ELb0EEENS1_36VarlenDynamicPersistentTileSchedulerILi128ELi64ELi256ELi128ELb1ELb1ELb1ELb1ELb0ELb1EEEEEEEEEvNT_6ParamsE)
        /*03bc*/ 	.word	0x000000a8


	//----- nvinfo : EIATTR_REGCOUNT
	.align		4
.L_215:
        /*03c0*/ 	.byte	0x04, 0x2f
        /*03c2*/ 	.short	(.L_217 - .L_216)
	.align		4
.L_216:
        /*03c4*/ 	.word	index@(_ZN7cutlass13device_kernelIN5flash11enable_sm90INS1_16FlashAttnFwdSm90INS1_25CollectiveMainloopFwdSm90ILi2EN4cute5tupleIJNS5_1CILi1EEES8_S8_EEENS6_IJNS7_ILi128EEENS7_ILi64EEENS7_ILi256EEEEEELi256ENS_6half_tEfNS_4arch4Sm90ELb0ELb1ELb0ELb1ELb0ELb0ELb0ELb1ELb1ELb1ELb1ELb0EEENS1_21CollectiveEpilogueFwdINS6_IJSA_SC_SB_EEES9_SE_SG_Li256ELb1ELb1ELb1ELb0EEENS1_36VarlenDynamicPersistentTileSchedulerILi128ELi64ELi256ELi128ELb1ELb1ELb1ELb1ELb0ELb1EEEEEEEEEvNT_6ParamsE)
        /*03c8*/ 	.word	0x000000a8


	//----- nvinfo : EIATTR_FRAME_SIZE
	.align		4
.L_217:
        /*03cc*/ 	.byte	0x04, 0x11
        /*03ce*/ 	.short	(.L_219 - .L_218)
	.align		4
.L_218:
        /*03d0*/ 	.word	index@(_ZN7cutlass13device_kernelIN5flash11enable_sm90INS1_16FlashAttnFwdSm90INS1_25CollectiveMainloopFwdSm90ILi2EN4cute5tupleIJNS5_1CILi1EEES8_S8_EEENS6_IJNS7_ILi128EEENS7_ILi64EEENS7_ILi256EEEEEELi256ENS_6half_tEfNS_4arch4Sm90ELb0ELb1ELb0ELb1ELb0ELb0ELb0ELb1ELb1ELb1ELb1ELb0EEENS1_21CollectiveEpilogueFwdINS6_IJSA_SC_SB_EEES9_SE_SG_Li256ELb1ELb1ELb1ELb0EEENS1_36VarlenDynamicPersistentTileSchedulerILi128ELi64ELi256ELi128ELb1ELb1ELb1ELb1ELb0ELb1EEEEEEEEEvNT_6ParamsE)
        /*03d4*/ 	.word	0x00000070


	//----- nvinfo : EIATTR_REGCOUNT
	.align		4
.L_219:
        /*03d8*/ 	.byte	0x04, 0x2f
        /*03da*/ 	.short	(.L_221 - .L_220)
	.align		4
.L_220:
        /*03dc*/ 	.word	index@(_ZN7cutlass13device_kernelIN5flash11enable_sm90INS1_16FlashAttnFwdSm90INS1_25CollectiveMainloopFwdSm90ILi2EN4cute5tupleIJNS5_1CILi1EEES8_S8_EEENS6_IJNS7_ILi128EEENS7_ILi64EEENS7_ILi256EEEEEELi256ENS_6half_tEfNS_4arch4Sm90ELb0ELb1ELb0ELb0ELb0ELb0ELb0ELb1ELb1ELb1ELb1ELb0EEENS1_21CollectiveEpilogueFwdINS6_IJSA_SC_SB_EEES9_SE_SG_Li256ELb0ELb1ELb1ELb0EEENS1_19SingleTileSchedulerILb0ELb1ELb1ELi128EEEEEEEEEvNT_6ParamsE)
        /*03e0*/ 	.word	0x000000a8


	//----- nvinfo : EIATTR_FRAME_SIZE
	.align		4
.L_221:
        /*03e4*/ 	.byte	0x04, 0x11
        /*03e6*/ 	.short	(.L_223 - .L_222)
	.align		4
.L_222:
        /*03e8*/ 	.word	index@(_ZN7cutlass13device_kernelIN5flash11enable_sm90INS1_16FlashAttnFwdSm90INS1_25CollectiveMainloopFwdSm90ILi2EN4cute5tupleIJNS5_1CILi1EEES8_S8_EEENS6_IJNS7_ILi128EEENS7_ILi64EEENS7_ILi256EEEEEELi256ENS_6half_tEfNS_4arch4Sm90ELb0ELb1ELb0ELb0ELb0ELb0ELb0ELb1ELb1ELb1ELb1ELb0EEENS1_21CollectiveEpilogueFwdINS6_IJSA_SC_SB_EEES9_SE_SG_Li256ELb0ELb1ELb1ELb0EEENS1_19SingleTileSchedulerILb0ELb1ELb1ELi128EEEEEEEEEvNT_6ParamsE)
        /*03ec*/ 	.word	0x00000010


	//----- nvinfo : EIATTR_REGCOUNT
	.align		4
.L_223:
        /*03f0*/ 	.byte	0x04, 0x2f
        /*03f2*/ 	.short	(.L_225 - .L_224)
	.align		4
.L_224:
        /*03f4*/ 	.word	index@(_ZN7cutlass13device_kernelIN5flash11enable_sm90INS1_16FlashAttnFwdSm90INS1_25CollectiveMainloopFwdSm90ILi2EN4cute5tupleIJNS5_1CILi1EEES8_S8_EEENS6_IJNS7_ILi128EEENS7_ILi80EEENS7_ILi256EEEEEELi256ENS_6half_tEfNS_4arch4Sm90ELb0ELb0ELb0ELb1ELb0ELb1ELb0ELb1ELb1ELb1ELb1ELb0EEENS1_21CollectiveEpilogueFwdINS6_IJSA_SC_SB_EEES9_SE_SG_Li256ELb1ELb1ELb1ELb0EEENS1_36VarlenDynamicPersistentTileSchedulerILi128ELi80ELi256ELi128ELb1ELb1ELb1ELb0ELb1ELb1EEEEEEEEEvNT_6ParamsE)
        /*03f8*/ 	.word	0x000000a8


	//----- nvinfo : EIATTR_FRAME_SIZE
	.align		4
.L_225:
        /*03fc*/ 	.byte	0x04, 0x11
        /*03fe*/ 	.short	(.L_227 - .L_226)
	.align		4
.L_226:
        /*0400*/ 	.word	index@(_ZN7cutlass13device_kernelIN5flash11enable_sm90INS1_16FlashAttnFwdSm90INS1_25CollectiveMainloopFwdSm90ILi2EN4cute5tupleIJNS5_1CILi1EEES8_S8_EEENS6_IJNS7_ILi128EEENS7_ILi80EEENS7_ILi256EEEEEELi256ENS_6half_tEfNS_4arch4Sm90ELb0ELb0ELb0ELb1ELb0ELb1ELb0ELb1ELb1ELb1ELb1ELb0EEENS1_21CollectiveEpilogueFwdINS6_IJSA_SC_SB_EEES9_SE_SG_Li256ELb1ELb1ELb1ELb0EEENS1_36VarlenDynamicPersistentTileSchedulerILi128ELi80ELi256ELi128ELb1ELb1ELb1ELb0ELb1ELb1EEEEEEEEEvNT_6ParamsE)
        /*0404*/ 	.word	0x000001b0


	//----- nvinfo : EIATTR_REGCOUNT
	.align		4
.L_227:
        /*0408*/ 	.byte	0x04, 0x2f
        /*040a*/ 	.short	(.L_229 - .L_228)
	.align		4
.L_228:
        /*040c*/ 	.word	index@(_ZN7cutlass13device_kernelIN5flash11enable_sm90INS1_16FlashAttnFwdSm90INS1_25CollectiveMainloopFwdSm90ILi2EN4cute5tupleIJNS5_1CILi1EEES8_S8_EEENS6_IJNS7_ILi128EEENS7_ILi80EEENS7_ILi256EEEEEELi256ENS_6half_tEfNS_4arch4Sm90ELb0ELb0ELb0ELb1ELb0ELb0ELb0ELb1ELb1ELb1ELb1ELb0EEENS1_21CollectiveEpilogueFwdINS6_IJSA_SC_SB_EEES9_SE_SG_Li256ELb1ELb1ELb1ELb0EEENS1_36VarlenDynamicPersistentTileSchedulerILi128ELi80ELi256ELi128ELb1ELb1ELb1ELb0ELb1ELb1EEEEEEEEEvNT_6ParamsE)
        /*0410*/ 	.word	0x000000a8


	//----- nvinfo : EIATTR_FRAME_SIZE
	.align		4
.L_229:
        /*0414*/ 	.byte	0x04, 0x11
        /*0416*/ 	.short	(.L_231 - .L_230)
	.align		4
.L_230:
        /*0418*/ 	.word	index@(_ZN7cutlass13device_kernelIN5flash11enable_sm90INS1_16FlashAttnFwdSm90INS1_25CollectiveMainloopFwdSm90ILi2EN4cute5tupleIJNS5_1CILi1EEES8_S8_EEENS6_IJNS7_ILi128EEENS7_ILi80EEENS7_ILi256EEEEEELi256ENS_6half_tEfNS_4arch4Sm90ELb0ELb0ELb0ELb1ELb0ELb0ELb0ELb1ELb1ELb1ELb1ELb0EEENS1_21CollectiveEpilogueFwdINS6_IJSA_SC_SB_EEES9_SE_SG_Li256ELb1ELb1ELb1ELb0EEENS1_36VarlenDynamicPersistentTileSchedulerILi128ELi80ELi256ELi128ELb1ELb1ELb1ELb0ELb1ELb1EEEEEEEEEvNT_6ParamsE)
        /*041c*/ 	.word	0x00000078


	//----- nvinfo : EIATTR_REGCOUNT
	.align		4
.L_231:
        /*0420*/ 	.byte	0x04, 0x2f
        /*0422*/ 	.short	(.L_233 - .L_232)
	.align		4
.L_232:
        /*0424*/ 	.word	index@(_ZN7cutlass13device_kernelIN5flash11enable_sm90INS1_16FlashAttnFwdSm90INS1_25CollectiveMainloopFwdSm90ILi2EN4cute5tupleIJNS5_1CILi1EEES8_S8_EEENS6_IJNS7_ILi128EEENS7_ILi80EEENS7_ILi256EEEEEELi256ENS_6half_tEfNS_4arch4Sm90ELb0ELb0ELb0ELb0ELb0ELb0ELb0ELb1ELb1ELb1ELb1ELb0EEENS1_21CollectiveEpilogueFwdINS6_IJSA_SC_SB_EEES9_SE_SG_Li256ELb0ELb1ELb1ELb0EEENS1_19SingleTileSchedulerILb0ELb1ELb1ELi128EEEEEEEEEvNT_6ParamsE)
        /*0428*/ 	.word	0x000000a8


	//----- nvinfo : EIATTR_FRAME_SIZE
	.align		4
.L_233:
        /*042c*/ 	.byte	0x04, 0x11
        /*042e*/ 	.short	(.L_235 - .L_234)
	.align		4
.L_234:
        /*0430*/ 	.word	index@(_ZN7cutlass13device_kernelIN5flash11enable_sm90INS1_16FlashAttnFwdSm90INS1_25CollectiveMainloopFwdSm90ILi2EN4cute5tupleIJNS5_1CILi1EEES8_S8_EEENS6_IJNS7_ILi128EEENS7_ILi80EEENS7_ILi256EEEEEELi256ENS_6half_tEfNS_4arch4Sm90ELb0ELb0ELb0ELb0ELb0ELb0ELb0ELb1ELb1ELb1ELb1ELb0EEENS1_21CollectiveEpilogueFwdINS6_IJSA_SC_SB_EEES9_SE_SG_Li256ELb0ELb1ELb1ELb0EEENS1_19SingleTileSchedulerILb0ELb1ELb1ELi128EEEEEEEEEvNT_6ParamsE)
        /*0434*/ 	.word	0x00000018


	//----- nvinfo : EIATTR_MIN_STACK_SIZE
	.align		4
.L_235:
        /*0438*/ 	.byte	0x04, 0x12
        /*043a*/ 	.short	(.L_237 - .L_236)
	.align		4
.L_236:
        /*043c*/ 	.word	index@(_ZN7cutlass13device_kernelIN5flash11enable_sm90INS1_16FlashAttnFwdSm90INS1_25CollectiveMainloopFwdSm90ILi2EN4cute5tupleIJNS5_1CILi1EEES8_S8_EEENS6_IJNS7_ILi128EEENS7_ILi80EEENS7_ILi256EEEEEELi256ENS_6half_tEfNS_4arch4Sm90ELb0ELb0ELb0ELb0ELb0ELb0ELb0ELb1ELb1ELb1ELb1ELb0EEENS1_21CollectiveEpilogueFwdINS6_IJSA_SC_SB_EEES9_SE_SG_Li256ELb0ELb1ELb1ELb0EEENS1_19SingleTileSchedulerILb0ELb1ELb1ELi128EEEEEEEEEvNT_6ParamsE)
        /*0440*/ 	.word	0x00000018


	//----- nvinfo : EIATTR_MIN_STACK_SIZE
	.align		4
.L_237:
        /*0444*/ 	.byte	0x04, 0x12
        /*0446*/ 	.short	(.L_239 - .L_238)
	.align		4
.L_238:
        /*0448*/ 	.word	index@(_ZN7cutlass13device_kernelIN5flash11enable_sm90INS1_16FlashAttnFwdSm90INS1_25CollectiveMainloopFwdSm90ILi2EN4cute5tupleIJNS5_1CILi1EEES8_S8_EEENS6_IJNS7_ILi128EEENS7_ILi80EEENS7_ILi256EEEEEELi256ENS_6half_tEfNS_4arch4Sm90ELb0ELb0ELb0ELb1ELb0ELb0ELb0ELb1ELb1ELb1ELb1ELb0EEENS1_21CollectiveEpilogueFwdINS6_IJSA_SC_SB_EEES9_SE_SG_Li256ELb1ELb1ELb1ELb0EEENS1_36VarlenDynamicPersistentTileSchedulerILi128ELi80ELi256ELi128ELb1ELb1ELb1ELb0ELb1ELb1EEEEEEEEEvNT_6ParamsE)
        /*044c*/ 	.word	0x00000078


	//----- nvinfo : EIATTR_MIN_STACK_SIZE
	.align		4
.L_239:
        /*0450*/ 	.byte	0x04, 0x12
        /*0452*/ 	.short	(.L_241 - .L_240)
	.align		4
.L_240:
        /*0454*/ 	.word	index@(_ZN7cutlass13device_kernelIN5flash11enable_sm90INS1_16FlashAttnFwdSm90INS1_25CollectiveMainloopFwdSm90ILi2EN4cute5tupleIJNS5_1CILi1EEES8_S8_EEENS6_IJNS7_ILi128EEENS7_ILi80EEENS7_ILi256EEEEEELi256ENS_6half_tEfNS_4arch4Sm90ELb0ELb0ELb0ELb1ELb0ELb1ELb0ELb1ELb1ELb1ELb1ELb0EEENS1_21CollectiveEpilogueFwdINS6_IJSA_SC_SB_EEES9_SE_SG_Li256ELb1ELb1ELb1ELb0EEENS1_36VarlenDynamicPersistentTileSchedulerILi128ELi80ELi256ELi128ELb1ELb1ELb1ELb0ELb1ELb1EEEEEEEEEvNT_6ParamsE)
        /*0458*/ 	.word	0x000001b0


	//----- nvinfo : EIATTR_MIN_STACK_SIZE
	.align		4
.L_241:
        /*045c*/ 	.byte	0x04, 0x12
        /*045e*/ 	.short	(.L_243 - .L_242)
	.align		4
.L_242:
        /*0460*/ 	.word	index@(_ZN7cutlass13device_kernelIN5flash11enable_sm90INS1_16FlashAttnFwdSm90INS1_25CollectiveMainloopFwdSm90ILi2EN4cute5tupleIJNS5_1CILi1EEES8_S8_EEENS6_IJNS7_ILi128EEENS7_ILi64EEENS7_ILi256EEEEEELi256ENS_6half_tEfNS_4arch4Sm90ELb0ELb1ELb0ELb0ELb0ELb0ELb0ELb1ELb1ELb1ELb1ELb0EEENS1_21CollectiveEpilogueFwdINS6_IJSA_SC_SB_EEES9_SE_SG_Li256ELb0ELb1ELb1ELb0EEENS1_19SingleTileSchedulerILb0ELb1ELb1ELi128EEEEEEEEEvNT_6ParamsE)
        /*0464*/ 	.word	0x00000010


	//----- nvinfo : EIATTR_MIN_STACK_SIZE
	.align		4
.L_243:
        /*0468*/ 	.byte	0x04, 0x12
        /*046a*/ 	.short	(.L_245 - .L_244)
	.align		4
.L_244:
        /*046c*/ 	.word	index@(_ZN7cutlass13device_kernelIN5flash11enable_sm90INS1_16FlashAttnFwdSm90INS1_25CollectiveMainloopFwdSm90ILi2EN4cute5tupleIJNS5_1CILi1EEES8_S8_EEENS6_IJNS7_ILi128EEENS7_ILi64EEENS7_ILi256EEEEEELi256ENS_6half_tEfNS_4arch4Sm90ELb0ELb1ELb0ELb1ELb0ELb0ELb0ELb1ELb1ELb1ELb1ELb0EEENS1_21CollectiveEpilogueFwdINS6_IJSA_SC_SB_EEES9_SE_SG_Li256ELb1ELb1ELb1ELb0EEENS1_36VarlenDynamicPersistentTileSchedulerILi128ELi64ELi256ELi128ELb1ELb1ELb1ELb1ELb0ELb1EEEEEEEEEvNT_6ParamsE)
        /*0470*/ 	.word	0x00000070


	//----- nvinfo : EIATTR_MIN_STACK_SIZE
	.align		4
.L_245:
        /*0474*/ 	.byte	0x04, 0x12
        /*0476*/ 	.short	(.L_247 - .L_246)
	.align		4
.L_246:
        /*0478*/ 	.word	index@(_ZN7cutlass13device_kernelIN5flash11enable_sm90INS1_16FlashAttnFwdSm90INS1_25CollectiveMainloopFwdSm90ILi2EN4cute5tupleIJNS5_1CILi1EEES8_S8_EEENS6_IJNS7_ILi128EEENS7_ILi64EEENS7_ILi256EEEEEELi256ENS_6half_tEfNS_4arch4Sm90ELb0ELb1ELb0ELb1ELb0ELb1ELb0ELb1ELb1ELb1ELb1ELb0EEENS1_21CollectiveEpilogueFwdINS6_IJSA_SC_SB_EEES9_SE_SG_Li256ELb1ELb1ELb1ELb0EEENS1_36VarlenDynamicPersistentTileSchedulerILi128ELi64ELi256ELi128ELb1ELb1ELb1ELb1ELb0ELb1EEEEEEEEEvNT_6ParamsE)
        /*047c*/ 	.word	0x000000a8


	//----- nvinfo : EIATTR_MIN_STACK_SIZE
	.align		4
.L_247:
        /*0480*/ 	.byte	0x04, 0x12
        /*0482*/ 	.short	(.L_249 - .L_248)
	.align		4
.L_248:
        /*0484*/ 	.word	index@(_ZN7cutlass13device_kernelIN5flash11enable_sm90INS1_16FlashAttnFwdSm90INS1_25CollectiveMainloopFwdSm90ILi2EN4cute5tupleIJNS5_1CILi1EEES8_S8_EEENS6_IJNS7_ILi128EEENS7_ILi80EEENS7_ILi256EEEEEELi256ENS_6half_tEfNS_4arch4Sm90ELb1ELb0ELb0ELb0ELb0ELb0ELb0ELb1ELb1ELb1ELb1ELb0EEENS1_21CollectiveEpilogueFwdINS6_IJSA_SC_SB_EEES9_SE_SG_Li256ELb0ELb1ELb1ELb0EEENS1_19SingleTileSchedulerILb0ELb1ELb1ELi128EEEEEEEEEvNT_6ParamsE)
        /*0488*/ 	.word	0x00000018


	//----- nvinfo : EIATTR_MIN_STACK_SIZE
	.align		4
.L_249:
        /*048c*/ 	.byte	0x04, 0x12
        /*048e*/ 	.short	(.L_251 - .L_250)
	.align		4
.L_250:
        /*0490*/ 	.word	index@(_ZN7cutlass13device_kernelIN5flash11enable_sm90INS1_16FlashAttnFwdSm90INS1_25CollectiveMainloopFwdSm90ILi2EN4cute5tupleIJNS5_1CILi1EEES8_S8_EEENS6_IJNS7_ILi128EEENS7_ILi80EEENS7_ILi256EEEEEELi256ENS_6half_tEfNS_4arch4Sm90ELb1ELb0ELb0ELb1ELb0ELb0ELb0ELb1ELb1ELb1ELb1ELb0EEENS1_21CollectiveEpilogueFwdINS6_IJSA_SC_SB_EEES9_SE_SG_Li256ELb1ELb1ELb1ELb0EEENS1_36VarlenDynamicPersistentTileSchedulerILi128ELi80ELi256ELi128ELb1ELb1ELb1ELb1ELb1ELb1EEEEEEEEEvNT_6ParamsE)
        /*0494*/ 	.word	0x00000070


	//----- nvinfo : EIATTR_MIN_STACK_SIZE
	.align		4
.L_251:
        /*0498*/ 	.byte	0x04, 0x12
        /*049a*/ 	.short	(.L_253 - .L_252)
	.align		4
.L_252:
        /*049c*/ 	.word	index@(_ZN7cutlass13device_kernelIN5flash11enable_sm90INS1_16FlashAttnFwdSm90INS1_25CollectiveMainloopFwdSm90ILi2EN4cute5tupleIJNS5_1CILi1EEES8_S8_EEENS6_IJNS7_ILi128EEENS7_ILi80EEENS7_ILi256EEEEEELi256ENS_6half_tEfNS_4arch4Sm90ELb1ELb0ELb0ELb1ELb0ELb1ELb0ELb1ELb1ELb1ELb1ELb0EEENS1_21CollectiveEpilogueFwdINS6_IJSA_SC_SB_EEES9_SE_SG_Li256ELb1ELb1ELb1ELb0EEENS1_36VarlenDynamicPersistentTileSchedulerILi128ELi80ELi256ELi128ELb1ELb1ELb1ELb1ELb1ELb1EEEEEEEEEvNT_6ParamsE)
        /*04a0*/ 	.word	0x000000c8


	//----- nvinfo : EIATTR_MIN_STACK_SIZE
	.align		4
.L_253:
        /*04a4*/ 	.byte	0x04, 0x12
        /*04a6*/ 	.short	(.L_255 - .L_254)
	.align		4
.L_254:
        /*04a8*/ 	.word	index@(_ZN7cutlass13device_kernelIN5flash11enable_sm90INS1_16FlashAttnFwdSm90INS1_25CollectiveMainloopFwdSm90ILi2EN4cute5tupleIJNS5_1CILi1EEES8_S8_EEENS6_IJNS7_ILi128EEENS7_ILi112EEENS7_ILi192EEEEEELi192ENS_6half_tEfNS_4arch4Sm90ELb0ELb0ELb0ELb0ELb0ELb0ELb0ELb1ELb1ELb1ELb1ELb0EEENS1_21CollectiveEpilogueFwdINS6_IJSA_SC_SB_EEES9_SE_SG_Li256ELb0ELb1ELb1ELb0EEENS1_19SingleTileSchedulerILb0ELb1ELb1ELi128EEEEEEEEEvNT_6ParamsE)
        /*04ac*/ 	.word	0x00000010


	//----- nvinfo : EIATTR_MIN_STACK_SIZE
	.align		4
.L_255:
        /*04b0*/ 	.byte	0x04, 0x12
        /*04b2*/ 	.short	(.L_257 - .L_256)
	.align		4
.L_256:
        /*04b4*/ 	.word	index@(_ZN7cutlass13device_kernelIN5flash11enable_sm90INS1_16FlashAttnFwdSm90INS1_25CollectiveMainloopFwdSm90ILi2EN4cute5tupleIJNS5_1CILi1EEES8_S8_EEENS6_IJNS7_ILi128EEENS7_ILi112EEENS7_ILi192EEEEEELi192ENS_6half_tEfNS_4arch4Sm90ELb0ELb0ELb0ELb1ELb0ELb0ELb0ELb1ELb1ELb1ELb1ELb0EEENS1_21CollectiveEpilogueFwdINS6_IJSA_SC_SB_EEES9_SE_SG_Li256ELb1ELb1ELb1ELb0EEENS1_36VarlenDynamicPersistentTileSchedulerILi128ELi112ELi256ELi128ELb1ELb1ELb1ELb0ELb1ELb1EEEEEEEEEvNT_6ParamsE)
        /*04b8*/ 	.word	0x00000068


	//----- nvinfo : EIATTR_MIN_STACK_SIZE
	.align		4
.L_257:
        /*04bc*/ 	.byte	0x04, 0x12
        /*04be*/ 	.short	(.L_259 - .L_258)
	.align		4
.L_258:
        /*04c0*/ 	.word	index@(_ZN7cutlass13device_kernelIN5flash11enable_sm90INS1_16FlashAttnFwdSm90INS1_25CollectiveMainloopFwdSm90ILi2EN4cute5tupleIJNS5_1CILi1EEES8_S8_EEENS6_IJNS7_ILi128EEENS7_ILi112EEENS7_ILi192EEEEEELi192ENS_6half_tEfNS_4arch4Sm90ELb0ELb0ELb0ELb1ELb0ELb1ELb0ELb1ELb1ELb1ELb1ELb0EEENS1_21CollectiveEpilogueFwdINS6_IJSA_SC_SB_EEES9_SE_SG_Li256ELb1ELb1ELb1ELb0EEENS1_36VarlenDynamicPersistentTileSchedulerILi128ELi112ELi256ELi128ELb1ELb1ELb1ELb0ELb1ELb1EEEEEEEEEvNT_6ParamsE)
        /*04c4*/ 	.word	0x00000080


	//----- nvinfo : EIATTR_MIN_STACK_SIZE
	.align		4
.L_259:
        /*04c8*/ 	.byte	0x04, 0x12
        /*04ca*/ 	.short	(.L_261 - .L_260)
	.align		4
.L_260:
        /*04cc*/ 	.word	index@(_ZN7cutlass13device_kernelIN5flash11enable_sm90INS1_16FlashAttnFwdSm90INS1_25CollectiveMainloopFwdSm90ILi2EN4cute5tupleIJNS5_1CILi1EEES8_S8_EEENS6_IJNS7_ILi128EEENS7_ILi96EEENS7_ILi192EEEEEELi192ENS_6half_tEfNS_4arch4Sm90ELb0ELb1ELb0ELb0ELb0ELb0ELb0ELb1ELb1ELb1ELb1ELb0EEENS1_21CollectiveEpilogueFwdINS6_IJSA_SC_SB_EEES9_SE_SG_Li256ELb0ELb1ELb1ELb0EEENS1_19SingleTileSchedulerILb0ELb1ELb1ELi128EEEEEEEEEvNT_6ParamsE)
        /*04d0*/ 	.word	0x00000010


	//----- nvinfo : EIATTR_MIN_STACK_SIZE
	.align		4
.L_261:
        /*04d4*/ 	.byte	0x04, 0x12
        /*04d6*/ 	.short	(.L_263 - .L_262)
	.align		4
.L_262:
        /*04d8*/ 	.word	index@(_ZN7cutlass13device_kernelIN5flash11enable_sm90INS1_16FlashAttnFwdSm90INS1_25CollectiveMainloopFwdSm90ILi2EN4cute5tupleIJNS5_1CILi1EEES8_S8_EEENS6_IJNS7_ILi128EEENS7_ILi96EEENS7_ILi192EEEEEELi192ENS_6half_tEfNS_4arch4Sm90ELb0ELb1ELb0ELb1ELb0ELb0ELb0ELb1ELb1ELb1ELb1ELb0EEENS1_21CollectiveEpilogueFwdINS6_IJSA_SC_SB_EEES9_SE_SG_Li256ELb1ELb1ELb1ELb0EEENS1_36VarlenDynamicPersistentTileSchedulerILi128ELi96ELi256ELi128ELb1ELb1ELb1ELb1ELb0ELb1EEEEEEEEEvNT_6ParamsE)
        /*04dc*/ 	.word	0x00000060


	//----- nvinfo : EIATTR_MIN_STACK_SIZE
	.align		4
.L_263:
        /*04e0*/ 	.byte	0x04, 0x12
        /*04e2*/ 	.short	(.L_265 - .L_264)
	.align		4
.L_264:
        /*04e4*/ 	.word	index@(_ZN7cutlass13device_kernelIN5flash11enable_sm90INS1_16FlashAttnFwdSm90INS1_25CollectiveMainloopFwdSm90ILi2EN4cute5tupleIJNS5_1CILi1EEES8_S8_EEENS6_IJNS7_ILi128EEENS7_ILi96EEENS7_ILi192EEEEEELi192ENS_6half_tEfNS_4arch4Sm90ELb0ELb1ELb0ELb1ELb0ELb1ELb0ELb1ELb1ELb1ELb1ELb0EEENS1_21CollectiveEpilogueFwdINS6_IJSA_SC_SB_EEES9_SE_SG_Li256ELb1ELb1ELb1ELb0EEENS1_36VarlenDynamicPersistentTileSchedulerILi128ELi96ELi256ELi128ELb1ELb1ELb1ELb1ELb0ELb1EEEEEEEEEvNT_6ParamsE)
        /*04e8*/ 	.word	0x00000098


	//----- nvinfo : EIATTR_MIN_STACK_SIZE
	.align		4
.L_265:
        /*04ec*/ 	.byte	0x04, 0x12
        /*04ee*/ 	.short	(.L_267 - .L_266)
	.align		4
.L_266:
        /*04f0*/ 	.word	index@(_ZN7cutlass13device_kernelIN5flash11enable_sm90INS1_16FlashAttnFwdSm90INS1_25CollectiveMainloopFwdSm90ILi2EN4cute5tupleIJNS5_1CILi1EEES8_S8_EEENS6_IJNS7_ILi128EEENS7_ILi112EEENS7_ILi192EEEEEELi192ENS_6half_tEfNS_4arch4Sm90ELb1ELb0ELb0ELb0ELb0ELb0ELb0ELb1ELb1ELb1ELb1ELb0EEENS1_21CollectiveEpilogueFwdINS6_IJSA_SC_SB_EEES9_SE_SG_Li256ELb0ELb1ELb1ELb0EEENS1_19SingleTileSchedulerILb0ELb1ELb1ELi128EEEEEEEEEvNT_6ParamsE)
        /*04f4*/ 	.word	0x00000010


	//----- nvinfo : EIATTR_MIN_STACK_SIZE
	.align		4
.L_267:
        /*04f8*/ 	.byte	0x04, 0x12
        /*04fa*/ 	.short	(.L_269 - .L_268)
	.align		4
.L_268:
        /*04fc*/ 	.word	index@(_ZN7cutlass13device_kernelIN5flash11enable_sm90INS1_16FlashAttnFwdSm90INS1_25CollectiveMainloopFwdSm90ILi2EN4cute5tupleIJNS5_1CILi1EEES8_S8_EEENS6_IJNS7_ILi128EEENS7_ILi112EEENS7_ILi192EEEEEELi192ENS_6half_tEfNS_4arch4Sm90ELb1ELb0ELb0ELb1ELb0ELb0ELb0ELb1ELb1ELb1ELb1ELb0EEENS1_21CollectiveEpilogueFwdINS6_IJSA_SC_SB_EEES9_SE_SG_Li256ELb1ELb1ELb1ELb0EEENS1_36VarlenDynamicPersistentTileSchedulerILi128ELi112ELi256ELi128ELb1ELb1ELb1ELb1ELb1ELb1EEEEEEEEEvNT_6ParamsE)
        /*0500*/ 	.word	0x00000068


	//----- nvinfo : EIATTR_MIN_STACK_SIZE
	.align		4
.L_269:
        /*0504*/ 	.byte	0x04, 0x12
        /*0506*/ 	.short	(.L_271 - .L_270)
	.align		4
.L_270:
        /*0508*/ 	.word	index@(_ZN7cutlass13device_kernelIN5flash11enable_sm90INS1_16FlashAttnFwdSm90INS1_25CollectiveMainloopFwdSm90ILi2EN4cute5tupleIJNS5_1CILi1EEES8_S8_EEENS6_IJNS7_ILi128EEENS7_ILi112EEENS7_ILi192EEEEEELi192ENS_6half_tEfNS_4arch4Sm90ELb1ELb0ELb0ELb1ELb0ELb1ELb0ELb1ELb1ELb1ELb1ELb0EEENS1_21CollectiveEpilogueFwdINS6_IJSA_SC_SB_EEES9_SE_SG_Li256ELb1ELb1ELb1ELb0EEENS1_36VarlenDynamicPersistentTileSchedulerILi128ELi112ELi256ELi128ELb1ELb1ELb1ELb1ELb1ELb1EEEEEEEEEvNT_6ParamsE)
        /*050c*/ 	.word	0x00000080


	//----- nvinfo : EIATTR_MIN_STACK_SIZE
	.align		4
.L_271:
        /*0510*/ 	.byte	0x04, 0x12
        /*0512*/ 	.short	(.L_273 - .L_272)
	.align		4
.L_272:
        /*0514*/ 	.word	index@(_ZN7cutlass13device_kernelIN5flash11enable_sm90INS1_16FlashAttnFwdSm90INS1_25CollectiveMainloopFwdSm90ILi2EN4cute5tupleIJNS5_1CILi1EEES8_S8_EEENS6_IJNS7_ILi128EEENS7_ILi176EEESA_EEELi128ENS_6half_tEfNS_4arch4Sm90ELb0ELb0ELb0ELb0ELb0ELb0ELb0ELb1ELb1ELb1ELb1ELb0EEENS1_21CollectiveEpilogueFwdINS6_IJSA_SA_SB_EEES9_SD_SF_Li256ELb0ELb1ELb1ELb0EEENS1_19SingleTileSchedulerILb0ELb1ELb1ELi128EEEEEEEEEvNT_6ParamsE)
        /*0518*/ 	.word	0x00000010


	//----- nvinfo : EIATTR_MIN_STACK_SIZE
	.align		4
.L_273:
        /*051c*/ 	.byte	0x04, 0x12
        /*051e*/ 	.short	(.L_275 - .L_274)
	.align		4
.L_274:
        /*0520*/ 	.word	index@(_ZN7cutlass13device_kernelIN5flash11enable_sm90INS1_16FlashAttnFwdSm90INS1_25CollectiveMainloopFwdSm90ILi2EN4cute5tupleIJNS5_1CILi1EEES8_S8_EEENS6_IJNS7_ILi128EEENS7_ILi176EEESA_EEELi128ENS_6half_tEfNS_4arch4Sm90ELb0ELb0ELb0ELb1ELb0ELb0ELb0ELb1ELb1ELb1ELb1ELb0EEENS1_21CollectiveEpilogueFwdINS6_IJSA_SA_SB_EEES9_SD_SF_Li256ELb1ELb1ELb1ELb0EEENS1_36VarlenDynamicPersistentTileSchedulerILi128ELi176ELi256ELi128ELb1ELb1ELb1ELb0ELb1ELb1EEEEEEEEEvNT_6ParamsE)
        /*0524*/ 	.word	0x00000070


	//----- nvinfo : EIATTR_MIN_STACK_SIZE
	.align		4
.L_275:
        /*0528*/ 	.byte	0x04, 0x12
        /*052a*/ 	.short	(.L_277 - .L_276)
	.align		4
.L_276:
        /*052c*/ 	.word	index@(_ZN7cutlass13device_kernelIN5flash11enable_sm90INS1_16FlashAttnFwdSm90INS1_25CollectiveMainloopFwdSm90ILi2EN4cute5tupleIJNS5_1CILi1EEES8_S8_EEENS6_IJNS7_ILi128EEENS7_ILi176EEESA_EEELi128ENS_6half_tEfNS_4arch4Sm90ELb0ELb0ELb0ELb1ELb0ELb1ELb0ELb1ELb1ELb1ELb1ELb0EEENS1_21CollectiveEpilogueFwdINS6_IJSA_SA_SB_EEES9_SD_SF_Li256ELb1ELb1ELb1ELb0EEENS1_36VarlenDynamicPersistentTileSchedulerILi128ELi176ELi256ELi128ELb1ELb1ELb1ELb0ELb1ELb1EEEEEEEEEvNT_6ParamsE)
        /*0530*/ 	.word	0x00000098


	//----- nvinfo : EIATTR_MIN_STACK_SIZE
	.align		4
.L_277:
        /*0534*/ 	.byte	0x04, 0x12
        /*0536*/ 	.short	(.L_279 - .L_278)
	.align		4
.L_278:
        /*0538*/ 	.word	index@(_ZN7cutlass13device_kernelIN5flash11enable_sm90INS1_16FlashAttnFwdSm90INS1_25CollectiveMainloopFwdSm90ILi2EN4cute5tupleIJNS5_1CILi1EEES8_S8_EEENS6_IJNS7_ILi128EEESA_SA_EEELi128ENS_6half_tEfNS_4arch4Sm90ELb0ELb1ELb0ELb0ELb0ELb0ELb0ELb1ELb1ELb1ELb1ELb0EEENS1_21CollectiveEpilogueFwdISB_S9_SC_SE_Li256ELb0ELb1ELb1ELb0EEENS1_19SingleTileSchedulerILb0ELb1ELb1ELi128EEEEEEEEEvNT_6ParamsE)
        /*053c*/ 	.word	0x00000018


	//----- nvinfo : EIATTR_MIN_STACK_SIZE
	.align		4
.L_279:
        /*0540*/ 	.byte	0x04, 0x12
        /*0542*/ 	.short	(.L_281 - .L_280)
	.align		4
.L_280:
        /*0544*/ 	.word	index@(_ZN7cutlass13device_kernelIN5flash11enable_sm90INS1_16FlashAttnFwdSm90INS1_25CollectiveMainloopFwdSm90ILi2EN4cute5tupleIJNS5_1CILi1EEES8_S8_EEENS6_IJNS7_ILi128EEESA_SA_EEELi128ENS_6half_tEfNS_4arch4Sm90ELb0ELb1ELb0ELb1ELb0ELb0ELb0ELb1ELb1ELb1ELb1ELb0EEENS1_21CollectiveEpilogueFwdISB_S9_SC_SE_Li256ELb1ELb1ELb1ELb0EEENS1_36VarlenDynamicPersistentTileSchedulerILi128ELi128ELi256ELi128ELb1ELb1ELb1ELb1ELb0ELb1EEEEEEEEEvNT_6ParamsE)
        /*0548*/ 	.word	0x00000060


	//----- nvinfo : EIATTR_MIN_STACK_SIZE
	.align		4
.L_281:
        /*054c*/ 	.byte	0x04, 0x12
        /*054e*/ 	.short	(.L_283 - .L_282)
	.align		4
.L_282:
        /*0550*/ 	.word	index@(_ZN7cutlass13device_kernelIN5flash11enable_sm90INS1_16FlashAttnFwdSm90INS1_25CollectiveMainloopFwdSm90ILi2EN4cute5tupleIJNS5_1CILi1EEES8_S8_EEENS6_IJNS7_ILi128EEESA_SA_EEELi128ENS_6half_tEfNS_4arch4Sm90ELb0ELb1ELb0ELb1ELb0ELb1ELb0ELb1ELb1ELb1ELb1ELb0EEENS1_21CollectiveEpilogueFwdISB_S9_SC_SE_Li256ELb1ELb1ELb1ELb0EEENS1_36VarlenDynamicPersistentTileSchedulerILi128ELi128ELi256ELi128ELb1ELb1ELb1ELb1ELb0ELb1EEEEEEEEEvNT_6ParamsE)
        /*0554*/ 	.word	0x00000068


	//----- nvinfo : EIATTR_MIN_STACK_SIZE
	.align		4
.L_283:
        /*0558*/ 	.byte	0x04, 0x12
        /*055a*/ 	.short	(.L_285 - .L_284)
	.align		4
.L_284:
        /*055c*/ 	.word	index@(_ZN7cutlass13device_kernelIN5flash11enable_sm90INS1_16FlashAttnFwdSm90INS1_25CollectiveMainloopFwdSm90ILi2EN4cute5tupleIJNS5_1CILi1EEES8_S8_EEENS6_IJNS7_ILi128EEESA_SA_EEELi128ENS_6half_tEfNS_4arch4Sm90ELb1ELb0ELb0ELb0ELb0ELb0ELb0ELb1ELb1ELb1ELb1ELb0EEENS1_21CollectiveEpilogueFwdISB_S9_SC_SE_Li256ELb0ELb1ELb1ELb0EEENS1_19SingleTileSchedulerILb0ELb1ELb1ELi128EEEEEEEEEvNT_6ParamsE)
        /*0560*/ 	.word	0x00000018


	//----- nvinfo : EIATTR_MIN_STACK_SIZE
	.align		4
.L_285:
        /*0564*/ 	.byte	0x04, 0x12
        /*0566*/ 	.short	(.L_287 - .L_286)
	.align		4
.L_286:
        /*0568*/ 	.word	index@(_ZN7cutlass13device_kernelIN5flash11enable_sm90INS1_16FlashAttnFwdSm90INS1_25CollectiveMainloopFwdSm90ILi2EN4cute5tupleIJNS5_1CILi1EEES8_S8_EEENS6_IJNS7_ILi128EEESA_SA_EEELi128ENS_6half_tEfNS_4arch4Sm90ELb1ELb0ELb0ELb1ELb0ELb0ELb0ELb1ELb1ELb1ELb1ELb0EEENS1_21CollectiveEpilogueFwdISB_S9_SC_SE_Li256ELb1ELb1ELb1ELb0EEENS1_36VarlenDynamicPersistentTileSchedulerILi128ELi128ELi256ELi128ELb1ELb1ELb1ELb1ELb1ELb1EEEEEEEEEvNT_6ParamsE)
        /*056c*/ 	.word	0x00000060


	//----- nvinfo : EIATTR_MIN_STACK_SIZE
	.align		4
.L_287:
        /*0570*/ 	.byte	0x04, 0x12
        /*0572*/ 	.short	(.L_289 - .L_288)
	.align		4
.L_288:
        /*0574*/ 	.word	index@(_ZN7cutlass13device_kernelIN5flash11enable_sm90INS1_16FlashAttnFwdSm90INS1_25CollectiveMainloopFwdSm90ILi2EN4cute5tupleIJNS5_1CILi1EEES8_S8_EEENS6_IJNS7_ILi128EEESA_SA_EEELi128ENS_6half_tEfNS_4arch4Sm90ELb1ELb0ELb0ELb1ELb0ELb1ELb0ELb1ELb1ELb1ELb1ELb0EEENS1_21CollectiveEpilogueFwdISB_S9_SC_SE_Li256ELb1ELb1ELb1ELb0EEENS1_36VarlenDynamicPersistentTileSchedulerILi128ELi128ELi256ELi128ELb1ELb1ELb1ELb1ELb1ELb1EEEEEEEEEvNT_6ParamsE)
        /*0578*/ 	.word	0x00000068


	//----- nvinfo : EIATTR_MIN_STACK_SIZE
	.align		4
.L_289:
        /*057c*/ 	.byte	0x04, 0x12
        /*057e*/ 	.short	(.L_291 - .L_290)
	.align		4
.L_290:
        /*0580*/ 	.word	index@(_ZN7cutlass13device_kernelIN5flash11enable_sm90INS1_16FlashAttnFwdSm90INS1_25CollectiveMainloopFwdSm90ILi2EN4cute5tupleIJNS5_1CILi1EEES8_S8_EEENS6_IJNS7_ILi192EEENS7_ILi144EEENS7_ILi96EEEEEELi96ENS_6half_tEfNS_4arch4Sm90ELb0ELb0ELb0ELb0ELb0ELb0ELb0ELb0ELb1ELb1ELb1ELb0EEENS1_21CollectiveEpilogueFwdINS6_IJSA_SC_SB_EEES9_SE_SG_Li384ELb0ELb1ELb1ELb0EEENS1_19SingleTileSchedulerILb0ELb1ELb1ELi192EEEEEEEEEvNT_6ParamsE)
        /*0584*/ 	.word	0x00000000


	//----- nvinfo : EIATTR_MIN_STACK_SIZE
	.align		4
.L_291:
        /*0588*/ 	.byte	0x04, 0x12
        /*058a*/ 	.short	(.L_293 - .L_292)
	.align		4
.L_292:
        /*058c*/ 	.word	index@(_ZN7cutlass13device_kernelIN5flash11enable_sm90INS1_16FlashAttnFwdSm90INS1_25CollectiveMainloopFwdSm90ILi2EN4cute5tupleIJNS5_1CILi1EEES8_S8_EEENS6_IJNS7_ILi192EEENS7_ILi144EEENS7_ILi96EEEEEELi96ENS_6half_tEfNS_4arch4Sm90ELb0ELb0ELb0ELb1ELb0ELb0ELb0ELb0ELb1ELb1ELb1ELb0EEENS1_21CollectiveEpilogueFwdINS6_IJSA_SC_SB_EEES9_SE_SG_Li384ELb1ELb1ELb1ELb0EEENS1_36VarlenDynamicPersistentTileSchedulerILi192ELi144ELi384ELi128ELb1ELb1ELb1ELb0ELb1ELb1EEEEEEEEEvNT_6ParamsE)
        /*0590*/ 	.word	0x00000050


	//----- nvinfo : EIATTR_MIN_STACK_SIZE
	.align		4
.L_293:
        /*0594*/ 	.byte	0x04, 0x12
        /*0596*/ 	.short	(.L_295 - .L_294)
	.align		4
.L_294:
        /*0598*/ 	.word	index@(_ZN7cutlass13device_kernelIN5flash11enable_sm90INS1_16FlashAttnFwdSm90INS1_25CollectiveMainloopFwdSm90ILi2EN4cute5tupleIJNS5_1CILi1EEES8_S8_EEENS6_IJNS7_ILi192EEENS7_ILi144EEENS7_ILi96EEEEEELi96ENS_6half_tEfNS_4arch4Sm90ELb0ELb0ELb0ELb1ELb0ELb1ELb0ELb0ELb1ELb1ELb1ELb0EEENS1_21CollectiveEpilogueFwdINS6_IJSA_SC_SB_EEES9_SE_SG_Li384ELb1ELb1ELb1ELb0EEENS1_36VarlenDynamicPersistentTileSchedulerILi192ELi144ELi384ELi128ELb1ELb1ELb1ELb0ELb1ELb1EEEEEEEEEvNT_6ParamsE)
        /*059c*/ 	.word	0x00000120


	//----- nvinfo : EIATTR_MIN_STACK_SIZE
	.align		4
.L_295:
        /*05a0*/ 	.byte	0x04, 0x12
        /*05a2*/ 	.short	(.L_297 - .L_296)
	.align		4
.L_296:
        /*05a4*/ 	.word	index@(_ZN7cutlass13device_kernelIN5flash11enable_sm90INS1_16FlashAttnFwdSm90INS1_25CollectiveMainloopFwdSm90ILi2EN4cute5tupleIJNS5_1CILi1EEES8_S8_EEENS6_IJNS7_ILi192EEENS7_ILi128EEENS7_ILi96EEEEEELi96ENS_6half_tEfNS_4arch4Sm90ELb0ELb1ELb0ELb0ELb0ELb0ELb0ELb0ELb1ELb1ELb1ELb0EEENS1_21CollectiveEpilogueFwdINS6_IJSA_SC_SB_EEES9_SE_SG_Li384ELb0ELb1ELb1ELb0EEENS1_19SingleTileSchedulerILb0ELb1ELb1ELi192EEEEEEEEEvNT_6ParamsE)
        /*05a8*/ 	.word	0x00000000


	//----- nvinfo : EIATTR_MIN_STACK_SIZE
	.align		4
.L_297:
        /*05ac*/ 	.byte	0x04, 0x12
        /*05ae*/ 	.short	(.L_299 - .L_298)
	.align		4
.L_298:
        /*05b0*/ 	.word	index@(_ZN7cutlass13device_kernelIN5flash11enable_sm90INS1_16FlashAttnFwdSm90INS1_25CollectiveMainloopFwdSm90ILi2EN4cute5tupleIJNS5_1CILi1EEES8_S8_EEENS6_IJNS7_ILi192EEENS7_ILi128EEENS7_ILi96EEEEEELi96ENS_6half_tEfNS_4arch4Sm90ELb0ELb1ELb0ELb1ELb0ELb0ELb0ELb0ELb1ELb1ELb1ELb0EEENS1_21CollectiveEpilogueFwdINS6_IJSA_SC_SB_EEES9_SE_SG_Li384ELb1ELb1ELb1ELb0EEENS1_36VarlenDynamicPersistentTileSchedulerILi192ELi128ELi384ELi128ELb1ELb1ELb1ELb1ELb0ELb1EEEEEEEEEvNT_6ParamsE)
        /*05b4*/ 	.word	0x00000048


	//----- nvinfo : EIATTR_MIN_STACK_SIZE
	.align		4
.L_299:
        /*05b8*/ 	.byte	0x04, 0x12
        /*05ba*/ 	.short	(.L_301 - .L_300)
	.align		4
.L_300:
        /*05bc*/ 	.word	index@(_ZN7cutlass13device_kernelIN5flash11enable_sm90INS1_16FlashAttnFwdSm90INS1_25CollectiveMainloopFwdSm90ILi2EN4cute5tupleIJNS5_1CILi1EEES8_S8_EEENS6_IJNS7_ILi192EEENS7_ILi128EEENS7_ILi96EEEEEELi96ENS_6half_tEfNS_4arch4Sm90ELb0ELb1ELb0ELb1ELb0ELb1ELb0ELb0ELb1ELb1ELb1ELb0EEENS1_21CollectiveEpilogueFwdINS6_IJSA_SC_SB_EEES9_SE_SG_Li384ELb1ELb1ELb1ELb0EEENS1_36VarlenDynamicPersistentTileSchedulerILi192ELi128ELi384ELi128ELb1ELb1ELb1ELb1ELb0ELb1EEEEEEEEEvNT_6ParamsE)
        /*05c0*/ 	.word	0x00000070


	//----- nvinfo : EIATTR_MIN_STACK_SIZE
	.align		4
.L_301:
        /*05c4*/ 	.byte	0x04, 0x12
        /*05c6*/ 	.short	(.L_303 - .L_302)
	.align		4
.L_302:
        /*05c8*/ 	.word	index@(_ZN7cutlass13device_kernelIN5flash11enable_sm90INS1_16FlashAttnFwdSm90INS1_25CollectiveMainloopFwdSm90ILi2EN4cute5tupleIJNS5_1CILi1EEES8_S8_EEENS6_IJNS7_ILi192EEENS7_ILi144EEENS7_ILi96EEEEEELi96ENS_6half_tEfNS_4arch4Sm90ELb1ELb0ELb0ELb0ELb0ELb0ELb0ELb0ELb1ELb1ELb1ELb0EEENS1_21CollectiveEpilogueFwdINS6_IJSA_SC_SB_EEES9_SE_SG_Li384ELb0ELb1ELb1ELb0EEENS1_19SingleTileSchedulerILb0ELb1ELb1ELi192EEEEEEEEEvNT_6ParamsE)
        /*05cc*/ 	.word	0x00000008


	//----- nvinfo : EIATTR_MIN_STACK_SIZE
	.align		4
.L_303:
        /*05d0*/ 	.byte	0x04, 0x12
        /*05d2*/ 	.short	(.L_305 - .L_304)
	.align		4
.L_304:
        /*05d4*/ 	.word	index@(_ZN7cutlass13device_kernelIN5flash11enable_sm90INS1_16FlashAttnFwdSm90INS1_25CollectiveMainloopFwdSm90ILi2EN4cute5tupleIJNS5_1CILi1EEES8_S8_EEENS6_IJNS7_ILi192EEENS7_ILi144EEENS7_ILi96EEEEEELi96ENS_6half_tEfNS_4arch4Sm90ELb1ELb0ELb0ELb1ELb0ELb0ELb0ELb0ELb1ELb1ELb1ELb0EEENS1_21CollectiveEpilogueFwdINS6_IJSA_SC_SB_EEES9_SE_SG_Li384ELb1ELb1ELb1ELb0EEENS1_36VarlenDynamicPersistentTileSchedulerILi192ELi144ELi384ELi128ELb1ELb1ELb1ELb1ELb1ELb1EEEEEEEEEvNT_6ParamsE)
        /*05d8*/ 	.word	0x00000050


	//----- nvinfo : EIATTR_MIN_STACK_SIZE
	.align		4
.L_305:
        /*05dc*/ 	.byte	0x04, 0x12
        /*05de*/ 	.short	(.L_307 - .L_306)
	.align		4
.L_306:
        /*05e0*/ 	.word	index@(_ZN7cutlass13device_kernelIN5flash11enable_sm90INS1_16FlashAttnFwdSm90INS1_25CollectiveMainloopFwdSm90ILi2EN4cute5tupleIJNS5_1CILi1EEES8_S8_EEENS6_IJNS7_ILi192EEENS7_ILi144EEENS7_ILi96EEEEEELi96ENS_6half_tEfNS_4arch4Sm90ELb1ELb0ELb0ELb1ELb0ELb1ELb0ELb0ELb1ELb1ELb1ELb0EEENS1_21CollectiveEpilogueFwdINS6_IJSA_SC_SB_EEES9_SE_SG_Li384ELb1ELb1ELb1ELb0EEENS1_36VarlenDynamicPersistentTileSchedulerILi192ELi144ELi384ELi128ELb1ELb1ELb1ELb1ELb1ELb1EEEEEEEEEvNT_6ParamsE)
        /*05e4*/ 	.word	0x000000f0


	//----- nvinfo : EIATTR_MIN_STACK_SIZE
	.align		4
.L_307:
        /*05e8*/ 	.byte	0x04, 0x12
        /*05ea*/ 	.short	(.L_309 - .L_308)
	.align		4
.L_308:
        /*05ec*/ 	.word	index@(_ZN7cutlass13device_kernelIN5flash11enable_sm90INS1_16FlashAttnFwdSm90INS1_25CollectiveMainloopFwdSm90ILi2EN4cute5tupleIJNS5_1CILi1EEES8_S8_EEENS6_IJNS7_ILi192EEESA_NS7_ILi64EEEEEELi64ENS_6half_tEfNS_4arch4Sm90ELb0ELb0ELb0ELb0ELb0ELb0ELb0ELb0ELb1ELb1ELb1ELb0EEENS1_21CollectiveEpilogueFwdINS6_IJSA_SB_SA_EEES9_SD_SF_Li384ELb0ELb1ELb1ELb0EEENS1_19SingleTileSchedulerILb0ELb1ELb1ELi192EEEEEEEEEvNT_6ParamsE)
        /*05f0*/ 	.word	0x00000018


	//----- nvinfo : EIATTR_MIN_STACK_SIZE
	.align		4
.L_309:
        /*05f4*/ 	.byte	0x04, 0x12
        /*05f6*/ 	.short	(.L_311 - .L_310)
	.align		4
.L_310:
        /*05f8*/ 	.word	index@(_ZN7cutlass13device_kernelIN5flash11enable_sm90INS1_16FlashAttnFwdSm90INS1_25CollectiveMainloopFwdSm90ILi2EN4cute5tupleIJNS5_1CILi1EEES8_S8_EEENS6_IJNS7_ILi192EEESA_NS7_ILi64EEEEEELi64ENS_6half_tEfNS_4arch4Sm90ELb0ELb0ELb0ELb1ELb0ELb0ELb0ELb0ELb1ELb1ELb1ELb0EEENS1_21CollectiveEpilogueFwdINS6_IJSA_SB_SA_EEES9_SD_SF_Li384ELb1ELb1ELb1ELb0EEENS1_36VarlenDynamicPersistentTileSchedulerILi192ELi192ELi384ELi128ELb1ELb1ELb1ELb0ELb1ELb1EEEEEEEEEvNT_6ParamsE)
        /*05fc*/ 	.word	0x00000068


	//----- nvinfo : EIATTR_MIN_STACK_SIZE
	.align		4
.L_311:
        /*0600*/ 	.byte	0x04, 0x12
        /*0602*/ 	.short	(.L_313 - .L_312)
	.align		4
.L_312:
        /*0604*/ 	.word	index@(_ZN7cutlass13device_kernelIN5flash11enable_sm90INS1_16FlashAttnFwdSm90INS1_25CollectiveMainloopFwdSm90ILi2EN4cute5tupleIJNS5_1CILi1EEES8_S8_EEENS6_IJNS7_ILi192EEESA_NS7_ILi64EEEEEELi64ENS_6half_tEfNS_4arch4Sm90ELb0ELb0ELb0ELb1ELb0ELb1ELb0ELb0ELb1ELb1ELb1ELb0EEENS1_21CollectiveEpilogueFwdINS6_IJSA_SB_SA_EEES9_SD_SF_Li384ELb1ELb1ELb1ELb0EEENS1_36VarlenDynamicPersistentTileSchedulerILi192ELi192ELi384ELi128ELb1ELb1ELb1ELb0ELb1ELb1EEEEEEEEEvNT_6ParamsE)
        /*0608*/ 	.word	0x00000080


	//----- nvinfo : EIATTR_MIN_STACK_SIZE
	.align		4
.L_313:
        /*060c*/ 	.byte	0x04, 0x12
        /*060e*/ 	.short	(.L_315 - .L_314)
	.align		4
.L_314:
        /*0610*/ 	.word	index@(_ZN7cutlass13device_kernelIN5flash11enable_sm90INS1_16FlashAttnFwdSm90INS1_25CollectiveMainloopFwdSm90ILi2EN4cute5tupleIJNS5_1CILi1EEES8_S8_EEENS6_IJNS7_ILi192EEENS7_ILi128EEENS7_ILi64EEEEEELi64ENS_6half_tEfNS_4arch4Sm90ELb0ELb1ELb0ELb0ELb0ELb0ELb0ELb1ELb1ELb1ELb1ELb0EEENS1_21CollectiveEpilogueFwdINS6_IJSA_SC_SB_EEES9_SE_SG_Li384ELb0ELb1ELb1ELb0EEENS1_19SingleTileSchedulerILb0ELb1ELb1ELi192EEEEEEEEEvNT_6ParamsE)
        /*0614*/ 	.word	0x00000000


	//----- nvinfo : EIATTR_MIN_STACK_SIZE
	.align		4
.L_315:
        /*0618*/ 	.byte	0x04, 0x12
        /*061a*/ 	.short	(.L_317 - .L_316)
	.align		4
.L_316:
        /*061c*/ 	.word	index@(_ZN7cutlass13device_kernelIN5flash11enable_sm90INS1_16FlashAttnFwdSm90INS1_25CollectiveMainloopFwdSm90ILi2EN4cute5tupleIJNS5_1CILi1EEES8_S8_EEENS6_IJNS7_ILi192EEENS7_ILi128EEENS7_ILi64EEEEEELi64ENS_6half_tEfNS_4arch4Sm90ELb0ELb1ELb0ELb1ELb0ELb0ELb0ELb1ELb1ELb1ELb1ELb0EEENS1_21CollectiveEpilogueFwdINS6_IJSA_SC_SB_EEES9_SE_SG_Li384ELb1ELb1ELb1ELb0EEENS1_36VarlenDynamicPersistentTileSchedulerILi192ELi128ELi384ELi128ELb1ELb1ELb1ELb1ELb0ELb1EEEEEEEEEvNT_6ParamsE)
        /*0620*/ 	.word	0x00000048


	//----- nvinfo : EIATTR_MIN_STACK_SIZE
	.align		4
.L_317:
        /*0624*/ 	.byte	0x04, 0x12
        /*0626*/ 	.short	(.L_319 - .L_318)
	.align		4
.L_318:
        /*0628*/ 	.word	index@(_ZN7cutlass13device_kernelIN5flash11enable_sm90INS1_16FlashAttnFwdSm90INS1_25CollectiveMainloopFwdSm90ILi2EN4cute5tupleIJNS5_1CILi1EEES8_S8_EEENS6_IJNS7_ILi192EEENS7_ILi128EEENS7_ILi64EEEEEELi64ENS_6half_tEfNS_4arch4Sm90ELb0ELb1ELb0ELb1ELb0ELb1ELb0ELb1ELb1ELb1ELb1ELb0EEENS1_21CollectiveEpilogueFwdINS6_IJSA_SC_SB_EEES9_SE_SG_Li384ELb1ELb1ELb1ELb0EEENS1_36VarlenDynamicPersistentTileSchedulerILi192ELi128ELi384ELi128ELb1ELb1ELb1ELb1ELb0ELb1EEEEEEEEEvNT_6ParamsE)
        /*062c*/ 	.word	0x00000070


	//----- nvinfo : EIATTR_MIN_STACK_SIZE
	.align		4
.L_319:
        /*0630*/ 	.byte	0x04, 0x12
        /*0632*/ 	.short	(.L_321 - .L_320)
	.align		4
.L_320:
        /*0634*/ 	.word	index@(_ZN7cutlass13device_kernelIN5flash11enable_sm90INS1_16FlashAttnFwdSm90INS1_25CollectiveMainloopFwdSm90ILi2EN4cute5tupleIJNS5_1CILi1EEES8_S8_EEENS6_IJNS7_ILi192EEENS7_ILi128EEENS7_ILi64EEEEEELi64ENS_6half_tEfNS_4arch4Sm90ELb1ELb0ELb0ELb0ELb0ELb0ELb0ELb1ELb1ELb1ELb1ELb0EEENS1_21CollectiveEpilogueFwdINS6_IJSA_SC_SB_EEES9_SE_SG_Li384ELb0ELb1ELb1ELb0EEENS1_19SingleTileSchedulerILb0ELb1ELb1ELi192EEEEEEEEEvNT_6ParamsE)
        /*0638*/ 	.word	0x00000000


	//----- nvinfo : EIATTR_MIN_STACK_SIZE
	.align		4
.L_321:
        /*063c*/ 	.byte	0x04, 0x12
        /*063e*/ 	.short	(.L_323 - .L_322)
	.align		4
.L_322:
        /*0640*/ 	.word	index@(_ZN7cutlass13device_kernelIN5flash11enable_sm90INS1_16FlashAttnFwdSm90INS1_25CollectiveMainloopFwdSm90ILi2EN4cute5tupleIJNS5_1CILi1EEES8_S8_EEENS6_IJNS7_ILi192EEENS7_ILi128EEENS7_ILi64EEEEEELi64ENS_6half_tEfNS_4arch4Sm90ELb1ELb0ELb0ELb1ELb0ELb0ELb0ELb1ELb1ELb1ELb1ELb0EEENS1_21CollectiveEpilogueFwdINS6_IJSA_SC_SB_EEES9_SE_SG_Li384ELb1ELb1ELb1ELb0EEENS1_36VarlenDynamicPersistentTileSchedulerILi192ELi128ELi384ELi128ELb1ELb1ELb1ELb1ELb1ELb1EEEEEEEEEvNT_6ParamsE)
        /*0644*/ 	.word	0x00000050


	//----- nvinfo : EIATTR_MIN_STACK_SIZE
	.align		4
.L_323:
        /*0648*/ 	.byte	0x04, 0x12
        /*064a*/ 	.short	(.L_325 - .L_324)
	.align		4
.L_324:
        /*064c*/ 	.word	index@(_ZN7cutlass13device_kernelIN5flash11enable_sm90INS1_16FlashAttnFwdSm90INS1_25CollectiveMainloopFwdSm90ILi2EN4cute5tupleIJNS5_1CILi1EEES8_S8_EEENS6_IJNS7_ILi192EEENS7_ILi128EEENS7_ILi64EEEEEELi64ENS_6half_tEfNS_4arch4Sm90ELb1ELb0ELb0ELb1ELb0ELb1ELb0ELb1ELb1ELb1ELb1ELb0EEENS1_21CollectiveEpilogueFwdINS6_IJSA_SC_SB_EEES9_SE_SG_Li384ELb1ELb1ELb1ELb0EEENS1_36VarlenDynamicPersistentTileSchedulerILi192ELi128ELi384ELi128ELb1ELb1ELb1ELb1ELb1ELb1EEEEEEEEEvNT_6ParamsE)
        /*0650*/ 	.word	0x00000070
.L_325:


//--------------------- .nv.compat                --------------------------
	.section	.nv.compat,"",@"SHT_CUDA_COMPAT_INFO"
	.align	4
        /*0000*/ 	.byte	0x02, 0x09, 0x01, 0x00, 0x02, 0x02, 0x04, 0x00, 0x02, 0x05, 0x05, 0x00, 0x03, 0x07, 0x01, 0x01
        /*0010*/ 	.byte	0x02, 0x03, 0x01, 0x00, 0x02, 0x06, 0x01, 0x00, 0x04, 0x0b, 0x08, 0x00, 0x00, 0x00, 0x00, 0x00
        /*0020*/ 	.byte	0x00, 0x00, 0x00, 0x00


//--------------------- .nv.info._ZN7cutlass13device_kernelIN5flash11enable_sm90INS1_16FlashAttnFwdSm90INS1_25CollectiveMainloopFwdSm90ILi2EN4cute5tupleIJNS5_1CILi1EEES8_S8_EEENS6_IJNS7_ILi128EEENS7_ILi80EEENS7_ILi256EEEEEELi256ENS_6half_tEfNS_4arch4Sm90ELb0ELb0ELb0ELb0ELb0ELb0ELb0ELb1ELb1ELb1ELb1ELb0EEENS1_21CollectiveEpilogueFwdINS6_IJSA_SC_SB_EEES9_SE_SG_Li256ELb0ELb1ELb1ELb0EEENS1_19SingleTileSchedulerILb0ELb1ELb1ELi128EEEEEEEEEvNT_6ParamsE --------------------------
	.section	.nv.info._ZN7cutlass13device_kernelIN5flash11enable_sm90INS1_16FlashAttnFwdSm90INS1_25CollectiveMainloopFwdSm90ILi2EN4cute5tupleIJNS5_1CILi1EEES8_S8_EEENS6_IJNS7_ILi128EEENS7_ILi80EEENS7_ILi256EEEEEELi256ENS_6half_tEfNS_4arch4Sm90ELb0ELb0ELb0ELb0ELb0ELb0ELb0ELb1ELb1ELb1ELb1ELb0EEENS1_21CollectiveEpilogueFwdINS6_IJSA_SC_SB_EEES9_SE_SG_Li256ELb0ELb1ELb1ELb0EEENS1_19SingleTileSchedulerILb0ELb1ELb1ELi128EEEEEEEEEvNT_6ParamsE,"",@"SHT_CUDA_INFO"
	.sectionflags	@""
	.align	4


	//----- nvinfo : EIATTR_CUDA_API_VERSION
	.align		4
        /*0000*/ 	.byte	0x04, 0x37
        /*0002*/ 	.short	(.L_327 - .L_326)
.L_326:
        /*0004*/ 	.word	0x00000082


	//----- nvinfo : EIATTR_KPARAM_INFO
	.align		4
.L_327:
        /*0008*/ 	.byte	0x04, 0x17
        /*000a*/ 	.short	(.L_329 - .L_328)
.L_328:
        /*000c*/ 	.word	0x00000000
        /*0010*/ 	.short	0x0000
        /*0012*/ 	.short	0x0070
        /*0014*/ 	.byte	0x00, 0xf0, 0x01, 0x28


	//----- nvinfo : EIATTR_SPARSE_MMA_MASK
	.align		4
.L_329:
        /*0018*/ 	.byte	0x03, 0x50
        /*001a*/ 	.short	0x0000


	//----- nvinfo : EIATTR_MAXREG_COUNT
	.align		4
        /*001c*/ 	.byte	0x03, 0x1b
        /*001e*/ 	.short	0x00a8


	//----- nvinfo : EIATTR_NUM_BARRIERS
	.align		4
        /*0020*/ 	.byte	0x02, 0x4c
        /*0022*/ 	.byte	0x09
	.zero		1


	//----- nvinfo : EIATTR_EXTERNS
	.align		4
        /*0024*/ 	.byte	0x04, 0x0f
        /*0026*/ 	.short	(.L_331 - .L_330)


	//   ....[0]....
	.align		4
.L_330:
        /*0028*/ 	.word	index@(__assertfail)


	//----- nvinfo : EIATTR_ANNOTATIONS
	.align		4
.L_331:
        /*002c*/ 	.byte	0x04, 0x55
        /*002e*/ 	.short	(.L_333 - .L_332)


	//   ....[0]....
.L_332:
        /*0030*/ 	.word	0x00000001
        /*0034*/ 	.byte	0x30, 0x09, 0x00, 0x00, 0x01, 0x00, 0x00, 0x00, 0x10, 0x14, 0x00, 0x00, 0x01, 0x00, 0x00, 0x00
        /* <DEDUP_REMOVED lines=9> */
        /*00d4*/ 	.byte	0x50, 0x05, 0x01, 0x00, 0x01, 0x00, 0x00, 0x00, 0x00, 0x0c, 0x01, 0x00


	//----- nvinfo : EIATTR_MERCURY_ISA_VERSION
	.align		4
.L_333:
        /*00e0*/ 	.byte	0x03, 0x5f
        /*00e2*/ 	.short	0x0101


	//----- nvinfo : EIATTR_INT_WARP_WIDE_INSTR_OFFSETS
	.align		4
        /*00e4*/ 	.byte	0x04, 0x31
        /*00e6*/ 	.short	(.L_335 - .L_334)


	//   ....[0]....
.L_334:
        /*00e8*/ 	.word	0x00000120


	//   ....[1]....
        /*00ec*/ 	.word	0x00000160


	//   ....[2]....
        /*00f0*/ 	.word	0x00000220


	//----- nvinfo : EIATTR_COOP_GROUP_MASK_REGIDS
	.align		4
.L_335:
        /*00f4*/ 	.byte	0x04, 0x29
        /*00f6*/ 	.short	(.L_337 - .L_336)


	//   ....[0]....
.L_336:
        /*00f8*/ 	.word	0xffffffff


	//   ....[1]....
        /*00fc*/ 	.word	0xffffffff


	//   ....[2]....
        /*0100*/ 	.word	0xffffffff


	//   ....[3]....
        /*0104*/ 	.word	0xffffffff


	//   ....[4]....
        /*0108*/ 	.word	0xffffffff


	//   ....[5]....
        /*010c*/ 	.word	0xffffffff


	//   ....[6]....
        /*0110*/ 	.word	0xffffffff


	//   ....[7]....
        /*0114*/ 	.word	0xffffffff


	//   ....[8]....
        /*0118*/ 	.word	0xffffffff


	//   ....[9]....
        /*011c*/ 	.word	0xffffffff


	//   ....[10]....
        /*0120*/ 	.word	0xffffffff


	//   ....[11]....
        /*0124*/ 	.word	0xffffffff


	//   ....[12]....
        /*0128*/ 	.word	0xffffffff


	//   ....[13]....
        /*012c*/ 	.word	0xffffffff


	//   ....[14]....
        /*0130*/ 	.word	0xffffffff


	//   ....[15]....
        /*0134*/ 	.word	0xffffffff


	//   ....[16]....
        /*0138*/ 	.word	0xffffffff


	//   ....[17]....
        /*013c*/ 	.word	0xffffffff


	//   ....[18]....
        /*0140*/ 	.word	0xffffffff


	//   ....[19]....
        /*0144*/ 	.word	0xffffffff


	//   ....[20]....
        /*0148*/ 	.word	0xffffffff


	//   ....[21]....
        /*014c*/ 	.word	0xffffffff


	//   ....[22]....
        /*0150*/ 	.word	0xffffffff


	//   ....[23]....
        /*0154*/ 	.word	0xffffffff


	//   ....[24]....
        /*0158*/ 	.word	0xffffffff


	//   ....[25]....
        /*015c*/ 	.word	0xffffffff


	//   ....[26]....
        /*0160*/ 	.word	0xffffffff


	//   ....[27]....
        /*0164*/ 	.word	0xffffffff


	//   ....[28]....
        /*0168*/ 	.word	0xffffffff


	//   ....[29]....
        /*016c*/ 	.word	0xffffffff


	//   ....[30]....
        /*0170*/ 	.word	0xffffffff


	//   ....[31]....
        /*0174*/ 	.word	0xffffffff


	//   ....[32]....
        /*0178*/ 	.word	0xffffffff


	//   ....[33]....
        /*017c*/ 	.word	0xffffffff


	//   ....[34]....
        /*0180*/ 	.word	0xffffffff


	//   ....[35]....
        /*0184*/ 	.word	0xffffffff


	//   ....[36]....
        /*0188*/ 	.word	0xffffffff


	//   ....[37]....
        /*018c*/ 	.word	0xffffffff


	//   ....[38]....
        /*0190*/ 	.word	0xffffffff


	//   ....[39]....
        /*0194*/ 	.word	0xffffffff


	//   ....[40]....
        /*0198*/ 	.word	0xffffffff


	//   ....[41]....
        /*019c*/ 	.word	0xffffffff


	//   ....[42]....
        /*01a0*/ 	.word	0xffffffff


	//   ....[43]....
        /*01a4*/ 	.word	0xffffffff


	//   ....[44]....
        /*01a8*/ 	.word	0xffffffff


	//   ....[45]....
        /*01ac*/ 	.word	0xffffffff


	//   ....[46]....
        /*01b0*/ 	.word	0xffffffff


	//   ....[47]....
        /*01b4*/ 	.word	0x0500000f


	//   ....[48]....
        /*01b8*/ 	.word	0x0500000f


	//   ....[49]....
        /*01bc*/ 	.word	0x0500000f


	//   ....[50]....
        /*01c0*/ 	.word	0x0500000f


	//   ....[51]....
        /*01c4*/ 	.word	0x0500000f


	//   ....[52]....
        /*01c8*/ 	.word	0x0500000f


	//   ....[53]....
        /*01cc*/ 	.word	0x0500000f


	//   ....[54]....
        /*01d0*/ 	.word	0x0500000f


	//   ....[55]....
        /*01d4*/ 	.word	0x0500000f


	//   ....[56]....
        /*01d8*/ 	.word	0x0500000f


	//   ....[57]....
        /*01dc*/ 	.word	0x0500000f


	//   ....[58]....
        /*01e0*/ 	.word	0x0500000f


	//   ....[59]....
        /*01e4*/ 	.word	0x0500000f


	//   ....[60]....
        /*01e8*/ 	.word	0x0500000f


	//   ....[61]....
        /*01ec*/ 	.word	0x0500000f


	//   ....[62]....
        /*01f0*/ 	.word	0x0500000f


	//   ....[63]....
        /*01f4*/ 	.word	0x0500000f


	//   ....[64]....
        /*01f8*/ 	.word	0x0500000f


	//----- nvinfo : EIATTR_COOP_GROUP_INSTR_OFFSETS
	.align		4
.L_337:
        /*01fc*/ 	.byte	0x04, 0x28
        /*01fe*/ 	.short	(.L_339 - .L_338)


	//   ....[0]....
.L_338:
        /*0200*/ 	.word	0x00000060


	//   ....[1]....
        /*0204*/ 	.word	0x00000130


	//   ....[2]....
        /*0208*/ 	.word	0x00000230


	//   ....[3]....
        /*020c*/ 	.word	0x000003a0


	//   ....[4]....
        /*0210*/ 	.word	0x00000500


	//   ....[5]....
        /*0214*/ 	.word	0x00000620


	//   ....[6]....
        /*0218*/ 	.word	0x00000780


	//   ....[7]....
        /*021c*/ 	.word	0x00001230


	//   ....[8]....
        /*0220*/ 	.word	0x00004020


	//   ....[9]....
        /*0224*/ 	.word	0x00004040


	//   ....[10]....
        /*0228*/ 	.word	0x00004410


	//   ....[11]....
        /*022c*/ 	.word	0x000044a0


	//   ....[12]....
        /*0230*/ 	.word	0x00007f80


	//   ....[13]....
        /*0234*/ 	.word	0x00007fb0


	//   ....[14]....
        /*0238*/ 	.word	0x00008410


	//   ....[15]....
        /*023c*/ 	.word	0x00008460


	//   ....[16]....
        /*0240*/ 	.word	0x000095b0


	//   ....[17]....
        /*0244*/ 	.word	0x000095d0


	//   ....[18]....
        /*0248*/ 	.word	0x00009660


	//   ....[19]....
        /*024c*/ 	.word	0x000096a0


	//   ....[20]....
        /*0250*/ 	.word	0x0000a890


	//   ....[21]....
        /*0254*/ 	.word	0x0000a8e0


	//   ....[22]....
        /*0258*/ 	.word	0x0000a920


	//   ....[23]....
        /*025c*/ 	.word	0x0000a950


	//   ....[24]....
        /*0260*/ 	.word	0x0000a990


	//   ....[25]....
        /*0264*/ 	.word	0x0000a9b0


	//   ....[26]....
        /*0268*/ 	.word	0x0000b630


	//   ....[27]....
        /*026c*/ 	.word	0x0000b640


	//   ....[28]....
        /*0270*/ 	.word	0x0000c670


	//   ....[29]....
        /*0274*/ 	.word	0x0000d080


	//   ....[30]....
        /*0278*/ 	.word	0x0000db00


	//   ....[31]....
        /*027c*/ 	.word	0x0000db10


	//   ....[32]....
        /*0280*/ 	.word	0x0000db20


	//   ....[33]....
        /*0284*/ 	.word	0x0000db40


	//   ....[34]....
        /*0288*/ 	.word	0x0000dc10


	//   ....[35]....
        /*028c*/ 	.word	0x0000dc30


	//   ....[36]....
        /*0290*/ 	.word	0x0000dcb0


	//   ....[37]....
        /*0294*/ 	.word	0x0000dcd0


	//   ....[38]....
        /*0298*/ 	.word	0x0000dd50


	//   ....[39]....
        /*029c*/ 	.word	0x0000dd70


	//   ....[40]....
        /*02a0*/ 	.word	0x0000ddf0


	//   ....[41]....
        /*02a4*/ 	.word	0x0000de10


	//   ....[42]....
        /*02a8*/ 	.word	0x0000de90


	//   ....[43]....
        /*02ac*/ 	.word	0x0000deb0


	//   ....[44]....
        /*02b0*/ 	.word	0x0000df30


	//   ....[45]....
        /*02b4*/ 	.word	0x0000df40


	//   ....[46]....
        /*02b8*/ 	.word	0x00010b90


	//   ....[47]....
        /*02bc*/ 	.word	0x00011050


	//   ....[48]....
        /*02c0*/ 	.word	0x000111d0


	//   ....[49]....
        /*02c4*/ 	.word	0x00011220


	//   ....[50]....
        /*02c8*/ 	.word	0x00011390


	//   ....[51]....
        /*02cc*/ 	.word	0x00011400


	//   ....[52]....
        /*02d0*/ 	.word	0x00011500


	//   ....[53]....
        /*02d4*/ 	.word	0x00011570


	//   ....[54]....
        /*02d8*/ 	.word	0x00011670


	//   ....[55]....
        /*02dc*/ 	.word	0x000116e0


	//   ....[56]....
        /*02e0*/ 	.word	0x000117e0


	//   ....[57]....
        /*02e4*/ 	.word	0x00011850


	//   ....[58]....
        /*02e8*/ 	.word	0x00011950


	//   ....[59]....
        /*02ec*/ 	.word	0x000119c0


	//   ....[60]....
        /*02f0*/ 	.word	0x00011ac0


	//   ....[61]....
        /*02f4*/ 	.word	0x00011b20


	//   ....[62]....
        /*02f8*/ 	.word	0x00011c10


	//   ....[63]....
        /*02fc*/ 	.word	0x00011c60


	//   ....[64]....
        /*0300*/ 	.word	0x00012060


	//----- nvinfo : EIATTR_REG_RECONFIG
	.align		4
.L_339:
        /*0304*/ 	.byte	0x01, 0x54
	.zero		2


	//----- nvinfo : EIATTR_SYSCALL_OFFSETS
	.align		4
        /*0308*/ 	.byte	0x04, 0x46
        /*030a*/ 	.short	(.L_341 - .L_340)


	//   ....[0]....
.L_340:
        /*030c*/ 	.word	0x00001400


	//   ....[1]....
        /*0310*/ 	.word	0x0000cd00


	//   ....[2]....
        /*0314*/ 	.word	0x0000ce40


	//   ....[3]....
        /*0318*/ 	.word	0x0000cf30


	//   ....[4]....
        /*031c*/ 	.word	0x0000d6e0


	//----- nvinfo : EIATTR_MBARRIER_INSTR_OFFSETS
	.align		4
.L_341:
        /*0320*/ 	.byte	0x04, 0x39
        /*0322*/ 	.short	(.L_343 - .L_342)


	//   ....[0]....
.L_342:
        /*0324*/ 	.word	0x00000250
        /*0328*/ 	.word	0x000000ff
        /*032c*/ 	.word	0x00038800
        /*0330*/ 	.short	0x0100
        /*0332*/ 	.byte	0x08
	.zero		1


	//   ....[1]....
        /*0334*/ 	.word	0x00000260
        /*0338*/ 	.word	0x000000ff
        /*033c*/ 	.word	0x00038820
        /*0340*/ 	.short	0x0100
        /*0342*/ 	.byte	0x08
	.zero		1


	//   ....[2]....
        /*0344*/ 	.word	0x00000350
        /*0348*/ 	.word	0x000000ff
        /*034c*/ 	.word	0x00038830
        /*0350*/ 	.short	0x0100
        /*0352*/ 	.byte	0x08
	.zero		1


	//   ....[3]....
        /*0354*/ 	.word	0x00000360
        /*0358*/ 	.word	0x000000ff
        /*035c*/ 	.word	0x00038840
        /*0360*/ 	.short	0x0100
        /*0362*/ 	.byte	0x08
	.zero		1


	//   ....[4]....
        /*0364*/ 	.word	0x00000370
        /*0368*/ 	.word	0x000000ff
        /*036c*/ 	.word	0x00038838
        /*0370*/ 	.short	0x0100
        /*0372*/ 	.byte	0x08
	.zero		1


	//   ....[5]....
        /*0374*/ 	.word	0x00000380
        /*0378*/ 	.word	0x000000ff
        /*037c*/ 	.word	0x00038848
        /*0380*/ 	.short	0x0100
        /*0382*/ 	.byte	0x08
	.zero		1


	//   ....[6]....
        /*0384*/ 	.word	0x000004b0
        /*0388*/ 	.word	0x000000ff
        /*038c*/ 	.word	0x00038850
        /*0390*/ 	.short	0x0100
        /*0392*/ 	.byte	0x08
	.zero		1


	//   ....[7]....
        /*0394*/ 	.word	0x000004c0
        /*0398*/ 	.word	0x000000ff
        /*039c*/ 	.word	0x00038860
        /*03a0*/ 	.short	0x0100
        /*03a2*/ 	.byte	0x08
	.zero		1


	//   ....[8]....
        /*03a4*/ 	.word	0x000004d0
        /*03a8*/ 	.word	0x000000ff
        /*03ac*/ 	.word	0x00038858
        /*03b0*/ 	.short	0x0100
        /*03b2*/ 	.byte	0x08
	.zero		1


	//   ....[9]....
        /*03b4*/ 	.word	0x000004e0
        /*03b8*/ 	.word	0x000000ff
        /*03bc*/ 	.word	0x00038868
        /*03c0*/ 	.short	0x0100
        /*03c2*/ 	.byte	0x08
	.zero		1


	//   ....[10]....
        /*03c4*/ 	.word	0x000005d0
        /*03c8*/ 	.word	0x000000ff
        /*03cc*/ 	.word	0x00038870
        /*03d0*/ 	.short	0x0100
        /*03d2*/ 	.byte	0x06
	.zero		1


	//   ....[11]....
        /*03d4*/ 	.word	0x000005e0
        /*03d8*/ 	.word	0x000000ff
        /*03dc*/ 	.word	0x00038880
        /*03e0*/ 	.short	0x0100
        /*03e2*/ 	.byte	0x06
	.zero		1


	//   ....[12]....
        /*03e4*/ 	.word	0x000005f0
        /*03e8*/ 	.word	0x000000ff
        /*03ec*/ 	.word	0x00038878
        /*03f0*/ 	.short	0x0100
        /*03f2*/ 	.byte	0x06
	.zero		1


	//   ....[13]....
        /*03f4*/ 	.word	0x00000600
        /*03f8*/ 	.word	0x000000ff
        /*03fc*/ 	.word	0x00038888
        /*0400*/ 	.short	0x0100
        /*0402*/ 	.byte	0x06
	.zero		1


	//   ....[14]....
        /*0404*/ 	.word	0x00000730
        /*0408*/ 	.word	0x000000ff
        /*040c*/ 	.word	0x00038890
        /*0410*/ 	.short	0x0100
        /*0412*/ 	.byte	0x08
	.zero		1


	//   ....[15]....
        /*0414*/ 	.word	0x00000740
        /*0418*/ 	.word	0x000000ff
        /*041c*/ 	.word	0x000388a0
        /*0420*/ 	.short	0x0100
        /*0422*/ 	.byte	0x08
	.zero		1


	//   ....[16]....
        /*0424*/ 	.word	0x00000750
        /*0428*/ 	.word	0x000000ff
        /*042c*/ 	.word	0x00038898
        /*0430*/ 	.short	0x0100
        /*0432*/ 	.byte	0x08
	.zero		1


	//   ....[17]....
        /*0434*/ 	.word	0x00000760
        /*0438*/ 	.word	0x000000ff
        /*043c*/ 	.word	0x000388a8
        /*0440*/ 	.short	0x0100
        /*0442*/ 	.byte	0x08
	.zero		1


	//   ....[18]....
        /*0444*/ 	.word	0x00000890
        /*0448*/ 	.word	0x000000ff
        /*044c*/ 	.word	0x000388b0
        /*0450*/ 	.short	0x0100
        /*0452*/ 	.byte	0x08
	.zero		1


	//   ....[19]....
        /*0454*/ 	.word	0x000008a0
        /*0458*/ 	.word	0x000000ff
        /*045c*/ 	.word	0x000388c0
        /*0460*/ 	.short	0x0100
        /*0462*/ 	.byte	0x08
	.zero		1


	//   ....[20]....
        /*0464*/ 	.word	0x000008b0
        /*0468*/ 	.word	0x000000ff
        /*046c*/ 	.word	0x000388b8
        /*0470*/ 	.short	0x0100
        /*0472*/ 	.byte	0x08
	.zero		1


	//   ....[21]....
        /*0474*/ 	.word	0x000008c0
        /*0478*/ 	.word	0x000000ff
        /*047c*/ 	.word	0x000388c8
        /*0480*/ 	.short	0x0100
        /*0482*/ 	.byte	0x08
	.zero		1


	//   ....[22]....
        /*0484*/ 	.word	0x00001440
        /*0488*/ 	.word	0x000000ff
        /*048c*/ 	.word	0x00038800
        /*0490*/ 	.short	0x010a
        /*0492*/ 	.byte	0x04
	.zero		1


	//   ....[23]....
        /*0494*/ 	.word	0x000014b0
        /*0498*/ 	.word	0x000000ff
        /*049c*/ 	.word	0x00038830
        /*04a0*/ 	.short	0x010a
        /*04a2*/ 	.byte	0x04
	.zero		1


	//   ....[24]....
        /*04a4*/ 	.word	0x00001540
        /*04a8*/ 	.word	0x000000ff
        /*04ac*/ 	.word	0x00038830
        /*04b0*/ 	.short	0x010a
        /*04b2*/ 	.byte	0x04
	.zero		1


	//   ....[25]....
        /*04b4*/ 	.word	0x000048e0
        /*04b8*/ 	.word	0x00000000
        /*04bc*/ 	.word	0x00000000
        /*04c0*/ 	.short	0x0101
        /*04c2*/ 	.byte	0x3f
	.zero		1


	//   ....[26]....
        /*04c4*/ 	.word	0x00005380
        /*04c8*/ 	.word	0x000000ff
        /*04cc*/ 	.word	0x00038830
        /*04d0*/ 	.short	0x010a
        /*04d2*/ 	.byte	0x06
	.zero		1


	//   ....[27]....
        /*04d4*/ 	.word	0x000053d0
        /*04d8*/ 	.word	0x000000ff
        /*04dc*/ 	.word	0x00038830
        /*04e0*/ 	.short	0x010a
        /*04e2*/ 	.byte	0x06
	.zero		1


	//   ....[28]....
        /*04e4*/ 	.word	0x00007cc0
        /*04e8*/ 	.word	0x000000ff
        /*04ec*/ 	.word	0x00038850
        /*04f0*/ 	.short	0x010a
        /*04f2*/ 	.byte	0x07
	.zero		1


	//   ....[29]....
        /*04f4*/ 	.word	0x00007d00
        /*04f8*/ 	.word	0x000000ff
        /*04fc*/ 	.word	0x00038850
        /*0500*/ 	.short	0x010a
        /*0502*/ 	.byte	0x07
	.zero		1


	//   ....[30]....
        /*0504*/ 	.word	0x00008940
        /*0508*/ 	.word	0x000000ab
        /*050c*/ 	.word	0x00000000
        /*0510*/ 	.short	0x0101
        /*0512*/ 	.byte	0x3f
	.zero		1


	//   ....[31]....
        /*0514*/ 	.word	0x00008980
        /*0518*/ 	.word	0x000000af
        /*051c*/ 	.word	0x00000000
        /*0520*/ 	.short	0x0101
        /*0522*/ 	.byte	0x3f
	.zero		1


	//   ....[32]....
        /*0524*/ 	.word	0x00009510
        /*0528*/ 	.word	0x0000000b
        /*052c*/ 	.word	0x00038850
        /*0530*/ 	.short	0x010a
        /*0532*/ 	.byte	0x3f
	.zero		1


	//   ....[33]....
        /*0534*/ 	.word	0x00009550
        /*0538*/ 	.word	0x0000000b
        /*053c*/ 	.word	0x00038850
        /*0540*/ 	.short	0x010a
        /*0542*/ 	.byte	0x3f
	.zero		1


	//   ....[34]....
        /*0544*/ 	.word	0x00009950
        /*0548*/ 	.word	0x0000000c
        /*054c*/ 	.word	0x00000000
        /*0550*/ 	.short	0x0101
        /*0552*/ 	.byte	0x3f
	.zero		1


	//   ....[35]....
        /*0554*/ 	.word	0x0000a9c0
        /*0558*/ 	.word	0x000000ff
        /*055c*/ 	.word	0x00000000
        /*0560*/ 	.short	0x0101
        /*0562*/ 	.byte	0x04
	.zero		1


	//   ....[36]....
        /*0564*/ 	.word	0x0000d290
        /*0568*/ 	.word	0x000000ff
        /*056c*/ 	.word	0x00038840
        /*0570*/ 	.short	0x010a
        /*0572*/ 	.byte	0x26
	.zero		1


	//   ....[37]....
        /*0574*/ 	.word	0x0000e0c0
        /*0578*/ 	.word	0x000000ff
        /*057c*/ 	.word	0x00038800
        /*0580*/ 	.short	0x0107
        /*0582*/ 	.byte	0x26
	.zero		1


	//   ....[38]....
        /*0584*/ 	.word	0x0000e130
        /*0588*/ 	.word	0x000000ff
        /*058c*/ 	.word	0x00038800
        /*0590*/ 	.short	0x0101
        /*0592*/ 	.byte	0x26
	.zero		1


	//   ....[39]....
        /*0594*/ 	.word	0x0000e150
        /*0598*/ 	.word	0x000000ff
        /*059c*/ 	.word	0x00038820
        /*05a0*/ 	.short	0x010a
        /*05a2*/ 	.byte	0x26
	.zero		1


	//   ....[40]....
        /*05a4*/ 	.word	0x0000e540
        /*05a8*/ 	.word	0x000000ff
        /*05ac*/ 	.word	0x00038848
        /*05b0*/ 	.short	0x010a
        /*05b2*/ 	.byte	0x26
	.zero		1


	//   ....[41]....
        /*05b4*/ 	.word	0x0000e9e0
        /*05b8*/ 	.word	0x000000ff
        /*05bc*/ 	.word	0x00038860
        /*05c0*/ 	.short	0x010a
        /*05c2*/ 	.byte	0x26
	.zero		1


	//   ....[42]....
        /*05c4*/ 	.word	0x0000f090
        /*05c8*/ 	.word	0x000000ff
        /*05cc*/ 	.word	0x00038840
        /*05d0*/ 	.short	0x010a
        /*05d2*/ 	.byte	0x26
	.zero		1


	//   ....[43]....
        /*05d4*/ 	.word	0x0000f530
        /*05d8*/ 	.word	0x000000ff
        /*05dc*/ 	.word	0x00038868
        /*05e0*/ 	.short	0x010a
        /*05e2*/ 	.byte	0x26
	.zero		1


	//   ....[44]....
        /*05e4*/ 	.word	0x0000fc30
        /*05e8*/ 	.word	0x000000ff
        /*05ec*/ 	.word	0x00038848
        /*05f0*/ 	.short	0x010a
        /*05f2*/ 	.byte	0x26
	.zero		1


	//   ....[45]....
        /*05f4*/ 	.word	0x000100b0
        /*05f8*/ 	.word	0x000000ff
        /*05fc*/ 	.word	0x00038860
        /*0600*/ 	.short	0x010a
        /*0602*/ 	.byte	0x26
	.zero		1


	//   ....[46]....
        /*0604*/ 	.word	0x000105f0
        /*0608*/ 	.word	0x00000003
        /*060c*/ 	.word	0x00038860
        /*0610*/ 	.short	0x010a
        /*0612*/ 	.byte	0x3f
	.zero		1


	//   ....[47]....
        /*0614*/ 	.word	0x00010b20
        /*0618*/ 	.word	0x00000002
        /*061c*/ 	.word	0x00038820
        /*0620*/ 	.short	0x010a
        /*0622*/ 	.byte	0x3f
	.zero		1


	//   ....[48]....
        /*0624*/ 	.word	0x00010ca0
        /*0628*/ 	.word	0x00000006
        /*062c*/ 	.word	0x00000000
        /*0630*/ 	.short	0x010a
        /*0632*/ 	.byte	0x3f
	.zero		1


	//   ....[49]....
        /*0634*/ 	.word	0x00010d10
        /*0638*/ 	.word	0x00000003
        /*063c*/ 	.word	0x00000000
        /*0640*/ 	.short	0x010a
        /*0642*/ 	.byte	0x3f
	.zero		1


	//   ....[50]....
        /*0644*/ 	.word	0x00010d70
        /*0648*/ 	.word	0x00000000
        /*064c*/ 	.word	0x00000000
        /*0650*/ 	.short	0x010a
        /*0652*/ 	.byte	0x3f
	.zero		1


	//   ....[51]....
        /*0654*/ 	.word	0x00010da0
        /*0658*/ 	.word	0x00000003
        /*065c*/ 	.word	0x00000000
        /*0660*/ 	.short	0x010a
        /*0662*/ 	.byte	0x3f
	.zero		1


	//   ....[52]....
        /*0664*/ 	.word	0x00010e20
        /*0668*/ 	.word	0x00000003
        /*066c*/ 	.word	0x00038800
        /*0670*/ 	.short	0x010a
        /*0672*/ 	.byte	0x3f
	.zero		1


	//   ....[53]....
        /*0674*/ 	.word	0x00010e90
        /*0678*/ 	.word	0x00000003
        /*067c*/ 	.word	0x00038830
        /*0680*/ 	.short	0x010a
        /*0682*/ 	.byte	0x3f
	.zero		1


	//   ....[54]....
        /*0684*/ 	.word	0x00010f00
        /*0688*/ 	.word	0x00000007
        /*068c*/ 	.word	0x00038830
        /*0690*/ 	.short	0x010a
        /*0692*/ 	.byte	0x3f
	.zero		1


	//   ....[55]....
        /*0694*/ 	.word	0x00010f60
        /*0698*/ 	.word	0x00000003
        /*069c*/ 	.word	0x00038850
        /*06a0*/ 	.short	0x010a
        /*06a2*/ 	.byte	0x3f
	.zero		1


	//   ....[56]....
        /*06a4*/ 	.word	0x00010fb0
        /*06a8*/ 	.word	0x0000000b
        /*06ac*/ 	.word	0x00038850
        /*06b0*/ 	.short	0x010a
        /*06b2*/ 	.byte	0x3f
	.zero		1


	//   ....[57]....
        /*06b4*/ 	.word	0x00011110
        /*06b8*/ 	.word	0x00000003
        /*06bc*/ 	.word	0x00038840
        /*06c0*/ 	.short	0x010a
        /*06c2*/ 	.byte	0x3f
	.zero		1


	//   ....[58]....
        /*06c4*/ 	.word	0x00011ca0
        /*06c8*/ 	.word	0x00000003
        /*06cc*/ 	.word	0x00038820
        /*06d0*/ 	.short	0x010a
        /*06d2*/ 	.byte	0x3f
	.zero		1


	//   ....[59]....
        /*06d4*/ 	.word	0x00011d00
        /*06d8*/ 	.word	0x00000003
        /*06dc*/ 	.word	0x00038848
        /*06e0*/ 	.short	0x010a
        /*06e2*/ 	.byte	0x3f
	.zero		1


	//   ....[60]....
        /*06e4*/ 	.word	0x00011d60
        /*06e8*/ 	.word	0x00000003
        /*06ec*/ 	.word	0x00038860
        /*06f0*/ 	.short	0x010a
        /*06f2*/ 	.byte	0x3f
	.zero		1


	//   ....[61]....
        /*06f4*/ 	.word	0x00011dc0
        /*06f8*/ 	.word	0x00000003
        /*06fc*/ 	.word	0x00038840
        /*0700*/ 	.short	0x010a
        /*0702*/ 	.byte	0x3f
	.zero		1


	//   ....[62]....
        /*0704*/ 	.word	0x00011e20
        /*0708*/ 	.word	0x00000003
        /*070c*/ 	.word	0x00038868
        /*0710*/ 	.short	0x010a
        /*0712*/ 	.byte	0x3f
	.zero		1


	//   ....[63]....
        /*0714*/ 	.word	0x00011e80
        /*0718*/ 	.word	0x00000003
        /*071c*/ 	.word	0x00038848
        /*0720*/ 	.short	0x010a
        /*0722*/ 	.byte	0x3f
	.zero		1


	//   ....[64]....
        /*0724*/ 	.word	0x00011ee0
        /*0728*/ 	.word	0x00000003
        /*072c*/ 	.word	0x00038860
        /*0730*/ 	.short	0x010a
        /*0732*/ 	.byte	0x3f
	.zero		1


	//   ....[65]....
        /*0734*/ 	.word	0x00011f30
        /*0738*/ 	.word	0x00000003
        /*073c*/ 	.word	0x00038860
        /*0740*/ 	.short	0x010a
        /*0742*/ 	.byte	0x3f
	.zero		1


	//   ....[66]....
        /*0744*/ 	.word	0x00011f80
        /*0748*/ 	.word	0x00000002
        /*074c*/ 	.word	0x00038820
        /*0750*/ 	.short	0x010a
        /*0752*/ 	.byte	0x3f
	.zero		1


	//   ....[67]....
        /*0754*/ 	.word	0x00012120
        /*0758*/ 	.word	0x00000006
        /*075c*/ 	.word	0x00000000
        /*0760*/ 	.short	0x010a
        /*0762*/ 	.byte	0x3f
	.zero		1


	//   ....[68]....
        /*0764*/ 	.word	0x00012170
        /*0768*/ 	.word	0x00000003
        /*076c*/ 	.word	0x00000000
        /*0770*/ 	.short	0x010a
        /*0772*/ 	.byte	0x3f
	.zero		1


	//   ....[69]....
        /*0774*/ 	.word	0x000121c0
        /*0778*/ 	.word	0x00000000
        /*077c*/ 	.word	0x00000000
        /*0780*/ 	.short	0x010a
        /*0782*/ 	.byte	0x3f
	.zero		1


	//----- nvinfo : EIATTR_NUM_MBARRIERS
	.align		4
.L_343:
        /*0784*/ 	.byte	0x03, 0x38
        /*0786*/ 	.short	0x0016


	//----- nvinfo : EIATTR_EXIT_INSTR_OFFSETS
	.align		4
        /*0788*/ 	.byte	0x04, 0x1c
        /*078a*/ 	.short	(.L_345 - .L_344)


	//   ....[0]....
.L_344:
        /*078c*/ 	.word	0x00010df0


	//----- nvinfo : EIATTR_MAX_THREADS
	.align		4
.L_345:
        /*0790*/ 	.byte	0x04, 0x05
        /*0792*/ 	.short	(.L_347 - .L_346)
.L_346:
        /*0794*/ 	.word	0x00000180
        /*0798*/ 	.word	0x00000001
        /*079c*/ 	.word	0x00000001


	//----- nvinfo : EIATTR_CRS_STACK_SIZE
	.align		4
.L_347:
        /*07a0*/ 	.byte	0x04, 0x1e
        /*07a2*/ 	.short	(.L_349 - .L_348)
.L_348:
        /*07a4*/ 	.word	0x00000000


	//----- nvinfo : EIATTR_CBANK_PARAM_SIZE
	.align		4
.L_349:
        /*07a8*/ 	.byte	0x03, 0x19
        /*07aa*/ 	.short	0x0a70


	//----- nvinfo : EIATTR_PARAM_CBANK
	.align		4
        /*07ac*/ 	.byte	0x04, 0x0a
        /*07ae*/ 	.short	(.L_351 - .L_350)
	.align		4
.L_350:
        /*07b0*/ 	.word	index@(.nv.constant0._ZN7cutlass13device_kernelIN5flash11enable_sm90INS1_16FlashAttnFwdSm90INS1_25CollectiveMainloopFwdSm90ILi2EN4cute5tupleIJNS5_1CILi1EEES8_S8_EEENS6_IJNS7_ILi128EEENS7_ILi80EEENS7_ILi256EEEEEELi256ENS_6half_tEfNS_4arch4Sm90ELb0ELb0ELb0ELb0ELb0ELb0ELb0ELb1ELb1ELb1ELb1ELb0EEENS1_21CollectiveEpilogueFwdINS6_IJSA_SC_SB_EEES9_SE_SG_Li256ELb0ELb1ELb1ELb0EEENS1_19SingleTileSchedulerILb0ELb1ELb1ELi128EEEEEEEEEvNT_6ParamsE)
        /*07b4*/ 	.short	0x0210
        /*07b6*/ 	.short	0x0a70


	//----- nvinfo : EIATTR_SW_WAR
	.align		4
.L_351:
        /*07b8*/ 	.byte	0x04, 0x36
        /*07ba*/ 	.short	(.L_353 - .L_352)
.L_352:
        /*07bc*/ 	.word	0x00000008
.L_353:


//--------------------- .nv.info._ZN7cutlass13device_kernelIN5flash11enable_sm90INS1_16FlashAttnFwdSm90INS1_25CollectiveMainloopFwdSm90ILi2EN4cute5tupleIJNS5_1CILi1EEES8_S8_EEENS6_IJNS7_ILi128EEENS7_ILi80EEENS7_ILi256EEEEEELi256ENS_6half_tEfNS_4arch4Sm90ELb0ELb0ELb0ELb1ELb0ELb0ELb0ELb1ELb1ELb1ELb1ELb0EEENS1_21CollectiveEpilogueFwdINS6_IJSA_SC_SB_EEES9_SE_SG_Li256ELb1ELb1ELb1ELb0EEENS1_36VarlenDynamicPersistentTileSchedulerILi128ELi80ELi256ELi128ELb1ELb1ELb1ELb0ELb1ELb1EEEEEEEEEvNT_6ParamsE --------------------------
	.section	.nv.info._ZN7cutlass13device_kernelIN5flash11enable_sm90INS1_16FlashAttnFwdSm90INS1_25CollectiveMainloopFwdSm90ILi2EN4cute5tupleIJNS5_1CILi1EEES8_S8_EEENS6_IJNS7_ILi128EEENS7_ILi80EEENS7_ILi256EEEEEELi256ENS_6half_tEfNS_4arch4Sm90ELb0ELb0ELb0ELb1ELb0ELb0ELb0ELb1ELb1ELb1ELb1ELb0EEENS1_21CollectiveEpilogueFwdINS6_IJSA_SC_SB_EEES9_SE_SG_Li256ELb1ELb1ELb1ELb0EEENS1_36VarlenDynamicPersistentTileSchedulerILi128ELi80ELi256ELi128ELb1ELb1ELb1ELb0ELb1ELb1EEEEEEEEEvNT_6ParamsE,"",@"SHT_CUDA_INFO"
	.sectionflags	@""
	.align	4


	//----- nvinfo : EIATTR_CUDA_API_VERSION
	.align		4
        /*0000*/ 	.byte	0x04, 0x37
        /*0002*/ 	.short	(.L_355 - .L_354)
.L_354:
        /*0004*/ 	.word	0x00000082


	//----- nvinfo : EIATTR_KPARAM_INFO
	.align		4
.L_355:
        /*0008*/ 	.byte	0x04, 0x17
        /*000a*/ 	.short	(.L_357 - .L_356)
.L_356:
        /*000c*/ 	.word	0x00000000
        /*0010*/ 	.short	0x0000
        /*0012*/ 	.short	0x0070
        /*0014*/ 	.byte	0x00, 0xf0, 0x01, 0x2a


	//----- nvinfo : EIATTR_SPARSE_MMA_MASK
	.align		4
.L_357:
        /*0018*/ 	.byte	0x03, 0x50
        /*001a*/ 	.short	0x0000


	//----- nvinfo : EIATTR_MAXREG_COUNT
	.align		4
        /*001c*/ 	.byte	0x03, 0x1b
        /*001e*/ 	.short	0x00a8


	//----- nvinfo : EIATTR_NUM_BARRIERS
	.align		4
        /*0020*/ 	.byte	0x02, 0x4c
        /*0022*/ 	.byte	0x09
	.zero		1


	//----- nvinfo : EIATTR_EXTERNS
	.align		4
        /*0024*/ 	.byte	0x04, 0x0f
        /*0026*/ 	.short	(.L_359 - .L_358)


	//   ....[0]....
	.align		4
.L_358:
        /*0028*/ 	.word	index@(__assertfail)


	//----- nvinfo : EIATTR_ANNOTATIONS
	.align		4
.L_359:
        /*002c*/ 	.byte	0x04, 0x55
        /*002e*/ 	.short	(.L_361 - .L_360)


	//   ....[0]....
.L_360:
        /* <DEDUP_REMOVED lines=81> */


	//----- nvinfo : EIATTR_MERCURY_ISA_VERSION
	.align		4
.L_361:
        /*0530*/ 	.byte	0x03, 0x5f
        /*0532*/ 	.short	0x0101


	//----- nvinfo : EIATTR_UNUSED_LOAD_BYTE_OFFSET
	.align		4
        /*0534*/ 	.byte	0x04, 0x44
        /*0536*/ 	.short	(.L_363 - .L_362)


	//   ....[0]....
.L_362:
        /*0538*/ 	.word	0x00000a10
        /*053c*/ 	.word	0x0000fff0


	//   ....[1]....
        /*0540*/ 	.word	0x0000aea0
        /*0544*/ 	.word	0x0000fff0


	//----- nvinfo : EIATTR_INT_WARP_WIDE_INSTR_OFFSETS
	.align		4
.L_363:
        /*0548*/ 	.byte	0x04, 0x31
        /*054a*/ 	.short	(.L_365 - .L_364)


	//   ....[0]....
.L_364:
        /*054c*/ 	.word	0x00000130


	//   ....[1]....
        /*0550*/ 	.word	0x00000170


	//   ....[2]....
        /*0554*/ 	.word	0x000001e0


	//   ....[3]....
        /*0558*/ 	.word	0x00008960


	//   ....[4]....
        /*055c*/ 	.word	0x00011160


	//   ....[5]....
        /*0560*/ 	.word	0x00011200


	//   ....[6]....
        /*0564*/ 	.word	0x00015650


	//   ....[7]....
        /*0568*/ 	.word	0x000156c0


	//----- nvinfo : EIATTR_COOP_GROUP_MASK_REGIDS
	.align		4
.L_365:
        /*056c*/ 	.byte	0x04, 0x29
        /*056e*/ 	.short	(.L_367 - .L_366)


	//   ....[0]....
.L_366:
        /*0570*/ 	.word	0xffffffff


	//   ....[1]....
        /*0574*/ 	.word	0xffffffff


	//   ....[2]....
        /*0578*/ 	.word	0xffffffff


	//   ....[3]....
        /*057c*/ 	.word	0xffffffff


	//   ....[4]....
        /*0580*/ 	.word	0xffffffff


	//   ....[5]....
        /*0584*/ 	.word	0xffffffff


	//   ....[6]....
        /*0588*/ 	.word	0xffffffff


	//   ....[7]....
        /*058c*/ 	.word	0xffffffff


	//   ....[8]....
        /*0590*/ 	.word	0xffffffff


	//   ....[9]....
        /*0594*/ 	.word	0xffffffff


	//   ....[10]....
        /*0598*/ 	.word	0xffffffff


	//   ....[11]....
        /*059c*/ 	.word	0xffffffff


	//   ....[12]....
        /*05a0*/ 	.word	0xffffffff


	//   ....[13]....
        /*05a4*/ 	.word	0xffffffff


	//   ....[14]....
        /*05a8*/ 	.word	0xffffffff


	//   ....[15]....
        /*05ac*/ 	.word	0xffffffff


	//   ....[16]....
        /*05b0*/ 	.word	0xffffffff


	//   ....[17]....
        /*05b4*/ 	.word	0xffffffff


	//   ....[18]....
        /*05b8*/ 	.word	0xffffffff


	//   ....[19]....
        /*05bc*/ 	.word	0xffffffff


	//   ....[20]....
        /*05c0*/ 	.word	0xffffffff


	//   ....[21]....
        /*05c4*/ 	.word	0xffffffff


	//   ....[22]....
        /*05c8*/ 	.word	0xffffffff


	//   ....[23]....
        /*05cc*/ 	.word	0xffffffff


	//   ....[24]....
        /*05d0*/ 	.word	0xffffffff


	//   ....[25]....
        /*05d4*/ 	.word	0xffffffff


	//   ....[26]....
        /*05d8*/ 	.word	0xffffffff


	//   ....[27]....
        /*05dc*/ 	.word	0xffffffff


	//   ....[28]....
        /*05e0*/ 	.word	0xffffffff


	//   ....[29]....
        /*05e4*/ 	.word	0xffffffff


	//   ....[30]....
        /*05e8*/ 	.word	0xffffffff


	//   ....[31]....
        /*05ec*/ 	.word	0xffffffff


	//   ....[32]....
        /*05f0*/ 	.word	0xffffffff


	//   ....[33]....
        /*05f4*/ 	.word	0xffffffff


	//   ....[34]....
        /*05f8*/ 	.word	0xffffffff


	//   ....[35]....
        /*05fc*/ 	.word	0xffffffff


	//   ....[36]....
        /*0600*/ 	.word	0xffffffff


	//   ....[37]....
        /*0604*/ 	.word	0xffffffff


	//   ....[38]....
        /*0608*/ 	.word	0xffffffff


	//   ....[39]....
        /*060c*/ 	.word	0xffffffff


	//   ....[40]....
        /*0610*/ 	.word	0xffffffff


	//   ....[41]....
        /*0614*/ 	.word	0xffffffff


	//   ....[42]....
        /*0618*/ 	.word	0xffffffff


	//   ....[43]....
        /*061c*/ 	.word	0xffffffff


	//   ....[44]....
        /*0620*/ 	.word	0xffffffff


	//   ....[45]....
        /*0624*/ 	.word	0xffffffff


	//   ....[46]....
        /*0628*/ 	.word	0xffffffff


	//   ....[47]....
        /*062c*/ 	.word	0xffffffff


	//   ....[48]....
        /*0630*/ 	.word	0xffffffff


	//   ....[49]....
        /*0634*/ 	.word	0xffffffff


	//   ....[50]....
        /*0638*/ 	.word	0xffffffff


	//   ....[51]....
        /*063c*/ 	.word	0xffffffff


	//   ....[52]....
        /*0640*/ 	.word	0xffffffff


	//   ....[53]....
        /*0644*/ 	.word	0xffffffff


	//   ....[54]....
        /*0648*/ 	.word	0xffffffff


	//   ....[55]....
        /*064c*/ 	.word	0xffffffff


	//   ....[56]....
        /*0650*/ 	.word	0xffffffff


	//   ....[57]....
        /*0654*/ 	.word	0xffffffff


	//   ....[58]....
        /*0658*/ 	.word	0xffffffff


	//   ....[59]....
        /*065c*/ 	.word	0xffffffff


	//   ....[60]....
        /*0660*/ 	.word	0xffffffff


	//   ....[61]....
        /*0664*/ 	.word	0xffffffff


	//   ....[62]....
        /*0668*/ 	.word	0xffffffff


	//   ....[63]....
        /*066c*/ 	.word	0xffffffff


	//   ....[64]....
        /*0670*/ 	.word	0xffffffff


	//   ....[65]....
        /*0674*/ 	.word	0xffffffff


	//   ....[66]....
        /*0678*/ 	.word	0xffffffff


	//   ....[67]....
        /*067c*/ 	.word	0xffffffff


	//   ....[68]....
        /*0680*/ 	.word	0xffffffff


	//   ....[69]....
        /*0684*/ 	.word	0xffffffff


	//   ....[70]....
        /*0688*/ 	.word	0xffffffff


	//   ....[71]....
        /*068c*/ 	.word	0xffffffff


	//   ....[72]....
        /*0690*/ 	.word	0xffffffff


	//   ....[73]....
        /*0694*/ 	.word	0xffffffff


	//   ....[74]....
        /*0698*/ 	.word	0xffffffff


	//   ....[75]....
        /*069c*/ 	.word	0xffffffff


	//   ....[76]....
        /*06a0*/ 	.word	0xffffffff


	//   ....[77]....
        /*06a4*/ 	.word	0xffffffff


	//   ....[78]....
        /*06a8*/ 	.word	0xffffffff


	//   ....[79]....
        /*06ac*/ 	.word	0xffffffff


	//   ....[80]....
        /*06b0*/ 	.word	0xffffffff


	//   ....[81]....
        /*06b4*/ 	.word	0xffffffff


	//   ....[82]....
        /*06b8*/ 	.word	0xffffffff


	//   ....[83]....
        /*06bc*/ 	.word	0xffffffff


	//   ....[84]....
        /*06c0*/ 	.word	0xffffffff


	//   ....[85]....
        /*06c4*/ 	.word	0xffffffff


	//   ....[86]....
        /*06c8*/ 	.word	0xffffffff


	//   ....[87]....
        /*06cc*/ 	.word	0xffffffff


	//   ....[88]....
        /*06d0*/ 	.word	0xffffffff


	//   ....[89]....
        /*06d4*/ 	.word	0xffffffff


	//   ....[90]....
        /*06d8*/ 	.word	0xffffffff


	//   ....[91]....
        /*06dc*/ 	.word	0xffffffff


	//   ....[92]....
        /*06e0*/ 	.word	0xffffffff


	//   ....[93]....
        /*06e4*/ 	.word	0xffffffff


	//   ....[94]....
        /*06e8*/ 	.word	0xffffffff


	//   ....[95]....
        /*06ec*/ 	.word	0xffffffff


	//   ....[96]....
        /*06f0*/ 	.word	0xffffffff


	//   ....[97]....
        /*06f4*/ 	.word	0x0500000f


	//   ....[98]....
        /*06f8*/ 	.word	0x0500000f


	//   ....[99]....
        /*06fc*/ 	.word	0x0500000f


	//   ....[100]....
        /*0700*/ 	.word	0x0500000f


	//   ....[101]....
        /*0704*/ 	.word	0x0500000f


	//   ....[102]....
        /*0708*/ 	.word	0x0500000f


	//   ....[103]....
        /*070c*/ 	.word	0x0500000f


	//   ....[104]....
        /*0710*/ 	.word	0x0500000f


	//   ....[105]....
        /*0714*/ 	.word	0x0500000f


	//   ....[106]....
        /*0718*/ 	.word	0x0500000f


	//   ....[107]....
        /*071c*/ 	.word	0x0500000f


	//   ....[108]....
        /*0720*/ 	.word	0x0500000f


	//   ....[109]....
        /*0724*/ 	.word	0x0500000f


	//   ....[110]....
        /*0728*/ 	.word	0x0500000f


	//   ....[111]....
        /*072c*/ 	.word	0x0500000f


	//   ....[112]....
        /*0730*/ 	.word	0x0500000f


	//   ....[113]....
        /*0734*/ 	.word	0x0500000f


	//   ....[114]....
        /*0738*/ 	.word	0x0500000f


	//   ....[115]....
        /*073c*/ 	.word	0x0500000f


	//   ....[116]....
        /*0740*/ 	.word	0x0500000f


	//   ....[117]....
        /*0744*/ 	.word	0x0500000f


	//   ....[118]....
        /*0748*/ 	.word	0x0500000f


	//   ....[119]....
        /*074c*/ 	.word	0x0500000f


	//   ....[120]....
        /*0750*/ 	.word	0x0500000f


	//   ....[121]....
        /*0754*/ 	.word	0x0500000f


	//   ....[122]....
        /*0758*/ 	.word	0x0500000f


	//   ....[123]....
        /*075c*/ 	.word	0x0500000f


	//   ....[124]....
        /*0760*/ 	.word	0x0500000f


	//   ....[125]....
        /*0764*/ 	.word	0x0500000f


	//   ....[126]....
        /*0768*/ 	.word	0x0500000f


	//   ....[127]....
        /*076c*/ 	.word	0x0500000f


	//   ....[128]....
        /*0770*/ 	.word	0x0500000f


	//   ....[129]....
        /*0774*/ 	.word	0x0500000f


	//   ....[130]....
        /*0778*/ 	.word	0x0500000f


	//   ....[131]....
        /*077c*/ 	.word	0x0500000f


	//   ....[132]....
        /*0780*/ 	.word	0x0500000f


	//----- nvinfo : EIATTR_COOP_GROUP_INSTR_OFFSETS
	.align		4
.L_367:
        /*0784*/ 	.byte	0x04, 0x28
        /*0786*/ 	.short	(.L_369 - .L_368)


	//   ....[0]....
.L_368:
        /*0788*/ 	.word	0x00000060


	//   ....[1]....
        /*078c*/ 	.word	0x00000140


	//   ....[2]....
        /*0790*/ 	.word	0x00000190


	//   ....[3]....
        /*0794*/ 	.word	0x000003c0


	//   ....[4]....
        /*0798*/ 	.word	0x00000520


	//   ....[5]....
        /*079c*/ 	.word	0x00000640


	//   ....[6]....
        /*07a0*/ 	.word	0x000007a0


	//   ....[7]....
        /*07a4*/ 	.word	0x00001df0


	//   ....[8]....
        /*07a8*/ 	.word	0x00004ca0


	//   ....[9]....
        /*07ac*/ 	.word	0x00004ce0


	//   ....[10]....
        /*07b0*/ 	.word	0x00005080


	//   ....[11]....
        /*07b4*/ 	.word	0x00005100


	//   ....[12]....
        /*07b8*/ 	.word	0x00008b60


	//   ....[13]....
        /*07bc*/ 	.word	0x00008b90


	//   ....[14]....
        /*07c0*/ 	.word	0x00008ea0


	//   ....[15]....
        /*07c4*/ 	.word	0x00009000


	//   ....[16]....
        /*07c8*/ 	.word	0x0000a1b0


	//   ....[17]....
        /*07cc*/ 	.word	0x0000a240


	//   ....[18]....
        /*07d0*/ 	.word	0x0000a490


	//   ....[19]....
        /*07d4*/ 	.word	0x0000a4a0


	//   ....[20]....
        /*07d8*/ 	.word	0x0000c0c0


	//   ....[21]....
        /*07dc*/ 	.word	0x0000c0e0


	//   ....[22]....
        /*07e0*/ 	.word	0x0000c0f0


	//   ....[23]....
        /*07e4*/ 	.word	0x0000c110


	//   ....[24]....
        /*07e8*/ 	.word	0x0000cc20


	//   ....[25]....
        /*07ec*/ 	.word	0x0000cc50


	//   ....[26]....
        /*07f0*/ 	.word	0x0000cdf0


	//   ....[27]....
        /*07f4*/ 	.word	0x0000ce10


	//   ....[28]....
        /*07f8*/ 	.word	0x0000cf60


	//   ....[29]....
        /*07fc*/ 	.word	0x0000cf80


	//   ....[30]....
        /*0800*/ 	.word	0x0000d0e0


	//   ....[31]....
        /*0804*/ 	.word	0x0000d100


	//   ....[32]....
        /*0808*/ 	.word	0x0000d6d0


	//   ....[33]....
        /*080c*/ 	.word	0x0000d700


	//   ....[34]....
        /*0810*/ 	.word	0x0000e060


	//   ....[35]....
        /*0814*/ 	.word	0x0000e070


	//   ....[36]....
        /*0818*/ 	.word	0x0000f430


	//   ....[37]....
        /*081c*/ 	.word	0x0000f460


	//   ....[38]....
        /*0820*/ 	.word	0x0000f5e0


	//   ....[39]....
        /*0824*/ 	.word	0x0000f600


	//   ....[40]....
        /*0828*/ 	.word	0x0000f750


	//   ....[41]....
        /*082c*/ 	.word	0x0000f770


	//   ....[42]....
        /*0830*/ 	.word	0x0000f8d0


	//   ....[43]....
        /*0834*/ 	.word	0x0000f8f0


	//   ....[44]....
        /*0838*/ 	.word	0x0000fad0


	//   ....[45]....
        /*083c*/ 	.word	0x0000fd00


	//   ....[46]....
        /*0840*/ 	.word	0x0000fd30


	//   ....[47]....
        /*0844*/ 	.word	0x0000fd60


	//   ....[48]....
        /*0848*/ 	.word	0x0000fd90


	//   ....[49]....
        /*084c*/ 	.word	0x0000fdc0


	//   ....[50]....
        /*0850*/ 	.word	0x0000fdf0


	//   ....[51]....
        /*0854*/ 	.word	0x0000ffa0


	//   ....[52]....
        /*0858*/ 	.word	0x0000ffd0


	//   ....[53]....
        /*085c*/ 	.word	0x00010000


	//   ....[54]....
        /*0860*/ 	.word	0x00010030


	//   ....[55]....
        /*0864*/ 	.word	0x00010060


	//   ....[56]....
        /*0868*/ 	.word	0x00010090


	//   ....[57]....
        /*086c*/ 	.word	0x00010120


	//   ....[58]....
        /*0870*/ 	.word	0x00010150


	//   ....[59]....
        /*0874*/ 	.word	0x00010160


	//   ....[60]....
        /*0878*/ 	.word	0x00010210


	//   ....[61]....
        /*087c*/ 	.word	0x00011760


	//   ....[62]....
        /*0880*/ 	.word	0x000123a0


	//   ....[63]....
        /*0884*/ 	.word	0x000123f0


	//   ....[64]....
        /*0888*/ 	.word	0x000124c0


	//   ....[65]....
        /*088c*/ 	.word	0x000124d0


	//   ....[66]....
        /*0890*/ 	.word	0x00012580


	//   ....[67]....
        /*0894*/ 	.word	0x00012590


	//   ....[68]....
        /*0898*/ 	.word	0x00012640


	//   ....[69]....
        /*089c*/ 	.word	0x00012650


	//   ....[70]....
        /*08a0*/ 	.word	0x00012700


	//   ....[71]....
        /*08a4*/ 	.word	0x00012710


	//   ....[72]....
        /*08a8*/ 	.word	0x000127c0


	//   ....[73]....
        /*08ac*/ 	.word	0x000127d0


	//   ....[74]....
        /*08b0*/ 	.word	0x00012880


	//   ....[75]....
        /*08b4*/ 	.word	0x00012890


	//   ....[76]....
        /*08b8*/ 	.word	0x000128e0


	//   ....[77]....
        /*08bc*/ 	.word	0x00012930


	//   ....[78]....
        /*08c0*/ 	.word	0x00015f90


	//   ....[79]....
        /*08c4*/ 	.word	0x00015fc0


	//   ....[80]....
        /*08c8*/ 	.word	0x00016020


	//   ....[81]....
        /*08cc*/ 	.word	0x00016050


	//   ....[82]....
        /*08d0*/ 	.word	0x00016080


	//   ....[83]....
        /*08d4*/ 	.word	0x000160b0


	//   ....[84]....
        /*08d8*/ 	.word	0x000160e0


	//   ....[85]....
        /*08dc*/ 	.word	0x00016110


	//   ....[86]....
        /*08e0*/ 	.word	0x000162e0


	//   ....[87]....
        /*08e4*/ 	.word	0x00016310


	//   ....[88]....
        /*08e8*/ 	.word	0x00016340


	//   ....[89]....
        /*08ec*/ 	.word	0x00016370


	//   ....[90]....
        /*08f0*/ 	.word	0x000163a0


	//   ....[91]....
        /*08f4*/ 	.word	0x000163d0


	//   ....[92]....
        /*08f8*/ 	.word	0x00016490


	//   ....[93]....
        /*08fc*/ 	.word	0x000164b0


	//   ....[94]....
        /*0900*/ 	.word	0x000164c0


	//   ....[95]....
        /*0904*/ 	.word	0x00016520


	//   ....[96]....
        /*0908*/ 	.word	0x00016c40


	//   ....[97]....
        /*090c*/ 	.word	0x00017120


	//   ....[98]....
        /*0910*/ 	.word	0x00017300


	//   ....[99]....
        /*0914*/ 	.word	0x00017350


	//   ....[100]....
        /*0918*/ 	.word	0x00017490


	//   ....[101]....
        /*091c*/ 	.word	0x000174e0


	//   ....[102]....
        /*0920*/ 	.word	0x00017620


	//   ....[103]....
        /*0924*/ 	.word	0x00017670


	//   ....[104]....
        /*0928*/ 	.word	0x000177b0


	//   ....[105]....
        /*092c*/ 	.word	0x00017800


	//   ....[106]....
        /*0930*/ 	.word	0x00017940


	//   ....[107]....
        /*0934*/ 	.word	0x00017990


	//   ....[108]....
        /*0938*/ 	.word	0x00017ad0


	//   ....[109]....
        /*093c*/ 	.word	0x00017b20


	//   ....[110]....
        /*0940*/ 	.word	0x00017c40


	//   ....[111]....
        /*0944*/ 	.word	0x00017cb0


	//   ....[112]....
        /*0948*/ 	.word	0x00017dd0


	//   ....[113]....
        /*094c*/ 	.word	0x00017e20


	//   ....[114]....
        /*0950*/ 	.word	0x00018150


	//   ....[115]....
        /*0954*/ 	.word	0x000181f0


	//   ....[116]....
        /*0958*/ 	.word	0x000183a0


	//   ....[117]....
        /*095c*/ 	.word	0x00018420


	//   ....[118]....
        /*0960*/ 	.word	0x000184a0


	//   ....[119]....
        /*0964*/ 	.word	0x00018520


	//   ....[120]....
        /*0968*/ 	.word	0x000185a0


	//   ....[121]....
        /*096c*/ 	.word	0x00018630


	//   ....[122]....
        /*0970*/ 	.word	0x000186d0


	//   ....[123]....
        /*0974*/ 	.word	0x00018780


	//   ....[124]....
        /*0978*/ 	.word	0x00018800


	//   ....[125]....
        /*097c*/ 	.word	0x00018880


	//   ....[126]....
        /*0980*/ 	.word	0x00018900


	//   ....[127]....
        /*0984*/ 	.word	0x00018990


	//   ....[128]....
        /*0988*/ 	.word	0x00018a10


	//   ....[129]....
        /*098c*/ 	.word	0x00018ab0


	//   ....[130]....
        /*0990*/ 	.word	0x00018b00


	//   ....[131]....
        /*0994*/ 	.word	0x00018b90


	//   ....[132]....
        /*0998*/ 	.word	0x00018cc0


	//----- nvinfo : EIATTR_REG_RECONFIG
	.align		4
.L_369:
        /*099c*/ 	.byte	0x01, 0x54
	.zero		2


	//----- nvinfo : EIATTR_SYSCALL_OFFSETS
	.align		4
        /*09a0*/ 	.byte	0x04, 0x46
        /*09a2*/ 	.short	(.L_371 - .L_370)


	//   ....[0]....
.L_370:
        /*09a4*/ 	.word	0x00001f70


	//   ....[1]....
        /*09a8*/ 	.word	0x00011370


	//   ....[2]....
        /*09ac*/ 	.word	0x000114c0


	//   ....[3]....
        /*09b0*/ 	.word	0x000115c0


	//   ....[4]....
        /*09b4*/ 	.word	0x00011f50


	//----- nvinfo : EIATTR_MBARRIER_INSTR_OFFSETS
	.align		4
.L_371:
        /*09b8*/ 	.byte	0x04, 0x39
        /*09ba*/ 	.short	(.L_373 - .L_372)


	//   ....[0]....
.L_372:
        /*09bc*/ 	.word	0x00000270
        /*09c0*/ 	.word	0x000000ff
        /*09c4*/ 	.word	0x00038800
        /*09c8*/ 	.short	0x0100
        /*09ca*/ 	.byte	0x08
	.zero		1


	//   ....[1]....
        /*09cc*/ 	.word	0x00000280
        /*09d0*/ 	.word	0x000000ff
        /*09d4*/ 	.word	0x00038820
        /*09d8*/ 	.short	0x0100
        /*09da*/ 	.byte	0x08
	.zero		1


	//   ....[2]....
        /*09dc*/ 	.word	0x00000370
        /*09e0*/ 	.word	0x000000ff
        /*09e4*/ 	.word	0x00038830
        /*09e8*/ 	.short	0x0100
        /*09ea*/ 	.byte	0x08
	.zero		1


	//   ....[3]....
        /*09ec*/ 	.word	0x00000380
        /*09f0*/ 	.word	0x000000ff
        /*09f4*/ 	.word	0x00038840
        /*09f8*/ 	.short	0x0100
        /*09fa*/ 	.byte	0x08
	.zero		1


	//   ....[4]....
        /*09fc*/ 	.word	0x00000390
        /*0a00*/ 	.word	0x000000ff
        /*0a04*/ 	.word	0x00038838
        /*0a08*/ 	.short	0x0100
        /*0a0a*/ 	.byte	0x08
	.zero		1


	//   ....[5]....
        /*0a0c*/ 	.word	0x000003a0
        /*0a10*/ 	.word	0x000000ff
        /*0a14*/ 	.word	0x00038848
        /*0a18*/ 	.short	0x0100
        /*0a1a*/ 	.byte	0x08
	.zero		1


	//   ....[6]....
        /*0a1c*/ 	.word	0x000004d0
        /*0a20*/ 	.word	0x000000ff
        /*0a24*/ 	.word	0x00038850
        /*0a28*/ 	.short	0x0100
        /*0a2a*/ 	.byte	0x08
	.zero		1


	//   ....[7]....
        /*0a2c*/ 	.word	0x000004e0
        /*0a30*/ 	.word	0x000000ff
        /*0a34*/ 	.word	0x00038860
        /*0a38*/ 	.short	0x0100
        /*0a3a*/ 	.byte	0x08
	.zero		1


	//   ....[8]....
        /*0a3c*/ 	.word	0x000004f0
        /*0a40*/ 	.word	0x000000ff
        /*0a44*/ 	.word	0x00038858
        /*0a48*/ 	.short	0x0100
        /*0a4a*/ 	.byte	0x08
	.zero		1


	//   ....[9]....
        /*0a4c*/ 	.word	0x00000500
        /*0a50*/ 	.word	0x000000ff
        /*0a54*/ 	.word	0x00038868
        /*0a58*/ 	.short	0x0100
        /*0a5a*/ 	.byte	0x08
	.zero		1


	//   ....[10]....
        /*0a5c*/ 	.word	0x000005f0
        /*0a60*/ 	.word	0x000000ff
        /*0a64*/ 	.word	0x00038870
        /*0a68*/ 	.short	0x0100
        /*0a6a*/ 	.byte	0x06
	.zero		1


	//   ....[11]....
        /*0a6c*/ 	.word	0x00000600
        /*0a70*/ 	.word	0x000000ff
        /*0a74*/ 	.word	0x00038880
        /*0a78*/ 	.short	0x0100
        /*0a7a*/ 	.byte	0x06
	.zero		1


	//   ....[12]....
        /*0a7c*/ 	.word	0x00000610
        /*0a80*/ 	.word	0x000000ff
        /*0a84*/ 	.word	0x00038878
        /*0a88*/ 	.short	0x0100
        /*0a8a*/ 	.byte	0x06
	.zero		1


	//   ....[13]....
        /*0a8c*/ 	.word	0x00000620
        /*0a90*/ 	.word	0x000000ff
        /*0a94*/ 	.word	0x00038888
        /*0a98*/ 	.short	0x0100
        /*0a9a*/ 	.byte	0x06
	.zero		1


	//   ....[14]....
        /*0a9c*/ 	.word	0x00000750
        /*0aa0*/ 	.word	0x000000ff
        /*0aa4*/ 	.word	0x00038890
        /*0aa8*/ 	.short	0x0100
        /*0aaa*/ 	.byte	0x08
	.zero		1


	//   ....[15]....
        /*0aac*/ 	.word	0x00000760
        /*0ab0*/ 	.word	0x000000ff
        /*0ab4*/ 	.word	0x000388a0
        /*0ab8*/ 	.short	0x0100
        /*0aba*/ 	.byte	0x08
	.zero		1


	//   ....[16]....
        /*0abc*/ 	.word	0x00000770
        /*0ac0*/ 	.word	0x000000ff
        /*0ac4*/ 	.word	0x00038898
        /*0ac8*/ 	.short	0x0100
        /*0aca*/ 	.byte	0x08
	.zero		1


	//   ....[17]....
        /*0acc*/ 	.word	0x00000780
        /*0ad0*/ 	.word	0x000000ff
        /*0ad4*/ 	.word	0x000388a8
        /*0ad8*/ 	.short	0x0100
        /*0ada*/ 	.byte	0x08
	.zero		1


	//   ....[18]....
        /*0adc*/ 	.word	0x000008b0
        /*0ae0*/ 	.word	0x000000ff
        /*0ae4*/ 	.word	0x000388b0
        /*0ae8*/ 	.short	0x0100
        /*0aea*/ 	.byte	0x08
	.zero		1


	//   ....[19]....
        /*0aec*/ 	.word	0x000008c0
        /*0af0*/ 	.word	0x000000ff
        /*0af4*/ 	.word	0x000388c0
        /*0af8*/ 	.short	0x0100
        /*0afa*/ 	.byte	0x08
	.zero		1


	//   ....[20]....
        /*0afc*/ 	.word	0x000008d0
        /*0b00*/ 	.word	0x000000ff
        /*0b04*/ 	.word	0x000388b8
        /*0b08*/ 	.short	0x0100
        /*0b0a*/ 	.byte	0x08
	.zero		1


	//   ....[21]....
        /*0b0c*/ 	.word	0x000008e0
        /*0b10*/ 	.word	0x000000ff
        /*0b14*/ 	.word	0x000388c8
        /*0b18*/ 	.short	0x0100
        /*0b1a*/ 	.byte	0x08
	.zero		1


	//   ....[22]....
        /*0b1c*/ 	.word	0x00002030
        /*0b20*/ 	.word	0x00000005
        /*0b24*/ 	.word	0x00038800
        /*0b28*/ 	.short	0x010a
        /*0b2a*/ 	.byte	0x3f
	.zero		1


	//   ....[23]....
        /*0b2c*/ 	.word	0x000020d0
        /*0b30*/ 	.word	0x00000000
        /*0b34*/ 	.word	0x00038830
        /*0b38*/ 	.short	0x010a
        /*0b3a*/ 	.byte	0x3f
	.zero		1


	//   ....[24]....
        /*0b3c*/ 	.word	0x00002150
        /*0b40*/ 	.word	0x00000000
        /*0b44*/ 	.word	0x00038830
        /*0b48*/ 	.short	0x010a
        /*0b4a*/ 	.byte	0x3f
	.zero		1


	//   ....[25]....
        /*0b4c*/ 	.word	0x00004bf0
        /*0b50*/ 	.word	0x00000000
        /*0b54*/ 	.word	0x00000000
        /*0b58*/ 	.short	0x0101
        /*0b5a*/ 	.byte	0x3f
	.zero		1


	//   ....[26]....
        /*0b5c*/ 	.word	0x00005f70
        /*0b60*/ 	.word	0x000000ff
        /*0b64*/ 	.word	0x00038830
        /*0b68*/ 	.short	0x010a
        /*0b6a*/ 	.byte	0x3c
	.zero		1


	//   ....[27]....
        /*0b6c*/ 	.word	0x00005fb0
        /*0b70*/ 	.word	0x000000ff
        /*0b74*/ 	.word	0x00038830
        /*0b78*/ 	.short	0x010a
        /*0b7a*/ 	.byte	0x3c
	.zero		1


	//   ....[28]....
        /*0b7c*/ 	.word	0x000088b0
        /*0b80*/ 	.word	0x00000015
        /*0b84*/ 	.word	0x00038850
        /*0b88*/ 	.short	0x010a
        /*0b8a*/ 	.byte	0x3f
	.zero		1


	//   ....[29]....
        /*0b8c*/ 	.word	0x000088f0
        /*0b90*/ 	.word	0x00000015
        /*0b94*/ 	.word	0x00038850
        /*0b98*/ 	.short	0x010a
        /*0b9a*/ 	.byte	0x3f
	.zero		1


	//   ....[30]....
        /*0b9c*/ 	.word	0x000091b0
        /*0ba0*/ 	.word	0x000000ff
        /*0ba4*/ 	.word	0x00000000
        /*0ba8*/ 	.short	0x0101
        /*0baa*/ 	.byte	0x3c
	.zero		1


	//   ....[31]....
        /*0bac*/ 	.word	0x000093e0
        /*0bb0*/ 	.word	0x000000aa
        /*0bb4*/ 	.word	0x00000000
        /*0bb8*/ 	.short	0x0101
        /*0bba*/ 	.byte	0x3f
	.zero		1


	//   ....[32]....
        /*0bbc*/ 	.word	0x0000a0e0
        /*0bc0*/ 	.word	0x00000000
        /*0bc4*/ 	.word	0x00038850
        /*0bc8*/ 	.short	0x010a
        /*0bca*/ 	.byte	0x3f
	.zero		1


	//   ....[33]....
        /*0bcc*/ 	.word	0x0000a120
        /*0bd0*/ 	.word	0x00000000
        /*0bd4*/ 	.word	0x00038850
        /*0bd8*/ 	.short	0x010a
        /*0bda*/ 	.byte	0x3f
	.zero		1


	//   ....[34]....
        /*0bdc*/ 	.word	0x0000a640
        /*0be0*/ 	.word	0x0000000b
        /*0be4*/ 	.word	0x00000000
        /*0be8*/ 	.short	0x0101
        /*0bea*/ 	.byte	0x3f
	.zero		1


	//   ....[35]....
        /*0bec*/ 	.word	0x0000cc30
        /*0bf0*/ 	.word	0x000000ff
        /*0bf4*/ 	.word	0x00000000
        /*0bf8*/ 	.short	0x0101
        /*0bfa*/ 	.byte	0x08
	.zero		1


	//   ....[36]....
        /*0bfc*/ 	.word	0x0000d510
        /*0c00*/ 	.word	0x000000ff
        /*0c04*/ 	.word	0x00000000
        /*0c08*/ 	.short	0x0101
        /*0c0a*/ 	.byte	0x08
	.zero		1


	//   ....[37]....
        /*0c0c*/ 	.word	0x000119c0
        /*0c10*/ 	.word	0x00000000
        /*0c14*/ 	.word	0x00038840
        /*0c18*/ 	.short	0x010a
        /*0c1a*/ 	.byte	0x3f
	.zero		1


	//   ....[38]....
        /*0c1c*/ 	.word	0x00012a30
        /*0c20*/ 	.word	0x00000012
        /*0c24*/ 	.word	0x00038800
        /*0c28*/ 	.short	0x0107
        /*0c2a*/ 	.byte	0x3f
	.zero		1


	//   ....[39]....
        /*0c2c*/ 	.word	0x00012b40
        /*0c30*/ 	.word	0x00000012
        /*0c34*/ 	.word	0x00038800
        /*0c38*/ 	.short	0x0101
        /*0c3a*/ 	.byte	0x3f
	.zero		1


	//   ....[40]....
        /*0c3c*/ 	.word	0x00012b60
        /*0c40*/ 	.word	0x00000012
        /*0c44*/ 	.word	0x00038820
        /*0c48*/ 	.short	0x010a
        /*0c4a*/ 	.byte	0x3f
	.zero		1


	//   ....[41]....
        /*0c4c*/ 	.word	0x00012f30
        /*0c50*/ 	.word	0x00000003
        /*0c54*/ 	.word	0x00038840
        /*0c58*/ 	.short	0x010a
        /*0c5a*/ 	.byte	0x3f
	.zero		1


	//   ....[42]....
        /*0c5c*/ 	.word	0x000134d0
        /*0c60*/ 	.word	0x00000003
        /*0c64*/ 	.word	0x00000060
        /*0c68*/ 	.short	0x010a
        /*0c6a*/ 	.byte	0x3f
	.zero		1


	//   ....[43]....
        /*0c6c*/ 	.word	0x00013d50
        /*0c70*/ 	.word	0x00000003
        /*0c74*/ 	.word	0x00038840
        /*0c78*/ 	.short	0x010a
        /*0c7a*/ 	.byte	0x3f
	.zero		1


	//   ....[44]....
        /*0c7c*/ 	.word	0x000142f0
        /*0c80*/ 	.word	0x00000002
        /*0c84*/ 	.word	0x00000060
        /*0c88*/ 	.short	0x010a
        /*0c8a*/ 	.byte	0x3f
	.zero		1


	//   ....[45]....
        /*0c8c*/ 	.word	0x00014ab0
        /*0c90*/ 	.word	0x00000002
        /*0c94*/ 	.word	0x00038840
        /*0c98*/ 	.short	0x010a
        /*0c9a*/ 	.byte	0x3f
	.zero		1


	//   ....[46]....
        /*0c9c*/ 	.word	0x00015050
        /*0ca0*/ 	.word	0x00000002
        /*0ca4*/ 	.word	0x00000060
        /*0ca8*/ 	.short	0x010a
        /*0caa*/ 	.byte	0x3f
	.zero		1


	//   ....[47]....
        /*0cac*/ 	.word	0x000157c0
        /*0cb0*/ 	.word	0x00000000
        /*0cb4*/ 	.word	0x00038860
        /*0cb8*/ 	.short	0x010a
        /*0cba*/ 	.byte	0x3f
	.zero		1


	//   ....[48]....
        /*0cbc*/ 	.word	0x00016bc0
        /*0cc0*/ 	.word	0x00000000
        /*0cc4*/ 	.word	0x00038820
        /*0cc8*/ 	.short	0x010a
        /*0cca*/ 	.byte	0x3f
	.zero		1


	//   ....[49]....
        /*0ccc*/ 	.word	0x00016dd0
        /*0cd0*/ 	.word	0x00000006
        /*0cd4*/ 	.word	0x00000000
        /*0cd8*/ 	.short	0x010a
        /*0cda*/ 	.byte	0x3f
	.zero		1


	//   ....[50]....
        /*0cdc*/ 	.word	0x00016e00
        /*0ce0*/ 	.word	0x00000007
        /*0ce4*/ 	.word	0x00000000
        /*0ce8*/ 	.short	0x010a
        /*0cea*/ 	.byte	0x3f
	.zero		1


	//   ....[51]....
        /*0cec*/ 	.word	0x00016e60
        /*0cf0*/ 	.word	0x00000004
        /*0cf4*/ 	.word	0x00000000
        /*0cf8*/ 	.short	0x010a
        /*0cfa*/ 	.byte	0x3f
	.zero		1


	//   ....[52]....
        /*0cfc*/ 	.word	0x00016e90
        /*0d00*/ 	.word	0x00000003
        /*0d04*/ 	.word	0x00000000
        /*0d08*/ 	.short	0x010a
        /*0d0a*/ 	.byte	0x3f
	.zero		1


	//   ....[53]....
        /*0d0c*/ 	.word	0x00016ef0
        /*0d10*/ 	.word	0x00000005
        /*0d14*/ 	.word	0x00038800
        /*0d18*/ 	.short	0x010a
        /*0d1a*/ 	.byte	0x3f
	.zero		1


	//   ....[54]....
        /*0d1c*/ 	.word	0x00016f40
        /*0d20*/ 	.word	0x00000000
        /*0d24*/ 	.word	0x00038830
        /*0d28*/ 	.short	0x010a
        /*0d2a*/ 	.byte	0x3f
	.zero		1


	//   ....[55]....
        /*0d2c*/ 	.word	0x00016fa0
        /*0d30*/ 	.word	0x00000004
        /*0d34*/ 	.word	0x00038830
        /*0d38*/ 	.short	0x010a
        /*0d3a*/ 	.byte	0x3f
	.zero		1


	//   ....[56]....
        /*0d3c*/ 	.word	0x00016ff0
        /*0d40*/ 	.word	0x00000015
        /*0d44*/ 	.word	0x00038850
        /*0d48*/ 	.short	0x010a
        /*0d4a*/ 	.byte	0x3f
	.zero		1


	//   ....[57]....
        /*0d4c*/ 	.word	0x00017040
        /*0d50*/ 	.word	0x00000000
        /*0d54*/ 	.word	0x00038850
        /*0d58*/ 	.short	0x010a
        /*0d5a*/ 	.byte	0x3f
	.zero		1


	//   ....[58]....
        /*0d5c*/ 	.word	0x000171e0
        /*0d60*/ 	.word	0x00000000
        /*0d64*/ 	.word	0x00038840
        /*0d68*/ 	.short	0x010a
        /*0d6a*/ 	.byte	0x3f
	.zero		1


	//   ....[59]....
        /*0d6c*/ 	.word	0x00017e60
        /*0d70*/ 	.word	0x00000012
        /*0d74*/ 	.word	0x00038820
        /*0d78*/ 	.short	0x010a
        /*0d7a*/ 	.byte	0x3f
	.zero		1


	//   ....[60]....
        /*0d7c*/ 	.word	0x00017eb0
        /*0d80*/ 	.word	0x00000003
        /*0d84*/ 	.word	0x00038840
        /*0d88*/ 	.short	0x010a
        /*0d8a*/ 	.byte	0x3f
	.zero		1


	//   ....[61]....
        /*0d8c*/ 	.word	0x00017f00
        /*0d90*/ 	.word	0x00000003
        /*0d94*/ 	.word	0x00000060
        /*0d98*/ 	.short	0x010a
        /*0d9a*/ 	.byte	0x3f
	.zero		1


	//   ....[62]....
        /*0d9c*/ 	.word	0x00017f50
        /*0da0*/ 	.word	0x00000003
        /*0da4*/ 	.word	0x00038840
        /*0da8*/ 	.short	0x010a
        /*0daa*/ 	.byte	0x3f
	.zero		1


	//   ....[63]....
        /*0dac*/ 	.word	0x00017fa0
        /*0db0*/ 	.word	0x00000002
        /*0db4*/ 	.word	0x00000060
        /*0db8*/ 	.short	0x010a
        /*0dba*/ 	.byte	0x3f
	.zero		1


	//   ....[64]....
        /*0dbc*/ 	.word	0x00017ff0
        /*0dc0*/ 	.word	0x00000002
        /*0dc4*/ 	.word	0x00038840
        /*0dc8*/ 	.short	0x010a
        /*0dca*/ 	.byte	0x3f
	.zero		1


	//   ....[65]....
        /*0dcc*/ 	.word	0x00018040
        /*0dd0*/ 	.word	0x00000002
        /*0dd4*/ 	.word	0x00000060
        /*0dd8*/ 	.short	0x010a
        /*0dda*/ 	.byte	0x3f
	.zero		1


	//   ....[66]....
        /*0ddc*/ 	.word	0x00018090
        /*0de0*/ 	.word	0x00000000
        /*0de4*/ 	.word	0x00038860
        /*0de8*/ 	.short	0x010a
        /*0dea*/ 	.byte	0x3f
	.zero		1


	//   ....[67]....
        /*0dec*/ 	.word	0x00018be0
        /*0df0*/ 	.word	0x00000000
        /*0df4*/ 	.word	0x00038820
        /*0df8*/ 	.short	0x010a
        /*0dfa*/ 	.byte	0x3f
	.zero		1


	//   ....[68]....
        /*0dfc*/ 	.word	0x00018d80
        /*0e00*/ 	.word	0x00000006
        /*0e04*/ 	.word	0x00000000
        /*0e08*/ 	.short	0x010a
        /*0e0a*/ 	.byte	0x3f
	.zero		1


	//   ....[69]....
        /*0e0c*/ 	.word	0x00018dd0
        /*0e10*/ 	.word	0x00000007
        /*0e14*/ 	.word	0x00000000
        /*0e18*/ 	.short	0x010a
        /*0e1a*/ 	.byte	0x3f
	.zero		1


	//   ....[70]....
        /*0e1c*/ 	.word	0x00018e20
        /*0e20*/ 	.word	0x00000004
        /*0e24*/ 	.word	0x00000000
        /*0e28*/ 	.short	0x010a
        /*0e2a*/ 	.byte	0x3f
	.zero		1


	//----- nvinfo : EIATTR_NUM_MBARRIERS
	.align		4
.L_373:
        /*0e2c*/ 	.byte	0x03, 0x38
        /*0e2e*/ 	.short	0x0016


	//----- nvinfo : EIATTR_EXIT_INSTR_OFFSETS
	.align		4
        /*0e30*/ 	.byte	0x04, 0x1c
        /*0e32*/ 	.short	(.L_375 - .L_374)


	//   ....[0]....
.L_374:
        /*0e34*/ 	.word	0x00000a50


	//   ....[1]....
        /*0e38*/ 	.word	0x0000fa80


	//   ....[2]....
        /*0e3c*/ 	.word	0x00016ee0


	//----- nvinfo : EIATTR_MAX_THREADS
	.align		4
.L_375:
        /*0e40*/ 	.byte	0x04, 0x05
        /*0e42*/ 	.short	(.L_377 - .L_376)
.L_376:
        /*0e44*/ 	.word	0x00000180
        /*0e48*/ 	.word	0x00000001
        /*0e4c*/ 	.word	0x00000001


	//----- nvinfo : EIATTR_CRS_STACK_SIZE
	.align		4
.L_377:
        /*0e50*/ 	.byte	0x04, 0x1e
        /*0e52*/ 	.short	(.L_379 - .L_378)
.L_378:
        /*0e54*/ 	.word	0x00000000


	//----- nvinfo : EIATTR_CBANK_PARAM_SIZE
	.align		4
.L_379:
        /*0e58*/ 	.byte	0x03, 0x19
        /*0e5a*/ 	.short	0x0af0


	//----- nvinfo : EIATTR_PARAM_CBANK
	.align		4
        /*0e5c*/ 	.byte	0x04, 0x0a
        /*0e5e*/ 	.short	(.L_381 - .L_380)
	.align		4
.L_380:
        /*0e60*/ 	.word	index@(.nv.constant0._ZN7cutlass13device_kernelIN5flash11enable_sm90INS1_16FlashAttnFwdSm90INS1_25CollectiveMainloopFwdSm90ILi2EN4cute5tupleIJNS5_1CILi1EEES8_S8_EEENS6_IJNS7_ILi128EEENS7_ILi80EEENS7_ILi256EEEEEELi256ENS_6half_tEfNS_4arch4Sm90ELb0ELb0ELb0ELb1ELb0ELb0ELb0ELb1ELb1ELb1ELb1ELb0EEENS1_21CollectiveEpilogueFwdINS6_IJSA_SC_SB_EEES9_SE_SG_Li256ELb1ELb1ELb1ELb0EEENS1_36VarlenDynamicPersistentTileSchedulerILi128ELi80ELi256ELi128ELb1ELb1ELb1ELb0ELb1ELb1EEEEEEEEEvNT_6ParamsE)
        /*0e64*/ 	.short	0x0210
        /*0e66*/ 	.short	0x0af0


	//----- nvinfo : EIATTR_SW_WAR
	.align		4
.L_381:
        /*0e68*/ 	.byte	0x04, 0x36
        /*0e6a*/ 	.short	(.L_383 - .L_382)
.L_382:
        /*0e6c*/ 	.word	0x00000008
.L_383:


//--------------------- .nv.info._ZN7cutlass13device_kernelIN5flash11enable_sm90INS1_16FlashAttnFwdSm90INS1_25CollectiveMainloopFwdSm90ILi2EN4cute5tupleIJNS5_1CILi1EEES8_S8_EEENS6_IJNS7_ILi128EEENS7_ILi80EEENS7_ILi256EEEEEELi256ENS_6half_tEfNS_4arch4Sm90ELb0ELb0ELb0ELb1ELb0ELb1ELb0ELb1ELb1ELb1ELb1ELb0EEENS1_21CollectiveEpilogueFwdINS6_IJSA_SC_SB_EEES9_SE_SG_Li256ELb1ELb1ELb1ELb0EEENS1_36VarlenDynamicPersistentTileSchedulerILi128ELi80ELi256ELi128ELb1ELb1ELb1ELb0ELb1ELb1EEEEEEEEEvNT_6ParamsE --------------------------
	.section	.nv.info._ZN7cutlass13device_kernelIN5flash11enable_sm90INS1_16FlashAttnFwdSm90INS1_25CollectiveMainloopFwdSm90ILi2EN4cute5tupleIJNS5_1CILi1EEES8_S8_EEENS6_IJNS7_ILi128EEENS7_ILi80EEENS7_ILi256EEEEEELi256ENS_6half_tEfNS_4arch4Sm90ELb0ELb0ELb0ELb1ELb0ELb1ELb0ELb1ELb1ELb1ELb1ELb0EEENS1_21CollectiveEpilogueFwdINS6_IJSA_SC_SB_EEES9_SE_SG_Li256ELb1ELb1ELb1ELb0EEENS1_36VarlenDynamicPersistentTileSchedulerILi128ELi80ELi256ELi128ELb1ELb1ELb1ELb0ELb1ELb1EEEEEEEEEvNT_6ParamsE,"",@"SHT_CUDA_INFO"
	.sectionflags	@""
	.align	4


	//----- nvinfo : EIATTR_CUDA_API_VERSION
	.align		4
        /*0000*/ 	.byte	0x04, 0x37
        /*0002*/ 	.short	(.L_385 - .L_384)
.L_384:
        /*0004*/ 	.word	0x00000082


	//----- nvinfo : EIATTR_KPARAM_INFO
	.align		4
.L_385:
        /*0008*/ 	.byte	0x04, 0x17
        /*000a*/ 	.short	(.L_387 - .L_386)
.L_386:
        /*000c*/ 	.word	0x00000000
        /*0010*/ 	.short	0x0000
        /*0012*/ 	.short	0x0070
        /*0014*/ 	.byte	0x00, 0xf0, 0x01, 0x2a


	//----- nvinfo : EIATTR_SPARSE_MMA_MASK
	.align		4
.L_387:
        /*0018*/ 	.byte	0x03, 0x50
        /*001a*/ 	.short	0x0000


	//----- nvinfo : EIATTR_MAXREG_COUNT
	.align		4
        /*001c*/ 	.byte	0x03, 0x1b
        /*001e*/ 	.short	0x00a8


	//----- nvinfo : EIATTR_NUM_BARRIERS
	.align		4
        /*0020*/ 	.byte	0x02, 0x4c
        /*0022*/ 	.byte	0x10
	.zero		1


	//----- nvinfo : EIATTR_EXTERNS
	.align		4
        /*0024*/ 	.byte	0x04, 0x0f
        /*0026*/ 	.short	(.L_389 - .L_388)


	//   ....[0]....
	.align		4
.L_388:
        /*0028*/ 	.word	index@(__assertfail)


	//----- nvinfo : EIATTR_ANNOTATIONS
	.align		4
.L_389:
        /*002c*/ 	.byte	0x04, 0x55
        /*002e*/ 	.short	(.L_391 - .L_390)


	//   ....[0]....
.L_390:
        /* <DEDUP_REMOVED lines=201> */


	//----- nvinfo : EIATTR_MERCURY_ISA_VERSION
	.align		4
.L_391:
        /*0cb0*/ 	.byte	0x03, 0x5f
        /*0cb2*/ 	.short	0x0101


	//----- nvinfo : EIATTR_UNUSED_LOAD_BYTE_OFFSET
	.align		4
        /*0cb4*/ 	.byte	0x04, 0x44
        /*0cb6*/ 	.short	(.L_393 - .L_392)


	//   ....[0]....
.L_392:
        /*0cb8*/ 	.word	0x00000a80
        /*0cbc*/ 	.word	0x0000fff0


	//   ....[1]....
        /*0cc0*/ 	.word	0x0001da90
        /*0cc4*/ 	.word	0x0000fff0


	//----- nvinfo : EIATTR_INT_WARP_WIDE_INSTR_OFFSETS
	.align		4
.L_393:
        /*0cc8*/ 	.byte	0x04, 0x31
        /*0cca*/ 	.short	(.L_395 - .L_394)


	//   ....[0]....
.L_394:
        /*0ccc*/ 	.word	0x00000190


	//   ....[1]....
        /*0cd0*/ 	.word	0x000001d0


	//   ....[2]....
        /*0cd4*/ 	.word	0x00000240


	//   ....[3]....
        /*0cd8*/ 	.word	0x000256d0


	//   ....[4]....
        /*0cdc*/ 	.word	0x00025770


	//   ....[5]....
        /*0ce0*/ 	.word	0x00029c30


	//   ....[6]....
        /*0ce4*/ 	.word	0x00029ca0


	//----- nvinfo : EIATTR_COOP_GROUP_MASK_REGIDS
	.align		4
.L_395:
        /*0ce8*/ 	.byte	0x04, 0x29
        /*0cea*/ 	.short	(.L_397 - .L_396)


	//   ....[0]....
.L_396:
        /*0cec*/ 	.word	0xffffffff


	//   ....[1]....
        /*0cf0*/ 	.word	0xffffffff


	//   ....[2]....
        /*0cf4*/ 	.word	0xffffffff


	//   ....[3]....
        /*0cf8*/ 	.word	0xffffffff


	//   ....[4]....
        /*0cfc*/ 	.word	0xffffffff


	//   ....[5]....
        /*0d00*/ 	.word	0xffffffff


	//   ....[6]....
        /*0d04*/ 	.word	0xffffffff


	//   ....[7]....
        /*0d08*/ 	.word	0xffffffff


	//   ....[8]....
        /*0d0c*/ 	.word	0xffffffff


	//   ....[9]....
        /*0d10*/ 	.word	0xffffffff


	//   ....[10]....
        /*0d14*/ 	.word	0xffffffff


	//   ....[11]....
        /*0d18*/ 	.word	0xffffffff


	//   ....[12]....
        /*0d1c*/ 	.word	0xffffffff


	//   ....[13]....
        /*0d20*/ 	.word	0xffffffff


	//   ....[14]....
        /*0d24*/ 	.word	0xffffffff


	//   ....[15]....
        /*0d28*/ 	.word	0xffffffff


	//   ....[16]....
        /*0d2c*/ 	.word	0xffffffff


	//   ....[17]....
        /*0d30*/ 	.word	0xffffffff


	//   ....[18]....
        /*0d34*/ 	.word	0xffffffff


	//   ....[19]....
        /*0d38*/ 	.word	0xffffffff


	//   ....[20]....
        /*0d3c*/ 	.word	0xffffffff


	//   ....[21]....
        /*0d40*/ 	.word	0xffffffff


	//   ....[22]....
        /*0d44*/ 	.word	0xffffffff


	//   ....[23]....
        /*0d48*/ 	.word	0xffffffff


	//   ....[24]....
        /*0d4c*/ 	.word	0xffffffff


	//   ....[25]....
        /*0d50*/ 	.word	0xffffffff


	//   ....[26]....
        /*0d54*/ 	.word	0xffffffff


	//   ....[27]....
        /*0d58*/ 	.word	0xffffffff


	//   ....[28]....
        /*0d5c*/ 	.word	0xffffffff


	//   ....[29]....
        /*0d60*/ 	.word	0xffffffff


	//   ....[30]....
        /*0d64*/ 	.word	0xffffffff


	//   ....[31]....
        /*0d68*/ 	.word	0xffffffff


	//   ....[32]....
        /*0d6c*/ 	.word	0xffffffff


	//   ....[33]....
        /*0d70*/ 	.word	0xffffffff


	//   ....[34]....
        /*0d74*/ 	.word	0xffffffff


	//   ....[35]....
        /*0d78*/ 	.word	0xffffffff


	//   ....[36]....
        /*0d7c*/ 	.word	0xffffffff


	//   ....[37]....
        /*0d80*/ 	.word	0xffffffff


	//   ....[38]....
        /*0d84*/ 	.word	0xffffffff


	//   ....[39]....
        /*0d88*/ 	.word	0xffffffff


	//   ....[40]....
        /*0d8c*/ 	.word	0xffffffff


	//   ....[41]....
        /*0d90*/ 	.word	0xffffffff


	//   ....[42]....
        /*0d94*/ 	.word	0xffffffff


	//   ....[43]....
        /*0d98*/ 	.word	0xffffffff


	//   ....[44]....
        /*0d9c*/ 	.word	0xffffffff


	//   ....[45]....
        /*0da0*/ 	.word	0xffffffff


	//   ....[46]....
        /*0da4*/ 	.word	0xffffffff


	//   ....[47]....
        /*0da8*/ 	.word	0xffffffff


	//   ....[48]....
        /*0dac*/ 	.word	0xffffffff


	//   ....[49]....
        /*0db0*/ 	.word	0xffffffff


	//   ....[50]....
        /*0db4*/ 	.word	0xffffffff


	//   ....[51]....
        /*0db8*/ 	.word	0xffffffff


	//   ....[52]....
        /*0dbc*/ 	.word	0xffffffff


	//   ....[53]....
        /*0dc0*/ 	.word	0xffffffff


	//   ....[54]....
        /*0dc4*/ 	.word	0xffffffff


	//   ....[55]....
        /*0dc8*/ 	.word	0xffffffff


	//   ....[56]....
        /*0dcc*/ 	.word	0xffffffff


	//   ....[57]....
        /*0dd0*/ 	.word	0xffffffff


	//   ....[58]....
        /*0dd4*/ 	.word	0xffffffff


	//   ....[59]....
        /*0dd8*/ 	.word	0xffffffff


	//   ....[60]....
        /*0ddc*/ 	.word	0xffffffff


	//   ....[61]....
        /*0de0*/ 	.word	0xffffffff


	//   ....[62]....
        /*0de4*/ 	.word	0xffffffff


	//   ....[63]....
        /*0de8*/ 	.word	0xffffffff


	//   ....[64]....
        /*0dec*/ 	.word	0xffffffff


	//   ....[65]....
        /*0df0*/ 	.word	0xffffffff


	//   ....[66]....
        /*0df4*/ 	.word	0xffffffff


	//   ....[67]....
        /*0df8*/ 	.word	0xffffffff


	//   ....[68]....
        /*0dfc*/ 	.word	0xffffffff


	//   ....[69]....
        /*0e00*/ 	.word	0xffffffff


	//   ....[70]....
        /*0e04*/ 	.word	0xffffffff


	//   ....[71]....
        /*0e08*/ 	.word	0xffffffff


	//   ....[72]....
        /*0e0c*/ 	.word	0xffffffff


	//   ....[73]....
        /*0e10*/ 	.word	0xffffffff


	//   ....[74]....
        /*0e14*/ 	.word	0xffffffff


	//   ....[75]....
        /*0e18*/ 	.word	0xffffffff


	//   ....[76]....
        /*0e1c*/ 	.word	0xffffffff


	//   ....[77]....
        /*0e20*/ 	.word	0xffffffff


	//   ....[78]....
        /*0e24*/ 	.word	0xffffffff


	//   ....[79]....
        /*0e28*/ 	.word	0xffffffff


	//   ....[80]....
        /*0e2c*/ 	.word	0xffffffff


	//   ....[81]....
        /*0e30*/ 	.word	0xffffffff


	//   ....[82]....
        /*0e34*/ 	.word	0xffffffff


	//   ....[83]....
        /*0e38*/ 	.word	0xffffffff


	//   ....[84]....
        /*0e3c*/ 	.word	0xffffffff


	//   ....[85]....
        /*0e40*/ 	.word	0xffffffff


	//   ....[86]....
        /*0e44*/ 	.word	0xffffffff


	//   ....[87]....
        /*0e48*/ 	.word	0xffffffff


	//   ....[88]....
        /*0e4c*/ 	.word	0xffffffff


	//   ....[89]....
        /*0e50*/ 	.word	0xffffffff


	//   ....[90]....
        /*0e54*/ 	.word	0xffffffff


	//   ....[91]....
        /*0e58*/ 	.word	0xffffffff


	//   ....[92]....
        /*0e5c*/ 	.word	0xffffffff


	//   ....[93]....
        /*0e60*/ 	.word	0xffffffff


	//   ....[94]....
        /*0e64*/ 	.word	0xffffffff


	//   ....[95]....
        /*0e68*/ 	.word	0xffffffff


	//   ....[96]....
        /*0e6c*/ 	.word	0xffffffff


	//   ....[97]....
        /*0e70*/ 	.word	0xffffffff


	//   ....[98]....
        /*0e74*/ 	.word	0xffffffff


	//   ....[99]....
        /*0e78*/ 	.word	0xffffffff


	//   ....[100]....
        /*0e7c*/ 	.word	0xffffffff


	//   ....[101]....
        /*0e80*/ 	.word	0xffffffff


	//   ....[102]....
        /*0e84*/ 	.word	0xffffffff


	//   ....[103]....
        /*0e88*/ 	.word	0xffffffff


	//   ....[104]....
        /*0e8c*/ 	.word	0xffffffff


	//   ....[105]....
        /*0e90*/ 	.word	0xffffffff


	//   ....[106]....
        /*0e94*/ 	.word	0x0500000f


	//   ....[107]....
        /*0e98*/ 	.word	0x0500000f


	//   ....[108]....
        /*0e9c*/ 	.word	0x0500000f


	//   ....[109]....
        /*0ea0*/ 	.word	0x0500000f


	//   ....[110]....
        /*0ea4*/ 	.word	0x0500000f


	//   ....[111]....
        /*0ea8*/ 	.word	0x0500000f


	//   ....[112]....
        /*0eac*/ 	.word	0x0500000f


	//   ....[113]....
        /*0eb0*/ 	.word	0x0500000f


	//   ....[114]....
        /*0eb4*/ 	.word	0x0500000f


	//   ....[115]....
        /*0eb8*/ 	.word	0x0500000f


	//   ....[116]....
        /*0ebc*/ 	.word	0x0500000f


	//   ....[117]....
        /*0ec0*/ 	.word	0x0500000f


	//   ....[118]....
        /*0ec4*/ 	.word	0x0500000f


	//   ....[119]....
        /*0ec8*/ 	.word	0x0500000f


	//   ....[120]....
        /*0ecc*/ 	.word	0x0500000f


	//   ....[121]....
        /*0ed0*/ 	.word	0x0500000f


	//   ....[122]....
        /*0ed4*/ 	.word	0x0500000f


	//   ....[123]....
        /*0ed8*/ 	.word	0x0500000f


	//   ....[124]....
        /*0edc*/ 	.word	0x0500000f


	//   ....[125]....
        /*0ee0*/ 	.word	0x0500000f


	//   ....[126]....
        /*0ee4*/ 	.word	0x0500000f


	//   ....[127]....
        /*0ee8*/ 	.word	0x0500000f


	//   ....[128]....
        /*0eec*/ 	.word	0x0500000f


	//   ....[129]....
        /*0ef0*/ 	.word	0x0500000f


	//   ....[130]....
        /*0ef4*/ 	.word	0x0500000f


	//   ....[131]....
        /*0ef8*/ 	.word	0x0500000f


	//   ....[132]....
        /*0efc*/ 	.word	0x0500000f


	//   ....[133]....
        /*0f00*/ 	.word	0x0500000f


	//   ....[134]....
        /*0f04*/ 	.word	0x0500000f


	//   ....[135]....
        /*0f08*/ 	.word	0x0500000f


	//   ....[136]....
        /*0f0c*/ 	.word	0x0500000f


	//   ....[137]....
        /*0f10*/ 	.word	0x0500000f


	//   ....[138]....
        /*0f14*/ 	.word	0x0500000f


	//   ....[139]....
        /*0f18*/ 	.word	0x0500000f


	//   ....[140]....
        /*0f1c*/ 	.word	0x0500000f


	//   ....[141]....
        /*0f20*/ 	.word	0x0500000f


	//   ....[142]....
        /*0f24*/ 	.word	0x0500000f


	//   ....[143]....
        /*0f28*/ 	.word	0x0500000f


	//   ....[144]....
        /*0f2c*/ 	.word	0x0500000f


	//   ....[145]....
        /*0f30*/ 	.word	0x0500000f


	//   ....[146]....
        /*0f34*/ 	.word	0x0500000f


	//   ....[147]....
        /*0f38*/ 	.word	0x0500000f


	//   ....[148]....
        /*0f3c*/ 	.word	0x0500000f


	//   ....[149]....
        /*0f40*/ 	.word	0x0500000f


	//   ....[150]....
        /*0f44*/ 	.word	0x0500000f


	//----- nvinfo : EIATTR_COOP_GROUP_INSTR_OFFSETS
	.align		4
.L_397:
        /*0f48*/ 	.byte	0x04, 0x28
        /*0f4a*/ 	.short	(.L_399 - .L_398)


	//   ....[0]....
.L_398:
        /*0f4c*/ 	.word	0x00000060


	//   ....[1]....
        /*0f50*/ 	.word	0x000001a0


	//   ....[2]....
        /*0f54*/ 	.word	0x000001f0


	//   ....[3]....
        /*0f58*/ 	.word	0x00000420


	//   ....[4]....
        /*0f5c*/ 	.word	0x00000580


	//   ....[5]....
        /*0f60*/ 	.word	0x000006a0


	//   ....[6]....
        /*0f64*/ 	.word	0x00000800


	//   ....[7]....
        /*0f68*/ 	.word	0x0000be40


	//   ....[8]....
        /*0f6c*/ 	.word	0x0000c3c0


	//   ....[9]....
        /*0f70*/ 	.word	0x0000c3d0


	//   ....[10]....
        /*0f74*/ 	.word	0x0000c3e0


	//   ....[11]....
        /*0f78*/ 	.word	0x0000c3f0


	//   ....[12]....
        /*0f7c*/ 	.word	0x0000f6a0


	//   ....[13]....
        /*0f80*/ 	.word	0x0000f6b0


	//   ....[14]....
        /*0f84*/ 	.word	0x0000f6c0


	//   ....[15]....
        /*0f88*/ 	.word	0x0000f6d0


	//   ....[16]....
        /*0f8c*/ 	.word	0x00016420


	//   ....[17]....
        /*0f90*/ 	.word	0x00016480


	//   ....[18]....
        /*0f94*/ 	.word	0x00016680


	//   ....[19]....
        /*0f98*/ 	.word	0x000166a0


	//   ....[20]....
        /*0f9c*/ 	.word	0x0001b830


	//   ....[21]....
        /*0fa0*/ 	.word	0x0001b850


	//   ....[22]....
        /*0fa4*/ 	.word	0x0001b9b0


	//   ....[23]....
        /*0fa8*/ 	.word	0x0001b9d0


	//   ....[24]....
        /*0fac*/ 	.word	0x0001cdb0


	//   ....[25]....
        /*0fb0*/ 	.word	0x0001d080


	//   ....[26]....
        /*0fb4*/ 	.word	0x0001d090


	//   ....[27]....
        /*0fb8*/ 	.word	0x0001d0c0


	//   ....[28]....
        /*0fbc*/ 	.word	0x0001eb20


	//   ....[29]....
        /*0fc0*/ 	.word	0x0001eb40


	//   ....[30]....
        /*0fc4*/ 	.word	0x0001eb50


	//   ....[31]....
        /*0fc8*/ 	.word	0x0001eb60


	//   ....[32]....
        /*0fcc*/ 	.word	0x0001f5a0


	//   ....[33]....
        /*0fd0*/ 	.word	0x0001f5c0


	//   ....[34]....
        /*0fd4*/ 	.word	0x0001f720


	//   ....[35]....
        /*0fd8*/ 	.word	0x0001f740


	//   ....[36]....
        /*0fdc*/ 	.word	0x0001f890


	//   ....[37]....
        /*0fe0*/ 	.word	0x0001f8b0


	//   ....[38]....
        /*0fe4*/ 	.word	0x0001fa10


	//   ....[39]....
        /*0fe8*/ 	.word	0x0001fa30


	//   ....[40]....
        /*0fec*/ 	.word	0x00020230


	//   ....[41]....
        /*0ff0*/ 	.word	0x00020260


	//   ....[42]....
        /*0ff4*/ 	.word	0x00020ab0


	//   ....[43]....
        /*0ff8*/ 	.word	0x00020ac0


	//   ....[44]....
        /*0ffc*/ 	.word	0x00021bc0


	//   ....[45]....
        /*1000*/ 	.word	0x00021bd0


	//   ....[46]....
        /*1004*/ 	.word	0x00021d30


	//   ....[47]....
        /*1008*/ 	.word	0x00021d50


	//   ....[48]....
        /*100c*/ 	.word	0x00021ea0


	//   ....[49]....
        /*1010*/ 	.word	0x00021ec0


	//   ....[50]....
        /*1014*/ 	.word	0x00022020


	//   ....[51]....
        /*1018*/ 	.word	0x00022040


	//   ....[52]....
        /*101c*/ 	.word	0x00022220


	//   ....[53]....
        /*1020*/ 	.word	0x00022460


	//   ....[54]....
        /*1024*/ 	.word	0x00022490


	//   ....[55]....
        /*1028*/ 	.word	0x000224c0


	//   ....[56]....
        /*102c*/ 	.word	0x000224f0


	//   ....[57]....
        /*1030*/ 	.word	0x00022520


	//   ....[58]....
        /*1034*/ 	.word	0x00022550


	//   ....[59]....
        /*1038*/ 	.word	0x00022700


	//   ....[60]....
        /*103c*/ 	.word	0x00022730


	//   ....[61]....
        /*1040*/ 	.word	0x00022760


	//   ....[62]....
        /*1044*/ 	.word	0x00022790


	//   ....[63]....
        /*1048*/ 	.word	0x000227c0


	//   ....[64]....
        /*104c*/ 	.word	0x000227f0


	//   ....[65]....
        /*1050*/ 	.word	0x00022880


	//   ....[66]....
        /*1054*/ 	.word	0x000228b0


	//   ....[67]....
        /*1058*/ 	.word	0x000228c0


	//   ....[68]....
        /*105c*/ 	.word	0x00022970


	//   ....[69]....
        /*1060*/ 	.word	0x00023b60


	//   ....[70]....
        /*1064*/ 	.word	0x00025cd0


	//   ....[71]....
        /*1068*/ 	.word	0x00026930


	//   ....[72]....
        /*106c*/ 	.word	0x00026960


	//   ....[73]....
        /*1070*/ 	.word	0x00026980


	//   ....[74]....
        /*1074*/ 	.word	0x00026a30


	//   ....[75]....
        /*1078*/ 	.word	0x00026aa0


	//   ....[76]....
        /*107c*/ 	.word	0x00026af0


	//   ....[77]....
        /*1080*/ 	.word	0x00026b60


	//   ....[78]....
        /*1084*/ 	.word	0x00026bb0


	//   ....[79]....
        /*1088*/ 	.word	0x00026c20


	//   ....[80]....
        /*108c*/ 	.word	0x00026c70


	//   ....[81]....
        /*1090*/ 	.word	0x00026ce0


	//   ....[82]....
        /*1094*/ 	.word	0x00026d30


	//   ....[83]....
        /*1098*/ 	.word	0x00026da0


	//   ....[84]....
        /*109c*/ 	.word	0x00026df0


	//   ....[85]....
        /*10a0*/ 	.word	0x00026e60


	//   ....[86]....
        /*10a4*/ 	.word	0x00026eb0


	//   ....[87]....
        /*10a8*/ 	.word	0x0002a5c0


	//   ....[88]....
        /*10ac*/ 	.word	0x0002a5f0


	//   ....[89]....
        /*10b0*/ 	.word	0x0002a640


	//   ....[90]....
        /*10b4*/ 	.word	0x0002a670


	//   ....[91]....
        /*10b8*/ 	.word	0x0002a6a0


	//   ....[92]....
        /*10bc*/ 	.word	0x0002a6d0


	//   ....[93]....
        /*10c0*/ 	.word	0x0002a700


	//   ....[94]....
        /*10c4*/ 	.word	0x0002a730


	//   ....[95]....
        /*10c8*/ 	.word	0x0002a910


	//   ....[96]....
        /*10cc*/ 	.word	0x0002a940


	//   ....[97]....
        /*10d0*/ 	.word	0x0002a970


	//   ....[98]....
        /*10d4*/ 	.word	0x0002a9a0


	//   ....[99]....
        /*10d8*/ 	.word	0x0002a9d0


	//   ....[100]....
        /*10dc*/ 	.word	0x0002aa00


	//   ....[101]....
        /*10e0*/ 	.word	0x0002aac0


	//   ....[102]....
        /*10e4*/ 	.word	0x0002aae0


	//   ....[103]....
        /*10e8*/ 	.word	0x0002aaf0


	//   ....[104]....
        /*10ec*/ 	.word	0x0002ab50


	//   ....[105]....
        /*10f0*/ 	.word	0x0002b260


	//   ....[106]....
        /*10f4*/ 	.word	0x0002b680


	//   ....[107]....
        /*10f8*/ 	.word	0x0002b710


	//   ....[108]....
        /*10fc*/ 	.word	0x0002b760


	//   ....[109]....
        /*1100*/ 	.word	0x0002b7b0


	//   ....[110]....
        /*1104*/ 	.word	0x0002b8a0


	//   ....[111]....
        /*1108*/ 	.word	0x0002b930


	//   ....[112]....
        /*110c*/ 	.word	0x0002b980


	//   ....[113]....
        /*1110*/ 	.word	0x0002b9d0


	//   ....[114]....
        /*1114*/ 	.word	0x0002bc30


	//   ....[115]....
        /*1118*/ 	.word	0x0002bf20


	//   ....[116]....
        /*111c*/ 	.word	0x0002c0a0


	//   ....[117]....
        /*1120*/ 	.word	0x0002c0f0


	//   ....[118]....
        /*1124*/ 	.word	0x0002c2a0


	//   ....[119]....
        /*1128*/ 	.word	0x0002c2f0


	//   ....[120]....
        /*112c*/ 	.word	0x0002c430


	//   ....[121]....
        /*1130*/ 	.word	0x0002c480


	//   ....[122]....
        /*1134*/ 	.word	0x0002c5c0


	//   ....[123]....
        /*1138*/ 	.word	0x0002c610


	//   ....[124]....
        /*113c*/ 	.word	0x0002c750


	//   ....[125]....
        /*1140*/ 	.word	0x0002c7a0


	//   ....[126]....
        /*1144*/ 	.word	0x0002c8e0


	//   ....[127]....
        /*1148*/ 	.word	0x0002c930


	//   ....[128]....
        /*114c*/ 	.word	0x0002ca70


	//   ....[129]....
        /*1150*/ 	.word	0x0002cac0


	//   ....[130]....
        /*1154*/ 	.word	0x0002cbe0


	//   ....[131]....
        /*1158*/ 	.word	0x0002cc30


	//   ....[132]....
        /*115c*/ 	.word	0x0002cf60


	//   ....[133]....
        /*1160*/ 	.word	0x0002d010


	//   ....[134]....
        /*1164*/ 	.word	0x0002d190


	//   ....[135]....
        /*1168*/ 	.word	0x0002d220


	//   ....[136]....
        /*116c*/ 	.word	0x0002d2a0


	//   ....[137]....
        /*1170*/ 	.word	0x0002d320


	//   ....[138]....
        /*1174*/ 	.word	0x0002d3a0


	//   ....[139]....
        /*1178*/ 	.word	0x0002d430


	//   ....[140]....
        /*117c*/ 	.word	0x0002d4d0


	//   ....[141]....
        /*1180*/ 	.word	0x0002d5a0


	//   ....[142]....
        /*1184*/ 	.word	0x0002d620


	//   ....[143]....
        /*1188*/ 	.word	0x0002d6a0


	//   ....[144]....
        /*118c*/ 	.word	0x0002d720


	//   ....[145]....
        /*1190*/ 	.word	0x0002d7b0


	//   ....[146]....
        /*1194*/ 	.word	0x0002d830


	//   ....[147]....
        /*1198*/ 	.word	0x0002d8d0


	//   ....[148]....
        /*119c*/ 	.word	0x0002d920


	//   ....[149]....
        /*11a0*/ 	.word	0x0002d9b0


	//   ....[150]....
        /*11a4*/ 	.word	0x0002dae0


	//----- nvinfo : EIATTR_REG_RECONFIG
	.align		4
.L_399:
        /*11a8*/ 	.byte	0x01, 0x54
	.zero		2


	//----- nvinfo : EIATTR_SYSCALL_OFFSETS
	.align		4
        /*11ac*/ 	.byte	0x04, 0x46
        /*11ae*/ 	.short	(.L_401 - .L_400)


	//   ....[0]....
.L_400:
        /*11b0*/ 	.word	0x00002660


	//   ....[1]....
        /*11b4*/ 	.word	0x000027b0


	//   ....[2]....
        /*11b8*/ 	.word	0x0000bfb0


	//   ....[3]....
        /*11bc*/ 	.word	0x0000c340


	//   ....[4]....
        /*11c0*/ 	.word	0x000258e0


	//   ....[5]....
        /*11c4*/ 	.word	0x00025a30


	//   ....[6]....
        /*11c8*/ 	.word	0x00025b20


	//   ....[7]....
        /*11cc*/ 	.word	0x000264e0


	//----- nvinfo : EIATTR_MBARRIER_INSTR_OFFSETS
	.align		4
.L_401:
        /*11d0*/ 	.byte	0x04, 0x39
        /*11d2*/ 	.short	(.L_403 - .L_402)


	//   ....[0]....
.L_402:
        /*11d4*/ 	.word	0x000002d0
        /*11d8*/ 	.word	0x000000ff
        /*11dc*/ 	.word	0x00038800
        /*11e0*/ 	.short	0x0100
        /*11e2*/ 	.byte	0x08
	.zero		1


	//   ....[1]....
        /*11e4*/ 	.word	0x000002e0
        /*11e8*/ 	.word	0x000000ff
        /*11ec*/ 	.word	0x00038820
        /*11f0*/ 	.short	0x0100
        /*11f2*/ 	.byte	0x08
	.zero		1


	//   ....[2]....
        /*11f4*/ 	.word	0x000003d0
        /*11f8*/ 	.word	0x000000ff
        /*11fc*/ 	.word	0x00038830
        /*1200*/ 	.short	0x0100
        /*1202*/ 	.byte	0x08
	.zero		1


	//   ....[3]....
        /*1204*/ 	.word	0x000003e0
        /*1208*/ 	.word	0x000000ff
        /*120c*/ 	.word	0x00038840
        /*1210*/ 	.short	0x0100
        /*1212*/ 	.byte	0x08
	.zero		1


	//   ....[4]....
        /*1214*/ 	.word	0x000003f0
        /*1218*/ 	.word	0x000000ff
        /*121c*/ 	.word	0x00038838
        /*1220*/ 	.short	0x0100
        /*1222*/ 	.byte	0x08
	.zero		1


	//   ....[5]....
        /*1224*/ 	.word	0x00000400
        /*1228*/ 	.word	0x000000ff
        /*122c*/ 	.word	0x00038848
        /*1230*/ 	.short	0x0100
        /*1232*/ 	.byte	0x08
	.zero		1


	//   ....[6]....
        /*1234*/ 	.word	0x00000530
        /*1238*/ 	.word	0x000000ff
        /*123c*/ 	.word	0x00038850
        /*1240*/ 	.short	0x0100
        /*1242*/ 	.byte	0x08
	.zero		1


	//   ....[7]....
        /*1244*/ 	.word	0x00000540
        /*1248*/ 	.word	0x000000ff
        /*124c*/ 	.word	0x00038860
        /*1250*/ 	.short	0x0100
        /*1252*/ 	.byte	0x08
	.zero		1


	//   ....[8]....
        /*1254*/ 	.word	0x00000550
        /*1258*/ 	.word	0x000000ff
        /*125c*/ 	.word	0x00038858
        /*1260*/ 	.short	0x0100
        /*1262*/ 	.byte	0x08
	.zero		1


	//   ....[9]....
        /*1264*/ 	.word	0x00000560
        /*1268*/ 	.word	0x000000ff
        /*126c*/ 	.word	0x00038868
        /*1270*/ 	.short	0x0100
        /*1272*/ 	.byte	0x08
	.zero		1


	//   ....[10]....
        /*1274*/ 	.word	0x00000650
        /*1278*/ 	.word	0x000000ff
        /*127c*/ 	.word	0x00038870
        /*1280*/ 	.short	0x0100
        /*1282*/ 	.byte	0x06
	.zero		1


	//   ....[11]....
        /*1284*/ 	.word	0x00000660
        /*1288*/ 	.word	0x000000ff
        /*128c*/ 	.word	0x00038880
        /*1290*/ 	.short	0x0100
        /*1292*/ 	.byte	0x06
	.zero		1


	//   ....[12]....
        /*1294*/ 	.word	0x00000670
        /*1298*/ 	.word	0x000000ff
        /*129c*/ 	.word	0x00038878
        /*12a0*/ 	.short	0x0100
        /*12a2*/ 	.byte	0x06
	.zero		1


	//   ....[13]....
        /*12a4*/ 	.word	0x00000680
        /*12a8*/ 	.word	0x000000ff
        /*12ac*/ 	.word	0x00038888
        /*12b0*/ 	.short	0x0100
        /*12b2*/ 	.byte	0x06
	.zero		1


	//   ....[14]....
        /*12b4*/ 	.word	0x000007b0
        /*12b8*/ 	.word	0x000000ff
        /*12bc*/ 	.word	0x00038890
        /*12c0*/ 	.short	0x0100
        /*12c2*/ 	.byte	0x08
	.zero		1


	//   ....[15]....
        /*12c4*/ 	.word	0x000007c0
        /*12c8*/ 	.word	0x000000ff
        /*12cc*/ 	.word	0x000388a0
        /*12d0*/ 	.short	0x0100
        /*12d2*/ 	.byte	0x08
	.zero		1


	//   ....[16]....
        /*12d4*/ 	.word	0x000007d0
        /*12d8*/ 	.word	0x000000ff
        /*12dc*/ 	.word	0x00038898
        /*12e0*/ 	.short	0x0100
        /*12e2*/ 	.byte	0x08
	.zero		1


	//   ....[17]....
        /*12e4*/ 	.word	0x000007e0
        /*12e8*/ 	.word	0x000000ff
        /*12ec*/ 	.word	0x000388a8
        /*12f0*/ 	.short	0x0100
        /*12f2*/ 	.byte	0x08
	.zero		1


	//   ....[18]....
        /*12f4*/ 	.word	0x00000910
        /*12f8*/ 	.word	0x000000ff
        /*12fc*/ 	.word	0x000388b0
        /*1300*/ 	.short	0x0100
        /*1302*/ 	.byte	0x08
	.zero		1


	//   ....[19]....
        /*1304*/ 	.word	0x00000920
        /*1308*/ 	.word	0x000000ff
        /*130c*/ 	.word	0x000388c0
        /*1310*/ 	.short	0x0100
        /*1312*/ 	.byte	0x08
	.zero		1


	//   ....[20]....
        /*1314*/ 	.word	0x00000930
        /*1318*/ 	.word	0x000000ff
        /*131c*/ 	.word	0x000388b8
        /*1320*/ 	.short	0x0100
        /*1322*/ 	.byte	0x08
	.zero		1


	//   ....[21]....
        /*1324*/ 	.word	0x00000940
        /*1328*/ 	.word	0x000000ff
        /*132c*/ 	.word	0x000388c8
        /*1330*/ 	.short	0x0100
        /*1332*/ 	.byte	0x08
	.zero		1


	//   ....[22]....
        /*1334*/ 	.word	0x000042e0
        /*1338*/ 	.word	0x00000003
        /*133c*/ 	.word	0x00038890
        /*1340*/ 	.short	0x010a
        /*1342*/ 	.byte	0x3f
	.zero		1


	//   ....[23]....
        /*1344*/ 	.word	0x000078c0
        /*1348*/ 	.word	0x00000003
        /*134c*/ 	.word	0x00038890
        /*1350*/ 	.short	0x010a
        /*1352*/ 	.byte	0x3f
	.zero		1


	//   ....[24]....
        /*1354*/ 	.word	0x0000ab50
        /*1358*/ 	.word	0x00000003
        /*135c*/ 	.word	0x00038890
        /*1360*/ 	.short	0x010a
        /*1362*/ 	.byte	0x3f
	.zero		1


	//   ....[25]....
        /*1364*/ 	.word	0x0000afb0
        /*1368*/ 	.word	0x00000024
        /*136c*/ 	.word	0x00000000
        /*1370*/ 	.short	0x0101
        /*1372*/ 	.byte	0x3f
	.zero		1


	//   ....[26]....
        /*1374*/ 	.word	0x0000aff0
        /*1378*/ 	.word	0x00000003
        /*137c*/ 	.word	0x000388b0
        /*1380*/ 	.short	0x010a
        /*1382*/ 	.byte	0x3f
	.zero		1


	//   ....[27]....
        /*1384*/ 	.word	0x0000b640
        /*1388*/ 	.word	0x00000003
        /*138c*/ 	.word	0x00000000
        /*1390*/ 	.short	0x0101
        /*1392*/ 	.byte	0x3f
	.zero		1


	//   ....[28]....
        /*1394*/ 	.word	0x0000c040
        /*1398*/ 	.word	0x00000012
        /*139c*/ 	.word	0x00038800
        /*13a0*/ 	.short	0x010a
        /*13a2*/ 	.byte	0x3f
	.zero		1


	//   ....[29]....
        /*13a4*/ 	.word	0x0000c090
        /*13a8*/ 	.word	0x00000012
        /*13ac*/ 	.word	0x00038800
        /*13b0*/ 	.short	0x010a
        /*13b2*/ 	.byte	0x3f
	.zero		1


	//   ....[30]....
        /*13b4*/ 	.word	0x0000cb30
        /*13b8*/ 	.word	0x00000012
        /*13bc*/ 	.word	0x00038800
        /*13c0*/ 	.short	0x010a
        /*13c2*/ 	.byte	0x3f
	.zero		1


	//   ....[31]....
        /*13c4*/ 	.word	0x0000fce0
        /*13c8*/ 	.word	0x00000012
        /*13cc*/ 	.word	0x00038800
        /*13d0*/ 	.short	0x010a
        /*13d2*/ 	.byte	0x3f
	.zero		1


	//   ....[32]....
        /*13d4*/ 	.word	0x00012e30
        /*13d8*/ 	.word	0x00000000
        /*13dc*/ 	.word	0x00038830
        /*13e0*/ 	.short	0x010a
        /*13e2*/ 	.byte	0x3f
	.zero		1


	//   ....[33]....
        /*13e4*/ 	.word	0x00012eb0
        /*13e8*/ 	.word	0x00000000
        /*13ec*/ 	.word	0x00038830
        /*13f0*/ 	.short	0x010a
        /*13f2*/ 	.byte	0x3f
	.zero		1


	//   ....[34]....
        /*13f4*/ 	.word	0x00016c30
        /*13f8*/ 	.word	0x00000000
        /*13fc*/ 	.word	0x00000000
        /*1400*/ 	.short	0x0101
        /*1402*/ 	.byte	0x3f
	.zero		1


	//   ....[35]....
        /*1404*/ 	.word	0x00017ca0
        /*1408*/ 	.word	0x0000000b
        /*140c*/ 	.word	0x00038830
        /*1410*/ 	.short	0x010a
        /*1412*/ 	.byte	0x3f
	.zero		1


	//   ....[36]....
        /*1414*/ 	.word	0x00017d20
        /*1418*/ 	.word	0x0000000b
        /*141c*/ 	.word	0x00038830
        /*1420*/ 	.short	0x010a
        /*1422*/ 	.byte	0x3f
	.zero		1


	//   ....[37]....
        /*1424*/ 	.word	0x0001b450
        /*1428*/ 	.word	0x00000009
        /*142c*/ 	.word	0x00038850
        /*1430*/ 	.short	0x010a
        /*1432*/ 	.byte	0x3f
	.zero		1


	//   ....[38]....
        /*1434*/ 	.word	0x0001b4a0
        /*1438*/ 	.word	0x00000009
        /*143c*/ 	.word	0x00038850
        /*1440*/ 	.short	0x010a
        /*1442*/ 	.byte	0x3f
	.zero		1


	//   ....[39]....
        /*1444*/ 	.word	0x0001bda0
        /*1448*/ 	.word	0x000000a4
        /*144c*/ 	.word	0x00000000
        /*1450*/ 	.short	0x0101
        /*1452*/ 	.byte	0x3f
	.zero		1


	//   ....[40]....
        /*1454*/ 	.word	0x0001bf70
        /*1458*/ 	.word	0x000000a4
        /*145c*/ 	.word	0x00000000
        /*1460*/ 	.short	0x0101
        /*1462*/ 	.byte	0x3f
	.zero		1


	//   ....[41]....
        /*1464*/ 	.word	0x0001ccd0
        /*1468*/ 	.word	0x00000003
        /*146c*/ 	.word	0x00038850
        /*1470*/ 	.short	0x010a
        /*1472*/ 	.byte	0x3f
	.zero		1


	//   ....[42]....
        /*1474*/ 	.word	0x0001cd20
        /*1478*/ 	.word	0x00000003
        /*147c*/ 	.word	0x00038850
        /*1480*/ 	.short	0x010a
        /*1482*/ 	.byte	0x3f
	.zero		1


	//   ....[43]....
        /*1484*/ 	.word	0x0001d220
        /*1488*/ 	.word	0x00000003
        /*148c*/ 	.word	0x00000000
        /*1490*/ 	.short	0x0101
        /*1492*/ 	.byte	0x3f
	.zero		1


	//   ....[44]....
        /*1494*/ 	.word	0x0001f590
        /*1498*/ 	.word	0x00000014
        /*149c*/ 	.word	0x00000000
        /*14a0*/ 	.short	0x0101
        /*14a2*/ 	.byte	0x3f
	.zero		1


	//   ....[45]....
        /*14a4*/ 	.word	0x00020250
        /*14a8*/ 	.word	0x0000005e
        /*14ac*/ 	.word	0x00000000
        /*14b0*/ 	.short	0x0101
        /*14b2*/ 	.byte	0x3f
	.zero		1


	//   ....[46]....
        /*14b4*/ 	.word	0x00023c40
        /*14b8*/ 	.word	0x00000012
        /*14bc*/ 	.word	0x00038820
        /*14c0*/ 	.short	0x010a
        /*14c2*/ 	.byte	0x3f
	.zero		1


	//   ....[47]....
        /*14c4*/ 	.word	0x00023d10
        /*14c8*/ 	.word	0x00000006
        /*14cc*/ 	.word	0x000388a0
        /*14d0*/ 	.short	0x010a
        /*14d2*/ 	.byte	0x3f
	.zero		1


	//   ....[48]....
        /*14d4*/ 	.word	0x00024240
        /*14d8*/ 	.word	0x00000006
        /*14dc*/ 	.word	0x000388c0
        /*14e0*/ 	.short	0x010a
        /*14e2*/ 	.byte	0x3f
	.zero		1


	//   ....[49]....
        /*14e4*/ 	.word	0x00024880
        /*14e8*/ 	.word	0x00000006
        /*14ec*/ 	.word	0x000388a0
        /*14f0*/ 	.short	0x010a
        /*14f2*/ 	.byte	0x3f
	.zero		1


	//   ....[50]....
        /*14f4*/ 	.word	0x00024dd0
        /*14f8*/ 	.word	0x00000006
        /*14fc*/ 	.word	0x000388c0
        /*1500*/ 	.short	0x010a
        /*1502*/ 	.byte	0x3f
	.zero		1


	//   ....[51]....
        /*1504*/ 	.word	0x00025f50
        /*1508*/ 	.word	0x00000000
        /*150c*/ 	.word	0x00038840
        /*1510*/ 	.short	0x010a
        /*1512*/ 	.byte	0x3f
	.zero		1


	//   ....[52]....
        /*1514*/ 	.word	0x00026fc0
        /*1518*/ 	.word	0x00000012
        /*151c*/ 	.word	0x00038800
        /*1520*/ 	.short	0x0107
        /*1522*/ 	.byte	0x3f
	.zero		1


	//   ....[53]....
        /*1524*/ 	.word	0x000270c0
        /*1528*/ 	.word	0x00000012
        /*152c*/ 	.word	0x00038800
        /*1530*/ 	.short	0x0101
        /*1532*/ 	.byte	0x3f
	.zero		1


	//   ....[54]....
        /*1534*/ 	.word	0x000270e0
        /*1538*/ 	.word	0x00000012
        /*153c*/ 	.word	0x00038820
        /*1540*/ 	.short	0x010a
        /*1542*/ 	.byte	0x3f
	.zero		1


	//   ....[55]....
        /*1544*/ 	.word	0x000274b0
        /*1548*/ 	.word	0x00000003
        /*154c*/ 	.word	0x00038840
        /*1550*/ 	.short	0x010a
        /*1552*/ 	.byte	0x3f
	.zero		1


	//   ....[56]....
        /*1554*/ 	.word	0x00027a40
        /*1558*/ 	.word	0x00000002
        /*155c*/ 	.word	0x00038860
        /*1560*/ 	.short	0x010a
        /*1562*/ 	.byte	0x3f
	.zero		1


	//   ....[57]....
        /*1564*/ 	.word	0x000282e0
        /*1568*/ 	.word	0x00000003
        /*156c*/ 	.word	0x00038840
        /*1570*/ 	.short	0x010a
        /*1572*/ 	.byte	0x3f
	.zero		1


	//   ....[58]....
        /*1574*/ 	.word	0x00028870
        /*1578*/ 	.word	0x00000002
        /*157c*/ 	.word	0x00038860
        /*1580*/ 	.short	0x010a
        /*1582*/ 	.byte	0x3f
	.zero		1


	//   ....[59]....
        /*1584*/ 	.word	0x00029070
        /*1588*/ 	.word	0x00000003
        /*158c*/ 	.word	0x00038840
        /*1590*/ 	.short	0x010a
        /*1592*/ 	.byte	0x3f
	.zero		1


	//   ....[60]....
        /*1594*/ 	.word	0x000295f0
        /*1598*/ 	.word	0x00000002
        /*159c*/ 	.word	0x00038860
        /*15a0*/ 	.short	0x010a
        /*15a2*/ 	.byte	0x3f
	.zero		1


	//   ....[61]....
        /*15a4*/ 	.word	0x00029d90
        /*15a8*/ 	.word	0x00000000
        /*15ac*/ 	.word	0x00038860
        /*15b0*/ 	.short	0x010a
        /*15b2*/ 	.byte	0x3f
	.zero		1


	//   ....[62]....
        /*15b4*/ 	.word	0x0002b1e0
        /*15b8*/ 	.word	0x00000000
        /*15bc*/ 	.word	0x00038820
        /*15c0*/ 	.short	0x010a
        /*15c2*/ 	.byte	0x3f
	.zero		1


	//   ....[63]....
        /*15c4*/ 	.word	0x0002b3b0
        /*15c8*/ 	.word	0x00000006
        /*15cc*/ 	.word	0x00000000
        /*15d0*/ 	.short	0x010a
        /*15d2*/ 	.byte	0x3f
	.zero		1


	//   ....[64]....
        /*15d4*/ 	.word	0x0002b3f0
        /*15d8*/ 	.word	0x00000007
        /*15dc*/ 	.word	0x00000000
        /*15e0*/ 	.short	0x010a
        /*15e2*/ 	.byte	0x3f
	.zero		1


	//   ....[65]....
        /*15e4*/ 	.word	0x0002b450
        /*15e8*/ 	.word	0x00000004
        /*15ec*/ 	.word	0x00000000
        /*15f0*/ 	.short	0x010a
        /*15f2*/ 	.byte	0x3f
	.zero		1


	//   ....[66]....
        /*15f4*/ 	.word	0x0002b480
        /*15f8*/ 	.word	0x00000003
        /*15fc*/ 	.word	0x00000000
        /*1600*/ 	.short	0x010a
        /*1602*/ 	.byte	0x3f
	.zero		1


	//   ....[67]....
        /*1604*/ 	.word	0x0002b4e0
        /*1608*/ 	.word	0x00000003
        /*160c*/ 	.word	0x00038890
        /*1610*/ 	.short	0x010a
        /*1612*/ 	.byte	0x3f
	.zero		1


	//   ....[68]....
        /*1614*/ 	.word	0x0002b530
        /*1618*/ 	.word	0x00000003
        /*161c*/ 	.word	0x00038890
        /*1620*/ 	.short	0x010a
        /*1622*/ 	.byte	0x3f
	.zero		1


	//   ....[69]....
        /*1624*/ 	.word	0x0002b580
        /*1628*/ 	.word	0x00000003
        /*162c*/ 	.word	0x00038890
        /*1630*/ 	.short	0x010a
        /*1632*/ 	.byte	0x3f
	.zero		1


	//   ....[70]....
        /*1634*/ 	.word	0x0002b5d0
        /*1638*/ 	.word	0x00000003
        /*163c*/ 	.word	0x000388b0
        /*1640*/ 	.short	0x010a
        /*1642*/ 	.byte	0x3f
	.zero		1


	//   ....[71]....
        /*1644*/ 	.word	0x0002b7f0
        /*1648*/ 	.word	0x00000012
        /*164c*/ 	.word	0x00038800
        /*1650*/ 	.short	0x010a
        /*1652*/ 	.byte	0x3f
	.zero		1


	//   ....[72]....
        /*1654*/ 	.word	0x0002ba10
        /*1658*/ 	.word	0x00000012
        /*165c*/ 	.word	0x00038800
        /*1660*/ 	.short	0x010a
        /*1662*/ 	.byte	0x3f
	.zero		1


	//   ....[73]....
        /*1664*/ 	.word	0x0002ba60
        /*1668*/ 	.word	0x00000000
        /*166c*/ 	.word	0x00038830
        /*1670*/ 	.short	0x010a
        /*1672*/ 	.byte	0x3f
	.zero		1


	//   ....[74]....
        /*1674*/ 	.word	0x0002bab0
        /*1678*/ 	.word	0x0000000b
        /*167c*/ 	.word	0x00038830
        /*1680*/ 	.short	0x010a
        /*1682*/ 	.byte	0x3f
	.zero		1


	//   ....[75]....
        /*1684*/ 	.word	0x0002bb00
        /*1688*/ 	.word	0x00000009
        /*168c*/ 	.word	0x00038850
        /*1690*/ 	.short	0x010a
        /*1692*/ 	.byte	0x3f
	.zero		1


	//   ....[76]....
        /*1694*/ 	.word	0x0002bb50
        /*1698*/ 	.word	0x00000003
        /*169c*/ 	.word	0x00038850
        /*16a0*/ 	.short	0x010a
        /*16a2*/ 	.byte	0x3f
	.zero		1


	//   ....[77]....
        /*16a4*/ 	.word	0x0002bd00
        /*16a8*/ 	.word	0x00000012
        /*16ac*/ 	.word	0x00038820
        /*16b0*/ 	.short	0x010a
        /*16b2*/ 	.byte	0x3f
	.zero		1


	//   ....[78]....
        /*16b4*/ 	.word	0x0002bd50
        /*16b8*/ 	.word	0x00000006
        /*16bc*/ 	.word	0x000388a0
        /*16c0*/ 	.short	0x010a
        /*16c2*/ 	.byte	0x3f
	.zero		1


	//   ....[79]....
        /*16c4*/ 	.word	0x0002bda0
        /*16c8*/ 	.word	0x00000006
        /*16cc*/ 	.word	0x000388c0
        /*16d0*/ 	.short	0x010a
        /*16d2*/ 	.byte	0x3f
	.zero		1


	//   ....[80]....
        /*16d4*/ 	.word	0x0002bdf0
        /*16d8*/ 	.word	0x00000006
        /*16dc*/ 	.word	0x000388a0
        /*16e0*/ 	.short	0x010a
        /*16e2*/ 	.byte	0x3f
	.zero		1


	//   ....[81]....
        /*16e4*/ 	.word	0x0002be40
        /*16e8*/ 	.word	0x00000006
        /*16ec*/ 	.word	0x000388c0
        /*16f0*/ 	.short	0x010a
        /*16f2*/ 	.byte	0x3f
	.zero		1


	//   ....[82]....
        /*16f4*/ 	.word	0x0002bfe0
        /*16f8*/ 	.word	0x00000000
        /*16fc*/ 	.word	0x00038840
        /*1700*/ 	.short	0x010a
        /*1702*/ 	.byte	0x3f
	.zero		1


	//   ....[83]....
        /*1704*/ 	.word	0x0002cc70
        /*1708*/ 	.word	0x00000012
        /*170c*/ 	.word	0x00038820
        /*1710*/ 	.short	0x010a
        /*1712*/ 	.byte	0x3f
	.zero		1


	//   ....[84]....
        /*1714*/ 	.word	0x0002ccc0
        /*1718*/ 	.word	0x00000003
        /*171c*/ 	.word	0x00038840
        /*1720*/ 	.short	0x010a
        /*1722*/ 	.byte	0x3f
	.zero		1


	//   ....[85]....
        /*1724*/ 	.word	0x0002cd10
        /*1728*/ 	.word	0x00000002
        /*172c*/ 	.word	0x00038860
        /*1730*/ 	.short	0x010a
        /*1732*/ 	.byte	0x3f
	.zero		1


	//   ....[86]....
        /*1734*/ 	.word	0x0002cd60
        /*1738*/ 	.word	0x00000003
        /*173c*/ 	.word	0x00038840
        /*1740*/ 	.short	0x010a
        /*1742*/ 	.byte	0x3f
	.zero		1


	//   ....[87]....
        /*1744*/ 	.word	0x0002cdb0
        /*1748*/ 	.word	0x00000002
        /*174c*/ 	.word	0x00038860
        /*1750*/ 	.short	0x010a
        /*1752*/ 	.byte	0x3f
	.zero		1


	//   ....[88]....
        /*1754*/ 	.word	0x0002ce00
        /*1758*/ 	.word	0x00000003
        /*175c*/ 	.word	0x00038840
        /*1760*/ 	.short	0x010a
        /*1762*/ 	.byte	0x3f
	.zero		1


	//   ....[89]....
        /*1764*/ 	.word	0x0002ce50
        /*1768*/ 	.word	0x00000002
        /*176c*/ 	.word	0x00038860
        /*1770*/ 	.short	0x010a
        /*1772*/ 	.byte	0x3f
	.zero		1


	//   ....[90]....
        /*1774*/ 	.word	0x0002cea0
        /*1778*/ 	.word	0x00000000
        /*177c*/ 	.word	0x00038860
        /*1780*/ 	.short	0x010a
        /*1782*/ 	.byte	0x3f
	.zero		1


	//   ....[91]....
        /*1784*/ 	.word	0x0002da00
        /*1788*/ 	.word	0x00000000
        /*178c*/ 	.word	0x00038820
        /*1790*/ 	.short	0x010a
        /*1792*/ 	.byte	0x3f
	.zero		1


	//   ....[92]....
        /*1794*/ 	.word	0x0002dba0
        /*1798*/ 	.word	0x00000006
        /*179c*/ 	.word	0x00000000
        /*17a0*/ 	.short	0x010a
        /*17a2*/ 	.byte	0x3f
	.zero		1


	//   ....[93]....
        /*17a4*/ 	.word	0x0002dbf0
        /*17a8*/ 	.word	0x00000007
        /*17ac*/ 	.word	0x00000000
        /*17b0*/ 	.short	0x010a
        /*17b2*/ 	.byte	0x3f
	.zero		1


	//   ....[94]....
        /*17b4*/ 	.word	0x0002dc40
        /*17b8*/ 	.word	0x00000004
        /*17bc*/ 	.word	0x00000000
        /*17c0*/ 	.short	0x010a
        /*17c2*/ 	.byte	0x3f
	.zero		1


	//----- nvinfo : EIATTR_NUM_MBARRIERS
	.align		4
.L_403:
        /*17c4*/ 	.byte	0x03, 0x38
        /*17c6*/ 	.short	0x0016


	//----- nvinfo : EIATTR_EXIT_INSTR_OFFSETS
	.align		4
        /*17c8*/ 	.byte	0x04, 0x1c
        /*17ca*/ 	.short	(.L_405 - .L_404)


	//   ....[0]....
.L_404:
        /*17cc*/ 	.word	0x0002b4d0


	//----- nvinfo : EIATTR_MAX_THREADS
	.align		4
.L_405:
        /*17d0*/ 	.byte	0x04, 0x05
        /*17d2*/ 	.short	(.L_407 - .L_406)
.L_406:
        /*17d4*/ 	.word	0x00000180
        /*17d8*/ 	.word	0x00000001
        /*17dc*/ 	.word	0x00000001


	//----- nvinfo : EIATTR_CRS_STACK_SIZE
	.align		4
.L_407:
        /*17e0*/ 	.byte	0x04, 0x1e
        /*17e2*/ 	.short	(.L_409 - .L_408)
.L_408:
        /*17e4*/ 	.word	0x00000000


	//----- nvinfo : EIATTR_CBANK_PARAM_SIZE
	.align		4
.L_409:
        /*17e8*/ 	.byte	0x03, 0x19
        /*17ea*/ 	.short	0x0af0


	//----- nvinfo : EIATTR_PARAM_CBANK
	.align		4
        /*17ec*/ 	.byte	0x04, 0x0a
        /*17ee*/ 	.short	(.L_411 - .L_410)
	.align		4
.L_410:
        /*17f0*/ 	.word	index@(.nv.constant0._ZN7cutlass13device_kernelIN5flash11enable_sm90INS1_16FlashAttnFwdSm90INS1_25CollectiveMainloopFwdSm90ILi2EN4cute5tupleIJNS5_1CILi1EEES8_S8_EEENS6_IJNS7_ILi128EEENS7_ILi80EEENS7_ILi256EEEEEELi256ENS_6half_tEfNS_4arch4Sm90ELb0ELb0ELb0ELb1ELb0ELb1ELb0ELb1ELb1ELb1ELb1ELb0EEENS1_21CollectiveEpilogueFwdINS6_IJSA_SC_SB_EEES9_SE_SG_Li256ELb1ELb1ELb1ELb0EEENS1_36VarlenDynamicPersistentTileSchedulerILi128ELi80ELi256ELi128ELb1ELb1ELb1ELb0ELb1ELb1EEEEEEEEEvNT_6ParamsE)
        /*17f4*/ 	.short	0x0210
        /*17f6*/ 	.short	0x0af0


	//----- nvinfo : EIATTR_SW_WAR
	.align		4
.L_411:
        /*17f8*/ 	.byte	0x04, 0x36
        /*17fa*/ 	.short	(.L_413 - .L_412)
.L_412:
        /*17fc*/ 	.word	0x00000008
.L_413:


//--------------------- .nv.info._ZN7cutlass13device_kernelIN5flash11enable_sm90INS1_16FlashAttnFwdSm90INS1_25CollectiveMainloopFwdSm90ILi2EN4cute5tupleIJNS5_1CILi1EEES8_S8_EEENS6_IJNS7_ILi128EEENS7_ILi64EEENS7_ILi256EEEEEELi256ENS_6half_tEfNS_4arch4Sm90ELb0ELb1ELb0ELb0ELb0ELb0ELb0ELb1ELb1ELb1ELb1ELb0EEENS1_21CollectiveEpilogueFwdINS6_IJSA_SC_SB_EEES9_SE_SG_Li256ELb0ELb1ELb1ELb0EEENS1_19SingleTileSchedulerILb0ELb1ELb1ELi128EEEEEEEEEvNT_6ParamsE --------------------------
	.section	.nv.info._ZN7cutlass13device_kernelIN5flash11enable_sm90INS1_16FlashAttnFwdSm90INS1_25CollectiveMainloopFwdSm90ILi2EN4cute5tupleIJNS5_1CILi1EEES8_S8_EEENS6_IJNS7_ILi128EEENS7_ILi64EEENS7_ILi256EEEEEELi256ENS_6half_tEfNS_4arch4Sm90ELb0ELb1ELb0ELb0ELb0ELb0ELb0ELb1ELb1ELb1ELb1ELb0EEENS1_21CollectiveEpilogueFwdINS6_IJSA_SC_SB_EEES9_SE_SG_Li256ELb0ELb1ELb1ELb0EEENS1_19SingleTileSchedulerILb0ELb1ELb1ELi128EEEEEEEEEvNT_6ParamsE,"",@"SHT_CUDA_INFO"
	.sectionflags	@""
	.align	4


	//----- nvinfo : EIATTR_CUDA_API_VERSION
	.align		4
        /*0000*/ 	.byte	0x04, 0x37
        /*0002*/ 	.short	(.L_415 - .L_414)
.L_414:
        /*0004*/ 	.word	0x00000082


	//----- nvinfo : EIATTR_KPARAM_INFO
	.align		4
.L_415:
        /*0008*/ 	.byte	0x04, 0x17
        /*000a*/ 	.short	(.L_417 - .L_416)
.L_416:
        /*000c*/ 	.word	0x00000000
        /*0010*/ 	.short	0x0000
        /*0012*/ 	.short	0x0070
        /*0014*/ 	.byte	0x00, 0xf0, 0x01, 0x28


	//----- nvinfo : EIATTR_SPARSE_MMA_MASK
	.align		4
.L_417:
        /*0018*/ 	.byte	0x03, 0x50
        /*001a*/ 	.short	0x0000


	//----- nvinfo : EIATTR_MAXREG_COUNT
	.align		4
        /*001c*/ 	.byte	0x03, 0x1b
        /*001e*/ 	.short	0x00a8


	//----- nvinfo : EIATTR_NUM_BARRIERS
	.align		4
        /*0020*/ 	.byte	0x02, 0x4c
        /*0022*/ 	.byte	0x09
	.zero		1


	//----- nvinfo : EIATTR_EXTERNS
	.align		4
        /*0024*/ 	.byte	0x04, 0x0f
        /*0026*/ 	.short	(.L_419 - .L_418)


	//   ....[0]....
	.align		4
.L_418:
        /*0028*/ 	.word	index@(__assertfail)


	//----- nvinfo : EIATTR_ANNOTATIONS
	.align		4
.L_419:
        /*002c*/ 	.byte	0x04, 0x55
        /*002e*/ 	.short	(.L_421 - .L_420)


	//   ....[0]....
.L_420:
        /* <DEDUP_REMOVED lines=10> */


	//----- nvinfo : EIATTR_MERCURY_ISA_VERSION
	.align		4
.L_421:
        /*00c0*/ 	.byte	0x03, 0x5f
        /*00c2*/ 	.short	0x0101


	//----- nvinfo : EIATTR_INT_WARP_WIDE_INSTR_OFFSETS
	.align		4
        /*00c4*/ 	.byte	0x04, 0x31
        /*00c6*/ 	.short	(.L_423 - .L_422)


	//   ....[0]....
.L_422:
        /*00c8*/ 	.word	0x00000130


	//   ....[1]....
        /*00cc*/ 	.word	0x00000170


	//   ....[2]....
        /*00d0*/ 	.word	0x000001e0


	//----- nvinfo : EIATTR_COOP_GROUP_MASK_REGIDS
	.align		4
.L_423:
        /*00d4*/ 	.byte	0x04, 0x29
        /*00d6*/ 	.short	(.L_425 - .L_424)


	//   ....[0]....
.L_424:
        /*00d8*/ 	.word	0xffffffff


	//   ....[1]....
        /*00dc*/ 	.word	0xffffffff


	//   ....[2]....
        /*00e0*/ 	.word	0xffffffff


	//   ....[3]....
        /*00e4*/ 	.word	0xffffffff


	//   ....[4]....
        /*00e8*/ 	.word	0xffffffff


	//   ....[5]....
        /*00ec*/ 	.word	0xffffffff


	//   ....[6]....
        /*00f0*/ 	.word	0xffffffff


	//   ....[7]....
        /*00f4*/ 	.word	0xffffffff


	//   ....[8]....
        /*00f8*/ 	.word	0xffffffff


	//   ....[9]....
        /*00fc*/ 	.word	0xffffffff


	//   ....[10]....
        /*0100*/ 	.word	0xffffffff


	//   ....[11]....
        /*0104*/ 	.word	0xffffffff


	//   ....[12]....
        /*0108*/ 	.word	0xffffffff


	//   ....[13]....
        /*010c*/ 	.word	0xffffffff


	//   ....[14]....
        /*0110*/ 	.word	0xffffffff


	//   ....[15]....
        /*0114*/ 	.word	0xffffffff


	//   ....[16]....
        /*0118*/ 	.word	0xffffffff


	//   ....[17]....
        /*011c*/ 	.word	0xffffffff


	//   ....[18]....
        /*0120*/ 	.word	0xffffffff


	//   ....[19]....
        /*0124*/ 	.word	0xffffffff


	//   ....[20]....
        /*0128*/ 	.word	0xffffffff


	//   ....[21]....
        /*012c*/ 	.word	0xffffffff


	//   ....[22]....
        /*0130*/ 	.word	0xffffffff


	//   ....[23]....
        /*0134*/ 	.word	0xffffffff


	//   ....[24]....
        /*0138*/ 	.word	0xffffffff


	//   ....[25]....
        /*013c*/ 	.word	0xffffffff


	//   ....[26]....
        /*0140*/ 	.word	0xffffffff


	//   ....[27]....
        /*0144*/ 	.word	0xffffffff


	//   ....[28]....
        /*0148*/ 	.word	0xffffffff


	//   ....[29]....
        /*014c*/ 	.word	0xffffffff


	//   ....[30]....
        /*0150*/ 	.word	0xffffffff


	//   ....[31]....
        /*0154*/ 	.word	0xffffffff


	//   ....[32]....
        /*0158*/ 	.word	0xffffffff


	//   ....[33]....
        /*015c*/ 	.word	0xffffffff


	//   ....[34]....
        /*0160*/ 	.word	0xffffffff


	//   ....[35]....
        /*0164*/ 	.word	0xffffffff


	//   ....[36]....
        /*0168*/ 	.word	0xffffffff


	//   ....[37]....
        /*016c*/ 	.word	0xffffffff


	//   ....[38]....
        /*0170*/ 	.word	0xffffffff


	//   ....[39]....
        /*0174*/ 	.word	0xffffffff


	//   ....[40]....
        /*0178*/ 	.word	0xffffffff


	//   ....[41]....
        /*017c*/ 	.word	0xffffffff


	//   ....[42]....
        /*0180*/ 	.word	0xffffffff


	//   ....[43]....
        /*0184*/ 	.word	0xffffffff


	//   ....[44]....
        /*0188*/ 	.word	0xffffffff


	//   ....[45]....
        /*018c*/ 	.word	0xffffffff


	//   ....[46]....
        /*0190*/ 	.word	0xffffffff


	//   ....[47]....
        /*0194*/ 	.word	0xffffffff


	//   ....[48]....
        /*0198*/ 	.word	0xffffffff


	//   ....[49]....
        /*019c*/ 	.word	0xffffffff


	//   ....[50]....
        /*01a0*/ 	.word	0xffffffff


	//   ....[51]....
        /*01a4*/ 	.word	0xffffffff


	//   ....[52]....
        /*01a8*/ 	.word	0xffffffff


	//   ....[53]....
        /*01ac*/ 	.word	0xffffffff


	//   ....[54]....
        /*01b0*/ 	.word	0xffffffff


	//   ....[55]....
        /*01b4*/ 	.word	0xffffffff


	//   ....[56]....
        /*01b8*/ 	.word	0xffffffff


	//   ....[57]....
        /*01bc*/ 	.word	0xffffffff


	//   ....[58]....
        /*01c0*/ 	.word	0xffffffff


	//   ....[59]....
        /*01c4*/ 	.word	0xffffffff


	//   ....[60]....
        /*01c8*/ 	.word	0xffffffff


	//   ....[61]....
        /*01cc*/ 	.word	0x0500000f


	//   ....[62]....
        /*01d0*/ 	.word	0x0500000f


	//   ....[63]....
        /*01d4*/ 	.word	0x0500000f


	//   ....[64]....
        /*01d8*/ 	.word	0x0500000f


	//   ....[65]....
        /*01dc*/ 	.word	0x0500000f


	//   ....[66]....
        /*01e0*/ 	.word	0x0500000f


	//   ....[67]....
        /*01e4*/ 	.word	0x0500000f


	//   ....[68]....
        /*01e8*/ 	.word	0x0500000f


	//   ....[69]....
        /*01ec*/ 	.word	0x0500000f


	//   ....[70]....
        /*01f0*/ 	.word	0x0500000f


	//   ....[71]....
        /*01f4*/ 	.word	0x0500000f


	//   ....[72]....
        /*01f8*/ 	.word	0x0500000f


	//   ....[73]....
        /*01fc*/ 	.word	0x0500000f


	//   ....[74]....
        /*0200*/ 	.word	0x0500000f


	//   ....[75]....
        /*0204*/ 	.word	0x0500000f


	//   ....[76]....
        /*0208*/ 	.word	0x0500000f


	//   ....[77]....
        /*020c*/ 	.word	0x0500000f


	//   ....[78]....
        /*0210*/ 	.word	0x0500000f


	//----- nvinfo : EIATTR_COOP_GROUP_INSTR_OFFSETS
	.align		4
.L_425:
        /*0214*/ 	.byte	0x04, 0x28
        /*0216*/ 	.short	(.L_427 - .L_426)


	//   ....[0]....
.L_426:
        /*0218*/ 	.word	0x00000060


	//   ....[1]....
        /*021c*/ 	.word	0x00000140


	//   ....[2]....
        /*0220*/ 	.word	0x00000190


	//   ....[3]....
        /*0224*/ 	.word	0x000003c0


	//   ....[4]....
        /*0228*/ 	.word	0x00000520


	//   ....[5]....
        /*022c*/ 	.word	0x00000640


	//   ....[6]....
        /*0230*/ 	.word	0x000007a0


	//   ....[7]....
        /*0234*/ 	.word	0x00001800


	//   ....[8]....
        /*0238*/ 	.word	0x00002830


	//   ....[9]....
        /*023c*/ 	.word	0x00002ac0


	//   ....[10]....
        /*0240*/ 	.word	0x000034d0


	//   ....[11]....
        /*0244*/ 	.word	0x00003600


	//   ....[12]....
        /*0248*/ 	.word	0x00003b80


	//   ....[13]....
        /*024c*/ 	.word	0x00003c00


	//   ....[14]....
        /*0250*/ 	.word	0x00005a90


	//   ....[15]....
        /*0254*/ 	.word	0x00005d70


	//   ....[16]....
        /*0258*/ 	.word	0x00006440


	//   ....[17]....
        /*025c*/ 	.word	0x00006540


	//   ....[18]....
        /*0260*/ 	.word	0x000068f0


	//   ....[19]....
        /*0264*/ 	.word	0x00006950


	//   ....[20]....
        /*0268*/ 	.word	0x00008540


	//   ....[21]....
        /*026c*/ 	.word	0x00008680


	//   ....[22]....
        /*0270*/ 	.word	0x000088a0


	//   ....[23]....
        /*0274*/ 	.word	0x00008990


	//   ....[24]....
        /*0278*/ 	.word	0x0000a340


	//   ....[25]....
        /*027c*/ 	.word	0x0000a570


	//   ....[26]....
        /*0280*/ 	.word	0x0000aca0


	//   ....[27]....
        /*0284*/ 	.word	0x0000ada0


	//   ....[28]....
        /*0288*/ 	.word	0x0000b1d0


	//   ....[29]....
        /*028c*/ 	.word	0x0000b230


	//   ....[30]....
        /*0290*/ 	.word	0x0000c1b0


	//   ....[31]....
        /*0294*/ 	.word	0x0000c1e0


	//   ....[32]....
        /*0298*/ 	.word	0x0000c2a0


	//   ....[33]....
        /*029c*/ 	.word	0x0000c300


	//   ....[34]....
        /*02a0*/ 	.word	0x0000d520


	//   ....[35]....
        /*02a4*/ 	.word	0x0000d570


	//   ....[36]....
        /*02a8*/ 	.word	0x0000d5b0


	//   ....[37]....
        /*02ac*/ 	.word	0x0000d5f0


	//   ....[38]....
        /*02b0*/ 	.word	0x0000d630


	//   ....[39]....
        /*02b4*/ 	.word	0x0000d650


	//   ....[40]....
        /*02b8*/ 	.word	0x0000e2b0


	//   ....[41]....
        /*02bc*/ 	.word	0x0000e2c0


	//   ....[42]....
        /*02c0*/ 	.word	0x0000f340


	//   ....[43]....
        /*02c4*/ 	.word	0x00010220


	//   ....[44]....
        /*02c8*/ 	.word	0x00010c60


	//   ....[45]....
        /*02cc*/ 	.word	0x00010ca0


	//   ....[46]....
        /*02d0*/ 	.word	0x00010cd0


	//   ....[47]....
        /*02d4*/ 	.word	0x00010cf0


	//   ....[48]....
        /*02d8*/ 	.word	0x00010d30


	//   ....[49]....
        /*02dc*/ 	.word	0x00010db0


	//   ....[50]....
        /*02e0*/ 	.word	0x00010de0


	//   ....[51]....
        /*02e4*/ 	.word	0x00010e50


	//   ....[52]....
        /*02e8*/ 	.word	0x00010e80


	//   ....[53]....
        /*02ec*/ 	.word	0x00010ef0


	//   ....[54]....
        /*02f0*/ 	.word	0x00010f20


	//   ....[55]....
        /*02f4*/ 	.word	0x00010f90


	//   ....[56]....
        /*02f8*/ 	.word	0x00010fc0


	//   ....[57]....
        /*02fc*/ 	.word	0x00011030


	//   ....[58]....
        /*0300*/ 	.word	0x00011060


	//   ....[59]....
        /*0304*/ 	.word	0x000110c0


	//   ....[60]....
        /*0308*/ 	.word	0x00013d30


	//   ....[61]....
        /*030c*/ 	.word	0x00014390


	//   ....[62]....
        /*0310*/ 	.word	0x00014500


	//   ....[63]....
        /*0314*/ 	.word	0x00014560


	//   ....[64]....
        /*0318*/ 	.word	0x000146b0


	//   ....[65]....
        /*031c*/ 	.word	0x00014720


	//   ....[66]....
        /*0320*/ 	.word	0x00014820


	//   ....[67]....
        /*0324*/ 	.word	0x00014890


	//   ....[68]....
        /*0328*/ 	.word	0x00014990


	//   ....[69]....
        /*032c*/ 	.word	0x00014a00


	//   ....[70]....
        /*0330*/ 	.word	0x00014b00


	//   ....[71]....
        /*0334*/ 	.word	0x00014b70


	//   ....[72]....
        /*0338*/ 	.word	0x00014c70


	//   ....[73]....
        /*033c*/ 	.word	0x00014ce0


	//   ....[74]....
        /*0340*/ 	.word	0x00014de0


	//   ....[75]....
        /*0344*/ 	.word	0x00014e40


	//   ....[76]....
        /*0348*/ 	.word	0x00014f30


	//   ....[77]....
        /*034c*/ 	.word	0x00014f80


	//   ....[78]....
        /*0350*/ 	.word	0x00015380


	//----- nvinfo : EIATTR_REG_RECONFIG
	.align		4
.L_427:
        /*0354*/ 	.byte	0x01, 0x54
	.zero		2


	//----- nvinfo : EIATTR_SYSCALL_OFFSETS
	.align		4
        /*0358*/ 	.byte	0x04, 0x46
        /*035a*/ 	.short	(.L_429 - .L_428)


	//   ....[0]....
.L_428:
        /*035c*/ 	.word	0x000019d0


	//   ....[1]....
        /*0360*/ 	.word	0x0000fea0


	//   ....[2]....
        /*0364*/ 	.word	0x0000ffe0


	//   ....[3]....
        /*0368*/ 	.word	0x000100d0


	//   ....[4]....
        /*036c*/ 	.word	0x00010890


	//----- nvinfo : EIATTR_MBARRIER_INSTR_OFFSETS
	.align		4
.L_429:
        /*0370*/ 	.byte	0x04, 0x39
        /*0372*/ 	.short	(.L_431 - .L_430)


	//   ....[0]....
.L_430:
        /*0374*/ 	.word	0x00000270
        /*0378*/ 	.word	0x000000ff
        /*037c*/ 	.word	0x00030800
        /*0380*/ 	.short	0x0100
        /*0382*/ 	.byte	0x08
	.zero		1


	//   ....[1]....
        /*0384*/ 	.word	0x00000280
        /*0388*/ 	.word	0x000000ff
        /*038c*/ 	.word	0x00030820
        /*0390*/ 	.short	0x0100
        /*0392*/ 	.byte	0x08
	.zero		1


	//   ....[2]....
        /*0394*/ 	.word	0x00000370
        /*0398*/ 	.word	0x000000ff
        /*039c*/ 	.word	0x00030830
        /*03a0*/ 	.short	0x0100
        /*03a2*/ 	.byte	0x08
	.zero		1


	//   ....[3]....
        /*03a4*/ 	.word	0x00000380
        /*03a8*/ 	.word	0x000000ff
        /*03ac*/ 	.word	0x00030840
        /*03b0*/ 	.short	0x0100
        /*03b2*/ 	.byte	0x08
	.zero		1


	//   ....[4]....
        /*03b4*/ 	.word	0x00000390
        /*03b8*/ 	.word	0x000000ff
        /*03bc*/ 	.word	0x00030838
        /*03c0*/ 	.short	0x0100
        /*03c2*/ 	.byte	0x08
	.zero		1


	//   ....[5]....
        /*03c4*/ 	.word	0x000003a0
        /*03c8*/ 	.word	0x000000ff
        /*03cc*/ 	.word	0x00030848
        /*03d0*/ 	.short	0x0100
        /*03d2*/ 	.byte	0x08
	.zero		1


	//   ....[6]....
        /*03d4*/ 	.word	0x000004d0
        /*03d8*/ 	.word	0x000000ff
        /*03dc*/ 	.word	0x00030850
        /*03e0*/ 	.short	0x0100
        /*03e2*/ 	.byte	0x08
	.zero		1


	//   ....[7]....
        /*03e4*/ 	.word	0x000004e0
        /*03e8*/ 	.word	0x000000ff
        /*03ec*/ 	.word	0x00030860
        /*03f0*/ 	.short	0x0100
        /*03f2*/ 	.byte	0x08
	.zero		1


	//   ....[8]....
        /*03f4*/ 	.word	0x000004f0
        /*03f8*/ 	.word	0x000000ff
        /*03fc*/ 	.word	0x00030858
        /*0400*/ 	.short	0x0100
        /*0402*/ 	.byte	0x08
	.zero		1


	//   ....[9]....
        /*0404*/ 	.word	0x00000500
        /*0408*/ 	.word	0x000000ff
        /*040c*/ 	.word	0x00030868
        /*0410*/ 	.short	0x0100
        /*0412*/ 	.byte	0x08
	.zero		1


	//   ....[10]....
        /*0414*/ 	.word	0x000005f0
        /*0418*/ 	.word	0x000000ff
        /*041c*/ 	.word	0x00030870
        /*0420*/ 	.short	0x0100
        /*0422*/ 	.byte	0x06
	.zero		1


	//   ....[11]....
        /*0424*/ 	.word	0x00000600
        /*0428*/ 	.word	0x000000ff
        /*042c*/ 	.word	0x00030880
        /*0430*/ 	.short	0x0100
        /*0432*/ 	.byte	0x06
	.zero		1


	//   ....[12]....
        /*0434*/ 	.word	0x00000610
        /*0438*/ 	.word	0x000000ff
        /*043c*/ 	.word	0x00030878
        /*0440*/ 	.short	0x0100
        /*0442*/ 	.byte	0x06
	.zero		1


	//   ....[13]....
        /*0444*/ 	.word	0x00000620
        /*0448*/ 	.word	0x000000ff
        /*044c*/ 	.word	0x00030888
        /*0450*/ 	.short	0x0100
        /*0452*/ 	.byte	0x06
	.zero		1


	//   ....[14]....
        /*0454*/ 	.word	0x00000750
        /*0458*/ 	.word	0x000000ff
        /*045c*/ 	.word	0x00030890
        /*0460*/ 	.short	0x0100
        /*0462*/ 	.byte	0x08
	.zero		1


	//   ....[15]....
        /*0464*/ 	.word	0x00000760
        /*0468*/ 	.word	0x000000ff
        /*046c*/ 	.word	0x000308a0
        /*0470*/ 	.short	0x0100
        /*0472*/ 	.byte	0x08
	.zero		1


	//   ....[16]....
        /*0474*/ 	.word	0x00000770
        /*0478*/ 	.word	0x000000ff
        /*047c*/ 	.word	0x00030898
        /*0480*/ 	.short	0x0100
        /*0482*/ 	.byte	0x08
	.zero		1


	//   ....[17]....
        /*0484*/ 	.word	0x00000780
        /*0488*/ 	.word	0x000000ff
        /*048c*/ 	.word	0x000308a8
        /*0490*/ 	.short	0x0100
        /*0492*/ 	.byte	0x08
	.zero		1


	//   ....[18]....
        /*0494*/ 	.word	0x000008b0
        /*0498*/ 	.word	0x000000ff
        /*049c*/ 	.word	0x000308b0
        /*04a0*/ 	.short	0x0100
        /*04a2*/ 	.byte	0x08
	.zero		1


	//   ....[19]....
        /*04a4*/ 	.word	0x000008c0
        /*04a8*/ 	.word	0x000000ff
        /*04ac*/ 	.word	0x000308c0
        /*04b0*/ 	.short	0x0100
        /*04b2*/ 	.byte	0x08
	.zero		1


	//   ....[20]....
        /*04b4*/ 	.word	0x000008d0
        /*04b8*/ 	.word	0x000000ff
        /*04bc*/ 	.word	0x000308b8
        /*04c0*/ 	.short	0x0100
        /*04c2*/ 	.byte	0x08
	.zero		1


	//   ....[21]....
        /*04c4*/ 	.word	0x000008e0
        /*04c8*/ 	.word	0x000000ff
        /*04cc*/ 	.word	0x000308c8
        /*04d0*/ 	.short	0x0100
        /*04d2*/ 	.byte	0x08
	.zero		1


	//   ....[22]....
        /*04d4*/ 	.word	0x00001a00
        /*04d8*/ 	.word	0x000000ff
        /*04dc*/ 	.word	0x00030800
        /*04e0*/ 	.short	0x010a
        /*04e2*/ 	.byte	0x04
	.zero		1


	//   ....[23]....
        /*04e4*/ 	.word	0x00001aa0
        /*04e8*/ 	.word	0x000000ff
        /*04ec*/ 	.word	0x00030830
        /*04f0*/ 	.short	0x010a
        /*04f2*/ 	.byte	0x04
	.zero		1


	//   ....[24]....
        /*04f4*/ 	.word	0x00001b40
        /*04f8*/ 	.word	0x000000ff
        /*04fc*/ 	.word	0x00030830
        /*0500*/ 	.short	0x010a
        /*0502*/ 	.byte	0x04
	.zero		1


	//   ....[25]....
        /*0504*/ 	.word	0x000028f0
        /*0508*/ 	.word	0x00000000
        /*050c*/ 	.word	0x00000000
        /*0510*/ 	.short	0x0101
        /*0512*/ 	.byte	0x3f
	.zero		1


	//   ....[26]....
        /*0514*/ 	.word	0x00004850
        /*0518*/ 	.word	0x000000ff
        /*051c*/ 	.word	0x00030830
        /*0520*/ 	.short	0x010a
        /*0522*/ 	.byte	0x3c
	.zero		1


	//   ....[27]....
        /*0524*/ 	.word	0x00004890
        /*0528*/ 	.word	0x000000ff
        /*052c*/ 	.word	0x00030830
        /*0530*/ 	.short	0x010a
        /*0532*/ 	.byte	0x3c
	.zero		1


	//   ....[28]....
        /*0534*/ 	.word	0x00005730
        /*0538*/ 	.word	0x000000ff
        /*053c*/ 	.word	0x00030850
        /*0540*/ 	.short	0x010a
        /*0542*/ 	.byte	0x0e
	.zero		1


	//   ....[29]....
        /*0544*/ 	.word	0x00005770
        /*0548*/ 	.word	0x000000ff
        /*054c*/ 	.word	0x00030850
        /*0550*/ 	.short	0x010a
        /*0552*/ 	.byte	0x0e
	.zero		1


	//   ....[30]....
        /*0554*/ 	.word	0x00005ab0
        /*0558*/ 	.word	0x00000000
        /*055c*/ 	.word	0x00000000
        /*0560*/ 	.short	0x0101
        /*0562*/ 	.byte	0x3f
	.zero		1


	//   ....[31]....
        /*0564*/ 	.word	0x00006c90
        /*0568*/ 	.word	0x0000009b
        /*056c*/ 	.word	0x00000000
        /*0570*/ 	.short	0x0101
        /*0572*/ 	.byte	0x3f
	.zero		1


	//   ....[32]....
        /*0574*/ 	.word	0x00007440
        /*0578*/ 	.word	0x000000ff
        /*057c*/ 	.word	0x00030830
        /*0580*/ 	.short	0x010a
        /*0582*/ 	.byte	0x07
	.zero		1


	//   ....[33]....
        /*0584*/ 	.word	0x00007480
        /*0588*/ 	.word	0x000000ff
        /*058c*/ 	.word	0x00030830
        /*0590*/ 	.short	0x010a
        /*0592*/ 	.byte	0x07
	.zero		1


	//   ....[34]....
        /*0594*/ 	.word	0x000082a0
        /*0598*/ 	.word	0x000000ff
        /*059c*/ 	.word	0x00030850
        /*05a0*/ 	.short	0x010a
        /*05a2*/ 	.byte	0x0e
	.zero		1


	//   ....[35]....
        /*05a4*/ 	.word	0x000082e0
        /*05a8*/ 	.word	0x000000ff
        /*05ac*/ 	.word	0x00030850
        /*05b0*/ 	.short	0x010a
        /*05b2*/ 	.byte	0x0e
	.zero		1


	//   ....[36]....
        /*05b4*/ 	.word	0x00008d50
        /*05b8*/ 	.word	0x00000098
        /*05bc*/ 	.word	0x00000000
        /*05c0*/ 	.short	0x0101
        /*05c2*/ 	.byte	0x3f
	.zero		1


	//   ....[37]....
        /*05c4*/ 	.word	0x00008da0
        /*05c8*/ 	.word	0x0000009a
        /*05cc*/ 	.word	0x00000000
        /*05d0*/ 	.short	0x0101
        /*05d2*/ 	.byte	0x3f
	.zero		1


	//   ....[38]....
        /*05d4*/ 	.word	0x00009160
        /*05d8*/ 	.word	0x000000ff
        /*05dc*/ 	.word	0x00030830
        /*05e0*/ 	.short	0x010a
        /*05e2*/ 	.byte	0x3c
	.zero		1


	//   ....[39]....
        /*05e4*/ 	.word	0x000091a0
        /*05e8*/ 	.word	0x000000ff
        /*05ec*/ 	.word	0x00030830
        /*05f0*/ 	.short	0x010a
        /*05f2*/ 	.byte	0x3c
	.zero		1


	//   ....[40]....
        /*05f4*/ 	.word	0x00009fd0
        /*05f8*/ 	.word	0x000000ff
        /*05fc*/ 	.word	0x00030850
        /*0600*/ 	.short	0x010a
        /*0602*/ 	.byte	0x0e
	.zero		1


	//   ....[41]....
        /*0604*/ 	.word	0x0000a010
        /*0608*/ 	.word	0x000000ff
        /*060c*/ 	.word	0x00030850
        /*0610*/ 	.short	0x010a
        /*0612*/ 	.byte	0x0e
	.zero		1


	//   ....[42]....
        /*0614*/ 	.word	0x0000a360
        /*0618*/ 	.word	0x00000000
        /*061c*/ 	.word	0x00000000
        /*0620*/ 	.short	0x0101
        /*0622*/ 	.byte	0x3f
	.zero		1


	//   ....[43]....
        /*0624*/ 	.word	0x0000b470
        /*0628*/ 	.word	0x0000009b
        /*062c*/ 	.word	0x00000000
        /*0630*/ 	.short	0x0101
        /*0632*/ 	.byte	0x3f
	.zero		1


	//   ....[44]....
        /*0634*/ 	.word	0x0000c120
        /*0638*/ 	.word	0x000000ff
        /*063c*/ 	.word	0x00030850
        /*0640*/ 	.short	0x010a
        /*0642*/ 	.byte	0x07
	.zero		1


	//   ....[45]....
        /*0644*/ 	.word	0x0000c160
        /*0648*/ 	.word	0x000000ff
        /*064c*/ 	.word	0x00030850
        /*0650*/ 	.short	0x010a
        /*0652*/ 	.byte	0x07
	.zero		1


	//   ....[46]....
        /*0654*/ 	.word	0x0000c550
        /*0658*/ 	.word	0x0000000b
        /*065c*/ 	.word	0x00000000
        /*0660*/ 	.short	0x0101
        /*0662*/ 	.byte	0x3f
	.zero		1


	//   ....[47]....
        /*0664*/ 	.word	0x0000d660
        /*0668*/ 	.word	0x000000ff
        /*066c*/ 	.word	0x00000000
        /*0670*/ 	.short	0x0101
        /*0672*/ 	.byte	0x04
	.zero		1


	//   ....[48]....
        /*0674*/ 	.word	0x00010440
        /*0678*/ 	.word	0x000000ff
        /*067c*/ 	.word	0x00030840
        /*0680*/ 	.short	0x010a
        /*0682*/ 	.byte	0x26
	.zero		1


	//   ....[49]....
        /*0684*/ 	.word	0x00011240
        /*0688*/ 	.word	0x000000ff
        /*068c*/ 	.word	0x00030800
        /*0690*/ 	.short	0x0107
        /*0692*/ 	.byte	0x26
	.zero		1


	//   ....[50]....
        /*0694*/ 	.word	0x000112b0
        /*0698*/ 	.word	0x000000ff
        /*069c*/ 	.word	0x00030800
        /*06a0*/ 	.short	0x0101
        /*06a2*/ 	.byte	0x26
	.zero		1


	//   ....[51]....
        /*06a4*/ 	.word	0x000112c0
        /*06a8*/ 	.word	0x000000ff
        /*06ac*/ 	.word	0x00030820
        /*06b0*/ 	.short	0x010a
        /*06b2*/ 	.byte	0x26
	.zero		1


	//   ....[52]....
        /*06b4*/ 	.word	0x000116e0
        /*06b8*/ 	.word	0x000000ff
        /*06bc*/ 	.word	0x00030848
        /*06c0*/ 	.short	0x010a
        /*06c2*/ 	.byte	0x26
	.zero		1


	//   ....[53]....
        /*06c4*/ 	.word	0x00011b80
        /*06c8*/ 	.word	0x000000ff
        /*06cc*/ 	.word	0x00030860
        /*06d0*/ 	.short	0x010a
        /*06d2*/ 	.byte	0x26
	.zero		1


	//   ....[54]....
        /*06d4*/ 	.word	0x00012230
        /*06d8*/ 	.word	0x000000ff
        /*06dc*/ 	.word	0x00030840
        /*06e0*/ 	.short	0x010a
        /*06e2*/ 	.byte	0x26
	.zero		1


	//   ....[55]....
        /*06e4*/ 	.word	0x000126d0
        /*06e8*/ 	.word	0x000000ff
        /*06ec*/ 	.word	0x00030868
        /*06f0*/ 	.short	0x010a
        /*06f2*/ 	.byte	0x26
	.zero		1


	//   ....[56]....
        /*06f4*/ 	.word	0x00012dd0
        /*06f8*/ 	.word	0x000000ff
        /*06fc*/ 	.word	0x00030848
        /*0700*/ 	.short	0x010a
        /*0702*/ 	.byte	0x26
	.zero		1


	//   ....[57]....
        /*0704*/ 	.word	0x00013250
        /*0708*/ 	.word	0x000000ff
        /*070c*/ 	.word	0x00030860
        /*0710*/ 	.short	0x010a
        /*0712*/ 	.byte	0x26
	.zero		1


	//   ....[58]....
        /*0714*/ 	.word	0x00013790
        /*0718*/ 	.word	0x00000003
        /*071c*/ 	.word	0x00030860
        /*0720*/ 	.short	0x010a
        /*0722*/ 	.byte	0x3f
	.zero		1


	//   ....[59]....
        /*0724*/ 	.word	0x00013cc0
        /*0728*/ 	.word	0x00000002
        /*072c*/ 	.word	0x00030820
        /*0730*/ 	.short	0x010a
        /*0732*/ 	.byte	0x3f
	.zero		1


	//   ....[60]....
        /*0734*/ 	.word	0x00013e60
        /*0738*/ 	.word	0x00000006
        /*073c*/ 	.word	0x00000000
        /*0740*/ 	.short	0x010a
        /*0742*/ 	.byte	0x3f
	.zero		1


	//   ....[61]....
        /*0744*/ 	.word	0x00013ed0
        /*0748*/ 	.word	0x00000003
        /*074c*/ 	.word	0x00000000
        /*0750*/ 	.short	0x010a
        /*0752*/ 	.byte	0x3f
	.zero		1


	//   ....[62]....
        /*0754*/ 	.word	0x00013f30
        /*0758*/ 	.word	0x00000000
        /*075c*/ 	.word	0x00000000
        /*0760*/ 	.short	0x010a
        /*0762*/ 	.byte	0x3f
	.zero		1


	//   ....[63]....
        /*0764*/ 	.word	0x00013f60
        /*0768*/ 	.word	0x00000003
        /*076c*/ 	.word	0x00000000
        /*0770*/ 	.short	0x010a
        /*0772*/ 	.byte	0x3f
	.zero		1


	//   ....[64]....
        /*0774*/ 	.word	0x00013fe0
        /*0778*/ 	.word	0x00000003
        /*077c*/ 	.word	0x00030800
        /*0780*/ 	.short	0x010a
        /*0782*/ 	.byte	0x3f
	.zero		1


	//   ....[65]....
        /*0784*/ 	.word	0x00014050
        /*0788*/ 	.word	0x00000003
        /*078c*/ 	.word	0x00030830
        /*0790*/ 	.short	0x010a
        /*0792*/ 	.byte	0x3f
	.zero		1


	//   ....[66]....
        /*0794*/ 	.word	0x000140b0
        /*0798*/ 	.word	0x00000098
        /*079c*/ 	.word	0x00030830
        /*07a0*/ 	.short	0x010a
        /*07a2*/ 	.byte	0x3f
	.zero		1


	//   ....[67]....
        /*07a4*/ 	.word	0x00014110
        /*07a8*/ 	.word	0x00000017
        /*07ac*/ 	.word	0x00030850
        /*07b0*/ 	.short	0x010a
        /*07b2*/ 	.byte	0x3f
	.zero		1


	//   ....[68]....
        /*07b4*/ 	.word	0x00014170
        /*07b8*/ 	.word	0x00000004
        /*07bc*/ 	.word	0x00030830
        /*07c0*/ 	.short	0x010a
        /*07c2*/ 	.byte	0x3f
	.zero		1


	//   ....[69]....
        /*07c4*/ 	.word	0x000141d0
        /*07c8*/ 	.word	0x00000003
        /*07cc*/ 	.word	0x00030850
        /*07d0*/ 	.short	0x010a
        /*07d2*/ 	.byte	0x3f
	.zero		1


	//   ....[70]....
        /*07d4*/ 	.word	0x00014230
        /*07d8*/ 	.word	0x00000004
        /*07dc*/ 	.word	0x00030830
        /*07e0*/ 	.short	0x010a
        /*07e2*/ 	.byte	0x3f
	.zero		1


	//   ....[71]....
        /*07e4*/ 	.word	0x00014290
        /*07e8*/ 	.word	0x00000003
        /*07ec*/ 	.word	0x00030850
        /*07f0*/ 	.short	0x010a
        /*07f2*/ 	.byte	0x3f
	.zero		1


	//   ....[72]....
        /*07f4*/ 	.word	0x000142f0
        /*07f8*/ 	.word	0x00000005
        /*07fc*/ 	.word	0x00030850
        /*0800*/ 	.short	0x010a
        /*0802*/ 	.byte	0x3f
	.zero		1


	//   ....[73]....
        /*0804*/ 	.word	0x00014450
        /*0808*/ 	.word	0x00000003
        /*080c*/ 	.word	0x00030840
        /*0810*/ 	.short	0x010a
        /*0812*/ 	.byte	0x3f
	.zero		1


	//   ....[74]....
        /*0814*/ 	.word	0x00014fc0
        /*0818*/ 	.word	0x00000003
        /*081c*/ 	.word	0x00030820
        /*0820*/ 	.short	0x010a
        /*0822*/ 	.byte	0x3f
	.zero		1


	//   ....[75]....
        /*0824*/ 	.word	0x00015020
        /*0828*/ 	.word	0x00000003
        /*082c*/ 	.word	0x00030848
        /*0830*/ 	.short	0x010a
        /*0832*/ 	.byte	0x3f
	.zero		1


	//   ....[76]....
        /*0834*/ 	.word	0x00015080
        /*0838*/ 	.word	0x00000003
        /*083c*/ 	.word	0x00030860
        /*0840*/ 	.short	0x010a
        /*0842*/ 	.byte	0x3f
	.zero		1


	//   ....[77]....
        /*0844*/ 	.word	0x000150e0
        /*0848*/ 	.word	0x00000003
        /*084c*/ 	.word	0x00030840
        /*0850*/ 	.short	0x010a
        /*0852*/ 	.byte	0x3f
	.zero		1


	//   ....[78]....
        /*0854*/ 	.word	0x00015140
        /*0858*/ 	.word	0x00000003
        /*085c*/ 	.word	0x00030868
        /*0860*/ 	.short	0x010a
        /*0862*/ 	.byte	0x3f
	.zero		1


	//   ....[79]....
        /*0864*/ 	.word	0x000151a0
        /*0868*/ 	.word	0x00000003
        /*086c*/ 	.word	0x00030848
        /*0870*/ 	.short	0x010a
        /*0872*/ 	.byte	0x3f
	.zero		1


	//   ....[80]....
        /*0874*/ 	.word	0x00015200
        /*0878*/ 	.word	0x00000003
        /*087c*/ 	.word	0x00030860
        /*0880*/ 	.short	0x010a
        /*0882*/ 	.byte	0x3f
	.zero		1


	//   ....[81]....
        /*0884*/ 	.word	0x00015250
        /*0888*/ 	.word	0x00000003
        /*088c*/ 	.word	0x00030860
        /*0890*/ 	.short	0x010a
        /*0892*/ 	.byte	0x3f
	.zero		1


	//   ....[82]....
        /*0894*/ 	.word	0x000152a0
        /*0898*/ 	.word	0x00000002
        /*089c*/ 	.word	0x00030820
        /*08a0*/ 	.short	0x010a
        /*08a2*/ 	.byte	0x3f
	.zero		1


	//   ....[83]....
        /*08a4*/ 	.word	0x00015440
        /*08a8*/ 	.word	0x00000006
        /*08ac*/ 	.word	0x00000000
        /*08b0*/ 	.short	0x010a
        /*08b2*/ 	.byte	0x3f
	.zero		1


	//   ....[84]....
        /*08b4*/ 	.word	0x00015490
        /*08b8*/ 	.word	0x00000003
        /*08bc*/ 	.word	0x00000000
        /*08c0*/ 	.short	0x010a
        /*08c2*/ 	.byte	0x3f
	.zero		1


	//   ....[85]....
        /*08c4*/ 	.word	0x000154e0
        /*08c8*/ 	.word	0x00000000
        /*08cc*/ 	.word	0x00000000
        /*08d0*/ 	.short	0x010a
        /*08d2*/ 	.byte	0x3f
	.zero		1


	//----- nvinfo : EIATTR_NUM_MBARRIERS
	.align		4
.L_431:
        /*08d4*/ 	.byte	0x03, 0x38
        /*08d6*/ 	.short	0x0016


	//----- nvinfo : EIATTR_EXIT_INSTR_OFFSETS
	.align		4
        /*08d8*/ 	.byte	0x04, 0x1c
        /*08da*/ 	.short	(.L_433 - .L_432)


	//   ....[0]....
.L_432:
        /*08dc*/ 	.word	0x00013fb0


	//----- nvinfo : EIATTR_MAX_THREADS
	.align		4
.L_433:
        /*08e0*/ 	.byte	0x04, 0x05
        /*08e2*/ 	.short	(.L_435 - .L_434)
.L_434:
        /*08e4*/ 	.word	0x00000180
        /*08e8*/ 	.word	0x00000001
        /*08ec*/ 	.word	0x00000001


	//----- nvinfo : EIATTR_CRS_STACK_SIZE
	.align		4
.L_435:
        /*08f0*/ 	.byte	0x04, 0x1e
        /*08f2*/ 	.short	(.L_437 - .L_436)
.L_436:
        /*08f4*/ 	.word	0x00000000


	//----- nvinfo : EIATTR_CBANK_PARAM_SIZE
	.align		4
.L_437:
        /*08f8*/ 	.byte	0x03, 0x19
        /*08fa*/ 	.short	0x0a70


	//----- nvinfo : EIATTR_PARAM_CBANK
	.align		4
        /*08fc*/ 	.byte	0x04, 0x0a
        /*08fe*/ 	.short	(.L_439 - .L_438)
	.align		4
.L_438:
        /*0900*/ 	.word	index@(.nv.constant0._ZN7cutlass13device_kernelIN5flash11enable_sm90INS1_16FlashAttnFwdSm90INS1_25CollectiveMainloopFwdSm90ILi2EN4cute5tupleIJNS5_1CILi1EEES8_S8_EEENS6_IJNS7_ILi128EEENS7_ILi64EEENS7_ILi256EEEEEELi256ENS_6half_tEfNS_4arch4Sm90ELb0ELb1ELb0ELb0ELb0ELb0ELb0ELb1ELb1ELb1ELb1ELb0EEENS1_21CollectiveEpilogueFwdINS6_IJSA_SC_SB_EEES9_SE_SG_Li256ELb0ELb1ELb1ELb0EEENS1_19SingleTileSchedulerILb0ELb1ELb1ELi128EEEEEEEEEvNT_6ParamsE)
        /*0904*/ 	.short	0x0210
        /*0906*/ 	.short	0x0a70


	//----- nvinfo : EIATTR_SW_WAR
	.align		4
.L_439:
        /*0908*/ 	.byte	0x04, 0x36
        /*090a*/ 	.short	(.L_441 - .L_440)
.L_440:
        /*090c*/ 	.word	0x00000008
.L_441:


//--------------------- .nv.info._ZN7cutlass13device_kernelIN5flash11enable_sm90INS1_16FlashAttnFwdSm90INS1_25CollectiveMainloopFwdSm90ILi2EN4cute5tupleIJNS5_1CILi1EEES8_S8_EEENS6_IJNS7_ILi128EEENS7_ILi64EEENS7_ILi256EEEEEELi256ENS_6half_tEfNS_4arch4Sm90ELb0ELb1ELb0ELb1ELb0ELb0ELb0ELb1ELb1ELb1ELb1ELb0EEENS1_21CollectiveEpilogueFwdINS6_IJSA_SC_SB_EEES9_SE_SG_Li256ELb1ELb1ELb1ELb0EEENS1_36VarlenDynamicPersistentTileSchedulerILi128ELi64ELi256ELi128ELb1ELb1ELb1ELb1ELb0ELb1EEEEEEEEEvNT_6ParamsE --------------------------
	.section	.nv.info._ZN7cutlass13device_kernelIN5flash11enable_sm90INS1_16FlashAttnFwdSm90INS1_25CollectiveMainloopFwdSm90ILi2EN4cute5tupleIJNS5_1CILi1EEES8_S8_EEENS6_IJNS7_ILi128EEENS7_ILi64EEENS7_ILi256EEEEEELi256ENS_6half_tEfNS_4arch4Sm90ELb0ELb1ELb0ELb1ELb0ELb0ELb0ELb1ELb1ELb1ELb1ELb0EEENS1_21CollectiveEpilogueFwdINS6_IJSA_SC_SB_EEES9_SE_SG_Li256ELb1ELb1ELb1ELb0EEENS1_36VarlenDynamicPersistentTileSchedulerILi128ELi64ELi256ELi128ELb1ELb1ELb1ELb1ELb0ELb1EEEEEEEEEvNT_6ParamsE,"",@"SHT_CUDA_INFO"
	.sectionflags	@""
	.align	4


	//----- nvinfo : EIATTR_CUDA_API_VERSION
	.align		4
        /*0000*/ 	.byte	0x04, 0x37
        /*0002*/ 	.short	(.L_443 - .L_442)
.L_442:
        /*0004*/ 	.word	0x00000082


	//----- nvinfo : EIATTR_KPARAM_INFO
	.align		4
.L_443:
        /*0008*/ 	.byte	0x04, 0x17
        /*000a*/ 	.short	(.L_445 - .L_444)
.L_444:
        /*000c*/ 	.word	0x00000000
        /*0010*/ 	.short	0x0000
        /*0012*/ 	.short	0x0070
        /*0014*/ 	.byte	0x00, 0xf0, 0x01, 0x2a


	//----- nvinfo : EIATTR_SPARSE_MMA_MASK
	.align		4
.L_445:
        /*0018*/ 	.byte	0x03, 0x50
        /*001a*/ 	.short	0x0000


	//----- nvinfo : EIATTR_MAXREG_COUNT
	.align		4
        /*001c*/ 	.byte	0x03, 0x1b
        /*001e*/ 	.short	0x00a8


	//----- nvinfo : EIATTR_NUM_BARRIERS
	.align		4
        /*0020*/ 	.byte	0x02, 0x4c
        /*0022*/ 	.byte	0x09
	.zero		1


	//----- nvinfo : EIATTR_EXTERNS
	.align		4
        /*0024*/ 	.byte	0x04, 0x0f
        /*0026*/ 	.short	(.L_447 - .L_446)


	//   ....[0]....
	.align		4
.L_446:
        /*0028*/ 	.word	index@(__assertfail)


	//----- nvinfo : EIATTR_ANNOTATIONS
	.align		4
.L_447:
        /*002c*/ 	.byte	0x04, 0x55
        /*002e*/ 	.short	(.L_449 - .L_448)


	//   ....[0]....
.L_448:
        /* <DEDUP_REMOVED lines=74> */
        /*04c4*/ 	.byte	0x10, 0xba, 0x01, 0x00


	//----- nvinfo : EIATTR_MERCURY_ISA_VERSION
	.align		4
.L_449:
        /*04c8*/ 	.byte	0x03, 0x5f
        /*04ca*/ 	.short	0x0101


	//----- nvinfo : EIATTR_UNUSED_LOAD_BYTE_OFFSET
	.align		4
        /*04cc*/ 	.byte	0x04, 0x44
        /*04ce*/ 	.short	(.L_451 - .L_450)


	//   ....[0]....
.L_450:
        /*04d0*/ 	.word	0x00000a10
        /*04d4*/ 	.word	0x0000fff0


	//   ....[1]....
        /*04d8*/ 	.word	0x0000d0c0
        /*04dc*/ 	.word	0x0000fff0


	//----- nvinfo : EIATTR_INT_WARP_WIDE_INSTR_OFFSETS
	.align		4
.L_451:
        /*04e0*/ 	.byte	0x04, 0x31
        /*04e2*/ 	.short	(.L_453 - .L_452)


	//   ....[0]....
.L_452:
        /*04e4*/ 	.word	0x00000130


	//   ....[1]....
        /*04e8*/ 	.word	0x00000170


	//   ....[2]....
        /*04ec*/ 	.word	0x000001e0


	//   ....[3]....
        /*04f0*/ 	.word	0x000139f0


	//   ....[4]....
        /*04f4*/ 	.word	0x00013a90


	//   ....[5]....
        /*04f8*/ 	.word	0x00017f20


	//   ....[6]....
        /*04fc*/ 	.word	0x00017f90


	//----- nvinfo : EIATTR_COOP_GROUP_MASK_REGIDS
	.align		4
.L_453:
        /*0500*/ 	.byte	0x04, 0x29
        /*0502*/ 	.short	(.L_455 - .L_454)


	//   ....[0]....
.L_454:
        /*0504*/ 	.word	0xffffffff


	//   ....[1]....
        /*0508*/ 	.word	0xffffffff


	//   ....[2]....
        /*050c*/ 	.word	0xffffffff


	//   ....[3]....
        /*0510*/ 	.word	0xffffffff


	//   ....[4]....
        /*0514*/ 	.word	0xffffffff


	//   ....[5]....
        /*0518*/ 	.word	0xffffffff


	//   ....[6]....
        /*051c*/ 	.word	0xffffffff


	//   ....[7]....
        /*0520*/ 	.word	0xffffffff


	//   ....[8]....
        /*0524*/ 	.word	0xffffffff


	//   ....[9]....
        /*0528*/ 	.word	0xffffffff


	//   ....[10]....
        /*052c*/ 	.word	0xffffffff


	//   ....[11]....
        /*0530*/ 	.word	0xffffffff


	//   ....[12]....
        /*0534*/ 	.word	0xffffffff


	//   ....[13]....
        /*0538*/ 	.word	0xffffffff


	//   ....[14]....
        /*053c*/ 	.word	0xffffffff


	//   ....[15]....
        /*0540*/ 	.word	0xffffffff


	//   ....[16]....
        /*0544*/ 	.word	0xffffffff


	//   ....[17]....
        /*0548*/ 	.word	0xffffffff


	//   ....[18]....
        /*054c*/ 	.word	0xffffffff


	//   ....[19]....
        /*0550*/ 	.word	0xffffffff


	//   ....[20]....
        /*0554*/ 	.word	0xffffffff


	//   ....[21]....
        /*0558*/ 	.word	0xffffffff


	//   ....[22]....
        /*055c*/ 	.word	0xffffffff


	//   ....[23]....
        /*0560*/ 	.word	0xffffffff


	//   ....[24]....
        /*0564*/ 	.word	0xffffffff


	//   ....[25]....
        /*0568*/ 	.word	0xffffffff


	//   ....[26]....
        /*056c*/ 	.word	0xffffffff


	//   ....[27]....
        /*0570*/ 	.word	0xffffffff


	//   ....[28]....
        /*0574*/ 	.word	0xffffffff


	//   ....[29]....
        /*0578*/ 	.word	0xffffffff


	//   ....[30]....
        /*057c*/ 	.word	0xffffffff


	//   ....[31]....
        /*0580*/ 	.word	0xffffffff


	//   ....[32]....
        /*0584*/ 	.word	0xffffffff


	//   ....[33]....
        /*0588*/ 	.word	0xffffffff


	//   ....[34]....
        /*058c*/ 	.word	0xffffffff


	//   ....[35]....
        /*0590*/ 	.word	0xffffffff


	//   ....[36]....
        /*0594*/ 	.word	0xffffffff


	//   ....[37]....
        /*0598*/ 	.word	0xffffffff


	//   ....[38]....
        /*059c*/ 	.word	0xffffffff


	//   ....[39]....
        /*05a0*/ 	.word	0xffffffff


	//   ....[40]....
        /*05a4*/ 	.word	0xffffffff


	//   ....[41]....
        /*05a8*/ 	.word	0xffffffff


	//   ....[42]....
        /*05ac*/ 	.word	0xffffffff


	//   ....[43]....
        /*05b0*/ 	.word	0xffffffff


	//   ....[44]....
        /*05b4*/ 	.word	0xffffffff


	//   ....[45]....
        /*05b8*/ 	.word	0xffffffff


	//   ....[46]....
        /*05bc*/ 	.word	0xffffffff


	//   ....[47]....
        /*05c0*/ 	.word	0xffffffff


	//   ....[48]....
        /*05c4*/ 	.word	0xffffffff


	//   ....[49]....
        /*05c8*/ 	.word	0xffffffff


	//   ....[50]....
        /*05cc*/ 	.word	0xffffffff


	//   ....[51]....
        /*05d0*/ 	.word	0xffffffff


	//   ....[52]....
        /*05d4*/ 	.word	0xffffffff


	//   ....[53]....
        /*05d8*/ 	.word	0xffffffff


	//   ....[54]....
        /*05dc*/ 	.word	0xffffffff


	//   ....[55]....
        /*05e0*/ 	.word	0xffffffff


	//   ....[56]....
        /*05e4*/ 	.word	0xffffffff


	//   ....[57]....
        /*05e8*/ 	.word	0xffffffff


	//   ....[58]....
        /*05ec*/ 	.word	0xffffffff


	//   ....[59]....
        /*05f0*/ 	.word	0xffffffff


	//   ....[60]....
        /*05f4*/ 	.word	0xffffffff


	//   ....[61]....
        /*05f8*/ 	.word	0xffffffff


	//   ....[62]....
        /*05fc*/ 	.word	0xffffffff


	//   ....[63]....
        /*0600*/ 	.word	0xffffffff


	//   ....[64]....
        /*0604*/ 	.word	0xffffffff


	//   ....[65]....
        /*0608*/ 	.word	0xffffffff


	//   ....[66]....
        /*060c*/ 	.word	0xffffffff


	//   ....[67]....
        /*0610*/ 	.word	0xffffffff


	//   ....[68]....
        /*0614*/ 	.word	0xffffffff


	//   ....[69]....
        /*0618*/ 	.word	0xffffffff


	//   ....[70]....
        /*061c*/ 	.word	0xffffffff


	//   ....[71]....
        /*0620*/ 	.word	0xffffffff


	//   ....[72]....
        /*0624*/ 	.word	0xffffffff


	//   ....[73]....
        /*0628*/ 	.word	0xffffffff


	//   ....[74]....
        /*062c*/ 	.word	0xffffffff


	//   ....[75]....
        /*0630*/ 	.word	0xffffffff


	//   ....[76]....
        /*0634*/ 	.word	0xffffffff


	//   ....[77]....
        /*0638*/ 	.word	0xffffffff


	//   ....[78]....
        /*063c*/ 	.word	0xffffffff


	//   ....[79]....
        /*0640*/ 	.word	0xffffffff


	//   ....[80]....
        /*0644*/ 	.word	0xffffffff


	//   ....[81]....
        /*0648*/ 	.word	0xffffffff


	//   ....[82]....
        /*064c*/ 	.word	0xffffffff


	//   ....[83]....
        /*0650*/ 	.word	0xffffffff


	//   ....[84]....
        /*0654*/ 	.word	0xffffffff


	//   ....[85]....
        /*0658*/ 	.word	0xffffffff


	//   ....[86]....
        /*065c*/ 	.word	0xffffffff


	//   ....[87]....
        /*0660*/ 	.word	0xffffffff


	//   ....[88]....
        /*0664*/ 	.word	0xffffffff


	//   ....[89]....
        /*0668*/ 	.word	0xffffffff


	//   ....[90]....
        /*066c*/ 	.word	0xffffffff


	//   ....[91]....
        /*0670*/ 	.word	0xffffffff


	//   ....[92]....
        /*0674*/ 	.word	0xffffffff


	//   ....[93]....
        /*0678*/ 	.word	0xffffffff


	//   ....[94]....
        /*067c*/ 	.word	0xffffffff


	//   ....[95]....
        /*0680*/ 	.word	0xffffffff


	//   ....[96]....
        /*0684*/ 	.word	0xffffffff


	//   ....[97]....
        /*0688*/ 	.word	0xffffffff


	//   ....[98]....
        /*068c*/ 	.word	0xffffffff


	//   ....[99]....
        /*0690*/ 	.word	0xffffffff


	//   ....[100]....
        /*0694*/ 	.word	0xffffffff


	//   ....[101]....
        /*0698*/ 	.word	0xffffffff


	//   ....[102]....
        /*069c*/ 	.word	0xffffffff


	//   ....[103]....
        /*06a0*/ 	.word	0xffffffff


	//   ....[104]....
        /*06a4*/ 	.word	0xffffffff


	//   ....[105]....
        /*06a8*/ 	.word	0xffffffff


	//   ....[106]....
        /*06ac*/ 	.word	0xffffffff


	//   ....[107]....
        /*06b0*/ 	.word	0xffffffff


	//   ....[108]....
        /*06b4*/ 	.word	0xffffffff


	//   ....[109]....
        /*06b8*/ 	.word	0xffffffff


	//   ....[110]....
        /*06bc*/ 	.word	0xffffffff


	//   ....[111]....
        /*06c0*/ 	.word	0x0500000f


	//   ....[112]....
        /*06c4*/ 	.word	0x0500000f


	//   ....[113]....
        /*06c8*/ 	.word	0x0500000f


	//   ....[114]....
        /*06cc*/ 	.word	0x0500000f


	//   ....[115]....
        /*06d0*/ 	.word	0x0500000f


	//   ....[116]....
        /*06d4*/ 	.word	0x0500000f


	//   ....[117]....
        /*06d8*/ 	.word	0x0500000f


	//   ....[118]....
        /*06dc*/ 	.word	0x0500000f


	//   ....[119]....
        /*06e0*/ 	.word	0x0500000f


	//   ....[120]....
        /*06e4*/ 	.word	0x0500000f


	//   ....[121]....
        /*06e8*/ 	.word	0x0500000f


	//   ....[122]....
        /*06ec*/ 	.word	0x0500000f


	//   ....[123]....
        /*06f0*/ 	.word	0x0500000f


	//   ....[124]....
        /*06f4*/ 	.word	0x0500000f


	//   ....[125]....
        /*06f8*/ 	.word	0x0500000f


	//   ....[126]....
        /*06fc*/ 	.word	0x0500000f


	//   ....[127]....
        /*0700*/ 	.word	0x0500000f


	//   ....[128]....
        /*0704*/ 	.word	0x0500000f


	//   ....[129]....
        /*0708*/ 	.word	0x0500000f


	//   ....[130]....
        /*070c*/ 	.word	0x0500000f


	//   ....[131]....
        /*0710*/ 	.word	0x0500000f


	//   ....[132]....
        /*0714*/ 	.word	0x0500000f


	//   ....[133]....
        /*0718*/ 	.word	0x0500000f


	//   ....[134]....
        /*071c*/ 	.word	0x0500000f


	//   ....[135]....
        /*0720*/ 	.word	0x0500000f


	//   ....[136]....
        /*0724*/ 	.word	0x0500000f


	//   ....[137]....
        /*0728*/ 	.word	0x0500000f


	//   ....[138]....
        /*072c*/ 	.word	0x0500000f


	//   ....[139]....
        /*0730*/ 	.word	0x0500000f


	//   ....[140]....
        /*0734*/ 	.word	0x0500000f


	//   ....[141]....
        /*0738*/ 	.word	0x0500000f


	//   ....[142]....
        /*073c*/ 	.word	0x0500000f


	//   ....[143]....
        /*0740*/ 	.word	0x0500000f


	//   ....[144]....
        /*0744*/ 	.word	0x0500000f


	//   ....[145]....
        /*0748*/ 	.word	0x0500000f


	//   ....[146]....
        /*074c*/ 	.word	0x0500000f


	//----- nvinfo : EIATTR_COOP_GROUP_INSTR_OFFSETS
	.align		4
.L_455:
        /*0750*/ 	.byte	0x04, 0x28
        /*0752*/ 	.short	(.L_457 - .L_456)


	//   ....[0]....
.L_456:
        /*0754*/ 	.word	0x00000060


	//   ....[1]....
        /*0758*/ 	.word	0x00000140


	//   ....[2]....
        /*075c*/ 	.word	0x00000190


	//   ....[3]....
        /*0760*/ 	.word	0x000003c0


	//   ....[4]....
        /*0764*/ 	.word	0x00000520


	//   ....[5]....
        /*0768*/ 	.word	0x00000640


	//   ....[6]....
        /*076c*/ 	.word	0x000007a0


	//   ....[7]....
        /*0770*/ 	.word	0x00002330


	//   ....[8]....
        /*0774*/ 	.word	0x00002e00


	//   ....[9]....
        /*0778*/ 	.word	0x00003280


	//   ....[10]....
        /*077c*/ 	.word	0x00003c20


	//   ....[11]....
        /*0780*/ 	.word	0x00003d80


	//   ....[12]....
        /*0784*/ 	.word	0x000040a0


	//   ....[13]....
        /*0788*/ 	.word	0x00004120


	//   ....[14]....
        /*078c*/ 	.word	0x00005f40


	//   ....[15]....
        /*0790*/ 	.word	0x00006170


	//   ....[16]....
        /*0794*/ 	.word	0x00006aa0


	//   ....[17]....
        /*0798*/ 	.word	0x00006b80


	//   ....[18]....
        /*079c*/ 	.word	0x00006b90


	//   ....[19]....
        /*07a0*/ 	.word	0x00006be0


	//   ....[20]....
        /*07a4*/ 	.word	0x00008900


	//   ....[21]....
        /*07a8*/ 	.word	0x00008930


	//   ....[22]....
        /*07ac*/ 	.word	0x00008b00


	//   ....[23]....
        /*07b0*/ 	.word	0x00008bd0


	//   ....[24]....
        /*07b4*/ 	.word	0x0000a690


	//   ....[25]....
        /*07b8*/ 	.word	0x0000a890


	//   ....[26]....
        /*07bc*/ 	.word	0x0000b170


	//   ....[27]....
        /*07c0*/ 	.word	0x0000b2a0


	//   ....[28]....
        /*07c4*/ 	.word	0x0000b2b0


	//   ....[29]....
        /*07c8*/ 	.word	0x0000b300


	//   ....[30]....
        /*07cc*/ 	.word	0x0000c470


	//   ....[31]....
        /*07d0*/ 	.word	0x0000c4b0


	//   ....[32]....
        /*07d4*/ 	.word	0x0000c5e0


	//   ....[33]....
        /*07d8*/ 	.word	0x0000c600


	//   ....[34]....
        /*07dc*/ 	.word	0x0000e2a0


	//   ....[35]....
        /*07e0*/ 	.word	0x0000e2b0


	//   ....[36]....
        /*07e4*/ 	.word	0x0000e2c0


	//   ....[37]....
        /*07e8*/ 	.word	0x0000e2d0


	//   ....[38]....
        /*07ec*/ 	.word	0x0000eda0


	//   ....[39]....
        /*07f0*/ 	.word	0x0000edd0


	//   ....[40]....
        /*07f4*/ 	.word	0x0000ef70


	//   ....[41]....
        /*07f8*/ 	.word	0x0000ef90


	//   ....[42]....
        /*07fc*/ 	.word	0x0000f0e0


	//   ....[43]....
        /*0800*/ 	.word	0x0000f100


	//   ....[44]....
        /*0804*/ 	.word	0x0000f260


	//   ....[45]....
        /*0808*/ 	.word	0x0000f280


	//   ....[46]....
        /*080c*/ 	.word	0x0000f820


	//   ....[47]....
        /*0810*/ 	.word	0x0000f850


	//   ....[48]....
        /*0814*/ 	.word	0x00010160


	//   ....[49]....
        /*0818*/ 	.word	0x00010170


	//   ....[50]....
        /*081c*/ 	.word	0x000114a0


	//   ....[51]....
        /*0820*/ 	.word	0x000114d0


	//   ....[52]....
        /*0824*/ 	.word	0x00011650


	//   ....[53]....
        /*0828*/ 	.word	0x00011670


	//   ....[54]....
        /*082c*/ 	.word	0x000117c0


	//   ....[55]....
        /*0830*/ 	.word	0x000117e0


	//   ....[56]....
        /*0834*/ 	.word	0x00011940


	//   ....[57]....
        /*0838*/ 	.word	0x00011960


	//   ....[58]....
        /*083c*/ 	.word	0x00011b50


	//   ....[59]....
        /*0840*/ 	.word	0x00011d90


	//   ....[60]....
        /*0844*/ 	.word	0x00011dc0


	//   ....[61]....
        /*0848*/ 	.word	0x00011df0


	//   ....[62]....
        /*084c*/ 	.word	0x00011e20


	//   ....[63]....
        /*0850*/ 	.word	0x00011e50


	//   ....[64]....
        /*0854*/ 	.word	0x00011e80


	//   ....[65]....
        /*0858*/ 	.word	0x00012030


	//   ....[66]....
        /*085c*/ 	.word	0x00012060


	//   ....[67]....
        /*0860*/ 	.word	0x00012090


	//   ....[68]....
        /*0864*/ 	.word	0x000120c0


	//   ....[69]....
        /*0868*/ 	.word	0x000120f0


	//   ....[70]....
        /*086c*/ 	.word	0x00012120


	//   ....[71]....
        /*0870*/ 	.word	0x000121c0


	//   ....[72]....
        /*0874*/ 	.word	0x000121f0


	//   ....[73]....
        /*0878*/ 	.word	0x00012200


	//   ....[74]....
        /*087c*/ 	.word	0x00012230


	//   ....[75]....
        /*0880*/ 	.word	0x00013fe0


	//   ....[76]....
        /*0884*/ 	.word	0x00014c40


	//   ....[77]....
        /*0888*/ 	.word	0x00014c60


	//   ....[78]....
        /*088c*/ 	.word	0x00014d40


	//   ....[79]....
        /*0890*/ 	.word	0x00014d50


	//   ....[80]....
        /*0894*/ 	.word	0x00014e00


	//   ....[81]....
        /*0898*/ 	.word	0x00014e10


	//   ....[82]....
        /*089c*/ 	.word	0x00014ec0


	//   ....[83]....
        /*08a0*/ 	.word	0x00014ed0


	//   ....[84]....
        /*08a4*/ 	.word	0x00014f80


	//   ....[85]....
        /*08a8*/ 	.word	0x00014f90


	//   ....[86]....
        /*08ac*/ 	.word	0x00015040


	//   ....[87]....
        /*08b0*/ 	.word	0x00015050


	//   ....[88]....
        /*08b4*/ 	.word	0x00015100


	//   ....[89]....
        /*08b8*/ 	.word	0x00015110


	//   ....[90]....
        /*08bc*/ 	.word	0x00015160


	//   ....[91]....
        /*08c0*/ 	.word	0x000151b0


	//   ....[92]....
        /*08c4*/ 	.word	0x00018850


	//   ....[93]....
        /*08c8*/ 	.word	0x00018880


	//   ....[94]....
        /*08cc*/ 	.word	0x000188e0


	//   ....[95]....
        /*08d0*/ 	.word	0x00018910


	//   ....[96]....
        /*08d4*/ 	.word	0x00018940


	//   ....[97]....
        /*08d8*/ 	.word	0x00018970


	//   ....[98]....
        /*08dc*/ 	.word	0x000189a0


	//   ....[99]....
        /*08e0*/ 	.word	0x000189d0


	//   ....[100]....
        /*08e4*/ 	.word	0x00018ba0


	//   ....[101]....
        /*08e8*/ 	.word	0x00018bd0


	//   ....[102]....
        /*08ec*/ 	.word	0x00018c00


	//   ....[103]....
        /*08f0*/ 	.word	0x00018c30


	//   ....[104]....
        /*08f4*/ 	.word	0x00018c60


	//   ....[105]....
        /*08f8*/ 	.word	0x00018c90


	//   ....[106]....
        /*08fc*/ 	.word	0x00018d60


	//   ....[107]....
        /*0900*/ 	.word	0x00018d80


	//   ....[108]....
        /*0904*/ 	.word	0x00018d90


	//   ....[109]....
        /*0908*/ 	.word	0x00018e10


	//   ....[110]....
        /*090c*/ 	.word	0x00019960


	//   ....[111]....
        /*0910*/ 	.word	0x00019ff0


	//   ....[112]....
        /*0914*/ 	.word	0x0001a1d0


	//   ....[113]....
        /*0918*/ 	.word	0x0001a220


	//   ....[114]....
        /*091c*/ 	.word	0x0001a360


	//   ....[115]....
        /*0920*/ 	.word	0x0001a3b0


	//   ....[116]....
        /*0924*/ 	.word	0x0001a4f0


	//   ....[117]....
        /*0928*/ 	.word	0x0001a540


	//   ....[118]....
        /*092c*/ 	.word	0x0001a680


	//   ....[119]....
        /*0930*/ 	.word	0x0001a6d0


	//   ....[120]....
        /*0934*/ 	.word	0x0001a810


	//   ....[121]....
        /*0938*/ 	.word	0x0001a860


	//   ....[122]....
        /*093c*/ 	.word	0x0001a9a0


	//   ....[123]....
        /*0940*/ 	.word	0x0001a9f0


	//   ....[124]....
        /*0944*/ 	.word	0x0001ab10


	//   ....[125]....
        /*0948*/ 	.word	0x0001ab80


	//   ....[126]....
        /*094c*/ 	.word	0x0001aca0


	//   ....[127]....
        /*0950*/ 	.word	0x0001acf0


	//   ....[128]....
        /*0954*/ 	.word	0x0001b020


	//   ....[129]....
        /*0958*/ 	.word	0x0001b0c0


	//   ....[130]....
        /*095c*/ 	.word	0x0001b260


	//   ....[131]....
        /*0960*/ 	.word	0x0001b2e0


	//   ....[132]....
        /*0964*/ 	.word	0x0001b360


	//   ....[133]....
        /*0968*/ 	.word	0x0001b3e0


	//   ....[134]....
        /*096c*/ 	.word	0x0001b460


	//   ....[135]....
        /*0970*/ 	.word	0x0001b4f0


	//   ....[136]....
        /*0974*/ 	.word	0x0001b590


	//   ....[137]....
        /*0978*/ 	.word	0x0001b640


	//   ....[138]....
        /*097c*/ 	.word	0x0001b6c0


	//   ....[139]....
        /*0980*/ 	.word	0x0001b740


	//   ....[140]....
        /*0984*/ 	.word	0x0001b7c0


	//   ....[141]....
        /*0988*/ 	.word	0x0001b850


	//   ....[142]....
        /*098c*/ 	.word	0x0001b8d0


	//   ....[143]....
        /*0990*/ 	.word	0x0001b980


	//   ....[144]....
        /*0994*/ 	.word	0x0001b9d0


	//   ....[145]....
        /*0998*/ 	.word	0x0001ba90


	//   ....[146]....
        /*099c*/ 	.word	0x0001bbc0


	//----- nvinfo : EIATTR_REG_RECONFIG
	.align		4
.L_457:
        /*09a0*/ 	.byte	0x01, 0x54
	.zero		2


	//----- nvinfo : EIATTR_SYSCALL_OFFSETS
	.align		4
        /*09a4*/ 	.byte	0x04, 0x46
        /*09a6*/ 	.short	(.L_459 - .L_458)


	//   ....[0]....
.L_458:
        /*09a8*/ 	.word	0x000024b0


	//   ....[1]....
        /*09ac*/ 	.word	0x00013c00


	//   ....[2]....
        /*09b0*/ 	.word	0x00013d50


	//   ....[3]....
        /*09b4*/ 	.word	0x00013e40


	//   ....[4]....
        /*09b8*/ 	.word	0x00014780


	//----- nvinfo : EIATTR_MBARRIER_INSTR_OFFSETS
	.align		4
.L_459:
        /*09bc*/ 	.byte	0x04, 0x39
        /*09be*/ 	.short	(.L_461 - .L_460)


	//   ....[0]....
.L_460:
        /*09c0*/ 	.word	0x00000270
        /*09c4*/ 	.word	0x000000ff
        /*09c8*/ 	.word	0x00030800
        /*09cc*/ 	.short	0x0100
        /*09ce*/ 	.byte	0x08
	.zero		1


	//   ....[1]....
        /*09d0*/ 	.word	0x00000280
        /*09d4*/ 	.word	0x000000ff
        /*09d8*/ 	.word	0x00030820
        /*09dc*/ 	.short	0x0100
        /*09de*/ 	.byte	0x08
	.zero		1


	//   ....[2]....
        /*09e0*/ 	.word	0x00000370
        /*09e4*/ 	.word	0x000000ff
        /*09e8*/ 	.word	0x00030830
        /*09ec*/ 	.short	0x0100
        /*09ee*/ 	.byte	0x08
	.zero		1


	//   ....[3]....
        /*09f0*/ 	.word	0x00000380
        /*09f4*/ 	.word	0x000000ff
        /*09f8*/ 	.word	0x00030840
        /*09fc*/ 	.short	0x0100
        /*09fe*/ 	.byte	0x08
	.zero		1


	//   ....[4]....
        /*0a00*/ 	.word	0x00000390
        /*0a04*/ 	.word	0x000000ff
        /*0a08*/ 	.word	0x00030838
        /*0a0c*/ 	.short	0x0100
        /*0a0e*/ 	.byte	0x08
	.zero		1


	//   ....[5]....
        /*0a10*/ 	.word	0x000003a0
        /*0a14*/ 	.word	0x000000ff
        /*0a18*/ 	.word	0x00030848
        /*0a1c*/ 	.short	0x0100
        /*0a1e*/ 	.byte	0x08
	.zero		1


	//   ....[6]....
        /*0a20*/ 	.word	0x000004d0
        /*0a24*/ 	.word	0x000000ff
        /*0a28*/ 	.word	0x00030850
        /*0a2c*/ 	.short	0x0100
        /*0a2e*/ 	.byte	0x08
	.zero		1


	//   ....[7]....
        /*0a30*/ 	.word	0x000004e0
        /*0a34*/ 	.word	0x000000ff
        /*0a38*/ 	.word	0x00030860
        /*0a3c*/ 	.short	0x0100
        /*0a3e*/ 	.byte	0x08
	.zero		1


	//   ....[8]....
        /*0a40*/ 	.word	0x000004f0
        /*0a44*/ 	.word	0x000000ff
        /*0a48*/ 	.word	0x00030858
        /*0a4c*/ 	.short	0x0100
        /*0a4e*/ 	.byte	0x08
	.zero		1


	//   ....[9]....
        /*0a50*/ 	.word	0x00000500
        /*0a54*/ 	.word	0x000000ff
        /*0a58*/ 	.word	0x00030868
        /*0a5c*/ 	.short	0x0100
        /*0a5e*/ 	.byte	0x08
	.zero		1


	//   ....[10]....
        /*0a60*/ 	.word	0x000005f0
        /*0a64*/ 	.word	0x000000ff
        /*0a68*/ 	.word	0x00030870
        /*0a6c*/ 	.short	0x0100
        /*0a6e*/ 	.byte	0x06
	.zero		1


	//   ....[11]....
        /*0a70*/ 	.word	0x00000600
        /*0a74*/ 	.word	0x000000ff
        /*0a78*/ 	.word	0x00030880
        /*0a7c*/ 	.short	0x0100
        /*0a7e*/ 	.byte	0x06
	.zero		1


	//   ....[12]....
        /*0a80*/ 	.word	0x00000610
        /*0a84*/ 	.word	0x000000ff
        /*0a88*/ 	.word	0x00030878
        /*0a8c*/ 	.short	0x0100
        /*0a8e*/ 	.byte	0x06
	.zero		1


	//   ....[13]....
        /*0a90*/ 	.word	0x00000620
        /*0a94*/ 	.word	0x000000ff
        /*0a98*/ 	.word	0x00030888
        /*0a9c*/ 	.short	0x0100
        /*0a9e*/ 	.byte	0x06
	.zero		1


	//   ....[14]....
        /*0aa0*/ 	.word	0x00000750
        /*0aa4*/ 	.word	0x000000ff
        /*0aa8*/ 	.word	0x00030890
        /*0aac*/ 	.short	0x0100
        /*0aae*/ 	.byte	0x08
	.zero		1


	//   ....[15]....
        /*0ab0*/ 	.word	0x00000760
        /*0ab4*/ 	.word	0x000000ff
        /*0ab8*/ 	.word	0x000308a0
        /*0abc*/ 	.short	0x0100
        /*0abe*/ 	.byte	0x08
	.zero		1


	//   ....[16]....
        /*0ac0*/ 	.word	0x00000770
        /*0ac4*/ 	.word	0x000000ff
        /*0ac8*/ 	.word	0x00030898
        /*0acc*/ 	.short	0x0100
        /*0ace*/ 	.byte	0x08
	.zero		1


	//   ....[17]....
        /*0ad0*/ 	.word	0x00000780
        /*0ad4*/ 	.word	0x000000ff
        /*0ad8*/ 	.word	0x000308a8
        /*0adc*/ 	.short	0x0100
        /*0ade*/ 	.byte	0x08
	.zero		1


	//   ....[18]....
        /*0ae0*/ 	.word	0x000008b0
        /*0ae4*/ 	.word	0x000000ff
        /*0ae8*/ 	.word	0x000308b0
        /*0aec*/ 	.short	0x0100
        /*0aee*/ 	.byte	0x08
	.zero		1


	//   ....[19]....
        /*0af0*/ 	.word	0x000008c0
        /*0af4*/ 	.word	0x000000ff
        /*0af8*/ 	.word	0x000308c0
        /*0afc*/ 	.short	0x0100
        /*0afe*/ 	.byte	0x08
	.zero		1


	//   ....[20]....
        /*0b00*/ 	.word	0x000008d0
        /*0b04*/ 	.word	0x000000ff
        /*0b08*/ 	.word	0x000308b8
        /*0b0c*/ 	.short	0x0100
        /*0b0e*/ 	.byte	0x08
	.zero		1


	//   ....[21]....
        /*0b10*/ 	.word	0x000008e0
        /*0b14*/ 	.word	0x000000ff
        /*0b18*/ 	.word	0x000308c8
        /*0b1c*/ 	.short	0x0100
        /*0b1e*/ 	.byte	0x08
	.zero		1


	//   ....[22]....
        /*0b20*/ 	.word	0x00002530
        /*0b24*/ 	.word	0x000000ff
        /*0b28*/ 	.word	0x00030800
        /*0b2c*/ 	.short	0x010a
        /*0b2e*/ 	.byte	0x25
	.zero		1


	//   ....[23]....
        /*0b30*/ 	.word	0x000025e0
        /*0b34*/ 	.word	0x00000003
        /*0b38*/ 	.word	0x00030830
        /*0b3c*/ 	.short	0x010a
        /*0b3e*/ 	.byte	0x3f
	.zero		1


	//   ....[24]....
        /*0b40*/ 	.word	0x00002650
        /*0b44*/ 	.word	0x00000003
        /*0b48*/ 	.word	0x00030830
        /*0b4c*/ 	.short	0x010a
        /*0b4e*/ 	.byte	0x3f
	.zero		1


	//   ....[25]....
        /*0b50*/ 	.word	0x00003080
        /*0b54*/ 	.word	0x00000000
        /*0b58*/ 	.word	0x00000000
        /*0b5c*/ 	.short	0x0101
        /*0b5e*/ 	.byte	0x3f
	.zero		1


	//   ....[26]....
        /*0b60*/ 	.word	0x00004da0
        /*0b64*/ 	.word	0x000000ff
        /*0b68*/ 	.word	0x00030830
        /*0b6c*/ 	.short	0x010a
        /*0b6e*/ 	.byte	0x06
	.zero		1


	//   ....[27]....
        /*0b70*/ 	.word	0x00004e00
        /*0b74*/ 	.word	0x000000ff
        /*0b78*/ 	.word	0x00030830
        /*0b7c*/ 	.short	0x010a
        /*0b7e*/ 	.byte	0x06
	.zero		1


	//   ....[28]....
        /*0b80*/ 	.word	0x00005c30
        /*0b84*/ 	.word	0x000000ff
        /*0b88*/ 	.word	0x00030850
        /*0b8c*/ 	.short	0x010a
        /*0b8e*/ 	.byte	0x0a
	.zero		1


	//   ....[29]....
        /*0b90*/ 	.word	0x00005c70
        /*0b94*/ 	.word	0x000000ff
        /*0b98*/ 	.word	0x00030850
        /*0b9c*/ 	.short	0x010a
        /*0b9e*/ 	.byte	0x0a
	.zero		1


	//   ....[30]....
        /*0ba0*/ 	.word	0x00005f60
        /*0ba4*/ 	.word	0x00000000
        /*0ba8*/ 	.word	0x00000000
        /*0bac*/ 	.short	0x0101
        /*0bae*/ 	.byte	0x3f
	.zero		1


	//   ....[31]....
        /*0bb0*/ 	.word	0x00006fa0
        /*0bb4*/ 	.word	0x0000009e
        /*0bb8*/ 	.word	0x00000000
        /*0bbc*/ 	.short	0x0101
        /*0bbe*/ 	.byte	0x3f
	.zero		1


	//   ....[32]....
        /*0bc0*/ 	.word	0x00007820
        /*0bc4*/ 	.word	0x000000ff
        /*0bc8*/ 	.word	0x00030830
        /*0bcc*/ 	.short	0x010a
        /*0bce*/ 	.byte	0x05
	.zero		1


	//   ....[33]....
        /*0bd0*/ 	.word	0x00007880
        /*0bd4*/ 	.word	0x000000ff
        /*0bd8*/ 	.word	0x00030830
        /*0bdc*/ 	.short	0x010a
        /*0bde*/ 	.byte	0x05
	.zero		1


	//   ....[34]....
        /*0be0*/ 	.word	0x000086b0
        /*0be4*/ 	.word	0x000000ff
        /*0be8*/ 	.word	0x00030850
        /*0bec*/ 	.short	0x010a
        /*0bee*/ 	.byte	0x0e
	.zero		1


	//   ....[35]....
        /*0bf0*/ 	.word	0x000086f0
        /*0bf4*/ 	.word	0x000000ff
        /*0bf8*/ 	.word	0x00030850
        /*0bfc*/ 	.short	0x010a
        /*0bfe*/ 	.byte	0x0e
	.zero		1


	//   ....[36]....
        /*0c00*/ 	.word	0x00008fe0
        /*0c04*/ 	.word	0x0000009b
        /*0c08*/ 	.word	0x00000000
        /*0c0c*/ 	.short	0x0101
        /*0c0e*/ 	.byte	0x3f
	.zero		1


	//   ....[37]....
        /*0c10*/ 	.word	0x00009080
        /*0c14*/ 	.word	0x0000009f
        /*0c18*/ 	.word	0x00000000
        /*0c1c*/ 	.short	0x0101
        /*0c1e*/ 	.byte	0x3f
	.zero		1


	//   ....[38]....
        /*0c20*/ 	.word	0x000094f0
        /*0c24*/ 	.word	0x000000ff
        /*0c28*/ 	.word	0x00030830
        /*0c2c*/ 	.short	0x010a
        /*0c2e*/ 	.byte	0x05
	.zero		1


	//   ....[39]....
        /*0c30*/ 	.word	0x00009550
        /*0c34*/ 	.word	0x000000ff
        /*0c38*/ 	.word	0x00030830
        /*0c3c*/ 	.short	0x010a
        /*0c3e*/ 	.byte	0x05
	.zero		1


	//   ....[40]....
        /*0c40*/ 	.word	0x0000a380
        /*0c44*/ 	.word	0x000000ff
        /*0c48*/ 	.word	0x00030850
        /*0c4c*/ 	.short	0x010a
        /*0c4e*/ 	.byte	0x0e
	.zero		1


	//   ....[41]....
        /*0c50*/ 	.word	0x0000a3c0
        /*0c54*/ 	.word	0x000000ff
        /*0c58*/ 	.word	0x00030850
        /*0c5c*/ 	.short	0x010a
        /*0c5e*/ 	.byte	0x0e
	.zero		1


	//   ....[42]....
        /*0c60*/ 	.word	0x0000a620
        /*0c64*/ 	.word	0x00000000
        /*0c68*/ 	.word	0x00000000
        /*0c6c*/ 	.short	0x0101
        /*0c6e*/ 	.byte	0x3f
	.zero		1


	//   ....[43]....
        /*0c70*/ 	.word	0x0000b670
        /*0c74*/ 	.word	0x0000009e
        /*0c78*/ 	.word	0x00000000
        /*0c7c*/ 	.short	0x0101
        /*0c7e*/ 	.byte	0x3f
	.zero		1


	//   ....[44]....
        /*0c80*/ 	.word	0x0000c3e0
        /*0c84*/ 	.word	0x000000ff
        /*0c88*/ 	.word	0x00030850
        /*0c8c*/ 	.short	0x010a
        /*0c8e*/ 	.byte	0x08
	.zero		1


	//   ....[45]....
        /*0c90*/ 	.word	0x0000c420
        /*0c94*/ 	.word	0x000000ff
        /*0c98*/ 	.word	0x00030850
        /*0c9c*/ 	.short	0x010a
        /*0c9e*/ 	.byte	0x08
	.zero		1


	//   ....[46]....
        /*0ca0*/ 	.word	0x0000c860
        /*0ca4*/ 	.word	0x0000000b
        /*0ca8*/ 	.word	0x00000000
        /*0cac*/ 	.short	0x0101
        /*0cae*/ 	.byte	0x3f
	.zero		1


	//   ....[47]....
        /*0cb0*/ 	.word	0x0000edb0
        /*0cb4*/ 	.word	0x000000ff
        /*0cb8*/ 	.word	0x00000000
        /*0cbc*/ 	.short	0x0101
        /*0cbe*/ 	.byte	0x08
	.zero		1


	//   ....[48]....
        /*0cc0*/ 	.word	0x0000f690
        /*0cc4*/ 	.word	0x000000ff
        /*0cc8*/ 	.word	0x00000000
        /*0ccc*/ 	.short	0x0101
        /*0cce*/ 	.byte	0x08
	.zero		1


	//   ....[49]....
        /*0cd0*/ 	.word	0x00014260
        /*0cd4*/ 	.word	0x00000000
        /*0cd8*/ 	.word	0x00030840
        /*0cdc*/ 	.short	0x010a
        /*0cde*/ 	.byte	0x3f
	.zero		1


	//   ....[50]....
        /*0ce0*/ 	.word	0x000152b0
        /*0ce4*/ 	.word	0x00000012
        /*0ce8*/ 	.word	0x00030800
        /*0cec*/ 	.short	0x0107
        /*0cee*/ 	.byte	0x3f
	.zero		1


	//   ....[51]....
        /*0cf0*/ 	.word	0x000153c0
        /*0cf4*/ 	.word	0x00000012
        /*0cf8*/ 	.word	0x00030800
        /*0cfc*/ 	.short	0x0101
        /*0cfe*/ 	.byte	0x3f
	.zero		1


	//   ....[52]....
        /*0d00*/ 	.word	0x000153e0
        /*0d04*/ 	.word	0x00000012
        /*0d08*/ 	.word	0x00030820
        /*0d0c*/ 	.short	0x010a
        /*0d0e*/ 	.byte	0x3f
	.zero		1


	//   ....[53]....
        /*0d10*/ 	.word	0x00015810
        /*0d14*/ 	.word	0x00000003
        /*0d18*/ 	.word	0x00030840
        /*0d1c*/ 	.short	0x010a
        /*0d1e*/ 	.byte	0x3f
	.zero		1


	//   ....[54]....
        /*0d20*/ 	.word	0x00015db0
        /*0d24*/ 	.word	0x00000003
        /*0d28*/ 	.word	0x00000060
        /*0d2c*/ 	.short	0x010a
        /*0d2e*/ 	.byte	0x3f
	.zero		1


	//   ....[55]....
        /*0d30*/ 	.word	0x00016620
        /*0d34*/ 	.word	0x00000003
        /*0d38*/ 	.word	0x00030840
        /*0d3c*/ 	.short	0x010a
        /*0d3e*/ 	.byte	0x3f
	.zero		1


	//   ....[56]....
        /*0d40*/ 	.word	0x00016bc0
        /*0d44*/ 	.word	0x00000002
        /*0d48*/ 	.word	0x00000060
        /*0d4c*/ 	.short	0x010a
        /*0d4e*/ 	.byte	0x3f
	.zero		1


	//   ....[57]....
        /*0d50*/ 	.word	0x00017380
        /*0d54*/ 	.word	0x00000002
        /*0d58*/ 	.word	0x00030840
        /*0d5c*/ 	.short	0x010a
        /*0d5e*/ 	.byte	0x3f
	.zero		1


	//   ....[58]....
        /*0d60*/ 	.word	0x00017920
        /*0d64*/ 	.word	0x00000002
        /*0d68*/ 	.word	0x00000060
        /*0d6c*/ 	.short	0x010a
        /*0d6e*/ 	.byte	0x3f
	.zero		1


	//   ....[59]....
        /*0d70*/ 	.word	0x00018090
        /*0d74*/ 	.word	0x00000000
        /*0d78*/ 	.word	0x00030860
        /*0d7c*/ 	.short	0x010a
        /*0d7e*/ 	.byte	0x3f
	.zero		1


	//   ....[60]....
        /*0d80*/ 	.word	0x000198e0
        /*0d84*/ 	.word	0x00000000
        /*0d88*/ 	.word	0x00030820
        /*0d8c*/ 	.short	0x010a
        /*0d8e*/ 	.byte	0x3f
	.zero		1


	//   ....[61]....
        /*0d90*/ 	.word	0x00019af0
        /*0d94*/ 	.word	0x00000006
        /*0d98*/ 	.word	0x00000000
        /*0d9c*/ 	.short	0x010a
        /*0d9e*/ 	.byte	0x3f
	.zero		1


	//   ....[62]....
        /*0da0*/ 	.word	0x00019b20
        /*0da4*/ 	.word	0x00000007
        /*0da8*/ 	.word	0x00000000
        /*0dac*/ 	.short	0x010a
        /*0dae*/ 	.byte	0x3f
	.zero		1


	//   ....[63]....
        /*0db0*/ 	.word	0x00019b80
        /*0db4*/ 	.word	0x00000004
        /*0db8*/ 	.word	0x00000000
        /*0dbc*/ 	.short	0x010a
        /*0dbe*/ 	.byte	0x3f
	.zero		1


	//   ....[64]....
        /*0dc0*/ 	.word	0x00019bb0
        /*0dc4*/ 	.word	0x00000003
        /*0dc8*/ 	.word	0x00000000
        /*0dcc*/ 	.short	0x010a
        /*0dce*/ 	.byte	0x3f
	.zero		1


	//   ....[65]....
        /*0dd0*/ 	.word	0x00019c20
        /*0dd4*/ 	.word	0x00000003
        /*0dd8*/ 	.word	0x00030800
        /*0ddc*/ 	.short	0x010a
        /*0dde*/ 	.byte	0x3f
	.zero		1


	//   ....[66]....
        /*0de0*/ 	.word	0x00019c70
        /*0de4*/ 	.word	0x00000003
        /*0de8*/ 	.word	0x00030830
        /*0dec*/ 	.short	0x010a
        /*0dee*/ 	.byte	0x3f
	.zero		1


	//   ....[67]....
        /*0df0*/ 	.word	0x00019cd0
        /*0df4*/ 	.word	0x00000098
        /*0df8*/ 	.word	0x00030830
        /*0dfc*/ 	.short	0x010a
        /*0dfe*/ 	.byte	0x3f
	.zero		1


	//   ....[68]....
        /*0e00*/ 	.word	0x00019d30
        /*0e04*/ 	.word	0x00000002
        /*0e08*/ 	.word	0x00030850
        /*0e0c*/ 	.short	0x010a
        /*0e0e*/ 	.byte	0x3f
	.zero		1


	//   ....[69]....
        /*0e10*/ 	.word	0x00019d90
        /*0e14*/ 	.word	0x00000004
        /*0e18*/ 	.word	0x00030830
        /*0e1c*/ 	.short	0x010a
        /*0e1e*/ 	.byte	0x3f
	.zero		1


	//   ....[70]....
        /*0e20*/ 	.word	0x00019df0
        /*0e24*/ 	.word	0x00000002
        /*0e28*/ 	.word	0x00030850
        /*0e2c*/ 	.short	0x010a
        /*0e2e*/ 	.byte	0x3f
	.zero		1


	//   ....[71]....
        /*0e30*/ 	.word	0x00019e50
        /*0e34*/ 	.word	0x00000004
        /*0e38*/ 	.word	0x00030830
        /*0e3c*/ 	.short	0x010a
        /*0e3e*/ 	.byte	0x3f
	.zero		1


	//   ....[72]....
        /*0e40*/ 	.word	0x00019eb0
        /*0e44*/ 	.word	0x00000002
        /*0e48*/ 	.word	0x00030850
        /*0e4c*/ 	.short	0x010a
        /*0e4e*/ 	.byte	0x3f
	.zero		1


	//   ....[73]....
        /*0e50*/ 	.word	0x00019f10
        /*0e54*/ 	.word	0x00000007
        /*0e58*/ 	.word	0x00030850
        /*0e5c*/ 	.short	0x010a
        /*0e5e*/ 	.byte	0x3f
	.zero		1


	//   ....[74]....
        /*0e60*/ 	.word	0x0001a0b0
        /*0e64*/ 	.word	0x00000000
        /*0e68*/ 	.word	0x00030840
        /*0e6c*/ 	.short	0x010a
        /*0e6e*/ 	.byte	0x3f
	.zero		1


	//   ....[75]....
        /*0e70*/ 	.word	0x0001ad30
        /*0e74*/ 	.word	0x00000012
        /*0e78*/ 	.word	0x00030820
        /*0e7c*/ 	.short	0x010a
        /*0e7e*/ 	.byte	0x3f
	.zero		1


	//   ....[76]....
        /*0e80*/ 	.word	0x0001ad80
        /*0e84*/ 	.word	0x00000003
        /*0e88*/ 	.word	0x00030840
        /*0e8c*/ 	.short	0x010a
        /*0e8e*/ 	.byte	0x3f
	.zero		1


	//   ....[77]....
        /*0e90*/ 	.word	0x0001add0
        /*0e94*/ 	.word	0x00000003
        /*0e98*/ 	.word	0x00000060
        /*0e9c*/ 	.short	0x010a
        /*0e9e*/ 	.byte	0x3f
	.zero		1


	//   ....[78]....
        /*0ea0*/ 	.word	0x0001ae20
        /*0ea4*/ 	.word	0x00000003
        /*0ea8*/ 	.word	0x00030840
        /*0eac*/ 	.short	0x010a
        /*0eae*/ 	.byte	0x3f
	.zero		1


	//   ....[79]....
        /*0eb0*/ 	.word	0x0001ae70
        /*0eb4*/ 	.word	0x00000002
        /*0eb8*/ 	.word	0x00000060
        /*0ebc*/ 	.short	0x010a
        /*0ebe*/ 	.byte	0x3f
	.zero		1


	//   ....[80]....
        /*0ec0*/ 	.word	0x0001aec0
        /*0ec4*/ 	.word	0x00000002
        /*0ec8*/ 	.word	0x00030840
        /*0ecc*/ 	.short	0x010a
        /*0ece*/ 	.byte	0x3f
	.zero		1


	//   ....[81]....
        /*0ed0*/ 	.word	0x0001af10
        /*0ed4*/ 	.word	0x00000002
        /*0ed8*/ 	.word	0x00000060
        /*0edc*/ 	.short	0x010a
        /*0ede*/ 	.byte	0x3f
	.zero		1


	//   ....[82]....
        /*0ee0*/ 	.word	0x0001af60
        /*0ee4*/ 	.word	0x00000000
        /*0ee8*/ 	.word	0x00030860
        /*0eec*/ 	.short	0x010a
        /*0eee*/ 	.byte	0x3f
	.zero		1


	//   ....[83]....
        /*0ef0*/ 	.word	0x0001bae0
        /*0ef4*/ 	.word	0x00000000
        /*0ef8*/ 	.word	0x00030820
        /*0efc*/ 	.short	0x010a
        /*0efe*/ 	.byte	0x3f
	.zero		1


	//   ....[84]....
        /*0f00*/ 	.word	0x0001bc80
        /*0f04*/ 	.word	0x00000006
        /*0f08*/ 	.word	0x00000000
        /*0f0c*/ 	.short	0x010a
        /*0f0e*/ 	.byte	0x3f
	.zero		1


	//   ....[85]....
        /*0f10*/ 	.word	0x0001bcd0
        /*0f14*/ 	.word	0x00000007
        /*0f18*/ 	.word	0x00000000
        /*0f1c*/ 	.short	0x010a
        /*0f1e*/ 	.byte	0x3f
	.zero		1


	//   ....[86]....
        /*0f20*/ 	.word	0x0001bd20
        /*0f24*/ 	.word	0x00000004
        /*0f28*/ 	.word	0x00000000
        /*0f2c*/ 	.short	0x010a
        /*0f2e*/ 	.byte	0x3f
	.zero		1


	//----- nvinfo : EIATTR_NUM_MBARRIERS
	.align		4
.L_461:
        /*0f30*/ 	.byte	0x03, 0x38
        /*0f32*/ 	.short	0x0016


	//----- nvinfo : EIATTR_EXIT_INSTR_OFFSETS
	.align		4
        /*0f34*/ 	.byte	0x04, 0x1c
        /*0f36*/ 	.short	(.L_463 - .L_462)


	//   ....[0]....
.L_462:
        /*0f38*/ 	.word	0x00000a50


	//   ....[1]....
        /*0f3c*/ 	.word	0x00011af0


	//   ....[2]....
        /*0f40*/ 	.word	0x00019c00


	//----- nvinfo : EIATTR_MAX_THREADS
	.align		4
.L_463:
        /*0f44*/ 	.byte	0x04, 0x05
        /*0f46*/ 	.short	(.L_465 - .L_464)
.L_464:
        /*0f48*/ 	.word	0x00000180
        /*0f4c*/ 	.word	0x00000001
        /*0f50*/ 	.word	0x00000001


	//----- nvinfo : EIATTR_CRS_STACK_SIZE
	.align		4
.L_465:
        /*0f54*/ 	.byte	0x04, 0x1e
        /*0f56*/ 	.short	(.L_467 - .L_466)
.L_466:
        /*0f58*/ 	.word	0x00000000


	//----- nvinfo : EIATTR_CBANK_PARAM_SIZE
	.align		4
.L_467:
        /*0f5c*/ 	.byte	0x03, 0x19
        /*0f5e*/ 	.short	0x0af0


	//----- nvinfo : EIATTR_PARAM_CBANK
	.align		4
        /*0f60*/ 	.byte	0x04, 0x0a
        /*0f62*/ 	.short	(.L_469 - .L_468)
	.align		4
.L_468:
        /*0f64*/ 	.word	index@(.nv.constant0._ZN7cutlass13device_kernelIN5flash11enable_sm90INS1_16FlashAttnFwdSm90INS1_25CollectiveMainloopFwdSm90ILi2EN4cute5tupleIJNS5_1CILi1EEES8_S8_EEENS6_IJNS7_ILi128EEENS7_ILi64EEENS7_ILi256EEEEEELi256ENS_6half_tEfNS_4arch4Sm90ELb0ELb1ELb0ELb1ELb0ELb0ELb0ELb1ELb1ELb1ELb1ELb0EEENS1_21CollectiveEpilogueFwdINS6_IJSA_SC_SB_EEES9_SE_SG_Li256ELb1ELb1ELb1ELb0EEENS1_36VarlenDynamicPersistentTileSchedulerILi128ELi64ELi256ELi128ELb1ELb1ELb1ELb1ELb0ELb1EEEEEEEEEvNT_6ParamsE)
        /*0f68*/ 	.short	0x0210
        /*0f6a*/ 	.short	0x0af0


	//----- nvinfo : EIATTR_SW_WAR
	.align		4
.L_469:
        /*0f6c*/ 	.byte	0x04, 0x36
        /*0f6e*/ 	.short	(.L_471 - .L_470)
.L_470:
        /*0f70*/ 	.word	0x00000008
.L_471:


//--------------------- .nv.info._ZN7cutlass13device_kernelIN5flash11enable_sm90INS1_16FlashAttnFwdSm90INS1_25CollectiveMainloopFwdSm90ILi2EN4cute5tupleIJNS5_1CILi1EEES8_S8_EEENS6_IJNS7_ILi128EEENS7_ILi64EEENS7_ILi256EEEEEELi256ENS_6half_tEfNS_4arch4Sm90ELb0ELb1ELb0ELb1ELb0ELb1ELb0ELb1ELb1ELb1ELb1ELb0EEENS1_21CollectiveEpilogueFwdINS6_IJSA_SC_SB_EEES9_SE_SG_Li256ELb1ELb1ELb1ELb0EEENS1_36VarlenDynamicPersistentTileSchedulerILi128ELi64ELi256ELi128ELb1ELb1ELb1ELb1ELb0ELb1EEEEEEEEEvNT_6ParamsE --------------------------
	.section	.nv.info._ZN7cutlass13device_kernelIN5flash11enable_sm90INS1_16FlashAttnFwdSm90INS1_25CollectiveMainloopFwdSm90ILi2EN4cute5tupleIJNS5_1CILi1EEES8_S8_EEENS6_IJNS7_ILi128EEENS7_ILi64EEENS7_ILi256EEEEEELi256ENS_6half_tEfNS_4arch4Sm90ELb0ELb1ELb0ELb1ELb0ELb1ELb0ELb1ELb1ELb1ELb1ELb0EEENS1_21CollectiveEpilogueFwdINS6_IJSA_SC_SB_EEES9_SE_SG_Li256ELb1ELb1ELb1ELb0EEENS1_36VarlenDynamicPersistentTileSchedulerILi128ELi64ELi256ELi128ELb1ELb1ELb1ELb1ELb0ELb1EEEEEEEEEvNT_6ParamsE,"",@"SHT_CUDA_INFO"
	.sectionflags	@""
	.align	4


	//----- nvinfo : EIATTR_CUDA_API_VERSION
	.align		4
        /*0000*/ 	.byte	0x04, 0x37
        /*0002*/ 	.short	(.L_473 - .L_472)
.L_472:
        /*0004*/ 	.word	0x00000082


	//----- nvinfo : EIATTR_KPARAM_INFO
	.align		4
.L_473:
        /*0008*/ 	.byte	0x04, 0x17
        /*000a*/ 	.short	(.L_475 - .L_474)
.L_474:
        /*000c*/ 	.word	0x00000000
        /*0010*/ 	.short	0x0000
        /*0012*/ 	.short	0x0070
        /*0014*/ 	.byte	0x00, 0xf0, 0x01, 0x2a


	//----- nvinfo : EIATTR_SPARSE_MMA_MASK
	.align		4
.L_475:
        /*0018*/ 	.byte	0x03, 0x50
        /*001a*/ 	.short	0x0000


	//----- nvinfo : EIATTR_MAXREG_COUNT
	.align		4
        /*001c*/ 	.byte	0x03, 0x1b
        /*001e*/ 	.short	0x00a8


	//----- nvinfo : EIATTR_NUM_BARRIERS
	.align		4
        /*0020*/ 	.byte	0x02, 0x4c
        /*0022*/ 	.byte	0x10
	.zero		1


	//----- nvinfo : EIATTR_EXTERNS
	.align		4
        /*0024*/ 	.byte	0x04, 0x0f
        /*0026*/ 	.short	(.L_477 - .L_476)


	//   ....[0]....
	.align		4
.L_476:
        /*0028*/ 	.word	index@(__assertfail)


	//----- nvinfo : EIATTR_ANNOTATIONS
	.align		4
.L_477:
        /*002c*/ 	.byte	0x04, 0x55
        /*002e*/ 	.short	(.L_479 - .L_478)


	//   ....[0]....
.L_478:
        /* <DEDUP_REMOVED lines=168> */


	//----- nvinfo : EIATTR_MERCURY_ISA_VERSION
	.align		4
.L_479:
        /*0a98*/ 	.byte	0x03, 0x5f
        /*0a9a*/ 	.short	0x0101


	//----- nvinfo : EIATTR_UNUSED_LOAD_BYTE_OFFSET
	.align		4
        /*0a9c*/ 	.byte	0x04, 0x44
        /*0a9e*/ 	.short	(.L_481 - .L_480)


	//   ....[0]....
.L_480:
        /*0aa0*/ 	.word	0x00000aa0
        /*0aa4*/ 	.word	0x0000fff0


	//   ....[1]....
        /*0aa8*/ 	.word	0x0001ec20
        /*0aac*/ 	.word	0x0000fff0


	//----- nvinfo : EIATTR_INT_WARP_WIDE_INSTR_OFFSETS
	.align		4
.L_481:
        /*0ab0*/ 	.byte	0x04, 0x31
        /*0ab2*/ 	.short	(.L_483 - .L_482)


	//   ....[0]....
.L_482:
        /*0ab4*/ 	.word	0x00000190


	//   ....[1]....
        /*0ab8*/ 	.word	0x000001d0


	//   ....[2]....
        /*0abc*/ 	.word	0x00000240


	//   ....[3]....
        /*0ac0*/ 	.word	0x00027730


	//   ....[4]....
        /*0ac4*/ 	.word	0x000277d0


	//   ....[5]....
        /*0ac8*/ 	.word	0x0002bc60


	//   ....[6]....
        /*0acc*/ 	.word	0x0002bcd0


	//----- nvinfo : EIATTR_COOP_GROUP_MASK_REGIDS
	.align		4
.L_483:
        /*0ad0*/ 	.byte	0x04, 0x29
        /*0ad2*/ 	.short	(.L_485 - .L_484)


	//   ....[0]....
.L_484:
        /*0ad4*/ 	.word	0xffffffff


	//   ....[1]....
        /*0ad8*/ 	.word	0xffffffff


	//   ....[2]....
        /*0adc*/ 	.word	0xffffffff


	//   ....[3]....
        /*0ae0*/ 	.word	0xffffffff


	//   ....[4]....
        /*0ae4*/ 	.word	0xffffffff


	//   ....[5]....
        /*0ae8*/ 	.word	0xffffffff


	//   ....[6]....
        /*0aec*/ 	.word	0xffffffff


	//   ....[7]....
        /*0af0*/ 	.word	0xffffffff


	//   ....[8]....
        /*0af4*/ 	.word	0xffffffff


	//   ....[9]....
        /*0af8*/ 	.word	0xffffffff


	//   ....[10]....
        /*0afc*/ 	.word	0xffffffff


	//   ....[11]....
        /*0b00*/ 	.word	0xffffffff


	//   ....[12]....
        /*0b04*/ 	.word	0xffffffff


	//   ....[13]....
        /*0b08*/ 	.word	0xffffffff


	//   ....[14]....
        /*0b0c*/ 	.word	0xffffffff


	//   ....[15]....
        /*0b10*/ 	.word	0xffffffff


	//   ....[16]....
        /*0b14*/ 	.word	0xffffffff


	//   ....[17]....
        /*0b18*/ 	.word	0xffffffff


	//   ....[18]....
        /*0b1c*/ 	.word	0xffffffff


	//   ....[19]....
        /*0b20*/ 	.word	0xffffffff


	//   ....[20]....
        /*0b24*/ 	.word	0xffffffff


	//   ....[21]....
        /*0b28*/ 	.word	0xffffffff


	//   ....[22]....
        /*0b2c*/ 	.word	0xffffffff


	//   ....[23]....
        /*0b30*/ 	.word	0xffffffff


	//   ....[24]....
        /*0b34*/ 	.word	0xffffffff


	//   ....[25]....
        /*0b38*/ 	.word	0xffffffff


	//   ....[26]....
        /*0b3c*/ 	.word	0xffffffff


	//   ....[27]....
        /*0b40*/ 	.word	0xffffffff


	//   ....[28]....
        /*0b44*/ 	.word	0xffffffff


	//   ....[29]....
        /*0b48*/ 	.word	0xffffffff


	//   ....[30]....
        /*0b4c*/ 	.word	0xffffffff


	//   ....[31]....
        /*0b50*/ 	.word	0xffffffff


	//   ....[32]....
        /*0b54*/ 	.word	0xffffffff


	//   ....[33]....
        /*0b58*/ 	.word	0xffffffff


	//   ....[34]....
        /*0b5c*/ 	.word	0xffffffff


	//   ....[35]....
        /*0b60*/ 	.word	0xffffffff


	//   ....[36]....
        /*0b64*/ 	.word	0xffffffff


	//   ....[37]....
        /*0b68*/ 	.word	0xffffffff


	//   ....[38]....
        /*0b6c*/ 	.word	0xffffffff


	//   ....[39]....
        /*0b70*/ 	.word	0xffffffff


	//   ....[40]....
        /*0b74*/ 	.word	0xffffffff


	//   ....[41]....
        /*0b78*/ 	.word	0xffffffff


	//   ....[42]....
        /*0b7c*/ 	.word	0xffffffff


	//   ....[43]....
        /*0b80*/ 	.word	0xffffffff


	//   ....[44]....
        /*0b84*/ 	.word	0xffffffff


	//   ....[45]....
        /*0b88*/ 	.word	0xffffffff


	//   ....[46]....
        /*0b8c*/ 	.word	0xffffffff


	//   ....[47]....
        /*0b90*/ 	.word	0xffffffff


	//   ....[48]....
        /*0b94*/ 	.word	0xffffffff


	//   ....[49]....
        /*0b98*/ 	.word	0xffffffff


	//   ....[50]....
        /*0b9c*/ 	.word	0xffffffff


	//   ....[51]....
        /*0ba0*/ 	.word	0xffffffff


	//   ....[52]....
        /*0ba4*/ 	.word	0xffffffff


	//   ....[53]....
        /*0ba8*/ 	.word	0xffffffff


	//   ....[54]....
        /*0bac*/ 	.word	0xffffffff


	//   ....[55]....
        /*0bb0*/ 	.word	0xffffffff


	//   ....[56]....
        /*0bb4*/ 	.word	0xffffffff


	//   ....[57]....
        /*0bb8*/ 	.word	0xffffffff


	//   ....[58]....
        /*0bbc*/ 	.word	0xffffffff


	//   ....[59]....
        /*0bc0*/ 	.word	0xffffffff


	//   ....[60]....
        /*0bc4*/ 	.word	0xffffffff


	//   ....[61]....
        /*0bc8*/ 	.word	0xffffffff


	//   ....[62]....
        /*0bcc*/ 	.word	0xffffffff


	//   ....[63]....
        /*0bd0*/ 	.word	0xffffffff


	//   ....[64]....
        /*0bd4*/ 	.word	0xffffffff


	//   ....[65]....
        /*0bd8*/ 	.word	0xffffffff


	//   ....[66]....
        /*0bdc*/ 	.word	0xffffffff


	//   ....[67]....
        /*0be0*/ 	.word	0xffffffff


	//   ....[68]....
        /*0be4*/ 	.word	0xffffffff


	//   ....[69]....
        /*0be8*/ 	.word	0xffffffff


	//   ....[70]....
        /*0bec*/ 	.word	0xffffffff


	//   ....[71]....
        /*0bf0*/ 	.word	0xffffffff


	//   ....[72]....
        /*0bf4*/ 	.word	0xffffffff


	//   ....[73]....
        /*0bf8*/ 	.word	0xffffffff


	//   ....[74]....
        /*0bfc*/ 	.word	0xffffffff


	//   ....[75]....
        /*0c00*/ 	.word	0xffffffff


	//   ....[76]....
        /*0c04*/ 	.word	0xffffffff


	//   ....[77]....
        /*0c08*/ 	.word	0xffffffff


	//   ....[78]....
        /*0c0c*/ 	.word	0xffffffff


	//   ....[79]....
        /*0c10*/ 	.word	0xffffffff


	//   ....[80]....
        /*0c14*/ 	.word	0xffffffff


	//   ....[81]....
        /*0c18*/ 	.word	0xffffffff


	//   ....[82]....
        /*0c1c*/ 	.word	0xffffffff


	//   ....[83]....
        /*0c20*/ 	.word	0xffffffff


	//   ....[84]....
        /*0c24*/ 	.word	0xffffffff


	//   ....[85]....
        /*0c28*/ 	.word	0xffffffff


	//   ....[86]....
        /*0c2c*/ 	.word	0xffffffff


	//   ....[87]....
        /*0c30*/ 	.word	0xffffffff


	//   ....[88]....
        /*0c34*/ 	.word	0xffffffff


	//   ....[89]....
        /*0c38*/ 	.word	0xffffffff


	//   ....[90]....
        /*0c3c*/ 	.word	0xffffffff


	//   ....[91]....
        /*0c40*/ 	.word	0xffffffff


	//   ....[92]....
        /*0c44*/ 	.word	0xffffffff


	//   ....[93]....
        /*0c48*/ 	.word	0xffffffff


	//   ....[94]....
        /*0c4c*/ 	.word	0xffffffff


	//   ....[95]....
        /*0c50*/ 	.word	0xffffffff


	//   ....[96]....
        /*0c54*/ 	.word	0xffffffff


	//   ....[97]....
        /*0c58*/ 	.word	0xffffffff


	//   ....[98]....
        /*0c5c*/ 	.word	0xffffffff


	//   ....[99]....
        /*0c60*/ 	.word	0xffffffff


	//   ....[100]....
        /*0c64*/ 	.word	0xffffffff


	//   ....[101]....
        /*0c68*/ 	.word	0xffffffff


	//   ....[102]....
        /*0c6c*/ 	.word	0xffffffff


	//   ....[103]....
        /*0c70*/ 	.word	0xffffffff


	//   ....[104]....
        /*0c74*/ 	.word	0xffffffff


	//   ....[105]....
        /*0c78*/ 	.word	0xffffffff


	//   ....[106]....
        /*0c7c*/ 	.word	0xffffffff


	//   ....[107]....
        /*0c80*/ 	.word	0xffffffff


	//   ....[108]....
        /*0c84*/ 	.word	0xffffffff


	//   ....[109]....
        /*0c88*/ 	.word	0xffffffff


	//   ....[110]....
        /*0c8c*/ 	.word	0xffffffff


	//   ....[111]....
        /*0c90*/ 	.word	0xffffffff


	//   ....[112]....
        /*0c94*/ 	.word	0xffffffff


	//   ....[113]....
        /*0c98*/ 	.word	0xffffffff


	//   ....[114]....
        /*0c9c*/ 	.word	0xffffffff


	//   ....[115]....
        /*0ca0*/ 	.word	0xffffffff


	//   ....[116]....
        /*0ca4*/ 	.word	0xffffffff


	//   ....[117]....
        /*0ca8*/ 	.word	0xffffffff


	//   ....[118]....
        /*0cac*/ 	.word	0xffffffff


	//   ....[119]....
        /*0cb0*/ 	.word	0xffffffff


	//   ....[120]....
        /*0cb4*/ 	.word	0xffffffff


	//   ....[121]....
        /*0cb8*/ 	.word	0xffffffff


	//   ....[122]....
        /*0cbc*/ 	.word	0xffffffff


	//   ....[123]....
        /*0cc0*/ 	.word	0xffffffff


	//   ....[124]....
        /*0cc4*/ 	.word	0xffffffff


	//   ....[125]....
        /*0cc8*/ 	.word	0xffffffff


	//   ....[126]....
        /*0ccc*/ 	.word	0xffffffff


	//   ....[127]....
        /*0cd0*/ 	.word	0xffffffff


	//   ....[128]....
        /*0cd4*/ 	.word	0xffffffff


	//   ....[129]....
        /*0cd8*/ 	.word	0xffffffff


	//   ....[130]....
        /*0cdc*/ 	.word	0xffffffff


	//   ....[131]....
        /*0ce0*/ 	.word	0xffffffff


	//   ....[132]....
        /*0ce4*/ 	.word	0xffffffff


	//   ....[133]....
        /*0ce8*/ 	.word	0xffffffff


	//   ....[134]....
        /*0cec*/ 	.word	0xffffffff


	//   ....[135]....
        /*0cf0*/ 	.word	0xffffffff


	//   ....[136]....
        /*0cf4*/ 	.word	0xffffffff


	//   ....[137]....
        /*0cf8*/ 	.word	0xffffffff


	//   ....[138]....
        /*0cfc*/ 	.word	0xffffffff


	//   ....[139]....
        /*0d00*/ 	.word	0xffffffff


	//   ....[140]....
        /*0d04*/ 	.word	0xffffffff


	//   ....[141]....
        /*0d08*/ 	.word	0xffffffff


	//   ....[142]....
        /*0d0c*/ 	.word	0xffffffff


	//   ....[143]....
        /*0d10*/ 	.word	0xffffffff


	//   ....[144]....
        /*0d14*/ 	.word	0x0500000f


	//   ....[145]....
        /*0d18*/ 	.word	0x0500000f


	//   ....[146]....
        /*0d1c*/ 	.word	0x0500000f


	//   ....[147]....
        /*0d20*/ 	.word	0x0500000f


	//   ....[148]....
        /*0d24*/ 	.word	0x0500000f


	//   ....[149]....
        /*0d28*/ 	.word	0x0500000f


	//   ....[150]....
        /*0d2c*/ 	.word	0x0500000f


	//   ....[151]....
        /*0d30*/ 	.word	0x0500000f


	//   ....[152]....
        /*0d34*/ 	.word	0x0500000f


	//   ....[153]....
        /*0d38*/ 	.word	0x0500000f


	//   ....[154]....
        /*0d3c*/ 	.word	0x0500000f


	//   ....[155]....
        /*0d40*/ 	.word	0x0500000f


	//   ....[156]....
        /*0d44*/ 	.word	0x0500000f


	//   ....[157]....
        /*0d48*/ 	.word	0x0500000f


	//   ....[158]....
        /*0d4c*/ 	.word	0x0500000f


	//   ....[159]....
        /*0d50*/ 	.word	0x0500000f


	//   ....[160]....
        /*0d54*/ 	.word	0x0500000f


	//   ....[161]....
        /*0d58*/ 	.word	0x0500000f


	//   ....[162]....
        /*0d5c*/ 	.word	0x0500000f


	//   ....[163]....
        /*0d60*/ 	.word	0x0500000f


	//   ....[164]....
        /*0d64*/ 	.word	0x0500000f


	//   ....[165]....
        /*0d68*/ 	.word	0x0500000f


	//   ....[166]....
        /*0d6c*/ 	.word	0x0500000f


	//   ....[167]....
        /*0d70*/ 	.word	0x0500000f


	//   ....[168]....
        /*0d74*/ 	.word	0x0500000f


	//   ....[169]....
        /*0d78*/ 	.word	0x0500000f


	//   ....[170]....
        /*0d7c*/ 	.word	0x0500000f


	//   ....[171]....
        /*0d80*/ 	.word	0x0500000f


	//   ....[172]....
        /*0d84*/ 	.word	0x0500000f


	//   ....[173]....
        /*0d88*/ 	.word	0x0500000f


	//   ....[174]....
        /*0d8c*/ 	.word	0x0500000f


	//   ....[175]....
        /*0d90*/ 	.word	0x0500000f


	//   ....[176]....
        /*0d94*/ 	.word	0x0500000f


	//   ....[177]....
        /*0d98*/ 	.word	0x0500000f


	//   ....[178]....
        /*0d9c*/ 	.word	0x0500000f


	//   ....[179]....
        /*0da0*/ 	.word	0x0500000f


	//   ....[180]....
        /*0da4*/ 	.word	0x0500000f


	//   ....[181]....
        /*0da8*/ 	.word	0x0500000f


	//   ....[182]....
        /*0dac*/ 	.word	0x0500000f


	//   ....[183]....
        /*0db0*/ 	.word	0x0500000f


	//   ....[184]....
        /*0db4*/ 	.word	0x0500000f


	//   ....[185]....
        /*0db8*/ 	.word	0x0500000f


	//   ....[186]....
        /*0dbc*/ 	.word	0x0500000f


	//   ....[187]....
        /*0dc0*/ 	.word	0x0500000f


	//   ....[188]....
        /*0dc4*/ 	.word	0x0500000f


	//   ....[189]....
        /*0dc8*/ 	.word	0x0500000f


	//   ....[190]....
        /*0dcc*/ 	.word	0x0500000f


	//   ....[191]....
        /*0dd0*/ 	.word	0x0500000f


	//   ....[192]....
        /*0dd4*/ 	.word	0x0500000f


	//   ....[193]....
        /*0dd8*/ 	.word	0x0500000f


	//   ....[194]....
        /*0ddc*/ 	.word	0x0500000f


	//   ....[195]....
        /*0de0*/ 	.word	0x0500000f


	//   ....[196]....
        /*0de4*/ 	.word	0x0500000f


	//   ....[197]....
        /*0de8*/ 	.word	0x0500000f


	//   ....[198]....
        /*0dec*/ 	.word	0x0500000f


	//   ....[199]....
        /*0df0*/ 	.word	0x0500000f


	//   ....[200]....
        /*0df4*/ 	.word	0x0500000f


	//   ....[201]....
        /*0df8*/ 	.word	0x0500000f


	//   ....[202]....
        /*0dfc*/ 	.word	0x0500000f


	//   ....[203]....
        /*0e00*/ 	.word	0x0500000f


	//   ....[204]....
        /*0e04*/ 	.word	0x0500000f


	//   ....[205]....
        /*0e08*/ 	.word	0x0500000f


	//   ....[206]....
        /*0e0c*/ 	.word	0x0500000f


	//   ....[207]....
        /*0e10*/ 	.word	0x0500000f


	//   ....[208]....
        /*0e14*/ 	.word	0x0500000f


	//   ....[209]....
        /*0e18*/ 	.word	0x0500000f


	//   ....[210]....
        /*0e1c*/ 	.word	0x0500000f


	//   ....[211]....
        /*0e20*/ 	.word	0x0500000f


	//   ....[212]....
        /*0e24*/ 	.word	0x0500000f


	//----- nvinfo : EIATTR_COOP_GROUP_INSTR_OFFSETS
	.align		4
.L_485:
        /*0e28*/ 	.byte	0x04, 0x28
        /*0e2a*/ 	.short	(.L_487 - .L_486)


	//   ....[0]....
.L_486:
        /*0e2c*/ 	.word	0x00000060


	//   ....[1]....
        /*0e30*/ 	.word	0x000001a0


	//   ....[2]....
        /*0e34*/ 	.word	0x000001f0


	//   ....[3]....
        /*0e38*/ 	.word	0x00000420


	//   ....[4]....
        /*0e3c*/ 	.word	0x00000580


	//   ....[5]....
        /*0e40*/ 	.word	0x000006a0


	//   ....[6]....
        /*0e44*/ 	.word	0x00000800


	//   ....[7]....
        /*0e48*/ 	.word	0x00009a50


	//   ....[8]....
        /*0e4c*/ 	.word	0x0000a170


	//   ....[9]....
        /*0e50*/ 	.word	0x0000a180


	//   ....[10]....
        /*0e54*/ 	.word	0x0000a190


	//   ....[11]....
        /*0e58*/ 	.word	0x0000a1a0


	//   ....[12]....
        /*0e5c*/ 	.word	0x0000a780


	//   ....[13]....
        /*0e60*/ 	.word	0x0000a790


	//   ....[14]....
        /*0e64*/ 	.word	0x0000a7a0


	//   ....[15]....
        /*0e68*/ 	.word	0x0000a7b0


	//   ....[16]....
        /*0e6c*/ 	.word	0x0000ad10


	//   ....[17]....
        /*0e70*/ 	.word	0x0000ad20


	//   ....[18]....
        /*0e74*/ 	.word	0x0000ad30


	//   ....[19]....
        /*0e78*/ 	.word	0x0000ad40


	//   ....[20]....
        /*0e7c*/ 	.word	0x0000b2c0


	//   ....[21]....
        /*0e80*/ 	.word	0x0000b2d0


	//   ....[22]....
        /*0e84*/ 	.word	0x0000b2e0


	//   ....[23]....
        /*0e88*/ 	.word	0x0000b2f0


	//   ....[24]....
        /*0e8c*/ 	.word	0x0000e9c0


	//   ....[25]....
        /*0e90*/ 	.word	0x0000e9d0


	//   ....[26]....
        /*0e94*/ 	.word	0x0000e9e0


	//   ....[27]....
        /*0e98*/ 	.word	0x0000e9f0


	//   ....[28]....
        /*0e9c*/ 	.word	0x0000eed0


	//   ....[29]....
        /*0ea0*/ 	.word	0x0000eee0


	//   ....[30]....
        /*0ea4*/ 	.word	0x0000eef0


	//   ....[31]....
        /*0ea8*/ 	.word	0x0000ef00


	//   ....[32]....
        /*0eac*/ 	.word	0x0000f360


	//   ....[33]....
        /*0eb0*/ 	.word	0x0000f370


	//   ....[34]....
        /*0eb4*/ 	.word	0x0000f380


	//   ....[35]....
        /*0eb8*/ 	.word	0x0000f390


	//   ....[36]....
        /*0ebc*/ 	.word	0x0000f7f0


	//   ....[37]....
        /*0ec0*/ 	.word	0x0000f800


	//   ....[38]....
        /*0ec4*/ 	.word	0x0000f810


	//   ....[39]....
        /*0ec8*/ 	.word	0x0000f820


	//   ....[40]....
        /*0ecc*/ 	.word	0x00014020


	//   ....[41]....
        /*0ed0*/ 	.word	0x000142a0


	//   ....[42]....
        /*0ed4*/ 	.word	0x00014b90


	//   ....[43]....
        /*0ed8*/ 	.word	0x00014c60


	//   ....[44]....
        /*0edc*/ 	.word	0x000150a0


	//   ....[45]....
        /*0ee0*/ 	.word	0x00015110


	//   ....[46]....
        /*0ee4*/ 	.word	0x000172d0


	//   ....[47]....
        /*0ee8*/ 	.word	0x00017500


	//   ....[48]....
        /*0eec*/ 	.word	0x00017c50


	//   ....[49]....
        /*0ef0*/ 	.word	0x00017cb0


	//   ....[50]....
        /*0ef4*/ 	.word	0x00018130


	//   ....[51]....
        /*0ef8*/ 	.word	0x000181a0


	//   ....[52]....
        /*0efc*/ 	.word	0x0001a090


	//   ....[53]....
        /*0f00*/ 	.word	0x0001a0c0


	//   ....[54]....
        /*0f04*/ 	.word	0x0001a270


	//   ....[55]....
        /*0f08*/ 	.word	0x0001a4c0


	//   ....[56]....
        /*0f0c*/ 	.word	0x0001c160


	//   ....[57]....
        /*0f10*/ 	.word	0x0001c3a0


	//   ....[58]....
        /*0f14*/ 	.word	0x0001cb00


	//   ....[59]....
        /*0f18*/ 	.word	0x0001cb80


	//   ....[60]....
        /*0f1c*/ 	.word	0x0001d000


	//   ....[61]....
        /*0f20*/ 	.word	0x0001d070


	//   ....[62]....
        /*0f24*/ 	.word	0x0001dfd0


	//   ....[63]....
        /*0f28*/ 	.word	0x0001e1f0


	//   ....[64]....
        /*0f2c*/ 	.word	0x0001e220


	//   ....[65]....
        /*0f30*/ 	.word	0x0001e230


	//   ....[66]....
        /*0f34*/ 	.word	0x0001fce0


	//   ....[67]....
        /*0f38*/ 	.word	0x0001fcf0


	//   ....[68]....
        /*0f3c*/ 	.word	0x0001fd00


	//   ....[69]....
        /*0f40*/ 	.word	0x0001fd10


	//   ....[70]....
        /*0f44*/ 	.word	0x000207a0


	//   ....[71]....
        /*0f48*/ 	.word	0x000207c0


	//   ....[72]....
        /*0f4c*/ 	.word	0x00020910


	//   ....[73]....
        /*0f50*/ 	.word	0x00020930


	//   ....[74]....
        /*0f54*/ 	.word	0x00020a80


	//   ....[75]....
        /*0f58*/ 	.word	0x00020aa0


	//   ....[76]....
        /*0f5c*/ 	.word	0x00020c00


	//   ....[77]....
        /*0f60*/ 	.word	0x00020c20


	//   ....[78]....
        /*0f64*/ 	.word	0x00021370


	//   ....[79]....
        /*0f68*/ 	.word	0x000213b0


	//   ....[80]....
        /*0f6c*/ 	.word	0x00021ea0


	//   ....[81]....
        /*0f70*/ 	.word	0x00021eb0


	//   ....[82]....
        /*0f74*/ 	.word	0x00023050


	//   ....[83]....
        /*0f78*/ 	.word	0x00023060


	//   ....[84]....
        /*0f7c*/ 	.word	0x000231c0


	//   ....[85]....
        /*0f80*/ 	.word	0x000231e0


	//   ....[86]....
        /*0f84*/ 	.word	0x00023330


	//   ....[87]....
        /*0f88*/ 	.word	0x00023350


	//   ....[88]....
        /*0f8c*/ 	.word	0x000234b0


	//   ....[89]....
        /*0f90*/ 	.word	0x000234d0


	//   ....[90]....
        /*0f94*/ 	.word	0x000236b0


	//   ....[91]....
        /*0f98*/ 	.word	0x000238d0


	//   ....[92]....
        /*0f9c*/ 	.word	0x00023900


	//   ....[93]....
        /*0fa0*/ 	.word	0x00023930


	//   ....[94]....
        /*0fa4*/ 	.word	0x00023960


	//   ....[95]....
        /*0fa8*/ 	.word	0x00023990


	//   ....[96]....
        /*0fac*/ 	.word	0x000239c0


	//   ....[97]....
        /*0fb0*/ 	.word	0x00023b70


	//   ....[98]....
        /*0fb4*/ 	.word	0x00023ba0


	//   ....[99]....
        /*0fb8*/ 	.word	0x00023bd0


	//   ....[100]....
        /*0fbc*/ 	.word	0x00023c00


	//   ....[101]....
        /*0fc0*/ 	.word	0x00023c30


	//   ....[102]....
        /*0fc4*/ 	.word	0x00023c60


	//   ....[103]....
        /*0fc8*/ 	.word	0x00023d00


	//   ....[104]....
        /*0fcc*/ 	.word	0x00023d30


	//   ....[105]....
        /*0fd0*/ 	.word	0x00023d40


	//   ....[106]....
        /*0fd4*/ 	.word	0x00023d70


	//   ....[107]....
        /*0fd8*/ 	.word	0x00025770


	//   ....[108]....
        /*0fdc*/ 	.word	0x00027d20


	//   ....[109]....
        /*0fe0*/ 	.word	0x00028930


	//   ....[110]....
        /*0fe4*/ 	.word	0x00028950


	//   ....[111]....
        /*0fe8*/ 	.word	0x00028970


	//   ....[112]....
        /*0fec*/ 	.word	0x00028a20


	//   ....[113]....
        /*0ff0*/ 	.word	0x00028a90


	//   ....[114]....
        /*0ff4*/ 	.word	0x00028ae0


	//   ....[115]....
        /*0ff8*/ 	.word	0x00028b50


	//   ....[116]....
        /*0ffc*/ 	.word	0x00028ba0


	//   ....[117]....
        /*1000*/ 	.word	0x00028c10


	//   ....[118]....
        /*1004*/ 	.word	0x00028c60


	//   ....[119]....
        /*1008*/ 	.word	0x00028cd0


	//   ....[120]....
        /*100c*/ 	.word	0x00028d20


	//   ....[121]....
        /*1010*/ 	.word	0x00028d90


	//   ....[122]....
        /*1014*/ 	.word	0x00028de0


	//   ....[123]....
        /*1018*/ 	.word	0x00028e50


	//   ....[124]....
        /*101c*/ 	.word	0x00028ea0


	//   ....[125]....
        /*1020*/ 	.word	0x0002c5f0


	//   ....[126]....
        /*1024*/ 	.word	0x0002c620


	//   ....[127]....
        /*1028*/ 	.word	0x0002c680


	//   ....[128]....
        /*102c*/ 	.word	0x0002c6b0


	//   ....[129]....
        /*1030*/ 	.word	0x0002c6e0


	//   ....[130]....
        /*1034*/ 	.word	0x0002c710


	//   ....[131]....
        /*1038*/ 	.word	0x0002c740


	//   ....[132]....
        /*103c*/ 	.word	0x0002c770


	//   ....[133]....
        /*1040*/ 	.word	0x0002c930


	//   ....[134]....
        /*1044*/ 	.word	0x0002c970


	//   ....[135]....
        /*1048*/ 	.word	0x0002c9a0


	//   ....[136]....
        /*104c*/ 	.word	0x0002c9d0


	//   ....[137]....
        /*1050*/ 	.word	0x0002ca00


	//   ....[138]....
        /*1054*/ 	.word	0x0002ca30


	//   ....[139]....
        /*1058*/ 	.word	0x0002cb00


	//   ....[140]....
        /*105c*/ 	.word	0x0002cb20


	//   ....[141]....
        /*1060*/ 	.word	0x0002cb30


	//   ....[142]....
        /*1064*/ 	.word	0x0002cbb0


	//   ....[143]....
        /*1068*/ 	.word	0x0002d6f0


	//   ....[144]....
        /*106c*/ 	.word	0x0002db50


	//   ....[145]....
        /*1070*/ 	.word	0x0002dbe0


	//   ....[146]....
        /*1074*/ 	.word	0x0002dc30


	//   ....[147]....
        /*1078*/ 	.word	0x0002dc80


	//   ....[148]....
        /*107c*/ 	.word	0x0002dd20


	//   ....[149]....
        /*1080*/ 	.word	0x0002ddb0


	//   ....[150]....
        /*1084*/ 	.word	0x0002de00


	//   ....[151]....
        /*1088*/ 	.word	0x0002de50


	//   ....[152]....
        /*108c*/ 	.word	0x0002def0


	//   ....[153]....
        /*1090*/ 	.word	0x0002df80


	//   ....[154]....
        /*1094*/ 	.word	0x0002dfd0


	//   ....[155]....
        /*1098*/ 	.word	0x0002e020


	//   ....[156]....
        /*109c*/ 	.word	0x0002e0c0


	//   ....[157]....
        /*10a0*/ 	.word	0x0002e150


	//   ....[158]....
        /*10a4*/ 	.word	0x0002e1a0


	//   ....[159]....
        /*10a8*/ 	.word	0x0002e1f0


	//   ....[160]....
        /*10ac*/ 	.word	0x0002e2e0


	//   ....[161]....
        /*10b0*/ 	.word	0x0002e370


	//   ....[162]....
        /*10b4*/ 	.word	0x0002e3c0


	//   ....[163]....
        /*10b8*/ 	.word	0x0002e410


	//   ....[164]....
        /*10bc*/ 	.word	0x0002e4a0


	//   ....[165]....
        /*10c0*/ 	.word	0x0002e530


	//   ....[166]....
        /*10c4*/ 	.word	0x0002e580


	//   ....[167]....
        /*10c8*/ 	.word	0x0002e5d0


	//   ....[168]....
        /*10cc*/ 	.word	0x0002e660


	//   ....[169]....
        /*10d0*/ 	.word	0x0002e6f0


	//   ....[170]....
        /*10d4*/ 	.word	0x0002e740


	//   ....[171]....
        /*10d8*/ 	.word	0x0002e790


	//   ....[172]....
        /*10dc*/ 	.word	0x0002e820


	//   ....[173]....
        /*10e0*/ 	.word	0x0002e8b0


	//   ....[174]....
        /*10e4*/ 	.word	0x0002e900


	//   ....[175]....
        /*10e8*/ 	.word	0x0002e950


	//   ....[176]....
        /*10ec*/ 	.word	0x0002ecf0


	//   ....[177]....
        /*10f0*/ 	.word	0x0002efe0


	//   ....[178]....
        /*10f4*/ 	.word	0x0002f160


	//   ....[179]....
        /*10f8*/ 	.word	0x0002f1b0


	//   ....[180]....
        /*10fc*/ 	.word	0x0002f340


	//   ....[181]....
        /*1100*/ 	.word	0x0002f390


	//   ....[182]....
        /*1104*/ 	.word	0x0002f4d0


	//   ....[183]....
        /*1108*/ 	.word	0x0002f520


	//   ....[184]....
        /*110c*/ 	.word	0x0002f660


	//   ....[185]....
        /*1110*/ 	.word	0x0002f6b0


	//   ....[186]....
        /*1114*/ 	.word	0x0002f7f0


	//   ....[187]....
        /*1118*/ 	.word	0x0002f840


	//   ....[188]....
        /*111c*/ 	.word	0x0002f980


	//   ....[189]....
        /*1120*/ 	.word	0x0002f9d0


	//   ....[190]....
        /*1124*/ 	.word	0x0002fb10


	//   ....[191]....
        /*1128*/ 	.word	0x0002fb60


	//   ....[192]....
        /*112c*/ 	.word	0x0002fc80


	//   ....[193]....
        /*1130*/ 	.word	0x0002fcd0


	//   ....[194]....
        /*1134*/ 	.word	0x00030000


	//   ....[195]....
        /*1138*/ 	.word	0x000300b0


	//   ....[196]....
        /*113c*/ 	.word	0x00030240


	//   ....[197]....
        /*1140*/ 	.word	0x000302d0


	//   ....[198]....
        /*1144*/ 	.word	0x00030350


	//   ....[199]....
        /*1148*/ 	.word	0x000303d0


	//   ....[200]....
        /*114c*/ 	.word	0x00030450


	//   ....[201]....
        /*1150*/ 	.word	0x000304e0


	//   ....[202]....
        /*1154*/ 	.word	0x00030580


	//   ....[203]....
        /*1158*/ 	.word	0x00030640


	//   ....[204]....
        /*115c*/ 	.word	0x000306c0


	//   ....[205]....
        /*1160*/ 	.word	0x00030740


	//   ....[206]....
        /*1164*/ 	.word	0x000307c0


	//   ....[207]....
        /*1168*/ 	.word	0x00030850


	//   ....[208]....
        /*116c*/ 	.word	0x000308d0


	//   ....[209]....
        /*1170*/ 	.word	0x00030980


	//   ....[210]....
        /*1174*/ 	.word	0x000309d0


	//   ....[211]....
        /*1178*/ 	.word	0x00030a90


	//   ....[212]....
        /*117c*/ 	.word	0x00030bc0


	//----- nvinfo : EIATTR_REG_RECONFIG
	.align		4
.L_487:
        /*1180*/ 	.byte	0x01, 0x54
	.zero		2


	//----- nvinfo : EIATTR_SYSCALL_OFFSETS
	.align		4
        /*1184*/ 	.byte	0x04, 0x46
        /*1186*/ 	.short	(.L_489 - .L_488)


	//   ....[0]....
.L_488:
        /*1188*/ 	.word	0x000027a0


	//   ....[1]....
        /*118c*/ 	.word	0x000028f0


	//   ....[2]....
        /*1190*/ 	.word	0x00009bf0


	//   ....[3]....
        /*1194*/ 	.word	0x00009f10


	//   ....[4]....
        /*1198*/ 	.word	0x00027940


	//   ....[5]....
        /*119c*/ 	.word	0x00027a90


	//   ....[6]....
        /*11a0*/ 	.word	0x00027b80


	//   ....[7]....
        /*11a4*/ 	.word	0x00028480


	//----- nvinfo : EIATTR_MBARRIER_INSTR_OFFSETS
	.align		4
.L_489:
        /*11a8*/ 	.byte	0x04, 0x39
        /*11aa*/ 	.short	(.L_491 - .L_490)


	//   ....[0]....
.L_490:
        /*11ac*/ 	.word	0x000002d0
        /*11b0*/ 	.word	0x000000ff
        /*11b4*/ 	.word	0x00030800
        /*11b8*/ 	.short	0x0100
        /*11ba*/ 	.byte	0x08
	.zero		1


	//   ....[1]....
        /*11bc*/ 	.word	0x000002e0
        /*11c0*/ 	.word	0x000000ff
        /*11c4*/ 	.word	0x00030820
        /*11c8*/ 	.short	0x0100
        /*11ca*/ 	.byte	0x08
	.zero		1


	//   ....[2]....
        /*11cc*/ 	.word	0x000003d0
        /*11d0*/ 	.word	0x000000ff
        /*11d4*/ 	.word	0x00030830
        /*11d8*/ 	.short	0x0100
        /*11da*/ 	.byte	0x08
	.zero		1


	//   ....[3]....
        /*11dc*/ 	.word	0x000003e0
        /*11e0*/ 	.word	0x000000ff
        /*11e4*/ 	.word	0x00030840
        /*11e8*/ 	.short	0x0100
        /*11ea*/ 	.byte	0x08
	.zero		1


	//   ....[4]....
        /*11ec*/ 	.word	0x000003f0
        /*11f0*/ 	.word	0x000000ff
        /*11f4*/ 	.word	0x00030838
        /*11f8*/ 	.short	0x0100
        /*11fa*/ 	.byte	0x08
	.zero		1


	//   ....[5]....
        /*11fc*/ 	.word	0x00000400
        /*1200*/ 	.word	0x000000ff
        /*1204*/ 	.word	0x00030848
        /*1208*/ 	.short	0x0100
        /*120a*/ 	.byte	0x08
	.zero		1


	//   ....[6]....
        /*120c*/ 	.word	0x00000530
        /*1210*/ 	.word	0x000000ff
        /*1214*/ 	.word	0x00030850
        /*1218*/ 	.short	0x0100
        /*121a*/ 	.byte	0x08
	.zero		1


	//   ....[7]....
        /*121c*/ 	.word	0x00000540
        /*1220*/ 	.word	0x000000ff
        /*1224*/ 	.word	0x00030860
        /*1228*/ 	.short	0x0100
        /*122a*/ 	.byte	0x08
	.zero		1


	//   ....[8]....
        /*122c*/ 	.word	0x00000550
        /*1230*/ 	.word	0x000000ff
        /*1234*/ 	.word	0x00030858
        /*1238*/ 	.short	0x0100
        /*123a*/ 	.byte	0x08
	.zero		1


	//   ....[9]....
        /*123c*/ 	.word	0x00000560
        /*1240*/ 	.word	0x000000ff
        /*1244*/ 	.word	0x00030868
        /*1248*/ 	.short	0x0100
        /*124a*/ 	.byte	0x08
	.zero		1


	//   ....[10]....
        /*124c*/ 	.word	0x00000650
        /*1250*/ 	.word	0x000000ff
        /*1254*/ 	.word	0x00030870
        /*1258*/ 	.short	0x0100
        /*125a*/ 	.byte	0x06
	.zero		1


	//   ....[11]....
        /*125c*/ 	.word	0x00000660
        /*1260*/ 	.word	0x000000ff
        /*1264*/ 	.word	0x00030880
        /*1268*/ 	.short	0x0100
        /*126a*/ 	.byte	0x06
	.zero		1


	//   ....[12]....
        /*126c*/ 	.word	0x00000670
        /*1270*/ 	.word	0x000000ff
        /*1274*/ 	.word	0x00030878
        /*1278*/ 	.short	0x0100
        /*127a*/ 	.byte	0x06
	.zero		1


	//   ....[13]....
        /*127c*/ 	.word	0x00000680
        /*1280*/ 	.word	0x000000ff
        /*1284*/ 	.word	0x00030888
        /*1288*/ 	.short	0x0100
        /*128a*/ 	.byte	0x06
	.zero		1


	//   ....[14]....
        /*128c*/ 	.word	0x000007b0
        /*1290*/ 	.word	0x000000ff
        /*1294*/ 	.word	0x00030890
        /*1298*/ 	.short	0x0100
        /*129a*/ 	.byte	0x08
	.zero		1


	//   ....[15]....
        /*129c*/ 	.word	0x000007c0
        /*12a0*/ 	.word	0x000000ff
        /*12a4*/ 	.word	0x000308a0
        /*12a8*/ 	.short	0x0100
        /*12aa*/ 	.byte	0x08
	.zero		1


	//   ....[16]....
        /*12ac*/ 	.word	0x000007d0
        /*12b0*/ 	.word	0x000000ff
        /*12b4*/ 	.word	0x00030898
        /*12b8*/ 	.short	0x0100
        /*12ba*/ 	.byte	0x08
	.zero		1


	//   ....[17]....
        /*12bc*/ 	.word	0x000007e0
        /*12c0*/ 	.word	0x000000ff
        /*12c4*/ 	.word	0x000308a8
        /*12c8*/ 	.short	0x0100
        /*12ca*/ 	.byte	0x08
	.zero		1


	//   ....[18]....
        /*12cc*/ 	.word	0x00000910
        /*12d0*/ 	.word	0x000000ff
        /*12d4*/ 	.word	0x000308b0
        /*12d8*/ 	.short	0x0100
        /*12da*/ 	.byte	0x08
	.zero		1


	//   ....[19]....
        /*12dc*/ 	.word	0x00000920
        /*12e0*/ 	.word	0x000000ff
        /*12e4*/ 	.word	0x000308c0
        /*12e8*/ 	.short	0x0100
        /*12ea*/ 	.byte	0x08
	.zero		1


	//   ....[20]....
        /*12ec*/ 	.word	0x00000930
        /*12f0*/ 	.word	0x000000ff
        /*12f4*/ 	.word	0x000308b8
        /*12f8*/ 	.short	0x0100
        /*12fa*/ 	.byte	0x08
	.zero		1


	//   ....[21]....
        /*12fc*/ 	.word	0x00000940
        /*1300*/ 	.word	0x000000ff
        /*1304*/ 	.word	0x000308c8
        /*1308*/ 	.short	0x0100
        /*130a*/ 	.byte	0x08
	.zero		1


	//   ....[22]....
        /*130c*/ 	.word	0x00003e80
        /*1310*/ 	.word	0x00000063
        /*1314*/ 	.word	0x00030890
        /*1318*/ 	.short	0x010a
        /*131a*/ 	.byte	0x3f
	.zero		1


	//   ....[23]....
        /*131c*/ 	.word	0x00006200
        /*1320*/ 	.word	0x00000063
        /*1324*/ 	.word	0x00030890
        /*1328*/ 	.short	0x010a
        /*132a*/ 	.byte	0x3f
	.zero		1


	//   ....[24]....
        /*132c*/ 	.word	0x00008500
        /*1330*/ 	.word	0x00000063
        /*1334*/ 	.word	0x00030890
        /*1338*/ 	.short	0x010a
        /*133a*/ 	.byte	0x3f
	.zero		1


	//   ....[25]....
        /*133c*/ 	.word	0x00008840
        /*1340*/ 	.word	0x00000024
        /*1344*/ 	.word	0x00000000
        /*1348*/ 	.short	0x0101
        /*134a*/ 	.byte	0x3f
	.zero		1


	//   ....[26]....
        /*134c*/ 	.word	0x00008880
        /*1350*/ 	.word	0x00000063
        /*1354*/ 	.word	0x000308b0
        /*1358*/ 	.short	0x010a
        /*135a*/ 	.byte	0x3f
	.zero		1


	//   ....[27]....
        /*135c*/ 	.word	0x00008e40
        /*1360*/ 	.word	0x00000063
        /*1364*/ 	.word	0x00000000
        /*1368*/ 	.short	0x0101
        /*136a*/ 	.byte	0x3f
	.zero		1


	//   ....[28]....
        /*136c*/ 	.word	0x00009c90
        /*1370*/ 	.word	0x00000010
        /*1374*/ 	.word	0x00030800
        /*1378*/ 	.short	0x010a
        /*137a*/ 	.byte	0x3f
	.zero		1


	//   ....[29]....
        /*137c*/ 	.word	0x00009ce0
        /*1380*/ 	.word	0x00000010
        /*1384*/ 	.word	0x00030800
        /*1388*/ 	.short	0x010a
        /*138a*/ 	.byte	0x3f
	.zero		1


	//   ....[30]....
        /*138c*/ 	.word	0x0000b720
        /*1390*/ 	.word	0x00000010
        /*1394*/ 	.word	0x00030800
        /*1398*/ 	.short	0x010a
        /*139a*/ 	.byte	0x3f
	.zero		1


	//   ....[31]....
        /*139c*/ 	.word	0x0000fb30
        /*13a0*/ 	.word	0x00000010
        /*13a4*/ 	.word	0x00030800
        /*13a8*/ 	.short	0x010a
        /*13aa*/ 	.byte	0x3f
	.zero		1


	//   ....[32]....
        /*13ac*/ 	.word	0x00013390
        /*13b0*/ 	.word	0x0000003b
        /*13b4*/ 	.word	0x00030830
        /*13b8*/ 	.short	0x010a
        /*13ba*/ 	.byte	0x3f
	.zero		1


	//   ....[33]....
        /*13bc*/ 	.word	0x00013400
        /*13c0*/ 	.word	0x0000003b
        /*13c4*/ 	.word	0x00030830
        /*13c8*/ 	.short	0x010a
        /*13ca*/ 	.byte	0x3f
	.zero		1


	//   ....[34]....
        /*13cc*/ 	.word	0x000140c0
        /*13d0*/ 	.word	0x00000000
        /*13d4*/ 	.word	0x00000000
        /*13d8*/ 	.short	0x0101
        /*13da*/ 	.byte	0x3f
	.zero		1


	//   ....[35]....
        /*13dc*/ 	.word	0x00015db0
        /*13e0*/ 	.word	0x000000e8
        /*13e4*/ 	.word	0x00030830
        /*13e8*/ 	.short	0x010a
        /*13ea*/ 	.byte	0x3f
	.zero		1


	//   ....[36]....
        /*13ec*/ 	.word	0x00015e40
        /*13f0*/ 	.word	0x000000e8
        /*13f4*/ 	.word	0x00030830
        /*13f8*/ 	.short	0x010a
        /*13fa*/ 	.byte	0x3f
	.zero		1


	//   ....[37]....
        /*13fc*/ 	.word	0x00016f60
        /*1400*/ 	.word	0x00000000
        /*1404*/ 	.word	0x00030850
        /*1408*/ 	.short	0x010a
        /*140a*/ 	.byte	0x3f
	.zero		1


	//   ....[38]....
        /*140c*/ 	.word	0x00016fb0
        /*1410*/ 	.word	0x00000000
        /*1414*/ 	.word	0x00030850
        /*1418*/ 	.short	0x010a
        /*141a*/ 	.byte	0x3f
	.zero		1


	//   ....[39]....
        /*141c*/ 	.word	0x00017310
        /*1420*/ 	.word	0x00000002
        /*1424*/ 	.word	0x00000000
        /*1428*/ 	.short	0x0101
        /*142a*/ 	.byte	0x3f
	.zero		1


	//   ....[40]....
        /*142c*/ 	.word	0x00017a20
        /*1430*/ 	.word	0x00000000
        /*1434*/ 	.word	0x00000000
        /*1438*/ 	.short	0x0101
        /*143a*/ 	.byte	0x3f
	.zero		1


	//   ....[41]....
        /*143c*/ 	.word	0x00018be0
        /*1440*/ 	.word	0x00000004
        /*1444*/ 	.word	0x00030830
        /*1448*/ 	.short	0x010a
        /*144a*/ 	.byte	0x3f
	.zero		1


	//   ....[42]....
        /*144c*/ 	.word	0x00018c70
        /*1450*/ 	.word	0x00000004
        /*1454*/ 	.word	0x00030830
        /*1458*/ 	.short	0x010a
        /*145a*/ 	.byte	0x3f
	.zero		1


	//   ....[43]....
        /*145c*/ 	.word	0x00019d90
        /*1460*/ 	.word	0x000000cc
        /*1464*/ 	.word	0x00030850
        /*1468*/ 	.short	0x010a
        /*146a*/ 	.byte	0x3f
	.zero		1


	//   ....[44]....
        /*146c*/ 	.word	0x00019de0
        /*1470*/ 	.word	0x000000cc
        /*1474*/ 	.word	0x00030850
        /*1478*/ 	.short	0x010a
        /*147a*/ 	.byte	0x3f
	.zero		1


	//   ....[45]....
        /*147c*/ 	.word	0x0001a600
        /*1480*/ 	.word	0x0000009e
        /*1484*/ 	.word	0x00000000
        /*1488*/ 	.short	0x0101
        /*148a*/ 	.byte	0x3f
	.zero		1


	//   ....[46]....
        /*148c*/ 	.word	0x0001a790
        /*1490*/ 	.word	0x000000cc
        /*1494*/ 	.word	0x00000000
        /*1498*/ 	.short	0x0101
        /*149a*/ 	.byte	0x3f
	.zero		1


	//   ....[47]....
        /*149c*/ 	.word	0x0001ac60
        /*14a0*/ 	.word	0x00000004
        /*14a4*/ 	.word	0x00030830
        /*14a8*/ 	.short	0x010a
        /*14aa*/ 	.byte	0x3f
	.zero		1


	//   ....[48]....
        /*14ac*/ 	.word	0x0001acf0
        /*14b0*/ 	.word	0x00000004
        /*14b4*/ 	.word	0x00030830
        /*14b8*/ 	.short	0x010a
        /*14ba*/ 	.byte	0x3f
	.zero		1


	//   ....[49]....
        /*14bc*/ 	.word	0x0001be10
        /*14c0*/ 	.word	0x00000000
        /*14c4*/ 	.word	0x00030850
        /*14c8*/ 	.short	0x010a
        /*14ca*/ 	.byte	0x3f
	.zero		1


	//   ....[50]....
        /*14cc*/ 	.word	0x0001be60
        /*14d0*/ 	.word	0x00000000
        /*14d4*/ 	.word	0x00030850
        /*14d8*/ 	.short	0x010a
        /*14da*/ 	.byte	0x3f
	.zero		1


	//   ....[51]....
        /*14dc*/ 	.word	0x0001c1a0
        /*14e0*/ 	.word	0x00000002
        /*14e4*/ 	.word	0x00000000
        /*14e8*/ 	.short	0x0101
        /*14ea*/ 	.byte	0x3f
	.zero		1


	//   ....[52]....
        /*14ec*/ 	.word	0x0001c8d0
        /*14f0*/ 	.word	0x00000000
        /*14f4*/ 	.word	0x00000000
        /*14f8*/ 	.short	0x0101
        /*14fa*/ 	.byte	0x3f
	.zero		1


	//   ....[53]....
        /*14fc*/ 	.word	0x0001def0
        /*1500*/ 	.word	0x00000003
        /*1504*/ 	.word	0x00030850
        /*1508*/ 	.short	0x010a
        /*150a*/ 	.byte	0x3f
	.zero		1


	//   ....[54]....
        /*150c*/ 	.word	0x0001df40
        /*1510*/ 	.word	0x00000003
        /*1514*/ 	.word	0x00030850
        /*1518*/ 	.short	0x010a
        /*151a*/ 	.byte	0x3f
	.zero		1


	//   ....[55]....
        /*151c*/ 	.word	0x0001e3b0
        /*1520*/ 	.word	0x00000003
        /*1524*/ 	.word	0x00000000
        /*1528*/ 	.short	0x0101
        /*152a*/ 	.byte	0x3f
	.zero		1


	//   ....[56]....
        /*152c*/ 	.word	0x000207b0
        /*1530*/ 	.word	0x00000000
        /*1534*/ 	.word	0x00000000
        /*1538*/ 	.short	0x0101
        /*153a*/ 	.byte	0x3f
	.zero		1


	//   ....[57]....
        /*153c*/ 	.word	0x000213d0
        /*1540*/ 	.word	0x00000006
        /*1544*/ 	.word	0x00000000
        /*1548*/ 	.short	0x0101
        /*154a*/ 	.byte	0x3f
	.zero		1


	//   ....[58]....
        /*154c*/ 	.word	0x00025850
        /*1550*/ 	.word	0x00000012
        /*1554*/ 	.word	0x00030820
        /*1558*/ 	.short	0x010a
        /*155a*/ 	.byte	0x3f
	.zero		1


	//   ....[59]....
        /*155c*/ 	.word	0x00025920
        /*1560*/ 	.word	0x00000005
        /*1564*/ 	.word	0x000308a0
        /*1568*/ 	.short	0x010a
        /*156a*/ 	.byte	0x3f
	.zero		1


	//   ....[60]....
        /*156c*/ 	.word	0x00025e50
        /*1570*/ 	.word	0x00000005
        /*1574*/ 	.word	0x000308c0
        /*1578*/ 	.short	0x010a
        /*157a*/ 	.byte	0x3f
	.zero		1


	//   ....[61]....
        /*157c*/ 	.word	0x000264e0
        /*1580*/ 	.word	0x00000007
        /*1584*/ 	.word	0x000308a0
        /*1588*/ 	.short	0x010a
        /*158a*/ 	.byte	0x3f
	.zero		1


	//   ....[62]....
        /*158c*/ 	.word	0x000269f0
        /*1590*/ 	.word	0x00000007
        /*1594*/ 	.word	0x000308c0
        /*1598*/ 	.short	0x010a
        /*159a*/ 	.byte	0x3f
	.zero		1


	//   ....[63]....
        /*159c*/ 	.word	0x00027f90
        /*15a0*/ 	.word	0x00000000
        /*15a4*/ 	.word	0x00030840
        /*15a8*/ 	.short	0x010a
        /*15aa*/ 	.byte	0x3f
	.zero		1


	//   ....[64]....
        /*15ac*/ 	.word	0x00028fb0
        /*15b0*/ 	.word	0x00000012
        /*15b4*/ 	.word	0x00030800
        /*15b8*/ 	.short	0x0107
        /*15ba*/ 	.byte	0x3f
	.zero		1


	//   ....[65]....
        /*15bc*/ 	.word	0x000290b0
        /*15c0*/ 	.word	0x00000012
        /*15c4*/ 	.word	0x00030800
        /*15c8*/ 	.short	0x0101
        /*15ca*/ 	.byte	0x3f
	.zero		1


	//   ....[66]....
        /*15cc*/ 	.word	0x000290d0
        /*15d0*/ 	.word	0x00000012
        /*15d4*/ 	.word	0x00030820
        /*15d8*/ 	.short	0x010a
        /*15da*/ 	.byte	0x3f
	.zero		1


	//   ....[67]....
        /*15dc*/ 	.word	0x00029500
        /*15e0*/ 	.word	0x00000003
        /*15e4*/ 	.word	0x00030840
        /*15e8*/ 	.short	0x010a
        /*15ea*/ 	.byte	0x3f
	.zero		1


	//   ....[68]....
        /*15ec*/ 	.word	0x00029a90
        /*15f0*/ 	.word	0x00000002
        /*15f4*/ 	.word	0x00030860
        /*15f8*/ 	.short	0x010a
        /*15fa*/ 	.byte	0x3f
	.zero		1


	//   ....[69]....
        /*15fc*/ 	.word	0x0002a320
        /*1600*/ 	.word	0x00000003
        /*1604*/ 	.word	0x00030840
        /*1608*/ 	.short	0x010a
        /*160a*/ 	.byte	0x3f
	.zero		1


	//   ....[70]....
        /*160c*/ 	.word	0x0002a8b0
        /*1610*/ 	.word	0x00000002
        /*1614*/ 	.word	0x00030860
        /*1618*/ 	.short	0x010a
        /*161a*/ 	.byte	0x3f
	.zero		1


	//   ....[71]....
        /*161c*/ 	.word	0x0002b0b0
        /*1620*/ 	.word	0x00000003
        /*1624*/ 	.word	0x00030840
        /*1628*/ 	.short	0x010a
        /*162a*/ 	.byte	0x3f
	.zero		1


	//   ....[72]....
        /*162c*/ 	.word	0x0002b630
        /*1630*/ 	.word	0x00000002
        /*1634*/ 	.word	0x00030860
        /*1638*/ 	.short	0x010a
        /*163a*/ 	.byte	0x3f
	.zero		1


	//   ....[73]....
        /*163c*/ 	.word	0x0002bdc0
        /*1640*/ 	.word	0x00000000
        /*1644*/ 	.word	0x00030860
        /*1648*/ 	.short	0x010a
        /*164a*/ 	.byte	0x3f
	.zero		1


	//   ....[74]....
        /*164c*/ 	.word	0x0002d670
        /*1650*/ 	.word	0x00000000
        /*1654*/ 	.word	0x00030820
        /*1658*/ 	.short	0x010a
        /*165a*/ 	.byte	0x3f
	.zero		1


	//   ....[75]....
        /*165c*/ 	.word	0x0002d840
        /*1660*/ 	.word	0x00000006
        /*1664*/ 	.word	0x00000000
        /*1668*/ 	.short	0x010a
        /*166a*/ 	.byte	0x3f
	.zero		1


	//   ....[76]....
        /*166c*/ 	.word	0x0002d8b0
        /*1670*/ 	.word	0x00000007
        /*1674*/ 	.word	0x00000000
        /*1678*/ 	.short	0x010a
        /*167a*/ 	.byte	0x3f
	.zero		1


	//   ....[77]....
        /*167c*/ 	.word	0x0002d920
        /*1680*/ 	.word	0x00000004
        /*1684*/ 	.word	0x00000000
        /*1688*/ 	.short	0x010a
        /*168a*/ 	.byte	0x3f
	.zero		1


	//   ....[78]....
        /*168c*/ 	.word	0x0002d950
        /*1690*/ 	.word	0x00000003
        /*1694*/ 	.word	0x00000000
        /*1698*/ 	.short	0x010a
        /*169a*/ 	.byte	0x3f
	.zero		1


	//   ....[79]....
        /*169c*/ 	.word	0x0002d9b0
        /*16a0*/ 	.word	0x00000063
        /*16a4*/ 	.word	0x00030890
        /*16a8*/ 	.short	0x010a
        /*16aa*/ 	.byte	0x3f
	.zero		1


	//   ....[80]....
        /*16ac*/ 	.word	0x0002da00
        /*16b0*/ 	.word	0x00000063
        /*16b4*/ 	.word	0x00030890
        /*16b8*/ 	.short	0x010a
        /*16ba*/ 	.byte	0x3f
	.zero		1


	//   ....[81]....
        /*16bc*/ 	.word	0x0002da50
        /*16c0*/ 	.word	0x00000063
        /*16c4*/ 	.word	0x00030890
        /*16c8*/ 	.short	0x010a
        /*16ca*/ 	.byte	0x3f
	.zero		1


	//   ....[82]....
        /*16cc*/ 	.word	0x0002daa0
        /*16d0*/ 	.word	0x00000063
        /*16d4*/ 	.word	0x000308b0
        /*16d8*/ 	.short	0x010a
        /*16da*/ 	.byte	0x3f
	.zero		1


	//   ....[83]....
        /*16dc*/ 	.word	0x0002e230
        /*16e0*/ 	.word	0x00000010
        /*16e4*/ 	.word	0x00030800
        /*16e8*/ 	.short	0x010a
        /*16ea*/ 	.byte	0x3f
	.zero		1


	//   ....[84]....
        /*16ec*/ 	.word	0x0002e990
        /*16f0*/ 	.word	0x00000010
        /*16f4*/ 	.word	0x00030800
        /*16f8*/ 	.short	0x010a
        /*16fa*/ 	.byte	0x3f
	.zero		1


	//   ....[85]....
        /*16fc*/ 	.word	0x0002e9e0
        /*1700*/ 	.word	0x0000003b
        /*1704*/ 	.word	0x00030830
        /*1708*/ 	.short	0x010a
        /*170a*/ 	.byte	0x3f
	.zero		1


	//   ....[86]....
        /*170c*/ 	.word	0x0002ea30
        /*1710*/ 	.word	0x000000e8
        /*1714*/ 	.word	0x00030830
        /*1718*/ 	.short	0x010a
        /*171a*/ 	.byte	0x3f
	.zero		1


	//   ....[87]....
        /*171c*/ 	.word	0x0002ea80
        /*1720*/ 	.word	0x00000000
        /*1724*/ 	.word	0x00030850
        /*1728*/ 	.short	0x010a
        /*172a*/ 	.byte	0x3f
	.zero		1


	//   ....[88]....
        /*172c*/ 	.word	0x0002ead0
        /*1730*/ 	.word	0x00000004
        /*1734*/ 	.word	0x00030830
        /*1738*/ 	.short	0x010a
        /*173a*/ 	.byte	0x3f
	.zero		1


	//   ....[89]....
        /*173c*/ 	.word	0x0002eb20
        /*1740*/ 	.word	0x000000cc
        /*1744*/ 	.word	0x00030850
        /*1748*/ 	.short	0x010a
        /*174a*/ 	.byte	0x3f
	.zero		1


	//   ....[90]....
        /*174c*/ 	.word	0x0002eb70
        /*1750*/ 	.word	0x00000004
        /*1754*/ 	.word	0x00030830
        /*1758*/ 	.short	0x010a
        /*175a*/ 	.byte	0x3f
	.zero		1


	//   ....[91]....
        /*175c*/ 	.word	0x0002ebc0
        /*1760*/ 	.word	0x00000000
        /*1764*/ 	.word	0x00030850
        /*1768*/ 	.short	0x010a
        /*176a*/ 	.byte	0x3f
	.zero		1


	//   ....[92]....
        /*176c*/ 	.word	0x0002ec10
        /*1770*/ 	.word	0x00000003
        /*1774*/ 	.word	0x00030850
        /*1778*/ 	.short	0x010a
        /*177a*/ 	.byte	0x3f
	.zero		1


	//   ....[93]....
        /*177c*/ 	.word	0x0002edc0
        /*1780*/ 	.word	0x00000012
        /*1784*/ 	.word	0x00030820
        /*1788*/ 	.short	0x010a
        /*178a*/ 	.byte	0x3f
	.zero		1


	//   ....[94]....
        /*178c*/ 	.word	0x0002ee10
        /*1790*/ 	.word	0x00000005
        /*1794*/ 	.word	0x000308a0
        /*1798*/ 	.short	0x010a
        /*179a*/ 	.byte	0x3f
	.zero		1


	//   ....[95]....
        /*179c*/ 	.word	0x0002ee60
        /*17a0*/ 	.word	0x00000005
        /*17a4*/ 	.word	0x000308c0
        /*17a8*/ 	.short	0x010a
        /*17aa*/ 	.byte	0x3f
	.zero		1


	//   ....[96]....
        /*17ac*/ 	.word	0x0002eeb0
        /*17b0*/ 	.word	0x00000007
        /*17b4*/ 	.word	0x000308a0
        /*17b8*/ 	.short	0x010a
        /*17ba*/ 	.byte	0x3f
	.zero		1


	//   ....[97]....
        /*17bc*/ 	.word	0x0002ef00
        /*17c0*/ 	.word	0x00000007
        /*17c4*/ 	.word	0x000308c0
        /*17c8*/ 	.short	0x010a
        /*17ca*/ 	.byte	0x3f
	.zero		1


	//   ....[98]....
        /*17cc*/ 	.word	0x0002f0a0
        /*17d0*/ 	.word	0x00000000
        /*17d4*/ 	.word	0x00030840
        /*17d8*/ 	.short	0x010a
        /*17da*/ 	.byte	0x3f
	.zero		1


	//   ....[99]....
        /*17dc*/ 	.word	0x0002fd10
        /*17e0*/ 	.word	0x00000012
        /*17e4*/ 	.word	0x00030820
        /*17e8*/ 	.short	0x010a
        /*17ea*/ 	.byte	0x3f
	.zero		1


	//   ....[100]....
        /*17ec*/ 	.word	0x0002fd60
        /*17f0*/ 	.word	0x00000003
        /*17f4*/ 	.word	0x00030840
        /*17f8*/ 	.short	0x010a
        /*17fa*/ 	.byte	0x3f
	.zero		1


	//   ....[101]....
        /*17fc*/ 	.word	0x0002fdb0
        /*1800*/ 	.word	0x00000002
        /*1804*/ 	.word	0x00030860
        /*1808*/ 	.short	0x010a
        /*180a*/ 	.byte	0x3f
	.zero		1


	//   ....[102]....
        /*180c*/ 	.word	0x0002fe00
        /*1810*/ 	.word	0x00000003
        /*1814*/ 	.word	0x00030840
        /*1818*/ 	.short	0x010a
        /*181a*/ 	.byte	0x3f
	.zero		1


	//   ....[103]....
        /*181c*/ 	.word	0x0002fe50
        /*1820*/ 	.word	0x00000002
        /*1824*/ 	.word	0x00030860
        /*1828*/ 	.short	0x010a
        /*182a*/ 	.byte	0x3f
	.zero		1


	//   ....[104]....
        /*182c*/ 	.word	0x0002fea0
        /*1830*/ 	.word	0x00000003
        /*1834*/ 	.word	0x00030840
        /*1838*/ 	.short	0x010a
        /*183a*/ 	.byte	0x3f
	.zero		1


	//   ....[105]....
        /*183c*/ 	.word	0x0002fef0
        /*1840*/ 	.word	0x00000002
        /*1844*/ 	.word	0x00030860
        /*1848*/ 	.short	0x010a
        /*184a*/ 	.byte	0x3f
	.zero		1


	//   ....[106]....
        /*184c*/ 	.word	0x0002ff40
        /*1850*/ 	.word	0x00000000
        /*1854*/ 	.word	0x00030860
        /*1858*/ 	.short	0x010a
        /*185a*/ 	.byte	0x3f
	.zero		1


	//   ....[107]....
        /*185c*/ 	.word	0x00030ae0
        /*1860*/ 	.word	0x00000000
        /*1864*/ 	.word	0x00030820
        /*1868*/ 	.short	0x010a
        /*186a*/ 	.byte	0x3f
	.zero		1


	//   ....[108]....
        /*186c*/ 	.word	0x00030c80
        /*1870*/ 	.word	0x00000006
        /*1874*/ 	.word	0x00000000
        /*1878*/ 	.short	0x010a
        /*187a*/ 	.byte	0x3f
	.zero		1


	//   ....[109]....
        /*187c*/ 	.word	0x00030cd0
        /*1880*/ 	.word	0x00000007
        /*1884*/ 	.word	0x00000000
        /*1888*/ 	.short	0x010a
        /*188a*/ 	.byte	0x3f
	.zero		1


	//   ....[110]....
        /*188c*/ 	.word	0x00030d20
        /*1890*/ 	.word	0x00000004
        /*1894*/ 	.word	0x00000000
        /*1898*/ 	.short	0x010a
        /*189a*/ 	.byte	0x3f
	.zero		1


	//----- nvinfo : EIATTR_NUM_MBARRIERS
	.align		4
.L_491:
        /*189c*/ 	.byte	0x03, 0x38
        /*189e*/ 	.short	0x0016


	//----- nvinfo : EIATTR_EXIT_INSTR_OFFSETS
	.align		4
        /*18a0*/ 	.byte	0x04, 0x1c
        /*18a2*/ 	.short	(.L_493 - .L_492)


	//   ....[0]....
.L_492:
        /*18a4*/ 	.word	0x0002d9a0


	//----- nvinfo : EIATTR_MAX_THREADS
	.align		4
.L_493:
        /*18a8*/ 	.byte	0x04, 0x05
        /*18aa*/ 	.short	(.L_495 - .L_494)
.L_494:
        /*18ac*/ 	.word	0x00000180
        /*18b0*/ 	.word	0x00000001
        /*18b4*/ 	.word	0x00000001


	//----- nvinfo : EIATTR_CRS_STACK_SIZE
	.align		4
.L_495:
        /*18b8*/ 	.byte	0x04, 0x1e
        /*18ba*/ 	.short	(.L_497 - .L_496)
.L_496:
        /*18bc*/ 	.word	0x00000000


	//----- nvinfo : EIATTR_CBANK_PARAM_SIZE
	.align		4
.L_497:
        /*18c0*/ 	.byte	0x03, 0x19
        /*18c2*/ 	.short	0x0af0


	//----- nvinfo : EIATTR_PARAM_CBANK
	.align		4
        /*18c4*/ 	.byte	0x04, 0x0a
        /*18c6*/ 	.short	(.L_499 - .L_498)
	.align		4
.L_498:
        /*18c8*/ 	.word	index@(.nv.constant0._ZN7cutlass13device_kernelIN5flash11enable_sm90INS1_16FlashAttnFwdSm90INS1_25CollectiveMainloopFwdSm90ILi2EN4cute5tupleIJNS5_1CILi1EEES8_S8_EEENS6_IJNS7_ILi128EEENS7_ILi64EEENS7_ILi256EEEEEELi256ENS_6half_tEfNS_4arch4Sm90ELb0ELb1ELb0ELb1ELb0ELb1ELb0ELb1ELb1ELb1ELb1ELb0EEENS1_21CollectiveEpilogueFwdINS6_IJSA_SC_SB_EEES9_SE_SG_Li256ELb1ELb1ELb1ELb0EEENS1_36VarlenDynamicPersistentTileSchedulerILi128ELi64ELi256ELi128ELb1ELb1ELb1ELb1ELb0ELb1EEEEEEEEEvNT_6ParamsE)
        /*18cc*/ 	.short	0x0210
        /*18ce*/ 	.short	0x0af0


	//----- nvinfo : EIATTR_SW_WAR
	.align		4
.L_499:
        /*18d0*/ 	.byte	0x04, 0x36
        /*18d2*/ 	.short	(.L_501 - .L_500)
.L_500:
        /*18d4*/ 	.word	0x00000008
.L_501:


//--------------------- .nv.info._ZN7cutlass13device_kernelIN5flash11enable_sm90INS1_16FlashAttnFwdSm90INS1_25CollectiveMainloopFwdSm90ILi2EN4cute5tupleIJNS5_1CILi1EEES8_S8_EEENS6_IJNS7_ILi128EEENS7_ILi80EEENS7_ILi256EEEEEELi256ENS_6half_tEfNS_4arch4Sm90ELb1ELb0ELb0ELb0ELb0ELb0ELb0ELb1ELb1ELb1ELb1ELb0EEENS1_21CollectiveEpilogueFwdINS6_IJSA_SC_SB_EEES9_SE_SG_Li256ELb0ELb1ELb1ELb0EEENS1_19SingleTileSchedulerILb0ELb1ELb1ELi128EEEEEEEEEvNT_6ParamsE --------------------------
	.section	.nv.info._ZN7cutlass13device_kernelIN5flash11enable_sm90INS1_16FlashAttnFwdSm90INS1_25CollectiveMainloopFwdSm90ILi2EN4cute5tupleIJNS5_1CILi1EEES8_S8_EEENS6_IJNS7_ILi128EEENS7_ILi80EEENS7_ILi256EEEEEELi256ENS_6half_tEfNS_4arch4Sm90ELb1ELb0ELb0ELb0ELb0ELb0ELb0ELb1ELb1ELb1ELb1ELb0EEENS1_21CollectiveEpilogueFwdINS6_IJSA_SC_SB_EEES9_SE_SG_Li256ELb0ELb1ELb1ELb0EEENS1_19SingleTileSchedulerILb0ELb1ELb1ELi128EEEEEEEEEvNT_6ParamsE,"",@"SHT_CUDA_INFO"
	.sectionflags	@""
	.align	4


	//----- nvinfo : EIATTR_CUDA_API_VERSION
	.align		4
        /*0000*/ 	.byte	0x04, 0x37
        /*0002*/ 	.short	(.L_503 - .L_502)
.L_502:
        /*0004*/ 	.word	0x00000082


	//----- nvinfo : EIATTR_KPARAM_INFO
	.align		4
.L_503:
        /*0008*/ 	.byte	0x04, 0x17
        /*000a*/ 	.short	(.L_505 - .L_504)
.L_504:
        /*000c*/ 	.word	0x00000000
        /*0010*/ 	.short	0x0000
        /*0012*/ 	.short	0x0070
        /*0014*/ 	.byte	0x00, 0xf0, 0x01, 0x28


	//----- nvinfo : EIATTR_SPARSE_MMA_MASK
	.align		4
.L_505:
        /*0018*/ 	.byte	0x03, 0x50
        /*001a*/ 	.short	0x0000


	//----- nvinfo : EIATTR_MAXREG_COUNT
	.align		4
        /*001c*/ 	.byte	0x03, 0x1b
        /*001e*/ 	.short	0x00a8


	//----- nvinfo : EIATTR_NUM_BARRIERS
	.align		4
        /*0020*/ 	.byte	0x02, 0x4c
        /*0022*/ 	.byte	0x09
	.zero		1


	//----- nvinfo : EIATTR_EXTERNS
	.align		4
        /*0024*/ 	.byte	0x04, 0x0f
        /*0026*/ 	.short	(.L_507 - .L_506)


	//   ....[0]....
	.align		4
.L_506:
        /*0028*/ 	.word	index@(__assertfail)


	//----- nvinfo : EIATTR_ANNOTATIONS
	.align		4
.L_507:
        /*002c*/ 	.byte	0x04, 0x55
        /*002e*/ 	.short	(.L_509 - .L_508)


	//   ....[0]....
.L_508:
        /* <DEDUP_REMOVED lines=12> */


	//----- nvinfo : EIATTR_MERCURY_ISA_VERSION
	.align		4
.L_509:
        /*00e0*/ 	.byte	0x03, 0x5f
        /*00e2*/ 	.short	0x0101


	//----- nvinfo : EIATTR_INT_WARP_WIDE_INSTR_OFFSETS
	.align		4
        /*00e4*/ 	.byte	0x04, 0x31
        /*00e6*/ 	.short	(.L_511 - .L_510)


	//   ....[0]....
.L_510:
        /*00e8*/ 	.word	0x00000120


	//   ....[1]....
        /*00ec*/ 	.word	0x00000160


	//   ....[2]....
        /*00f0*/ 	.word	0x00000220


	//----- nvinfo : EIATTR_COOP_GROUP_MASK_REGIDS
	.align		4
.L_511:
        /*00f4*/ 	.byte	0x04, 0x29
        /*00f6*/ 	.short	(.L_513 - .L_512)


	//   ....[0]....
.L_512:
        /*00f8*/ 	.word	0xffffffff


	//   ....[1]....
        /*00fc*/ 	.word	0xffffffff


	//   ....[2]....
        /*0100*/ 	.word	0xffffffff


	//   ....[3]....
        /*0104*/ 	.word	0xffffffff


	//   ....[4]....
        /*0108*/ 	.word	0xffffffff


	//   ....[5]....
        /*010c*/ 	.word	0xffffffff


	//   ....[6]....
        /*0110*/ 	.word	0xffffffff


	//   ....[7]....
        /*0114*/ 	.word	0xffffffff


	//   ....[8]....
        /*0118*/ 	.word	0xffffffff


	//   ....[9]....
        /*011c*/ 	.word	0xffffffff


	//   ....[10]....
        /*0120*/ 	.word	0xffffffff


	//   ....[11]....
        /*0124*/ 	.word	0xffffffff


	//   ....[12]....
        /*0128*/ 	.word	0xffffffff


	//   ....[13]....
        /*012c*/ 	.word	0xffffffff


	//   ....[14]....
        /*0130*/ 	.word	0xffffffff


	//   ....[15]....
        /*0134*/ 	.word	0xffffffff


	//   ....[16]....
        /*0138*/ 	.word	0xffffffff


	//   ....[17]....
        /*013c*/ 	.word	0xffffffff


	//   ....[18]....
        /*0140*/ 	.word	0xffffffff


	//   ....[19]....
        /*0144*/ 	.word	0xffffffff


	//   ....[20]....
        /*0148*/ 	.word	0xffffffff


	//   ....[21]....
        /*014c*/ 	.word	0xffffffff


	//   ....[22]....
        /*0150*/ 	.word	0xffffffff


	//   ....[23]....
        /*0154*/ 	.word	0xffffffff


	//   ....[24]....
        /*0158*/ 	.word	0xffffffff


	//   ....[25]....
        /*015c*/ 	.word	0xffffffff


	//   ....[26]....
        /*0160*/ 	.word	0xffffffff


	//   ....[27]....
        /*0164*/ 	.word	0xffffffff


	//   ....[28]....
        /*0168*/ 	.word	0xffffffff


	//   ....[29]....
        /*016c*/ 	.word	0xffffffff


	//   ....[30]....
        /*0170*/ 	.word	0xffffffff


	//   ....[31]....
        /*0174*/ 	.word	0xffffffff


	//   ....[32]....
        /*0178*/ 	.word	0xffffffff


	//   ....[33]....
        /*017c*/ 	.word	0xffffffff


	//   ....[34]....
        /*0180*/ 	.word	0xffffffff


	//   ....[35]....
        /*0184*/ 	.word	0xffffffff


	//   ....[36]....
        /*0188*/ 	.word	0xffffffff


	//   ....[37]....
        /*018c*/ 	.word	0xffffffff


	//   ....[38]....
        /*0190*/ 	.word	0xffffffff


	//   ....[39]....
        /*0194*/ 	.word	0xffffffff


	//   ....[40]....
        /*0198*/ 	.word	0xffffffff


	//   ....[41]....
        /*019c*/ 	.word	0xffffffff


	//   ....[42]....
        /*01a0*/ 	.word	0xffffffff


	//   ....[43]....
        /*01a4*/ 	.word	0xffffffff


	//   ....[44]....
        /*01a8*/ 	.word	0xffffffff


	//   ....[45]....
        /*01ac*/ 	.word	0xffffffff


	//   ....[46]....
        /*01b0*/ 	.word	0xffffffff


	//   ....[47]....
        /*01b4*/ 	.word	0xffffffff


	//   ....[48]....
        /*01b8*/ 	.word	0xffffffff


	//   ....[49]....
        /*01bc*/ 	.word	0xffffffff


	//   ....[50]....
        /*01c0*/ 	.word	0xffffffff


	//   ....[51]....
        /*01c4*/ 	.word	0xffffffff


	//   ....[52]....
        /*01c8*/ 	.word	0xffffffff


	//   ....[53]....
        /*01cc*/ 	.word	0xffffffff


	//   ....[54]....
        /*01d0*/ 	.word	0xffffffff


	//   ....[55]....
        /*01d4*/ 	.word	0x0500000f


	//   ....[56]....
        /*01d8*/ 	.word	0x0500000f


	//   ....[57]....
        /*01dc*/ 	.word	0x0500000f


	//   ....[58]....
        /*01e0*/ 	.word	0x0500000f


	//   ....[59]....
        /*01e4*/ 	.word	0x0500000f


	//   ....[60]....
        /*01e8*/ 	.word	0x0500000f


	//   ....[61]....
        /*01ec*/ 	.word	0x0500000f


	//   ....[62]....
        /*01f0*/ 	.word	0x0500000f


	//   ....[63]....
        /*01f4*/ 	.word	0x0500000f


	//   ....[64]....
        /*01f8*/ 	.word	0x0500000f


	//   ....[65]....
        /*01fc*/ 	.word	0x0500000f


	//   ....[66]....
        /*0200*/ 	.word	0x0500000f


	//   ....[67]....
        /*0204*/ 	.word	0x0500000f


	//   ....[68]....
        /*0208*/ 	.word	0x0500000f


	//   ....[69]....
        /*020c*/ 	.word	0x0500000f


	//   ....[70]....
        /*0210*/ 	.word	0x0500000f


	//   ....[71]....
        /*0214*/ 	.word	0x0500000f


	//   ....[72]....
        /*0218*/ 	.word	0x0500000f


	//----- nvinfo : EIATTR_COOP_GROUP_INSTR_OFFSETS
	.align		4
.L_513:
        /*021c*/ 	.byte	0x04, 0x28
        /*021e*/ 	.short	(.L_515 - .L_514)


	//   ....[0]....
.L_514:
        /*0220*/ 	.word	0x00000060


	//   ....[1]....
        /*0224*/ 	.word	0x00000130


	//   ....[2]....
        /*0228*/ 	.word	0x00000230


	//   ....[3]....
        /*022c*/ 	.word	0x000003a0


	//   ....[4]....
        /*0230*/ 	.word	0x00000500


	//   ....[5]....
        /*0234*/ 	.word	0x00000620


	//   ....[6]....
        /*0238*/ 	.word	0x00000780


	//   ....[7]....
        /*023c*/ 	.word	0x00001350


	//   ....[8]....
        /*0240*/ 	.word	0x00001e70


	//   ....[9]....
        /*0244*/ 	.word	0x00001eb0


	//   ....[10]....
        /*0248*/ 	.word	0x00003f50


	//   ....[11]....
        /*024c*/ 	.word	0x00004030


	//   ....[12]....
        /*0250*/ 	.word	0x00004330


	//   ....[13]....
        /*0254*/ 	.word	0x000044b0


	//   ....[14]....
        /*0258*/ 	.word	0x00007b70


	//   ....[15]....
        /*025c*/ 	.word	0x00007bd0


	//   ....[16]....
        /*0260*/ 	.word	0x000080e0


	//   ....[17]....
        /*0264*/ 	.word	0x000081f0


	//   ....[18]....
        /*0268*/ 	.word	0x00008640


	//   ....[19]....
        /*026c*/ 	.word	0x00008740


	//   ....[20]....
        /*0270*/ 	.word	0x0000bce0


	//   ....[21]....
        /*0274*/ 	.word	0x0000bd10


	//   ....[22]....
        /*0278*/ 	.word	0x0000bfc0


	//   ....[23]....
        /*027c*/ 	.word	0x0000c220


	//   ....[24]....
        /*0280*/ 	.word	0x0000d2d0


	//   ....[25]....
        /*0284*/ 	.word	0x0000d300


	//   ....[26]....
        /*0288*/ 	.word	0x0000d390


	//   ....[27]....
        /*028c*/ 	.word	0x0000d3b0


	//   ....[28]....
        /*0290*/ 	.word	0x0000e5e0


	//   ....[29]....
        /*0294*/ 	.word	0x0000e640


	//   ....[30]....
        /*0298*/ 	.word	0x0000e680


	//   ....[31]....
        /*029c*/ 	.word	0x0000e6c0


	//   ....[32]....
        /*02a0*/ 	.word	0x0000e700


	//   ....[33]....
        /*02a4*/ 	.word	0x0000e710


	//   ....[34]....
        /*02a8*/ 	.word	0x0000f370


	//   ....[35]....
        /*02ac*/ 	.word	0x0000f380


	//   ....[36]....
        /*02b0*/ 	.word	0x000103b0


	//   ....[37]....
        /*02b4*/ 	.word	0x00010ed0


	//   ....[38]....
        /*02b8*/ 	.word	0x00011920


	//   ....[39]....
        /*02bc*/ 	.word	0x00011960


	//   ....[40]....
        /*02c0*/ 	.word	0x00011990


	//   ....[41]....
        /*02c4*/ 	.word	0x000119b0


	//   ....[42]....
        /*02c8*/ 	.word	0x00011a60


	//   ....[43]....
        /*02cc*/ 	.word	0x00011a80


	//   ....[44]....
        /*02d0*/ 	.word	0x00011b00


	//   ....[45]....
        /*02d4*/ 	.word	0x00011b20


	//   ....[46]....
        /*02d8*/ 	.word	0x00011ba0


	//   ....[47]....
        /*02dc*/ 	.word	0x00011bc0


	//   ....[48]....
        /*02e0*/ 	.word	0x00011c40


	//   ....[49]....
        /*02e4*/ 	.word	0x00011c60


	//   ....[50]....
        /*02e8*/ 	.word	0x00011ce0


	//   ....[51]....
        /*02ec*/ 	.word	0x00011d00


	//   ....[52]....
        /*02f0*/ 	.word	0x00011d80


	//   ....[53]....
        /*02f4*/ 	.word	0x00011d90


	//   ....[54]....
        /*02f8*/ 	.word	0x000149e0


	//   ....[55]....
        /*02fc*/ 	.word	0x00014f70


	//   ....[56]....
        /*0300*/ 	.word	0x000150f0


	//   ....[57]....
        /*0304*/ 	.word	0x00015140


	//   ....[58]....
        /*0308*/ 	.word	0x000152b0


	//   ....[59]....
        /*030c*/ 	.word	0x00015320


	//   ....[60]....
        /*0310*/ 	.word	0x00015420


	//   ....[61]....
        /*0314*/ 	.word	0x00015490


	//   ....[62]....
        /*0318*/ 	.word	0x00015590


	//   ....[63]....
        /*031c*/ 	.word	0x00015600


	//   ....[64]....
        /*0320*/ 	.word	0x00015700


	//   ....[65]....
        /*0324*/ 	.word	0x00015770


	//   ....[66]....
        /*0328*/ 	.word	0x00015870


	//   ....[67]....
        /*032c*/ 	.word	0x000158e0


	//   ....[68]....
        /*0330*/ 	.word	0x000159e0


	//   ....[69]....
        /*0334*/ 	.word	0x00015a40


	//   ....[70]....
        /*0338*/ 	.word	0x00015b30


	//   ....[71]....
        /*033c*/ 	.word	0x00015b80


	//   ....[72]....
        /*0340*/ 	.word	0x00015f80


	//----- nvinfo : EIATTR_REG_RECONFIG
	.align		4
.L_515:
        /*0344*/ 	.byte	0x01, 0x54
	.zero		2


	//----- nvinfo : EIATTR_SYSCALL_OFFSETS
	.align		4
        /*0348*/ 	.byte	0x04, 0x46
        /*034a*/ 	.short	(.L_517 - .L_516)


	//   ....[0]....
.L_516:
        /*034c*/ 	.word	0x00001520


	//   ....[1]....
        /*0350*/ 	.word	0x00010b50


	//   ....[2]....
        /*0354*/ 	.word	0x00010c90


	//   ....[3]....
        /*0358*/ 	.word	0x00010d80


	//   ....[4]....
        /*035c*/ 	.word	0x00011540


	//----- nvinfo : EIATTR_MBARRIER_INSTR_OFFSETS
	.align		4
.L_517:
        /*0360*/ 	.byte	0x04, 0x39
        /*0362*/ 	.short	(.L_519 - .L_518)


	//   ....[0]....
.L_518:
        /*0364*/ 	.word	0x00000250
        /*0368*/ 	.word	0x000000ff
        /*036c*/ 	.word	0x00038800
        /*0370*/ 	.short	0x0100
        /*0372*/ 	.byte	0x08
	.zero		1


	//   ....[1]....
        /*0374*/ 	.word	0x00000260
        /*0378*/ 	.word	0x000000ff
        /*037c*/ 	.word	0x00038820
        /*0380*/ 	.short	0x0100
        /*0382*/ 	.byte	0x08
	.zero		1


	//   ....[2]....
        /*0384*/ 	.word	0x00000350
        /*0388*/ 	.word	0x000000ff
        /*038c*/ 	.word	0x00038830
        /*0390*/ 	.short	0x0100
        /*0392*/ 	.byte	0x08
	.zero		1


	//   ....[3]....
        /*0394*/ 	.word	0x00000360
        /*0398*/ 	.word	0x000000ff
        /*039c*/ 	.word	0x00038840
        /*03a0*/ 	.short	0x0100
        /*03a2*/ 	.byte	0x08
	.zero		1


	//   ....[4]....
        /*03a4*/ 	.word	0x00000370
        /*03a8*/ 	.word	0x000000ff
        /*03ac*/ 	.word	0x00038838
        /*03b0*/ 	.short	0x0100
        /*03b2*/ 	.byte	0x08
	.zero		1


	//   ....[5]....
        /*03b4*/ 	.word	0x00000380
        /*03b8*/ 	.word	0x000000ff
        /*03bc*/ 	.word	0x00038848
        /*03c0*/ 	.short	0x0100
        /*03c2*/ 	.byte	0x08
	.zero		1


	//   ....[6]....
        /*03c4*/ 	.word	0x000004b0
        /*03c8*/ 	.word	0x000000ff
        /*03cc*/ 	.word	0x00038850
        /*03d0*/ 	.short	0x0100
        /*03d2*/ 	.byte	0x08
	.zero		1


	//   ....[7]....
        /*03d4*/ 	.word	0x000004c0
        /*03d8*/ 	.word	0x000000ff
        /*03dc*/ 	.word	0x00038860
        /*03e0*/ 	.short	0x0100
        /*03e2*/ 	.byte	0x08
	.zero		1


	//   ....[8]....
        /*03e4*/ 	.word	0x000004d0
        /*03e8*/ 	.word	0x000000ff
        /*03ec*/ 	.word	0x00038858
        /*03f0*/ 	.short	0x0100
        /*03f2*/ 	.byte	0x08
	.zero		1


	//   ....[9]....
        /*03f4*/ 	.word	0x000004e0
        /*03f8*/ 	.word	0x000000ff
        /*03fc*/ 	.word	0x00038868
        /*0400*/ 	.short	0x0100
        /*0402*/ 	.byte	0x08
	.zero		1


	//   ....[10]....
        /*0404*/ 	.word	0x000005d0
        /*0408*/ 	.word	0x000000ff
        /*040c*/ 	.word	0x00038870
        /*0410*/ 	.short	0x0100
        /*0412*/ 	.byte	0x06
	.zero		1


	//   ....[11]....
        /*0414*/ 	.word	0x000005e0
        /*0418*/ 	.word	0x000000ff
        /*041c*/ 	.word	0x00038880
        /*0420*/ 	.short	0x0100
        /*0422*/ 	.byte	0x06
	.zero		1


	//   ....[12]....
        /*0424*/ 	.word	0x000005f0
        /*0428*/ 	.word	0x000000ff
        /*042c*/ 	.word	0x00038878
        /*0430*/ 	.short	0x0100
        /*0432*/ 	.byte	0x06
	.zero		1


	//   ....[13]....
        /*0434*/ 	.word	0x00000600
        /*0438*/ 	.word	0x000000ff
        /*043c*/ 	.word	0x00038888
        /*0440*/ 	.short	0x0100
        /*0442*/ 	.byte	0x06
	.zero		1


	//   ....[14]....
        /*0444*/ 	.word	0x00000730
        /*0448*/ 	.word	0x000000ff
        /*044c*/ 	.word	0x00038890
        /*0450*/ 	.short	0x0100
        /*0452*/ 	.byte	0x08
	.zero		1


	//   ....[15]....
        /*0454*/ 	.word	0x00000740
        /*0458*/ 	.word	0x000000ff
        /*045c*/ 	.word	0x000388a0
        /*0460*/ 	.short	0x0100
        /*0462*/ 	.byte	0x08
	.zero		1


	//   ....[16]....
        /*0464*/ 	.word	0x00000750
        /*0468*/ 	.word	0x000000ff
        /*046c*/ 	.word	0x00038898
        /*0470*/ 	.short	0x0100
        /*0472*/ 	.byte	0x08
	.zero		1


	//   ....[17]....
        /*0474*/ 	.word	0x00000760
        /*0478*/ 	.word	0x000000ff
        /*047c*/ 	.word	0x000388a8
        /*0480*/ 	.short	0x0100
        /*0482*/ 	.byte	0x08
	.zero		1


	//   ....[18]....
        /*0484*/ 	.word	0x00000890
        /*0488*/ 	.word	0x000000ff
        /*048c*/ 	.word	0x000388b0
        /*0490*/ 	.short	0x0100
        /*0492*/ 	.byte	0x08
	.zero		1


	//   ....[19]....
        /*0494*/ 	.word	0x000008a0
        /*0498*/ 	.word	0x000000ff
        /*049c*/ 	.word	0x000388c0
        /*04a0*/ 	.short	0x0100
        /*04a2*/ 	.byte	0x08
	.zero		1


	//   ....[20]....
        /*04a4*/ 	.word	0x000008b0
        /*04a8*/ 	.word	0x000000ff
        /*04ac*/ 	.word	0x000388b8
        /*04b0*/ 	.short	0x0100
        /*04b2*/ 	.byte	0x08
	.zero		1


	//   ....[21]....
        /*04b4*/ 	.word	0x000008c0
        /*04b8*/ 	.word	0x000000ff
        /*04bc*/ 	.word	0x000388c8
        /*04c0*/ 	.short	0x0100
        /*04c2*/ 	.byte	0x08
	.zero		1


	//   ....[22]....
        /*04c4*/ 	.word	0x00001560
        /*04c8*/ 	.word	0x000000ff
        /*04cc*/ 	.word	0x00038800
        /*04d0*/ 	.short	0x010a
        /*04d2*/ 	.byte	0x04
	.zero		1


	//   ....[23]....
        /*04d4*/ 	.word	0x000015d0
        /*04d8*/ 	.word	0x000000ff
        /*04dc*/ 	.word	0x00038830
        /*04e0*/ 	.short	0x010a
        /*04e2*/ 	.byte	0x04
	.zero		1


	//   ....[24]....
        /*04e4*/ 	.word	0x00001670
        /*04e8*/ 	.word	0x000000ff
        /*04ec*/ 	.word	0x00038830
        /*04f0*/ 	.short	0x010a
        /*04f2*/ 	.byte	0x04
	.zero		1


	//   ....[25]....
        /*04f4*/ 	.word	0x00004870
        /*04f8*/ 	.word	0x00000000
        /*04fc*/ 	.word	0x00000000
        /*0500*/ 	.short	0x0101
        /*0502*/ 	.byte	0x3f
	.zero		1


	//   ....[26]....
        /*0504*/ 	.word	0x00005080
        /*0508*/ 	.word	0x000000ff
        /*050c*/ 	.word	0x00038830
        /*0510*/ 	.short	0x010a
        /*0512*/ 	.byte	0x06
	.zero		1


	//   ....[27]....
        /*0514*/ 	.word	0x000050d0
        /*0518*/ 	.word	0x000000ff
        /*051c*/ 	.word	0x00038830
        /*0520*/ 	.short	0x010a
        /*0522*/ 	.byte	0x06
	.zero		1


	//   ....[28]....
        /*0524*/ 	.word	0x000079c0
        /*0528*/ 	.word	0x000000ff
        /*052c*/ 	.word	0x00038850
        /*0530*/ 	.short	0x010a
        /*0532*/ 	.byte	0x07
	.zero		1


	//   ....[29]....
        /*0534*/ 	.word	0x00007a00
        /*0538*/ 	.word	0x000000ff
        /*053c*/ 	.word	0x00038850
        /*0540*/ 	.short	0x010a
        /*0542*/ 	.byte	0x07
	.zero		1


	//   ....[30]....
        /*0544*/ 	.word	0x00008b00
        /*0548*/ 	.word	0x00000014
        /*054c*/ 	.word	0x00000000
        /*0550*/ 	.short	0x0101
        /*0552*/ 	.byte	0x3f
	.zero		1


	//   ....[31]....
        /*0554*/ 	.word	0x00008b30
        /*0558*/ 	.word	0x000000a8
        /*055c*/ 	.word	0x00000000
        /*0560*/ 	.short	0x0101
        /*0562*/ 	.byte	0x3f
	.zero		1


	//   ....[32]....
        /*0564*/ 	.word	0x000090f0
        /*0568*/ 	.word	0x000000ff
        /*056c*/ 	.word	0x00038830
        /*0570*/ 	.short	0x010a
        /*0572*/ 	.byte	0x3c
	.zero		1


	//   ....[33]....
        /*0574*/ 	.word	0x00009130
        /*0578*/ 	.word	0x000000ff
        /*057c*/ 	.word	0x00038830
        /*0580*/ 	.short	0x010a
        /*0582*/ 	.byte	0x3c
	.zero		1


	//   ....[34]....
        /*0584*/ 	.word	0x0000ba30
        /*0588*/ 	.word	0x000000ff
        /*058c*/ 	.word	0x00038850
        /*0590*/ 	.short	0x010a
        /*0592*/ 	.byte	0x0b
	.zero		1


	//   ....[35]....
        /*0594*/ 	.word	0x0000ba70
        /*0598*/ 	.word	0x000000ff
        /*059c*/ 	.word	0x00038850
        /*05a0*/ 	.short	0x010a
        /*05a2*/ 	.byte	0x0b
	.zero		1


	//   ....[36]....
        /*05a4*/ 	.word	0x0000c680
        /*05a8*/ 	.word	0x0000009d
        /*05ac*/ 	.word	0x00000000
        /*05b0*/ 	.short	0x0101
        /*05b2*/ 	.byte	0x3f
	.zero		1


	//   ....[37]....
        /*05b4*/ 	.word	0x0000c760
        /*05b8*/ 	.word	0x000000ab
        /*05bc*/ 	.word	0x00000000
        /*05c0*/ 	.short	0x0101
        /*05c2*/ 	.byte	0x3f
	.zero		1


	//   ....[38]....
        /*05c4*/ 	.word	0x0000d240
        /*05c8*/ 	.word	0x000000ff
        /*05cc*/ 	.word	0x00038850
        /*05d0*/ 	.short	0x010a
        /*05d2*/ 	.byte	0x05
	.zero		1


	//   ....[39]....
        /*05d4*/ 	.word	0x0000d280
        /*05d8*/ 	.word	0x000000ff
        /*05dc*/ 	.word	0x00038850
        /*05e0*/ 	.short	0x010a
        /*05e2*/ 	.byte	0x05
	.zero		1


	//   ....[40]....
        /*05e4*/ 	.word	0x0000d690
        /*05e8*/ 	.word	0x00000009
        /*05ec*/ 	.word	0x00000000
        /*05f0*/ 	.short	0x0101
        /*05f2*/ 	.byte	0x3f
	.zero		1


	//   ....[41]....
        /*05f4*/ 	.word	0x0000e720
        /*05f8*/ 	.word	0x000000ff
        /*05fc*/ 	.word	0x00000000
        /*0600*/ 	.short	0x0101
        /*0602*/ 	.byte	0x04
	.zero		1


	//   ....[42]....
        /*0604*/ 	.word	0x000110f0
        /*0608*/ 	.word	0x000000ff
        /*060c*/ 	.word	0x00038840
        /*0610*/ 	.short	0x010a
        /*0612*/ 	.byte	0x26
	.zero		1


	//   ....[43]....
        /*0614*/ 	.word	0x00011f10
        /*0618*/ 	.word	0x000000ff
        /*061c*/ 	.word	0x00038800
        /*0620*/ 	.short	0x0107
        /*0622*/ 	.byte	0x26
	.zero		1


	//   ....[44]....
        /*0624*/ 	.word	0x00011f80
        /*0628*/ 	.word	0x000000ff
        /*062c*/ 	.word	0x00038800
        /*0630*/ 	.short	0x0101
        /*0632*/ 	.byte	0x26
	.zero		1


	//   ....[45]....
        /*0634*/ 	.word	0x00011fa0
        /*0638*/ 	.word	0x000000ff
        /*063c*/ 	.word	0x00038820
        /*0640*/ 	.short	0x010a
        /*0642*/ 	.byte	0x26
	.zero		1


	//   ....[46]....
        /*0644*/ 	.word	0x00012390
        /*0648*/ 	.word	0x000000ff
        /*064c*/ 	.word	0x00038848
        /*0650*/ 	.short	0x010a
        /*0652*/ 	.byte	0x26
	.zero		1


	//   ....[47]....
        /*0654*/ 	.word	0x00012830
        /*0658*/ 	.word	0x000000ff
        /*065c*/ 	.word	0x00038860
        /*0660*/ 	.short	0x010a
        /*0662*/ 	.byte	0x26
	.zero		1


	//   ....[48]....
        /*0664*/ 	.word	0x00012ee0
        /*0668*/ 	.word	0x000000ff
        /*066c*/ 	.word	0x00038840
        /*0670*/ 	.short	0x010a
        /*0672*/ 	.byte	0x26
	.zero		1


	//   ....[49]....
        /*0674*/ 	.word	0x00013380
        /*0678*/ 	.word	0x000000ff
        /*067c*/ 	.word	0x00038868
        /*0680*/ 	.short	0x010a
        /*0682*/ 	.byte	0x26
	.zero		1


	//   ....[50]....
        /*0684*/ 	.word	0x00013a80
        /*0688*/ 	.word	0x000000ff
        /*068c*/ 	.word	0x00038848
        /*0690*/ 	.short	0x010a
        /*0692*/ 	.byte	0x26
	.zero		1


	//   ....[51]....
        /*0694*/ 	.word	0x00013f00
        /*0698*/ 	.word	0x000000ff
        /*069c*/ 	.word	0x00038860
        /*06a0*/ 	.short	0x010a
        /*06a2*/ 	.byte	0x26
	.zero		1


	//   ....[52]....
        /*06a4*/ 	.word	0x00014440
        /*06a8*/ 	.word	0x00000003
        /*06ac*/ 	.word	0x00038860
        /*06b0*/ 	.short	0x010a
        /*06b2*/ 	.byte	0x3f
	.zero		1


	//   ....[53]....
        /*06b4*/ 	.word	0x00014970
        /*06b8*/ 	.word	0x00000002
        /*06bc*/ 	.word	0x00038820
        /*06c0*/ 	.short	0x010a
        /*06c2*/ 	.byte	0x3f
	.zero		1


	//   ....[54]....
        /*06c4*/ 	.word	0x00014af0
        /*06c8*/ 	.word	0x00000006
        /*06cc*/ 	.word	0x00000000
        /*06d0*/ 	.short	0x010a
        /*06d2*/ 	.byte	0x3f
	.zero		1


	//   ....[55]....
        /*06d4*/ 	.word	0x00014b60
        /*06d8*/ 	.word	0x00000003
        /*06dc*/ 	.word	0x00000000
        /*06e0*/ 	.short	0x010a
        /*06e2*/ 	.byte	0x3f
	.zero		1


	//   ....[56]....
        /*06e4*/ 	.word	0x00014bc0
        /*06e8*/ 	.word	0x00000000
        /*06ec*/ 	.word	0x00000000
        /*06f0*/ 	.short	0x010a
        /*06f2*/ 	.byte	0x3f
	.zero		1


	//   ....[57]....
        /*06f4*/ 	.word	0x00014bf0
        /*06f8*/ 	.word	0x00000003
        /*06fc*/ 	.word	0x00000000
        /*0700*/ 	.short	0x010a
        /*0702*/ 	.byte	0x3f
	.zero		1


	//   ....[58]....
        /*0704*/ 	.word	0x00014c70
        /*0708*/ 	.word	0x00000003
        /*070c*/ 	.word	0x00038800
        /*0710*/ 	.short	0x010a
        /*0712*/ 	.byte	0x3f
	.zero		1


	//   ....[59]....
        /*0714*/ 	.word	0x00014ce0
        /*0718*/ 	.word	0x00000003
        /*071c*/ 	.word	0x00038830
        /*0720*/ 	.short	0x010a
        /*0722*/ 	.byte	0x3f
	.zero		1


	//   ....[60]....
        /*0724*/ 	.word	0x00014d50
        /*0728*/ 	.word	0x00000006
        /*072c*/ 	.word	0x00038830
        /*0730*/ 	.short	0x010a
        /*0732*/ 	.byte	0x3f
	.zero		1


	//   ....[61]....
        /*0734*/ 	.word	0x00014db0
        /*0738*/ 	.word	0x00000003
        /*073c*/ 	.word	0x00038850
        /*0740*/ 	.short	0x010a
        /*0742*/ 	.byte	0x3f
	.zero		1


	//   ....[62]....
        /*0744*/ 	.word	0x00014e10
        /*0748*/ 	.word	0x00000006
        /*074c*/ 	.word	0x00038830
        /*0750*/ 	.short	0x010a
        /*0752*/ 	.byte	0x3f
	.zero		1


	//   ....[63]....
        /*0754*/ 	.word	0x00014e70
        /*0758*/ 	.word	0x00000003
        /*075c*/ 	.word	0x00038850
        /*0760*/ 	.short	0x010a
        /*0762*/ 	.byte	0x3f
	.zero		1


	//   ....[64]....
        /*0764*/ 	.word	0x00014ed0
        /*0768*/ 	.word	0x00000005
        /*076c*/ 	.word	0x00038850
        /*0770*/ 	.short	0x010a
        /*0772*/ 	.byte	0x3f
	.zero		1


	//   ....[65]....
        /*0774*/ 	.word	0x00015030
        /*0778*/ 	.word	0x00000003
        /*077c*/ 	.word	0x00038840
        /*0780*/ 	.short	0x010a
        /*0782*/ 	.byte	0x3f
	.zero		1


	//   ....[66]....
        /*0784*/ 	.word	0x00015bc0
        /*0788*/ 	.word	0x00000003
        /*078c*/ 	.word	0x00038820
        /*0790*/ 	.short	0x010a
        /*0792*/ 	.byte	0x3f
	.zero		1


	//   ....[67]....
        /*0794*/ 	.word	0x00015c20
        /*0798*/ 	.word	0x00000003
        /*079c*/ 	.word	0x00038848
        /*07a0*/ 	.short	0x010a
        /*07a2*/ 	.byte	0x3f
	.zero		1


	//   ....[68]....
        /*07a4*/ 	.word	0x00015c80
        /*07a8*/ 	.word	0x00000003
        /*07ac*/ 	.word	0x00038860
        /*07b0*/ 	.short	0x010a
        /*07b2*/ 	.byte	0x3f
	.zero		1


	//   ....[69]....
        /*07b4*/ 	.word	0x00015ce0
        /*07b8*/ 	.word	0x00000003
        /*07bc*/ 	.word	0x00038840
        /*07c0*/ 	.short	0x010a
        /*07c2*/ 	.byte	0x3f
	.zero		1


	//   ....[70]....
        /*07c4*/ 	.word	0x00015d40
        /*07c8*/ 	.word	0x00000003
        /*07cc*/ 	.word	0x00038868
        /*07d0*/ 	.short	0x010a
        /*07d2*/ 	.byte	0x3f
	.zero		1


	//   ....[71]....
        /*07d4*/ 	.word	0x00015da0
        /*07d8*/ 	.word	0x00000003
        /*07dc*/ 	.word	0x00038848
        /*07e0*/ 	.short	0x010a
        /*07e2*/ 	.byte	0x3f
	.zero		1


	//   ....[72]....
        /*07e4*/ 	.word	0x00015e00
        /*07e8*/ 	.word	0x00000003
        /*07ec*/ 	.word	0x00038860
        /*07f0*/ 	.short	0x010a
        /*07f2*/ 	.byte	0x3f
	.zero		1


	//   ....[73]....
        /*07f4*/ 	.word	0x00015e50
        /*07f8*/ 	.word	0x00000003
        /*07fc*/ 	.word	0x00038860
        /*0800*/ 	.short	0x010a
        /*0802*/ 	.byte	0x3f
	.zero		1


	//   ....[74]....
        /*0804*/ 	.word	0x00015ea0
        /*0808*/ 	.word	0x00000002
        /*080c*/ 	.word	0x00038820
        /*0810*/ 	.short	0x010a
        /*0812*/ 	.byte	0x3f
	.zero		1


	//   ....[75]....
        /*0814*/ 	.word	0x00016040
        /*0818*/ 	.word	0x00000006
        /*081c*/ 	.word	0x00000000
        /*0820*/ 	.short	0x010a
        /*0822*/ 	.byte	0x3f
	.zero		1


	//   ....[76]....
        /*0824*/ 	.word	0x00016090
        /*0828*/ 	.word	0x00000003
        /*082c*/ 	.word	0x00000000
        /*0830*/ 	.short	0x010a
        /*0832*/ 	.byte	0x3f
	.zero		1


	//   ....[77]....
        /*0834*/ 	.word	0x000160e0
        /*0838*/ 	.word	0x00000000
        /*083c*/ 	.word	0x00000000
        /*0840*/ 	.short	0x010a
        /*0842*/ 	.byte	0x3f
	.zero		1


	//----- nvinfo : EIATTR_NUM_MBARRIERS
	.align		4
.L_519:
        /*0844*/ 	.byte	0x03, 0x38
        /*0846*/ 	.short	0x0016


	//----- nvinfo : EIATTR_EXIT_INSTR_OFFSETS
	.align		4
        /*0848*/ 	.byte	0x04, 0x1c
        /*084a*/ 	.short	(.L_521 - .L_520)


	//   ....[0]....
.L_520:
        /*084c*/ 	.word	0x00014c40


	//----- nvinfo : EIATTR_MAX_THREADS
	.align		4
.L_521:
        /*0850*/ 	.byte	0x04, 0x05
        /*0852*/ 	.short	(.L_523 - .L_522)
.L_522:
        /*0854*/ 	.word	0x00000180
        /*0858*/ 	.word	0x00000001
        /*085c*/ 	.word	0x00000001


	//----- nvinfo : EIATTR_CRS_STACK_SIZE
	.align		4
.L_523:
        /*0860*/ 	.byte	0x04, 0x1e
        /*0862*/ 	.short	(.L_525 - .L_524)
.L_524:
        /*0864*/ 	.word	0x00000000


	//----- nvinfo : EIATTR_CBANK_PARAM_SIZE
	.align		4
.L_525:
        /*0868*/ 	.byte	0x03, 0x19
        /*086a*/ 	.short	0x0a70


	//----- nvinfo : EIATTR_PARAM_CBANK
	.align		4
        /*086c*/ 	.byte	0x04, 0x0a
        /*086e*/ 	.short	(.L_527 - .L_526)
	.align		4
.L_526:
        /*0870*/ 	.word	index@(.nv.constant0._ZN7cutlass13device_kernelIN5flash11enable_sm90INS1_16FlashAttnFwdSm90INS1_25CollectiveMainloopFwdSm90ILi2EN4cute5tupleIJNS5_1CILi1EEES8_S8_EEENS6_IJNS7_ILi128EEENS7_ILi80EEENS7_ILi256EEEEEELi256ENS_6half_tEfNS_4arch4Sm90ELb1ELb0ELb0ELb0ELb0ELb0ELb0ELb1ELb1ELb1ELb1ELb0EEENS1_21CollectiveEpilogueFwdINS6_IJSA_SC_SB_EEES9_SE_SG_Li256ELb0ELb1ELb1ELb0EEENS1_19SingleTileSchedulerILb0ELb1ELb1ELi128EEEEEEEEEvNT_6ParamsE)
        /*0874*/ 	.short	0x0210
        /*0876*/ 	.short	0x0a70


	//----- nvinfo : EIATTR_SW_WAR
	.align		4
.L_527:
        /*0878*/ 	.byte	0x04, 0x36
        /*087a*/ 	.short	(.L_529 - .L_528)
.L_528:
        /*087c*/ 	.word	0x00000008
.L_529:


//--------------------- .nv.info._ZN7cutlass13device_kernelIN5flash11enable_sm90INS1_16FlashAttnFwdSm90INS1_25CollectiveMainloopFwdSm90ILi2EN4cute5tupleIJNS5_1CILi1EEES8_S8_EEENS6_IJNS7_ILi128EEENS7_ILi80EEENS7_ILi256EEEEEELi256ENS_6half_tEfNS_4arch4Sm90ELb1ELb0ELb0ELb1ELb0ELb0ELb0ELb1ELb1ELb1ELb1ELb0EEENS1_21CollectiveEpilogueFwdINS6_IJSA_SC_SB_EEES9_SE_SG_Li256ELb1ELb1ELb1ELb0EEENS1_36VarlenDynamicPersistentTileSchedulerILi128ELi80ELi256ELi128ELb1ELb1ELb1ELb1ELb1ELb1EEEEEEEEEvNT_6ParamsE --------------------------
	.section	.nv.info._ZN7cutlass13device_kernelIN5flash11enable_sm90INS1_16FlashAttnFwdSm90INS1_25CollectiveMainloopFwdSm90ILi2EN4cute5tupleIJNS5_1CILi1EEES8_S8_EEENS6_IJNS7_ILi128EEENS7_ILi80EEENS7_ILi256EEEEEELi256ENS_6half_tEfNS_4arch4Sm90ELb1ELb0ELb0ELb1ELb0ELb0ELb0ELb1ELb1ELb1ELb1ELb0EEENS1_21CollectiveEpilogueFwdINS6_IJSA_SC_SB_EEES9_SE_SG_Li256ELb1ELb1ELb1ELb0EEENS1_36VarlenDynamicPersistentTileSchedulerILi128ELi80ELi256ELi128ELb1ELb1ELb1ELb1ELb1ELb1EEEEEEEEEvNT_6ParamsE,"",@"SHT_CUDA_INFO"
	.sectionflags	@""
	.align	4


	//----- nvinfo : EIATTR_CUDA_API_VERSION
	.align		4
        /*0000*/ 	.byte	0x04, 0x37
        /*0002*/ 	.short	(.L_531 - .L_530)
.L_530:
        /*0004*/ 	.word	0x00000082


	//----- nvinfo : EIATTR_KPARAM_INFO
	.align		4
.L_531:
        /*0008*/ 	.byte	0x04, 0x17
        /*000a*/ 	.short	(.L_533 - .L_532)
.L_532:
        /*000c*/ 	.word	0x00000000
        /*0010*/ 	.short	0x0000
        /*0012*/ 	.short	0x0070
        /*0014*/ 	.byte	0x00, 0xf0, 0x01, 0x2a


	//----- nvinfo : EIATTR_SPARSE_MMA_MASK
	.align		4
.L_533:
        /*0018*/ 	.byte	0x03, 0x50
        /*001a*/ 	.short	0x0000


	//----- nvinfo : EIATTR_MAXREG_COUNT
	.align		4
        /*001c*/ 	.byte	0x03, 0x1b
        /*001e*/ 	.short	0x00a8


	//----- nvinfo : EIATTR_NUM_BARRIERS
	.align		4
        /*0020*/ 	.byte	0x02, 0x4c
        /*0022*/ 	.byte	0x09
	.zero		1


	//----- nvinfo : EIATTR_EXTERNS
	.align		4
        /*0024*/ 	.byte	0x04, 0x0f
        /*0026*/ 	.short	(.L_535 - .L_534)


	//   ....[0]....
	.align		4
.L_534:
        /*0028*/ 	.word	index@(__assertfail)


	//----- nvinfo : EIATTR_ANNOTATIONS
	.align		4
.L_535:
        /*002c*/ 	.byte	0x04, 0x55
        /*002e*/ 	.short	(.L_537 - .L_536)


	//   ....[0]....
.L_536:
        /* <DEDUP_REMOVED lines=82> */


	//----- nvinfo : EIATTR_MERCURY_ISA_VERSION
	.align		4
.L_537:
        /*0540*/ 	.byte	0x03, 0x5f
        /*0542*/ 	.short	0x0101


	//----- nvinfo : EIATTR_UNUSED_LOAD_BYTE_OFFSET
	.align		4
        /*0544*/ 	.byte	0x04, 0x44
        /*0546*/ 	.short	(.L_539 - .L_538)


	//   ....[0]....
.L_538:
        /*0548*/ 	.word	0x00000a10
        /*054c*/ 	.word	0x0000fff0


	//   ....[1]....
        /*0550*/ 	.word	0x0000e620
        /*0554*/ 	.word	0x0000fff0


	//----- nvinfo : EIATTR_INT_WARP_WIDE_INSTR_OFFSETS
	.align		4
.L_539:
        /*0558*/ 	.byte	0x04, 0x31
        /*055a*/ 	.short	(.L_541 - .L_540)


	//   ....[0]....
.L_540:
        /*055c*/ 	.word	0x00000130


	//   ....[1]....
        /*0560*/ 	.word	0x00000170


	//   ....[2]....
        /*0564*/ 	.word	0x000001e0


	//   ....[3]....
        /*0568*/ 	.word	0x00014e70


	//   ....[4]....
        /*056c*/ 	.word	0x00014f10


	//   ....[5]....
        /*0570*/ 	.word	0x00019360


	//   ....[6]....
        /*0574*/ 	.word	0x000193d0


	//----- nvinfo : EIATTR_COOP_GROUP_MASK_REGIDS
	.align		4
.L_541:
        /*0578*/ 	.byte	0x04, 0x29
        /*057a*/ 	.short	(.L_543 - .L_542)


	//   ....[0]....
.L_542:
        /*057c*/ 	.word	0xffffffff


	//   ....[1]....
        /*0580*/ 	.word	0xffffffff


	//   ....[2]....
        /*0584*/ 	.word	0xffffffff


	//   ....[3]....
        /*0588*/ 	.word	0xffffffff


	//   ....[4]....
        /*058c*/ 	.word	0xffffffff


	//   ....[5]....
        /*0590*/ 	.word	0xffffffff


	//   ....[6]....
        /*0594*/ 	.word	0xffffffff


	//   ....[7]....
        /*0598*/ 	.word	0xffffffff


	//   ....[8]....
        /*059c*/ 	.word	0xffffffff


	//   ....[9]....
        /*05a0*/ 	.word	0xffffffff


	//   ....[10]....
        /*05a4*/ 	.word	0xffffffff


	//   ....[11]....
        /*05a8*/ 	.word	0xffffffff


	//   ....[12]....
        /*05ac*/ 	.word	0xffffffff


	//   ....[13]....
        /*05b0*/ 	.word	0xffffffff


	//   ....[14]....
        /*05b4*/ 	.word	0xffffffff


	//   ....[15]....
        /*05b8*/ 	.word	0xffffffff


	//   ....[16]....
        /*05bc*/ 	.word	0xffffffff


	//   ....[17]....
        /*05c0*/ 	.word	0xffffffff


	//   ....[18]....
        /*05c4*/ 	.word	0xffffffff


	//   ....[19]....
        /*05c8*/ 	.word	0xffffffff


	//   ....[20]....
        /*05cc*/ 	.word	0xffffffff


	//   ....[21]....
        /*05d0*/ 	.word	0xffffffff


	//   ....[22]....
        /*05d4*/ 	.word	0xffffffff


	//   ....[23]....
        /*05d8*/ 	.word	0xffffffff


	//   ....[24]....
        /*05dc*/ 	.word	0xffffffff


	//   ....[25]....
        /*05e0*/ 	.word	0xffffffff


	//   ....[26]....
        /*05e4*/ 	.word	0xffffffff


	//   ....[27]....
        /*05e8*/ 	.word	0xffffffff


	//   ....[28]....
        /*05ec*/ 	.word	0xffffffff


	//   ....[29]....
        /*05f0*/ 	.word	0xffffffff


	//   ....[30]....
        /*05f4*/ 	.word	0xffffffff


	//   ....[31]....
        /*05f8*/ 	.word	0xffffffff


	//   ....[32]....
        /*05fc*/ 	.word	0xffffffff


	//   ....[33]....
        /*0600*/ 	.word	0xffffffff


	//   ....[34]....
        /*0604*/ 	.word	0xffffffff


	//   ....[35]....
        /*0608*/ 	.word	0xffffffff


	//   ....[36]....
        /*060c*/ 	.word	0xffffffff


	//   ....[37]....
        /*0610*/ 	.word	0xffffffff


	//   ....[38]....
        /*0614*/ 	.word	0xffffffff


	//   ....[39]....
        /*0618*/ 	.word	0xffffffff


	//   ....[40]....
        /*061c*/ 	.word	0xffffffff


	//   ....[41]....
        /*0620*/ 	.word	0xffffffff


	//   ....[42]....
        /*0624*/ 	.word	0xffffffff


	//   ....[43]....
        /*0628*/ 	.word	0xffffffff


	//   ....[44]....
        /*062c*/ 	.word	0xffffffff


	//   ....[45]....
        /*0630*/ 	.word	0xffffffff


	//   ....[46]....
        /*0634*/ 	.word	0xffffffff


	//   ....[47]....
        /*0638*/ 	.word	0xffffffff


	//   ....[48]....
        /*063c*/ 	.word	0xffffffff


	//   ....[49]....
        /*0640*/ 	.word	0xffffffff


	//   ....[50]....
        /*0644*/ 	.word	0xffffffff


	//   ....[51]....
        /*0648*/ 	.word	0xffffffff


	//   ....[52]....
        /*064c*/ 	.word	0xffffffff


	//   ....[53]....
        /*0650*/ 	.word	0xffffffff


	//   ....[54]....
        /*0654*/ 	.word	0xffffffff


	//   ....[55]....
        /*0658*/ 	.word	0xffffffff


	//   ....[56]....
        /*065c*/ 	.word	0xffffffff


	//   ....[57]....
        /*0660*/ 	.word	0xffffffff


	//   ....[58]....
        /*0664*/ 	.word	0xffffffff


	//   ....[59]....
        /*0668*/ 	.word	0xffffffff


	//   ....[60]....
        /*066c*/ 	.word	0xffffffff


	//   ....[61]....
        /*0670*/ 	.word	0xffffffff


	//   ....[62]....
        /*0674*/ 	.word	0xffffffff


	//   ....[63]....
        /*0678*/ 	.word	0xffffffff


	//   ....[64]....
        /*067c*/ 	.word	0xffffffff


	//   ....[65]....
        /*0680*/ 	.word	0xffffffff


	//   ....[66]....
        /*0684*/ 	.word	0xffffffff


	//   ....[67]....
        /*0688*/ 	.word	0xffffffff


	//   ....[68]....
        /*068c*/ 	.word	0xffffffff


	//   ....[69]....
        /*0690*/ 	.word	0xffffffff


	//   ....[70]....
        /*0694*/ 	.word	0xffffffff


	//   ....[71]....
        /*0698*/ 	.word	0xffffffff


	//   ....[72]....
        /*069c*/ 	.word	0xffffffff


	//   ....[73]....
        /*06a0*/ 	.word	0xffffffff


	//   ....[74]....
        /*06a4*/ 	.word	0xffffffff


	//   ....[75]....
        /*06a8*/ 	.word	0xffffffff


	//   ....[76]....
        /*06ac*/ 	.word	0xffffffff


	//   ....[77]....
        /*06b0*/ 	.word	0xffffffff


	//   ....[78]....
        /*06b4*/ 	.word	0xffffffff


	//   ....[79]....
        /*06b8*/ 	.word	0xffffffff


	//   ....[80]....
        /*06bc*/ 	.word	0xffffffff


	//   ....[81]....
        /*06c0*/ 	.word	0xffffffff


	//   ....[82]....
        /*06c4*/ 	.word	0xffffffff


	//   ....[83]....
        /*06c8*/ 	.word	0xffffffff


	//   ....[84]....
        /*06cc*/ 	.word	0xffffffff


	//   ....[85]....
        /*06d0*/ 	.word	0xffffffff


	//   ....[86]....
        /*06d4*/ 	.word	0xffffffff


	//   ....[87]....
        /*06d8*/ 	.word	0xffffffff


	//   ....[88]....
        /*06dc*/ 	.word	0xffffffff


	//   ....[89]....
        /*06e0*/ 	.word	0xffffffff


	//   ....[90]....
        /*06e4*/ 	.word	0xffffffff


	//   ....[91]....
        /*06e8*/ 	.word	0xffffffff


	//   ....[92]....
        /*06ec*/ 	.word	0xffffffff


	//   ....[93]....
        /*06f0*/ 	.word	0xffffffff


	//   ....[94]....
        /*06f4*/ 	.word	0xffffffff


	//   ....[95]....
        /*06f8*/ 	.word	0xffffffff


	//   ....[96]....
        /*06fc*/ 	.word	0xffffffff


	//   ....[97]....
        /*0700*/ 	.word	0xffffffff


	//   ....[98]....
        /*0704*/ 	.word	0xffffffff


	//   ....[99]....
        /*0708*/ 	.word	0xffffffff


	//   ....[100]....
        /*070c*/ 	.word	0xffffffff


	//   ....[101]....
        /*0710*/ 	.word	0xffffffff


	//   ....[102]....
        /*0714*/ 	.word	0xffffffff


	//   ....[103]....
        /*0718*/ 	.word	0xffffffff


	//   ....[104]....
        /*071c*/ 	.word	0xffffffff


	//   ....[105]....
        /*0720*/ 	.word	0x0500000f


	//   ....[106]....
        /*0724*/ 	.word	0x0500000f


	//   ....[107]....
        /*0728*/ 	.word	0x0500000f


	//   ....[108]....
        /*072c*/ 	.word	0x0500000f


	//   ....[109]....
        /*0730*/ 	.word	0x0500000f


	//   ....[110]....
        /*0734*/ 	.word	0x0500000f


	//   ....[111]....
        /*0738*/ 	.word	0x0500000f


	//   ....[112]....
        /*073c*/ 	.word	0x0500000f


	//   ....[113]....
        /*0740*/ 	.word	0x0500000f


	//   ....[114]....
        /*0744*/ 	.word	0x0500000f


	//   ....[115]....
        /*0748*/ 	.word	0x0500000f


	//   ....[116]....
        /*074c*/ 	.word	0x0500000f


	//   ....[117]....
        /*0750*/ 	.word	0x0500000f


	//   ....[118]....
        /*0754*/ 	.word	0x0500000f


	//   ....[119]....
        /*0758*/ 	.word	0x0500000f


	//   ....[120]....
        /*075c*/ 	.word	0x0500000f


	//   ....[121]....
        /*0760*/ 	.word	0x0500000f


	//   ....[122]....
        /*0764*/ 	.word	0x0500000f


	//   ....[123]....
        /*0768*/ 	.word	0x0500000f


	//   ....[124]....
        /*076c*/ 	.word	0x0500000f


	//   ....[125]....
        /*0770*/ 	.word	0x0500000f


	//   ....[126]....
        /*0774*/ 	.word	0x0500000f


	//   ....[127]....
        /*0778*/ 	.word	0x0500000f


	//   ....[128]....
        /*077c*/ 	.word	0x0500000f


	//   ....[129]....
        /*0780*/ 	.word	0x0500000f


	//   ....[130]....
        /*0784*/ 	.word	0x0500000f


	//   ....[131]....
        /*0788*/ 	.word	0x0500000f


	//   ....[132]....
        /*078c*/ 	.word	0x0500000f


	//   ....[133]....
        /*0790*/ 	.word	0x0500000f


	//   ....[134]....
        /*0794*/ 	.word	0x0500000f


	//   ....[135]....
        /*0798*/ 	.word	0x0500000f


	//   ....[136]....
        /*079c*/ 	.word	0x0500000f


	//   ....[137]....
        /*07a0*/ 	.word	0x0500000f


	//   ....[138]....
        /*07a4*/ 	.word	0x0500000f


	//   ....[139]....
        /*07a8*/ 	.word	0x0500000f


	//   ....[140]....
        /*07ac*/ 	.word	0x0500000f


	//----- nvinfo : EIATTR_COOP_GROUP_INSTR_OFFSETS
	.align		4
.L_543:
        /*07b0*/ 	.byte	0x04, 0x28
        /*07b2*/ 	.short	(.L_545 - .L_544)


	//   ....[0]....
.L_544:
        /*07b4*/ 	.word	0x00000060


	//   ....[1]....
        /*07b8*/ 	.word	0x00000140


	//   ....[2]....
        /*07bc*/ 	.word	0x00000190


	//   ....[3]....
        /*07c0*/ 	.word	0x000003c0


	//   ....[4]....
        /*07c4*/ 	.word	0x00000520


	//   ....[5]....
        /*07c8*/ 	.word	0x00000640


	//   ....[6]....
        /*07cc*/ 	.word	0x000007a0


	//   ....[7]....
        /*07d0*/ 	.word	0x00002120


	//   ....[8]....
        /*07d4*/ 	.word	0x000044f0


	//   ....[9]....
        /*07d8*/ 	.word	0x00004520


	//   ....[10]....
        /*07dc*/ 	.word	0x00004e20


	//   ....[11]....
        /*07e0*/ 	.word	0x00004f20


	//   ....[12]....
        /*07e4*/ 	.word	0x00005380


	//   ....[13]....
        /*07e8*/ 	.word	0x000053d0


	//   ....[14]....
        /*07ec*/ 	.word	0x000085d0


	//   ....[15]....
        /*07f0*/ 	.word	0x00008a30


	//   ....[16]....
        /*07f4*/ 	.word	0x00008a90


	//   ....[17]....
        /*07f8*/ 	.word	0x00008b40


	//   ....[18]....
        /*07fc*/ 	.word	0x00008fc0


	//   ....[19]....
        /*0800*/ 	.word	0x000090b0


	//   ....[20]....
        /*0804*/ 	.word	0x0000c290


	//   ....[21]....
        /*0808*/ 	.word	0x0000c2c0


	//   ....[22]....
        /*080c*/ 	.word	0x0000c590


	//   ....[23]....
        /*0810*/ 	.word	0x0000c690


	//   ....[24]....
        /*0814*/ 	.word	0x0000d960


	//   ....[25]....
        /*0818*/ 	.word	0x0000d990


	//   ....[26]....
        /*081c*/ 	.word	0x0000dac0


	//   ....[27]....
        /*0820*/ 	.word	0x0000dad0


	//   ....[28]....
        /*0824*/ 	.word	0x0000f830


	//   ....[29]....
        /*0828*/ 	.word	0x0000f840


	//   ....[30]....
        /*082c*/ 	.word	0x0000f850


	//   ....[31]....
        /*0830*/ 	.word	0x0000f860


	//   ....[32]....
        /*0834*/ 	.word	0x00010360


	//   ....[33]....
        /*0838*/ 	.word	0x00010390


	//   ....[34]....
        /*083c*/ 	.word	0x00010530


	//   ....[35]....
        /*0840*/ 	.word	0x00010550


	//   ....[36]....
        /*0844*/ 	.word	0x000106a0


	//   ....[37]....
        /*0848*/ 	.word	0x000106c0


	//   ....[38]....
        /*084c*/ 	.word	0x00010820


	//   ....[39]....
        /*0850*/ 	.word	0x00010840


	//   ....[40]....
        /*0854*/ 	.word	0x00010e10


	//   ....[41]....
        /*0858*/ 	.word	0x00010e50


	//   ....[42]....
        /*085c*/ 	.word	0x00011880


	//   ....[43]....
        /*0860*/ 	.word	0x00011890


	//   ....[44]....
        /*0864*/ 	.word	0x00012c10


	//   ....[45]....
        /*0868*/ 	.word	0x00012c40


	//   ....[46]....
        /*086c*/ 	.word	0x00012dc0


	//   ....[47]....
        /*0870*/ 	.word	0x00012de0


	//   ....[48]....
        /*0874*/ 	.word	0x00012f30


	//   ....[49]....
        /*0878*/ 	.word	0x00012f50


	//   ....[50]....
        /*087c*/ 	.word	0x000130b0


	//   ....[51]....
        /*0880*/ 	.word	0x000130d0


	//   ....[52]....
        /*0884*/ 	.word	0x000132b0


	//   ....[53]....
        /*0888*/ 	.word	0x000134e0


	//   ....[54]....
        /*088c*/ 	.word	0x00013510


	//   ....[55]....
        /*0890*/ 	.word	0x00013540


	//   ....[56]....
        /*0894*/ 	.word	0x00013570


	//   ....[57]....
        /*0898*/ 	.word	0x000135a0


	//   ....[58]....
        /*089c*/ 	.word	0x000135d0


	//   ....[59]....
        /*08a0*/ 	.word	0x00013780


	//   ....[60]....
        /*08a4*/ 	.word	0x000137b0


	//   ....[61]....
        /*08a8*/ 	.word	0x000137e0


	//   ....[62]....
        /*08ac*/ 	.word	0x00013810


	//   ....[63]....
        /*08b0*/ 	.word	0x00013840


	//   ....[64]....
        /*08b4*/ 	.word	0x00013870


	//   ....[65]....
        /*08b8*/ 	.word	0x00013910


	//   ....[66]....
        /*08bc*/ 	.word	0x00013940


	//   ....[67]....
        /*08c0*/ 	.word	0x00013950


	//   ....[68]....
        /*08c4*/ 	.word	0x00013980


	//   ....[69]....
        /*08c8*/ 	.word	0x00015470


	//   ....[70]....
        /*08cc*/ 	.word	0x000160d0


	//   ....[71]....
        /*08d0*/ 	.word	0x000160f0


	//   ....[72]....
        /*08d4*/ 	.word	0x000161d0


	//   ....[73]....
        /*08d8*/ 	.word	0x000161e0


	//   ....[74]....
        /*08dc*/ 	.word	0x00016290


	//   ....[75]....
        /*08e0*/ 	.word	0x000162a0


	//   ....[76]....
        /*08e4*/ 	.word	0x00016350


	//   ....[77]....
        /*08e8*/ 	.word	0x00016360


	//   ....[78]....
        /*08ec*/ 	.word	0x00016410


	//   ....[79]....
        /*08f0*/ 	.word	0x00016420


	//   ....[80]....
        /*08f4*/ 	.word	0x000164d0


	//   ....[81]....
        /*08f8*/ 	.word	0x000164e0


	//   ....[82]....
        /*08fc*/ 	.word	0x00016590


	//   ....[83]....
        /*0900*/ 	.word	0x000165a0


	//   ....[84]....
        /*0904*/ 	.word	0x000165f0


	//   ....[85]....
        /*0908*/ 	.word	0x00016640


	//   ....[86]....
        /*090c*/ 	.word	0x00019c90


	//   ....[87]....
        /*0910*/ 	.word	0x00019cc0


	//   ....[88]....
        /*0914*/ 	.word	0x00019d20


	//   ....[89]....
        /*0918*/ 	.word	0x00019d50


	//   ....[90]....
        /*091c*/ 	.word	0x00019d80


	//   ....[91]....
        /*0920*/ 	.word	0x00019db0


	//   ....[92]....
        /*0924*/ 	.word	0x00019de0


	//   ....[93]....
        /*0928*/ 	.word	0x00019e10


	//   ....[94]....
        /*092c*/ 	.word	0x00019fe0


	//   ....[95]....
        /*0930*/ 	.word	0x0001a010


	//   ....[96]....
        /*0934*/ 	.word	0x0001a040


	//   ....[97]....
        /*0938*/ 	.word	0x0001a070


	//   ....[98]....
        /*093c*/ 	.word	0x0001a0a0


	//   ....[99]....
        /*0940*/ 	.word	0x0001a0d0


	//   ....[100]....
        /*0944*/ 	.word	0x0001a1a0


	//   ....[101]....
        /*0948*/ 	.word	0x0001a1c0


	//   ....[102]....
        /*094c*/ 	.word	0x0001a1d0


	//   ....[103]....
        /*0950*/ 	.word	0x0001a250


	//   ....[104]....
        /*0954*/ 	.word	0x0001ada0


	//   ....[105]....
        /*0958*/ 	.word	0x0001b390


	//   ....[106]....
        /*095c*/ 	.word	0x0001b570


	//   ....[107]....
        /*0960*/ 	.word	0x0001b5c0


	//   ....[108]....
        /*0964*/ 	.word	0x0001b700


	//   ....[109]....
        /*0968*/ 	.word	0x0001b750


	//   ....[110]....
        /*096c*/ 	.word	0x0001b890


	//   ....[111]....
        /*0970*/ 	.word	0x0001b8e0


	//   ....[112]....
        /*0974*/ 	.word	0x0001ba20


	//   ....[113]....
        /*0978*/ 	.word	0x0001ba70


	//   ....[114]....
        /*097c*/ 	.word	0x0001bbb0


	//   ....[115]....
        /*0980*/ 	.word	0x0001bc00


	//   ....[116]....
        /*0984*/ 	.word	0x0001bd40


	//   ....[117]....
        /*0988*/ 	.word	0x0001bd90


	//   ....[118]....
        /*098c*/ 	.word	0x0001beb0


	//   ....[119]....
        /*0990*/ 	.word	0x0001bf20


	//   ....[120]....
        /*0994*/ 	.word	0x0001c040


	//   ....[121]....
        /*0998*/ 	.word	0x0001c090


	//   ....[122]....
        /*099c*/ 	.word	0x0001c3c0


	//   ....[123]....
        /*09a0*/ 	.word	0x0001c460


	//   ....[124]....
        /*09a4*/ 	.word	0x0001c600


	//   ....[125]....
        /*09a8*/ 	.word	0x0001c680


	//   ....[126]....
        /*09ac*/ 	.word	0x0001c700


	//   ....[127]....
        /*09b0*/ 	.word	0x0001c780


	//   ....[128]....
        /*09b4*/ 	.word	0x0001c800


	//   ....[129]....
        /*09b8*/ 	.word	0x0001c890


	//   ....[130]....
        /*09bc*/ 	.word	0x0001c930


	//   ....[131]....
        /*09c0*/ 	.word	0x0001c9e0


	//   ....[132]....
        /*09c4*/ 	.word	0x0001ca60


	//   ....[133]....
        /*09c8*/ 	.word	0x0001cae0


	//   ....[134]....
        /*09cc*/ 	.word	0x0001cb60


	//   ....[135]....
        /*09d0*/ 	.word	0x0001cbf0


	//   ....[136]....
        /*09d4*/ 	.word	0x0001cc70


	//   ....[137]....
        /*09d8*/ 	.word	0x0001cd20


	//   ....[138]....
        /*09dc*/ 	.word	0x0001cd70


	//   ....[139]....
        /*09e0*/ 	.word	0x0001ce30


	//   ....[140]....
        /*09e4*/ 	.word	0x0001cf60


	//----- nvinfo : EIATTR_REG_RECONFIG
	.align		4
.L_545:
        /*09e8*/ 	.byte	0x01, 0x54
	.zero		2


	//----- nvinfo : EIATTR_SYSCALL_OFFSETS
	.align		4
        /*09ec*/ 	.byte	0x04, 0x46
        /*09ee*/ 	.short	(.L_547 - .L_546)


	//   ....[0]....
.L_546:
        /*09f0*/ 	.word	0x000022a0


	//   ....[1]....
        /*09f4*/ 	.word	0x00015080


	//   ....[2]....
        /*09f8*/ 	.word	0x000151d0


	//   ....[3]....
        /*09fc*/ 	.word	0x000152d0


	//   ....[4]....
        /*0a00*/ 	.word	0x00015c60


	//----- nvinfo : EIATTR_MBARRIER_INSTR_OFFSETS
	.align		4
.L_547:
        /*0a04*/ 	.byte	0x04, 0x39
        /*0a06*/ 	.short	(.L_549 - .L_548)


	//   ....[0]....
.L_548:
        /*0a08*/ 	.word	0x00000270
        /*0a0c*/ 	.word	0x000000ff
        /*0a10*/ 	.word	0x00038800
        /*0a14*/ 	.short	0x0100
        /*0a16*/ 	.byte	0x08
	.zero		1


	//   ....[1]....
        /*0a18*/ 	.word	0x00000280
        /*0a1c*/ 	.word	0x000000ff
        /*0a20*/ 	.word	0x00038820
        /*0a24*/ 	.short	0x0100
        /*0a26*/ 	.byte	0x08
	.zero		1


	//   ....[2]....
        /*0a28*/ 	.word	0x00000370
        /*0a2c*/ 	.word	0x000000ff
        /*0a30*/ 	.word	0x00038830
        /*0a34*/ 	.short	0x0100
        /*0a36*/ 	.byte	0x08
	.zero		1


	//   ....[3]....
        /*0a38*/ 	.word	0x00000380
        /*0a3c*/ 	.word	0x000000ff
        /*0a40*/ 	.word	0x00038840
        /*0a44*/ 	.short	0x0100
        /*0a46*/ 	.byte	0x08
	.zero		1


	//   ....[4]....
        /*0a48*/ 	.word	0x00000390
        /*0a4c*/ 	.word	0x000000ff
        /*0a50*/ 	.word	0x00038838
        /*0a54*/ 	.short	0x0100
        /*0a56*/ 	.byte	0x08
	.zero		1


	//   ....[5]....
        /*0a58*/ 	.word	0x000003a0
        /*0a5c*/ 	.word	0x000000ff
        /*0a60*/ 	.word	0x00038848
        /*0a64*/ 	.short	0x0100
        /*0a66*/ 	.byte	0x08
	.zero		1


	//   ....[6]....
        /*0a68*/ 	.word	0x000004d0
        /*0a6c*/ 	.word	0x000000ff
        /*0a70*/ 	.word	0x00038850
        /*0a74*/ 	.short	0x0100
        /*0a76*/ 	.byte	0x08
	.zero		1


	//   ....[7]....
        /*0a78*/ 	.word	0x000004e0
        /*0a7c*/ 	.word	0x000000ff
        /*0a80*/ 	.word	0x00038860
        /*0a84*/ 	.short	0x0100
        /*0a86*/ 	.byte	0x08
	.zero		1


	//   ....[8]....
        /*0a88*/ 	.word	0x000004f0
        /*0a8c*/ 	.word	0x000000ff
        /*0a90*/ 	.word	0x00038858
        /*0a94*/ 	.short	0x0100
        /*0a96*/ 	.byte	0x08
	.zero		1


	//   ....[9]....
        /*0a98*/ 	.word	0x00000500
        /*0a9c*/ 	.word	0x000000ff
        /*0aa0*/ 	.word	0x00038868
        /*0aa4*/ 	.short	0x0100
        /*0aa6*/ 	.byte	0x08
	.zero		1


	//   ....[10]....
        /*0aa8*/ 	.word	0x000005f0
        /*0aac*/ 	.word	0x000000ff
        /*0ab0*/ 	.word	0x00038870
        /*0ab4*/ 	.short	0x0100
        /*0ab6*/ 	.byte	0x06
	.zero		1


	//   ....[11]....
        /*0ab8*/ 	.word	0x00000600
        /*0abc*/ 	.word	0x000000ff
        /*0ac0*/ 	.word	0x00038880
        /*0ac4*/ 	.short	0x0100
        /*0ac6*/ 	.byte	0x06
	.zero		1


	//   ....[12]....
        /*0ac8*/ 	.word	0x00000610
        /*0acc*/ 	.word	0x000000ff
        /*0ad0*/ 	.word	0x00038878
        /*0ad4*/ 	.short	0x0100
        /*0ad6*/ 	.byte	0x06
	.zero		1


	//   ....[13]....
        /*0ad8*/ 	.word	0x00000620
        /*0adc*/ 	.word	0x000000ff
        /*0ae0*/ 	.word	0x00038888
        /*0ae4*/ 	.short	0x0100
        /*0ae6*/ 	.byte	0x06
	.zero		1


	//   ....[14]....
        /*0ae8*/ 	.word	0x00000750
        /*0aec*/ 	.word	0x000000ff
        /*0af0*/ 	.word	0x00038890
        /*0af4*/ 	.short	0x0100
        /*0af6*/ 	.byte	0x08
	.zero		1


	//   ....[15]....
        /*0af8*/ 	.word	0x00000760
        /*0afc*/ 	.word	0x000000ff
        /*0b00*/ 	.word	0x000388a0
        /*0b04*/ 	.short	0x0100
        /*0b06*/ 	.byte	0x08
	.zero		1


	//   ....[16]....
        /*0b08*/ 	.word	0x00000770
        /*0b0c*/ 	.word	0x000000ff
        /*0b10*/ 	.word	0x00038898
        /*0b14*/ 	.short	0x0100
        /*0b16*/ 	.byte	0x08
	.zero		1


	//   ....[17]....
        /*0b18*/ 	.word	0x00000780
        /*0b1c*/ 	.word	0x000000ff
        /*0b20*/ 	.word	0x000388a8
        /*0b24*/ 	.short	0x0100
        /*0b26*/ 	.byte	0x08
	.zero		1


	//   ....[18]....
        /*0b28*/ 	.word	0x000008b0
        /*0b2c*/ 	.word	0x000000ff
        /*0b30*/ 	.word	0x000388b0
        /*0b34*/ 	.short	0x0100
        /*0b36*/ 	.byte	0x08
	.zero		1


	//   ....[19]....
        /*0b38*/ 	.word	0x000008c0
        /*0b3c*/ 	.word	0x000000ff
        /*0b40*/ 	.word	0x000388c0
        /*0b44*/ 	.short	0x0100
        /*0b46*/ 	.byte	0x08
	.zero		1


	//   ....[20]....
        /*0b48*/ 	.word	0x000008d0
        /*0b4c*/ 	.word	0x000000ff
        /*0b50*/ 	.word	0x000388b8
        /*0b54*/ 	.short	0x0100
        /*0b56*/ 	.byte	0x08
	.zero		1


	//   ....[21]....
        /*0b58*/ 	.word	0x000008e0
        /*0b5c*/ 	.word	0x000000ff
        /*0b60*/ 	.word	0x000388c8
        /*0b64*/ 	.short	0x0100
        /*0b66*/ 	.byte	0x08
	.zero		1


	//   ....[22]....
        /*0b68*/ 	.word	0x00002370
        /*0b6c*/ 	.word	0x000000ff
        /*0b70*/ 	.word	0x00038800
        /*0b74*/ 	.short	0x010a
        /*0b76*/ 	.byte	0x06
	.zero		1


	//   ....[23]....
        /*0b78*/ 	.word	0x00002410
        /*0b7c*/ 	.word	0x00000000
        /*0b80*/ 	.word	0x00038830
        /*0b84*/ 	.short	0x010a
        /*0b86*/ 	.byte	0x3f
	.zero		1


	//   ....[24]....
        /*0b88*/ 	.word	0x00002480
        /*0b8c*/ 	.word	0x00000000
        /*0b90*/ 	.word	0x00038830
        /*0b94*/ 	.short	0x010a
        /*0b96*/ 	.byte	0x3f
	.zero		1


	//   ....[25]....
        /*0b98*/ 	.word	0x00004d50
        /*0b9c*/ 	.word	0x00000000
        /*0ba0*/ 	.word	0x00000000
        /*0ba4*/ 	.short	0x0101
        /*0ba6*/ 	.byte	0x3f
	.zero		1


	//   ....[26]....
        /*0ba8*/ 	.word	0x00005df0
        /*0bac*/ 	.word	0x000000ff
        /*0bb0*/ 	.word	0x00038830
        /*0bb4*/ 	.short	0x010a
        /*0bb6*/ 	.byte	0x04
	.zero		1


	//   ....[27]....
        /*0bb8*/ 	.word	0x00005e40
        /*0bbc*/ 	.word	0x000000ff
        /*0bc0*/ 	.word	0x00038830
        /*0bc4*/ 	.short	0x010a
        /*0bc6*/ 	.byte	0x04
	.zero		1


	//   ....[28]....
        /*0bc8*/ 	.word	0x000082f0
        /*0bcc*/ 	.word	0x000000ff
        /*0bd0*/ 	.word	0x00038850
        /*0bd4*/ 	.short	0x010a
        /*0bd6*/ 	.byte	0x04
	.zero		1


	//   ....[29]....
        /*0bd8*/ 	.word	0x00008330
        /*0bdc*/ 	.word	0x000000ff
        /*0be0*/ 	.word	0x00038850
        /*0be4*/ 	.short	0x010a
        /*0be6*/ 	.byte	0x04
	.zero		1


	//   ....[30]....
        /*0be8*/ 	.word	0x00009210
        /*0bec*/ 	.word	0x00000000
        /*0bf0*/ 	.word	0x00000000
        /*0bf4*/ 	.short	0x0101
        /*0bf6*/ 	.byte	0x3f
	.zero		1


	//   ....[31]....
        /*0bf8*/ 	.word	0x00009370
        /*0bfc*/ 	.word	0x00000015
        /*0c00*/ 	.word	0x00000000
        /*0c04*/ 	.short	0x0101
        /*0c06*/ 	.byte	0x3f
	.zero		1


	//   ....[32]....
        /*0c08*/ 	.word	0x00009b10
        /*0c0c*/ 	.word	0x000000ff
        /*0c10*/ 	.word	0x00038830
        /*0c14*/ 	.short	0x010a
        /*0c16*/ 	.byte	0x04
	.zero		1


	//   ....[33]....
        /*0c18*/ 	.word	0x00009b50
        /*0c1c*/ 	.word	0x000000ff
        /*0c20*/ 	.word	0x00038830
        /*0c24*/ 	.short	0x010a
        /*0c26*/ 	.byte	0x04
	.zero		1


	//   ....[34]....
        /*0c28*/ 	.word	0x0000c010
        /*0c2c*/ 	.word	0x000000ff
        /*0c30*/ 	.word	0x00038850
        /*0c34*/ 	.short	0x010a
        /*0c36*/ 	.byte	0x04
	.zero		1


	//   ....[35]....
        /*0c38*/ 	.word	0x0000c050
        /*0c3c*/ 	.word	0x000000ff
        /*0c40*/ 	.word	0x00038850
        /*0c44*/ 	.short	0x010a
        /*0c46*/ 	.byte	0x04
	.zero		1


	//   ....[36]....
        /*0c48*/ 	.word	0x0000c900
        /*0c4c*/ 	.word	0x000000ac
        /*0c50*/ 	.word	0x00000000
        /*0c54*/ 	.short	0x0101
        /*0c56*/ 	.byte	0x3f
	.zero		1


	//   ....[37]....
        /*0c58*/ 	.word	0x0000cc00
        /*0c5c*/ 	.word	0x000000ac
        /*0c60*/ 	.word	0x00000000
        /*0c64*/ 	.short	0x0101
        /*0c66*/ 	.byte	0x3f
	.zero		1


	//   ....[38]....
        /*0c68*/ 	.word	0x0000d8b0
        /*0c6c*/ 	.word	0x000000ff
        /*0c70*/ 	.word	0x00038850
        /*0c74*/ 	.short	0x010a
        /*0c76*/ 	.byte	0x08
	.zero		1


	//   ....[39]....
        /*0c78*/ 	.word	0x0000d8f0
        /*0c7c*/ 	.word	0x000000ff
        /*0c80*/ 	.word	0x00038850
        /*0c84*/ 	.short	0x010a
        /*0c86*/ 	.byte	0x08
	.zero		1


	//   ....[40]....
        /*0c88*/ 	.word	0x0000ddc0
        /*0c8c*/ 	.word	0x0000000b
        /*0c90*/ 	.word	0x00000000
        /*0c94*/ 	.short	0x0101
        /*0c96*/ 	.byte	0x3f
	.zero		1


	//   ....[41]....
        /*0c98*/ 	.word	0x00010370
        /*0c9c*/ 	.word	0x000000ff
        /*0ca0*/ 	.word	0x00000000
        /*0ca4*/ 	.short	0x0101
        /*0ca6*/ 	.byte	0x08
	.zero		1


	//   ....[42]....
        /*0ca8*/ 	.word	0x00010c50
        /*0cac*/ 	.word	0x000000ff
        /*0cb0*/ 	.word	0x00000000
        /*0cb4*/ 	.short	0x0101
        /*0cb6*/ 	.byte	0x08
	.zero		1


	//   ....[43]....
        /*0cb8*/ 	.word	0x000156d0
        /*0cbc*/ 	.word	0x00000000
        /*0cc0*/ 	.word	0x00038840
        /*0cc4*/ 	.short	0x010a
        /*0cc6*/ 	.byte	0x3f
	.zero		1


	//   ....[44]....
        /*0cc8*/ 	.word	0x00016740
        /*0ccc*/ 	.word	0x00000012
        /*0cd0*/ 	.word	0x00038800
        /*0cd4*/ 	.short	0x0107
        /*0cd6*/ 	.byte	0x3f
	.zero		1


	//   ....[45]....
        /*0cd8*/ 	.word	0x00016850
        /*0cdc*/ 	.word	0x00000012
        /*0ce0*/ 	.word	0x00038800
        /*0ce4*/ 	.short	0x0101
        /*0ce6*/ 	.byte	0x3f
	.zero		1


	//   ....[46]....
        /*0ce8*/ 	.word	0x00016870
        /*0cec*/ 	.word	0x00000012
        /*0cf0*/ 	.word	0x00038820
        /*0cf4*/ 	.short	0x010a
        /*0cf6*/ 	.byte	0x3f
	.zero		1


	//   ....[47]....
        /*0cf8*/ 	.word	0x00016c40
        /*0cfc*/ 	.word	0x00000003
        /*0d00*/ 	.word	0x00038840
        /*0d04*/ 	.short	0x010a
        /*0d06*/ 	.byte	0x3f
	.zero		1


	//   ....[48]....
        /*0d08*/ 	.word	0x000171e0
        /*0d0c*/ 	.word	0x00000003
        /*0d10*/ 	.word	0x00000060
        /*0d14*/ 	.short	0x010a
        /*0d16*/ 	.byte	0x3f
	.zero		1


	//   ....[49]....
        /*0d18*/ 	.word	0x00017a60
        /*0d1c*/ 	.word	0x00000003
        /*0d20*/ 	.word	0x00038840
        /*0d24*/ 	.short	0x010a
        /*0d26*/ 	.byte	0x3f
	.zero		1


	//   ....[50]....
        /*0d28*/ 	.word	0x00018000
        /*0d2c*/ 	.word	0x00000002
        /*0d30*/ 	.word	0x00000060
        /*0d34*/ 	.short	0x010a
        /*0d36*/ 	.byte	0x3f
	.zero		1


	//   ....[51]....
        /*0d38*/ 	.word	0x000187c0
        /*0d3c*/ 	.word	0x00000002
        /*0d40*/ 	.word	0x00038840
        /*0d44*/ 	.short	0x010a
        /*0d46*/ 	.byte	0x3f
	.zero		1


	//   ....[52]....
        /*0d48*/ 	.word	0x00018d60
        /*0d4c*/ 	.word	0x00000002
        /*0d50*/ 	.word	0x00000060
        /*0d54*/ 	.short	0x010a
        /*0d56*/ 	.byte	0x3f
	.zero		1


	//   ....[53]....
        /*0d58*/ 	.word	0x000194d0
        /*0d5c*/ 	.word	0x00000000
        /*0d60*/ 	.word	0x00038860
        /*0d64*/ 	.short	0x010a
        /*0d66*/ 	.byte	0x3f
	.zero		1


	//   ....[54]....
        /*0d68*/ 	.word	0x0001ad20
        /*0d6c*/ 	.word	0x00000000
        /*0d70*/ 	.word	0x00038820
        /*0d74*/ 	.short	0x010a
        /*0d76*/ 	.byte	0x3f
	.zero		1


	//   ....[55]....
        /*0d78*/ 	.word	0x0001af30
        /*0d7c*/ 	.word	0x00000006
        /*0d80*/ 	.word	0x00000000
        /*0d84*/ 	.short	0x010a
        /*0d86*/ 	.byte	0x3f
	.zero		1


	//   ....[56]....
        /*0d88*/ 	.word	0x0001af60
        /*0d8c*/ 	.word	0x00000007
        /*0d90*/ 	.word	0x00000000
        /*0d94*/ 	.short	0x010a
        /*0d96*/ 	.byte	0x3f
	.zero		1


	//   ....[57]....
        /*0d98*/ 	.word	0x0001afc0
        /*0d9c*/ 	.word	0x00000004
        /*0da0*/ 	.word	0x00000000
        /*0da4*/ 	.short	0x010a
        /*0da6*/ 	.byte	0x3f
	.zero		1


	//   ....[58]....
        /*0da8*/ 	.word	0x0001aff0
        /*0dac*/ 	.word	0x00000003
        /*0db0*/ 	.word	0x00000000
        /*0db4*/ 	.short	0x010a
        /*0db6*/ 	.byte	0x3f
	.zero		1


	//   ....[59]....
        /*0db8*/ 	.word	0x0001b070
        /*0dbc*/ 	.word	0x00000003
        /*0dc0*/ 	.word	0x00038800
        /*0dc4*/ 	.short	0x010a
        /*0dc6*/ 	.byte	0x3f
	.zero		1


	//   ....[60]....
        /*0dc8*/ 	.word	0x0001b0c0
        /*0dcc*/ 	.word	0x00000000
        /*0dd0*/ 	.word	0x00038830
        /*0dd4*/ 	.short	0x010a
        /*0dd6*/ 	.byte	0x3f
	.zero		1


	//   ....[61]....
        /*0dd8*/ 	.word	0x0001b130
        /*0ddc*/ 	.word	0x00000098
        /*0de0*/ 	.word	0x00038830
        /*0de4*/ 	.short	0x010a
        /*0de6*/ 	.byte	0x3f
	.zero		1


	//   ....[62]....
        /*0de8*/ 	.word	0x0001b190
        /*0dec*/ 	.word	0x00000002
        /*0df0*/ 	.word	0x00038850
        /*0df4*/ 	.short	0x010a
        /*0df6*/ 	.byte	0x3f
	.zero		1


	//   ....[63]....
        /*0df8*/ 	.word	0x0001b1f0
        /*0dfc*/ 	.word	0x00000004
        /*0e00*/ 	.word	0x00038830
        /*0e04*/ 	.short	0x010a
        /*0e06*/ 	.byte	0x3f
	.zero		1


	//   ....[64]....
        /*0e08*/ 	.word	0x0001b250
        /*0e0c*/ 	.word	0x00000002
        /*0e10*/ 	.word	0x00038850
        /*0e14*/ 	.short	0x010a
        /*0e16*/ 	.byte	0x3f
	.zero		1


	//   ....[65]....
        /*0e18*/ 	.word	0x0001b2b0
        /*0e1c*/ 	.word	0x00000007
        /*0e20*/ 	.word	0x00038850
        /*0e24*/ 	.short	0x010a
        /*0e26*/ 	.byte	0x3f
	.zero		1


	//   ....[66]....
        /*0e28*/ 	.word	0x0001b450
        /*0e2c*/ 	.word	0x00000000
        /*0e30*/ 	.word	0x00038840
        /*0e34*/ 	.short	0x010a
        /*0e36*/ 	.byte	0x3f
	.zero		1


	//   ....[67]....
        /*0e38*/ 	.word	0x0001c0d0
        /*0e3c*/ 	.word	0x00000012
        /*0e40*/ 	.word	0x00038820
        /*0e44*/ 	.short	0x010a
        /*0e46*/ 	.byte	0x3f
	.zero		1


	//   ....[68]....
        /*0e48*/ 	.word	0x0001c120
        /*0e4c*/ 	.word	0x00000003
        /*0e50*/ 	.word	0x00038840
        /*0e54*/ 	.short	0x010a
        /*0e56*/ 	.byte	0x3f
	.zero		1


	//   ....[69]....
        /*0e58*/ 	.word	0x0001c170
        /*0e5c*/ 	.word	0x00000003
        /*0e60*/ 	.word	0x00000060
        /*0e64*/ 	.short	0x010a
        /*0e66*/ 	.byte	0x3f
	.zero		1


	//   ....[70]....
        /*0e68*/ 	.word	0x0001c1c0
        /*0e6c*/ 	.word	0x00000003
        /*0e70*/ 	.word	0x00038840
        /*0e74*/ 	.short	0x010a
        /*0e76*/ 	.byte	0x3f
	.zero		1


	//   ....[71]....
        /*0e78*/ 	.word	0x0001c210
        /*0e7c*/ 	.word	0x00000002
        /*0e80*/ 	.word	0x00000060
        /*0e84*/ 	.short	0x010a
        /*0e86*/ 	.byte	0x3f
	.zero		1


	//   ....[72]....
        /*0e88*/ 	.word	0x0001c260
        /*0e8c*/ 	.word	0x00000002
        /*0e90*/ 	.word	0x00038840
        /*0e94*/ 	.short	0x010a
        /*0e96*/ 	.byte	0x3f
	.zero		1


	//   ....[73]....
        /*0e98*/ 	.word	0x0001c2b0
        /*0e9c*/ 	.word	0x00000002
        /*0ea0*/ 	.word	0x00000060
        /*0ea4*/ 	.short	0x010a
        /*0ea6*/ 	.byte	0x3f
	.zero		1


	//   ....[74]....
        /*0ea8*/ 	.word	0x0001c300
        /*0eac*/ 	.word	0x00000000
        /*0eb0*/ 	.word	0x00038860
        /*0eb4*/ 	.short	0x010a
        /*0eb6*/ 	.byte	0x3f
	.zero		1


	//   ....[75]....
        /*0eb8*/ 	.word	0x0001ce80
        /*0ebc*/ 	.word	0x00000000
        /*0ec0*/ 	.word	0x00038820
        /*0ec4*/ 	.short	0x010a
        /*0ec6*/ 	.byte	0x3f
	.zero		1


	//   ....[76]....
        /*0ec8*/ 	.word	0x0001d020
        /*0ecc*/ 	.word	0x00000006
        /*0ed0*/ 	.word	0x00000000
        /*0ed4*/ 	.short	0x010a
        /*0ed6*/ 	.byte	0x3f
	.zero		1


	//   ....[77]....
        /*0ed8*/ 	.word	0x0001d070
        /*0edc*/ 	.word	0x00000007
        /*0ee0*/ 	.word	0x00000000
        /*0ee4*/ 	.short	0x010a
        /*0ee6*/ 	.byte	0x3f
	.zero		1


	//   ....[78]....
        /*0ee8*/ 	.word	0x0001d0c0
        /*0eec*/ 	.word	0x00000004
        /*0ef0*/ 	.word	0x00000000
        /*0ef4*/ 	.short	0x010a
        /*0ef6*/ 	.byte	0x3f
	.zero		1


	//----- nvinfo : EIATTR_NUM_MBARRIERS
	.align		4
.L_549:
        /*0ef8*/ 	.byte	0x03, 0x38
        /*0efa*/ 	.short	0x0016


	//----- nvinfo : EIATTR_EXIT_INSTR_OFFSETS
	.align		4
        /*0efc*/ 	.byte	0x04, 0x1c
        /*0efe*/ 	.short	(.L_551 - .L_550)


	//   ....[0]....
.L_550:
        /*0f00*/ 	.word	0x00000a50


	//   ....[1]....
        /*0f04*/ 	.word	0x00013260


	//   ....[2]....
        /*0f08*/ 	.word	0x0001b040


	//----- nvinfo : EIATTR_MAX_THREADS
	.align		4
.L_551:
        /*0f0c*/ 	.byte	0x04, 0x05
        /*0f0e*/ 	.short	(.L_553 - .L_552)
.L_552:
        /*0f10*/ 	.word	0x00000180
        /*0f14*/ 	.word	0x00000001
        /*0f18*/ 	.word	0x00000001


	//----- nvinfo : EIATTR_CRS_STACK_SIZE
	.align		4
.L_553:
        /*0f1c*/ 	.byte	0x04, 0x1e
        /*0f1e*/ 	.short	(.L_555 - .L_554)
.L_554:
        /*0f20*/ 	.word	0x00000000


	//----- nvinfo : EIATTR_CBANK_PARAM_SIZE
	.align		4
.L_555:
        /*0f24*/ 	.byte	0x03, 0x19
        /*0f26*/ 	.short	0x0af0


	//----- nvinfo : EIATTR_PARAM_CBANK
	.align		4
        /*0f28*/ 	.byte	0x04, 0x0a
        /*0f2a*/ 	.short	(.L_557 - .L_556)
	.align		4
.L_556:
        /*0f2c*/ 	.word	index@(.nv.constant0._ZN7cutlass13device_kernelIN5flash11enable_sm90INS1_16FlashAttnFwdSm90INS1_25CollectiveMainloopFwdSm90ILi2EN4cute5tupleIJNS5_1CILi1EEES8_S8_EEENS6_IJNS7_ILi128EEENS7_ILi80EEENS7_ILi256EEEEEELi256ENS_6half_tEfNS_4arch4Sm90ELb1ELb0ELb0ELb1ELb0ELb0ELb0ELb1ELb1ELb1ELb1ELb0EEENS1_21CollectiveEpilogueFwdINS6_IJSA_SC_SB_EEES9_SE_SG_Li256ELb1ELb1ELb1ELb0EEENS1_36VarlenDynamicPersistentTileSchedulerILi128ELi80ELi256ELi128ELb1ELb1ELb1ELb1ELb1ELb1EEEEEEEEEvNT_6ParamsE)
        /*0f30*/ 	.short	0x0210
        /*0f32*/ 	.short	0x0af0


	//----- nvinfo : EIATTR_SW_WAR
	.align		4
.L_557:
        /*0f34*/ 	.byte	0x04, 0x36
        /*0f36*/ 	.short	(.L_559 - .L_558)
.L_558:
        /*0f38*/ 	.word	0x00000008
.L_559:


//--------------------- .nv.info._ZN7cutlass13device_kernelIN5flash11enable_sm90INS1_16FlashAttnFwdSm90INS1_25CollectiveMainloopFwdSm90ILi2EN4cute5tupleIJNS5_1CILi1EEES8_S8_EEENS6_IJNS7_ILi128EEENS7_ILi80EEENS7_ILi256EEEEEELi256ENS_6half_tEfNS_4arch4Sm90ELb1ELb0ELb0ELb1ELb0ELb1ELb0ELb1ELb1ELb1ELb1ELb0EEENS1_21CollectiveEpilogueFwdINS6_IJSA_SC_SB_EEES9_SE_SG_Li256ELb1ELb1ELb1ELb0EEENS1_36VarlenDynamicPersistentTileSchedulerILi128ELi80ELi256ELi128ELb1ELb1ELb1ELb1ELb1ELb1EEEEEEEEEvNT_6ParamsE --------------------------
	.section	.nv.info._ZN7cutlass13device_kernelIN5flash11enable_sm90INS1_16FlashAttnFwdSm90INS1_25CollectiveMainloopFwdSm90ILi2EN4cute5tupleIJNS5_1CILi1EEES8_S8_EEENS6_IJNS7_ILi128EEENS7_ILi80EEENS7_ILi256EEEEEELi256ENS_6half_tEfNS_4arch4Sm90ELb1ELb0ELb0ELb1ELb0ELb1ELb0ELb1ELb1ELb1ELb1ELb0EEENS1_21CollectiveEpilogueFwdINS6_IJSA_SC_SB_EEES9_SE_SG_Li256ELb1ELb1ELb1ELb0EEENS1_36VarlenDynamicPersistentTileSchedulerILi128ELi80ELi256ELi128ELb1ELb1ELb1ELb1ELb1ELb1EEEEEEEEEvNT_6ParamsE,"",@"SHT_CUDA_INFO"
	.sectionflags	@""
	.align	4


	//----- nvinfo : EIATTR_CUDA_API_VERSION
	.align		4
        /*0000*/ 	.byte	0x04, 0x37
        /*0002*/ 	.short	(.L_561 - .L_560)
.L_560:
        /*0004*/ 	.word	0x00000082


	//----- nvinfo : EIATTR_KPARAM_INFO
	.align		4
.L_561:
        /*0008*/ 	.byte	0x04, 0x17
        /*000a*/ 	.short	(.L_563 - .L_562)
.L_562:
        /*000c*/ 	.word	0x00000000
        /*0010*/ 	.short	0x0000
        /*0012*/ 	.short	0x0070
        /*0014*/ 	.byte	0x00, 0xf0, 0x01, 0x2a


	//----- nvinfo : EIATTR_SPARSE_MMA_MASK
	.align		4
.L_563:
        /*0018*/ 	.byte	0x03, 0x50
        /*001a*/ 	.short	0x0000


	//----- nvinfo : EIATTR_MAXREG_COUNT
	.align		4
        /*001c*/ 	.byte	0x03, 0x1b
        /*001e*/ 	.short	0x00a8


	//----- nvinfo : EIATTR_NUM_BARRIERS
	.align		4
        /*0020*/ 	.byte	0x02, 0x4c
        /*0022*/ 	.byte	0x10
	.zero		1


	//----- nvinfo : EIATTR_EXTERNS
	.align		4
        /*0024*/ 	.byte	0x04, 0x0f
        /*0026*/ 	.short	(.L_565 - .L_564)


	//   ....[0]....
	.align		4
.L_564:
        /*0028*/ 	.word	index@(__assertfail)


	//----- nvinfo : EIATTR_ANNOTATIONS
	.align		4
.L_565:
        /*002c*/ 	.byte	0x04, 0x55
        /*002e*/ 	.short	(.L_567 - .L_566)


	//   ....[0]....
.L_566:
        /* <DEDUP_REMOVED lines=165> */


	//----- nvinfo : EIATTR_MERCURY_ISA_VERSION
	.align		4
.L_567:
        /*0a68*/ 	.byte	0x03, 0x5f
        /*0a6a*/ 	.short	0x0101


	//----- nvinfo : EIATTR_UNUSED_LOAD_BYTE_OFFSET
	.align		4
        /*0a6c*/ 	.byte	0x04, 0x44
        /*0a6e*/ 	.short	(.L_569 - .L_568)


	//   ....[0]....
.L_568:
        /*0a70*/ 	.word	0x00000aa0
        /*0a74*/ 	.word	0x0000fff0


	//   ....[1]....
        /*0a78*/ 	.word	0x00024bd0
        /*0a7c*/ 	.word	0x0000fff0


	//----- nvinfo : EIATTR_INT_WARP_WIDE_INSTR_OFFSETS
	.align		4
.L_569:
        /*0a80*/ 	.byte	0x04, 0x31
        /*0a82*/ 	.short	(.L_571 - .L_570)


	//   ....[0]....
.L_570:
        /*0a84*/ 	.word	0x00000190


	//   ....[1]....
        /*0a88*/ 	.word	0x000001d0


	//   ....[2]....
        /*0a8c*/ 	.word	0x00000240


	//   ....[3]....
        /*0a90*/ 	.word	0x0002d040


	//   ....[4]....
        /*0a94*/ 	.word	0x0002d0e0


	//   ....[5]....
        /*0a98*/ 	.word	0x00031590


	//   ....[6]....
        /*0a9c*/ 	.word	0x00031600


	//----- nvinfo : EIATTR_COOP_GROUP_MASK_REGIDS
	.align		4
.L_571:
        /*0aa0*/ 	.byte	0x04, 0x29
        /*0aa2*/ 	.short	(.L_573 - .L_572)


	//   ....[0]....
.L_572:
        /*0aa4*/ 	.word	0xffffffff


	//   ....[1]....
        /*0aa8*/ 	.word	0xffffffff


	//   ....[2]....
        /*0aac*/ 	.word	0xffffffff


	//   ....[3]....
        /*0ab0*/ 	.word	0xffffffff


	//   ....[4]....
        /*0ab4*/ 	.word	0xffffffff


	//   ....[5]....
        /*0ab8*/ 	.word	0xffffffff


	//   ....[6]....
        /*0abc*/ 	.word	0xffffffff


	//   ....[7]....
        /*0ac0*/ 	.word	0xffffffff


	//   ....[8]....
        /*0ac4*/ 	.word	0xffffffff


	//   ....[9]....
        /*0ac8*/ 	.word	0xffffffff


	//   ....[10]....
        /*0acc*/ 	.word	0xffffffff


	//   ....[11]....
        /*0ad0*/ 	.word	0xffffffff


	//   ....[12]....
        /*0ad4*/ 	.word	0xffffffff


	//   ....[13]....
        /*0ad8*/ 	.word	0xffffffff


	//   ....[14]....
        /*0adc*/ 	.word	0xffffffff


	//   ....[15]....
        /*0ae0*/ 	.word	0xffffffff


	//   ....[16]....
        /*0ae4*/ 	.word	0xffffffff


	//   ....[17]....
        /*0ae8*/ 	.word	0xffffffff


	//   ....[18]....
        /*0aec*/ 	.word	0xffffffff


	//   ....[19]....
        /*0af0*/ 	.word	0xffffffff


	//   ....[20]....
        /*0af4*/ 	.word	0xffffffff


	//   ....[21]....
        /*0af8*/ 	.word	0xffffffff


	//   ....[22]....
        /*0afc*/ 	.word	0xffffffff


	//   ....[23]....
        /*0b00*/ 	.word	0xffffffff


	//   ....[24]....
        /*0b04*/ 	.word	0xffffffff


	//   ....[25]....
        /*0b08*/ 	.word	0xffffffff


	//   ....[26]....
        /*0b0c*/ 	.word	0xffffffff


	//   ....[27]....
        /*0b10*/ 	.word	0xffffffff


	//   ....[28]....
        /*0b14*/ 	.word	0xffffffff


	//   ....[29]....
        /*0b18*/ 	.word	0xffffffff


	//   ....[30]....
        /*0b1c*/ 	.word	0xffffffff


	//   ....[31]....
        /*0b20*/ 	.word	0xffffffff


	//   ....[32]....
        /*0b24*/ 	.word	0xffffffff


	//   ....[33]....
        /*0b28*/ 	.word	0xffffffff


	//   ....[34]....
        /*0b2c*/ 	.word	0xffffffff


	//   ....[35]....
        /*0b30*/ 	.word	0xffffffff


	//   ....[36]....
        /*0b34*/ 	.word	0xffffffff


	//   ....[37]....
        /*0b38*/ 	.word	0xffffffff


	//   ....[38]....
        /*0b3c*/ 	.word	0xffffffff


	//   ....[39]....
        /*0b40*/ 	.word	0xffffffff


	//   ....[40]....
        /*0b44*/ 	.word	0xffffffff


	//   ....[41]....
        /*0b48*/ 	.word	0xffffffff


	//   ....[42]....
        /*0b4c*/ 	.word	0xffffffff


	//   ....[43]....
        /*0b50*/ 	.word	0xffffffff


	//   ....[44]....
        /*0b54*/ 	.word	0xffffffff


	//   ....[45]....
        /*0b58*/ 	.word	0xffffffff


	//   ....[46]....
        /*0b5c*/ 	.word	0xffffffff


	//   ....[47]....
        /*0b60*/ 	.word	0xffffffff


	//   ....[48]....
        /*0b64*/ 	.word	0xffffffff


	//   ....[49]....
        /*0b68*/ 	.word	0xffffffff


	//   ....[50]....
        /*0b6c*/ 	.word	0xffffffff


	//   ....[51]....
        /*0b70*/ 	.word	0xffffffff


	//   ....[52]....
        /*0b74*/ 	.word	0xffffffff


	//   ....[53]....
        /*0b78*/ 	.word	0xffffffff


	//   ....[54]....
        /*0b7c*/ 	.word	0xffffffff


	//   ....[55]....
        /*0b80*/ 	.word	0xffffffff


	//   ....[56]....
        /*0b84*/ 	.word	0xffffffff


	//   ....[57]....
        /*0b88*/ 	.word	0xffffffff


	//   ....[58]....
        /*0b8c*/ 	.word	0xffffffff


	//   ....[59]....
        /*0b90*/ 	.word	0xffffffff


	//   ....[60]....
        /*0b94*/ 	.word	0xffffffff


	//   ....[61]....
        /*0b98*/ 	.word	0xffffffff


	//   ....[62]....
        /*0b9c*/ 	.word	0xffffffff


	//   ....[63]....
        /*0ba0*/ 	.word	0xffffffff


	//   ....[64]....
        /*0ba4*/ 	.word	0xffffffff


	//   ....[65]....
        /*0ba8*/ 	.word	0xffffffff


	//   ....[66]....
        /*0bac*/ 	.word	0xffffffff


	//   ....[67]....
        /*0bb0*/ 	.word	0xffffffff


	//   ....[68]....
        /*0bb4*/ 	.word	0xffffffff


	//   ....[69]....
        /*0bb8*/ 	.word	0xffffffff


	//   ....[70]....
        /*0bbc*/ 	.word	0xffffffff


	//   ....[71]....
        /*0bc0*/ 	.word	0xffffffff


	//   ....[72]....
        /*0bc4*/ 	.word	0xffffffff


	//   ....[73]....
        /*0bc8*/ 	.word	0xffffffff


	//   ....[74]....
        /*0bcc*/ 	.word	0xffffffff


	//   ....[75]....
        /*0bd0*/ 	.word	0xffffffff


	//   ....[76]....
        /*0bd4*/ 	.word	0xffffffff


	//   ....[77]....
        /*0bd8*/ 	.word	0xffffffff


	//   ....[78]....
        /*0bdc*/ 	.word	0xffffffff


	//   ....[79]....
        /*0be0*/ 	.word	0xffffffff


	//   ....[80]....
        /*0be4*/ 	.word	0xffffffff


	//   ....[81]....
        /*0be8*/ 	.word	0xffffffff


	//   ....[82]....
        /*0bec*/ 	.word	0xffffffff


	//   ....[83]....
        /*0bf0*/ 	.word	0xffffffff


	//   ....[84]....
        /*0bf4*/ 	.word	0xffffffff


	//   ....[85]....
        /*0bf8*/ 	.word	0xffffffff


	//   ....[86]....
        /*0bfc*/ 	.word	0xffffffff


	//   ....[87]....
        /*0c00*/ 	.word	0xffffffff


	//   ....[88]....
        /*0c04*/ 	.word	0xffffffff


	//   ....[89]....
        /*0c08*/ 	.word	0xffffffff


	//   ....[90]....
        /*0c0c*/ 	.word	0xffffffff


	//   ....[91]....
        /*0c10*/ 	.word	0xffffffff


	//   ....[92]....
        /*0c14*/ 	.word	0xffffffff


	//   ....[93]....
        /*0c18*/ 	.word	0xffffffff


	//   ....[94]....
        /*0c1c*/ 	.word	0xffffffff


	//   ....[95]....
        /*0c20*/ 	.word	0xffffffff


	//   ....[96]....
        /*0c24*/ 	.word	0xffffffff


	//   ....[97]....
        /*0c28*/ 	.word	0xffffffff


	//   ....[98]....
        /*0c2c*/ 	.word	0xffffffff


	//   ....[99]....
        /*0c30*/ 	.word	0xffffffff


	//   ....[100]....
        /*0c34*/ 	.word	0xffffffff


	//   ....[101]....
        /*0c38*/ 	.word	0xffffffff


	//   ....[102]....
        /*0c3c*/ 	.word	0xffffffff


	//   ....[103]....
        /*0c40*/ 	.word	0xffffffff


	//   ....[104]....
        /*0c44*/ 	.word	0xffffffff


	//   ....[105]....
        /*0c48*/ 	.word	0xffffffff


	//   ....[106]....
        /*0c4c*/ 	.word	0xffffffff


	//   ....[107]....
        /*0c50*/ 	.word	0xffffffff


	//   ....[108]....
        /*0c54*/ 	.word	0xffffffff


	//   ....[109]....
        /*0c58*/ 	.word	0xffffffff


	//   ....[110]....
        /*0c5c*/ 	.word	0xffffffff


	//   ....[111]....
        /*0c60*/ 	.word	0xffffffff


	//   ....[112]....
        /*0c64*/ 	.word	0xffffffff


	//   ....[113]....
        /*0c68*/ 	.word	0xffffffff


	//   ....[114]....
        /*0c6c*/ 	.word	0xffffffff


	//   ....[115]....
        /*0c70*/ 	.word	0xffffffff


	//   ....[116]....
        /*0c74*/ 	.word	0xffffffff


	//   ....[117]....
        /*0c78*/ 	.word	0xffffffff


	//   ....[118]....
        /*0c7c*/ 	.word	0xffffffff


	//   ....[119]....
        /*0c80*/ 	.word	0xffffffff


	//   ....[120]....
        /*0c84*/ 	.word	0xffffffff


	//   ....[121]....
        /*0c88*/ 	.word	0xffffffff


	//   ....[122]....
        /*0c8c*/ 	.word	0xffffffff


	//   ....[123]....
        /*0c90*/ 	.word	0xffffffff


	//   ....[124]....
        /*0c94*/ 	.word	0xffffffff


	//   ....[125]....
        /*0c98*/ 	.word	0xffffffff


	//   ....[126]....
        /*0c9c*/ 	.word	0xffffffff


	//   ....[127]....
        /*0ca0*/ 	.word	0xffffffff


	//   ....[128]....
        /*0ca4*/ 	.word	0xffffffff


	//   ....[129]....
        /*0ca8*/ 	.word	0xffffffff


	//   ....[130]....
        /*0cac*/ 	.word	0xffffffff


	//   ....[131]....
        /*0cb0*/ 	.word	0xffffffff


	//   ....[132]....
        /*0cb4*/ 	.word	0xffffffff


	//   ....[133]....
        /*0cb8*/ 	.word	0xffffffff


	//   ....[134]....
        /*0cbc*/ 	.word	0xffffffff


	//   ....[135]....
        /*0cc0*/ 	.word	0xffffffff


	//   ....[136]....
        /*0cc4*/ 	.word	0xffffffff


	//   ....[137]....
        /*0cc8*/ 	.word	0xffffffff


	//   ....[138]....
        /*0ccc*/ 	.word	0x0500000f


	//   ....[139]....
        /*0cd0*/ 	.word	0x0500000f


	//   ....[140]....
        /*0cd4*/ 	.word	0x0500000f


	//   ....[141]....
        /*0cd8*/ 	.word	0x0500000f


	//   ....[142]....
        /*0cdc*/ 	.word	0x0500000f


	//   ....[143]....
        /*0ce0*/ 	.word	0x0500000f


	//   ....[144]....
        /*0ce4*/ 	.word	0x0500000f


	//   ....[145]....
        /*0ce8*/ 	.word	0x0500000f


	//   ....[146]....
        /*0cec*/ 	.word	0x0500000f


	//   ....[147]....
        /*0cf0*/ 	.word	0x0500000f


	//   ....[148]....
        /*0cf4*/ 	.word	0x0500000f


	//   ....[149]....
        /*0cf8*/ 	.word	0x0500000f


	//   ....[150]....
        /*0cfc*/ 	.word	0x0500000f


	//   ....[151]....
        /*0d00*/ 	.word	0x0500000f


	//   ....[152]....
        /*0d04*/ 	.word	0x0500000f


	//   ....[153]....
        /*0d08*/ 	.word	0x0500000f


	//   ....[154]....
        /*0d0c*/ 	.word	0x0500000f


	//   ....[155]....
        /*0d10*/ 	.word	0x0500000f


	//   ....[156]....
        /*0d14*/ 	.word	0x0500000f


	//   ....[157]....
        /*0d18*/ 	.word	0x0500000f


	//   ....[158]....
        /*0d1c*/ 	.word	0x0500000f


	//   ....[159]....
        /*0d20*/ 	.word	0x0500000f


	//   ....[160]....
        /*0d24*/ 	.word	0x0500000f


	//   ....[161]....
        /*0d28*/ 	.word	0x0500000f


	//   ....[162]....
        /*0d2c*/ 	.word	0x0500000f


	//   ....[163]....
        /*0d30*/ 	.word	0x0500000f


	//   ....[164]....
        /*0d34*/ 	.word	0x0500000f


	//   ....[165]....
        /*0d38*/ 	.word	0x0500000f


	//   ....[166]....
        /*0d3c*/ 	.word	0x0500000f


	//   ....[167]....
        /*0d40*/ 	.word	0x0500000f


	//   ....[168]....
        /*0d44*/ 	.word	0x0500000f


	//   ....[169]....
        /*0d48*/ 	.word	0x0500000f


	//   ....[170]....
        /*0d4c*/ 	.word	0x0500000f


	//   ....[171]....
        /*0d50*/ 	.word	0x0500000f


	//   ....[172]....
        /*0d54*/ 	.word	0x0500000f


	//   ....[173]....
        /*0d58*/ 	.word	0x0500000f


	//   ....[174]....
        /*0d5c*/ 	.word	0x0500000f


	//   ....[175]....
        /*0d60*/ 	.word	0x0500000f


	//   ....[176]....
        /*0d64*/ 	.word	0x0500000f


	//   ....[177]....
        /*0d68*/ 	.word	0x0500000f


	//   ....[178]....
        /*0d6c*/ 	.word	0x0500000f


	//   ....[179]....
        /*0d70*/ 	.word	0x0500000f


	//   ....[180]....
        /*0d74*/ 	.word	0x0500000f


	//   ....[181]....
        /*0d78*/ 	.word	0x0500000f


	//   ....[182]....
        /*0d7c*/ 	.word	0x0500000f


	//   ....[183]....
        /*0d80*/ 	.word	0x0500000f


	//   ....[184]....
        /*0d84*/ 	.word	0x0500000f


	//   ....[185]....
        /*0d88*/ 	.word	0x0500000f


	//   ....[186]....
        /*0d8c*/ 	.word	0x0500000f


	//   ....[187]....
        /*0d90*/ 	.word	0x0500000f


	//   ....[188]....
        /*0d94*/ 	.word	0x0500000f


	//   ....[189]....
        /*0d98*/ 	.word	0x0500000f


	//   ....[190]....
        /*0d9c*/ 	.word	0x0500000f


	//   ....[191]....
        /*0da0*/ 	.word	0x0500000f


	//   ....[192]....
        /*0da4*/ 	.word	0x0500000f


	//   ....[193]....
        /*0da8*/ 	.word	0x0500000f


	//   ....[194]....
        /*0dac*/ 	.word	0x0500000f


	//   ....[195]....
        /*0db0*/ 	.word	0x0500000f


	//   ....[196]....
        /*0db4*/ 	.word	0x0500000f


	//   ....[197]....
        /*0db8*/ 	.word	0x0500000f


	//   ....[198]....
        /*0dbc*/ 	.word	0x0500000f


	//   ....[199]....
        /*0dc0*/ 	.word	0x0500000f


	//   ....[200]....
        /*0dc4*/ 	.word	0x0500000f


	//   ....[201]....
        /*0dc8*/ 	.word	0x0500000f


	//   ....[202]....
        /*0dcc*/ 	.word	0x0500000f


	//   ....[203]....
        /*0dd0*/ 	.word	0x0500000f


	//   ....[204]....
        /*0dd4*/ 	.word	0x0500000f


	//   ....[205]....
        /*0dd8*/ 	.word	0x0500000f


	//   ....[206]....
        /*0ddc*/ 	.word	0x0500000f


	//----- nvinfo : EIATTR_COOP_GROUP_INSTR_OFFSETS
	.align		4
.L_573:
        /*0de0*/ 	.byte	0x04, 0x28
        /*0de2*/ 	.short	(.L_575 - .L_574)


	//   ....[0]....
.L_574:
        /*0de4*/ 	.word	0x00000060


	//   ....[1]....
        /*0de8*/ 	.word	0x000001a0


	//   ....[2]....
        /*0dec*/ 	.word	0x000001f0


	//   ....[3]....
        /*0df0*/ 	.word	0x00000420


	//   ....[4]....
        /*0df4*/ 	.word	0x00000580


	//   ....[5]....
        /*0df8*/ 	.word	0x000006a0


	//   ....[6]....
        /*0dfc*/ 	.word	0x00000800


	//   ....[7]....
        /*0e00*/ 	.word	0x0000bce0


	//   ....[8]....
        /*0e04*/ 	.word	0x0000c3d0


	//   ....[9]....
        /*0e08*/ 	.word	0x0000c3e0


	//   ....[10]....
        /*0e0c*/ 	.word	0x0000c3f0


	//   ....[11]....
        /*0e10*/ 	.word	0x0000c400


	//   ....[12]....
        /*0e14*/ 	.word	0x0000ca20


	//   ....[13]....
        /*0e18*/ 	.word	0x0000ca30


	//   ....[14]....
        /*0e1c*/ 	.word	0x0000ca40


	//   ....[15]....
        /*0e20*/ 	.word	0x0000ca50


	//   ....[16]....
        /*0e24*/ 	.word	0x0000cfd0


	//   ....[17]....
        /*0e28*/ 	.word	0x0000cfe0


	//   ....[18]....
        /*0e2c*/ 	.word	0x0000cff0


	//   ....[19]....
        /*0e30*/ 	.word	0x0000d000


	//   ....[20]....
        /*0e34*/ 	.word	0x0000d5a0


	//   ....[21]....
        /*0e38*/ 	.word	0x0000d5b0


	//   ....[22]....
        /*0e3c*/ 	.word	0x0000d5c0


	//   ....[23]....
        /*0e40*/ 	.word	0x0000d5d0


	//   ....[24]....
        /*0e44*/ 	.word	0x00010c70


	//   ....[25]....
        /*0e48*/ 	.word	0x00010c80


	//   ....[26]....
        /*0e4c*/ 	.word	0x00010c90


	//   ....[27]....
        /*0e50*/ 	.word	0x00010ca0


	//   ....[28]....
        /*0e54*/ 	.word	0x00011170


	//   ....[29]....
        /*0e58*/ 	.word	0x00011180


	//   ....[30]....
        /*0e5c*/ 	.word	0x00011190


	//   ....[31]....
        /*0e60*/ 	.word	0x000111a0


	//   ....[32]....
        /*0e64*/ 	.word	0x00011600


	//   ....[33]....
        /*0e68*/ 	.word	0x00011610


	//   ....[34]....
        /*0e6c*/ 	.word	0x00011620


	//   ....[35]....
        /*0e70*/ 	.word	0x00011630


	//   ....[36]....
        /*0e74*/ 	.word	0x00011aa0


	//   ....[37]....
        /*0e78*/ 	.word	0x00011ab0


	//   ....[38]....
        /*0e7c*/ 	.word	0x00011ac0


	//   ....[39]....
        /*0e80*/ 	.word	0x00011ad0


	//   ....[40]....
        /*0e84*/ 	.word	0x000184d0


	//   ....[41]....
        /*0e88*/ 	.word	0x00018dd0


	//   ....[42]....
        /*0e8c*/ 	.word	0x00018de0


	//   ....[43]....
        /*0e90*/ 	.word	0x00018e30


	//   ....[44]....
        /*0e94*/ 	.word	0x00019440


	//   ....[45]....
        /*0e98*/ 	.word	0x00019520


	//   ....[46]....
        /*0e9c*/ 	.word	0x0001d980


	//   ....[47]....
        /*0ea0*/ 	.word	0x0001dd40


	//   ....[48]....
        /*0ea4*/ 	.word	0x0001dda0


	//   ....[49]....
        /*0ea8*/ 	.word	0x0001e040


	//   ....[50]....
        /*0eac*/ 	.word	0x0001e370


	//   ....[51]....
        /*0eb0*/ 	.word	0x0001e3d0


	//   ....[52]....
        /*0eb4*/ 	.word	0x00022980


	//   ....[53]....
        /*0eb8*/ 	.word	0x000229a0


	//   ....[54]....
        /*0ebc*/ 	.word	0x00022bc0


	//   ....[55]....
        /*0ec0*/ 	.word	0x00022cc0


	//   ....[56]....
        /*0ec4*/ 	.word	0x00023f00


	//   ....[57]....
        /*0ec8*/ 	.word	0x00024000


	//   ....[58]....
        /*0ecc*/ 	.word	0x00024200


	//   ....[59]....
        /*0ed0*/ 	.word	0x00024220


	//   ....[60]....
        /*0ed4*/ 	.word	0x00025c90


	//   ....[61]....
        /*0ed8*/ 	.word	0x00025ca0


	//   ....[62]....
        /*0edc*/ 	.word	0x00025cb0


	//   ....[63]....
        /*0ee0*/ 	.word	0x00025cc0


	//   ....[64]....
        /*0ee4*/ 	.word	0x00026720


	//   ....[65]....
        /*0ee8*/ 	.word	0x00026730


	//   ....[66]....
        /*0eec*/ 	.word	0x00026890


	//   ....[67]....
        /*0ef0*/ 	.word	0x000268b0


	//   ....[68]....
        /*0ef4*/ 	.word	0x00026a00


	//   ....[69]....
        /*0ef8*/ 	.word	0x00026a20


	//   ....[70]....
        /*0efc*/ 	.word	0x00026b80


	//   ....[71]....
        /*0f00*/ 	.word	0x00026ba0


	//   ....[72]....
        /*0f04*/ 	.word	0x00027330


	//   ....[73]....
        /*0f08*/ 	.word	0x000273d0


	//   ....[74]....
        /*0f0c*/ 	.word	0x00027e00


	//   ....[75]....
        /*0f10*/ 	.word	0x00027e10


	//   ....[76]....
        /*0f14*/ 	.word	0x00028f40


	//   ....[77]....
        /*0f18*/ 	.word	0x00028f50


	//   ....[78]....
        /*0f1c*/ 	.word	0x000290b0


	//   ....[79]....
        /*0f20*/ 	.word	0x000290d0


	//   ....[80]....
        /*0f24*/ 	.word	0x00029220


	//   ....[81]....
        /*0f28*/ 	.word	0x00029240


	//   ....[82]....
        /*0f2c*/ 	.word	0x000293a0


	//   ....[83]....
        /*0f30*/ 	.word	0x000293c0


	//   ....[84]....
        /*0f34*/ 	.word	0x000295a0


	//   ....[85]....
        /*0f38*/ 	.word	0x000297e0


	//   ....[86]....
        /*0f3c*/ 	.word	0x00029810


	//   ....[87]....
        /*0f40*/ 	.word	0x00029840


	//   ....[88]....
        /*0f44*/ 	.word	0x00029870


	//   ....[89]....
        /*0f48*/ 	.word	0x000298a0


	//   ....[90]....
        /*0f4c*/ 	.word	0x000298d0


	//   ....[91]....
        /*0f50*/ 	.word	0x00029a80


	//   ....[92]....
        /*0f54*/ 	.word	0x00029ab0


	//   ....[93]....
        /*0f58*/ 	.word	0x00029ae0


	//   ....[94]....
        /*0f5c*/ 	.word	0x00029b10


	//   ....[95]....
        /*0f60*/ 	.word	0x00029b40


	//   ....[96]....
        /*0f64*/ 	.word	0x00029b70


	//   ....[97]....
        /*0f68*/ 	.word	0x00029c10


	//   ....[98]....
        /*0f6c*/ 	.word	0x00029c40


	//   ....[99]....
        /*0f70*/ 	.word	0x00029c50


	//   ....[100]....
        /*0f74*/ 	.word	0x00029c80


	//   ....[101]....
        /*0f78*/ 	.word	0x0002b3f0


	//   ....[102]....
        /*0f7c*/ 	.word	0x0002d640


	//   ....[103]....
        /*0f80*/ 	.word	0x0002e2b0


	//   ....[104]....
        /*0f84*/ 	.word	0x0002e2d0


	//   ....[105]....
        /*0f88*/ 	.word	0x0002e2e0


	//   ....[106]....
        /*0f8c*/ 	.word	0x0002e390


	//   ....[107]....
        /*0f90*/ 	.word	0x0002e400


	//   ....[108]....
        /*0f94*/ 	.word	0x0002e450


	//   ....[109]....
        /*0f98*/ 	.word	0x0002e4c0


	//   ....[110]....
        /*0f9c*/ 	.word	0x0002e510


	//   ....[111]....
        /*0fa0*/ 	.word	0x0002e580


	//   ....[112]....
        /*0fa4*/ 	.word	0x0002e5d0


	//   ....[113]....
        /*0fa8*/ 	.word	0x0002e640


	//   ....[114]....
        /*0fac*/ 	.word	0x0002e690


	//   ....[115]....
        /*0fb0*/ 	.word	0x0002e700


	//   ....[116]....
        /*0fb4*/ 	.word	0x0002e750


	//   ....[117]....
        /*0fb8*/ 	.word	0x0002e7c0


	//   ....[118]....
        /*0fbc*/ 	.word	0x0002e810


	//   ....[119]....
        /*0fc0*/ 	.word	0x00031f10


	//   ....[120]....
        /*0fc4*/ 	.word	0x00031f40


	//   ....[121]....
        /*0fc8*/ 	.word	0x00031fa0


	//   ....[122]....
        /*0fcc*/ 	.word	0x00031fd0


	//   ....[123]....
        /*0fd0*/ 	.word	0x00032000


	//   ....[124]....
        /*0fd4*/ 	.word	0x00032030


	//   ....[125]....
        /*0fd8*/ 	.word	0x00032060


	//   ....[126]....
        /*0fdc*/ 	.word	0x00032090


	//   ....[127]....
        /*0fe0*/ 	.word	0x00032270


	//   ....[128]....
        /*0fe4*/ 	.word	0x000322a0


	//   ....[129]....
        /*0fe8*/ 	.word	0x000322d0


	//   ....[130]....
        /*0fec*/ 	.word	0x00032300


	//   ....[131]....
        /*0ff0*/ 	.word	0x00032330


	//   ....[132]....
        /*0ff4*/ 	.word	0x00032360


	//   ....[133]....
        /*0ff8*/ 	.word	0x00032430


	//   ....[134]....
        /*0ffc*/ 	.word	0x00032450


	//   ....[135]....
        /*1000*/ 	.word	0x00032460


	//   ....[136]....
        /*1004*/ 	.word	0x000324e0


	//   ....[137]....
        /*1008*/ 	.word	0x00033020


	//   ....[138]....
        /*100c*/ 	.word	0x00033460


	//   ....[139]....
        /*1010*/ 	.word	0x000334f0


	//   ....[140]....
        /*1014*/ 	.word	0x00033540


	//   ....[141]....
        /*1018*/ 	.word	0x00033590


	//   ....[142]....
        /*101c*/ 	.word	0x00033630


	//   ....[143]....
        /*1020*/ 	.word	0x000336c0


	//   ....[144]....
        /*1024*/ 	.word	0x00033710


	//   ....[145]....
        /*1028*/ 	.word	0x00033760


	//   ....[146]....
        /*102c*/ 	.word	0x00033800


	//   ....[147]....
        /*1030*/ 	.word	0x00033890


	//   ....[148]....
        /*1034*/ 	.word	0x000338e0


	//   ....[149]....
        /*1038*/ 	.word	0x00033930


	//   ....[150]....
        /*103c*/ 	.word	0x000339d0


	//   ....[151]....
        /*1040*/ 	.word	0x00033a60


	//   ....[152]....
        /*1044*/ 	.word	0x00033ab0


	//   ....[153]....
        /*1048*/ 	.word	0x00033b00


	//   ....[154]....
        /*104c*/ 	.word	0x00033bf0


	//   ....[155]....
        /*1050*/ 	.word	0x00033c80


	//   ....[156]....
        /*1054*/ 	.word	0x00033cd0


	//   ....[157]....
        /*1058*/ 	.word	0x00033d20


	//   ....[158]....
        /*105c*/ 	.word	0x00033db0


	//   ....[159]....
        /*1060*/ 	.word	0x00033e40


	//   ....[160]....
        /*1064*/ 	.word	0x00033e90


	//   ....[161]....
        /*1068*/ 	.word	0x00033ee0


	//   ....[162]....
        /*106c*/ 	.word	0x00033f70


	//   ....[163]....
        /*1070*/ 	.word	0x00034000


	//   ....[164]....
        /*1074*/ 	.word	0x00034050


	//   ....[165]....
        /*1078*/ 	.word	0x000340a0


	//   ....[166]....
        /*107c*/ 	.word	0x00034140


	//   ....[167]....
        /*1080*/ 	.word	0x000341d0


	//   ....[168]....
        /*1084*/ 	.word	0x00034220


	//   ....[169]....
        /*1088*/ 	.word	0x00034270


	//   ....[170]....
        /*108c*/ 	.word	0x00034570


	//   ....[171]....
        /*1090*/ 	.word	0x00034860


	//   ....[172]....
        /*1094*/ 	.word	0x000349e0


	//   ....[173]....
        /*1098*/ 	.word	0x00034a30


	//   ....[174]....
        /*109c*/ 	.word	0x00034be0


	//   ....[175]....
        /*10a0*/ 	.word	0x00034c30


	//   ....[176]....
        /*10a4*/ 	.word	0x00034d70


	//   ....[177]....
        /*10a8*/ 	.word	0x00034dc0


	//   ....[178]....
        /*10ac*/ 	.word	0x00034f00


	//   ....[179]....
        /*10b0*/ 	.word	0x00034f50


	//   ....[180]....
        /*10b4*/ 	.word	0x00035090


	//   ....[181]....
        /*10b8*/ 	.word	0x000350e0


	//   ....[182]....
        /*10bc*/ 	.word	0x00035220


	//   ....[183]....
        /*10c0*/ 	.word	0x00035270


	//   ....[184]....
        /*10c4*/ 	.word	0x000353b0


	//   ....[185]....
        /*10c8*/ 	.word	0x00035400


	//   ....[186]....
        /*10cc*/ 	.word	0x00035520


	//   ....[187]....
        /*10d0*/ 	.word	0x00035570


	//   ....[188]....
        /*10d4*/ 	.word	0x000358a0


	//   ....[189]....
        /*10d8*/ 	.word	0x00035950


	//   ....[190]....
        /*10dc*/ 	.word	0x00035ae0


	//   ....[191]....
        /*10e0*/ 	.word	0x00035b70


	//   ....[192]....
        /*10e4*/ 	.word	0x00035bf0


	//   ....[193]....
        /*10e8*/ 	.word	0x00035c70


	//   ....[194]....
        /*10ec*/ 	.word	0x00035cf0


	//   ....[195]....
        /*10f0*/ 	.word	0x00035d80


	//   ....[196]....
        /*10f4*/ 	.word	0x00035e20


	//   ....[197]....
        /*10f8*/ 	.word	0x00035ef0


	//   ....[198]....
        /*10fc*/ 	.word	0x00035f70


	//   ....[199]....
        /*1100*/ 	.word	0x00035ff0


	//   ....[200]....
        /*1104*/ 	.word	0x00036070


	//   ....[201]....
        /*1108*/ 	.word	0x00036100


	//   ....[202]....
        /*110c*/ 	.word	0x00036180


	//   ....[203]....
        /*1110*/ 	.word	0x00036230


	//   ....[204]....
        /*1114*/ 	.word	0x00036280


	//   ....[205]....
        /*1118*/ 	.word	0x00036340


	//   ....[206]....
        /*111c*/ 	.word	0x00036470


	//----- nvinfo : EIATTR_REG_RECONFIG
	.align		4
.L_575:
        /*1120*/ 	.byte	0x01, 0x54
	.zero		2


	//----- nvinfo : EIATTR_SYSCALL_OFFSETS
	.align		4
        /*1124*/ 	.byte	0x04, 0x46
        /*1126*/ 	.short	(.L_577 - .L_576)


	//   ....[0]....
.L_576:
        /*1128*/ 	.word	0x00002310


	//   ....[1]....
        /*112c*/ 	.word	0x00002460


	//   ....[2]....
        /*1130*/ 	.word	0x0000be50


	//   ....[3]....
        /*1134*/ 	.word	0x0000c180


	//   ....[4]....
        /*1138*/ 	.word	0x0002d250


	//   ....[5]....
        /*113c*/ 	.word	0x0002d3a0


	//   ....[6]....
        /*1140*/ 	.word	0x0002d490


	//   ....[7]....
        /*1144*/ 	.word	0x0002de50


	//----- nvinfo : EIATTR_MBARRIER_INSTR_OFFSETS
	.align		4
.L_577:
        /*1148*/ 	.byte	0x04, 0x39
        /*114a*/ 	.short	(.L_579 - .L_578)


	//   ....[0]....
.L_578:
        /*114c*/ 	.word	0x000002d0
        /*1150*/ 	.word	0x000000ff
        /*1154*/ 	.word	0x00038800
        /*1158*/ 	.short	0x0100
        /*115a*/ 	.byte	0x08
	.zero		1


	//   ....[1]....
        /*115c*/ 	.word	0x000002e0
        /*1160*/ 	.word	0x000000ff
        /*1164*/ 	.word	0x00038820
        /*1168*/ 	.short	0x0100
        /*116a*/ 	.byte	0x08
	.zero		1


	//   ....[2]....
        /*116c*/ 	.word	0x000003d0
        /*1170*/ 	.word	0x000000ff
        /*1174*/ 	.word	0x00038830
        /*1178*/ 	.short	0x0100
        /*117a*/ 	.byte	0x08
	.zero		1


	//   ....[3]....
        /*117c*/ 	.word	0x000003e0
        /*1180*/ 	.word	0x000000ff
        /*1184*/ 	.word	0x00038840
        /*1188*/ 	.short	0x0100
        /*118a*/ 	.byte	0x08
	.zero		1


	//   ....[4]....
        /*118c*/ 	.word	0x000003f0
        /*1190*/ 	.word	0x000000ff
        /*1194*/ 	.word	0x00038838
        /*1198*/ 	.short	0x0100
        /*119a*/ 	.byte	0x08
	.zero		1


	//   ....[5]....
        /*119c*/ 	.word	0x00000400
        /*11a0*/ 	.word	0x000000ff
        /*11a4*/ 	.word	0x00038848
        /*11a8*/ 	.short	0x0100
        /*11aa*/ 	.byte	0x08
	.zero		1


	//   ....[6]....
        /*11ac*/ 	.word	0x00000530
        /*11b0*/ 	.word	0x000000ff
        /*11b4*/ 	.word	0x00038850
        /*11b8*/ 	.short	0x0100
        /*11ba*/ 	.byte	0x08
	.zero		1


	//   ....[7]....
        /*11bc*/ 	.word	0x00000540
        /*11c0*/ 	.word	0x000000ff
        /*11c4*/ 	.word	0x00038860
        /*11c8*/ 	.short	0x0100
        /*11ca*/ 	.byte	0x08
	.zero		1


	//   ....[8]....
        /*11cc*/ 	.word	0x00000550
        /*11d0*/ 	.word	0x000000ff
        /*11d4*/ 	.word	0x00038858
        /*11d8*/ 	.short	0x0100
        /*11da*/ 	.byte	0x08
	.zero		1


	//   ....[9]....
        /*11dc*/ 	.word	0x00000560
        /*11e0*/ 	.word	0x000000ff
        /*11e4*/ 	.word	0x00038868
        /*11e8*/ 	.short	0x0100
        /*11ea*/ 	.byte	0x08
	.zero		1


	//   ....[10]....
        /*11ec*/ 	.word	0x00000650
        /*11f0*/ 	.word	0x000000ff
        /*11f4*/ 	.word	0x00038870
        /*11f8*/ 	.short	0x0100
        /*11fa*/ 	.byte	0x06
	.zero		1


	//   ....[11]....
        /*11fc*/ 	.word	0x00000660
        /*1200*/ 	.word	0x000000ff
        /*1204*/ 	.word	0x00038880
        /*1208*/ 	.short	0x0100
        /*120a*/ 	.byte	0x06
	.zero		1


	//   ....[12]....
        /*120c*/ 	.word	0x00000670
        /*1210*/ 	.word	0x000000ff
        /*1214*/ 	.word	0x00038878
        /*1218*/ 	.short	0x0100
        /*121a*/ 	.byte	0x06
	.zero		1


	//   ....[13]....
        /*121c*/ 	.word	0x00000680
        /*1220*/ 	.word	0x000000ff
        /*1224*/ 	.word	0x00038888
        /*1228*/ 	.short	0x0100
        /*122a*/ 	.byte	0x06
	.zero		1


	//   ....[14]....
        /*122c*/ 	.word	0x000007b0
        /*1230*/ 	.word	0x000000ff
        /*1234*/ 	.word	0x00038890
        /*1238*/ 	.short	0x0100
        /*123a*/ 	.byte	0x08
	.zero		1


	//   ....[15]....
        /*123c*/ 	.word	0x000007c0
        /*1240*/ 	.word	0x000000ff
        /*1244*/ 	.word	0x000388a0
        /*1248*/ 	.short	0x0100
        /*124a*/ 	.byte	0x08
	.zero		1


	//   ....[16]....
        /*124c*/ 	.word	0x000007d0
        /*1250*/ 	.word	0x000000ff
        /*1254*/ 	.word	0x00038898
        /*1258*/ 	.short	0x0100
        /*125a*/ 	.byte	0x08
	.zero		1


	//   ....[17]....
        /*125c*/ 	.word	0x000007e0
        /*1260*/ 	.word	0x000000ff
        /*1264*/ 	.word	0x000388a8
        /*1268*/ 	.short	0x0100
        /*126a*/ 	.byte	0x08
	.zero		1


	//   ....[18]....
        /*126c*/ 	.word	0x00000910
        /*1270*/ 	.word	0x000000ff
        /*1274*/ 	.word	0x000388b0
        /*1278*/ 	.short	0x0100
        /*127a*/ 	.byte	0x08
	.zero		1


	//   ....[19]....
        /*127c*/ 	.word	0x00000920
        /*1280*/ 	.word	0x000000ff
        /*1284*/ 	.word	0x000388c0
        /*1288*/ 	.short	0x0100
        /*128a*/ 	.byte	0x08
	.zero		1


	//   ....[20]....
        /*128c*/ 	.word	0x00000930
        /*1290*/ 	.word	0x000000ff
        /*1294*/ 	.word	0x000388b8
        /*1298*/ 	.short	0x0100
        /*129a*/ 	.byte	0x08
	.zero		1


	//   ....[21]....
        /*129c*/ 	.word	0x00000940
        /*12a0*/ 	.word	0x000000ff
        /*12a4*/ 	.word	0x000388c8
        /*12a8*/ 	.short	0x0100
        /*12aa*/ 	.byte	0x08
	.zero		1


	//   ....[22]....
        /*12ac*/ 	.word	0x00003f90
        /*12b0*/ 	.word	0x00000000
        /*12b4*/ 	.word	0x00038890
        /*12b8*/ 	.short	0x010a
        /*12ba*/ 	.byte	0x3f
	.zero		1


	//   ....[23]....
        /*12bc*/ 	.word	0x00007580
        /*12c0*/ 	.word	0x00000000
        /*12c4*/ 	.word	0x00038890
        /*12c8*/ 	.short	0x010a
        /*12ca*/ 	.byte	0x3f
	.zero		1


	//   ....[24]....
        /*12cc*/ 	.word	0x0000a800
        /*12d0*/ 	.word	0x00000000
        /*12d4*/ 	.word	0x00038890
        /*12d8*/ 	.short	0x010a
        /*12da*/ 	.byte	0x3f
	.zero		1


	//   ....[25]....
        /*12dc*/ 	.word	0x0000ac60
        /*12e0*/ 	.word	0x00000024
        /*12e4*/ 	.word	0x00000000
        /*12e8*/ 	.short	0x0101
        /*12ea*/ 	.byte	0x3f
	.zero		1


	//   ....[26]....
        /*12ec*/ 	.word	0x0000aca0
        /*12f0*/ 	.word	0x00000000
        /*12f4*/ 	.word	0x000388b0
        /*12f8*/ 	.short	0x010a
        /*12fa*/ 	.byte	0x3f
	.zero		1


	//   ....[27]....
        /*12fc*/ 	.word	0x0000b410
        /*1300*/ 	.word	0x00000000
        /*1304*/ 	.word	0x00000000
        /*1308*/ 	.short	0x0101
        /*130a*/ 	.byte	0x3f
	.zero		1


	//   ....[28]....
        /*130c*/ 	.word	0x0000bee0
        /*1310*/ 	.word	0x00000010
        /*1314*/ 	.word	0x00038800
        /*1318*/ 	.short	0x010a
        /*131a*/ 	.byte	0x3f
	.zero		1


	//   ....[29]....
        /*131c*/ 	.word	0x0000bf30
        /*1320*/ 	.word	0x00000010
        /*1324*/ 	.word	0x00038800
        /*1328*/ 	.short	0x010a
        /*132a*/ 	.byte	0x3f
	.zero		1


	//   ....[30]....
        /*132c*/ 	.word	0x0000da00
        /*1330*/ 	.word	0x00000010
        /*1334*/ 	.word	0x00038800
        /*1338*/ 	.short	0x010a
        /*133a*/ 	.byte	0x3f
	.zero		1


	//   ....[31]....
        /*133c*/ 	.word	0x00011dd0
        /*1340*/ 	.word	0x00000010
        /*1344*/ 	.word	0x00038800
        /*1348*/ 	.short	0x010a
        /*134a*/ 	.byte	0x3f
	.zero		1


	//   ....[32]....
        /*134c*/ 	.word	0x00015620
        /*1350*/ 	.word	0x00000000
        /*1354*/ 	.word	0x00038830
        /*1358*/ 	.short	0x010a
        /*135a*/ 	.byte	0x3f
	.zero		1


	//   ....[33]....
        /*135c*/ 	.word	0x00015690
        /*1360*/ 	.word	0x00000000
        /*1364*/ 	.word	0x00038830
        /*1368*/ 	.short	0x010a
        /*136a*/ 	.byte	0x3f
	.zero		1


	//   ....[34]....
        /*136c*/ 	.word	0x00018d20
        /*1370*/ 	.word	0x00000000
        /*1374*/ 	.word	0x00000000
        /*1378*/ 	.short	0x0101
        /*137a*/ 	.byte	0x3f
	.zero		1


	//   ....[35]....
        /*137c*/ 	.word	0x00019f10
        /*1380*/ 	.word	0x0000000b
        /*1384*/ 	.word	0x00038830
        /*1388*/ 	.short	0x010a
        /*138a*/ 	.byte	0x3f
	.zero		1


	//   ....[36]....
        /*138c*/ 	.word	0x00019f90
        /*1390*/ 	.word	0x0000000b
        /*1394*/ 	.word	0x00038830
        /*1398*/ 	.short	0x010a
        /*139a*/ 	.byte	0x3f
	.zero		1


	//   ....[37]....
        /*139c*/ 	.word	0x0001d690
        /*13a0*/ 	.word	0x00000009
        /*13a4*/ 	.word	0x00038850
        /*13a8*/ 	.short	0x010a
        /*13aa*/ 	.byte	0x3f
	.zero		1


	//   ....[38]....
        /*13ac*/ 	.word	0x0001d6e0
        /*13b0*/ 	.word	0x00000009
        /*13b4*/ 	.word	0x00038850
        /*13b8*/ 	.short	0x010a
        /*13ba*/ 	.byte	0x3f
	.zero		1


	//   ....[39]....
        /*13bc*/ 	.word	0x0001e5a0
        /*13c0*/ 	.word	0x00000000
        /*13c4*/ 	.word	0x00000000
        /*13c8*/ 	.short	0x0101
        /*13ca*/ 	.byte	0x3f
	.zero		1


	//   ....[40]....
        /*13cc*/ 	.word	0x0001e6f0
        /*13d0*/ 	.word	0x00000009
        /*13d4*/ 	.word	0x00000000
        /*13d8*/ 	.short	0x0101
        /*13da*/ 	.byte	0x3f
	.zero		1


	//   ....[41]....
        /*13dc*/ 	.word	0x0001ee10
        /*13e0*/ 	.word	0x00000004
        /*13e4*/ 	.word	0x00038830
        /*13e8*/ 	.short	0x010a
        /*13ea*/ 	.byte	0x3f
	.zero		1


	//   ....[42]....
        /*13ec*/ 	.word	0x0001ee90
        /*13f0*/ 	.word	0x00000004
        /*13f4*/ 	.word	0x00038830
        /*13f8*/ 	.short	0x010a
        /*13fa*/ 	.byte	0x3f
	.zero		1


	//   ....[43]....
        /*13fc*/ 	.word	0x00022590
        /*1400*/ 	.word	0x00000009
        /*1404*/ 	.word	0x00038850
        /*1408*/ 	.short	0x010a
        /*140a*/ 	.byte	0x3f
	.zero		1


	//   ....[44]....
        /*140c*/ 	.word	0x000225e0
        /*1410*/ 	.word	0x00000009
        /*1414*/ 	.word	0x00038850
        /*1418*/ 	.short	0x010a
        /*141a*/ 	.byte	0x3f
	.zero		1


	//   ....[45]....
        /*141c*/ 	.word	0x00022ed0
        /*1420*/ 	.word	0x000000a5
        /*1424*/ 	.word	0x00000000
        /*1428*/ 	.short	0x0101
        /*142a*/ 	.byte	0x3f
	.zero		1


	//   ....[46]....
        /*142c*/ 	.word	0x000230b0
        /*1430*/ 	.word	0x000000a5
        /*1434*/ 	.word	0x00000000
        /*1438*/ 	.short	0x0101
        /*143a*/ 	.byte	0x3f
	.zero		1


	//   ....[47]....
        /*143c*/ 	.word	0x00023e20
        /*1440*/ 	.word	0x0000000a
        /*1444*/ 	.word	0x00038850
        /*1448*/ 	.short	0x010a
        /*144a*/ 	.byte	0x3f
	.zero		1


	//   ....[48]....
        /*144c*/ 	.word	0x00023e70
        /*1450*/ 	.word	0x0000000a
        /*1454*/ 	.word	0x00038850
        /*1458*/ 	.short	0x010a
        /*145a*/ 	.byte	0x3f
	.zero		1


	//   ....[49]....
        /*145c*/ 	.word	0x00024360
        /*1460*/ 	.word	0x0000000a
        /*1464*/ 	.word	0x00000000
        /*1468*/ 	.short	0x0101
        /*146a*/ 	.byte	0x3f
	.zero		1


	//   ....[50]....
        /*146c*/ 	.word	0x00026710
        /*1470*/ 	.word	0x00000008
        /*1474*/ 	.word	0x00000000
        /*1478*/ 	.short	0x0101
        /*147a*/ 	.byte	0x3f
	.zero		1


	//   ....[51]....
        /*147c*/ 	.word	0x00027350
        /*1480*/ 	.word	0x00000002
        /*1484*/ 	.word	0x00000000
        /*1488*/ 	.short	0x0101
        /*148a*/ 	.byte	0x3f
	.zero		1


	//   ....[52]....
        /*148c*/ 	.word	0x0002b4d0
        /*1490*/ 	.word	0x00000012
        /*1494*/ 	.word	0x00038820
        /*1498*/ 	.short	0x010a
        /*149a*/ 	.byte	0x3f
	.zero		1


	//   ....[53]....
        /*149c*/ 	.word	0x0002b5a0
        /*14a0*/ 	.word	0x00000006
        /*14a4*/ 	.word	0x000388a0
        /*14a8*/ 	.short	0x010a
        /*14aa*/ 	.byte	0x3f
	.zero		1


	//   ....[54]....
        /*14ac*/ 	.word	0x0002bad0
        /*14b0*/ 	.word	0x00000006
        /*14b4*/ 	.word	0x000388c0
        /*14b8*/ 	.short	0x010a
        /*14ba*/ 	.byte	0x3f
	.zero		1


	//   ....[55]....
        /*14bc*/ 	.word	0x0002c150
        /*14c0*/ 	.word	0x00000006
        /*14c4*/ 	.word	0x000388a0
        /*14c8*/ 	.short	0x010a
        /*14ca*/ 	.byte	0x3f
	.zero		1


	//   ....[56]....
        /*14cc*/ 	.word	0x0002c670
        /*14d0*/ 	.word	0x00000006
        /*14d4*/ 	.word	0x000388c0
        /*14d8*/ 	.short	0x010a
        /*14da*/ 	.byte	0x3f
	.zero		1


	//   ....[57]....
        /*14dc*/ 	.word	0x0002d8c0
        /*14e0*/ 	.word	0x00000000
        /*14e4*/ 	.word	0x00038840
        /*14e8*/ 	.short	0x010a
        /*14ea*/ 	.byte	0x3f
	.zero		1


	//   ....[58]....
        /*14ec*/ 	.word	0x0002e920
        /*14f0*/ 	.word	0x00000012
        /*14f4*/ 	.word	0x00038800
        /*14f8*/ 	.short	0x0107
        /*14fa*/ 	.byte	0x3f
	.zero		1


	//   ....[59]....
        /*14fc*/ 	.word	0x0002ea20
        /*1500*/ 	.word	0x00000012
        /*1504*/ 	.word	0x00038800
        /*1508*/ 	.short	0x0101
        /*150a*/ 	.byte	0x3f
	.zero		1


	//   ....[60]....
        /*150c*/ 	.word	0x0002ea40
        /*1510*/ 	.word	0x00000012
        /*1514*/ 	.word	0x00038820
        /*1518*/ 	.short	0x010a
        /*151a*/ 	.byte	0x3f
	.zero		1


	//   ....[61]....
        /*151c*/ 	.word	0x0002ee10
        /*1520*/ 	.word	0x00000003
        /*1524*/ 	.word	0x00038840
        /*1528*/ 	.short	0x010a
        /*152a*/ 	.byte	0x3f
	.zero		1


	//   ....[62]....
        /*152c*/ 	.word	0x0002f3a0
        /*1530*/ 	.word	0x00000002
        /*1534*/ 	.word	0x00038860
        /*1538*/ 	.short	0x010a
        /*153a*/ 	.byte	0x3f
	.zero		1


	//   ....[63]....
        /*153c*/ 	.word	0x0002fc40
        /*1540*/ 	.word	0x00000003
        /*1544*/ 	.word	0x00038840
        /*1548*/ 	.short	0x010a
        /*154a*/ 	.byte	0x3f
	.zero		1


	//   ....[64]....
        /*154c*/ 	.word	0x000301d0
        /*1550*/ 	.word	0x00000002
        /*1554*/ 	.word	0x00038860
        /*1558*/ 	.short	0x010a
        /*155a*/ 	.byte	0x3f
	.zero		1


	//   ....[65]....
        /*155c*/ 	.word	0x000309d0
        /*1560*/ 	.word	0x00000003
        /*1564*/ 	.word	0x00038840
        /*1568*/ 	.short	0x010a
        /*156a*/ 	.byte	0x3f
	.zero		1


	//   ....[66]....
        /*156c*/ 	.word	0x00030f50
        /*1570*/ 	.word	0x00000002
        /*1574*/ 	.word	0x00038860
        /*1578*/ 	.short	0x010a
        /*157a*/ 	.byte	0x3f
	.zero		1


	//   ....[67]....
        /*157c*/ 	.word	0x000316f0
        /*1580*/ 	.word	0x00000000
        /*1584*/ 	.word	0x00038860
        /*1588*/ 	.short	0x010a
        /*158a*/ 	.byte	0x3f
	.zero		1


	//   ....[68]....
        /*158c*/ 	.word	0x00032fa0
        /*1590*/ 	.word	0x00000000
        /*1594*/ 	.word	0x00038820
        /*1598*/ 	.short	0x010a
        /*159a*/ 	.byte	0x3f
	.zero		1


	//   ....[69]....
        /*159c*/ 	.word	0x000331a0
        /*15a0*/ 	.word	0x00000006
        /*15a4*/ 	.word	0x00000000
        /*15a8*/ 	.short	0x010a
        /*15aa*/ 	.byte	0x3f
	.zero		1


	//   ....[70]....
        /*15ac*/ 	.word	0x000331d0
        /*15b0*/ 	.word	0x00000007
        /*15b4*/ 	.word	0x00000000
        /*15b8*/ 	.short	0x010a
        /*15ba*/ 	.byte	0x3f
	.zero		1


	//   ....[71]....
        /*15bc*/ 	.word	0x00033230
        /*15c0*/ 	.word	0x00000004
        /*15c4*/ 	.word	0x00000000
        /*15c8*/ 	.short	0x010a
        /*15ca*/ 	.byte	0x3f
	.zero		1


	//   ....[72]....
        /*15cc*/ 	.word	0x00033260
        /*15d0*/ 	.word	0x00000003
        /*15d4*/ 	.word	0x00000000
        /*15d8*/ 	.short	0x010a
        /*15da*/ 	.byte	0x3f
	.zero		1


	//   ....[73]....
        /*15dc*/ 	.word	0x000332c0
        /*15e0*/ 	.word	0x00000000
        /*15e4*/ 	.word	0x00038890
        /*15e8*/ 	.short	0x010a
        /*15ea*/ 	.byte	0x3f
	.zero		1


	//   ....[74]....
        /*15ec*/ 	.word	0x00033310
        /*15f0*/ 	.word	0x00000000
        /*15f4*/ 	.word	0x00038890
        /*15f8*/ 	.short	0x010a
        /*15fa*/ 	.byte	0x3f
	.zero		1


	//   ....[75]....
        /*15fc*/ 	.word	0x00033360
        /*1600*/ 	.word	0x00000000
        /*1604*/ 	.word	0x00038890
        /*1608*/ 	.short	0x010a
        /*160a*/ 	.byte	0x3f
	.zero		1


	//   ....[76]....
        /*160c*/ 	.word	0x000333b0
        /*1610*/ 	.word	0x00000000
        /*1614*/ 	.word	0x000388b0
        /*1618*/ 	.short	0x010a
        /*161a*/ 	.byte	0x3f
	.zero		1


	//   ....[77]....
        /*161c*/ 	.word	0x00033b40
        /*1620*/ 	.word	0x00000010
        /*1624*/ 	.word	0x00038800
        /*1628*/ 	.short	0x010a
        /*162a*/ 	.byte	0x3f
	.zero		1


	//   ....[78]....
        /*162c*/ 	.word	0x000342b0
        /*1630*/ 	.word	0x00000010
        /*1634*/ 	.word	0x00038800
        /*1638*/ 	.short	0x010a
        /*163a*/ 	.byte	0x3f
	.zero		1


	//   ....[79]....
        /*163c*/ 	.word	0x00034300
        /*1640*/ 	.word	0x00000000
        /*1644*/ 	.word	0x00038830
        /*1648*/ 	.short	0x010a
        /*164a*/ 	.byte	0x3f
	.zero		1


	//   ....[80]....
        /*164c*/ 	.word	0x00034350
        /*1650*/ 	.word	0x0000000b
        /*1654*/ 	.word	0x00038830
        /*1658*/ 	.short	0x010a
        /*165a*/ 	.byte	0x3f
	.zero		1


	//   ....[81]....
        /*165c*/ 	.word	0x000343a0
        /*1660*/ 	.word	0x00000009
        /*1664*/ 	.word	0x00038850
        /*1668*/ 	.short	0x010a
        /*166a*/ 	.byte	0x3f
	.zero		1


	//   ....[82]....
        /*166c*/ 	.word	0x000343f0
        /*1670*/ 	.word	0x00000004
        /*1674*/ 	.word	0x00038830
        /*1678*/ 	.short	0x010a
        /*167a*/ 	.byte	0x3f
	.zero		1


	//   ....[83]....
        /*167c*/ 	.word	0x00034440
        /*1680*/ 	.word	0x00000009
        /*1684*/ 	.word	0x00038850
        /*1688*/ 	.short	0x010a
        /*168a*/ 	.byte	0x3f
	.zero		1


	//   ....[84]....
        /*168c*/ 	.word	0x00034490
        /*1690*/ 	.word	0x0000000a
        /*1694*/ 	.word	0x00038850
        /*1698*/ 	.short	0x010a
        /*169a*/ 	.byte	0x3f
	.zero		1


	//   ....[85]....
        /*169c*/ 	.word	0x00034640
        /*16a0*/ 	.word	0x00000012
        /*16a4*/ 	.word	0x00038820
        /*16a8*/ 	.short	0x010a
        /*16aa*/ 	.byte	0x3f
	.zero		1


	//   ....[86]....
        /*16ac*/ 	.word	0x00034690
        /*16b0*/ 	.word	0x00000006
        /*16b4*/ 	.word	0x000388a0
        /*16b8*/ 	.short	0x010a
        /*16ba*/ 	.byte	0x3f
	.zero		1


	//   ....[87]....
        /*16bc*/ 	.word	0x000346e0
        /*16c0*/ 	.word	0x00000006
        /*16c4*/ 	.word	0x000388c0
        /*16c8*/ 	.short	0x010a
        /*16ca*/ 	.byte	0x3f
	.zero		1


	//   ....[88]....
        /*16cc*/ 	.word	0x00034730
        /*16d0*/ 	.word	0x00000006
        /*16d4*/ 	.word	0x000388a0
        /*16d8*/ 	.short	0x010a
        /*16da*/ 	.byte	0x3f
	.zero		1


	//   ....[89]....
        /*16dc*/ 	.word	0x00034780
        /*16e0*/ 	.word	0x00000006
        /*16e4*/ 	.word	0x000388c0
        /*16e8*/ 	.short	0x010a
        /*16ea*/ 	.byte	0x3f
	.zero		1


	//   ....[90]....
        /*16ec*/ 	.word	0x00034920
        /*16f0*/ 	.word	0x00000000
        /*16f4*/ 	.word	0x00038840
        /*16f8*/ 	.short	0x010a
        /*16fa*/ 	.byte	0x3f
	.zero		1


	//   ....[91]....
        /*16fc*/ 	.word	0x000355b0
        /*1700*/ 	.word	0x00000012
        /*1704*/ 	.word	0x00038820
        /*1708*/ 	.short	0x010a
        /*170a*/ 	.byte	0x3f
	.zero		1


	//   ....[92]....
        /*170c*/ 	.word	0x00035600
        /*1710*/ 	.word	0x00000003
        /*1714*/ 	.word	0x00038840
        /*1718*/ 	.short	0x010a
        /*171a*/ 	.byte	0x3f
	.zero		1


	//   ....[93]....
        /*171c*/ 	.word	0x00035650
        /*1720*/ 	.word	0x00000002
        /*1724*/ 	.word	0x00038860
        /*1728*/ 	.short	0x010a
        /*172a*/ 	.byte	0x3f
	.zero		1


	//   ....[94]....
        /*172c*/ 	.word	0x000356a0
        /*1730*/ 	.word	0x00000003
        /*1734*/ 	.word	0x00038840
        /*1738*/ 	.short	0x010a
        /*173a*/ 	.byte	0x3f
	.zero		1


	//   ....[95]....
        /*173c*/ 	.word	0x000356f0
        /*1740*/ 	.word	0x00000002
        /*1744*/ 	.word	0x00038860
        /*1748*/ 	.short	0x010a
        /*174a*/ 	.byte	0x3f
	.zero		1


	//   ....[96]....
        /*174c*/ 	.word	0x00035740
        /*1750*/ 	.word	0x00000003
        /*1754*/ 	.word	0x00038840
        /*1758*/ 	.short	0x010a
        /*175a*/ 	.byte	0x3f
	.zero		1


	//   ....[97]....
        /*175c*/ 	.word	0x00035790
        /*1760*/ 	.word	0x00000002
        /*1764*/ 	.word	0x00038860
        /*1768*/ 	.short	0x010a
        /*176a*/ 	.byte	0x3f
	.zero		1


	//   ....[98]....
        /*176c*/ 	.word	0x000357e0
        /*1770*/ 	.word	0x00000000
        /*1774*/ 	.word	0x00038860
        /*1778*/ 	.short	0x010a
        /*177a*/ 	.byte	0x3f
	.zero		1


	//   ....[99]....
        /*177c*/ 	.word	0x00036390
        /*1780*/ 	.word	0x00000000
        /*1784*/ 	.word	0x00038820
        /*1788*/ 	.short	0x010a
        /*178a*/ 	.byte	0x3f
	.zero		1


	//   ....[100]....
        /*178c*/ 	.word	0x00036530
        /*1790*/ 	.word	0x00000006
        /*1794*/ 	.word	0x00000000
        /*1798*/ 	.short	0x010a
        /*179a*/ 	.byte	0x3f
	.zero		1


	//   ....[101]....
        /*179c*/ 	.word	0x00036580
        /*17a0*/ 	.word	0x00000007
        /*17a4*/ 	.word	0x00000000
        /*17a8*/ 	.short	0x010a
        /*17aa*/ 	.byte	0x3f
	.zero		1


	//   ....[102]....
        /*17ac*/ 	.word	0x000365d0
        /*17b0*/ 	.word	0x00000004
        /*17b4*/ 	.word	0x00000000
        /*17b8*/ 	.short	0x010a
        /*17ba*/ 	.byte	0x3f
	.zero		1


	//----- nvinfo : EIATTR_NUM_MBARRIERS
	.align		4
.L_579:
        /*17bc*/ 	.byte	0x03, 0x38
        /*17be*/ 	.short	0x0016


	//----- nvinfo : EIATTR_EXIT_INSTR_OFFSETS
	.align		4
        /*17c0*/ 	.byte	0x04, 0x1c
        /*17c2*/ 	.short	(.L_581 - .L_580)


	//   ....[0]....
.L_580:
        /*17c4*/ 	.word	0x000332b0


	//----- nvinfo : EIATTR_MAX_THREADS
	.align		4
.L_581:
        /*17c8*/ 	.byte	0x04, 0x05
        /*17ca*/ 	.short	(.L_583 - .L_582)
.L_582:
        /*17cc*/ 	.word	0x00000180
        /*17d0*/ 	.word	0x00000001
        /*17d4*/ 	.word	0x00000001


	//----- nvinfo : EIATTR_CRS_STACK_SIZE
	.align		4
.L_583:
        /*17d8*/ 	.byte	0x04, 0x1e
        /*17da*/ 	.short	(.L_585 - .L_584)
.L_584:
        /*17dc*/ 	.word	0x00000000


	//----- nvinfo : EIATTR_CBANK_PARAM_SIZE
	.align		4
.L_585:
        /*17e0*/ 	.byte	0x03, 0x19
        /*17e2*/ 	.short	0x0af0


	//----- nvinfo : EIATTR_PARAM_CBANK
	.align		4
        /*17e4*/ 	.byte	0x04, 0x0a
        /*17e6*/ 	.short	(.L_587 - .L_586)
	.align		4
.L_586:
        /*17e8*/ 	.word	index@(.nv.constant0._ZN7cutlass13device_kernelIN5flash11enable_sm90INS1_16FlashAttnFwdSm90INS1_25CollectiveMainloopFwdSm90ILi2EN4cute5tupleIJNS5_1CILi1EEES8_S8_EEENS6_IJNS7_ILi128EEENS7_ILi80EEENS7_ILi256EEEEEELi256ENS_6half_tEfNS_4arch4Sm90ELb1ELb0ELb0ELb1ELb0ELb1ELb0ELb1ELb1ELb1ELb1ELb0EEENS1_21CollectiveEpilogueFwdINS6_IJSA_SC_SB_EEES9_SE_SG_Li256ELb1ELb1ELb1ELb0EEENS1_36VarlenDynamicPersistentTileSchedulerILi128ELi80ELi256ELi128ELb1ELb1ELb1ELb1ELb1ELb1EEEEEEEEEvNT_6ParamsE)
        /*17ec*/ 	.short	0x0210
        /*17ee*/ 	.short	0x0af0


	//----- nvinfo : EIATTR_SW_WAR
	.align		4
.L_587:
        /*17f0*/ 	.byte	0x04, 0x36
        /*17f2*/ 	.short	(.L_589 - .L_588)
.L_588:
        /*17f4*/ 	.word	0x00000008
.L_589:


//--------------------- .nv.info._ZN7cutlass13device_kernelIN5flash11enable_sm90INS1_16FlashAttnFwdSm90INS1_25CollectiveMainloopFwdSm90ILi2EN4cute5tupleIJNS5_1CILi1EEES8_S8_EEENS6_IJNS7_ILi128EEENS7_ILi112EEENS7_ILi192EEEEEELi192ENS_6half_tEfNS_4arch4Sm90ELb0ELb0ELb0ELb0ELb0ELb0ELb0ELb1ELb1ELb1ELb1ELb0EEENS1_21CollectiveEpilogueFwdINS6_IJSA_SC_SB_EEES9_SE_SG_Li256ELb0ELb1ELb1ELb0EEENS1_19SingleTileSchedulerILb0ELb1ELb1ELi128EEEEEEEEEvNT_6ParamsE --------------------------
	.section	.nv.info._ZN7cutlass13device_kernelIN5flash11enable_sm90INS1_16FlashAttnFwdSm90INS1_25CollectiveMainloopFwdSm90ILi2EN4cute5tupleIJNS5_1CILi1EEES8_S8_EEENS6_IJNS7_ILi128EEENS7_ILi112EEENS7_ILi192EEEEEELi192ENS_6half_tEfNS_4arch4Sm90ELb0ELb0ELb0ELb0ELb0ELb0ELb0ELb1ELb1ELb1ELb1ELb0EEENS1_21CollectiveEpilogueFwdINS6_IJSA_SC_SB_EEES9_SE_SG_Li256ELb0ELb1ELb1ELb0EEENS1_19SingleTileSchedulerILb0ELb1ELb1ELi128EEEEEEEEEvNT_6ParamsE,"",@"SHT_CUDA_INFO"
	.sectionflags	@""
	.align	4


	//----- nvinfo : EIATTR_CUDA_API_VERSION
	.align		4
        /*0000*/ 	.byte	0x04, 0x37
        /*0002*/ 	.short	(.L_591 - .L_590)
.L_590:
        /*0004*/ 	.word	0x00000082


	//----- nvinfo : EIATTR_KPARAM_INFO
	.align		4
.L_591:
        /*0008*/ 	.byte	0x04, 0x17
        /*000a*/ 	.short	(.L_593 - .L_592)
.L_592:
        /*000c*/ 	.word	0x00000000
        /*0010*/ 	.short	0x0000
        /*0012*/ 	.short	0x0070
        /*0014*/ 	.byte	0x00, 0xf0, 0x01, 0x28


	//----- nvinfo : EIATTR_SPARSE_MMA_MASK
	.align		4
.L_593:
        /*0018*/ 	.byte	0x03, 0x50
        /*001a*/ 	.short	0x0000


	//----- nvinfo : EIATTR_MAXREG_COUNT
	.align		4
        /*001c*/ 	.byte	0x03, 0x1b
        /*001e*/ 	.short	0x00a8


	//----- nvinfo : EIATTR_NUM_BARRIERS
	.align		4
        /*0020*/ 	.byte	0x02, 0x4c
        /*0022*/ 	.byte	0x09
	.zero		1


	//----- nvinfo : EIATTR_EXTERNS
	.align		4
        /*0024*/ 	.byte	0x04, 0x0f
        /*0026*/ 	.short	(.L_595 - .L_594)


	//   ....[0]....
	.align		4
.L_594:
        /*0028*/ 	.word	index@(__assertfail)


	//----- nvinfo : EIATTR_ANNOTATIONS
	.align		4
.L_595:
        /*002c*/ 	.byte	0x04, 0x55
        /*002e*/ 	.short	(.L_597 - .L_596)


	//   ....[0]....
.L_596:
        /*0030*/ 	.word	0x00000001
        /*0034*/ 	.byte	0x60, 0x09, 0x00, 0x00, 0x01, 0x00, 0x00, 0x00, 0x60, 0x14, 0x00, 0x00, 0x01, 0x00, 0x00, 0x00
        /*0044*/ 	.byte	0x90, 0xd7, 0x00, 0x00, 0x01, 0x00, 0x00, 0x00, 0x80, 0xdc, 0x00, 0x00, 0x01, 0x00, 0x00, 0x00
        /*0054*/ 	.byte	0x00, 0xed, 0x00, 0x00, 0x01, 0x00, 0x00, 0x00, 0xa0, 0xef, 0x00, 0x00, 0x01, 0x00, 0x00, 0x00
        /*0064*/ 	.byte	0x20, 0xf9, 0x00, 0x00, 0x01, 0x00, 0x00, 0x00, 0xf0, 0x02, 0x01, 0x00, 0x01, 0x00, 0x00, 0x00
        /*0074*/ 	.byte	0xd0, 0x11, 0x01, 0x00


	//----- nvinfo : EIATTR_MERCURY_ISA_VERSION
	.align		4
.L_597:
        /*0078*/ 	.byte	0x03, 0x5f
        /*007a*/ 	.short	0x0101


	//----- nvinfo : EIATTR_INT_WARP_WIDE_INSTR_OFFSETS
	.align		4
        /*007c*/ 	.byte	0x04, 0x31
        /*007e*/ 	.short	(.L_599 - .L_598)


	//   ....[0]....
.L_598:
        /*0080*/ 	.word	0x00000130


	//   ....[1]....
        /*0084*/ 	.word	0x00000170


	//   ....[2]....
        /*0088*/ 	.word	0x000001e0


	//----- nvinfo : EIATTR_COOP_GROUP_MASK_REGIDS
	.align		4
.L_599:
        /*008c*/ 	.byte	0x04, 0x29
        /*008e*/ 	.short	(.L_601 - .L_600)


	//   ....[0]....
.L_600:
        /*0090*/ 	.word	0xffffffff


	//   ....[1]....
        /*0094*/ 	.word	0xffffffff


	//   ....[2]....
        /*0098*/ 	.word	0xffffffff


	//   ....[3]....
        /*009c*/ 	.word	0xffffffff


	//   ....[4]....
        /*00a0*/ 	.word	0xffffffff


	//   ....[5]....
        /*00a4*/ 	.word	0xffffffff


	//   ....[6]....
        /*00a8*/ 	.word	0xffffffff


	//   ....[7]....
        /*00ac*/ 	.word	0xffffffff


	//   ....[8]....
        /*00b0*/ 	.word	0xffffffff


	//   ....[9]....
        /*00b4*/ 	.word	0xffffffff


	//   ....[10]....
        /*00b8*/ 	.word	0xffffffff


	//   ....[11]....
        /*00bc*/ 	.word	0xffffffff


	//   ....[12]....
        /*00c0*/ 	.word	0xffffffff


	//   ....[13]....
        /*00c4*/ 	.word	0xffffffff


	//   ....[14]....
        /*00c8*/ 	.word	0xffffffff


	//   ....[15]....
        /*00cc*/ 	.word	0xffffffff


	//   ....[16]....
        /*00d0*/ 	.word	0xffffffff


	//   ....[17]....
        /*00d4*/ 	.word	0xffffffff


	//   ....[18]....
        /*00d8*/ 	.word	0xffffffff


	//   ....[19]....
        /*00dc*/ 	.word	0xffffffff


	//   ....[20]....
        /*00e0*/ 	.word	0xffffffff


	//   ....[21]....
        /*00e4*/ 	.word	0xffffffff


	//   ....[22]....
        /*00e8*/ 	.word	0xffffffff


	//   ....[23]....
        /*00ec*/ 	.word	0xffffffff


	//   ....[24]....
        /*00f0*/ 	.word	0xffffffff


	//   ....[25]....
        /*00f4*/ 	.word	0xffffffff


	//   ....[26]....
        /*00f8*/ 	.word	0xffffffff


	//   ....[27]....
        /*00fc*/ 	.word	0xffffffff


	//   ....[28]....
        /*0100*/ 	.word	0xffffffff


	//   ....[29]....
        /*0104*/ 	.word	0xffffffff


	//   ....[30]....
        /*0108*/ 	.word	0xffffffff


	//   ....[31]....
        /*010c*/ 	.word	0xffffffff


	//   ....[32]....
        /*0110*/ 	.word	0xffffffff


	//   ....[33]....
        /*0114*/ 	.word	0xffffffff


	//   ....[34]....
        /*0118*/ 	.word	0xffffffff


	//   ....[35]....
        /*011c*/ 	.word	0xffffffff


	//   ....[36]....
        /*0120*/ 	.word	0xffffffff


	//   ....[37]....
        /*0124*/ 	.word	0xffffffff


	//   ....[38]....
        /*0128*/ 	.word	0xffffffff


	//   ....[39]....
        /*012c*/ 	.word	0xffffffff


	//   ....[40]....
        /*0130*/ 	.word	0xffffffff


	//   ....[41]....
        /*0134*/ 	.word	0xffffffff


	//   ....[42]....
        /*0138*/ 	.word	0xffffffff


	//   ....[43]....
        /*013c*/ 	.word	0xffffffff


	//   ....[44]....
        /*0140*/ 	.word	0xffffffff


	//   ....[45]....
        /*0144*/ 	.word	0xffffffff


	//   ....[46]....
        /*0148*/ 	.word	0xffffffff


	//   ....[47]....
        /*014c*/ 	.word	0x0500000f


	//   ....[48]....
        /*0150*/ 	.word	0x0500000f


	//   ....[49]....
        /*0154*/ 	.word	0x0500000f


	//   ....[50]....
        /*0158*/ 	.word	0x0500000f


	//   ....[51]....
        /*015c*/ 	.word	0x0500000f


	//   ....[52]....
        /*0160*/ 	.word	0x0500000f


	//   ....[53]....
        /*0164*/ 	.word	0x0500000f


	//   ....[54]....
        /*0168*/ 	.word	0x0500000f


	//   ....[55]....
        /*016c*/ 	.word	0x0500000f


	//   ....[56]....
        /*0170*/ 	.word	0x0500000f


	//   ....[57]....
        /*0174*/ 	.word	0x0500000f


	//   ....[58]....
        /*0178*/ 	.word	0x0500000f


	//   ....[59]....
        /*017c*/ 	.word	0x0500000f


	//   ....[60]....
        /*0180*/ 	.word	0x0500000f


	//   ....[61]....
        /*0184*/ 	.word	0x0500000f


	//   ....[62]....
        /*0188*/ 	.word	0x0500000f


	//   ....[63]....
        /*018c*/ 	.word	0x0500000f


	//   ....[64]....
        /*0190*/ 	.word	0x0500000f


	//----- nvinfo : EIATTR_COOP_GROUP_INSTR_OFFSETS
	.align		4
.L_601:
        /*0194*/ 	.byte	0x04, 0x28
        /*0196*/ 	.short	(.L_603 - .L_602)


	//   ....[0]....
.L_602:
        /*0198*/ 	.word	0x00000060


	//   ....[1]....
        /*019c*/ 	.word	0x00000140


	//   ....[2]....
        /*01a0*/ 	.word	0x00000190


	//   ....[3]....
        /*01a4*/ 	.word	0x000003c0


	//   ....[4]....
        /*01a8*/ 	.word	0x00000520


	//   ....[5]....
        /*01ac*/ 	.word	0x00000640


	//   ....[6]....
        /*01b0*/ 	.word	0x000007a0


	//   ....[7]....
        /*01b4*/ 	.word	0x00001240


	//   ....[8]....
        /*01b8*/ 	.word	0x00004530


	//   ....[9]....
        /*01bc*/ 	.word	0x00004600


	//   ....[10]....
        /*01c0*/ 	.word	0x00004ad0


	//   ....[11]....
        /*01c4*/ 	.word	0x00004b50


	//   ....[12]....
        /*01c8*/ 	.word	0x00008ef0


	//   ....[13]....
        /*01cc*/ 	.word	0x00008f20


	//   ....[14]....
        /*01d0*/ 	.word	0x00009170


	//   ....[15]....
        /*01d4*/ 	.word	0x00009190


	//   ....[16]....
        /*01d8*/ 	.word	0x0000a830


	//   ....[17]....
        /*01dc*/ 	.word	0x0000a840


	//   ....[18]....
        /*01e0*/ 	.word	0x0000a8d0


	//   ....[19]....
        /*01e4*/ 	.word	0x0000a920


	//   ....[20]....
        /*01e8*/ 	.word	0x0000ba30


	//   ....[21]....
        /*01ec*/ 	.word	0x0000ba90


	//   ....[22]....
        /*01f0*/ 	.word	0x0000bad0


	//   ....[23]....
        /*01f4*/ 	.word	0x0000bb10


	//   ....[24]....
        /*01f8*/ 	.word	0x0000bb30


	//   ....[25]....
        /*01fc*/ 	.word	0x0000bb50


	//   ....[26]....
        /*0200*/ 	.word	0x0000c4a0


	//   ....[27]....
        /*0204*/ 	.word	0x0000c4b0


	//   ....[28]....
        /*0208*/ 	.word	0x0000d220


	//   ....[29]....
        /*020c*/ 	.word	0x0000dca0


	//   ....[30]....
        /*0210*/ 	.word	0x0000e6b0


	//   ....[31]....
        /*0214*/ 	.word	0x0000e6c0


	//   ....[32]....
        /*0218*/ 	.word	0x0000e6e0


	//   ....[33]....
        /*021c*/ 	.word	0x0000e740


	//   ....[34]....
        /*0220*/ 	.word	0x0000e7c0


	//   ....[35]....
        /*0224*/ 	.word	0x0000e7f0


	//   ....[36]....
        /*0228*/ 	.word	0x0000e870


	//   ....[37]....
        /*022c*/ 	.word	0x0000e8a0


	//   ....[38]....
        /*0230*/ 	.word	0x0000e920


	//   ....[39]....
        /*0234*/ 	.word	0x0000e960


	//   ....[40]....
        /*0238*/ 	.word	0x0000e9d0


	//   ....[41]....
        /*023c*/ 	.word	0x0000ea00


	//   ....[42]....
        /*0240*/ 	.word	0x0000ea80


	//   ....[43]....
        /*0244*/ 	.word	0x0000eac0


	//   ....[44]....
        /*0248*/ 	.word	0x0000eb30


	//   ....[45]....
        /*024c*/ 	.word	0x0000eb60


	//   ....[46]....
        /*0250*/ 	.word	0x00011160


	//   ....[47]....
        /*0254*/ 	.word	0x00011640


	//   ....[48]....
        /*0258*/ 	.word	0x000117c0


	//   ....[49]....
        /*025c*/ 	.word	0x00011810


	//   ....[50]....
        /*0260*/ 	.word	0x00011950


	//   ....[51]....
        /*0264*/ 	.word	0x000119c0


	//   ....[52]....
        /*0268*/ 	.word	0x00011ac0


	//   ....[53]....
        /*026c*/ 	.word	0x00011b30


	//   ....[54]....
        /*0270*/ 	.word	0x00011c30


	//   ....[55]....
        /*0274*/ 	.word	0x00011ca0


	//   ....[56]....
        /*0278*/ 	.word	0x00011da0


	//   ....[57]....
        /*027c*/ 	.word	0x00011e10


	//   ....[58]....
        /*0280*/ 	.word	0x00011f10


	//   ....[59]....
        /*0284*/ 	.word	0x00011f80


	//   ....[60]....
        /*0288*/ 	.word	0x00012080


	//   ....[61]....
        /*028c*/ 	.word	0x000120e0


	//   ....[62]....
        /*0290*/ 	.word	0x000121d0


	//   ....[63]....
        /*0294*/ 	.word	0x00012220


	//   ....[64]....
        /*0298*/ 	.word	0x00012620


	//----- nvinfo : EIATTR_REG_RECONFIG
	.align		4
.L_603:
        /*029c*/ 	.byte	0x01, 0x54
	.zero		2


	//----- nvinfo : EIATTR_SYSCALL_OFFSETS
	.align		4
        /*02a0*/ 	.byte	0x04, 0x46
        /*02a2*/ 	.short	(.L_605 - .L_604)


	//   ....[0]....
.L_604:
        /*02a4*/ 	.word	0x00001410


	//   ....[1]....
        /*02a8*/ 	.word	0x0000d910


	//   ....[2]....
        /*02ac*/ 	.word	0x0000da50


	//   ....[3]....
        /*02b0*/ 	.word	0x0000db40


	//   ....[4]....
        /*02b4*/ 	.word	0x0000e2b0


	//----- nvinfo : EIATTR_MBARRIER_INSTR_OFFSETS
	.align		4
.L_605:
        /*02b8*/ 	.byte	0x04, 0x39
        /*02ba*/ 	.short	(.L_607 - .L_606)


	//   ....[0]....
.L_606:
        /*02bc*/ 	.word	0x00000270
        /*02c0*/ 	.word	0x000000ff
        /*02c4*/ 	.word	0x00036800
        /*02c8*/ 	.short	0x0100
        /*02ca*/ 	.byte	0x08
	.zero		1


	//   ....[1]....
        /*02cc*/ 	.word	0x00000280
        /*02d0*/ 	.word	0x000000ff
        /*02d4*/ 	.word	0x00036820
        /*02d8*/ 	.short	0x0100
        /*02da*/ 	.byte	0x08
	.zero		1


	//   ....[2]....
        /*02dc*/ 	.word	0x00000370
        /*02e0*/ 	.word	0x000000ff
        /*02e4*/ 	.word	0x00036830
        /*02e8*/ 	.short	0x0100
        /*02ea*/ 	.byte	0x08
	.zero		1


	//   ....[3]....
        /*02ec*/ 	.word	0x00000380
        /*02f0*/ 	.word	0x000000ff
        /*02f4*/ 	.word	0x00036840
        /*02f8*/ 	.short	0x0100
        /*02fa*/ 	.byte	0x08
	.zero		1


	//   ....[4]....
        /*02fc*/ 	.word	0x00000390
        /*0300*/ 	.word	0x000000ff
        /*0304*/ 	.word	0x00036838
        /*0308*/ 	.short	0x0100
        /*030a*/ 	.byte	0x08
	.zero		1


	//   ....[5]....
        /*030c*/ 	.word	0x000003a0
        /*0310*/ 	.word	0x000000ff
        /*0314*/ 	.word	0x00036848
        /*0318*/ 	.short	0x0100
        /*031a*/ 	.byte	0x08
	.zero		1


	//   ....[6]....
        /*031c*/ 	.word	0x000004d0
        /*0320*/ 	.word	0x000000ff
        /*0324*/ 	.word	0x00036850
        /*0328*/ 	.short	0x0100
        /*032a*/ 	.byte	0x08
	.zero		1


	//   ....[7]....
        /*032c*/ 	.word	0x000004e0
        /*0330*/ 	.word	0x000000ff
        /*0334*/ 	.word	0x00036860
        /*0338*/ 	.short	0x0100
        /*033a*/ 	.byte	0x08
	.zero		1


	//   ....[8]....
        /*033c*/ 	.word	0x000004f0
        /*0340*/ 	.word	0x000000ff
        /*0344*/ 	.word	0x00036858
        /*0348*/ 	.short	0x0100
        /*034a*/ 	.byte	0x08
	.zero		1


	//   ....[9]....
        /*034c*/ 	.word	0x00000500
        /*0350*/ 	.word	0x000000ff
        /*0354*/ 	.word	0x00036868
        /*0358*/ 	.short	0x0100
        /*035a*/ 	.byte	0x08
	.zero		1


	//   ....[10]....
        /*035c*/ 	.word	0x000005f0
        /*0360*/ 	.word	0x000000ff
        /*0364*/ 	.word	0x00036870
        /*0368*/ 	.short	0x0100
        /*036a*/ 	.byte	0x06
	.zero		1


	//   ....[11]....
        /*036c*/ 	.word	0x00000600
        /*0370*/ 	.word	0x000000ff
        /*0374*/ 	.word	0x00036880
        /*0378*/ 	.short	0x0100
        /*037a*/ 	.byte	0x06
	.zero		1


	//   ....[12]....
        /*037c*/ 	.word	0x00000610
        /*0380*/ 	.word	0x000000ff
        /*0384*/ 	.word	0x00036878
        /*0388*/ 	.short	0x0100
        /*038a*/ 	.byte	0x06
	.zero		1


	//   ....[13]....
        /*038c*/ 	.word	0x00000620
        /*0390*/ 	.word	0x000000ff
        /*0394*/ 	.word	0x00036888
        /*0398*/ 	.short	0x0100
        /*039a*/ 	.byte	0x06
	.zero		1


	//   ....[14]....
        /*039c*/ 	.word	0x00000750
        /*03a0*/ 	.word	0x000000ff
        /*03a4*/ 	.word	0x00036890
        /*03a8*/ 	.short	0x0100
        /*03aa*/ 	.byte	0x08
	.zero		1


	//   ....[15]....
        /*03ac*/ 	.word	0x00000760
        /*03b0*/ 	.word	0x000000ff
        /*03b4*/ 	.word	0x000368a0
        /*03b8*/ 	.short	0x0100
        /*03ba*/ 	.byte	0x08
	.zero		1


	//   ....[16]....
        /*03bc*/ 	.word	0x00000770
        /*03c0*/ 	.word	0x000000ff
        /*03c4*/ 	.word	0x00036898
        /*03c8*/ 	.short	0x0100
        /*03ca*/ 	.byte	0x08
	.zero		1


	//   ....[17]....
        /*03cc*/ 	.word	0x00000780
        /*03d0*/ 	.word	0x000000ff
        /*03d4*/ 	.word	0x000368a8
        /*03d8*/ 	.short	0x0100
        /*03da*/ 	.byte	0x08
	.zero		1


	//   ....[18]....
        /*03dc*/ 	.word	0x000008b0
        /*03e0*/ 	.word	0x000000ff
        /*03e4*/ 	.word	0x000368b0
        /*03e8*/ 	.short	0x0100
        /*03ea*/ 	.byte	0x08
	.zero		1


	//   ....[19]....
        /*03ec*/ 	.word	0x000008c0
        /*03f0*/ 	.word	0x000000ff
        /*03f4*/ 	.word	0x000368c0
        /*03f8*/ 	.short	0x0100
        /*03fa*/ 	.byte	0x08
	.zero		1


	//   ....[20]....
        /*03fc*/ 	.word	0x000008d0
        /*0400*/ 	.word	0x000000ff
        /*0404*/ 	.word	0x000368b8
        /*0408*/ 	.short	0x0100
        /*040a*/ 	.byte	0x08
	.zero		1


	//   ....[21]....
        /*040c*/ 	.word	0x000008e0
        /*0410*/ 	.word	0x000000ff
        /*0414*/ 	.word	0x000368c8
        /*0418*/ 	.short	0x0100
        /*041a*/ 	.byte	0x08
	.zero		1


	//   ....[22]....
        /*041c*/ 	.word	0x00001440
        /*0420*/ 	.word	0x000000ff
        /*0424*/ 	.word	0x00036800
        /*0428*/ 	.short	0x010a
        /*042a*/ 	.byte	0x04
	.zero		1


	//   ....[23]....
        /*042c*/ 	.word	0x000014e0
        /*0430*/ 	.word	0x000000ff
        /*0434*/ 	.word	0x00036830
        /*0438*/ 	.short	0x010a
        /*043a*/ 	.byte	0x04
	.zero		1


	//   ....[24]....
        /*043c*/ 	.word	0x00001570
        /*0440*/ 	.word	0x000000ff
        /*0444*/ 	.word	0x00036830
        /*0448*/ 	.short	0x010a
        /*044a*/ 	.byte	0x04
	.zero		1


	//   ....[25]....
        /*044c*/ 	.word	0x00005100
        /*0450*/ 	.word	0x00000007
        /*0454*/ 	.word	0x00000000
        /*0458*/ 	.short	0x0101
        /*045a*/ 	.byte	0x3f
	.zero		1


	//   ....[26]....
        /*045c*/ 	.word	0x00005d70
        /*0460*/ 	.word	0x000000ff
        /*0464*/ 	.word	0x00036830
        /*0468*/ 	.short	0x010a
        /*046a*/ 	.byte	0x04
	.zero		1


	//   ....[27]....
        /*046c*/ 	.word	0x00005dc0
        /*0470*/ 	.word	0x000000ff
        /*0474*/ 	.word	0x00036830
        /*0478*/ 	.short	0x010a
        /*047a*/ 	.byte	0x04
	.zero		1


	//   ....[28]....
        /*047c*/ 	.word	0x00008bd0
        /*0480*/ 	.word	0x000000ff
        /*0484*/ 	.word	0x00036850
        /*0488*/ 	.short	0x010a
        /*048a*/ 	.byte	0x05
	.zero		1


	//   ....[29]....
        /*048c*/ 	.word	0x00008c10
        /*0490*/ 	.word	0x000000ff
        /*0494*/ 	.word	0x00036850
        /*0498*/ 	.short	0x010a
        /*049a*/ 	.byte	0x05
	.zero		1


	//   ....[30]....
        /*049c*/ 	.word	0x00009b20
        /*04a0*/ 	.word	0x00000090
        /*04a4*/ 	.word	0x00000000
        /*04a8*/ 	.short	0x0101
        /*04aa*/ 	.byte	0x3f
	.zero		1


	//   ....[31]....
        /*04ac*/ 	.word	0x00009bd0
        /*04b0*/ 	.word	0x00000092
        /*04b4*/ 	.word	0x00000000
        /*04b8*/ 	.short	0x0101
        /*04ba*/ 	.byte	0x3f
	.zero		1


	//   ....[32]....
        /*04bc*/ 	.word	0x0000a790
        /*04c0*/ 	.word	0x00000009
        /*04c4*/ 	.word	0x00036850
        /*04c8*/ 	.short	0x010a
        /*04ca*/ 	.byte	0x3f
	.zero		1


	//   ....[33]....
        /*04cc*/ 	.word	0x0000a7d0
        /*04d0*/ 	.word	0x00000009
        /*04d4*/ 	.word	0x00036850
        /*04d8*/ 	.short	0x010a
        /*04da*/ 	.byte	0x3f
	.zero		1


	//   ....[34]....
        /*04dc*/ 	.word	0x0000ac50
        /*04e0*/ 	.word	0x0000000a
        /*04e4*/ 	.word	0x00000000
        /*04e8*/ 	.short	0x0101
        /*04ea*/ 	.byte	0x3f
	.zero		1


	//   ....[35]....
        /*04ec*/ 	.word	0x0000bb40
        /*04f0*/ 	.word	0x000000ff
        /*04f4*/ 	.word	0x00000000
        /*04f8*/ 	.short	0x0101
        /*04fa*/ 	.byte	0x04
	.zero		1


	//   ....[36]....
        /*04fc*/ 	.word	0x0000dec0
        /*0500*/ 	.word	0x000000ff
        /*0504*/ 	.word	0x00036840
        /*0508*/ 	.short	0x010a
        /*050a*/ 	.byte	0x26
	.zero		1


	//   ....[37]....
        /*050c*/ 	.word	0x0000eca0
        /*0510*/ 	.word	0x000000ff
        /*0514*/ 	.word	0x00036800
        /*0518*/ 	.short	0x0107
        /*051a*/ 	.byte	0x26
	.zero		1


	//   ....[38]....
        /*051c*/ 	.word	0x0000ed10
        /*0520*/ 	.word	0x000000ff
        /*0524*/ 	.word	0x00036800
        /*0528*/ 	.short	0x0101
        /*052a*/ 	.byte	0x26
	.zero		1


	//   ....[39]....
        /*052c*/ 	.word	0x0000ed20
        /*0530*/ 	.word	0x000000ff
        /*0534*/ 	.word	0x00036820
        /*0538*/ 	.short	0x010a
        /*053a*/ 	.byte	0x26
	.zero		1


	//   ....[40]....
        /*053c*/ 	.word	0x0000f130
        /*0540*/ 	.word	0x000000ff
        /*0544*/ 	.word	0x00036848
        /*0548*/ 	.short	0x010a
        /*054a*/ 	.byte	0x26
	.zero		1


	//   ....[41]....
        /*054c*/ 	.word	0x0000f4e0
        /*0550*/ 	.word	0x000000ff
        /*0554*/ 	.word	0x00036860
        /*0558*/ 	.short	0x010a
        /*055a*/ 	.byte	0x26
	.zero		1


	//   ....[42]....
        /*055c*/ 	.word	0x0000fab0
        /*0560*/ 	.word	0x000000ff
        /*0564*/ 	.word	0x00036840
        /*0568*/ 	.short	0x010a
        /*056a*/ 	.byte	0x26
	.zero		1


	//   ....[43]....
        /*056c*/ 	.word	0x0000fe70
        /*0570*/ 	.word	0x000000ff
        /*0574*/ 	.word	0x00036868
        /*0578*/ 	.short	0x010a
        /*057a*/ 	.byte	0x26
	.zero		1


	//   ....[44]....
        /*057c*/ 	.word	0x00010490
        /*0580*/ 	.word	0x000000ff
        /*0584*/ 	.word	0x00036848
        /*0588*/ 	.short	0x010a
        /*058a*/ 	.byte	0x26
	.zero		1


	//   ....[45]....
        /*058c*/ 	.word	0x00010830
        /*0590*/ 	.word	0x000000ff
        /*0594*/ 	.word	0x00036860
        /*0598*/ 	.short	0x010a
        /*059a*/ 	.byte	0x26
	.zero		1


	//   ....[46]....
        /*059c*/ 	.word	0x00010c90
        /*05a0*/ 	.word	0x00000003
        /*05a4*/ 	.word	0x00036860
        /*05a8*/ 	.short	0x010a
        /*05aa*/ 	.byte	0x3f
	.zero		1


	//   ....[47]....
        /*05ac*/ 	.word	0x000110f0
        /*05b0*/ 	.word	0x00000002
        /*05b4*/ 	.word	0x00036820
        /*05b8*/ 	.short	0x010a
        /*05ba*/ 	.byte	0x3f
	.zero		1


	//   ....[48]....
        /*05bc*/ 	.word	0x00011290
        /*05c0*/ 	.word	0x00000007
        /*05c4*/ 	.word	0x00000000
        /*05c8*/ 	.short	0x010a
        /*05ca*/ 	.byte	0x3f
	.zero		1


	//   ....[49]....
        /*05cc*/ 	.word	0x00011300
        /*05d0*/ 	.word	0x00000008
        /*05d4*/ 	.word	0x00000000
        /*05d8*/ 	.short	0x010a
        /*05da*/ 	.byte	0x3f
	.zero		1


	//   ....[50]....
        /*05dc*/ 	.word	0x00011360
        /*05e0*/ 	.word	0x00000007
        /*05e4*/ 	.word	0x00000000
        /*05e8*/ 	.short	0x010a
        /*05ea*/ 	.byte	0x3f
	.zero		1


	//   ....[51]....
        /*05ec*/ 	.word	0x00011390
        /*05f0*/ 	.word	0x00000006
        /*05f4*/ 	.word	0x00000000
        /*05f8*/ 	.short	0x010a
        /*05fa*/ 	.byte	0x3f
	.zero		1


	//   ....[52]....
        /*05fc*/ 	.word	0x00011410
        /*0600*/ 	.word	0x00000003
        /*0604*/ 	.word	0x00036800
        /*0608*/ 	.short	0x010a
        /*060a*/ 	.byte	0x3f
	.zero		1


	//   ....[53]....
        /*060c*/ 	.word	0x00011480
        /*0610*/ 	.word	0x00000003
        /*0614*/ 	.word	0x00036830
        /*0618*/ 	.short	0x010a
        /*061a*/ 	.byte	0x3f
	.zero		1


	//   ....[54]....
        /*061c*/ 	.word	0x000114f0
        /*0620*/ 	.word	0x00000003
        /*0624*/ 	.word	0x00036830
        /*0628*/ 	.short	0x010a
        /*062a*/ 	.byte	0x3f
	.zero		1


	//   ....[55]....
        /*062c*/ 	.word	0x00011550
        /*0630*/ 	.word	0x00000003
        /*0634*/ 	.word	0x00036850
        /*0638*/ 	.short	0x010a
        /*063a*/ 	.byte	0x3f
	.zero		1


	//   ....[56]....
        /*063c*/ 	.word	0x000115a0
        /*0640*/ 	.word	0x00000009
        /*0644*/ 	.word	0x00036850
        /*0648*/ 	.short	0x010a
        /*064a*/ 	.byte	0x3f
	.zero		1


	//   ....[57]....
        /*064c*/ 	.word	0x00011700
        /*0650*/ 	.word	0x00000003
        /*0654*/ 	.word	0x00036840
        /*0658*/ 	.short	0x010a
        /*065a*/ 	.byte	0x3f
	.zero		1


	//   ....[58]....
        /*065c*/ 	.word	0x00012260
        /*0660*/ 	.word	0x00000003
        /*0664*/ 	.word	0x00036820
        /*0668*/ 	.short	0x010a
        /*066a*/ 	.byte	0x3f
	.zero		1


	//   ....[59]....
        /*066c*/ 	.word	0x000122c0
        /*0670*/ 	.word	0x00000003
        /*0674*/ 	.word	0x00036848
        /*0678*/ 	.short	0x010a
        /*067a*/ 	.byte	0x3f
	.zero		1


	//   ....[60]....
        /*067c*/ 	.word	0x00012320
        /*0680*/ 	.word	0x00000003
        /*0684*/ 	.word	0x00036860
        /*0688*/ 	.short	0x010a
        /*068a*/ 	.byte	0x3f
	.zero		1


	//   ....[61]....
        /*068c*/ 	.word	0x00012380
        /*0690*/ 	.word	0x00000003
        /*0694*/ 	.word	0x00036840
        /*0698*/ 	.short	0x010a
        /*069a*/ 	.byte	0x3f
	.zero		1


	//   ....[62]....
        /*069c*/ 	.word	0x000123e0
        /*06a0*/ 	.word	0x00000003
        /*06a4*/ 	.word	0x00036868
        /*06a8*/ 	.short	0x010a
        /*06aa*/ 	.byte	0x3f
	.zero		1


	//   ....[63]....
        /*06ac*/ 	.word	0x00012440
        /*06b0*/ 	.word	0x00000003
        /*06b4*/ 	.word	0x00036848
        /*06b8*/ 	.short	0x010a
        /*06ba*/ 	.byte	0x3f
	.zero		1


	//   ....[64]....
        /*06bc*/ 	.word	0x000124a0
        /*06c0*/ 	.word	0x00000003
        /*06c4*/ 	.word	0x00036860
        /*06c8*/ 	.short	0x010a
        /*06ca*/ 	.byte	0x3f
	.zero		1


	//   ....[65]....
        /*06cc*/ 	.word	0x000124f0
        /*06d0*/ 	.word	0x00000003
        /*06d4*/ 	.word	0x00036860
        /*06d8*/ 	.short	0x010a
        /*06da*/ 	.byte	0x3f
	.zero		1


	//   ....[66]....
        /*06dc*/ 	.word	0x00012540
        /*06e0*/ 	.word	0x00000002
        /*06e4*/ 	.word	0x00036820
        /*06e8*/ 	.short	0x010a
        /*06ea*/ 	.byte	0x3f
	.zero		1


	//   ....[67]....
        /*06ec*/ 	.word	0x000126e0
        /*06f0*/ 	.word	0x00000007
        /*06f4*/ 	.word	0x00000000
        /*06f8*/ 	.short	0x010a
        /*06fa*/ 	.byte	0x3f
	.zero		1


	//   ....[68]....
        /*06fc*/ 	.word	0x00012730
        /*0700*/ 	.word	0x00000008
        /*0704*/ 	.word	0x00000000
        /*0708*/ 	.short	0x010a
        /*070a*/ 	.byte	0x3f
	.zero		1


	//   ....[69]....
        /*070c*/ 	.word	0x00012780
        /*0710*/ 	.word	0x00000007
        /*0714*/ 	.word	0x00000000
        /*0718*/ 	.short	0x010a
        /*071a*/ 	.byte	0x3f
	.zero		1


	//----- nvinfo : EIATTR_NUM_MBARRIERS
	.align		4
.L_607:
        /*071c*/ 	.byte	0x03, 0x38
        /*071e*/ 	.short	0x0016


	//----- nvinfo : EIATTR_EXIT_INSTR_OFFSETS
	.align		4
        /*0720*/ 	.byte	0x04, 0x1c
        /*0722*/ 	.short	(.L_609 - .L_608)


	//   ....[0]....
.L_608:
        /*0724*/ 	.word	0x000113e0


	//----- nvinfo : EIATTR_MAX_THREADS
	.align		4
.L_609:
        /*0728*/ 	.byte	0x04, 0x05
        /*072a*/ 	.short	(.L_611 - .L_610)
.L_610:
        /*072c*/ 	.word	0x00000180
        /*0730*/ 	.word	0x00000001
        /*0734*/ 	.word	0x00000001


	//----- nvinfo : EIATTR_CRS_STACK_SIZE
	.align		4
.L_611:
        /*0738*/ 	.byte	0x04, 0x1e
        /*073a*/ 	.short	(.L_613 - .L_612)
.L_612:
        /*073c*/ 	.word	0x00000000


	//----- nvinfo : EIATTR_CBANK_PARAM_SIZE
	.align		4
.L_613:
        /*0740*/ 	.byte	0x03, 0x19
        /*0742*/ 	.short	0x0a70


	//----- nvinfo : EIATTR_PARAM_CBANK
	.align		4
        /*0744*/ 	.byte	0x04, 0x0a
        /*0746*/ 	.short	(.L_615 - .L_614)
	.align		4
.L_614:
        /*0748*/ 	.word	index@(.nv.constant0._ZN7cutlass13device_kernelIN5flash11enable_sm90INS1_16FlashAttnFwdSm90INS1_25CollectiveMainloopFwdSm90ILi2EN4cute5tupleIJNS5_1CILi1EEES8_S8_EEENS6_IJNS7_ILi128EEENS7_ILi112EEENS7_ILi192EEEEEELi192ENS_6half_tEfNS_4arch4Sm90ELb0ELb0ELb0ELb0ELb0ELb0ELb0ELb1ELb1ELb1ELb1ELb0EEENS1_21CollectiveEpilogueFwdINS6_IJSA_SC_SB_EEES9_SE_SG_Li256ELb0ELb1ELb1ELb0EEENS1_19SingleTileSchedulerILb0ELb1ELb1ELi128EEEEEEEEEvNT_6ParamsE)
        /*074c*/ 	.short	0x0210
        /*074e*/ 	.short	0x0a70


	//----- nvinfo : EIATTR_SW_WAR
	.align		4
.L_615:
        /*0750*/ 	.byte	0x04, 0x36
        /*0752*/ 	.short	(.L_617 - .L_616)
.L_616:
        /*0754*/ 	.word	0x00000008
.L_617:


//--------------------- .nv.info._ZN7cutlass13device_kernelIN5flash11enable_sm90INS1_16FlashAttnFwdSm90INS1_25CollectiveMainloopFwdSm90ILi2EN4cute5tupleIJNS5_1CILi1EEES8_S8_EEENS6_IJNS7_ILi128EEENS7_ILi112EEENS7_ILi192EEEEEELi192ENS_6half_tEfNS_4arch4Sm90ELb0ELb0ELb0ELb1ELb0ELb0ELb0ELb1ELb1ELb1ELb1ELb0EEENS1_21CollectiveEpilogueFwdINS6_IJSA_SC_SB_EEES9_SE_SG_Li256ELb1ELb1ELb1ELb0EEENS1_36VarlenDynamicPersistentTileSchedulerILi128ELi112ELi256ELi128ELb1ELb1ELb1ELb0ELb1ELb1EEEEEEEEEvNT_6ParamsE --------------------------
	.section	.nv.info._ZN7cutlass13device_kernelIN5flash11enable_sm90INS1_16FlashAttnFwdSm90INS1_25CollectiveMainloopFwdSm90ILi2EN4cute5tupleIJNS5_1CILi1EEES8_S8_EEENS6_IJNS7_ILi128EEENS7_ILi112EEENS7_ILi192EEEEEELi192ENS_6half_tEfNS_4arch4Sm90ELb0ELb0ELb0ELb1ELb0ELb0ELb0ELb1ELb1ELb1ELb1ELb0EEENS1_21CollectiveEpilogueFwdINS6_IJSA_SC_SB_EEES9_SE_SG_Li256ELb1ELb1ELb1ELb0EEENS1_36VarlenDynamicPersistentTileSchedulerILi128ELi112ELi256ELi128ELb1ELb1ELb1ELb0ELb1ELb1EEEEEEEEEvNT_6ParamsE,"",@"SHT_CUDA_INFO"
	.sectionflags	@""
	.align	4


	//----- nvinfo : EIATTR_CUDA_API_VERSION
	.align		4
        /*0000*/ 	.byte	0x04, 0x37
        /*0002*/ 	.short	(.L_619 - .L_618)
.L_618:
        /*0004*/ 	.word	0x00000082


	//----- nvinfo : EIATTR_KPARAM_INFO
	.align		4
.L_619:
        /*0008*/ 	.byte	0x04, 0x17
        /*000a*/ 	.short	(.L_621 - .L_620)
.L_620:
        /*000c*/ 	.word	0x00000000
        /*0010*/ 	.short	0x0000
        /*0012*/ 	.short	0x0070
        /*0014*/ 	.byte	0x00, 0xf0, 0x01, 0x2a


	//----- nvinfo : EIATTR_SPARSE_MMA_MASK
	.align		4
.L_621:
        /*0018*/ 	.byte	0x03, 0x50
        /*001a*/ 	.short	0x0000


	//----- nvinfo : EIATTR_MAXREG_COUNT
	.align		4
        /*001c*/ 	.byte	0x03, 0x1b
        /*001e*/ 	.short	0x00a8


	//----- nvinfo : EIATTR_NUM_BARRIERS
	.align		4
        /*0020*/ 	.byte	0x02, 0x4c
        /*0022*/ 	.byte	0x09
	.zero		1


	//----- nvinfo : EIATTR_EXTERNS
	.align		4
        /*0024*/ 	.byte	0x04, 0x0f
        /*0026*/ 	.short	(.L_623 - .L_622)


	//   ....[0]....
	.align		4
.L_622:
        /*0028*/ 	.word	index@(__assertfail)


	//----- nvinfo : EIATTR_ANNOTATIONS
	.align		4
.L_623:
        /*002c*/ 	.byte	0x04, 0x55
        /*002e*/ 	.short	(.L_625 - .L_624)


	//   ....[0]....
.L_624:
        /* <DEDUP_REMOVED lines=75> */


	//----- nvinfo : EIATTR_MERCURY_ISA_VERSION
	.align		4
.L_625:
        /*04c8*/ 	.byte	0x03, 0x5f
        /*04ca*/ 	.short	0x0101


	//----- nvinfo : EIATTR_UNUSED_LOAD_BYTE_OFFSET
	.align		4
        /*04cc*/ 	.byte	0x04, 0x44
        /*04ce*/ 	.short	(.L_627 - .L_626)


	//   ....[0]....
.L_626:
        /*04d0*/ 	.word	0x00000a10
        /*04d4*/ 	.word	0x0000fff0


	//   ....[1]....
        /*04d8*/ 	.word	0x0000b280
        /*04dc*/ 	.word	0x0000fff0


	//----- nvinfo : EIATTR_INT_WARP_WIDE_INSTR_OFFSETS
	.align		4
.L_627:
        /*04e0*/ 	.byte	0x04, 0x31
        /*04e2*/ 	.short	(.L_629 - .L_628)


	//   ....[0]....
.L_628:
        /*04e4*/ 	.word	0x00000130


	//   ....[1]....
        /*04e8*/ 	.word	0x00000170


	//   ....[2]....
        /*04ec*/ 	.word	0x000001e0


	//   ....[3]....
        /*04f0*/ 	.word	0x00008bd0


	//   ....[4]....
        /*04f4*/ 	.word	0x000107e0


	//   ....[5]....
        /*04f8*/ 	.word	0x00010880


	//   ....[6]....
        /*04fc*/ 	.word	0x00014670


	//   ....[7]....
        /*0500*/ 	.word	0x000146e0


	//----- nvinfo : EIATTR_COOP_GROUP_MASK_REGIDS
	.align		4
.L_629:
        /*0504*/ 	.byte	0x04, 0x29
        /*0506*/ 	.short	(.L_631 - .L_630)


	//   ....[0]....
.L_630:
        /*0508*/ 	.word	0xffffffff


	//   ....[1]....
        /*050c*/ 	.word	0xffffffff


	//   ....[2]....
        /*0510*/ 	.word	0xffffffff


	//   ....[3]....
        /*0514*/ 	.word	0xffffffff


	//   ....[4]....
        /*0518*/ 	.word	0xffffffff


	//   ....[5]....
        /*051c*/ 	.word	0xffffffff


	//   ....[6]....
        /*0520*/ 	.word	0xffffffff


	//   ....[7]....
        /*0524*/ 	.word	0xffffffff


	//   ....[8]....
        /*0528*/ 	.word	0xffffffff


	//   ....[9]....
        /*052c*/ 	.word	0xffffffff


	//   ....[10]....
        /*0530*/ 	.word	0xffffffff


	//   ....[11]....
        /*0534*/ 	.word	0xffffffff


	//   ....[12]....
        /*0538*/ 	.word	0xffffffff


	//   ....[13]....
        /*053c*/ 	.word	0xffffffff


	//   ....[14]....
        /*0540*/ 	.word	0xffffffff


	//   ....[15]....
        /*0544*/ 	.word	0xffffffff


	//   ....[16]....
        /*0548*/ 	.word	0xffffffff


	//   ....[17]....
        /*054c*/ 	.word	0xffffffff


	//   ....[18]....
        /*0550*/ 	.word	0xffffffff


	//   ....[19]....
        /*0554*/ 	.word	0xffffffff


	//   ....[20]....
        /*0558*/ 	.word	0xffffffff


	//   ....[21]....
        /*055c*/ 	.word	0xffffffff


	//   ....[22]....
        /*0560*/ 	.word	0xffffffff


	//   ....[23]....
        /*0564*/ 	.word	0xffffffff


	//   ....[24]....
        /*0568*/ 	.word	0xffffffff


	//   ....[25]....
        /*056c*/ 	.word	0xffffffff


	//   ....[26]....
        /*0570*/ 	.word	0xffffffff


	//   ....[27]....
        /*0574*/ 	.word	0xffffffff


	//   ....[28]....
        /*0578*/ 	.word	0xffffffff


	//   ....[29]....
        /*057c*/ 	.word	0xffffffff


	//   ....[30]....
        /*0580*/ 	.word	0xffffffff


	//   ....[31]....
        /*0584*/ 	.word	0xffffffff


	//   ....[32]....
        /*0588*/ 	.word	0xffffffff


	//   ....[33]....
        /*058c*/ 	.word	0xffffffff


	//   ....[34]....
        /*0590*/ 	.word	0xffffffff


	//   ....[35]....
        /*0594*/ 	.word	0xffffffff


	//   ....[36]....
        /*0598*/ 	.word	0xffffffff


	//   ....[37]....
        /*059c*/ 	.word	0xffffffff


	//   ....[38]....
        /*05a0*/ 	.word	0xffffffff


	//   ....[39]....
        /*05a4*/ 	.word	0xffffffff


	//   ....[40]....
        /*05a8*/ 	.word	0xffffffff


	//   ....[41]....
        /*05ac*/ 	.word	0xffffffff


	//   ....[42]....
        /*05b0*/ 	.word	0xffffffff


	//   ....[43]....
        /*05b4*/ 	.word	0xffffffff


	//   ....[44]....
        /*05b8*/ 	.word	0xffffffff


	//   ....[45]....
        /*05bc*/ 	.word	0xffffffff


	//   ....[46]....
        /*05c0*/ 	.word	0xffffffff


	//   ....[47]....
        /*05c4*/ 	.word	0xffffffff


	//   ....[48]....
        /*05c8*/ 	.word	0xffffffff


	//   ....[49]....
        /*05cc*/ 	.word	0xffffffff


	//   ....[50]....
        /*05d0*/ 	.word	0xffffffff


	//   ....[51]....
        /*05d4*/ 	.word	0xffffffff


	//   ....[52]....
        /*05d8*/ 	.word	0xffffffff


	//   ....[53]....
        /*05dc*/ 	.word	0xffffffff


	//   ....[54]....
        /*05e0*/ 	.word	0xffffffff


	//   ....[55]....
        /*05e4*/ 	.word	0xffffffff


	//   ....[56]....
        /*05e8*/ 	.word	0xffffffff


	//   ....[57]....
        /*05ec*/ 	.word	0xffffffff


	//   ....[58]....
        /*05f0*/ 	.word	0xffffffff


	//   ....[59]....
        /*05f4*/ 	.word	0xffffffff


	//   ....[60]....
        /*05f8*/ 	.word	0xffffffff


	//   ....[61]....
        /*05fc*/ 	.word	0xffffffff


	//   ....[62]....
        /*0600*/ 	.word	0xffffffff


	//   ....[63]....
        /*0604*/ 	.word	0xffffffff


	//   ....[64]....
        /*0608*/ 	.word	0xffffffff


	//   ....[65]....
        /*060c*/ 	.word	0xffffffff


	//   ....[66]....
        /*0610*/ 	.word	0xffffffff


	//   ....[67]....
        /*0614*/ 	.word	0xffffffff


	//   ....[68]....
        /*0618*/ 	.word	0xffffffff


	//   ....[69]....
        /*061c*/ 	.word	0xffffffff


	//   ....[70]....
        /*0620*/ 	.word	0xffffffff


	//   ....[71]....
        /*0624*/ 	.word	0xffffffff


	//   ....[72]....
        /*0628*/ 	.word	0xffffffff


	//   ....[73]....
        /*062c*/ 	.word	0xffffffff


	//   ....[74]....
        /*0630*/ 	.word	0xffffffff


	//   ....[75]....
        /*0634*/ 	.word	0xffffffff


	//   ....[76]....
        /*0638*/ 	.word	0xffffffff


	//   ....[77]....
        /*063c*/ 	.word	0xffffffff


	//   ....[78]....
        /*0640*/ 	.word	0xffffffff


	//   ....[79]....
        /*0644*/ 	.word	0xffffffff


	//   ....[80]....
        /*0648*/ 	.word	0xffffffff


	//   ....[81]....
        /*064c*/ 	.word	0xffffffff


	//   ....[82]....
        /*0650*/ 	.word	0xffffffff


	//   ....[83]....
        /*0654*/ 	.word	0xffffffff


	//   ....[84]....
        /*0658*/ 	.word	0xffffffff


	//   ....[85]....
        /*065c*/ 	.word	0xffffffff


	//   ....[86]....
        /*0660*/ 	.word	0xffffffff


	//   ....[87]....
        /*0664*/ 	.word	0xffffffff


	//   ....[88]....
        /*0668*/ 	.word	0xffffffff


	//   ....[89]....
        /*066c*/ 	.word	0xffffffff


	//   ....[90]....
        /*0670*/ 	.word	0xffffffff


	//   ....[91]....
        /*0674*/ 	.word	0xffffffff


	//   ....[92]....
        /*0678*/ 	.word	0xffffffff


	//   ....[93]....
        /*067c*/ 	.word	0xffffffff


	//   ....[94]....
        /*0680*/ 	.word	0xffffffff


	//   ....[95]....
        /*0684*/ 	.word	0xffffffff


	//   ....[96]....
        /*0688*/ 	.word	0xffffffff


	//   ....[97]....
        /*068c*/ 	.word	0x0500000f


	//   ....[98]....
        /*0690*/ 	.word	0x0500000f


	//   ....[99]....
        /*0694*/ 	.word	0x0500000f


	//   ....[100]....
        /*0698*/ 	.word	0x0500000f


	//   ....[101]....
        /*069c*/ 	.word	0x0500000f


	//   ....[102]....
        /*06a0*/ 	.word	0x0500000f


	//   ....[103]....
        /*06a4*/ 	.word	0x0500000f


	//   ....[104]....
        /*06a8*/ 	.word	0x0500000f


	//   ....[105]....
        /*06ac*/ 	.word	0x0500000f


	//   ....[106]....
        /*06b0*/ 	.word	0x0500000f


	//   ....[107]....
        /*06b4*/ 	.word	0x0500000f


	//   ....[108]....
        /*06b8*/ 	.word	0x0500000f


	//   ....[109]....
        /*06bc*/ 	.word	0x0500000f


	//   ....[110]....
        /*06c0*/ 	.word	0x0500000f


	//   ....[111]....
        /*06c4*/ 	.word	0x0500000f


	//   ....[112]....
        /*06c8*/ 	.word	0x0500000f


	//   ....[113]....
        /*06cc*/ 	.word	0x0500000f


	//   ....[114]....
        /*06d0*/ 	.word	0x0500000f


	//   ....[115]....
        /*06d4*/ 	.word	0x0500000f


	//   ....[116]....
        /*06d8*/ 	.word	0x0500000f


	//   ....[117]....
        /*06dc*/ 	.word	0x0500000f


	//   ....[118]....
        /*06e0*/ 	.word	0x0500000f


	//   ....[119]....
        /*06e4*/ 	.word	0x0500000f


	//   ....[120]....
        /*06e8*/ 	.word	0x0500000f


	//   ....[121]....
        /*06ec*/ 	.word	0x0500000f


	//   ....[122]....
        /*06f0*/ 	.word	0x0500000f


	//   ....[123]....
        /*06f4*/ 	.word	0x0500000f


	//   ....[124]....
        /*06f8*/ 	.word	0x0500000f


	//   ....[125]....
        /*06fc*/ 	.word	0x0500000f


	//   ....[126]....
        /*0700*/ 	.word	0x0500000f


	//   ....[127]....
        /*0704*/ 	.word	0x0500000f


	//   ....[128]....
        /*0708*/ 	.word	0x0500000f


	//   ....[129]....
        /*070c*/ 	.word	0x0500000f


	//   ....[130]....
        /*0710*/ 	.word	0x0500000f


	//   ....[131]....
        /*0714*/ 	.word	0x0500000f


	//   ....[132]....
        /*0718*/ 	.word	0x0500000f


	//----- nvinfo : EIATTR_COOP_GROUP_INSTR_OFFSETS
	.align		4
.L_631:
        /*071c*/ 	.byte	0x04, 0x28
        /*071e*/ 	.short	(.L_633 - .L_632)


	//   ....[0]....
.L_632:
        /*0720*/ 	.word	0x00000060


	//   ....[1]....
        /*0724*/ 	.word	0x00000140


	//   ....[2]....
        /*0728*/ 	.word	0x00000190


	//   ....[3]....
        /*072c*/ 	.word	0x000003c0


	//   ....[4]....
        /*0730*/ 	.word	0x00000520


	//   ....[5]....
        /*0734*/ 	.word	0x00000640


	//   ....[6]....
        /*0738*/ 	.word	0x000007a0


	//   ....[7]....
        /*073c*/ 	.word	0x00001c80


	//   ....[8]....
        /*0740*/ 	.word	0x00004c70


	//   ....[9]....
        /*0744*/ 	.word	0x00004ca0


	//   ....[10]....
        /*0748*/ 	.word	0x00005280


	//   ....[11]....
        /*074c*/ 	.word	0x00005390


	//   ....[12]....
        /*0750*/ 	.word	0x00008ea0


	//   ....[13]....
        /*0754*/ 	.word	0x00008ed0


	//   ....[14]....
        /*0758*/ 	.word	0x00009280


	//   ....[15]....
        /*075c*/ 	.word	0x00009540


	//   ....[16]....
        /*0760*/ 	.word	0x0000a6d0


	//   ....[17]....
        /*0764*/ 	.word	0x0000a710


	//   ....[18]....
        /*0768*/ 	.word	0x0000a800


	//   ....[19]....
        /*076c*/ 	.word	0x0000ab00


	//   ....[20]....
        /*0770*/ 	.word	0x0000c180


	//   ....[21]....
        /*0774*/ 	.word	0x0000c190


	//   ....[22]....
        /*0778*/ 	.word	0x0000c1a0


	//   ....[23]....
        /*077c*/ 	.word	0x0000c1d0


	//   ....[24]....
        /*0780*/ 	.word	0x0000cad0


	//   ....[25]....
        /*0784*/ 	.word	0x0000caf0


	//   ....[26]....
        /*0788*/ 	.word	0x0000cc50


	//   ....[27]....
        /*078c*/ 	.word	0x0000cc70


	//   ....[28]....
        /*0790*/ 	.word	0x0000cd80


	//   ....[29]....
        /*0794*/ 	.word	0x0000cda0


	//   ....[30]....
        /*0798*/ 	.word	0x0000cec0


	//   ....[31]....
        /*079c*/ 	.word	0x0000cee0


	//   ....[32]....
        /*07a0*/ 	.word	0x0000d460


	//   ....[33]....
        /*07a4*/ 	.word	0x0000d470


	//   ....[34]....
        /*07a8*/ 	.word	0x0000dac0


	//   ....[35]....
        /*07ac*/ 	.word	0x0000dad0


	//   ....[36]....
        /*07b0*/ 	.word	0x0000eb80


	//   ....[37]....
        /*07b4*/ 	.word	0x0000ebb0


	//   ....[38]....
        /*07b8*/ 	.word	0x0000ece0


	//   ....[39]....
        /*07bc*/ 	.word	0x0000ed00


	//   ....[40]....
        /*07c0*/ 	.word	0x0000ee10


	//   ....[41]....
        /*07c4*/ 	.word	0x0000ee30


	//   ....[42]....
        /*07c8*/ 	.word	0x0000ef50


	//   ....[43]....
        /*07cc*/ 	.word	0x0000ef70


	//   ....[44]....
        /*07d0*/ 	.word	0x0000f120


	//   ....[45]....
        /*07d4*/ 	.word	0x0000f370


	//   ....[46]....
        /*07d8*/ 	.word	0x0000f3a0


	//   ....[47]....
        /*07dc*/ 	.word	0x0000f3d0


	//   ....[48]....
        /*07e0*/ 	.word	0x0000f400


	//   ....[49]....
        /*07e4*/ 	.word	0x0000f430


	//   ....[50]....
        /*07e8*/ 	.word	0x0000f460


	//   ....[51]....
        /*07ec*/ 	.word	0x0000f610


	//   ....[52]....
        /*07f0*/ 	.word	0x0000f640


	//   ....[53]....
        /*07f4*/ 	.word	0x0000f670


	//   ....[54]....
        /*07f8*/ 	.word	0x0000f6a0


	//   ....[55]....
        /*07fc*/ 	.word	0x0000f6d0


	//   ....[56]....
        /*0800*/ 	.word	0x0000f700


	//   ....[57]....
        /*0804*/ 	.word	0x0000f790


	//   ....[58]....
        /*0808*/ 	.word	0x0000f7c0


	//   ....[59]....
        /*080c*/ 	.word	0x0000f7d0


	//   ....[60]....
        /*0810*/ 	.word	0x0000f880


	//   ....[61]....
        /*0814*/ 	.word	0x00010de0


	//   ....[62]....
        /*0818*/ 	.word	0x000119f0


	//   ....[63]....
        /*081c*/ 	.word	0x00011a10


	//   ....[64]....
        /*0820*/ 	.word	0x00011a50


	//   ....[65]....
        /*0824*/ 	.word	0x00011a80


	//   ....[66]....
        /*0828*/ 	.word	0x00011ba0


	//   ....[67]....
        /*082c*/ 	.word	0x00011bb0


	//   ....[68]....
        /*0830*/ 	.word	0x00011c50


	//   ....[69]....
        /*0834*/ 	.word	0x00011c60


	//   ....[70]....
        /*0838*/ 	.word	0x00011d00


	//   ....[71]....
        /*083c*/ 	.word	0x00011d10


	//   ....[72]....
        /*0840*/ 	.word	0x00011db0


	//   ....[73]....
        /*0844*/ 	.word	0x00011dc0


	//   ....[74]....
        /*0848*/ 	.word	0x00011e40


	//   ....[75]....
        /*084c*/ 	.word	0x00011e70


	//   ....[76]....
        /*0850*/ 	.word	0x00011ec0


	//   ....[77]....
        /*0854*/ 	.word	0x00011f00


	//   ....[78]....
        /*0858*/ 	.word	0x00014eb0


	//   ....[79]....
        /*085c*/ 	.word	0x00014ee0


	//   ....[80]....
        /*0860*/ 	.word	0x00014f40


	//   ....[81]....
        /*0864*/ 	.word	0x00014f70


	//   ....[82]....
        /*0868*/ 	.word	0x00014fa0


	//   ....[83]....
        /*086c*/ 	.word	0x00014fd0


	//   ....[84]....
        /*0870*/ 	.word	0x00015000


	//   ....[85]....
        /*0874*/ 	.word	0x00015030


	//   ....[86]....
        /*0878*/ 	.word	0x00015200


	//   ....[87]....
        /*087c*/ 	.word	0x00015230


	//   ....[88]....
        /*0880*/ 	.word	0x00015260


	//   ....[89]....
        /*0884*/ 	.word	0x00015290


	//   ....[90]....
        /*0888*/ 	.word	0x000152c0


	//   ....[91]....
        /*088c*/ 	.word	0x000152f0


	//   ....[92]....
        /*0890*/ 	.word	0x000153b0


	//   ....[93]....
        /*0894*/ 	.word	0x000153d0


	//   ....[94]....
        /*0898*/ 	.word	0x000153e0


	//   ....[95]....
        /*089c*/ 	.word	0x00015440


	//   ....[96]....
        /*08a0*/ 	.word	0x00015b60


	//   ....[97]....
        /*08a4*/ 	.word	0x00016050


	//   ....[98]....
        /*08a8*/ 	.word	0x000161d0


	//   ....[99]....
        /*08ac*/ 	.word	0x00016220


	//   ....[100]....
        /*08b0*/ 	.word	0x000163e0


	//   ....[101]....
        /*08b4*/ 	.word	0x00016430


	//   ....[102]....
        /*08b8*/ 	.word	0x00016570


	//   ....[103]....
        /*08bc*/ 	.word	0x000165e0


	//   ....[104]....
        /*08c0*/ 	.word	0x00016710


	//   ....[105]....
        /*08c4*/ 	.word	0x00016760


	//   ....[106]....
        /*08c8*/ 	.word	0x00016890


	//   ....[107]....
        /*08cc*/ 	.word	0x000168e0


	//   ....[108]....
        /*08d0*/ 	.word	0x00016a10


	//   ....[109]....
        /*08d4*/ 	.word	0x00016a60


	//   ....[110]....
        /*08d8*/ 	.word	0x00016b70


	//   ....[111]....
        /*08dc*/ 	.word	0x00016be0


	//   ....[112]....
        /*08e0*/ 	.word	0x00016cf0


	//   ....[113]....
        /*08e4*/ 	.word	0x00016d40


	//   ....[114]....
        /*08e8*/ 	.word	0x00017070


	//   ....[115]....
        /*08ec*/ 	.word	0x00017110


	//   ....[116]....
        /*08f0*/ 	.word	0x000172b0


	//   ....[117]....
        /*08f4*/ 	.word	0x00017330


	//   ....[118]....
        /*08f8*/ 	.word	0x000173b0


	//   ....[119]....
        /*08fc*/ 	.word	0x00017430


	//   ....[120]....
        /*0900*/ 	.word	0x000174b0


	//   ....[121]....
        /*0904*/ 	.word	0x00017540


	//   ....[122]....
        /*0908*/ 	.word	0x000175e0


	//   ....[123]....
        /*090c*/ 	.word	0x00017690


	//   ....[124]....
        /*0910*/ 	.word	0x00017710


	//   ....[125]....
        /*0914*/ 	.word	0x00017790


	//   ....[126]....
        /*0918*/ 	.word	0x00017810


	//   ....[127]....
        /*091c*/ 	.word	0x000178a0


	//   ....[128]....
        /*0920*/ 	.word	0x00017920


	//   ....[129]....
        /*0924*/ 	.word	0x000179c0


	//   ....[130]....
        /*0928*/ 	.word	0x00017a10


	//   ....[131]....
        /*092c*/ 	.word	0x00017aa0


	//   ....[132]....
        /*0930*/ 	.word	0x00017bd0


	//----- nvinfo : EIATTR_REG_RECONFIG
	.align		4
.L_633:
        /*0934*/ 	.byte	0x01, 0x54
	.zero		2


	//----- nvinfo : EIATTR_SYSCALL_OFFSETS
	.align		4
        /*0938*/ 	.byte	0x04, 0x46
        /*093a*/ 	.short	(.L_635 - .L_634)


	//   ....[0]....
.L_634:
        /*093c*/ 	.word	0x00001e00


	//   ....[1]....
        /*0940*/ 	.word	0x000109f0


	//   ....[2]....
        /*0944*/ 	.word	0x00010b40


	//   ....[3]....
        /*0948*/ 	.word	0x00010c40


	//   ....[4]....
        /*094c*/ 	.word	0x000115d0


	//----- nvinfo : EIATTR_MBARRIER_INSTR_OFFSETS
	.align		4
.L_635:
        /*0950*/ 	.byte	0x04, 0x39
        /*0952*/ 	.short	(.L_637 - .L_636)


	//   ....[0]....
.L_636:
        /*0954*/ 	.word	0x00000270
        /*0958*/ 	.word	0x000000ff
        /*095c*/ 	.word	0x00036800
        /*0960*/ 	.short	0x0100
        /*0962*/ 	.byte	0x08
	.zero		1


	//   ....[1]....
        /*0964*/ 	.word	0x00000280
        /*0968*/ 	.word	0x000000ff
        /*096c*/ 	.word	0x00036820
        /*0970*/ 	.short	0x0100
        /*0972*/ 	.byte	0x08
	.zero		1


	//   ....[2]....
        /*0974*/ 	.word	0x00000370
        /*0978*/ 	.word	0x000000ff
        /*097c*/ 	.word	0x00036830
        /*0980*/ 	.short	0x0100
        /*0982*/ 	.byte	0x08
	.zero		1


	//   ....[3]....
        /*0984*/ 	.word	0x00000380
        /*0988*/ 	.word	0x000000ff
        /*098c*/ 	.word	0x00036840
        /*0990*/ 	.short	0x0100
        /*0992*/ 	.byte	0x08
	.zero		1


	//   ....[4]....
        /*0994*/ 	.word	0x00000390
        /*0998*/ 	.word	0x000000ff
        /*099c*/ 	.word	0x00036838
        /*09a0*/ 	.short	0x0100
        /*09a2*/ 	.byte	0x08
	.zero		1


	//   ....[5]....
        /*09a4*/ 	.word	0x000003a0
        /*09a8*/ 	.word	0x000000ff
        /*09ac*/ 	.word	0x00036848
        /*09b0*/ 	.short	0x0100
        /*09b2*/ 	.byte	0x08
	.zero		1


	//   ....[6]....
        /*09b4*/ 	.word	0x000004d0
        /*09b8*/ 	.word	0x000000ff
        /*09bc*/ 	.word	0x00036850
        /*09c0*/ 	.short	0x0100
        /*09c2*/ 	.byte	0x08
	.zero		1


	//   ....[7]....
        /*09c4*/ 	.word	0x000004e0
        /*09c8*/ 	.word	0x000000ff
        /*09cc*/ 	.word	0x00036860
        /*09d0*/ 	.short	0x0100
        /*09d2*/ 	.byte	0x08
	.zero		1


	//   ....[8]....
        /*09d4*/ 	.word	0x000004f0
        /*09d8*/ 	.word	0x000000ff
        /*09dc*/ 	.word	0x00036858
        /*09e0*/ 	.short	0x0100
        /*09e2*/ 	.byte	0x08
	.zero		1


	//   ....[9]....
        /*09e4*/ 	.word	0x00000500
        /*09e8*/ 	.word	0x000000ff
        /*09ec*/ 	.word	0x00036868
        /*09f0*/ 	.short	0x0100
        /*09f2*/ 	.byte	0x08
	.zero		1


	//   ....[10]....
        /*09f4*/ 	.word	0x000005f0
        /*09f8*/ 	.word	0x000000ff
        /*09fc*/ 	.word	0x00036870
        /*0a00*/ 	.short	0x0100
        /*0a02*/ 	.byte	0x06
	.zero		1


	//   ....[11]....
        /*0a04*/ 	.word	0x00000600
        /*0a08*/ 	.word	0x000000ff
        /*0a0c*/ 	.word	0x00036880
        /*0a10*/ 	.short	0x0100
        /*0a12*/ 	.byte	0x06
	.zero		1


	//   ....[12]....
        /*0a14*/ 	.word	0x00000610
        /*0a18*/ 	.word	0x000000ff
        /*0a1c*/ 	.word	0x00036878
        /*0a20*/ 	.short	0x0100
        /*0a22*/ 	.byte	0x06
	.zero		1


	//   ....[13]....
        /*0a24*/ 	.word	0x00000620
        /*0a28*/ 	.word	0x000000ff
        /*0a2c*/ 	.word	0x00036888
        /*0a30*/ 	.short	0x0100
        /*0a32*/ 	.byte	0x06
	.zero		1


	//   ....[14]....
        /*0a34*/ 	.word	0x00000750
        /*0a38*/ 	.word	0x000000ff
        /*0a3c*/ 	.word	0x00036890
        /*0a40*/ 	.short	0x0100
        /*0a42*/ 	.byte	0x08
	.zero		1


	//   ....[15]....
        /*0a44*/ 	.word	0x00000760
        /*0a48*/ 	.word	0x000000ff
        /*0a4c*/ 	.word	0x000368a0
        /*0a50*/ 	.short	0x0100
        /*0a52*/ 	.byte	0x08
	.zero		1


	//   ....[16]....
        /*0a54*/ 	.word	0x00000770
        /*0a58*/ 	.word	0x000000ff
        /*0a5c*/ 	.word	0x00036898
        /*0a60*/ 	.short	0x0100
        /*0a62*/ 	.byte	0x08
	.zero		1


	//   ....[17]....
        /*0a64*/ 	.word	0x00000780
        /*0a68*/ 	.word	0x000000ff
        /*0a6c*/ 	.word	0x000368a8
        /*0a70*/ 	.short	0x0100
        /*0a72*/ 	.byte	0x08
	.zero		1


	//   ....[18]....
        /*0a74*/ 	.word	0x000008b0
        /*0a78*/ 	.word	0x000000ff
        /*0a7c*/ 	.word	0x000368b0
        /*0a80*/ 	.short	0x0100
        /*0a82*/ 	.byte	0x08
	.zero		1


	//   ....[19]....
        /*0a84*/ 	.word	0x000008c0
        /*0a88*/ 	.word	0x000000ff
        /*0a8c*/ 	.word	0x000368c0
        /*0a90*/ 	.short	0x0100
        /*0a92*/ 	.byte	0x08
	.zero		1


	//   ....[20]....
        /*0a94*/ 	.word	0x000008d0
        /*0a98*/ 	.word	0x000000ff
        /*0a9c*/ 	.word	0x000368b8
        /*0aa0*/ 	.short	0x0100
        /*0aa2*/ 	.byte	0x08
	.zero		1


	//   ....[21]....
        /*0aa4*/ 	.word	0x000008e0
        /*0aa8*/ 	.word	0x000000ff
        /*0aac*/ 	.word	0x000368c8
        /*0ab0*/ 	.short	0x0100
        /*0ab2*/ 	.byte	0x08
	.zero		1


	//   ....[22]....
        /*0ab4*/ 	.word	0x00001eb0
        /*0ab8*/ 	.word	0x00000004
        /*0abc*/ 	.word	0x00036800
        /*0ac0*/ 	.short	0x010a
        /*0ac2*/ 	.byte	0x3f
	.zero		1


	//   ....[23]....
        /*0ac4*/ 	.word	0x00001f50
        /*0ac8*/ 	.word	0x00000000
        /*0acc*/ 	.word	0x00036830
        /*0ad0*/ 	.short	0x010a
        /*0ad2*/ 	.byte	0x3f
	.zero		1


	//   ....[24]....
        /*0ad4*/ 	.word	0x00001fc0
        /*0ad8*/ 	.word	0x00000000
        /*0adc*/ 	.word	0x00036830
        /*0ae0*/ 	.short	0x010a
        /*0ae2*/ 	.byte	0x3f
	.zero		1


	//   ....[25]....
        /*0ae4*/ 	.word	0x00004bc0
        /*0ae8*/ 	.word	0x00000000
        /*0aec*/ 	.word	0x00000000
        /*0af0*/ 	.short	0x0101
        /*0af2*/ 	.byte	0x3f
	.zero		1


	//   ....[26]....
        /*0af4*/ 	.word	0x00006360
        /*0af8*/ 	.word	0x000000ff
        /*0afc*/ 	.word	0x00036830
        /*0b00*/ 	.short	0x010a
        /*0b02*/ 	.byte	0x3c
	.zero		1


	//   ....[27]....
        /*0b04*/ 	.word	0x000063a0
        /*0b08*/ 	.word	0x000000ff
        /*0b0c*/ 	.word	0x00036830
        /*0b10*/ 	.short	0x010a
        /*0b12*/ 	.byte	0x3c
	.zero		1


	//   ....[28]....
        /*0b14*/ 	.word	0x00008b20
        /*0b18*/ 	.word	0x000000ff
        /*0b1c*/ 	.word	0x00036850
        /*0b20*/ 	.short	0x010a
        /*0b22*/ 	.byte	0x0a
	.zero		1


	//   ....[29]....
        /*0b24*/ 	.word	0x00008b60
        /*0b28*/ 	.word	0x000000ff
        /*0b2c*/ 	.word	0x00036850
        /*0b30*/ 	.short	0x010a
        /*0b32*/ 	.byte	0x0a
	.zero		1


	//   ....[30]....
        /*0b34*/ 	.word	0x00009f50
        /*0b38*/ 	.word	0x000000ff
        /*0b3c*/ 	.word	0x00000000
        /*0b40*/ 	.short	0x0101
        /*0b42*/ 	.byte	0x3c
	.zero		1


	//   ....[31]....
        /*0b44*/ 	.word	0x00009fc0
        /*0b48*/ 	.word	0x000000ff
        /*0b4c*/ 	.word	0x00000000
        /*0b50*/ 	.short	0x0101
        /*0b52*/ 	.byte	0x0a
	.zero		1


	//   ....[32]....
        /*0b54*/ 	.word	0x0000a630
        /*0b58*/ 	.word	0x0000000d
        /*0b5c*/ 	.word	0x00036850
        /*0b60*/ 	.short	0x010a
        /*0b62*/ 	.byte	0x3f
	.zero		1


	//   ....[33]....
        /*0b64*/ 	.word	0x0000a670
        /*0b68*/ 	.word	0x0000000d
        /*0b6c*/ 	.word	0x00036850
        /*0b70*/ 	.short	0x010a
        /*0b72*/ 	.byte	0x3f
	.zero		1


	//   ....[34]....
        /*0b74*/ 	.word	0x0000ac20
        /*0b78*/ 	.word	0x0000000b
        /*0b7c*/ 	.word	0x00000000
        /*0b80*/ 	.short	0x0101
        /*0b82*/ 	.byte	0x3f
	.zero		1


	//   ....[35]....
        /*0b84*/ 	.word	0x0000cab0
        /*0b88*/ 	.word	0x000000ff
        /*0b8c*/ 	.word	0x00000000
        /*0b90*/ 	.short	0x0101
        /*0b92*/ 	.byte	0x08
	.zero		1


	//   ....[36]....
        /*0b94*/ 	.word	0x0000d1e0
        /*0b98*/ 	.word	0x000000ff
        /*0b9c*/ 	.word	0x00000000
        /*0ba0*/ 	.short	0x0101
        /*0ba2*/ 	.byte	0x08
	.zero		1


	//   ....[37]....
        /*0ba4*/ 	.word	0x00011060
        /*0ba8*/ 	.word	0x00000000
        /*0bac*/ 	.word	0x00036840
        /*0bb0*/ 	.short	0x010a
        /*0bb2*/ 	.byte	0x3f
	.zero		1


	//   ....[38]....
        /*0bb4*/ 	.word	0x00012020
        /*0bb8*/ 	.word	0x00000012
        /*0bbc*/ 	.word	0x00036800
        /*0bc0*/ 	.short	0x0107
        /*0bc2*/ 	.byte	0x3f
	.zero		1


	//   ....[39]....
        /*0bc4*/ 	.word	0x00012130
        /*0bc8*/ 	.word	0x00000012
        /*0bcc*/ 	.word	0x00036800
        /*0bd0*/ 	.short	0x0101
        /*0bd2*/ 	.byte	0x3f
	.zero		1


	//   ....[40]....
        /*0bd4*/ 	.word	0x00012150
        /*0bd8*/ 	.word	0x00000012
        /*0bdc*/ 	.word	0x00036820
        /*0be0*/ 	.short	0x010a
        /*0be2*/ 	.byte	0x3f
	.zero		1


	//   ....[41]....
        /*0be4*/ 	.word	0x00012520
        /*0be8*/ 	.word	0x00000003
        /*0bec*/ 	.word	0x00036840
        /*0bf0*/ 	.short	0x010a
        /*0bf2*/ 	.byte	0x3f
	.zero		1


	//   ....[42]....
        /*0bf4*/ 	.word	0x000129c0
        /*0bf8*/ 	.word	0x00000003
        /*0bfc*/ 	.word	0x00000060
        /*0c00*/ 	.short	0x010a
        /*0c02*/ 	.byte	0x3f
	.zero		1


	//   ....[43]....
        /*0c04*/ 	.word	0x00013150
        /*0c08*/ 	.word	0x00000003
        /*0c0c*/ 	.word	0x00036840
        /*0c10*/ 	.short	0x010a
        /*0c12*/ 	.byte	0x3f
	.zero		1


	//   ....[44]....
        /*0c14*/ 	.word	0x000135f0
        /*0c18*/ 	.word	0x00000002
        /*0c1c*/ 	.word	0x00000060
        /*0c20*/ 	.short	0x010a
        /*0c22*/ 	.byte	0x3f
	.zero		1


	//   ....[45]....
        /*0c24*/ 	.word	0x00013cc0
        /*0c28*/ 	.word	0x00000002
        /*0c2c*/ 	.word	0x00036840
        /*0c30*/ 	.short	0x010a
        /*0c32*/ 	.byte	0x3f
	.zero		1


	//   ....[46]....
        /*0c34*/ 	.word	0x00014160
        /*0c38*/ 	.word	0x00000002
        /*0c3c*/ 	.word	0x00000060
        /*0c40*/ 	.short	0x010a
        /*0c42*/ 	.byte	0x3f
	.zero		1


	//   ....[47]....
        /*0c44*/ 	.word	0x000147e0
        /*0c48*/ 	.word	0x00000000
        /*0c4c*/ 	.word	0x00036860
        /*0c50*/ 	.short	0x010a
        /*0c52*/ 	.byte	0x3f
	.zero		1


	//   ....[48]....
        /*0c54*/ 	.word	0x00015ae0
        /*0c58*/ 	.word	0x00000000
        /*0c5c*/ 	.word	0x00036820
        /*0c60*/ 	.short	0x010a
        /*0c62*/ 	.byte	0x3f
	.zero		1


	//   ....[49]....
        /*0c64*/ 	.word	0x00015cf0
        /*0c68*/ 	.word	0x00000006
        /*0c6c*/ 	.word	0x00000000
        /*0c70*/ 	.short	0x010a
        /*0c72*/ 	.byte	0x3f
	.zero		1


	//   ....[50]....
        /*0c74*/ 	.word	0x00015d20
        /*0c78*/ 	.word	0x00000007
        /*0c7c*/ 	.word	0x00000000
        /*0c80*/ 	.short	0x010a
        /*0c82*/ 	.byte	0x3f
	.zero		1


	//   ....[51]....
        /*0c84*/ 	.word	0x00015d80
        /*0c88*/ 	.word	0x00000004
        /*0c8c*/ 	.word	0x00000000
        /*0c90*/ 	.short	0x010a
        /*0c92*/ 	.byte	0x3f
	.zero		1


	//   ....[52]....
        /*0c94*/ 	.word	0x00015db0
        /*0c98*/ 	.word	0x00000003
        /*0c9c*/ 	.word	0x00000000
        /*0ca0*/ 	.short	0x010a
        /*0ca2*/ 	.byte	0x3f
	.zero		1


	//   ....[53]....
        /*0ca4*/ 	.word	0x00015e10
        /*0ca8*/ 	.word	0x00000004
        /*0cac*/ 	.word	0x00036800
        /*0cb0*/ 	.short	0x010a
        /*0cb2*/ 	.byte	0x3f
	.zero		1


	//   ....[54]....
        /*0cb4*/ 	.word	0x00015e60
        /*0cb8*/ 	.word	0x00000000
        /*0cbc*/ 	.word	0x00036830
        /*0cc0*/ 	.short	0x010a
        /*0cc2*/ 	.byte	0x3f
	.zero		1


	//   ....[55]....
        /*0cc4*/ 	.word	0x00015ec0
        /*0cc8*/ 	.word	0x00000003
        /*0ccc*/ 	.word	0x00036830
        /*0cd0*/ 	.short	0x010a
        /*0cd2*/ 	.byte	0x3f
	.zero		1


	//   ....[56]....
        /*0cd4*/ 	.word	0x00015f20
        /*0cd8*/ 	.word	0x00000002
        /*0cdc*/ 	.word	0x00036850
        /*0ce0*/ 	.short	0x010a
        /*0ce2*/ 	.byte	0x3f
	.zero		1


	//   ....[57]....
        /*0ce4*/ 	.word	0x00015f70
        /*0ce8*/ 	.word	0x0000000d
        /*0cec*/ 	.word	0x00036850
        /*0cf0*/ 	.short	0x010a
        /*0cf2*/ 	.byte	0x3f
	.zero		1


	//   ....[58]....
        /*0cf4*/ 	.word	0x00016110
        /*0cf8*/ 	.word	0x00000000
        /*0cfc*/ 	.word	0x00036840
        /*0d00*/ 	.short	0x010a
        /*0d02*/ 	.byte	0x3f
	.zero		1


	//   ....[59]....
        /*0d04*/ 	.word	0x00016d80
        /*0d08*/ 	.word	0x00000012
        /*0d0c*/ 	.word	0x00036820
        /*0d10*/ 	.short	0x010a
        /*0d12*/ 	.byte	0x3f
	.zero		1


	//   ....[60]....
        /*0d14*/ 	.word	0x00016dd0
        /*0d18*/ 	.word	0x00000003
        /*0d1c*/ 	.word	0x00036840
        /*0d20*/ 	.short	0x010a
        /*0d22*/ 	.byte	0x3f
	.zero		1


	//   ....[61]....
        /*0d24*/ 	.word	0x00016e20
        /*0d28*/ 	.word	0x00000003
        /*0d2c*/ 	.word	0x00000060
        /*0d30*/ 	.short	0x010a
        /*0d32*/ 	.byte	0x3f
	.zero		1


	//   ....[62]....
        /*0d34*/ 	.word	0x00016e70
        /*0d38*/ 	.word	0x00000003
        /*0d3c*/ 	.word	0x00036840
        /*0d40*/ 	.short	0x010a
        /*0d42*/ 	.byte	0x3f
	.zero		1


	//   ....[63]....
        /*0d44*/ 	.word	0x00016ec0
        /*0d48*/ 	.word	0x00000002
        /*0d4c*/ 	.word	0x00000060
        /*0d50*/ 	.short	0x010a
        /*0d52*/ 	.byte	0x3f
	.zero		1


	//   ....[64]....
        /*0d54*/ 	.word	0x00016f10
        /*0d58*/ 	.word	0x00000002
        /*0d5c*/ 	.word	0x00036840
        /*0d60*/ 	.short	0x010a
        /*0d62*/ 	.byte	0x3f
	.zero		1


	//   ....[65]....
        /*0d64*/ 	.word	0x00016f60
        /*0d68*/ 	.word	0x00000002
        /*0d6c*/ 	.word	0x00000060
        /*0d70*/ 	.short	0x010a
        /*0d72*/ 	.byte	0x3f
	.zero		1


	//   ....[66]....
        /*0d74*/ 	.word	0x00016fb0
        /*0d78*/ 	.word	0x00000000
        /*0d7c*/ 	.word	0x00036860
        /*0d80*/ 	.short	0x010a
        /*0d82*/ 	.byte	0x3f
	.zero		1


	//   ....[67]....
        /*0d84*/ 	.word	0x00017af0
        /*0d88*/ 	.word	0x00000000
        /*0d8c*/ 	.word	0x00036820
        /*0d90*/ 	.short	0x010a
        /*0d92*/ 	.byte	0x3f
	.zero		1


	//   ....[68]....
        /*0d94*/ 	.word	0x00017c90
        /*0d98*/ 	.word	0x00000006
        /*0d9c*/ 	.word	0x00000000
        /*0da0*/ 	.short	0x010a
        /*0da2*/ 	.byte	0x3f
	.zero		1


	//   ....[69]....
        /*0da4*/ 	.word	0x00017ce0
        /*0da8*/ 	.word	0x00000007
        /*0dac*/ 	.word	0x00000000
        /*0db0*/ 	.short	0x010a
        /*0db2*/ 	.byte	0x3f
	.zero		1


	//   ....[70]....
        /*0db4*/ 	.word	0x00017d30
        /*0db8*/ 	.word	0x00000004
        /*0dbc*/ 	.word	0x00000000
        /*0dc0*/ 	.short	0x010a
        /*0dc2*/ 	.byte	0x3f
	.zero		1


	//----- nvinfo : EIATTR_NUM_MBARRIERS
	.align		4
.L_637:
        /*0dc4*/ 	.byte	0x03, 0x38
        /*0dc6*/ 	.short	0x0016


	//----- nvinfo : EIATTR_EXIT_INSTR_OFFSETS
	.align		4
        /*0dc8*/ 	.byte	0x04, 0x1c
        /*0dca*/ 	.short	(.L_639 - .L_638)


	//   ....[0]....
.L_638:
        /*0dcc*/ 	.word	0x00000a50


	//   ....[1]....
        /*0dd0*/ 	.word	0x0000f0c0


	//   ....[2]....
        /*0dd4*/ 	.word	0x00015e00


	//----- nvinfo : EIATTR_MAX_THREADS
	.align		4
.L_639:
        /*0dd8*/ 	.byte	0x04, 0x05
        /*0dda*/ 	.short	(.L_641 - .L_640)
.L_640:
        /*0ddc*/ 	.word	0x00000180
        /*0de0*/ 	.word	0x00000001
        /*0de4*/ 	.word	0x00000001


	//----- nvinfo : EIATTR_CRS_STACK_SIZE
	.align		4
.L_641:
        /*0de8*/ 	.byte	0x04, 0x1e
        /*0dea*/ 	.short	(.L_643 - .L_642)
.L_642:
        /*0dec*/ 	.word	0x00000000


	//----- nvinfo : EIATTR_CBANK_PARAM_SIZE
	.align		4
.L_643:
        /*0df0*/ 	.byte	0x03, 0x19
        /*0df2*/ 	.short	0x0af0


	//----- nvinfo : EIATTR_PARAM_CBANK
	.align		4
        /*0df4*/ 	.byte	0x04, 0x0a
        /*0df6*/ 	.short	(.L_645 - .L_644)
	.align		4
.L_644:
        /*0df8*/ 	.word	index@(.nv.constant0._ZN7cutlass13device_kernelIN5flash11enable_sm90INS1_16FlashAttnFwdSm90INS1_25CollectiveMainloopFwdSm90ILi2EN4cute5tupleIJNS5_1CILi1EEES8_S8_EEENS6_IJNS7_ILi128EEENS7_ILi112EEENS7_ILi192EEEEEELi192ENS_6half_tEfNS_4arch4Sm90ELb0ELb0ELb0ELb1ELb0ELb0ELb0ELb1ELb1ELb1ELb1ELb0EEENS1_21CollectiveEpilogueFwdINS6_IJSA_SC_SB_EEES9_SE_SG_Li256ELb1ELb1ELb1ELb0EEENS1_36VarlenDynamicPersistentTileSchedulerILi128ELi112ELi256ELi128ELb1ELb1ELb1ELb0ELb1ELb1EEEEEEEEEvNT_6ParamsE)
        /*0dfc*/ 	.short	0x0210
        /*0dfe*/ 	.short	0x0af0


	//----- nvinfo : EIATTR_SW_WAR
	.align		4
.L_645:
        /*0e00*/ 	.byte	0x04, 0x36
        /*0e02*/ 	.short	(.L_647 - .L_646)
.L_646:
        /*0e04*/ 	.word	0x00000008
.L_647:


//--------------------- .nv.info._ZN7cutlass13device_kernelIN5flash11enable_sm90INS1_16FlashAttnFwdSm90INS1_25CollectiveMainloopFwdSm90ILi2EN4cute5tupleIJNS5_1CILi1EEES8_S8_EEENS6_IJNS7_ILi128EEENS7_ILi112EEENS7_ILi192EEEEEELi192ENS_6half_tEfNS_4arch4Sm90ELb0ELb0ELb0ELb1ELb0ELb1ELb0ELb1ELb1ELb1ELb1ELb0EEENS1_21CollectiveEpilogueFwdINS6_IJSA_SC_SB_EEES9_SE_SG_Li256ELb1ELb1ELb1ELb0EEENS1_36VarlenDynamicPersistentTileSchedulerILi128ELi112ELi256ELi128ELb1ELb1ELb1ELb0ELb1ELb1EEEEEEEEEvNT_6ParamsE --------------------------
	.section	.nv.info._ZN7cutlass13device_kernelIN5flash11enable_sm90INS1_16FlashAttnFwdSm90INS1_25CollectiveMainloopFwdSm90ILi2EN4cute5tupleIJNS5_1CILi1EEES8_S8_EEENS6_IJNS7_ILi128EEENS7_ILi112EEENS7_ILi192EEEEEELi192ENS_6half_tEfNS_4arch4Sm90ELb0ELb0ELb0ELb1ELb0ELb1ELb0ELb1ELb1ELb1ELb1ELb0EEENS1_21CollectiveEpilogueFwdINS6_IJSA_SC_SB_EEES9_SE_SG_Li256ELb1ELb1ELb1ELb0EEENS1_36VarlenDynamicPersistentTileSchedulerILi128ELi112ELi256ELi128ELb1ELb1ELb1ELb0ELb1ELb1EEEEEEEEEvNT_6ParamsE,"",@"SHT_CUDA_INFO"
	.sectionflags	@""
	.align	4


	//----- nvinfo : EIATTR_CUDA_API_VERSION
	.align		4
        /*0000*/ 	.byte	0x04, 0x37
        /*0002*/ 	.short	(.L_649 - .L_648)
.L_648:
        /*0004*/ 	.word	0x00000082


	//----- nvinfo : EIATTR_KPARAM_INFO
	.align		4
.L_649:
        /*0008*/ 	.byte	0x04, 0x17
        /*000a*/ 	.short	(.L_651 - .L_650)
.L_650:
        /*000c*/ 	.word	0x00000000
        /*0010*/ 	.short	0x0000
        /*0012*/ 	.short	0x0070
        /*0014*/ 	.byte	0x00, 0xf0, 0x01, 0x2a


	//----- nvinfo : EIATTR_SPARSE_MMA_MASK
	.align		4
.L_651:
        /*0018*/ 	.byte	0x03, 0x50
        /*001a*/ 	.short	0x0000


	//----- nvinfo : EIATTR_MAXREG_COUNT
	.align		4
        /*001c*/ 	.byte	0x03, 0x1b
        /*001e*/ 	.short	0x00a8


	//----- nvinfo : EIATTR_NUM_BARRIERS
	.align		4
        /*0020*/ 	.byte	0x02, 0x4c
        /*0022*/ 	.byte	0x10
	.zero		1


	//----- nvinfo : EIATTR_EXTERNS
	.align		4
        /*0024*/ 	.byte	0x04, 0x0f
        /*0026*/ 	.short	(.L_653 - .L_652)


	//   ....[0]....
	.align		4
.L_652:
        /*0028*/ 	.word	index@(__assertfail)


	//----- nvinfo : EIATTR_ANNOTATIONS
	.align		4
.L_653:
        /*002c*/ 	.byte	0x04, 0x55
        /*002e*/ 	.short	(.L_655 - .L_654)


	//   ....[0]....
.L_654:
        /* <DEDUP_REMOVED lines=121> */


	//----- nvinfo : EIATTR_MERCURY_ISA_VERSION
	.align		4
.L_655:
        /*07a8*/ 	.byte	0x03, 0x5f
        /*07aa*/ 	.short	0x0101


	//----- nvinfo : EIATTR_UNUSED_LOAD_BYTE_OFFSET
	.align		4
        /*07ac*/ 	.byte	0x04, 0x44
        /*07ae*/ 	.short	(.L_657 - .L_656)


	//   ....[0]....
.L_656:
        /*07b0*/ 	.word	0x00000ab0
        /*07b4*/ 	.word	0x0000fff0


	//   ....[1]....
        /*07b8*/ 	.word	0x0001c4a0
        /*07bc*/ 	.word	0x0000fff0


	//----- nvinfo : EIATTR_INT_WARP_WIDE_INSTR_OFFSETS
	.align		4
.L_657:
        /*07c0*/ 	.byte	0x04, 0x31
        /*07c2*/ 	.short	(.L_659 - .L_658)


	//   ....[0]....
.L_658:
        /*07c4*/ 	.word	0x00000190


	//   ....[1]....
        /*07c8*/ 	.word	0x000001d0


	//   ....[2]....
        /*07cc*/ 	.word	0x00000240


	//   ....[3]....
        /*07d0*/ 	.word	0x000231a0


	//   ....[4]....
        /*07d4*/ 	.word	0x00023230


	//   ....[5]....
        /*07d8*/ 	.word	0x00026fe0


	//   ....[6]....
        /*07dc*/ 	.word	0x00027040


	//----- nvinfo : EIATTR_COOP_GROUP_MASK_REGIDS
	.align		4
.L_659:
        /*07e0*/ 	.byte	0x04, 0x29
        /*07e2*/ 	.short	(.L_661 - .L_660)


	//   ....[0]....
.L_660:
        /*07e4*/ 	.word	0xffffffff


	//   ....[1]....
        /*07e8*/ 	.word	0xffffffff


	//   ....[2]....
        /*07ec*/ 	.word	0xffffffff


	//   ....[3]....
        /*07f0*/ 	.word	0xffffffff


	//   ....[4]....
        /*07f4*/ 	.word	0xffffffff


	//   ....[5]....
        /*07f8*/ 	.word	0xffffffff


	//   ....[6]....
        /*07fc*/ 	.word	0xffffffff


	//   ....[7]....
        /*0800*/ 	.word	0xffffffff


	//   ....[8]....
        /*0804*/ 	.word	0xffffffff


	//   ....[9]....
        /*0808*/ 	.word	0xffffffff


	//   ....[10]....
        /*080c*/ 	.word	0xffffffff


	//   ....[11]....
        /*0810*/ 	.word	0xffffffff


	//   ....[12]....
        /*0814*/ 	.word	0xffffffff


	//   ....[13]....
        /*0818*/ 	.word	0xffffffff


	//   ....[14]....
        /*081c*/ 	.word	0xffffffff


	//   ....[15]....
        /*0820*/ 	.word	0xffffffff


	//   ....[16]....
        /*0824*/ 	.word	0xffffffff


	//   ....[17]....
        /*0828*/ 	.word	0xffffffff


	//   ....[18]....
        /*082c*/ 	.word	0xffffffff


	//   ....[19]....
        /*0830*/ 	.word	0xffffffff


	//   ....[20]....
        /*0834*/ 	.word	0xffffffff


	//   ....[21]....
        /*0838*/ 	.word	0xffffffff


	//   ....[22]....
        /*083c*/ 	.word	0xffffffff


	//   ....[23]....
        /*0840*/ 	.word	0xffffffff


	//   ....[24]....
        /*0844*/ 	.word	0xffffffff


	//   ....[25]....
        /*0848*/ 	.word	0xffffffff


	//   ....[26]....
        /*084c*/ 	.word	0xffffffff


	//   ....[27]....
        /*0850*/ 	.word	0xffffffff


	//   ....[28]....
        /*0854*/ 	.word	0xffffffff


	//   ....[29]....
        /*0858*/ 	.word	0xffffffff


	//   ....[30]....
        /*085c*/ 	.word	0xffffffff


	//   ....[31]....
        /*0860*/ 	.word	0xffffffff


	//   ....[32]....
        /*0864*/ 	.word	0xffffffff


	//   ....[33]....
        /*0868*/ 	.word	0xffffffff


	//   ....[34]....
        /*086c*/ 	.word	0xffffffff


	//   ....[35]....
        /*0870*/ 	.word	0xffffffff


	//   ....[36]....
        /*0874*/ 	.word	0xffffffff


	//   ....[37]....
        /*0878*/ 	.word	0xffffffff


	//   ....[38]....
        /*087c*/ 	.word	0xffffffff


	//   ....[39]....
        /*0880*/ 	.word	0xffffffff


	//   ....[40]....
        /*0884*/ 	.word	0xffffffff


	//   ....[41]....
        /*0888*/ 	.word	0xffffffff


	//   ....[42]....
        /*088c*/ 	.word	0xffffffff


	//   ....[43]....
        /*0890*/ 	.word	0xffffffff


	//   ....[44]....
        /*0894*/ 	.word	0xffffffff


	//   ....[45]....
        /*0898*/ 	.word	0xffffffff


	//   ....[46]....
        /*089c*/ 	.word	0xffffffff


	//   ....[47]....
        /*08a0*/ 	.word	0xffffffff


	//   ....[48]....
        /*08a4*/ 	.word	0xffffffff


	//   ....[49]....
        /*08a8*/ 	.word	0xffffffff


	//   ....[50]....
        /*08ac*/ 	.word	0xffffffff


	//   ....[51]....
        /*08b0*/ 	.word	0xffffffff


	//   ....[52]....
        /*08b4*/ 	.word	0xffffffff


	//   ....[53]....
        /*08b8*/ 	.word	0xffffffff


	//   ....[54]....
        /*08bc*/ 	.word	0xffffffff


	//   ....[55]....
        /*08c0*/ 	.word	0xffffffff


	//   ....[56]....
        /*08c4*/ 	.word	0xffffffff


	//   ....[57]....
        /*08c8*/ 	.word	0xffffffff


	//   ....[58]....
        /*08cc*/ 	.word	0xffffffff


	//   ....[59]....
        /*08d0*/ 	.word	0xffffffff


	//   ....[60]....
        /*08d4*/ 	.word	0xffffffff


	//   ....[61]....
        /*08d8*/ 	.word	0xffffffff


	//   ....[62]....
        /*08dc*/ 	.word	0xffffffff


	//   ....[63]....
        /*08e0*/ 	.word	0xffffffff


	//   ....[64]....
        /*08e4*/ 	.word	0xffffffff


	//   ....[65]....
        /*08e8*/ 	.word	0xffffffff


	//   ....[66]....
        /*08ec*/ 	.word	0xffffffff


	//   ....[67]....
        /*08f0*/ 	.word	0xffffffff


	//   ....[68]....
        /*08f4*/ 	.word	0xffffffff


	//   ....[69]....
        /*08f8*/ 	.word	0xffffffff


	//   ....[70]....
        /*08fc*/ 	.word	0xffffffff


	//   ....[71]....
        /*0900*/ 	.word	0xffffffff


	//   ....[72]....
        /*0904*/ 	.word	0xffffffff


	//   ....[73]....
        /*0908*/ 	.word	0xffffffff


	//   ....[74]....
        /*090c*/ 	.word	0xffffffff


	//   ....[75]....
        /*0910*/ 	.word	0xffffffff


	//   ....[76]....
        /*0914*/ 	.word	0xffffffff


	//   ....[77]....
        /*0918*/ 	.word	0xffffffff


	//   ....[78]....
        /*091c*/ 	.word	0xffffffff


	//   ....[79]....
        /*0920*/ 	.word	0xffffffff


	//   ....[80]....
        /*0924*/ 	.word	0xffffffff


	//   ....[81]....
        /*0928*/ 	.word	0xffffffff


	//   ....[82]....
        /*092c*/ 	.word	0xffffffff


	//   ....[83]....
        /*0930*/ 	.word	0xffffffff


	//   ....[84]....
        /*0934*/ 	.word	0xffffffff


	//   ....[85]....
        /*0938*/ 	.word	0xffffffff


	//   ....[86]....
        /*093c*/ 	.word	0xffffffff


	//   ....[87]....
        /*0940*/ 	.word	0xffffffff


	//   ....[88]....
        /*0944*/ 	.word	0xffffffff


	//   ....[89]....
        /*0948*/ 	.word	0xffffffff


	//   ....[90]....
        /*094c*/ 	.word	0xffffffff


	//   ....[91]....
        /*0950*/ 	.word	0xffffffff


	//   ....[92]....
        /*0954*/ 	.word	0xffffffff


	//   ....[93]....
        /*0958*/ 	.word	0xffffffff


	//   ....[94]....
        /*095c*/ 	.word	0xffffffff


	//   ....[95]....
        /*0960*/ 	.word	0xffffffff


	//   ....[96]....
        /*0964*/ 	.word	0xffffffff


	//   ....[97]....
        /*0968*/ 	.word	0xffffffff


	//   ....[98]....
        /*096c*/ 	.word	0xffffffff


	//   ....[99]....
        /*0970*/ 	.word	0xffffffff


	//   ....[100]....
        /*0974*/ 	.word	0xffffffff


	//   ....[101]....
        /*0978*/ 	.word	0xffffffff


	//   ....[102]....
        /*097c*/ 	.word	0xffffffff


	//   ....[103]....
        /*0980*/ 	.word	0xffffffff


	//   ....[104]....
        /*0984*/ 	.word	0xffffffff


	//   ....[105]....
        /*0988*/ 	.word	0xffffffff


	//   ....[106]....
        /*098c*/ 	.word	0x0500000f


	//   ....[107]....
        /*0990*/ 	.word	0x0500000f


	//   ....[108]....
        /*0994*/ 	.word	0x0500000f


	//   ....[109]....
        /*0998*/ 	.word	0x0500000f


	//   ....[110]....
        /*099c*/ 	.word	0x0500000f


	//   ....[111]....
        /*09a0*/ 	.word	0x0500000f


	//   ....[112]....
        /*09a4*/ 	.word	0x0500000f


	//   ....[113]....
        /*09a8*/ 	.word	0x0500000f


	//   ....[114]....
        /*09ac*/ 	.word	0x0500000f


	//   ....[115]....
        /*09b0*/ 	.word	0x0500000f


	//   ....[116]....
        /*09b4*/ 	.word	0x0500000f


	//   ....[117]....
        /*09b8*/ 	.word	0x0500000f


	//   ....[118]....
        /*09bc*/ 	.word	0x0500000f


	//   ....[119]....
        /*09c0*/ 	.word	0x0500000f


	//   ....[120]....
        /*09c4*/ 	.word	0x0500000f


	//   ....[121]....
        /*09c8*/ 	.word	0x0500000f


	//   ....[122]....
        /*09cc*/ 	.word	0x0500000f


	//   ....[123]....
        /*09d0*/ 	.word	0x0500000f


	//   ....[124]....
        /*09d4*/ 	.word	0x0500000f


	//   ....[125]....
        /*09d8*/ 	.word	0x0500000f


	//   ....[126]....
        /*09dc*/ 	.word	0x0500000f


	//   ....[127]....
        /*09e0*/ 	.word	0x0500000f


	//   ....[128]....
        /*09e4*/ 	.word	0x0500000f


	//   ....[129]....
        /*09e8*/ 	.word	0x0500000f


	//   ....[130]....
        /*09ec*/ 	.word	0x0500000f


	//   ....[131]....
        /*09f0*/ 	.word	0x0500000f


	//   ....[132]....
        /*09f4*/ 	.word	0x0500000f


	//   ....[133]....
        /*09f8*/ 	.word	0x0500000f


	//   ....[134]....
        /*09fc*/ 	.word	0x0500000f


	//   ....[135]....
        /*0a00*/ 	.word	0x0500000f


	//   ....[136]....
        /*0a04*/ 	.word	0x0500000f


	//   ....[137]....
        /*0a08*/ 	.word	0x0500000f


	//   ....[138]....
        /*0a0c*/ 	.word	0x0500000f


	//   ....[139]....
        /*0a10*/ 	.word	0x0500000f


	//   ....[140]....
        /*0a14*/ 	.word	0x0500000f


	//   ....[141]....
        /*0a18*/ 	.word	0x0500000f


	//   ....[142]....
        /*0a1c*/ 	.word	0x0500000f


	//   ....[143]....
        /*0a20*/ 	.word	0x0500000f


	//   ....[144]....
        /*0a24*/ 	.word	0x0500000f


	//   ....[145]....
        /*0a28*/ 	.word	0x0500000f


	//   ....[146]....
        /*0a2c*/ 	.word	0x0500000f


	//   ....[147]....
        /*0a30*/ 	.word	0x0500000f


	//   ....[148]....
        /*0a34*/ 	.word	0x0500000f


	//   ....[149]....
        /*0a38*/ 	.word	0x0500000f


	//   ....[150]....
        /*0a3c*/ 	.word	0x0500000f


	//----- nvinfo : EIATTR_COOP_GROUP_INSTR_OFFSETS
	.align		4
.L_661:
        /*0a40*/ 	.byte	0x04, 0x28
        /*0a42*/ 	.short	(.L_663 - .L_662)


	//   ....[0]....
.L_662:
        /*0a44*/ 	.word	0x00000060


	//   ....[1]....
        /*0a48*/ 	.word	0x000001a0


	//   ....[2]....
        /*0a4c*/ 	.word	0x000001f0


	//   ....[3]....
        /*0a50*/ 	.word	0x00000420


	//   ....[4]....
        /*0a54*/ 	.word	0x00000580


	//   ....[5]....
        /*0a58*/ 	.word	0x000006a0


	//   ....[6]....
        /*0a5c*/ 	.word	0x00000800


	//   ....[7]....
        /*0a60*/ 	.word	0x0000af90


	//   ....[8]....
        /*0a64*/ 	.word	0x0000b520


	//   ....[9]....
        /*0a68*/ 	.word	0x0000b530


	//   ....[10]....
        /*0a6c*/ 	.word	0x0000b540


	//   ....[11]....
        /*0a70*/ 	.word	0x0000b550


	//   ....[12]....
        /*0a74*/ 	.word	0x0000e0e0


	//   ....[13]....
        /*0a78*/ 	.word	0x0000e0f0


	//   ....[14]....
        /*0a7c*/ 	.word	0x0000e100


	//   ....[15]....
        /*0a80*/ 	.word	0x0000e110


	//   ....[16]....
        /*0a84*/ 	.word	0x00014e60


	//   ....[17]....
        /*0a88*/ 	.word	0x00014f00


	//   ....[18]....
        /*0a8c*/ 	.word	0x00015400


	//   ....[19]....
        /*0a90*/ 	.word	0x00015480


	//   ....[20]....
        /*0a94*/ 	.word	0x0001a000


	//   ....[21]....
        /*0a98*/ 	.word	0x0001a020


	//   ....[22]....
        /*0a9c*/ 	.word	0x0001a7f0


	//   ....[23]....
        /*0aa0*/ 	.word	0x0001a810


	//   ....[24]....
        /*0aa4*/ 	.word	0x0001bc50


	//   ....[25]....
        /*0aa8*/ 	.word	0x0001bc60


	//   ....[26]....
        /*0aac*/ 	.word	0x0001bc90


	//   ....[27]....
        /*0ab0*/ 	.word	0x0001bca0


	//   ....[28]....
        /*0ab4*/ 	.word	0x0001d220


	//   ....[29]....
        /*0ab8*/ 	.word	0x0001d230


	//   ....[30]....
        /*0abc*/ 	.word	0x0001d240


	//   ....[31]....
        /*0ac0*/ 	.word	0x0001d250


	//   ....[32]....
        /*0ac4*/ 	.word	0x0001db20


	//   ....[33]....
        /*0ac8*/ 	.word	0x0001db40


	//   ....[34]....
        /*0acc*/ 	.word	0x0001dca0


	//   ....[35]....
        /*0ad0*/ 	.word	0x0001dcc0


	//   ....[36]....
        /*0ad4*/ 	.word	0x0001ddc0


	//   ....[37]....
        /*0ad8*/ 	.word	0x0001dde0


	//   ....[38]....
        /*0adc*/ 	.word	0x0001def0


	//   ....[39]....
        /*0ae0*/ 	.word	0x0001df10


	//   ....[40]....
        /*0ae4*/ 	.word	0x0001e430


	//   ....[41]....
        /*0ae8*/ 	.word	0x0001e470


	//   ....[42]....
        /*0aec*/ 	.word	0x0001ec50


	//   ....[43]....
        /*0af0*/ 	.word	0x0001ec60


	//   ....[44]....
        /*0af4*/ 	.word	0x0001fbe0


	//   ....[45]....
        /*0af8*/ 	.word	0x0001fc10


	//   ....[46]....
        /*0afc*/ 	.word	0x0001fd10


	//   ....[47]....
        /*0b00*/ 	.word	0x0001fd30


	//   ....[48]....
        /*0b04*/ 	.word	0x0001fe30


	//   ....[49]....
        /*0b08*/ 	.word	0x0001fe50


	//   ....[50]....
        /*0b0c*/ 	.word	0x0001ff60


	//   ....[51]....
        /*0b10*/ 	.word	0x0001ff80


	//   ....[52]....
        /*0b14*/ 	.word	0x00020110


	//   ....[53]....
        /*0b18*/ 	.word	0x00020340


	//   ....[54]....
        /*0b1c*/ 	.word	0x00020370


	//   ....[55]....
        /*0b20*/ 	.word	0x000203a0


	//   ....[56]....
        /*0b24*/ 	.word	0x000203d0


	//   ....[57]....
        /*0b28*/ 	.word	0x00020400


	//   ....[58]....
        /*0b2c*/ 	.word	0x00020430


	//   ....[59]....
        /*0b30*/ 	.word	0x000205d0


	//   ....[60]....
        /*0b34*/ 	.word	0x00020600


	//   ....[61]....
        /*0b38*/ 	.word	0x00020630


	//   ....[62]....
        /*0b3c*/ 	.word	0x00020660


	//   ....[63]....
        /*0b40*/ 	.word	0x00020690


	//   ....[64]....
        /*0b44*/ 	.word	0x000206c0


	//   ....[65]....
        /*0b48*/ 	.word	0x00020750


	//   ....[66]....
        /*0b4c*/ 	.word	0x00020780


	//   ....[67]....
        /*0b50*/ 	.word	0x00020790


	//   ....[68]....
        /*0b54*/ 	.word	0x00020840


	//   ....[69]....
        /*0b58*/ 	.word	0x00021a10


	//   ....[70]....
        /*0b5c*/ 	.word	0x00023780


	//   ....[71]....
        /*0b60*/ 	.word	0x00024370


	//   ....[72]....
        /*0b64*/ 	.word	0x000243b0


	//   ....[73]....
        /*0b68*/ 	.word	0x00024470


	//   ....[74]....
        /*0b6c*/ 	.word	0x00024480


	//   ....[75]....
        /*0b70*/ 	.word	0x00024520


	//   ....[76]....
        /*0b74*/ 	.word	0x00024530


	//   ....[77]....
        /*0b78*/ 	.word	0x000245d0


	//   ....[78]....
        /*0b7c*/ 	.word	0x000245e0


	//   ....[79]....
        /*0b80*/ 	.word	0x00024680


	//   ....[80]....
        /*0b84*/ 	.word	0x00024690


	//   ....[81]....
        /*0b88*/ 	.word	0x00024730


	//   ....[82]....
        /*0b8c*/ 	.word	0x00024740


	//   ....[83]....
        /*0b90*/ 	.word	0x000247e0


	//   ....[84]....
        /*0b94*/ 	.word	0x000247f0


	//   ....[85]....
        /*0b98*/ 	.word	0x00024840


	//   ....[86]....
        /*0b9c*/ 	.word	0x00024880


	//   ....[87]....
        /*0ba0*/ 	.word	0x00027860


	//   ....[88]....
        /*0ba4*/ 	.word	0x00027890


	//   ....[89]....
        /*0ba8*/ 	.word	0x000278e0


	//   ....[90]....
        /*0bac*/ 	.word	0x00027910


	//   ....[91]....
        /*0bb0*/ 	.word	0x00027940


	//   ....[92]....
        /*0bb4*/ 	.word	0x00027970


	//   ....[93]....
        /*0bb8*/ 	.word	0x000279a0


	//   ....[94]....
        /*0bbc*/ 	.word	0x000279d0


	//   ....[95]....
        /*0bc0*/ 	.word	0x00027ba0


	//   ....[96]....
        /*0bc4*/ 	.word	0x00027bd0


	//   ....[97]....
        /*0bc8*/ 	.word	0x00027c00


	//   ....[98]....
        /*0bcc*/ 	.word	0x00027c30


	//   ....[99]....
        /*0bd0*/ 	.word	0x00027c60


	//   ....[100]....
        /*0bd4*/ 	.word	0x00027c90


	//   ....[101]....
        /*0bd8*/ 	.word	0x00027d50


	//   ....[102]....
        /*0bdc*/ 	.word	0x00027d70


	//   ....[103]....
        /*0be0*/ 	.word	0x00027d80


	//   ....[104]....
        /*0be4*/ 	.word	0x00027de0


	//   ....[105]....
        /*0be8*/ 	.word	0x000284f0


	//   ....[106]....
        /*0bec*/ 	.word	0x00028930


	//   ....[107]....
        /*0bf0*/ 	.word	0x000289c0


	//   ....[108]....
        /*0bf4*/ 	.word	0x00028a10


	//   ....[109]....
        /*0bf8*/ 	.word	0x00028a60


	//   ....[110]....
        /*0bfc*/ 	.word	0x00028b40


	//   ....[111]....
        /*0c00*/ 	.word	0x00028bd0


	//   ....[112]....
        /*0c04*/ 	.word	0x00028c30


	//   ....[113]....
        /*0c08*/ 	.word	0x00028c90


	//   ....[114]....
        /*0c0c*/ 	.word	0x00028ee0


	//   ....[115]....
        /*0c10*/ 	.word	0x000291d0


	//   ....[116]....
        /*0c14*/ 	.word	0x00029350


	//   ....[117]....
        /*0c18*/ 	.word	0x000293a0


	//   ....[118]....
        /*0c1c*/ 	.word	0x00029470


	//   ....[119]....
        /*0c20*/ 	.word	0x00029580


	//   ....[120]....
        /*0c24*/ 	.word	0x000295e0


	//   ....[121]....
        /*0c28*/ 	.word	0x000296f0


	//   ....[122]....
        /*0c2c*/ 	.word	0x00029750


	//   ....[123]....
        /*0c30*/ 	.word	0x00029860


	//   ....[124]....
        /*0c34*/ 	.word	0x000298c0


	//   ....[125]....
        /*0c38*/ 	.word	0x000299d0


	//   ....[126]....
        /*0c3c*/ 	.word	0x00029a30


	//   ....[127]....
        /*0c40*/ 	.word	0x00029b40


	//   ....[128]....
        /*0c44*/ 	.word	0x00029ba0


	//   ....[129]....
        /*0c48*/ 	.word	0x00029cb0


	//   ....[130]....
        /*0c4c*/ 	.word	0x00029d10


	//   ....[131]....
        /*0c50*/ 	.word	0x00029df0


	//   ....[132]....
        /*0c54*/ 	.word	0x0002a160


	//   ....[133]....
        /*0c58*/ 	.word	0x0002a210


	//   ....[134]....
        /*0c5c*/ 	.word	0x0002a380


	//   ....[135]....
        /*0c60*/ 	.word	0x0002a410


	//   ....[136]....
        /*0c64*/ 	.word	0x0002a490


	//   ....[137]....
        /*0c68*/ 	.word	0x0002a510


	//   ....[138]....
        /*0c6c*/ 	.word	0x0002a590


	//   ....[139]....
        /*0c70*/ 	.word	0x0002a620


	//   ....[140]....
        /*0c74*/ 	.word	0x0002a6c0


	//   ....[141]....
        /*0c78*/ 	.word	0x0002a790


	//   ....[142]....
        /*0c7c*/ 	.word	0x0002a810


	//   ....[143]....
        /*0c80*/ 	.word	0x0002a890


	//   ....[144]....
        /*0c84*/ 	.word	0x0002a910


	//   ....[145]....
        /*0c88*/ 	.word	0x0002a9a0


	//   ....[146]....
        /*0c8c*/ 	.word	0x0002aa20


	//   ....[147]....
        /*0c90*/ 	.word	0x0002aac0


	//   ....[148]....
        /*0c94*/ 	.word	0x0002ab10


	//   ....[149]....
        /*0c98*/ 	.word	0x0002aba0


	//   ....[150]....
        /*0c9c*/ 	.word	0x0002acd0


	//----- nvinfo : EIATTR_REG_RECONFIG
	.align		4
.L_663:
        /*0ca0*/ 	.byte	0x01, 0x54
	.zero		2


	//----- nvinfo : EIATTR_SYSCALL_OFFSETS
	.align		4
        /*0ca4*/ 	.byte	0x04, 0x46
        /*0ca6*/ 	.short	(.L_665 - .L_664)


	//   ....[0]....
.L_664:
        /*0ca8*/ 	.word	0x00001cf0


	//   ....[1]....
        /*0cac*/ 	.word	0x00001e40


	//   ....[2]....
        /*0cb0*/ 	.word	0x0000b120


	//   ....[3]....
        /*0cb4*/ 	.word	0x0000b4a0


	//   ....[4]....
        /*0cb8*/ 	.word	0x000233a0


	//   ....[5]....
        /*0cbc*/ 	.word	0x000234f0


	//   ....[6]....
        /*0cc0*/ 	.word	0x000235e0


	//   ....[7]....
        /*0cc4*/ 	.word	0x00023f40


	//----- nvinfo : EIATTR_MBARRIER_INSTR_OFFSETS
	.align		4
.L_665:
        /*0cc8*/ 	.byte	0x04, 0x39
        /*0cca*/ 	.short	(.L_667 - .L_666)


	//   ....[0]....
.L_666:
        /*0ccc*/ 	.word	0x000002d0
        /*0cd0*/ 	.word	0x000000ff
        /*0cd4*/ 	.word	0x00036800
        /*0cd8*/ 	.short	0x0100
        /*0cda*/ 	.byte	0x08
	.zero		1


	//   ....[1]....
        /*0cdc*/ 	.word	0x000002e0
        /*0ce0*/ 	.word	0x000000ff
        /*0ce4*/ 	.word	0x00036820
        /*0ce8*/ 	.short	0x0100
        /*0cea*/ 	.byte	0x08
	.zero		1


	//   ....[2]....
        /*0cec*/ 	.word	0x000003d0
        /*0cf0*/ 	.word	0x000000ff
        /*0cf4*/ 	.word	0x00036830
        /*0cf8*/ 	.short	0x0100
        /*0cfa*/ 	.byte	0x08
	.zero		1


	//   ....[3]....
        /*0cfc*/ 	.word	0x000003e0
        /*0d00*/ 	.word	0x000000ff
        /*0d04*/ 	.word	0x00036840
        /*0d08*/ 	.short	0x0100
        /*0d0a*/ 	.byte	0x08
	.zero		1


	//   ....[4]....
        /*0d0c*/ 	.word	0x000003f0
        /*0d10*/ 	.word	0x000000ff
        /*0d14*/ 	.word	0x00036838
        /*0d18*/ 	.short	0x0100
        /*0d1a*/ 	.byte	0x08
	.zero		1


	//   ....[5]....
        /*0d1c*/ 	.word	0x00000400
        /*0d20*/ 	.word	0x000000ff
        /*0d24*/ 	.word	0x00036848
        /*0d28*/ 	.short	0x0100
        /*0d2a*/ 	.byte	0x08
	.zero		1


	//   ....[6]....
        /*0d2c*/ 	.word	0x00000530
        /*0d30*/ 	.word	0x000000ff
        /*0d34*/ 	.word	0x00036850
        /*0d38*/ 	.short	0x0100
        /*0d3a*/ 	.byte	0x08
	.zero		1


	//   ....[7]....
        /*0d3c*/ 	.word	0x00000540
        /*0d40*/ 	.word	0x000000ff
        /*0d44*/ 	.word	0x00036860
        /*0d48*/ 	.short	0x0100
        /*0d4a*/ 	.byte	0x08
	.zero		1


	//   ....[8]....
        /*0d4c*/ 	.word	0x00000550
        /*0d50*/ 	.word	0x000000ff
        /*0d54*/ 	.word	0x00036858
        /*0d58*/ 	.short	0x0100
        /*0d5a*/ 	.byte	0x08
	.zero		1


	//   ....[9]....
        /*0d5c*/ 	.word	0x00000560
        /*0d60*/ 	.word	0x000000ff
        /*0d64*/ 	.word	0x00036868
        /*0d68*/ 	.short	0x0100
        /*0d6a*/ 	.byte	0x08
	.zero		1


	//   ....[10]....
        /*0d6c*/ 	.word	0x00000650
        /*0d70*/ 	.word	0x000000ff
        /*0d74*/ 	.word	0x00036870
        /*0d78*/ 	.short	0x0100
        /*0d7a*/ 	.byte	0x06
	.zero		1


	//   ....[11]....
        /*0d7c*/ 	.word	0x00000660
        /*0d80*/ 	.word	0x000000ff
        /*0d84*/ 	.word	0x00036880
        /*0d88*/ 	.short	0x0100
        /*0d8a*/ 	.byte	0x06
	.zero		1


	//   ....[12]....
        /*0d8c*/ 	.word	0x00000670
        /*0d90*/ 	.word	0x000000ff
        /*0d94*/ 	.word	0x00036878
        /*0d98*/ 	.short	0x0100
        /*0d9a*/ 	.byte	0x06
	.zero		1


	//   ....[13]....
        /*0d9c*/ 	.word	0x00000680
        /*0da0*/ 	.word	0x000000ff
        /*0da4*/ 	.word	0x00036888
        /*0da8*/ 	.short	0x0100
        /*0daa*/ 	.byte	0x06
	.zero		1


	//   ....[14]....
        /*0dac*/ 	.word	0x000007b0
        /*0db0*/ 	.word	0x000000ff
        /*0db4*/ 	.word	0x00036890
        /*0db8*/ 	.short	0x0100
        /*0dba*/ 	.byte	0x08
	.zero		1


	//   ....[15]....
        /*0dbc*/ 	.word	0x000007c0
        /*0dc0*/ 	.word	0x000000ff
        /*0dc4*/ 	.word	0x000368a0
        /*0dc8*/ 	.short	0x0100
        /*0dca*/ 	.byte	0x08
	.zero		1


	//   ....[16]....
        /*0dcc*/ 	.word	0x000007d0
        /*0dd0*/ 	.word	0x000000ff
        /*0dd4*/ 	.word	0x00036898
        /*0dd8*/ 	.short	0x0100
        /*0dda*/ 	.byte	0x08
	.zero		1


	//   ....[17]....
        /*0ddc*/ 	.word	0x000007e0
        /*0de0*/ 	.word	0x000000ff
        /*0de4*/ 	.word	0x000368a8
        /*0de8*/ 	.short	0x0100
        /*0dea*/ 	.byte	0x08
	.zero		1


	//   ....[18]....
        /*0dec*/ 	.word	0x00000910
        /*0df0*/ 	.word	0x000000ff
        /*0df4*/ 	.word	0x000368b0
        /*0df8*/ 	.short	0x0100
        /*0dfa*/ 	.byte	0x08
	.zero		1


	//   ....[19]....
        /*0dfc*/ 	.word	0x00000920
        /*0e00*/ 	.word	0x000000ff
        /*0e04*/ 	.word	0x000368c0
        /*0e08*/ 	.short	0x0100
        /*0e0a*/ 	.byte	0x08
	.zero		1


	//   ....[20]....
        /*0e0c*/ 	.word	0x00000930
        /*0e10*/ 	.word	0x000000ff
        /*0e14*/ 	.word	0x000368b8
        /*0e18*/ 	.short	0x0100
        /*0e1a*/ 	.byte	0x08
	.zero		1


	//   ....[21]....
        /*0e1c*/ 	.word	0x00000940
        /*0e20*/ 	.word	0x000000ff
        /*0e24*/ 	.word	0x000368c8
        /*0e28*/ 	.short	0x0100
        /*0e2a*/ 	.byte	0x08
	.zero		1


	//   ....[22]....
        /*0e2c*/ 	.word	0x000039a0
        /*0e30*/ 	.word	0x00000061
        /*0e34*/ 	.word	0x00036890
        /*0e38*/ 	.short	0x010a
        /*0e3a*/ 	.byte	0x3f
	.zero		1


	//   ....[23]....
        /*0e3c*/ 	.word	0x00006d70
        /*0e40*/ 	.word	0x00000061
        /*0e44*/ 	.word	0x00036890
        /*0e48*/ 	.short	0x010a
        /*0e4a*/ 	.byte	0x3f
	.zero		1


	//   ....[24]....
        /*0e4c*/ 	.word	0x00009e50
        /*0e50*/ 	.word	0x00000061
        /*0e54*/ 	.word	0x00036890
        /*0e58*/ 	.short	0x010a
        /*0e5a*/ 	.byte	0x3f
	.zero		1


	//   ....[25]....
        /*0e5c*/ 	.word	0x0000a220
        /*0e60*/ 	.word	0x00000028
        /*0e64*/ 	.word	0x00000000
        /*0e68*/ 	.short	0x0101
        /*0e6a*/ 	.byte	0x3f
	.zero		1


	//   ....[26]....
        /*0e6c*/ 	.word	0x0000a260
        /*0e70*/ 	.word	0x00000061
        /*0e74*/ 	.word	0x000368b0
        /*0e78*/ 	.short	0x010a
        /*0e7a*/ 	.byte	0x3f
	.zero		1


	//   ....[27]....
        /*0e7c*/ 	.word	0x0000a8e0
        /*0e80*/ 	.word	0x00000061
        /*0e84*/ 	.word	0x00000000
        /*0e88*/ 	.short	0x0101
        /*0e8a*/ 	.byte	0x3f
	.zero		1


	//   ....[28]....
        /*0e8c*/ 	.word	0x0000b1a0
        /*0e90*/ 	.word	0x00000010
        /*0e94*/ 	.word	0x00036800
        /*0e98*/ 	.short	0x010a
        /*0e9a*/ 	.byte	0x3f
	.zero		1


	//   ....[29]....
        /*0e9c*/ 	.word	0x0000b1f0
        /*0ea0*/ 	.word	0x00000010
        /*0ea4*/ 	.word	0x00036800
        /*0ea8*/ 	.short	0x010a
        /*0eaa*/ 	.byte	0x3f
	.zero		1


	//   ....[30]....
        /*0eac*/ 	.word	0x0000bdb0
        /*0eb0*/ 	.word	0x00000010
        /*0eb4*/ 	.word	0x00036800
        /*0eb8*/ 	.short	0x010a
        /*0eba*/ 	.byte	0x3f
	.zero		1


	//   ....[31]....
        /*0ebc*/ 	.word	0x0000e6f0
        /*0ec0*/ 	.word	0x00000010
        /*0ec4*/ 	.word	0x00036800
        /*0ec8*/ 	.short	0x010a
        /*0eca*/ 	.byte	0x3f
	.zero		1


	//   ....[32]....
        /*0ecc*/ 	.word	0x00011190
        /*0ed0*/ 	.word	0x00000003
        /*0ed4*/ 	.word	0x00036830
        /*0ed8*/ 	.short	0x010a
        /*0eda*/ 	.byte	0x3f
	.zero		1


	//   ....[33]....
        /*0edc*/ 	.word	0x00011210
        /*0ee0*/ 	.word	0x00000003
        /*0ee4*/ 	.word	0x00036830
        /*0ee8*/ 	.short	0x010a
        /*0eea*/ 	.byte	0x3f
	.zero		1


	//   ....[34]....
        /*0eec*/ 	.word	0x00014ee0
        /*0ef0*/ 	.word	0x00000003
        /*0ef4*/ 	.word	0x00000000
        /*0ef8*/ 	.short	0x0101
        /*0efa*/ 	.byte	0x3f
	.zero		1


	//   ....[35]....
        /*0efc*/ 	.word	0x00016570
        /*0f00*/ 	.word	0x0000000b
        /*0f04*/ 	.word	0x00036830
        /*0f08*/ 	.short	0x010a
        /*0f0a*/ 	.byte	0x3f
	.zero		1


	//   ....[36]....
        /*0f0c*/ 	.word	0x000165f0
        /*0f10*/ 	.word	0x0000000b
        /*0f14*/ 	.word	0x00036830
        /*0f18*/ 	.short	0x010a
        /*0f1a*/ 	.byte	0x3f
	.zero		1


	//   ....[37]....
        /*0f1c*/ 	.word	0x00019c60
        /*0f20*/ 	.word	0x00000009
        /*0f24*/ 	.word	0x00036850
        /*0f28*/ 	.short	0x010a
        /*0f2a*/ 	.byte	0x3f
	.zero		1


	//   ....[38]....
        /*0f2c*/ 	.word	0x00019cb0
        /*0f30*/ 	.word	0x00000009
        /*0f34*/ 	.word	0x00036850
        /*0f38*/ 	.short	0x010a
        /*0f3a*/ 	.byte	0x3f
	.zero		1


	//   ....[39]....
        /*0f3c*/ 	.word	0x0001b000
        /*0f40*/ 	.word	0x0000000d
        /*0f44*/ 	.word	0x00000000
        /*0f48*/ 	.short	0x0101
        /*0f4a*/ 	.byte	0x3f
	.zero		1


	//   ....[40]....
        /*0f4c*/ 	.word	0x0001b060
        /*0f50*/ 	.word	0x00000009
        /*0f54*/ 	.word	0x00000000
        /*0f58*/ 	.short	0x0101
        /*0f5a*/ 	.byte	0x3f
	.zero		1


	//   ....[41]....
        /*0f5c*/ 	.word	0x0001b840
        /*0f60*/ 	.word	0x00000006
        /*0f64*/ 	.word	0x00036850
        /*0f68*/ 	.short	0x010a
        /*0f6a*/ 	.byte	0x3f
	.zero		1


	//   ....[42]....
        /*0f6c*/ 	.word	0x0001b8e0
        /*0f70*/ 	.word	0x00000006
        /*0f74*/ 	.word	0x00036850
        /*0f78*/ 	.short	0x010a
        /*0f7a*/ 	.byte	0x3f
	.zero		1


	//   ....[43]....
        /*0f7c*/ 	.word	0x0001be30
        /*0f80*/ 	.word	0x0000000c
        /*0f84*/ 	.word	0x00000000
        /*0f88*/ 	.short	0x0101
        /*0f8a*/ 	.byte	0x3f
	.zero		1


	//   ....[44]....
        /*0f8c*/ 	.word	0x0001db50
        /*0f90*/ 	.word	0x00000000
        /*0f94*/ 	.word	0x00000000
        /*0f98*/ 	.short	0x0101
        /*0f9a*/ 	.byte	0x3f
	.zero		1


	//   ....[45]....
        /*0f9c*/ 	.word	0x0001e2b0
        /*0fa0*/ 	.word	0x00000004
        /*0fa4*/ 	.word	0x00000000
        /*0fa8*/ 	.short	0x0101
        /*0faa*/ 	.byte	0x3f
	.zero		1


	//   ....[46]....
        /*0fac*/ 	.word	0x00021af0
        /*0fb0*/ 	.word	0x00000012
        /*0fb4*/ 	.word	0x00036820
        /*0fb8*/ 	.short	0x010a
        /*0fba*/ 	.byte	0x3f
	.zero		1


	//   ....[47]....
        /*0fbc*/ 	.word	0x00021bc0
        /*0fc0*/ 	.word	0x00000005
        /*0fc4*/ 	.word	0x000368a0
        /*0fc8*/ 	.short	0x010a
        /*0fca*/ 	.byte	0x3f
	.zero		1


	//   ....[48]....
        /*0fcc*/ 	.word	0x00021ff0
        /*0fd0*/ 	.word	0x00000005
        /*0fd4*/ 	.word	0x000368c0
        /*0fd8*/ 	.short	0x010a
        /*0fda*/ 	.byte	0x3f
	.zero		1


	//   ....[49]....
        /*0fdc*/ 	.word	0x00022540
        /*0fe0*/ 	.word	0x00000006
        /*0fe4*/ 	.word	0x000368a0
        /*0fe8*/ 	.short	0x010a
        /*0fea*/ 	.byte	0x3f
	.zero		1


	//   ....[50]....
        /*0fec*/ 	.word	0x00022990
        /*0ff0*/ 	.word	0x00000006
        /*0ff4*/ 	.word	0x000368c0
        /*0ff8*/ 	.short	0x010a
        /*0ffa*/ 	.byte	0x3f
	.zero		1


	//   ....[51]....
        /*0ffc*/ 	.word	0x000239f0
        /*1000*/ 	.word	0x00000000
        /*1004*/ 	.word	0x00036840
        /*1008*/ 	.short	0x010a
        /*100a*/ 	.byte	0x3f
	.zero		1


	//   ....[52]....
        /*100c*/ 	.word	0x00024970
        /*1010*/ 	.word	0x00000012
        /*1014*/ 	.word	0x00036800
        /*1018*/ 	.short	0x0107
        /*101a*/ 	.byte	0x3f
	.zero		1


	//   ....[53]....
        /*101c*/ 	.word	0x00024a70
        /*1020*/ 	.word	0x00000012
        /*1024*/ 	.word	0x00036800
        /*1028*/ 	.short	0x0101
        /*102a*/ 	.byte	0x3f
	.zero		1


	//   ....[54]....
        /*102c*/ 	.word	0x00024a90
        /*1030*/ 	.word	0x00000012
        /*1034*/ 	.word	0x00036820
        /*1038*/ 	.short	0x010a
        /*103a*/ 	.byte	0x3f
	.zero		1


	//   ....[55]....
        /*103c*/ 	.word	0x00024e50
        /*1040*/ 	.word	0x00000003
        /*1044*/ 	.word	0x00036840
        /*1048*/ 	.short	0x010a
        /*104a*/ 	.byte	0x3f
	.zero		1


	//   ....[56]....
        /*104c*/ 	.word	0x000252e0
        /*1050*/ 	.word	0x00000002
        /*1054*/ 	.word	0x00036860
        /*1058*/ 	.short	0x010a
        /*105a*/ 	.byte	0x3f
	.zero		1


	//   ....[57]....
        /*105c*/ 	.word	0x00025a80
        /*1060*/ 	.word	0x00000003
        /*1064*/ 	.word	0x00036840
        /*1068*/ 	.short	0x010a
        /*106a*/ 	.byte	0x3f
	.zero		1


	//   ....[58]....
        /*106c*/ 	.word	0x00025f10
        /*1070*/ 	.word	0x00000002
        /*1074*/ 	.word	0x00036860
        /*1078*/ 	.short	0x010a
        /*107a*/ 	.byte	0x3f
	.zero		1


	//   ....[59]....
        /*107c*/ 	.word	0x00026610
        /*1080*/ 	.word	0x00000003
        /*1084*/ 	.word	0x00036840
        /*1088*/ 	.short	0x010a
        /*108a*/ 	.byte	0x3f
	.zero		1


	//   ....[60]....
        /*108c*/ 	.word	0x00026a90
        /*1090*/ 	.word	0x00000002
        /*1094*/ 	.word	0x00036860
        /*1098*/ 	.short	0x010a
        /*109a*/ 	.byte	0x3f
	.zero		1


	//   ....[61]....
        /*109c*/ 	.word	0x00027130
        /*10a0*/ 	.word	0x00000000
        /*10a4*/ 	.word	0x00036860
        /*10a8*/ 	.short	0x010a
        /*10aa*/ 	.byte	0x3f
	.zero		1


	//   ....[62]....
        /*10ac*/ 	.word	0x00028470
        /*10b0*/ 	.word	0x00000000
        /*10b4*/ 	.word	0x00036820
        /*10b8*/ 	.short	0x010a
        /*10ba*/ 	.byte	0x3f
	.zero		1


	//   ....[63]....
        /*10bc*/ 	.word	0x00028660
        /*10c0*/ 	.word	0x00000006
        /*10c4*/ 	.word	0x00000000
        /*10c8*/ 	.short	0x010a
        /*10ca*/ 	.byte	0x3f
	.zero		1


	//   ....[64]....
        /*10cc*/ 	.word	0x000286a0
        /*10d0*/ 	.word	0x00000007
        /*10d4*/ 	.word	0x00000000
        /*10d8*/ 	.short	0x010a
        /*10da*/ 	.byte	0x3f
	.zero		1


	//   ....[65]....
        /*10dc*/ 	.word	0x00028700
        /*10e0*/ 	.word	0x00000004
        /*10e4*/ 	.word	0x00000000
        /*10e8*/ 	.short	0x010a
        /*10ea*/ 	.byte	0x3f
	.zero		1


	//   ....[66]....
        /*10ec*/ 	.word	0x00028730
        /*10f0*/ 	.word	0x00000003
        /*10f4*/ 	.word	0x00000000
        /*10f8*/ 	.short	0x010a
        /*10fa*/ 	.byte	0x3f
	.zero		1


	//   ....[67]....
        /*10fc*/ 	.word	0x00028790
        /*1100*/ 	.word	0x00000061
        /*1104*/ 	.word	0x00036890
        /*1108*/ 	.short	0x010a
        /*110a*/ 	.byte	0x3f
	.zero		1


	//   ....[68]....
        /*110c*/ 	.word	0x000287e0
        /*1110*/ 	.word	0x00000061
        /*1114*/ 	.word	0x00036890
        /*1118*/ 	.short	0x010a
        /*111a*/ 	.byte	0x3f
	.zero		1


	//   ....[69]....
        /*111c*/ 	.word	0x00028830
        /*1120*/ 	.word	0x00000061
        /*1124*/ 	.word	0x00036890
        /*1128*/ 	.short	0x010a
        /*112a*/ 	.byte	0x3f
	.zero		1


	//   ....[70]....
        /*112c*/ 	.word	0x00028880
        /*1130*/ 	.word	0x00000061
        /*1134*/ 	.word	0x000368b0
        /*1138*/ 	.short	0x010a
        /*113a*/ 	.byte	0x3f
	.zero		1


	//   ....[71]....
        /*113c*/ 	.word	0x00028a90
        /*1140*/ 	.word	0x00000010
        /*1144*/ 	.word	0x00036800
        /*1148*/ 	.short	0x010a
        /*114a*/ 	.byte	0x3f
	.zero		1


	//   ....[72]....
        /*114c*/ 	.word	0x00028cc0
        /*1150*/ 	.word	0x00000010
        /*1154*/ 	.word	0x00036800
        /*1158*/ 	.short	0x010a
        /*115a*/ 	.byte	0x3f
	.zero		1


	//   ....[73]....
        /*115c*/ 	.word	0x00028d10
        /*1160*/ 	.word	0x00000003
        /*1164*/ 	.word	0x00036830
        /*1168*/ 	.short	0x010a
        /*116a*/ 	.byte	0x3f
	.zero		1


	//   ....[74]....
        /*116c*/ 	.word	0x00028d60
        /*1170*/ 	.word	0x0000000b
        /*1174*/ 	.word	0x00036830
        /*1178*/ 	.short	0x010a
        /*117a*/ 	.byte	0x3f
	.zero		1


	//   ....[75]....
        /*117c*/ 	.word	0x00028db0
        /*1180*/ 	.word	0x00000009
        /*1184*/ 	.word	0x00036850
        /*1188*/ 	.short	0x010a
        /*118a*/ 	.byte	0x3f
	.zero		1


	//   ....[76]....
        /*118c*/ 	.word	0x00028e00
        /*1190*/ 	.word	0x00000006
        /*1194*/ 	.word	0x00036850
        /*1198*/ 	.short	0x010a
        /*119a*/ 	.byte	0x3f
	.zero		1


	//   ....[77]....
        /*119c*/ 	.word	0x00028fb0
        /*11a0*/ 	.word	0x00000012
        /*11a4*/ 	.word	0x00036820
        /*11a8*/ 	.short	0x010a
        /*11aa*/ 	.byte	0x3f
	.zero		1


	//   ....[78]....
        /*11ac*/ 	.word	0x00029000
        /*11b0*/ 	.word	0x00000005
        /*11b4*/ 	.word	0x000368a0
        /*11b8*/ 	.short	0x010a
        /*11ba*/ 	.byte	0x3f
	.zero		1


	//   ....[79]....
        /*11bc*/ 	.word	0x00029050
        /*11c0*/ 	.word	0x00000005
        /*11c4*/ 	.word	0x000368c0
        /*11c8*/ 	.short	0x010a
        /*11ca*/ 	.byte	0x3f
	.zero		1


	//   ....[80]....
        /*11cc*/ 	.word	0x000290a0
        /*11d0*/ 	.word	0x00000006
        /*11d4*/ 	.word	0x000368a0
        /*11d8*/ 	.short	0x010a
        /*11da*/ 	.byte	0x3f
	.zero		1


	//   ....[81]....
        /*11dc*/ 	.word	0x000290f0
        /*11e0*/ 	.word	0x00000006
        /*11e4*/ 	.word	0x000368c0
        /*11e8*/ 	.short	0x010a
        /*11ea*/ 	.byte	0x3f
	.zero		1


	//   ....[82]....
        /*11ec*/ 	.word	0x00029290
        /*11f0*/ 	.word	0x00000000
        /*11f4*/ 	.word	0x00036840
        /*11f8*/ 	.short	0x010a
        /*11fa*/ 	.byte	0x3f
	.zero		1


	//   ....[83]....
        /*11fc*/ 	.word	0x00029e70
        /*1200*/ 	.word	0x00000012
        /*1204*/ 	.word	0x00036820
        /*1208*/ 	.short	0x010a
        /*120a*/ 	.byte	0x3f
	.zero		1


	//   ....[84]....
        /*120c*/ 	.word	0x00029ec0
        /*1210*/ 	.word	0x00000003
        /*1214*/ 	.word	0x00036840
        /*1218*/ 	.short	0x010a
        /*121a*/ 	.byte	0x3f
	.zero		1


	//   ....[85]....
        /*121c*/ 	.word	0x00029f10
        /*1220*/ 	.word	0x00000002
        /*1224*/ 	.word	0x00036860
        /*1228*/ 	.short	0x010a
        /*122a*/ 	.byte	0x3f
	.zero		1


	//   ....[86]....
        /*122c*/ 	.word	0x00029f60
        /*1230*/ 	.word	0x00000003
        /*1234*/ 	.word	0x00036840
        /*1238*/ 	.short	0x010a
        /*123a*/ 	.byte	0x3f
	.zero		1


	//   ....[87]....
        /*123c*/ 	.word	0x00029fb0
        /*1240*/ 	.word	0x00000002
        /*1244*/ 	.word	0x00036860
        /*1248*/ 	.short	0x010a
        /*124a*/ 	.byte	0x3f
	.zero		1


	//   ....[88]....
        /*124c*/ 	.word	0x0002a000
        /*1250*/ 	.word	0x00000003
        /*1254*/ 	.word	0x00036840
        /*1258*/ 	.short	0x010a
        /*125a*/ 	.byte	0x3f
	.zero		1


	//   ....[89]....
        /*125c*/ 	.word	0x0002a050
        /*1260*/ 	.word	0x00000002
        /*1264*/ 	.word	0x00036860
        /*1268*/ 	.short	0x010a
        /*126a*/ 	.byte	0x3f
	.zero		1


	//   ....[90]....
        /*126c*/ 	.word	0x0002a0a0
        /*1270*/ 	.word	0x00000000
        /*1274*/ 	.word	0x00036860
        /*1278*/ 	.short	0x010a
        /*127a*/ 	.byte	0x3f
	.zero		1


	//   ....[91]....
        /*127c*/ 	.word	0x0002abf0
        /*1280*/ 	.word	0x00000000
        /*1284*/ 	.word	0x00036820
        /*1288*/ 	.short	0x010a
        /*128a*/ 	.byte	0x3f
	.zero		1


	//   ....[92]....
        /*128c*/ 	.word	0x0002ad90
        /*1290*/ 	.word	0x00000006
        /*1294*/ 	.word	0x00000000
        /*1298*/ 	.short	0x010a
        /*129a*/ 	.byte	0x3f
	.zero		1


	//   ....[93]....
        /*129c*/ 	.word	0x0002ade0
        /*12a0*/ 	.word	0x00000007
        /*12a4*/ 	.word	0x00000000
        /*12a8*/ 	.short	0x010a
        /*12aa*/ 	.byte	0x3f
	.zero		1


	//   ....[94]....
        /*12ac*/ 	.word	0x0002ae30
        /*12b0*/ 	.word	0x00000004
        /*12b4*/ 	.word	0x00000000
        /*12b8*/ 	.short	0x010a
        /*12ba*/ 	.byte	0x3f
	.zero		1


	//----- nvinfo : EIATTR_NUM_MBARRIERS
	.align		4
.L_667:
        /*12bc*/ 	.byte	0x03, 0x38
        /*12be*/ 	.short	0x0016


	//----- nvinfo : EIATTR_EXIT_INSTR_OFFSETS
	.align		4
        /*12c0*/ 	.byte	0x04, 0x1c
        /*12c2*/ 	.short	(.L_669 - .L_668)


	//   ....[0]....
.L_668:
        /*12c4*/ 	.word	0x00028780


	//----- nvinfo : EIATTR_MAX_THREADS
	.align		4
.L_669:
        /*12c8*/ 	.byte	0x04, 0x05
        /*12ca*/ 	.short	(.L_671 - .L_670)
.L_670:
        /*12cc*/ 	.word	0x00000180
        /*12d0*/ 	.word	0x00000001
        /*12d4*/ 	.word	0x00000001


	//----- nvinfo : EIATTR_CRS_STACK_SIZE
	.align		4
.L_671:
        /*12d8*/ 	.byte	0x04, 0x1e
        /*12da*/ 	.short	(.L_673 - .L_672)
.L_672:
        /*12dc*/ 	.word	0x00000000


	//----- nvinfo : EIATTR_CBANK_PARAM_SIZE
	.align		4
.L_673:
        /*12e0*/ 	.byte	0x03, 0x19
        /*12e2*/ 	.short	0x0af0


	//----- nvinfo : EIATTR_PARAM_CBANK
	.align		4
        /*12e4*/ 	.byte	0x04, 0x0a
        /*12e6*/ 	.short	(.L_675 - .L_674)
	.align		4
.L_674:
        /*12e8*/ 	.word	index@(.nv.constant0._ZN7cutlass13device_kernelIN5flash11enable_sm90INS1_16FlashAttnFwdSm90INS1_25CollectiveMainloopFwdSm90ILi2EN4cute5tupleIJNS5_1CILi1EEES8_S8_EEENS6_IJNS7_ILi128EEENS7_ILi112EEENS7_ILi192EEEEEELi192ENS_6half_tEfNS_4arch4Sm90ELb0ELb0ELb0ELb1ELb0ELb1ELb0ELb1ELb1ELb1ELb1ELb0EEENS1_21CollectiveEpilogueFwdINS6_IJSA_SC_SB_EEES9_SE_SG_Li256ELb1ELb1ELb1ELb0EEENS1_36VarlenDynamicPersistentTileSchedulerILi128ELi112ELi256ELi128ELb1ELb1ELb1ELb0ELb1ELb1EEEEEEEEEvNT_6ParamsE)
        /*12ec*/ 	.short	0x0210
        /*12ee*/ 	.short	0x0af0


	//----- nvinfo : EIATTR_SW_WAR
	.align		4
.L_675:
        /*12f0*/ 	.byte	0x04, 0x36
        /*12f2*/ 	.short	(.L_677 - .L_676)
.L_676:
        /*12f4*/ 	.word	0x00000008
.L_677:


//--------------------- .nv.info._ZN7cutlass13device_kernelIN5flash11enable_sm90INS1_16FlashAttnFwdSm90INS1_25CollectiveMainloopFwdSm90ILi2EN4cute5tupleIJNS5_1CILi1EEES8_S8_EEENS6_IJNS7_ILi128EEENS7_ILi96EEENS7_ILi192EEEEEELi192ENS_6half_tEfNS_4arch4Sm90ELb0ELb1ELb0ELb0ELb0ELb0ELb0ELb1ELb1ELb1ELb1ELb0EEENS1_21CollectiveEpilogueFwdINS6_IJSA_SC_SB_EEES9_SE_SG_Li256ELb0ELb1ELb1ELb0EEENS1_19SingleTileSchedulerILb0ELb1ELb1ELi128EEEEEEEEEvNT_6ParamsE --------------------------
	.section	.nv.info._ZN7cutlass13device_kernelIN5flash11enable_sm90INS1_16FlashAttnFwdSm90INS1_25CollectiveMainloopFwdSm90ILi2EN4cute5tupleIJNS5_1CILi1EEES8_S8_EEENS6_IJNS7_ILi128EEENS7_ILi96EEENS7_ILi192EEEEEELi192ENS_6half_tEfNS_4arch4Sm90ELb0ELb1ELb0ELb0ELb0ELb0ELb0ELb1ELb1ELb1ELb1ELb0EEENS1_21CollectiveEpilogueFwdINS6_IJSA_SC_SB_EEES9_SE_SG_Li256ELb0ELb1ELb1ELb0EEENS1_19SingleTileSchedulerILb0ELb1ELb1ELi128EEEEEEEEEvNT_6ParamsE,"",@"SHT_CUDA_INFO"
	.sectionflags	@""
	.align	4


	//----- nvinfo : EIATTR_CUDA_API_VERSION
	.align		4
        /*0000*/ 	.byte	0x04, 0x37
        /*0002*/ 	.short	(.L_679 - .L_678)
.L_678:
        /*0004*/ 	.word	0x00000082


	//----- nvinfo : EIATTR_KPARAM_INFO
	.align		4
.L_679:
        /*0008*/ 	.byte	0x04, 0x17
        /*000a*/ 	.short	(.L_681 - .L_680)
.L_680:
        /*000c*/ 	.word	0x00000000
        /*0010*/ 	.short	0x0000
        /*0012*/ 	.short	0x0070
        /*0014*/ 	.byte	0x00, 0xf0, 0x01, 0x28


	//----- nvinfo : EIATTR_SPARSE_MMA_MASK
	.align		4
.L_681:
        /*0018*/ 	.byte	0x03, 0x50
        /*001a*/ 	.short	0x0000


	//----- nvinfo : EIATTR_MAXREG_COUNT
	.align		4
        /*001c*/ 	.byte	0x03, 0x1b
        /*001e*/ 	.short	0x00a8


	//----- nvinfo : EIATTR_NUM_BARRIERS
	.align		4
        /*0020*/ 	.byte	0x02, 0x4c
        /*0022*/ 	.byte	0x09
	.zero		1


	//----- nvinfo : EIATTR_EXTERNS
	.align		4
        /*0024*/ 	.byte	0x04, 0x0f
        /*0026*/ 	.short	(.L_683 - .L_682)


	//   ....[0]....
	.align		4
.L_682:
        /*0028*/ 	.word	index@(__assertfail)


	//----- nvinfo : EIATTR_ANNOTATIONS
	.align		4
.L_683:
        /*002c*/ 	.byte	0x04, 0x55
        /*002e*/ 	.short	(.L_685 - .L_684)


	//   ....[0]....
.L_684:
        /*0030*/ 	.word	0x00000001
        /*0034*/ 	.byte	0x60, 0x09, 0x00, 0x00, 0x01, 0x00, 0x00, 0x00, 0xb0, 0x18, 0x00, 0x00, 0x01, 0x00, 0x00, 0x00
        /*0044*/ 	.byte	0x70, 0x02, 0x01, 0x00, 0x01, 0x00, 0x00, 0x00, 0x60, 0x07, 0x01, 0x00, 0x01, 0x00, 0x00, 0x00
        /*0054*/ 	.byte	0xc0, 0x17, 0x01, 0x00, 0x01, 0x00, 0x00, 0x00, 0x60, 0x1a, 0x01, 0x00, 0x01, 0x00, 0x00, 0x00
        /*0064*/ 	.byte	0xe0, 0x23, 0x01, 0x00, 0x01, 0x00, 0x00, 0x00, 0xb0, 0x2d, 0x01, 0x00, 0x01, 0x00, 0x00, 0x00
        /*0074*/ 	.byte	0x90, 0x3c, 0x01, 0x00


	//----- nvinfo : EIATTR_MERCURY_ISA_VERSION
	.align		4
.L_685:
        /*0078*/ 	.byte	0x03, 0x5f
        /*007a*/ 	.short	0x0101


	//----- nvinfo : EIATTR_INT_WARP_WIDE_INSTR_OFFSETS
	.align		4
        /*007c*/ 	.byte	0x04, 0x31
        /*007e*/ 	.short	(.L_687 - .L_686)


	//   ....[0]....
.L_686:
        /*0080*/ 	.word	0x00000130


	//   ....[1]....
        /*0084*/ 	.word	0x00000170


	//   ....[2]....
        /*0088*/ 	.word	0x000001e0


	//----- nvinfo : EIATTR_COOP_GROUP_MASK_REGIDS
	.align		4
.L_687:
        /*008c*/ 	.byte	0x04, 0x29
        /*008e*/ 	.short	(.L_689 - .L_688)


	//   ....[0]....
.L_688:
        /*0090*/ 	.word	0xffffffff


	//   ....[1]....
        /*0094*/ 	.word	0xffffffff


	//   ....[2]....
        /*0098*/ 	.word	0xffffffff


	//   ....[3]....
        /*009c*/ 	.word	0xffffffff


	//   ....[4]....
        /*00a0*/ 	.word	0xffffffff


	//   ....[5]....
        /*00a4*/ 	.word	0xffffffff


	//   ....[6]....
        /*00a8*/ 	.word	0xffffffff


	//   ....[7]....
        /*00ac*/ 	.word	0xffffffff


	//   ....[8]....
        /*00b0*/ 	.word	0xffffffff


	//   ....[9]....
        /*00b4*/ 	.word	0xffffffff


	//   ....[10]....
        /*00b8*/ 	.word	0xffffffff


	//   ....[11]....
        /*00bc*/ 	.word	0xffffffff


	//   ....[12]....
        /*00c0*/ 	.word	0xffffffff


	//   ....[13]....
        /*00c4*/ 	.word	0xffffffff


	//   ....[14]....
        /*00c8*/ 	.word	0xffffffff


	//   ....[15]....
        /*00cc*/ 	.word	0xffffffff


	//   ....[16]....
        /*00d0*/ 	.word	0xffffffff


	//   ....[17]....
        /*00d4*/ 	.word	0xffffffff


	//   ....[18]....
        /*00d8*/ 	.word	0xffffffff


	//   ....[19]....
        /*00dc*/ 	.word	0xffffffff


	//   ....[20]....
        /*00e0*/ 	.word	0xffffffff


	//   ....[21]....
        /*00e4*/ 	.word	0xffffffff


	//   ....[22]....
        /*00e8*/ 	.word	0xffffffff


	//   ....[23]....
        /*00ec*/ 	.word	0xffffffff


	//   ....[24]....
        /*00f0*/ 	.word	0xffffffff


	//   ....[25]....
        /*00f4*/ 	.word	0xffffffff


	//   ....[26]....
        /*00f8*/ 	.word	0xffffffff


	//   ....[27]....
        /*00fc*/ 	.word	0xffffffff


	//   ....[28]....
        /*0100*/ 	.word	0xffffffff


	//   ....[29]....
        /*0104*/ 	.word	0xffffffff


	//   ....[30]....
        /*0108*/ 	.word	0xffffffff


	//   ....[31]....
        /*010c*/ 	.word	0xffffffff


	//   ....[32]....
        /*0110*/ 	.word	0xffffffff


	//   ....[33]....
        /*0114*/ 	.word	0xffffffff


	//   ....[34]....
        /*0118*/ 	.word	0xffffffff


	//   ....[35]....
        /*011c*/ 	.word	0xffffffff


	//   ....[36]....
        /*0120*/ 	.word	0xffffffff


	//   ....[37]....
        /*0124*/ 	.word	0xffffffff


	//   ....[38]....
        /*0128*/ 	.word	0xffffffff


	//   ....[39]....
        /*012c*/ 	.word	0xffffffff


	//   ....[40]....
        /*0130*/ 	.word	0xffffffff


	//   ....[41]....
        /*0134*/ 	.word	0xffffffff


	//   ....[42]....
        /*0138*/ 	.word	0xffffffff


	//   ....[43]....
        /*013c*/ 	.word	0xffffffff


	//   ....[44]....
        /*0140*/ 	.word	0xffffffff


	//   ....[45]....
        /*0144*/ 	.word	0xffffffff


	//   ....[46]....
        /*0148*/ 	.word	0xffffffff


	//   ....[47]....
        /*014c*/ 	.word	0xffffffff


	//   ....[48]....
        /*0150*/ 	.word	0xffffffff


	//   ....[49]....
        /*0154*/ 	.word	0xffffffff


	//   ....[50]....
        /*0158*/ 	.word	0xffffffff


	//   ....[51]....
        /*015c*/ 	.word	0xffffffff


	//   ....[52]....
        /*0160*/ 	.word	0xffffffff


	//   ....[53]....
        /*0164*/ 	.word	0xffffffff


	//   ....[54]....
        /*0168*/ 	.word	0xffffffff


	//   ....[55]....
        /*016c*/ 	.word	0xffffffff


	//   ....[56]....
        /*0170*/ 	.word	0xffffffff


	//   ....[57]....
        /*0174*/ 	.word	0xffffffff


	//   ....[58]....
        /*0178*/ 	.word	0xffffffff


	//   ....[59]....
        /*017c*/ 	.word	0xffffffff


	//   ....[60]....
        /*0180*/ 	.word	0xffffffff


	//   ....[61]....
        /*0184*/ 	.word	0x0500000f


	//   ....[62]....
        /*0188*/ 	.word	0x0500000f


	//   ....[63]....
        /*018c*/ 	.word	0x0500000f


	//   ....[64]....
        /*0190*/ 	.word	0x0500000f


	//   ....[65]....
        /*0194*/ 	.word	0x0500000f


	//   ....[66]....
        /*0198*/ 	.word	0x0500000f


	//   ....[67]....
        /*019c*/ 	.word	0x0500000f


	//   ....[68]....
        /*01a0*/ 	.word	0x0500000f


	//   ....[69]....
        /*01a4*/ 	.word	0x0500000f


	//   ....[70]....
        /*01a8*/ 	.word	0x0500000f


	//   ....[71]....
        /*01ac*/ 	.word	0x0500000f


	//   ....[72]....
        /*01b0*/ 	.word	0x0500000f


	//   ....[73]....
        /*01b4*/ 	.word	0x0500000f


	//   ....[74]....
        /*01b8*/ 	.word	0x0500000f


	//   ....[75]....
        /*01bc*/ 	.word	0x0500000f


	//   ....[76]....
        /*01c0*/ 	.word	0x0500000f


	//   ....[77]....
        /*01c4*/ 	.word	0x0500000f


	//   ....[78]....
        /*01c8*/ 	.word	0x0500000f


	//----- nvinfo : EIATTR_COOP_GROUP_INSTR_OFFSETS
	.align		4
.L_689:
        /*01cc*/ 	.byte	0x04, 0x28
        /*01ce*/ 	.short	(.L_691 - .L_690)


	//   ....[0]....
.L_690:
        /*01d0*/ 	.word	0x00000060


	//   ....[1]....
        /*01d4*/ 	.word	0x00000140


	//   ....[2]....
        /*01d8*/ 	.word	0x00000190


	//   ....[3]....
        /*01dc*/ 	.word	0x000003c0


	//   ....[4]....
        /*01e0*/ 	.word	0x00000520


	//   ....[5]....
        /*01e4*/ 	.word	0x00000640


	//   ....[6]....
        /*01e8*/ 	.word	0x000007a0


	//   ....[7]....
        /*01ec*/ 	.word	0x000016b0


	//   ....[8]....
        /*01f0*/ 	.word	0x00002320


	//   ....[9]....
        /*01f4*/ 	.word	0x00002c60


	//   ....[10]....
        /*01f8*/ 	.word	0x000032d0


	//   ....[11]....
        /*01fc*/ 	.word	0x00003400


	//   ....[12]....
        /*0200*/ 	.word	0x000039d0


	//   ....[13]....
        /*0204*/ 	.word	0x00003a60


	//   ....[14]....
        /*0208*/ 	.word	0x000056d0


	//   ....[15]....
        /*020c*/ 	.word	0x00005900


	//   ....[16]....
        /*0210*/ 	.word	0x00006690


	//   ....[17]....
        /*0214*/ 	.word	0x000067a0


	//   ....[18]....
        /*0218*/ 	.word	0x00006d70


	//   ....[19]....
        /*021c*/ 	.word	0x00006de0


	//   ....[20]....
        /*0220*/ 	.word	0x00008910


	//   ....[21]....
        /*0224*/ 	.word	0x00008930


	//   ....[22]....
        /*0228*/ 	.word	0x00008f20


	//   ....[23]....
        /*022c*/ 	.word	0x00008fa0


	//   ....[24]....
        /*0230*/ 	.word	0x0000a730


	//   ....[25]....
        /*0234*/ 	.word	0x0000a960


	//   ....[26]....
        /*0238*/ 	.word	0x0000b700


	//   ....[27]....
        /*023c*/ 	.word	0x0000b820


	//   ....[28]....
        /*0240*/ 	.word	0x0000be70


	//   ....[29]....
        /*0244*/ 	.word	0x0000bee0


	//   ....[30]....
        /*0248*/ 	.word	0x0000ceb0


	//   ....[31]....
        /*024c*/ 	.word	0x0000cee0


	//   ....[32]....
        /*0250*/ 	.word	0x0000cfd0


	//   ....[33]....
        /*0254*/ 	.word	0x0000cfe0


	//   ....[34]....
        /*0258*/ 	.word	0x0000e070


	//   ....[35]....
        /*025c*/ 	.word	0x0000e0b0


	//   ....[36]....
        /*0260*/ 	.word	0x0000e0f0


	//   ....[37]....
        /*0264*/ 	.word	0x0000e130


	//   ....[38]....
        /*0268*/ 	.word	0x0000e170


	//   ....[39]....
        /*026c*/ 	.word	0x0000e190


	//   ....[40]....
        /*0270*/ 	.word	0x0000eb10


	//   ....[41]....
        /*0274*/ 	.word	0x0000eb20


	//   ....[42]....
        /*0278*/ 	.word	0x0000f890


	//   ....[43]....
        /*027c*/ 	.word	0x00010780


	//   ....[44]....
        /*0280*/ 	.word	0x00011140


	//   ....[45]....
        /*0284*/ 	.word	0x00011180


	//   ....[46]....
        /*0288*/ 	.word	0x000111b0


	//   ....[47]....
        /*028c*/ 	.word	0x00011200


	//   ....[48]....
        /*0290*/ 	.word	0x00011290


	//   ....[49]....
        /*0294*/ 	.word	0x000112b0


	//   ....[50]....
        /*0298*/ 	.word	0x00011340


	//   ....[51]....
        /*029c*/ 	.word	0x00011370


	//   ....[52]....
        /*02a0*/ 	.word	0x000113f0


	//   ....[53]....
        /*02a4*/ 	.word	0x00011420


	//   ....[54]....
        /*02a8*/ 	.word	0x000114a0


	//   ....[55]....
        /*02ac*/ 	.word	0x000114d0


	//   ....[56]....
        /*02b0*/ 	.word	0x00011550


	//   ....[57]....
        /*02b4*/ 	.word	0x00011580


	//   ....[58]....
        /*02b8*/ 	.word	0x000115f0


	//   ....[59]....
        /*02bc*/ 	.word	0x00011620


	//   ....[60]....
        /*02c0*/ 	.word	0x00013c20


	//   ....[61]....
        /*02c4*/ 	.word	0x00014260


	//   ....[62]....
        /*02c8*/ 	.word	0x000143d0


	//   ....[63]....
        /*02cc*/ 	.word	0x00014430


	//   ....[64]....
        /*02d0*/ 	.word	0x00014570


	//   ....[65]....
        /*02d4*/ 	.word	0x000145e0


	//   ....[66]....
        /*02d8*/ 	.word	0x000146e0


	//   ....[67]....
        /*02dc*/ 	.word	0x00014750


	//   ....[68]....
        /*02e0*/ 	.word	0x00014850


	//   ....[69]....
        /*02e4*/ 	.word	0x000148c0


	//   ....[70]....
        /*02e8*/ 	.word	0x000149c0


	//   ....[71]....
        /*02ec*/ 	.word	0x00014a30


	//   ....[72]....
        /*02f0*/ 	.word	0x00014b30


	//   ....[73]....
        /*02f4*/ 	.word	0x00014ba0


	//   ....[74]....
        /*02f8*/ 	.word	0x00014ca0


	//   ....[75]....
        /*02fc*/ 	.word	0x00014d00


	//   ....[76]....
        /*0300*/ 	.word	0x00014df0


	//   ....[77]....
        /*0304*/ 	.word	0x00014e40


	//   ....[78]....
        /*0308*/ 	.word	0x00015240


	//----- nvinfo : EIATTR_REG_RECONFIG
	.align		4
.L_691:
        /*030c*/ 	.byte	0x01, 0x54
	.zero		2


	//----- nvinfo : EIATTR_SYSCALL_OFFSETS
	.align		4
        /*0310*/ 	.byte	0x04, 0x46
        /*0312*/ 	.short	(.L_693 - .L_692)


	//   ....[0]....
.L_692:
        /*0314*/ 	.word	0x00001870


	//   ....[1]....
        /*0318*/ 	.word	0x000103f0


	//   ....[2]....
        /*031c*/ 	.word	0x00010530


	//   ....[3]....
        /*0320*/ 	.word	0x00010620


	//   ....[4]....
        /*0324*/ 	.word	0x00010d90


	//----- nvinfo : EIATTR_MBARRIER_INSTR_OFFSETS
	.align		4
.L_693:
        /*0328*/ 	.byte	0x04, 0x39
        /*032a*/ 	.short	(.L_695 - .L_694)


	//   ....[0]....
.L_694:
        /*032c*/ 	.word	0x00000270
        /*0330*/ 	.word	0x000000ff
        /*0334*/ 	.word	0x00030800
        /*0338*/ 	.short	0x0100
        /*033a*/ 	.byte	0x08
	.zero		1


	//   ....[1]....
        /*033c*/ 	.word	0x00000280
        /*0340*/ 	.word	0x000000ff
        /*0344*/ 	.word	0x00030820
        /*0348*/ 	.short	0x0100
        /*034a*/ 	.byte	0x08
	.zero		1


	//   ....[2]....
        /*034c*/ 	.word	0x00000370
        /*0350*/ 	.word	0x000000ff
        /*0354*/ 	.word	0x00030830
        /*0358*/ 	.short	0x0100
        /*035a*/ 	.byte	0x08
	.zero		1


	//   ....[3]....
        /*035c*/ 	.word	0x00000380
        /*0360*/ 	.word	0x000000ff
        /*0364*/ 	.word	0x00030840
        /*0368*/ 	.short	0x0100
        /*036a*/ 	.byte	0x08
	.zero		1


	//   ....[4]....
        /*036c*/ 	.word	0x00000390
        /*0370*/ 	.word	0x000000ff
        /*0374*/ 	.word	0x00030838
        /*0378*/ 	.short	0x0100
        /*037a*/ 	.byte	0x08
	.zero		1


	//   ....[5]....
        /*037c*/ 	.word	0x000003a0
        /*0380*/ 	.word	0x000000ff
        /*0384*/ 	.word	0x00030848
        /*0388*/ 	.short	0x0100
        /*038a*/ 	.byte	0x08
	.zero		1


	//   ....[6]....
        /*038c*/ 	.word	0x000004d0
        /*0390*/ 	.word	0x000000ff
        /*0394*/ 	.word	0x00030850
        /*0398*/ 	.short	0x0100
        /*039a*/ 	.byte	0x08
	.zero		1


	//   ....[7]....
        /*039c*/ 	.word	0x000004e0
        /*03a0*/ 	.word	0x000000ff
        /*03a4*/ 	.word	0x00030860
        /*03a8*/ 	.short	0x0100
        /*03aa*/ 	.byte	0x08
	.zero		1


	//   ....[8]....
        /*03ac*/ 	.word	0x000004f0
        /*03b0*/ 	.word	0x000000ff
        /*03b4*/ 	.word	0x00030858
        /*03b8*/ 	.short	0x0100
        /*03ba*/ 	.byte	0x08
	.zero		1


	//   ....[9]....
        /*03bc*/ 	.word	0x00000500
        /*03c0*/ 	.word	0x000000ff
        /*03c4*/ 	.word	0x00030868
        /*03c8*/ 	.short	0x0100
        /*03ca*/ 	.byte	0x08
	.zero		1


	//   ....[10]....
        /*03cc*/ 	.word	0x000005f0
        /*03d0*/ 	.word	0x000000ff
        /*03d4*/ 	.word	0x00030870
        /*03d8*/ 	.short	0x0100
        /*03da*/ 	.byte	0x06
	.zero		1


	//   ....[11]....
        /*03dc*/ 	.word	0x00000600
        /*03e0*/ 	.word	0x000000ff
        /*03e4*/ 	.word	0x00030880
        /*03e8*/ 	.short	0x0100
        /*03ea*/ 	.byte	0x06
	.zero		1


	//   ....[12]....
        /*03ec*/ 	.word	0x00000610
        /*03f0*/ 	.word	0x000000ff
        /*03f4*/ 	.word	0x00030878
        /*03f8*/ 	.short	0x0100
        /*03fa*/ 	.byte	0x06
	.zero		1


	//   ....[13]....
        /*03fc*/ 	.word	0x00000620
        /*0400*/ 	.word	0x000000ff
        /*0404*/ 	.word	0x00030888
        /*0408*/ 	.short	0x0100
        /*040a*/ 	.byte	0x06
	.zero		1


	//   ....[14]....
        /*040c*/ 	.word	0x00000750
        /*0410*/ 	.word	0x000000ff
        /*0414*/ 	.word	0x00030890
        /*0418*/ 	.short	0x0100
        /*041a*/ 	.byte	0x08
	.zero		1


	//   ....[15]....
        /*041c*/ 	.word	0x00000760
        /*0420*/ 	.word	0x000000ff
        /*0424*/ 	.word	0x000308a0
        /*0428*/ 	.short	0x0100
        /*042a*/ 	.byte	0x08
	.zero		1


	//   ....[16]....
        /*042c*/ 	.word	0x00000770
        /*0430*/ 	.word	0x000000ff
        /*0434*/ 	.word	0x00030898
        /*0438*/ 	.short	0x0100
        /*043a*/ 	.byte	0x08
	.zero		1


	//   ....[17]....
        /*043c*/ 	.word	0x00000780
        /*0440*/ 	.word	0x000000ff
        /*0444*/ 	.word	0x000308a8
        /*0448*/ 	.short	0x0100
        /*044a*/ 	.byte	0x08
	.zero		1


	//   ....[18]....
        /*044c*/ 	.word	0x000008b0
        /*0450*/ 	.word	0x000000ff
        /*0454*/ 	.word	0x000308b0
        /*0458*/ 	.short	0x0100
        /*045a*/ 	.byte	0x08
	.zero		1


	//   ....[19]....
        /*045c*/ 	.word	0x000008c0
        /*0460*/ 	.word	0x000000ff
        /*0464*/ 	.word	0x000308c0
        /*0468*/ 	.short	0x0100
        /*046a*/ 	.byte	0x08
	.zero		1


	//   ....[20]....
        /*046c*/ 	.word	0x000008d0
        /*0470*/ 	.word	0x000000ff
        /*0474*/ 	.word	0x000308b8
        /*0478*/ 	.short	0x0100
        /*047a*/ 	.byte	0x08
	.zero		1


	//   ....[21]....
        /*047c*/ 	.word	0x000008e0
        /*0480*/ 	.word	0x000000ff
        /*0484*/ 	.word	0x000308c8
        /*0488*/ 	.short	0x0100
        /*048a*/ 	.byte	0x08
	.zero		1


	//   ....[22]....
        /*048c*/ 	.word	0x00001890
        /*0490*/ 	.word	0x000000ff
        /*0494*/ 	.word	0x00030800
        /*0498*/ 	.short	0x010a
        /*049a*/ 	.byte	0x39
	.zero		1


	//   ....[23]....
        /*049c*/ 	.word	0x00001920
        /*04a0*/ 	.word	0x000000ff
        /*04a4*/ 	.word	0x00030830
        /*04a8*/ 	.short	0x010a
        /*04aa*/ 	.byte	0x39
	.zero		1


	//   ....[24]....
        /*04ac*/ 	.word	0x000019b0
        /*04b0*/ 	.word	0x000000ff
        /*04b4*/ 	.word	0x00030830
        /*04b8*/ 	.short	0x010a
        /*04ba*/ 	.byte	0x39
	.zero		1


	//   ....[25]....
        /*04bc*/ 	.word	0x00002380
        /*04c0*/ 	.word	0x00000000
        /*04c4*/ 	.word	0x00000000
        /*04c8*/ 	.short	0x0101
        /*04ca*/ 	.byte	0x3f
	.zero		1


	//   ....[26]....
        /*04cc*/ 	.word	0x000048a0
        /*04d0*/ 	.word	0x000000ff
        /*04d4*/ 	.word	0x00030830
        /*04d8*/ 	.short	0x010a
        /*04da*/ 	.byte	0x3d
	.zero		1


	//   ....[27]....
        /*04dc*/ 	.word	0x000048e0
        /*04e0*/ 	.word	0x000000ff
        /*04e4*/ 	.word	0x00030830
        /*04e8*/ 	.short	0x010a
        /*04ea*/ 	.byte	0x3d
	.zero		1


	//   ....[28]....
        /*04ec*/ 	.word	0x00005340
        /*04f0*/ 	.word	0x000000ff
        /*04f4*/ 	.word	0x00030850
        /*04f8*/ 	.short	0x010a
        /*04fa*/ 	.byte	0x0b
	.zero		1


	//   ....[29]....
        /*04fc*/ 	.word	0x00005380
        /*0500*/ 	.word	0x000000ff
        /*0504*/ 	.word	0x00030850
        /*0508*/ 	.short	0x010a
        /*050a*/ 	.byte	0x0b
	.zero		1


	//   ....[30]....
        /*050c*/ 	.word	0x00005700
        /*0510*/ 	.word	0x00000000
        /*0514*/ 	.word	0x00000000
        /*0518*/ 	.short	0x0101
        /*051a*/ 	.byte	0x3f
	.zero		1


	//   ....[31]....
        /*051c*/ 	.word	0x00007200
        /*0520*/ 	.word	0x0000007f
        /*0524*/ 	.word	0x00000000
        /*0528*/ 	.short	0x0101
        /*052a*/ 	.byte	0x3f
	.zero		1


	//   ....[32]....
        /*052c*/ 	.word	0x00007b10
        /*0530*/ 	.word	0x000000ff
        /*0534*/ 	.word	0x00030830
        /*0538*/ 	.short	0x010a
        /*053a*/ 	.byte	0x38
	.zero		1


	//   ....[33]....
        /*053c*/ 	.word	0x00007b50
        /*0540*/ 	.word	0x000000ff
        /*0544*/ 	.word	0x00030830
        /*0548*/ 	.short	0x010a
        /*054a*/ 	.byte	0x38
	.zero		1


	//   ....[34]....
        /*054c*/ 	.word	0x000085b0
        /*0550*/ 	.word	0x000000ff
        /*0554*/ 	.word	0x00030850
        /*0558*/ 	.short	0x010a
        /*055a*/ 	.byte	0x0b
	.zero		1


	//   ....[35]....
        /*055c*/ 	.word	0x000085f0
        /*0560*/ 	.word	0x000000ff
        /*0564*/ 	.word	0x00030850
        /*0568*/ 	.short	0x010a
        /*056a*/ 	.byte	0x0b
	.zero		1


	//   ....[36]....
        /*056c*/ 	.word	0x00009420
        /*0570*/ 	.word	0x00000078
        /*0574*/ 	.word	0x00000000
        /*0578*/ 	.short	0x0101
        /*057a*/ 	.byte	0x3f
	.zero		1


	//   ....[37]....
        /*057c*/ 	.word	0x000094c0
        /*0580*/ 	.word	0x00000078
        /*0584*/ 	.word	0x00000000
        /*0588*/ 	.short	0x0101
        /*058a*/ 	.byte	0x3f
	.zero		1


	//   ....[38]....
        /*058c*/ 	.word	0x00009920
        /*0590*/ 	.word	0x000000ff
        /*0594*/ 	.word	0x00030830
        /*0598*/ 	.short	0x010a
        /*059a*/ 	.byte	0x38
	.zero		1


	//   ....[39]....
        /*059c*/ 	.word	0x00009960
        /*05a0*/ 	.word	0x000000ff
        /*05a4*/ 	.word	0x00030830
        /*05a8*/ 	.short	0x010a
        /*05aa*/ 	.byte	0x38
	.zero		1


	//   ....[40]....
        /*05ac*/ 	.word	0x0000a3c0
        /*05b0*/ 	.word	0x000000ff
        /*05b4*/ 	.word	0x00030850
        /*05b8*/ 	.short	0x010a
        /*05ba*/ 	.byte	0x0b
	.zero		1


	//   ....[41]....
        /*05bc*/ 	.word	0x0000a400
        /*05c0*/ 	.word	0x000000ff
        /*05c4*/ 	.word	0x00030850
        /*05c8*/ 	.short	0x010a
        /*05ca*/ 	.byte	0x0b
	.zero		1


	//   ....[42]....
        /*05cc*/ 	.word	0x0000a760
        /*05d0*/ 	.word	0x00000000
        /*05d4*/ 	.word	0x00000000
        /*05d8*/ 	.short	0x0101
        /*05da*/ 	.byte	0x3f
	.zero		1


	//   ....[43]....
        /*05dc*/ 	.word	0x0000c270
        /*05e0*/ 	.word	0x0000007f
        /*05e4*/ 	.word	0x00000000
        /*05e8*/ 	.short	0x0101
        /*05ea*/ 	.byte	0x3f
	.zero		1


	//   ....[44]....
        /*05ec*/ 	.word	0x0000ce20
        /*05f0*/ 	.word	0x000000ff
        /*05f4*/ 	.word	0x00030850
        /*05f8*/ 	.short	0x010a
        /*05fa*/ 	.byte	0x07
	.zero		1


	//   ....[45]....
        /*05fc*/ 	.word	0x0000ce60
        /*0600*/ 	.word	0x000000ff
        /*0604*/ 	.word	0x00030850
        /*0608*/ 	.short	0x010a
        /*060a*/ 	.byte	0x07
	.zero		1


	//   ....[46]....
        /*060c*/ 	.word	0x0000d2c0
        /*0610*/ 	.word	0x0000000c
        /*0614*/ 	.word	0x00000000
        /*0618*/ 	.short	0x0101
        /*061a*/ 	.byte	0x3f
	.zero		1


	//   ....[47]....
        /*061c*/ 	.word	0x0000e1a0
        /*0620*/ 	.word	0x000000ff
        /*0624*/ 	.word	0x00000000
        /*0628*/ 	.short	0x0101
        /*062a*/ 	.byte	0x04
	.zero		1


	//   ....[48]....
        /*062c*/ 	.word	0x000109a0
        /*0630*/ 	.word	0x000000ff
        /*0634*/ 	.word	0x00030840
        /*0638*/ 	.short	0x010a
        /*063a*/ 	.byte	0x26
	.zero		1


	//   ....[49]....
        /*063c*/ 	.word	0x00011760
        /*0640*/ 	.word	0x000000ff
        /*0644*/ 	.word	0x00030800
        /*0648*/ 	.short	0x0107
        /*064a*/ 	.byte	0x26
	.zero		1


	//   ....[50]....
        /*064c*/ 	.word	0x000117d0
        /*0650*/ 	.word	0x000000ff
        /*0654*/ 	.word	0x00030800
        /*0658*/ 	.short	0x0101
        /*065a*/ 	.byte	0x26
	.zero		1


	//   ....[51]....
        /*065c*/ 	.word	0x000117e0
        /*0660*/ 	.word	0x000000ff
        /*0664*/ 	.word	0x00030820
        /*0668*/ 	.short	0x010a
        /*066a*/ 	.byte	0x26
	.zero		1


	//   ....[52]....
        /*066c*/ 	.word	0x00011bf0
        /*0670*/ 	.word	0x000000ff
        /*0674*/ 	.word	0x00030848
        /*0678*/ 	.short	0x010a
        /*067a*/ 	.byte	0x26
	.zero		1


	//   ....[53]....
        /*067c*/ 	.word	0x00011fa0
        /*0680*/ 	.word	0x000000ff
        /*0684*/ 	.word	0x00030860
        /*0688*/ 	.short	0x010a
        /*068a*/ 	.byte	0x26
	.zero		1


	//   ....[54]....
        /*068c*/ 	.word	0x00012570
        /*0690*/ 	.word	0x000000ff
        /*0694*/ 	.word	0x00030840
        /*0698*/ 	.short	0x010a
        /*069a*/ 	.byte	0x26
	.zero		1


	//   ....[55]....
        /*069c*/ 	.word	0x00012930
        /*06a0*/ 	.word	0x000000ff
        /*06a4*/ 	.word	0x00030868
        /*06a8*/ 	.short	0x010a
        /*06aa*/ 	.byte	0x26
	.zero		1


	//   ....[56]....
        /*06ac*/ 	.word	0x00012f50
        /*06b0*/ 	.word	0x000000ff
        /*06b4*/ 	.word	0x00030848
        /*06b8*/ 	.short	0x010a
        /*06ba*/ 	.byte	0x26
	.zero		1


	//   ....[57]....
        /*06bc*/ 	.word	0x000132f0
        /*06c0*/ 	.word	0x000000ff
        /*06c4*/ 	.word	0x00030860
        /*06c8*/ 	.short	0x010a
        /*06ca*/ 	.byte	0x26
	.zero		1


	//   ....[58]....
        /*06cc*/ 	.word	0x00013750
        /*06d0*/ 	.word	0x00000003
        /*06d4*/ 	.word	0x00030860
        /*06d8*/ 	.short	0x010a
        /*06da*/ 	.byte	0x3f
	.zero		1


	//   ....[59]....
        /*06dc*/ 	.word	0x00013bb0
        /*06e0*/ 	.word	0x00000002
        /*06e4*/ 	.word	0x00030820
        /*06e8*/ 	.short	0x010a
        /*06ea*/ 	.byte	0x3f
	.zero		1


	//   ....[60]....
        /*06ec*/ 	.word	0x00013d50
        /*06f0*/ 	.word	0x00000007
        /*06f4*/ 	.word	0x00000000
        /*06f8*/ 	.short	0x010a
        /*06fa*/ 	.byte	0x3f
	.zero		1


	//   ....[61]....
        /*06fc*/ 	.word	0x00013dc0
        /*0700*/ 	.word	0x00000008
        /*0704*/ 	.word	0x00000000
        /*0708*/ 	.short	0x010a
        /*070a*/ 	.byte	0x3f
	.zero		1


	//   ....[62]....
        /*070c*/ 	.word	0x00013e20
        /*0710*/ 	.word	0x00000007
        /*0714*/ 	.word	0x00000000
        /*0718*/ 	.short	0x010a
        /*071a*/ 	.byte	0x3f
	.zero		1


	//   ....[63]....
        /*071c*/ 	.word	0x00013e50
        /*0720*/ 	.word	0x00000006
        /*0724*/ 	.word	0x00000000
        /*0728*/ 	.short	0x010a
        /*072a*/ 	.byte	0x3f
	.zero		1


	//   ....[64]....
        /*072c*/ 	.word	0x00013ec0
        /*0730*/ 	.word	0x00000003
        /*0734*/ 	.word	0x00030800
        /*0738*/ 	.short	0x010a
        /*073a*/ 	.byte	0x3f
	.zero		1


	//   ....[65]....
        /*073c*/ 	.word	0x00013f20
        /*0740*/ 	.word	0x00000003
        /*0744*/ 	.word	0x00030830
        /*0748*/ 	.short	0x010a
        /*074a*/ 	.byte	0x3f
	.zero		1


	//   ....[66]....
        /*074c*/ 	.word	0x00013f80
        /*0750*/ 	.word	0x0000000f
        /*0754*/ 	.word	0x00030830
        /*0758*/ 	.short	0x010a
        /*075a*/ 	.byte	0x3f
	.zero		1


	//   ....[67]....
        /*075c*/ 	.word	0x00013fe0
        /*0760*/ 	.word	0x00000003
        /*0764*/ 	.word	0x00030850
        /*0768*/ 	.short	0x010a
        /*076a*/ 	.byte	0x3f
	.zero		1


	//   ....[68]....
        /*076c*/ 	.word	0x00014040
        /*0770*/ 	.word	0x00000005
        /*0774*/ 	.word	0x00030830
        /*0778*/ 	.short	0x010a
        /*077a*/ 	.byte	0x3f
	.zero		1


	//   ....[69]....
        /*077c*/ 	.word	0x000140a0
        /*0780*/ 	.word	0x00000003
        /*0784*/ 	.word	0x00030850
        /*0788*/ 	.short	0x010a
        /*078a*/ 	.byte	0x3f
	.zero		1


	//   ....[70]....
        /*078c*/ 	.word	0x00014100
        /*0790*/ 	.word	0x00000005
        /*0794*/ 	.word	0x00030830
        /*0798*/ 	.short	0x010a
        /*079a*/ 	.byte	0x3f
	.zero		1


	//   ....[71]....
        /*079c*/ 	.word	0x00014160
        /*07a0*/ 	.word	0x00000003
        /*07a4*/ 	.word	0x00030850
        /*07a8*/ 	.short	0x010a
        /*07aa*/ 	.byte	0x3f
	.zero		1


	//   ....[72]....
        /*07ac*/ 	.word	0x000141c0
        /*07b0*/ 	.word	0x00000003
        /*07b4*/ 	.word	0x00030850
        /*07b8*/ 	.short	0x010a
        /*07ba*/ 	.byte	0x3f
	.zero		1


	//   ....[73]....
        /*07bc*/ 	.word	0x00014320
        /*07c0*/ 	.word	0x00000003
        /*07c4*/ 	.word	0x00030840
        /*07c8*/ 	.short	0x010a
        /*07ca*/ 	.byte	0x3f
	.zero		1


	//   ....[74]....
        /*07cc*/ 	.word	0x00014e80
        /*07d0*/ 	.word	0x00000003
        /*07d4*/ 	.word	0x00030820
        /*07d8*/ 	.short	0x010a
        /*07da*/ 	.byte	0x3f
	.zero		1


	//   ....[75]....
        /*07dc*/ 	.word	0x00014ee0
        /*07e0*/ 	.word	0x00000003
        /*07e4*/ 	.word	0x00030848
        /*07e8*/ 	.short	0x010a
        /*07ea*/ 	.byte	0x3f
	.zero		1


	//   ....[76]....
        /*07ec*/ 	.word	0x00014f40
        /*07f0*/ 	.word	0x00000003
        /*07f4*/ 	.word	0x00030860
        /*07f8*/ 	.short	0x010a
        /*07fa*/ 	.byte	0x3f
	.zero		1


	//   ....[77]....
        /*07fc*/ 	.word	0x00014fa0
        /*0800*/ 	.word	0x00000003
        /*0804*/ 	.word	0x00030840
        /*0808*/ 	.short	0x010a
        /*080a*/ 	.byte	0x3f
	.zero		1


	//   ....[78]....
        /*080c*/ 	.word	0x00015000
        /*0810*/ 	.word	0x00000003
        /*0814*/ 	.word	0x00030868
        /*0818*/ 	.short	0x010a
        /*081a*/ 	.byte	0x3f
	.zero		1


	//   ....[79]....
        /*081c*/ 	.word	0x00015060
        /*0820*/ 	.word	0x00000003
        /*0824*/ 	.word	0x00030848
        /*0828*/ 	.short	0x010a
        /*082a*/ 	.byte	0x3f
	.zero		1


	//   ....[80]....
        /*082c*/ 	.word	0x000150c0
        /*0830*/ 	.word	0x00000003
        /*0834*/ 	.word	0x00030860
        /*0838*/ 	.short	0x010a
        /*083a*/ 	.byte	0x3f
	.zero		1


	//   ....[81]....
        /*083c*/ 	.word	0x00015110
        /*0840*/ 	.word	0x00000003
        /*0844*/ 	.word	0x00030860
        /*0848*/ 	.short	0x010a
        /*084a*/ 	.byte	0x3f
	.zero		1


	//   ....[82]....
        /*084c*/ 	.word	0x00015160
        /*0850*/ 	.word	0x00000002
        /*0854*/ 	.word	0x00030820
        /*0858*/ 	.short	0x010a
        /*085a*/ 	.byte	0x3f
	.zero		1


	//   ....[83]....
        /*085c*/ 	.word	0x00015300
        /*0860*/ 	.word	0x00000007
        /*0864*/ 	.word	0x00000000
        /*0868*/ 	.short	0x010a
        /*086a*/ 	.byte	0x3f
	.zero		1


	//   ....[84]....
        /*086c*/ 	.word	0x00015350
        /*0870*/ 	.word	0x00000008
        /*0874*/ 	.word	0x00000000
        /*0878*/ 	.short	0x010a
        /*087a*/ 	.byte	0x3f
	.zero		1


	//   ....[85]....
        /*087c*/ 	.word	0x000153a0
        /*0880*/ 	.word	0x00000007
        /*0884*/ 	.word	0x00000000
        /*0888*/ 	.short	0x010a
        /*088a*/ 	.byte	0x3f
	.zero		1


	//----- nvinfo : EIATTR_NUM_MBARRIERS
	.align		4
.L_695:
        /*088c*/ 	.byte	0x03, 0x38
        /*088e*/ 	.short	0x0016


	//----- nvinfo : EIATTR_EXIT_INSTR_OFFSETS
	.align		4
        /*0890*/ 	.byte	0x04, 0x1c
        /*0892*/ 	.short	(.L_697 - .L_696)


	//   ....[0]....
.L_696:
        /*0894*/ 	.word	0x00013ea0


	//----- nvinfo : EIATTR_MAX_THREADS
	.align		4
.L_697:
        /*0898*/ 	.byte	0x04, 0x05
        /*089a*/ 	.short	(.L_699 - .L_698)
.L_698:
        /*089c*/ 	.word	0x00000180
        /*08a0*/ 	.word	0x00000001
        /*08a4*/ 	.word	0x00000001


	//----- nvinfo : EIATTR_CRS_STACK_SIZE
	.align		4
.L_699:
        /*08a8*/ 	.byte	0x04, 0x1e
        /*08aa*/ 	.short	(.L_701 - .L_700)
.L_700:
        /*08ac*/ 	.word	0x00000000


	//----- nvinfo : EIATTR_CBANK_PARAM_SIZE
	.align		4
.L_701:
        /*08b0*/ 	.byte	0x03, 0x19
        /*08b2*/ 	.short	0x0a70


	//----- nvinfo : EIATTR_PARAM_CBANK
	.align		4
        /*08b4*/ 	.byte	0x04, 0x0a
        /*08b6*/ 	.short	(.L_703 - .L_702)
	.align		4
.L_702:
        /*08b8*/ 	.word	index@(.nv.constant0._ZN7cutlass13device_kernelIN5flash11enable_sm90INS1_16FlashAttnFwdSm90INS1_25CollectiveMainloopFwdSm90ILi2EN4cute5tupleIJNS5_1CILi1EEES8_S8_EEENS6_IJNS7_ILi128EEENS7_ILi96EEENS7_ILi192EEEEEELi192ENS_6half_tEfNS_4arch4Sm90ELb0ELb1ELb0ELb0ELb0ELb0ELb0ELb1ELb1ELb1ELb1ELb0EEENS1_21CollectiveEpilogueFwdINS6_IJSA_SC_SB_EEES9_SE_SG_Li256ELb0ELb1ELb1ELb0EEENS1_19SingleTileSchedulerILb0ELb1ELb1ELi128EEEEEEEEEvNT_6ParamsE)
        /*08bc*/ 	.short	0x0210
        /*08be*/ 	.short	0x0a70


	//----- nvinfo : EIATTR_SW_WAR
	.align		4
.L_703:
        /*08c0*/ 	.byte	0x04, 0x36
        /*08c2*/ 	.short	(.L_705 - .L_704)
.L_704:
        /*08c4*/ 	.word	0x00000008
.L_705:


//--------------------- .nv.info._ZN7cutlass13device_kernelIN5flash11enable_sm90INS1_16FlashAttnFwdSm90INS1_25CollectiveMainloopFwdSm90ILi2EN4cute5tupleIJNS5_1CILi1EEES8_S8_EEENS6_IJNS7_ILi128EEENS7_ILi96EEENS7_ILi192EEEEEELi192ENS_6half_tEfNS_4arch4Sm90ELb0ELb1ELb0ELb1ELb0ELb0ELb0ELb1ELb1ELb1ELb1ELb0EEENS1_21CollectiveEpilogueFwdINS6_IJSA_SC_SB_EEES9_SE_SG_Li256ELb1ELb1ELb1ELb0EEENS1_36VarlenDynamicPersistentTileSchedulerILi128ELi96ELi256ELi128ELb1ELb1ELb1ELb1ELb0ELb1EEEEEEEEEvNT_6ParamsE --------------------------
	.section	.nv.info._ZN7cutlass13device_kernelIN5flash11enable_sm90INS1_16FlashAttnFwdSm90INS1_25CollectiveMainloopFwdSm90ILi2EN4cute5tupleIJNS5_1CILi1EEES8_S8_EEENS6_IJNS7_ILi128EEENS7_ILi96EEENS7_ILi192EEEEEELi192ENS_6half_tEfNS_4arch4Sm90ELb0ELb1ELb0ELb1ELb0ELb0ELb0ELb1ELb1ELb1ELb1ELb0EEENS1_21CollectiveEpilogueFwdINS6_IJSA_SC_SB_EEES9_SE_SG_Li256ELb1ELb1ELb1ELb0EEENS1_36VarlenDynamicPersistentTileSchedulerILi128ELi96ELi256ELi128ELb1ELb1ELb1ELb1ELb0ELb1EEEEEEEEEvNT_6ParamsE,"",@"SHT_CUDA_INFO"
	.sectionflags	@""
	.align	4


	//----- nvinfo : EIATTR_CUDA_API_VERSION
	.align		4
        /*0000*/ 	.byte	0x04, 0x37
        /*0002*/ 	.short	(.L_707 - .L_706)
.L_706:
        /*0004*/ 	.word	0x00000082


	//----- nvinfo : EIATTR_KPARAM_INFO
	.align		4
.L_707:
        /*0008*/ 	.byte	0x04, 0x17
        /*000a*/ 	.short	(.L_709 - .L_708)
.L_708:
        /*000c*/ 	.word	0x00000000
        /*0010*/ 	.short	0x0000
        /*0012*/ 	.short	0x0070
        /*0014*/ 	.byte	0x00, 0xf0, 0x01, 0x2a


	//----- nvinfo : EIATTR_SPARSE_MMA_MASK
	.align		4
.L_709:
        /*0018*/ 	.byte	0x03, 0x50
        /*001a*/ 	.short	0x0000


	//----- nvinfo : EIATTR_MAXREG_COUNT
	.align		4
        /*001c*/ 	.byte	0x03, 0x1b
        /*001e*/ 	.short	0x00a8


	//----- nvinfo : EIATTR_NUM_BARRIERS
	.align		4
        /*0020*/ 	.byte	0x02, 0x4c
        /*0022*/ 	.byte	0x09
	.zero		1


	//----- nvinfo : EIATTR_EXTERNS
	.align		4
        /*0024*/ 	.byte	0x04, 0x0f
        /*0026*/ 	.short	(.L_711 - .L_710)


	//   ....[0]....
	.align		4
.L_710:
        /*0028*/ 	.word	index@(__assertfail)


	//----- nvinfo : EIATTR_ANNOTATIONS
	.align		4
.L_711:
        /*002c*/ 	.byte	0x04, 0x55
        /*002e*/ 	.short	(.L_713 - .L_712)


	//   ....[0]....
.L_712:
        /* <DEDUP_REMOVED lines=79> */


	//----- nvinfo : EIATTR_MERCURY_ISA_VERSION
	.align		4
.L_713:
        /*0510*/ 	.byte	0x03, 0x5f
        /*0512*/ 	.short	0x0101


	//----- nvinfo : EIATTR_UNUSED_LOAD_BYTE_OFFSET
	.align		4
        /*0514*/ 	.byte	0x04, 0x44
        /*0516*/ 	.short	(.L_715 - .L_714)


	//   ....[0]....
.L_714:
        /*0518*/ 	.word	0x00000a10
        /*051c*/ 	.word	0x0000fff0


	//   ....[1]....
        /*0520*/ 	.word	0x0000e400
        /*0524*/ 	.word	0x0000fff0


	//----- nvinfo : EIATTR_INT_WARP_WIDE_INSTR_OFFSETS
	.align		4
.L_715:
        /*0528*/ 	.byte	0x04, 0x31
        /*052a*/ 	.short	(.L_717 - .L_716)


	//   ....[0]....
.L_716:
        /*052c*/ 	.word	0x00000130


	//   ....[1]....
        /*0530*/ 	.word	0x00000170


	//   ....[2]....
        /*0534*/ 	.word	0x000001e0


	//   ....[3]....
        /*0538*/ 	.word	0x00013fc0


	//   ....[4]....
        /*053c*/ 	.word	0x00014060


	//   ....[5]....
        /*0540*/ 	.word	0x00017ed0


	//   ....[6]....
        /*0544*/ 	.word	0x00017f40


	//----- nvinfo : EIATTR_COOP_GROUP_MASK_REGIDS
	.align		4
.L_717:
        /*0548*/ 	.byte	0x04, 0x29
        /*054a*/ 	.short	(.L_719 - .L_718)


	//   ....[0]....
.L_718:
        /*054c*/ 	.word	0xffffffff


	//   ....[1]....
        /*0550*/ 	.word	0xffffffff


	//   ....[2]....
        /*0554*/ 	.word	0xffffffff


	//   ....[3]....
        /*0558*/ 	.word	0xffffffff


	//   ....[4]....
        /*055c*/ 	.word	0xffffffff


	//   ....[5]....
        /*0560*/ 	.word	0xffffffff


	//   ....[6]....
        /*0564*/ 	.word	0xffffffff


	//   ....[7]....
        /*0568*/ 	.word	0xffffffff


	//   ....[8]....
        /*056c*/ 	.word	0xffffffff


	//   ....[9]....
        /*0570*/ 	.word	0xffffffff


	//   ....[10]....
        /*0574*/ 	.word	0xffffffff


	//   ....[11]....
        /*0578*/ 	.word	0xffffffff


	//   ....[12]....
        /*057c*/ 	.word	0xffffffff


	//   ....[13]....
        /*0580*/ 	.word	0xffffffff


	//   ....[14]....
        /*0584*/ 	.word	0xffffffff


	//   ....[15]....
        /*0588*/ 	.word	0xffffffff


	//   ....[16]....
        /*058c*/ 	.word	0xffffffff


	//   ....[17]....
        /*0590*/ 	.word	0xffffffff


	//   ....[18]....
        /*0594*/ 	.word	0xffffffff


	//   ....[19]....
        /*0598*/ 	.word	0xffffffff


	//   ....[20]....
        /*059c*/ 	.word	0xffffffff


	//   ....[21]....
        /*05a0*/ 	.word	0xffffffff


	//   ....[22]....
        /*05a4*/ 	.word	0xffffffff


	//   ....[23]....
        /*05a8*/ 	.word	0xffffffff


	//   ....[24]....
        /*05ac*/ 	.word	0xffffffff


	//   ....[25]....
        /*05b0*/ 	.word	0xffffffff


	//   ....[26]....
        /*05b4*/ 	.word	0xffffffff


	//   ....[27]....
        /*05b8*/ 	.word	0xffffffff


	//   ....[28]....
        /*05bc*/ 	.word	0xffffffff


	//   ....[29]....
        /*05c0*/ 	.word	0xffffffff


	//   ....[30]....
        /*05c4*/ 	.word	0xffffffff


	//   ....[31]....
        /*05c8*/ 	.word	0xffffffff


	//   ....[32]....
        /*05cc*/ 	.word	0xffffffff


	//   ....[33]....
        /*05d0*/ 	.word	0xffffffff


	//   ....[34]....
        /*05d4*/ 	.word	0xffffffff


	//   ....[35]....
        /*05d8*/ 	.word	0xffffffff


	//   ....[36]....
        /*05dc*/ 	.word	0xffffffff


	//   ....[37]....
        /*05e0*/ 	.word	0xffffffff


	//   ....[38]....
        /*05e4*/ 	.word	0xffffffff


	//   ....[39]....
        /*05e8*/ 	.word	0xffffffff


	//   ....[40]....
        /*05ec*/ 	.word	0xffffffff


	//   ....[41]....
        /*05f0*/ 	.word	0xffffffff


	//   ....[42]....
        /*05f4*/ 	.word	0xffffffff


	//   ....[43]....
        /*05f8*/ 	.word	0xffffffff


	//   ....[44]....
        /*05fc*/ 	.word	0xffffffff


	//   ....[45]....
        /*0600*/ 	.word	0xffffffff


	//   ....[46]....
        /*0604*/ 	.word	0xffffffff


	//   ....[47]....
        /*0608*/ 	.word	0xffffffff


	//   ....[48]....
        /*060c*/ 	.word	0xffffffff


	//   ....[49]....
        /*0610*/ 	.word	0xffffffff


	//   ....[50]....
        /*0614*/ 	.word	0xffffffff


	//   ....[51]....
        /*0618*/ 	.word	0xffffffff


	//   ....[52]....
        /*061c*/ 	.word	0xffffffff


	//   ....[53]....
        /*0620*/ 	.word	0xffffffff


	//   ....[54]....
        /*0624*/ 	.word	0xffffffff


	//   ....[55]....
        /*0628*/ 	.word	0xffffffff


	//   ....[56]....
        /*062c*/ 	.word	0xffffffff


	//   ....[57]....
        /*0630*/ 	.word	0xffffffff


	//   ....[58]....
        /*0634*/ 	.word	0xffffffff


	//   ....[59]....
        /*0638*/ 	.word	0xffffffff


	//   ....[60]....
        /*063c*/ 	.word	0xffffffff


	//   ....[61]....
        /*0640*/ 	.word	0xffffffff


	//   ....[62]....
        /*0644*/ 	.word	0xffffffff


	//   ....[63]....
        /*0648*/ 	.word	0xffffffff


	//   ....[64]....
        /*064c*/ 	.word	0xffffffff


	//   ....[65]....
        /*0650*/ 	.word	0xffffffff


	//   ....[66]....
        /*0654*/ 	.word	0xffffffff


	//   ....[67]....
        /*0658*/ 	.word	0xffffffff


	//   ....[68]....
        /*065c*/ 	.word	0xffffffff


	//   ....[69]....
        /*0660*/ 	.word	0xffffffff


	//   ....[70]....
        /*0664*/ 	.word	0xffffffff


	//   ....[71]....
        /*0668*/ 	.word	0xffffffff


	//   ....[72]....
        /*066c*/ 	.word	0xffffffff


	//   ....[73]....
        /*0670*/ 	.word	0xffffffff


	//   ....[74]....
        /*0674*/ 	.word	0xffffffff


	//   ....[75]....
        /*0678*/ 	.word	0xffffffff


	//   ....[76]....
        /*067c*/ 	.word	0xffffffff


	//   ....[77]....
        /*0680*/ 	.word	0xffffffff


	//   ....[78]....
        /*0684*/ 	.word	0xffffffff


	//   ....[79]....
        /*0688*/ 	.word	0xffffffff


	//   ....[80]....
        /*068c*/ 	.word	0xffffffff


	//   ....[81]....
        /*0690*/ 	.word	0xffffffff


	//   ....[82]....
        /*0694*/ 	.word	0xffffffff


	//   ....[83]....
        /*0698*/ 	.word	0xffffffff


	//   ....[84]....
        /*069c*/ 	.word	0xffffffff


	//   ....[85]....
        /*06a0*/ 	.word	0xffffffff


	//   ....[86]....
        /*06a4*/ 	.word	0xffffffff


	//   ....[87]....
        /*06a8*/ 	.word	0xffffffff


	//   ....[88]....
        /*06ac*/ 	.word	0xffffffff


	//   ....[89]....
        /*06b0*/ 	.word	0xffffffff


	//   ....[90]....
        /*06b4*/ 	.word	0xffffffff


	//   ....[91]....
        /*06b8*/ 	.word	0xffffffff


	//   ....[92]....
        /*06bc*/ 	.word	0xffffffff


	//   ....[93]....
        /*06c0*/ 	.word	0xffffffff


	//   ....[94]....
        /*06c4*/ 	.word	0xffffffff


	//   ....[95]....
        /*06c8*/ 	.word	0xffffffff


	//   ....[96]....
        /*06cc*/ 	.word	0xffffffff


	//   ....[97]....
        /*06d0*/ 	.word	0xffffffff


	//   ....[98]....
        /*06d4*/ 	.word	0xffffffff


	//   ....[99]....
        /*06d8*/ 	.word	0xffffffff


	//   ....[100]....
        /*06dc*/ 	.word	0xffffffff


	//   ....[101]....
        /*06e0*/ 	.word	0xffffffff


	//   ....[102]....
        /*06e4*/ 	.word	0xffffffff


	//   ....[103]....
        /*06e8*/ 	.word	0xffffffff


	//   ....[104]....
        /*06ec*/ 	.word	0xffffffff


	//   ....[105]....
        /*06f0*/ 	.word	0xffffffff


	//   ....[106]....
        /*06f4*/ 	.word	0xffffffff


	//   ....[107]....
        /*06f8*/ 	.word	0xffffffff


	//   ....[108]....
        /*06fc*/ 	.word	0xffffffff


	//   ....[109]....
        /*0700*/ 	.word	0xffffffff


	//   ....[110]....
        /*0704*/ 	.word	0xffffffff


	//   ....[111]....
        /*0708*/ 	.word	0x0500000f


	//   ....[112]....
        /*070c*/ 	.word	0x0500000f


	//   ....[113]....
        /*0710*/ 	.word	0x0500000f


	//   ....[114]....
        /*0714*/ 	.word	0x0500000f


	//   ....[115]....
        /*0718*/ 	.word	0x0500000f


	//   ....[116]....
        /*071c*/ 	.word	0x0500000f


	//   ....[117]....
        /*0720*/ 	.word	0x0500000f


	//   ....[118]....
        /*0724*/ 	.word	0x0500000f


	//   ....[119]....
        /*0728*/ 	.word	0x0500000f


	//   ....[120]....
        /*072c*/ 	.word	0x0500000f


	//   ....[121]....
        /*0730*/ 	.word	0x0500000f


	//   ....[122]....
        /*0734*/ 	.word	0x0500000f


	//   ....[123]....
        /*0738*/ 	.word	0x0500000f


	//   ....[124]....
        /*073c*/ 	.word	0x0500000f


	//   ....[125]....
        /*0740*/ 	.word	0x0500000f


	//   ....[126]....
        /*0744*/ 	.word	0x0500000f


	//   ....[127]....
        /*0748*/ 	.word	0x0500000f


	//   ....[128]....
        /*074c*/ 	.word	0x0500000f


	//   ....[129]....
        /*0750*/ 	.word	0x0500000f


	//   ....[130]....
        /*0754*/ 	.word	0x0500000f


	//   ....[131]....
        /*0758*/ 	.word	0x0500000f


	//   ....[132]....
        /*075c*/ 	.word	0x0500000f


	//   ....[133]....
        /*0760*/ 	.word	0x0500000f


	//   ....[134]....
        /*0764*/ 	.word	0x0500000f


	//   ....[135]....
        /*0768*/ 	.word	0x0500000f


	//   ....[136]....
        /*076c*/ 	.word	0x0500000f


	//   ....[137]....
        /*0770*/ 	.word	0x0500000f


	//   ....[138]....
        /*0774*/ 	.word	0x0500000f


	//   ....[139]....
        /*0778*/ 	.word	0x0500000f


	//   ....[140]....
        /*077c*/ 	.word	0x0500000f


	//   ....[141]....
        /*0780*/ 	.word	0x0500000f


	//   ....[142]....
        /*0784*/ 	.word	0x0500000f


	//   ....[143]....
        /*0788*/ 	.word	0x0500000f


	//   ....[144]....
        /*078c*/ 	.word	0x0500000f


	//   ....[145]....
        /*0790*/ 	.word	0x0500000f


	//   ....[146]....
        /*0794*/ 	.word	0x0500000f


	//----- nvinfo : EIATTR_COOP_GROUP_INSTR_OFFSETS
	.align		4
.L_719:
        /*0798*/ 	.byte	0x04, 0x28
        /*079a*/ 	.short	(.L_721 - .L_720)


	//   ....[0]....
.L_720:
        /*079c*/ 	.word	0x00000060


	//   ....[1]....
        /*07a0*/ 	.word	0x00000140


	//   ....[2]....
        /*07a4*/ 	.word	0x00000190


	//   ....[3]....
        /*07a8*/ 	.word	0x000003c0


	//   ....[4]....
        /*07ac*/ 	.word	0x00000520


	//   ....[5]....
        /*07b0*/ 	.word	0x00000640


	//   ....[6]....
        /*07b4*/ 	.word	0x000007a0


	//   ....[7]....
        /*07b8*/ 	.word	0x00002170


	//   ....[8]....
        /*07bc*/ 	.word	0x00002940


	//   ....[9]....
        /*07c0*/ 	.word	0x00002de0


	//   ....[10]....
        /*07c4*/ 	.word	0x00003b70


	//   ....[11]....
        /*07c8*/ 	.word	0x00003c80


	//   ....[12]....
        /*07cc*/ 	.word	0x00004360


	//   ....[13]....
        /*07d0*/ 	.word	0x00004410


	//   ....[14]....
        /*07d4*/ 	.word	0x00005f10


	//   ....[15]....
        /*07d8*/ 	.word	0x00006970


	//   ....[16]....
        /*07dc*/ 	.word	0x00006ff0


	//   ....[17]....
        /*07e0*/ 	.word	0x00007110


	//   ....[18]....
        /*07e4*/ 	.word	0x00007720


	//   ....[19]....
        /*07e8*/ 	.word	0x00007780


	//   ....[20]....
        /*07ec*/ 	.word	0x00009200


	//   ....[21]....
        /*07f0*/ 	.word	0x00009230


	//   ....[22]....
        /*07f4*/ 	.word	0x000095b0


	//   ....[23]....
        /*07f8*/ 	.word	0x00009610


	//   ....[24]....
        /*07fc*/ 	.word	0x0000b080


	//   ....[25]....
        /*0800*/ 	.word	0x0000baf0


	//   ....[26]....
        /*0804*/ 	.word	0x0000c190


	//   ....[27]....
        /*0808*/ 	.word	0x0000c2b0


	//   ....[28]....
        /*080c*/ 	.word	0x0000c880


	//   ....[29]....
        /*0810*/ 	.word	0x0000c8f0


	//   ....[30]....
        /*0814*/ 	.word	0x0000d930


	//   ....[31]....
        /*0818*/ 	.word	0x0000d970


	//   ....[32]....
        /*081c*/ 	.word	0x0000daa0


	//   ....[33]....
        /*0820*/ 	.word	0x0000dac0


	//   ....[34]....
        /*0824*/ 	.word	0x0000f2d0


	//   ....[35]....
        /*0828*/ 	.word	0x0000f2e0


	//   ....[36]....
        /*082c*/ 	.word	0x0000f2f0


	//   ....[37]....
        /*0830*/ 	.word	0x0000f300


	//   ....[38]....
        /*0834*/ 	.word	0x0000fbc0


	//   ....[39]....
        /*0838*/ 	.word	0x0000fbf0


	//   ....[40]....
        /*083c*/ 	.word	0x0000fd30


	//   ....[41]....
        /*0840*/ 	.word	0x0000fd50


	//   ....[42]....
        /*0844*/ 	.word	0x0000fe60


	//   ....[43]....
        /*0848*/ 	.word	0x0000fe80


	//   ....[44]....
        /*084c*/ 	.word	0x0000ffa0


	//   ....[45]....
        /*0850*/ 	.word	0x0000ffc0


	//   ....[46]....
        /*0854*/ 	.word	0x00010490


	//   ....[47]....
        /*0858*/ 	.word	0x000104a0


	//   ....[48]....
        /*085c*/ 	.word	0x00010af0


	//   ....[49]....
        /*0860*/ 	.word	0x00010b00


	//   ....[50]....
        /*0864*/ 	.word	0x00011bc0


	//   ....[51]....
        /*0868*/ 	.word	0x00011bf0


	//   ....[52]....
        /*086c*/ 	.word	0x00011d10


	//   ....[53]....
        /*0870*/ 	.word	0x00011d30


	//   ....[54]....
        /*0874*/ 	.word	0x00011e40


	//   ....[55]....
        /*0878*/ 	.word	0x00011e60


	//   ....[56]....
        /*087c*/ 	.word	0x00011f80


	//   ....[57]....
        /*0880*/ 	.word	0x00011fa0


	//   ....[58]....
        /*0884*/ 	.word	0x00012150


	//   ....[59]....
        /*0888*/ 	.word	0x00012370


	//   ....[60]....
        /*088c*/ 	.word	0x000123a0


	//   ....[61]....
        /*0890*/ 	.word	0x000123d0


	//   ....[62]....
        /*0894*/ 	.word	0x00012400


	//   ....[63]....
        /*0898*/ 	.word	0x00012430


	//   ....[64]....
        /*089c*/ 	.word	0x00012460


	//   ....[65]....
        /*08a0*/ 	.word	0x00012610


	//   ....[66]....
        /*08a4*/ 	.word	0x00012640


	//   ....[67]....
        /*08a8*/ 	.word	0x00012670


	//   ....[68]....
        /*08ac*/ 	.word	0x000126a0


	//   ....[69]....
        /*08b0*/ 	.word	0x000126d0


	//   ....[70]....
        /*08b4*/ 	.word	0x00012700


	//   ....[71]....
        /*08b8*/ 	.word	0x000127a0


	//   ....[72]....
        /*08bc*/ 	.word	0x000127d0


	//   ....[73]....
        /*08c0*/ 	.word	0x000127e0


	//   ....[74]....
        /*08c4*/ 	.word	0x00012810


	//   ....[75]....
        /*08c8*/ 	.word	0x000145b0


	//   ....[76]....
        /*08cc*/ 	.word	0x000151d0


	//   ....[77]....
        /*08d0*/ 	.word	0x000151f0


	//   ....[78]....
        /*08d4*/ 	.word	0x00015200


	//   ....[79]....
        /*08d8*/ 	.word	0x00015230


	//   ....[80]....
        /*08dc*/ 	.word	0x00015350


	//   ....[81]....
        /*08e0*/ 	.word	0x00015360


	//   ....[82]....
        /*08e4*/ 	.word	0x00015400


	//   ....[83]....
        /*08e8*/ 	.word	0x00015410


	//   ....[84]....
        /*08ec*/ 	.word	0x000154b0


	//   ....[85]....
        /*08f0*/ 	.word	0x000154c0


	//   ....[86]....
        /*08f4*/ 	.word	0x00015560


	//   ....[87]....
        /*08f8*/ 	.word	0x00015570


	//   ....[88]....
        /*08fc*/ 	.word	0x000155f0


	//   ....[89]....
        /*0900*/ 	.word	0x00015620


	//   ....[90]....
        /*0904*/ 	.word	0x00015670


	//   ....[91]....
        /*0908*/ 	.word	0x000156b0


	//   ....[92]....
        /*090c*/ 	.word	0x00018730


	//   ....[93]....
        /*0910*/ 	.word	0x000187b0


	//   ....[94]....
        /*0914*/ 	.word	0x000187e0


	//   ....[95]....
        /*0918*/ 	.word	0x000187f0


	//   ....[96]....
        /*091c*/ 	.word	0x00018820


	//   ....[97]....
        /*0920*/ 	.word	0x00018850


	//   ....[98]....
        /*0924*/ 	.word	0x00018880


	//   ....[99]....
        /*0928*/ 	.word	0x000188b0


	//   ....[100]....
        /*092c*/ 	.word	0x00018a80


	//   ....[101]....
        /*0930*/ 	.word	0x00018ab0


	//   ....[102]....
        /*0934*/ 	.word	0x00018ae0


	//   ....[103]....
        /*0938*/ 	.word	0x00018b10


	//   ....[104]....
        /*093c*/ 	.word	0x00018b40


	//   ....[105]....
        /*0940*/ 	.word	0x00018b70


	//   ....[106]....
        /*0944*/ 	.word	0x00018c40


	//   ....[107]....
        /*0948*/ 	.word	0x00018c60


	//   ....[108]....
        /*094c*/ 	.word	0x00018c70


	//   ....[109]....
        /*0950*/ 	.word	0x00018cf0


	//   ....[110]....
        /*0954*/ 	.word	0x00019840


	//   ....[111]....
        /*0958*/ 	.word	0x00019ef0


	//   ....[112]....
        /*095c*/ 	.word	0x0001a0d0


	//   ....[113]....
        /*0960*/ 	.word	0x0001a120


	//   ....[114]....
        /*0964*/ 	.word	0x0001a250


	//   ....[115]....
        /*0968*/ 	.word	0x0001a2a0


	//   ....[116]....
        /*096c*/ 	.word	0x0001a3e0


	//   ....[117]....
        /*0970*/ 	.word	0x0001a450


	//   ....[118]....
        /*0974*/ 	.word	0x0001a580


	//   ....[119]....
        /*0978*/ 	.word	0x0001a5d0


	//   ....[120]....
        /*097c*/ 	.word	0x0001a700


	//   ....[121]....
        /*0980*/ 	.word	0x0001a750


	//   ....[122]....
        /*0984*/ 	.word	0x0001a880


	//   ....[123]....
        /*0988*/ 	.word	0x0001a8d0


	//   ....[124]....
        /*098c*/ 	.word	0x0001a9e0


	//   ....[125]....
        /*0990*/ 	.word	0x0001aa50


	//   ....[126]....
        /*0994*/ 	.word	0x0001ab60


	//   ....[127]....
        /*0998*/ 	.word	0x0001abb0


	//   ....[128]....
        /*099c*/ 	.word	0x0001aee0


	//   ....[129]....
        /*09a0*/ 	.word	0x0001af80


	//   ....[130]....
        /*09a4*/ 	.word	0x0001b120


	//   ....[131]....
        /*09a8*/ 	.word	0x0001b1a0


	//   ....[132]....
        /*09ac*/ 	.word	0x0001b220


	//   ....[133]....
        /*09b0*/ 	.word	0x0001b2a0


	//   ....[134]....
        /*09b4*/ 	.word	0x0001b320


	//   ....[135]....
        /*09b8*/ 	.word	0x0001b3b0


	//   ....[136]....
        /*09bc*/ 	.word	0x0001b450


	//   ....[137]....
        /*09c0*/ 	.word	0x0001b500


	//   ....[138]....
        /*09c4*/ 	.word	0x0001b580


	//   ....[139]....
        /*09c8*/ 	.word	0x0001b600


	//   ....[140]....
        /*09cc*/ 	.word	0x0001b680


	//   ....[141]....
        /*09d0*/ 	.word	0x0001b710


	//   ....[142]....
        /*09d4*/ 	.word	0x0001b790


	//   ....[143]....
        /*09d8*/ 	.word	0x0001b840


	//   ....[144]....
        /*09dc*/ 	.word	0x0001b890


	//   ....[145]....
        /*09e0*/ 	.word	0x0001b950


	//   ....[146]....
        /*09e4*/ 	.word	0x0001ba80


	//----- nvinfo : EIATTR_REG_RECONFIG
	.align		4
.L_721:
        /*09e8*/ 	.byte	0x01, 0x54
	.zero		2


	//----- nvinfo : EIATTR_SYSCALL_OFFSETS
	.align		4
        /*09ec*/ 	.byte	0x04, 0x46
        /*09ee*/ 	.short	(.L_723 - .L_722)


	//   ....[0]....
.L_722:
        /*09f0*/ 	.word	0x000022f0


	//   ....[1]....
        /*09f4*/ 	.word	0x000141d0


	//   ....[2]....
        /*09f8*/ 	.word	0x00014320


	//   ....[3]....
        /*09fc*/ 	.word	0x00014410


	//   ....[4]....
        /*0a00*/ 	.word	0x00014cf0


	//----- nvinfo : EIATTR_MBARRIER_INSTR_OFFSETS
	.align		4
.L_723:
        /*0a04*/ 	.byte	0x04, 0x39
        /*0a06*/ 	.short	(.L_725 - .L_724)


	//   ....[0]....
.L_724:
        /*0a08*/ 	.word	0x00000270
        /*0a0c*/ 	.word	0x000000ff
        /*0a10*/ 	.word	0x00030800
        /*0a14*/ 	.short	0x0100
        /*0a16*/ 	.byte	0x08
	.zero		1


	//   ....[1]....
        /*0a18*/ 	.word	0x00000280
        /*0a1c*/ 	.word	0x000000ff
        /*0a20*/ 	.word	0x00030820
        /*0a24*/ 	.short	0x0100
        /*0a26*/ 	.byte	0x08
	.zero		1


	//   ....[2]....
        /*0a28*/ 	.word	0x00000370
        /*0a2c*/ 	.word	0x000000ff
        /*0a30*/ 	.word	0x00030830
        /*0a34*/ 	.short	0x0100
        /*0a36*/ 	.byte	0x08
	.zero		1


	//   ....[3]....
        /*0a38*/ 	.word	0x00000380
        /*0a3c*/ 	.word	0x000000ff
        /*0a40*/ 	.word	0x00030840
        /*0a44*/ 	.short	0x0100
        /*0a46*/ 	.byte	0x08
	.zero		1


	//   ....[4]....
        /*0a48*/ 	.word	0x00000390
        /*0a4c*/ 	.word	0x000000ff
        /*0a50*/ 	.word	0x00030838
        /*0a54*/ 	.short	0x0100
        /*0a56*/ 	.byte	0x08
	.zero		1


	//   ....[5]....
        /*0a58*/ 	.word	0x000003a0
        /*0a5c*/ 	.word	0x000000ff
        /*0a60*/ 	.word	0x00030848
        /*0a64*/ 	.short	0x0100
        /*0a66*/ 	.byte	0x08
	.zero		1


	//   ....[6]....
        /*0a68*/ 	.word	0x000004d0
        /*0a6c*/ 	.word	0x000000ff
        /*0a70*/ 	.word	0x00030850
        /*0a74*/ 	.short	0x0100
        /*0a76*/ 	.byte	0x08
	.zero		1


	//   ....[7]....
        /*0a78*/ 	.word	0x000004e0
        /*0a7c*/ 	.word	0x000000ff
        /*0a80*/ 	.word	0x00030860
        /*0a84*/ 	.short	0x0100
        /*0a86*/ 	.byte	0x08
	.zero		1


	//   ....[8]....
        /*0a88*/ 	.word	0x000004f0
        /*0a8c*/ 	.word	0x000000ff
        /*0a90*/ 	.word	0x00030858
        /*0a94*/ 	.short	0x0100
        /*0a96*/ 	.byte	0x08
	.zero		1


	//   ....[9]....
        /*0a98*/ 	.word	0x00000500
        /*0a9c*/ 	.word	0x000000ff
        /*0aa0*/ 	.word	0x00030868
        /*0aa4*/ 	.short	0x0100
        /*0aa6*/ 	.byte	0x08
	.zero		1


	//   ....[10]....
        /*0aa8*/ 	.word	0x000005f0
        /*0aac*/ 	.word	0x000000ff
        /*0ab0*/ 	.word	0x00030870
        /*0ab4*/ 	.short	0x0100
        /*0ab6*/ 	.byte	0x06
	.zero		1


	//   ....[11]....
        /*0ab8*/ 	.word	0x00000600
        /*0abc*/ 	.word	0x000000ff
        /*0ac0*/ 	.word	0x00030880
        /*0ac4*/ 	.short	0x0100
        /*0ac6*/ 	.byte	0x06
	.zero		1


	//   ....[12]....
        /*0ac8*/ 	.word	0x00000610
        /*0acc*/ 	.word	0x000000ff
        /*0ad0*/ 	.word	0x00030878
        /*0ad4*/ 	.short	0x0100
        /*0ad6*/ 	.byte	0x06
	.zero		1


	//   ....[13]....
        /*0ad8*/ 	.word	0x00000620
        /*0adc*/ 	.word	0x000000ff
        /*0ae0*/ 	.word	0x00030888
        /*0ae4*/ 	.short	0x0100
        /*0ae6*/ 	.byte	0x06
	.zero		1


	//   ....[14]....
        /*0ae8*/ 	.word	0x00000750
        /*0aec*/ 	.word	0x000000ff
        /*0af0*/ 	.word	0x00030890
        /*0af4*/ 	.short	0x0100
        /*0af6*/ 	.byte	0x08
	.zero		1


	//   ....[15]....
        /*0af8*/ 	.word	0x00000760
        /*0afc*/ 	.word	0x000000ff
        /*0b00*/ 	.word	0x000308a0
        /*0b04*/ 	.short	0x0100
        /*0b06*/ 	.byte	0x08
	.zero		1


	//   ....[16]....
        /*0b08*/ 	.word	0x00000770
        /*0b0c*/ 	.word	0x000000ff
        /*0b10*/ 	.word	0x00030898
        /*0b14*/ 	.short	0x0100
        /*0b16*/ 	.byte	0x08
	.zero		1


	//   ....[17]....
        /*0b18*/ 	.word	0x00000780
        /*0b1c*/ 	.word	0x000000ff
        /*0b20*/ 	.word	0x000308a8
        /*0b24*/ 	.short	0x0100
        /*0b26*/ 	.byte	0x08
	.zero		1


	//   ....[18]....
        /*0b28*/ 	.word	0x000008b0
        /*0b2c*/ 	.word	0x000000ff
        /*0b30*/ 	.word	0x000308b0
        /*0b34*/ 	.short	0x0100
        /*0b36*/ 	.byte	0x08
	.zero		1


	//   ....[19]....
        /*0b38*/ 	.word	0x000008c0
        /*0b3c*/ 	.word	0x000000ff
        /*0b40*/ 	.word	0x000308c0
        /*0b44*/ 	.short	0x0100
        /*0b46*/ 	.byte	0x08
	.zero		1


	//   ....[20]....
        /*0b48*/ 	.word	0x000008d0
        /*0b4c*/ 	.word	0x000000ff
        /*0b50*/ 	.word	0x000308b8
        /*0b54*/ 	.short	0x0100
        /*0b56*/ 	.byte	0x08
	.zero		1


	//   ....[21]....
        /*0b58*/ 	.word	0x000008e0
        /*0b5c*/ 	.word	0x000000ff
        /*0b60*/ 	.word	0x000308c8
        /*0b64*/ 	.short	0x0100
        /*0b66*/ 	.byte	0x08
	.zero		1


	//   ....[22]....
        /*0b68*/ 	.word	0x00002370
        /*0b6c*/ 	.word	0x000000ff
        /*0b70*/ 	.word	0x00030800
        /*0b74*/ 	.short	0x010a
        /*0b76*/ 	.byte	0x25
	.zero		1


	//   ....[23]....
        /*0b78*/ 	.word	0x00002420
        /*0b7c*/ 	.word	0x00000003
        /*0b80*/ 	.word	0x00030830
        /*0b84*/ 	.short	0x010a
        /*0b86*/ 	.byte	0x3f
	.zero		1


	//   ....[24]....
        /*0b88*/ 	.word	0x00002490
        /*0b8c*/ 	.word	0x00000003
        /*0b90*/ 	.word	0x00030830
        /*0b94*/ 	.short	0x010a
        /*0b96*/ 	.byte	0x3f
	.zero		1


	//   ....[25]....
        /*0b98*/ 	.word	0x00002c30
        /*0b9c*/ 	.word	0x00000000
        /*0ba0*/ 	.word	0x00000000
        /*0ba4*/ 	.short	0x0101
        /*0ba6*/ 	.byte	0x3f
	.zero		1


	//   ....[26]....
        /*0ba8*/ 	.word	0x000050e0
        /*0bac*/ 	.word	0x000000ff
        /*0bb0*/ 	.word	0x00030830
        /*0bb4*/ 	.short	0x010a
        /*0bb6*/ 	.byte	0x06
	.zero		1


	//   ....[27]....
        /*0bb8*/ 	.word	0x00005140
        /*0bbc*/ 	.word	0x000000ff
        /*0bc0*/ 	.word	0x00030830
        /*0bc4*/ 	.short	0x010a
        /*0bc6*/ 	.byte	0x06
	.zero		1


	//   ....[28]....
        /*0bc8*/ 	.word	0x00005ba0
        /*0bcc*/ 	.word	0x000000ff
        /*0bd0*/ 	.word	0x00030850
        /*0bd4*/ 	.short	0x010a
        /*0bd6*/ 	.byte	0x05
	.zero		1


	//   ....[29]....
        /*0bd8*/ 	.word	0x00005be0
        /*0bdc*/ 	.word	0x000000ff
        /*0be0*/ 	.word	0x00030850
        /*0be4*/ 	.short	0x010a
        /*0be6*/ 	.byte	0x05
	.zero		1


	//   ....[30]....
        /*0be8*/ 	.word	0x00005f30
        /*0bec*/ 	.word	0x00000000
        /*0bf0*/ 	.word	0x00000000
        /*0bf4*/ 	.short	0x0101
        /*0bf6*/ 	.byte	0x3f
	.zero		1


	//   ....[31]....
        /*0bf8*/ 	.word	0x00007600
        /*0bfc*/ 	.word	0x00000085
        /*0c00*/ 	.word	0x00000000
        /*0c04*/ 	.short	0x0101
        /*0c06*/ 	.byte	0x3f
	.zero		1


	//   ....[32]....
        /*0c08*/ 	.word	0x00008470
        /*0c0c*/ 	.word	0x000000ff
        /*0c10*/ 	.word	0x00030830
        /*0c14*/ 	.short	0x010a
        /*0c16*/ 	.byte	0x05
	.zero		1


	//   ....[33]....
        /*0c18*/ 	.word	0x000084d0
        /*0c1c*/ 	.word	0x000000ff
        /*0c20*/ 	.word	0x00030830
        /*0c24*/ 	.short	0x010a
        /*0c26*/ 	.byte	0x05
	.zero		1


	//   ....[34]....
        /*0c28*/ 	.word	0x00008f30
        /*0c2c*/ 	.word	0x000000ff
        /*0c30*/ 	.word	0x00030850
        /*0c34*/ 	.short	0x010a
        /*0c36*/ 	.byte	0x05
	.zero		1


	//   ....[35]....
        /*0c38*/ 	.word	0x00008f70
        /*0c3c*/ 	.word	0x000000ff
        /*0c40*/ 	.word	0x00030850
        /*0c44*/ 	.short	0x010a
        /*0c46*/ 	.byte	0x05
	.zero		1


	//   ....[36]....
        /*0c48*/ 	.word	0x00009c50
        /*0c4c*/ 	.word	0x0000007b
        /*0c50*/ 	.word	0x00000000
        /*0c54*/ 	.short	0x0101
        /*0c56*/ 	.byte	0x3f
	.zero		1


	//   ....[37]....
        /*0c58*/ 	.word	0x00009cd0
        /*0c5c*/ 	.word	0x00000006
        /*0c60*/ 	.word	0x00000000
        /*0c64*/ 	.short	0x0101
        /*0c66*/ 	.byte	0x3f
	.zero		1


	//   ....[38]....
        /*0c68*/ 	.word	0x0000a280
        /*0c6c*/ 	.word	0x000000ff
        /*0c70*/ 	.word	0x00030830
        /*0c74*/ 	.short	0x010a
        /*0c76*/ 	.byte	0x05
	.zero		1


	//   ....[39]....
        /*0c78*/ 	.word	0x0000a2e0
        /*0c7c*/ 	.word	0x000000ff
        /*0c80*/ 	.word	0x00030830
        /*0c84*/ 	.short	0x010a
        /*0c86*/ 	.byte	0x05
	.zero		1


	//   ....[40]....
        /*0c88*/ 	.word	0x0000ad40
        /*0c8c*/ 	.word	0x000000ff
        /*0c90*/ 	.word	0x00030850
        /*0c94*/ 	.short	0x010a
        /*0c96*/ 	.byte	0x05
	.zero		1


	//   ....[41]....
        /*0c98*/ 	.word	0x0000ad80
        /*0c9c*/ 	.word	0x000000ff
        /*0ca0*/ 	.word	0x00030850
        /*0ca4*/ 	.short	0x010a
        /*0ca6*/ 	.byte	0x05
	.zero		1


	//   ....[42]....
        /*0ca8*/ 	.word	0x0000b0d0
        /*0cac*/ 	.word	0x00000000
        /*0cb0*/ 	.word	0x00000000
        /*0cb4*/ 	.short	0x0101
        /*0cb6*/ 	.byte	0x3f
	.zero		1


	//   ....[43]....
        /*0cb8*/ 	.word	0x0000c7a0
        /*0cbc*/ 	.word	0x00000085
        /*0cc0*/ 	.word	0x00000000
        /*0cc4*/ 	.short	0x0101
        /*0cc6*/ 	.byte	0x3f
	.zero		1


	//   ....[44]....
        /*0cc8*/ 	.word	0x0000d8a0
        /*0ccc*/ 	.word	0x000000ff
        /*0cd0*/ 	.word	0x00030850
        /*0cd4*/ 	.short	0x010a
        /*0cd6*/ 	.byte	0x05
	.zero		1


	//   ....[45]....
        /*0cd8*/ 	.word	0x0000d8e0
        /*0cdc*/ 	.word	0x000000ff
        /*0ce0*/ 	.word	0x00030850
        /*0ce4*/ 	.short	0x010a
        /*0ce6*/ 	.byte	0x05
	.zero		1


	//   ....[46]....
        /*0ce8*/ 	.word	0x0000dda0
        /*0cec*/ 	.word	0x0000000a
        /*0cf0*/ 	.word	0x00000000
        /*0cf4*/ 	.short	0x0101
        /*0cf6*/ 	.byte	0x3f
	.zero		1


	//   ....[47]....
        /*0cf8*/ 	.word	0x0000fbd0
        /*0cfc*/ 	.word	0x000000ff
        /*0d00*/ 	.word	0x00000000
        /*0d04*/ 	.short	0x0101
        /*0d06*/ 	.byte	0x08
	.zero		1


	//   ....[48]....
        /*0d08*/ 	.word	0x000102c0
        /*0d0c*/ 	.word	0x000000ff
        /*0d10*/ 	.word	0x00000000
        /*0d14*/ 	.short	0x0101
        /*0d16*/ 	.byte	0x08
	.zero		1


	//   ....[49]....
        /*0d18*/ 	.word	0x00014820
        /*0d1c*/ 	.word	0x00000000
        /*0d20*/ 	.word	0x00030840
        /*0d24*/ 	.short	0x010a
        /*0d26*/ 	.byte	0x3f
	.zero		1


	//   ....[50]....
        /*0d28*/ 	.word	0x000157d0
        /*0d2c*/ 	.word	0x00000013
        /*0d30*/ 	.word	0x00030800
        /*0d34*/ 	.short	0x0107
        /*0d36*/ 	.byte	0x3f
	.zero		1


	//   ....[51]....
        /*0d38*/ 	.word	0x000158e0
        /*0d3c*/ 	.word	0x00000013
        /*0d40*/ 	.word	0x00030800
        /*0d44*/ 	.short	0x0101
        /*0d46*/ 	.byte	0x3f
	.zero		1


	//   ....[52]....
        /*0d48*/ 	.word	0x00015900
        /*0d4c*/ 	.word	0x00000013
        /*0d50*/ 	.word	0x00030820
        /*0d54*/ 	.short	0x010a
        /*0d56*/ 	.byte	0x3f
	.zero		1


	//   ....[53]....
        /*0d58*/ 	.word	0x00015d30
        /*0d5c*/ 	.word	0x00000003
        /*0d60*/ 	.word	0x00030840
        /*0d64*/ 	.short	0x010a
        /*0d66*/ 	.byte	0x3f
	.zero		1


	//   ....[54]....
        /*0d68*/ 	.word	0x000161e0
        /*0d6c*/ 	.word	0x00000003
        /*0d70*/ 	.word	0x00000060
        /*0d74*/ 	.short	0x010a
        /*0d76*/ 	.byte	0x3f
	.zero		1


	//   ....[55]....
        /*0d78*/ 	.word	0x00016980
        /*0d7c*/ 	.word	0x00000003
        /*0d80*/ 	.word	0x00030840
        /*0d84*/ 	.short	0x010a
        /*0d86*/ 	.byte	0x3f
	.zero		1


	//   ....[56]....
        /*0d88*/ 	.word	0x00016e30
        /*0d8c*/ 	.word	0x00000002
        /*0d90*/ 	.word	0x00000060
        /*0d94*/ 	.short	0x010a
        /*0d96*/ 	.byte	0x3f
	.zero		1


	//   ....[57]....
        /*0d98*/ 	.word	0x00017510
        /*0d9c*/ 	.word	0x00000002
        /*0da0*/ 	.word	0x00030840
        /*0da4*/ 	.short	0x010a
        /*0da6*/ 	.byte	0x3f
	.zero		1


	//   ....[58]....
        /*0da8*/ 	.word	0x000179c0
        /*0dac*/ 	.word	0x00000002
        /*0db0*/ 	.word	0x00000060
        /*0db4*/ 	.short	0x010a
        /*0db6*/ 	.byte	0x3f
	.zero		1


	//   ....[59]....
        /*0db8*/ 	.word	0x00018040
        /*0dbc*/ 	.word	0x00000000
        /*0dc0*/ 	.word	0x00030860
        /*0dc4*/ 	.short	0x010a
        /*0dc6*/ 	.byte	0x3f
	.zero		1


	//   ....[60]....
        /*0dc8*/ 	.word	0x000197c0
        /*0dcc*/ 	.word	0x00000000
        /*0dd0*/ 	.word	0x00030820
        /*0dd4*/ 	.short	0x010a
        /*0dd6*/ 	.byte	0x3f
	.zero		1


	//   ....[61]....
        /*0dd8*/ 	.word	0x000199a0
        /*0ddc*/ 	.word	0x00000006
        /*0de0*/ 	.word	0x00000000
        /*0de4*/ 	.short	0x010a
        /*0de6*/ 	.byte	0x3f
	.zero		1


	//   ....[62]....
        /*0de8*/ 	.word	0x00019a10
        /*0dec*/ 	.word	0x00000007
        /*0df0*/ 	.word	0x00000000
        /*0df4*/ 	.short	0x010a
        /*0df6*/ 	.byte	0x3f
	.zero		1


	//   ....[63]....
        /*0df8*/ 	.word	0x00019a80
        /*0dfc*/ 	.word	0x00000004
        /*0e00*/ 	.word	0x00000000
        /*0e04*/ 	.short	0x010a
        /*0e06*/ 	.byte	0x3f
	.zero		1


	//   ....[64]....
        /*0e08*/ 	.word	0x00019ab0
        /*0e0c*/ 	.word	0x00000003
        /*0e10*/ 	.word	0x00000000
        /*0e14*/ 	.short	0x010a
        /*0e16*/ 	.byte	0x3f
	.zero		1


	//   ....[65]....
        /*0e18*/ 	.word	0x00019b20
        /*0e1c*/ 	.word	0x00000003
        /*0e20*/ 	.word	0x00030800
        /*0e24*/ 	.short	0x010a
        /*0e26*/ 	.byte	0x3f
	.zero		1


	//   ....[66]....
        /*0e28*/ 	.word	0x00019b70
        /*0e2c*/ 	.word	0x00000003
        /*0e30*/ 	.word	0x00030830
        /*0e34*/ 	.short	0x010a
        /*0e36*/ 	.byte	0x3f
	.zero		1


	//   ....[67]....
        /*0e38*/ 	.word	0x00019bd0
        /*0e3c*/ 	.word	0x0000000c
        /*0e40*/ 	.word	0x00030830
        /*0e44*/ 	.short	0x010a
        /*0e46*/ 	.byte	0x3f
	.zero		1


	//   ....[68]....
        /*0e48*/ 	.word	0x00019c30
        /*0e4c*/ 	.word	0x00000009
        /*0e50*/ 	.word	0x00030850
        /*0e54*/ 	.short	0x010a
        /*0e56*/ 	.byte	0x3f
	.zero		1


	//   ....[69]....
        /*0e58*/ 	.word	0x00019c90
        /*0e5c*/ 	.word	0x00000003
        /*0e60*/ 	.word	0x00030830
        /*0e64*/ 	.short	0x010a
        /*0e66*/ 	.byte	0x3f
	.zero		1


	//   ....[70]....
        /*0e68*/ 	.word	0x00019cf0
        /*0e6c*/ 	.word	0x00000002
        /*0e70*/ 	.word	0x00030850
        /*0e74*/ 	.short	0x010a
        /*0e76*/ 	.byte	0x3f
	.zero		1


	//   ....[71]....
        /*0e78*/ 	.word	0x00019d50
        /*0e7c*/ 	.word	0x00000003
        /*0e80*/ 	.word	0x00030830
        /*0e84*/ 	.short	0x010a
        /*0e86*/ 	.byte	0x3f
	.zero		1


	//   ....[72]....
        /*0e88*/ 	.word	0x00019db0
        /*0e8c*/ 	.word	0x00000002
        /*0e90*/ 	.word	0x00030850
        /*0e94*/ 	.short	0x010a
        /*0e96*/ 	.byte	0x3f
	.zero		1


	//   ....[73]....
        /*0e98*/ 	.word	0x00019e10
        /*0e9c*/ 	.word	0x00000005
        /*0ea0*/ 	.word	0x00030850
        /*0ea4*/ 	.short	0x010a
        /*0ea6*/ 	.byte	0x3f
	.zero		1


	//   ....[74]....
        /*0ea8*/ 	.word	0x00019fb0
        /*0eac*/ 	.word	0x00000000
        /*0eb0*/ 	.word	0x00030840
        /*0eb4*/ 	.short	0x010a
        /*0eb6*/ 	.byte	0x3f
	.zero		1


	//   ....[75]....
        /*0eb8*/ 	.word	0x0001abf0
        /*0ebc*/ 	.word	0x00000013
        /*0ec0*/ 	.word	0x00030820
        /*0ec4*/ 	.short	0x010a
        /*0ec6*/ 	.byte	0x3f
	.zero		1


	//   ....[76]....
        /*0ec8*/ 	.word	0x0001ac40
        /*0ecc*/ 	.word	0x00000003
        /*0ed0*/ 	.word	0x00030840
        /*0ed4*/ 	.short	0x010a
        /*0ed6*/ 	.byte	0x3f
	.zero		1


	//   ....[77]....
        /*0ed8*/ 	.word	0x0001ac90
        /*0edc*/ 	.word	0x00000003
        /*0ee0*/ 	.word	0x00000060
        /*0ee4*/ 	.short	0x010a
        /*0ee6*/ 	.byte	0x3f
	.zero		1


	//   ....[78]....
        /*0ee8*/ 	.word	0x0001ace0
        /*0eec*/ 	.word	0x00000003
        /*0ef0*/ 	.word	0x00030840
        /*0ef4*/ 	.short	0x010a
        /*0ef6*/ 	.byte	0x3f
	.zero		1


	//   ....[79]....
        /*0ef8*/ 	.word	0x0001ad30
        /*0efc*/ 	.word	0x00000002
        /*0f00*/ 	.word	0x00000060
        /*0f04*/ 	.short	0x010a
        /*0f06*/ 	.byte	0x3f
	.zero		1


	//   ....[80]....
        /*0f08*/ 	.word	0x0001ad80
        /*0f0c*/ 	.word	0x00000002
        /*0f10*/ 	.word	0x00030840
        /*0f14*/ 	.short	0x010a
        /*0f16*/ 	.byte	0x3f
	.zero		1


	//   ....[81]....
        /*0f18*/ 	.word	0x0001add0
        /*0f1c*/ 	.word	0x00000002
        /*0f20*/ 	.word	0x00000060
        /*0f24*/ 	.short	0x010a
        /*0f26*/ 	.byte	0x3f
	.zero		1


	//   ....[82]....
        /*0f28*/ 	.word	0x0001ae20
        /*0f2c*/ 	.word	0x00000000
        /*0f30*/ 	.word	0x00030860
        /*0f34*/ 	.short	0x010a
        /*0f36*/ 	.byte	0x3f
	.zero		1


	//   ....[83]....
        /*0f38*/ 	.word	0x0001b9a0
        /*0f3c*/ 	.word	0x00000000
        /*0f40*/ 	.word	0x00030820
        /*0f44*/ 	.short	0x010a
        /*0f46*/ 	.byte	0x3f
	.zero		1


	//   ....[84]....
        /*0f48*/ 	.word	0x0001bb40
        /*0f4c*/ 	.word	0x00000006
        /*0f50*/ 	.word	0x00000000
        /*0f54*/ 	.short	0x010a
        /*0f56*/ 	.byte	0x3f
	.zero		1


	//   ....[85]....
        /*0f58*/ 	.word	0x0001bb90
        /*0f5c*/ 	.word	0x00000007
        /*0f60*/ 	.word	0x00000000
        /*0f64*/ 	.short	0x010a
        /*0f66*/ 	.byte	0x3f
	.zero		1


	//   ....[86]....
        /*0f68*/ 	.word	0x0001bbe0
        /*0f6c*/ 	.word	0x00000004
        /*0f70*/ 	.word	0x00000000
        /*0f74*/ 	.short	0x010a
        /*0f76*/ 	.byte	0x3f
	.zero		1


	//----- nvinfo : EIATTR_NUM_MBARRIERS
	.align		4
.L_725:
        /*0f78*/ 	.byte	0x03, 0x38
        /*0f7a*/ 	.short	0x0016


	//----- nvinfo : EIATTR_EXIT_INSTR_OFFSETS
	.align		4
        /*0f7c*/ 	.byte	0x04, 0x1c
        /*0f7e*/ 	.short	(.L_727 - .L_726)


	//   ....[0]....
.L_726:
        /*0f80*/ 	.word	0x00000a50


	//   ....[1]....
        /*0f84*/ 	.word	0x000120f0


	//   ....[2]....
        /*0f88*/ 	.word	0x00019b00


	//----- nvinfo : EIATTR_MAX_THREADS
	.align		4
.L_727:
        /*0f8c*/ 	.byte	0x04, 0x05
        /*0f8e*/ 	.short	(.L_729 - .L_728)
.L_728:
        /*0f90*/ 	.word	0x00000180
        /*0f94*/ 	.word	0x00000001
        /*0f98*/ 	.word	0x00000001


	//----- nvinfo : EIATTR_CRS_STACK_SIZE
	.align		4
.L_729:
        /*0f9c*/ 	.byte	0x04, 0x1e
        /*0f9e*/ 	.short	(.L_731 - .L_730)
.L_730:
        /*0fa0*/ 	.word	0x00000000


	//----- nvinfo : EIATTR_CBANK_PARAM_SIZE
	.align		4
.L_731:
        /*0fa4*/ 	.byte	0x03, 0x19
        /*0fa6*/ 	.short	0x0af0


	//----- nvinfo : EIATTR_PARAM_CBANK
	.align		4
        /*0fa8*/ 	.byte	0x04, 0x0a
        /*0faa*/ 	.short	(.L_733 - .L_732)
	.align		4
.L_732:
        /*0fac*/ 	.word	index@(.nv.constant0._ZN7cutlass13device_kernelIN5flash11enable_sm90INS1_16FlashAttnFwdSm90INS1_25CollectiveMainloopFwdSm90ILi2EN4cute5tupleIJNS5_1CILi1EEES8_S8_EEENS6_IJNS7_ILi128EEENS7_ILi96EEENS7_ILi192EEEEEELi192ENS_6half_tEfNS_4arch4Sm90ELb0ELb1ELb0ELb1ELb0ELb0ELb0ELb1ELb1ELb1ELb1ELb0EEENS1_21CollectiveEpilogueFwdINS6_IJSA_SC_SB_EEES9_SE_SG_Li256ELb1ELb1ELb1ELb0EEENS1_36VarlenDynamicPersistentTileSchedulerILi128ELi96ELi256ELi128ELb1ELb1ELb1ELb1ELb0ELb1EEEEEEEEEvNT_6ParamsE)
        /*0fb0*/ 	.short	0x0210
        /*0fb2*/ 	.short	0x0af0


	//----- nvinfo : EIATTR_SW_WAR
	.align		4
.L_733:
        /*0fb4*/ 	.byte	0x04, 0x36
        /*0fb6*/ 	.short	(.L_735 - .L_734)
.L_734:
        /*0fb8*/ 	.word	0x00000008
.L_735:


//--------------------- .nv.info._ZN7cutlass13device_kernelIN5flash11enable_sm90INS1_16FlashAttnFwdSm90INS1_25CollectiveMainloopFwdSm90ILi2EN4cute5tupleIJNS5_1CILi1EEES8_S8_EEENS6_IJNS7_ILi128EEENS7_ILi96EEENS7_ILi192EEEEEELi192ENS_6half_tEfNS_4arch4Sm90ELb0ELb1ELb0ELb1ELb0ELb1ELb0ELb1ELb1ELb1ELb1ELb0EEENS1_21CollectiveEpilogueFwdINS6_IJSA_SC_SB_EEES9_SE_SG_Li256ELb1ELb1ELb1ELb0EEENS1_36VarlenDynamicPersistentTileSchedulerILi128ELi96ELi256ELi128ELb1ELb1ELb1ELb1ELb0ELb1EEEEEEEEEvNT_6ParamsE --------------------------
	.section	.nv.info._ZN7cutlass13device_kernelIN5flash11enable_sm90INS1_16FlashAttnFwdSm90INS1_25CollectiveMainloopFwdSm90ILi2EN4cute5tupleIJNS5_1CILi1EEES8_S8_EEENS6_IJNS7_ILi128EEENS7_ILi96EEENS7_ILi192EEEEEELi192ENS_6half_tEfNS_4arch4Sm90ELb0ELb1ELb0ELb1ELb0ELb1ELb0ELb1ELb1ELb1ELb1ELb0EEENS1_21CollectiveEpilogueFwdINS6_IJSA_SC_SB_EEES9_SE_SG_Li256ELb1ELb1ELb1ELb0EEENS1_36VarlenDynamicPersistentTileSchedulerILi128ELi96ELi256ELi128ELb1ELb1ELb1ELb1ELb0ELb1EEEEEEEEEvNT_6ParamsE,"",@"SHT_CUDA_INFO"
	.sectionflags	@""
	.align	4


	//----- nvinfo : EIATTR_CUDA_API_VERSION
	.align		4
        /*0000*/ 	.byte	0x04, 0x37
        /*0002*/ 	.short	(.L_737 - .L_736)
.L_736:
        /*0004*/ 	.word	0x00000082


	//----- nvinfo : EIATTR_KPARAM_INFO
	.align		4
.L_737:
        /*0008*/ 	.byte	0x04, 0x17
        /*000a*/ 	.short	(.L_739 - .L_738)
.L_738:
        /*000c*/ 	.word	0x00000000
        /*0010*/ 	.short	0x0000
        /*0012*/ 	.short	0x0070
        /*0014*/ 	.byte	0x00, 0xf0, 0x01, 0x2a


	//----- nvinfo : EIATTR_SPARSE_MMA_MASK
	.align		4
.L_739:
        /*0018*/ 	.byte	0x03, 0x50
        /*001a*/ 	.short	0x0000


	//----- nvinfo : EIATTR_MAXREG_COUNT
	.align		4
        /*001c*/ 	.byte	0x03, 0x1b
        /*001e*/ 	.short	0x00a8


	//----- nvinfo : EIATTR_NUM_BARRIERS
	.align		4
        /*0020*/ 	.byte	0x02, 0x4c
        /*0022*/ 	.byte	0x10
	.zero		1


	//----- nvinfo : EIATTR_EXTERNS
	.align		4
        /*0024*/ 	.byte	0x04, 0x0f
        /*0026*/ 	.short	(.L_741 - .L_740)


	//   ....[0]....
	.align		4
.L_740:
        /*0028*/ 	.word	index@(__assertfail)


	//----- nvinfo : EIATTR_ANNOTATIONS
	.align		4
.L_741:
        /*002c*/ 	.byte	0x04, 0x55
        /*002e*/ 	.short	(.L_743 - .L_742)


	//   ....[0]....
.L_742:
        /* <DEDUP_REMOVED lines=124> */


	//----- nvinfo : EIATTR_MERCURY_ISA_VERSION
	.align		4
.L_743:
        /*07d8*/ 	.byte	0x03, 0x5f
        /*07da*/ 	.short	0x0101


	//----- nvinfo : EIATTR_UNUSED_LOAD_BYTE_OFFSET
	.align		4
        /*07dc*/ 	.byte	0x04, 0x44
        /*07de*/ 	.short	(.L_745 - .L_744)


	//   ....[0]....
.L_744:
        /*07e0*/ 	.word	0x00000ab0
        /*07e4*/ 	.word	0x0000fff0


	//   ....[1]....
        /*07e8*/ 	.word	0x0001f610
        /*07ec*/ 	.word	0x0000fff0


	//----- nvinfo : EIATTR_INT_WARP_WIDE_INSTR_OFFSETS
	.align		4
.L_745:
        /*07f0*/ 	.byte	0x04, 0x31
        /*07f2*/ 	.short	(.L_747 - .L_746)


	//   ....[0]....
.L_746:
        /*07f4*/ 	.word	0x00000190


	//   ....[1]....
        /*07f8*/ 	.word	0x000001d0


	//   ....[2]....
        /*07fc*/ 	.word	0x00000240


	//   ....[3]....
        /*0800*/ 	.word	0x00026d40


	//   ....[4]....
        /*0804*/ 	.word	0x00026dd0


	//   ....[5]....
        /*0808*/ 	.word	0x0002ab50


	//   ....[6]....
        /*080c*/ 	.word	0x0002abb0


	//----- nvinfo : EIATTR_COOP_GROUP_MASK_REGIDS
	.align		4
.L_747:
        /*0810*/ 	.byte	0x04, 0x29
        /*0812*/ 	.short	(.L_749 - .L_748)


	//   ....[0]....
.L_748:
        /*0814*/ 	.word	0xffffffff


	//   ....[1]....
        /*0818*/ 	.word	0xffffffff


	//   ....[2]....
        /*081c*/ 	.word	0xffffffff


	//   ....[3]....
        /*0820*/ 	.word	0xffffffff


	//   ....[4]....
        /*0824*/ 	.word	0xffffffff


	//   ....[5]....
        /*0828*/ 	.word	0xffffffff


	//   ....[6]....
        /*082c*/ 	.word	0xffffffff


	//   ....[7]....
        /*0830*/ 	.word	0xffffffff


	//   ....[8]....
        /*0834*/ 	.word	0xffffffff


	//   ....[9]....
        /*0838*/ 	.word	0xffffffff


	//   ....[10]....
        /*083c*/ 	.word	0xffffffff


	//   ....[11]....
        /*0840*/ 	.word	0xffffffff


	//   ....[12]....
        /*0844*/ 	.word	0xffffffff


	//   ....[13]....
        /*0848*/ 	.word	0xffffffff


	//   ....[14]....
        /*084c*/ 	.word	0xffffffff


	//   ....[15]....
        /*0850*/ 	.word	0xffffffff


	//   ....[16]....
        /*0854*/ 	.word	0xffffffff


	//   ....[17]....
        /*0858*/ 	.word	0xffffffff


	//   ....[18]....
        /*085c*/ 	.word	0xffffffff


	//   ....[19]....
        /*0860*/ 	.word	0xffffffff


	//   ....[20]....
        /*0864*/ 	.word	0xffffffff


	//   ....[21]....
        /*0868*/ 	.word	0xffffffff


	//   ....[22]....
        /*086c*/ 	.word	0xffffffff


	//   ....[23]....
        /*0870*/ 	.word	0xffffffff


	//   ....[24]....
        /*0874*/ 	.word	0xffffffff


	//   ....[25]....
        /*0878*/ 	.word	0xffffffff


	//   ....[26]....
        /*087c*/ 	.word	0xffffffff


	//   ....[27]....
        /*0880*/ 	.word	0xffffffff


	//   ....[28]....
        /*0884*/ 	.word	0xffffffff


	//   ....[29]....
        /*0888*/ 	.word	0xffffffff


	//   ....[30]....
        /*088c*/ 	.word	0xffffffff


	//   ....[31]....
        /*0890*/ 	.word	0xffffffff


	//   ....[32]....
        /*0894*/ 	.word	0xffffffff


	//   ....[33]....
        /*0898*/ 	.word	0xffffffff


	//   ....[34]....
        /*089c*/ 	.word	0xffffffff


	//   ....[35]....
        /*08a0*/ 	.word	0xffffffff


	//   ....[36]....
        /*08a4*/ 	.word	0xffffffff


	//   ....[37]....
        /*08a8*/ 	.word	0xffffffff


	//   ....[38]....
        /*08ac*/ 	.word	0xffffffff


	//   ....[39]....
        /*08b0*/ 	.word	0xffffffff


	//   ....[40]....
        /*08b4*/ 	.word	0xffffffff


	//   ....[41]....
        /*08b8*/ 	.word	0xffffffff


	//   ....[42]....
        /*08bc*/ 	.word	0xffffffff


	//   ....[43]....
        /*08c0*/ 	.word	0xffffffff


	//   ....[44]....
        /*08c4*/ 	.word	0xffffffff


	//   ....[45]....
        /*08c8*/ 	.word	0xffffffff


	//   ....[46]....
        /*08cc*/ 	.word	0xffffffff


	//   ....[47]....
        /*08d0*/ 	.word	0xffffffff


	//   ....[48]....
        /*08d4*/ 	.word	0xffffffff


	//   ....[49]....
        /*08d8*/ 	.word	0xffffffff


	//   ....[50]....
        /*08dc*/ 	.word	0xffffffff


	//   ....[51]....
        /*08e0*/ 	.word	0xffffffff


	//   ....[52]....
        /*08e4*/ 	.word	0xffffffff


	//   ....[53]....
        /*08e8*/ 	.word	0xffffffff


	//   ....[54]....
        /*08ec*/ 	.word	0xffffffff


	//   ....[55]....
        /*08f0*/ 	.word	0xffffffff


	//   ....[56]....
        /*08f4*/ 	.word	0xffffffff


	//   ....[57]....
        /*08f8*/ 	.word	0xffffffff


	//   ....[58]....
        /*08fc*/ 	.word	0xffffffff


	//   ....[59]....
        /*0900*/ 	.word	0xffffffff


	//   ....[60]....
        /*0904*/ 	.word	0xffffffff


	//   ....[61]....
        /*0908*/ 	.word	0xffffffff


	//   ....[62]....
        /*090c*/ 	.word	0xffffffff


	//   ....[63]....
        /*0910*/ 	.word	0xffffffff


	//   ....[64]....
        /*0914*/ 	.word	0xffffffff


	//   ....[65]....
        /*0918*/ 	.word	0xffffffff


	//   ....[66]....
        /*091c*/ 	.word	0xffffffff


	//   ....[67]....
        /*0920*/ 	.word	0xffffffff


	//   ....[68]....
        /*0924*/ 	.word	0xffffffff


	//   ....[69]....
        /*0928*/ 	.word	0xffffffff


	//   ....[70]....
        /*092c*/ 	.word	0xffffffff


	//   ....[71]....
        /*0930*/ 	.word	0xffffffff


	//   ....[72]....
        /*0934*/ 	.word	0xffffffff


	//   ....[73]....
        /*0938*/ 	.word	0xffffffff


	//   ....[74]....
        /*093c*/ 	.word	0xffffffff


	//   ....[75]....
        /*0940*/ 	.word	0xffffffff


	//   ....[76]....
        /*0944*/ 	.word	0xffffffff


	//   ....[77]....
        /*0948*/ 	.word	0xffffffff


	//   ....[78]....
        /*094c*/ 	.word	0xffffffff


	//   ....[79]....
        /*0950*/ 	.word	0xffffffff


	//   ....[80]....
        /*0954*/ 	.word	0xffffffff


	//   ....[81]....
        /*0958*/ 	.word	0xffffffff


	//   ....[82]....
        /*095c*/ 	.word	0xffffffff


	//   ....[83]....
        /*0960*/ 	.word	0xffffffff


	//   ....[84]....
        /*0964*/ 	.word	0xffffffff


	//   ....[85]....
        /*0968*/ 	.word	0xffffffff


	//   ....[86]....
        /*096c*/ 	.word	0xffffffff


	//   ....[87]....
        /*0970*/ 	.word	0xffffffff


	//   ....[88]....
        /*0974*/ 	.word	0xffffffff


	//   ....[89]....
        /*0978*/ 	.word	0xffffffff


	//   ....[90]....
        /*097c*/ 	.word	0xffffffff


	//   ....[91]....
        /*0980*/ 	.word	0xffffffff


	//   ....[92]....
        /*0984*/ 	.word	0xffffffff


	//   ....[93]....
        /*0988*/ 	.word	0xffffffff


	//   ....[94]....
        /*098c*/ 	.word	0xffffffff


	//   ....[95]....
        /*0990*/ 	.word	0xffffffff


	//   ....[96]....
        /*0994*/ 	.word	0xffffffff


	//   ....[97]....
        /*0998*/ 	.word	0xffffffff


	//   ....[98]....
        /*099c*/ 	.word	0xffffffff


	//   ....[99]....
        /*09a0*/ 	.word	0xffffffff


	//   ....[100]....
        /*09a4*/ 	.word	0xffffffff


	//   ....[101]....
        /*09a8*/ 	.word	0xffffffff


	//   ....[102]....
        /*09ac*/ 	.word	0xffffffff


	//   ....[103]....
        /*09b0*/ 	.word	0xffffffff


	//   ....[104]....
        /*09b4*/ 	.word	0xffffffff


	//   ....[105]....
        /*09b8*/ 	.word	0xffffffff


	//   ....[106]....
        /*09bc*/ 	.word	0xffffffff


	//   ....[107]....
        /*09c0*/ 	.word	0xffffffff


	//   ....[108]....
        /*09c4*/ 	.word	0xffffffff


	//   ....[109]....
        /*09c8*/ 	.word	0xffffffff


	//   ....[110]....
        /*09cc*/ 	.word	0xffffffff


	//   ....[111]....
        /*09d0*/ 	.word	0xffffffff


	//   ....[112]....
        /*09d4*/ 	.word	0xffffffff


	//   ....[113]....
        /*09d8*/ 	.word	0xffffffff


	//   ....[114]....
        /*09dc*/ 	.word	0xffffffff


	//   ....[115]....
        /*09e0*/ 	.word	0xffffffff


	//   ....[116]....
        /*09e4*/ 	.word	0xffffffff


	//   ....[117]....
        /*09e8*/ 	.word	0xffffffff


	//   ....[118]....
        /*09ec*/ 	.word	0xffffffff


	//   ....[119]....
        /*09f0*/ 	.word	0xffffffff


	//   ....[120]....
        /*09f4*/ 	.word	0xffffffff


	//   ....[121]....
        /*09f8*/ 	.word	0xffffffff


	//   ....[122]....
        /*09fc*/ 	.word	0xffffffff


	//   ....[123]....
        /*0a00*/ 	.word	0xffffffff


	//   ....[124]....
        /*0a04*/ 	.word	0xffffffff


	//   ....[125]....
        /*0a08*/ 	.word	0xffffffff


	//   ....[126]....
        /*0a0c*/ 	.word	0xffffffff


	//   ....[127]....
        /*0a10*/ 	.word	0xffffffff


	//   ....[128]....
        /*0a14*/ 	.word	0x0500000f


	//   ....[129]....
        /*0a18*/ 	.word	0x0500000f


	//   ....[130]....
        /*0a1c*/ 	.word	0x0500000f


	//   ....[131]....
        /*0a20*/ 	.word	0x0500000f


	//   ....[132]....
        /*0a24*/ 	.word	0x0500000f


	//   ....[133]....
        /*0a28*/ 	.word	0x0500000f


	//   ....[134]....
        /*0a2c*/ 	.word	0x0500000f


	//   ....[135]....
        /*0a30*/ 	.word	0x0500000f


	//   ....[136]....
        /*0a34*/ 	.word	0x0500000f


	//   ....[137]....
        /*0a38*/ 	.word	0x0500000f


	//   ....[138]....
        /*0a3c*/ 	.word	0x0500000f


	//   ....[139]....
        /*0a40*/ 	.word	0x0500000f


	//   ....[140]....
        /*0a44*/ 	.word	0x0500000f


	//   ....[141]....
        /*0a48*/ 	.word	0x0500000f


	//   ....[142]....
        /*0a4c*/ 	.word	0x0500000f


	//   ....[143]....
        /*0a50*/ 	.word	0x0500000f


	//   ....[144]....
        /*0a54*/ 	.word	0x0500000f


	//   ....[145]....
        /*0a58*/ 	.word	0x0500000f


	//   ....[146]....
        /*0a5c*/ 	.word	0x0500000f


	//   ....[147]....
        /*0a60*/ 	.word	0x0500000f


	//   ....[148]....
        /*0a64*/ 	.word	0x0500000f


	//   ....[149]....
        /*0a68*/ 	.word	0x0500000f


	//   ....[150]....
        /*0a6c*/ 	.word	0x0500000f


	//   ....[151]....
        /*0a70*/ 	.word	0x0500000f


	//   ....[152]....
        /*0a74*/ 	.word	0x0500000f


	//   ....[153]....
        /*0a78*/ 	.word	0x0500000f


	//   ....[154]....
        /*0a7c*/ 	.word	0x0500000f


	//   ....[155]....
        /*0a80*/ 	.word	0x0500000f


	//   ....[156]....
        /*0a84*/ 	.word	0x0500000f


	//   ....[157]....
        /*0a88*/ 	.word	0x0500000f


	//   ....[158]....
        /*0a8c*/ 	.word	0x0500000f


	//   ....[159]....
        /*0a90*/ 	.word	0x0500000f


	//   ....[160]....
        /*0a94*/ 	.word	0x0500000f


	//   ....[161]....
        /*0a98*/ 	.word	0x0500000f


	//   ....[162]....
        /*0a9c*/ 	.word	0x0500000f


	//   ....[163]....
        /*0aa0*/ 	.word	0x0500000f


	//   ....[164]....
        /*0aa4*/ 	.word	0x0500000f


	//   ....[165]....
        /*0aa8*/ 	.word	0x0500000f


	//   ....[166]....
        /*0aac*/ 	.word	0x0500000f


	//   ....[167]....
        /*0ab0*/ 	.word	0x0500000f


	//   ....[168]....
        /*0ab4*/ 	.word	0x0500000f


	//   ....[169]....
        /*0ab8*/ 	.word	0x0500000f


	//   ....[170]....
        /*0abc*/ 	.word	0x0500000f


	//   ....[171]....
        /*0ac0*/ 	.word	0x0500000f


	//   ....[172]....
        /*0ac4*/ 	.word	0x0500000f


	//   ....[173]....
        /*0ac8*/ 	.word	0x0500000f


	//   ....[174]....
        /*0acc*/ 	.word	0x0500000f


	//   ....[175]....
        /*0ad0*/ 	.word	0x0500000f


	//   ....[176]....
        /*0ad4*/ 	.word	0x0500000f


	//   ....[177]....
        /*0ad8*/ 	.word	0x0500000f


	//   ....[178]....
        /*0adc*/ 	.word	0x0500000f


	//   ....[179]....
        /*0ae0*/ 	.word	0x0500000f


	//   ....[180]....
        /*0ae4*/ 	.word	0x0500000f


	//----- nvinfo : EIATTR_COOP_GROUP_INSTR_OFFSETS
	.align		4
.L_749:
        /*0ae8*/ 	.byte	0x04, 0x28
        /*0aea*/ 	.short	(.L_751 - .L_750)


	//   ....[0]....
.L_750:
        /*0aec*/ 	.word	0x00000060


	//   ....[1]....
        /*0af0*/ 	.word	0x000001a0


	//   ....[2]....
        /*0af4*/ 	.word	0x000001f0


	//   ....[3]....
        /*0af8*/ 	.word	0x00000420


	//   ....[4]....
        /*0afc*/ 	.word	0x00000580


	//   ....[5]....
        /*0b00*/ 	.word	0x000006a0


	//   ....[6]....
        /*0b04*/ 	.word	0x00000800


	//   ....[7]....
        /*0b08*/ 	.word	0x0000b580


	//   ....[8]....
        /*0b0c*/ 	.word	0x0000bcc0


	//   ....[9]....
        /*0b10*/ 	.word	0x0000bcd0


	//   ....[10]....
        /*0b14*/ 	.word	0x0000bce0


	//   ....[11]....
        /*0b18*/ 	.word	0x0000bcf0


	//   ....[12]....
        /*0b1c*/ 	.word	0x0000c4a0


	//   ....[13]....
        /*0b20*/ 	.word	0x0000c4b0


	//   ....[14]....
        /*0b24*/ 	.word	0x0000c4c0


	//   ....[15]....
        /*0b28*/ 	.word	0x0000c4d0


	//   ....[16]....
        /*0b2c*/ 	.word	0x0000f2c0


	//   ....[17]....
        /*0b30*/ 	.word	0x0000f2d0


	//   ....[18]....
        /*0b34*/ 	.word	0x0000f2e0


	//   ....[19]....
        /*0b38*/ 	.word	0x0000f2f0


	//   ....[20]....
        /*0b3c*/ 	.word	0x0000f8d0


	//   ....[21]....
        /*0b40*/ 	.word	0x0000f8e0


	//   ....[22]....
        /*0b44*/ 	.word	0x0000f8f0


	//   ....[23]....
        /*0b48*/ 	.word	0x0000f900


	//   ....[24]....
        /*0b4c*/ 	.word	0x000131a0


	//   ....[25]....
        /*0b50*/ 	.word	0x00013490


	//   ....[26]....
        /*0b54*/ 	.word	0x000141a0


	//   ....[27]....
        /*0b58*/ 	.word	0x000142b0


	//   ....[28]....
        /*0b5c*/ 	.word	0x00014800


	//   ....[29]....
        /*0b60*/ 	.word	0x000148b0


	//   ....[30]....
        /*0b64*/ 	.word	0x00016950


	//   ....[31]....
        /*0b68*/ 	.word	0x00016b70


	//   ....[32]....
        /*0b6c*/ 	.word	0x00017a60


	//   ....[33]....
        /*0b70*/ 	.word	0x00017b80


	//   ....[34]....
        /*0b74*/ 	.word	0x000180e0


	//   ....[35]....
        /*0b78*/ 	.word	0x00018160


	//   ....[36]....
        /*0b7c*/ 	.word	0x0001a140


	//   ....[37]....
        /*0b80*/ 	.word	0x0001a160


	//   ....[38]....
        /*0b84*/ 	.word	0x0001a2f0


	//   ....[39]....
        /*0b88*/ 	.word	0x0001a430


	//   ....[40]....
        /*0b8c*/ 	.word	0x0001c260


	//   ....[41]....
        /*0b90*/ 	.word	0x0001c460


	//   ....[42]....
        /*0b94*/ 	.word	0x0001d2e0


	//   ....[43]....
        /*0b98*/ 	.word	0x0001d400


	//   ....[44]....
        /*0b9c*/ 	.word	0x0001d9b0


	//   ....[45]....
        /*0ba0*/ 	.word	0x0001da10


	//   ....[46]....
        /*0ba4*/ 	.word	0x0001eb30


	//   ....[47]....
        /*0ba8*/ 	.word	0x0001eda0


	//   ....[48]....
        /*0bac*/ 	.word	0x0001ee10


	//   ....[49]....
        /*0bb0*/ 	.word	0x0001ee20


	//   ....[50]....
        /*0bb4*/ 	.word	0x00020370


	//   ....[51]....
        /*0bb8*/ 	.word	0x00020380


	//   ....[52]....
        /*0bbc*/ 	.word	0x00020390


	//   ....[53]....
        /*0bc0*/ 	.word	0x000203a0


	//   ....[54]....
        /*0bc4*/ 	.word	0x00020c90


	//   ....[55]....
        /*0bc8*/ 	.word	0x00020cc0


	//   ....[56]....
        /*0bcc*/ 	.word	0x00020e00


	//   ....[57]....
        /*0bd0*/ 	.word	0x00020e20


	//   ....[58]....
        /*0bd4*/ 	.word	0x00020f20


	//   ....[59]....
        /*0bd8*/ 	.word	0x00020f40


	//   ....[60]....
        /*0bdc*/ 	.word	0x00021050


	//   ....[61]....
        /*0be0*/ 	.word	0x00021070


	//   ....[62]....
        /*0be4*/ 	.word	0x000215c0


	//   ....[63]....
        /*0be8*/ 	.word	0x000215d0


	//   ....[64]....
        /*0bec*/ 	.word	0x00021ca0


	//   ....[65]....
        /*0bf0*/ 	.word	0x00021cb0


	//   ....[66]....
        /*0bf4*/ 	.word	0x00022c40


	//   ....[67]....
        /*0bf8*/ 	.word	0x00022c70


	//   ....[68]....
        /*0bfc*/ 	.word	0x00022d70


	//   ....[69]....
        /*0c00*/ 	.word	0x00022d90


	//   ....[70]....
        /*0c04*/ 	.word	0x00022e90


	//   ....[71]....
        /*0c08*/ 	.word	0x00022eb0


	//   ....[72]....
        /*0c0c*/ 	.word	0x00022fc0


	//   ....[73]....
        /*0c10*/ 	.word	0x00022fe0


	//   ....[74]....
        /*0c14*/ 	.word	0x00023170


	//   ....[75]....
        /*0c18*/ 	.word	0x00023380


	//   ....[76]....
        /*0c1c*/ 	.word	0x000233b0


	//   ....[77]....
        /*0c20*/ 	.word	0x000233e0


	//   ....[78]....
        /*0c24*/ 	.word	0x00023410


	//   ....[79]....
        /*0c28*/ 	.word	0x00023440


	//   ....[80]....
        /*0c2c*/ 	.word	0x00023470


	//   ....[81]....
        /*0c30*/ 	.word	0x00023610


	//   ....[82]....
        /*0c34*/ 	.word	0x00023640


	//   ....[83]....
        /*0c38*/ 	.word	0x00023670


	//   ....[84]....
        /*0c3c*/ 	.word	0x000236a0


	//   ....[85]....
        /*0c40*/ 	.word	0x000236d0


	//   ....[86]....
        /*0c44*/ 	.word	0x00023700


	//   ....[87]....
        /*0c48*/ 	.word	0x000237a0


	//   ....[88]....
        /*0c4c*/ 	.word	0x000237d0


	//   ....[89]....
        /*0c50*/ 	.word	0x000237e0


	//   ....[90]....
        /*0c54*/ 	.word	0x00023810


	//   ....[91]....
        /*0c58*/ 	.word	0x000251b0


	//   ....[92]....
        /*0c5c*/ 	.word	0x00027310


	//   ....[93]....
        /*0c60*/ 	.word	0x00027eb0


	//   ....[94]....
        /*0c64*/ 	.word	0x00027ed0


	//   ....[95]....
        /*0c68*/ 	.word	0x00027fa0


	//   ....[96]....
        /*0c6c*/ 	.word	0x00027fb0


	//   ....[97]....
        /*0c70*/ 	.word	0x00028050


	//   ....[98]....
        /*0c74*/ 	.word	0x00028060


	//   ....[99]....
        /*0c78*/ 	.word	0x00028100


	//   ....[100]....
        /*0c7c*/ 	.word	0x00028110


	//   ....[101]....
        /*0c80*/ 	.word	0x000281b0


	//   ....[102]....
        /*0c84*/ 	.word	0x000281c0


	//   ....[103]....
        /*0c88*/ 	.word	0x00028260


	//   ....[104]....
        /*0c8c*/ 	.word	0x00028270


	//   ....[105]....
        /*0c90*/ 	.word	0x00028310


	//   ....[106]....
        /*0c94*/ 	.word	0x00028320


	//   ....[107]....
        /*0c98*/ 	.word	0x00028370


	//   ....[108]....
        /*0c9c*/ 	.word	0x000283b0


	//   ....[109]....
        /*0ca0*/ 	.word	0x0002b3e0


	//   ....[110]....
        /*0ca4*/ 	.word	0x0002b400


	//   ....[111]....
        /*0ca8*/ 	.word	0x0002b460


	//   ....[112]....
        /*0cac*/ 	.word	0x0002b490


	//   ....[113]....
        /*0cb0*/ 	.word	0x0002b4c0


	//   ....[114]....
        /*0cb4*/ 	.word	0x0002b4f0


	//   ....[115]....
        /*0cb8*/ 	.word	0x0002b520


	//   ....[116]....
        /*0cbc*/ 	.word	0x0002b550


	//   ....[117]....
        /*0cc0*/ 	.word	0x0002b700


	//   ....[118]....
        /*0cc4*/ 	.word	0x0002b740


	//   ....[119]....
        /*0cc8*/ 	.word	0x0002b770


	//   ....[120]....
        /*0ccc*/ 	.word	0x0002b7a0


	//   ....[121]....
        /*0cd0*/ 	.word	0x0002b7d0


	//   ....[122]....
        /*0cd4*/ 	.word	0x0002b800


	//   ....[123]....
        /*0cd8*/ 	.word	0x0002b8d0


	//   ....[124]....
        /*0cdc*/ 	.word	0x0002b8f0


	//   ....[125]....
        /*0ce0*/ 	.word	0x0002b900


	//   ....[126]....
        /*0ce4*/ 	.word	0x0002b980


	//   ....[127]....
        /*0ce8*/ 	.word	0x0002c4b0


	//   ....[128]....
        /*0cec*/ 	.word	0x0002c910


	//   ....[129]....
        /*0cf0*/ 	.word	0x0002c9a0


	//   ....[130]....
        /*0cf4*/ 	.word	0x0002c9f0


	//   ....[131]....
        /*0cf8*/ 	.word	0x0002ca40


	//   ....[132]....
        /*0cfc*/ 	.word	0x0002cad0


	//   ....[133]....
        /*0d00*/ 	.word	0x0002cb60


	//   ....[134]....
        /*0d04*/ 	.word	0x0002cbb0


	//   ....[135]....
        /*0d08*/ 	.word	0x0002cc00


	//   ....[136]....
        /*0d0c*/ 	.word	0x0002ccf0


	//   ....[137]....
        /*0d10*/ 	.word	0x0002cd80


	//   ....[138]....
        /*0d14*/ 	.word	0x0002cde0


	//   ....[139]....
        /*0d18*/ 	.word	0x0002ce40


	//   ....[140]....
        /*0d1c*/ 	.word	0x0002ced0


	//   ....[141]....
        /*0d20*/ 	.word	0x0002cf60


	//   ....[142]....
        /*0d24*/ 	.word	0x0002cfb0


	//   ....[143]....
        /*0d28*/ 	.word	0x0002d000


	//   ....[144]....
        /*0d2c*/ 	.word	0x0002d3a0


	//   ....[145]....
        /*0d30*/ 	.word	0x0002d690


	//   ....[146]....
        /*0d34*/ 	.word	0x0002d810


	//   ....[147]....
        /*0d38*/ 	.word	0x0002d860


	//   ....[148]....
        /*0d3c*/ 	.word	0x0002d910


	//   ....[149]....
        /*0d40*/ 	.word	0x0002da20


	//   ....[150]....
        /*0d44*/ 	.word	0x0002da80


	//   ....[151]....
        /*0d48*/ 	.word	0x0002db90


	//   ....[152]....
        /*0d4c*/ 	.word	0x0002dbf0


	//   ....[153]....
        /*0d50*/ 	.word	0x0002dd00


	//   ....[154]....
        /*0d54*/ 	.word	0x0002dd60


	//   ....[155]....
        /*0d58*/ 	.word	0x0002de70


	//   ....[156]....
        /*0d5c*/ 	.word	0x0002ded0


	//   ....[157]....
        /*0d60*/ 	.word	0x0002dfe0


	//   ....[158]....
        /*0d64*/ 	.word	0x0002e040


	//   ....[159]....
        /*0d68*/ 	.word	0x0002e150


	//   ....[160]....
        /*0d6c*/ 	.word	0x0002e1b0


	//   ....[161]....
        /*0d70*/ 	.word	0x0002e290


	//   ....[162]....
        /*0d74*/ 	.word	0x0002e600


	//   ....[163]....
        /*0d78*/ 	.word	0x0002e6b0


	//   ....[164]....
        /*0d7c*/ 	.word	0x0002e830


	//   ....[165]....
        /*0d80*/ 	.word	0x0002e8c0


	//   ....[166]....
        /*0d84*/ 	.word	0x0002e940


	//   ....[167]....
        /*0d88*/ 	.word	0x0002e9c0


	//   ....[168]....
        /*0d8c*/ 	.word	0x0002ea40


	//   ....[169]....
        /*0d90*/ 	.word	0x0002ead0


	//   ....[170]....
        /*0d94*/ 	.word	0x0002eb70


	//   ....[171]....
        /*0d98*/ 	.word	0x0002ec30


	//   ....[172]....
        /*0d9c*/ 	.word	0x0002ecb0


	//   ....[173]....
        /*0da0*/ 	.word	0x0002ed30


	//   ....[174]....
        /*0da4*/ 	.word	0x0002edb0


	//   ....[175]....
        /*0da8*/ 	.word	0x0002ee40


	//   ....[176]....
        /*0dac*/ 	.word	0x0002eec0


	//   ....[177]....
        /*0db0*/ 	.word	0x0002ef70


	//   ....[178]....
        /*0db4*/ 	.word	0x0002efc0


	//   ....[179]....
        /*0db8*/ 	.word	0x0002f080


	//   ....[180]....
        /*0dbc*/ 	.word	0x0002f1b0


	//----- nvinfo : EIATTR_REG_RECONFIG
	.align		4
.L_751:
        /*0dc0*/ 	.byte	0x01, 0x54
	.zero		2


	//----- nvinfo : EIATTR_SYSCALL_OFFSETS
	.align		4
        /*0dc4*/ 	.byte	0x04, 0x46
        /*0dc6*/ 	.short	(.L_753 - .L_752)


	//   ....[0]....
.L_752:
        /*0dc8*/ 	.word	0x00002080


	//   ....[1]....
        /*0dcc*/ 	.word	0x000021d0


	//   ....[2]....
        /*0dd0*/ 	.word	0x0000b710


	//   ....[3]....
        /*0dd4*/ 	.word	0x0000ba30


	//   ....[4]....
        /*0dd8*/ 	.word	0x00026f40


	//   ....[5]....
        /*0ddc*/ 	.word	0x00027090


	//   ....[6]....
        /*0de0*/ 	.word	0x00027180


	//   ....[7]....
        /*0de4*/ 	.word	0x00027a20


	//----- nvinfo : EIATTR_MBARRIER_INSTR_OFFSETS
	.align		4
.L_753:
        /*0de8*/ 	.byte	0x04, 0x39
        /*0dea*/ 	.short	(.L_755 - .L_754)


	//   ....[0]....
.L_754:
        /*0dec*/ 	.word	0x000002d0
        /*0df0*/ 	.word	0x000000ff
        /*0df4*/ 	.word	0x00030800
        /*0df8*/ 	.short	0x0100
        /*0dfa*/ 	.byte	0x08
	.zero		1


	//   ....[1]....
        /*0dfc*/ 	.word	0x000002e0
        /*0e00*/ 	.word	0x000000ff
        /*0e04*/ 	.word	0x00030820
        /*0e08*/ 	.short	0x0100
        /*0e0a*/ 	.byte	0x08
	.zero		1


	//   ....[2]....
        /*0e0c*/ 	.word	0x000003d0
        /*0e10*/ 	.word	0x000000ff
        /*0e14*/ 	.word	0x00030830
        /*0e18*/ 	.short	0x0100
        /*0e1a*/ 	.byte	0x08
	.zero		1


	//   ....[3]....
        /*0e1c*/ 	.word	0x000003e0
        /*0e20*/ 	.word	0x000000ff
        /*0e24*/ 	.word	0x00030840
        /*0e28*/ 	.short	0x0100
        /*0e2a*/ 	.byte	0x08
	.zero		1


	//   ....[4]....
        /*0e2c*/ 	.word	0x000003f0
        /*0e30*/ 	.word	0x000000ff
        /*0e34*/ 	.word	0x00030838
        /*0e38*/ 	.short	0x0100
        /*0e3a*/ 	.byte	0x08
	.zero		1


	//   ....[5]....
        /*0e3c*/ 	.word	0x00000400
        /*0e40*/ 	.word	0x000000ff
        /*0e44*/ 	.word	0x00030848
        /*0e48*/ 	.short	0x0100
        /*0e4a*/ 	.byte	0x08
	.zero		1


	//   ....[6]....
        /*0e4c*/ 	.word	0x00000530
        /*0e50*/ 	.word	0x000000ff
        /*0e54*/ 	.word	0x00030850
        /*0e58*/ 	.short	0x0100
        /*0e5a*/ 	.byte	0x08
	.zero		1


	//   ....[7]....
        /*0e5c*/ 	.word	0x00000540
        /*0e60*/ 	.word	0x000000ff
        /*0e64*/ 	.word	0x00030860
        /*0e68*/ 	.short	0x0100
        /*0e6a*/ 	.byte	0x08
	.zero		1


	//   ....[8]....
        /*0e6c*/ 	.word	0x00000550
        /*0e70*/ 	.word	0x000000ff
        /*0e74*/ 	.word	0x00030858
        /*0e78*/ 	.short	0x0100
        /*0e7a*/ 	.byte	0x08
	.zero		1


	//   ....[9]....
        /*0e7c*/ 	.word	0x00000560
        /*0e80*/ 	.word	0x000000ff
        /*0e84*/ 	.word	0x00030868
        /*0e88*/ 	.short	0x0100
        /*0e8a*/ 	.byte	0x08
	.zero		1


	//   ....[10]....
        /*0e8c*/ 	.word	0x00000650
        /*0e90*/ 	.word	0x000000ff
        /*0e94*/ 	.word	0x00030870
        /*0e98*/ 	.short	0x0100
        /*0e9a*/ 	.byte	0x06
	.zero		1


	//   ....[11]....
        /*0e9c*/ 	.word	0x00000660
        /*0ea0*/ 	.word	0x000000ff
        /*0ea4*/ 	.word	0x00030880
        /*0ea8*/ 	.short	0x0100
        /*0eaa*/ 	.byte	0x06
	.zero		1


	//   ....[12]....
        /*0eac*/ 	.word	0x00000670
        /*0eb0*/ 	.word	0x000000ff
        /*0eb4*/ 	.word	0x00030878
        /*0eb8*/ 	.short	0x0100
        /*0eba*/ 	.byte	0x06
	.zero		1


	//   ....[13]....
        /*0ebc*/ 	.word	0x00000680
        /*0ec0*/ 	.word	0x000000ff
        /*0ec4*/ 	.word	0x00030888
        /*0ec8*/ 	.short	0x0100
        /*0eca*/ 	.byte	0x06
	.zero		1


	//   ....[14]....
        /*0ecc*/ 	.word	0x000007b0
        /*0ed0*/ 	.word	0x000000ff
        /*0ed4*/ 	.word	0x00030890
        /*0ed8*/ 	.short	0x0100
        /*0eda*/ 	.byte	0x08
	.zero		1


	//   ....[15]....
        /*0edc*/ 	.word	0x000007c0
        /*0ee0*/ 	.word	0x000000ff
        /*0ee4*/ 	.word	0x000308a0
        /*0ee8*/ 	.short	0x0100
        /*0eea*/ 	.byte	0x08
	.zero		1


	//   ....[16]....
        /*0eec*/ 	.word	0x000007d0
        /*0ef0*/ 	.word	0x000000ff
        /*0ef4*/ 	.word	0x00030898
        /*0ef8*/ 	.short	0x0100
        /*0efa*/ 	.byte	0x08
	.zero		1


	//   ....[17]....
        /*0efc*/ 	.word	0x000007e0
        /*0f00*/ 	.word	0x000000ff
        /*0f04*/ 	.word	0x000308a8
        /*0f08*/ 	.short	0x0100
        /*0f0a*/ 	.byte	0x08
	.zero		1


	//   ....[18]....
        /*0f0c*/ 	.word	0x00000910
        /*0f10*/ 	.word	0x000000ff
        /*0f14*/ 	.word	0x000308b0
        /*0f18*/ 	.short	0x0100
        /*0f1a*/ 	.byte	0x08
	.zero		1


	//   ....[19]....
        /*0f1c*/ 	.word	0x00000920
        /*0f20*/ 	.word	0x000000ff
        /*0f24*/ 	.word	0x000308c0
        /*0f28*/ 	.short	0x0100
        /*0f2a*/ 	.byte	0x08
	.zero		1


	//   ....[20]....
        /*0f2c*/ 	.word	0x00000930
        /*0f30*/ 	.word	0x000000ff
        /*0f34*/ 	.word	0x000308b8
        /*0f38*/ 	.short	0x0100
        /*0f3a*/ 	.byte	0x08
	.zero		1


	//   ....[21]....
        /*0f3c*/ 	.word	0x00000940
        /*0f40*/ 	.word	0x000000ff
        /*0f44*/ 	.word	0x000308c8
        /*0f48*/ 	.short	0x0100
        /*0f4a*/ 	.byte	0x08
	.zero		1


	//   ....[22]....
        /*0f4c*/ 	.word	0x00003cf0
        /*0f50*/ 	.word	0x0000001f
        /*0f54*/ 	.word	0x00030890
        /*0f58*/ 	.short	0x010a
        /*0f5a*/ 	.byte	0x3f
	.zero		1


	//   ....[23]....
        /*0f5c*/ 	.word	0x00007080
        /*0f60*/ 	.word	0x0000001f
        /*0f64*/ 	.word	0x00030890
        /*0f68*/ 	.short	0x010a
        /*0f6a*/ 	.byte	0x3f
	.zero		1


	//   ....[24]....
        /*0f6c*/ 	.word	0x0000a150
        /*0f70*/ 	.word	0x0000001f
        /*0f74*/ 	.word	0x00030890
        /*0f78*/ 	.short	0x010a
        /*0f7a*/ 	.byte	0x3f
	.zero		1


	//   ....[25]....
        /*0f7c*/ 	.word	0x0000a520
        /*0f80*/ 	.word	0x00000020
        /*0f84*/ 	.word	0x00000000
        /*0f88*/ 	.short	0x0101
        /*0f8a*/ 	.byte	0x3f
	.zero		1


	//   ....[26]....
        /*0f8c*/ 	.word	0x0000a560
        /*0f90*/ 	.word	0x0000001f
        /*0f94*/ 	.word	0x000308b0
        /*0f98*/ 	.short	0x010a
        /*0f9a*/ 	.byte	0x3f
	.zero		1


	//   ....[27]....
        /*0f9c*/ 	.word	0x0000aa90
        /*0fa0*/ 	.word	0x0000001f
        /*0fa4*/ 	.word	0x00000000
        /*0fa8*/ 	.short	0x0101
        /*0faa*/ 	.byte	0x3f
	.zero		1


	//   ....[28]....
        /*0fac*/ 	.word	0x0000b790
        /*0fb0*/ 	.word	0x00000010
        /*0fb4*/ 	.word	0x00030800
        /*0fb8*/ 	.short	0x010a
        /*0fba*/ 	.byte	0x3f
	.zero		1


	//   ....[29]....
        /*0fbc*/ 	.word	0x0000b7e0
        /*0fc0*/ 	.word	0x00000010
        /*0fc4*/ 	.word	0x00030800
        /*0fc8*/ 	.short	0x010a
        /*0fca*/ 	.byte	0x3f
	.zero		1


	//   ....[30]....
        /*0fcc*/ 	.word	0x0000cbb0
        /*0fd0*/ 	.word	0x00000010
        /*0fd4*/ 	.word	0x00030800
        /*0fd8*/ 	.short	0x010a
        /*0fda*/ 	.byte	0x3f
	.zero		1


	//   ....[31]....
        /*0fdc*/ 	.word	0x0000fd60
        /*0fe0*/ 	.word	0x00000010
        /*0fe4*/ 	.word	0x00030800
        /*0fe8*/ 	.short	0x010a
        /*0fea*/ 	.byte	0x3f
	.zero		1


	//   ....[32]....
        /*0fec*/ 	.word	0x000127c0
        /*0ff0*/ 	.word	0x00000005
        /*0ff4*/ 	.word	0x00030830
        /*0ff8*/ 	.short	0x010a
        /*0ffa*/ 	.byte	0x3f
	.zero		1


	//   ....[33]....
        /*0ffc*/ 	.word	0x00012830
        /*1000*/ 	.word	0x00000005
        /*1004*/ 	.word	0x00030830
        /*1008*/ 	.short	0x010a
        /*100a*/ 	.byte	0x3f
	.zero		1


	//   ....[34]....
        /*100c*/ 	.word	0x000132f0
        /*1010*/ 	.word	0x00000000
        /*1014*/ 	.word	0x00000000
        /*1018*/ 	.short	0x0101
        /*101a*/ 	.byte	0x3f
	.zero		1


	//   ....[35]....
        /*101c*/ 	.word	0x00015780
        /*1020*/ 	.word	0x00000000
        /*1024*/ 	.word	0x00030830
        /*1028*/ 	.short	0x010a
        /*102a*/ 	.byte	0x3f
	.zero		1


	//   ....[36]....
        /*102c*/ 	.word	0x00015800
        /*1030*/ 	.word	0x00000000
        /*1034*/ 	.word	0x00030830
        /*1038*/ 	.short	0x010a
        /*103a*/ 	.byte	0x3f
	.zero		1


	//   ....[37]....
        /*103c*/ 	.word	0x00016520
        /*1040*/ 	.word	0x00000002
        /*1044*/ 	.word	0x00030850
        /*1048*/ 	.short	0x010a
        /*104a*/ 	.byte	0x3f
	.zero		1


	//   ....[38]....
        /*104c*/ 	.word	0x00016570
        /*1050*/ 	.word	0x00000002
        /*1054*/ 	.word	0x00030850
        /*1058*/ 	.short	0x010a
        /*105a*/ 	.byte	0x3f
	.zero		1


	//   ....[39]....
        /*105c*/ 	.word	0x00016970
        /*1060*/ 	.word	0x00000000
        /*1064*/ 	.word	0x00000000
        /*1068*/ 	.short	0x0101
        /*106a*/ 	.byte	0x3f
	.zero		1


	//   ....[40]....
        /*106c*/ 	.word	0x00017bb0
        /*1070*/ 	.word	0x00000002
        /*1074*/ 	.word	0x00000000
        /*1078*/ 	.short	0x0101
        /*107a*/ 	.byte	0x3f
	.zero		1


	//   ....[41]....
        /*107c*/ 	.word	0x00018ed0
        /*1080*/ 	.word	0x00000003
        /*1084*/ 	.word	0x00030830
        /*1088*/ 	.short	0x010a
        /*108a*/ 	.byte	0x3f
	.zero		1


	//   ....[42]....
        /*108c*/ 	.word	0x00018f50
        /*1090*/ 	.word	0x00000003
        /*1094*/ 	.word	0x00030830
        /*1098*/ 	.short	0x010a
        /*109a*/ 	.byte	0x3f
	.zero		1


	//   ....[43]....
        /*109c*/ 	.word	0x00019c70
        /*10a0*/ 	.word	0x0000000f
        /*10a4*/ 	.word	0x00030850
        /*10a8*/ 	.short	0x010a
        /*10aa*/ 	.byte	0x3f
	.zero		1


	//   ....[44]....
        /*10ac*/ 	.word	0x00019cc0
        /*10b0*/ 	.word	0x0000000f
        /*10b4*/ 	.word	0x00030850
        /*10b8*/ 	.short	0x010a
        /*10ba*/ 	.byte	0x3f
	.zero		1


	//   ....[45]....
        /*10bc*/ 	.word	0x0001ac60
        /*10c0*/ 	.word	0x00000086
        /*10c4*/ 	.word	0x00000000
        /*10c8*/ 	.short	0x0101
        /*10ca*/ 	.byte	0x3f
	.zero		1


	//   ....[46]....
        /*10cc*/ 	.word	0x0001acc0
        /*10d0*/ 	.word	0x0000000f
        /*10d4*/ 	.word	0x00000000
        /*10d8*/ 	.short	0x0101
        /*10da*/ 	.byte	0x3f
	.zero		1


	//   ....[47]....
        /*10dc*/ 	.word	0x0001b080
        /*10e0*/ 	.word	0x00000004
        /*10e4*/ 	.word	0x00030830
        /*10e8*/ 	.short	0x010a
        /*10ea*/ 	.byte	0x3f
	.zero		1


	//   ....[48]....
        /*10ec*/ 	.word	0x0001b100
        /*10f0*/ 	.word	0x00000004
        /*10f4*/ 	.word	0x00030830
        /*10f8*/ 	.short	0x010a
        /*10fa*/ 	.byte	0x3f
	.zero		1


	//   ....[49]....
        /*10fc*/ 	.word	0x0001be00
        /*1100*/ 	.word	0x0000000e
        /*1104*/ 	.word	0x00030850
        /*1108*/ 	.short	0x010a
        /*110a*/ 	.byte	0x3f
	.zero		1


	//   ....[50]....
        /*110c*/ 	.word	0x0001be50
        /*1110*/ 	.word	0x0000000e
        /*1114*/ 	.word	0x00030850
        /*1118*/ 	.short	0x010a
        /*111a*/ 	.byte	0x3f
	.zero		1


	//   ....[51]....
        /*111c*/ 	.word	0x0001c2d0
        /*1120*/ 	.word	0x00000000
        /*1124*/ 	.word	0x00000000
        /*1128*/ 	.short	0x0101
        /*112a*/ 	.byte	0x3f
	.zero		1


	//   ....[52]....
        /*112c*/ 	.word	0x0001dc70
        /*1130*/ 	.word	0x00000002
        /*1134*/ 	.word	0x00000000
        /*1138*/ 	.short	0x0101
        /*113a*/ 	.byte	0x3f
	.zero		1


	//   ....[53]....
        /*113c*/ 	.word	0x0001ea30
        /*1140*/ 	.word	0x00000002
        /*1144*/ 	.word	0x00030850
        /*1148*/ 	.short	0x010a
        /*114a*/ 	.byte	0x3f
	.zero		1


	//   ....[54]....
        /*114c*/ 	.word	0x0001ead0
        /*1150*/ 	.word	0x00000002
        /*1154*/ 	.word	0x00030850
        /*1158*/ 	.short	0x010a
        /*115a*/ 	.byte	0x3f
	.zero		1


	//   ....[55]....
        /*115c*/ 	.word	0x0001efa0
        /*1160*/ 	.word	0x00000008
        /*1164*/ 	.word	0x00000000
        /*1168*/ 	.short	0x0101
        /*116a*/ 	.byte	0x3f
	.zero		1


	//   ....[56]....
        /*116c*/ 	.word	0x00020cb0
        /*1170*/ 	.word	0x00000000
        /*1174*/ 	.word	0x00000000
        /*1178*/ 	.short	0x0101
        /*117a*/ 	.byte	0x3f
	.zero		1


	//   ....[57]....
        /*117c*/ 	.word	0x00021450
        /*1180*/ 	.word	0x00000002
        /*1184*/ 	.word	0x00000000
        /*1188*/ 	.short	0x0101
        /*118a*/ 	.byte	0x3f
	.zero		1


	//   ....[58]....
        /*118c*/ 	.word	0x00025290
        /*1190*/ 	.word	0x00000013
        /*1194*/ 	.word	0x00030820
        /*1198*/ 	.short	0x010a
        /*119a*/ 	.byte	0x3f
	.zero		1


	//   ....[59]....
        /*119c*/ 	.word	0x00025360
        /*11a0*/ 	.word	0x00000006
        /*11a4*/ 	.word	0x000308a0
        /*11a8*/ 	.short	0x010a
        /*11aa*/ 	.byte	0x3f
	.zero		1


	//   ....[60]....
        /*11ac*/ 	.word	0x00025780
        /*11b0*/ 	.word	0x00000006
        /*11b4*/ 	.word	0x000308c0
        /*11b8*/ 	.short	0x010a
        /*11ba*/ 	.byte	0x3f
	.zero		1


	//   ....[61]....
        /*11bc*/ 	.word	0x00025cf0
        /*11c0*/ 	.word	0x00000008
        /*11c4*/ 	.word	0x000308a0
        /*11c8*/ 	.short	0x010a
        /*11ca*/ 	.byte	0x3f
	.zero		1


	//   ....[62]....
        /*11cc*/ 	.word	0x00026100
        /*11d0*/ 	.word	0x00000008
        /*11d4*/ 	.word	0x000308c0
        /*11d8*/ 	.short	0x010a
        /*11da*/ 	.byte	0x3f
	.zero		1


	//   ....[63]....
        /*11dc*/ 	.word	0x00027570
        /*11e0*/ 	.word	0x00000000
        /*11e4*/ 	.word	0x00030840
        /*11e8*/ 	.short	0x010a
        /*11ea*/ 	.byte	0x3f
	.zero		1


	//   ....[64]....
        /*11ec*/ 	.word	0x000284a0
        /*11f0*/ 	.word	0x00000013
        /*11f4*/ 	.word	0x00030800
        /*11f8*/ 	.short	0x0107
        /*11fa*/ 	.byte	0x3f
	.zero		1


	//   ....[65]....
        /*11fc*/ 	.word	0x000285a0
        /*1200*/ 	.word	0x00000013
        /*1204*/ 	.word	0x00030800
        /*1208*/ 	.short	0x0101
        /*120a*/ 	.byte	0x3f
	.zero		1


	//   ....[66]....
        /*120c*/ 	.word	0x000285c0
        /*1210*/ 	.word	0x00000013
        /*1214*/ 	.word	0x00030820
        /*1218*/ 	.short	0x010a
        /*121a*/ 	.byte	0x3f
	.zero		1


	//   ....[67]....
        /*121c*/ 	.word	0x000289e0
        /*1220*/ 	.word	0x00000003
        /*1224*/ 	.word	0x00030840
        /*1228*/ 	.short	0x010a
        /*122a*/ 	.byte	0x3f
	.zero		1


	//   ....[68]....
        /*122c*/ 	.word	0x00028e70
        /*1230*/ 	.word	0x00000002
        /*1234*/ 	.word	0x00030860
        /*1238*/ 	.short	0x010a
        /*123a*/ 	.byte	0x3f
	.zero		1


	//   ....[69]....
        /*123c*/ 	.word	0x00029600
        /*1240*/ 	.word	0x00000003
        /*1244*/ 	.word	0x00030840
        /*1248*/ 	.short	0x010a
        /*124a*/ 	.byte	0x3f
	.zero		1


	//   ....[70]....
        /*124c*/ 	.word	0x00029a90
        /*1250*/ 	.word	0x00000002
        /*1254*/ 	.word	0x00030860
        /*1258*/ 	.short	0x010a
        /*125a*/ 	.byte	0x3f
	.zero		1


	//   ....[71]....
        /*125c*/ 	.word	0x0002a190
        /*1260*/ 	.word	0x00000003
        /*1264*/ 	.word	0x00030840
        /*1268*/ 	.short	0x010a
        /*126a*/ 	.byte	0x3f
	.zero		1


	//   ....[72]....
        /*126c*/ 	.word	0x0002a610
        /*1270*/ 	.word	0x00000002
        /*1274*/ 	.word	0x00030860
        /*1278*/ 	.short	0x010a
        /*127a*/ 	.byte	0x3f
	.zero		1


	//   ....[73]....
        /*127c*/ 	.word	0x0002aca0
        /*1280*/ 	.word	0x00000000
        /*1284*/ 	.word	0x00030860
        /*1288*/ 	.short	0x010a
        /*128a*/ 	.byte	0x3f
	.zero		1


	//   ....[74]....
        /*128c*/ 	.word	0x0002c430
        /*1290*/ 	.word	0x00000000
        /*1294*/ 	.word	0x00030820
        /*1298*/ 	.short	0x010a
        /*129a*/ 	.byte	0x3f
	.zero		1


	//   ....[75]....
        /*129c*/ 	.word	0x0002c600
        /*12a0*/ 	.word	0x00000006
        /*12a4*/ 	.word	0x00000000
        /*12a8*/ 	.short	0x010a
        /*12aa*/ 	.byte	0x3f
	.zero		1


	//   ....[76]....
        /*12ac*/ 	.word	0x0002c670
        /*12b0*/ 	.word	0x00000007
        /*12b4*/ 	.word	0x00000000
        /*12b8*/ 	.short	0x010a
        /*12ba*/ 	.byte	0x3f
	.zero		1


	//   ....[77]....
        /*12bc*/ 	.word	0x0002c6e0
        /*12c0*/ 	.word	0x00000004
        /*12c4*/ 	.word	0x00000000
        /*12c8*/ 	.short	0x010a
        /*12ca*/ 	.byte	0x3f
	.zero		1


	//   ....[78]....
        /*12cc*/ 	.word	0x0002c710
        /*12d0*/ 	.word	0x00000003
        /*12d4*/ 	.word	0x00000000
        /*12d8*/ 	.short	0x010a
        /*12da*/ 	.byte	0x3f
	.zero		1


	//   ....[79]....
        /*12dc*/ 	.word	0x0002c770
        /*12e0*/ 	.word	0x0000001f
        /*12e4*/ 	.word	0x00030890
        /*12e8*/ 	.short	0x010a
        /*12ea*/ 	.byte	0x3f
	.zero		1


	//   ....[80]....
        /*12ec*/ 	.word	0x0002c7c0
        /*12f0*/ 	.word	0x0000001f
        /*12f4*/ 	.word	0x00030890
        /*12f8*/ 	.short	0x010a
        /*12fa*/ 	.byte	0x3f
	.zero		1


	//   ....[81]....
        /*12fc*/ 	.word	0x0002c810
        /*1300*/ 	.word	0x0000001f
        /*1304*/ 	.word	0x00030890
        /*1308*/ 	.short	0x010a
        /*130a*/ 	.byte	0x3f
	.zero		1


	//   ....[82]....
        /*130c*/ 	.word	0x0002c860
        /*1310*/ 	.word	0x0000001f
        /*1314*/ 	.word	0x000308b0
        /*1318*/ 	.short	0x010a
        /*131a*/ 	.byte	0x3f
	.zero		1


	//   ....[83]....
        /*131c*/ 	.word	0x0002cc40
        /*1320*/ 	.word	0x00000010
        /*1324*/ 	.word	0x00030800
        /*1328*/ 	.short	0x010a
        /*132a*/ 	.byte	0x3f
	.zero		1


	//   ....[84]....
        /*132c*/ 	.word	0x0002d040
        /*1330*/ 	.word	0x00000010
        /*1334*/ 	.word	0x00030800
        /*1338*/ 	.short	0x010a
        /*133a*/ 	.byte	0x3f
	.zero		1


	//   ....[85]....
        /*133c*/ 	.word	0x0002d090
        /*1340*/ 	.word	0x00000005
        /*1344*/ 	.word	0x00030830
        /*1348*/ 	.short	0x010a
        /*134a*/ 	.byte	0x3f
	.zero		1


	//   ....[86]....
        /*134c*/ 	.word	0x0002d0e0
        /*1350*/ 	.word	0x00000000
        /*1354*/ 	.word	0x00030830
        /*1358*/ 	.short	0x010a
        /*135a*/ 	.byte	0x3f
	.zero		1


	//   ....[87]....
        /*135c*/ 	.word	0x0002d130
        /*1360*/ 	.word	0x00000002
        /*1364*/ 	.word	0x00030850
        /*1368*/ 	.short	0x010a
        /*136a*/ 	.byte	0x3f
	.zero		1


	//   ....[88]....
        /*136c*/ 	.word	0x0002d180
        /*1370*/ 	.word	0x00000003
        /*1374*/ 	.word	0x00030830
        /*1378*/ 	.short	0x010a
        /*137a*/ 	.byte	0x3f
	.zero		1


	//   ....[89]....
        /*137c*/ 	.word	0x0002d1d0
        /*1380*/ 	.word	0x0000000f
        /*1384*/ 	.word	0x00030850
        /*1388*/ 	.short	0x010a
        /*138a*/ 	.byte	0x3f
	.zero		1


	//   ....[90]....
        /*138c*/ 	.word	0x0002d220
        /*1390*/ 	.word	0x00000004
        /*1394*/ 	.word	0x00030830
        /*1398*/ 	.short	0x010a
        /*139a*/ 	.byte	0x3f
	.zero		1


	//   ....[91]....
        /*139c*/ 	.word	0x0002d270
        /*13a0*/ 	.word	0x0000000e
        /*13a4*/ 	.word	0x00030850
        /*13a8*/ 	.short	0x010a
        /*13aa*/ 	.byte	0x3f
	.zero		1


	//   ....[92]....
        /*13ac*/ 	.word	0x0002d2c0
        /*13b0*/ 	.word	0x00000002
        /*13b4*/ 	.word	0x00030850
        /*13b8*/ 	.short	0x010a
        /*13ba*/ 	.byte	0x3f
	.zero		1


	//   ....[93]....
        /*13bc*/ 	.word	0x0002d470
        /*13c0*/ 	.word	0x00000013
        /*13c4*/ 	.word	0x00030820
        /*13c8*/ 	.short	0x010a
        /*13ca*/ 	.byte	0x3f
	.zero		1


	//   ....[94]....
        /*13cc*/ 	.word	0x0002d4c0
        /*13d0*/ 	.word	0x00000006
        /*13d4*/ 	.word	0x000308a0
        /*13d8*/ 	.short	0x010a
        /*13da*/ 	.byte	0x3f
	.zero		1


	//   ....[95]....
        /*13dc*/ 	.word	0x0002d510
        /*13e0*/ 	.word	0x00000006
        /*13e4*/ 	.word	0x000308c0
        /*13e8*/ 	.short	0x010a
        /*13ea*/ 	.byte	0x3f
	.zero		1


	//   ....[96]....
        /*13ec*/ 	.word	0x0002d560
        /*13f0*/ 	.word	0x00000008
        /*13f4*/ 	.word	0x000308a0
        /*13f8*/ 	.short	0x010a
        /*13fa*/ 	.byte	0x3f
	.zero		1


	//   ....[97]....
        /*13fc*/ 	.word	0x0002d5b0
        /*1400*/ 	.word	0x00000008
        /*1404*/ 	.word	0x000308c0
        /*1408*/ 	.short	0x010a
        /*140a*/ 	.byte	0x3f
	.zero		1


	//   ....[98]....
        /*140c*/ 	.word	0x0002d750
        /*1410*/ 	.word	0x00000000
        /*1414*/ 	.word	0x00030840
        /*1418*/ 	.short	0x010a
        /*141a*/ 	.byte	0x3f
	.zero		1


	//   ....[99]....
        /*141c*/ 	.word	0x0002e310
        /*1420*/ 	.word	0x00000013
        /*1424*/ 	.word	0x00030820
        /*1428*/ 	.short	0x010a
        /*142a*/ 	.byte	0x3f
	.zero		1


	//   ....[100]....
        /*142c*/ 	.word	0x0002e360
        /*1430*/ 	.word	0x00000003
        /*1434*/ 	.word	0x00030840
        /*1438*/ 	.short	0x010a
        /*143a*/ 	.byte	0x3f
	.zero		1


	//   ....[101]....
        /*143c*/ 	.word	0x0002e3b0
        /*1440*/ 	.word	0x00000002
        /*1444*/ 	.word	0x00030860
        /*1448*/ 	.short	0x010a
        /*144a*/ 	.byte	0x3f
	.zero		1


	//   ....[102]....
        /*144c*/ 	.word	0x0002e400
        /*1450*/ 	.word	0x00000003
        /*1454*/ 	.word	0x00030840
        /*1458*/ 	.short	0x010a
        /*145a*/ 	.byte	0x3f
	.zero		1


	//   ....[103]....
        /*145c*/ 	.word	0x0002e450
        /*1460*/ 	.word	0x00000002
        /*1464*/ 	.word	0x00030860
        /*1468*/ 	.short	0x010a
        /*146a*/ 	.byte	0x3f
	.zero		1


	//   ....[104]....
        /*146c*/ 	.word	0x0002e4a0
        /*1470*/ 	.word	0x00000003
        /*1474*/ 	.word	0x00030840
        /*1478*/ 	.short	0x010a
        /*147a*/ 	.byte	0x3f
	.zero		1


	//   ....[105]....
        /*147c*/ 	.word	0x0002e4f0
        /*1480*/ 	.word	0x00000002
        /*1484*/ 	.word	0x00030860
        /*1488*/ 	.short	0x010a
        /*148a*/ 	.byte	0x3f
	.zero		1


	//   ....[106]....
        /*148c*/ 	.word	0x0002e540
        /*1490*/ 	.word	0x00000000
        /*1494*/ 	.word	0x00030860
        /*1498*/ 	.short	0x010a
        /*149a*/ 	.byte	0x3f
	.zero		1


	//   ....[107]....
        /*149c*/ 	.word	0x0002f0d0
        /*14a0*/ 	.word	0x00000000
        /*14a4*/ 	.word	0x00030820
        /*14a8*/ 	.short	0x010a
        /*14aa*/ 	.byte	0x3f
	.zero		1


	//   ....[108]....
        /*14ac*/ 	.word	0x0002f270
        /*14b0*/ 	.word	0x00000006
        /*14b4*/ 	.word	0x00000000
        /*14b8*/ 	.short	0x010a
        /*14ba*/ 	.byte	0x3f
	.zero		1


	//   ....[109]....
        /*14bc*/ 	.word	0x0002f2c0
        /*14c0*/ 	.word	0x00000007
        /*14c4*/ 	.word	0x00000000
        /*14c8*/ 	.short	0x010a
        /*14ca*/ 	.byte	0x3f
	.zero		1


	//   ....[110]....
        /*14cc*/ 	.word	0x0002f310
        /*14d0*/ 	.word	0x00000004
        /*14d4*/ 	.word	0x00000000
        /*14d8*/ 	.short	0x010a
        /*14da*/ 	.byte	0x3f
	.zero		1


	//----- nvinfo : EIATTR_NUM_MBARRIERS
	.align		4
.L_755:
        /*14dc*/ 	.byte	0x03, 0x38
        /*14de*/ 	.short	0x0016


	//----- nvinfo : EIATTR_EXIT_INSTR_OFFSETS
	.align		4
        /*14e0*/ 	.byte	0x04, 0x1c
        /*14e2*/ 	.short	(.L_757 - .L_756)


	//   ....[0]....
.L_756:
        /*14e4*/ 	.word	0x0002c760


	//----- nvinfo : EIATTR_MAX_THREADS
	.align		4
.L_757:
        /*14e8*/ 	.byte	0x04, 0x05
        /*14ea*/ 	.short	(.L_759 - .L_758)
.L_758:
        /*14ec*/ 	.word	0x00000180
        /*14f0*/ 	.word	0x00000001
        /*14f4*/ 	.word	0x00000001


	//----- nvinfo : EIATTR_CRS_STACK_SIZE
	.align		4
.L_759:
        /*14f8*/ 	.byte	0x04, 0x1e
        /*14fa*/ 	.short	(.L_761 - .L_760)
.L_760:
        /*14fc*/ 	.word	0x00000000


	//----- nvinfo : EIATTR_CBANK_PARAM_SIZE
	.align		4
.L_761:
        /*1500*/ 	.byte	0x03, 0x19
        /*1502*/ 	.short	0x0af0


	//----- nvinfo : EIATTR_PARAM_CBANK
	.align		4
        /*1504*/ 	.byte	0x04, 0x0a
        /*1506*/ 	.short	(.L_763 - .L_762)
	.align		4
.L_762:
        /*1508*/ 	.word	index@(.nv.constant0._ZN7cutlass13device_kernelIN5flash11enable_sm90INS1_16FlashAttnFwdSm90INS1_25CollectiveMainloopFwdSm90ILi2EN4cute5tupleIJNS5_1CILi1EEES8_S8_EEENS6_IJNS7_ILi128EEENS7_ILi96EEENS7_ILi192EEEEEELi192ENS_6half_tEfNS_4arch4Sm90ELb0ELb1ELb0ELb1ELb0ELb1ELb0ELb1ELb1ELb1ELb1ELb0EEENS1_21CollectiveEpilogueFwdINS6_IJSA_SC_SB_EEES9_SE_SG_Li256ELb1ELb1ELb1ELb0EEENS1_36VarlenDynamicPersistentTileSchedulerILi128ELi96ELi256ELi128ELb1ELb1ELb1ELb1ELb0ELb1EEEEEEEEEvNT_6ParamsE)
        /*150c*/ 	.short	0x0210
        /*150e*/ 	.short	0x0af0


	//----- nvinfo : EIATTR_SW_WAR
	.align		4
.L_763:
        /*1510*/ 	.byte	0x04, 0x36
        /*1512*/ 	.short	(.L_765 - .L_764)
.L_764:
        /*1514*/ 	.word	0x00000008
.L_765:


//--------------------- .nv.info._ZN7cutlass13device_kernelIN5flash11enable_sm90INS1_16FlashAttnFwdSm90INS1_25CollectiveMainloopFwdSm90ILi2EN4cute5tupleIJNS5_1CILi1EEES8_S8_EEENS6_IJNS7_ILi128EEENS7_ILi112EEENS7_ILi192EEEEEELi192ENS_6half_tEfNS_4arch4Sm90ELb1ELb0ELb0ELb0ELb0ELb0ELb0ELb1ELb1ELb1ELb1ELb0EEENS1_21CollectiveEpilogueFwdINS6_IJSA_SC_SB_EEES9_SE_SG_Li256ELb0ELb1ELb1ELb0EEENS1_19SingleTileSchedulerILb0ELb1ELb1ELi128EEEEEEEEEvNT_6ParamsE --------------------------
	.section	.nv.info._ZN7cutlass13device_kernelIN5flash11enable_sm90INS1_16FlashAttnFwdSm90INS1_25CollectiveMainloopFwdSm90ILi2EN4cute5tupleIJNS5_1CILi1EEES8_S8_EEENS6_IJNS7_ILi128EEENS7_ILi112EEENS7_ILi192EEEEEELi192ENS_6half_tEfNS_4arch4Sm90ELb1ELb0ELb0ELb0ELb0ELb0ELb0ELb1ELb1ELb1ELb1ELb0EEENS1_21CollectiveEpilogueFwdINS6_IJSA_SC_SB_EEES9_SE_SG_Li256ELb0ELb1ELb1ELb0EEENS1_19SingleTileSchedulerILb0ELb1ELb1ELi128EEEEEEEEEvNT_6ParamsE,"",@"SHT_CUDA_INFO"
	.sectionflags	@""
	.align	4


	//----- nvinfo : EIATTR_CUDA_API_VERSION
	.align		4
        /*0000*/ 	.byte	0x04, 0x37
        /*0002*/ 	.short	(.L_767 - .L_766)
.L_766:
        /*0004*/ 	.word	0x00000082


	//----- nvinfo : EIATTR_KPARAM_INFO
	.align		4
.L_767:
        /*0008*/ 	.byte	0x04, 0x17
        /*000a*/ 	.short	(.L_769 - .L_768)
.L_768:
        /*000c*/ 	.word	0x00000000
        /*0010*/ 	.short	0x0000
        /*0012*/ 	.short	0x0070
        /*0014*/ 	.byte	0x00, 0xf0, 0x01, 0x28


	//----- nvinfo : EIATTR_SPARSE_MMA_MASK
	.align		4
.L_769:
        /*0018*/ 	.byte	0x03, 0x50
        /*001a*/ 	.short	0x0000


	//----- nvinfo : EIATTR_MAXREG_COUNT
	.align		4
        /*001c*/ 	.byte	0x03, 0x1b
        /*001e*/ 	.short	0x00a8


	//----- nvinfo : EIATTR_NUM_BARRIERS
	.align		4
        /*0020*/ 	.byte	0x02, 0x4c
        /*0022*/ 	.byte	0x09
	.zero		1


	//----- nvinfo : EIATTR_EXTERNS
	.align		4
        /*0024*/ 	.byte	0x04, 0x0f
        /*0026*/ 	.short	(.L_771 - .L_770)


	//   ....[0]....
	.align		4
.L_770:
        /*0028*/ 	.word	index@(__assertfail)


	//----- nvinfo : EIATTR_ANNOTATIONS
	.align		4
.L_771:
        /*002c*/ 	.byte	0x04, 0x55
        /*002e*/ 	.short	(.L_773 - .L_772)


	//   ....[0]....
.L_772:
        /* <DEDUP_REMOVED lines=9> */


	//----- nvinfo : EIATTR_MERCURY_ISA_VERSION
	.align		4
.L_773:
        /*00a8*/ 	.byte	0x03, 0x5f
        /*00aa*/ 	.short	0x0101


	//----- nvinfo : EIATTR_INT_WARP_WIDE_INSTR_OFFSETS
	.align		4
        /*00ac*/ 	.byte	0x04, 0x31
        /*00ae*/ 	.short	(.L_775 - .L_774)


	//   ....[0]....
.L_774:
        /*00b0*/ 	.word	0x00000130


	//   ....[1]....
        /*00b4*/ 	.word	0x00000170


	//   ....[2]....
        /*00b8*/ 	.word	0x000001e0


	//----- nvinfo : EIATTR_COOP_GROUP_MASK_REGIDS
	.align		4
.L_775:
        /*00bc*/ 	.byte	0x04, 0x29
        /*00be*/ 	.short	(.L_777 - .L_776)


	//   ....[0]....
.L_776:
        /*00c0*/ 	.word	0xffffffff


	//   ....[1]....
        /*00c4*/ 	.word	0xffffffff


	//   ....[2]....
        /*00c8*/ 	.word	0xffffffff


	//   ....[3]....
        /*00cc*/ 	.word	0xffffffff


	//   ....[4]....
        /*00d0*/ 	.word	0xffffffff


	//   ....[5]....
        /*00d4*/ 	.word	0xffffffff


	//   ....[6]....
        /*00d8*/ 	.word	0xffffffff


	//   ....[7]....
        /*00dc*/ 	.word	0xffffffff


	//   ....[8]....
        /*00e0*/ 	.word	0xffffffff


	//   ....[9]....
        /*00e4*/ 	.word	0xffffffff


	//   ....[10]....
        /*00e8*/ 	.word	0xffffffff


	//   ....[11]....
        /*00ec*/ 	.word	0xffffffff


	//   ....[12]....
        /*00f0*/ 	.word	0xffffffff


	//   ....[13]....
        /*00f4*/ 	.word	0xffffffff


	//   ....[14]....
        /*00f8*/ 	.word	0xffffffff


	//   ....[15]....
        /*00fc*/ 	.word	0xffffffff


	//   ....[16]....
        /*0100*/ 	.word	0xffffffff


	//   ....[17]....
        /*0104*/ 	.word	0xffffffff


	//   ....[18]....
        /*0108*/ 	.word	0xffffffff


	//   ....[19]....
        /*010c*/ 	.word	0xffffffff


	//   ....[20]....
        /*0110*/ 	.word	0xffffffff


	//   ....[21]....
        /*0114*/ 	.word	0xffffffff


	//   ....[22]....
        /*0118*/ 	.word	0xffffffff


	//   ....[23]....
        /*011c*/ 	.word	0xffffffff


	//   ....[24]....
        /*0120*/ 	.word	0xffffffff


	//   ....[25]....
        /*0124*/ 	.word	0xffffffff


	//   ....[26]....
        /*0128*/ 	.word	0xffffffff


	//   ....[27]....
        /*012c*/ 	.word	0xffffffff


	//   ....[28]....
        /*0130*/ 	.word	0xffffffff


	//   ....[29]....
        /*0134*/ 	.word	0xffffffff


	//   ....[30]....
        /*0138*/ 	.word	0xffffffff


	//   ....[31]....
        /*013c*/ 	.word	0xffffffff


	//   ....[32]....
        /*0140*/ 	.word	0xffffffff


	//   ....[33]....
        /*0144*/ 	.word	0xffffffff


	//   ....[34]....
        /*0148*/ 	.word	0xffffffff


	//   ....[35]....
        /*014c*/ 	.word	0xffffffff


	//   ....[36]....
        /*0150*/ 	.word	0xffffffff


	//   ....[37]....
        /*0154*/ 	.word	0xffffffff


	//   ....[38]....
        /*0158*/ 	.word	0xffffffff


	//   ....[39]....
        /*015c*/ 	.word	0xffffffff


	//   ....[40]....
        /*0160*/ 	.word	0xffffffff


	//   ....[41]....
        /*0164*/ 	.word	0xffffffff


	//   ....[42]....
        /*0168*/ 	.word	0xffffffff


	//   ....[43]....
        /*016c*/ 	.word	0xffffffff


	//   ....[44]....
        /*0170*/ 	.word	0xffffffff


	//   ....[45]....
        /*0174*/ 	.word	0xffffffff


	//   ....[46]....
        /*0178*/ 	.word	0xffffffff


	//   ....[47]....
        /*017c*/ 	.word	0xffffffff


	//   ....[48]....
        /*0180*/ 	.word	0xffffffff


	//   ....[49]....
        /*0184*/ 	.word	0xffffffff


	//   ....[50]....
        /*0188*/ 	.word	0xffffffff


	//   ....[51]....
        /*018c*/ 	.word	0xffffffff


	//   ....[52]....
        /*0190*/ 	.word	0xffffffff


	//   ....[53]....
        /*0194*/ 	.word	0xffffffff


	//   ....[54]....
        /*0198*/ 	.word	0xffffffff


	//   ....[55]....
        /*019c*/ 	.word	0x0500000f


	//   ....[56]....
        /*01a0*/ 	.word	0x0500000f


	//   ....[57]....
        /*01a4*/ 	.word	0x0500000f


	//   ....[58]....
        /*01a8*/ 	.word	0x0500000f


	//   ....[59]....
        /*01ac*/ 	.word	0x0500000f


	//   ....[60]....
        /*01b0*/ 	.word	0x0500000f


	//   ....[61]....
        /*01b4*/ 	.word	0x0500000f


	//   ....[62]....
        /*01b8*/ 	.word	0x0500000f


	//   ....[63]....
        /*01bc*/ 	.word	0x0500000f


	//   ....[64]....
        /*01c0*/ 	.word	0x0500000f


	//   ....[65]....
        /*01c4*/ 	.word	0x0500000f


	//   ....[66]....
        /*01c8*/ 	.word	0x0500000f


	//   ....[67]....
        /*01cc*/ 	.word	0x0500000f


	//   ....[68]....
        /*01d0*/ 	.word	0x0500000f


	//   ....[69]....
        /*01d4*/ 	.word	0x0500000f


	//   ....[70]....
        /*01d8*/ 	.word	0x0500000f


	//   ....[71]....
        /*01dc*/ 	.word	0x0500000f


	//   ....[72]....
        /*01e0*/ 	.word	0x0500000f


	//----- nvinfo : EIATTR_COOP_GROUP_INSTR_OFFSETS
	.align		4
.L_777:
        /*01e4*/ 	.byte	0x04, 0x28
        /*01e6*/ 	.short	(.L_779 - .L_778)


	//   ....[0]....
.L_778:
        /*01e8*/ 	.word	0x00000060


	//   ....[1]....
        /*01ec*/ 	.word	0x00000140


	//   ....[2]....
        /*01f0*/ 	.word	0x00000190


	//   ....[3]....
        /*01f4*/ 	.word	0x000003c0


	//   ....[4]....
        /*01f8*/ 	.word	0x00000520


	//   ....[5]....
        /*01fc*/ 	.word	0x00000640


	//   ....[6]....
        /*0200*/ 	.word	0x000007a0


	//   ....[7]....
        /*0204*/ 	.word	0x00001390


	//   ....[8]....
        /*0208*/ 	.word	0x00003880


	//   ....[9]....
        /*020c*/ 	.word	0x000038c0


	//   ....[10]....
        /*0210*/ 	.word	0x00004130


	//   ....[11]....
        /*0214*/ 	.word	0x00004270


	//   ....[12]....
        /*0218*/ 	.word	0x00004a20


	//   ....[13]....
        /*021c*/ 	.word	0x00004ab0


	//   ....[14]....
        /*0220*/ 	.word	0x000081e0


	//   ....[15]....
        /*0224*/ 	.word	0x00008210


	//   ....[16]....
        /*0228*/ 	.word	0x00008aa0


	//   ....[17]....
        /*022c*/ 	.word	0x00008ae0


	//   ....[18]....
        /*0230*/ 	.word	0x000091a0


	//   ....[19]....
        /*0234*/ 	.word	0x000091f0


	//   ....[20]....
        /*0238*/ 	.word	0x0000c8e0


	//   ....[21]....
        /*023c*/ 	.word	0x0000c910


	//   ....[22]....
        /*0240*/ 	.word	0x0000cd30


	//   ....[23]....
        /*0244*/ 	.word	0x0000cda0


	//   ....[24]....
        /*0248*/ 	.word	0x0000e1f0


	//   ....[25]....
        /*024c*/ 	.word	0x0000e210


	//   ....[26]....
        /*0250*/ 	.word	0x0000e2c0


	//   ....[27]....
        /*0254*/ 	.word	0x0000e320


	//   ....[28]....
        /*0258*/ 	.word	0x0000f410


	//   ....[29]....
        /*025c*/ 	.word	0x0000f450


	//   ....[30]....
        /*0260*/ 	.word	0x0000f490


	//   ....[31]....
        /*0264*/ 	.word	0x0000f4d0


	//   ....[32]....
        /*0268*/ 	.word	0x0000f510


	//   ....[33]....
        /*026c*/ 	.word	0x0000f530


	//   ....[34]....
        /*0270*/ 	.word	0x0000feb0


	//   ....[35]....
        /*0274*/ 	.word	0x0000fec0


	//   ....[36]....
        /*0278*/ 	.word	0x00010c30


	//   ....[37]....
        /*027c*/ 	.word	0x000117c0


	//   ....[38]....
        /*0280*/ 	.word	0x00012190


	//   ....[39]....
        /*0284*/ 	.word	0x000121d0


	//   ....[40]....
        /*0288*/ 	.word	0x00012200


	//   ....[41]....
        /*028c*/ 	.word	0x00012250


	//   ....[42]....
        /*0290*/ 	.word	0x000122d0


	//   ....[43]....
        /*0294*/ 	.word	0x00012300


	//   ....[44]....
        /*0298*/ 	.word	0x00012380


	//   ....[45]....
        /*029c*/ 	.word	0x000123b0


	//   ....[46]....
        /*02a0*/ 	.word	0x00012430


	//   ....[47]....
        /*02a4*/ 	.word	0x00012470


	//   ....[48]....
        /*02a8*/ 	.word	0x000124e0


	//   ....[49]....
        /*02ac*/ 	.word	0x00012510


	//   ....[50]....
        /*02b0*/ 	.word	0x00012590


	//   ....[51]....
        /*02b4*/ 	.word	0x000125d0


	//   ....[52]....
        /*02b8*/ 	.word	0x00012640


	//   ....[53]....
        /*02bc*/ 	.word	0x00012670


	//   ....[54]....
        /*02c0*/ 	.word	0x00014cb0


	//   ....[55]....
        /*02c4*/ 	.word	0x00015250


	//   ....[56]....
        /*02c8*/ 	.word	0x000153d0


	//   ....[57]....
        /*02cc*/ 	.word	0x00015420


	//   ....[58]....
        /*02d0*/ 	.word	0x00015560


	//   ....[59]....
        /*02d4*/ 	.word	0x000155d0


	//   ....[60]....
        /*02d8*/ 	.word	0x000156d0


	//   ....[61]....
        /*02dc*/ 	.word	0x00015740


	//   ....[62]....
        /*02e0*/ 	.word	0x00015840


	//   ....[63]....
        /*02e4*/ 	.word	0x000158b0


	//   ....[64]....
        /*02e8*/ 	.word	0x000159b0


	//   ....[65]....
        /*02ec*/ 	.word	0x00015a20


	//   ....[66]....
        /*02f0*/ 	.word	0x00015b20


	//   ....[67]....
        /*02f4*/ 	.word	0x00015b90


	//   ....[68]....
        /*02f8*/ 	.word	0x00015c90


	//   ....[69]....
        /*02fc*/ 	.word	0x00015cf0


	//   ....[70]....
        /*0300*/ 	.word	0x00015de0


	//   ....[71]....
        /*0304*/ 	.word	0x00015e30


	//   ....[72]....
        /*0308*/ 	.word	0x00016230


	//----- nvinfo : EIATTR_REG_RECONFIG
	.align		4
.L_779:
        /*030c*/ 	.byte	0x01, 0x54
	.zero		2


	//----- nvinfo : EIATTR_SYSCALL_OFFSETS
	.align		4
        /*0310*/ 	.byte	0x04, 0x46
        /*0312*/ 	.short	(.L_781 - .L_780)


	//   ....[0]....
.L_780:
        /*0314*/ 	.word	0x00001560


	//   ....[1]....
        /*0318*/ 	.word	0x00011440


	//   ....[2]....
        /*031c*/ 	.word	0x00011580


	//   ....[3]....
        /*0320*/ 	.word	0x00011670


	//   ....[4]....
        /*0324*/ 	.word	0x00011dd0


	//----- nvinfo : EIATTR_MBARRIER_INSTR_OFFSETS
	.align		4
.L_781:
        /*0328*/ 	.byte	0x04, 0x39
        /*032a*/ 	.short	(.L_783 - .L_782)


	//   ....[0]....
.L_782:
        /*032c*/ 	.word	0x00000270
        /*0330*/ 	.word	0x000000ff
        /*0334*/ 	.word	0x00036800
        /*0338*/ 	.short	0x0100
        /*033a*/ 	.byte	0x08
	.zero		1


	//   ....[1]....
        /*033c*/ 	.word	0x00000280
        /*0340*/ 	.word	0x000000ff
        /*0344*/ 	.word	0x00036820
        /*0348*/ 	.short	0x0100
        /*034a*/ 	.byte	0x08
	.zero		1


	//   ....[2]....
        /*034c*/ 	.word	0x00000370
        /*0350*/ 	.word	0x000000ff
        /*0354*/ 	.word	0x00036830
        /*0358*/ 	.short	0x0100
        /*035a*/ 	.byte	0x08
	.zero		1


	//   ....[3]....
        /*035c*/ 	.word	0x00000380
        /*0360*/ 	.word	0x000000ff
        /*0364*/ 	.word	0x00036840
        /*0368*/ 	.short	0x0100
        /*036a*/ 	.byte	0x08
	.zero		1


	//   ....[4]....
        /*036c*/ 	.word	0x00000390
        /*0370*/ 	.word	0x000000ff
        /*0374*/ 	.word	0x00036838
        /*0378*/ 	.short	0x0100
        /*037a*/ 	.byte	0x08
	.zero		1


	//   ....[5]....
        /*037c*/ 	.word	0x000003a0
        /*0380*/ 	.word	0x000000ff
        /*0384*/ 	.word	0x00036848
        /*0388*/ 	.short	0x0100
        /*038a*/ 	.byte	0x08
	.zero		1


	//   ....[6]....
        /*038c*/ 	.word	0x000004d0
        /*0390*/ 	.word	0x000000ff
        /*0394*/ 	.word	0x00036850
        /*0398*/ 	.short	0x0100
        /*039a*/ 	.byte	0x08
	.zero		1


	//   ....[7]....
        /*039c*/ 	.word	0x000004e0
        /*03a0*/ 	.word	0x000000ff
        /*03a4*/ 	.word	0x00036860
        /*03a8*/ 	.short	0x0100
        /*03aa*/ 	.byte	0x08
	.zero		1


	//   ....[8]....
        /*03ac*/ 	.word	0x000004f0
        /*03b0*/ 	.word	0x000000ff
        /*03b4*/ 	.word	0x00036858
        /*03b8*/ 	.short	0x0100
        /*03ba*/ 	.byte	0x08
	.zero		1


	//   ....[9]....
        /*03bc*/ 	.word	0x00000500
        /*03c0*/ 	.word	0x000000ff
        /*03c4*/ 	.word	0x00036868
        /*03c8*/ 	.short	0x0100
        /*03ca*/ 	.byte	0x08
	.zero		1


	//   ....[10]....
        /*03cc*/ 	.word	0x000005f0
        /*03d0*/ 	.word	0x000000ff
        /*03d4*/ 	.word	0x00036870
        /*03d8*/ 	.short	0x0100
        /*03da*/ 	.byte	0x06
	.zero		1


	//   ....[11]....
        /*03dc*/ 	.word	0x00000600
        /*03e0*/ 	.word	0x000000ff
        /*03e4*/ 	.word	0x00036880
        /*03e8*/ 	.short	0x0100
        /*03ea*/ 	.byte	0x06
	.zero		1


	//   ....[12]....
        /*03ec*/ 	.word	0x00000610
        /*03f0*/ 	.word	0x000000ff
        /*03f4*/ 	.word	0x00036878
        /*03f8*/ 	.short	0x0100
        /*03fa*/ 	.byte	0x06
	.zero		1


	//   ....[13]....
        /*03fc*/ 	.word	0x00000620
        /*0400*/ 	.word	0x000000ff
        /*0404*/ 	.word	0x00036888
        /*0408*/ 	.short	0x0100
        /*040a*/ 	.byte	0x06
	.zero		1


	//   ....[14]....
        /*040c*/ 	.word	0x00000750
        /*0410*/ 	.word	0x000000ff
        /*0414*/ 	.word	0x00036890
        /*0418*/ 	.short	0x0100
        /*041a*/ 	.byte	0x08
	.zero		1


	//   ....[15]....
        /*041c*/ 	.word	0x00000760
        /*0420*/ 	.word	0x000000ff
        /*0424*/ 	.word	0x000368a0
        /*0428*/ 	.short	0x0100
        /*042a*/ 	.byte	0x08
	.zero		1


	//   ....[16]....
        /*042c*/ 	.word	0x00000770
        /*0430*/ 	.word	0x000000ff
        /*0434*/ 	.word	0x00036898
        /*0438*/ 	.short	0x0100
        /*043a*/ 	.byte	0x08
	.zero		1


	//   ....[17]....
        /*043c*/ 	.word	0x00000780
        /*0440*/ 	.word	0x000000ff
        /*0444*/ 	.word	0x000368a8
        /*0448*/ 	.short	0x0100
        /*044a*/ 	.byte	0x08
	.zero		1


	//   ....[18]....
        /*044c*/ 	.word	0x000008b0
        /*0450*/ 	.word	0x000000ff
        /*0454*/ 	.word	0x000368b0
        /*0458*/ 	.short	0x0100
        /*045a*/ 	.byte	0x08
	.zero		1


	//   ....[19]....
        /*045c*/ 	.word	0x000008c0
        /*0460*/ 	.word	0x000000ff
        /*0464*/ 	.word	0x000368c0
        /*0468*/ 	.short	0x0100
        /*046a*/ 	.byte	0x08
	.zero		1


	//   ....[20]....
        /*046c*/ 	.word	0x000008d0
        /*0470*/ 	.word	0x000000ff
        /*0474*/ 	.word	0x000368b8
        /*0478*/ 	.short	0x0100
        /*047a*/ 	.byte	0x08
	.zero		1


	//   ....[21]....
        /*047c*/ 	.word	0x000008e0
        /*0480*/ 	.word	0x000000ff
        /*0484*/ 	.word	0x000368c8
        /*0488*/ 	.short	0x0100
        /*048a*/ 	.byte	0x08
	.zero		1


	//   ....[22]....
        /*048c*/ 	.word	0x00001590
        /*0490*/ 	.word	0x000000ff
        /*0494*/ 	.word	0x00036800
        /*0498*/ 	.short	0x010a
        /*049a*/ 	.byte	0x04
	.zero		1


	//   ....[23]....
        /*049c*/ 	.word	0x00001630
        /*04a0*/ 	.word	0x000000ff
        /*04a4*/ 	.word	0x00036830
        /*04a8*/ 	.short	0x010a
        /*04aa*/ 	.byte	0x04
	.zero		1


	//   ....[24]....
        /*04ac*/ 	.word	0x000016d0
        /*04b0*/ 	.word	0x000000ff
        /*04b4*/ 	.word	0x00036830
        /*04b8*/ 	.short	0x010a
        /*04ba*/ 	.byte	0x04
	.zero		1


	//   ....[25]....
        /*04bc*/ 	.word	0x00005030
        /*04c0*/ 	.word	0x00000003
        /*04c4*/ 	.word	0x00000000
        /*04c8*/ 	.short	0x0101
        /*04ca*/ 	.byte	0x3f
	.zero		1


	//   ....[26]....
        /*04cc*/ 	.word	0x00005890
        /*04d0*/ 	.word	0x000000ff
        /*04d4*/ 	.word	0x00036830
        /*04d8*/ 	.short	0x010a
        /*04da*/ 	.byte	0x3b
	.zero		1


	//   ....[27]....
        /*04dc*/ 	.word	0x000058d0
        /*04e0*/ 	.word	0x000000ff
        /*04e4*/ 	.word	0x00036830
        /*04e8*/ 	.short	0x010a
        /*04ea*/ 	.byte	0x3b
	.zero		1


	//   ....[28]....
        /*04ec*/ 	.word	0x00007f60
        /*04f0*/ 	.word	0x000000ff
        /*04f4*/ 	.word	0x00036850
        /*04f8*/ 	.short	0x010a
        /*04fa*/ 	.byte	0x0b
	.zero		1


	//   ....[29]....
        /*04fc*/ 	.word	0x00007fa0
        /*0500*/ 	.word	0x000000ff
        /*0504*/ 	.word	0x00036850
        /*0508*/ 	.short	0x010a
        /*050a*/ 	.byte	0x0b
	.zero		1


	//   ....[30]....
        /*050c*/ 	.word	0x00009890
        /*0510*/ 	.word	0x0000000e
        /*0514*/ 	.word	0x00000000
        /*0518*/ 	.short	0x0101
        /*051a*/ 	.byte	0x3f
	.zero		1


	//   ....[31]....
        /*051c*/ 	.word	0x000098e0
        /*0520*/ 	.word	0x00000092
        /*0524*/ 	.word	0x00000000
        /*0528*/ 	.short	0x0101
        /*052a*/ 	.byte	0x3f
	.zero		1


	//   ....[32]....
        /*052c*/ 	.word	0x00009e40
        /*0530*/ 	.word	0x000000ff
        /*0534*/ 	.word	0x00036830
        /*0538*/ 	.short	0x010a
        /*053a*/ 	.byte	0x3d
	.zero		1


	//   ....[33]....
        /*053c*/ 	.word	0x00009e80
        /*0540*/ 	.word	0x000000ff
        /*0544*/ 	.word	0x00036830
        /*0548*/ 	.short	0x010a
        /*054a*/ 	.byte	0x3d
	.zero		1


	//   ....[34]....
        /*054c*/ 	.word	0x0000c5a0
        /*0550*/ 	.word	0x000000ff
        /*0554*/ 	.word	0x00036850
        /*0558*/ 	.short	0x010a
        /*055a*/ 	.byte	0x0b
	.zero		1


	//   ....[35]....
        /*055c*/ 	.word	0x0000c5e0
        /*0560*/ 	.word	0x000000ff
        /*0564*/ 	.word	0x00036850
        /*0568*/ 	.short	0x010a
        /*056a*/ 	.byte	0x0b
	.zero		1


	//   ....[36]....
        /*056c*/ 	.word	0x0000d730
        /*0570*/ 	.word	0x00000092
        /*0574*/ 	.word	0x00000000
        /*0578*/ 	.short	0x0101
        /*057a*/ 	.byte	0x3f
	.zero		1


	//   ....[37]....
        /*057c*/ 	.word	0x0000d770
        /*0580*/ 	.word	0x00000094
        /*0584*/ 	.word	0x00000000
        /*0588*/ 	.short	0x0101
        /*058a*/ 	.byte	0x3f
	.zero		1


	//   ....[38]....
        /*058c*/ 	.word	0x0000e160
        /*0590*/ 	.word	0x000000ff
        /*0594*/ 	.word	0x00036850
        /*0598*/ 	.short	0x010a
        /*059a*/ 	.byte	0x05
	.zero		1


	//   ....[39]....
        /*059c*/ 	.word	0x0000e1a0
        /*05a0*/ 	.word	0x000000ff
        /*05a4*/ 	.word	0x00036850
        /*05a8*/ 	.short	0x010a
        /*05aa*/ 	.byte	0x05
	.zero		1


	//   ....[40]....
        /*05ac*/ 	.word	0x0000e660
        /*05b0*/ 	.word	0x0000000b
        /*05b4*/ 	.word	0x00000000
        /*05b8*/ 	.short	0x0101
        /*05ba*/ 	.byte	0x3f
	.zero		1


	//   ....[41]....
        /*05bc*/ 	.word	0x0000f540
        /*05c0*/ 	.word	0x000000ff
        /*05c4*/ 	.word	0x00000000
        /*05c8*/ 	.short	0x0101
        /*05ca*/ 	.byte	0x04
	.zero		1


	//   ....[42]....
        /*05cc*/ 	.word	0x000119e0
        /*05d0*/ 	.word	0x000000ff
        /*05d4*/ 	.word	0x00036840
        /*05d8*/ 	.short	0x010a
        /*05da*/ 	.byte	0x26
	.zero		1


	//   ....[43]....
        /*05dc*/ 	.word	0x000127b0
        /*05e0*/ 	.word	0x000000ff
        /*05e4*/ 	.word	0x00036800
        /*05e8*/ 	.short	0x0107
        /*05ea*/ 	.byte	0x26
	.zero		1


	//   ....[44]....
        /*05ec*/ 	.word	0x00012820
        /*05f0*/ 	.word	0x000000ff
        /*05f4*/ 	.word	0x00036800
        /*05f8*/ 	.short	0x0101
        /*05fa*/ 	.byte	0x26
	.zero		1


	//   ....[45]....
        /*05fc*/ 	.word	0x00012830
        /*0600*/ 	.word	0x000000ff
        /*0604*/ 	.word	0x00036820
        /*0608*/ 	.short	0x010a
        /*060a*/ 	.byte	0x26
	.zero		1


	//   ....[46]....
        /*060c*/ 	.word	0x00012c50
        /*0610*/ 	.word	0x000000ff
        /*0614*/ 	.word	0x00036848
        /*0618*/ 	.short	0x010a
        /*061a*/ 	.byte	0x26
	.zero		1


	//   ....[47]....
        /*061c*/ 	.word	0x00013000
        /*0620*/ 	.word	0x000000ff
        /*0624*/ 	.word	0x00036860
        /*0628*/ 	.short	0x010a
        /*062a*/ 	.byte	0x26
	.zero		1


	//   ....[48]....
        /*062c*/ 	.word	0x000135e0
        /*0630*/ 	.word	0x000000ff
        /*0634*/ 	.word	0x00036840
        /*0638*/ 	.short	0x010a
        /*063a*/ 	.byte	0x26
	.zero		1


	//   ....[49]....
        /*063c*/ 	.word	0x000139a0
        /*0640*/ 	.word	0x000000ff
        /*0644*/ 	.word	0x00036868
        /*0648*/ 	.short	0x010a
        /*064a*/ 	.byte	0x26
	.zero		1


	//   ....[50]....
        /*064c*/ 	.word	0x00013fd0
        /*0650*/ 	.word	0x000000ff
        /*0654*/ 	.word	0x00036848
        /*0658*/ 	.short	0x010a
        /*065a*/ 	.byte	0x26
	.zero		1


	//   ....[51]....
        /*065c*/ 	.word	0x00014370
        /*0660*/ 	.word	0x000000ff
        /*0664*/ 	.word	0x00036860
        /*0668*/ 	.short	0x010a
        /*066a*/ 	.byte	0x26
	.zero		1


	//   ....[52]....
        /*066c*/ 	.word	0x000147e0
        /*0670*/ 	.word	0x00000003
        /*0674*/ 	.word	0x00036860
        /*0678*/ 	.short	0x010a
        /*067a*/ 	.byte	0x3f
	.zero		1


	//   ....[53]....
        /*067c*/ 	.word	0x00014c40
        /*0680*/ 	.word	0x00000002
        /*0684*/ 	.word	0x00036820
        /*0688*/ 	.short	0x010a
        /*068a*/ 	.byte	0x3f
	.zero		1


	//   ....[54]....
        /*068c*/ 	.word	0x00014de0
        /*0690*/ 	.word	0x00000006
        /*0694*/ 	.word	0x00000000
        /*0698*/ 	.short	0x010a
        /*069a*/ 	.byte	0x3f
	.zero		1


	//   ....[55]....
        /*069c*/ 	.word	0x00014e50
        /*06a0*/ 	.word	0x00000003
        /*06a4*/ 	.word	0x00000000
        /*06a8*/ 	.short	0x010a
        /*06aa*/ 	.byte	0x3f
	.zero		1


	//   ....[56]....
        /*06ac*/ 	.word	0x00014eb0
        /*06b0*/ 	.word	0x00000000
        /*06b4*/ 	.word	0x00000000
        /*06b8*/ 	.short	0x010a
        /*06ba*/ 	.byte	0x3f
	.zero		1


	//   ....[57]....
        /*06bc*/ 	.word	0x00014ee0
        /*06c0*/ 	.word	0x00000003
        /*06c4*/ 	.word	0x00000000
        /*06c8*/ 	.short	0x010a
        /*06ca*/ 	.byte	0x3f
	.zero		1


	//   ....[58]....
        /*06cc*/ 	.word	0x00014f60
        /*06d0*/ 	.word	0x00000003
        /*06d4*/ 	.word	0x00036800
        /*06d8*/ 	.short	0x010a
        /*06da*/ 	.byte	0x3f
	.zero		1


	//   ....[59]....
        /*06dc*/ 	.word	0x00014fd0
        /*06e0*/ 	.word	0x00000003
        /*06e4*/ 	.word	0x00036830
        /*06e8*/ 	.short	0x010a
        /*06ea*/ 	.byte	0x3f
	.zero		1


	//   ....[60]....
        /*06ec*/ 	.word	0x00015030
        /*06f0*/ 	.word	0x00000007
        /*06f4*/ 	.word	0x00036830
        /*06f8*/ 	.short	0x010a
        /*06fa*/ 	.byte	0x3f
	.zero		1


	//   ....[61]....
        /*06fc*/ 	.word	0x00015090
        /*0700*/ 	.word	0x00000003
        /*0704*/ 	.word	0x00036850
        /*0708*/ 	.short	0x010a
        /*070a*/ 	.byte	0x3f
	.zero		1


	//   ....[62]....
        /*070c*/ 	.word	0x000150f0
        /*0710*/ 	.word	0x00000007
        /*0714*/ 	.word	0x00036830
        /*0718*/ 	.short	0x010a
        /*071a*/ 	.byte	0x3f
	.zero		1


	//   ....[63]....
        /*071c*/ 	.word	0x00015150
        /*0720*/ 	.word	0x00000003
        /*0724*/ 	.word	0x00036850
        /*0728*/ 	.short	0x010a
        /*072a*/ 	.byte	0x3f
	.zero		1


	//   ....[64]....
        /*072c*/ 	.word	0x000151b0
        /*0730*/ 	.word	0x00000003
        /*0734*/ 	.word	0x00036850
        /*0738*/ 	.short	0x010a
        /*073a*/ 	.byte	0x3f
	.zero		1


	//   ....[65]....
        /*073c*/ 	.word	0x00015310
        /*0740*/ 	.word	0x00000003
        /*0744*/ 	.word	0x00036840
        /*0748*/ 	.short	0x010a
        /*074a*/ 	.byte	0x3f
	.zero		1


	//   ....[66]....
        /*074c*/ 	.word	0x00015e70
        /*0750*/ 	.word	0x00000003
        /*0754*/ 	.word	0x00036820
        /*0758*/ 	.short	0x010a
        /*075a*/ 	.byte	0x3f
	.zero		1


	//   ....[67]....
        /*075c*/ 	.word	0x00015ed0
        /*0760*/ 	.word	0x00000003
        /*0764*/ 	.word	0x00036848
        /*0768*/ 	.short	0x010a
        /*076a*/ 	.byte	0x3f
	.zero		1


	//   ....[68]....
        /*076c*/ 	.word	0x00015f30
        /*0770*/ 	.word	0x00000003
        /*0774*/ 	.word	0x00036860
        /*0778*/ 	.short	0x010a
        /*077a*/ 	.byte	0x3f
	.zero		1


	//   ....[69]....
        /*077c*/ 	.word	0x00015f90
        /*0780*/ 	.word	0x00000003
        /*0784*/ 	.word	0x00036840
        /*0788*/ 	.short	0x010a
        /*078a*/ 	.byte	0x3f
	.zero		1


	//   ....[70]....
        /*078c*/ 	.word	0x00015ff0
        /*0790*/ 	.word	0x00000003
        /*0794*/ 	.word	0x00036868
        /*0798*/ 	.short	0x010a
        /*079a*/ 	.byte	0x3f
	.zero		1


	//   ....[71]....
        /*079c*/ 	.word	0x00016050
        /*07a0*/ 	.word	0x00000003
        /*07a4*/ 	.word	0x00036848
        /*07a8*/ 	.short	0x010a
        /*07aa*/ 	.byte	0x3f
	.zero		1


	//   ....[72]....
        /*07ac*/ 	.word	0x000160b0
        /*07b0*/ 	.word	0x00000003
        /*07b4*/ 	.word	0x00036860
        /*07b8*/ 	.short	0x010a
        /*07ba*/ 	.byte	0x3f
	.zero		1


	//   ....[73]....
        /*07bc*/ 	.word	0x00016100
        /*07c0*/ 	.word	0x00000003
        /*07c4*/ 	.word	0x00036860
        /*07c8*/ 	.short	0x010a
        /*07ca*/ 	.byte	0x3f
	.zero		1


	//   ....[74]....
        /*07cc*/ 	.word	0x00016150
        /*07d0*/ 	.word	0x00000002
        /*07d4*/ 	.word	0x00036820
        /*07d8*/ 	.short	0x010a
        /*07da*/ 	.byte	0x3f
	.zero		1


	//   ....[75]....
        /*07dc*/ 	.word	0x000162f0
        /*07e0*/ 	.word	0x00000006
        /*07e4*/ 	.word	0x00000000
        /*07e8*/ 	.short	0x010a
        /*07ea*/ 	.byte	0x3f
	.zero		1


	//   ....[76]....
        /*07ec*/ 	.word	0x00016340
        /*07f0*/ 	.word	0x00000003
        /*07f4*/ 	.word	0x00000000
        /*07f8*/ 	.short	0x010a
        /*07fa*/ 	.byte	0x3f
	.zero		1


	//   ....[77]....
        /*07fc*/ 	.word	0x00016390
        /*0800*/ 	.word	0x00000000
        /*0804*/ 	.word	0x00000000
        /*0808*/ 	.short	0x010a
        /*080a*/ 	.byte	0x3f
	.zero		1


	//----- nvinfo : EIATTR_NUM_MBARRIERS
	.align		4
.L_783:
        /*080c*/ 	.byte	0x03, 0x38
        /*080e*/ 	.short	0x0016


	//----- nvinfo : EIATTR_EXIT_INSTR_OFFSETS
	.align		4
        /*0810*/ 	.byte	0x04, 0x1c
        /*0812*/ 	.short	(.L_785 - .L_784)


	//   ....[0]....
.L_784:
        /*0814*/ 	.word	0x00014f30


	//----- nvinfo : EIATTR_MAX_THREADS
	.align		4
.L_785:
        /*0818*/ 	.byte	0x04, 0x05
        /*081a*/ 	.short	(.L_787 - .L_786)
.L_786:
        /*081c*/ 	.word	0x00000180
        /*0820*/ 	.word	0x00000001
        /*0824*/ 	.word	0x00000001


	//----- nvinfo : EIATTR_CRS_STACK_SIZE
	.align		4
.L_787:
        /*0828*/ 	.byte	0x04, 0x1e
        /*082a*/ 	.short	(.L_789 - .L_788)
.L_788:
        /*082c*/ 	.word	0x00000000


	//----- nvinfo : EIATTR_CBANK_PARAM_SIZE
	.align		4
.L_789:
        /*0830*/ 	.byte	0x03, 0x19
        /*0832*/ 	.short	0x0a70


	//----- nvinfo : EIATTR_PARAM_CBANK
	.align		4
        /*0834*/ 	.byte	0x04, 0x0a
        /*0836*/ 	.short	(.L_791 - .L_790)
	.align		4
.L_790:
        /*0838*/ 	.word	index@(.nv.constant0._ZN7cutlass13device_kernelIN5flash11enable_sm90INS1_16FlashAttnFwdSm90INS1_25CollectiveMainloopFwdSm90ILi2EN4cute5tupleIJNS5_1CILi1EEES8_S8_EEENS6_IJNS7_ILi128EEENS7_ILi112EEENS7_ILi192EEEEEELi192ENS_6half_tEfNS_4arch4Sm90ELb1ELb0ELb0ELb0ELb0ELb0ELb0ELb1ELb1ELb1ELb1ELb0EEENS1_21CollectiveEpilogueFwdINS6_IJSA_SC_SB_EEES9_SE_SG_Li256ELb0ELb1ELb1ELb0EEENS1_19SingleTileSchedulerILb0ELb1ELb1ELi128EEEEEEEEEvNT_6ParamsE)
        /*083c*/ 	.short	0x0210
        /*083e*/ 	.short	0x0a70


	//----- nvinfo : EIATTR_SW_WAR
	.align		4
.L_791:
        /*0840*/ 	.byte	0x04, 0x36
        /*0842*/ 	.short	(.L_793 - .L_792)
.L_792:
        /*0844*/ 	.word	0x00000008
.L_793:


//--------------------- .nv.info._ZN7cutlass13device_kernelIN5flash11enable_sm90INS1_16FlashAttnFwdSm90INS1_25CollectiveMainloopFwdSm90ILi2EN4cute5tupleIJNS5_1CILi1EEES8_S8_EEENS6_IJNS7_ILi128EEENS7_ILi112EEENS7_ILi192EEEEEELi192ENS_6half_tEfNS_4arch4Sm90ELb1ELb0ELb0ELb1ELb0ELb0ELb0ELb1ELb1ELb1ELb1ELb0EEENS1_21CollectiveEpilogueFwdINS6_IJSA_SC_SB_EEES9_SE_SG_Li256ELb1ELb1ELb1ELb0EEENS1_36VarlenDynamicPersistentTileSchedulerILi128ELi112ELi256ELi128ELb1ELb1ELb1ELb1ELb1ELb1EEEEEEEEEvNT_6ParamsE --------------------------
	.section	.nv.info._ZN7cutlass13device_kernelIN5flash11enable_sm90INS1_16FlashAttnFwdSm90INS1_25CollectiveMainloopFwdSm90ILi2EN4cute5tupleIJNS5_1CILi1EEES8_S8_EEENS6_IJNS7_ILi128EEENS7_ILi112EEENS7_ILi192EEEEEELi192ENS_6half_tEfNS_4arch4Sm90ELb1ELb0ELb0ELb1ELb0ELb0ELb0ELb1ELb1ELb1ELb1ELb0EEENS1_21CollectiveEpilogueFwdINS6_IJSA_SC_SB_EEES9_SE_SG_Li256ELb1ELb1ELb1ELb0EEENS1_36VarlenDynamicPersistentTileSchedulerILi128ELi112ELi256ELi128ELb1ELb1ELb1ELb1ELb1ELb1EEEEEEEEEvNT_6ParamsE,"",@"SHT_CUDA_INFO"
	.sectionflags	@""
	.align	4


	//----- nvinfo : EIATTR_CUDA_API_VERSION
	.align		4
        /*0000*/ 	.byte	0x04, 0x37
        /*0002*/ 	.short	(.L_795 - .L_794)
.L_794:
        /*0004*/ 	.word	0x00000082


	//----- nvinfo : EIATTR_KPARAM_INFO
	.align		4
.L_795:
        /*0008*/ 	.byte	0x04, 0x17
        /*000a*/ 	.short	(.L_797 - .L_796)
.L_796:
        /*000c*/ 	.word	0x00000000
        /*0010*/ 	.short	0x0000
        /*0012*/ 	.short	0x0070
        /*0014*/ 	.byte	0x00, 0xf0, 0x01, 0x2a


	//----- nvinfo : EIATTR_SPARSE_MMA_MASK
	.align		4
.L_797:
        /*0018*/ 	.byte	0x03, 0x50
        /*001a*/ 	.short	0x0000


	//----- nvinfo : EIATTR_MAXREG_COUNT
	.align		4
        /*001c*/ 	.byte	0x03, 0x1b
        /*001e*/ 	.short	0x00a8


	//----- nvinfo : EIATTR_NUM_BARRIERS
	.align		4
        /*0020*/ 	.byte	0x02, 0x4c
        /*0022*/ 	.byte	0x09
	.zero		1


	//----- nvinfo : EIATTR_EXTERNS
	.align		4
        /*0024*/ 	.byte	0x04, 0x0f
        /*0026*/ 	.short	(.L_799 - .L_798)


	//   ....[0]....
	.align		4
.L_798:
        /*0028*/ 	.word	index@(__assertfail)


	//----- nvinfo : EIATTR_ANNOTATIONS
	.align		4
.L_799:
        /*002c*/ 	.byte	0x04, 0x55
        /*002e*/ 	.short	(.L_801 - .L_800)


	//   ....[0]....
.L_800:
        /* <DEDUP_REMOVED lines=76> */


	//----- nvinfo : EIATTR_MERCURY_ISA_VERSION
	.align		4
.L_801:
        /*04d8*/ 	.byte	0x03, 0x5f
        /*04da*/ 	.short	0x0101


	//----- nvinfo : EIATTR_UNUSED_LOAD_BYTE_OFFSET
	.align		4
        /*04dc*/ 	.byte	0x04, 0x44
        /*04de*/ 	.short	(.L_803 - .L_802)


	//   ....[0]....
.L_802:
        /*04e0*/ 	.word	0x00000a10
        /*04e4*/ 	.word	0x0000fff0


	//   ....[1]....
        /*04e8*/ 	.word	0x0000f4f0
        /*04ec*/ 	.word	0x0000fff0


	//----- nvinfo : EIATTR_INT_WARP_WIDE_INSTR_OFFSETS
	.align		4
.L_803:
        /*04f0*/ 	.byte	0x04, 0x31
        /*04f2*/ 	.short	(.L_805 - .L_804)


	//   ....[0]....
.L_804:
        /*04f4*/ 	.word	0x00000130


	//   ....[1]....
        /*04f8*/ 	.word	0x00000170


	//   ....[2]....
        /*04fc*/ 	.word	0x000001e0


	//   ....[3]....
        /*0500*/ 	.word	0x00014f30


	//   ....[4]....
        /*0504*/ 	.word	0x00014fd0


	//   ....[5]....
        /*0508*/ 	.word	0x00018dc0


	//   ....[6]....
        /*050c*/ 	.word	0x00018e30


	//----- nvinfo : EIATTR_COOP_GROUP_MASK_REGIDS
	.align		4
.L_805:
        /*0510*/ 	.byte	0x04, 0x29
        /*0512*/ 	.short	(.L_807 - .L_806)


	//   ....[0]....
.L_806:
        /*0514*/ 	.word	0xffffffff


	//   ....[1]....
        /*0518*/ 	.word	0xffffffff


	//   ....[2]....
        /*051c*/ 	.word	0xffffffff


	//   ....[3]....
        /*0520*/ 	.word	0xffffffff


	//   ....[4]....
        /*0524*/ 	.word	0xffffffff


	//   ....[5]....
        /*0528*/ 	.word	0xffffffff


	//   ....[6]....
        /*052c*/ 	.word	0xffffffff


	//   ....[7]....
        /*0530*/ 	.word	0xffffffff


	//   ....[8]....
        /*0534*/ 	.word	0xffffffff


	//   ....[9]....
        /*0538*/ 	.word	0xffffffff


	//   ....[10]....
        /*053c*/ 	.word	0xffffffff


	//   ....[11]....
        /*0540*/ 	.word	0xffffffff


	//   ....[12]....
        /*0544*/ 	.word	0xffffffff


	//   ....[13]....
        /*0548*/ 	.word	0xffffffff


	//   ....[14]....
        /*054c*/ 	.word	0xffffffff


	//   ....[15]....
        /*0550*/ 	.word	0xffffffff


	//   ....[16]....
        /*0554*/ 	.word	0xffffffff


	//   ....[17]....
        /*0558*/ 	.word	0xffffffff


	//   ....[18]....
        /*055c*/ 	.word	0xffffffff


	//   ....[19]....
        /*0560*/ 	.word	0xffffffff


	//   ....[20]....
        /*0564*/ 	.word	0xffffffff


	//   ....[21]....
        /*0568*/ 	.word	0xffffffff


	//   ....[22]....
        /*056c*/ 	.word	0xffffffff


	//   ....[23]....
        /*0570*/ 	.word	0xffffffff


	//   ....[24]....
        /*0574*/ 	.word	0xffffffff


	//   ....[25]....
        /*0578*/ 	.word	0xffffffff


	//   ....[26]....
        /*057c*/ 	.word	0xffffffff


	//   ....[27]....
        /*0580*/ 	.word	0xffffffff


	//   ....[28]....
        /*0584*/ 	.word	0xffffffff


	//   ....[29]....
        /*0588*/ 	.word	0xffffffff


	//   ....[30]....
        /*058c*/ 	.word	0xffffffff


	//   ....[31]....
        /*0590*/ 	.word	0xffffffff


	//   ....[32]....
        /*0594*/ 	.word	0xffffffff


	//   ....[33]....
        /*0598*/ 	.word	0xffffffff


	//   ....[34]....
        /*059c*/ 	.word	0xffffffff


	//   ....[35]....
        /*05a0*/ 	.word	0xffffffff


	//   ....[36]....
        /*05a4*/ 	.word	0xffffffff


	//   ....[37]....
        /*05a8*/ 	.word	0xffffffff


	//   ....[38]....
        /*05ac*/ 	.word	0xffffffff


	//   ....[39]....
        /*05b0*/ 	.word	0xffffffff


	//   ....[40]....
        /*05b4*/ 	.word	0xffffffff


	//   ....[41]....
        /*05b8*/ 	.word	0xffffffff


	//   ....[42]....
        /*05bc*/ 	.word	0xffffffff


	//   ....[43]....
        /*05c0*/ 	.word	0xffffffff


	//   ....[44]....
        /*05c4*/ 	.word	0xffffffff


	//   ....[45]....
        /*05c8*/ 	.word	0xffffffff


	//   ....[46]....
        /*05cc*/ 	.word	0xffffffff


	//   ....[47]....
        /*05d0*/ 	.word	0xffffffff


	//   ....[48]....
        /*05d4*/ 	.word	0xffffffff


	//   ....[49]....
        /*05d8*/ 	.word	0xffffffff


	//   ....[50]....
        /*05dc*/ 	.word	0xffffffff


	//   ....[51]....
        /*05e0*/ 	.word	0xffffffff


	//   ....[52]....
        /*05e4*/ 	.word	0xffffffff


	//   ....[53]....
        /*05e8*/ 	.word	0xffffffff


	//   ....[54]....
        /*05ec*/ 	.word	0xffffffff


	//   ....[55]....
        /*05f0*/ 	.word	0xffffffff


	//   ....[56]....
        /*05f4*/ 	.word	0xffffffff


	//   ....[57]....
        /*05f8*/ 	.word	0xffffffff


	//   ....[58]....
        /*05fc*/ 	.word	0xffffffff


	//   ....[59]....
        /*0600*/ 	.word	0xffffffff


	//   ....[60]....
        /*0604*/ 	.word	0xffffffff


	//   ....[61]....
        /*0608*/ 	.word	0xffffffff


	//   ....[62]....
        /*060c*/ 	.word	0xffffffff


	//   ....[63]....
        /*0610*/ 	.word	0xffffffff


	//   ....[64]....
        /*0614*/ 	.word	0xffffffff


	//   ....[65]....
        /*0618*/ 	.word	0xffffffff


	//   ....[66]....
        /*061c*/ 	.word	0xffffffff


	//   ....[67]....
        /*0620*/ 	.word	0xffffffff


	//   ....[68]....
        /*0624*/ 	.word	0xffffffff


	//   ....[69]....
        /*0628*/ 	.word	0xffffffff


	//   ....[70]....
        /*062c*/ 	.word	0xffffffff


	//   ....[71]....
        /*0630*/ 	.word	0xffffffff


	//   ....[72]....
        /*0634*/ 	.word	0xffffffff


	//   ....[73]....
        /*0638*/ 	.word	0xffffffff


	//   ....[74]....
        /*063c*/ 	.word	0xffffffff


	//   ....[75]....
        /*0640*/ 	.word	0xffffffff


	//   ....[76]....
        /*0644*/ 	.word	0xffffffff


	//   ....[77]....
        /*0648*/ 	.word	0xffffffff


	//   ....[78]....
        /*064c*/ 	.word	0xffffffff


	//   ....[79]....
        /*0650*/ 	.word	0xffffffff


	//   ....[80]....
        /*0654*/ 	.word	0xffffffff


	//   ....[81]....
        /*0658*/ 	.word	0xffffffff


	//   ....[82]....
        /*065c*/ 	.word	0xffffffff


	//   ....[83]....
        /*0660*/ 	.word	0xffffffff


	//   ....[84]....
        /*0664*/ 	.word	0xffffffff


	//   ....[85]....
        /*0668*/ 	.word	0xffffffff


	//   ....[86]....
        /*066c*/ 	.word	0xffffffff


	//   ....[87]....
        /*0670*/ 	.word	0xffffffff


	//   ....[88]....
        /*0674*/ 	.word	0xffffffff


	//   ....[89]....
        /*0678*/ 	.word	0xffffffff


	//   ....[90]....
        /*067c*/ 	.word	0xffffffff


	//   ....[91]....
        /*0680*/ 	.word	0xffffffff


	//   ....[92]....
        /*0684*/ 	.word	0xffffffff


	//   ....[93]....
        /*0688*/ 	.word	0xffffffff


	//   ....[94]....
        /*068c*/ 	.word	0xffffffff


	//   ....[95]....
        /*0690*/ 	.word	0xffffffff


	//   ....[96]....
        /*0694*/ 	.word	0xffffffff


	//   ....[97]....
        /*0698*/ 	.word	0xffffffff


	//   ....[98]....
        /*069c*/ 	.word	0xffffffff


	//   ....[99]....
        /*06a0*/ 	.word	0xffffffff


	//   ....[100]....
        /*06a4*/ 	.word	0xffffffff


	//   ....[101]....
        /*06a8*/ 	.word	0xffffffff


	//   ....[102]....
        /*06ac*/ 	.word	0xffffffff


	//   ....[103]....
        /*06b0*/ 	.word	0xffffffff


	//   ....[104]....
        /*06b4*/ 	.word	0xffffffff


	//   ....[105]....
        /*06b8*/ 	.word	0x0500000f


	//   ....[106]....
        /*06bc*/ 	.word	0x0500000f


	//   ....[107]....
        /*06c0*/ 	.word	0x0500000f


	//   ....[108]....
        /*06c4*/ 	.word	0x0500000f


	//   ....[109]....
        /*06c8*/ 	.word	0x0500000f


	//   ....[110]....
        /*06cc*/ 	.word	0x0500000f


	//   ....[111]....
        /*06d0*/ 	.word	0x0500000f


	//   ....[112]....
        /*06d4*/ 	.word	0x0500000f


	//   ....[113]....
        /*06d8*/ 	.word	0x0500000f


	//   ....[114]....
        /*06dc*/ 	.word	0x0500000f


	//   ....[115]....
        /*06e0*/ 	.word	0x0500000f


	//   ....[116]....
        /*06e4*/ 	.word	0x0500000f


	//   ....[117]....
        /*06e8*/ 	.word	0x0500000f


	//   ....[118]....
        /*06ec*/ 	.word	0x0500000f


	//   ....[119]....
        /*06f0*/ 	.word	0x0500000f


	//   ....[120]....
        /*06f4*/ 	.word	0x0500000f


	//   ....[121]....
        /*06f8*/ 	.word	0x0500000f


	//   ....[122]....
        /*06fc*/ 	.word	0x0500000f


	//   ....[123]....
        /*0700*/ 	.word	0x0500000f


	//   ....[124]....
        /*0704*/ 	.word	0x0500000f


	//   ....[125]....
        /*0708*/ 	.word	0x0500000f


	//   ....[126]....
        /*070c*/ 	.word	0x0500000f


	//   ....[127]....
        /*0710*/ 	.word	0x0500000f


	//   ....[128]....
        /*0714*/ 	.word	0x0500000f


	//   ....[129]....
        /*0718*/ 	.word	0x0500000f


	//   ....[130]....
        /*071c*/ 	.word	0x0500000f


	//   ....[131]....
        /*0720*/ 	.word	0x0500000f


	//   ....[132]....
        /*0724*/ 	.word	0x0500000f


	//   ....[133]....
        /*0728*/ 	.word	0x0500000f


	//   ....[134]....
        /*072c*/ 	.word	0x0500000f


	//   ....[135]....
        /*0730*/ 	.word	0x0500000f


	//   ....[136]....
        /*0734*/ 	.word	0x0500000f


	//   ....[137]....
        /*0738*/ 	.word	0x0500000f


	//   ....[138]....
        /*073c*/ 	.word	0x0500000f


	//   ....[139]....
        /*0740*/ 	.word	0x0500000f


	//   ....[140]....
        /*0744*/ 	.word	0x0500000f


	//----- nvinfo : EIATTR_COOP_GROUP_INSTR_OFFSETS
	.align		4
.L_807:
        /*0748*/ 	.byte	0x04, 0x28
        /*074a*/ 	.short	(.L_809 - .L_808)


	//   ....[0]....
.L_808:
        /*074c*/ 	.word	0x00000060


	//   ....[1]....
        /*0750*/ 	.word	0x00000140


	//   ....[2]....
        /*0754*/ 	.word	0x00000190


	//   ....[3]....
        /*0758*/ 	.word	0x000003c0


	//   ....[4]....
        /*075c*/ 	.word	0x00000520


	//   ....[5]....
        /*0760*/ 	.word	0x00000640


	//   ....[6]....
        /*0764*/ 	.word	0x000007a0


	//   ....[7]....
        /*0768*/ 	.word	0x00001f70


	//   ....[8]....
        /*076c*/ 	.word	0x00004310


	//   ....[9]....
        /*0770*/ 	.word	0x00004340


	//   ....[10]....
        /*0774*/ 	.word	0x00004c50


	//   ....[11]....
        /*0778*/ 	.word	0x00004d10


	//   ....[12]....
        /*077c*/ 	.word	0x000054a0


	//   ....[13]....
        /*0780*/ 	.word	0x00005500


	//   ....[14]....
        /*0784*/ 	.word	0x00008b20


	//   ....[15]....
        /*0788*/ 	.word	0x00008b50


	//   ....[16]....
        /*078c*/ 	.word	0x00009160


	//   ....[17]....
        /*0790*/ 	.word	0x00009260


	//   ....[18]....
        /*0794*/ 	.word	0x000098c0


	//   ....[19]....
        /*0798*/ 	.word	0x00009990


	//   ....[20]....
        /*079c*/ 	.word	0x0000d140


	//   ....[21]....
        /*07a0*/ 	.word	0x0000d160


	//   ....[22]....
        /*07a4*/ 	.word	0x0000d580


	//   ....[23]....
        /*07a8*/ 	.word	0x0000d5f0


	//   ....[24]....
        /*07ac*/ 	.word	0x0000e9d0


	//   ....[25]....
        /*07b0*/ 	.word	0x0000ea10


	//   ....[26]....
        /*07b4*/ 	.word	0x0000eb30


	//   ....[27]....
        /*07b8*/ 	.word	0x0000eb60


	//   ....[28]....
        /*07bc*/ 	.word	0x000103b0


	//   ....[29]....
        /*07c0*/ 	.word	0x000103c0


	//   ....[30]....
        /*07c4*/ 	.word	0x000103d0


	//   ....[31]....
        /*07c8*/ 	.word	0x000103e0


	//   ....[32]....
        /*07cc*/ 	.word	0x00010cf0


	//   ....[33]....
        /*07d0*/ 	.word	0x00010d10


	//   ....[34]....
        /*07d4*/ 	.word	0x00010e50


	//   ....[35]....
        /*07d8*/ 	.word	0x00010e70


	//   ....[36]....
        /*07dc*/ 	.word	0x00010f80


	//   ....[37]....
        /*07e0*/ 	.word	0x00010fa0


	//   ....[38]....
        /*07e4*/ 	.word	0x000110c0


	//   ....[39]....
        /*07e8*/ 	.word	0x000110e0


	//   ....[40]....
        /*07ec*/ 	.word	0x00011630


	//   ....[41]....
        /*07f0*/ 	.word	0x00011640


	//   ....[42]....
        /*07f4*/ 	.word	0x00011cd0


	//   ....[43]....
        /*07f8*/ 	.word	0x00011ce0


	//   ....[44]....
        /*07fc*/ 	.word	0x00012da0


	//   ....[45]....
        /*0800*/ 	.word	0x00012dd0


	//   ....[46]....
        /*0804*/ 	.word	0x00012f00


	//   ....[47]....
        /*0808*/ 	.word	0x00012f20


	//   ....[48]....
        /*080c*/ 	.word	0x00013030


	//   ....[49]....
        /*0810*/ 	.word	0x00013050


	//   ....[50]....
        /*0814*/ 	.word	0x00013170


	//   ....[51]....
        /*0818*/ 	.word	0x00013190


	//   ....[52]....
        /*081c*/ 	.word	0x00013330


	//   ....[53]....
        /*0820*/ 	.word	0x00013570


	//   ....[54]....
        /*0824*/ 	.word	0x000135a0


	//   ....[55]....
        /*0828*/ 	.word	0x000135d0


	//   ....[56]....
        /*082c*/ 	.word	0x00013600


	//   ....[57]....
        /*0830*/ 	.word	0x00013630


	//   ....[58]....
        /*0834*/ 	.word	0x00013660


	//   ....[59]....
        /*0838*/ 	.word	0x00013810


	//   ....[60]....
        /*083c*/ 	.word	0x00013840


	//   ....[61]....
        /*0840*/ 	.word	0x00013870


	//   ....[62]....
        /*0844*/ 	.word	0x000138a0


	//   ....[63]....
        /*0848*/ 	.word	0x000138d0


	//   ....[64]....
        /*084c*/ 	.word	0x00013900


	//   ....[65]....
        /*0850*/ 	.word	0x000139a0


	//   ....[66]....
        /*0854*/ 	.word	0x000139d0


	//   ....[67]....
        /*0858*/ 	.word	0x000139e0


	//   ....[68]....
        /*085c*/ 	.word	0x00013a10


	//   ....[69]....
        /*0860*/ 	.word	0x00015530


	//   ....[70]....
        /*0864*/ 	.word	0x00016150


	//   ....[71]....
        /*0868*/ 	.word	0x00016180


	//   ....[72]....
        /*086c*/ 	.word	0x000161a0


	//   ....[73]....
        /*0870*/ 	.word	0x000161c0


	//   ....[74]....
        /*0874*/ 	.word	0x000162a0


	//   ....[75]....
        /*0878*/ 	.word	0x00016300


	//   ....[76]....
        /*087c*/ 	.word	0x000163a0


	//   ....[77]....
        /*0880*/ 	.word	0x000163b0


	//   ....[78]....
        /*0884*/ 	.word	0x00016450


	//   ....[79]....
        /*0888*/ 	.word	0x00016460


	//   ....[80]....
        /*088c*/ 	.word	0x00016500


	//   ....[81]....
        /*0890*/ 	.word	0x00016510


	//   ....[82]....
        /*0894*/ 	.word	0x00016590


	//   ....[83]....
        /*0898*/ 	.word	0x000165c0


	//   ....[84]....
        /*089c*/ 	.word	0x00016610


	//   ....[85]....
        /*08a0*/ 	.word	0x00016650


	//   ....[86]....
        /*08a4*/ 	.word	0x00019600


	//   ....[87]....
        /*08a8*/ 	.word	0x00019630


	//   ....[88]....
        /*08ac*/ 	.word	0x00019680


	//   ....[89]....
        /*08b0*/ 	.word	0x000196c0


	//   ....[90]....
        /*08b4*/ 	.word	0x000196f0


	//   ....[91]....
        /*08b8*/ 	.word	0x00019720


	//   ....[92]....
        /*08bc*/ 	.word	0x00019750


	//   ....[93]....
        /*08c0*/ 	.word	0x00019780


	//   ....[94]....
        /*08c4*/ 	.word	0x00019950


	//   ....[95]....
        /*08c8*/ 	.word	0x00019980


	//   ....[96]....
        /*08cc*/ 	.word	0x000199b0


	//   ....[97]....
        /*08d0*/ 	.word	0x000199e0


	//   ....[98]....
        /*08d4*/ 	.word	0x00019a10


	//   ....[99]....
        /*08d8*/ 	.word	0x00019a40


	//   ....[100]....
        /*08dc*/ 	.word	0x00019b10


	//   ....[101]....
        /*08e0*/ 	.word	0x00019b30


	//   ....[102]....
        /*08e4*/ 	.word	0x00019b40


	//   ....[103]....
        /*08e8*/ 	.word	0x00019bc0


	//   ....[104]....
        /*08ec*/ 	.word	0x0001a710


	//   ....[105]....
        /*08f0*/ 	.word	0x0001ace0


	//   ....[106]....
        /*08f4*/ 	.word	0x0001aeb0


	//   ....[107]....
        /*08f8*/ 	.word	0x0001af00


	//   ....[108]....
        /*08fc*/ 	.word	0x0001b030


	//   ....[109]....
        /*0900*/ 	.word	0x0001b080


	//   ....[110]....
        /*0904*/ 	.word	0x0001b1c0


	//   ....[111]....
        /*0908*/ 	.word	0x0001b230


	//   ....[112]....
        /*090c*/ 	.word	0x0001b360


	//   ....[113]....
        /*0910*/ 	.word	0x0001b3b0


	//   ....[114]....
        /*0914*/ 	.word	0x0001b4e0


	//   ....[115]....
        /*0918*/ 	.word	0x0001b530


	//   ....[116]....
        /*091c*/ 	.word	0x0001b660


	//   ....[117]....
        /*0920*/ 	.word	0x0001b6b0


	//   ....[118]....
        /*0924*/ 	.word	0x0001b7c0


	//   ....[119]....
        /*0928*/ 	.word	0x0001b830


	//   ....[120]....
        /*092c*/ 	.word	0x0001b940


	//   ....[121]....
        /*0930*/ 	.word	0x0001b990


	//   ....[122]....
        /*0934*/ 	.word	0x0001bcc0


	//   ....[123]....
        /*0938*/ 	.word	0x0001bd60


	//   ....[124]....
        /*093c*/ 	.word	0x0001bf00


	//   ....[125]....
        /*0940*/ 	.word	0x0001bf80


	//   ....[126]....
        /*0944*/ 	.word	0x0001c000


	//   ....[127]....
        /*0948*/ 	.word	0x0001c080


	//   ....[128]....
        /*094c*/ 	.word	0x0001c100


	//   ....[129]....
        /*0950*/ 	.word	0x0001c190


	//   ....[130]....
        /*0954*/ 	.word	0x0001c230


	//   ....[131]....
        /*0958*/ 	.word	0x0001c2e0


	//   ....[132]....
        /*095c*/ 	.word	0x0001c360


	//   ....[133]....
        /*0960*/ 	.word	0x0001c3e0


	//   ....[134]....
        /*0964*/ 	.word	0x0001c460


	//   ....[135]....
        /*0968*/ 	.word	0x0001c4f0


	//   ....[136]....
        /*096c*/ 	.word	0x0001c570


	//   ....[137]....
        /*0970*/ 	.word	0x0001c620


	//   ....[138]....
        /*0974*/ 	.word	0x0001c670


	//   ....[139]....
        /*0978*/ 	.word	0x0001c730


	//   ....[140]....
        /*097c*/ 	.word	0x0001c860


	//----- nvinfo : EIATTR_REG_RECONFIG
	.align		4
.L_809:
        /*0980*/ 	.byte	0x01, 0x54
	.zero		2


	//----- nvinfo : EIATTR_SYSCALL_OFFSETS
	.align		4
        /*0984*/ 	.byte	0x04, 0x46
        /*0986*/ 	.short	(.L_811 - .L_810)


	//   ....[0]....
.L_810:
        /*0988*/ 	.word	0x000020f0


	//   ....[1]....
        /*098c*/ 	.word	0x00015140


	//   ....[2]....
        /*0990*/ 	.word	0x00015290


	//   ....[3]....
        /*0994*/ 	.word	0x00015390


	//   ....[4]....
        /*0998*/ 	.word	0x00015ce0


	//----- nvinfo : EIATTR_MBARRIER_INSTR_OFFSETS
	.align		4
.L_811:
        /*099c*/ 	.byte	0x04, 0x39
        /*099e*/ 	.short	(.L_813 - .L_812)


	//   ....[0]....
.L_812:
        /*09a0*/ 	.word	0x00000270
        /*09a4*/ 	.word	0x000000ff
        /*09a8*/ 	.word	0x00036800
        /*09ac*/ 	.short	0x0100
        /*09ae*/ 	.byte	0x08
	.zero		1


	//   ....[1]....
        /*09b0*/ 	.word	0x00000280
        /*09b4*/ 	.word	0x000000ff
        /*09b8*/ 	.word	0x00036820
        /*09bc*/ 	.short	0x0100
        /*09be*/ 	.byte	0x08
	.zero		1


	//   ....[2]....
        /*09c0*/ 	.word	0x00000370
        /*09c4*/ 	.word	0x000000ff
        /*09c8*/ 	.word	0x00036830
        /*09cc*/ 	.short	0x0100
        /*09ce*/ 	.byte	0x08
	.zero		1


	//   ....[3]....
        /*09d0*/ 	.word	0x00000380
        /*09d4*/ 	.word	0x000000ff
        /*09d8*/ 	.word	0x00036840
        /*09dc*/ 	.short	0x0100
        /*09de*/ 	.byte	0x08
	.zero		1


	//   ....[4]....
        /*09e0*/ 	.word	0x00000390
        /*09e4*/ 	.word	0x000000ff
        /*09e8*/ 	.word	0x00036838
        /*09ec*/ 	.short	0x0100
        /*09ee*/ 	.byte	0x08
	.zero		1


	//   ....[5]....
        /*09f0*/ 	.word	0x000003a0
        /*09f4*/ 	.word	0x000000ff
        /*09f8*/ 	.word	0x00036848
        /*09fc*/ 	.short	0x0100
        /*09fe*/ 	.byte	0x08
	.zero		1


	//   ....[6]....
        /*0a00*/ 	.word	0x000004d0
        /*0a04*/ 	.word	0x000000ff
        /*0a08*/ 	.word	0x00036850
        /*0a0c*/ 	.short	0x0100
        /*0a0e*/ 	.byte	0x08
	.zero		1


	//   ....[7]....
        /*0a10*/ 	.word	0x000004e0
        /*0a14*/ 	.word	0x000000ff
        /*0a18*/ 	.word	0x00036860
        /*0a1c*/ 	.short	0x0100
        /*0a1e*/ 	.byte	0x08
	.zero		1


	//   ....[8]....
        /*0a20*/ 	.word	0x000004f0
        /*0a24*/ 	.word	0x000000ff
        /*0a28*/ 	.word	0x00036858
        /*0a2c*/ 	.short	0x0100
        /*0a2e*/ 	.byte	0x08
	.zero		1


	//   ....[9]....
        /*0a30*/ 	.word	0x00000500
        /*0a34*/ 	.word	0x000000ff
        /*0a38*/ 	.word	0x00036868
        /*0a3c*/ 	.short	0x0100
        /*0a3e*/ 	.byte	0x08
	.zero		1


	//   ....[10]....
        /*0a40*/ 	.word	0x000005f0
        /*0a44*/ 	.word	0x000000ff
        /*0a48*/ 	.word	0x00036870
        /*0a4c*/ 	.short	0x0100
        /*0a4e*/ 	.byte	0x06
	.zero		1


	//   ....[11]....
        /*0a50*/ 	.word	0x00000600
        /*0a54*/ 	.word	0x000000ff
        /*0a58*/ 	.word	0x00036880
        /*0a5c*/ 	.short	0x0100
        /*0a5e*/ 	.byte	0x06
	.zero		1


	//   ....[12]....
        /*0a60*/ 	.word	0x00000610
        /*0a64*/ 	.word	0x000000ff
        /*0a68*/ 	.word	0x00036878
        /*0a6c*/ 	.short	0x0100
        /*0a6e*/ 	.byte	0x06
	.zero		1


	//   ....[13]....
        /*0a70*/ 	.word	0x00000620
        /*0a74*/ 	.word	0x000000ff
        /*0a78*/ 	.word	0x00036888
        /*0a7c*/ 	.short	0x0100
        /*0a7e*/ 	.byte	0x06
	.zero		1


	//   ....[14]....
        /*0a80*/ 	.word	0x00000750
        /*0a84*/ 	.word	0x000000ff
        /*0a88*/ 	.word	0x00036890
        /*0a8c*/ 	.short	0x0100
        /*0a8e*/ 	.byte	0x08
	.zero		1


	//   ....[15]....
        /*0a90*/ 	.word	0x00000760
        /*0a94*/ 	.word	0x000000ff
        /*0a98*/ 	.word	0x000368a0
        /*0a9c*/ 	.short	0x0100
        /*0a9e*/ 	.byte	0x08
	.zero		1


	//   ....[16]....
        /*0aa0*/ 	.word	0x00000770
        /*0aa4*/ 	.word	0x000000ff
        /*0aa8*/ 	.word	0x00036898
        /*0aac*/ 	.short	0x0100
        /*0aae*/ 	.byte	0x08
	.zero		1


	//   ....[17]....
        /*0ab0*/ 	.word	0x00000780
        /*0ab4*/ 	.word	0x000000ff
        /*0ab8*/ 	.word	0x000368a8
        /*0abc*/ 	.short	0x0100
        /*0abe*/ 	.byte	0x08
	.zero		1


	//   ....[18]....
        /*0ac0*/ 	.word	0x000008b0
        /*0ac4*/ 	.word	0x000000ff
        /*0ac8*/ 	.word	0x000368b0
        /*0acc*/ 	.short	0x0100
        /*0ace*/ 	.byte	0x08
	.zero		1


	//   ....[19]....
        /*0ad0*/ 	.word	0x000008c0
        /*0ad4*/ 	.word	0x000000ff
        /*0ad8*/ 	.word	0x000368c0
        /*0adc*/ 	.short	0x0100
        /*0ade*/ 	.byte	0x08
	.zero		1


	//   ....[20]....
        /*0ae0*/ 	.word	0x000008d0
        /*0ae4*/ 	.word	0x000000ff
        /*0ae8*/ 	.word	0x000368b8
        /*0aec*/ 	.short	0x0100
        /*0aee*/ 	.byte	0x08
	.zero		1


	//   ....[21]....
        /*0af0*/ 	.word	0x000008e0
        /*0af4*/ 	.word	0x000000ff
        /*0af8*/ 	.word	0x000368c8
        /*0afc*/ 	.short	0x0100
        /*0afe*/ 	.byte	0x08
	.zero		1


	//   ....[22]....
        /*0b00*/ 	.word	0x00002170
        /*0b04*/ 	.word	0x000000ff
        /*0b08*/ 	.word	0x00036800
        /*0b0c*/ 	.short	0x010a
        /*0b0e*/ 	.byte	0x27
	.zero		1


	//   ....[23]....
        /*0b10*/ 	.word	0x00002220
        /*0b14*/ 	.word	0x00000000
        /*0b18*/ 	.word	0x00036830
        /*0b1c*/ 	.short	0x010a
        /*0b1e*/ 	.byte	0x3f
	.zero		1


	//   ....[24]....
        /*0b20*/ 	.word	0x00002280
        /*0b24*/ 	.word	0x00000000
        /*0b28*/ 	.word	0x00036830
        /*0b2c*/ 	.short	0x010a
        /*0b2e*/ 	.byte	0x3f
	.zero		1


	//   ....[25]....
        /*0b30*/ 	.word	0x00004b70
        /*0b34*/ 	.word	0x00000000
        /*0b38*/ 	.word	0x00000000
        /*0b3c*/ 	.short	0x0101
        /*0b3e*/ 	.byte	0x3f
	.zero		1


	//   ....[26]....
        /*0b40*/ 	.word	0x00006150
        /*0b44*/ 	.word	0x000000ff
        /*0b48*/ 	.word	0x00036830
        /*0b4c*/ 	.short	0x010a
        /*0b4e*/ 	.byte	0x26
	.zero		1


	//   ....[27]....
        /*0b50*/ 	.word	0x00006190
        /*0b54*/ 	.word	0x000000ff
        /*0b58*/ 	.word	0x00036830
        /*0b5c*/ 	.short	0x010a
        /*0b5e*/ 	.byte	0x26
	.zero		1


	//   ....[28]....
        /*0b60*/ 	.word	0x00008850
        /*0b64*/ 	.word	0x000000ff
        /*0b68*/ 	.word	0x00036850
        /*0b6c*/ 	.short	0x010a
        /*0b6e*/ 	.byte	0x0a
	.zero		1


	//   ....[29]....
        /*0b70*/ 	.word	0x00008890
        /*0b74*/ 	.word	0x000000ff
        /*0b78*/ 	.word	0x00036850
        /*0b7c*/ 	.short	0x010a
        /*0b7e*/ 	.byte	0x0a
	.zero		1


	//   ....[30]....
        /*0b80*/ 	.word	0x00009fd0
        /*0b84*/ 	.word	0x0000000a
        /*0b88*/ 	.word	0x00000000
        /*0b8c*/ 	.short	0x0101
        /*0b8e*/ 	.byte	0x3f
	.zero		1


	//   ....[31]....
        /*0b90*/ 	.word	0x0000a010
        /*0b94*/ 	.word	0x00000088
        /*0b98*/ 	.word	0x00000000
        /*0b9c*/ 	.short	0x0101
        /*0b9e*/ 	.byte	0x3f
	.zero		1


	//   ....[32]....
        /*0ba0*/ 	.word	0x0000a6b0
        /*0ba4*/ 	.word	0x000000ff
        /*0ba8*/ 	.word	0x00036830
        /*0bac*/ 	.short	0x010a
        /*0bae*/ 	.byte	0x06
	.zero		1


	//   ....[33]....
        /*0bb0*/ 	.word	0x0000a6f0
        /*0bb4*/ 	.word	0x000000ff
        /*0bb8*/ 	.word	0x00036830
        /*0bbc*/ 	.short	0x010a
        /*0bbe*/ 	.byte	0x06
	.zero		1


	//   ....[34]....
        /*0bc0*/ 	.word	0x0000ce10
        /*0bc4*/ 	.word	0x000000ff
        /*0bc8*/ 	.word	0x00036850
        /*0bcc*/ 	.short	0x010a
        /*0bce*/ 	.byte	0x0a
	.zero		1


	//   ....[35]....
        /*0bd0*/ 	.word	0x0000ce50
        /*0bd4*/ 	.word	0x000000ff
        /*0bd8*/ 	.word	0x00036850
        /*0bdc*/ 	.short	0x010a
        /*0bde*/ 	.byte	0x0a
	.zero		1


	//   ....[36]....
        /*0be0*/ 	.word	0x0000dd60
        /*0be4*/ 	.word	0x00000091
        /*0be8*/ 	.word	0x00000000
        /*0bec*/ 	.short	0x0101
        /*0bee*/ 	.byte	0x3f
	.zero		1


	//   ....[37]....
        /*0bf0*/ 	.word	0x0000ddb0
        /*0bf4*/ 	.word	0x00000092
        /*0bf8*/ 	.word	0x00000000
        /*0bfc*/ 	.short	0x0101
        /*0bfe*/ 	.byte	0x3f
	.zero		1


	//   ....[38]....
        /*0c00*/ 	.word	0x0000e940
        /*0c04*/ 	.word	0x000000ff
        /*0c08*/ 	.word	0x00036850
        /*0c0c*/ 	.short	0x010a
        /*0c0e*/ 	.byte	0x05
	.zero		1


	//   ....[39]....
        /*0c10*/ 	.word	0x0000e980
        /*0c14*/ 	.word	0x000000ff
        /*0c18*/ 	.word	0x00036850
        /*0c1c*/ 	.short	0x010a
        /*0c1e*/ 	.byte	0x05
	.zero		1


	//   ....[40]....
        /*0c20*/ 	.word	0x0000ee90
        /*0c24*/ 	.word	0x0000000b
        /*0c28*/ 	.word	0x00000000
        /*0c2c*/ 	.short	0x0101
        /*0c2e*/ 	.byte	0x3f
	.zero		1


	//   ....[41]....
        /*0c30*/ 	.word	0x00010ce0
        /*0c34*/ 	.word	0x000000ff
        /*0c38*/ 	.word	0x00000000
        /*0c3c*/ 	.short	0x0101
        /*0c3e*/ 	.byte	0x08
	.zero		1


	//   ....[42]....
        /*0c40*/ 	.word	0x000113e0
        /*0c44*/ 	.word	0x000000ff
        /*0c48*/ 	.word	0x00000000
        /*0c4c*/ 	.short	0x0101
        /*0c4e*/ 	.byte	0x08
	.zero		1


	//   ....[43]....
        /*0c50*/ 	.word	0x00015790
        /*0c54*/ 	.word	0x00000000
        /*0c58*/ 	.word	0x00036840
        /*0c5c*/ 	.short	0x010a
        /*0c5e*/ 	.byte	0x3f
	.zero		1


	//   ....[44]....
        /*0c60*/ 	.word	0x00016770
        /*0c64*/ 	.word	0x00000012
        /*0c68*/ 	.word	0x00036800
        /*0c6c*/ 	.short	0x0107
        /*0c6e*/ 	.byte	0x3f
	.zero		1


	//   ....[45]....
        /*0c70*/ 	.word	0x00016880
        /*0c74*/ 	.word	0x00000012
        /*0c78*/ 	.word	0x00036800
        /*0c7c*/ 	.short	0x0101
        /*0c7e*/ 	.byte	0x3f
	.zero		1


	//   ....[46]....
        /*0c80*/ 	.word	0x000168a0
        /*0c84*/ 	.word	0x00000012
        /*0c88*/ 	.word	0x00036820
        /*0c8c*/ 	.short	0x010a
        /*0c8e*/ 	.byte	0x3f
	.zero		1


	//   ....[47]....
        /*0c90*/ 	.word	0x00016c70
        /*0c94*/ 	.word	0x00000003
        /*0c98*/ 	.word	0x00036840
        /*0c9c*/ 	.short	0x010a
        /*0c9e*/ 	.byte	0x3f
	.zero		1


	//   ....[48]....
        /*0ca0*/ 	.word	0x00017110
        /*0ca4*/ 	.word	0x00000003
        /*0ca8*/ 	.word	0x00000060
        /*0cac*/ 	.short	0x010a
        /*0cae*/ 	.byte	0x3f
	.zero		1


	//   ....[49]....
        /*0cb0*/ 	.word	0x000178a0
        /*0cb4*/ 	.word	0x00000003
        /*0cb8*/ 	.word	0x00036840
        /*0cbc*/ 	.short	0x010a
        /*0cbe*/ 	.byte	0x3f
	.zero		1


	//   ....[50]....
        /*0cc0*/ 	.word	0x00017d40
        /*0cc4*/ 	.word	0x00000002
        /*0cc8*/ 	.word	0x00000060
        /*0ccc*/ 	.short	0x010a
        /*0cce*/ 	.byte	0x3f
	.zero		1


	//   ....[51]....
        /*0cd0*/ 	.word	0x00018410
        /*0cd4*/ 	.word	0x00000002
        /*0cd8*/ 	.word	0x00036840
        /*0cdc*/ 	.short	0x010a
        /*0cde*/ 	.byte	0x3f
	.zero		1


	//   ....[52]....
        /*0ce0*/ 	.word	0x000188b0
        /*0ce4*/ 	.word	0x00000002
        /*0ce8*/ 	.word	0x00000060
        /*0cec*/ 	.short	0x010a
        /*0cee*/ 	.byte	0x3f
	.zero		1


	//   ....[53]....
        /*0cf0*/ 	.word	0x00018f30
        /*0cf4*/ 	.word	0x00000000
        /*0cf8*/ 	.word	0x00036860
        /*0cfc*/ 	.short	0x010a
        /*0cfe*/ 	.byte	0x3f
	.zero		1


	//   ....[54]....
        /*0d00*/ 	.word	0x0001a690
        /*0d04*/ 	.word	0x00000000
        /*0d08*/ 	.word	0x00036820
        /*0d0c*/ 	.short	0x010a
        /*0d0e*/ 	.byte	0x3f
	.zero		1


	//   ....[55]....
        /*0d10*/ 	.word	0x0001a8a0
        /*0d14*/ 	.word	0x00000006
        /*0d18*/ 	.word	0x00000000
        /*0d1c*/ 	.short	0x010a
        /*0d1e*/ 	.byte	0x3f
	.zero		1


	//   ....[56]....
        /*0d20*/ 	.word	0x0001a8d0
        /*0d24*/ 	.word	0x00000007
        /*0d28*/ 	.word	0x00000000
        /*0d2c*/ 	.short	0x010a
        /*0d2e*/ 	.byte	0x3f
	.zero		1


	//   ....[57]....
        /*0d30*/ 	.word	0x0001a930
        /*0d34*/ 	.word	0x00000004
        /*0d38*/ 	.word	0x00000000
        /*0d3c*/ 	.short	0x010a
        /*0d3e*/ 	.byte	0x3f
	.zero		1


	//   ....[58]....
        /*0d40*/ 	.word	0x0001a960
        /*0d44*/ 	.word	0x00000003
        /*0d48*/ 	.word	0x00000000
        /*0d4c*/ 	.short	0x010a
        /*0d4e*/ 	.byte	0x3f
	.zero		1


	//   ....[59]....
        /*0d50*/ 	.word	0x0001a9d0
        /*0d54*/ 	.word	0x00000003
        /*0d58*/ 	.word	0x00036800
        /*0d5c*/ 	.short	0x010a
        /*0d5e*/ 	.byte	0x3f
	.zero		1


	//   ....[60]....
        /*0d60*/ 	.word	0x0001aa20
        /*0d64*/ 	.word	0x00000000
        /*0d68*/ 	.word	0x00036830
        /*0d6c*/ 	.short	0x010a
        /*0d6e*/ 	.byte	0x3f
	.zero		1


	//   ....[61]....
        /*0d70*/ 	.word	0x0001aa80
        /*0d74*/ 	.word	0x00000004
        /*0d78*/ 	.word	0x00036830
        /*0d7c*/ 	.short	0x010a
        /*0d7e*/ 	.byte	0x3f
	.zero		1


	//   ....[62]....
        /*0d80*/ 	.word	0x0001aae0
        /*0d84*/ 	.word	0x00000002
        /*0d88*/ 	.word	0x00036850
        /*0d8c*/ 	.short	0x010a
        /*0d8e*/ 	.byte	0x3f
	.zero		1


	//   ....[63]....
        /*0d90*/ 	.word	0x0001ab40
        /*0d94*/ 	.word	0x00000004
        /*0d98*/ 	.word	0x00036830
        /*0d9c*/ 	.short	0x010a
        /*0d9e*/ 	.byte	0x3f
	.zero		1


	//   ....[64]....
        /*0da0*/ 	.word	0x0001aba0
        /*0da4*/ 	.word	0x00000002
        /*0da8*/ 	.word	0x00036850
        /*0dac*/ 	.short	0x010a
        /*0dae*/ 	.byte	0x3f
	.zero		1


	//   ....[65]....
        /*0db0*/ 	.word	0x0001ac00
        /*0db4*/ 	.word	0x00000007
        /*0db8*/ 	.word	0x00036850
        /*0dbc*/ 	.short	0x010a
        /*0dbe*/ 	.byte	0x3f
	.zero		1


	//   ....[66]....
        /*0dc0*/ 	.word	0x0001ada0
        /*0dc4*/ 	.word	0x00000000
        /*0dc8*/ 	.word	0x00036840
        /*0dcc*/ 	.short	0x010a
        /*0dce*/ 	.byte	0x3f
	.zero		1


	//   ....[67]....
        /*0dd0*/ 	.word	0x0001b9d0
        /*0dd4*/ 	.word	0x00000012
        /*0dd8*/ 	.word	0x00036820
        /*0ddc*/ 	.short	0x010a
        /*0dde*/ 	.byte	0x3f
	.zero		1


	//   ....[68]....
        /*0de0*/ 	.word	0x0001ba20
        /*0de4*/ 	.word	0x00000003
        /*0de8*/ 	.word	0x00036840
        /*0dec*/ 	.short	0x010a
        /*0dee*/ 	.byte	0x3f
	.zero		1


	//   ....[69]....
        /*0df0*/ 	.word	0x0001ba70
        /*0df4*/ 	.word	0x00000003
        /*0df8*/ 	.word	0x00000060
        /*0dfc*/ 	.short	0x010a
        /*0dfe*/ 	.byte	0x3f
	.zero		1


	//   ....[70]....
        /*0e00*/ 	.word	0x0001bac0
        /*0e04*/ 	.word	0x00000003
        /*0e08*/ 	.word	0x00036840
        /*0e0c*/ 	.short	0x010a
        /*0e0e*/ 	.byte	0x3f
	.zero		1


	//   ....[71]....
        /*0e10*/ 	.word	0x0001bb10
        /*0e14*/ 	.word	0x00000002
        /*0e18*/ 	.word	0x00000060
        /*0e1c*/ 	.short	0x010a
        /*0e1e*/ 	.byte	0x3f
	.zero		1


	//   ....[72]....
        /*0e20*/ 	.word	0x0001bb60
        /*0e24*/ 	.word	0x00000002
        /*0e28*/ 	.word	0x00036840
        /*0e2c*/ 	.short	0x010a
        /*0e2e*/ 	.byte	0x3f
	.zero		1


	//   ....[73]....
        /*0e30*/ 	.word	0x0001bbb0
        /*0e34*/ 	.word	0x00000002
        /*0e38*/ 	.word	0x00000060
        /*0e3c*/ 	.short	0x010a
        /*0e3e*/ 	.byte	0x3f
	.zero		1


	//   ....[74]....
        /*0e40*/ 	.word	0x0001bc00
        /*0e44*/ 	.word	0x00000000
        /*0e48*/ 	.word	0x00036860
        /*0e4c*/ 	.short	0x010a
        /*0e4e*/ 	.byte	0x3f
	.zero		1


	//   ....[75]....
        /*0e50*/ 	.word	0x0001c780
        /*0e54*/ 	.word	0x00000000
        /*0e58*/ 	.word	0x00036820
        /*0e5c*/ 	.short	0x010a
        /*0e5e*/ 	.byte	0x3f
	.zero		1


	//   ....[76]....
        /*0e60*/ 	.word	0x0001c920
        /*0e64*/ 	.word	0x00000006
        /*0e68*/ 	.word	0x00000000
        /*0e6c*/ 	.short	0x010a
        /*0e6e*/ 	.byte	0x3f
	.zero		1


	//   ....[77]....
        /*0e70*/ 	.word	0x0001c970
        /*0e74*/ 	.word	0x00000007
        /*0e78*/ 	.word	0x00000000
        /*0e7c*/ 	.short	0x010a
        /*0e7e*/ 	.byte	0x3f
	.zero		1


	//   ....[78]....
        /*0e80*/ 	.word	0x0001c9c0
        /*0e84*/ 	.word	0x00000004
        /*0e88*/ 	.word	0x00000000
        /*0e8c*/ 	.short	0x010a
        /*0e8e*/ 	.byte	0x3f
	.zero		1


	//----- nvinfo : EIATTR_NUM_MBARRIERS
	.align		4
.L_813:
        /*0e90*/ 	.byte	0x03, 0x38
        /*0e92*/ 	.short	0x0016


	//----- nvinfo : EIATTR_EXIT_INSTR_OFFSETS
	.align		4
        /*0e94*/ 	.byte	0x04, 0x1c
        /*0e96*/ 	.short	(.L_815 - .L_814)


	//   ....[0]....
.L_814:
        /*0e98*/ 	.word	0x00000a50


	//   ....[1]....
        /*0e9c*/ 	.word	0x000132e0


	//   ....[2]....
        /*0ea0*/ 	.word	0x0001a9b0


	//----- nvinfo : EIATTR_MAX_THREADS
	.align		4
.L_815:
        /*0ea4*/ 	.byte	0x04, 0x05
        /*0ea6*/ 	.short	(.L_817 - .L_816)
.L_816:
        /*0ea8*/ 	.word	0x00000180
        /*0eac*/ 	.word	0x00000001
        /*0eb0*/ 	.word	0x00000001


	//----- nvinfo : EIATTR_CRS_STACK_SIZE
	.align		4
.L_817:
        /*0eb4*/ 	.byte	0x04, 0x1e
        /*0eb6*/ 	.short	(.L_819 - .L_818)
.L_818:
        /*0eb8*/ 	.word	0x00000000


	//----- nvinfo : EIATTR_CBANK_PARAM_SIZE
	.align		4
.L_819:
        /*0ebc*/ 	.byte	0x03, 0x19
        /*0ebe*/ 	.short	0x0af0


	//----- nvinfo : EIATTR_PARAM_CBANK
	.align		4
        /*0ec0*/ 	.byte	0x04, 0x0a
        /*0ec2*/ 	.short	(.L_821 - .L_820)
	.align		4
.L_820:
        /*0ec4*/ 	.word	index@(.nv.constant0._ZN7cutlass13device_kernelIN5flash11enable_sm90INS1_16FlashAttnFwdSm90INS1_25CollectiveMainloopFwdSm90ILi2EN4cute5tupleIJNS5_1CILi1EEES8_S8_EEENS6_IJNS7_ILi128EEENS7_ILi112EEENS7_ILi192EEEEEELi192ENS_6half_tEfNS_4arch4Sm90ELb1ELb0ELb0ELb1ELb0ELb0ELb0ELb1ELb1ELb1ELb1ELb0EEENS1_21CollectiveEpilogueFwdINS6_IJSA_SC_SB_EEES9_SE_SG_Li256ELb1ELb1ELb1ELb0EEENS1_36VarlenDynamicPersistentTileSchedulerILi128ELi112ELi256ELi128ELb1ELb1ELb1ELb1ELb1ELb1EEEEEEEEEvNT_6ParamsE)
        /*0ec8*/ 	.short	0x0210
        /*0eca*/ 	.short	0x0af0


	//----- nvinfo : EIATTR_SW_WAR
	.align		4
.L_821:
        /*0ecc*/ 	.byte	0x04, 0x36
        /*0ece*/ 	.short	(.L_823 - .L_822)
.L_822:
        /*0ed0*/ 	.word	0x00000008
.L_823:


//--------------------- .nv.info._ZN7cutlass13device_kernelIN5flash11enable_sm90INS1_16FlashAttnFwdSm90INS1_25CollectiveMainloopFwdSm90ILi2EN4cute5tupleIJNS5_1CILi1EEES8_S8_EEENS6_IJNS7_ILi128EEENS7_ILi112EEENS7_ILi192EEEEEELi192ENS_6half_tEfNS_4arch4Sm90ELb1ELb0ELb0ELb1ELb0ELb1ELb0ELb1ELb1ELb1ELb1ELb0EEENS1_21CollectiveEpilogueFwdINS6_IJSA_SC_SB_EEES9_SE_SG_Li256ELb1ELb1ELb1ELb0EEENS1_36VarlenDynamicPersistentTileSchedulerILi128ELi112ELi256ELi128ELb1ELb1ELb1ELb1ELb1ELb1EEEEEEEEEvNT_6ParamsE --------------------------
	.section	.nv.info._ZN7cutlass13device_kernelIN5flash11enable_sm90INS1_16FlashAttnFwdSm90INS1_25CollectiveMainloopFwdSm90ILi2EN4cute5tupleIJNS5_1CILi1EEES8_S8_EEENS6_IJNS7_ILi128EEENS7_ILi112EEENS7_ILi192EEEEEELi192ENS_6half_tEfNS_4arch4Sm90ELb1ELb0ELb0ELb1ELb0ELb1ELb0ELb1ELb1ELb1ELb1ELb0EEENS1_21CollectiveEpilogueFwdINS6_IJSA_SC_SB_EEES9_SE_SG_Li256ELb1ELb1ELb1ELb0EEENS1_36VarlenDynamicPersistentTileSchedulerILi128ELi112ELi256ELi128ELb1ELb1ELb1ELb1ELb1ELb1EEEEEEEEEvNT_6ParamsE,"",@"SHT_CUDA_INFO"
	.sectionflags	@""
	.align	4


	//----- nvinfo : EIATTR_CUDA_API_VERSION
	.align		4
        /*0000*/ 	.byte	0x04, 0x37
        /*0002*/ 	.short	(.L_825 - .L_824)
.L_824:
        /*0004*/ 	.word	0x00000082


	//----- nvinfo : EIATTR_KPARAM_INFO
	.align		4
.L_825:
        /*0008*/ 	.byte	0x04, 0x17
        /*000a*/ 	.short	(.L_827 - .L_826)
.L_826:
        /*000c*/ 	.word	0x00000000
        /*0010*/ 	.short	0x0000
        /*0012*/ 	.short	0x0070
        /*0014*/ 	.byte	0x00, 0xf0, 0x01, 0x2a


	//----- nvinfo : EIATTR_SPARSE_MMA_MASK
	.align		4
.L_827:
        /*0018*/ 	.byte	0x03, 0x50
        /*001a*/ 	.short	0x0000


	//----- nvinfo : EIATTR_MAXREG_COUNT
	.align		4
        /*001c*/ 	.byte	0x03, 0x1b
        /*001e*/ 	.short	0x00a8


	//----- nvinfo : EIATTR_NUM_BARRIERS
	.align		4
        /*0020*/ 	.byte	0x02, 0x4c
        /*0022*/ 	.byte	0x10
	.zero		1


	//----- nvinfo : EIATTR_EXTERNS
	.align		4
        /*0024*/ 	.byte	0x04, 0x0f
        /*0026*/ 	.short	(.L_829 - .L_828)


	//   ....[0]....
	.align		4
.L_828:
        /*0028*/ 	.word	index@(__assertfail)


	//----- nvinfo : EIATTR_ANNOTATIONS
	.align		4
.L_829:
        /*002c*/ 	.byte	0x04, 0x55
        /*002e*/ 	.short	(.L_831 - .L_830)


	//   ....[0]....
.L_830:
        /* <DEDUP_REMOVED lines=125> */


	//----- nvinfo : EIATTR_MERCURY_ISA_VERSION
	.align		4
.L_831:
        /*07e8*/ 	.byte	0x03, 0x5f
        /*07ea*/ 	.short	0x0101


	//----- nvinfo : EIATTR_UNUSED_LOAD_BYTE_OFFSET
	.align		4
        /*07ec*/ 	.byte	0x04, 0x44
        /*07ee*/ 	.short	(.L_833 - .L_832)


	//   ....[0]....
.L_832:
        /*07f0*/ 	.word	0x00000ab0
        /*07f4*/ 	.word	0x0000fff0


	//   ....[1]....
        /*07f8*/ 	.word	0x000228a0
        /*07fc*/ 	.word	0x0000fff0


	//----- nvinfo : EIATTR_INT_WARP_WIDE_INSTR_OFFSETS
	.align		4
.L_833:
        /*0800*/ 	.byte	0x04, 0x31
        /*0802*/ 	.short	(.L_835 - .L_834)


	//   ....[0]....
.L_834:
        /*0804*/ 	.word	0x00000190


	//   ....[1]....
        /*0808*/ 	.word	0x000001d0


	//   ....[2]....
        /*080c*/ 	.word	0x00000240


	//   ....[3]....
        /*0810*/ 	.word	0x00029c10


	//   ....[4]....
        /*0814*/ 	.word	0x00029ca0


	//   ....[5]....
        /*0818*/ 	.word	0x0002da40


	//   ....[6]....
        /*081c*/ 	.word	0x0002daa0


	//----- nvinfo : EIATTR_COOP_GROUP_MASK_REGIDS
	.align		4
.L_835:
        /*0820*/ 	.byte	0x04, 0x29
        /*0822*/ 	.short	(.L_837 - .L_836)


	//   ....[0]....
.L_836:
        /*0824*/ 	.word	0xffffffff


	//   ....[1]....
        /*0828*/ 	.word	0xffffffff


	//   ....[2]....
        /*082c*/ 	.word	0xffffffff


	//   ....[3]....
        /*0830*/ 	.word	0xffffffff


	//   ....[4]....
        /*0834*/ 	.word	0xffffffff


	//   ....[5]....
        /*0838*/ 	.word	0xffffffff


	//   ....[6]....
        /*083c*/ 	.word	0xffffffff


	//   ....[7]....
        /*0840*/ 	.word	0xffffffff


	//   ....[8]....
        /*0844*/ 	.word	0xffffffff


	//   ....[9]....
        /*0848*/ 	.word	0xffffffff


	//   ....[10]....
        /*084c*/ 	.word	0xffffffff


	//   ....[11]....
        /*0850*/ 	.word	0xffffffff


	//   ....[12]....
        /*0854*/ 	.word	0xffffffff


	//   ....[13]....
        /*0858*/ 	.word	0xffffffff


	//   ....[14]....
        /*085c*/ 	.word	0xffffffff


	//   ....[15]....
        /*0860*/ 	.word	0xffffffff


	//   ....[16]....
        /*0864*/ 	.word	0xffffffff


	//   ....[17]....
        /*0868*/ 	.word	0xffffffff


	//   ....[18]....
        /*086c*/ 	.word	0xffffffff


	//   ....[19]....
        /*0870*/ 	.word	0xffffffff


	//   ....[20]....
        /*0874*/ 	.word	0xffffffff


	//   ....[21]....
        /*0878*/ 	.word	0xffffffff


	//   ....[22]....
        /*087c*/ 	.word	0xffffffff


	//   ....[23]....
        /*0880*/ 	.word	0xffffffff


	//   ....[24]....
        /*0884*/ 	.word	0xffffffff


	//   ....[25]....
        /*0888*/ 	.word	0xffffffff


	//   ....[26]....
        /*088c*/ 	.word	0xffffffff


	//   ....[27]....
        /*0890*/ 	.word	0xffffffff


	//   ....[28]....
        /*0894*/ 	.word	0xffffffff


	//   ....[29]....
        /*0898*/ 	.word	0xffffffff


	//   ....[30]....
        /*089c*/ 	.word	0xffffffff


	//   ....[31]....
        /*08a0*/ 	.word	0xffffffff


	//   ....[32]....
        /*08a4*/ 	.word	0xffffffff


	//   ....[33]....
        /*08a8*/ 	.word	0xffffffff


	//   ....[34]....
        /*08ac*/ 	.word	0xffffffff


	//   ....[35]....
        /*08b0*/ 	.word	0xffffffff


	//   ....[36]....
        /*08b4*/ 	.word	0xffffffff


	//   ....[37]....
        /*08b8*/ 	.word	0xffffffff


	//   ....[38]....
        /*08bc*/ 	.word	0xffffffff


	//   ....[39]....
        /*08c0*/ 	.word	0xffffffff


	//   ....[40]....
        /*08c4*/ 	.word	0xffffffff


	//   ....[41]....
        /*08c8*/ 	.word	0xffffffff


	//   ....[42]....
        /*08cc*/ 	.word	0xffffffff


	//   ....[43]....
        /*08d0*/ 	.word	0xffffffff


	//   ....[44]....
        /*08d4*/ 	.word	0xffffffff


	//   ....[45]....
        /*08d8*/ 	.word	0xffffffff


	//   ....[46]....
        /*08dc*/ 	.word	0xffffffff


	//   ....[47]....
        /*08e0*/ 	.word	0xffffffff


	//   ....[48]....
        /*08e4*/ 	.word	0xffffffff


	//   ....[49]....
        /*08e8*/ 	.word	0xffffffff


	//   ....[50]....
        /*08ec*/ 	.word	0xffffffff


	//   ....[51]....
        /*08f0*/ 	.word	0xffffffff


	//   ....[52]....
        /*08f4*/ 	.word	0xffffffff


	//   ....[53]....
        /*08f8*/ 	.word	0xffffffff


	//   ....[54]....
        /*08fc*/ 	.word	0xffffffff


	//   ....[55]....
        /*0900*/ 	.word	0xffffffff


	//   ....[56]....
        /*0904*/ 	.word	0xffffffff


	//   ....[57]....
        /*0908*/ 	.word	0xffffffff


	//   ....[58]....
        /*090c*/ 	.word	0xffffffff


	//   ....[59]....
        /*0910*/ 	.word	0xffffffff


	//   ....[60]....
        /*0914*/ 	.word	0xffffffff


	//   ....[61]....
        /*0918*/ 	.word	0xffffffff


	//   ....[62]....
        /*091c*/ 	.word	0xffffffff


	//   ....[63]....
        /*0920*/ 	.word	0xffffffff


	//   ....[64]....
        /*0924*/ 	.word	0xffffffff


	//   ....[65]....
        /*0928*/ 	.word	0xffffffff


	//   ....[66]....
        /*092c*/ 	.word	0xffffffff


	//   ....[67]....
        /*0930*/ 	.word	0xffffffff


	//   ....[68]....
        /*0934*/ 	.word	0xffffffff


	//   ....[69]....
        /*0938*/ 	.word	0xffffffff


	//   ....[70]....
        /*093c*/ 	.word	0xffffffff


	//   ....[71]....
        /*0940*/ 	.word	0xffffffff


	//   ....[72]....
        /*0944*/ 	.word	0xffffffff


	//   ....[73]....
        /*0948*/ 	.word	0xffffffff


	//   ....[74]....
        /*094c*/ 	.word	0xffffffff


	//   ....[75]....
        /*0950*/ 	.word	0xffffffff


	//   ....[76]....
        /*0954*/ 	.word	0xffffffff


	//   ....[77]....
        /*0958*/ 	.word	0xffffffff


	//   ....[78]....
        /*095c*/ 	.word	0xffffffff


	//   ....[79]....
        /*0960*/ 	.word	0xffffffff


	//   ....[80]....
        /*0964*/ 	.word	0xffffffff


	//   ....[81]....
        /*0968*/ 	.word	0xffffffff


	//   ....[82]....
        /*096c*/ 	.word	0xffffffff


	//   ....[83]....
        /*0970*/ 	.word	0xffffffff


	//   ....[84]....
        /*0974*/ 	.word	0xffffffff


	//   ....[85]....
        /*0978*/ 	.word	0xffffffff


	//   ....[86]....
        /*097c*/ 	.word	0xffffffff


	//   ....[87]....
        /*0980*/ 	.word	0xffffffff


	//   ....[88]....
        /*0984*/ 	.word	0xffffffff


	//   ....[89]....
        /*0988*/ 	.word	0xffffffff


	//   ....[90]....
        /*098c*/ 	.word	0xffffffff


	//   ....[91]....
        /*0990*/ 	.word	0xffffffff


	//   ....[92]....
        /*0994*/ 	.word	0xffffffff


	//   ....[93]....
        /*0998*/ 	.word	0xffffffff


	//   ....[94]....
        /*099c*/ 	.word	0xffffffff


	//   ....[95]....
        /*09a0*/ 	.word	0xffffffff


	//   ....[96]....
        /*09a4*/ 	.word	0xffffffff


	//   ....[97]....
        /*09a8*/ 	.word	0xffffffff


	//   ....[98]....
        /*09ac*/ 	.word	0xffffffff


	//   ....[99]....
        /*09b0*/ 	.word	0xffffffff


	//   ....[100]....
        /*09b4*/ 	.word	0xffffffff


	//   ....[101]....
        /*09b8*/ 	.word	0xffffffff


	//   ....[102]....
        /*09bc*/ 	.word	0xffffffff


	//   ....[103]....
        /*09c0*/ 	.word	0xffffffff


	//   ....[104]....
        /*09c4*/ 	.word	0xffffffff


	//   ....[105]....
        /*09c8*/ 	.word	0xffffffff


	//   ....[106]....
        /*09cc*/ 	.word	0xffffffff


	//   ....[107]....
        /*09d0*/ 	.word	0xffffffff


	//   ....[108]....
        /*09d4*/ 	.word	0xffffffff


	//   ....[109]....
        /*09d8*/ 	.word	0xffffffff


	//   ....[110]....
        /*09dc*/ 	.word	0xffffffff


	//   ....[111]....
        /*09e0*/ 	.word	0xffffffff


	//   ....[112]....
        /*09e4*/ 	.word	0xffffffff


	//   ....[113]....
        /*09e8*/ 	.word	0xffffffff


	//   ....[114]....
        /*09ec*/ 	.word	0xffffffff


	//   ....[115]....
        /*09f0*/ 	.word	0xffffffff


	//   ....[116]....
        /*09f4*/ 	.word	0xffffffff


	//   ....[117]....
        /*09f8*/ 	.word	0xffffffff


	//   ....[118]....
        /*09fc*/ 	.word	0xffffffff


	//   ....[119]....
        /*0a00*/ 	.word	0xffffffff


	//   ....[120]....
        /*0a04*/ 	.word	0xffffffff


	//   ....[121]....
        /*0a08*/ 	.word	0xffffffff


	//   ....[122]....
        /*0a0c*/ 	.word	0x0500000f


	//   ....[123]....
        /*0a10*/ 	.word	0x0500000f


	//   ....[124]....
        /*0a14*/ 	.word	0x0500000f


	//   ....[125]....
        /*0a18*/ 	.word	0x0500000f


	//   ....[126]....
        /*0a1c*/ 	.word	0x0500000f


	//   ....[127]....
        /*0a20*/ 	.word	0x0500000f


	//   ....[128]....
        /*0a24*/ 	.word	0x0500000f


	//   ....[129]....
        /*0a28*/ 	.word	0x0500000f


	//   ....[130]....
        /*0a2c*/ 	.word	0x0500000f


	//   ....[131]....
        /*0a30*/ 	.word	0x0500000f


	//   ....[132]....
        /*0a34*/ 	.word	0x0500000f


	//   ....[133]....
        /*0a38*/ 	.word	0x0500000f


	//   ....[134]....
        /*0a3c*/ 	.word	0x0500000f


	//   ....[135]....
        /*0a40*/ 	.word	0x0500000f


	//   ....[136]....
        /*0a44*/ 	.word	0x0500000f


	//   ....[137]....
        /*0a48*/ 	.word	0x0500000f


	//   ....[138]....
        /*0a4c*/ 	.word	0x0500000f


	//   ....[139]....
        /*0a50*/ 	.word	0x0500000f


	//   ....[140]....
        /*0a54*/ 	.word	0x0500000f


	//   ....[141]....
        /*0a58*/ 	.word	0x0500000f


	//   ....[142]....
        /*0a5c*/ 	.word	0x0500000f


	//   ....[143]....
        /*0a60*/ 	.word	0x0500000f


	//   ....[144]....
        /*0a64*/ 	.word	0x0500000f


	//   ....[145]....
        /*0a68*/ 	.word	0x0500000f


	//   ....[146]....
        /*0a6c*/ 	.word	0x0500000f


	//   ....[147]....
        /*0a70*/ 	.word	0x0500000f


	//   ....[148]....
        /*0a74*/ 	.word	0x0500000f


	//   ....[149]....
        /*0a78*/ 	.word	0x0500000f


	//   ....[150]....
        /*0a7c*/ 	.word	0x0500000f


	//   ....[151]....
        /*0a80*/ 	.word	0x0500000f


	//   ....[152]....
        /*0a84*/ 	.word	0x0500000f


	//   ....[153]....
        /*0a88*/ 	.word	0x0500000f


	//   ....[154]....
        /*0a8c*/ 	.word	0x0500000f


	//   ....[155]....
        /*0a90*/ 	.word	0x0500000f


	//   ....[156]....
        /*0a94*/ 	.word	0x0500000f


	//   ....[157]....
        /*0a98*/ 	.word	0x0500000f


	//   ....[158]....
        /*0a9c*/ 	.word	0x0500000f


	//   ....[159]....
        /*0aa0*/ 	.word	0x0500000f


	//   ....[160]....
        /*0aa4*/ 	.word	0x0500000f


	//   ....[161]....
        /*0aa8*/ 	.word	0x0500000f


	//   ....[162]....
        /*0aac*/ 	.word	0x0500000f


	//   ....[163]....
        /*0ab0*/ 	.word	0x0500000f


	//   ....[164]....
        /*0ab4*/ 	.word	0x0500000f


	//   ....[165]....
        /*0ab8*/ 	.word	0x0500000f


	//   ....[166]....
        /*0abc*/ 	.word	0x0500000f


	//   ....[167]....
        /*0ac0*/ 	.word	0x0500000f


	//   ....[168]....
        /*0ac4*/ 	.word	0x0500000f


	//   ....[169]....
        /*0ac8*/ 	.word	0x0500000f


	//   ....[170]....
        /*0acc*/ 	.word	0x0500000f


	//   ....[171]....
        /*0ad0*/ 	.word	0x0500000f


	//   ....[172]....
        /*0ad4*/ 	.word	0x0500000f


	//   ....[173]....
        /*0ad8*/ 	.word	0x0500000f


	//   ....[174]....
        /*0adc*/ 	.word	0x0500000f


	//----- nvinfo : EIATTR_COOP_GROUP_INSTR_OFFSETS
	.align		4
.L_837:
        /*0ae0*/ 	.byte	0x04, 0x28
        /*0ae2*/ 	.short	(.L_839 - .L_838)


	//   ....[0]....
.L_838:
        /*0ae4*/ 	.word	0x00000060


	//   ....[1]....
        /*0ae8*/ 	.word	0x000001a0


	//   ....[2]....
        /*0aec*/ 	.word	0x000001f0


	//   ....[3]....
        /*0af0*/ 	.word	0x00000420


	//   ....[4]....
        /*0af4*/ 	.word	0x00000580


	//   ....[5]....
        /*0af8*/ 	.word	0x000006a0


	//   ....[6]....
        /*0afc*/ 	.word	0x00000800


	//   ....[7]....
        /*0b00*/ 	.word	0x0000b0c0


	//   ....[8]....
        /*0b04*/ 	.word	0x0000b800


	//   ....[9]....
        /*0b08*/ 	.word	0x0000b810


	//   ....[10]....
        /*0b0c*/ 	.word	0x0000b820


	//   ....[11]....
        /*0b10*/ 	.word	0x0000b830


	//   ....[12]....
        /*0b14*/ 	.word	0x0000c030


	//   ....[13]....
        /*0b18*/ 	.word	0x0000c040


	//   ....[14]....
        /*0b1c*/ 	.word	0x0000c050


	//   ....[15]....
        /*0b20*/ 	.word	0x0000c060


	//   ....[16]....
        /*0b24*/ 	.word	0x0000eeb0


	//   ....[17]....
        /*0b28*/ 	.word	0x0000eec0


	//   ....[18]....
        /*0b2c*/ 	.word	0x0000eed0


	//   ....[19]....
        /*0b30*/ 	.word	0x0000eee0


	//   ....[20]....
        /*0b34*/ 	.word	0x0000f4e0


	//   ....[21]....
        /*0b38*/ 	.word	0x0000f4f0


	//   ....[22]....
        /*0b3c*/ 	.word	0x0000f500


	//   ....[23]....
        /*0b40*/ 	.word	0x0000f510


	//   ....[24]....
        /*0b44*/ 	.word	0x00015300


	//   ....[25]....
        /*0b48*/ 	.word	0x00015b70


	//   ....[26]....
        /*0b4c*/ 	.word	0x00015d30


	//   ....[27]....
        /*0b50*/ 	.word	0x00015d70


	//   ....[28]....
        /*0b54*/ 	.word	0x000165b0


	//   ....[29]....
        /*0b58*/ 	.word	0x00016630


	//   ....[30]....
        /*0b5c*/ 	.word	0x0001ada0


	//   ....[31]....
        /*0b60*/ 	.word	0x0001ae10


	//   ....[32]....
        /*0b64*/ 	.word	0x0001b3a0


	//   ....[33]....
        /*0b68*/ 	.word	0x0001b410


	//   ....[34]....
        /*0b6c*/ 	.word	0x0001bc60


	//   ....[35]....
        /*0b70*/ 	.word	0x0001bcb0


	//   ....[36]....
        /*0b74*/ 	.word	0x000205c0


	//   ....[37]....
        /*0b78*/ 	.word	0x000205e0


	//   ....[38]....
        /*0b7c*/ 	.word	0x000207c0


	//   ....[39]....
        /*0b80*/ 	.word	0x00020b20


	//   ....[40]....
        /*0b84*/ 	.word	0x00022040


	//   ....[41]....
        /*0b88*/ 	.word	0x00022050


	//   ....[42]....
        /*0b8c*/ 	.word	0x000220a0


	//   ....[43]....
        /*0b90*/ 	.word	0x000220b0


	//   ....[44]....
        /*0b94*/ 	.word	0x00023600


	//   ....[45]....
        /*0b98*/ 	.word	0x00023610


	//   ....[46]....
        /*0b9c*/ 	.word	0x00023620


	//   ....[47]....
        /*0ba0*/ 	.word	0x00023630


	//   ....[48]....
        /*0ba4*/ 	.word	0x00023f10


	//   ....[49]....
        /*0ba8*/ 	.word	0x00023f70


	//   ....[50]....
        /*0bac*/ 	.word	0x00024090


	//   ....[51]....
        /*0bb0*/ 	.word	0x000240b0


	//   ....[52]....
        /*0bb4*/ 	.word	0x000241b0


	//   ....[53]....
        /*0bb8*/ 	.word	0x000241d0


	//   ....[54]....
        /*0bbc*/ 	.word	0x000242e0


	//   ....[55]....
        /*0bc0*/ 	.word	0x00024300


	//   ....[56]....
        /*0bc4*/ 	.word	0x00024810


	//   ....[57]....
        /*0bc8*/ 	.word	0x00024850


	//   ....[58]....
        /*0bcc*/ 	.word	0x000250f0


	//   ....[59]....
        /*0bd0*/ 	.word	0x00025100


	//   ....[60]....
        /*0bd4*/ 	.word	0x00026080


	//   ....[61]....
        /*0bd8*/ 	.word	0x000260b0


	//   ....[62]....
        /*0bdc*/ 	.word	0x000261c0


	//   ....[63]....
        /*0be0*/ 	.word	0x000261e0


	//   ....[64]....
        /*0be4*/ 	.word	0x000262e0


	//   ....[65]....
        /*0be8*/ 	.word	0x00026300


	//   ....[66]....
        /*0bec*/ 	.word	0x00026410


	//   ....[67]....
        /*0bf0*/ 	.word	0x00026430


	//   ....[68]....
        /*0bf4*/ 	.word	0x000265c0


	//   ....[69]....
        /*0bf8*/ 	.word	0x000267f0


	//   ....[70]....
        /*0bfc*/ 	.word	0x00026820


	//   ....[71]....
        /*0c00*/ 	.word	0x00026850


	//   ....[72]....
        /*0c04*/ 	.word	0x00026880


	//   ....[73]....
        /*0c08*/ 	.word	0x000268b0


	//   ....[74]....
        /*0c0c*/ 	.word	0x000268e0


	//   ....[75]....
        /*0c10*/ 	.word	0x00026a80


	//   ....[76]....
        /*0c14*/ 	.word	0x00026ab0


	//   ....[77]....
        /*0c18*/ 	.word	0x00026ae0


	//   ....[78]....
        /*0c1c*/ 	.word	0x00026b10


	//   ....[79]....
        /*0c20*/ 	.word	0x00026b40


	//   ....[80]....
        /*0c24*/ 	.word	0x00026b70


	//   ....[81]....
        /*0c28*/ 	.word	0x00026c10


	//   ....[82]....
        /*0c2c*/ 	.word	0x00026c40


	//   ....[83]....
        /*0c30*/ 	.word	0x00026c50


	//   ....[84]....
        /*0c34*/ 	.word	0x00026c80


	//   ....[85]....
        /*0c38*/ 	.word	0x000283b0


	//   ....[86]....
        /*0c3c*/ 	.word	0x0002a1f0


	//   ....[87]....
        /*0c40*/ 	.word	0x0002ae00


	//   ....[88]....
        /*0c44*/ 	.word	0x0002ae10


	//   ....[89]....
        /*0c48*/ 	.word	0x0002aed0


	//   ....[90]....
        /*0c4c*/ 	.word	0x0002aee0


	//   ....[91]....
        /*0c50*/ 	.word	0x0002af80


	//   ....[92]....
        /*0c54*/ 	.word	0x0002af90


	//   ....[93]....
        /*0c58*/ 	.word	0x0002b030


	//   ....[94]....
        /*0c5c*/ 	.word	0x0002b040


	//   ....[95]....
        /*0c60*/ 	.word	0x0002b0e0


	//   ....[96]....
        /*0c64*/ 	.word	0x0002b0f0


	//   ....[97]....
        /*0c68*/ 	.word	0x0002b190


	//   ....[98]....
        /*0c6c*/ 	.word	0x0002b1a0


	//   ....[99]....
        /*0c70*/ 	.word	0x0002b240


	//   ....[100]....
        /*0c74*/ 	.word	0x0002b250


	//   ....[101]....
        /*0c78*/ 	.word	0x0002b2a0


	//   ....[102]....
        /*0c7c*/ 	.word	0x0002b2e0


	//   ....[103]....
        /*0c80*/ 	.word	0x0002e2b0


	//   ....[104]....
        /*0c84*/ 	.word	0x0002e2e0


	//   ....[105]....
        /*0c88*/ 	.word	0x0002e340


	//   ....[106]....
        /*0c8c*/ 	.word	0x0002e370


	//   ....[107]....
        /*0c90*/ 	.word	0x0002e3a0


	//   ....[108]....
        /*0c94*/ 	.word	0x0002e3d0


	//   ....[109]....
        /*0c98*/ 	.word	0x0002e400


	//   ....[110]....
        /*0c9c*/ 	.word	0x0002e430


	//   ....[111]....
        /*0ca0*/ 	.word	0x0002e600


	//   ....[112]....
        /*0ca4*/ 	.word	0x0002e630


	//   ....[113]....
        /*0ca8*/ 	.word	0x0002e660


	//   ....[114]....
        /*0cac*/ 	.word	0x0002e690


	//   ....[115]....
        /*0cb0*/ 	.word	0x0002e6c0


	//   ....[116]....
        /*0cb4*/ 	.word	0x0002e6f0


	//   ....[117]....
        /*0cb8*/ 	.word	0x0002e7c0


	//   ....[118]....
        /*0cbc*/ 	.word	0x0002e7e0


	//   ....[119]....
        /*0cc0*/ 	.word	0x0002e7f0


	//   ....[120]....
        /*0cc4*/ 	.word	0x0002e870


	//   ....[121]....
        /*0cc8*/ 	.word	0x0002f3a0


	//   ....[122]....
        /*0ccc*/ 	.word	0x0002f7e0


	//   ....[123]....
        /*0cd0*/ 	.word	0x0002f870


	//   ....[124]....
        /*0cd4*/ 	.word	0x0002f8c0


	//   ....[125]....
        /*0cd8*/ 	.word	0x0002f910


	//   ....[126]....
        /*0cdc*/ 	.word	0x0002f9a0


	//   ....[127]....
        /*0ce0*/ 	.word	0x0002fa30


	//   ....[128]....
        /*0ce4*/ 	.word	0x0002fa80


	//   ....[129]....
        /*0ce8*/ 	.word	0x0002fad0


	//   ....[130]....
        /*0cec*/ 	.word	0x0002fbc0


	//   ....[131]....
        /*0cf0*/ 	.word	0x0002fc60


	//   ....[132]....
        /*0cf4*/ 	.word	0x0002fcb0


	//   ....[133]....
        /*0cf8*/ 	.word	0x0002fd10


	//   ....[134]....
        /*0cfc*/ 	.word	0x0002fda0


	//   ....[135]....
        /*0d00*/ 	.word	0x0002fe30


	//   ....[136]....
        /*0d04*/ 	.word	0x0002fe80


	//   ....[137]....
        /*0d08*/ 	.word	0x0002fed0


	//   ....[138]....
        /*0d0c*/ 	.word	0x000301d0


	//   ....[139]....
        /*0d10*/ 	.word	0x000304c0


	//   ....[140]....
        /*0d14*/ 	.word	0x00030640


	//   ....[141]....
        /*0d18*/ 	.word	0x00030690


	//   ....[142]....
        /*0d1c*/ 	.word	0x00030760


	//   ....[143]....
        /*0d20*/ 	.word	0x00030870


	//   ....[144]....
        /*0d24*/ 	.word	0x000308d0


	//   ....[145]....
        /*0d28*/ 	.word	0x000309e0


	//   ....[146]....
        /*0d2c*/ 	.word	0x00030a40


	//   ....[147]....
        /*0d30*/ 	.word	0x00030b50


	//   ....[148]....
        /*0d34*/ 	.word	0x00030bb0


	//   ....[149]....
        /*0d38*/ 	.word	0x00030cc0


	//   ....[150]....
        /*0d3c*/ 	.word	0x00030d20


	//   ....[151]....
        /*0d40*/ 	.word	0x00030e30


	//   ....[152]....
        /*0d44*/ 	.word	0x00030e90


	//   ....[153]....
        /*0d48*/ 	.word	0x00030fa0


	//   ....[154]....
        /*0d4c*/ 	.word	0x00031000


	//   ....[155]....
        /*0d50*/ 	.word	0x000310e0


	//   ....[156]....
        /*0d54*/ 	.word	0x00031450


	//   ....[157]....
        /*0d58*/ 	.word	0x00031500


	//   ....[158]....
        /*0d5c*/ 	.word	0x00031680


	//   ....[159]....
        /*0d60*/ 	.word	0x00031710


	//   ....[160]....
        /*0d64*/ 	.word	0x00031790


	//   ....[161]....
        /*0d68*/ 	.word	0x00031810


	//   ....[162]....
        /*0d6c*/ 	.word	0x00031890


	//   ....[163]....
        /*0d70*/ 	.word	0x00031920


	//   ....[164]....
        /*0d74*/ 	.word	0x000319c0


	//   ....[165]....
        /*0d78*/ 	.word	0x00031a90


	//   ....[166]....
        /*0d7c*/ 	.word	0x00031b10


	//   ....[167]....
        /*0d80*/ 	.word	0x00031b90


	//   ....[168]....
        /*0d84*/ 	.word	0x00031c10


	//   ....[169]....
        /*0d88*/ 	.word	0x00031ca0


	//   ....[170]....
        /*0d8c*/ 	.word	0x00031d20


	//   ....[171]....
        /*0d90*/ 	.word	0x00031dd0


	//   ....[172]....
        /*0d94*/ 	.word	0x00031e20


	//   ....[173]....
        /*0d98*/ 	.word	0x00031ee0


	//   ....[174]....
        /*0d9c*/ 	.word	0x00032010


	//----- nvinfo : EIATTR_REG_RECONFIG
	.align		4
.L_839:
        /*0da0*/ 	.byte	0x01, 0x54
	.zero		2


	//----- nvinfo : EIATTR_SYSCALL_OFFSETS
	.align		4
        /*0da4*/ 	.byte	0x04, 0x46
        /*0da6*/ 	.short	(.L_841 - .L_840)


	//   ....[0]....
.L_840:
        /*0da8*/ 	.word	0x00001db0


	//   ....[1]....
        /*0dac*/ 	.word	0x00001f00


	//   ....[2]....
        /*0db0*/ 	.word	0x0000b230


	//   ....[3]....
        /*0db4*/ 	.word	0x0000b550


	//   ....[4]....
        /*0db8*/ 	.word	0x00029e10


	//   ....[5]....
        /*0dbc*/ 	.word	0x00029f60


	//   ....[6]....
        /*0dc0*/ 	.word	0x0002a050


	//   ....[7]....
        /*0dc4*/ 	.word	0x0002a9b0


	//----- nvinfo : EIATTR_MBARRIER_INSTR_OFFSETS
	.align		4
.L_841:
        /*0dc8*/ 	.byte	0x04, 0x39
        /*0dca*/ 	.short	(.L_843 - .L_842)


	//   ....[0]....
.L_842:
        /*0dcc*/ 	.word	0x000002d0
        /*0dd0*/ 	.word	0x000000ff
        /*0dd4*/ 	.word	0x00036800
        /*0dd8*/ 	.short	0x0100
        /*0dda*/ 	.byte	0x08
	.zero		1


	//   ....[1]....
        /*0ddc*/ 	.word	0x000002e0
        /*0de0*/ 	.word	0x000000ff
        /*0de4*/ 	.word	0x00036820
        /*0de8*/ 	.short	0x0100
        /*0dea*/ 	.byte	0x08
	.zero		1


	//   ....[2]....
        /*0dec*/ 	.word	0x000003d0
        /*0df0*/ 	.word	0x000000ff
        /*0df4*/ 	.word	0x00036830
        /*0df8*/ 	.short	0x0100
        /*0dfa*/ 	.byte	0x08
	.zero		1


	//   ....[3]....
        /*0dfc*/ 	.word	0x000003e0
        /*0e00*/ 	.word	0x000000ff
        /*0e04*/ 	.word	0x00036840
        /*0e08*/ 	.short	0x0100
        /*0e0a*/ 	.byte	0x08
	.zero		1


	//   ....[4]....
        /*0e0c*/ 	.word	0x000003f0
        /*0e10*/ 	.word	0x000000ff
        /*0e14*/ 	.word	0x00036838
        /*0e18*/ 	.short	0x0100
        /*0e1a*/ 	.byte	0x08
	.zero		1


	//   ....[5]....
        /*0e1c*/ 	.word	0x00000400
        /*0e20*/ 	.word	0x000000ff
        /*0e24*/ 	.word	0x00036848
        /*0e28*/ 	.short	0x0100
        /*0e2a*/ 	.byte	0x08
	.zero		1


	//   ....[6]....
        /*0e2c*/ 	.word	0x00000530
        /*0e30*/ 	.word	0x000000ff
        /*0e34*/ 	.word	0x00036850
        /*0e38*/ 	.short	0x0100
        /*0e3a*/ 	.byte	0x08
	.zero		1


	//   ....[7]....
        /*0e3c*/ 	.word	0x00000540
        /*0e40*/ 	.word	0x000000ff
        /*0e44*/ 	.word	0x00036860
        /*0e48*/ 	.short	0x0100
        /*0e4a*/ 	.byte	0x08
	.zero		1


	//   ....[8]....
        /*0e4c*/ 	.word	0x00000550
        /*0e50*/ 	.word	0x000000ff
        /*0e54*/ 	.word	0x00036858
        /*0e58*/ 	.short	0x0100
        /*0e5a*/ 	.byte	0x08
	.zero		1


	//   ....[9]....
        /*0e5c*/ 	.word	0x00000560
        /*0e60*/ 	.word	0x000000ff
        /*0e64*/ 	.word	0x00036868
        /*0e68*/ 	.short	0x0100
        /*0e6a*/ 	.byte	0x08
	.zero		1


	//   ....[10]....
        /*0e6c*/ 	.word	0x00000650
        /*0e70*/ 	.word	0x000000ff
        /*0e74*/ 	.word	0x00036870
        /*0e78*/ 	.short	0x0100
        /*0e7a*/ 	.byte	0x06
	.zero		1


	//   ....[11]....
        /*0e7c*/ 	.word	0x00000660
        /*0e80*/ 	.word	0x000000ff
        /*0e84*/ 	.word	0x00036880
        /*0e88*/ 	.short	0x0100
        /*0e8a*/ 	.byte	0x06
	.zero		1


	//   ....[12]....
        /*0e8c*/ 	.word	0x00000670
        /*0e90*/ 	.word	0x000000ff
        /*0e94*/ 	.word	0x00036878
        /*0e98*/ 	.short	0x0100
        /*0e9a*/ 	.byte	0x06
	.zero		1


	//   ....[13]....
        /*0e9c*/ 	.word	0x00000680
        /*0ea0*/ 	.word	0x000000ff
        /*0ea4*/ 	.word	0x00036888
        /*0ea8*/ 	.short	0x0100
        /*0eaa*/ 	.byte	0x06
	.zero		1


	//   ....[14]....
        /*0eac*/ 	.word	0x000007b0
        /*0eb0*/ 	.word	0x000000ff
        /*0eb4*/ 	.word	0x00036890
        /*0eb8*/ 	.short	0x0100
        /*0eba*/ 	.byte	0x08
	.zero		1


	//   ....[15]....
        /*0ebc*/ 	.word	0x000007c0
        /*0ec0*/ 	.word	0x000000ff
        /*0ec4*/ 	.word	0x000368a0
        /*0ec8*/ 	.short	0x0100
        /*0eca*/ 	.byte	0x08
	.zero		1


	//   ....[16]....
        /*0ecc*/ 	.word	0x000007d0
        /*0ed0*/ 	.word	0x000000ff
        /*0ed4*/ 	.word	0x00036898
        /*0ed8*/ 	.short	0x0100
        /*0eda*/ 	.byte	0x08
	.zero		1


	//   ....[17]....
        /*0edc*/ 	.word	0x000007e0
        /*0ee0*/ 	.word	0x000000ff
        /*0ee4*/ 	.word	0x000368a8
        /*0ee8*/ 	.short	0x0100
        /*0eea*/ 	.byte	0x08
	.zero		1


	//   ....[18]....
        /*0eec*/ 	.word	0x00000910
        /*0ef0*/ 	.word	0x000000ff
        /*0ef4*/ 	.word	0x000368b0
        /*0ef8*/ 	.short	0x0100
        /*0efa*/ 	.byte	0x08
	.zero		1


	//   ....[19]....
        /*0efc*/ 	.word	0x00000920
        /*0f00*/ 	.word	0x000000ff
        /*0f04*/ 	.word	0x000368c0
        /*0f08*/ 	.short	0x0100
        /*0f0a*/ 	.byte	0x08
	.zero		1


	//   ....[20]....
        /*0f0c*/ 	.word	0x00000930
        /*0f10*/ 	.word	0x000000ff
        /*0f14*/ 	.word	0x000368b8
        /*0f18*/ 	.short	0x0100
        /*0f1a*/ 	.byte	0x08
	.zero		1


	//   ....[21]....
        /*0f1c*/ 	.word	0x00000940
        /*0f20*/ 	.word	0x000000ff
        /*0f24*/ 	.word	0x000368c8
        /*0f28*/ 	.short	0x0100
        /*0f2a*/ 	.byte	0x08
	.zero		1


	//   ....[22]....
        /*0f2c*/ 	.word	0x00003a40
        /*0f30*/ 	.word	0x00000060
        /*0f34*/ 	.word	0x00036890
        /*0f38*/ 	.short	0x010a
        /*0f3a*/ 	.byte	0x3f
	.zero		1


	//   ....[23]....
        /*0f3c*/ 	.word	0x00006df0
        /*0f40*/ 	.word	0x00000060
        /*0f44*/ 	.word	0x00036890
        /*0f48*/ 	.short	0x010a
        /*0f4a*/ 	.byte	0x3f
	.zero		1


	//   ....[24]....
        /*0f4c*/ 	.word	0x00009e90
        /*0f50*/ 	.word	0x00000060
        /*0f54*/ 	.word	0x00036890
        /*0f58*/ 	.short	0x010a
        /*0f5a*/ 	.byte	0x3f
	.zero		1


	//   ....[25]....
        /*0f5c*/ 	.word	0x0000a260
        /*0f60*/ 	.word	0x00000028
        /*0f64*/ 	.word	0x00000000
        /*0f68*/ 	.short	0x0101
        /*0f6a*/ 	.byte	0x3f
	.zero		1


	//   ....[26]....
        /*0f6c*/ 	.word	0x0000a2a0
        /*0f70*/ 	.word	0x00000060
        /*0f74*/ 	.word	0x000368b0
        /*0f78*/ 	.short	0x010a
        /*0f7a*/ 	.byte	0x3f
	.zero		1


	//   ....[27]....
        /*0f7c*/ 	.word	0x0000a910
        /*0f80*/ 	.word	0x00000060
        /*0f84*/ 	.word	0x00000000
        /*0f88*/ 	.short	0x0101
        /*0f8a*/ 	.byte	0x3f
	.zero		1


	//   ....[28]....
        /*0f8c*/ 	.word	0x0000b2b0
        /*0f90*/ 	.word	0x00000010
        /*0f94*/ 	.word	0x00036800
        /*0f98*/ 	.short	0x010a
        /*0f9a*/ 	.byte	0x3f
	.zero		1


	//   ....[29]....
        /*0f9c*/ 	.word	0x0000b300
        /*0fa0*/ 	.word	0x00000010
        /*0fa4*/ 	.word	0x00036800
        /*0fa8*/ 	.short	0x010a
        /*0faa*/ 	.byte	0x3f
	.zero		1


	//   ....[30]....
        /*0fac*/ 	.word	0x0000c760
        /*0fb0*/ 	.word	0x00000010
        /*0fb4*/ 	.word	0x00036800
        /*0fb8*/ 	.short	0x010a
        /*0fba*/ 	.byte	0x3f
	.zero		1


	//   ....[31]....
        /*0fbc*/ 	.word	0x0000f930
        /*0fc0*/ 	.word	0x00000010
        /*0fc4*/ 	.word	0x00036800
        /*0fc8*/ 	.short	0x010a
        /*0fca*/ 	.byte	0x3f
	.zero		1


	//   ....[32]....
        /*0fcc*/ 	.word	0x000123d0
        /*0fd0*/ 	.word	0x00000003
        /*0fd4*/ 	.word	0x00036830
        /*0fd8*/ 	.short	0x010a
        /*0fda*/ 	.byte	0x3f
	.zero		1


	//   ....[33]....
        /*0fdc*/ 	.word	0x00012440
        /*0fe0*/ 	.word	0x00000003
        /*0fe4*/ 	.word	0x00036830
        /*0fe8*/ 	.short	0x010a
        /*0fea*/ 	.byte	0x3f
	.zero		1


	//   ....[34]....
        /*0fec*/ 	.word	0x00016880
        /*0ff0*/ 	.word	0x00000006
        /*0ff4*/ 	.word	0x00000000
        /*0ff8*/ 	.short	0x0101
        /*0ffa*/ 	.byte	0x3f
	.zero		1


	//   ....[35]....
        /*0ffc*/ 	.word	0x000173a0
        /*1000*/ 	.word	0x0000000d
        /*1004*/ 	.word	0x00036830
        /*1008*/ 	.short	0x010a
        /*100a*/ 	.byte	0x3f
	.zero		1


	//   ....[36]....
        /*100c*/ 	.word	0x00017420
        /*1010*/ 	.word	0x0000000d
        /*1014*/ 	.word	0x00036830
        /*1018*/ 	.short	0x010a
        /*101a*/ 	.byte	0x3f
	.zero		1


	//   ....[37]....
        /*101c*/ 	.word	0x0001aa90
        /*1020*/ 	.word	0x0000000b
        /*1024*/ 	.word	0x00036850
        /*1028*/ 	.short	0x010a
        /*102a*/ 	.byte	0x3f
	.zero		1


	//   ....[38]....
        /*102c*/ 	.word	0x0001aae0
        /*1030*/ 	.word	0x0000000b
        /*1034*/ 	.word	0x00036850
        /*1038*/ 	.short	0x010a
        /*103a*/ 	.byte	0x3f
	.zero		1


	//   ....[39]....
        /*103c*/ 	.word	0x0001c260
        /*1040*/ 	.word	0x0000000d
        /*1044*/ 	.word	0x00000000
        /*1048*/ 	.short	0x0101
        /*104a*/ 	.byte	0x3f
	.zero		1


	//   ....[40]....
        /*104c*/ 	.word	0x0001c2b0
        /*1050*/ 	.word	0x0000000b
        /*1054*/ 	.word	0x00000000
        /*1058*/ 	.short	0x0101
        /*105a*/ 	.byte	0x3f
	.zero		1


	//   ....[41]....
        /*105c*/ 	.word	0x0001c960
        /*1060*/ 	.word	0x00000004
        /*1064*/ 	.word	0x00036830
        /*1068*/ 	.short	0x010a
        /*106a*/ 	.byte	0x3f
	.zero		1


	//   ....[42]....
        /*106c*/ 	.word	0x0001c9e0
        /*1070*/ 	.word	0x00000004
        /*1074*/ 	.word	0x00036830
        /*1078*/ 	.short	0x010a
        /*107a*/ 	.byte	0x3f
	.zero		1


	//   ....[43]....
        /*107c*/ 	.word	0x00020050
        /*1080*/ 	.word	0x0000000b
        /*1084*/ 	.word	0x00036850
        /*1088*/ 	.short	0x010a
        /*108a*/ 	.byte	0x3f
	.zero		1


	//   ....[44]....
        /*108c*/ 	.word	0x000200a0
        /*1090*/ 	.word	0x0000000b
        /*1094*/ 	.word	0x00036850
        /*1098*/ 	.short	0x010a
        /*109a*/ 	.byte	0x3f
	.zero		1


	//   ....[45]....
        /*109c*/ 	.word	0x00021050
        /*10a0*/ 	.word	0x00000078
        /*10a4*/ 	.word	0x00000000
        /*10a8*/ 	.short	0x0101
        /*10aa*/ 	.byte	0x3f
	.zero		1


	//   ....[46]....
        /*10ac*/ 	.word	0x000210a0
        /*10b0*/ 	.word	0x0000000b
        /*10b4*/ 	.word	0x00000000
        /*10b8*/ 	.short	0x0101
        /*10ba*/ 	.byte	0x3f
	.zero		1


	//   ....[47]....
        /*10bc*/ 	.word	0x00021c40
        /*10c0*/ 	.word	0x00000008
        /*10c4*/ 	.word	0x00036850
        /*10c8*/ 	.short	0x010a
        /*10ca*/ 	.byte	0x3f
	.zero		1


	//   ....[48]....
        /*10cc*/ 	.word	0x00021ce0
        /*10d0*/ 	.word	0x00000008
        /*10d4*/ 	.word	0x00036850
        /*10d8*/ 	.short	0x010a
        /*10da*/ 	.byte	0x3f
	.zero		1


	//   ....[49]....
        /*10dc*/ 	.word	0x00022230
        /*10e0*/ 	.word	0x0000000c
        /*10e4*/ 	.word	0x00000000
        /*10e8*/ 	.short	0x0101
        /*10ea*/ 	.byte	0x3f
	.zero		1


	//   ....[50]....
        /*10ec*/ 	.word	0x00023f30
        /*10f0*/ 	.word	0x00000000
        /*10f4*/ 	.word	0x00000000
        /*10f8*/ 	.short	0x0101
        /*10fa*/ 	.byte	0x3f
	.zero		1


	//   ....[51]....
        /*10fc*/ 	.word	0x000247f0
        /*1100*/ 	.word	0x00000006
        /*1104*/ 	.word	0x00000000
        /*1108*/ 	.short	0x0101
        /*110a*/ 	.byte	0x3f
	.zero		1


	//   ....[52]....
        /*110c*/ 	.word	0x00028490
        /*1110*/ 	.word	0x00000012
        /*1114*/ 	.word	0x00036820
        /*1118*/ 	.short	0x010a
        /*111a*/ 	.byte	0x3f
	.zero		1


	//   ....[53]....
        /*111c*/ 	.word	0x00028560
        /*1120*/ 	.word	0x00000005
        /*1124*/ 	.word	0x000368a0
        /*1128*/ 	.short	0x010a
        /*112a*/ 	.byte	0x3f
	.zero		1


	//   ....[54]....
        /*112c*/ 	.word	0x00028990
        /*1130*/ 	.word	0x00000005
        /*1134*/ 	.word	0x000368c0
        /*1138*/ 	.short	0x010a
        /*113a*/ 	.byte	0x3f
	.zero		1


	//   ....[55]....
        /*113c*/ 	.word	0x00028f10
        /*1140*/ 	.word	0x00000006
        /*1144*/ 	.word	0x000368a0
        /*1148*/ 	.short	0x010a
        /*114a*/ 	.byte	0x3f
	.zero		1


	//   ....[56]....
        /*114c*/ 	.word	0x00029330
        /*1150*/ 	.word	0x00000006
        /*1154*/ 	.word	0x000368c0
        /*1158*/ 	.short	0x010a
        /*115a*/ 	.byte	0x3f
	.zero		1


	//   ....[57]....
        /*115c*/ 	.word	0x0002a460
        /*1160*/ 	.word	0x00000000
        /*1164*/ 	.word	0x00036840
        /*1168*/ 	.short	0x010a
        /*116a*/ 	.byte	0x3f
	.zero		1


	//   ....[58]....
        /*116c*/ 	.word	0x0002b3d0
        /*1170*/ 	.word	0x00000012
        /*1174*/ 	.word	0x00036800
        /*1178*/ 	.short	0x0107
        /*117a*/ 	.byte	0x3f
	.zero		1


	//   ....[59]....
        /*117c*/ 	.word	0x0002b4d0
        /*1180*/ 	.word	0x00000012
        /*1184*/ 	.word	0x00036800
        /*1188*/ 	.short	0x0101
        /*118a*/ 	.byte	0x3f
	.zero		1


	//   ....[60]....
        /*118c*/ 	.word	0x0002b4f0
        /*1190*/ 	.word	0x00000012
        /*1194*/ 	.word	0x00036820
        /*1198*/ 	.short	0x010a
        /*119a*/ 	.byte	0x3f
	.zero		1


	//   ....[61]....
        /*119c*/ 	.word	0x0002b8b0
        /*11a0*/ 	.word	0x00000003
        /*11a4*/ 	.word	0x00036840
        /*11a8*/ 	.short	0x010a
        /*11aa*/ 	.byte	0x3f
	.zero		1


	//   ....[62]....
        /*11ac*/ 	.word	0x0002bd40
        /*11b0*/ 	.word	0x00000002
        /*11b4*/ 	.word	0x00036860
        /*11b8*/ 	.short	0x010a
        /*11ba*/ 	.byte	0x3f
	.zero		1


	//   ....[63]....
        /*11bc*/ 	.word	0x0002c4e0
        /*11c0*/ 	.word	0x00000003
        /*11c4*/ 	.word	0x00036840
        /*11c8*/ 	.short	0x010a
        /*11ca*/ 	.byte	0x3f
	.zero		1


	//   ....[64]....
        /*11cc*/ 	.word	0x0002c970
        /*11d0*/ 	.word	0x00000002
        /*11d4*/ 	.word	0x00036860
        /*11d8*/ 	.short	0x010a
        /*11da*/ 	.byte	0x3f
	.zero		1


	//   ....[65]....
        /*11dc*/ 	.word	0x0002d070
        /*11e0*/ 	.word	0x00000003
        /*11e4*/ 	.word	0x00036840
        /*11e8*/ 	.short	0x010a
        /*11ea*/ 	.byte	0x3f
	.zero		1


	//   ....[66]....
        /*11ec*/ 	.word	0x0002d4f0
        /*11f0*/ 	.word	0x00000002
        /*11f4*/ 	.word	0x00036860
        /*11f8*/ 	.short	0x010a
        /*11fa*/ 	.byte	0x3f
	.zero		1


	//   ....[67]....
        /*11fc*/ 	.word	0x0002db90
        /*1200*/ 	.word	0x00000000
        /*1204*/ 	.word	0x00036860
        /*1208*/ 	.short	0x010a
        /*120a*/ 	.byte	0x3f
	.zero		1


	//   ....[68]....
        /*120c*/ 	.word	0x0002f320
        /*1210*/ 	.word	0x00000000
        /*1214*/ 	.word	0x00036820
        /*1218*/ 	.short	0x010a
        /*121a*/ 	.byte	0x3f
	.zero		1


	//   ....[69]....
        /*121c*/ 	.word	0x0002f520
        /*1220*/ 	.word	0x00000006
        /*1224*/ 	.word	0x00000000
        /*1228*/ 	.short	0x010a
        /*122a*/ 	.byte	0x3f
	.zero		1


	//   ....[70]....
        /*122c*/ 	.word	0x0002f550
        /*1230*/ 	.word	0x00000007
        /*1234*/ 	.word	0x00000000
        /*1238*/ 	.short	0x010a
        /*123a*/ 	.byte	0x3f
	.zero		1


	//   ....[71]....
        /*123c*/ 	.word	0x0002f5b0
        /*1240*/ 	.word	0x00000004
        /*1244*/ 	.word	0x00000000
        /*1248*/ 	.short	0x010a
        /*124a*/ 	.byte	0x3f
	.zero		1


	//   ....[72]....
        /*124c*/ 	.word	0x0002f5e0
        /*1250*/ 	.word	0x00000003
        /*1254*/ 	.word	0x00000000
        /*1258*/ 	.short	0x010a
        /*125a*/ 	.byte	0x3f
	.zero		1


	//   ....[73]....
        /*125c*/ 	.word	0x0002f640
        /*1260*/ 	.word	0x00000060
        /*1264*/ 	.word	0x00036890
        /*1268*/ 	.short	0x010a
        /*126a*/ 	.byte	0x3f
	.zero		1


	//   ....[74]....
        /*126c*/ 	.word	0x0002f690
        /*1270*/ 	.word	0x00000060
        /*1274*/ 	.word	0x00036890
        /*1278*/ 	.short	0x010a
        /*127a*/ 	.byte	0x3f
	.zero		1


	//   ....[75]....
        /*127c*/ 	.word	0x0002f6e0
        /*1280*/ 	.word	0x00000060
        /*1284*/ 	.word	0x00036890
        /*1288*/ 	.short	0x010a
        /*128a*/ 	.byte	0x3f
	.zero		1


	//   ....[76]....
        /*128c*/ 	.word	0x0002f730
        /*1290*/ 	.word	0x00000060
        /*1294*/ 	.word	0x000368b0
        /*1298*/ 	.short	0x010a
        /*129a*/ 	.byte	0x3f
	.zero		1


	//   ....[77]....
        /*129c*/ 	.word	0x0002fb10
        /*12a0*/ 	.word	0x00000010
        /*12a4*/ 	.word	0x00036800
        /*12a8*/ 	.short	0x010a
        /*12aa*/ 	.byte	0x3f
	.zero		1


	//   ....[78]....
        /*12ac*/ 	.word	0x0002ff10
        /*12b0*/ 	.word	0x00000010
        /*12b4*/ 	.word	0x00036800
        /*12b8*/ 	.short	0x010a
        /*12ba*/ 	.byte	0x3f
	.zero		1


	//   ....[79]....
        /*12bc*/ 	.word	0x0002ff60
        /*12c0*/ 	.word	0x00000003
        /*12c4*/ 	.word	0x00036830
        /*12c8*/ 	.short	0x010a
        /*12ca*/ 	.byte	0x3f
	.zero		1


	//   ....[80]....
        /*12cc*/ 	.word	0x0002ffb0
        /*12d0*/ 	.word	0x0000000d
        /*12d4*/ 	.word	0x00036830
        /*12d8*/ 	.short	0x010a
        /*12da*/ 	.byte	0x3f
	.zero		1


	//   ....[81]....
        /*12dc*/ 	.word	0x00030000
        /*12e0*/ 	.word	0x0000000b
        /*12e4*/ 	.word	0x00036850
        /*12e8*/ 	.short	0x010a
        /*12ea*/ 	.byte	0x3f
	.zero		1


	//   ....[82]....
        /*12ec*/ 	.word	0x00030050
        /*12f0*/ 	.word	0x00000004
        /*12f4*/ 	.word	0x00036830
        /*12f8*/ 	.short	0x010a
        /*12fa*/ 	.byte	0x3f
	.zero		1


	//   ....[83]....
        /*12fc*/ 	.word	0x000300a0
        /*1300*/ 	.word	0x0000000b
        /*1304*/ 	.word	0x00036850
        /*1308*/ 	.short	0x010a
        /*130a*/ 	.byte	0x3f
	.zero		1


	//   ....[84]....
        /*130c*/ 	.word	0x000300f0
        /*1310*/ 	.word	0x00000008
        /*1314*/ 	.word	0x00036850
        /*1318*/ 	.short	0x010a
        /*131a*/ 	.byte	0x3f
	.zero		1


	//   ....[85]....
        /*131c*/ 	.word	0x000302a0
        /*1320*/ 	.word	0x00000012
        /*1324*/ 	.word	0x00036820
        /*1328*/ 	.short	0x010a
        /*132a*/ 	.byte	0x3f
	.zero		1


	//   ....[86]....
        /*132c*/ 	.word	0x000302f0
        /*1330*/ 	.word	0x00000005
        /*1334*/ 	.word	0x000368a0
        /*1338*/ 	.short	0x010a
        /*133a*/ 	.byte	0x3f
	.zero		1


	//   ....[87]....
        /*133c*/ 	.word	0x00030340
        /*1340*/ 	.word	0x00000005
        /*1344*/ 	.word	0x000368c0
        /*1348*/ 	.short	0x010a
        /*134a*/ 	.byte	0x3f
	.zero		1


	//   ....[88]....
        /*134c*/ 	.word	0x00030390
        /*1350*/ 	.word	0x00000006
        /*1354*/ 	.word	0x000368a0
        /*1358*/ 	.short	0x010a
        /*135a*/ 	.byte	0x3f
	.zero		1


	//   ....[89]....
        /*135c*/ 	.word	0x000303e0
        /*1360*/ 	.word	0x00000006
        /*1364*/ 	.word	0x000368c0
        /*1368*/ 	.short	0x010a
        /*136a*/ 	.byte	0x3f
	.zero		1


	//   ....[90]....
        /*136c*/ 	.word	0x00030580
        /*1370*/ 	.word	0x00000000
        /*1374*/ 	.word	0x00036840
        /*1378*/ 	.short	0x010a
        /*137a*/ 	.byte	0x3f
	.zero		1


	//   ....[91]....
        /*137c*/ 	.word	0x00031160
        /*1380*/ 	.word	0x00000012
        /*1384*/ 	.word	0x00036820
        /*1388*/ 	.short	0x010a
        /*138a*/ 	.byte	0x3f
	.zero		1


	//   ....[92]....
        /*138c*/ 	.word	0x000311b0
        /*1390*/ 	.word	0x00000003
        /*1394*/ 	.word	0x00036840
        /*1398*/ 	.short	0x010a
        /*139a*/ 	.byte	0x3f
	.zero		1


	//   ....[93]....
        /*139c*/ 	.word	0x00031200
        /*13a0*/ 	.word	0x00000002
        /*13a4*/ 	.word	0x00036860
        /*13a8*/ 	.short	0x010a
        /*13aa*/ 	.byte	0x3f
	.zero		1


	//   ....[94]....
        /*13ac*/ 	.word	0x00031250
        /*13b0*/ 	.word	0x00000003
        /*13b4*/ 	.word	0x00036840
        /*13b8*/ 	.short	0x010a
        /*13ba*/ 	.byte	0x3f
	.zero		1


	//   ....[95]....
        /*13bc*/ 	.word	0x000312a0
        /*13c0*/ 	.word	0x00000002
        /*13c4*/ 	.word	0x00036860
        /*13c8*/ 	.short	0x010a
        /*13ca*/ 	.byte	0x3f
	.zero		1


	//   ....[96]....
        /*13cc*/ 	.word	0x000312f0
        /*13d0*/ 	.word	0x00000003
        /*13d4*/ 	.word	0x00036840
        /*13d8*/ 	.short	0x010a
        /*13da*/ 	.byte	0x3f
	.zero		1


	//   ....[97]....
        /*13dc*/ 	.word	0x00031340
        /*13e0*/ 	.word	0x00000002
        /*13e4*/ 	.word	0x00036860
        /*13e8*/ 	.short	0x010a
        /*13ea*/ 	.byte	0x3f
	.zero		1


	//   ....[98]....
        /*13ec*/ 	.word	0x00031390
        /*13f0*/ 	.word	0x00000000
        /*13f4*/ 	.word	0x00036860
        /*13f8*/ 	.short	0x010a
        /*13fa*/ 	.byte	0x3f
	.zero		1


	//   ....[99]....
        /*13fc*/ 	.word	0x00031f30
        /*1400*/ 	.word	0x00000000
        /*1404*/ 	.word	0x00036820
        /*1408*/ 	.short	0x010a
        /*140a*/ 	.byte	0x3f
	.zero		1


	//   ....[100]....
        /*140c*/ 	.word	0x000320d0
        /*1410*/ 	.word	0x00000006
        /*1414*/ 	.word	0x00000000
        /*1418*/ 	.short	0x010a
        /*141a*/ 	.byte	0x3f
	.zero		1


	//   ....[101]....
        /*141c*/ 	.word	0x00032120
        /*1420*/ 	.word	0x00000007
        /*1424*/ 	.word	0x00000000
        /*1428*/ 	.short	0x010a
        /*142a*/ 	.byte	0x3f
	.zero		1


	//   ....[102]....
        /*142c*/ 	.word	0x00032170
        /*1430*/ 	.word	0x00000004
        /*1434*/ 	.word	0x00000000
        /*1438*/ 	.short	0x010a
        /*143a*/ 	.byte	0x3f
	.zero		1


	//----- nvinfo : EIATTR_NUM_MBARRIERS
	.align		4
.L_843:
        /*143c*/ 	.byte	0x03, 0x38
        /*143e*/ 	.short	0x0016


	//----- nvinfo : EIATTR_EXIT_INSTR_OFFSETS
	.align		4
        /*1440*/ 	.byte	0x04, 0x1c
        /*1442*/ 	.short	(.L_845 - .L_844)


	//   ....[0]....
.L_844:
        /*1444*/ 	.word	0x0002f630


	//----- nvinfo : EIATTR_MAX_THREADS
	.align		4
.L_845:
        /*1448*/ 	.byte	0x04, 0x05
        /*144a*/ 	.short	(.L_847 - .L_846)
.L_846:
        /*144c*/ 	.word	0x00000180
        /*1450*/ 	.word	0x00000001
        /*1454*/ 	.word	0x00000001


	//----- nvinfo : EIATTR_CRS_STACK_SIZE
	.align		4
.L_847:
        /*1458*/ 	.byte	0x04, 0x1e
        /*145a*/ 	.short	(.L_849 - .L_848)
.L_848:
        /*145c*/ 	.word	0x00000000


	//----- nvinfo : EIATTR_CBANK_PARAM_SIZE
	.align		4
.L_849:
        /*1460*/ 	.byte	0x03, 0x19
        /*1462*/ 	.short	0x0af0


	//----- nvinfo : EIATTR_PARAM_CBANK
	.align		4
        /*1464*/ 	.byte	0x04, 0x0a
        /*1466*/ 	.short	(.L_851 - .L_850)
	.align		4
.L_850:
        /*1468*/ 	.word	index@(.nv.constant0._ZN7cutlass13device_kernelIN5flash11enable_sm90INS1_16FlashAttnFwdSm90INS1_25CollectiveMainloopFwdSm90ILi2EN4cute5tupleIJNS5_1CILi1EEES8_S8_EEENS6_IJNS7_ILi128EEENS7_ILi112EEENS7_ILi192EEEEEELi192ENS_6half_tEfNS_4arch4Sm90ELb1ELb0ELb0ELb1ELb0ELb1ELb0ELb1ELb1ELb1ELb1ELb0EEENS1_21CollectiveEpilogueFwdINS6_IJSA_SC_SB_EEES9_SE_SG_Li256ELb1ELb1ELb1ELb0EEENS1_36VarlenDynamicPersistentTileSchedulerILi128ELi112ELi256ELi128ELb1ELb1ELb1ELb1ELb1ELb1EEEEEEEEEvNT_6ParamsE)
        /*146c*/ 	.short	0x0210
        /*146e*/ 	.short	0x0af0


	//----- nvinfo : EIATTR_SW_WAR
	.align		4
.L_851:
        /*1470*/ 	.byte	0x04, 0x36
        /*1472*/ 	.short	(.L_853 - .L_852)
.L_852:
        /*1474*/ 	.word	0x00000008
.L_853:


//--------------------- .nv.info._ZN7cutlass13device_kernelIN5flash11enable_sm90INS1_16FlashAttnFwdSm90INS1_25CollectiveMainloopFwdSm90ILi2EN4cute5tupleIJNS5_1CILi1EEES8_S8_EEENS6_IJNS7_ILi128EEENS7_ILi176EEESA_EEELi128ENS_6half_tEfNS_4arch4Sm90ELb0ELb0ELb0ELb0ELb0ELb0ELb0ELb1ELb1ELb1ELb1ELb0EEENS1_21CollectiveEpilogueFwdINS6_IJSA_SA_SB_EEES9_SD_SF_Li256ELb0ELb1ELb1ELb0EEENS1_19SingleTileSchedulerILb0ELb1ELb1ELi128EEEEEEEEEvNT_6ParamsE --------------------------
	.section	.nv.info._ZN7cutlass13device_kernelIN5flash11enable_sm90INS1_16FlashAttnFwdSm90INS1_25CollectiveMainloopFwdSm90ILi2EN4cute5tupleIJNS5_1CILi1EEES8_S8_EEENS6_IJNS7_ILi128EEENS7_ILi176EEESA_EEELi128ENS_6half_tEfNS_4arch4Sm90ELb0ELb0ELb0ELb0ELb0ELb0ELb0ELb1ELb1ELb1ELb1ELb0EEENS1_21CollectiveEpilogueFwdINS6_IJSA_SA_SB_EEES9_SD_SF_Li256ELb0ELb1ELb1ELb0EEENS1_19SingleTileSchedulerILb0ELb1ELb1ELi128EEEEEEEEEvNT_6ParamsE,"",@"SHT_CUDA_INFO"
	.sectionflags	@""
	.align	4


	//----- nvinfo : EIATTR_CUDA_API_VERSION
	.align		4
        /*0000*/ 	.byte	0x04, 0x37
        /*0002*/ 	.short	(.L_855 - .L_854)
.L_854:
        /*0004*/ 	.word	0x00000082


	//----- nvinfo : EIATTR_KPARAM_INFO
	.align		4
.L_855:
        /*0008*/ 	.byte	0x04, 0x17
        /*000a*/ 	.short	(.L_857 - .L_856)
.L_856:
        /*000c*/ 	.word	0x00000000
        /*0010*/ 	.short	0x0000
        /*0012*/ 	.short	0x0070
        /*0014*/ 	.byte	0x00, 0xf0, 0x01, 0x28


	//----- nvinfo : EIATTR_SPARSE_MMA_MASK
	.align		4
.L_857:
        /*0018*/ 	.byte	0x03, 0x50
        /*001a*/ 	.short	0x0000


	//----- nvinfo : EIATTR_MAXREG_COUNT
	.align		4
        /*001c*/ 	.byte	0x03, 0x1b
        /*001e*/ 	.short	0x00a8


	//----- nvinfo : EIATTR_NUM_BARRIERS
	.align		4
        /*0020*/ 	.byte	0x02, 0x4c
        /*0022*/ 	.byte	0x10
	.zero		1


	//----- nvinfo : EIATTR_EXTERNS
	.align		4
        /*0024*/ 	.byte	0x04, 0x0f
        /*0026*/ 	.short	(.L_859 - .L_858)


	//   ....[0]....
	.align		4
.L_858:
        /*0028*/ 	.word	index@(__assertfail)


	//----- nvinfo : EIATTR_ANNOTATIONS
	.align		4
.L_859:
        /*002c*/ 	.byte	0x04, 0x55
        /*002e*/ 	.short	(.L_861 - .L_860)


	//   ....[0]....
.L_860:
        /*0030*/ 	.word	0x00000001
        /*0034*/ 	.byte	0x60, 0x09, 0x00, 0x00, 0x01, 0x00, 0x00, 0x00, 0x90, 0x13, 0x00, 0x00, 0x01, 0x00, 0x00, 0x00
        /*0044*/ 	.byte	0x90, 0xd7, 0x00, 0x00, 0x01, 0x00, 0x00, 0x00, 0x80, 0xdc, 0x00, 0x00, 0x01, 0x00, 0x00, 0x00
        /*0054*/ 	.byte	0xf0, 0xeb, 0x00, 0x00, 0x01, 0x00, 0x00, 0x00, 0x90, 0xee, 0x00, 0x00, 0x01, 0x00, 0x00, 0x00
        /*0064*/ 	.byte	0x50, 0xf6, 0x00, 0x00, 0x01, 0x00, 0x00, 0x00, 0x70, 0xfe, 0x00, 0x00, 0x01, 0x00, 0x00, 0x00
        /*0074*/ 	.byte	0xd0, 0x0a, 0x01, 0x00


	//----- nvinfo : EIATTR_MERCURY_ISA_VERSION
	.align		4
.L_861:
        /*0078*/ 	.byte	0x03, 0x5f
        /*007a*/ 	.short	0x0101


	//----- nvinfo : EIATTR_INT_WARP_WIDE_INSTR_OFFSETS
	.align		4
        /*007c*/ 	.byte	0x04, 0x31
        /*007e*/ 	.short	(.L_863 - .L_862)


	//   ....[0]....
.L_862:
        /*0080*/ 	.word	0x00000130


	//   ....[1]....
        /*0084*/ 	.word	0x00000170


	//   ....[2]....
        /*0088*/ 	.word	0x000001e0


	//----- nvinfo : EIATTR_COOP_GROUP_MASK_REGIDS
	.align		4
.L_863:
        /*008c*/ 	.byte	0x04, 0x29
        /*008e*/ 	.short	(.L_865 - .L_864)


	//   ....[0]....
.L_864:
        /*0090*/ 	.word	0xffffffff


	//   ....[1]....
        /*0094*/ 	.word	0xffffffff


	//   ....[2]....
        /*0098*/ 	.word	0xffffffff


	//   ....[3]....
        /*009c*/ 	.word	0xffffffff


	//   ....[4]....
        /*00a0*/ 	.word	0xffffffff


	//   ....[5]....
        /*00a4*/ 	.word	0xffffffff


	//   ....[6]....
        /*00a8*/ 	.word	0xffffffff


	//   ....[7]....
        /*00ac*/ 	.word	0xffffffff


	//   ....[8]....
        /*00b0*/ 	.word	0xffffffff


	//   ....[9]....
        /*00b4*/ 	.word	0xffffffff


	//   ....[10]....
        /*00b8*/ 	.word	0xffffffff


	//   ....[11]....
        /*00bc*/ 	.word	0xffffffff


	//   ....[12]....
        /*00c0*/ 	.word	0xffffffff


	//   ....[13]....
        /*00c4*/ 	.word	0xffffffff


	//   ....[14]....
        /*00c8*/ 	.word	0xffffffff


	//   ....[15]....
        /*00cc*/ 	.word	0xffffffff


	//   ....[16]....
        /*00d0*/ 	.word	0xffffffff


	//   ....[17]....
        /*00d4*/ 	.word	0xffffffff


	//   ....[18]....
        /*00d8*/ 	.word	0xffffffff


	//   ....[19]....
        /*00dc*/ 	.word	0xffffffff


	//   ....[20]....
        /*00e0*/ 	.word	0xffffffff


	//   ....[21]....
        /*00e4*/ 	.word	0xffffffff


	//   ....[22]....
        /*00e8*/ 	.word	0xffffffff


	//   ....[23]....
        /*00ec*/ 	.word	0xffffffff


	//   ....[24]....
        /*00f0*/ 	.word	0xffffffff


	//   ....[25]....
        /*00f4*/ 	.word	0xffffffff


	//   ....[26]....
        /*00f8*/ 	.word	0xffffffff


	//   ....[27]....
        /*00fc*/ 	.word	0xffffffff


	//   ....[28]....
        /*0100*/ 	.word	0xffffffff


	//   ....[29]....
        /*0104*/ 	.word	0xffffffff


	//   ....[30]....
        /*0108*/ 	.word	0xffffffff


	//   ....[31]....
        /*010c*/ 	.word	0xffffffff


	//   ....[32]....
        /*0110*/ 	.word	0xffffffff


	//   ....[33]....
        /*0114*/ 	.word	0xffffffff


	//   ....[34]....
        /*0118*/ 	.word	0xffffffff


	//   ....[35]....
        /*011c*/ 	.word	0xffffffff


	//   ....[36]....
        /*0120*/ 	.word	0xffffffff


	//   ....[37]....
        /*0124*/ 	.word	0xffffffff


	//   ....[38]....
        /*0128*/ 	.word	0xffffffff


	//   ....[39]....
        /*012c*/ 	.word	0xffffffff


	//   ....[40]....
        /*0130*/ 	.word	0xffffffff


	//   ....[41]....
        /*0134*/ 	.word	0xffffffff


	//   ....[42]....
        /*0138*/ 	.word	0xffffffff


	//   ....[43]....
        /*013c*/ 	.word	0xffffffff


	//   ....[44]....
        /*0140*/ 	.word	0xffffffff


	//   ....[45]....
        /*0144*/ 	.word	0xffffffff


	//   ....[46]....
        /*0148*/ 	.word	0xffffffff


	//   ....[47]....
        /*014c*/ 	.word	0x0500000f


	//   ....[48]....
        /*0150*/ 	.word	0x0500000f


	//   ....[49]....
        /*0154*/ 	.word	0x0500000f


	//   ....[50]....
        /*0158*/ 	.word	0x0500000f


	//   ....[51]....
        /*015c*/ 	.word	0x0500000f


	//   ....[52]....
        /*0160*/ 	.word	0x0500000f


	//   ....[53]....
        /*0164*/ 	.word	0x0500000f


	//   ....[54]....
        /*0168*/ 	.word	0x0500000f


	//   ....[55]....
        /*016c*/ 	.word	0x0500000f


	//   ....[56]....
        /*0170*/ 	.word	0x0500000f


	//   ....[57]....
        /*0174*/ 	.word	0x0500000f


	//   ....[58]....
        /*0178*/ 	.word	0x0500000f


	//   ....[59]....
        /*017c*/ 	.word	0x0500000f


	//   ....[60]....
        /*0180*/ 	.word	0x0500000f


	//   ....[61]....
        /*0184*/ 	.word	0x0500000f


	//   ....[62]....
        /*0188*/ 	.word	0x0500000f


	//   ....[63]....
        /*018c*/ 	.word	0x0500000f


	//   ....[64]....
        /*0190*/ 	.word	0x0500000f


	//----- nvinfo : EIATTR_COOP_GROUP_INSTR_OFFSETS
	.align		4
.L_865:
        /*0194*/ 	.byte	0x04, 0x28
        /*0196*/ 	.short	(.L_867 - .L_866)


	//   ....[0]....
.L_866:
        /*0198*/ 	.word	0x00000070


	//   ....[1]....
        /*019c*/ 	.word	0x00000140


	//   ....[2]....
        /*01a0*/ 	.word	0x00000190


	//   ....[3]....
        /*01a4*/ 	.word	0x000003c0


	//   ....[4]....
        /*01a8*/ 	.word	0x00000520


	//   ....[5]....
        /*01ac*/ 	.word	0x00000640


	//   ....[6]....
        /*01b0*/ 	.word	0x000007a0


	//   ....[7]....
        /*01b4*/ 	.word	0x00001160


	//   ....[8]....
        /*01b8*/ 	.word	0x00004600


	//   ....[9]....
        /*01bc*/ 	.word	0x000046a0


	//   ....[10]....
        /*01c0*/ 	.word	0x00004de0


	//   ....[11]....
        /*01c4*/ 	.word	0x00004e50


	//   ....[12]....
        /*01c8*/ 	.word	0x00008e80


	//   ....[13]....
        /*01cc*/ 	.word	0x00008ef0


	//   ....[14]....
        /*01d0*/ 	.word	0x00009550


	//   ....[15]....
        /*01d4*/ 	.word	0x000095b0


	//   ....[16]....
        /*01d8*/ 	.word	0x0000af00


	//   ....[17]....
        /*01dc*/ 	.word	0x0000af30


	//   ....[18]....
        /*01e0*/ 	.word	0x0000afd0


	//   ....[19]....
        /*01e4*/ 	.word	0x0000b020


	//   ....[20]....
        /*01e8*/ 	.word	0x0000c070


	//   ....[21]....
        /*01ec*/ 	.word	0x0000c0b0


	//   ....[22]....
        /*01f0*/ 	.word	0x0000c0f0


	//   ....[23]....
        /*01f4*/ 	.word	0x0000c130


	//   ....[24]....
        /*01f8*/ 	.word	0x0000c140


	//   ....[25]....
        /*01fc*/ 	.word	0x0000c160


	//   ....[26]....
        /*0200*/ 	.word	0x0000c7b0


	//   ....[27]....
        /*0204*/ 	.word	0x0000c7c0


	//   ....[28]....
        /*0208*/ 	.word	0x0000d230


	//   ....[29]....
        /*020c*/ 	.word	0x0000dca0


	//   ....[30]....
        /*0210*/ 	.word	0x0000e620


	//   ....[31]....
        /*0214*/ 	.word	0x0000e630


	//   ....[32]....
        /*0218*/ 	.word	0x0000e650


	//   ....[33]....
        /*021c*/ 	.word	0x0000e6b0


	//   ....[34]....
        /*0220*/ 	.word	0x0000e710


	//   ....[35]....
        /*0224*/ 	.word	0x0000e750


	//   ....[36]....
        /*0228*/ 	.word	0x0000e7b0


	//   ....[37]....
        /*022c*/ 	.word	0x0000e7f0


	//   ....[38]....
        /*0230*/ 	.word	0x0000e850


	//   ....[39]....
        /*0234*/ 	.word	0x0000e890


	//   ....[40]....
        /*0238*/ 	.word	0x0000e8f0


	//   ....[41]....
        /*023c*/ 	.word	0x0000e930


	//   ....[42]....
        /*0240*/ 	.word	0x0000e990


	//   ....[43]....
        /*0244*/ 	.word	0x0000e9d0


	//   ....[44]....
        /*0248*/ 	.word	0x0000ea30


	//   ....[45]....
        /*024c*/ 	.word	0x0000ea60


	//   ....[46]....
        /*0250*/ 	.word	0x00010a60


	//   ....[47]....
        /*0254*/ 	.word	0x00010f20


	//   ....[48]....
        /*0258*/ 	.word	0x000110a0


	//   ....[49]....
        /*025c*/ 	.word	0x000110f0


	//   ....[50]....
        /*0260*/ 	.word	0x00011220


	//   ....[51]....
        /*0264*/ 	.word	0x00011290


	//   ....[52]....
        /*0268*/ 	.word	0x00011380


	//   ....[53]....
        /*026c*/ 	.word	0x000113f0


	//   ....[54]....
        /*0270*/ 	.word	0x000114e0


	//   ....[55]....
        /*0274*/ 	.word	0x00011550


	//   ....[56]....
        /*0278*/ 	.word	0x00011640


	//   ....[57]....
        /*027c*/ 	.word	0x000116b0


	//   ....[58]....
        /*0280*/ 	.word	0x000117a0


	//   ....[59]....
        /*0284*/ 	.word	0x00011810


	//   ....[60]....
        /*0288*/ 	.word	0x00011900


	//   ....[61]....
        /*028c*/ 	.word	0x00011960


	//   ....[62]....
        /*0290*/ 	.word	0x00011a40


	//   ....[63]....
        /*0294*/ 	.word	0x00011a90


	//   ....[64]....
        /*0298*/ 	.word	0x00011e90


	//----- nvinfo : EIATTR_REG_RECONFIG
	.align		4
.L_867:
        /*029c*/ 	.byte	0x01, 0x54
	.zero		2


	//----- nvinfo : EIATTR_SYSCALL_OFFSETS
	.align		4
        /*02a0*/ 	.byte	0x04, 0x46
        /*02a2*/ 	.short	(.L_869 - .L_868)


	//   ....[0]....
.L_868:
        /*02a4*/ 	.word	0x00001340


	//   ....[1]....
        /*02a8*/ 	.word	0x0000d910


	//   ....[2]....
        /*02ac*/ 	.word	0x0000da50


	//   ....[3]....
        /*02b0*/ 	.word	0x0000db40


	//   ....[4]....
        /*02b4*/ 	.word	0x0000e240


	//----- nvinfo : EIATTR_MBARRIER_INSTR_OFFSETS
	.align		4
.L_869:
        /*02b8*/ 	.byte	0x04, 0x39
        /*02ba*/ 	.short	(.L_871 - .L_870)


	//   ....[0]....
.L_870:
        /*02bc*/ 	.word	0x00000270
        /*02c0*/ 	.word	0x000000ff
        /*02c4*/ 	.word	0x00034800
        /*02c8*/ 	.short	0x0100
        /*02ca*/ 	.byte	0x08
	.zero		1


	//   ....[1]....
        /*02cc*/ 	.word	0x00000280
        /*02d0*/ 	.word	0x000000ff
        /*02d4*/ 	.word	0x00034820
        /*02d8*/ 	.short	0x0100
        /*02da*/ 	.byte	0x08
	.zero		1


	//   ....[2]....
        /*02dc*/ 	.word	0x00000370
        /*02e0*/ 	.word	0x000000ff
        /*02e4*/ 	.word	0x00034830
        /*02e8*/ 	.short	0x0100
        /*02ea*/ 	.byte	0x08
	.zero		1


	//   ....[3]....
        /*02ec*/ 	.word	0x00000380
        /*02f0*/ 	.word	0x000000ff
        /*02f4*/ 	.word	0x00034840
        /*02f8*/ 	.short	0x0100
        /*02fa*/ 	.byte	0x08
	.zero		1


	//   ....[4]....
        /*02fc*/ 	.word	0x00000390
        /*0300*/ 	.word	0x000000ff
        /*0304*/ 	.word	0x00034838
        /*0308*/ 	.short	0x0100
        /*030a*/ 	.byte	0x08
	.zero		1


	//   ....[5]....
        /*030c*/ 	.word	0x000003a0
        /*0310*/ 	.word	0x000000ff
        /*0314*/ 	.word	0x00034848
        /*0318*/ 	.short	0x0100
        /*031a*/ 	.byte	0x08
	.zero		1


	//   ....[6]....
        /*031c*/ 	.word	0x000004d0
        /*0320*/ 	.word	0x000000ff
        /*0324*/ 	.word	0x00034850
        /*0328*/ 	.short	0x0100
        /*032a*/ 	.byte	0x08
	.zero		1


	//   ....[7]....
        /*032c*/ 	.word	0x000004e0
        /*0330*/ 	.word	0x000000ff
        /*0334*/ 	.word	0x00034860
        /*0338*/ 	.short	0x0100
        /*033a*/ 	.byte	0x08
	.zero		1


	//   ....[8]....
        /*033c*/ 	.word	0x000004f0
        /*0340*/ 	.word	0x000000ff
        /*0344*/ 	.word	0x00034858
        /*0348*/ 	.short	0x0100
        /*034a*/ 	.byte	0x08
	.zero		1


	//   ....[9]....
        /*034c*/ 	.word	0x00000500
        /*0350*/ 	.word	0x000000ff
        /*0354*/ 	.word	0x00034868
        /*0358*/ 	.short	0x0100
        /*035a*/ 	.byte	0x08
	.zero		1


	//   ....[10]....
        /*035c*/ 	.word	0x000005f0
        /*0360*/ 	.word	0x000000ff
        /*0364*/ 	.word	0x00034870
        /*0368*/ 	.short	0x0100
        /*036a*/ 	.byte	0x06
	.zero		1


	//   ....[11]....
        /*036c*/ 	.word	0x00000600
        /*0370*/ 	.word	0x000000ff
        /*0374*/ 	.word	0x00034880
        /*0378*/ 	.short	0x0100
        /*037a*/ 	.byte	0x06
	.zero		1


	//   ....[12]....
        /*037c*/ 	.word	0x00000610
        /*0380*/ 	.word	0x000000ff
        /*0384*/ 	.word	0x00034878
        /*0388*/ 	.short	0x0100
        /*038a*/ 	.byte	0x06
	.zero		1


	//   ....[13]....
        /*038c*/ 	.word	0x00000620
        /*0390*/ 	.word	0x000000ff
        /*0394*/ 	.word	0x00034888
        /*0398*/ 	.short	0x0100
        /*039a*/ 	.byte	0x06
	.zero		1


	//   ....[14]....
        /*039c*/ 	.word	0x00000750
        /*03a0*/ 	.word	0x000000ff
        /*03a4*/ 	.word	0x00034890
        /*03a8*/ 	.short	0x0100
        /*03aa*/ 	.byte	0x08
	.zero		1


	//   ....[15]....
        /*03ac*/ 	.word	0x00000760
        /*03b0*/ 	.word	0x000000ff
        /*03b4*/ 	.word	0x000348a0
        /*03b8*/ 	.short	0x0100
        /*03ba*/ 	.byte	0x08
	.zero		1


	//   ....[16]....
        /*03bc*/ 	.word	0x00000770
        /*03c0*/ 	.word	0x000000ff
        /*03c4*/ 	.word	0x00034898
        /*03c8*/ 	.short	0x0100
        /*03ca*/ 	.byte	0x08
	.zero		1


	//   ....[17]....
        /*03cc*/ 	.word	0x00000780
        /*03d0*/ 	.word	0x000000ff
        /*03d4*/ 	.word	0x000348a8
        /*03d8*/ 	.short	0x0100
        /*03da*/ 	.byte	0x08
	.zero		1


	//   ....[18]....
        /*03dc*/ 	.word	0x000008b0
        /*03e0*/ 	.word	0x000000ff
        /*03e4*/ 	.word	0x000348b0
        /*03e8*/ 	.short	0x0100
        /*03ea*/ 	.byte	0x08
	.zero		1


	//   ....[19]....
        /*03ec*/ 	.word	0x000008c0
        /*03f0*/ 	.word	0x000000ff
        /*03f4*/ 	.word	0x000348c0
        /*03f8*/ 	.short	0x0100
        /*03fa*/ 	.byte	0x08
	.zero		1


	//   ....[20]....
        /*03fc*/ 	.word	0x000008d0
        /*0400*/ 	.word	0x000000ff
        /*0404*/ 	.word	0x000348b8
        /*0408*/ 	.short	0x0100
        /*040a*/ 	.byte	0x08
	.zero		1


	//   ....[21]....
        /*040c*/ 	.word	0x000008e0
        /*0410*/ 	.word	0x000000ff
        /*0414*/ 	.word	0x000348c8
        /*0418*/ 	.short	0x0100
        /*041a*/ 	.byte	0x08
	.zero		1


	//   ....[22]....
        /*041c*/ 	.word	0x00001370
        /*0420*/ 	.word	0x000000ff
        /*0424*/ 	.word	0x00034800
        /*0428*/ 	.short	0x010a
        /*042a*/ 	.byte	0x04
	.zero		1


	//   ....[23]....
        /*042c*/ 	.word	0x00001410
        /*0430*/ 	.word	0x000000ff
        /*0434*/ 	.word	0x00034830
        /*0438*/ 	.short	0x010a
        /*043a*/ 	.byte	0x04
	.zero		1


	//   ....[24]....
        /*043c*/ 	.word	0x000014a0
        /*0440*/ 	.word	0x000000ff
        /*0444*/ 	.word	0x00034830
        /*0448*/ 	.short	0x010a
        /*044a*/ 	.byte	0x04
	.zero		1


	//   ....[25]....
        /*044c*/ 	.word	0x00005560
        /*0450*/ 	.word	0x00000032
        /*0454*/ 	.word	0x00000000
        /*0458*/ 	.short	0x0101
        /*045a*/ 	.byte	0x3f
	.zero		1


	//   ....[26]....
        /*045c*/ 	.word	0x00006490
        /*0460*/ 	.word	0x00000005
        /*0464*/ 	.word	0x00034830
        /*0468*/ 	.short	0x010a
        /*046a*/ 	.byte	0x3f
	.zero		1


	//   ....[27]....
        /*046c*/ 	.word	0x000064d0
        /*0470*/ 	.word	0x00000005
        /*0474*/ 	.word	0x00034830
        /*0478*/ 	.short	0x010a
        /*047a*/ 	.byte	0x3f
	.zero		1


	//   ....[28]....
        /*047c*/ 	.word	0x00008a80
        /*0480*/ 	.word	0x000000ff
        /*0484*/ 	.word	0x00034850
        /*0488*/ 	.short	0x010a
        /*048a*/ 	.byte	0x06
	.zero		1


	//   ....[29]....
        /*048c*/ 	.word	0x00008ac0
        /*0490*/ 	.word	0x000000ff
        /*0494*/ 	.word	0x00034850
        /*0498*/ 	.short	0x010a
        /*049a*/ 	.byte	0x06
	.zero		1


	//   ....[30]....
        /*049c*/ 	.word	0x0000a070
        /*04a0*/ 	.word	0x00000085
        /*04a4*/ 	.word	0x00000000
        /*04a8*/ 	.short	0x0101
        /*04aa*/ 	.byte	0x3f
	.zero		1


	//   ....[31]....
        /*04ac*/ 	.word	0x0000a290
        /*04b0*/ 	.word	0x00000083
        /*04b4*/ 	.word	0x00000000
        /*04b8*/ 	.short	0x0101
        /*04ba*/ 	.byte	0x3f
	.zero		1


	//   ....[32]....
        /*04bc*/ 	.word	0x0000ae60
        /*04c0*/ 	.word	0x0000000b
        /*04c4*/ 	.word	0x00034850
        /*04c8*/ 	.short	0x010a
        /*04ca*/ 	.byte	0x3f
	.zero		1


	//   ....[33]....
        /*04cc*/ 	.word	0x0000aea0
        /*04d0*/ 	.word	0x0000000b
        /*04d4*/ 	.word	0x00034850
        /*04d8*/ 	.short	0x010a
        /*04da*/ 	.byte	0x3f
	.zero		1


	//   ....[34]....
        /*04dc*/ 	.word	0x0000b600
        /*04e0*/ 	.word	0x00000009
        /*04e4*/ 	.word	0x00000000
        /*04e8*/ 	.short	0x0101
        /*04ea*/ 	.byte	0x3f
	.zero		1


	//   ....[35]....
        /*04ec*/ 	.word	0x0000c150
        /*04f0*/ 	.word	0x000000ff
        /*04f4*/ 	.word	0x00000000
        /*04f8*/ 	.short	0x0101
        /*04fa*/ 	.byte	0x04
	.zero		1


	//   ....[36]....
        /*04fc*/ 	.word	0x0000dec0
        /*0500*/ 	.word	0x000000ff
        /*0504*/ 	.word	0x00034840
        /*0508*/ 	.short	0x010a
        /*050a*/ 	.byte	0x26
	.zero		1


	//   ....[37]....
        /*050c*/ 	.word	0x0000eb90
        /*0510*/ 	.word	0x000000ff
        /*0514*/ 	.word	0x00034800
        /*0518*/ 	.short	0x0107
        /*051a*/ 	.byte	0x26
	.zero		1


	//   ....[38]....
        /*051c*/ 	.word	0x0000ec00
        /*0520*/ 	.word	0x000000ff
        /*0524*/ 	.word	0x00034800
        /*0528*/ 	.short	0x0101
        /*052a*/ 	.byte	0x26
	.zero		1


	//   ....[39]....
        /*052c*/ 	.word	0x0000ec10
        /*0530*/ 	.word	0x000000ff
        /*0534*/ 	.word	0x00034820
        /*0538*/ 	.short	0x010a
        /*053a*/ 	.byte	0x26
	.zero		1


	//   ....[40]....
        /*053c*/ 	.word	0x0000f020
        /*0540*/ 	.word	0x000000ff
        /*0544*/ 	.word	0x00034848
        /*0548*/ 	.short	0x010a
        /*054a*/ 	.byte	0x26
	.zero		1


	//   ....[41]....
        /*054c*/ 	.word	0x0000f2e0
        /*0550*/ 	.word	0x000000ff
        /*0554*/ 	.word	0x00034860
        /*0558*/ 	.short	0x010a
        /*055a*/ 	.byte	0x26
	.zero		1


	//   ....[42]....
        /*055c*/ 	.word	0x0000f7e0
        /*0560*/ 	.word	0x000000ff
        /*0564*/ 	.word	0x00034840
        /*0568*/ 	.short	0x010a
        /*056a*/ 	.byte	0x26
	.zero		1


	//   ....[43]....
        /*056c*/ 	.word	0x0000fac0
        /*0570*/ 	.word	0x000000ff
        /*0574*/ 	.word	0x00034868
        /*0578*/ 	.short	0x010a
        /*057a*/ 	.byte	0x26
	.zero		1


	//   ....[44]....
        /*057c*/ 	.word	0x00010010
        /*0580*/ 	.word	0x000000ff
        /*0584*/ 	.word	0x00034848
        /*0588*/ 	.short	0x010a
        /*058a*/ 	.byte	0x26
	.zero		1


	//   ....[45]....
        /*058c*/ 	.word	0x000102d0
        /*0590*/ 	.word	0x000000ff
        /*0594*/ 	.word	0x00034860
        /*0598*/ 	.short	0x010a
        /*059a*/ 	.byte	0x26
	.zero		1


	//   ....[46]....
        /*059c*/ 	.word	0x00010660
        /*05a0*/ 	.word	0x00000003
        /*05a4*/ 	.word	0x00034860
        /*05a8*/ 	.short	0x010a
        /*05aa*/ 	.byte	0x3f
	.zero		1


	//   ....[47]....
        /*05ac*/ 	.word	0x000109f0
        /*05b0*/ 	.word	0x00000002
        /*05b4*/ 	.word	0x00034820
        /*05b8*/ 	.short	0x010a
        /*05ba*/ 	.byte	0x3f
	.zero		1


	//   ....[48]....
        /*05bc*/ 	.word	0x00010b90
        /*05c0*/ 	.word	0x00000007
        /*05c4*/ 	.word	0x00000000
        /*05c8*/ 	.short	0x010a
        /*05ca*/ 	.byte	0x3f
	.zero		1


	//   ....[49]....
        /*05cc*/ 	.word	0x00010c00
        /*05d0*/ 	.word	0x00000008
        /*05d4*/ 	.word	0x00000000
        /*05d8*/ 	.short	0x010a
        /*05da*/ 	.byte	0x3f
	.zero		1


	//   ....[50]....
        /*05dc*/ 	.word	0x00010c60
        /*05e0*/ 	.word	0x00000007
        /*05e4*/ 	.word	0x00000000
        /*05e8*/ 	.short	0x010a
        /*05ea*/ 	.byte	0x3f
	.zero		1


	//   ....[51]....
        /*05ec*/ 	.word	0x00010c90
        /*05f0*/ 	.word	0x00000006
        /*05f4*/ 	.word	0x00000000
        /*05f8*/ 	.short	0x010a
        /*05fa*/ 	.byte	0x3f
	.zero		1


	//   ....[52]....
        /*05fc*/ 	.word	0x00010d10
        /*0600*/ 	.word	0x00000003
        /*0604*/ 	.word	0x00034800
        /*0608*/ 	.short	0x010a
        /*060a*/ 	.byte	0x3f
	.zero		1


	//   ....[53]....
        /*060c*/ 	.word	0x00010d80
        /*0610*/ 	.word	0x00000003
        /*0614*/ 	.word	0x00034830
        /*0618*/ 	.short	0x010a
        /*061a*/ 	.byte	0x3f
	.zero		1


	//   ....[54]....
        /*061c*/ 	.word	0x00010dd0
        /*0620*/ 	.word	0x00000005
        /*0624*/ 	.word	0x00034830
        /*0628*/ 	.short	0x010a
        /*062a*/ 	.byte	0x3f
	.zero		1


	//   ....[55]....
        /*062c*/ 	.word	0x00010e30
        /*0630*/ 	.word	0x00000005
        /*0634*/ 	.word	0x00034850
        /*0638*/ 	.short	0x010a
        /*063a*/ 	.byte	0x3f
	.zero		1


	//   ....[56]....
        /*063c*/ 	.word	0x00010e80
        /*0640*/ 	.word	0x0000000b
        /*0644*/ 	.word	0x00034850
        /*0648*/ 	.short	0x010a
        /*064a*/ 	.byte	0x3f
	.zero		1


	//   ....[57]....
        /*064c*/ 	.word	0x00010fe0
        /*0650*/ 	.word	0x00000003
        /*0654*/ 	.word	0x00034840
        /*0658*/ 	.short	0x010a
        /*065a*/ 	.byte	0x3f
	.zero		1


	//   ....[58]....
        /*065c*/ 	.word	0x00011ad0
        /*0660*/ 	.word	0x00000003
        /*0664*/ 	.word	0x00034820
        /*0668*/ 	.short	0x010a
        /*066a*/ 	.byte	0x3f
	.zero		1


	//   ....[59]....
        /*066c*/ 	.word	0x00011b30
        /*0670*/ 	.word	0x00000003
        /*0674*/ 	.word	0x00034848
        /*0678*/ 	.short	0x010a
        /*067a*/ 	.byte	0x3f
	.zero		1


	//   ....[60]....
        /*067c*/ 	.word	0x00011b90
        /*0680*/ 	.word	0x00000003
        /*0684*/ 	.word	0x00034860
        /*0688*/ 	.short	0x010a
        /*068a*/ 	.byte	0x3f
	.zero		1


	//   ....[61]....
        /*068c*/ 	.word	0x00011bf0
        /*0690*/ 	.word	0x00000003
        /*0694*/ 	.word	0x00034840
        /*0698*/ 	.short	0x010a
        /*069a*/ 	.byte	0x3f
	.zero		1


	//   ....[62]....
        /*069c*/ 	.word	0x00011c50
        /*06a0*/ 	.word	0x00000003
        /*06a4*/ 	.word	0x00034868
        /*06a8*/ 	.short	0x010a
        /*06aa*/ 	.byte	0x3f
	.zero		1


	//   ....[63]....
        /*06ac*/ 	.word	0x00011cb0
        /*06b0*/ 	.word	0x00000003
        /*06b4*/ 	.word	0x00034848
        /*06b8*/ 	.short	0x010a
        /*06ba*/ 	.byte	0x3f
	.zero		1


	//   ....[64]....
        /*06bc*/ 	.word	0x00011d10
        /*06c0*/ 	.word	0x00000003
        /*06c4*/ 	.word	0x00034860
        /*06c8*/ 	.short	0x010a
        /*06ca*/ 	.byte	0x3f
	.zero		1


	//   ....[65]....
        /*06cc*/ 	.word	0x00011d60
        /*06d0*/ 	.word	0x00000003
        /*06d4*/ 	.word	0x00034860
        /*06d8*/ 	.short	0x010a
        /*06da*/ 	.byte	0x3f
	.zero		1


	//   ....[66]....
        /*06dc*/ 	.word	0x00011db0
        /*06e0*/ 	.word	0x00000002
        /*06e4*/ 	.word	0x00034820
        /*06e8*/ 	.short	0x010a
        /*06ea*/ 	.byte	0x3f
	.zero		1


	//   ....[67]....
        /*06ec*/ 	.word	0x00011f50
        /*06f0*/ 	.word	0x00000007
        /*06f4*/ 	.word	0x00000000
        /*06f8*/ 	.short	0x010a
        /*06fa*/ 	.byte	0x3f
	.zero		1


	//   ....[68]....
        /*06fc*/ 	.word	0x00011fa0
        /*0700*/ 	.word	0x00000008
        /*0704*/ 	.word	0x00000000
        /*0708*/ 	.short	0x010a
        /*070a*/ 	.byte	0x3f
	.zero		1


	//   ....[69]....
        /*070c*/ 	.word	0x00011ff0
        /*0710*/ 	.word	0x00000007
        /*0714*/ 	.word	0x00000000
        /*0718*/ 	.short	0x010a
        /*071a*/ 	.byte	0x3f
	.zero		1


	//----- nvinfo : EIATTR_NUM_MBARRIERS
	.align		4
.L_871:
        /*071c*/ 	.byte	0x03, 0x38
        /*071e*/ 	.short	0x0016


	//----- nvinfo : EIATTR_EXIT_INSTR_OFFSETS
	.align		4
        /*0720*/ 	.byte	0x04, 0x1c
        /*0722*/ 	.short	(.L_873 - .L_872)


	//   ....[0]....
.L_872:
        /*0724*/ 	.word	0x00010ce0


	//----- nvinfo : EIATTR_MAX_THREADS
	.align		4
.L_873:
        /*0728*/ 	.byte	0x04, 0x05
        /*072a*/ 	.short	(.L_875 - .L_874)
.L_874:
        /*072c*/ 	.word	0x00000180
        /*0730*/ 	.word	0x00000001
        /*0734*/ 	.word	0x00000001


	//----- nvinfo : EIATTR_CRS_STACK_SIZE
	.align		4
.L_875:
        /*0738*/ 	.byte	0x04, 0x1e
        /*073a*/ 	.short	(.L_877 - .L_876)
.L_876:
        /*073c*/ 	.word	0x00000000


	//----- nvinfo : EIATTR_CBANK_PARAM_SIZE
	.align		4
.L_877:
        /*0740*/ 	.byte	0x03, 0x19
        /*0742*/ 	.short	0x0a70


	//----- nvinfo : EIATTR_PARAM_CBANK
	.align		4
        /*0744*/ 	.byte	0x04, 0x0a
        /*0746*/ 	.short	(.L_879 - .L_878)
	.align		4
.L_878:
        /*0748*/ 	.word	index@(.nv.constant0._ZN7cutlass13device_kernelIN5flash11enable_sm90INS1_16FlashAttnFwdSm90INS1_25CollectiveMainloopFwdSm90ILi2EN4cute5tupleIJNS5_1CILi1EEES8_S8_EEENS6_IJNS7_ILi128EEENS7_ILi176EEESA_EEELi128ENS_6half_tEfNS_4arch4Sm90ELb0ELb0ELb0ELb0ELb0ELb0ELb0ELb1ELb1ELb1ELb1ELb0EEENS1_21CollectiveEpilogueFwdINS6_IJSA_SA_SB_EEES9_SD_SF_Li256ELb0ELb1ELb1ELb0EEENS1_19SingleTileSchedulerILb0ELb1ELb1ELi128EEEEEEEEEvNT_6ParamsE)
        /*074c*/ 	.short	0x0210
        /*074e*/ 	.short	0x0a70


	//----- nvinfo : EIATTR_SW_WAR
	.align		4
.L_879:
        /*0750*/ 	.byte	0x04, 0x36
        /*0752*/ 	.short	(.L_881 - .L_880)
.L_880:
        /*0754*/ 	.word	0x00000008
.L_881:


//--------------------- .nv.info._ZN7cutlass13device_kernelIN5flash11enable_sm90INS1_16FlashAttnFwdSm90INS1_25CollectiveMainloopFwdSm90ILi2EN4cute5tupleIJNS5_1CILi1EEES8_S8_EEENS6_IJNS7_ILi128EEENS7_ILi176EEESA_EEELi128ENS_6half_tEfNS_4arch4Sm90ELb0ELb0ELb0ELb1ELb0ELb0ELb0ELb1ELb1ELb1ELb1ELb0EEENS1_21CollectiveEpilogueFwdINS6_IJSA_SA_SB_EEES9_SD_SF_Li256ELb1ELb1ELb1ELb0EEENS1_36VarlenDynamicPersistentTileSchedulerILi128ELi176ELi256ELi128ELb1ELb1ELb1ELb0ELb1ELb1EEEEEEEEEvNT_6ParamsE --------------------------
	.section	.nv.info._ZN7cutlass13device_kernelIN5flash11enable_sm90INS1_16FlashAttnFwdSm90INS1_25CollectiveMainloopFwdSm90ILi2EN4cute5tupleIJNS5_1CILi1EEES8_S8_EEENS6_IJNS7_ILi128EEENS7_ILi176EEESA_EEELi128ENS_6half_tEfNS_4arch4Sm90ELb0ELb0ELb0ELb1ELb0ELb0ELb0ELb1ELb1ELb1ELb1ELb0EEENS1_21CollectiveEpilogueFwdINS6_IJSA_SA_SB_EEES9_SD_SF_Li256ELb1ELb1ELb1ELb0EEENS1_36VarlenDynamicPersistentTileSchedulerILi128ELi176ELi256ELi128ELb1ELb1ELb1ELb0ELb1ELb1EEEEEEEEEvNT_6ParamsE,"",@"SHT_CUDA_INFO"
	.sectionflags	@""
	.align	4


	//----- nvinfo : EIATTR_CUDA_API_VERSION
	.align		4
        /*0000*/ 	.byte	0x04, 0x37
        /*0002*/ 	.short	(.L_883 - .L_882)
.L_882:
        /*0004*/ 	.word	0x00000082


	//----- nvinfo : EIATTR_KPARAM_INFO
	.align		4
.L_883:
        /*0008*/ 	.byte	0x04, 0x17
        /*000a*/ 	.short	(.L_885 - .L_884)
.L_884:
        /*000c*/ 	.word	0x00000000
        /*0010*/ 	.short	0x0000
        /*0012*/ 	.short	0x0070
        /*0014*/ 	.byte	0x00, 0xf0, 0x01, 0x2a


	//----- nvinfo : EIATTR_SPARSE_MMA_MASK
	.align		4
.L_885:
        /*0018*/ 	.byte	0x03, 0x50
        /*001a*/ 	.short	0x0000


	//----- nvinfo : EIATTR_MAXREG_COUNT
	.align		4
        /*001c*/ 	.byte	0x03, 0x1b
        /*001e*/ 	.short	0x00a8


	//----- nvinfo : EIATTR_NUM_BARRIERS
	.align		4
        /*0020*/ 	.byte	0x02, 0x4c
        /*0022*/ 	.byte	0x10
	.zero		1


	//----- nvinfo : EIATTR_EXTERNS
	.align		4
        /*0024*/ 	.byte	0x04, 0x0f
        /*0026*/ 	.short	(.L_887 - .L_886)


	//   ....[0]....
	.align		4
.L_886:
        /*0028*/ 	.word	index@(__assertfail)


	//----- nvinfo : EIATTR_ANNOTATIONS
	.align		4
.L_887:
        /*002c*/ 	.byte	0x04, 0x55
        /*002e*/ 	.short	(.L_889 - .L_888)


	//   ....[0]....
.L_888:
        /* <DEDUP_REMOVED lines=83> */


	//----- nvinfo : EIATTR_MERCURY_ISA_VERSION
	.align		4
.L_889:
        /*0550*/ 	.byte	0x03, 0x5f
        /*0552*/ 	.short	0x0101


	//----- nvinfo : EIATTR_UNUSED_LOAD_BYTE_OFFSET
	.align		4
        /*0554*/ 	.byte	0x04, 0x44
        /*0556*/ 	.short	(.L_891 - .L_890)


	//   ....[0]....
.L_890:
        /*0558*/ 	.word	0x00000a50
        /*055c*/ 	.word	0x0000fff0


	//   ....[1]....
        /*0560*/ 	.word	0x0000c6a0
        /*0564*/ 	.word	0x0000fff0


	//----- nvinfo : EIATTR_INT_WARP_WIDE_INSTR_OFFSETS
	.align		4
.L_891:
        /*0568*/ 	.byte	0x04, 0x31
        /*056a*/ 	.short	(.L_893 - .L_892)


	//   ....[0]....
.L_892:
        /*056c*/ 	.word	0x00000130


	//   ....[1]....
        /*0570*/ 	.word	0x00000170


	//   ....[2]....
        /*0574*/ 	.word	0x000001e0


	//   ....[3]....
        /*0578*/ 	.word	0x000111e0


	//   ....[4]....
        /*057c*/ 	.word	0x00011280


	//   ....[5]....
        /*0580*/ 	.word	0x00014980


	//   ....[6]....
        /*0584*/ 	.word	0x00014a20


	//----- nvinfo : EIATTR_COOP_GROUP_MASK_REGIDS
	.align		4
.L_893:
        /*0588*/ 	.byte	0x04, 0x29
        /*058a*/ 	.short	(.L_895 - .L_894)


	//   ....[0]....
.L_894:
        /*058c*/ 	.word	0xffffffff


	//   ....[1]....
        /*0590*/ 	.word	0xffffffff


	//   ....[2]....
        /*0594*/ 	.word	0xffffffff


	//   ....[3]....
        /*0598*/ 	.word	0xffffffff


	//   ....[4]....
        /*059c*/ 	.word	0xffffffff


	//   ....[5]....
        /*05a0*/ 	.word	0xffffffff


	//   ....[6]....
        /*05a4*/ 	.word	0xffffffff


	//   ....[7]....
        /*05a8*/ 	.word	0xffffffff


	//   ....[8]....
        /*05ac*/ 	.word	0xffffffff


	//   ....[9]....
        /*05b0*/ 	.word	0xffffffff


	//   ....[10]....
        /*05b4*/ 	.word	0xffffffff


	//   ....[11]....
        /*05b8*/ 	.word	0xffffffff


	//   ....[12]....
        /*05bc*/ 	.word	0xffffffff


	//   ....[13]....
        /*05c0*/ 	.word	0xffffffff


	//   ....[14]....
        /*05c4*/ 	.word	0xffffffff


	//   ....[15]....
        /*05c8*/ 	.word	0xffffffff


	//   ....[16]....
        /*05cc*/ 	.word	0xffffffff


	//   ....[17]....
        /*05d0*/ 	.word	0xffffffff


	//   ....[18]....
        /*05d4*/ 	.word	0xffffffff


	//   ....[19]....
        /*05d8*/ 	.word	0xffffffff


	//   ....[20]....
        /*05dc*/ 	.word	0xffffffff


	//   ....[21]....
        /*05e0*/ 	.word	0xffffffff


	//   ....[22]....
        /*05e4*/ 	.word	0xffffffff


	//   ....[23]....
        /*05e8*/ 	.word	0xffffffff


	//   ....[24]....
        /*05ec*/ 	.word	0xffffffff


	//   ....[25]....
        /*05f0*/ 	.word	0xffffffff


	//   ....[26]....
        /*05f4*/ 	.word	0xffffffff


	//   ....[27]....
        /*05f8*/ 	.word	0xffffffff


	//   ....[28]....
        /*05fc*/ 	.word	0xffffffff


	//   ....[29]....
        /*0600*/ 	.word	0xffffffff


	//   ....[30]....
        /*0604*/ 	.word	0xffffffff


	//   ....[31]....
        /*0608*/ 	.word	0xffffffff


	//   ....[32]....
        /*060c*/ 	.word	0xffffffff


	//   ....[33]....
        /*0610*/ 	.word	0xffffffff


	//   ....[34]....
        /*0614*/ 	.word	0xffffffff


	//   ....[35]....
        /*0618*/ 	.word	0xffffffff


	//   ....[36]....
        /*061c*/ 	.word	0xffffffff


	//   ....[37]....
        /*0620*/ 	.word	0xffffffff


	//   ....[38]....
        /*0624*/ 	.word	0xffffffff


	//   ....[39]....
        /*0628*/ 	.word	0xffffffff


	//   ....[40]....
        /*062c*/ 	.word	0xffffffff


	//   ....[41]....
        /*0630*/ 	.word	0xffffffff


	//   ....[42]....
        /*0634*/ 	.word	0xffffffff


	//   ....[43]....
        /*0638*/ 	.word	0xffffffff


	//   ....[44]....
        /*063c*/ 	.word	0xffffffff


	//   ....[45]....
        /*0640*/ 	.word	0xffffffff


	//   ....[46]....
        /*0644*/ 	.word	0xffffffff


	//   ....[47]....
        /*0648*/ 	.word	0xffffffff


	//   ....[48]....
        /*064c*/ 	.word	0xffffffff


	//   ....[49]....
        /*0650*/ 	.word	0xffffffff


	//   ....[50]....
        /*0654*/ 	.word	0xffffffff


	//   ....[51]....
        /*0658*/ 	.word	0xffffffff


	//   ....[52]....
        /*065c*/ 	.word	0xffffffff


	//   ....[53]....
        /*0660*/ 	.word	0xffffffff


	//   ....[54]....
        /*0664*/ 	.word	0xffffffff


	//   ....[55]....
        /*0668*/ 	.word	0xffffffff


	//   ....[56]....
        /*066c*/ 	.word	0xffffffff


	//   ....[57]....
        /*0670*/ 	.word	0xffffffff


	//   ....[58]....
        /*0674*/ 	.word	0xffffffff


	//   ....[59]....
        /*0678*/ 	.word	0xffffffff


	//   ....[60]....
        /*067c*/ 	.word	0xffffffff


	//   ....[61]....
        /*0680*/ 	.word	0xffffffff


	//   ....[62]....
        /*0684*/ 	.word	0xffffffff


	//   ....[63]....
        /*0688*/ 	.word	0xffffffff


	//   ....[64]....
        /*068c*/ 	.word	0xffffffff


	//   ....[65]....
        /*0690*/ 	.word	0xffffffff


	//   ....[66]....
        /*0694*/ 	.word	0xffffffff


	//   ....[67]....
        /*0698*/ 	.word	0xffffffff


	//   ....[68]....
        /*069c*/ 	.word	0xffffffff


	//   ....[69]....
        /*06a0*/ 	.word	0xffffffff


	//   ....[70]....
        /*06a4*/ 	.word	0xffffffff


	//   ....[71]....
        /*06a8*/ 	.word	0xffffffff


	//   ....[72]....
        /*06ac*/ 	.word	0xffffffff


	//   ....[73]....
        /*06b0*/ 	.word	0xffffffff


	//   ....[74]....
        /*06b4*/ 	.word	0xffffffff


	//   ....[75]....
        /*06b8*/ 	.word	0xffffffff


	//   ....[76]....
        /*06bc*/ 	.word	0xffffffff


	//   ....[77]....
        /*06c0*/ 	.word	0xffffffff


	//   ....[78]....
        /*06c4*/ 	.word	0xffffffff


	//   ....[79]....
        /*06c8*/ 	.word	0xffffffff


	//   ....[80]....
        /*06cc*/ 	.word	0xffffffff


	//   ....[81]....
        /*06d0*/ 	.word	0xffffffff


	//   ....[82]....
        /*06d4*/ 	.word	0xffffffff


	//   ....[83]....
        /*06d8*/ 	.word	0xffffffff


	//   ....[84]....
        /*06dc*/ 	.word	0xffffffff


	//   ....[85]....
        /*06e0*/ 	.word	0xffffffff


	//   ....[86]....
        /*06e4*/ 	.word	0xffffffff


	//   ....[87]....
        /*06e8*/ 	.word	0xffffffff


	//   ....[88]....
        /*06ec*/ 	.word	0xffffffff


	//   ....[89]....
        /*06f0*/ 	.word	0xffffffff


	//   ....[90]....
        /*06f4*/ 	.word	0xffffffff


	//   ....[91]....
        /*06f8*/ 	.word	0xffffffff


	//   ....[92]....
        /*06fc*/ 	.word	0xffffffff


	//   ....[93]....
        /*0700*/ 	.word	0xffffffff


	//   ....[94]....
        /*0704*/ 	.word	0xffffffff


	//   ....[95]....
        /*0708*/ 	.word	0xffffffff


	//   ....[96]....
        /*070c*/ 	.word	0xffffffff


	//   ....[97]....
        /*0710*/ 	.word	0x0500000f


	//   ....[98]....
        /*0714*/ 	.word	0x0500000f


	//   ....[99]....
        /*0718*/ 	.word	0x0500000f


	//   ....[100]....
        /*071c*/ 	.word	0x0500000f


	//   ....[101]....
        /*0720*/ 	.word	0x0500000f


	//   ....[102]....
        /*0724*/ 	.word	0x0500000f


	//   ....[103]....
        /*0728*/ 	.word	0x0500000f


	//   ....[104]....
        /*072c*/ 	.word	0x0500000f


	//   ....[105]....
        /*0730*/ 	.word	0x0500000f


	//   ....[106]....
        /*0734*/ 	.word	0x0500000f


	//   ....[107]....
        /*0738*/ 	.word	0x0500000f


	//   ....[108]....
        /*073c*/ 	.word	0x0500000f


	//   ....[109]....
        /*0740*/ 	.word	0x0500000f


	//   ....[110]....
        /*0744*/ 	.word	0x0500000f


	//   ....[111]....
        /*0748*/ 	.word	0x0500000f


	//   ....[112]....
        /*074c*/ 	.word	0x0500000f


	//   ....[113]....
        /*0750*/ 	.word	0x0500000f


	//   ....[114]....
        /*0754*/ 	.word	0x0500000f


	//   ....[115]....
        /*0758*/ 	.word	0x0500000f


	//   ....[116]....
        /*075c*/ 	.word	0x0500000f


	//   ....[117]....
        /*0760*/ 	.word	0x0500000f


	//   ....[118]....
        /*0764*/ 	.word	0x0500000f


	//   ....[119]....
        /*0768*/ 	.word	0x0500000f


	//   ....[120]....
        /*076c*/ 	.word	0x0500000f


	//   ....[121]....
        /*0770*/ 	.word	0x0500000f


	//   ....[122]....
        /*0774*/ 	.word	0x0500000f


	//   ....[123]....
        /*0778*/ 	.word	0x0500000f


	//   ....[124]....
        /*077c*/ 	.word	0x0500000f


	//   ....[125]....
        /*0780*/ 	.word	0x0500000f


	//   ....[126]....
        /*0784*/ 	.word	0x0500000f


	//   ....[127]....
        /*0788*/ 	.word	0x0500000f


	//   ....[128]....
        /*078c*/ 	.word	0x0500000f


	//   ....[129]....
        /*0790*/ 	.word	0x0500000f


	//   ....[130]....
        /*0794*/ 	.word	0x0500000f


	//   ....[131]....
        /*0798*/ 	.word	0x0500000f


	//   ....[132]....
        /*079c*/ 	.word	0x0500000f


	//----- nvinfo : EIATTR_COOP_GROUP_INSTR_OFFSETS
	.align		4
.L_895:
        /*07a0*/ 	.byte	0x04, 0x28
        /*07a2*/ 	.short	(.L_897 - .L_896)


	//   ....[0]....
.L_896:
        /*07a4*/ 	.word	0x00000070


	//   ....[1]....
        /*07a8*/ 	.word	0x00000140


	//   ....[2]....
        /*07ac*/ 	.word	0x00000190


	//   ....[3]....
        /*07b0*/ 	.word	0x000003c0


	//   ....[4]....
        /*07b4*/ 	.word	0x00000520


	//   ....[5]....
        /*07b8*/ 	.word	0x00000640


	//   ....[6]....
        /*07bc*/ 	.word	0x000007a0


	//   ....[7]....
        /*07c0*/ 	.word	0x00001b10


	//   ....[8]....
        /*07c4*/ 	.word	0x00005120


	//   ....[9]....
        /*07c8*/ 	.word	0x00005150


	//   ....[10]....
        /*07cc*/ 	.word	0x000058b0


	//   ....[11]....
        /*07d0*/ 	.word	0x00005940


	//   ....[12]....
        /*07d4*/ 	.word	0x00009af0


	//   ....[13]....
        /*07d8*/ 	.word	0x00009b10


	//   ....[14]....
        /*07dc*/ 	.word	0x0000a590


	//   ....[15]....
        /*07e0*/ 	.word	0x0000a630


	//   ....[16]....
        /*07e4*/ 	.word	0x0000bb30


	//   ....[17]....
        /*07e8*/ 	.word	0x0000bb90


	//   ....[18]....
        /*07ec*/ 	.word	0x0000c080


	//   ....[19]....
        /*07f0*/ 	.word	0x0000c090


	//   ....[20]....
        /*07f4*/ 	.word	0x0000d2e0


	//   ....[21]....
        /*07f8*/ 	.word	0x0000d2f0


	//   ....[22]....
        /*07fc*/ 	.word	0x0000d340


	//   ....[23]....
        /*0800*/ 	.word	0x0000d370


	//   ....[24]....
        /*0804*/ 	.word	0x0000db60


	//   ....[25]....
        /*0808*/ 	.word	0x0000db90


	//   ....[26]....
        /*080c*/ 	.word	0x0000dc60


	//   ....[27]....
        /*0810*/ 	.word	0x0000dc80


	//   ....[28]....
        /*0814*/ 	.word	0x0000dd50


	//   ....[29]....
        /*0818*/ 	.word	0x0000dd70


	//   ....[30]....
        /*081c*/ 	.word	0x0000de50


	//   ....[31]....
        /*0820*/ 	.word	0x0000de70


	//   ....[32]....
        /*0824*/ 	.word	0x0000e370


	//   ....[33]....
        /*0828*/ 	.word	0x0000e380


	//   ....[34]....
        /*082c*/ 	.word	0x0000e7d0


	//   ....[35]....
        /*0830*/ 	.word	0x0000e7e0


	//   ....[36]....
        /*0834*/ 	.word	0x0000f6e0


	//   ....[37]....
        /*0838*/ 	.word	0x0000f700


	//   ....[38]....
        /*083c*/ 	.word	0x0000f7d0


	//   ....[39]....
        /*0840*/ 	.word	0x0000f7f0


	//   ....[40]....
        /*0844*/ 	.word	0x0000f8c0


	//   ....[41]....
        /*0848*/ 	.word	0x0000f8e0


	//   ....[42]....
        /*084c*/ 	.word	0x0000f9c0


	//   ....[43]....
        /*0850*/ 	.word	0x0000f9e0


	//   ....[44]....
        /*0854*/ 	.word	0x0000fb40


	//   ....[45]....
        /*0858*/ 	.word	0x0000fd90


	//   ....[46]....
        /*085c*/ 	.word	0x0000fdc0


	//   ....[47]....
        /*0860*/ 	.word	0x0000fdf0


	//   ....[48]....
        /*0864*/ 	.word	0x0000fe20


	//   ....[49]....
        /*0868*/ 	.word	0x0000fe50


	//   ....[50]....
        /*086c*/ 	.word	0x0000fe80


	//   ....[51]....
        /*0870*/ 	.word	0x00010030


	//   ....[52]....
        /*0874*/ 	.word	0x00010060


	//   ....[53]....
        /*0878*/ 	.word	0x00010090


	//   ....[54]....
        /*087c*/ 	.word	0x000100c0


	//   ....[55]....
        /*0880*/ 	.word	0x000100f0


	//   ....[56]....
        /*0884*/ 	.word	0x00010120


	//   ....[57]....
        /*0888*/ 	.word	0x000101b0


	//   ....[58]....
        /*088c*/ 	.word	0x000101e0


	//   ....[59]....
        /*0890*/ 	.word	0x000101f0


	//   ....[60]....
        /*0894*/ 	.word	0x000102a0


	//   ....[61]....
        /*0898*/ 	.word	0x000117e0


	//   ....[62]....
        /*089c*/ 	.word	0x00012390


	//   ....[63]....
        /*08a0*/ 	.word	0x000123c0


	//   ....[64]....
        /*08a4*/ 	.word	0x000123e0


	//   ....[65]....
        /*08a8*/ 	.word	0x00012400


	//   ....[66]....
        /*08ac*/ 	.word	0x00012510


	//   ....[67]....
        /*08b0*/ 	.word	0x00012520


	//   ....[68]....
        /*08b4*/ 	.word	0x000125b0


	//   ....[69]....
        /*08b8*/ 	.word	0x000125c0


	//   ....[70]....
        /*08bc*/ 	.word	0x00012650


	//   ....[71]....
        /*08c0*/ 	.word	0x00012660


	//   ....[72]....
        /*08c4*/ 	.word	0x000126f0


	//   ....[73]....
        /*08c8*/ 	.word	0x00012700


	//   ....[74]....
        /*08cc*/ 	.word	0x00012790


	//   ....[75]....
        /*08d0*/ 	.word	0x000127a0


	//   ....[76]....
        /*08d4*/ 	.word	0x000127f0


	//   ....[77]....
        /*08d8*/ 	.word	0x00012820


	//   ....[78]....
        /*08dc*/ 	.word	0x000150d0


	//   ....[79]....
        /*08e0*/ 	.word	0x00015100


	//   ....[80]....
        /*08e4*/ 	.word	0x00015160


	//   ....[81]....
        /*08e8*/ 	.word	0x00015190


	//   ....[82]....
        /*08ec*/ 	.word	0x000151c0


	//   ....[83]....
        /*08f0*/ 	.word	0x000151f0


	//   ....[84]....
        /*08f4*/ 	.word	0x00015220


	//   ....[85]....
        /*08f8*/ 	.word	0x00015250


	//   ....[86]....
        /*08fc*/ 	.word	0x00015420


	//   ....[87]....
        /*0900*/ 	.word	0x00015450


	//   ....[88]....
        /*0904*/ 	.word	0x00015480


	//   ....[89]....
        /*0908*/ 	.word	0x000154b0


	//   ....[90]....
        /*090c*/ 	.word	0x000154e0


	//   ....[91]....
        /*0910*/ 	.word	0x00015510


	//   ....[92]....
        /*0914*/ 	.word	0x000155d0


	//   ....[93]....
        /*0918*/ 	.word	0x000155f0


	//   ....[94]....
        /*091c*/ 	.word	0x00015600


	//   ....[95]....
        /*0920*/ 	.word	0x00015660


	//   ....[96]....
        /*0924*/ 	.word	0x00015d80


	//   ....[97]....
        /*0928*/ 	.word	0x00016260


	//   ....[98]....
        /*092c*/ 	.word	0x00016430


	//   ....[99]....
        /*0930*/ 	.word	0x00016480


	//   ....[100]....
        /*0934*/ 	.word	0x000165a0


	//   ....[101]....
        /*0938*/ 	.word	0x000165f0


	//   ....[102]....
        /*093c*/ 	.word	0x00016720


	//   ....[103]....
        /*0940*/ 	.word	0x00016770


	//   ....[104]....
        /*0944*/ 	.word	0x00016890


	//   ....[105]....
        /*0948*/ 	.word	0x000168e0


	//   ....[106]....
        /*094c*/ 	.word	0x00016a00


	//   ....[107]....
        /*0950*/ 	.word	0x00016a50


	//   ....[108]....
        /*0954*/ 	.word	0x00016b70


	//   ....[109]....
        /*0958*/ 	.word	0x00016bc0


	//   ....[110]....
        /*095c*/ 	.word	0x00016cc0


	//   ....[111]....
        /*0960*/ 	.word	0x00016d30


	//   ....[112]....
        /*0964*/ 	.word	0x00016e30


	//   ....[113]....
        /*0968*/ 	.word	0x00016e80


	//   ....[114]....
        /*096c*/ 	.word	0x000171b0


	//   ....[115]....
        /*0970*/ 	.word	0x00017250


	//   ....[116]....
        /*0974*/ 	.word	0x000173f0


	//   ....[117]....
        /*0978*/ 	.word	0x00017470


	//   ....[118]....
        /*097c*/ 	.word	0x000174f0


	//   ....[119]....
        /*0980*/ 	.word	0x00017570


	//   ....[120]....
        /*0984*/ 	.word	0x000175f0


	//   ....[121]....
        /*0988*/ 	.word	0x00017680


	//   ....[122]....
        /*098c*/ 	.word	0x00017720


	//   ....[123]....
        /*0990*/ 	.word	0x000177d0


	//   ....[124]....
        /*0994*/ 	.word	0x00017850


	//   ....[125]....
        /*0998*/ 	.word	0x000178d0


	//   ....[126]....
        /*099c*/ 	.word	0x00017950


	//   ....[127]....
        /*09a0*/ 	.word	0x000179e0


	//   ....[128]....
        /*09a4*/ 	.word	0x00017a60


	//   ....[129]....
        /*09a8*/ 	.word	0x00017b00


	//   ....[130]....
        /*09ac*/ 	.word	0x00017b50


	//   ....[131]....
        /*09b0*/ 	.word	0x00017be0


	//   ....[132]....
        /*09b4*/ 	.word	0x00017d10


	//----- nvinfo : EIATTR_REG_RECONFIG
	.align		4
.L_897:
        /*09b8*/ 	.byte	0x01, 0x54
	.zero		2


	//----- nvinfo : EIATTR_SYSCALL_OFFSETS
	.align		4
        /*09bc*/ 	.byte	0x04, 0x46
        /*09be*/ 	.short	(.L_899 - .L_898)


	//   ....[0]....
.L_898:
        /*09c0*/ 	.word	0x00001ca0


	//   ....[1]....
        /*09c4*/ 	.word	0x000113f0


	//   ....[2]....
        /*09c8*/ 	.word	0x00011540


	//   ....[3]....
        /*09cc*/ 	.word	0x00011640


	//   ....[4]....
        /*09d0*/ 	.word	0x00011f70


	//----- nvinfo : EIATTR_MBARRIER_INSTR_OFFSETS
	.align		4
.L_899:
        /*09d4*/ 	.byte	0x04, 0x39
        /*09d6*/ 	.short	(.L_901 - .L_900)


	//   ....[0]....
.L_900:
        /*09d8*/ 	.word	0x00000270
        /*09dc*/ 	.word	0x000000ff
        /*09e0*/ 	.word	0x00034800
        /*09e4*/ 	.short	0x0100
        /*09e6*/ 	.byte	0x08
	.zero		1


	//   ....[1]....
        /*09e8*/ 	.word	0x00000280
        /*09ec*/ 	.word	0x000000ff
        /*09f0*/ 	.word	0x00034820
        /*09f4*/ 	.short	0x0100
        /*09f6*/ 	.byte	0x08
	.zero		1


	//   ....[2]....
        /*09f8*/ 	.word	0x00000370
        /*09fc*/ 	.word	0x000000ff
        /*0a00*/ 	.word	0x00034830
        /*0a04*/ 	.short	0x0100
        /*0a06*/ 	.byte	0x08
	.zero		1


	//   ....[3]....
        /*0a08*/ 	.word	0x00000380
        /*0a0c*/ 	.word	0x000000ff
        /*0a10*/ 	.word	0x00034840
        /*0a14*/ 	.short	0x0100
        /*0a16*/ 	.byte	0x08
	.zero		1


	//   ....[4]....
        /*0a18*/ 	.word	0x00000390
        /*0a1c*/ 	.word	0x000000ff
        /*0a20*/ 	.word	0x00034838
        /*0a24*/ 	.short	0x0100
        /*0a26*/ 	.byte	0x08
	.zero		1


	//   ....[5]....
        /*0a28*/ 	.word	0x000003a0
        /*0a2c*/ 	.word	0x000000ff
        /*0a30*/ 	.word	0x00034848
        /*0a34*/ 	.short	0x0100
        /*0a36*/ 	.byte	0x08
	.zero		1


	//   ....[6]....
        /*0a38*/ 	.word	0x000004d0
        /*0a3c*/ 	.word	0x000000ff
        /*0a40*/ 	.word	0x00034850
        /*0a44*/ 	.short	0x0100
        /*0a46*/ 	.byte	0x08
	.zero		1


	//   ....[7]....
        /*0a48*/ 	.word	0x000004e0
        /*0a4c*/ 	.word	0x000000ff
        /*0a50*/ 	.word	0x00034860
        /*0a54*/ 	.short	0x0100
        /*0a56*/ 	.byte	0x08
	.zero		1


	//   ....[8]....
        /*0a58*/ 	.word	0x000004f0
        /*0a5c*/ 	.word	0x000000ff
        /*0a60*/ 	.word	0x00034858
        /*0a64*/ 	.short	0x0100
        /*0a66*/ 	.byte	0x08
	.zero		1


	//   ....[9]....
        /*0a68*/ 	.word	0x00000500
        /*0a6c*/ 	.word	0x000000ff
        /*0a70*/ 	.word	0x00034868
        /*0a74*/ 	.short	0x0100
        /*0a76*/ 	.byte	0x08
	.zero		1


	//   ....[10]....
        /*0a78*/ 	.word	0x000005f0
        /*0a7c*/ 	.word	0x000000ff
        /*0a80*/ 	.word	0x00034870
        /*0a84*/ 	.short	0x0100
        /*0a86*/ 	.byte	0x06
	.zero		1


	//   ....[11]....
        /*0a88*/ 	.word	0x00000600
        /*0a8c*/ 	.word	0x000000ff
        /*0a90*/ 	.word	0x00034880
        /*0a94*/ 	.short	0x0100
        /*0a96*/ 	.byte	0x06
	.zero		1


	//   ....[12]....
        /*0a98*/ 	.word	0x00000610
        /*0a9c*/ 	.word	0x000000ff
        /*0aa0*/ 	.word	0x00034878
        /*0aa4*/ 	.short	0x0100
        /*0aa6*/ 	.byte	0x06
	.zero		1


	//   ....[13]....
        /*0aa8*/ 	.word	0x00000620
        /*0aac*/ 	.word	0x000000ff
        /*0ab0*/ 	.word	0x00034888
        /*0ab4*/ 	.short	0x0100
        /*0ab6*/ 	.byte	0x06
	.zero		1


	//   ....[14]....
        /*0ab8*/ 	.word	0x00000750
        /*0abc*/ 	.word	0x000000ff
        /*0ac0*/ 	.word	0x00034890
        /*0ac4*/ 	.short	0x0100
        /*0ac6*/ 	.byte	0x08
	.zero		1


	//   ....[15]....
        /*0ac8*/ 	.word	0x00000760
        /*0acc*/ 	.word	0x000000ff
        /*0ad0*/ 	.word	0x000348a0
        /*0ad4*/ 	.short	0x0100
        /*0ad6*/ 	.byte	0x08
	.zero		1


	//   ....[16]....
        /*0ad8*/ 	.word	0x00000770
        /*0adc*/ 	.word	0x000000ff
        /*0ae0*/ 	.word	0x00034898
        /*0ae4*/ 	.short	0x0100
        /*0ae6*/ 	.byte	0x08
	.zero		1


	//   ....[17]....
        /*0ae8*/ 	.word	0x00000780
        /*0aec*/ 	.word	0x000000ff
        /*0af0*/ 	.word	0x000348a8
        /*0af4*/ 	.short	0x0100
        /*0af6*/ 	.byte	0x08
	.zero		1


	//   ....[18]....
        /*0af8*/ 	.word	0x000008b0
        /*0afc*/ 	.word	0x000000ff
        /*0b00*/ 	.word	0x000348b0
        /*0b04*/ 	.short	0x0100
        /*0b06*/ 	.byte	0x08
	.zero		1


	//   ....[19]....
        /*0b08*/ 	.word	0x000008c0
        /*0b0c*/ 	.word	0x000000ff
        /*0b10*/ 	.word	0x000348c0
        /*0b14*/ 	.short	0x0100
        /*0b16*/ 	.byte	0x08
	.zero		1


	//   ....[20]....
        /*0b18*/ 	.word	0x000008d0
        /*0b1c*/ 	.word	0x000000ff
        /*0b20*/ 	.word	0x000348b8
        /*0b24*/ 	.short	0x0100
        /*0b26*/ 	.byte	0x08
	.zero		1


	//   ....[21]....
        /*0b28*/ 	.word	0x000008e0
        /*0b2c*/ 	.word	0x000000ff
        /*0b30*/ 	.word	0x000348c8
        /*0b34*/ 	.short	0x0100
        /*0b36*/ 	.byte	0x08
	.zero		1


	//   ....[22]....
        /*0b38*/ 	.word	0x00001d60
        /*0b3c*/ 	.word	0x00000000
        /*0b40*/ 	.word	0x00034800
        /*0b44*/ 	.short	0x010a
        /*0b46*/ 	.byte	0x3f
	.zero		1


	//   ....[23]....
        /*0b48*/ 	.word	0x00001e00
        /*0b4c*/ 	.word	0x0000000b
        /*0b50*/ 	.word	0x00034830
        /*0b54*/ 	.short	0x010a
        /*0b56*/ 	.byte	0x3f
	.zero		1


	//   ....[24]....
        /*0b58*/ 	.word	0x00001e70
        /*0b5c*/ 	.word	0x0000000b
        /*0b60*/ 	.word	0x00034830
        /*0b64*/ 	.short	0x010a
        /*0b66*/ 	.byte	0x3f
	.zero		1


	//   ....[25]....
        /*0b68*/ 	.word	0x00005130
        /*0b6c*/ 	.word	0x0000000b
        /*0b70*/ 	.word	0x00000000
        /*0b74*/ 	.short	0x0101
        /*0b76*/ 	.byte	0x3f
	.zero		1


	//   ....[26]....
        /*0b78*/ 	.word	0x00006f60
        /*0b7c*/ 	.word	0x00000000
        /*0b80*/ 	.word	0x00034830
        /*0b84*/ 	.short	0x010a
        /*0b86*/ 	.byte	0x3f
	.zero		1


	//   ....[27]....
        /*0b88*/ 	.word	0x00006fa0
        /*0b8c*/ 	.word	0x00000000
        /*0b90*/ 	.word	0x00034830
        /*0b94*/ 	.short	0x010a
        /*0b96*/ 	.byte	0x3f
	.zero		1


	//   ....[28]....
        /*0b98*/ 	.word	0x00009680
        /*0b9c*/ 	.word	0x000000ff
        /*0ba0*/ 	.word	0x00034850
        /*0ba4*/ 	.short	0x010a
        /*0ba6*/ 	.byte	0x06
	.zero		1


	//   ....[29]....
        /*0ba8*/ 	.word	0x000096c0
        /*0bac*/ 	.word	0x000000ff
        /*0bb0*/ 	.word	0x00034850
        /*0bb4*/ 	.short	0x010a
        /*0bb6*/ 	.byte	0x06
	.zero		1


	//   ....[30]....
        /*0bb8*/ 	.word	0x0000adf0
        /*0bbc*/ 	.word	0x0000008d
        /*0bc0*/ 	.word	0x00000000
        /*0bc4*/ 	.short	0x0101
        /*0bc6*/ 	.byte	0x3f
	.zero		1


	//   ....[31]....
        /*0bc8*/ 	.word	0x0000af80
        /*0bcc*/ 	.word	0x0000007a
        /*0bd0*/ 	.word	0x00000000
        /*0bd4*/ 	.short	0x0101
        /*0bd6*/ 	.byte	0x3f
	.zero		1


	//   ....[32]....
        /*0bd8*/ 	.word	0x0000ba70
        /*0bdc*/ 	.word	0x00000008
        /*0be0*/ 	.word	0x00034850
        /*0be4*/ 	.short	0x010a
        /*0be6*/ 	.byte	0x3f
	.zero		1


	//   ....[33]....
        /*0be8*/ 	.word	0x0000bab0
        /*0bec*/ 	.word	0x00000008
        /*0bf0*/ 	.word	0x00034850
        /*0bf4*/ 	.short	0x010a
        /*0bf6*/ 	.byte	0x3f
	.zero		1


	//   ....[34]....
        /*0bf8*/ 	.word	0x0000c230
        /*0bfc*/ 	.word	0x00000008
        /*0c00*/ 	.word	0x00000000
        /*0c04*/ 	.short	0x0101
        /*0c06*/ 	.byte	0x3f
	.zero		1


	//   ....[35]....
        /*0c08*/ 	.word	0x0000db50
        /*0c0c*/ 	.word	0x00000012
        /*0c10*/ 	.word	0x00000000
        /*0c14*/ 	.short	0x0101
        /*0c16*/ 	.byte	0x3f
	.zero		1


	//   ....[36]....
        /*0c18*/ 	.word	0x0000e0c0
        /*0c1c*/ 	.word	0x00000012
        /*0c20*/ 	.word	0x00000000
        /*0c24*/ 	.short	0x0101
        /*0c26*/ 	.byte	0x3f
	.zero		1


	//   ....[37]....
        /*0c28*/ 	.word	0x00011a60
        /*0c2c*/ 	.word	0x00000000
        /*0c30*/ 	.word	0x00034840
        /*0c34*/ 	.short	0x010a
        /*0c36*/ 	.byte	0x3f
	.zero		1


	//   ....[38]....
        /*0c38*/ 	.word	0x00012900
        /*0c3c*/ 	.word	0x00000012
        /*0c40*/ 	.word	0x00034800
        /*0c44*/ 	.short	0x0107
        /*0c46*/ 	.byte	0x3f
	.zero		1


	//   ....[39]....
        /*0c48*/ 	.word	0x00012a10
        /*0c4c*/ 	.word	0x00000012
        /*0c50*/ 	.word	0x00034800
        /*0c54*/ 	.short	0x0101
        /*0c56*/ 	.byte	0x3f
	.zero		1


	//   ....[40]....
        /*0c58*/ 	.word	0x00012a30
        /*0c5c*/ 	.word	0x00000012
        /*0c60*/ 	.word	0x00034820
        /*0c64*/ 	.short	0x010a
        /*0c66*/ 	.byte	0x3f
	.zero		1


	//   ....[41]....
        /*0c68*/ 	.word	0x00012e00
        /*0c6c*/ 	.word	0x00000003
        /*0c70*/ 	.word	0x00034840
        /*0c74*/ 	.short	0x010a
        /*0c76*/ 	.byte	0x3f
	.zero		1


	//   ....[42]....
        /*0c78*/ 	.word	0x000131a0
        /*0c7c*/ 	.word	0x00000003
        /*0c80*/ 	.word	0x00000060
        /*0c84*/ 	.short	0x010a
        /*0c86*/ 	.byte	0x3f
	.zero		1


	//   ....[43]....
        /*0c88*/ 	.word	0x00013840
        /*0c8c*/ 	.word	0x00000003
        /*0c90*/ 	.word	0x00034840
        /*0c94*/ 	.short	0x010a
        /*0c96*/ 	.byte	0x3f
	.zero		1


	//   ....[44]....
        /*0c98*/ 	.word	0x00013be0
        /*0c9c*/ 	.word	0x00000002
        /*0ca0*/ 	.word	0x00000060
        /*0ca4*/ 	.short	0x010a
        /*0ca6*/ 	.byte	0x3f
	.zero		1


	//   ....[45]....
        /*0ca8*/ 	.word	0x000141c0
        /*0cac*/ 	.word	0x00000002
        /*0cb0*/ 	.word	0x00034840
        /*0cb4*/ 	.short	0x010a
        /*0cb6*/ 	.byte	0x3f
	.zero		1


	//   ....[46]....
        /*0cb8*/ 	.word	0x00014560
        /*0cbc*/ 	.word	0x00000002
        /*0cc0*/ 	.word	0x00000060
        /*0cc4*/ 	.short	0x010a
        /*0cc6*/ 	.byte	0x3f
	.zero		1


	//   ....[47]....
        /*0cc8*/ 	.word	0x00014af0
        /*0ccc*/ 	.word	0x00000000
        /*0cd0*/ 	.word	0x00034860
        /*0cd4*/ 	.short	0x010a
        /*0cd6*/ 	.byte	0x3f
	.zero		1


	//   ....[48]....
        /*0cd8*/ 	.word	0x00015d00
        /*0cdc*/ 	.word	0x00000000
        /*0ce0*/ 	.word	0x00034820
        /*0ce4*/ 	.short	0x010a
        /*0ce6*/ 	.byte	0x3f
	.zero		1


	//   ....[49]....
        /*0ce8*/ 	.word	0x00015f10
        /*0cec*/ 	.word	0x00000006
        /*0cf0*/ 	.word	0x00000000
        /*0cf4*/ 	.short	0x010a
        /*0cf6*/ 	.byte	0x3f
	.zero		1


	//   ....[50]....
        /*0cf8*/ 	.word	0x00015f40
        /*0cfc*/ 	.word	0x00000007
        /*0d00*/ 	.word	0x00000000
        /*0d04*/ 	.short	0x010a
        /*0d06*/ 	.byte	0x3f
	.zero		1


	//   ....[51]....
        /*0d08*/ 	.word	0x00015fa0
        /*0d0c*/ 	.word	0x00000004
        /*0d10*/ 	.word	0x00000000
        /*0d14*/ 	.short	0x010a
        /*0d16*/ 	.byte	0x3f
	.zero		1


	//   ....[52]....
        /*0d18*/ 	.word	0x00015fd0
        /*0d1c*/ 	.word	0x00000003
        /*0d20*/ 	.word	0x00000000
        /*0d24*/ 	.short	0x010a
        /*0d26*/ 	.byte	0x3f
	.zero		1


	//   ....[53]....
        /*0d28*/ 	.word	0x00016030
        /*0d2c*/ 	.word	0x00000000
        /*0d30*/ 	.word	0x00034800
        /*0d34*/ 	.short	0x010a
        /*0d36*/ 	.byte	0x3f
	.zero		1


	//   ....[54]....
        /*0d38*/ 	.word	0x00016080
        /*0d3c*/ 	.word	0x0000000b
        /*0d40*/ 	.word	0x00034830
        /*0d44*/ 	.short	0x010a
        /*0d46*/ 	.byte	0x3f
	.zero		1


	//   ....[55]....
        /*0d48*/ 	.word	0x000160d0
        /*0d4c*/ 	.word	0x00000000
        /*0d50*/ 	.word	0x00034830
        /*0d54*/ 	.short	0x010a
        /*0d56*/ 	.byte	0x3f
	.zero		1


	//   ....[56]....
        /*0d58*/ 	.word	0x00016130
        /*0d5c*/ 	.word	0x0000000a
        /*0d60*/ 	.word	0x00034850
        /*0d64*/ 	.short	0x010a
        /*0d66*/ 	.byte	0x3f
	.zero		1


	//   ....[57]....
        /*0d68*/ 	.word	0x00016180
        /*0d6c*/ 	.word	0x00000008
        /*0d70*/ 	.word	0x00034850
        /*0d74*/ 	.short	0x010a
        /*0d76*/ 	.byte	0x3f
	.zero		1


	//   ....[58]....
        /*0d78*/ 	.word	0x00016320
        /*0d7c*/ 	.word	0x00000000
        /*0d80*/ 	.word	0x00034840
        /*0d84*/ 	.short	0x010a
        /*0d86*/ 	.byte	0x3f
	.zero		1


	//   ....[59]....
        /*0d88*/ 	.word	0x00016ec0
        /*0d8c*/ 	.word	0x00000012
        /*0d90*/ 	.word	0x00034820
        /*0d94*/ 	.short	0x010a
        /*0d96*/ 	.byte	0x3f
	.zero		1


	//   ....[60]....
        /*0d98*/ 	.word	0x00016f10
        /*0d9c*/ 	.word	0x00000003
        /*0da0*/ 	.word	0x00034840
        /*0da4*/ 	.short	0x010a
        /*0da6*/ 	.byte	0x3f
	.zero		1


	//   ....[61]....
        /*0da8*/ 	.word	0x00016f60
        /*0dac*/ 	.word	0x00000003
        /*0db0*/ 	.word	0x00000060
        /*0db4*/ 	.short	0x010a
        /*0db6*/ 	.byte	0x3f
	.zero		1


	//   ....[62]....
        /*0db8*/ 	.word	0x00016fb0
        /*0dbc*/ 	.word	0x00000003
        /*0dc0*/ 	.word	0x00034840
        /*0dc4*/ 	.short	0x010a
        /*0dc6*/ 	.byte	0x3f
	.zero		1


	//   ....[63]....
        /*0dc8*/ 	.word	0x00017000
        /*0dcc*/ 	.word	0x00000002
        /*0dd0*/ 	.word	0x00000060
        /*0dd4*/ 	.short	0x010a
        /*0dd6*/ 	.byte	0x3f
	.zero		1


	//   ....[64]....
        /*0dd8*/ 	.word	0x00017050
        /*0ddc*/ 	.word	0x00000002
        /*0de0*/ 	.word	0x00034840
        /*0de4*/ 	.short	0x010a
        /*0de6*/ 	.byte	0x3f
	.zero		1


	//   ....[65]....
        /*0de8*/ 	.word	0x000170a0
        /*0dec*/ 	.word	0x00000002
        /*0df0*/ 	.word	0x00000060
        /*0df4*/ 	.short	0x010a
        /*0df6*/ 	.byte	0x3f
	.zero		1


	//   ....[66]....
        /*0df8*/ 	.word	0x000170f0
        /*0dfc*/ 	.word	0x00000000
        /*0e00*/ 	.word	0x00034860
        /*0e04*/ 	.short	0x010a
        /*0e06*/ 	.byte	0x3f
	.zero		1


	//   ....[67]....
        /*0e08*/ 	.word	0x00017c30
        /*0e0c*/ 	.word	0x00000000
        /*0e10*/ 	.word	0x00034820
        /*0e14*/ 	.short	0x010a
        /*0e16*/ 	.byte	0x3f
	.zero		1


	//   ....[68]....
        /*0e18*/ 	.word	0x00017dd0
        /*0e1c*/ 	.word	0x00000006
        /*0e20*/ 	.word	0x00000000
        /*0e24*/ 	.short	0x010a
        /*0e26*/ 	.byte	0x3f
	.zero		1


	//   ....[69]....
        /*0e28*/ 	.word	0x00017e20
        /*0e2c*/ 	.word	0x00000007
        /*0e30*/ 	.word	0x00000000
        /*0e34*/ 	.short	0x010a
        /*0e36*/ 	.byte	0x3f
	.zero		1


	//   ....[70]....
        /*0e38*/ 	.word	0x00017e70
        /*0e3c*/ 	.word	0x00000004
        /*0e40*/ 	.word	0x00000000
        /*0e44*/ 	.short	0x010a
        /*0e46*/ 	.byte	0x3f
	.zero		1


	//----- nvinfo : EIATTR_NUM_MBARRIERS
	.align		4
.L_901:
        /*0e48*/ 	.byte	0x03, 0x38
        /*0e4a*/ 	.short	0x0016


	//----- nvinfo : EIATTR_EXIT_INSTR_OFFSETS
	.align		4
        /*0e4c*/ 	.byte	0x04, 0x1c
        /*0e4e*/ 	.short	(.L_903 - .L_902)


	//   ....[0]....
.L_902:
        /*0e50*/ 	.word	0x00000a90


	//   ....[1]....
        /*0e54*/ 	.word	0x0000fae0


	//   ....[2]....
        /*0e58*/ 	.word	0x00016020


	//----- nvinfo : EIATTR_MAX_THREADS
	.align		4
.L_903:
        /*0e5c*/ 	.byte	0x04, 0x05
        /*0e5e*/ 	.short	(.L_905 - .L_904)
.L_904:
        /*0e60*/ 	.word	0x00000180
        /*0e64*/ 	.word	0x00000001
        /*0e68*/ 	.word	0x00000001


	//----- nvinfo : EIATTR_CRS_STACK_SIZE
	.align		4
.L_905:
        /*0e6c*/ 	.byte	0x04, 0x1e
        /*0e6e*/ 	.short	(.L_907 - .L_906)
.L_906:
        /*0e70*/ 	.word	0x00000000


	//----- nvinfo : EIATTR_CBANK_PARAM_SIZE
	.align		4
.L_907:
        /*0e74*/ 	.byte	0x03, 0x19
        /*0e76*/ 	.short	0x0af0


	//----- nvinfo : EIATTR_PARAM_CBANK
	.align		4
        /*0e78*/ 	.byte	0x04, 0x0a
        /*0e7a*/ 	.short	(.L_909 - .L_908)
	.align		4
.L_908:
        /*0e7c*/ 	.word	index@(.nv.constant0._ZN7cutlass13device_kernelIN5flash11enable_sm90INS1_16FlashAttnFwdSm90INS1_25CollectiveMainloopFwdSm90ILi2EN4cute5tupleIJNS5_1CILi1EEES8_S8_EEENS6_IJNS7_ILi128EEENS7_ILi176EEESA_EEELi128ENS_6half_tEfNS_4arch4Sm90ELb0ELb0ELb0ELb1ELb0ELb0ELb0ELb1ELb1ELb1ELb1ELb0EEENS1_21CollectiveEpilogueFwdINS6_IJSA_SA_SB_EEES9_SD_SF_Li256ELb1ELb1ELb1ELb0EEENS1_36VarlenDynamicPersistentTileSchedulerILi128ELi176ELi256ELi128ELb1ELb1ELb1ELb0ELb1ELb1EEEEEEEEEvNT_6ParamsE)
        /*0e80*/ 	.short	0x0210
        /*0e82*/ 	.short	0x0af0


	//----- nvinfo : EIATTR_SW_WAR
	.align		4
.L_909:
        /*0e84*/ 	.byte	0x04, 0x36
        /*0e86*/ 	.short	(.L_911 - .L_910)
.L_910:
        /*0e88*/ 	.word	0x00000008
.L_911:


//--------------------- .nv.info._ZN7cutlass13device_kernelIN5flash11enable_sm90INS1_16FlashAttnFwdSm90INS1_25CollectiveMainloopFwdSm90ILi2EN4cute5tupleIJNS5_1CILi1EEES8_S8_EEENS6_IJNS7_ILi128EEENS7_ILi176EEESA_EEELi128ENS_6half_tEfNS_4arch4Sm90ELb0ELb0ELb0ELb1ELb0ELb1ELb0ELb1ELb1ELb1ELb1ELb0EEENS1_21CollectiveEpilogueFwdINS6_IJSA_SA_SB_EEES9_SD_SF_Li256ELb1ELb1ELb1ELb0EEENS1_36VarlenDynamicPersistentTileSchedulerILi128ELi176ELi256ELi128ELb1ELb1ELb1ELb0ELb1ELb1EEEEEEEEEvNT_6ParamsE --------------------------
	.section	.nv.info._ZN7cutlass13device_kernelIN5flash11enable_sm90INS1_16FlashAttnFwdSm90INS1_25CollectiveMainloopFwdSm90ILi2EN4cute5tupleIJNS5_1CILi1EEES8_S8_EEENS6_IJNS7_ILi128EEENS7_ILi176EEESA_EEELi128ENS_6half_tEfNS_4arch4Sm90ELb0ELb0ELb0ELb1ELb0ELb1ELb0ELb1ELb1ELb1ELb1ELb0EEENS1_21CollectiveEpilogueFwdINS6_IJSA_SA_SB_EEES9_SD_SF_Li256ELb1ELb1ELb1ELb0EEENS1_36VarlenDynamicPersistentTileSchedulerILi128ELi176ELi256ELi128ELb1ELb1ELb1ELb0ELb1ELb1EEEEEEEEEvNT_6ParamsE,"",@"SHT_CUDA_INFO"
	.sectionflags	@""
	.align	4


	//----- nvinfo : EIATTR_CUDA_API_VERSION
	.align		4
        /*0000*/ 	.byte	0x04, 0x37
        /*0002*/ 	.short	(.L_913 - .L_912)
.L_912:
        /*0004*/ 	.word	0x00000082


	//----- nvinfo : EIATTR_KPARAM_INFO
	.align		4
.L_913:
        /*0008*/ 	.byte	0x04, 0x17
        /*000a*/ 	.short	(.L_915 - .L_914)
.L_914:
        /*000c*/ 	.word	0x00000000
        /*0010*/ 	.short	0x0000
        /*0012*/ 	.short	0x0070
        /*0014*/ 	.byte	0x00, 0xf0, 0x01, 0x2a


	//----- nvinfo : EIATTR_SPARSE_MMA_MASK
	.align		4
.L_915:
        /*0018*/ 	.byte	0x03, 0x50
        /*001a*/ 	.short	0x0000


	//----- nvinfo : EIATTR_MAXREG_COUNT
	.align		4
        /*001c*/ 	.byte	0x03, 0x1b
        /*001e*/ 	.short	0x00a8


	//----- nvinfo : EIATTR_NUM_BARRIERS
	.align		4
        /*0020*/ 	.byte	0x02, 0x4c
        /*0022*/ 	.byte	0x10
	.zero		1


	//----- nvinfo : EIATTR_EXTERNS
	.align		4
        /*0024*/ 	.byte	0x04, 0x0f
        /*0026*/ 	.short	(.L_917 - .L_916)


	//   ....[0]....
	.align		4
.L_916:
        /*0028*/ 	.word	index@(__assertfail)


	//----- nvinfo : EIATTR_ANNOTATIONS
	.align		4
.L_917:
        /*002c*/ 	.byte	0x04, 0x55
        /*002e*/ 	.short	(.L_919 - .L_918)


	//   ....[0]....
.L_918:
        /* <DEDUP_REMOVED lines=143> */


	//----- nvinfo : EIATTR_MERCURY_ISA_VERSION
	.align		4
.L_919:
        /*0908*/ 	.byte	0x03, 0x5f
        /*090a*/ 	.short	0x0101


	//----- nvinfo : EIATTR_UNUSED_LOAD_BYTE_OFFSET
	.align		4
        /*090c*/ 	.byte	0x04, 0x44
        /*090e*/ 	.short	(.L_921 - .L_920)


	//   ....[0]....
.L_920:
        /*0910*/ 	.word	0x00000ac0
        /*0914*/ 	.word	0x0000fff0


	//   ....[1]....
        /*0918*/ 	.word	0x0001cea0
        /*091c*/ 	.word	0x0000fff0


	//----- nvinfo : EIATTR_INT_WARP_WIDE_INSTR_OFFSETS
	.align		4
.L_921:
        /*0920*/ 	.byte	0x04, 0x31
        /*0922*/ 	.short	(.L_923 - .L_922)


	//   ....[0]....
.L_922:
        /*0924*/ 	.word	0x00000190


	//   ....[1]....
        /*0928*/ 	.word	0x000001d0


	//   ....[2]....
        /*092c*/ 	.word	0x00000240


	//   ....[3]....
        /*0930*/ 	.word	0x00022f30


	//   ....[4]....
        /*0934*/ 	.word	0x00022fd0


	//   ....[5]....
        /*0938*/ 	.word	0x00026710


	//   ....[6]....
        /*093c*/ 	.word	0x00026780


	//----- nvinfo : EIATTR_COOP_GROUP_MASK_REGIDS
	.align		4
.L_923:
        /*0940*/ 	.byte	0x04, 0x29
        /*0942*/ 	.short	(.L_925 - .L_924)


	//   ....[0]....
.L_924:
        /*0944*/ 	.word	0xffffffff


	//   ....[1]....
        /*0948*/ 	.word	0xffffffff


	//   ....[2]....
        /*094c*/ 	.word	0xffffffff


	//   ....[3]....
        /*0950*/ 	.word	0xffffffff


	//   ....[4]....
        /*0954*/ 	.word	0xffffffff


	//   ....[5]....
        /*0958*/ 	.word	0xffffffff


	//   ....[6]....
        /*095c*/ 	.word	0xffffffff


	//   ....[7]....
        /*0960*/ 	.word	0xffffffff


	//   ....[8]....
        /*0964*/ 	.word	0xffffffff


	//   ....[9]....
        /*0968*/ 	.word	0xffffffff


	//   ....[10]....
        /*096c*/ 	.word	0xffffffff


	//   ....[11]....
        /*0970*/ 	.word	0xffffffff


	//   ....[12]....
        /*0974*/ 	.word	0xffffffff


	//   ....[13]....
        /*0978*/ 	.word	0xffffffff


	//   ....[14]....
        /*097c*/ 	.word	0xffffffff


	//   ....[15]....
        /*0980*/ 	.word	0xffffffff


	//   ....[16]....
        /*0984*/ 	.word	0xffffffff


	//   ....[17]....
        /*0988*/ 	.word	0xffffffff


	//   ....[18]....
        /*098c*/ 	.word	0xffffffff


	//   ....[19]....
        /*0990*/ 	.word	0xffffffff


	//   ....[20]....
        /*0994*/ 	.word	0xffffffff


	//   ....[21]....
        /*0998*/ 	.word	0xffffffff


	//   ....[22]....
        /*099c*/ 	.word	0xffffffff


	//   ....[23]....
        /*09a0*/ 	.word	0xffffffff


	//   ....[24]....
        /*09a4*/ 	.word	0xffffffff


	//   ....[25]....
        /*09a8*/ 	.word	0xffffffff


	//   ....[26]....
        /*09ac*/ 	.word	0xffffffff


	//   ....[27]....
        /*09b0*/ 	.word	0xffffffff


	//   ....[28]....
        /*09b4*/ 	.word	0xffffffff


	//   ....[29]....
        /*09b8*/ 	.word	0xffffffff


	//   ....[30]....
        /*09bc*/ 	.word	0xffffffff


	//   ....[31]....
        /*09c0*/ 	.word	0xffffffff


	//   ....[32]....
        /*09c4*/ 	.word	0xffffffff


	//   ....[33]....
        /*09c8*/ 	.word	0xffffffff


	//   ....[34]....
        /*09cc*/ 	.word	0xffffffff


	//   ....[35]....
        /*09d0*/ 	.word	0xffffffff


	//   ....[36]....
        /*09d4*/ 	.word	0xffffffff


	//   ....[37]....
        /*09d8*/ 	.word	0xffffffff


	//   ....[38]....
        /*09dc*/ 	.word	0xffffffff


	//   ....[39]....
        /*09e0*/ 	.word	0xffffffff


	//   ....[40]....
        /*09e4*/ 	.word	0xffffffff


	//   ....[41]....
        /*09e8*/ 	.word	0xffffffff


	//   ....[42]....
        /*09ec*/ 	.word	0xffffffff


	//   ....[43]....
        /*09f0*/ 	.word	0xffffffff


	//   ....[44]....
        /*09f4*/ 	.word	0xffffffff


	//   ....[45]....
        /*09f8*/ 	.word	0xffffffff


	//   ....[46]....
        /*09fc*/ 	.word	0xffffffff


	//   ....[47]....
        /*0a00*/ 	.word	0xffffffff


	//   ....[48]....
        /*0a04*/ 	.word	0xffffffff


	//   ....[49]....
        /*0a08*/ 	.word	0xffffffff


	//   ....[50]....
        /*0a0c*/ 	.word	0xffffffff


	//   ....[51]....
        /*0a10*/ 	.word	0xffffffff


	//   ....[52]....
        /*0a14*/ 	.word	0xffffffff


	//   ....[53]....
        /*0a18*/ 	.word	0xffffffff


	//   ....[54]....
        /*0a1c*/ 	.word	0xffffffff


	//   ....[55]....
        /*0a20*/ 	.word	0xffffffff


	//   ....[56]....
        /*0a24*/ 	.word	0xffffffff


	//   ....[57]....
        /*0a28*/ 	.word	0xffffffff


	//   ....[58]....
        /*0a2c*/ 	.word	0xffffffff


	//   ....[59]....
        /*0a30*/ 	.word	0xffffffff


	//   ....[60]....
        /*0a34*/ 	.word	0xffffffff


	//   ....[61]....
        /*0a38*/ 	.word	0xffffffff


	//   ....[62]....
        /*0a3c*/ 	.word	0xffffffff


	//   ....[63]....
        /*0a40*/ 	.word	0xffffffff


	//   ....[64]....
        /*0a44*/ 	.word	0xffffffff


	//   ....[65]....
        /*0a48*/ 	.word	0xffffffff


	//   ....[66]....
        /*0a4c*/ 	.word	0xffffffff


	//   ....[67]....
        /*0a50*/ 	.word	0xffffffff


	//   ....[68]....
        /*0a54*/ 	.word	0xffffffff


	//   ....[69]....
        /*0a58*/ 	.word	0xffffffff


	//   ....[70]....
        /*0a5c*/ 	.word	0xffffffff


	//   ....[71]....
        /*0a60*/ 	.word	0xffffffff


	//   ....[72]....
        /*0a64*/ 	.word	0xffffffff


	//   ....[73]....
        /*0a68*/ 	.word	0xffffffff


	//   ....[74]....
        /*0a6c*/ 	.word	0xffffffff


	//   ....[75]....
        /*0a70*/ 	.word	0xffffffff


	//   ....[76]....
        /*0a74*/ 	.word	0xffffffff


	//   ....[77]....
        /*0a78*/ 	.word	0xffffffff


	//   ....[78]....
        /*0a7c*/ 	.word	0xffffffff


	//   ....[79]....
        /*0a80*/ 	.word	0xffffffff


	//   ....[80]....
        /*0a84*/ 	.word	0xffffffff


	//   ....[81]....
        /*0a88*/ 	.word	0xffffffff


	//   ....[82]....
        /*0a8c*/ 	.word	0xffffffff


	//   ....[83]....
        /*0a90*/ 	.word	0xffffffff


	//   ....[84]....
        /*0a94*/ 	.word	0xffffffff


	//   ....[85]....
        /*0a98*/ 	.word	0xffffffff


	//   ....[86]....
        /*0a9c*/ 	.word	0xffffffff


	//   ....[87]....
        /*0aa0*/ 	.word	0xffffffff


	//   ....[88]....
        /*0aa4*/ 	.word	0xffffffff


	//   ....[89]....
        /*0aa8*/ 	.word	0xffffffff


	//   ....[90]....
        /*0aac*/ 	.word	0xffffffff


	//   ....[91]....
        /*0ab0*/ 	.word	0xffffffff


	//   ....[92]....
        /*0ab4*/ 	.word	0xffffffff


	//   ....[93]....
        /*0ab8*/ 	.word	0xffffffff


	//   ....[94]....
        /*0abc*/ 	.word	0xffffffff


	//   ....[95]....
        /*0ac0*/ 	.word	0xffffffff


	//   ....[96]....
        /*0ac4*/ 	.word	0xffffffff


	//   ....[97]....
        /*0ac8*/ 	.word	0xffffffff


	//   ....[98]....
        /*0acc*/ 	.word	0xffffffff


	//   ....[99]....
        /*0ad0*/ 	.word	0xffffffff


	//   ....[100]....
        /*0ad4*/ 	.word	0xffffffff


	//   ....[101]....
        /*0ad8*/ 	.word	0xffffffff


	//   ....[102]....
        /*0adc*/ 	.word	0xffffffff


	//   ....[103]....
        /*0ae0*/ 	.word	0xffffffff


	//   ....[104]....
        /*0ae4*/ 	.word	0xffffffff


	//   ....[105]....
        /*0ae8*/ 	.word	0xffffffff


	//   ....[106]....
        /*0aec*/ 	.word	0x0500000f


	//   ....[107]....
        /*0af0*/ 	.word	0x0500000f


	//   ....[108]....
        /*0af4*/ 	.word	0x0500000f


	//   ....[109]....
        /*0af8*/ 	.word	0x0500000f


	//   ....[110]....
        /*0afc*/ 	.word	0x0500000f


	//   ....[111]....
        /*0b00*/ 	.word	0x0500000f


	//   ....[112]....
        /*0b04*/ 	.word	0x0500000f


	//   ....[113]....
        /*0b08*/ 	.word	0x0500000f


	//   ....[114]....
        /*0b0c*/ 	.word	0x0500000f


	//   ....[115]....
        /*0b10*/ 	.word	0x0500000f


	//   ....[116]....
        /*0b14*/ 	.word	0x0500000f


	//   ....[117]....
        /*0b18*/ 	.word	0x0500000f


	//   ....[118]....
        /*0b1c*/ 	.word	0x0500000f


	//   ....[119]....
        /*0b20*/ 	.word	0x0500000f


	//   ....[120]....
        /*0b24*/ 	.word	0x0500000f


	//   ....[121]....
        /*0b28*/ 	.word	0x0500000f


	//   ....[122]....
        /*0b2c*/ 	.word	0x0500000f


	//   ....[123]....
        /*0b30*/ 	.word	0x0500000f


	//   ....[124]....
        /*0b34*/ 	.word	0x0500000f


	//   ....[125]....
        /*0b38*/ 	.word	0x0500000f


	//   ....[126]....
        /*0b3c*/ 	.word	0x0500000f


	//   ....[127]....
        /*0b40*/ 	.word	0x0500000f


	//   ....[128]....
        /*0b44*/ 	.word	0x0500000f


	//   ....[129]....
        /*0b48*/ 	.word	0x0500000f


	//   ....[130]....
        /*0b4c*/ 	.word	0x0500000f


	//   ....[131]....
        /*0b50*/ 	.word	0x0500000f


	//   ....[132]....
        /*0b54*/ 	.word	0x0500000f


	//   ....[133]....
        /*0b58*/ 	.word	0x0500000f


	//   ....[134]....
        /*0b5c*/ 	.word	0x0500000f


	//   ....[135]....
        /*0b60*/ 	.word	0x0500000f


	//   ....[136]....
        /*0b64*/ 	.word	0x0500000f


	//   ....[137]....
        /*0b68*/ 	.word	0x0500000f


	//   ....[138]....
        /*0b6c*/ 	.word	0x0500000f


	//   ....[139]....
        /*0b70*/ 	.word	0x0500000f


	//   ....[140]....
        /*0b74*/ 	.word	0x0500000f


	//   ....[141]....
        /*0b78*/ 	.word	0x0500000f


	//   ....[142]....
        /*0b7c*/ 	.word	0x0500000f


	//   ....[143]....
        /*0b80*/ 	.word	0x0500000f


	//   ....[144]....
        /*0b84*/ 	.word	0x0500000f


	//   ....[145]....
        /*0b88*/ 	.word	0x0500000f


	//   ....[146]....
        /*0b8c*/ 	.word	0x0500000f


	//   ....[147]....
        /*0b90*/ 	.word	0x0500000f


	//   ....[148]....
        /*0b94*/ 	.word	0x0500000f


	//   ....[149]....
        /*0b98*/ 	.word	0x0500000f


	//   ....[150]....
        /*0b9c*/ 	.word	0x0500000f


	//   ....[151]....
        /*0ba0*/ 	.word	0x0500000f


	//   ....[152]....
        /*0ba4*/ 	.word	0x0500000f


	//   ....[153]....
        /*0ba8*/ 	.word	0x0500000f


	//   ....[154]....
        /*0bac*/ 	.word	0x0500000f


	//   ....[155]....
        /*0bb0*/ 	.word	0x0500000f


	//   ....[156]....
        /*0bb4*/ 	.word	0x0500000f


	//   ....[157]....
        /*0bb8*/ 	.word	0x0500000f


	//   ....[158]....
        /*0bbc*/ 	.word	0x0500000f


	//   ....[159]....
        /*0bc0*/ 	.word	0x0500000f


	//   ....[160]....
        /*0bc4*/ 	.word	0x0500000f


	//   ....[161]....
        /*0bc8*/ 	.word	0x0500000f


	//   ....[162]....
        /*0bcc*/ 	.word	0x0500000f


	//   ....[163]....
        /*0bd0*/ 	.word	0x0500000f


	//   ....[164]....
        /*0bd4*/ 	.word	0x0500000f


	//   ....[165]....
        /*0bd8*/ 	.word	0x0500000f


	//   ....[166]....
        /*0bdc*/ 	.word	0x0500000f


	//   ....[167]....
        /*0be0*/ 	.word	0x0500000f


	//   ....[168]....
        /*0be4*/ 	.word	0x0500000f


	//   ....[169]....
        /*0be8*/ 	.word	0x0500000f


	//   ....[170]....
        /*0bec*/ 	.word	0x0500000f


	//   ....[171]....
        /*0bf0*/ 	.word	0x0500000f


	//----- nvinfo : EIATTR_COOP_GROUP_INSTR_OFFSETS
	.align		4
.L_925:
        /*0bf4*/ 	.byte	0x04, 0x28
        /*0bf6*/ 	.short	(.L_927 - .L_926)


	//   ....[0]....
.L_926:
        /*0bf8*/ 	.word	0x00000070


	//   ....[1]....
        /*0bfc*/ 	.word	0x000001a0


	//   ....[2]....
        /*0c00*/ 	.word	0x000001f0


	//   ....[3]....
        /*0c04*/ 	.word	0x00000420


	//   ....[4]....
        /*0c08*/ 	.word	0x00000580


	//   ....[5]....
        /*0c0c*/ 	.word	0x000006a0


	//   ....[6]....
        /*0c10*/ 	.word	0x00000800


	//   ....[7]....
        /*0c14*/ 	.word	0x0000cac0


	//   ....[8]....
        /*0c18*/ 	.word	0x0000d0d0


	//   ....[9]....
        /*0c1c*/ 	.word	0x0000d0e0


	//   ....[10]....
        /*0c20*/ 	.word	0x0000d0f0


	//   ....[11]....
        /*0c24*/ 	.word	0x0000d100


	//   ....[12]....
        /*0c28*/ 	.word	0x0000eb80


	//   ....[13]....
        /*0c2c*/ 	.word	0x0000eb90


	//   ....[14]....
        /*0c30*/ 	.word	0x0000eba0


	//   ....[15]....
        /*0c34*/ 	.word	0x0000ebb0


	//   ....[16]....
        /*0c38*/ 	.word	0x000148a0


	//   ....[17]....
        /*0c3c*/ 	.word	0x00014a60


	//   ....[18]....
        /*0c40*/ 	.word	0x00014cf0


	//   ....[19]....
        /*0c44*/ 	.word	0x00014d40


	//   ....[20]....
        /*0c48*/ 	.word	0x0001a290


	//   ....[21]....
        /*0c4c*/ 	.word	0x0001a2b0


	//   ....[22]....
        /*0c50*/ 	.word	0x0001ac60


	//   ....[23]....
        /*0c54*/ 	.word	0x0001ace0


	//   ....[24]....
        /*0c58*/ 	.word	0x0001c7f0


	//   ....[25]....
        /*0c5c*/ 	.word	0x0001c820


	//   ....[26]....
        /*0c60*/ 	.word	0x0001c8f0


	//   ....[27]....
        /*0c64*/ 	.word	0x0001c910


	//   ....[28]....
        /*0c68*/ 	.word	0x0001da50


	//   ....[29]....
        /*0c6c*/ 	.word	0x0001da70


	//   ....[30]....
        /*0c70*/ 	.word	0x0001da80


	//   ....[31]....
        /*0c74*/ 	.word	0x0001da90


	//   ....[32]....
        /*0c78*/ 	.word	0x0001e1d0


	//   ....[33]....
        /*0c7c*/ 	.word	0x0001e1e0


	//   ....[34]....
        /*0c80*/ 	.word	0x0001e2f0


	//   ....[35]....
        /*0c84*/ 	.word	0x0001e300


	//   ....[36]....
        /*0c88*/ 	.word	0x0001e420


	//   ....[37]....
        /*0c8c*/ 	.word	0x0001e430


	//   ....[38]....
        /*0c90*/ 	.word	0x0001e550


	//   ....[39]....
        /*0c94*/ 	.word	0x0001e560


	//   ....[40]....
        /*0c98*/ 	.word	0x0001eb20


	//   ....[41]....
        /*0c9c*/ 	.word	0x0001eb30


	//   ....[42]....
        /*0ca0*/ 	.word	0x0001efc0


	//   ....[43]....
        /*0ca4*/ 	.word	0x0001efd0


	//   ....[44]....
        /*0ca8*/ 	.word	0x0001fd50


	//   ....[45]....
        /*0cac*/ 	.word	0x0001fd60


	//   ....[46]....
        /*0cb0*/ 	.word	0x0001fe80


	//   ....[47]....
        /*0cb4*/ 	.word	0x0001fe90


	//   ....[48]....
        /*0cb8*/ 	.word	0x0001ffb0


	//   ....[49]....
        /*0cbc*/ 	.word	0x0001ffc0


	//   ....[50]....
        /*0cc0*/ 	.word	0x000200e0


	//   ....[51]....
        /*0cc4*/ 	.word	0x000200f0


	//   ....[52]....
        /*0cc8*/ 	.word	0x00020270


	//   ....[53]....
        /*0ccc*/ 	.word	0x000204b0


	//   ....[54]....
        /*0cd0*/ 	.word	0x000204e0


	//   ....[55]....
        /*0cd4*/ 	.word	0x00020510


	//   ....[56]....
        /*0cd8*/ 	.word	0x00020540


	//   ....[57]....
        /*0cdc*/ 	.word	0x00020570


	//   ....[58]....
        /*0ce0*/ 	.word	0x000205a0


	//   ....[59]....
        /*0ce4*/ 	.word	0x00020750


	//   ....[60]....
        /*0ce8*/ 	.word	0x00020780


	//   ....[61]....
        /*0cec*/ 	.word	0x000207b0


	//   ....[62]....
        /*0cf0*/ 	.word	0x000207e0


	//   ....[63]....
        /*0cf4*/ 	.word	0x00020810


	//   ....[64]....
        /*0cf8*/ 	.word	0x00020840


	//   ....[65]....
        /*0cfc*/ 	.word	0x000208d0


	//   ....[66]....
        /*0d00*/ 	.word	0x00020900


	//   ....[67]....
        /*0d04*/ 	.word	0x00020910


	//   ....[68]....
        /*0d08*/ 	.word	0x000209c0


	//   ....[69]....
        /*0d0c*/ 	.word	0x00021b80


	//   ....[70]....
        /*0d10*/ 	.word	0x00023530


	//   ....[71]....
        /*0d14*/ 	.word	0x000240b0


	//   ....[72]....
        /*0d18*/ 	.word	0x00024100


	//   ....[73]....
        /*0d1c*/ 	.word	0x000241b0


	//   ....[74]....
        /*0d20*/ 	.word	0x000241c0


	//   ....[75]....
        /*0d24*/ 	.word	0x00024250


	//   ....[76]....
        /*0d28*/ 	.word	0x00024260


	//   ....[77]....
        /*0d2c*/ 	.word	0x000242f0


	//   ....[78]....
        /*0d30*/ 	.word	0x00024300


	//   ....[79]....
        /*0d34*/ 	.word	0x00024390


	//   ....[80]....
        /*0d38*/ 	.word	0x000243a0


	//   ....[81]....
        /*0d3c*/ 	.word	0x00024430


	//   ....[82]....
        /*0d40*/ 	.word	0x00024440


	//   ....[83]....
        /*0d44*/ 	.word	0x000244d0


	//   ....[84]....
        /*0d48*/ 	.word	0x000244e0


	//   ....[85]....
        /*0d4c*/ 	.word	0x00024530


	//   ....[86]....
        /*0d50*/ 	.word	0x00024560


	//   ....[87]....
        /*0d54*/ 	.word	0x00026ec0


	//   ....[88]....
        /*0d58*/ 	.word	0x00026f30


	//   ....[89]....
        /*0d5c*/ 	.word	0x00026f60


	//   ....[90]....
        /*0d60*/ 	.word	0x00026f70


	//   ....[91]....
        /*0d64*/ 	.word	0x00026fa0


	//   ....[92]....
        /*0d68*/ 	.word	0x00026fd0


	//   ....[93]....
        /*0d6c*/ 	.word	0x00027000


	//   ....[94]....
        /*0d70*/ 	.word	0x00027030


	//   ....[95]....
        /*0d74*/ 	.word	0x00027210


	//   ....[96]....
        /*0d78*/ 	.word	0x00027240


	//   ....[97]....
        /*0d7c*/ 	.word	0x00027270


	//   ....[98]....
        /*0d80*/ 	.word	0x000272a0


	//   ....[99]....
        /*0d84*/ 	.word	0x000272d0


	//   ....[100]....
        /*0d88*/ 	.word	0x00027300


	//   ....[101]....
        /*0d8c*/ 	.word	0x000273c0


	//   ....[102]....
        /*0d90*/ 	.word	0x000273e0


	//   ....[103]....
        /*0d94*/ 	.word	0x000273f0


	//   ....[104]....
        /*0d98*/ 	.word	0x00027450


	//   ....[105]....
        /*0d9c*/ 	.word	0x00027b60


	//   ....[106]....
        /*0da0*/ 	.word	0x00027fd0


	//   ....[107]....
        /*0da4*/ 	.word	0x00028080


	//   ....[108]....
        /*0da8*/ 	.word	0x00028110


	//   ....[109]....
        /*0dac*/ 	.word	0x00028160


	//   ....[110]....
        /*0db0*/ 	.word	0x000281b0


	//   ....[111]....
        /*0db4*/ 	.word	0x00028290


	//   ....[112]....
        /*0db8*/ 	.word	0x00028320


	//   ....[113]....
        /*0dbc*/ 	.word	0x00028370


	//   ....[114]....
        /*0dc0*/ 	.word	0x000283c0


	//   ....[115]....
        /*0dc4*/ 	.word	0x000285d0


	//   ....[116]....
        /*0dc8*/ 	.word	0x00028620


	//   ....[117]....
        /*0dcc*/ 	.word	0x000286b0


	//   ....[118]....
        /*0dd0*/ 	.word	0x00028740


	//   ....[119]....
        /*0dd4*/ 	.word	0x000287d0


	//   ....[120]....
        /*0dd8*/ 	.word	0x00028860


	//   ....[121]....
        /*0ddc*/ 	.word	0x000288f0


	//   ....[122]....
        /*0de0*/ 	.word	0x00028980


	//   ....[123]....
        /*0de4*/ 	.word	0x00028a00


	//   ....[124]....
        /*0de8*/ 	.word	0x00028a50


	//   ....[125]....
        /*0dec*/ 	.word	0x00028ae0


	//   ....[126]....
        /*0df0*/ 	.word	0x00028b70


	//   ....[127]....
        /*0df4*/ 	.word	0x00028bf0


	//   ....[128]....
        /*0df8*/ 	.word	0x00028c40


	//   ....[129]....
        /*0dfc*/ 	.word	0x00028cd0


	//   ....[130]....
        /*0e00*/ 	.word	0x00028d60


	//   ....[131]....
        /*0e04*/ 	.word	0x00028df0


	//   ....[132]....
        /*0e08*/ 	.word	0x00028e80


	//   ....[133]....
        /*0e0c*/ 	.word	0x00028f10


	//   ....[134]....
        /*0e10*/ 	.word	0x00028fa0


	//   ....[135]....
        /*0e14*/ 	.word	0x00029060


	//   ....[136]....
        /*0e18*/ 	.word	0x00029350


	//   ....[137]....
        /*0e1c*/ 	.word	0x00029530


	//   ....[138]....
        /*0e20*/ 	.word	0x00029580


	//   ....[139]....
        /*0e24*/ 	.word	0x000296a0


	//   ....[140]....
        /*0e28*/ 	.word	0x000296f0


	//   ....[141]....
        /*0e2c*/ 	.word	0x00029810


	//   ....[142]....
        /*0e30*/ 	.word	0x00029860


	//   ....[143]....
        /*0e34*/ 	.word	0x00029980


	//   ....[144]....
        /*0e38*/ 	.word	0x000299d0


	//   ....[145]....
        /*0e3c*/ 	.word	0x00029af0


	//   ....[146]....
        /*0e40*/ 	.word	0x00029b40


	//   ....[147]....
        /*0e44*/ 	.word	0x00029c60


	//   ....[148]....
        /*0e48*/ 	.word	0x00029cb0


	//   ....[149]....
        /*0e4c*/ 	.word	0x00029dd0


	//   ....[150]....
        /*0e50*/ 	.word	0x00029e20


	//   ....[151]....
        /*0e54*/ 	.word	0x00029f20


	//   ....[152]....
        /*0e58*/ 	.word	0x00029f70


	//   ....[153]....
        /*0e5c*/ 	.word	0x0002a2a0


	//   ....[154]....
        /*0e60*/ 	.word	0x0002a350


	//   ....[155]....
        /*0e64*/ 	.word	0x0002a4d0


	//   ....[156]....
        /*0e68*/ 	.word	0x0002a560


	//   ....[157]....
        /*0e6c*/ 	.word	0x0002a5e0


	//   ....[158]....
        /*0e70*/ 	.word	0x0002a660


	//   ....[159]....
        /*0e74*/ 	.word	0x0002a6e0


	//   ....[160]....
        /*0e78*/ 	.word	0x0002a770


	//   ....[161]....
        /*0e7c*/ 	.word	0x0002a810


	//   ....[162]....
        /*0e80*/ 	.word	0x0002a8e0


	//   ....[163]....
        /*0e84*/ 	.word	0x0002a960


	//   ....[164]....
        /*0e88*/ 	.word	0x0002a9e0


	//   ....[165]....
        /*0e8c*/ 	.word	0x0002aa60


	//   ....[166]....
        /*0e90*/ 	.word	0x0002aaf0


	//   ....[167]....
        /*0e94*/ 	.word	0x0002ab70


	//   ....[168]....
        /*0e98*/ 	.word	0x0002ac10


	//   ....[169]....
        /*0e9c*/ 	.word	0x0002ac60


	//   ....[170]....
        /*0ea0*/ 	.word	0x0002acf0


	//   ....[171]....
        /*0ea4*/ 	.word	0x0002ae20


	//----- nvinfo : EIATTR_REG_RECONFIG
	.align		4
.L_927:
        /*0ea8*/ 	.byte	0x01, 0x54
	.zero		2


	//----- nvinfo : EIATTR_SYSCALL_OFFSETS
	.align		4
        /*0eac*/ 	.byte	0x04, 0x46
        /*0eae*/ 	.short	(.L_929 - .L_928)


	//   ....[0]....
.L_928:
        /*0eb0*/ 	.word	0x00001e50


	//   ....[1]....
        /*0eb4*/ 	.word	0x00001fa0


	//   ....[2]....
        /*0eb8*/ 	.word	0x0000cc90


	//   ....[3]....
        /*0ebc*/ 	.word	0x0000d020


	//   ....[4]....
        /*0ec0*/ 	.word	0x00023140


	//   ....[5]....
        /*0ec4*/ 	.word	0x00023290


	//   ....[6]....
        /*0ec8*/ 	.word	0x00023380


	//   ....[7]....
        /*0ecc*/ 	.word	0x00023ca0


	//----- nvinfo : EIATTR_MBARRIER_INSTR_OFFSETS
	.align		4
.L_929:
        /*0ed0*/ 	.byte	0x04, 0x39
        /*0ed2*/ 	.short	(.L_931 - .L_930)


	//   ....[0]....
.L_930:
        /*0ed4*/ 	.word	0x000002d0
        /*0ed8*/ 	.word	0x000000ff
        /*0edc*/ 	.word	0x00034800
        /*0ee0*/ 	.short	0x0100
        /*0ee2*/ 	.byte	0x08
	.zero		1


	//   ....[1]....
        /*0ee4*/ 	.word	0x000002e0
        /*0ee8*/ 	.word	0x000000ff
        /*0eec*/ 	.word	0x00034820
        /*0ef0*/ 	.short	0x0100
        /*0ef2*/ 	.byte	0x08
	.zero		1


	//   ....[2]....
        /*0ef4*/ 	.word	0x000003d0
        /*0ef8*/ 	.word	0x000000ff
        /*0efc*/ 	.word	0x00034830
        /*0f00*/ 	.short	0x0100
        /*0f02*/ 	.byte	0x08
	.zero		1


	//   ....[3]....
        /*0f04*/ 	.word	0x000003e0
        /*0f08*/ 	.word	0x000000ff
        /*0f0c*/ 	.word	0x00034840
        /*0f10*/ 	.short	0x0100
        /*0f12*/ 	.byte	0x08
	.zero		1


	//   ....[4]....
        /*0f14*/ 	.word	0x000003f0
        /*0f18*/ 	.word	0x000000ff
        /*0f1c*/ 	.word	0x00034838
        /*0f20*/ 	.short	0x0100
        /*0f22*/ 	.byte	0x08
	.zero		1


	//   ....[5]....
        /*0f24*/ 	.word	0x00000400
        /*0f28*/ 	.word	0x000000ff
        /*0f2c*/ 	.word	0x00034848
        /*0f30*/ 	.short	0x0100
        /*0f32*/ 	.byte	0x08
	.zero		1


	//   ....[6]....
        /*0f34*/ 	.word	0x00000530
        /*0f38*/ 	.word	0x000000ff
        /*0f3c*/ 	.word	0x00034850
        /*0f40*/ 	.short	0x0100
        /*0f42*/ 	.byte	0x08
	.zero		1


	//   ....[7]....
        /*0f44*/ 	.word	0x00000540
        /*0f48*/ 	.word	0x000000ff
        /*0f4c*/ 	.word	0x00034860
        /*0f50*/ 	.short	0x0100
        /*0f52*/ 	.byte	0x08
	.zero		1


	//   ....[8]....
        /*0f54*/ 	.word	0x00000550
        /*0f58*/ 	.word	0x000000ff
        /*0f5c*/ 	.word	0x00034858
        /*0f60*/ 	.short	0x0100
        /*0f62*/ 	.byte	0x08
	.zero		1


	//   ....[9]....
        /*0f64*/ 	.word	0x00000560
        /*0f68*/ 	.word	0x000000ff
        /*0f6c*/ 	.word	0x00034868
        /*0f70*/ 	.short	0x0100
        /*0f72*/ 	.byte	0x08
	.zero		1


	//   ....[10]....
        /*0f74*/ 	.word	0x00000650
        /*0f78*/ 	.word	0x000000ff
        /*0f7c*/ 	.word	0x00034870
        /*0f80*/ 	.short	0x0100
        /*0f82*/ 	.byte	0x06
	.zero		1


	//   ....[11]....
        /*0f84*/ 	.word	0x00000660
        /*0f88*/ 	.word	0x000000ff
        /*0f8c*/ 	.word	0x00034880
        /*0f90*/ 	.short	0x0100
        /*0f92*/ 	.byte	0x06
	.zero		1


	//   ....[12]....
        /*0f94*/ 	.word	0x00000670
        /*0f98*/ 	.word	0x000000ff
        /*0f9c*/ 	.word	0x00034878
        /*0fa0*/ 	.short	0x0100
        /*0fa2*/ 	.byte	0x06
	.zero		1


	//   ....[13]....
        /*0fa4*/ 	.word	0x00000680
        /*0fa8*/ 	.word	0x000000ff
        /*0fac*/ 	.word	0x00034888
        /*0fb0*/ 	.short	0x0100
        /*0fb2*/ 	.byte	0x06
	.zero		1


	//   ....[14]....
        /*0fb4*/ 	.word	0x000007b0
        /*0fb8*/ 	.word	0x000000ff
        /*0fbc*/ 	.word	0x00034890
        /*0fc0*/ 	.short	0x0100
        /*0fc2*/ 	.byte	0x08
	.zero		1


	//   ....[15]....
        /*0fc4*/ 	.word	0x000007c0
        /*0fc8*/ 	.word	0x000000ff
        /*0fcc*/ 	.word	0x000348a0
        /*0fd0*/ 	.short	0x0100
        /*0fd2*/ 	.byte	0x08
	.zero		1


	//   ....[16]....
        /*0fd4*/ 	.word	0x000007d0
        /*0fd8*/ 	.word	0x000000ff
        /*0fdc*/ 	.word	0x00034898
        /*0fe0*/ 	.short	0x0100
        /*0fe2*/ 	.byte	0x08
	.zero		1


	//   ....[17]....
        /*0fe4*/ 	.word	0x000007e0
        /*0fe8*/ 	.word	0x000000ff
        /*0fec*/ 	.word	0x000348a8
        /*0ff0*/ 	.short	0x0100
        /*0ff2*/ 	.byte	0x08
	.zero		1


	//   ....[18]....
        /*0ff4*/ 	.word	0x00000910
        /*0ff8*/ 	.word	0x000000ff
        /*0ffc*/ 	.word	0x000348b0
        /*1000*/ 	.short	0x0100
        /*1002*/ 	.byte	0x08
	.zero		1


	//   ....[19]....
        /*1004*/ 	.word	0x00000920
        /*1008*/ 	.word	0x000000ff
        /*100c*/ 	.word	0x000348c0
        /*1010*/ 	.short	0x0100
        /*1012*/ 	.byte	0x08
	.zero		1


	//   ....[20]....
        /*1014*/ 	.word	0x00000930
        /*1018*/ 	.word	0x000000ff
        /*101c*/ 	.word	0x000348b8
        /*1020*/ 	.short	0x0100
        /*1022*/ 	.byte	0x08
	.zero		1


	//   ....[21]....
        /*1024*/ 	.word	0x00000940
        /*1028*/ 	.word	0x000000ff
        /*102c*/ 	.word	0x000348c8
        /*1030*/ 	.short	0x0100
        /*1032*/ 	.byte	0x08
	.zero		1


	//   ....[22]....
        /*1034*/ 	.word	0x00004180
        /*1038*/ 	.word	0x00000003
        /*103c*/ 	.word	0x00034890
        /*1040*/ 	.short	0x010a
        /*1042*/ 	.byte	0x3f
	.zero		1


	//   ....[23]....
        /*1044*/ 	.word	0x00007be0
        /*1048*/ 	.word	0x00000003
        /*104c*/ 	.word	0x00034890
        /*1050*/ 	.short	0x010a
        /*1052*/ 	.byte	0x3f
	.zero		1


	//   ....[24]....
        /*1054*/ 	.word	0x0000b180
        /*1058*/ 	.word	0x00000003
        /*105c*/ 	.word	0x00034890
        /*1060*/ 	.short	0x010a
        /*1062*/ 	.byte	0x3f
	.zero		1


	//   ....[25]....
        /*1064*/ 	.word	0x0000bb00
        /*1068*/ 	.word	0x0000002c
        /*106c*/ 	.word	0x00000000
        /*1070*/ 	.short	0x0101
        /*1072*/ 	.byte	0x3f
	.zero		1


	//   ....[26]....
        /*1074*/ 	.word	0x0000bb40
        /*1078*/ 	.word	0x00000003
        /*107c*/ 	.word	0x000348b0
        /*1080*/ 	.short	0x010a
        /*1082*/ 	.byte	0x3f
	.zero		1


	//   ....[27]....
        /*1084*/ 	.word	0x0000c4a0
        /*1088*/ 	.word	0x00000003
        /*108c*/ 	.word	0x00000000
        /*1090*/ 	.short	0x0101
        /*1092*/ 	.byte	0x3f
	.zero		1


	//   ....[28]....
        /*1094*/ 	.word	0x0000cd20
        /*1098*/ 	.word	0x00000002
        /*109c*/ 	.word	0x00034800
        /*10a0*/ 	.short	0x010a
        /*10a2*/ 	.byte	0x3f
	.zero		1


	//   ....[29]....
        /*10a4*/ 	.word	0x0000cd70
        /*10a8*/ 	.word	0x00000002
        /*10ac*/ 	.word	0x00034800
        /*10b0*/ 	.short	0x010a
        /*10b2*/ 	.byte	0x3f
	.zero		1


	//   ....[30]....
        /*10b4*/ 	.word	0x0000d3a0
        /*10b8*/ 	.word	0x00000002
        /*10bc*/ 	.word	0x00034800
        /*10c0*/ 	.short	0x010a
        /*10c2*/ 	.byte	0x3f
	.zero		1


	//   ....[31]....
        /*10c4*/ 	.word	0x0000ee10
        /*10c8*/ 	.word	0x00000002
        /*10cc*/ 	.word	0x00034800
        /*10d0*/ 	.short	0x010a
        /*10d2*/ 	.byte	0x3f
	.zero		1


	//   ....[32]....
        /*10d4*/ 	.word	0x00010ae0
        /*10d8*/ 	.word	0x00000000
        /*10dc*/ 	.word	0x00034830
        /*10e0*/ 	.short	0x010a
        /*10e2*/ 	.byte	0x3f
	.zero		1


	//   ....[33]....
        /*10e4*/ 	.word	0x00010b60
        /*10e8*/ 	.word	0x00000000
        /*10ec*/ 	.word	0x00034830
        /*10f0*/ 	.short	0x010a
        /*10f2*/ 	.byte	0x3f
	.zero		1


	//   ....[34]....
        /*10f4*/ 	.word	0x00015530
        /*10f8*/ 	.word	0x00000005
        /*10fc*/ 	.word	0x00000000
        /*1100*/ 	.short	0x0101
        /*1102*/ 	.byte	0x3f
	.zero		1


	//   ....[35]....
        /*1104*/ 	.word	0x00016830
        /*1108*/ 	.word	0x00000008
        /*110c*/ 	.word	0x00034830
        /*1110*/ 	.short	0x010a
        /*1112*/ 	.byte	0x3f
	.zero		1


	//   ....[36]....
        /*1114*/ 	.word	0x00016880
        /*1118*/ 	.word	0x00000008
        /*111c*/ 	.word	0x00034830
        /*1120*/ 	.short	0x010a
        /*1122*/ 	.byte	0x3f
	.zero		1


	//   ....[37]....
        /*1124*/ 	.word	0x00019d70
        /*1128*/ 	.word	0x00000008
        /*112c*/ 	.word	0x00034850
        /*1130*/ 	.short	0x010a
        /*1132*/ 	.byte	0x3f
	.zero		1


	//   ....[38]....
        /*1134*/ 	.word	0x00019db0
        /*1138*/ 	.word	0x00000008
        /*113c*/ 	.word	0x00034850
        /*1140*/ 	.short	0x010a
        /*1142*/ 	.byte	0x3f
	.zero		1


	//   ....[39]....
        /*1144*/ 	.word	0x0001b3e0
        /*1148*/ 	.word	0x00000082
        /*114c*/ 	.word	0x00000000
        /*1150*/ 	.short	0x0101
        /*1152*/ 	.byte	0x3f
	.zero		1


	//   ....[40]....
        /*1154*/ 	.word	0x0001b420
        /*1158*/ 	.word	0x00000007
        /*115c*/ 	.word	0x00000000
        /*1160*/ 	.short	0x0101
        /*1162*/ 	.byte	0x3f
	.zero		1


	//   ....[41]....
        /*1164*/ 	.word	0x0001c270
        /*1168*/ 	.word	0x0000000c
        /*116c*/ 	.word	0x00034850
        /*1170*/ 	.short	0x010a
        /*1172*/ 	.byte	0x3f
	.zero		1


	//   ....[42]....
        /*1174*/ 	.word	0x0001c2f0
        /*1178*/ 	.word	0x0000000c
        /*117c*/ 	.word	0x00034850
        /*1180*/ 	.short	0x010a
        /*1182*/ 	.byte	0x3f
	.zero		1


	//   ....[43]....
        /*1184*/ 	.word	0x0001ca20
        /*1188*/ 	.word	0x0000000c
        /*118c*/ 	.word	0x00000000
        /*1190*/ 	.short	0x0101
        /*1192*/ 	.byte	0x3f
	.zero		1


	//   ....[44]....
        /*1194*/ 	.word	0x0001e100
        /*1198*/ 	.word	0x00000000
        /*119c*/ 	.word	0x00000000
        /*11a0*/ 	.short	0x0101
        /*11a2*/ 	.byte	0x3f
	.zero		1


	//   ....[45]....
        /*11a4*/ 	.word	0x0001e8f0
        /*11a8*/ 	.word	0x00000008
        /*11ac*/ 	.word	0x00000000
        /*11b0*/ 	.short	0x0101
        /*11b2*/ 	.byte	0x3f
	.zero		1


	//   ....[46]....
        /*11b4*/ 	.word	0x00021c60
        /*11b8*/ 	.word	0x00000012
        /*11bc*/ 	.word	0x00034820
        /*11c0*/ 	.short	0x010a
        /*11c2*/ 	.byte	0x3f
	.zero		1


	//   ....[47]....
        /*11c4*/ 	.word	0x00021d30
        /*11c8*/ 	.word	0x00000005
        /*11cc*/ 	.word	0x000348a0
        /*11d0*/ 	.short	0x010a
        /*11d2*/ 	.byte	0x3f
	.zero		1


	//   ....[48]....
        /*11d4*/ 	.word	0x00022060
        /*11d8*/ 	.word	0x00000005
        /*11dc*/ 	.word	0x000348c0
        /*11e0*/ 	.short	0x010a
        /*11e2*/ 	.byte	0x3f
	.zero		1


	//   ....[49]....
        /*11e4*/ 	.word	0x000224c0
        /*11e8*/ 	.word	0x00000006
        /*11ec*/ 	.word	0x000348a0
        /*11f0*/ 	.short	0x010a
        /*11f2*/ 	.byte	0x3f
	.zero		1


	//   ....[50]....
        /*11f4*/ 	.word	0x00022810
        /*11f8*/ 	.word	0x00000006
        /*11fc*/ 	.word	0x000348c0
        /*1200*/ 	.short	0x010a
        /*1202*/ 	.byte	0x3f
	.zero		1


	//   ....[51]....
        /*1204*/ 	.word	0x000237b0
        /*1208*/ 	.word	0x00000000
        /*120c*/ 	.word	0x00034840
        /*1210*/ 	.short	0x010a
        /*1212*/ 	.byte	0x3f
	.zero		1


	//   ....[52]....
        /*1214*/ 	.word	0x00024640
        /*1218*/ 	.word	0x00000012
        /*121c*/ 	.word	0x00034800
        /*1220*/ 	.short	0x0107
        /*1222*/ 	.byte	0x3f
	.zero		1


	//   ....[53]....
        /*1224*/ 	.word	0x00024740
        /*1228*/ 	.word	0x00000012
        /*122c*/ 	.word	0x00034800
        /*1230*/ 	.short	0x0101
        /*1232*/ 	.byte	0x3f
	.zero		1


	//   ....[54]....
        /*1234*/ 	.word	0x00024760
        /*1238*/ 	.word	0x00000012
        /*123c*/ 	.word	0x00034820
        /*1240*/ 	.short	0x010a
        /*1242*/ 	.byte	0x3f
	.zero		1


	//   ....[55]....
        /*1244*/ 	.word	0x00024b30
        /*1248*/ 	.word	0x00000003
        /*124c*/ 	.word	0x00034840
        /*1250*/ 	.short	0x010a
        /*1252*/ 	.byte	0x3f
	.zero		1


	//   ....[56]....
        /*1254*/ 	.word	0x00024ec0
        /*1258*/ 	.word	0x00000002
        /*125c*/ 	.word	0x00034860
        /*1260*/ 	.short	0x010a
        /*1262*/ 	.byte	0x3f
	.zero		1


	//   ....[57]....
        /*1264*/ 	.word	0x00025580
        /*1268*/ 	.word	0x00000003
        /*126c*/ 	.word	0x00034840
        /*1270*/ 	.short	0x010a
        /*1272*/ 	.byte	0x3f
	.zero		1


	//   ....[58]....
        /*1274*/ 	.word	0x00025910
        /*1278*/ 	.word	0x00000002
        /*127c*/ 	.word	0x00034860
        /*1280*/ 	.short	0x010a
        /*1282*/ 	.byte	0x3f
	.zero		1


	//   ....[59]....
        /*1284*/ 	.word	0x00025f30
        /*1288*/ 	.word	0x00000002
        /*128c*/ 	.word	0x00034840
        /*1290*/ 	.short	0x010a
        /*1292*/ 	.byte	0x3f
	.zero		1


	//   ....[60]....
        /*1294*/ 	.word	0x000262b0
        /*1298*/ 	.word	0x00000002
        /*129c*/ 	.word	0x00034860
        /*12a0*/ 	.short	0x010a
        /*12a2*/ 	.byte	0x3f
	.zero		1


	//   ....[61]....
        /*12a4*/ 	.word	0x00026870
        /*12a8*/ 	.word	0x00000000
        /*12ac*/ 	.word	0x00034860
        /*12b0*/ 	.short	0x010a
        /*12b2*/ 	.byte	0x3f
	.zero		1


	//   ....[62]....
        /*12b4*/ 	.word	0x00027ae0
        /*12b8*/ 	.word	0x00000000
        /*12bc*/ 	.word	0x00034820
        /*12c0*/ 	.short	0x010a
        /*12c2*/ 	.byte	0x3f
	.zero		1


	//   ....[63]....
        /*12c4*/ 	.word	0x00027cc0
        /*12c8*/ 	.word	0x00000006
        /*12cc*/ 	.word	0x00000000
        /*12d0*/ 	.short	0x010a
        /*12d2*/ 	.byte	0x3f
	.zero		1


	//   ....[64]....
        /*12d4*/ 	.word	0x00027cf0
        /*12d8*/ 	.word	0x00000007
        /*12dc*/ 	.word	0x00000000
        /*12e0*/ 	.short	0x010a
        /*12e2*/ 	.byte	0x3f
	.zero		1


	//   ....[65]....
        /*12e4*/ 	.word	0x00027d50
        /*12e8*/ 	.word	0x00000004
        /*12ec*/ 	.word	0x00000000
        /*12f0*/ 	.short	0x010a
        /*12f2*/ 	.byte	0x3f
	.zero		1


	//   ....[66]....
        /*12f4*/ 	.word	0x00027d80
        /*12f8*/ 	.word	0x00000003
        /*12fc*/ 	.word	0x00000000
        /*1300*/ 	.short	0x010a
        /*1302*/ 	.byte	0x3f
	.zero		1


	//   ....[67]....
        /*1304*/ 	.word	0x00027de0
        /*1308*/ 	.word	0x00000003
        /*130c*/ 	.word	0x00034890
        /*1310*/ 	.short	0x010a
        /*1312*/ 	.byte	0x3f
	.zero		1


	//   ....[68]....
        /*1314*/ 	.word	0x00027e30
        /*1318*/ 	.word	0x00000003
        /*131c*/ 	.word	0x00034890
        /*1320*/ 	.short	0x010a
        /*1322*/ 	.byte	0x3f
	.zero		1


	//   ....[69]....
        /*1324*/ 	.word	0x00027e80
        /*1328*/ 	.word	0x00000003
        /*132c*/ 	.word	0x00034890
        /*1330*/ 	.short	0x010a
        /*1332*/ 	.byte	0x3f
	.zero		1


	//   ....[70]....
        /*1334*/ 	.word	0x00027ed0
        /*1338*/ 	.word	0x00000003
        /*133c*/ 	.word	0x000348b0
        /*1340*/ 	.short	0x010a
        /*1342*/ 	.byte	0x3f
	.zero		1


	//   ....[71]....
        /*1344*/ 	.word	0x000281e0
        /*1348*/ 	.word	0x00000002
        /*134c*/ 	.word	0x00034800
        /*1350*/ 	.short	0x010a
        /*1352*/ 	.byte	0x3f
	.zero		1


	//   ....[72]....
        /*1354*/ 	.word	0x000283f0
        /*1358*/ 	.word	0x00000002
        /*135c*/ 	.word	0x00034800
        /*1360*/ 	.short	0x010a
        /*1362*/ 	.byte	0x3f
	.zero		1


	//   ....[73]....
        /*1364*/ 	.word	0x00028440
        /*1368*/ 	.word	0x00000000
        /*136c*/ 	.word	0x00034830
        /*1370*/ 	.short	0x010a
        /*1372*/ 	.byte	0x3f
	.zero		1


	//   ....[74]....
        /*1374*/ 	.word	0x00028490
        /*1378*/ 	.word	0x00000008
        /*137c*/ 	.word	0x00034830
        /*1380*/ 	.short	0x010a
        /*1382*/ 	.byte	0x3f
	.zero		1


	//   ....[75]....
        /*1384*/ 	.word	0x000284e0
        /*1388*/ 	.word	0x00000008
        /*138c*/ 	.word	0x00034850
        /*1390*/ 	.short	0x010a
        /*1392*/ 	.byte	0x3f
	.zero		1


	//   ....[76]....
        /*1394*/ 	.word	0x00028530
        /*1398*/ 	.word	0x0000000c
        /*139c*/ 	.word	0x00034850
        /*13a0*/ 	.short	0x010a
        /*13a2*/ 	.byte	0x3f
	.zero		1


	//   ....[77]....
        /*13a4*/ 	.word	0x00029130
        /*13a8*/ 	.word	0x00000012
        /*13ac*/ 	.word	0x00034820
        /*13b0*/ 	.short	0x010a
        /*13b2*/ 	.byte	0x3f
	.zero		1


	//   ....[78]....
        /*13b4*/ 	.word	0x00029180
        /*13b8*/ 	.word	0x00000005
        /*13bc*/ 	.word	0x000348a0
        /*13c0*/ 	.short	0x010a
        /*13c2*/ 	.byte	0x3f
	.zero		1


	//   ....[79]....
        /*13c4*/ 	.word	0x000291d0
        /*13c8*/ 	.word	0x00000005
        /*13cc*/ 	.word	0x000348c0
        /*13d0*/ 	.short	0x010a
        /*13d2*/ 	.byte	0x3f
	.zero		1


	//   ....[80]....
        /*13d4*/ 	.word	0x00029220
        /*13d8*/ 	.word	0x00000006
        /*13dc*/ 	.word	0x000348a0
        /*13e0*/ 	.short	0x010a
        /*13e2*/ 	.byte	0x3f
	.zero		1


	//   ....[81]....
        /*13e4*/ 	.word	0x00029270
        /*13e8*/ 	.word	0x00000006
        /*13ec*/ 	.word	0x000348c0
        /*13f0*/ 	.short	0x010a
        /*13f2*/ 	.byte	0x3f
	.zero		1


	//   ....[82]....
        /*13f4*/ 	.word	0x00029410
        /*13f8*/ 	.word	0x00000000
        /*13fc*/ 	.word	0x00034840
        /*1400*/ 	.short	0x010a
        /*1402*/ 	.byte	0x3f
	.zero		1


	//   ....[83]....
        /*1404*/ 	.word	0x00029fb0
        /*1408*/ 	.word	0x00000012
        /*140c*/ 	.word	0x00034820
        /*1410*/ 	.short	0x010a
        /*1412*/ 	.byte	0x3f
	.zero		1


	//   ....[84]....
        /*1414*/ 	.word	0x0002a000
        /*1418*/ 	.word	0x00000003
        /*141c*/ 	.word	0x00034840
        /*1420*/ 	.short	0x010a
        /*1422*/ 	.byte	0x3f
	.zero		1


	//   ....[85]....
        /*1424*/ 	.word	0x0002a050
        /*1428*/ 	.word	0x00000002
        /*142c*/ 	.word	0x00034860
        /*1430*/ 	.short	0x010a
        /*1432*/ 	.byte	0x3f
	.zero		1


	//   ....[86]....
        /*1434*/ 	.word	0x0002a0a0
        /*1438*/ 	.word	0x00000003
        /*143c*/ 	.word	0x00034840
        /*1440*/ 	.short	0x010a
        /*1442*/ 	.byte	0x3f
	.zero		1


	//   ....[87]....
        /*1444*/ 	.word	0x0002a0f0
        /*1448*/ 	.word	0x00000002
        /*144c*/ 	.word	0x00034860
        /*1450*/ 	.short	0x010a
        /*1452*/ 	.byte	0x3f
	.zero		1


	//   ....[88]....
        /*1454*/ 	.word	0x0002a140
        /*1458*/ 	.word	0x00000002
        /*145c*/ 	.word	0x00034840
        /*1460*/ 	.short	0x010a
        /*1462*/ 	.byte	0x3f
	.zero		1


	//   ....[89]....
        /*1464*/ 	.word	0x0002a190
        /*1468*/ 	.word	0x00000002
        /*146c*/ 	.word	0x00034860
        /*1470*/ 	.short	0x010a
        /*1472*/ 	.byte	0x3f
	.zero		1


	//   ....[90]....
        /*1474*/ 	.word	0x0002a1e0
        /*1478*/ 	.word	0x00000000
        /*147c*/ 	.word	0x00034860
        /*1480*/ 	.short	0x010a
        /*1482*/ 	.byte	0x3f
	.zero		1


	//   ....[91]....
        /*1484*/ 	.word	0x0002ad40
        /*1488*/ 	.word	0x00000000
        /*148c*/ 	.word	0x00034820
        /*1490*/ 	.short	0x010a
        /*1492*/ 	.byte	0x3f
	.zero		1


	//   ....[92]....
        /*1494*/ 	.word	0x0002aee0
        /*1498*/ 	.word	0x00000006
        /*149c*/ 	.word	0x00000000
        /*14a0*/ 	.short	0x010a
        /*14a2*/ 	.byte	0x3f
	.zero		1


	//   ....[93]....
        /*14a4*/ 	.word	0x0002af30
        /*14a8*/ 	.word	0x00000007
        /*14ac*/ 	.word	0x00000000
        /*14b0*/ 	.short	0x010a
        /*14b2*/ 	.byte	0x3f
	.zero		1


	//   ....[94]....
        /*14b4*/ 	.word	0x0002af80
        /*14b8*/ 	.word	0x00000004
        /*14bc*/ 	.word	0x00000000
        /*14c0*/ 	.short	0x010a
        /*14c2*/ 	.byte	0x3f
	.zero		1


	//----- nvinfo : EIATTR_NUM_MBARRIERS
	.align		4
.L_931:
        /*14c4*/ 	.byte	0x03, 0x38
        /*14c6*/ 	.short	0x0016


	//----- nvinfo : EIATTR_EXIT_INSTR_OFFSETS
	.align		4
        /*14c8*/ 	.byte	0x04, 0x1c
        /*14ca*/ 	.short	(.L_933 - .L_932)


	//   ....[0]....
.L_932:
        /*14cc*/ 	.word	0x00027dd0


	//----- nvinfo : EIATTR_MAX_THREADS
	.align		4
.L_933:
        /*14d0*/ 	.byte	0x04, 0x05
        /*14d2*/ 	.short	(.L_935 - .L_934)
.L_934:
        /*14d4*/ 	.word	0x00000180
        /*14d8*/ 	.word	0x00000001
        /*14dc*/ 	.word	0x00000001


	//----- nvinfo : EIATTR_CRS_STACK_SIZE
	.align		4
.L_935:
        /*14e0*/ 	.byte	0x04, 0x1e
        /*14e2*/ 	.short	(.L_937 - .L_936)
.L_936:
        /*14e4*/ 	.word	0x00000000


	//----- nvinfo : EIATTR_CBANK_PARAM_SIZE
	.align		4
.L_937:
        /*14e8*/ 	.byte	0x03, 0x19
        /*14ea*/ 	.short	0x0af0


	//----- nvinfo : EIATTR_PARAM_CBANK
	.align		4
        /*14ec*/ 	.byte	0x04, 0x0a
        /*14ee*/ 	.short	(.L_939 - .L_938)
	.align		4
.L_938:
        /*14f0*/ 	.word	index@(.nv.constant0._ZN7cutlass13device_kernelIN5flash11enable_sm90INS1_16FlashAttnFwdSm90INS1_25CollectiveMainloopFwdSm90ILi2EN4cute5tupleIJNS5_1CILi1EEES8_S8_EEENS6_IJNS7_ILi128EEENS7_ILi176EEESA_EEELi128ENS_6half_tEfNS_4arch4Sm90ELb0ELb0ELb0ELb1ELb0ELb1ELb0ELb1ELb1ELb1ELb1ELb0EEENS1_21CollectiveEpilogueFwdINS6_IJSA_SA_SB_EEES9_SD_SF_Li256ELb1ELb1ELb1ELb0EEENS1_36VarlenDynamicPersistentTileSchedulerILi128ELi176ELi256ELi128ELb1ELb1ELb1ELb0ELb1ELb1EEEEEEEEEvNT_6ParamsE)
        /*14f4*/ 	.short	0x0210
        /*14f6*/ 	.short	0x0af0


	//----- nvinfo : EIATTR_SW_WAR
	.align		4
.L_939:
        /*14f8*/ 	.byte	0x04, 0x36
        /*14fa*/ 	.short	(.L_941 - .L_940)
.L_940:
        /*14fc*/ 	.word	0x00000008
.L_941:


//--------------------- .nv.info._ZN7cutlass13device_kernelIN5flash11enable_sm90INS1_16FlashAttnFwdSm90INS1_25CollectiveMainloopFwdSm90ILi2EN4cute5tupleIJNS5_1CILi1EEES8_S8_EEENS6_IJNS7_ILi128EEESA_SA_EEELi128ENS_6half_tEfNS_4arch4Sm90ELb0ELb1ELb0ELb0ELb0ELb0ELb0ELb1ELb1ELb1ELb1ELb0EEENS1_21CollectiveEpilogueFwdISB_S9_SC_SE_Li256ELb0ELb1ELb1ELb0EEENS1_19SingleTileSchedulerILb0ELb1ELb1ELi128EEEEEEEEEvNT_6ParamsE --------------------------
	.section	.nv.info._ZN7cutlass13device_kernelIN5flash11enable_sm90INS1_16FlashAttnFwdSm90INS1_25CollectiveMainloopFwdSm90ILi2EN4cute5tupleIJNS5_1CILi1EEES8_S8_EEENS6_IJNS7_ILi128EEESA_SA_EEELi128ENS_6half_tEfNS_4arch4Sm90ELb0ELb1ELb0ELb0ELb0ELb0ELb0ELb1ELb1ELb1ELb1ELb0EEENS1_21CollectiveEpilogueFwdISB_S9_SC_SE_Li256ELb0ELb1ELb1ELb0EEENS1_19SingleTileSchedulerILb0ELb1ELb1ELi128EEEEEEEEEvNT_6ParamsE,"",@"SHT_CUDA_INFO"
	.sectionflags	@""
	.align	4


	//----- nvinfo : EIATTR_CUDA_API_VERSION
	.align		4
        /*0000*/ 	.byte	0x04, 0x37
        /*0002*/ 	.short	(.L_943 - .L_942)
.L_942:
        /*0004*/ 	.word	0x00000082


	//----- nvinfo : EIATTR_KPARAM_INFO
	.align		4
.L_943:
        /*0008*/ 	.byte	0x04, 0x17
        /*000a*/ 	.short	(.L_945 - .L_944)
.L_944:
        /*000c*/ 	.word	0x00000000
        /*0010*/ 	.short	0x0000
        /*0012*/ 	.short	0x0070
        /*0014*/ 	.byte	0x00, 0xf0, 0x01, 0x28


	//----- nvinfo : EIATTR_SPARSE_MMA_MASK
	.align		4
.L_945:
        /*0018*/ 	.byte	0x03, 0x50
        /*001a*/ 	.short	0x0000


	//----- nvinfo : EIATTR_MAXREG_COUNT
	.align		4
        /*001c*/ 	.byte	0x03, 0x1b
        /*001e*/ 	.short	0x00a8


	//----- nvinfo : EIATTR_NUM_BARRIERS
	.align		4
        /*0020*/ 	.byte	0x02, 0x4c
        /*0022*/ 	.byte	0x10
	.zero		1


	//----- nvinfo : EIATTR_EXTERNS
	.align		4
        /*0024*/ 	.byte	0x04, 0x0f
        /*0026*/ 	.short	(.L_947 - .L_946)


	//   ....[0]....
	.align		4
.L_946:
        /*0028*/ 	.word	index@(__assertfail)


	//----- nvinfo : EIATTR_ANNOTATIONS
	.align		4
.L_947:
        /*002c*/ 	.byte	0x04, 0x55
        /*002e*/ 	.short	(.L_949 - .L_948)


	//   ....[0]....
.L_948:
        /* <DEDUP_REMOVED lines=10> */


	//----- nvinfo : EIATTR_MERCURY_ISA_VERSION
	.align		4
.L_949:
        /*00c0*/ 	.byte	0x03, 0x5f
        /*00c2*/ 	.short	0x0101


	//----- nvinfo : EIATTR_INT_WARP_WIDE_INSTR_OFFSETS
	.align		4
        /*00c4*/ 	.byte	0x04, 0x31
        /*00c6*/ 	.short	(.L_951 - .L_950)


	//   ....[0]....
.L_950:
        /*00c8*/ 	.word	0x00000120


	//   ....[1]....
        /*00cc*/ 	.word	0x000001c0


	//   ....[2]....
        /*00d0*/ 	.word	0x00000230


	//----- nvinfo : EIATTR_COOP_GROUP_MASK_REGIDS
	.align		4
.L_951:
        /*00d4*/ 	.byte	0x04, 0x29
        /*00d6*/ 	.short	(.L_953 - .L_952)


	//   ....[0]....
.L_952:
        /*00d8*/ 	.word	0xffffffff


	//   ....[1]....
        /*00dc*/ 	.word	0xffffffff


	//   ....[2]....
        /*00e0*/ 	.word	0xffffffff


	//   ....[3]....
        /*00e4*/ 	.word	0xffffffff


	//   ....[4]....
        /*00e8*/ 	.word	0xffffffff


	//   ....[5]....
        /*00ec*/ 	.word	0xffffffff


	//   ....[6]....
        /*00f0*/ 	.word	0xffffffff


	//   ....[7]....
        /*00f4*/ 	.word	0xffffffff


	//   ....[8]....
        /*00f8*/ 	.word	0xffffffff


	//   ....[9]....
        /*00fc*/ 	.word	0xffffffff


	//   ....[10]....
        /*0100*/ 	.word	0xffffffff


	//   ....[11]....
        /*0104*/ 	.word	0xffffffff


	//   ....[12]....
        /*0108*/ 	.word	0xffffffff


	//   ....[13]....
        /*010c*/ 	.word	0xffffffff


	//   ....[14]....
        /*0110*/ 	.word	0xffffffff


	//   ....[15]....
        /*0114*/ 	.word	0xffffffff


	//   ....[16]....
        /*0118*/ 	.word	0xffffffff


	//   ....[17]....
        /*011c*/ 	.word	0xffffffff


	//   ....[18]....
        /*0120*/ 	.word	0xffffffff


	//   ....[19]....
        /*0124*/ 	.word	0xffffffff


	//   ....[20]....
        /*0128*/ 	.word	0xffffffff


	//   ....[21]....
        /*012c*/ 	.word	0xffffffff


	//   ....[22]....
        /*0130*/ 	.word	0xffffffff


	//   ....[23]....
        /*0134*/ 	.word	0xffffffff


	//   ....[24]....
        /*0138*/ 	.word	0xffffffff


	//   ....[25]....
        /*013c*/ 	.word	0xffffffff


	//   ....[26]....
        /*0140*/ 	.word	0xffffffff


	//   ....[27]....
        /*0144*/ 	.word	0xffffffff


	//   ....[28]....
        /*0148*/ 	.word	0xffffffff


	//   ....[29]....
        /*014c*/ 	.word	0xffffffff


	//   ....[30]....
        /*0150*/ 	.word	0xffffffff


	//   ....[31]....
        /*0154*/ 	.word	0xffffffff


	//   ....[32]....
        /*0158*/ 	.word	0xffffffff


	//   ....[33]....
        /*015c*/ 	.word	0xffffffff


	//   ....[34]....
        /*0160*/ 	.word	0xffffffff


	//   ....[35]....
        /*0164*/ 	.word	0xffffffff


	//   ....[36]....
        /*0168*/ 	.word	0xffffffff


	//   ....[37]....
        /*016c*/ 	.word	0xffffffff


	//   ....[38]....
        /*0170*/ 	.word	0xffffffff


	//   ....[39]....
        /*0174*/ 	.word	0xffffffff


	//   ....[40]....
        /*0178*/ 	.word	0xffffffff


	//   ....[41]....
        /*017c*/ 	.word	0xffffffff


	//   ....[42]....
        /*0180*/ 	.word	0xffffffff


	//   ....[43]....
        /*0184*/ 	.word	0xffffffff


	//   ....[44]....
        /*0188*/ 	.word	0xffffffff


	//   ....[45]....
        /*018c*/ 	.word	0xffffffff


	//   ....[46]....
        /*0190*/ 	.word	0xffffffff


	//   ....[47]....
        /*0194*/ 	.word	0xffffffff


	//   ....[48]....
        /*0198*/ 	.word	0xffffffff


	//   ....[49]....
        /*019c*/ 	.word	0xffffffff


	//   ....[50]....
        /*01a0*/ 	.word	0xffffffff


	//   ....[51]....
        /*01a4*/ 	.word	0xffffffff


	//   ....[52]....
        /*01a8*/ 	.word	0xffffffff


	//   ....[53]....
        /*01ac*/ 	.word	0xffffffff


	//   ....[54]....
        /*01b0*/ 	.word	0xffffffff


	//   ....[55]....
        /*01b4*/ 	.word	0xffffffff


	//   ....[56]....
        /*01b8*/ 	.word	0xffffffff


	//   ....[57]....
        /*01bc*/ 	.word	0xffffffff


	//   ....[58]....
        /*01c0*/ 	.word	0xffffffff


	//   ....[59]....
        /*01c4*/ 	.word	0xffffffff


	//   ....[60]....
        /*01c8*/ 	.word	0xffffffff


	//   ....[61]....
        /*01cc*/ 	.word	0x0500000f


	//   ....[62]....
        /*01d0*/ 	.word	0x0500000f


	//   ....[63]....
        /*01d4*/ 	.word	0x0500000f


	//   ....[64]....
        /*01d8*/ 	.word	0x0500000f


	//   ....[65]....
        /*01dc*/ 	.word	0x0500000f


	//   ....[66]....
        /*01e0*/ 	.word	0x0500000f


	//   ....[67]....
        /*01e4*/ 	.word	0x0500000f


	//   ....[68]....
        /*01e8*/ 	.word	0x0500000f


	//   ....[69]....
        /*01ec*/ 	.word	0x0500000f


	//   ....[70]....
        /*01f0*/ 	.word	0x0500000f


	//   ....[71]....
        /*01f4*/ 	.word	0x0500000f


	//   ....[72]....
        /*01f8*/ 	.word	0x0500000f


	//   ....[73]....
        /*01fc*/ 	.word	0x0500000f


	//   ....[74]....
        /*0200*/ 	.word	0x0500000f


	//   ....[75]....
        /*0204*/ 	.word	0x0500000f


	//   ....[76]....
        /*0208*/ 	.word	0x0500000f


	//   ....[77]....
        /*020c*/ 	.word	0x0500000f


	//   ....[78]....
        /*0210*/ 	.word	0x0500000f


	//----- nvinfo : EIATTR_COOP_GROUP_INSTR_OFFSETS
	.align		4
.L_953:
        /*0214*/ 	.byte	0x04, 0x28
        /*0216*/ 	.short	(.L_955 - .L_954)


	//   ....[0]....
.L_954:
        /*0218*/ 	.word	0x00000060


	//   ....[1]....
        /*021c*/ 	.word	0x00000130


	//   ....[2]....
        /*0220*/ 	.word	0x000001e0


	//   ....[3]....
        /*0224*/ 	.word	0x000003a0


	//   ....[4]....
        /*0228*/ 	.word	0x00000500


	//   ....[5]....
        /*022c*/ 	.word	0x00000620


	//   ....[6]....
        /*0230*/ 	.word	0x00000780


	//   ....[7]....
        /*0234*/ 	.word	0x000014a0


	//   ....[8]....
        /*0238*/ 	.word	0x00001cd0


	//   ....[9]....
        /*023c*/ 	.word	0x00002090


	//   ....[10]....
        /*0240*/ 	.word	0x00003100


	//   ....[11]....
        /*0244*/ 	.word	0x00003550


	//   ....[12]....
        /*0248*/ 	.word	0x00003b50


	//   ....[13]....
        /*024c*/ 	.word	0x00003c10


	//   ....[14]....
        /*0250*/ 	.word	0x000050d0


	//   ....[15]....
        /*0254*/ 	.word	0x00005530


	//   ....[16]....
        /*0258*/ 	.word	0x000060f0


	//   ....[17]....
        /*025c*/ 	.word	0x000061f0


	//   ....[18]....
        /*0260*/ 	.word	0x00006ba0


	//   ....[19]....
        /*0264*/ 	.word	0x00006cf0


	//   ....[20]....
        /*0268*/ 	.word	0x00008530


	//   ....[21]....
        /*026c*/ 	.word	0x00008570


	//   ....[22]....
        /*0270*/ 	.word	0x00008d50


	//   ....[23]....
        /*0274*/ 	.word	0x00008dc0


	//   ....[24]....
        /*0278*/ 	.word	0x0000a5a0


	//   ....[25]....
        /*027c*/ 	.word	0x0000a830


	//   ....[26]....
        /*0280*/ 	.word	0x0000b3f0


	//   ....[27]....
        /*0284*/ 	.word	0x0000b4f0


	//   ....[28]....
        /*0288*/ 	.word	0x0000bf30


	//   ....[29]....
        /*028c*/ 	.word	0x0000c0c0


	//   ....[30]....
        /*0290*/ 	.word	0x0000cef0


	//   ....[31]....
        /*0294*/ 	.word	0x0000cf20


	//   ....[32]....
        /*0298*/ 	.word	0x0000cff0


	//   ....[33]....
        /*029c*/ 	.word	0x0000d000


	//   ....[34]....
        /*02a0*/ 	.word	0x0000ded0


	//   ....[35]....
        /*02a4*/ 	.word	0x0000df10


	//   ....[36]....
        /*02a8*/ 	.word	0x0000df40


	//   ....[37]....
        /*02ac*/ 	.word	0x0000df70


	//   ....[38]....
        /*02b0*/ 	.word	0x0000df80


	//   ....[39]....
        /*02b4*/ 	.word	0x0000dfb0


	//   ....[40]....
        /*02b8*/ 	.word	0x0000e610


	//   ....[41]....
        /*02bc*/ 	.word	0x0000e620


	//   ....[42]....
        /*02c0*/ 	.word	0x0000f020


	//   ....[43]....
        /*02c4*/ 	.word	0x0000feb0


	//   ....[44]....
        /*02c8*/ 	.word	0x000107b0


	//   ....[45]....
        /*02cc*/ 	.word	0x000107e0


	//   ....[46]....
        /*02d0*/ 	.word	0x00010810


	//   ....[47]....
        /*02d4*/ 	.word	0x000108c0


	//   ....[48]....
        /*02d8*/ 	.word	0x000108e0


	//   ....[49]....
        /*02dc*/ 	.word	0x00010910


	//   ....[50]....
        /*02e0*/ 	.word	0x00010990


	//   ....[51]....
        /*02e4*/ 	.word	0x000109c0


	//   ....[52]....
        /*02e8*/ 	.word	0x00010a20


	//   ....[53]....
        /*02ec*/ 	.word	0x00010a50


	//   ....[54]....
        /*02f0*/ 	.word	0x00010ac0


	//   ....[55]....
        /*02f4*/ 	.word	0x00010af0


	//   ....[56]....
        /*02f8*/ 	.word	0x00010b60


	//   ....[57]....
        /*02fc*/ 	.word	0x00010b90


	//   ....[58]....
        /*0300*/ 	.word	0x00010c10


	//   ....[59]....
        /*0304*/ 	.word	0x00010c50


	//   ....[60]....
        /*0308*/ 	.word	0x00012c00


	//   ....[61]....
        /*030c*/ 	.word	0x00013220


	//   ....[62]....
        /*0310*/ 	.word	0x00013390


	//   ....[63]....
        /*0314*/ 	.word	0x000133e0


	//   ....[64]....
        /*0318*/ 	.word	0x00013530


	//   ....[65]....
        /*031c*/ 	.word	0x000135a0


	//   ....[66]....
        /*0320*/ 	.word	0x00013610


	//   ....[67]....
        /*0324*/ 	.word	0x000136f0


	//   ....[68]....
        /*0328*/ 	.word	0x00013760


	//   ....[69]....
        /*032c*/ 	.word	0x00013840


	//   ....[70]....
        /*0330*/ 	.word	0x000138b0


	//   ....[71]....
        /*0334*/ 	.word	0x00013990


	//   ....[72]....
        /*0338*/ 	.word	0x00013a00


	//   ....[73]....
        /*033c*/ 	.word	0x00013ae0


	//   ....[74]....
        /*0340*/ 	.word	0x00013b50


	//   ....[75]....
        /*0344*/ 	.word	0x00013c20


	//   ....[76]....
        /*0348*/ 	.word	0x00013c90


	//   ....[77]....
        /*034c*/ 	.word	0x00013d40


	//   ....[78]....
        /*0350*/ 	.word	0x00014140


	//----- nvinfo : EIATTR_REG_RECONFIG
	.align		4
.L_955:
        /*0354*/ 	.byte	0x01, 0x54
	.zero		2


	//----- nvinfo : EIATTR_SYSCALL_OFFSETS
	.align		4
        /*0358*/ 	.byte	0x04, 0x46
        /*035a*/ 	.short	(.L_957 - .L_956)


	//   ....[0]....
.L_956:
        /*035c*/ 	.word	0x00001660


	//   ....[1]....
        /*0360*/ 	.word	0x0000fb30


	//   ....[2]....
        /*0364*/ 	.word	0x0000fc70


	//   ....[3]....
        /*0368*/ 	.word	0x0000fd60


	//   ....[4]....
        /*036c*/ 	.word	0x00010420


	//----- nvinfo : EIATTR_MBARRIER_INSTR_OFFSETS
	.align		4
.L_957:
        /*0370*/ 	.byte	0x04, 0x39
        /*0372*/ 	.short	(.L_959 - .L_958)


	//   ....[0]....
.L_958:
        /*0374*/ 	.word	0x00000250
        /*0378*/ 	.word	0x000000ff
        /*037c*/ 	.word	0x00028800
        /*0380*/ 	.short	0x0100
        /*0382*/ 	.byte	0x08
	.zero		1


	//   ....[1]....
        /*0384*/ 	.word	0x00000260
        /*0388*/ 	.word	0x000000ff
        /*038c*/ 	.word	0x00028820
        /*0390*/ 	.short	0x0100
        /*0392*/ 	.byte	0x08
	.zero		1


	//   ....[2]....
        /*0394*/ 	.word	0x00000350
        /*0398*/ 	.word	0x000000ff
        /*039c*/ 	.word	0x00028830
        /*03a0*/ 	.short	0x0100
        /*03a2*/ 	.byte	0x08
	.zero		1


	//   ....[3]....
        /*03a4*/ 	.word	0x00000360
        /*03a8*/ 	.word	0x000000ff
        /*03ac*/ 	.word	0x00028840
        /*03b0*/ 	.short	0x0100
        /*03b2*/ 	.byte	0x08
	.zero		1


	//   ....[4]....
        /*03b4*/ 	.word	0x00000370
        /*03b8*/ 	.word	0x000000ff
        /*03bc*/ 	.word	0x00028838
        /*03c0*/ 	.short	0x0100
        /*03c2*/ 	.byte	0x08
	.zero		1


	//   ....[5]....
        /*03c4*/ 	.word	0x00000380
        /*03c8*/ 	.word	0x000000ff
        /*03cc*/ 	.word	0x00028848
        /*03d0*/ 	.short	0x0100
        /*03d2*/ 	.byte	0x08
	.zero		1


	//   ....[6]....
        /*03d4*/ 	.word	0x000004b0
        /*03d8*/ 	.word	0x000000ff
        /*03dc*/ 	.word	0x00028850
        /*03e0*/ 	.short	0x0100
        /*03e2*/ 	.byte	0x08
	.zero		1


	//   ....[7]....
        /*03e4*/ 	.word	0x000004c0
        /*03e8*/ 	.word	0x000000ff
        /*03ec*/ 	.word	0x00028860
        /*03f0*/ 	.short	0x0100
        /*03f2*/ 	.byte	0x08
	.zero		1


	//   ....[8]....
        /*03f4*/ 	.word	0x000004d0
        /*03f8*/ 	.word	0x000000ff
        /*03fc*/ 	.word	0x00028858
        /*0400*/ 	.short	0x0100
        /*0402*/ 	.byte	0x08
	.zero		1


	//   ....[9]....
        /*0404*/ 	.word	0x000004e0
        /*0408*/ 	.word	0x000000ff
        /*040c*/ 	.word	0x00028868
        /*0410*/ 	.short	0x0100
        /*0412*/ 	.byte	0x08
	.zero		1


	//   ....[10]....
        /*0414*/ 	.word	0x000005d0
        /*0418*/ 	.word	0x000000ff
        /*041c*/ 	.word	0x00028870
        /*0420*/ 	.short	0x0100
        /*0422*/ 	.byte	0x06
	.zero		1


	//   ....[11]....
        /*0424*/ 	.word	0x000005e0
        /*0428*/ 	.word	0x000000ff
        /*042c*/ 	.word	0x00028880
        /*0430*/ 	.short	0x0100
        /*0432*/ 	.byte	0x06
	.zero		1


	//   ....[12]....
        /*0434*/ 	.word	0x000005f0
        /*0438*/ 	.word	0x000000ff
        /*043c*/ 	.word	0x00028878
        /*0440*/ 	.short	0x0100
        /*0442*/ 	.byte	0x06
	.zero		1


	//   ....[13]....
        /*0444*/ 	.word	0x00000600
        /*0448*/ 	.word	0x000000ff
        /*044c*/ 	.word	0x00028888
        /*0450*/ 	.short	0x0100
        /*0452*/ 	.byte	0x06
	.zero		1


	//   ....[14]....
        /*0454*/ 	.word	0x00000730
        /*0458*/ 	.word	0x000000ff
        /*045c*/ 	.word	0x00028890
        /*0460*/ 	.short	0x0100
        /*0462*/ 	.byte	0x08
	.zero		1


	//   ....[15]....
        /*0464*/ 	.word	0x00000740
        /*0468*/ 	.word	0x000000ff
        /*046c*/ 	.word	0x000288a0
        /*0470*/ 	.short	0x0100
        /*0472*/ 	.byte	0x08
	.zero		1


	//   ....[16]....
        /*0474*/ 	.word	0x00000750
        /*0478*/ 	.word	0x000000ff
        /*047c*/ 	.word	0x00028898
        /*0480*/ 	.short	0x0100
        /*0482*/ 	.byte	0x08
	.zero		1


	//   ....[17]....
        /*0484*/ 	.word	0x00000760
        /*0488*/ 	.word	0x000000ff
        /*048c*/ 	.word	0x000288a8
        /*0490*/ 	.short	0x0100
        /*0492*/ 	.byte	0x08
	.zero		1


	//   ....[18]....
        /*0494*/ 	.word	0x00000890
        /*0498*/ 	.word	0x000000ff
        /*049c*/ 	.word	0x000288b0
        /*04a0*/ 	.short	0x0100
        /*04a2*/ 	.byte	0x08
	.zero		1


	//   ....[19]....
        /*04a4*/ 	.word	0x000008a0
        /*04a8*/ 	.word	0x000000ff
        /*04ac*/ 	.word	0x000288c0
        /*04b0*/ 	.short	0x0100
        /*04b2*/ 	.byte	0x08
	.zero		1


	//   ....[20]....
        /*04b4*/ 	.word	0x000008b0
        /*04b8*/ 	.word	0x000000ff
        /*04bc*/ 	.word	0x000288b8
        /*04c0*/ 	.short	0x0100
        /*04c2*/ 	.byte	0x08
	.zero		1


	//   ....[21]....
        /*04c4*/ 	.word	0x000008c0
        /*04c8*/ 	.word	0x000000ff
        /*04cc*/ 	.word	0x000288c8
        /*04d0*/ 	.short	0x0100
        /*04d2*/ 	.byte	0x08
	.zero		1


	//   ....[22]....
        /*04d4*/ 	.word	0x00001690
        /*04d8*/ 	.word	0x000000ff
        /*04dc*/ 	.word	0x00028800
        /*04e0*/ 	.short	0x010a
        /*04e2*/ 	.byte	0x24
	.zero		1


	//   ....[23]....
        /*04e4*/ 	.word	0x000016f0
        /*04e8*/ 	.word	0x000000ff
        /*04ec*/ 	.word	0x00028830
        /*04f0*/ 	.short	0x010a
        /*04f2*/ 	.byte	0x24
	.zero		1


	//   ....[24]....
        /*04f4*/ 	.word	0x00001780
        /*04f8*/ 	.word	0x000000ff
        /*04fc*/ 	.word	0x00028830
        /*0500*/ 	.short	0x010a
        /*0502*/ 	.byte	0x24
	.zero		1


	//   ....[25]....
        /*0504*/ 	.word	0x00001ee0
        /*0508*/ 	.word	0x00000000
        /*050c*/ 	.word	0x00000000
        /*0510*/ 	.short	0x0101
        /*0512*/ 	.byte	0x3f
	.zero		1


	//   ....[26]....
        /*0514*/ 	.word	0x00004ba0
        /*0518*/ 	.word	0x000000ff
        /*051c*/ 	.word	0x00028830
        /*0520*/ 	.short	0x010a
        /*0522*/ 	.byte	0x0a
	.zero		1


	//   ....[27]....
        /*0524*/ 	.word	0x00004be0
        /*0528*/ 	.word	0x000000ff
        /*052c*/ 	.word	0x00028830
        /*0530*/ 	.short	0x010a
        /*0532*/ 	.byte	0x0a
	.zero		1


	//   ....[28]....
        /*0534*/ 	.word	0x00004f10
        /*0538*/ 	.word	0x000000ff
        /*053c*/ 	.word	0x00028850
        /*0540*/ 	.short	0x010a
        /*0542*/ 	.byte	0x0a
	.zero		1


	//   ....[29]....
        /*0544*/ 	.word	0x00004f50
        /*0548*/ 	.word	0x000000ff
        /*054c*/ 	.word	0x00028850
        /*0550*/ 	.short	0x010a
        /*0552*/ 	.byte	0x0a
	.zero		1


	//   ....[30]....
        /*0554*/ 	.word	0x00005330
        /*0558*/ 	.word	0x0000000e
        /*055c*/ 	.word	0x00000000
        /*0560*/ 	.short	0x0101
        /*0562*/ 	.byte	0x3f
	.zero		1


	//   ....[31]....
        /*0564*/ 	.word	0x000070e0
        /*0568*/ 	.word	0x00000036
        /*056c*/ 	.word	0x00000000
        /*0570*/ 	.short	0x0101
        /*0572*/ 	.byte	0x3f
	.zero		1


	//   ....[32]....
        /*0574*/ 	.word	0x00007e90
        /*0578*/ 	.word	0x000000ff
        /*057c*/ 	.word	0x00028830
        /*0580*/ 	.short	0x010a
        /*0582*/ 	.byte	0x0a
	.zero		1


	//   ....[33]....
        /*0584*/ 	.word	0x00007ed0
        /*0588*/ 	.word	0x000000ff
        /*058c*/ 	.word	0x00028830
        /*0590*/ 	.short	0x010a
        /*0592*/ 	.byte	0x0a
	.zero		1


	//   ....[34]....
        /*0594*/ 	.word	0x00008200
        /*0598*/ 	.word	0x000000ff
        /*059c*/ 	.word	0x00028850
        /*05a0*/ 	.short	0x010a
        /*05a2*/ 	.byte	0x0a
	.zero		1


	//   ....[35]....
        /*05a4*/ 	.word	0x00008240
        /*05a8*/ 	.word	0x000000ff
        /*05ac*/ 	.word	0x00028850
        /*05b0*/ 	.short	0x010a
        /*05b2*/ 	.byte	0x0a
	.zero		1


	//   ....[36]....
        /*05b4*/ 	.word	0x00009300
        /*05b8*/ 	.word	0x0000001b
        /*05bc*/ 	.word	0x00000000
        /*05c0*/ 	.short	0x0101
        /*05c2*/ 	.byte	0x3f
	.zero		1


	//   ....[37]....
        /*05c4*/ 	.word	0x000093b0
        /*05c8*/ 	.word	0x0000001f
        /*05cc*/ 	.word	0x00000000
        /*05d0*/ 	.short	0x0101
        /*05d2*/ 	.byte	0x3f
	.zero		1


	//   ....[38]....
        /*05d4*/ 	.word	0x00009ed0
        /*05d8*/ 	.word	0x000000ff
        /*05dc*/ 	.word	0x00028830
        /*05e0*/ 	.short	0x010a
        /*05e2*/ 	.byte	0x0a
	.zero		1


	//   ....[39]....
        /*05e4*/ 	.word	0x00009f10
        /*05e8*/ 	.word	0x000000ff
        /*05ec*/ 	.word	0x00028830
        /*05f0*/ 	.short	0x010a
        /*05f2*/ 	.byte	0x0a
	.zero		1


	//   ....[40]....
        /*05f4*/ 	.word	0x0000a230
        /*05f8*/ 	.word	0x000000ff
        /*05fc*/ 	.word	0x00028850
        /*0600*/ 	.short	0x010a
        /*0602*/ 	.byte	0x0a
	.zero		1


	//   ....[41]....
        /*0604*/ 	.word	0x0000a270
        /*0608*/ 	.word	0x000000ff
        /*060c*/ 	.word	0x00028850
        /*0610*/ 	.short	0x010a
        /*0612*/ 	.byte	0x0a
	.zero		1


	//   ....[42]....
        /*0614*/ 	.word	0x0000a660
        /*0618*/ 	.word	0x0000000f
        /*061c*/ 	.word	0x00000000
        /*0620*/ 	.short	0x0101
        /*0622*/ 	.byte	0x3f
	.zero		1


	//   ....[43]....
        /*0624*/ 	.word	0x0000c2e0
        /*0628*/ 	.word	0x00000035
        /*062c*/ 	.word	0x00000000
        /*0630*/ 	.short	0x0101
        /*0632*/ 	.byte	0x3f
	.zero		1


	//   ....[44]....
        /*0634*/ 	.word	0x0000ce60
        /*0638*/ 	.word	0x000000ff
        /*063c*/ 	.word	0x00028850
        /*0640*/ 	.short	0x010a
        /*0642*/ 	.byte	0x05
	.zero		1


	//   ....[45]....
        /*0644*/ 	.word	0x0000cea0
        /*0648*/ 	.word	0x000000ff
        /*064c*/ 	.word	0x00028850
        /*0650*/ 	.short	0x010a
        /*0652*/ 	.byte	0x05
	.zero		1


	//   ....[46]....
        /*0654*/ 	.word	0x0000d350
        /*0658*/ 	.word	0x0000000a
        /*065c*/ 	.word	0x00000000
        /*0660*/ 	.short	0x0101
        /*0662*/ 	.byte	0x3f
	.zero		1


	//   ....[47]....
        /*0664*/ 	.word	0x0000df90
        /*0668*/ 	.word	0x000000ff
        /*066c*/ 	.word	0x00000000
        /*0670*/ 	.short	0x0101
        /*0672*/ 	.byte	0x04
	.zero		1


	//   ....[48]....
        /*0674*/ 	.word	0x000100b0
        /*0678*/ 	.word	0x000000ff
        /*067c*/ 	.word	0x00028840
        /*0680*/ 	.short	0x010a
        /*0682*/ 	.byte	0x26
	.zero		1


	//   ....[49]....
        /*0684*/ 	.word	0x00010d40
        /*0688*/ 	.word	0x000000ff
        /*068c*/ 	.word	0x00028800
        /*0690*/ 	.short	0x0107
        /*0692*/ 	.byte	0x26
	.zero		1


	//   ....[50]....
        /*0694*/ 	.word	0x00010db0
        /*0698*/ 	.word	0x000000ff
        /*069c*/ 	.word	0x00028800
        /*06a0*/ 	.short	0x0101
        /*06a2*/ 	.byte	0x26
	.zero		1


	//   ....[51]....
        /*06a4*/ 	.word	0x00010dd0
        /*06a8*/ 	.word	0x000000ff
        /*06ac*/ 	.word	0x00028820
        /*06b0*/ 	.short	0x010a
        /*06b2*/ 	.byte	0x26
	.zero		1


	//   ....[52]....
        /*06b4*/ 	.word	0x000111e0
        /*06b8*/ 	.word	0x000000ff
        /*06bc*/ 	.word	0x00028848
        /*06c0*/ 	.short	0x010a
        /*06c2*/ 	.byte	0x26
	.zero		1


	//   ....[53]....
        /*06c4*/ 	.word	0x000114a0
        /*06c8*/ 	.word	0x000000ff
        /*06cc*/ 	.word	0x00028860
        /*06d0*/ 	.short	0x010a
        /*06d2*/ 	.byte	0x26
	.zero		1


	//   ....[54]....
        /*06d4*/ 	.word	0x00011990
        /*06d8*/ 	.word	0x000000ff
        /*06dc*/ 	.word	0x00028840
        /*06e0*/ 	.short	0x010a
        /*06e2*/ 	.byte	0x26
	.zero		1


	//   ....[55]....
        /*06e4*/ 	.word	0x00011c70
        /*06e8*/ 	.word	0x000000ff
        /*06ec*/ 	.word	0x00028868
        /*06f0*/ 	.short	0x010a
        /*06f2*/ 	.byte	0x26
	.zero		1


	//   ....[56]....
        /*06f4*/ 	.word	0x000121b0
        /*06f8*/ 	.word	0x000000ff
        /*06fc*/ 	.word	0x00028848
        /*0700*/ 	.short	0x010a
        /*0702*/ 	.byte	0x26
	.zero		1


	//   ....[57]....
        /*0704*/ 	.word	0x00012470
        /*0708*/ 	.word	0x000000ff
        /*070c*/ 	.word	0x00028860
        /*0710*/ 	.short	0x010a
        /*0712*/ 	.byte	0x26
	.zero		1


	//   ....[58]....
        /*0714*/ 	.word	0x00012800
        /*0718*/ 	.word	0x00000003
        /*071c*/ 	.word	0x00028860
        /*0720*/ 	.short	0x010a
        /*0722*/ 	.byte	0x3f
	.zero		1


	//   ....[59]....
        /*0724*/ 	.word	0x00012b90
        /*0728*/ 	.word	0x00000002
        /*072c*/ 	.word	0x00028820
        /*0730*/ 	.short	0x010a
        /*0732*/ 	.byte	0x3f
	.zero		1


	//   ....[60]....
        /*0734*/ 	.word	0x00012d10
        /*0738*/ 	.word	0x00000006
        /*073c*/ 	.word	0x00000000
        /*0740*/ 	.short	0x010a
        /*0742*/ 	.byte	0x3f
	.zero		1


	//   ....[61]....
        /*0744*/ 	.word	0x00012d80
        /*0748*/ 	.word	0x00000003
        /*074c*/ 	.word	0x00000000
        /*0750*/ 	.short	0x010a
        /*0752*/ 	.byte	0x3f
	.zero		1


	//   ....[62]....
        /*0754*/ 	.word	0x00012de0
        /*0758*/ 	.word	0x00000000
        /*075c*/ 	.word	0x00000000
        /*0760*/ 	.short	0x010a
        /*0762*/ 	.byte	0x3f
	.zero		1


	//   ....[63]....
        /*0764*/ 	.word	0x00012e10
        /*0768*/ 	.word	0x00000003
        /*076c*/ 	.word	0x00000000
        /*0770*/ 	.short	0x010a
        /*0772*/ 	.byte	0x3f
	.zero		1


	//   ....[64]....
        /*0774*/ 	.word	0x00012e80
        /*0778*/ 	.word	0x00000003
        /*077c*/ 	.word	0x00028800
        /*0780*/ 	.short	0x010a
        /*0782*/ 	.byte	0x3f
	.zero		1


	//   ....[65]....
        /*0784*/ 	.word	0x00012ee0
        /*0788*/ 	.word	0x00000003
        /*078c*/ 	.word	0x00028830
        /*0790*/ 	.short	0x010a
        /*0792*/ 	.byte	0x3f
	.zero		1


	//   ....[66]....
        /*0794*/ 	.word	0x00012f40
        /*0798*/ 	.word	0x0000000e
        /*079c*/ 	.word	0x00028830
        /*07a0*/ 	.short	0x010a
        /*07a2*/ 	.byte	0x3f
	.zero		1


	//   ....[67]....
        /*07a4*/ 	.word	0x00012fa0
        /*07a8*/ 	.word	0x0000000e
        /*07ac*/ 	.word	0x00028850
        /*07b0*/ 	.short	0x010a
        /*07b2*/ 	.byte	0x3f
	.zero		1


	//   ....[68]....
        /*07b4*/ 	.word	0x00013000
        /*07b8*/ 	.word	0x0000000b
        /*07bc*/ 	.word	0x00028830
        /*07c0*/ 	.short	0x010a
        /*07c2*/ 	.byte	0x3f
	.zero		1


	//   ....[69]....
        /*07c4*/ 	.word	0x00013060
        /*07c8*/ 	.word	0x0000000b
        /*07cc*/ 	.word	0x00028850
        /*07d0*/ 	.short	0x010a
        /*07d2*/ 	.byte	0x3f
	.zero		1


	//   ....[70]....
        /*07d4*/ 	.word	0x000130c0
        /*07d8*/ 	.word	0x0000000b
        /*07dc*/ 	.word	0x00028830
        /*07e0*/ 	.short	0x010a
        /*07e2*/ 	.byte	0x3f
	.zero		1


	//   ....[71]....
        /*07e4*/ 	.word	0x00013120
        /*07e8*/ 	.word	0x0000000b
        /*07ec*/ 	.word	0x00028850
        /*07f0*/ 	.short	0x010a
        /*07f2*/ 	.byte	0x3f
	.zero		1


	//   ....[72]....
        /*07f4*/ 	.word	0x00013180
        /*07f8*/ 	.word	0x00000005
        /*07fc*/ 	.word	0x00028850
        /*0800*/ 	.short	0x010a
        /*0802*/ 	.byte	0x3f
	.zero		1


	//   ....[73]....
        /*0804*/ 	.word	0x000132e0
        /*0808*/ 	.word	0x00000003
        /*080c*/ 	.word	0x00028840
        /*0810*/ 	.short	0x010a
        /*0812*/ 	.byte	0x3f
	.zero		1


	//   ....[74]....
        /*0814*/ 	.word	0x00013d80
        /*0818*/ 	.word	0x00000003
        /*081c*/ 	.word	0x00028820
        /*0820*/ 	.short	0x010a
        /*0822*/ 	.byte	0x3f
	.zero		1


	//   ....[75]....
        /*0824*/ 	.word	0x00013de0
        /*0828*/ 	.word	0x00000003
        /*082c*/ 	.word	0x00028848
        /*0830*/ 	.short	0x010a
        /*0832*/ 	.byte	0x3f
	.zero		1


	//   ....[76]....
        /*0834*/ 	.word	0x00013e40
        /*0838*/ 	.word	0x00000003
        /*083c*/ 	.word	0x00028860
        /*0840*/ 	.short	0x010a
        /*0842*/ 	.byte	0x3f
	.zero		1


	//   ....[77]....
        /*0844*/ 	.word	0x00013ea0
        /*0848*/ 	.word	0x00000003
        /*084c*/ 	.word	0x00028840
        /*0850*/ 	.short	0x010a
        /*0852*/ 	.byte	0x3f
	.zero		1


	//   ....[78]....
        /*0854*/ 	.word	0x00013f00
        /*0858*/ 	.word	0x00000003
        /*085c*/ 	.word	0x00028868
        /*0860*/ 	.short	0x010a
        /*0862*/ 	.byte	0x3f
	.zero		1


	//   ....[79]....
        /*0864*/ 	.word	0x00013f60
        /*0868*/ 	.word	0x00000003
        /*086c*/ 	.word	0x00028848
        /*0870*/ 	.short	0x010a
        /*0872*/ 	.byte	0x3f
	.zero		1


	//   ....[80]....
        /*0874*/ 	.word	0x00013fc0
        /*0878*/ 	.word	0x00000003
        /*087c*/ 	.word	0x00028860
        /*0880*/ 	.short	0x010a
        /*0882*/ 	.byte	0x3f
	.zero		1


	//   ....[81]....
        /*0884*/ 	.word	0x00014010
        /*0888*/ 	.word	0x00000003
        /*088c*/ 	.word	0x00028860
        /*0890*/ 	.short	0x010a
        /*0892*/ 	.byte	0x3f
	.zero		1


	//   ....[82]....
        /*0894*/ 	.word	0x00014060
        /*0898*/ 	.word	0x00000002
        /*089c*/ 	.word	0x00028820
        /*08a0*/ 	.short	0x010a
        /*08a2*/ 	.byte	0x3f
	.zero		1


	//   ....[83]....
        /*08a4*/ 	.word	0x00014200
        /*08a8*/ 	.word	0x00000006
        /*08ac*/ 	.word	0x00000000
        /*08b0*/ 	.short	0x010a
        /*08b2*/ 	.byte	0x3f
	.zero		1


	//   ....[84]....
        /*08b4*/ 	.word	0x00014250
        /*08b8*/ 	.word	0x00000003
        /*08bc*/ 	.word	0x00000000
        /*08c0*/ 	.short	0x010a
        /*08c2*/ 	.byte	0x3f
	.zero		1


	//   ....[85]....
        /*08c4*/ 	.word	0x000142a0
        /*08c8*/ 	.word	0x00000000
        /*08cc*/ 	.word	0x00000000
        /*08d0*/ 	.short	0x010a
        /*08d2*/ 	.byte	0x3f
	.zero		1


	//----- nvinfo : EIATTR_NUM_MBARRIERS
	.align		4
.L_959:
        /*08d4*/ 	.byte	0x03, 0x38
        /*08d6*/ 	.short	0x0016


	//----- nvinfo : EIATTR_EXIT_INSTR_OFFSETS
	.align		4
        /*08d8*/ 	.byte	0x04, 0x1c
        /*08da*/ 	.short	(.L_961 - .L_960)


	//   ....[0]....
.L_960:
        /*08dc*/ 	.word	0x00012e60


	//----- nvinfo : EIATTR_MAX_THREADS
	.align		4
.L_961:
        /*08e0*/ 	.byte	0x04, 0x05
        /*08e2*/ 	.short	(.L_963 - .L_962)
.L_962:
        /*08e4*/ 	.word	0x00000180
        /*08e8*/ 	.word	0x00000001
        /*08ec*/ 	.word	0x00000001


	//----- nvinfo : EIATTR_CRS_STACK_SIZE
	.align		4
.L_963:
        /*08f0*/ 	.byte	0x04, 0x1e
        /*08f2*/ 	.short	(.L_965 - .L_964)
.L_964:
        /*08f4*/ 	.word	0x00000000


	//----- nvinfo : EIATTR_CBANK_PARAM_SIZE
	.align		4
.L_965:
        /*08f8*/ 	.byte	0x03, 0x19
        /*08fa*/ 	.short	0x0a70


	//----- nvinfo : EIATTR_PARAM_CBANK
	.align		4
        /*08fc*/ 	.byte	0x04, 0x0a
        /*08fe*/ 	.short	(.L_967 - .L_966)
	.align		4
.L_966:
        /*0900*/ 	.word	index@(.nv.constant0._ZN7cutlass13device_kernelIN5flash11enable_sm90INS1_16FlashAttnFwdSm90INS1_25CollectiveMainloopFwdSm90ILi2EN4cute5tupleIJNS5_1CILi1EEES8_S8_EEENS6_IJNS7_ILi128EEESA_SA_EEELi128ENS_6half_tEfNS_4arch4Sm90ELb0ELb1ELb0ELb0ELb0ELb0ELb0ELb1ELb1ELb1ELb1ELb0EEENS1_21CollectiveEpilogueFwdISB_S9_SC_SE_Li256ELb0ELb1ELb1ELb0EEENS1_19SingleTileSchedulerILb0ELb1ELb1ELi128EEEEEEEEEvNT_6ParamsE)
        /*0904*/ 	.short	0x0210
        /*0906*/ 	.short	0x0a70


	//----- nvinfo : EIATTR_SW_WAR
	.align		4
.L_967:
        /*0908*/ 	.byte	0x04, 0x36
        /*090a*/ 	.short	(.L_969 - .L_968)
.L_968:
        /*090c*/ 	.word	0x00000008
.L_969:


//--------------------- .nv.info._ZN7cutlass13device_kernelIN5flash11enable_sm90INS1_16FlashAttnFwdSm90INS1_25CollectiveMainloopFwdSm90ILi2EN4cute5tupleIJNS5_1CILi1EEES8_S8_EEENS6_IJNS7_ILi128EEESA_SA_EEELi128ENS_6half_tEfNS_4arch4Sm90ELb0ELb1ELb0ELb1ELb0ELb0ELb0ELb1ELb1ELb1ELb1ELb0EEENS1_21CollectiveEpilogueFwdISB_S9_SC_SE_Li256ELb1ELb1ELb1ELb0EEENS1_36VarlenDynamicPersistentTileSchedulerILi128ELi128ELi256ELi128ELb1ELb1ELb1ELb1ELb0ELb1EEEEEEEEEvNT_6ParamsE --------------------------
	.section	.nv.info._ZN7cutlass13device_kernelIN5flash11enable_sm90INS1_16FlashAttnFwdSm90INS1_25CollectiveMainloopFwdSm90ILi2EN4cute5tupleIJNS5_1CILi1EEES8_S8_EEENS6_IJNS7_ILi128EEESA_SA_EEELi128ENS_6half_tEfNS_4arch4Sm90ELb0ELb1ELb0ELb1ELb0ELb0ELb0ELb1ELb1ELb1ELb1ELb0EEENS1_21CollectiveEpilogueFwdISB_S9_SC_SE_Li256ELb1ELb1ELb1ELb0EEENS1_36VarlenDynamicPersistentTileSchedulerILi128ELi128ELi256ELi128ELb1ELb1ELb1ELb1ELb0ELb1EEEEEEEEEvNT_6ParamsE,"",@"SHT_CUDA_INFO"
	.sectionflags	@""
	.align	4


	//----- nvinfo : EIATTR_CUDA_API_VERSION
	.align		4
        /*0000*/ 	.byte	0x04, 0x37
        /*0002*/ 	.short	(.L_971 - .L_970)
.L_970:
        /*0004*/ 	.word	0x00000082


	//----- nvinfo : EIATTR_KPARAM_INFO
	.align		4
.L_971:
        /*0008*/ 	.byte	0x04, 0x17
        /*000a*/ 	.short	(.L_973 - .L_972)
.L_972:
        /*000c*/ 	.word	0x00000000
        /*0010*/ 	.short	0x0000
        /*0012*/ 	.short	0x0070
        /*0014*/ 	.byte	0x00, 0xf0, 0x01, 0x2a


	//----- nvinfo : EIATTR_SPARSE_MMA_MASK
	.align		4
.L_973:
        /*0018*/ 	.byte	0x03, 0x50
        /*001a*/ 	.short	0x0000


	//----- nvinfo : EIATTR_MAXREG_COUNT
	.align		4
        /*001c*/ 	.byte	0x03, 0x1b
        /*001e*/ 	.short	0x00a8


	//----- nvinfo : EIATTR_NUM_BARRIERS
	.align		4
        /*0020*/ 	.byte	0x02, 0x4c
        /*0022*/ 	.byte	0x10
	.zero		1


	//----- nvinfo : EIATTR_EXTERNS
	.align		4
        /*0024*/ 	.byte	0x04, 0x0f
        /*0026*/ 	.short	(.L_975 - .L_974)


	//   ....[0]....
	.align		4
.L_974:
        /*0028*/ 	.word	index@(__assertfail)


	//----- nvinfo : EIATTR_ANNOTATIONS
	.align		4
.L_975:
        /*002c*/ 	.byte	0x04, 0x55
        /*002e*/ 	.short	(.L_977 - .L_976)


	//   ....[0]....
.L_976:
        /* <DEDUP_REMOVED lines=70> */


	//----- nvinfo : EIATTR_MERCURY_ISA_VERSION
	.align		4
.L_977:
        /*0480*/ 	.byte	0x03, 0x5f
        /*0482*/ 	.short	0x0101


	//----- nvinfo : EIATTR_UNUSED_LOAD_BYTE_OFFSET
	.align		4
        /*0484*/ 	.byte	0x04, 0x44
        /*0486*/ 	.short	(.L_979 - .L_978)


	//   ....[0]....
.L_978:
        /*0488*/ 	.word	0x00000a30
        /*048c*/ 	.word	0x0000fff0


	//   ....[1]....
        /*0490*/ 	.word	0x0000e250
        /*0494*/ 	.word	0x0000fff0


	//----- nvinfo : EIATTR_INT_WARP_WIDE_INSTR_OFFSETS
	.align		4
.L_979:
        /*0498*/ 	.byte	0x04, 0x31
        /*049a*/ 	.short	(.L_981 - .L_980)


	//   ....[0]....
.L_980:
        /*049c*/ 	.word	0x00000130


	//   ....[1]....
        /*04a0*/ 	.word	0x00000170


	//   ....[2]....
        /*04a4*/ 	.word	0x000001e0


	//   ....[3]....
        /*04a8*/ 	.word	0x00012f60


	//   ....[4]....
        /*04ac*/ 	.word	0x00012ff0


	//   ....[5]....
        /*04b0*/ 	.word	0x00016690


	//   ....[6]....
        /*04b4*/ 	.word	0x00016720


	//----- nvinfo : EIATTR_COOP_GROUP_MASK_REGIDS
	.align		4
.L_981:
        /*04b8*/ 	.byte	0x04, 0x29
        /*04ba*/ 	.short	(.L_983 - .L_982)


	//   ....[0]....
.L_982:
        /*04bc*/ 	.word	0xffffffff


	//   ....[1]....
        /*04c0*/ 	.word	0xffffffff


	//   ....[2]....
        /*04c4*/ 	.word	0xffffffff


	//   ....[3]....
        /*04c8*/ 	.word	0xffffffff


	//   ....[4]....
        /*04cc*/ 	.word	0xffffffff


	//   ....[5]....
        /*04d0*/ 	.word	0xffffffff


	//   ....[6]....
        /*04d4*/ 	.word	0xffffffff


	//   ....[7]....
        /*04d8*/ 	.word	0xffffffff


	//   ....[8]....
        /*04dc*/ 	.word	0xffffffff


	//   ....[9]....
        /*04e0*/ 	.word	0xffffffff


	//   ....[10]....
        /*04e4*/ 	.word	0xffffffff


	//   ....[11]....
        /*04e8*/ 	.word	0xffffffff


	//   ....[12]....
        /*04ec*/ 	.word	0xffffffff


	//   ....[13]....
        /*04f0*/ 	.word	0xffffffff


	//   ....[14]....
        /*04f4*/ 	.word	0xffffffff


	//   ....[15]....
        /*04f8*/ 	.word	0xffffffff


	//   ....[16]....
        /*04fc*/ 	.word	0xffffffff


	//   ....[17]....
        /*0500*/ 	.word	0xffffffff


	//   ....[18]....
        /*0504*/ 	.word	0xffffffff


	//   ....[19]....
        /*0508*/ 	.word	0xffffffff


	//   ....[20]....
        /*050c*/ 	.word	0xffffffff


	//   ....[21]....
        /*0510*/ 	.word	0xffffffff


	//   ....[22]....
        /*0514*/ 	.word	0xffffffff


	//   ....[23]....
        /*0518*/ 	.word	0xffffffff


	//   ....[24]....
        /*051c*/ 	.word	0xffffffff


	//   ....[25]....
        /*0520*/ 	.word	0xffffffff


	//   ....[26]....
        /*0524*/ 	.word	0xffffffff


	//   ....[27]....
        /*0528*/ 	.word	0xffffffff


	//   ....[28]....
        /*052c*/ 	.word	0xffffffff


	//   ....[29]....
        /*0530*/ 	.word	0xffffffff


	//   ....[30]....
        /*0534*/ 	.word	0xffffffff


	//   ....[31]....
        /*0538*/ 	.word	0xffffffff


	//   ....[32]....
        /*053c*/ 	.word	0xffffffff


	//   ....[33]....
        /*0540*/ 	.word	0xffffffff


	//   ....[34]....
        /*0544*/ 	.word	0xffffffff


	//   ....[35]....
        /*0548*/ 	.word	0xffffffff


	//   ....[36]....
        /*054c*/ 	.word	0xffffffff


	//   ....[37]....
        /*0550*/ 	.word	0xffffffff


	//   ....[38]....
        /*0554*/ 	.word	0xffffffff


	//   ....[39]....
        /*0558*/ 	.word	0xffffffff


	//   ....[40]....
        /*055c*/ 	.word	0xffffffff


	//   ....[41]....
        /*0560*/ 	.word	0xffffffff


	//   ....[42]....
        /*0564*/ 	.word	0xffffffff


	//   ....[43]....
        /*0568*/ 	.word	0xffffffff


	//   ....[44]....
        /*056c*/ 	.word	0xffffffff


	//   ....[45]....
        /*0570*/ 	.word	0xffffffff


	//   ....[46]....
        /*0574*/ 	.word	0xffffffff


	//   ....[47]....
        /*0578*/ 	.word	0xffffffff


	//   ....[48]....
        /*057c*/ 	.word	0xffffffff


	//   ....[49]....
        /*0580*/ 	.word	0xffffffff


	//   ....[50]....
        /*0584*/ 	.word	0xffffffff


	//   ....[51]....
        /*0588*/ 	.word	0xffffffff


	//   ....[52]....
        /*058c*/ 	.word	0xffffffff


	//   ....[53]....
        /*0590*/ 	.word	0xffffffff


	//   ....[54]....
        /*0594*/ 	.word	0xffffffff


	//   ....[55]....
        /*0598*/ 	.word	0xffffffff


	//   ....[56]....
        /*059c*/ 	.word	0xffffffff


	//   ....[57]....
        /*05a0*/ 	.word	0xffffffff


	//   ....[58]....
        /*05a4*/ 	.word	0xffffffff


	//   ....[59]....
        /*05a8*/ 	.word	0xffffffff


	//   ....[60]....
        /*05ac*/ 	.word	0xffffffff


	//   ....[61]....
        /*05b0*/ 	.word	0xffffffff


	//   ....[62]....
        /*05b4*/ 	.word	0xffffffff


	//   ....[63]....
        /*05b8*/ 	.word	0xffffffff


	//   ....[64]....
        /*05bc*/ 	.word	0xffffffff


	//   ....[65]....
        /*05c0*/ 	.word	0xffffffff


	//   ....[66]....
        /*05c4*/ 	.word	0xffffffff


	//   ....[67]....
        /*05c8*/ 	.word	0xffffffff


	//   ....[68]....
        /*05cc*/ 	.word	0xffffffff


	//   ....[69]....
        /*05d0*/ 	.word	0xffffffff


	//   ....[70]....
        /*05d4*/ 	.word	0xffffffff


	//   ....[71]....
        /*05d8*/ 	.word	0xffffffff


	//   ....[72]....
        /*05dc*/ 	.word	0xffffffff


	//   ....[73]....
        /*05e0*/ 	.word	0xffffffff


	//   ....[74]....
        /*05e4*/ 	.word	0xffffffff


	//   ....[75]....
        /*05e8*/ 	.word	0xffffffff


	//   ....[76]....
        /*05ec*/ 	.word	0xffffffff


	//   ....[77]....
        /*05f0*/ 	.word	0xffffffff


	//   ....[78]....
        /*05f4*/ 	.word	0xffffffff


	//   ....[79]....
        /*05f8*/ 	.word	0xffffffff


	//   ....[80]....
        /*05fc*/ 	.word	0xffffffff


	//   ....[81]....
        /*0600*/ 	.word	0xffffffff


	//   ....[82]....
        /*0604*/ 	.word	0xffffffff


	//   ....[83]....
        /*0608*/ 	.word	0xffffffff


	//   ....[84]....
        /*060c*/ 	.word	0xffffffff


	//   ....[85]....
        /*0610*/ 	.word	0xffffffff


	//   ....[86]....
        /*0614*/ 	.word	0xffffffff


	//   ....[87]....
        /*0618*/ 	.word	0xffffffff


	//   ....[88]....
        /*061c*/ 	.word	0xffffffff


	//   ....[89]....
        /*0620*/ 	.word	0xffffffff


	//   ....[90]....
        /*0624*/ 	.word	0xffffffff


	//   ....[91]....
        /*0628*/ 	.word	0xffffffff


	//   ....[92]....
        /*062c*/ 	.word	0xffffffff


	//   ....[93]....
        /*0630*/ 	.word	0xffffffff


	//   ....[94]....
        /*0634*/ 	.word	0xffffffff


	//   ....[95]....
        /*0638*/ 	.word	0xffffffff


	//   ....[96]....
        /*063c*/ 	.word	0xffffffff


	//   ....[97]....
        /*0640*/ 	.word	0xffffffff


	//   ....[98]....
        /*0644*/ 	.word	0xffffffff


	//   ....[99]....
        /*0648*/ 	.word	0xffffffff


	//   ....[100]....
        /*064c*/ 	.word	0xffffffff


	//   ....[101]....
        /*0650*/ 	.word	0xffffffff


	//   ....[102]....
        /*0654*/ 	.word	0xffffffff


	//   ....[103]....
        /*0658*/ 	.word	0xffffffff


	//   ....[104]....
        /*065c*/ 	.word	0xffffffff


	//   ....[105]....
        /*0660*/ 	.word	0xffffffff


	//   ....[106]....
        /*0664*/ 	.word	0xffffffff


	//   ....[107]....
        /*0668*/ 	.word	0xffffffff


	//   ....[108]....
        /*066c*/ 	.word	0xffffffff


	//   ....[109]....
        /*0670*/ 	.word	0xffffffff


	//   ....[110]....
        /*0674*/ 	.word	0xffffffff


	//   ....[111]....
        /*0678*/ 	.word	0x0500000f


	//   ....[112]....
        /*067c*/ 	.word	0x0500000f


	//   ....[113]....
        /*0680*/ 	.word	0x0500000f


	//   ....[114]....
        /*0684*/ 	.word	0x0500000f


	//   ....[115]....
        /*0688*/ 	.word	0x0500000f


	//   ....[116]....
        /*068c*/ 	.word	0x0500000f


	//   ....[117]....
        /*0690*/ 	.word	0x0500000f


	//   ....[118]....
        /*0694*/ 	.word	0x0500000f


	//   ....[119]....
        /*0698*/ 	.word	0x0500000f


	//   ....[120]....
        /*069c*/ 	.word	0x0500000f


	//   ....[121]....
        /*06a0*/ 	.word	0x0500000f


	//   ....[122]....
        /*06a4*/ 	.word	0x0500000f


	//   ....[123]....
        /*06a8*/ 	.word	0x0500000f


	//   ....[124]....
        /*06ac*/ 	.word	0x0500000f


	//   ....[125]....
        /*06b0*/ 	.word	0x0500000f


	//   ....[126]....
        /*06b4*/ 	.word	0x0500000f


	//   ....[127]....
        /*06b8*/ 	.word	0x0500000f


	//   ....[128]....
        /*06bc*/ 	.word	0x0500000f


	//   ....[129]....
        /*06c0*/ 	.word	0x0500000f


	//   ....[130]....
        /*06c4*/ 	.word	0x0500000f


	//   ....[131]....
        /*06c8*/ 	.word	0x0500000f


	//   ....[132]....
        /*06cc*/ 	.word	0x0500000f


	//   ....[133]....
        /*06d0*/ 	.word	0x0500000f


	//   ....[134]....
        /*06d4*/ 	.word	0x0500000f


	//   ....[135]....
        /*06d8*/ 	.word	0x0500000f


	//   ....[136]....
        /*06dc*/ 	.word	0x0500000f


	//   ....[137]....
        /*06e0*/ 	.word	0x0500000f


	//   ....[138]....
        /*06e4*/ 	.word	0x0500000f


	//   ....[139]....
        /*06e8*/ 	.word	0x0500000f


	//   ....[140]....
        /*06ec*/ 	.word	0x0500000f


	//   ....[141]....
        /*06f0*/ 	.word	0x0500000f


	//   ....[142]....
        /*06f4*/ 	.word	0x0500000f


	//   ....[143]....
        /*06f8*/ 	.word	0x0500000f


	//   ....[144]....
        /*06fc*/ 	.word	0x0500000f


	//   ....[145]....
        /*0700*/ 	.word	0x0500000f


	//   ....[146]....
        /*0704*/ 	.word	0x0500000f


	//----- nvinfo : EIATTR_COOP_GROUP_INSTR_OFFSETS
	.align		4
.L_983:
        /*0708*/ 	.byte	0x04, 0x28
        /*070a*/ 	.short	(.L_985 - .L_984)


	//   ....[0]....
.L_984:
        /*070c*/ 	.word	0x00000070


	//   ....[1]....
        /*0710*/ 	.word	0x00000140


	//   ....[2]....
        /*0714*/ 	.word	0x00000190


	//   ....[3]....
        /*0718*/ 	.word	0x000003c0


	//   ....[4]....
        /*071c*/ 	.word	0x00000520


	//   ....[5]....
        /*0720*/ 	.word	0x00000640


	//   ....[6]....
        /*0724*/ 	.word	0x000007a0


	//   ....[7]....
        /*0728*/ 	.word	0x00001e70


	//   ....[8]....
        /*072c*/ 	.word	0x00002580


	//   ....[9]....
        /*0730*/ 	.word	0x00002920


	//   ....[10]....
        /*0734*/ 	.word	0x00003a20


	//   ....[11]....
        /*0738*/ 	.word	0x00003e40


	//   ....[12]....
        /*073c*/ 	.word	0x00004440


	//   ....[13]....
        /*0740*/ 	.word	0x000044a0


	//   ....[14]....
        /*0744*/ 	.word	0x00005c10


	//   ....[15]....
        /*0748*/ 	.word	0x00005e40


	//   ....[16]....
        /*074c*/ 	.word	0x00006a30


	//   ....[17]....
        /*0750*/ 	.word	0x00006b30


	//   ....[18]....
        /*0754*/ 	.word	0x00007380


	//   ....[19]....
        /*0758*/ 	.word	0x00007420


	//   ....[20]....
        /*075c*/ 	.word	0x00008ef0


	//   ....[21]....
        /*0760*/ 	.word	0x00008f20


	//   ....[22]....
        /*0764*/ 	.word	0x000091a0


	//   ....[23]....
        /*0768*/ 	.word	0x000091e0


	//   ....[24]....
        /*076c*/ 	.word	0x0000b000


	//   ....[25]....
        /*0770*/ 	.word	0x0000b230


	//   ....[26]....
        /*0774*/ 	.word	0x0000be10


	//   ....[27]....
        /*0778*/ 	.word	0x0000bf10


	//   ....[28]....
        /*077c*/ 	.word	0x0000c750


	//   ....[29]....
        /*0780*/ 	.word	0x0000c7d0


	//   ....[30]....
        /*0784*/ 	.word	0x0000d900


	//   ....[31]....
        /*0788*/ 	.word	0x0000d940


	//   ....[32]....
        /*078c*/ 	.word	0x0000da50


	//   ....[33]....
        /*0790*/ 	.word	0x0000da60


	//   ....[34]....
        /*0794*/ 	.word	0x0000ed80


	//   ....[35]....
        /*0798*/ 	.word	0x0000edc0


	//   ....[36]....
        /*079c*/ 	.word	0x0000ede0


	//   ....[37]....
        /*07a0*/ 	.word	0x0000ee10


	//   ....[38]....
        /*07a4*/ 	.word	0x0000f4e0


	//   ....[39]....
        /*07a8*/ 	.word	0x0000f510


	//   ....[40]....
        /*07ac*/ 	.word	0x0000f5d0


	//   ....[41]....
        /*07b0*/ 	.word	0x0000f5f0


	//   ....[42]....
        /*07b4*/ 	.word	0x0000f6b0


	//   ....[43]....
        /*07b8*/ 	.word	0x0000f6d0


	//   ....[44]....
        /*07bc*/ 	.word	0x0000f7a0


	//   ....[45]....
        /*07c0*/ 	.word	0x0000f7c0


	//   ....[46]....
        /*07c4*/ 	.word	0x0000fb60


	//   ....[47]....
        /*07c8*/ 	.word	0x0000fb90


	//   ....[48]....
        /*07cc*/ 	.word	0x0000ffe0


	//   ....[49]....
        /*07d0*/ 	.word	0x0000fff0


	//   ....[50]....
        /*07d4*/ 	.word	0x00010d20


	//   ....[51]....
        /*07d8*/ 	.word	0x00010d40


	//   ....[52]....
        /*07dc*/ 	.word	0x00010e00


	//   ....[53]....
        /*07e0*/ 	.word	0x00010e20


	//   ....[54]....
        /*07e4*/ 	.word	0x00010ee0


	//   ....[55]....
        /*07e8*/ 	.word	0x00010f00


	//   ....[56]....
        /*07ec*/ 	.word	0x00010fd0


	//   ....[57]....
        /*07f0*/ 	.word	0x00010ff0


	//   ....[58]....
        /*07f4*/ 	.word	0x00011150


	//   ....[59]....
        /*07f8*/ 	.word	0x00011380


	//   ....[60]....
        /*07fc*/ 	.word	0x000113b0


	//   ....[61]....
        /*0800*/ 	.word	0x000113e0


	//   ....[62]....
        /*0804*/ 	.word	0x00011410


	//   ....[63]....
        /*0808*/ 	.word	0x00011440


	//   ....[64]....
        /*080c*/ 	.word	0x00011470


	//   ....[65]....
        /*0810*/ 	.word	0x00011610


	//   ....[66]....
        /*0814*/ 	.word	0x00011640


	//   ....[67]....
        /*0818*/ 	.word	0x00011670


	//   ....[68]....
        /*081c*/ 	.word	0x000116a0


	//   ....[69]....
        /*0820*/ 	.word	0x000116d0


	//   ....[70]....
        /*0824*/ 	.word	0x00011700


	//   ....[71]....
        /*0828*/ 	.word	0x000117a0


	//   ....[72]....
        /*082c*/ 	.word	0x000117d0


	//   ....[73]....
        /*0830*/ 	.word	0x000117e0


	//   ....[74]....
        /*0834*/ 	.word	0x00011810


	//   ....[75]....
        /*0838*/ 	.word	0x00013530


	//   ....[76]....
        /*083c*/ 	.word	0x000140b0


	//   ....[77]....
        /*0840*/ 	.word	0x000140c0


	//   ....[78]....
        /*0844*/ 	.word	0x000140f0


	//   ....[79]....
        /*0848*/ 	.word	0x00014100


	//   ....[80]....
        /*084c*/ 	.word	0x00014210


	//   ....[81]....
        /*0850*/ 	.word	0x00014220


	//   ....[82]....
        /*0854*/ 	.word	0x000142b0


	//   ....[83]....
        /*0858*/ 	.word	0x000142c0


	//   ....[84]....
        /*085c*/ 	.word	0x00014350


	//   ....[85]....
        /*0860*/ 	.word	0x00014360


	//   ....[86]....
        /*0864*/ 	.word	0x000143f0


	//   ....[87]....
        /*0868*/ 	.word	0x00014400


	//   ....[88]....
        /*086c*/ 	.word	0x00014490


	//   ....[89]....
        /*0870*/ 	.word	0x000144a0


	//   ....[90]....
        /*0874*/ 	.word	0x000144f0


	//   ....[91]....
        /*0878*/ 	.word	0x00014520


	//   ....[92]....
        /*087c*/ 	.word	0x00016dc0


	//   ....[93]....
        /*0880*/ 	.word	0x00016e40


	//   ....[94]....
        /*0884*/ 	.word	0x00016e70


	//   ....[95]....
        /*0888*/ 	.word	0x00016e80


	//   ....[96]....
        /*088c*/ 	.word	0x00016eb0


	//   ....[97]....
        /*0890*/ 	.word	0x00016ee0


	//   ....[98]....
        /*0894*/ 	.word	0x00016f10


	//   ....[99]....
        /*0898*/ 	.word	0x00016f40


	//   ....[100]....
        /*089c*/ 	.word	0x00017100


	//   ....[101]....
        /*08a0*/ 	.word	0x00017130


	//   ....[102]....
        /*08a4*/ 	.word	0x00017160


	//   ....[103]....
        /*08a8*/ 	.word	0x00017190


	//   ....[104]....
        /*08ac*/ 	.word	0x000171c0


	//   ....[105]....
        /*08b0*/ 	.word	0x000171f0


	//   ....[106]....
        /*08b4*/ 	.word	0x000172c0


	//   ....[107]....
        /*08b8*/ 	.word	0x000172e0


	//   ....[108]....
        /*08bc*/ 	.word	0x000172f0


	//   ....[109]....
        /*08c0*/ 	.word	0x00017370


	//   ....[110]....
        /*08c4*/ 	.word	0x00017ea0


	//   ....[111]....
        /*08c8*/ 	.word	0x00018510


	//   ....[112]....
        /*08cc*/ 	.word	0x000186f0


	//   ....[113]....
        /*08d0*/ 	.word	0x00018740


	//   ....[114]....
        /*08d4*/ 	.word	0x000187a0


	//   ....[115]....
        /*08d8*/ 	.word	0x00018840


	//   ....[116]....
        /*08dc*/ 	.word	0x00018900


	//   ....[117]....
        /*08e0*/ 	.word	0x00018a10


	//   ....[118]....
        /*08e4*/ 	.word	0x00018a70


	//   ....[119]....
        /*08e8*/ 	.word	0x00018b70


	//   ....[120]....
        /*08ec*/ 	.word	0x00018bd0


	//   ....[121]....
        /*08f0*/ 	.word	0x00018cd0


	//   ....[122]....
        /*08f4*/ 	.word	0x00018d30


	//   ....[123]....
        /*08f8*/ 	.word	0x00018e30


	//   ....[124]....
        /*08fc*/ 	.word	0x00018e90


	//   ....[125]....
        /*0900*/ 	.word	0x00018f70


	//   ....[126]....
        /*0904*/ 	.word	0x00018ff0


	//   ....[127]....
        /*0908*/ 	.word	0x000190d0


	//   ....[128]....
        /*090c*/ 	.word	0x00019400


	//   ....[129]....
        /*0910*/ 	.word	0x000194a0


	//   ....[130]....
        /*0914*/ 	.word	0x00019630


	//   ....[131]....
        /*0918*/ 	.word	0x000196a0


	//   ....[132]....
        /*091c*/ 	.word	0x00019710


	//   ....[133]....
        /*0920*/ 	.word	0x00019780


	//   ....[134]....
        /*0924*/ 	.word	0x000197f0


	//   ....[135]....
        /*0928*/ 	.word	0x00019870


	//   ....[136]....
        /*092c*/ 	.word	0x00019910


	//   ....[137]....
        /*0930*/ 	.word	0x000199b0


	//   ....[138]....
        /*0934*/ 	.word	0x00019a20


	//   ....[139]....
        /*0938*/ 	.word	0x00019a90


	//   ....[140]....
        /*093c*/ 	.word	0x00019b00


	//   ....[141]....
        /*0940*/ 	.word	0x00019b80


	//   ....[142]....
        /*0944*/ 	.word	0x00019c00


	//   ....[143]....
        /*0948*/ 	.word	0x00019cb0


	//   ....[144]....
        /*094c*/ 	.word	0x00019d00


	//   ....[145]....
        /*0950*/ 	.word	0x00019dc0


	//   ....[146]....
        /*0954*/ 	.word	0x00019ef0


	//----- nvinfo : EIATTR_REG_RECONFIG
	.align		4
.L_985:
        /*0958*/ 	.byte	0x01, 0x54
	.zero		2


	//----- nvinfo : EIATTR_SYSCALL_OFFSETS
	.align		4
        /*095c*/ 	.byte	0x04, 0x46
        /*095e*/ 	.short	(.L_987 - .L_986)


	//   ....[0]....
.L_986:
        /*0960*/ 	.word	0x00002050


	//   ....[1]....
        /*0964*/ 	.word	0x00013160


	//   ....[2]....
        /*0968*/ 	.word	0x000132b0


	//   ....[3]....
        /*096c*/ 	.word	0x000133a0


	//   ....[4]....
        /*0970*/ 	.word	0x00013c20


	//----- nvinfo : EIATTR_MBARRIER_INSTR_OFFSETS
	.align		4
.L_987:
        /*0974*/ 	.byte	0x04, 0x39
        /*0976*/ 	.short	(.L_989 - .L_988)


	//   ....[0]....
.L_988:
        /*0978*/ 	.word	0x00000270
        /*097c*/ 	.word	0x000000ff
        /*0980*/ 	.word	0x00028800
        /*0984*/ 	.short	0x0100
        /*0986*/ 	.byte	0x08
	.zero		1


	//   ....[1]....
        /*0988*/ 	.word	0x00000280
        /*098c*/ 	.word	0x000000ff
        /*0990*/ 	.word	0x00028820
        /*0994*/ 	.short	0x0100
        /*0996*/ 	.byte	0x08
	.zero		1


	//   ....[2]....
        /*0998*/ 	.word	0x00000370
        /*099c*/ 	.word	0x000000ff
        /*09a0*/ 	.word	0x00028830
        /*09a4*/ 	.short	0x0100
        /*09a6*/ 	.byte	0x08
	.zero		1


	//   ....[3]....
        /*09a8*/ 	.word	0x00000380
        /*09ac*/ 	.word	0x000000ff
        /*09b0*/ 	.word	0x00028840
        /*09b4*/ 	.short	0x0100
        /*09b6*/ 	.byte	0x08
	.zero		1


	//   ....[4]....
        /*09b8*/ 	.word	0x00000390
        /*09bc*/ 	.word	0x000000ff
        /*09c0*/ 	.word	0x00028838
        /*09c4*/ 	.short	0x0100
        /*09c6*/ 	.byte	0x08
	.zero		1


	//   ....[5]....
        /*09c8*/ 	.word	0x000003a0
        /*09cc*/ 	.word	0x000000ff
        /*09d0*/ 	.word	0x00028848
        /*09d4*/ 	.short	0x0100
        /*09d6*/ 	.byte	0x08
	.zero		1


	//   ....[6]....
        /*09d8*/ 	.word	0x000004d0
        /*09dc*/ 	.word	0x000000ff
        /*09e0*/ 	.word	0x00028850
        /*09e4*/ 	.short	0x0100
        /*09e6*/ 	.byte	0x08
	.zero		1


	//   ....[7]....
        /*09e8*/ 	.word	0x000004e0
        /*09ec*/ 	.word	0x000000ff
        /*09f0*/ 	.word	0x00028860
        /*09f4*/ 	.short	0x0100
        /*09f6*/ 	.byte	0x08
	.zero		1


	//   ....[8]....
        /*09f8*/ 	.word	0x000004f0
        /*09fc*/ 	.word	0x000000ff
        /*0a00*/ 	.word	0x00028858
        /*0a04*/ 	.short	0x0100
        /*0a06*/ 	.byte	0x08
	.zero		1


	//   ....[9]....
        /*0a08*/ 	.word	0x00000500
        /*0a0c*/ 	.word	0x000000ff
        /*0a10*/ 	.word	0x00028868
        /*0a14*/ 	.short	0x0100
        /*0a16*/ 	.byte	0x08
	.zero		1


	//   ....[10]....
        /*0a18*/ 	.word	0x000005f0
        /*0a1c*/ 	.word	0x000000ff
        /*0a20*/ 	.word	0x00028870
        /*0a24*/ 	.short	0x0100
        /*0a26*/ 	.byte	0x06
	.zero		1


	//   ....[11]....
        /*0a28*/ 	.word	0x00000600
        /*0a2c*/ 	.word	0x000000ff
        /*0a30*/ 	.word	0x00028880
        /*0a34*/ 	.short	0x0100
        /*0a36*/ 	.byte	0x06
	.zero		1


	//   ....[12]....
        /*0a38*/ 	.word	0x00000610
        /*0a3c*/ 	.word	0x000000ff
        /*0a40*/ 	.word	0x00028878
        /*0a44*/ 	.short	0x0100
        /*0a46*/ 	.byte	0x06
	.zero		1


	//   ....[13]....
        /*0a48*/ 	.word	0x00000620
        /*0a4c*/ 	.word	0x000000ff
        /*0a50*/ 	.word	0x00028888
        /*0a54*/ 	.short	0x0100
        /*0a56*/ 	.byte	0x06
	.zero		1


	//   ....[14]....
        /*0a58*/ 	.word	0x00000750
        /*0a5c*/ 	.word	0x000000ff
        /*0a60*/ 	.word	0x00028890
        /*0a64*/ 	.short	0x0100
        /*0a66*/ 	.byte	0x08
	.zero		1


	//   ....[15]....
        /*0a68*/ 	.word	0x00000760
        /*0a6c*/ 	.word	0x000000ff
        /*0a70*/ 	.word	0x000288a0
        /*0a74*/ 	.short	0x0100
        /*0a76*/ 	.byte	0x08
	.zero		1


	//   ....[16]....
        /*0a78*/ 	.word	0x00000770
        /*0a7c*/ 	.word	0x000000ff
        /*0a80*/ 	.word	0x00028898
        /*0a84*/ 	.short	0x0100
        /*0a86*/ 	.byte	0x08
	.zero		1


	//   ....[17]....
        /*0a88*/ 	.word	0x00000780
        /*0a8c*/ 	.word	0x000000ff
        /*0a90*/ 	.word	0x000288a8
        /*0a94*/ 	.short	0x0100
        /*0a96*/ 	.byte	0x08
	.zero		1


	//   ....[18]....
        /*0a98*/ 	.word	0x000008b0
        /*0a9c*/ 	.word	0x000000ff
        /*0aa0*/ 	.word	0x000288b0
        /*0aa4*/ 	.short	0x0100
        /*0aa6*/ 	.byte	0x08
	.zero		1


	//   ....[19]....
        /*0aa8*/ 	.word	0x000008c0
        /*0aac*/ 	.word	0x000000ff
        /*0ab0*/ 	.word	0x000288c0
        /*0ab4*/ 	.short	0x0100
        /*0ab6*/ 	.byte	0x08
	.zero		1


	//   ....[20]....
        /*0ab8*/ 	.word	0x000008d0
        /*0abc*/ 	.word	0x000000ff
        /*0ac0*/ 	.word	0x000288b8
        /*0ac4*/ 	.short	0x0100
        /*0ac6*/ 	.byte	0x08
	.zero		1


	//   ....[21]....
        /*0ac8*/ 	.word	0x000008e0
        /*0acc*/ 	.word	0x000000ff
        /*0ad0*/ 	.word	0x000288c8
        /*0ad4*/ 	.short	0x0100
        /*0ad6*/ 	.byte	0x08
	.zero		1


	//   ....[22]....
        /*0ad8*/ 	.word	0x000020d0
        /*0adc*/ 	.word	0x000000ff
        /*0ae0*/ 	.word	0x00028800
        /*0ae4*/ 	.short	0x010a
        /*0ae6*/ 	.byte	0x29
	.zero		1


	//   ....[23]....
        /*0ae8*/ 	.word	0x00002150
        /*0aec*/ 	.word	0x00000005
        /*0af0*/ 	.word	0x00028830
        /*0af4*/ 	.short	0x010a
        /*0af6*/ 	.byte	0x3f
	.zero		1


	//   ....[24]....
        /*0af8*/ 	.word	0x000021c0
        /*0afc*/ 	.word	0x00000005
        /*0b00*/ 	.word	0x00028830
        /*0b04*/ 	.short	0x010a
        /*0b06*/ 	.byte	0x3f
	.zero		1


	//   ....[25]....
        /*0b08*/ 	.word	0x00002720
        /*0b0c*/ 	.word	0x00000000
        /*0b10*/ 	.word	0x00000000
        /*0b14*/ 	.short	0x0101
        /*0b16*/ 	.byte	0x3f
	.zero		1


	//   ....[26]....
        /*0b18*/ 	.word	0x00005450
        /*0b1c*/ 	.word	0x000000ff
        /*0b20*/ 	.word	0x00028830
        /*0b24*/ 	.short	0x010a
        /*0b26*/ 	.byte	0x06
	.zero		1


	//   ....[27]....
        /*0b28*/ 	.word	0x00005490
        /*0b2c*/ 	.word	0x000000ff
        /*0b30*/ 	.word	0x00028830
        /*0b34*/ 	.short	0x010a
        /*0b36*/ 	.byte	0x06
	.zero		1


	//   ....[28]....
        /*0b38*/ 	.word	0x000057d0
        /*0b3c*/ 	.word	0x000000ff
        /*0b40*/ 	.word	0x00028850
        /*0b44*/ 	.short	0x010a
        /*0b46*/ 	.byte	0x06
	.zero		1


	//   ....[29]....
        /*0b48*/ 	.word	0x00005810
        /*0b4c*/ 	.word	0x000000ff
        /*0b50*/ 	.word	0x00028850
        /*0b54*/ 	.short	0x010a
        /*0b56*/ 	.byte	0x06
	.zero		1


	//   ....[30]....
        /*0b58*/ 	.word	0x00005c40
        /*0b5c*/ 	.word	0x00000007
        /*0b60*/ 	.word	0x00000000
        /*0b64*/ 	.short	0x0101
        /*0b66*/ 	.byte	0x3f
	.zero		1


	//   ....[31]....
        /*0b68*/ 	.word	0x00007b40
        /*0b6c*/ 	.word	0x0000001b
        /*0b70*/ 	.word	0x00000000
        /*0b74*/ 	.short	0x0101
        /*0b76*/ 	.byte	0x3f
	.zero		1


	//   ....[32]....
        /*0b78*/ 	.word	0x000087f0
        /*0b7c*/ 	.word	0x000000ff
        /*0b80*/ 	.word	0x00028830
        /*0b84*/ 	.short	0x010a
        /*0b86*/ 	.byte	0x06
	.zero		1


	//   ....[33]....
        /*0b88*/ 	.word	0x00008830
        /*0b8c*/ 	.word	0x000000ff
        /*0b90*/ 	.word	0x00028830
        /*0b94*/ 	.short	0x010a
        /*0b96*/ 	.byte	0x06
	.zero		1


	//   ....[34]....
        /*0b98*/ 	.word	0x00008b70
        /*0b9c*/ 	.word	0x000000ff
        /*0ba0*/ 	.word	0x00028850
        /*0ba4*/ 	.short	0x010a
        /*0ba6*/ 	.byte	0x06
	.zero		1


	//   ....[35]....
        /*0ba8*/ 	.word	0x00008bb0
        /*0bac*/ 	.word	0x000000ff
        /*0bb0*/ 	.word	0x00028850
        /*0bb4*/ 	.short	0x010a
        /*0bb6*/ 	.byte	0x06
	.zero		1


	//   ....[36]....
        /*0bb8*/ 	.word	0x00009de0
        /*0bbc*/ 	.word	0x0000001b
        /*0bc0*/ 	.word	0x00000000
        /*0bc4*/ 	.short	0x0101
        /*0bc6*/ 	.byte	0x3f
	.zero		1


	//   ....[37]....
        /*0bc8*/ 	.word	0x00009f90
        /*0bcc*/ 	.word	0x0000001f
        /*0bd0*/ 	.word	0x00000000
        /*0bd4*/ 	.short	0x0101
        /*0bd6*/ 	.byte	0x3f
	.zero		1


	//   ....[38]....
        /*0bd8*/ 	.word	0x0000a860
        /*0bdc*/ 	.word	0x000000ff
        /*0be0*/ 	.word	0x00028830
        /*0be4*/ 	.short	0x010a
        /*0be6*/ 	.byte	0x06
	.zero		1


	//   ....[39]....
        /*0be8*/ 	.word	0x0000a8a0
        /*0bec*/ 	.word	0x000000ff
        /*0bf0*/ 	.word	0x00028830
        /*0bf4*/ 	.short	0x010a
        /*0bf6*/ 	.byte	0x06
	.zero		1


	//   ....[40]....
        /*0bf8*/ 	.word	0x0000abe0
        /*0bfc*/ 	.word	0x000000ff
        /*0c00*/ 	.word	0x00028850
        /*0c04*/ 	.short	0x010a
        /*0c06*/ 	.byte	0x06
	.zero		1


	//   ....[41]....
        /*0c08*/ 	.word	0x0000ac20
        /*0c0c*/ 	.word	0x000000ff
        /*0c10*/ 	.word	0x00028850
        /*0c14*/ 	.short	0x010a
        /*0c16*/ 	.byte	0x06
	.zero		1


	//   ....[42]....
        /*0c18*/ 	.word	0x0000b030
        /*0c1c*/ 	.word	0x00000005
        /*0c20*/ 	.word	0x00000000
        /*0c24*/ 	.short	0x0101
        /*0c26*/ 	.byte	0x3f
	.zero		1


	//   ....[43]....
        /*0c28*/ 	.word	0x0000cf30
        /*0c2c*/ 	.word	0x0000001b
        /*0c30*/ 	.word	0x00000000
        /*0c34*/ 	.short	0x0101
        /*0c36*/ 	.byte	0x3f
	.zero		1


	//   ....[44]....
        /*0c38*/ 	.word	0x0000d870
        /*0c3c*/ 	.word	0x000000ff
        /*0c40*/ 	.word	0x00028850
        /*0c44*/ 	.short	0x010a
        /*0c46*/ 	.byte	0x05
	.zero		1


	//   ....[45]....
        /*0c48*/ 	.word	0x0000d8b0
        /*0c4c*/ 	.word	0x000000ff
        /*0c50*/ 	.word	0x00028850
        /*0c54*/ 	.short	0x010a
        /*0c56*/ 	.byte	0x05
	.zero		1


	//   ....[46]....
        /*0c58*/ 	.word	0x0000ddf0
        /*0c5c*/ 	.word	0x00000006
        /*0c60*/ 	.word	0x00000000
        /*0c64*/ 	.short	0x0101
        /*0c66*/ 	.byte	0x3f
	.zero		1


	//   ....[47]....
        /*0c68*/ 	.word	0x0000f4d0
        /*0c6c*/ 	.word	0x00000000
        /*0c70*/ 	.word	0x00000000
        /*0c74*/ 	.short	0x0101
        /*0c76*/ 	.byte	0x3f
	.zero		1


	//   ....[48]....
        /*0c78*/ 	.word	0x0000fb80
        /*0c7c*/ 	.word	0x00000006
        /*0c80*/ 	.word	0x00000000
        /*0c84*/ 	.short	0x0101
        /*0c86*/ 	.byte	0x3f
	.zero		1


	//   ....[49]....
        /*0c88*/ 	.word	0x000137a0
        /*0c8c*/ 	.word	0x00000000
        /*0c90*/ 	.word	0x00028840
        /*0c94*/ 	.short	0x010a
        /*0c96*/ 	.byte	0x3f
	.zero		1


	//   ....[50]....
        /*0c98*/ 	.word	0x000145f0
        /*0c9c*/ 	.word	0x00000012
        /*0ca0*/ 	.word	0x00028800
        /*0ca4*/ 	.short	0x0107
        /*0ca6*/ 	.byte	0x3f
	.zero		1


	//   ....[51]....
        /*0ca8*/ 	.word	0x00014700
        /*0cac*/ 	.word	0x00000012
        /*0cb0*/ 	.word	0x00028800
        /*0cb4*/ 	.short	0x0101
        /*0cb6*/ 	.byte	0x3f
	.zero		1


	//   ....[52]....
        /*0cb8*/ 	.word	0x00014720
        /*0cbc*/ 	.word	0x00000012
        /*0cc0*/ 	.word	0x00028820
        /*0cc4*/ 	.short	0x010a
        /*0cc6*/ 	.byte	0x3f
	.zero		1


	//   ....[53]....
        /*0cc8*/ 	.word	0x00014b40
        /*0ccc*/ 	.word	0x00000003
        /*0cd0*/ 	.word	0x00028840
        /*0cd4*/ 	.short	0x010a
        /*0cd6*/ 	.byte	0x3f
	.zero		1


	//   ....[54]....
        /*0cd8*/ 	.word	0x00014ee0
        /*0cdc*/ 	.word	0x00000003
        /*0ce0*/ 	.word	0x00000060
        /*0ce4*/ 	.short	0x010a
        /*0ce6*/ 	.byte	0x3f
	.zero		1


	//   ....[55]....
        /*0ce8*/ 	.word	0x00015560
        /*0cec*/ 	.word	0x00000003
        /*0cf0*/ 	.word	0x00028840
        /*0cf4*/ 	.short	0x010a
        /*0cf6*/ 	.byte	0x3f
	.zero		1


	//   ....[56]....
        /*0cf8*/ 	.word	0x00015900
        /*0cfc*/ 	.word	0x00000002
        /*0d00*/ 	.word	0x00000060
        /*0d04*/ 	.short	0x010a
        /*0d06*/ 	.byte	0x3f
	.zero		1


	//   ....[57]....
        /*0d08*/ 	.word	0x00015ed0
        /*0d0c*/ 	.word	0x00000002
        /*0d10*/ 	.word	0x00028840
        /*0d14*/ 	.short	0x010a
        /*0d16*/ 	.byte	0x3f
	.zero		1


	//   ....[58]....
        /*0d18*/ 	.word	0x00016270
        /*0d1c*/ 	.word	0x00000002
        /*0d20*/ 	.word	0x00000060
        /*0d24*/ 	.short	0x010a
        /*0d26*/ 	.byte	0x3f
	.zero		1


	//   ....[59]....
        /*0d28*/ 	.word	0x000167f0
        /*0d2c*/ 	.word	0x00000000
        /*0d30*/ 	.word	0x00028860
        /*0d34*/ 	.short	0x010a
        /*0d36*/ 	.byte	0x3f
	.zero		1


	//   ....[60]....
        /*0d38*/ 	.word	0x00017e20
        /*0d3c*/ 	.word	0x00000000
        /*0d40*/ 	.word	0x00028820
        /*0d44*/ 	.short	0x010a
        /*0d46*/ 	.byte	0x3f
	.zero		1


	//   ....[61]....
        /*0d48*/ 	.word	0x00018010
        /*0d4c*/ 	.word	0x00000006
        /*0d50*/ 	.word	0x00000000
        /*0d54*/ 	.short	0x010a
        /*0d56*/ 	.byte	0x3f
	.zero		1


	//   ....[62]....
        /*0d58*/ 	.word	0x00018040
        /*0d5c*/ 	.word	0x00000007
        /*0d60*/ 	.word	0x00000000
        /*0d64*/ 	.short	0x010a
        /*0d66*/ 	.byte	0x3f
	.zero		1


	//   ....[63]....
        /*0d68*/ 	.word	0x000180a0
        /*0d6c*/ 	.word	0x00000004
        /*0d70*/ 	.word	0x00000000
        /*0d74*/ 	.short	0x010a
        /*0d76*/ 	.byte	0x3f
	.zero		1


	//   ....[64]....
        /*0d78*/ 	.word	0x000180d0
        /*0d7c*/ 	.word	0x00000003
        /*0d80*/ 	.word	0x00000000
        /*0d84*/ 	.short	0x010a
        /*0d86*/ 	.byte	0x3f
	.zero		1


	//   ....[65]....
        /*0d88*/ 	.word	0x00018140
        /*0d8c*/ 	.word	0x00000003
        /*0d90*/ 	.word	0x00028800
        /*0d94*/ 	.short	0x010a
        /*0d96*/ 	.byte	0x3f
	.zero		1


	//   ....[66]....
        /*0d98*/ 	.word	0x00018190
        /*0d9c*/ 	.word	0x00000005
        /*0da0*/ 	.word	0x00028830
        /*0da4*/ 	.short	0x010a
        /*0da6*/ 	.byte	0x3f
	.zero		1


	//   ....[67]....
        /*0da8*/ 	.word	0x000181f0
        /*0dac*/ 	.word	0x00000007
        /*0db0*/ 	.word	0x00028830
        /*0db4*/ 	.short	0x010a
        /*0db6*/ 	.byte	0x3f
	.zero		1


	//   ....[68]....
        /*0db8*/ 	.word	0x00018250
        /*0dbc*/ 	.word	0x00000007
        /*0dc0*/ 	.word	0x00028850
        /*0dc4*/ 	.short	0x010a
        /*0dc6*/ 	.byte	0x3f
	.zero		1


	//   ....[69]....
        /*0dc8*/ 	.word	0x000182b0
        /*0dcc*/ 	.word	0x00000005
        /*0dd0*/ 	.word	0x00028830
        /*0dd4*/ 	.short	0x010a
        /*0dd6*/ 	.byte	0x3f
	.zero		1


	//   ....[70]....
        /*0dd8*/ 	.word	0x00018310
        /*0ddc*/ 	.word	0x00000005
        /*0de0*/ 	.word	0x00028850
        /*0de4*/ 	.short	0x010a
        /*0de6*/ 	.byte	0x3f
	.zero		1


	//   ....[71]....
        /*0de8*/ 	.word	0x00018370
        /*0dec*/ 	.word	0x00000005
        /*0df0*/ 	.word	0x00028830
        /*0df4*/ 	.short	0x010a
        /*0df6*/ 	.byte	0x3f
	.zero		1


	//   ....[72]....
        /*0df8*/ 	.word	0x000183d0
        /*0dfc*/ 	.word	0x00000005
        /*0e00*/ 	.word	0x00028850
        /*0e04*/ 	.short	0x010a
        /*0e06*/ 	.byte	0x3f
	.zero		1


	//   ....[73]....
        /*0e08*/ 	.word	0x00018430
        /*0e0c*/ 	.word	0x00000007
        /*0e10*/ 	.word	0x00028850
        /*0e14*/ 	.short	0x010a
        /*0e16*/ 	.byte	0x3f
	.zero		1


	//   ....[74]....
        /*0e18*/ 	.word	0x000185d0
        /*0e1c*/ 	.word	0x00000000
        /*0e20*/ 	.word	0x00028840
        /*0e24*/ 	.short	0x010a
        /*0e26*/ 	.byte	0x3f
	.zero		1


	//   ....[75]....
        /*0e28*/ 	.word	0x00019110
        /*0e2c*/ 	.word	0x00000012
        /*0e30*/ 	.word	0x00028820
        /*0e34*/ 	.short	0x010a
        /*0e36*/ 	.byte	0x3f
	.zero		1


	//   ....[76]....
        /*0e38*/ 	.word	0x00019160
        /*0e3c*/ 	.word	0x00000003
        /*0e40*/ 	.word	0x00028840
        /*0e44*/ 	.short	0x010a
        /*0e46*/ 	.byte	0x3f
	.zero		1


	//   ....[77]....
        /*0e48*/ 	.word	0x000191b0
        /*0e4c*/ 	.word	0x00000003
        /*0e50*/ 	.word	0x00000060
        /*0e54*/ 	.short	0x010a
        /*0e56*/ 	.byte	0x3f
	.zero		1


	//   ....[78]....
        /*0e58*/ 	.word	0x00019200
        /*0e5c*/ 	.word	0x00000003
        /*0e60*/ 	.word	0x00028840
        /*0e64*/ 	.short	0x010a
        /*0e66*/ 	.byte	0x3f
	.zero		1


	//   ....[79]....
        /*0e68*/ 	.word	0x00019250
        /*0e6c*/ 	.word	0x00000002
        /*0e70*/ 	.word	0x00000060
        /*0e74*/ 	.short	0x010a
        /*0e76*/ 	.byte	0x3f
	.zero		1


	//   ....[80]....
        /*0e78*/ 	.word	0x000192a0
        /*0e7c*/ 	.word	0x00000002
        /*0e80*/ 	.word	0x00028840
        /*0e84*/ 	.short	0x010a
        /*0e86*/ 	.byte	0x3f
	.zero		1


	//   ....[81]....
        /*0e88*/ 	.word	0x000192f0
        /*0e8c*/ 	.word	0x00000002
        /*0e90*/ 	.word	0x00000060
        /*0e94*/ 	.short	0x010a
        /*0e96*/ 	.byte	0x3f
	.zero		1


	//   ....[82]....
        /*0e98*/ 	.word	0x00019340
        /*0e9c*/ 	.word	0x00000000
        /*0ea0*/ 	.word	0x00028860
        /*0ea4*/ 	.short	0x010a
        /*0ea6*/ 	.byte	0x3f
	.zero		1


	//   ....[83]....
        /*0ea8*/ 	.word	0x00019e10
        /*0eac*/ 	.word	0x00000000
        /*0eb0*/ 	.word	0x00028820
        /*0eb4*/ 	.short	0x010a
        /*0eb6*/ 	.byte	0x3f
	.zero		1


	//   ....[84]....
        /*0eb8*/ 	.word	0x00019fb0
        /*0ebc*/ 	.word	0x00000006
        /*0ec0*/ 	.word	0x00000000
        /*0ec4*/ 	.short	0x010a
        /*0ec6*/ 	.byte	0x3f
	.zero		1


	//   ....[85]....
        /*0ec8*/ 	.word	0x0001a000
        /*0ecc*/ 	.word	0x00000007
        /*0ed0*/ 	.word	0x00000000
        /*0ed4*/ 	.short	0x010a
        /*0ed6*/ 	.byte	0x3f
	.zero		1


	//   ....[86]....
        /*0ed8*/ 	.word	0x0001a050
        /*0edc*/ 	.word	0x00000004
        /*0ee0*/ 	.word	0x00000000
        /*0ee4*/ 	.short	0x010a
        /*0ee6*/ 	.byte	0x3f
	.zero		1


	//----- nvinfo : EIATTR_NUM_MBARRIERS
	.align		4
.L_989:
        /*0ee8*/ 	.byte	0x03, 0x38
        /*0eea*/ 	.short	0x0016


	//----- nvinfo : EIATTR_EXIT_INSTR_OFFSETS
	.align		4
        /*0eec*/ 	.byte	0x04, 0x1c
        /*0eee*/ 	.short	(.L_991 - .L_990)


	//   ....[0]....
.L_990:
        /*0ef0*/ 	.word	0x00000a70


	//   ....[1]....
        /*0ef4*/ 	.word	0x000110f0


	//   ....[2]....
        /*0ef8*/ 	.word	0x00018120


	//----- nvinfo : EIATTR_MAX_THREADS
	.align		4
.L_991:
        /*0efc*/ 	.byte	0x04, 0x05
        /*0efe*/ 	.short	(.L_993 - .L_992)
.L_992:
        /*0f00*/ 	.word	0x00000180
        /*0f04*/ 	.word	0x00000001
        /*0f08*/ 	.word	0x00000001


	//----- nvinfo : EIATTR_CRS_STACK_SIZE
	.align		4
.L_993:
        /*0f0c*/ 	.byte	0x04, 0x1e
        /*0f0e*/ 	.short	(.L_995 - .L_994)
.L_994:
        /*0f10*/ 	.word	0x00000000


	//----- nvinfo : EIATTR_CBANK_PARAM_SIZE
	.align		4
.L_995:
        /*0f14*/ 	.byte	0x03, 0x19
        /*0f16*/ 	.short	0x0af0


	//----- nvinfo : EIATTR_PARAM_CBANK
	.align		4
        /*0f18*/ 	.byte	0x04, 0x0a
        /*0f1a*/ 	.short	(.L_997 - .L_996)
	.align		4
.L_996:
        /*0f1c*/ 	.word	index@(.nv.constant0._ZN7cutlass13device_kernelIN5flash11enable_sm90INS1_16FlashAttnFwdSm90INS1_25CollectiveMainloopFwdSm90ILi2EN4cute5tupleIJNS5_1CILi1EEES8_S8_EEENS6_IJNS7_ILi128EEESA_SA_EEELi128ENS_6half_tEfNS_4arch4Sm90ELb0ELb1ELb0ELb1ELb0ELb0ELb0ELb1ELb1ELb1ELb1ELb0EEENS1_21CollectiveEpilogueFwdISB_S9_SC_SE_Li256ELb1ELb1ELb1ELb0EEENS1_36VarlenDynamicPersistentTileSchedulerILi128ELi128ELi256ELi128ELb1ELb1ELb1ELb1ELb0ELb1EEEEEEEEEvNT_6ParamsE)
        /*0f20*/ 	.short	0x0210
        /*0f22*/ 	.short	0x0af0


	//----- nvinfo : EIATTR_SW_WAR
	.align		4
.L_997:
        /*0f24*/ 	.byte	0x04, 0x36
        /*0f26*/ 	.short	(.L_999 - .L_998)
.L_998:
        /*0f28*/ 	.word	0x00000008
.L_999:


//--------------------- .nv.info._ZN7cutlass13device_kernelIN5flash11enable_sm90INS1_16FlashAttnFwdSm90INS1_25CollectiveMainloopFwdSm90ILi2EN4cute5tupleIJNS5_1CILi1EEES8_S8_EEENS6_IJNS7_ILi128EEESA_SA_EEELi128ENS_6half_tEfNS_4arch4Sm90ELb0ELb1ELb0ELb1ELb0ELb1ELb0ELb1ELb1ELb1ELb1ELb0EEENS1_21CollectiveEpilogueFwdISB_S9_SC_SE_Li256ELb1ELb1ELb1ELb0EEENS1_36VarlenDynamicPersistentTileSchedulerILi128ELi128ELi256ELi128ELb1ELb1ELb1ELb1ELb0ELb1EEEEEEEEEvNT_6ParamsE --------------------------
	.section	.nv.info._ZN7cutlass13device_kernelIN5flash11enable_sm90INS1_16FlashAttnFwdSm90INS1_25CollectiveMainloopFwdSm90ILi2EN4cute5tupleIJNS5_1CILi1EEES8_S8_EEENS6_IJNS7_ILi128EEESA_SA_EEELi128ENS_6half_tEfNS_4arch4Sm90ELb0ELb1ELb0ELb1ELb0ELb1ELb0ELb1ELb1ELb1ELb1ELb0EEENS1_21CollectiveEpilogueFwdISB_S9_SC_SE_Li256ELb1ELb1ELb1ELb0EEENS1_36VarlenDynamicPersistentTileSchedulerILi128ELi128ELi256ELi128ELb1ELb1ELb1ELb1ELb0ELb1EEEEEEEEEvNT_6ParamsE,"",@"SHT_CUDA_INFO"
	.sectionflags	@""
	.align	4


	//----- nvinfo : EIATTR_CUDA_API_VERSION
	.align		4
        /*0000*/ 	.byte	0x04, 0x37
        /*0002*/ 	.short	(.L_1001 - .L_1000)
.L_1000:
        /*0004*/ 	.word	0x00000082


	//----- nvinfo : EIATTR_KPARAM_INFO
	.align		4
.L_1001:
        /*0008*/ 	.byte	0x04, 0x17
        /*000a*/ 	.short	(.L_1003 - .L_1002)
.L_1002:
        /*000c*/ 	.word	0x00000000
        /*0010*/ 	.short	0x0000
        /*0012*/ 	.short	0x0070
        /*0014*/ 	.byte	0x00, 0xf0, 0x01, 0x2a


	//----- nvinfo : EIATTR_SPARSE_MMA_MASK
	.align		4
.L_1003:
        /*0018*/ 	.byte	0x03, 0x50
        /*001a*/ 	.short	0x0000


	//----- nvinfo : EIATTR_MAXREG_COUNT
	.align		4
        /*001c*/ 	.byte	0x03, 0x1b
        /*001e*/ 	.short	0x00a8


	//----- nvinfo : EIATTR_NUM_BARRIERS
	.align		4
        /*0020*/ 	.byte	0x02, 0x4c
        /*0022*/ 	.byte	0x10
	.zero		1


	//----- nvinfo : EIATTR_EXTERNS
	.align		4
        /*0024*/ 	.byte	0x04, 0x0f
        /*0026*/ 	.short	(.L_1005 - .L_1004)


	//   ....[0]....
	.align		4
.L_1004:
        /*0028*/ 	.word	index@(__assertfail)


	//----- nvinfo : EIATTR_ANNOTATIONS
	.align		4
.L_1005:
        /*002c*/ 	.byte	0x04, 0x55
        /*002e*/ 	.short	(.L_1007 - .L_1006)


	//   ....[0]....
.L_1006:
        /* <DEDUP_REMOVED lines=101> */


	//----- nvinfo : EIATTR_MERCURY_ISA_VERSION
	.align		4
.L_1007:
        /*0670*/ 	.byte	0x03, 0x5f
        /*0672*/ 	.short	0x0101


	//----- nvinfo : EIATTR_UNUSED_LOAD_BYTE_OFFSET
	.align		4
        /*0674*/ 	.byte	0x04, 0x44
        /*0676*/ 	.short	(.L_1009 - .L_1008)


	//   ....[0]....
.L_1008:
        /*0678*/ 	.word	0x00000ad0
        /*067c*/ 	.word	0x0000fff0


	//   ....[1]....
        /*0680*/ 	.word	0x0001b0c0
        /*0684*/ 	.word	0x0000fff0


	//----- nvinfo : EIATTR_INT_WARP_WIDE_INSTR_OFFSETS
	.align		4
.L_1009:
        /*0688*/ 	.byte	0x04, 0x31
        /*068a*/ 	.short	(.L_1011 - .L_1010)


	//   ....[0]....
.L_1010:
        /*068c*/ 	.word	0x00000190


	//   ....[1]....
        /*0690*/ 	.word	0x000001d0


	//   ....[2]....
        /*0694*/ 	.word	0x00000240


	//   ....[3]....
        /*0698*/ 	.word	0x000218f0


	//   ....[4]....
        /*069c*/ 	.word	0x00021980


	//   ....[5]....
        /*06a0*/ 	.word	0x00025050


	//   ....[6]....
        /*06a4*/ 	.word	0x000250b0


	//----- nvinfo : EIATTR_COOP_GROUP_MASK_REGIDS
	.align		4
.L_1011:
        /*06a8*/ 	.byte	0x04, 0x29
        /*06aa*/ 	.short	(.L_1013 - .L_1012)


	//   ....[0]....
.L_1012:
        /*06ac*/ 	.word	0xffffffff


	//   ....[1]....
        /*06b0*/ 	.word	0xffffffff


	//   ....[2]....
        /*06b4*/ 	.word	0xffffffff


	//   ....[3]....
        /*06b8*/ 	.word	0xffffffff


	//   ....[4]....
        /*06bc*/ 	.word	0xffffffff


	//   ....[5]....
        /*06c0*/ 	.word	0xffffffff


	//   ....[6]....
        /*06c4*/ 	.word	0xffffffff


	//   ....[7]....
        /*06c8*/ 	.word	0xffffffff


	//   ....[8]....
        /*06cc*/ 	.word	0xffffffff


	//   ....[9]....
        /*06d0*/ 	.word	0xffffffff


	//   ....[10]....
        /*06d4*/ 	.word	0xffffffff


	//   ....[11]....
        /*06d8*/ 	.word	0xffffffff


	//   ....[12]....
        /*06dc*/ 	.word	0xffffffff


	//   ....[13]....
        /*06e0*/ 	.word	0xffffffff


	//   ....[14]....
        /*06e4*/ 	.word	0xffffffff


	//   ....[15]....
        /*06e8*/ 	.word	0xffffffff


	//   ....[16]....
        /*06ec*/ 	.word	0xffffffff


	//   ....[17]....
        /*06f0*/ 	.word	0xffffffff


	//   ....[18]....
        /*06f4*/ 	.word	0xffffffff


	//   ....[19]....
        /*06f8*/ 	.word	0xffffffff


	//   ....[20]....
        /*06fc*/ 	.word	0xffffffff


	//   ....[21]....
        /*0700*/ 	.word	0xffffffff


	//   ....[22]....
        /*0704*/ 	.word	0xffffffff


	//   ....[23]....
        /*0708*/ 	.word	0xffffffff


	//   ....[24]....
        /*070c*/ 	.word	0xffffffff


	//   ....[25]....
        /*0710*/ 	.word	0xffffffff


	//   ....[26]....
        /*0714*/ 	.word	0xffffffff


	//   ....[27]....
        /*0718*/ 	.word	0xffffffff


	//   ....[28]....
        /*071c*/ 	.word	0xffffffff


	//   ....[29]....
        /*0720*/ 	.word	0xffffffff


	//   ....[30]....
        /*0724*/ 	.word	0xffffffff


	//   ....[31]....
        /*0728*/ 	.word	0xffffffff


	//   ....[32]....
        /*072c*/ 	.word	0xffffffff


	//   ....[33]....
        /*0730*/ 	.word	0xffffffff


	//   ....[34]....
        /*0734*/ 	.word	0xffffffff


	//   ....[35]....
        /*0738*/ 	.word	0xffffffff


	//   ....[36]....
        /*073c*/ 	.word	0xffffffff


	//   ....[37]....
        /*0740*/ 	.word	0xffffffff


	//   ....[38]....
        /*0744*/ 	.word	0xffffffff


	//   ....[39]....
        /*0748*/ 	.word	0xffffffff


	//   ....[40]....
        /*074c*/ 	.word	0xffffffff


	//   ....[41]....
        /*0750*/ 	.word	0xffffffff


	//   ....[42]....
        /*0754*/ 	.word	0xffffffff


	//   ....[43]....
        /*0758*/ 	.word	0xffffffff


	//   ....[44]....
        /*075c*/ 	.word	0xffffffff


	//   ....[45]....
        /*0760*/ 	.word	0xffffffff


	//   ....[46]....
        /*0764*/ 	.word	0xffffffff


	//   ....[47]....
        /*0768*/ 	.word	0xffffffff


	//   ....[48]....
        /*076c*/ 	.word	0xffffffff


	//   ....[49]....
        /*0770*/ 	.word	0xffffffff


	//   ....[50]....
        /*0774*/ 	.word	0xffffffff


	//   ....[51]....
        /*0778*/ 	.word	0xffffffff


	//   ....[52]....
        /*077c*/ 	.word	0xffffffff


	//   ....[53]....
        /*0780*/ 	.word	0xffffffff


	//   ....[54]....
        /*0784*/ 	.word	0xffffffff


	//   ....[55]....
        /*0788*/ 	.word	0xffffffff


	//   ....[56]....
        /*078c*/ 	.word	0xffffffff


	//   ....[57]....
        /*0790*/ 	.word	0xffffffff


	//   ....[58]....
        /*0794*/ 	.word	0xffffffff


	//   ....[59]....
        /*0798*/ 	.word	0xffffffff


	//   ....[60]....
        /*079c*/ 	.word	0xffffffff


	//   ....[61]....
        /*07a0*/ 	.word	0xffffffff


	//   ....[62]....
        /*07a4*/ 	.word	0xffffffff


	//   ....[63]....
        /*07a8*/ 	.word	0xffffffff


	//   ....[64]....
        /*07ac*/ 	.word	0xffffffff


	//   ....[65]....
        /*07b0*/ 	.word	0xffffffff


	//   ....[66]....
        /*07b4*/ 	.word	0xffffffff


	//   ....[67]....
        /*07b8*/ 	.word	0xffffffff


	//   ....[68]....
        /*07bc*/ 	.word	0xffffffff


	//   ....[69]....
        /*07c0*/ 	.word	0xffffffff


	//   ....[70]....
        /*07c4*/ 	.word	0xffffffff


	//   ....[71]....
        /*07c8*/ 	.word	0xffffffff


	//   ....[72]....
        /*07cc*/ 	.word	0xffffffff


	//   ....[73]....
        /*07d0*/ 	.word	0xffffffff


	//   ....[74]....
        /*07d4*/ 	.word	0xffffffff


	//   ....[75]....
        /*07d8*/ 	.word	0xffffffff


	//   ....[76]....
        /*07dc*/ 	.word	0xffffffff


	//   ....[77]....
        /*07e0*/ 	.word	0xffffffff


	//   ....[78]....
        /*07e4*/ 	.word	0xffffffff


	//   ....[79]....
        /*07e8*/ 	.word	0xffffffff


	//   ....[80]....
        /*07ec*/ 	.word	0xffffffff


	//   ....[81]....
        /*07f0*/ 	.word	0xffffffff


	//   ....[82]....
        /*07f4*/ 	.word	0xffffffff


	//   ....[83]....
        /*07f8*/ 	.word	0xffffffff


	//   ....[84]....
        /*07fc*/ 	.word	0xffffffff


	//   ....[85]....
        /*0800*/ 	.word	0xffffffff


	//   ....[86]....
        /*0804*/ 	.word	0xffffffff


	//   ....[87]....
        /*0808*/ 	.word	0xffffffff


	//   ....[88]....
        /*080c*/ 	.word	0xffffffff


	//   ....[89]....
        /*0810*/ 	.word	0xffffffff


	//   ....[90]....
        /*0814*/ 	.word	0xffffffff


	//   ....[91]....
        /*0818*/ 	.word	0xffffffff


	//   ....[92]....
        /*081c*/ 	.word	0xffffffff


	//   ....[93]....
        /*0820*/ 	.word	0xffffffff


	//   ....[94]....
        /*0824*/ 	.word	0xffffffff


	//   ....[95]....
        /*0828*/ 	.word	0xffffffff


	//   ....[96]....
        /*082c*/ 	.word	0xffffffff


	//   ....[97]....
        /*0830*/ 	.word	0xffffffff


	//   ....[98]....
        /*0834*/ 	.word	0xffffffff


	//   ....[99]....
        /*0838*/ 	.word	0xffffffff


	//   ....[100]....
        /*083c*/ 	.word	0xffffffff


	//   ....[101]....
        /*0840*/ 	.word	0xffffffff


	//   ....[102]....
        /*0844*/ 	.word	0xffffffff


	//   ....[103]....
        /*0848*/ 	.word	0xffffffff


	//   ....[104]....
        /*084c*/ 	.word	0xffffffff


	//   ....[105]....
        /*0850*/ 	.word	0xffffffff


	//   ....[106]....
        /*0854*/ 	.word	0xffffffff


	//   ....[107]....
        /*0858*/ 	.word	0xffffffff


	//   ....[108]....
        /*085c*/ 	.word	0xffffffff


	//   ....[109]....
        /*0860*/ 	.word	0xffffffff


	//   ....[110]....
        /*0864*/ 	.word	0xffffffff


	//   ....[111]....
        /*0868*/ 	.word	0xffffffff


	//   ....[112]....
        /*086c*/ 	.word	0xffffffff


	//   ....[113]....
        /*0870*/ 	.word	0xffffffff


	//   ....[114]....
        /*0874*/ 	.word	0xffffffff


	//   ....[115]....
        /*0878*/ 	.word	0xffffffff


	//   ....[116]....
        /*087c*/ 	.word	0xffffffff


	//   ....[117]....
        /*0880*/ 	.word	0xffffffff


	//   ....[118]....
        /*0884*/ 	.word	0xffffffff


	//   ....[119]....
        /*0888*/ 	.word	0xffffffff


	//   ....[120]....
        /*088c*/ 	.word	0xffffffff


	//   ....[121]....
        /*0890*/ 	.word	0xffffffff


	//   ....[122]....
        /*0894*/ 	.word	0xffffffff


	//   ....[123]....
        /*0898*/ 	.word	0xffffffff


	//   ....[124]....
        /*089c*/ 	.word	0xffffffff


	//   ....[125]....
        /*08a0*/ 	.word	0xffffffff


	//   ....[126]....
        /*08a4*/ 	.word	0xffffffff


	//   ....[127]....
        /*08a8*/ 	.word	0xffffffff


	//   ....[128]....
        /*08ac*/ 	.word	0xffffffff


	//   ....[129]....
        /*08b0*/ 	.word	0xffffffff


	//   ....[130]....
        /*08b4*/ 	.word	0xffffffff


	//   ....[131]....
        /*08b8*/ 	.word	0xffffffff


	//   ....[132]....
        /*08bc*/ 	.word	0xffffffff


	//   ....[133]....
        /*08c0*/ 	.word	0xffffffff


	//   ....[134]....
        /*08c4*/ 	.word	0xffffffff


	//   ....[135]....
        /*08c8*/ 	.word	0xffffffff


	//   ....[136]....
        /*08cc*/ 	.word	0xffffffff


	//   ....[137]....
        /*08d0*/ 	.word	0xffffffff


	//   ....[138]....
        /*08d4*/ 	.word	0xffffffff


	//   ....[139]....
        /*08d8*/ 	.word	0xffffffff


	//   ....[140]....
        /*08dc*/ 	.word	0xffffffff


	//   ....[141]....
        /*08e0*/ 	.word	0xffffffff


	//   ....[142]....
        /*08e4*/ 	.word	0xffffffff


	//   ....[143]....
        /*08e8*/ 	.word	0xffffffff


	//   ....[144]....
        /*08ec*/ 	.word	0x0500000f


	//   ....[145]....
        /*08f0*/ 	.word	0x0500000f


	//   ....[146]....
        /*08f4*/ 	.word	0x0500000f


	//   ....[147]....
        /*08f8*/ 	.word	0x0500000f


	//   ....[148]....
        /*08fc*/ 	.word	0x0500000f


	//   ....[149]....
        /*0900*/ 	.word	0x0500000f


	//   ....[150]....
        /*0904*/ 	.word	0x0500000f


	//   ....[151]....
        /*0908*/ 	.word	0x0500000f


	//   ....[152]....
        /*090c*/ 	.word	0x0500000f


	//   ....[153]....
        /*0910*/ 	.word	0x0500000f


	//   ....[154]....
        /*0914*/ 	.word	0x0500000f


	//   ....[155]....
        /*0918*/ 	.word	0x0500000f


	//   ....[156]....
        /*091c*/ 	.word	0x0500000f


	//   ....[157]....
        /*0920*/ 	.word	0x0500000f


	//   ....[158]....
        /*0924*/ 	.word	0x0500000f


	//   ....[159]....
        /*0928*/ 	.word	0x0500000f


	//   ....[160]....
        /*092c*/ 	.word	0x0500000f


	//   ....[161]....
        /*0930*/ 	.word	0x0500000f


	//   ....[162]....
        /*0934*/ 	.word	0x0500000f


	//   ....[163]....
        /*0938*/ 	.word	0x0500000f


	//   ....[164]....
        /*093c*/ 	.word	0x0500000f


	//   ....[165]....
        /*0940*/ 	.word	0x0500000f


	//   ....[166]....
        /*0944*/ 	.word	0x0500000f


	//   ....[167]....
        /*0948*/ 	.word	0x0500000f


	//   ....[168]....
        /*094c*/ 	.word	0x0500000f


	//   ....[169]....
        /*0950*/ 	.word	0x0500000f


	//   ....[170]....
        /*0954*/ 	.word	0x0500000f


	//   ....[171]....
        /*0958*/ 	.word	0x0500000f


	//   ....[172]....
        /*095c*/ 	.word	0x0500000f


	//   ....[173]....
        /*0960*/ 	.word	0x0500000f


	//   ....[174]....
        /*0964*/ 	.word	0x0500000f


	//   ....[175]....
        /*0968*/ 	.word	0x0500000f


	//   ....[176]....
        /*096c*/ 	.word	0x0500000f


	//   ....[177]....
        /*0970*/ 	.word	0x0500000f


	//   ....[178]....
        /*0974*/ 	.word	0x0500000f


	//   ....[179]....
        /*0978*/ 	.word	0x0500000f


	//   ....[180]....
        /*097c*/ 	.word	0x0500000f


	//   ....[181]....
        /*0980*/ 	.word	0x0500000f


	//   ....[182]....
        /*0984*/ 	.word	0x0500000f


	//   ....[183]....
        /*0988*/ 	.word	0x0500000f


	//   ....[184]....
        /*098c*/ 	.word	0x0500000f


	//   ....[185]....
        /*0990*/ 	.word	0x0500000f


	//   ....[186]....
        /*0994*/ 	.word	0x0500000f


	//   ....[187]....
        /*0998*/ 	.word	0x0500000f


	//   ....[188]....
        /*099c*/ 	.word	0x0500000f


	//   ....[189]....
        /*09a0*/ 	.word	0x0500000f


	//   ....[190]....
        /*09a4*/ 	.word	0x0500000f


	//   ....[191]....
        /*09a8*/ 	.word	0x0500000f


	//   ....[192]....
        /*09ac*/ 	.word	0x0500000f


	//   ....[193]....
        /*09b0*/ 	.word	0x0500000f


	//   ....[194]....
        /*09b4*/ 	.word	0x0500000f


	//   ....[195]....
        /*09b8*/ 	.word	0x0500000f


	//   ....[196]....
        /*09bc*/ 	.word	0x0500000f


	//   ....[197]....
        /*09c0*/ 	.word	0x0500000f


	//   ....[198]....
        /*09c4*/ 	.word	0x0500000f


	//   ....[199]....
        /*09c8*/ 	.word	0x0500000f


	//   ....[200]....
        /*09cc*/ 	.word	0x0500000f


	//   ....[201]....
        /*09d0*/ 	.word	0x0500000f


	//   ....[202]....
        /*09d4*/ 	.word	0x0500000f


	//   ....[203]....
        /*09d8*/ 	.word	0x0500000f


	//   ....[204]....
        /*09dc*/ 	.word	0x0500000f


	//   ....[205]....
        /*09e0*/ 	.word	0x0500000f


	//   ....[206]....
        /*09e4*/ 	.word	0x0500000f


	//   ....[207]....
        /*09e8*/ 	.word	0x0500000f


	//   ....[208]....
        /*09ec*/ 	.word	0x0500000f


	//   ....[209]....
        /*09f0*/ 	.word	0x0500000f


	//   ....[210]....
        /*09f4*/ 	.word	0x0500000f


	//   ....[211]....
        /*09f8*/ 	.word	0x0500000f


	//   ....[212]....
        /*09fc*/ 	.word	0x0500000f


	//   ....[213]....
        /*0a00*/ 	.word	0x0500000f


	//   ....[214]....
        /*0a04*/ 	.word	0x0500000f


	//   ....[215]....
        /*0a08*/ 	.word	0x0500000f


	//   ....[216]....
        /*0a0c*/ 	.word	0x0500000f


	//   ....[217]....
        /*0a10*/ 	.word	0x0500000f


	//   ....[218]....
        /*0a14*/ 	.word	0x0500000f


	//   ....[219]....
        /*0a18*/ 	.word	0x0500000f


	//   ....[220]....
        /*0a1c*/ 	.word	0x0500000f


	//   ....[221]....
        /*0a20*/ 	.word	0x0500000f


	//   ....[222]....
        /*0a24*/ 	.word	0x0500000f


	//   ....[223]....
        /*0a28*/ 	.word	0x0500000f


	//   ....[224]....
        /*0a2c*/ 	.word	0x0500000f


	//   ....[225]....
        /*0a30*/ 	.word	0x0500000f


	//   ....[226]....
        /*0a34*/ 	.word	0x0500000f


	//   ....[227]....
        /*0a38*/ 	.word	0x0500000f


	//   ....[228]....
        /*0a3c*/ 	.word	0x0500000f


	//   ....[229]....
        /*0a40*/ 	.word	0x0500000f


	//   ....[230]....
        /*0a44*/ 	.word	0x0500000f


	//   ....[231]....
        /*0a48*/ 	.word	0x0500000f


	//   ....[232]....
        /*0a4c*/ 	.word	0x0500000f


	//   ....[233]....
        /*0a50*/ 	.word	0x0500000f


	//----- nvinfo : EIATTR_COOP_GROUP_INSTR_OFFSETS
	.align		4
.L_1013:
        /*0a54*/ 	.byte	0x04, 0x28
        /*0a56*/ 	.short	(.L_1015 - .L_1014)


	//   ....[0]....
.L_1014:
        /*0a58*/ 	.word	0x00000070


	//   ....[1]....
        /*0a5c*/ 	.word	0x000001a0


	//   ....[2]....
        /*0a60*/ 	.word	0x000001f0


	//   ....[3]....
        /*0a64*/ 	.word	0x00000420


	//   ....[4]....
        /*0a68*/ 	.word	0x00000580


	//   ....[5]....
        /*0a6c*/ 	.word	0x000006a0


	//   ....[6]....
        /*0a70*/ 	.word	0x00000800


	//   ....[7]....
        /*0a74*/ 	.word	0x00009820


	//   ....[8]....
        /*0a78*/ 	.word	0x00009ef0


	//   ....[9]....
        /*0a7c*/ 	.word	0x00009f00


	//   ....[10]....
        /*0a80*/ 	.word	0x00009f10


	//   ....[11]....
        /*0a84*/ 	.word	0x00009f20


	//   ....[12]....
        /*0a88*/ 	.word	0x0000a260


	//   ....[13]....
        /*0a8c*/ 	.word	0x0000a270


	//   ....[14]....
        /*0a90*/ 	.word	0x0000a280


	//   ....[15]....
        /*0a94*/ 	.word	0x0000a290


	//   ....[16]....
        /*0a98*/ 	.word	0x0000a570


	//   ....[17]....
        /*0a9c*/ 	.word	0x0000a580


	//   ....[18]....
        /*0aa0*/ 	.word	0x0000a590


	//   ....[19]....
        /*0aa4*/ 	.word	0x0000a5a0


	//   ....[20]....
        /*0aa8*/ 	.word	0x0000a8a0


	//   ....[21]....
        /*0aac*/ 	.word	0x0000a8b0


	//   ....[22]....
        /*0ab0*/ 	.word	0x0000a8c0


	//   ....[23]....
        /*0ab4*/ 	.word	0x0000a8d0


	//   ....[24]....
        /*0ab8*/ 	.word	0x0000c590


	//   ....[25]....
        /*0abc*/ 	.word	0x0000c5b0


	//   ....[26]....
        /*0ac0*/ 	.word	0x0000c5c0


	//   ....[27]....
        /*0ac4*/ 	.word	0x0000c5d0


	//   ....[28]....
        /*0ac8*/ 	.word	0x0000c6e0


	//   ....[29]....
        /*0acc*/ 	.word	0x0000c730


	//   ....[30]....
        /*0ad0*/ 	.word	0x0000c760


	//   ....[31]....
        /*0ad4*/ 	.word	0x0000c7a0


	//   ....[32]....
        /*0ad8*/ 	.word	0x0000cac0


	//   ....[33]....
        /*0adc*/ 	.word	0x0000cae0


	//   ....[34]....
        /*0ae0*/ 	.word	0x0000cb00


	//   ....[35]....
        /*0ae4*/ 	.word	0x0000cb10


	//   ....[36]....
        /*0ae8*/ 	.word	0x0000cbd0


	//   ....[37]....
        /*0aec*/ 	.word	0x0000cbf0


	//   ....[38]....
        /*0af0*/ 	.word	0x0000cc00


	//   ....[39]....
        /*0af4*/ 	.word	0x0000cc90


	//   ....[40]....
        /*0af8*/ 	.word	0x0000eeb0


	//   ....[41]....
        /*0afc*/ 	.word	0x0000f240


	//   ....[42]....
        /*0b00*/ 	.word	0x00010290


	//   ....[43]....
        /*0b04*/ 	.word	0x00010350


	//   ....[44]....
        /*0b08*/ 	.word	0x00010cc0


	//   ....[45]....
        /*0b0c*/ 	.word	0x00010d20


	//   ....[46]....
        /*0b10*/ 	.word	0x000126f0


	//   ....[47]....
        /*0b14*/ 	.word	0x00012910


	//   ....[48]....
        /*0b18*/ 	.word	0x000135e0


	//   ....[49]....
        /*0b1c*/ 	.word	0x00013690


	//   ....[50]....
        /*0b20*/ 	.word	0x00013e00


	//   ....[51]....
        /*0b24*/ 	.word	0x00013e50


	//   ....[52]....
        /*0b28*/ 	.word	0x00015b20


	//   ....[53]....
        /*0b2c*/ 	.word	0x00015b60


	//   ....[54]....
        /*0b30*/ 	.word	0x00016250


	//   ....[55]....
        /*0b34*/ 	.word	0x000162e0


	//   ....[56]....
        /*0b38*/ 	.word	0x00017df0


	//   ....[57]....
        /*0b3c*/ 	.word	0x00017fc0


	//   ....[58]....
        /*0b40*/ 	.word	0x00018ca0


	//   ....[59]....
        /*0b44*/ 	.word	0x00018d50


	//   ....[60]....
        /*0b48*/ 	.word	0x000194c0


	//   ....[61]....
        /*0b4c*/ 	.word	0x00019520


	//   ....[62]....
        /*0b50*/ 	.word	0x0001aa50


	//   ....[63]....
        /*0b54*/ 	.word	0x0001aa60


	//   ....[64]....
        /*0b58*/ 	.word	0x0001aab0


	//   ....[65]....
        /*0b5c*/ 	.word	0x0001aac0


	//   ....[66]....
        /*0b60*/ 	.word	0x0001bb60


	//   ....[67]....
        /*0b64*/ 	.word	0x0001bb80


	//   ....[68]....
        /*0b68*/ 	.word	0x0001bba0


	//   ....[69]....
        /*0b6c*/ 	.word	0x0001bbb0


	//   ....[70]....
        /*0b70*/ 	.word	0x0001c270


	//   ....[71]....
        /*0b74*/ 	.word	0x0001c280


	//   ....[72]....
        /*0b78*/ 	.word	0x0001c380


	//   ....[73]....
        /*0b7c*/ 	.word	0x0001c390


	//   ....[74]....
        /*0b80*/ 	.word	0x0001c4a0


	//   ....[75]....
        /*0b84*/ 	.word	0x0001c4b0


	//   ....[76]....
        /*0b88*/ 	.word	0x0001c5c0


	//   ....[77]....
        /*0b8c*/ 	.word	0x0001c5d0


	//   ....[78]....
        /*0b90*/ 	.word	0x0001c980


	//   ....[79]....
        /*0b94*/ 	.word	0x0001c990


	//   ....[80]....
        /*0b98*/ 	.word	0x0001ced0


	//   ....[81]....
        /*0b9c*/ 	.word	0x0001cee0


	//   ....[82]....
        /*0ba0*/ 	.word	0x0001dbd0


	//   ....[83]....
        /*0ba4*/ 	.word	0x0001dbe0


	//   ....[84]....
        /*0ba8*/ 	.word	0x0001dcf0


	//   ....[85]....
        /*0bac*/ 	.word	0x0001dd00


	//   ....[86]....
        /*0bb0*/ 	.word	0x0001de10


	//   ....[87]....
        /*0bb4*/ 	.word	0x0001de20


	//   ....[88]....
        /*0bb8*/ 	.word	0x0001df30


	//   ....[89]....
        /*0bbc*/ 	.word	0x0001df40


	//   ....[90]....
        /*0bc0*/ 	.word	0x0001e0b0


	//   ....[91]....
        /*0bc4*/ 	.word	0x0001e2e0


	//   ....[92]....
        /*0bc8*/ 	.word	0x0001e310


	//   ....[93]....
        /*0bcc*/ 	.word	0x0001e340


	//   ....[94]....
        /*0bd0*/ 	.word	0x0001e370


	//   ....[95]....
        /*0bd4*/ 	.word	0x0001e3a0


	//   ....[96]....
        /*0bd8*/ 	.word	0x0001e3d0


	//   ....[97]....
        /*0bdc*/ 	.word	0x0001e570


	//   ....[98]....
        /*0be0*/ 	.word	0x0001e5a0


	//   ....[99]....
        /*0be4*/ 	.word	0x0001e5d0


	//   ....[100]....
        /*0be8*/ 	.word	0x0001e600


	//   ....[101]....
        /*0bec*/ 	.word	0x0001e630


	//   ....[102]....
        /*0bf0*/ 	.word	0x0001e660


	//   ....[103]....
        /*0bf4*/ 	.word	0x0001e700


	//   ....[104]....
        /*0bf8*/ 	.word	0x0001e730


	//   ....[105]....
        /*0bfc*/ 	.word	0x0001e740


	//   ....[106]....
        /*0c00*/ 	.word	0x0001e770


	//   ....[107]....
        /*0c04*/ 	.word	0x000200e0


	//   ....[108]....
        /*0c08*/ 	.word	0x00021ec0


	//   ....[109]....
        /*0c0c*/ 	.word	0x00022a00


	//   ....[110]....
        /*0c10*/ 	.word	0x00022a20


	//   ....[111]....
        /*0c14*/ 	.word	0x00022ae0


	//   ....[112]....
        /*0c18*/ 	.word	0x00022af0


	//   ....[113]....
        /*0c1c*/ 	.word	0x00022b80


	//   ....[114]....
        /*0c20*/ 	.word	0x00022b90


	//   ....[115]....
        /*0c24*/ 	.word	0x00022c20


	//   ....[116]....
        /*0c28*/ 	.word	0x00022c30


	//   ....[117]....
        /*0c2c*/ 	.word	0x00022cc0


	//   ....[118]....
        /*0c30*/ 	.word	0x00022cd0


	//   ....[119]....
        /*0c34*/ 	.word	0x00022d60


	//   ....[120]....
        /*0c38*/ 	.word	0x00022d70


	//   ....[121]....
        /*0c3c*/ 	.word	0x00022e00


	//   ....[122]....
        /*0c40*/ 	.word	0x00022e10


	//   ....[123]....
        /*0c44*/ 	.word	0x00022e60


	//   ....[124]....
        /*0c48*/ 	.word	0x00022e90


	//   ....[125]....
        /*0c4c*/ 	.word	0x000257e0


	//   ....[126]....
        /*0c50*/ 	.word	0x00025850


	//   ....[127]....
        /*0c54*/ 	.word	0x00025880


	//   ....[128]....
        /*0c58*/ 	.word	0x00025890


	//   ....[129]....
        /*0c5c*/ 	.word	0x000258c0


	//   ....[130]....
        /*0c60*/ 	.word	0x000258f0


	//   ....[131]....
        /*0c64*/ 	.word	0x00025920


	//   ....[132]....
        /*0c68*/ 	.word	0x00025950


	//   ....[133]....
        /*0c6c*/ 	.word	0x00025b20


	//   ....[134]....
        /*0c70*/ 	.word	0x00025b50


	//   ....[135]....
        /*0c74*/ 	.word	0x00025b80


	//   ....[136]....
        /*0c78*/ 	.word	0x00025bb0


	//   ....[137]....
        /*0c7c*/ 	.word	0x00025be0


	//   ....[138]....
        /*0c80*/ 	.word	0x00025c10


	//   ....[139]....
        /*0c84*/ 	.word	0x00025ce0


	//   ....[140]....
        /*0c88*/ 	.word	0x00025d00


	//   ....[141]....
        /*0c8c*/ 	.word	0x00025d10


	//   ....[142]....
        /*0c90*/ 	.word	0x00025d90


	//   ....[143]....
        /*0c94*/ 	.word	0x000268c0


	//   ....[144]....
        /*0c98*/ 	.word	0x00026d30


	//   ....[145]....
        /*0c9c*/ 	.word	0x00026de0


	//   ....[146]....
        /*0ca0*/ 	.word	0x00026e70


	//   ....[147]....
        /*0ca4*/ 	.word	0x00026ec0


	//   ....[148]....
        /*0ca8*/ 	.word	0x00026f10


	//   ....[149]....
        /*0cac*/ 	.word	0x00026fa0


	//   ....[150]....
        /*0cb0*/ 	.word	0x00027030


	//   ....[151]....
        /*0cb4*/ 	.word	0x00027080


	//   ....[152]....
        /*0cb8*/ 	.word	0x000270d0


	//   ....[153]....
        /*0cbc*/ 	.word	0x00027160


	//   ....[154]....
        /*0cc0*/ 	.word	0x000271f0


	//   ....[155]....
        /*0cc4*/ 	.word	0x00027240


	//   ....[156]....
        /*0cc8*/ 	.word	0x00027290


	//   ....[157]....
        /*0ccc*/ 	.word	0x00027320


	//   ....[158]....
        /*0cd0*/ 	.word	0x000273b0


	//   ....[159]....
        /*0cd4*/ 	.word	0x00027400


	//   ....[160]....
        /*0cd8*/ 	.word	0x00027450


	//   ....[161]....
        /*0cdc*/ 	.word	0x00027550


	//   ....[162]....
        /*0ce0*/ 	.word	0x00027600


	//   ....[163]....
        /*0ce4*/ 	.word	0x00027680


	//   ....[164]....
        /*0ce8*/ 	.word	0x00027710


	//   ....[165]....
        /*0cec*/ 	.word	0x00027880


	//   ....[166]....
        /*0cf0*/ 	.word	0x000279b0


	//   ....[167]....
        /*0cf4*/ 	.word	0x00027a10


	//   ....[168]....
        /*0cf8*/ 	.word	0x00027a60


	//   ....[169]....
        /*0cfc*/ 	.word	0x00027af0


	//   ....[170]....
        /*0d00*/ 	.word	0x00027b90


	//   ....[171]....
        /*0d04*/ 	.word	0x00027c10


	//   ....[172]....
        /*0d08*/ 	.word	0x00027c80


	//   ....[173]....
        /*0d0c*/ 	.word	0x00027de0


	//   ....[174]....
        /*0d10*/ 	.word	0x00027ee0


	//   ....[175]....
        /*0d14*/ 	.word	0x00027f30


	//   ....[176]....
        /*0d18*/ 	.word	0x00027f80


	//   ....[177]....
        /*0d1c*/ 	.word	0x00028300


	//   ....[178]....
        /*0d20*/ 	.word	0x00028350


	//   ....[179]....
        /*0d24*/ 	.word	0x000283e0


	//   ....[180]....
        /*0d28*/ 	.word	0x00028470


	//   ....[181]....
        /*0d2c*/ 	.word	0x00028500


	//   ....[182]....
        /*0d30*/ 	.word	0x00028590


	//   ....[183]....
        /*0d34*/ 	.word	0x00028620


	//   ....[184]....
        /*0d38*/ 	.word	0x000286b0


	//   ....[185]....
        /*0d3c*/ 	.word	0x00028730


	//   ....[186]....
        /*0d40*/ 	.word	0x00028780


	//   ....[187]....
        /*0d44*/ 	.word	0x00028810


	//   ....[188]....
        /*0d48*/ 	.word	0x000288a0


	//   ....[189]....
        /*0d4c*/ 	.word	0x00028920


	//   ....[190]....
        /*0d50*/ 	.word	0x00028970


	//   ....[191]....
        /*0d54*/ 	.word	0x00028a00


	//   ....[192]....
        /*0d58*/ 	.word	0x00028a90


	//   ....[193]....
        /*0d5c*/ 	.word	0x00028b20


	//   ....[194]....
        /*0d60*/ 	.word	0x00028bb0


	//   ....[195]....
        /*0d64*/ 	.word	0x00028c40


	//   ....[196]....
        /*0d68*/ 	.word	0x00028cd0


	//   ....[197]....
        /*0d6c*/ 	.word	0x00028d90


	//   ....[198]....
        /*0d70*/ 	.word	0x00029080


	//   ....[199]....
        /*0d74*/ 	.word	0x00029240


	//   ....[200]....
        /*0d78*/ 	.word	0x00029290


	//   ....[201]....
        /*0d7c*/ 	.word	0x000292f0


	//   ....[202]....
        /*0d80*/ 	.word	0x000293f0


	//   ....[203]....
        /*0d84*/ 	.word	0x00029450


	//   ....[204]....
        /*0d88*/ 	.word	0x00029550


	//   ....[205]....
        /*0d8c*/ 	.word	0x000295b0


	//   ....[206]....
        /*0d90*/ 	.word	0x000296b0


	//   ....[207]....
        /*0d94*/ 	.word	0x00029710


	//   ....[208]....
        /*0d98*/ 	.word	0x00029810


	//   ....[209]....
        /*0d9c*/ 	.word	0x00029870


	//   ....[210]....
        /*0da0*/ 	.word	0x00029970


	//   ....[211]....
        /*0da4*/ 	.word	0x000299d0


	//   ....[212]....
        /*0da8*/ 	.word	0x00029ad0


	//   ....[213]....
        /*0dac*/ 	.word	0x00029b30


	//   ....[214]....
        /*0db0*/ 	.word	0x00029c10


	//   ....[215]....
        /*0db4*/ 	.word	0x00029f40


	//   ....[216]....
        /*0db8*/ 	.word	0x00029ff0


	//   ....[217]....
        /*0dbc*/ 	.word	0x0002a170


	//   ....[218]....
        /*0dc0*/ 	.word	0x0002a200


	//   ....[219]....
        /*0dc4*/ 	.word	0x0002a280


	//   ....[220]....
        /*0dc8*/ 	.word	0x0002a300


	//   ....[221]....
        /*0dcc*/ 	.word	0x0002a380


	//   ....[222]....
        /*0dd0*/ 	.word	0x0002a410


	//   ....[223]....
        /*0dd4*/ 	.word	0x0002a4b0


	//   ....[224]....
        /*0dd8*/ 	.word	0x0002a580


	//   ....[225]....
        /*0ddc*/ 	.word	0x0002a600


	//   ....[226]....
        /*0de0*/ 	.word	0x0002a680


	//   ....[227]....
        /*0de4*/ 	.word	0x0002a700


	//   ....[228]....
        /*0de8*/ 	.word	0x0002a790


	//   ....[229]....
        /*0dec*/ 	.word	0x0002a810


	//   ....[230]....
        /*0df0*/ 	.word	0x0002a8c0


	//   ....[231]....
        /*0df4*/ 	.word	0x0002a910


	//   ....[232]....
        /*0df8*/ 	.word	0x0002a9d0


	//   ....[233]....
        /*0dfc*/ 	.word	0x0002ab00


	//----- nvinfo : EIATTR_REG_RECONFIG
	.align		4
.L_1015:
        /*0e00*/ 	.byte	0x01, 0x54
	.zero		2


	//----- nvinfo : EIATTR_SYSCALL_OFFSETS
	.align		4
        /*0e04*/ 	.byte	0x04, 0x46
        /*0e06*/ 	.short	(.L_1017 - .L_1016)


	//   ....[0]....
.L_1016:
        /*0e08*/ 	.word	0x00002210


	//   ....[1]....
        /*0e0c*/ 	.word	0x00002360


	//   ....[2]....
        /*0e10*/ 	.word	0x000099c0


	//   ....[3]....
        /*0e14*/ 	.word	0x00009cb0


	//   ....[4]....
        /*0e18*/ 	.word	0x00021af0


	//   ....[5]....
        /*0e1c*/ 	.word	0x00021c40


	//   ....[6]....
        /*0e20*/ 	.word	0x00021d30


	//   ....[7]....
        /*0e24*/ 	.word	0x00022590


	//----- nvinfo : EIATTR_MBARRIER_INSTR_OFFSETS
	.align		4
.L_1017:
        /*0e28*/ 	.byte	0x04, 0x39
        /*0e2a*/ 	.short	(.L_1019 - .L_1018)


	//   ....[0]....
.L_1018:
        /*0e2c*/ 	.word	0x000002d0
        /*0e30*/ 	.word	0x000000ff
        /*0e34*/ 	.word	0x00028800
        /*0e38*/ 	.short	0x0100
        /*0e3a*/ 	.byte	0x08
	.zero		1


	//   ....[1]....
        /*0e3c*/ 	.word	0x000002e0
        /*0e40*/ 	.word	0x000000ff
        /*0e44*/ 	.word	0x00028820
        /*0e48*/ 	.short	0x0100
        /*0e4a*/ 	.byte	0x08
	.zero		1


	//   ....[2]....
        /*0e4c*/ 	.word	0x000003d0
        /*0e50*/ 	.word	0x000000ff
        /*0e54*/ 	.word	0x00028830
        /*0e58*/ 	.short	0x0100
        /*0e5a*/ 	.byte	0x08
	.zero		1


	//   ....[3]....
        /*0e5c*/ 	.word	0x000003e0
        /*0e60*/ 	.word	0x000000ff
        /*0e64*/ 	.word	0x00028840
        /*0e68*/ 	.short	0x0100
        /*0e6a*/ 	.byte	0x08
	.zero		1


	//   ....[4]....
        /*0e6c*/ 	.word	0x000003f0
        /*0e70*/ 	.word	0x000000ff
        /*0e74*/ 	.word	0x00028838
        /*0e78*/ 	.short	0x0100
        /*0e7a*/ 	.byte	0x08
	.zero		1


	//   ....[5]....
        /*0e7c*/ 	.word	0x00000400
        /*0e80*/ 	.word	0x000000ff
        /*0e84*/ 	.word	0x00028848
        /*0e88*/ 	.short	0x0100
        /*0e8a*/ 	.byte	0x08
	.zero		1


	//   ....[6]....
        /*0e8c*/ 	.word	0x00000530
        /*0e90*/ 	.word	0x000000ff
        /*0e94*/ 	.word	0x00028850
        /*0e98*/ 	.short	0x0100
        /*0e9a*/ 	.byte	0x08
	.zero		1


	//   ....[7]....
        /*0e9c*/ 	.word	0x00000540
        /*0ea0*/ 	.word	0x000000ff
        /*0ea4*/ 	.word	0x00028860
        /*0ea8*/ 	.short	0x0100
        /*0eaa*/ 	.byte	0x08
	.zero		1


	//   ....[8]....
        /*0eac*/ 	.word	0x00000550
        /*0eb0*/ 	.word	0x000000ff
        /*0eb4*/ 	.word	0x00028858
        /*0eb8*/ 	.short	0x0100
        /*0eba*/ 	.byte	0x08
	.zero		1


	//   ....[9]....
        /*0ebc*/ 	.word	0x00000560
        /*0ec0*/ 	.word	0x000000ff
        /*0ec4*/ 	.word	0x00028868
        /*0ec8*/ 	.short	0x0100
        /*0eca*/ 	.byte	0x08
	.zero		1


	//   ....[10]....
        /*0ecc*/ 	.word	0x00000650
        /*0ed0*/ 	.word	0x000000ff
        /*0ed4*/ 	.word	0x00028870
        /*0ed8*/ 	.short	0x0100
        /*0eda*/ 	.byte	0x06
	.zero		1


	//   ....[11]....
        /*0edc*/ 	.word	0x00000660
        /*0ee0*/ 	.word	0x000000ff
        /*0ee4*/ 	.word	0x00028880
        /*0ee8*/ 	.short	0x0100
        /*0eea*/ 	.byte	0x06
	.zero		1


	//   ....[12]....
        /*0eec*/ 	.word	0x00000670
        /*0ef0*/ 	.word	0x000000ff
        /*0ef4*/ 	.word	0x00028878
        /*0ef8*/ 	.short	0x0100
        /*0efa*/ 	.byte	0x06
	.zero		1


	//   ....[13]....
        /*0efc*/ 	.word	0x00000680
        /*0f00*/ 	.word	0x000000ff
        /*0f04*/ 	.word	0x00028888
        /*0f08*/ 	.short	0x0100
        /*0f0a*/ 	.byte	0x06
	.zero		1


	//   ....[14]....
        /*0f0c*/ 	.word	0x000007b0
        /*0f10*/ 	.word	0x000000ff
        /*0f14*/ 	.word	0x00028890
        /*0f18*/ 	.short	0x0100
        /*0f1a*/ 	.byte	0x08
	.zero		1


	//   ....[15]....
        /*0f1c*/ 	.word	0x000007c0
        /*0f20*/ 	.word	0x000000ff
        /*0f24*/ 	.word	0x000288a0
        /*0f28*/ 	.short	0x0100
        /*0f2a*/ 	.byte	0x08
	.zero		1


	//   ....[16]....
        /*0f2c*/ 	.word	0x000007d0
        /*0f30*/ 	.word	0x000000ff
        /*0f34*/ 	.word	0x00028898
        /*0f38*/ 	.short	0x0100
        /*0f3a*/ 	.byte	0x08
	.zero		1


	//   ....[17]....
        /*0f3c*/ 	.word	0x000007e0
        /*0f40*/ 	.word	0x000000ff
        /*0f44*/ 	.word	0x000288a8
        /*0f48*/ 	.short	0x0100
        /*0f4a*/ 	.byte	0x08
	.zero		1


	//   ....[18]....
        /*0f4c*/ 	.word	0x00000910
        /*0f50*/ 	.word	0x000000ff
        /*0f54*/ 	.word	0x000288b0
        /*0f58*/ 	.short	0x0100
        /*0f5a*/ 	.byte	0x08
	.zero		1


	//   ....[19]....
        /*0f5c*/ 	.word	0x00000920
        /*0f60*/ 	.word	0x000000ff
        /*0f64*/ 	.word	0x000288c0
        /*0f68*/ 	.short	0x0100
        /*0f6a*/ 	.byte	0x08
	.zero		1


	//   ....[20]....
        /*0f6c*/ 	.word	0x00000930
        /*0f70*/ 	.word	0x000000ff
        /*0f74*/ 	.word	0x000288b8
        /*0f78*/ 	.short	0x0100
        /*0f7a*/ 	.byte	0x08
	.zero		1


	//   ....[21]....
        /*0f7c*/ 	.word	0x00000940
        /*0f80*/ 	.word	0x000000ff
        /*0f84*/ 	.word	0x000288c8
        /*0f88*/ 	.short	0x0100
        /*0f8a*/ 	.byte	0x08
	.zero		1


	//   ....[22]....
        /*0f8c*/ 	.word	0x00003990
        /*0f90*/ 	.word	0x0000006b
        /*0f94*/ 	.word	0x00028890
        /*0f98*/ 	.short	0x010a
        /*0f9a*/ 	.byte	0x3f
	.zero		1


	//   ....[23]....
        /*0f9c*/ 	.word	0x00005f90
        /*0fa0*/ 	.word	0x0000006b
        /*0fa4*/ 	.word	0x00028890
        /*0fa8*/ 	.short	0x010a
        /*0faa*/ 	.byte	0x3f
	.zero		1


	//   ....[24]....
        /*0fac*/ 	.word	0x00008130
        /*0fb0*/ 	.word	0x0000006b
        /*0fb4*/ 	.word	0x00028890
        /*0fb8*/ 	.short	0x010a
        /*0fba*/ 	.byte	0x3f
	.zero		1


	//   ....[25]....
        /*0fbc*/ 	.word	0x00008790
        /*0fc0*/ 	.word	0x0000002c
        /*0fc4*/ 	.word	0x00000000
        /*0fc8*/ 	.short	0x0101
        /*0fca*/ 	.byte	0x3f
	.zero		1


	//   ....[26]....
        /*0fcc*/ 	.word	0x000087d0
        /*0fd0*/ 	.word	0x0000006b
        /*0fd4*/ 	.word	0x000288b0
        /*0fd8*/ 	.short	0x010a
        /*0fda*/ 	.byte	0x3f
	.zero		1


	//   ....[27]....
        /*0fdc*/ 	.word	0x00008e00
        /*0fe0*/ 	.word	0x0000006b
        /*0fe4*/ 	.word	0x00000000
        /*0fe8*/ 	.short	0x0101
        /*0fea*/ 	.byte	0x3f
	.zero		1


	//   ....[28]....
        /*0fec*/ 	.word	0x00009a40
        /*0ff0*/ 	.word	0x00000002
        /*0ff4*/ 	.word	0x00028800
        /*0ff8*/ 	.short	0x010a
        /*0ffa*/ 	.byte	0x3f
	.zero		1


	//   ....[29]....
        /*0ffc*/ 	.word	0x00009a90
        /*1000*/ 	.word	0x00000002
        /*1004*/ 	.word	0x00028800
        /*1008*/ 	.short	0x010a
        /*100a*/ 	.byte	0x3f
	.zero		1


	//   ....[30]....
        /*100c*/ 	.word	0x0000ab10
        /*1010*/ 	.word	0x00000002
        /*1014*/ 	.word	0x00028800
        /*1018*/ 	.short	0x010a
        /*101a*/ 	.byte	0x3f
	.zero		1


	//   ....[31]....
        /*101c*/ 	.word	0x0000cef0
        /*1020*/ 	.word	0x00000002
        /*1024*/ 	.word	0x00028800
        /*1028*/ 	.short	0x010a
        /*102a*/ 	.byte	0x3f
	.zero		1


	//   ....[32]....
        /*102c*/ 	.word	0x0000e9d0
        /*1030*/ 	.word	0x00000003
        /*1034*/ 	.word	0x00028830
        /*1038*/ 	.short	0x010a
        /*103a*/ 	.byte	0x3f
	.zero		1


	//   ....[33]....
        /*103c*/ 	.word	0x0000ea40
        /*1040*/ 	.word	0x00000003
        /*1044*/ 	.word	0x00028830
        /*1048*/ 	.short	0x010a
        /*104a*/ 	.byte	0x3f
	.zero		1


	//   ....[34]....
        /*104c*/ 	.word	0x0000f060
        /*1050*/ 	.word	0x00000000
        /*1054*/ 	.word	0x00000000
        /*1058*/ 	.short	0x0101
        /*105a*/ 	.byte	0x3f
	.zero		1


	//   ....[35]....
        /*105c*/ 	.word	0x00011d90
        /*1060*/ 	.word	0x0000000b
        /*1064*/ 	.word	0x00028830
        /*1068*/ 	.short	0x010a
        /*106a*/ 	.byte	0x3f
	.zero		1


	//   ....[36]....
        /*106c*/ 	.word	0x00011de0
        /*1070*/ 	.word	0x0000000b
        /*1074*/ 	.word	0x00028830
        /*1078*/ 	.short	0x010a
        /*107a*/ 	.byte	0x3f
	.zero		1


	//   ....[37]....
        /*107c*/ 	.word	0x000121f0
        /*1080*/ 	.word	0x0000000a
        /*1084*/ 	.word	0x00028850
        /*1088*/ 	.short	0x010a
        /*108a*/ 	.byte	0x3f
	.zero		1


	//   ....[38]....
        /*108c*/ 	.word	0x00012230
        /*1090*/ 	.word	0x0000000a
        /*1094*/ 	.word	0x00028850
        /*1098*/ 	.short	0x010a
        /*109a*/ 	.byte	0x3f
	.zero		1


	//   ....[39]....
        /*109c*/ 	.word	0x00012720
        /*10a0*/ 	.word	0x00000006
        /*10a4*/ 	.word	0x00000000
        /*10a8*/ 	.short	0x0101
        /*10aa*/ 	.byte	0x3f
	.zero		1


	//   ....[40]....
        /*10ac*/ 	.word	0x00014070
        /*10b0*/ 	.word	0x0000001f
        /*10b4*/ 	.word	0x00000000
        /*10b8*/ 	.short	0x0101
        /*10ba*/ 	.byte	0x3f
	.zero		1


	//   ....[41]....
        /*10bc*/ 	.word	0x00015260
        /*10c0*/ 	.word	0x00000000
        /*10c4*/ 	.word	0x00028830
        /*10c8*/ 	.short	0x010a
        /*10ca*/ 	.byte	0x3f
	.zero		1


	//   ....[42]....
        /*10cc*/ 	.word	0x000152b0
        /*10d0*/ 	.word	0x00000000
        /*10d4*/ 	.word	0x00028830
        /*10d8*/ 	.short	0x010a
        /*10da*/ 	.byte	0x3f
	.zero		1


	//   ....[43]....
        /*10dc*/ 	.word	0x000156c0
        /*10e0*/ 	.word	0x00000008
        /*10e4*/ 	.word	0x00028850
        /*10e8*/ 	.short	0x010a
        /*10ea*/ 	.byte	0x3f
	.zero		1


	//   ....[44]....
        /*10ec*/ 	.word	0x00015700
        /*10f0*/ 	.word	0x00000008
        /*10f4*/ 	.word	0x00028850
        /*10f8*/ 	.short	0x010a
        /*10fa*/ 	.byte	0x3f
	.zero		1


	//   ....[45]....
        /*10fc*/ 	.word	0x00016900
        /*1100*/ 	.word	0x00000027
        /*1104*/ 	.word	0x00000000
        /*1108*/ 	.short	0x0101
        /*110a*/ 	.byte	0x3f
	.zero		1


	//   ....[46]....
        /*110c*/ 	.word	0x000169a0
        /*1110*/ 	.word	0x00000005
        /*1114*/ 	.word	0x00000000
        /*1118*/ 	.short	0x0101
        /*111a*/ 	.byte	0x3f
	.zero		1


	//   ....[47]....
        /*111c*/ 	.word	0x00017450
        /*1120*/ 	.word	0x00000000
        /*1124*/ 	.word	0x00028830
        /*1128*/ 	.short	0x010a
        /*112a*/ 	.byte	0x3f
	.zero		1


	//   ....[48]....
        /*112c*/ 	.word	0x000174a0
        /*1130*/ 	.word	0x00000000
        /*1134*/ 	.word	0x00028830
        /*1138*/ 	.short	0x010a
        /*113a*/ 	.byte	0x3f
	.zero		1


	//   ....[49]....
        /*113c*/ 	.word	0x000178b0
        /*1140*/ 	.word	0x00000008
        /*1144*/ 	.word	0x00028850
        /*1148*/ 	.short	0x010a
        /*114a*/ 	.byte	0x3f
	.zero		1


	//   ....[50]....
        /*114c*/ 	.word	0x000178f0
        /*1150*/ 	.word	0x00000008
        /*1154*/ 	.word	0x00028850
        /*1158*/ 	.short	0x010a
        /*115a*/ 	.byte	0x3f
	.zero		1


	//   ....[51]....
        /*115c*/ 	.word	0x00017e10
        /*1160*/ 	.word	0x0000000a
        /*1164*/ 	.word	0x00000000
        /*1168*/ 	.short	0x0101
        /*116a*/ 	.byte	0x3f
	.zero		1


	//   ....[52]....
        /*116c*/ 	.word	0x000196d0
        /*1170*/ 	.word	0x00000022
        /*1174*/ 	.word	0x00000000
        /*1178*/ 	.short	0x0101
        /*117a*/ 	.byte	0x3f
	.zero		1


	//   ....[53]....
        /*117c*/ 	.word	0x0001a5e0
        /*1180*/ 	.word	0x0000000a
        /*1184*/ 	.word	0x00028850
        /*1188*/ 	.short	0x010a
        /*118a*/ 	.byte	0x3f
	.zero		1


	//   ....[54]....
        /*118c*/ 	.word	0x0001a660
        /*1190*/ 	.word	0x0000000a
        /*1194*/ 	.word	0x00028850
        /*1198*/ 	.short	0x010a
        /*119a*/ 	.byte	0x3f
	.zero		1


	//   ....[55]....
        /*119c*/ 	.word	0x0001ac40
        /*11a0*/ 	.word	0x0000000a
        /*11a4*/ 	.word	0x00000000
        /*11a8*/ 	.short	0x0101
        /*11aa*/ 	.byte	0x3f
	.zero		1


	//   ....[56]....
        /*11ac*/ 	.word	0x0001c1e0
        /*11b0*/ 	.word	0x00000003
        /*11b4*/ 	.word	0x00000000
        /*11b8*/ 	.short	0x0101
        /*11ba*/ 	.byte	0x3f
	.zero		1


	//   ....[57]....
        /*11bc*/ 	.word	0x0001c8a0
        /*11c0*/ 	.word	0x00000000
        /*11c4*/ 	.word	0x00000000
        /*11c8*/ 	.short	0x0101
        /*11ca*/ 	.byte	0x3f
	.zero		1


	//   ....[58]....
        /*11cc*/ 	.word	0x000201c0
        /*11d0*/ 	.word	0x00000012
        /*11d4*/ 	.word	0x00028820
        /*11d8*/ 	.short	0x010a
        /*11da*/ 	.byte	0x3f
	.zero		1


	//   ....[59]....
        /*11dc*/ 	.word	0x00020290
        /*11e0*/ 	.word	0x00000006
        /*11e4*/ 	.word	0x000288a0
        /*11e8*/ 	.short	0x010a
        /*11ea*/ 	.byte	0x3f
	.zero		1


	//   ....[60]....
        /*11ec*/ 	.word	0x000205d0
        /*11f0*/ 	.word	0x00000006
        /*11f4*/ 	.word	0x000288c0
        /*11f8*/ 	.short	0x010a
        /*11fa*/ 	.byte	0x3f
	.zero		1


	//   ....[61]....
        /*11fc*/ 	.word	0x00020a70
        /*1200*/ 	.word	0x00000008
        /*1204*/ 	.word	0x000288a0
        /*1208*/ 	.short	0x010a
        /*120a*/ 	.byte	0x3f
	.zero		1


	//   ....[62]....
        /*120c*/ 	.word	0x00020d90
        /*1210*/ 	.word	0x00000008
        /*1214*/ 	.word	0x000288c0
        /*1218*/ 	.short	0x010a
        /*121a*/ 	.byte	0x3f
	.zero		1


	//   ....[63]....
        /*121c*/ 	.word	0x00022130
        /*1220*/ 	.word	0x00000000
        /*1224*/ 	.word	0x00028840
        /*1228*/ 	.short	0x010a
        /*122a*/ 	.byte	0x3f
	.zero		1


	//   ....[64]....
        /*122c*/ 	.word	0x00022f60
        /*1230*/ 	.word	0x00000012
        /*1234*/ 	.word	0x00028800
        /*1238*/ 	.short	0x0107
        /*123a*/ 	.byte	0x3f
	.zero		1


	//   ....[65]....
        /*123c*/ 	.word	0x00023060
        /*1240*/ 	.word	0x00000012
        /*1244*/ 	.word	0x00028800
        /*1248*/ 	.short	0x0101
        /*124a*/ 	.byte	0x3f
	.zero		1


	//   ....[66]....
        /*124c*/ 	.word	0x00023080
        /*1250*/ 	.word	0x00000012
        /*1254*/ 	.word	0x00028820
        /*1258*/ 	.short	0x010a
        /*125a*/ 	.byte	0x3f
	.zero		1


	//   ....[67]....
        /*125c*/ 	.word	0x000234a0
        /*1260*/ 	.word	0x00000003
        /*1264*/ 	.word	0x00028840
        /*1268*/ 	.short	0x010a
        /*126a*/ 	.byte	0x3f
	.zero		1


	//   ....[68]....
        /*126c*/ 	.word	0x00023830
        /*1270*/ 	.word	0x00000002
        /*1274*/ 	.word	0x00028860
        /*1278*/ 	.short	0x010a
        /*127a*/ 	.byte	0x3f
	.zero		1


	//   ....[69]....
        /*127c*/ 	.word	0x00023ed0
        /*1280*/ 	.word	0x00000003
        /*1284*/ 	.word	0x00028840
        /*1288*/ 	.short	0x010a
        /*128a*/ 	.byte	0x3f
	.zero		1


	//   ....[70]....
        /*128c*/ 	.word	0x00024260
        /*1290*/ 	.word	0x00000002
        /*1294*/ 	.word	0x00028860
        /*1298*/ 	.short	0x010a
        /*129a*/ 	.byte	0x3f
	.zero		1


	//   ....[71]....
        /*129c*/ 	.word	0x00024870
        /*12a0*/ 	.word	0x00000002
        /*12a4*/ 	.word	0x00028840
        /*12a8*/ 	.short	0x010a
        /*12aa*/ 	.byte	0x3f
	.zero		1


	//   ....[72]....
        /*12ac*/ 	.word	0x00024bf0
        /*12b0*/ 	.word	0x00000002
        /*12b4*/ 	.word	0x00028860
        /*12b8*/ 	.short	0x010a
        /*12ba*/ 	.byte	0x3f
	.zero		1


	//   ....[73]....
        /*12bc*/ 	.word	0x000251a0
        /*12c0*/ 	.word	0x00000000
        /*12c4*/ 	.word	0x00028860
        /*12c8*/ 	.short	0x010a
        /*12ca*/ 	.byte	0x3f
	.zero		1


	//   ....[74]....
        /*12cc*/ 	.word	0x00026840
        /*12d0*/ 	.word	0x00000000
        /*12d4*/ 	.word	0x00028820
        /*12d8*/ 	.short	0x010a
        /*12da*/ 	.byte	0x3f
	.zero		1


	//   ....[75]....
        /*12dc*/ 	.word	0x00026a20
        /*12e0*/ 	.word	0x00000006
        /*12e4*/ 	.word	0x00000000
        /*12e8*/ 	.short	0x010a
        /*12ea*/ 	.byte	0x3f
	.zero		1


	//   ....[76]....
        /*12ec*/ 	.word	0x00026a50
        /*12f0*/ 	.word	0x00000007
        /*12f4*/ 	.word	0x00000000
        /*12f8*/ 	.short	0x010a
        /*12fa*/ 	.byte	0x3f
	.zero		1


	//   ....[77]....
        /*12fc*/ 	.word	0x00026ab0
        /*1300*/ 	.word	0x00000004
        /*1304*/ 	.word	0x00000000
        /*1308*/ 	.short	0x010a
        /*130a*/ 	.byte	0x3f
	.zero		1


	//   ....[78]....
        /*130c*/ 	.word	0x00026ae0
        /*1310*/ 	.word	0x00000003
        /*1314*/ 	.word	0x00000000
        /*1318*/ 	.short	0x010a
        /*131a*/ 	.byte	0x3f
	.zero		1


	//   ....[79]....
        /*131c*/ 	.word	0x00026b40
        /*1320*/ 	.word	0x0000006b
        /*1324*/ 	.word	0x00028890
        /*1328*/ 	.short	0x010a
        /*132a*/ 	.byte	0x3f
	.zero		1


	//   ....[80]....
        /*132c*/ 	.word	0x00026b90
        /*1330*/ 	.word	0x0000006b
        /*1334*/ 	.word	0x00028890
        /*1338*/ 	.short	0x010a
        /*133a*/ 	.byte	0x3f
	.zero		1


	//   ....[81]....
        /*133c*/ 	.word	0x00026be0
        /*1340*/ 	.word	0x0000006b
        /*1344*/ 	.word	0x00028890
        /*1348*/ 	.short	0x010a
        /*134a*/ 	.byte	0x3f
	.zero		1


	//   ....[82]....
        /*134c*/ 	.word	0x00026c30
        /*1350*/ 	.word	0x0000006b
        /*1354*/ 	.word	0x000288b0
        /*1358*/ 	.short	0x010a
        /*135a*/ 	.byte	0x3f
	.zero		1


	//   ....[83]....
        /*135c*/ 	.word	0x00027490
        /*1360*/ 	.word	0x00000002
        /*1364*/ 	.word	0x00028800
        /*1368*/ 	.short	0x010a
        /*136a*/ 	.byte	0x3f
	.zero		1


	//   ....[84]....
        /*136c*/ 	.word	0x00027fe0
        /*1370*/ 	.word	0x00000002
        /*1374*/ 	.word	0x00028800
        /*1378*/ 	.short	0x010a
        /*137a*/ 	.byte	0x3f
	.zero		1


	//   ....[85]....
        /*137c*/ 	.word	0x00028030
        /*1380*/ 	.word	0x00000003
        /*1384*/ 	.word	0x00028830
        /*1388*/ 	.short	0x010a
        /*138a*/ 	.byte	0x3f
	.zero		1


	//   ....[86]....
        /*138c*/ 	.word	0x00028080
        /*1390*/ 	.word	0x0000000b
        /*1394*/ 	.word	0x00028830
        /*1398*/ 	.short	0x010a
        /*139a*/ 	.byte	0x3f
	.zero		1


	//   ....[87]....
        /*139c*/ 	.word	0x000280d0
        /*13a0*/ 	.word	0x0000000a
        /*13a4*/ 	.word	0x00028850
        /*13a8*/ 	.short	0x010a
        /*13aa*/ 	.byte	0x3f
	.zero		1


	//   ....[88]....
        /*13ac*/ 	.word	0x00028120
        /*13b0*/ 	.word	0x00000000
        /*13b4*/ 	.word	0x00028830
        /*13b8*/ 	.short	0x010a
        /*13ba*/ 	.byte	0x3f
	.zero		1


	//   ....[89]....
        /*13bc*/ 	.word	0x00028170
        /*13c0*/ 	.word	0x00000008
        /*13c4*/ 	.word	0x00028850
        /*13c8*/ 	.short	0x010a
        /*13ca*/ 	.byte	0x3f
	.zero		1


	//   ....[90]....
        /*13cc*/ 	.word	0x000281c0
        /*13d0*/ 	.word	0x00000000
        /*13d4*/ 	.word	0x00028830
        /*13d8*/ 	.short	0x010a
        /*13da*/ 	.byte	0x3f
	.zero		1


	//   ....[91]....
        /*13dc*/ 	.word	0x00028210
        /*13e0*/ 	.word	0x00000008
        /*13e4*/ 	.word	0x00028850
        /*13e8*/ 	.short	0x010a
        /*13ea*/ 	.byte	0x3f
	.zero		1


	//   ....[92]....
        /*13ec*/ 	.word	0x00028260
        /*13f0*/ 	.word	0x0000000a
        /*13f4*/ 	.word	0x00028850
        /*13f8*/ 	.short	0x010a
        /*13fa*/ 	.byte	0x3f
	.zero		1


	//   ....[93]....
        /*13fc*/ 	.word	0x00028e60
        /*1400*/ 	.word	0x00000012
        /*1404*/ 	.word	0x00028820
        /*1408*/ 	.short	0x010a
        /*140a*/ 	.byte	0x3f
	.zero		1


	//   ....[94]....
        /*140c*/ 	.word	0x00028eb0
        /*1410*/ 	.word	0x00000006
        /*1414*/ 	.word	0x000288a0
        /*1418*/ 	.short	0x010a
        /*141a*/ 	.byte	0x3f
	.zero		1


	//   ....[95]....
        /*141c*/ 	.word	0x00028f00
        /*1420*/ 	.word	0x00000006
        /*1424*/ 	.word	0x000288c0
        /*1428*/ 	.short	0x010a
        /*142a*/ 	.byte	0x3f
	.zero		1


	//   ....[96]....
        /*142c*/ 	.word	0x00028f50
        /*1430*/ 	.word	0x00000008
        /*1434*/ 	.word	0x000288a0
        /*1438*/ 	.short	0x010a
        /*143a*/ 	.byte	0x3f
	.zero		1


	//   ....[97]....
        /*143c*/ 	.word	0x00028fa0
        /*1440*/ 	.word	0x00000008
        /*1444*/ 	.word	0x000288c0
        /*1448*/ 	.short	0x010a
        /*144a*/ 	.byte	0x3f
	.zero		1


	//   ....[98]....
        /*144c*/ 	.word	0x00029140
        /*1450*/ 	.word	0x00000000
        /*1454*/ 	.word	0x00028840
        /*1458*/ 	.short	0x010a
        /*145a*/ 	.byte	0x3f
	.zero		1


	//   ....[99]....
        /*145c*/ 	.word	0x00029c50
        /*1460*/ 	.word	0x00000012
        /*1464*/ 	.word	0x00028820
        /*1468*/ 	.short	0x010a
        /*146a*/ 	.byte	0x3f
	.zero		1


	//   ....[100]....
        /*146c*/ 	.word	0x00029ca0
        /*1470*/ 	.word	0x00000003
        /*1474*/ 	.word	0x00028840
        /*1478*/ 	.short	0x010a
        /*147a*/ 	.byte	0x3f
	.zero		1


	//   ....[101]....
        /*147c*/ 	.word	0x00029cf0
        /*1480*/ 	.word	0x00000002
        /*1484*/ 	.word	0x00028860
        /*1488*/ 	.short	0x010a
        /*148a*/ 	.byte	0x3f
	.zero		1


	//   ....[102]....
        /*148c*/ 	.word	0x00029d40
        /*1490*/ 	.word	0x00000003
        /*1494*/ 	.word	0x00028840
        /*1498*/ 	.short	0x010a
        /*149a*/ 	.byte	0x3f
	.zero		1


	//   ....[103]....
        /*149c*/ 	.word	0x00029d90
        /*14a0*/ 	.word	0x00000002
        /*14a4*/ 	.word	0x00028860
        /*14a8*/ 	.short	0x010a
        /*14aa*/ 	.byte	0x3f
	.zero		1


	//   ....[104]....
        /*14ac*/ 	.word	0x00029de0
        /*14b0*/ 	.word	0x00000002
        /*14b4*/ 	.word	0x00028840
        /*14b8*/ 	.short	0x010a
        /*14ba*/ 	.byte	0x3f
	.zero		1


	//   ....[105]....
        /*14bc*/ 	.word	0x00029e30
        /*14c0*/ 	.word	0x00000002
        /*14c4*/ 	.word	0x00028860
        /*14c8*/ 	.short	0x010a
        /*14ca*/ 	.byte	0x3f
	.zero		1


	//   ....[106]....
        /*14cc*/ 	.word	0x00029e80
        /*14d0*/ 	.word	0x00000000
        /*14d4*/ 	.word	0x00028860
        /*14d8*/ 	.short	0x010a
        /*14da*/ 	.byte	0x3f
	.zero		1


	//   ....[107]....
        /*14dc*/ 	.word	0x0002aa20
        /*14e0*/ 	.word	0x00000000
        /*14e4*/ 	.word	0x00028820
        /*14e8*/ 	.short	0x010a
        /*14ea*/ 	.byte	0x3f
	.zero		1


	//   ....[108]....
        /*14ec*/ 	.word	0x0002abc0
        /*14f0*/ 	.word	0x00000006
        /*14f4*/ 	.word	0x00000000
        /*14f8*/ 	.short	0x010a
        /*14fa*/ 	.byte	0x3f
	.zero		1


	//   ....[109]....
        /*14fc*/ 	.word	0x0002ac10
        /*1500*/ 	.word	0x00000007
        /*1504*/ 	.word	0x00000000
        /*1508*/ 	.short	0x010a
        /*150a*/ 	.byte	0x3f
	.zero		1


	//   ....[110]....
        /*150c*/ 	.word	0x0002ac60
        /*1510*/ 	.word	0x00000004
        /*1514*/ 	.word	0x00000000
        /*1518*/ 	.short	0x010a
        /*151a*/ 	.byte	0x3f
	.zero		1


	//----- nvinfo : EIATTR_NUM_MBARRIERS
	.align		4
.L_1019:
        /*151c*/ 	.byte	0x03, 0x38
        /*151e*/ 	.short	0x0016


	//----- nvinfo : EIATTR_EXIT_INSTR_OFFSETS
	.align		4
        /*1520*/ 	.byte	0x04, 0x1c
        /*1522*/ 	.short	(.L_1021 - .L_1020)


	//   ....[0]....
.L_1020:
        /*1524*/ 	.word	0x00026b30


	//----- nvinfo : EIATTR_MAX_THREADS
	.align		4
.L_1021:
        /*1528*/ 	.byte	0x04, 0x05
        /*152a*/ 	.short	(.L_1023 - .L_1022)
.L_1022:
        /*152c*/ 	.word	0x00000180
        /*1530*/ 	.word	0x00000001
        /*1534*/ 	.word	0x00000001


	//----- nvinfo : EIATTR_CRS_STACK_SIZE
	.align		4
.L_1023:
        /*1538*/ 	.byte	0x04, 0x1e
        /*153a*/ 	.short	(.L_1025 - .L_1024)
.L_1024:
        /*153c*/ 	.word	0x00000000


	//----- nvinfo : EIATTR_CBANK_PARAM_SIZE
	.align		4
.L_1025:
        /*1540*/ 	.byte	0x03, 0x19
        /*1542*/ 	.short	0x0af0


	//----- nvinfo : EIATTR_PARAM_CBANK
	.align		4
        /*1544*/ 	.byte	0x04, 0x0a
        /*1546*/ 	.short	(.L_1027 - .L_1026)
	.align		4
.L_1026:
        /*1548*/ 	.word	index@(.nv.constant0._ZN7cutlass13device_kernelIN5flash11enable_sm90INS1_16FlashAttnFwdSm90INS1_25CollectiveMainloopFwdSm90ILi2EN4cute5tupleIJNS5_1CILi1EEES8_S8_EEENS6_IJNS7_ILi128EEESA_SA_EEELi128ENS_6half_tEfNS_4arch4Sm90ELb0ELb1ELb0ELb1ELb0ELb1ELb0ELb1ELb1ELb1ELb1ELb0EEENS1_21CollectiveEpilogueFwdISB_S9_SC_SE_Li256ELb1ELb1ELb1ELb0EEENS1_36VarlenDynamicPersistentTileSchedulerILi128ELi128ELi256ELi128ELb1ELb1ELb1ELb1ELb0ELb1EEEEEEEEEvNT_6ParamsE)
        /*154c*/ 	.short	0x0210
        /*154e*/ 	.short	0x0af0


	//----- nvinfo : EIATTR_SW_WAR
	.align		4
.L_1027:
        /*1550*/ 	.byte	0x04, 0x36
        /*1552*/ 	.short	(.L_1029 - .L_1028)
.L_1028:
        /*1554*/ 	.word	0x00000008
.L_1029:


//--------------------- .nv.info._ZN7cutlass13device_kernelIN5flash11enable_sm90INS1_16FlashAttnFwdSm90INS1_25CollectiveMainloopFwdSm90ILi2EN4cute5tupleIJNS5_1CILi1EEES8_S8_EEENS6_IJNS7_ILi128EEESA_SA_EEELi128ENS_6half_tEfNS_4arch4Sm90ELb1ELb0ELb0ELb0ELb0ELb0ELb0ELb1ELb1ELb1ELb1ELb0EEENS1_21CollectiveEpilogueFwdISB_S9_SC_SE_Li256ELb0ELb1ELb1ELb0EEENS1_19SingleTileSchedulerILb0ELb1ELb1ELi128EEEEEEEEEvNT_6ParamsE --------------------------
	.section	.nv.info._ZN7cutlass13device_kernelIN5flash11enable_sm90INS1_16FlashAttnFwdSm90INS1_25CollectiveMainloopFwdSm90ILi2EN4cute5tupleIJNS5_1CILi1EEES8_S8_EEENS6_IJNS7_ILi128EEESA_SA_EEELi128ENS_6half_tEfNS_4arch4Sm90ELb1ELb0ELb0ELb0ELb0ELb0ELb0ELb1ELb1ELb1ELb1ELb0EEENS1_21CollectiveEpilogueFwdISB_S9_SC_SE_Li256ELb0ELb1ELb1ELb0EEENS1_19SingleTileSchedulerILb0ELb1ELb1ELi128EEEEEEEEEvNT_6ParamsE,"",@"SHT_CUDA_INFO"
	.sectionflags	@""
	.align	4


	//----- nvinfo : EIATTR_CUDA_API_VERSION
	.align		4
        /*0000*/ 	.byte	0x04, 0x37
        /*0002*/ 	.short	(.L_1031 - .L_1030)
.L_1030:
        /*0004*/ 	.word	0x00000082


	//----- nvinfo : EIATTR_KPARAM_INFO
	.align		4
.L_1031:
        /*0008*/ 	.byte	0x04, 0x17
        /*000a*/ 	.short	(.L_1033 - .L_1032)
.L_1032:
        /*000c*/ 	.word	0x00000000
        /*0010*/ 	.short	0x0000
        /*0012*/ 	.short	0x0070
        /*0014*/ 	.byte	0x00, 0xf0, 0x01, 0x28


	//----- nvinfo : EIATTR_SPARSE_MMA_MASK
	.align		4
.L_1033:
        /*0018*/ 	.byte	0x03, 0x50
        /*001a*/ 	.short	0x0000


	//----- nvinfo : EIATTR_MAXREG_COUNT
	.align		4
        /*001c*/ 	.byte	0x03, 0x1b
        /*001e*/ 	.short	0x00a8


	//----- nvinfo : EIATTR_NUM_BARRIERS
	.align		4
        /*0020*/ 	.byte	0x02, 0x4c
        /*0022*/ 	.byte	0x10
	.zero		1


	//----- nvinfo : EIATTR_EXTERNS
	.align		4
        /*0024*/ 	.byte	0x04, 0x0f
        /*0026*/ 	.short	(.L_1035 - .L_1034)


	//   ....[0]....
	.align		4
.L_1034:
        /*0028*/ 	.word	index@(__assertfail)


	//----- nvinfo : EIATTR_ANNOTATIONS
	.align		4
.L_1035:
        /*002c*/ 	.byte	0x04, 0x55
        /*002e*/ 	.short	(.L_1037 - .L_1036)


	//   ....[0]....
.L_1036:
        /* <DEDUP_REMOVED lines=12> */


	//----- nvinfo : EIATTR_MERCURY_ISA_VERSION
	.align		4
.L_1037:
        /*00e0*/ 	.byte	0x03, 0x5f
        /*00e2*/ 	.short	0x0101


	//----- nvinfo : EIATTR_INT_WARP_WIDE_INSTR_OFFSETS
	.align		4
        /*00e4*/ 	.byte	0x04, 0x31
        /*00e6*/ 	.short	(.L_1039 - .L_1038)


	//   ....[0]....
.L_1038:
        /*00e8*/ 	.word	0x00000120


	//   ....[1]....
        /*00ec*/ 	.word	0x000001c0


	//   ....[2]....
        /*00f0*/ 	.word	0x00000230


	//----- nvinfo : EIATTR_COOP_GROUP_MASK_REGIDS
	.align		4
.L_1039:
        /*00f4*/ 	.byte	0x04, 0x29
        /*00f6*/ 	.short	(.L_1041 - .L_1040)


	//   ....[0]....
.L_1040:
        /*00f8*/ 	.word	0xffffffff


	//   ....[1]....
        /*00fc*/ 	.word	0xffffffff


	//   ....[2]....
        /*0100*/ 	.word	0xffffffff


	//   ....[3]....
        /*0104*/ 	.word	0xffffffff


	//   ....[4]....
        /*0108*/ 	.word	0xffffffff


	//   ....[5]....
        /*010c*/ 	.word	0xffffffff


	//   ....[6]....
        /*0110*/ 	.word	0xffffffff


	//   ....[7]....
        /*0114*/ 	.word	0xffffffff


	//   ....[8]....
        /*0118*/ 	.word	0xffffffff


	//   ....[9]....
        /*011c*/ 	.word	0xffffffff


	//   ....[10]....
        /*0120*/ 	.word	0xffffffff


	//   ....[11]....
        /*0124*/ 	.word	0xffffffff


	//   ....[12]....
        /*0128*/ 	.word	0xffffffff


	//   ....[13]....
        /*012c*/ 	.word	0xffffffff


	//   ....[14]....
        /*0130*/ 	.word	0xffffffff


	//   ....[15]....
        /*0134*/ 	.word	0xffffffff


	//   ....[16]....
        /*0138*/ 	.word	0xffffffff


	//   ....[17]....
        /*013c*/ 	.word	0xffffffff


	//   ....[18]....
        /*0140*/ 	.word	0xffffffff


	//   ....[19]....
        /*0144*/ 	.word	0xffffffff


	//   ....[20]....
        /*0148*/ 	.word	0xffffffff


	//   ....[21]....
        /*014c*/ 	.word	0xffffffff


	//   ....[22]....
        /*0150*/ 	.word	0xffffffff


	//   ....[23]....
        /*0154*/ 	.word	0xffffffff


	//   ....[24]....
        /*0158*/ 	.word	0xffffffff


	//   ....[25]....
        /*015c*/ 	.word	0xffffffff


	//   ....[26]....
        /*0160*/ 	.word	0xffffffff


	//   ....[27]....
        /*0164*/ 	.word	0xffffffff


	//   ....[28]....
        /*0168*/ 	.word	0xffffffff


	//   ....[29]....
        /*016c*/ 	.word	0xffffffff


	//   ....[30]....
        /*0170*/ 	.word	0xffffffff


	//   ....[31]....
        /*0174*/ 	.word	0xffffffff


	//   ....[32]....
        /*0178*/ 	.word	0xffffffff


	//   ....[33]....
        /*017c*/ 	.word	0xffffffff


	//   ....[34]....
        /*0180*/ 	.word	0xffffffff


	//   ....[35]....
        /*0184*/ 	.word	0xffffffff


	//   ....[36]....
        /*0188*/ 	.word	0xffffffff


	//   ....[37]....
        /*018c*/ 	.word	0xffffffff


	//   ....[38]....
        /*0190*/ 	.word	0xffffffff


	//   ....[39]....
        /*0194*/ 	.word	0xffffffff


	//   ....[40]....
        /*0198*/ 	.word	0xffffffff


	//   ....[41]....
        /*019c*/ 	.word	0xffffffff


	//   ....[42]....
        /*01a0*/ 	.word	0xffffffff


	//   ....[43]....
        /*01a4*/ 	.word	0xffffffff


	//   ....[44]....
        /*01a8*/ 	.word	0xffffffff


	//   ....[45]....
        /*01ac*/ 	.word	0xffffffff


	//   ....[46]....
        /*01b0*/ 	.word	0xffffffff


	//   ....[47]....
        /*01b4*/ 	.word	0xffffffff


	//   ....[48]....
        /*01b8*/ 	.word	0xffffffff


	//   ....[49]....
        /*01bc*/ 	.word	0xffffffff


	//   ....[50]....
        /*01c0*/ 	.word	0xffffffff


	//   ....[51]....
        /*01c4*/ 	.word	0xffffffff


	//   ....[52]....
        /*01c8*/ 	.word	0xffffffff


	//   ....[53]....
        /*01cc*/ 	.word	0xffffffff


	//   ....[54]....
        /*01d0*/ 	.word	0xffffffff


	//   ....[55]....
        /*01d4*/ 	.word	0x0500000f


	//   ....[56]....
        /*01d8*/ 	.word	0x0500000f


	//   ....[57]....
        /*01dc*/ 	.word	0x0500000f


	//   ....[58]....
        /*01e0*/ 	.word	0x0500000f


	//   ....[59]....
        /*01e4*/ 	.word	0x0500000f


	//   ....[60]....
        /*01e8*/ 	.word	0x0500000f


	//   ....[61]....
        /*01ec*/ 	.word	0x0500000f


	//   ....[62]....
        /*01f0*/ 	.word	0x0500000f


	//   ....[63]....
        /*01f4*/ 	.word	0x0500000f


	//   ....[64]....
        /*01f8*/ 	.word	0x0500000f


	//   ....[65]....
        /*01fc*/ 	.word	0x0500000f


	//   ....[66]....
        /*0200*/ 	.word	0x0500000f


	//   ....[67]....
        /*0204*/ 	.word	0x0500000f


	//   ....[68]....
        /*0208*/ 	.word	0x0500000f


	//   ....[69]....
        /*020c*/ 	.word	0x0500000f


	//   ....[70]....
        /*0210*/ 	.word	0x0500000f


	//   ....[71]....
        /*0214*/ 	.word	0x0500000f


	//   ....[72]....
        /*0218*/ 	.word	0x0500000f


	//----- nvinfo : EIATTR_COOP_GROUP_INSTR_OFFSETS
	.align		4
.L_1041:
        /*021c*/ 	.byte	0x04, 0x28
        /*021e*/ 	.short	(.L_1043 - .L_1042)


	//   ....[0]....
.L_1042:
        /*0220*/ 	.word	0x00000060


	//   ....[1]....
        /*0224*/ 	.word	0x00000130


	//   ....[2]....
        /*0228*/ 	.word	0x000001e0


	//   ....[3]....
        /*022c*/ 	.word	0x000003a0


	//   ....[4]....
        /*0230*/ 	.word	0x00000500


	//   ....[5]....
        /*0234*/ 	.word	0x00000620


	//   ....[6]....
        /*0238*/ 	.word	0x00000780


	//   ....[7]....
        /*023c*/ 	.word	0x00001170


	//   ....[8]....
        /*0240*/ 	.word	0x00001a00


	//   ....[9]....
        /*0244*/ 	.word	0x00001a40


	//   ....[10]....
        /*0248*/ 	.word	0x00002280


	//   ....[11]....
        /*024c*/ 	.word	0x00002340


	//   ....[12]....
        /*0250*/ 	.word	0x00002c00


	//   ....[13]....
        /*0254*/ 	.word	0x00002c50


	//   ....[14]....
        /*0258*/ 	.word	0x00003f40


	//   ....[15]....
        /*025c*/ 	.word	0x000046d0


	//   ....[16]....
        /*0260*/ 	.word	0x00004710


	//   ....[17]....
        /*0264*/ 	.word	0x00004730


	//   ....[18]....
        /*0268*/ 	.word	0x00004e10


	//   ....[19]....
        /*026c*/ 	.word	0x00004fe0


	//   ....[20]....
        /*0270*/ 	.word	0x00006a20


	//   ....[21]....
        /*0274*/ 	.word	0x00006a50


	//   ....[22]....
        /*0278*/ 	.word	0x00006d10


	//   ....[23]....
        /*027c*/ 	.word	0x00006d60


	//   ....[24]....
        /*0280*/ 	.word	0x00008320


	//   ....[25]....
        /*0284*/ 	.word	0x00008350


	//   ....[26]....
        /*0288*/ 	.word	0x00008420


	//   ....[27]....
        /*028c*/ 	.word	0x00008430


	//   ....[28]....
        /*0290*/ 	.word	0x00009310


	//   ....[29]....
        /*0294*/ 	.word	0x00009350


	//   ....[30]....
        /*0298*/ 	.word	0x00009380


	//   ....[31]....
        /*029c*/ 	.word	0x000093b0


	//   ....[32]....
        /*02a0*/ 	.word	0x000093c0


	//   ....[33]....
        /*02a4*/ 	.word	0x000093f0


	//   ....[34]....
        /*02a8*/ 	.word	0x00009a50


	//   ....[35]....
        /*02ac*/ 	.word	0x00009a60


	//   ....[36]....
        /*02b0*/ 	.word	0x0000a460


	//   ....[37]....
        /*02b4*/ 	.word	0x0000af70


	//   ....[38]....
        /*02b8*/ 	.word	0x0000b890


	//   ....[39]....
        /*02bc*/ 	.word	0x0000b8c0


	//   ....[40]....
        /*02c0*/ 	.word	0x0000b8f0


	//   ....[41]....
        /*02c4*/ 	.word	0x0000b9a0


	//   ....[42]....
        /*02c8*/ 	.word	0x0000b9c0


	//   ....[43]....
        /*02cc*/ 	.word	0x0000b9f0


	//   ....[44]....
        /*02d0*/ 	.word	0x0000ba70


	//   ....[45]....
        /*02d4*/ 	.word	0x0000baa0


	//   ....[46]....
        /*02d8*/ 	.word	0x0000bb00


	//   ....[47]....
        /*02dc*/ 	.word	0x0000bb30


	//   ....[48]....
        /*02e0*/ 	.word	0x0000bba0


	//   ....[49]....
        /*02e4*/ 	.word	0x0000bbd0


	//   ....[50]....
        /*02e8*/ 	.word	0x0000bc40


	//   ....[51]....
        /*02ec*/ 	.word	0x0000bc70


	//   ....[52]....
        /*02f0*/ 	.word	0x0000bcf0


	//   ....[53]....
        /*02f4*/ 	.word	0x0000bd30


	//   ....[54]....
        /*02f8*/ 	.word	0x0000dce0


	//   ....[55]....
        /*02fc*/ 	.word	0x0000e240


	//   ....[56]....
        /*0300*/ 	.word	0x0000e3b0


	//   ....[57]....
        /*0304*/ 	.word	0x0000e410


	//   ....[58]....
        /*0308*/ 	.word	0x0000e4b0


	//   ....[59]....
        /*030c*/ 	.word	0x0000e5a0


	//   ....[60]....
        /*0310*/ 	.word	0x0000e630


	//   ....[61]....
        /*0314*/ 	.word	0x0000e710


	//   ....[62]....
        /*0318*/ 	.word	0x0000e780


	//   ....[63]....
        /*031c*/ 	.word	0x0000e860


	//   ....[64]....
        /*0320*/ 	.word	0x0000e8d0


	//   ....[65]....
        /*0324*/ 	.word	0x0000e9b0


	//   ....[66]....
        /*0328*/ 	.word	0x0000ea20


	//   ....[67]....
        /*032c*/ 	.word	0x0000eb00


	//   ....[68]....
        /*0330*/ 	.word	0x0000eb70


	//   ....[69]....
        /*0334*/ 	.word	0x0000ec40


	//   ....[70]....
        /*0338*/ 	.word	0x0000ecb0


	//   ....[71]....
        /*033c*/ 	.word	0x0000ed60


	//   ....[72]....
        /*0340*/ 	.word	0x0000f160


	//----- nvinfo : EIATTR_REG_RECONFIG
	.align		4
.L_1043:
        /*0344*/ 	.byte	0x01, 0x54
	.zero		2


	//----- nvinfo : EIATTR_SYSCALL_OFFSETS
	.align		4
        /*0348*/ 	.byte	0x04, 0x46
        /*034a*/ 	.short	(.L_1045 - .L_1044)


	//   ....[0]....
.L_1044:
        /*034c*/ 	.word	0x00001330


	//   ....[1]....
        /*0350*/ 	.word	0x0000ac00


	//   ....[2]....
        /*0354*/ 	.word	0x0000ad40


	//   ....[3]....
        /*0358*/ 	.word	0x0000ae30


	//   ....[4]....
        /*035c*/ 	.word	0x0000b4f0


	//----- nvinfo : EIATTR_MBARRIER_INSTR_OFFSETS
	.align		4
.L_1045:
        /*0360*/ 	.byte	0x04, 0x39
        /*0362*/ 	.short	(.L_1047 - .L_1046)


	//   ....[0]....
.L_1046:
        /*0364*/ 	.word	0x00000250
        /*0368*/ 	.word	0x000000ff
        /*036c*/ 	.word	0x00028800
        /*0370*/ 	.short	0x0100
        /*0372*/ 	.byte	0x08
	.zero		1


	//   ....[1]....
        /*0374*/ 	.word	0x00000260
        /*0378*/ 	.word	0x000000ff
        /*037c*/ 	.word	0x00028820
        /*0380*/ 	.short	0x0100
        /*0382*/ 	.byte	0x08
	.zero		1


	//   ....[2]....
        /*0384*/ 	.word	0x00000350
        /*0388*/ 	.word	0x000000ff
        /*038c*/ 	.word	0x00028830
        /*0390*/ 	.short	0x0100
        /*0392*/ 	.byte	0x08
	.zero		1


	//   ....[3]....
        /*0394*/ 	.word	0x00000360
        /*0398*/ 	.word	0x000000ff
        /*039c*/ 	.word	0x00028840
        /*03a0*/ 	.short	0x0100
        /*03a2*/ 	.byte	0x08
	.zero		1


	//   ....[4]....
        /*03a4*/ 	.word	0x00000370
        /*03a8*/ 	.word	0x000000ff
        /*03ac*/ 	.word	0x00028838
        /*03b0*/ 	.short	0x0100
        /*03b2*/ 	.byte	0x08
	.zero		1


	//   ....[5]....
        /*03b4*/ 	.word	0x00000380
        /*03b8*/ 	.word	0x000000ff
        /*03bc*/ 	.word	0x00028848
        /*03c0*/ 	.short	0x0100
        /*03c2*/ 	.byte	0x08
	.zero		1


	//   ....[6]....
        /*03c4*/ 	.word	0x000004b0
        /*03c8*/ 	.word	0x000000ff
        /*03cc*/ 	.word	0x00028850
        /*03d0*/ 	.short	0x0100
        /*03d2*/ 	.byte	0x08
	.zero		1


	//   ....[7]....
        /*03d4*/ 	.word	0x000004c0
        /*03d8*/ 	.word	0x000000ff
        /*03dc*/ 	.word	0x00028860
        /*03e0*/ 	.short	0x0100
        /*03e2*/ 	.byte	0x08
	.zero		1


	//   ....[8]....
        /*03e4*/ 	.word	0x000004d0
        /*03e8*/ 	.word	0x000000ff
        /*03ec*/ 	.word	0x00028858
        /*03f0*/ 	.short	0x0100
        /*03f2*/ 	.byte	0x08
	.zero		1


	//   ....[9]....
        /*03f4*/ 	.word	0x000004e0
        /*03f8*/ 	.word	0x000000ff
        /*03fc*/ 	.word	0x00028868
        /*0400*/ 	.short	0x0100
        /*0402*/ 	.byte	0x08
	.zero		1


	//   ....[10]....
        /*0404*/ 	.word	0x000005d0
        /*0408*/ 	.word	0x000000ff
        /*040c*/ 	.word	0x00028870
        /*0410*/ 	.short	0x0100
        /*0412*/ 	.byte	0x06
	.zero		1


	//   ....[11]....
        /*0414*/ 	.word	0x000005e0
        /*0418*/ 	.word	0x000000ff
        /*041c*/ 	.word	0x00028880
        /*0420*/ 	.short	0x0100
        /*0422*/ 	.byte	0x06
	.zero		1


	//   ....[12]....
        /*0424*/ 	.word	0x000005f0
        /*0428*/ 	.word	0x000000ff
        /*042c*/ 	.word	0x00028878
        /*0430*/ 	.short	0x0100
        /*0432*/ 	.byte	0x06
	.zero		1


	//   ....[13]....
        /*0434*/ 	.word	0x00000600
        /*0438*/ 	.word	0x000000ff
        /*043c*/ 	.word	0x00028888
        /*0440*/ 	.short	0x0100
        /*0442*/ 	.byte	0x06
	.zero		1


	//   ....[14]....
        /*0444*/ 	.word	0x00000730
        /*0448*/ 	.word	0x000000ff
        /*044c*/ 	.word	0x00028890
        /*0450*/ 	.short	0x0100
        /*0452*/ 	.byte	0x08
	.zero		1


	//   ....[15]....
        /*0454*/ 	.word	0x00000740
        /*0458*/ 	.word	0x000000ff
        /*045c*/ 	.word	0x000288a0
        /*0460*/ 	.short	0x0100
        /*0462*/ 	.byte	0x08
	.zero		1


	//   ....[16]....
        /*0464*/ 	.word	0x00000750
        /*0468*/ 	.word	0x000000ff
        /*046c*/ 	.word	0x00028898
        /*0470*/ 	.short	0x0100
        /*0472*/ 	.byte	0x08
	.zero		1


	//   ....[17]....
        /*0474*/ 	.word	0x00000760
        /*0478*/ 	.word	0x000000ff
        /*047c*/ 	.word	0x000288a8
        /*0480*/ 	.short	0x0100
        /*0482*/ 	.byte	0x08
	.zero		1


	//   ....[18]....
        /*0484*/ 	.word	0x00000890
        /*0488*/ 	.word	0x000000ff
        /*048c*/ 	.word	0x000288b0
        /*0490*/ 	.short	0x0100
        /*0492*/ 	.byte	0x08
	.zero		1


	//   ....[19]....
        /*0494*/ 	.word	0x000008a0
        /*0498*/ 	.word	0x000000ff
        /*049c*/ 	.word	0x000288c0
        /*04a0*/ 	.short	0x0100
        /*04a2*/ 	.byte	0x08
	.zero		1


	//   ....[20]....
        /*04a4*/ 	.word	0x000008b0
        /*04a8*/ 	.word	0x000000ff
        /*04ac*/ 	.word	0x000288b8
        /*04b0*/ 	.short	0x0100
        /*04b2*/ 	.byte	0x08
	.zero		1


	//   ....[21]....
        /*04b4*/ 	.word	0x000008c0
        /*04b8*/ 	.word	0x000000ff
        /*04bc*/ 	.word	0x000288c8
        /*04c0*/ 	.short	0x0100
        /*04c2*/ 	.byte	0x08
	.zero		1


	//   ....[22]....
        /*04c4*/ 	.word	0x00001360
        /*04c8*/ 	.word	0x000000ff
        /*04cc*/ 	.word	0x00028800
        /*04d0*/ 	.short	0x010a
        /*04d2*/ 	.byte	0x24
	.zero		1


	//   ....[23]....
        /*04d4*/ 	.word	0x000013c0
        /*04d8*/ 	.word	0x000000ff
        /*04dc*/ 	.word	0x00028830
        /*04e0*/ 	.short	0x010a
        /*04e2*/ 	.byte	0x24
	.zero		1


	//   ....[24]....
        /*04e4*/ 	.word	0x00001450
        /*04e8*/ 	.word	0x000000ff
        /*04ec*/ 	.word	0x00028830
        /*04f0*/ 	.short	0x010a
        /*04f2*/ 	.byte	0x24
	.zero		1


	//   ....[25]....
        /*04f4*/ 	.word	0x00002fa0
        /*04f8*/ 	.word	0x00000006
        /*04fc*/ 	.word	0x00000000
        /*0500*/ 	.short	0x0101
        /*0502*/ 	.byte	0x3f
	.zero		1


	//   ....[26]....
        /*0504*/ 	.word	0x00003a60
        /*0508*/ 	.word	0x000000ff
        /*050c*/ 	.word	0x00028830
        /*0510*/ 	.short	0x010a
        /*0512*/ 	.byte	0x07
	.zero		1


	//   ....[27]....
        /*0514*/ 	.word	0x00003aa0
        /*0518*/ 	.word	0x000000ff
        /*051c*/ 	.word	0x00028830
        /*0520*/ 	.short	0x010a
        /*0522*/ 	.byte	0x07
	.zero		1


	//   ....[28]....
        /*0524*/ 	.word	0x00003dd0
        /*0528*/ 	.word	0x000000ff
        /*052c*/ 	.word	0x00028850
        /*0530*/ 	.short	0x010a
        /*0532*/ 	.byte	0x07
	.zero		1


	//   ....[29]....
        /*0534*/ 	.word	0x00003e10
        /*0538*/ 	.word	0x000000ff
        /*053c*/ 	.word	0x00028850
        /*0540*/ 	.short	0x010a
        /*0542*/ 	.byte	0x07
	.zero		1


	//   ....[30]....
        /*0544*/ 	.word	0x00005550
        /*0548*/ 	.word	0x0000002b
        /*054c*/ 	.word	0x00000000
        /*0550*/ 	.short	0x0101
        /*0552*/ 	.byte	0x3f
	.zero		1


	//   ....[31]....
        /*0554*/ 	.word	0x000056c0
        /*0558*/ 	.word	0x0000002d
        /*055c*/ 	.word	0x00000000
        /*0560*/ 	.short	0x0101
        /*0562*/ 	.byte	0x3f
	.zero		1


	//   ....[32]....
        /*0564*/ 	.word	0x00006390
        /*0568*/ 	.word	0x000000ff
        /*056c*/ 	.word	0x00028830
        /*0570*/ 	.short	0x010a
        /*0572*/ 	.byte	0x07
	.zero		1


	//   ....[33]....
        /*0574*/ 	.word	0x000063d0
        /*0578*/ 	.word	0x000000ff
        /*057c*/ 	.word	0x00028830
        /*0580*/ 	.short	0x010a
        /*0582*/ 	.byte	0x07
	.zero		1


	//   ....[34]....
        /*0584*/ 	.word	0x000066f0
        /*0588*/ 	.word	0x000000ff
        /*058c*/ 	.word	0x00028850
        /*0590*/ 	.short	0x010a
        /*0592*/ 	.byte	0x07
	.zero		1


	//   ....[35]....
        /*0594*/ 	.word	0x00006730
        /*0598*/ 	.word	0x000000ff
        /*059c*/ 	.word	0x00028850
        /*05a0*/ 	.short	0x010a
        /*05a2*/ 	.byte	0x07
	.zero		1


	//   ....[36]....
        /*05a4*/ 	.word	0x00007890
        /*05a8*/ 	.word	0x0000001b
        /*05ac*/ 	.word	0x00000000
        /*05b0*/ 	.short	0x0101
        /*05b2*/ 	.byte	0x3f
	.zero		1


	//   ....[37]....
        /*05b4*/ 	.word	0x00007930
        /*05b8*/ 	.word	0x0000001f
        /*05bc*/ 	.word	0x00000000
        /*05c0*/ 	.short	0x0101
        /*05c2*/ 	.byte	0x3f
	.zero		1


	//   ....[38]....
        /*05c4*/ 	.word	0x00008290
        /*05c8*/ 	.word	0x000000ff
        /*05cc*/ 	.word	0x00028850
        /*05d0*/ 	.short	0x010a
        /*05d2*/ 	.byte	0x05
	.zero		1


	//   ....[39]....
        /*05d4*/ 	.word	0x000082d0
        /*05d8*/ 	.word	0x000000ff
        /*05dc*/ 	.word	0x00028850
        /*05e0*/ 	.short	0x010a
        /*05e2*/ 	.byte	0x05
	.zero		1


	//   ....[40]....
        /*05e4*/ 	.word	0x00008790
        /*05e8*/ 	.word	0x0000000c
        /*05ec*/ 	.word	0x00000000
        /*05f0*/ 	.short	0x0101
        /*05f2*/ 	.byte	0x3f
	.zero		1


	//   ....[41]....
        /*05f4*/ 	.word	0x000093d0
        /*05f8*/ 	.word	0x000000ff
        /*05fc*/ 	.word	0x00000000
        /*0600*/ 	.short	0x0101
        /*0602*/ 	.byte	0x04
	.zero		1


	//   ....[42]....
        /*0604*/ 	.word	0x0000b180
        /*0608*/ 	.word	0x000000ff
        /*060c*/ 	.word	0x00028840
        /*0610*/ 	.short	0x010a
        /*0612*/ 	.byte	0x26
	.zero		1


	//   ....[43]....
        /*0614*/ 	.word	0x0000be20
        /*0618*/ 	.word	0x000000ff
        /*061c*/ 	.word	0x00028800
        /*0620*/ 	.short	0x0107
        /*0622*/ 	.byte	0x26
	.zero		1


	//   ....[44]....
        /*0624*/ 	.word	0x0000be90
        /*0628*/ 	.word	0x000000ff
        /*062c*/ 	.word	0x00028800
        /*0630*/ 	.short	0x0101
        /*0632*/ 	.byte	0x26
	.zero		1


	//   ....[45]....
        /*0634*/ 	.word	0x0000beb0
        /*0638*/ 	.word	0x000000ff
        /*063c*/ 	.word	0x00028820
        /*0640*/ 	.short	0x010a
        /*0642*/ 	.byte	0x26
	.zero		1


	//   ....[46]....
        /*0644*/ 	.word	0x0000c290
        /*0648*/ 	.word	0x000000ff
        /*064c*/ 	.word	0x00028848
        /*0650*/ 	.short	0x010a
        /*0652*/ 	.byte	0x26
	.zero		1


	//   ....[47]....
        /*0654*/ 	.word	0x0000c550
        /*0658*/ 	.word	0x000000ff
        /*065c*/ 	.word	0x00028860
        /*0660*/ 	.short	0x010a
        /*0662*/ 	.byte	0x26
	.zero		1


	//   ....[48]....
        /*0664*/ 	.word	0x0000ca50
        /*0668*/ 	.word	0x000000ff
        /*066c*/ 	.word	0x00028840
        /*0670*/ 	.short	0x010a
        /*0672*/ 	.byte	0x26
	.zero		1


	//   ....[49]....
        /*0674*/ 	.word	0x0000cd30
        /*0678*/ 	.word	0x000000ff
        /*067c*/ 	.word	0x00028868
        /*0680*/ 	.short	0x010a
        /*0682*/ 	.byte	0x26
	.zero		1


	//   ....[50]....
        /*0684*/ 	.word	0x0000d280
        /*0688*/ 	.word	0x000000ff
        /*068c*/ 	.word	0x00028848
        /*0690*/ 	.short	0x010a
        /*0692*/ 	.byte	0x26
	.zero		1


	//   ....[51]....
        /*0694*/ 	.word	0x0000d540
        /*0698*/ 	.word	0x000000ff
        /*069c*/ 	.word	0x00028860
        /*06a0*/ 	.short	0x010a
        /*06a2*/ 	.byte	0x26
	.zero		1


	//   ....[52]....
        /*06a4*/ 	.word	0x0000d8e0
        /*06a8*/ 	.word	0x00000003
        /*06ac*/ 	.word	0x00028860
        /*06b0*/ 	.short	0x010a
        /*06b2*/ 	.byte	0x3f
	.zero		1


	//   ....[53]....
        /*06b4*/ 	.word	0x0000dc70
        /*06b8*/ 	.word	0x00000002
        /*06bc*/ 	.word	0x00028820
        /*06c0*/ 	.short	0x010a
        /*06c2*/ 	.byte	0x3f
	.zero		1


	//   ....[54]....
        /*06c4*/ 	.word	0x0000ddf0
        /*06c8*/ 	.word	0x00000006
        /*06cc*/ 	.word	0x00000000
        /*06d0*/ 	.short	0x010a
        /*06d2*/ 	.byte	0x3f
	.zero		1


	//   ....[55]....
        /*06d4*/ 	.word	0x0000de60
        /*06d8*/ 	.word	0x00000003
        /*06dc*/ 	.word	0x00000000
        /*06e0*/ 	.short	0x010a
        /*06e2*/ 	.byte	0x3f
	.zero		1


	//   ....[56]....
        /*06e4*/ 	.word	0x0000dec0
        /*06e8*/ 	.word	0x00000000
        /*06ec*/ 	.word	0x00000000
        /*06f0*/ 	.short	0x010a
        /*06f2*/ 	.byte	0x3f
	.zero		1


	//   ....[57]....
        /*06f4*/ 	.word	0x0000def0
        /*06f8*/ 	.word	0x00000003
        /*06fc*/ 	.word	0x00000000
        /*0700*/ 	.short	0x010a
        /*0702*/ 	.byte	0x3f
	.zero		1


	//   ....[58]....
        /*0704*/ 	.word	0x0000df60
        /*0708*/ 	.word	0x00000000
        /*070c*/ 	.word	0x00028800
        /*0710*/ 	.short	0x010a
        /*0712*/ 	.byte	0x3f
	.zero		1


	//   ....[59]....
        /*0714*/ 	.word	0x0000dfc0
        /*0718*/ 	.word	0x00000000
        /*071c*/ 	.word	0x00028830
        /*0720*/ 	.short	0x010a
        /*0722*/ 	.byte	0x3f
	.zero		1


	//   ....[60]....
        /*0724*/ 	.word	0x0000e020
        /*0728*/ 	.word	0x00000009
        /*072c*/ 	.word	0x00028830
        /*0730*/ 	.short	0x010a
        /*0732*/ 	.byte	0x3f
	.zero		1


	//   ....[61]....
        /*0734*/ 	.word	0x0000e080
        /*0738*/ 	.word	0x00000009
        /*073c*/ 	.word	0x00028850
        /*0740*/ 	.short	0x010a
        /*0742*/ 	.byte	0x3f
	.zero		1


	//   ....[62]....
        /*0744*/ 	.word	0x0000e0e0
        /*0748*/ 	.word	0x00000009
        /*074c*/ 	.word	0x00028830
        /*0750*/ 	.short	0x010a
        /*0752*/ 	.byte	0x3f
	.zero		1


	//   ....[63]....
        /*0754*/ 	.word	0x0000e140
        /*0758*/ 	.word	0x00000009
        /*075c*/ 	.word	0x00028850
        /*0760*/ 	.short	0x010a
        /*0762*/ 	.byte	0x3f
	.zero		1


	//   ....[64]....
        /*0764*/ 	.word	0x0000e1a0
        /*0768*/ 	.word	0x00000003
        /*076c*/ 	.word	0x00028850
        /*0770*/ 	.short	0x010a
        /*0772*/ 	.byte	0x3f
	.zero		1


	//   ....[65]....
        /*0774*/ 	.word	0x0000e300
        /*0778*/ 	.word	0x00000003
        /*077c*/ 	.word	0x00028840
        /*0780*/ 	.short	0x010a
        /*0782*/ 	.byte	0x3f
	.zero		1


	//   ....[66]....
        /*0784*/ 	.word	0x0000eda0
        /*0788*/ 	.word	0x00000003
        /*078c*/ 	.word	0x00028820
        /*0790*/ 	.short	0x010a
        /*0792*/ 	.byte	0x3f
	.zero		1


	//   ....[67]....
        /*0794*/ 	.word	0x0000ee00
        /*0798*/ 	.word	0x00000003
        /*079c*/ 	.word	0x00028848
        /*07a0*/ 	.short	0x010a
        /*07a2*/ 	.byte	0x3f
	.zero		1


	//   ....[68]....
        /*07a4*/ 	.word	0x0000ee60
        /*07a8*/ 	.word	0x00000003
        /*07ac*/ 	.word	0x00028860
        /*07b0*/ 	.short	0x010a
        /*07b2*/ 	.byte	0x3f
	.zero		1


	//   ....[69]....
        /*07b4*/ 	.word	0x0000eec0
        /*07b8*/ 	.word	0x00000003
        /*07bc*/ 	.word	0x00028840
        /*07c0*/ 	.short	0x010a
        /*07c2*/ 	.byte	0x3f
	.zero		1


	//   ....[70]....
        /*07c4*/ 	.word	0x0000ef20
        /*07c8*/ 	.word	0x00000003
        /*07cc*/ 	.word	0x00028868
        /*07d0*/ 	.short	0x010a
        /*07d2*/ 	.byte	0x3f
	.zero		1


	//   ....[71]....
        /*07d4*/ 	.word	0x0000ef80
        /*07d8*/ 	.word	0x00000003
        /*07dc*/ 	.word	0x00028848
        /*07e0*/ 	.short	0x010a
        /*07e2*/ 	.byte	0x3f
	.zero		1


	//   ....[72]....
        /*07e4*/ 	.word	0x0000efe0
        /*07e8*/ 	.word	0x00000003
        /*07ec*/ 	.word	0x00028860
        /*07f0*/ 	.short	0x010a
        /*07f2*/ 	.byte	0x3f
	.zero		1


	//   ....[73]....
        /*07f4*/ 	.word	0x0000f030
        /*07f8*/ 	.word	0x00000003
        /*07fc*/ 	.word	0x00028860
        /*0800*/ 	.short	0x010a
        /*0802*/ 	.byte	0x3f
	.zero		1


	//   ....[74]....
        /*0804*/ 	.word	0x0000f080
        /*0808*/ 	.word	0x00000002
        /*080c*/ 	.word	0x00028820
        /*0810*/ 	.short	0x010a
        /*0812*/ 	.byte	0x3f
	.zero		1


	//   ....[75]....
        /*0814*/ 	.word	0x0000f220
        /*0818*/ 	.word	0x00000006
        /*081c*/ 	.word	0x00000000
        /*0820*/ 	.short	0x010a
        /*0822*/ 	.byte	0x3f
	.zero		1


	//   ....[76]....
        /*0824*/ 	.word	0x0000f270
        /*0828*/ 	.word	0x00000003
        /*082c*/ 	.word	0x00000000
        /*0830*/ 	.short	0x010a
        /*0832*/ 	.byte	0x3f
	.zero		1


	//   ....[77]....
        /*0834*/ 	.word	0x0000f2c0
        /*0838*/ 	.word	0x00000000
        /*083c*/ 	.word	0x00000000
        /*0840*/ 	.short	0x010a
        /*0842*/ 	.byte	0x3f
	.zero		1


	//----- nvinfo : EIATTR_NUM_MBARRIERS
	.align		4
.L_1047:
        /*0844*/ 	.byte	0x03, 0x38
        /*0846*/ 	.short	0x0016


	//----- nvinfo : EIATTR_EXIT_INSTR_OFFSETS
	.align		4
        /*0848*/ 	.byte	0x04, 0x1c
        /*084a*/ 	.short	(.L_1049 - .L_1048)


	//   ....[0]....
.L_1048:
        /*084c*/ 	.word	0x0000df40


	//----- nvinfo : EIATTR_MAX_THREADS
	.align		4
.L_1049:
        /*0850*/ 	.byte	0x04, 0x05
        /*0852*/ 	.short	(.L_1051 - .L_1050)
.L_1050:
        /*0854*/ 	.word	0x00000180
        /*0858*/ 	.word	0x00000001
        /*085c*/ 	.word	0x00000001


	//----- nvinfo : EIATTR_CRS_STACK_SIZE
	.align		4
.L_1051:
        /*0860*/ 	.byte	0x04, 0x1e
        /*0862*/ 	.short	(.L_1053 - .L_1052)
.L_1052:
        /*0864*/ 	.word	0x00000000


	//----- nvinfo : EIATTR_CBANK_PARAM_SIZE
	.align		4
.L_1053:
        /*0868*/ 	.byte	0x03, 0x19
        /*086a*/ 	.short	0x0a70


	//----- nvinfo : EIATTR_PARAM_CBANK
	.align		4
        /*086c*/ 	.byte	0x04, 0x0a
        /*086e*/ 	.short	(.L_1055 - .L_1054)
	.align		4
.L_1054:
        /*0870*/ 	.word	index@(.nv.constant0._ZN7cutlass13device_kernelIN5flash11enable_sm90INS1_16FlashAttnFwdSm90INS1_25CollectiveMainloopFwdSm90ILi2EN4cute5tupleIJNS5_1CILi1EEES8_S8_EEENS6_IJNS7_ILi128EEESA_SA_EEELi128ENS_6half_tEfNS_4arch4Sm90ELb1ELb0ELb0ELb0ELb0ELb0ELb0ELb1ELb1ELb1ELb1ELb0EEENS1_21CollectiveEpilogueFwdISB_S9_SC_SE_Li256ELb0ELb1ELb1ELb0EEENS1_19SingleTileSchedulerILb0ELb1ELb1ELi128EEEEEEEEEvNT_6ParamsE)
        /*0874*/ 	.short	0x0210
        /*0876*/ 	.short	0x0a70


	//----- nvinfo : EIATTR_SW_WAR
	.align		4
.L_1055:
        /*0878*/ 	.byte	0x04, 0x36
        /*087a*/ 	.short	(.L_1057 - .L_1056)
.L_1056:
        /*087c*/ 	.word	0x00000008
.L_1057:


//--------------------- .nv.info._ZN7cutlass13device_kernelIN5flash11enable_sm90INS1_16FlashAttnFwdSm90INS1_25CollectiveMainloopFwdSm90ILi2EN4cute5tupleIJNS5_1CILi1EEES8_S8_EEENS6_IJNS7_ILi128EEESA_SA_EEELi128ENS_6half_tEfNS_4arch4Sm90ELb1ELb0ELb0ELb1ELb0ELb0ELb0ELb1ELb1ELb1ELb1ELb0EEENS1_21CollectiveEpilogueFwdISB_S9_SC_SE_Li256ELb1ELb1ELb1ELb0EEENS1_36VarlenDynamicPersistentTileSchedulerILi128ELi128ELi256ELi128ELb1ELb1ELb1ELb1ELb1ELb1EEEEEEEEEvNT_6ParamsE --------------------------
	.section	.nv.info._ZN7cutlass13device_kernelIN5flash11enable_sm90INS1_16FlashAttnFwdSm90INS1_25CollectiveMainloopFwdSm90ILi2EN4cute5tupleIJNS5_1CILi1EEES8_S8_EEENS6_IJNS7_ILi128EEESA_SA_EEELi128ENS_6half_tEfNS_4arch4Sm90ELb1ELb0ELb0ELb1ELb0ELb0ELb0ELb1ELb1ELb1ELb1ELb0EEENS1_21CollectiveEpilogueFwdISB_S9_SC_SE_Li256ELb1ELb1ELb1ELb0EEENS1_36VarlenDynamicPersistentTileSchedulerILi128ELi128ELi256ELi128ELb1ELb1ELb1ELb1ELb1ELb1EEEEEEEEEvNT_6ParamsE,"",@"SHT_CUDA_INFO"
	.sectionflags	@""
	.align	4


	//----- nvinfo : EIATTR_CUDA_API_VERSION
	.align		4
        /*0000*/ 	.byte	0x04, 0x37
        /*0002*/ 	.short	(.L_1059 - .L_1058)
.L_1058:
        /*0004*/ 	.word	0x00000082


	//----- nvinfo : EIATTR_KPARAM_INFO
	.align		4
.L_1059:
        /*0008*/ 	.byte	0x04, 0x17
        /*000a*/ 	.short	(.L_1061 - .L_1060)
.L_1060:
        /*000c*/ 	.word	0x00000000
        /*0010*/ 	.short	0x0000
        /*0012*/ 	.short	0x0070
        /*0014*/ 	.byte	0x00, 0xf0, 0x01, 0x2a


	//----- nvinfo : EIATTR_SPARSE_MMA_MASK
	.align		4
.L_1061:
        /*0018*/ 	.byte	0x03, 0x50
        /*001a*/ 	.short	0x0000


	//----- nvinfo : EIATTR_MAXREG_COUNT
	.align		4
        /*001c*/ 	.byte	0x03, 0x1b
        /*001e*/ 	.short	0x00a8


	//----- nvinfo : EIATTR_NUM_BARRIERS
	.align		4
        /*0020*/ 	.byte	0x02, 0x4c
        /*0022*/ 	.byte	0x10
	.zero		1


	//----- nvinfo : EIATTR_EXTERNS
	.align		4
        /*0024*/ 	.byte	0x04, 0x0f
        /*0026*/ 	.short	(.L_1063 - .L_1062)


	//   ....[0]....
	.align		4
.L_1062:
        /*0028*/ 	.word	index@(__assertfail)


	//----- nvinfo : EIATTR_ANNOTATIONS
	.align		4
.L_1063:
        /*002c*/ 	.byte	0x04, 0x55
        /*002e*/ 	.short	(.L_1065 - .L_1064)


	//   ....[0]....
.L_1064:
        /* <DEDUP_REMOVED lines=71> */


	//----- nvinfo : EIATTR_MERCURY_ISA_VERSION
	.align		4
.L_1065:
        /*0490*/ 	.byte	0x03, 0x5f
        /*0492*/ 	.short	0x0101


	//----- nvinfo : EIATTR_UNUSED_LOAD_BYTE_OFFSET
	.align		4
        /*0494*/ 	.byte	0x04, 0x44
        /*0496*/ 	.short	(.L_1067 - .L_1066)


	//   ....[0]....
.L_1066:
        /*0498*/ 	.word	0x00000a40
        /*049c*/ 	.word	0x0000fff0


	//   ....[1]....
        /*04a0*/ 	.word	0x000095a0
        /*04a4*/ 	.word	0x0000fff0


	//----- nvinfo : EIATTR_INT_WARP_WIDE_INSTR_OFFSETS
	.align		4
.L_1067:
        /*04a8*/ 	.byte	0x04, 0x31
        /*04aa*/ 	.short	(.L_1069 - .L_1068)


	//   ....[0]....
.L_1068:
        /*04ac*/ 	.word	0x00000130


	//   ....[1]....
        /*04b0*/ 	.word	0x00000170


	//   ....[2]....
        /*04b4*/ 	.word	0x000001e0


	//   ....[3]....
        /*04b8*/ 	.word	0x0000df70


	//   ....[4]....
        /*04bc*/ 	.word	0x0000e000


	//   ....[5]....
        /*04c0*/ 	.word	0x00011660


	//   ....[6]....
        /*04c4*/ 	.word	0x000116f0


	//----- nvinfo : EIATTR_COOP_GROUP_MASK_REGIDS
	.align		4
.L_1069:
        /*04c8*/ 	.byte	0x04, 0x29
        /*04ca*/ 	.short	(.L_1071 - .L_1070)


	//   ....[0]....
.L_1070:
        /*04cc*/ 	.word	0xffffffff


	//   ....[1]....
        /*04d0*/ 	.word	0xffffffff


	//   ....[2]....
        /*04d4*/ 	.word	0xffffffff


	//   ....[3]....
        /*04d8*/ 	.word	0xffffffff


	//   ....[4]....
        /*04dc*/ 	.word	0xffffffff


	//   ....[5]....
        /*04e0*/ 	.word	0xffffffff


	//   ....[6]....
        /*04e4*/ 	.word	0xffffffff


	//   ....[7]....
        /*04e8*/ 	.word	0xffffffff


	//   ....[8]....
        /*04ec*/ 	.word	0xffffffff


	//   ....[9]....
        /*04f0*/ 	.word	0xffffffff


	//   ....[10]....
        /*04f4*/ 	.word	0xffffffff


	//   ....[11]....
        /*04f8*/ 	.word	0xffffffff


	//   ....[12]....
        /*04fc*/ 	.word	0xffffffff


	//   ....[13]....
        /*0500*/ 	.word	0xffffffff


	//   ....[14]....
        /*0504*/ 	.word	0xffffffff


	//   ....[15]....
        /*0508*/ 	.word	0xffffffff


	//   ....[16]....
        /*050c*/ 	.word	0xffffffff


	//   ....[17]....
        /*0510*/ 	.word	0xffffffff


	//   ....[18]....
        /*0514*/ 	.word	0xffffffff


	//   ....[19]....
        /*0518*/ 	.word	0xffffffff


	//   ....[20]....
        /*051c*/ 	.word	0xffffffff


	//   ....[21]....
        /*0520*/ 	.word	0xffffffff


	//   ....[22]....
        /*0524*/ 	.word	0xffffffff


	//   ....[23]....
        /*0528*/ 	.word	0xffffffff


	//   ....[24]....
        /*052c*/ 	.word	0xffffffff


	//   ....[25]....
        /*0530*/ 	.word	0xffffffff


	//   ....[26]....
        /*0534*/ 	.word	0xffffffff


	//   ....[27]....
        /*0538*/ 	.word	0xffffffff


	//   ....[28]....
        /*053c*/ 	.word	0xffffffff


	//   ....[29]....
        /*0540*/ 	.word	0xffffffff


	//   ....[30]....
        /*0544*/ 	.word	0xffffffff


	//   ....[31]....
        /*0548*/ 	.word	0xffffffff


	//   ....[32]....
        /*054c*/ 	.word	0xffffffff


	//   ....[33]....
        /*0550*/ 	.word	0xffffffff


	//   ....[34]....
        /*0554*/ 	.word	0xffffffff


	//   ....[35]....
        /*0558*/ 	.word	0xffffffff


	//   ....[36]....
        /*055c*/ 	.word	0xffffffff


	//   ....[37]....
        /*0560*/ 	.word	0xffffffff


	//   ....[38]....
        /*0564*/ 	.word	0xffffffff


	//   ....[39]....
        /*0568*/ 	.word	0xffffffff


	//   ....[40]....
        /*056c*/ 	.word	0xffffffff


	//   ....[41]....
        /*0570*/ 	.word	0xffffffff


	//   ....[42]....
        /*0574*/ 	.word	0xffffffff


	//   ....[43]....
        /*0578*/ 	.word	0xffffffff


	//   ....[44]....
        /*057c*/ 	.word	0xffffffff


	//   ....[45]....
        /*0580*/ 	.word	0xffffffff


	//   ....[46]....
        /*0584*/ 	.word	0xffffffff


	//   ....[47]....
        /*0588*/ 	.word	0xffffffff


	//   ....[48]....
        /*058c*/ 	.word	0xffffffff


	//   ....[49]....
        /*0590*/ 	.word	0xffffffff


	//   ....[50]....
        /*0594*/ 	.word	0xffffffff


	//   ....[51]....
        /*0598*/ 	.word	0xffffffff


	//   ....[52]....
        /*059c*/ 	.word	0xffffffff


	//   ....[53]....
        /*05a0*/ 	.word	0xffffffff


	//   ....[54]....
        /*05a4*/ 	.word	0xffffffff


	//   ....[55]....
        /*05a8*/ 	.word	0xffffffff


	//   ....[56]....
        /*05ac*/ 	.word	0xffffffff


	//   ....[57]....
        /*05b0*/ 	.word	0xffffffff


	//   ....[58]....
        /*05b4*/ 	.word	0xffffffff


	//   ....[59]....
        /*05b8*/ 	.word	0xffffffff


	//   ....[60]....
        /*05bc*/ 	.word	0xffffffff


	//   ....[61]....
        /*05c0*/ 	.word	0xffffffff


	//   ....[62]....
        /*05c4*/ 	.word	0xffffffff


	//   ....[63]....
        /*05c8*/ 	.word	0xffffffff


	//   ....[64]....
        /*05cc*/ 	.word	0xffffffff


	//   ....[65]....
        /*05d0*/ 	.word	0xffffffff


	//   ....[66]....
        /*05d4*/ 	.word	0xffffffff


	//   ....[67]....
        /*05d8*/ 	.word	0xffffffff


	//   ....[68]....
        /*05dc*/ 	.word	0xffffffff


	//   ....[69]....
        /*05e0*/ 	.word	0xffffffff


	//   ....[70]....
        /*05e4*/ 	.word	0xffffffff


	//   ....[71]....
        /*05e8*/ 	.word	0xffffffff


	//   ....[72]....
        /*05ec*/ 	.word	0xffffffff


	//   ....[73]....
        /*05f0*/ 	.word	0xffffffff


	//   ....[74]....
        /*05f4*/ 	.word	0xffffffff


	//   ....[75]....
        /*05f8*/ 	.word	0xffffffff


	//   ....[76]....
        /*05fc*/ 	.word	0xffffffff


	//   ....[77]....
        /*0600*/ 	.word	0xffffffff


	//   ....[78]....
        /*0604*/ 	.word	0xffffffff


	//   ....[79]....
        /*0608*/ 	.word	0xffffffff


	//   ....[80]....
        /*060c*/ 	.word	0xffffffff


	//   ....[81]....
        /*0610*/ 	.word	0xffffffff


	//   ....[82]....
        /*0614*/ 	.word	0xffffffff


	//   ....[83]....
        /*0618*/ 	.word	0xffffffff


	//   ....[84]....
        /*061c*/ 	.word	0xffffffff


	//   ....[85]....
        /*0620*/ 	.word	0xffffffff


	//   ....[86]....
        /*0624*/ 	.word	0xffffffff


	//   ....[87]....
        /*0628*/ 	.word	0xffffffff


	//   ....[88]....
        /*062c*/ 	.word	0xffffffff


	//   ....[89]....
        /*0630*/ 	.word	0xffffffff


	//   ....[90]....
        /*0634*/ 	.word	0xffffffff


	//   ....[91]....
        /*0638*/ 	.word	0xffffffff


	//   ....[92]....
        /*063c*/ 	.word	0xffffffff


	//   ....[93]....
        /*0640*/ 	.word	0xffffffff


	//   ....[94]....
        /*0644*/ 	.word	0xffffffff


	//   ....[95]....
        /*0648*/ 	.word	0xffffffff


	//   ....[96]....
        /*064c*/ 	.word	0xffffffff


	//   ....[97]....
        /*0650*/ 	.word	0xffffffff


	//   ....[98]....
        /*0654*/ 	.word	0xffffffff


	//   ....[99]....
        /*0658*/ 	.word	0xffffffff


	//   ....[100]....
        /*065c*/ 	.word	0xffffffff


	//   ....[101]....
        /*0660*/ 	.word	0xffffffff


	//   ....[102]....
        /*0664*/ 	.word	0xffffffff


	//   ....[103]....
        /*0668*/ 	.word	0xffffffff


	//   ....[104]....
        /*066c*/ 	.word	0xffffffff


	//   ....[105]....
        /*0670*/ 	.word	0x0500000f


	//   ....[106]....
        /*0674*/ 	.word	0x0500000f


	//   ....[107]....
        /*0678*/ 	.word	0x0500000f


	//   ....[108]....
        /*067c*/ 	.word	0x0500000f


	//   ....[109]....
        /*0680*/ 	.word	0x0500000f


	//   ....[110]....
        /*0684*/ 	.word	0x0500000f


	//   ....[111]....
        /*0688*/ 	.word	0x0500000f


	//   ....[112]....
        /*068c*/ 	.word	0x0500000f


	//   ....[113]....
        /*0690*/ 	.word	0x0500000f


	//   ....[114]....
        /*0694*/ 	.word	0x0500000f


	//   ....[115]....
        /*0698*/ 	.word	0x0500000f


	//   ....[116]....
        /*069c*/ 	.word	0x0500000f


	//   ....[117]....
        /*06a0*/ 	.word	0x0500000f


	//   ....[118]....
        /*06a4*/ 	.word	0x0500000f


	//   ....[119]....
        /*06a8*/ 	.word	0x0500000f


	//   ....[120]....
        /*06ac*/ 	.word	0x0500000f


	//   ....[121]....
        /*06b0*/ 	.word	0x0500000f


	//   ....[122]....
        /*06b4*/ 	.word	0x0500000f


	//   ....[123]....
        /*06b8*/ 	.word	0x0500000f


	//   ....[124]....
        /*06bc*/ 	.word	0x0500000f


	//   ....[125]....
        /*06c0*/ 	.word	0x0500000f


	//   ....[126]....
        /*06c4*/ 	.word	0x0500000f


	//   ....[127]....
        /*06c8*/ 	.word	0x0500000f


	//   ....[128]....
        /*06cc*/ 	.word	0x0500000f


	//   ....[129]....
        /*06d0*/ 	.word	0x0500000f


	//   ....[130]....
        /*06d4*/ 	.word	0x0500000f


	//   ....[131]....
        /*06d8*/ 	.word	0x0500000f


	//   ....[132]....
        /*06dc*/ 	.word	0x0500000f


	//   ....[133]....
        /*06e0*/ 	.word	0x0500000f


	//   ....[134]....
        /*06e4*/ 	.word	0x0500000f


	//   ....[135]....
        /*06e8*/ 	.word	0x0500000f


	//   ....[136]....
        /*06ec*/ 	.word	0x0500000f


	//   ....[137]....
        /*06f0*/ 	.word	0x0500000f


	//   ....[138]....
        /*06f4*/ 	.word	0x0500000f


	//   ....[139]....
        /*06f8*/ 	.word	0x0500000f


	//   ....[140]....
        /*06fc*/ 	.word	0x0500000f


	//----- nvinfo : EIATTR_COOP_GROUP_INSTR_OFFSETS
	.align		4
.L_1071:
        /*0700*/ 	.byte	0x04, 0x28
        /*0702*/ 	.short	(.L_1073 - .L_1072)


	//   ....[0]....
.L_1072:
        /*0704*/ 	.word	0x00000070


	//   ....[1]....
        /*0708*/ 	.word	0x00000140


	//   ....[2]....
        /*070c*/ 	.word	0x00000190


	//   ....[3]....
        /*0710*/ 	.word	0x000003c0


	//   ....[4]....
        /*0714*/ 	.word	0x00000520


	//   ....[5]....
        /*0718*/ 	.word	0x00000640


	//   ....[6]....
        /*071c*/ 	.word	0x000007a0


	//   ....[7]....
        /*0720*/ 	.word	0x00001b50


	//   ....[8]....
        /*0724*/ 	.word	0x000023e0


	//   ....[9]....
        /*0728*/ 	.word	0x00002410


	//   ....[10]....
        /*072c*/ 	.word	0x00002ca0


	//   ....[11]....
        /*0730*/ 	.word	0x00002d20


	//   ....[12]....
        /*0734*/ 	.word	0x00003640


	//   ....[13]....
        /*0738*/ 	.word	0x000036c0


	//   ....[14]....
        /*073c*/ 	.word	0x00004830


	//   ....[15]....
        /*0740*/ 	.word	0x00004870


	//   ....[16]....
        /*0744*/ 	.word	0x00004f40


	//   ....[17]....
        /*0748*/ 	.word	0x00005040


	//   ....[18]....
        /*074c*/ 	.word	0x00005860


	//   ....[19]....
        /*0750*/ 	.word	0x00005a30


	//   ....[20]....
        /*0754*/ 	.word	0x00007340


	//   ....[21]....
        /*0758*/ 	.word	0x00007370


	//   ....[22]....
        /*075c*/ 	.word	0x00007820


	//   ....[23]....
        /*0760*/ 	.word	0x000078a0


	//   ....[24]....
        /*0764*/ 	.word	0x00008c50


	//   ....[25]....
        /*0768*/ 	.word	0x00008c90


	//   ....[26]....
        /*076c*/ 	.word	0x00008d80


	//   ....[27]....
        /*0770*/ 	.word	0x00008da0


	//   ....[28]....
        /*0774*/ 	.word	0x0000a0b0


	//   ....[29]....
        /*0778*/ 	.word	0x0000a0f0


	//   ....[30]....
        /*077c*/ 	.word	0x0000a110


	//   ....[31]....
        /*0780*/ 	.word	0x0000a140


	//   ....[32]....
        /*0784*/ 	.word	0x0000a800


	//   ....[33]....
        /*0788*/ 	.word	0x0000a820


	//   ....[34]....
        /*078c*/ 	.word	0x0000a8f0


	//   ....[35]....
        /*0790*/ 	.word	0x0000a910


	//   ....[36]....
        /*0794*/ 	.word	0x0000a9d0


	//   ....[37]....
        /*0798*/ 	.word	0x0000a9f0


	//   ....[38]....
        /*079c*/ 	.word	0x0000aac0


	//   ....[39]....
        /*07a0*/ 	.word	0x0000aae0


	//   ....[40]....
        /*07a4*/ 	.word	0x0000aeb0


	//   ....[41]....
        /*07a8*/ 	.word	0x0000aec0


	//   ....[42]....
        /*07ac*/ 	.word	0x0000b300


	//   ....[43]....
        /*07b0*/ 	.word	0x0000b310


	//   ....[44]....
        /*07b4*/ 	.word	0x0000c000


	//   ....[45]....
        /*07b8*/ 	.word	0x0000c030


	//   ....[46]....
        /*07bc*/ 	.word	0x0000c100


	//   ....[47]....
        /*07c0*/ 	.word	0x0000c120


	//   ....[48]....
        /*07c4*/ 	.word	0x0000c1e0


	//   ....[49]....
        /*07c8*/ 	.word	0x0000c200


	//   ....[50]....
        /*07cc*/ 	.word	0x0000c2d0


	//   ....[51]....
        /*07d0*/ 	.word	0x0000c2f0


	//   ....[52]....
        /*07d4*/ 	.word	0x0000c430


	//   ....[53]....
        /*07d8*/ 	.word	0x0000c660


	//   ....[54]....
        /*07dc*/ 	.word	0x0000c690


	//   ....[55]....
        /*07e0*/ 	.word	0x0000c6c0


	//   ....[56]....
        /*07e4*/ 	.word	0x0000c6f0


	//   ....[57]....
        /*07e8*/ 	.word	0x0000c720


	//   ....[58]....
        /*07ec*/ 	.word	0x0000c750


	//   ....[59]....
        /*07f0*/ 	.word	0x0000c8f0


	//   ....[60]....
        /*07f4*/ 	.word	0x0000c920


	//   ....[61]....
        /*07f8*/ 	.word	0x0000c950


	//   ....[62]....
        /*07fc*/ 	.word	0x0000c980


	//   ....[63]....
        /*0800*/ 	.word	0x0000c9b0


	//   ....[64]....
        /*0804*/ 	.word	0x0000c9e0


	//   ....[65]....
        /*0808*/ 	.word	0x0000ca80


	//   ....[66]....
        /*080c*/ 	.word	0x0000cab0


	//   ....[67]....
        /*0810*/ 	.word	0x0000cac0


	//   ....[68]....
        /*0814*/ 	.word	0x0000caf0


	//   ....[69]....
        /*0818*/ 	.word	0x0000e550


	//   ....[70]....
        /*081c*/ 	.word	0x0000f0d0


	//   ....[71]....
        /*0820*/ 	.word	0x0000f0e0


	//   ....[72]....
        /*0824*/ 	.word	0x0000f110


	//   ....[73]....
        /*0828*/ 	.word	0x0000f120


	//   ....[74]....
        /*082c*/ 	.word	0x0000f230


	//   ....[75]....
        /*0830*/ 	.word	0x0000f240


	//   ....[76]....
        /*0834*/ 	.word	0x0000f2d0


	//   ....[77]....
        /*0838*/ 	.word	0x0000f2e0


	//   ....[78]....
        /*083c*/ 	.word	0x0000f370


	//   ....[79]....
        /*0840*/ 	.word	0x0000f380


	//   ....[80]....
        /*0844*/ 	.word	0x0000f410


	//   ....[81]....
        /*0848*/ 	.word	0x0000f420


	//   ....[82]....
        /*084c*/ 	.word	0x0000f4b0


	//   ....[83]....
        /*0850*/ 	.word	0x0000f4c0


	//   ....[84]....
        /*0854*/ 	.word	0x0000f510


	//   ....[85]....
        /*0858*/ 	.word	0x0000f540


	//   ....[86]....
        /*085c*/ 	.word	0x00011d90


	//   ....[87]....
        /*0860*/ 	.word	0x00011dc0


	//   ....[88]....
        /*0864*/ 	.word	0x00011e10


	//   ....[89]....
        /*0868*/ 	.word	0x00011e50


	//   ....[90]....
        /*086c*/ 	.word	0x00011e80


	//   ....[91]....
        /*0870*/ 	.word	0x00011eb0


	//   ....[92]....
        /*0874*/ 	.word	0x00011ee0


	//   ....[93]....
        /*0878*/ 	.word	0x00011f10


	//   ....[94]....
        /*087c*/ 	.word	0x000120d0


	//   ....[95]....
        /*0880*/ 	.word	0x00012100


	//   ....[96]....
        /*0884*/ 	.word	0x00012130


	//   ....[97]....
        /*0888*/ 	.word	0x00012160


	//   ....[98]....
        /*088c*/ 	.word	0x00012190


	//   ....[99]....
        /*0890*/ 	.word	0x000121c0


	//   ....[100]....
        /*0894*/ 	.word	0x00012290


	//   ....[101]....
        /*0898*/ 	.word	0x000122b0


	//   ....[102]....
        /*089c*/ 	.word	0x000122c0


	//   ....[103]....
        /*08a0*/ 	.word	0x00012340


	//   ....[104]....
        /*08a4*/ 	.word	0x00012e70


	//   ....[105]....
        /*08a8*/ 	.word	0x00013420


	//   ....[106]....
        /*08ac*/ 	.word	0x000135f0


	//   ....[107]....
        /*08b0*/ 	.word	0x00013640


	//   ....[108]....
        /*08b4*/ 	.word	0x000136a0


	//   ....[109]....
        /*08b8*/ 	.word	0x00013740


	//   ....[110]....
        /*08bc*/ 	.word	0x00013800


	//   ....[111]....
        /*08c0*/ 	.word	0x00013910


	//   ....[112]....
        /*08c4*/ 	.word	0x00013970


	//   ....[113]....
        /*08c8*/ 	.word	0x00013a70


	//   ....[114]....
        /*08cc*/ 	.word	0x00013ad0


	//   ....[115]....
        /*08d0*/ 	.word	0x00013bd0


	//   ....[116]....
        /*08d4*/ 	.word	0x00013c30


	//   ....[117]....
        /*08d8*/ 	.word	0x00013d30


	//   ....[118]....
        /*08dc*/ 	.word	0x00013d90


	//   ....[119]....
        /*08e0*/ 	.word	0x00013e70


	//   ....[120]....
        /*08e4*/ 	.word	0x00013ef0


	//   ....[121]....
        /*08e8*/ 	.word	0x00013fd0


	//   ....[122]....
        /*08ec*/ 	.word	0x00014300


	//   ....[123]....
        /*08f0*/ 	.word	0x000143a0


	//   ....[124]....
        /*08f4*/ 	.word	0x00014530


	//   ....[125]....
        /*08f8*/ 	.word	0x000145a0


	//   ....[126]....
        /*08fc*/ 	.word	0x00014610


	//   ....[127]....
        /*0900*/ 	.word	0x00014680


	//   ....[128]....
        /*0904*/ 	.word	0x000146f0


	//   ....[129]....
        /*0908*/ 	.word	0x00014770


	//   ....[130]....
        /*090c*/ 	.word	0x00014810


	//   ....[131]....
        /*0910*/ 	.word	0x000148b0


	//   ....[132]....
        /*0914*/ 	.word	0x00014920


	//   ....[133]....
        /*0918*/ 	.word	0x00014990


	//   ....[134]....
        /*091c*/ 	.word	0x00014a00


	//   ....[135]....
        /*0920*/ 	.word	0x00014a80


	//   ....[136]....
        /*0924*/ 	.word	0x00014b00


	//   ....[137]....
        /*0928*/ 	.word	0x00014bb0


	//   ....[138]....
        /*092c*/ 	.word	0x00014c00


	//   ....[139]....
        /*0930*/ 	.word	0x00014cc0


	//   ....[140]....
        /*0934*/ 	.word	0x00014df0


	//----- nvinfo : EIATTR_REG_RECONFIG
	.align		4
.L_1073:
        /*0938*/ 	.byte	0x01, 0x54
	.zero		2


	//----- nvinfo : EIATTR_SYSCALL_OFFSETS
	.align		4
        /*093c*/ 	.byte	0x04, 0x46
        /*093e*/ 	.short	(.L_1075 - .L_1074)


	//   ....[0]....
.L_1074:
        /*0940*/ 	.word	0x00001d30


	//   ....[1]....
        /*0944*/ 	.word	0x0000e170


	//   ....[2]....
        /*0948*/ 	.word	0x0000e2c0


	//   ....[3]....
        /*094c*/ 	.word	0x0000e3c0


	//   ....[4]....
        /*0950*/ 	.word	0x0000ec90


	//----- nvinfo : EIATTR_MBARRIER_INSTR_OFFSETS
	.align		4
.L_1075:
        /*0954*/ 	.byte	0x04, 0x39
        /*0956*/ 	.short	(.L_1077 - .L_1076)


	//   ....[0]....
.L_1076:
        /*0958*/ 	.word	0x00000270
        /*095c*/ 	.word	0x000000ff
        /*0960*/ 	.word	0x00028800
        /*0964*/ 	.short	0x0100
        /*0966*/ 	.byte	0x08
	.zero		1


	//   ....[1]....
        /*0968*/ 	.word	0x00000280
        /*096c*/ 	.word	0x000000ff
        /*0970*/ 	.word	0x00028820
        /*0974*/ 	.short	0x0100
        /*0976*/ 	.byte	0x08
	.zero		1


	//   ....[2]....
        /*0978*/ 	.word	0x00000370
        /*097c*/ 	.word	0x000000ff
        /*0980*/ 	.word	0x00028830
        /*0984*/ 	.short	0x0100
        /*0986*/ 	.byte	0x08
	.zero		1


	//   ....[3]....
        /*0988*/ 	.word	0x00000380
        /*098c*/ 	.word	0x000000ff
        /*0990*/ 	.word	0x00028840
        /*0994*/ 	.short	0x0100
        /*0996*/ 	.byte	0x08
	.zero		1


	//   ....[4]....
        /*0998*/ 	.word	0x00000390
        /*099c*/ 	.word	0x000000ff
        /*09a0*/ 	.word	0x00028838
        /*09a4*/ 	.short	0x0100
        /*09a6*/ 	.byte	0x08
	.zero		1


	//   ....[5]....
        /*09a8*/ 	.word	0x000003a0
        /*09ac*/ 	.word	0x000000ff
        /*09b0*/ 	.word	0x00028848
        /*09b4*/ 	.short	0x0100
        /*09b6*/ 	.byte	0x08
	.zero		1


	//   ....[6]....
        /*09b8*/ 	.word	0x000004d0
        /*09bc*/ 	.word	0x000000ff
        /*09c0*/ 	.word	0x00028850
        /*09c4*/ 	.short	0x0100
        /*09c6*/ 	.byte	0x08
	.zero		1


	//   ....[7]....
        /*09c8*/ 	.word	0x000004e0
        /*09cc*/ 	.word	0x000000ff
        /*09d0*/ 	.word	0x00028860
        /*09d4*/ 	.short	0x0100
        /*09d6*/ 	.byte	0x08
	.zero		1


	//   ....[8]....
        /*09d8*/ 	.word	0x000004f0
        /*09dc*/ 	.word	0x000000ff
        /*09e0*/ 	.word	0x00028858
        /*09e4*/ 	.short	0x0100
        /*09e6*/ 	.byte	0x08
	.zero		1


	//   ....[9]....
        /*09e8*/ 	.word	0x00000500
        /*09ec*/ 	.word	0x000000ff
        /*09f0*/ 	.word	0x00028868
        /*09f4*/ 	.short	0x0100
        /*09f6*/ 	.byte	0x08
	.zero		1


	//   ....[10]....
        /*09f8*/ 	.word	0x000005f0
        /*09fc*/ 	.word	0x000000ff
        /*0a00*/ 	.word	0x00028870
        /*0a04*/ 	.short	0x0100
        /*0a06*/ 	.byte	0x06
	.zero		1


	//   ....[11]....
        /*0a08*/ 	.word	0x00000600
        /*0a0c*/ 	.word	0x000000ff
        /*0a10*/ 	.word	0x00028880
        /*0a14*/ 	.short	0x0100
        /*0a16*/ 	.byte	0x06
	.zero		1


	//   ....[12]....
        /*0a18*/ 	.word	0x00000610
        /*0a1c*/ 	.word	0x000000ff
        /*0a20*/ 	.word	0x00028878
        /*0a24*/ 	.short	0x0100
        /*0a26*/ 	.byte	0x06
	.zero		1


	//   ....[13]....
        /*0a28*/ 	.word	0x00000620
        /*0a2c*/ 	.word	0x000000ff
        /*0a30*/ 	.word	0x00028888
        /*0a34*/ 	.short	0x0100
        /*0a36*/ 	.byte	0x06
	.zero		1


	//   ....[14]....
        /*0a38*/ 	.word	0x00000750
        /*0a3c*/ 	.word	0x000000ff
        /*0a40*/ 	.word	0x00028890
        /*0a44*/ 	.short	0x0100
        /*0a46*/ 	.byte	0x08
	.zero		1


	//   ....[15]....
        /*0a48*/ 	.word	0x00000760
        /*0a4c*/ 	.word	0x000000ff
        /*0a50*/ 	.word	0x000288a0
        /*0a54*/ 	.short	0x0100
        /*0a56*/ 	.byte	0x08
	.zero		1


	//   ....[16]....
        /*0a58*/ 	.word	0x00000770
        /*0a5c*/ 	.word	0x000000ff
        /*0a60*/ 	.word	0x00028898
        /*0a64*/ 	.short	0x0100
        /*0a66*/ 	.byte	0x08
	.zero		1


	//   ....[17]....
        /*0a68*/ 	.word	0x00000780
        /*0a6c*/ 	.word	0x000000ff
        /*0a70*/ 	.word	0x000288a8
        /*0a74*/ 	.short	0x0100
        /*0a76*/ 	.byte	0x08
	.zero		1


	//   ....[18]....
        /*0a78*/ 	.word	0x000008b0
        /*0a7c*/ 	.word	0x000000ff
        /*0a80*/ 	.word	0x000288b0
        /*0a84*/ 	.short	0x0100
        /*0a86*/ 	.byte	0x08
	.zero		1


	//   ....[19]....
        /*0a88*/ 	.word	0x000008c0
        /*0a8c*/ 	.word	0x000000ff
        /*0a90*/ 	.word	0x000288c0
        /*0a94*/ 	.short	0x0100
        /*0a96*/ 	.byte	0x08
	.zero		1


	//   ....[20]....
        /*0a98*/ 	.word	0x000008d0
        /*0a9c*/ 	.word	0x000000ff
        /*0aa0*/ 	.word	0x000288b8
        /*0aa4*/ 	.short	0x0100
        /*0aa6*/ 	.byte	0x08
	.zero		1


	//   ....[21]....
        /*0aa8*/ 	.word	0x000008e0
        /*0aac*/ 	.word	0x000000ff
        /*0ab0*/ 	.word	0x000288c8
        /*0ab4*/ 	.short	0x0100
        /*0ab6*/ 	.byte	0x08
	.zero		1


	//   ....[22]....
        /*0ab8*/ 	.word	0x00001db0
        /*0abc*/ 	.word	0x000000ff
        /*0ac0*/ 	.word	0x00028800
        /*0ac4*/ 	.short	0x010a
        /*0ac6*/ 	.byte	0x29
	.zero		1


	//   ....[23]....
        /*0ac8*/ 	.word	0x00001e30
        /*0acc*/ 	.word	0x00000000
        /*0ad0*/ 	.word	0x00028830
        /*0ad4*/ 	.short	0x010a
        /*0ad6*/ 	.byte	0x3f
	.zero		1


	//   ....[24]....
        /*0ad8*/ 	.word	0x00001e90
        /*0adc*/ 	.word	0x00000000
        /*0ae0*/ 	.word	0x00028830
        /*0ae4*/ 	.short	0x010a
        /*0ae6*/ 	.byte	0x3f
	.zero		1


	//   ....[25]....
        /*0ae8*/ 	.word	0x000026b0
        /*0aec*/ 	.word	0x00000000
        /*0af0*/ 	.word	0x00000000
        /*0af4*/ 	.short	0x0101
        /*0af6*/ 	.byte	0x3f
	.zero		1


	//   ....[26]....
        /*0af8*/ 	.word	0x000042a0
        /*0afc*/ 	.word	0x000000ff
        /*0b00*/ 	.word	0x00028830
        /*0b04*/ 	.short	0x010a
        /*0b06*/ 	.byte	0x06
	.zero		1


	//   ....[27]....
        /*0b08*/ 	.word	0x000042e0
        /*0b0c*/ 	.word	0x000000ff
        /*0b10*/ 	.word	0x00028830
        /*0b14*/ 	.short	0x010a
        /*0b16*/ 	.byte	0x06
	.zero		1


	//   ....[28]....
        /*0b18*/ 	.word	0x00004620
        /*0b1c*/ 	.word	0x000000ff
        /*0b20*/ 	.word	0x00028850
        /*0b24*/ 	.short	0x010a
        /*0b26*/ 	.byte	0x06
	.zero		1


	//   ....[29]....
        /*0b28*/ 	.word	0x00004660
        /*0b2c*/ 	.word	0x000000ff
        /*0b30*/ 	.word	0x00028850
        /*0b34*/ 	.short	0x010a
        /*0b36*/ 	.byte	0x06
	.zero		1


	//   ....[30]....
        /*0b38*/ 	.word	0x000060a0
        /*0b3c*/ 	.word	0x0000001c
        /*0b40*/ 	.word	0x00000000
        /*0b44*/ 	.short	0x0101
        /*0b46*/ 	.byte	0x3f
	.zero		1


	//   ....[31]....
        /*0b48*/ 	.word	0x00006240
        /*0b4c*/ 	.word	0x0000001c
        /*0b50*/ 	.word	0x00000000
        /*0b54*/ 	.short	0x0101
        /*0b56*/ 	.byte	0x3f
	.zero		1


	//   ....[32]....
        /*0b58*/ 	.word	0x00006c40
        /*0b5c*/ 	.word	0x000000ff
        /*0b60*/ 	.word	0x00028830
        /*0b64*/ 	.short	0x010a
        /*0b66*/ 	.byte	0x06
	.zero		1


	//   ....[33]....
        /*0b68*/ 	.word	0x00006c80
        /*0b6c*/ 	.word	0x000000ff
        /*0b70*/ 	.word	0x00028830
        /*0b74*/ 	.short	0x010a
        /*0b76*/ 	.byte	0x06
	.zero		1


	//   ....[34]....
        /*0b78*/ 	.word	0x00006fc0
        /*0b7c*/ 	.word	0x000000ff
        /*0b80*/ 	.word	0x00028850
        /*0b84*/ 	.short	0x010a
        /*0b86*/ 	.byte	0x06
	.zero		1


	//   ....[35]....
        /*0b88*/ 	.word	0x00007000
        /*0b8c*/ 	.word	0x000000ff
        /*0b90*/ 	.word	0x00028850
        /*0b94*/ 	.short	0x010a
        /*0b96*/ 	.byte	0x06
	.zero		1


	//   ....[36]....
        /*0b98*/ 	.word	0x00008240
        /*0b9c*/ 	.word	0x0000001f
        /*0ba0*/ 	.word	0x00000000
        /*0ba4*/ 	.short	0x0101
        /*0ba6*/ 	.byte	0x3f
	.zero		1


	//   ....[37]....
        /*0ba8*/ 	.word	0x000083f0
        /*0bac*/ 	.word	0x0000001f
        /*0bb0*/ 	.word	0x00000000
        /*0bb4*/ 	.short	0x0101
        /*0bb6*/ 	.byte	0x3f
	.zero		1


	//   ....[38]....
        /*0bb8*/ 	.word	0x00008bc0
        /*0bbc*/ 	.word	0x000000ff
        /*0bc0*/ 	.word	0x00028850
        /*0bc4*/ 	.short	0x010a
        /*0bc6*/ 	.byte	0x05
	.zero		1


	//   ....[39]....
        /*0bc8*/ 	.word	0x00008c00
        /*0bcc*/ 	.word	0x000000ff
        /*0bd0*/ 	.word	0x00028850
        /*0bd4*/ 	.short	0x010a
        /*0bd6*/ 	.byte	0x05
	.zero		1


	//   ....[40]....
        /*0bd8*/ 	.word	0x00009140
        /*0bdc*/ 	.word	0x00000008
        /*0be0*/ 	.word	0x00000000
        /*0be4*/ 	.short	0x0101
        /*0be6*/ 	.byte	0x3f
	.zero		1


	//   ....[41]....
        /*0be8*/ 	.word	0x0000a7f0
        /*0bec*/ 	.word	0x00000014
        /*0bf0*/ 	.word	0x00000000
        /*0bf4*/ 	.short	0x0101
        /*0bf6*/ 	.byte	0x3f
	.zero		1


	//   ....[42]....
        /*0bf8*/ 	.word	0x0000aca0
        /*0bfc*/ 	.word	0x00000014
        /*0c00*/ 	.word	0x00000000
        /*0c04*/ 	.short	0x0101
        /*0c06*/ 	.byte	0x3f
	.zero		1


	//   ....[43]....
        /*0c08*/ 	.word	0x0000e7a0
        /*0c0c*/ 	.word	0x00000000
        /*0c10*/ 	.word	0x00028840
        /*0c14*/ 	.short	0x010a
        /*0c16*/ 	.byte	0x3f
	.zero		1


	//   ....[44]....
        /*0c18*/ 	.word	0x0000f610
        /*0c1c*/ 	.word	0x00000012
        /*0c20*/ 	.word	0x00028800
        /*0c24*/ 	.short	0x0107
        /*0c26*/ 	.byte	0x3f
	.zero		1


	//   ....[45]....
        /*0c28*/ 	.word	0x0000f720
        /*0c2c*/ 	.word	0x00000012
        /*0c30*/ 	.word	0x00028800
        /*0c34*/ 	.short	0x0101
        /*0c36*/ 	.byte	0x3f
	.zero		1


	//   ....[46]....
        /*0c38*/ 	.word	0x0000f740
        /*0c3c*/ 	.word	0x00000012
        /*0c40*/ 	.word	0x00028820
        /*0c44*/ 	.short	0x010a
        /*0c46*/ 	.byte	0x3f
	.zero		1


	//   ....[47]....
        /*0c48*/ 	.word	0x0000fb00
        /*0c4c*/ 	.word	0x00000003
        /*0c50*/ 	.word	0x00028840
        /*0c54*/ 	.short	0x010a
        /*0c56*/ 	.byte	0x3f
	.zero		1


	//   ....[48]....
        /*0c58*/ 	.word	0x0000fea0
        /*0c5c*/ 	.word	0x00000003
        /*0c60*/ 	.word	0x00000060
        /*0c64*/ 	.short	0x010a
        /*0c66*/ 	.byte	0x3f
	.zero		1


	//   ....[49]....
        /*0c68*/ 	.word	0x00010530
        /*0c6c*/ 	.word	0x00000003
        /*0c70*/ 	.word	0x00028840
        /*0c74*/ 	.short	0x010a
        /*0c76*/ 	.byte	0x3f
	.zero		1


	//   ....[50]....
        /*0c78*/ 	.word	0x000108d0
        /*0c7c*/ 	.word	0x00000002
        /*0c80*/ 	.word	0x00000060
        /*0c84*/ 	.short	0x010a
        /*0c86*/ 	.byte	0x3f
	.zero		1


	//   ....[51]....
        /*0c88*/ 	.word	0x00010ea0
        /*0c8c*/ 	.word	0x00000002
        /*0c90*/ 	.word	0x00028840
        /*0c94*/ 	.short	0x010a
        /*0c96*/ 	.byte	0x3f
	.zero		1


	//   ....[52]....
        /*0c98*/ 	.word	0x00011240
        /*0c9c*/ 	.word	0x00000002
        /*0ca0*/ 	.word	0x00000060
        /*0ca4*/ 	.short	0x010a
        /*0ca6*/ 	.byte	0x3f
	.zero		1


	//   ....[53]....
        /*0ca8*/ 	.word	0x000117c0
        /*0cac*/ 	.word	0x00000000
        /*0cb0*/ 	.word	0x00028860
        /*0cb4*/ 	.short	0x010a
        /*0cb6*/ 	.byte	0x3f
	.zero		1


	//   ....[54]....
        /*0cb8*/ 	.word	0x00012df0
        /*0cbc*/ 	.word	0x00000000
        /*0cc0*/ 	.word	0x00028820
        /*0cc4*/ 	.short	0x010a
        /*0cc6*/ 	.byte	0x3f
	.zero		1


	//   ....[55]....
        /*0cc8*/ 	.word	0x00012fe0
        /*0ccc*/ 	.word	0x00000006
        /*0cd0*/ 	.word	0x00000000
        /*0cd4*/ 	.short	0x010a
        /*0cd6*/ 	.byte	0x3f
	.zero		1


	//   ....[56]....
        /*0cd8*/ 	.word	0x00013010
        /*0cdc*/ 	.word	0x00000007
        /*0ce0*/ 	.word	0x00000000
        /*0ce4*/ 	.short	0x010a
        /*0ce6*/ 	.byte	0x3f
	.zero		1


	//   ....[57]....
        /*0ce8*/ 	.word	0x00013070
        /*0cec*/ 	.word	0x00000004
        /*0cf0*/ 	.word	0x00000000
        /*0cf4*/ 	.short	0x010a
        /*0cf6*/ 	.byte	0x3f
	.zero		1


	//   ....[58]....
        /*0cf8*/ 	.word	0x000130a0
        /*0cfc*/ 	.word	0x00000003
        /*0d00*/ 	.word	0x00000000
        /*0d04*/ 	.short	0x010a
        /*0d06*/ 	.byte	0x3f
	.zero		1


	//   ....[59]....
        /*0d08*/ 	.word	0x00013110
        /*0d0c*/ 	.word	0x00000003
        /*0d10*/ 	.word	0x00028800
        /*0d14*/ 	.short	0x010a
        /*0d16*/ 	.byte	0x3f
	.zero		1


	//   ....[60]....
        /*0d18*/ 	.word	0x00013160
        /*0d1c*/ 	.word	0x00000000
        /*0d20*/ 	.word	0x00028830
        /*0d24*/ 	.short	0x010a
        /*0d26*/ 	.byte	0x3f
	.zero		1


	//   ....[61]....
        /*0d28*/ 	.word	0x000131c0
        /*0d2c*/ 	.word	0x00000007
        /*0d30*/ 	.word	0x00028830
        /*0d34*/ 	.short	0x010a
        /*0d36*/ 	.byte	0x3f
	.zero		1


	//   ....[62]....
        /*0d38*/ 	.word	0x00013220
        /*0d3c*/ 	.word	0x00000007
        /*0d40*/ 	.word	0x00028850
        /*0d44*/ 	.short	0x010a
        /*0d46*/ 	.byte	0x3f
	.zero		1


	//   ....[63]....
        /*0d48*/ 	.word	0x00013280
        /*0d4c*/ 	.word	0x00000007
        /*0d50*/ 	.word	0x00028830
        /*0d54*/ 	.short	0x010a
        /*0d56*/ 	.byte	0x3f
	.zero		1


	//   ....[64]....
        /*0d58*/ 	.word	0x000132e0
        /*0d5c*/ 	.word	0x00000007
        /*0d60*/ 	.word	0x00028850
        /*0d64*/ 	.short	0x010a
        /*0d66*/ 	.byte	0x3f
	.zero		1


	//   ....[65]....
        /*0d68*/ 	.word	0x00013340
        /*0d6c*/ 	.word	0x00000006
        /*0d70*/ 	.word	0x00028850
        /*0d74*/ 	.short	0x010a
        /*0d76*/ 	.byte	0x3f
	.zero		1


	//   ....[66]....
        /*0d78*/ 	.word	0x000134e0
        /*0d7c*/ 	.word	0x00000000
        /*0d80*/ 	.word	0x00028840
        /*0d84*/ 	.short	0x010a
        /*0d86*/ 	.byte	0x3f
	.zero		1


	//   ....[67]....
        /*0d88*/ 	.word	0x00014010
        /*0d8c*/ 	.word	0x00000012
        /*0d90*/ 	.word	0x00028820
        /*0d94*/ 	.short	0x010a
        /*0d96*/ 	.byte	0x3f
	.zero		1


	//   ....[68]....
        /*0d98*/ 	.word	0x00014060
        /*0d9c*/ 	.word	0x00000003
        /*0da0*/ 	.word	0x00028840
        /*0da4*/ 	.short	0x010a
        /*0da6*/ 	.byte	0x3f
	.zero		1


	//   ....[69]....
        /*0da8*/ 	.word	0x000140b0
        /*0dac*/ 	.word	0x00000003
        /*0db0*/ 	.word	0x00000060
        /*0db4*/ 	.short	0x010a
        /*0db6*/ 	.byte	0x3f
	.zero		1


	//   ....[70]....
        /*0db8*/ 	.word	0x00014100
        /*0dbc*/ 	.word	0x00000003
        /*0dc0*/ 	.word	0x00028840
        /*0dc4*/ 	.short	0x010a
        /*0dc6*/ 	.byte	0x3f
	.zero		1


	//   ....[71]....
        /*0dc8*/ 	.word	0x00014150
        /*0dcc*/ 	.word	0x00000002
        /*0dd0*/ 	.word	0x00000060
        /*0dd4*/ 	.short	0x010a
        /*0dd6*/ 	.byte	0x3f
	.zero		1


	//   ....[72]....
        /*0dd8*/ 	.word	0x000141a0
        /*0ddc*/ 	.word	0x00000002
        /*0de0*/ 	.word	0x00028840
        /*0de4*/ 	.short	0x010a
        /*0de6*/ 	.byte	0x3f
	.zero		1


	//   ....[73]....
        /*0de8*/ 	.word	0x000141f0
        /*0dec*/ 	.word	0x00000002
        /*0df0*/ 	.word	0x00000060
        /*0df4*/ 	.short	0x010a
        /*0df6*/ 	.byte	0x3f
	.zero		1


	//   ....[74]....
        /*0df8*/ 	.word	0x00014240
        /*0dfc*/ 	.word	0x00000000
        /*0e00*/ 	.word	0x00028860
        /*0e04*/ 	.short	0x010a
        /*0e06*/ 	.byte	0x3f
	.zero		1


	//   ....[75]....
        /*0e08*/ 	.word	0x00014d10
        /*0e0c*/ 	.word	0x00000000
        /*0e10*/ 	.word	0x00028820
        /*0e14*/ 	.short	0x010a
        /*0e16*/ 	.byte	0x3f
	.zero		1


	//   ....[76]....
        /*0e18*/ 	.word	0x00014eb0
        /*0e1c*/ 	.word	0x00000006
        /*0e20*/ 	.word	0x00000000
        /*0e24*/ 	.short	0x010a
        /*0e26*/ 	.byte	0x3f
	.zero		1


	//   ....[77]....
        /*0e28*/ 	.word	0x00014f00
        /*0e2c*/ 	.word	0x00000007
        /*0e30*/ 	.word	0x00000000
        /*0e34*/ 	.short	0x010a
        /*0e36*/ 	.byte	0x3f
	.zero		1


	//   ....[78]....
        /*0e38*/ 	.word	0x00014f50
        /*0e3c*/ 	.word	0x00000004
        /*0e40*/ 	.word	0x00000000
        /*0e44*/ 	.short	0x010a
        /*0e46*/ 	.byte	0x3f
	.zero		1


	//----- nvinfo : EIATTR_NUM_MBARRIERS
	.align		4
.L_1077:
        /*0e48*/ 	.byte	0x03, 0x38
        /*0e4a*/ 	.short	0x0016


	//----- nvinfo : EIATTR_EXIT_INSTR_OFFSETS
	.align		4
        /*0e4c*/ 	.byte	0x04, 0x1c
        /*0e4e*/ 	.short	(.L_1079 - .L_1078)


	//   ....[0]....
.L_1078:
        /*0e50*/ 	.word	0x00000a80


	//   ....[1]....
        /*0e54*/ 	.word	0x0000c3e0


	//   ....[2]....
        /*0e58*/ 	.word	0x000130f0


	//----- nvinfo : EIATTR_MAX_THREADS
	.align		4
.L_1079:
        /*0e5c*/ 	.byte	0x04, 0x05
        /*0e5e*/ 	.short	(.L_1081 - .L_1080)
.L_1080:
        /*0e60*/ 	.word	0x00000180
        /*0e64*/ 	.word	0x00000001
        /*0e68*/ 	.word	0x00000001


	//----- nvinfo : EIATTR_CRS_STACK_SIZE
	.align		4
.L_1081:
        /*0e6c*/ 	.byte	0x04, 0x1e
        /*0e6e*/ 	.short	(.L_1083 - .L_1082)
.L_1082:
        /*0e70*/ 	.word	0x00000000


	//----- nvinfo : EIATTR_CBANK_PARAM_SIZE
	.align		4
.L_1083:
        /*0e74*/ 	.byte	0x03, 0x19
        /*0e76*/ 	.short	0x0af0


	//----- nvinfo : EIATTR_PARAM_CBANK
	.align		4
        /*0e78*/ 	.byte	0x04, 0x0a
        /*0e7a*/ 	.short	(.L_1085 - .L_1084)
	.align		4
.L_1084:
        /*0e7c*/ 	.word	index@(.nv.constant0._ZN7cutlass13device_kernelIN5flash11enable_sm90INS1_16FlashAttnFwdSm90INS1_25CollectiveMainloopFwdSm90ILi2EN4cute5tupleIJNS5_1CILi1EEES8_S8_EEENS6_IJNS7_ILi128EEESA_SA_EEELi128ENS_6half_tEfNS_4arch4Sm90ELb1ELb0ELb0ELb1ELb0ELb0ELb0ELb1ELb1ELb1ELb1ELb0EEENS1_21CollectiveEpilogueFwdISB_S9_SC_SE_Li256ELb1ELb1ELb1ELb0EEENS1_36VarlenDynamicPersistentTileSchedulerILi128ELi128ELi256ELi128ELb1ELb1ELb1ELb1ELb1ELb1EEEEEEEEEvNT_6ParamsE)
        /*0e80*/ 	.short	0x0210
        /*0e82*/ 	.short	0x0af0


	//----- nvinfo : EIATTR_SW_WAR
	.align		4
.L_1085:
        /*0e84*/ 	.byte	0x04, 0x36
        /*0e86*/ 	.short	(.L_1087 - .L_1086)
.L_1086:
        /*0e88*/ 	.word	0x00000008
.L_1087:


//--------------------- .nv.info._ZN7cutlass13device_kernelIN5flash11enable_sm90INS1_16FlashAttnFwdSm90INS1_25CollectiveMainloopFwdSm90ILi2EN4cute5tupleIJNS5_1CILi1EEES8_S8_EEENS6_IJNS7_ILi128EEESA_SA_EEELi128ENS_6half_tEfNS_4arch4Sm90ELb1ELb0ELb0ELb1ELb0ELb1ELb0ELb1ELb1ELb1ELb1ELb0EEENS1_21CollectiveEpilogueFwdISB_S9_SC_SE_Li256ELb1ELb1ELb1ELb0EEENS1_36VarlenDynamicPersistentTileSchedulerILi128ELi128ELi256ELi128ELb1ELb1ELb1ELb1ELb1ELb1EEEEEEEEEvNT_6ParamsE --------------------------
	.section	.nv.info._ZN7cutlass13device_kernelIN5flash11enable_sm90INS1_16FlashAttnFwdSm90INS1_25CollectiveMainloopFwdSm90ILi2EN4cute5tupleIJNS5_1CILi1EEES8_S8_EEENS6_IJNS7_ILi128EEESA_SA_EEELi128ENS_6half_tEfNS_4arch4Sm90ELb1ELb0ELb0ELb1ELb0ELb1ELb0ELb1ELb1ELb1ELb1ELb0EEENS1_21CollectiveEpilogueFwdISB_S9_SC_SE_Li256ELb1ELb1ELb1ELb0EEENS1_36VarlenDynamicPersistentTileSchedulerILi128ELi128ELi256ELi128ELb1ELb1ELb1ELb1ELb1ELb1EEEEEEEEEvNT_6ParamsE,"",@"SHT_CUDA_INFO"
	.sectionflags	@""
	.align	4


	//----- nvinfo : EIATTR_CUDA_API_VERSION
	.align		4
        /*0000*/ 	.byte	0x04, 0x37
        /*0002*/ 	.short	(.L_1089 - .L_1088)
.L_1088:
        /*0004*/ 	.word	0x00000082


	//----- nvinfo : EIATTR_KPARAM_INFO
	.align		4
.L_1089:
        /*0008*/ 	.byte	0x04, 0x17
        /*000a*/ 	.short	(.L_1091 - .L_1090)
.L_1090:
        /*000c*/ 	.word	0x00000000
        /*0010*/ 	.short	0x0000
        /*0012*/ 	.short	0x0070
        /*0014*/ 	.byte	0x00, 0xf0, 0x01, 0x2a


	//----- nvinfo : EIATTR_SPARSE_MMA_MASK
	.align		4
.L_1091:
        /*0018*/ 	.byte	0x03, 0x50
        /*001a*/ 	.short	0x0000


	//----- nvinfo : EIATTR_MAXREG_COUNT
	.align		4
        /*001c*/ 	.byte	0x03, 0x1b
        /*001e*/ 	.short	0x00a8


	//----- nvinfo : EIATTR_NUM_BARRIERS
	.align		4
        /*0020*/ 	.byte	0x02, 0x4c
        /*0022*/ 	.byte	0x10
	.zero		1


	//----- nvinfo : EIATTR_EXTERNS
	.align		4
        /*0024*/ 	.byte	0x04, 0x0f
        /*0026*/ 	.short	(.L_1093 - .L_1092)


	//   ....[0]....
	.align		4
.L_1092:
        /*0028*/ 	.word	index@(__assertfail)


	//----- nvinfo : EIATTR_ANNOTATIONS
	.align		4
.L_1093:
        /*002c*/ 	.byte	0x04, 0x55
        /*002e*/ 	.short	(.L_1095 - .L_1094)


	//   ....[0]....
.L_1094:
        /* <DEDUP_REMOVED lines=104> */


	//----- nvinfo : EIATTR_MERCURY_ISA_VERSION
	.align		4
.L_1095:
        /*06a0*/ 	.byte	0x03, 0x5f
        /*06a2*/ 	.short	0x0101


	//----- nvinfo : EIATTR_UNUSED_LOAD_BYTE_OFFSET
	.align		4
        /*06a4*/ 	.byte	0x04, 0x44
        /*06a6*/ 	.short	(.L_1097 - .L_1096)


	//   ....[0]....
.L_1096:
        /*06a8*/ 	.word	0x00000ad0
        /*06ac*/ 	.word	0x0000fff0


	//   ....[1]....
        /*06b0*/ 	.word	0x00015ff0
        /*06b4*/ 	.word	0x0000fff0


	//----- nvinfo : EIATTR_INT_WARP_WIDE_INSTR_OFFSETS
	.align		4
.L_1097:
        /*06b8*/ 	.byte	0x04, 0x31
        /*06ba*/ 	.short	(.L_1099 - .L_1098)


	//   ....[0]....
.L_1098:
        /*06bc*/ 	.word	0x00000190


	//   ....[1]....
        /*06c0*/ 	.word	0x000001d0


	//   ....[2]....
        /*06c4*/ 	.word	0x00000240


	//   ....[3]....
        /*06c8*/ 	.word	0x0001c1f0


	//   ....[4]....
        /*06cc*/ 	.word	0x0001c280


	//   ....[5]....
        /*06d0*/ 	.word	0x0001f940


	//   ....[6]....
        /*06d4*/ 	.word	0x0001f9a0


	//----- nvinfo : EIATTR_COOP_GROUP_MASK_REGIDS
	.align		4
.L_1099:
        /*06d8*/ 	.byte	0x04, 0x29
        /*06da*/ 	.short	(.L_1101 - .L_1100)


	//   ....[0]....
.L_1100:
        /*06dc*/ 	.word	0xffffffff


	//   ....[1]....
        /*06e0*/ 	.word	0xffffffff


	//   ....[2]....
        /*06e4*/ 	.word	0xffffffff


	//   ....[3]....
        /*06e8*/ 	.word	0xffffffff


	//   ....[4]....
        /*06ec*/ 	.word	0xffffffff


	//   ....[5]....
        /*06f0*/ 	.word	0xffffffff


	//   ....[6]....
        /*06f4*/ 	.word	0xffffffff


	//   ....[7]....
        /*06f8*/ 	.word	0xffffffff


	//   ....[8]....
        /*06fc*/ 	.word	0xffffffff


	//   ....[9]....
        /*0700*/ 	.word	0xffffffff


	//   ....[10]....
        /*0704*/ 	.word	0xffffffff


	//   ....[11]....
        /*0708*/ 	.word	0xffffffff


	//   ....[12]....
        /*070c*/ 	.word	0xffffffff


	//   ....[13]....
        /*0710*/ 	.word	0xffffffff


	//   ....[14]....
        /*0714*/ 	.word	0xffffffff


	//   ....[15]....
        /*0718*/ 	.word	0xffffffff


	//   ....[16]....
        /*071c*/ 	.word	0xffffffff


	//   ....[17]....
        /*0720*/ 	.word	0xffffffff


	//   ....[18]....
        /*0724*/ 	.word	0xffffffff


	//   ....[19]....
        /*0728*/ 	.word	0xffffffff


	//   ....[20]....
        /*072c*/ 	.word	0xffffffff


	//   ....[21]....
        /*0730*/ 	.word	0xffffffff


	//   ....[22]....
        /*0734*/ 	.word	0xffffffff


	//   ....[23]....
        /*0738*/ 	.word	0xffffffff


	//   ....[24]....
        /*073c*/ 	.word	0xffffffff


	//   ....[25]....
        /*0740*/ 	.word	0xffffffff


	//   ....[26]....
        /*0744*/ 	.word	0xffffffff


	//   ....[27]....
        /*0748*/ 	.word	0xffffffff


	//   ....[28]....
        /*074c*/ 	.word	0xffffffff


	//   ....[29]....
        /*0750*/ 	.word	0xffffffff


	//   ....[30]....
        /*0754*/ 	.word	0xffffffff


	//   ....[31]....
        /*0758*/ 	.word	0xffffffff


	//   ....[32]....
        /*075c*/ 	.word	0xffffffff


	//   ....[33]....
        /*0760*/ 	.word	0xffffffff


	//   ....[34]....
        /*0764*/ 	.word	0xffffffff


	//   ....[35]....
        /*0768*/ 	.word	0xffffffff


	//   ....[36]....
        /*076c*/ 	.word	0xffffffff


	//   ....[37]....
        /*0770*/ 	.word	0xffffffff


	//   ....[38]....
        /*0774*/ 	.word	0xffffffff


	//   ....[39]....
        /*0778*/ 	.word	0xffffffff


	//   ....[40]....
        /*077c*/ 	.word	0xffffffff


	//   ....[41]....
        /*0780*/ 	.word	0xffffffff


	//   ....[42]....
        /*0784*/ 	.word	0xffffffff


	//   ....[43]....
        /*0788*/ 	.word	0xffffffff


	//   ....[44]....
        /*078c*/ 	.word	0xffffffff


	//   ....[45]....
        /*0790*/ 	.word	0xffffffff


	//   ....[46]....
        /*0794*/ 	.word	0xffffffff


	//   ....[47]....
        /*0798*/ 	.word	0xffffffff


	//   ....[48]....
        /*079c*/ 	.word	0xffffffff


	//   ....[49]....
        /*07a0*/ 	.word	0xffffffff


	//   ....[50]....
        /*07a4*/ 	.word	0xffffffff


	//   ....[51]....
        /*07a8*/ 	.word	0xffffffff


	//   ....[52]....
        /*07ac*/ 	.word	0xffffffff


	//   ....[53]....
        /*07b0*/ 	.word	0xffffffff


	//   ....[54]....
        /*07b4*/ 	.word	0xffffffff


	//   ....[55]....
        /*07b8*/ 	.word	0xffffffff


	//   ....[56]....
        /*07bc*/ 	.word	0xffffffff


	//   ....[57]....
        /*07c0*/ 	.word	0xffffffff


	//   ....[58]....
        /*07c4*/ 	.word	0xffffffff


	//   ....[59]....
        /*07c8*/ 	.word	0xffffffff


	//   ....[60]....
        /*07cc*/ 	.word	0xffffffff


	//   ....[61]....
        /*07d0*/ 	.word	0xffffffff


	//   ....[62]....
        /*07d4*/ 	.word	0xffffffff


	//   ....[63]....
        /*07d8*/ 	.word	0xffffffff


	//   ....[64]....
        /*07dc*/ 	.word	0xffffffff


	//   ....[65]....
        /*07e0*/ 	.word	0xffffffff


	//   ....[66]....
        /*07e4*/ 	.word	0xffffffff


	//   ....[67]....
        /*07e8*/ 	.word	0xffffffff


	//   ....[68]....
        /*07ec*/ 	.word	0xffffffff


	//   ....[69]....
        /*07f0*/ 	.word	0xffffffff


	//   ....[70]....
        /*07f4*/ 	.word	0xffffffff


	//   ....[71]....
        /*07f8*/ 	.word	0xffffffff


	//   ....[72]....
        /*07fc*/ 	.word	0xffffffff


	//   ....[73]....
        /*0800*/ 	.word	0xffffffff


	//   ....[74]....
        /*0804*/ 	.word	0xffffffff


	//   ....[75]....
        /*0808*/ 	.word	0xffffffff


	//   ....[76]....
        /*080c*/ 	.word	0xffffffff


	//   ....[77]....
        /*0810*/ 	.word	0xffffffff


	//   ....[78]....
        /*0814*/ 	.word	0xffffffff


	//   ....[79]....
        /*0818*/ 	.word	0xffffffff


	//   ....[80]....
        /*081c*/ 	.word	0xffffffff


	//   ....[81]....
        /*0820*/ 	.word	0xffffffff


	//   ....[82]....
        /*0824*/ 	.word	0xffffffff


	//   ....[83]....
        /*0828*/ 	.word	0xffffffff


	//   ....[84]....
        /*082c*/ 	.word	0xffffffff


	//   ....[85]....
        /*0830*/ 	.word	0xffffffff


	//   ....[86]....
        /*0834*/ 	.word	0xffffffff


	//   ....[87]....
        /*0838*/ 	.word	0xffffffff


	//   ....[88]....
        /*083c*/ 	.word	0xffffffff


	//   ....[89]....
        /*0840*/ 	.word	0xffffffff


	//   ....[90]....
        /*0844*/ 	.word	0xffffffff


	//   ....[91]....
        /*0848*/ 	.word	0xffffffff


	//   ....[92]....
        /*084c*/ 	.word	0xffffffff


	//   ....[93]....
        /*0850*/ 	.word	0xffffffff


	//   ....[94]....
        /*0854*/ 	.word	0xffffffff


	//   ....[95]....
        /*0858*/ 	.word	0xffffffff


	//   ....[96]....
        /*085c*/ 	.word	0xffffffff


	//   ....[97]....
        /*0860*/ 	.word	0xffffffff


	//   ....[98]....
        /*0864*/ 	.word	0xffffffff


	//   ....[99]....
        /*0868*/ 	.word	0xffffffff


	//   ....[100]....
        /*086c*/ 	.word	0xffffffff


	//   ....[101]....
        /*0870*/ 	.word	0xffffffff


	//   ....[102]....
        /*0874*/ 	.word	0xffffffff


	//   ....[103]....
        /*0878*/ 	.word	0xffffffff


	//   ....[104]....
        /*087c*/ 	.word	0xffffffff


	//   ....[105]....
        /*0880*/ 	.word	0xffffffff


	//   ....[106]....
        /*0884*/ 	.word	0xffffffff


	//   ....[107]....
        /*0888*/ 	.word	0xffffffff


	//   ....[108]....
        /*088c*/ 	.word	0xffffffff


	//   ....[109]....
        /*0890*/ 	.word	0xffffffff


	//   ....[110]....
        /*0894*/ 	.word	0xffffffff


	//   ....[111]....
        /*0898*/ 	.word	0xffffffff


	//   ....[112]....
        /*089c*/ 	.word	0xffffffff


	//   ....[113]....
        /*08a0*/ 	.word	0xffffffff


	//   ....[114]....
        /*08a4*/ 	.word	0xffffffff


	//   ....[115]....
        /*08a8*/ 	.word	0xffffffff


	//   ....[116]....
        /*08ac*/ 	.word	0xffffffff


	//   ....[117]....
        /*08b0*/ 	.word	0xffffffff


	//   ....[118]....
        /*08b4*/ 	.word	0xffffffff


	//   ....[119]....
        /*08b8*/ 	.word	0xffffffff


	//   ....[120]....
        /*08bc*/ 	.word	0xffffffff


	//   ....[121]....
        /*08c0*/ 	.word	0xffffffff


	//   ....[122]....
        /*08c4*/ 	.word	0xffffffff


	//   ....[123]....
        /*08c8*/ 	.word	0xffffffff


	//   ....[124]....
        /*08cc*/ 	.word	0xffffffff


	//   ....[125]....
        /*08d0*/ 	.word	0xffffffff


	//   ....[126]....
        /*08d4*/ 	.word	0xffffffff


	//   ....[127]....
        /*08d8*/ 	.word	0xffffffff


	//   ....[128]....
        /*08dc*/ 	.word	0xffffffff


	//   ....[129]....
        /*08e0*/ 	.word	0xffffffff


	//   ....[130]....
        /*08e4*/ 	.word	0xffffffff


	//   ....[131]....
        /*08e8*/ 	.word	0xffffffff


	//   ....[132]....
        /*08ec*/ 	.word	0xffffffff


	//   ....[133]....
        /*08f0*/ 	.word	0xffffffff


	//   ....[134]....
        /*08f4*/ 	.word	0xffffffff


	//   ....[135]....
        /*08f8*/ 	.word	0xffffffff


	//   ....[136]....
        /*08fc*/ 	.word	0xffffffff


	//   ....[137]....
        /*0900*/ 	.word	0xffffffff


	//   ....[138]....
        /*0904*/ 	.word	0x0500000f


	//   ....[139]....
        /*0908*/ 	.word	0x0500000f


	//   ....[140]....
        /*090c*/ 	.word	0x0500000f


	//   ....[141]....
        /*0910*/ 	.word	0x0500000f


	//   ....[142]....
        /*0914*/ 	.word	0x0500000f


	//   ....[143]....
        /*0918*/ 	.word	0x0500000f


	//   ....[144]....
        /*091c*/ 	.word	0x0500000f


	//   ....[145]....
        /*0920*/ 	.word	0x0500000f


	//   ....[146]....
        /*0924*/ 	.word	0x0500000f


	//   ....[147]....
        /*0928*/ 	.word	0x0500000f


	//   ....[148]....
        /*092c*/ 	.word	0x0500000f


	//   ....[149]....
        /*0930*/ 	.word	0x0500000f


	//   ....[150]....
        /*0934*/ 	.word	0x0500000f


	//   ....[151]....
        /*0938*/ 	.word	0x0500000f


	//   ....[152]....
        /*093c*/ 	.word	0x0500000f


	//   ....[153]....
        /*0940*/ 	.word	0x0500000f


	//   ....[154]....
        /*0944*/ 	.word	0x0500000f


	//   ....[155]....
        /*0948*/ 	.word	0x0500000f


	//   ....[156]....
        /*094c*/ 	.word	0x0500000f


	//   ....[157]....
        /*0950*/ 	.word	0x0500000f


	//   ....[158]....
        /*0954*/ 	.word	0x0500000f


	//   ....[159]....
        /*0958*/ 	.word	0x0500000f


	//   ....[160]....
        /*095c*/ 	.word	0x0500000f


	//   ....[161]....
        /*0960*/ 	.word	0x0500000f


	//   ....[162]....
        /*0964*/ 	.word	0x0500000f


	//   ....[163]....
        /*0968*/ 	.word	0x0500000f


	//   ....[164]....
        /*096c*/ 	.word	0x0500000f


	//   ....[165]....
        /*0970*/ 	.word	0x0500000f


	//   ....[166]....
        /*0974*/ 	.word	0x0500000f


	//   ....[167]....
        /*0978*/ 	.word	0x0500000f


	//   ....[168]....
        /*097c*/ 	.word	0x0500000f


	//   ....[169]....
        /*0980*/ 	.word	0x0500000f


	//   ....[170]....
        /*0984*/ 	.word	0x0500000f


	//   ....[171]....
        /*0988*/ 	.word	0x0500000f


	//   ....[172]....
        /*098c*/ 	.word	0x0500000f


	//   ....[173]....
        /*0990*/ 	.word	0x0500000f


	//   ....[174]....
        /*0994*/ 	.word	0x0500000f


	//   ....[175]....
        /*0998*/ 	.word	0x0500000f


	//   ....[176]....
        /*099c*/ 	.word	0x0500000f


	//   ....[177]....
        /*09a0*/ 	.word	0x0500000f


	//   ....[178]....
        /*09a4*/ 	.word	0x0500000f


	//   ....[179]....
        /*09a8*/ 	.word	0x0500000f


	//   ....[180]....
        /*09ac*/ 	.word	0x0500000f


	//   ....[181]....
        /*09b0*/ 	.word	0x0500000f


	//   ....[182]....
        /*09b4*/ 	.word	0x0500000f


	//   ....[183]....
        /*09b8*/ 	.word	0x0500000f


	//   ....[184]....
        /*09bc*/ 	.word	0x0500000f


	//   ....[185]....
        /*09c0*/ 	.word	0x0500000f


	//   ....[186]....
        /*09c4*/ 	.word	0x0500000f


	//   ....[187]....
        /*09c8*/ 	.word	0x0500000f


	//   ....[188]....
        /*09cc*/ 	.word	0x0500000f


	//   ....[189]....
        /*09d0*/ 	.word	0x0500000f


	//   ....[190]....
        /*09d4*/ 	.word	0x0500000f


	//   ....[191]....
        /*09d8*/ 	.word	0x0500000f


	//   ....[192]....
        /*09dc*/ 	.word	0x0500000f


	//   ....[193]....
        /*09e0*/ 	.word	0x0500000f


	//   ....[194]....
        /*09e4*/ 	.word	0x0500000f


	//   ....[195]....
        /*09e8*/ 	.word	0x0500000f


	//   ....[196]....
        /*09ec*/ 	.word	0x0500000f


	//   ....[197]....
        /*09f0*/ 	.word	0x0500000f


	//   ....[198]....
        /*09f4*/ 	.word	0x0500000f


	//   ....[199]....
        /*09f8*/ 	.word	0x0500000f


	//   ....[200]....
        /*09fc*/ 	.word	0x0500000f


	//   ....[201]....
        /*0a00*/ 	.word	0x0500000f


	//   ....[202]....
        /*0a04*/ 	.word	0x0500000f


	//   ....[203]....
        /*0a08*/ 	.word	0x0500000f


	//   ....[204]....
        /*0a0c*/ 	.word	0x0500000f


	//   ....[205]....
        /*0a10*/ 	.word	0x0500000f


	//   ....[206]....
        /*0a14*/ 	.word	0x0500000f


	//   ....[207]....
        /*0a18*/ 	.word	0x0500000f


	//   ....[208]....
        /*0a1c*/ 	.word	0x0500000f


	//   ....[209]....
        /*0a20*/ 	.word	0x0500000f


	//   ....[210]....
        /*0a24*/ 	.word	0x0500000f


	//   ....[211]....
        /*0a28*/ 	.word	0x0500000f


	//   ....[212]....
        /*0a2c*/ 	.word	0x0500000f


	//   ....[213]....
        /*0a30*/ 	.word	0x0500000f


	//   ....[214]....
        /*0a34*/ 	.word	0x0500000f


	//   ....[215]....
        /*0a38*/ 	.word	0x0500000f


	//   ....[216]....
        /*0a3c*/ 	.word	0x0500000f


	//   ....[217]....
        /*0a40*/ 	.word	0x0500000f


	//   ....[218]....
        /*0a44*/ 	.word	0x0500000f


	//   ....[219]....
        /*0a48*/ 	.word	0x0500000f


	//   ....[220]....
        /*0a4c*/ 	.word	0x0500000f


	//   ....[221]....
        /*0a50*/ 	.word	0x0500000f


	//   ....[222]....
        /*0a54*/ 	.word	0x0500000f


	//   ....[223]....
        /*0a58*/ 	.word	0x0500000f


	//   ....[224]....
        /*0a5c*/ 	.word	0x0500000f


	//   ....[225]....
        /*0a60*/ 	.word	0x0500000f


	//   ....[226]....
        /*0a64*/ 	.word	0x0500000f


	//   ....[227]....
        /*0a68*/ 	.word	0x0500000f


	//----- nvinfo : EIATTR_COOP_GROUP_INSTR_OFFSETS
	.align		4
.L_1101:
        /*0a6c*/ 	.byte	0x04, 0x28
        /*0a6e*/ 	.short	(.L_1103 - .L_1102)


	//   ....[0]....
.L_1102:
        /*0a70*/ 	.word	0x00000070


	//   ....[1]....
        /*0a74*/ 	.word	0x000001a0


	//   ....[2]....
        /*0a78*/ 	.word	0x000001f0


	//   ....[3]....
        /*0a7c*/ 	.word	0x00000420


	//   ....[4]....
        /*0a80*/ 	.word	0x00000580


	//   ....[5]....
        /*0a84*/ 	.word	0x000006a0


	//   ....[6]....
        /*0a88*/ 	.word	0x00000800


	//   ....[7]....
        /*0a8c*/ 	.word	0x000091c0


	//   ....[8]....
        /*0a90*/ 	.word	0x00009890


	//   ....[9]....
        /*0a94*/ 	.word	0x000098a0


	//   ....[10]....
        /*0a98*/ 	.word	0x000098b0


	//   ....[11]....
        /*0a9c*/ 	.word	0x000098c0


	//   ....[12]....
        /*0aa0*/ 	.word	0x00009c00


	//   ....[13]....
        /*0aa4*/ 	.word	0x00009c10


	//   ....[14]....
        /*0aa8*/ 	.word	0x00009c20


	//   ....[15]....
        /*0aac*/ 	.word	0x00009c30


	//   ....[16]....
        /*0ab0*/ 	.word	0x00009f10


	//   ....[17]....
        /*0ab4*/ 	.word	0x00009f20


	//   ....[18]....
        /*0ab8*/ 	.word	0x00009f30


	//   ....[19]....
        /*0abc*/ 	.word	0x00009f40


	//   ....[20]....
        /*0ac0*/ 	.word	0x0000a240


	//   ....[21]....
        /*0ac4*/ 	.word	0x0000a250


	//   ....[22]....
        /*0ac8*/ 	.word	0x0000a260


	//   ....[23]....
        /*0acc*/ 	.word	0x0000a270


	//   ....[24]....
        /*0ad0*/ 	.word	0x0000bf30


	//   ....[25]....
        /*0ad4*/ 	.word	0x0000bf50


	//   ....[26]....
        /*0ad8*/ 	.word	0x0000bf60


	//   ....[27]....
        /*0adc*/ 	.word	0x0000bf70


	//   ....[28]....
        /*0ae0*/ 	.word	0x0000c080


	//   ....[29]....
        /*0ae4*/ 	.word	0x0000c0e0


	//   ....[30]....
        /*0ae8*/ 	.word	0x0000c110


	//   ....[31]....
        /*0aec*/ 	.word	0x0000c150


	//   ....[32]....
        /*0af0*/ 	.word	0x0000c460


	//   ....[33]....
        /*0af4*/ 	.word	0x0000c480


	//   ....[34]....
        /*0af8*/ 	.word	0x0000c4a0


	//   ....[35]....
        /*0afc*/ 	.word	0x0000c4b0


	//   ....[36]....
        /*0b00*/ 	.word	0x0000c570


	//   ....[37]....
        /*0b04*/ 	.word	0x0000c590


	//   ....[38]....
        /*0b08*/ 	.word	0x0000c5a0


	//   ....[39]....
        /*0b0c*/ 	.word	0x0000c640


	//   ....[40]....
        /*0b10*/ 	.word	0x0000e980


	//   ....[41]....
        /*0b14*/ 	.word	0x0000ec40


	//   ....[42]....
        /*0b18*/ 	.word	0x0000f190


	//   ....[43]....
        /*0b1c*/ 	.word	0x0000f1e0


	//   ....[44]....
        /*0b20*/ 	.word	0x0000fb40


	//   ....[45]....
        /*0b24*/ 	.word	0x0000fbc0


	//   ....[46]....
        /*0b28*/ 	.word	0x00011080


	//   ....[47]....
        /*0b2c*/ 	.word	0x00011710


	//   ....[48]....
        /*0b30*/ 	.word	0x00011740


	//   ....[49]....
        /*0b34*/ 	.word	0x00011760


	//   ....[50]....
        /*0b38*/ 	.word	0x00011e60


	//   ....[51]....
        /*0b3c*/ 	.word	0x00012030


	//   ....[52]....
        /*0b40*/ 	.word	0x00013c40


	//   ....[53]....
        /*0b44*/ 	.word	0x00013cd0


	//   ....[54]....
        /*0b48*/ 	.word	0x000143d0


	//   ....[55]....
        /*0b4c*/ 	.word	0x00014470


	//   ....[56]....
        /*0b50*/ 	.word	0x00015630


	//   ....[57]....
        /*0b54*/ 	.word	0x00015680


	//   ....[58]....
        /*0b58*/ 	.word	0x00015750


	//   ....[59]....
        /*0b5c*/ 	.word	0x00015770


	//   ....[60]....
        /*0b60*/ 	.word	0x00016a80


	//   ....[61]....
        /*0b64*/ 	.word	0x00016aa0


	//   ....[62]....
        /*0b68*/ 	.word	0x00016ac0


	//   ....[63]....
        /*0b6c*/ 	.word	0x00016ad0


	//   ....[64]....
        /*0b70*/ 	.word	0x00017190


	//   ....[65]....
        /*0b74*/ 	.word	0x000171a0


	//   ....[66]....
        /*0b78*/ 	.word	0x000172a0


	//   ....[67]....
        /*0b7c*/ 	.word	0x000172b0


	//   ....[68]....
        /*0b80*/ 	.word	0x000173c0


	//   ....[69]....
        /*0b84*/ 	.word	0x000173d0


	//   ....[70]....
        /*0b88*/ 	.word	0x000174e0


	//   ....[71]....
        /*0b8c*/ 	.word	0x000174f0


	//   ....[72]....
        /*0b90*/ 	.word	0x000178a0


	//   ....[73]....
        /*0b94*/ 	.word	0x000178b0


	//   ....[74]....
        /*0b98*/ 	.word	0x00017e10


	//   ....[75]....
        /*0b9c*/ 	.word	0x00017e20


	//   ....[76]....
        /*0ba0*/ 	.word	0x00018b20


	//   ....[77]....
        /*0ba4*/ 	.word	0x00018b30


	//   ....[78]....
        /*0ba8*/ 	.word	0x00018c40


	//   ....[79]....
        /*0bac*/ 	.word	0x00018c50


	//   ....[80]....
        /*0bb0*/ 	.word	0x00018d60


	//   ....[81]....
        /*0bb4*/ 	.word	0x00018d70


	//   ....[82]....
        /*0bb8*/ 	.word	0x00018e80


	//   ....[83]....
        /*0bbc*/ 	.word	0x00018e90


	//   ....[84]....
        /*0bc0*/ 	.word	0x00019000


	//   ....[85]....
        /*0bc4*/ 	.word	0x00019230


	//   ....[86]....
        /*0bc8*/ 	.word	0x00019260


	//   ....[87]....
        /*0bcc*/ 	.word	0x00019290


	//   ....[88]....
        /*0bd0*/ 	.word	0x000192c0


	//   ....[89]....
        /*0bd4*/ 	.word	0x000192f0


	//   ....[90]....
        /*0bd8*/ 	.word	0x00019320


	//   ....[91]....
        /*0bdc*/ 	.word	0x000194c0


	//   ....[92]....
        /*0be0*/ 	.word	0x000194f0


	//   ....[93]....
        /*0be4*/ 	.word	0x00019520


	//   ....[94]....
        /*0be8*/ 	.word	0x00019550


	//   ....[95]....
        /*0bec*/ 	.word	0x00019580


	//   ....[96]....
        /*0bf0*/ 	.word	0x000195b0


	//   ....[97]....
        /*0bf4*/ 	.word	0x00019650


	//   ....[98]....
        /*0bf8*/ 	.word	0x00019680


	//   ....[99]....
        /*0bfc*/ 	.word	0x00019690


	//   ....[100]....
        /*0c00*/ 	.word	0x000196c0


	//   ....[101]....
        /*0c04*/ 	.word	0x0001ad60


	//   ....[102]....
        /*0c08*/ 	.word	0x0001c7d0


	//   ....[103]....
        /*0c0c*/ 	.word	0x0001d360


	//   ....[104]....
        /*0c10*/ 	.word	0x0001d370


	//   ....[105]....
        /*0c14*/ 	.word	0x0001d420


	//   ....[106]....
        /*0c18*/ 	.word	0x0001d430


	//   ....[107]....
        /*0c1c*/ 	.word	0x0001d4c0


	//   ....[108]....
        /*0c20*/ 	.word	0x0001d4d0


	//   ....[109]....
        /*0c24*/ 	.word	0x0001d560


	//   ....[110]....
        /*0c28*/ 	.word	0x0001d570


	//   ....[111]....
        /*0c2c*/ 	.word	0x0001d600


	//   ....[112]....
        /*0c30*/ 	.word	0x0001d610


	//   ....[113]....
        /*0c34*/ 	.word	0x0001d6a0


	//   ....[114]....
        /*0c38*/ 	.word	0x0001d6b0


	//   ....[115]....
        /*0c3c*/ 	.word	0x0001d740


	//   ....[116]....
        /*0c40*/ 	.word	0x0001d750


	//   ....[117]....
        /*0c44*/ 	.word	0x0001d7a0


	//   ....[118]....
        /*0c48*/ 	.word	0x0001d7d0


	//   ....[119]....
        /*0c4c*/ 	.word	0x000200d0


	//   ....[120]....
        /*0c50*/ 	.word	0x00020140


	//   ....[121]....
        /*0c54*/ 	.word	0x00020170


	//   ....[122]....
        /*0c58*/ 	.word	0x00020180


	//   ....[123]....
        /*0c5c*/ 	.word	0x000201b0


	//   ....[124]....
        /*0c60*/ 	.word	0x000201e0


	//   ....[125]....
        /*0c64*/ 	.word	0x00020210


	//   ....[126]....
        /*0c68*/ 	.word	0x00020240


	//   ....[127]....
        /*0c6c*/ 	.word	0x00020410


	//   ....[128]....
        /*0c70*/ 	.word	0x00020440


	//   ....[129]....
        /*0c74*/ 	.word	0x00020470


	//   ....[130]....
        /*0c78*/ 	.word	0x000204a0


	//   ....[131]....
        /*0c7c*/ 	.word	0x000204d0


	//   ....[132]....
        /*0c80*/ 	.word	0x00020500


	//   ....[133]....
        /*0c84*/ 	.word	0x000205d0


	//   ....[134]....
        /*0c88*/ 	.word	0x000205f0


	//   ....[135]....
        /*0c8c*/ 	.word	0x00020600


	//   ....[136]....
        /*0c90*/ 	.word	0x00020680


	//   ....[137]....
        /*0c94*/ 	.word	0x000211b0


	//   ....[138]....
        /*0c98*/ 	.word	0x00021620


	//   ....[139]....
        /*0c9c*/ 	.word	0x000216d0


	//   ....[140]....
        /*0ca0*/ 	.word	0x00021760


	//   ....[141]....
        /*0ca4*/ 	.word	0x000217b0


	//   ....[142]....
        /*0ca8*/ 	.word	0x00021800


	//   ....[143]....
        /*0cac*/ 	.word	0x00021890


	//   ....[144]....
        /*0cb0*/ 	.word	0x00021920


	//   ....[145]....
        /*0cb4*/ 	.word	0x00021970


	//   ....[146]....
        /*0cb8*/ 	.word	0x000219c0


	//   ....[147]....
        /*0cbc*/ 	.word	0x00021a50


	//   ....[148]....
        /*0cc0*/ 	.word	0x00021ae0


	//   ....[149]....
        /*0cc4*/ 	.word	0x00021b30


	//   ....[150]....
        /*0cc8*/ 	.word	0x00021b80


	//   ....[151]....
        /*0ccc*/ 	.word	0x00021c10


	//   ....[152]....
        /*0cd0*/ 	.word	0x00021ca0


	//   ....[153]....
        /*0cd4*/ 	.word	0x00021cf0


	//   ....[154]....
        /*0cd8*/ 	.word	0x00021d40


	//   ....[155]....
        /*0cdc*/ 	.word	0x00021e40


	//   ....[156]....
        /*0ce0*/ 	.word	0x00021ef0


	//   ....[157]....
        /*0ce4*/ 	.word	0x00021f70


	//   ....[158]....
        /*0ce8*/ 	.word	0x00022000


	//   ....[159]....
        /*0cec*/ 	.word	0x000221a0


	//   ....[160]....
        /*0cf0*/ 	.word	0x000222a0


	//   ....[161]....
        /*0cf4*/ 	.word	0x00022300


	//   ....[162]....
        /*0cf8*/ 	.word	0x00022350


	//   ....[163]....
        /*0cfc*/ 	.word	0x000223e0


	//   ....[164]....
        /*0d00*/ 	.word	0x00022480


	//   ....[165]....
        /*0d04*/ 	.word	0x00022500


	//   ....[166]....
        /*0d08*/ 	.word	0x00022570


	//   ....[167]....
        /*0d0c*/ 	.word	0x000226e0


	//   ....[168]....
        /*0d10*/ 	.word	0x000227d0


	//   ....[169]....
        /*0d14*/ 	.word	0x00022820


	//   ....[170]....
        /*0d18*/ 	.word	0x00022870


	//   ....[171]....
        /*0d1c*/ 	.word	0x00022b50


	//   ....[172]....
        /*0d20*/ 	.word	0x00022ba0


	//   ....[173]....
        /*0d24*/ 	.word	0x00022c30


	//   ....[174]....
        /*0d28*/ 	.word	0x00022cc0


	//   ....[175]....
        /*0d2c*/ 	.word	0x00022d50


	//   ....[176]....
        /*0d30*/ 	.word	0x00022de0


	//   ....[177]....
        /*0d34*/ 	.word	0x00022e70


	//   ....[178]....
        /*0d38*/ 	.word	0x00022f00


	//   ....[179]....
        /*0d3c*/ 	.word	0x00022f80


	//   ....[180]....
        /*0d40*/ 	.word	0x00022fd0


	//   ....[181]....
        /*0d44*/ 	.word	0x00023060


	//   ....[182]....
        /*0d48*/ 	.word	0x000230f0


	//   ....[183]....
        /*0d4c*/ 	.word	0x00023170


	//   ....[184]....
        /*0d50*/ 	.word	0x000231c0


	//   ....[185]....
        /*0d54*/ 	.word	0x00023250


	//   ....[186]....
        /*0d58*/ 	.word	0x000232e0


	//   ....[187]....
        /*0d5c*/ 	.word	0x00023370


	//   ....[188]....
        /*0d60*/ 	.word	0x00023400


	//   ....[189]....
        /*0d64*/ 	.word	0x00023490


	//   ....[190]....
        /*0d68*/ 	.word	0x00023520


	//   ....[191]....
        /*0d6c*/ 	.word	0x000235e0


	//   ....[192]....
        /*0d70*/ 	.word	0x000238d0


	//   ....[193]....
        /*0d74*/ 	.word	0x00023ab0


	//   ....[194]....
        /*0d78*/ 	.word	0x00023b00


	//   ....[195]....
        /*0d7c*/ 	.word	0x00023b60


	//   ....[196]....
        /*0d80*/ 	.word	0x00023c60


	//   ....[197]....
        /*0d84*/ 	.word	0x00023cc0


	//   ....[198]....
        /*0d88*/ 	.word	0x00023dc0


	//   ....[199]....
        /*0d8c*/ 	.word	0x00023e20


	//   ....[200]....
        /*0d90*/ 	.word	0x00023f20


	//   ....[201]....
        /*0d94*/ 	.word	0x00023f80


	//   ....[202]....
        /*0d98*/ 	.word	0x00024080


	//   ....[203]....
        /*0d9c*/ 	.word	0x000240e0


	//   ....[204]....
        /*0da0*/ 	.word	0x000241e0


	//   ....[205]....
        /*0da4*/ 	.word	0x00024240


	//   ....[206]....
        /*0da8*/ 	.word	0x00024340


	//   ....[207]....
        /*0dac*/ 	.word	0x000243a0


	//   ....[208]....
        /*0db0*/ 	.word	0x00024480


	//   ....[209]....
        /*0db4*/ 	.word	0x000247b0


	//   ....[210]....
        /*0db8*/ 	.word	0x00024860


	//   ....[211]....
        /*0dbc*/ 	.word	0x000249e0


	//   ....[212]....
        /*0dc0*/ 	.word	0x00024a70


	//   ....[213]....
        /*0dc4*/ 	.word	0x00024af0


	//   ....[214]....
        /*0dc8*/ 	.word	0x00024b70


	//   ....[215]....
        /*0dcc*/ 	.word	0x00024bf0


	//   ....[216]....
        /*0dd0*/ 	.word	0x00024c80


	//   ....[217]....
        /*0dd4*/ 	.word	0x00024d20


	//   ....[218]....
        /*0dd8*/ 	.word	0x00024df0


	//   ....[219]....
        /*0ddc*/ 	.word	0x00024e70


	//   ....[220]....
        /*0de0*/ 	.word	0x00024ef0


	//   ....[221]....
        /*0de4*/ 	.word	0x00024f70


	//   ....[222]....
        /*0de8*/ 	.word	0x00025000


	//   ....[223]....
        /*0dec*/ 	.word	0x00025080


	//   ....[224]....
        /*0df0*/ 	.word	0x00025130


	//   ....[225]....
        /*0df4*/ 	.word	0x00025180


	//   ....[226]....
        /*0df8*/ 	.word	0x00025240


	//   ....[227]....
        /*0dfc*/ 	.word	0x00025370


	//----- nvinfo : EIATTR_REG_RECONFIG
	.align		4
.L_1103:
        /*0e00*/ 	.byte	0x01, 0x54
	.zero		2


	//----- nvinfo : EIATTR_SYSCALL_OFFSETS
	.align		4
        /*0e04*/ 	.byte	0x04, 0x46
        /*0e06*/ 	.short	(.L_1105 - .L_1104)


	//   ....[0]....
.L_1104:
        /*0e08*/ 	.word	0x00001ef0


	//   ....[1]....
        /*0e0c*/ 	.word	0x00002040


	//   ....[2]....
        /*0e10*/ 	.word	0x00009360


	//   ....[3]....
        /*0e14*/ 	.word	0x00009650


	//   ....[4]....
        /*0e18*/ 	.word	0x0001c3f0


	//   ....[5]....
        /*0e1c*/ 	.word	0x0001c540


	//   ....[6]....
        /*0e20*/ 	.word	0x0001c630


	//   ....[7]....
        /*0e24*/ 	.word	0x0001cf30


	//----- nvinfo : EIATTR_MBARRIER_INSTR_OFFSETS
	.align		4
.L_1105:
        /*0e28*/ 	.byte	0x04, 0x39
        /*0e2a*/ 	.short	(.L_1107 - .L_1106)


	//   ....[0]....
.L_1106:
        /*0e2c*/ 	.word	0x000002d0
        /*0e30*/ 	.word	0x000000ff
        /*0e34*/ 	.word	0x00028800
        /*0e38*/ 	.short	0x0100
        /*0e3a*/ 	.byte	0x08
	.zero		1


	//   ....[1]....
        /*0e3c*/ 	.word	0x000002e0
        /*0e40*/ 	.word	0x000000ff
        /*0e44*/ 	.word	0x00028820
        /*0e48*/ 	.short	0x0100
        /*0e4a*/ 	.byte	0x08
	.zero		1


	//   ....[2]....
        /*0e4c*/ 	.word	0x000003d0
        /*0e50*/ 	.word	0x000000ff
        /*0e54*/ 	.word	0x00028830
        /*0e58*/ 	.short	0x0100
        /*0e5a*/ 	.byte	0x08
	.zero		1


	//   ....[3]....
        /*0e5c*/ 	.word	0x000003e0
        /*0e60*/ 	.word	0x000000ff
        /*0e64*/ 	.word	0x00028840
        /*0e68*/ 	.short	0x0100
        /*0e6a*/ 	.byte	0x08
	.zero		1


	//   ....[4]....
        /*0e6c*/ 	.word	0x000003f0
        /*0e70*/ 	.word	0x000000ff
        /*0e74*/ 	.word	0x00028838
        /*0e78*/ 	.short	0x0100
        /*0e7a*/ 	.byte	0x08
	.zero		1


	//   ....[5]....
        /*0e7c*/ 	.word	0x00000400
        /*0e80*/ 	.word	0x000000ff
        /*0e84*/ 	.word	0x00028848
        /*0e88*/ 	.short	0x0100
        /*0e8a*/ 	.byte	0x08
	.zero		1


	//   ....[6]....
        /*0e8c*/ 	.word	0x00000530
        /*0e90*/ 	.word	0x000000ff
        /*0e94*/ 	.word	0x00028850
        /*0e98*/ 	.short	0x0100
        /*0e9a*/ 	.byte	0x08
	.zero		1


	//   ....[7]....
        /*0e9c*/ 	.word	0x00000540
        /*0ea0*/ 	.word	0x000000ff
        /*0ea4*/ 	.word	0x00028860
        /*0ea8*/ 	.short	0x0100
        /*0eaa*/ 	.byte	0x08
	.zero		1


	//   ....[8]....
        /*0eac*/ 	.word	0x00000550
        /*0eb0*/ 	.word	0x000000ff
        /*0eb4*/ 	.word	0x00028858
        /*0eb8*/ 	.short	0x0100
        /*0eba*/ 	.byte	0x08
	.zero		1


	//   ....[9]....
        /*0ebc*/ 	.word	0x00000560
        /*0ec0*/ 	.word	0x000000ff
        /*0ec4*/ 	.word	0x00028868
        /*0ec8*/ 	.short	0x0100
        /*0eca*/ 	.byte	0x08
	.zero		1


	//   ....[10]....
        /*0ecc*/ 	.word	0x00000650
        /*0ed0*/ 	.word	0x000000ff
        /*0ed4*/ 	.word	0x00028870
        /*0ed8*/ 	.short	0x0100
        /*0eda*/ 	.byte	0x06
	.zero		1


	//   ....[11]....
        /*0edc*/ 	.word	0x00000660
        /*0ee0*/ 	.word	0x000000ff
        /*0ee4*/ 	.word	0x00028880
        /*0ee8*/ 	.short	0x0100
        /*0eea*/ 	.byte	0x06
	.zero		1


	//   ....[12]....
        /*0eec*/ 	.word	0x00000670
        /*0ef0*/ 	.word	0x000000ff
        /*0ef4*/ 	.word	0x00028878
        /*0ef8*/ 	.short	0x0100
        /*0efa*/ 	.byte	0x06
	.zero		1


	//   ....[13]....
        /*0efc*/ 	.word	0x00000680
        /*0f00*/ 	.word	0x000000ff
        /*0f04*/ 	.word	0x00028888
        /*0f08*/ 	.short	0x0100
        /*0f0a*/ 	.byte	0x06
	.zero		1


	//   ....[14]....
        /*0f0c*/ 	.word	0x000007b0
        /*0f10*/ 	.word	0x000000ff
        /*0f14*/ 	.word	0x00028890
        /*0f18*/ 	.short	0x0100
        /*0f1a*/ 	.byte	0x08
	.zero		1


	//   ....[15]....
        /*0f1c*/ 	.word	0x000007c0
        /*0f20*/ 	.word	0x000000ff
        /*0f24*/ 	.word	0x000288a0
        /*0f28*/ 	.short	0x0100
        /*0f2a*/ 	.byte	0x08
	.zero		1


	//   ....[16]....
        /*0f2c*/ 	.word	0x000007d0
        /*0f30*/ 	.word	0x000000ff
        /*0f34*/ 	.word	0x00028898
        /*0f38*/ 	.short	0x0100
        /*0f3a*/ 	.byte	0x08
	.zero		1


	//   ....[17]....
        /*0f3c*/ 	.word	0x000007e0
        /*0f40*/ 	.word	0x000000ff
        /*0f44*/ 	.word	0x000288a8
        /*0f48*/ 	.short	0x0100
        /*0f4a*/ 	.byte	0x08
	.zero		1


	//   ....[18]....
        /*0f4c*/ 	.word	0x00000910
        /*0f50*/ 	.word	0x000000ff
        /*0f54*/ 	.word	0x000288b0
        /*0f58*/ 	.short	0x0100
        /*0f5a*/ 	.byte	0x08
	.zero		1


	//   ....[19]....
        /*0f5c*/ 	.word	0x00000920
        /*0f60*/ 	.word	0x000000ff
        /*0f64*/ 	.word	0x000288c0
        /*0f68*/ 	.short	0x0100
        /*0f6a*/ 	.byte	0x08
	.zero		1


	//   ....[20]....
        /*0f6c*/ 	.word	0x00000930
        /*0f70*/ 	.word	0x000000ff
        /*0f74*/ 	.word	0x000288b8
        /*0f78*/ 	.short	0x0100
        /*0f7a*/ 	.byte	0x08
	.zero		1


	//   ....[21]....
        /*0f7c*/ 	.word	0x00000940
        /*0f80*/ 	.word	0x000000ff
        /*0f84*/ 	.word	0x000288c8
        /*0f88*/ 	.short	0x0100
        /*0f8a*/ 	.byte	0x08
	.zero		1


	//   ....[22]....
        /*0f8c*/ 	.word	0x000036d0
        /*0f90*/ 	.word	0x0000006e
        /*0f94*/ 	.word	0x00028890
        /*0f98*/ 	.short	0x010a
        /*0f9a*/ 	.byte	0x3f
	.zero		1


	//   ....[23]....
        /*0f9c*/ 	.word	0x00005cd0
        /*0fa0*/ 	.word	0x0000006e
        /*0fa4*/ 	.word	0x00028890
        /*0fa8*/ 	.short	0x010a
        /*0faa*/ 	.byte	0x3f
	.zero		1


	//   ....[24]....
        /*0fac*/ 	.word	0x00007e50
        /*0fb0*/ 	.word	0x0000006e
        /*0fb4*/ 	.word	0x00028890
        /*0fb8*/ 	.short	0x010a
        /*0fba*/ 	.byte	0x3f
	.zero		1


	//   ....[25]....
        /*0fbc*/ 	.word	0x000084b0
        /*0fc0*/ 	.word	0x00000030
        /*0fc4*/ 	.word	0x00000000
        /*0fc8*/ 	.short	0x0101
        /*0fca*/ 	.byte	0x3f
	.zero		1


	//   ....[26]....
        /*0fcc*/ 	.word	0x000084f0
        /*0fd0*/ 	.word	0x0000006e
        /*0fd4*/ 	.word	0x000288b0
        /*0fd8*/ 	.short	0x010a
        /*0fda*/ 	.byte	0x3f
	.zero		1


	//   ....[27]....
        /*0fdc*/ 	.word	0x00008b40
        /*0fe0*/ 	.word	0x0000006e
        /*0fe4*/ 	.word	0x00000000
        /*0fe8*/ 	.short	0x0101
        /*0fea*/ 	.byte	0x3f
	.zero		1


	//   ....[28]....
        /*0fec*/ 	.word	0x000093e0
        /*0ff0*/ 	.word	0x00000002
        /*0ff4*/ 	.word	0x00028800
        /*0ff8*/ 	.short	0x010a
        /*0ffa*/ 	.byte	0x3f
	.zero		1


	//   ....[29]....
        /*0ffc*/ 	.word	0x00009430
        /*1000*/ 	.word	0x00000002
        /*1004*/ 	.word	0x00028800
        /*1008*/ 	.short	0x010a
        /*100a*/ 	.byte	0x3f
	.zero		1


	//   ....[30]....
        /*100c*/ 	.word	0x0000a4b0
        /*1010*/ 	.word	0x00000002
        /*1014*/ 	.word	0x00028800
        /*1018*/ 	.short	0x010a
        /*101a*/ 	.byte	0x3f
	.zero		1


	//   ....[31]....
        /*101c*/ 	.word	0x0000c890
        /*1020*/ 	.word	0x00000002
        /*1024*/ 	.word	0x00028800
        /*1028*/ 	.short	0x010a
        /*102a*/ 	.byte	0x3f
	.zero		1


	//   ....[32]....
        /*102c*/ 	.word	0x0000e370
        /*1030*/ 	.word	0x00000003
        /*1034*/ 	.word	0x00028830
        /*1038*/ 	.short	0x010a
        /*103a*/ 	.byte	0x3f
	.zero		1


	//   ....[33]....
        /*103c*/ 	.word	0x0000e3e0
        /*1040*/ 	.word	0x00000003
        /*1044*/ 	.word	0x00028830
        /*1048*/ 	.short	0x010a
        /*104a*/ 	.byte	0x3f
	.zero		1


	//   ....[34]....
        /*104c*/ 	.word	0x0000eb90
        /*1050*/ 	.word	0x00000003
        /*1054*/ 	.word	0x00000000
        /*1058*/ 	.short	0x0101
        /*105a*/ 	.byte	0x3f
	.zero		1


	//   ....[35]....
        /*105c*/ 	.word	0x000108d0
        /*1060*/ 	.word	0x00000000
        /*1064*/ 	.word	0x00028830
        /*1068*/ 	.short	0x010a
        /*106a*/ 	.byte	0x3f
	.zero		1


	//   ....[36]....
        /*106c*/ 	.word	0x00010920
        /*1070*/ 	.word	0x00000000
        /*1074*/ 	.word	0x00028830
        /*1078*/ 	.short	0x010a
        /*107a*/ 	.byte	0x3f
	.zero		1


	//   ....[37]....
        /*107c*/ 	.word	0x00010d30
        /*1080*/ 	.word	0x00000006
        /*1084*/ 	.word	0x00028850
        /*1088*/ 	.short	0x010a
        /*108a*/ 	.byte	0x3f
	.zero		1


	//   ....[38]....
        /*108c*/ 	.word	0x00010d70
        /*1090*/ 	.word	0x00000006
        /*1094*/ 	.word	0x00028850
        /*1098*/ 	.short	0x010a
        /*109a*/ 	.byte	0x3f
	.zero		1


	//   ....[39]....
        /*109c*/ 	.word	0x00012710
        /*10a0*/ 	.word	0x00000015
        /*10a4*/ 	.word	0x00000000
        /*10a8*/ 	.short	0x0101
        /*10aa*/ 	.byte	0x3f
	.zero		1


	//   ....[40]....
        /*10ac*/ 	.word	0x000127b0
        /*10b0*/ 	.word	0x0000000e
        /*10b4*/ 	.word	0x00000000
        /*10b8*/ 	.short	0x0101
        /*10ba*/ 	.byte	0x3f
	.zero		1


	//   ....[41]....
        /*10bc*/ 	.word	0x00013400
        /*10c0*/ 	.word	0x00000000
        /*10c4*/ 	.word	0x00028830
        /*10c8*/ 	.short	0x010a
        /*10ca*/ 	.byte	0x3f
	.zero		1


	//   ....[42]....
        /*10cc*/ 	.word	0x00013450
        /*10d0*/ 	.word	0x00000000
        /*10d4*/ 	.word	0x00028830
        /*10d8*/ 	.short	0x010a
        /*10da*/ 	.byte	0x3f
	.zero		1


	//   ....[43]....
        /*10dc*/ 	.word	0x00013860
        /*10e0*/ 	.word	0x00000006
        /*10e4*/ 	.word	0x00028850
        /*10e8*/ 	.short	0x010a
        /*10ea*/ 	.byte	0x3f
	.zero		1


	//   ....[44]....
        /*10ec*/ 	.word	0x000138a0
        /*10f0*/ 	.word	0x00000006
        /*10f4*/ 	.word	0x00028850
        /*10f8*/ 	.short	0x010a
        /*10fa*/ 	.byte	0x3f
	.zero		1


	//   ....[45]....
        /*10fc*/ 	.word	0x00014a20
        /*1100*/ 	.word	0x00000027
        /*1104*/ 	.word	0x00000000
        /*1108*/ 	.short	0x0101
        /*110a*/ 	.byte	0x3f
	.zero		1


	//   ....[46]....
        /*110c*/ 	.word	0x00014ac0
        /*1110*/ 	.word	0x0000000d
        /*1114*/ 	.word	0x00000000
        /*1118*/ 	.short	0x0101
        /*111a*/ 	.byte	0x3f
	.zero		1


	//   ....[47]....
        /*111c*/ 	.word	0x00015530
        /*1120*/ 	.word	0x0000000e
        /*1124*/ 	.word	0x00028850
        /*1128*/ 	.short	0x010a
        /*112a*/ 	.byte	0x3f
	.zero		1


	//   ....[48]....
        /*112c*/ 	.word	0x000155b0
        /*1130*/ 	.word	0x0000000e
        /*1134*/ 	.word	0x00028850
        /*1138*/ 	.short	0x010a
        /*113a*/ 	.byte	0x3f
	.zero		1


	//   ....[49]....
        /*113c*/ 	.word	0x00015b70
        /*1140*/ 	.word	0x00000006
        /*1144*/ 	.word	0x00000000
        /*1148*/ 	.short	0x0101
        /*114a*/ 	.byte	0x3f
	.zero		1


	//   ....[50]....
        /*114c*/ 	.word	0x000170f0
        /*1150*/ 	.word	0x00000003
        /*1154*/ 	.word	0x00000000
        /*1158*/ 	.short	0x0101
        /*115a*/ 	.byte	0x3f
	.zero		1


	//   ....[51]....
        /*115c*/ 	.word	0x000177a0
        /*1160*/ 	.word	0x0000000a
        /*1164*/ 	.word	0x00000000
        /*1168*/ 	.short	0x0101
        /*116a*/ 	.byte	0x3f
	.zero		1


	//   ....[52]....
        /*116c*/ 	.word	0x0001ae40
        /*1170*/ 	.word	0x00000012
        /*1174*/ 	.word	0x00028820
        /*1178*/ 	.short	0x010a
        /*117a*/ 	.byte	0x3f
	.zero		1


	//   ....[53]....
        /*117c*/ 	.word	0x0001af10
        /*1180*/ 	.word	0x00000005
        /*1184*/ 	.word	0x000288a0
        /*1188*/ 	.short	0x010a
        /*118a*/ 	.byte	0x3f
	.zero		1


	//   ....[54]....
        /*118c*/ 	.word	0x0001b250
        /*1190*/ 	.word	0x00000005
        /*1194*/ 	.word	0x000288c0
        /*1198*/ 	.short	0x010a
        /*119a*/ 	.byte	0x3f
	.zero		1


	//   ....[55]....
        /*119c*/ 	.word	0x0001b6f0
        /*11a0*/ 	.word	0x00000006
        /*11a4*/ 	.word	0x000288a0
        /*11a8*/ 	.short	0x010a
        /*11aa*/ 	.byte	0x3f
	.zero		1


	//   ....[56]....
        /*11ac*/ 	.word	0x0001ba10
        /*11b0*/ 	.word	0x00000006
        /*11b4*/ 	.word	0x000288c0
        /*11b8*/ 	.short	0x010a
        /*11ba*/ 	.byte	0x3f
	.zero		1


	//   ....[57]....
        /*11bc*/ 	.word	0x0001ca40
        /*11c0*/ 	.word	0x00000000
        /*11c4*/ 	.word	0x00028840
        /*11c8*/ 	.short	0x010a
        /*11ca*/ 	.byte	0x3f
	.zero		1


	//   ....[58]....
        /*11cc*/ 	.word	0x0001d8a0
        /*11d0*/ 	.word	0x00000012
        /*11d4*/ 	.word	0x00028800
        /*11d8*/ 	.short	0x0107
        /*11da*/ 	.byte	0x3f
	.zero		1


	//   ....[59]....
        /*11dc*/ 	.word	0x0001d9a0
        /*11e0*/ 	.word	0x00000012
        /*11e4*/ 	.word	0x00028800
        /*11e8*/ 	.short	0x0101
        /*11ea*/ 	.byte	0x3f
	.zero		1


	//   ....[60]....
        /*11ec*/ 	.word	0x0001d9c0
        /*11f0*/ 	.word	0x00000012
        /*11f4*/ 	.word	0x00028820
        /*11f8*/ 	.short	0x010a
        /*11fa*/ 	.byte	0x3f
	.zero		1


	//   ....[61]....
        /*11fc*/ 	.word	0x0001dd80
        /*1200*/ 	.word	0x00000003
        /*1204*/ 	.word	0x00028840
        /*1208*/ 	.short	0x010a
        /*120a*/ 	.byte	0x3f
	.zero		1


	//   ....[62]....
        /*120c*/ 	.word	0x0001e110
        /*1210*/ 	.word	0x00000002
        /*1214*/ 	.word	0x00028860
        /*1218*/ 	.short	0x010a
        /*121a*/ 	.byte	0x3f
	.zero		1


	//   ....[63]....
        /*121c*/ 	.word	0x0001e7c0
        /*1220*/ 	.word	0x00000003
        /*1224*/ 	.word	0x00028840
        /*1228*/ 	.short	0x010a
        /*122a*/ 	.byte	0x3f
	.zero		1


	//   ....[64]....
        /*122c*/ 	.word	0x0001eb50
        /*1230*/ 	.word	0x00000002
        /*1234*/ 	.word	0x00028860
        /*1238*/ 	.short	0x010a
        /*123a*/ 	.byte	0x3f
	.zero		1


	//   ....[65]....
        /*123c*/ 	.word	0x0001f160
        /*1240*/ 	.word	0x00000002
        /*1244*/ 	.word	0x00028840
        /*1248*/ 	.short	0x010a
        /*124a*/ 	.byte	0x3f
	.zero		1


	//   ....[66]....
        /*124c*/ 	.word	0x0001f4e0
        /*1250*/ 	.word	0x00000002
        /*1254*/ 	.word	0x00028860
        /*1258*/ 	.short	0x010a
        /*125a*/ 	.byte	0x3f
	.zero		1


	//   ....[67]....
        /*125c*/ 	.word	0x0001fa90
        /*1260*/ 	.word	0x00000000
        /*1264*/ 	.word	0x00028860
        /*1268*/ 	.short	0x010a
        /*126a*/ 	.byte	0x3f
	.zero		1


	//   ....[68]....
        /*126c*/ 	.word	0x00021130
        /*1270*/ 	.word	0x00000000
        /*1274*/ 	.word	0x00028820
        /*1278*/ 	.short	0x010a
        /*127a*/ 	.byte	0x3f
	.zero		1


	//   ....[69]....
        /*127c*/ 	.word	0x00021310
        /*1280*/ 	.word	0x00000006
        /*1284*/ 	.word	0x00000000
        /*1288*/ 	.short	0x010a
        /*128a*/ 	.byte	0x3f
	.zero		1


	//   ....[70]....
        /*128c*/ 	.word	0x00021340
        /*1290*/ 	.word	0x00000007
        /*1294*/ 	.word	0x00000000
        /*1298*/ 	.short	0x010a
        /*129a*/ 	.byte	0x3f
	.zero		1


	//   ....[71]....
        /*129c*/ 	.word	0x000213a0
        /*12a0*/ 	.word	0x00000004
        /*12a4*/ 	.word	0x00000000
        /*12a8*/ 	.short	0x010a
        /*12aa*/ 	.byte	0x3f
	.zero		1


	//   ....[72]....
        /*12ac*/ 	.word	0x000213d0
        /*12b0*/ 	.word	0x00000003
        /*12b4*/ 	.word	0x00000000
        /*12b8*/ 	.short	0x010a
        /*12ba*/ 	.byte	0x3f
	.zero		1


	//   ....[73]....
        /*12bc*/ 	.word	0x00021430
        /*12c0*/ 	.word	0x0000006e
        /*12c4*/ 	.word	0x00028890
        /*12c8*/ 	.short	0x010a
        /*12ca*/ 	.byte	0x3f
	.zero		1


	//   ....[74]....
        /*12cc*/ 	.word	0x00021480
        /*12d0*/ 	.word	0x0000006e
        /*12d4*/ 	.word	0x00028890
        /*12d8*/ 	.short	0x010a
        /*12da*/ 	.byte	0x3f
	.zero		1


	//   ....[75]....
        /*12dc*/ 	.word	0x000214d0
        /*12e0*/ 	.word	0x0000006e
        /*12e4*/ 	.word	0x00028890
        /*12e8*/ 	.short	0x010a
        /*12ea*/ 	.byte	0x3f
	.zero		1


	//   ....[76]....
        /*12ec*/ 	.word	0x00021520
        /*12f0*/ 	.word	0x0000006e
        /*12f4*/ 	.word	0x000288b0
        /*12f8*/ 	.short	0x010a
        /*12fa*/ 	.byte	0x3f
	.zero		1


	//   ....[77]....
        /*12fc*/ 	.word	0x00021d80
        /*1300*/ 	.word	0x00000002
        /*1304*/ 	.word	0x00028800
        /*1308*/ 	.short	0x010a
        /*130a*/ 	.byte	0x3f
	.zero		1


	//   ....[78]....
        /*130c*/ 	.word	0x000228d0
        /*1310*/ 	.word	0x00000002
        /*1314*/ 	.word	0x00028800
        /*1318*/ 	.short	0x010a
        /*131a*/ 	.byte	0x3f
	.zero		1


	//   ....[79]....
        /*131c*/ 	.word	0x00022920
        /*1320*/ 	.word	0x00000003
        /*1324*/ 	.word	0x00028830
        /*1328*/ 	.short	0x010a
        /*132a*/ 	.byte	0x3f
	.zero		1


	//   ....[80]....
        /*132c*/ 	.word	0x00022970
        /*1330*/ 	.word	0x00000000
        /*1334*/ 	.word	0x00028830
        /*1338*/ 	.short	0x010a
        /*133a*/ 	.byte	0x3f
	.zero		1


	//   ....[81]....
        /*133c*/ 	.word	0x000229c0
        /*1340*/ 	.word	0x00000006
        /*1344*/ 	.word	0x00028850
        /*1348*/ 	.short	0x010a
        /*134a*/ 	.byte	0x3f
	.zero		1


	//   ....[82]....
        /*134c*/ 	.word	0x00022a10
        /*1350*/ 	.word	0x00000000
        /*1354*/ 	.word	0x00028830
        /*1358*/ 	.short	0x010a
        /*135a*/ 	.byte	0x3f
	.zero		1


	//   ....[83]....
        /*135c*/ 	.word	0x00022a60
        /*1360*/ 	.word	0x00000006
        /*1364*/ 	.word	0x00028850
        /*1368*/ 	.short	0x010a
        /*136a*/ 	.byte	0x3f
	.zero		1


	//   ....[84]....
        /*136c*/ 	.word	0x00022ab0
        /*1370*/ 	.word	0x0000000e
        /*1374*/ 	.word	0x00028850
        /*1378*/ 	.short	0x010a
        /*137a*/ 	.byte	0x3f
	.zero		1


	//   ....[85]....
        /*137c*/ 	.word	0x000236b0
        /*1380*/ 	.word	0x00000012
        /*1384*/ 	.word	0x00028820
        /*1388*/ 	.short	0x010a
        /*138a*/ 	.byte	0x3f
	.zero		1


	//   ....[86]....
        /*138c*/ 	.word	0x00023700
        /*1390*/ 	.word	0x00000005
        /*1394*/ 	.word	0x000288a0
        /*1398*/ 	.short	0x010a
        /*139a*/ 	.byte	0x3f
	.zero		1


	//   ....[87]....
        /*139c*/ 	.word	0x00023750
        /*13a0*/ 	.word	0x00000005
        /*13a4*/ 	.word	0x000288c0
        /*13a8*/ 	.short	0x010a
        /*13aa*/ 	.byte	0x3f
	.zero		1


	//   ....[88]....
        /*13ac*/ 	.word	0x000237a0
        /*13b0*/ 	.word	0x00000006
        /*13b4*/ 	.word	0x000288a0
        /*13b8*/ 	.short	0x010a
        /*13ba*/ 	.byte	0x3f
	.zero		1


	//   ....[89]....
        /*13bc*/ 	.word	0x000237f0
        /*13c0*/ 	.word	0x00000006
        /*13c4*/ 	.word	0x000288c0
        /*13c8*/ 	.short	0x010a
        /*13ca*/ 	.byte	0x3f
	.zero		1


	//   ....[90]....
        /*13cc*/ 	.word	0x00023990
        /*13d0*/ 	.word	0x00000000
        /*13d4*/ 	.word	0x00028840
        /*13d8*/ 	.short	0x010a
        /*13da*/ 	.byte	0x3f
	.zero		1


	//   ....[91]....
        /*13dc*/ 	.word	0x000244c0
        /*13e0*/ 	.word	0x00000012
        /*13e4*/ 	.word	0x00028820
        /*13e8*/ 	.short	0x010a
        /*13ea*/ 	.byte	0x3f
	.zero		1


	//   ....[92]....
        /*13ec*/ 	.word	0x00024510
        /*13f0*/ 	.word	0x00000003
        /*13f4*/ 	.word	0x00028840
        /*13f8*/ 	.short	0x010a
        /*13fa*/ 	.byte	0x3f
	.zero		1


	//   ....[93]....
        /*13fc*/ 	.word	0x00024560
        /*1400*/ 	.word	0x00000002
        /*1404*/ 	.word	0x00028860
        /*1408*/ 	.short	0x010a
        /*140a*/ 	.byte	0x3f
	.zero		1


	//   ....[94]....
        /*140c*/ 	.word	0x000245b0
        /*1410*/ 	.word	0x00000003
        /*1414*/ 	.word	0x00028840
        /*1418*/ 	.short	0x010a
        /*141a*/ 	.byte	0x3f
	.zero		1


	//   ....[95]....
        /*141c*/ 	.word	0x00024600
        /*1420*/ 	.word	0x00000002
        /*1424*/ 	.word	0x00028860
        /*1428*/ 	.short	0x010a
        /*142a*/ 	.byte	0x3f
	.zero		1


	//   ....[96]....
        /*142c*/ 	.word	0x00024650
        /*1430*/ 	.word	0x00000002
        /*1434*/ 	.word	0x00028840
        /*1438*/ 	.short	0x010a
        /*143a*/ 	.byte	0x3f
	.zero		1


	//   ....[97]....
        /*143c*/ 	.word	0x000246a0
        /*1440*/ 	.word	0x00000002
        /*1444*/ 	.word	0x00028860
        /*1448*/ 	.short	0x010a
        /*144a*/ 	.byte	0x3f
	.zero		1


	//   ....[98]....
        /*144c*/ 	.word	0x000246f0
        /*1450*/ 	.word	0x00000000
        /*1454*/ 	.word	0x00028860
        /*1458*/ 	.short	0x010a
        /*145a*/ 	.byte	0x3f
	.zero		1


	//   ....[99]....
        /*145c*/ 	.word	0x00025290
        /*1460*/ 	.word	0x00000000
        /*1464*/ 	.word	0x00028820
        /*1468*/ 	.short	0x010a
        /*146a*/ 	.byte	0x3f
	.zero		1


	//   ....[100]....
        /*146c*/ 	.word	0x00025430
        /*1470*/ 	.word	0x00000006
        /*1474*/ 	.word	0x00000000
        /*1478*/ 	.short	0x010a
        /*147a*/ 	.byte	0x3f
	.zero		1


	//   ....[101]....
        /*147c*/ 	.word	0x00025480
        /*1480*/ 	.word	0x00000007
        /*1484*/ 	.word	0x00000000
        /*1488*/ 	.short	0x010a
        /*148a*/ 	.byte	0x3f
	.zero		1


	//   ....[102]....
        /*148c*/ 	.word	0x000254d0
        /*1490*/ 	.word	0x00000004
        /*1494*/ 	.word	0x00000000
        /*1498*/ 	.short	0x010a
        /*149a*/ 	.byte	0x3f
	.zero		1


	//----- nvinfo : EIATTR_NUM_MBARRIERS
	.align		4
.L_1107:
        /*149c*/ 	.byte	0x03, 0x38
        /*149e*/ 	.short	0x0016


	//----- nvinfo : EIATTR_EXIT_INSTR_OFFSETS
	.align		4
        /*14a0*/ 	.byte	0x04, 0x1c
        /*14a2*/ 	.short	(.L_1109 - .L_1108)


	//   ....[0]....
.L_1108:
        /*14a4*/ 	.word	0x00021420


	//----- nvinfo : EIATTR_MAX_THREADS
	.align		4
.L_1109:
        /*14a8*/ 	.byte	0x04, 0x05
        /*14aa*/ 	.short	(.L_1111 - .L_1110)
.L_1110:
        /*14ac*/ 	.word	0x00000180
        /*14b0*/ 	.word	0x00000001
        /*14b4*/ 	.word	0x00000001


	//----- nvinfo : EIATTR_CRS_STACK_SIZE
	.align		4
.L_1111:
        /*14b8*/ 	.byte	0x04, 0x1e
        /*14ba*/ 	.short	(.L_1113 - .L_1112)
.L_1112:
        /*14bc*/ 	.word	0x00000000


	//----- nvinfo : EIATTR_CBANK_PARAM_SIZE
	.align		4
.L_1113:
        /*14c0*/ 	.byte	0x03, 0x19
        /*14c2*/ 	.short	0x0af0


	//----- nvinfo : EIATTR_PARAM_CBANK
	.align		4
        /*14c4*/ 	.byte	0x04, 0x0a
        /*14c6*/ 	.short	(.L_1115 - .L_1114)
	.align		4
.L_1114:
        /*14c8*/ 	.word	index@(.nv.constant0._ZN7cutlass13device_kernelIN5flash11enable_sm90INS1_16FlashAttnFwdSm90INS1_25CollectiveMainloopFwdSm90ILi2EN4cute5tupleIJNS5_1CILi1EEES8_S8_EEENS6_IJNS7_ILi128EEESA_SA_EEELi128ENS_6half_tEfNS_4arch4Sm90ELb1ELb0ELb0ELb1ELb0ELb1ELb0ELb1ELb1ELb1ELb1ELb0EEENS1_21CollectiveEpilogueFwdISB_S9_SC_SE_Li256ELb1ELb1ELb1ELb0EEENS1_36VarlenDynamicPersistentTileSchedulerILi128ELi128ELi256ELi128ELb1ELb1ELb1ELb1ELb1ELb1EEEEEEEEEvNT_6ParamsE)
        /*14cc*/ 	.short	0x0210
        /*14ce*/ 	.short	0x0af0


	//----- nvinfo : EIATTR_SW_WAR
	.align		4
.L_1115:
        /*14d0*/ 	.byte	0x04, 0x36
        /*14d2*/ 	.short	(.L_1117 - .L_1116)
.L_1116:
        /*14d4*/ 	.word	0x00000008
.L_1117:


//--------------------- .nv.info._ZN7cutlass13device_kernelIN5flash11enable_sm90INS1_16FlashAttnFwdSm90INS1_25CollectiveMainloopFwdSm90ILi2EN4cute5tupleIJNS5_1CILi1EEES8_S8_EEENS6_IJNS7_ILi192EEENS7_ILi144EEENS7_ILi96EEEEEELi96ENS_6half_tEfNS_4arch4Sm90ELb0ELb0ELb0ELb0ELb0ELb0ELb0ELb0ELb1ELb1ELb1ELb0EEENS1_21CollectiveEpilogueFwdINS6_IJSA_SC_SB_EEES9_SE_SG_Li384ELb0ELb1ELb1ELb0EEENS1_19SingleTileSchedulerILb0ELb1ELb1ELi192EEEEEEEEEvNT_6ParamsE --------------------------
	.section	.nv.info._ZN7cutlass13device_kernelIN5flash11enable_sm90INS1_16FlashAttnFwdSm90INS1_25CollectiveMainloopFwdSm90ILi2EN4cute5tupleIJNS5_1CILi1EEES8_S8_EEENS6_IJNS7_ILi192EEENS7_ILi144EEENS7_ILi96EEEEEELi96ENS_6half_tEfNS_4arch4Sm90ELb0ELb0ELb0ELb0ELb0ELb0ELb0ELb0ELb1ELb1ELb1ELb0EEENS1_21CollectiveEpilogueFwdINS6_IJSA_SC_SB_EEES9_SE_SG_Li384ELb0ELb1ELb1ELb0EEENS1_19SingleTileSchedulerILb0ELb1ELb1ELi192EEEEEEEEEvNT_6ParamsE,"",@"SHT_CUDA_INFO"
	.sectionflags	@""
	.align	4


	//----- nvinfo : EIATTR_CUDA_API_VERSION
	.align		4
        /*0000*/ 	.byte	0x04, 0x37
        /*0002*/ 	.short	(.L_1119 - .L_1118)
.L_1118:
        /*0004*/ 	.word	0x00000082


	//----- nvinfo : EIATTR_KPARAM_INFO
	.align		4
.L_1119:
        /*0008*/ 	.byte	0x04, 0x17
        /*000a*/ 	.short	(.L_1121 - .L_1120)
.L_1120:
        /*000c*/ 	.word	0x00000000
        /*0010*/ 	.short	0x0000
        /*0012*/ 	.short	0x0070
        /*0014*/ 	.byte	0x00, 0xf0, 0x01, 0x28


	//----- nvinfo : EIATTR_SPARSE_MMA_MASK
	.align		4
.L_1121:
        /*0018*/ 	.byte	0x03, 0x50
        /*001a*/ 	.short	0x0000


	//----- nvinfo : EIATTR_MAXREG_COUNT
	.align		4
        /*001c*/ 	.byte	0x03, 0x1b
        /*001e*/ 	.short	0x0080


	//----- nvinfo : EIATTR_NUM_BARRIERS
	.align		4
        /*0020*/ 	.byte	0x02, 0x4c
        /*0022*/ 	.byte	0x10
	.zero		1


	//----- nvinfo : EIATTR_EXTERNS
	.align		4
        /*0024*/ 	.byte	0x04, 0x0f
        /*0026*/ 	.short	(.L_1123 - .L_1122)


	//   ....[0]....
	.align		4
.L_1122:
        /*0028*/ 	.word	index@(__assertfail)


	//----- nvinfo : EIATTR_MERCURY_ISA_VERSION
	.align		4
.L_1123:
        /*002c*/ 	.byte	0x03, 0x5f
        /*002e*/ 	.short	0x0101


	//----- nvinfo : EIATTR_INT_WARP_WIDE_INSTR_OFFSETS
	.align		4
        /*0030*/ 	.byte	0x04, 0x31
        /*0032*/ 	.short	(.L_1125 - .L_1124)


	//   ....[0]....
.L_1124:
        /*0034*/ 	.word	0x00000110


	//   ....[1]....
        /*0038*/ 	.word	0x000001b0


	//   ....[2]....
        /*003c*/ 	.word	0x00000220


	//----- nvinfo : EIATTR_COOP_GROUP_MASK_REGIDS
	.align		4
.L_1125:
        /*0040*/ 	.byte	0x04, 0x29
        /*0042*/ 	.short	(.L_1127 - .L_1126)


	//   ....[0]....
.L_1126:
        /*0044*/ 	.word	0xffffffff


	//   ....[1]....
        /*0048*/ 	.word	0xffffffff


	//   ....[2]....
        /*004c*/ 	.word	0xffffffff


	//   ....[3]....
        /*0050*/ 	.word	0xffffffff


	//   ....[4]....
        /*0054*/ 	.word	0xffffffff


	//   ....[5]....
        /*0058*/ 	.word	0xffffffff


	//   ....[6]....
        /*005c*/ 	.word	0xffffffff


	//   ....[7]....
        /*0060*/ 	.word	0xffffffff


	//   ....[8]....
        /*0064*/ 	.word	0xffffffff


	//   ....[9]....
        /*0068*/ 	.word	0xffffffff


	//   ....[10]....
        /*006c*/ 	.word	0xffffffff


	//   ....[11]....
        /*0070*/ 	.word	0xffffffff


	//   ....[12]....
        /*0074*/ 	.word	0xffffffff


	//   ....[13]....
        /*0078*/ 	.word	0xffffffff


	//   ....[14]....
        /*007c*/ 	.word	0xffffffff


	//   ....[15]....
        /*0080*/ 	.word	0xffffffff


	//   ....[16]....
        /*0084*/ 	.word	0xffffffff


	//   ....[17]....
        /*0088*/ 	.word	0xffffffff


	//   ....[18]....
        /*008c*/ 	.word	0xffffffff


	//   ....[19]....
        /*0090*/ 	.word	0xffffffff


	//   ....[20]....
        /*0094*/ 	.word	0xffffffff


	//   ....[21]....
        /*0098*/ 	.word	0xffffffff


	//   ....[22]....
        /*009c*/ 	.word	0xffffffff


	//   ....[23]....
        /*00a0*/ 	.word	0xffffffff


	//   ....[24]....
        /*00a4*/ 	.word	0xffffffff


	//   ....[25]....
        /*00a8*/ 	.word	0xffffffff


	//   ....[26]....
        /*00ac*/ 	.word	0xffffffff


	//   ....[27]....
        /*00b0*/ 	.word	0xffffffff


	//   ....[28]....
        /*00b4*/ 	.word	0xffffffff


	//   ....[29]....
        /*00b8*/ 	.word	0xffffffff


	//   ....[30]....
        /*00bc*/ 	.word	0xffffffff


	//   ....[31]....
        /*00c0*/ 	.word	0xffffffff


	//   ....[32]....
        /*00c4*/ 	.word	0xffffffff


	//   ....[33]....
        /*00c8*/ 	.word	0xffffffff


	//   ....[34]....
        /*00cc*/ 	.word	0xffffffff


	//   ....[35]....
        /*00d0*/ 	.word	0xffffffff


	//   ....[36]....
        /*00d4*/ 	.word	0xffffffff


	//   ....[37]....
        /*00d8*/ 	.word	0xffffffff


	//   ....[38]....
        /*00dc*/ 	.word	0xffffffff


	//   ....[39]....
        /*00e0*/ 	.word	0xffffffff


	//   ....[40]....
        /*00e4*/ 	.word	0xffffffff


	//   ....[41]....
        /*00e8*/ 	.word	0xffffffff


	//   ....[42]....
        /*00ec*/ 	.word	0xffffffff


	//   ....[43]....
        /*00f0*/ 	.word	0xffffffff


	//   ....[44]....
        /*00f4*/ 	.word	0xffffffff


	//   ....[45]....
        /*00f8*/ 	.word	0x0500000f


	//   ....[46]....
        /*00fc*/ 	.word	0x0500000f


	//   ....[47]....
        /*0100*/ 	.word	0x0500000f


	//   ....[48]....
        /*0104*/ 	.word	0x0500000f


	//   ....[49]....
        /*0108*/ 	.word	0x0500000f


	//   ....[50]....
        /*010c*/ 	.word	0x0500000f


	//   ....[51]....
        /*0110*/ 	.word	0x0500000f


	//   ....[52]....
        /*0114*/ 	.word	0x0500000f


	//   ....[53]....
        /*0118*/ 	.word	0x0500000f


	//   ....[54]....
        /*011c*/ 	.word	0x0500000f


	//   ....[55]....
        /*0120*/ 	.word	0x0500000f


	//   ....[56]....
        /*0124*/ 	.word	0x0500000f


	//   ....[57]....
        /*0128*/ 	.word	0x0500000f


	//   ....[58]....
        /*012c*/ 	.word	0x0500000f


	//----- nvinfo : EIATTR_COOP_GROUP_INSTR_OFFSETS
	.align		4
.L_1127:
        /*0130*/ 	.byte	0x04, 0x28
        /*0132*/ 	.short	(.L_1129 - .L_1128)


	//   ....[0]....
.L_1128:
        /*0134*/ 	.word	0x00000050


	//   ....[1]....
        /*0138*/ 	.word	0x00000120


	//   ....[2]....
        /*013c*/ 	.word	0x000001d0


	//   ....[3]....
        /*0140*/ 	.word	0x00000390


	//   ....[4]....
        /*0144*/ 	.word	0x000004f0


	//   ....[5]....
        /*0148*/ 	.word	0x00000610


	//   ....[6]....
        /*014c*/ 	.word	0x00000770


	//   ....[7]....
        /*0150*/ 	.word	0x00000fe0


	//   ....[8]....
        /*0154*/ 	.word	0x00003400


	//   ....[9]....
        /*0158*/ 	.word	0x00003420


	//   ....[10]....
        /*015c*/ 	.word	0x00003a30


	//   ....[11]....
        /*0160*/ 	.word	0x00003a80


	//   ....[12]....
        /*0164*/ 	.word	0x00004cc0


	//   ....[13]....
        /*0168*/ 	.word	0x00006ad0


	//   ....[14]....
        /*016c*/ 	.word	0x00006b00


	//   ....[15]....
        /*0170*/ 	.word	0x00007080


	//   ....[16]....
        /*0174*/ 	.word	0x00007150


	//   ....[17]....
        /*0178*/ 	.word	0x00008570


	//   ....[18]....
        /*017c*/ 	.word	0x00008690


	//   ....[19]....
        /*0180*/ 	.word	0x000086d0


	//   ....[20]....
        /*0184*/ 	.word	0x000087e0


	//   ....[21]....
        /*0188*/ 	.word	0x000087f0


	//   ....[22]....
        /*018c*/ 	.word	0x000096b0


	//   ....[23]....
        /*0190*/ 	.word	0x00009710


	//   ....[24]....
        /*0194*/ 	.word	0x00009750


	//   ....[25]....
        /*0198*/ 	.word	0x00009780


	//   ....[26]....
        /*019c*/ 	.word	0x000097b0


	//   ....[27]....
        /*01a0*/ 	.word	0x000097c0


	//   ....[28]....
        /*01a4*/ 	.word	0x00009c90


	//   ....[29]....
        /*01a8*/ 	.word	0x00009ca0


	//   ....[30]....
        /*01ac*/ 	.word	0x0000a520


	//   ....[31]....
        /*01b0*/ 	.word	0x0000aee0


	//   ....[32]....
        /*01b4*/ 	.word	0x0000ba30


	//   ....[33]....
        /*01b8*/ 	.word	0x0000ba40


	//   ....[34]....
        /*01bc*/ 	.word	0x0000ba50


	//   ....[35]....
        /*01c0*/ 	.word	0x0000ba70


	//   ....[36]....
        /*01c4*/ 	.word	0x0000baa0


	//   ....[37]....
        /*01c8*/ 	.word	0x0000bb50


	//   ....[38]....
        /*01cc*/ 	.word	0x0000bb80


	//   ....[39]....
        /*01d0*/ 	.word	0x0000bc00


	//   ....[40]....
        /*01d4*/ 	.word	0x0000bc30


	//   ....[41]....
        /*01d8*/ 	.word	0x0000bc40


	//   ....[42]....
        /*01dc*/ 	.word	0x0000bca0


	//   ....[43]....
        /*01e0*/ 	.word	0x0000bcb0


	//   ....[44]....
        /*01e4*/ 	.word	0x0000e1f0


	//   ....[45]....
        /*01e8*/ 	.word	0x0000e660


	//   ....[46]....
        /*01ec*/ 	.word	0x0000e7e0


	//   ....[47]....
        /*01f0*/ 	.word	0x0000e830


	//   ....[48]....
        /*01f4*/ 	.word	0x0000e8e0


	//   ....[49]....
        /*01f8*/ 	.word	0x0000e9b0


	//   ....[50]....
        /*01fc*/ 	.word	0x0000ea30


	//   ....[51]....
        /*0200*/ 	.word	0x0000eb00


	//   ....[52]....
        /*0204*/ 	.word	0x0000eb80


	//   ....[53]....
        /*0208*/ 	.word	0x0000ec40


	//   ....[54]....
        /*020c*/ 	.word	0x0000ecf0


	//   ....[55]....
        /*0210*/ 	.word	0x0000edc0


	//   ....[56]....
        /*0214*/ 	.word	0x0000ee40


	//   ....[57]....
        /*0218*/ 	.word	0x0000ef20


	//   ....[58]....
        /*021c*/ 	.word	0x0000f2f0


	//----- nvinfo : EIATTR_REG_RECONFIG
	.align		4
.L_1129:
        /*0220*/ 	.byte	0x01, 0x54
	.zero		2


	//----- nvinfo : EIATTR_SYSCALL_OFFSETS
	.align		4
        /*0224*/ 	.byte	0x04, 0x46
        /*0226*/ 	.short	(.L_1131 - .L_1130)


	//   ....[0]....
.L_1130:
        /*0228*/ 	.word	0x000011a0


	//   ....[1]....
        /*022c*/ 	.word	0x0000ab90


	//   ....[2]....
        /*0230*/ 	.word	0x0000acd0


	//   ....[3]....
        /*0234*/ 	.word	0x0000adc0


	//   ....[4]....
        /*0238*/ 	.word	0x0000b530


	//----- nvinfo : EIATTR_MBARRIER_INSTR_OFFSETS
	.align		4
.L_1131:
        /*023c*/ 	.byte	0x04, 0x39
        /*023e*/ 	.short	(.L_1133 - .L_1132)


	//   ....[0]....
.L_1132:
        /*0240*/ 	.word	0x00000240
        /*0244*/ 	.word	0x000000ff
        /*0248*/ 	.word	0x00031c00
        /*024c*/ 	.short	0x0100
        /*024e*/ 	.byte	0x08
	.zero		1


	//   ....[1]....
        /*0250*/ 	.word	0x00000250
        /*0254*/ 	.word	0x000000ff
        /*0258*/ 	.word	0x00031c20
        /*025c*/ 	.short	0x0100
        /*025e*/ 	.byte	0x08
	.zero		1


	//   ....[2]....
        /*0260*/ 	.word	0x00000340
        /*0264*/ 	.word	0x000000ff
        /*0268*/ 	.word	0x00031c30
        /*026c*/ 	.short	0x0100
        /*026e*/ 	.byte	0x08
	.zero		1


	//   ....[3]....
        /*0270*/ 	.word	0x00000350
        /*0274*/ 	.word	0x000000ff
        /*0278*/ 	.word	0x00031c40
        /*027c*/ 	.short	0x0100
        /*027e*/ 	.byte	0x08
	.zero		1


	//   ....[4]....
        /*0280*/ 	.word	0x00000360
        /*0284*/ 	.word	0x000000ff
        /*0288*/ 	.word	0x00031c38
        /*028c*/ 	.short	0x0100
        /*028e*/ 	.byte	0x08
	.zero		1


	//   ....[5]....
        /*0290*/ 	.word	0x00000370
        /*0294*/ 	.word	0x000000ff
        /*0298*/ 	.word	0x00031c48
        /*029c*/ 	.short	0x0100
        /*029e*/ 	.byte	0x08
	.zero		1


	//   ....[6]....
        /*02a0*/ 	.word	0x000004a0
        /*02a4*/ 	.word	0x000000ff
        /*02a8*/ 	.word	0x00031c50
        /*02ac*/ 	.short	0x0100
        /*02ae*/ 	.byte	0x08
	.zero		1


	//   ....[7]....
        /*02b0*/ 	.word	0x000004b0
        /*02b4*/ 	.word	0x000000ff
        /*02b8*/ 	.word	0x00031c60
        /*02bc*/ 	.short	0x0100
        /*02be*/ 	.byte	0x08
	.zero		1


	//   ....[8]....
        /*02c0*/ 	.word	0x000004c0
        /*02c4*/ 	.word	0x000000ff
        /*02c8*/ 	.word	0x00031c58
        /*02cc*/ 	.short	0x0100
        /*02ce*/ 	.byte	0x08
	.zero		1


	//   ....[9]....
        /*02d0*/ 	.word	0x000004d0
        /*02d4*/ 	.word	0x000000ff
        /*02d8*/ 	.word	0x00031c68
        /*02dc*/ 	.short	0x0100
        /*02de*/ 	.byte	0x08
	.zero		1


	//   ....[10]....
        /*02e0*/ 	.word	0x000005c0
        /*02e4*/ 	.word	0x000000ff
        /*02e8*/ 	.word	0x00031c70
        /*02ec*/ 	.short	0x0100
        /*02ee*/ 	.byte	0x06
	.zero		1


	//   ....[11]....
        /*02f0*/ 	.word	0x000005d0
        /*02f4*/ 	.word	0x000000ff
        /*02f8*/ 	.word	0x00031c80
        /*02fc*/ 	.short	0x0100
        /*02fe*/ 	.byte	0x06
	.zero		1


	//   ....[12]....
        /*0300*/ 	.word	0x000005e0
        /*0304*/ 	.word	0x000000ff
        /*0308*/ 	.word	0x00031c78
        /*030c*/ 	.short	0x0100
        /*030e*/ 	.byte	0x06
	.zero		1


	//   ....[13]....
        /*0310*/ 	.word	0x000005f0
        /*0314*/ 	.word	0x000000ff
        /*0318*/ 	.word	0x00031c88
        /*031c*/ 	.short	0x0100
        /*031e*/ 	.byte	0x06
	.zero		1


	//   ....[14]....
        /*0320*/ 	.word	0x00000720
        /*0324*/ 	.word	0x000000ff
        /*0328*/ 	.word	0x00031c90
        /*032c*/ 	.short	0x0100
        /*032e*/ 	.byte	0x08
	.zero		1


	//   ....[15]....
        /*0330*/ 	.word	0x00000730
        /*0334*/ 	.word	0x000000ff
        /*0338*/ 	.word	0x00031ca0
        /*033c*/ 	.short	0x0100
        /*033e*/ 	.byte	0x08
	.zero		1


	//   ....[16]....
        /*0340*/ 	.word	0x00000740
        /*0344*/ 	.word	0x000000ff
        /*0348*/ 	.word	0x00031c98
        /*034c*/ 	.short	0x0100
        /*034e*/ 	.byte	0x08
	.zero		1


	//   ....[17]....
        /*0350*/ 	.word	0x00000750
        /*0354*/ 	.word	0x000000ff
        /*0358*/ 	.word	0x00031ca8
        /*035c*/ 	.short	0x0100
        /*035e*/ 	.byte	0x08
	.zero		1


	//   ....[18]....
        /*0360*/ 	.word	0x00000880
        /*0364*/ 	.word	0x000000ff
        /*0368*/ 	.word	0x00031cb0
        /*036c*/ 	.short	0x0100
        /*036e*/ 	.byte	0x08
	.zero		1


	//   ....[19]....
        /*0370*/ 	.word	0x00000890
        /*0374*/ 	.word	0x000000ff
        /*0378*/ 	.word	0x00031cc0
        /*037c*/ 	.short	0x0100
        /*037e*/ 	.byte	0x08
	.zero		1


	//   ....[20]....
        /*0380*/ 	.word	0x000008a0
        /*0384*/ 	.word	0x000000ff
        /*0388*/ 	.word	0x00031cb8
        /*038c*/ 	.short	0x0100
        /*038e*/ 	.byte	0x08
	.zero		1


	//   ....[21]....
        /*0390*/ 	.word	0x000008b0
        /*0394*/ 	.word	0x000000ff
        /*0398*/ 	.word	0x00031cc8
        /*039c*/ 	.short	0x0100
        /*039e*/ 	.byte	0x08
	.zero		1


	//   ....[22]....
        /*03a0*/ 	.word	0x000011d0
        /*03a4*/ 	.word	0x000000ff
        /*03a8*/ 	.word	0x00031c00
        /*03ac*/ 	.short	0x010a
        /*03ae*/ 	.byte	0x25
	.zero		1


	//   ....[23]....
        /*03b0*/ 	.word	0x00001220
        /*03b4*/ 	.word	0x000000ff
        /*03b8*/ 	.word	0x00031c30
        /*03bc*/ 	.short	0x010a
        /*03be*/ 	.byte	0x25
	.zero		1


	//   ....[24]....
        /*03c0*/ 	.word	0x00001260
        /*03c4*/ 	.word	0x000000ff
        /*03c8*/ 	.word	0x00031c30
        /*03cc*/ 	.short	0x010a
        /*03ce*/ 	.byte	0x25
	.zero		1


	//   ....[25]....
        /*03d0*/ 	.word	0x00003e30
        /*03d4*/ 	.word	0x00000009
        /*03d8*/ 	.word	0x00000000
        /*03dc*/ 	.short	0x0101
        /*03de*/ 	.byte	0x3f
	.zero		1


	//   ....[26]....
        /*03e0*/ 	.word	0x00004f60
        /*03e4*/ 	.word	0x00000005
        /*03e8*/ 	.word	0x00031c30
        /*03ec*/ 	.short	0x010a
        /*03ee*/ 	.byte	0x3f
	.zero		1


	//   ....[27]....
        /*03f0*/ 	.word	0x00004fa0
        /*03f4*/ 	.word	0x00000005
        /*03f8*/ 	.word	0x00031c30
        /*03fc*/ 	.short	0x010a
        /*03fe*/ 	.byte	0x3f
	.zero		1


	//   ....[28]....
        /*0400*/ 	.word	0x00006630
        /*0404*/ 	.word	0x000000ff
        /*0408*/ 	.word	0x00031c50
        /*040c*/ 	.short	0x010a
        /*040e*/ 	.byte	0x06
	.zero		1


	//   ....[29]....
        /*0410*/ 	.word	0x00006670
        /*0414*/ 	.word	0x000000ff
        /*0418*/ 	.word	0x00031c50
        /*041c*/ 	.short	0x010a
        /*041e*/ 	.byte	0x06
	.zero		1


	//   ....[30]....
        /*0420*/ 	.word	0x00007980
        /*0424*/ 	.word	0x00000077
        /*0428*/ 	.word	0x00000000
        /*042c*/ 	.short	0x0101
        /*042e*/ 	.byte	0x3f
	.zero		1


	//   ....[31]....
        /*0430*/ 	.word	0x00007a00
        /*0434*/ 	.word	0x0000008a
        /*0438*/ 	.word	0x00000000
        /*043c*/ 	.short	0x0101
        /*043e*/ 	.byte	0x3f
	.zero		1


	//   ....[32]....
        /*0440*/ 	.word	0x000085e0
        /*0444*/ 	.word	0x0000000c
        /*0448*/ 	.word	0x00031c50
        /*044c*/ 	.short	0x010a
        /*044e*/ 	.byte	0x3f
	.zero		1


	//   ....[33]....
        /*0450*/ 	.word	0x00008620
        /*0454*/ 	.word	0x0000000c
        /*0458*/ 	.word	0x00031c50
        /*045c*/ 	.short	0x010a
        /*045e*/ 	.byte	0x3f
	.zero		1


	//   ....[34]....
        /*0460*/ 	.word	0x00008d10
        /*0464*/ 	.word	0x00000009
        /*0468*/ 	.word	0x00000000
        /*046c*/ 	.short	0x0101
        /*046e*/ 	.byte	0x3f
	.zero		1


	//   ....[35]....
        /*0470*/ 	.word	0x000097d0
        /*0474*/ 	.word	0x000000ff
        /*0478*/ 	.word	0x00000000
        /*047c*/ 	.short	0x0101
        /*047e*/ 	.byte	0x04
	.zero		1


	//   ....[36]....
        /*0480*/ 	.word	0x0000b0e0
        /*0484*/ 	.word	0x000000ff
        /*0488*/ 	.word	0x00031c40
        /*048c*/ 	.short	0x010a
        /*048e*/ 	.byte	0x28
	.zero		1


	//   ....[37]....
        /*0490*/ 	.word	0x0000bea0
        /*0494*/ 	.word	0x000000ff
        /*0498*/ 	.word	0x00031c00
        /*049c*/ 	.short	0x0107
        /*049e*/ 	.byte	0x28
	.zero		1


	//   ....[38]....
        /*04a0*/ 	.word	0x0000bef0
        /*04a4*/ 	.word	0x000000ff
        /*04a8*/ 	.word	0x00031c00
        /*04ac*/ 	.short	0x0101
        /*04ae*/ 	.byte	0x28
	.zero		1


	//   ....[39]....
        /*04b0*/ 	.word	0x0000bf20
        /*04b4*/ 	.word	0x000000ff
        /*04b8*/ 	.word	0x00031c20
        /*04bc*/ 	.short	0x010a
        /*04be*/ 	.byte	0x28
	.zero		1


	//   ....[40]....
        /*04c0*/ 	.word	0x0000c260
        /*04c4*/ 	.word	0x000000ff
        /*04c8*/ 	.word	0x00031c48
        /*04cc*/ 	.short	0x010a
        /*04ce*/ 	.byte	0x28
	.zero		1


	//   ....[41]....
        /*04d0*/ 	.word	0x0000c630
        /*04d4*/ 	.word	0x000000ff
        /*04d8*/ 	.word	0x00031c60
        /*04dc*/ 	.short	0x010a
        /*04de*/ 	.byte	0x28
	.zero		1


	//   ....[42]....
        /*04e0*/ 	.word	0x0000cbb0
        /*04e4*/ 	.word	0x000000ff
        /*04e8*/ 	.word	0x00031c40
        /*04ec*/ 	.short	0x010a
        /*04ee*/ 	.byte	0x28
	.zero		1


	//   ....[43]....
        /*04f0*/ 	.word	0x0000cf90
        /*04f4*/ 	.word	0x000000ff
        /*04f8*/ 	.word	0x00031c68
        /*04fc*/ 	.short	0x010a
        /*04fe*/ 	.byte	0x28
	.zero		1


	//   ....[44]....
        /*0500*/ 	.word	0x0000d550
        /*0504*/ 	.word	0x000000ff
        /*0508*/ 	.word	0x00031c48
        /*050c*/ 	.short	0x010a
        /*050e*/ 	.byte	0x28
	.zero		1


	//   ....[45]....
        /*0510*/ 	.word	0x0000d910
        /*0514*/ 	.word	0x000000ff
        /*0518*/ 	.word	0x00031c60
        /*051c*/ 	.short	0x010a
        /*051e*/ 	.byte	0x28
	.zero		1


	//   ....[46]....
        /*0520*/ 	.word	0x0000dd50
        /*0524*/ 	.word	0x00000003
        /*0528*/ 	.word	0x00031c60
        /*052c*/ 	.short	0x010a
        /*052e*/ 	.byte	0x3f
	.zero		1


	//   ....[47]....
        /*0530*/ 	.word	0x0000e1b0
        /*0534*/ 	.word	0x00000007
        /*0538*/ 	.word	0x00031c20
        /*053c*/ 	.short	0x010a
        /*053e*/ 	.byte	0x3f
	.zero		1


	//   ....[48]....
        /*0540*/ 	.word	0x0000e2f0
        /*0544*/ 	.word	0x00000005
        /*0548*/ 	.word	0x00000000
        /*054c*/ 	.short	0x010a
        /*054e*/ 	.byte	0x3f
	.zero		1


	//   ....[49]....
        /*0550*/ 	.word	0x0000e360
        /*0554*/ 	.word	0x00000003
        /*0558*/ 	.word	0x00000000
        /*055c*/ 	.short	0x010a
        /*055e*/ 	.byte	0x3f
	.zero		1


	//   ....[50]....
        /*0560*/ 	.word	0x0000e3c0
        /*0564*/ 	.word	0x00000005
        /*0568*/ 	.word	0x00000000
        /*056c*/ 	.short	0x010a
        /*056e*/ 	.byte	0x3f
	.zero		1


	//   ....[51]....
        /*0570*/ 	.word	0x0000e3f0
        /*0574*/ 	.word	0x00000003
        /*0578*/ 	.word	0x00000000
        /*057c*/ 	.short	0x010a
        /*057e*/ 	.byte	0x3f
	.zero		1


	//   ....[52]....
        /*0580*/ 	.word	0x0000e460
        /*0584*/ 	.word	0x00000003
        /*0588*/ 	.word	0x00031c00
        /*058c*/ 	.short	0x010a
        /*058e*/ 	.byte	0x3f
	.zero		1


	//   ....[53]....
        /*0590*/ 	.word	0x0000e4c0
        /*0594*/ 	.word	0x00000003
        /*0598*/ 	.word	0x00031c30
        /*059c*/ 	.short	0x010a
        /*059e*/ 	.byte	0x3f
	.zero		1


	//   ....[54]....
        /*05a0*/ 	.word	0x0000e510
        /*05a4*/ 	.word	0x00000005
        /*05a8*/ 	.word	0x00031c30
        /*05ac*/ 	.short	0x010a
        /*05ae*/ 	.byte	0x3f
	.zero		1


	//   ....[55]....
        /*05b0*/ 	.word	0x0000e570
        /*05b4*/ 	.word	0x00000005
        /*05b8*/ 	.word	0x00031c50
        /*05bc*/ 	.short	0x010a
        /*05be*/ 	.byte	0x3f
	.zero		1


	//   ....[56]....
        /*05c0*/ 	.word	0x0000e5c0
        /*05c4*/ 	.word	0x0000000c
        /*05c8*/ 	.word	0x00031c50
        /*05cc*/ 	.short	0x010a
        /*05ce*/ 	.byte	0x3f
	.zero		1


	//   ....[57]....
        /*05d0*/ 	.word	0x0000e720
        /*05d4*/ 	.word	0x00000003
        /*05d8*/ 	.word	0x00031c40
        /*05dc*/ 	.short	0x010a
        /*05de*/ 	.byte	0x3f
	.zero		1


	//   ....[58]....
        /*05e0*/ 	.word	0x0000ef60
        /*05e4*/ 	.word	0x00000003
        /*05e8*/ 	.word	0x00031c20
        /*05ec*/ 	.short	0x010a
        /*05ee*/ 	.byte	0x3f
	.zero		1


	//   ....[59]....
        /*05f0*/ 	.word	0x0000efc0
        /*05f4*/ 	.word	0x00000003
        /*05f8*/ 	.word	0x00031c48
        /*05fc*/ 	.short	0x010a
        /*05fe*/ 	.byte	0x3f
	.zero		1


	//   ....[60]....
        /*0600*/ 	.word	0x0000f020
        /*0604*/ 	.word	0x00000003
        /*0608*/ 	.word	0x00031c60
        /*060c*/ 	.short	0x010a
        /*060e*/ 	.byte	0x3f
	.zero		1


	//   ....[61]....
        /*0610*/ 	.word	0x0000f080
        /*0614*/ 	.word	0x00000003
        /*0618*/ 	.word	0x00031c40
        /*061c*/ 	.short	0x010a
        /*061e*/ 	.byte	0x3f
	.zero		1


	//   ....[62]....
        /*0620*/ 	.word	0x0000f0e0
        /*0624*/ 	.word	0x00000003
        /*0628*/ 	.word	0x00031c68
        /*062c*/ 	.short	0x010a
        /*062e*/ 	.byte	0x3f
	.zero		1


	//   ....[63]....
        /*0630*/ 	.word	0x0000f140
        /*0634*/ 	.word	0x00000002
        /*0638*/ 	.word	0x00031c48
        /*063c*/ 	.short	0x010a
        /*063e*/ 	.byte	0x3f
	.zero		1


	//   ....[64]....
        /*0640*/ 	.word	0x0000f1a0
        /*0644*/ 	.word	0x00000002
        /*0648*/ 	.word	0x00031c60
        /*064c*/ 	.short	0x010a
        /*064e*/ 	.byte	0x3f
	.zero		1


	//   ....[65]....
        /*0650*/ 	.word	0x0000f1f0
        /*0654*/ 	.word	0x00000003
        /*0658*/ 	.word	0x00031c60
        /*065c*/ 	.short	0x010a
        /*065e*/ 	.byte	0x3f
	.zero		1


	//   ....[66]....
        /*0660*/ 	.word	0x0000f240
        /*0664*/ 	.word	0x00000007
        /*0668*/ 	.word	0x00031c20
        /*066c*/ 	.short	0x010a
        /*066e*/ 	.byte	0x3f
	.zero		1


	//   ....[67]....
        /*0670*/ 	.word	0x0000f3b0
        /*0674*/ 	.word	0x00000005
        /*0678*/ 	.word	0x00000000
        /*067c*/ 	.short	0x010a
        /*067e*/ 	.byte	0x3f
	.zero		1


	//   ....[68]....
        /*0680*/ 	.word	0x0000f400
        /*0684*/ 	.word	0x00000003
        /*0688*/ 	.word	0x00000000
        /*068c*/ 	.short	0x010a
        /*068e*/ 	.byte	0x3f
	.zero		1


	//   ....[69]....
        /*0690*/ 	.word	0x0000f450
        /*0694*/ 	.word	0x00000005
        /*0698*/ 	.word	0x00000000
        /*069c*/ 	.short	0x010a
        /*069e*/ 	.byte	0x3f
	.zero		1


	//----- nvinfo : EIATTR_NUM_MBARRIERS
	.align		4
.L_1133:
        /*06a0*/ 	.byte	0x03, 0x38
        /*06a2*/ 	.short	0x0016


	//----- nvinfo : EIATTR_EXIT_INSTR_OFFSETS
	.align		4
        /*06a4*/ 	.byte	0x04, 0x1c
        /*06a6*/ 	.short	(.L_1135 - .L_1134)


	//   ....[0]....
.L_1134:
        /*06a8*/ 	.word	0x0000e440


	//----- nvinfo : EIATTR_MAX_THREADS
	.align		4
.L_1135:
        /*06ac*/ 	.byte	0x04, 0x05
        /*06ae*/ 	.short	(.L_1137 - .L_1136)
.L_1136:
        /*06b0*/ 	.word	0x00000200
        /*06b4*/ 	.word	0x00000001
        /*06b8*/ 	.word	0x00000001


	//----- nvinfo : EIATTR_CRS_STACK_SIZE
	.align		4
.L_1137:
        /*06bc*/ 	.byte	0x04, 0x1e
        /*06be*/ 	.short	(.L_1139 - .L_1138)
.L_1138:
        /*06c0*/ 	.word	0x00000000


	//----- nvinfo : EIATTR_CBANK_PARAM_SIZE
	.align		4
.L_1139:
        /*06c4*/ 	.byte	0x03, 0x19
        /*06c6*/ 	.short	0x0a70


	//----- nvinfo : EIATTR_PARAM_CBANK
	.align		4
        /*06c8*/ 	.byte	0x04, 0x0a
        /*06ca*/ 	.short	(.L_1141 - .L_1140)
	.align		4
.L_1140:
        /*06cc*/ 	.word	index@(.nv.constant0._ZN7cutlass13device_kernelIN5flash11enable_sm90INS1_16FlashAttnFwdSm90INS1_25CollectiveMainloopFwdSm90ILi2EN4cute5tupleIJNS5_1CILi1EEES8_S8_EEENS6_IJNS7_ILi192EEENS7_ILi144EEENS7_ILi96EEEEEELi96ENS_6half_tEfNS_4arch4Sm90ELb0ELb0ELb0ELb0ELb0ELb0ELb0ELb0ELb1ELb1ELb1ELb0EEENS1_21CollectiveEpilogueFwdINS6_IJSA_SC_SB_EEES9_SE_SG_Li384ELb0ELb1ELb1ELb0EEENS1_19SingleTileSchedulerILb0ELb1ELb1ELi192EEEEEEEEEvNT_6ParamsE)
        /*06d0*/ 	.short	0x0210
        /*06d2*/ 	.short	0x0a70


	//----- nvinfo : EIATTR_SW_WAR
	.align		4
.L_1141:
        /*06d4*/ 	.byte	0x04, 0x36
        /*06d6*/ 	.short	(.L_1143 - .L_1142)
.L_1142:
        /*06d8*/ 	.word	0x00000008
.L_1143:


//--------------------- .nv.info._ZN7cutlass13device_kernelIN5flash11enable_sm90INS1_16FlashAttnFwdSm90INS1_25CollectiveMainloopFwdSm90ILi2EN4cute5tupleIJNS5_1CILi1EEES8_S8_EEENS6_IJNS7_ILi192EEENS7_ILi144EEENS7_ILi96EEEEEELi96ENS_6half_tEfNS_4arch4Sm90ELb0ELb0ELb0ELb1ELb0ELb0ELb0ELb0ELb1ELb1ELb1ELb0EEENS1_21CollectiveEpilogueFwdINS6_IJSA_SC_SB_EEES9_SE_SG_Li384ELb1ELb1ELb1ELb0EEENS1_36VarlenDynamicPersistentTileSchedulerILi192ELi144ELi384ELi128ELb1ELb1ELb1ELb0ELb1ELb1EEEEEEEEEvNT_6ParamsE --------------------------
	.section	.nv.info._ZN7cutlass13device_kernelIN5flash11enable_sm90INS1_16FlashAttnFwdSm90INS1_25CollectiveMainloopFwdSm90ILi2EN4cute5tupleIJNS5_1CILi1EEES8_S8_EEENS6_IJNS7_ILi192EEENS7_ILi144EEENS7_ILi96EEEEEELi96ENS_6half_tEfNS_4arch4Sm90ELb0ELb0ELb0ELb1ELb0ELb0ELb0ELb0ELb1ELb1ELb1ELb0EEENS1_21CollectiveEpilogueFwdINS6_IJSA_SC_SB_EEES9_SE_SG_Li384ELb1ELb1ELb1ELb0EEENS1_36VarlenDynamicPersistentTileSchedulerILi192ELi144ELi384ELi128ELb1ELb1ELb1ELb0ELb1ELb1EEEEEEEEEvNT_6ParamsE,"",@"SHT_CUDA_INFO"
	.sectionflags	@""
	.align	4


	//----- nvinfo : EIATTR_CUDA_API_VERSION
	.align		4
        /*0000*/ 	.byte	0x04, 0x37
        /*0002*/ 	.short	(.L_1145 - .L_1144)
.L_1144:
        /*0004*/ 	.word	0x00000082


	//----- nvinfo : EIATTR_KPARAM_INFO
	.align		4
.L_1145:
        /*0008*/ 	.byte	0x04, 0x17
        /*000a*/ 	.short	(.L_1147 - .L_1146)
.L_1146:
        /*000c*/ 	.word	0x00000000
        /*0010*/ 	.short	0x0000
        /*0012*/ 	.short	0x0070
        /*0014*/ 	.byte	0x00, 0xf0, 0x01, 0x2a


	//----- nvinfo : EIATTR_SPARSE_MMA_MASK
	.align		4
.L_1147:
        /*0018*/ 	.byte	0x03, 0x50
        /*001a*/ 	.short	0x0000


	//----- nvinfo : EIATTR_MAXREG_COUNT
	.align		4
        /*001c*/ 	.byte	0x03, 0x1b
        /*001e*/ 	.short	0x0080


	//----- nvinfo : EIATTR_NUM_BARRIERS
	.align		4
        /*0020*/ 	.byte	0x02, 0x4c
        /*0022*/ 	.byte	0x10
	.zero		1


	//----- nvinfo : EIATTR_EXTERNS
	.align		4
        /*0024*/ 	.byte	0x04, 0x0f
        /*0026*/ 	.short	(.L_1149 - .L_1148)


	//   ....[0]....
	.align		4
.L_1148:
        /*0028*/ 	.word	index@(__assertfail)


	//----- nvinfo : EIATTR_ANNOTATIONS
	.align		4
.L_1149:
        /*002c*/ 	.byte	0x04, 0x55
        /*002e*/ 	.short	(.L_1151 - .L_1150)


	//   ....[0]....
.L_1150:
        /* <DEDUP_REMOVED lines=35> */


	//----- nvinfo : EIATTR_MERCURY_ISA_VERSION
	.align		4
.L_1151:
        /*0250*/ 	.byte	0x03, 0x5f
        /*0252*/ 	.short	0x0101


	//----- nvinfo : EIATTR_UNUSED_LOAD_BYTE_OFFSET
	.align		4
        /*0254*/ 	.byte	0x04, 0x44
        /*0256*/ 	.short	(.L_1153 - .L_1152)


	//   ....[0]....
.L_1152:
        /*0258*/ 	.word	0x00000a60
        /*025c*/ 	.word	0x0000fff0


	//   ....[1]....
        /*0260*/ 	.word	0x00009890
        /*0264*/ 	.word	0x0000fff0


	//----- nvinfo : EIATTR_INT_WARP_WIDE_INSTR_OFFSETS
	.align		4
.L_1153:
        /*0268*/ 	.byte	0x04, 0x31
        /*026a*/ 	.short	(.L_1155 - .L_1154)


	//   ....[0]....
.L_1154:
        /*026c*/ 	.word	0x00000130


	//   ....[1]....
        /*0270*/ 	.word	0x00000170


	//   ....[2]....
        /*0274*/ 	.word	0x000001e0


	//   ....[3]....
        /*0278*/ 	.word	0x0000db00


	//   ....[4]....
        /*027c*/ 	.word	0x0000dba0


	//   ....[5]....
        /*0280*/ 	.word	0x000116d0


	//   ....[6]....
        /*0284*/ 	.word	0x00011770


	//----- nvinfo : EIATTR_COOP_GROUP_MASK_REGIDS
	.align		4
.L_1155:
        /*0288*/ 	.byte	0x04, 0x29
        /*028a*/ 	.short	(.L_1157 - .L_1156)


	//   ....[0]....
.L_1156:
        /*028c*/ 	.word	0xffffffff


	//   ....[1]....
        /*0290*/ 	.word	0xffffffff


	//   ....[2]....
        /*0294*/ 	.word	0xffffffff


	//   ....[3]....
        /*0298*/ 	.word	0xffffffff


	//   ....[4]....
        /*029c*/ 	.word	0xffffffff


	//   ....[5]....
        /*02a0*/ 	.word	0xffffffff


	//   ....[6]....
        /*02a4*/ 	.word	0xffffffff


	//   ....[7]....
        /*02a8*/ 	.word	0xffffffff


	//   ....[8]....
        /*02ac*/ 	.word	0xffffffff


	//   ....[9]....
        /*02b0*/ 	.word	0xffffffff


	//   ....[10]....
        /*02b4*/ 	.word	0xffffffff


	//   ....[11]....
        /*02b8*/ 	.word	0xffffffff


	//   ....[12]....
        /*02bc*/ 	.word	0xffffffff


	//   ....[13]....
        /*02c0*/ 	.word	0xffffffff


	//   ....[14]....
        /*02c4*/ 	.word	0xffffffff


	//   ....[15]....
        /*02c8*/ 	.word	0xffffffff


	//   ....[16]....
        /*02cc*/ 	.word	0xffffffff


	//   ....[17]....
        /*02d0*/ 	.word	0xffffffff


	//   ....[18]....
        /*02d4*/ 	.word	0xffffffff


	//   ....[19]....
        /*02d8*/ 	.word	0xffffffff


	//   ....[20]....
        /*02dc*/ 	.word	0xffffffff


	//   ....[21]....
        /*02e0*/ 	.word	0xffffffff


	//   ....[22]....
        /*02e4*/ 	.word	0xffffffff


	//   ....[23]....
        /*02e8*/ 	.word	0xffffffff


	//   ....[24]....
        /*02ec*/ 	.word	0xffffffff


	//   ....[25]....
        /*02f0*/ 	.word	0xffffffff


	//   ....[26]....
        /*02f4*/ 	.word	0xffffffff


	//   ....[27]....
        /*02f8*/ 	.word	0xffffffff


	//   ....[28]....
        /*02fc*/ 	.word	0xffffffff


	//   ....[29]....
        /*0300*/ 	.word	0xffffffff


	//   ....[30]....
        /*0304*/ 	.word	0xffffffff


	//   ....[31]....
        /*0308*/ 	.word	0xffffffff


	//   ....[32]....
        /*030c*/ 	.word	0xffffffff


	//   ....[33]....
        /*0310*/ 	.word	0xffffffff


	//   ....[34]....
        /*0314*/ 	.word	0xffffffff


	//   ....[35]....
        /*0318*/ 	.word	0xffffffff


	//   ....[36]....
        /*031c*/ 	.word	0xffffffff


	//   ....[37]....
        /*0320*/ 	.word	0xffffffff


	//   ....[38]....
        /*0324*/ 	.word	0xffffffff


	//   ....[39]....
        /*0328*/ 	.word	0xffffffff


	//   ....[40]....
        /*032c*/ 	.word	0xffffffff


	//   ....[41]....
        /*0330*/ 	.word	0xffffffff


	//   ....[42]....
        /*0334*/ 	.word	0xffffffff


	//   ....[43]....
        /*0338*/ 	.word	0xffffffff


	//   ....[44]....
        /*033c*/ 	.word	0xffffffff


	//   ....[45]....
        /*0340*/ 	.word	0xffffffff


	//   ....[46]....
        /*0344*/ 	.word	0xffffffff


	//   ....[47]....
        /*0348*/ 	.word	0xffffffff


	//   ....[48]....
        /*034c*/ 	.word	0xffffffff


	//   ....[49]....
        /*0350*/ 	.word	0xffffffff


	//   ....[50]....
        /*0354*/ 	.word	0xffffffff


	//   ....[51]....
        /*0358*/ 	.word	0xffffffff


	//   ....[52]....
        /*035c*/ 	.word	0xffffffff


	//   ....[53]....
        /*0360*/ 	.word	0xffffffff


	//   ....[54]....
        /*0364*/ 	.word	0xffffffff


	//   ....[55]....
        /*0368*/ 	.word	0xffffffff


	//   ....[56]....
        /*036c*/ 	.word	0xffffffff


	//   ....[57]....
        /*0370*/ 	.word	0xffffffff


	//   ....[58]....
        /*0374*/ 	.word	0xffffffff


	//   ....[59]....
        /*0378*/ 	.word	0xffffffff


	//   ....[60]....
        /*037c*/ 	.word	0xffffffff


	//   ....[61]....
        /*0380*/ 	.word	0xffffffff


	//   ....[62]....
        /*0384*/ 	.word	0xffffffff


	//   ....[63]....
        /*0388*/ 	.word	0xffffffff


	//   ....[64]....
        /*038c*/ 	.word	0xffffffff


	//   ....[65]....
        /*0390*/ 	.word	0xffffffff


	//   ....[66]....
        /*0394*/ 	.word	0xffffffff


	//   ....[67]....
        /*0398*/ 	.word	0xffffffff


	//   ....[68]....
        /*039c*/ 	.word	0xffffffff


	//   ....[69]....
        /*03a0*/ 	.word	0xffffffff


	//   ....[70]....
        /*03a4*/ 	.word	0xffffffff


	//   ....[71]....
        /*03a8*/ 	.word	0xffffffff


	//   ....[72]....
        /*03ac*/ 	.word	0xffffffff


	//   ....[73]....
        /*03b0*/ 	.word	0xffffffff


	//   ....[74]....
        /*03b4*/ 	.word	0xffffffff


	//   ....[75]....
        /*03b8*/ 	.word	0xffffffff


	//   ....[76]....
        /*03bc*/ 	.word	0xffffffff


	//   ....[77]....
        /*03c0*/ 	.word	0xffffffff


	//   ....[78]....
        /*03c4*/ 	.word	0xffffffff


	//   ....[79]....
        /*03c8*/ 	.word	0xffffffff


	//   ....[80]....
        /*03cc*/ 	.word	0xffffffff


	//   ....[81]....
        /*03d0*/ 	.word	0xffffffff


	//   ....[82]....
        /*03d4*/ 	.word	0xffffffff


	//   ....[83]....
        /*03d8*/ 	.word	0xffffffff


	//   ....[84]....
        /*03dc*/ 	.word	0xffffffff


	//   ....[85]....
        /*03e0*/ 	.word	0xffffffff


	//   ....[86]....
        /*03e4*/ 	.word	0xffffffff


	//   ....[87]....
        /*03e8*/ 	.word	0x0500000f


	//   ....[88]....
        /*03ec*/ 	.word	0x0500000f


	//   ....[89]....
        /*03f0*/ 	.word	0x0500000f


	//   ....[90]....
        /*03f4*/ 	.word	0x0500000f


	//   ....[91]....
        /*03f8*/ 	.word	0x0500000f


	//   ....[92]....
        /*03fc*/ 	.word	0x0500000f


	//   ....[93]....
        /*0400*/ 	.word	0x0500000f


	//   ....[94]....
        /*0404*/ 	.word	0x0500000f


	//   ....[95]....
        /*0408*/ 	.word	0x0500000f


	//   ....[96]....
        /*040c*/ 	.word	0x0500000f


	//   ....[97]....
        /*0410*/ 	.word	0x0500000f


	//   ....[98]....
        /*0414*/ 	.word	0x0500000f


	//   ....[99]....
        /*0418*/ 	.word	0x0500000f


	//   ....[100]....
        /*041c*/ 	.word	0x0500000f


	//   ....[101]....
        /*0420*/ 	.word	0x0500000f


	//   ....[102]....
        /*0424*/ 	.word	0x0500000f


	//   ....[103]....
        /*0428*/ 	.word	0x0500000f


	//   ....[104]....
        /*042c*/ 	.word	0x0500000f


	//   ....[105]....
        /*0430*/ 	.word	0x0500000f


	//   ....[106]....
        /*0434*/ 	.word	0x0500000f


	//   ....[107]....
        /*0438*/ 	.word	0x0500000f


	//   ....[108]....
        /*043c*/ 	.word	0x0500000f


	//   ....[109]....
        /*0440*/ 	.word	0x0500000f


	//   ....[110]....
        /*0444*/ 	.word	0x0500000f


	//   ....[111]....
        /*0448*/ 	.word	0x0500000f


	//   ....[112]....
        /*044c*/ 	.word	0x0500000f


	//   ....[113]....
        /*0450*/ 	.word	0x0500000f


	//   ....[114]....
        /*0454*/ 	.word	0x0500000f


	//   ....[115]....
        /*0458*/ 	.word	0x0500000f


	//   ....[116]....
        /*045c*/ 	.word	0x0500000f


	//   ....[117]....
        /*0460*/ 	.word	0x0500000f


	//   ....[118]....
        /*0464*/ 	.word	0x0500000f


	//----- nvinfo : EIATTR_COOP_GROUP_INSTR_OFFSETS
	.align		4
.L_1157:
        /*0468*/ 	.byte	0x04, 0x28
        /*046a*/ 	.short	(.L_1159 - .L_1158)


	//   ....[0]....
.L_1158:
        /*046c*/ 	.word	0x00000070


	//   ....[1]....
        /*0470*/ 	.word	0x00000140


	//   ....[2]....
        /*0474*/ 	.word	0x00000190


	//   ....[3]....
        /*0478*/ 	.word	0x000003c0


	//   ....[4]....
        /*047c*/ 	.word	0x00000520


	//   ....[5]....
        /*0480*/ 	.word	0x00000640


	//   ....[6]....
        /*0484*/ 	.word	0x000007a0


	//   ....[7]....
        /*0488*/ 	.word	0x00001ac0


	//   ....[8]....
        /*048c*/ 	.word	0x00003de0


	//   ....[9]....
        /*0490*/ 	.word	0x00003e10


	//   ....[10]....
        /*0494*/ 	.word	0x000043b0


	//   ....[11]....
        /*0498*/ 	.word	0x00004440


	//   ....[12]....
        /*049c*/ 	.word	0x00005490


	//   ....[13]....
        /*04a0*/ 	.word	0x00007280


	//   ....[14]....
        /*04a4*/ 	.word	0x000072a0


	//   ....[15]....
        /*04a8*/ 	.word	0x000079f0


	//   ....[16]....
        /*04ac*/ 	.word	0x00007a50


	//   ....[17]....
        /*04b0*/ 	.word	0x00008d90


	//   ....[18]....
        /*04b4*/ 	.word	0x00008ec0


	//   ....[19]....
        /*04b8*/ 	.word	0x00008ff0


	//   ....[20]....
        /*04bc*/ 	.word	0x00009180


	//   ....[21]....
        /*04c0*/ 	.word	0x000091c0


	//   ....[22]....
        /*04c4*/ 	.word	0x0000a3a0


	//   ....[23]....
        /*04c8*/ 	.word	0x0000a3b0


	//   ....[24]....
        /*04cc*/ 	.word	0x0000a3c0


	//   ....[25]....
        /*04d0*/ 	.word	0x0000a400


	//   ....[26]....
        /*04d4*/ 	.word	0x0000aaf0


	//   ....[27]....
        /*04d8*/ 	.word	0x0000ab20


	//   ....[28]....
        /*04dc*/ 	.word	0x0000ac50


	//   ....[29]....
        /*04e0*/ 	.word	0x0000ac70


	//   ....[30]....
        /*04e4*/ 	.word	0x0000b150


	//   ....[31]....
        /*04e8*/ 	.word	0x0000b160


	//   ....[32]....
        /*04ec*/ 	.word	0x0000b4b0


	//   ....[33]....
        /*04f0*/ 	.word	0x0000b4c0


	//   ....[34]....
        /*04f4*/ 	.word	0x0000c290


	//   ....[35]....
        /*04f8*/ 	.word	0x0000c2a0


	//   ....[36]....
        /*04fc*/ 	.word	0x0000c3b0


	//   ....[37]....
        /*0500*/ 	.word	0x0000c3d0


	//   ....[38]....
        /*0504*/ 	.word	0x0000c570


	//   ....[39]....
        /*0508*/ 	.word	0x0000c780


	//   ....[40]....
        /*050c*/ 	.word	0x0000c7b0


	//   ....[41]....
        /*0510*/ 	.word	0x0000c7e0


	//   ....[42]....
        /*0514*/ 	.word	0x0000c810


	//   ....[43]....
        /*0518*/ 	.word	0x0000c840


	//   ....[44]....
        /*051c*/ 	.word	0x0000c870


	//   ....[45]....
        /*0520*/ 	.word	0x0000ca00


	//   ....[46]....
        /*0524*/ 	.word	0x0000ca30


	//   ....[47]....
        /*0528*/ 	.word	0x0000ca60


	//   ....[48]....
        /*052c*/ 	.word	0x0000ca90


	//   ....[49]....
        /*0530*/ 	.word	0x0000cac0


	//   ....[50]....
        /*0534*/ 	.word	0x0000caf0


	//   ....[51]....
        /*0538*/ 	.word	0x0000cb80


	//   ....[52]....
        /*053c*/ 	.word	0x0000cbb0


	//   ....[53]....
        /*0540*/ 	.word	0x0000cbc0


	//   ....[54]....
        /*0544*/ 	.word	0x0000cc60


	//   ....[55]....
        /*0548*/ 	.word	0x0000e0c0


	//   ....[56]....
        /*054c*/ 	.word	0x0000ed60


	//   ....[57]....
        /*0550*/ 	.word	0x0000ed80


	//   ....[58]....
        /*0554*/ 	.word	0x0000ee40


	//   ....[59]....
        /*0558*/ 	.word	0x0000ee60


	//   ....[60]....
        /*055c*/ 	.word	0x0000ef00


	//   ....[61]....
        /*0560*/ 	.word	0x0000ef20


	//   ....[62]....
        /*0564*/ 	.word	0x0000ef30


	//   ....[63]....
        /*0568*/ 	.word	0x0000efc0


	//   ....[64]....
        /*056c*/ 	.word	0x0000f010


	//   ....[65]....
        /*0570*/ 	.word	0x0000f020


	//   ....[66]....
        /*0574*/ 	.word	0x0000f050


	//   ....[67]....
        /*0578*/ 	.word	0x0000f100


	//   ....[68]....
        /*057c*/ 	.word	0x00011e50


	//   ....[69]....
        /*0580*/ 	.word	0x00011e80


	//   ....[70]....
        /*0584*/ 	.word	0x00011ee0


	//   ....[71]....
        /*0588*/ 	.word	0x00011f10


	//   ....[72]....
        /*058c*/ 	.word	0x00011f40


	//   ....[73]....
        /*0590*/ 	.word	0x00011f70


	//   ....[74]....
        /*0594*/ 	.word	0x00011fa0


	//   ....[75]....
        /*0598*/ 	.word	0x00011fd0


	//   ....[76]....
        /*059c*/ 	.word	0x00012180


	//   ....[77]....
        /*05a0*/ 	.word	0x000121b0


	//   ....[78]....
        /*05a4*/ 	.word	0x000121e0


	//   ....[79]....
        /*05a8*/ 	.word	0x00012210


	//   ....[80]....
        /*05ac*/ 	.word	0x00012240


	//   ....[81]....
        /*05b0*/ 	.word	0x00012270


	//   ....[82]....
        /*05b4*/ 	.word	0x00012330


	//   ....[83]....
        /*05b8*/ 	.word	0x00012350


	//   ....[84]....
        /*05bc*/ 	.word	0x00012360


	//   ....[85]....
        /*05c0*/ 	.word	0x000123c0


	//   ....[86]....
        /*05c4*/ 	.word	0x000129e0


	//   ....[87]....
        /*05c8*/ 	.word	0x00012ee0


	//   ....[88]....
        /*05cc*/ 	.word	0x00013090


	//   ....[89]....
        /*05d0*/ 	.word	0x000130e0


	//   ....[90]....
        /*05d4*/ 	.word	0x00013210


	//   ....[91]....
        /*05d8*/ 	.word	0x00013260


	//   ....[92]....
        /*05dc*/ 	.word	0x00013380


	//   ....[93]....
        /*05e0*/ 	.word	0x000133f0


	//   ....[94]....
        /*05e4*/ 	.word	0x00013510


	//   ....[95]....
        /*05e8*/ 	.word	0x00013580


	//   ....[96]....
        /*05ec*/ 	.word	0x00013670


	//   ....[97]....
        /*05f0*/ 	.word	0x000136e0


	//   ....[98]....
        /*05f4*/ 	.word	0x000137f0


	//   ....[99]....
        /*05f8*/ 	.word	0x00013840


	//   ....[100]....
        /*05fc*/ 	.word	0x00013b60


	//   ....[101]....
        /*0600*/ 	.word	0x00013c00


	//   ....[102]....
        /*0604*/ 	.word	0x00013d90


	//   ....[103]....
        /*0608*/ 	.word	0x00013e00


	//   ....[104]....
        /*060c*/ 	.word	0x00013e70


	//   ....[105]....
        /*0610*/ 	.word	0x00013ee0


	//   ....[106]....
        /*0614*/ 	.word	0x00013f50


	//   ....[107]....
        /*0618*/ 	.word	0x00013fd0


	//   ....[108]....
        /*061c*/ 	.word	0x00014050


	//   ....[109]....
        /*0620*/ 	.word	0x000140e0


	//   ....[110]....
        /*0624*/ 	.word	0x00014150


	//   ....[111]....
        /*0628*/ 	.word	0x000141c0


	//   ....[112]....
        /*062c*/ 	.word	0x00014230


	//   ....[113]....
        /*0630*/ 	.word	0x000142b0


	//   ....[114]....
        /*0634*/ 	.word	0x00014320


	//   ....[115]....
        /*0638*/ 	.word	0x000143c0


	//   ....[116]....
        /*063c*/ 	.word	0x00014410


	//   ....[117]....
        /*0640*/ 	.word	0x000144a0


	//   ....[118]....
        /*0644*/ 	.word	0x000145d0


	//----- nvinfo : EIATTR_REG_RECONFIG
	.align		4
.L_1159:
        /*0648*/ 	.byte	0x01, 0x54
	.zero		2


	//----- nvinfo : EIATTR_SYSCALL_OFFSETS
	.align		4
        /*064c*/ 	.byte	0x04, 0x46
        /*064e*/ 	.short	(.L_1161 - .L_1160)


	//   ....[0]....
.L_1160:
        /*0650*/ 	.word	0x00001c80


	//   ....[1]....
        /*0654*/ 	.word	0x0000dd00


	//   ....[2]....
        /*0658*/ 	.word	0x0000de50


	//   ....[3]....
        /*065c*/ 	.word	0x0000df50


	//   ....[4]....
        /*0660*/ 	.word	0x0000e810


	//----- nvinfo : EIATTR_MBARRIER_INSTR_OFFSETS
	.align		4
.L_1161:
        /*0664*/ 	.byte	0x04, 0x39
        /*0666*/ 	.short	(.L_1163 - .L_1162)


	//   ....[0]....
.L_1162:
        /*0668*/ 	.word	0x00000270
        /*066c*/ 	.word	0x000000ff
        /*0670*/ 	.word	0x00031c00
        /*0674*/ 	.short	0x0100
        /*0676*/ 	.byte	0x08
	.zero		1


	//   ....[1]....
        /*0678*/ 	.word	0x00000280
        /*067c*/ 	.word	0x000000ff
        /*0680*/ 	.word	0x00031c20
        /*0684*/ 	.short	0x0100
        /*0686*/ 	.byte	0x08
	.zero		1


	//   ....[2]....
        /*0688*/ 	.word	0x00000370
        /*068c*/ 	.word	0x000000ff
        /*0690*/ 	.word	0x00031c30
        /*0694*/ 	.short	0x0100
        /*0696*/ 	.byte	0x08
	.zero		1


	//   ....[3]....
        /*0698*/ 	.word	0x00000380
        /*069c*/ 	.word	0x000000ff
        /*06a0*/ 	.word	0x00031c40
        /*06a4*/ 	.short	0x0100
        /*06a6*/ 	.byte	0x08
	.zero		1


	//   ....[4]....
        /*06a8*/ 	.word	0x00000390
        /*06ac*/ 	.word	0x000000ff
        /*06b0*/ 	.word	0x00031c38
        /*06b4*/ 	.short	0x0100
        /*06b6*/ 	.byte	0x08
	.zero		1


	//   ....[5]....
        /*06b8*/ 	.word	0x000003a0
        /*06bc*/ 	.word	0x000000ff
        /*06c0*/ 	.word	0x00031c48
        /*06c4*/ 	.short	0x0100
        /*06c6*/ 	.byte	0x08
	.zero		1


	//   ....[6]....
        /*06c8*/ 	.word	0x000004d0
        /*06cc*/ 	.word	0x000000ff
        /*06d0*/ 	.word	0x00031c50
        /*06d4*/ 	.short	0x0100
        /*06d6*/ 	.byte	0x08
	.zero		1


	//   ....[7]....
        /*06d8*/ 	.word	0x000004e0
        /*06dc*/ 	.word	0x000000ff
        /*06e0*/ 	.word	0x00031c60
        /*06e4*/ 	.short	0x0100
        /*06e6*/ 	.byte	0x08
	.zero		1


	//   ....[8]....
        /*06e8*/ 	.word	0x000004f0
        /*06ec*/ 	.word	0x000000ff
        /*06f0*/ 	.word	0x00031c58
        /*06f4*/ 	.short	0x0100
        /*06f6*/ 	.byte	0x08
	.zero		1


	//   ....[9]....
        /*06f8*/ 	.word	0x00000500
        /*06fc*/ 	.word	0x000000ff
        /*0700*/ 	.word	0x00031c68
        /*0704*/ 	.short	0x0100
        /*0706*/ 	.byte	0x08
	.zero		1


	//   ....[10]....
        /*0708*/ 	.word	0x000005f0
        /*070c*/ 	.word	0x000000ff
        /*0710*/ 	.word	0x00031c70
        /*0714*/ 	.short	0x0100
        /*0716*/ 	.byte	0x06
	.zero		1


	//   ....[11]....
        /*0718*/ 	.word	0x00000600
        /*071c*/ 	.word	0x000000ff
        /*0720*/ 	.word	0x00031c80
        /*0724*/ 	.short	0x0100
        /*0726*/ 	.byte	0x06
	.zero		1


	//   ....[12]....
        /*0728*/ 	.word	0x00000610
        /*072c*/ 	.word	0x000000ff
        /*0730*/ 	.word	0x00031c78
        /*0734*/ 	.short	0x0100
        /*0736*/ 	.byte	0x06
	.zero		1


	//   ....[13]....
        /*0738*/ 	.word	0x00000620
        /*073c*/ 	.word	0x000000ff
        /*0740*/ 	.word	0x00031c88
        /*0744*/ 	.short	0x0100
        /*0746*/ 	.byte	0x06
	.zero		1


	//   ....[14]....
        /*0748*/ 	.word	0x00000750
        /*074c*/ 	.word	0x000000ff
        /*0750*/ 	.word	0x00031c90
        /*0754*/ 	.short	0x0100
        /*0756*/ 	.byte	0x08
	.zero		1


	//   ....[15]....
        /*0758*/ 	.word	0x00000760
        /*075c*/ 	.word	0x000000ff
        /*0760*/ 	.word	0x00031ca0
        /*0764*/ 	.short	0x0100
        /*0766*/ 	.byte	0x08
	.zero		1


	//   ....[16]....
        /*0768*/ 	.word	0x00000770
        /*076c*/ 	.word	0x000000ff
        /*0770*/ 	.word	0x00031c98
        /*0774*/ 	.short	0x0100
        /*0776*/ 	.byte	0x08
	.zero		1


	//   ....[17]....
        /*0778*/ 	.word	0x00000780
        /*077c*/ 	.word	0x000000ff
        /*0780*/ 	.word	0x00031ca8
        /*0784*/ 	.short	0x0100
        /*0786*/ 	.byte	0x08
	.zero		1


	//   ....[18]....
        /*0788*/ 	.word	0x000008b0
        /*078c*/ 	.word	0x000000ff
        /*0790*/ 	.word	0x00031cb0
        /*0794*/ 	.short	0x0100
        /*0796*/ 	.byte	0x08
	.zero		1


	//   ....[19]....
        /*0798*/ 	.word	0x000008c0
        /*079c*/ 	.word	0x000000ff
        /*07a0*/ 	.word	0x00031cc0
        /*07a4*/ 	.short	0x0100
        /*07a6*/ 	.byte	0x08
	.zero		1


	//   ....[20]....
        /*07a8*/ 	.word	0x000008d0
        /*07ac*/ 	.word	0x000000ff
        /*07b0*/ 	.word	0x00031cb8
        /*07b4*/ 	.short	0x0100
        /*07b6*/ 	.byte	0x08
	.zero		1


	//   ....[21]....
        /*07b8*/ 	.word	0x000008e0
        /*07bc*/ 	.word	0x000000ff
        /*07c0*/ 	.word	0x00031cc8
        /*07c4*/ 	.short	0x0100
        /*07c6*/ 	.byte	0x08
	.zero		1


	//   ....[22]....
        /*07c8*/ 	.word	0x00001d40
        /*07cc*/ 	.word	0x000000ff
        /*07d0*/ 	.word	0x00031c00
        /*07d4*/ 	.short	0x010a
        /*07d6*/ 	.byte	0x25
	.zero		1


	//   ....[23]....
        /*07d8*/ 	.word	0x00001dc0
        /*07dc*/ 	.word	0x00000003
        /*07e0*/ 	.word	0x00031c30
        /*07e4*/ 	.short	0x010a
        /*07e6*/ 	.byte	0x3f
	.zero		1


	//   ....[24]....
        /*07e8*/ 	.word	0x00001e30
        /*07ec*/ 	.word	0x00000003
        /*07f0*/ 	.word	0x00031c30
        /*07f4*/ 	.short	0x010a
        /*07f6*/ 	.byte	0x3f
	.zero		1


	//   ....[25]....
        /*07f8*/ 	.word	0x000044e0
        /*07fc*/ 	.word	0x00000004
        /*0800*/ 	.word	0x00000000
        /*0804*/ 	.short	0x0101
        /*0806*/ 	.byte	0x3f
	.zero		1


	//   ....[26]....
        /*0808*/ 	.word	0x00005740
        /*080c*/ 	.word	0x000000ff
        /*0810*/ 	.word	0x00031c30
        /*0814*/ 	.short	0x010a
        /*0816*/ 	.byte	0x04
	.zero		1


	//   ....[27]....
        /*0818*/ 	.word	0x00005780
        /*081c*/ 	.word	0x000000ff
        /*0820*/ 	.word	0x00031c30
        /*0824*/ 	.short	0x010a
        /*0826*/ 	.byte	0x04
	.zero		1


	//   ....[28]....
        /*0828*/ 	.word	0x00006e20
        /*082c*/ 	.word	0x000000ff
        /*0830*/ 	.word	0x00031c50
        /*0834*/ 	.short	0x010a
        /*0836*/ 	.byte	0x04
	.zero		1


	//   ....[29]....
        /*0838*/ 	.word	0x00006e60
        /*083c*/ 	.word	0x000000ff
        /*0840*/ 	.word	0x00031c50
        /*0844*/ 	.short	0x010a
        /*0846*/ 	.byte	0x04
	.zero		1


	//   ....[30]....
        /*0848*/ 	.word	0x00008360
        /*084c*/ 	.word	0x0000000c
        /*0850*/ 	.word	0x00000000
        /*0854*/ 	.short	0x0101
        /*0856*/ 	.byte	0x3f
	.zero		1


	//   ....[31]....
        /*0858*/ 	.word	0x00008510
        /*085c*/ 	.word	0x0000000c
        /*0860*/ 	.word	0x00000000
        /*0864*/ 	.short	0x0101
        /*0866*/ 	.byte	0x3f
	.zero		1


	//   ....[32]....
        /*0868*/ 	.word	0x00008e10
        /*086c*/ 	.word	0x000000ff
        /*0870*/ 	.word	0x00031c50
        /*0874*/ 	.short	0x010a
        /*0876*/ 	.byte	0x09
	.zero		1


	//   ....[33]....
        /*0878*/ 	.word	0x00008e50
        /*087c*/ 	.word	0x000000ff
        /*0880*/ 	.word	0x00031c50
        /*0884*/ 	.short	0x010a
        /*0886*/ 	.byte	0x09
	.zero		1


	//   ....[34]....
        /*0888*/ 	.word	0x00009530
        /*088c*/ 	.word	0x00000006
        /*0890*/ 	.word	0x00000000
        /*0894*/ 	.short	0x0101
        /*0896*/ 	.byte	0x3f
	.zero		1


	//   ....[35]....
        /*0898*/ 	.word	0x0000ab10
        /*089c*/ 	.word	0x000000ff
        /*08a0*/ 	.word	0x00000000
        /*08a4*/ 	.short	0x0101
        /*08a6*/ 	.byte	0x04
	.zero		1


	//   ....[36]....
        /*08a8*/ 	.word	0x0000b110
        /*08ac*/ 	.word	0x000000ff
        /*08b0*/ 	.word	0x00000000
        /*08b4*/ 	.short	0x0101
        /*08b6*/ 	.byte	0x04
	.zero		1


	//   ....[37]....
        /*08b8*/ 	.word	0x0000e2e0
        /*08bc*/ 	.word	0x00000000
        /*08c0*/ 	.word	0x00031c40
        /*08c4*/ 	.short	0x010a
        /*08c6*/ 	.byte	0x3f
	.zero		1


	//   ....[38]....
        /*08c8*/ 	.word	0x0000f1e0
        /*08cc*/ 	.word	0x00000011
        /*08d0*/ 	.word	0x00031c00
        /*08d4*/ 	.short	0x0107
        /*08d6*/ 	.byte	0x3f
	.zero		1


	//   ....[39]....
        /*08d8*/ 	.word	0x0000f2d0
        /*08dc*/ 	.word	0x00000011
        /*08e0*/ 	.word	0x00031c00
        /*08e4*/ 	.short	0x0101
        /*08e6*/ 	.byte	0x3f
	.zero		1


	//   ....[40]....
        /*08e8*/ 	.word	0x0000f2f0
        /*08ec*/ 	.word	0x00000011
        /*08f0*/ 	.word	0x00031c20
        /*08f4*/ 	.short	0x010a
        /*08f6*/ 	.byte	0x3f
	.zero		1


	//   ....[41]....
        /*08f8*/ 	.word	0x0000f690
        /*08fc*/ 	.word	0x00000003
        /*0900*/ 	.word	0x00031c40
        /*0904*/ 	.short	0x010a
        /*0906*/ 	.byte	0x3f
	.zero		1


	//   ....[42]....
        /*0908*/ 	.word	0x0000fb10
        /*090c*/ 	.word	0x00000003
        /*0910*/ 	.word	0x00000060
        /*0914*/ 	.short	0x010a
        /*0916*/ 	.byte	0x3f
	.zero		1


	//   ....[43]....
        /*0918*/ 	.word	0x00010250
        /*091c*/ 	.word	0x00000003
        /*0920*/ 	.word	0x00031c40
        /*0924*/ 	.short	0x010a
        /*0926*/ 	.byte	0x3f
	.zero		1


	//   ....[44]....
        /*0928*/ 	.word	0x000106d0
        /*092c*/ 	.word	0x0000000c
        /*0930*/ 	.word	0x00000060
        /*0934*/ 	.short	0x010a
        /*0936*/ 	.byte	0x3f
	.zero		1


	//   ....[45]....
        /*0938*/ 	.word	0x00010d50
        /*093c*/ 	.word	0x00000002
        /*0940*/ 	.word	0x00031c40
        /*0944*/ 	.short	0x010a
        /*0946*/ 	.byte	0x3f
	.zero		1


	//   ....[46]....
        /*0948*/ 	.word	0x000111e0
        /*094c*/ 	.word	0x00000007
        /*0950*/ 	.word	0x00000060
        /*0954*/ 	.short	0x010a
        /*0956*/ 	.byte	0x3f
	.zero		1


	//   ....[47]....
        /*0958*/ 	.word	0x00011810
        /*095c*/ 	.word	0x00000003
        /*0960*/ 	.word	0x00031c60
        /*0964*/ 	.short	0x010a
        /*0966*/ 	.byte	0x3f
	.zero		1


	//   ....[48]....
        /*0968*/ 	.word	0x00012960
        /*096c*/ 	.word	0x00000009
        /*0970*/ 	.word	0x00031c20
        /*0974*/ 	.short	0x010a
        /*0976*/ 	.byte	0x3f
	.zero		1


	//   ....[49]....
        /*0978*/ 	.word	0x00012b20
        /*097c*/ 	.word	0x00000007
        /*0980*/ 	.word	0x00000000
        /*0984*/ 	.short	0x010a
        /*0986*/ 	.byte	0x3f
	.zero		1


	//   ....[50]....
        /*0988*/ 	.word	0x00012b90
        /*098c*/ 	.word	0x00000003
        /*0990*/ 	.word	0x00000000
        /*0994*/ 	.short	0x010a
        /*0996*/ 	.byte	0x3f
	.zero		1


	//   ....[51]....
        /*0998*/ 	.word	0x00012bf0
        /*099c*/ 	.word	0x00000005
        /*09a0*/ 	.word	0x00000000
        /*09a4*/ 	.short	0x010a
        /*09a6*/ 	.byte	0x3f
	.zero		1


	//   ....[52]....
        /*09a8*/ 	.word	0x00012c20
        /*09ac*/ 	.word	0x00000003
        /*09b0*/ 	.word	0x00000000
        /*09b4*/ 	.short	0x010a
        /*09b6*/ 	.byte	0x3f
	.zero		1


	//   ....[53]....
        /*09b8*/ 	.word	0x00012c90
        /*09bc*/ 	.word	0x00000003
        /*09c0*/ 	.word	0x00031c00
        /*09c4*/ 	.short	0x010a
        /*09c6*/ 	.byte	0x3f
	.zero		1


	//   ....[54]....
        /*09c8*/ 	.word	0x00012ce0
        /*09cc*/ 	.word	0x00000003
        /*09d0*/ 	.word	0x00031c30
        /*09d4*/ 	.short	0x010a
        /*09d6*/ 	.byte	0x3f
	.zero		1


	//   ....[55]....
        /*09d8*/ 	.word	0x00012d40
        /*09dc*/ 	.word	0x00000009
        /*09e0*/ 	.word	0x00031c30
        /*09e4*/ 	.short	0x010a
        /*09e6*/ 	.byte	0x3f
	.zero		1


	//   ....[56]....
        /*09e8*/ 	.word	0x00012da0
        /*09ec*/ 	.word	0x00000006
        /*09f0*/ 	.word	0x00031c50
        /*09f4*/ 	.short	0x010a
        /*09f6*/ 	.byte	0x3f
	.zero		1


	//   ....[57]....
        /*09f8*/ 	.word	0x00012e00
        /*09fc*/ 	.word	0x00000004
        /*0a00*/ 	.word	0x00031c50
        /*0a04*/ 	.short	0x010a
        /*0a06*/ 	.byte	0x3f
	.zero		1


	//   ....[58]....
        /*0a08*/ 	.word	0x00012fa0
        /*0a0c*/ 	.word	0x00000000
        /*0a10*/ 	.word	0x00031c40
        /*0a14*/ 	.short	0x010a
        /*0a16*/ 	.byte	0x3f
	.zero		1


	//   ....[59]....
        /*0a18*/ 	.word	0x00013880
        /*0a1c*/ 	.word	0x00000011
        /*0a20*/ 	.word	0x00031c20
        /*0a24*/ 	.short	0x010a
        /*0a26*/ 	.byte	0x3f
	.zero		1


	//   ....[60]....
        /*0a28*/ 	.word	0x000138d0
        /*0a2c*/ 	.word	0x00000003
        /*0a30*/ 	.word	0x00031c40
        /*0a34*/ 	.short	0x010a
        /*0a36*/ 	.byte	0x3f
	.zero		1


	//   ....[61]....
        /*0a38*/ 	.word	0x00013920
        /*0a3c*/ 	.word	0x00000003
        /*0a40*/ 	.word	0x00000060
        /*0a44*/ 	.short	0x010a
        /*0a46*/ 	.byte	0x3f
	.zero		1


	//   ....[62]....
        /*0a48*/ 	.word	0x00013970
        /*0a4c*/ 	.word	0x00000003
        /*0a50*/ 	.word	0x00031c40
        /*0a54*/ 	.short	0x010a
        /*0a56*/ 	.byte	0x3f
	.zero		1


	//   ....[63]....
        /*0a58*/ 	.word	0x000139c0
        /*0a5c*/ 	.word	0x0000000c
        /*0a60*/ 	.word	0x00000060
        /*0a64*/ 	.short	0x010a
        /*0a66*/ 	.byte	0x3f
	.zero		1


	//   ....[64]....
        /*0a68*/ 	.word	0x00013a10
        /*0a6c*/ 	.word	0x00000002
        /*0a70*/ 	.word	0x00031c40
        /*0a74*/ 	.short	0x010a
        /*0a76*/ 	.byte	0x3f
	.zero		1


	//   ....[65]....
        /*0a78*/ 	.word	0x00013a60
        /*0a7c*/ 	.word	0x00000007
        /*0a80*/ 	.word	0x00000060
        /*0a84*/ 	.short	0x010a
        /*0a86*/ 	.byte	0x3f
	.zero		1


	//   ....[66]....
        /*0a88*/ 	.word	0x00013ab0
        /*0a8c*/ 	.word	0x00000003
        /*0a90*/ 	.word	0x00031c60
        /*0a94*/ 	.short	0x010a
        /*0a96*/ 	.byte	0x3f
	.zero		1


	//   ....[67]....
        /*0a98*/ 	.word	0x000144f0
        /*0a9c*/ 	.word	0x00000009
        /*0aa0*/ 	.word	0x00031c20
        /*0aa4*/ 	.short	0x010a
        /*0aa6*/ 	.byte	0x3f
	.zero		1


	//   ....[68]....
        /*0aa8*/ 	.word	0x00014690
        /*0aac*/ 	.word	0x00000007
        /*0ab0*/ 	.word	0x00000000
        /*0ab4*/ 	.short	0x010a
        /*0ab6*/ 	.byte	0x3f
	.zero		1


	//   ....[69]....
        /*0ab8*/ 	.word	0x000146e0
        /*0abc*/ 	.word	0x00000003
        /*0ac0*/ 	.word	0x00000000
        /*0ac4*/ 	.short	0x010a
        /*0ac6*/ 	.byte	0x3f
	.zero		1


	//   ....[70]....
        /*0ac8*/ 	.word	0x00014730
        /*0acc*/ 	.word	0x00000005
        /*0ad0*/ 	.word	0x00000000
        /*0ad4*/ 	.short	0x010a
        /*0ad6*/ 	.byte	0x3f
	.zero		1


	//----- nvinfo : EIATTR_NUM_MBARRIERS
	.align		4
.L_1163:
        /*0ad8*/ 	.byte	0x03, 0x38
        /*0ada*/ 	.short	0x0016


	//----- nvinfo : EIATTR_EXIT_INSTR_OFFSETS
	.align		4
        /*0adc*/ 	.byte	0x04, 0x1c
        /*0ade*/ 	.short	(.L_1165 - .L_1164)


	//   ....[0]....
.L_1164:
        /*0ae0*/ 	.word	0x00000a90


	//   ....[1]....
        /*0ae4*/ 	.word	0x0000c510


	//   ....[2]....
        /*0ae8*/ 	.word	0x00012c70


	//----- nvinfo : EIATTR_MAX_THREADS
	.align		4
.L_1165:
        /*0aec*/ 	.byte	0x04, 0x05
        /*0aee*/ 	.short	(.L_1167 - .L_1166)
.L_1166:
        /*0af0*/ 	.word	0x00000200
        /*0af4*/ 	.word	0x00000001
        /*0af8*/ 	.word	0x00000001


	//----- nvinfo : EIATTR_CRS_STACK_SIZE
	.align		4
.L_1167:
        /*0afc*/ 	.byte	0x04, 0x1e
        /*0afe*/ 	.short	(.L_1169 - .L_1168)
.L_1168:
        /*0b00*/ 	.word	0x00000000


	//----- nvinfo : EIATTR_CBANK_PARAM_SIZE
	.align		4
.L_1169:
        /*0b04*/ 	.byte	0x03, 0x19
        /*0b06*/ 	.short	0x0af0


	//----- nvinfo : EIATTR_PARAM_CBANK
	.align		4
        /*0b08*/ 	.byte	0x04, 0x0a
        /*0b0a*/ 	.short	(.L_1171 - .L_1170)
	.align		4
.L_1170:
        /*0b0c*/ 	.word	index@(.nv.constant0._ZN7cutlass13device_kernelIN5flash11enable_sm90INS1_16FlashAttnFwdSm90INS1_25CollectiveMainloopFwdSm90ILi2EN4cute5tupleIJNS5_1CILi1EEES8_S8_EEENS6_IJNS7_ILi192EEENS7_ILi144EEENS7_ILi96EEEEEELi96ENS_6half_tEfNS_4arch4Sm90ELb0ELb0ELb0ELb1ELb0ELb0ELb0ELb0ELb1ELb1ELb1ELb0EEENS1_21CollectiveEpilogueFwdINS6_IJSA_SC_SB_EEES9_SE_SG_Li384ELb1ELb1ELb1ELb0EEENS1_36VarlenDynamicPersistentTileSchedulerILi192ELi144ELi384ELi128ELb1ELb1ELb1ELb0ELb1ELb1EEEEEEEEEvNT_6ParamsE)
        /*0b10*/ 	.short	0x0210
        /*0b12*/ 	.short	0x0af0


	//----- nvinfo : EIATTR_SW_WAR
	.align		4
.L_1171:
        /*0b14*/ 	.byte	0x04, 0x36
        /*0b16*/ 	.short	(.L_1173 - .L_1172)
.L_1172:
        /*0b18*/ 	.word	0x00000008
.L_1173:


//--------------------- .nv.info._ZN7cutlass13device_kernelIN5flash11enable_sm90INS1_16FlashAttnFwdSm90INS1_25CollectiveMainloopFwdSm90ILi2EN4cute5tupleIJNS5_1CILi1EEES8_S8_EEENS6_IJNS7_ILi192EEENS7_ILi144EEENS7_ILi96EEEEEELi96ENS_6half_tEfNS_4arch4Sm90ELb0ELb0ELb0ELb1ELb0ELb1ELb0ELb0ELb1ELb1ELb1ELb0EEENS1_21CollectiveEpilogueFwdINS6_IJSA_SC_SB_EEES9_SE_SG_Li384ELb1ELb1ELb1ELb0EEENS1_36VarlenDynamicPersistentTileSchedulerILi192ELi144ELi384ELi128ELb1ELb1ELb1ELb0ELb1ELb1EEEEEEEEEvNT_6ParamsE --------------------------
	.section	.nv.info._ZN7cutlass13device_kernelIN5flash11enable_sm90INS1_16FlashAttnFwdSm90INS1_25CollectiveMainloopFwdSm90ILi2EN4cute5tupleIJNS5_1CILi1EEES8_S8_EEENS6_IJNS7_ILi192EEENS7_ILi144EEENS7_ILi96EEEEEELi96ENS_6half_tEfNS_4arch4Sm90ELb0ELb0ELb0ELb1ELb0ELb1ELb0ELb0ELb1ELb1ELb1ELb0EEENS1_21CollectiveEpilogueFwdINS6_IJSA_SC_SB_EEES9_SE_SG_Li384ELb1ELb1ELb1ELb0EEENS1_36VarlenDynamicPersistentTileSchedulerILi192ELi144ELi384ELi128ELb1ELb1ELb1ELb0ELb1ELb1EEEEEEEEEvNT_6ParamsE,"",@"SHT_CUDA_INFO"
	.sectionflags	@""
	.align	4


	//----- nvinfo : EIATTR_CUDA_API_VERSION
	.align		4
        /*0000*/ 	.byte	0x04, 0x37
        /*0002*/ 	.short	(.L_1175 - .L_1174)
.L_1174:
        /*0004*/ 	.word	0x00000082


	//----- nvinfo : EIATTR_KPARAM_INFO
	.align		4
.L_1175:
        /*0008*/ 	.byte	0x04, 0x17
        /*000a*/ 	.short	(.L_1177 - .L_1176)
.L_1176:
        /*000c*/ 	.word	0x00000000
        /*0010*/ 	.short	0x0000
        /*0012*/ 	.short	0x0070
        /*0014*/ 	.byte	0x00, 0xf0, 0x01, 0x2a


	//----- nvinfo : EIATTR_SPARSE_MMA_MASK
	.align		4
.L_1177:
        /*0018*/ 	.byte	0x03, 0x50
        /*001a*/ 	.short	0x0000


	//----- nvinfo : EIATTR_MAXREG_COUNT
	.align		4
        /*001c*/ 	.byte	0x03, 0x1b
        /*001e*/ 	.short	0x0080


	//----- nvinfo : EIATTR_NUM_BARRIERS
	.align		4
        /*0020*/ 	.byte	0x02, 0x4c
        /*0022*/ 	.byte	0x10
	.zero		1


	//----- nvinfo : EIATTR_EXTERNS
	.align		4
        /*0024*/ 	.byte	0x04, 0x0f
        /*0026*/ 	.short	(.L_1179 - .L_1178)


	//   ....[0]....
	.align		4
.L_1178:
        /*0028*/ 	.word	index@(__assertfail)


	//----- nvinfo : EIATTR_ANNOTATIONS
	.align		4
.L_1179:
        /*002c*/ 	.byte	0x04, 0x55
        /*002e*/ 	.short	(.L_1181 - .L_1180)


	//   ....[0]....
.L_1180:
        /* <DEDUP_REMOVED lines=144> */


	//----- nvinfo : EIATTR_MERCURY_ISA_VERSION
	.align		4
.L_1181:
        /*0918*/ 	.byte	0x03, 0x5f
        /*091a*/ 	.short	0x0101


	//----- nvinfo : EIATTR_UNUSED_LOAD_BYTE_OFFSET
	.align		4
        /*091c*/ 	.byte	0x04, 0x44
        /*091e*/ 	.short	(.L_1183 - .L_1182)


	//   ....[0]....
.L_1182:
        /*0920*/ 	.word	0x00000ae0
        /*0924*/ 	.word	0x0000fff0


	//   ....[1]....
        /*0928*/ 	.word	0x00014c30
        /*092c*/ 	.word	0x0000fff0


	//----- nvinfo : EIATTR_INT_WARP_WIDE_INSTR_OFFSETS
	.align		4
.L_1183:
        /*0930*/ 	.byte	0x04, 0x31
        /*0932*/ 	.short	(.L_1185 - .L_1184)


	//   ....[0]....
.L_1184:
        /*0934*/ 	.word	0x00000180


	//   ....[1]....
        /*0938*/ 	.word	0x00000220


	//   ....[2]....
        /*093c*/ 	.word	0x00000290


	//   ....[3]....
        /*0940*/ 	.word	0x0001a710


	//   ....[4]....
        /*0944*/ 	.word	0x0001a7a0


	//   ....[5]....
        /*0948*/ 	.word	0x0001e230


	//   ....[6]....
        /*094c*/ 	.word	0x0001e2c0


	//----- nvinfo : EIATTR_COOP_GROUP_MASK_REGIDS
	.align		4
.L_1185:
        /*0950*/ 	.byte	0x04, 0x29
        /*0952*/ 	.short	(.L_1187 - .L_1186)


	//   ....[0]....
.L_1186:
        /*0954*/ 	.word	0xffffffff


	//   ....[1]....
        /*0958*/ 	.word	0xffffffff


	//   ....[2]....
        /*095c*/ 	.word	0xffffffff


	//   ....[3]....
        /*0960*/ 	.word	0xffffffff


	//   ....[4]....
        /*0964*/ 	.word	0xffffffff


	//   ....[5]....
        /*0968*/ 	.word	0xffffffff


	//   ....[6]....
        /*096c*/ 	.word	0xffffffff


	//   ....[7]....
        /*0970*/ 	.word	0xffffffff


	//   ....[8]....
        /*0974*/ 	.word	0xffffffff


	//   ....[9]....
        /*0978*/ 	.word	0xffffffff


	//   ....[10]....
        /*097c*/ 	.word	0xffffffff


	//   ....[11]....
        /*0980*/ 	.word	0xffffffff


	//   ....[12]....
        /*0984*/ 	.word	0xffffffff


	//   ....[13]....
        /*0988*/ 	.word	0xffffffff


	//   ....[14]....
        /*098c*/ 	.word	0xffffffff


	//   ....[15]....
        /*0990*/ 	.word	0xffffffff


	//   ....[16]....
        /*0994*/ 	.word	0xffffffff


	//   ....[17]....
        /*0998*/ 	.word	0xffffffff


	//   ....[18]....
        /*099c*/ 	.word	0xffffffff


	//   ....[19]....
        /*09a0*/ 	.word	0xffffffff


	//   ....[20]....
        /*09a4*/ 	.word	0xffffffff


	//   ....[21]....
        /*09a8*/ 	.word	0xffffffff


	//   ....[22]....
        /*09ac*/ 	.word	0xffffffff


	//   ....[23]....
        /*09b0*/ 	.word	0xffffffff


	//   ....[24]....
        /*09b4*/ 	.word	0xffffffff


	//   ....[25]....
        /*09b8*/ 	.word	0xffffffff


	//   ....[26]....
        /*09bc*/ 	.word	0xffffffff


	//   ....[27]....
        /*09c0*/ 	.word	0xffffffff


	//   ....[28]....
        /*09c4*/ 	.word	0xffffffff


	//   ....[29]....
        /*09c8*/ 	.word	0xffffffff


	//   ....[30]....
        /*09cc*/ 	.word	0xffffffff


	//   ....[31]....
        /*09d0*/ 	.word	0xffffffff


	//   ....[32]....
        /*09d4*/ 	.word	0xffffffff


	//   ....[33]....
        /*09d8*/ 	.word	0xffffffff


	//   ....[34]....
        /*09dc*/ 	.word	0xffffffff


	//   ....[35]....
        /*09e0*/ 	.word	0xffffffff


	//   ....[36]....
        /*09e4*/ 	.word	0xffffffff


	//   ....[37]....
        /*09e8*/ 	.word	0xffffffff


	//   ....[38]....
        /*09ec*/ 	.word	0xffffffff


	//   ....[39]....
        /*09f0*/ 	.word	0xffffffff


	//   ....[40]....
        /*09f4*/ 	.word	0xffffffff


	//   ....[41]....
        /*09f8*/ 	.word	0xffffffff


	//   ....[42]....
        /*09fc*/ 	.word	0xffffffff


	//   ....[43]....
        /*0a00*/ 	.word	0xffffffff


	//   ....[44]....
        /*0a04*/ 	.word	0xffffffff


	//   ....[45]....
        /*0a08*/ 	.word	0xffffffff


	//   ....[46]....
        /*0a0c*/ 	.word	0xffffffff


	//   ....[47]....
        /*0a10*/ 	.word	0xffffffff


	//   ....[48]....
        /*0a14*/ 	.word	0xffffffff


	//   ....[49]....
        /*0a18*/ 	.word	0xffffffff


	//   ....[50]....
        /*0a1c*/ 	.word	0xffffffff


	//   ....[51]....
        /*0a20*/ 	.word	0xffffffff


	//   ....[52]....
        /*0a24*/ 	.word	0xffffffff


	//   ....[53]....
        /*0a28*/ 	.word	0xffffffff


	//   ....[54]....
        /*0a2c*/ 	.word	0xffffffff


	//   ....[55]....
        /*0a30*/ 	.word	0xffffffff


	//   ....[56]....
        /*0a34*/ 	.word	0xffffffff


	//   ....[57]....
        /*0a38*/ 	.word	0xffffffff


	//   ....[58]....
        /*0a3c*/ 	.word	0xffffffff


	//   ....[59]....
        /*0a40*/ 	.word	0xffffffff


	//   ....[60]....
        /*0a44*/ 	.word	0xffffffff


	//   ....[61]....
        /*0a48*/ 	.word	0xffffffff


	//   ....[62]....
        /*0a4c*/ 	.word	0xffffffff


	//   ....[63]....
        /*0a50*/ 	.word	0xffffffff


	//   ....[64]....
        /*0a54*/ 	.word	0xffffffff


	//   ....[65]....
        /*0a58*/ 	.word	0xffffffff


	//   ....[66]....
        /*0a5c*/ 	.word	0xffffffff


	//   ....[67]....
        /*0a60*/ 	.word	0xffffffff


	//   ....[68]....
        /*0a64*/ 	.word	0xffffffff


	//   ....[69]....
        /*0a68*/ 	.word	0xffffffff


	//   ....[70]....
        /*0a6c*/ 	.word	0xffffffff


	//   ....[71]....
        /*0a70*/ 	.word	0xffffffff


	//   ....[72]....
        /*0a74*/ 	.word	0xffffffff


	//   ....[73]....
        /*0a78*/ 	.word	0xffffffff


	//   ....[74]....
        /*0a7c*/ 	.word	0xffffffff


	//   ....[75]....
        /*0a80*/ 	.word	0xffffffff


	//   ....[76]....
        /*0a84*/ 	.word	0xffffffff


	//   ....[77]....
        /*0a88*/ 	.word	0xffffffff


	//   ....[78]....
        /*0a8c*/ 	.word	0xffffffff


	//   ....[79]....
        /*0a90*/ 	.word	0xffffffff


	//   ....[80]....
        /*0a94*/ 	.word	0xffffffff


	//   ....[81]....
        /*0a98*/ 	.word	0xffffffff


	//   ....[82]....
        /*0a9c*/ 	.word	0xffffffff


	//   ....[83]....
        /*0aa0*/ 	.word	0xffffffff


	//   ....[84]....
        /*0aa4*/ 	.word	0xffffffff


	//   ....[85]....
        /*0aa8*/ 	.word	0xffffffff


	//   ....[86]....
        /*0aac*/ 	.word	0xffffffff


	//   ....[87]....
        /*0ab0*/ 	.word	0xffffffff


	//   ....[88]....
        /*0ab4*/ 	.word	0xffffffff


	//   ....[89]....
        /*0ab8*/ 	.word	0xffffffff


	//   ....[90]....
        /*0abc*/ 	.word	0xffffffff


	//   ....[91]....
        /*0ac0*/ 	.word	0xffffffff


	//   ....[92]....
        /*0ac4*/ 	.word	0xffffffff


	//   ....[93]....
        /*0ac8*/ 	.word	0xffffffff


	//   ....[94]....
        /*0acc*/ 	.word	0xffffffff


	//   ....[95]....
        /*0ad0*/ 	.word	0xffffffff


	//   ....[96]....
        /*0ad4*/ 	.word	0x0500000f


	//   ....[97]....
        /*0ad8*/ 	.word	0x0500000f


	//   ....[98]....
        /*0adc*/ 	.word	0x0500000f


	//   ....[99]....
        /*0ae0*/ 	.word	0x0500000f


	//   ....[100]....
        /*0ae4*/ 	.word	0x0500000f


	//   ....[101]....
        /*0ae8*/ 	.word	0x0500000f


	//   ....[102]....
        /*0aec*/ 	.word	0x0500000f


	//   ....[103]....
        /*0af0*/ 	.word	0x0500000f


	//   ....[104]....
        /*0af4*/ 	.word	0x0500000f


	//   ....[105]....
        /*0af8*/ 	.word	0x0500000f


	//   ....[106]....
        /*0afc*/ 	.word	0x0500000f


	//   ....[107]....
        /*0b00*/ 	.word	0x0500000f


	//   ....[108]....
        /*0b04*/ 	.word	0x0500000f


	//   ....[109]....
        /*0b08*/ 	.word	0x0500000f


	//   ....[110]....
        /*0b0c*/ 	.word	0x0500000f


	//   ....[111]....
        /*0b10*/ 	.word	0x0500000f


	//   ....[112]....
        /*0b14*/ 	.word	0x0500000f


	//   ....[113]....
        /*0b18*/ 	.word	0x0500000f


	//   ....[114]....
        /*0b1c*/ 	.word	0x0500000f


	//   ....[115]....
        /*0b20*/ 	.word	0x0500000f


	//   ....[116]....
        /*0b24*/ 	.word	0x0500000f


	//   ....[117]....
        /*0b28*/ 	.word	0x0500000f


	//   ....[118]....
        /*0b2c*/ 	.word	0x0500000f


	//   ....[119]....
        /*0b30*/ 	.word	0x0500000f


	//   ....[120]....
        /*0b34*/ 	.word	0x0500000f


	//   ....[121]....
        /*0b38*/ 	.word	0x0500000f


	//   ....[122]....
        /*0b3c*/ 	.word	0x0500000f


	//   ....[123]....
        /*0b40*/ 	.word	0x0500000f


	//   ....[124]....
        /*0b44*/ 	.word	0x0500000f


	//   ....[125]....
        /*0b48*/ 	.word	0x0500000f


	//   ....[126]....
        /*0b4c*/ 	.word	0x0500000f


	//   ....[127]....
        /*0b50*/ 	.word	0x0500000f


	//   ....[128]....
        /*0b54*/ 	.word	0x0500000f


	//   ....[129]....
        /*0b58*/ 	.word	0x0500000f


	//   ....[130]....
        /*0b5c*/ 	.word	0x0500000f


	//   ....[131]....
        /*0b60*/ 	.word	0x0500000f


	//   ....[132]....
        /*0b64*/ 	.word	0x0500000f


	//   ....[133]....
        /*0b68*/ 	.word	0x0500000f


	//   ....[134]....
        /*0b6c*/ 	.word	0x0500000f


	//   ....[135]....
        /*0b70*/ 	.word	0x0500000f


	//   ....[136]....
        /*0b74*/ 	.word	0x0500000f


	//   ....[137]....
        /*0b78*/ 	.word	0x0500000f


	//   ....[138]....
        /*0b7c*/ 	.word	0x0500000f


	//   ....[139]....
        /*0b80*/ 	.word	0x0500000f


	//   ....[140]....
        /*0b84*/ 	.word	0x0500000f


	//   ....[141]....
        /*0b88*/ 	.word	0x0500000f


	//   ....[142]....
        /*0b8c*/ 	.word	0x0500000f


	//   ....[143]....
        /*0b90*/ 	.word	0x0500000f


	//   ....[144]....
        /*0b94*/ 	.word	0x0500000f


	//   ....[145]....
        /*0b98*/ 	.word	0x0500000f


	//   ....[146]....
        /*0b9c*/ 	.word	0x0500000f


	//   ....[147]....
        /*0ba0*/ 	.word	0x0500000f


	//   ....[148]....
        /*0ba4*/ 	.word	0x0500000f


	//   ....[149]....
        /*0ba8*/ 	.word	0x0500000f


	//----- nvinfo : EIATTR_COOP_GROUP_INSTR_OFFSETS
	.align		4
.L_1187:
        /*0bac*/ 	.byte	0x04, 0x28
        /*0bae*/ 	.short	(.L_1189 - .L_1188)


	//   ....[0]....
.L_1188:
        /*0bb0*/ 	.word	0x00000060


	//   ....[1]....
        /*0bb4*/ 	.word	0x00000190


	//   ....[2]....
        /*0bb8*/ 	.word	0x00000240


	//   ....[3]....
        /*0bbc*/ 	.word	0x00000400


	//   ....[4]....
        /*0bc0*/ 	.word	0x00000560


	//   ....[5]....
        /*0bc4*/ 	.word	0x00000680


	//   ....[6]....
        /*0bc8*/ 	.word	0x000007e0


	//   ....[7]....
        /*0bcc*/ 	.word	0x000073d0


	//   ....[8]....
        /*0bd0*/ 	.word	0x000079a0


	//   ....[9]....
        /*0bd4*/ 	.word	0x000079b0


	//   ....[10]....
        /*0bd8*/ 	.word	0x000079c0


	//   ....[11]....
        /*0bdc*/ 	.word	0x000079d0


	//   ....[12]....
        /*0be0*/ 	.word	0x00009570


	//   ....[13]....
        /*0be4*/ 	.word	0x00009580


	//   ....[14]....
        /*0be8*/ 	.word	0x00009590


	//   ....[15]....
        /*0bec*/ 	.word	0x000095a0


	//   ....[16]....
        /*0bf0*/ 	.word	0x0000db70


	//   ....[17]....
        /*0bf4*/ 	.word	0x0000db90


	//   ....[18]....
        /*0bf8*/ 	.word	0x0000dfb0


	//   ....[19]....
        /*0bfc*/ 	.word	0x0000dfd0


	//   ....[20]....
        /*0c00*/ 	.word	0x0000f3b0


	//   ....[21]....
        /*0c04*/ 	.word	0x00012000


	//   ....[22]....
        /*0c08*/ 	.word	0x00012020


	//   ....[23]....
        /*0c0c*/ 	.word	0x000125e0


	//   ....[24]....
        /*0c10*/ 	.word	0x00012600


	//   ....[25]....
        /*0c14*/ 	.word	0x00013ec0


	//   ....[26]....
        /*0c18*/ 	.word	0x00014660


	//   ....[27]....
        /*0c1c*/ 	.word	0x00014670


	//   ....[28]....
        /*0c20*/ 	.word	0x000146b0


	//   ....[29]....
        /*0c24*/ 	.word	0x000146c0


	//   ....[30]....
        /*0c28*/ 	.word	0x00015600


	//   ....[31]....
        /*0c2c*/ 	.word	0x00015620


	//   ....[32]....
        /*0c30*/ 	.word	0x00015630


	//   ....[33]....
        /*0c34*/ 	.word	0x00015640


	//   ....[34]....
        /*0c38*/ 	.word	0x00015ce0


	//   ....[35]....
        /*0c3c*/ 	.word	0x00015cf0


	//   ....[36]....
        /*0c40*/ 	.word	0x00015e40


	//   ....[37]....
        /*0c44*/ 	.word	0x00015e50


	//   ....[38]....
        /*0c48*/ 	.word	0x00016240


	//   ....[39]....
        /*0c4c*/ 	.word	0x00016250


	//   ....[40]....
        /*0c50*/ 	.word	0x00016740


	//   ....[41]....
        /*0c54*/ 	.word	0x00016750


	//   ....[42]....
        /*0c58*/ 	.word	0x00017520


	//   ....[43]....
        /*0c5c*/ 	.word	0x00017530


	//   ....[44]....
        /*0c60*/ 	.word	0x00017690


	//   ....[45]....
        /*0c64*/ 	.word	0x000176a0


	//   ....[46]....
        /*0c68*/ 	.word	0x00017850


	//   ....[47]....
        /*0c6c*/ 	.word	0x00017a50


	//   ....[48]....
        /*0c70*/ 	.word	0x00017a80


	//   ....[49]....
        /*0c74*/ 	.word	0x00017ab0


	//   ....[50]....
        /*0c78*/ 	.word	0x00017ae0


	//   ....[51]....
        /*0c7c*/ 	.word	0x00017b10


	//   ....[52]....
        /*0c80*/ 	.word	0x00017b40


	//   ....[53]....
        /*0c84*/ 	.word	0x00017cc0


	//   ....[54]....
        /*0c88*/ 	.word	0x00017cf0


	//   ....[55]....
        /*0c8c*/ 	.word	0x00017d20


	//   ....[56]....
        /*0c90*/ 	.word	0x00017d50


	//   ....[57]....
        /*0c94*/ 	.word	0x00017d80


	//   ....[58]....
        /*0c98*/ 	.word	0x00017db0


	//   ....[59]....
        /*0c9c*/ 	.word	0x00017e40


	//   ....[60]....
        /*0ca0*/ 	.word	0x00017e70


	//   ....[61]....
        /*0ca4*/ 	.word	0x00017e80


	//   ....[62]....
        /*0ca8*/ 	.word	0x00017f20


	//   ....[63]....
        /*0cac*/ 	.word	0x00018fe0


	//   ....[64]....
        /*0cb0*/ 	.word	0x0001acb0


	//   ....[65]....
        /*0cb4*/ 	.word	0x0001b900


	//   ....[66]....
        /*0cb8*/ 	.word	0x0001b910


	//   ....[67]....
        /*0cbc*/ 	.word	0x0001ba00


	//   ....[68]....
        /*0cc0*/ 	.word	0x0001ba10


	//   ....[69]....
        /*0cc4*/ 	.word	0x0001bac0


	//   ....[70]....
        /*0cc8*/ 	.word	0x0001bad0


	//   ....[71]....
        /*0ccc*/ 	.word	0x0001bae0


	//   ....[72]....
        /*0cd0*/ 	.word	0x0001baf0


	//   ....[73]....
        /*0cd4*/ 	.word	0x0001bbc0


	//   ....[74]....
        /*0cd8*/ 	.word	0x0001bc00


	//   ....[75]....
        /*0cdc*/ 	.word	0x0001bc10


	//   ....[76]....
        /*0ce0*/ 	.word	0x0001bc30


	//   ....[77]....
        /*0ce4*/ 	.word	0x0001e9c0


	//   ....[78]....
        /*0ce8*/ 	.word	0x0001e9e0


	//   ....[79]....
        /*0cec*/ 	.word	0x0001ea40


	//   ....[80]....
        /*0cf0*/ 	.word	0x0001ea70


	//   ....[81]....
        /*0cf4*/ 	.word	0x0001eaa0


	//   ....[82]....
        /*0cf8*/ 	.word	0x0001ead0


	//   ....[83]....
        /*0cfc*/ 	.word	0x0001eb00


	//   ....[84]....
        /*0d00*/ 	.word	0x0001eb30


	//   ....[85]....
        /*0d04*/ 	.word	0x0001ecc0


	//   ....[86]....
        /*0d08*/ 	.word	0x0001ed00


	//   ....[87]....
        /*0d0c*/ 	.word	0x0001ed30


	//   ....[88]....
        /*0d10*/ 	.word	0x0001ed60


	//   ....[89]....
        /*0d14*/ 	.word	0x0001ed90


	//   ....[90]....
        /*0d18*/ 	.word	0x0001edc0


	//   ....[91]....
        /*0d1c*/ 	.word	0x0001ee80


	//   ....[92]....
        /*0d20*/ 	.word	0x0001eea0


	//   ....[93]....
        /*0d24*/ 	.word	0x0001eeb0


	//   ....[94]....
        /*0d28*/ 	.word	0x0001ef10


	//   ....[95]....
        /*0d2c*/ 	.word	0x0001f510


	//   ....[96]....
        /*0d30*/ 	.word	0x0001f910


	//   ....[97]....
        /*0d34*/ 	.word	0x0001f9c0


	//   ....[98]....
        /*0d38*/ 	.word	0x0001fa50


	//   ....[99]....
        /*0d3c*/ 	.word	0x0001faa0


	//   ....[100]....
        /*0d40*/ 	.word	0x0001faf0


	//   ....[101]....
        /*0d44*/ 	.word	0x0001fbe0


	//   ....[102]....
        /*0d48*/ 	.word	0x0001fc70


	//   ....[103]....
        /*0d4c*/ 	.word	0x0001fcd0


	//   ....[104]....
        /*0d50*/ 	.word	0x0001fd30


	//   ....[105]....
        /*0d54*/ 	.word	0x0001ff40


	//   ....[106]....
        /*0d58*/ 	.word	0x0001ff90


	//   ....[107]....
        /*0d5c*/ 	.word	0x00020020


	//   ....[108]....
        /*0d60*/ 	.word	0x000200b0


	//   ....[109]....
        /*0d64*/ 	.word	0x00020130


	//   ....[110]....
        /*0d68*/ 	.word	0x00020180


	//   ....[111]....
        /*0d6c*/ 	.word	0x00020210


	//   ....[112]....
        /*0d70*/ 	.word	0x000202a0


	//   ....[113]....
        /*0d74*/ 	.word	0x00020320


	//   ....[114]....
        /*0d78*/ 	.word	0x00020370


	//   ....[115]....
        /*0d7c*/ 	.word	0x00020400


	//   ....[116]....
        /*0d80*/ 	.word	0x00020490


	//   ....[117]....
        /*0d84*/ 	.word	0x00020550


	//   ....[118]....
        /*0d88*/ 	.word	0x00020840


	//   ....[119]....
        /*0d8c*/ 	.word	0x000209f0


	//   ....[120]....
        /*0d90*/ 	.word	0x00020a40


	//   ....[121]....
        /*0d94*/ 	.word	0x00020ab0


	//   ....[122]....
        /*0d98*/ 	.word	0x00020bb0


	//   ....[123]....
        /*0d9c*/ 	.word	0x00020c20


	//   ....[124]....
        /*0da0*/ 	.word	0x00020d20


	//   ....[125]....
        /*0da4*/ 	.word	0x00020da0


	//   ....[126]....
        /*0da8*/ 	.word	0x00020e20


	//   ....[127]....
        /*0dac*/ 	.word	0x00020f20


	//   ....[128]....
        /*0db0*/ 	.word	0x00021020


	//   ....[129]....
        /*0db4*/ 	.word	0x00021080


	//   ....[130]....
        /*0db8*/ 	.word	0x00021160


	//   ....[131]....
        /*0dbc*/ 	.word	0x00021480


	//   ....[132]....
        /*0dc0*/ 	.word	0x00021530


	//   ....[133]....
        /*0dc4*/ 	.word	0x00021680


	//   ....[134]....
        /*0dc8*/ 	.word	0x00021700


	//   ....[135]....
        /*0dcc*/ 	.word	0x00021770


	//   ....[136]....
        /*0dd0*/ 	.word	0x000217e0


	//   ....[137]....
        /*0dd4*/ 	.word	0x00021850


	//   ....[138]....
        /*0dd8*/ 	.word	0x000218d0


	//   ....[139]....
        /*0ddc*/ 	.word	0x00021950


	//   ....[140]....
        /*0de0*/ 	.word	0x000219f0


	//   ....[141]....
        /*0de4*/ 	.word	0x00021a60


	//   ....[142]....
        /*0de8*/ 	.word	0x00021ad0


	//   ....[143]....
        /*0dec*/ 	.word	0x00021b40


	//   ....[144]....
        /*0df0*/ 	.word	0x00021bc0


	//   ....[145]....
        /*0df4*/ 	.word	0x00021c30


	//   ....[146]....
        /*0df8*/ 	.word	0x00021cd0


	//   ....[147]....
        /*0dfc*/ 	.word	0x00021d20


	//   ....[148]....
        /*0e00*/ 	.word	0x00021db0


	//   ....[149]....
        /*0e04*/ 	.word	0x00021ee0


	//----- nvinfo : EIATTR_REG_RECONFIG
	.align		4
.L_1189:
        /*0e08*/ 	.byte	0x01, 0x54
	.zero		2


	//----- nvinfo : EIATTR_SYSCALL_OFFSETS
	.align		4
        /*0e0c*/ 	.byte	0x04, 0x46
        /*0e0e*/ 	.short	(.L_1191 - .L_1190)


	//   ....[0]....
.L_1190:
        /*0e10*/ 	.word	0x00001e80


	//   ....[1]....
        /*0e14*/ 	.word	0x00001fd0


	//   ....[2]....
        /*0e18*/ 	.word	0x000075a0


	//   ....[3]....
        /*0e1c*/ 	.word	0x00007920


	//   ....[4]....
        /*0e20*/ 	.word	0x0001a900


	//   ....[5]....
        /*0e24*/ 	.word	0x0001aa50


	//   ....[6]....
        /*0e28*/ 	.word	0x0001ab50


	//   ....[7]....
        /*0e2c*/ 	.word	0x0001b3d0


	//----- nvinfo : EIATTR_MBARRIER_INSTR_OFFSETS
	.align		4
.L_1191:
        /*0e30*/ 	.byte	0x04, 0x39
        /*0e32*/ 	.short	(.L_1193 - .L_1192)


	//   ....[0]....
.L_1192:
        /*0e34*/ 	.word	0x000002b0
        /*0e38*/ 	.word	0x000000ff
        /*0e3c*/ 	.word	0x00031c00
        /*0e40*/ 	.short	0x0100
        /*0e42*/ 	.byte	0x08
	.zero		1


	//   ....[1]....
        /*0e44*/ 	.word	0x000002c0
        /*0e48*/ 	.word	0x000000ff
        /*0e4c*/ 	.word	0x00031c20
        /*0e50*/ 	.short	0x0100
        /*0e52*/ 	.byte	0x08
	.zero		1


	//   ....[2]....
        /*0e54*/ 	.word	0x000003b0
        /*0e58*/ 	.word	0x000000ff
        /*0e5c*/ 	.word	0x00031c30
        /*0e60*/ 	.short	0x0100
        /*0e62*/ 	.byte	0x08
	.zero		1


	//   ....[3]....
        /*0e64*/ 	.word	0x000003c0
        /*0e68*/ 	.word	0x000000ff
        /*0e6c*/ 	.word	0x00031c40
        /*0e70*/ 	.short	0x0100
        /*0e72*/ 	.byte	0x08
	.zero		1


	//   ....[4]....
        /*0e74*/ 	.word	0x000003d0
        /*0e78*/ 	.word	0x000000ff
        /*0e7c*/ 	.word	0x00031c38
        /*0e80*/ 	.short	0x0100
        /*0e82*/ 	.byte	0x08
	.zero		1


	//   ....[5]....
        /*0e84*/ 	.word	0x000003e0
        /*0e88*/ 	.word	0x000000ff
        /*0e8c*/ 	.word	0x00031c48
        /*0e90*/ 	.short	0x0100
        /*0e92*/ 	.byte	0x08
	.zero		1


	//   ....[6]....
        /*0e94*/ 	.word	0x00000510
        /*0e98*/ 	.word	0x000000ff
        /*0e9c*/ 	.word	0x00031c50
        /*0ea0*/ 	.short	0x0100
        /*0ea2*/ 	.byte	0x08
	.zero		1


	//   ....[7]....
        /*0ea4*/ 	.word	0x00000520
        /*0ea8*/ 	.word	0x000000ff
        /*0eac*/ 	.word	0x00031c60
        /*0eb0*/ 	.short	0x0100
        /*0eb2*/ 	.byte	0x08
	.zero		1


	//   ....[8]....
        /*0eb4*/ 	.word	0x00000530
        /*0eb8*/ 	.word	0x000000ff
        /*0ebc*/ 	.word	0x00031c58
        /*0ec0*/ 	.short	0x0100
        /*0ec2*/ 	.byte	0x08
	.zero		1


	//   ....[9]....
        /*0ec4*/ 	.word	0x00000540
        /*0ec8*/ 	.word	0x000000ff
        /*0ecc*/ 	.word	0x00031c68
        /*0ed0*/ 	.short	0x0100
        /*0ed2*/ 	.byte	0x08
	.zero		1


	//   ....[10]....
        /*0ed4*/ 	.word	0x00000630
        /*0ed8*/ 	.word	0x000000ff
        /*0edc*/ 	.word	0x00031c70
        /*0ee0*/ 	.short	0x0100
        /*0ee2*/ 	.byte	0x06
	.zero		1


	//   ....[11]....
        /*0ee4*/ 	.word	0x00000640
        /*0ee8*/ 	.word	0x000000ff
        /*0eec*/ 	.word	0x00031c80
        /*0ef0*/ 	.short	0x0100
        /*0ef2*/ 	.byte	0x06
	.zero		1


	//   ....[12]....
        /*0ef4*/ 	.word	0x00000650
        /*0ef8*/ 	.word	0x000000ff
        /*0efc*/ 	.word	0x00031c78
        /*0f00*/ 	.short	0x0100
        /*0f02*/ 	.byte	0x06
	.zero		1


	//   ....[13]....
        /*0f04*/ 	.word	0x00000660
        /*0f08*/ 	.word	0x000000ff
        /*0f0c*/ 	.word	0x00031c88
        /*0f10*/ 	.short	0x0100
        /*0f12*/ 	.byte	0x06
	.zero		1


	//   ....[14]....
        /*0f14*/ 	.word	0x00000790
        /*0f18*/ 	.word	0x000000ff
        /*0f1c*/ 	.word	0x00031c90
        /*0f20*/ 	.short	0x0100
        /*0f22*/ 	.byte	0x08
	.zero		1


	//   ....[15]....
        /*0f24*/ 	.word	0x000007a0
        /*0f28*/ 	.word	0x000000ff
        /*0f2c*/ 	.word	0x00031ca0
        /*0f30*/ 	.short	0x0100
        /*0f32*/ 	.byte	0x08
	.zero		1


	//   ....[16]....
        /*0f34*/ 	.word	0x000007b0
        /*0f38*/ 	.word	0x000000ff
        /*0f3c*/ 	.word	0x00031c98
        /*0f40*/ 	.short	0x0100
        /*0f42*/ 	.byte	0x08
	.zero		1


	//   ....[17]....
        /*0f44*/ 	.word	0x000007c0
        /*0f48*/ 	.word	0x000000ff
        /*0f4c*/ 	.word	0x00031ca8
        /*0f50*/ 	.short	0x0100
        /*0f52*/ 	.byte	0x08
	.zero		1


	//   ....[18]....
        /*0f54*/ 	.word	0x000008f0
        /*0f58*/ 	.word	0x000000ff
        /*0f5c*/ 	.word	0x00031cb0
        /*0f60*/ 	.short	0x0100
        /*0f62*/ 	.byte	0x08
	.zero		1


	//   ....[19]....
        /*0f64*/ 	.word	0x00000900
        /*0f68*/ 	.word	0x000000ff
        /*0f6c*/ 	.word	0x00031cc0
        /*0f70*/ 	.short	0x0100
        /*0f72*/ 	.byte	0x08
	.zero		1


	//   ....[20]....
        /*0f74*/ 	.word	0x00000910
        /*0f78*/ 	.word	0x000000ff
        /*0f7c*/ 	.word	0x00031cb8
        /*0f80*/ 	.short	0x0100
        /*0f82*/ 	.byte	0x08
	.zero		1


	//   ....[21]....
        /*0f84*/ 	.word	0x00000920
        /*0f88*/ 	.word	0x000000ff
        /*0f8c*/ 	.word	0x00031cc8
        /*0f90*/ 	.short	0x0100
        /*0f92*/ 	.byte	0x08
	.zero		1


	//   ....[22]....
        /*0f94*/ 	.word	0x000033e0
        /*0f98*/ 	.word	0x0000000f
        /*0f9c*/ 	.word	0x00031c90
        /*0fa0*/ 	.short	0x010a
        /*0fa2*/ 	.byte	0x3f
	.zero		1


	//   ....[23]....
        /*0fa4*/ 	.word	0x00004e60
        /*0fa8*/ 	.word	0x0000000f
        /*0fac*/ 	.word	0x00031c90
        /*0fb0*/ 	.short	0x010a
        /*0fb2*/ 	.byte	0x3f
	.zero		1


	//   ....[24]....
        /*0fb4*/ 	.word	0x00006870
        /*0fb8*/ 	.word	0x0000000f
        /*0fbc*/ 	.word	0x00031c90
        /*0fc0*/ 	.short	0x010a
        /*0fc2*/ 	.byte	0x3f
	.zero		1


	//   ....[25]....
        /*0fc4*/ 	.word	0x00006ad0
        /*0fc8*/ 	.word	0x00000020
        /*0fcc*/ 	.word	0x00000000
        /*0fd0*/ 	.short	0x0101
        /*0fd2*/ 	.byte	0x3f
	.zero		1


	//   ....[26]....
        /*0fd4*/ 	.word	0x00006b10
        /*0fd8*/ 	.word	0x0000000f
        /*0fdc*/ 	.word	0x00031cb0
        /*0fe0*/ 	.short	0x010a
        /*0fe2*/ 	.byte	0x3f
	.zero		1


	//   ....[27]....
        /*0fe4*/ 	.word	0x00006e40
        /*0fe8*/ 	.word	0x0000000f
        /*0fec*/ 	.word	0x00000000
        /*0ff0*/ 	.short	0x0101
        /*0ff2*/ 	.byte	0x3f
	.zero		1


	//   ....[28]....
        /*0ff4*/ 	.word	0x00007640
        /*0ff8*/ 	.word	0x00000010
        /*0ffc*/ 	.word	0x00031c00
        /*1000*/ 	.short	0x010a
        /*1002*/ 	.byte	0x3f
	.zero		1


	//   ....[29]....
        /*1004*/ 	.word	0x00007690
        /*1008*/ 	.word	0x00000010
        /*100c*/ 	.word	0x00031c00
        /*1010*/ 	.short	0x010a
        /*1012*/ 	.byte	0x3f
	.zero		1


	//   ....[30]....
        /*1014*/ 	.word	0x000080f0
        /*1018*/ 	.word	0x00000010
        /*101c*/ 	.word	0x00031c00
        /*1020*/ 	.short	0x010a
        /*1022*/ 	.byte	0x3f
	.zero		1


	//   ....[31]....
        /*1024*/ 	.word	0x00009ad0
        /*1028*/ 	.word	0x00000010
        /*102c*/ 	.word	0x00031c00
        /*1030*/ 	.short	0x010a
        /*1032*/ 	.byte	0x3f
	.zero		1


	//   ....[32]....
        /*1034*/ 	.word	0x0000b290
        /*1038*/ 	.word	0x00000000
        /*103c*/ 	.word	0x00031c30
        /*1040*/ 	.short	0x010a
        /*1042*/ 	.byte	0x3f
	.zero		1


	//   ....[33]....
        /*1044*/ 	.word	0x0000b360
        /*1048*/ 	.word	0x00000000
        /*104c*/ 	.word	0x00031c30
        /*1050*/ 	.short	0x010a
        /*1052*/ 	.byte	0x3f
	.zero		1


	//   ....[34]....
        /*1054*/ 	.word	0x0000e4b0
        /*1058*/ 	.word	0x00000014
        /*105c*/ 	.word	0x00000000
        /*1060*/ 	.short	0x0101
        /*1062*/ 	.byte	0x3f
	.zero		1


	//   ....[35]....
        /*1064*/ 	.word	0x0000f6a0
        /*1068*/ 	.word	0x0000000e
        /*106c*/ 	.word	0x00031c30
        /*1070*/ 	.short	0x010a
        /*1072*/ 	.byte	0x3f
	.zero		1


	//   ....[36]....
        /*1074*/ 	.word	0x0000f6f0
        /*1078*/ 	.word	0x0000000e
        /*107c*/ 	.word	0x00031c30
        /*1080*/ 	.short	0x010a
        /*1082*/ 	.byte	0x3f
	.zero		1


	//   ....[37]....
        /*1084*/ 	.word	0x00011cf0
        /*1088*/ 	.word	0x0000000f
        /*108c*/ 	.word	0x00031c50
        /*1090*/ 	.short	0x010a
        /*1092*/ 	.byte	0x3f
	.zero		1


	//   ....[38]....
        /*1094*/ 	.word	0x00011d40
        /*1098*/ 	.word	0x0000000f
        /*109c*/ 	.word	0x00031c50
        /*10a0*/ 	.short	0x010a
        /*10a2*/ 	.byte	0x3f
	.zero		1


	//   ....[39]....
        /*10a4*/ 	.word	0x00013040
        /*10a8*/ 	.word	0x0000004d
        /*10ac*/ 	.word	0x00000000
        /*10b0*/ 	.short	0x0101
        /*10b2*/ 	.byte	0x3f
	.zero		1


	//   ....[40]....
        /*10b4*/ 	.word	0x00013050
        /*10b8*/ 	.word	0x00000000
        /*10bc*/ 	.word	0x00000000
        /*10c0*/ 	.short	0x0101
        /*10c2*/ 	.byte	0x3f
	.zero		1


	//   ....[41]....
        /*10c4*/ 	.word	0x00013f50
        /*10c8*/ 	.word	0x00000000
        /*10cc*/ 	.word	0x00031c50
        /*10d0*/ 	.short	0x010a
        /*10d2*/ 	.byte	0x3f
	.zero		1


	//   ....[42]....
        /*10d4*/ 	.word	0x00014000
        /*10d8*/ 	.word	0x00000000
        /*10dc*/ 	.word	0x00031c50
        /*10e0*/ 	.short	0x010a
        /*10e2*/ 	.byte	0x3f
	.zero		1


	//   ....[43]....
        /*10e4*/ 	.word	0x000149d0
        /*10e8*/ 	.word	0x00000004
        /*10ec*/ 	.word	0x00000000
        /*10f0*/ 	.short	0x0101
        /*10f2*/ 	.byte	0x3f
	.zero		1


	//   ....[44]....
        /*10f4*/ 	.word	0x00015c40
        /*10f8*/ 	.word	0x00000000
        /*10fc*/ 	.word	0x00000000
        /*1100*/ 	.short	0x0101
        /*1102*/ 	.byte	0x3f
	.zero		1


	//   ....[45]....
        /*1104*/ 	.word	0x00016140
        /*1108*/ 	.word	0x0000000a
        /*110c*/ 	.word	0x00000000
        /*1110*/ 	.short	0x0101
        /*1112*/ 	.byte	0x3f
	.zero		1


	//   ....[46]....
        /*1114*/ 	.word	0x000190c0
        /*1118*/ 	.word	0x00000010
        /*111c*/ 	.word	0x00031c20
        /*1120*/ 	.short	0x010a
        /*1122*/ 	.byte	0x3f
	.zero		1


	//   ....[47]....
        /*1124*/ 	.word	0x00019190
        /*1128*/ 	.word	0x00000009
        /*112c*/ 	.word	0x00031ca0
        /*1130*/ 	.short	0x010a
        /*1132*/ 	.byte	0x3f
	.zero		1


	//   ....[48]....
        /*1134*/ 	.word	0x000195b0
        /*1138*/ 	.word	0x00000009
        /*113c*/ 	.word	0x00031cc0
        /*1140*/ 	.short	0x010a
        /*1142*/ 	.byte	0x3f
	.zero		1


	//   ....[49]....
        /*1144*/ 	.word	0x00019af0
        /*1148*/ 	.word	0x00000009
        /*114c*/ 	.word	0x00031ca0
        /*1150*/ 	.short	0x010a
        /*1152*/ 	.byte	0x3f
	.zero		1


	//   ....[50]....
        /*1154*/ 	.word	0x00019f30
        /*1158*/ 	.word	0x00000009
        /*115c*/ 	.word	0x00031cc0
        /*1160*/ 	.short	0x010a
        /*1162*/ 	.byte	0x3f
	.zero		1


	//   ....[51]....
        /*1164*/ 	.word	0x0001aec0
        /*1168*/ 	.word	0x00000000
        /*116c*/ 	.word	0x00031c40
        /*1170*/ 	.short	0x010a
        /*1172*/ 	.byte	0x3f
	.zero		1


	//   ....[52]....
        /*1174*/ 	.word	0x0001bd70
        /*1178*/ 	.word	0x00000010
        /*117c*/ 	.word	0x00031c00
        /*1180*/ 	.short	0x0107
        /*1182*/ 	.byte	0x3f
	.zero		1


	//   ....[53]....
        /*1184*/ 	.word	0x0001be60
        /*1188*/ 	.word	0x00000010
        /*118c*/ 	.word	0x00031c00
        /*1190*/ 	.short	0x0101
        /*1192*/ 	.byte	0x3f
	.zero		1


	//   ....[54]....
        /*1194*/ 	.word	0x0001be80
        /*1198*/ 	.word	0x00000010
        /*119c*/ 	.word	0x00031c20
        /*11a0*/ 	.short	0x010a
        /*11a2*/ 	.byte	0x3f
	.zero		1


	//   ....[55]....
        /*11a4*/ 	.word	0x0001c210
        /*11a8*/ 	.word	0x00000003
        /*11ac*/ 	.word	0x00031c40
        /*11b0*/ 	.short	0x010a
        /*11b2*/ 	.byte	0x3f
	.zero		1


	//   ....[56]....
        /*11b4*/ 	.word	0x0001c670
        /*11b8*/ 	.word	0x00000002
        /*11bc*/ 	.word	0x00031c60
        /*11c0*/ 	.short	0x010a
        /*11c2*/ 	.byte	0x3f
	.zero		1


	//   ....[57]....
        /*11c4*/ 	.word	0x0001cdb0
        /*11c8*/ 	.word	0x00000003
        /*11cc*/ 	.word	0x00031c40
        /*11d0*/ 	.short	0x010a
        /*11d2*/ 	.byte	0x3f
	.zero		1


	//   ....[58]....
        /*11d4*/ 	.word	0x0001d210
        /*11d8*/ 	.word	0x00000002
        /*11dc*/ 	.word	0x00031c60
        /*11e0*/ 	.short	0x010a
        /*11e2*/ 	.byte	0x3f
	.zero		1


	//   ....[59]....
        /*11e4*/ 	.word	0x0001d8b0
        /*11e8*/ 	.word	0x00000003
        /*11ec*/ 	.word	0x00031c40
        /*11f0*/ 	.short	0x010a
        /*11f2*/ 	.byte	0x3f
	.zero		1


	//   ....[60]....
        /*11f4*/ 	.word	0x0001dd10
        /*11f8*/ 	.word	0x00000002
        /*11fc*/ 	.word	0x00031c60
        /*1200*/ 	.short	0x010a
        /*1202*/ 	.byte	0x3f
	.zero		1


	//   ....[61]....
        /*1204*/ 	.word	0x0001e350
        /*1208*/ 	.word	0x00000000
        /*120c*/ 	.word	0x00031c60
        /*1210*/ 	.short	0x010a
        /*1212*/ 	.byte	0x3f
	.zero		1


	//   ....[62]....
        /*1214*/ 	.word	0x0001f490
        /*1218*/ 	.word	0x00000009
        /*121c*/ 	.word	0x00031c20
        /*1220*/ 	.short	0x010a
        /*1222*/ 	.byte	0x3f
	.zero		1


	//   ....[63]....
        /*1224*/ 	.word	0x0001f620
        /*1228*/ 	.word	0x00000007
        /*122c*/ 	.word	0x00000000
        /*1230*/ 	.short	0x010a
        /*1232*/ 	.byte	0x3f
	.zero		1


	//   ....[64]....
        /*1234*/ 	.word	0x0001f690
        /*1238*/ 	.word	0x00000003
        /*123c*/ 	.word	0x00000000
        /*1240*/ 	.short	0x010a
        /*1242*/ 	.byte	0x3f
	.zero		1


	//   ....[65]....
        /*1244*/ 	.word	0x0001f6f0
        /*1248*/ 	.word	0x00000005
        /*124c*/ 	.word	0x00000000
        /*1250*/ 	.short	0x010a
        /*1252*/ 	.byte	0x3f
	.zero		1


	//   ....[66]....
        /*1254*/ 	.word	0x0001f720
        /*1258*/ 	.word	0x00000003
        /*125c*/ 	.word	0x00000000
        /*1260*/ 	.short	0x010a
        /*1262*/ 	.byte	0x3f
	.zero		1


	//   ....[67]....
        /*1264*/ 	.word	0x0001f780
        /*1268*/ 	.word	0x0000000f
        /*126c*/ 	.word	0x00031c90
        /*1270*/ 	.short	0x010a
        /*1272*/ 	.byte	0x3f
	.zero		1


	//   ....[68]....
        /*1274*/ 	.word	0x0001f7d0
        /*1278*/ 	.word	0x0000000f
        /*127c*/ 	.word	0x00031c90
        /*1280*/ 	.short	0x010a
        /*1282*/ 	.byte	0x3f
	.zero		1


	//   ....[69]....
        /*1284*/ 	.word	0x0001f820
        /*1288*/ 	.word	0x0000000f
        /*128c*/ 	.word	0x00031c90
        /*1290*/ 	.short	0x010a
        /*1292*/ 	.byte	0x3f
	.zero		1


	//   ....[70]....
        /*1294*/ 	.word	0x0001f870
        /*1298*/ 	.word	0x0000000f
        /*129c*/ 	.word	0x00031cb0
        /*12a0*/ 	.short	0x010a
        /*12a2*/ 	.byte	0x3f
	.zero		1


	//   ....[71]....
        /*12a4*/ 	.word	0x0001fb30
        /*12a8*/ 	.word	0x00000010
        /*12ac*/ 	.word	0x00031c00
        /*12b0*/ 	.short	0x010a
        /*12b2*/ 	.byte	0x3f
	.zero		1


	//   ....[72]....
        /*12b4*/ 	.word	0x0001fd60
        /*12b8*/ 	.word	0x00000010
        /*12bc*/ 	.word	0x00031c00
        /*12c0*/ 	.short	0x010a
        /*12c2*/ 	.byte	0x3f
	.zero		1


	//   ....[73]....
        /*12c4*/ 	.word	0x0001fdb0
        /*12c8*/ 	.word	0x00000000
        /*12cc*/ 	.word	0x00031c30
        /*12d0*/ 	.short	0x010a
        /*12d2*/ 	.byte	0x3f
	.zero		1


	//   ....[74]....
        /*12d4*/ 	.word	0x0001fe00
        /*12d8*/ 	.word	0x0000000e
        /*12dc*/ 	.word	0x00031c30
        /*12e0*/ 	.short	0x010a
        /*12e2*/ 	.byte	0x3f
	.zero		1


	//   ....[75]....
        /*12e4*/ 	.word	0x0001fe50
        /*12e8*/ 	.word	0x0000000f
        /*12ec*/ 	.word	0x00031c50
        /*12f0*/ 	.short	0x010a
        /*12f2*/ 	.byte	0x3f
	.zero		1


	//   ....[76]....
        /*12f4*/ 	.word	0x0001fea0
        /*12f8*/ 	.word	0x00000000
        /*12fc*/ 	.word	0x00031c50
        /*1300*/ 	.short	0x010a
        /*1302*/ 	.byte	0x3f
	.zero		1


	//   ....[77]....
        /*1304*/ 	.word	0x00020620
        /*1308*/ 	.word	0x00000010
        /*130c*/ 	.word	0x00031c20
        /*1310*/ 	.short	0x010a
        /*1312*/ 	.byte	0x3f
	.zero		1


	//   ....[78]....
        /*1314*/ 	.word	0x00020670
        /*1318*/ 	.word	0x00000009
        /*131c*/ 	.word	0x00031ca0
        /*1320*/ 	.short	0x010a
        /*1322*/ 	.byte	0x3f
	.zero		1


	//   ....[79]....
        /*1324*/ 	.word	0x000206c0
        /*1328*/ 	.word	0x00000009
        /*132c*/ 	.word	0x00031cc0
        /*1330*/ 	.short	0x010a
        /*1332*/ 	.byte	0x3f
	.zero		1


	//   ....[80]....
        /*1334*/ 	.word	0x00020710
        /*1338*/ 	.word	0x00000009
        /*133c*/ 	.word	0x00031ca0
        /*1340*/ 	.short	0x010a
        /*1342*/ 	.byte	0x3f
	.zero		1


	//   ....[81]....
        /*1344*/ 	.word	0x00020760
        /*1348*/ 	.word	0x00000009
        /*134c*/ 	.word	0x00031cc0
        /*1350*/ 	.short	0x010a
        /*1352*/ 	.byte	0x3f
	.zero		1


	//   ....[82]....
        /*1354*/ 	.word	0x00020900
        /*1358*/ 	.word	0x00000000
        /*135c*/ 	.word	0x00031c40
        /*1360*/ 	.short	0x010a
        /*1362*/ 	.byte	0x3f
	.zero		1


	//   ....[83]....
        /*1364*/ 	.word	0x000211a0
        /*1368*/ 	.word	0x00000010
        /*136c*/ 	.word	0x00031c20
        /*1370*/ 	.short	0x010a
        /*1372*/ 	.byte	0x3f
	.zero		1


	//   ....[84]....
        /*1374*/ 	.word	0x000211f0
        /*1378*/ 	.word	0x00000003
        /*137c*/ 	.word	0x00031c40
        /*1380*/ 	.short	0x010a
        /*1382*/ 	.byte	0x3f
	.zero		1


	//   ....[85]....
        /*1384*/ 	.word	0x00021240
        /*1388*/ 	.word	0x00000002
        /*138c*/ 	.word	0x00031c60
        /*1390*/ 	.short	0x010a
        /*1392*/ 	.byte	0x3f
	.zero		1


	//   ....[86]....
        /*1394*/ 	.word	0x00021290
        /*1398*/ 	.word	0x00000003
        /*139c*/ 	.word	0x00031c40
        /*13a0*/ 	.short	0x010a
        /*13a2*/ 	.byte	0x3f
	.zero		1


	//   ....[87]....
        /*13a4*/ 	.word	0x000212e0
        /*13a8*/ 	.word	0x00000002
        /*13ac*/ 	.word	0x00031c60
        /*13b0*/ 	.short	0x010a
        /*13b2*/ 	.byte	0x3f
	.zero		1


	//   ....[88]....
        /*13b4*/ 	.word	0x00021330
        /*13b8*/ 	.word	0x00000003
        /*13bc*/ 	.word	0x00031c40
        /*13c0*/ 	.short	0x010a
        /*13c2*/ 	.byte	0x3f
	.zero		1


	//   ....[89]....
        /*13c4*/ 	.word	0x00021380
        /*13c8*/ 	.word	0x00000002
        /*13cc*/ 	.word	0x00031c60
        /*13d0*/ 	.short	0x010a
        /*13d2*/ 	.byte	0x3f
	.zero		1


	//   ....[90]....
        /*13d4*/ 	.word	0x000213d0
        /*13d8*/ 	.word	0x00000000
        /*13dc*/ 	.word	0x00031c60
        /*13e0*/ 	.short	0x010a
        /*13e2*/ 	.byte	0x3f
	.zero		1


	//   ....[91]....
        /*13e4*/ 	.word	0x00021e00
        /*13e8*/ 	.word	0x00000009
        /*13ec*/ 	.word	0x00031c20
        /*13f0*/ 	.short	0x010a
        /*13f2*/ 	.byte	0x3f
	.zero		1


	//   ....[92]....
        /*13f4*/ 	.word	0x00021fa0
        /*13f8*/ 	.word	0x00000007
        /*13fc*/ 	.word	0x00000000
        /*1400*/ 	.short	0x010a
        /*1402*/ 	.byte	0x3f
	.zero		1


	//   ....[93]....
        /*1404*/ 	.word	0x00021ff0
        /*1408*/ 	.word	0x00000003
        /*140c*/ 	.word	0x00000000
        /*1410*/ 	.short	0x010a
        /*1412*/ 	.byte	0x3f
	.zero		1


	//   ....[94]....
        /*1414*/ 	.word	0x00022040
        /*1418*/ 	.word	0x00000005
        /*141c*/ 	.word	0x00000000
        /*1420*/ 	.short	0x010a
        /*1422*/ 	.byte	0x3f
	.zero		1


	//----- nvinfo : EIATTR_NUM_MBARRIERS
	.align		4
.L_1193:
        /*1424*/ 	.byte	0x03, 0x38
        /*1426*/ 	.short	0x0016


	//----- nvinfo : EIATTR_EXIT_INSTR_OFFSETS
	.align		4
        /*1428*/ 	.byte	0x04, 0x1c
        /*142a*/ 	.short	(.L_1195 - .L_1194)


	//   ....[0]....
.L_1194:
        /*142c*/ 	.word	0x0001f770


	//----- nvinfo : EIATTR_MAX_THREADS
	.align		4
.L_1195:
        /*1430*/ 	.byte	0x04, 0x05
        /*1432*/ 	.short	(.L_1197 - .L_1196)
.L_1196:
        /*1434*/ 	.word	0x00000200
        /*1438*/ 	.word	0x00000001
        /*143c*/ 	.word	0x00000001


	//----- nvinfo : EIATTR_CRS_STACK_SIZE
	.align		4
.L_1197:
        /*1440*/ 	.byte	0x04, 0x1e
        /*1442*/ 	.short	(.L_1199 - .L_1198)
.L_1198:
        /*1444*/ 	.word	0x00000000


	//----- nvinfo : EIATTR_CBANK_PARAM_SIZE
	.align		4
.L_1199:
        /*1448*/ 	.byte	0x03, 0x19
        /*144a*/ 	.short	0x0af0


	//----- nvinfo : EIATTR_PARAM_CBANK
	.align		4
        /*144c*/ 	.byte	0x04, 0x0a
        /*144e*/ 	.short	(.L_1201 - .L_1200)
	.align		4
.L_1200:
        /*1450*/ 	.word	index@(.nv.constant0._ZN7cutlass13device_kernelIN5flash11enable_sm90INS1_16FlashAttnFwdSm90INS1_25CollectiveMainloopFwdSm90ILi2EN4cute5tupleIJNS5_1CILi1EEES8_S8_EEENS6_IJNS7_ILi192EEENS7_ILi144EEENS7_ILi96EEEEEELi96ENS_6half_tEfNS_4arch4Sm90ELb0ELb0ELb0ELb1ELb0ELb1ELb0ELb0ELb1ELb1ELb1ELb0EEENS1_21CollectiveEpilogueFwdINS6_IJSA_SC_SB_EEES9_SE_SG_Li384ELb1ELb1ELb1ELb0EEENS1_36VarlenDynamicPersistentTileSchedulerILi192ELi144ELi384ELi128ELb1ELb1ELb1ELb0ELb1ELb1EEEEEEEEEvNT_6ParamsE)
        /*1454*/ 	.short	0x0210
        /*1456*/ 	.short	0x0af0


	//----- nvinfo : EIATTR_SW_WAR
	.align		4
.L_1201:
        /*1458*/ 	.byte	0x04, 0x36
        /*145a*/ 	.short	(.L_1203 - .L_1202)
.L_1202:
        /*145c*/ 	.word	0x00000008
.L_1203:


//--------------------- .nv.info._ZN7cutlass13device_kernelIN5flash11enable_sm90INS1_16FlashAttnFwdSm90INS1_25CollectiveMainloopFwdSm90ILi2EN4cute5tupleIJNS5_1CILi1EEES8_S8_EEENS6_IJNS7_ILi192EEENS7_ILi128EEENS7_ILi96EEEEEELi96ENS_6half_tEfNS_4arch4Sm90ELb0ELb1ELb0ELb0ELb0ELb0ELb0ELb0ELb1ELb1ELb1ELb0EEENS1_21CollectiveEpilogueFwdINS6_IJSA_SC_SB_EEES9_SE_SG_Li384ELb0ELb1ELb1ELb0EEENS1_19SingleTileSchedulerILb0ELb1ELb1ELi192EEEEEEEEEvNT_6ParamsE --------------------------
	.section	.nv.info._ZN7cutlass13device_kernelIN5flash11enable_sm90INS1_16FlashAttnFwdSm90INS1_25CollectiveMainloopFwdSm90ILi2EN4cute5tupleIJNS5_1CILi1EEES8_S8_EEENS6_IJNS7_ILi192EEENS7_ILi128EEENS7_ILi96EEEEEELi96ENS_6half_tEfNS_4arch4Sm90ELb0ELb1ELb0ELb0ELb0ELb0ELb0ELb0ELb1ELb1ELb1ELb0EEENS1_21CollectiveEpilogueFwdINS6_IJSA_SC_SB_EEES9_SE_SG_Li384ELb0ELb1ELb1ELb0EEENS1_19SingleTileSchedulerILb0ELb1ELb1ELi192EEEEEEEEEvNT_6ParamsE,"",@"SHT_CUDA_INFO"
	.sectionflags	@""
	.align	4


	//----- nvinfo : EIATTR_CUDA_API_VERSION
	.align		4
        /*0000*/ 	.byte	0x04, 0x37
        /*0002*/ 	.short	(.L_1205 - .L_1204)
.L_1204:
        /*0004*/ 	.word	0x00000082


	//----- nvinfo : EIATTR_KPARAM_INFO
	.align		4
.L_1205:
        /*0008*/ 	.byte	0x04, 0x17
        /*000a*/ 	.short	(.L_1207 - .L_1206)
.L_1206:
        /*000c*/ 	.word	0x00000000
        /*0010*/ 	.short	0x0000
        /*0012*/ 	.short	0x0070
        /*0014*/ 	.byte	0x00, 0xf0, 0x01, 0x28


	//----- nvinfo : EIATTR_SPARSE_MMA_MASK
	.align		4
.L_1207:
        /*0018*/ 	.byte	0x03, 0x50
        /*001a*/ 	.short	0x0000


	//----- nvinfo : EIATTR_MAXREG_COUNT
	.align		4
        /*001c*/ 	.byte	0x03, 0x1b
        /*001e*/ 	.short	0x0080


	//----- nvinfo : EIATTR_NUM_BARRIERS
	.align		4
        /*0020*/ 	.byte	0x02, 0x4c
        /*0022*/ 	.byte	0x10
	.zero		1


	//----- nvinfo : EIATTR_EXTERNS
	.align		4
        /*0024*/ 	.byte	0x04, 0x0f
        /*0026*/ 	.short	(.L_1209 - .L_1208)


	//   ....[0]....
	.align		4
.L_1208:
        /*0028*/ 	.word	index@(__assertfail)


	//----- nvinfo : EIATTR_MERCURY_ISA_VERSION
	.align		4
.L_1209:
        /*002c*/ 	.byte	0x03, 0x5f
        /*002e*/ 	.short	0x0101


	//----- nvinfo : EIATTR_INT_WARP_WIDE_INSTR_OFFSETS
	.align		4
        /*0030*/ 	.byte	0x04, 0x31
        /*0032*/ 	.short	(.L_1211 - .L_1210)


	//   ....[0]....
.L_1210:
        /*0034*/ 	.word	0x00000120


	//   ....[1]....
        /*0038*/ 	.word	0x00000160


	//   ....[2]....
        /*003c*/ 	.word	0x000001d0


	//----- nvinfo : EIATTR_COOP_GROUP_MASK_REGIDS
	.align		4
.L_1211:
        /*0040*/ 	.byte	0x04, 0x29
        /*0042*/ 	.short	(.L_1213 - .L_1212)


	//   ....[0]....
.L_1212:
        /*0044*/ 	.word	0xffffffff


	//   ....[1]....
        /*0048*/ 	.word	0xffffffff


	//   ....[2]....
        /*004c*/ 	.word	0xffffffff


	//   ....[3]....
        /*0050*/ 	.word	0xffffffff


	//   ....[4]....
        /*0054*/ 	.word	0xffffffff


	//   ....[5]....
        /*0058*/ 	.word	0xffffffff


	//   ....[6]....
        /*005c*/ 	.word	0xffffffff


	//   ....[7]....
        /*0060*/ 	.word	0xffffffff


	//   ....[8]....
        /*0064*/ 	.word	0xffffffff


	//   ....[9]....
        /*0068*/ 	.word	0xffffffff


	//   ....[10]....
        /*006c*/ 	.word	0xffffffff


	//   ....[11]....
        /*0070*/ 	.word	0xffffffff


	//   ....[12]....
        /*0074*/ 	.word	0xffffffff


	//   ....[13]....
        /*0078*/ 	.word	0xffffffff


	//   ....[14]....
        /*007c*/ 	.word	0xffffffff


	//   ....[15]....
        /*0080*/ 	.word	0xffffffff


	//   ....[16]....
        /*0084*/ 	.word	0xffffffff


	//   ....[17]....
        /*0088*/ 	.word	0xffffffff


	//   ....[18]....
        /*008c*/ 	.word	0xffffffff


	//   ....[19]....
        /*0090*/ 	.word	0xffffffff


	//   ....[20]....
        /*0094*/ 	.word	0xffffffff


	//   ....[21]....
        /*0098*/ 	.word	0xffffffff


	//   ....[22]....
        /*009c*/ 	.word	0xffffffff


	//   ....[23]....
        /*00a0*/ 	.word	0xffffffff


	//   ....[24]....
        /*00a4*/ 	.word	0xffffffff


	//   ....[25]....
        /*00a8*/ 	.word	0xffffffff


	//   ....[26]....
        /*00ac*/ 	.word	0xffffffff


	//   ....[27]....
        /*00b0*/ 	.word	0xffffffff


	//   ....[28]....
        /*00b4*/ 	.word	0xffffffff


	//   ....[29]....
        /*00b8*/ 	.word	0xffffffff


	//   ....[30]....
        /*00bc*/ 	.word	0xffffffff


	//   ....[31]....
        /*00c0*/ 	.word	0xffffffff


	//   ....[32]....
        /*00c4*/ 	.word	0xffffffff


	//   ....[33]....
        /*00c8*/ 	.word	0xffffffff


	//   ....[34]....
        /*00cc*/ 	.word	0xffffffff


	//   ....[35]....
        /*00d0*/ 	.word	0xffffffff


	//   ....[36]....
        /*00d4*/ 	.word	0xffffffff


	//   ....[37]....
        /*00d8*/ 	.word	0xffffffff


	//   ....[38]....
        /*00dc*/ 	.word	0xffffffff


	//   ....[39]....
        /*00e0*/ 	.word	0xffffffff


	//   ....[40]....
        /*00e4*/ 	.word	0xffffffff


	//   ....[41]....
        /*00e8*/ 	.word	0xffffffff


	//   ....[42]....
        /*00ec*/ 	.word	0xffffffff


	//   ....[43]....
        /*00f0*/ 	.word	0xffffffff


	//   ....[44]....
        /*00f4*/ 	.word	0xffffffff


	//   ....[45]....
        /*00f8*/ 	.word	0xffffffff


	//   ....[46]....
        /*00fc*/ 	.word	0xffffffff


	//   ....[47]....
        /*0100*/ 	.word	0xffffffff


	//   ....[48]....
        /*0104*/ 	.word	0xffffffff


	//   ....[49]....
        /*0108*/ 	.word	0xffffffff


	//   ....[50]....
        /*010c*/ 	.word	0xffffffff


	//   ....[51]....
        /*0110*/ 	.word	0xffffffff


	//   ....[52]....
        /*0114*/ 	.word	0xffffffff


	//   ....[53]....
        /*0118*/ 	.word	0xffffffff


	//   ....[54]....
        /*011c*/ 	.word	0xffffffff


	//   ....[55]....
        /*0120*/ 	.word	0xffffffff


	//   ....[56]....
        /*0124*/ 	.word	0xffffffff


	//   ....[57]....
        /*0128*/ 	.word	0xffffffff


	//   ....[58]....
        /*012c*/ 	.word	0xffffffff


	//   ....[59]....
        /*0130*/ 	.word	0xffffffff


	//   ....[60]....
        /*0134*/ 	.word	0xffffffff


	//   ....[61]....
        /*0138*/ 	.word	0x0500000f


	//   ....[62]....
        /*013c*/ 	.word	0x0500000f


	//   ....[63]....
        /*0140*/ 	.word	0x0500000f


	//   ....[64]....
        /*0144*/ 	.word	0x0500000f


	//   ....[65]....
        /*0148*/ 	.word	0x0500000f


	//   ....[66]....
        /*014c*/ 	.word	0x0500000f


	//   ....[67]....
        /*0150*/ 	.word	0x0500000f


	//   ....[68]....
        /*0154*/ 	.word	0x0500000f


	//   ....[69]....
        /*0158*/ 	.word	0x0500000f


	//   ....[70]....
        /*015c*/ 	.word	0x0500000f


	//   ....[71]....
        /*0160*/ 	.word	0x0500000f


	//   ....[72]....
        /*0164*/ 	.word	0x0500000f


	//   ....[73]....
        /*0168*/ 	.word	0x0500000f


	//   ....[74]....
        /*016c*/ 	.word	0x0500000f


	//----- nvinfo : EIATTR_COOP_GROUP_INSTR_OFFSETS
	.align		4
.L_1213:
        /*0170*/ 	.byte	0x04, 0x28
        /*0172*/ 	.short	(.L_1215 - .L_1214)


	//   ....[0]....
.L_1214:
        /*0174*/ 	.word	0x00000060


	//   ....[1]....
        /*0178*/ 	.word	0x00000130


	//   ....[2]....
        /*017c*/ 	.word	0x00000180


	//   ....[3]....
        /*0180*/ 	.word	0x000003b0


	//   ....[4]....
        /*0184*/ 	.word	0x00000510


	//   ....[5]....
        /*0188*/ 	.word	0x00000630


	//   ....[6]....
        /*018c*/ 	.word	0x00000790


	//   ....[7]....
        /*0190*/ 	.word	0x00001530


	//   ....[8]....
        /*0194*/ 	.word	0x00001d20


	//   ....[9]....
        /*0198*/ 	.word	0x000020c0


	//   ....[10]....
        /*019c*/ 	.word	0x00003460


	//   ....[11]....
        /*01a0*/ 	.word	0x00003480


	//   ....[12]....
        /*01a4*/ 	.word	0x00003990


	//   ....[13]....
        /*01a8*/ 	.word	0x000039f0


	//   ....[14]....
        /*01ac*/ 	.word	0x000047d0


	//   ....[15]....
        /*01b0*/ 	.word	0x00005430


	//   ....[16]....
        /*01b4*/ 	.word	0x000056c0


	//   ....[17]....
        /*01b8*/ 	.word	0x000062b0


	//   ....[18]....
        /*01bc*/ 	.word	0x00006350


	//   ....[19]....
        /*01c0*/ 	.word	0x00006bf0


	//   ....[20]....
        /*01c4*/ 	.word	0x00006cb0


	//   ....[21]....
        /*01c8*/ 	.word	0x00007c40


	//   ....[22]....
        /*01cc*/ 	.word	0x00008730


	//   ....[23]....
        /*01d0*/ 	.word	0x00008770


	//   ....[24]....
        /*01d4*/ 	.word	0x00008cd0


	//   ....[25]....
        /*01d8*/ 	.word	0x00008d70


	//   ....[26]....
        /*01dc*/ 	.word	0x00009fc0


	//   ....[27]....
        /*01e0*/ 	.word	0x0000a860


	//   ....[28]....
        /*01e4*/ 	.word	0x0000afc0


	//   ....[29]....
        /*01e8*/ 	.word	0x0000b810


	//   ....[30]....
        /*01ec*/ 	.word	0x0000b8c0


	//   ....[31]....
        /*01f0*/ 	.word	0x0000c1c0


	//   ....[32]....
        /*01f4*/ 	.word	0x0000c220


	//   ....[33]....
        /*01f8*/ 	.word	0x0000d1a0


	//   ....[34]....
        /*01fc*/ 	.word	0x0000d2b0


	//   ....[35]....
        /*0200*/ 	.word	0x0000d310


	//   ....[36]....
        /*0204*/ 	.word	0x0000d420


	//   ....[37]....
        /*0208*/ 	.word	0x0000d430


	//   ....[38]....
        /*020c*/ 	.word	0x0000e310


	//   ....[39]....
        /*0210*/ 	.word	0x0000e350


	//   ....[40]....
        /*0214*/ 	.word	0x0000e390


	//   ....[41]....
        /*0218*/ 	.word	0x0000e3d0


	//   ....[42]....
        /*021c*/ 	.word	0x0000e3f0


	//   ....[43]....
        /*0220*/ 	.word	0x0000e420


	//   ....[44]....
        /*0224*/ 	.word	0x0000e900


	//   ....[45]....
        /*0228*/ 	.word	0x0000e910


	//   ....[46]....
        /*022c*/ 	.word	0x0000f1f0


	//   ....[47]....
        /*0230*/ 	.word	0x000100b0


	//   ....[48]....
        /*0234*/ 	.word	0x00010ba0


	//   ....[49]....
        /*0238*/ 	.word	0x00010be0


	//   ....[50]....
        /*023c*/ 	.word	0x00010c10


	//   ....[51]....
        /*0240*/ 	.word	0x00010c30


	//   ....[52]....
        /*0244*/ 	.word	0x00010c40


	//   ....[53]....
        /*0248*/ 	.word	0x00010c50


	//   ....[54]....
        /*024c*/ 	.word	0x00010c70


	//   ....[55]....
        /*0250*/ 	.word	0x00010d30


	//   ....[56]....
        /*0254*/ 	.word	0x00010e30


	//   ....[57]....
        /*0258*/ 	.word	0x00010e40


	//   ....[58]....
        /*025c*/ 	.word	0x00010e70


	//   ....[59]....
        /*0260*/ 	.word	0x00010ea0


	//   ....[60]....
        /*0264*/ 	.word	0x00013410


	//   ....[61]....
        /*0268*/ 	.word	0x00013a40


	//   ....[62]....
        /*026c*/ 	.word	0x00013bb0


	//   ....[63]....
        /*0270*/ 	.word	0x00013c00


	//   ....[64]....
        /*0274*/ 	.word	0x00013d50


	//   ....[65]....
        /*0278*/ 	.word	0x00013db0


	//   ....[66]....
        /*027c*/ 	.word	0x00013ec0


	//   ....[67]....
        /*0280*/ 	.word	0x00013f10


	//   ....[68]....
        /*0284*/ 	.word	0x00014020


	//   ....[69]....
        /*0288*/ 	.word	0x00014090


	//   ....[70]....
        /*028c*/ 	.word	0x000141c0


	//   ....[71]....
        /*0290*/ 	.word	0x00014210


	//   ....[72]....
        /*0294*/ 	.word	0x00014320


	//   ....[73]....
        /*0298*/ 	.word	0x00014370


	//   ....[74]....
        /*029c*/ 	.word	0x00014740


	//----- nvinfo : EIATTR_REG_RECONFIG
	.align		4
.L_1215:
        /*02a0*/ 	.byte	0x01, 0x54
	.zero		2


	//----- nvinfo : EIATTR_SYSCALL_OFFSETS
	.align		4
        /*02a4*/ 	.byte	0x04, 0x46
        /*02a6*/ 	.short	(.L_1217 - .L_1216)


	//   ....[0]....
.L_1216:
        /*02a8*/ 	.word	0x00001730


	//   ....[1]....
        /*02ac*/ 	.word	0x0000fd50


	//   ....[2]....
        /*02b0*/ 	.word	0x0000fe90


	//   ....[3]....
        /*02b4*/ 	.word	0x0000ff80


	//   ....[4]....
        /*02b8*/ 	.word	0x00010700


	//----- nvinfo : EIATTR_MBARRIER_INSTR_OFFSETS
	.align		4
.L_1217:
        /*02bc*/ 	.byte	0x04, 0x39
        /*02be*/ 	.short	(.L_1219 - .L_1218)


	//   ....[0]....
.L_1218:
        /*02c0*/ 	.word	0x00000260
        /*02c4*/ 	.word	0x000000ff
        /*02c8*/ 	.word	0x0002d800
        /*02cc*/ 	.short	0x0100
        /*02ce*/ 	.byte	0x08
	.zero		1


	//   ....[1]....
        /*02d0*/ 	.word	0x00000270
        /*02d4*/ 	.word	0x000000ff
        /*02d8*/ 	.word	0x0002d820
        /*02dc*/ 	.short	0x0100
        /*02de*/ 	.byte	0x08
	.zero		1


	//   ....[2]....
        /*02e0*/ 	.word	0x00000360
        /*02e4*/ 	.word	0x000000ff
        /*02e8*/ 	.word	0x0002d830
        /*02ec*/ 	.short	0x0100
        /*02ee*/ 	.byte	0x08
	.zero		1


	//   ....[3]....
        /*02f0*/ 	.word	0x00000370
        /*02f4*/ 	.word	0x000000ff
        /*02f8*/ 	.word	0x0002d840
        /*02fc*/ 	.short	0x0100
        /*02fe*/ 	.byte	0x08
	.zero		1


	//   ....[4]....
        /*0300*/ 	.word	0x00000380
        /*0304*/ 	.word	0x000000ff
        /*0308*/ 	.word	0x0002d838
        /*030c*/ 	.short	0x0100
        /*030e*/ 	.byte	0x08
	.zero		1


	//   ....[5]....
        /*0310*/ 	.word	0x00000390
        /*0314*/ 	.word	0x000000ff
        /*0318*/ 	.word	0x0002d848
        /*031c*/ 	.short	0x0100
        /*031e*/ 	.byte	0x08
	.zero		1


	//   ....[6]....
        /*0320*/ 	.word	0x000004c0
        /*0324*/ 	.word	0x000000ff
        /*0328*/ 	.word	0x0002d850
        /*032c*/ 	.short	0x0100
        /*032e*/ 	.byte	0x08
	.zero		1


	//   ....[7]....
        /*0330*/ 	.word	0x000004d0
        /*0334*/ 	.word	0x000000ff
        /*0338*/ 	.word	0x0002d860
        /*033c*/ 	.short	0x0100
        /*033e*/ 	.byte	0x08
	.zero		1


	//   ....[8]....
        /*0340*/ 	.word	0x000004e0
        /*0344*/ 	.word	0x000000ff
        /*0348*/ 	.word	0x0002d858
        /*034c*/ 	.short	0x0100
        /*034e*/ 	.byte	0x08
	.zero		1


	//   ....[9]....
        /*0350*/ 	.word	0x000004f0
        /*0354*/ 	.word	0x000000ff
        /*0358*/ 	.word	0x0002d868
        /*035c*/ 	.short	0x0100
        /*035e*/ 	.byte	0x08
	.zero		1


	//   ....[10]....
        /*0360*/ 	.word	0x000005e0
        /*0364*/ 	.word	0x000000ff
        /*0368*/ 	.word	0x0002d870
        /*036c*/ 	.short	0x0100
        /*036e*/ 	.byte	0x06
	.zero		1


	//   ....[11]....
        /*0370*/ 	.word	0x000005f0
        /*0374*/ 	.word	0x000000ff
        /*0378*/ 	.word	0x0002d880
        /*037c*/ 	.short	0x0100
        /*037e*/ 	.byte	0x06
	.zero		1


	//   ....[12]....
        /*0380*/ 	.word	0x00000600
        /*0384*/ 	.word	0x000000ff
        /*0388*/ 	.word	0x0002d878
        /*038c*/ 	.short	0x0100
        /*038e*/ 	.byte	0x06
	.zero		1


	//   ....[13]....
        /*0390*/ 	.word	0x00000610
        /*0394*/ 	.word	0x000000ff
        /*0398*/ 	.word	0x0002d888
        /*039c*/ 	.short	0x0100
        /*039e*/ 	.byte	0x06
	.zero		1


	//   ....[14]....
        /*03a0*/ 	.word	0x00000740
        /*03a4*/ 	.word	0x000000ff
        /*03a8*/ 	.word	0x0002d890
        /*03ac*/ 	.short	0x0100
        /*03ae*/ 	.byte	0x08
	.zero		1


	//   ....[15]....
        /*03b0*/ 	.word	0x00000750
        /*03b4*/ 	.word	0x000000ff
        /*03b8*/ 	.word	0x0002d8a0
        /*03bc*/ 	.short	0x0100
        /*03be*/ 	.byte	0x08
	.zero		1


	//   ....[16]....
        /*03c0*/ 	.word	0x00000760
        /*03c4*/ 	.word	0x000000ff
        /*03c8*/ 	.word	0x0002d898
        /*03cc*/ 	.short	0x0100
        /*03ce*/ 	.byte	0x08
	.zero		1


	//   ....[17]....
        /*03d0*/ 	.word	0x00000770
        /*03d4*/ 	.word	0x000000ff
        /*03d8*/ 	.word	0x0002d8a8
        /*03dc*/ 	.short	0x0100
        /*03de*/ 	.byte	0x08
	.zero		1


	//   ....[18]....
        /*03e0*/ 	.word	0x000008a0
        /*03e4*/ 	.word	0x000000ff
        /*03e8*/ 	.word	0x0002d8b0
        /*03ec*/ 	.short	0x0100
        /*03ee*/ 	.byte	0x08
	.zero		1


	//   ....[19]....
        /*03f0*/ 	.word	0x000008b0
        /*03f4*/ 	.word	0x000000ff
        /*03f8*/ 	.word	0x0002d8c0
        /*03fc*/ 	.short	0x0100
        /*03fe*/ 	.byte	0x08
	.zero		1


	//   ....[20]....
        /*0400*/ 	.word	0x000008c0
        /*0404*/ 	.word	0x000000ff
        /*0408*/ 	.word	0x0002d8b8
        /*040c*/ 	.short	0x0100
        /*040e*/ 	.byte	0x08
	.zero		1


	//   ....[21]....
        /*0410*/ 	.word	0x000008d0
        /*0414*/ 	.word	0x000000ff
        /*0418*/ 	.word	0x0002d8c8
        /*041c*/ 	.short	0x0100
        /*041e*/ 	.byte	0x08
	.zero		1


	//   ....[22]....
        /*0420*/ 	.word	0x00001750
        /*0424*/ 	.word	0x000000ff
        /*0428*/ 	.word	0x0002d800
        /*042c*/ 	.short	0x010a
        /*042e*/ 	.byte	0x24
	.zero		1


	//   ....[23]....
        /*0430*/ 	.word	0x000017d0
        /*0434*/ 	.word	0x000000ff
        /*0438*/ 	.word	0x0002d830
        /*043c*/ 	.short	0x010a
        /*043e*/ 	.byte	0x24
	.zero		1


	//   ....[24]....
        /*0440*/ 	.word	0x00001840
        /*0444*/ 	.word	0x000000ff
        /*0448*/ 	.word	0x0002d830
        /*044c*/ 	.short	0x010a
        /*044e*/ 	.byte	0x24
	.zero		1


	//   ....[25]....
        /*0450*/ 	.word	0x00001ec0
        /*0454*/ 	.word	0x00000004
        /*0458*/ 	.word	0x00000000
        /*045c*/ 	.short	0x0101
        /*045e*/ 	.byte	0x3f
	.zero		1


	//   ....[26]....
        /*0460*/ 	.word	0x00004c40
        /*0464*/ 	.word	0x000000ff
        /*0468*/ 	.word	0x0002d830
        /*046c*/ 	.short	0x010a
        /*046e*/ 	.byte	0x0a
	.zero		1


	//   ....[27]....
        /*0470*/ 	.word	0x00004c80
        /*0474*/ 	.word	0x000000ff
        /*0478*/ 	.word	0x0002d830
        /*047c*/ 	.short	0x010a
        /*047e*/ 	.byte	0x0a
	.zero		1


	//   ....[28]....
        /*0480*/ 	.word	0x00004f20
        /*0484*/ 	.word	0x000000ff
        /*0488*/ 	.word	0x0002d850
        /*048c*/ 	.short	0x010a
        /*048e*/ 	.byte	0x0a
	.zero		1


	//   ....[29]....
        /*0490*/ 	.word	0x00004f60
        /*0494*/ 	.word	0x000000ff
        /*0498*/ 	.word	0x0002d850
        /*049c*/ 	.short	0x010a
        /*049e*/ 	.byte	0x0a
	.zero		1


	//   ....[30]....
        /*04a0*/ 	.word	0x00005510
        /*04a4*/ 	.word	0x00000017
        /*04a8*/ 	.word	0x00000000
        /*04ac*/ 	.short	0x0101
        /*04ae*/ 	.byte	0x3f
	.zero		1


	//   ....[31]....
        /*04b0*/ 	.word	0x000070b0
        /*04b4*/ 	.word	0x0000002a
        /*04b8*/ 	.word	0x00000000
        /*04bc*/ 	.short	0x0101
        /*04be*/ 	.byte	0x3f
	.zero		1


	//   ....[32]....
        /*04c0*/ 	.word	0x00008050
        /*04c4*/ 	.word	0x000000ff
        /*04c8*/ 	.word	0x0002d830
        /*04cc*/ 	.short	0x010a
        /*04ce*/ 	.byte	0x0e
	.zero		1


	//   ....[33]....
        /*04d0*/ 	.word	0x00008090
        /*04d4*/ 	.word	0x000000ff
        /*04d8*/ 	.word	0x0002d830
        /*04dc*/ 	.short	0x010a
        /*04de*/ 	.byte	0x0e
	.zero		1


	//   ....[34]....
        /*04e0*/ 	.word	0x00008360
        /*04e4*/ 	.word	0x000000ff
        /*04e8*/ 	.word	0x0002d850
        /*04ec*/ 	.short	0x010a
        /*04ee*/ 	.byte	0x0e
	.zero		1


	//   ....[35]....
        /*04f0*/ 	.word	0x000083a0
        /*04f4*/ 	.word	0x000000ff
        /*04f8*/ 	.word	0x0002d850
        /*04fc*/ 	.short	0x010a
        /*04fe*/ 	.byte	0x0e
	.zero		1


	//   ....[36]....
        /*0500*/ 	.word	0x000095a0
        /*0504*/ 	.word	0x0000002f
        /*0508*/ 	.word	0x00000000
        /*050c*/ 	.short	0x0101
        /*050e*/ 	.byte	0x3f
	.zero		1


	//   ....[37]....
        /*0510*/ 	.word	0x00009620
        /*0514*/ 	.word	0x0000001a
        /*0518*/ 	.word	0x00000000
        /*051c*/ 	.short	0x0101
        /*051e*/ 	.byte	0x3f
	.zero		1


	//   ....[38]....
        /*0520*/ 	.word	0x0000a260
        /*0524*/ 	.word	0x000000ff
        /*0528*/ 	.word	0x0002d830
        /*052c*/ 	.short	0x010a
        /*052e*/ 	.byte	0x0a
	.zero		1


	//   ....[39]....
        /*0530*/ 	.word	0x0000a2a0
        /*0534*/ 	.word	0x000000ff
        /*0538*/ 	.word	0x0002d830
        /*053c*/ 	.short	0x010a
        /*053e*/ 	.byte	0x0a
	.zero		1


	//   ....[40]....
        /*0540*/ 	.word	0x0000a540
        /*0544*/ 	.word	0x000000ff
        /*0548*/ 	.word	0x0002d850
        /*054c*/ 	.short	0x010a
        /*054e*/ 	.byte	0x0a
	.zero		1


	//   ....[41]....
        /*0550*/ 	.word	0x0000a580
        /*0554*/ 	.word	0x000000ff
        /*0558*/ 	.word	0x0002d850
        /*055c*/ 	.short	0x010a
        /*055e*/ 	.byte	0x0a
	.zero		1


	//   ....[42]....
        /*0560*/ 	.word	0x0000aa50
        /*0564*/ 	.word	0x0000008a
        /*0568*/ 	.word	0x00000000
        /*056c*/ 	.short	0x0101
        /*056e*/ 	.byte	0x3f
	.zero		1


	//   ....[43]....
        /*0570*/ 	.word	0x0000c5f0
        /*0574*/ 	.word	0x00000018
        /*0578*/ 	.word	0x00000000
        /*057c*/ 	.short	0x0101
        /*057e*/ 	.byte	0x3f
	.zero		1


	//   ....[44]....
        /*0580*/ 	.word	0x0000d220
        /*0584*/ 	.word	0x000000ff
        /*0588*/ 	.word	0x0002d850
        /*058c*/ 	.short	0x010a
        /*058e*/ 	.byte	0x09
	.zero		1


	//   ....[45]....
        /*0590*/ 	.word	0x0000d260
        /*0594*/ 	.word	0x000000ff
        /*0598*/ 	.word	0x0002d850
        /*059c*/ 	.short	0x010a
        /*059e*/ 	.byte	0x09
	.zero		1


	//   ....[46]....
        /*05a0*/ 	.word	0x0000d840
        /*05a4*/ 	.word	0x0000000b
        /*05a8*/ 	.word	0x00000000
        /*05ac*/ 	.short	0x0101
        /*05ae*/ 	.byte	0x3f
	.zero		1


	//   ....[47]....
        /*05b0*/ 	.word	0x0000e410
        /*05b4*/ 	.word	0x000000ff
        /*05b8*/ 	.word	0x00000000
        /*05bc*/ 	.short	0x0101
        /*05be*/ 	.byte	0x04
	.zero		1


	//   ....[48]....
        /*05c0*/ 	.word	0x000102c0
        /*05c4*/ 	.word	0x000000ff
        /*05c8*/ 	.word	0x0002d840
        /*05cc*/ 	.short	0x010a
        /*05ce*/ 	.byte	0x26
	.zero		1


	//   ....[49]....
        /*05d0*/ 	.word	0x00011070
        /*05d4*/ 	.word	0x000000ff
        /*05d8*/ 	.word	0x0002d800
        /*05dc*/ 	.short	0x0107
        /*05de*/ 	.byte	0x26
	.zero		1


	//   ....[50]....
        /*05e0*/ 	.word	0x000110b0
        /*05e4*/ 	.word	0x000000ff
        /*05e8*/ 	.word	0x0002d800
        /*05ec*/ 	.short	0x0101
        /*05ee*/ 	.byte	0x26
	.zero		1


	//   ....[51]....
        /*05f0*/ 	.word	0x000110e0
        /*05f4*/ 	.word	0x000000ff
        /*05f8*/ 	.word	0x0002d820
        /*05fc*/ 	.short	0x010a
        /*05fe*/ 	.byte	0x26
	.zero		1


	//   ....[52]....
        /*0600*/ 	.word	0x00011470
        /*0604*/ 	.word	0x000000ff
        /*0608*/ 	.word	0x0002d848
        /*060c*/ 	.short	0x010a
        /*060e*/ 	.byte	0x26
	.zero		1


	//   ....[53]....
        /*0610*/ 	.word	0x00011840
        /*0614*/ 	.word	0x000000ff
        /*0618*/ 	.word	0x0002d860
        /*061c*/ 	.short	0x010a
        /*061e*/ 	.byte	0x26
	.zero		1


	//   ....[54]....
        /*0620*/ 	.word	0x00011dd0
        /*0624*/ 	.word	0x000000ff
        /*0628*/ 	.word	0x0002d840
        /*062c*/ 	.short	0x010a
        /*062e*/ 	.byte	0x26
	.zero		1


	//   ....[55]....
        /*0630*/ 	.word	0x000121b0
        /*0634*/ 	.word	0x000000ff
        /*0638*/ 	.word	0x0002d868
        /*063c*/ 	.short	0x010a
        /*063e*/ 	.byte	0x26
	.zero		1


	//   ....[56]....
        /*0640*/ 	.word	0x00012780
        /*0644*/ 	.word	0x000000ff
        /*0648*/ 	.word	0x0002d848
        /*064c*/ 	.short	0x010a
        /*064e*/ 	.byte	0x26
	.zero		1


	//   ....[57]....
        /*0650*/ 	.word	0x00012b40
        /*0654*/ 	.word	0x000000ff
        /*0658*/ 	.word	0x0002d860
        /*065c*/ 	.short	0x010a
        /*065e*/ 	.byte	0x26
	.zero		1


	//   ....[58]....
        /*0660*/ 	.word	0x00012f80
        /*0664*/ 	.word	0x00000004
        /*0668*/ 	.word	0x0002d860
        /*066c*/ 	.short	0x010a
        /*066e*/ 	.byte	0x3f
	.zero		1


	//   ....[59]....
        /*0670*/ 	.word	0x000133d0
        /*0674*/ 	.word	0x00000008
        /*0678*/ 	.word	0x0002d820
        /*067c*/ 	.short	0x010a
        /*067e*/ 	.byte	0x3f
	.zero		1


	//   ....[60]....
        /*0680*/ 	.word	0x00013530
        /*0684*/ 	.word	0x00000005
        /*0688*/ 	.word	0x00000000
        /*068c*/ 	.short	0x010a
        /*068e*/ 	.byte	0x3f
	.zero		1


	//   ....[61]....
        /*0690*/ 	.word	0x000135a0
        /*0694*/ 	.word	0x00000003
        /*0698*/ 	.word	0x00000000
        /*069c*/ 	.short	0x010a
        /*069e*/ 	.byte	0x3f
	.zero		1


	//   ....[62]....
        /*06a0*/ 	.word	0x00013600
        /*06a4*/ 	.word	0x00000005
        /*06a8*/ 	.word	0x00000000
        /*06ac*/ 	.short	0x010a
        /*06ae*/ 	.byte	0x3f
	.zero		1


	//   ....[63]....
        /*06b0*/ 	.word	0x00013630
        /*06b4*/ 	.word	0x00000003
        /*06b8*/ 	.word	0x00000000
        /*06bc*/ 	.short	0x010a
        /*06be*/ 	.byte	0x3f
	.zero		1


	//   ....[64]....
        /*06c0*/ 	.word	0x000136a0
        /*06c4*/ 	.word	0x00000003
        /*06c8*/ 	.word	0x0002d800
        /*06cc*/ 	.short	0x010a
        /*06ce*/ 	.byte	0x3f
	.zero		1


	//   ....[65]....
        /*06d0*/ 	.word	0x00013700
        /*06d4*/ 	.word	0x00000003
        /*06d8*/ 	.word	0x0002d830
        /*06dc*/ 	.short	0x010a
        /*06de*/ 	.byte	0x3f
	.zero		1


	//   ....[66]....
        /*06e0*/ 	.word	0x00013760
        /*06e4*/ 	.word	0x00000016
        /*06e8*/ 	.word	0x0002d830
        /*06ec*/ 	.short	0x010a
        /*06ee*/ 	.byte	0x3f
	.zero		1


	//   ....[67]....
        /*06f0*/ 	.word	0x000137c0
        /*06f4*/ 	.word	0x00000016
        /*06f8*/ 	.word	0x0002d850
        /*06fc*/ 	.short	0x010a
        /*06fe*/ 	.byte	0x3f
	.zero		1


	//   ....[68]....
        /*0700*/ 	.word	0x00013820
        /*0704*/ 	.word	0x0000000f
        /*0708*/ 	.word	0x0002d830
        /*070c*/ 	.short	0x010a
        /*070e*/ 	.byte	0x3f
	.zero		1


	//   ....[69]....
        /*0710*/ 	.word	0x00013880
        /*0714*/ 	.word	0x0000000f
        /*0718*/ 	.word	0x0002d850
        /*071c*/ 	.short	0x010a
        /*071e*/ 	.byte	0x3f
	.zero		1


	//   ....[70]....
        /*0720*/ 	.word	0x000138e0
        /*0724*/ 	.word	0x0000000f
        /*0728*/ 	.word	0x0002d830
        /*072c*/ 	.short	0x010a
        /*072e*/ 	.byte	0x3f
	.zero		1


	//   ....[71]....
        /*0730*/ 	.word	0x00013940
        /*0734*/ 	.word	0x0000000f
        /*0738*/ 	.word	0x0002d850
        /*073c*/ 	.short	0x010a
        /*073e*/ 	.byte	0x3f
	.zero		1


	//   ....[72]....
        /*0740*/ 	.word	0x000139a0
        /*0744*/ 	.word	0x00000003
        /*0748*/ 	.word	0x0002d850
        /*074c*/ 	.short	0x010a
        /*074e*/ 	.byte	0x3f
	.zero		1


	//   ....[73]....
        /*0750*/ 	.word	0x00013b00
        /*0754*/ 	.word	0x00000003
        /*0758*/ 	.word	0x0002d840
        /*075c*/ 	.short	0x010a
        /*075e*/ 	.byte	0x3f
	.zero		1


	//   ....[74]....
        /*0760*/ 	.word	0x000143b0
        /*0764*/ 	.word	0x00000005
        /*0768*/ 	.word	0x0002d820
        /*076c*/ 	.short	0x010a
        /*076e*/ 	.byte	0x3f
	.zero		1


	//   ....[75]....
        /*0770*/ 	.word	0x00014410
        /*0774*/ 	.word	0x00000005
        /*0778*/ 	.word	0x0002d848
        /*077c*/ 	.short	0x010a
        /*077e*/ 	.byte	0x3f
	.zero		1


	//   ....[76]....
        /*0780*/ 	.word	0x00014470
        /*0784*/ 	.word	0x00000005
        /*0788*/ 	.word	0x0002d860
        /*078c*/ 	.short	0x010a
        /*078e*/ 	.byte	0x3f
	.zero		1


	//   ....[77]....
        /*0790*/ 	.word	0x000144d0
        /*0794*/ 	.word	0x00000005
        /*0798*/ 	.word	0x0002d840
        /*079c*/ 	.short	0x010a
        /*079e*/ 	.byte	0x3f
	.zero		1


	//   ....[78]....
        /*07a0*/ 	.word	0x00014530
        /*07a4*/ 	.word	0x00000005
        /*07a8*/ 	.word	0x0002d868
        /*07ac*/ 	.short	0x010a
        /*07ae*/ 	.byte	0x3f
	.zero		1


	//   ....[79]....
        /*07b0*/ 	.word	0x00014590
        /*07b4*/ 	.word	0x00000004
        /*07b8*/ 	.word	0x0002d848
        /*07bc*/ 	.short	0x010a
        /*07be*/ 	.byte	0x3f
	.zero		1


	//   ....[80]....
        /*07c0*/ 	.word	0x000145f0
        /*07c4*/ 	.word	0x00000004
        /*07c8*/ 	.word	0x0002d860
        /*07cc*/ 	.short	0x010a
        /*07ce*/ 	.byte	0x3f
	.zero		1


	//   ....[81]....
        /*07d0*/ 	.word	0x00014640
        /*07d4*/ 	.word	0x00000004
        /*07d8*/ 	.word	0x0002d860
        /*07dc*/ 	.short	0x010a
        /*07de*/ 	.byte	0x3f
	.zero		1


	//   ....[82]....
        /*07e0*/ 	.word	0x00014690
        /*07e4*/ 	.word	0x00000008
        /*07e8*/ 	.word	0x0002d820
        /*07ec*/ 	.short	0x010a
        /*07ee*/ 	.byte	0x3f
	.zero		1


	//   ....[83]....
        /*07f0*/ 	.word	0x00014800
        /*07f4*/ 	.word	0x00000005
        /*07f8*/ 	.word	0x00000000
        /*07fc*/ 	.short	0x010a
        /*07fe*/ 	.byte	0x3f
	.zero		1


	//   ....[84]....
        /*0800*/ 	.word	0x00014850
        /*0804*/ 	.word	0x00000003
        /*0808*/ 	.word	0x00000000
        /*080c*/ 	.short	0x010a
        /*080e*/ 	.byte	0x3f
	.zero		1


	//   ....[85]....
        /*0810*/ 	.word	0x000148a0
        /*0814*/ 	.word	0x00000005
        /*0818*/ 	.word	0x00000000
        /*081c*/ 	.short	0x010a
        /*081e*/ 	.byte	0x3f
	.zero		1


	//----- nvinfo : EIATTR_NUM_MBARRIERS
	.align		4
.L_1219:
        /*0820*/ 	.byte	0x03, 0x38
        /*0822*/ 	.short	0x0016


	//----- nvinfo : EIATTR_EXIT_INSTR_OFFSETS
	.align		4
        /*0824*/ 	.byte	0x04, 0x1c
        /*0826*/ 	.short	(.L_1221 - .L_1220)


	//   ....[0]....
.L_1220:
        /*0828*/ 	.word	0x00013680


	//----- nvinfo : EIATTR_MAX_THREADS
	.align		4
.L_1221:
        /*082c*/ 	.byte	0x04, 0x05
        /*082e*/ 	.short	(.L_1223 - .L_1222)
.L_1222:
        /*0830*/ 	.word	0x00000200
        /*0834*/ 	.word	0x00000001
        /*0838*/ 	.word	0x00000001


	//----- nvinfo : EIATTR_CRS_STACK_SIZE
	.align		4
.L_1223:
        /*083c*/ 	.byte	0x04, 0x1e
        /*083e*/ 	.short	(.L_1225 - .L_1224)
.L_1224:
        /*0840*/ 	.word	0x00000000


	//----- nvinfo : EIATTR_CBANK_PARAM_SIZE
	.align		4
.L_1225:
        /*0844*/ 	.byte	0x03, 0x19
        /*0846*/ 	.short	0x0a70


	//----- nvinfo : EIATTR_PARAM_CBANK
	.align		4
        /*0848*/ 	.byte	0x04, 0x0a
        /*084a*/ 	.short	(.L_1227 - .L_1226)
	.align		4
.L_1226:
        /*084c*/ 	.word	index@(.nv.constant0._ZN7cutlass13device_kernelIN5flash11enable_sm90INS1_16FlashAttnFwdSm90INS1_25CollectiveMainloopFwdSm90ILi2EN4cute5tupleIJNS5_1CILi1EEES8_S8_EEENS6_IJNS7_ILi192EEENS7_ILi128EEENS7_ILi96EEEEEELi96ENS_6half_tEfNS_4arch4Sm90ELb0ELb1ELb0ELb0ELb0ELb0ELb0ELb0ELb1ELb1ELb1ELb0EEENS1_21CollectiveEpilogueFwdINS6_IJSA_SC_SB_EEES9_SE_SG_Li384ELb0ELb1ELb1ELb0EEENS1_19SingleTileSchedulerILb0ELb1ELb1ELi192EEEEEEEEEvNT_6ParamsE)
        /*0850*/ 	.short	0x0210
        /*0852*/ 	.short	0x0a70


	//----- nvinfo : EIATTR_SW_WAR
	.align		4
.L_1227:
        /*0854*/ 	.byte	0x04, 0x36
        /*0856*/ 	.short	(.L_1229 - .L_1228)
.L_1228:
        /*0858*/ 	.word	0x00000008
.L_1229:


//--------------------- .nv.info._ZN7cutlass13device_kernelIN5flash11enable_sm90INS1_16FlashAttnFwdSm90INS1_25CollectiveMainloopFwdSm90ILi2EN4cute5tupleIJNS5_1CILi1EEES8_S8_EEENS6_IJNS7_ILi192EEENS7_ILi128EEENS7_ILi96EEEEEELi96ENS_6half_tEfNS_4arch4Sm90ELb0ELb1ELb0ELb1ELb0ELb0ELb0ELb0ELb1ELb1ELb1ELb0EEENS1_21CollectiveEpilogueFwdINS6_IJSA_SC_SB_EEES9_SE_SG_Li384ELb1ELb1ELb1ELb0EEENS1_36VarlenDynamicPersistentTileSchedulerILi192ELi128ELi384ELi128ELb1ELb1ELb1ELb1ELb0ELb1EEEEEEEEEvNT_6ParamsE --------------------------
	.section	.nv.info._ZN7cutlass13device_kernelIN5flash11enable_sm90INS1_16FlashAttnFwdSm90INS1_25CollectiveMainloopFwdSm90ILi2EN4cute5tupleIJNS5_1CILi1EEES8_S8_EEENS6_IJNS7_ILi192EEENS7_ILi128EEENS7_ILi96EEEEEELi96ENS_6half_tEfNS_4arch4Sm90ELb0ELb1ELb0ELb1ELb0ELb0ELb0ELb0ELb1ELb1ELb1ELb0EEENS1_21CollectiveEpilogueFwdINS6_IJSA_SC_SB_EEES9_SE_SG_Li384ELb1ELb1ELb1ELb0EEENS1_36VarlenDynamicPersistentTileSchedulerILi192ELi128ELi384ELi128ELb1ELb1ELb1ELb1ELb0ELb1EEEEEEEEEvNT_6ParamsE,"",@"SHT_CUDA_INFO"
	.sectionflags	@""
	.align	4


	//----- nvinfo : EIATTR_CUDA_API_VERSION
	.align		4
        /*0000*/ 	.byte	0x04, 0x37
        /*0002*/ 	.short	(.L_1231 - .L_1230)
.L_1230:
        /*0004*/ 	.word	0x00000082


	//----- nvinfo : EIATTR_KPARAM_INFO
	.align		4
.L_1231:
        /*0008*/ 	.byte	0x04, 0x17
        /*000a*/ 	.short	(.L_1233 - .L_1232)
.L_1232:
        /*000c*/ 	.word	0x00000000
        /*0010*/ 	.short	0x0000
        /*0012*/ 	.short	0x0070
        /*0014*/ 	.byte	0x00, 0xf0, 0x01, 0x2a


	//----- nvinfo : EIATTR_SPARSE_MMA_MASK
	.align		4
.L_1233:
        /*0018*/ 	.byte	0x03, 0x50
        /*001a*/ 	.short	0x0000


	//----- nvinfo : EIATTR_MAXREG_COUNT
	.align		4
        /*001c*/ 	.byte	0x03, 0x1b
        /*001e*/ 	.short	0x0080


	//----- nvinfo : EIATTR_NUM_BARRIERS
	.align		4
        /*0020*/ 	.byte	0x02, 0x4c
        /*0022*/ 	.byte	0x10
	.zero		1


	//----- nvinfo : EIATTR_EXTERNS
	.align		4
        /*0024*/ 	.byte	0x04, 0x0f
        /*0026*/ 	.short	(.L_1235 - .L_1234)


	//   ....[0]....
	.align		4
.L_1234:
        /*0028*/ 	.word	index@(__assertfail)


	//----- nvinfo : EIATTR_ANNOTATIONS
	.align		4
.L_1235:
        /*002c*/ 	.byte	0x04, 0x55
        /*002e*/ 	.short	(.L_1237 - .L_1236)


	//   ....[0]....
.L_1236:
        /* <DEDUP_REMOVED lines=29> */


	//----- nvinfo : EIATTR_MERCURY_ISA_VERSION
	.align		4
.L_1237:
        /*01e8*/ 	.byte	0x03, 0x5f
        /*01ea*/ 	.short	0x0101


	//----- nvinfo : EIATTR_UNUSED_LOAD_BYTE_OFFSET
	.align		4
        /*01ec*/ 	.byte	0x04, 0x44
        /*01ee*/ 	.short	(.L_1239 - .L_1238)


	//   ....[0]....
.L_1238:
        /*01f0*/ 	.word	0x00000a50
        /*01f4*/ 	.word	0x0000fff0


	//   ....[1]....
        /*01f8*/ 	.word	0x0000e510
        /*01fc*/ 	.word	0x0000fff0


	//----- nvinfo : EIATTR_INT_WARP_WIDE_INSTR_OFFSETS
	.align		4
.L_1239:
        /*0200*/ 	.byte	0x04, 0x31
        /*0202*/ 	.short	(.L_1241 - .L_1240)


	//   ....[0]....
.L_1240:
        /*0204*/ 	.word	0x00000130


	//   ....[1]....
        /*0208*/ 	.word	0x00000170


	//   ....[2]....
        /*020c*/ 	.word	0x000001e0


	//   ....[3]....
        /*0210*/ 	.word	0x00012b20


	//   ....[4]....
        /*0214*/ 	.word	0x00012bb0


	//   ....[5]....
        /*0218*/ 	.word	0x000166e0


	//   ....[6]....
        /*021c*/ 	.word	0x00016770


	//----- nvinfo : EIATTR_COOP_GROUP_MASK_REGIDS
	.align		4
.L_1241:
        /*0220*/ 	.byte	0x04, 0x29
        /*0222*/ 	.short	(.L_1243 - .L_1242)


	//   ....[0]....
.L_1242:
        /*0224*/ 	.word	0xffffffff


	//   ....[1]....
        /*0228*/ 	.word	0xffffffff


	//   ....[2]....
        /*022c*/ 	.word	0xffffffff


	//   ....[3]....
        /*0230*/ 	.word	0xffffffff


	//   ....[4]....
        /*0234*/ 	.word	0xffffffff


	//   ....[5]....
        /*0238*/ 	.word	0xffffffff


	//   ....[6]....
        /*023c*/ 	.word	0xffffffff


	//   ....[7]....
        /*0240*/ 	.word	0xffffffff


	//   ....[8]....
        /*0244*/ 	.word	0xffffffff


	//   ....[9]....
        /*0248*/ 	.word	0xffffffff


	//   ....[10]....
        /*024c*/ 	.word	0xffffffff


	//   ....[11]....
        /*0250*/ 	.word	0xffffffff


	//   ....[12]....
        /*0254*/ 	.word	0xffffffff


	//   ....[13]....
        /*0258*/ 	.word	0xffffffff


	//   ....[14]....
        /*025c*/ 	.word	0xffffffff


	//   ....[15]....
        /*0260*/ 	.word	0xffffffff


	//   ....[16]....
        /*0264*/ 	.word	0xffffffff


	//   ....[17]....
        /*0268*/ 	.word	0xffffffff


	//   ....[18]....
        /*026c*/ 	.word	0xffffffff


	//   ....[19]....
        /*0270*/ 	.word	0xffffffff


	//   ....[20]....
        /*0274*/ 	.word	0xffffffff


	//   ....[21]....
        /*0278*/ 	.word	0xffffffff


	//   ....[22]....
        /*027c*/ 	.word	0xffffffff


	//   ....[23]....
        /*0280*/ 	.word	0xffffffff


	//   ....[24]....
        /*0284*/ 	.word	0xffffffff


	//   ....[25]....
        /*0288*/ 	.word	0xffffffff


	//   ....[26]....
        /*028c*/ 	.word	0xffffffff


	//   ....[27]....
        /*0290*/ 	.word	0xffffffff


	//   ....[28]....
        /*0294*/ 	.word	0xffffffff


	//   ....[29]....
        /*0298*/ 	.word	0xffffffff


	//   ....[30]....
        /*029c*/ 	.word	0xffffffff


	//   ....[31]....
        /*02a0*/ 	.word	0xffffffff


	//   ....[32]....
        /*02a4*/ 	.word	0xffffffff


	//   ....[33]....
        /*02a8*/ 	.word	0xffffffff


	//   ....[34]....
        /*02ac*/ 	.word	0xffffffff


	//   ....[35]....
        /*02b0*/ 	.word	0xffffffff


	//   ....[36]....
        /*02b4*/ 	.word	0xffffffff


	//   ....[37]....
        /*02b8*/ 	.word	0xffffffff


	//   ....[38]....
        /*02bc*/ 	.word	0xffffffff


	//   ....[39]....
        /*02c0*/ 	.word	0xffffffff


	//   ....[40]....
        /*02c4*/ 	.word	0xffffffff


	//   ....[41]....
        /*02c8*/ 	.word	0xffffffff


	//   ....[42]....
        /*02cc*/ 	.word	0xffffffff


	//   ....[43]....
        /*02d0*/ 	.word	0xffffffff


	//   ....[44]....
        /*02d4*/ 	.word	0xffffffff


	//   ....[45]....
        /*02d8*/ 	.word	0xffffffff


	//   ....[46]....
        /*02dc*/ 	.word	0xffffffff


	//   ....[47]....
        /*02e0*/ 	.word	0xffffffff


	//   ....[48]....
        /*02e4*/ 	.word	0xffffffff


	//   ....[49]....
        /*02e8*/ 	.word	0xffffffff


	//   ....[50]....
        /*02ec*/ 	.word	0xffffffff


	//   ....[51]....
        /*02f0*/ 	.word	0xffffffff


	//   ....[52]....
        /*02f4*/ 	.word	0xffffffff


	//   ....[53]....
        /*02f8*/ 	.word	0xffffffff


	//   ....[54]....
        /*02fc*/ 	.word	0xffffffff


	//   ....[55]....
        /*0300*/ 	.word	0xffffffff


	//   ....[56]....
        /*0304*/ 	.word	0xffffffff


	//   ....[57]....
        /*0308*/ 	.word	0xffffffff


	//   ....[58]....
        /*030c*/ 	.word	0xffffffff


	//   ....[59]....
        /*0310*/ 	.word	0xffffffff


	//   ....[60]....
        /*0314*/ 	.word	0xffffffff


	//   ....[61]....
        /*0318*/ 	.word	0xffffffff


	//   ....[62]....
        /*031c*/ 	.word	0xffffffff


	//   ....[63]....
        /*0320*/ 	.word	0xffffffff


	//   ....[64]....
        /*0324*/ 	.word	0xffffffff


	//   ....[65]....
        /*0328*/ 	.word	0xffffffff


	//   ....[66]....
        /*032c*/ 	.word	0xffffffff


	//   ....[67]....
        /*0330*/ 	.word	0xffffffff


	//   ....[68]....
        /*0334*/ 	.word	0xffffffff


	//   ....[69]....
        /*0338*/ 	.word	0xffffffff


	//   ....[70]....
        /*033c*/ 	.word	0xffffffff


	//   ....[71]....
        /*0340*/ 	.word	0xffffffff


	//   ....[72]....
        /*0344*/ 	.word	0xffffffff


	//   ....[73]....
        /*0348*/ 	.word	0xffffffff


	//   ....[74]....
        /*034c*/ 	.word	0xffffffff


	//   ....[75]....
        /*0350*/ 	.word	0xffffffff


	//   ....[76]....
        /*0354*/ 	.word	0xffffffff


	//   ....[77]....
        /*0358*/ 	.word	0xffffffff


	//   ....[78]....
        /*035c*/ 	.word	0xffffffff


	//   ....[79]....
        /*0360*/ 	.word	0xffffffff


	//   ....[80]....
        /*0364*/ 	.word	0xffffffff


	//   ....[81]....
        /*0368*/ 	.word	0xffffffff


	//   ....[82]....
        /*036c*/ 	.word	0xffffffff


	//   ....[83]....
        /*0370*/ 	.word	0xffffffff


	//   ....[84]....
        /*0374*/ 	.word	0xffffffff


	//   ....[85]....
        /*0378*/ 	.word	0xffffffff


	//   ....[86]....
        /*037c*/ 	.word	0xffffffff


	//   ....[87]....
        /*0380*/ 	.word	0xffffffff


	//   ....[88]....
        /*0384*/ 	.word	0xffffffff


	//   ....[89]....
        /*0388*/ 	.word	0xffffffff


	//   ....[90]....
        /*038c*/ 	.word	0xffffffff


	//   ....[91]....
        /*0390*/ 	.word	0xffffffff


	//   ....[92]....
        /*0394*/ 	.word	0xffffffff


	//   ....[93]....
        /*0398*/ 	.word	0xffffffff


	//   ....[94]....
        /*039c*/ 	.word	0xffffffff


	//   ....[95]....
        /*03a0*/ 	.word	0xffffffff


	//   ....[96]....
        /*03a4*/ 	.word	0xffffffff


	//   ....[97]....
        /*03a8*/ 	.word	0xffffffff


	//   ....[98]....
        /*03ac*/ 	.word	0xffffffff


	//   ....[99]....
        /*03b0*/ 	.word	0xffffffff


	//   ....[100]....
        /*03b4*/ 	.word	0xffffffff


	//   ....[101]....
        /*03b8*/ 	.word	0xffffffff


	//   ....[102]....
        /*03bc*/ 	.word	0xffffffff


	//   ....[103]....
        /*03c0*/ 	.word	0x0500000f


	//   ....[104]....
        /*03c4*/ 	.word	0x0500000f


	//   ....[105]....
        /*03c8*/ 	.word	0x0500000f


	//   ....[106]....
        /*03cc*/ 	.word	0x0500000f


	//   ....[107]....
        /*03d0*/ 	.word	0x0500000f


	//   ....[108]....
        /*03d4*/ 	.word	0x0500000f


	//   ....[109]....
        /*03d8*/ 	.word	0x0500000f


	//   ....[110]....
        /*03dc*/ 	.word	0x0500000f


	//   ....[111]....
        /*03e0*/ 	.word	0x0500000f


	//   ....[112]....
        /*03e4*/ 	.word	0x0500000f


	//   ....[113]....
        /*03e8*/ 	.word	0x0500000f


	//   ....[114]....
        /*03ec*/ 	.word	0x0500000f


	//   ....[115]....
        /*03f0*/ 	.word	0x0500000f


	//   ....[116]....
        /*03f4*/ 	.word	0x0500000f


	//   ....[117]....
        /*03f8*/ 	.word	0x0500000f


	//   ....[118]....
        /*03fc*/ 	.word	0x0500000f


	//   ....[119]....
        /*0400*/ 	.word	0x0500000f


	//   ....[120]....
        /*0404*/ 	.word	0x0500000f


	//   ....[121]....
        /*0408*/ 	.word	0x0500000f


	//   ....[122]....
        /*040c*/ 	.word	0x0500000f


	//   ....[123]....
        /*0410*/ 	.word	0x0500000f


	//   ....[124]....
        /*0414*/ 	.word	0x0500000f


	//   ....[125]....
        /*0418*/ 	.word	0x0500000f


	//   ....[126]....
        /*041c*/ 	.word	0x0500000f


	//   ....[127]....
        /*0420*/ 	.word	0x0500000f


	//   ....[128]....
        /*0424*/ 	.word	0x0500000f


	//   ....[129]....
        /*0428*/ 	.word	0x0500000f


	//   ....[130]....
        /*042c*/ 	.word	0x0500000f


	//   ....[131]....
        /*0430*/ 	.word	0x0500000f


	//   ....[132]....
        /*0434*/ 	.word	0x0500000f


	//   ....[133]....
        /*0438*/ 	.word	0x0500000f


	//   ....[134]....
        /*043c*/ 	.word	0x0500000f


	//----- nvinfo : EIATTR_COOP_GROUP_INSTR_OFFSETS
	.align		4
.L_1243:
        /*0440*/ 	.byte	0x04, 0x28
        /*0442*/ 	.short	(.L_1245 - .L_1244)


	//   ....[0]....
.L_1244:
        /*0444*/ 	.word	0x00000070


	//   ....[1]....
        /*0448*/ 	.word	0x00000140


	//   ....[2]....
        /*044c*/ 	.word	0x00000190


	//   ....[3]....
        /*0450*/ 	.word	0x000003c0


	//   ....[4]....
        /*0454*/ 	.word	0x00000520


	//   ....[5]....
        /*0458*/ 	.word	0x00000640


	//   ....[6]....
        /*045c*/ 	.word	0x000007a0


	//   ....[7]....
        /*0460*/ 	.word	0x00001ef0


	//   ....[8]....
        /*0464*/ 	.word	0x00002570


	//   ....[9]....
        /*0468*/ 	.word	0x000033f0


	//   ....[10]....
        /*046c*/ 	.word	0x00003ba0


	//   ....[11]....
        /*0470*/ 	.word	0x00003cb0


	//   ....[12]....
        /*0474*/ 	.word	0x000045a0


	//   ....[13]....
        /*0478*/ 	.word	0x00004600


	//   ....[14]....
        /*047c*/ 	.word	0x000051c0


	//   ....[15]....
        /*0480*/ 	.word	0x00005e20


	//   ....[16]....
        /*0484*/ 	.word	0x000060b0


	//   ....[17]....
        /*0488*/ 	.word	0x00006c90


	//   ....[18]....
        /*048c*/ 	.word	0x00006d90


	//   ....[19]....
        /*0490*/ 	.word	0x00007880


	//   ....[20]....
        /*0494*/ 	.word	0x000078f0


	//   ....[21]....
        /*0498*/ 	.word	0x00008620


	//   ....[22]....
        /*049c*/ 	.word	0x000090e0


	//   ....[23]....
        /*04a0*/ 	.word	0x00009120


	//   ....[24]....
        /*04a4*/ 	.word	0x00009800


	//   ....[25]....
        /*04a8*/ 	.word	0x00009850


	//   ....[26]....
        /*04ac*/ 	.word	0x0000a970


	//   ....[27]....
        /*04b0*/ 	.word	0x0000b2b0


	//   ....[28]....
        /*04b4*/ 	.word	0x0000b550


	//   ....[29]....
        /*04b8*/ 	.word	0x0000c140


	//   ....[30]....
        /*04bc*/ 	.word	0x0000c240


	//   ....[31]....
        /*04c0*/ 	.word	0x0000cd50


	//   ....[32]....
        /*04c4*/ 	.word	0x0000cdb0


	//   ....[33]....
        /*04c8*/ 	.word	0x0000dab0


	//   ....[34]....
        /*04cc*/ 	.word	0x0000dbc0


	//   ....[35]....
        /*04d0*/ 	.word	0x0000dc20


	//   ....[36]....
        /*04d4*/ 	.word	0x0000dd60


	//   ....[37]....
        /*04d8*/ 	.word	0x0000dd80


	//   ....[38]....
        /*04dc*/ 	.word	0x0000ef30


	//   ....[39]....
        /*04e0*/ 	.word	0x0000ef40


	//   ....[40]....
        /*04e4*/ 	.word	0x0000ef50


	//   ....[41]....
        /*04e8*/ 	.word	0x0000ef60


	//   ....[42]....
        /*04ec*/ 	.word	0x0000f590


	//   ....[43]....
        /*04f0*/ 	.word	0x0000f5b0


	//   ....[44]....
        /*04f4*/ 	.word	0x0000f6e0


	//   ....[45]....
        /*04f8*/ 	.word	0x0000f700


	//   ....[46]....
        /*04fc*/ 	.word	0x0000fb70


	//   ....[47]....
        /*0500*/ 	.word	0x0000fb80


	//   ....[48]....
        /*0504*/ 	.word	0x0000fed0


	//   ....[49]....
        /*0508*/ 	.word	0x0000fee0


	//   ....[50]....
        /*050c*/ 	.word	0x00010b20


	//   ....[51]....
        /*0510*/ 	.word	0x00010b30


	//   ....[52]....
        /*0514*/ 	.word	0x00010c30


	//   ....[53]....
        /*0518*/ 	.word	0x00010c50


	//   ....[54]....
        /*051c*/ 	.word	0x00010de0


	//   ....[55]....
        /*0520*/ 	.word	0x00011000


	//   ....[56]....
        /*0524*/ 	.word	0x00011030


	//   ....[57]....
        /*0528*/ 	.word	0x00011060


	//   ....[58]....
        /*052c*/ 	.word	0x00011090


	//   ....[59]....
        /*0530*/ 	.word	0x000110c0


	//   ....[60]....
        /*0534*/ 	.word	0x000110f0


	//   ....[61]....
        /*0538*/ 	.word	0x00011280


	//   ....[62]....
        /*053c*/ 	.word	0x000112b0


	//   ....[63]....
        /*0540*/ 	.word	0x000112e0


	//   ....[64]....
        /*0544*/ 	.word	0x00011310


	//   ....[65]....
        /*0548*/ 	.word	0x00011340


	//   ....[66]....
        /*054c*/ 	.word	0x00011370


	//   ....[67]....
        /*0550*/ 	.word	0x00011400


	//   ....[68]....
        /*0554*/ 	.word	0x00011430


	//   ....[69]....
        /*0558*/ 	.word	0x00011440


	//   ....[70]....
        /*055c*/ 	.word	0x00011480


	//   ....[71]....
        /*0560*/ 	.word	0x000130a0


	//   ....[72]....
        /*0564*/ 	.word	0x00013d50


	//   ....[73]....
        /*0568*/ 	.word	0x00013d70


	//   ....[74]....
        /*056c*/ 	.word	0x00013e40


	//   ....[75]....
        /*0570*/ 	.word	0x00013e60


	//   ....[76]....
        /*0574*/ 	.word	0x00013f00


	//   ....[77]....
        /*0578*/ 	.word	0x00013f20


	//   ....[78]....
        /*057c*/ 	.word	0x00013f30


	//   ....[79]....
        /*0580*/ 	.word	0x00013fc0


	//   ....[80]....
        /*0584*/ 	.word	0x00014010


	//   ....[81]....
        /*0588*/ 	.word	0x00014020


	//   ....[82]....
        /*058c*/ 	.word	0x00014050


	//   ....[83]....
        /*0590*/ 	.word	0x00014120


	//   ....[84]....
        /*0594*/ 	.word	0x00016e60


	//   ....[85]....
        /*0598*/ 	.word	0x00016e90


	//   ....[86]....
        /*059c*/ 	.word	0x00016ef0


	//   ....[87]....
        /*05a0*/ 	.word	0x00016f20


	//   ....[88]....
        /*05a4*/ 	.word	0x00016f50


	//   ....[89]....
        /*05a8*/ 	.word	0x00016f80


	//   ....[90]....
        /*05ac*/ 	.word	0x00016fb0


	//   ....[91]....
        /*05b0*/ 	.word	0x00016fe0


	//   ....[92]....
        /*05b4*/ 	.word	0x00017180


	//   ....[93]....
        /*05b8*/ 	.word	0x000171b0


	//   ....[94]....
        /*05bc*/ 	.word	0x000171e0


	//   ....[95]....
        /*05c0*/ 	.word	0x00017210


	//   ....[96]....
        /*05c4*/ 	.word	0x00017240


	//   ....[97]....
        /*05c8*/ 	.word	0x00017270


	//   ....[98]....
        /*05cc*/ 	.word	0x00017330


	//   ....[99]....
        /*05d0*/ 	.word	0x00017350


	//   ....[100]....
        /*05d4*/ 	.word	0x00017370


	//   ....[101]....
        /*05d8*/ 	.word	0x000173d0


	//   ....[102]....
        /*05dc*/ 	.word	0x00017df0


	//   ....[103]....
        /*05e0*/ 	.word	0x00018450


	//   ....[104]....
        /*05e4*/ 	.word	0x00018630


	//   ....[105]....
        /*05e8*/ 	.word	0x00018680


	//   ....[106]....
        /*05ec*/ 	.word	0x000186e0


	//   ....[107]....
        /*05f0*/ 	.word	0x000187f0


	//   ....[108]....
        /*05f4*/ 	.word	0x00018850


	//   ....[109]....
        /*05f8*/ 	.word	0x00018970


	//   ....[110]....
        /*05fc*/ 	.word	0x000189d0


	//   ....[111]....
        /*0600*/ 	.word	0x00018a70


	//   ....[112]....
        /*0604*/ 	.word	0x00018b40


	//   ....[113]....
        /*0608*/ 	.word	0x00018c40


	//   ....[114]....
        /*060c*/ 	.word	0x00018cc0


	//   ....[115]....
        /*0610*/ 	.word	0x00018db0


	//   ....[116]....
        /*0614*/ 	.word	0x000190d0


	//   ....[117]....
        /*0618*/ 	.word	0x00019170


	//   ....[118]....
        /*061c*/ 	.word	0x000192e0


	//   ....[119]....
        /*0620*/ 	.word	0x00019350


	//   ....[120]....
        /*0624*/ 	.word	0x000193c0


	//   ....[121]....
        /*0628*/ 	.word	0x00019430


	//   ....[122]....
        /*062c*/ 	.word	0x000194a0


	//   ....[123]....
        /*0630*/ 	.word	0x00019520


	//   ....[124]....
        /*0634*/ 	.word	0x000195a0


	//   ....[125]....
        /*0638*/ 	.word	0x00019630


	//   ....[126]....
        /*063c*/ 	.word	0x000196a0


	//   ....[127]....
        /*0640*/ 	.word	0x00019710


	//   ....[128]....
        /*0644*/ 	.word	0x00019780


	//   ....[129]....
        /*0648*/ 	.word	0x00019800


	//   ....[130]....
        /*064c*/ 	.word	0x00019870


	//   ....[131]....
        /*0650*/ 	.word	0x00019920


	//   ....[132]....
        /*0654*/ 	.word	0x00019970


	//   ....[133]....
        /*0658*/ 	.word	0x00019a00


	//   ....[134]....
        /*065c*/ 	.word	0x00019b30


	//----- nvinfo : EIATTR_REG_RECONFIG
	.align		4
.L_1245:
        /*0660*/ 	.byte	0x01, 0x54
	.zero		2


	//----- nvinfo : EIATTR_SYSCALL_OFFSETS
	.align		4
        /*0664*/ 	.byte	0x04, 0x46
        /*0666*/ 	.short	(.L_1247 - .L_1246)


	//   ....[0]....
.L_1246:
        /*0668*/ 	.word	0x000020e0


	//   ....[1]....
        /*066c*/ 	.word	0x00012d10


	//   ....[2]....
        /*0670*/ 	.word	0x00012e60


	//   ....[3]....
        /*0674*/ 	.word	0x00012f50


	//   ....[4]....
        /*0678*/ 	.word	0x00013800


	//----- nvinfo : EIATTR_MBARRIER_INSTR_OFFSETS
	.align		4
.L_1247:
        /*067c*/ 	.byte	0x04, 0x39
        /*067e*/ 	.short	(.L_1249 - .L_1248)


	//   ....[0]....
.L_1248:
        /*0680*/ 	.word	0x00000270
        /*0684*/ 	.word	0x000000ff
        /*0688*/ 	.word	0x0002d800
        /*068c*/ 	.short	0x0100
        /*068e*/ 	.byte	0x08
	.zero		1


	//   ....[1]....
        /*0690*/ 	.word	0x00000280
        /*0694*/ 	.word	0x000000ff
        /*0698*/ 	.word	0x0002d820
        /*069c*/ 	.short	0x0100
        /*069e*/ 	.byte	0x08
	.zero		1


	//   ....[2]....
        /*06a0*/ 	.word	0x00000370
        /*06a4*/ 	.word	0x000000ff
        /*06a8*/ 	.word	0x0002d830
        /*06ac*/ 	.short	0x0100
        /*06ae*/ 	.byte	0x08
	.zero		1


	//   ....[3]....
        /*06b0*/ 	.word	0x00000380
        /*06b4*/ 	.word	0x000000ff
        /*06b8*/ 	.word	0x0002d840
        /*06bc*/ 	.short	0x0100
        /*06be*/ 	.byte	0x08
	.zero		1


	//   ....[4]....
        /*06c0*/ 	.word	0x00000390
        /*06c4*/ 	.word	0x000000ff
        /*06c8*/ 	.word	0x0002d838
        /*06cc*/ 	.short	0x0100
        /*06ce*/ 	.byte	0x08
	.zero		1


	//   ....[5]....
        /*06d0*/ 	.word	0x000003a0
        /*06d4*/ 	.word	0x000000ff
        /*06d8*/ 	.word	0x0002d848
        /*06dc*/ 	.short	0x0100
        /*06de*/ 	.byte	0x08
	.zero		1


	//   ....[6]....
        /*06e0*/ 	.word	0x000004d0
        /*06e4*/ 	.word	0x000000ff
        /*06e8*/ 	.word	0x0002d850
        /*06ec*/ 	.short	0x0100
        /*06ee*/ 	.byte	0x08
	.zero		1


	//   ....[7]....
        /*06f0*/ 	.word	0x000004e0
        /*06f4*/ 	.word	0x000000ff
        /*06f8*/ 	.word	0x0002d860
        /*06fc*/ 	.short	0x0100
        /*06fe*/ 	.byte	0x08
	.zero		1


	//   ....[8]....
        /*0700*/ 	.word	0x000004f0
        /*0704*/ 	.word	0x000000ff
        /*0708*/ 	.word	0x0002d858
        /*070c*/ 	.short	0x0100
        /*070e*/ 	.byte	0x08
	.zero		1


	//   ....[9]....
        /*0710*/ 	.word	0x00000500
        /*0714*/ 	.word	0x000000ff
        /*0718*/ 	.word	0x0002d868
        /*071c*/ 	.short	0x0100
        /*071e*/ 	.byte	0x08
	.zero		1


	//   ....[10]....
        /*0720*/ 	.word	0x000005f0
        /*0724*/ 	.word	0x000000ff
        /*0728*/ 	.word	0x0002d870
        /*072c*/ 	.short	0x0100
        /*072e*/ 	.byte	0x06
	.zero		1


	//   ....[11]....
        /*0730*/ 	.word	0x00000600
        /*0734*/ 	.word	0x000000ff
        /*0738*/ 	.word	0x0002d880
        /*073c*/ 	.short	0x0100
        /*073e*/ 	.byte	0x06
	.zero		1


	//   ....[12]....
        /*0740*/ 	.word	0x00000610
        /*0744*/ 	.word	0x000000ff
        /*0748*/ 	.word	0x0002d878
        /*074c*/ 	.short	0x0100
        /*074e*/ 	.byte	0x06
	.zero		1


	//   ....[13]....
        /*0750*/ 	.word	0x00000620
        /*0754*/ 	.word	0x000000ff
        /*0758*/ 	.word	0x0002d888
        /*075c*/ 	.short	0x0100
        /*075e*/ 	.byte	0x06
	.zero		1


	//   ....[14]....
        /*0760*/ 	.word	0x00000750
        /*0764*/ 	.word	0x000000ff
        /*0768*/ 	.word	0x0002d890
        /*076c*/ 	.short	0x0100
        /*076e*/ 	.byte	0x08
	.zero		1


	//   ....[15]....
        /*0770*/ 	.word	0x00000760
        /*0774*/ 	.word	0x000000ff
        /*0778*/ 	.word	0x0002d8a0
        /*077c*/ 	.short	0x0100
        /*077e*/ 	.byte	0x08
	.zero		1


	//   ....[16]....
        /*0780*/ 	.word	0x00000770
        /*0784*/ 	.word	0x000000ff
        /*0788*/ 	.word	0x0002d898
        /*078c*/ 	.short	0x0100
        /*078e*/ 	.byte	0x08
	.zero		1


	//   ....[17]....
        /*0790*/ 	.word	0x00000780
        /*0794*/ 	.word	0x000000ff
        /*0798*/ 	.word	0x0002d8a8
        /*079c*/ 	.short	0x0100
        /*079e*/ 	.byte	0x08
	.zero		1


	//   ....[18]....
        /*07a0*/ 	.word	0x000008b0
        /*07a4*/ 	.word	0x000000ff
        /*07a8*/ 	.word	0x0002d8b0
        /*07ac*/ 	.short	0x0100
        /*07ae*/ 	.byte	0x08
	.zero		1


	//   ....[19]....
        /*07b0*/ 	.word	0x000008c0
        /*07b4*/ 	.word	0x000000ff
        /*07b8*/ 	.word	0x0002d8c0
        /*07bc*/ 	.short	0x0100
        /*07be*/ 	.byte	0x08
	.zero		1


	//   ....[20]....
        /*07c0*/ 	.word	0x000008d0
        /*07c4*/ 	.word	0x000000ff
        /*07c8*/ 	.word	0x0002d8b8
        /*07cc*/ 	.short	0x0100
        /*07ce*/ 	.byte	0x08
	.zero		1


	//   ....[21]....
        /*07d0*/ 	.word	0x000008e0
        /*07d4*/ 	.word	0x000000ff
        /*07d8*/ 	.word	0x0002d8c8
        /*07dc*/ 	.short	0x0100
        /*07de*/ 	.byte	0x08
	.zero		1


	//   ....[22]....
        /*07e0*/ 	.word	0x00002160
        /*07e4*/ 	.word	0x000000ff
        /*07e8*/ 	.word	0x0002d800
        /*07ec*/ 	.short	0x010a
        /*07ee*/ 	.byte	0x2a
	.zero		1


	//   ....[23]....
        /*07f0*/ 	.word	0x000021e0
        /*07f4*/ 	.word	0x00000003
        /*07f8*/ 	.word	0x0002d830
        /*07fc*/ 	.short	0x010a
        /*07fe*/ 	.byte	0x3f
	.zero		1


	//   ....[24]....
        /*0800*/ 	.word	0x00002240
        /*0804*/ 	.word	0x00000003
        /*0808*/ 	.word	0x0002d830
        /*080c*/ 	.short	0x010a
        /*080e*/ 	.byte	0x3f
	.zero		1


	//   ....[25]....
        /*0810*/ 	.word	0x000026a0
        /*0814*/ 	.word	0x00000003
        /*0818*/ 	.word	0x00000000
        /*081c*/ 	.short	0x0101
        /*081e*/ 	.byte	0x3f
	.zero		1


	//   ....[26]....
        /*0820*/ 	.word	0x000055f0
        /*0824*/ 	.word	0x000000ff
        /*0828*/ 	.word	0x0002d830
        /*082c*/ 	.short	0x010a
        /*082e*/ 	.byte	0x06
	.zero		1


	//   ....[27]....
        /*0830*/ 	.word	0x00005630
        /*0834*/ 	.word	0x000000ff
        /*0838*/ 	.word	0x0002d830
        /*083c*/ 	.short	0x010a
        /*083e*/ 	.byte	0x06
	.zero		1


	//   ....[28]....
        /*0840*/ 	.word	0x000058d0
        /*0844*/ 	.word	0x000000ff
        /*0848*/ 	.word	0x0002d850
        /*084c*/ 	.short	0x010a
        /*084e*/ 	.byte	0x06
	.zero		1


	//   ....[29]....
        /*0850*/ 	.word	0x00005910
        /*0854*/ 	.word	0x000000ff
        /*0858*/ 	.word	0x0002d850
        /*085c*/ 	.short	0x010a
        /*085e*/ 	.byte	0x06
	.zero		1


	//   ....[30]....
        /*0860*/ 	.word	0x00005eb0
        /*0864*/ 	.word	0x00000006
        /*0868*/ 	.word	0x00000000
        /*086c*/ 	.short	0x0101
        /*086e*/ 	.byte	0x3f
	.zero		1


	//   ....[31]....
        /*0870*/ 	.word	0x00007a00
        /*0874*/ 	.word	0x00000009
        /*0878*/ 	.word	0x00000000
        /*087c*/ 	.short	0x0101
        /*087e*/ 	.byte	0x3f
	.zero		1


	//   ....[32]....
        /*0880*/ 	.word	0x00008a10
        /*0884*/ 	.word	0x000000ff
        /*0888*/ 	.word	0x0002d830
        /*088c*/ 	.short	0x010a
        /*088e*/ 	.byte	0x06
	.zero		1


	//   ....[33]....
        /*0890*/ 	.word	0x00008a50
        /*0894*/ 	.word	0x000000ff
        /*0898*/ 	.word	0x0002d830
        /*089c*/ 	.short	0x010a
        /*089e*/ 	.byte	0x06
	.zero		1


	//   ....[34]....
        /*08a0*/ 	.word	0x00008cf0
        /*08a4*/ 	.word	0x000000ff
        /*08a8*/ 	.word	0x0002d850
        /*08ac*/ 	.short	0x010a
        /*08ae*/ 	.byte	0x06
	.zero		1


	//   ....[35]....
        /*08b0*/ 	.word	0x00008d30
        /*08b4*/ 	.word	0x000000ff
        /*08b8*/ 	.word	0x0002d850
        /*08bc*/ 	.short	0x010a
        /*08be*/ 	.byte	0x06
	.zero		1


	//   ....[36]....
        /*08c0*/ 	.word	0x00009ed0
        /*08c4*/ 	.word	0x0000000c
        /*08c8*/ 	.word	0x00000000
        /*08cc*/ 	.short	0x0101
        /*08ce*/ 	.byte	0x3f
	.zero		1


	//   ....[37]....
        /*08d0*/ 	.word	0x0000a080
        /*08d4*/ 	.word	0x0000000c
        /*08d8*/ 	.word	0x00000000
        /*08dc*/ 	.short	0x0101
        /*08de*/ 	.byte	0x3f
	.zero		1


	//   ....[38]....
        /*08e0*/ 	.word	0x0000aaf0
        /*08e4*/ 	.word	0x000000ff
        /*08e8*/ 	.word	0x0002d830
        /*08ec*/ 	.short	0x010a
        /*08ee*/ 	.byte	0x06
	.zero		1


	//   ....[39]....
        /*08f0*/ 	.word	0x0000ab30
        /*08f4*/ 	.word	0x000000ff
        /*08f8*/ 	.word	0x0002d830
        /*08fc*/ 	.short	0x010a
        /*08fe*/ 	.byte	0x06
	.zero		1


	//   ....[40]....
        /*0900*/ 	.word	0x0000add0
        /*0904*/ 	.word	0x000000ff
        /*0908*/ 	.word	0x0002d850
        /*090c*/ 	.short	0x010a
        /*090e*/ 	.byte	0x06
	.zero		1


	//   ....[41]....
        /*0910*/ 	.word	0x0000ae10
        /*0914*/ 	.word	0x000000ff
        /*0918*/ 	.word	0x0002d850
        /*091c*/ 	.short	0x010a
        /*091e*/ 	.byte	0x06
	.zero		1


	//   ....[42]....
        /*0920*/ 	.word	0x0000b350
        /*0924*/ 	.word	0x00000000
        /*0928*/ 	.word	0x00000000
        /*092c*/ 	.short	0x0101
        /*092e*/ 	.byte	0x3f
	.zero		1


	//   ....[43]....
        /*0930*/ 	.word	0x0000c6e0
        /*0934*/ 	.word	0x0000000d
        /*0938*/ 	.word	0x00000000
        /*093c*/ 	.short	0x0101
        /*093e*/ 	.byte	0x3f
	.zero		1


	//   ....[44]....
        /*0940*/ 	.word	0x0000db30
        /*0944*/ 	.word	0x000000ff
        /*0948*/ 	.word	0x0002d850
        /*094c*/ 	.short	0x010a
        /*094e*/ 	.byte	0x09
	.zero		1


	//   ....[45]....
        /*0950*/ 	.word	0x0000db70
        /*0954*/ 	.word	0x000000ff
        /*0958*/ 	.word	0x0002d850
        /*095c*/ 	.short	0x010a
        /*095e*/ 	.byte	0x09
	.zero		1


	//   ....[46]....
        /*0960*/ 	.word	0x0000e1b0
        /*0964*/ 	.word	0x0000000a
        /*0968*/ 	.word	0x00000000
        /*096c*/ 	.short	0x0101
        /*096e*/ 	.byte	0x3f
	.zero		1


	//   ....[47]....
        /*0970*/ 	.word	0x0000f5c0
        /*0974*/ 	.word	0x000000ff
        /*0978*/ 	.word	0x00000000
        /*097c*/ 	.short	0x0101
        /*097e*/ 	.byte	0x04
	.zero		1


	//   ....[48]....
        /*0980*/ 	.word	0x0000fa80
        /*0984*/ 	.word	0x000000ff
        /*0988*/ 	.word	0x00000000
        /*098c*/ 	.short	0x0101
        /*098e*/ 	.byte	0x04
	.zero		1


	//   ....[49]....
        /*0990*/ 	.word	0x000132c0
        /*0994*/ 	.word	0x00000000
        /*0998*/ 	.word	0x0002d840
        /*099c*/ 	.short	0x010a
        /*099e*/ 	.byte	0x3f
	.zero		1


	//   ....[50]....
        /*09a0*/ 	.word	0x000141f0
        /*09a4*/ 	.word	0x00000011
        /*09a8*/ 	.word	0x0002d800
        /*09ac*/ 	.short	0x0107
        /*09ae*/ 	.byte	0x3f
	.zero		1


	//   ....[51]....
        /*09b0*/ 	.word	0x000142e0
        /*09b4*/ 	.word	0x00000011
        /*09b8*/ 	.word	0x0002d800
        /*09bc*/ 	.short	0x0101
        /*09be*/ 	.byte	0x3f
	.zero		1


	//   ....[52]....
        /*09c0*/ 	.word	0x00014300
        /*09c4*/ 	.word	0x00000011
        /*09c8*/ 	.word	0x0002d820
        /*09cc*/ 	.short	0x010a
        /*09ce*/ 	.byte	0x3f
	.zero		1


	//   ....[53]....
        /*09d0*/ 	.word	0x000146e0
        /*09d4*/ 	.word	0x00000003
        /*09d8*/ 	.word	0x0002d840
        /*09dc*/ 	.short	0x010a
        /*09de*/ 	.byte	0x3f
	.zero		1


	//   ....[54]....
        /*09e0*/ 	.word	0x00014b60
        /*09e4*/ 	.word	0x00000003
        /*09e8*/ 	.word	0x00000060
        /*09ec*/ 	.short	0x010a
        /*09ee*/ 	.byte	0x3f
	.zero		1


	//   ....[55]....
        /*09f0*/ 	.word	0x00015280
        /*09f4*/ 	.word	0x00000003
        /*09f8*/ 	.word	0x0002d840
        /*09fc*/ 	.short	0x010a
        /*09fe*/ 	.byte	0x3f
	.zero		1


	//   ....[56]....
        /*0a00*/ 	.word	0x00015700
        /*0a04*/ 	.word	0x0000000c
        /*0a08*/ 	.word	0x00000060
        /*0a0c*/ 	.short	0x010a
        /*0a0e*/ 	.byte	0x3f
	.zero		1


	//   ....[57]....
        /*0a10*/ 	.word	0x00015d70
        /*0a14*/ 	.word	0x00000002
        /*0a18*/ 	.word	0x0002d840
        /*0a1c*/ 	.short	0x010a
        /*0a1e*/ 	.byte	0x3f
	.zero		1


	//   ....[58]....
        /*0a20*/ 	.word	0x00016200
        /*0a24*/ 	.word	0x00000007
        /*0a28*/ 	.word	0x00000060
        /*0a2c*/ 	.short	0x010a
        /*0a2e*/ 	.byte	0x3f
	.zero		1


	//   ....[59]....
        /*0a30*/ 	.word	0x00016820
        /*0a34*/ 	.word	0x00000003
        /*0a38*/ 	.word	0x0002d860
        /*0a3c*/ 	.short	0x010a
        /*0a3e*/ 	.byte	0x3f
	.zero		1


	//   ....[60]....
        /*0a40*/ 	.word	0x00017d70
        /*0a44*/ 	.word	0x00000009
        /*0a48*/ 	.word	0x0002d820
        /*0a4c*/ 	.short	0x010a
        /*0a4e*/ 	.byte	0x3f
	.zero		1


	//   ....[61]....
        /*0a50*/ 	.word	0x00017f10
        /*0a54*/ 	.word	0x00000007
        /*0a58*/ 	.word	0x00000000
        /*0a5c*/ 	.short	0x010a
        /*0a5e*/ 	.byte	0x3f
	.zero		1


	//   ....[62]....
        /*0a60*/ 	.word	0x00017f80
        /*0a64*/ 	.word	0x00000003
        /*0a68*/ 	.word	0x00000000
        /*0a6c*/ 	.short	0x010a
        /*0a6e*/ 	.byte	0x3f
	.zero		1


	//   ....[63]....
        /*0a70*/ 	.word	0x00017fe0
        /*0a74*/ 	.word	0x00000005
        /*0a78*/ 	.word	0x00000000
        /*0a7c*/ 	.short	0x010a
        /*0a7e*/ 	.byte	0x3f
	.zero		1


	//   ....[64]....
        /*0a80*/ 	.word	0x00018010
        /*0a84*/ 	.word	0x00000003
        /*0a88*/ 	.word	0x00000000
        /*0a8c*/ 	.short	0x010a
        /*0a8e*/ 	.byte	0x3f
	.zero		1


	//   ....[65]....
        /*0a90*/ 	.word	0x00018080
        /*0a94*/ 	.word	0x00000003
        /*0a98*/ 	.word	0x0002d800
        /*0a9c*/ 	.short	0x010a
        /*0a9e*/ 	.byte	0x3f
	.zero		1


	//   ....[66]....
        /*0aa0*/ 	.word	0x000180d0
        /*0aa4*/ 	.word	0x00000003
        /*0aa8*/ 	.word	0x0002d830
        /*0aac*/ 	.short	0x010a
        /*0aae*/ 	.byte	0x3f
	.zero		1


	//   ....[67]....
        /*0ab0*/ 	.word	0x00018130
        /*0ab4*/ 	.word	0x00000007
        /*0ab8*/ 	.word	0x0002d830
        /*0abc*/ 	.short	0x010a
        /*0abe*/ 	.byte	0x3f
	.zero		1


	//   ....[68]....
        /*0ac0*/ 	.word	0x00018190
        /*0ac4*/ 	.word	0x00000007
        /*0ac8*/ 	.word	0x0002d850
        /*0acc*/ 	.short	0x010a
        /*0ace*/ 	.byte	0x3f
	.zero		1


	//   ....[69]....
        /*0ad0*/ 	.word	0x000181f0
        /*0ad4*/ 	.word	0x00000005
        /*0ad8*/ 	.word	0x0002d830
        /*0adc*/ 	.short	0x010a
        /*0ade*/ 	.byte	0x3f
	.zero		1


	//   ....[70]....
        /*0ae0*/ 	.word	0x00018250
        /*0ae4*/ 	.word	0x00000005
        /*0ae8*/ 	.word	0x0002d850
        /*0aec*/ 	.short	0x010a
        /*0aee*/ 	.byte	0x3f
	.zero		1


	//   ....[71]....
        /*0af0*/ 	.word	0x000182b0
        /*0af4*/ 	.word	0x00000005
        /*0af8*/ 	.word	0x0002d830
        /*0afc*/ 	.short	0x010a
        /*0afe*/ 	.byte	0x3f
	.zero		1


	//   ....[72]....
        /*0b00*/ 	.word	0x00018310
        /*0b04*/ 	.word	0x00000005
        /*0b08*/ 	.word	0x0002d850
        /*0b0c*/ 	.short	0x010a
        /*0b0e*/ 	.byte	0x3f
	.zero		1


	//   ....[73]....
        /*0b10*/ 	.word	0x00018370
        /*0b14*/ 	.word	0x00000007
        /*0b18*/ 	.word	0x0002d850
        /*0b1c*/ 	.short	0x010a
        /*0b1e*/ 	.byte	0x3f
	.zero		1


	//   ....[74]....
        /*0b20*/ 	.word	0x00018510
        /*0b24*/ 	.word	0x00000000
        /*0b28*/ 	.word	0x0002d840
        /*0b2c*/ 	.short	0x010a
        /*0b2e*/ 	.byte	0x3f
	.zero		1


	//   ....[75]....
        /*0b30*/ 	.word	0x00018df0
        /*0b34*/ 	.word	0x00000011
        /*0b38*/ 	.word	0x0002d820
        /*0b3c*/ 	.short	0x010a
        /*0b3e*/ 	.byte	0x3f
	.zero		1


	//   ....[76]....
        /*0b40*/ 	.word	0x00018e40
        /*0b44*/ 	.word	0x00000003
        /*0b48*/ 	.word	0x0002d840
        /*0b4c*/ 	.short	0x010a
        /*0b4e*/ 	.byte	0x3f
	.zero		1


	//   ....[77]....
        /*0b50*/ 	.word	0x00018e90
        /*0b54*/ 	.word	0x00000003
        /*0b58*/ 	.word	0x00000060
        /*0b5c*/ 	.short	0x010a
        /*0b5e*/ 	.byte	0x3f
	.zero		1


	//   ....[78]....
        /*0b60*/ 	.word	0x00018ee0
        /*0b64*/ 	.word	0x00000003
        /*0b68*/ 	.word	0x0002d840
        /*0b6c*/ 	.short	0x010a
        /*0b6e*/ 	.byte	0x3f
	.zero		1


	//   ....[79]....
        /*0b70*/ 	.word	0x00018f30
        /*0b74*/ 	.word	0x0000000c
        /*0b78*/ 	.word	0x00000060
        /*0b7c*/ 	.short	0x010a
        /*0b7e*/ 	.byte	0x3f
	.zero		1


	//   ....[80]....
        /*0b80*/ 	.word	0x00018f80
        /*0b84*/ 	.word	0x00000002
        /*0b88*/ 	.word	0x0002d840
        /*0b8c*/ 	.short	0x010a
        /*0b8e*/ 	.byte	0x3f
	.zero		1


	//   ....[81]....
        /*0b90*/ 	.word	0x00018fd0
        /*0b94*/ 	.word	0x00000007
        /*0b98*/ 	.word	0x00000060
        /*0b9c*/ 	.short	0x010a
        /*0b9e*/ 	.byte	0x3f
	.zero		1


	//   ....[82]....
        /*0ba0*/ 	.word	0x00019020
        /*0ba4*/ 	.word	0x00000003
        /*0ba8*/ 	.word	0x0002d860
        /*0bac*/ 	.short	0x010a
        /*0bae*/ 	.byte	0x3f
	.zero		1


	//   ....[83]....
        /*0bb0*/ 	.word	0x00019a50
        /*0bb4*/ 	.word	0x00000009
        /*0bb8*/ 	.word	0x0002d820
        /*0bbc*/ 	.short	0x010a
        /*0bbe*/ 	.byte	0x3f
	.zero		1


	//   ....[84]....
        /*0bc0*/ 	.word	0x00019bf0
        /*0bc4*/ 	.word	0x00000007
        /*0bc8*/ 	.word	0x00000000
        /*0bcc*/ 	.short	0x010a
        /*0bce*/ 	.byte	0x3f
	.zero		1


	//   ....[85]....
        /*0bd0*/ 	.word	0x00019c40
        /*0bd4*/ 	.word	0x00000003
        /*0bd8*/ 	.word	0x00000000
        /*0bdc*/ 	.short	0x010a
        /*0bde*/ 	.byte	0x3f
	.zero		1


	//   ....[86]....
        /*0be0*/ 	.word	0x00019c90
        /*0be4*/ 	.word	0x00000005
        /*0be8*/ 	.word	0x00000000
        /*0bec*/ 	.short	0x010a
        /*0bee*/ 	.byte	0x3f
	.zero		1


	//----- nvinfo : EIATTR_NUM_MBARRIERS
	.align		4
.L_1249:
        /*0bf0*/ 	.byte	0x03, 0x38
        /*0bf2*/ 	.short	0x0016


	//----- nvinfo : EIATTR_EXIT_INSTR_OFFSETS
	.align		4
        /*0bf4*/ 	.byte	0x04, 0x1c
        /*0bf6*/ 	.short	(.L_1251 - .L_1250)


	//   ....[0]....
.L_1250:
        /*0bf8*/ 	.word	0x00000a80


	//   ....[1]....
        /*0bfc*/ 	.word	0x00010d80


	//   ....[2]....
        /*0c00*/ 	.word	0x00018060


	//----- nvinfo : EIATTR_MAX_THREADS
	.align		4
.L_1251:
        /*0c04*/ 	.byte	0x04, 0x05
        /*0c06*/ 	.short	(.L_1253 - .L_1252)
.L_1252:
        /*0c08*/ 	.word	0x00000200
        /*0c0c*/ 	.word	0x00000001
        /*0c10*/ 	.word	0x00000001


	//----- nvinfo : EIATTR_CRS_STACK_SIZE
	.align		4
.L_1253:
        /*0c14*/ 	.byte	0x04, 0x1e
        /*0c16*/ 	.short	(.L_1255 - .L_1254)
.L_1254:
        /*0c18*/ 	.word	0x00000000


	//----- nvinfo : EIATTR_CBANK_PARAM_SIZE
	.align		4
.L_1255:
        /*0c1c*/ 	.byte	0x03, 0x19
        /*0c1e*/ 	.short	0x0af0


	//----- nvinfo : EIATTR_PARAM_CBANK
	.align		4
        /*0c20*/ 	.byte	0x04, 0x0a
        /*0c22*/ 	.short	(.L_1257 - .L_1256)
	.align		4
.L_1256:
        /*0c24*/ 	.word	index@(.nv.constant0._ZN7cutlass13device_kernelIN5flash11enable_sm90INS1_16FlashAttnFwdSm90INS1_25CollectiveMainloopFwdSm90ILi2EN4cute5tupleIJNS5_1CILi1EEES8_S8_EEENS6_IJNS7_ILi192EEENS7_ILi128EEENS7_ILi96EEEEEELi96ENS_6half_tEfNS_4arch4Sm90ELb0ELb1ELb0ELb1ELb0ELb0ELb0ELb0ELb1ELb1ELb1ELb0EEENS1_21CollectiveEpilogueFwdINS6_IJSA_SC_SB_EEES9_SE_SG_Li384ELb1ELb1ELb1ELb0EEENS1_36VarlenDynamicPersistentTileSchedulerILi192ELi128ELi384ELi128ELb1ELb1ELb1ELb1ELb0ELb1EEEEEEEEEvNT_6ParamsE)
        /*0c28*/ 	.short	0x0210
        /*0c2a*/ 	.short	0x0af0


	//----- nvinfo : EIATTR_SW_WAR
	.align		4
.L_1257:
        /*0c2c*/ 	.byte	0x04, 0x36
        /*0c2e*/ 	.short	(.L_1259 - .L_1258)
.L_1258:
        /*0c30*/ 	.word	0x00000008
.L_1259:


//--------------------- .nv.info._ZN7cutlass13device_kernelIN5flash11enable_sm90INS1_16FlashAttnFwdSm90INS1_25CollectiveMainloopFwdSm90ILi2EN4cute5tupleIJNS5_1CILi1EEES8_S8_EEENS6_IJNS7_ILi192EEENS7_ILi128EEENS7_ILi96EEEEEELi96ENS_6half_tEfNS_4arch4Sm90ELb0ELb1ELb0ELb1ELb0ELb1ELb0ELb0ELb1ELb1ELb1ELb0EEENS1_21CollectiveEpilogueFwdINS6_IJSA_SC_SB_EEES9_SE_SG_Li384ELb1ELb1ELb1ELb0EEENS1_36VarlenDynamicPersistentTileSchedulerILi192ELi128ELi384ELi128ELb1ELb1ELb1ELb1ELb0ELb1EEEEEEEEEvNT_6ParamsE --------------------------
	.section	.nv.info._ZN7cutlass13device_kernelIN5flash11enable_sm90INS1_16FlashAttnFwdSm90INS1_25CollectiveMainloopFwdSm90ILi2EN4cute5tupleIJNS5_1CILi1EEES8_S8_EEENS6_IJNS7_ILi192EEENS7_ILi128EEENS7_ILi96EEEEEELi96ENS_6half_tEfNS_4arch4Sm90ELb0ELb1ELb0ELb1ELb0ELb1ELb0ELb0ELb1ELb1ELb1ELb0EEENS1_21CollectiveEpilogueFwdINS6_IJSA_SC_SB_EEES9_SE_SG_Li384ELb1ELb1ELb1ELb0EEENS1_36VarlenDynamicPersistentTileSchedulerILi192ELi128ELi384ELi128ELb1ELb1ELb1ELb1ELb0ELb1EEEEEEEEEvNT_6ParamsE,"",@"SHT_CUDA_INFO"
	.sectionflags	@""
	.align	4


	//----- nvinfo : EIATTR_CUDA_API_VERSION
	.align		4
        /*0000*/ 	.byte	0x04, 0x37
        /*0002*/ 	.short	(.L_1261 - .L_1260)
.L_1260:
        /*0004*/ 	.word	0x00000082


	//----- nvinfo : EIATTR_KPARAM_INFO
	.align		4
.L_1261:
        /*0008*/ 	.byte	0x04, 0x17
        /*000a*/ 	.short	(.L_1263 - .L_1262)
.L_1262:
        /*000c*/ 	.word	0x00000000
        /*0010*/ 	.short	0x0000
        /*0012*/ 	.short	0x0070
        /*0014*/ 	.byte	0x00, 0xf0, 0x01, 0x2a


	//----- nvinfo : EIATTR_SPARSE_MMA_MASK
	.align		4
.L_1263:
        /*0018*/ 	.byte	0x03, 0x50
        /*001a*/ 	.short	0x0000


	//----- nvinfo : EIATTR_MAXREG_COUNT
	.align		4
        /*001c*/ 	.byte	0x03, 0x1b
        /*001e*/ 	.short	0x0080


	//----- nvinfo : EIATTR_NUM_BARRIERS
	.align		4
        /*0020*/ 	.byte	0x02, 0x4c
        /*0022*/ 	.byte	0x10
	.zero		1


	//----- nvinfo : EIATTR_EXTERNS
	.align		4
        /*0024*/ 	.byte	0x04, 0x0f
        /*0026*/ 	.short	(.L_1265 - .L_1264)


	//   ....[0]....
	.align		4
.L_1264:
        /*0028*/ 	.word	index@(__assertfail)


	//----- nvinfo : EIATTR_ANNOTATIONS
	.align		4
.L_1265:
        /*002c*/ 	.byte	0x04, 0x55
        /*002e*/ 	.short	(.L_1267 - .L_1266)


	//   ....[0]....
.L_1266:
        /* <DEDUP_REMOVED lines=98> */


	//----- nvinfo : EIATTR_MERCURY_ISA_VERSION
	.align		4
.L_1267:
        /*0638*/ 	.byte	0x03, 0x5f
        /*063a*/ 	.short	0x0101


	//----- nvinfo : EIATTR_UNUSED_LOAD_BYTE_OFFSET
	.align		4
        /*063c*/ 	.byte	0x04, 0x44
        /*063e*/ 	.short	(.L_1269 - .L_1268)


	//   ....[0]....
.L_1268:
        /*0640*/ 	.word	0x00000af0
        /*0644*/ 	.word	0x0000fff0


	//   ....[1]....
        /*0648*/ 	.word	0x00018da0
        /*064c*/ 	.word	0x0000fff0


	//----- nvinfo : EIATTR_INT_WARP_WIDE_INSTR_OFFSETS
	.align		4
.L_1269:
        /*0650*/ 	.byte	0x04, 0x31
        /*0652*/ 	.short	(.L_1271 - .L_1270)


	//   ....[0]....
.L_1270:
        /*0654*/ 	.word	0x00000190


	//   ....[1]....
        /*0658*/ 	.word	0x000001d0


	//   ....[2]....
        /*065c*/ 	.word	0x00000240


	//   ....[3]....
        /*0660*/ 	.word	0x0001f4a0


	//   ....[4]....
        /*0664*/ 	.word	0x0001f530


	//   ....[5]....
        /*0668*/ 	.word	0x00022fe0


	//   ....[6]....
        /*066c*/ 	.word	0x00023070


	//----- nvinfo : EIATTR_COOP_GROUP_MASK_REGIDS
	.align		4
.L_1271:
        /*0670*/ 	.byte	0x04, 0x29
        /*0672*/ 	.short	(.L_1273 - .L_1272)


	//   ....[0]....
.L_1272:
        /*0674*/ 	.word	0xffffffff


	//   ....[1]....
        /*0678*/ 	.word	0xffffffff


	//   ....[2]....
        /*067c*/ 	.word	0xffffffff


	//   ....[3]....
        /*0680*/ 	.word	0xffffffff


	//   ....[4]....
        /*0684*/ 	.word	0xffffffff


	//   ....[5]....
        /*0688*/ 	.word	0xffffffff


	//   ....[6]....
        /*068c*/ 	.word	0xffffffff


	//   ....[7]....
        /*0690*/ 	.word	0xffffffff


	//   ....[8]....
        /*0694*/ 	.word	0xffffffff


	//   ....[9]....
        /*0698*/ 	.word	0xffffffff


	//   ....[10]....
        /*069c*/ 	.word	0xffffffff


	//   ....[11]....
        /*06a0*/ 	.word	0xffffffff


	//   ....[12]....
        /*06a4*/ 	.word	0xffffffff


	//   ....[13]....
        /*06a8*/ 	.word	0xffffffff


	//   ....[14]....
        /*06ac*/ 	.word	0xffffffff


	//   ....[15]....
        /*06b0*/ 	.word	0xffffffff


	//   ....[16]....
        /*06b4*/ 	.word	0xffffffff


	//   ....[17]....
        /*06b8*/ 	.word	0xffffffff


	//   ....[18]....
        /*06bc*/ 	.word	0xffffffff


	//   ....[19]....
        /*06c0*/ 	.word	0xffffffff


	//   ....[20]....
        /*06c4*/ 	.word	0xffffffff


	//   ....[21]....
        /*06c8*/ 	.word	0xffffffff


	//   ....[22]....
        /*06cc*/ 	.word	0xffffffff


	//   ....[23]....
        /*06d0*/ 	.word	0xffffffff


	//   ....[24]....
        /*06d4*/ 	.word	0xffffffff


	//   ....[25]....
        /*06d8*/ 	.word	0xffffffff


	//   ....[26]....
        /*06dc*/ 	.word	0xffffffff


	//   ....[27]....
        /*06e0*/ 	.word	0xffffffff


	//   ....[28]....
        /*06e4*/ 	.word	0xffffffff


	//   ....[29]....
        /*06e8*/ 	.word	0xffffffff


	//   ....[30]....
        /*06ec*/ 	.word	0xffffffff


	//   ....[31]....
        /*06f0*/ 	.word	0xffffffff


	//   ....[32]....
        /*06f4*/ 	.word	0xffffffff


	//   ....[33]....
        /*06f8*/ 	.word	0xffffffff


	//   ....[34]....
        /*06fc*/ 	.word	0xffffffff


	//   ....[35]....
        /*0700*/ 	.word	0xffffffff


	//   ....[36]....
        /*0704*/ 	.word	0xffffffff


	//   ....[37]....
        /*0708*/ 	.word	0xffffffff


	//   ....[38]....
        /*070c*/ 	.word	0xffffffff


	//   ....[39]....
        /*0710*/ 	.word	0xffffffff


	//   ....[40]....
        /*0714*/ 	.word	0xffffffff


	//   ....[41]....
        /*0718*/ 	.word	0xffffffff


	//   ....[42]....
        /*071c*/ 	.word	0xffffffff


	//   ....[43]....
        /*0720*/ 	.word	0xffffffff


	//   ....[44]....
        /*0724*/ 	.word	0xffffffff


	//   ....[45]....
        /*0728*/ 	.word	0xffffffff


	//   ....[46]....
        /*072c*/ 	.word	0xffffffff


	//   ....[47]....
        /*0730*/ 	.word	0xffffffff


	//   ....[48]....
        /*0734*/ 	.word	0xffffffff


	//   ....[49]....
        /*0738*/ 	.word	0xffffffff


	//   ....[50]....
        /*073c*/ 	.word	0xffffffff


	//   ....[51]....
        /*0740*/ 	.word	0xffffffff


	//   ....[52]....
        /*0744*/ 	.word	0xffffffff


	//   ....[53]....
        /*0748*/ 	.word	0xffffffff


	//   ....[54]....
        /*074c*/ 	.word	0xffffffff


	//   ....[55]....
        /*0750*/ 	.word	0xffffffff


	//   ....[56]....
        /*0754*/ 	.word	0xffffffff


	//   ....[57]....
        /*0758*/ 	.word	0xffffffff


	//   ....[58]....
        /*075c*/ 	.word	0xffffffff


	//   ....[59]....
        /*0760*/ 	.word	0xffffffff


	//   ....[60]....
        /*0764*/ 	.word	0xffffffff


	//   ....[61]....
        /*0768*/ 	.word	0xffffffff


	//   ....[62]....
        /*076c*/ 	.word	0xffffffff


	//   ....[63]....
        /*0770*/ 	.word	0xffffffff


	//   ....[64]....
        /*0774*/ 	.word	0xffffffff


	//   ....[65]....
        /*0778*/ 	.word	0xffffffff


	//   ....[66]....
        /*077c*/ 	.word	0xffffffff


	//   ....[67]....
        /*0780*/ 	.word	0xffffffff


	//   ....[68]....
        /*0784*/ 	.word	0xffffffff


	//   ....[69]....
        /*0788*/ 	.word	0xffffffff


	//   ....[70]....
        /*078c*/ 	.word	0xffffffff


	//   ....[71]....
        /*0790*/ 	.word	0xffffffff


	//   ....[72]....
        /*0794*/ 	.word	0xffffffff


	//   ....[73]....
        /*0798*/ 	.word	0xffffffff


	//   ....[74]....
        /*079c*/ 	.word	0xffffffff


	//   ....[75]....
        /*07a0*/ 	.word	0xffffffff


	//   ....[76]....
        /*07a4*/ 	.word	0xffffffff


	//   ....[77]....
        /*07a8*/ 	.word	0xffffffff


	//   ....[78]....
        /*07ac*/ 	.word	0xffffffff


	//   ....[79]....
        /*07b0*/ 	.word	0xffffffff


	//   ....[80]....
        /*07b4*/ 	.word	0xffffffff


	//   ....[81]....
        /*07b8*/ 	.word	0xffffffff


	//   ....[82]....
        /*07bc*/ 	.word	0xffffffff


	//   ....[83]....
        /*07c0*/ 	.word	0xffffffff


	//   ....[84]....
        /*07c4*/ 	.word	0xffffffff


	//   ....[85]....
        /*07c8*/ 	.word	0xffffffff


	//   ....[86]....
        /*07cc*/ 	.word	0xffffffff


	//   ....[87]....
        /*07d0*/ 	.word	0xffffffff


	//   ....[88]....
        /*07d4*/ 	.word	0xffffffff


	//   ....[89]....
        /*07d8*/ 	.word	0xffffffff


	//   ....[90]....
        /*07dc*/ 	.word	0xffffffff


	//   ....[91]....
        /*07e0*/ 	.word	0xffffffff


	//   ....[92]....
        /*07e4*/ 	.word	0xffffffff


	//   ....[93]....
        /*07e8*/ 	.word	0xffffffff


	//   ....[94]....
        /*07ec*/ 	.word	0xffffffff


	//   ....[95]....
        /*07f0*/ 	.word	0xffffffff


	//   ....[96]....
        /*07f4*/ 	.word	0xffffffff


	//   ....[97]....
        /*07f8*/ 	.word	0xffffffff


	//   ....[98]....
        /*07fc*/ 	.word	0xffffffff


	//   ....[99]....
        /*0800*/ 	.word	0xffffffff


	//   ....[100]....
        /*0804*/ 	.word	0xffffffff


	//   ....[101]....
        /*0808*/ 	.word	0xffffffff


	//   ....[102]....
        /*080c*/ 	.word	0xffffffff


	//   ....[103]....
        /*0810*/ 	.word	0xffffffff


	//   ....[104]....
        /*0814*/ 	.word	0xffffffff


	//   ....[105]....
        /*0818*/ 	.word	0xffffffff


	//   ....[106]....
        /*081c*/ 	.word	0xffffffff


	//   ....[107]....
        /*0820*/ 	.word	0xffffffff


	//   ....[108]....
        /*0824*/ 	.word	0xffffffff


	//   ....[109]....
        /*0828*/ 	.word	0xffffffff


	//   ....[110]....
        /*082c*/ 	.word	0xffffffff


	//   ....[111]....
        /*0830*/ 	.word	0xffffffff


	//   ....[112]....
        /*0834*/ 	.word	0x0500000f


	//   ....[113]....
        /*0838*/ 	.word	0x0500000f


	//   ....[114]....
        /*083c*/ 	.word	0x0500000f


	//   ....[115]....
        /*0840*/ 	.word	0x0500000f


	//   ....[116]....
        /*0844*/ 	.word	0x0500000f


	//   ....[117]....
        /*0848*/ 	.word	0x0500000f


	//   ....[118]....
        /*084c*/ 	.word	0x0500000f


	//   ....[119]....
        /*0850*/ 	.word	0x0500000f


	//   ....[120]....
        /*0854*/ 	.word	0x0500000f


	//   ....[121]....
        /*0858*/ 	.word	0x0500000f


	//   ....[122]....
        /*085c*/ 	.word	0x0500000f


	//   ....[123]....
        /*0860*/ 	.word	0x0500000f


	//   ....[124]....
        /*0864*/ 	.word	0x0500000f


	//   ....[125]....
        /*0868*/ 	.word	0x0500000f


	//   ....[126]....
        /*086c*/ 	.word	0x0500000f


	//   ....[127]....
        /*0870*/ 	.word	0x0500000f


	//   ....[128]....
        /*0874*/ 	.word	0x0500000f


	//   ....[129]....
        /*0878*/ 	.word	0x0500000f


	//   ....[130]....
        /*087c*/ 	.word	0x0500000f


	//   ....[131]....
        /*0880*/ 	.word	0x0500000f


	//   ....[132]....
        /*0884*/ 	.word	0x0500000f


	//   ....[133]....
        /*0888*/ 	.word	0x0500000f


	//   ....[134]....
        /*088c*/ 	.word	0x0500000f


	//   ....[135]....
        /*0890*/ 	.word	0x0500000f


	//   ....[136]....
        /*0894*/ 	.word	0x0500000f


	//   ....[137]....
        /*0898*/ 	.word	0x0500000f


	//   ....[138]....
        /*089c*/ 	.word	0x0500000f


	//   ....[139]....
        /*08a0*/ 	.word	0x0500000f


	//   ....[140]....
        /*08a4*/ 	.word	0x0500000f


	//   ....[141]....
        /*08a8*/ 	.word	0x0500000f


	//   ....[142]....
        /*08ac*/ 	.word	0x0500000f


	//   ....[143]....
        /*08b0*/ 	.word	0x0500000f


	//   ....[144]....
        /*08b4*/ 	.word	0x0500000f


	//   ....[145]....
        /*08b8*/ 	.word	0x0500000f


	//   ....[146]....
        /*08bc*/ 	.word	0x0500000f


	//   ....[147]....
        /*08c0*/ 	.word	0x0500000f


	//   ....[148]....
        /*08c4*/ 	.word	0x0500000f


	//   ....[149]....
        /*08c8*/ 	.word	0x0500000f


	//   ....[150]....
        /*08cc*/ 	.word	0x0500000f


	//   ....[151]....
        /*08d0*/ 	.word	0x0500000f


	//   ....[152]....
        /*08d4*/ 	.word	0x0500000f


	//   ....[153]....
        /*08d8*/ 	.word	0x0500000f


	//   ....[154]....
        /*08dc*/ 	.word	0x0500000f


	//   ....[155]....
        /*08e0*/ 	.word	0x0500000f


	//   ....[156]....
        /*08e4*/ 	.word	0x0500000f


	//   ....[157]....
        /*08e8*/ 	.word	0x0500000f


	//   ....[158]....
        /*08ec*/ 	.word	0x0500000f


	//   ....[159]....
        /*08f0*/ 	.word	0x0500000f


	//   ....[160]....
        /*08f4*/ 	.word	0x0500000f


	//   ....[161]....
        /*08f8*/ 	.word	0x0500000f


	//   ....[162]....
        /*08fc*/ 	.word	0x0500000f


	//   ....[163]....
        /*0900*/ 	.word	0x0500000f


	//   ....[164]....
        /*0904*/ 	.word	0x0500000f


	//   ....[165]....
        /*0908*/ 	.word	0x0500000f


	//----- nvinfo : EIATTR_COOP_GROUP_INSTR_OFFSETS
	.align		4
.L_1273:
        /*090c*/ 	.byte	0x04, 0x28
        /*090e*/ 	.short	(.L_1275 - .L_1274)


	//   ....[0]....
.L_1274:
        /*0910*/ 	.word	0x00000070


	//   ....[1]....
        /*0914*/ 	.word	0x000001a0


	//   ....[2]....
        /*0918*/ 	.word	0x000001f0


	//   ....[3]....
        /*091c*/ 	.word	0x00000420


	//   ....[4]....
        /*0920*/ 	.word	0x00000580


	//   ....[5]....
        /*0924*/ 	.word	0x000006a0


	//   ....[6]....
        /*0928*/ 	.word	0x00000800


	//   ....[7]....
        /*092c*/ 	.word	0x00007af0


	//   ....[8]....
        /*0930*/ 	.word	0x00008260


	//   ....[9]....
        /*0934*/ 	.word	0x00008270


	//   ....[10]....
        /*0938*/ 	.word	0x00008280


	//   ....[11]....
        /*093c*/ 	.word	0x00008290


	//   ....[12]....
        /*0940*/ 	.word	0x0000a010


	//   ....[13]....
        /*0944*/ 	.word	0x0000a020


	//   ....[14]....
        /*0948*/ 	.word	0x0000a030


	//   ....[15]....
        /*094c*/ 	.word	0x0000a040


	//   ....[16]....
        /*0950*/ 	.word	0x0000c2f0


	//   ....[17]....
        /*0954*/ 	.word	0x0000d0f0


	//   ....[18]....
        /*0958*/ 	.word	0x0000d7f0


	//   ....[19]....
        /*095c*/ 	.word	0x0000d900


	//   ....[20]....
        /*0960*/ 	.word	0x0000e1e0


	//   ....[21]....
        /*0964*/ 	.word	0x0000e240


	//   ....[22]....
        /*0968*/ 	.word	0x0000eeb0


	//   ....[23]....
        /*096c*/ 	.word	0x0000f990


	//   ....[24]....
        /*0970*/ 	.word	0x000100d0


	//   ....[25]....
        /*0974*/ 	.word	0x00010ae0


	//   ....[26]....
        /*0978*/ 	.word	0x00010b00


	//   ....[27]....
        /*097c*/ 	.word	0x00011840


	//   ....[28]....
        /*0980*/ 	.word	0x00011860


	//   ....[29]....
        /*0984*/ 	.word	0x00012660


	//   ....[30]....
        /*0988*/ 	.word	0x00013330


	//   ....[31]....
        /*098c*/ 	.word	0x00013350


	//   ....[32]....
        /*0990*/ 	.word	0x00013a80


	//   ....[33]....
        /*0994*/ 	.word	0x00013ac0


	//   ....[34]....
        /*0998*/ 	.word	0x00014cd0


	//   ....[35]....
        /*099c*/ 	.word	0x00015400


	//   ....[36]....
        /*09a0*/ 	.word	0x00015b90


	//   ....[37]....
        /*09a4*/ 	.word	0x00016590


	//   ....[38]....
        /*09a8*/ 	.word	0x000165b0


	//   ....[39]....
        /*09ac*/ 	.word	0x000172f0


	//   ....[40]....
        /*09b0*/ 	.word	0x00017310


	//   ....[41]....
        /*09b4*/ 	.word	0x00018110


	//   ....[42]....
        /*09b8*/ 	.word	0x00018830


	//   ....[43]....
        /*09bc*/ 	.word	0x00018840


	//   ....[44]....
        /*09c0*/ 	.word	0x00018890


	//   ....[45]....
        /*09c4*/ 	.word	0x000188a0


	//   ....[46]....
        /*09c8*/ 	.word	0x00019760


	//   ....[47]....
        /*09cc*/ 	.word	0x00019780


	//   ....[48]....
        /*09d0*/ 	.word	0x00019790


	//   ....[49]....
        /*09d4*/ 	.word	0x000197a0


	//   ....[50]....
        /*09d8*/ 	.word	0x00019e40


	//   ....[51]....
        /*09dc*/ 	.word	0x00019e50


	//   ....[52]....
        /*09e0*/ 	.word	0x00019fa0


	//   ....[53]....
        /*09e4*/ 	.word	0x00019fb0


	//   ....[54]....
        /*09e8*/ 	.word	0x0001a3a0


	//   ....[55]....
        /*09ec*/ 	.word	0x0001a3b0


	//   ....[56]....
        /*09f0*/ 	.word	0x0001a910


	//   ....[57]....
        /*09f4*/ 	.word	0x0001a920


	//   ....[58]....
        /*09f8*/ 	.word	0x0001b730


	//   ....[59]....
        /*09fc*/ 	.word	0x0001b740


	//   ....[60]....
        /*0a00*/ 	.word	0x0001b8a0


	//   ....[61]....
        /*0a04*/ 	.word	0x0001b8b0


	//   ....[62]....
        /*0a08*/ 	.word	0x0001ba60


	//   ....[63]....
        /*0a0c*/ 	.word	0x0001bc60


	//   ....[64]....
        /*0a10*/ 	.word	0x0001bc90


	//   ....[65]....
        /*0a14*/ 	.word	0x0001bcc0


	//   ....[66]....
        /*0a18*/ 	.word	0x0001bcf0


	//   ....[67]....
        /*0a1c*/ 	.word	0x0001bd20


	//   ....[68]....
        /*0a20*/ 	.word	0x0001bd50


	//   ....[69]....
        /*0a24*/ 	.word	0x0001bee0


	//   ....[70]....
        /*0a28*/ 	.word	0x0001bf10


	//   ....[71]....
        /*0a2c*/ 	.word	0x0001bf40


	//   ....[72]....
        /*0a30*/ 	.word	0x0001bf70


	//   ....[73]....
        /*0a34*/ 	.word	0x0001bfa0


	//   ....[74]....
        /*0a38*/ 	.word	0x0001bfd0


	//   ....[75]....
        /*0a3c*/ 	.word	0x0001c060


	//   ....[76]....
        /*0a40*/ 	.word	0x0001c090


	//   ....[77]....
        /*0a44*/ 	.word	0x0001c0a0


	//   ....[78]....
        /*0a48*/ 	.word	0x0001c0e0


	//   ....[79]....
        /*0a4c*/ 	.word	0x0001d9a0


	//   ....[80]....
        /*0a50*/ 	.word	0x0001fa30


	//   ....[81]....
        /*0a54*/ 	.word	0x00020680


	//   ....[82]....
        /*0a58*/ 	.word	0x000206a0


	//   ....[83]....
        /*0a5c*/ 	.word	0x00020730


	//   ....[84]....
        /*0a60*/ 	.word	0x00020750


	//   ....[85]....
        /*0a64*/ 	.word	0x000207f0


	//   ....[86]....
        /*0a68*/ 	.word	0x00020810


	//   ....[87]....
        /*0a6c*/ 	.word	0x00020820


	//   ....[88]....
        /*0a70*/ 	.word	0x00020830


	//   ....[89]....
        /*0a74*/ 	.word	0x00020950


	//   ....[90]....
        /*0a78*/ 	.word	0x00020960


	//   ....[91]....
        /*0a7c*/ 	.word	0x00020970


	//   ....[92]....
        /*0a80*/ 	.word	0x00020a00


	//   ....[93]....
        /*0a84*/ 	.word	0x00023780


	//   ....[94]....
        /*0a88*/ 	.word	0x000237a0


	//   ....[95]....
        /*0a8c*/ 	.word	0x00023800


	//   ....[96]....
        /*0a90*/ 	.word	0x00023830


	//   ....[97]....
        /*0a94*/ 	.word	0x00023860


	//   ....[98]....
        /*0a98*/ 	.word	0x00023890


	//   ....[99]....
        /*0a9c*/ 	.word	0x000238c0


	//   ....[100]....
        /*0aa0*/ 	.word	0x000238f0


	//   ....[101]....
        /*0aa4*/ 	.word	0x00023a80


	//   ....[102]....
        /*0aa8*/ 	.word	0x00023ac0


	//   ....[103]....
        /*0aac*/ 	.word	0x00023af0


	//   ....[104]....
        /*0ab0*/ 	.word	0x00023b20


	//   ....[105]....
        /*0ab4*/ 	.word	0x00023b50


	//   ....[106]....
        /*0ab8*/ 	.word	0x00023b80


	//   ....[107]....
        /*0abc*/ 	.word	0x00023c40


	//   ....[108]....
        /*0ac0*/ 	.word	0x00023c60


	//   ....[109]....
        /*0ac4*/ 	.word	0x00023c80


	//   ....[110]....
        /*0ac8*/ 	.word	0x00023ce0


	//   ....[111]....
        /*0acc*/ 	.word	0x00024700


	//   ....[112]....
        /*0ad0*/ 	.word	0x00024b00


	//   ....[113]....
        /*0ad4*/ 	.word	0x00024ba0


	//   ....[114]....
        /*0ad8*/ 	.word	0x00024c30


	//   ....[115]....
        /*0adc*/ 	.word	0x00024c80


	//   ....[116]....
        /*0ae0*/ 	.word	0x00024cd0


	//   ....[117]....
        /*0ae4*/ 	.word	0x00024db0


	//   ....[118]....
        /*0ae8*/ 	.word	0x00024e40


	//   ....[119]....
        /*0aec*/ 	.word	0x00024e90


	//   ....[120]....
        /*0af0*/ 	.word	0x00024ee0


	//   ....[121]....
        /*0af4*/ 	.word	0x00025240


	//   ....[122]....
        /*0af8*/ 	.word	0x00025290


	//   ....[123]....
        /*0afc*/ 	.word	0x00025320


	//   ....[124]....
        /*0b00*/ 	.word	0x000253b0


	//   ....[125]....
        /*0b04*/ 	.word	0x00025430


	//   ....[126]....
        /*0b08*/ 	.word	0x00025480


	//   ....[127]....
        /*0b0c*/ 	.word	0x00025510


	//   ....[128]....
        /*0b10*/ 	.word	0x000255a0


	//   ....[129]....
        /*0b14*/ 	.word	0x00025620


	//   ....[130]....
        /*0b18*/ 	.word	0x00025670


	//   ....[131]....
        /*0b1c*/ 	.word	0x00025700


	//   ....[132]....
        /*0b20*/ 	.word	0x00025790


	//   ....[133]....
        /*0b24*/ 	.word	0x00025850


	//   ....[134]....
        /*0b28*/ 	.word	0x00025b40


	//   ....[135]....
        /*0b2c*/ 	.word	0x00025ce0


	//   ....[136]....
        /*0b30*/ 	.word	0x00025d30


	//   ....[137]....
        /*0b34*/ 	.word	0x00025da0


	//   ....[138]....
        /*0b38*/ 	.word	0x00025e70


	//   ....[139]....
        /*0b3c*/ 	.word	0x00025f00


	//   ....[140]....
        /*0b40*/ 	.word	0x00026010


	//   ....[141]....
        /*0b44*/ 	.word	0x00026070


	//   ....[142]....
        /*0b48*/ 	.word	0x00026100


	//   ....[143]....
        /*0b4c*/ 	.word	0x000261f0


	//   ....[144]....
        /*0b50*/ 	.word	0x000262e0


	//   ....[145]....
        /*0b54*/ 	.word	0x00026340


	//   ....[146]....
        /*0b58*/ 	.word	0x000263b0


	//   ....[147]....
        /*0b5c*/ 	.word	0x00026760


	//   ....[148]....
        /*0b60*/ 	.word	0x00026810


	//   ....[149]....
        /*0b64*/ 	.word	0x00026960


	//   ....[150]....
        /*0b68*/ 	.word	0x000269e0


	//   ....[151]....
        /*0b6c*/ 	.word	0x00026a50


	//   ....[152]....
        /*0b70*/ 	.word	0x00026ac0


	//   ....[153]....
        /*0b74*/ 	.word	0x00026b30


	//   ....[154]....
        /*0b78*/ 	.word	0x00026bb0


	//   ....[155]....
        /*0b7c*/ 	.word	0x00026c30


	//   ....[156]....
        /*0b80*/ 	.word	0x00026cd0


	//   ....[157]....
        /*0b84*/ 	.word	0x00026d40


	//   ....[158]....
        /*0b88*/ 	.word	0x00026db0


	//   ....[159]....
        /*0b8c*/ 	.word	0x00026e20


	//   ....[160]....
        /*0b90*/ 	.word	0x00026ea0


	//   ....[161]....
        /*0b94*/ 	.word	0x00026f10


	//   ....[162]....
        /*0b98*/ 	.word	0x00026fc0


	//   ....[163]....
        /*0b9c*/ 	.word	0x00027010


	//   ....[164]....
        /*0ba0*/ 	.word	0x000270a0


	//   ....[165]....
        /*0ba4*/ 	.word	0x000271d0


	//----- nvinfo : EIATTR_REG_RECONFIG
	.align		4
.L_1275:
        /*0ba8*/ 	.byte	0x01, 0x54
	.zero		2


	//----- nvinfo : EIATTR_SYSCALL_OFFSETS
	.align		4
        /*0bac*/ 	.byte	0x04, 0x46
        /*0bae*/ 	.short	(.L_1277 - .L_1276)


	//   ....[0]....
.L_1276:
        /*0bb0*/ 	.word	0x000021c0


	//   ....[1]....
        /*0bb4*/ 	.word	0x00002310


	//   ....[2]....
        /*0bb8*/ 	.word	0x00007cf0


	//   ....[3]....
        /*0bbc*/ 	.word	0x00008010


	//   ....[4]....
        /*0bc0*/ 	.word	0x0001f690


	//   ....[5]....
        /*0bc4*/ 	.word	0x0001f7e0


	//   ....[6]....
        /*0bc8*/ 	.word	0x0001f8d0


	//   ....[7]....
        /*0bcc*/ 	.word	0x00020140


	//----- nvinfo : EIATTR_MBARRIER_INSTR_OFFSETS
	.align		4
.L_1277:
        /*0bd0*/ 	.byte	0x04, 0x39
        /*0bd2*/ 	.short	(.L_1279 - .L_1278)


	//   ....[0]....
.L_1278:
        /*0bd4*/ 	.word	0x000002d0
        /*0bd8*/ 	.word	0x000000ff
        /*0bdc*/ 	.word	0x0002d800
        /*0be0*/ 	.short	0x0100
        /*0be2*/ 	.byte	0x08
	.zero		1


	//   ....[1]....
        /*0be4*/ 	.word	0x000002e0
        /*0be8*/ 	.word	0x000000ff
        /*0bec*/ 	.word	0x0002d820
        /*0bf0*/ 	.short	0x0100
        /*0bf2*/ 	.byte	0x08
	.zero		1


	//   ....[2]....
        /*0bf4*/ 	.word	0x000003d0
        /*0bf8*/ 	.word	0x000000ff
        /*0bfc*/ 	.word	0x0002d830
        /*0c00*/ 	.short	0x0100
        /*0c02*/ 	.byte	0x08
	.zero		1


	//   ....[3]....
        /*0c04*/ 	.word	0x000003e0
        /*0c08*/ 	.word	0x000000ff
        /*0c0c*/ 	.word	0x0002d840
        /*0c10*/ 	.short	0x0100
        /*0c12*/ 	.byte	0x08
	.zero		1


	//   ....[4]....
        /*0c14*/ 	.word	0x000003f0
        /*0c18*/ 	.word	0x000000ff
        /*0c1c*/ 	.word	0x0002d838
        /*0c20*/ 	.short	0x0100
        /*0c22*/ 	.byte	0x08
	.zero		1


	//   ....[5]....
        /*0c24*/ 	.word	0x00000400
        /*0c28*/ 	.word	0x000000ff
        /*0c2c*/ 	.word	0x0002d848
        /*0c30*/ 	.short	0x0100
        /*0c32*/ 	.byte	0x08
	.zero		1


	//   ....[6]....
        /*0c34*/ 	.word	0x00000530
        /*0c38*/ 	.word	0x000000ff
        /*0c3c*/ 	.word	0x0002d850
        /*0c40*/ 	.short	0x0100
        /*0c42*/ 	.byte	0x08
	.zero		1


	//   ....[7]....
        /*0c44*/ 	.word	0x00000540
        /*0c48*/ 	.word	0x000000ff
        /*0c4c*/ 	.word	0x0002d860
        /*0c50*/ 	.short	0x0100
        /*0c52*/ 	.byte	0x08
	.zero		1


	//   ....[8]....
        /*0c54*/ 	.word	0x00000550
        /*0c58*/ 	.word	0x000000ff
        /*0c5c*/ 	.word	0x0002d858
        /*0c60*/ 	.short	0x0100
        /*0c62*/ 	.byte	0x08
	.zero		1


	//   ....[9]....
        /*0c64*/ 	.word	0x00000560
        /*0c68*/ 	.word	0x000000ff
        /*0c6c*/ 	.word	0x0002d868
        /*0c70*/ 	.short	0x0100
        /*0c72*/ 	.byte	0x08
	.zero		1


	//   ....[10]....
        /*0c74*/ 	.word	0x00000650
        /*0c78*/ 	.word	0x000000ff
        /*0c7c*/ 	.word	0x0002d870
        /*0c80*/ 	.short	0x0100
        /*0c82*/ 	.byte	0x06
	.zero		1


	//   ....[11]....
        /*0c84*/ 	.word	0x00000660
        /*0c88*/ 	.word	0x000000ff
        /*0c8c*/ 	.word	0x0002d880
        /*0c90*/ 	.short	0x0100
        /*0c92*/ 	.byte	0x06
	.zero		1


	//   ....[12]....
        /*0c94*/ 	.word	0x00000670
        /*0c98*/ 	.word	0x000000ff
        /*0c9c*/ 	.word	0x0002d878
        /*0ca0*/ 	.short	0x0100
        /*0ca2*/ 	.byte	0x06
	.zero		1


	//   ....[13]....
        /*0ca4*/ 	.word	0x00000680
        /*0ca8*/ 	.word	0x000000ff
        /*0cac*/ 	.word	0x0002d888
        /*0cb0*/ 	.short	0x0100
        /*0cb2*/ 	.byte	0x06
	.zero		1


	//   ....[14]....
        /*0cb4*/ 	.word	0x000007b0
        /*0cb8*/ 	.word	0x000000ff
        /*0cbc*/ 	.word	0x0002d890
        /*0cc0*/ 	.short	0x0100
        /*0cc2*/ 	.byte	0x08
	.zero		1


	//   ....[15]....
        /*0cc4*/ 	.word	0x000007c0
        /*0cc8*/ 	.word	0x000000ff
        /*0ccc*/ 	.word	0x0002d8a0
        /*0cd0*/ 	.short	0x0100
        /*0cd2*/ 	.byte	0x08
	.zero		1


	//   ....[16]....
        /*0cd4*/ 	.word	0x000007d0
        /*0cd8*/ 	.word	0x000000ff
        /*0cdc*/ 	.word	0x0002d898
        /*0ce0*/ 	.short	0x0100
        /*0ce2*/ 	.byte	0x08
	.zero		1


	//   ....[17]....
        /*0ce4*/ 	.word	0x000007e0
        /*0ce8*/ 	.word	0x000000ff
        /*0cec*/ 	.word	0x0002d8a8
        /*0cf0*/ 	.short	0x0100
        /*0cf2*/ 	.byte	0x08
	.zero		1


	//   ....[18]....
        /*0cf4*/ 	.word	0x00000910
        /*0cf8*/ 	.word	0x000000ff
        /*0cfc*/ 	.word	0x0002d8b0
        /*0d00*/ 	.short	0x0100
        /*0d02*/ 	.byte	0x08
	.zero		1


	//   ....[19]....
        /*0d04*/ 	.word	0x00000920
        /*0d08*/ 	.word	0x000000ff
        /*0d0c*/ 	.word	0x0002d8c0
        /*0d10*/ 	.short	0x0100
        /*0d12*/ 	.byte	0x08
	.zero		1


	//   ....[20]....
        /*0d14*/ 	.word	0x00000930
        /*0d18*/ 	.word	0x000000ff
        /*0d1c*/ 	.word	0x0002d8b8
        /*0d20*/ 	.short	0x0100
        /*0d22*/ 	.byte	0x08
	.zero		1


	//   ....[21]....
        /*0d24*/ 	.word	0x00000940
        /*0d28*/ 	.word	0x000000ff
        /*0d2c*/ 	.word	0x0002d8c8
        /*0d30*/ 	.short	0x0100
        /*0d32*/ 	.byte	0x08
	.zero		1


	//   ....[22]....
        /*0d34*/ 	.word	0x00003730
        /*0d38*/ 	.word	0x0000000e
        /*0d3c*/ 	.word	0x0002d890
        /*0d40*/ 	.short	0x010a
        /*0d42*/ 	.byte	0x3f
	.zero		1


	//   ....[23]....
        /*0d44*/ 	.word	0x00005150
        /*0d48*/ 	.word	0x0000000e
        /*0d4c*/ 	.word	0x0002d890
        /*0d50*/ 	.short	0x010a
        /*0d52*/ 	.byte	0x3f
	.zero		1


	//   ....[24]....
        /*0d54*/ 	.word	0x00006b50
        /*0d58*/ 	.word	0x0000000e
        /*0d5c*/ 	.word	0x0002d890
        /*0d60*/ 	.short	0x010a
        /*0d62*/ 	.byte	0x3f
	.zero		1


	//   ....[25]....
        /*0d64*/ 	.word	0x00006dc0
        /*0d68*/ 	.word	0x0000001c
        /*0d6c*/ 	.word	0x00000000
        /*0d70*/ 	.short	0x0101
        /*0d72*/ 	.byte	0x3f
	.zero		1


	//   ....[26]....
        /*0d74*/ 	.word	0x00006e00
        /*0d78*/ 	.word	0x0000000e
        /*0d7c*/ 	.word	0x0002d8b0
        /*0d80*/ 	.short	0x010a
        /*0d82*/ 	.byte	0x3f
	.zero		1


	//   ....[27]....
        /*0d84*/ 	.word	0x00007140
        /*0d88*/ 	.word	0x0000000e
        /*0d8c*/ 	.word	0x00000000
        /*0d90*/ 	.short	0x0101
        /*0d92*/ 	.byte	0x3f
	.zero		1


	//   ....[28]....
        /*0d94*/ 	.word	0x00007d90
        /*0d98*/ 	.word	0x00000002
        /*0d9c*/ 	.word	0x0002d800
        /*0da0*/ 	.short	0x010a
        /*0da2*/ 	.byte	0x3f
	.zero		1


	//   ....[29]....
        /*0da4*/ 	.word	0x00007de0
        /*0da8*/ 	.word	0x00000002
        /*0dac*/ 	.word	0x0002d800
        /*0db0*/ 	.short	0x010a
        /*0db2*/ 	.byte	0x3f
	.zero		1


	//   ....[30]....
        /*0db4*/ 	.word	0x000089c0
        /*0db8*/ 	.word	0x00000002
        /*0dbc*/ 	.word	0x0002d800
        /*0dc0*/ 	.short	0x010a
        /*0dc2*/ 	.byte	0x3f
	.zero		1


	//   ....[31]....
        /*0dc4*/ 	.word	0x0000a530
        /*0dc8*/ 	.word	0x00000002
        /*0dcc*/ 	.word	0x0002d800
        /*0dd0*/ 	.short	0x010a
        /*0dd2*/ 	.byte	0x3f
	.zero		1


	//   ....[32]....
        /*0dd4*/ 	.word	0x0000bd20
        /*0dd8*/ 	.word	0x00000000
        /*0ddc*/ 	.word	0x0002d830
        /*0de0*/ 	.short	0x010a
        /*0de2*/ 	.byte	0x3f
	.zero		1


	//   ....[33]....
        /*0de4*/ 	.word	0x0000bd90
        /*0de8*/ 	.word	0x00000000
        /*0dec*/ 	.word	0x0002d830
        /*0df0*/ 	.short	0x010a
        /*0df2*/ 	.byte	0x3f
	.zero		1


	//   ....[34]....
        /*0df4*/ 	.word	0x0000c390
        /*0df8*/ 	.word	0x00000000
        /*0dfc*/ 	.word	0x00000000
        /*0e00*/ 	.short	0x0101
        /*0e02*/ 	.byte	0x3f
	.zero		1


	//   ....[35]....
        /*0e04*/ 	.word	0x0000f380
        /*0e08*/ 	.word	0x00000009
        /*0e0c*/ 	.word	0x0002d830
        /*0e10*/ 	.short	0x010a
        /*0e12*/ 	.byte	0x3f
	.zero		1


	//   ....[36]....
        /*0e14*/ 	.word	0x0000f3d0
        /*0e18*/ 	.word	0x00000009
        /*0e1c*/ 	.word	0x0002d830
        /*0e20*/ 	.short	0x010a
        /*0e22*/ 	.byte	0x3f
	.zero		1


	//   ....[37]....
        /*0e24*/ 	.word	0x0000f7f0
        /*0e28*/ 	.word	0x00000009
        /*0e2c*/ 	.word	0x0002d850
        /*0e30*/ 	.short	0x010a
        /*0e32*/ 	.byte	0x3f
	.zero		1


	//   ....[38]....
        /*0e34*/ 	.word	0x0000f830
        /*0e38*/ 	.word	0x00000009
        /*0e3c*/ 	.word	0x0002d850
        /*0e40*/ 	.short	0x010a
        /*0e42*/ 	.byte	0x3f
	.zero		1


	//   ....[39]....
        /*0e44*/ 	.word	0x0000ff40
        /*0e48*/ 	.word	0x00000009
        /*0e4c*/ 	.word	0x00000000
        /*0e50*/ 	.short	0x0101
        /*0e52*/ 	.byte	0x3f
	.zero		1


	//   ....[40]....
        /*0e54*/ 	.word	0x000108d0
        /*0e58*/ 	.word	0x00000008
        /*0e5c*/ 	.word	0x00000000
        /*0e60*/ 	.short	0x0101
        /*0e62*/ 	.byte	0x3f
	.zero		1


	//   ....[41]....
        /*0e64*/ 	.word	0x00012a30
        /*0e68*/ 	.word	0x00000000
        /*0e6c*/ 	.word	0x0002d830
        /*0e70*/ 	.short	0x010a
        /*0e72*/ 	.byte	0x3f
	.zero		1


	//   ....[42]....
        /*0e74*/ 	.word	0x00012a80
        /*0e78*/ 	.word	0x00000000
        /*0e7c*/ 	.word	0x0002d830
        /*0e80*/ 	.short	0x010a
        /*0e82*/ 	.byte	0x3f
	.zero		1


	//   ....[43]....
        /*0e84*/ 	.word	0x00012ea0
        /*0e88*/ 	.word	0x00000006
        /*0e8c*/ 	.word	0x0002d850
        /*0e90*/ 	.short	0x010a
        /*0e92*/ 	.byte	0x3f
	.zero		1


	//   ....[44]....
        /*0e94*/ 	.word	0x00012ee0
        /*0e98*/ 	.word	0x00000006
        /*0e9c*/ 	.word	0x0002d850
        /*0ea0*/ 	.short	0x010a
        /*0ea2*/ 	.byte	0x3f
	.zero		1


	//   ....[45]....
        /*0ea4*/ 	.word	0x00013f50
        /*0ea8*/ 	.word	0x0000000b
        /*0eac*/ 	.word	0x00000000
        /*0eb0*/ 	.short	0x0101
        /*0eb2*/ 	.byte	0x3f
	.zero		1


	//   ....[46]....
        /*0eb4*/ 	.word	0x00013f60
        /*0eb8*/ 	.word	0x00000009
        /*0ebc*/ 	.word	0x00000000
        /*0ec0*/ 	.short	0x0101
        /*0ec2*/ 	.byte	0x3f
	.zero		1


	//   ....[47]....
        /*0ec4*/ 	.word	0x00014e20
        /*0ec8*/ 	.word	0x00000000
        /*0ecc*/ 	.word	0x0002d830
        /*0ed0*/ 	.short	0x010a
        /*0ed2*/ 	.byte	0x3f
	.zero		1


	//   ....[48]....
        /*0ed4*/ 	.word	0x00014e70
        /*0ed8*/ 	.word	0x00000000
        /*0edc*/ 	.word	0x0002d830
        /*0ee0*/ 	.short	0x010a
        /*0ee2*/ 	.byte	0x3f
	.zero		1


	//   ....[49]....
        /*0ee4*/ 	.word	0x00015290
        /*0ee8*/ 	.word	0x00000006
        /*0eec*/ 	.word	0x0002d850
        /*0ef0*/ 	.short	0x010a
        /*0ef2*/ 	.byte	0x3f
	.zero		1


	//   ....[50]....
        /*0ef4*/ 	.word	0x000152d0
        /*0ef8*/ 	.word	0x00000006
        /*0efc*/ 	.word	0x0002d850
        /*0f00*/ 	.short	0x010a
        /*0f02*/ 	.byte	0x3f
	.zero		1


	//   ....[51]....
        /*0f04*/ 	.word	0x000159f0
        /*0f08*/ 	.word	0x0000000a
        /*0f0c*/ 	.word	0x00000000
        /*0f10*/ 	.short	0x0101
        /*0f12*/ 	.byte	0x3f
	.zero		1


	//   ....[52]....
        /*0f14*/ 	.word	0x00016380
        /*0f18*/ 	.word	0x00000000
        /*0f1c*/ 	.word	0x00000000
        /*0f20*/ 	.short	0x0101
        /*0f22*/ 	.byte	0x3f
	.zero		1


	//   ....[53]....
        /*0f24*/ 	.word	0x00018190
        /*0f28*/ 	.word	0x00000007
        /*0f2c*/ 	.word	0x0002d850
        /*0f30*/ 	.short	0x010a
        /*0f32*/ 	.byte	0x3f
	.zero		1


	//   ....[54]....
        /*0f34*/ 	.word	0x00018240
        /*0f38*/ 	.word	0x00000007
        /*0f3c*/ 	.word	0x0002d850
        /*0f40*/ 	.short	0x010a
        /*0f42*/ 	.byte	0x3f
	.zero		1


	//   ....[55]....
        /*0f44*/ 	.word	0x00018a20
        /*0f48*/ 	.word	0x0000000b
        /*0f4c*/ 	.word	0x00000000
        /*0f50*/ 	.short	0x0101
        /*0f52*/ 	.byte	0x3f
	.zero		1


	//   ....[56]....
        /*0f54*/ 	.word	0x00019da0
        /*0f58*/ 	.word	0x00000000
        /*0f5c*/ 	.word	0x00000000
        /*0f60*/ 	.short	0x0101
        /*0f62*/ 	.byte	0x3f
	.zero		1


	//   ....[57]....
        /*0f64*/ 	.word	0x0001a2a0
        /*0f68*/ 	.word	0x00000008
        /*0f6c*/ 	.word	0x00000000
        /*0f70*/ 	.short	0x0101
        /*0f72*/ 	.byte	0x3f
	.zero		1


	//   ....[58]....
        /*0f74*/ 	.word	0x0001da80
        /*0f78*/ 	.word	0x00000010
        /*0f7c*/ 	.word	0x0002d820
        /*0f80*/ 	.short	0x010a
        /*0f82*/ 	.byte	0x3f
	.zero		1


	//   ....[59]....
        /*0f84*/ 	.word	0x0001db40
        /*0f88*/ 	.word	0x0000000b
        /*0f8c*/ 	.word	0x0002d8a0
        /*0f90*/ 	.short	0x010a
        /*0f92*/ 	.byte	0x3f
	.zero		1


	//   ....[60]....
        /*0f94*/ 	.word	0x0001df50
        /*0f98*/ 	.word	0x0000000b
        /*0f9c*/ 	.word	0x0002d8c0
        /*0fa0*/ 	.short	0x010a
        /*0fa2*/ 	.byte	0x3f
	.zero		1


	//   ....[61]....
        /*0fa4*/ 	.word	0x0001e490
        /*0fa8*/ 	.word	0x0000000a
        /*0fac*/ 	.word	0x0002d8a0
        /*0fb0*/ 	.short	0x010a
        /*0fb2*/ 	.byte	0x3f
	.zero		1


	//   ....[62]....
        /*0fb4*/ 	.word	0x0001e890
        /*0fb8*/ 	.word	0x0000000a
        /*0fbc*/ 	.word	0x0002d8c0
        /*0fc0*/ 	.short	0x010a
        /*0fc2*/ 	.byte	0x3f
	.zero		1


	//   ....[63]....
        /*0fc4*/ 	.word	0x0001fc40
        /*0fc8*/ 	.word	0x00000000
        /*0fcc*/ 	.word	0x0002d840
        /*0fd0*/ 	.short	0x010a
        /*0fd2*/ 	.byte	0x3f
	.zero		1


	//   ....[64]....
        /*0fd4*/ 	.word	0x00020ad0
        /*0fd8*/ 	.word	0x00000010
        /*0fdc*/ 	.word	0x0002d800
        /*0fe0*/ 	.short	0x0107
        /*0fe2*/ 	.byte	0x3f
	.zero		1


	//   ....[65]....
        /*0fe4*/ 	.word	0x00020bc0
        /*0fe8*/ 	.word	0x00000010
        /*0fec*/ 	.word	0x0002d800
        /*0ff0*/ 	.short	0x0101
        /*0ff2*/ 	.byte	0x3f
	.zero		1


	//   ....[66]....
        /*0ff4*/ 	.word	0x00020be0
        /*0ff8*/ 	.word	0x00000010
        /*0ffc*/ 	.word	0x0002d820
        /*1000*/ 	.short	0x010a
        /*1002*/ 	.byte	0x3f
	.zero		1


	//   ....[67]....
        /*1004*/ 	.word	0x00020fd0
        /*1008*/ 	.word	0x00000003
        /*100c*/ 	.word	0x0002d840
        /*1010*/ 	.short	0x010a
        /*1012*/ 	.byte	0x3f
	.zero		1


	//   ....[68]....
        /*1014*/ 	.word	0x00021430
        /*1018*/ 	.word	0x00000002
        /*101c*/ 	.word	0x0002d860
        /*1020*/ 	.short	0x010a
        /*1022*/ 	.byte	0x3f
	.zero		1


	//   ....[69]....
        /*1024*/ 	.word	0x00021b60
        /*1028*/ 	.word	0x00000004
        /*102c*/ 	.word	0x0002d840
        /*1030*/ 	.short	0x010a
        /*1032*/ 	.byte	0x3f
	.zero		1


	//   ....[70]....
        /*1034*/ 	.word	0x00021fc0
        /*1038*/ 	.word	0x00000003
        /*103c*/ 	.word	0x0002d860
        /*1040*/ 	.short	0x010a
        /*1042*/ 	.byte	0x3f
	.zero		1


	//   ....[71]....
        /*1044*/ 	.word	0x00022660
        /*1048*/ 	.word	0x00000004
        /*104c*/ 	.word	0x0002d840
        /*1050*/ 	.short	0x010a
        /*1052*/ 	.byte	0x3f
	.zero		1


	//   ....[72]....
        /*1054*/ 	.word	0x00022ac0
        /*1058*/ 	.word	0x00000003
        /*105c*/ 	.word	0x0002d860
        /*1060*/ 	.short	0x010a
        /*1062*/ 	.byte	0x3f
	.zero		1


	//   ....[73]....
        /*1064*/ 	.word	0x00023100
        /*1068*/ 	.word	0x00000003
        /*106c*/ 	.word	0x0002d860
        /*1070*/ 	.short	0x010a
        /*1072*/ 	.byte	0x3f
	.zero		1


	//   ....[74]....
        /*1074*/ 	.word	0x00024680
        /*1078*/ 	.word	0x00000009
        /*107c*/ 	.word	0x0002d820
        /*1080*/ 	.short	0x010a
        /*1082*/ 	.byte	0x3f
	.zero		1


	//   ....[75]....
        /*1084*/ 	.word	0x00024810
        /*1088*/ 	.word	0x00000005
        /*108c*/ 	.word	0x00000000
        /*1090*/ 	.short	0x010a
        /*1092*/ 	.byte	0x3f
	.zero		1


	//   ....[76]....
        /*1094*/ 	.word	0x00024880
        /*1098*/ 	.word	0x00000003
        /*109c*/ 	.word	0x00000000
        /*10a0*/ 	.short	0x010a
        /*10a2*/ 	.byte	0x3f
	.zero		1


	//   ....[77]....
        /*10a4*/ 	.word	0x000248e0
        /*10a8*/ 	.word	0x00000013
        /*10ac*/ 	.word	0x00000000
        /*10b0*/ 	.short	0x010a
        /*10b2*/ 	.byte	0x3f
	.zero		1


	//   ....[78]....
        /*10b4*/ 	.word	0x00024910
        /*10b8*/ 	.word	0x00000007
        /*10bc*/ 	.word	0x00000000
        /*10c0*/ 	.short	0x010a
        /*10c2*/ 	.byte	0x3f
	.zero		1


	//   ....[79]....
        /*10c4*/ 	.word	0x00024970
        /*10c8*/ 	.word	0x0000000e
        /*10cc*/ 	.word	0x0002d890
        /*10d0*/ 	.short	0x010a
        /*10d2*/ 	.byte	0x3f
	.zero		1


	//   ....[80]....
        /*10d4*/ 	.word	0x000249c0
        /*10d8*/ 	.word	0x0000000e
        /*10dc*/ 	.word	0x0002d890
        /*10e0*/ 	.short	0x010a
        /*10e2*/ 	.byte	0x3f
	.zero		1


	//   ....[81]....
        /*10e4*/ 	.word	0x00024a10
        /*10e8*/ 	.word	0x0000000e
        /*10ec*/ 	.word	0x0002d890
        /*10f0*/ 	.short	0x010a
        /*10f2*/ 	.byte	0x3f
	.zero		1


	//   ....[82]....
        /*10f4*/ 	.word	0x00024a60
        /*10f8*/ 	.word	0x0000000e
        /*10fc*/ 	.word	0x0002d8b0
        /*1100*/ 	.short	0x010a
        /*1102*/ 	.byte	0x3f
	.zero		1


	//   ....[83]....
        /*1104*/ 	.word	0x00024d10
        /*1108*/ 	.word	0x00000002
        /*110c*/ 	.word	0x0002d800
        /*1110*/ 	.short	0x010a
        /*1112*/ 	.byte	0x3f
	.zero		1


	//   ....[84]....
        /*1114*/ 	.word	0x00024f20
        /*1118*/ 	.word	0x00000002
        /*111c*/ 	.word	0x0002d800
        /*1120*/ 	.short	0x010a
        /*1122*/ 	.byte	0x3f
	.zero		1


	//   ....[85]....
        /*1124*/ 	.word	0x00024f70
        /*1128*/ 	.word	0x00000000
        /*112c*/ 	.word	0x0002d830
        /*1130*/ 	.short	0x010a
        /*1132*/ 	.byte	0x3f
	.zero		1


	//   ....[86]....
        /*1134*/ 	.word	0x00024fc0
        /*1138*/ 	.word	0x00000009
        /*113c*/ 	.word	0x0002d830
        /*1140*/ 	.short	0x010a
        /*1142*/ 	.byte	0x3f
	.zero		1


	//   ....[87]....
        /*1144*/ 	.word	0x00025010
        /*1148*/ 	.word	0x00000009
        /*114c*/ 	.word	0x0002d850
        /*1150*/ 	.short	0x010a
        /*1152*/ 	.byte	0x3f
	.zero		1


	//   ....[88]....
        /*1154*/ 	.word	0x00025060
        /*1158*/ 	.word	0x00000000
        /*115c*/ 	.word	0x0002d830
        /*1160*/ 	.short	0x010a
        /*1162*/ 	.byte	0x3f
	.zero		1


	//   ....[89]....
        /*1164*/ 	.word	0x000250b0
        /*1168*/ 	.word	0x00000006
        /*116c*/ 	.word	0x0002d850
        /*1170*/ 	.short	0x010a
        /*1172*/ 	.byte	0x3f
	.zero		1


	//   ....[90]....
        /*1174*/ 	.word	0x00025100
        /*1178*/ 	.word	0x00000000
        /*117c*/ 	.word	0x0002d830
        /*1180*/ 	.short	0x010a
        /*1182*/ 	.byte	0x3f
	.zero		1


	//   ....[91]....
        /*1184*/ 	.word	0x00025150
        /*1188*/ 	.word	0x00000006
        /*118c*/ 	.word	0x0002d850
        /*1190*/ 	.short	0x010a
        /*1192*/ 	.byte	0x3f
	.zero		1


	//   ....[92]....
        /*1194*/ 	.word	0x000251a0
        /*1198*/ 	.word	0x00000007
        /*119c*/ 	.word	0x0002d850
        /*11a0*/ 	.short	0x010a
        /*11a2*/ 	.byte	0x3f
	.zero		1


	//   ....[93]....
        /*11a4*/ 	.word	0x00025920
        /*11a8*/ 	.word	0x00000010
        /*11ac*/ 	.word	0x0002d820
        /*11b0*/ 	.short	0x010a
        /*11b2*/ 	.byte	0x3f
	.zero		1


	//   ....[94]....
        /*11b4*/ 	.word	0x00025970
        /*11b8*/ 	.word	0x0000000b
        /*11bc*/ 	.word	0x0002d8a0
        /*11c0*/ 	.short	0x010a
        /*11c2*/ 	.byte	0x3f
	.zero		1


	//   ....[95]....
        /*11c4*/ 	.word	0x000259c0
        /*11c8*/ 	.word	0x0000000b
        /*11cc*/ 	.word	0x0002d8c0
        /*11d0*/ 	.short	0x010a
        /*11d2*/ 	.byte	0x3f
	.zero		1


	//   ....[96]....
        /*11d4*/ 	.word	0x00025a10
        /*11d8*/ 	.word	0x0000000a
        /*11dc*/ 	.word	0x0002d8a0
        /*11e0*/ 	.short	0x010a
        /*11e2*/ 	.byte	0x3f
	.zero		1


	//   ....[97]....
        /*11e4*/ 	.word	0x00025a60
        /*11e8*/ 	.word	0x0000000a
        /*11ec*/ 	.word	0x0002d8c0
        /*11f0*/ 	.short	0x010a
        /*11f2*/ 	.byte	0x3f
	.zero		1


	//   ....[98]....
        /*11f4*/ 	.word	0x00025c00
        /*11f8*/ 	.word	0x00000000
        /*11fc*/ 	.word	0x0002d840
        /*1200*/ 	.short	0x010a
        /*1202*/ 	.byte	0x3f
	.zero		1


	//   ....[99]....
        /*1204*/ 	.word	0x00026480
        /*1208*/ 	.word	0x00000010
        /*120c*/ 	.word	0x0002d820
        /*1210*/ 	.short	0x010a
        /*1212*/ 	.byte	0x3f
	.zero		1


	//   ....[100]....
        /*1214*/ 	.word	0x000264d0
        /*1218*/ 	.word	0x00000003
        /*121c*/ 	.word	0x0002d840
        /*1220*/ 	.short	0x010a
        /*1222*/ 	.byte	0x3f
	.zero		1


	//   ....[101]....
        /*1224*/ 	.word	0x00026520
        /*1228*/ 	.word	0x00000002
        /*122c*/ 	.word	0x0002d860
        /*1230*/ 	.short	0x010a
        /*1232*/ 	.byte	0x3f
	.zero		1


	//   ....[102]....
        /*1234*/ 	.word	0x00026570
        /*1238*/ 	.word	0x00000004
        /*123c*/ 	.word	0x0002d840
        /*1240*/ 	.short	0x010a
        /*1242*/ 	.byte	0x3f
	.zero		1


	//   ....[103]....
        /*1244*/ 	.word	0x000265c0
        /*1248*/ 	.word	0x00000003
        /*124c*/ 	.word	0x0002d860
        /*1250*/ 	.short	0x010a
        /*1252*/ 	.byte	0x3f
	.zero		1


	//   ....[104]....
        /*1254*/ 	.word	0x00026610
        /*1258*/ 	.word	0x00000004
        /*125c*/ 	.word	0x0002d840
        /*1260*/ 	.short	0x010a
        /*1262*/ 	.byte	0x3f
	.zero		1


	//   ....[105]....
        /*1264*/ 	.word	0x00026660
        /*1268*/ 	.word	0x00000003
        /*126c*/ 	.word	0x0002d860
        /*1270*/ 	.short	0x010a
        /*1272*/ 	.byte	0x3f
	.zero		1


	//   ....[106]....
        /*1274*/ 	.word	0x000266b0
        /*1278*/ 	.word	0x00000003
        /*127c*/ 	.word	0x0002d860
        /*1280*/ 	.short	0x010a
        /*1282*/ 	.byte	0x3f
	.zero		1


	//   ....[107]....
        /*1284*/ 	.word	0x000270f0
        /*1288*/ 	.word	0x00000009
        /*128c*/ 	.word	0x0002d820
        /*1290*/ 	.short	0x010a
        /*1292*/ 	.byte	0x3f
	.zero		1


	//   ....[108]....
        /*1294*/ 	.word	0x00027290
        /*1298*/ 	.word	0x00000005
        /*129c*/ 	.word	0x00000000
        /*12a0*/ 	.short	0x010a
        /*12a2*/ 	.byte	0x3f
	.zero		1


	//   ....[109]....
        /*12a4*/ 	.word	0x000272e0
        /*12a8*/ 	.word	0x00000003
        /*12ac*/ 	.word	0x00000000
        /*12b0*/ 	.short	0x010a
        /*12b2*/ 	.byte	0x3f
	.zero		1


	//   ....[110]....
        /*12b4*/ 	.word	0x00027330
        /*12b8*/ 	.word	0x00000013
        /*12bc*/ 	.word	0x00000000
        /*12c0*/ 	.short	0x010a
        /*12c2*/ 	.byte	0x3f
	.zero		1


	//----- nvinfo : EIATTR_NUM_MBARRIERS
	.align		4
.L_1279:
        /*12c4*/ 	.byte	0x03, 0x38
        /*12c6*/ 	.short	0x0016


	//----- nvinfo : EIATTR_EXIT_INSTR_OFFSETS
	.align		4
        /*12c8*/ 	.byte	0x04, 0x1c
        /*12ca*/ 	.short	(.L_1281 - .L_1280)


	//   ....[0]....
.L_1280:
        /*12cc*/ 	.word	0x00024960


	//----- nvinfo : EIATTR_MAX_THREADS
	.align		4
.L_1281:
        /*12d0*/ 	.byte	0x04, 0x05
        /*12d2*/ 	.short	(.L_1283 - .L_1282)
.L_1282:
        /*12d4*/ 	.word	0x00000200
        /*12d8*/ 	.word	0x00000001
        /*12dc*/ 	.word	0x00000001


	//----- nvinfo : EIATTR_CRS_STACK_SIZE
	.align		4
.L_1283:
        /*12e0*/ 	.byte	0x04, 0x1e
        /*12e2*/ 	.short	(.L_1285 - .L_1284)
.L_1284:
        /*12e4*/ 	.word	0x00000000


	//----- nvinfo : EIATTR_CBANK_PARAM_SIZE
	.align		4
.L_1285:
        /*12e8*/ 	.byte	0x03, 0x19
        /*12ea*/ 	.short	0x0af0


	//----- nvinfo : EIATTR_PARAM_CBANK
	.align		4
        /*12ec*/ 	.byte	0x04, 0x0a
        /*12ee*/ 	.short	(.L_1287 - .L_1286)
	.align		4
.L_1286:
        /*12f0*/ 	.word	index@(.nv.constant0._ZN7cutlass13device_kernelIN5flash11enable_sm90INS1_16FlashAttnFwdSm90INS1_25CollectiveMainloopFwdSm90ILi2EN4cute5tupleIJNS5_1CILi1EEES8_S8_EEENS6_IJNS7_ILi192EEENS7_ILi128EEENS7_ILi96EEEEEELi96ENS_6half_tEfNS_4arch4Sm90ELb0ELb1ELb0ELb1ELb0ELb1ELb0ELb0ELb1ELb1ELb1ELb0EEENS1_21CollectiveEpilogueFwdINS6_IJSA_SC_SB_EEES9_SE_SG_Li384ELb1ELb1ELb1ELb0EEENS1_36VarlenDynamicPersistentTileSchedulerILi192ELi128ELi384ELi128ELb1ELb1ELb1ELb1ELb0ELb1EEEEEEEEEvNT_6ParamsE)
        /*12f4*/ 	.short	0x0210
        /*12f6*/ 	.short	0x0af0


	//----- nvinfo : EIATTR_SW_WAR
	.align		4
.L_1287:
        /*12f8*/ 	.byte	0x04, 0x36
        /*12fa*/ 	.short	(.L_1289 - .L_1288)
.L_1288:
        /*12fc*/ 	.word	0x00000008
.L_1289:


//--------------------- .nv.info._ZN7cutlass13device_kernelIN5flash11enable_sm90INS1_16FlashAttnFwdSm90INS1_25CollectiveMainloopFwdSm90ILi2EN4cute5tupleIJNS5_1CILi1EEES8_S8_EEENS6_IJNS7_ILi192EEENS7_ILi144EEENS7_ILi96EEEEEELi96ENS_6half_tEfNS_4arch4Sm90ELb1ELb0ELb0ELb0ELb0ELb0ELb0ELb0ELb1ELb1ELb1ELb0EEENS1_21CollectiveEpilogueFwdINS6_IJSA_SC_SB_EEES9_SE_SG_Li384ELb0ELb1ELb1ELb0EEENS1_19SingleTileSchedulerILb0ELb1ELb1ELi192EEEEEEEEEvNT_6ParamsE --------------------------
	.section	.nv.info._ZN7cutlass13device_kernelIN5flash11enable_sm90INS1_16FlashAttnFwdSm90INS1_25CollectiveMainloopFwdSm90ILi2EN4cute5tupleIJNS5_1CILi1EEES8_S8_EEENS6_IJNS7_ILi192EEENS7_ILi144EEENS7_ILi96EEEEEELi96ENS_6half_tEfNS_4arch4Sm90ELb1ELb0ELb0ELb0ELb0ELb0ELb0ELb0ELb1ELb1ELb1ELb0EEENS1_21CollectiveEpilogueFwdINS6_IJSA_SC_SB_EEES9_SE_SG_Li384ELb0ELb1ELb1ELb0EEENS1_19SingleTileSchedulerILb0ELb1ELb1ELi192EEEEEEEEEvNT_6ParamsE,"",@"SHT_CUDA_INFO"
	.sectionflags	@""
	.align	4


	//----- nvinfo : EIATTR_CUDA_API_VERSION
	.align		4
        /*0000*/ 	.byte	0x04, 0x37
        /*0002*/ 	.short	(.L_1291 - .L_1290)
.L_1290:
        /*0004*/ 	.word	0x00000082


	//----- nvinfo : EIATTR_KPARAM_INFO
	.align		4
.L_1291:
        /*0008*/ 	.byte	0x04, 0x17
        /*000a*/ 	.short	(.L_1293 - .L_1292)
.L_1292:
        /*000c*/ 	.word	0x00000000
        /*0010*/ 	.short	0x0000
        /*0012*/ 	.short	0x0070
        /*0014*/ 	.byte	0x00, 0xf0, 0x01, 0x28


	//----- nvinfo : EIATTR_SPARSE_MMA_MASK
	.align		4
.L_1293:
        /*0018*/ 	.byte	0x03, 0x50
        /*001a*/ 	.short	0x0000


	//----- nvinfo : EIATTR_MAXREG_COUNT
	.align		4
        /*001c*/ 	.byte	0x03, 0x1b
        /*001e*/ 	.short	0x0080


	//----- nvinfo : EIATTR_NUM_BARRIERS
	.align		4
        /*0020*/ 	.byte	0x02, 0x4c
        /*0022*/ 	.byte	0x10
	.zero		1


	//----- nvinfo : EIATTR_EXTERNS
	.align		4
        /*0024*/ 	.byte	0x04, 0x0f
        /*0026*/ 	.short	(.L_1295 - .L_1294)


	//   ....[0]....
	.align		4
.L_1294:
        /*0028*/ 	.word	index@(__assertfail)


	//----- nvinfo : EIATTR_ANNOTATIONS
	.align		4
.L_1295:
        /*002c*/ 	.byte	0x04, 0x55
        /*002e*/ 	.short	(.L_1297 - .L_1296)


	//   ....[0]....
.L_1296:
        /*0030*/ 	.word	0x00000001
        /*0034*/ 	.byte	0xa0, 0x0a, 0x00, 0x00, 0x01, 0x00, 0x00, 0x00, 0x70, 0xd4, 0x00, 0x00, 0x01, 0x00, 0x00, 0x00
        /*0044*/ 	.byte	0x10, 0xe7, 0x00, 0x00


	//----- nvinfo : EIATTR_MERCURY_ISA_VERSION
	.align		4
.L_1297:
        /*0048*/ 	.byte	0x03, 0x5f
        /*004a*/ 	.short	0x0101


	//----- nvinfo : EIATTR_INT_WARP_WIDE_INSTR_OFFSETS
	.align		4
        /*004c*/ 	.byte	0x04, 0x31
        /*004e*/ 	.short	(.L_1299 - .L_1298)


	//   ....[0]....
.L_1298:
        /*0050*/ 	.word	0x00000120


	//   ....[1]....
        /*0054*/ 	.word	0x000001c0


	//   ....[2]....
        /*0058*/ 	.word	0x00000230


	//----- nvinfo : EIATTR_COOP_GROUP_MASK_REGIDS
	.align		4
.L_1299:
        /*005c*/ 	.byte	0x04, 0x29
        /*005e*/ 	.short	(.L_1301 - .L_1300)


	//   ....[0]....
.L_1300:
        /*0060*/ 	.word	0xffffffff


	//   ....[1]....
        /*0064*/ 	.word	0xffffffff


	//   ....[2]....
        /*0068*/ 	.word	0xffffffff


	//   ....[3]....
        /*006c*/ 	.word	0xffffffff


	//   ....[4]....
        /*0070*/ 	.word	0xffffffff


	//   ....[5]....
        /*0074*/ 	.word	0xffffffff


	//   ....[6]....
        /*0078*/ 	.word	0xffffffff


	//   ....[7]....
        /*007c*/ 	.word	0xffffffff


	//   ....[8]....
        /*0080*/ 	.word	0xffffffff


	//   ....[9]....
        /*0084*/ 	.word	0xffffffff


	//   ....[10]....
        /*0088*/ 	.word	0xffffffff


	//   ....[11]....
        /*008c*/ 	.word	0xffffffff


	//   ....[12]....
        /*0090*/ 	.word	0xffffffff


	//   ....[13]....
        /*0094*/ 	.word	0xffffffff


	//   ....[14]....
        /*0098*/ 	.word	0xffffffff


	//   ....[15]....
        /*009c*/ 	.word	0xffffffff


	//   ....[16]....
        /*00a0*/ 	.word	0xffffffff


	//   ....[17]....
        /*00a4*/ 	.word	0xffffffff


	//   ....[18]....
        /*00a8*/ 	.word	0xffffffff


	//   ....[19]....
        /*00ac*/ 	.word	0xffffffff


	//   ....[20]....
        /*00b0*/ 	.word	0xffffffff


	//   ....[21]....
        /*00b4*/ 	.word	0xffffffff


	//   ....[22]....
        /*00b8*/ 	.word	0xffffffff


	//   ....[23]....
        /*00bc*/ 	.word	0xffffffff


	//   ....[24]....
        /*00c0*/ 	.word	0xffffffff


	//   ....[25]....
        /*00c4*/ 	.word	0xffffffff


	//   ....[26]....
        /*00c8*/ 	.word	0xffffffff


	//   ....[27]....
        /*00cc*/ 	.word	0xffffffff


	//   ....[28]....
        /*00d0*/ 	.word	0xffffffff


	//   ....[29]....
        /*00d4*/ 	.word	0xffffffff


	//   ....[30]....
        /*00d8*/ 	.word	0xffffffff


	//   ....[31]....
        /*00dc*/ 	.word	0xffffffff


	//   ....[32]....
        /*00e0*/ 	.word	0xffffffff


	//   ....[33]....
        /*00e4*/ 	.word	0xffffffff


	//   ....[34]....
        /*00e8*/ 	.word	0xffffffff


	//   ....[35]....
        /*00ec*/ 	.word	0xffffffff


	//   ....[36]....
        /*00f0*/ 	.word	0xffffffff


	//   ....[37]....
        /*00f4*/ 	.word	0xffffffff


	//   ....[38]....
        /*00f8*/ 	.word	0xffffffff


	//   ....[39]....
        /*00fc*/ 	.word	0xffffffff


	//   ....[40]....
        /*0100*/ 	.word	0xffffffff


	//   ....[41]....
        /*0104*/ 	.word	0xffffffff


	//   ....[42]....
        /*0108*/ 	.word	0xffffffff


	//   ....[43]....
        /*010c*/ 	.word	0xffffffff


	//   ....[44]....
        /*0110*/ 	.word	0xffffffff


	//   ....[45]....
        /*0114*/ 	.word	0xffffffff


	//   ....[46]....
        /*0118*/ 	.word	0xffffffff


	//   ....[47]....
        /*011c*/ 	.word	0xffffffff


	//   ....[48]....
        /*0120*/ 	.word	0xffffffff


	//   ....[49]....
        /*0124*/ 	.word	0xffffffff


	//   ....[50]....
        /*0128*/ 	.word	0xffffffff


	//   ....[51]....
        /*012c*/ 	.word	0xffffffff


	//   ....[52]....
        /*0130*/ 	.word	0xffffffff


	//   ....[53]....
        /*0134*/ 	.word	0xffffffff


	//   ....[54]....
        /*0138*/ 	.word	0x0500000f


	//   ....[55]....
        /*013c*/ 	.word	0x0500000f


	//   ....[56]....
        /*0140*/ 	.word	0x0500000f


	//   ....[57]....
        /*0144*/ 	.word	0x0500000f


	//   ....[58]....
        /*0148*/ 	.word	0x0500000f


	//   ....[59]....
        /*014c*/ 	.word	0x0500000f


	//   ....[60]....
        /*0150*/ 	.word	0x0500000f


	//   ....[61]....
        /*0154*/ 	.word	0x0500000f


	//   ....[62]....
        /*0158*/ 	.word	0x0500000f


	//   ....[63]....
        /*015c*/ 	.word	0x0500000f


	//   ....[64]....
        /*0160*/ 	.word	0x0500000f


	//   ....[65]....
        /*0164*/ 	.word	0x0500000f


	//   ....[66]....
        /*0168*/ 	.word	0x0500000f


	//   ....[67]....
        /*016c*/ 	.word	0x0500000f


	//----- nvinfo : EIATTR_COOP_GROUP_INSTR_OFFSETS
	.align		4
.L_1301:
        /*0170*/ 	.byte	0x04, 0x28
        /*0172*/ 	.short	(.L_1303 - .L_1302)


	//   ....[0]....
.L_1302:
        /*0174*/ 	.word	0x00000060


	//   ....[1]....
        /*0178*/ 	.word	0x00000130


	//   ....[2]....
        /*017c*/ 	.word	0x000001e0


	//   ....[3]....
        /*0180*/ 	.word	0x000003a0


	//   ....[4]....
        /*0184*/ 	.word	0x00000500


	//   ....[5]....
        /*0188*/ 	.word	0x00000620


	//   ....[6]....
        /*018c*/ 	.word	0x00000780


	//   ....[7]....
        /*0190*/ 	.word	0x00001110


	//   ....[8]....
        /*0194*/ 	.word	0x00001980


	//   ....[9]....
        /*0198*/ 	.word	0x000019b0


	//   ....[10]....
        /*019c*/ 	.word	0x00003310


	//   ....[11]....
        /*01a0*/ 	.word	0x00003330


	//   ....[12]....
        /*01a4*/ 	.word	0x00003d80


	//   ....[13]....
        /*01a8*/ 	.word	0x00003df0


	//   ....[14]....
        /*01ac*/ 	.word	0x00004ec0


	//   ....[15]....
        /*01b0*/ 	.word	0x000068e0


	//   ....[16]....
        /*01b4*/ 	.word	0x00006900


	//   ....[17]....
        /*01b8*/ 	.word	0x00007110


	//   ....[18]....
        /*01bc*/ 	.word	0x00007210


	//   ....[19]....
        /*01c0*/ 	.word	0x00007c80


	//   ....[20]....
        /*01c4*/ 	.word	0x00007d50


	//   ....[21]....
        /*01c8*/ 	.word	0x00009080


	//   ....[22]....
        /*01cc*/ 	.word	0x0000aff0


	//   ....[23]....
        /*01d0*/ 	.word	0x0000b020


	//   ....[24]....
        /*01d4*/ 	.word	0x0000b640


	//   ....[25]....
        /*01d8*/ 	.word	0x0000b6d0


	//   ....[26]....
        /*01dc*/ 	.word	0x0000ca70


	//   ....[27]....
        /*01e0*/ 	.word	0x0000cb70


	//   ....[28]....
        /*01e4*/ 	.word	0x0000cbd0


	//   ....[29]....
        /*01e8*/ 	.word	0x0000cca0


	//   ....[30]....
        /*01ec*/ 	.word	0x0000ccc0


	//   ....[31]....
        /*01f0*/ 	.word	0x0000dbc0


	//   ....[32]....
        /*01f4*/ 	.word	0x0000dbd0


	//   ....[33]....
        /*01f8*/ 	.word	0x0000dbe0


	//   ....[34]....
        /*01fc*/ 	.word	0x0000dbf0


	//   ....[35]....
        /*0200*/ 	.word	0x0000dcd0


	//   ....[36]....
        /*0204*/ 	.word	0x0000dcf0


	//   ....[37]....
        /*0208*/ 	.word	0x0000e1a0


	//   ....[38]....
        /*020c*/ 	.word	0x0000e1b0


	//   ....[39]....
        /*0210*/ 	.word	0x0000ea40


	//   ....[40]....
        /*0214*/ 	.word	0x0000f510


	//   ....[41]....
        /*0218*/ 	.word	0x00010030


	//   ....[42]....
        /*021c*/ 	.word	0x00010060


	//   ....[43]....
        /*0220*/ 	.word	0x00010080


	//   ....[44]....
        /*0224*/ 	.word	0x00010090


	//   ....[45]....
        /*0228*/ 	.word	0x000100b0


	//   ....[46]....
        /*022c*/ 	.word	0x00010160


	//   ....[47]....
        /*0230*/ 	.word	0x00010190


	//   ....[48]....
        /*0234*/ 	.word	0x00010200


	//   ....[49]....
        /*0238*/ 	.word	0x00010230


	//   ....[50]....
        /*023c*/ 	.word	0x00010250


	//   ....[51]....
        /*0240*/ 	.word	0x000102b0


	//   ....[52]....
        /*0244*/ 	.word	0x000102c0


	//   ....[53]....
        /*0248*/ 	.word	0x00012830


	//   ....[54]....
        /*024c*/ 	.word	0x00012d80


	//   ....[55]....
        /*0250*/ 	.word	0x00012f10


	//   ....[56]....
        /*0254*/ 	.word	0x00012f60


	//   ....[57]....
        /*0258*/ 	.word	0x00013000


	//   ....[58]....
        /*025c*/ 	.word	0x000130d0


	//   ....[59]....
        /*0260*/ 	.word	0x00013150


	//   ....[60]....
        /*0264*/ 	.word	0x00013220


	//   ....[61]....
        /*0268*/ 	.word	0x000132a0


	//   ....[62]....
        /*026c*/ 	.word	0x00013360


	//   ....[63]....
        /*0270*/ 	.word	0x00013410


	//   ....[64]....
        /*0274*/ 	.word	0x000134e0


	//   ....[65]....
        /*0278*/ 	.word	0x00013560


	//   ....[66]....
        /*027c*/ 	.word	0x00013640


	//   ....[67]....
        /*0280*/ 	.word	0x00013a40


	//----- nvinfo : EIATTR_REG_RECONFIG
	.align		4
.L_1303:
        /*0284*/ 	.byte	0x01, 0x54
	.zero		2


	//----- nvinfo : EIATTR_SYSCALL_OFFSETS
	.align		4
        /*0288*/ 	.byte	0x04, 0x46
        /*028a*/ 	.short	(.L_1305 - .L_1304)


	//   ....[0]....
.L_1304:
        /*028c*/ 	.word	0x00001310


	//   ....[1]....
        /*0290*/ 	.word	0x0000f1d0


	//   ....[2]....
        /*0294*/ 	.word	0x0000f310


	//   ....[3]....
        /*0298*/ 	.word	0x0000f400


	//   ....[4]....
        /*029c*/ 	.word	0x0000fb50


	//----- nvinfo : EIATTR_MBARRIER_INSTR_OFFSETS
	.align		4
.L_1305:
        /*02a0*/ 	.byte	0x04, 0x39
        /*02a2*/ 	.short	(.L_1307 - .L_1306)


	//   ....[0]....
.L_1306:
        /*02a4*/ 	.word	0x00000250
        /*02a8*/ 	.word	0x000000ff
        /*02ac*/ 	.word	0x00031c00
        /*02b0*/ 	.short	0x0100
        /*02b2*/ 	.byte	0x08
	.zero		1


	//   ....[1]....
        /*02b4*/ 	.word	0x00000260
        /*02b8*/ 	.word	0x000000ff
        /*02bc*/ 	.word	0x00031c20
        /*02c0*/ 	.short	0x0100
        /*02c2*/ 	.byte	0x08
	.zero		1


	//   ....[2]....
        /*02c4*/ 	.word	0x00000350
        /*02c8*/ 	.word	0x000000ff
        /*02cc*/ 	.word	0x00031c30
        /*02d0*/ 	.short	0x0100
        /*02d2*/ 	.byte	0x08
	.zero		1


	//   ....[3]....
        /*02d4*/ 	.word	0x00000360
        /*02d8*/ 	.word	0x000000ff
        /*02dc*/ 	.word	0x00031c40
        /*02e0*/ 	.short	0x0100
        /*02e2*/ 	.byte	0x08
	.zero		1


	//   ....[4]....
        /*02e4*/ 	.word	0x00000370
        /*02e8*/ 	.word	0x000000ff
        /*02ec*/ 	.word	0x00031c38
        /*02f0*/ 	.short	0x0100
        /*02f2*/ 	.byte	0x08
	.zero		1


	//   ....[5]....
        /*02f4*/ 	.word	0x00000380
        /*02f8*/ 	.word	0x000000ff
        /*02fc*/ 	.word	0x00031c48
        /*0300*/ 	.short	0x0100
        /*0302*/ 	.byte	0x08
	.zero		1


	//   ....[6]....
        /*0304*/ 	.word	0x000004b0
        /*0308*/ 	.word	0x000000ff
        /*030c*/ 	.word	0x00031c50
        /*0310*/ 	.short	0x0100
        /*0312*/ 	.byte	0x08
	.zero		1


	//   ....[7]....
        /*0314*/ 	.word	0x000004c0
        /*0318*/ 	.word	0x000000ff
        /*031c*/ 	.word	0x00031c60
        /*0320*/ 	.short	0x0100
        /*0322*/ 	.byte	0x08
	.zero		1


	//   ....[8]....
        /*0324*/ 	.word	0x000004d0
        /*0328*/ 	.word	0x000000ff
        /*032c*/ 	.word	0x00031c58
        /*0330*/ 	.short	0x0100
        /*0332*/ 	.byte	0x08
	.zero		1


	//   ....[9]....
        /*0334*/ 	.word	0x000004e0
        /*0338*/ 	.word	0x000000ff
        /*033c*/ 	.word	0x00031c68
        /*0340*/ 	.short	0x0100
        /*0342*/ 	.byte	0x08
	.zero		1


	//   ....[10]....
        /*0344*/ 	.word	0x000005d0
        /*0348*/ 	.word	0x000000ff
        /*034c*/ 	.word	0x00031c70
        /*0350*/ 	.short	0x0100
        /*0352*/ 	.byte	0x06
	.zero		1


	//   ....[11]....
        /*0354*/ 	.word	0x000005e0
        /*0358*/ 	.word	0x000000ff
        /*035c*/ 	.word	0x00031c80
        /*0360*/ 	.short	0x0100
        /*0362*/ 	.byte	0x06
	.zero		1


	//   ....[12]....
        /*0364*/ 	.word	0x000005f0
        /*0368*/ 	.word	0x000000ff
        /*036c*/ 	.word	0x00031c78
        /*0370*/ 	.short	0x0100
        /*0372*/ 	.byte	0x06
	.zero		1


	//   ....[13]....
        /*0374*/ 	.word	0x00000600
        /*0378*/ 	.word	0x000000ff
        /*037c*/ 	.word	0x00031c88
        /*0380*/ 	.short	0x0100
        /*0382*/ 	.byte	0x06
	.zero		1


	//   ....[14]....
        /*0384*/ 	.word	0x00000730
        /*0388*/ 	.word	0x000000ff
        /*038c*/ 	.word	0x00031c90
        /*0390*/ 	.short	0x0100
        /*0392*/ 	.byte	0x08
	.zero		1


	//   ....[15]....
        /*0394*/ 	.word	0x00000740
        /*0398*/ 	.word	0x000000ff
        /*039c*/ 	.word	0x00031ca0
        /*03a0*/ 	.short	0x0100
        /*03a2*/ 	.byte	0x08
	.zero		1


	//   ....[16]....
        /*03a4*/ 	.word	0x00000750
        /*03a8*/ 	.word	0x000000ff
        /*03ac*/ 	.word	0x00031c98
        /*03b0*/ 	.short	0x0100
        /*03b2*/ 	.byte	0x08
	.zero		1


	//   ....[17]....
        /*03b4*/ 	.word	0x00000760
        /*03b8*/ 	.word	0x000000ff
        /*03bc*/ 	.word	0x00031ca8
        /*03c0*/ 	.short	0x0100
        /*03c2*/ 	.byte	0x08
	.zero		1


	//   ....[18]....
        /*03c4*/ 	.word	0x00000890
        /*03c8*/ 	.word	0x000000ff
        /*03cc*/ 	.word	0x00031cb0
        /*03d0*/ 	.short	0x0100
        /*03d2*/ 	.byte	0x08
	.zero		1


	//   ....[19]....
        /*03d4*/ 	.word	0x000008a0
        /*03d8*/ 	.word	0x000000ff
        /*03dc*/ 	.word	0x00031cc0
        /*03e0*/ 	.short	0x0100
        /*03e2*/ 	.byte	0x08
	.zero		1


	//   ....[20]....
        /*03e4*/ 	.word	0x000008b0
        /*03e8*/ 	.word	0x000000ff
        /*03ec*/ 	.word	0x00031cb8
        /*03f0*/ 	.short	0x0100
        /*03f2*/ 	.byte	0x08
	.zero		1


	//   ....[21]....
        /*03f4*/ 	.word	0x000008c0
        /*03f8*/ 	.word	0x000000ff
        /*03fc*/ 	.word	0x00031cc8
        /*0400*/ 	.short	0x0100
        /*0402*/ 	.byte	0x08
	.zero		1


	//   ....[22]....
        /*0404*/ 	.word	0x00001340
        /*0408*/ 	.word	0x000000ff
        /*040c*/ 	.word	0x00031c00
        /*0410*/ 	.short	0x010a
        /*0412*/ 	.byte	0x38
	.zero		1


	//   ....[23]....
        /*0414*/ 	.word	0x00001390
        /*0418*/ 	.word	0x000000ff
        /*041c*/ 	.word	0x00031c30
        /*0420*/ 	.short	0x010a
        /*0422*/ 	.byte	0x38
	.zero		1


	//   ....[24]....
        /*0424*/ 	.word	0x00001400
        /*0428*/ 	.word	0x000000ff
        /*042c*/ 	.word	0x00031c30
        /*0430*/ 	.short	0x010a
        /*0432*/ 	.byte	0x38
	.zero		1


	//   ....[25]....
        /*0434*/ 	.word	0x00004160
        /*0438*/ 	.word	0x00000015
        /*043c*/ 	.word	0x00000000
        /*0440*/ 	.short	0x0101
        /*0442*/ 	.byte	0x3f
	.zero		1


	//   ....[26]....
        /*0444*/ 	.word	0x00005000
        /*0448*/ 	.word	0x000000ff
        /*044c*/ 	.word	0x00031c30
        /*0450*/ 	.short	0x010a
        /*0452*/ 	.byte	0x06
	.zero		1


	//   ....[27]....
        /*0454*/ 	.word	0x00005040
        /*0458*/ 	.word	0x000000ff
        /*045c*/ 	.word	0x00031c30
        /*0460*/ 	.short	0x010a
        /*0462*/ 	.byte	0x06
	.zero		1


	//   ....[28]....
        /*0464*/ 	.word	0x00006700
        /*0468*/ 	.word	0x000000ff
        /*046c*/ 	.word	0x00031c50
        /*0470*/ 	.short	0x010a
        /*0472*/ 	.byte	0x06
	.zero		1


	//   ....[29]....
        /*0474*/ 	.word	0x00006740
        /*0478*/ 	.word	0x000000ff
        /*047c*/ 	.word	0x00031c50
        /*0480*/ 	.short	0x010a
        /*0482*/ 	.byte	0x06
	.zero		1


	//   ....[30]....
        /*0484*/ 	.word	0x00008450
        /*0488*/ 	.word	0x0000004b
        /*048c*/ 	.word	0x00000000
        /*0490*/ 	.short	0x0101
        /*0492*/ 	.byte	0x3f
	.zero		1


	//   ....[31]....
        /*0494*/ 	.word	0x000084f0
        /*0498*/ 	.word	0x0000008d
        /*049c*/ 	.word	0x00000000
        /*04a0*/ 	.short	0x0101
        /*04a2*/ 	.byte	0x3f
	.zero		1


	//   ....[32]....
        /*04a4*/ 	.word	0x00009430
        /*04a8*/ 	.word	0x000000ff
        /*04ac*/ 	.word	0x00031c30
        /*04b0*/ 	.short	0x010a
        /*04b2*/ 	.byte	0x05
	.zero		1


	//   ....[33]....
        /*04b4*/ 	.word	0x00009470
        /*04b8*/ 	.word	0x000000ff
        /*04bc*/ 	.word	0x00031c30
        /*04c0*/ 	.short	0x010a
        /*04c2*/ 	.byte	0x05
	.zero		1


	//   ....[34]....
        /*04c4*/ 	.word	0x0000ab40
        /*04c8*/ 	.word	0x000000ff
        /*04cc*/ 	.word	0x00031c50
        /*04d0*/ 	.short	0x010a
        /*04d2*/ 	.byte	0x05
	.zero		1


	//   ....[35]....
        /*04d4*/ 	.word	0x0000ab80
        /*04d8*/ 	.word	0x000000ff
        /*04dc*/ 	.word	0x00031c50
        /*04e0*/ 	.short	0x010a
        /*04e2*/ 	.byte	0x05
	.zero		1


	//   ....[36]....
        /*04e4*/ 	.word	0x0000bf10
        /*04e8*/ 	.word	0x00000086
        /*04ec*/ 	.word	0x00000000
        /*04f0*/ 	.short	0x0101
        /*04f2*/ 	.byte	0x3f
	.zero		1


	//   ....[37]....
        /*04f4*/ 	.word	0x0000bf90
        /*04f8*/ 	.word	0x00000050
        /*04fc*/ 	.word	0x00000000
        /*0500*/ 	.short	0x0101
        /*0502*/ 	.byte	0x3f
	.zero		1


	//   ....[38]....
        /*0504*/ 	.word	0x0000cae0
        /*0508*/ 	.word	0x000000ff
        /*050c*/ 	.word	0x00031c50
        /*0510*/ 	.short	0x010a
        /*0512*/ 	.byte	0x09
	.zero		1


	//   ....[39]....
        /*0514*/ 	.word	0x0000cb20
        /*0518*/ 	.word	0x000000ff
        /*051c*/ 	.word	0x00031c50
        /*0520*/ 	.short	0x010a
        /*0522*/ 	.byte	0x09
	.zero		1


	//   ....[40]....
        /*0524*/ 	.word	0x0000d150
        /*0528*/ 	.word	0x00000004
        /*052c*/ 	.word	0x00000000
        /*0530*/ 	.short	0x0101
        /*0532*/ 	.byte	0x3f
	.zero		1


	//   ....[41]....
        /*0534*/ 	.word	0x0000dc90
        /*0538*/ 	.word	0x000000ff
        /*053c*/ 	.word	0x00000000
        /*0540*/ 	.short	0x0101
        /*0542*/ 	.byte	0x04
	.zero		1


	//   ....[42]....
        /*0544*/ 	.word	0x0000f700
        /*0548*/ 	.word	0x000000ff
        /*054c*/ 	.word	0x00031c40
        /*0550*/ 	.short	0x010a
        /*0552*/ 	.byte	0x26
	.zero		1


	//   ....[43]....
        /*0554*/ 	.word	0x000104b0
        /*0558*/ 	.word	0x000000ff
        /*055c*/ 	.word	0x00031c00
        /*0560*/ 	.short	0x0107
        /*0562*/ 	.byte	0x26
	.zero		1


	//   ....[44]....
        /*0564*/ 	.word	0x00010500
        /*0568*/ 	.word	0x000000ff
        /*056c*/ 	.word	0x00031c00
        /*0570*/ 	.short	0x0101
        /*0572*/ 	.byte	0x26
	.zero		1


	//   ....[45]....
        /*0574*/ 	.word	0x00010530
        /*0578*/ 	.word	0x000000ff
        /*057c*/ 	.word	0x00031c20
        /*0580*/ 	.short	0x010a
        /*0582*/ 	.byte	0x26
	.zero		1


	//   ....[46]....
        /*0584*/ 	.word	0x00010870
        /*0588*/ 	.word	0x000000ff
        /*058c*/ 	.word	0x00031c48
        /*0590*/ 	.short	0x010a
        /*0592*/ 	.byte	0x26
	.zero		1


	//   ....[47]....
        /*0594*/ 	.word	0x00010c40
        /*0598*/ 	.word	0x000000ff
        /*059c*/ 	.word	0x00031c60
        /*05a0*/ 	.short	0x010a
        /*05a2*/ 	.byte	0x26
	.zero		1


	//   ....[48]....
        /*05a4*/ 	.word	0x000111c0
        /*05a8*/ 	.word	0x000000ff
        /*05ac*/ 	.word	0x00031c40
        /*05b0*/ 	.short	0x010a
        /*05b2*/ 	.byte	0x26
	.zero		1


	//   ....[49]....
        /*05b4*/ 	.word	0x000115a0
        /*05b8*/ 	.word	0x000000ff
        /*05bc*/ 	.word	0x00031c68
        /*05c0*/ 	.short	0x010a
        /*05c2*/ 	.byte	0x26
	.zero		1


	//   ....[50]....
        /*05c4*/ 	.word	0x00011b60
        /*05c8*/ 	.word	0x000000ff
        /*05cc*/ 	.word	0x00031c48
        /*05d0*/ 	.short	0x010a
        /*05d2*/ 	.byte	0x26
	.zero		1


	//   ....[51]....
        /*05d4*/ 	.word	0x00011f20
        /*05d8*/ 	.word	0x000000ff
        /*05dc*/ 	.word	0x00031c60
        /*05e0*/ 	.short	0x010a
        /*05e2*/ 	.byte	0x26
	.zero		1


	//   ....[52]....
        /*05e4*/ 	.word	0x00012360
        /*05e8*/ 	.word	0x00000003
        /*05ec*/ 	.word	0x00031c60
        /*05f0*/ 	.short	0x010a
        /*05f2*/ 	.byte	0x3f
	.zero		1


	//   ....[53]....
        /*05f4*/ 	.word	0x000127c0
        /*05f8*/ 	.word	0x00000007
        /*05fc*/ 	.word	0x00031c20
        /*0600*/ 	.short	0x010a
        /*0602*/ 	.byte	0x3f
	.zero		1


	//   ....[54]....
        /*0604*/ 	.word	0x00012930
        /*0608*/ 	.word	0x00000005
        /*060c*/ 	.word	0x00000000
        /*0610*/ 	.short	0x010a
        /*0612*/ 	.byte	0x3f
	.zero		1


	//   ....[55]....
        /*0614*/ 	.word	0x000129a0
        /*0618*/ 	.word	0x00000003
        /*061c*/ 	.word	0x00000000
        /*0620*/ 	.short	0x010a
        /*0622*/ 	.byte	0x3f
	.zero		1


	//   ....[56]....
        /*0624*/ 	.word	0x00012a00
        /*0628*/ 	.word	0x00000005
        /*062c*/ 	.word	0x00000000
        /*0630*/ 	.short	0x010a
        /*0632*/ 	.byte	0x3f
	.zero		1


	//   ....[57]....
        /*0634*/ 	.word	0x00012a30
        /*0638*/ 	.word	0x00000003
        /*063c*/ 	.word	0x00000000
        /*0640*/ 	.short	0x010a
        /*0642*/ 	.byte	0x3f
	.zero		1


	//   ....[58]....
        /*0644*/ 	.word	0x00012aa0
        /*0648*/ 	.word	0x00000003
        /*064c*/ 	.word	0x00031c00
        /*0650*/ 	.short	0x010a
        /*0652*/ 	.byte	0x3f
	.zero		1


	//   ....[59]....
        /*0654*/ 	.word	0x00012b00
        /*0658*/ 	.word	0x00000005
        /*065c*/ 	.word	0x00031c30
        /*0660*/ 	.short	0x010a
        /*0662*/ 	.byte	0x3f
	.zero		1


	//   ....[60]....
        /*0664*/ 	.word	0x00012b60
        /*0668*/ 	.word	0x00000005
        /*066c*/ 	.word	0x00031c30
        /*0670*/ 	.short	0x010a
        /*0672*/ 	.byte	0x3f
	.zero		1


	//   ....[61]....
        /*0674*/ 	.word	0x00012bc0
        /*0678*/ 	.word	0x00000005
        /*067c*/ 	.word	0x00031c50
        /*0680*/ 	.short	0x010a
        /*0682*/ 	.byte	0x3f
	.zero		1


	//   ....[62]....
        /*0684*/ 	.word	0x00012c20
        /*0688*/ 	.word	0x00000005
        /*068c*/ 	.word	0x00031c30
        /*0690*/ 	.short	0x010a
        /*0692*/ 	.byte	0x3f
	.zero		1


	//   ....[63]....
        /*0694*/ 	.word	0x00012c80
        /*0698*/ 	.word	0x00000005
        /*069c*/ 	.word	0x00031c50
        /*06a0*/ 	.short	0x010a
        /*06a2*/ 	.byte	0x3f
	.zero		1


	//   ....[64]....
        /*06a4*/ 	.word	0x00012ce0
        /*06a8*/ 	.word	0x00000003
        /*06ac*/ 	.word	0x00031c50
        /*06b0*/ 	.short	0x010a
        /*06b2*/ 	.byte	0x3f
	.zero		1


	//   ....[65]....
        /*06b4*/ 	.word	0x00012e40
        /*06b8*/ 	.word	0x00000003
        /*06bc*/ 	.word	0x00031c40
        /*06c0*/ 	.short	0x010a
        /*06c2*/ 	.byte	0x3f
	.zero		1


	//   ....[66]....
        /*06c4*/ 	.word	0x00013680
        /*06c8*/ 	.word	0x00000003
        /*06cc*/ 	.word	0x00031c20
        /*06d0*/ 	.short	0x010a
        /*06d2*/ 	.byte	0x3f
	.zero		1


	//   ....[67]....
        /*06d4*/ 	.word	0x000136e0
        /*06d8*/ 	.word	0x00000003
        /*06dc*/ 	.word	0x00031c48
        /*06e0*/ 	.short	0x010a
        /*06e2*/ 	.byte	0x3f
	.zero		1


	//   ....[68]....
        /*06e4*/ 	.word	0x00013740
        /*06e8*/ 	.word	0x00000003
        /*06ec*/ 	.word	0x00031c60
        /*06f0*/ 	.short	0x010a
        /*06f2*/ 	.byte	0x3f
	.zero		1


	//   ....[69]....
        /*06f4*/ 	.word	0x000137a0
        /*06f8*/ 	.word	0x00000003
        /*06fc*/ 	.word	0x00031c40
        /*0700*/ 	.short	0x010a
        /*0702*/ 	.byte	0x3f
	.zero		1


	//   ....[70]....
        /*0704*/ 	.word	0x00013800
        /*0708*/ 	.word	0x00000003
        /*070c*/ 	.word	0x00031c68
        /*0710*/ 	.short	0x010a
        /*0712*/ 	.byte	0x3f
	.zero		1


	//   ....[71]....
        /*0714*/ 	.word	0x00013860
        /*0718*/ 	.word	0x00000002
        /*071c*/ 	.word	0x00031c48
        /*0720*/ 	.short	0x010a
        /*0722*/ 	.byte	0x3f
	.zero		1


	//   ....[72]....
        /*0724*/ 	.word	0x000138c0
        /*0728*/ 	.word	0x00000002
        /*072c*/ 	.word	0x00031c60
        /*0730*/ 	.short	0x010a
        /*0732*/ 	.byte	0x3f
	.zero		1


	//   ....[73]....
        /*0734*/ 	.word	0x00013910
        /*0738*/ 	.word	0x00000003
        /*073c*/ 	.word	0x00031c60
        /*0740*/ 	.short	0x010a
        /*0742*/ 	.byte	0x3f
	.zero		1


	//   ....[74]....
        /*0744*/ 	.word	0x00013960
        /*0748*/ 	.word	0x00000007
        /*074c*/ 	.word	0x00031c20
        /*0750*/ 	.short	0x010a
        /*0752*/ 	.byte	0x3f
	.zero		1


	//   ....[75]....
        /*0754*/ 	.word	0x00013b00
        /*0758*/ 	.word	0x00000005
        /*075c*/ 	.word	0x00000000
        /*0760*/ 	.short	0x010a
        /*0762*/ 	.byte	0x3f
	.zero		1


	//   ....[76]....
        /*0764*/ 	.word	0x00013b50
        /*0768*/ 	.word	0x00000003
        /*076c*/ 	.word	0x00000000
        /*0770*/ 	.short	0x010a
        /*0772*/ 	.byte	0x3f
	.zero		1


	//   ....[77]....
        /*0774*/ 	.word	0x00013ba0
        /*0778*/ 	.word	0x00000005
        /*077c*/ 	.word	0x00000000
        /*0780*/ 	.short	0x010a
        /*0782*/ 	.byte	0x3f
	.zero		1


	//----- nvinfo : EIATTR_NUM_MBARRIERS
	.align		4
.L_1307:
        /*0784*/ 	.byte	0x03, 0x38
        /*0786*/ 	.short	0x0016


	//----- nvinfo : EIATTR_EXIT_INSTR_OFFSETS
	.align		4
        /*0788*/ 	.byte	0x04, 0x1c
        /*078a*/ 	.short	(.L_1309 - .L_1308)


	//   ....[0]....
.L_1308:
        /*078c*/ 	.word	0x00012a80


	//----- nvinfo : EIATTR_MAX_THREADS
	.align		4
.L_1309:
        /*0790*/ 	.byte	0x04, 0x05
        /*0792*/ 	.short	(.L_1311 - .L_1310)
.L_1310:
        /*0794*/ 	.word	0x00000200
        /*0798*/ 	.word	0x00000001
        /*079c*/ 	.word	0x00000001


	//----- nvinfo : EIATTR_CRS_STACK_SIZE
	.align		4
.L_1311:
        /*07a0*/ 	.byte	0x04, 0x1e
        /*07a2*/ 	.short	(.L_1313 - .L_1312)
.L_1312:
        /*07a4*/ 	.word	0x00000000


	//----- nvinfo : EIATTR_CBANK_PARAM_SIZE
	.align		4
.L_1313:
        /*07a8*/ 	.byte	0x03, 0x19
        /*07aa*/ 	.short	0x0a70


	//----- nvinfo : EIATTR_PARAM_CBANK
	.align		4
        /*07ac*/ 	.byte	0x04, 0x0a
        /*07ae*/ 	.short	(.L_1315 - .L_1314)
	.align		4
.L_1314:
        /*07b0*/ 	.word	index@(.nv.constant0._ZN7cutlass13device_kernelIN5flash11enable_sm90INS1_16FlashAttnFwdSm90INS1_25CollectiveMainloopFwdSm90ILi2EN4cute5tupleIJNS5_1CILi1EEES8_S8_EEENS6_IJNS7_ILi192EEENS7_ILi144EEENS7_ILi96EEEEEELi96ENS_6half_tEfNS_4arch4Sm90ELb1ELb0ELb0ELb0ELb0ELb0ELb0ELb0ELb1ELb1ELb1ELb0EEENS1_21CollectiveEpilogueFwdINS6_IJSA_SC_SB_EEES9_SE_SG_Li384ELb0ELb1ELb1ELb0EEENS1_19SingleTileSchedulerILb0ELb1ELb1ELi192EEEEEEEEEvNT_6ParamsE)
        /*07b4*/ 	.short	0x0210
        /*07b6*/ 	.short	0x0a70


	//----- nvinfo : EIATTR_SW_WAR
	.align		4
.L_1315:
        /*07b8*/ 	.byte	0x04, 0x36
        /*07ba*/ 	.short	(.L_1317 - .L_1316)
.L_1316:
        /*07bc*/ 	.word	0x00000008
.L_1317:


//--------------------- .nv.info._ZN7cutlass13device_kernelIN5flash11enable_sm90INS1_16FlashAttnFwdSm90INS1_25CollectiveMainloopFwdSm90ILi2EN4cute5tupleIJNS5_1CILi1EEES8_S8_EEENS6_IJNS7_ILi192EEENS7_ILi144EEENS7_ILi96EEEEEELi96ENS_6half_tEfNS_4arch4Sm90ELb1ELb0ELb0ELb1ELb0ELb0ELb0ELb0ELb1ELb1ELb1ELb0EEENS1_21CollectiveEpilogueFwdINS6_IJSA_SC_SB_EEES9_SE_SG_Li384ELb1ELb1ELb1ELb0EEENS1_36VarlenDynamicPersistentTileSchedulerILi192ELi144ELi384ELi128ELb1ELb1ELb1ELb1ELb1ELb1EEEEEEEEEvNT_6ParamsE --------------------------
	.section	.nv.info._ZN7cutlass13device_kernelIN5flash11enable_sm90INS1_16FlashAttnFwdSm90INS1_25CollectiveMainloopFwdSm90ILi2EN4cute5tupleIJNS5_1CILi1EEES8_S8_EEENS6_IJNS7_ILi192EEENS7_ILi144EEENS7_ILi96EEEEEELi96ENS_6half_tEfNS_4arch4Sm90ELb1ELb0ELb0ELb1ELb0ELb0ELb0ELb0ELb1ELb1ELb1ELb0EEENS1_21CollectiveEpilogueFwdINS6_IJSA_SC_SB_EEES9_SE_SG_Li384ELb1ELb1ELb1ELb0EEENS1_36VarlenDynamicPersistentTileSchedulerILi192ELi144ELi384ELi128ELb1ELb1ELb1ELb1ELb1ELb1EEEEEEEEEvNT_6ParamsE,"",@"SHT_CUDA_INFO"
	.sectionflags	@""
	.align	4


	//----- nvinfo : EIATTR_CUDA_API_VERSION
	.align		4
        /*0000*/ 	.byte	0x04, 0x37
        /*0002*/ 	.short	(.L_1319 - .L_1318)
.L_1318:
        /*0004*/ 	.word	0x00000082


	//----- nvinfo : EIATTR_KPARAM_INFO
	.align		4
.L_1319:
        /*0008*/ 	.byte	0x04, 0x17
        /*000a*/ 	.short	(.L_1321 - .L_1320)
.L_1320:
        /*000c*/ 	.word	0x00000000
        /*0010*/ 	.short	0x0000
        /*0012*/ 	.short	0x0070
        /*0014*/ 	.byte	0x00, 0xf0, 0x01, 0x2a


	//----- nvinfo : EIATTR_SPARSE_MMA_MASK
	.align		4
.L_1321:
        /*0018*/ 	.byte	0x03, 0x50
        /*001a*/ 	.short	0x0000


	//----- nvinfo : EIATTR_MAXREG_COUNT
	.align		4
        /*001c*/ 	.byte	0x03, 0x1b
        /*001e*/ 	.short	0x0080


	//----- nvinfo : EIATTR_NUM_BARRIERS
	.align		4
        /*0020*/ 	.byte	0x02, 0x4c
        /*0022*/ 	.byte	0x10
	.zero		1


	//----- nvinfo : EIATTR_EXTERNS
	.align		4
        /*0024*/ 	.byte	0x04, 0x0f
        /*0026*/ 	.short	(.L_1323 - .L_1322)


	//   ....[0]....
	.align		4
.L_1322:
        /*0028*/ 	.word	index@(__assertfail)


	//----- nvinfo : EIATTR_ANNOTATIONS
	.align		4
.L_1323:
        /*002c*/ 	.byte	0x04, 0x55
        /*002e*/ 	.short	(.L_1325 - .L_1324)


	//   ....[0]....
.L_1324:
        /* <DEDUP_REMOVED lines=33> */


	//----- nvinfo : EIATTR_MERCURY_ISA_VERSION
	.align		4
.L_1325:
        /*0228*/ 	.byte	0x03, 0x5f
        /*022a*/ 	.short	0x0101


	//----- nvinfo : EIATTR_UNUSED_LOAD_BYTE_OFFSET
	.align		4
        /*022c*/ 	.byte	0x04, 0x44
        /*022e*/ 	.short	(.L_1327 - .L_1326)


	//   ....[0]....
.L_1326:
        /*0230*/ 	.word	0x00000a60
        /*0234*/ 	.word	0x0000fff0


	//   ....[1]....
        /*0238*/ 	.word	0x0000df70
        /*023c*/ 	.word	0x0000fff0


	//----- nvinfo : EIATTR_INT_WARP_WIDE_INSTR_OFFSETS
	.align		4
.L_1327:
        /*0240*/ 	.byte	0x04, 0x31
        /*0242*/ 	.short	(.L_1329 - .L_1328)


	//   ....[0]....
.L_1328:
        /*0244*/ 	.word	0x00000130


	//   ....[1]....
        /*0248*/ 	.word	0x00000170


	//   ....[2]....
        /*024c*/ 	.word	0x000001e0


	//   ....[3]....
        /*0250*/ 	.word	0x00012700


	//   ....[4]....
        /*0254*/ 	.word	0x000127a0


	//   ....[5]....
        /*0258*/ 	.word	0x000162d0


	//   ....[6]....
        /*025c*/ 	.word	0x00016370


	//----- nvinfo : EIATTR_COOP_GROUP_MASK_REGIDS
	.align		4
.L_1329:
        /*0260*/ 	.byte	0x04, 0x29
        /*0262*/ 	.short	(.L_1331 - .L_1330)


	//   ....[0]....
.L_1330:
        /*0264*/ 	.word	0xffffffff


	//   ....[1]....
        /*0268*/ 	.word	0xffffffff


	//   ....[2]....
        /*026c*/ 	.word	0xffffffff


	//   ....[3]....
        /*0270*/ 	.word	0xffffffff


	//   ....[4]....
        /*0274*/ 	.word	0xffffffff


	//   ....[5]....
        /*0278*/ 	.word	0xffffffff


	//   ....[6]....
        /*027c*/ 	.word	0xffffffff


	//   ....[7]....
        /*0280*/ 	.word	0xffffffff


	//   ....[8]....
        /*0284*/ 	.word	0xffffffff


	//   ....[9]....
        /*0288*/ 	.word	0xffffffff


	//   ....[10]....
        /*028c*/ 	.word	0xffffffff


	//   ....[11]....
        /*0290*/ 	.word	0xffffffff


	//   ....[12]....
        /*0294*/ 	.word	0xffffffff


	//   ....[13]....
        /*0298*/ 	.word	0xffffffff


	//   ....[14]....
        /*029c*/ 	.word	0xffffffff


	//   ....[15]....
        /*02a0*/ 	.word	0xffffffff


	//   ....[16]....
        /*02a4*/ 	.word	0xffffffff


	//   ....[17]....
        /*02a8*/ 	.word	0xffffffff


	//   ....[18]....
        /*02ac*/ 	.word	0xffffffff


	//   ....[19]....
        /*02b0*/ 	.word	0xffffffff


	//   ....[20]....
        /*02b4*/ 	.word	0xffffffff


	//   ....[21]....
        /*02b8*/ 	.word	0xffffffff


	//   ....[22]....
        /*02bc*/ 	.word	0xffffffff


	//   ....[23]....
        /*02c0*/ 	.word	0xffffffff


	//   ....[24]....
        /*02c4*/ 	.word	0xffffffff


	//   ....[25]....
        /*02c8*/ 	.word	0xffffffff


	//   ....[26]....
        /*02cc*/ 	.word	0xffffffff


	//   ....[27]....
        /*02d0*/ 	.word	0xffffffff


	//   ....[28]....
        /*02d4*/ 	.word	0xffffffff


	//   ....[29]....
        /*02d8*/ 	.word	0xffffffff


	//   ....[30]....
        /*02dc*/ 	.word	0xffffffff


	//   ....[31]....
        /*02e0*/ 	.word	0xffffffff


	//   ....[32]....
        /*02e4*/ 	.word	0xffffffff


	//   ....[33]....
        /*02e8*/ 	.word	0xffffffff


	//   ....[34]....
        /*02ec*/ 	.word	0xffffffff


	//   ....[35]....
        /*02f0*/ 	.word	0xffffffff


	//   ....[36]....
        /*02f4*/ 	.word	0xffffffff


	//   ....[37]....
        /*02f8*/ 	.word	0xffffffff


	//   ....[38]....
        /*02fc*/ 	.word	0xffffffff


	//   ....[39]....
        /*0300*/ 	.word	0xffffffff


	//   ....[40]....
        /*0304*/ 	.word	0xffffffff


	//   ....[41]....
        /*0308*/ 	.word	0xffffffff


	//   ....[42]....
        /*030c*/ 	.word	0xffffffff


	//   ....[43]....
        /*0310*/ 	.word	0xffffffff


	//   ....[44]....
        /*0314*/ 	.word	0xffffffff


	//   ....[45]....
        /*0318*/ 	.word	0xffffffff


	//   ....[46]....
        /*031c*/ 	.word	0xffffffff


	//   ....[47]....
        /*0320*/ 	.word	0xffffffff


	//   ....[48]....
        /*0324*/ 	.word	0xffffffff


	//   ....[49]....
        /*0328*/ 	.word	0xffffffff


	//   ....[50]....
        /*032c*/ 	.word	0xffffffff


	//   ....[51]....
        /*0330*/ 	.word	0xffffffff


	//   ....[52]....
        /*0334*/ 	.word	0xffffffff


	//   ....[53]....
        /*0338*/ 	.word	0xffffffff


	//   ....[54]....
        /*033c*/ 	.word	0xffffffff


	//   ....[55]....
        /*0340*/ 	.word	0xffffffff


	//   ....[56]....
        /*0344*/ 	.word	0xffffffff


	//   ....[57]....
        /*0348*/ 	.word	0xffffffff


	//   ....[58]....
        /*034c*/ 	.word	0xffffffff


	//   ....[59]....
        /*0350*/ 	.word	0xffffffff


	//   ....[60]....
        /*0354*/ 	.word	0xffffffff


	//   ....[61]....
        /*0358*/ 	.word	0xffffffff


	//   ....[62]....
        /*035c*/ 	.word	0xffffffff


	//   ....[63]....
        /*0360*/ 	.word	0xffffffff


	//   ....[64]....
        /*0364*/ 	.word	0xffffffff


	//   ....[65]....
        /*0368*/ 	.word	0xffffffff


	//   ....[66]....
        /*036c*/ 	.word	0xffffffff


	//   ....[67]....
        /*0370*/ 	.word	0xffffffff


	//   ....[68]....
        /*0374*/ 	.word	0xffffffff


	//   ....[69]....
        /*0378*/ 	.word	0xffffffff


	//   ....[70]....
        /*037c*/ 	.word	0xffffffff


	//   ....[71]....
        /*0380*/ 	.word	0xffffffff


	//   ....[72]....
        /*0384*/ 	.word	0xffffffff


	//   ....[73]....
        /*0388*/ 	.word	0xffffffff


	//   ....[74]....
        /*038c*/ 	.word	0xffffffff


	//   ....[75]....
        /*0390*/ 	.word	0xffffffff


	//   ....[76]....
        /*0394*/ 	.word	0xffffffff


	//   ....[77]....
        /*0398*/ 	.word	0xffffffff


	//   ....[78]....
        /*039c*/ 	.word	0xffffffff


	//   ....[79]....
        /*03a0*/ 	.word	0xffffffff


	//   ....[80]....
        /*03a4*/ 	.word	0xffffffff


	//   ....[81]....
        /*03a8*/ 	.word	0xffffffff


	//   ....[82]....
        /*03ac*/ 	.word	0xffffffff


	//   ....[83]....
        /*03b0*/ 	.word	0xffffffff


	//   ....[84]....
        /*03b4*/ 	.word	0xffffffff


	//   ....[85]....
        /*03b8*/ 	.word	0xffffffff


	//   ....[86]....
        /*03bc*/ 	.word	0xffffffff


	//   ....[87]....
        /*03c0*/ 	.word	0xffffffff


	//   ....[88]....
        /*03c4*/ 	.word	0xffffffff


	//   ....[89]....
        /*03c8*/ 	.word	0xffffffff


	//   ....[90]....
        /*03cc*/ 	.word	0xffffffff


	//   ....[91]....
        /*03d0*/ 	.word	0xffffffff


	//   ....[92]....
        /*03d4*/ 	.word	0xffffffff


	//   ....[93]....
        /*03d8*/ 	.word	0xffffffff


	//   ....[94]....
        /*03dc*/ 	.word	0xffffffff


	//   ....[95]....
        /*03e0*/ 	.word	0xffffffff


	//   ....[96]....
        /*03e4*/ 	.word	0x0500000f


	//   ....[97]....
        /*03e8*/ 	.word	0x0500000f


	//   ....[98]....
        /*03ec*/ 	.word	0x0500000f


	//   ....[99]....
        /*03f0*/ 	.word	0x0500000f


	//   ....[100]....
        /*03f4*/ 	.word	0x0500000f


	//   ....[101]....
        /*03f8*/ 	.word	0x0500000f


	//   ....[102]....
        /*03fc*/ 	.word	0x0500000f


	//   ....[103]....
        /*0400*/ 	.word	0x0500000f


	//   ....[104]....
        /*0404*/ 	.word	0x0500000f


	//   ....[105]....
        /*0408*/ 	.word	0x0500000f


	//   ....[106]....
        /*040c*/ 	.word	0x0500000f


	//   ....[107]....
        /*0410*/ 	.word	0x0500000f


	//   ....[108]....
        /*0414*/ 	.word	0x0500000f


	//   ....[109]....
        /*0418*/ 	.word	0x0500000f


	//   ....[110]....
        /*041c*/ 	.word	0x0500000f


	//   ....[111]....
        /*0420*/ 	.word	0x0500000f


	//   ....[112]....
        /*0424*/ 	.word	0x0500000f


	//   ....[113]....
        /*0428*/ 	.word	0x0500000f


	//   ....[114]....
        /*042c*/ 	.word	0x0500000f


	//   ....[115]....
        /*0430*/ 	.word	0x0500000f


	//   ....[116]....
        /*0434*/ 	.word	0x0500000f


	//   ....[117]....
        /*0438*/ 	.word	0x0500000f


	//   ....[118]....
        /*043c*/ 	.word	0x0500000f


	//   ....[119]....
        /*0440*/ 	.word	0x0500000f


	//   ....[120]....
        /*0444*/ 	.word	0x0500000f


	//   ....[121]....
        /*0448*/ 	.word	0x0500000f


	//   ....[122]....
        /*044c*/ 	.word	0x0500000f


	//   ....[123]....
        /*0450*/ 	.word	0x0500000f


	//   ....[124]....
        /*0454*/ 	.word	0x0500000f


	//   ....[125]....
        /*0458*/ 	.word	0x0500000f


	//   ....[126]....
        /*045c*/ 	.word	0x0500000f


	//   ....[127]....
        /*0460*/ 	.word	0x0500000f


	//----- nvinfo : EIATTR_COOP_GROUP_INSTR_OFFSETS
	.align		4
.L_1331:
        /*0464*/ 	.byte	0x04, 0x28
        /*0466*/ 	.short	(.L_1333 - .L_1332)


	//   ....[0]....
.L_1332:
        /*0468*/ 	.word	0x00000070


	//   ....[1]....
        /*046c*/ 	.word	0x00000140


	//   ....[2]....
        /*0470*/ 	.word	0x00000190


	//   ....[3]....
        /*0474*/ 	.word	0x000003c0


	//   ....[4]....
        /*0478*/ 	.word	0x00000520


	//   ....[5]....
        /*047c*/ 	.word	0x00000640


	//   ....[6]....
        /*0480*/ 	.word	0x000007a0


	//   ....[7]....
        /*0484*/ 	.word	0x00001d40


	//   ....[8]....
        /*0488*/ 	.word	0x00003430


	//   ....[9]....
        /*048c*/ 	.word	0x00003460


	//   ....[10]....
        /*0490*/ 	.word	0x00004000


	//   ....[11]....
        /*0494*/ 	.word	0x000040c0


	//   ....[12]....
        /*0498*/ 	.word	0x00004a10


	//   ....[13]....
        /*049c*/ 	.word	0x00004a90


	//   ....[14]....
        /*04a0*/ 	.word	0x00005950


	//   ....[15]....
        /*04a4*/ 	.word	0x000073b0


	//   ....[16]....
        /*04a8*/ 	.word	0x000073e0


	//   ....[17]....
        /*04ac*/ 	.word	0x000081b0


	//   ....[18]....
        /*04b0*/ 	.word	0x00008240


	//   ....[19]....
        /*04b4*/ 	.word	0x000089a0


	//   ....[20]....
        /*04b8*/ 	.word	0x00008a50


	//   ....[21]....
        /*04bc*/ 	.word	0x00009c70


	//   ....[22]....
        /*04c0*/ 	.word	0x0000b960


	//   ....[23]....
        /*04c4*/ 	.word	0x0000b980


	//   ....[24]....
        /*04c8*/ 	.word	0x0000c0b0


	//   ....[25]....
        /*04cc*/ 	.word	0x0000c110


	//   ....[26]....
        /*04d0*/ 	.word	0x0000d460


	//   ....[27]....
        /*04d4*/ 	.word	0x0000d590


	//   ....[28]....
        /*04d8*/ 	.word	0x0000d7c0


	//   ....[29]....
        /*04dc*/ 	.word	0x0000d800


	//   ....[30]....
        /*04e0*/ 	.word	0x0000d810


	//   ....[31]....
        /*04e4*/ 	.word	0x0000ea20


	//   ....[32]....
        /*04e8*/ 	.word	0x0000ea30


	//   ....[33]....
        /*04ec*/ 	.word	0x0000ea40


	//   ....[34]....
        /*04f0*/ 	.word	0x0000ea90


	//   ....[35]....
        /*04f4*/ 	.word	0x0000f1c0


	//   ....[36]....
        /*04f8*/ 	.word	0x0000f1e0


	//   ....[37]....
        /*04fc*/ 	.word	0x0000f2f0


	//   ....[38]....
        /*0500*/ 	.word	0x0000f310


	//   ....[39]....
        /*0504*/ 	.word	0x0000f840


	//   ....[40]....
        /*0508*/ 	.word	0x0000f850


	//   ....[41]....
        /*050c*/ 	.word	0x0000fba0


	//   ....[42]....
        /*0510*/ 	.word	0x0000fbb0


	//   ....[43]....
        /*0514*/ 	.word	0x00010980


	//   ....[44]....
        /*0518*/ 	.word	0x00010990


	//   ....[45]....
        /*051c*/ 	.word	0x00010aa0


	//   ....[46]....
        /*0520*/ 	.word	0x00010ac0


	//   ....[47]....
        /*0524*/ 	.word	0x00010c50


	//   ....[48]....
        /*0528*/ 	.word	0x00010e60


	//   ....[49]....
        /*052c*/ 	.word	0x00010e90


	//   ....[50]....
        /*0530*/ 	.word	0x00010ec0


	//   ....[51]....
        /*0534*/ 	.word	0x00010ef0


	//   ....[52]....
        /*0538*/ 	.word	0x00010f20


	//   ....[53]....
        /*053c*/ 	.word	0x00010f50


	//   ....[54]....
        /*0540*/ 	.word	0x000110f0


	//   ....[55]....
        /*0544*/ 	.word	0x00011120


	//   ....[56]....
        /*0548*/ 	.word	0x00011150


	//   ....[57]....
        /*054c*/ 	.word	0x00011180


	//   ....[58]....
        /*0550*/ 	.word	0x000111b0


	//   ....[59]....
        /*0554*/ 	.word	0x000111e0


	//   ....[60]....
        /*0558*/ 	.word	0x00011270


	//   ....[61]....
        /*055c*/ 	.word	0x000112a0


	//   ....[62]....
        /*0560*/ 	.word	0x000112b0


	//   ....[63]....
        /*0564*/ 	.word	0x000112f0


	//   ....[64]....
        /*0568*/ 	.word	0x00012cc0


	//   ....[65]....
        /*056c*/ 	.word	0x00013960


	//   ....[66]....
        /*0570*/ 	.word	0x00013980


	//   ....[67]....
        /*0574*/ 	.word	0x00013a40


	//   ....[68]....
        /*0578*/ 	.word	0x00013a60


	//   ....[69]....
        /*057c*/ 	.word	0x00013b00


	//   ....[70]....
        /*0580*/ 	.word	0x00013b20


	//   ....[71]....
        /*0584*/ 	.word	0x00013b30


	//   ....[72]....
        /*0588*/ 	.word	0x00013bc0


	//   ....[73]....
        /*058c*/ 	.word	0x00013c10


	//   ....[74]....
        /*0590*/ 	.word	0x00013c20


	//   ....[75]....
        /*0594*/ 	.word	0x00013c50


	//   ....[76]....
        /*0598*/ 	.word	0x00013d00


	//   ....[77]....
        /*059c*/ 	.word	0x00016a50


	//   ....[78]....
        /*05a0*/ 	.word	0x00016a80


	//   ....[79]....
        /*05a4*/ 	.word	0x00016ae0


	//   ....[80]....
        /*05a8*/ 	.word	0x00016b10


	//   ....[81]....
        /*05ac*/ 	.word	0x00016b40


	//   ....[82]....
        /*05b0*/ 	.word	0x00016b70


	//   ....[83]....
        /*05b4*/ 	.word	0x00016ba0


	//   ....[84]....
        /*05b8*/ 	.word	0x00016bd0


	//   ....[85]....
        /*05bc*/ 	.word	0x00016d80


	//   ....[86]....
        /*05c0*/ 	.word	0x00016db0


	//   ....[87]....
        /*05c4*/ 	.word	0x00016de0


	//   ....[88]....
        /*05c8*/ 	.word	0x00016e10


	//   ....[89]....
        /*05cc*/ 	.word	0x00016e40


	//   ....[90]....
        /*05d0*/ 	.word	0x00016e70


	//   ....[91]....
        /*05d4*/ 	.word	0x00016f30


	//   ....[92]....
        /*05d8*/ 	.word	0x00016f50


	//   ....[93]....
        /*05dc*/ 	.word	0x00016f70


	//   ....[94]....
        /*05e0*/ 	.word	0x00016fd0


	//   ....[95]....
        /*05e4*/ 	.word	0x00017a00


	//   ....[96]....
        /*05e8*/ 	.word	0x00017fc0


	//   ....[97]....
        /*05ec*/ 	.word	0x00018170


	//   ....[98]....
        /*05f0*/ 	.word	0x000181c0


	//   ....[99]....
        /*05f4*/ 	.word	0x000182f0


	//   ....[100]....
        /*05f8*/ 	.word	0x00018340


	//   ....[101]....
        /*05fc*/ 	.word	0x00018460


	//   ....[102]....
        /*0600*/ 	.word	0x000184d0


	//   ....[103]....
        /*0604*/ 	.word	0x000185f0


	//   ....[104]....
        /*0608*/ 	.word	0x00018660


	//   ....[105]....
        /*060c*/ 	.word	0x00018750


	//   ....[106]....
        /*0610*/ 	.word	0x000187c0


	//   ....[107]....
        /*0614*/ 	.word	0x000188d0


	//   ....[108]....
        /*0618*/ 	.word	0x00018920


	//   ....[109]....
        /*061c*/ 	.word	0x00018c40


	//   ....[110]....
        /*0620*/ 	.word	0x00018ce0


	//   ....[111]....
        /*0624*/ 	.word	0x00018e60


	//   ....[112]....
        /*0628*/ 	.word	0x00018ed0


	//   ....[113]....
        /*062c*/ 	.word	0x00018f40


	//   ....[114]....
        /*0630*/ 	.word	0x00018fb0


	//   ....[115]....
        /*0634*/ 	.word	0x00019020


	//   ....[116]....
        /*0638*/ 	.word	0x000190a0


	//   ....[117]....
        /*063c*/ 	.word	0x00019120


	//   ....[118]....
        /*0640*/ 	.word	0x000191b0


	//   ....[119]....
        /*0644*/ 	.word	0x00019220


	//   ....[120]....
        /*0648*/ 	.word	0x00019290


	//   ....[121]....
        /*064c*/ 	.word	0x00019300


	//   ....[122]....
        /*0650*/ 	.word	0x00019380


	//   ....[123]....
        /*0654*/ 	.word	0x000193f0


	//   ....[124]....
        /*0658*/ 	.word	0x000194a0


	//   ....[125]....
        /*065c*/ 	.word	0x000194f0


	//   ....[126]....
        /*0660*/ 	.word	0x00019580


	//   ....[127]....
        /*0664*/ 	.word	0x000196b0


	//----- nvinfo : EIATTR_REG_RECONFIG
	.align		4
.L_1333:
        /*0668*/ 	.byte	0x01, 0x54
	.zero		2


	//----- nvinfo : EIATTR_SYSCALL_OFFSETS
	.align		4
        /*066c*/ 	.byte	0x04, 0x46
        /*066e*/ 	.short	(.L_1335 - .L_1334)


	//   ....[0]....
.L_1334:
        /*0670*/ 	.word	0x00001f10


	//   ....[1]....
        /*0674*/ 	.word	0x00012900


	//   ....[2]....
        /*0678*/ 	.word	0x00012a50


	//   ....[3]....
        /*067c*/ 	.word	0x00012b50


	//   ....[4]....
        /*0680*/ 	.word	0x00013410


	//----- nvinfo : EIATTR_MBARRIER_INSTR_OFFSETS
	.align		4
.L_1335:
        /*0684*/ 	.byte	0x04, 0x39
        /*0686*/ 	.short	(.L_1337 - .L_1336)


	//   ....[0]....
.L_1336:
        /*0688*/ 	.word	0x00000270
        /*068c*/ 	.word	0x000000ff
        /*0690*/ 	.word	0x00031c00
        /*0694*/ 	.short	0x0100
        /*0696*/ 	.byte	0x08
	.zero		1


	//   ....[1]....
        /*0698*/ 	.word	0x00000280
        /*069c*/ 	.word	0x000000ff
        /*06a0*/ 	.word	0x00031c20
        /*06a4*/ 	.short	0x0100
        /*06a6*/ 	.byte	0x08
	.zero		1


	//   ....[2]....
        /*06a8*/ 	.word	0x00000370
        /*06ac*/ 	.word	0x000000ff
        /*06b0*/ 	.word	0x00031c30
        /*06b4*/ 	.short	0x0100
        /*06b6*/ 	.byte	0x08
	.zero		1


	//   ....[3]....
        /*06b8*/ 	.word	0x00000380
        /*06bc*/ 	.word	0x000000ff
        /*06c0*/ 	.word	0x00031c40
        /*06c4*/ 	.short	0x0100
        /*06c6*/ 	.byte	0x08
	.zero		1


	//   ....[4]....
        /*06c8*/ 	.word	0x00000390
        /*06cc*/ 	.word	0x000000ff
        /*06d0*/ 	.word	0x00031c38
        /*06d4*/ 	.short	0x0100
        /*06d6*/ 	.byte	0x08
	.zero		1


	//   ....[5]....
        /*06d8*/ 	.word	0x000003a0
        /*06dc*/ 	.word	0x000000ff
        /*06e0*/ 	.word	0x00031c48
        /*06e4*/ 	.short	0x0100
        /*06e6*/ 	.byte	0x08
	.zero		1


	//   ....[6]....
        /*06e8*/ 	.word	0x000004d0
        /*06ec*/ 	.word	0x000000ff
        /*06f0*/ 	.word	0x00031c50
        /*06f4*/ 	.short	0x0100
        /*06f6*/ 	.byte	0x08
	.zero		1


	//   ....[7]....
        /*06f8*/ 	.word	0x000004e0
        /*06fc*/ 	.word	0x000000ff
        /*0700*/ 	.word	0x00031c60
        /*0704*/ 	.short	0x0100
        /*0706*/ 	.byte	0x08
	.zero		1


	//   ....[8]....
        /*0708*/ 	.word	0x000004f0
        /*070c*/ 	.word	0x000000ff
        /*0710*/ 	.word	0x00031c58
        /*0714*/ 	.short	0x0100
        /*0716*/ 	.byte	0x08
	.zero		1


	//   ....[9]....
        /*0718*/ 	.word	0x00000500
        /*071c*/ 	.word	0x000000ff
        /*0720*/ 	.word	0x00031c68
        /*0724*/ 	.short	0x0100
        /*0726*/ 	.byte	0x08
	.zero		1


	//   ....[10]....
        /*0728*/ 	.word	0x000005f0
        /*072c*/ 	.word	0x000000ff
        /*0730*/ 	.word	0x00031c70
        /*0734*/ 	.short	0x0100
        /*0736*/ 	.byte	0x06
	.zero		1


	//   ....[11]....
        /*0738*/ 	.word	0x00000600
        /*073c*/ 	.word	0x000000ff
        /*0740*/ 	.word	0x00031c80
        /*0744*/ 	.short	0x0100
        /*0746*/ 	.byte	0x06
	.zero		1


	//   ....[12]....
        /*0748*/ 	.word	0x00000610
        /*074c*/ 	.word	0x000000ff
        /*0750*/ 	.word	0x00031c78
        /*0754*/ 	.short	0x0100
        /*0756*/ 	.byte	0x06
	.zero		1


	//   ....[13]....
        /*0758*/ 	.word	0x00000620
        /*075c*/ 	.word	0x000000ff
        /*0760*/ 	.word	0x00031c88
        /*0764*/ 	.short	0x0100
        /*0766*/ 	.byte	0x06
	.zero		1


	//   ....[14]....
        /*0768*/ 	.word	0x00000750
        /*076c*/ 	.word	0x000000ff
        /*0770*/ 	.word	0x00031c90
        /*0774*/ 	.short	0x0100
        /*0776*/ 	.byte	0x08
	.zero		1


	//   ....[15]....
        /*0778*/ 	.word	0x00000760
        /*077c*/ 	.word	0x000000ff
        /*0780*/ 	.word	0x00031ca0
        /*0784*/ 	.short	0x0100
        /*0786*/ 	.byte	0x08
	.zero		1


	//   ....[16]....
        /*0788*/ 	.word	0x00000770
        /*078c*/ 	.word	0x000000ff
        /*0790*/ 	.word	0x00031c98
        /*0794*/ 	.short	0x0100
        /*0796*/ 	.byte	0x08
	.zero		1


	//   ....[17]....
        /*0798*/ 	.word	0x00000780
        /*079c*/ 	.word	0x000000ff
        /*07a0*/ 	.word	0x00031ca8
        /*07a4*/ 	.short	0x0100
        /*07a6*/ 	.byte	0x08
	.zero		1


	//   ....[18]....
        /*07a8*/ 	.word	0x000008b0
        /*07ac*/ 	.word	0x000000ff
        /*07b0*/ 	.word	0x00031cb0
        /*07b4*/ 	.short	0x0100
        /*07b6*/ 	.byte	0x08
	.zero		1


	//   ....[19]....
        /*07b8*/ 	.word	0x000008c0
        /*07bc*/ 	.word	0x000000ff
        /*07c0*/ 	.word	0x00031cc0
        /*07c4*/ 	.short	0x0100
        /*07c6*/ 	.byte	0x08
	.zero		1


	//   ....[20]....
        /*07c8*/ 	.word	0x000008d0
        /*07cc*/ 	.word	0x000000ff
        /*07d0*/ 	.word	0x00031cb8
        /*07d4*/ 	.short	0x0100
        /*07d6*/ 	.byte	0x08
	.zero		1


	//   ....[21]....
        /*07d8*/ 	.word	0x000008e0
        /*07dc*/ 	.word	0x000000ff
        /*07e0*/ 	.word	0x00031cc8
        /*07e4*/ 	.short	0x0100
        /*07e6*/ 	.byte	0x08
	.zero		1


	//   ....[22]....
        /*07e8*/ 	.word	0x00001fd0
        /*07ec*/ 	.word	0x000000ff
        /*07f0*/ 	.word	0x00031c00
        /*07f4*/ 	.short	0x010a
        /*07f6*/ 	.byte	0x25
	.zero		1


	//   ....[23]....
        /*07f8*/ 	.word	0x00002050
        /*07fc*/ 	.word	0x00000003
        /*0800*/ 	.word	0x00031c30
        /*0804*/ 	.short	0x010a
        /*0806*/ 	.byte	0x3f
	.zero		1


	//   ....[24]....
        /*0808*/ 	.word	0x000020b0
        /*080c*/ 	.word	0x00000003
        /*0810*/ 	.word	0x00031c30
        /*0814*/ 	.short	0x010a
        /*0816*/ 	.byte	0x3f
	.zero		1


	//   ....[25]....
        /*0818*/ 	.word	0x00004ab0
        /*081c*/ 	.word	0x00000004
        /*0820*/ 	.word	0x00000000
        /*0824*/ 	.short	0x0101
        /*0826*/ 	.byte	0x3f
	.zero		1


	//   ....[26]....
        /*0828*/ 	.word	0x00005a90
        /*082c*/ 	.word	0x000000ff
        /*0830*/ 	.word	0x00031c30
        /*0834*/ 	.short	0x010a
        /*0836*/ 	.byte	0x04
	.zero		1


	//   ....[27]....
        /*0838*/ 	.word	0x00005ad0
        /*083c*/ 	.word	0x000000ff
        /*0840*/ 	.word	0x00031c30
        /*0844*/ 	.short	0x010a
        /*0846*/ 	.byte	0x04
	.zero		1


	//   ....[28]....
        /*0848*/ 	.word	0x00007170
        /*084c*/ 	.word	0x000000ff
        /*0850*/ 	.word	0x00031c50
        /*0854*/ 	.short	0x010a
        /*0856*/ 	.byte	0x04
	.zero		1


	//   ....[29]....
        /*0858*/ 	.word	0x000071b0
        /*085c*/ 	.word	0x000000ff
        /*0860*/ 	.word	0x00031c50
        /*0864*/ 	.short	0x010a
        /*0866*/ 	.byte	0x04
	.zero		1


	//   ....[30]....
        /*0868*/ 	.word	0x000091c0
        /*086c*/ 	.word	0x0000000a
        /*0870*/ 	.word	0x00000000
        /*0874*/ 	.short	0x0101
        /*0876*/ 	.byte	0x3f
	.zero		1


	//   ....[31]....
        /*0878*/ 	.word	0x00009370
        /*087c*/ 	.word	0x0000000a
        /*0880*/ 	.word	0x00000000
        /*0884*/ 	.short	0x0101
        /*0886*/ 	.byte	0x3f
	.zero		1


	//   ....[32]....
        /*0888*/ 	.word	0x00009e00
        /*088c*/ 	.word	0x000000ff
        /*0890*/ 	.word	0x00031c30
        /*0894*/ 	.short	0x010a
        /*0896*/ 	.byte	0x04
	.zero		1


	//   ....[33]....
        /*0898*/ 	.word	0x00009e40
        /*089c*/ 	.word	0x000000ff
        /*08a0*/ 	.word	0x00031c30
        /*08a4*/ 	.short	0x010a
        /*08a6*/ 	.byte	0x04
	.zero		1


	//   ....[34]....
        /*08a8*/ 	.word	0x0000b4e0
        /*08ac*/ 	.word	0x000000ff
        /*08b0*/ 	.word	0x00031c50
        /*08b4*/ 	.short	0x010a
        /*08b6*/ 	.byte	0x04
	.zero		1


	//   ....[35]....
        /*08b8*/ 	.word	0x0000b520
        /*08bc*/ 	.word	0x000000ff
        /*08c0*/ 	.word	0x00031c50
        /*08c4*/ 	.short	0x010a
        /*08c6*/ 	.byte	0x04
	.zero		1


	//   ....[36]....
        /*08c8*/ 	.word	0x0000ca10
        /*08cc*/ 	.word	0x0000000e
        /*08d0*/ 	.word	0x00000000
        /*08d4*/ 	.short	0x0101
        /*08d6*/ 	.byte	0x3f
	.zero		1


	//   ....[37]....
        /*08d8*/ 	.word	0x0000cbc0
        /*08dc*/ 	.word	0x0000000e
        /*08e0*/ 	.word	0x00000000
        /*08e4*/ 	.short	0x0101
        /*08e6*/ 	.byte	0x3f
	.zero		1


	//   ....[38]....
        /*08e8*/ 	.word	0x0000d4e0
        /*08ec*/ 	.word	0x000000ff
        /*08f0*/ 	.word	0x00031c50
        /*08f4*/ 	.short	0x010a
        /*08f6*/ 	.byte	0x06
	.zero		1


	//   ....[39]....
        /*08f8*/ 	.word	0x0000d520
        /*08fc*/ 	.word	0x000000ff
        /*0900*/ 	.word	0x00031c50
        /*0904*/ 	.short	0x010a
        /*0906*/ 	.byte	0x06
	.zero		1


	//   ....[40]....
        /*0908*/ 	.word	0x0000dc10
        /*090c*/ 	.word	0x00000007
        /*0910*/ 	.word	0x00000000
        /*0914*/ 	.short	0x0101
        /*0916*/ 	.byte	0x3f
	.zero		1


	//   ....[41]....
        /*0918*/ 	.word	0x0000f160
        /*091c*/ 	.word	0x000000ff
        /*0920*/ 	.word	0x00000000
        /*0924*/ 	.short	0x0101
        /*0926*/ 	.byte	0x04
	.zero		1


	//   ....[42]....
        /*0928*/ 	.word	0x0000f800
        /*092c*/ 	.word	0x000000ff
        /*0930*/ 	.word	0x00000000
        /*0934*/ 	.short	0x0101
        /*0936*/ 	.byte	0x04
	.zero		1


	//   ....[43]....
        /*0938*/ 	.word	0x00012ee0
        /*093c*/ 	.word	0x00000000
        /*0940*/ 	.word	0x00031c40
        /*0944*/ 	.short	0x010a
        /*0946*/ 	.byte	0x3f
	.zero		1


	//   ....[44]....
        /*0948*/ 	.word	0x00013de0
        /*094c*/ 	.word	0x00000011
        /*0950*/ 	.word	0x00031c00
        /*0954*/ 	.short	0x0107
        /*0956*/ 	.byte	0x3f
	.zero		1


	//   ....[45]....
        /*0958*/ 	.word	0x00013ed0
        /*095c*/ 	.word	0x00000011
        /*0960*/ 	.word	0x00031c00
        /*0964*/ 	.short	0x0101
        /*0966*/ 	.byte	0x3f
	.zero		1


	//   ....[46]....
        /*0968*/ 	.word	0x00013ef0
        /*096c*/ 	.word	0x00000011
        /*0970*/ 	.word	0x00031c20
        /*0974*/ 	.short	0x010a
        /*0976*/ 	.byte	0x3f
	.zero		1


	//   ....[47]....
        /*0978*/ 	.word	0x00014290
        /*097c*/ 	.word	0x00000003
        /*0980*/ 	.word	0x00031c40
        /*0984*/ 	.short	0x010a
        /*0986*/ 	.byte	0x3f
	.zero		1


	//   ....[48]....
        /*0988*/ 	.word	0x00014710
        /*098c*/ 	.word	0x00000003
        /*0990*/ 	.word	0x00000060
        /*0994*/ 	.short	0x010a
        /*0996*/ 	.byte	0x3f
	.zero		1


	//   ....[49]....
        /*0998*/ 	.word	0x00014e50
        /*099c*/ 	.word	0x00000003
        /*09a0*/ 	.word	0x00031c40
        /*09a4*/ 	.short	0x010a
        /*09a6*/ 	.byte	0x3f
	.zero		1


	//   ....[50]....
        /*09a8*/ 	.word	0x000152d0
        /*09ac*/ 	.word	0x0000000c
        /*09b0*/ 	.word	0x00000060
        /*09b4*/ 	.short	0x010a
        /*09b6*/ 	.byte	0x3f
	.zero		1


	//   ....[51]....
        /*09b8*/ 	.word	0x00015950
        /*09bc*/ 	.word	0x00000002
        /*09c0*/ 	.word	0x00031c40
        /*09c4*/ 	.short	0x010a
        /*09c6*/ 	.byte	0x3f
	.zero		1


	//   ....[52]....
        /*09c8*/ 	.word	0x00015de0
        /*09cc*/ 	.word	0x00000007
        /*09d0*/ 	.word	0x00000060
        /*09d4*/ 	.short	0x010a
        /*09d6*/ 	.byte	0x3f
	.zero		1


	//   ....[53]....
        /*09d8*/ 	.word	0x00016410
        /*09dc*/ 	.word	0x00000003
        /*09e0*/ 	.word	0x00031c60
        /*09e4*/ 	.short	0x010a
        /*09e6*/ 	.byte	0x3f
	.zero		1


	//   ....[54]....
        /*09e8*/ 	.word	0x00017980
        /*09ec*/ 	.word	0x00000009
        /*09f0*/ 	.word	0x00031c20
        /*09f4*/ 	.short	0x010a
        /*09f6*/ 	.byte	0x3f
	.zero		1


	//   ....[55]....
        /*09f8*/ 	.word	0x00017b40
        /*09fc*/ 	.word	0x00000007
        /*0a00*/ 	.word	0x00000000
        /*0a04*/ 	.short	0x010a
        /*0a06*/ 	.byte	0x3f
	.zero		1


	//   ....[56]....
        /*0a08*/ 	.word	0x00017bb0
        /*0a0c*/ 	.word	0x00000003
        /*0a10*/ 	.word	0x00000000
        /*0a14*/ 	.short	0x010a
        /*0a16*/ 	.byte	0x3f
	.zero		1


	//   ....[57]....
        /*0a18*/ 	.word	0x00017c10
        /*0a1c*/ 	.word	0x00000005
        /*0a20*/ 	.word	0x00000000
        /*0a24*/ 	.short	0x010a
        /*0a26*/ 	.byte	0x3f
	.zero		1


	//   ....[58]....
        /*0a28*/ 	.word	0x00017c40
        /*0a2c*/ 	.word	0x00000003
        /*0a30*/ 	.word	0x00000000
        /*0a34*/ 	.short	0x010a
        /*0a36*/ 	.byte	0x3f
	.zero		1


	//   ....[59]....
        /*0a38*/ 	.word	0x00017cb0
        /*0a3c*/ 	.word	0x00000003
        /*0a40*/ 	.word	0x00031c00
        /*0a44*/ 	.short	0x010a
        /*0a46*/ 	.byte	0x3f
	.zero		1


	//   ....[60]....
        /*0a48*/ 	.word	0x00017d00
        /*0a4c*/ 	.word	0x00000003
        /*0a50*/ 	.word	0x00031c30
        /*0a54*/ 	.short	0x010a
        /*0a56*/ 	.byte	0x3f
	.zero		1


	//   ....[61]....
        /*0a58*/ 	.word	0x00017d60
        /*0a5c*/ 	.word	0x00000009
        /*0a60*/ 	.word	0x00031c30
        /*0a64*/ 	.short	0x010a
        /*0a66*/ 	.byte	0x3f
	.zero		1


	//   ....[62]....
        /*0a68*/ 	.word	0x00017dc0
        /*0a6c*/ 	.word	0x00000008
        /*0a70*/ 	.word	0x00031c50
        /*0a74*/ 	.short	0x010a
        /*0a76*/ 	.byte	0x3f
	.zero		1


	//   ....[63]....
        /*0a78*/ 	.word	0x00017e20
        /*0a7c*/ 	.word	0x00000007
        /*0a80*/ 	.word	0x00031c30
        /*0a84*/ 	.short	0x010a
        /*0a86*/ 	.byte	0x3f
	.zero		1


	//   ....[64]....
        /*0a88*/ 	.word	0x00017e80
        /*0a8c*/ 	.word	0x00000007
        /*0a90*/ 	.word	0x00031c50
        /*0a94*/ 	.short	0x010a
        /*0a96*/ 	.byte	0x3f
	.zero		1


	//   ....[65]....
        /*0a98*/ 	.word	0x00017ee0
        /*0a9c*/ 	.word	0x00000006
        /*0aa0*/ 	.word	0x00031c50
        /*0aa4*/ 	.short	0x010a
        /*0aa6*/ 	.byte	0x3f
	.zero		1


	//   ....[66]....
        /*0aa8*/ 	.word	0x00018080
        /*0aac*/ 	.word	0x00000000
        /*0ab0*/ 	.word	0x00031c40
        /*0ab4*/ 	.short	0x010a
        /*0ab6*/ 	.byte	0x3f
	.zero		1


	//   ....[67]....
        /*0ab8*/ 	.word	0x00018960
        /*0abc*/ 	.word	0x00000011
        /*0ac0*/ 	.word	0x00031c20
        /*0ac4*/ 	.short	0x010a
        /*0ac6*/ 	.byte	0x3f
	.zero		1


	//   ....[68]....
        /*0ac8*/ 	.word	0x000189b0
        /*0acc*/ 	.word	0x00000003
        /*0ad0*/ 	.word	0x00031c40
        /*0ad4*/ 	.short	0x010a
        /*0ad6*/ 	.byte	0x3f
	.zero		1


	//   ....[69]....
        /*0ad8*/ 	.word	0x00018a00
        /*0adc*/ 	.word	0x00000003
        /*0ae0*/ 	.word	0x00000060
        /*0ae4*/ 	.short	0x010a
        /*0ae6*/ 	.byte	0x3f
	.zero		1


	//   ....[70]....
        /*0ae8*/ 	.word	0x00018a50
        /*0aec*/ 	.word	0x00000003
        /*0af0*/ 	.word	0x00031c40
        /*0af4*/ 	.short	0x010a
        /*0af6*/ 	.byte	0x3f
	.zero		1


	//   ....[71]....
        /*0af8*/ 	.word	0x00018aa0
        /*0afc*/ 	.word	0x0000000c
        /*0b00*/ 	.word	0x00000060
        /*0b04*/ 	.short	0x010a
        /*0b06*/ 	.byte	0x3f
	.zero		1


	//   ....[72]....
        /*0b08*/ 	.word	0x00018af0
        /*0b0c*/ 	.word	0x00000002
        /*0b10*/ 	.word	0x00031c40
        /*0b14*/ 	.short	0x010a
        /*0b16*/ 	.byte	0x3f
	.zero		1


	//   ....[73]....
        /*0b18*/ 	.word	0x00018b40
        /*0b1c*/ 	.word	0x00000007
        /*0b20*/ 	.word	0x00000060
        /*0b24*/ 	.short	0x010a
        /*0b26*/ 	.byte	0x3f
	.zero		1


	//   ....[74]....
        /*0b28*/ 	.word	0x00018b90
        /*0b2c*/ 	.word	0x00000003
        /*0b30*/ 	.word	0x00031c60
        /*0b34*/ 	.short	0x010a
        /*0b36*/ 	.byte	0x3f
	.zero		1


	//   ....[75]....
        /*0b38*/ 	.word	0x000195d0
        /*0b3c*/ 	.word	0x00000009
        /*0b40*/ 	.word	0x00031c20
        /*0b44*/ 	.short	0x010a
        /*0b46*/ 	.byte	0x3f
	.zero		1


	//   ....[76]....
        /*0b48*/ 	.word	0x00019770
        /*0b4c*/ 	.word	0x00000007
        /*0b50*/ 	.word	0x00000000
        /*0b54*/ 	.short	0x010a
        /*0b56*/ 	.byte	0x3f
	.zero		1


	//   ....[77]....
        /*0b58*/ 	.word	0x000197c0
        /*0b5c*/ 	.word	0x00000003
        /*0b60*/ 	.word	0x00000000
        /*0b64*/ 	.short	0x010a
        /*0b66*/ 	.byte	0x3f
	.zero		1


	//   ....[78]....
        /*0b68*/ 	.word	0x00019810
        /*0b6c*/ 	.word	0x00000005
        /*0b70*/ 	.word	0x00000000
        /*0b74*/ 	.short	0x010a
        /*0b76*/ 	.byte	0x3f
	.zero		1


	//----- nvinfo : EIATTR_NUM_MBARRIERS
	.align		4
.L_1337:
        /*0b78*/ 	.byte	0x03, 0x38
        /*0b7a*/ 	.short	0x0016


	//----- nvinfo : EIATTR_EXIT_INSTR_OFFSETS
	.align		4
        /*0b7c*/ 	.byte	0x04, 0x1c
        /*0b7e*/ 	.short	(.L_1339 - .L_1338)


	//   ....[0]....
.L_1338:
        /*0b80*/ 	.word	0x00000a90


	//   ....[1]....
        /*0b84*/ 	.word	0x00010bf0


	//   ....[2]....
        /*0b88*/ 	.word	0x00017c90


	//----- nvinfo : EIATTR_MAX_THREADS
	.align		4
.L_1339:
        /*0b8c*/ 	.byte	0x04, 0x05
        /*0b8e*/ 	.short	(.L_1341 - .L_1340)
.L_1340:
        /*0b90*/ 	.word	0x00000200
        /*0b94*/ 	.word	0x00000001
        /*0b98*/ 	.word	0x00000001


	//----- nvinfo : EIATTR_CRS_STACK_SIZE
	.align		4
.L_1341:
        /*0b9c*/ 	.byte	0x04, 0x1e
        /*0b9e*/ 	.short	(.L_1343 - .L_1342)
.L_1342:
        /*0ba0*/ 	.word	0x00000000


	//----- nvinfo : EIATTR_CBANK_PARAM_SIZE
	.align		4
.L_1343:
        /*0ba4*/ 	.byte	0x03, 0x19
        /*0ba6*/ 	.short	0x0af0


	//----- nvinfo : EIATTR_PARAM_CBANK
	.align		4
        /*0ba8*/ 	.byte	0x04, 0x0a
        /*0baa*/ 	.short	(.L_1345 - .L_1344)
	.align		4
.L_1344:
        /*0bac*/ 	.word	index@(.nv.constant0._ZN7cutlass13device_kernelIN5flash11enable_sm90INS1_16FlashAttnFwdSm90INS1_25CollectiveMainloopFwdSm90ILi2EN4cute5tupleIJNS5_1CILi1EEES8_S8_EEENS6_IJNS7_ILi192EEENS7_ILi144EEENS7_ILi96EEEEEELi96ENS_6half_tEfNS_4arch4Sm90ELb1ELb0ELb0ELb1ELb0ELb0ELb0ELb0ELb1ELb1ELb1ELb0EEENS1_21CollectiveEpilogueFwdINS6_IJSA_SC_SB_EEES9_SE_SG_Li384ELb1ELb1ELb1ELb0EEENS1_36VarlenDynamicPersistentTileSchedulerILi192ELi144ELi384ELi128ELb1ELb1ELb1ELb1ELb1ELb1EEEEEEEEEvNT_6ParamsE)
        /*0bb0*/ 	.short	0x0210
        /*0bb2*/ 	.short	0x0af0


	//----- nvinfo : EIATTR_SW_WAR
	.align		4
.L_1345:
        /*0bb4*/ 	.byte	0x04, 0x36
        /*0bb6*/ 	.short	(.L_1347 - .L_1346)
.L_1346:
        /*0bb8*/ 	.word	0x00000008
.L_1347:


//--------------------- .nv.info._ZN7cutlass13device_kernelIN5flash11enable_sm90INS1_16FlashAttnFwdSm90INS1_25CollectiveMainloopFwdSm90ILi2EN4cute5tupleIJNS5_1CILi1EEES8_S8_EEENS6_IJNS7_ILi192EEENS7_ILi144EEENS7_ILi96EEEEEELi96ENS_6half_tEfNS_4arch4Sm90ELb1ELb0ELb0ELb1ELb0ELb1ELb0ELb0ELb1ELb1ELb1ELb0EEENS1_21CollectiveEpilogueFwdINS6_IJSA_SC_SB_EEES9_SE_SG_Li384ELb1ELb1ELb1ELb0EEENS1_36VarlenDynamicPersistentTileSchedulerILi192ELi144ELi384ELi128ELb1ELb1ELb1ELb1ELb1ELb1EEEEEEEEEvNT_6ParamsE --------------------------
	.section	.nv.info._ZN7cutlass13device_kernelIN5flash11enable_sm90INS1_16FlashAttnFwdSm90INS1_25CollectiveMainloopFwdSm90ILi2EN4cute5tupleIJNS5_1CILi1EEES8_S8_EEENS6_IJNS7_ILi192EEENS7_ILi144EEENS7_ILi96EEEEEELi96ENS_6half_tEfNS_4arch4Sm90ELb1ELb0ELb0ELb1ELb0ELb1ELb0ELb0ELb1ELb1ELb1ELb0EEENS1_21CollectiveEpilogueFwdINS6_IJSA_SC_SB_EEES9_SE_SG_Li384ELb1ELb1ELb1ELb0EEENS1_36VarlenDynamicPersistentTileSchedulerILi192ELi144ELi384ELi128ELb1ELb1ELb1ELb1ELb1ELb1EEEEEEEEEvNT_6ParamsE,"",@"SHT_CUDA_INFO"
	.sectionflags	@""
	.align	4


	//----- nvinfo : EIATTR_CUDA_API_VERSION
	.align		4
        /*0000*/ 	.byte	0x04, 0x37
        /*0002*/ 	.short	(.L_1349 - .L_1348)
.L_1348:
        /*0004*/ 	.word	0x00000082


	//----- nvinfo : EIATTR_KPARAM_INFO
	.align		4
.L_1349:
        /*0008*/ 	.byte	0x04, 0x17
        /*000a*/ 	.short	(.L_1351 - .L_1350)
.L_1350:
        /*000c*/ 	.word	0x00000000
        /*0010*/ 	.short	0x0000
        /*0012*/ 	.short	0x0070
        /*0014*/ 	.byte	0x00, 0xf0, 0x01, 0x2a


	//----- nvinfo : EIATTR_SPARSE_MMA_MASK
	.align		4
.L_1351:
        /*0018*/ 	.byte	0x03, 0x50
        /*001a*/ 	.short	0x0000


	//----- nvinfo : EIATTR_MAXREG_COUNT
	.align		4
        /*001c*/ 	.byte	0x03, 0x1b
        /*001e*/ 	.short	0x0080


	//----- nvinfo : EIATTR_NUM_BARRIERS
	.align		4
        /*0020*/ 	.byte	0x02, 0x4c
        /*0022*/ 	.byte	0x10
	.zero		1


	//----- nvinfo : EIATTR_EXTERNS
	.align		4
        /*0024*/ 	.byte	0x04, 0x0f
        /*0026*/ 	.short	(.L_1353 - .L_1352)


	//   ....[0]....
	.align		4
.L_1352:
        /*0028*/ 	.word	index@(__assertfail)


	//----- nvinfo : EIATTR_ANNOTATIONS
	.align		4
.L_1353:
        /*002c*/ 	.byte	0x04, 0x55
        /*002e*/ 	.short	(.L_1355 - .L_1354)


	//   ....[0]....
.L_1354:
        /* <DEDUP_REMOVED lines=169> */


	//----- nvinfo : EIATTR_MERCURY_ISA_VERSION
	.align		4
.L_1355:
        /*0aa8*/ 	.byte	0x03, 0x5f
        /*0aaa*/ 	.short	0x0101


	//----- nvinfo : EIATTR_UNUSED_LOAD_BYTE_OFFSET
	.align		4
        /*0aac*/ 	.byte	0x04, 0x44
        /*0aae*/ 	.short	(.L_1357 - .L_1356)


	//   ....[0]....
.L_1356:
        /*0ab0*/ 	.word	0x00000ad0
        /*0ab4*/ 	.word	0x0000fff0


	//   ....[1]....
        /*0ab8*/ 	.word	0x0001a6e0
        /*0abc*/ 	.word	0x0000fff0


	//----- nvinfo : EIATTR_INT_WARP_WIDE_INSTR_OFFSETS
	.align		4
.L_1357:
        /*0ac0*/ 	.byte	0x04, 0x31
        /*0ac2*/ 	.short	(.L_1359 - .L_1358)


	//   ....[0]....
.L_1358:
        /*0ac4*/ 	.word	0x00000180


	//   ....[1]....
        /*0ac8*/ 	.word	0x00000220


	//   ....[2]....
        /*0acc*/ 	.word	0x00000290


	//   ....[3]....
        /*0ad0*/ 	.word	0x00020760


	//   ....[4]....
        /*0ad4*/ 	.word	0x000207f0


	//   ....[5]....
        /*0ad8*/ 	.word	0x00024350


	//   ....[6]....
        /*0adc*/ 	.word	0x000243e0


	//----- nvinfo : EIATTR_COOP_GROUP_MASK_REGIDS
	.align		4
.L_1359:
        /*0ae0*/ 	.byte	0x04, 0x29
        /*0ae2*/ 	.short	(.L_1361 - .L_1360)


	//   ....[0]....
.L_1360:
        /*0ae4*/ 	.word	0xffffffff


	//   ....[1]....
        /*0ae8*/ 	.word	0xffffffff


	//   ....[2]....
        /*0aec*/ 	.word	0xffffffff


	//   ....[3]....
        /*0af0*/ 	.word	0xffffffff


	//   ....[4]....
        /*0af4*/ 	.word	0xffffffff


	//   ....[5]....
        /*0af8*/ 	.word	0xffffffff


	//   ....[6]....
        /*0afc*/ 	.word	0xffffffff


	//   ....[7]....
        /*0b00*/ 	.word	0xffffffff


	//   ....[8]....
        /*0b04*/ 	.word	0xffffffff


	//   ....[9]....
        /*0b08*/ 	.word	0xffffffff


	//   ....[10]....
        /*0b0c*/ 	.word	0xffffffff


	//   ....[11]....
        /*0b10*/ 	.word	0xffffffff


	//   ....[12]....
        /*0b14*/ 	.word	0xffffffff


	//   ....[13]....
        /*0b18*/ 	.word	0xffffffff


	//   ....[14]....
        /*0b1c*/ 	.word	0xffffffff


	//   ....[15]....
        /*0b20*/ 	.word	0xffffffff


	//   ....[16]....
        /*0b24*/ 	.word	0xffffffff


	//   ....[17]....
        /*0b28*/ 	.word	0xffffffff


	//   ....[18]....
        /*0b2c*/ 	.word	0xffffffff


	//   ....[19]....
        /*0b30*/ 	.word	0xffffffff


	//   ....[20]....
        /*0b34*/ 	.word	0xffffffff


	//   ....[21]....
        /*0b38*/ 	.word	0xffffffff


	//   ....[22]....
        /*0b3c*/ 	.word	0xffffffff


	//   ....[23]....
        /*0b40*/ 	.word	0xffffffff


	//   ....[24]....
        /*0b44*/ 	.word	0xffffffff


	//   ....[25]....
        /*0b48*/ 	.word	0xffffffff


	//   ....[26]....
        /*0b4c*/ 	.word	0xffffffff


	//   ....[27]....
        /*0b50*/ 	.word	0xffffffff


	//   ....[28]....
        /*0b54*/ 	.word	0xffffffff


	//   ....[29]....
        /*0b58*/ 	.word	0xffffffff


	//   ....[30]....
        /*0b5c*/ 	.word	0xffffffff


	//   ....[31]....
        /*0b60*/ 	.word	0xffffffff


	//   ....[32]....
        /*0b64*/ 	.word	0xffffffff


	//   ....[33]....
        /*0b68*/ 	.word	0xffffffff


	//   ....[34]....
        /*0b6c*/ 	.word	0xffffffff


	//   ....[35]....
        /*0b70*/ 	.word	0xffffffff


	//   ....[36]....
        /*0b74*/ 	.word	0xffffffff


	//   ....[37]....
        /*0b78*/ 	.word	0xffffffff


	//   ....[38]....
        /*0b7c*/ 	.word	0xffffffff


	//   ....[39]....
        /*0b80*/ 	.word	0xffffffff


	//   ....[40]....
        /*0b84*/ 	.word	0xffffffff


	//   ....[41]....
        /*0b88*/ 	.word	0xffffffff


	//   ....[42]....
        /*0b8c*/ 	.word	0xffffffff


	//   ....[43]....
        /*0b90*/ 	.word	0xffffffff


	//   ....[44]....
        /*0b94*/ 	.word	0xffffffff


	//   ....[45]....
        /*0b98*/ 	.word	0xffffffff


	//   ....[46]....
        /*0b9c*/ 	.word	0xffffffff


	//   ....[47]....
        /*0ba0*/ 	.word	0xffffffff


	//   ....[48]....
        /*0ba4*/ 	.word	0xffffffff


	//   ....[49]....
        /*0ba8*/ 	.word	0xffffffff


	//   ....[50]....
        /*0bac*/ 	.word	0xffffffff


	//   ....[51]....
        /*0bb0*/ 	.word	0xffffffff


	//   ....[52]....
        /*0bb4*/ 	.word	0xffffffff


	//   ....[53]....
        /*0bb8*/ 	.word	0xffffffff


	//   ....[54]....
        /*0bbc*/ 	.word	0xffffffff


	//   ....[55]....
        /*0bc0*/ 	.word	0xffffffff


	//   ....[56]....
        /*0bc4*/ 	.word	0xffffffff


	//   ....[57]....
        /*0bc8*/ 	.word	0xffffffff


	//   ....[58]....
        /*0bcc*/ 	.word	0xffffffff


	//   ....[59]....
        /*0bd0*/ 	.word	0xffffffff


	//   ....[60]....
        /*0bd4*/ 	.word	0xffffffff


	//   ....[61]....
        /*0bd8*/ 	.word	0xffffffff


	//   ....[62]....
        /*0bdc*/ 	.word	0xffffffff


	//   ....[63]....
        /*0be0*/ 	.word	0xffffffff


	//   ....[64]....
        /*0be4*/ 	.word	0xffffffff


	//   ....[65]....
        /*0be8*/ 	.word	0xffffffff


	//   ....[66]....
        /*0bec*/ 	.word	0xffffffff


	//   ....[67]....
        /*0bf0*/ 	.word	0xffffffff


	//   ....[68]....
        /*0bf4*/ 	.word	0xffffffff


	//   ....[69]....
        /*0bf8*/ 	.word	0xffffffff


	//   ....[70]....
        /*0bfc*/ 	.word	0xffffffff


	//   ....[71]....
        /*0c00*/ 	.word	0xffffffff


	//   ....[72]....
        /*0c04*/ 	.word	0xffffffff


	//   ....[73]....
        /*0c08*/ 	.word	0xffffffff


	//   ....[74]....
        /*0c0c*/ 	.word	0xffffffff


	//   ....[75]....
        /*0c10*/ 	.word	0xffffffff


	//   ....[76]....
        /*0c14*/ 	.word	0xffffffff


	//   ....[77]....
        /*0c18*/ 	.word	0xffffffff


	//   ....[78]....
        /*0c1c*/ 	.word	0xffffffff


	//   ....[79]....
        /*0c20*/ 	.word	0xffffffff


	//   ....[80]....
        /*0c24*/ 	.word	0xffffffff


	//   ....[81]....
        /*0c28*/ 	.word	0xffffffff


	//   ....[82]....
        /*0c2c*/ 	.word	0xffffffff


	//   ....[83]....
        /*0c30*/ 	.word	0xffffffff


	//   ....[84]....
        /*0c34*/ 	.word	0xffffffff


	//   ....[85]....
        /*0c38*/ 	.word	0xffffffff


	//   ....[86]....
        /*0c3c*/ 	.word	0xffffffff


	//   ....[87]....
        /*0c40*/ 	.word	0xffffffff


	//   ....[88]....
        /*0c44*/ 	.word	0xffffffff


	//   ....[89]....
        /*0c48*/ 	.word	0xffffffff


	//   ....[90]....
        /*0c4c*/ 	.word	0xffffffff


	//   ....[91]....
        /*0c50*/ 	.word	0xffffffff


	//   ....[92]....
        /*0c54*/ 	.word	0xffffffff


	//   ....[93]....
        /*0c58*/ 	.word	0xffffffff


	//   ....[94]....
        /*0c5c*/ 	.word	0xffffffff


	//   ....[95]....
        /*0c60*/ 	.word	0xffffffff


	//   ....[96]....
        /*0c64*/ 	.word	0xffffffff


	//   ....[97]....
        /*0c68*/ 	.word	0xffffffff


	//   ....[98]....
        /*0c6c*/ 	.word	0xffffffff


	//   ....[99]....
        /*0c70*/ 	.word	0xffffffff


	//   ....[100]....
        /*0c74*/ 	.word	0xffffffff


	//   ....[101]....
        /*0c78*/ 	.word	0xffffffff


	//   ....[102]....
        /*0c7c*/ 	.word	0xffffffff


	//   ....[103]....
        /*0c80*/ 	.word	0xffffffff


	//   ....[104]....
        /*0c84*/ 	.word	0xffffffff


	//   ....[105]....
        /*0c88*/ 	.word	0x0500000f


	//   ....[106]....
        /*0c8c*/ 	.word	0x0500000f


	//   ....[107]....
        /*0c90*/ 	.word	0x0500000f


	//   ....[108]....
        /*0c94*/ 	.word	0x0500000f


	//   ....[109]....
        /*0c98*/ 	.word	0x0500000f


	//   ....[110]....
        /*0c9c*/ 	.word	0x0500000f


	//   ....[111]....
        /*0ca0*/ 	.word	0x0500000f


	//   ....[112]....
        /*0ca4*/ 	.word	0x0500000f


	//   ....[113]....
        /*0ca8*/ 	.word	0x0500000f


	//   ....[114]....
        /*0cac*/ 	.word	0x0500000f


	//   ....[115]....
        /*0cb0*/ 	.word	0x0500000f


	//   ....[116]....
        /*0cb4*/ 	.word	0x0500000f


	//   ....[117]....
        /*0cb8*/ 	.word	0x0500000f


	//   ....[118]....
        /*0cbc*/ 	.word	0x0500000f


	//   ....[119]....
        /*0cc0*/ 	.word	0x0500000f


	//   ....[120]....
        /*0cc4*/ 	.word	0x0500000f


	//   ....[121]....
        /*0cc8*/ 	.word	0x0500000f


	//   ....[122]....
        /*0ccc*/ 	.word	0x0500000f


	//   ....[123]....
        /*0cd0*/ 	.word	0x0500000f


	//   ....[124]....
        /*0cd4*/ 	.word	0x0500000f


	//   ....[125]....
        /*0cd8*/ 	.word	0x0500000f


	//   ....[126]....
        /*0cdc*/ 	.word	0x0500000f


	//   ....[127]....
        /*0ce0*/ 	.word	0x0500000f


	//   ....[128]....
        /*0ce4*/ 	.word	0x0500000f


	//   ....[129]....
        /*0ce8*/ 	.word	0x0500000f


	//   ....[130]....
        /*0cec*/ 	.word	0x0500000f


	//   ....[131]....
        /*0cf0*/ 	.word	0x0500000f


	//   ....[132]....
        /*0cf4*/ 	.word	0x0500000f


	//   ....[133]....
        /*0cf8*/ 	.word	0x0500000f


	//   ....[134]....
        /*0cfc*/ 	.word	0x0500000f


	//   ....[135]....
        /*0d00*/ 	.word	0x0500000f


	//   ....[136]....
        /*0d04*/ 	.word	0x0500000f


	//   ....[137]....
        /*0d08*/ 	.word	0x0500000f


	//   ....[138]....
        /*0d0c*/ 	.word	0x0500000f


	//   ....[139]....
        /*0d10*/ 	.word	0x0500000f


	//   ....[140]....
        /*0d14*/ 	.word	0x0500000f


	//   ....[141]....
        /*0d18*/ 	.word	0x0500000f


	//   ....[142]....
        /*0d1c*/ 	.word	0x0500000f


	//   ....[143]....
        /*0d20*/ 	.word	0x0500000f


	//   ....[144]....
        /*0d24*/ 	.word	0x0500000f


	//   ....[145]....
        /*0d28*/ 	.word	0x0500000f


	//   ....[146]....
        /*0d2c*/ 	.word	0x0500000f


	//   ....[147]....
        /*0d30*/ 	.word	0x0500000f


	//   ....[148]....
        /*0d34*/ 	.word	0x0500000f


	//   ....[149]....
        /*0d38*/ 	.word	0x0500000f


	//   ....[150]....
        /*0d3c*/ 	.word	0x0500000f


	//   ....[151]....
        /*0d40*/ 	.word	0x0500000f


	//   ....[152]....
        /*0d44*/ 	.word	0x0500000f


	//   ....[153]....
        /*0d48*/ 	.word	0x0500000f


	//   ....[154]....
        /*0d4c*/ 	.word	0x0500000f


	//   ....[155]....
        /*0d50*/ 	.word	0x0500000f


	//   ....[156]....
        /*0d54*/ 	.word	0x0500000f


	//   ....[157]....
        /*0d58*/ 	.word	0x0500000f


	//   ....[158]....
        /*0d5c*/ 	.word	0x0500000f


	//----- nvinfo : EIATTR_COOP_GROUP_INSTR_OFFSETS
	.align		4
.L_1361:
        /*0d60*/ 	.byte	0x04, 0x28
        /*0d62*/ 	.short	(.L_1363 - .L_1362)


	//   ....[0]....
.L_1362:
        /*0d64*/ 	.word	0x00000060


	//   ....[1]....
        /*0d68*/ 	.word	0x00000190


	//   ....[2]....
        /*0d6c*/ 	.word	0x00000240


	//   ....[3]....
        /*0d70*/ 	.word	0x00000400


	//   ....[4]....
        /*0d74*/ 	.word	0x00000560


	//   ....[5]....
        /*0d78*/ 	.word	0x00000680


	//   ....[6]....
        /*0d7c*/ 	.word	0x000007e0


	//   ....[7]....
        /*0d80*/ 	.word	0x00007890


	//   ....[8]....
        /*0d84*/ 	.word	0x00008020


	//   ....[9]....
        /*0d88*/ 	.word	0x00008030


	//   ....[10]....
        /*0d8c*/ 	.word	0x00008040


	//   ....[11]....
        /*0d90*/ 	.word	0x00008050


	//   ....[12]....
        /*0d94*/ 	.word	0x00009dc0


	//   ....[13]....
        /*0d98*/ 	.word	0x00009dd0


	//   ....[14]....
        /*0d9c*/ 	.word	0x00009de0


	//   ....[15]....
        /*0da0*/ 	.word	0x00009df0


	//   ....[16]....
        /*0da4*/ 	.word	0x0000db10


	//   ....[17]....
        /*0da8*/ 	.word	0x0000e430


	//   ....[18]....
        /*0dac*/ 	.word	0x0000e440


	//   ....[19]....
        /*0db0*/ 	.word	0x0000e460


	//   ....[20]....
        /*0db4*/ 	.word	0x0000ece0


	//   ....[21]....
        /*0db8*/ 	.word	0x0000ed40


	//   ....[22]....
        /*0dbc*/ 	.word	0x0000fef0


	//   ....[23]....
        /*0dc0*/ 	.word	0x00012690


	//   ....[24]....
        /*0dc4*/ 	.word	0x000126b0


	//   ....[25]....
        /*0dc8*/ 	.word	0x00013020


	//   ....[26]....
        /*0dcc*/ 	.word	0x00013120


	//   ....[27]....
        /*0dd0*/ 	.word	0x00013860


	//   ....[28]....
        /*0dd4*/ 	.word	0x00013880


	//   ....[29]....
        /*0dd8*/ 	.word	0x000151a0


	//   ....[30]....
        /*0ddc*/ 	.word	0x00017af0


	//   ....[31]....
        /*0de0*/ 	.word	0x00017b10


	//   ....[32]....
        /*0de4*/ 	.word	0x00018060


	//   ....[33]....
        /*0de8*/ 	.word	0x00018080


	//   ....[34]....
        /*0dec*/ 	.word	0x00019980


	//   ....[35]....
        /*0df0*/ 	.word	0x0001a0e0


	//   ....[36]....
        /*0df4*/ 	.word	0x0001a110


	//   ....[37]....
        /*0df8*/ 	.word	0x0001a150


	//   ....[38]....
        /*0dfc*/ 	.word	0x0001a160


	//   ....[39]....
        /*0e00*/ 	.word	0x0001b0b0


	//   ....[40]....
        /*0e04*/ 	.word	0x0001b0d0


	//   ....[41]....
        /*0e08*/ 	.word	0x0001b0e0


	//   ....[42]....
        /*0e0c*/ 	.word	0x0001b0f0


	//   ....[43]....
        /*0e10*/ 	.word	0x0001b790


	//   ....[44]....
        /*0e14*/ 	.word	0x0001b7a0


	//   ....[45]....
        /*0e18*/ 	.word	0x0001b8f0


	//   ....[46]....
        /*0e1c*/ 	.word	0x0001b900


	//   ....[47]....
        /*0e20*/ 	.word	0x0001bcf0


	//   ....[48]....
        /*0e24*/ 	.word	0x0001bd00


	//   ....[49]....
        /*0e28*/ 	.word	0x0001c1f0


	//   ....[50]....
        /*0e2c*/ 	.word	0x0001c200


	//   ....[51]....
        /*0e30*/ 	.word	0x0001cfc0


	//   ....[52]....
        /*0e34*/ 	.word	0x0001cfd0


	//   ....[53]....
        /*0e38*/ 	.word	0x0001d130


	//   ....[54]....
        /*0e3c*/ 	.word	0x0001d140


	//   ....[55]....
        /*0e40*/ 	.word	0x0001d2f0


	//   ....[56]....
        /*0e44*/ 	.word	0x0001d510


	//   ....[57]....
        /*0e48*/ 	.word	0x0001d540


	//   ....[58]....
        /*0e4c*/ 	.word	0x0001d570


	//   ....[59]....
        /*0e50*/ 	.word	0x0001d5a0


	//   ....[60]....
        /*0e54*/ 	.word	0x0001d5d0


	//   ....[61]....
        /*0e58*/ 	.word	0x0001d600


	//   ....[62]....
        /*0e5c*/ 	.word	0x0001d790


	//   ....[63]....
        /*0e60*/ 	.word	0x0001d7c0


	//   ....[64]....
        /*0e64*/ 	.word	0x0001d7f0


	//   ....[65]....
        /*0e68*/ 	.word	0x0001d820


	//   ....[66]....
        /*0e6c*/ 	.word	0x0001d850


	//   ....[67]....
        /*0e70*/ 	.word	0x0001d880


	//   ....[68]....
        /*0e74*/ 	.word	0x0001d910


	//   ....[69]....
        /*0e78*/ 	.word	0x0001d940


	//   ....[70]....
        /*0e7c*/ 	.word	0x0001d950


	//   ....[71]....
        /*0e80*/ 	.word	0x0001d990


	//   ....[72]....
        /*0e84*/ 	.word	0x0001ef90


	//   ....[73]....
        /*0e88*/ 	.word	0x00020d00


	//   ....[74]....
        /*0e8c*/ 	.word	0x000219a0


	//   ....[75]....
        /*0e90*/ 	.word	0x000219b0


	//   ....[76]....
        /*0e94*/ 	.word	0x00021a70


	//   ....[77]....
        /*0e98*/ 	.word	0x00021a90


	//   ....[78]....
        /*0e9c*/ 	.word	0x00021b30


	//   ....[79]....
        /*0ea0*/ 	.word	0x00021b50


	//   ....[80]....
        /*0ea4*/ 	.word	0x00021b60


	//   ....[81]....
        /*0ea8*/ 	.word	0x00021b70


	//   ....[82]....
        /*0eac*/ 	.word	0x00021c50


	//   ....[83]....
        /*0eb0*/ 	.word	0x00021c90


	//   ....[84]....
        /*0eb4*/ 	.word	0x00021ca0


	//   ....[85]....
        /*0eb8*/ 	.word	0x00021d30


	//   ....[86]....
        /*0ebc*/ 	.word	0x00024b20


	//   ....[87]....
        /*0ec0*/ 	.word	0x00024b40


	//   ....[88]....
        /*0ec4*/ 	.word	0x00024ba0


	//   ....[89]....
        /*0ec8*/ 	.word	0x00024bd0


	//   ....[90]....
        /*0ecc*/ 	.word	0x00024c00


	//   ....[91]....
        /*0ed0*/ 	.word	0x00024c30


	//   ....[92]....
        /*0ed4*/ 	.word	0x00024c60


	//   ....[93]....
        /*0ed8*/ 	.word	0x00024c90


	//   ....[94]....
        /*0edc*/ 	.word	0x00024e30


	//   ....[95]....
        /*0ee0*/ 	.word	0x00024e70


	//   ....[96]....
        /*0ee4*/ 	.word	0x00024ea0


	//   ....[97]....
        /*0ee8*/ 	.word	0x00024ed0


	//   ....[98]....
        /*0eec*/ 	.word	0x00024f00


	//   ....[99]....
        /*0ef0*/ 	.word	0x00024f30


	//   ....[100]....
        /*0ef4*/ 	.word	0x00024ff0


	//   ....[101]....
        /*0ef8*/ 	.word	0x00025010


	//   ....[102]....
        /*0efc*/ 	.word	0x00025030


	//   ....[103]....
        /*0f00*/ 	.word	0x00025090


	//   ....[104]....
        /*0f04*/ 	.word	0x00025ab0


	//   ....[105]....
        /*0f08*/ 	.word	0x00025eb0


	//   ....[106]....
        /*0f0c*/ 	.word	0x00025f50


	//   ....[107]....
        /*0f10*/ 	.word	0x00025fe0


	//   ....[108]....
        /*0f14*/ 	.word	0x00026030


	//   ....[109]....
        /*0f18*/ 	.word	0x00026080


	//   ....[110]....
        /*0f1c*/ 	.word	0x00026160


	//   ....[111]....
        /*0f20*/ 	.word	0x000261f0


	//   ....[112]....
        /*0f24*/ 	.word	0x00026250


	//   ....[113]....
        /*0f28*/ 	.word	0x000262b0


	//   ....[114]....
        /*0f2c*/ 	.word	0x00026560


	//   ....[115]....
        /*0f30*/ 	.word	0x000265b0


	//   ....[116]....
        /*0f34*/ 	.word	0x00026640


	//   ....[117]....
        /*0f38*/ 	.word	0x000266d0


	//   ....[118]....
        /*0f3c*/ 	.word	0x00026750


	//   ....[119]....
        /*0f40*/ 	.word	0x000267a0


	//   ....[120]....
        /*0f44*/ 	.word	0x00026830


	//   ....[121]....
        /*0f48*/ 	.word	0x000268c0


	//   ....[122]....
        /*0f4c*/ 	.word	0x00026940


	//   ....[123]....
        /*0f50*/ 	.word	0x00026990


	//   ....[124]....
        /*0f54*/ 	.word	0x00026a20


	//   ....[125]....
        /*0f58*/ 	.word	0x00026ab0


	//   ....[126]....
        /*0f5c*/ 	.word	0x00026b70


	//   ....[127]....
        /*0f60*/ 	.word	0x00026e60


	//   ....[128]....
        /*0f64*/ 	.word	0x00026ff0


	//   ....[129]....
        /*0f68*/ 	.word	0x00027060


	//   ....[130]....
        /*0f6c*/ 	.word	0x000270c0


	//   ....[131]....
        /*0f70*/ 	.word	0x000271d0


	//   ....[132]....
        /*0f74*/ 	.word	0x00027230


	//   ....[133]....
        /*0f78*/ 	.word	0x00027350


	//   ....[134]....
        /*0f7c*/ 	.word	0x000273b0


	//   ....[135]....
        /*0f80*/ 	.word	0x00027450


	//   ....[136]....
        /*0f84*/ 	.word	0x00027520


	//   ....[137]....
        /*0f88*/ 	.word	0x00027630


	//   ....[138]....
        /*0f8c*/ 	.word	0x00027690


	//   ....[139]....
        /*0f90*/ 	.word	0x00027770


	//   ....[140]....
        /*0f94*/ 	.word	0x00027a90


	//   ....[141]....
        /*0f98*/ 	.word	0x00027b40


	//   ....[142]....
        /*0f9c*/ 	.word	0x00027c90


	//   ....[143]....
        /*0fa0*/ 	.word	0x00027d10


	//   ....[144]....
        /*0fa4*/ 	.word	0x00027d80


	//   ....[145]....
        /*0fa8*/ 	.word	0x00027df0


	//   ....[146]....
        /*0fac*/ 	.word	0x00027e60


	//   ....[147]....
        /*0fb0*/ 	.word	0x00027ee0


	//   ....[148]....
        /*0fb4*/ 	.word	0x00027f60


	//   ....[149]....
        /*0fb8*/ 	.word	0x00028010


	//   ....[150]....
        /*0fbc*/ 	.word	0x00028080


	//   ....[151]....
        /*0fc0*/ 	.word	0x000280f0


	//   ....[152]....
        /*0fc4*/ 	.word	0x00028160


	//   ....[153]....
        /*0fc8*/ 	.word	0x000281e0


	//   ....[154]....
        /*0fcc*/ 	.word	0x00028250


	//   ....[155]....
        /*0fd0*/ 	.word	0x00028300


	//   ....[156]....
        /*0fd4*/ 	.word	0x00028350


	//   ....[157]....
        /*0fd8*/ 	.word	0x000283e0


	//   ....[158]....
        /*0fdc*/ 	.word	0x00028510


	//----- nvinfo : EIATTR_REG_RECONFIG
	.align		4
.L_1363:
        /*0fe0*/ 	.byte	0x01, 0x54
	.zero		2


	//----- nvinfo : EIATTR_SYSCALL_OFFSETS
	.align		4
        /*0fe4*/ 	.byte	0x04, 0x46
        /*0fe6*/ 	.short	(.L_1365 - .L_1364)


	//   ....[0]....
.L_1364:
        /*0fe8*/ 	.word	0x00001f00


	//   ....[1]....
        /*0fec*/ 	.word	0x00002050


	//   ....[2]....
        /*0ff0*/ 	.word	0x00007a60


	//   ....[3]....
        /*0ff4*/ 	.word	0x00007d80


	//   ....[4]....
        /*0ff8*/ 	.word	0x00020950


	//   ....[5]....
        /*0ffc*/ 	.word	0x00020aa0


	//   ....[6]....
        /*1000*/ 	.word	0x00020ba0


	//   ....[7]....
        /*1004*/ 	.word	0x00021460


	//----- nvinfo : EIATTR_MBARRIER_INSTR_OFFSETS
	.align		4
.L_1365:
        /*1008*/ 	.byte	0x04, 0x39
        /*100a*/ 	.short	(.L_1367 - .L_1366)


	//   ....[0]....
.L_1366:
        /*100c*/ 	.word	0x000002b0
        /*1010*/ 	.word	0x000000ff
        /*1014*/ 	.word	0x00031c00
        /*1018*/ 	.short	0x0100
        /*101a*/ 	.byte	0x08
	.zero		1


	//   ....[1]....
        /*101c*/ 	.word	0x000002c0
        /*1020*/ 	.word	0x000000ff
        /*1024*/ 	.word	0x00031c20
        /*1028*/ 	.short	0x0100
        /*102a*/ 	.byte	0x08
	.zero		1


	//   ....[2]....
        /*102c*/ 	.word	0x000003b0
        /*1030*/ 	.word	0x000000ff
        /*1034*/ 	.word	0x00031c30
        /*1038*/ 	.short	0x0100
        /*103a*/ 	.byte	0x08
	.zero		1


	//   ....[3]....
        /*103c*/ 	.word	0x000003c0
        /*1040*/ 	.word	0x000000ff
        /*1044*/ 	.word	0x00031c40
        /*1048*/ 	.short	0x0100
        /*104a*/ 	.byte	0x08
	.zero		1


	//   ....[4]....
        /*104c*/ 	.word	0x000003d0
        /*1050*/ 	.word	0x000000ff
        /*1054*/ 	.word	0x00031c38
        /*1058*/ 	.short	0x0100
        /*105a*/ 	.byte	0x08
	.zero		1


	//   ....[5]....
        /*105c*/ 	.word	0x000003e0
        /*1060*/ 	.word	0x000000ff
        /*1064*/ 	.word	0x00031c48
        /*1068*/ 	.short	0x0100
        /*106a*/ 	.byte	0x08
	.zero		1


	//   ....[6]....
        /*106c*/ 	.word	0x00000510
        /*1070*/ 	.word	0x000000ff
        /*1074*/ 	.word	0x00031c50
        /*1078*/ 	.short	0x0100
        /*107a*/ 	.byte	0x08
	.zero		1


	//   ....[7]....
        /*107c*/ 	.word	0x00000520
        /*1080*/ 	.word	0x000000ff
        /*1084*/ 	.word	0x00031c60
        /*1088*/ 	.short	0x0100
        /*108a*/ 	.byte	0x08
	.zero		1


	//   ....[8]....
        /*108c*/ 	.word	0x00000530
        /*1090*/ 	.word	0x000000ff
        /*1094*/ 	.word	0x00031c58
        /*1098*/ 	.short	0x0100
        /*109a*/ 	.byte	0x08
	.zero		1


	//   ....[9]....
        /*109c*/ 	.word	0x00000540
        /*10a0*/ 	.word	0x000000ff
        /*10a4*/ 	.word	0x00031c68
        /*10a8*/ 	.short	0x0100
        /*10aa*/ 	.byte	0x08
	.zero		1


	//   ....[10]....
        /*10ac*/ 	.word	0x00000630
        /*10b0*/ 	.word	0x000000ff
        /*10b4*/ 	.word	0x00031c70
        /*10b8*/ 	.short	0x0100
        /*10ba*/ 	.byte	0x06
	.zero		1


	//   ....[11]....
        /*10bc*/ 	.word	0x00000640
        /*10c0*/ 	.word	0x000000ff
        /*10c4*/ 	.word	0x00031c80
        /*10c8*/ 	.short	0x0100
        /*10ca*/ 	.byte	0x06
	.zero		1


	//   ....[12]....
        /*10cc*/ 	.word	0x00000650
        /*10d0*/ 	.word	0x000000ff
        /*10d4*/ 	.word	0x00031c78
        /*10d8*/ 	.short	0x0100
        /*10da*/ 	.byte	0x06
	.zero		1


	//   ....[13]....
        /*10dc*/ 	.word	0x00000660
        /*10e0*/ 	.word	0x000000ff
        /*10e4*/ 	.word	0x00031c88
        /*10e8*/ 	.short	0x0100
        /*10ea*/ 	.byte	0x06
	.zero		1


	//   ....[14]....
        /*10ec*/ 	.word	0x00000790
        /*10f0*/ 	.word	0x000000ff
        /*10f4*/ 	.word	0x00031c90
        /*10f8*/ 	.short	0x0100
        /*10fa*/ 	.byte	0x08
	.zero		1


	//   ....[15]....
        /*10fc*/ 	.word	0x000007a0
        /*1100*/ 	.word	0x000000ff
        /*1104*/ 	.word	0x00031ca0
        /*1108*/ 	.short	0x0100
        /*110a*/ 	.byte	0x08
	.zero		1


	//   ....[16]....
        /*110c*/ 	.word	0x000007b0
        /*1110*/ 	.word	0x000000ff
        /*1114*/ 	.word	0x00031c98
        /*1118*/ 	.short	0x0100
        /*111a*/ 	.byte	0x08
	.zero		1


	//   ....[17]....
        /*111c*/ 	.word	0x000007c0
        /*1120*/ 	.word	0x000000ff
        /*1124*/ 	.word	0x00031ca8
        /*1128*/ 	.short	0x0100
        /*112a*/ 	.byte	0x08
	.zero		1


	//   ....[18]....
        /*112c*/ 	.word	0x000008f0
        /*1130*/ 	.word	0x000000ff
        /*1134*/ 	.word	0x00031cb0
        /*1138*/ 	.short	0x0100
        /*113a*/ 	.byte	0x08
	.zero		1


	//   ....[19]....
        /*113c*/ 	.word	0x00000900
        /*1140*/ 	.word	0x000000ff
        /*1144*/ 	.word	0x00031cc0
        /*1148*/ 	.short	0x0100
        /*114a*/ 	.byte	0x08
	.zero		1


	//   ....[20]....
        /*114c*/ 	.word	0x00000910
        /*1150*/ 	.word	0x000000ff
        /*1154*/ 	.word	0x00031cb8
        /*1158*/ 	.short	0x0100
        /*115a*/ 	.byte	0x08
	.zero		1


	//   ....[21]....
        /*115c*/ 	.word	0x00000920
        /*1160*/ 	.word	0x000000ff
        /*1164*/ 	.word	0x00031cc8
        /*1168*/ 	.short	0x0100
        /*116a*/ 	.byte	0x08
	.zero		1


	//   ....[22]....
        /*116c*/ 	.word	0x00003610
        /*1170*/ 	.word	0x00000015
        /*1174*/ 	.word	0x00031c90
        /*1178*/ 	.short	0x010a
        /*117a*/ 	.byte	0x3f
	.zero		1


	//   ....[23]....
        /*117c*/ 	.word	0x000050a0
        /*1180*/ 	.word	0x00000015
        /*1184*/ 	.word	0x00031c90
        /*1188*/ 	.short	0x010a
        /*118a*/ 	.byte	0x3f
	.zero		1


	//   ....[24]....
        /*118c*/ 	.word	0x00006b80
        /*1190*/ 	.word	0x00000015
        /*1194*/ 	.word	0x00031c90
        /*1198*/ 	.short	0x010a
        /*119a*/ 	.byte	0x3f
	.zero		1


	//   ....[25]....
        /*119c*/ 	.word	0x00006e30
        /*11a0*/ 	.word	0x00000020
        /*11a4*/ 	.word	0x00000000
        /*11a8*/ 	.short	0x0101
        /*11aa*/ 	.byte	0x3f
	.zero		1


	//   ....[26]....
        /*11ac*/ 	.word	0x00006e70
        /*11b0*/ 	.word	0x00000015
        /*11b4*/ 	.word	0x00031cb0
        /*11b8*/ 	.short	0x010a
        /*11ba*/ 	.byte	0x3f
	.zero		1


	//   ....[27]....
        /*11bc*/ 	.word	0x00007200
        /*11c0*/ 	.word	0x00000015
        /*11c4*/ 	.word	0x00000000
        /*11c8*/ 	.short	0x0101
        /*11ca*/ 	.byte	0x3f
	.zero		1


	//   ....[28]....
        /*11cc*/ 	.word	0x00007b00
        /*11d0*/ 	.word	0x00000016
        /*11d4*/ 	.word	0x00031c00
        /*11d8*/ 	.short	0x010a
        /*11da*/ 	.byte	0x3f
	.zero		1


	//   ....[29]....
        /*11dc*/ 	.word	0x00007b50
        /*11e0*/ 	.word	0x00000016
        /*11e4*/ 	.word	0x00031c00
        /*11e8*/ 	.short	0x010a
        /*11ea*/ 	.byte	0x3f
	.zero		1


	//   ....[30]....
        /*11ec*/ 	.word	0x00008790
        /*11f0*/ 	.word	0x00000016
        /*11f4*/ 	.word	0x00031c00
        /*11f8*/ 	.short	0x010a
        /*11fa*/ 	.byte	0x3f
	.zero		1


	//   ....[31]....
        /*11fc*/ 	.word	0x0000a390
        /*1200*/ 	.word	0x00000016
        /*1204*/ 	.word	0x00031c00
        /*1208*/ 	.short	0x010a
        /*120a*/ 	.byte	0x3f
	.zero		1


	//   ....[32]....
        /*120c*/ 	.word	0x0000bbb0
        /*1210*/ 	.word	0x00000015
        /*1214*/ 	.word	0x00031c30
        /*1218*/ 	.short	0x010a
        /*121a*/ 	.byte	0x3f
	.zero		1


	//   ....[33]....
        /*121c*/ 	.word	0x0000bc20
        /*1220*/ 	.word	0x00000015
        /*1224*/ 	.word	0x00031c30
        /*1228*/ 	.short	0x010a
        /*122a*/ 	.byte	0x3f
	.zero		1


	//   ....[34]....
        /*122c*/ 	.word	0x0000f070
        /*1230*/ 	.word	0x00000010
        /*1234*/ 	.word	0x00000000
        /*1238*/ 	.short	0x0101
        /*123a*/ 	.byte	0x3f
	.zero		1


	//   ....[35]....
        /*123c*/ 	.word	0x00010040
        /*1240*/ 	.word	0x00000000
        /*1244*/ 	.word	0x00031c30
        /*1248*/ 	.short	0x010a
        /*124a*/ 	.byte	0x3f
	.zero		1


	//   ....[36]....
        /*124c*/ 	.word	0x00010090
        /*1250*/ 	.word	0x00000000
        /*1254*/ 	.word	0x00031c30
        /*1258*/ 	.short	0x010a
        /*125a*/ 	.byte	0x3f
	.zero		1


	//   ....[37]....
        /*125c*/ 	.word	0x00012530
        /*1260*/ 	.word	0x0000000e
        /*1264*/ 	.word	0x00031c50
        /*1268*/ 	.short	0x010a
        /*126a*/ 	.byte	0x3f
	.zero		1


	//   ....[38]....
        /*126c*/ 	.word	0x00012570
        /*1270*/ 	.word	0x0000000e
        /*1274*/ 	.word	0x00031c50
        /*1278*/ 	.short	0x010a
        /*127a*/ 	.byte	0x3f
	.zero		1


	//   ....[39]....
        /*127c*/ 	.word	0x00014350
        /*1280*/ 	.word	0x0000004b
        /*1284*/ 	.word	0x00000000
        /*1288*/ 	.short	0x0101
        /*128a*/ 	.byte	0x3f
	.zero		1


	//   ....[40]....
        /*128c*/ 	.word	0x00014370
        /*1290*/ 	.word	0x0000004a
        /*1294*/ 	.word	0x00000000
        /*1298*/ 	.short	0x0101
        /*129a*/ 	.byte	0x3f
	.zero		1


	//   ....[41]....
        /*129c*/ 	.word	0x00015310
        /*12a0*/ 	.word	0x00000000
        /*12a4*/ 	.word	0x00031c30
        /*12a8*/ 	.short	0x010a
        /*12aa*/ 	.byte	0x3f
	.zero		1


	//   ....[42]....
        /*12ac*/ 	.word	0x00015360
        /*12b0*/ 	.word	0x00000000
        /*12b4*/ 	.word	0x00031c30
        /*12b8*/ 	.short	0x010a
        /*12ba*/ 	.byte	0x3f
	.zero		1


	//   ....[43]....
        /*12bc*/ 	.word	0x00017800
        /*12c0*/ 	.word	0x0000000e
        /*12c4*/ 	.word	0x00031c50
        /*12c8*/ 	.short	0x010a
        /*12ca*/ 	.byte	0x3f
	.zero		1


	//   ....[44]....
        /*12cc*/ 	.word	0x00017850
        /*12d0*/ 	.word	0x0000000e
        /*12d4*/ 	.word	0x00031c50
        /*12d8*/ 	.short	0x010a
        /*12da*/ 	.byte	0x3f
	.zero		1


	//   ....[45]....
        /*12dc*/ 	.word	0x00018ae0
        /*12e0*/ 	.word	0x0000004a
        /*12e4*/ 	.word	0x00000000
        /*12e8*/ 	.short	0x0101
        /*12ea*/ 	.byte	0x3f
	.zero		1


	//   ....[46]....
        /*12ec*/ 	.word	0x00018b40
        /*12f0*/ 	.word	0x00000049
        /*12f4*/ 	.word	0x00000000
        /*12f8*/ 	.short	0x0101
        /*12fa*/ 	.byte	0x3f
	.zero		1


	//   ....[47]....
        /*12fc*/ 	.word	0x00019a10
        /*1300*/ 	.word	0x0000000a
        /*1304*/ 	.word	0x00031c50
        /*1308*/ 	.short	0x010a
        /*130a*/ 	.byte	0x3f
	.zero		1


	//   ....[48]....
        /*130c*/ 	.word	0x00019ac0
        /*1310*/ 	.word	0x0000000a
        /*1314*/ 	.word	0x00031c50
        /*1318*/ 	.short	0x010a
        /*131a*/ 	.byte	0x3f
	.zero		1


	//   ....[49]....
        /*131c*/ 	.word	0x0001a340
        /*1320*/ 	.word	0x0000000a
        /*1324*/ 	.word	0x00000000
        /*1328*/ 	.short	0x0101
        /*132a*/ 	.byte	0x3f
	.zero		1


	//   ....[50]....
        /*132c*/ 	.word	0x0001b6f0
        /*1330*/ 	.word	0x00000000
        /*1334*/ 	.word	0x00000000
        /*1338*/ 	.short	0x0101
        /*133a*/ 	.byte	0x3f
	.zero		1


	//   ....[51]....
        /*133c*/ 	.word	0x0001bbf0
        /*1340*/ 	.word	0x00000006
        /*1344*/ 	.word	0x00000000
        /*1348*/ 	.short	0x0101
        /*134a*/ 	.byte	0x3f
	.zero		1


	//   ....[52]....
        /*134c*/ 	.word	0x0001f070
        /*1350*/ 	.word	0x00000010
        /*1354*/ 	.word	0x00031c20
        /*1358*/ 	.short	0x010a
        /*135a*/ 	.byte	0x3f
	.zero		1


	//   ....[53]....
        /*135c*/ 	.word	0x0001f130
        /*1360*/ 	.word	0x00000009
        /*1364*/ 	.word	0x00031ca0
        /*1368*/ 	.short	0x010a
        /*136a*/ 	.byte	0x3f
	.zero		1


	//   ....[54]....
        /*136c*/ 	.word	0x0001f550
        /*1370*/ 	.word	0x00000009
        /*1374*/ 	.word	0x00031cc0
        /*1378*/ 	.short	0x010a
        /*137a*/ 	.byte	0x3f
	.zero		1


	//   ....[55]....
        /*137c*/ 	.word	0x0001faa0
        /*1380*/ 	.word	0x00000009
        /*1384*/ 	.word	0x00031ca0
        /*1388*/ 	.short	0x010a
        /*138a*/ 	.byte	0x3f
	.zero		1


	//   ....[56]....
        /*138c*/ 	.word	0x0001feb0
        /*1390*/ 	.word	0x00000009
        /*1394*/ 	.word	0x00031cc0
        /*1398*/ 	.short	0x010a
        /*139a*/ 	.byte	0x3f
	.zero		1


	//   ....[57]....
        /*139c*/ 	.word	0x00020f30
        /*13a0*/ 	.word	0x00000000
        /*13a4*/ 	.word	0x00031c40
        /*13a8*/ 	.short	0x010a
        /*13aa*/ 	.byte	0x3f
	.zero		1


	//   ....[58]....
        /*13ac*/ 	.word	0x00021e00
        /*13b0*/ 	.word	0x00000010
        /*13b4*/ 	.word	0x00031c00
        /*13b8*/ 	.short	0x0107
        /*13ba*/ 	.byte	0x3f
	.zero		1


	//   ....[59]....
        /*13bc*/ 	.word	0x00021ef0
        /*13c0*/ 	.word	0x00000010
        /*13c4*/ 	.word	0x00031c00
        /*13c8*/ 	.short	0x0101
        /*13ca*/ 	.byte	0x3f
	.zero		1


	//   ....[60]....
        /*13cc*/ 	.word	0x00021f10
        /*13d0*/ 	.word	0x00000010
        /*13d4*/ 	.word	0x00031c20
        /*13d8*/ 	.short	0x010a
        /*13da*/ 	.byte	0x3f
	.zero		1


	//   ....[61]....
        /*13dc*/ 	.word	0x000222b0
        /*13e0*/ 	.word	0x00000003
        /*13e4*/ 	.word	0x00031c40
        /*13e8*/ 	.short	0x010a
        /*13ea*/ 	.byte	0x3f
	.zero		1


	//   ....[62]....
        /*13ec*/ 	.word	0x00022720
        /*13f0*/ 	.word	0x00000002
        /*13f4*/ 	.word	0x00031c60
        /*13f8*/ 	.short	0x010a
        /*13fa*/ 	.byte	0x3f
	.zero		1


	//   ....[63]....
        /*13fc*/ 	.word	0x00022e80
        /*1400*/ 	.word	0x00000003
        /*1404*/ 	.word	0x00031c40
        /*1408*/ 	.short	0x010a
        /*140a*/ 	.byte	0x3f
	.zero		1


	//   ....[64]....
        /*140c*/ 	.word	0x000232f0
        /*1410*/ 	.word	0x00000002
        /*1414*/ 	.word	0x00031c60
        /*1418*/ 	.short	0x010a
        /*141a*/ 	.byte	0x3f
	.zero		1


	//   ....[65]....
        /*141c*/ 	.word	0x000239b0
        /*1420*/ 	.word	0x00000003
        /*1424*/ 	.word	0x00031c40
        /*1428*/ 	.short	0x010a
        /*142a*/ 	.byte	0x3f
	.zero		1


	//   ....[66]....
        /*142c*/ 	.word	0x00023e20
        /*1430*/ 	.word	0x00000002
        /*1434*/ 	.word	0x00031c60
        /*1438*/ 	.short	0x010a
        /*143a*/ 	.byte	0x3f
	.zero		1


	//   ....[67]....
        /*143c*/ 	.word	0x00024480
        /*1440*/ 	.word	0x00000000
        /*1444*/ 	.word	0x00031c60
        /*1448*/ 	.short	0x010a
        /*144a*/ 	.byte	0x3f
	.zero		1


	//   ....[68]....
        /*144c*/ 	.word	0x00025a30
        /*1450*/ 	.word	0x00000009
        /*1454*/ 	.word	0x00031c20
        /*1458*/ 	.short	0x010a
        /*145a*/ 	.byte	0x3f
	.zero		1


	//   ....[69]....
        /*145c*/ 	.word	0x00025bc0
        /*1460*/ 	.word	0x00000007
        /*1464*/ 	.word	0x00000000
        /*1468*/ 	.short	0x010a
        /*146a*/ 	.byte	0x3f
	.zero		1


	//   ....[70]....
        /*146c*/ 	.word	0x00025c30
        /*1470*/ 	.word	0x00000003
        /*1474*/ 	.word	0x00000000
        /*1478*/ 	.short	0x010a
        /*147a*/ 	.byte	0x3f
	.zero		1


	//   ....[71]....
        /*147c*/ 	.word	0x00025c90
        /*1480*/ 	.word	0x00000005
        /*1484*/ 	.word	0x00000000
        /*1488*/ 	.short	0x010a
        /*148a*/ 	.byte	0x3f
	.zero		1


	//   ....[72]....
        /*148c*/ 	.word	0x00025cc0
        /*1490*/ 	.word	0x00000003
        /*1494*/ 	.word	0x00000000
        /*1498*/ 	.short	0x010a
        /*149a*/ 	.byte	0x3f
	.zero		1


	//   ....[73]....
        /*149c*/ 	.word	0x00025d20
        /*14a0*/ 	.word	0x00000015
        /*14a4*/ 	.word	0x00031c90
        /*14a8*/ 	.short	0x010a
        /*14aa*/ 	.byte	0x3f
	.zero		1


	//   ....[74]....
        /*14ac*/ 	.word	0x00025d70
        /*14b0*/ 	.word	0x00000015
        /*14b4*/ 	.word	0x00031c90
        /*14b8*/ 	.short	0x010a
        /*14ba*/ 	.byte	0x3f
	.zero		1


	//   ....[75]....
        /*14bc*/ 	.word	0x00025dc0
        /*14c0*/ 	.word	0x00000015
        /*14c4*/ 	.word	0x00031c90
        /*14c8*/ 	.short	0x010a
        /*14ca*/ 	.byte	0x3f
	.zero		1


	//   ....[76]....
        /*14cc*/ 	.word	0x00025e10
        /*14d0*/ 	.word	0x00000015
        /*14d4*/ 	.word	0x00031cb0
        /*14d8*/ 	.short	0x010a
        /*14da*/ 	.byte	0x3f
	.zero		1


	//   ....[77]....
        /*14dc*/ 	.word	0x000260c0
        /*14e0*/ 	.word	0x00000016
        /*14e4*/ 	.word	0x00031c00
        /*14e8*/ 	.short	0x010a
        /*14ea*/ 	.byte	0x3f
	.zero		1


	//   ....[78]....
        /*14ec*/ 	.word	0x000262e0
        /*14f0*/ 	.word	0x00000016
        /*14f4*/ 	.word	0x00031c00
        /*14f8*/ 	.short	0x010a
        /*14fa*/ 	.byte	0x3f
	.zero		1


	//   ....[79]....
        /*14fc*/ 	.word	0x00026330
        /*1500*/ 	.word	0x00000015
        /*1504*/ 	.word	0x00031c30
        /*1508*/ 	.short	0x010a
        /*150a*/ 	.byte	0x3f
	.zero		1


	//   ....[80]....
        /*150c*/ 	.word	0x00026380
        /*1510*/ 	.word	0x00000000
        /*1514*/ 	.word	0x00031c30
        /*1518*/ 	.short	0x010a
        /*151a*/ 	.byte	0x3f
	.zero		1


	//   ....[81]....
        /*151c*/ 	.word	0x000263d0
        /*1520*/ 	.word	0x0000000e
        /*1524*/ 	.word	0x00031c50
        /*1528*/ 	.short	0x010a
        /*152a*/ 	.byte	0x3f
	.zero		1


	//   ....[82]....
        /*152c*/ 	.word	0x00026420
        /*1530*/ 	.word	0x00000000
        /*1534*/ 	.word	0x00031c30
        /*1538*/ 	.short	0x010a
        /*153a*/ 	.byte	0x3f
	.zero		1


	//   ....[83]....
        /*153c*/ 	.word	0x00026470
        /*1540*/ 	.word	0x0000000e
        /*1544*/ 	.word	0x00031c50
        /*1548*/ 	.short	0x010a
        /*154a*/ 	.byte	0x3f
	.zero		1


	//   ....[84]....
        /*154c*/ 	.word	0x000264c0
        /*1550*/ 	.word	0x0000000a
        /*1554*/ 	.word	0x00031c50
        /*1558*/ 	.short	0x010a
        /*155a*/ 	.byte	0x3f
	.zero		1


	//   ....[85]....
        /*155c*/ 	.word	0x00026c40
        /*1560*/ 	.word	0x00000010
        /*1564*/ 	.word	0x00031c20
        /*1568*/ 	.short	0x010a
        /*156a*/ 	.byte	0x3f
	.zero		1


	//   ....[86]....
        /*156c*/ 	.word	0x00026c90
        /*1570*/ 	.word	0x00000009
        /*1574*/ 	.word	0x00031ca0
        /*1578*/ 	.short	0x010a
        /*157a*/ 	.byte	0x3f
	.zero		1


	//   ....[87]....
        /*157c*/ 	.word	0x00026ce0
        /*1580*/ 	.word	0x00000009
        /*1584*/ 	.word	0x00031cc0
        /*1588*/ 	.short	0x010a
        /*158a*/ 	.byte	0x3f
	.zero		1


	//   ....[88]....
        /*158c*/ 	.word	0x00026d30
        /*1590*/ 	.word	0x00000009
        /*1594*/ 	.word	0x00031ca0
        /*1598*/ 	.short	0x010a
        /*159a*/ 	.byte	0x3f
	.zero		1


	//   ....[89]....
        /*159c*/ 	.word	0x00026d80
        /*15a0*/ 	.word	0x00000009
        /*15a4*/ 	.word	0x00031cc0
        /*15a8*/ 	.short	0x010a
        /*15aa*/ 	.byte	0x3f
	.zero		1


	//   ....[90]....
        /*15ac*/ 	.word	0x00026f20
        /*15b0*/ 	.word	0x00000000
        /*15b4*/ 	.word	0x00031c40
        /*15b8*/ 	.short	0x010a
        /*15ba*/ 	.byte	0x3f
	.zero		1


	//   ....[91]....
        /*15bc*/ 	.word	0x000277b0
        /*15c0*/ 	.word	0x00000010
        /*15c4*/ 	.word	0x00031c20
        /*15c8*/ 	.short	0x010a
        /*15ca*/ 	.byte	0x3f
	.zero		1


	//   ....[92]....
        /*15cc*/ 	.word	0x00027800
        /*15d0*/ 	.word	0x00000003
        /*15d4*/ 	.word	0x00031c40
        /*15d8*/ 	.short	0x010a
        /*15da*/ 	.byte	0x3f
	.zero		1


	//   ....[93]....
        /*15dc*/ 	.word	0x00027850
        /*15e0*/ 	.word	0x00000002
        /*15e4*/ 	.word	0x00031c60
        /*15e8*/ 	.short	0x010a
        /*15ea*/ 	.byte	0x3f
	.zero		1


	//   ....[94]....
        /*15ec*/ 	.word	0x000278a0
        /*15f0*/ 	.word	0x00000003
        /*15f4*/ 	.word	0x00031c40
        /*15f8*/ 	.short	0x010a
        /*15fa*/ 	.byte	0x3f
	.zero		1


	//   ....[95]....
        /*15fc*/ 	.word	0x000278f0
        /*1600*/ 	.word	0x00000002
        /*1604*/ 	.word	0x00031c60
        /*1608*/ 	.short	0x010a
        /*160a*/ 	.byte	0x3f
	.zero		1


	//   ....[96]....
        /*160c*/ 	.word	0x00027940
        /*1610*/ 	.word	0x00000003
        /*1614*/ 	.word	0x00031c40
        /*1618*/ 	.short	0x010a
        /*161a*/ 	.byte	0x3f
	.zero		1


	//   ....[97]....
        /*161c*/ 	.word	0x00027990
        /*1620*/ 	.word	0x00000002
        /*1624*/ 	.word	0x00031c60
        /*1628*/ 	.short	0x010a
        /*162a*/ 	.byte	0x3f
	.zero		1


	//   ....[98]....
        /*162c*/ 	.word	0x000279e0
        /*1630*/ 	.word	0x00000000
        /*1634*/ 	.word	0x00031c60
        /*1638*/ 	.short	0x010a
        /*163a*/ 	.byte	0x3f
	.zero		1


	//   ....[99]....
        /*163c*/ 	.word	0x00028430
        /*1640*/ 	.word	0x00000009
        /*1644*/ 	.word	0x00031c20
        /*1648*/ 	.short	0x010a
        /*164a*/ 	.byte	0x3f
	.zero		1


	//   ....[100]....
        /*164c*/ 	.word	0x000285d0
        /*1650*/ 	.word	0x00000007
        /*1654*/ 	.word	0x00000000
        /*1658*/ 	.short	0x010a
        /*165a*/ 	.byte	0x3f
	.zero		1


	//   ....[101]....
        /*165c*/ 	.word	0x00028620
        /*1660*/ 	.word	0x00000003
        /*1664*/ 	.word	0x00000000
        /*1668*/ 	.short	0x010a
        /*166a*/ 	.byte	0x3f
	.zero		1


	//   ....[102]....
        /*166c*/ 	.word	0x00028670
        /*1670*/ 	.word	0x00000005
        /*1674*/ 	.word	0x00000000
        /*1678*/ 	.short	0x010a
        /*167a*/ 	.byte	0x3f
	.zero		1


	//----- nvinfo : EIATTR_NUM_MBARRIERS
	.align		4
.L_1367:
        /*167c*/ 	.byte	0x03, 0x38
        /*167e*/ 	.short	0x0016


	//----- nvinfo : EIATTR_EXIT_INSTR_OFFSETS
	.align		4
        /*1680*/ 	.byte	0x04, 0x1c
        /*1682*/ 	.short	(.L_1369 - .L_1368)


	//   ....[0]....
.L_1368:
        /*1684*/ 	.word	0x00025d10


	//----- nvinfo : EIATTR_MAX_THREADS
	.align		4
.L_1369:
        /*1688*/ 	.byte	0x04, 0x05
        /*168a*/ 	.short	(.L_1371 - .L_1370)
.L_1370:
        /*168c*/ 	.word	0x00000200
        /*1690*/ 	.word	0x00000001
        /*1694*/ 	.word	0x00000001


	//----- nvinfo : EIATTR_CRS_STACK_SIZE
	.align		4
.L_1371:
        /*1698*/ 	.byte	0x04, 0x1e
        /*169a*/ 	.short	(.L_1373 - .L_1372)
.L_1372:
        /*169c*/ 	.word	0x00000000


	//----- nvinfo : EIATTR_CBANK_PARAM_SIZE
	.align		4
.L_1373:
        /*16a0*/ 	.byte	0x03, 0x19
        /*16a2*/ 	.short	0x0af0


	//----- nvinfo : EIATTR_PARAM_CBANK
	.align		4
        /*16a4*/ 	.byte	0x04, 0x0a
        /*16a6*/ 	.short	(.L_1375 - .L_1374)
	.align		4
.L_1374:
        /*16a8*/ 	.word	index@(.nv.constant0._ZN7cutlass13device_kernelIN5flash11enable_sm90INS1_16FlashAttnFwdSm90INS1_25CollectiveMainloopFwdSm90ILi2EN4cute5tupleIJNS5_1CILi1EEES8_S8_EEENS6_IJNS7_ILi192EEENS7_ILi144EEENS7_ILi96EEEEEELi96ENS_6half_tEfNS_4arch4Sm90ELb1ELb0ELb0ELb1ELb0ELb1ELb0ELb0ELb1ELb1ELb1ELb0EEENS1_21CollectiveEpilogueFwdINS6_IJSA_SC_SB_EEES9_SE_SG_Li384ELb1ELb1ELb1ELb0EEENS1_36VarlenDynamicPersistentTileSchedulerILi192ELi144ELi384ELi128ELb1ELb1ELb1ELb1ELb1ELb1EEEEEEEEEvNT_6ParamsE)
        /*16ac*/ 	.short	0x0210
        /*16ae*/ 	.short	0x0af0


	//----- nvinfo : EIATTR_SW_WAR
	.align		4
.L_1375:
        /*16b0*/ 	.byte	0x04, 0x36
        /*16b2*/ 	.short	(.L_1377 - .L_1376)
.L_1376:
        /*16b4*/ 	.word	0x00000008
.L_1377:


//--------------------- .nv.info._ZN7cutlass13device_kernelIN5flash11enable_sm90INS1_16FlashAttnFwdSm90INS1_25CollectiveMainloopFwdSm90ILi2EN4cute5tupleIJNS5_1CILi1EEES8_S8_EEENS6_IJNS7_ILi192EEESA_NS7_ILi64EEEEEELi64ENS_6half_tEfNS_4arch4Sm90ELb0ELb0ELb0ELb0ELb0ELb0ELb0ELb0ELb1ELb1ELb1ELb0EEENS1_21CollectiveEpilogueFwdINS6_IJSA_SB_SA_EEES9_SD_SF_Li384ELb0ELb1ELb1ELb0EEENS1_19SingleTileSchedulerILb0ELb1ELb1ELi192EEEEEEEEEvNT_6ParamsE --------------------------
	.section	.nv.info._ZN7cutlass13device_kernelIN5flash11enable_sm90INS1_16FlashAttnFwdSm90INS1_25CollectiveMainloopFwdSm90ILi2EN4cute5tupleIJNS5_1CILi1EEES8_S8_EEENS6_IJNS7_ILi192EEESA_NS7_ILi64EEEEEELi64ENS_6half_tEfNS_4arch4Sm90ELb0ELb0ELb0ELb0ELb0ELb0ELb0ELb0ELb1ELb1ELb1ELb0EEENS1_21CollectiveEpilogueFwdINS6_IJSA_SB_SA_EEES9_SD_SF_Li384ELb0ELb1ELb1ELb0EEENS1_19SingleTileSchedulerILb0ELb1ELb1ELi192EEEEEEEEEvNT_6ParamsE,"",@"SHT_CUDA_INFO"
	.sectionflags	@""
	.align	4


	//----- nvinfo : EIATTR_CUDA_API_VERSION
	.align		4
        /*0000*/ 	.byte	0x04, 0x37
        /*0002*/ 	.short	(.L_1379 - .L_1378)
.L_1378:
        /*0004*/ 	.word	0x00000082


	//----- nvinfo : EIATTR_KPARAM_INFO
	.align		4
.L_1379:
        /*0008*/ 	.byte	0x04, 0x17
        /*000a*/ 	.short	(.L_1381 - .L_1380)
.L_1380:
        /*000c*/ 	.word	0x00000000
        /*0010*/ 	.short	0x0000
        /*0012*/ 	.short	0x0070
        /*0014*/ 	.byte	0x00, 0xf0, 0x01, 0x28


	//----- nvinfo : EIATTR_SPARSE_MMA_MASK
	.align		4
.L_1381:
        /*0018*/ 	.byte	0x03, 0x50
        /*001a*/ 	.short	0x0000


	//----- nvinfo : EIATTR_MAXREG_COUNT
	.align		4
        /*001c*/ 	.byte	0x03, 0x1b
        /*001e*/ 	.short	0x0080


	//----- nvinfo : EIATTR_NUM_BARRIERS
	.align		4
        /*0020*/ 	.byte	0x02, 0x4c
        /*0022*/ 	.byte	0x10
	.zero		1


	//----- nvinfo : EIATTR_EXTERNS
	.align		4
        /*0024*/ 	.byte	0x04, 0x0f
        /*0026*/ 	.short	(.L_1383 - .L_1382)


	//   ....[0]....
	.align		4
.L_1382:
        /*0028*/ 	.word	index@(__assertfail)


	//----- nvinfo : EIATTR_ANNOTATIONS
	.align		4
.L_1383:
        /*002c*/ 	.byte	0x04, 0x55
        /*002e*/ 	.short	(.L_1385 - .L_1384)


	//   ....[0]....
.L_1384:
        /* <DEDUP_REMOVED lines=9> */


	//----- nvinfo : EIATTR_MERCURY_ISA_VERSION
	.align		4
.L_1385:
        /*00b0*/ 	.byte	0x03, 0x5f
        /*00b2*/ 	.short	0x0101


	//----- nvinfo : EIATTR_INT_WARP_WIDE_INSTR_OFFSETS
	.align		4
        /*00b4*/ 	.byte	0x04, 0x31
        /*00b6*/ 	.short	(.L_1387 - .L_1386)


	//   ....[0]....
.L_1386:
        /*00b8*/ 	.word	0x00000120


	//   ....[1]....
        /*00bc*/ 	.word	0x000001c0


	//   ....[2]....
        /*00c0*/ 	.word	0x00000230


	//----- nvinfo : EIATTR_COOP_GROUP_MASK_REGIDS
	.align		4
.L_1387:
        /*00c4*/ 	.byte	0x04, 0x29
        /*00c6*/ 	.short	(.L_1389 - .L_1388)


	//   ....[0]....
.L_1388:
        /*00c8*/ 	.word	0xffffffff


	//   ....[1]....
        /*00cc*/ 	.word	0xffffffff


	//   ....[2]....
        /*00d0*/ 	.word	0xffffffff


	//   ....[3]....
        /*00d4*/ 	.word	0xffffffff


	//   ....[4]....
        /*00d8*/ 	.word	0xffffffff


	//   ....[5]....
        /*00dc*/ 	.word	0xffffffff


	//   ....[6]....
        /*00e0*/ 	.word	0xffffffff


	//   ....[7]....
        /*00e4*/ 	.word	0xffffffff


	//   ....[8]....
        /*00e8*/ 	.word	0xffffffff


	//   ....[9]....
        /*00ec*/ 	.word	0xffffffff


	//   ....[10]....
        /*00f0*/ 	.word	0xffffffff


	//   ....[11]....
        /*00f4*/ 	.word	0xffffffff


	//   ....[12]....
        /*00f8*/ 	.word	0xffffffff


	//   ....[13]....
        /*00fc*/ 	.word	0xffffffff


	//   ....[14]....
        /*0100*/ 	.word	0xffffffff


	//   ....[15]....
        /*0104*/ 	.word	0xffffffff


	//   ....[16]....
        /*0108*/ 	.word	0xffffffff


	//   ....[17]....
        /*010c*/ 	.word	0xffffffff


	//   ....[18]....
        /*0110*/ 	.word	0xffffffff


	//   ....[19]....
        /*0114*/ 	.word	0xffffffff


	//   ....[20]....
        /*0118*/ 	.word	0xffffffff


	//   ....[21]....
        /*011c*/ 	.word	0xffffffff


	//   ....[22]....
        /*0120*/ 	.word	0xffffffff


	//   ....[23]....
        /*0124*/ 	.word	0xffffffff


	//   ....[24]....
        /*0128*/ 	.word	0xffffffff


	//   ....[25]....
        /*012c*/ 	.word	0xffffffff


	//   ....[26]....
        /*0130*/ 	.word	0xffffffff


	//   ....[27]....
        /*0134*/ 	.word	0xffffffff


	//   ....[28]....
        /*0138*/ 	.word	0xffffffff


	//   ....[29]....
        /*013c*/ 	.word	0xffffffff


	//   ....[30]....
        /*0140*/ 	.word	0xffffffff


	//   ....[31]....
        /*0144*/ 	.word	0xffffffff


	//   ....[32]....
        /*0148*/ 	.word	0xffffffff


	//   ....[33]....
        /*014c*/ 	.word	0xffffffff


	//   ....[34]....
        /*0150*/ 	.word	0xffffffff


	//   ....[35]....
        /*0154*/ 	.word	0xffffffff


	//   ....[36]....
        /*0158*/ 	.word	0xffffffff


	//   ....[37]....
        /*015c*/ 	.word	0xffffffff


	//   ....[38]....
        /*0160*/ 	.word	0xffffffff


	//   ....[39]....
        /*0164*/ 	.word	0xffffffff


	//   ....[40]....
        /*0168*/ 	.word	0xffffffff


	//   ....[41]....
        /*016c*/ 	.word	0xffffffff


	//   ....[42]....
        /*0170*/ 	.word	0xffffffff


	//   ....[43]....
        /*0174*/ 	.word	0xffffffff


	//   ....[44]....
        /*0178*/ 	.word	0xffffffff


	//   ....[45]....
        /*017c*/ 	.word	0xffffffff


	//   ....[46]....
        /*0180*/ 	.word	0xffffffff


	//   ....[47]....
        /*0184*/ 	.word	0xffffffff


	//   ....[48]....
        /*0188*/ 	.word	0xffffffff


	//   ....[49]....
        /*018c*/ 	.word	0xffffffff


	//   ....[50]....
        /*0190*/ 	.word	0xffffffff


	//   ....[51]....
        /*0194*/ 	.word	0xffffffff


	//   ....[52]....
        /*0198*/ 	.word	0xffffffff


	//   ....[53]....
        /*019c*/ 	.word	0xffffffff


	//   ....[54]....
        /*01a0*/ 	.word	0xffffffff


	//   ....[55]....
        /*01a4*/ 	.word	0xffffffff


	//   ....[56]....
        /*01a8*/ 	.word	0xffffffff


	//   ....[57]....
        /*01ac*/ 	.word	0x0500000f


	//   ....[58]....
        /*01b0*/ 	.word	0x0500000f


	//   ....[59]....
        /*01b4*/ 	.word	0x0500000f


	//   ....[60]....
        /*01b8*/ 	.word	0x0500000f


	//   ....[61]....
        /*01bc*/ 	.word	0x0500000f


	//   ....[62]....
        /*01c0*/ 	.word	0x0500000f


	//   ....[63]....
        /*01c4*/ 	.word	0x0500000f


	//   ....[64]....
        /*01c8*/ 	.word	0x0500000f


	//   ....[65]....
        /*01cc*/ 	.word	0x0500000f


	//   ....[66]....
        /*01d0*/ 	.word	0x0500000f


	//   ....[67]....
        /*01d4*/ 	.word	0x0500000f


	//   ....[68]....
        /*01d8*/ 	.word	0x0500000f


	//   ....[69]....
        /*01dc*/ 	.word	0x0500000f


	//   ....[70]....
        /*01e0*/ 	.word	0x0500000f


	//   ....[71]....
        /*01e4*/ 	.word	0x0500000f


	//   ....[72]....
        /*01e8*/ 	.word	0x0500000f


	//   ....[73]....
        /*01ec*/ 	.word	0x0500000f


	//   ....[74]....
        /*01f0*/ 	.word	0x0500000f


	//   ....[75]....
        /*01f4*/ 	.word	0x0500000f


	//   ....[76]....
        /*01f8*/ 	.word	0x0500000f


	//   ....[77]....
        /*01fc*/ 	.word	0x0500000f


	//   ....[78]....
        /*0200*/ 	.word	0x0500000f


	//   ....[79]....
        /*0204*/ 	.word	0x0500000f


	//   ....[80]....
        /*0208*/ 	.word	0x0500000f


	//   ....[81]....
        /*020c*/ 	.word	0x0500000f


	//   ....[82]....
        /*0210*/ 	.word	0x0500000f


	//----- nvinfo : EIATTR_COOP_GROUP_INSTR_OFFSETS
	.align		4
.L_1389:
        /*0214*/ 	.byte	0x04, 0x28
        /*0216*/ 	.short	(.L_1391 - .L_1390)


	//   ....[0]....
.L_1390:
        /*0218*/ 	.word	0x00000060


	//   ....[1]....
        /*021c*/ 	.word	0x00000130


	//   ....[2]....
        /*0220*/ 	.word	0x000001e0


	//   ....[3]....
        /*0224*/ 	.word	0x000003a0


	//   ....[4]....
        /*0228*/ 	.word	0x00000500


	//   ....[5]....
        /*022c*/ 	.word	0x00000620


	//   ....[6]....
        /*0230*/ 	.word	0x00000780


	//   ....[7]....
        /*0234*/ 	.word	0x00000f80


	//   ....[8]....
        /*0238*/ 	.word	0x00002220


	//   ....[9]....
        /*023c*/ 	.word	0x000022f0


	//   ....[10]....
        /*0240*/ 	.word	0x00002ae0


	//   ....[11]....
        /*0244*/ 	.word	0x00002b40


	//   ....[12]....
        /*0248*/ 	.word	0x00004010


	//   ....[13]....
        /*024c*/ 	.word	0x00004d60


	//   ....[14]....
        /*0250*/ 	.word	0x00004db0


	//   ....[15]....
        /*0254*/ 	.word	0x00004de0


	//   ....[16]....
        /*0258*/ 	.word	0x00004e30


	//   ....[17]....
        /*025c*/ 	.word	0x00006be0


	//   ....[18]....
        /*0260*/ 	.word	0x00006d20


	//   ....[19]....
        /*0264*/ 	.word	0x00006dd0


	//   ....[20]....
        /*0268*/ 	.word	0x00006e40


	//   ....[21]....
        /*026c*/ 	.word	0x00006ec0


	//   ....[22]....
        /*0270*/ 	.word	0x00007db0


	//   ....[23]....
        /*0274*/ 	.word	0x00007dc0


	//   ....[24]....
        /*0278*/ 	.word	0x00007dd0


	//   ....[25]....
        /*027c*/ 	.word	0x00007de0


	//   ....[26]....
        /*0280*/ 	.word	0x00007ec0


	//   ....[27]....
        /*0284*/ 	.word	0x00007ed0


	//   ....[28]....
        /*0288*/ 	.word	0x00008200


	//   ....[29]....
        /*028c*/ 	.word	0x00008210


	//   ....[30]....
        /*0290*/ 	.word	0x00008920


	//   ....[31]....
        /*0294*/ 	.word	0x000092e0


	//   ....[32]....
        /*0298*/ 	.word	0x00009ce0


	//   ....[33]....
        /*029c*/ 	.word	0x00009cf0


	//   ....[34]....
        /*02a0*/ 	.word	0x00009d00


	//   ....[35]....
        /*02a4*/ 	.word	0x00009d20


	//   ....[36]....
        /*02a8*/ 	.word	0x00009d90


	//   ....[37]....
        /*02ac*/ 	.word	0x00009df0


	//   ....[38]....
        /*02b0*/ 	.word	0x00009e00


	//   ....[39]....
        /*02b4*/ 	.word	0x00009e60


	//   ....[40]....
        /*02b8*/ 	.word	0x00009e90


	//   ....[41]....
        /*02bc*/ 	.word	0x00009ef0


	//   ....[42]....
        /*02c0*/ 	.word	0x00009f10


	//   ....[43]....
        /*02c4*/ 	.word	0x00009f50


	//   ....[44]....
        /*02c8*/ 	.word	0x00009f70


	//   ....[45]....
        /*02cc*/ 	.word	0x00009ff0


	//   ....[46]....
        /*02d0*/ 	.word	0x0000a010


	//   ....[47]....
        /*02d4*/ 	.word	0x0000a040


	//   ....[48]....
        /*02d8*/ 	.word	0x0000a070


	//   ....[49]....
        /*02dc*/ 	.word	0x0000a0b0


	//   ....[50]....
        /*02e0*/ 	.word	0x0000a100


	//   ....[51]....
        /*02e4*/ 	.word	0x0000a130


	//   ....[52]....
        /*02e8*/ 	.word	0x0000a150


	//   ....[53]....
        /*02ec*/ 	.word	0x0000a170


	//   ....[54]....
        /*02f0*/ 	.word	0x0000a1c0


	//   ....[55]....
        /*02f4*/ 	.word	0x0000a220


	//   ....[56]....
        /*02f8*/ 	.word	0x0000bab0


	//   ....[57]....
        /*02fc*/ 	.word	0x0000bf20


	//   ....[58]....
        /*0300*/ 	.word	0x0000c090


	//   ....[59]....
        /*0304*/ 	.word	0x0000c0e0


	//   ....[60]....
        /*0308*/ 	.word	0x0000c200


	//   ....[61]....
        /*030c*/ 	.word	0x0000c250


	//   ....[62]....
        /*0310*/ 	.word	0x0000c2e0


	//   ....[63]....
        /*0314*/ 	.word	0x0000c390


	//   ....[64]....
        /*0318*/ 	.word	0x0000c420


	//   ....[65]....
        /*031c*/ 	.word	0x0000c4c0


	//   ....[66]....
        /*0320*/ 	.word	0x0000c550


	//   ....[67]....
        /*0324*/ 	.word	0x0000c600


	//   ....[68]....
        /*0328*/ 	.word	0x0000c690


	//   ....[69]....
        /*032c*/ 	.word	0x0000c730


	//   ....[70]....
        /*0330*/ 	.word	0x0000c7c0


	//   ....[71]....
        /*0334*/ 	.word	0x0000c880


	//   ....[72]....
        /*0338*/ 	.word	0x0000c8e0


	//   ....[73]....
        /*033c*/ 	.word	0x0000c9a0


	//   ....[74]....
        /*0340*/ 	.word	0x0000ca10


	//   ....[75]....
        /*0344*/ 	.word	0x0000cae0


	//   ....[76]....
        /*0348*/ 	.word	0x0000cb40


	//   ....[77]....
        /*034c*/ 	.word	0x0000cc20


	//   ....[78]....
        /*0350*/ 	.word	0x0000cc80


	//   ....[79]....
        /*0354*/ 	.word	0x0000cd40


	//   ....[80]....
        /*0358*/ 	.word	0x0000cda0


	//   ....[81]....
        /*035c*/ 	.word	0x0000ce60


	//   ....[82]....
        /*0360*/ 	.word	0x0000d230


	//----- nvinfo : EIATTR_REG_RECONFIG
	.align		4
.L_1391:
        /*0364*/ 	.byte	0x01, 0x54
	.zero		2


	//----- nvinfo : EIATTR_SYSCALL_OFFSETS
	.align		4
        /*0368*/ 	.byte	0x04, 0x46
        /*036a*/ 	.short	(.L_1393 - .L_1392)


	//   ....[0]....
.L_1392:
        /*036c*/ 	.word	0x000010e0


	//   ....[1]....
        /*0370*/ 	.word	0x00008f90


	//   ....[2]....
        /*0374*/ 	.word	0x000090d0


	//   ....[3]....
        /*0378*/ 	.word	0x000091c0


	//   ....[4]....
        /*037c*/ 	.word	0x00009860


	//----- nvinfo : EIATTR_MBARRIER_INSTR_OFFSETS
	.align		4
.L_1393:
        /*0380*/ 	.byte	0x04, 0x39
        /*0382*/ 	.short	(.L_1395 - .L_1394)


	//   ....[0]....
.L_1394:
        /*0384*/ 	.word	0x00000250
        /*0388*/ 	.word	0x000000ff
        /*038c*/ 	.word	0x00030800
        /*0390*/ 	.short	0x0100
        /*0392*/ 	.byte	0x08
	.zero		1


	//   ....[1]....
        /*0394*/ 	.word	0x00000260
        /*0398*/ 	.word	0x000000ff
        /*039c*/ 	.word	0x00030820
        /*03a0*/ 	.short	0x0100
        /*03a2*/ 	.byte	0x08
	.zero		1


	//   ....[2]....
        /*03a4*/ 	.word	0x00000350
        /*03a8*/ 	.word	0x000000ff
        /*03ac*/ 	.word	0x00030830
        /*03b0*/ 	.short	0x0100
        /*03b2*/ 	.byte	0x08
	.zero		1


	//   ....[3]....
        /*03b4*/ 	.word	0x00000360
        /*03b8*/ 	.word	0x000000ff
        /*03bc*/ 	.word	0x00030840
        /*03c0*/ 	.short	0x0100
        /*03c2*/ 	.byte	0x08
	.zero		1


	//   ....[4]....
        /*03c4*/ 	.word	0x00000370
        /*03c8*/ 	.word	0x000000ff
        /*03cc*/ 	.word	0x00030838
        /*03d0*/ 	.short	0x0100
        /*03d2*/ 	.byte	0x08
	.zero		1


	//   ....[5]....
        /*03d4*/ 	.word	0x00000380
        /*03d8*/ 	.word	0x000000ff
        /*03dc*/ 	.word	0x00030848
        /*03e0*/ 	.short	0x0100
        /*03e2*/ 	.byte	0x08
	.zero		1


	//   ....[6]....
        /*03e4*/ 	.word	0x000004b0
        /*03e8*/ 	.word	0x000000ff
        /*03ec*/ 	.word	0x00030850
        /*03f0*/ 	.short	0x0100
        /*03f2*/ 	.byte	0x08
	.zero		1


	//   ....[7]....
        /*03f4*/ 	.word	0x000004c0
        /*03f8*/ 	.word	0x000000ff
        /*03fc*/ 	.word	0x00030860
        /*0400*/ 	.short	0x0100
        /*0402*/ 	.byte	0x08
	.zero		1


	//   ....[8]....
        /*0404*/ 	.word	0x000004d0
        /*0408*/ 	.word	0x000000ff
        /*040c*/ 	.word	0x00030858
        /*0410*/ 	.short	0x0100
        /*0412*/ 	.byte	0x08
	.zero		1


	//   ....[9]....
        /*0414*/ 	.word	0x000004e0
        /*0418*/ 	.word	0x000000ff
        /*041c*/ 	.word	0x00030868
        /*0420*/ 	.short	0x0100
        /*0422*/ 	.byte	0x08
	.zero		1


	//   ....[10]....
        /*0424*/ 	.word	0x000005d0
        /*0428*/ 	.word	0x000000ff
        /*042c*/ 	.word	0x00030870
        /*0430*/ 	.short	0x0100
        /*0432*/ 	.byte	0x06
	.zero		1


	//   ....[11]....
        /*0434*/ 	.word	0x000005e0
        /*0438*/ 	.word	0x000000ff
        /*043c*/ 	.word	0x00030880
        /*0440*/ 	.short	0x0100
        /*0442*/ 	.byte	0x06
	.zero		1


	//   ....[12]....
        /*0444*/ 	.word	0x000005f0
        /*0448*/ 	.word	0x000000ff
        /*044c*/ 	.word	0x00030878
        /*0450*/ 	.short	0x0100
        /*0452*/ 	.byte	0x06
	.zero		1


	//   ....[13]....
        /*0454*/ 	.word	0x00000600
        /*0458*/ 	.word	0x000000ff
        /*045c*/ 	.word	0x00030888
        /*0460*/ 	.short	0x0100
        /*0462*/ 	.byte	0x06
	.zero		1


	//   ....[14]....
        /*0464*/ 	.word	0x00000730
        /*0468*/ 	.word	0x000000ff
        /*046c*/ 	.word	0x00030890
        /*0470*/ 	.short	0x0100
        /*0472*/ 	.byte	0x08
	.zero		1


	//   ....[15]....
        /*0474*/ 	.word	0x00000740
        /*0478*/ 	.word	0x000000ff
        /*047c*/ 	.word	0x000308a0
        /*0480*/ 	.short	0x0100
        /*0482*/ 	.byte	0x08
	.zero		1


	//   ....[16]....
        /*0484*/ 	.word	0x00000750
        /*0488*/ 	.word	0x000000ff
        /*048c*/ 	.word	0x00030898
        /*0490*/ 	.short	0x0100
        /*0492*/ 	.byte	0x08
	.zero		1


	//   ....[17]....
        /*0494*/ 	.word	0x00000760
        /*0498*/ 	.word	0x000000ff
        /*049c*/ 	.word	0x000308a8
        /*04a0*/ 	.short	0x0100
        /*04a2*/ 	.byte	0x08
	.zero		1


	//   ....[18]....
        /*04a4*/ 	.word	0x00000890
        /*04a8*/ 	.word	0x000000ff
        /*04ac*/ 	.word	0x000308b0
        /*04b0*/ 	.short	0x0100
        /*04b2*/ 	.byte	0x08
	.zero		1


	//   ....[19]....
        /*04b4*/ 	.word	0x000008a0
        /*04b8*/ 	.word	0x000000ff
        /*04bc*/ 	.word	0x000308c0
        /*04c0*/ 	.short	0x0100
        /*04c2*/ 	.byte	0x08
	.zero		1


	//   ....[20]....
        /*04c4*/ 	.word	0x000008b0
        /*04c8*/ 	.word	0x000000ff
        /*04cc*/ 	.word	0x000308b8
        /*04d0*/ 	.short	0x0100
        /*04d2*/ 	.byte	0x08
	.zero		1


	//   ....[21]....
        /*04d4*/ 	.word	0x000008c0
        /*04d8*/ 	.word	0x000000ff
        /*04dc*/ 	.word	0x000308c8
        /*04e0*/ 	.short	0x0100
        /*04e2*/ 	.byte	0x08
	.zero		1


	//   ....[22]....
        /*04e4*/ 	.word	0x00001110
        /*04e8*/ 	.word	0x000000ff
        /*04ec*/ 	.word	0x00030800
        /*04f0*/ 	.short	0x010a
        /*04f2*/ 	.byte	0x24
	.zero		1


	//   ....[23]....
        /*04f4*/ 	.word	0x00001160
        /*04f8*/ 	.word	0x000000ff
        /*04fc*/ 	.word	0x00030830
        /*0500*/ 	.short	0x010a
        /*0502*/ 	.byte	0x24
	.zero		1


	//   ....[24]....
        /*0504*/ 	.word	0x00001240
        /*0508*/ 	.word	0x000000ff
        /*050c*/ 	.word	0x00030830
        /*0510*/ 	.short	0x010a
        /*0512*/ 	.byte	0x24
	.zero		1


	//   ....[25]....
        /*0514*/ 	.word	0x00002f80
        /*0518*/ 	.word	0x0000000a
        /*051c*/ 	.word	0x00000000
        /*0520*/ 	.short	0x0101
        /*0522*/ 	.byte	0x3f
	.zero		1


	//   ....[26]....
        /*0524*/ 	.word	0x00004280
        /*0528*/ 	.word	0x00000003
        /*052c*/ 	.word	0x00030830
        /*0530*/ 	.short	0x010a
        /*0532*/ 	.byte	0x3f
	.zero		1


	//   ....[27]....
        /*0534*/ 	.word	0x000042c0
        /*0538*/ 	.word	0x00000003
        /*053c*/ 	.word	0x00030830
        /*0540*/ 	.short	0x010a
        /*0542*/ 	.byte	0x3f
	.zero		1


	//   ....[28]....
        /*0544*/ 	.word	0x000044f0
        /*0548*/ 	.word	0x000000ff
        /*054c*/ 	.word	0x00030850
        /*0550*/ 	.short	0x010a
        /*0552*/ 	.byte	0x05
	.zero		1


	//   ....[29]....
        /*0554*/ 	.word	0x00004530
        /*0558*/ 	.word	0x000000ff
        /*055c*/ 	.word	0x00030850
        /*0560*/ 	.short	0x010a
        /*0562*/ 	.byte	0x05
	.zero		1


	//   ....[30]....
        /*0564*/ 	.word	0x000052b0
        /*0568*/ 	.word	0x00000004
        /*056c*/ 	.word	0x00000000
        /*0570*/ 	.short	0x0101
        /*0572*/ 	.byte	0x3f
	.zero		1


	//   ....[31]....
        /*0574*/ 	.word	0x000052e0
        /*0578*/ 	.word	0x0000000f
        /*057c*/ 	.word	0x00000000
        /*0580*/ 	.short	0x0101
        /*0582*/ 	.byte	0x3f
	.zero		1


	//   ....[32]....
        /*0584*/ 	.word	0x00006c50
        /*0588*/ 	.word	0x0000000b
        /*058c*/ 	.word	0x00030850
        /*0590*/ 	.short	0x010a
        /*0592*/ 	.byte	0x3f
	.zero		1


	//   ....[33]....
        /*0594*/ 	.word	0x00006c90
        /*0598*/ 	.word	0x0000000b
        /*059c*/ 	.word	0x00030850
        /*05a0*/ 	.short	0x010a
        /*05a2*/ 	.byte	0x3f
	.zero		1


	//   ....[34]....
        /*05a4*/ 	.word	0x00007430
        /*05a8*/ 	.word	0x00000009
        /*05ac*/ 	.word	0x00000000
        /*05b0*/ 	.short	0x0101
        /*05b2*/ 	.byte	0x3f
	.zero		1


	//   ....[35]....
        /*05b4*/ 	.word	0x00007e80
        /*05b8*/ 	.word	0x000000ff
        /*05bc*/ 	.word	0x00000000
        /*05c0*/ 	.short	0x0101
        /*05c2*/ 	.byte	0x04
	.zero		1


	//   ....[36]....
        /*05c4*/ 	.word	0x000094e0
        /*05c8*/ 	.word	0x000000ff
        /*05cc*/ 	.word	0x00030840
        /*05d0*/ 	.short	0x010a
        /*05d2*/ 	.byte	0x26
	.zero		1


	//   ....[37]....
        /*05d4*/ 	.word	0x0000a340
        /*05d8*/ 	.word	0x000000ff
        /*05dc*/ 	.word	0x00030800
        /*05e0*/ 	.short	0x0107
        /*05e2*/ 	.byte	0x26
	.zero		1


	//   ....[38]....
        /*05e4*/ 	.word	0x0000a380
        /*05e8*/ 	.word	0x000000ff
        /*05ec*/ 	.word	0x00030800
        /*05f0*/ 	.short	0x0101
        /*05f2*/ 	.byte	0x26
	.zero		1


	//   ....[39]....
        /*05f4*/ 	.word	0x0000a3b0
        /*05f8*/ 	.word	0x000000ff
        /*05fc*/ 	.word	0x00030820
        /*0600*/ 	.short	0x010a
        /*0602*/ 	.byte	0x26
	.zero		1


	//   ....[40]....
        /*0604*/ 	.word	0x0000a700
        /*0608*/ 	.word	0x000000ff
        /*060c*/ 	.word	0x00030848
        /*0610*/ 	.short	0x010a
        /*0612*/ 	.byte	0x26
	.zero		1


	//   ....[41]....
        /*0614*/ 	.word	0x0000a8f0
        /*0618*/ 	.word	0x000000ff
        /*061c*/ 	.word	0x00030860
        /*0620*/ 	.short	0x010a
        /*0622*/ 	.byte	0x26
	.zero		1


	//   ....[42]....
        /*0624*/ 	.word	0x0000acd0
        /*0628*/ 	.word	0x000000ff
        /*062c*/ 	.word	0x00030840
        /*0630*/ 	.short	0x010a
        /*0632*/ 	.byte	0x26
	.zero		1


	//   ....[43]....
        /*0634*/ 	.word	0x0000aef0
        /*0638*/ 	.word	0x000000ff
        /*063c*/ 	.word	0x00030868
        /*0640*/ 	.short	0x010a
        /*0642*/ 	.byte	0x26
	.zero		1


	//   ....[44]....
        /*0644*/ 	.word	0x0000b310
        /*0648*/ 	.word	0x000000ff
        /*064c*/ 	.word	0x00030848
        /*0650*/ 	.short	0x010a
        /*0652*/ 	.byte	0x26
	.zero		1


	//   ....[45]....
        /*0654*/ 	.word	0x0000b510
        /*0658*/ 	.word	0x000000ff
        /*065c*/ 	.word	0x00030860
        /*0660*/ 	.short	0x010a
        /*0662*/ 	.byte	0x26
	.zero		1


	//   ....[46]....
        /*0664*/ 	.word	0x0000b7b0
        /*0668*/ 	.word	0x00000003
        /*066c*/ 	.word	0x00030860
        /*0670*/ 	.short	0x010a
        /*0672*/ 	.byte	0x3f
	.zero		1


	//   ....[47]....
        /*0674*/ 	.word	0x0000ba70
        /*0678*/ 	.word	0x00000007
        /*067c*/ 	.word	0x00030820
        /*0680*/ 	.short	0x010a
        /*0682*/ 	.byte	0x3f
	.zero		1


	//   ....[48]....
        /*0684*/ 	.word	0x0000bbb0
        /*0688*/ 	.word	0x00000005
        /*068c*/ 	.word	0x00000000
        /*0690*/ 	.short	0x010a
        /*0692*/ 	.byte	0x3f
	.zero		1


	//   ....[49]....
        /*0694*/ 	.word	0x0000bc20
        /*0698*/ 	.word	0x00000003
        /*069c*/ 	.word	0x00000000
        /*06a0*/ 	.short	0x010a
        /*06a2*/ 	.byte	0x3f
	.zero		1


	//   ....[50]....
        /*06a4*/ 	.word	0x0000bc80
        /*06a8*/ 	.word	0x00000005
        /*06ac*/ 	.word	0x00000000
        /*06b0*/ 	.short	0x010a
        /*06b2*/ 	.byte	0x3f
	.zero		1


	//   ....[51]....
        /*06b4*/ 	.word	0x0000bcb0
        /*06b8*/ 	.word	0x00000003
        /*06bc*/ 	.word	0x00000000
        /*06c0*/ 	.short	0x010a
        /*06c2*/ 	.byte	0x3f
	.zero		1


	//   ....[52]....
        /*06c4*/ 	.word	0x0000bd20
        /*06c8*/ 	.word	0x00000003
        /*06cc*/ 	.word	0x00030800
        /*06d0*/ 	.short	0x010a
        /*06d2*/ 	.byte	0x3f
	.zero		1


	//   ....[53]....
        /*06d4*/ 	.word	0x0000bd80
        /*06d8*/ 	.word	0x00000003
        /*06dc*/ 	.word	0x00030830
        /*06e0*/ 	.short	0x010a
        /*06e2*/ 	.byte	0x3f
	.zero		1


	//   ....[54]....
        /*06e4*/ 	.word	0x0000bdd0
        /*06e8*/ 	.word	0x00000003
        /*06ec*/ 	.word	0x00030830
        /*06f0*/ 	.short	0x010a
        /*06f2*/ 	.byte	0x3f
	.zero		1


	//   ....[55]....
        /*06f4*/ 	.word	0x0000be30
        /*06f8*/ 	.word	0x00000003
        /*06fc*/ 	.word	0x00030850
        /*0700*/ 	.short	0x010a
        /*0702*/ 	.byte	0x3f
	.zero		1


	//   ....[56]....
        /*0704*/ 	.word	0x0000be80
        /*0708*/ 	.word	0x0000000b
        /*070c*/ 	.word	0x00030850
        /*0710*/ 	.short	0x010a
        /*0712*/ 	.byte	0x3f
	.zero		1


	//   ....[57]....
        /*0714*/ 	.word	0x0000bfe0
        /*0718*/ 	.word	0x00000003
        /*071c*/ 	.word	0x00030840
        /*0720*/ 	.short	0x010a
        /*0722*/ 	.byte	0x3f
	.zero		1


	//   ....[58]....
        /*0724*/ 	.word	0x0000cea0
        /*0728*/ 	.word	0x00000003
        /*072c*/ 	.word	0x00030820
        /*0730*/ 	.short	0x010a
        /*0732*/ 	.byte	0x3f
	.zero		1


	//   ....[59]....
        /*0734*/ 	.word	0x0000cf00
        /*0738*/ 	.word	0x00000003
        /*073c*/ 	.word	0x00030848
        /*0740*/ 	.short	0x010a
        /*0742*/ 	.byte	0x3f
	.zero		1


	//   ....[60]....
        /*0744*/ 	.word	0x0000cf60
        /*0748*/ 	.word	0x00000003
        /*074c*/ 	.word	0x00030860
        /*0750*/ 	.short	0x010a
        /*0752*/ 	.byte	0x3f
	.zero		1


	//   ....[61]....
        /*0754*/ 	.word	0x0000cfc0
        /*0758*/ 	.word	0x00000003
        /*075c*/ 	.word	0x00030840
        /*0760*/ 	.short	0x010a
        /*0762*/ 	.byte	0x3f
	.zero		1


	//   ....[62]....
        /*0764*/ 	.word	0x0000d020
        /*0768*/ 	.word	0x00000003
        /*076c*/ 	.word	0x00030868
        /*0770*/ 	.short	0x010a
        /*0772*/ 	.byte	0x3f
	.zero		1


	//   ....[63]....
        /*0774*/ 	.word	0x0000d080
        /*0778*/ 	.word	0x00000002
        /*077c*/ 	.word	0x00030848
        /*0780*/ 	.short	0x010a
        /*0782*/ 	.byte	0x3f
	.zero		1


	//   ....[64]....
        /*0784*/ 	.word	0x0000d0e0
        /*0788*/ 	.word	0x00000002
        /*078c*/ 	.word	0x00030860
        /*0790*/ 	.short	0x010a
        /*0792*/ 	.byte	0x3f
	.zero		1


	//   ....[65]....
        /*0794*/ 	.word	0x0000d130
        /*0798*/ 	.word	0x00000003
        /*079c*/ 	.word	0x00030860
        /*07a0*/ 	.short	0x010a
        /*07a2*/ 	.byte	0x3f
	.zero		1


	//   ....[66]....
        /*07a4*/ 	.word	0x0000d180
        /*07a8*/ 	.word	0x00000007
        /*07ac*/ 	.word	0x00030820
        /*07b0*/ 	.short	0x010a
        /*07b2*/ 	.byte	0x3f
	.zero		1


	//   ....[67]....
        /*07b4*/ 	.word	0x0000d2f0
        /*07b8*/ 	.word	0x00000005
        /*07bc*/ 	.word	0x00000000
        /*07c0*/ 	.short	0x010a
        /*07c2*/ 	.byte	0x3f
	.zero		1


	//   ....[68]....
        /*07c4*/ 	.word	0x0000d340
        /*07c8*/ 	.word	0x00000003
        /*07cc*/ 	.word	0x00000000
        /*07d0*/ 	.short	0x010a
        /*07d2*/ 	.byte	0x3f
	.zero		1


	//   ....[69]....
        /*07d4*/ 	.word	0x0000d390
        /*07d8*/ 	.word	0x00000005
        /*07dc*/ 	.word	0x00000000
        /*07e0*/ 	.short	0x010a
        /*07e2*/ 	.byte	0x3f
	.zero		1


	//----- nvinfo : EIATTR_NUM_MBARRIERS
	.align		4
.L_1395:
        /*07e4*/ 	.byte	0x03, 0x38
        /*07e6*/ 	.short	0x0016


	//----- nvinfo : EIATTR_EXIT_INSTR_OFFSETS
	.align		4
        /*07e8*/ 	.byte	0x04, 0x1c
        /*07ea*/ 	.short	(.L_1397 - .L_1396)


	//   ....[0]....
.L_1396:
        /*07ec*/ 	.word	0x0000bd00


	//----- nvinfo : EIATTR_MAX_THREADS
	.align		4
.L_1397:
        /*07f0*/ 	.byte	0x04, 0x05
        /*07f2*/ 	.short	(.L_1399 - .L_1398)
.L_1398:
        /*07f4*/ 	.word	0x00000200
        /*07f8*/ 	.word	0x00000001
        /*07fc*/ 	.word	0x00000001


	//----- nvinfo : EIATTR_CRS_STACK_SIZE
	.align		4
.L_1399:
        /*0800*/ 	.byte	0x04, 0x1e
        /*0802*/ 	.short	(.L_1401 - .L_1400)
.L_1400:
        /*0804*/ 	.word	0x00000000


	//----- nvinfo : EIATTR_CBANK_PARAM_SIZE
	.align		4
.L_1401:
        /*0808*/ 	.byte	0x03, 0x19
        /*080a*/ 	.short	0x0a70


	//----- nvinfo : EIATTR_PARAM_CBANK
	.align		4
        /*080c*/ 	.byte	0x04, 0x0a
        /*080e*/ 	.short	(.L_1403 - .L_1402)
	.align		4
.L_1402:
        /*0810*/ 	.word	index@(.nv.constant0._ZN7cutlass13device_kernelIN5flash11enable_sm90INS1_16FlashAttnFwdSm90INS1_25CollectiveMainloopFwdSm90ILi2EN4cute5tupleIJNS5_1CILi1EEES8_S8_EEENS6_IJNS7_ILi192EEESA_NS7_ILi64EEEEEELi64ENS_6half_tEfNS_4arch4Sm90ELb0ELb0ELb0ELb0ELb0ELb0ELb0ELb0ELb1ELb1ELb1ELb0EEENS1_21CollectiveEpilogueFwdINS6_IJSA_SB_SA_EEES9_SD_SF_Li384ELb0ELb1ELb1ELb0EEENS1_19SingleTileSchedulerILb0ELb1ELb1ELi192EEEEEEEEEvNT_6ParamsE)
        /*0814*/ 	.short	0x0210
        /*0816*/ 	.short	0x0a70


	//----- nvinfo : EIATTR_SW_WAR
	.align		4
.L_1403:
        /*0818*/ 	.byte	0x04, 0x36
        /*081a*/ 	.short	(.L_1405 - .L_1404)
.L_1404:
        /*081c*/ 	.word	0x00000008
.L_1405:


//--------------------- .nv.info._ZN7cutlass13device_kernelIN5flash11enable_sm90INS1_16FlashAttnFwdSm90INS1_25CollectiveMainloopFwdSm90ILi2EN4cute5tupleIJNS5_1CILi1EEES8_S8_EEENS6_IJNS7_ILi192EEESA_NS7_ILi64EEEEEELi64ENS_6half_tEfNS_4arch4Sm90ELb0ELb0ELb0ELb1ELb0ELb0ELb0ELb0ELb1ELb1ELb1ELb0EEENS1_21CollectiveEpilogueFwdINS6_IJSA_SB_SA_EEES9_SD_SF_Li384ELb1ELb1ELb1ELb0EEENS1_36VarlenDynamicPersistentTileSchedulerILi192ELi192ELi384ELi128ELb1ELb1ELb1ELb0ELb1ELb1EEEEEEEEEvNT_6ParamsE --------------------------
	.section	.nv.info._ZN7cutlass13device_kernelIN5flash11enable_sm90INS1_16FlashAttnFwdSm90INS1_25CollectiveMainloopFwdSm90ILi2EN4cute5tupleIJNS5_1CILi1EEES8_S8_EEENS6_IJNS7_ILi192EEESA_NS7_ILi64EEEEEELi64ENS_6half_tEfNS_4arch4Sm90ELb0ELb0ELb0ELb1ELb0ELb0ELb0ELb0ELb1ELb1ELb1ELb0EEENS1_21CollectiveEpilogueFwdINS6_IJSA_SB_SA_EEES9_SD_SF_Li384ELb1ELb1ELb1ELb0EEENS1_36VarlenDynamicPersistentTileSchedulerILi192ELi192ELi384ELi128ELb1ELb1ELb1ELb0ELb1ELb1EEEEEEEEEvNT_6ParamsE,"",@"SHT_CUDA_INFO"
	.sectionflags	@""
	.align	4


	//----- nvinfo : EIATTR_CUDA_API_VERSION
	.align		4
        /*0000*/ 	.byte	0x04, 0x37
        /*0002*/ 	.short	(.L_1407 - .L_1406)
.L_1406:
        /*0004*/ 	.word	0x00000082


	//----- nvinfo : EIATTR_KPARAM_INFO
	.align		4
.L_1407:
        /*0008*/ 	.byte	0x04, 0x17
        /*000a*/ 	.short	(.L_1409 - .L_1408)
.L_1408:
        /*000c*/ 	.word	0x00000000
        /*0010*/ 	.short	0x0000
        /*0012*/ 	.short	0x0070
        /*0014*/ 	.byte	0x00, 0xf0, 0x01, 0x2a


	//----- nvinfo : EIATTR_SPARSE_MMA_MASK
	.align		4
.L_1409:
        /*0018*/ 	.byte	0x03, 0x50
        /*001a*/ 	.short	0x0000


	//----- nvinfo : EIATTR_MAXREG_COUNT
	.align		4
        /*001c*/ 	.byte	0x03, 0x1b
        /*001e*/ 	.short	0x0080


	//----- nvinfo : EIATTR_NUM_BARRIERS
	.align		4
        /*0020*/ 	.byte	0x02, 0x4c
        /*0022*/ 	.byte	0x10
	.zero		1


	//----- nvinfo : EIATTR_EXTERNS
	.align		4
        /*0024*/ 	.byte	0x04, 0x0f
        /*0026*/ 	.short	(.L_1411 - .L_1410)


	//   ....[0]....
	.align		4
.L_1410:
        /*0028*/ 	.word	index@(__assertfail)


	//----- nvinfo : EIATTR_ANNOTATIONS
	.align		4
.L_1411:
        /*002c*/ 	.byte	0x04, 0x55
        /*002e*/ 	.short	(.L_1413 - .L_1412)


	//   ....[0]....
.L_1412:
        /* <DEDUP_REMOVED lines=53> */


	//----- nvinfo : EIATTR_MERCURY_ISA_VERSION
	.align		4
.L_1413:
        /*0368*/ 	.byte	0x03, 0x5f
        /*036a*/ 	.short	0x0101


	//----- nvinfo : EIATTR_UNUSED_LOAD_BYTE_OFFSET
	.align		4
        /*036c*/ 	.byte	0x04, 0x44
        /*036e*/ 	.short	(.L_1415 - .L_1414)


	//   ....[0]....
.L_1414:
        /*0370*/ 	.word	0x00000a40
        /*0374*/ 	.word	0x0000fff0


	//   ....[1]....
        /*0378*/ 	.word	0x00007cb0
        /*037c*/ 	.word	0x0000fff0


	//----- nvinfo : EIATTR_INT_WARP_WIDE_INSTR_OFFSETS
	.align		4
.L_1415:
        /*0380*/ 	.byte	0x04, 0x31
        /*0382*/ 	.short	(.L_1417 - .L_1416)


	//   ....[0]....
.L_1416:
        /*0384*/ 	.word	0x00000120


	//   ....[1]....
        /*0388*/ 	.word	0x000001c0


	//   ....[2]....
        /*038c*/ 	.word	0x00000230


	//   ....[3]....
        /*0390*/ 	.word	0x0000b570


	//   ....[4]....
        /*0394*/ 	.word	0x0000b600


	//   ....[5]....
        /*0398*/ 	.word	0x0000e6b0


	//   ....[6]....
        /*039c*/ 	.word	0x0000e740


	//----- nvinfo : EIATTR_COOP_GROUP_MASK_REGIDS
	.align		4
.L_1417:
        /*03a0*/ 	.byte	0x04, 0x29
        /*03a2*/ 	.short	(.L_1419 - .L_1418)


	//   ....[0]....
.L_1418:
        /*03a4*/ 	.word	0xffffffff


	//   ....[1]....
        /*03a8*/ 	.word	0xffffffff


	//   ....[2]....
        /*03ac*/ 	.word	0xffffffff


	//   ....[3]....
        /*03b0*/ 	.word	0xffffffff


	//   ....[4]....
        /*03b4*/ 	.word	0xffffffff


	//   ....[5]....
        /*03b8*/ 	.word	0xffffffff


	//   ....[6]....
        /*03bc*/ 	.word	0xffffffff


	//   ....[7]....
        /*03c0*/ 	.word	0xffffffff


	//   ....[8]....
        /*03c4*/ 	.word	0xffffffff


	//   ....[9]....
        /*03c8*/ 	.word	0xffffffff


	//   ....[10]....
        /*03cc*/ 	.word	0xffffffff


	//   ....[11]....
        /*03d0*/ 	.word	0xffffffff


	//   ....[12]....
        /*03d4*/ 	.word	0xffffffff


	//   ....[13]....
        /*03d8*/ 	.word	0xffffffff


	//   ....[14]....
        /*03dc*/ 	.word	0xffffffff


	//   ....[15]....
        /*03e0*/ 	.word	0xffffffff


	//   ....[16]....
        /*03e4*/ 	.word	0xffffffff


	//   ....[17]....
        /*03e8*/ 	.word	0xffffffff


	//   ....[18]....
        /*03ec*/ 	.word	0xffffffff


	//   ....[19]....
        /*03f0*/ 	.word	0xffffffff


	//   ....[20]....
        /*03f4*/ 	.word	0xffffffff


	//   ....[21]....
        /*03f8*/ 	.word	0xffffffff


	//   ....[22]....
        /*03fc*/ 	.word	0xffffffff


	//   ....[23]....
        /*0400*/ 	.word	0xffffffff


	//   ....[24]....
        /*0404*/ 	.word	0xffffffff


	//   ....[25]....
        /*0408*/ 	.word	0xffffffff


	//   ....[26]....
        /*040c*/ 	.word	0xffffffff


	//   ....[27]....
        /*0410*/ 	.word	0xffffffff


	//   ....[28]....
        /*0414*/ 	.word	0xffffffff


	//   ....[29]....
        /*0418*/ 	.word	0xffffffff


	//   ....[30]....
        /*041c*/ 	.word	0xffffffff


	//   ....[31]....
        /*0420*/ 	.word	0xffffffff


	//   ....[32]....
        /*0424*/ 	.word	0xffffffff


	//   ....[33]....
        /*0428*/ 	.word	0xffffffff


	//   ....[34]....
        /*042c*/ 	.word	0xffffffff


	//   ....[35]....
        /*0430*/ 	.word	0xffffffff


	//   ....[36]....
        /*0434*/ 	.word	0xffffffff


	//   ....[37]....
        /*0438*/ 	.word	0xffffffff


	//   ....[38]....
        /*043c*/ 	.word	0xffffffff


	//   ....[39]....
        /*0440*/ 	.word	0xffffffff


	//   ....[40]....
        /*0444*/ 	.word	0xffffffff


	//   ....[41]....
        /*0448*/ 	.word	0xffffffff


	//   ....[42]....
        /*044c*/ 	.word	0xffffffff


	//   ....[43]....
        /*0450*/ 	.word	0xffffffff


	//   ....[44]....
        /*0454*/ 	.word	0xffffffff


	//   ....[45]....
        /*0458*/ 	.word	0xffffffff


	//   ....[46]....
        /*045c*/ 	.word	0xffffffff


	//   ....[47]....
        /*0460*/ 	.word	0xffffffff


	//   ....[48]....
        /*0464*/ 	.word	0xffffffff


	//   ....[49]....
        /*0468*/ 	.word	0xffffffff


	//   ....[50]....
        /*046c*/ 	.word	0xffffffff


	//   ....[51]....
        /*0470*/ 	.word	0xffffffff


	//   ....[52]....
        /*0474*/ 	.word	0xffffffff


	//   ....[53]....
        /*0478*/ 	.word	0xffffffff


	//   ....[54]....
        /*047c*/ 	.word	0xffffffff


	//   ....[55]....
        /*0480*/ 	.word	0xffffffff


	//   ....[56]....
        /*0484*/ 	.word	0xffffffff


	//   ....[57]....
        /*0488*/ 	.word	0xffffffff


	//   ....[58]....
        /*048c*/ 	.word	0xffffffff


	//   ....[59]....
        /*0490*/ 	.word	0xffffffff


	//   ....[60]....
        /*0494*/ 	.word	0xffffffff


	//   ....[61]....
        /*0498*/ 	.word	0xffffffff


	//   ....[62]....
        /*049c*/ 	.word	0xffffffff


	//   ....[63]....
        /*04a0*/ 	.word	0xffffffff


	//   ....[64]....
        /*04a4*/ 	.word	0xffffffff


	//   ....[65]....
        /*04a8*/ 	.word	0xffffffff


	//   ....[66]....
        /*04ac*/ 	.word	0xffffffff


	//   ....[67]....
        /*04b0*/ 	.word	0xffffffff


	//   ....[68]....
        /*04b4*/ 	.word	0xffffffff


	//   ....[69]....
        /*04b8*/ 	.word	0xffffffff


	//   ....[70]....
        /*04bc*/ 	.word	0xffffffff


	//   ....[71]....
        /*04c0*/ 	.word	0xffffffff


	//   ....[72]....
        /*04c4*/ 	.word	0xffffffff


	//   ....[73]....
        /*04c8*/ 	.word	0xffffffff


	//   ....[74]....
        /*04cc*/ 	.word	0xffffffff


	//   ....[75]....
        /*04d0*/ 	.word	0xffffffff


	//   ....[76]....
        /*04d4*/ 	.word	0xffffffff


	//   ....[77]....
        /*04d8*/ 	.word	0xffffffff


	//   ....[78]....
        /*04dc*/ 	.word	0xffffffff


	//   ....[79]....
        /*04e0*/ 	.word	0xffffffff


	//   ....[80]....
        /*04e4*/ 	.word	0xffffffff


	//   ....[81]....
        /*04e8*/ 	.word	0xffffffff


	//   ....[82]....
        /*04ec*/ 	.word	0xffffffff


	//   ....[83]....
        /*04f0*/ 	.word	0xffffffff


	//   ....[84]....
        /*04f4*/ 	.word	0xffffffff


	//   ....[85]....
        /*04f8*/ 	.word	0xffffffff


	//   ....[86]....
        /*04fc*/ 	.word	0xffffffff


	//   ....[87]....
        /*0500*/ 	.word	0xffffffff


	//   ....[88]....
        /*0504*/ 	.word	0xffffffff


	//   ....[89]....
        /*0508*/ 	.word	0xffffffff


	//   ....[90]....
        /*050c*/ 	.word	0xffffffff


	//   ....[91]....
        /*0510*/ 	.word	0xffffffff


	//   ....[92]....
        /*0514*/ 	.word	0xffffffff


	//   ....[93]....
        /*0518*/ 	.word	0xffffffff


	//   ....[94]....
        /*051c*/ 	.word	0xffffffff


	//   ....[95]....
        /*0520*/ 	.word	0xffffffff


	//   ....[96]....
        /*0524*/ 	.word	0xffffffff


	//   ....[97]....
        /*0528*/ 	.word	0xffffffff


	//   ....[98]....
        /*052c*/ 	.word	0xffffffff


	//   ....[99]....
        /*0530*/ 	.word	0xffffffff


	//   ....[100]....
        /*0534*/ 	.word	0xffffffff


	//   ....[101]....
        /*0538*/ 	.word	0xffffffff


	//   ....[102]....
        /*053c*/ 	.word	0xffffffff


	//   ....[103]....
        /*0540*/ 	.word	0xffffffff


	//   ....[104]....
        /*0544*/ 	.word	0xffffffff


	//   ....[105]....
        /*0548*/ 	.word	0xffffffff


	//   ....[106]....
        /*054c*/ 	.word	0xffffffff


	//   ....[107]....
        /*0550*/ 	.word	0x0500000f


	//   ....[108]....
        /*0554*/ 	.word	0x0500000f


	//   ....[109]....
        /*0558*/ 	.word	0x0500000f


	//   ....[110]....
        /*055c*/ 	.word	0x0500000f


	//   ....[111]....
        /*0560*/ 	.word	0x0500000f


	//   ....[112]....
        /*0564*/ 	.word	0x0500000f


	//   ....[113]....
        /*0568*/ 	.word	0x0500000f


	//   ....[114]....
        /*056c*/ 	.word	0x0500000f


	//   ....[115]....
        /*0570*/ 	.word	0x0500000f


	//   ....[116]....
        /*0574*/ 	.word	0x0500000f


	//   ....[117]....
        /*0578*/ 	.word	0x0500000f


	//   ....[118]....
        /*057c*/ 	.word	0x0500000f


	//   ....[119]....
        /*0580*/ 	.word	0x0500000f


	//   ....[120]....
        /*0584*/ 	.word	0x0500000f


	//   ....[121]....
        /*0588*/ 	.word	0x0500000f


	//   ....[122]....
        /*058c*/ 	.word	0x0500000f


	//   ....[123]....
        /*0590*/ 	.word	0x0500000f


	//   ....[124]....
        /*0594*/ 	.word	0x0500000f


	//   ....[125]....
        /*0598*/ 	.word	0x0500000f


	//   ....[126]....
        /*059c*/ 	.word	0x0500000f


	//   ....[127]....
        /*05a0*/ 	.word	0x0500000f


	//   ....[128]....
        /*05a4*/ 	.word	0x0500000f


	//   ....[129]....
        /*05a8*/ 	.word	0x0500000f


	//   ....[130]....
        /*05ac*/ 	.word	0x0500000f


	//   ....[131]....
        /*05b0*/ 	.word	0x0500000f


	//   ....[132]....
        /*05b4*/ 	.word	0x0500000f


	//   ....[133]....
        /*05b8*/ 	.word	0x0500000f


	//   ....[134]....
        /*05bc*/ 	.word	0x0500000f


	//   ....[135]....
        /*05c0*/ 	.word	0x0500000f


	//   ....[136]....
        /*05c4*/ 	.word	0x0500000f


	//   ....[137]....
        /*05c8*/ 	.word	0x0500000f


	//   ....[138]....
        /*05cc*/ 	.word	0x0500000f


	//   ....[139]....
        /*05d0*/ 	.word	0x0500000f


	//   ....[140]....
        /*05d4*/ 	.word	0x0500000f


	//   ....[141]....
        /*05d8*/ 	.word	0x0500000f


	//   ....[142]....
        /*05dc*/ 	.word	0x0500000f


	//   ....[143]....
        /*05e0*/ 	.word	0x0500000f


	//   ....[144]....
        /*05e4*/ 	.word	0x0500000f


	//   ....[145]....
        /*05e8*/ 	.word	0x0500000f


	//   ....[146]....
        /*05ec*/ 	.word	0x0500000f


	//   ....[147]....
        /*05f0*/ 	.word	0x0500000f


	//   ....[148]....
        /*05f4*/ 	.word	0x0500000f


	//   ....[149]....
        /*05f8*/ 	.word	0x0500000f


	//   ....[150]....
        /*05fc*/ 	.word	0x0500000f


	//----- nvinfo : EIATTR_COOP_GROUP_INSTR_OFFSETS
	.align		4
.L_1419:
        /*0600*/ 	.byte	0x04, 0x28
        /*0602*/ 	.short	(.L_1421 - .L_1420)


	//   ....[0]....
.L_1420:
        /*0604*/ 	.word	0x00000060


	//   ....[1]....
        /*0608*/ 	.word	0x00000130


	//   ....[2]....
        /*060c*/ 	.word	0x000001e0


	//   ....[3]....
        /*0610*/ 	.word	0x000003a0


	//   ....[4]....
        /*0614*/ 	.word	0x00000500


	//   ....[5]....
        /*0618*/ 	.word	0x00000620


	//   ....[6]....
        /*061c*/ 	.word	0x00000780


	//   ....[7]....
        /*0620*/ 	.word	0x00001860


	//   ....[8]....
        /*0624*/ 	.word	0x00002b80


	//   ....[9]....
        /*0628*/ 	.word	0x00002ca0


	//   ....[10]....
        /*062c*/ 	.word	0x00003450


	//   ....[11]....
        /*0630*/ 	.word	0x000034d0


	//   ....[12]....
        /*0634*/ 	.word	0x00004670


	//   ....[13]....
        /*0638*/ 	.word	0x00005360


	//   ....[14]....
        /*063c*/ 	.word	0x00005380


	//   ....[15]....
        /*0640*/ 	.word	0x000053b0


	//   ....[16]....
        /*0644*/ 	.word	0x000053c0


	//   ....[17]....
        /*0648*/ 	.word	0x00007190


	//   ....[18]....
        /*064c*/ 	.word	0x000072b0


	//   ....[19]....
        /*0650*/ 	.word	0x000072f0


	//   ....[20]....
        /*0654*/ 	.word	0x00007460


	//   ....[21]....
        /*0658*/ 	.word	0x00007480


	//   ....[22]....
        /*065c*/ 	.word	0x00008500


	//   ....[23]....
        /*0660*/ 	.word	0x00008510


	//   ....[24]....
        /*0664*/ 	.word	0x00008520


	//   ....[25]....
        /*0668*/ 	.word	0x00008560


	//   ....[26]....
        /*066c*/ 	.word	0x00008ac0


	//   ....[27]....
        /*0670*/ 	.word	0x00008ae0


	//   ....[28]....
        /*0674*/ 	.word	0x00008af0


	//   ....[29]....
        /*0678*/ 	.word	0x00008b10


	//   ....[30]....
        /*067c*/ 	.word	0x00008b30


	//   ....[31]....
        /*0680*/ 	.word	0x00008b50


	//   ....[32]....
        /*0684*/ 	.word	0x00008cb0


	//   ....[33]....
        /*0688*/ 	.word	0x00008cc0


	//   ....[34]....
        /*068c*/ 	.word	0x000090e0


	//   ....[35]....
        /*0690*/ 	.word	0x00009110


	//   ....[36]....
        /*0694*/ 	.word	0x00009350


	//   ....[37]....
        /*0698*/ 	.word	0x00009360


	//   ....[38]....
        /*069c*/ 	.word	0x00009e60


	//   ....[39]....
        /*06a0*/ 	.word	0x00009e90


	//   ....[40]....
        /*06a4*/ 	.word	0x00009ed0


	//   ....[41]....
        /*06a8*/ 	.word	0x00009f00


	//   ....[42]....
        /*06ac*/ 	.word	0x00009f10


	//   ....[43]....
        /*06b0*/ 	.word	0x00009f20


	//   ....[44]....
        /*06b4*/ 	.word	0x00009f30


	//   ....[45]....
        /*06b8*/ 	.word	0x00009f50


	//   ....[46]....
        /*06bc*/ 	.word	0x0000a0b0


	//   ....[47]....
        /*06c0*/ 	.word	0x0000a2b0


	//   ....[48]....
        /*06c4*/ 	.word	0x0000a2e0


	//   ....[49]....
        /*06c8*/ 	.word	0x0000a310


	//   ....[50]....
        /*06cc*/ 	.word	0x0000a340


	//   ....[51]....
        /*06d0*/ 	.word	0x0000a370


	//   ....[52]....
        /*06d4*/ 	.word	0x0000a3a0


	//   ....[53]....
        /*06d8*/ 	.word	0x0000a520


	//   ....[54]....
        /*06dc*/ 	.word	0x0000a550


	//   ....[55]....
        /*06e0*/ 	.word	0x0000a580


	//   ....[56]....
        /*06e4*/ 	.word	0x0000a5b0


	//   ....[57]....
        /*06e8*/ 	.word	0x0000a5e0


	//   ....[58]....
        /*06ec*/ 	.word	0x0000a610


	//   ....[59]....
        /*06f0*/ 	.word	0x0000a6a0


	//   ....[60]....
        /*06f4*/ 	.word	0x0000a6d0


	//   ....[61]....
        /*06f8*/ 	.word	0x0000a6e0


	//   ....[62]....
        /*06fc*/ 	.word	0x0000a780


	//   ....[63]....
        /*0700*/ 	.word	0x0000bb10


	//   ....[64]....
        /*0704*/ 	.word	0x0000c670


	//   ....[65]....
        /*0708*/ 	.word	0x0000c680


	//   ....[66]....
        /*070c*/ 	.word	0x0000c6a0


	//   ....[67]....
        /*0710*/ 	.word	0x0000c730


	//   ....[68]....
        /*0714*/ 	.word	0x0000c750


	//   ....[69]....
        /*0718*/ 	.word	0x0000c7d0


	//   ....[70]....
        /*071c*/ 	.word	0x0000c7f0


	//   ....[71]....
        /*0720*/ 	.word	0x0000c870


	//   ....[72]....
        /*0724*/ 	.word	0x0000c890


	//   ....[73]....
        /*0728*/ 	.word	0x0000c910


	//   ....[74]....
        /*072c*/ 	.word	0x0000c930


	//   ....[75]....
        /*0730*/ 	.word	0x0000c9b0


	//   ....[76]....
        /*0734*/ 	.word	0x0000c9d0


	//   ....[77]....
        /*0738*/ 	.word	0x0000ca50


	//   ....[78]....
        /*073c*/ 	.word	0x0000ca70


	//   ....[79]....
        /*0740*/ 	.word	0x0000ca80


	//   ....[80]....
        /*0744*/ 	.word	0x0000caf0


	//   ....[81]....
        /*0748*/ 	.word	0x0000cb40


	//   ....[82]....
        /*074c*/ 	.word	0x0000cbf0


	//   ....[83]....
        /*0750*/ 	.word	0x0000cc00


	//   ....[84]....
        /*0754*/ 	.word	0x0000cc70


	//   ....[85]....
        /*0758*/ 	.word	0x0000cc80


	//   ....[86]....
        /*075c*/ 	.word	0x0000ccc0


	//   ....[87]....
        /*0760*/ 	.word	0x0000cce0


	//   ....[88]....
        /*0764*/ 	.word	0x0000ec30


	//   ....[89]....
        /*0768*/ 	.word	0x0000ec60


	//   ....[90]....
        /*076c*/ 	.word	0x0000ecc0


	//   ....[91]....
        /*0770*/ 	.word	0x0000ecf0


	//   ....[92]....
        /*0774*/ 	.word	0x0000ed20


	//   ....[93]....
        /*0778*/ 	.word	0x0000ed50


	//   ....[94]....
        /*077c*/ 	.word	0x0000ed80


	//   ....[95]....
        /*0780*/ 	.word	0x0000edb0


	//   ....[96]....
        /*0784*/ 	.word	0x0000ef50


	//   ....[97]....
        /*0788*/ 	.word	0x0000ef80


	//   ....[98]....
        /*078c*/ 	.word	0x0000efb0


	//   ....[99]....
        /*0790*/ 	.word	0x0000efe0


	//   ....[100]....
        /*0794*/ 	.word	0x0000f010


	//   ....[101]....
        /*0798*/ 	.word	0x0000f040


	//   ....[102]....
        /*079c*/ 	.word	0x0000f100


	//   ....[103]....
        /*07a0*/ 	.word	0x0000f120


	//   ....[104]....
        /*07a4*/ 	.word	0x0000f130


	//   ....[105]....
        /*07a8*/ 	.word	0x0000f190


	//   ....[106]....
        /*07ac*/ 	.word	0x0000f7b0


	//   ....[107]....
        /*07b0*/ 	.word	0x0000fc90


	//   ....[108]....
        /*07b4*/ 	.word	0x0000fe40


	//   ....[109]....
        /*07b8*/ 	.word	0x0000fe90


	//   ....[110]....
        /*07bc*/ 	.word	0x0000fef0


	//   ....[111]....
        /*07c0*/ 	.word	0x0000ffe0


	//   ....[112]....
        /*07c4*/ 	.word	0x00010040


	//   ....[113]....
        /*07c8*/ 	.word	0x00010140


	//   ....[114]....
        /*07cc*/ 	.word	0x000101a0


	//   ....[115]....
        /*07d0*/ 	.word	0x000102a0


	//   ....[116]....
        /*07d4*/ 	.word	0x00010300


	//   ....[117]....
        /*07d8*/ 	.word	0x00010400


	//   ....[118]....
        /*07dc*/ 	.word	0x00010460


	//   ....[119]....
        /*07e0*/ 	.word	0x00010560


	//   ....[120]....
        /*07e4*/ 	.word	0x000105c0


	//   ....[121]....
        /*07e8*/ 	.word	0x000106c0


	//   ....[122]....
        /*07ec*/ 	.word	0x00010720


	//   ....[123]....
        /*07f0*/ 	.word	0x000107d0


	//   ....[124]....
        /*07f4*/ 	.word	0x000108a0


	//   ....[125]....
        /*07f8*/ 	.word	0x00010970


	//   ....[126]....
        /*07fc*/ 	.word	0x000109d0


	//   ....[127]....
        /*0800*/ 	.word	0x00010ab0


	//   ....[128]....
        /*0804*/ 	.word	0x00010b10


	//   ....[129]....
        /*0808*/ 	.word	0x00010be0


	//   ....[130]....
        /*080c*/ 	.word	0x00010c40


	//   ....[131]....
        /*0810*/ 	.word	0x00010d00


	//   ....[132]....
        /*0814*/ 	.word	0x00011020


	//   ....[133]....
        /*0818*/ 	.word	0x000110c0


	//   ....[134]....
        /*081c*/ 	.word	0x00011240


	//   ....[135]....
        /*0820*/ 	.word	0x000112b0


	//   ....[136]....
        /*0824*/ 	.word	0x00011320


	//   ....[137]....
        /*0828*/ 	.word	0x00011390


	//   ....[138]....
        /*082c*/ 	.word	0x00011400


	//   ....[139]....
        /*0830*/ 	.word	0x00011480


	//   ....[140]....
        /*0834*/ 	.word	0x00011500


	//   ....[141]....
        /*0838*/ 	.word	0x00011590


	//   ....[142]....
        /*083c*/ 	.word	0x00011600


	//   ....[143]....
        /*0840*/ 	.word	0x00011670


	//   ....[144]....
        /*0844*/ 	.word	0x000116e0


	//   ....[145]....
        /*0848*/ 	.word	0x00011760


	//   ....[146]....
        /*084c*/ 	.word	0x000117d0


	//   ....[147]....
        /*0850*/ 	.word	0x00011870


	//   ....[148]....
        /*0854*/ 	.word	0x000118c0


	//   ....[149]....
        /*0858*/ 	.word	0x00011950


	//   ....[150]....
        /*085c*/ 	.word	0x00011a80


	//----- nvinfo : EIATTR_REG_RECONFIG
	.align		4
.L_1421:
        /*0860*/ 	.byte	0x01, 0x54
	.zero		2


	//----- nvinfo : EIATTR_SYSCALL_OFFSETS
	.align		4
        /*0864*/ 	.byte	0x04, 0x46
        /*0866*/ 	.short	(.L_1423 - .L_1422)


	//   ....[0]....
.L_1422:
        /*0868*/ 	.word	0x00001a20


	//   ....[1]....
        /*086c*/ 	.word	0x0000b760


	//   ....[2]....
        /*0870*/ 	.word	0x0000b8b0


	//   ....[3]....
        /*0874*/ 	.word	0x0000b9b0


	//   ....[4]....
        /*0878*/ 	.word	0x0000c1a0


	//----- nvinfo : EIATTR_MBARRIER_INSTR_OFFSETS
	.align		4
.L_1423:
        /*087c*/ 	.byte	0x04, 0x39
        /*087e*/ 	.short	(.L_1425 - .L_1424)


	//   ....[0]....
.L_1424:
        /*0880*/ 	.word	0x00000250
        /*0884*/ 	.word	0x000000ff
        /*0888*/ 	.word	0x00030800
        /*088c*/ 	.short	0x0100
        /*088e*/ 	.byte	0x08
	.zero		1


	//   ....[1]....
        /*0890*/ 	.word	0x00000260
        /*0894*/ 	.word	0x000000ff
        /*0898*/ 	.word	0x00030820
        /*089c*/ 	.short	0x0100
        /*089e*/ 	.byte	0x08
	.zero		1


	//   ....[2]....
        /*08a0*/ 	.word	0x00000350
        /*08a4*/ 	.word	0x000000ff
        /*08a8*/ 	.word	0x00030830
        /*08ac*/ 	.short	0x0100
        /*08ae*/ 	.byte	0x08
	.zero		1


	//   ....[3]....
        /*08b0*/ 	.word	0x00000360
        /*08b4*/ 	.word	0x000000ff
        /*08b8*/ 	.word	0x00030840
        /*08bc*/ 	.short	0x0100
        /*08be*/ 	.byte	0x08
	.zero		1


	//   ....[4]....
        /*08c0*/ 	.word	0x00000370
        /*08c4*/ 	.word	0x000000ff
        /*08c8*/ 	.word	0x00030838
        /*08cc*/ 	.short	0x0100
        /*08ce*/ 	.byte	0x08
	.zero		1


	//   ....[5]....
        /*08d0*/ 	.word	0x00000380
        /*08d4*/ 	.word	0x000000ff
        /*08d8*/ 	.word	0x00030848
        /*08dc*/ 	.short	0x0100
        /*08de*/ 	.byte	0x08
	.zero		1


	//   ....[6]....
        /*08e0*/ 	.word	0x000004b0
        /*08e4*/ 	.word	0x000000ff
        /*08e8*/ 	.word	0x00030850
        /*08ec*/ 	.short	0x0100
        /*08ee*/ 	.byte	0x08
	.zero		1


	//   ....[7]....
        /*08f0*/ 	.word	0x000004c0
        /*08f4*/ 	.word	0x000000ff
        /*08f8*/ 	.word	0x00030860
        /*08fc*/ 	.short	0x0100
        /*08fe*/ 	.byte	0x08
	.zero		1


	//   ....[8]....
        /*0900*/ 	.word	0x000004d0
        /*0904*/ 	.word	0x000000ff
        /*0908*/ 	.word	0x00030858
        /*090c*/ 	.short	0x0100
        /*090e*/ 	.byte	0x08
	.zero		1


	//   ....[9]....
        /*0910*/ 	.word	0x000004e0
        /*0914*/ 	.word	0x000000ff
        /*0918*/ 	.word	0x00030868
        /*091c*/ 	.short	0x0100
        /*091e*/ 	.byte	0x08
	.zero		1


	//   ....[10]....
        /*0920*/ 	.word	0x000005d0
        /*0924*/ 	.word	0x000000ff
        /*0928*/ 	.word	0x00030870
        /*092c*/ 	.short	0x0100
        /*092e*/ 	.byte	0x06
	.zero		1


	//   ....[11]....
        /*0930*/ 	.word	0x000005e0
        /*0934*/ 	.word	0x000000ff
        /*0938*/ 	.word	0x00030880
        /*093c*/ 	.short	0x0100
        /*093e*/ 	.byte	0x06
	.zero		1


	//   ....[12]....
        /*0940*/ 	.word	0x000005f0
        /*0944*/ 	.word	0x000000ff
        /*0948*/ 	.word	0x00030878
        /*094c*/ 	.short	0x0100
        /*094e*/ 	.byte	0x06
	.zero		1


	//   ....[13]....
        /*0950*/ 	.word	0x00000600
        /*0954*/ 	.word	0x000000ff
        /*0958*/ 	.word	0x00030888
        /*095c*/ 	.short	0x0100
        /*095e*/ 	.byte	0x06
	.zero		1


	//   ....[14]....
        /*0960*/ 	.word	0x00000730
        /*0964*/ 	.word	0x000000ff
        /*0968*/ 	.word	0x00030890
        /*096c*/ 	.short	0x0100
        /*096e*/ 	.byte	0x08
	.zero		1


	//   ....[15]....
        /*0970*/ 	.word	0x00000740
        /*0974*/ 	.word	0x000000ff
        /*0978*/ 	.word	0x000308a0
        /*097c*/ 	.short	0x0100
        /*097e*/ 	.byte	0x08
	.zero		1


	//   ....[16]....
        /*0980*/ 	.word	0x00000750
        /*0984*/ 	.word	0x000000ff
        /*0988*/ 	.word	0x00030898
        /*098c*/ 	.short	0x0100
        /*098e*/ 	.byte	0x08
	.zero		1


	//   ....[17]....
        /*0990*/ 	.word	0x00000760
        /*0994*/ 	.word	0x000000ff
        /*0998*/ 	.word	0x000308a8
        /*099c*/ 	.short	0x0100
        /*099e*/ 	.byte	0x08
	.zero		1


	//   ....[18]....
        /*09a0*/ 	.word	0x00000890
        /*09a4*/ 	.word	0x000000ff
        /*09a8*/ 	.word	0x000308b0
        /*09ac*/ 	.short	0x0100
        /*09ae*/ 	.byte	0x08
	.zero		1


	//   ....[19]....
        /*09b0*/ 	.word	0x000008a0
        /*09b4*/ 	.word	0x000000ff
        /*09b8*/ 	.word	0x000308c0
        /*09bc*/ 	.short	0x0100
        /*09be*/ 	.byte	0x08
	.zero		1


	//   ....[20]....
        /*09c0*/ 	.word	0x000008b0
        /*09c4*/ 	.word	0x000000ff
        /*09c8*/ 	.word	0x000308b8
        /*09cc*/ 	.short	0x0100
        /*09ce*/ 	.byte	0x08
	.zero		1


	//   ....[21]....
        /*09d0*/ 	.word	0x000008c0
        /*09d4*/ 	.word	0x000000ff
        /*09d8*/ 	.word	0x000308c8
        /*09dc*/ 	.short	0x0100
        /*09de*/ 	.byte	0x08
	.zero		1


	//   ....[22]....
        /*09e0*/ 	.word	0x00001a90
        /*09e4*/ 	.word	0x000000ff
        /*09e8*/ 	.word	0x00030800
        /*09ec*/ 	.short	0x010a
        /*09ee*/ 	.byte	0x25
	.zero		1


	//   ....[23]....
        /*09f0*/ 	.word	0x00001b00
        /*09f4*/ 	.word	0x00000004
        /*09f8*/ 	.word	0x00030830
        /*09fc*/ 	.short	0x010a
        /*09fe*/ 	.byte	0x3f
	.zero		1


	//   ....[24]....
        /*0a00*/ 	.word	0x00001b70
        /*0a04*/ 	.word	0x00000004
        /*0a08*/ 	.word	0x00030830
        /*0a0c*/ 	.short	0x010a
        /*0a0e*/ 	.byte	0x3f
	.zero		1


	//   ....[25]....
        /*0a10*/ 	.word	0x00002cc0
        /*0a14*/ 	.word	0x00000004
        /*0a18*/ 	.word	0x00000000
        /*0a1c*/ 	.short	0x0101
        /*0a1e*/ 	.byte	0x3f
	.zero		1


	//   ....[26]....
        /*0a20*/ 	.word	0x00004880
        /*0a24*/ 	.word	0x000000ff
        /*0a28*/ 	.word	0x00030830
        /*0a2c*/ 	.short	0x010a
        /*0a2e*/ 	.byte	0x07
	.zero		1


	//   ....[27]....
        /*0a30*/ 	.word	0x000048c0
        /*0a34*/ 	.word	0x000000ff
        /*0a38*/ 	.word	0x00030830
        /*0a3c*/ 	.short	0x010a
        /*0a3e*/ 	.byte	0x07
	.zero		1


	//   ....[28]....
        /*0a40*/ 	.word	0x00004ad0
        /*0a44*/ 	.word	0x000000ff
        /*0a48*/ 	.word	0x00030850
        /*0a4c*/ 	.short	0x010a
        /*0a4e*/ 	.byte	0x07
	.zero		1


	//   ....[29]....
        /*0a50*/ 	.word	0x00004b10
        /*0a54*/ 	.word	0x000000ff
        /*0a58*/ 	.word	0x00030850
        /*0a5c*/ 	.short	0x010a
        /*0a5e*/ 	.byte	0x07
	.zero		1


	//   ....[30]....
        /*0a60*/ 	.word	0x00006680
        /*0a64*/ 	.word	0x00000007
        /*0a68*/ 	.word	0x00000000
        /*0a6c*/ 	.short	0x0101
        /*0a6e*/ 	.byte	0x3f
	.zero		1


	//   ....[31]....
        /*0a70*/ 	.word	0x00006830
        /*0a74*/ 	.word	0x00000007
        /*0a78*/ 	.word	0x00000000
        /*0a7c*/ 	.short	0x0101
        /*0a7e*/ 	.byte	0x3f
	.zero		1


	//   ....[32]....
        /*0a80*/ 	.word	0x00007200
        /*0a84*/ 	.word	0x000000ff
        /*0a88*/ 	.word	0x00030850
        /*0a8c*/ 	.short	0x010a
        /*0a8e*/ 	.byte	0x0c
	.zero		1


	//   ....[33]....
        /*0a90*/ 	.word	0x00007240
        /*0a94*/ 	.word	0x000000ff
        /*0a98*/ 	.word	0x00030850
        /*0a9c*/ 	.short	0x010a
        /*0a9e*/ 	.byte	0x0c
	.zero		1


	//   ....[34]....
        /*0aa0*/ 	.word	0x00007a50
        /*0aa4*/ 	.word	0x0000000a
        /*0aa8*/ 	.word	0x00000000
        /*0aac*/ 	.short	0x0101
        /*0aae*/ 	.byte	0x3f
	.zero		1


	//   ....[35]....
        /*0ab0*/ 	.word	0x00008c80
        /*0ab4*/ 	.word	0x000000ff
        /*0ab8*/ 	.word	0x00000000
        /*0abc*/ 	.short	0x0101
        /*0abe*/ 	.byte	0x04
	.zero		1


	//   ....[36]....
        /*0ac0*/ 	.word	0x00009100
        /*0ac4*/ 	.word	0x000000ff
        /*0ac8*/ 	.word	0x00000000
        /*0acc*/ 	.short	0x0101
        /*0ace*/ 	.byte	0x04
	.zero		1


	//   ....[37]....
        /*0ad0*/ 	.word	0x0000bd20
        /*0ad4*/ 	.word	0x00000000
        /*0ad8*/ 	.word	0x00030840
        /*0adc*/ 	.short	0x010a
        /*0ade*/ 	.byte	0x3f
	.zero		1


	//   ....[38]....
        /*0ae0*/ 	.word	0x0000cd90
        /*0ae4*/ 	.word	0x00000011
        /*0ae8*/ 	.word	0x00030800
        /*0aec*/ 	.short	0x0107
        /*0aee*/ 	.byte	0x3f
	.zero		1


	//   ....[39]....
        /*0af0*/ 	.word	0x0000ce80
        /*0af4*/ 	.word	0x00000011
        /*0af8*/ 	.word	0x00030800
        /*0afc*/ 	.short	0x0101
        /*0afe*/ 	.byte	0x3f
	.zero		1


	//   ....[40]....
        /*0b00*/ 	.word	0x0000cea0
        /*0b04*/ 	.word	0x00000011
        /*0b08*/ 	.word	0x00030820
        /*0b0c*/ 	.short	0x010a
        /*0b0e*/ 	.byte	0x3f
	.zero		1


	//   ....[41]....
        /*0b10*/ 	.word	0x0000d230
        /*0b14*/ 	.word	0x00000002
        /*0b18*/ 	.word	0x00030840
        /*0b1c*/ 	.short	0x010a
        /*0b1e*/ 	.byte	0x3f
	.zero		1


	//   ....[42]....
        /*0b20*/ 	.word	0x0000d4b0
        /*0b24*/ 	.word	0x00000003
        /*0b28*/ 	.word	0x00000060
        /*0b2c*/ 	.short	0x010a
        /*0b2e*/ 	.byte	0x3f
	.zero		1


	//   ....[43]....
        /*0b30*/ 	.word	0x0000da00
        /*0b34*/ 	.word	0x00000002
        /*0b38*/ 	.word	0x00030840
        /*0b3c*/ 	.short	0x010a
        /*0b3e*/ 	.byte	0x3f
	.zero		1


	//   ....[44]....
        /*0b40*/ 	.word	0x0000dc80
        /*0b44*/ 	.word	0x0000000a
        /*0b48*/ 	.word	0x00000060
        /*0b4c*/ 	.short	0x010a
        /*0b4e*/ 	.byte	0x3f
	.zero		1


	//   ....[45]....
        /*0b50*/ 	.word	0x0000e110
        /*0b54*/ 	.word	0x00000002
        /*0b58*/ 	.word	0x00030840
        /*0b5c*/ 	.short	0x010a
        /*0b5e*/ 	.byte	0x3f
	.zero		1


	//   ....[46]....
        /*0b60*/ 	.word	0x0000e3a0
        /*0b64*/ 	.word	0x00000007
        /*0b68*/ 	.word	0x00000060
        /*0b6c*/ 	.short	0x010a
        /*0b6e*/ 	.byte	0x3f
	.zero		1


	//   ....[47]....
        /*0b70*/ 	.word	0x0000e7e0
        /*0b74*/ 	.word	0x00000003
        /*0b78*/ 	.word	0x00030860
        /*0b7c*/ 	.short	0x010a
        /*0b7e*/ 	.byte	0x3f
	.zero		1


	//   ....[48]....
        /*0b80*/ 	.word	0x0000f730
        /*0b84*/ 	.word	0x00000009
        /*0b88*/ 	.word	0x00030820
        /*0b8c*/ 	.short	0x010a
        /*0b8e*/ 	.byte	0x3f
	.zero		1


	//   ....[49]....
        /*0b90*/ 	.word	0x0000f8d0
        /*0b94*/ 	.word	0x00000007
        /*0b98*/ 	.word	0x00000000
        /*0b9c*/ 	.short	0x010a
        /*0b9e*/ 	.byte	0x3f
	.zero		1


	//   ....[50]....
        /*0ba0*/ 	.word	0x0000f940
        /*0ba4*/ 	.word	0x00000003
        /*0ba8*/ 	.word	0x00000000
        /*0bac*/ 	.short	0x010a
        /*0bae*/ 	.byte	0x3f
	.zero		1


	//   ....[51]....
        /*0bb0*/ 	.word	0x0000f9a0
        /*0bb4*/ 	.word	0x00000005
        /*0bb8*/ 	.word	0x00000000
        /*0bbc*/ 	.short	0x010a
        /*0bbe*/ 	.byte	0x3f
	.zero		1


	//   ....[52]....
        /*0bc0*/ 	.word	0x0000f9d0
        /*0bc4*/ 	.word	0x00000003
        /*0bc8*/ 	.word	0x00000000
        /*0bcc*/ 	.short	0x010a
        /*0bce*/ 	.byte	0x3f
	.zero		1


	//   ....[53]....
        /*0bd0*/ 	.word	0x0000fa40
        /*0bd4*/ 	.word	0x00000003
        /*0bd8*/ 	.word	0x00030800
        /*0bdc*/ 	.short	0x010a
        /*0bde*/ 	.byte	0x3f
	.zero		1


	//   ....[54]....
        /*0be0*/ 	.word	0x0000fa90
        /*0be4*/ 	.word	0x00000004
        /*0be8*/ 	.word	0x00030830
        /*0bec*/ 	.short	0x010a
        /*0bee*/ 	.byte	0x3f
	.zero		1


	//   ....[55]....
        /*0bf0*/ 	.word	0x0000faf0
        /*0bf4*/ 	.word	0x00000003
        /*0bf8*/ 	.word	0x00030830
        /*0bfc*/ 	.short	0x010a
        /*0bfe*/ 	.byte	0x3f
	.zero		1


	//   ....[56]....
        /*0c00*/ 	.word	0x0000fb50
        /*0c04*/ 	.word	0x00000003
        /*0c08*/ 	.word	0x00030850
        /*0c0c*/ 	.short	0x010a
        /*0c0e*/ 	.byte	0x3f
	.zero		1


	//   ....[57]....
        /*0c10*/ 	.word	0x0000fbb0
        /*0c14*/ 	.word	0x00000007
        /*0c18*/ 	.word	0x00030850
        /*0c1c*/ 	.short	0x010a
        /*0c1e*/ 	.byte	0x3f
	.zero		1


	//   ....[58]....
        /*0c20*/ 	.word	0x0000fd50
        /*0c24*/ 	.word	0x00000000
        /*0c28*/ 	.word	0x00030840
        /*0c2c*/ 	.short	0x010a
        /*0c2e*/ 	.byte	0x3f
	.zero		1


	//   ....[59]....
        /*0c30*/ 	.word	0x00010d40
        /*0c34*/ 	.word	0x00000011
        /*0c38*/ 	.word	0x00030820
        /*0c3c*/ 	.short	0x010a
        /*0c3e*/ 	.byte	0x3f
	.zero		1


	//   ....[60]....
        /*0c40*/ 	.word	0x00010d90
        /*0c44*/ 	.word	0x00000002
        /*0c48*/ 	.word	0x00030840
        /*0c4c*/ 	.short	0x010a
        /*0c4e*/ 	.byte	0x3f
	.zero		1


	//   ....[61]....
        /*0c50*/ 	.word	0x00010de0
        /*0c54*/ 	.word	0x00000003
        /*0c58*/ 	.word	0x00000060
        /*0c5c*/ 	.short	0x010a
        /*0c5e*/ 	.byte	0x3f
	.zero		1


	//   ....[62]....
        /*0c60*/ 	.word	0x00010e30
        /*0c64*/ 	.word	0x00000002
        /*0c68*/ 	.word	0x00030840
        /*0c6c*/ 	.short	0x010a
        /*0c6e*/ 	.byte	0x3f
	.zero		1


	//   ....[63]....
        /*0c70*/ 	.word	0x00010e80
        /*0c74*/ 	.word	0x0000000a
        /*0c78*/ 	.word	0x00000060
        /*0c7c*/ 	.short	0x010a
        /*0c7e*/ 	.byte	0x3f
	.zero		1


	//   ....[64]....
        /*0c80*/ 	.word	0x00010ed0
        /*0c84*/ 	.word	0x00000002
        /*0c88*/ 	.word	0x00030840
        /*0c8c*/ 	.short	0x010a
        /*0c8e*/ 	.byte	0x3f
	.zero		1


	//   ....[65]....
        /*0c90*/ 	.word	0x00010f20
        /*0c94*/ 	.word	0x00000007
        /*0c98*/ 	.word	0x00000060
        /*0c9c*/ 	.short	0x010a
        /*0c9e*/ 	.byte	0x3f
	.zero		1


	//   ....[66]....
        /*0ca0*/ 	.word	0x00010f70
        /*0ca4*/ 	.word	0x00000003
        /*0ca8*/ 	.word	0x00030860
        /*0cac*/ 	.short	0x010a
        /*0cae*/ 	.byte	0x3f
	.zero		1


	//   ....[67]....
        /*0cb0*/ 	.word	0x000119a0
        /*0cb4*/ 	.word	0x00000009
        /*0cb8*/ 	.word	0x00030820
        /*0cbc*/ 	.short	0x010a
        /*0cbe*/ 	.byte	0x3f
	.zero		1


	//   ....[68]....
        /*0cc0*/ 	.word	0x00011b40
        /*0cc4*/ 	.word	0x00000007
        /*0cc8*/ 	.word	0x00000000
        /*0ccc*/ 	.short	0x010a
        /*0cce*/ 	.byte	0x3f
	.zero		1


	//   ....[69]....
        /*0cd0*/ 	.word	0x00011b90
        /*0cd4*/ 	.word	0x00000003
        /*0cd8*/ 	.word	0x00000000
        /*0cdc*/ 	.short	0x010a
        /*0cde*/ 	.byte	0x3f
	.zero		1


	//   ....[70]....
        /*0ce0*/ 	.word	0x00011be0
        /*0ce4*/ 	.word	0x00000005
        /*0ce8*/ 	.word	0x00000000
        /*0cec*/ 	.short	0x010a
        /*0cee*/ 	.byte	0x3f
	.zero		1


	//----- nvinfo : EIATTR_NUM_MBARRIERS
	.align		4
.L_1425:
        /*0cf0*/ 	.byte	0x03, 0x38
        /*0cf2*/ 	.short	0x0016


	//----- nvinfo : EIATTR_EXIT_INSTR_OFFSETS
	.align		4
        /*0cf4*/ 	.byte	0x04, 0x1c
        /*0cf6*/ 	.short	(.L_1427 - .L_1426)


	//   ....[0]....
.L_1426:
        /*0cf8*/ 	.word	0x00000a70


	//   ....[1]....
        /*0cfc*/ 	.word	0x0000a050


	//   ....[2]....
        /*0d00*/ 	.word	0x0000fa20


	//----- nvinfo : EIATTR_MAX_THREADS
	.align		4
.L_1427:
        /*0d04*/ 	.byte	0x04, 0x05
        /*0d06*/ 	.short	(.L_1429 - .L_1428)
.L_1428:
        /*0d08*/ 	.word	0x00000200
        /*0d0c*/ 	.word	0x00000001
        /*0d10*/ 	.word	0x00000001


	//----- nvinfo : EIATTR_CRS_STACK_SIZE
	.align		4
.L_1429:
        /*0d14*/ 	.byte	0x04, 0x1e
        /*0d16*/ 	.short	(.L_1431 - .L_1430)
.L_1430:
        /*0d18*/ 	.word	0x00000000


	//----- nvinfo : EIATTR_CBANK_PARAM_SIZE
	.align		4
.L_1431:
        /*0d1c*/ 	.byte	0x03, 0x19
        /*0d1e*/ 	.short	0x0af0


	//----- nvinfo : EIATTR_PARAM_CBANK
	.align		4
        /*0d20*/ 	.byte	0x04, 0x0a
        /*0d22*/ 	.short	(.L_1433 - .L_1432)
	.align		4
.L_1432:
        /*0d24*/ 	.word	index@(.nv.constant0._ZN7cutlass13device_kernelIN5flash11enable_sm90INS1_16FlashAttnFwdSm90INS1_25CollectiveMainloopFwdSm90ILi2EN4cute5tupleIJNS5_1CILi1EEES8_S8_EEENS6_IJNS7_ILi192EEESA_NS7_ILi64EEEEEELi64ENS_6half_tEfNS_4arch4Sm90ELb0ELb0ELb0ELb1ELb0ELb0ELb0ELb0ELb1ELb1ELb1ELb0EEENS1_21CollectiveEpilogueFwdINS6_IJSA_SB_SA_EEES9_SD_SF_Li384ELb1ELb1ELb1ELb0EEENS1_36VarlenDynamicPersistentTileSchedulerILi192ELi192ELi384ELi128ELb1ELb1ELb1ELb0ELb1ELb1EEEEEEEEEvNT_6ParamsE)
        /*0d28*/ 	.short	0x0210
        /*0d2a*/ 	.short	0x0af0


	//----- nvinfo : EIATTR_SW_WAR
	.align		4
.L_1433:
        /*0d2c*/ 	.byte	0x04, 0x36
        /*0d2e*/ 	.short	(.L_1435 - .L_1434)
.L_1434:
        /*0d30*/ 	.word	0x00000008
.L_1435:


//--------------------- .nv.info._ZN7cutlass13device_kernelIN5flash11enable_sm90INS1_16FlashAttnFwdSm90INS1_25CollectiveMainloopFwdSm90ILi2EN4cute5tupleIJNS5_1CILi1EEES8_S8_EEENS6_IJNS7_ILi192EEESA_NS7_ILi64EEEEEELi64ENS_6half_tEfNS_4arch4Sm90ELb0ELb0ELb0ELb1ELb0ELb1ELb0ELb0ELb1ELb1ELb1ELb0EEENS1_21CollectiveEpilogueFwdINS6_IJSA_SB_SA_EEES9_SD_SF_Li384ELb1ELb1ELb1ELb0EEENS1_36VarlenDynamicPersistentTileSchedulerILi192ELi192ELi384ELi128ELb1ELb1ELb1ELb0ELb1ELb1EEEEEEEEEvNT_6ParamsE --------------------------
	.section	.nv.info._ZN7cutlass13device_kernelIN5flash11enable_sm90INS1_16FlashAttnFwdSm90INS1_25CollectiveMainloopFwdSm90ILi2EN4cute5tupleIJNS5_1CILi1EEES8_S8_EEENS6_IJNS7_ILi192EEESA_NS7_ILi64EEEEEELi64ENS_6half_tEfNS_4arch4Sm90ELb0ELb0ELb0ELb1ELb0ELb1ELb0ELb0ELb1ELb1ELb1ELb0EEENS1_21CollectiveEpilogueFwdINS6_IJSA_SB_SA_EEES9_SD_SF_Li384ELb1ELb1ELb1ELb0EEENS1_36VarlenDynamicPersistentTileSchedulerILi192ELi192ELi384ELi128ELb1ELb1ELb1ELb0ELb1ELb1EEEEEEEEEvNT_6ParamsE,"",@"SHT_CUDA_INFO"
	.sectionflags	@""
	.align	4


	//----- nvinfo : EIATTR_CUDA_API_VERSION
	.align		4
        /*0000*/ 	.byte	0x04, 0x37
        /*0002*/ 	.short	(.L_1437 - .L_1436)
.L_1436:
        /*0004*/ 	.word	0x00000082


	//----- nvinfo : EIATTR_KPARAM_INFO
	.align		4
.L_1437:
        /*0008*/ 	.byte	0x04, 0x17
        /*000a*/ 	.short	(.L_1439 - .L_1438)
.L_1438:
        /*000c*/ 	.word	0x00000000
        /*0010*/ 	.short	0x0000
        /*0012*/ 	.short	0x0070
        /*0014*/ 	.byte	0x00, 0xf0, 0x01, 0x2a


	//----- nvinfo : EIATTR_SPARSE_MMA_MASK
	.align		4
.L_1439:
        /*0018*/ 	.byte	0x03, 0x50
        /*001a*/ 	.short	0x0000


	//----- nvinfo : EIATTR_MAXREG_COUNT
	.align		4
        /*001c*/ 	.byte	0x03, 0x1b
        /*001e*/ 	.short	0x0080


	//----- nvinfo : EIATTR_NUM_BARRIERS
	.align		4
        /*0020*/ 	.byte	0x02, 0x4c
        /*0022*/ 	.byte	0x10
	.zero		1


	//----- nvinfo : EIATTR_EXTERNS
	.align		4
        /*0024*/ 	.byte	0x04, 0x0f
        /*0026*/ 	.short	(.L_1441 - .L_1440)


	//   ....[0]....
	.align		4
.L_1440:
        /*0028*/ 	.word	index@(__assertfail)


	//----- nvinfo : EIATTR_ANNOTATIONS
	.align		4
.L_1441:
        /*002c*/ 	.byte	0x04, 0x55
        /*002e*/ 	.short	(.L_1443 - .L_1442)


	//   ....[0]....
.L_1442:
        /* <DEDUP_REMOVED lines=78> */


	//----- nvinfo : EIATTR_MERCURY_ISA_VERSION
	.align		4
.L_1443:
        /*0500*/ 	.byte	0x03, 0x5f
        /*0502*/ 	.short	0x0101


	//----- nvinfo : EIATTR_UNUSED_LOAD_BYTE_OFFSET
	.align		4
        /*0504*/ 	.byte	0x04, 0x44
        /*0506*/ 	.short	(.L_1445 - .L_1444)


	//   ....[0]....
.L_1444:
        /*0508*/ 	.word	0x00000ad0
        /*050c*/ 	.word	0x0000fff0


	//   ....[1]....
        /*0510*/ 	.word	0x0000ed60
        /*0514*/ 	.word	0x0000fff0


	//----- nvinfo : EIATTR_INT_WARP_WIDE_INSTR_OFFSETS
	.align		4
.L_1445:
        /*0518*/ 	.byte	0x04, 0x31
        /*051a*/ 	.short	(.L_1447 - .L_1446)


	//   ....[0]....
.L_1446:
        /*051c*/ 	.word	0x00000180


	//   ....[1]....
        /*0520*/ 	.word	0x00000220


	//   ....[2]....
        /*0524*/ 	.word	0x00000290


	//   ....[3]....
        /*0528*/ 	.word	0x000137b0


	//   ....[4]....
        /*052c*/ 	.word	0x00013840


	//   ....[5]....
        /*0530*/ 	.word	0x00016940


	//   ....[6]....
        /*0534*/ 	.word	0x000169d0


	//----- nvinfo : EIATTR_COOP_GROUP_MASK_REGIDS
	.align		4
.L_1447:
        /*0538*/ 	.byte	0x04, 0x29
        /*053a*/ 	.short	(.L_1449 - .L_1448)


	//   ....[0]....
.L_1448:
        /*053c*/ 	.word	0xffffffff


	//   ....[1]....
        /*0540*/ 	.word	0xffffffff


	//   ....[2]....
        /*0544*/ 	.word	0xffffffff


	//   ....[3]....
        /*0548*/ 	.word	0xffffffff


	//   ....[4]....
        /*054c*/ 	.word	0xffffffff


	//   ....[5]....
        /*0550*/ 	.word	0xffffffff


	//   ....[6]....
        /*0554*/ 	.word	0xffffffff


	//   ....[7]....
        /*0558*/ 	.word	0xffffffff


	//   ....[8]....
        /*055c*/ 	.word	0xffffffff


	//   ....[9]....
        /*0560*/ 	.word	0xffffffff


	//   ....[10]....
        /*0564*/ 	.word	0xffffffff


	//   ....[11]....
        /*0568*/ 	.word	0xffffffff


	//   ....[12]....
        /*056c*/ 	.word	0xffffffff


	//   ....[13]....
        /*0570*/ 	.word	0xffffffff


	//   ....[14]....
        /*0574*/ 	.word	0xffffffff


	//   ....[15]....
        /*0578*/ 	.word	0xffffffff


	//   ....[16]....
        /*057c*/ 	.word	0xffffffff


	//   ....[17]....
        /*0580*/ 	.word	0xffffffff


	//   ....[18]....
        /*0584*/ 	.word	0xffffffff


	//   ....[19]....
        /*0588*/ 	.word	0xffffffff


	//   ....[20]....
        /*058c*/ 	.word	0xffffffff


	//   ....[21]....
        /*0590*/ 	.word	0xffffffff


	//   ....[22]....
        /*0594*/ 	.word	0xffffffff


	//   ....[23]....
        /*0598*/ 	.word	0xffffffff


	//   ....[24]....
        /*059c*/ 	.word	0xffffffff


	//   ....[25]....
        /*05a0*/ 	.word	0xffffffff


	//   ....[26]....
        /*05a4*/ 	.word	0xffffffff


	//   ....[27]....
        /*05a8*/ 	.word	0xffffffff


	//   ....[28]....
        /*05ac*/ 	.word	0xffffffff


	//   ....[29]....
        /*05b0*/ 	.word	0xffffffff


	//   ....[30]....
        /*05b4*/ 	.word	0xffffffff


	//   ....[31]....
        /*05b8*/ 	.word	0xffffffff


	//   ....[32]....
        /*05bc*/ 	.word	0xffffffff


	//   ....[33]....
        /*05c0*/ 	.word	0xffffffff


	//   ....[34]....
        /*05c4*/ 	.word	0xffffffff


	//   ....[35]....
        /*05c8*/ 	.word	0xffffffff


	//   ....[36]....
        /*05cc*/ 	.word	0xffffffff


	//   ....[37]....
        /*05d0*/ 	.word	0xffffffff


	//   ....[38]....
        /*05d4*/ 	.word	0xffffffff


	//   ....[39]....
        /*05d8*/ 	.word	0xffffffff


	//   ....[40]....
        /*05dc*/ 	.word	0xffffffff


	//   ....[41]....
        /*05e0*/ 	.word	0xffffffff


	//   ....[42]....
        /*05e4*/ 	.word	0xffffffff


	//   ....[43]....
        /*05e8*/ 	.word	0xffffffff


	//   ....[44]....
        /*05ec*/ 	.word	0xffffffff


	//   ....[45]....
        /*05f0*/ 	.word	0xffffffff


	//   ....[46]....
        /*05f4*/ 	.word	0xffffffff


	//   ....[47]....
        /*05f8*/ 	.word	0xffffffff


	//   ....[48]....
        /*05fc*/ 	.word	0xffffffff


	//   ....[49]....
        /*0600*/ 	.word	0xffffffff


	//   ....[50]....
        /*0604*/ 	.word	0xffffffff


	//   ....[51]....
        /*0608*/ 	.word	0xffffffff


	//   ....[52]....
        /*060c*/ 	.word	0xffffffff


	//   ....[53]....
        /*0610*/ 	.word	0xffffffff


	//   ....[54]....
        /*0614*/ 	.word	0xffffffff


	//   ....[55]....
        /*0618*/ 	.word	0xffffffff


	//   ....[56]....
        /*061c*/ 	.word	0xffffffff


	//   ....[57]....
        /*0620*/ 	.word	0xffffffff


	//   ....[58]....
        /*0624*/ 	.word	0xffffffff


	//   ....[59]....
        /*0628*/ 	.word	0xffffffff


	//   ....[60]....
        /*062c*/ 	.word	0xffffffff


	//   ....[61]....
        /*0630*/ 	.word	0xffffffff


	//   ....[62]....
        /*0634*/ 	.word	0xffffffff


	//   ....[63]....
        /*0638*/ 	.word	0xffffffff


	//   ....[64]....
        /*063c*/ 	.word	0xffffffff


	//   ....[65]....
        /*0640*/ 	.word	0xffffffff


	//   ....[66]....
        /*0644*/ 	.word	0xffffffff


	//   ....[67]....
        /*0648*/ 	.word	0xffffffff


	//   ....[68]....
        /*064c*/ 	.word	0xffffffff


	//   ....[69]....
        /*0650*/ 	.word	0xffffffff


	//   ....[70]....
        /*0654*/ 	.word	0xffffffff


	//   ....[71]....
        /*0658*/ 	.word	0xffffffff


	//   ....[72]....
        /*065c*/ 	.word	0xffffffff


	//   ....[73]....
        /*0660*/ 	.word	0xffffffff


	//   ....[74]....
        /*0664*/ 	.word	0xffffffff


	//   ....[75]....
        /*0668*/ 	.word	0xffffffff


	//   ....[76]....
        /*066c*/ 	.word	0xffffffff


	//   ....[77]....
        /*0670*/ 	.word	0xffffffff


	//   ....[78]....
        /*0674*/ 	.word	0xffffffff


	//   ....[79]....
        /*0678*/ 	.word	0xffffffff


	//   ....[80]....
        /*067c*/ 	.word	0xffffffff


	//   ....[81]....
        /*0680*/ 	.word	0xffffffff


	//   ....[82]....
        /*0684*/ 	.word	0xffffffff


	//   ....[83]....
        /*0688*/ 	.word	0xffffffff


	//   ....[84]....
        /*068c*/ 	.word	0xffffffff


	//   ....[85]....
        /*0690*/ 	.word	0xffffffff


	//   ....[86]....
        /*0694*/ 	.word	0xffffffff


	//   ....[87]....
        /*0698*/ 	.word	0xffffffff


	//   ....[88]....
        /*069c*/ 	.word	0xffffffff


	//   ....[89]....
        /*06a0*/ 	.word	0xffffffff


	//   ....[90]....
        /*06a4*/ 	.word	0xffffffff


	//   ....[91]....
        /*06a8*/ 	.word	0xffffffff


	//   ....[92]....
        /*06ac*/ 	.word	0xffffffff


	//   ....[93]....
        /*06b0*/ 	.word	0xffffffff


	//   ....[94]....
        /*06b4*/ 	.word	0xffffffff


	//   ....[95]....
        /*06b8*/ 	.word	0xffffffff


	//   ....[96]....
        /*06bc*/ 	.word	0xffffffff


	//   ....[97]....
        /*06c0*/ 	.word	0xffffffff


	//   ....[98]....
        /*06c4*/ 	.word	0xffffffff


	//   ....[99]....
        /*06c8*/ 	.word	0xffffffff


	//   ....[100]....
        /*06cc*/ 	.word	0xffffffff


	//   ....[101]....
        /*06d0*/ 	.word	0xffffffff


	//   ....[102]....
        /*06d4*/ 	.word	0xffffffff


	//   ....[103]....
        /*06d8*/ 	.word	0xffffffff


	//   ....[104]....
        /*06dc*/ 	.word	0xffffffff


	//   ....[105]....
        /*06e0*/ 	.word	0xffffffff


	//   ....[106]....
        /*06e4*/ 	.word	0xffffffff


	//   ....[107]....
        /*06e8*/ 	.word	0xffffffff


	//   ....[108]....
        /*06ec*/ 	.word	0xffffffff


	//   ....[109]....
        /*06f0*/ 	.word	0xffffffff


	//   ....[110]....
        /*06f4*/ 	.word	0xffffffff


	//   ....[111]....
        /*06f8*/ 	.word	0xffffffff


	//   ....[112]....
        /*06fc*/ 	.word	0xffffffff


	//   ....[113]....
        /*0700*/ 	.word	0xffffffff


	//   ....[114]....
        /*0704*/ 	.word	0xffffffff


	//   ....[115]....
        /*0708*/ 	.word	0xffffffff


	//   ....[116]....
        /*070c*/ 	.word	0x0500000f


	//   ....[117]....
        /*0710*/ 	.word	0x0500000f


	//   ....[118]....
        /*0714*/ 	.word	0x0500000f


	//   ....[119]....
        /*0718*/ 	.word	0x0500000f


	//   ....[120]....
        /*071c*/ 	.word	0x0500000f


	//   ....[121]....
        /*0720*/ 	.word	0x0500000f


	//   ....[122]....
        /*0724*/ 	.word	0x0500000f


	//   ....[123]....
        /*0728*/ 	.word	0x0500000f


	//   ....[124]....
        /*072c*/ 	.word	0x0500000f


	//   ....[125]....
        /*0730*/ 	.word	0x0500000f


	//   ....[126]....
        /*0734*/ 	.word	0x0500000f


	//   ....[127]....
        /*0738*/ 	.word	0x0500000f


	//   ....[128]....
        /*073c*/ 	.word	0x0500000f


	//   ....[129]....
        /*0740*/ 	.word	0x0500000f


	//   ....[130]....
        /*0744*/ 	.word	0x0500000f


	//   ....[131]....
        /*0748*/ 	.word	0x0500000f


	//   ....[132]....
        /*074c*/ 	.word	0x0500000f


	//   ....[133]....
        /*0750*/ 	.word	0x0500000f


	//   ....[134]....
        /*0754*/ 	.word	0x0500000f


	//   ....[135]....
        /*0758*/ 	.word	0x0500000f


	//   ....[136]....
        /*075c*/ 	.word	0x0500000f


	//   ....[137]....
        /*0760*/ 	.word	0x0500000f


	//   ....[138]....
        /*0764*/ 	.word	0x0500000f


	//   ....[139]....
        /*0768*/ 	.word	0x0500000f


	//   ....[140]....
        /*076c*/ 	.word	0x0500000f


	//   ....[141]....
        /*0770*/ 	.word	0x0500000f


	//   ....[142]....
        /*0774*/ 	.word	0x0500000f


	//   ....[143]....
        /*0778*/ 	.word	0x0500000f


	//   ....[144]....
        /*077c*/ 	.word	0x0500000f


	//   ....[145]....
        /*0780*/ 	.word	0x0500000f


	//   ....[146]....
        /*0784*/ 	.word	0x0500000f


	//   ....[147]....
        /*0788*/ 	.word	0x0500000f


	//   ....[148]....
        /*078c*/ 	.word	0x0500000f


	//   ....[149]....
        /*0790*/ 	.word	0x0500000f


	//   ....[150]....
        /*0794*/ 	.word	0x0500000f


	//   ....[151]....
        /*0798*/ 	.word	0x0500000f


	//   ....[152]....
        /*079c*/ 	.word	0x0500000f


	//   ....[153]....
        /*07a0*/ 	.word	0x0500000f


	//   ....[154]....
        /*07a4*/ 	.word	0x0500000f


	//   ....[155]....
        /*07a8*/ 	.word	0x0500000f


	//   ....[156]....
        /*07ac*/ 	.word	0x0500000f


	//   ....[157]....
        /*07b0*/ 	.word	0x0500000f


	//   ....[158]....
        /*07b4*/ 	.word	0x0500000f


	//   ....[159]....
        /*07b8*/ 	.word	0x0500000f


	//   ....[160]....
        /*07bc*/ 	.word	0x0500000f


	//   ....[161]....
        /*07c0*/ 	.word	0x0500000f


	//   ....[162]....
        /*07c4*/ 	.word	0x0500000f


	//   ....[163]....
        /*07c8*/ 	.word	0x0500000f


	//   ....[164]....
        /*07cc*/ 	.word	0x0500000f


	//   ....[165]....
        /*07d0*/ 	.word	0x0500000f


	//   ....[166]....
        /*07d4*/ 	.word	0x0500000f


	//   ....[167]....
        /*07d8*/ 	.word	0x0500000f


	//   ....[168]....
        /*07dc*/ 	.word	0x0500000f


	//   ....[169]....
        /*07e0*/ 	.word	0x0500000f


	//   ....[170]....
        /*07e4*/ 	.word	0x0500000f


	//   ....[171]....
        /*07e8*/ 	.word	0x0500000f


	//   ....[172]....
        /*07ec*/ 	.word	0x0500000f


	//   ....[173]....
        /*07f0*/ 	.word	0x0500000f


	//   ....[174]....
        /*07f4*/ 	.word	0x0500000f


	//   ....[175]....
        /*07f8*/ 	.word	0x0500000f


	//   ....[176]....
        /*07fc*/ 	.word	0x0500000f


	//   ....[177]....
        /*0800*/ 	.word	0x0500000f


	//   ....[178]....
        /*0804*/ 	.word	0x0500000f


	//   ....[179]....
        /*0808*/ 	.word	0x0500000f


	//   ....[180]....
        /*080c*/ 	.word	0x0500000f


	//   ....[181]....
        /*0810*/ 	.word	0x0500000f


	//   ....[182]....
        /*0814*/ 	.word	0x0500000f


	//   ....[183]....
        /*0818*/ 	.word	0x0500000f


	//   ....[184]....
        /*081c*/ 	.word	0x0500000f


	//   ....[185]....
        /*0820*/ 	.word	0x0500000f


	//   ....[186]....
        /*0824*/ 	.word	0x0500000f


	//   ....[187]....
        /*0828*/ 	.word	0x0500000f


	//   ....[188]....
        /*082c*/ 	.word	0x0500000f


	//   ....[189]....
        /*0830*/ 	.word	0x0500000f


	//----- nvinfo : EIATTR_COOP_GROUP_INSTR_OFFSETS
	.align		4
.L_1449:
        /*0834*/ 	.byte	0x04, 0x28
        /*0836*/ 	.short	(.L_1451 - .L_1450)


	//   ....[0]....
.L_1450:
        /*0838*/ 	.word	0x00000060


	//   ....[1]....
        /*083c*/ 	.word	0x00000190


	//   ....[2]....
        /*0840*/ 	.word	0x00000240


	//   ....[3]....
        /*0844*/ 	.word	0x00000400


	//   ....[4]....
        /*0848*/ 	.word	0x00000560


	//   ....[5]....
        /*084c*/ 	.word	0x00000680


	//   ....[6]....
        /*0850*/ 	.word	0x000007e0


	//   ....[7]....
        /*0854*/ 	.word	0x00005cb0


	//   ....[8]....
        /*0858*/ 	.word	0x000062b0


	//   ....[9]....
        /*085c*/ 	.word	0x000062c0


	//   ....[10]....
        /*0860*/ 	.word	0x000062d0


	//   ....[11]....
        /*0864*/ 	.word	0x000062e0


	//   ....[12]....
        /*0868*/ 	.word	0x00007360


	//   ....[13]....
        /*086c*/ 	.word	0x00007370


	//   ....[14]....
        /*0870*/ 	.word	0x00007380


	//   ....[15]....
        /*0874*/ 	.word	0x00007390


	//   ....[16]....
        /*0878*/ 	.word	0x00009490


	//   ....[17]....
        /*087c*/ 	.word	0x00009590


	//   ....[18]....
        /*0880*/ 	.word	0x00009cc0


	//   ....[19]....
        /*0884*/ 	.word	0x00009d20


	//   ....[20]....
        /*0888*/ 	.word	0x0000b1e0


	//   ....[21]....
        /*088c*/ 	.word	0x0000bf40


	//   ....[22]....
        /*0890*/ 	.word	0x0000bf70


	//   ....[23]....
        /*0894*/ 	.word	0x0000c010


	//   ....[24]....
        /*0898*/ 	.word	0x0000c020


	//   ....[25]....
        /*089c*/ 	.word	0x0000dfd0


	//   ....[26]....
        /*08a0*/ 	.word	0x0000e210


	//   ....[27]....
        /*08a4*/ 	.word	0x0000e350


	//   ....[28]....
        /*08a8*/ 	.word	0x0000e900


	//   ....[29]....
        /*08ac*/ 	.word	0x0000e920


	//   ....[30]....
        /*08b0*/ 	.word	0x0000f680


	//   ....[31]....
        /*08b4*/ 	.word	0x0000f6a0


	//   ....[32]....
        /*08b8*/ 	.word	0x0000f6b0


	//   ....[33]....
        /*08bc*/ 	.word	0x0000f6c0


	//   ....[34]....
        /*08c0*/ 	.word	0x0000fbf0


	//   ....[35]....
        /*08c4*/ 	.word	0x0000fc30


	//   ....[36]....
        /*08c8*/ 	.word	0x0000fc60


	//   ....[37]....
        /*08cc*/ 	.word	0x0000fc90


	//   ....[38]....
        /*08d0*/ 	.word	0x0000fcb0


	//   ....[39]....
        /*08d4*/ 	.word	0x0000fcc0


	//   ....[40]....
        /*08d8*/ 	.word	0x0000fd00


	//   ....[41]....
        /*08dc*/ 	.word	0x0000fd30


	//   ....[42]....
        /*08e0*/ 	.word	0x00010220


	//   ....[43]....
        /*08e4*/ 	.word	0x00010230


	//   ....[44]....
        /*08e8*/ 	.word	0x000104b0


	//   ....[45]....
        /*08ec*/ 	.word	0x000104c0


	//   ....[46]....
        /*08f0*/ 	.word	0x00010f50


	//   ....[47]....
        /*08f4*/ 	.word	0x00010f80


	//   ....[48]....
        /*08f8*/ 	.word	0x00010fa0


	//   ....[49]....
        /*08fc*/ 	.word	0x00010fd0


	//   ....[50]....
        /*0900*/ 	.word	0x00011000


	//   ....[51]....
        /*0904*/ 	.word	0x00011010


	//   ....[52]....
        /*0908*/ 	.word	0x00011040


	//   ....[53]....
        /*090c*/ 	.word	0x000110b0


	//   ....[54]....
        /*0910*/ 	.word	0x000111e0


	//   ....[55]....
        /*0914*/ 	.word	0x00011400


	//   ....[56]....
        /*0918*/ 	.word	0x00011430


	//   ....[57]....
        /*091c*/ 	.word	0x00011460


	//   ....[58]....
        /*0920*/ 	.word	0x00011490


	//   ....[59]....
        /*0924*/ 	.word	0x000114c0


	//   ....[60]....
        /*0928*/ 	.word	0x000114f0


	//   ....[61]....
        /*092c*/ 	.word	0x00011670


	//   ....[62]....
        /*0930*/ 	.word	0x000116a0


	//   ....[63]....
        /*0934*/ 	.word	0x000116d0


	//   ....[64]....
        /*0938*/ 	.word	0x00011700


	//   ....[65]....
        /*093c*/ 	.word	0x00011730


	//   ....[66]....
        /*0940*/ 	.word	0x00011760


	//   ....[67]....
        /*0944*/ 	.word	0x000117f0


	//   ....[68]....
        /*0948*/ 	.word	0x00011820


	//   ....[69]....
        /*094c*/ 	.word	0x00011830


	//   ....[70]....
        /*0950*/ 	.word	0x000118d0


	//   ....[71]....
        /*0954*/ 	.word	0x00012850


	//   ....[72]....
        /*0958*/ 	.word	0x00013d50


	//   ....[73]....
        /*095c*/ 	.word	0x000148f0


	//   ....[74]....
        /*0960*/ 	.word	0x00014900


	//   ....[75]....
        /*0964*/ 	.word	0x00014920


	//   ....[76]....
        /*0968*/ 	.word	0x00014980


	//   ....[77]....
        /*096c*/ 	.word	0x000149a0


	//   ....[78]....
        /*0970*/ 	.word	0x00014a20


	//   ....[79]....
        /*0974*/ 	.word	0x00014a40


	//   ....[80]....
        /*0978*/ 	.word	0x00014ac0


	//   ....[81]....
        /*097c*/ 	.word	0x00014ae0


	//   ....[82]....
        /*0980*/ 	.word	0x00014b60


	//   ....[83]....
        /*0984*/ 	.word	0x00014b80


	//   ....[84]....
        /*0988*/ 	.word	0x00014c00


	//   ....[85]....
        /*098c*/ 	.word	0x00014c20


	//   ....[86]....
        /*0990*/ 	.word	0x00014ca0


	//   ....[87]....
        /*0994*/ 	.word	0x00014cc0


	//   ....[88]....
        /*0998*/ 	.word	0x00014cd0


	//   ....[89]....
        /*099c*/ 	.word	0x00014d40


	//   ....[90]....
        /*09a0*/ 	.word	0x00014d90


	//   ....[91]....
        /*09a4*/ 	.word	0x00014e50


	//   ....[92]....
        /*09a8*/ 	.word	0x00014e60


	//   ....[93]....
        /*09ac*/ 	.word	0x00014ed0


	//   ....[94]....
        /*09b0*/ 	.word	0x00014ee0


	//   ....[95]....
        /*09b4*/ 	.word	0x00014f20


	//   ....[96]....
        /*09b8*/ 	.word	0x00014f40


	//   ....[97]....
        /*09bc*/ 	.word	0x00016ee0


	//   ....[98]....
        /*09c0*/ 	.word	0x00016f10


	//   ....[99]....
        /*09c4*/ 	.word	0x00016f70


	//   ....[100]....
        /*09c8*/ 	.word	0x00016fa0


	//   ....[101]....
        /*09cc*/ 	.word	0x00016fd0


	//   ....[102]....
        /*09d0*/ 	.word	0x00017000


	//   ....[103]....
        /*09d4*/ 	.word	0x00017030


	//   ....[104]....
        /*09d8*/ 	.word	0x00017060


	//   ....[105]....
        /*09dc*/ 	.word	0x00017200


	//   ....[106]....
        /*09e0*/ 	.word	0x00017230


	//   ....[107]....
        /*09e4*/ 	.word	0x00017260


	//   ....[108]....
        /*09e8*/ 	.word	0x00017290


	//   ....[109]....
        /*09ec*/ 	.word	0x000172c0


	//   ....[110]....
        /*09f0*/ 	.word	0x000172f0


	//   ....[111]....
        /*09f4*/ 	.word	0x000173b0


	//   ....[112]....
        /*09f8*/ 	.word	0x000173d0


	//   ....[113]....
        /*09fc*/ 	.word	0x000173e0


	//   ....[114]....
        /*0a00*/ 	.word	0x00017440


	//   ....[115]....
        /*0a04*/ 	.word	0x00017a60


	//   ....[116]....
        /*0a08*/ 	.word	0x00017ec0


	//   ....[117]....
        /*0a0c*/ 	.word	0x00017f70


	//   ....[118]....
        /*0a10*/ 	.word	0x00018000


	//   ....[119]....
        /*0a14*/ 	.word	0x00018050


	//   ....[120]....
        /*0a18*/ 	.word	0x000180a0


	//   ....[121]....
        /*0a1c*/ 	.word	0x00018180


	//   ....[122]....
        /*0a20*/ 	.word	0x00018210


	//   ....[123]....
        /*0a24*/ 	.word	0x00018260


	//   ....[124]....
        /*0a28*/ 	.word	0x000182b0


	//   ....[125]....
        /*0a2c*/ 	.word	0x000184d0


	//   ....[126]....
        /*0a30*/ 	.word	0x00018530


	//   ....[127]....
        /*0a34*/ 	.word	0x000185f0


	//   ....[128]....
        /*0a38*/ 	.word	0x00018660


	//   ....[129]....
        /*0a3c*/ 	.word	0x000186c0


	//   ....[130]....
        /*0a40*/ 	.word	0x00018770


	//   ....[131]....
        /*0a44*/ 	.word	0x000187d0


	//   ....[132]....
        /*0a48*/ 	.word	0x00018860


	//   ....[133]....
        /*0a4c*/ 	.word	0x000188e0


	//   ....[134]....
        /*0a50*/ 	.word	0x00018930


	//   ....[135]....
        /*0a54*/ 	.word	0x000189c0


	//   ....[136]....
        /*0a58*/ 	.word	0x00018a50


	//   ....[137]....
        /*0a5c*/ 	.word	0x00018af0


	//   ....[138]....
        /*0a60*/ 	.word	0x00018b90


	//   ....[139]....
        /*0a64*/ 	.word	0x00018bf0


	//   ....[140]....
        /*0a68*/ 	.word	0x00018c60


	//   ....[141]....
        /*0a6c*/ 	.word	0x00018cc0


	//   ....[142]....
        /*0a70*/ 	.word	0x00018d30


	//   ....[143]....
        /*0a74*/ 	.word	0x00018e00


	//   ....[144]....
        /*0a78*/ 	.word	0x00018e50


	//   ....[145]....
        /*0a7c*/ 	.word	0x00018f10


	//   ....[146]....
        /*0a80*/ 	.word	0x000191f0


	//   ....[147]....
        /*0a84*/ 	.word	0x000193a0


	//   ....[148]....
        /*0a88*/ 	.word	0x000193f0


	//   ....[149]....
        /*0a8c*/ 	.word	0x00019450


	//   ....[150]....
        /*0a90*/ 	.word	0x00019510


	//   ....[151]....
        /*0a94*/ 	.word	0x00019570


	//   ....[152]....
        /*0a98*/ 	.word	0x00019670


	//   ....[153]....
        /*0a9c*/ 	.word	0x000196d0


	//   ....[154]....
        /*0aa0*/ 	.word	0x000197d0


	//   ....[155]....
        /*0aa4*/ 	.word	0x00019830


	//   ....[156]....
        /*0aa8*/ 	.word	0x00019930


	//   ....[157]....
        /*0aac*/ 	.word	0x00019990


	//   ....[158]....
        /*0ab0*/ 	.word	0x00019a90


	//   ....[159]....
        /*0ab4*/ 	.word	0x00019af0


	//   ....[160]....
        /*0ab8*/ 	.word	0x00019bf0


	//   ....[161]....
        /*0abc*/ 	.word	0x00019c50


	//   ....[162]....
        /*0ac0*/ 	.word	0x00019d00


	//   ....[163]....
        /*0ac4*/ 	.word	0x00019dd0


	//   ....[164]....
        /*0ac8*/ 	.word	0x00019ea0


	//   ....[165]....
        /*0acc*/ 	.word	0x00019f00


	//   ....[166]....
        /*0ad0*/ 	.word	0x00019ff0


	//   ....[167]....
        /*0ad4*/ 	.word	0x0001a050


	//   ....[168]....
        /*0ad8*/ 	.word	0x0001a120


	//   ....[169]....
        /*0adc*/ 	.word	0x0001a180


	//   ....[170]....
        /*0ae0*/ 	.word	0x0001a240


	//   ....[171]....
        /*0ae4*/ 	.word	0x0001a560


	//   ....[172]....
        /*0ae8*/ 	.word	0x0001a600


	//   ....[173]....
        /*0aec*/ 	.word	0x0001a780


	//   ....[174]....
        /*0af0*/ 	.word	0x0001a7f0


	//   ....[175]....
        /*0af4*/ 	.word	0x0001a860


	//   ....[176]....
        /*0af8*/ 	.word	0x0001a8d0


	//   ....[177]....
        /*0afc*/ 	.word	0x0001a940


	//   ....[178]....
        /*0b00*/ 	.word	0x0001a9c0


	//   ....[179]....
        /*0b04*/ 	.word	0x0001aa40


	//   ....[180]....
        /*0b08*/ 	.word	0x0001aad0


	//   ....[181]....
        /*0b0c*/ 	.word	0x0001ab40


	//   ....[182]....
        /*0b10*/ 	.word	0x0001abb0


	//   ....[183]....
        /*0b14*/ 	.word	0x0001ac20


	//   ....[184]....
        /*0b18*/ 	.word	0x0001aca0


	//   ....[185]....
        /*0b1c*/ 	.word	0x0001ad10


	//   ....[186]....
        /*0b20*/ 	.word	0x0001adb0


	//   ....[187]....
        /*0b24*/ 	.word	0x0001ae00


	//   ....[188]....
        /*0b28*/ 	.word	0x0001ae90


	//   ....[189]....
        /*0b2c*/ 	.word	0x0001afc0


	//----- nvinfo : EIATTR_REG_RECONFIG
	.align		4
.L_1451:
        /*0b30*/ 	.byte	0x01, 0x54
	.zero		2


	//----- nvinfo : EIATTR_SYSCALL_OFFSETS
	.align		4
        /*0b34*/ 	.byte	0x04, 0x46
        /*0b36*/ 	.short	(.L_1453 - .L_1452)


	//   ....[0]....
.L_1452:
        /*0b38*/ 	.word	0x00001bc0


	//   ....[1]....
        /*0b3c*/ 	.word	0x00001d10


	//   ....[2]....
        /*0b40*/ 	.word	0x00005e90


	//   ....[3]....
        /*0b44*/ 	.word	0x00006220


	//   ....[4]....
        /*0b48*/ 	.word	0x000139a0


	//   ....[5]....
        /*0b4c*/ 	.word	0x00013af0


	//   ....[6]....
        /*0b50*/ 	.word	0x00013bf0


	//   ....[7]....
        /*0b54*/ 	.word	0x00014420


	//----- nvinfo : EIATTR_MBARRIER_INSTR_OFFSETS
	.align		4
.L_1453:
        /*0b58*/ 	.byte	0x04, 0x39
        /*0b5a*/ 	.short	(.L_1455 - .L_1454)


	//   ....[0]....
.L_1454:
        /*0b5c*/ 	.word	0x000002b0
        /*0b60*/ 	.word	0x000000ff
        /*0b64*/ 	.word	0x00030800
        /*0b68*/ 	.short	0x0100
        /*0b6a*/ 	.byte	0x08
	.zero		1


	//   ....[1]....
        /*0b6c*/ 	.word	0x000002c0
        /*0b70*/ 	.word	0x000000ff
        /*0b74*/ 	.word	0x00030820
        /*0b78*/ 	.short	0x0100
        /*0b7a*/ 	.byte	0x08
	.zero		1


	//   ....[2]....
        /*0b7c*/ 	.word	0x000003b0
        /*0b80*/ 	.word	0x000000ff
        /*0b84*/ 	.word	0x00030830
        /*0b88*/ 	.short	0x0100
        /*0b8a*/ 	.byte	0x08
	.zero		1


	//   ....[3]....
        /*0b8c*/ 	.word	0x000003c0
        /*0b90*/ 	.word	0x000000ff
        /*0b94*/ 	.word	0x00030840
        /*0b98*/ 	.short	0x0100
        /*0b9a*/ 	.byte	0x08
	.zero		1


	//   ....[4]....
        /*0b9c*/ 	.word	0x000003d0
        /*0ba0*/ 	.word	0x000000ff
        /*0ba4*/ 	.word	0x00030838
        /*0ba8*/ 	.short	0x0100
        /*0baa*/ 	.byte	0x08
	.zero		1


	//   ....[5]....
        /*0bac*/ 	.word	0x000003e0
        /*0bb0*/ 	.word	0x000000ff
        /*0bb4*/ 	.word	0x00030848
        /*0bb8*/ 	.short	0x0100
        /*0bba*/ 	.byte	0x08
	.zero		1


	//   ....[6]....
        /*0bbc*/ 	.word	0x00000510
        /*0bc0*/ 	.word	0x000000ff
        /*0bc4*/ 	.word	0x00030850
        /*0bc8*/ 	.short	0x0100
        /*0bca*/ 	.byte	0x08
	.zero		1


	//   ....[7]....
        /*0bcc*/ 	.word	0x00000520
        /*0bd0*/ 	.word	0x000000ff
        /*0bd4*/ 	.word	0x00030860
        /*0bd8*/ 	.short	0x0100
        /*0bda*/ 	.byte	0x08
	.zero		1


	//   ....[8]....
        /*0bdc*/ 	.word	0x00000530
        /*0be0*/ 	.word	0x000000ff
        /*0be4*/ 	.word	0x00030858
        /*0be8*/ 	.short	0x0100
        /*0bea*/ 	.byte	0x08
	.zero		1


	//   ....[9]....
        /*0bec*/ 	.word	0x00000540
        /*0bf0*/ 	.word	0x000000ff
        /*0bf4*/ 	.word	0x00030868
        /*0bf8*/ 	.short	0x0100
        /*0bfa*/ 	.byte	0x08
	.zero		1


	//   ....[10]....
        /*0bfc*/ 	.word	0x00000630
        /*0c00*/ 	.word	0x000000ff
        /*0c04*/ 	.word	0x00030870
        /*0c08*/ 	.short	0x0100
        /*0c0a*/ 	.byte	0x06
	.zero		1


	//   ....[11]....
        /*0c0c*/ 	.word	0x00000640
        /*0c10*/ 	.word	0x000000ff
        /*0c14*/ 	.word	0x00030880
        /*0c18*/ 	.short	0x0100
        /*0c1a*/ 	.byte	0x06
	.zero		1


	//   ....[12]....
        /*0c1c*/ 	.word	0x00000650
        /*0c20*/ 	.word	0x000000ff
        /*0c24*/ 	.word	0x00030878
        /*0c28*/ 	.short	0x0100
        /*0c2a*/ 	.byte	0x06
	.zero		1


	//   ....[13]....
        /*0c2c*/ 	.word	0x00000660
        /*0c30*/ 	.word	0x000000ff
        /*0c34*/ 	.word	0x00030888
        /*0c38*/ 	.short	0x0100
        /*0c3a*/ 	.byte	0x06
	.zero		1


	//   ....[14]....
        /*0c3c*/ 	.word	0x00000790
        /*0c40*/ 	.word	0x000000ff
        /*0c44*/ 	.word	0x00030890
        /*0c48*/ 	.short	0x0100
        /*0c4a*/ 	.byte	0x08
	.zero		1


	//   ....[15]....
        /*0c4c*/ 	.word	0x000007a0
        /*0c50*/ 	.word	0x000000ff
        /*0c54*/ 	.word	0x000308a0
        /*0c58*/ 	.short	0x0100
        /*0c5a*/ 	.byte	0x08
	.zero		1


	//   ....[16]....
        /*0c5c*/ 	.word	0x000007b0
        /*0c60*/ 	.word	0x000000ff
        /*0c64*/ 	.word	0x00030898
        /*0c68*/ 	.short	0x0100
        /*0c6a*/ 	.byte	0x08
	.zero		1


	//   ....[17]....
        /*0c6c*/ 	.word	0x000007c0
        /*0c70*/ 	.word	0x000000ff
        /*0c74*/ 	.word	0x000308a8
        /*0c78*/ 	.short	0x0100
        /*0c7a*/ 	.byte	0x08
	.zero		1


	//   ....[18]....
        /*0c7c*/ 	.word	0x000008f0
        /*0c80*/ 	.word	0x000000ff
        /*0c84*/ 	.word	0x000308b0
        /*0c88*/ 	.short	0x0100
        /*0c8a*/ 	.byte	0x08
	.zero		1


	//   ....[19]....
        /*0c8c*/ 	.word	0x00000900
        /*0c90*/ 	.word	0x000000ff
        /*0c94*/ 	.word	0x000308c0
        /*0c98*/ 	.short	0x0100
        /*0c9a*/ 	.byte	0x08
	.zero		1


	//   ....[20]....
        /*0c9c*/ 	.word	0x00000910
        /*0ca0*/ 	.word	0x000000ff
        /*0ca4*/ 	.word	0x000308b8
        /*0ca8*/ 	.short	0x0100
        /*0caa*/ 	.byte	0x08
	.zero		1


	//   ....[21]....
        /*0cac*/ 	.word	0x00000920
        /*0cb0*/ 	.word	0x000000ff
        /*0cb4*/ 	.word	0x000308c8
        /*0cb8*/ 	.short	0x0100
        /*0cba*/ 	.byte	0x08
	.zero		1


	//   ....[22]....
        /*0cbc*/ 	.word	0x00002ec0
        /*0cc0*/ 	.word	0x00000052
        /*0cc4*/ 	.word	0x00030890
        /*0cc8*/ 	.short	0x010a
        /*0cca*/ 	.byte	0x3f
	.zero		1


	//   ....[23]....
        /*0ccc*/ 	.word	0x000040b0
        /*0cd0*/ 	.word	0x00000052
        /*0cd4*/ 	.word	0x00030890
        /*0cd8*/ 	.short	0x010a
        /*0cda*/ 	.byte	0x3f
	.zero		1


	//   ....[24]....
        /*0cdc*/ 	.word	0x00005180
        /*0ce0*/ 	.word	0x00000052
        /*0ce4*/ 	.word	0x00030890
        /*0ce8*/ 	.short	0x010a
        /*0cea*/ 	.byte	0x3f
	.zero		1


	//   ....[25]....
        /*0cec*/ 	.word	0x000053a0
        /*0cf0*/ 	.word	0x0000000c
        /*0cf4*/ 	.word	0x00000000
        /*0cf8*/ 	.short	0x0101
        /*0cfa*/ 	.byte	0x3f
	.zero		1


	//   ....[26]....
        /*0cfc*/ 	.word	0x000053e0
        /*0d00*/ 	.word	0x00000052
        /*0d04*/ 	.word	0x000308b0
        /*0d08*/ 	.short	0x010a
        /*0d0a*/ 	.byte	0x3f
	.zero		1


	//   ....[27]....
        /*0d0c*/ 	.word	0x000057a0
        /*0d10*/ 	.word	0x00000052
        /*0d14*/ 	.word	0x00000000
        /*0d18*/ 	.short	0x0101
        /*0d1a*/ 	.byte	0x3f
	.zero		1


	//   ....[28]....
        /*0d1c*/ 	.word	0x00005f30
        /*0d20*/ 	.word	0x00000002
        /*0d24*/ 	.word	0x00030800
        /*0d28*/ 	.short	0x010a
        /*0d2a*/ 	.byte	0x3f
	.zero		1


	//   ....[29]....
        /*0d2c*/ 	.word	0x00005f80
        /*0d30*/ 	.word	0x00000002
        /*0d34*/ 	.word	0x00030800
        /*0d38*/ 	.short	0x010a
        /*0d3a*/ 	.byte	0x3f
	.zero		1


	//   ....[30]....
        /*0d3c*/ 	.word	0x00006600
        /*0d40*/ 	.word	0x00000002
        /*0d44*/ 	.word	0x00030800
        /*0d48*/ 	.short	0x010a
        /*0d4a*/ 	.byte	0x3f
	.zero		1


	//   ....[31]....
        /*0d4c*/ 	.word	0x00007570
        /*0d50*/ 	.word	0x00000002
        /*0d54*/ 	.word	0x00030800
        /*0d58*/ 	.short	0x010a
        /*0d5a*/ 	.byte	0x3f
	.zero		1


	//   ....[32]....
        /*0d5c*/ 	.word	0x00008410
        /*0d60*/ 	.word	0x00000008
        /*0d64*/ 	.word	0x00030830
        /*0d68*/ 	.short	0x010a
        /*0d6a*/ 	.byte	0x3f
	.zero		1


	//   ....[33]....
        /*0d6c*/ 	.word	0x000084d0
        /*0d70*/ 	.word	0x00000008
        /*0d74*/ 	.word	0x00030830
        /*0d78*/ 	.short	0x010a
        /*0d7a*/ 	.byte	0x3f
	.zero		1


	//   ....[34]....
        /*0d7c*/ 	.word	0x00009f00
        /*0d80*/ 	.word	0x00000008
        /*0d84*/ 	.word	0x00000000
        /*0d88*/ 	.short	0x0101
        /*0d8a*/ 	.byte	0x3f
	.zero		1


	//   ....[35]....
        /*0d8c*/ 	.word	0x0000b410
        /*0d90*/ 	.word	0x00000000
        /*0d94*/ 	.word	0x00030830
        /*0d98*/ 	.short	0x010a
        /*0d9a*/ 	.byte	0x3f
	.zero		1


	//   ....[36]....
        /*0d9c*/ 	.word	0x0000b460
        /*0da0*/ 	.word	0x00000000
        /*0da4*/ 	.word	0x00030830
        /*0da8*/ 	.short	0x010a
        /*0daa*/ 	.byte	0x3f
	.zero		1


	//   ....[37]....
        /*0dac*/ 	.word	0x0000b7b0
        /*0db0*/ 	.word	0x00000003
        /*0db4*/ 	.word	0x00030850
        /*0db8*/ 	.short	0x010a
        /*0dba*/ 	.byte	0x3f
	.zero		1


	//   ....[38]....
        /*0dbc*/ 	.word	0x0000b800
        /*0dc0*/ 	.word	0x00000003
        /*0dc4*/ 	.word	0x00030850
        /*0dc8*/ 	.short	0x010a
        /*0dca*/ 	.byte	0x3f
	.zero		1


	//   ....[39]....
        /*0dcc*/ 	.word	0x0000ce50
        /*0dd0*/ 	.word	0x0000000e
        /*0dd4*/ 	.word	0x00000000
        /*0dd8*/ 	.short	0x0101
        /*0dda*/ 	.byte	0x3f
	.zero		1


	//   ....[40]....
        /*0ddc*/ 	.word	0x0000ce60
        /*0de0*/ 	.word	0x0000000d
        /*0de4*/ 	.word	0x00000000
        /*0de8*/ 	.short	0x0101
        /*0dea*/ 	.byte	0x3f
	.zero		1


	//   ....[41]....
        /*0dec*/ 	.word	0x0000e050
        /*0df0*/ 	.word	0x0000000d
        /*0df4*/ 	.word	0x00030850
        /*0df8*/ 	.short	0x010a
        /*0dfa*/ 	.byte	0x3f
	.zero		1


	//   ....[42]....
        /*0dfc*/ 	.word	0x0000e110
        /*0e00*/ 	.word	0x0000000d
        /*0e04*/ 	.word	0x00030850
        /*0e08*/ 	.short	0x010a
        /*0e0a*/ 	.byte	0x3f
	.zero		1


	//   ....[43]....
        /*0e0c*/ 	.word	0x0000ea50
        /*0e10*/ 	.word	0x00000007
        /*0e14*/ 	.word	0x00000000
        /*0e18*/ 	.short	0x0101
        /*0e1a*/ 	.byte	0x3f
	.zero		1


	//   ....[44]....
        /*0e1c*/ 	.word	0x0000fbc0
        /*0e20*/ 	.word	0x00000003
        /*0e24*/ 	.word	0x00000000
        /*0e28*/ 	.short	0x0101
        /*0e2a*/ 	.byte	0x3f
	.zero		1


	//   ....[45]....
        /*0e2c*/ 	.word	0x000100d0
        /*0e30*/ 	.word	0x00000008
        /*0e34*/ 	.word	0x00000000
        /*0e38*/ 	.short	0x0101
        /*0e3a*/ 	.byte	0x3f
	.zero		1


	//   ....[46]....
        /*0e3c*/ 	.word	0x00012930
        /*0e40*/ 	.word	0x00000010
        /*0e44*/ 	.word	0x00030820
        /*0e48*/ 	.short	0x010a
        /*0e4a*/ 	.byte	0x3f
	.zero		1


	//   ....[47]....
        /*0e4c*/ 	.word	0x000129f0
        /*0e50*/ 	.word	0x00000007
        /*0e54*/ 	.word	0x000308a0
        /*0e58*/ 	.short	0x010a
        /*0e5a*/ 	.byte	0x3f
	.zero		1


	//   ....[48]....
        /*0e5c*/ 	.word	0x00012c20
        /*0e60*/ 	.word	0x00000007
        /*0e64*/ 	.word	0x000308c0
        /*0e68*/ 	.short	0x010a
        /*0e6a*/ 	.byte	0x3f
	.zero		1


	//   ....[49]....
        /*0e6c*/ 	.word	0x00012fa0
        /*0e70*/ 	.word	0x00000006
        /*0e74*/ 	.word	0x000308a0
        /*0e78*/ 	.short	0x010a
        /*0e7a*/ 	.byte	0x3f
	.zero		1


	//   ....[50]....
        /*0e7c*/ 	.word	0x000131c0
        /*0e80*/ 	.word	0x00000006
        /*0e84*/ 	.word	0x000308c0
        /*0e88*/ 	.short	0x010a
        /*0e8a*/ 	.byte	0x3f
	.zero		1


	//   ....[51]....
        /*0e8c*/ 	.word	0x00013f80
        /*0e90*/ 	.word	0x00000000
        /*0e94*/ 	.word	0x00030840
        /*0e98*/ 	.short	0x010a
        /*0e9a*/ 	.byte	0x3f
	.zero		1


	//   ....[52]....
        /*0e9c*/ 	.word	0x00014ff0
        /*0ea0*/ 	.word	0x00000010
        /*0ea4*/ 	.word	0x00030800
        /*0ea8*/ 	.short	0x0107
        /*0eaa*/ 	.byte	0x3f
	.zero		1


	//   ....[53]....
        /*0eac*/ 	.word	0x000150e0
        /*0eb0*/ 	.word	0x00000010
        /*0eb4*/ 	.word	0x00030800
        /*0eb8*/ 	.short	0x0101
        /*0eba*/ 	.byte	0x3f
	.zero		1


	//   ....[54]....
        /*0ebc*/ 	.word	0x00015100
        /*0ec0*/ 	.word	0x00000010
        /*0ec4*/ 	.word	0x00030820
        /*0ec8*/ 	.short	0x010a
        /*0eca*/ 	.byte	0x3f
	.zero		1


	//   ....[55]....
        /*0ecc*/ 	.word	0x000154a0
        /*0ed0*/ 	.word	0x00000002
        /*0ed4*/ 	.word	0x00030840
        /*0ed8*/ 	.short	0x010a
        /*0eda*/ 	.byte	0x3f
	.zero		1


	//   ....[56]....
        /*0edc*/ 	.word	0x00015720
        /*0ee0*/ 	.word	0x00000003
        /*0ee4*/ 	.word	0x00000060
        /*0ee8*/ 	.short	0x010a
        /*0eea*/ 	.byte	0x3f
	.zero		1


	//   ....[57]....
        /*0eec*/ 	.word	0x00015c80
        /*0ef0*/ 	.word	0x00000002
        /*0ef4*/ 	.word	0x00030840
        /*0ef8*/ 	.short	0x010a
        /*0efa*/ 	.byte	0x3f
	.zero		1


	//   ....[58]....
        /*0efc*/ 	.word	0x00015f00
        /*0f00*/ 	.word	0x0000000a
        /*0f04*/ 	.word	0x00000060
        /*0f08*/ 	.short	0x010a
        /*0f0a*/ 	.byte	0x3f
	.zero		1


	//   ....[59]....
        /*0f0c*/ 	.word	0x000163a0
        /*0f10*/ 	.word	0x00000002
        /*0f14*/ 	.word	0x00030840
        /*0f18*/ 	.short	0x010a
        /*0f1a*/ 	.byte	0x3f
	.zero		1


	//   ....[60]....
        /*0f1c*/ 	.word	0x00016630
        /*0f20*/ 	.word	0x00000003
        /*0f24*/ 	.word	0x00000060
        /*0f28*/ 	.short	0x010a
        /*0f2a*/ 	.byte	0x3f
	.zero		1


	//   ....[61]....
        /*0f2c*/ 	.word	0x00016a80
        /*0f30*/ 	.word	0x00000003
        /*0f34*/ 	.word	0x00030860
        /*0f38*/ 	.short	0x010a
        /*0f3a*/ 	.byte	0x3f
	.zero		1


	//   ....[62]....
        /*0f3c*/ 	.word	0x000179e0
        /*0f40*/ 	.word	0x00000009
        /*0f44*/ 	.word	0x00030820
        /*0f48*/ 	.short	0x010a
        /*0f4a*/ 	.byte	0x3f
	.zero		1


	//   ....[63]....
        /*0f4c*/ 	.word	0x00017b70
        /*0f50*/ 	.word	0x00000007
        /*0f54*/ 	.word	0x00000000
        /*0f58*/ 	.short	0x010a
        /*0f5a*/ 	.byte	0x3f
	.zero		1


	//   ....[64]....
        /*0f5c*/ 	.word	0x00017be0
        /*0f60*/ 	.word	0x00000003
        /*0f64*/ 	.word	0x00000000
        /*0f68*/ 	.short	0x010a
        /*0f6a*/ 	.byte	0x3f
	.zero		1


	//   ....[65]....
        /*0f6c*/ 	.word	0x00017c40
        /*0f70*/ 	.word	0x00000005
        /*0f74*/ 	.word	0x00000000
        /*0f78*/ 	.short	0x010a
        /*0f7a*/ 	.byte	0x3f
	.zero		1


	//   ....[66]....
        /*0f7c*/ 	.word	0x00017c70
        /*0f80*/ 	.word	0x00000003
        /*0f84*/ 	.word	0x00000000
        /*0f88*/ 	.short	0x010a
        /*0f8a*/ 	.byte	0x3f
	.zero		1


	//   ....[67]....
        /*0f8c*/ 	.word	0x00017cd0
        /*0f90*/ 	.word	0x00000052
        /*0f94*/ 	.word	0x00030890
        /*0f98*/ 	.short	0x010a
        /*0f9a*/ 	.byte	0x3f
	.zero		1


	//   ....[68]....
        /*0f9c*/ 	.word	0x00017d20
        /*0fa0*/ 	.word	0x00000052
        /*0fa4*/ 	.word	0x00030890
        /*0fa8*/ 	.short	0x010a
        /*0faa*/ 	.byte	0x3f
	.zero		1


	//   ....[69]....
        /*0fac*/ 	.word	0x00017d70
        /*0fb0*/ 	.word	0x00000052
        /*0fb4*/ 	.word	0x00030890
        /*0fb8*/ 	.short	0x010a
        /*0fba*/ 	.byte	0x3f
	.zero		1


	//   ....[70]....
        /*0fbc*/ 	.word	0x00017dc0
        /*0fc0*/ 	.word	0x00000052
        /*0fc4*/ 	.word	0x000308b0
        /*0fc8*/ 	.short	0x010a
        /*0fca*/ 	.byte	0x3f
	.zero		1


	//   ....[71]....
        /*0fcc*/ 	.word	0x000180d0
        /*0fd0*/ 	.word	0x00000002
        /*0fd4*/ 	.word	0x00030800
        /*0fd8*/ 	.short	0x010a
        /*0fda*/ 	.byte	0x3f
	.zero		1


	//   ....[72]....
        /*0fdc*/ 	.word	0x000182e0
        /*0fe0*/ 	.word	0x00000002
        /*0fe4*/ 	.word	0x00030800
        /*0fe8*/ 	.short	0x010a
        /*0fea*/ 	.byte	0x3f
	.zero		1


	//   ....[73]....
        /*0fec*/ 	.word	0x00018330
        /*0ff0*/ 	.word	0x00000008
        /*0ff4*/ 	.word	0x00030830
        /*0ff8*/ 	.short	0x010a
        /*0ffa*/ 	.byte	0x3f
	.zero		1


	//   ....[74]....
        /*0ffc*/ 	.word	0x00018380
        /*1000*/ 	.word	0x00000000
        /*1004*/ 	.word	0x00030830
        /*1008*/ 	.short	0x010a
        /*100a*/ 	.byte	0x3f
	.zero		1


	//   ....[75]....
        /*100c*/ 	.word	0x000183d0
        /*1010*/ 	.word	0x00000003
        /*1014*/ 	.word	0x00030850
        /*1018*/ 	.short	0x010a
        /*101a*/ 	.byte	0x3f
	.zero		1


	//   ....[76]....
        /*101c*/ 	.word	0x00018420
        /*1020*/ 	.word	0x0000000d
        /*1024*/ 	.word	0x00030850
        /*1028*/ 	.short	0x010a
        /*102a*/ 	.byte	0x3f
	.zero		1


	//   ....[77]....
        /*102c*/ 	.word	0x00018fd0
        /*1030*/ 	.word	0x00000010
        /*1034*/ 	.word	0x00030820
        /*1038*/ 	.short	0x010a
        /*103a*/ 	.byte	0x3f
	.zero		1


	//   ....[78]....
        /*103c*/ 	.word	0x00019020
        /*1040*/ 	.word	0x00000007
        /*1044*/ 	.word	0x000308a0
        /*1048*/ 	.short	0x010a
        /*104a*/ 	.byte	0x3f
	.zero		1


	//   ....[79]....
        /*104c*/ 	.word	0x00019070
        /*1050*/ 	.word	0x00000007
        /*1054*/ 	.word	0x000308c0
        /*1058*/ 	.short	0x010a
        /*105a*/ 	.byte	0x3f
	.zero		1


	//   ....[80]....
        /*105c*/ 	.word	0x000190c0
        /*1060*/ 	.word	0x00000006
        /*1064*/ 	.word	0x000308a0
        /*1068*/ 	.short	0x010a
        /*106a*/ 	.byte	0x3f
	.zero		1


	//   ....[81]....
        /*106c*/ 	.word	0x00019110
        /*1070*/ 	.word	0x00000006
        /*1074*/ 	.word	0x000308c0
        /*1078*/ 	.short	0x010a
        /*107a*/ 	.byte	0x3f
	.zero		1


	//   ....[82]....
        /*107c*/ 	.word	0x000192b0
        /*1080*/ 	.word	0x00000000
        /*1084*/ 	.word	0x00030840
        /*1088*/ 	.short	0x010a
        /*108a*/ 	.byte	0x3f
	.zero		1


	//   ....[83]....
        /*108c*/ 	.word	0x0001a280
        /*1090*/ 	.word	0x00000010
        /*1094*/ 	.word	0x00030820
        /*1098*/ 	.short	0x010a
        /*109a*/ 	.byte	0x3f
	.zero		1


	//   ....[84]....
        /*109c*/ 	.word	0x0001a2d0
        /*10a0*/ 	.word	0x00000002
        /*10a4*/ 	.word	0x00030840
        /*10a8*/ 	.short	0x010a
        /*10aa*/ 	.byte	0x3f
	.zero		1


	//   ....[85]....
        /*10ac*/ 	.word	0x0001a320
        /*10b0*/ 	.word	0x00000003
        /*10b4*/ 	.word	0x00000060
        /*10b8*/ 	.short	0x010a
        /*10ba*/ 	.byte	0x3f
	.zero		1


	//   ....[86]....
        /*10bc*/ 	.word	0x0001a370
        /*10c0*/ 	.word	0x00000002
        /*10c4*/ 	.word	0x00030840
        /*10c8*/ 	.short	0x010a
        /*10ca*/ 	.byte	0x3f
	.zero		1


	//   ....[87]....
        /*10cc*/ 	.word	0x0001a3c0
        /*10d0*/ 	.word	0x0000000a
        /*10d4*/ 	.word	0x00000060
        /*10d8*/ 	.short	0x010a
        /*10da*/ 	.byte	0x3f
	.zero		1


	//   ....[88]....
        /*10dc*/ 	.word	0x0001a410
        /*10e0*/ 	.word	0x00000002
        /*10e4*/ 	.word	0x00030840
        /*10e8*/ 	.short	0x010a
        /*10ea*/ 	.byte	0x3f
	.zero		1


	//   ....[89]....
        /*10ec*/ 	.word	0x0001a460
        /*10f0*/ 	.word	0x00000003
        /*10f4*/ 	.word	0x00000060
        /*10f8*/ 	.short	0x010a
        /*10fa*/ 	.byte	0x3f
	.zero		1


	//   ....[90]....
        /*10fc*/ 	.word	0x0001a4b0
        /*1100*/ 	.word	0x00000003
        /*1104*/ 	.word	0x00030860
        /*1108*/ 	.short	0x010a
        /*110a*/ 	.byte	0x3f
	.zero		1


	//   ....[91]....
        /*110c*/ 	.word	0x0001aee0
        /*1110*/ 	.word	0x00000009
        /*1114*/ 	.word	0x00030820
        /*1118*/ 	.short	0x010a
        /*111a*/ 	.byte	0x3f
	.zero		1


	//   ....[92]....
        /*111c*/ 	.word	0x0001b080
        /*1120*/ 	.word	0x00000007
        /*1124*/ 	.word	0x00000000
        /*1128*/ 	.short	0x010a
        /*112a*/ 	.byte	0x3f
	.zero		1


	//   ....[93]....
        /*112c*/ 	.word	0x0001b0d0
        /*1130*/ 	.word	0x00000003
        /*1134*/ 	.word	0x00000000
        /*1138*/ 	.short	0x010a
        /*113a*/ 	.byte	0x3f
	.zero		1


	//   ....[94]....
        /*113c*/ 	.word	0x0001b120
        /*1140*/ 	.word	0x00000005
        /*1144*/ 	.word	0x00000000
        /*1148*/ 	.short	0x010a
        /*114a*/ 	.byte	0x3f
	.zero		1


	//----- nvinfo : EIATTR_NUM_MBARRIERS
	.align		4
.L_1455:
        /*114c*/ 	.byte	0x03, 0x38
        /*114e*/ 	.short	0x0016


	//----- nvinfo : EIATTR_EXIT_INSTR_OFFSETS
	.align		4
        /*1150*/ 	.byte	0x04, 0x1c
        /*1152*/ 	.short	(.L_1457 - .L_1456)


	//   ....[0]....
.L_1456:
        /*1154*/ 	.word	0x00017cc0


	//----- nvinfo : EIATTR_MAX_THREADS
	.align		4
.L_1457:
        /*1158*/ 	.byte	0x04, 0x05
        /*115a*/ 	.short	(.L_1459 - .L_1458)
.L_1458:
        /*115c*/ 	.word	0x00000200
        /*1160*/ 	.word	0x00000001
        /*1164*/ 	.word	0x00000001


	//----- nvinfo : EIATTR_CRS_STACK_SIZE
	.align		4
.L_1459:
        /*1168*/ 	.byte	0x04, 0x1e
        /*116a*/ 	.short	(.L_1461 - .L_1460)
.L_1460:
        /*116c*/ 	.word	0x00000000


	//----- nvinfo : EIATTR_CBANK_PARAM_SIZE
	.align		4
.L_1461:
        /*1170*/ 	.byte	0x03, 0x19
        /*1172*/ 	.short	0x0af0


	//----- nvinfo : EIATTR_PARAM_CBANK
	.align		4
        /*1174*/ 	.byte	0x04, 0x0a
        /*1176*/ 	.short	(.L_1463 - .L_1462)
	.align		4
.L_1462:
        /*1178*/ 	.word	index@(.nv.constant0._ZN7cutlass13device_kernelIN5flash11enable_sm90INS1_16FlashAttnFwdSm90INS1_25CollectiveMainloopFwdSm90ILi2EN4cute5tupleIJNS5_1CILi1EEES8_S8_EEENS6_IJNS7_ILi192EEESA_NS7_ILi64EEEEEELi64ENS_6half_tEfNS_4arch4Sm90ELb0ELb0ELb0ELb1ELb0ELb1ELb0ELb0ELb1ELb1ELb1ELb0EEENS1_21CollectiveEpilogueFwdINS6_IJSA_SB_SA_EEES9_SD_SF_Li384ELb1ELb1ELb1ELb0EEENS1_36VarlenDynamicPersistentTileSchedulerILi192ELi192ELi384ELi128ELb1ELb1ELb1ELb0ELb1ELb1EEEEEEEEEvNT_6ParamsE)
        /*117c*/ 	.short	0x0210
        /*117e*/ 	.short	0x0af0


	//----- nvinfo : EIATTR_SW_WAR
	.align		4
.L_1463:
        /*1180*/ 	.byte	0x04, 0x36
        /*1182*/ 	.short	(.L_1465 - .L_1464)
.L_1464:
        /*1184*/ 	.word	0x00000008
.L_1465:


//--------------------- .nv.info._ZN7cutlass13device_kernelIN5flash11enable_sm90INS1_16FlashAttnFwdSm90INS1_25CollectiveMainloopFwdSm90ILi2EN4cute5tupleIJNS5_1CILi1EEES8_S8_EEENS6_IJNS7_ILi192EEENS7_ILi128EEENS7_ILi64EEEEEELi64ENS_6half_tEfNS_4arch4Sm90ELb0ELb1ELb0ELb0ELb0ELb0ELb0ELb1ELb1ELb1ELb1ELb0EEENS1_21CollectiveEpilogueFwdINS6_IJSA_SC_SB_EEES9_SE_SG_Li384ELb0ELb1ELb1ELb0EEENS1_19SingleTileSchedulerILb0ELb1ELb1ELi192EEEEEEEEEvNT_6ParamsE --------------------------
	.section	.nv.info._ZN7cutlass13device_kernelIN5flash11enable_sm90INS1_16FlashAttnFwdSm90INS1_25CollectiveMainloopFwdSm90ILi2EN4cute5tupleIJNS5_1CILi1EEES8_S8_EEENS6_IJNS7_ILi192EEENS7_ILi128EEENS7_ILi64EEEEEELi64ENS_6half_tEfNS_4arch4Sm90ELb0ELb1ELb0ELb0ELb0ELb0ELb0ELb1ELb1ELb1ELb1ELb0EEENS1_21CollectiveEpilogueFwdINS6_IJSA_SC_SB_EEES9_SE_SG_Li384ELb0ELb1ELb1ELb0EEENS1_19SingleTileSchedulerILb0ELb1ELb1ELi192EEEEEEEEEvNT_6ParamsE,"",@"SHT_CUDA_INFO"
	.sectionflags	@""
	.align	4


	//----- nvinfo : EIATTR_CUDA_API_VERSION
	.align		4
        /*0000*/ 	.byte	0x04, 0x37
        /*0002*/ 	.short	(.L_1467 - .L_1466)
.L_1466:
        /*0004*/ 	.word	0x00000082


	//----- nvinfo : EIATTR_KPARAM_INFO
	.align		4
.L_1467:
        /*0008*/ 	.byte	0x04, 0x17
        /*000a*/ 	.short	(.L_1469 - .L_1468)
.L_1468:
        /*000c*/ 	.word	0x00000000
        /*0010*/ 	.short	0x0000
        /*0012*/ 	.short	0x0070
        /*0014*/ 	.byte	0x00, 0xf0, 0x01, 0x28


	//----- nvinfo : EIATTR_SPARSE_MMA_MASK
	.align		4
.L_1469:
        /*0018*/ 	.byte	0x03, 0x50
        /*001a*/ 	.short	0x0000


	//----- nvinfo : EIATTR_MAXREG_COUNT
	.align		4
        /*001c*/ 	.byte	0x03, 0x1b
        /*001e*/ 	.short	0x0080


	//----- nvinfo : EIATTR_NUM_BARRIERS
	.align		4
        /*0020*/ 	.byte	0x02, 0x4c
        /*0022*/ 	.byte	0x10
	.zero		1


	//----- nvinfo : EIATTR_EXTERNS
	.align		4
        /*0024*/ 	.byte	0x04, 0x0f
        /*0026*/ 	.short	(.L_1471 - .L_1470)


	//   ....[0]....
	.align		4
.L_1470:
        /*0028*/ 	.word	index@(__assertfail)


	//----- nvinfo : EIATTR_MERCURY_ISA_VERSION
	.align		4
.L_1471:
        /*002c*/ 	.byte	0x03, 0x5f
        /*002e*/ 	.short	0x0101


	//----- nvinfo : EIATTR_INT_WARP_WIDE_INSTR_OFFSETS
	.align		4
        /*0030*/ 	.byte	0x04, 0x31
        /*0032*/ 	.short	(.L_1473 - .L_1472)


	//   ....[0]....
.L_1472:
        /*0034*/ 	.word	0x00000120


	//   ....[1]....
        /*0038*/ 	.word	0x00000160


	//   ....[2]....
        /*003c*/ 	.word	0x000001d0


	//----- nvinfo : EIATTR_COOP_GROUP_MASK_REGIDS
	.align		4
.L_1473:
        /*0040*/ 	.byte	0x04, 0x29
        /*0042*/ 	.short	(.L_1475 - .L_1474)


	//   ....[0]....
.L_1474:
        /*0044*/ 	.word	0xffffffff


	//   ....[1]....
        /*0048*/ 	.word	0xffffffff


	//   ....[2]....
        /*004c*/ 	.word	0xffffffff


	//   ....[3]....
        /*0050*/ 	.word	0xffffffff


	//   ....[4]....
        /*0054*/ 	.word	0xffffffff


	//   ....[5]....
        /*0058*/ 	.word	0xffffffff


	//   ....[6]....
        /*005c*/ 	.word	0xffffffff


	//   ....[7]....
        /*0060*/ 	.word	0xffffffff


	//   ....[8]....
        /*0064*/ 	.word	0xffffffff


	//   ....[9]....
        /*0068*/ 	.word	0xffffffff


	//   ....[10]....
        /*006c*/ 	.word	0xffffffff


	//   ....[11]....
        /*0070*/ 	.word	0xffffffff


	//   ....[12]....
        /*0074*/ 	.word	0xffffffff


	//   ....[13]....
        /*0078*/ 	.word	0xffffffff


	//   ....[14]....
        /*007c*/ 	.word	0xffffffff


	//   ....[15]....
        /*0080*/ 	.word	0xffffffff


	//   ....[16]....
        /*0084*/ 	.word	0xffffffff


	//   ....[17]....
        /*0088*/ 	.word	0xffffffff


	//   ....[18]....
        /*008c*/ 	.word	0xffffffff


	//   ....[19]....
        /*0090*/ 	.word	0xffffffff


	//   ....[20]....
        /*0094*/ 	.word	0xffffffff


	//   ....[21]....
        /*0098*/ 	.word	0xffffffff


	//   ....[22]....
        /*009c*/ 	.word	0xffffffff


	//   ....[23]....
        /*00a0*/ 	.word	0xffffffff


	//   ....[24]....
        /*00a4*/ 	.word	0xffffffff


	//   ....[25]....
        /*00a8*/ 	.word	0xffffffff


	//   ....[26]....
        /*00ac*/ 	.word	0xffffffff


	//   ....[27]....
        /*00b0*/ 	.word	0xffffffff


	//   ....[28]....
        /*00b4*/ 	.word	0xffffffff


	//   ....[29]....
        /*00b8*/ 	.word	0xffffffff


	//   ....[30]....
        /*00bc*/ 	.word	0xffffffff


	//   ....[31]....
        /*00c0*/ 	.word	0xffffffff


	//   ....[32]....
        /*00c4*/ 	.word	0xffffffff


	//   ....[33]....
        /*00c8*/ 	.word	0xffffffff


	//   ....[34]....
        /*00cc*/ 	.word	0xffffffff


	//   ....[35]....
        /*00d0*/ 	.word	0xffffffff


	//   ....[36]....
        /*00d4*/ 	.word	0xffffffff


	//   ....[37]....
        /*00d8*/ 	.word	0xffffffff


	//   ....[38]....
        /*00dc*/ 	.word	0xffffffff


	//   ....[39]....
        /*00e0*/ 	.word	0xffffffff


	//   ....[40]....
        /*00e4*/ 	.word	0xffffffff


	//   ....[41]....
        /*00e8*/ 	.word	0xffffffff


	//   ....[42]....
        /*00ec*/ 	.word	0xffffffff


	//   ....[43]....
        /*00f0*/ 	.word	0xffffffff


	//   ....[44]....
        /*00f4*/ 	.word	0xffffffff


	//   ....[45]....
        /*00f8*/ 	.word	0xffffffff


	//   ....[46]....
        /*00fc*/ 	.word	0xffffffff


	//   ....[47]....
        /*0100*/ 	.word	0xffffffff


	//   ....[48]....
        /*0104*/ 	.word	0xffffffff


	//   ....[49]....
        /*0108*/ 	.word	0xffffffff


	//   ....[50]....
        /*010c*/ 	.word	0xffffffff


	//   ....[51]....
        /*0110*/ 	.word	0xffffffff


	//   ....[52]....
        /*0114*/ 	.word	0xffffffff


	//   ....[53]....
        /*0118*/ 	.word	0xffffffff


	//   ....[54]....
        /*011c*/ 	.word	0xffffffff


	//   ....[55]....
        /*0120*/ 	.word	0xffffffff


	//   ....[56]....
        /*0124*/ 	.word	0xffffffff


	//   ....[57]....
        /*0128*/ 	.word	0xffffffff


	//   ....[58]....
        /*012c*/ 	.word	0xffffffff


	//   ....[59]....
        /*0130*/ 	.word	0xffffffff


	//   ....[60]....
        /*0134*/ 	.word	0xffffffff


	//   ....[61]....
        /*0138*/ 	.word	0xffffffff


	//   ....[62]....
        /*013c*/ 	.word	0xffffffff


	//   ....[63]....
        /*0140*/ 	.word	0xffffffff


	//   ....[64]....
        /*0144*/ 	.word	0xffffffff


	//   ....[65]....
        /*0148*/ 	.word	0xffffffff


	//   ....[66]....
        /*014c*/ 	.word	0xffffffff


	//   ....[67]....
        /*0150*/ 	.word	0xffffffff


	//   ....[68]....
        /*0154*/ 	.word	0xffffffff


	//   ....[69]....
        /*0158*/ 	.word	0x0500000f


	//   ....[70]....
        /*015c*/ 	.word	0x0500000f


	//   ....[71]....
        /*0160*/ 	.word	0x0500000f


	//   ....[72]....
        /*0164*/ 	.word	0x0500000f


	//   ....[73]....
        /*0168*/ 	.word	0x0500000f


	//   ....[74]....
        /*016c*/ 	.word	0x0500000f


	//   ....[75]....
        /*0170*/ 	.word	0x0500000f


	//   ....[76]....
        /*0174*/ 	.word	0x0500000f


	//   ....[77]....
        /*0178*/ 	.word	0x0500000f


	//   ....[78]....
        /*017c*/ 	.word	0x0500000f


	//   ....[79]....
        /*0180*/ 	.word	0x0500000f


	//   ....[80]....
        /*0184*/ 	.word	0x0500000f


	//   ....[81]....
        /*0188*/ 	.word	0x0500000f


	//   ....[82]....
        /*018c*/ 	.word	0x0500000f


	//   ....[83]....
        /*0190*/ 	.word	0x0500000f


	//   ....[84]....
        /*0194*/ 	.word	0x0500000f


	//   ....[85]....
        /*0198*/ 	.word	0x0500000f


	//   ....[86]....
        /*019c*/ 	.word	0x0500000f


	//   ....[87]....
        /*01a0*/ 	.word	0x0500000f


	//   ....[88]....
        /*01a4*/ 	.word	0x0500000f


	//   ....[89]....
        /*01a8*/ 	.word	0x0500000f


	//   ....[90]....
        /*01ac*/ 	.word	0x0500000f


	//   ....[91]....
        /*01b0*/ 	.word	0x0500000f


	//   ....[92]....
        /*01b4*/ 	.word	0x0500000f


	//   ....[93]....
        /*01b8*/ 	.word	0x0500000f


	//   ....[94]....
        /*01bc*/ 	.word	0x0500000f


	//----- nvinfo : EIATTR_COOP_GROUP_INSTR_OFFSETS
	.align		4
.L_1475:
        /*01c0*/ 	.byte	0x04, 0x28
        /*01c2*/ 	.short	(.L_1477 - .L_1476)


	//   ....[0]....
.L_1476:
        /*01c4*/ 	.word	0x00000060


	//   ....[1]....
        /*01c8*/ 	.word	0x00000130


	//   ....[2]....
        /*01cc*/ 	.word	0x00000180


	//   ....[3]....
        /*01d0*/ 	.word	0x000003b0


	//   ....[4]....
        /*01d4*/ 	.word	0x00000510


	//   ....[5]....
        /*01d8*/ 	.word	0x00000630


	//   ....[6]....
        /*01dc*/ 	.word	0x00000790


	//   ....[7]....
        /*01e0*/ 	.word	0x000014a0


	//   ....[8]....
        /*01e4*/ 	.word	0x00001bf0


	//   ....[9]....
        /*01e8*/ 	.word	0x00001f00


	//   ....[10]....
        /*01ec*/ 	.word	0x00003180


	//   ....[11]....
        /*01f0*/ 	.word	0x000032b0


	//   ....[12]....
        /*01f4*/ 	.word	0x00003c40


	//   ....[13]....
        /*01f8*/ 	.word	0x00003cc0


	//   ....[14]....
        /*01fc*/ 	.word	0x00005160


	//   ....[15]....
        /*0200*/ 	.word	0x000053e0


	//   ....[16]....
        /*0204*/ 	.word	0x00005f30


	//   ....[17]....
        /*0208*/ 	.word	0x00005f50


	//   ....[18]....
        /*020c*/ 	.word	0x000069d0


	//   ....[19]....
        /*0210*/ 	.word	0x00006a50


	//   ....[20]....
        /*0214*/ 	.word	0x00008160


	//   ....[21]....
        /*0218*/ 	.word	0x00008190


	//   ....[22]....
        /*021c*/ 	.word	0x00008720


	//   ....[23]....
        /*0220*/ 	.word	0x000087a0


	//   ....[24]....
        /*0224*/ 	.word	0x00009cf0


	//   ....[25]....
        /*0228*/ 	.word	0x0000a130


	//   ....[26]....
        /*022c*/ 	.word	0x0000acc0


	//   ....[27]....
        /*0230*/ 	.word	0x0000ace0


	//   ....[28]....
        /*0234*/ 	.word	0x0000b6d0


	//   ....[29]....
        /*0238*/ 	.word	0x0000b750


	//   ....[30]....
        /*023c*/ 	.word	0x0000c600


	//   ....[31]....
        /*0240*/ 	.word	0x0000c630


	//   ....[32]....
        /*0244*/ 	.word	0x0000c720


	//   ....[33]....
        /*0248*/ 	.word	0x0000c730


	//   ....[34]....
        /*024c*/ 	.word	0x0000d4c0


	//   ....[35]....
        /*0250*/ 	.word	0x0000d500


	//   ....[36]....
        /*0254*/ 	.word	0x0000d540


	//   ....[37]....
        /*0258*/ 	.word	0x0000d560


	//   ....[38]....
        /*025c*/ 	.word	0x0000d580


	//   ....[39]....
        /*0260*/ 	.word	0x0000d590


	//   ....[40]....
        /*0264*/ 	.word	0x0000d8d0


	//   ....[41]....
        /*0268*/ 	.word	0x0000d8e0


	//   ....[42]....
        /*026c*/ 	.word	0x0000e000


	//   ....[43]....
        /*0270*/ 	.word	0x0000eeb0


	//   ....[44]....
        /*0274*/ 	.word	0x0000f830


	//   ....[45]....
        /*0278*/ 	.word	0x0000f860


	//   ....[46]....
        /*027c*/ 	.word	0x0000f890


	//   ....[47]....
        /*0280*/ 	.word	0x0000f8b0


	//   ....[48]....
        /*0284*/ 	.word	0x0000f8c0


	//   ....[49]....
        /*0288*/ 	.word	0x0000f910


	//   ....[50]....
        /*028c*/ 	.word	0x0000f970


	//   ....[51]....
        /*0290*/ 	.word	0x0000f990


	//   ....[52]....
        /*0294*/ 	.word	0x0000f9f0


	//   ....[53]....
        /*0298*/ 	.word	0x0000fa20


	//   ....[54]....
        /*029c*/ 	.word	0x0000fa90


	//   ....[55]....
        /*02a0*/ 	.word	0x0000fac0


	//   ....[56]....
        /*02a4*/ 	.word	0x0000faf0


	//   ....[57]....
        /*02a8*/ 	.word	0x0000fb20


	//   ....[58]....
        /*02ac*/ 	.word	0x0000fb70


	//   ....[59]....
        /*02b0*/ 	.word	0x0000fb90


	//   ....[60]....
        /*02b4*/ 	.word	0x0000fbd0


	//   ....[61]....
        /*02b8*/ 	.word	0x0000fc00


	//   ....[62]....
        /*02bc*/ 	.word	0x0000fc30


	//   ....[63]....
        /*02c0*/ 	.word	0x0000fca0


	//   ....[64]....
        /*02c4*/ 	.word	0x0000fd20


	//   ....[65]....
        /*02c8*/ 	.word	0x0000fd30


	//   ....[66]....
        /*02cc*/ 	.word	0x0000fd60


	//   ....[67]....
        /*02d0*/ 	.word	0x0000fd90


	//   ....[68]....
        /*02d4*/ 	.word	0x00011650


	//   ....[69]....
        /*02d8*/ 	.word	0x00011c70


	//   ....[70]....
        /*02dc*/ 	.word	0x00011de0


	//   ....[71]....
        /*02e0*/ 	.word	0x00011e30


	//   ....[72]....
        /*02e4*/ 	.word	0x00011f50


	//   ....[73]....
        /*02e8*/ 	.word	0x00011fa0


	//   ....[74]....
        /*02ec*/ 	.word	0x00012030


	//   ....[75]....
        /*02f0*/ 	.word	0x000120e0


	//   ....[76]....
        /*02f4*/ 	.word	0x00012180


	//   ....[77]....
        /*02f8*/ 	.word	0x00012220


	//   ....[78]....
        /*02fc*/ 	.word	0x000122b0


	//   ....[79]....
        /*0300*/ 	.word	0x00012350


	//   ....[80]....
        /*0304*/ 	.word	0x000123f0


	//   ....[81]....
        /*0308*/ 	.word	0x00012480


	//   ....[82]....
        /*030c*/ 	.word	0x00012510


	//   ....[83]....
        /*0310*/ 	.word	0x000125c0


	//   ....[84]....
        /*0314*/ 	.word	0x00012620


	//   ....[85]....
        /*0318*/ 	.word	0x000126d0


	//   ....[86]....
        /*031c*/ 	.word	0x00012760


	//   ....[87]....
        /*0320*/ 	.word	0x00012840


	//   ....[88]....
        /*0324*/ 	.word	0x000128a0


	//   ....[89]....
        /*0328*/ 	.word	0x00012960


	//   ....[90]....
        /*032c*/ 	.word	0x000129c0


	//   ....[91]....
        /*0330*/ 	.word	0x00012a80


	//   ....[92]....
        /*0334*/ 	.word	0x00012b00


	//   ....[93]....
        /*0338*/ 	.word	0x00012bb0


	//   ....[94]....
        /*033c*/ 	.word	0x00012f80


	//----- nvinfo : EIATTR_REG_RECONFIG
	.align		4
.L_1477:
        /*0340*/ 	.byte	0x01, 0x54
	.zero		2


	//----- nvinfo : EIATTR_SYSCALL_OFFSETS
	.align		4
        /*0344*/ 	.byte	0x04, 0x46
        /*0346*/ 	.short	(.L_1479 - .L_1478)


	//   ....[0]....
.L_1478:
        /*0348*/ 	.word	0x00001660


	//   ....[1]....
        /*034c*/ 	.word	0x0000eb60


	//   ....[2]....
        /*0350*/ 	.word	0x0000eca0


	//   ....[3]....
        /*0354*/ 	.word	0x0000ed90


	//   ....[4]....
        /*0358*/ 	.word	0x0000f410


	//----- nvinfo : EIATTR_MBARRIER_INSTR_OFFSETS
	.align		4
.L_1479:
        /*035c*/ 	.byte	0x04, 0x39
        /*035e*/ 	.short	(.L_1481 - .L_1480)


	//   ....[0]....
.L_1480:
        /*0360*/ 	.word	0x00000260
        /*0364*/ 	.word	0x000000ff
        /*0368*/ 	.word	0x00016800
        /*036c*/ 	.short	0x0100
        /*036e*/ 	.byte	0x08
	.zero		1


	//   ....[1]....
        /*0370*/ 	.word	0x00000270
        /*0374*/ 	.word	0x000000ff
        /*0378*/ 	.word	0x00016820
        /*037c*/ 	.short	0x0100
        /*037e*/ 	.byte	0x08
	.zero		1


	//   ....[2]....
        /*0380*/ 	.word	0x00000360
        /*0384*/ 	.word	0x000000ff
        /*0388*/ 	.word	0x00016830
        /*038c*/ 	.short	0x0100
        /*038e*/ 	.byte	0x08
	.zero		1


	//   ....[3]....
        /*0390*/ 	.word	0x00000370
        /*0394*/ 	.word	0x000000ff
        /*0398*/ 	.word	0x00016840
        /*039c*/ 	.short	0x0100
        /*039e*/ 	.byte	0x08
	.zero		1


	//   ....[4]....
        /*03a0*/ 	.word	0x00000380
        /*03a4*/ 	.word	0x000000ff
        /*03a8*/ 	.word	0x00016838
        /*03ac*/ 	.short	0x0100
        /*03ae*/ 	.byte	0x08
	.zero		1


	//   ....[5]....
        /*03b0*/ 	.word	0x00000390
        /*03b4*/ 	.word	0x000000ff
        /*03b8*/ 	.word	0x00016848
        /*03bc*/ 	.short	0x0100
        /*03be*/ 	.byte	0x08
	.zero		1


	//   ....[6]....
        /*03c0*/ 	.word	0x000004c0
        /*03c4*/ 	.word	0x000000ff
        /*03c8*/ 	.word	0x00016850
        /*03cc*/ 	.short	0x0100
        /*03ce*/ 	.byte	0x08
	.zero		1


	//   ....[7]....
        /*03d0*/ 	.word	0x000004d0
        /*03d4*/ 	.word	0x000000ff
        /*03d8*/ 	.word	0x00016860
        /*03dc*/ 	.short	0x0100
        /*03de*/ 	.byte	0x08
	.zero		1


	//   ....[8]....
        /*03e0*/ 	.word	0x000004e0
        /*03e4*/ 	.word	0x000000ff
        /*03e8*/ 	.word	0x00016858
        /*03ec*/ 	.short	0x0100
        /*03ee*/ 	.byte	0x08
	.zero		1


	//   ....[9]....
        /*03f0*/ 	.word	0x000004f0
        /*03f4*/ 	.word	0x000000ff
        /*03f8*/ 	.word	0x00016868
        /*03fc*/ 	.short	0x0100
        /*03fe*/ 	.byte	0x08
	.zero		1


	//   ....[10]....
        /*0400*/ 	.word	0x000005e0
        /*0404*/ 	.word	0x000000ff
        /*0408*/ 	.word	0x00016870
        /*040c*/ 	.short	0x0100
        /*040e*/ 	.byte	0x06
	.zero		1


	//   ....[11]....
        /*0410*/ 	.word	0x000005f0
        /*0414*/ 	.word	0x000000ff
        /*0418*/ 	.word	0x00016880
        /*041c*/ 	.short	0x0100
        /*041e*/ 	.byte	0x06
	.zero		1


	//   ....[12]....
        /*0420*/ 	.word	0x00000600
        /*0424*/ 	.word	0x000000ff
        /*0428*/ 	.word	0x00016878
        /*042c*/ 	.short	0x0100
        /*042e*/ 	.byte	0x06
	.zero		1


	//   ....[13]....
        /*0430*/ 	.word	0x00000610
        /*0434*/ 	.word	0x000000ff
        /*0438*/ 	.word	0x00016888
        /*043c*/ 	.short	0x0100
        /*043e*/ 	.byte	0x06
	.zero		1


	//   ....[14]....
        /*0440*/ 	.word	0x00000740
        /*0444*/ 	.word	0x000000ff
        /*0448*/ 	.word	0x00016890
        /*044c*/ 	.short	0x0100
        /*044e*/ 	.byte	0x08
	.zero		1


	//   ....[15]....
        /*0450*/ 	.word	0x00000750
        /*0454*/ 	.word	0x000000ff
        /*0458*/ 	.word	0x000168a0
        /*045c*/ 	.short	0x0100
        /*045e*/ 	.byte	0x08
	.zero		1


	//   ....[16]....
        /*0460*/ 	.word	0x00000760
        /*0464*/ 	.word	0x000000ff
        /*0468*/ 	.word	0x00016898
        /*046c*/ 	.short	0x0100
        /*046e*/ 	.byte	0x08
	.zero		1


	//   ....[17]....
        /*0470*/ 	.word	0x00000770
        /*0474*/ 	.word	0x000000ff
        /*0478*/ 	.word	0x000168a8
        /*047c*/ 	.short	0x0100
        /*047e*/ 	.byte	0x08
	.zero		1


	//   ....[18]....
        /*0480*/ 	.word	0x000008a0
        /*0484*/ 	.word	0x000000ff
        /*0488*/ 	.word	0x000168b0
        /*048c*/ 	.short	0x0100
        /*048e*/ 	.byte	0x08
	.zero		1


	//   ....[19]....
        /*0490*/ 	.word	0x000008b0
        /*0494*/ 	.word	0x000000ff
        /*0498*/ 	.word	0x000168c0
        /*049c*/ 	.short	0x0100
        /*049e*/ 	.byte	0x08
	.zero		1


	//   ....[20]....
        /*04a0*/ 	.word	0x000008c0
        /*04a4*/ 	.word	0x000000ff
        /*04a8*/ 	.word	0x000168b8
        /*04ac*/ 	.short	0x0100
        /*04ae*/ 	.byte	0x08
	.zero		1


	//   ....[21]....
        /*04b0*/ 	.word	0x000008d0
        /*04b4*/ 	.word	0x000000ff
        /*04b8*/ 	.word	0x000168c8
        /*04bc*/ 	.short	0x0100
        /*04be*/ 	.byte	0x08
	.zero		1


	//   ....[22]....
        /*04c0*/ 	.word	0x00001680
        /*04c4*/ 	.word	0x000000ff
        /*04c8*/ 	.word	0x00016800
        /*04cc*/ 	.short	0x010a
        /*04ce*/ 	.byte	0x26
	.zero		1


	//   ....[23]....
        /*04d0*/ 	.word	0x000016f0
        /*04d4*/ 	.word	0x000000ff
        /*04d8*/ 	.word	0x00016830
        /*04dc*/ 	.short	0x010a
        /*04de*/ 	.byte	0x26
	.zero		1


	//   ....[24]....
        /*04e0*/ 	.word	0x00001760
        /*04e4*/ 	.word	0x000000ff
        /*04e8*/ 	.word	0x00016830
        /*04ec*/ 	.short	0x010a
        /*04ee*/ 	.byte	0x26
	.zero		1


	//   ....[25]....
        /*04f0*/ 	.word	0x00001d30
        /*04f4*/ 	.word	0x00000004
        /*04f8*/ 	.word	0x00000000
        /*04fc*/ 	.short	0x0101
        /*04fe*/ 	.byte	0x3f
	.zero		1


	//   ....[26]....
        /*0500*/ 	.word	0x00004b30
        /*0504*/ 	.word	0x000000ff
        /*0508*/ 	.word	0x00016830
        /*050c*/ 	.short	0x010a
        /*050e*/ 	.byte	0x0a
	.zero		1


	//   ....[27]....
        /*0510*/ 	.word	0x00004b70
        /*0514*/ 	.word	0x000000ff
        /*0518*/ 	.word	0x00016830
        /*051c*/ 	.short	0x010a
        /*051e*/ 	.byte	0x0a
	.zero		1


	//   ....[28]....
        /*0520*/ 	.word	0x00004d70
        /*0524*/ 	.word	0x000000ff
        /*0528*/ 	.word	0x00016850
        /*052c*/ 	.short	0x010a
        /*052e*/ 	.byte	0x0a
	.zero		1


	//   ....[29]....
        /*0530*/ 	.word	0x00004db0
        /*0534*/ 	.word	0x000000ff
        /*0538*/ 	.word	0x00016850
        /*053c*/ 	.short	0x010a
        /*053e*/ 	.byte	0x0a
	.zero		1


	//   ....[30]....
        /*0540*/ 	.word	0x000051f0
        /*0544*/ 	.word	0x0000000f
        /*0548*/ 	.word	0x00000000
        /*054c*/ 	.short	0x0101
        /*054e*/ 	.byte	0x3f
	.zero		1


	//   ....[31]....
        /*0550*/ 	.word	0x00006f30
        /*0554*/ 	.word	0x0000002e
        /*0558*/ 	.word	0x00000000
        /*055c*/ 	.short	0x0101
        /*055e*/ 	.byte	0x3f
	.zero		1


	//   ....[32]....
        /*0560*/ 	.word	0x00007bb0
        /*0564*/ 	.word	0x000000ff
        /*0568*/ 	.word	0x00016830
        /*056c*/ 	.short	0x010a
        /*056e*/ 	.byte	0x0a
	.zero		1


	//   ....[33]....
        /*0570*/ 	.word	0x00007bf0
        /*0574*/ 	.word	0x000000ff
        /*0578*/ 	.word	0x00016830
        /*057c*/ 	.short	0x010a
        /*057e*/ 	.byte	0x0a
	.zero		1


	//   ....[34]....
        /*0580*/ 	.word	0x00007df0
        /*0584*/ 	.word	0x000000ff
        /*0588*/ 	.word	0x00016850
        /*058c*/ 	.short	0x010a
        /*058e*/ 	.byte	0x0a
	.zero		1


	//   ....[35]....
        /*0590*/ 	.word	0x00007e30
        /*0594*/ 	.word	0x000000ff
        /*0598*/ 	.word	0x00016850
        /*059c*/ 	.short	0x010a
        /*059e*/ 	.byte	0x0a
	.zero		1


	//   ....[36]....
        /*05a0*/ 	.word	0x000090e0
        /*05a4*/ 	.word	0x0000001f
        /*05a8*/ 	.word	0x00000000
        /*05ac*/ 	.short	0x0101
        /*05ae*/ 	.byte	0x3f
	.zero		1


	//   ....[37]....
        /*05b0*/ 	.word	0x00009290
        /*05b4*/ 	.word	0x0000001f
        /*05b8*/ 	.word	0x00000000
        /*05bc*/ 	.short	0x0101
        /*05be*/ 	.byte	0x3f
	.zero		1


	//   ....[38]....
        /*05c0*/ 	.word	0x00009900
        /*05c4*/ 	.word	0x000000ff
        /*05c8*/ 	.word	0x00016830
        /*05cc*/ 	.short	0x010a
        /*05ce*/ 	.byte	0x0a
	.zero		1


	//   ....[39]....
        /*05d0*/ 	.word	0x00009940
        /*05d4*/ 	.word	0x000000ff
        /*05d8*/ 	.word	0x00016830
        /*05dc*/ 	.short	0x010a
        /*05de*/ 	.byte	0x0a
	.zero		1


	//   ....[40]....
        /*05e0*/ 	.word	0x00009b30
        /*05e4*/ 	.word	0x000000ff
        /*05e8*/ 	.word	0x00016850
        /*05ec*/ 	.short	0x010a
        /*05ee*/ 	.byte	0x0a
	.zero		1


	//   ....[41]....
        /*05f0*/ 	.word	0x00009b70
        /*05f4*/ 	.word	0x000000ff
        /*05f8*/ 	.word	0x00016850
        /*05fc*/ 	.short	0x010a
        /*05fe*/ 	.byte	0x0a
	.zero		1


	//   ....[42]....
        /*0600*/ 	.word	0x00009f70
        /*0604*/ 	.word	0x0000000f
        /*0608*/ 	.word	0x00000000
        /*060c*/ 	.short	0x0101
        /*060e*/ 	.byte	0x3f
	.zero		1


	//   ....[43]....
        /*0610*/ 	.word	0x0000bc30
        /*0614*/ 	.word	0x0000002e
        /*0618*/ 	.word	0x00000000
        /*061c*/ 	.short	0x0101
        /*061e*/ 	.byte	0x3f
	.zero		1


	//   ....[44]....
        /*0620*/ 	.word	0x0000c570
        /*0624*/ 	.word	0x000000ff
        /*0628*/ 	.word	0x00016850
        /*062c*/ 	.short	0x010a
        /*062e*/ 	.byte	0x07
	.zero		1


	//   ....[45]....
        /*0630*/ 	.word	0x0000c5b0
        /*0634*/ 	.word	0x000000ff
        /*0638*/ 	.word	0x00016850
        /*063c*/ 	.short	0x010a
        /*063e*/ 	.byte	0x07
	.zero		1


	//   ....[46]....
        /*0640*/ 	.word	0x0000cac0
        /*0644*/ 	.word	0x0000000d
        /*0648*/ 	.word	0x00000000
        /*064c*/ 	.short	0x0101
        /*064e*/ 	.byte	0x3f
	.zero		1


	//   ....[47]....
        /*0650*/ 	.word	0x0000d570
        /*0654*/ 	.word	0x000000ff
        /*0658*/ 	.word	0x00000000
        /*065c*/ 	.short	0x0101
        /*065e*/ 	.byte	0x04
	.zero		1


	//   ....[48]....
        /*0660*/ 	.word	0x0000f0b0
        /*0664*/ 	.word	0x000000ff
        /*0668*/ 	.word	0x00016840
        /*066c*/ 	.short	0x010a
        /*066e*/ 	.byte	0x26
	.zero		1


	//   ....[49]....
        /*0670*/ 	.word	0x0000feb0
        /*0674*/ 	.word	0x000000ff
        /*0678*/ 	.word	0x00016800
        /*067c*/ 	.short	0x0107
        /*067e*/ 	.byte	0x26
	.zero		1


	//   ....[50]....
        /*0680*/ 	.word	0x0000fef0
        /*0684*/ 	.word	0x000000ff
        /*0688*/ 	.word	0x00016800
        /*068c*/ 	.short	0x0101
        /*068e*/ 	.byte	0x26
	.zero		1


	//   ....[51]....
        /*0690*/ 	.word	0x0000ff20
        /*0694*/ 	.word	0x000000ff
        /*0698*/ 	.word	0x00016820
        /*069c*/ 	.short	0x010a
        /*069e*/ 	.byte	0x26
	.zero		1


	//   ....[52]....
        /*06a0*/ 	.word	0x000102b0
        /*06a4*/ 	.word	0x000000ff
        /*06a8*/ 	.word	0x00016848
        /*06ac*/ 	.short	0x010a
        /*06ae*/ 	.byte	0x26
	.zero		1


	//   ....[53]....
        /*06b0*/ 	.word	0x000104a0
        /*06b4*/ 	.word	0x000000ff
        /*06b8*/ 	.word	0x00016860
        /*06bc*/ 	.short	0x010a
        /*06be*/ 	.byte	0x26
	.zero		1


	//   ....[54]....
        /*06c0*/ 	.word	0x00010880
        /*06c4*/ 	.word	0x000000ff
        /*06c8*/ 	.word	0x00016840
        /*06cc*/ 	.short	0x010a
        /*06ce*/ 	.byte	0x26
	.zero		1


	//   ....[55]....
        /*06d0*/ 	.word	0x00010aa0
        /*06d4*/ 	.word	0x000000ff
        /*06d8*/ 	.word	0x00016868
        /*06dc*/ 	.short	0x010a
        /*06de*/ 	.byte	0x26
	.zero		1


	//   ....[56]....
        /*06e0*/ 	.word	0x00010ec0
        /*06e4*/ 	.word	0x000000ff
        /*06e8*/ 	.word	0x00016848
        /*06ec*/ 	.short	0x010a
        /*06ee*/ 	.byte	0x26
	.zero		1


	//   ....[57]....
        /*06f0*/ 	.word	0x000110c0
        /*06f4*/ 	.word	0x000000ff
        /*06f8*/ 	.word	0x00016860
        /*06fc*/ 	.short	0x010a
        /*06fe*/ 	.byte	0x26
	.zero		1


	//   ....[58]....
        /*0700*/ 	.word	0x00011360
        /*0704*/ 	.word	0x00000004
        /*0708*/ 	.word	0x00016860
        /*070c*/ 	.short	0x010a
        /*070e*/ 	.byte	0x3f
	.zero		1


	//   ....[59]....
        /*0710*/ 	.word	0x00011610
        /*0714*/ 	.word	0x00000007
        /*0718*/ 	.word	0x00016820
        /*071c*/ 	.short	0x010a
        /*071e*/ 	.byte	0x3f
	.zero		1


	//   ....[60]....
        /*0720*/ 	.word	0x00011760
        /*0724*/ 	.word	0x00000006
        /*0728*/ 	.word	0x00000000
        /*072c*/ 	.short	0x010a
        /*072e*/ 	.byte	0x3f
	.zero		1


	//   ....[61]....
        /*0730*/ 	.word	0x000117d0
        /*0734*/ 	.word	0x00000003
        /*0738*/ 	.word	0x00000000
        /*073c*/ 	.short	0x010a
        /*073e*/ 	.byte	0x3f
	.zero		1


	//   ....[62]....
        /*0740*/ 	.word	0x00011830
        /*0744*/ 	.word	0x00000000
        /*0748*/ 	.word	0x00000000
        /*074c*/ 	.short	0x010a
        /*074e*/ 	.byte	0x3f
	.zero		1


	//   ....[63]....
        /*0750*/ 	.word	0x00011860
        /*0754*/ 	.word	0x00000003
        /*0758*/ 	.word	0x00000000
        /*075c*/ 	.short	0x010a
        /*075e*/ 	.byte	0x3f
	.zero		1


	//   ....[64]....
        /*0760*/ 	.word	0x000118d0
        /*0764*/ 	.word	0x00000003
        /*0768*/ 	.word	0x00016800
        /*076c*/ 	.short	0x010a
        /*076e*/ 	.byte	0x3f
	.zero		1


	//   ....[65]....
        /*0770*/ 	.word	0x00011930
        /*0774*/ 	.word	0x00000003
        /*0778*/ 	.word	0x00016830
        /*077c*/ 	.short	0x010a
        /*077e*/ 	.byte	0x3f
	.zero		1


	//   ....[66]....
        /*0780*/ 	.word	0x00011990
        /*0784*/ 	.word	0x00000008
        /*0788*/ 	.word	0x00016830
        /*078c*/ 	.short	0x010a
        /*078e*/ 	.byte	0x3f
	.zero		1


	//   ....[67]....
        /*0790*/ 	.word	0x000119f0
        /*0794*/ 	.word	0x00000008
        /*0798*/ 	.word	0x00016850
        /*079c*/ 	.short	0x010a
        /*079e*/ 	.byte	0x3f
	.zero		1


	//   ....[68]....
        /*07a0*/ 	.word	0x00011a50
        /*07a4*/ 	.word	0x00000007
        /*07a8*/ 	.word	0x00016830
        /*07ac*/ 	.short	0x010a
        /*07ae*/ 	.byte	0x3f
	.zero		1


	//   ....[69]....
        /*07b0*/ 	.word	0x00011ab0
        /*07b4*/ 	.word	0x00000007
        /*07b8*/ 	.word	0x00016850
        /*07bc*/ 	.short	0x010a
        /*07be*/ 	.byte	0x3f
	.zero		1


	//   ....[70]....
        /*07c0*/ 	.word	0x00011b10
        /*07c4*/ 	.word	0x00000007
        /*07c8*/ 	.word	0x00016830
        /*07cc*/ 	.short	0x010a
        /*07ce*/ 	.byte	0x3f
	.zero		1


	//   ....[71]....
        /*07d0*/ 	.word	0x00011b70
        /*07d4*/ 	.word	0x00000007
        /*07d8*/ 	.word	0x00016850
        /*07dc*/ 	.short	0x010a
        /*07de*/ 	.byte	0x3f
	.zero		1


	//   ....[72]....
        /*07e0*/ 	.word	0x00011bd0
        /*07e4*/ 	.word	0x00000003
        /*07e8*/ 	.word	0x00016850
        /*07ec*/ 	.short	0x010a
        /*07ee*/ 	.byte	0x3f
	.zero		1


	//   ....[73]....
        /*07f0*/ 	.word	0x00011d30
        /*07f4*/ 	.word	0x00000003
        /*07f8*/ 	.word	0x00016840
        /*07fc*/ 	.short	0x010a
        /*07fe*/ 	.byte	0x3f
	.zero		1


	//   ....[74]....
        /*0800*/ 	.word	0x00012bf0
        /*0804*/ 	.word	0x00000005
        /*0808*/ 	.word	0x00016820
        /*080c*/ 	.short	0x010a
        /*080e*/ 	.byte	0x3f
	.zero		1


	//   ....[75]....
        /*0810*/ 	.word	0x00012c50
        /*0814*/ 	.word	0x00000005
        /*0818*/ 	.word	0x00016848
        /*081c*/ 	.short	0x010a
        /*081e*/ 	.byte	0x3f
	.zero		1


	//   ....[76]....
        /*0820*/ 	.word	0x00012cb0
        /*0824*/ 	.word	0x00000005
        /*0828*/ 	.word	0x00016860
        /*082c*/ 	.short	0x010a
        /*082e*/ 	.byte	0x3f
	.zero		1


	//   ....[77]....
        /*0830*/ 	.word	0x00012d10
        /*0834*/ 	.word	0x00000005
        /*0838*/ 	.word	0x00016840
        /*083c*/ 	.short	0x010a
        /*083e*/ 	.byte	0x3f
	.zero		1


	//   ....[78]....
        /*0840*/ 	.word	0x00012d70
        /*0844*/ 	.word	0x00000005
        /*0848*/ 	.word	0x00016868
        /*084c*/ 	.short	0x010a
        /*084e*/ 	.byte	0x3f
	.zero		1


	//   ....[79]....
        /*0850*/ 	.word	0x00012dd0
        /*0854*/ 	.word	0x00000004
        /*0858*/ 	.word	0x00016848
        /*085c*/ 	.short	0x010a
        /*085e*/ 	.byte	0x3f
	.zero		1


	//   ....[80]....
        /*0860*/ 	.word	0x00012e30
        /*0864*/ 	.word	0x00000004
        /*0868*/ 	.word	0x00016860
        /*086c*/ 	.short	0x010a
        /*086e*/ 	.byte	0x3f
	.zero		1


	//   ....[81]....
        /*0870*/ 	.word	0x00012e80
        /*0874*/ 	.word	0x00000004
        /*0878*/ 	.word	0x00016860
        /*087c*/ 	.short	0x010a
        /*087e*/ 	.byte	0x3f
	.zero		1


	//   ....[82]....
        /*0880*/ 	.word	0x00012ed0
        /*0884*/ 	.word	0x00000007
        /*0888*/ 	.word	0x00016820
        /*088c*/ 	.short	0x010a
        /*088e*/ 	.byte	0x3f
	.zero		1


	//   ....[83]....
        /*0890*/ 	.word	0x00013040
        /*0894*/ 	.word	0x00000006
        /*0898*/ 	.word	0x00000000
        /*089c*/ 	.short	0x010a
        /*089e*/ 	.byte	0x3f
	.zero		1


	//   ....[84]....
        /*08a0*/ 	.word	0x00013090
        /*08a4*/ 	.word	0x00000003
        /*08a8*/ 	.word	0x00000000
        /*08ac*/ 	.short	0x010a
        /*08ae*/ 	.byte	0x3f
	.zero		1


	//   ....[85]....
        /*08b0*/ 	.word	0x000130e0
        /*08b4*/ 	.word	0x00000000
        /*08b8*/ 	.word	0x00000000
        /*08bc*/ 	.short	0x010a
        /*08be*/ 	.byte	0x3f
	.zero		1


	//----- nvinfo : EIATTR_NUM_MBARRIERS
	.align		4
.L_1481:
        /*08c0*/ 	.byte	0x03, 0x38
        /*08c2*/ 	.short	0x0016


	//----- nvinfo : EIATTR_EXIT_INSTR_OFFSETS
	.align		4
        /*08c4*/ 	.byte	0x04, 0x1c
        /*08c6*/ 	.short	(.L_1483 - .L_1482)


	//   ....[0]....
.L_1482:
        /*08c8*/ 	.word	0x000118b0


	//----- nvinfo : EIATTR_MAX_THREADS
	.align		4
.L_1483:
        /*08cc*/ 	.byte	0x04, 0x05
        /*08ce*/ 	.short	(.L_1485 - .L_1484)
.L_1484:
        /*08d0*/ 	.word	0x00000200
        /*08d4*/ 	.word	0x00000001
        /*08d8*/ 	.word	0x00000001


	//----- nvinfo : EIATTR_CRS_STACK_SIZE
	.align		4
.L_1485:
        /*08dc*/ 	.byte	0x04, 0x1e
        /*08de*/ 	.short	(.L_1487 - .L_1486)
.L_1486:
        /*08e0*/ 	.word	0x00000000


	//----- nvinfo : EIATTR_CBANK_PARAM_SIZE
	.align		4
.L_1487:
        /*08e4*/ 	.byte	0x03, 0x19
        /*08e6*/ 	.short	0x0a70


	//----- nvinfo : EIATTR_PARAM_CBANK
	.align		4
        /*08e8*/ 	.byte	0x04, 0x0a
        /*08ea*/ 	.short	(.L_1489 - .L_1488)
	.align		4
.L_1488:
        /*08ec*/ 	.word	index@(.nv.constant0._ZN7cutlass13device_kernelIN5flash11enable_sm90INS1_16FlashAttnFwdSm90INS1_25CollectiveMainloopFwdSm90ILi2EN4cute5tupleIJNS5_1CILi1EEES8_S8_EEENS6_IJNS7_ILi192EEENS7_ILi128EEENS7_ILi64EEEEEELi64ENS_6half_tEfNS_4arch4Sm90ELb0ELb1ELb0ELb0ELb0ELb0ELb0ELb1ELb1ELb1ELb1ELb0EEENS1_21CollectiveEpilogueFwdINS6_IJSA_SC_SB_EEES9_SE_SG_Li384ELb0ELb1ELb1ELb0EEENS1_19SingleTileSchedulerILb0ELb1ELb1ELi192EEEEEEEEEvNT_6ParamsE)
        /*08f0*/ 	.short	0x0210
        /*08f2*/ 	.short	0x0a70


	//----- nvinfo : EIATTR_SW_WAR
	.align		4
.L_1489:
        /*08f4*/ 	.byte	0x04, 0x36
        /*08f6*/ 	.short	(.L_1491 - .L_1490)
.L_1490:
        /*08f8*/ 	.word	0x00000008
.L_1491:


//--------------------- .nv.info._ZN7cutlass13device_kernelIN5flash11enable_sm90INS1_16FlashAttnFwdSm90INS1_25CollectiveMainloopFwdSm90ILi2EN4cute5tupleIJNS5_1CILi1EEES8_S8_EEENS6_IJNS7_ILi192EEENS7_ILi128EEENS7_ILi64EEEEEELi64ENS_6half_tEfNS_4arch4Sm90ELb0ELb1ELb0ELb1ELb0ELb0ELb0ELb1ELb1ELb1ELb1ELb0EEENS1_21CollectiveEpilogueFwdINS6_IJSA_SC_SB_EEES9_SE_SG_Li384ELb1ELb1ELb1ELb0EEENS1_36VarlenDynamicPersistentTileSchedulerILi192ELi128ELi384ELi128ELb1ELb1ELb1ELb1ELb0ELb1EEEEEEEEEvNT_6ParamsE --------------------------
	.section	.nv.info._ZN7cutlass13device_kernelIN5flash11enable_sm90INS1_16FlashAttnFwdSm90INS1_25CollectiveMainloopFwdSm90ILi2EN4cute5tupleIJNS5_1CILi1EEES8_S8_EEENS6_IJNS7_ILi192EEENS7_ILi128EEENS7_ILi64EEEEEELi64ENS_6half_tEfNS_4arch4Sm90ELb0ELb1ELb0ELb1ELb0ELb0ELb0ELb1ELb1ELb1ELb1ELb0EEENS1_21CollectiveEpilogueFwdINS6_IJSA_SC_SB_EEES9_SE_SG_Li384ELb1ELb1ELb1ELb0EEENS1_36VarlenDynamicPersistentTileSchedulerILi192ELi128ELi384ELi128ELb1ELb1ELb1ELb1ELb0ELb1EEEEEEEEEvNT_6ParamsE,"",@"SHT_CUDA_INFO"
	.sectionflags	@""
	.align	4


	//----- nvinfo : EIATTR_CUDA_API_VERSION
	.align		4
        /*0000*/ 	.byte	0x04, 0x37
        /*0002*/ 	.short	(.L_1493 - .L_1492)
.L_1492:
        /*0004*/ 	.word	0x00000082


	//----- nvinfo : EIATTR_KPARAM_INFO
	.align		4
.L_1493:
        /*0008*/ 	.byte	0x04, 0x17
        /*000a*/ 	.short	(.L_1495 - .L_1494)
.L_1494:
        /*000c*/ 	.word	0x00000000
        /*0010*/ 	.short	0x0000
        /*0012*/ 	.short	0x0070
        /*0014*/ 	.byte	0x00, 0xf0, 0x01, 0x2a


	//----- nvinfo : EIATTR_SPARSE_MMA_MASK
	.align		4
.L_1495:
        /*0018*/ 	.byte	0x03, 0x50
        /*001a*/ 	.short	0x0000


	//----- nvinfo : EIATTR_MAXREG_COUNT
	.align		4
        /*001c*/ 	.byte	0x03, 0x1b
        /*001e*/ 	.short	0x0080


	//----- nvinfo : EIATTR_NUM_BARRIERS
	.align		4
        /*0020*/ 	.byte	0x02, 0x4c
        /*0022*/ 	.byte	0x10
	.zero		1


	//----- nvinfo : EIATTR_EXTERNS
	.align		4
        /*0024*/ 	.byte	0x04, 0x0f
        /*0026*/ 	.short	(.L_1497 - .L_1496)


	//   ....[0]....
	.align		4
.L_1496:
        /*0028*/ 	.word	index@(__assertfail)


	//----- nvinfo : EIATTR_ANNOTATIONS
	.align		4
.L_1497:
        /*002c*/ 	.byte	0x04, 0x55
        /*002e*/ 	.short	(.L_1499 - .L_1498)


	//   ....[0]....
.L_1498:
        /* <DEDUP_REMOVED lines=29> */


	//----- nvinfo : EIATTR_MERCURY_ISA_VERSION
	.align		4
.L_1499:
        /*01e8*/ 	.byte	0x03, 0x5f
        /*01ea*/ 	.short	0x0101


	//----- nvinfo : EIATTR_UNUSED_LOAD_BYTE_OFFSET
	.align		4
        /*01ec*/ 	.byte	0x04, 0x44
        /*01ee*/ 	.short	(.L_1501 - .L_1500)


	//   ....[0]....
.L_1500:
        /*01f0*/ 	.word	0x00000a40
        /*01f4*/ 	.word	0x0000fff0


	//   ....[1]....
        /*01f8*/ 	.word	0x0000d3f0
        /*01fc*/ 	.word	0x0000fff0


	//----- nvinfo : EIATTR_INT_WARP_WIDE_INSTR_OFFSETS
	.align		4
.L_1501:
        /*0200*/ 	.byte	0x04, 0x31
        /*0202*/ 	.short	(.L_1503 - .L_1502)


	//   ....[0]....
.L_1502:
        /*0204*/ 	.word	0x00000130


	//   ....[1]....
        /*0208*/ 	.word	0x00000170


	//   ....[2]....
        /*020c*/ 	.word	0x000001e0


	//   ....[3]....
        /*0210*/ 	.word	0x000114f0


	//   ....[4]....
        /*0214*/ 	.word	0x00011580


	//   ....[5]....
        /*0218*/ 	.word	0x000145d0


	//   ....[6]....
        /*021c*/ 	.word	0x00014660


	//----- nvinfo : EIATTR_COOP_GROUP_MASK_REGIDS
	.align		4
.L_1503:
        /*0220*/ 	.byte	0x04, 0x29
        /*0222*/ 	.short	(.L_1505 - .L_1504)


	//   ....[0]....
.L_1504:
        /*0224*/ 	.word	0xffffffff


	//   ....[1]....
        /*0228*/ 	.word	0xffffffff


	//   ....[2]....
        /*022c*/ 	.word	0xffffffff


	//   ....[3]....
        /*0230*/ 	.word	0xffffffff


	//   ....[4]....
        /*0234*/ 	.word	0xffffffff


	//   ....[5]....
        /*0238*/ 	.word	0xffffffff


	//   ....[6]....
        /*023c*/ 	.word	0xffffffff


	//   ....[7]....
        /*0240*/ 	.word	0xffffffff


	//   ....[8]....
        /*0244*/ 	.word	0xffffffff


	//   ....[9]....
        /*0248*/ 	.word	0xffffffff


	//   ....[10]....
        /*024c*/ 	.word	0xffffffff


	//   ....[11]....
        /*0250*/ 	.word	0xffffffff


	//   ....[12]....
        /*0254*/ 	.word	0xffffffff


	//   ....[13]....
        /*0258*/ 	.word	0xffffffff


	//   ....[14]....
        /*025c*/ 	.word	0xffffffff


	//   ....[15]....
        /*0260*/ 	.word	0xffffffff


	//   ....[16]....
        /*0264*/ 	.word	0xffffffff


	//   ....[17]....
        /*0268*/ 	.word	0xffffffff


	//   ....[18]....
        /*026c*/ 	.word	0xffffffff


	//   ....[19]....
        /*0270*/ 	.word	0xffffffff


	//   ....[20]....
        /*0274*/ 	.word	0xffffffff


	//   ....[21]....
        /*0278*/ 	.word	0xffffffff


	//   ....[22]....
        /*027c*/ 	.word	0xffffffff


	//   ....[23]....
        /*0280*/ 	.word	0xffffffff


	//   ....[24]....
        /*0284*/ 	.word	0xffffffff


	//   ....[25]....
        /*0288*/ 	.word	0xffffffff


	//   ....[26]....
        /*028c*/ 	.word	0xffffffff


	//   ....[27]....
        /*0290*/ 	.word	0xffffffff


	//   ....[28]....
        /*0294*/ 	.word	0xffffffff


	//   ....[29]....
        /*0298*/ 	.word	0xffffffff


	//   ....[30]....
        /*029c*/ 	.word	0xffffffff


	//   ....[31]....
        /*02a0*/ 	.word	0xffffffff


	//   ....[32]....
        /*02a4*/ 	.word	0xffffffff


	//   ....[33]....
        /*02a8*/ 	.word	0xffffffff


	//   ....[34]....
        /*02ac*/ 	.word	0xffffffff


	//   ....[35]....
        /*02b0*/ 	.word	0xffffffff


	//   ....[36]....
        /*02b4*/ 	.word	0xffffffff


	//   ....[37]....
        /*02b8*/ 	.word	0xffffffff


	//   ....[38]....
        /*02bc*/ 	.word	0xffffffff


	//   ....[39]....
        /*02c0*/ 	.word	0xffffffff


	//   ....[40]....
        /*02c4*/ 	.word	0xffffffff


	//   ....[41]....
        /*02c8*/ 	.word	0xffffffff


	//   ....[42]....
        /*02cc*/ 	.word	0xffffffff


	//   ....[43]....
        /*02d0*/ 	.word	0xffffffff


	//   ....[44]....
        /*02d4*/ 	.word	0xffffffff


	//   ....[45]....
        /*02d8*/ 	.word	0xffffffff


	//   ....[46]....
        /*02dc*/ 	.word	0xffffffff


	//   ....[47]....
        /*02e0*/ 	.word	0xffffffff


	//   ....[48]....
        /*02e4*/ 	.word	0xffffffff


	//   ....[49]....
        /*02e8*/ 	.word	0xffffffff


	//   ....[50]....
        /*02ec*/ 	.word	0xffffffff


	//   ....[51]....
        /*02f0*/ 	.word	0xffffffff


	//   ....[52]....
        /*02f4*/ 	.word	0xffffffff


	//   ....[53]....
        /*02f8*/ 	.word	0xffffffff


	//   ....[54]....
        /*02fc*/ 	.word	0xffffffff


	//   ....[55]....
        /*0300*/ 	.word	0xffffffff


	//   ....[56]....
        /*0304*/ 	.word	0xffffffff


	//   ....[57]....
        /*0308*/ 	.word	0xffffffff


	//   ....[58]....
        /*030c*/ 	.word	0xffffffff


	//   ....[59]....
        /*0310*/ 	.word	0xffffffff


	//   ....[60]....
        /*0314*/ 	.word	0xffffffff


	//   ....[61]....
        /*0318*/ 	.word	0xffffffff


	//   ....[62]....
        /*031c*/ 	.word	0xffffffff


	//   ....[63]....
        /*0320*/ 	.word	0xffffffff


	//   ....[64]....
        /*0324*/ 	.word	0xffffffff


	//   ....[65]....
        /*0328*/ 	.word	0xffffffff


	//   ....[66]....
        /*032c*/ 	.word	0xffffffff


	//   ....[67]....
        /*0330*/ 	.word	0xffffffff


	//   ....[68]....
        /*0334*/ 	.word	0xffffffff


	//   ....[69]....
        /*0338*/ 	.word	0xffffffff


	//   ....[70]....
        /*033c*/ 	.word	0xffffffff


	//   ....[71]....
        /*0340*/ 	.word	0xffffffff


	//   ....[72]....
        /*0344*/ 	.word	0xffffffff


	//   ....[73]....
        /*0348*/ 	.word	0xffffffff


	//   ....[74]....
        /*034c*/ 	.word	0xffffffff


	//   ....[75]....
        /*0350*/ 	.word	0xffffffff


	//   ....[76]....
        /*0354*/ 	.word	0xffffffff


	//   ....[77]....
        /*0358*/ 	.word	0xffffffff


	//   ....[78]....
        /*035c*/ 	.word	0xffffffff


	//   ....[79]....
        /*0360*/ 	.word	0xffffffff


	//   ....[80]....
        /*0364*/ 	.word	0xffffffff


	//   ....[81]....
        /*0368*/ 	.word	0xffffffff


	//   ....[82]....
        /*036c*/ 	.word	0xffffffff


	//   ....[83]....
        /*0370*/ 	.word	0xffffffff


	//   ....[84]....
        /*0374*/ 	.word	0xffffffff


	//   ....[85]....
        /*0378*/ 	.word	0xffffffff


	//   ....[86]....
        /*037c*/ 	.word	0xffffffff


	//   ....[87]....
        /*0380*/ 	.word	0xffffffff


	//   ....[88]....
        /*0384*/ 	.word	0xffffffff


	//   ....[89]....
        /*0388*/ 	.word	0xffffffff


	//   ....[90]....
        /*038c*/ 	.word	0xffffffff


	//   ....[91]....
        /*0390*/ 	.word	0xffffffff


	//   ....[92]....
        /*0394*/ 	.word	0xffffffff


	//   ....[93]....
        /*0398*/ 	.word	0xffffffff


	//   ....[94]....
        /*039c*/ 	.word	0xffffffff


	//   ....[95]....
        /*03a0*/ 	.word	0xffffffff


	//   ....[96]....
        /*03a4*/ 	.word	0xffffffff


	//   ....[97]....
        /*03a8*/ 	.word	0xffffffff


	//   ....[98]....
        /*03ac*/ 	.word	0xffffffff


	//   ....[99]....
        /*03b0*/ 	.word	0xffffffff


	//   ....[100]....
        /*03b4*/ 	.word	0xffffffff


	//   ....[101]....
        /*03b8*/ 	.word	0xffffffff


	//   ....[102]....
        /*03bc*/ 	.word	0xffffffff


	//   ....[103]....
        /*03c0*/ 	.word	0xffffffff


	//   ....[104]....
        /*03c4*/ 	.word	0xffffffff


	//   ....[105]....
        /*03c8*/ 	.word	0xffffffff


	//   ....[106]....
        /*03cc*/ 	.word	0xffffffff


	//   ....[107]....
        /*03d0*/ 	.word	0xffffffff


	//   ....[108]....
        /*03d4*/ 	.word	0xffffffff


	//   ....[109]....
        /*03d8*/ 	.word	0xffffffff


	//   ....[110]....
        /*03dc*/ 	.word	0xffffffff


	//   ....[111]....
        /*03e0*/ 	.word	0xffffffff


	//   ....[112]....
        /*03e4*/ 	.word	0xffffffff


	//   ....[113]....
        /*03e8*/ 	.word	0xffffffff


	//   ....[114]....
        /*03ec*/ 	.word	0xffffffff


	//   ....[115]....
        /*03f0*/ 	.word	0xffffffff


	//   ....[116]....
        /*03f4*/ 	.word	0xffffffff


	//   ....[117]....
        /*03f8*/ 	.word	0xffffffff


	//   ....[118]....
        /*03fc*/ 	.word	0xffffffff


	//   ....[119]....
        /*0400*/ 	.word	0x0500000f


	//   ....[120]....
        /*0404*/ 	.word	0x0500000f


	//   ....[121]....
        /*0408*/ 	.word	0x0500000f


	//   ....[122]....
        /*040c*/ 	.word	0x0500000f


	//   ....[123]....
        /*0410*/ 	.word	0x0500000f


	//   ....[124]....
        /*0414*/ 	.word	0x0500000f


	//   ....[125]....
        /*0418*/ 	.word	0x0500000f


	//   ....[126]....
        /*041c*/ 	.word	0x0500000f


	//   ....[127]....
        /*0420*/ 	.word	0x0500000f


	//   ....[128]....
        /*0424*/ 	.word	0x0500000f


	//   ....[129]....
        /*0428*/ 	.word	0x0500000f


	//   ....[130]....
        /*042c*/ 	.word	0x0500000f


	//   ....[131]....
        /*0430*/ 	.word	0x0500000f


	//   ....[132]....
        /*0434*/ 	.word	0x0500000f


	//   ....[133]....
        /*0438*/ 	.word	0x0500000f


	//   ....[134]....
        /*043c*/ 	.word	0x0500000f


	//   ....[135]....
        /*0440*/ 	.word	0x0500000f


	//   ....[136]....
        /*0444*/ 	.word	0x0500000f


	//   ....[137]....
        /*0448*/ 	.word	0x0500000f


	//   ....[138]....
        /*044c*/ 	.word	0x0500000f


	//   ....[139]....
        /*0450*/ 	.word	0x0500000f


	//   ....[140]....
        /*0454*/ 	.word	0x0500000f


	//   ....[141]....
        /*0458*/ 	.word	0x0500000f


	//   ....[142]....
        /*045c*/ 	.word	0x0500000f


	//   ....[143]....
        /*0460*/ 	.word	0x0500000f


	//   ....[144]....
        /*0464*/ 	.word	0x0500000f


	//   ....[145]....
        /*0468*/ 	.word	0x0500000f


	//   ....[146]....
        /*046c*/ 	.word	0x0500000f


	//   ....[147]....
        /*0470*/ 	.word	0x0500000f


	//   ....[148]....
        /*0474*/ 	.word	0x0500000f


	//   ....[149]....
        /*0478*/ 	.word	0x0500000f


	//   ....[150]....
        /*047c*/ 	.word	0x0500000f


	//   ....[151]....
        /*0480*/ 	.word	0x0500000f


	//   ....[152]....
        /*0484*/ 	.word	0x0500000f


	//   ....[153]....
        /*0488*/ 	.word	0x0500000f


	//   ....[154]....
        /*048c*/ 	.word	0x0500000f


	//   ....[155]....
        /*0490*/ 	.word	0x0500000f


	//   ....[156]....
        /*0494*/ 	.word	0x0500000f


	//   ....[157]....
        /*0498*/ 	.word	0x0500000f


	//   ....[158]....
        /*049c*/ 	.word	0x0500000f


	//   ....[159]....
        /*04a0*/ 	.word	0x0500000f


	//   ....[160]....
        /*04a4*/ 	.word	0x0500000f


	//   ....[161]....
        /*04a8*/ 	.word	0x0500000f


	//   ....[162]....
        /*04ac*/ 	.word	0x0500000f


	//----- nvinfo : EIATTR_COOP_GROUP_INSTR_OFFSETS
	.align		4
.L_1505:
        /*04b0*/ 	.byte	0x04, 0x28
        /*04b2*/ 	.short	(.L_1507 - .L_1506)


	//   ....[0]....
.L_1506:
        /*04b4*/ 	.word	0x00000070


	//   ....[1]....
        /*04b8*/ 	.word	0x00000140


	//   ....[2]....
        /*04bc*/ 	.word	0x00000190


	//   ....[3]....
        /*04c0*/ 	.word	0x000003c0


	//   ....[4]....
        /*04c4*/ 	.word	0x00000520


	//   ....[5]....
        /*04c8*/ 	.word	0x00000640


	//   ....[6]....
        /*04cc*/ 	.word	0x000007a0


	//   ....[7]....
        /*04d0*/ 	.word	0x00001d00


	//   ....[8]....
        /*04d4*/ 	.word	0x000022d0


	//   ....[9]....
        /*04d8*/ 	.word	0x000030f0


	//   ....[10]....
        /*04dc*/ 	.word	0x00003890


	//   ....[11]....
        /*04e0*/ 	.word	0x000039a0


	//   ....[12]....
        /*04e4*/ 	.word	0x00004290


	//   ....[13]....
        /*04e8*/ 	.word	0x000042f0


	//   ....[14]....
        /*04ec*/ 	.word	0x00005830


	//   ....[15]....
        /*04f0*/ 	.word	0x00005a80


	//   ....[16]....
        /*04f4*/ 	.word	0x00006660


	//   ....[17]....
        /*04f8*/ 	.word	0x00006760


	//   ....[18]....
        /*04fc*/ 	.word	0x00006f90


	//   ....[19]....
        /*0500*/ 	.word	0x00007000


	//   ....[20]....
        /*0504*/ 	.word	0x000087c0


	//   ....[21]....
        /*0508*/ 	.word	0x000087f0


	//   ....[22]....
        /*050c*/ 	.word	0x00008d00


	//   ....[23]....
        /*0510*/ 	.word	0x00008d70


	//   ....[24]....
        /*0514*/ 	.word	0x0000a5b0


	//   ....[25]....
        /*0518*/ 	.word	0x0000a7f0


	//   ....[26]....
        /*051c*/ 	.word	0x0000b3c0


	//   ....[27]....
        /*0520*/ 	.word	0x0000b4c0


	//   ....[28]....
        /*0524*/ 	.word	0x0000bcf0


	//   ....[29]....
        /*0528*/ 	.word	0x0000bd70


	//   ....[30]....
        /*052c*/ 	.word	0x0000ccb0


	//   ....[31]....
        /*0530*/ 	.word	0x0000ccf0


	//   ....[32]....
        /*0534*/ 	.word	0x0000ce10


	//   ....[33]....
        /*0538*/ 	.word	0x0000ce20


	//   ....[34]....
        /*053c*/ 	.word	0x0000dc90


	//   ....[35]....
        /*0540*/ 	.word	0x0000dca0


	//   ....[36]....
        /*0544*/ 	.word	0x0000dcb0


	//   ....[37]....
        /*0548*/ 	.word	0x0000dcf0


	//   ....[38]....
        /*054c*/ 	.word	0x0000e2a0


	//   ....[39]....
        /*0550*/ 	.word	0x0000e2e0


	//   ....[40]....
        /*0554*/ 	.word	0x0000e300


	//   ....[41]....
        /*0558*/ 	.word	0x0000e340


	//   ....[42]....
        /*055c*/ 	.word	0x0000e360


	//   ....[43]....
        /*0560*/ 	.word	0x0000e370


	//   ....[44]....
        /*0564*/ 	.word	0x0000e390


	//   ....[45]....
        /*0568*/ 	.word	0x0000e3b0


	//   ....[46]....
        /*056c*/ 	.word	0x0000e7d0


	//   ....[47]....
        /*0570*/ 	.word	0x0000e800


	//   ....[48]....
        /*0574*/ 	.word	0x0000ea50


	//   ....[49]....
        /*0578*/ 	.word	0x0000ea60


	//   ....[50]....
        /*057c*/ 	.word	0x0000f590


	//   ....[51]....
        /*0580*/ 	.word	0x0000f5c0


	//   ....[52]....
        /*0584*/ 	.word	0x0000f600


	//   ....[53]....
        /*0588*/ 	.word	0x0000f630


	//   ....[54]....
        /*058c*/ 	.word	0x0000f640


	//   ....[55]....
        /*0590*/ 	.word	0x0000f650


	//   ....[56]....
        /*0594*/ 	.word	0x0000f660


	//   ....[57]....
        /*0598*/ 	.word	0x0000f680


	//   ....[58]....
        /*059c*/ 	.word	0x0000f7f0


	//   ....[59]....
        /*05a0*/ 	.word	0x0000fa10


	//   ....[60]....
        /*05a4*/ 	.word	0x0000fa40


	//   ....[61]....
        /*05a8*/ 	.word	0x0000fa70


	//   ....[62]....
        /*05ac*/ 	.word	0x0000faa0


	//   ....[63]....
        /*05b0*/ 	.word	0x0000fad0


	//   ....[64]....
        /*05b4*/ 	.word	0x0000fb00


	//   ....[65]....
        /*05b8*/ 	.word	0x0000fc90


	//   ....[66]....
        /*05bc*/ 	.word	0x0000fcc0


	//   ....[67]....
        /*05c0*/ 	.word	0x0000fcf0


	//   ....[68]....
        /*05c4*/ 	.word	0x0000fd20


	//   ....[69]....
        /*05c8*/ 	.word	0x0000fd50


	//   ....[70]....
        /*05cc*/ 	.word	0x0000fd80


	//   ....[71]....
        /*05d0*/ 	.word	0x0000fe10


	//   ....[72]....
        /*05d4*/ 	.word	0x0000fe40


	//   ....[73]....
        /*05d8*/ 	.word	0x0000fe50


	//   ....[74]....
        /*05dc*/ 	.word	0x0000fe90


	//   ....[75]....
        /*05e0*/ 	.word	0x00011a70


	//   ....[76]....
        /*05e4*/ 	.word	0x00012610


	//   ....[77]....
        /*05e8*/ 	.word	0x00012630


	//   ....[78]....
        /*05ec*/ 	.word	0x000126d0


	//   ....[79]....
        /*05f0*/ 	.word	0x000126e0


	//   ....[80]....
        /*05f4*/ 	.word	0x00012750


	//   ....[81]....
        /*05f8*/ 	.word	0x00012760


	//   ....[82]....
        /*05fc*/ 	.word	0x000127d0


	//   ....[83]....
        /*0600*/ 	.word	0x000127e0


	//   ....[84]....
        /*0604*/ 	.word	0x00012850


	//   ....[85]....
        /*0608*/ 	.word	0x00012860


	//   ....[86]....
        /*060c*/ 	.word	0x000128d0


	//   ....[87]....
        /*0610*/ 	.word	0x000128e0


	//   ....[88]....
        /*0614*/ 	.word	0x00012950


	//   ....[89]....
        /*0618*/ 	.word	0x00012960


	//   ....[90]....
        /*061c*/ 	.word	0x00012970


	//   ....[91]....
        /*0620*/ 	.word	0x000129b0


	//   ....[92]....
        /*0624*/ 	.word	0x000129d0


	//   ....[93]....
        /*0628*/ 	.word	0x00012a20


	//   ....[94]....
        /*062c*/ 	.word	0x00012ae0


	//   ....[95]....
        /*0630*/ 	.word	0x00012af0


	//   ....[96]....
        /*0634*/ 	.word	0x00012b60


	//   ....[97]....
        /*0638*/ 	.word	0x00012b70


	//   ....[98]....
        /*063c*/ 	.word	0x00012bb0


	//   ....[99]....
        /*0640*/ 	.word	0x00012bd0


	//   ....[100]....
        /*0644*/ 	.word	0x00014b90


	//   ....[101]....
        /*0648*/ 	.word	0x00014ba0


	//   ....[102]....
        /*064c*/ 	.word	0x00014bf0


	//   ....[103]....
        /*0650*/ 	.word	0x00014c30


	//   ....[104]....
        /*0654*/ 	.word	0x00014c60


	//   ....[105]....
        /*0658*/ 	.word	0x00014c90


	//   ....[106]....
        /*065c*/ 	.word	0x00014cc0


	//   ....[107]....
        /*0660*/ 	.word	0x00014cf0


	//   ....[108]....
        /*0664*/ 	.word	0x00014e90


	//   ....[109]....
        /*0668*/ 	.word	0x00014ec0


	//   ....[110]....
        /*066c*/ 	.word	0x00014ef0


	//   ....[111]....
        /*0670*/ 	.word	0x00014f20


	//   ....[112]....
        /*0674*/ 	.word	0x00014f50


	//   ....[113]....
        /*0678*/ 	.word	0x00014f80


	//   ....[114]....
        /*067c*/ 	.word	0x00015040


	//   ....[115]....
        /*0680*/ 	.word	0x00015060


	//   ....[116]....
        /*0684*/ 	.word	0x00015080


	//   ....[117]....
        /*0688*/ 	.word	0x000150e0


	//   ....[118]....
        /*068c*/ 	.word	0x00015b00


	//   ....[119]....
        /*0690*/ 	.word	0x00016160


	//   ....[120]....
        /*0694*/ 	.word	0x00016340


	//   ....[121]....
        /*0698*/ 	.word	0x00016390


	//   ....[122]....
        /*069c*/ 	.word	0x000163f0


	//   ....[123]....
        /*06a0*/ 	.word	0x000164c0


	//   ....[124]....
        /*06a4*/ 	.word	0x00016520


	//   ....[125]....
        /*06a8*/ 	.word	0x00016600


	//   ....[126]....
        /*06ac*/ 	.word	0x00016660


	//   ....[127]....
        /*06b0*/ 	.word	0x00016740


	//   ....[128]....
        /*06b4*/ 	.word	0x000167a0


	//   ....[129]....
        /*06b8*/ 	.word	0x00016880


	//   ....[130]....
        /*06bc*/ 	.word	0x000168e0


	//   ....[131]....
        /*06c0*/ 	.word	0x000169c0


	//   ....[132]....
        /*06c4*/ 	.word	0x00016a20


	//   ....[133]....
        /*06c8*/ 	.word	0x00016b00


	//   ....[134]....
        /*06cc*/ 	.word	0x00016b60


	//   ....[135]....
        /*06d0*/ 	.word	0x00016c50


	//   ....[136]....
        /*06d4*/ 	.word	0x00016cc0


	//   ....[137]....
        /*06d8*/ 	.word	0x00016d90


	//   ....[138]....
        /*06dc*/ 	.word	0x00016df0


	//   ....[139]....
        /*06e0*/ 	.word	0x00016ee0


	//   ....[140]....
        /*06e4*/ 	.word	0x00016f40


	//   ....[141]....
        /*06e8*/ 	.word	0x00017010


	//   ....[142]....
        /*06ec*/ 	.word	0x00017070


	//   ....[143]....
        /*06f0*/ 	.word	0x00017130


	//   ....[144]....
        /*06f4*/ 	.word	0x00017450


	//   ....[145]....
        /*06f8*/ 	.word	0x000174f0


	//   ....[146]....
        /*06fc*/ 	.word	0x00017660


	//   ....[147]....
        /*0700*/ 	.word	0x000176d0


	//   ....[148]....
        /*0704*/ 	.word	0x00017740


	//   ....[149]....
        /*0708*/ 	.word	0x000177b0


	//   ....[150]....
        /*070c*/ 	.word	0x00017820


	//   ....[151]....
        /*0710*/ 	.word	0x000178a0


	//   ....[152]....
        /*0714*/ 	.word	0x00017920


	//   ....[153]....
        /*0718*/ 	.word	0x000179b0


	//   ....[154]....
        /*071c*/ 	.word	0x00017a20


	//   ....[155]....
        /*0720*/ 	.word	0x00017a90


	//   ....[156]....
        /*0724*/ 	.word	0x00017b00


	//   ....[157]....
        /*0728*/ 	.word	0x00017b80


	//   ....[158]....
        /*072c*/ 	.word	0x00017bf0


	//   ....[159]....
        /*0730*/ 	.word	0x00017c80


	//   ....[160]....
        /*0734*/ 	.word	0x00017ce0


	//   ....[161]....
        /*0738*/ 	.word	0x00017d70


	//   ....[162]....
        /*073c*/ 	.word	0x00017ea0


	//----- nvinfo : EIATTR_REG_RECONFIG
	.align		4
.L_1507:
        /*0740*/ 	.byte	0x01, 0x54
	.zero		2


	//----- nvinfo : EIATTR_SYSCALL_OFFSETS
	.align		4
        /*0744*/ 	.byte	0x04, 0x46
        /*0746*/ 	.short	(.L_1509 - .L_1508)


	//   ....[0]....
.L_1508:
        /*0748*/ 	.word	0x00001eb0


	//   ....[1]....
        /*074c*/ 	.word	0x000116e0


	//   ....[2]....
        /*0750*/ 	.word	0x00011830


	//   ....[3]....
        /*0754*/ 	.word	0x00011920


	//   ....[4]....
        /*0758*/ 	.word	0x00012120


	//----- nvinfo : EIATTR_MBARRIER_INSTR_OFFSETS
	.align		4
.L_1509:
        /*075c*/ 	.byte	0x04, 0x39
        /*075e*/ 	.short	(.L_1511 - .L_1510)


	//   ....[0]....
.L_1510:
        /*0760*/ 	.word	0x00000270
        /*0764*/ 	.word	0x000000ff
        /*0768*/ 	.word	0x00016800
        /*076c*/ 	.short	0x0100
        /*076e*/ 	.byte	0x08
	.zero		1


	//   ....[1]....
        /*0770*/ 	.word	0x00000280
        /*0774*/ 	.word	0x000000ff
        /*0778*/ 	.word	0x00016820
        /*077c*/ 	.short	0x0100
        /*077e*/ 	.byte	0x08
	.zero		1


	//   ....[2]....
        /*0780*/ 	.word	0x00000370
        /*0784*/ 	.word	0x000000ff
        /*0788*/ 	.word	0x00016830
        /*078c*/ 	.short	0x0100
        /*078e*/ 	.byte	0x08
	.zero		1


	//   ....[3]....
        /*0790*/ 	.word	0x00000380
        /*0794*/ 	.word	0x000000ff
        /*0798*/ 	.word	0x00016840
        /*079c*/ 	.short	0x0100
        /*079e*/ 	.byte	0x08
	.zero		1


	//   ....[4]....
        /*07a0*/ 	.word	0x00000390
        /*07a4*/ 	.word	0x000000ff
        /*07a8*/ 	.word	0x00016838
        /*07ac*/ 	.short	0x0100
        /*07ae*/ 	.byte	0x08
	.zero		1


	//   ....[5]....
        /*07b0*/ 	.word	0x000003a0
        /*07b4*/ 	.word	0x000000ff
        /*07b8*/ 	.word	0x00016848
        /*07bc*/ 	.short	0x0100
        /*07be*/ 	.byte	0x08
	.zero		1


	//   ....[6]....
        /*07c0*/ 	.word	0x000004d0
        /*07c4*/ 	.word	0x000000ff
        /*07c8*/ 	.word	0x00016850
        /*07cc*/ 	.short	0x0100
        /*07ce*/ 	.byte	0x08
	.zero		1


	//   ....[7]....
        /*07d0*/ 	.word	0x000004e0
        /*07d4*/ 	.word	0x000000ff
        /*07d8*/ 	.word	0x00016860
        /*07dc*/ 	.short	0x0100
        /*07de*/ 	.byte	0x08
	.zero		1


	//   ....[8]....
        /*07e0*/ 	.word	0x000004f0
        /*07e4*/ 	.word	0x000000ff
        /*07e8*/ 	.word	0x00016858
        /*07ec*/ 	.short	0x0100
        /*07ee*/ 	.byte	0x08
	.zero		1


	//   ....[9]....
        /*07f0*/ 	.word	0x00000500
        /*07f4*/ 	.word	0x000000ff
        /*07f8*/ 	.word	0x00016868
        /*07fc*/ 	.short	0x0100
        /*07fe*/ 	.byte	0x08
	.zero		1


	//   ....[10]....
        /*0800*/ 	.word	0x000005f0
        /*0804*/ 	.word	0x000000ff
        /*0808*/ 	.word	0x00016870
        /*080c*/ 	.short	0x0100
        /*080e*/ 	.byte	0x06
	.zero		1


	//   ....[11]....
        /*0810*/ 	.word	0x00000600
        /*0814*/ 	.word	0x000000ff
        /*0818*/ 	.word	0x00016880
        /*081c*/ 	.short	0x0100
        /*081e*/ 	.byte	0x06
	.zero		1


	//   ....[12]....
        /*0820*/ 	.word	0x00000610
        /*0824*/ 	.word	0x000000ff
        /*0828*/ 	.word	0x00016878
        /*082c*/ 	.short	0x0100
        /*082e*/ 	.byte	0x06
	.zero		1


	//   ....[13]....
        /*0830*/ 	.word	0x00000620
        /*0834*/ 	.word	0x000000ff
        /*0838*/ 	.word	0x00016888
        /*083c*/ 	.short	0x0100
        /*083e*/ 	.byte	0x06
	.zero		1


	//   ....[14]....
        /*0840*/ 	.word	0x00000750
        /*0844*/ 	.word	0x000000ff
        /*0848*/ 	.word	0x00016890
        /*084c*/ 	.short	0x0100
        /*084e*/ 	.byte	0x08
	.zero		1


	//   ....[15]....
        /*0850*/ 	.word	0x00000760
        /*0854*/ 	.word	0x000000ff
        /*0858*/ 	.word	0x000168a0
        /*085c*/ 	.short	0x0100
        /*085e*/ 	.byte	0x08
	.zero		1


	//   ....[16]....
        /*0860*/ 	.word	0x00000770
        /*0864*/ 	.word	0x000000ff
        /*0868*/ 	.word	0x00016898
        /*086c*/ 	.short	0x0100
        /*086e*/ 	.byte	0x08
	.zero		1


	//   ....[17]....
        /*0870*/ 	.word	0x00000780
        /*0874*/ 	.word	0x000000ff
        /*0878*/ 	.word	0x000168a8
        /*087c*/ 	.short	0x0100
        /*087e*/ 	.byte	0x08
	.zero		1


	//   ....[18]....
        /*0880*/ 	.word	0x000008b0
        /*0884*/ 	.word	0x000000ff
        /*0888*/ 	.word	0x000168b0
        /*088c*/ 	.short	0x0100
        /*088e*/ 	.byte	0x08
	.zero		1


	//   ....[19]....
        /*0890*/ 	.word	0x000008c0
        /*0894*/ 	.word	0x000000ff
        /*0898*/ 	.word	0x000168c0
        /*089c*/ 	.short	0x0100
        /*089e*/ 	.byte	0x08
	.zero		1


	//   ....[20]....
        /*08a0*/ 	.word	0x000008d0
        /*08a4*/ 	.word	0x000000ff
        /*08a8*/ 	.word	0x000168b8
        /*08ac*/ 	.short	0x0100
        /*08ae*/ 	.byte	0x08
	.zero		1


	//   ....[21]....
        /*08b0*/ 	.word	0x000008e0
        /*08b4*/ 	.word	0x000000ff
        /*08b8*/ 	.word	0x000168c8
        /*08bc*/ 	.short	0x0100
        /*08be*/ 	.byte	0x08
	.zero		1


	//   ....[22]....
        /*08c0*/ 	.word	0x00001f30
        /*08c4*/ 	.word	0x000000ff
        /*08c8*/ 	.word	0x00016800
        /*08cc*/ 	.short	0x010a
        /*08ce*/ 	.byte	0x2d
	.zero		1


	//   ....[23]....
        /*08d0*/ 	.word	0x00001fb0
        /*08d4*/ 	.word	0x00000003
        /*08d8*/ 	.word	0x00016830
        /*08dc*/ 	.short	0x010a
        /*08de*/ 	.byte	0x3f
	.zero		1


	//   ....[24]....
        /*08e0*/ 	.word	0x00002010
        /*08e4*/ 	.word	0x00000003
        /*08e8*/ 	.word	0x00016830
        /*08ec*/ 	.short	0x010a
        /*08ee*/ 	.byte	0x3f
	.zero		1


	//   ....[25]....
        /*08f0*/ 	.word	0x000023b0
        /*08f4*/ 	.word	0x00000000
        /*08f8*/ 	.word	0x00000000
        /*08fc*/ 	.short	0x0101
        /*08fe*/ 	.byte	0x3f
	.zero		1


	//   ....[26]....
        /*0900*/ 	.word	0x000051c0
        /*0904*/ 	.word	0x000000ff
        /*0908*/ 	.word	0x00016830
        /*090c*/ 	.short	0x010a
        /*090e*/ 	.byte	0x06
	.zero		1


	//   ....[27]....
        /*0910*/ 	.word	0x00005200
        /*0914*/ 	.word	0x000000ff
        /*0918*/ 	.word	0x00016830
        /*091c*/ 	.short	0x010a
        /*091e*/ 	.byte	0x06
	.zero		1


	//   ....[28]....
        /*0920*/ 	.word	0x00005400
        /*0924*/ 	.word	0x000000ff
        /*0928*/ 	.word	0x00016850
        /*092c*/ 	.short	0x010a
        /*092e*/ 	.byte	0x06
	.zero		1


	//   ....[29]....
        /*0930*/ 	.word	0x00005440
        /*0934*/ 	.word	0x000000ff
        /*0938*/ 	.word	0x00016850
        /*093c*/ 	.short	0x010a
        /*093e*/ 	.byte	0x06
	.zero		1


	//   ....[30]....
        /*0940*/ 	.word	0x00005880
        /*0944*/ 	.word	0x00000007
        /*0948*/ 	.word	0x00000000
        /*094c*/ 	.short	0x0101
        /*094e*/ 	.byte	0x3f
	.zero		1


	//   ....[31]....
        /*0950*/ 	.word	0x00007400
        /*0954*/ 	.word	0x00000005
        /*0958*/ 	.word	0x00000000
        /*095c*/ 	.short	0x0101
        /*095e*/ 	.byte	0x3f
	.zero		1


	//   ....[32]....
        /*0960*/ 	.word	0x00008220
        /*0964*/ 	.word	0x000000ff
        /*0968*/ 	.word	0x00016830
        /*096c*/ 	.short	0x010a
        /*096e*/ 	.byte	0x06
	.zero		1


	//   ....[33]....
        /*0970*/ 	.word	0x00008260
        /*0974*/ 	.word	0x000000ff
        /*0978*/ 	.word	0x00016830
        /*097c*/ 	.short	0x010a
        /*097e*/ 	.byte	0x06
	.zero		1


	//   ....[34]....
        /*0980*/ 	.word	0x00008460
        /*0984*/ 	.word	0x000000ff
        /*0988*/ 	.word	0x00016850
        /*098c*/ 	.short	0x010a
        /*098e*/ 	.byte	0x06
	.zero		1


	//   ....[35]....
        /*0990*/ 	.word	0x000084a0
        /*0994*/ 	.word	0x000000ff
        /*0998*/ 	.word	0x00016850
        /*099c*/ 	.short	0x010a
        /*099e*/ 	.byte	0x06
	.zero		1


	//   ....[36]....
        /*09a0*/ 	.word	0x00009500
        /*09a4*/ 	.word	0x0000001b
        /*09a8*/ 	.word	0x00000000
        /*09ac*/ 	.short	0x0101
        /*09ae*/ 	.byte	0x3f
	.zero		1


	//   ....[37]....
        /*09b0*/ 	.word	0x000097c0
        /*09b4*/ 	.word	0x0000001f
        /*09b8*/ 	.word	0x00000000
        /*09bc*/ 	.short	0x0101
        /*09be*/ 	.byte	0x3f
	.zero		1


	//   ....[38]....
        /*09c0*/ 	.word	0x00009f50
        /*09c4*/ 	.word	0x000000ff
        /*09c8*/ 	.word	0x00016830
        /*09cc*/ 	.short	0x010a
        /*09ce*/ 	.byte	0x06
	.zero		1


	//   ....[39]....
        /*09d0*/ 	.word	0x00009f90
        /*09d4*/ 	.word	0x000000ff
        /*09d8*/ 	.word	0x00016830
        /*09dc*/ 	.short	0x010a
        /*09de*/ 	.byte	0x06
	.zero		1


	//   ....[40]....
        /*09e0*/ 	.word	0x0000a190
        /*09e4*/ 	.word	0x000000ff
        /*09e8*/ 	.word	0x00016850
        /*09ec*/ 	.short	0x010a
        /*09ee*/ 	.byte	0x06
	.zero		1


	//   ....[41]....
        /*09f0*/ 	.word	0x0000a1d0
        /*09f4*/ 	.word	0x000000ff
        /*09f8*/ 	.word	0x00016850
        /*09fc*/ 	.short	0x010a
        /*09fe*/ 	.byte	0x06
	.zero		1


	//   ....[42]....
        /*0a00*/ 	.word	0x0000a640
        /*0a04*/ 	.word	0x00000002
        /*0a08*/ 	.word	0x00000000
        /*0a0c*/ 	.short	0x0101
        /*0a0e*/ 	.byte	0x3f
	.zero		1


	//   ....[43]....
        /*0a10*/ 	.word	0x0000c400
        /*0a14*/ 	.word	0x0000001b
        /*0a18*/ 	.word	0x00000000
        /*0a1c*/ 	.short	0x0101
        /*0a1e*/ 	.byte	0x3f
	.zero		1


	//   ....[44]....
        /*0a20*/ 	.word	0x0000cc20
        /*0a24*/ 	.word	0x000000ff
        /*0a28*/ 	.word	0x00016850
        /*0a2c*/ 	.short	0x010a
        /*0a2e*/ 	.byte	0x05
	.zero		1


	//   ....[45]....
        /*0a30*/ 	.word	0x0000cc60
        /*0a34*/ 	.word	0x000000ff
        /*0a38*/ 	.word	0x00016850
        /*0a3c*/ 	.short	0x010a
        /*0a3e*/ 	.byte	0x05
	.zero		1


	//   ....[46]....
        /*0a40*/ 	.word	0x0000d190
        /*0a44*/ 	.word	0x00000009
        /*0a48*/ 	.word	0x00000000
        /*0a4c*/ 	.short	0x0101
        /*0a4e*/ 	.byte	0x3f
	.zero		1


	//   ....[47]....
        /*0a50*/ 	.word	0x0000e160
        /*0a54*/ 	.word	0x00000000
        /*0a58*/ 	.word	0x00000000
        /*0a5c*/ 	.short	0x0101
        /*0a5e*/ 	.byte	0x3f
	.zero		1


	//   ....[48]....
        /*0a60*/ 	.word	0x0000e7f0
        /*0a64*/ 	.word	0x00000006
        /*0a68*/ 	.word	0x00000000
        /*0a6c*/ 	.short	0x0101
        /*0a6e*/ 	.byte	0x3f
	.zero		1


	//   ....[49]....
        /*0a70*/ 	.word	0x00011c90
        /*0a74*/ 	.word	0x00000000
        /*0a78*/ 	.word	0x00016840
        /*0a7c*/ 	.short	0x010a
        /*0a7e*/ 	.byte	0x3f
	.zero		1


	//   ....[50]....
        /*0a80*/ 	.word	0x00012c80
        /*0a84*/ 	.word	0x00000011
        /*0a88*/ 	.word	0x00016800
        /*0a8c*/ 	.short	0x0107
        /*0a8e*/ 	.byte	0x3f
	.zero		1


	//   ....[51]....
        /*0a90*/ 	.word	0x00012d70
        /*0a94*/ 	.word	0x00000011
        /*0a98*/ 	.word	0x00016800
        /*0a9c*/ 	.short	0x0101
        /*0a9e*/ 	.byte	0x3f
	.zero		1


	//   ....[52]....
        /*0aa0*/ 	.word	0x00012d90
        /*0aa4*/ 	.word	0x00000011
        /*0aa8*/ 	.word	0x00016820
        /*0aac*/ 	.short	0x010a
        /*0aae*/ 	.byte	0x3f
	.zero		1


	//   ....[53]....
        /*0ab0*/ 	.word	0x00013170
        /*0ab4*/ 	.word	0x00000002
        /*0ab8*/ 	.word	0x00016840
        /*0abc*/ 	.short	0x010a
        /*0abe*/ 	.byte	0x3f
	.zero		1


	//   ....[54]....
        /*0ac0*/ 	.word	0x000133f0
        /*0ac4*/ 	.word	0x00000003
        /*0ac8*/ 	.word	0x00000060
        /*0acc*/ 	.short	0x010a
        /*0ace*/ 	.byte	0x3f
	.zero		1


	//   ....[55]....
        /*0ad0*/ 	.word	0x00013930
        /*0ad4*/ 	.word	0x00000002
        /*0ad8*/ 	.word	0x00016840
        /*0adc*/ 	.short	0x010a
        /*0ade*/ 	.byte	0x3f
	.zero		1


	//   ....[56]....
        /*0ae0*/ 	.word	0x00013bb0
        /*0ae4*/ 	.word	0x0000000a
        /*0ae8*/ 	.word	0x00000060
        /*0aec*/ 	.short	0x010a
        /*0aee*/ 	.byte	0x3f
	.zero		1


	//   ....[57]....
        /*0af0*/ 	.word	0x00014040
        /*0af4*/ 	.word	0x00000002
        /*0af8*/ 	.word	0x00016840
        /*0afc*/ 	.short	0x010a
        /*0afe*/ 	.byte	0x3f
	.zero		1


	//   ....[58]....
        /*0b00*/ 	.word	0x000142d0
        /*0b04*/ 	.word	0x00000007
        /*0b08*/ 	.word	0x00000060
        /*0b0c*/ 	.short	0x010a
        /*0b0e*/ 	.byte	0x3f
	.zero		1


	//   ....[59]....
        /*0b10*/ 	.word	0x00014710
        /*0b14*/ 	.word	0x00000003
        /*0b18*/ 	.word	0x00016860
        /*0b1c*/ 	.short	0x010a
        /*0b1e*/ 	.byte	0x3f
	.zero		1


	//   ....[60]....
        /*0b20*/ 	.word	0x00015a80
        /*0b24*/ 	.word	0x00000009
        /*0b28*/ 	.word	0x00016820
        /*0b2c*/ 	.short	0x010a
        /*0b2e*/ 	.byte	0x3f
	.zero		1


	//   ....[61]....
        /*0b30*/ 	.word	0x00015c20
        /*0b34*/ 	.word	0x00000007
        /*0b38*/ 	.word	0x00000000
        /*0b3c*/ 	.short	0x010a
        /*0b3e*/ 	.byte	0x3f
	.zero		1


	//   ....[62]....
        /*0b40*/ 	.word	0x00015c90
        /*0b44*/ 	.word	0x00000003
        /*0b48*/ 	.word	0x00000000
        /*0b4c*/ 	.short	0x010a
        /*0b4e*/ 	.byte	0x3f
	.zero		1


	//   ....[63]....
        /*0b50*/ 	.word	0x00015cf0
        /*0b54*/ 	.word	0x00000005
        /*0b58*/ 	.word	0x00000000
        /*0b5c*/ 	.short	0x010a
        /*0b5e*/ 	.byte	0x3f
	.zero		1


	//   ....[64]....
        /*0b60*/ 	.word	0x00015d20
        /*0b64*/ 	.word	0x00000003
        /*0b68*/ 	.word	0x00000000
        /*0b6c*/ 	.short	0x010a
        /*0b6e*/ 	.byte	0x3f
	.zero		1


	//   ....[65]....
        /*0b70*/ 	.word	0x00015d90
        /*0b74*/ 	.word	0x00000003
        /*0b78*/ 	.word	0x00016800
        /*0b7c*/ 	.short	0x010a
        /*0b7e*/ 	.byte	0x3f
	.zero		1


	//   ....[66]....
        /*0b80*/ 	.word	0x00015de0
        /*0b84*/ 	.word	0x00000003
        /*0b88*/ 	.word	0x00016830
        /*0b8c*/ 	.short	0x010a
        /*0b8e*/ 	.byte	0x3f
	.zero		1


	//   ....[67]....
        /*0b90*/ 	.word	0x00015e40
        /*0b94*/ 	.word	0x00000007
        /*0b98*/ 	.word	0x00016830
        /*0b9c*/ 	.short	0x010a
        /*0b9e*/ 	.byte	0x3f
	.zero		1


	//   ....[68]....
        /*0ba0*/ 	.word	0x00015ea0
        /*0ba4*/ 	.word	0x00000007
        /*0ba8*/ 	.word	0x00016850
        /*0bac*/ 	.short	0x010a
        /*0bae*/ 	.byte	0x3f
	.zero		1


	//   ....[69]....
        /*0bb0*/ 	.word	0x00015f00
        /*0bb4*/ 	.word	0x00000009
        /*0bb8*/ 	.word	0x00016830
        /*0bbc*/ 	.short	0x010a
        /*0bbe*/ 	.byte	0x3f
	.zero		1


	//   ....[70]....
        /*0bc0*/ 	.word	0x00015f60
        /*0bc4*/ 	.word	0x00000002
        /*0bc8*/ 	.word	0x00016850
        /*0bcc*/ 	.short	0x010a
        /*0bce*/ 	.byte	0x3f
	.zero		1


	//   ....[71]....
        /*0bd0*/ 	.word	0x00015fc0
        /*0bd4*/ 	.word	0x00000009
        /*0bd8*/ 	.word	0x00016830
        /*0bdc*/ 	.short	0x010a
        /*0bde*/ 	.byte	0x3f
	.zero		1


	//   ....[72]....
        /*0be0*/ 	.word	0x00016020
        /*0be4*/ 	.word	0x00000002
        /*0be8*/ 	.word	0x00016850
        /*0bec*/ 	.short	0x010a
        /*0bee*/ 	.byte	0x3f
	.zero		1


	//   ....[73]....
        /*0bf0*/ 	.word	0x00016080
        /*0bf4*/ 	.word	0x00000006
        /*0bf8*/ 	.word	0x00016850
        /*0bfc*/ 	.short	0x010a
        /*0bfe*/ 	.byte	0x3f
	.zero		1


	//   ....[74]....
        /*0c00*/ 	.word	0x00016220
        /*0c04*/ 	.word	0x00000000
        /*0c08*/ 	.word	0x00016840
        /*0c0c*/ 	.short	0x010a
        /*0c0e*/ 	.byte	0x3f
	.zero		1


	//   ....[75]....
        /*0c10*/ 	.word	0x00017170
        /*0c14*/ 	.word	0x00000011
        /*0c18*/ 	.word	0x00016820
        /*0c1c*/ 	.short	0x010a
        /*0c1e*/ 	.byte	0x3f
	.zero		1


	//   ....[76]....
        /*0c20*/ 	.word	0x000171c0
        /*0c24*/ 	.word	0x00000002
        /*0c28*/ 	.word	0x00016840
        /*0c2c*/ 	.short	0x010a
        /*0c2e*/ 	.byte	0x3f
	.zero		1


	//   ....[77]....
        /*0c30*/ 	.word	0x00017210
        /*0c34*/ 	.word	0x00000003
        /*0c38*/ 	.word	0x00000060
        /*0c3c*/ 	.short	0x010a
        /*0c3e*/ 	.byte	0x3f
	.zero		1


	//   ....[78]....
        /*0c40*/ 	.word	0x00017260
        /*0c44*/ 	.word	0x00000002
        /*0c48*/ 	.word	0x00016840
        /*0c4c*/ 	.short	0x010a
        /*0c4e*/ 	.byte	0x3f
	.zero		1


	//   ....[79]....
        /*0c50*/ 	.word	0x000172b0
        /*0c54*/ 	.word	0x0000000a
        /*0c58*/ 	.word	0x00000060
        /*0c5c*/ 	.short	0x010a
        /*0c5e*/ 	.byte	0x3f
	.zero		1


	//   ....[80]....
        /*0c60*/ 	.word	0x00017300
        /*0c64*/ 	.word	0x00000002
        /*0c68*/ 	.word	0x00016840
        /*0c6c*/ 	.short	0x010a
        /*0c6e*/ 	.byte	0x3f
	.zero		1


	//   ....[81]....
        /*0c70*/ 	.word	0x00017350
        /*0c74*/ 	.word	0x00000007
        /*0c78*/ 	.word	0x00000060
        /*0c7c*/ 	.short	0x010a
        /*0c7e*/ 	.byte	0x3f
	.zero		1


	//   ....[82]....
        /*0c80*/ 	.word	0x000173a0
        /*0c84*/ 	.word	0x00000003
        /*0c88*/ 	.word	0x00016860
        /*0c8c*/ 	.short	0x010a
        /*0c8e*/ 	.byte	0x3f
	.zero		1


	//   ....[83]....
        /*0c90*/ 	.word	0x00017dc0
        /*0c94*/ 	.word	0x00000009
        /*0c98*/ 	.word	0x00016820
        /*0c9c*/ 	.short	0x010a
        /*0c9e*/ 	.byte	0x3f
	.zero		1


	//   ....[84]....
        /*0ca0*/ 	.word	0x00017f60
        /*0ca4*/ 	.word	0x00000007
        /*0ca8*/ 	.word	0x00000000
        /*0cac*/ 	.short	0x010a
        /*0cae*/ 	.byte	0x3f
	.zero		1


	//   ....[85]....
        /*0cb0*/ 	.word	0x00017fb0
        /*0cb4*/ 	.word	0x00000003
        /*0cb8*/ 	.word	0x00000000
        /*0cbc*/ 	.short	0x010a
        /*0cbe*/ 	.byte	0x3f
	.zero		1


	//   ....[86]....
        /*0cc0*/ 	.word	0x00018000
        /*0cc4*/ 	.word	0x00000005
        /*0cc8*/ 	.word	0x00000000
        /*0ccc*/ 	.short	0x010a
        /*0cce*/ 	.byte	0x3f
	.zero		1


	//----- nvinfo : EIATTR_NUM_MBARRIERS
	.align		4
.L_1511:
        /*0cd0*/ 	.byte	0x03, 0x38
        /*0cd2*/ 	.short	0x0016


	//----- nvinfo : EIATTR_EXIT_INSTR_OFFSETS
	.align		4
        /*0cd4*/ 	.byte	0x04, 0x1c
        /*0cd6*/ 	.short	(.L_1513 - .L_1512)


	//   ....[0]....
.L_1512:
        /*0cd8*/ 	.word	0x00000a80


	//   ....[1]....
        /*0cdc*/ 	.word	0x0000f790


	//   ....[2]....
        /*0ce0*/ 	.word	0x00015d70


	//----- nvinfo : EIATTR_MAX_THREADS
	.align		4
.L_1513:
        /*0ce4*/ 	.byte	0x04, 0x05
        /*0ce6*/ 	.short	(.L_1515 - .L_1514)
.L_1514:
        /*0ce8*/ 	.word	0x00000200
        /*0cec*/ 	.word	0x00000001
        /*0cf0*/ 	.word	0x00000001


	//----- nvinfo : EIATTR_CRS_STACK_SIZE
	.align		4
.L_1515:
        /*0cf4*/ 	.byte	0x04, 0x1e
        /*0cf6*/ 	.short	(.L_1517 - .L_1516)
.L_1516:
        /*0cf8*/ 	.word	0x00000000


	//----- nvinfo : EIATTR_CBANK_PARAM_SIZE
	.align		4
.L_1517:
        /*0cfc*/ 	.byte	0x03, 0x19
        /*0cfe*/ 	.short	0x0af0


	//----- nvinfo : EIATTR_PARAM_CBANK
	.align		4
        /*0d00*/ 	.byte	0x04, 0x0a
        /*0d02*/ 	.short	(.L_1519 - .L_1518)
	.align		4
.L_1518:
        /*0d04*/ 	.word	index@(.nv.constant0._ZN7cutlass13device_kernelIN5flash11enable_sm90INS1_16FlashAttnFwdSm90INS1_25CollectiveMainloopFwdSm90ILi2EN4cute5tupleIJNS5_1CILi1EEES8_S8_EEENS6_IJNS7_ILi192EEENS7_ILi128EEENS7_ILi64EEEEEELi64ENS_6half_tEfNS_4arch4Sm90ELb0ELb1ELb0ELb1ELb0ELb0ELb0ELb1ELb1ELb1ELb1ELb0EEENS1_21CollectiveEpilogueFwdINS6_IJSA_SC_SB_EEES9_SE_SG_Li384ELb1ELb1ELb1ELb0EEENS1_36VarlenDynamicPersistentTileSchedulerILi192ELi128ELi384ELi128ELb1ELb1ELb1ELb1ELb0ELb1EEEEEEEEEvNT_6ParamsE)
        /*0d08*/ 	.short	0x0210
        /*0d0a*/ 	.short	0x0af0


	//----- nvinfo : EIATTR_SW_WAR
	.align		4
.L_1519:
        /*0d0c*/ 	.byte	0x04, 0x36
        /*0d0e*/ 	.short	(.L_1521 - .L_1520)
.L_1520:
        /*0d10*/ 	.word	0x00000008
.L_1521:


//--------------------- .nv.info._ZN7cutlass13device_kernelIN5flash11enable_sm90INS1_16FlashAttnFwdSm90INS1_25CollectiveMainloopFwdSm90ILi2EN4cute5tupleIJNS5_1CILi1EEES8_S8_EEENS6_IJNS7_ILi192EEENS7_ILi128EEENS7_ILi64EEEEEELi64ENS_6half_tEfNS_4arch4Sm90ELb0ELb1ELb0ELb1ELb0ELb1ELb0ELb1ELb1ELb1ELb1ELb0EEENS1_21CollectiveEpilogueFwdINS6_IJSA_SC_SB_EEES9_SE_SG_Li384ELb1ELb1ELb1ELb0EEENS1_36VarlenDynamicPersistentTileSchedulerILi192ELi128ELi384ELi128ELb1ELb1ELb1ELb1ELb0ELb1EEEEEEEEEvNT_6ParamsE --------------------------
	.section	.nv.info._ZN7cutlass13device_kernelIN5flash11enable_sm90INS1_16FlashAttnFwdSm90INS1_25CollectiveMainloopFwdSm90ILi2EN4cute5tupleIJNS5_1CILi1EEES8_S8_EEENS6_IJNS7_ILi192EEENS7_ILi128EEENS7_ILi64EEEEEELi64ENS_6half_tEfNS_4arch4Sm90ELb0ELb1ELb0ELb1ELb0ELb1ELb0ELb1ELb1ELb1ELb1ELb0EEENS1_21CollectiveEpilogueFwdINS6_IJSA_SC_SB_EEES9_SE_SG_Li384ELb1ELb1ELb1ELb0EEENS1_36VarlenDynamicPersistentTileSchedulerILi192ELi128ELi384ELi128ELb1ELb1ELb1ELb1ELb0ELb1EEEEEEEEEvNT_6ParamsE,"",@"SHT_CUDA_INFO"
	.sectionflags	@""
	.align	4


	//----- nvinfo : EIATTR_CUDA_API_VERSION
	.align		4
        /*0000*/ 	.byte	0x04, 0x37
        /*0002*/ 	.short	(.L_1523 - .L_1522)
.L_1522:
        /*0004*/ 	.word	0x00000082


	//----- nvinfo : EIATTR_KPARAM_INFO
	.align		4
.L_1523:
        /*0008*/ 	.byte	0x04, 0x17
        /*000a*/ 	.short	(.L_1525 - .L_1524)
.L_1524:
        /*000c*/ 	.word	0x00000000
        /*0010*/ 	.short	0x0000
        /*0012*/ 	.short	0x0070
        /*0014*/ 	.byte	0x00, 0xf0, 0x01, 0x2a


	//----- nvinfo : EIATTR_SPARSE_MMA_MASK
	.align		4
.L_1525:
        /*0018*/ 	.byte	0x03, 0x50
        /*001a*/ 	.short	0x0000


	//----- nvinfo : EIATTR_MAXREG_COUNT
	.align		4
        /*001c*/ 	.byte	0x03, 0x1b
        /*001e*/ 	.short	0x0080


	//----- nvinfo : EIATTR_NUM_BARRIERS
	.align		4
        /*0020*/ 	.byte	0x02, 0x4c
        /*0022*/ 	.byte	0x10
	.zero		1


	//----- nvinfo : EIATTR_EXTERNS
	.align		4
        /*0024*/ 	.byte	0x04, 0x0f
        /*0026*/ 	.short	(.L_1527 - .L_1526)


	//   ....[0]....
	.align		4
.L_1526:
        /*0028*/ 	.word	index@(__assertfail)


	//----- nvinfo : EIATTR_ANNOTATIONS
	.align		4
.L_1527:
        /*002c*/ 	.byte	0x04, 0x55
        /*002e*/ 	.short	(.L_1529 - .L_1528)


	//   ....[0]....
.L_1528:
        /* <DEDUP_REMOVED lines=81> */


	//----- nvinfo : EIATTR_MERCURY_ISA_VERSION
	.align		4
.L_1529:
        /*0530*/ 	.byte	0x03, 0x5f
        /*0532*/ 	.short	0x0101


	//----- nvinfo : EIATTR_UNUSED_LOAD_BYTE_OFFSET
	.align		4
        /*0534*/ 	.byte	0x04, 0x44
        /*0536*/ 	.short	(.L_1531 - .L_1530)


	//   ....[0]....
.L_1530:
        /*0538*/ 	.word	0x00000ae0
        /*053c*/ 	.word	0x0000fff0


	//   ....[1]....
        /*0540*/ 	.word	0x00015290
        /*0544*/ 	.word	0x0000fff0


	//----- nvinfo : EIATTR_INT_WARP_WIDE_INSTR_OFFSETS
	.align		4
.L_1531:
        /*0548*/ 	.byte	0x04, 0x31
        /*054a*/ 	.short	(.L_1533 - .L_1532)


	//   ....[0]....
.L_1532:
        /*054c*/ 	.word	0x00000180


	//   ....[1]....
        /*0550*/ 	.word	0x00000220


	//   ....[2]....
        /*0554*/ 	.word	0x00000290


	//   ....[3]....
        /*0558*/ 	.word	0x0001a910


	//   ....[4]....
        /*055c*/ 	.word	0x0001a9a0


	//   ....[5]....
        /*0560*/ 	.word	0x0001da00


	//   ....[6]....
        /*0564*/ 	.word	0x0001da90


	//----- nvinfo : EIATTR_COOP_GROUP_MASK_REGIDS
	.align		4
.L_1533:
        /*0568*/ 	.byte	0x04, 0x29
        /*056a*/ 	.short	(.L_1535 - .L_1534)


	//   ....[0]....
.L_1534:
        /*056c*/ 	.word	0xffffffff


	//   ....[1]....
        /*0570*/ 	.word	0xffffffff


	//   ....[2]....
        /*0574*/ 	.word	0xffffffff


	//   ....[3]....
        /*0578*/ 	.word	0xffffffff


	//   ....[4]....
        /*057c*/ 	.word	0xffffffff


	//   ....[5]....
        /*0580*/ 	.word	0xffffffff


	//   ....[6]....
        /*0584*/ 	.word	0xffffffff


	//   ....[7]....
        /*0588*/ 	.word	0xffffffff


	//   ....[8]....
        /*058c*/ 	.word	0xffffffff


	//   ....[9]....
        /*0590*/ 	.word	0xffffffff


	//   ....[10]....
        /*0594*/ 	.word	0xffffffff


	//   ....[11]....
        /*0598*/ 	.word	0xffffffff


	//   ....[12]....
        /*059c*/ 	.word	0xffffffff


	//   ....[13]....
        /*05a0*/ 	.word	0xffffffff


	//   ....[14]....
        /*05a4*/ 	.word	0xffffffff


	//   ....[15]....
        /*05a8*/ 	.word	0xffffffff


	//   ....[16]....
        /*05ac*/ 	.word	0xffffffff


	//   ....[17]....
        /*05b0*/ 	.word	0xffffffff


	//   ....[18]....
        /*05b4*/ 	.word	0xffffffff


	//   ....[19]....
        /*05b8*/ 	.word	0xffffffff


	//   ....[20]....
        /*05bc*/ 	.word	0xffffffff


	//   ....[21]....
        /*05c0*/ 	.word	0xffffffff


	//   ....[22]....
        /*05c4*/ 	.word	0xffffffff


	//   ....[23]....
        /*05c8*/ 	.word	0xffffffff


	//   ....[24]....
        /*05cc*/ 	.word	0xffffffff


	//   ....[25]....
        /*05d0*/ 	.word	0xffffffff


	//   ....[26]....
        /*05d4*/ 	.word	0xffffffff


	//   ....[27]....
        /*05d8*/ 	.word	0xffffffff


	//   ....[28]....
        /*05dc*/ 	.word	0xffffffff


	//   ....[29]....
        /*05e0*/ 	.word	0xffffffff


	//   ....[30]....
        /*05e4*/ 	.word	0xffffffff


	//   ....[31]....
        /*05e8*/ 	.word	0xffffffff


	//   ....[32]....
        /*05ec*/ 	.word	0xffffffff


	//   ....[33]....
        /*05f0*/ 	.word	0xffffffff


	//   ....[34]....
        /*05f4*/ 	.word	0xffffffff


	//   ....[35]....
        /*05f8*/ 	.word	0xffffffff


	//   ....[36]....
        /*05fc*/ 	.word	0xffffffff


	//   ....[37]....
        /*0600*/ 	.word	0xffffffff


	//   ....[38]....
        /*0604*/ 	.word	0xffffffff


	//   ....[39]....
        /*0608*/ 	.word	0xffffffff


	//   ....[40]....
        /*060c*/ 	.word	0xffffffff


	//   ....[41]....
        /*0610*/ 	.word	0xffffffff


	//   ....[42]....
        /*0614*/ 	.word	0xffffffff


	//   ....[43]....
        /*0618*/ 	.word	0xffffffff


	//   ....[44]....
        /*061c*/ 	.word	0xffffffff


	//   ....[45]....
        /*0620*/ 	.word	0xffffffff


	//   ....[46]....
        /*0624*/ 	.word	0xffffffff


	//   ....[47]....
        /*0628*/ 	.word	0xffffffff


	//   ....[48]....
        /*062c*/ 	.word	0xffffffff


	//   ....[49]....
        /*0630*/ 	.word	0xffffffff


	//   ....[50]....
        /*0634*/ 	.word	0xffffffff


	//   ....[51]....
        /*0638*/ 	.word	0xffffffff


	//   ....[52]....
        /*063c*/ 	.word	0xffffffff


	//   ....[53]....
        /*0640*/ 	.word	0xffffffff


	//   ....[54]....
        /*0644*/ 	.word	0xffffffff


	//   ....[55]....
        /*0648*/ 	.word	0xffffffff


	//   ....[56]....
        /*064c*/ 	.word	0xffffffff


	//   ....[57]....
        /*0650*/ 	.word	0xffffffff


	//   ....[58]....
        /*0654*/ 	.word	0xffffffff


	//   ....[59]....
        /*0658*/ 	.word	0xffffffff


	//   ....[60]....
        /*065c*/ 	.word	0xffffffff


	//   ....[61]....
        /*0660*/ 	.word	0xffffffff


	//   ....[62]....
        /*0664*/ 	.word	0xffffffff


	//   ....[63]....
        /*0668*/ 	.word	0xffffffff


	//   ....[64]....
        /*066c*/ 	.word	0xffffffff


	//   ....[65]....
        /*0670*/ 	.word	0xffffffff


	//   ....[66]....
        /*0674*/ 	.word	0xffffffff


	//   ....[67]....
        /*0678*/ 	.word	0xffffffff


	//   ....[68]....
        /*067c*/ 	.word	0xffffffff


	//   ....[69]....
        /*0680*/ 	.word	0xffffffff


	//   ....[70]....
        /*0684*/ 	.word	0xffffffff


	//   ....[71]....
        /*0688*/ 	.word	0xffffffff


	//   ....[72]....
        /*068c*/ 	.word	0xffffffff


	//   ....[73]....
        /*0690*/ 	.word	0xffffffff


	//   ....[74]....
        /*0694*/ 	.word	0xffffffff


	//   ....[75]....
        /*0698*/ 	.word	0xffffffff


	//   ....[76]....
        /*069c*/ 	.word	0xffffffff


	//   ....[77]....
        /*06a0*/ 	.word	0xffffffff


	//   ....[78]....
        /*06a4*/ 	.word	0xffffffff


	//   ....[79]....
        /*06a8*/ 	.word	0xffffffff


	//   ....[80]....
        /*06ac*/ 	.word	0xffffffff


	//   ....[81]....
        /*06b0*/ 	.word	0xffffffff


	//   ....[82]....
        /*06b4*/ 	.word	0xffffffff


	//   ....[83]....
        /*06b8*/ 	.word	0xffffffff


	//   ....[84]....
        /*06bc*/ 	.word	0xffffffff


	//   ....[85]....
        /*06c0*/ 	.word	0xffffffff


	//   ....[86]....
        /*06c4*/ 	.word	0xffffffff


	//   ....[87]....
        /*06c8*/ 	.word	0xffffffff


	//   ....[88]....
        /*06cc*/ 	.word	0xffffffff


	//   ....[89]....
        /*06d0*/ 	.word	0xffffffff


	//   ....[90]....
        /*06d4*/ 	.word	0xffffffff


	//   ....[91]....
        /*06d8*/ 	.word	0xffffffff


	//   ....[92]....
        /*06dc*/ 	.word	0xffffffff


	//   ....[93]....
        /*06e0*/ 	.word	0xffffffff


	//   ....[94]....
        /*06e4*/ 	.word	0xffffffff


	//   ....[95]....
        /*06e8*/ 	.word	0xffffffff


	//   ....[96]....
        /*06ec*/ 	.word	0xffffffff


	//   ....[97]....
        /*06f0*/ 	.word	0xffffffff


	//   ....[98]....
        /*06f4*/ 	.word	0xffffffff


	//   ....[99]....
        /*06f8*/ 	.word	0xffffffff


	//   ....[100]....
        /*06fc*/ 	.word	0xffffffff


	//   ....[101]....
        /*0700*/ 	.word	0xffffffff


	//   ....[102]....
        /*0704*/ 	.word	0xffffffff


	//   ....[103]....
        /*0708*/ 	.word	0xffffffff


	//   ....[104]....
        /*070c*/ 	.word	0xffffffff


	//   ....[105]....
        /*0710*/ 	.word	0xffffffff


	//   ....[106]....
        /*0714*/ 	.word	0xffffffff


	//   ....[107]....
        /*0718*/ 	.word	0xffffffff


	//   ....[108]....
        /*071c*/ 	.word	0xffffffff


	//   ....[109]....
        /*0720*/ 	.word	0xffffffff


	//   ....[110]....
        /*0724*/ 	.word	0xffffffff


	//   ....[111]....
        /*0728*/ 	.word	0xffffffff


	//   ....[112]....
        /*072c*/ 	.word	0xffffffff


	//   ....[113]....
        /*0730*/ 	.word	0xffffffff


	//   ....[114]....
        /*0734*/ 	.word	0xffffffff


	//   ....[115]....
        /*0738*/ 	.word	0xffffffff


	//   ....[116]....
        /*073c*/ 	.word	0xffffffff


	//   ....[117]....
        /*0740*/ 	.word	0xffffffff


	//   ....[118]....
        /*0744*/ 	.word	0xffffffff


	//   ....[119]....
        /*0748*/ 	.word	0xffffffff


	//   ....[120]....
        /*074c*/ 	.word	0xffffffff


	//   ....[121]....
        /*0750*/ 	.word	0xffffffff


	//   ....[122]....
        /*0754*/ 	.word	0xffffffff


	//   ....[123]....
        /*0758*/ 	.word	0xffffffff


	//   ....[124]....
        /*075c*/ 	.word	0xffffffff


	//   ....[125]....
        /*0760*/ 	.word	0xffffffff


	//   ....[126]....
        /*0764*/ 	.word	0xffffffff


	//   ....[127]....
        /*0768*/ 	.word	0xffffffff


	//   ....[128]....
        /*076c*/ 	.word	0xffffffff


	//   ....[129]....
        /*0770*/ 	.word	0xffffffff


	//   ....[130]....
        /*0774*/ 	.word	0xffffffff


	//   ....[131]....
        /*0778*/ 	.word	0xffffffff


	//   ....[132]....
        /*077c*/ 	.word	0xffffffff


	//   ....[133]....
        /*0780*/ 	.word	0xffffffff


	//   ....[134]....
        /*0784*/ 	.word	0xffffffff


	//   ....[135]....
        /*0788*/ 	.word	0xffffffff


	//   ....[136]....
        /*078c*/ 	.word	0x0500000f


	//   ....[137]....
        /*0790*/ 	.word	0x0500000f


	//   ....[138]....
        /*0794*/ 	.word	0x0500000f


	//   ....[139]....
        /*0798*/ 	.word	0x0500000f


	//   ....[140]....
        /*079c*/ 	.word	0x0500000f


	//   ....[141]....
        /*07a0*/ 	.word	0x0500000f


	//   ....[142]....
        /*07a4*/ 	.word	0x0500000f


	//   ....[143]....
        /*07a8*/ 	.word	0x0500000f


	//   ....[144]....
        /*07ac*/ 	.word	0x0500000f


	//   ....[145]....
        /*07b0*/ 	.word	0x0500000f


	//   ....[146]....
        /*07b4*/ 	.word	0x0500000f


	//   ....[147]....
        /*07b8*/ 	.word	0x0500000f


	//   ....[148]....
        /*07bc*/ 	.word	0x0500000f


	//   ....[149]....
        /*07c0*/ 	.word	0x0500000f


	//   ....[150]....
        /*07c4*/ 	.word	0x0500000f


	//   ....[151]....
        /*07c8*/ 	.word	0x0500000f


	//   ....[152]....
        /*07cc*/ 	.word	0x0500000f


	//   ....[153]....
        /*07d0*/ 	.word	0x0500000f


	//   ....[154]....
        /*07d4*/ 	.word	0x0500000f


	//   ....[155]....
        /*07d8*/ 	.word	0x0500000f


	//   ....[156]....
        /*07dc*/ 	.word	0x0500000f


	//   ....[157]....
        /*07e0*/ 	.word	0x0500000f


	//   ....[158]....
        /*07e4*/ 	.word	0x0500000f


	//   ....[159]....
        /*07e8*/ 	.word	0x0500000f


	//   ....[160]....
        /*07ec*/ 	.word	0x0500000f


	//   ....[161]....
        /*07f0*/ 	.word	0x0500000f


	//   ....[162]....
        /*07f4*/ 	.word	0x0500000f


	//   ....[163]....
        /*07f8*/ 	.word	0x0500000f


	//   ....[164]....
        /*07fc*/ 	.word	0x0500000f


	//   ....[165]....
        /*0800*/ 	.word	0x0500000f


	//   ....[166]....
        /*0804*/ 	.word	0x0500000f


	//   ....[167]....
        /*0808*/ 	.word	0x0500000f


	//   ....[168]....
        /*080c*/ 	.word	0x0500000f


	//   ....[169]....
        /*0810*/ 	.word	0x0500000f


	//   ....[170]....
        /*0814*/ 	.word	0x0500000f


	//   ....[171]....
        /*0818*/ 	.word	0x0500000f


	//   ....[172]....
        /*081c*/ 	.word	0x0500000f


	//   ....[173]....
        /*0820*/ 	.word	0x0500000f


	//   ....[174]....
        /*0824*/ 	.word	0x0500000f


	//   ....[175]....
        /*0828*/ 	.word	0x0500000f


	//   ....[176]....
        /*082c*/ 	.word	0x0500000f


	//   ....[177]....
        /*0830*/ 	.word	0x0500000f


	//   ....[178]....
        /*0834*/ 	.word	0x0500000f


	//   ....[179]....
        /*0838*/ 	.word	0x0500000f


	//   ....[180]....
        /*083c*/ 	.word	0x0500000f


	//   ....[181]....
        /*0840*/ 	.word	0x0500000f


	//   ....[182]....
        /*0844*/ 	.word	0x0500000f


	//   ....[183]....
        /*0848*/ 	.word	0x0500000f


	//   ....[184]....
        /*084c*/ 	.word	0x0500000f


	//   ....[185]....
        /*0850*/ 	.word	0x0500000f


	//   ....[186]....
        /*0854*/ 	.word	0x0500000f


	//   ....[187]....
        /*0858*/ 	.word	0x0500000f


	//   ....[188]....
        /*085c*/ 	.word	0x0500000f


	//   ....[189]....
        /*0860*/ 	.word	0x0500000f


	//   ....[190]....
        /*0864*/ 	.word	0x0500000f


	//   ....[191]....
        /*0868*/ 	.word	0x0500000f


	//   ....[192]....
        /*086c*/ 	.word	0x0500000f


	//   ....[193]....
        /*0870*/ 	.word	0x0500000f


	//   ....[194]....
        /*0874*/ 	.word	0x0500000f


	//   ....[195]....
        /*0878*/ 	.word	0x0500000f


	//   ....[196]....
        /*087c*/ 	.word	0x0500000f


	//   ....[197]....
        /*0880*/ 	.word	0x0500000f


	//   ....[198]....
        /*0884*/ 	.word	0x0500000f


	//   ....[199]....
        /*0888*/ 	.word	0x0500000f


	//   ....[200]....
        /*088c*/ 	.word	0x0500000f


	//   ....[201]....
        /*0890*/ 	.word	0x0500000f


	//   ....[202]....
        /*0894*/ 	.word	0x0500000f


	//   ....[203]....
        /*0898*/ 	.word	0x0500000f


	//   ....[204]....
        /*089c*/ 	.word	0x0500000f


	//   ....[205]....
        /*08a0*/ 	.word	0x0500000f


	//   ....[206]....
        /*08a4*/ 	.word	0x0500000f


	//   ....[207]....
        /*08a8*/ 	.word	0x0500000f


	//   ....[208]....
        /*08ac*/ 	.word	0x0500000f


	//   ....[209]....
        /*08b0*/ 	.word	0x0500000f


	//   ....[210]....
        /*08b4*/ 	.word	0x0500000f


	//   ....[211]....
        /*08b8*/ 	.word	0x0500000f


	//   ....[212]....
        /*08bc*/ 	.word	0x0500000f


	//   ....[213]....
        /*08c0*/ 	.word	0x0500000f


	//   ....[214]....
        /*08c4*/ 	.word	0x0500000f


	//   ....[215]....
        /*08c8*/ 	.word	0x0500000f


	//   ....[216]....
        /*08cc*/ 	.word	0x0500000f


	//   ....[217]....
        /*08d0*/ 	.word	0x0500000f


	//----- nvinfo : EIATTR_COOP_GROUP_INSTR_OFFSETS
	.align		4
.L_1535:
        /*08d4*/ 	.byte	0x04, 0x28
        /*08d6*/ 	.short	(.L_1537 - .L_1536)


	//   ....[0]....
.L_1536:
        /*08d8*/ 	.word	0x00000060


	//   ....[1]....
        /*08dc*/ 	.word	0x00000190


	//   ....[2]....
        /*08e0*/ 	.word	0x00000240


	//   ....[3]....
        /*08e4*/ 	.word	0x00000400


	//   ....[4]....
        /*08e8*/ 	.word	0x00000560


	//   ....[5]....
        /*08ec*/ 	.word	0x00000680


	//   ....[6]....
        /*08f0*/ 	.word	0x000007e0


	//   ....[7]....
        /*08f4*/ 	.word	0x000063e0


	//   ....[8]....
        /*08f8*/ 	.word	0x00006bb0


	//   ....[9]....
        /*08fc*/ 	.word	0x00006bc0


	//   ....[10]....
        /*0900*/ 	.word	0x00006bd0


	//   ....[11]....
        /*0904*/ 	.word	0x00006be0


	//   ....[12]....
        /*0908*/ 	.word	0x00006ee0


	//   ....[13]....
        /*090c*/ 	.word	0x00006ef0


	//   ....[14]....
        /*0910*/ 	.word	0x00006f00


	//   ....[15]....
        /*0914*/ 	.word	0x00006f10


	//   ....[16]....
        /*0918*/ 	.word	0x000081e0


	//   ....[17]....
        /*091c*/ 	.word	0x00008200


	//   ....[18]....
        /*0920*/ 	.word	0x00008210


	//   ....[19]....
        /*0924*/ 	.word	0x00008220


	//   ....[20]....
        /*0928*/ 	.word	0x00008330


	//   ....[21]....
        /*092c*/ 	.word	0x00008340


	//   ....[22]....
        /*0930*/ 	.word	0x00008350


	//   ....[23]....
        /*0934*/ 	.word	0x000083d0


	//   ....[24]....
        /*0938*/ 	.word	0x00009a10


	//   ....[25]....
        /*093c*/ 	.word	0x00009c80


	//   ....[26]....
        /*0940*/ 	.word	0x0000aec0


	//   ....[27]....
        /*0944*/ 	.word	0x0000af70


	//   ....[28]....
        /*0948*/ 	.word	0x0000b8e0


	//   ....[29]....
        /*094c*/ 	.word	0x0000b940


	//   ....[30]....
        /*0950*/ 	.word	0x0000d130


	//   ....[31]....
        /*0954*/ 	.word	0x0000d390


	//   ....[32]....
        /*0958*/ 	.word	0x0000dd80


	//   ....[33]....
        /*095c*/ 	.word	0x0000dda0


	//   ....[34]....
        /*0960*/ 	.word	0x0000ed00


	//   ....[35]....
        /*0964*/ 	.word	0x0000ed20


	//   ....[36]....
        /*0968*/ 	.word	0x00010290


	//   ....[37]....
        /*096c*/ 	.word	0x000102c0


	//   ....[38]....
        /*0970*/ 	.word	0x00010790


	//   ....[39]....
        /*0974*/ 	.word	0x000108d0


	//   ....[40]....
        /*0978*/ 	.word	0x00012330


	//   ....[41]....
        /*097c*/ 	.word	0x00012550


	//   ....[42]....
        /*0980*/ 	.word	0x00012f30


	//   ....[43]....
        /*0984*/ 	.word	0x00012f60


	//   ....[44]....
        /*0988*/ 	.word	0x00013d00


	//   ....[45]....
        /*098c*/ 	.word	0x00013d70


	//   ....[46]....
        /*0990*/ 	.word	0x00014a90


	//   ....[47]....
        /*0994*/ 	.word	0x00014ac0


	//   ....[48]....
        /*0998*/ 	.word	0x00014e40


	//   ....[49]....
        /*099c*/ 	.word	0x00014e50


	//   ....[50]....
        /*09a0*/ 	.word	0x00015b80


	//   ....[51]....
        /*09a4*/ 	.word	0x00015ba0


	//   ....[52]....
        /*09a8*/ 	.word	0x00015bb0


	//   ....[53]....
        /*09ac*/ 	.word	0x00015bc0


	//   ....[54]....
        /*09b0*/ 	.word	0x00016100


	//   ....[55]....
        /*09b4*/ 	.word	0x00016140


	//   ....[56]....
        /*09b8*/ 	.word	0x00016170


	//   ....[57]....
        /*09bc*/ 	.word	0x000161a0


	//   ....[58]....
        /*09c0*/ 	.word	0x000161c0


	//   ....[59]....
        /*09c4*/ 	.word	0x000161d0


	//   ....[60]....
        /*09c8*/ 	.word	0x00016220


	//   ....[61]....
        /*09cc*/ 	.word	0x00016270


	//   ....[62]....
        /*09d0*/ 	.word	0x000166f0


	//   ....[63]....
        /*09d4*/ 	.word	0x00016700


	//   ....[64]....
        /*09d8*/ 	.word	0x00016980


	//   ....[65]....
        /*09dc*/ 	.word	0x00016990


	//   ....[66]....
        /*09e0*/ 	.word	0x00017470


	//   ....[67]....
        /*09e4*/ 	.word	0x000174a0


	//   ....[68]....
        /*09e8*/ 	.word	0x000174c0


	//   ....[69]....
        /*09ec*/ 	.word	0x000174f0


	//   ....[70]....
        /*09f0*/ 	.word	0x00017520


	//   ....[71]....
        /*09f4*/ 	.word	0x00017530


	//   ....[72]....
        /*09f8*/ 	.word	0x00017570


	//   ....[73]....
        /*09fc*/ 	.word	0x000175b0


	//   ....[74]....
        /*0a00*/ 	.word	0x00017720


	//   ....[75]....
        /*0a04*/ 	.word	0x00017920


	//   ....[76]....
        /*0a08*/ 	.word	0x00017950


	//   ....[77]....
        /*0a0c*/ 	.word	0x00017980


	//   ....[78]....
        /*0a10*/ 	.word	0x000179b0


	//   ....[79]....
        /*0a14*/ 	.word	0x000179e0


	//   ....[80]....
        /*0a18*/ 	.word	0x00017a10


	//   ....[81]....
        /*0a1c*/ 	.word	0x00017ba0


	//   ....[82]....
        /*0a20*/ 	.word	0x00017bd0


	//   ....[83]....
        /*0a24*/ 	.word	0x00017c00


	//   ....[84]....
        /*0a28*/ 	.word	0x00017c30


	//   ....[85]....
        /*0a2c*/ 	.word	0x00017c60


	//   ....[86]....
        /*0a30*/ 	.word	0x00017c90


	//   ....[87]....
        /*0a34*/ 	.word	0x00017d20


	//   ....[88]....
        /*0a38*/ 	.word	0x00017d50


	//   ....[89]....
        /*0a3c*/ 	.word	0x00017d60


	//   ....[90]....
        /*0a40*/ 	.word	0x00017da0


	//   ....[91]....
        /*0a44*/ 	.word	0x00019530


	//   ....[92]....
        /*0a48*/ 	.word	0x0001aea0


	//   ....[93]....
        /*0a4c*/ 	.word	0x0001ba10


	//   ....[94]....
        /*0a50*/ 	.word	0x0001ba30


	//   ....[95]....
        /*0a54*/ 	.word	0x0001ba50


	//   ....[96]....
        /*0a58*/ 	.word	0x0001bae0


	//   ....[97]....
        /*0a5c*/ 	.word	0x0001baf0


	//   ....[98]....
        /*0a60*/ 	.word	0x0001bb60


	//   ....[99]....
        /*0a64*/ 	.word	0x0001bb70


	//   ....[100]....
        /*0a68*/ 	.word	0x0001bbe0


	//   ....[101]....
        /*0a6c*/ 	.word	0x0001bbf0


	//   ....[102]....
        /*0a70*/ 	.word	0x0001bc60


	//   ....[103]....
        /*0a74*/ 	.word	0x0001bc70


	//   ....[104]....
        /*0a78*/ 	.word	0x0001bce0


	//   ....[105]....
        /*0a7c*/ 	.word	0x0001bcf0


	//   ....[106]....
        /*0a80*/ 	.word	0x0001bd60


	//   ....[107]....
        /*0a84*/ 	.word	0x0001bd70


	//   ....[108]....
        /*0a88*/ 	.word	0x0001bd80


	//   ....[109]....
        /*0a8c*/ 	.word	0x0001bdc0


	//   ....[110]....
        /*0a90*/ 	.word	0x0001be20


	//   ....[111]....
        /*0a94*/ 	.word	0x0001bef0


	//   ....[112]....
        /*0a98*/ 	.word	0x0001bf00


	//   ....[113]....
        /*0a9c*/ 	.word	0x0001bf70


	//   ....[114]....
        /*0aa0*/ 	.word	0x0001bf80


	//   ....[115]....
        /*0aa4*/ 	.word	0x0001bfc0


	//   ....[116]....
        /*0aa8*/ 	.word	0x0001bfe0


	//   ....[117]....
        /*0aac*/ 	.word	0x0001df80


	//   ....[118]....
        /*0ab0*/ 	.word	0x0001dfb0


	//   ....[119]....
        /*0ab4*/ 	.word	0x0001e010


	//   ....[120]....
        /*0ab8*/ 	.word	0x0001e040


	//   ....[121]....
        /*0abc*/ 	.word	0x0001e070


	//   ....[122]....
        /*0ac0*/ 	.word	0x0001e0a0


	//   ....[123]....
        /*0ac4*/ 	.word	0x0001e0d0


	//   ....[124]....
        /*0ac8*/ 	.word	0x0001e100


	//   ....[125]....
        /*0acc*/ 	.word	0x0001e2a0


	//   ....[126]....
        /*0ad0*/ 	.word	0x0001e2d0


	//   ....[127]....
        /*0ad4*/ 	.word	0x0001e300


	//   ....[128]....
        /*0ad8*/ 	.word	0x0001e330


	//   ....[129]....
        /*0adc*/ 	.word	0x0001e360


	//   ....[130]....
        /*0ae0*/ 	.word	0x0001e390


	//   ....[131]....
        /*0ae4*/ 	.word	0x0001e450


	//   ....[132]....
        /*0ae8*/ 	.word	0x0001e470


	//   ....[133]....
        /*0aec*/ 	.word	0x0001e490


	//   ....[134]....
        /*0af0*/ 	.word	0x0001e4f0


	//   ....[135]....
        /*0af4*/ 	.word	0x0001ef10


	//   ....[136]....
        /*0af8*/ 	.word	0x0001f370


	//   ....[137]....
        /*0afc*/ 	.word	0x0001f420


	//   ....[138]....
        /*0b00*/ 	.word	0x0001f4b0


	//   ....[139]....
        /*0b04*/ 	.word	0x0001f500


	//   ....[140]....
        /*0b08*/ 	.word	0x0001f550


	//   ....[141]....
        /*0b0c*/ 	.word	0x0001f5e0


	//   ....[142]....
        /*0b10*/ 	.word	0x0001f670


	//   ....[143]....
        /*0b14*/ 	.word	0x0001f6c0


	//   ....[144]....
        /*0b18*/ 	.word	0x0001f710


	//   ....[145]....
        /*0b1c*/ 	.word	0x0001f800


	//   ....[146]....
        /*0b20*/ 	.word	0x0001f8b0


	//   ....[147]....
        /*0b24*/ 	.word	0x0001f930


	//   ....[148]....
        /*0b28*/ 	.word	0x0001f9c0


	//   ....[149]....
        /*0b2c*/ 	.word	0x0001fae0


	//   ....[150]....
        /*0b30*/ 	.word	0x0001fc00


	//   ....[151]....
        /*0b34*/ 	.word	0x0001fcd0


	//   ....[152]....
        /*0b38*/ 	.word	0x0001fd20


	//   ....[153]....
        /*0b3c*/ 	.word	0x00020080


	//   ....[154]....
        /*0b40*/ 	.word	0x000200e0


	//   ....[155]....
        /*0b44*/ 	.word	0x000201a0


	//   ....[156]....
        /*0b48*/ 	.word	0x00020230


	//   ....[157]....
        /*0b4c*/ 	.word	0x00020290


	//   ....[158]....
        /*0b50*/ 	.word	0x00020300


	//   ....[159]....
        /*0b54*/ 	.word	0x00020360


	//   ....[160]....
        /*0b58*/ 	.word	0x00020410


	//   ....[161]....
        /*0b5c*/ 	.word	0x00020490


	//   ....[162]....
        /*0b60*/ 	.word	0x000204e0


	//   ....[163]....
        /*0b64*/ 	.word	0x00020570


	//   ....[164]....
        /*0b68*/ 	.word	0x00020600


	//   ....[165]....
        /*0b6c*/ 	.word	0x000206a0


	//   ....[166]....
        /*0b70*/ 	.word	0x00020740


	//   ....[167]....
        /*0b74*/ 	.word	0x000207a0


	//   ....[168]....
        /*0b78*/ 	.word	0x00020830


	//   ....[169]....
        /*0b7c*/ 	.word	0x00020890


	//   ....[170]....
        /*0b80*/ 	.word	0x00020900


	//   ....[171]....
        /*0b84*/ 	.word	0x00020960


	//   ....[172]....
        /*0b88*/ 	.word	0x00020a10


	//   ....[173]....
        /*0b8c*/ 	.word	0x00020ad0


	//   ....[174]....
        /*0b90*/ 	.word	0x00020db0


	//   ....[175]....
        /*0b94*/ 	.word	0x00020f90


	//   ....[176]....
        /*0b98*/ 	.word	0x00020fe0


	//   ....[177]....
        /*0b9c*/ 	.word	0x00021040


	//   ....[178]....
        /*0ba0*/ 	.word	0x00021120


	//   ....[179]....
        /*0ba4*/ 	.word	0x00021180


	//   ....[180]....
        /*0ba8*/ 	.word	0x00021260


	//   ....[181]....
        /*0bac*/ 	.word	0x000212c0


	//   ....[182]....
        /*0bb0*/ 	.word	0x000213a0


	//   ....[183]....
        /*0bb4*/ 	.word	0x00021400


	//   ....[184]....
        /*0bb8*/ 	.word	0x000214e0


	//   ....[185]....
        /*0bbc*/ 	.word	0x00021540


	//   ....[186]....
        /*0bc0*/ 	.word	0x00021620


	//   ....[187]....
        /*0bc4*/ 	.word	0x00021680


	//   ....[188]....
        /*0bc8*/ 	.word	0x00021760


	//   ....[189]....
        /*0bcc*/ 	.word	0x000217c0


	//   ....[190]....
        /*0bd0*/ 	.word	0x000218b0


	//   ....[191]....
        /*0bd4*/ 	.word	0x00021920


	//   ....[192]....
        /*0bd8*/ 	.word	0x00021a00


	//   ....[193]....
        /*0bdc*/ 	.word	0x00021a60


	//   ....[194]....
        /*0be0*/ 	.word	0x00021b50


	//   ....[195]....
        /*0be4*/ 	.word	0x00021bb0


	//   ....[196]....
        /*0be8*/ 	.word	0x00021c80


	//   ....[197]....
        /*0bec*/ 	.word	0x00021ce0


	//   ....[198]....
        /*0bf0*/ 	.word	0x00021da0


	//   ....[199]....
        /*0bf4*/ 	.word	0x000220c0


	//   ....[200]....
        /*0bf8*/ 	.word	0x00022160


	//   ....[201]....
        /*0bfc*/ 	.word	0x000222d0


	//   ....[202]....
        /*0c00*/ 	.word	0x00022340


	//   ....[203]....
        /*0c04*/ 	.word	0x000223b0


	//   ....[204]....
        /*0c08*/ 	.word	0x00022420


	//   ....[205]....
        /*0c0c*/ 	.word	0x00022490


	//   ....[206]....
        /*0c10*/ 	.word	0x00022510


	//   ....[207]....
        /*0c14*/ 	.word	0x00022590


	//   ....[208]....
        /*0c18*/ 	.word	0x00022620


	//   ....[209]....
        /*0c1c*/ 	.word	0x00022690


	//   ....[210]....
        /*0c20*/ 	.word	0x00022700


	//   ....[211]....
        /*0c24*/ 	.word	0x00022770


	//   ....[212]....
        /*0c28*/ 	.word	0x000227f0


	//   ....[213]....
        /*0c2c*/ 	.word	0x00022860


	//   ....[214]....
        /*0c30*/ 	.word	0x00022910


	//   ....[215]....
        /*0c34*/ 	.word	0x00022960


	//   ....[216]....
        /*0c38*/ 	.word	0x000229f0


	//   ....[217]....
        /*0c3c*/ 	.word	0x00022b20


	//----- nvinfo : EIATTR_REG_RECONFIG
	.align		4
.L_1537:
        /*0c40*/ 	.byte	0x01, 0x54
	.zero		2


	//----- nvinfo : EIATTR_SYSCALL_OFFSETS
	.align		4
        /*0c44*/ 	.byte	0x04, 0x46
        /*0c46*/ 	.short	(.L_1539 - .L_1538)


	//   ....[0]....
.L_1538:
        /*0c48*/ 	.word	0x00001e80


	//   ....[1]....
        /*0c4c*/ 	.word	0x00001fd0


	//   ....[2]....
        /*0c50*/ 	.word	0x000065b0


	//   ....[3]....
        /*0c54*/ 	.word	0x000068d0


	//   ....[4]....
        /*0c58*/ 	.word	0x0001ab00


	//   ....[5]....
        /*0c5c*/ 	.word	0x0001ac50


	//   ....[6]....
        /*0c60*/ 	.word	0x0001ad40


	//   ....[7]....
        /*0c64*/ 	.word	0x0001b520


	//----- nvinfo : EIATTR_MBARRIER_INSTR_OFFSETS
	.align		4
.L_1539:
        /*0c68*/ 	.byte	0x04, 0x39
        /*0c6a*/ 	.short	(.L_1541 - .L_1540)


	//   ....[0]....
.L_1540:
        /*0c6c*/ 	.word	0x000002b0
        /*0c70*/ 	.word	0x000000ff
        /*0c74*/ 	.word	0x00016800
        /*0c78*/ 	.short	0x0100
        /*0c7a*/ 	.byte	0x08
	.zero		1


	//   ....[1]....
        /*0c7c*/ 	.word	0x000002c0
        /*0c80*/ 	.word	0x000000ff
        /*0c84*/ 	.word	0x00016820
        /*0c88*/ 	.short	0x0100
        /*0c8a*/ 	.byte	0x08
	.zero		1


	//   ....[2]....
        /*0c8c*/ 	.word	0x000003b0
        /*0c90*/ 	.word	0x000000ff
        /*0c94*/ 	.word	0x00016830
        /*0c98*/ 	.short	0x0100
        /*0c9a*/ 	.byte	0x08
	.zero		1


	//   ....[3]....
        /*0c9c*/ 	.word	0x000003c0
        /*0ca0*/ 	.word	0x000000ff
        /*0ca4*/ 	.word	0x00016840
        /*0ca8*/ 	.short	0x0100
        /*0caa*/ 	.byte	0x08
	.zero		1


	//   ....[4]....
        /*0cac*/ 	.word	0x000003d0
        /*0cb0*/ 	.word	0x000000ff
        /*0cb4*/ 	.word	0x00016838
        /*0cb8*/ 	.short	0x0100
        /*0cba*/ 	.byte	0x08
	.zero		1


	//   ....[5]....
        /*0cbc*/ 	.word	0x000003e0
        /*0cc0*/ 	.word	0x000000ff
        /*0cc4*/ 	.word	0x00016848
        /*0cc8*/ 	.short	0x0100
        /*0cca*/ 	.byte	0x08
	.zero		1


	//   ....[6]....
        /*0ccc*/ 	.word	0x00000510
        /*0cd0*/ 	.word	0x000000ff
        /*0cd4*/ 	.word	0x00016850
        /*0cd8*/ 	.short	0x0100
        /*0cda*/ 	.byte	0x08
	.zero		1


	//   ....[7]....
        /*0cdc*/ 	.word	0x00000520
        /*0ce0*/ 	.word	0x000000ff
        /*0ce4*/ 	.word	0x00016860
        /*0ce8*/ 	.short	0x0100
        /*0cea*/ 	.byte	0x08
	.zero		1


	//   ....[8]....
        /*0cec*/ 	.word	0x00000530
        /*0cf0*/ 	.word	0x000000ff
        /*0cf4*/ 	.word	0x00016858
        /*0cf8*/ 	.short	0x0100
        /*0cfa*/ 	.byte	0x08
	.zero		1


	//   ....[9]....
        /*0cfc*/ 	.word	0x00000540
        /*0d00*/ 	.word	0x000000ff
        /*0d04*/ 	.word	0x00016868
        /*0d08*/ 	.short	0x0100
        /*0d0a*/ 	.byte	0x08
	.zero		1


	//   ....[10]....
        /*0d0c*/ 	.word	0x00000630
        /*0d10*/ 	.word	0x000000ff
        /*0d14*/ 	.word	0x00016870
        /*0d18*/ 	.short	0x0100
        /*0d1a*/ 	.byte	0x06
	.zero		1


	//   ....[11]....
        /*0d1c*/ 	.word	0x00000640
        /*0d20*/ 	.word	0x000000ff
        /*0d24*/ 	.word	0x00016880
        /*0d28*/ 	.short	0x0100
        /*0d2a*/ 	.byte	0x06
	.zero		1


	//   ....[12]....
        /*0d2c*/ 	.word	0x00000650
        /*0d30*/ 	.word	0x000000ff
        /*0d34*/ 	.word	0x00016878
        /*0d38*/ 	.short	0x0100
        /*0d3a*/ 	.byte	0x06
	.zero		1


	//   ....[13]....
        /*0d3c*/ 	.word	0x00000660
        /*0d40*/ 	.word	0x000000ff
        /*0d44*/ 	.word	0x00016888
        /*0d48*/ 	.short	0x0100
        /*0d4a*/ 	.byte	0x06
	.zero		1


	//   ....[14]....
        /*0d4c*/ 	.word	0x00000790
        /*0d50*/ 	.word	0x000000ff
        /*0d54*/ 	.word	0x00016890
        /*0d58*/ 	.short	0x0100
        /*0d5a*/ 	.byte	0x08
	.zero		1


	//   ....[15]....
        /*0d5c*/ 	.word	0x000007a0
        /*0d60*/ 	.word	0x000000ff
        /*0d64*/ 	.word	0x000168a0
        /*0d68*/ 	.short	0x0100
        /*0d6a*/ 	.byte	0x08
	.zero		1


	//   ....[16]....
        /*0d6c*/ 	.word	0x000007b0
        /*0d70*/ 	.word	0x000000ff
        /*0d74*/ 	.word	0x00016898
        /*0d78*/ 	.short	0x0100
        /*0d7a*/ 	.byte	0x08
	.zero		1


	//   ....[17]....
        /*0d7c*/ 	.word	0x000007c0
        /*0d80*/ 	.word	0x000000ff
        /*0d84*/ 	.word	0x000168a8
        /*0d88*/ 	.short	0x0100
        /*0d8a*/ 	.byte	0x08
	.zero		1


	//   ....[18]....
        /*0d8c*/ 	.word	0x000008f0
        /*0d90*/ 	.word	0x000000ff
        /*0d94*/ 	.word	0x000168b0
        /*0d98*/ 	.short	0x0100
        /*0d9a*/ 	.byte	0x08
	.zero		1


	//   ....[19]....
        /*0d9c*/ 	.word	0x00000900
        /*0da0*/ 	.word	0x000000ff
        /*0da4*/ 	.word	0x000168c0
        /*0da8*/ 	.short	0x0100
        /*0daa*/ 	.byte	0x08
	.zero		1


	//   ....[20]....
        /*0dac*/ 	.word	0x00000910
        /*0db0*/ 	.word	0x000000ff
        /*0db4*/ 	.word	0x000168b8
        /*0db8*/ 	.short	0x0100
        /*0dba*/ 	.byte	0x08
	.zero		1


	//   ....[21]....
        /*0dbc*/ 	.word	0x00000920
        /*0dc0*/ 	.word	0x000000ff
        /*0dc4*/ 	.word	0x000168c8
        /*0dc8*/ 	.short	0x0100
        /*0dca*/ 	.byte	0x08
	.zero		1


	//   ....[22]....
        /*0dcc*/ 	.word	0x00003130
        /*0dd0*/ 	.word	0x0000004d
        /*0dd4*/ 	.word	0x00016890
        /*0dd8*/ 	.short	0x010a
        /*0dda*/ 	.byte	0x3f
	.zero		1


	//   ....[23]....
        /*0ddc*/ 	.word	0x00004380
        /*0de0*/ 	.word	0x0000004d
        /*0de4*/ 	.word	0x00016890
        /*0de8*/ 	.short	0x010a
        /*0dea*/ 	.byte	0x3f
	.zero		1


	//   ....[24]....
        /*0dec*/ 	.word	0x00005480
        /*0df0*/ 	.word	0x0000004d
        /*0df4*/ 	.word	0x00016890
        /*0df8*/ 	.short	0x010a
        /*0dfa*/ 	.byte	0x3f
	.zero		1


	//   ....[25]....
        /*0dfc*/ 	.word	0x00005690
        /*0e00*/ 	.word	0x0000000c
        /*0e04*/ 	.word	0x00000000
        /*0e08*/ 	.short	0x0101
        /*0e0a*/ 	.byte	0x3f
	.zero		1


	//   ....[26]....
        /*0e0c*/ 	.word	0x000056d0
        /*0e10*/ 	.word	0x0000004d
        /*0e14*/ 	.word	0x000168b0
        /*0e18*/ 	.short	0x010a
        /*0e1a*/ 	.byte	0x3f
	.zero		1


	//   ....[27]....
        /*0e1c*/ 	.word	0x00005ab0
        /*0e20*/ 	.word	0x0000004d
        /*0e24*/ 	.word	0x00000000
        /*0e28*/ 	.short	0x0101
        /*0e2a*/ 	.byte	0x3f
	.zero		1


	//   ....[28]....
        /*0e2c*/ 	.word	0x00006650
        /*0e30*/ 	.word	0x00000010
        /*0e34*/ 	.word	0x00016800
        /*0e38*/ 	.short	0x010a
        /*0e3a*/ 	.byte	0x3f
	.zero		1


	//   ....[29]....
        /*0e3c*/ 	.word	0x000066a0
        /*0e40*/ 	.word	0x00000010
        /*0e44*/ 	.word	0x00016800
        /*0e48*/ 	.short	0x010a
        /*0e4a*/ 	.byte	0x3f
	.zero		1


	//   ....[30]....
        /*0e4c*/ 	.word	0x00007160
        /*0e50*/ 	.word	0x00000010
        /*0e54*/ 	.word	0x00016800
        /*0e58*/ 	.short	0x010a
        /*0e5a*/ 	.byte	0x3f
	.zero		1


	//   ....[31]....
        /*0e5c*/ 	.word	0x00008680
        /*0e60*/ 	.word	0x00000010
        /*0e64*/ 	.word	0x00016800
        /*0e68*/ 	.short	0x010a
        /*0e6a*/ 	.byte	0x3f
	.zero		1


	//   ....[32]....
        /*0e6c*/ 	.word	0x00009580
        /*0e70*/ 	.word	0x00000007
        /*0e74*/ 	.word	0x00016830
        /*0e78*/ 	.short	0x010a
        /*0e7a*/ 	.byte	0x3f
	.zero		1


	//   ....[33]....
        /*0e7c*/ 	.word	0x000095f0
        /*0e80*/ 	.word	0x00000007
        /*0e84*/ 	.word	0x00016830
        /*0e88*/ 	.short	0x010a
        /*0e8a*/ 	.byte	0x3f
	.zero		1


	//   ....[34]....
        /*0e8c*/ 	.word	0x00009aa0
        /*0e90*/ 	.word	0x00000000
        /*0e94*/ 	.word	0x00000000
        /*0e98*/ 	.short	0x0101
        /*0e9a*/ 	.byte	0x3f
	.zero		1


	//   ....[35]....
        /*0e9c*/ 	.word	0x0000c8b0
        /*0ea0*/ 	.word	0x00000009
        /*0ea4*/ 	.word	0x00016830
        /*0ea8*/ 	.short	0x010a
        /*0eaa*/ 	.byte	0x3f
	.zero		1


	//   ....[36]....
        /*0eac*/ 	.word	0x0000c900
        /*0eb0*/ 	.word	0x00000009
        /*0eb4*/ 	.word	0x00016830
        /*0eb8*/ 	.short	0x010a
        /*0eba*/ 	.byte	0x3f
	.zero		1


	//   ....[37]....
        /*0ebc*/ 	.word	0x0000cc30
        /*0ec0*/ 	.word	0x00000008
        /*0ec4*/ 	.word	0x00016850
        /*0ec8*/ 	.short	0x010a
        /*0eca*/ 	.byte	0x3f
	.zero		1


	//   ....[38]....
        /*0ecc*/ 	.word	0x0000cc70
        /*0ed0*/ 	.word	0x00000008
        /*0ed4*/ 	.word	0x00016850
        /*0ed8*/ 	.short	0x010a
        /*0eda*/ 	.byte	0x3f
	.zero		1


	//   ....[39]....
        /*0edc*/ 	.word	0x0000d170
        /*0ee0*/ 	.word	0x00000008
        /*0ee4*/ 	.word	0x00000000
        /*0ee8*/ 	.short	0x0101
        /*0eea*/ 	.byte	0x3f
	.zero		1


	//   ....[40]....
        /*0eec*/ 	.word	0x0000db70
        /*0ef0*/ 	.word	0x00000000
        /*0ef4*/ 	.word	0x00000000
        /*0ef8*/ 	.short	0x0101
        /*0efa*/ 	.byte	0x3f
	.zero		1


	//   ....[41]....
        /*0efc*/ 	.word	0x0000fb30
        /*0f00*/ 	.word	0x00000000
        /*0f04*/ 	.word	0x00016830
        /*0f08*/ 	.short	0x010a
        /*0f0a*/ 	.byte	0x3f
	.zero		1


	//   ....[42]....
        /*0f0c*/ 	.word	0x0000fb80
        /*0f10*/ 	.word	0x00000000
        /*0f14*/ 	.word	0x00016830
        /*0f18*/ 	.short	0x010a
        /*0f1a*/ 	.byte	0x3f
	.zero		1


	//   ....[43]....
        /*0f1c*/ 	.word	0x0000feb0
        /*0f20*/ 	.word	0x00000002
        /*0f24*/ 	.word	0x00016850
        /*0f28*/ 	.short	0x010a
        /*0f2a*/ 	.byte	0x3f
	.zero		1


	//   ....[44]....
        /*0f2c*/ 	.word	0x0000fef0
        /*0f30*/ 	.word	0x00000002
        /*0f34*/ 	.word	0x00016850
        /*0f38*/ 	.short	0x010a
        /*0f3a*/ 	.byte	0x3f
	.zero		1


	//   ....[45]....
        /*0f3c*/ 	.word	0x00010f30
        /*0f40*/ 	.word	0x0000002f
        /*0f44*/ 	.word	0x00000000
        /*0f48*/ 	.short	0x0101
        /*0f4a*/ 	.byte	0x3f
	.zero		1


	//   ....[46]....
        /*0f4c*/ 	.word	0x00010f60
        /*0f50*/ 	.word	0x0000000d
        /*0f54*/ 	.word	0x00000000
        /*0f58*/ 	.short	0x0101
        /*0f5a*/ 	.byte	0x3f
	.zero		1


	//   ....[47]....
        /*0f5c*/ 	.word	0x00011a80
        /*0f60*/ 	.word	0x00000000
        /*0f64*/ 	.word	0x00016830
        /*0f68*/ 	.short	0x010a
        /*0f6a*/ 	.byte	0x3f
	.zero		1


	//   ....[48]....
        /*0f6c*/ 	.word	0x00011ad0
        /*0f70*/ 	.word	0x00000000
        /*0f74*/ 	.word	0x00016830
        /*0f78*/ 	.short	0x010a
        /*0f7a*/ 	.byte	0x3f
	.zero		1


	//   ....[49]....
        /*0f7c*/ 	.word	0x00011e00
        /*0f80*/ 	.word	0x00000002
        /*0f84*/ 	.word	0x00016850
        /*0f88*/ 	.short	0x010a
        /*0f8a*/ 	.byte	0x3f
	.zero		1


	//   ....[50]....
        /*0f8c*/ 	.word	0x00011e40
        /*0f90*/ 	.word	0x00000002
        /*0f94*/ 	.word	0x00016850
        /*0f98*/ 	.short	0x010a
        /*0f9a*/ 	.byte	0x3f
	.zero		1


	//   ....[51]....
        /*0f9c*/ 	.word	0x00012360
        /*0fa0*/ 	.word	0x00000003
        /*0fa4*/ 	.word	0x00000000
        /*0fa8*/ 	.short	0x0101
        /*0faa*/ 	.byte	0x3f
	.zero		1


	//   ....[52]....
        /*0fac*/ 	.word	0x00012d20
        /*0fb0*/ 	.word	0x00000000
        /*0fb4*/ 	.word	0x00000000
        /*0fb8*/ 	.short	0x0101
        /*0fba*/ 	.byte	0x3f
	.zero		1


	//   ....[53]....
        /*0fbc*/ 	.word	0x00014980
        /*0fc0*/ 	.word	0x0000000b
        /*0fc4*/ 	.word	0x00016850
        /*0fc8*/ 	.short	0x010a
        /*0fca*/ 	.byte	0x3f
	.zero		1


	//   ....[54]....
        /*0fcc*/ 	.word	0x000149f0
        /*0fd0*/ 	.word	0x0000000b
        /*0fd4*/ 	.word	0x00016850
        /*0fd8*/ 	.short	0x010a
        /*0fda*/ 	.byte	0x3f
	.zero		1


	//   ....[55]....
        /*0fdc*/ 	.word	0x00014fd0
        /*0fe0*/ 	.word	0x00000008
        /*0fe4*/ 	.word	0x00000000
        /*0fe8*/ 	.short	0x0101
        /*0fea*/ 	.byte	0x3f
	.zero		1


	//   ....[56]....
        /*0fec*/ 	.word	0x00016020
        /*0ff0*/ 	.word	0x00000000
        /*0ff4*/ 	.word	0x00000000
        /*0ff8*/ 	.short	0x0101
        /*0ffa*/ 	.byte	0x3f
	.zero		1


	//   ....[57]....
        /*0ffc*/ 	.word	0x00016670
        /*1000*/ 	.word	0x00000008
        /*1004*/ 	.word	0x00000000
        /*1008*/ 	.short	0x0101
        /*100a*/ 	.byte	0x3f
	.zero		1


	//   ....[58]....
        /*100c*/ 	.word	0x00019610
        /*1010*/ 	.word	0x00000011
        /*1014*/ 	.word	0x00016820
        /*1018*/ 	.short	0x010a
        /*101a*/ 	.byte	0x3f
	.zero		1


	//   ....[59]....
        /*101c*/ 	.word	0x000196d0
        /*1020*/ 	.word	0x00000005
        /*1024*/ 	.word	0x000168a0
        /*1028*/ 	.short	0x010a
        /*102a*/ 	.byte	0x3f
	.zero		1


	//   ....[60]....
        /*102c*/ 	.word	0x00019910
        /*1030*/ 	.word	0x00000005
        /*1034*/ 	.word	0x000168c0
        /*1038*/ 	.short	0x010a
        /*103a*/ 	.byte	0x3f
	.zero		1


	//   ....[61]....
        /*103c*/ 	.word	0x00019ca0
        /*1040*/ 	.word	0x00000005
        /*1044*/ 	.word	0x000168a0
        /*1048*/ 	.short	0x010a
        /*104a*/ 	.byte	0x3f
	.zero		1


	//   ....[62]....
        /*104c*/ 	.word	0x00019ec0
        /*1050*/ 	.word	0x00000005
        /*1054*/ 	.word	0x000168c0
        /*1058*/ 	.short	0x010a
        /*105a*/ 	.byte	0x3f
	.zero		1


	//   ....[63]....
        /*105c*/ 	.word	0x0001b0b0
        /*1060*/ 	.word	0x00000000
        /*1064*/ 	.word	0x00016840
        /*1068*/ 	.short	0x010a
        /*106a*/ 	.byte	0x3f
	.zero		1


	//   ....[64]....
        /*106c*/ 	.word	0x0001c090
        /*1070*/ 	.word	0x00000011
        /*1074*/ 	.word	0x00016800
        /*1078*/ 	.short	0x0107
        /*107a*/ 	.byte	0x3f
	.zero		1


	//   ....[65]....
        /*107c*/ 	.word	0x0001c180
        /*1080*/ 	.word	0x00000011
        /*1084*/ 	.word	0x00016800
        /*1088*/ 	.short	0x0101
        /*108a*/ 	.byte	0x3f
	.zero		1


	//   ....[66]....
        /*108c*/ 	.word	0x0001c1a0
        /*1090*/ 	.word	0x00000011
        /*1094*/ 	.word	0x00016820
        /*1098*/ 	.short	0x010a
        /*109a*/ 	.byte	0x3f
	.zero		1


	//   ....[67]....
        /*109c*/ 	.word	0x0001c590
        /*10a0*/ 	.word	0x00000002
        /*10a4*/ 	.word	0x00016840
        /*10a8*/ 	.short	0x010a
        /*10aa*/ 	.byte	0x3f
	.zero		1


	//   ....[68]....
        /*10ac*/ 	.word	0x0001c810
        /*10b0*/ 	.word	0x00000003
        /*10b4*/ 	.word	0x00000060
        /*10b8*/ 	.short	0x010a
        /*10ba*/ 	.byte	0x3f
	.zero		1


	//   ....[69]....
        /*10bc*/ 	.word	0x0001cd50
        /*10c0*/ 	.word	0x00000002
        /*10c4*/ 	.word	0x00016840
        /*10c8*/ 	.short	0x010a
        /*10ca*/ 	.byte	0x3f
	.zero		1


	//   ....[70]....
        /*10cc*/ 	.word	0x0001cfd0
        /*10d0*/ 	.word	0x0000000a
        /*10d4*/ 	.word	0x00000060
        /*10d8*/ 	.short	0x010a
        /*10da*/ 	.byte	0x3f
	.zero		1


	//   ....[71]....
        /*10dc*/ 	.word	0x0001d460
        /*10e0*/ 	.word	0x00000002
        /*10e4*/ 	.word	0x00016840
        /*10e8*/ 	.short	0x010a
        /*10ea*/ 	.byte	0x3f
	.zero		1


	//   ....[72]....
        /*10ec*/ 	.word	0x0001d6f0
        /*10f0*/ 	.word	0x00000003
        /*10f4*/ 	.word	0x00000060
        /*10f8*/ 	.short	0x010a
        /*10fa*/ 	.byte	0x3f
	.zero		1


	//   ....[73]....
        /*10fc*/ 	.word	0x0001db30
        /*1100*/ 	.word	0x00000003
        /*1104*/ 	.word	0x00016860
        /*1108*/ 	.short	0x010a
        /*110a*/ 	.byte	0x3f
	.zero		1


	//   ....[74]....
        /*110c*/ 	.word	0x0001ee90
        /*1110*/ 	.word	0x00000009
        /*1114*/ 	.word	0x00016820
        /*1118*/ 	.short	0x010a
        /*111a*/ 	.byte	0x3f
	.zero		1


	//   ....[75]....
        /*111c*/ 	.word	0x0001f020
        /*1120*/ 	.word	0x00000007
        /*1124*/ 	.word	0x00000000
        /*1128*/ 	.short	0x010a
        /*112a*/ 	.byte	0x3f
	.zero		1


	//   ....[76]....
        /*112c*/ 	.word	0x0001f090
        /*1130*/ 	.word	0x00000003
        /*1134*/ 	.word	0x00000000
        /*1138*/ 	.short	0x010a
        /*113a*/ 	.byte	0x3f
	.zero		1


	//   ....[77]....
        /*113c*/ 	.word	0x0001f0f0
        /*1140*/ 	.word	0x00000005
        /*1144*/ 	.word	0x00000000
        /*1148*/ 	.short	0x010a
        /*114a*/ 	.byte	0x3f
	.zero		1


	//   ....[78]....
        /*114c*/ 	.word	0x0001f120
        /*1150*/ 	.word	0x00000003
        /*1154*/ 	.word	0x00000000
        /*1158*/ 	.short	0x010a
        /*115a*/ 	.byte	0x3f
	.zero		1


	//   ....[79]....
        /*115c*/ 	.word	0x0001f180
        /*1160*/ 	.word	0x0000004d
        /*1164*/ 	.word	0x00016890
        /*1168*/ 	.short	0x010a
        /*116a*/ 	.byte	0x3f
	.zero		1


	//   ....[80]....
        /*116c*/ 	.word	0x0001f1d0
        /*1170*/ 	.word	0x0000004d
        /*1174*/ 	.word	0x00016890
        /*1178*/ 	.short	0x010a
        /*117a*/ 	.byte	0x3f
	.zero		1


	//   ....[81]....
        /*117c*/ 	.word	0x0001f220
        /*1180*/ 	.word	0x0000004d
        /*1184*/ 	.word	0x00016890
        /*1188*/ 	.short	0x010a
        /*118a*/ 	.byte	0x3f
	.zero		1


	//   ....[82]....
        /*118c*/ 	.word	0x0001f270
        /*1190*/ 	.word	0x0000004d
        /*1194*/ 	.word	0x000168b0
        /*1198*/ 	.short	0x010a
        /*119a*/ 	.byte	0x3f
	.zero		1


	//   ....[83]....
        /*119c*/ 	.word	0x0001f740
        /*11a0*/ 	.word	0x00000010
        /*11a4*/ 	.word	0x00016800
        /*11a8*/ 	.short	0x010a
        /*11aa*/ 	.byte	0x3f
	.zero		1


	//   ....[84]....
        /*11ac*/ 	.word	0x0001fd50
        /*11b0*/ 	.word	0x00000010
        /*11b4*/ 	.word	0x00016800
        /*11b8*/ 	.short	0x010a
        /*11ba*/ 	.byte	0x3f
	.zero		1


	//   ....[85]....
        /*11bc*/ 	.word	0x0001fda0
        /*11c0*/ 	.word	0x00000007
        /*11c4*/ 	.word	0x00016830
        /*11c8*/ 	.short	0x010a
        /*11ca*/ 	.byte	0x3f
	.zero		1


	//   ....[86]....
        /*11cc*/ 	.word	0x0001fdf0
        /*11d0*/ 	.word	0x00000009
        /*11d4*/ 	.word	0x00016830
        /*11d8*/ 	.short	0x010a
        /*11da*/ 	.byte	0x3f
	.zero		1


	//   ....[87]....
        /*11dc*/ 	.word	0x0001fe40
        /*11e0*/ 	.word	0x00000008
        /*11e4*/ 	.word	0x00016850
        /*11e8*/ 	.short	0x010a
        /*11ea*/ 	.byte	0x3f
	.zero		1


	//   ....[88]....
        /*11ec*/ 	.word	0x0001fe90
        /*11f0*/ 	.word	0x00000000
        /*11f4*/ 	.word	0x00016830
        /*11f8*/ 	.short	0x010a
        /*11fa*/ 	.byte	0x3f
	.zero		1


	//   ....[89]....
        /*11fc*/ 	.word	0x0001fee0
        /*1200*/ 	.word	0x00000002
        /*1204*/ 	.word	0x00016850
        /*1208*/ 	.short	0x010a
        /*120a*/ 	.byte	0x3f
	.zero		1


	//   ....[90]....
        /*120c*/ 	.word	0x0001ff30
        /*1210*/ 	.word	0x00000000
        /*1214*/ 	.word	0x00016830
        /*1218*/ 	.short	0x010a
        /*121a*/ 	.byte	0x3f
	.zero		1


	//   ....[91]....
        /*121c*/ 	.word	0x0001ff80
        /*1220*/ 	.word	0x00000002
        /*1224*/ 	.word	0x00016850
        /*1228*/ 	.short	0x010a
        /*122a*/ 	.byte	0x3f
	.zero		1


	//   ....[92]....
        /*122c*/ 	.word	0x0001ffd0
        /*1230*/ 	.word	0x0000000b
        /*1234*/ 	.word	0x00016850
        /*1238*/ 	.short	0x010a
        /*123a*/ 	.byte	0x3f
	.zero		1


	//   ....[93]....
        /*123c*/ 	.word	0x00020b90
        /*1240*/ 	.word	0x00000011
        /*1244*/ 	.word	0x00016820
        /*1248*/ 	.short	0x010a
        /*124a*/ 	.byte	0x3f
	.zero		1


	//   ....[94]....
        /*124c*/ 	.word	0x00020be0
        /*1250*/ 	.word	0x00000005
        /*1254*/ 	.word	0x000168a0
        /*1258*/ 	.short	0x010a
        /*125a*/ 	.byte	0x3f
	.zero		1


	//   ....[95]....
        /*125c*/ 	.word	0x00020c30
        /*1260*/ 	.word	0x00000005
        /*1264*/ 	.word	0x000168c0
        /*1268*/ 	.short	0x010a
        /*126a*/ 	.byte	0x3f
	.zero		1


	//   ....[96]....
        /*126c*/ 	.word	0x00020c80
        /*1270*/ 	.word	0x00000005
        /*1274*/ 	.word	0x000168a0
        /*1278*/ 	.short	0x010a
        /*127a*/ 	.byte	0x3f
	.zero		1


	//   ....[97]....
        /*127c*/ 	.word	0x00020cd0
        /*1280*/ 	.word	0x00000005
        /*1284*/ 	.word	0x000168c0
        /*1288*/ 	.short	0x010a
        /*128a*/ 	.byte	0x3f
	.zero		1


	//   ....[98]....
        /*128c*/ 	.word	0x00020e70
        /*1290*/ 	.word	0x00000000
        /*1294*/ 	.word	0x00016840
        /*1298*/ 	.short	0x010a
        /*129a*/ 	.byte	0x3f
	.zero		1


	//   ....[99]....
        /*129c*/ 	.word	0x00021de0
        /*12a0*/ 	.word	0x00000011
        /*12a4*/ 	.word	0x00016820
        /*12a8*/ 	.short	0x010a
        /*12aa*/ 	.byte	0x3f
	.zero		1


	//   ....[100]....
        /*12ac*/ 	.word	0x00021e30
        /*12b0*/ 	.word	0x00000002
        /*12b4*/ 	.word	0x00016840
        /*12b8*/ 	.short	0x010a
        /*12ba*/ 	.byte	0x3f
	.zero		1


	//   ....[101]....
        /*12bc*/ 	.word	0x00021e80
        /*12c0*/ 	.word	0x00000003
        /*12c4*/ 	.word	0x00000060
        /*12c8*/ 	.short	0x010a
        /*12ca*/ 	.byte	0x3f
	.zero		1


	//   ....[102]....
        /*12cc*/ 	.word	0x00021ed0
        /*12d0*/ 	.word	0x00000002
        /*12d4*/ 	.word	0x00016840
        /*12d8*/ 	.short	0x010a
        /*12da*/ 	.byte	0x3f
	.zero		1


	//   ....[103]....
        /*12dc*/ 	.word	0x00021f20
        /*12e0*/ 	.word	0x0000000a
        /*12e4*/ 	.word	0x00000060
        /*12e8*/ 	.short	0x010a
        /*12ea*/ 	.byte	0x3f
	.zero		1


	//   ....[104]....
        /*12ec*/ 	.word	0x00021f70
        /*12f0*/ 	.word	0x00000002
        /*12f4*/ 	.word	0x00016840
        /*12f8*/ 	.short	0x010a
        /*12fa*/ 	.byte	0x3f
	.zero		1


	//   ....[105]....
        /*12fc*/ 	.word	0x00021fc0
        /*1300*/ 	.word	0x00000003
        /*1304*/ 	.word	0x00000060
        /*1308*/ 	.short	0x010a
        /*130a*/ 	.byte	0x3f
	.zero		1


	//   ....[106]....
        /*130c*/ 	.word	0x00022010
        /*1310*/ 	.word	0x00000003
        /*1314*/ 	.word	0x00016860
        /*1318*/ 	.short	0x010a
        /*131a*/ 	.byte	0x3f
	.zero		1


	//   ....[107]....
        /*131c*/ 	.word	0x00022a40
        /*1320*/ 	.word	0x00000009
        /*1324*/ 	.word	0x00016820
        /*1328*/ 	.short	0x010a
        /*132a*/ 	.byte	0x3f
	.zero		1


	//   ....[108]....
        /*132c*/ 	.word	0x00022be0
        /*1330*/ 	.word	0x00000007
        /*1334*/ 	.word	0x00000000
        /*1338*/ 	.short	0x010a
        /*133a*/ 	.byte	0x3f
	.zero		1


	//   ....[109]....
        /*133c*/ 	.word	0x00022c30
        /*1340*/ 	.word	0x00000003
        /*1344*/ 	.word	0x00000000
        /*1348*/ 	.short	0x010a
        /*134a*/ 	.byte	0x3f
	.zero		1


	//   ....[110]....
        /*134c*/ 	.word	0x00022c80
        /*1350*/ 	.word	0x00000005
        /*1354*/ 	.word	0x00000000
        /*1358*/ 	.short	0x010a
        /*135a*/ 	.byte	0x3f
	.zero		1


	//----- nvinfo : EIATTR_NUM_MBARRIERS
	.align		4
.L_1541:
        /*135c*/ 	.byte	0x03, 0x38
        /*135e*/ 	.short	0x0016


	//----- nvinfo : EIATTR_EXIT_INSTR_OFFSETS
	.align		4
        /*1360*/ 	.byte	0x04, 0x1c
        /*1362*/ 	.short	(.L_1543 - .L_1542)


	//   ....[0]....
.L_1542:
        /*1364*/ 	.word	0x0001f170


	//----- nvinfo : EIATTR_MAX_THREADS
	.align		4
.L_1543:
        /*1368*/ 	.byte	0x04, 0x05
        /*136a*/ 	.short	(.L_1545 - .L_1544)
.L_1544:
        /*136c*/ 	.word	0x00000200
        /*1370*/ 	.word	0x00000001
        /*1374*/ 	.word	0x00000001


	//----- nvinfo : EIATTR_CRS_STACK_SIZE
	.align		4
.L_1545:
        /*1378*/ 	.byte	0x04, 0x1e
        /*137a*/ 	.short	(.L_1547 - .L_1546)
.L_1546:
        /*137c*/ 	.word	0x00000000


	//----- nvinfo : EIATTR_CBANK_PARAM_SIZE
	.align		4
.L_1547:
        /*1380*/ 	.byte	0x03, 0x19
        /*1382*/ 	.short	0x0af0


	//----- nvinfo : EIATTR_PARAM_CBANK
	.align		4
        /*1384*/ 	.byte	0x04, 0x0a
        /*1386*/ 	.short	(.L_1549 - .L_1548)
	.align		4
.L_1548:
        /*1388*/ 	.word	index@(.nv.constant0._ZN7cutlass13device_kernelIN5flash11enable_sm90INS1_16FlashAttnFwdSm90INS1_25CollectiveMainloopFwdSm90ILi2EN4cute5tupleIJNS5_1CILi1EEES8_S8_EEENS6_IJNS7_ILi192EEENS7_ILi128EEENS7_ILi64EEEEEELi64ENS_6half_tEfNS_4arch4Sm90ELb0ELb1ELb0ELb1ELb0ELb1ELb0ELb1ELb1ELb1ELb1ELb0EEENS1_21CollectiveEpilogueFwdINS6_IJSA_SC_SB_EEES9_SE_SG_Li384ELb1ELb1ELb1ELb0EEENS1_36VarlenDynamicPersistentTileSchedulerILi192ELi128ELi384ELi128ELb1ELb1ELb1ELb1ELb0ELb1EEEEEEEEEvNT_6ParamsE)
        /*138c*/ 	.short	0x0210
        /*138e*/ 	.short	0x0af0


	//----- nvinfo : EIATTR_SW_WAR
	.align		4
.L_1549:
        /*1390*/ 	.byte	0x04, 0x36
        /*1392*/ 	.short	(.L_1551 - .L_1550)
.L_1550:
        /*1394*/ 	.word	0x00000008
.L_1551:


//--------------------- .nv.info._ZN7cutlass13device_kernelIN5flash11enable_sm90INS1_16FlashAttnFwdSm90INS1_25CollectiveMainloopFwdSm90ILi2EN4cute5tupleIJNS5_1CILi1EEES8_S8_EEENS6_IJNS7_ILi192EEENS7_ILi128EEENS7_ILi64EEEEEELi64ENS_6half_tEfNS_4arch4Sm90ELb1ELb0ELb0ELb0ELb0ELb0ELb0ELb1ELb1ELb1ELb1ELb0EEENS1_21CollectiveEpilogueFwdINS6_IJSA_SC_SB_EEES9_SE_SG_Li384ELb0ELb1ELb1ELb0EEENS1_19SingleTileSchedulerILb0ELb1ELb1ELi192EEEEEEEEEvNT_6ParamsE --------------------------
	.section	.nv.info._ZN7cutlass13device_kernelIN5flash11enable_sm90INS1_16FlashAttnFwdSm90INS1_25CollectiveMainloopFwdSm90ILi2EN4cute5tupleIJNS5_1CILi1EEES8_S8_EEENS6_IJNS7_ILi192EEENS7_ILi128EEENS7_ILi64EEEEEELi64ENS_6half_tEfNS_4arch4Sm90ELb1ELb0ELb0ELb0ELb0ELb0ELb0ELb1ELb1ELb1ELb1ELb0EEENS1_21CollectiveEpilogueFwdINS6_IJSA_SC_SB_EEES9_SE_SG_Li384ELb0ELb1ELb1ELb0EEENS1_19SingleTileSchedulerILb0ELb1ELb1ELi192EEEEEEEEEvNT_6ParamsE,"",@"SHT_CUDA_INFO"
	.sectionflags	@""
	.align	4


	//----- nvinfo : EIATTR_CUDA_API_VERSION
	.align		4
        /*0000*/ 	.byte	0x04, 0x37
        /*0002*/ 	.short	(.L_1553 - .L_1552)
.L_1552:
        /*0004*/ 	.word	0x00000082


	//----- nvinfo : EIATTR_KPARAM_INFO
	.align		4
.L_1553:
        /*0008*/ 	.byte	0x04, 0x17
        /*000a*/ 	.short	(.L_1555 - .L_1554)
.L_1554:
        /*000c*/ 	.word	0x00000000
        /*0010*/ 	.short	0x0000
        /*0012*/ 	.short	0x0070
        /*0014*/ 	.byte	0x00, 0xf0, 0x01, 0x28


	//----- nvinfo : EIATTR_SPARSE_MMA_MASK
	.align		4
.L_1555:
        /*0018*/ 	.byte	0x03, 0x50
        /*001a*/ 	.short	0x0000


	//----- nvinfo : EIATTR_MAXREG_COUNT
	.align		4
        /*001c*/ 	.byte	0x03, 0x1b
        /*001e*/ 	.short	0x0080


	//----- nvinfo : EIATTR_NUM_BARRIERS
	.align		4
        /*0020*/ 	.byte	0x02, 0x4c
        /*0022*/ 	.byte	0x10
	.zero		1


	//----- nvinfo : EIATTR_EXTERNS
	.align		4
        /*0024*/ 	.byte	0x04, 0x0f
        /*0026*/ 	.short	(.L_1557 - .L_1556)


	//   ....[0]....
	.align		4
.L_1556:
        /*0028*/ 	.word	index@(__assertfail)


	//----- nvinfo : EIATTR_MERCURY_ISA_VERSION
	.align		4
.L_1557:
        /*002c*/ 	.byte	0x03, 0x5f
        /*002e*/ 	.short	0x0101


	//----- nvinfo : EIATTR_INT_WARP_WIDE_INSTR_OFFSETS
	.align		4
        /*0030*/ 	.byte	0x04, 0x31
        /*0032*/ 	.short	(.L_1559 - .L_1558)


	//   ....[0]....
.L_1558:
        /*0034*/ 	.word	0x00000120


	//   ....[1]....
        /*0038*/ 	.word	0x00000160


	//   ....[2]....
        /*003c*/ 	.word	0x000001d0


	//----- nvinfo : EIATTR_COOP_GROUP_MASK_REGIDS
	.align		4
.L_1559:
        /*0040*/ 	.byte	0x04, 0x29
        /*0042*/ 	.short	(.L_1561 - .L_1560)


	//   ....[0]....
.L_1560:
        /*0044*/ 	.word	0xffffffff


	//   ....[1]....
        /*0048*/ 	.word	0xffffffff


	//   ....[2]....
        /*004c*/ 	.word	0xffffffff


	//   ....[3]....
        /*0050*/ 	.word	0xffffffff


	//   ....[4]....
        /*0054*/ 	.word	0xffffffff


	//   ....[5]....
        /*0058*/ 	.word	0xffffffff


	//   ....[6]....
        /*005c*/ 	.word	0xffffffff


	//   ....[7]....
        /*0060*/ 	.word	0xffffffff


	//   ....[8]....
        /*0064*/ 	.word	0xffffffff


	//   ....[9]....
        /*0068*/ 	.word	0xffffffff


	//   ....[10]....
        /*006c*/ 	.word	0xffffffff


	//   ....[11]....
        /*0070*/ 	.word	0xffffffff


	//   ....[12]....
        /*0074*/ 	.word	0xffffffff


	//   ....[13]....
        /*0078*/ 	.word	0xffffffff


	//   ....[14]....
        /*007c*/ 	.word	0xffffffff


	//   ....[15]....
        /*0080*/ 	.word	0xffffffff


	//   ....[16]....
        /*0084*/ 	.word	0xffffffff


	//   ....[17]....
        /*0088*/ 	.word	0xffffffff


	//   ....[18]....
        /*008c*/ 	.word	0xffffffff


	//   ....[19]....
        /*0090*/ 	.word	0xffffffff


	//   ....[20]....
        /*0094*/ 	.word	0xffffffff


	//   ....[21]....
        /*0098*/ 	.word	0xffffffff


	//   ....[22]....
        /*009c*/ 	.word	0xffffffff


	//   ....[23]....
        /*00a0*/ 	.word	0xffffffff


	//   ....[24]....
        /*00a4*/ 	.word	0xffffffff


	//   ....[25]....
        /*00a8*/ 	.word	0xffffffff


	//   ....[26]....
        /*00ac*/ 	.word	0xffffffff


	//   ....[27]....
        /*00b0*/ 	.word	0xffffffff


	//   ....[28]....
        /*00b4*/ 	.word	0xffffffff


	//   ....[29]....
        /*00b8*/ 	.word	0xffffffff


	//   ....[30]....
        /*00bc*/ 	.word	0xffffffff


	//   ....[31]....
        /*00c0*/ 	.word	0xffffffff


	//   ....[32]....
        /*00c4*/ 	.word	0xffffffff


	//   ....[33]....
        /*00c8*/ 	.word	0xffffffff


	//   ....[34]....
        /*00cc*/ 	.word	0xffffffff


	//   ....[35]....
        /*00d0*/ 	.word	0xffffffff


	//   ....[36]....
        /*00d4*/ 	.word	0xffffffff


	//   ....[37]....
        /*00d8*/ 	.word	0xffffffff


	//   ....[38]....
        /*00dc*/ 	.word	0xffffffff


	//   ....[39]....
        /*00e0*/ 	.word	0xffffffff


	//   ....[40]....
        /*00e4*/ 	.word	0xffffffff


	//   ....[41]....
        /*00e8*/ 	.word	0xffffffff


	//   ....[42]....
        /*00ec*/ 	.word	0xffffffff


	//   ....[43]....
        /*00f0*/ 	.word	0xffffffff


	//   ....[44]....
        /*00f4*/ 	.word	0xffffffff


	//   ....[45]....
        /*00f8*/ 	.word	0xffffffff


	//   ....[46]....
        /*00fc*/ 	.word	0xffffffff


	//   ....[47]....
        /*0100*/ 	.word	0xffffffff


	//   ....[48]....
        /*0104*/ 	.word	0xffffffff


	//   ....[49]....
        /*0108*/ 	.word	0xffffffff


	//   ....[50]....
        /*010c*/ 	.word	0xffffffff


	//   ....[51]....
        /*0110*/ 	.word	0xffffffff


	//   ....[52]....
        /*0114*/ 	.word	0xffffffff


	//   ....[53]....
        /*0118*/ 	.word	0xffffffff


	//   ....[54]....
        /*011c*/ 	.word	0xffffffff


	//   ....[55]....
        /*0120*/ 	.word	0xffffffff


	//   ....[56]....
        /*0124*/ 	.word	0xffffffff


	//   ....[57]....
        /*0128*/ 	.word	0xffffffff


	//   ....[58]....
        /*012c*/ 	.word	0xffffffff


	//   ....[59]....
        /*0130*/ 	.word	0xffffffff


	//   ....[60]....
        /*0134*/ 	.word	0xffffffff


	//   ....[61]....
        /*0138*/ 	.word	0xffffffff


	//   ....[62]....
        /*013c*/ 	.word	0xffffffff


	//   ....[63]....
        /*0140*/ 	.word	0x0500000f


	//   ....[64]....
        /*0144*/ 	.word	0x0500000f


	//   ....[65]....
        /*0148*/ 	.word	0x0500000f


	//   ....[66]....
        /*014c*/ 	.word	0x0500000f


	//   ....[67]....
        /*0150*/ 	.word	0x0500000f


	//   ....[68]....
        /*0154*/ 	.word	0x0500000f


	//   ....[69]....
        /*0158*/ 	.word	0x0500000f


	//   ....[70]....
        /*015c*/ 	.word	0x0500000f


	//   ....[71]....
        /*0160*/ 	.word	0x0500000f


	//   ....[72]....
        /*0164*/ 	.word	0x0500000f


	//   ....[73]....
        /*0168*/ 	.word	0x0500000f


	//   ....[74]....
        /*016c*/ 	.word	0x0500000f


	//   ....[75]....
        /*0170*/ 	.word	0x0500000f


	//   ....[76]....
        /*0174*/ 	.word	0x0500000f


	//   ....[77]....
        /*0178*/ 	.word	0x0500000f


	//   ....[78]....
        /*017c*/ 	.word	0x0500000f


	//   ....[79]....
        /*0180*/ 	.word	0x0500000f


	//   ....[80]....
        /*0184*/ 	.word	0x0500000f


	//   ....[81]....
        /*0188*/ 	.word	0x0500000f


	//   ....[82]....
        /*018c*/ 	.word	0x0500000f


	//   ....[83]....
        /*0190*/ 	.word	0x0500000f


	//   ....[84]....
        /*0194*/ 	.word	0x0500000f


	//   ....[85]....
        /*0198*/ 	.word	0x0500000f


	//   ....[86]....
        /*019c*/ 	.word	0x0500000f


	//   ....[87]....
        /*01a0*/ 	.word	0x0500000f


	//   ....[88]....
        /*01a4*/ 	.word	0x0500000f


	//----- nvinfo : EIATTR_COOP_GROUP_INSTR_OFFSETS
	.align		4
.L_1561:
        /*01a8*/ 	.byte	0x04, 0x28
        /*01aa*/ 	.short	(.L_1563 - .L_1562)


	//   ....[0]....
.L_1562:
        /*01ac*/ 	.word	0x00000060


	//   ....[1]....
        /*01b0*/ 	.word	0x00000130


	//   ....[2]....
        /*01b4*/ 	.word	0x00000180


	//   ....[3]....
        /*01b8*/ 	.word	0x000003b0


	//   ....[4]....
        /*01bc*/ 	.word	0x00000510


	//   ....[5]....
        /*01c0*/ 	.word	0x00000630


	//   ....[6]....
        /*01c4*/ 	.word	0x00000790


	//   ....[7]....
        /*01c8*/ 	.word	0x00001140


	//   ....[8]....
        /*01cc*/ 	.word	0x00001890


	//   ....[9]....
        /*01d0*/ 	.word	0x000018c0


	//   ....[10]....
        /*01d4*/ 	.word	0x00002060


	//   ....[11]....
        /*01d8*/ 	.word	0x000021a0


	//   ....[12]....
        /*01dc*/ 	.word	0x00002a50


	//   ....[13]....
        /*01e0*/ 	.word	0x00002ac0


	//   ....[14]....
        /*01e4*/ 	.word	0x00003b80


	//   ....[15]....
        /*01e8*/ 	.word	0x00003bc0


	//   ....[16]....
        /*01ec*/ 	.word	0x00004350


	//   ....[17]....
        /*01f0*/ 	.word	0x00004450


	//   ....[18]....
        /*01f4*/ 	.word	0x00004d40


	//   ....[19]....
        /*01f8*/ 	.word	0x00004dc0


	//   ....[20]....
        /*01fc*/ 	.word	0x00006410


	//   ....[21]....
        /*0200*/ 	.word	0x00006440


	//   ....[22]....
        /*0204*/ 	.word	0x00006a00


	//   ....[23]....
        /*0208*/ 	.word	0x00006ad0


	//   ....[24]....
        /*020c*/ 	.word	0x00007ac0


	//   ....[25]....
        /*0210*/ 	.word	0x00007af0


	//   ....[26]....
        /*0214*/ 	.word	0x00007bf0


	//   ....[27]....
        /*0218*/ 	.word	0x00007c00


	//   ....[28]....
        /*021c*/ 	.word	0x00008970


	//   ....[29]....
        /*0220*/ 	.word	0x000089b0


	//   ....[30]....
        /*0224*/ 	.word	0x000089f0


	//   ....[31]....
        /*0228*/ 	.word	0x00008a10


	//   ....[32]....
        /*022c*/ 	.word	0x00008a40


	//   ....[33]....
        /*0230*/ 	.word	0x00008a50


	//   ....[34]....
        /*0234*/ 	.word	0x00008d90


	//   ....[35]....
        /*0238*/ 	.word	0x00008da0


	//   ....[36]....
        /*023c*/ 	.word	0x000094c0


	//   ....[37]....
        /*0240*/ 	.word	0x0000a020


	//   ....[38]....
        /*0244*/ 	.word	0x0000a990


	//   ....[39]....
        /*0248*/ 	.word	0x0000a9c0


	//   ....[40]....
        /*024c*/ 	.word	0x0000a9f0


	//   ....[41]....
        /*0250*/ 	.word	0x0000aa10


	//   ....[42]....
        /*0254*/ 	.word	0x0000aa20


	//   ....[43]....
        /*0258*/ 	.word	0x0000aa70


	//   ....[44]....
        /*025c*/ 	.word	0x0000aad0


	//   ....[45]....
        /*0260*/ 	.word	0x0000aaf0


	//   ....[46]....
        /*0264*/ 	.word	0x0000ab50


	//   ....[47]....
        /*0268*/ 	.word	0x0000ab80


	//   ....[48]....
        /*026c*/ 	.word	0x0000abf0


	//   ....[49]....
        /*0270*/ 	.word	0x0000ac20


	//   ....[50]....
        /*0274*/ 	.word	0x0000ac50


	//   ....[51]....
        /*0278*/ 	.word	0x0000ac80


	//   ....[52]....
        /*027c*/ 	.word	0x0000acd0


	//   ....[53]....
        /*0280*/ 	.word	0x0000acf0


	//   ....[54]....
        /*0284*/ 	.word	0x0000ad30


	//   ....[55]....
        /*0288*/ 	.word	0x0000ad60


	//   ....[56]....
        /*028c*/ 	.word	0x0000ad90


	//   ....[57]....
        /*0290*/ 	.word	0x0000ae00


	//   ....[58]....
        /*0294*/ 	.word	0x0000ae80


	//   ....[59]....
        /*0298*/ 	.word	0x0000ae90


	//   ....[60]....
        /*029c*/ 	.word	0x0000aed0


	//   ....[61]....
        /*02a0*/ 	.word	0x0000aef0


	//   ....[62]....
        /*02a4*/ 	.word	0x0000c7d0


	//   ....[63]....
        /*02a8*/ 	.word	0x0000cd30


	//   ....[64]....
        /*02ac*/ 	.word	0x0000ceb0


	//   ....[65]....
        /*02b0*/ 	.word	0x0000cf00


	//   ....[66]....
        /*02b4*/ 	.word	0x0000cfc0


	//   ....[67]....
        /*02b8*/ 	.word	0x0000d090


	//   ....[68]....
        /*02bc*/ 	.word	0x0000d100


	//   ....[69]....
        /*02c0*/ 	.word	0x0000d1b0


	//   ....[70]....
        /*02c4*/ 	.word	0x0000d210


	//   ....[71]....
        /*02c8*/ 	.word	0x0000d2e0


	//   ....[72]....
        /*02cc*/ 	.word	0x0000d340


	//   ....[73]....
        /*02d0*/ 	.word	0x0000d430


	//   ....[74]....
        /*02d4*/ 	.word	0x0000d490


	//   ....[75]....
        /*02d8*/ 	.word	0x0000d560


	//   ....[76]....
        /*02dc*/ 	.word	0x0000d5d0


	//   ....[77]....
        /*02e0*/ 	.word	0x0000d680


	//   ....[78]....
        /*02e4*/ 	.word	0x0000d6e0


	//   ....[79]....
        /*02e8*/ 	.word	0x0000d790


	//   ....[80]....
        /*02ec*/ 	.word	0x0000d820


	//   ....[81]....
        /*02f0*/ 	.word	0x0000d900


	//   ....[82]....
        /*02f4*/ 	.word	0x0000d960


	//   ....[83]....
        /*02f8*/ 	.word	0x0000da30


	//   ....[84]....
        /*02fc*/ 	.word	0x0000da90


	//   ....[85]....
        /*0300*/ 	.word	0x0000db50


	//   ....[86]....
        /*0304*/ 	.word	0x0000dbb0


	//   ....[87]....
        /*0308*/ 	.word	0x0000dc70


	//   ....[88]....
        /*030c*/ 	.word	0x0000e040


	//----- nvinfo : EIATTR_REG_RECONFIG
	.align		4
.L_1563:
        /*0310*/ 	.byte	0x01, 0x54
	.zero		2


	//----- nvinfo : EIATTR_SYSCALL_OFFSETS
	.align		4
        /*0314*/ 	.byte	0x04, 0x46
        /*0316*/ 	.short	(.L_1565 - .L_1564)


	//   ....[0]....
.L_1564:
        /*0318*/ 	.word	0x00001300


	//   ....[1]....
        /*031c*/ 	.word	0x00009cd0


	//   ....[2]....
        /*0320*/ 	.word	0x00009e10


	//   ....[3]....
        /*0324*/ 	.word	0x00009f00


	//   ....[4]....
        /*0328*/ 	.word	0x0000a560


	//----- nvinfo : EIATTR_MBARRIER_INSTR_OFFSETS
	.align		4
.L_1565:
        /*032c*/ 	.byte	0x04, 0x39
        /*032e*/ 	.short	(.L_1567 - .L_1566)


	//   ....[0]....
.L_1566:
        /*0330*/ 	.word	0x00000260
        /*0334*/ 	.word	0x000000ff
        /*0338*/ 	.word	0x00016800
        /*033c*/ 	.short	0x0100
        /*033e*/ 	.byte	0x08
	.zero		1


	//   ....[1]....
        /*0340*/ 	.word	0x00000270
        /*0344*/ 	.word	0x000000ff
        /*0348*/ 	.word	0x00016820
        /*034c*/ 	.short	0x0100
        /*034e*/ 	.byte	0x08
	.zero		1


	//   ....[2]....
        /*0350*/ 	.word	0x00000360
        /*0354*/ 	.word	0x000000ff
        /*0358*/ 	.word	0x00016830
        /*035c*/ 	.short	0x0100
        /*035e*/ 	.byte	0x08
	.zero		1


	//   ....[3]....
        /*0360*/ 	.word	0x00000370
        /*0364*/ 	.word	0x000000ff
        /*0368*/ 	.word	0x00016840
        /*036c*/ 	.short	0x0100
        /*036e*/ 	.byte	0x08
	.zero		1


	//   ....[4]....
        /*0370*/ 	.word	0x00000380
        /*0374*/ 	.word	0x000000ff
        /*0378*/ 	.word	0x00016838
        /*037c*/ 	.short	0x0100
        /*037e*/ 	.byte	0x08
	.zero		1


	//   ....[5]....
        /*0380*/ 	.word	0x00000390
        /*0384*/ 	.word	0x000000ff
        /*0388*/ 	.word	0x00016848
        /*038c*/ 	.short	0x0100
        /*038e*/ 	.byte	0x08
	.zero		1


	//   ....[6]....
        /*0390*/ 	.word	0x000004c0
        /*0394*/ 	.word	0x000000ff
        /*0398*/ 	.word	0x00016850
        /*039c*/ 	.short	0x0100
        /*039e*/ 	.byte	0x08
	.zero		1


	//   ....[7]....
        /*03a0*/ 	.word	0x000004d0
        /*03a4*/ 	.word	0x000000ff
        /*03a8*/ 	.word	0x00016860
        /*03ac*/ 	.short	0x0100
        /*03ae*/ 	.byte	0x08
	.zero		1


	//   ....[8]....
        /*03b0*/ 	.word	0x000004e0
        /*03b4*/ 	.word	0x000000ff
        /*03b8*/ 	.word	0x00016858
        /*03bc*/ 	.short	0x0100
        /*03be*/ 	.byte	0x08
	.zero		1


	//   ....[9]....
        /*03c0*/ 	.word	0x000004f0
        /*03c4*/ 	.word	0x000000ff
        /*03c8*/ 	.word	0x00016868
        /*03cc*/ 	.short	0x0100
        /*03ce*/ 	.byte	0x08
	.zero		1


	//   ....[10]....
        /*03d0*/ 	.word	0x000005e0
        /*03d4*/ 	.word	0x000000ff
        /*03d8*/ 	.word	0x00016870
        /*03dc*/ 	.short	0x0100
        /*03de*/ 	.byte	0x06
	.zero		1


	//   ....[11]....
        /*03e0*/ 	.word	0x000005f0
        /*03e4*/ 	.word	0x000000ff
        /*03e8*/ 	.word	0x00016880
        /*03ec*/ 	.short	0x0100
        /*03ee*/ 	.byte	0x06
	.zero		1


	//   ....[12]....
        /*03f0*/ 	.word	0x00000600
        /*03f4*/ 	.word	0x000000ff
        /*03f8*/ 	.word	0x00016878
        /*03fc*/ 	.short	0x0100
        /*03fe*/ 	.byte	0x06
	.zero		1


	//   ....[13]....
        /*0400*/ 	.word	0x00000610
        /*0404*/ 	.word	0x000000ff
        /*0408*/ 	.word	0x00016888
        /*040c*/ 	.short	0x0100
        /*040e*/ 	.byte	0x06
	.zero		1


	//   ....[14]....
        /*0410*/ 	.word	0x00000740
        /*0414*/ 	.word	0x000000ff
        /*0418*/ 	.word	0x00016890
        /*041c*/ 	.short	0x0100
        /*041e*/ 	.byte	0x08
	.zero		1


	//   ....[15]....
        /*0420*/ 	.word	0x00000750
        /*0424*/ 	.word	0x000000ff
        /*0428*/ 	.word	0x000168a0
        /*042c*/ 	.short	0x0100
        /*042e*/ 	.byte	0x08
	.zero		1


	//   ....[16]....
        /*0430*/ 	.word	0x00000760
        /*0434*/ 	.word	0x000000ff
        /*0438*/ 	.word	0x00016898
        /*043c*/ 	.short	0x0100
        /*043e*/ 	.byte	0x08
	.zero		1


	//   ....[17]....
        /*0440*/ 	.word	0x00000770
        /*0444*/ 	.word	0x000000ff
        /*0448*/ 	.word	0x000168a8
        /*044c*/ 	.short	0x0100
        /*044e*/ 	.byte	0x08
	.zero		1


	//   ....[18]....
        /*0450*/ 	.word	0x000008a0
        /*0454*/ 	.word	0x000000ff
        /*0458*/ 	.word	0x000168b0
        /*045c*/ 	.short	0x0100
        /*045e*/ 	.byte	0x08
	.zero		1


	//   ....[19]....
        /*0460*/ 	.word	0x000008b0
        /*0464*/ 	.word	0x000000ff
        /*0468*/ 	.word	0x000168c0
        /*046c*/ 	.short	0x0100
        /*046e*/ 	.byte	0x08
	.zero		1


	//   ....[20]....
        /*0470*/ 	.word	0x000008c0
        /*0474*/ 	.word	0x000000ff
        /*0478*/ 	.word	0x000168b8
        /*047c*/ 	.short	0x0100
        /*047e*/ 	.byte	0x08
	.zero		1


	//   ....[21]....
        /*0480*/ 	.word	0x000008d0
        /*0484*/ 	.word	0x000000ff
        /*0488*/ 	.word	0x000168c8
        /*048c*/ 	.short	0x0100
        /*048e*/ 	.byte	0x08
	.zero		1


	//   ....[22]....
        /*0490*/ 	.word	0x00001320
        /*0494*/ 	.word	0x000000ff
        /*0498*/ 	.word	0x00016800
        /*049c*/ 	.short	0x010a
        /*049e*/ 	.byte	0x27
	.zero		1


	//   ....[23]....
        /*04a0*/ 	.word	0x00001390
        /*04a4*/ 	.word	0x000000ff
        /*04a8*/ 	.word	0x00016830
        /*04ac*/ 	.short	0x010a
        /*04ae*/ 	.byte	0x27
	.zero		1


	//   ....[24]....
        /*04b0*/ 	.word	0x00001400
        /*04b4*/ 	.word	0x000000ff
        /*04b8*/ 	.word	0x00016830
        /*04bc*/ 	.short	0x010a
        /*04be*/ 	.byte	0x27
	.zero		1


	//   ....[25]....
        /*04c0*/ 	.word	0x00003000
        /*04c4*/ 	.word	0x0000001b
        /*04c8*/ 	.word	0x00000000
        /*04cc*/ 	.short	0x0101
        /*04ce*/ 	.byte	0x3f
	.zero		1


	//   ....[26]....
        /*04d0*/ 	.word	0x000037c0
        /*04d4*/ 	.word	0x000000ff
        /*04d8*/ 	.word	0x00016830
        /*04dc*/ 	.short	0x010a
        /*04de*/ 	.byte	0x0a
	.zero		1


	//   ....[27]....
        /*04e0*/ 	.word	0x00003800
        /*04e4*/ 	.word	0x000000ff
        /*04e8*/ 	.word	0x00016830
        /*04ec*/ 	.short	0x010a
        /*04ee*/ 	.byte	0x0a
	.zero		1


	//   ....[28]....
        /*04f0*/ 	.word	0x00003a00
        /*04f4*/ 	.word	0x000000ff
        /*04f8*/ 	.word	0x00016850
        /*04fc*/ 	.short	0x010a
        /*04fe*/ 	.byte	0x0a
	.zero		1


	//   ....[29]....
        /*0500*/ 	.word	0x00003a40
        /*0504*/ 	.word	0x000000ff
        /*0508*/ 	.word	0x00016850
        /*050c*/ 	.short	0x010a
        /*050e*/ 	.byte	0x0a
	.zero		1


	//   ....[30]....
        /*0510*/ 	.word	0x000052b0
        /*0514*/ 	.word	0x00000022
        /*0518*/ 	.word	0x00000000
        /*051c*/ 	.short	0x0101
        /*051e*/ 	.byte	0x3f
	.zero		1


	//   ....[31]....
        /*0520*/ 	.word	0x00005350
        /*0524*/ 	.word	0x00000024
        /*0528*/ 	.word	0x00000000
        /*052c*/ 	.short	0x0101
        /*052e*/ 	.byte	0x3f
	.zero		1


	//   ....[32]....
        /*0530*/ 	.word	0x00005e50
        /*0534*/ 	.word	0x000000ff
        /*0538*/ 	.word	0x00016830
        /*053c*/ 	.short	0x010a
        /*053e*/ 	.byte	0x0a
	.zero		1


	//   ....[33]....
        /*0540*/ 	.word	0x00005e90
        /*0544*/ 	.word	0x000000ff
        /*0548*/ 	.word	0x00016830
        /*054c*/ 	.short	0x010a
        /*054e*/ 	.byte	0x0a
	.zero		1


	//   ....[34]....
        /*0550*/ 	.word	0x00006080
        /*0554*/ 	.word	0x000000ff
        /*0558*/ 	.word	0x00016850
        /*055c*/ 	.short	0x010a
        /*055e*/ 	.byte	0x0a
	.zero		1


	//   ....[35]....
        /*0560*/ 	.word	0x000060c0
        /*0564*/ 	.word	0x000000ff
        /*0568*/ 	.word	0x00016850
        /*056c*/ 	.short	0x010a
        /*056e*/ 	.byte	0x0a
	.zero		1


	//   ....[36]....
        /*0570*/ 	.word	0x00007350
        /*0574*/ 	.word	0x0000001b
        /*0578*/ 	.word	0x00000000
        /*057c*/ 	.short	0x0101
        /*057e*/ 	.byte	0x3f
	.zero		1


	//   ....[37]....
        /*0580*/ 	.word	0x00007500
        /*0584*/ 	.word	0x0000001f
        /*0588*/ 	.word	0x00000000
        /*058c*/ 	.short	0x0101
        /*058e*/ 	.byte	0x3f
	.zero		1


	//   ....[38]....
        /*0590*/ 	.word	0x00007a30
        /*0594*/ 	.word	0x000000ff
        /*0598*/ 	.word	0x00016850
        /*059c*/ 	.short	0x010a
        /*059e*/ 	.byte	0x07
	.zero		1


	//   ....[39]....
        /*05a0*/ 	.word	0x00007a70
        /*05a4*/ 	.word	0x000000ff
        /*05a8*/ 	.word	0x00016850
        /*05ac*/ 	.short	0x010a
        /*05ae*/ 	.byte	0x07
	.zero		1


	//   ....[40]....
        /*05b0*/ 	.word	0x00007f80
        /*05b4*/ 	.word	0x0000000d
        /*05b8*/ 	.word	0x00000000
        /*05bc*/ 	.short	0x0101
        /*05be*/ 	.byte	0x3f
	.zero		1


	//   ....[41]....
        /*05c0*/ 	.word	0x00008a30
        /*05c4*/ 	.word	0x000000ff
        /*05c8*/ 	.word	0x00000000
        /*05cc*/ 	.short	0x0101
        /*05ce*/ 	.byte	0x04
	.zero		1


	//   ....[42]....
        /*05d0*/ 	.word	0x0000a210
        /*05d4*/ 	.word	0x000000ff
        /*05d8*/ 	.word	0x00016840
        /*05dc*/ 	.short	0x010a
        /*05de*/ 	.byte	0x26
	.zero		1


	//   ....[43]....
        /*05e0*/ 	.word	0x0000b010
        /*05e4*/ 	.word	0x000000ff
        /*05e8*/ 	.word	0x00016800
        /*05ec*/ 	.short	0x0107
        /*05ee*/ 	.byte	0x26
	.zero		1


	//   ....[44]....
        /*05f0*/ 	.word	0x0000b050
        /*05f4*/ 	.word	0x000000ff
        /*05f8*/ 	.word	0x00016800
        /*05fc*/ 	.short	0x0101
        /*05fe*/ 	.byte	0x26
	.zero		1


	//   ....[45]....
        /*0600*/ 	.word	0x0000b060
        /*0604*/ 	.word	0x000000ff
        /*0608*/ 	.word	0x00016820
        /*060c*/ 	.short	0x010a
        /*060e*/ 	.byte	0x26
	.zero		1


	//   ....[46]....
        /*0610*/ 	.word	0x0000b430
        /*0614*/ 	.word	0x000000ff
        /*0618*/ 	.word	0x00016848
        /*061c*/ 	.short	0x010a
        /*061e*/ 	.byte	0x26
	.zero		1


	//   ....[47]....
        /*0620*/ 	.word	0x0000b620
        /*0624*/ 	.word	0x000000ff
        /*0628*/ 	.word	0x00016860
        /*062c*/ 	.short	0x010a
        /*062e*/ 	.byte	0x26
	.zero		1


	//   ....[48]....
        /*0630*/ 	.word	0x0000ba00
        /*0634*/ 	.word	0x000000ff
        /*0638*/ 	.word	0x00016840
        /*063c*/ 	.short	0x010a
        /*063e*/ 	.byte	0x26
	.zero		1


	//   ....[49]....
        /*0640*/ 	.word	0x0000bc20
        /*0644*/ 	.word	0x000000ff
        /*0648*/ 	.word	0x00016868
        /*064c*/ 	.short	0x010a
        /*064e*/ 	.byte	0x26
	.zero		1


	//   ....[50]....
        /*0650*/ 	.word	0x0000c040
        /*0654*/ 	.word	0x000000ff
        /*0658*/ 	.word	0x00016848
        /*065c*/ 	.short	0x010a
        /*065e*/ 	.byte	0x26
	.zero		1


	//   ....[51]....
        /*0660*/ 	.word	0x0000c240
        /*0664*/ 	.word	0x000000ff
        /*0668*/ 	.word	0x00016860
        /*066c*/ 	.short	0x010a
        /*066e*/ 	.byte	0x26
	.zero		1


	//   ....[52]....
        /*0670*/ 	.word	0x0000c4e0
        /*0674*/ 	.word	0x00000004
        /*0678*/ 	.word	0x00016860
        /*067c*/ 	.short	0x010a
        /*067e*/ 	.byte	0x3f
	.zero		1


	//   ....[53]....
        /*0680*/ 	.word	0x0000c790
        /*0684*/ 	.word	0x00000011
        /*0688*/ 	.word	0x00016820
        /*068c*/ 	.short	0x010a
        /*068e*/ 	.byte	0x3f
	.zero		1


	//   ....[54]....
        /*0690*/ 	.word	0x0000c8e0
        /*0694*/ 	.word	0x00000007
        /*0698*/ 	.word	0x00000000
        /*069c*/ 	.short	0x010a
        /*069e*/ 	.byte	0x3f
	.zero		1


	//   ....[55]....
        /*06a0*/ 	.word	0x0000c950
        /*06a4*/ 	.word	0x00000005
        /*06a8*/ 	.word	0x00000000
        /*06ac*/ 	.short	0x010a
        /*06ae*/ 	.byte	0x3f
	.zero		1


	//   ....[56]....
        /*06b0*/ 	.word	0x0000c9b0
        /*06b4*/ 	.word	0x00000003
        /*06b8*/ 	.word	0x00000000
        /*06bc*/ 	.short	0x010a
        /*06be*/ 	.byte	0x3f
	.zero		1


	//   ....[57]....
        /*06c0*/ 	.word	0x0000c9e0
        /*06c4*/ 	.word	0x00000009
        /*06c8*/ 	.word	0x00000000
        /*06cc*/ 	.short	0x010a
        /*06ce*/ 	.byte	0x3f
	.zero		1


	//   ....[58]....
        /*06d0*/ 	.word	0x0000ca50
        /*06d4*/ 	.word	0x00000003
        /*06d8*/ 	.word	0x00016800
        /*06dc*/ 	.short	0x010a
        /*06de*/ 	.byte	0x3f
	.zero		1


	//   ....[59]....
        /*06e0*/ 	.word	0x0000cab0
        /*06e4*/ 	.word	0x00000003
        /*06e8*/ 	.word	0x00016830
        /*06ec*/ 	.short	0x010a
        /*06ee*/ 	.byte	0x3f
	.zero		1


	//   ....[60]....
        /*06f0*/ 	.word	0x0000cb10
        /*06f4*/ 	.word	0x00000008
        /*06f8*/ 	.word	0x00016830
        /*06fc*/ 	.short	0x010a
        /*06fe*/ 	.byte	0x3f
	.zero		1


	//   ....[61]....
        /*0700*/ 	.word	0x0000cb70
        /*0704*/ 	.word	0x00000008
        /*0708*/ 	.word	0x00016850
        /*070c*/ 	.short	0x010a
        /*070e*/ 	.byte	0x3f
	.zero		1


	//   ....[62]....
        /*0710*/ 	.word	0x0000cbd0
        /*0714*/ 	.word	0x00000006
        /*0718*/ 	.word	0x00016830
        /*071c*/ 	.short	0x010a
        /*071e*/ 	.byte	0x3f
	.zero		1


	//   ....[63]....
        /*0720*/ 	.word	0x0000cc30
        /*0724*/ 	.word	0x00000006
        /*0728*/ 	.word	0x00016850
        /*072c*/ 	.short	0x010a
        /*072e*/ 	.byte	0x3f
	.zero		1


	//   ....[64]....
        /*0730*/ 	.word	0x0000cc90
        /*0734*/ 	.word	0x00000007
        /*0738*/ 	.word	0x00016850
        /*073c*/ 	.short	0x010a
        /*073e*/ 	.byte	0x3f
	.zero		1


	//   ....[65]....
        /*0740*/ 	.word	0x0000cdf0
        /*0744*/ 	.word	0x00000003
        /*0748*/ 	.word	0x00016840
        /*074c*/ 	.short	0x010a
        /*074e*/ 	.byte	0x3f
	.zero		1


	//   ....[66]....
        /*0750*/ 	.word	0x0000dcb0
        /*0754*/ 	.word	0x00000003
        /*0758*/ 	.word	0x00016820
        /*075c*/ 	.short	0x010a
        /*075e*/ 	.byte	0x3f
	.zero		1


	//   ....[67]....
        /*0760*/ 	.word	0x0000dd10
        /*0764*/ 	.word	0x00000005
        /*0768*/ 	.word	0x00016848
        /*076c*/ 	.short	0x010a
        /*076e*/ 	.byte	0x3f
	.zero		1


	//   ....[68]....
        /*0770*/ 	.word	0x0000dd70
        /*0774*/ 	.word	0x00000005
        /*0778*/ 	.word	0x00016860
        /*077c*/ 	.short	0x010a
        /*077e*/ 	.byte	0x3f
	.zero		1


	//   ....[69]....
        /*0780*/ 	.word	0x0000ddd0
        /*0784*/ 	.word	0x00000005
        /*0788*/ 	.word	0x00016840
        /*078c*/ 	.short	0x010a
        /*078e*/ 	.byte	0x3f
	.zero		1


	//   ....[70]....
        /*0790*/ 	.word	0x0000de30
        /*0794*/ 	.word	0x00000005
        /*0798*/ 	.word	0x00016868
        /*079c*/ 	.short	0x010a
        /*079e*/ 	.byte	0x3f
	.zero		1


	//   ....[71]....
        /*07a0*/ 	.word	0x0000de90
        /*07a4*/ 	.word	0x00000004
        /*07a8*/ 	.word	0x00016848
        /*07ac*/ 	.short	0x010a
        /*07ae*/ 	.byte	0x3f
	.zero		1


	//   ....[72]....
        /*07b0*/ 	.word	0x0000def0
        /*07b4*/ 	.word	0x00000004
        /*07b8*/ 	.word	0x00016860
        /*07bc*/ 	.short	0x010a
        /*07be*/ 	.byte	0x3f
	.zero		1


	//   ....[73]....
        /*07c0*/ 	.word	0x0000df40
        /*07c4*/ 	.word	0x00000004
        /*07c8*/ 	.word	0x00016860
        /*07cc*/ 	.short	0x010a
        /*07ce*/ 	.byte	0x3f
	.zero		1


	//   ....[74]....
        /*07d0*/ 	.word	0x0000df90
        /*07d4*/ 	.word	0x00000011
        /*07d8*/ 	.word	0x00016820
        /*07dc*/ 	.short	0x010a
        /*07de*/ 	.byte	0x3f
	.zero		1


	//   ....[75]....
        /*07e0*/ 	.word	0x0000e100
        /*07e4*/ 	.word	0x00000007
        /*07e8*/ 	.word	0x00000000
        /*07ec*/ 	.short	0x010a
        /*07ee*/ 	.byte	0x3f
	.zero		1


	//   ....[76]....
        /*07f0*/ 	.word	0x0000e150
        /*07f4*/ 	.word	0x00000005
        /*07f8*/ 	.word	0x00000000
        /*07fc*/ 	.short	0x010a
        /*07fe*/ 	.byte	0x3f
	.zero		1


	//   ....[77]....
        /*0800*/ 	.word	0x0000e1a0
        /*0804*/ 	.word	0x00000003
        /*0808*/ 	.word	0x00000000
        /*080c*/ 	.short	0x010a
        /*080e*/ 	.byte	0x3f
	.zero		1


	//----- nvinfo : EIATTR_NUM_MBARRIERS
	.align		4
.L_1567:
        /*0810*/ 	.byte	0x03, 0x38
        /*0812*/ 	.short	0x0016


	//----- nvinfo : EIATTR_EXIT_INSTR_OFFSETS
	.align		4
        /*0814*/ 	.byte	0x04, 0x1c
        /*0816*/ 	.short	(.L_1569 - .L_1568)


	//   ....[0]....
.L_1568:
        /*0818*/ 	.word	0x0000ca30


	//----- nvinfo : EIATTR_MAX_THREADS
	.align		4
.L_1569:
        /*081c*/ 	.byte	0x04, 0x05
        /*081e*/ 	.short	(.L_1571 - .L_1570)
.L_1570:
        /*0820*/ 	.word	0x00000200
        /*0824*/ 	.word	0x00000001
        /*0828*/ 	.word	0x00000001


	//----- nvinfo : EIATTR_CRS_STACK_SIZE
	.align		4
.L_1571:
        /*082c*/ 	.byte	0x04, 0x1e
        /*082e*/ 	.short	(.L_1573 - .L_1572)
.L_1572:
        /*0830*/ 	.word	0x00000000


	//----- nvinfo : EIATTR_CBANK_PARAM_SIZE
	.align		4
.L_1573:
        /*0834*/ 	.byte	0x03, 0x19
        /*0836*/ 	.short	0x0a70


	//----- nvinfo : EIATTR_PARAM_CBANK
	.align		4
        /*0838*/ 	.byte	0x04, 0x0a
        /*083a*/ 	.short	(.L_1575 - .L_1574)
	.align		4
.L_1574:
        /*083c*/ 	.word	index@(.nv.constant0._ZN7cutlass13device_kernelIN5flash11enable_sm90INS1_16FlashAttnFwdSm90INS1_25CollectiveMainloopFwdSm90ILi2EN4cute5tupleIJNS5_1CILi1EEES8_S8_EEENS6_IJNS7_ILi192EEENS7_ILi128EEENS7_ILi64EEEEEELi64ENS_6half_tEfNS_4arch4Sm90ELb1ELb0ELb0ELb0ELb0ELb0ELb0ELb1ELb1ELb1ELb1ELb0EEENS1_21CollectiveEpilogueFwdINS6_IJSA_SC_SB_EEES9_SE_SG_Li384ELb0ELb1ELb1ELb0EEENS1_19SingleTileSchedulerILb0ELb1ELb1ELi192EEEEEEEEEvNT_6ParamsE)
        /*0840*/ 	.short	0x0210
        /*0842*/ 	.short	0x0a70


	//----- nvinfo : EIATTR_SW_WAR
	.align		4
.L_1575:
        /*0844*/ 	.byte	0x04, 0x36
        /*0846*/ 	.short	(.L_1577 - .L_1576)
.L_1576:
        /*0848*/ 	.word	0x00000008
.L_1577:


//--------------------- .nv.info._ZN7cutlass13device_kernelIN5flash11enable_sm90INS1_16FlashAttnFwdSm90INS1_25CollectiveMainloopFwdSm90ILi2EN4cute5tupleIJNS5_1CILi1EEES8_S8_EEENS6_IJNS7_ILi192EEENS7_ILi128EEENS7_ILi64EEEEEELi64ENS_6half_tEfNS_4arch4Sm90ELb1ELb0ELb0ELb1ELb0ELb0ELb0ELb1ELb1ELb1ELb1ELb0EEENS1_21CollectiveEpilogueFwdINS6_IJSA_SC_SB_EEES9_SE_SG_Li384ELb1ELb1ELb1ELb0EEENS1_36VarlenDynamicPersistentTileSchedulerILi192ELi128ELi384ELi128ELb1ELb1ELb1ELb1ELb1ELb1EEEEEEEEEvNT_6ParamsE --------------------------
	.section	.nv.info._ZN7cutlass13device_kernelIN5flash11enable_sm90INS1_16FlashAttnFwdSm90INS1_25CollectiveMainloopFwdSm90ILi2EN4cute5tupleIJNS5_1CILi1EEES8_S8_EEENS6_IJNS7_ILi192EEENS7_ILi128EEENS7_ILi64EEEEEELi64ENS_6half_tEfNS_4arch4Sm90ELb1ELb0ELb0ELb1ELb0ELb0ELb0ELb1ELb1ELb1ELb1ELb0EEENS1_21CollectiveEpilogueFwdINS6_IJSA_SC_SB_EEES9_SE_SG_Li384ELb1ELb1ELb1ELb0EEENS1_36VarlenDynamicPersistentTileSchedulerILi192ELi128ELi384ELi128ELb1ELb1ELb1ELb1ELb1ELb1EEEEEEEEEvNT_6ParamsE,"",@"SHT_CUDA_INFO"
	.sectionflags	@""
	.align	4


	//----- nvinfo : EIATTR_CUDA_API_VERSION
	.align		4
        /*0000*/ 	.byte	0x04, 0x37
        /*0002*/ 	.short	(.L_1579 - .L_1578)
.L_1578:
        /*0004*/ 	.word	0x00000082


	//----- nvinfo : EIATTR_KPARAM_INFO
	.align		4
.L_1579:
        /*0008*/ 	.byte	0x04, 0x17
        /*000a*/ 	.short	(.L_1581 - .L_1580)
.L_1580:
        /*000c*/ 	.word	0x00000000
        /*0010*/ 	.short	0x0000
        /*0012*/ 	.short	0x0070
        /*0014*/ 	.byte	0x00, 0xf0, 0x01, 0x2a


	//----- nvinfo : EIATTR_SPARSE_MMA_MASK
	.align		4
.L_1581:
        /*0018*/ 	.byte	0x03, 0x50
        /*001a*/ 	.short	0x0000


	//----- nvinfo : EIATTR_MAXREG_COUNT
	.align		4
        /*001c*/ 	.byte	0x03, 0x1b
        /*001e*/ 	.short	0x0080


	//----- nvinfo : EIATTR_NUM_BARRIERS
	.align		4
        /*0020*/ 	.byte	0x02, 0x4c
        /*0022*/ 	.byte	0x10
	.zero		1


	//----- nvinfo : EIATTR_EXTERNS
	.align		4
        /*0024*/ 	.byte	0x04, 0x0f
        /*0026*/ 	.short	(.L_1583 - .L_1582)


	//   ....[0]....
	.align		4
.L_1582:
        /*0028*/ 	.word	index@(__assertfail)


	//----- nvinfo : EIATTR_ANNOTATIONS
	.align		4
.L_1583:
        /*002c*/ 	.byte	0x04, 0x55
        /*002e*/ 	.short	(.L_1585 - .L_1584)


	//   ....[0]....
.L_1584:
        /* <DEDUP_REMOVED lines=32> */


	//----- nvinfo : EIATTR_MERCURY_ISA_VERSION
	.align		4
.L_1585:
        /*0218*/ 	.byte	0x03, 0x5f
        /*021a*/ 	.short	0x0101


	//----- nvinfo : EIATTR_UNUSED_LOAD_BYTE_OFFSET
	.align		4
        /*021c*/ 	.byte	0x04, 0x44
        /*021e*/ 	.short	(.L_1587 - .L_1586)


	//   ....[0]....
.L_1586:
        /*0220*/ 	.word	0x00000a30
        /*0224*/ 	.word	0x0000fff0


	//   ....[1]....
        /*0228*/ 	.word	0x00008630
        /*022c*/ 	.word	0x0000fff0


	//----- nvinfo : EIATTR_INT_WARP_WIDE_INSTR_OFFSETS
	.align		4
.L_1587:
        /*0230*/ 	.byte	0x04, 0x31
        /*0232*/ 	.short	(.L_1589 - .L_1588)


	//   ....[0]....
.L_1588:
        /*0234*/ 	.word	0x00000120


	//   ....[1]....
        /*0238*/ 	.word	0x000001c0


	//   ....[2]....
        /*023c*/ 	.word	0x00000230


	//   ....[3]....
        /*0240*/ 	.word	0x0000c320


	//   ....[4]....
        /*0244*/ 	.word	0x0000c3b0


	//   ....[5]....
        /*0248*/ 	.word	0x0000f430


	//   ....[6]....
        /*024c*/ 	.word	0x0000f4c0


	//----- nvinfo : EIATTR_COOP_GROUP_MASK_REGIDS
	.align		4
.L_1589:
        /*0250*/ 	.byte	0x04, 0x29
        /*0252*/ 	.short	(.L_1591 - .L_1590)


	//   ....[0]....
.L_1590:
        /*0254*/ 	.word	0xffffffff


	//   ....[1]....
        /*0258*/ 	.word	0xffffffff


	//   ....[2]....
        /*025c*/ 	.word	0xffffffff


	//   ....[3]....
        /*0260*/ 	.word	0xffffffff


	//   ....[4]....
        /*0264*/ 	.word	0xffffffff


	//   ....[5]....
        /*0268*/ 	.word	0xffffffff


	//   ....[6]....
        /*026c*/ 	.word	0xffffffff


	//   ....[7]....
        /*0270*/ 	.word	0xffffffff


	//   ....[8]....
        /*0274*/ 	.word	0xffffffff


	//   ....[9]....
        /*0278*/ 	.word	0xffffffff


	//   ....[10]....
        /*027c*/ 	.word	0xffffffff


	//   ....[11]....
        /*0280*/ 	.word	0xffffffff


	//   ....[12]....
        /*0284*/ 	.word	0xffffffff


	//   ....[13]....
        /*0288*/ 	.word	0xffffffff


	//   ....[14]....
        /*028c*/ 	.word	0xffffffff


	//   ....[15]....
        /*0290*/ 	.word	0xffffffff


	//   ....[16]....
        /*0294*/ 	.word	0xffffffff


	//   ....[17]....
        /*0298*/ 	.word	0xffffffff


	//   ....[18]....
        /*029c*/ 	.word	0xffffffff


	//   ....[19]....
        /*02a0*/ 	.word	0xffffffff


	//   ....[20]....
        /*02a4*/ 	.word	0xffffffff


	//   ....[21]....
        /*02a8*/ 	.word	0xffffffff


	//   ....[22]....
        /*02ac*/ 	.word	0xffffffff


	//   ....[23]....
        /*02b0*/ 	.word	0xffffffff


	//   ....[24]....
        /*02b4*/ 	.word	0xffffffff


	//   ....[25]....
        /*02b8*/ 	.word	0xffffffff


	//   ....[26]....
        /*02bc*/ 	.word	0xffffffff


	//   ....[27]....
        /*02c0*/ 	.word	0xffffffff


	//   ....[28]....
        /*02c4*/ 	.word	0xffffffff


	//   ....[29]....
        /*02c8*/ 	.word	0xffffffff


	//   ....[30]....
        /*02cc*/ 	.word	0xffffffff


	//   ....[31]....
        /*02d0*/ 	.word	0xffffffff


	//   ....[32]....
        /*02d4*/ 	.word	0xffffffff


	//   ....[33]....
        /*02d8*/ 	.word	0xffffffff


	//   ....[34]....
        /*02dc*/ 	.word	0xffffffff


	//   ....[35]....
        /*02e0*/ 	.word	0xffffffff


	//   ....[36]....
        /*02e4*/ 	.word	0xffffffff


	//   ....[37]....
        /*02e8*/ 	.word	0xffffffff


	//   ....[38]....
        /*02ec*/ 	.word	0xffffffff


	//   ....[39]....
        /*02f0*/ 	.word	0xffffffff


	//   ....[40]....
        /*02f4*/ 	.word	0xffffffff


	//   ....[41]....
        /*02f8*/ 	.word	0xffffffff


	//   ....[42]....
        /*02fc*/ 	.word	0xffffffff


	//   ....[43]....
        /*0300*/ 	.word	0xffffffff


	//   ....[44]....
        /*0304*/ 	.word	0xffffffff


	//   ....[45]....
        /*0308*/ 	.word	0xffffffff


	//   ....[46]....
        /*030c*/ 	.word	0xffffffff


	//   ....[47]....
        /*0310*/ 	.word	0xffffffff


	//   ....[48]....
        /*0314*/ 	.word	0xffffffff


	//   ....[49]....
        /*0318*/ 	.word	0xffffffff


	//   ....[50]....
        /*031c*/ 	.word	0xffffffff


	//   ....[51]....
        /*0320*/ 	.word	0xffffffff


	//   ....[52]....
        /*0324*/ 	.word	0xffffffff


	//   ....[53]....
        /*0328*/ 	.word	0xffffffff


	//   ....[54]....
        /*032c*/ 	.word	0xffffffff


	//   ....[55]....
        /*0330*/ 	.word	0xffffffff


	//   ....[56]....
        /*0334*/ 	.word	0xffffffff


	//   ....[57]....
        /*0338*/ 	.word	0xffffffff


	//   ....[58]....
        /*033c*/ 	.word	0xffffffff


	//   ....[59]....
        /*0340*/ 	.word	0xffffffff


	//   ....[60]....
        /*0344*/ 	.word	0xffffffff


	//   ....[61]....
        /*0348*/ 	.word	0xffffffff


	//   ....[62]....
        /*034c*/ 	.word	0xffffffff


	//   ....[63]....
        /*0350*/ 	.word	0xffffffff


	//   ....[64]....
        /*0354*/ 	.word	0xffffffff


	//   ....[65]....
        /*0358*/ 	.word	0xffffffff


	//   ....[66]....
        /*035c*/ 	.word	0xffffffff


	//   ....[67]....
        /*0360*/ 	.word	0xffffffff


	//   ....[68]....
        /*0364*/ 	.word	0xffffffff


	//   ....[69]....
        /*0368*/ 	.word	0xffffffff


	//   ....[70]....
        /*036c*/ 	.word	0xffffffff


	//   ....[71]....
        /*0370*/ 	.word	0xffffffff


	//   ....[72]....
        /*0374*/ 	.word	0xffffffff


	//   ....[73]....
        /*0378*/ 	.word	0xffffffff


	//   ....[74]....
        /*037c*/ 	.word	0xffffffff


	//   ....[75]....
        /*0380*/ 	.word	0xffffffff


	//   ....[76]....
        /*0384*/ 	.word	0xffffffff


	//   ....[77]....
        /*0388*/ 	.word	0xffffffff


	//   ....[78]....
        /*038c*/ 	.word	0xffffffff


	//   ....[79]....
        /*0390*/ 	.word	0xffffffff


	//   ....[80]....
        /*0394*/ 	.word	0xffffffff


	//   ....[81]....
        /*0398*/ 	.word	0xffffffff


	//   ....[82]....
        /*039c*/ 	.word	0xffffffff


	//   ....[83]....
        /*03a0*/ 	.word	0xffffffff


	//   ....[84]....
        /*03a4*/ 	.word	0xffffffff


	//   ....[85]....
        /*03a8*/ 	.word	0xffffffff


	//   ....[86]....
        /*03ac*/ 	.word	0xffffffff


	//   ....[87]....
        /*03b0*/ 	.word	0xffffffff


	//   ....[88]....
        /*03b4*/ 	.word	0xffffffff


	//   ....[89]....
        /*03b8*/ 	.word	0xffffffff


	//   ....[90]....
        /*03bc*/ 	.word	0xffffffff


	//   ....[91]....
        /*03c0*/ 	.word	0xffffffff


	//   ....[92]....
        /*03c4*/ 	.word	0xffffffff


	//   ....[93]....
        /*03c8*/ 	.word	0xffffffff


	//   ....[94]....
        /*03cc*/ 	.word	0xffffffff


	//   ....[95]....
        /*03d0*/ 	.word	0xffffffff


	//   ....[96]....
        /*03d4*/ 	.word	0xffffffff


	//   ....[97]....
        /*03d8*/ 	.word	0xffffffff


	//   ....[98]....
        /*03dc*/ 	.word	0xffffffff


	//   ....[99]....
        /*03e0*/ 	.word	0xffffffff


	//   ....[100]....
        /*03e4*/ 	.word	0xffffffff


	//   ....[101]....
        /*03e8*/ 	.word	0xffffffff


	//   ....[102]....
        /*03ec*/ 	.word	0xffffffff


	//   ....[103]....
        /*03f0*/ 	.word	0xffffffff


	//   ....[104]....
        /*03f4*/ 	.word	0xffffffff


	//   ....[105]....
        /*03f8*/ 	.word	0xffffffff


	//   ....[106]....
        /*03fc*/ 	.word	0xffffffff


	//   ....[107]....
        /*0400*/ 	.word	0xffffffff


	//   ....[108]....
        /*0404*/ 	.word	0xffffffff


	//   ....[109]....
        /*0408*/ 	.word	0xffffffff


	//   ....[110]....
        /*040c*/ 	.word	0xffffffff


	//   ....[111]....
        /*0410*/ 	.word	0xffffffff


	//   ....[112]....
        /*0414*/ 	.word	0xffffffff


	//   ....[113]....
        /*0418*/ 	.word	0x0500000f


	//   ....[114]....
        /*041c*/ 	.word	0x0500000f


	//   ....[115]....
        /*0420*/ 	.word	0x0500000f


	//   ....[116]....
        /*0424*/ 	.word	0x0500000f


	//   ....[117]....
        /*0428*/ 	.word	0x0500000f


	//   ....[118]....
        /*042c*/ 	.word	0x0500000f


	//   ....[119]....
        /*0430*/ 	.word	0x0500000f


	//   ....[120]....
        /*0434*/ 	.word	0x0500000f


	//   ....[121]....
        /*0438*/ 	.word	0x0500000f


	//   ....[122]....
        /*043c*/ 	.word	0x0500000f


	//   ....[123]....
        /*0440*/ 	.word	0x0500000f


	//   ....[124]....
        /*0444*/ 	.word	0x0500000f


	//   ....[125]....
        /*0448*/ 	.word	0x0500000f


	//   ....[126]....
        /*044c*/ 	.word	0x0500000f


	//   ....[127]....
        /*0450*/ 	.word	0x0500000f


	//   ....[128]....
        /*0454*/ 	.word	0x0500000f


	//   ....[129]....
        /*0458*/ 	.word	0x0500000f


	//   ....[130]....
        /*045c*/ 	.word	0x0500000f


	//   ....[131]....
        /*0460*/ 	.word	0x0500000f


	//   ....[132]....
        /*0464*/ 	.word	0x0500000f


	//   ....[133]....
        /*0468*/ 	.word	0x0500000f


	//   ....[134]....
        /*046c*/ 	.word	0x0500000f


	//   ....[135]....
        /*0470*/ 	.word	0x0500000f


	//   ....[136]....
        /*0474*/ 	.word	0x0500000f


	//   ....[137]....
        /*0478*/ 	.word	0x0500000f


	//   ....[138]....
        /*047c*/ 	.word	0x0500000f


	//   ....[139]....
        /*0480*/ 	.word	0x0500000f


	//   ....[140]....
        /*0484*/ 	.word	0x0500000f


	//   ....[141]....
        /*0488*/ 	.word	0x0500000f


	//   ....[142]....
        /*048c*/ 	.word	0x0500000f


	//   ....[143]....
        /*0490*/ 	.word	0x0500000f


	//   ....[144]....
        /*0494*/ 	.word	0x0500000f


	//   ....[145]....
        /*0498*/ 	.word	0x0500000f


	//   ....[146]....
        /*049c*/ 	.word	0x0500000f


	//   ....[147]....
        /*04a0*/ 	.word	0x0500000f


	//   ....[148]....
        /*04a4*/ 	.word	0x0500000f


	//   ....[149]....
        /*04a8*/ 	.word	0x0500000f


	//   ....[150]....
        /*04ac*/ 	.word	0x0500000f


	//   ....[151]....
        /*04b0*/ 	.word	0x0500000f


	//   ....[152]....
        /*04b4*/ 	.word	0x0500000f


	//   ....[153]....
        /*04b8*/ 	.word	0x0500000f


	//   ....[154]....
        /*04bc*/ 	.word	0x0500000f


	//   ....[155]....
        /*04c0*/ 	.word	0x0500000f


	//   ....[156]....
        /*04c4*/ 	.word	0x0500000f


	//----- nvinfo : EIATTR_COOP_GROUP_INSTR_OFFSETS
	.align		4
.L_1591:
        /*04c8*/ 	.byte	0x04, 0x28
        /*04ca*/ 	.short	(.L_1593 - .L_1592)


	//   ....[0]....
.L_1592:
        /*04cc*/ 	.word	0x00000060


	//   ....[1]....
        /*04d0*/ 	.word	0x00000130


	//   ....[2]....
        /*04d4*/ 	.word	0x000001e0


	//   ....[3]....
        /*04d8*/ 	.word	0x000003a0


	//   ....[4]....
        /*04dc*/ 	.word	0x00000500


	//   ....[5]....
        /*04e0*/ 	.word	0x00000620


	//   ....[6]....
        /*04e4*/ 	.word	0x00000780


	//   ....[7]....
        /*04e8*/ 	.word	0x000017e0


	//   ....[8]....
        /*04ec*/ 	.word	0x00001d70


	//   ....[9]....
        /*04f0*/ 	.word	0x00001da0


	//   ....[10]....
        /*04f4*/ 	.word	0x000024e0


	//   ....[11]....
        /*04f8*/ 	.word	0x00002520


	//   ....[12]....
        /*04fc*/ 	.word	0x00002ed0


	//   ....[13]....
        /*0500*/ 	.word	0x00002f20


	//   ....[14]....
        /*0504*/ 	.word	0x00003fb0


	//   ....[15]....
        /*0508*/ 	.word	0x000046c0


	//   ....[16]....
        /*050c*/ 	.word	0x000046e0


	//   ....[17]....
        /*0510*/ 	.word	0x00004750


	//   ....[18]....
        /*0514*/ 	.word	0x00005150


	//   ....[19]....
        /*0518*/ 	.word	0x000051e0


	//   ....[20]....
        /*051c*/ 	.word	0x000067e0


	//   ....[21]....
        /*0520*/ 	.word	0x00006810


	//   ....[22]....
        /*0524*/ 	.word	0x00006d60


	//   ....[23]....
        /*0528*/ 	.word	0x00006dc0


	//   ....[24]....
        /*052c*/ 	.word	0x00007f20


	//   ....[25]....
        /*0530*/ 	.word	0x00007f50


	//   ....[26]....
        /*0534*/ 	.word	0x00008010


	//   ....[27]....
        /*0538*/ 	.word	0x00008020


	//   ....[28]....
        /*053c*/ 	.word	0x00008e10


	//   ....[29]....
        /*0540*/ 	.word	0x00008e20


	//   ....[30]....
        /*0544*/ 	.word	0x00008e30


	//   ....[31]....
        /*0548*/ 	.word	0x00008e70


	//   ....[32]....
        /*054c*/ 	.word	0x00009400


	//   ....[33]....
        /*0550*/ 	.word	0x00009440


	//   ....[34]....
        /*0554*/ 	.word	0x00009470


	//   ....[35]....
        /*0558*/ 	.word	0x000094b0


	//   ....[36]....
        /*055c*/ 	.word	0x000094f0


	//   ....[37]....
        /*0560*/ 	.word	0x00009510


	//   ....[38]....
        /*0564*/ 	.word	0x00009540


	//   ....[39]....
        /*0568*/ 	.word	0x00009560


	//   ....[40]....
        /*056c*/ 	.word	0x00009990


	//   ....[41]....
        /*0570*/ 	.word	0x000099d0


	//   ....[42]....
        /*0574*/ 	.word	0x00009c90


	//   ....[43]....
        /*0578*/ 	.word	0x00009ca0


	//   ....[44]....
        /*057c*/ 	.word	0x0000a700


	//   ....[45]....
        /*0580*/ 	.word	0x0000a740


	//   ....[46]....
        /*0584*/ 	.word	0x0000a770


	//   ....[47]....
        /*0588*/ 	.word	0x0000a7a0


	//   ....[48]....
        /*058c*/ 	.word	0x0000a7c0


	//   ....[49]....
        /*0590*/ 	.word	0x0000a7d0


	//   ....[50]....
        /*0594*/ 	.word	0x0000a7e0


	//   ....[51]....
        /*0598*/ 	.word	0x0000a800


	//   ....[52]....
        /*059c*/ 	.word	0x0000a950


	//   ....[53]....
        /*05a0*/ 	.word	0x0000ab60


	//   ....[54]....
        /*05a4*/ 	.word	0x0000ab90


	//   ....[55]....
        /*05a8*/ 	.word	0x0000abc0


	//   ....[56]....
        /*05ac*/ 	.word	0x0000abf0


	//   ....[57]....
        /*05b0*/ 	.word	0x0000ac20


	//   ....[58]....
        /*05b4*/ 	.word	0x0000ac50


	//   ....[59]....
        /*05b8*/ 	.word	0x0000ade0


	//   ....[60]....
        /*05bc*/ 	.word	0x0000ae10


	//   ....[61]....
        /*05c0*/ 	.word	0x0000ae40


	//   ....[62]....
        /*05c4*/ 	.word	0x0000ae70


	//   ....[63]....
        /*05c8*/ 	.word	0x0000aea0


	//   ....[64]....
        /*05cc*/ 	.word	0x0000aed0


	//   ....[65]....
        /*05d0*/ 	.word	0x0000af60


	//   ....[66]....
        /*05d4*/ 	.word	0x0000af90


	//   ....[67]....
        /*05d8*/ 	.word	0x0000afa0


	//   ....[68]....
        /*05dc*/ 	.word	0x0000afe0


	//   ....[69]....
        /*05e0*/ 	.word	0x0000c8a0


	//   ....[70]....
        /*05e4*/ 	.word	0x0000d3f0


	//   ....[71]....
        /*05e8*/ 	.word	0x0000d400


	//   ....[72]....
        /*05ec*/ 	.word	0x0000d420


	//   ....[73]....
        /*05f0*/ 	.word	0x0000d4b0


	//   ....[74]....
        /*05f4*/ 	.word	0x0000d4d0


	//   ....[75]....
        /*05f8*/ 	.word	0x0000d550


	//   ....[76]....
        /*05fc*/ 	.word	0x0000d570


	//   ....[77]....
        /*0600*/ 	.word	0x0000d5f0


	//   ....[78]....
        /*0604*/ 	.word	0x0000d610


	//   ....[79]....
        /*0608*/ 	.word	0x0000d690


	//   ....[80]....
        /*060c*/ 	.word	0x0000d6b0


	//   ....[81]....
        /*0610*/ 	.word	0x0000d730


	//   ....[82]....
        /*0614*/ 	.word	0x0000d750


	//   ....[83]....
        /*0618*/ 	.word	0x0000d7d0


	//   ....[84]....
        /*061c*/ 	.word	0x0000d7f0


	//   ....[85]....
        /*0620*/ 	.word	0x0000d800


	//   ....[86]....
        /*0624*/ 	.word	0x0000d870


	//   ....[87]....
        /*0628*/ 	.word	0x0000d8c0


	//   ....[88]....
        /*062c*/ 	.word	0x0000d970


	//   ....[89]....
        /*0630*/ 	.word	0x0000d980


	//   ....[90]....
        /*0634*/ 	.word	0x0000d9f0


	//   ....[91]....
        /*0638*/ 	.word	0x0000da00


	//   ....[92]....
        /*063c*/ 	.word	0x0000da40


	//   ....[93]....
        /*0640*/ 	.word	0x0000da60


	//   ....[94]....
        /*0644*/ 	.word	0x0000f9d0


	//   ....[95]....
        /*0648*/ 	.word	0x0000fa00


	//   ....[96]....
        /*064c*/ 	.word	0x0000fa60


	//   ....[97]....
        /*0650*/ 	.word	0x0000fa90


	//   ....[98]....
        /*0654*/ 	.word	0x0000fac0


	//   ....[99]....
        /*0658*/ 	.word	0x0000faf0


	//   ....[100]....
        /*065c*/ 	.word	0x0000fb20


	//   ....[101]....
        /*0660*/ 	.word	0x0000fb50


	//   ....[102]....
        /*0664*/ 	.word	0x0000fcf0


	//   ....[103]....
        /*0668*/ 	.word	0x0000fd20


	//   ....[104]....
        /*066c*/ 	.word	0x0000fd50


	//   ....[105]....
        /*0670*/ 	.word	0x0000fd80


	//   ....[106]....
        /*0674*/ 	.word	0x0000fdb0


	//   ....[107]....
        /*0678*/ 	.word	0x0000fde0


	//   ....[108]....
        /*067c*/ 	.word	0x0000fea0


	//   ....[109]....
        /*0680*/ 	.word	0x0000fec0


	//   ....[110]....
        /*0684*/ 	.word	0x0000fee0


	//   ....[111]....
        /*0688*/ 	.word	0x0000ff40


	//   ....[112]....
        /*068c*/ 	.word	0x00010960


	//   ....[113]....
        /*0690*/ 	.word	0x00010f00


	//   ....[114]....
        /*0694*/ 	.word	0x000110b0


	//   ....[115]....
        /*0698*/ 	.word	0x00011100


	//   ....[116]....
        /*069c*/ 	.word	0x00011160


	//   ....[117]....
        /*06a0*/ 	.word	0x00011250


	//   ....[118]....
        /*06a4*/ 	.word	0x000112b0


	//   ....[119]....
        /*06a8*/ 	.word	0x000113b0


	//   ....[120]....
        /*06ac*/ 	.word	0x00011410


	//   ....[121]....
        /*06b0*/ 	.word	0x00011510


	//   ....[122]....
        /*06b4*/ 	.word	0x00011570


	//   ....[123]....
        /*06b8*/ 	.word	0x00011670


	//   ....[124]....
        /*06bc*/ 	.word	0x000116d0


	//   ....[125]....
        /*06c0*/ 	.word	0x000117d0


	//   ....[126]....
        /*06c4*/ 	.word	0x00011830


	//   ....[127]....
        /*06c8*/ 	.word	0x00011930


	//   ....[128]....
        /*06cc*/ 	.word	0x00011990


	//   ....[129]....
        /*06d0*/ 	.word	0x00011a40


	//   ....[130]....
        /*06d4*/ 	.word	0x00011b10


	//   ....[131]....
        /*06d8*/ 	.word	0x00011be0


	//   ....[132]....
        /*06dc*/ 	.word	0x00011c40


	//   ....[133]....
        /*06e0*/ 	.word	0x00011d20


	//   ....[134]....
        /*06e4*/ 	.word	0x00011d80


	//   ....[135]....
        /*06e8*/ 	.word	0x00011e50


	//   ....[136]....
        /*06ec*/ 	.word	0x00011eb0


	//   ....[137]....
        /*06f0*/ 	.word	0x00011f70


	//   ....[138]....
        /*06f4*/ 	.word	0x00012290


	//   ....[139]....
        /*06f8*/ 	.word	0x00012330


	//   ....[140]....
        /*06fc*/ 	.word	0x000124a0


	//   ....[141]....
        /*0700*/ 	.word	0x00012510


	//   ....[142]....
        /*0704*/ 	.word	0x00012580


	//   ....[143]....
        /*0708*/ 	.word	0x000125f0


	//   ....[144]....
        /*070c*/ 	.word	0x00012660


	//   ....[145]....
        /*0710*/ 	.word	0x000126e0


	//   ....[146]....
        /*0714*/ 	.word	0x00012760


	//   ....[147]....
        /*0718*/ 	.word	0x000127f0


	//   ....[148]....
        /*071c*/ 	.word	0x00012860


	//   ....[149]....
        /*0720*/ 	.word	0x000128d0


	//   ....[150]....
        /*0724*/ 	.word	0x00012940


	//   ....[151]....
        /*0728*/ 	.word	0x000129c0


	//   ....[152]....
        /*072c*/ 	.word	0x00012a30


	//   ....[153]....
        /*0730*/ 	.word	0x00012ac0


	//   ....[154]....
        /*0734*/ 	.word	0x00012b20


	//   ....[155]....
        /*0738*/ 	.word	0x00012bb0


	//   ....[156]....
        /*073c*/ 	.word	0x00012ce0


	//----- nvinfo : EIATTR_REG_RECONFIG
	.align		4
.L_1593:
        /*0740*/ 	.byte	0x01, 0x54
	.zero		2


	//----- nvinfo : EIATTR_SYSCALL_OFFSETS
	.align		4
        /*0744*/ 	.byte	0x04, 0x46
        /*0746*/ 	.short	(.L_1595 - .L_1594)


	//   ....[0]....
.L_1594:
        /*0748*/ 	.word	0x00001990


	//   ....[1]....
        /*074c*/ 	.word	0x0000c510


	//   ....[2]....
        /*0750*/ 	.word	0x0000c660


	//   ....[3]....
        /*0754*/ 	.word	0x0000c750


	//   ....[4]....
        /*0758*/ 	.word	0x0000cf20


	//----- nvinfo : EIATTR_MBARRIER_INSTR_OFFSETS
	.align		4
.L_1595:
        /*075c*/ 	.byte	0x04, 0x39
        /*075e*/ 	.short	(.L_1597 - .L_1596)


	//   ....[0]....
.L_1596:
        /*0760*/ 	.word	0x00000250
        /*0764*/ 	.word	0x000000ff
        /*0768*/ 	.word	0x00016800
        /*076c*/ 	.short	0x0100
        /*076e*/ 	.byte	0x08
	.zero		1


	//   ....[1]....
        /*0770*/ 	.word	0x00000260
        /*0774*/ 	.word	0x000000ff
        /*0778*/ 	.word	0x00016820
        /*077c*/ 	.short	0x0100
        /*077e*/ 	.byte	0x08
	.zero		1


	//   ....[2]....
        /*0780*/ 	.word	0x00000350
        /*0784*/ 	.word	0x000000ff
        /*0788*/ 	.word	0x00016830
        /*078c*/ 	.short	0x0100
        /*078e*/ 	.byte	0x08
	.zero		1


	//   ....[3]....
        /*0790*/ 	.word	0x00000360
        /*0794*/ 	.word	0x000000ff
        /*0798*/ 	.word	0x00016840
        /*079c*/ 	.short	0x0100
        /*079e*/ 	.byte	0x08
	.zero		1


	//   ....[4]....
        /*07a0*/ 	.word	0x00000370
        /*07a4*/ 	.word	0x000000ff
        /*07a8*/ 	.word	0x00016838
        /*07ac*/ 	.short	0x0100
        /*07ae*/ 	.byte	0x08
	.zero		1


	//   ....[5]....
        /*07b0*/ 	.word	0x00000380
        /*07b4*/ 	.word	0x000000ff
        /*07b8*/ 	.word	0x00016848
        /*07bc*/ 	.short	0x0100
        /*07be*/ 	.byte	0x08
	.zero		1


	//   ....[6]....
        /*07c0*/ 	.word	0x000004b0
        /*07c4*/ 	.word	0x000000ff
        /*07c8*/ 	.word	0x00016850
        /*07cc*/ 	.short	0x0100
        /*07ce*/ 	.byte	0x08
	.zero		1


	//   ....[7]....
        /*07d0*/ 	.word	0x000004c0
        /*07d4*/ 	.word	0x000000ff
        /*07d8*/ 	.word	0x00016860
        /*07dc*/ 	.short	0x0100
        /*07de*/ 	.byte	0x08
	.zero		1


	//   ....[8]....
        /*07e0*/ 	.word	0x000004d0
        /*07e4*/ 	.word	0x000000ff
        /*07e8*/ 	.word	0x00016858
        /*07ec*/ 	.short	0x0100
        /*07ee*/ 	.byte	0x08
	.zero		1


	//   ....[9]....
        /*07f0*/ 	.word	0x000004e0
        /*07f4*/ 	.word	0x000000ff
        /*07f8*/ 	.word	0x00016868
        /*07fc*/ 	.short	0x0100
        /*07fe*/ 	.byte	0x08
	.zero		1


	//   ....[10]....
        /*0800*/ 	.word	0x000005d0
        /*0804*/ 	.word	0x000000ff
        /*0808*/ 	.word	0x00016870
        /*080c*/ 	.short	0x0100
        /*080e*/ 	.byte	0x06
	.zero		1


	//   ....[11]....
        /*0810*/ 	.word	0x000005e0
        /*0814*/ 	.word	0x000000ff
        /*0818*/ 	.word	0x00016880
        /*081c*/ 	.short	0x0100
        /*081e*/ 	.byte	0x06
	.zero		1


	//   ....[12]....
        /*0820*/ 	.word	0x000005f0
        /*0824*/ 	.word	0x000000ff
        /*0828*/ 	.word	0x00016878
        /*082c*/ 	.short	0x0100
        /*082e*/ 	.byte	0x06
	.zero		1


	//   ....[13]....
        /*0830*/ 	.word	0x00000600
        /*0834*/ 	.word	0x000000ff
        /*0838*/ 	.word	0x00016888
        /*083c*/ 	.short	0x0100
        /*083e*/ 	.byte	0x06
	.zero		1


	//   ....[14]....
        /*0840*/ 	.word	0x00000730
        /*0844*/ 	.word	0x000000ff
        /*0848*/ 	.word	0x00016890
        /*084c*/ 	.short	0x0100
        /*084e*/ 	.byte	0x08
	.zero		1


	//   ....[15]....
        /*0850*/ 	.word	0x00000740
        /*0854*/ 	.word	0x000000ff
        /*0858*/ 	.word	0x000168a0
        /*085c*/ 	.short	0x0100
        /*085e*/ 	.byte	0x08
	.zero		1


	//   ....[16]....
        /*0860*/ 	.word	0x00000750
        /*0864*/ 	.word	0x000000ff
        /*0868*/ 	.word	0x00016898
        /*086c*/ 	.short	0x0100
        /*086e*/ 	.byte	0x08
	.zero		1


	//   ....[17]....
        /*0870*/ 	.word	0x00000760
        /*0874*/ 	.word	0x000000ff
        /*0878*/ 	.word	0x000168a8
        /*087c*/ 	.short	0x0100
        /*087e*/ 	.byte	0x08
	.zero		1


	//   ....[18]....
        /*0880*/ 	.word	0x00000890
        /*0884*/ 	.word	0x000000ff
        /*0888*/ 	.word	0x000168b0
        /*088c*/ 	.short	0x0100
        /*088e*/ 	.byte	0x08
	.zero		1


	//   ....[19]....
        /*0890*/ 	.word	0x000008a0
        /*0894*/ 	.word	0x000000ff
        /*0898*/ 	.word	0x000168c0
        /*089c*/ 	.short	0x0100
        /*089e*/ 	.byte	0x08
	.zero		1


	//   ....[20]....
        /*08a0*/ 	.word	0x000008b0
        /*08a4*/ 	.word	0x000000ff
        /*08a8*/ 	.word	0x000168b8
        /*08ac*/ 	.short	0x0100
        /*08ae*/ 	.byte	0x08
	.zero		1


	//   ....[21]....
        /*08b0*/ 	.word	0x000008c0
        /*08b4*/ 	.word	0x000000ff
        /*08b8*/ 	.word	0x000168c8
        /*08bc*/ 	.short	0x0100
        /*08be*/ 	.byte	0x08
	.zero		1


	//   ....[22]....
        /*08c0*/ 	.word	0x00001a00
        /*08c4*/ 	.word	0x000000ff
        /*08c8*/ 	.word	0x00016800
        /*08cc*/ 	.short	0x010a
        /*08ce*/ 	.byte	0x26
	.zero		1


	//   ....[23]....
        /*08d0*/ 	.word	0x00001a80
        /*08d4*/ 	.word	0x00000003
        /*08d8*/ 	.word	0x00016830
        /*08dc*/ 	.short	0x010a
        /*08de*/ 	.byte	0x3f
	.zero		1


	//   ....[24]....
        /*08e0*/ 	.word	0x00001ae0
        /*08e4*/ 	.word	0x00000003
        /*08e8*/ 	.word	0x00016830
        /*08ec*/ 	.short	0x010a
        /*08ee*/ 	.byte	0x3f
	.zero		1


	//   ....[25]....
        /*08f0*/ 	.word	0x00001ed0
        /*08f4*/ 	.word	0x00000003
        /*08f8*/ 	.word	0x00000000
        /*08fc*/ 	.short	0x0101
        /*08fe*/ 	.byte	0x3f
	.zero		1


	//   ....[26]....
        /*0900*/ 	.word	0x00003be0
        /*0904*/ 	.word	0x000000ff
        /*0908*/ 	.word	0x00016830
        /*090c*/ 	.short	0x010a
        /*090e*/ 	.byte	0x0a
	.zero		1


	//   ....[27]....
        /*0910*/ 	.word	0x00003c20
        /*0914*/ 	.word	0x000000ff
        /*0918*/ 	.word	0x00016830
        /*091c*/ 	.short	0x010a
        /*091e*/ 	.byte	0x0a
	.zero		1


	//   ....[28]....
        /*0920*/ 	.word	0x00003e40
        /*0924*/ 	.word	0x000000ff
        /*0928*/ 	.word	0x00016850
        /*092c*/ 	.short	0x010a
        /*092e*/ 	.byte	0x0a
	.zero		1


	//   ....[29]....
        /*0930*/ 	.word	0x00003e80
        /*0934*/ 	.word	0x000000ff
        /*0938*/ 	.word	0x00016850
        /*093c*/ 	.short	0x010a
        /*093e*/ 	.byte	0x0a
	.zero		1


	//   ....[30]....
        /*0940*/ 	.word	0x00005750
        /*0944*/ 	.word	0x0000002c
        /*0948*/ 	.word	0x00000000
        /*094c*/ 	.short	0x0101
        /*094e*/ 	.byte	0x3f
	.zero		1


	//   ....[31]....
        /*0950*/ 	.word	0x000057e0
        /*0954*/ 	.word	0x00000030
        /*0958*/ 	.word	0x00000000
        /*095c*/ 	.short	0x0101
        /*095e*/ 	.byte	0x3f
	.zero		1


	//   ....[32]....
        /*0960*/ 	.word	0x00006220
        /*0964*/ 	.word	0x000000ff
        /*0968*/ 	.word	0x00016830
        /*096c*/ 	.short	0x010a
        /*096e*/ 	.byte	0x0a
	.zero		1


	//   ....[33]....
        /*0970*/ 	.word	0x00006260
        /*0974*/ 	.word	0x000000ff
        /*0978*/ 	.word	0x00016830
        /*097c*/ 	.short	0x010a
        /*097e*/ 	.byte	0x0a
	.zero		1


	//   ....[34]....
        /*0980*/ 	.word	0x00006480
        /*0984*/ 	.word	0x000000ff
        /*0988*/ 	.word	0x00016850
        /*098c*/ 	.short	0x010a
        /*098e*/ 	.byte	0x0a
	.zero		1


	//   ....[35]....
        /*0990*/ 	.word	0x000064c0
        /*0994*/ 	.word	0x000000ff
        /*0998*/ 	.word	0x00016850
        /*099c*/ 	.short	0x010a
        /*099e*/ 	.byte	0x0a
	.zero		1


	//   ....[36]....
        /*09a0*/ 	.word	0x00007560
        /*09a4*/ 	.word	0x0000002b
        /*09a8*/ 	.word	0x00000000
        /*09ac*/ 	.short	0x0101
        /*09ae*/ 	.byte	0x3f
	.zero		1


	//   ....[37]....
        /*09b0*/ 	.word	0x00007600
        /*09b4*/ 	.word	0x0000002f
        /*09b8*/ 	.word	0x00000000
        /*09bc*/ 	.short	0x0101
        /*09be*/ 	.byte	0x3f
	.zero		1


	//   ....[38]....
        /*09c0*/ 	.word	0x00007e70
        /*09c4*/ 	.word	0x000000ff
        /*09c8*/ 	.word	0x00016850
        /*09cc*/ 	.short	0x010a
        /*09ce*/ 	.byte	0x05
	.zero		1


	//   ....[39]....
        /*09d0*/ 	.word	0x00007eb0
        /*09d4*/ 	.word	0x000000ff
        /*09d8*/ 	.word	0x00016850
        /*09dc*/ 	.short	0x010a
        /*09de*/ 	.byte	0x05
	.zero		1


	//   ....[40]....
        /*09e0*/ 	.word	0x000083d0
        /*09e4*/ 	.word	0x00000007
        /*09e8*/ 	.word	0x00000000
        /*09ec*/ 	.short	0x0101
        /*09ee*/ 	.byte	0x3f
	.zero		1


	//   ....[41]....
        /*09f0*/ 	.word	0x00009500
        /*09f4*/ 	.word	0x00000000
        /*09f8*/ 	.word	0x00000000
        /*09fc*/ 	.short	0x0101
        /*09fe*/ 	.byte	0x3f
	.zero		1


	//   ....[42]....
        /*0a00*/ 	.word	0x00009950
        /*0a04*/ 	.word	0x0000000a
        /*0a08*/ 	.word	0x00000000
        /*0a0c*/ 	.short	0x0101
        /*0a0e*/ 	.byte	0x3f
	.zero		1


	//   ....[43]....
        /*0a10*/ 	.word	0x0000caa0
        /*0a14*/ 	.word	0x00000000
        /*0a18*/ 	.word	0x00016840
        /*0a1c*/ 	.short	0x010a
        /*0a1e*/ 	.byte	0x3f
	.zero		1


	//   ....[44]....
        /*0a20*/ 	.word	0x0000db10
        /*0a24*/ 	.word	0x00000011
        /*0a28*/ 	.word	0x00016800
        /*0a2c*/ 	.short	0x0107
        /*0a2e*/ 	.byte	0x3f
	.zero		1


	//   ....[45]....
        /*0a30*/ 	.word	0x0000dc00
        /*0a34*/ 	.word	0x00000011
        /*0a38*/ 	.word	0x00016800
        /*0a3c*/ 	.short	0x0101
        /*0a3e*/ 	.byte	0x3f
	.zero		1


	//   ....[46]....
        /*0a40*/ 	.word	0x0000dc20
        /*0a44*/ 	.word	0x00000011
        /*0a48*/ 	.word	0x00016820
        /*0a4c*/ 	.short	0x010a
        /*0a4e*/ 	.byte	0x3f
	.zero		1


	//   ....[47]....
        /*0a50*/ 	.word	0x0000dfb0
        /*0a54*/ 	.word	0x00000004
        /*0a58*/ 	.word	0x00016840
        /*0a5c*/ 	.short	0x010a
        /*0a5e*/ 	.byte	0x3f
	.zero		1


	//   ....[48]....
        /*0a60*/ 	.word	0x0000e230
        /*0a64*/ 	.word	0x00000003
        /*0a68*/ 	.word	0x00000060
        /*0a6c*/ 	.short	0x010a
        /*0a6e*/ 	.byte	0x3f
	.zero		1


	//   ....[49]....
        /*0a70*/ 	.word	0x0000e780
        /*0a74*/ 	.word	0x00000002
        /*0a78*/ 	.word	0x00016840
        /*0a7c*/ 	.short	0x010a
        /*0a7e*/ 	.byte	0x3f
	.zero		1


	//   ....[50]....
        /*0a80*/ 	.word	0x0000ea00
        /*0a84*/ 	.word	0x0000000a
        /*0a88*/ 	.word	0x00000060
        /*0a8c*/ 	.short	0x010a
        /*0a8e*/ 	.byte	0x3f
	.zero		1


	//   ....[51]....
        /*0a90*/ 	.word	0x0000ee90
        /*0a94*/ 	.word	0x00000002
        /*0a98*/ 	.word	0x00016840
        /*0a9c*/ 	.short	0x010a
        /*0a9e*/ 	.byte	0x3f
	.zero		1


	//   ....[52]....
        /*0aa0*/ 	.word	0x0000f120
        /*0aa4*/ 	.word	0x00000007
        /*0aa8*/ 	.word	0x00000060
        /*0aac*/ 	.short	0x010a
        /*0aae*/ 	.byte	0x3f
	.zero		1


	//   ....[53]....
        /*0ab0*/ 	.word	0x0000f570
        /*0ab4*/ 	.word	0x00000003
        /*0ab8*/ 	.word	0x00016860
        /*0abc*/ 	.short	0x010a
        /*0abe*/ 	.byte	0x3f
	.zero		1


	//   ....[54]....
        /*0ac0*/ 	.word	0x000108e0
        /*0ac4*/ 	.word	0x00000009
        /*0ac8*/ 	.word	0x00016820
        /*0acc*/ 	.short	0x010a
        /*0ace*/ 	.byte	0x3f
	.zero		1


	//   ....[55]....
        /*0ad0*/ 	.word	0x00010a80
        /*0ad4*/ 	.word	0x00000007
        /*0ad8*/ 	.word	0x00000000
        /*0adc*/ 	.short	0x010a
        /*0ade*/ 	.byte	0x3f
	.zero		1


	//   ....[56]....
        /*0ae0*/ 	.word	0x00010af0
        /*0ae4*/ 	.word	0x00000003
        /*0ae8*/ 	.word	0x00000000
        /*0aec*/ 	.short	0x010a
        /*0aee*/ 	.byte	0x3f
	.zero		1


	//   ....[57]....
        /*0af0*/ 	.word	0x00010b50
        /*0af4*/ 	.word	0x00000005
        /*0af8*/ 	.word	0x00000000
        /*0afc*/ 	.short	0x010a
        /*0afe*/ 	.byte	0x3f
	.zero		1


	//   ....[58]....
        /*0b00*/ 	.word	0x00010b80
        /*0b04*/ 	.word	0x00000003
        /*0b08*/ 	.word	0x00000000
        /*0b0c*/ 	.short	0x010a
        /*0b0e*/ 	.byte	0x3f
	.zero		1


	//   ....[59]....
        /*0b10*/ 	.word	0x00010bf0
        /*0b14*/ 	.word	0x00000003
        /*0b18*/ 	.word	0x00016800
        /*0b1c*/ 	.short	0x010a
        /*0b1e*/ 	.byte	0x3f
	.zero		1


	//   ....[60]....
        /*0b20*/ 	.word	0x00010c40
        /*0b24*/ 	.word	0x00000003
        /*0b28*/ 	.word	0x00016830
        /*0b2c*/ 	.short	0x010a
        /*0b2e*/ 	.byte	0x3f
	.zero		1


	//   ....[61]....
        /*0b30*/ 	.word	0x00010ca0
        /*0b34*/ 	.word	0x0000000b
        /*0b38*/ 	.word	0x00016830
        /*0b3c*/ 	.short	0x010a
        /*0b3e*/ 	.byte	0x3f
	.zero		1


	//   ....[62]....
        /*0b40*/ 	.word	0x00010d00
        /*0b44*/ 	.word	0x00000002
        /*0b48*/ 	.word	0x00016850
        /*0b4c*/ 	.short	0x010a
        /*0b4e*/ 	.byte	0x3f
	.zero		1


	//   ....[63]....
        /*0b50*/ 	.word	0x00010d60
        /*0b54*/ 	.word	0x00000007
        /*0b58*/ 	.word	0x00016830
        /*0b5c*/ 	.short	0x010a
        /*0b5e*/ 	.byte	0x3f
	.zero		1


	//   ....[64]....
        /*0b60*/ 	.word	0x00010dc0
        /*0b64*/ 	.word	0x00000002
        /*0b68*/ 	.word	0x00016850
        /*0b6c*/ 	.short	0x010a
        /*0b6e*/ 	.byte	0x3f
	.zero		1


	//   ....[65]....
        /*0b70*/ 	.word	0x00010e20
        /*0b74*/ 	.word	0x00000006
        /*0b78*/ 	.word	0x00016850
        /*0b7c*/ 	.short	0x010a
        /*0b7e*/ 	.byte	0x3f
	.zero		1


	//   ....[66]....
        /*0b80*/ 	.word	0x00010fc0
        /*0b84*/ 	.word	0x00000000
        /*0b88*/ 	.word	0x00016840
        /*0b8c*/ 	.short	0x010a
        /*0b8e*/ 	.byte	0x3f
	.zero		1


	//   ....[67]....
        /*0b90*/ 	.word	0x00011fb0
        /*0b94*/ 	.word	0x00000011
        /*0b98*/ 	.word	0x00016820
        /*0b9c*/ 	.short	0x010a
        /*0b9e*/ 	.byte	0x3f
	.zero		1


	//   ....[68]....
        /*0ba0*/ 	.word	0x00012000
        /*0ba4*/ 	.word	0x00000004
        /*0ba8*/ 	.word	0x00016840
        /*0bac*/ 	.short	0x010a
        /*0bae*/ 	.byte	0x3f
	.zero		1


	//   ....[69]....
        /*0bb0*/ 	.word	0x00012050
        /*0bb4*/ 	.word	0x00000003
        /*0bb8*/ 	.word	0x00000060
        /*0bbc*/ 	.short	0x010a
        /*0bbe*/ 	.byte	0x3f
	.zero		1


	//   ....[70]....
        /*0bc0*/ 	.word	0x000120a0
        /*0bc4*/ 	.word	0x00000002
        /*0bc8*/ 	.word	0x00016840
        /*0bcc*/ 	.short	0x010a
        /*0bce*/ 	.byte	0x3f
	.zero		1


	//   ....[71]....
        /*0bd0*/ 	.word	0x000120f0
        /*0bd4*/ 	.word	0x0000000a
        /*0bd8*/ 	.word	0x00000060
        /*0bdc*/ 	.short	0x010a
        /*0bde*/ 	.byte	0x3f
	.zero		1


	//   ....[72]....
        /*0be0*/ 	.word	0x00012140
        /*0be4*/ 	.word	0x00000002
        /*0be8*/ 	.word	0x00016840
        /*0bec*/ 	.short	0x010a
        /*0bee*/ 	.byte	0x3f
	.zero		1


	//   ....[73]....
        /*0bf0*/ 	.word	0x00012190
        /*0bf4*/ 	.word	0x00000007
        /*0bf8*/ 	.word	0x00000060
        /*0bfc*/ 	.short	0x010a
        /*0bfe*/ 	.byte	0x3f
	.zero		1


	//   ....[74]....
        /*0c00*/ 	.word	0x000121e0
        /*0c04*/ 	.word	0x00000003
        /*0c08*/ 	.word	0x00016860
        /*0c0c*/ 	.short	0x010a
        /*0c0e*/ 	.byte	0x3f
	.zero		1


	//   ....[75]....
        /*0c10*/ 	.word	0x00012c00
        /*0c14*/ 	.word	0x00000009
        /*0c18*/ 	.word	0x00016820
        /*0c1c*/ 	.short	0x010a
        /*0c1e*/ 	.byte	0x3f
	.zero		1


	//   ....[76]....
        /*0c20*/ 	.word	0x00012da0
        /*0c24*/ 	.word	0x00000007
        /*0c28*/ 	.word	0x00000000
        /*0c2c*/ 	.short	0x010a
        /*0c2e*/ 	.byte	0x3f
	.zero		1


	//   ....[77]....
        /*0c30*/ 	.word	0x00012df0
        /*0c34*/ 	.word	0x00000003
        /*0c38*/ 	.word	0x00000000
        /*0c3c*/ 	.short	0x010a
        /*0c3e*/ 	.byte	0x3f
	.zero		1


	//   ....[78]....
        /*0c40*/ 	.word	0x00012e40
        /*0c44*/ 	.word	0x00000005
        /*0c48*/ 	.word	0x00000000
        /*0c4c*/ 	.short	0x010a
        /*0c4e*/ 	.byte	0x3f
	.zero		1


	//----- nvinfo : EIATTR_NUM_MBARRIERS
	.align		4
.L_1597:
        /*0c50*/ 	.byte	0x03, 0x38
        /*0c52*/ 	.short	0x0016


	//----- nvinfo : EIATTR_EXIT_INSTR_OFFSETS
	.align		4
        /*0c54*/ 	.byte	0x04, 0x1c
        /*0c56*/ 	.short	(.L_1599 - .L_1598)


	//   ....[0]....
.L_1598:
        /*0c58*/ 	.word	0x00000a70


	//   ....[1]....
        /*0c5c*/ 	.word	0x0000a900


	//   ....[2]....
        /*0c60*/ 	.word	0x00010bd0


	//----- nvinfo : EIATTR_MAX_THREADS
	.align		4
.L_1599:
        /*0c64*/ 	.byte	0x04, 0x05
        /*0c66*/ 	.short	(.L_1601 - .L_1600)
.L_1600:
        /*0c68*/ 	.word	0x00000200
        /*0c6c*/ 	.word	0x00000001
        /*0c70*/ 	.word	0x00000001


	//----- nvinfo : EIATTR_CRS_STACK_SIZE
	.align		4
.L_1601:
        /*0c74*/ 	.byte	0x04, 0x1e
        /*0c76*/ 	.short	(.L_1603 - .L_1602)
.L_1602:
        /*0c78*/ 	.word	0x00000000


	//----- nvinfo : EIATTR_CBANK_PARAM_SIZE
	.align		4
.L_1603:
        /*0c7c*/ 	.byte	0x03, 0x19
        /*0c7e*/ 	.short	0x0af0


	//----- nvinfo : EIATTR_PARAM_CBANK
	.align		4
        /*0c80*/ 	.byte	0x04, 0x0a
        /*0c82*/ 	.short	(.L_1605 - .L_1604)
	.align		4
.L_1604:
        /*0c84*/ 	.word	index@(.nv.constant0._ZN7cutlass13device_kernelIN5flash11enable_sm90INS1_16FlashAttnFwdSm90INS1_25CollectiveMainloopFwdSm90ILi2EN4cute5tupleIJNS5_1CILi1EEES8_S8_EEENS6_IJNS7_ILi192EEENS7_ILi128EEENS7_ILi64EEEEEELi64ENS_6half_tEfNS_4arch4Sm90ELb1ELb0ELb0ELb1ELb0ELb0ELb0ELb1ELb1ELb1ELb1ELb0EEENS1_21CollectiveEpilogueFwdINS6_IJSA_SC_SB_EEES9_SE_SG_Li384ELb1ELb1ELb1ELb0EEENS1_36VarlenDynamicPersistentTileSchedulerILi192ELi128ELi384ELi128ELb1ELb1ELb1ELb1ELb1ELb1EEEEEEEEEvNT_6ParamsE)
        /*0c88*/ 	.short	0x0210
        /*0c8a*/ 	.short	0x0af0


	//----- nvinfo : EIATTR_SW_WAR
	.align		4
.L_1605:
        /*0c8c*/ 	.byte	0x04, 0x36
        /*0c8e*/ 	.short	(.L_1607 - .L_1606)
.L_1606:
        /*0c90*/ 	.word	0x00000008
.L_1607:


//--------------------- .nv.info._ZN7cutlass13device_kernelIN5flash11enable_sm90INS1_16FlashAttnFwdSm90INS1_25CollectiveMainloopFwdSm90ILi2EN4cute5tupleIJNS5_1CILi1EEES8_S8_EEENS6_IJNS7_ILi192EEENS7_ILi128EEENS7_ILi64EEEEEELi64ENS_6half_tEfNS_4arch4Sm90ELb1ELb0ELb0ELb1ELb0ELb1ELb0ELb1ELb1ELb1ELb1ELb0EEENS1_21CollectiveEpilogueFwdINS6_IJSA_SC_SB_EEES9_SE_SG_Li384ELb1ELb1ELb1ELb0EEENS1_36VarlenDynamicPersistentTileSchedulerILi192ELi128ELi384ELi128ELb1ELb1ELb1ELb1ELb1ELb1EEEEEEEEEvNT_6ParamsE --------------------------
	.section	.nv.info._ZN7cutlass13device_kernelIN5flash11enable_sm90INS1_16FlashAttnFwdSm90INS1_25CollectiveMainloopFwdSm90ILi2EN4cute5tupleIJNS5_1CILi1EEES8_S8_EEENS6_IJNS7_ILi192EEENS7_ILi128EEENS7_ILi64EEEEEELi64ENS_6half_tEfNS_4arch4Sm90ELb1ELb0ELb0ELb1ELb0ELb1ELb0ELb1ELb1ELb1ELb1ELb0EEENS1_21CollectiveEpilogueFwdINS6_IJSA_SC_SB_EEES9_SE_SG_Li384ELb1ELb1ELb1ELb0EEENS1_36VarlenDynamicPersistentTileSchedulerILi192ELi128ELi384ELi128ELb1ELb1ELb1ELb1ELb1ELb1EEEEEEEEEvNT_6ParamsE,"",@"SHT_CUDA_INFO"
	.sectionflags	@""
	.align	4


	//----- nvinfo : EIATTR_CUDA_API_VERSION
	.align		4
        /*0000*/ 	.byte	0x04, 0x37
        /*0002*/ 	.short	(.L_1609 - .L_1608)
.L_1608:
        /*0004*/ 	.word	0x00000082


	//----- nvinfo : EIATTR_KPARAM_INFO
	.align		4
.L_1609:
        /*0008*/ 	.byte	0x04, 0x17
        /*000a*/ 	.short	(.L_1611 - .L_1610)
.L_1610:
        /*000c*/ 	.word	0x00000000
        /*0010*/ 	.short	0x0000
        /*0012*/ 	.short	0x0070
        /*0014*/ 	.byte	0x00, 0xf0, 0x01, 0x2a


	//----- nvinfo : EIATTR_SPARSE_MMA_MASK
	.align		4
.L_1611:
        /*0018*/ 	.byte	0x03, 0x50
        /*001a*/ 	.short	0x0000


	//----- nvinfo : EIATTR_MAXREG_COUNT
	.align		4
        /*001c*/ 	.byte	0x03, 0x1b
        /*001e*/ 	.short	0x0080


	//----- nvinfo : EIATTR_NUM_BARRIERS
	.align		4
        /*0020*/ 	.byte	0x02, 0x4c
        /*0022*/ 	.byte	0x10
	.zero		1


	//----- nvinfo : EIATTR_EXTERNS
	.align		4
        /*0024*/ 	.byte	0x04, 0x0f
        /*0026*/ 	.short	(.L_1613 - .L_1612)


	//   ....[0]....
	.align		4
.L_1612:
        /*0028*/ 	.word	index@(__assertfail)


	//----- nvinfo : EIATTR_ANNOTATIONS
	.align		4
.L_1613:
        /*002c*/ 	.byte	0x04, 0x55
        /*002e*/ 	.short	(.L_1615 - .L_1614)


	//   ....[0]....
.L_1614:
        /* <DEDUP_REMOVED lines=80> */


	//----- nvinfo : EIATTR_MERCURY_ISA_VERSION
	.align		4
.L_1615:
        /*0520*/ 	.byte	0x03, 0x5f
        /*0522*/ 	.short	0x0101


	//----- nvinfo : EIATTR_UNUSED_LOAD_BYTE_OFFSET
	.align		4
        /*0524*/ 	.byte	0x04, 0x44
        /*0526*/ 	.short	(.L_1617 - .L_1616)


	//   ....[0]....
.L_1616:
        /*0528*/ 	.word	0x00000ad0
        /*052c*/ 	.word	0x0000fff0


	//   ....[1]....
        /*0530*/ 	.word	0x00010320
        /*0534*/ 	.word	0x0000fff0


	//----- nvinfo : EIATTR_INT_WARP_WIDE_INSTR_OFFSETS
	.align		4
.L_1617:
        /*0538*/ 	.byte	0x04, 0x31
        /*053a*/ 	.short	(.L_1619 - .L_1618)


	//   ....[0]....
.L_1618:
        /*053c*/ 	.word	0x00000180


	//   ....[1]....
        /*0540*/ 	.word	0x00000220


	//   ....[2]....
        /*0544*/ 	.word	0x00000290


	//   ....[3]....
        /*0548*/ 	.word	0x000152a0


	//   ....[4]....
        /*054c*/ 	.word	0x00015330


	//   ....[5]....
        /*0550*/ 	.word	0x00018430


	//   ....[6]....
        /*0554*/ 	.word	0x000184c0


	//----- nvinfo : EIATTR_COOP_GROUP_MASK_REGIDS
	.align		4
.L_1619:
        /*0558*/ 	.byte	0x04, 0x29
        /*055a*/ 	.short	(.L_1621 - .L_1620)


	//   ....[0]....
.L_1620:
        /*055c*/ 	.word	0xffffffff


	//   ....[1]....
        /*0560*/ 	.word	0xffffffff


	//   ....[2]....
        /*0564*/ 	.word	0xffffffff


	//   ....[3]....
        /*0568*/ 	.word	0xffffffff


	//   ....[4]....
        /*056c*/ 	.word	0xffffffff


	//   ....[5]....
        /*0570*/ 	.word	0xffffffff


	//   ....[6]....
        /*0574*/ 	.word	0xffffffff


	//   ....[7]....
        /*0578*/ 	.word	0xffffffff


	//   ....[8]....
        /*057c*/ 	.word	0xffffffff


	//   ....[9]....
        /*0580*/ 	.word	0xffffffff


	//   ....[10]....
        /*0584*/ 	.word	0xffffffff


	//   ....[11]....
        /*0588*/ 	.word	0xffffffff


	//   ....[12]....
        /*058c*/ 	.word	0xffffffff


	//   ....[13]....
        /*0590*/ 	.word	0xffffffff


	//   ....[14]....
        /*0594*/ 	.word	0xffffffff


	//   ....[15]....
        /*0598*/ 	.word	0xffffffff


	//   ....[16]....
        /*059c*/ 	.word	0xffffffff


	//   ....[17]....
        /*05a0*/ 	.word	0xffffffff


	//   ....[18]....
        /*05a4*/ 	.word	0xffffffff


	//   ....[19]....
        /*05a8*/ 	.word	0xffffffff


	//   ....[20]....
        /*05ac*/ 	.word	0xffffffff


	//   ....[21]....
        /*05b0*/ 	.word	0xffffffff


	//   ....[22]....
        /*05b4*/ 	.word	0xffffffff


	//   ....[23]....
        /*05b8*/ 	.word	0xffffffff


	//   ....[24]....
        /*05bc*/ 	.word	0xffffffff


	//   ....[25]....
        /*05c0*/ 	.word	0xffffffff


	//   ....[26]....
        /*05c4*/ 	.word	0xffffffff


	//   ....[27]....
        /*05c8*/ 	.word	0xffffffff


	//   ....[28]....
        /*05cc*/ 	.word	0xffffffff


	//   ....[29]....
        /*05d0*/ 	.word	0xffffffff


	//   ....[30]....
        /*05d4*/ 	.word	0xffffffff


	//   ....[31]....
        /*05d8*/ 	.word	0xffffffff


	//   ....[32]....
        /*05dc*/ 	.word	0xffffffff


	//   ....[33]....
        /*05e0*/ 	.word	0xffffffff


	//   ....[34]....
        /*05e4*/ 	.word	0xffffffff


	//   ....[35]....
        /*05e8*/ 	.word	0xffffffff


	//   ....[36]....
        /*05ec*/ 	.word	0xffffffff


	//   ....[37]....
        /*05f0*/ 	.word	0xffffffff


	//   ....[38]....
        /*05f4*/ 	.word	0xffffffff


	//   ....[39]....
        /*05f8*/ 	.word	0xffffffff


	//   ....[40]....
        /*05fc*/ 	.word	0xffffffff


	//   ....[41]....
        /*0600*/ 	.word	0xffffffff


	//   ....[42]....
        /*0604*/ 	.word	0xffffffff


	//   ....[43]....
        /*0608*/ 	.word	0xffffffff


	//   ....[44]....
        /*060c*/ 	.word	0xffffffff


	//   ....[45]....
        /*0610*/ 	.word	0xffffffff


	//   ....[46]....
        /*0614*/ 	.word	0xffffffff


	//   ....[47]....
        /*0618*/ 	.word	0xffffffff


	//   ....[48]....
        /*061c*/ 	.word	0xffffffff


	//   ....[49]....
        /*0620*/ 	.word	0xffffffff


	//   ....[50]....
        /*0624*/ 	.word	0xffffffff


	//   ....[51]....
        /*0628*/ 	.word	0xffffffff


	//   ....[52]....
        /*062c*/ 	.word	0xffffffff


	//   ....[53]....
        /*0630*/ 	.word	0xffffffff


	//   ....[54]....
        /*0634*/ 	.word	0xffffffff


	//   ....[55]....
        /*0638*/ 	.word	0xffffffff


	//   ....[56]....
        /*063c*/ 	.word	0xffffffff


	//   ....[57]....
        /*0640*/ 	.word	0xffffffff


	//   ....[58]....
        /*0644*/ 	.word	0xffffffff


	//   ....[59]....
        /*0648*/ 	.word	0xffffffff


	//   ....[60]....
        /*064c*/ 	.word	0xffffffff


	//   ....[61]....
        /*0650*/ 	.word	0xffffffff


	//   ....[62]....
        /*0654*/ 	.word	0xffffffff


	//   ....[63]....
        /*0658*/ 	.word	0xffffffff


	//   ....[64]....
        /*065c*/ 	.word	0xffffffff


	//   ....[65]....
        /*0660*/ 	.word	0xffffffff


	//   ....[66]....
        /*0664*/ 	.word	0xffffffff


	//   ....[67]....
        /*0668*/ 	.word	0xffffffff


	//   ....[68]....
        /*066c*/ 	.word	0xffffffff


	//   ....[69]....
        /*0670*/ 	.word	0xffffffff


	//   ....[70]....
        /*0674*/ 	.word	0xffffffff


	//   ....[71]....
        /*0678*/ 	.word	0xffffffff


	//   ....[72]....
        /*067c*/ 	.word	0xffffffff


	//   ....[73]....
        /*0680*/ 	.word	0xffffffff


	//   ....[74]....
        /*0684*/ 	.word	0xffffffff


	//   ....[75]....
        /*0688*/ 	.word	0xffffffff


	//   ....[76]....
        /*068c*/ 	.word	0xffffffff


	//   ....[77]....
        /*0690*/ 	.word	0xffffffff


	//   ....[78]....
        /*0694*/ 	.word	0xffffffff


	//   ....[79]....
        /*0698*/ 	.word	0xffffffff


	//   ....[80]....
        /*069c*/ 	.word	0xffffffff


	//   ....[81]....
        /*06a0*/ 	.word	0xffffffff


	//   ....[82]....
        /*06a4*/ 	.word	0xffffffff


	//   ....[83]....
        /*06a8*/ 	.word	0xffffffff


	//   ....[84]....
        /*06ac*/ 	.word	0xffffffff


	//   ....[85]....
        /*06b0*/ 	.word	0xffffffff


	//   ....[86]....
        /*06b4*/ 	.word	0xffffffff


	//   ....[87]....
        /*06b8*/ 	.word	0xffffffff


	//   ....[88]....
        /*06bc*/ 	.word	0xffffffff


	//   ....[89]....
        /*06c0*/ 	.word	0xffffffff


	//   ....[90]....
        /*06c4*/ 	.word	0xffffffff


	//   ....[91]....
        /*06c8*/ 	.word	0xffffffff


	//   ....[92]....
        /*06cc*/ 	.word	0xffffffff


	//   ....[93]....
        /*06d0*/ 	.word	0xffffffff


	//   ....[94]....
        /*06d4*/ 	.word	0xffffffff


	//   ....[95]....
        /*06d8*/ 	.word	0xffffffff


	//   ....[96]....
        /*06dc*/ 	.word	0xffffffff


	//   ....[97]....
        /*06e0*/ 	.word	0xffffffff


	//   ....[98]....
        /*06e4*/ 	.word	0xffffffff


	//   ....[99]....
        /*06e8*/ 	.word	0xffffffff


	//   ....[100]....
        /*06ec*/ 	.word	0xffffffff


	//   ....[101]....
        /*06f0*/ 	.word	0xffffffff


	//   ....[102]....
        /*06f4*/ 	.word	0xffffffff


	//   ....[103]....
        /*06f8*/ 	.word	0xffffffff


	//   ....[104]....
        /*06fc*/ 	.word	0xffffffff


	//   ....[105]....
        /*0700*/ 	.word	0xffffffff


	//   ....[106]....
        /*0704*/ 	.word	0xffffffff


	//   ....[107]....
        /*0708*/ 	.word	0xffffffff


	//   ....[108]....
        /*070c*/ 	.word	0xffffffff


	//   ....[109]....
        /*0710*/ 	.word	0xffffffff


	//   ....[110]....
        /*0714*/ 	.word	0xffffffff


	//   ....[111]....
        /*0718*/ 	.word	0xffffffff


	//   ....[112]....
        /*071c*/ 	.word	0xffffffff


	//   ....[113]....
        /*0720*/ 	.word	0xffffffff


	//   ....[114]....
        /*0724*/ 	.word	0xffffffff


	//   ....[115]....
        /*0728*/ 	.word	0xffffffff


	//   ....[116]....
        /*072c*/ 	.word	0xffffffff


	//   ....[117]....
        /*0730*/ 	.word	0xffffffff


	//   ....[118]....
        /*0734*/ 	.word	0xffffffff


	//   ....[119]....
        /*0738*/ 	.word	0xffffffff


	//   ....[120]....
        /*073c*/ 	.word	0xffffffff


	//   ....[121]....
        /*0740*/ 	.word	0xffffffff


	//   ....[122]....
        /*0744*/ 	.word	0xffffffff


	//   ....[123]....
        /*0748*/ 	.word	0xffffffff


	//   ....[124]....
        /*074c*/ 	.word	0xffffffff


	//   ....[125]....
        /*0750*/ 	.word	0xffffffff


	//   ....[126]....
        /*0754*/ 	.word	0xffffffff


	//   ....[127]....
        /*0758*/ 	.word	0xffffffff


	//   ....[128]....
        /*075c*/ 	.word	0xffffffff


	//   ....[129]....
        /*0760*/ 	.word	0xffffffff


	//   ....[130]....
        /*0764*/ 	.word	0x0500000f


	//   ....[131]....
        /*0768*/ 	.word	0x0500000f


	//   ....[132]....
        /*076c*/ 	.word	0x0500000f


	//   ....[133]....
        /*0770*/ 	.word	0x0500000f


	//   ....[134]....
        /*0774*/ 	.word	0x0500000f


	//   ....[135]....
        /*0778*/ 	.word	0x0500000f


	//   ....[136]....
        /*077c*/ 	.word	0x0500000f


	//   ....[137]....
        /*0780*/ 	.word	0x0500000f


	//   ....[138]....
        /*0784*/ 	.word	0x0500000f


	//   ....[139]....
        /*0788*/ 	.word	0x0500000f


	//   ....[140]....
        /*078c*/ 	.word	0x0500000f


	//   ....[141]....
        /*0790*/ 	.word	0x0500000f


	//   ....[142]....
        /*0794*/ 	.word	0x0500000f


	//   ....[143]....
        /*0798*/ 	.word	0x0500000f


	//   ....[144]....
        /*079c*/ 	.word	0x0500000f


	//   ....[145]....
        /*07a0*/ 	.word	0x0500000f


	//   ....[146]....
        /*07a4*/ 	.word	0x0500000f


	//   ....[147]....
        /*07a8*/ 	.word	0x0500000f


	//   ....[148]....
        /*07ac*/ 	.word	0x0500000f


	//   ....[149]....
        /*07b0*/ 	.word	0x0500000f


	//   ....[150]....
        /*07b4*/ 	.word	0x0500000f


	//   ....[151]....
        /*07b8*/ 	.word	0x0500000f


	//   ....[152]....
        /*07bc*/ 	.word	0x0500000f


	//   ....[153]....
        /*07c0*/ 	.word	0x0500000f


	//   ....[154]....
        /*07c4*/ 	.word	0x0500000f


	//   ....[155]....
        /*07c8*/ 	.word	0x0500000f


	//   ....[156]....
        /*07cc*/ 	.word	0x0500000f


	//   ....[157]....
        /*07d0*/ 	.word	0x0500000f


	//   ....[158]....
        /*07d4*/ 	.word	0x0500000f


	//   ....[159]....
        /*07d8*/ 	.word	0x0500000f


	//   ....[160]....
        /*07dc*/ 	.word	0x0500000f


	//   ....[161]....
        /*07e0*/ 	.word	0x0500000f


	//   ....[162]....
        /*07e4*/ 	.word	0x0500000f


	//   ....[163]....
        /*07e8*/ 	.word	0x0500000f


	//   ....[164]....
        /*07ec*/ 	.word	0x0500000f


	//   ....[165]....
        /*07f0*/ 	.word	0x0500000f


	//   ....[166]....
        /*07f4*/ 	.word	0x0500000f


	//   ....[167]....
        /*07f8*/ 	.word	0x0500000f


	//   ....[168]....
        /*07fc*/ 	.word	0x0500000f


	//   ....[169]....
        /*0800*/ 	.word	0x0500000f


	//   ....[170]....
        /*0804*/ 	.word	0x0500000f


	//   ....[171]....
        /*0808*/ 	.word	0x0500000f


	//   ....[172]....
        /*080c*/ 	.word	0x0500000f


	//   ....[173]....
        /*0810*/ 	.word	0x0500000f


	//   ....[174]....
        /*0814*/ 	.word	0x0500000f


	//   ....[175]....
        /*0818*/ 	.word	0x0500000f


	//   ....[176]....
        /*081c*/ 	.word	0x0500000f


	//   ....[177]....
        /*0820*/ 	.word	0x0500000f


	//   ....[178]....
        /*0824*/ 	.word	0x0500000f


	//   ....[179]....
        /*0828*/ 	.word	0x0500000f


	//   ....[180]....
        /*082c*/ 	.word	0x0500000f


	//   ....[181]....
        /*0830*/ 	.word	0x0500000f


	//   ....[182]....
        /*0834*/ 	.word	0x0500000f


	//   ....[183]....
        /*0838*/ 	.word	0x0500000f


	//   ....[184]....
        /*083c*/ 	.word	0x0500000f


	//   ....[185]....
        /*0840*/ 	.word	0x0500000f


	//   ....[186]....
        /*0844*/ 	.word	0x0500000f


	//   ....[187]....
        /*0848*/ 	.word	0x0500000f


	//   ....[188]....
        /*084c*/ 	.word	0x0500000f


	//   ....[189]....
        /*0850*/ 	.word	0x0500000f


	//   ....[190]....
        /*0854*/ 	.word	0x0500000f


	//   ....[191]....
        /*0858*/ 	.word	0x0500000f


	//   ....[192]....
        /*085c*/ 	.word	0x0500000f


	//   ....[193]....
        /*0860*/ 	.word	0x0500000f


	//   ....[194]....
        /*0864*/ 	.word	0x0500000f


	//   ....[195]....
        /*0868*/ 	.word	0x0500000f


	//   ....[196]....
        /*086c*/ 	.word	0x0500000f


	//   ....[197]....
        /*0870*/ 	.word	0x0500000f


	//   ....[198]....
        /*0874*/ 	.word	0x0500000f


	//   ....[199]....
        /*0878*/ 	.word	0x0500000f


	//   ....[200]....
        /*087c*/ 	.word	0x0500000f


	//   ....[201]....
        /*0880*/ 	.word	0x0500000f


	//   ....[202]....
        /*0884*/ 	.word	0x0500000f


	//   ....[203]....
        /*0888*/ 	.word	0x0500000f


	//   ....[204]....
        /*088c*/ 	.word	0x0500000f


	//   ....[205]....
        /*0890*/ 	.word	0x0500000f


	//   ....[206]....
        /*0894*/ 	.word	0x0500000f


	//   ....[207]....
        /*0898*/ 	.word	0x0500000f


	//   ....[208]....
        /*089c*/ 	.word	0x0500000f


	//   ....[209]....
        /*08a0*/ 	.word	0x0500000f


	//   ....[210]....
        /*08a4*/ 	.word	0x0500000f


	//   ....[211]....
        /*08a8*/ 	.word	0x0500000f


	//----- nvinfo : EIATTR_COOP_GROUP_INSTR_OFFSETS
	.align		4
.L_1621:
        /*08ac*/ 	.byte	0x04, 0x28
        /*08ae*/ 	.short	(.L_1623 - .L_1622)


	//   ....[0]....
.L_1622:
        /*08b0*/ 	.word	0x00000060


	//   ....[1]....
        /*08b4*/ 	.word	0x00000190


	//   ....[2]....
        /*08b8*/ 	.word	0x00000240


	//   ....[3]....
        /*08bc*/ 	.word	0x00000400


	//   ....[4]....
        /*08c0*/ 	.word	0x00000560


	//   ....[5]....
        /*08c4*/ 	.word	0x00000680


	//   ....[6]....
        /*08c8*/ 	.word	0x000007e0


	//   ....[7]....
        /*08cc*/ 	.word	0x00005d30


	//   ....[8]....
        /*08d0*/ 	.word	0x000064d0


	//   ....[9]....
        /*08d4*/ 	.word	0x000064e0


	//   ....[10]....
        /*08d8*/ 	.word	0x000064f0


	//   ....[11]....
        /*08dc*/ 	.word	0x00006500


	//   ....[12]....
        /*08e0*/ 	.word	0x00006840


	//   ....[13]....
        /*08e4*/ 	.word	0x00006850


	//   ....[14]....
        /*08e8*/ 	.word	0x00006860


	//   ....[15]....
        /*08ec*/ 	.word	0x00006870


	//   ....[16]....
        /*08f0*/ 	.word	0x00007b50


	//   ....[17]....
        /*08f4*/ 	.word	0x00007b60


	//   ....[18]....
        /*08f8*/ 	.word	0x00007b70


	//   ....[19]....
        /*08fc*/ 	.word	0x00007b80


	//   ....[20]....
        /*0900*/ 	.word	0x00007c80


	//   ....[21]....
        /*0904*/ 	.word	0x00007ca0


	//   ....[22]....
        /*0908*/ 	.word	0x00007d40


	//   ....[23]....
        /*090c*/ 	.word	0x00007d70


	//   ....[24]....
        /*0910*/ 	.word	0x00009350


	//   ....[25]....
        /*0914*/ 	.word	0x000099f0


	//   ....[26]....
        /*0918*/ 	.word	0x00009a00


	//   ....[27]....
        /*091c*/ 	.word	0x00009a20


	//   ....[28]....
        /*0920*/ 	.word	0x0000a2d0


	//   ....[29]....
        /*0924*/ 	.word	0x0000a2f0


	//   ....[30]....
        /*0928*/ 	.word	0x0000b8b0


	//   ....[31]....
        /*092c*/ 	.word	0x0000bf50


	//   ....[32]....
        /*0930*/ 	.word	0x0000bf80


	//   ....[33]....
        /*0934*/ 	.word	0x0000bfa0


	//   ....[34]....
        /*0938*/ 	.word	0x0000c9c0


	//   ....[35]....
        /*093c*/ 	.word	0x0000ca40


	//   ....[36]....
        /*0940*/ 	.word	0x0000e2a0


	//   ....[37]....
        /*0944*/ 	.word	0x0000e2c0


	//   ....[38]....
        /*0948*/ 	.word	0x0000ea10


	//   ....[39]....
        /*094c*/ 	.word	0x0000eaa0


	//   ....[40]....
        /*0950*/ 	.word	0x0000fad0


	//   ....[41]....
        /*0954*/ 	.word	0x0000fdf0


	//   ....[42]....
        /*0958*/ 	.word	0x0000fe80


	//   ....[43]....
        /*095c*/ 	.word	0x0000fe90


	//   ....[44]....
        /*0960*/ 	.word	0x00010bf0


	//   ....[45]....
        /*0964*/ 	.word	0x00010c10


	//   ....[46]....
        /*0968*/ 	.word	0x00010c20


	//   ....[47]....
        /*096c*/ 	.word	0x00010c30


	//   ....[48]....
        /*0970*/ 	.word	0x00011150


	//   ....[49]....
        /*0974*/ 	.word	0x00011190


	//   ....[50]....
        /*0978*/ 	.word	0x000111c0


	//   ....[51]....
        /*097c*/ 	.word	0x000111f0


	//   ....[52]....
        /*0980*/ 	.word	0x00011210


	//   ....[53]....
        /*0984*/ 	.word	0x00011220


	//   ....[54]....
        /*0988*/ 	.word	0x00011260


	//   ....[55]....
        /*098c*/ 	.word	0x00011290


	//   ....[56]....
        /*0990*/ 	.word	0x00011740


	//   ....[57]....
        /*0994*/ 	.word	0x00011750


	//   ....[58]....
        /*0998*/ 	.word	0x000119d0


	//   ....[59]....
        /*099c*/ 	.word	0x000119e0


	//   ....[60]....
        /*09a0*/ 	.word	0x00012470


	//   ....[61]....
        /*09a4*/ 	.word	0x000124a0


	//   ....[62]....
        /*09a8*/ 	.word	0x000124c0


	//   ....[63]....
        /*09ac*/ 	.word	0x000124f0


	//   ....[64]....
        /*09b0*/ 	.word	0x00012520


	//   ....[65]....
        /*09b4*/ 	.word	0x00012530


	//   ....[66]....
        /*09b8*/ 	.word	0x00012560


	//   ....[67]....
        /*09bc*/ 	.word	0x000125a0


	//   ....[68]....
        /*09c0*/ 	.word	0x00012700


	//   ....[69]....
        /*09c4*/ 	.word	0x00012920


	//   ....[70]....
        /*09c8*/ 	.word	0x00012950


	//   ....[71]....
        /*09cc*/ 	.word	0x00012980


	//   ....[72]....
        /*09d0*/ 	.word	0x000129b0


	//   ....[73]....
        /*09d4*/ 	.word	0x000129e0


	//   ....[74]....
        /*09d8*/ 	.word	0x00012a10


	//   ....[75]....
        /*09dc*/ 	.word	0x00012ba0


	//   ....[76]....
        /*09e0*/ 	.word	0x00012bd0


	//   ....[77]....
        /*09e4*/ 	.word	0x00012c00


	//   ....[78]....
        /*09e8*/ 	.word	0x00012c30


	//   ....[79]....
        /*09ec*/ 	.word	0x00012c60


	//   ....[80]....
        /*09f0*/ 	.word	0x00012c90


	//   ....[81]....
        /*09f4*/ 	.word	0x00012d20


	//   ....[82]....
        /*09f8*/ 	.word	0x00012d50


	//   ....[83]....
        /*09fc*/ 	.word	0x00012d60


	//   ....[84]....
        /*0a00*/ 	.word	0x00012da0


	//   ....[85]....
        /*0a04*/ 	.word	0x00014240


	//   ....[86]....
        /*0a08*/ 	.word	0x00015840


	//   ....[87]....
        /*0a0c*/ 	.word	0x000163e0


	//   ....[88]....
        /*0a10*/ 	.word	0x000163f0


	//   ....[89]....
        /*0a14*/ 	.word	0x00016410


	//   ....[90]....
        /*0a18*/ 	.word	0x00016470


	//   ....[91]....
        /*0a1c*/ 	.word	0x00016490


	//   ....[92]....
        /*0a20*/ 	.word	0x00016510


	//   ....[93]....
        /*0a24*/ 	.word	0x00016530


	//   ....[94]....
        /*0a28*/ 	.word	0x000165b0


	//   ....[95]....
        /*0a2c*/ 	.word	0x000165d0


	//   ....[96]....
        /*0a30*/ 	.word	0x00016650


	//   ....[97]....
        /*0a34*/ 	.word	0x00016670


	//   ....[98]....
        /*0a38*/ 	.word	0x000166f0


	//   ....[99]....
        /*0a3c*/ 	.word	0x00016710


	//   ....[100]....
        /*0a40*/ 	.word	0x00016790


	//   ....[101]....
        /*0a44*/ 	.word	0x000167b0


	//   ....[102]....
        /*0a48*/ 	.word	0x000167c0


	//   ....[103]....
        /*0a4c*/ 	.word	0x00016830


	//   ....[104]....
        /*0a50*/ 	.word	0x00016880


	//   ....[105]....
        /*0a54*/ 	.word	0x00016940


	//   ....[106]....
        /*0a58*/ 	.word	0x00016950


	//   ....[107]....
        /*0a5c*/ 	.word	0x000169c0


	//   ....[108]....
        /*0a60*/ 	.word	0x000169d0


	//   ....[109]....
        /*0a64*/ 	.word	0x00016a10


	//   ....[110]....
        /*0a68*/ 	.word	0x00016a30


	//   ....[111]....
        /*0a6c*/ 	.word	0x000189d0


	//   ....[112]....
        /*0a70*/ 	.word	0x00018a00


	//   ....[113]....
        /*0a74*/ 	.word	0x00018a60


	//   ....[114]....
        /*0a78*/ 	.word	0x00018a90


	//   ....[115]....
        /*0a7c*/ 	.word	0x00018ac0


	//   ....[116]....
        /*0a80*/ 	.word	0x00018af0


	//   ....[117]....
        /*0a84*/ 	.word	0x00018b20


	//   ....[118]....
        /*0a88*/ 	.word	0x00018b50


	//   ....[119]....
        /*0a8c*/ 	.word	0x00018cf0


	//   ....[120]....
        /*0a90*/ 	.word	0x00018d20


	//   ....[121]....
        /*0a94*/ 	.word	0x00018d50


	//   ....[122]....
        /*0a98*/ 	.word	0x00018d80


	//   ....[123]....
        /*0a9c*/ 	.word	0x00018db0


	//   ....[124]....
        /*0aa0*/ 	.word	0x00018de0


	//   ....[125]....
        /*0aa4*/ 	.word	0x00018ea0


	//   ....[126]....
        /*0aa8*/ 	.word	0x00018ec0


	//   ....[127]....
        /*0aac*/ 	.word	0x00018ee0


	//   ....[128]....
        /*0ab0*/ 	.word	0x00018f40


	//   ....[129]....
        /*0ab4*/ 	.word	0x00019960


	//   ....[130]....
        /*0ab8*/ 	.word	0x00019dc0


	//   ....[131]....
        /*0abc*/ 	.word	0x00019e70


	//   ....[132]....
        /*0ac0*/ 	.word	0x00019f00


	//   ....[133]....
        /*0ac4*/ 	.word	0x00019f50


	//   ....[134]....
        /*0ac8*/ 	.word	0x00019fa0


	//   ....[135]....
        /*0acc*/ 	.word	0x0001a030


	//   ....[136]....
        /*0ad0*/ 	.word	0x0001a0c0


	//   ....[137]....
        /*0ad4*/ 	.word	0x0001a110


	//   ....[138]....
        /*0ad8*/ 	.word	0x0001a160


	//   ....[139]....
        /*0adc*/ 	.word	0x0001a250


	//   ....[140]....
        /*0ae0*/ 	.word	0x0001a300


	//   ....[141]....
        /*0ae4*/ 	.word	0x0001a350


	//   ....[142]....
        /*0ae8*/ 	.word	0x0001a3a0


	//   ....[143]....
        /*0aec*/ 	.word	0x0001a530


	//   ....[144]....
        /*0af0*/ 	.word	0x0001a6a0


	//   ....[145]....
        /*0af4*/ 	.word	0x0001a710


	//   ....[146]....
        /*0af8*/ 	.word	0x0001a760


	//   ....[147]....
        /*0afc*/ 	.word	0x0001aa30


	//   ....[148]....
        /*0b00*/ 	.word	0x0001aa80


	//   ....[149]....
        /*0b04*/ 	.word	0x0001ab40


	//   ....[150]....
        /*0b08*/ 	.word	0x0001abb0


	//   ....[151]....
        /*0b0c*/ 	.word	0x0001ac10


	//   ....[152]....
        /*0b10*/ 	.word	0x0001acc0


	//   ....[153]....
        /*0b14*/ 	.word	0x0001ad20


	//   ....[154]....
        /*0b18*/ 	.word	0x0001adb0


	//   ....[155]....
        /*0b1c*/ 	.word	0x0001ae30


	//   ....[156]....
        /*0b20*/ 	.word	0x0001ae80


	//   ....[157]....
        /*0b24*/ 	.word	0x0001af10


	//   ....[158]....
        /*0b28*/ 	.word	0x0001afa0


	//   ....[159]....
        /*0b2c*/ 	.word	0x0001b040


	//   ....[160]....
        /*0b30*/ 	.word	0x0001b0e0


	//   ....[161]....
        /*0b34*/ 	.word	0x0001b140


	//   ....[162]....
        /*0b38*/ 	.word	0x0001b1b0


	//   ....[163]....
        /*0b3c*/ 	.word	0x0001b210


	//   ....[164]....
        /*0b40*/ 	.word	0x0001b280


	//   ....[165]....
        /*0b44*/ 	.word	0x0001b340


	//   ....[166]....
        /*0b48*/ 	.word	0x0001b3a0


	//   ....[167]....
        /*0b4c*/ 	.word	0x0001b460


	//   ....[168]....
        /*0b50*/ 	.word	0x0001b740


	//   ....[169]....
        /*0b54*/ 	.word	0x0001b8f0


	//   ....[170]....
        /*0b58*/ 	.word	0x0001b940


	//   ....[171]....
        /*0b5c*/ 	.word	0x0001b9a0


	//   ....[172]....
        /*0b60*/ 	.word	0x0001ba60


	//   ....[173]....
        /*0b64*/ 	.word	0x0001bac0


	//   ....[174]....
        /*0b68*/ 	.word	0x0001bbc0


	//   ....[175]....
        /*0b6c*/ 	.word	0x0001bc20


	//   ....[176]....
        /*0b70*/ 	.word	0x0001bd20


	//   ....[177]....
        /*0b74*/ 	.word	0x0001bd80


	//   ....[178]....
        /*0b78*/ 	.word	0x0001be80


	//   ....[179]....
        /*0b7c*/ 	.word	0x0001bee0


	//   ....[180]....
        /*0b80*/ 	.word	0x0001bfe0


	//   ....[181]....
        /*0b84*/ 	.word	0x0001c040


	//   ....[182]....
        /*0b88*/ 	.word	0x0001c140


	//   ....[183]....
        /*0b8c*/ 	.word	0x0001c1a0


	//   ....[184]....
        /*0b90*/ 	.word	0x0001c250


	//   ....[185]....
        /*0b94*/ 	.word	0x0001c320


	//   ....[186]....
        /*0b98*/ 	.word	0x0001c3f0


	//   ....[187]....
        /*0b9c*/ 	.word	0x0001c450


	//   ....[188]....
        /*0ba0*/ 	.word	0x0001c540


	//   ....[189]....
        /*0ba4*/ 	.word	0x0001c5a0


	//   ....[190]....
        /*0ba8*/ 	.word	0x0001c670


	//   ....[191]....
        /*0bac*/ 	.word	0x0001c6d0


	//   ....[192]....
        /*0bb0*/ 	.word	0x0001c790


	//   ....[193]....
        /*0bb4*/ 	.word	0x0001cab0


	//   ....[194]....
        /*0bb8*/ 	.word	0x0001cb50


	//   ....[195]....
        /*0bbc*/ 	.word	0x0001ccc0


	//   ....[196]....
        /*0bc0*/ 	.word	0x0001cd30


	//   ....[197]....
        /*0bc4*/ 	.word	0x0001cda0


	//   ....[198]....
        /*0bc8*/ 	.word	0x0001ce10


	//   ....[199]....
        /*0bcc*/ 	.word	0x0001ce80


	//   ....[200]....
        /*0bd0*/ 	.word	0x0001cf00


	//   ....[201]....
        /*0bd4*/ 	.word	0x0001cf80


	//   ....[202]....
        /*0bd8*/ 	.word	0x0001d010


	//   ....[203]....
        /*0bdc*/ 	.word	0x0001d080


	//   ....[204]....
        /*0be0*/ 	.word	0x0001d0f0


	//   ....[205]....
        /*0be4*/ 	.word	0x0001d160


	//   ....[206]....
        /*0be8*/ 	.word	0x0001d1e0


	//   ....[207]....
        /*0bec*/ 	.word	0x0001d250


	//   ....[208]....
        /*0bf0*/ 	.word	0x0001d300


	//   ....[209]....
        /*0bf4*/ 	.word	0x0001d350


	//   ....[210]....
        /*0bf8*/ 	.word	0x0001d3e0


	//   ....[211]....
        /*0bfc*/ 	.word	0x0001d510


	//----- nvinfo : EIATTR_REG_RECONFIG
	.align		4
.L_1623:
        /*0c00*/ 	.byte	0x01, 0x54
	.zero		2


	//----- nvinfo : EIATTR_SYSCALL_OFFSETS
	.align		4
        /*0c04*/ 	.byte	0x04, 0x46
        /*0c06*/ 	.short	(.L_1625 - .L_1624)


	//   ....[0]....
.L_1624:
        /*0c08*/ 	.word	0x00001b80


	//   ....[1]....
        /*0c0c*/ 	.word	0x00001cd0


	//   ....[2]....
        /*0c10*/ 	.word	0x00005ee0


	//   ....[3]....
        /*0c14*/ 	.word	0x00006200


	//   ....[4]....
        /*0c18*/ 	.word	0x00015490


	//   ....[5]....
        /*0c1c*/ 	.word	0x000155e0


	//   ....[6]....
        /*0c20*/ 	.word	0x000156e0


	//   ....[7]....
        /*0c24*/ 	.word	0x00015f10


	//----- nvinfo : EIATTR_MBARRIER_INSTR_OFFSETS
	.align		4
.L_1625:
        /*0c28*/ 	.byte	0x04, 0x39
        /*0c2a*/ 	.short	(.L_1627 - .L_1626)


	//   ....[0]....
.L_1626:
        /*0c2c*/ 	.word	0x000002b0
        /*0c30*/ 	.word	0x000000ff
        /*0c34*/ 	.word	0x00016800
        /*0c38*/ 	.short	0x0100
        /*0c3a*/ 	.byte	0x08
	.zero		1


	//   ....[1]....
        /*0c3c*/ 	.word	0x000002c0
        /*0c40*/ 	.word	0x000000ff
        /*0c44*/ 	.word	0x00016820
        /*0c48*/ 	.short	0x0100
        /*0c4a*/ 	.byte	0x08
	.zero		1


	//   ....[2]....
        /*0c4c*/ 	.word	0x000003b0
        /*0c50*/ 	.word	0x000000ff
        /*0c54*/ 	.word	0x00016830
        /*0c58*/ 	.short	0x0100
        /*0c5a*/ 	.byte	0x08
	.zero		1


	//   ....[3]....
        /*0c5c*/ 	.word	0x000003c0
        /*0c60*/ 	.word	0x000000ff
        /*0c64*/ 	.word	0x00016840
        /*0c68*/ 	.short	0x0100
        /*0c6a*/ 	.byte	0x08
	.zero		1


	//   ....[4]....
        /*0c6c*/ 	.word	0x000003d0
        /*0c70*/ 	.word	0x000000ff
        /*0c74*/ 	.word	0x00016838
        /*0c78*/ 	.short	0x0100
        /*0c7a*/ 	.byte	0x08
	.zero		1


	//   ....[5]....
        /*0c7c*/ 	.word	0x000003e0
        /*0c80*/ 	.word	0x000000ff
        /*0c84*/ 	.word	0x00016848
        /*0c88*/ 	.short	0x0100
        /*0c8a*/ 	.byte	0x08
	.zero		1


	//   ....[6]....
        /*0c8c*/ 	.word	0x00000510
        /*0c90*/ 	.word	0x000000ff
        /*0c94*/ 	.word	0x00016850
        /*0c98*/ 	.short	0x0100
        /*0c9a*/ 	.byte	0x08
	.zero		1


	//   ....[7]....
        /*0c9c*/ 	.word	0x00000520
        /*0ca0*/ 	.word	0x000000ff
        /*0ca4*/ 	.word	0x00016860
        /*0ca8*/ 	.short	0x0100
        /*0caa*/ 	.byte	0x08
	.zero		1


	//   ....[8]....
        /*0cac*/ 	.word	0x00000530
        /*0cb0*/ 	.word	0x000000ff
        /*0cb4*/ 	.word	0x00016858
        /*0cb8*/ 	.short	0x0100
        /*0cba*/ 	.byte	0x08
	.zero		1


	//   ....[9]....
        /*0cbc*/ 	.word	0x00000540
        /*0cc0*/ 	.word	0x000000ff
        /*0cc4*/ 	.word	0x00016868
        /*0cc8*/ 	.short	0x0100
        /*0cca*/ 	.byte	0x08
	.zero		1


	//   ....[10]....
        /*0ccc*/ 	.word	0x00000630
        /*0cd0*/ 	.word	0x000000ff
        /*0cd4*/ 	.word	0x00016870
        /*0cd8*/ 	.short	0x0100
        /*0cda*/ 	.byte	0x06
	.zero		1


	//   ....[11]....
        /*0cdc*/ 	.word	0x00000640
        /*0ce0*/ 	.word	0x000000ff
        /*0ce4*/ 	.word	0x00016880
        /*0ce8*/ 	.short	0x0100
        /*0cea*/ 	.byte	0x06
	.zero		1


	//   ....[12]....
        /*0cec*/ 	.word	0x00000650
        /*0cf0*/ 	.word	0x000000ff
        /*0cf4*/ 	.word	0x00016878
        /*0cf8*/ 	.short	0x0100
        /*0cfa*/ 	.byte	0x06
	.zero		1


	//   ....[13]....
        /*0cfc*/ 	.word	0x00000660
        /*0d00*/ 	.word	0x000000ff
        /*0d04*/ 	.word	0x00016888
        /*0d08*/ 	.short	0x0100
        /*0d0a*/ 	.byte	0x06
	.zero		1


	//   ....[14]....
        /*0d0c*/ 	.word	0x00000790
        /*0d10*/ 	.word	0x000000ff
        /*0d14*/ 	.word	0x00016890
        /*0d18*/ 	.short	0x0100
        /*0d1a*/ 	.byte	0x08
	.zero		1


	//   ....[15]....
        /*0d1c*/ 	.word	0x000007a0
        /*0d20*/ 	.word	0x000000ff
        /*0d24*/ 	.word	0x000168a0
        /*0d28*/ 	.short	0x0100
        /*0d2a*/ 	.byte	0x08
	.zero		1


	//   ....[16]....
        /*0d2c*/ 	.word	0x000007b0
        /*0d30*/ 	.word	0x000000ff
        /*0d34*/ 	.word	0x00016898
        /*0d38*/ 	.short	0x0100
        /*0d3a*/ 	.byte	0x08
	.zero		1


	//   ....[17]....
        /*0d3c*/ 	.word	0x000007c0
        /*0d40*/ 	.word	0x000000ff
        /*0d44*/ 	.word	0x000168a8
        /*0d48*/ 	.short	0x0100
        /*0d4a*/ 	.byte	0x08
	.zero		1


	//   ....[18]....
        /*0d4c*/ 	.word	0x000008f0
        /*0d50*/ 	.word	0x000000ff
        /*0d54*/ 	.word	0x000168b0
        /*0d58*/ 	.short	0x0100
        /*0d5a*/ 	.byte	0x08
	.zero		1


	//   ....[19]....
        /*0d5c*/ 	.word	0x00000900
        /*0d60*/ 	.word	0x000000ff
        /*0d64*/ 	.word	0x000168c0
        /*0d68*/ 	.short	0x0100
        /*0d6a*/ 	.byte	0x08
	.zero		1


	//   ....[20]....
        /*0d6c*/ 	.word	0x00000910
        /*0d70*/ 	.word	0x000000ff
        /*0d74*/ 	.word	0x000168b8
        /*0d78*/ 	.short	0x0100
        /*0d7a*/ 	.byte	0x08
	.zero		1


	//   ....[21]....
        /*0d7c*/ 	.word	0x00000920
        /*0d80*/ 	.word	0x000000ff
        /*0d84*/ 	.word	0x000168c8
        /*0d88*/ 	.short	0x0100
        /*0d8a*/ 	.byte	0x08
	.zero		1


	//   ....[22]....
        /*0d8c*/ 	.word	0x00002e50
        /*0d90*/ 	.word	0x0000004d
        /*0d94*/ 	.word	0x00016890
        /*0d98*/ 	.short	0x010a
        /*0d9a*/ 	.byte	0x3f
	.zero		1


	//   ....[23]....
        /*0d9c*/ 	.word	0x00004050
        /*0da0*/ 	.word	0x0000004d
        /*0da4*/ 	.word	0x00016890
        /*0da8*/ 	.short	0x010a
        /*0daa*/ 	.byte	0x3f
	.zero		1


	//   ....[24]....
        /*0dac*/ 	.word	0x00005140
        /*0db0*/ 	.word	0x0000004d
        /*0db4*/ 	.word	0x00016890
        /*0db8*/ 	.short	0x010a
        /*0dba*/ 	.byte	0x3f
	.zero		1


	//   ....[25]....
        /*0dbc*/ 	.word	0x00005360
        /*0dc0*/ 	.word	0x00000008
        /*0dc4*/ 	.word	0x00000000
        /*0dc8*/ 	.short	0x0101
        /*0dca*/ 	.byte	0x3f
	.zero		1


	//   ....[26]....
        /*0dcc*/ 	.word	0x000053a0
        /*0dd0*/ 	.word	0x0000004d
        /*0dd4*/ 	.word	0x000168b0
        /*0dd8*/ 	.short	0x010a
        /*0dda*/ 	.byte	0x3f
	.zero		1


	//   ....[27]....
        /*0ddc*/ 	.word	0x00005780
        /*0de0*/ 	.word	0x0000004d
        /*0de4*/ 	.word	0x00000000
        /*0de8*/ 	.short	0x0101
        /*0dea*/ 	.byte	0x3f
	.zero		1


	//   ....[28]....
        /*0dec*/ 	.word	0x00005f80
        /*0df0*/ 	.word	0x00000002
        /*0df4*/ 	.word	0x00016800
        /*0df8*/ 	.short	0x010a
        /*0dfa*/ 	.byte	0x3f
	.zero		1


	//   ....[29]....
        /*0dfc*/ 	.word	0x00005fd0
        /*0e00*/ 	.word	0x00000002
        /*0e04*/ 	.word	0x00016800
        /*0e08*/ 	.short	0x010a
        /*0e0a*/ 	.byte	0x3f
	.zero		1


	//   ....[30]....
        /*0e0c*/ 	.word	0x00006ae0
        /*0e10*/ 	.word	0x00000002
        /*0e14*/ 	.word	0x00016800
        /*0e18*/ 	.short	0x010a
        /*0e1a*/ 	.byte	0x3f
	.zero		1


	//   ....[31]....
        /*0e1c*/ 	.word	0x00007fd0
        /*0e20*/ 	.word	0x00000002
        /*0e24*/ 	.word	0x00016800
        /*0e28*/ 	.short	0x010a
        /*0e2a*/ 	.byte	0x3f
	.zero		1


	//   ....[32]....
        /*0e2c*/ 	.word	0x00008ec0
        /*0e30*/ 	.word	0x0000000a
        /*0e34*/ 	.word	0x00016830
        /*0e38*/ 	.short	0x010a
        /*0e3a*/ 	.byte	0x3f
	.zero		1


	//   ....[33]....
        /*0e3c*/ 	.word	0x00008f30
        /*0e40*/ 	.word	0x0000000a
        /*0e44*/ 	.word	0x00016830
        /*0e48*/ 	.short	0x010a
        /*0e4a*/ 	.byte	0x3f
	.zero		1


	//   ....[34]....
        /*0e4c*/ 	.word	0x0000a650
        /*0e50*/ 	.word	0x0000000a
        /*0e54*/ 	.word	0x00000000
        /*0e58*/ 	.short	0x0101
        /*0e5a*/ 	.byte	0x3f
	.zero		1


	//   ....[35]....
        /*0e5c*/ 	.word	0x0000b200
        /*0e60*/ 	.word	0x00000000
        /*0e64*/ 	.word	0x00016830
        /*0e68*/ 	.short	0x010a
        /*0e6a*/ 	.byte	0x3f
	.zero		1


	//   ....[36]....
        /*0e6c*/ 	.word	0x0000b250
        /*0e70*/ 	.word	0x00000000
        /*0e74*/ 	.word	0x00016830
        /*0e78*/ 	.short	0x010a
        /*0e7a*/ 	.byte	0x3f
	.zero		1


	//   ....[37]....
        /*0e7c*/ 	.word	0x0000b5b0
        /*0e80*/ 	.word	0x00000003
        /*0e84*/ 	.word	0x00016850
        /*0e88*/ 	.short	0x010a
        /*0e8a*/ 	.byte	0x3f
	.zero		1


	//   ....[38]....
        /*0e8c*/ 	.word	0x0000b5f0
        /*0e90*/ 	.word	0x00000003
        /*0e94*/ 	.word	0x00016850
        /*0e98*/ 	.short	0x010a
        /*0e9a*/ 	.byte	0x3f
	.zero		1


	//   ....[39]....
        /*0e9c*/ 	.word	0x0000d030
        /*0ea0*/ 	.word	0x0000001a
        /*0ea4*/ 	.word	0x00000000
        /*0ea8*/ 	.short	0x0101
        /*0eaa*/ 	.byte	0x3f
	.zero		1


	//   ....[40]....
        /*0eac*/ 	.word	0x0000d050
        /*0eb0*/ 	.word	0x0000000f
        /*0eb4*/ 	.word	0x00000000
        /*0eb8*/ 	.short	0x0101
        /*0eba*/ 	.byte	0x3f
	.zero		1


	//   ....[41]....
        /*0ebc*/ 	.word	0x0000db00
        /*0ec0*/ 	.word	0x00000000
        /*0ec4*/ 	.word	0x00016830
        /*0ec8*/ 	.short	0x010a
        /*0eca*/ 	.byte	0x3f
	.zero		1


	//   ....[42]....
        /*0ecc*/ 	.word	0x0000db50
        /*0ed0*/ 	.word	0x00000000
        /*0ed4*/ 	.word	0x00016830
        /*0ed8*/ 	.short	0x010a
        /*0eda*/ 	.byte	0x3f
	.zero		1


	//   ....[43]....
        /*0edc*/ 	.word	0x0000deb0
        /*0ee0*/ 	.word	0x00000003
        /*0ee4*/ 	.word	0x00016850
        /*0ee8*/ 	.short	0x010a
        /*0eea*/ 	.byte	0x3f
	.zero		1


	//   ....[44]....
        /*0eec*/ 	.word	0x0000def0
        /*0ef0*/ 	.word	0x00000003
        /*0ef4*/ 	.word	0x00016850
        /*0ef8*/ 	.short	0x010a
        /*0efa*/ 	.byte	0x3f
	.zero		1


	//   ....[45]....
        /*0efc*/ 	.word	0x0000ef10
        /*0f00*/ 	.word	0x0000002e
        /*0f04*/ 	.word	0x00000000
        /*0f08*/ 	.short	0x0101
        /*0f0a*/ 	.byte	0x3f
	.zero		1


	//   ....[46]....
        /*0f0c*/ 	.word	0x0000ef90
        /*0f10*/ 	.word	0x0000002e
        /*0f14*/ 	.word	0x00000000
        /*0f18*/ 	.short	0x0101
        /*0f1a*/ 	.byte	0x3f
	.zero		1


	//   ....[47]....
        /*0f1c*/ 	.word	0x0000f9a0
        /*0f20*/ 	.word	0x0000000d
        /*0f24*/ 	.word	0x00016850
        /*0f28*/ 	.short	0x010a
        /*0f2a*/ 	.byte	0x3f
	.zero		1


	//   ....[48]....
        /*0f2c*/ 	.word	0x0000fa10
        /*0f30*/ 	.word	0x0000000d
        /*0f34*/ 	.word	0x00016850
        /*0f38*/ 	.short	0x010a
        /*0f3a*/ 	.byte	0x3f
	.zero		1


	//   ....[49]....
        /*0f3c*/ 	.word	0x0000fff0
        /*0f40*/ 	.word	0x00000008
        /*0f44*/ 	.word	0x00000000
        /*0f48*/ 	.short	0x0101
        /*0f4a*/ 	.byte	0x3f
	.zero		1


	//   ....[50]....
        /*0f4c*/ 	.word	0x00011120
        /*0f50*/ 	.word	0x00000003
        /*0f54*/ 	.word	0x00000000
        /*0f58*/ 	.short	0x0101
        /*0f5a*/ 	.byte	0x3f
	.zero		1


	//   ....[51]....
        /*0f5c*/ 	.word	0x00011600
        /*0f60*/ 	.word	0x00000008
        /*0f64*/ 	.word	0x00000000
        /*0f68*/ 	.short	0x0101
        /*0f6a*/ 	.byte	0x3f
	.zero		1


	//   ....[52]....
        /*0f6c*/ 	.word	0x00014320
        /*0f70*/ 	.word	0x00000010
        /*0f74*/ 	.word	0x00016820
        /*0f78*/ 	.short	0x010a
        /*0f7a*/ 	.byte	0x3f
	.zero		1


	//   ....[53]....
        /*0f7c*/ 	.word	0x000143e0
        /*0f80*/ 	.word	0x00000006
        /*0f84*/ 	.word	0x000168a0
        /*0f88*/ 	.short	0x010a
        /*0f8a*/ 	.byte	0x3f
	.zero		1


	//   ....[54]....
        /*0f8c*/ 	.word	0x00014620
        /*0f90*/ 	.word	0x00000006
        /*0f94*/ 	.word	0x000168c0
        /*0f98*/ 	.short	0x010a
        /*0f9a*/ 	.byte	0x3f
	.zero		1


	//   ....[55]....
        /*0f9c*/ 	.word	0x000149b0
        /*0fa0*/ 	.word	0x00000006
        /*0fa4*/ 	.word	0x000168a0
        /*0fa8*/ 	.short	0x010a
        /*0faa*/ 	.byte	0x3f
	.zero		1


	//   ....[56]....
        /*0fac*/ 	.word	0x00014bd0
        /*0fb0*/ 	.word	0x00000006
        /*0fb4*/ 	.word	0x000168c0
        /*0fb8*/ 	.short	0x010a
        /*0fba*/ 	.byte	0x3f
	.zero		1


	//   ....[57]....
        /*0fbc*/ 	.word	0x00015a70
        /*0fc0*/ 	.word	0x00000000
        /*0fc4*/ 	.word	0x00016840
        /*0fc8*/ 	.short	0x010a
        /*0fca*/ 	.byte	0x3f
	.zero		1


	//   ....[58]....
        /*0fcc*/ 	.word	0x00016ae0
        /*0fd0*/ 	.word	0x00000010
        /*0fd4*/ 	.word	0x00016800
        /*0fd8*/ 	.short	0x0107
        /*0fda*/ 	.byte	0x3f
	.zero		1


	//   ....[59]....
        /*0fdc*/ 	.word	0x00016bd0
        /*0fe0*/ 	.word	0x00000010
        /*0fe4*/ 	.word	0x00016800
        /*0fe8*/ 	.short	0x0101
        /*0fea*/ 	.byte	0x3f
	.zero		1


	//   ....[60]....
        /*0fec*/ 	.word	0x00016bf0
        /*0ff0*/ 	.word	0x00000010
        /*0ff4*/ 	.word	0x00016820
        /*0ff8*/ 	.short	0x010a
        /*0ffa*/ 	.byte	0x3f
	.zero		1


	//   ....[61]....
        /*0ffc*/ 	.word	0x00016f90
        /*1000*/ 	.word	0x00000002
        /*1004*/ 	.word	0x00016840
        /*1008*/ 	.short	0x010a
        /*100a*/ 	.byte	0x3f
	.zero		1


	//   ....[62]....
        /*100c*/ 	.word	0x00017210
        /*1010*/ 	.word	0x00000003
        /*1014*/ 	.word	0x00000060
        /*1018*/ 	.short	0x010a
        /*101a*/ 	.byte	0x3f
	.zero		1


	//   ....[63]....
        /*101c*/ 	.word	0x00017770
        /*1020*/ 	.word	0x00000002
        /*1024*/ 	.word	0x00016840
        /*1028*/ 	.short	0x010a
        /*102a*/ 	.byte	0x3f
	.zero		1


	//   ....[64]....
        /*102c*/ 	.word	0x000179f0
        /*1030*/ 	.word	0x0000000a
        /*1034*/ 	.word	0x00000060
        /*1038*/ 	.short	0x010a
        /*103a*/ 	.byte	0x3f
	.zero		1


	//   ....[65]....
        /*103c*/ 	.word	0x00017e90
        /*1040*/ 	.word	0x00000002
        /*1044*/ 	.word	0x00016840
        /*1048*/ 	.short	0x010a
        /*104a*/ 	.byte	0x3f
	.zero		1


	//   ....[66]....
        /*104c*/ 	.word	0x00018120
        /*1050*/ 	.word	0x00000003
        /*1054*/ 	.word	0x00000060
        /*1058*/ 	.short	0x010a
        /*105a*/ 	.byte	0x3f
	.zero		1


	//   ....[67]....
        /*105c*/ 	.word	0x00018570
        /*1060*/ 	.word	0x00000003
        /*1064*/ 	.word	0x00016860
        /*1068*/ 	.short	0x010a
        /*106a*/ 	.byte	0x3f
	.zero		1


	//   ....[68]....
        /*106c*/ 	.word	0x000198e0
        /*1070*/ 	.word	0x00000009
        /*1074*/ 	.word	0x00016820
        /*1078*/ 	.short	0x010a
        /*107a*/ 	.byte	0x3f
	.zero		1


	//   ....[69]....
        /*107c*/ 	.word	0x00019a70
        /*1080*/ 	.word	0x00000007
        /*1084*/ 	.word	0x00000000
        /*1088*/ 	.short	0x010a
        /*108a*/ 	.byte	0x3f
	.zero		1


	//   ....[70]....
        /*108c*/ 	.word	0x00019ae0
        /*1090*/ 	.word	0x00000003
        /*1094*/ 	.word	0x00000000
        /*1098*/ 	.short	0x010a
        /*109a*/ 	.byte	0x3f
	.zero		1


	//   ....[71]....
        /*109c*/ 	.word	0x00019b40
        /*10a0*/ 	.word	0x00000005
        /*10a4*/ 	.word	0x00000000
        /*10a8*/ 	.short	0x010a
        /*10aa*/ 	.byte	0x3f
	.zero		1


	//   ....[72]....
        /*10ac*/ 	.word	0x00019b70
        /*10b0*/ 	.word	0x00000003
        /*10b4*/ 	.word	0x00000000
        /*10b8*/ 	.short	0x010a
        /*10ba*/ 	.byte	0x3f
	.zero		1


	//   ....[73]....
        /*10bc*/ 	.word	0x00019bd0
        /*10c0*/ 	.word	0x0000004d
        /*10c4*/ 	.word	0x00016890
        /*10c8*/ 	.short	0x010a
        /*10ca*/ 	.byte	0x3f
	.zero		1


	//   ....[74]....
        /*10cc*/ 	.word	0x00019c20
        /*10d0*/ 	.word	0x0000004d
        /*10d4*/ 	.word	0x00016890
        /*10d8*/ 	.short	0x010a
        /*10da*/ 	.byte	0x3f
	.zero		1


	//   ....[75]....
        /*10dc*/ 	.word	0x00019c70
        /*10e0*/ 	.word	0x0000004d
        /*10e4*/ 	.word	0x00016890
        /*10e8*/ 	.short	0x010a
        /*10ea*/ 	.byte	0x3f
	.zero		1


	//   ....[76]....
        /*10ec*/ 	.word	0x00019cc0
        /*10f0*/ 	.word	0x0000004d
        /*10f4*/ 	.word	0x000168b0
        /*10f8*/ 	.short	0x010a
        /*10fa*/ 	.byte	0x3f
	.zero		1


	//   ....[77]....
        /*10fc*/ 	.word	0x0001a190
        /*1100*/ 	.word	0x00000002
        /*1104*/ 	.word	0x00016800
        /*1108*/ 	.short	0x010a
        /*110a*/ 	.byte	0x3f
	.zero		1


	//   ....[78]....
        /*110c*/ 	.word	0x0001a790
        /*1110*/ 	.word	0x00000002
        /*1114*/ 	.word	0x00016800
        /*1118*/ 	.short	0x010a
        /*111a*/ 	.byte	0x3f
	.zero		1


	//   ....[79]....
        /*111c*/ 	.word	0x0001a7e0
        /*1120*/ 	.word	0x0000000a
        /*1124*/ 	.word	0x00016830
        /*1128*/ 	.short	0x010a
        /*112a*/ 	.byte	0x3f
	.zero		1


	//   ....[80]....
        /*112c*/ 	.word	0x0001a830
        /*1130*/ 	.word	0x00000000
        /*1134*/ 	.word	0x00016830
        /*1138*/ 	.short	0x010a
        /*113a*/ 	.byte	0x3f
	.zero		1


	//   ....[81]....
        /*113c*/ 	.word	0x0001a880
        /*1140*/ 	.word	0x00000003
        /*1144*/ 	.word	0x00016850
        /*1148*/ 	.short	0x010a
        /*114a*/ 	.byte	0x3f
	.zero		1


	//   ....[82]....
        /*114c*/ 	.word	0x0001a8d0
        /*1150*/ 	.word	0x00000000
        /*1154*/ 	.word	0x00016830
        /*1158*/ 	.short	0x010a
        /*115a*/ 	.byte	0x3f
	.zero		1


	//   ....[83]....
        /*115c*/ 	.word	0x0001a920
        /*1160*/ 	.word	0x00000003
        /*1164*/ 	.word	0x00016850
        /*1168*/ 	.short	0x010a
        /*116a*/ 	.byte	0x3f
	.zero		1


	//   ....[84]....
        /*116c*/ 	.word	0x0001a970
        /*1170*/ 	.word	0x0000000d
        /*1174*/ 	.word	0x00016850
        /*1178*/ 	.short	0x010a
        /*117a*/ 	.byte	0x3f
	.zero		1


	//   ....[85]....
        /*117c*/ 	.word	0x0001b520
        /*1180*/ 	.word	0x00000010
        /*1184*/ 	.word	0x00016820
        /*1188*/ 	.short	0x010a
        /*118a*/ 	.byte	0x3f
	.zero		1


	//   ....[86]....
        /*118c*/ 	.word	0x0001b570
        /*1190*/ 	.word	0x00000006
        /*1194*/ 	.word	0x000168a0
        /*1198*/ 	.short	0x010a
        /*119a*/ 	.byte	0x3f
	.zero		1


	//   ....[87]....
        /*119c*/ 	.word	0x0001b5c0
        /*11a0*/ 	.word	0x00000006
        /*11a4*/ 	.word	0x000168c0
        /*11a8*/ 	.short	0x010a
        /*11aa*/ 	.byte	0x3f
	.zero		1


	//   ....[88]....
        /*11ac*/ 	.word	0x0001b610
        /*11b0*/ 	.word	0x00000006
        /*11b4*/ 	.word	0x000168a0
        /*11b8*/ 	.short	0x010a
        /*11ba*/ 	.byte	0x3f
	.zero		1


	//   ....[89]....
        /*11bc*/ 	.word	0x0001b660
        /*11c0*/ 	.word	0x00000006
        /*11c4*/ 	.word	0x000168c0
        /*11c8*/ 	.short	0x010a
        /*11ca*/ 	.byte	0x3f
	.zero		1


	//   ....[90]....
        /*11cc*/ 	.word	0x0001b800
        /*11d0*/ 	.word	0x00000000
        /*11d4*/ 	.word	0x00016840
        /*11d8*/ 	.short	0x010a
        /*11da*/ 	.byte	0x3f
	.zero		1


	//   ....[91]....
        /*11dc*/ 	.word	0x0001c7d0
        /*11e0*/ 	.word	0x00000010
        /*11e4*/ 	.word	0x00016820
        /*11e8*/ 	.short	0x010a
        /*11ea*/ 	.byte	0x3f
	.zero		1


	//   ....[92]....
        /*11ec*/ 	.word	0x0001c820
        /*11f0*/ 	.word	0x00000002
        /*11f4*/ 	.word	0x00016840
        /*11f8*/ 	.short	0x010a
        /*11fa*/ 	.byte	0x3f
	.zero		1


	//   ....[93]....
        /*11fc*/ 	.word	0x0001c870
        /*1200*/ 	.word	0x00000003
        /*1204*/ 	.word	0x00000060
        /*1208*/ 	.short	0x010a
        /*120a*/ 	.byte	0x3f
	.zero		1


	//   ....[94]....
        /*120c*/ 	.word	0x0001c8c0
        /*1210*/ 	.word	0x00000002
        /*1214*/ 	.word	0x00016840
        /*1218*/ 	.short	0x010a
        /*121a*/ 	.byte	0x3f
	.zero		1


	//   ....[95]....
        /*121c*/ 	.word	0x0001c910
        /*1220*/ 	.word	0x0000000a
        /*1224*/ 	.word	0x00000060
        /*1228*/ 	.short	0x010a
        /*122a*/ 	.byte	0x3f
	.zero		1


	//   ....[96]....
        /*122c*/ 	.word	0x0001c960
        /*1230*/ 	.word	0x00000002
        /*1234*/ 	.word	0x00016840
        /*1238*/ 	.short	0x010a
        /*123a*/ 	.byte	0x3f
	.zero		1


	//   ....[97]....
        /*123c*/ 	.word	0x0001c9b0
        /*1240*/ 	.word	0x00000003
        /*1244*/ 	.word	0x00000060
        /*1248*/ 	.short	0x010a
        /*124a*/ 	.byte	0x3f
	.zero		1


	//   ....[98]....
        /*124c*/ 	.word	0x0001ca00
        /*1250*/ 	.word	0x00000003
        /*1254*/ 	.word	0x00016860
        /*1258*/ 	.short	0x010a
        /*125a*/ 	.byte	0x3f
	.zero		1


	//   ....[99]....
        /*125c*/ 	.word	0x0001d430
        /*1260*/ 	.word	0x00000009
        /*1264*/ 	.word	0x00016820
        /*1268*/ 	.short	0x010a
        /*126a*/ 	.byte	0x3f
	.zero		1


	//   ....[100]....
        /*126c*/ 	.word	0x0001d5d0
        /*1270*/ 	.word	0x00000007
        /*1274*/ 	.word	0x00000000
        /*1278*/ 	.short	0x010a
        /*127a*/ 	.byte	0x3f
	.zero		1


	//   ....[101]....
        /*127c*/ 	.word	0x0001d620
        /*1280*/ 	.word	0x00000003
        /*1284*/ 	.word	0x00000000
        /*1288*/ 	.short	0x010a
        /*128a*/ 	.byte	0x3f
	.zero		1


	//   ....[102]....
        /*128c*/ 	.word	0x0001d670
        /*1290*/ 	.word	0x00000005
        /*1294*/ 	.word	0x00000000
        /*1298*/ 	.short	0x010a
        /*129a*/ 	.byte	0x3f
	.zero		1


	//----- nvinfo : EIATTR_NUM_MBARRIERS
	.align		4
.L_1627:
        /*129c*/ 	.byte	0x03, 0x38
        /*129e*/ 	.short	0x0016


	//----- nvinfo : EIATTR_EXIT_INSTR_OFFSETS
	.align		4
        /*12a0*/ 	.byte	0x04, 0x1c
        /*12a2*/ 	.short	(.L_1629 - .L_1628)


	//   ....[0]....
.L_1628:
        /*12a4*/ 	.word	0x00019bc0


	//----- nvinfo : EIATTR_MAX_THREADS
	.align		4
.L_1629:
        /*12a8*/ 	.byte	0x04, 0x05
        /*12aa*/ 	.short	(.L_1631 - .L_1630)
.L_1630:
        /*12ac*/ 	.word	0x00000200
        /*12b0*/ 	.word	0x00000001
        /*12b4*/ 	.word	0x00000001


	//----- nvinfo : EIATTR_CRS_STACK_SIZE
	.align		4
.L_1631:
        /*12b8*/ 	.byte	0x04, 0x1e
        /*12ba*/ 	.short	(.L_1633 - .L_1632)
.L_1632:
        /*12bc*/ 	.word	0x00000000


	//----- nvinfo : EIATTR_CBANK_PARAM_SIZE
	.align		4
.L_1633:
        /*12c0*/ 	.byte	0x03, 0x19
        /*12c2*/ 	.short	0x0af0


	//----- nvinfo : EIATTR_PARAM_CBANK
	.align		4
        /*12c4*/ 	.byte	0x04, 0x0a
        /*12c6*/ 	.short	(.L_1635 - .L_1634)
	.align		4
.L_1634:
        /*12c8*/ 	.word	index@(.nv.constant0._ZN7cutlass13device_kernelIN5flash11enable_sm90INS1_16FlashAttnFwdSm90INS1_25CollectiveMainloopFwdSm90ILi2EN4cute5tupleIJNS5_1CILi1EEES8_S8_EEENS6_IJNS7_ILi192EEENS7_ILi128EEENS7_ILi64EEEEEELi64ENS_6half_tEfNS_4arch4Sm90ELb1ELb0ELb0ELb1ELb0ELb1ELb0ELb1ELb1ELb1ELb1ELb0EEENS1_21CollectiveEpilogueFwdINS6_IJSA_SC_SB_EEES9_SE_SG_Li384ELb1ELb1ELb1ELb0EEENS1_36VarlenDynamicPersistentTileSchedulerILi192ELi128ELi384ELi128ELb1ELb1ELb1ELb1ELb1ELb1EEEEEEEEEvNT_6ParamsE)
        /*12cc*/ 	.short	0x0210
        /*12ce*/ 	.short	0x0af0


	//----- nvinfo : EIATTR_SW_WAR
	.align		4
.L_1635:
        /*12d0*/ 	.byte	0x04, 0x36
        /*12d2*/ 	.short	(.L_1637 - .L_1636)
.L_1636:
        /*12d4*/ 	.word	0x00000008
.L_1637:


//--------------------- .nv.callgraph             --------------------------
	.section	.nv.callgraph,"",@"SHT_CUDA_CALLGRAPH"
	.align	4
	.sectionentsize	8
	.align		4
        /*0000*/ 	.word	0x00000000
	.align		4
        /*0004*/ 	.word	0xffffffff
	.align		4
        /*0008*/ 	.word	index@(_ZN7cutlass13device_kernelIN5flash11enable_sm90INS1_16FlashAttnFwdSm90INS1_25CollectiveMainloopFwdSm90ILi2EN4cute5tupleIJNS5_1CILi1EEES8_S8_EEENS6_IJNS7_ILi128EEENS7_ILi80EEENS7_ILi256EEEEEELi256ENS_6half_tEfNS_4arch4Sm90ELb0ELb0ELb0ELb0ELb0ELb0ELb0ELb1ELb1ELb1ELb1ELb0EEENS1_21CollectiveEpilogueFwdINS6_IJSA_SC_SB_EEES9_SE_SG_Li256ELb0ELb1ELb1ELb0EEENS1_19SingleTileSchedulerILb0ELb1ELb1ELi128EEEEEEEEEvNT_6ParamsE)
	.align		4
        /*000c*/ 	.word	index@(__assertfail)
	.align		4
        /*0010*/ 	.word	index@(_ZN7cutlass13device_kernelIN5flash11enable_sm90INS1_16FlashAttnFwdSm90INS1_25CollectiveMainloopFwdSm90ILi2EN4cute5tupleIJNS5_1CILi1EEES8_S8_EEENS6_IJNS7_ILi128EEENS7_ILi80EEENS7_ILi256EEEEEELi256ENS_6half_tEfNS_4arch4Sm90ELb0ELb0ELb0ELb1ELb0ELb0ELb0ELb1ELb1ELb1ELb1ELb0EEENS1_21CollectiveEpilogueFwdINS6_IJSA_SC_SB_EEES9_SE_SG_Li256ELb1ELb1ELb1ELb0EEENS1_36VarlenDynamicPersistentTileSchedulerILi128ELi80ELi256ELi128ELb1ELb1ELb1ELb0ELb1ELb1EEEEEEEEEvNT_6ParamsE)
	.align		4
        /*0014*/ 	.word	index@(__assertfail)
	.align		4
        /*0018*/ 	.word	index@(_ZN7cutlass13device_kernelIN5flash11enable_sm90INS1_16FlashAttnFwdSm90INS1_25CollectiveMainloopFwdSm90ILi2EN4cute5tupleIJNS5_1CILi1EEES8_S8_EEENS6_IJNS7_ILi128EEENS7_ILi80EEENS7_ILi256EEEEEELi256ENS_6half_tEfNS_4arch4Sm90ELb0ELb0ELb0ELb1ELb0ELb1ELb0ELb1ELb1ELb1ELb1ELb0EEENS1_21CollectiveEpilogueFwdINS6_IJSA_SC_SB_EEES9_SE_SG_Li256ELb1ELb1ELb1ELb0EEENS1_36VarlenDynamicPersistentTileSchedulerILi128ELi80ELi256ELi128ELb1ELb1ELb1ELb0ELb1ELb1EEEEEEEEEvNT_6ParamsE)
	.align		4
        /*001c*/ 	.word	index@(__assertfail)
	.align		4
        /*0020*/ 	.word	index@(_ZN7cutlass13device_kernelIN5flash11enable_sm90INS1_16FlashAttnFwdSm90INS1_25CollectiveMainloopFwdSm90ILi2EN4cute5tupleIJNS5_1CILi1EEES8_S8_EEENS6_IJNS7_ILi128EEENS7_ILi64EEENS7_ILi256EEEEEELi256ENS_6half_tEfNS_4arch4Sm90ELb0ELb1ELb0ELb0ELb0ELb0ELb0ELb1ELb1ELb1ELb1ELb0EEENS1_21CollectiveEpilogueFwdINS6_IJSA_SC_SB_EEES9_SE_SG_Li256ELb0ELb1ELb1ELb0EEENS1_19SingleTileSchedulerILb0ELb1ELb1ELi128EEEEEEEEEvNT_6ParamsE)
	.align		4
        /*0024*/ 	.word	index@(__assertfail)
	.align		4
        /*0028*/ 	.word	index@(_ZN7cutlass13device_kernelIN5flash11enable_sm90INS1_16FlashAttnFwdSm90INS1_25CollectiveMainloopFwdSm90ILi2EN4cute5tupleIJNS5_1CILi1EEES8_S8_EEENS6_IJNS7_ILi128EEENS7_ILi64EEENS7_ILi256EEEEEELi256ENS_6half_tEfNS_4arch4Sm90ELb0ELb1ELb0ELb1ELb0ELb0ELb0ELb1ELb1ELb1ELb1ELb0EEENS1_21CollectiveEpilogueFwdINS6_IJSA_SC_SB_EEES9_SE_SG_Li256ELb1ELb1ELb1ELb0EEENS1_36VarlenDynamicPersistentTileSchedulerILi128ELi64ELi256ELi128ELb1ELb1ELb1ELb1ELb0ELb1EEEEEEEEEvNT_6ParamsE)
	.align		4
        /*002c*/ 	.word	index@(__assertfail)
	.align		4
        /*0030*/ 	.word	index@(_ZN7cutlass13device_kernelIN5flash11enable_sm90INS1_16FlashAttnFwdSm90INS1_25CollectiveMainloopFwdSm90ILi2EN4cute5tupleIJNS5_1CILi1EEES8_S8_EEENS6_IJNS7_ILi128EEENS7_ILi64EEENS7_ILi256EEEEEELi256ENS_6half_tEfNS_4arch4Sm90ELb0ELb1ELb0ELb1ELb0ELb1ELb0ELb1ELb1ELb1ELb1ELb0EEENS1_21CollectiveEpilogueFwdINS6_IJSA_SC_SB_EEES9_SE_SG_Li256ELb1ELb1ELb1ELb0EEENS1_36VarlenDynamicPersistentTileSchedulerILi128ELi64ELi256ELi128ELb1ELb1ELb1ELb1ELb0ELb1EEEEEEEEEvNT_6ParamsE)
	.align		4
        /*0034*/ 	.word	index@(__assertfail)
	.align		4
        /*0038*/ 	.word	index@(_ZN7cutlass13device_kernelIN5flash11enable_sm90INS1_16FlashAttnFwdSm90INS1_25CollectiveMainloopFwdSm90ILi2EN4cute5tupleIJNS5_1CILi1EEES8_S8_EEENS6_IJNS7_ILi128EEENS7_ILi80EEENS7_ILi256EEEEEELi256ENS_6half_tEfNS_4arch4Sm90ELb1ELb0ELb0ELb0ELb0ELb0ELb0ELb1ELb1ELb1ELb1ELb0EEENS1_21CollectiveEpilogueFwdINS6_IJSA_SC_SB_EEES9_SE_SG_Li256ELb0ELb1ELb1ELb0EEENS1_19SingleTileSchedulerILb0ELb1ELb1ELi128EEEEEEEEEvNT_6ParamsE)
	.align		4
        /*003c*/ 	.word	index@(__assertfail)
	.align		4
        /*0040*/ 	.word	index@(_ZN7cutlass13device_kernelIN5flash11enable_sm90INS1_16FlashAttnFwdSm90INS1_25CollectiveMainloopFwdSm90ILi2EN4cute5tupleIJNS5_1CILi1EEES8_S8_EEENS6_IJNS7_ILi128EEENS7_ILi80EEENS7_ILi256EEEEEELi256ENS_6half_tEfNS_4arch4Sm90ELb1ELb0ELb0ELb1ELb0ELb0ELb0ELb1ELb1ELb1ELb1ELb0EEENS1_21CollectiveEpilogueFwdINS6_IJSA_SC_SB_EEES9_SE_SG_Li256ELb1ELb1ELb1ELb0EEENS1_36VarlenDynamicPersistentTileSchedulerILi128ELi80ELi256ELi128ELb1ELb1ELb1ELb1ELb1ELb1EEEEEEEEEvNT_6ParamsE)
	.align		4
        /*0044*/ 	.word	index@(__assertfail)
	.align		4
        /*0048*/ 	.word	index@(_ZN7cutlass13device_kernelIN5flash11enable_sm90INS1_16FlashAttnFwdSm90INS1_25CollectiveMainloopFwdSm90ILi2EN4cute5tupleIJNS5_1CILi1EEES8_S8_EEENS6_IJNS7_ILi128EEENS7_ILi80EEENS7_ILi256EEEEEELi256ENS_6half_tEfNS_4arch4Sm90ELb1ELb0ELb0ELb1ELb0ELb1ELb0ELb1ELb1ELb1ELb1ELb0EEENS1_21CollectiveEpilogueFwdINS6_IJSA_SC_SB_EEES9_SE_SG_Li256ELb1ELb1ELb1ELb0EEENS1_36VarlenDynamicPersistentTileSchedulerILi128ELi80ELi256ELi128ELb1ELb1ELb1ELb1ELb1ELb1EEEEEEEEEvNT_6ParamsE)
	.align		4
        /*004c*/ 	.word	index@(__assertfail)
	.align		4
        /*0050*/ 	.word	index@(_ZN7cutlass13device_kernelIN5flash11enable_sm90INS1_16FlashAttnFwdSm90INS1_25CollectiveMainloopFwdSm90ILi2EN4cute5tupleIJNS5_1CILi1EEES8_S8_EEENS6_IJNS7_ILi128EEENS7_ILi112EEENS7_ILi192EEEEEELi192ENS_6half_tEfNS_4arch4Sm90ELb0ELb0ELb0ELb0ELb0ELb0ELb0ELb1ELb1ELb1ELb1ELb0EEENS1_21CollectiveEpilogueFwdINS6_IJSA_SC_SB_EEES9_SE_SG_Li256ELb0ELb1ELb1ELb0EEENS1_19SingleTileSchedulerILb0ELb1ELb1ELi128EEEEEEEEEvNT_6ParamsE)
	.align		4
        /*0054*/ 	.word	index@(__assertfail)
	.align		4
        /*0058*/ 	.word	index@(_ZN7cutlass13device_kernelIN5flash11enable_sm90INS1_16FlashAttnFwdSm90INS1_25CollectiveMainloopFwdSm90ILi2EN4cute5tupleIJNS5_1CILi1EEES8_S8_EEENS6_IJNS7_ILi128EEENS7_ILi112EEENS7_ILi192EEEEEELi192ENS_6half_tEfNS_4arch4Sm90ELb0ELb0ELb0ELb1ELb0ELb0ELb0ELb1ELb1ELb1ELb1ELb0EEENS1_21CollectiveEpilogueFwdINS6_IJSA_SC_SB_EEES9_SE_SG_Li256ELb1ELb1ELb1ELb0EEENS1_36VarlenDynamicPersistentTileSchedulerILi128ELi112ELi256ELi128ELb1ELb1ELb1ELb0ELb1ELb1EEEEEEEEEvNT_6ParamsE)
	.align		4
        /*005c*/ 	.word	index@(__assertfail)
	.align		4
        /*0060*/ 	.word	index@(_ZN7cutlass13device_kernelIN5flash11enable_sm90INS1_16FlashAttnFwdSm90INS1_25CollectiveMainloopFwdSm90ILi2EN4cute5tupleIJNS5_1CILi1EEES8_S8_EEENS6_IJNS7_ILi128EEENS7_ILi112EEENS7_ILi192EEEEEELi192ENS_6half_tEfNS_4arch4Sm90ELb0ELb0ELb0ELb1ELb0ELb1ELb0ELb1ELb1ELb1ELb1ELb0EEENS1_21CollectiveEpilogueFwdINS6_IJSA_SC_SB_EEES9_SE_SG_Li256ELb1ELb1ELb1ELb0EEENS1_36VarlenDynamicPersistentTileSchedulerILi128ELi112ELi256ELi128ELb1ELb1ELb1ELb0ELb1ELb1EEEEEEEEEvNT_6ParamsE)
	.align		4
        /*0064*/ 	.word	index@(__assertfail)
	.align		4
        /*0068*/ 	.word	index@(_ZN7cutlass13device_kernelIN5flash11enable_sm90INS1_16FlashAttnFwdSm90INS1_25CollectiveMainloopFwdSm90ILi2EN4cute5tupleIJNS5_1CILi1EEES8_S8_EEENS6_IJNS7_ILi128EEENS7_ILi96EEENS7_ILi192EEEEEELi192ENS_6half_tEfNS_4arch4Sm90ELb0ELb1ELb0ELb0ELb0ELb0ELb0ELb1ELb1ELb1ELb1ELb0EEENS1_21CollectiveEpilogueFwdINS6_IJSA_SC_SB_EEES9_SE_SG_Li256ELb0ELb1ELb1ELb0EEENS1_19SingleTileSchedulerILb0ELb1ELb1ELi128EEEEEEEEEvNT_6ParamsE)
	.align		4
        /*006c*/ 	.word	index@(__assertfail)
	.align		4
        /*0070*/ 	.word	index@(_ZN7cutlass13device_kernelIN5flash11enable_sm90INS1_16FlashAttnFwdSm90INS1_25CollectiveMainloopFwdSm90ILi2EN4cute5tupleIJNS5_1CILi1EEES8_S8_EEENS6_IJNS7_ILi128EEENS7_ILi96EEENS7_ILi192EEEEEELi192ENS_6half_tEfNS_4arch4Sm90ELb0ELb1ELb0ELb1ELb0ELb0ELb0ELb1ELb1ELb1ELb1ELb0EEENS1_21CollectiveEpilogueFwdINS6_IJSA_SC_SB_EEES9_SE_SG_Li256ELb1ELb1ELb1ELb0EEENS1_36VarlenDynamicPersistentTileSchedulerILi128ELi96ELi256ELi128ELb1ELb1ELb1ELb1ELb0ELb1EEEEEEEEEvNT_6ParamsE)
	.align		4
        /*0074*/ 	.word	index@(__assertfail)
	.align		4
        /*0078*/ 	.word	index@(_ZN7cutlass13device_kernelIN5flash11enable_sm90INS1_16FlashAttnFwdSm90INS1_25CollectiveMainloopFwdSm90ILi2EN4cute5tupleIJNS5_1CILi1EEES8_S8_EEENS6_IJNS7_ILi128EEENS7_ILi96EEENS7_ILi192EEEEEELi192ENS_6half_tEfNS_4arch4Sm90ELb0ELb1ELb0ELb1ELb0ELb1ELb0ELb1ELb1ELb1ELb1ELb0EEENS1_21CollectiveEpilogueFwdINS6_IJSA_SC_SB_EEES9_SE_SG_Li256ELb1ELb1ELb1ELb0EEENS1_36VarlenDynamicPersistentTileSchedulerILi128ELi96ELi256ELi128ELb1ELb1ELb1ELb1ELb0ELb1EEEEEEEEEvNT_6ParamsE)
	.align		4
        /*007c*/ 	.word	index@(__assertfail)
	.align		4
        /*0080*/ 	.word	index@(_ZN7cutlass13device_kernelIN5flash11enable_sm90INS1_16FlashAttnFwdSm90INS1_25CollectiveMainloopFwdSm90ILi2EN4cute5tupleIJNS5_1CILi1EEES8_S8_EEENS6_IJNS7_ILi128EEENS7_ILi112EEENS7_ILi192EEEEEELi192ENS_6half_tEfNS_4arch4Sm90ELb1ELb0ELb0ELb0ELb0ELb0ELb0ELb1ELb1ELb1ELb1ELb0EEENS1_21CollectiveEpilogueFwdINS6_IJSA_SC_SB_EEES9_SE_SG_Li256ELb0ELb1ELb1ELb0EEENS1_19SingleTileSchedulerILb0ELb1ELb1ELi128EEEEEEEEEvNT_6ParamsE)
	.align		4
        /*0084*/ 	.word	index@(__assertfail)
	.align		4
        /*0088*/ 	.word	index@(_ZN7cutlass13device_kernelIN5flash11enable_sm90INS1_16FlashAttnFwdSm90INS1_25CollectiveMainloopFwdSm90ILi2EN4cute5tupleIJNS5_1CILi1EEES8_S8_EEENS6_IJNS7_ILi128EEENS7_ILi112EEENS7_ILi192EEEEEELi192ENS_6half_tEfNS_4arch4Sm90ELb1ELb0ELb0ELb1ELb0ELb0ELb0ELb1ELb1ELb1ELb1ELb0EEENS1_21CollectiveEpilogueFwdINS6_IJSA_SC_SB_EEES9_SE_SG_Li256ELb1ELb1ELb1ELb0EEENS1_36VarlenDynamicPersistentTileSchedulerILi128ELi112ELi256ELi128ELb1ELb1ELb1ELb1ELb1ELb1EEEEEEEEEvNT_6ParamsE)
	.align		4
        /*008c*/ 	.word	index@(__assertfail)
	.align		4
        /*0090*/ 	.word	index@(_ZN7cutlass13device_kernelIN5flash11enable_sm90INS1_16FlashAttnFwdSm90INS1_25CollectiveMainloopFwdSm90ILi2EN4cute5tupleIJNS5_1CILi1EEES8_S8_EEENS6_IJNS7_ILi128EEENS7_ILi112EEENS7_ILi192EEEEEELi192ENS_6half_tEfNS_4arch4Sm90ELb1ELb0ELb0ELb1ELb0ELb1ELb0ELb1ELb1ELb1ELb1ELb0EEENS1_21CollectiveEpilogueFwdINS6_IJSA_SC_SB_EEES9_SE_SG_Li256ELb1ELb1ELb1ELb0EEENS1_36VarlenDynamicPersistentTileSchedulerILi128ELi112ELi256ELi128ELb1ELb1ELb1ELb1ELb1ELb1EEEEEEEEEvNT_6ParamsE)
	.align		4
        /*0094*/ 	.word	index@(__assertfail)
	.align		4
        /*0098*/ 	.word	index@(_ZN7cutlass13device_kernelIN5flash11enable_sm90INS1_16FlashAttnFwdSm90INS1_25CollectiveMainloopFwdSm90ILi2EN4cute5tupleIJNS5_1CILi1EEES8_S8_EEENS6_IJNS7_ILi128EEENS7_ILi176EEESA_EEELi128ENS_6half_tEfNS_4arch4Sm90ELb0ELb0ELb0ELb0ELb0ELb0ELb0ELb1ELb1ELb1ELb1ELb0EEENS1_21CollectiveEpilogueFwdINS6_IJSA_SA_SB_EEES9_SD_SF_Li256ELb0ELb1ELb1ELb0EEENS1_19SingleTileSchedulerILb0ELb1ELb1ELi128EEEEEEEEEvNT_6ParamsE)
	.align		4
        /*009c*/ 	.word	index@(__assertfail)
	.align		4
        /*00a0*/ 	.word	index@(_ZN7cutlass13device_kernelIN5flash11enable_sm90INS1_16FlashAttnFwdSm90INS1_25CollectiveMainloopFwdSm90ILi2EN4cute5tupleIJNS5_1CILi1EEES8_S8_EEENS6_IJNS7_ILi128EEENS7_ILi176EEESA_EEELi128ENS_6half_tEfNS_4arch4Sm90ELb0ELb0ELb0ELb1ELb0ELb0ELb0ELb1ELb1ELb1ELb1ELb0EEENS1_21CollectiveEpilogueFwdINS6_IJSA_SA_SB_EEES9_SD_SF_Li256ELb1ELb1ELb1ELb0EEENS1_36VarlenDynamicPersistentTileSchedulerILi128ELi176ELi256ELi128ELb1ELb1ELb1ELb0ELb1ELb1EEEEEEEEEvNT_6ParamsE)
	.align		4
        /*00a4*/ 	.word	index@(__assertfail)
	.align		4
        /*00a8*/ 	.word	index@(_ZN7cutlass13device_kernelIN5flash11enable_sm90INS1_16FlashAttnFwdSm90INS1_25CollectiveMainloopFwdSm90ILi2EN4cute5tupleIJNS5_1CILi1EEES8_S8_EEENS6_IJNS7_ILi128EEENS7_ILi176EEESA_EEELi128ENS_6half_tEfNS_4arch4Sm90ELb0ELb0ELb0ELb1ELb0ELb1ELb0ELb1ELb1ELb1ELb1ELb0EEENS1_21CollectiveEpilogueFwdINS6_IJSA_SA_SB_EEES9_SD_SF_Li256ELb1ELb1ELb1ELb0EEENS1_36VarlenDynamicPersistentTileSchedulerILi128ELi176ELi256ELi128ELb1ELb1ELb1ELb0ELb1ELb1EEEEEEEEEvNT_6ParamsE)
	.align		4
        /*00ac*/ 	.word	index@(__assertfail)
	.align		4
        /*00b0*/ 	.word	index@(_ZN7cutlass13device_kernelIN5flash11enable_sm90INS1_16FlashAttnFwdSm90INS1_25CollectiveMainloopFwdSm90ILi2EN4cute5tupleIJNS5_1CILi1EEES8_S8_EEENS6_IJNS7_ILi128EEESA_SA_EEELi128ENS_6half_tEfNS_4arch4Sm90ELb0ELb1ELb0ELb0ELb0ELb0ELb0ELb1ELb1ELb1ELb1ELb0EEENS1_21CollectiveEpilogueFwdISB_S9_SC_SE_Li256ELb0ELb1ELb1ELb0EEENS1_19SingleTileSchedulerILb0ELb1ELb1ELi128EEEEEEEEEvNT_6ParamsE)
	.align		4
        /*00b4*/ 	.word	index@(__assertfail)
	.align		4
        /*00b8*/ 	.word	index@(_ZN7cutlass13device_kernelIN5flash11enable_sm90INS1_16FlashAttnFwdSm90INS1_25CollectiveMainloopFwdSm90ILi2EN4cute5tupleIJNS5_1CILi1EEES8_S8_EEENS6_IJNS7_ILi128EEESA_SA_EEELi128ENS_6half_tEfNS_4arch4Sm90ELb0ELb1ELb0ELb1ELb0ELb0ELb0ELb1ELb1ELb1ELb1ELb0EEENS1_21CollectiveEpilogueFwdISB_S9_SC_SE_Li256ELb1ELb1ELb1ELb0EEENS1_36VarlenDynamicPersistentTileSchedulerILi128ELi128ELi256ELi128ELb1ELb1ELb1ELb1ELb0ELb1EEEEEEEEEvNT_6ParamsE)
	.align		4
        /*00bc*/ 	.word	index@(__assertfail)
	.align		4
        /*00c0*/ 	.word	index@(_ZN7cutlass13device_kernelIN5flash11enable_sm90INS1_16FlashAttnFwdSm90INS1_25CollectiveMainloopFwdSm90ILi2EN4cute5tupleIJNS5_1CILi1EEES8_S8_EEENS6_IJNS7_ILi128EEESA_SA_EEELi128ENS_6half_tEfNS_4arch4Sm90ELb0ELb1ELb0ELb1ELb0ELb1ELb0ELb1ELb1ELb1ELb1ELb0EEENS1_21CollectiveEpilogueFwdISB_S9_SC_SE_Li256ELb1ELb1ELb1ELb0EEENS1_36VarlenDynamicPersistentTileSchedulerILi128ELi128ELi256ELi128ELb1ELb1ELb1ELb1ELb0ELb1EEEEEEEEEvNT_6ParamsE)
	.align		4
        /*00c4*/ 	.word	index@(__assertfail)
	.align		4
        /*00c8*/ 	.word	index@(_ZN7cutlass13device_kernelIN5flash11enable_sm90INS1_16FlashAttnFwdSm90INS1_25CollectiveMainloopFwdSm90ILi2EN4cute5tupleIJNS5_1CILi1EEES8_S8_EEENS6_IJNS7_ILi128EEESA_SA_EEELi128ENS_6half_tEfNS_4arch4Sm90ELb1ELb0ELb0ELb0ELb0ELb0ELb0ELb1ELb1ELb1ELb1ELb0EEENS1_21CollectiveEpilogueFwdISB_S9_SC_SE_Li256ELb0ELb1ELb1ELb0EEENS1_19SingleTileSchedulerILb0ELb1ELb1ELi128EEEEEEEEEvNT_6ParamsE)
	.align		4
        /*00cc*/ 	.word	index@(__assertfail)
	.align		4
        /*00d0*/ 	.word	index@(_ZN7cutlass13device_kernelIN5flash11enable_sm90INS1_16FlashAttnFwdSm90INS1_25CollectiveMainloopFwdSm90ILi2EN4cute5tupleIJNS5_1CILi1EEES8_S8_EEENS6_IJNS7_ILi128EEESA_SA_EEELi128ENS_6half_tEfNS_4arch4Sm90ELb1ELb0ELb0ELb1ELb0ELb0ELb0ELb1ELb1ELb1ELb1ELb0EEENS1_21CollectiveEpilogueFwdISB_S9_SC_SE_Li256ELb1ELb1ELb1ELb0EEENS1_36VarlenDynamicPersistentTileSchedulerILi128ELi128ELi256ELi128ELb1ELb1ELb1ELb1ELb1ELb1EEEEEEEEEvNT_6ParamsE)
	.align		4
        /*00d4*/ 	.word	index@(__assertfail)
	.align		4
        /*00d8*/ 	.word	index@(_ZN7cutlass13device_kernelIN5flash11enable_sm90INS1_16FlashAttnFwdSm90INS1_25CollectiveMainloopFwdSm90ILi2EN4cute5tupleIJNS5_1CILi1EEES8_S8_EEENS6_IJNS7_ILi128EEESA_SA_EEELi128ENS_6half_tEfNS_4arch4Sm90ELb1ELb0ELb0ELb1ELb0ELb1ELb0ELb1ELb1ELb1ELb1ELb0EEENS1_21CollectiveEpilogueFwdISB_S9_SC_SE_Li256ELb1ELb1ELb1ELb0EEENS1_36VarlenDynamicPersistentTileSchedulerILi128ELi128ELi256ELi128ELb1ELb1ELb1ELb1ELb1ELb1EEEEEEEEEvNT_6ParamsE)
	.align		4
        /*00dc*/ 	.word	index@(__assertfail)
	.align		4
        /*00e0*/ 	.word	index@(_ZN7cutlass13device_kernelIN5flash11enable_sm90INS1_16FlashAttnFwdSm90INS1_25CollectiveMainloopFwdSm90ILi2EN4cute5tupleIJNS5_1CILi1EEES8_S8_EEENS6_IJNS7_ILi192EEENS7_ILi144EEENS7_ILi96EEEEEELi96ENS_6half_tEfNS_4arch4Sm90ELb0ELb0ELb0ELb0ELb0ELb0ELb0ELb0ELb1ELb1ELb1ELb0EEENS1_21CollectiveEpilogueFwdINS6_IJSA_SC_SB_EEES9_SE_SG_Li384ELb0ELb1ELb1ELb0EEENS1_19SingleTileSchedulerILb0ELb1ELb1ELi192EEEEEEEEEvNT_6ParamsE)
	.align		4
        /*00e4*/ 	.word	index@(__assertfail)
	.align		4
        /*00e8*/ 	.word	index@(_ZN7cutlass13device_kernelIN5flash11enable_sm90INS1_16FlashAttnFwdSm90INS1_25CollectiveMainloopFwdSm90ILi2EN4cute5tupleIJNS5_1CILi1EEES8_S8_EEENS6_IJNS7_ILi192EEENS7_ILi144EEENS7_ILi96EEEEEELi96ENS_6half_tEfNS_4arch4Sm90ELb0ELb0ELb0ELb1ELb0ELb0ELb0ELb0ELb1ELb1ELb1ELb0EEENS1_21CollectiveEpilogueFwdINS6_IJSA_SC_SB_EEES9_SE_SG_Li384ELb1ELb1ELb1ELb0EEENS1_36VarlenDynamicPersistentTileSchedulerILi192ELi144ELi384ELi128ELb1ELb1ELb1ELb0ELb1ELb1EEEEEEEEEvNT_6ParamsE)
	.align		4
        /*00ec*/ 	.word	index@(__assertfail)
	.align		4
        /*00f0*/ 	.word	index@(_ZN7cutlass13device_kernelIN5flash11enable_sm90INS1_16FlashAttnFwdSm90INS1_25CollectiveMainloopFwdSm90ILi2EN4cute5tupleIJNS5_1CILi1EEES8_S8_EEENS6_IJNS7_ILi192EEENS7_ILi144EEENS7_ILi96EEEEEELi96ENS_6half_tEfNS_4arch4Sm90ELb0ELb0ELb0ELb1ELb0ELb1ELb0ELb0ELb1ELb1ELb1ELb0EEENS1_21CollectiveEpilogueFwdINS6_IJSA_SC_SB_EEES9_SE_SG_Li384ELb1ELb1ELb1ELb0EEENS1_36VarlenDynamicPersistentTileSchedulerILi192ELi144ELi384ELi128ELb1ELb1ELb1ELb0ELb1ELb1EEEEEEEEEvNT_6ParamsE)
	.align		4
        /*00f4*/ 	.word	index@(__assertfail)
	.align		4
        /*00f8*/ 	.word	index@(_ZN7cutlass13device_kernelIN5flash11enable_sm90INS1_16FlashAttnFwdSm90INS1_25CollectiveMainloopFwdSm90ILi2EN4cute5tupleIJNS5_1CILi1EEES8_S8_EEENS6_IJNS7_ILi192EEENS7_ILi128EEENS7_ILi96EEEEEELi96ENS_6half_tEfNS_4arch4Sm90ELb0ELb1ELb0ELb0ELb0ELb0ELb0ELb0ELb1ELb1ELb1ELb0EEENS1_21CollectiveEpilogueFwdINS6_IJSA_SC_SB_EEES9_SE_SG_Li384ELb0ELb1ELb1ELb0EEENS1_19SingleTileSchedulerILb0ELb1ELb1ELi192EEEEEEEEEvNT_6ParamsE)
	.align		4
        /*00fc*/ 	.word	index@(__assertfail)
	.align		4
        /*0100*/ 	.word	index@(_ZN7cutlass13device_kernelIN5flash11enable_sm90INS1_16FlashAttnFwdSm90INS1_25CollectiveMainloopFwdSm90ILi2EN4cute5tupleIJNS5_1CILi1EEES8_S8_EEENS6_IJNS7_ILi192EEENS7_ILi128EEENS7_ILi96EEEEEELi96ENS_6half_tEfNS_4arch4Sm90ELb0ELb1ELb0ELb1ELb0ELb0ELb0ELb0ELb1ELb1ELb1ELb0EEENS1_21CollectiveEpilogueFwdINS6_IJSA_SC_SB_EEES9_SE_SG_Li384ELb1ELb1ELb1ELb0EEENS1_36VarlenDynamicPersistentTileSchedulerILi192ELi128ELi384ELi128ELb1ELb1ELb1ELb1ELb0ELb1EEEEEEEEEvNT_6ParamsE)
	.align		4
        /*0104*/ 	.word	index@(__assertfail)
	.align		4
        /*0108*/ 	.word	index@(_ZN7cutlass13device_kernelIN5flash11enable_sm90INS1_16FlashAttnFwdSm90INS1_25CollectiveMainloopFwdSm90ILi2EN4cute5tupleIJNS5_1CILi1EEES8_S8_EEENS6_IJNS7_ILi192EEENS7_ILi128EEENS7_ILi96EEEEEELi96ENS_6half_tEfNS_4arch4Sm90ELb0ELb1ELb0ELb1ELb0ELb1ELb0ELb0ELb1ELb1ELb1ELb0EEENS1_21CollectiveEpilogueFwdINS6_IJSA_SC_SB_EEES9_SE_SG_Li384ELb1ELb1ELb1ELb0EEENS1_36VarlenDynamicPersistentTileSchedulerILi192ELi128ELi384ELi128ELb1ELb1ELb1ELb1ELb0ELb1EEEEEEEEEvNT_6ParamsE)
	.align		4
        /*010c*/ 	.word	index@(__assertfail)
	.align		4
        /*0110*/ 	.word	index@(_ZN7cutlass13device_kernelIN5flash11enable_sm90INS1_16FlashAttnFwdSm90INS1_25CollectiveMainloopFwdSm90ILi2EN4cute5tupleIJNS5_1CILi1EEES8_S8_EEENS6_IJNS7_ILi192EEENS7_ILi144EEENS7_ILi96EEEEEELi96ENS_6half_tEfNS_4arch4Sm90ELb1ELb0ELb0ELb0ELb0ELb0ELb0ELb0ELb1ELb1ELb1ELb0EEENS1_21CollectiveEpilogueFwdINS6_IJSA_SC_SB_EEES9_SE_SG_Li384ELb0ELb1ELb1ELb0EEENS1_19SingleTileSchedulerILb0ELb1ELb1ELi192EEEEEEEEEvNT_6ParamsE)
	.align		4
        /*0114*/ 	.word	index@(__assertfail)
	.align		4
        /*0118*/ 	.word	index@(_ZN7cutlass13device_kernelIN5flash11enable_sm90INS1_16FlashAttnFwdSm90INS1_25CollectiveMainloopFwdSm90ILi2EN4cute5tupleIJNS5_1CILi1EEES8_S8_EEENS6_IJNS7_ILi192EEENS7_ILi144EEENS7_ILi96EEEEEELi96ENS_6half_tEfNS_4arch4Sm90ELb1ELb0ELb0ELb1ELb0ELb0ELb0ELb0ELb1ELb1ELb1ELb0EEENS1_21CollectiveEpilogueFwdINS6_IJSA_SC_SB_EEES9_SE_SG_Li384ELb1ELb1ELb1ELb0EEENS1_36VarlenDynamicPersistentTileSchedulerILi192ELi144ELi384ELi128ELb1ELb1ELb1ELb1ELb1ELb1EEEEEEEEEvNT_6ParamsE)
	.align		4
        /*011c*/ 	.word	index@(__assertfail)
	.align		4
        /*0120*/ 	.word	index@(_ZN7cutlass13device_kernelIN5flash11enable_sm90INS1_16FlashAttnFwdSm90INS1_25CollectiveMainloopFwdSm90ILi2EN4cute5tupleIJNS5_1CILi1EEES8_S8_EEENS6_IJNS7_ILi192EEENS7_ILi144EEENS7_ILi96EEEEEELi96ENS_6half_tEfNS_4arch4Sm90ELb1ELb0ELb0ELb1ELb0ELb1ELb0ELb0ELb1ELb1ELb1ELb0EEENS1_21CollectiveEpilogueFwdINS6_IJSA_SC_SB_EEES9_SE_SG_Li384ELb1ELb1ELb1ELb0EEENS1_36VarlenDynamicPersistentTileSchedulerILi192ELi144ELi384ELi128ELb1ELb1ELb1ELb1ELb1ELb1EEEEEEEEEvNT_6ParamsE)
	.align		4
        /*0124*/ 	.word	index@(__assertfail)
	.align		4
        /*0128*/ 	.word	index@(_ZN7cutlass13device_kernelIN5flash11enable_sm90INS1_16FlashAttnFwdSm90INS1_25CollectiveMainloopFwdSm90ILi2EN4cute5tupleIJNS5_1CILi1EEES8_S8_EEENS6_IJNS7_ILi192EEESA_NS7_ILi64EEEEEELi64ENS_6half_tEfNS_4arch4Sm90ELb0ELb0ELb0ELb0ELb0ELb0ELb0ELb0ELb1ELb1ELb1ELb0EEENS1_21CollectiveEpilogueFwdINS6_IJSA_SB_SA_EEES9_SD_SF_Li384ELb0ELb1ELb1ELb0EEENS1_19SingleTileSchedulerILb0ELb1ELb1ELi192EEEEEEEEEvNT_6ParamsE)
	.align		4
        /*012c*/ 	.word	index@(__assertfail)
	.align		4
        /*0130*/ 	.word	index@(_ZN7cutlass13device_kernelIN5flash11enable_sm90INS1_16FlashAttnFwdSm90INS1_25CollectiveMainloopFwdSm90ILi2EN4cute5tupleIJNS5_1CILi1EEES8_S8_EEENS6_IJNS7_ILi192EEESA_NS7_ILi64EEEEEELi64ENS_6half_tEfNS_4arch4Sm90ELb0ELb0ELb0ELb1ELb0ELb0ELb0ELb0ELb1ELb1ELb1ELb0EEENS1_21CollectiveEpilogueFwdINS6_IJSA_SB_SA_EEES9_SD_SF_Li384ELb1ELb1ELb1ELb0EEENS1_36VarlenDynamicPersistentTileSchedulerILi192ELi192ELi384ELi128ELb1ELb1ELb1ELb0ELb1ELb1EEEEEEEEEvNT_6ParamsE)
	.align		4
        /*0134*/ 	.word	index@(__assertfail)
	.align		4
        /*0138*/ 	.word	index@(_ZN7cutlass13device_kernelIN5flash11enable_sm90INS1_16FlashAttnFwdSm90INS1_25CollectiveMainloopFwdSm90ILi2EN4cute5tupleIJNS5_1CILi1EEES8_S8_EEENS6_IJNS7_ILi192EEESA_NS7_ILi64EEEEEELi64ENS_6half_tEfNS_4arch4Sm90ELb0ELb0ELb0ELb1ELb0ELb1ELb0ELb0ELb1ELb1ELb1ELb0EEENS1_21CollectiveEpilogueFwdINS6_IJSA_SB_SA_EEES9_SD_SF_Li384ELb1ELb1ELb1ELb0EEENS1_36VarlenDynamicPersistentTileSchedulerILi192ELi192ELi384ELi128ELb1ELb1ELb1ELb0ELb1ELb1EEEEEEEEEvNT_6ParamsE)
	.align		4
        /*013c*/ 	.word	index@(__assertfail)
	.align		4
        /*0140*/ 	.word	index@(_ZN7cutlass13device_kernelIN5flash11enable_sm90INS1_16FlashAttnFwdSm90INS1_25CollectiveMainloopFwdSm90ILi2EN4cute5tupleIJNS5_1CILi1EEES8_S8_EEENS6_IJNS7_ILi192EEENS7_ILi128EEENS7_ILi64EEEEEELi64ENS_6half_tEfNS_4arch4Sm90ELb0ELb1ELb0ELb0ELb0ELb0ELb0ELb1ELb1ELb1ELb1ELb0EEENS1_21CollectiveEpilogueFwdINS6_IJSA_SC_SB_EEES9_SE_SG_Li384ELb0ELb1ELb1ELb0EEENS1_19SingleTileSchedulerILb0ELb1ELb1ELi192EEEEEEEEEvNT_6ParamsE)
	.align		4
        /*0144*/ 	.word	index@(__assertfail)
	.align		4
        /*0148*/ 	.word	index@(_ZN7cutlass13device_kernelIN5flash11enable_sm90INS1_16FlashAttnFwdSm90INS1_25CollectiveMainloopFwdSm90ILi2EN4cute5tupleIJNS5_1CILi1EEES8_S8_EEENS6_IJNS7_ILi192EEENS7_ILi128EEENS7_ILi64EEEEEELi64ENS_6half_tEfNS_4arch4Sm90ELb0ELb1ELb0ELb1ELb0ELb0ELb0ELb1ELb1ELb1ELb1ELb0EEENS1_21CollectiveEpilogueFwdINS6_IJSA_SC_SB_EEES9_SE_SG_Li384ELb1ELb1ELb1ELb0EEENS1_36VarlenDynamicPersistentTileSchedulerILi192ELi128ELi384ELi128ELb1ELb1ELb1ELb1ELb0ELb1EEEEEEEEEvNT_6ParamsE)
	.align		4
        /*014c*/ 	.word	index@(__assertfail)
	.align		4
        /*0150*/ 	.word	index@(_ZN7cutlass13device_kernelIN5flash11enable_sm90INS1_16FlashAttnFwdSm90INS1_25CollectiveMainloopFwdSm90ILi2EN4cute5tupleIJNS5_1CILi1EEES8_S8_EEENS6_IJNS7_ILi192EEENS7_ILi128EEENS7_ILi64EEEEEELi64ENS_6half_tEfNS_4arch4Sm90ELb0ELb1ELb0ELb1ELb0ELb1ELb0ELb1ELb1ELb1ELb1ELb0EEENS1_21CollectiveEpilogueFwdINS6_IJSA_SC_SB_EEES9_SE_SG_Li384ELb1ELb1ELb1ELb0EEENS1_36VarlenDynamicPersistentTileSchedulerILi192ELi128ELi384ELi128ELb1ELb1ELb1ELb1ELb0ELb1EEEEEEEEEvNT_6ParamsE)
	.align		4
        /*0154*/ 	.word	index@(__assertfail)
	.align		4
        /*0158*/ 	.word	index@(_ZN7cutlass13device_kernelIN5flash11enable_sm90INS1_16FlashAttnFwdSm90INS1_25CollectiveMainloopFwdSm90ILi2EN4cute5tupleIJNS5_1CILi1EEES8_S8_EEENS6_IJNS7_ILi192EEENS7_ILi128EEENS7_ILi64EEEEEELi64ENS_6half_tEfNS_4arch4Sm90ELb1ELb0ELb0ELb0ELb0ELb0ELb0ELb1ELb1ELb1ELb1ELb0EEENS1_21CollectiveEpilogueFwdINS6_IJSA_SC_SB_EEES9_SE_SG_Li384ELb0ELb1ELb1ELb0EEENS1_19SingleTileSchedulerILb0ELb1ELb1ELi192EEEEEEEEEvNT_6ParamsE)
	.align		4
        /*015c*/ 	.word	index@(__assertfail)
	.align		4
        /*0160*/ 	.word	index@(_ZN7cutlass13device_kernelIN5flash11enable_sm90INS1_16FlashAttnFwdSm90INS1_25CollectiveMainloopFwdSm90ILi2EN4cute5tupleIJNS5_1CILi1EEES8_S8_EEENS6_IJNS7_ILi192EEENS7_ILi128EEENS7_ILi64EEEEEELi64ENS_6half_tEfNS_4arch4Sm90ELb1ELb0ELb0ELb1ELb0ELb0ELb0ELb1ELb1ELb1ELb1ELb0EEENS1_21CollectiveEpilogueFwdINS6_IJSA_SC_SB_EEES9_SE_SG_Li384ELb1ELb1ELb1ELb0EEENS1_36VarlenDynamicPersistentTileSchedulerILi192ELi128ELi384ELi128ELb1ELb1ELb1ELb1ELb1ELb1EEEEEEEEEvNT_6ParamsE)
	.align		4
        /*0164*/ 	.word	index@(__assertfail)
	.align		4
        /*0168*/ 	.word	index@(_ZN7cutlass13device_kernelIN5flash11enable_sm90INS1_16FlashAttnFwdSm90INS1_25CollectiveMainloopFwdSm90ILi2EN4cute5tupleIJNS5_1CILi1EEES8_S8_EEENS6_IJNS7_ILi192EEENS7_ILi128EEENS7_ILi64EEEEEELi64ENS_6half_tEfNS_4arch4Sm90ELb1ELb0ELb0ELb1ELb0ELb1ELb0ELb1ELb1ELb1ELb1ELb0EEENS1_21CollectiveEpilogueFwdINS6_IJSA_SC_SB_EEES9_SE_SG_Li384ELb1ELb1ELb1ELb0EEENS1_36VarlenDynamicPersistentTileSchedulerILi192ELi128ELi384ELi128ELb1ELb1ELb1ELb1ELb1ELb1EEEEEEEEEvNT_6ParamsE)
	.align		4
        /*016c*/ 	.word	index@(__assertfail)
	.align		4
        /*0170*/ 	.word	0x00000000
	.align		4
        /*0174*/ 	.word	0xfffffffe
	.align		4
        /*0178*/ 	.word	0x00000000
	.align		4
        /*017c*/ 	.word	0xfffffffd
	.align		4
        /*0180*/ 	.word	0x00000000
	.align		4
        /*0184*/ 	.word	0xfffffffc


//--------------------- .nv.constant4             --------------------------
	.section	.nv.constant4,"a",@progbits
	.align	8
	.align		8
.nv.constant4:
        /*0000*/ 	.dword	__assertfail
	.align		8
        /*0008*/ 	.dword	__unnamed_1
	.align		8
        /*0010*/ 	.dword	__unnamed_2
	.align		8
        /*0018*/ 	.dword	__unnamed_3
	.align		8
        /*0020*/ 	.dword	__unnamed_4
	.align		8
        /*0028*/ 	.dword	__unnamed_5
	.align		8
        /*0030*/ 	.dword	__unnamed_6
	.align		8
        /*0038*/ 	.dword	__unnamed_7
	.align		8
        /*0040*/ 	.dword	__unnamed_8
	.align		8
        /*0048*/ 	.dword	__unnamed_9
	.align		8
        /*0050*/ 	.dword	__unnamed_10
	.align		8
        /*0058*/ 	.dword	__unnamed_11
	.align		8
        /*0060*/ 	.dword	__unnamed_12
	.align		8
        /*0068*/ 	.dword	__unnamed_13
	.align		8
        /*0070*/ 	.dword	__unnamed_14
	.align		8
        /*0078*/ 	.dword	__unnamed_15
	.align		8
        /*0080*/ 	.dword	__unnamed_16
	.align		8
        /*0088*/ 	.dword	__unnamed_17
	.align		8
        /*0090*/ 	.dword	__unnamed_18
	.align		8
        /*0098*/ 	.dword	__unnamed_19
	.align		8
        /*00a0*/ 	.dword	__unnamed_20
	.align		8
        /*00a8*/ 	.dword	__unnamed_21
	.align		8
        /*00b0*/ 	.dword	__unnamed_22
	.align		8
        /*00b8*/ 	.dword	__unnamed_23
	.align		8
        /*00c0*/ 	.dword	__unnamed_24
	.align		8
        /*00c8*/ 	.dword	__unnamed_25
	.align		8
        /*00d0*/ 	.dword	__unnamed_26
	.align		8
        /*00d8*/ 	.dword	__unnamed_27
	.align		8
        /*00e0*/ 	.dword	__unnamed_28
	.align		8
        /*00e8*/ 	.dword	__unnamed_29
	.align		8
        /*00f0*/ 	.dword	__unnamed_30
	.align		8
        /*00f8*/ 	.dword	__unnamed_31
	.align		8
        /*0100*/ 	.dword	__unnamed_32
	.align		8
        /*0108*/ 	.dword	__unnamed_33
	.align		8
        /*0110*/ 	.dword	__unnamed_34
	.align		8
        /*0118*/ 	.dword	__unnamed_35
	.align		8
        /*0120*/ 	.dword	__unnamed_36
	.align		8
        /*0128*/ 	.dword	__unnamed_37
	.align		8
        /*0130*/ 	.dword	__unnamed_38
	.align		8
        /*0138*/ 	.dword	__unnamed_39
	.align		8
        /*0140*/ 	.dword	__unnamed_40
	.align		8
        /*0148*/ 	.dword	__unnamed_41
	.align		8
        /*0150*/ 	.dword	__unnamed_42
	.align		8
        /*0158*/ 	.dword	__unnamed_43
	.align		8
        /*0160*/ 	.dword	_ZN72_INTERNAL_1e203569_36_flash_fwd_hdimall_fp16_split_sm90_cu_9949e2e8_57884cuda3std3__45__cpo5beginE
	.align		8
        /*0168*/ 	.dword	_ZN72_INTERNAL_1e203569_36_flash_fwd_hdimall_fp16_split_sm90_cu_9949e2e8_57884cuda3std3__45__cpo3endE
	.align		8
        /*0170*/ 	.dword	_ZN72_INTERNAL_1e203569_36_flash_fwd_hdimall_fp16_split_sm90_cu_9949e2e8_57884cuda3std3__45__cpo6cbeginE
	.align		8
        /*0178*/ 	.dword	_ZN72_INTERNAL_1e203569_36_flash_fwd_hdimall_fp16_split_sm90_cu_9949e2e8_57884cuda3std3__45__cpo4cendE
	.align		8
        /*0180*/ 	.dword	_ZN72_INTERNAL_1e203569_36_flash_fwd_hdimall_fp16_split_sm90_cu_9949e2e8_57884cuda3std3__474_GLOBAL__N__1e203569_36_flash_fwd_hdimall_fp16_split_sm90_cu_9949e2e8_57886ignoreE
	.align		8
        /*0188*/ 	.dword	_ZN72_INTERNAL_1e203569_36_flash_fwd_hdimall_fp16_split_sm90_cu_9949e2e8_57884cuda3std3__419piecewise_constructE
	.align		8
        /*0190*/ 	.dword	_ZN72_INTERNAL_1e203569_36_flash_fwd_hdimall_fp16_split_sm90_cu_9949e2e8_57884cuda3std3__48in_placeE
	.align		8
        /*0198*/ 	.dword	_ZN72_INTERNAL_1e203569_36_flash_fwd_hdimall_fp16_split_sm90_cu_9949e2e8_57884cuda3std6ranges3__45__cpo4swapE
	.align		8
        /*01a0*/ 	.dword	_ZN72_INTERNAL_1e203569_36_flash_fwd_hdimall_fp16_split_sm90_cu_9949e2e8_57884cuda3std6ranges3__45__cpo9iter_moveE
	.align		8
        /*01a8*/ 	.dword	_ZN72_INTERNAL_1e203569_36_flash_fwd_hdimall_fp16_split_sm90_cu_9949e2e8_57884cute7productE
	.align		8
        /*01b0*/ 	.dword	_ZN72_INTERNAL_1e203569_36_flash_fwd_hdimall_fp16_split_sm90_cu_9949e2e8_57884cute1_E
	.align		8
        /*01b8*/ 	.dword	$str$20
	.align		8
        /*01c0*/ 	.dword	$str$21


//--------------------- .text._ZN7cutlass13device_kernelIN5flash11enable_sm90INS1_16FlashAttnFwdSm90INS1_25CollectiveMainloopFwdSm90ILi2EN4cute5tupleIJNS5_1CILi1EEES8_S8_EEENS6_IJNS7_ILi128EEENS7_ILi80EEENS7_ILi256EEEEEELi256ENS_6half_tEfNS_4arch4Sm90ELb0ELb0ELb0ELb0ELb0ELb0ELb0ELb1ELb1ELb1ELb1ELb0EEENS1_21CollectiveEpilogueFwdINS6_IJSA_SC_SB_EEES9_SE_SG_Li256ELb0ELb1ELb1ELb0EEENS1_19SingleTileSchedulerILb0ELb1ELb1ELi128EEEEEEEEEvNT_6ParamsE --------------------------
	.section	.text._ZN7cutlass13device_kernelIN5flash11enable_sm90INS1_16FlashAttnFwdSm90INS1_25CollectiveMainloopFwdSm90ILi2EN4cute5tupleIJNS5_1CILi1EEES8_S8_EEENS6_IJNS7_ILi128EEENS7_ILi80EEENS7_ILi256EEEEEELi256ENS_6half_tEfNS_4arch4Sm90ELb0ELb0ELb0ELb0ELb0ELb0ELb0ELb1ELb1ELb1ELb1ELb0EEENS1_21CollectiveEpilogueFwdINS6_IJSA_SC_SB_EEES9_SE_SG_Li256ELb0ELb1ELb1ELb0EEENS1_19SingleTileSchedulerILb0ELb1ELb1ELi128EEEEEEEEEvNT_6ParamsE,"ax",@progbits
	.align	128
.text._ZN7cutlass13device_kernelIN5flash11enable_sm90INS1_16FlashAttnFwdSm90INS1_25CollectiveMainloopFwdSm90ILi2EN4cute5tupleIJNS5_1CILi1EEES8_S8_EEENS6_IJNS7_ILi128EEENS7_ILi80EEENS7_ILi256EEEEEELi256ENS_6half_tEfNS_4arch4Sm90ELb0ELb0ELb0ELb0ELb0ELb0ELb0ELb1ELb1ELb1ELb1ELb0EEENS1_21CollectiveEpilogueFwdINS6_IJSA_SC_SB_EEES9_SE_SG_Li256ELb0ELb1ELb1ELb0EEENS1_19SingleTileSchedulerILb0ELb1ELb1ELi128EEEEEEEEEvNT_6ParamsE:
        .type           _ZN7cutlass13device_kernelIN5flash11enable_sm90INS1_16FlashAttnFwdSm90INS1_25CollectiveMainloopFwdSm90ILi2EN4cute5tupleIJNS5_1CILi1EEES8_S8_EEENS6_IJNS7_ILi128EEENS7_ILi80EEENS7_ILi256EEEEEELi256ENS_6half_tEfNS_4arch4Sm90ELb0ELb0ELb0ELb0ELb0ELb0ELb0ELb1ELb1ELb1ELb1ELb0EEENS1_21CollectiveEpilogueFwdINS6_IJSA_SC_SB_EEES9_SE_SG_Li256ELb0ELb1ELb1ELb0EEENS1_19SingleTileSchedulerILb0ELb1ELb1ELi128EEEEEEEEEvNT_6ParamsE,@function
        .size           _ZN7cutlass13device_kernelIN5flash11enable_sm90INS1_16FlashAttnFwdSm90INS1_25CollectiveMainloopFwdSm90ILi2EN4cute5tupleIJNS5_1CILi1EEES8_S8_EEENS6_IJNS7_ILi128EEENS7_ILi80EEENS7_ILi256EEEEEELi256ENS_6half_tEfNS_4arch4Sm90ELb0ELb0ELb0ELb0ELb0ELb0ELb0ELb1ELb1ELb1ELb1ELb0EEENS1_21CollectiveEpilogueFwdINS6_IJSA_SC_SB_EEES9_SE_SG_Li256ELb0ELb1ELb1ELb0EEENS1_19SingleTileSchedulerILb0ELb1ELb1ELi128EEEEEEEEEvNT_6ParamsE,(.L_x_14839 - _ZN7cutlass13device_kernelIN5flash11enable_sm90INS1_16FlashAttnFwdSm90INS1_25CollectiveMainloopFwdSm90ILi2EN4cute5tupleIJNS5_1CILi1EEES8_S8_EEENS6_IJNS7_ILi128EEENS7_ILi80EEENS7_ILi256EEEEEELi256ENS_6half_tEfNS_4arch4Sm90ELb0ELb0ELb0ELb0ELb0ELb0ELb0ELb1ELb1ELb1ELb1ELb0EEENS1_21CollectiveEpilogueFwdINS6_IJSA_SC_SB_EEES9_SE_SG_Li256ELb0ELb1ELb1ELb0EEENS1_19SingleTileSchedulerILb0ELb1ELb1ELi128EEEEEEEEEvNT_6ParamsE)
        .other          _ZN7cutlass13device_kernelIN5flash11enable_sm90INS1_16FlashAttnFwdSm90INS1_25CollectiveMainloopFwdSm90ILi2EN4cute5tupleIJNS5_1CILi1EEES8_S8_EEENS6_IJNS7_ILi128EEENS7_ILi80EEENS7_ILi256EEEEEELi256ENS_6half_tEfNS_4arch4Sm90ELb0ELb0ELb0ELb0ELb0ELb0ELb0ELb1ELb1ELb1ELb1ELb0EEENS1_21CollectiveEpilogueFwdINS6_IJSA_SC_SB_EEES9_SE_SG_Li256ELb0ELb1ELb1ELb0EEENS1_19SingleTileSchedulerILb0ELb1ELb1ELi128EEEEEEEEEvNT_6ParamsE,@"STO_CUDA_ENTRY STV_DEFAULT"
_ZN7cutlass13device_kernelIN5flash11enable_sm90INS1_16FlashAttnFwdSm90INS1_25CollectiveMainloopFwdSm90ILi2EN4cute5tupleIJNS5_1CILi1EEES8_S8_EEENS6_IJNS7_ILi128EEENS7_ILi80EEENS7_ILi256EEEEEELi256ENS_6half_tEfNS_4arch4Sm90ELb0ELb0ELb0ELb0ELb0ELb0ELb0ELb1ELb1ELb1ELb1ELb0EEENS1_21CollectiveEpilogueFwdINS6_IJSA_SC_SB_EEES9_SE_SG_Li256ELb0ELb1ELb1ELb0EEENS1_19SingleTileSchedulerILb0ELb1ELb1ELi128EEEEEEEEEvNT_6ParamsE:
[----:B------:R-:W0:Y:S02]  /*0000*/  LDC R1, c[0x0][0x28] ;  /* 0x00000a00ff017b82 */ /* 0x000e240000000800 */
[----:B0-----:R-:W-:Y:S01]  /*0010*/  VIADD R1, R1, 0xffffffe8 ;  /* 0xffffffe801017836 */ /* 0x001fe20000000000 */
[----:B------:R-:W0:Y:S01]  /*0020*/  S2R R3, SR_TID.X ;  /* 0x0000000000037919 */ /* 0x000e220000002100 */
[----:B------:R-:W-:Y:S01]  /*0030*/  ELECT P0, URZ, PT ;  /* 0x00000000003f782f */ /* 0x000fe20003800000 */
[----:B------:R-:W-:Y:S01]  /*0040*/  BSSY B0, `(.L_x_0) ;  /* 0x000000d000007945 */ /* 0x000fe20003800000 */
[----:B0-----:R-:W-:-:S05]  /*0050*/  SHF.R.U32.HI R0, RZ, 0x5, R3 ;  /* 0x00000005ff007819 */ /* 0x001fca0000011603 */
[----:B------:R-:W0:Y:S02]  /*0060*/  SHFL.IDX PT, R2, R0, RZ, 0x1f ;  /* 0x00001fff00027589 */ /* 0x000e2400000e0000 */
[----:B0-----:R-:W-:-:S13]  /*0070*/  ISETP.EQ.AND P0, PT, R2, RZ, P0 ;  /* 0x000000ff0200720c */ /* 0x001fda0000702270 */
[----:B------:R-:W-:Y:S05]  /*0080*/  @!P0 BRA `(.L_x_1) ;  /* 0x0000000000208947 */ /* 0x000fea0003800000 */
[----:B------:R-:W-:Y:S02]  /*0090*/  ULDC.64 UR4, c[0x0][0x198] ;  /* 0x0000660000047ab9 */ /* 0x000fe40000000a00 */
[----:B------:R-:W-:Y:S02]  /*00a0*/  UIADD3 UR6, UP0, UR4, 0x370, URZ ;  /* 0x0000037004067890 */ /* 0x000fe4000ff1e03f */
[----:B------:R-:W-:Y:S02]  /*00b0*/  UIADD3 UR4, UP1, UR4, 0x470, URZ ;  /* 0x0000047004047890 */ /* 0x000fe4000ff3e03f */
[----:B------:R-:W-:Y:S02]  /*00c0*/  UIADD3.X UR7, URZ, UR5, URZ, UP0, !UPT ;  /* 0x000000053f077290 */ /* 0x000fe400087fe43f */
[----:B------:R-:W-:-:S07]  /*00d0*/  UIADD3.X UR5, URZ, UR5, URZ, UP1, !UPT ;  /* 0x000000053f057290 */ /* 0x000fce0008ffe43f */
[----:B------:R0:W-:Y:S02]  /*00e0*/  UTMACCTL.PF [UR6] ;  /* 0x00000000060079b9 */ /* 0x0001e40008040000 */
[----:B------:R0:W-:Y:S02]  /*00f0*/  UTMACCTL.PF [UR4] ;  /* 0x00000000040079b9 */ /* 0x0001e40008040000 */
[----:B0-----:R-:W-:Y:S01]  /*0100*/  NOP ;  /* 0x0000000000007918 */ /* 0x001fe20000000000 */
.L_x_1:
[----:B------:R-:W-:Y:S05]  /*0110*/  BSYNC B0 ;  /* 0x0000000000007941 */ /* 0x000fea0003800000 */
.L_x_0:
[----:B------:R-:W-:Y:S01]  /*0120*/  VOTEU.ANY UP0, P0 ;  /* 0x00000000003f7886 */ /* 0x000fe20000000100 */
[----:B------:R-:W0:Y:S01]  /*0130*/  SHFL.IDX PT, R2, R0, RZ, 0x1f ;  /* 0x00001fff00027589 */ /* 0x000e2200000e0000 */
[----:B------:R-:W-:Y:S01]  /*0140*/  UMOV UR4, 0x80 ;  /* 0x0000008000047882 */ /* 0x000fe20000000000 */
[----:B------:R-:W-:Y:S01]  /*0150*/  UMOV UR7, 0x100 ;  /* 0x0000010000077882 */ /* 0x000fe20000000000 */
[----:B------:R-:W-:Y:S01]  /*0160*/  VOTEU.ANY UP1, P0 ;  /* 0x00000000003f7886 */ /* 0x000fe20000020100 */
[----:B------:R-:W1:Y:S01]  /*0170*/  @UP0 S2UR UR8, SR_CgaCtaId ;  /* 0x00000000000809c3 */ /* 0x000e620000008800 */
[----:B------:R-:W-:Y:S01]  /*0180*/  @UP0 UMOV UR6, 0x400 ;  /* 0x0000040000060882 */ /* 0x000fe20000000000 */
[----:B------:R-:W-:-:S04]  /*0190*/  @UP0 UIADD3 UR4, -UR4, 0x100000, URZ ;  /* 0x0010000004040890 */ /* 0x000fc8000fffe13f */
[----:B------:R-:W-:Y:S02]  /*01a0*/  @UP0 USHF.L.U32 UR5, UR4, 0xb, URZ ;  /* 0x0000000b04050899 */ /* 0x000fe4000800063f */
[----:B------:R-:W-:Y:S01]  /*01b0*/  @UP0 USHF.L.U32 UR4, UR4, 0x1, URZ ;  /* 0x0000000104040899 */ /* 0x000fe2000800063f */
[----:B0-----:R-:W-:Y:S02]  /*01c0*/  ISETP.NE.AND P1, PT, R2, RZ, PT ;  /* 0x000000ff0200720c */ /* 0x001fe40003f25270 */
[----:B------:R-:W-:Y:S01]  /*01d0*/  SHF.R.U32.HI R2, RZ, 0x7, R3 ;  /* 0x00000007ff027819 */ /* 0x000fe20000011603 */
[----:B-1----:R-:W-:Y:S02]  /*01e0*/  @UP0 ULEA UR8, UR8, UR6, 0x18 ;  /* 0x0000000608080291 */ /* 0x002fe4000f8ec03f */
[----:B------:R-:W-:-:S04]  /*01f0*/  @UP0 UIADD3 UR6, -UR7, 0x100000, URZ ;  /* 0x0010000007060890 */ /* 0x000fc8000fffe13f */
[----:B------:R-:W-:Y:S02]  /*0200*/  @UP0 USHF.L.U32 UR7, UR6, 0xb, URZ ;  /* 0x0000000b06070899 */ /* 0x000fe4000800063f */
[----:B------:R-:W-:Y:S01]  /*0210*/  @UP0 USHF.L.U32 UR6, UR6, 0x1, URZ ;  /* 0x0000000106060899 */ /* 0x000fe2000800063f */
[----:B------:R-:W-:Y:S01]  /*0220*/  VOTEU.ANY UP0, P0 ;  /* 0x00000000003f7886 */ /* 0x000fe20000000100 */
[----:B------:R-:W0:Y:S04]  /*0230*/  SHFL.IDX PT, R2, R2, RZ, 0x1f ;  /* 0x00001fff02027589 */ /* 0x000e2800000e0000 */
[----:B------:R-:W1:Y:S02]  /*0240*/  FENCE.VIEW.ASYNC.S ;  /* 0x00000000000073c6 */ /* 0x000e640000000000 */
[----:B-1----:R1:W2:Y:S04]  /*0250*/  @UP0 SYNCS.EXCH.64 URZ, [UR8+0x38800], UR4 ;  /* 0x03880004083f05b2 */ /* 0x0022a80008000100 */
[----:B------:R1:W3:Y:S01]  /*0260*/  @UP1 SYNCS.EXCH.64 URZ, [UR8+0x38820], UR6 ;  /* 0x03882006083f15b2 */ /* 0x0002e20008000100 */
[----:B------:R-:W-:Y:S05]  /*0270*/  @P1 BRA `(.L_x_2) ;  /* 0x0000000000481947 */ /* 0x000fea0003800000 */
[----:B-1----:R-:W1:Y:S01]  /*0280*/  S2UR UR5, SR_CgaCtaId ;  /* 0x00000000000579c3 */ /* 0x002e620000008800 */
[----:B------:R-:W-:Y:S01]  /*0290*/  UMOV UR4, 0x400 ;  /* 0x0000040000047882 */ /* 0x000fe20000000000 */
[----:B------:R-:W-:Y:S01]  /*02a0*/  UMOV UR6, 0x1 ;  /* 0x0000000100067882 */ /* 0x000fe20000000000 */
[----:B------:R-:W-:Y:S01]  /*02b0*/  UMOV UR7, 0x2 ;  /* 0x0000000200077882 */ /* 0x000fe20000000000 */
[----:B------:R-:W-:Y:S01]  /*02c0*/  ELECT P0, URZ, PT ;  /* 0x00000000003f782f */ /* 0x000fe20003800000 */
[----:B-1----:R-:W-:Y:S02]  /*02d0*/  ULEA UR8, UR5, UR4, 0x18 ;  /* 0x0000000405087291 */ /* 0x002fe4000f8ec03f */
[----:B------:R-:W-:-:S04]  /*02e0*/  UIADD3 UR4, -UR6, 0x100000, URZ ;  /* 0x0010000006047890 */ /* 0x000fc8000fffe13f */
[----:B------:R-:W-:Y:S02]  /*02f0*/  USHF.L.U32 UR5, UR4, 0xb, URZ ;  /* 0x0000000b04057899 */ /* 0x000fe4000800063f */
[----:B------:R-:W-:Y:S02]  /*0300*/  USHF.L.U32 UR4, UR4, 0x1, URZ ;  /* 0x0000000104047899 */ /* 0x000fe4000800063f */
[----:B------:R-:W-:-:S04]  /*0310*/  UIADD3 UR6, -UR7, 0x100000, URZ ;  /* 0x0010000007067890 */ /* 0x000fc8000fffe13f */
[----:B------:R-:W-:Y:S02]  /*0320*/  USHF.L.U32 UR7, UR6, 0xb, URZ ;  /* 0x0000000b06077899 */ /* 0x000fe4000800063f */
[----:B------:R-:W-:Y:S01]  /*0330*/  USHF.L.U32 UR6, UR6, 0x1, URZ ;  /* 0x0000000106067899 */ /* 0x000fe2000800063f */
[----:B------:R-:W1:Y:S03]  /*0340*/  FENCE.VIEW.ASYNC.S ;  /* 0x00000000000073c6 */ /* 0x000e660000000000 */
[----:B-1----:R4:W1:Y:S08]  /*0350*/  SYNCS.EXCH.64 URZ, [UR8+0x38830], UR4 ;  /* 0x03883004083f75b2 */ /* 0x0028700008000100 */
[----:B------:R4:W0:Y:S01]  /*0360*/  SYNCS.EXCH.64 URZ, [UR8+0x38840], UR6 ;  /* 0x03884006083f75b2 */ /* 0x0008220008000100 */
[----:B------:R4:W0:Y:S01]  /*0370*/  SYNCS.EXCH.64 URZ, [UR8+0x38838], UR4 ;  /* 0x03883804083f75b2 */ /* 0x0008220008000100 */
[----:B------:R4:W0:Y:S02]  /*0380*/  SYNCS.EXCH.64 URZ, [UR8+0x38848], UR6 ;  /* 0x03884806083f75b2 */ /* 0x0008240008000100 */
[----:B----4-:R-:W-:Y:S01]  /*0390*/  NOP ;  /* 0x0000000000007918 */ /* 0x010fe20000000000 */
.L_x_2:
[----:B------:R-:W4:Y:S01]  /*03a0*/  SHFL.IDX PT, R3, R0, RZ, 0x1f ;  /* 0x00001fff00037589 */ /* 0x000f2200000e0000 */
[----:B------:R-:W-:Y:S01]  /*03b0*/  NOP ;  /* 0x0000000000007918 */ /* 0x000fe20000000000 */
[----:B----4-:R-:W-:-:S13]  /*03c0*/  ISETP.NE.AND P0, PT, R3, RZ, PT ;  /* 0x000000ff0300720c */ /* 0x010fda0003f05270 */
        /* <DEDUP_REMOVED lines=19> */
.L_x_3:
[----:B------:R-:W4:Y:S01]  /*0500*/  SHFL.IDX PT, R3, R0, RZ, 0x1f ;  /* 0x00001fff00037589 */ /* 0x000f2200000e0000 */
[----:B------:R-:W-:Y:S01]  /*0510*/  NOP ;  /* 0x0000000000007918 */ /* 0x000fe20000000000 */
[----:B----4-:R-:W-:-:S13]  /*0520*/  ISETP.NE.AND P0, PT, R3, RZ, PT ;  /* 0x000000ff0300720c */ /* 0x010fda0003f05270 */
[----:B------:R-:W-:Y:S05]  /*0530*/  @P0 BRA `(.L_x_4) ;  /* 0x0000000000380947 */ /* 0x000fea0003800000 */
[----:B-1----:R-:W1:Y:S01]  /*0540*/  S2UR UR5, SR_CgaCtaId ;  /* 0x00000000000579c3 */ /* 0x002e620000008800 */
[----:B------:R-:W-:Y:S01]  /*0550*/  UMOV UR4, 0x400 ;  /* 0x0000040000047882 */ /* 0x000fe20000000000 */
[----:B------:R-:W-:Y:S01]  /*0560*/  UMOV UR7, 0x1 ;  /* 0x0000000100077882 */ /* 0x000fe20000000000 */
[----:B------:R-:W-:Y:S01]  /*0570*/  ELECT P0, URZ, PT ;  /* 0x00000000003f782f */ /* 0x000fe20003800000 */
[----:B-1----:R-:W-:Y:S02]  /*0580*/  ULEA UR6, UR5, UR4, 0x18 ;  /* 0x0000000405067291 */ /* 0x002fe4000f8ec03f */
[----:B------:R-:W-:-:S04]  /*0590*/  UIADD3 UR4, -UR7, 0x100000, URZ ;  /* 0x0010000007047890 */ /* 0x000fc8000fffe13f */
[----:B------:R-:W-:Y:S02]  /*05a0*/  USHF.L.U32 UR5, UR4, 0xb, URZ ;  /* 0x0000000b04057899 */ /* 0x000fe4000800063f */
[----:B------:R-:W-:Y:S01]  /*05b0*/  USHF.L.U32 UR4, UR4, 0x1, URZ ;  /* 0x0000000104047899 */ /* 0x000fe2000800063f */
[----:B------:R-:W1:Y:S11]  /*05c0*/  FENCE.VIEW.ASYNC.S ;  /* 0x00000000000073c6 */ /* 0x000e760000000000 */
[----:B-1----:R4:W1:Y:S01]  /*05d0*/  SYNCS.EXCH.64 URZ, [UR6+0x38870], UR4 ;  /* 0x03887004063f75b2 */ /* 0x0028620008000100 */
[----:B------:R4:W0:Y:S01]  /*05e0*/  SYNCS.EXCH.64 URZ, [UR6+0x38880], UR4 ;  /* 0x03888004063f75b2 */ /* 0x0008220008000100 */
[----:B------:R4:W0:Y:S01]  /*05f0*/  SYNCS.EXCH.64 URZ, [UR6+0x38878], UR4 ;  /* 0x03887804063f75b2 */ /* 0x0008220008000100 */
[----:B------:R4:W0:Y:S02]  /*0600*/  SYNCS.EXCH.64 URZ, [UR6+0x38888], UR4 ;  /* 0x03888804063f75b2 */ /* 0x0008240008000100 */
[----:B----4-:R-:W-:Y:S01]  /*0610*/  NOP ;  /* 0x0000000000007918 */ /* 0x010fe20000000000 */
.L_x_4:
        /* <DEDUP_REMOVED lines=22> */
.L_x_5:
        /* <DEDUP_REMOVED lines=22> */
.L_x_6:
[----:B0-----:R-:W-:Y:S01]  /*08e0*/  ISETP.NE.AND P0, PT, R2, RZ, PT ;  /* 0x000000ff0200720c */ /* 0x001fe20003f05270 */
[----:B------:R-:W-:Y:S01]  /*08f0*/  IMAD.MOV.U32 R2, RZ, RZ, 0x1 ;  /* 0x00000001ff027424 */ /* 0x000fe200078e00ff */
[----:B------:R-:W-:Y:S01]  /*0900*/  NOP ;  /* 0x0000000000007918 */ /* 0x000fe20000000000 */
[----:B------:R-:W-:Y:S03]  /*0910*/  BSSY B6, `(.L_x_7) ;  /* 0x000104d000067945 */ /* 0x000fe60003800000 */
[----:B------:R-:W-:-:S05]  /*0920*/  SEL R2, R2, 0x2, !P0 ;  /* 0x0000000202027807 */ /* 0x000fca0004000000 */
[----:B------:R0:W-:Y:S01]  /*0930*/  STL [R1+0x14], R2 ;  /* 0x0000140201007387 */ /* 0x0001e20000100800 */
[----:B-123--:R-:W-:Y:S06]  /*0940*/  BAR.SYNC.DEFER_BLOCKING 0x0 ;  /* 0x0000000000007b1d */ /* 0x00efec0000010000 */
[----:B------:R-:W-:Y:S05]  /*0950*/  @!P0 BRA `(.L_x_8) ;  /* 0x000000bc00308947 */ /* 0x000fea0003800000 */
.L_x_9:
[----:B------:R-:W-:-:S08]  /*0960*/  NOP ;  /* 0x0000000000007918 */ /* 0x000fd00000000000 */
[----:B------:R-:W1:Y:S02]  /*0970*/  USETMAXREG.TRY_ALLOC.CTAPOOL UP0, 0xf0 ;  /* 0x000000f0000079c8 */ /* 0x000e640008000600 */
[----:B-1----:R-:W-:-:S13]  /*0980*/  PLOP3.LUT P0, PT, PT, PT, UP0, 0x80, 0x0 ;  /* 0x000000000000781c */ /* 0x002fda0003f0f008 */
[----:B------:R-:W-:Y:S05]  /*0990*/  @!P0 BRA `(.L_x_9) ;  /* 0xfffffffc00f08947 */ /* 0x000fea000383ffff */
[----:B0-----:R-:W0:Y:S08]  /*09a0*/  LDC R2, c[0x0][0xc50] ;  /* 0x00031400ff027b82 */ /* 0x001e300000000800 */
[----:B------:R-:W1:Y:S08]  /*09b0*/  S2UR UR4, SR_CTAID.Y ;  /* 0x00000000000479c3 */ /* 0x000e700000002600 */
[----:B------:R-:W2:Y:S08]  /*09c0*/  S2UR UR5, SR_CTAID.Z ;  /* 0x00000000000579c3 */ /* 0x000eb00000002700 */
[----:B------:R-:W-:Y:S06]  /*09d0*/  BAR.ARV 0x8, 0x180 ;  /* 0x0206000000007b1d */ /* 0x000fec0000002000 */
[----:B0-----:R-:W-:Y:S01]  /*09e0*/  ISETP.NE.AND P0, PT, R2, 0x1, PT ;  /* 0x000000010200780c */ /* 0x001fe20003f05270 */
[----:B-1----:R-:W-:-:S12]  /*09f0*/  IMAD.U32 R18, RZ, RZ, UR4 ;  /* 0x00000004ff127e24 */ /* 0x002fd8000f8e00ff */
[----:B------:R-:W0:Y:S08]  /*0a00*/  @P0 LDC R0, c[0x0][0xc54] ;  /* 0x00031500ff000b82 */ /* 0x000e300000000800 */
[----:B------:R-:W1:Y:S01]  /*0a10*/  @P0 LDC R3, c[0x0][0xc58] ;  /* 0x00031600ff030b82 */ /* 0x000e620000000800 */
[----:B0-----:R-:W-:-:S05]  /*0a20*/  @P0 IMAD.HI.U32 R0, R0, UR4, RZ ;  /* 0x0000000400000c27 */ /* 0x001fca000f8e00ff */
[----:B-1----:R-:W-:Y:S02]  /*0a30*/  @P0 SHF.R.U32.HI R18, RZ, R3, R0 ;  /* 0x00000003ff120219 */ /* 0x002fe40000011600 */
[----:B--2---:R-:W-:-:S03]  /*0a40*/  ISETP.LE.AND P0, PT, RZ, UR5, PT ;  /* 0x00000005ff007c0c */ /* 0x004fc6000bf03270 */
[----:B------:R-:W-:-:S04]  /*0a50*/  IMAD.MOV R3, RZ, RZ, -R18 ;  /* 0x000000ffff037224 */ /* 0x000fc800078e0a12 */
[----:B------:R-:W-:-:S06]  /*0a60*/  IMAD R2, R2, R3, UR4 ;  /* 0x0000000402027e24 */ /* 0x000fcc000f8e0203 */
[----:B------:R-:W-:Y:S05]  /*0a70*/  @!P0 BRA `(.L_x_10) ;  /* 0x0000010000d88947 */ /* 0x000fea0003800000 */
[----:B------:R-:W0:Y:S01]  /*0a80*/  LDC.64 R4, c[0x0][0x418] ;  /* 0x00010600ff047b82 */ /* 0x000e220000000a00 */
[----:B------:R-:W-:Y:S01]  /*0a90*/  LOP3.LUT R17, R2, 0xffff, RZ, 0xc0, !PT ;  /* 0x0000ffff02117812 */ /* 0x000fe200078ec0ff */
[----:B------:R-:W-:-:S06]  /*0aa0*/  IMAD.MOV.U32 R22, RZ, RZ, RZ ;  /* 0x000000ffff167224 */ /* 0x000fcc00078e00ff */
[----:B------:R-:W1:Y:S08]  /*0ab0*/  LDC R19, c[0x0][0x424] ;  /* 0x00010900ff137b82 */ /* 0x000e700000000800 */
[----:B------:R-:W2:Y:S01]  /*0ac0*/  LDC R0, c[0x0][0x2f0] ;  /* 0x0000bc00ff007b82 */ /* 0x000ea20000000800 */
[----:B0-----:R-:W-:-:S04]  /*0ad0*/  ISETP.NE.U32.AND P0, PT, R4, RZ, PT ;  /* 0x000000ff0400720c */ /* 0x001fc80003f05070 */
[----:B------:R-:W-:-:S04]  /*0ae0*/  ISETP.NE.AND.EX P0, PT, R5, RZ, PT, P0 ;  /* 0x000000ff0500720c */ /* 0x000fc80003f05300 */
[----:B-1----:R-:W-:-:S05]  /*0af0*/  SEL R19, R19, 0x1, P0 ;  /* 0x0000000113137807 */ /* 0x002fca0000000000 */
[----:B--2---:R-:W-:-:S04]  /*0b00*/  IMAD R19, R19, R0, RZ ;  /* 0x0000000013137224 */ /* 0x004fc800078e02ff */
[C---:B------:R-:W-:Y:S01]  /*0b10*/  VIADD R0, R19.reuse, 0x4f ;  /* 0x0000004f13007836 */ /* 0x040fe20000000000 */
[----:B------:R-:W-:-:S03]  /*0b20*/  ISETP.GE.AND P0, PT, R19, 0x1, PT ;  /* 0x000000011300780c */ /* 0x000fc60003f06270 */
[----:B------:R-:W-:-:S05]  /*0b30*/  IMAD.HI R0, R0, 0x66666667, RZ ;  /* 0x6666666700007827 */ /* 0x000fca00078e02ff */
[----:B------:R-:W-:-:S04]  /*0b40*/  SHF.R.U32.HI R3, RZ, 0x1f, R0 ;  /* 0x0000001fff037819 */ /* 0x000fc80000011600 */
[----:B------:R-:W-:Y:S01]  /*0b50*/  LEA.HI.SX32 R0, R0, R3, 0x1b ;  /* 0x0000000300007211 */ /* 0x000fe200078fdaff */
[----:B------:R-:W-:Y:S06]  /*0b60*/  @!P0 BRA `(.L_x_11) ;  /* 0x0000000000788947 */ /* 0x000fec0003800000 */
[----:B------:R-:W-:-:S04]  /*0b70*/  SHF.R.U32.HI R5, RZ, 0x10, R2 ;  /* 0x00000010ff057819 */ /* 0x000fc80000011602 */
[----:B------:R-:W-:-:S13]  /*0b80*/  ISETP.NE.AND P0, PT, R5, RZ, PT ;  /* 0x000000ff0500720c */ /* 0x000fda0003f05270 */
[----:B------:R-:W0:Y:S02]  /*0b90*/  @!P0 LDC R5, c[0x0][0x9f0] ;  /* 0x00027c00ff058b82 */ /* 0x000e240000000800 */
[-C--:B0-----:R-:W-:Y:S02]  /*0ba0*/  IABS R7, R5.reuse ;  /* 0x0000000500077213 */ /* 0x081fe40000000000 */
[----:B------:R-:W-:Y:S02]  /*0bb0*/  IADD3 R4, R0, -0x1, R5 ;  /* 0xffffffff00047810 */ /* 0x000fe40007ffe005 */
[----:B------:R-:W0:Y:S01]  /*0bc0*/  I2F.RP R6, R7 ;  /* 0x0000000700067306 */ /* 0x000e220000209400 */
[----:B------:R-:W-:-:S05]  /*0bd0*/  IABS R10, R5 ;  /* 0x00000005000a7213 */ /* 0x000fca0000000000 */
[----:B------:R-:W-:Y:S02]  /*0be0*/  IMAD.MOV R10, RZ, RZ, -R10 ;  /* 0x000000ffff0a7224 */ /* 0x000fe400078e0a0a */
[----:B0-----:R-:W0:Y:S02]  /*0bf0*/  MUFU.RCP R6, R6 ;  /* 0x0000000600067308 */ /* 0x001e240000001000 */
[----:B0-----:R-:W-:Y:S02]  /*0c00*/  IADD3 R2, R6, 0xffffffe, RZ ;  /* 0x0ffffffe06027810 */ /* 0x001fe40007ffe0ff */
[----:B------:R-:W-:-:S04]  /*0c10*/  IABS R6, R4 ;  /* 0x0000000400067213 */ /* 0x000fc80000000000 */
[----:B------:R0:W1:Y:S01]  /*0c20*/  F2I.FTZ.U32.TRUNC.NTZ R3, R2 ;  /* 0x0000000200037305 */ /* 0x000062000021f000 */
[----:B------:R-:W-:-:S04]  /*0c30*/  LOP3.LUT R4, R4, R5, RZ, 0x3c, !PT ;  /* 0x0000000504047212 */ /* 0x000fc800078e3cff */
[----:B------:R-:W-:Y:S01]  /*0c40*/  ISETP.GE.AND P2, PT, R4, RZ, PT ;  /* 0x000000ff0400720c */ /* 0x000fe20003f46270 */
[----:B0-----:R-:W-:Y:S02]  /*0c50*/  IMAD.MOV.U32 R2, RZ, RZ, RZ ;  /* 0x000000ffff027224 */ /* 0x001fe400078e00ff */
[----:B-1----:R-:W-:-:S04]  /*0c60*/  IMAD.MOV R8, RZ, RZ, -R3 ;  /* 0x000000ffff087224 */ /* 0x002fc800078e0a03 */
[----:B------:R-:W-:-:S04]  /*0c70*/  IMAD R9, R8, R7, RZ ;  /* 0x0000000708097224 */ /* 0x000fc800078e02ff */
[----:B------:R-:W-:-:S04]  /*0c80*/  IMAD.HI.U32 R3, R3, R9, R2 ;  /* 0x0000000903037227 */ /* 0x000fc800078e0002 */
[----:B------:R-:W-:Y:S02]  /*0c90*/  IMAD.MOV.U32 R2, RZ, RZ, R10 ;  /* 0x000000ffff027224 */ /* 0x000fe400078e000a */
[----:B------:R-:W-:-:S04]  /*0ca0*/  IMAD.HI.U32 R3, R3, R6, RZ ;  /* 0x0000000603037227 */ /* 0x000fc800078e00ff */
[----:B------:R-:W-:-:S05]  /*0cb0*/  IMAD R2, R3, R2, R6 ;  /* 0x0000000203027224 */ /* 0x000fca00078e0206 */
[----:B------:R-:W-:-:S13]  /*0cc0*/  ISETP.GT.U32.AND P1, PT, R7, R2, PT ;  /* 0x000000020700720c */ /* 0x000fda0003f24070 */
[----:B------:R-:W-:Y:S02]  /*0cd0*/  @!P1 IMAD.IADD R2, R2, 0x1, -R7 ;  /* 0x0000000102029824 */ /* 0x000fe400078e0a07 */
[----:B------:R-:W-:Y:S01]  /*0ce0*/  @!P1 VIADD R3, R3, 0x1 ;  /* 0x0000000103039836 */ /* 0x000fe20000000000 */
[----:B------:R-:W-:Y:S02]  /*0cf0*/  ISETP.NE.AND P1, PT, R5, RZ, PT ;  /* 0x000000ff0500720c */ /* 0x000fe40003f25270 */
[----:B------:R-:W-:-:S13]  /*0d00*/  ISETP.GE.U32.AND P0, PT, R2, R7, PT ;  /* 0x000000070200720c */ /* 0x000fda0003f06070 */
[----:B------:R-:W-:-:S05]  /*0d10*/  @P0 IADD3 R3, R3, 0x1, RZ ;  /* 0x0000000103030810 */ /* 0x000fca0007ffe0ff */
[----:B------:R-:W-:Y:S01]  /*0d20*/  @!P2 IMAD.MOV R3, RZ, RZ, -R3 ;  /* 0x000000ffff03a224 */ /* 0x000fe200078e0a03 */
[----:B------:R-:W-:-:S05]  /*0d30*/  @!P1 LOP3.LUT R3, RZ, R5, RZ, 0x33, !PT ;  /* 0x00000005ff039212 */ /* 0x000fca00078e33ff */
[----:B------:R-:W-:-:S07]  /*0d40*/  IMAD.MOV.U32 R22, RZ, RZ, R3 ;  /* 0x000000ffff167224 */ /* 0x000fce00078e0003 */
.L_x_11:
[----:B------:R-:W0:Y:S01]  /*0d50*/  S2R R2, SR_TID.X ;  /* 0x0000000000027919 */ /* 0x000e220000002100 */
[-C--:B------:R-:W-:Y:S01]  /*0d60*/  IMAD R17, R17, R22.reuse, RZ ;  /* 0x0000001611117224 */ /* 0x080fe200078e02ff */
[----:B------:R-:W-:Y:S01]  /*0d70*/  PLOP3.LUT P0, PT, PT, PT, PT, 0x80, 0x0 ;  /* 0x000000000000781c */ /* 0x000fe20003f0f070 */
[----:B------:R-:W-:Y:S01]  /*0d80*/  IMAD.MOV.U32 R3, RZ, RZ, RZ ;  /* 0x000000ffff037224 */ /* 0x000fe200078e00ff */
[----:B------:R-:W-:Y:S02]  /*0d90*/  CS2R R150, SRZ ;  /* 0x0000000000967805 */ /* 0x000fe4000001ff00 */
[----:B------:R-:W-:Y:S02]  /*0da0*/  CS2R R148, SRZ ;  /* 0x0000000000947805 */ /* 0x000fe4000001ff00 */
[----:B------:R-:W-:Y:S01]  /*0db0*/  VIADDMNMX R22, R17, R22, R0, PT ;  /* 0x0000001611167246 */ /* 0x000fe20003800100 */
[----:B------:R-:W-:Y:S01]  /*0dc0*/  IMAD.MOV.U32 R0, RZ, RZ, RZ ;  /* 0x000000ffff007224 */ /* 0x000fe200078e00ff */
[----:B------:R-:W-:-:S02]  /*0dd0*/  CS2R R146, SRZ ;  /* 0x0000000000927805 */ /* 0x000fc4000001ff00 */
[----:B------:R-:W-:Y:S02]  /*0de0*/  CS2R R144, SRZ ;  /* 0x0000000000907805 */ /* 0x000fe4000001ff00 */
[----:B------:R-:W-:Y:S02]  /*0df0*/  ISETP.GT.AND P1, PT, R22, R17, PT ;  /* 0x000000111600720c */ /* 0x000fe40003f24270 */
[----:B------:R-:W-:Y:S02]  /*0e00*/  CS2R R142, SRZ ;  /* 0x00000000008e7805 */ /* 0x000fe4000001ff00 */
[----:B------:R-:W-:Y:S02]  /*0e10*/  CS2R R140, SRZ ;  /* 0x00000000008c7805 */ /* 0x000fe4000001ff00 */
[----:B------:R-:W-:Y:S02]  /*0e20*/  CS2R R138, SRZ ;  /* 0x00000000008a7805 */ /* 0x000fe4000001ff00 */
[----:B------:R-:W-:-:S02]  /*0e30*/  CS2R R136, SRZ ;  /* 0x0000000000887805 */ /* 0x000fc4000001ff00 */
[----:B------:R-:W-:Y:S02]  /*0e40*/  CS2R R134, SRZ ;  /* 0x0000000000867805 */ /* 0x000fe4000001ff00 */
[----:B------:R-:W-:Y:S02]  /*0e50*/  CS2R R132, SRZ ;  /* 0x0000000000847805 */ /* 0x000fe4000001ff00 */
        /* <DEDUP_REMOVED lines=14> */
[----:B------:R-:W-:Y:S01]  /*0f40*/  CS2R R102, SRZ ;  /* 0x0000000000667805 */ /* 0x000fe2000001ff00 */
[----:B0-----:R-:W-:Y:S01]  /*0f50*/  VIADD R23, R2, 0xffffff80 ;  /* 0xffffff8002177836 */ /* 0x001fe20000000000 */
        /* <DEDUP_REMOVED lines=38> */
[----:B------:R-:W-:Y:S01]  /*11c0*/  CS2R R24, SRZ ;  /* 0x0000000000187805 */ /* 0x000fe2000001ff00 */
[----:B------:R-:W-:Y:S06]  /*11d0*/  @!P1 BRA `(.L_x_12) ;  /* 0x0000008c00e09947 */ /* 0x000fec0003800000 */
[----:B------:R-:W-:Y:S01]  /*11e0*/  SHF.R.S32.HI R0, RZ, 0x1f, R23 ;  /* 0x0000001fff007819 */ /* 0x000fe20000011417 */
[----:B------:R-:W0:Y:S01]  /*11f0*/  S2UR UR7, SR_CgaCtaId ;  /* 0x00000000000779c3 */ /* 0x000e220000008800 */
[----:B------:R-:W-:Y:S02]  /*1200*/  UMOV UR6, 0x400 ;  /* 0x0000040000067882 */ /* 0x000fe40000000000 */
[----:B------:R-:W-:-:S04]  /*1210*/  LEA.HI R64, R0, R23, RZ, 0x7 ;  /* 0x0000001700407211 */ /* 0x000fc800078f38ff */
[----:B------:R-:W-:-:S06]  /*1220*/  SHF.R.S32.HI R0, RZ, 0x7, R64 ;  /* 0x00000007ff007819 */ /* 0x000fcc0000011440 */
[----:B------:R-:W1:Y:S01]  /*1230*/  SHFL.IDX PT, R0, R0, RZ, 0x1f ;  /* 0x00001fff00007589 */ /* 0x000e6200000e0000 */
[----:B0-----:R-:W-:-:S04]  /*1240*/  ULEA UR8, UR7, UR6, 0x18 ;  /* 0x0000000607087291 */ /* 0x001fc8000f8ec03f */
[----:B------:R-:W-:Y:S02]  /*1250*/  UIADD3 UR6, UR8, 0x14400, URZ ;  /* 0x0001440008067890 */ /* 0x000fe4000fffe03f */
[----:B------:R-:W-:Y:S02]  /*1260*/  IMAD.U32 R16, RZ, RZ, UR8 ;  /* 0x00000008ff107e24 */ /* 0x000fe4000f8e00ff */
[----:B------:R-:W-:Y:S01]  /*1270*/  ULOP3.LUT UP0, URZ, UR6, 0x9f, URZ, 0xc0, !UPT ;  /* 0x0000009f063f7892 */ /* 0x000fe2000f80c03f */
[----:B-1----:R-:W-:-:S05]  /*1280*/  R2UR UR4, R0 ;  /* 0x00000000000472ca */ /* 0x002fca00000e0000 */
[----:B------:R-:W-:-:S08]  /*1290*/  PLOP3.LUT P0, PT, PT, PT, UP0, 0x80, 0x0 ;  /* 0x000000000000781c */ /* 0x000fd00003f0f008 */
[----:B------:R-:W-:-:S04]  /*12a0*/  ULEA.HI UR5, UR4, UR4, URZ, 0x1 ;  /* 0x0000000404057291 */ /* 0x000fc8000f8f083f */
[----:B------:R-:W-:-:S04]  /*12b0*/  ULOP3.LUT UR5, UR5, 0x1e, URZ, 0xc0, !UPT ;  /* 0x0000001e05057892 */ /* 0x000fc8000f8ec03f */
[----:B------:R-:W-:-:S04]  /*12c0*/  UIADD3 UR5, UR4, -UR5, URZ ;  /* 0x8000000504057290 */ /* 0x000fc8000fffe03f */
[----:B------:R-:W-:-:S04]  /*12d0*/  ULEA UR5, UR5, UR6, 0xd ;  /* 0x0000000605057291 */ /* 0x000fc8000f8e683f */
[----:B------:R-:W-:-:S04]  /*12e0*/  USHF.R.U32.HI UR5, URZ, 0x4, UR5 ;  /* 0x000000043f057899 */ /* 0x000fc80008011605 */
[----:B------:R-:W-:Y:S01]  /*12f0*/  ULOP3.LUT UR36, UR5, 0x3fff, URZ, 0xc0, !UPT ;  /* 0x00003fff05247892 */ /* 0x000fe2000f8ec03f */
[----:B------:R-:W-:Y:S11]  /*1300*/  @!P0 BRA `(.L_x_13) ;  /* 0x0000000000408947 */ /* 0x000ff60003800000 */
[----:B------:R-:W-:Y:S01]  /*1310*/  MOV R0, 0x0 ;  /* 0x0000000000007802 */ /* 0x000fe20000000f00 */
[----:B------:R-:W-:Y:S01]  /*1320*/  ULDC.64 UR4, c[0x4][0x1b8] ;  /* 0x01006e0000047ab9 */ /* 0x000fe20000000a00 */
[----:B------:R-:W-:Y:S01]  /*1330*/  ULDC.64 UR6, c[0x4][0x138] ;  /* 0x01004e0000067ab9 */ /* 0x000fe20000000a00 */
[----:B------:R-:W-:Y:S01]  /*1340*/  MOV R4, UR4 ;  /* 0x0000000400047c02 */ /* 0x000fe20008000f00 */
[----:B------:R0:W1:Y:S01]  /*1350*/  LDC.64 R2, c[0x4][R0] ;  /* 0x0100000000027b82 */ /* 0x0000620000000a00 */
[----:B------:R-:W-:Y:S01]  /*1360*/  IMAD.U32 R5, RZ, RZ, UR5 ;  /* 0x00000005ff057e24 */ /* 0x000fe2000f8e00ff */
[----:B------:R-:W-:Y:S01]  /*1370*/  ULDC.64 UR4, c[0x4][0x1c0] ;  /* 0x0100700000047ab9 */ /* 0x000fe20000000a00 */
[----:B------:R-:W-:Y:S01]  /*1380*/  IMAD.U32 R10, RZ, RZ, UR6 ;  /* 0x00000006ff0a7e24 */ /* 0x000fe2000f8e00ff */
[----:B------:R-:W-:Y:S01]  /*1390*/  MOV R12, 0x1 ;  /* 0x00000001000c7802 */ /* 0x000fe20000000f00 */
[----:B------:R-:W-:Y:S02]  /*13a0*/  IMAD.U32 R6, RZ, RZ, UR4 ;  /* 0x00000004ff067e24 */ /* 0x000fe4000f8e00ff */
[----:B------:R-:W-:-:S02]  /*13b0*/  IMAD.U32 R7, RZ, RZ, UR5 ;  /* 0x00000005ff077e24 */ /* 0x000fc4000f8e00ff */
[----:B------:R-:W-:Y:S02]  /*13c0*/  IMAD.U32 R11, RZ, RZ, UR7 ;  /* 0x00000007ff0b7e24 */ /* 0x000fe4000f8e00ff */
[----:B------:R-:W-:Y:S02]  /*13d0*/  IMAD.MOV.U32 R8, RZ, RZ, 0x70 ;  /* 0x00000070ff087424 */ /* 0x000fe400078e00ff */
[----:B0-----:R-:W-:-:S07]  /*13e0*/  IMAD.MOV.U32 R13, RZ, RZ, RZ ;  /* 0x000000ffff0d7224 */ /* 0x001fce00078e00ff */
[----:B------:R-:W-:-:S07]  /*13f0*/  LEPC R20, `(.L_x_13) ;  /* 0x000000001014794e */ /* 0x000fce0000000000 */
[----:B-1----:R-:W-:Y:S05]  /*1400*/  CALL.ABS.NOINC R2 ;  /* 0x0000000002007343 */ /* 0x002fea0003c00000 */
.L_x_13:
[----:B------:R-:W2:Y:S01]  /*1410*/  LDL.LU R20, [R1+0x14] ;  /* 0x0000140001147983 */ /* 0x000ea20000300800 */
[----:B------:R-:W-:Y:S02]  /*1420*/  R2UR UR4, R16 ;  /* 0x00000000100472ca */ /* 0x000fe400000e0000 */
[----:B------:R-:W-:-:S11]  /*1430*/  SHF.L.U32 R2, RZ, 0x1f, RZ ;  /* 0x0000001fff027819 */ /* 0x000fd600000006ff */
[----:B------:R-:W0:Y:S01]  /*1440*/  SYNCS.PHASECHK.TRANS64.TRYWAIT P1, [UR4+0x38800], R2 ;  /* 0x03880002ff0075a7 */ /* 0x000e220008020144 */
[----:B--2---:R-:W-:-:S04]  /*1450*/  LOP3.LUT R0, R20, 0x1, RZ, 0xfc, !PT ;  /* 0x0000000114007812 */ /* 0x004fc800078efcff */
[----:B------:R-:W-:Y:S01]  /*1460*/  ISETP.NE.AND P0, PT, R0, 0x3, PT ;  /* 0x000000030000780c */ /* 0x000fe20003f05270 */
[----:B0-----:R-:W-:-:S12]  /*1470*/  @!P1 BRA `(.L_x_14) ;  /* 0x000000f800609947 */ /* 0x001fd80003800000 */
.L_x_132:
[----:B------:R-:W-:Y:S05]  /*1480*/  @!P0 BRA `(.L_x_15) ;  /* 0x0000000000048947 */ /* 0x000fea0003800000 */
[----:B------:R-:W-:Y:S01]  /*1490*/  BPT.TRAP 0x1 ;  /* 0x000000040000795c */ /* 0x000fe20000300000 */
.L_x_15:
[----:B------:R-:W-:-:S13]  /*14a0*/  R2UR UR4, R16 ;  /* 0x00000000100472ca */ /* 0x000fda00000e0000 */
[----:B------:R1:W2:Y:S01]  /*14b0*/  SYNCS.PHASECHK.TRANS64.TRYWAIT P2, [UR4+0x38830], R2 ;  /* 0x03883002ff0075a7 */ /* 0x0002a20008040144 */
[----:B------:R-:W-:Y:S05]  /*14c0*/  @!P0 BRA `(.L_x_16) ;  /* 0x0000000000048947 */ /* 0x000fea0003800000 */
[----:B------:R-:W-:Y:S01]  /*14d0*/  BPT.TRAP 0x1 ;  /* 0x000000040000795c */ /* 0x000fe20000300000 */
.L_x_16:
[----:B------:R-:W3:Y:S01]  /*14e0*/  S2R R0, SR_TID.X ;  /* 0x0000000000007919 */ /* 0x000ee20000002100 */
[----:B------:R-:W-:Y:S01]  /*14f0*/  IMAD.U32 R4, RZ, RZ, UR36 ;  /* 0x00000024ff047e24 */ /* 0x000fe2000f8e00ff */
[----:B---3--:R-:W-:-:S04]  /*1500*/  LOP3.LUT R0, R0, 0x7f, RZ, 0xc0, !PT ;  /* 0x0000007f00007812 */ /* 0x008fc800078ec0ff */
[----:B------:R-:W-:Y:S01]  /*1510*/  ISETP.NE.AND P1, PT, R0, RZ, PT ;  /* 0x000000ff0000720c */ /* 0x000fe20003f25270 */
[----:B--2---:R-:W-:-:S12]  /*1520*/  @P2 BRA `(.L_x_17) ;  /* 0x00000000000c2947 */ /* 0x004fd80003800000 */
[----:B------:R-:W-:-:S13]  /*1530*/  R2UR UR4, R16 ;  /* 0x00000000100472ca */ /* 0x000fda00000e0000 */
[----:B------:R-:W2:Y:S02]  /*1540*/  SYNCS.PHASECHK.TRANS64.TRYWAIT P2, [UR4+0x38830], R2 ;  /* 0x03883002ff0075a7 */ /* 0x000ea40008040144 */
[----:B--2---:R-:W-:Y:S05]  /*1550*/  @!P2 BRA `(.L_x_18) ;  /* 0x000000f80044a947 */ /* 0x004fea0003800000 */
.L_x_17:
[----:B------:R-:W-:Y:S05]  /*1560*/  WARPSYNC.ALL ;  /* 0x0000000000007948 */ /* 0x000fea0003800000 */
[----:B------:R-:W-:Y:S01]  /*1570*/  IMAD.MOV.U32 R9, RZ, RZ, RZ ;  /* 0x000000ffff097224 */ /* 0x000fe200078e00ff */
[----:B------:R-:W-:Y:S01]  /*1580*/  LOP3.LUT R4, R4, 0x10000, RZ, 0xfc, !PT ;  /* 0x0001000004047812 */ /* 0x000fe200078efcff */
[----:B------:R-:W-:Y:S02]  /*1590*/  IMAD.MOV.U32 R151, RZ, RZ, RZ ;  /* 0x000000ffff977224 */ /* 0x000fe400078e00ff */
[----:B------:R-:W-:Y:S01]  /*15a0*/  IMAD.MOV.U32 R5, RZ, RZ, 0x40000040 ;  /* 0x40000040ff057424 */ /* 0x000fe200078e00ff */
[----:B------:R-:W-:Y:S01]  /*15b0*/  R2UR UR60, R16 ;  /* 0x00000000103c72ca */ /* 0x000fe200000e0000 */
[----:B------:R-:W-:Y:S01]  /*15c0*/  WARPGROUP.ARRIVE ;  /* 0x00000000000079c5 */ /* 0x000fe20000000000 */
[C---:B------:R-:W-:Y:S01]  /*15d0*/  R2UR UR8, R4.reuse ;  /* 0x00000000040872ca */ /* 0x040fe200000e0000 */
[----:B------:R-:W-:Y:S01]  /*15e0*/  UMOV UR11, 0x40000040 ;  /* 0x40000040000b7882 */ /* 0x000fe20000000000 */
        /* <DEDUP_REMOVED lines=8> */
[----:B------:R-:W-:Y:S01]  /*1670*/  R2UR UR17, R5 ;  /* 0x00000000051172ca */ /* 0x000fe200000e0000 */
[----:B------:R-:W-:Y:S01]  /*1680*/  UIADD3 UR4, UR60, 0x24400, URZ ;  /* 0x000244003c047890 */ /* 0x000fe2000fffe03f */
[----:B------:R-:W-:Y:S01]  /*1690*/  R2UR UR6, R4 ;  /* 0x00000000040672ca */ /* 0x000fe200000e0000 */
[----:B------:R-:W-:Y:S01]  /*16a0*/  UMOV UR25, 0x40000040 ;  /* 0x4000004000197882 */ /* 0x000fe20000000000 */
[----:B------:R-:W-:Y:S01]  /*16b0*/  MOV R13, UR21 ;  /* 0x00000015000d7c02 */ /* 0x000fe20008000f00 */
[----:B------:R-:W-:Y:S01]  /*16c0*/  USHF.R.U32.HI UR4, URZ, 0x4, UR4 ;  /* 0x000000043f047899 */ /* 0x000fe20008011604 */
[----:B------:R-:W-:Y:S01]  /*16d0*/  LOP3.LUT R64, R64, 0xffffff80, RZ, 0xc0, !PT ;  /* 0xffffff8040407812 */ /* 0x000fe200078ec0ff */
[----:B------:R-:W-:Y:S01]  /*16e0*/  UMOV UR27, 0x40000040 ;  /* 0x40000040001b7882 */ /* 0x000fe20000000000 */
[----:B------:R-:W-:Y:S01]  /*16f0*/  UMOV UR29, 0x40000040 ;  /* 0x40000040001d7882 */ /* 0x000fe20000000000 */
[----:B------:R-:W-:Y:S01]  /*1700*/  ULOP3.LUT UR4, UR4, 0x3fff, URZ, 0xc0, !UPT ;  /* 0x00003fff04047892 */ /* 0x000fe2000f8ec03f */
[----:B------:R-:W-:Y:S01]  /*1710*/  IMAD.MOV.U32 R0, RZ, RZ, -0x2 ;  /* 0xfffffffeff007424 */ /* 0x000fe200078e00ff */
[----:B------:R-:W-:Y:S01]  /*1720*/  UMOV UR31, 0x40000040 ;  /* 0x40000040001f7882 */ /* 0x000fe20000000000 */
[----:B------:R-:W-:Y:S01]  /*1730*/  UMOV UR33, 0x40000040 ;  /* 0x4000004000217882 */ /* 0x000fe20000000000 */
[----:B------:R-:W-:Y:S01]  /*1740*/  ULOP3.LUT UR61, UR4, 0x10000, URZ, 0xfc, !UPT ;  /* 0x00010000043d7892 */ /* 0x000fe2000f8efc3f */
[----:B------:R-:W-:Y:S01]  /*1750*/  IMAD.IADD R64, R23, 0x1, -R64 ;  /* 0x0000000117407824 */ /* 0x000fe200078e0a40 */
[----:B------:R-:W-:Y:S01]  /*1760*/  UIADD3 UR5, UR6, 0x2, URZ ;  /* 0x0000000206057890 */ /* 0x000fe2000fffe03f */
[----:B------:R-:W-:Y:S01]  /*1770*/  P2R R20, PR, RZ, 0x1 ;  /* 0x00000001ff147803 */ /* 0x000fe20000000000 */
[----:B------:R-:W-:Y:S01]  /*1780*/  UIADD3 UR4, UR61, 0x80, URZ ;  /* 0x000000803d047890 */ /* 0x000fe2000fffe03f */
[----:B------:R-:W-:Y:S01]  /*1790*/  MOV R150, R151 ;  /* 0x0000009700967202 */ /* 0x000fe20000000f00 */
[----:B------:R-:W-:Y:S01]  /*17a0*/  UIADD3 UR7, UR6, 0x4, URZ ;  /* 0x0000000406077890 */ /* 0x000fe2000fffe03f */
[----:B0-----:R-:W-:Y:S01]  /*17b0*/  SHF.R.S32.HI R3, RZ, 0x1f, R64 ;  /* 0x0000001fff037819 */ /* 0x001fe20000011440 */
[----:B------:R-:W-:Y:S01]  /*17c0*/  UMOV UR10, UR61 ;  /* 0x0000003d000a7c82 */ /* 0x000fe20008000000 */
[----:B------:R-:W-:Y:S01]  /*17d0*/  UMOV UR20, UR5 ;  /* 0x0000000500147c82 */ /* 0x000fe20008000000 */
[----:B------:R-:W-:Y:S01]  /*17e0*/  HGMMA.64x16x16.F32 R56, gdesc[UR8], RZ, !UPT, gsb0 ;  /* 0x00200000083879f0 */ /* 0x000fe2000c0008ff */
[----:B------:R-:W-:Y:S01]  /*17f0*/  UMOV UR14, UR4 ;  /* 0x00000004000e7c82 */ /* 0x000fe20008000000 */
[----:B------:R-:W-:Y:S01]  /*1800*/  R2UR UR8, R4 ;  /* 0x00000000040872ca */ /* 0x000fe200000e0000 */
[----:B------:R-:W-:Y:S01]  /*1810*/  UIADD3 UR4, UR61, 0x100, URZ ;  /* 0x000001003d047890 */ /* 0x000fe2000fffe03f */
[----:B------:R-:W-:Y:S01]  /*1820*/  R2UR UR9, R5 ;  /* 0x00000000050972ca */ /* 0x000fe200000e0000 */
[----:B------:R-:W-:Y:S01]  /*1830*/  UMOV UR11, 0x40000040 ;  /* 0x40000040000b7882 */ /* 0x000fe20000000000 */
[----:B------:R-:W-:Y:S01]  /*1840*/  UMOV UR5, 0x40000040 ;  /* 0x4000004000057882 */ /* 0x000fe20000000000 */
[----:B------:R-:W-:Y:S01]  /*1850*/  IMAD.U32 R12, RZ, RZ, UR20 ;  /* 0x00000014ff0c7e24 */ /* 0x000fe2000f8e00ff */
[----:B------:R-:W-:Y:S01]  /*1860*/  UIADD3 UR22, UR61, 0x284, URZ ;  /* 0x000002843d167890 */ /* 0x000fe2000fffe03f */
[----:B------:R-:W-:Y:S01]  /*1870*/  LEA.HI R3, R3, R64, RZ, 0x2 ;  /* 0x0000004003037211 */ /* 0x000fe200078f10ff */
[----:B------:R-:W-:Y:S01]  /*1880*/  UMOV UR10, UR4 ;  /* 0x00000004000a7c82 */ /* 0x000fe20008000000 */
[----:B------:R-:W-:Y:S01]  /*1890*/  UIADD3 UR4, UR61, 0x180, URZ ;  /* 0x000001803d047890 */ /* 0x000fe2000fffe03f */
[--C-:B------:R-:W-:Y:S01]  /*18a0*/  IMAD.MOV.U32 R149, RZ, RZ, R151.reuse ;  /* 0x000000ffff957224 */ /* 0x100fe200078e0097 */
[----:B------:R-:W-:Y:S01]  /*18b0*/  UIADD3 UR24, UR6, 0x406, URZ ;  /* 0x0000040606187890 */ /* 0x000fe2000fffe03f */
[----:B------:R-:W-:Y:S01]  /*18c0*/  LOP3.LUT R3, R3, 0x7ffffffc, RZ, 0xc0, !PT ;  /* 0x7ffffffc03037812 */ /* 0x000fe200078ec0ff */
[----:B------:R-:W-:Y:S01]  /*18d0*/  UIADD3 UR26, UR61, 0x286, URZ ;  /* 0x000002863d1a7890 */ /* 0x000fe2000fffe03f */
[--C-:B------:R-:W-:Y:S01]  /*18e0*/  IMAD.MOV.U32 R148, RZ, RZ, R151.reuse ;  /* 0x000000ffff947224 */ /* 0x100fe200078e0097 */
[----:B------:R-:W-:Y:S01]  /*18f0*/  UIADD3 UR28, UR6, 0x800, URZ ;  /* 0x00000800061c7890 */ /* 0x000fe2000fffe03f */
[----:B------:R-:W-:Y:S01]  /*1900*/  IMAD.MOV.U32 R147, RZ, RZ, R151 ;  /* 0x000000ffff937224 */ /* 0x000fe200078e0097 */
[----:B------:R-:W-:Y:S01]  /*1910*/  UIADD3 UR30, UR61, 0x500, URZ ;  /* 0x000005003d1e7890 */ /* 0x000fe2000fffe03f */
[----:B------:R-:W-:Y:S01]  /*1920*/  IMAD.IADD R3, R64, 0x1, -R3 ;  /* 0x0000000140037824 */ /* 0x000fe200078e0a03 */
[----:B------:R-:W-:Y:S01]  /*1930*/  UIADD3 UR32, UR6, 0x802, URZ ;  /* 0x0000080206207890 */ /* 0x000fe2000fffe03f */
[--C-:B------:R-:W-:Y:S01]  /*1940*/  IMAD.MOV.U32 R146, RZ, RZ, R151.reuse ;  /* 0x000000ffff927224 */ /* 0x100fe200078e0097 */
[----:B------:R-:W-:Y:S01]  /*1950*/  UIADD3 UR34, UR61, 0x502, URZ ;  /* 0x000005023d227890 */ /* 0x000fe2000fffe03f */
[----:B------:R-:W-:Y:S01]  /*1960*/  IMAD R0, R3, R0, 0x50 ;  /* 0x0000005003007424 */ /* 0x000fe200078e0200 */
[----:B------:R-:W-:Y:S01]  /*1970*/  UMOV UR35, 0x40000040 ;  /* 0x4000004000237882 */ /* 0x000fe20000000000 */
[----:B------:R-:W-:Y:S01]  /*1980*/  UIADD3 UR36, UR6, 0x804, URZ ;  /* 0x0000080406247890 */ /* 0x000fe2000fffe03f */
[----:B------:R-:W-:Y:S01]  /*1990*/  IMAD.MOV.U32 R145, RZ, RZ, R151 ;  /* 0x000000ffff917224 */ /* 0x000fe200078e0097 */
[----:B------:R-:W-:Y:S01]  /*19a0*/  UIADD3 UR38, UR61, 0x504, URZ ;  /* 0x000005043d267890 */ /* 0x000fe2000fffe03f */
[----:B------:R-:W-:Y:S01]  /*19b0*/  IMAD.IADD R19, R19, 0x1, R0 ;  /* 0x0000000113137824 */ /* 0x000fe200078e0200 */
[----:B------:R-:W-:Y:S01]  /*19c0*/  UMOV UR37, 0x40000040 ;  /* 0x4000004000257882 */ /* 0x000fe20000000000 */
[----:B------:R-:W-:Y:S01]  /*19d0*/  UMOV UR39, 0x40000040 ;  /* 0x4000004000277882 */ /* 0x000fe20000000000 */
[----:B------:R-:W-:Y:S01]  /*19e0*/  UIADD3 UR40, UR6, 0x806, URZ ;  /* 0x0000080606287890 */ /* 0x000fe2000fffe03f */
[----:B------:R-:W-:Y:S01]  /*19f0*/  IMAD R19, R22, -0x50, R19 ;  /* 0xffffffb016137824 */ /* 0x000fe200078e0213 */
[----:B------:R-:W-:Y:S01]  /*1a00*/  UIADD3 UR42, UR61, 0x506, URZ ;  /* 0x000005063d2a7890 */ /* 0x000fe2000fffe03f */
[----:B------:R-:W-:Y:S01]  /*1a10*/  IMAD.MOV.U32 R144, RZ, RZ, R151 ;  /* 0x000000ffff907224 */ /* 0x000fe200078e0097 */
[----:B------:R-:W-:Y:S01]  /*1a20*/  UMOV UR41, 0x40000040 ;  /* 0x4000004000297882 */ /* 0x000fe20000000000 */
[----:B------:R-:W-:Y:S01]  /*1a30*/  UMOV UR43, 0x40000040 ;  /* 0x40000040002b7882 */ /* 0x000fe20000000000 */
[----:B------:R-:W-:Y:S01]  /*1a40*/  UIADD3 UR44, UR6, 0xc00, URZ ;  /* 0x00000c00062c7890 */ /* 0x000fe2000fffe03f */
[C---:B------:R-:W-:Y:S01]  /*1a50*/  ISETP.GT.AND P6, PT, R19.reuse, RZ, PT ;  /* 0x000000ff1300720c */ /* 0x040fe20003fc4270 */
[----:B------:R-:W-:Y:S01]  /*1a60*/  UIADD3 UR46, UR61, 0x780, URZ ;  /* 0x000007803d2e7890 */ /* 0x000fe2000fffe03f */
[C---:B------:R-:W-:Y:S01]  /*1a70*/  ISETP.GT.AND P5, PT, R19.reuse, 0x1, PT ;  /* 0x000000011300780c */ /* 0x040fe20003fa4270 */
[----:B------:R-:W-:Y:S01]  /*1a80*/  UMOV UR45, 0x40000040 ;  /* 0x40000040002d7882 */ /* 0x000fe20000000000 */
[----:B------:R-:W-:Y:S01]  /*1a90*/  UMOV UR47, 0x40000040 ;  /* 0x40000040002f7882 */ /* 0x000fe20000000000 */
[----:B------:R-:W-:Y:S01]  /*1aa0*/  UIADD3 UR48, UR6, 0xc02, URZ ;  /* 0x00000c0206307890 */ /* 0x000fe2000fffe03f */
[C---:B------:R-:W-:Y:S01]  /*1ab0*/  ISETP.GT.AND P4, PT, R19.reuse, 0x8, PT ;  /* 0x000000081300780c */ /* 0x040fe20003f84270 */
[----:B------:R-:W-:Y:S01]  /*1ac0*/  UIADD3 UR50, UR61, 0x782, URZ ;  /* 0x000007823d327890 */ /* 0x000fe2000fffe03f */
[C---:B------:R-:W-:Y:S01]  /*1ad0*/  ISETP.GT.AND P3, PT, R19.reuse, 0x9, PT ;  /* 0x000000091300780c */ /* 0x040fe20003f64270 */
[----:B------:R-:W-:Y:S01]  /*1ae0*/  UMOV UR49, 0x40000040 ;  /* 0x4000004000317882 */ /* 0x000fe20000000000 */
[----:B------:R-:W-:Y:S01]  /*1af0*/  UMOV UR51, 0x40000040 ;  /* 0x4000004000337882 */ /* 0x000fe20000000000 */
[----:B------:R-:W-:Y:S01]  /*1b00*/  UIADD3 UR52, UR6, 0xc04, URZ ;  /* 0x00000c0406347890 */ /* 0x000fe2000fffe03f */
[----:B------:R-:W-:Y:S01]  /*1b10*/  ISETP.GT.AND P2, PT, R19, 0x10, PT ;  /* 0x000000101300780c */ /* 0x000fe20003f44270 */
[----:B------:R-:W-:-:S02]  /*1b20*/  WARPGROUP.DEPBAR.LE gsb0, 0x0 ;  /* 0x00008000000079c5 */ /* 0x000fc40000010000 */
[----:B------:R-:W-:Y:S01]  /*1b30*/  WARPGROUP.ARRIVE ;  /* 0x00000000000079c5 */ /* 0x000fe20000000000 */
[----:B------:R-:W-:Y:S01]  /*1b40*/  UIADD3 UR54, UR61, 0x784, URZ ;  /* 0x000007843d367890 */ /* 0x000fe2000fffe03f */
[-C--:B------:R-:W-:Y:S01]  /*1b50*/  MOV R143, R151.reuse ;  /* 0x00000097008f7202 */ /* 0x080fe20000000f00 */
[----:B------:R-:W-:Y:S01]  /*1b60*/  UMOV UR53, 0x40000040 ;  /* 0x4000004000357882 */ /* 0x000fe20000000000 */
[----:B------:R-:W-:Y:S01]  /*1b70*/  UMOV UR55, 0x40000040 ;  /* 0x4000004000377882 */ /* 0x000fe20000000000 */
[----:B------:R-:W-:Y:S01]  /*1b80*/  UIADD3 UR58, UR61, 0x786, URZ ;  /* 0x000007863d3a7890 */ /* 0x000fe2000fffe03f */
[----:B------:R-:W-:Y:S01]  /*1b90*/  HGMMA.64x16x16.F32 R48, gdesc[UR12], RZ, !UPT, gsb0 ;  /* 0x002000000c3079f0 */ /* 0x000fe2000c0008ff */
[----:B------:R-:W-:Y:S01]  /*1ba0*/  R2UR UR12, R4 ;  /* 0x00000000040c72ca */ /* 0x000fe200000e0000 */
[----:B------:R-:W-:Y:S01]  /*1bb0*/  UMOV UR14, UR4 ;  /* 0x00000004000e7c82 */ /* 0x000fe20008000000 */
[----:B------:R-:W-:Y:S01]  /*1bc0*/  R2UR UR13, R5 ;  /* 0x00000000050d72ca */ /* 0x000fe200000e0000 */
[----:B------:R-:W-:Y:S01]  /*1bd0*/  UMOV UR15, 0x40000040 ;  /* 0x40000040000f7882 */ /* 0x000fe20000000000 */
[----:B------:R-:W-:Y:S01]  /*1be0*/  UIADD3 UR4, UR61, 0x202, URZ ;  /* 0x000002023d047890 */ /* 0x000fe2000fffe03f */
[--C-:B------:R-:W-:Y:S01]  /*1bf0*/  IMAD.MOV.U32 R142, RZ, RZ, R151.reuse ;  /* 0x000000ffff8e7224 */ /* 0x100fe200078e0097 */
[----:B------:R-:W-:Y:S01]  /*1c00*/  UMOV UR59, 0x40000040 ;  /* 0x40000040003b7882 */ /* 0x000fe20000000000 */
[--C-:B------:R-:W-:Y:S01]  /*1c10*/  IMAD.MOV.U32 R141, RZ, RZ, R151.reuse ;  /* 0x000000ffff8d7224 */ /* 0x100fe200078e0097 */
[-C--:B------:R-:W-:Y:S01]  /*1c20*/  MOV R136, R151.reuse ;  /* 0x0000009700887202 */ /* 0x080fe20000000f00 */
        /* <DEDUP_REMOVED lines=15> */
[----:B------:R-:W-:Y:S01]  /*1d20*/  MOV R66, R151 ;  /* 0x0000009700427202 */ /* 0x000fe20000000f00 */
[----:B------:R-:W-:-:S02]  /*1d30*/  IMAD.MOV.U32 R131, RZ, RZ, R151 ;  /* 0x000000ffff837224 */ /* 0x000fc400078e0097 */
[--C-:B------:R-:W-:Y:S02]  /*1d40*/  IMAD.MOV.U32 R130, RZ, RZ, R151.reuse ;  /* 0x000000ffff827224 */ /* 0x100fe400078e0097 */
[--C-:B------:R-:W-:Y:S02]  /*1d50*/  IMAD.MOV.U32 R128, RZ, RZ, R151.reuse ;  /* 0x000000ffff807224 */ /* 0x100fe400078e0097 */
[--C-:B------:R-:W-:Y:S02]  /*1d60*/  IMAD.MOV.U32 R127, RZ, RZ, R151.reuse ;  /* 0x000000ffff7f7224 */ /* 0x100fe400078e0097 */
[--C-:B------:R-:W-:Y:S02]  /*1d70*/  IMAD.MOV.U32 R126, RZ, RZ, R151.reuse ;  /* 0x000000ffff7e7224 */ /* 0x100fe400078e0097 */
[--C-:B------:R-:W-:Y:S02]  /*1d80*/  IMAD.MOV.U32 R125, RZ, RZ, R151.reuse ;  /* 0x000000ffff7d7224 */ /* 0x100fe400078e0097 */
[----:B------:R-:W-:-:S02]  /*1d90*/  IMAD.MOV.U32 R124, RZ, RZ, R151 ;  /* 0x000000ffff7c7224 */ /* 0x000fc400078e0097 */
[--C-:B------:R-:W-:Y:S02]  /*1da0*/  IMAD.MOV.U32 R123, RZ, RZ, R151.reuse ;  /* 0x000000ffff7b7224 */ /* 0x100fe400078e0097 */
[--C-:B------:R-:W-:Y:S02]  /*1db0*/  IMAD.MOV.U32 R121, RZ, RZ, R151.reuse ;  /* 0x000000ffff797224 */ /* 0x100fe400078e0097 */
[--C-:B------:R-:W-:Y:S02]  /*1dc0*/  IMAD.MOV.U32 R120, RZ, RZ, R151.reuse ;  /* 0x000000ffff787224 */ /* 0x100fe400078e0097 */
[--C-:B------:R-:W-:Y:S02]  /*1dd0*/  IMAD.MOV.U32 R119, RZ, RZ, R151.reuse ;  /* 0x000000ffff777224 */ /* 0x100fe400078e0097 */
[--C-:B------:R-:W-:Y:S02]  /*1de0*/  IMAD.MOV.U32 R118, RZ, RZ, R151.reuse ;  /* 0x000000ffff767224 */ /* 0x100fe400078e0097 */
[----:B------:R-:W-:Y:S01]  /*1df0*/  IMAD.MOV.U32 R117, RZ, RZ, R151 ;  /* 0x000000ffff757224 */ /* 0x000fe200078e0097 */
[----:B------:R-:W-:-:S02]  /*1e00*/  WARPGROUP.DEPBAR.LE gsb0, 0x0 ;  /* 0x00008000000079c5 */ /* 0x000fc40000010000 */
[----:B------:R-:W-:Y:S01]  /*1e10*/  WARPGROUP.ARRIVE ;  /* 0x00000000000079c5 */ /* 0x000fe20000000000 */
[--C-:B------:R-:W-:Y:S02]  /*1e20*/  IMAD.MOV.U32 R116, RZ, RZ, R151.reuse ;  /* 0x000000ffff747224 */ /* 0x100fe400078e0097 */
[--C-:B------:R-:W-:Y:S02]  /*1e30*/  IMAD.MOV.U32 R114, RZ, RZ, R151.reuse ;  /* 0x000000ffff727224 */ /* 0x100fe400078e0097 */
[--C-:B------:R-:W-:Y:S01]  /*1e40*/  IMAD.MOV.U32 R113, RZ, RZ, R151.reuse ;  /* 0x000000ffff717224 */ /* 0x100fe200078e0097 */
[----:B------:R-:W-:Y:S01]  /*1e50*/  HGMMA.64x16x16.F32 R40, gdesc[UR8], RZ, !UPT, gsb0 ;  /* 0x00200000082879f0 */ /* 0x000fe2000c0008ff */
[----:B------:R-:W-:Y:S01]  /*1e60*/  UIADD3 UR8, UR61, 0x200, URZ ;  /* 0x000002003d087890 */ /* 0x000fe2000fffe03f */
[--C-:B------:R-:W-:Y:S01]  /*1e70*/  IMAD.MOV.U32 R112, RZ, RZ, R151.reuse ;  /* 0x000000ffff707224 */ /* 0x100fe200078e0097 */
[----:B------:R-:W-:Y:S01]  /*1e80*/  UIADD3 UR10, UR61, 0x2, URZ ;  /* 0x000000023d0a7890 */ /* 0x000fe2000fffe03f */
[--C-:B------:R-:W-:Y:S01]  /*1e90*/  IMAD.MOV.U32 R111, RZ, RZ, R151.reuse ;  /* 0x000000ffff6f7224 */ /* 0x100fe200078e0097 */
[----:B------:R-:W-:Y:S01]  /*1ea0*/  UMOV UR9, UR21 ;  /* 0x0000001500097c82 */ /* 0x000fe20008000000 */
[----:B------:R-:W-:Y:S01]  /*1eb0*/  UMOV UR11, 0x40000040 ;  /* 0x40000040000b7882 */ /* 0x000fe20000000000 */
[--C-:B------:R-:W-:Y:S01]  /*1ec0*/  IMAD.MOV.U32 R110, RZ, RZ, R151.reuse ;  /* 0x000000ffff6e7224 */ /* 0x100fe200078e0097 */
[----:B------:R-:W-:Y:S01]  /*1ed0*/  UMOV UR18, UR8 ;  /* 0x0000000800127c82 */ /* 0x000fe20008000000 */
[----:B------:R-:W-:Y:S01]  /*1ee0*/  UMOV UR8, UR20 ;  /* 0x0000001400087c82 */ /* 0x000fe20008000000 */
        /* <DEDUP_REMOVED lines=20> */
[--C-:B------:R-:W-:Y:S01]  /*2030*/  IMAD.MOV.U32 R82, RZ, RZ, R151.reuse ;  /* 0x000000ffff527224 */ /* 0x100fe200078e0097 */
[----:B------:R-:W-:Y:S02]  /*2040*/  WARPGROUP.DEPBAR.LE gsb0, 0x0 ;  /* 0x00008000000079c5 */ /* 0x000fe40000010000 */
        /* <DEDUP_REMOVED lines=9> */
[----:B------:R-:W-:Y:S01]  /*20e0*/  UIADD3 UR14, UR61, 0x280, URZ ;  /* 0x000002803d0e7890 */ /* 0x000fe2000fffe03f */
[--C-:B------:R-:W-:Y:S01]  /*20f0*/  IMAD.MOV.U32 R68, RZ, RZ, R151.reuse ;  /* 0x000000ffff447224 */ /* 0x100fe200078e0097 */
[----:B------:R-:W-:Y:S01]  /*2100*/  UMOV UR15, 0x40000040 ;  /* 0x40000040000f7882 */ /* 0x000fe20000000000 */
[----:B------:R-:W-:Y:S01]  /*2110*/  IMAD.MOV.U32 R64, RZ, RZ, R151 ;  /* 0x000000ffff407224 */ /* 0x000fe200078e0097 */
[----:B------:R-:W-:-:S02]  /*2120*/  WARPGROUP.DEPBAR.LE gsb0, 0x0 ;  /* 0x00008000000079c5 */ /* 0x000fc40000010000 */
[----:B------:R-:W-:-:S06]  /*2130*/  WARPGROUP.ARRIVE ;  /* 0x00000000000079c5 */ /* 0x000fcc0000000000 */
[----:B------:R-:W-:Y:S01]  /*2140*/  HGMMA.64x16x16.F32 R24, gdesc[UR16], RZ, !UPT, gsb0 ;  /* 0x00200000101879f0 */ /* 0x000fe2000c0008ff */
[----:B------:R-:W-:Y:S02]  /*2150*/  UIADD3 UR16, UR6, 0x402, URZ ;  /* 0x0000040206107890 */ /* 0x000fe4000fffe03f */
[----:B------:R-:W-:Y:S01]  /*2160*/  UIADD3 UR18, UR61, 0x282, URZ ;  /* 0x000002823d127890 */ /* 0x000fe2000fffe03f */
[----:B------:R-:W-:Y:S01]  /*2170*/  UMOV UR17, 0x40000040 ;  /* 0x4000004000117882 */ /* 0x000fe20000000000 */
[----:B------:R-:W-:Y:S01]  /*2180*/  UMOV UR19, 0x40000040 ;  /* 0x4000004000137882 */ /* 0x000fe20000000000 */
[----:B------:R-:W-:Y:S02]  /*2190*/  WARPGROUP.DEPBAR.LE gsb0, 0x0 ;  /* 0x00008000000079c5 */ /* 0x000fe40000010000 */
[----:B------:R-:W-:-:S06]  /*21a0*/  WARPGROUP.ARRIVE ;  /* 0x00000000000079c5 */ /* 0x000fcc0000000000 */
[----:B------:R-:W-:Y:S01]  /*21b0*/  HGMMA.64x16x16.F32 R56, gdesc[UR8], R56, gsb0 ;  /* 0x00200000083879f0 */ /* 0x000fe20008000838 */
[----:B------:R-:W-:Y:S01]  /*21c0*/  UIADD3 UR10, UR61, 0x82, URZ ;  /* 0x000000823d0a7890 */ /* 0x000fe2000fffe03f */
[----:B------:R-:W-:Y:S01]  /*21d0*/  UMOV UR8, UR20 ;  /* 0x0000001400087c82 */ /* 0x000fe20008000000 */
[----:B------:R-:W-:Y:S01]  /*21e0*/  UMOV UR9, UR21 ;  /* 0x0000001500097c82 */ /* 0x000fe20008000000 */
        /* <DEDUP_REMOVED lines=18> */
[----:B------:R-:W-:Y:S01]  /*2310*/  UMOV UR8, UR20 ;  /* 0x0000001400087c82 */ /* 0x000fe20008000000 */
[----:B------:R-:W-:Y:S01]  /*2320*/  UMOV UR9, UR21 ;  /* 0x0000001500097c82 */ /* 0x000fe20008000000 */
[----:B------:R-:W-:Y:S01]  /*2330*/  UMOV UR10, UR4 ;  /* 0x00000004000a7c82 */ /* 0x000fe20008000000 */
[----:B------:R-:W-:Y:S01]  /*2340*/  UMOV UR11, 0x40000040 ;  /* 0x40000040000b7882 */ /* 0x000fe20000000000 */
[----:B------:R-:W-:Y:S01]  /*2350*/  UMOV UR4, UR7 ;  /* 0x0000000700047c82 */ /* 0x000fe20008000000 */
[----:B------:R-:W-:Y:S02]  /*2360*/  UIADD3 UR7, UR61, 0x204, URZ ;  /* 0x000002043d077890 */ /* 0x000fe4000fffe03f */
[----:B------:R-:W-:Y:S01]  /*2370*/  UIADD3 UR20, UR6, 0x404, URZ ;  /* 0x0000040406147890 */ /* 0x000fe2000fffe03f */
[----:B------:R-:W-:Y:S01]  /*2380*/  UMOV UR21, 0x40000040 ;  /* 0x4000004000157882 */ /* 0x000fe20000000000 */
[----:B------:R-:W-:-:S02]  /*2390*/  WARPGROUP.DEPBAR.LE gsb0, 0x0 ;  /* 0x00008000000079c5 */ /* 0x000fc40000010000 */
[----:B------:R-:W-:-:S06]  /*23a0*/  WARPGROUP.ARRIVE ;  /* 0x00000000000079c5 */ /* 0x000fcc0000000000 */
[----:B------:R-:W-:Y:S01]  /*23b0*/  HGMMA.64x16x16.F32 R24, gdesc[UR8], R24, gsb0 ;  /* 0x00200000081879f0 */ /* 0x000fe20008000818 */
[----:B------:R-:W-:Y:S01]  /*23c0*/  UMOV UR8, UR4 ;  /* 0x0000000400087c82 */ /* 0x000fe20008000000 */
[----:B------:R-:W-:Y:S01]  /*23d0*/  UMOV UR9, UR5 ;  /* 0x0000000500097c82 */ /* 0x000fe20008000000 */
[----:B------:R-:W-:Y:S01]  /*23e0*/  UMOV UR10, UR12 ;  /* 0x0000000c000a7c82 */ /* 0x000fe20008000000 */
[----:B------:R-:W-:Y:S01]  /*23f0*/  UMOV UR11, 0x40000040 ;  /* 0x40000040000b7882 */ /* 0x000fe20000000000 */
[----:B------:R-:W-:Y:S01]  /*2400*/  UIADD3 UR12, UR6, 0x6, URZ ;  /* 0x00000006060c7890 */ /* 0x000fe2000fffe03f */
        /* <DEDUP_REMOVED lines=32> */
[----:B------:R-:W-:Y:S01]  /*2610*/  UMOV UR8, UR12 ;  /* 0x0000000c00087c82 */ /* 0x000fe20008000000 */
[----:B------:R-:W-:Y:S01]  /*2620*/  UMOV UR9, 0x40000040 ;  /* 0x4000004000097882 */ /* 0x000fe20000000000 */
[----:B------:R-:W-:Y:S01]  /*2630*/  UMOV UR10, UR13 ;  /* 0x0000000d000a7c82 */ /* 0x000fe20008000000 */
[----:B------:R-:W-:Y:S01]  /*2640*/  UMOV UR11, 0x40000040 ;  /* 0x40000040000b7882 */ /* 0x000fe20000000000 */
[----:B------:R-:W-:Y:S01]  /*2650*/  UIADD3 UR12, UR6, 0x400, URZ ;  /* 0x00000400060c7890 */ /* 0x000fe2000fffe03f */
[----:B------:R-:W-:Y:S01]  /*2660*/  UMOV UR13, 0x40000040 ;  /* 0x40000040000d7882 */ /* 0x000fe20000000000 */
[----:B------:R-:W-:Y:S02]  /*2670*/  WARPGROUP.DEPBAR.LE gsb0, 0x0 ;  /* 0x00008000000079c5 */ /* 0x000fe40000010000 */
[----:B------:R-:W-:-:S06]  /*2680*/  WARPGROUP.ARRIVE ;  /* 0x00000000000079c5 */ /* 0x000fcc0000000000 */
[----:B------:R-:W-:Y:S01]  /*2690*/  HGMMA.64x16x16.F32 R56, gdesc[UR8], R56, gsb0 ;  /* 0x00200000083879f0 */ /* 0x000fe20008000838 */
        /* <DEDUP_REMOVED lines=15> */
[----:B------:R-:W-:Y:S01]  /*2790*/  UMOV UR10, UR7 ;  /* 0x00000007000a7c82 */ /* 0x000fe20008000000 */
[----:B------:R-:W-:Y:S01]  /*27a0*/  UMOV UR11, 0x40000040 ;  /* 0x40000040000b7882 */ /* 0x000fe20000000000 */
[----:B------:R-:W-:Y:S01]  /*27b0*/  UIADD3 UR7, UR61, 0x480, URZ ;  /* 0x000004803d077890 */ /* 0x000fe2000fffe03f */
[----:B------:R-:W-:Y:S02]  /*27c0*/  WARPGROUP.DEPBAR.LE gsb0, 0x0 ;  /* 0x00008000000079c5 */ /* 0x000fe40000010000 */
[----:B------:R-:W-:-:S06]  /*27d0*/  WARPGROUP.ARRIVE ;  /* 0x00000000000079c5 */ /* 0x000fcc0000000000 */
[----:B------:R-:W-:Y:S01]  /*27e0*/  HGMMA.64x16x16.F32 R24, gdesc[UR8], R24, gsb0 ;  /* 0x00200000081879f0 */ /* 0x000fe20008000818 */
[----:B------:R-:W-:Y:S02]  /*27f0*/  UMOV UR11, 0x40000040 ;  /* 0x40000040000b7882 */ /* 0x000fe40000000000 */
[----:B------:R-:W-:Y:S01]  /*2800*/  UMOV UR57, UR11 ;  /* 0x0000000b00397c82 */ /* 0x000fe20008000000 */
[----:B------:R-:W-:Y:S01]  /*2810*/  IMAD.U32 R11, RZ, RZ, UR11 ;  /* 0x0000000bff0b7e24 */ /* 0x000fe2000f8e00ff */
        /* <DEDUP_REMOVED lines=23> */
[----:B------:R-:W-:Y:S03]  /*2990*/  HGMMA.64x16x16.F32 R24, gdesc[UR12], R24, gsb0 ;  /* 0x002000000c1879f0 */ /* 0x000fe60008000818 */
        /* <DEDUP_REMOVED lines=212> */
[----:B------:R-:W-:Y:S02]  /*36e0*/  UIADD3 UR7, UR6, 0xc06, URZ ;  /* 0x00000c0606077890 */ /* 0x000fe4000fffe03f */
[----:B------:R-:W-:-:S05]  /*36f0*/  UIADD3 UR6, UR61, 0x984, URZ ;  /* 0x000009843d067890 */ /* 0x000fca000fffe03f */
[----:B------:R-:W-:Y:S02]  /*3700*/  UMOV UR10, UR7 ;  /* 0x00000007000a7c82 */ /* 0x000fe40008000000 */
[----:B------:R-:W-:Y:S01]  /*3710*/  UMOV UR56, UR10 ;  /* 0x0000000a00387c82 */ /* 0x000fe20008000000 */
[----:B------:R-:W-:Y:S01]  /*3720*/  IMAD.U32 R10, RZ, RZ, UR10 ;  /* 0x0000000aff0a7e24 */ /* 0x000fe2000f8e00ff */
        /* <DEDUP_REMOVED lines=23> */
[----:B------:R-:W-:Y:S02]  /*38a0*/  ULDC UR6, c[0x0][0x988] ;  /* 0x0002620000067ab9 */ /* 0x000fe40000000800 */
[----:B-1----:R-:W-:Y:S01]  /*38b0*/  MOV R2, UR6 ;  /* 0x0000000600027c02 */ /* 0x002fe20008000f00 */
[----:B------:R-:W-:Y:S02]  /*38c0*/  WARPGROUP.DEPBAR.LE gsb0, 0x0 ;  /* 0x00008000000079c5 */ /* 0x000fe40000010000 */
[----:B------:R-:W-:-:S06]  /*38d0*/  WARPGROUP.ARRIVE ;  /* 0x00000000000079c5 */ /* 0x000fcc0000000000 */
[----:B------:R-:W-:Y:S03]  /*38e0*/  HGMMA.64x16x16.F32 R24, gdesc[UR52], R24, gsb0 ;  /* 0x00200000341879f0 */ /* 0x000fe60008000818 */
        /* <DEDUP_REMOVED lines=8> */
[----:B------:R-:W-:Y:S01]  /*3970*/  WARPGROUP.ARRIVE ;  /* 0x00000000000079c5 */ /* 0x000fe20000000000 */
[----:B------:R-:W-:Y:S01]  /*3980*/  FSEL R7, R58, -INF , P6 ;  /* 0xff8000003a077808 */ /* 0x000fe20003000000 */
[----:B------:R-:W-:Y:S01]  /*3990*/  IMAD.MOV.U32 R58, RZ, RZ, R151 ;  /* 0x000000ffff3a7224 */ /* 0x000fe200078e0097 */
[----:B------:R-:W-:-:S02]  /*39a0*/  FSEL R59, R59, -INF , P5 ;  /* 0xff8000003b3b7808 */ /* 0x000fc40002800000 */
[----:B------:R-:W-:Y:S01]  /*39b0*/  FSEL R21, R62, -INF , P4 ;  /* 0xff8000003e157808 */ /* 0x000fe20002000000 */
[----:B------:R-:W-:Y:S01]  /*39c0*/  HGMMA.64x16x16.F32 R48, gdesc[UR56], R48, gsb0 ;  /* 0x00200000383079f0 */ /* 0x000fe20008000830 */
[----:B------:R-:W-:Y:S01]  /*39d0*/  UIADD3 UR58, UR61, 0x886, URZ ;  /* 0x000008863d3a7890 */ /* 0x000fe2000fffe03f */
[----:B------:R-:W-:Y:S01]  /*39e0*/  FMNMX.FTZ R0, R7, R59, !PT ;  /* 0x0000003b07007209 */ /* 0x000fe20007810000 */
[----:B------:R-:W-:Y:S01]  /*39f0*/  UMOV UR56, UR10 ;  /* 0x0000000a00387c82 */ /* 0x000fe20008000000 */
[----:B------:R-:W-:Y:S01]  /*3a00*/  UMOV UR57, UR11 ;  /* 0x0000000b00397c82 */ /* 0x000fe20008000000 */
[----:B------:R-:W-:Y:S01]  /*3a10*/  UMOV UR59, 0x40000040 ;  /* 0x40000040003b7882 */ /* 0x000fe20000000000 */
[----:B------:R-:W-:Y:S01]  /*3a20*/  FSEL R63, R63, -INF , P3 ;  /* 0xff8000003f3f7808 */ /* 0x000fe20001800000 */
[--C-:B------:R-:W-:Y:S01]  /*3a30*/  IMAD.MOV.U32 R62, RZ, RZ, R151.reuse ;  /* 0x000000ffff3e7224 */ /* 0x100fe200078e0097 */
[----:B------:R-:W-:Y:S02]  /*3a40*/  FMNMX.FTZ R0, R21, R0, !PT ;  /* 0x0000000015007209 */ /* 0x000fe40007810000 */
[----:B------:R-:W-:Y:S01]  /*3a50*/  FSEL R3, R56, -INF , P6 ;  /* 0xff80000038037808 */ /* 0x000fe20003000000 */
[----:B------:R-:W-:Y:S01]  /*3a60*/  IMAD.MOV.U32 R56, RZ, RZ, R151 ;  /* 0x000000ffff387224 */ /* 0x000fe200078e0097 */
[----:B------:R-:W-:-:S02]  /*3a70*/  ISETP.GT.AND P6, PT, R19, 0x11, PT ;  /* 0x000000111300780c */ /* 0x000fc40003fc4270 */
[----:B------:R-:W-:Y:S02]  /*3a80*/  FMNMX.FTZ R0, R63, R0, !PT ;  /* 0x000000003f007209 */ /* 0x000fe40007810000 */
[----:B------:R-:W-:Y:S02]  /*3a90*/  FSEL R57, R57, -INF , P5 ;  /* 0xff80000039397808 */ /* 0x000fe40002800000 */
[C---:B------:R-:W-:Y:S02]  /*3aa0*/  ISETP.GT.AND P5, PT, R19.reuse, 0x18, PT ;  /* 0x000000181300780c */ /* 0x040fe40003fa4270 */
[----:B------:R-:W-:Y:S01]  /*3ab0*/  FSEL R15, R60, -INF , P4 ;  /* 0xff8000003c0f7808 */ /* 0x000fe20002000000 */
[----:B------:R-:W-:Y:S01]  /*3ac0*/  IMAD.MOV.U32 R60, RZ, RZ, R151 ;  /* 0x000000ffff3c7224 */ /* 0x000fe200078e0097 */
[----:B------:R-:W-:Y:S02]  /*3ad0*/  ISETP.GT.AND P4, PT, R19, 0x19, PT ;  /* 0x000000191300780c */ /* 0x000fe40003f84270 */
[----:B------:R-:W-:-:S02]  /*3ae0*/  FSEL R61, R61, -INF , P3 ;  /* 0xff8000003d3d7808 */ /* 0x000fc40001800000 */
[----:B------:R-:W-:Y:S01]  /*3af0*/  ISETP.GT.AND P3, PT, R19, 0x20, PT ;  /* 0x000000201300780c */ /* 0x000fe20003f64270 */
[----:B------:R-:W-:Y:S02]  /*3b00*/  WARPGROUP.DEPBAR.LE gsb0, 0x0 ;  /* 0x00008000000079c5 */ /* 0x000fe40000010000 */
[----:B------:R-:W-:Y:S01]  /*3b10*/  WARPGROUP.ARRIVE ;  /* 0x00000000000079c5 */ /* 0x000fe20000000000 */
[----:B------:R-:W-:Y:S01]  /*3b20*/  FSEL R65, R50, -INF , P2 ;  /* 0xff80000032417808 */ /* 0x000fe20001000000 */
[--C-:B------:R-:W-:Y:S01]  /*3b30*/  IMAD.MOV.U32 R50, RZ, RZ, R151.reuse ;  /* 0x000000ffff327224 */ /* 0x100fe200078e0097 */
[----:B------:R-:W-:Y:S02]  /*3b40*/  FSEL R51, R51, -INF , P6 ;  /* 0xff80000033337808 */ /* 0x000fe40003000000 */
[----:B------:R-:W-:Y:S01]  /*3b50*/  FMNMX.FTZ R0, R65, R0, !PT ;  /* 0x0000000041007209 */ /* 0x000fe20007810000 */
[----:B------:R-:W-:Y:S01]  /*3b60*/  HGMMA.64x16x16.F32 R40, gdesc[UR56], R40, gsb0 ;  /* 0x00200000382879f0 */ /* 0x000fe20008000828 */
[----:B------:R-:W-:Y:S01]  /*3b70*/  UIADD3 UR58, UR61, 0x906, URZ ;  /* 0x000009063d3a7890 */ /* 0x000fe2000fffe03f */
[----:B------:R-:W-:Y:S01]  /*3b80*/  FSEL R67, R54, -INF , P5 ;  /* 0xff80000036437808 */ /* 0x000fe20002800000 */
[----:B------:R-:W-:Y:S01]  /*3b90*/  UMOV UR56, UR10 ;  /* 0x0000000a00387c82 */ /* 0x000fe20008000000 */
[----:B------:R-:W-:Y:S01]  /*3ba0*/  UMOV UR57, UR11 ;  /* 0x0000000b00397c82 */ /* 0x000fe20008000000 */
[----:B------:R-:W-:Y:S01]  /*3bb0*/  UMOV UR59, 0x40000040 ;  /* 0x40000040003b7882 */ /* 0x000fe20000000000 */
[----:B------:R-:W-:Y:S01]  /*3bc0*/  FMNMX.FTZ R0, R51, R0, !PT ;  /* 0x0000000033007209 */ /* 0x000fe20007810000 */
[----:B------:R-:W-:Y:S01]  /*3bd0*/  IMAD.MOV.U32 R54, RZ, RZ, R151 ;  /* 0x000000ffff367224 */ /* 0x000fe200078e0097 */
[----:B------:R-:W-:-:S02]  /*3be0*/  FSEL R55, R55, -INF , P4 ;  /* 0xff80000037377808 */ /* 0x000fc40002000000 */
[----:B------:R-:W-:Y:S02]  /*3bf0*/  FMNMX.FTZ R0, R67, R0, !PT ;  /* 0x0000000043007209 */ /* 0x000fe40007810000 */
[----:B------:R-:W-:Y:S01]  /*3c00*/  FSEL R23, R48, -INF , P2 ;  /* 0xff80000030177808 */ /* 0x000fe20001000000 */
[----:B------:R-:W-:Y:S01]  /*3c10*/  IMAD.MOV.U32 R48, RZ, RZ, R151 ;  /* 0x000000ffff307224 */ /* 0x000fe200078e0097 */
[----:B------:R-:W-:Y:S02]  /*3c20*/  ISETP.GT.AND P2, PT, R19, 0x21, PT ;  /* 0x000000211300780c */ /* 0x000fe40003f44270 */
[----:B------:R-:W-:Y:S02]  /*3c30*/  FMNMX.FTZ R0, R55, R0, !PT ;  /* 0x0000000037007209 */ /* 0x000fe40007810000 */
[----:B------:R-:W-:Y:S02]  /*3c40*/  FSEL R49, R49, -INF , P6 ;  /* 0xff80000031317808 */ /* 0x000fe40003000000 */
[----:B------:R-:W-:-:S02]  /*3c50*/  ISETP.GT.AND P6, PT, R19, 0x28, PT ;  /* 0x000000281300780c */ /* 0x000fc40003fc4270 */
[----:B------:R-:W-:Y:S02]  /*3c60*/  FSEL R53, R53, -INF , P4 ;  /* 0xff80000035357808 */ /* 0x000fe40002000000 */
[----:B------:R-:W-:Y:S01]  /*3c70*/  ISETP.GT.AND P4, PT, R19, 0x30, PT ;  /* 0x000000301300780c */ /* 0x000fe20003f84270 */
[----:B------:R-:W-:Y:S02]  /*3c80*/  WARPGROUP.DEPBAR.LE gsb0, 0x0 ;  /* 0x00008000000079c5 */ /* 0x000fe40000010000 */
[----:B------:R-:W-:Y:S01]  /*3c90*/  WARPGROUP.ARRIVE ;  /* 0x00000000000079c5 */ /* 0x000fe20000000000 */
[----:B------:R-:W-:Y:S01]  /*3ca0*/  FSEL R69, R42, -INF , P3 ;  /* 0xff8000002a457808 */ /* 0x000fe20001800000 */
[----:B------:R-:W-:Y:S01]  /*3cb0*/  IMAD.U32 R42, RZ, RZ, UR60 ;  /* 0x0000003cff2a7e24 */ /* 0x000fe2000f8e00ff */
        /* <DEDUP_REMOVED lines=8> */
[----:B------:R-:W-:-:S02]  /*3d40*/  ISETP.GT.AND P5, PT, R19, 0x29, PT ;  /* 0x000000291300780c */ /* 0x000fc40003fa4270 */
[----:B------:R-:W-:Y:S01]  /*3d50*/  FSEL R73, R46, -INF , P6 ;  /* 0xff8000002e497808 */ /* 0x000fe20003000000 */
[----:B------:R-:W-:Y:S01]  /*3d60*/  IMAD.MOV.U32 R46, RZ, RZ, R151 ;  /* 0x000000ffff2e7224 */ /* 0x000fe200078e0097 */
[----:B------:R-:W-:Y:S02]  /*3d70*/  FMNMX.FTZ R0, R71, R0, !PT ;  /* 0x0000000047007209 */ /* 0x000fe40007810000 */
[----:B------:R-:W-:Y:S02]  /*3d80*/  FSEL R75, R47, -INF , P5 ;  /* 0xff8000002f4b7808 */ /* 0x000fe40002800000 */
[----:B------:R-:W-:Y:S02]  /*3d90*/  FMNMX.FTZ R0, R73, R0, !PT ;  /* 0x0000000049007209 */ /* 0x000fe40007810000 */
[----:B------:R-:W-:Y:S02]  /*3da0*/  FSEL R47, R40, -INF , P3 ;  /* 0xff800000282f7808 */ /* 0x000fe40001800000 */
[----:B------:R-:W-:-:S02]  /*3db0*/  ISETP.GT.AND P3, PT, R19, 0x31, PT ;  /* 0x000000311300780c */ /* 0x000fc40003f64270 */
[----:B------:R-:W-:Y:S02]  /*3dc0*/  FMNMX.FTZ R0, R75, R0, !PT ;  /* 0x000000004b007209 */ /* 0x000fe40007810000 */
[----:B------:R-:W-:Y:S02]  /*3dd0*/  FSEL R41, R41, -INF , P2 ;  /* 0xff80000029297808 */ /* 0x000fe40001000000 */
[----:B------:R-:W-:Y:S02]  /*3de0*/  ISETP.GT.AND P2, PT, R19, 0x38, PT ;  /* 0x000000381300780c */ /* 0x000fe40003f44270 */
[----:B------:R-:W-:Y:S02]  /*3df0*/  FSEL R45, R45, -INF , P5 ;  /* 0xff8000002d2d7808 */ /* 0x000fe40002800000 */
[----:B------:R-:W-:Y:S02]  /*3e00*/  ISETP.GT.AND P5, PT, R19, 0x40, PT ;  /* 0x000000401300780c */ /* 0x000fe40003fa4270 */
[----:B------:R-:W-:Y:S01]  /*3e10*/  MOV R52, R151 ;  /* 0x0000009700347202 */ /* 0x000fe20000000f00 */
[----:B------:R-:W-:-:S02]  /*3e20*/  WARPGROUP.DEPBAR.LE gsb0, 0x0 ;  /* 0x00008000000079c5 */ /* 0x000fc40000010000 */
[----:B------:R-:W-:Y:S01]  /*3e30*/  WARPGROUP.ARRIVE ;  /* 0x00000000000079c5 */ /* 0x000fe20000000000 */
[----:B------:R-:W-:Y:S02]  /*3e40*/  FSEL R77, R34, -INF , P4 ;  /* 0xff800000224d7808 */ /* 0x000fe40002000000 */
[----:B------:R-:W-:Y:S02]  /*3e50*/  FSEL R79, R35, -INF , P3 ;  /* 0xff800000234f7808 */ /* 0x000fe40001800000 */
[----:B------:R-:W-:Y:S01]  /*3e60*/  FMNMX.FTZ R0, R77, R0, !PT ;  /* 0x000000004d007209 */ /* 0x000fe20007810000 */
[----:B------:R-:W-:Y:S01]  /*3e70*/  HGMMA.64x16x16.F32 R24, gdesc[UR56], R24, gsb0 ;  /* 0x00200000381879f0 */ /* 0x000fe20008000818 */
[----:B------:R-:W-:Y:S01]  /*3e80*/  FSEL R35, R44, -INF , P6 ;  /* 0xff8000002c237808 */ /* 0x000fe20003000000 */
[----:B------:R-:W-:Y:S01]  /*3e90*/  IMAD.MOV.U32 R44, RZ, RZ, R151 ;  /* 0x000000ffff2c7224 */ /* 0x000fe200078e0097 */
[----:B------:R-:W-:Y:S02]  /*3ea0*/  ISETP.GT.AND P6, PT, R19, 0x39, PT ;  /* 0x000000391300780c */ /* 0x000fe40003fc4270 */
[----:B------:R-:W-:-:S02]  /*3eb0*/  FSEL R81, R38, -INF , P2 ;  /* 0xff80000026517808 */ /* 0x000fc40001000000 */
[----:B------:R-:W-:Y:S02]  /*3ec0*/  FMNMX.FTZ R0, R79, R0, !PT ;  /* 0x000000004f007209 */ /* 0x000fe40007810000 */
[----:B------:R-:W-:Y:S02]  /*3ed0*/  FSEL R83, R39, -INF , P6 ;  /* 0xff80000027537808 */ /* 0x000fe40003000000 */
[----:B------:R-:W-:Y:S02]  /*3ee0*/  FMNMX.FTZ R0, R81, R0, !PT ;  /* 0x0000000051007209 */ /* 0x000fe40007810000 */
[----:B------:R-:W-:Y:S02]  /*3ef0*/  FSEL R39, R32, -INF , P4 ;  /* 0xff80000020277808 */ /* 0x000fe40002000000 */
[----:B------:R-:W-:Y:S02]  /*3f00*/  ISETP.GT.AND P4, PT, R19, 0x41, PT ;  /* 0x000000411300780c */ /* 0x000fe40003f84270 */
[----:B------:R-:W-:-:S02]  /*3f10*/  FMNMX.FTZ R0, R83, R0, !PT ;  /* 0x0000000053007209 */ /* 0x000fc40007810000 */
[----:B------:R-:W-:Y:S02]  /*3f20*/  FSEL R33, R33, -INF , P3 ;  /* 0xff80000021217808 */ /* 0x000fe40001800000 */
[----:B------:R-:W-:Y:S02]  /*3f30*/  ISETP.GT.AND P3, PT, R19, 0x48, PT ;  /* 0x000000481300780c */ /* 0x000fe40003f64270 */
[----:B------:R-:W-:Y:S01]  /*3f40*/  FSEL R37, R37, -INF , P6 ;  /* 0xff80000025257808 */ /* 0x000fe20003000000 */
[----:B------:R-:W-:Y:S02]  /*3f50*/  WARPGROUP.DEPBAR.LE gsb0, 0x0 ;  /* 0x00008000000079c5 */ /* 0x000fe40000010000 */
[----:B------:R-:W-:Y:S02]  /*3f60*/  FSEL R85, R26, -INF , P5 ;  /* 0xff8000001a557808 */ /* 0x000fe40002800000 */
[----:B------:R-:W-:Y:S02]  /*3f70*/  FSEL R87, R27, -INF , P4 ;  /* 0xff8000001b577808 */ /* 0x000fe40002000000 */
[----:B------:R-:W-:-:S02]  /*3f80*/  FMNMX.FTZ R0, R85, R0, !PT ;  /* 0x0000000055007209 */ /* 0x000fc40007810000 */
[----:B------:R-:W-:Y:S02]  /*3f90*/  FSEL R27, R36, -INF , P2 ;  /* 0xff800000241b7808 */ /* 0x000fe40001000000 */
[----:B------:R-:W-:Y:S02]  /*3fa0*/  ISETP.GT.AND P2, PT, R19, 0x49, PT ;  /* 0x000000491300780c */ /* 0x000fe40003f44270 */
[----:B------:R-:W-:Y:S02]  /*3fb0*/  FSEL R89, R30, -INF , P3 ;  /* 0xff8000001e597808 */ /* 0x000fe40001800000 */
[----:B------:R-:W-:Y:S02]  /*3fc0*/  FMNMX.FTZ R0, R87, R0, !PT ;  /* 0x0000000057007209 */ /* 0x000fe40007810000 */
[----:B------:R-:W-:Y:S02]  /*3fd0*/  FSEL R31, R31, -INF , P2 ;  /* 0xff8000001f1f7808 */ /* 0x000fe40001000000 */
[----:B------:R-:W-:-:S02]  /*3fe0*/  FMNMX.FTZ R0, R89, R0, !PT ;  /* 0x0000000059007209 */ /* 0x000fc40007810000 */
[----:B------:R-:W-:Y:S02]  /*3ff0*/  FSEL R25, R25, -INF , P4 ;  /* 0xff80000019197808 */ /* 0x000fe40002000000 */
[----:B------:R-:W-:Y:S02]  /*4000*/  FMNMX.FTZ R8, R31, R0, !PT ;  /* 0x000000001f087209 */ /* 0x000fe40007810000 */
[----:B------:R-:W-:-:S03]  /*4010*/  FSEL R29, R29, -INF , P2 ;  /* 0xff8000001d1d7808 */ /* 0x000fc60001000000 */
[----:B------:R-:W0:Y:S02]  /*4020*/  SHFL.BFLY PT, R19, R8, 0x2, 0x1f ;  /* 0x0c401f0008137f89 */ /* 0x000e2400000e0000 */
[----:B0-----:R-:W-:-:S05]  /*4030*/  FMNMX.FTZ R19, R8, R19, !PT ;  /* 0x0000001308137209 */ /* 0x001fca0007810000 */
[----:B------:R-:W0:Y:S02]  /*4040*/  SHFL.BFLY PT, R6, R19, 0x1, 0x1f ;  /* 0x0c201f0013067f89 */ /* 0x000e2400000e0000 */
[----:B0-----:R-:W-:Y:S02]  /*4050*/  FMNMX.FTZ R6, R19, R6, !PT ;  /* 0x0000000613067209 */ /* 0x001fe40007810000 */
[----:B------:R-:W-:Y:S02]  /*4060*/  FSEL R19, R24, -INF , P5 ;  /* 0xff80000018137808 */ /* 0x000fe40002800000 */
[C---:B------:R-:W-:Y:S01]  /*4070*/  FSETP.NEU.FTZ.AND P0, PT, R6.reuse, -INF , PT ;  /* 0xff8000000600780b */ /* 0x040fe20003f1d000 */
[----:B------:R-:W-:-:S05]  /*4080*/  FMUL.FTZ R0, R6, R2 ;  /* 0x0000000206007220 */ /* 0x000fca0000410000 */
[----:B------:R-:W-:Y:S02]  /*4090*/  FSEL R14, R0, RZ, P0 ;  /* 0x000000ff000e7208 */ /* 0x000fe40000000000 */
[----:B------:R-:W-:Y:S02]  /*40a0*/  FMNMX.FTZ R0, R3, R57, !PT ;  /* 0x0000003903007209 */ /* 0x000fe40007810000 */
[----:B------:R-:W-:Y:S01]  /*40b0*/  ISETP.NE.AND P0, PT, R20, RZ, PT ;  /* 0x000000ff1400720c */ /* 0x000fe20003f05270 */
[--C-:B------:R-:W-:Y:S01]  /*40c0*/  FFMA.FTZ R21, R21, R2, -R14.reuse ;  /* 0x0000000215157223 */ /* 0x100fe2000001080e */
[----:B------:R-:W-:Y:S01]  /*40d0*/  FMNMX.FTZ R0, R15, R0, !PT ;  /* 0x000000000f007209 */ /* 0x000fe20007810000 */
[-CC-:B------:R-:W-:Y:S01]  /*40e0*/  FFMA.FTZ R7, R7, R2.reuse, -R14.reuse ;  /* 0x0000000207077223 */ /* 0x180fe2000001080e */
[--C-:B------:R-:W-:Y:S01]  /*40f0*/  FFMA.FTZ R59, R59, R2, -R14.reuse ;  /* 0x000000023b3b7223 */ /* 0x100fe2000001080e */
[----:B------:R0:W-:Y:S01]  /*4100*/  MUFU.EX2 R211, R21 ;  /* 0x0000001500d37308 */ /* 0x0001e20000000800 */
[----:B------:R-:W-:Y:S01]  /*4110*/  FMNMX.FTZ R0, R61, R0, !PT ;  /* 0x000000003d007209 */ /* 0x000fe20007810000 */
[-CC-:B------:R-:W-:Y:S01]  /*4120*/  FFMA.FTZ R63, R63, R2.reuse, -R14.reuse ;  /* 0x000000023f3f7223 */ /* 0x180fe2000001080e */
[-CC-:B------:R-:W-:Y:S01]  /*4130*/  FFMA.FTZ R65, R65, R2.reuse, -R14.reuse ;  /* 0x0000000241417223 */ /* 0x180fe2000001080e */
[--C-:B------:R-:W-:Y:S01]  /*4140*/  FFMA.FTZ R51, R51, R2, -R14.reuse ;  /* 0x0000000233337223 */ /* 0x100fe2000001080e */
[----:B------:R-:W-:Y:S01]  /*4150*/  FMNMX.FTZ R0, R23, R0, !PT ;  /* 0x0000000017007209 */ /* 0x000fe20007810000 */
[-CC-:B------:R-:W-:Y:S01]  /*4160*/  FFMA.FTZ R67, R67, R2.reuse, -R14.reuse ;  /* 0x0000000243437223 */ /* 0x180fe2000001080e */
[--C-:B------:R-:W-:Y:S01]  /*4170*/  FFMA.FTZ R55, R55, R2, -R14.reuse ;  /* 0x0000000237377223 */ /* 0x100fe2000001080e */
[----:B------:R-:W-:Y:S01]  /*4180*/  MUFU.EX2 R209, R7 ;  /* 0x0000000700d17308 */ /* 0x000fe20000000800 */
[----:B------:R-:W-:Y:S01]  /*4190*/  FMNMX.FTZ R0, R49, R0, !PT ;  /* 0x0000000031007209 */ /* 0x000fe20007810000 */
[-CC-:B------:R-:W-:Y:S01]  /*41a0*/  FFMA.FTZ R69, R69, R2.reuse, -R14.reuse ;  /* 0x0000000245457223 */ /* 0x180fe2000001080e */
[----:B0-----:R-:W-:Y:S01]  /*41b0*/  FSEL R21, R28, -INF , P3 ;  /* 0xff8000001c157808 */ /* 0x001fe20001800000 */
        /* <DEDUP_REMOVED lines=16> */
[----:B------:R-:W-:Y:S01]  /*42c0*/  FFMA.FTZ R14, R31, R2, -R14 ;  /* 0x000000021f0e7223 */ /* 0x000fe2000001080e */
[----:B------:R-:W-:-:S02]  /*42d0*/  FMNMX.FTZ R0, R35, R0, !PT ;  /* 0x0000000023007209 */ /* 0x000fc40007810000 */
[----:B0-----:R-:W-:Y:S01]  /*42e0*/  MOV R59, R151 ;  /* 0x00000097003b7202 */ /* 0x001fe20000000f00 */
[----:B------:R-:W-:Y:S01]  /*42f0*/  MUFU.EX2 R65, R65 ;  /* 0x0000004100417308 */ /* 0x000fe20000000800 */
[----:B------:R-:W-:Y:S01]  /*4300*/  FMNMX.FTZ R0, R45, R0, !PT ;  /* 0x000000002d007209 */ /* 0x000fe20007810000 */
[----:B-1----:R-:W-:-:S03]  /*4310*/  IMAD.MOV.U32 R63, RZ, RZ, R151 ;  /* 0x000000ffff3f7224 */ /* 0x002fc600078e0097 */
[----:B------:R-:W-:-:S03]  /*4320*/  FMNMX.FTZ R0, R39, R0, !PT ;  /* 0x0000000027007209 */ /* 0x000fc60007810000 */
[----:B------:R0:W1:Y:S01]  /*4330*/  MUFU.EX2 R24, R51 ;  /* 0x0000003300187308 */ /* 0x0000620000000800 */
[----:B------:R-:W-:-:S04]  /*4340*/  FMNMX.FTZ R0, R33, R0, !PT ;  /* 0x0000000021007209 */ /* 0x000fc80007810000 */
[----:B------:R-:W-:-:S03]  /*4350*/  FMNMX.FTZ R0, R27, R0, !PT ;  /* 0x000000001b007209 */ /* 0x000fc60007810000 */
[----:B------:R-:W-:Y:S01]  /*4360*/  MUFU.EX2 R67, R67 ;  /* 0x0000004300437308 */ /* 0x000fe20000000800 */
[----:B------:R-:W-:Y:S01]  /*4370*/  FMNMX.FTZ R0, R37, R0, !PT ;  /* 0x0000000025007209 */ /* 0x000fe20007810000 */
[----:B0-----:R-:W-:-:S03]  /*4380*/  IMAD.MOV.U32 R51, RZ, RZ, R151 ;  /* 0x000000ffff337224 */ /* 0x001fc600078e0097 */
[----:B------:R-:W-:-:S03]  /*4390*/  FMNMX.FTZ R0, R19, R0, !PT ;  /* 0x0000000013007209 */ /* 0x000fc60007810000 */
[----:B------:R0:W2:Y:S01]  /*43a0*/  MUFU.EX2 R28, R55 ;  /* 0x00000037001c7308 */ /* 0x0000a20000000800 */
[----:B------:R-:W-:Y:S02]  /*43b0*/  FMNMX.FTZ R0, R25, R0, !PT ;  /* 0x0000000019007209 */ /* 0x000fe40007810000 */
[----:B-1----:R-:W-:Y:S02]  /*43c0*/  F2FP.F16.F32.PACK_AB R205, R24, R65 ;  /* 0x0000004118cd723e */ /* 0x002fe400000000ff */
[----:B------:R-:W-:-:S03]  /*43d0*/  FMNMX.FTZ R0, R21, R0, !PT ;  /* 0x0000000015007209 */ /* 0x000fc60007810000 */
[----:B------:R-:W-:Y:S01]  /*43e0*/  MUFU.EX2 R69, R69 ;  /* 0x0000004500457308 */ /* 0x000fe20000000800 */
[----:B------:R-:W-:Y:S01]  /*43f0*/  FMNMX.FTZ R0, R29, R0, !PT ;  /* 0x000000001d007209 */ /* 0x000fe20007810000 */
[----:B0-----:R-:W-:-:S04]  /*4400*/  IMAD.MOV.U32 R55, RZ, RZ, R151 ;  /* 0x000000ffff377224 */ /* 0x001fc800078e0097 */
[----:B------:R-:W0:Y:S02]  /*4410*/  SHFL.BFLY PT, R7, R0, 0x2, 0x1f ;  /* 0x0c401f0000077f89 */ /* 0x000e2400000e0000 */
[----:B------:R-:W-:Y:S01]  /*4420*/  MUFU.EX2 R40, R14 ;  /* 0x0000000e00287308 */ /* 0x000fe20000000800 */
[----:B--2---:R-:W-:-:S07]  /*4430*/  F2FP.F16.F32.PACK_AB R207, R28, R67 ;  /* 0x000000431ccf723e */ /* 0x004fce00000000ff */
[----:B------:R1:W2:Y:S08]  /*4440*/  MUFU.EX2 R30, R71 ;  /* 0x00000047001e7308 */ /* 0x0002b00000000800 */
[----:B------:R-:W-:Y:S01]  /*4450*/  MUFU.EX2 R73, R73 ;  /* 0x0000004900497308 */ /* 0x000fe20000000800 */
[----:B-1----:R-:W-:Y:S01]  /*4460*/  IMAD.MOV.U32 R71, RZ, RZ, R151 ;  /* 0x000000ffff477224 */ /* 0x002fe200078e0097 */
[----:B0-----:R-:W-:-:S06]  /*4470*/  FMNMX.FTZ R8, R0, R7, !PT ;  /* 0x0000000700087209 */ /* 0x001fcc0007810000 */
[----:B------:R0:W1:Y:S01]  /*4480*/  MUFU.EX2 R32, R75 ;  /* 0x0000004b00207308 */ /* 0x0000620000000800 */
[----:B--2---:R-:W-:Y:S01]  /*4490*/  F2FP.F16.F32.PACK_AB R201, R30, R69 ;  /* 0x000000451ec9723e */ /* 0x004fe200000000ff */
[----:B------:R-:W2:Y:S06]  /*44a0*/  SHFL.BFLY PT, R7, R8, 0x1, 0x1f ;  /* 0x0c201f0008077f89 */ /* 0x000eac00000e0000 */
[----:B------:R-:W-:Y:S01]  /*44b0*/  MUFU.EX2 R77, R77 ;  /* 0x0000004d004d7308 */ /* 0x000fe20000000800 */
[----:B0-----:R-:W-:-:S07]  /*44c0*/  IMAD.MOV.U32 R75, RZ, RZ, R151 ;  /* 0x000000ffff4b7224 */ /* 0x001fce00078e0097 */
[----:B------:R0:W3:Y:S01]  /*44d0*/  MUFU.EX2 R34, R79 ;  /* 0x0000004f00227308 */ /* 0x0000e20000000800 */
[----:B-1----:R-:W-:-:S07]  /*44e0*/  F2FP.F16.F32.PACK_AB R203, R32, R73 ;  /* 0x0000004920cb723e */ /* 0x002fce00000000ff */
[----:B------:R-:W-:Y:S01]  /*44f0*/  MUFU.EX2 R81, R81 ;  /* 0x0000005100517308 */ /* 0x000fe20000000800 */
[----:B0-----:R-:W-:Y:S01]  /*4500*/  IMAD.MOV.U32 R79, RZ, RZ, R151 ;  /* 0x000000ffff4f7224 */ /* 0x001fe200078e0097 */
[----:B--2---:R-:W-:-:S04]  /*4510*/  FMNMX.FTZ R7, R8, R7, !PT ;  /* 0x0000000708077209 */ /* 0x004fc80007810000 */
[C---:B------:R-:W-:Y:S01]  /*4520*/  FSETP.NEU.FTZ.AND P2, PT, R7.reuse, -INF , PT ;  /* 0xff8000000700780b */ /* 0x040fe20003f5d000 */
[----:B------:R-:W-:Y:S01]  /*4530*/  FMUL.FTZ R0, R7, R2 ;  /* 0x0000000207007220 */ /* 0x000fe20000410000 */
[----:B------:R0:W-:Y:S01]  /*4540*/  MUFU.EX2 R36, R83 ;  /* 0x0000005300247308 */ /* 0x0001e20000000800 */
[----:B---3--:R-:W-:-:S03]  /*4550*/  F2FP.F16.F32.PACK_AB R197, R34, R77 ;  /* 0x0000004d22c5723e */ /* 0x008fc600000000ff */
[----:B------:R-:W-:Y:S01]  /*4560*/  FSEL R8, R0, RZ, P2 ;  /* 0x000000ff00087208 */ /* 0x000fe20001000000 */
[----:B------:R-:W-:Y:S01]  /*4570*/  FADD.FTZ R0, R209, R20 ;  /* 0x00000014d1007221 */ /* 0x000fe20000010000 */
[----:B------:R-:W-:Y:S01]  /*4580*/  F2FP.F16.F32.PACK_AB R209, R20, R209 ;  /* 0x000000d114d1723e */ /* 0x000fe200000000ff */
[----:B------:R-:W-:Y:S01]  /*4590*/  VIADD R20, R22, 0xfffffffe ;  /* 0xfffffffe16147836 */ /* 0x000fe20000000000 */
[----:B------:R-:W-:Y:S01]  /*45a0*/  MUFU.EX2 R85, R85 ;  /* 0x0000005500557308 */ /* 0x000fe20000000800 */
[-CC-:B------:R-:W-:Y:S01]  /*45b0*/  FFMA.FTZ R3, R3, R2.reuse, -R8.reuse ;  /* 0x0000000203037223 */ /* 0x180fe20000010808 */
[-CC-:B------:R-:W-:Y:S01]  /*45c0*/  FFMA.FTZ R57, R57, R2.reuse, -R8.reuse ;  /* 0x0000000239397223 */ /* 0x180fe20000010808 */
[-CC-:B------:R-:W-:Y:S01]  /*45d0*/  FFMA.FTZ R15, R15, R2.reuse, -R8.reuse ;  /* 0x000000020f0f7223 */ /* 0x180fe20000010808 */
[-CC-:B------:R-:W-:Y:S01]  /*45e0*/  FFMA.FTZ R61, R61, R2.reuse, -R8.reuse ;  /* 0x000000023d3d7223 */ /* 0x180fe20000010808 */
[-C--:B------:R-:W-:Y:S01]  /*45f0*/  FFMA.FTZ R23, R23, R2.reuse, -R8 ;  /* 0x0000000217177223 */ /* 0x080fe20000010808 */
[----:B------:R-:W-:Y:S01]  /*4600*/  FADD.FTZ R31, R211, R0 ;  /* 0x00000000d31f7221 */ /* 0x000fe20000010000 */
[-CC-:B------:R-:W-:Y:S01]  /*4610*/  FFMA.FTZ R49, R49, R2.reuse, -R8.reuse ;  /* 0x0000000231317223 */ /* 0x180fe20000010808 */
[----:B------:R-:W-:Y:S01]  /*4620*/  MUFU.EX2 R3, R3 ;  /* 0x0000000300037308 */ /* 0x000fe20000000800 */
[-CC-:B------:R-:W-:Y:S01]  /*4630*/  FFMA.FTZ R43, R43, R2.reuse, -R8.reuse ;  /* 0x000000022b2b7223 */ /* 0x180fe20000010808 */
[----:B------:R-:W-:Y:S01]  /*4640*/  FADD.FTZ R0, R26, R31 ;  /* 0x0000001f1a007221 */ /* 0x000fe20000010000 */
[-CC-:B------:R-:W-:Y:S01]  /*4650*/  FFMA.FTZ R41, R41, R2.reuse, -R8.reuse ;  /* 0x0000000229297223 */ /* 0x180fe20000010808 */
[-CC-:B------:R-:W-:Y:S01]  /*4660*/  FFMA.FTZ R53, R53, R2.reuse, -R8.reuse ;  /* 0x0000000235357223 */ /* 0x180fe20000010808 */
[-C--:B------:R-:W-:Y:S01]  /*4670*/  FFMA.FTZ R47, R47, R2.reuse, -R8 ;  /* 0x000000022f2f7223 */ /* 0x080fe20000010808 */
[----:B------:R-:W-:Y:S01]  /*4680*/  FADD.FTZ R31, R65, R0 ;  /* 0x00000000411f7221 */ /* 0x000fe20000010000 */
[-CC-:B------:R-:W-:Y:S01]  /*4690*/  FFMA.FTZ R35, R35, R2.reuse, -R8.reuse ;  /* 0x0000000223237223 */ /* 0x180fe20000010808 */
[----:B------:R-:W1:Y:S01]  /*46a0*/  MUFU.EX2 R208, R57 ;  /* 0x0000003900d07308 */ /* 0x000e620000000800 */
[-CC-:B------:R-:W-:Y:S01]  /*46b0*/  FFMA.FTZ R45, R45, R2.reuse, -R8.reuse ;  /* 0x000000022d2d7223 */ /* 0x180fe20000010808 */
[----:B------:R-:W-:Y:S01]  /*46c0*/  FADD.FTZ R14, R24, R31 ;  /* 0x0000001f180e7221 */ /* 0x000fe20000010000 */
[-CC-:B------:R-:W-:Y:S01]  /*46d0*/  FFMA.FTZ R39, R39, R2.reuse, -R8.reuse ;  /* 0x0000000227277223 */ /* 0x180fe20000010808 */
[-CC-:B------:R-:W-:Y:S01]  /*46e0*/  FFMA.FTZ R33, R33, R2.reuse, -R8.reuse ;  /* 0x0000000221217223 */ /* 0x180fe20000010808 */
[-CC-:B------:R-:W-:Y:S01]  /*46f0*/  FFMA.FTZ R27, R27, R2.reuse, -R8.reuse ;  /* 0x000000021b1b7223 */ /* 0x180fe20000010808 */
[-CC-:B------:R-:W-:Y:S01]  /*4700*/  FFMA.FTZ R37, R37, R2.reuse, -R8.reuse ;  /* 0x0000000225257223 */ /* 0x180fe20000010808 */
[-CC-:B------:R-:W-:Y:S01]  /*4710*/  FFMA.FTZ R19, R19, R2.reuse, -R8.reuse ;  /* 0x0000000213137223 */ /* 0x180fe20000010808 */
[----:B------:R-:W2:Y:S01]  /*4720*/  MUFU.EX2 R15, R15 ;  /* 0x0000000f000f7308 */ /* 0x000ea20000000800 */
[-CC-:B------:R-:W-:Y:S01]  /*4730*/  FFMA.FTZ R25, R25, R2.reuse, -R8.reuse ;  /* 0x0000000219197223 */ /* 0x180fe20000010808 */
[-CC-:B------:R-:W-:Y:S01]  /*4740*/  FFMA.FTZ R21, R21, R2.reuse, -R8.reuse ;  /* 0x0000000215157223 */ /* 0x180fe20000010808 */
[----:B------:R-:W-:Y:S01]  /*4750*/  FFMA.FTZ R8, R29, R2, -R8 ;  /* 0x000000021d087223 */ /* 0x000fe20000010808 */
[----:B------:R-:W-:Y:S01]  /*4760*/  ISETP.GE.AND P2, PT, R20, R17, PT ;  /* 0x000000111400720c */ /* 0x000fe20003f46270 */
[--C-:B0-----:R-:W-:Y:S01]  /*4770*/  IMAD.MOV.U32 R83, RZ, RZ, R151.reuse ;  /* 0x000000ffff537224 */ /* 0x101fe200078e0097 */
[----:B------:R-:W-:Y:S01]  /*4780*/  F2FP.F16.F32.PACK_AB R211, R26, R211 ;  /* 0x000000d31ad3723e */ /* 0x000fe200000000ff */
[--C-:B------:R-:W-:Y:S01]  /*4790*/  IMAD.MOV.U32 R65, RZ, RZ, R151.reuse ;  /* 0x000000ffff417224 */ /* 0x100fe200078e0097 */
[----:B------:R0:W3:Y:S01]  /*47a0*/  MUFU.EX2 R210, R61 ;  /* 0x0000003d00d27308 */ /* 0x0000e20000000800 */
[----:B-1----:R-:W-:Y:S01]  /*47b0*/  FADD.FTZ R0, R3, R208 ;  /* 0x000000d003007221 */ /* 0x002fe20000010000 */
[----:B------:R-:W-:Y:S01]  /*47c0*/  F2FP.F16.F32.PACK_AB R199, R36, R81 ;  /* 0x0000005124c7723e */ /* 0x000fe200000000ff */
[--C-:B------:R-:W-:Y:S01]  /*47d0*/  IMAD.MOV.U32 R57, RZ, RZ, R151.reuse ;  /* 0x000000ffff397224 */ /* 0x100fe200078e0097 */
[----:B------:R-:W-:Y:S01]  /*47e0*/  F2FP.F16.F32.PACK_AB R208, R208, R3 ;  /* 0x00000003d0d0723e */ /* 0x000fe200000000ff */
[----:B------:R-:W-:Y:S01]  /*47f0*/  IMAD.MOV.U32 R3, RZ, RZ, 0x3f800000 ;  /* 0x3f800000ff037424 */ /* 0x000fe200078e00ff */
[----:B------:R-:W-:Y:S01]  /*4800*/  MOV R24, R151 ;  /* 0x0000009700187202 */ /* 0x000fe20000000f00 */
[--C-:B------:R-:W-:Y:S01]  /*4810*/  IMAD.MOV.U32 R26, RZ, RZ, R151.reuse ;  /* 0x000000ffff1a7224 */ /* 0x100fe200078e0097 */
[----:B------:R-:W1:Y:S01]  /*4820*/  MUFU.EX2 R23, R23 ;  /* 0x0000001700177308 */ /* 0x000e620000000800 */
[----:B--2---:R-:W-:Y:S01]  /*4830*/  FADD.FTZ R31, R15, R0 ;  /* 0x000000000f1f7221 */ /* 0x004fe20000010000 */
[----:B0-----:R-:W-:-:S06]  /*4840*/  IMAD.MOV.U32 R61, RZ, RZ, R151 ;  /* 0x000000ffff3d7224 */ /* 0x001fcc00078e0097 */
[----:B------:R0:W2:Y:S01]  /*4850*/  MUFU.EX2 R204, R49 ;  /* 0x0000003100cc7308 */ /* 0x0000a20000000800 */
[C---:B---3--:R-:W-:Y:S01]  /*4860*/  FADD.FTZ R0, R210.reuse, R31 ;  /* 0x0000001fd2007221 */ /* 0x048fe20000010000 */
[----:B------:R-:W-:-:S06]  /*4870*/  F2FP.F16.F32.PACK_AB R210, R210, R15 ;  /* 0x0000000fd2d2723e */ /* 0x000fcc00000000ff */
[----:B------:R-:W3:Y:S01]  /*4880*/  MUFU.EX2 R43, R43 ;  /* 0x0000002b002b7308 */ /* 0x000ee20000000800 */
[----:B-1----:R-:W-:Y:S01]  /*4890*/  FADD.FTZ R31, R23, R0 ;  /* 0x00000000171f7221 */ /* 0x002fe20000010000 */
[----:B------:R-:W-:Y:S02]  /*48a0*/  @!P1 VIADD R0, R42, 0x38840 ;  /* 0x000388402a009836 */ /* 0x000fe40000000000 */
[----:B0-----:R-:W-:-:S03]  /*48b0*/  IMAD.MOV.U32 R49, RZ, RZ, R151 ;  /* 0x000000ffff317224 */ /* 0x001fc600078e0097 */
[----:B------:R-:W-:Y:S01]  /*48c0*/  @!P1 PRMT R0, RZ, 0x654, R0 ;  /* 0x00000654ff009816 */ /* 0x000fe20000000000 */
[----:B------:R0:W-:Y:S03]  /*48d0*/  MUFU.EX2 R200, R41 ;  /* 0x0000002900c87308 */ /* 0x0001e60000000800 */
[----:B------:R1:W-:Y:S05]  /*48e0*/  @!P1 SYNCS.ARRIVE.TRANS64.RED.A1T0 RZ, [R0+URZ], RZ ;  /* 0x000000ff00ff99a7 */ /* 0x0003ea000810043f */
[----:B------:R4:W1:Y:S01]  /*48f0*/  MUFU.EX2 R206, R53 ;  /* 0x0000003500ce7308 */ /* 0x0008620000000800 */
[----:B0-----:R-:W-:Y:S01]  /*4900*/  FADD.FTZ R41, R67, R14 ;  /* 0x0000000e43297221 */ /* 0x001fe20000010000 */
[----:B------:R-:W-:-:S03]  /*4910*/  IMAD.MOV.U32 R67, RZ, RZ, R151 ;  /* 0x000000ffff437224 */ /* 0x000fc600078e0097 */
[----:B------:R-:W-:Y:S01]  /*4920*/  FADD.FTZ R14, R28, R41 ;  /* 0x000000291c0e7221 */ /* 0x000fe20000010000 */
[----:B------:R-:W-:Y:S02]  /*4930*/  IMAD.MOV.U32 R28, RZ, RZ, R151 ;  /* 0x000000ffff1c7224 */ /* 0x000fe400078e0097 */
[----:B------:R-:W0:Y:S01]  /*4940*/  MUFU.EX2 R47, R47 ;  /* 0x0000002f002f7308 */ /* 0x000e220000000800 */
[----:B------:R-:W-:Y:S01]  /*4950*/  FADD.FTZ R41, R69, R14 ;  /* 0x0000000e45297221 */ /* 0x000fe20000010000 */
[C---:B--2---:R-:W-:Y:S01]  /*4960*/  FADD.FTZ R14, R204.reuse, R31 ;  /* 0x0000001fcc0e7221 */ /* 0x044fe20000010000 */
[----:B------:R-:W-:Y:S01]  /*4970*/  F2FP.F16.F32.PACK_AB R204, R204, R23 ;  /* 0x00000017cccc723e */ /* 0x000fe200000000ff */
[----:B------:R-:W-:Y:S02]  /*4980*/  IMAD.MOV.U32 R69, RZ, RZ, R151 ;  /* 0x000000ffff457224 */ /* 0x000fe400078e0097 */
[----:B------:R-:W-:Y:S01]  /*4990*/  FADD.FTZ R42, R30, R41 ;  /* 0x000000291e2a7221 */ /* 0x000fe20000010000 */
[----:B---3--:R-:W-:Y:S01]  /*49a0*/  FADD.FTZ R31, R43, R14 ;  /* 0x0000000e2b1f7221 */ /* 0x008fe20000010000 */
[--C-:B----4-:R-:W-:Y:S01]  /*49b0*/  IMAD.MOV.U32 R53, RZ, RZ, R151.reuse ;  /* 0x000000ffff357224 */ /* 0x110fe200078e0097 */
[----:B------:R-:W2:Y:S01]  /*49c0*/  MUFU.EX2 R35, R35 ;  /* 0x0000002300237308 */ /* 0x000ea20000000800 */
[----:B------:R-:W-:-:S02]  /*49d0*/  IMAD.MOV.U32 R41, RZ, RZ, R151 ;  /* 0x000000ffff297224 */ /* 0x000fc400078e0097 */
[C---:B-1----:R-:W-:Y:S01]  /*49e0*/  FADD.FTZ R0, R206.reuse, R31 ;  /* 0x0000001fce007221 */ /* 0x042fe20000010000 */
[----:B------:R-:W-:Y:S01]  /*49f0*/  F2FP.F16.F32.PACK_AB R206, R206, R43 ;  /* 0x0000002bcece723e */ /* 0x000fe200000000ff */
[--C-:B------:R-:W-:Y:S02]  /*4a00*/  IMAD.MOV.U32 R43, RZ, RZ, R151.reuse ;  /* 0x000000ffff2b7224 */ /* 0x100fe400078e0097 */
[----:B------:R-:W-:Y:S01]  /*4a10*/  IMAD.MOV.U32 R30, RZ, RZ, R151 ;  /* 0x000000ffff1e7224 */ /* 0x000fe200078e0097 */
[----:B------:R1:W3:Y:S01]  /*4a20*/  MUFU.EX2 R202, R45 ;  /* 0x0000002d00ca7308 */ /* 0x0002e20000000800 */
[----:B0-----:R-:W-:-:S04]  /*4a30*/  FADD.FTZ R31, R47, R0 ;  /* 0x000000002f1f7221 */ /* 0x001fc80000010000 */
[C---:B------:R-:W-:Y:S01]  /*4a40*/  FADD.FTZ R0, R200.reuse, R31 ;  /* 0x0000001fc8007221 */ /* 0x040fe20000010000 */
[----:B------:R-:W-:Y:S01]  /*4a50*/  F2FP.F16.F32.PACK_AB R200, R200, R47 ;  /* 0x0000002fc8c8723e */ /* 0x000fe200000000ff */
[----:B------:R-:W-:Y:S01]  /*4a60*/  IMAD.MOV.U32 R47, RZ, RZ, R151 ;  /* 0x000000ffff2f7224 */ /* 0x000fe200078e0097 */
[----:B------:R-:W0:Y:S01]  /*4a70*/  MUFU.EX2 R39, R39 ;  /* 0x0000002700277308 */ /* 0x000e220000000800 */
[----:B--2---:R-:W-:Y:S01]  /*4a80*/  FADD.FTZ R29, R35, R0 ;  /* 0x00000000231d7221 */ /* 0x004fe20000010000 */
[----:B-1----:R-:W-:-:S06]  /*4a90*/  MOV R45, R151 ;  /* 0x00000097002d7202 */ /* 0x002fcc0000000f00 */
[----:B------:R1:W2:Y:S01]  /*4aa0*/  MUFU.EX2 R196, R33 ;  /* 0x0000002100c47308 */ /* 0x0002a20000000800 */
[C---:B---3--:R-:W-:Y:S01]  /*4ab0*/  FADD.FTZ R0, R202.reuse, R29 ;  /* 0x0000001dca007221 */ /* 0x048fe20000010000 */
[----:B------:R-:W-:Y:S01]  /*4ac0*/  F2FP.F16.F32.PACK_AB R202, R202, R35 ;  /* 0x00000023caca723e */ /* 0x000fe200000000ff */
[----:B------:R-:W-:-:S05]  /*4ad0*/  IMAD.MOV.U32 R35, RZ, RZ, R151 ;  /* 0x000000ffff237224 */ /* 0x000fca00078e0097 */
[----:B------:R-:W3:Y:S01]  /*4ae0*/  MUFU.EX2 R27, R27 ;  /* 0x0000001b001b7308 */ /* 0x000ee20000000800 */
[----:B-1----:R-:W-:Y:S01]  /*4af0*/  FADD.FTZ R33, R73, R42 ;  /* 0x0000002a49217221 */ /* 0x002fe20000010000 */
[----:B0-----:R-:W-:Y:S01]  /*4b00*/  FADD.FTZ R29, R39, R0 ;  /* 0x00000000271d7221 */ /* 0x001fe20000010000 */
[----:B------:R-:W-:Y:S01]  /*4b10*/  MOV R73, R151 ;  /* 0x0000009700497202 */ /* 0x000fe20000000f00 */
[----:B------:R-:W-:Y:S02]  /*4b20*/  IMAD.MOV.U32 R42, RZ, RZ, R151 ;  /* 0x000000ffff2a7224 */ /* 0x000fe400078e0097 */
[----:B------:R-:W-:Y:S01]  /*4b30*/  FADD.FTZ R14, R32, R33 ;  /* 0x00000021200e7221 */ /* 0x000fe20000010000 */
[----:B------:R-:W-:Y:S01]  /*4b40*/  IMAD.MOV.U32 R32, RZ, RZ, R151 ;  /* 0x000000ffff207224 */ /* 0x000fe200078e0097 */
[----:B------:R0:W-:Y:S02]  /*4b50*/  MUFU.EX2 R198, R37 ;  /* 0x0000002500c67308 */ /* 0x0001e40000000800 */
[----:B------:R-:W-:Y:S01]  /*4b60*/  FADD.FTZ R33, R77, R14 ;  /* 0x0000000e4d217221 */ /* 0x000fe20000010000 */
[C---:B--2---:R-:W-:Y:S01]  /*4b70*/  FADD.FTZ R0, R196.reuse, R29 ;  /* 0x0000001dc4007221 */ /* 0x044fe20000010000 */
[----:B------:R-:W-:Y:S01]  /*4b80*/  F2FP.F16.F32.PACK_AB R196, R196, R39 ;  /* 0x00000027c4c4723e */ /* 0x000fe200000000ff */
[----:B------:R-:W-:-:S02]  /*4b90*/  IMAD.MOV.U32 R77, RZ, RZ, R151 ;  /* 0x000000ffff4d7224 */ /* 0x000fc400078e0097 */
[----:B------:R-:W-:Y:S01]  /*4ba0*/  FADD.FTZ R14, R34, R33 ;  /* 0x00000021220e7221 */ /* 0x000fe20000010000 */
[--C-:B------:R-:W-:Y:S01]  /*4bb0*/  IMAD.MOV.U32 R39, RZ, RZ, R151.reuse ;  /* 0x000000ffff277224 */ /* 0x100fe200078e0097 */
[----:B------:R-:W-:Y:S02]  /*4bc0*/  MUFU.EX2 R19, R19 ;  /* 0x0000001300137308 */ /* 0x000fe40000000800 */
[----:B------:R-:W-:Y:S01]  /*4bd0*/  FADD.FTZ R31, R81, R14 ;  /* 0x0000000e511f7221 */ /* 0x000fe20000010000 */
[--C-:B------:R-:W-:Y:S02]  /*4be0*/  IMAD.MOV.U32 R81, RZ, RZ, R151.reuse ;  /* 0x000000ffff517224 */ /* 0x100fe400078e0097 */
[----:B0-----:R-:W-:Y:S02]  /*4bf0*/  IMAD.MOV.U32 R37, RZ, RZ, R151 ;  /* 0x000000ffff257224 */ /* 0x001fe400078e0097 */
[----:B------:R-:W-:Y:S01]  /*4c00*/  FADD.FTZ R14, R36, R31 ;  /* 0x0000001f240e7221 */ /* 0x000fe20000010000 */
[--C-:B------:R-:W-:Y:S01]  /*4c10*/  IMAD.MOV.U32 R36, RZ, RZ, R151.reuse ;  /* 0x000000ffff247224 */ /* 0x100fe200078e0097 */
[----:B------:R0:W1:Y:S02]  /*4c20*/  MUFU.EX2 R38, R87 ;  /* 0x0000005700267308 */ /* 0x0000640000000800 */
[----:B------:R-:W-:Y:S01]  /*4c30*/  FADD.FTZ R31, R85, R14 ;  /* 0x0000000e551f7221 */ /* 0x000fe20000010000 */
[----:B------:R-:W-:-:S02]  /*4c40*/  IMAD.MOV.U32 R34, RZ, RZ, R151 ;  /* 0x000000ffff227224 */ /* 0x000fc400078e0097 */
[----:B------:R-:W-:-:S03]  /*4c50*/  IMAD.MOV.U32 R33, RZ, RZ, R151 ;  /* 0x000000ffff217224 */ /* 0x000fc600078e0097 */
[----:B------:R3:W2:Y:S01]  /*4c60*/  MUFU.EX2 R192, R25 ;  /* 0x0000001900c07308 */ /* 0x0006a20000000800 */
[----:B0-----:R-:W-:-:S07]  /*4c70*/  MOV R87, R151 ;  /* 0x0000009700577202 */ /* 0x001fce0000000f00 */
[----:B------:R-:W0:Y:S01]  /*4c80*/  MUFU.EX2 R89, R89 ;  /* 0x0000005900597308 */ /* 0x000e220000000800 */
[----:B---3--:R-:W-:Y:S01]  /*4c90*/  FADD.FTZ R25, R27, R0 ;  /* 0x000000001b197221 */ /* 0x008fe20000010000 */
[C---:B-1----:R-:W-:Y:S01]  /*4ca0*/  FADD.FTZ R14, R38.reuse, R31 ;  /* 0x0000001f260e7221 */ /* 0x042fe20000010000 */
[----:B------:R-:W-:Y:S01]  /*4cb0*/  F2FP.F16.F32.PACK_AB R193, R38, R85 ;  /* 0x0000005526c1723e */ /* 0x000fe200000000ff */
[----:B------:R-:W-:Y:S02]  /*4cc0*/  IMAD.MOV.U32 R85, RZ, RZ, R151 ;  /* 0x000000ffff557224 */ /* 0x000fe400078e0097 */
[C---:B------:R-:W-:Y:S01]  /*4cd0*/  FADD.FTZ R0, R198.reuse, R25 ;  /* 0x00000019c6007221 */ /* 0x040fe20000010000 */
[----:B------:R-:W-:Y:S01]  /*4ce0*/  F2FP.F16.F32.PACK_AB R198, R198, R27 ;  /* 0x0000001bc6c6723e */ /* 0x000fe200000000ff */
[----:B------:R-:W-:Y:S01]  /*4cf0*/  IMAD.MOV.U32 R27, RZ, RZ, R151 ;  /* 0x000000ffff1b7224 */ /* 0x000fe200078e0097 */
[----:B------:R-:W1:Y:S01]  /*4d00*/  MUFU.EX2 R21, R21 ;  /* 0x0000001500157308 */ /* 0x000e620000000800 */
[----:B------:R-:W-:Y:S01]  /*4d10*/  FADD.FTZ R25, R19, R0 ;  /* 0x0000000013197221 */ /* 0x000fe20000010000 */
[----:B------:R-:W-:-:S02]  /*4d20*/  MOV R38, R151 ;  /* 0x0000009700267202 */ /* 0x000fc40000000f00 */
[----:B------:R-:W-:Y:S01]  /*4d30*/  MOV R31, R151 ;  /* 0x00000097001f7202 */ /* 0x000fe20000000f00 */
[C---:B--2---:R-:W-:Y:S01]  /*4d40*/  FADD.FTZ R0, R192.reuse, R25 ;  /* 0x00000019c0007221 */ /* 0x044fe20000010000 */
[----:B------:R-:W-:Y:S01]  /*4d50*/  F2FP.F16.F32.PACK_AB R192, R192, R19 ;  /* 0x00000013c0c0723e */ /* 0x000fe200000000ff */
[--C-:B------:R-:W-:Y:S01]  /*4d60*/  IMAD.MOV.U32 R25, RZ, RZ, R151.reuse ;  /* 0x000000ffff197224 */ /* 0x100fe200078e0097 */
[----:B------:R-:W2:Y:S01]  /*4d70*/  MUFU.EX2 R8, R8 ;  /* 0x0000000800087308 */ /* 0x000ea20000000800 */
[----:B0-----:R-:W-:Y:S01]  /*4d80*/  FADD.FTZ R29, R89, R14 ;  /* 0x0000000e591d7221 */ /* 0x001fe20000010000 */
[C---:B------:R-:W-:Y:S01]  /*4d90*/  F2FP.F16.F32.PACK_AB R195, R40.reuse, R89 ;  /* 0x0000005928c3723e */ /* 0x040fe200000000ff */
[----:B------:R-:W-:Y:S02]  /*4da0*/  IMAD.MOV.U32 R89, RZ, RZ, R151 ;  /* 0x000000ffff597224 */ /* 0x000fe400078e0097 */
[----:B------:R-:W-:Y:S01]  /*4db0*/  FADD.FTZ R14, R40, R29 ;  /* 0x0000001d280e7221 */ /* 0x000fe20000010000 */
[----:B------:R-:W-:-:S02]  /*4dc0*/  IMAD.MOV.U32 R40, RZ, RZ, R151 ;  /* 0x000000ffff287224 */ /* 0x000fc400078e0097 */
[----:B------:R-:W-:Y:S02]  /*4dd0*/  IMAD.MOV.U32 R29, RZ, RZ, R151 ;  /* 0x000000ffff1d7224 */ /* 0x000fe400078e0097 */
[----:B-1----:R-:W-:Y:S01]  /*4de0*/  FADD.FTZ R15, R21, R0 ;  /* 0x00000000150f7221 */ /* 0x002fe20000010000 */
[----:B------:R-:W-:-:S03]  /*4df0*/  IMAD.MOV.U32 R0, RZ, RZ, 0x3f800000 ;  /* 0x3f800000ff007424 */ /* 0x000fc600078e00ff */
[C---:B--2---:R-:W-:Y:S01]  /*4e00*/  FADD.FTZ R15, R8.reuse, R15 ;  /* 0x0000000f080f7221 */ /* 0x044fe20000010000 */
[----:B------:R-:W-:Y:S01]  /*4e10*/  F2FP.F16.F32.PACK_AB R194, R8, R21 ;  /* 0x0000001508c2723e */ /* 0x000fe200000000ff */
[----:B------:R-:W-:Y:S01]  /*4e20*/  IMAD.MOV.U32 R8, RZ, RZ, RZ ;  /* 0x000000ffff087224 */ /* 0x000fe200078e00ff */
[----:B------:R-:W-:Y:S06]  /*4e30*/  @!P2 BRA `(.L_x_19) ;  /* 0x0000003c009ca947 */ /* 0x000fec0003800000 */
[----:B------:R-:W-:Y:S01]  /*4e40*/  UMOV UR6, URZ ;  /* 0x0000003f00067c82 */ /* 0x000fe20008000000 */
[----:B------:R-:W-:Y:S01]  /*4e50*/  IMAD.MOV.U32 R19, RZ, RZ, R6 ;  /* 0x000000ffff137224 */ /* 0x000fe200078e0006 */
[----:B------:R-:W-:Y:S01]  /*4e60*/  CS2R R150, SRZ ;  /* 0x0000000000967805 */ /* 0x000fe2000001ff00 */
[----:B------:R-:W-:Y:S01]  /*4e70*/  IMAD.MOV.U32 R21, RZ, RZ, R7 ;  /* 0x000000ffff157224 */ /* 0x000fe200078e0007 */
[----:B------:R-:W-:Y:S01]  /*4e80*/  CS2R R146, SRZ ;  /* 0x0000000000927805 */ /* 0x000fe2000001ff00 */
[----:B------:R-:W-:Y:S01]  /*4e90*/  IMAD.MOV.U32 R22, RZ, RZ, RZ ;  /* 0x000000ffff167224 */ /* 0x000fe200078e00ff */
[----:B------:R-:W-:Y:S01]  /*4ea0*/  CS2R R142, SRZ ;  /* 0x00000000008e7805 */ /* 0x000fe2000001ff00 */
[----:B------:R-:W-:Y:S01]  /*4eb0*/  IMAD.MOV.U32 R0, RZ, RZ, 0x3f800000 ;  /* 0x3f800000ff007424 */ /* 0x000fe200078e00ff */
[----:B------:R-:W-:Y:S01]  /*4ec0*/  CS2R R138, SRZ ;  /* 0x00000000008a7805 */ /* 0x000fe2000001ff00 */
[----:B------:R-:W-:Y:S01]  /*4ed0*/  IMAD.MOV.U32 R3, RZ, RZ, 0x3f800000 ;  /* 0x3f800000ff037424 */ /* 0x000fe200078e00ff */
        /* <DEDUP_REMOVED lines=60> */
[----:B------:R-:W-:-:S07]  /*52a0*/  IMAD.U32 R214, RZ, RZ, UR6 ;  /* 0x00000006ffd67e24 */ /* 0x000fce000f8e00ff */
.L_x_28:
[----:B------:R-:W-:-:S13]  /*52b0*/  R2UR UR6, R214 ;  /* 0x00000000d60672ca */ /* 0x000fda00000e0000 */
[----:B------:R-:W-:-:S04]  /*52c0*/  UIADD3 UR6, UR6, 0x1, URZ ;  /* 0x0000000106067890 */ /* 0x000fc8000fffe03f */
[----:B------:R-:W-:-:S04]  /*52d0*/  UISETP.NE.AND UP0, UPT, UR6, 0x2, UPT ;  /* 0x000000020600788c */ /* 0x000fc8000bf05270 */
[----:B------:R-:W-:Y:S02]  /*52e0*/  USEL UR7, URZ, 0x1, UP0 ;  /* 0x000000013f077887 */ /* 0x000fe40008000000 */
[----:B------:R-:W-:-:S04]  /*52f0*/  USEL UR6, UR6, URZ, UP0 ;  /* 0x0000003f06067287 */ /* 0x000fc80008000000 */
[----:B------:R-:W-:Y:S02]  /*5300*/  LOP3.LUT R8, R22, UR7, RZ, 0x3c, !PT ;  /* 0x0000000716087c12 */ /* 0x000fe4000f8e3cff */
[----:B------:R-:W-:Y:S01]  /*5310*/  MOV R9, UR6 ;  /* 0x0000000600097c02 */ /* 0x000fe20008000f00 */
[----:B------:R-:W-:Y:S06]  /*5320*/  @!P0 BRA `(.L_x_20) ;  /* 0x0000000000048947 */ /* 0x000fec0003800000 */
[----:B------:R-:W-:Y:S01]  /*5330*/  BPT.TRAP 0x1 ;  /* 0x000000040000795c */ /* 0x000fe20000300000 */
.L_x_20:
[----:B------:R-:W-:Y:S02]  /*5340*/  R2UR UR7, R16 ;  /* 0x00000000100772ca */ /* 0x000fe400000e0000 */
[----:B------:R-:W-:-:S11]  /*5350*/  SHF.L.U32 R2, R8, 0x1f, RZ ;  /* 0x0000001f08027819 */ /* 0x000fd600000006ff */
[----:B------:R-:W-:-:S06]  /*5360*/  ULEA UR6, UR6, UR7, 0x3 ;  /* 0x0000000706067291 */ /* 0x000fcc000f8e183f */
[----:B------:R-:W-:-:S03]  /*5370*/  IMAD.U32 R215, RZ, RZ, UR6 ;  /* 0x00000006ffd77e24 */ /* 0x000fc6000f8e00ff */
[----:B------:R0:W1:Y:S01]  /*5380*/  SYNCS.PHASECHK.TRANS64.TRYWAIT P2, [UR6+0x38830], R2 ;  /* 0x03883002ff0075a7 */ /* 0x0000620008040146 */
[----:B------:R-:W-:Y:S05]  /*5390*/  @!P0 BRA `(.L_x_21) ;  /* 0x0000000000048947 */ /* 0x000fea0003800000 */
[----:B------:R-:W-:Y:S01]  /*53a0*/  BPT.TRAP 0x1 ;  /* 0x000000040000795c */ /* 0x000fe20000300000 */
.L_x_21:
[----:B-1----:R-:W-:Y:S05]  /*53b0*/  @P2 BRA `(.L_x_22) ;  /* 0x00000000000c2947 */ /* 0x002fea0003800000 */
[----:B------:R-:W-:-:S13]  /*53c0*/  R2UR UR6, R215 ;  /* 0x00000000d70672ca */ /* 0x000fda00000e0000 */
[----:B------:R-:W1:Y:S02]  /*53d0*/  SYNCS.PHASECHK.TRANS64.TRYWAIT P2, [UR6+0x38830], R2 ;  /* 0x03883002ff0075a7 */ /* 0x000e640008040146 */
[----:B-1----:R-:W-:Y:S05]  /*53e0*/  @!P2 BRA `(.L_x_23) ;  /* 0x000000b800bca947 */ /* 0x002fea0003800000 */
.L_x_22:
[----:B------:R-:W-:Y:S01]  /*53f0*/  R2UR UR60, R9 ;  /* 0x00000000093c72ca */ /* 0x000fe200000e0000 */
[----:B------:R-:W-:Y:S01]  /*5400*/  WARPGROUP.ARRIVE ;  /* 0x00000000000079c5 */ /* 0x000fe20000000000 */
[C---:B------:R-:W-:Y:S01]  /*5410*/  R2UR UR56, R4.reuse ;  /* 0x00000000043872ca */ /* 0x040fe200000e0000 */
[----:B------:R-:W-:Y:S01]  /*5420*/  UMOV UR59, 0x40000040 ;  /* 0x40000040003b7882 */ /* 0x000fe20000000000 */
[C---:B------:R-:W-:Y:S01]  /*5430*/  R2UR UR57, R5.reuse ;  /* 0x00000000053972ca */ /* 0x040fe200000e0000 */
[----:B------:R-:W-:Y:S01]  /*5440*/  UMOV UR43, 0x40000040 ;  /* 0x40000040002b7882 */ /* 0x000fe20000000000 */
[----:B01----:R-:W-:Y:S01]  /*5450*/  MOV R2, UR41 ;  /* 0x0000002900027c02 */ /* 0x003fe20008000f00 */
[----:B------:R-:W-:Y:S01]  /*5460*/  UMOV UR47, 0x40000040 ;  /* 0x40000040002f7882 */ /* 0x000fe20000000000 */
[----:B------:R-:W-:Y:S01]  /*5470*/  MOV R6, UR40 ;  /* 0x0000002800067c02 */ /* 0x000fe20008000f00 */
[----:B------:R-:W-:Y:S01]  /*5480*/  UMOV UR51, 0x40000040 ;  /* 0x4000004000337882 */ /* 0x000fe20000000000 */
[C---:B------:R-:W-:Y:S01]  /*5490*/  R2UR UR40, R4.reuse ;  /* 0x00000000042872ca */ /* 0x040fe200000e0000 */
[----:B------:R-:W-:Y:S01]  /*54a0*/  UMOV UR55, 0x40000040 ;  /* 0x4000004000377882 */ /* 0x000fe20000000000 */
[C---:B------:R-:W-:Y:S01]  /*54b0*/  R2UR UR41, R5.reuse ;  /* 0x00000000052972ca */ /* 0x040fe200000e0000 */
[----:B------:R-:W-:Y:S01]  /*54c0*/  UIMAD UR60, UR60, 0xa00, UR61 ;  /* 0x00000a003c3c78a4 */ /* 0x000fe2000f8e023d */
[----:B------:R-:W-:Y:S01]  /*54d0*/  MOV R7, UR45 ;  /* 0x0000002d00077c02 */ /* 0x000fe20008000f00 */
[----:B------:R-:W-:Y:S01]  /*54e0*/  UMOV UR15, 0x40000040 ;  /* 0x40000040000f7882 */ /* 0x000fe20000000000 */
[----:B------:R-:W-:Y:S01]  /*54f0*/  MOV R23, UR44 ;  /* 0x0000002c00177c02 */ /* 0x000fe20008000f00 */
[----:B------:R-:W-:Y:S01]  /*5500*/  UIADD3 UR6, UR60, 0x80, URZ ;  /* 0x000000803c067890 */ /* 0x000fe2000fffe03f */
[C---:B------:R-:W-:Y:S01]  /*5510*/  R2UR UR44, R4.reuse ;  /* 0x00000000042c72ca */ /* 0x040fe200000e0000 */
[----:B------:R-:W-:Y:S01]  /*5520*/  UIADD3 UR7, UR60, 0x100, URZ ;  /* 0x000001003c077890 */ /* 0x000fe2000fffe03f */
[C---:B------:R-:W-:Y:S01]  /*5530*/  R2UR UR45, R5.reuse ;  /* 0x00000000052d72ca */ /* 0x040fe200000e0000 */
[----:B------:R-:W-:Y:S01]  /*5540*/  UMOV UR58, UR60 ;  /* 0x0000003c003a7c82 */ /* 0x000fe20008000000 */
[----:B------:R-:W-:Y:S01]  /*5550*/  MOV R152, UR49 ;  /* 0x0000003100987c02 */ /* 0x000fe20008000f00 */
[----:B------:R-:W-:Y:S01]  /*5560*/  HGMMA.64x16x16.F32 R184, gdesc[UR56], RZ, !UPT, gsb0 ;  /* 0x0020000038b879f0 */ /* 0x000fe2000c0008ff */
[----:B------:R-:W-:Y:S01]  /*5570*/  UMOV UR42, UR6 ;  /* 0x00000006002a7c82 */ /* 0x000fe20008000000 */
[----:B------:R-:W-:Y:S01]  /*5580*/  MOV R153, UR48 ;  /* 0x0000003000997c02 */ /* 0x000fe20008000f00 */
[----:B------:R-:W-:Y:S01]  /*5590*/  UMOV UR46, UR7 ;  /* 0x00000007002e7c82 */ /* 0x000fe20008000000 */
[C---:B------:R-:W-:Y:S01]  /*55a0*/  R2UR UR48, R4.reuse ;  /* 0x00000000043072ca */ /* 0x040fe200000e0000 */
[----:B------:R-:W-:Y:S01]  /*55b0*/  UIADD3 UR6, UR60, 0x180, URZ ;  /* 0x000001803c067890 */ /* 0x000fe2000fffe03f */
[C---:B------:R-:W-:Y:S01]  /*55c0*/  R2UR UR49, R5.reuse ;  /* 0x00000000053172ca */ /* 0x040fe200000e0000 */
[----:B------:R-:W-:Y:S01]  /*55d0*/  UIADD3 UR58, UR60, 0x200, URZ ;  /* 0x000002003c3a7890 */ /* 0x000fe2000fffe03f */
[----:B------:R-:W-:Y:S01]  /*55e0*/  R2UR UR56, R4 ;  /* 0x00000000043872ca */ /* 0x000fe200000e0000 */
[----:B------:R-:W-:Y:S01]  /*55f0*/  UMOV UR59, 0x40000040 ;  /* 0x40000040003b7882 */ /* 0x000fe20000000000 */
[----:B------:R-:W-:Y:S01]  /*5600*/  R2UR UR57, R5 ;  /* 0x00000000053972ca */ /* 0x000fe200000e0000 */
[----:B------:R-:W-:Y:S01]  /*5610*/  UIADD3 UR7, UR60, 0x182, URZ ;  /* 0x000001823c077890 */ /* 0x000fe2000fffe03f */
[----:B------:R-:W-:Y:S01]  /*5620*/  MOV R212, UR53 ;  /* 0x0000003500d47c02 */ /* 0x000fe20008000f00 */
[----:B------:R-:W-:Y:S01]  /*5630*/  UMOV UR50, UR6 ;  /* 0x0000000600327c82 */ /* 0x000fe20008000000 */
[----:B------:R-:W-:Y:S01]  /*5640*/  MOV R213, UR52 ;  /* 0x0000003400d57c02 */ /* 0x000fe20008000f00 */
[----:B------:R-:W-:Y:S01]  /*5650*/  UIADD3 UR6, UR60, 0x2, URZ ;  /* 0x000000023c067890 */ /* 0x000fe2000fffe03f */
[----:B------:R-:W-:Y:S01]  /*5660*/  R2UR UR52, R12 ;  /* 0x000000000c3472ca */ /* 0x000fe200000e0000 */
[----:B------:R-:W-:Y:S01]  /*5670*/  UIADD3 UR14, UR60, 0x280, URZ ;  /* 0x000002803c0e7890 */ /* 0x000fe2000fffe03f */
[----:B------:R-:W-:Y:S01]  /*5680*/  R2UR UR53, R13 ;  /* 0x000000000d3572ca */ /* 0x000fe200000e0000 */
[----:B------:R-:W-:Y:S01]  /*5690*/  UIADD3 UR18, UR60, 0x282, URZ ;  /* 0x000002823c127890 */ /* 0x000fe2000fffe03f */
[-C--:B------:R-:W-:Y:S01]  /*56a0*/  FMUL.FTZ R24, R24, R3.reuse ;  /* 0x0000000318187220 */ /* 0x080fe20000410000 */
[----:B------:R-:W-:Y:S01]  /*56b0*/  UMOV UR19, 0x40000040 ;  /* 0x4000004000137882 */ /* 0x000fe20000000000 */
[----:B------:R-:W-:Y:S01]  /*56c0*/  UMOV UR54, UR6 ;  /* 0x0000000600367c82 */ /* 0x000fe20008000000 */
[----:B------:R-:W-:Y:S01]  /*56d0*/  UIADD3 UR6, UR60, 0x102, URZ ;  /* 0x000001023c067890 */ /* 0x000fe2000fffe03f */
[-C--:B------:R-:W-:Y:S01]  /*56e0*/  FMUL.FTZ R25, R25, R3.reuse ;  /* 0x0000000319197220 */ /* 0x080fe20000410000 */
[----:B------:R-:W-:Y:S01]  /*56f0*/  UIADD3 UR22, UR60, 0x284, URZ ;  /* 0x000002843c167890 */ /* 0x000fe2000fffe03f */
[-C--:B------:R-:W-:Y:S01]  /*5700*/  FMUL.FTZ R28, R28, R3.reuse ;  /* 0x000000031c1c7220 */ /* 0x080fe20000410000 */
[----:B------:R-:W-:Y:S01]  /*5710*/  UMOV UR23, 0x40000040 ;  /* 0x4000004000177882 */ /* 0x000fe20000000000 */
[----:B------:R-:W-:Y:S01]  /*5720*/  UIADD3 UR26, UR60, 0x286, URZ ;  /* 0x000002863c1a7890 */ /* 0x000fe2000fffe03f */
[-C--:B------:R-:W-:Y:S01]  /*5730*/  FMUL.FTZ R29, R29, R3.reuse ;  /* 0x000000031d1d7220 */ /* 0x080fe20000410000 */
[----:B------:R-:W-:Y:S01]  /*5740*/  UMOV UR10, UR52 ;  /* 0x00000034000a7c82 */ /* 0x000fe20008000000 */
[----:B------:R-:W-:Y:S01]  /*5750*/  UMOV UR11, UR53 ;  /* 0x00000035000b7c82 */ /* 0x000fe20008000000 */
[----:B------:R-:W-:Y:S01]  /*5760*/  UMOV UR27, 0x40000040 ;  /* 0x40000040001b7882 */ /* 0x000fe20000000000 */
[----:B------:R-:W-:Y:S01]  /*5770*/  UIADD3 UR30, UR60, 0x500, URZ ;  /* 0x000005003c1e7890 */ /* 0x000fe2000fffe03f */
[-C--:B------:R-:W-:Y:S01]  /*5780*/  FMUL.FTZ R32, R32, R3.reuse ;  /* 0x0000000320207220 */ /* 0x080fe20000410000 */
[----:B------:R-:W-:Y:S01]  /*5790*/  UMOV UR31, 0x40000040 ;  /* 0x40000040001f7882 */ /* 0x000fe20000000000 */
[----:B------:R-:W-:Y:S01]  /*57a0*/  UIADD3 UR34, UR60, 0x502, URZ ;  /* 0x000005023c227890 */ /* 0x000fe2000fffe03f */
[-C--:B------:R-:W-:Y:S01]  /*57b0*/  FMUL.FTZ R33, R33, R3.reuse ;  /* 0x0000000321217220 */ /* 0x080fe20000410000 */
[----:B------:R-:W-:Y:S01]  /*57c0*/  UMOV UR35, 0x40000040 ;  /* 0x4000004000237882 */ /* 0x000fe20000000000 */
[----:B------:R-:W-:Y:S01]  /*57d0*/  UIADD3 UR38, UR60, 0x504, URZ ;  /* 0x000005043c267890 */ /* 0x000fe2000fffe03f */
[-C--:B------:R-:W-:Y:S01]  /*57e0*/  FMUL.FTZ R36, R36, R3.reuse ;  /* 0x0000000324247220 */ /* 0x080fe20000410000 */
[----:B------:R-:W-:Y:S01]  /*57f0*/  UMOV UR39, 0x40000040 ;  /* 0x4000004000277882 */ /* 0x000fe20000000000 */
[-C--:B------:R-:W-:Y:S01]  /*5800*/  FMUL.FTZ R37, R37, R3.reuse ;  /* 0x0000000325257220 */ /* 0x080fe20000410000 */
        /* <DEDUP_REMOVED lines=8> */
[----:B------:R-:W-:Y:S01]  /*5890*/  FMUL.FTZ R56, R56, R3 ;  /* 0x0000000338387220 */ /* 0x000fe20000410000 */
[----:B------:R-:W-:-:S02]  /*58a0*/  WARPGROUP.DEPBAR.LE gsb0, 0x0 ;  /* 0x00008000000079c5 */ /* 0x000fc40000010000 */
[----:B------:R-:W-:Y:S01]  /*58b0*/  WARPGROUP.ARRIVE ;  /* 0x00000000000079c5 */ /* 0x000fe20000000000 */
[-C--:B------:R-:W-:Y:S01]  /*58c0*/  FMUL.FTZ R57, R57, R3.reuse ;  /* 0x0000000339397220 */ /* 0x080fe20000410000 */
[-C--:B------:R-:W-:Y:S01]  /*58d0*/  FMUL.FTZ R60, R60, R3.reuse ;  /* 0x000000033c3c7220 */ /* 0x080fe20000410000 */
[-C--:B------:R-:W-:Y:S01]  /*58e0*/  FMUL.FTZ R61, R61, R3.reuse ;  /* 0x000000033d3d7220 */ /* 0x080fe20000410000 */
[-C--:B------:R-:W-:Y:S01]  /*58f0*/  FMUL.FTZ R64, R64, R3.reuse ;  /* 0x0000000340407220 */ /* 0x080fe20000410000 */
[-C--:B------:R-:W-:Y:S01]  /*5900*/  FMUL.FTZ R65, R65, R3.reuse ;  /* 0x0000000341417220 */ /* 0x080fe20000410000 */
[----:B------:R-:W-:Y:S01]  /*5910*/  HGMMA.64x16x16.F32 R176, gdesc[UR40], RZ, !UPT, gsb0 ;  /* 0x0020000028b079f0 */ /* 0x000fe2000c0008ff */
[----:B------:R-:W-:Y:S01]  /*5920*/  R2UR UR41, R2 ;  /* 0x00000000022972ca */ /* 0x000fe200000e0000 */
[----:B------:R-:W-:Y:S01]  /*5930*/  UIADD3 UR42, UR60, 0x506, URZ ;  /* 0x000005063c2a7890 */ /* 0x000fe2000fffe03f */
[----:B------:R-:W-:Y:S01]  /*5940*/  R2UR UR40, R6 ;  /* 0x00000000062872ca */ /* 0x000fe200000e0000 */
[----:B------:R-:W-:Y:S01]  /*5950*/  UMOV UR43, 0x40000040 ;  /* 0x40000040002b7882 */ /* 0x000fe20000000000 */
[----:B------:R-:W-:Y:S01]  /*5960*/  MOV R2, UR9 ;  /* 0x0000000900027c02 */ /* 0x000fe20008000f00 */
[-C--:B------:R-:W-:Y:S01]  /*5970*/  FMUL.FTZ R68, R68, R3.reuse ;  /* 0x0000000344447220 */ /* 0x080fe20000410000 */
[----:B------:R-:W-:Y:S01]  /*5980*/  MOV R6, UR8 ;  /* 0x0000000800067c02 */ /* 0x000fe20008000f00 */
        /* <DEDUP_REMOVED lines=118> */
[----:B------:R-:W-:Y:S01]  /*60f0*/  FMUL.FTZ R151, R151, R0 ;  /* 0x0000000097977220 */ /* 0x000fe20000410000 */
[----:B------:R-:W-:-:S02]  /*6100*/  WARPGROUP.DEPBAR.LE gsb0, 0x0 ;  /* 0x00008000000079c5 */ /* 0x000fc40000010000 */
[----:B------:R-:W-:-:S06]  /*6110*/  WARPGROUP.ARRIVE ;  /* 0x00000000000079c5 */ /* 0x000fcc0000000000 */
[----:B------:R-:W-:Y:S01]  /*6120*/  HGMMA.64x16x16.F32 R152, gdesc[UR56], RZ, !UPT, gsb0 ;  /* 0x00200000389879f0 */ /* 0x000fe2000c0008ff */
[----:B------:R-:W-:Y:S01]  /*6130*/  UIADD3 UR58, UR60, 0x82, URZ ;  /* 0x000000823c3a7890 */ /* 0x000fe2000fffe03f */
[----:B------:R-:W-:Y:S01]  /*6140*/  UMOV UR56, UR10 ;  /* 0x0000000a00387c82 */ /* 0x000fe20008000000 */
[----:B------:R-:W-:Y:S01]  /*6150*/  UMOV UR57, UR11 ;  /* 0x0000000b00397c82 */ /* 0x000fe20008000000 */
[----:B------:R-:W-:Y:S01]  /*6160*/  UMOV UR59, 0x40000040 ;  /* 0x40000040003b7882 */ /* 0x000fe20000000000 */
[----:B------:R-:W-:Y:S02]  /*6170*/  WARPGROUP.DEPBAR.LE gsb0, 0x0 ;  /* 0x00008000000079c5 */ /* 0x000fe40000010000 */
[----:B------:R-:W-:-:S06]  /*6180*/  WARPGROUP.ARRIVE ;  /* 0x00000000000079c5 */ /* 0x000fcc0000000000 */
[----:B------:R-:W-:Y:S01]  /*6190*/  HGMMA.64x16x16.F32 R184, gdesc[UR52], R184, gsb0 ;  /* 0x0020000034b879f0 */ /* 0x000fe200080008b8 */
[----:B------:R-:W-:Y:S01]  /*61a0*/  R2UR UR53, R212 ;  /* 0x00000000d43572ca */ /* 0x000fe200000e0000 */
[----:B------:R-:W-:Y:S01]  /*61b0*/  UIADD3 UR54, UR60, 0x784, URZ ;  /* 0x000007843c367890 */ /* 0x000fe2000fffe03f */
[----:B------:R-:W-:Y:S01]  /*61c0*/  R2UR UR52, R213 ;  /* 0x00000000d53472ca */ /* 0x000fe200000e0000 */
        /* <DEDUP_REMOVED lines=13> */
[----:B------:R-:W-:Y:S01]  /*62a0*/  UMOV UR57, UR11 ;  /* 0x0000000b00397c82 */ /* 0x000fe20008000000 */
[----:B------:R-:W-:Y:S01]  /*62b0*/  UMOV UR58, UR7 ;  /* 0x00000007003a7c82 */ /* 0x000fe20008000000 */
[----:B------:R-:W-:Y:S01]  /*62c0*/  UMOV UR59, 0x40000040 ;  /* 0x40000040003b7882 */ /* 0x000fe20000000000 */
        /* <DEDUP_REMOVED lines=8> */
[----:B------:R-:W-:Y:S02]  /*6350*/  UIADD3 UR6, UR60, 0x4, URZ ;  /* 0x000000043c067890 */ /* 0x000fe4000fffe03f */
[----:B------:R-:W-:Y:S02]  /*6360*/  UIADD3 UR10, UR60, 0x84, URZ ;  /* 0x000000843c0a7890 */ /* 0x000fe4000fffe03f */
[----:B------:R-:W-:Y:S01]  /*6370*/  UIADD3 UR11, UR60, 0x104, URZ ;  /* 0x000001043c0b7890 */ /* 0x000fe2000fffe03f */
[----:B------:R-:W-:-:S02]  /*6380*/  WARPGROUP.DEPBAR.LE gsb0, 0x0 ;  /* 0x00008000000079c5 */ /* 0x000fc40000010000 */
        /* <DEDUP_REMOVED lines=27> */
[----:B------:R-:W-:Y:S01]  /*6540*/  UMOV UR11, 0x40000040 ;  /* 0x40000040000b7882 */ /* 0x000fe20000000000 */
[----:B------:R-:W-:Y:S02]  /*6550*/  WARPGROUP.DEPBAR.LE gsb0, 0x0 ;  /* 0x00008000000079c5 */ /* 0x000fe40000010000 */
[----:B------:R-:W-:-:S06]  /*6560*/  WARPGROUP.ARRIVE ;  /* 0x00000000000079c5 */ /* 0x000fcc0000000000 */
[----:B------:R-:W-:Y:S01]  /*6570*/  HGMMA.64x16x16.F32 R152, gdesc[UR4], R152, gsb0 ;  /* 0x00200000049879f0 */ /* 0x000fe20008000898 */
[----:B------:R-:W-:Y:S02]  /*6580*/  UIADD3 UR6, UR60, 0x86, URZ ;  /* 0x000000863c067890 */ /* 0x000fe4000fffe03f */
        /* <DEDUP_REMOVED lines=28> */
[----:B------:R-:W-:Y:S01]  /*6750*/  R2UR UR8, R10 ;  /* 0x000000000a0872ca */ /* 0x000fe200000e0000 */
[----:B------:R-:W-:Y:S01]  /*6760*/  UMOV UR11, 0x40000040 ;  /* 0x40000040000b7882 */ /* 0x000fe20000000000 */
[----:B------:R-:W-:Y:S01]  /*6770*/  R2UR UR9, R11 ;  /* 0x000000000b0972ca */ /* 0x000fe200000e0000 */
        /* <DEDUP_REMOVED lines=287> */
[----:B------:R-:W-:-:S07]  /*7970*/  UIADD3 UR6, UR60, 0x786, URZ ;  /* 0x000007863c067890 */ /* 0x000fce000fffe03f */
[----:B------:R-:W-:Y:S01]  /*7980*/  UMOV UR10, UR6 ;  /* 0x00000006000a7c82 */ /* 0x000fe20008000000 */
[----:B------:R-:W-:Y:S01]  /*7990*/  UIADD3 UR6, UR60, 0x886, URZ ;  /* 0x000008863c067890 */ /* 0x000fe2000fffe03f */
[----:B------:R-:W-:Y:S02]  /*79a0*/  WARPGROUP.DEPBAR.LE gsb0, 0x0 ;  /* 0x00008000000079c5 */ /* 0x000fe40000010000 */
[----:B------:R-:W-:-:S06]  /*79b0*/  WARPGROUP.ARRIVE ;  /* 0x00000000000079c5 */ /* 0x000fcc0000000000 */
[----:B------:R-:W-:Y:S01]  /*79c0*/  HGMMA.64x16x16.F32 R160, gdesc[UR52], R160, gsb0 ;  /* 0x0020000034a079f0 */ /* 0x000fe200080008a0 */
[----:B------:R-:W-:Y:S01]  /*79d0*/  UMOV UR54, UR7 ;  /* 0x0000000700367c82 */ /* 0x000fe20008000000 */
[----:B------:R-:W-:Y:S01]  /*79e0*/  UMOV UR55, 0x40000040 ;  /* 0x4000004000377882 */ /* 0x000fe20000000000 */
[----:B------:R-:W-:Y:S02]  /*79f0*/  UIADD3 UR7, UR60, 0x906, URZ ;  /* 0x000009063c077890 */ /* 0x000fe4000fffe03f */
        /* <DEDUP_REMOVED lines=8> */
[----:B------:R-:W-:Y:S01]  /*7a80*/  UMOV UR11, UR9 ;  /* 0x00000009000b7c82 */ /* 0x000fe20008000000 */
[----:B------:R-:W-:Y:S01]  /*7a90*/  UMOV UR56, UR10 ;  /* 0x0000000a00387c82 */ /* 0x000fe20008000000 */
[----:B------:R-:W-:Y:S01]  /*7aa0*/  UMOV UR57, UR11 ;  /* 0x0000000b00397c82 */ /* 0x000fe20008000000 */
[----:B------:R-:W-:Y:S02]  /*7ab0*/  R2UR UR9, R2 ;  /* 0x00000000020972ca */ /* 0x000fe400000e0000 */
[----:B------:R-:W-:Y:S01]  /*7ac0*/  R2UR UR8, R6 ;  /* 0x00000000060872ca */ /* 0x000fe200000e0000 */
[----:B------:R-:W-:Y:S02]  /*7ad0*/  WARPGROUP.DEPBAR.LE gsb0, 0x0 ;  /* 0x00008000000079c5 */ /* 0x000fe40000010000 */
[----:B------:R-:W-:-:S06]  /*7ae0*/  WARPGROUP.ARRIVE ;  /* 0x00000000000079c5 */ /* 0x000fcc0000000000 */
[----:B------:R-:W-:Y:S01]  /*7af0*/  HGMMA.64x16x16.F32 R176, gdesc[UR56], R176, gsb0 ;  /* 0x0020000038b079f0 */ /* 0x000fe200080008b0 */
[----:B------:R-:W-:Y:S01]  /*7b00*/  UMOV UR56, UR10 ;  /* 0x0000000a00387c82 */ /* 0x000fe20008000000 */
        /* <DEDUP_REMOVED lines=19> */
[----:B------:R-:W-:Y:S03]  /*7c40*/  HGMMA.64x16x16.F32 R152, gdesc[UR56], R152, gsb0 ;  /* 0x00200000389879f0 */ /* 0x000fe60008000898 */
[----:B------:R-:W-:Y:S02]  /*7c50*/  WARPGROUP.DEPBAR.LE gsb0, 0x0 ;  /* 0x00008000000079c5 */ /* 0x000fe40000010000 */
[----:B------:R-:W-:Y:S05]  /*7c60*/  @!P0 BRA `(.L_x_24) ;  /* 0x0000000000048947 */ /* 0x000fea0003800000 */
[----:B------:R-:W-:Y:S01]  /*7c70*/  BPT.TRAP 0x1 ;  /* 0x000000040000795c */ /* 0x000fe20000300000 */
.L_x_24:
[----:B------:R-:W-:Y:S02]  /*7c80*/  R2UR UR7, R16 ;  /* 0x00000000100772ca */ /* 0x000fe400000e0000 */
[----:B------:R-:W-:Y:S02]  /*7c90*/  R2UR UR6, R214 ;  /* 0x00000000d60672ca */ /* 0x000fe400000e0000 */
[----:B------:R-:W-:-:S11]  /*7ca0*/  SHF.L.U32 R0, R22, 0x1f, RZ ;  /* 0x0000001f16007819 */ /* 0x000fd600000006ff */
[----:B------:R-:W-:-:S09]  /*7cb0*/  ULEA UR7, UR6, UR7, 0x3 ;  /* 0x0000000706077291 */ /* 0x000fd2000f8e183f */
[----:B------:R0:W1:Y:S01]  /*7cc0*/  SYNCS.PHASECHK.TRANS64.TRYWAIT P2, [UR7+0x38850], R0 ;  /* 0x03885000ff0075a7 */ /* 0x0000620008040147 */
[----:B------:R-:W-:Y:S05]  /*7cd0*/  @!P0 BRA `(.L_x_25) ;  /* 0x0000000000048947 */ /* 0x000fea0003800000 */
[----:B------:R-:W-:Y:S01]  /*7ce0*/  BPT.TRAP 0x1 ;  /* 0x000000040000795c */ /* 0x000fe20000300000 */
.L_x_25:
[----:B-1----:R-:W-:Y:S05]  /*7cf0*/  @P2 BRA `(.L_x_26) ;  /* 0x0000000000082947 */ /* 0x002fea0003800000 */
[----:B------:R-:W1:Y:S02]  /*7d00*/  SYNCS.PHASECHK.TRANS64.TRYWAIT P2, [UR7+0x38850], R0 ;  /* 0x03885000ff0075a7 */ /* 0x000e640008040147 */
[----:B-1----:R-:W-:Y:S05]  /*7d10*/  @!P2 BRA `(.L_x_27) ;  /* 0x00000090008ca947 */ /* 0x002fea0003800000 */
.L_x_26:
[----:B------:R-:W-:Y:S01]  /*7d20*/  R2UR UR6, R16 ;  /* 0x00000000100672ca */ /* 0x000fe200000e0000 */
[----:B------:R-:W-:Y:S01]  /*7d30*/  WARPGROUP.ARRIVE ;  /* 0x00000000000079c5 */ /* 0x000fe20000000000 */
[----:B------:R-:W-:Y:S01]  /*7d40*/  R2UR UR10, R214 ;  /* 0x00000000d60a72ca */ /* 0x000fe200000e0000 */
[----:B------:R-:W-:Y:S01]  /*7d50*/  UMOV UR11, 0x40000040 ;  /* 0x40000040000b7882 */ /* 0x000fe20000000000 */
[----:B01----:R-:W-:Y:S01]  /*7d60*/  FMNMX.FTZ R0, R184, R21, !PT ;  /* 0x00000015b8007209 */ /* 0x003fe20007810000 */
[----:B------:R-:W0:Y:S01]  /*7d70*/  LDC R2, c[0x0][0x988] ;  /* 0x00026200ff027b82 */ /* 0x000e220000000800 */
[----:B------:R-:W-:Y:S02]  /*7d80*/  R2UR UR14, R215 ;  /* 0x00000000d70e72ca */ /* 0x000fe400000e0000 */
[----:B------:R-:W-:Y:S02]  /*7d90*/  FMNMX.FTZ R3, R185, R0, !PT ;  /* 0x00000000b9037209 */ /* 0x000fe40007810000 */
[C---:B------:R-:W-:Y:S01]  /*7da0*/  ISETP.GT.AND P2, PT, R20.reuse, R17, PT ;  /* 0x000000111400720c */ /* 0x040fe20003f44270 */
[----:B------:R-:W-:Y:S01]  /*7db0*/  VIADD R20, R20, 0xffffffff ;  /* 0xffffffff14147836 */ /* 0x000fe20000000000 */
[----:B------:R-:W-:Y:S01]  /*7dc0*/  FMNMX.FTZ R0, R188, R3, !PT ;  /* 0x00000003bc007209 */ /* 0x000fe20007810000 */
[----:B------:R-:W-:-:S03]  /*7dd0*/  UIADD3 UR6, UR6, 0x400, URZ ;  /* 0x0000040006067890 */ /* 0x000fc6000fffe03f */
[----:B------:R-:W-:Y:S01]  /*7de0*/  FMNMX.FTZ R3, R189, R0, !PT ;  /* 0x00000000bd037209 */ /* 0x000fe20007810000 */
[----:B------:R-:W-:-:S03]  /*7df0*/  USHF.R.U32.HI UR6, URZ, 0x4, UR6 ;  /* 0x000000043f067899 */ /* 0x000fc60008011606 */
[----:B------:R-:W-:Y:S01]  /*7e00*/  FMNMX.FTZ R0, R176, R3, !PT ;  /* 0x00000003b0007209 */ /* 0x000fe20007810000 */
[----:B------:R-:W-:-:S03]  /*7e10*/  ULOP3.LUT UR6, UR6, 0x3fff, URZ, 0xc0, !UPT ;  /* 0x00003fff06067892 */ /* 0x000fc6000f8ec03f */
[----:B------:R-:W-:Y:S01]  /*7e20*/  FMNMX.FTZ R3, R177, R0, !PT ;  /* 0x00000000b1037209 */ /* 0x000fe20007810000 */
[----:B------:R-:W-:-:S03]  /*7e30*/  ULOP3.LUT UR6, UR6, 0x2800000, URZ, 0xfc, !UPT ;  /* 0x0280000006067892 */ /* 0x000fc6000f8efc3f */
[----:B------:R-:W-:Y:S01]  /*7e40*/  FMNMX.FTZ R0, R180, R3, !PT ;  /* 0x00000003b4007209 */ /* 0x000fe20007810000 */
[----:B------:R-:W-:-:S03]  /*7e50*/  UIMAD UR6, UR10, 0xa00, UR6 ;  /* 0x00000a000a0678a4 */ /* 0x000fc6000f8e0206 */
[----:B------:R-:W-:-:S04]  /*7e60*/  FMNMX.FTZ R3, R181, R0, !PT ;  /* 0x00000000b5037209 */ /* 0x000fc80007810000 */
[----:B------:R-:W-:Y:S01]  /*7e70*/  UMOV UR10, UR6 ;  /* 0x00000006000a7c82 */ /* 0x000fe20008000000 */
[----:B------:R-:W-:Y:S01]  /*7e80*/  FMNMX.FTZ R0, R168, R3, !PT ;  /* 0x00000003a8007209 */ /* 0x000fe20007810000 */
[----:B------:R-:W-:Y:S01]  /*7e90*/  HGMMA.64x256x16.F32 R24, R208, gdesc[UR8].tnspB, R24, gsb0 ;  /* 0x43e00008d0187df0 */ /* 0x000fe20008000818 */
[----:B------:R-:W-:Y:S01]  /*7ea0*/  UIADD3 UR10, UR6, 0x80, URZ ;  /* 0x00000080060a7890 */ /* 0x000fe2000fffe03f */
[----:B------:R-:W-:Y:S01]  /*7eb0*/  UMOV UR11, 0x40000040 ;  /* 0x40000040000b7882 */ /* 0x000fe20000000000 */
[----:B------:R-:W-:-:S04]  /*7ec0*/  FMNMX.FTZ R3, R169, R0, !PT ;  /* 0x00000000a9037209 */ /* 0x000fc80007810000 */
        /* <DEDUP_REMOVED lines=9> */
[----:B------:R-:W-:Y:S02]  /*7f60*/  FMNMX.FTZ R6, R157, R0, !PT ;  /* 0x000000009d067209 */ /* 0x000fe40007810000 */
[----:B------:R-:W-:-:S03]  /*7f70*/  FMNMX.FTZ R0, R186, R19, !PT ;  /* 0x00000013ba007209 */ /* 0x000fc60007810000 */
[----:B------:R-:W1:Y:S02]  /*7f80*/  SHFL.BFLY PT, R3, R6, 0x2, 0x1f ;  /* 0x0c401f0006037f89 */ /* 0x000e6400000e0000 */
[----:B-1----:R-:W-:Y:S02]  /*7f90*/  FMNMX.FTZ R22, R6, R3, !PT ;  /* 0x0000000306167209 */ /* 0x002fe40007810000 */
[----:B------:R-:W-:-:S03]  /*7fa0*/  FMNMX.FTZ R3, R187, R0, !PT ;  /* 0x00000000bb037209 */ /* 0x000fc60007810000 */
[----:B------:R-:W1:Y:S01]  /*7fb0*/  SHFL.BFLY PT, R7, R22, 0x1, 0x1f ;  /* 0x0c201f0016077f89 */ /* 0x000e6200000e0000 */
[----:B------:R-:W-:Y:S02]  /*7fc0*/  FMNMX.FTZ R0, R190, R3, !PT ;  /* 0x00000003be007209 */ /* 0x000fe40007810000 */
[----:B-1----:R-:W-:-:S05]  /*7fd0*/  FMNMX.FTZ R7, R22, R7, !PT ;  /* 0x0000000716077209 */ /* 0x002fca0007810000 */
[----:B------:R-:W-:-:S04]  /*7fe0*/  FADD.FTZ R21, -R7, R21 ;  /* 0x0000001507157221 */ /* 0x000fc80000010100 */
[----:B0-----:R-:W-:Y:S01]  /*7ff0*/  FMUL.FTZ R6, R21, R2 ;  /* 0x0000000215067220 */ /* 0x001fe20000410000 */
[----:B------:R-:W-:-:S03]  /*8000*/  FMNMX.FTZ R21, R191, R0, !PT ;  /* 0x00000000bf157209 */ /* 0x000fc60007810000 */
[----:B------:R-:W-:Y:S01]  /*8010*/  MUFU.EX2 R3, R6 ;  /* 0x0000000600037308 */ /* 0x000fe20000000800 */
[----:B------:R-:W-:-:S04]  /*8020*/  FMNMX.FTZ R0, R178, R21, !PT ;  /* 0x00000015b2007209 */ /* 0x000fc80007810000 */
[----:B------:R-:W-:-:S04]  /*8030*/  FMNMX.FTZ R21, R179, R0, !PT ;  /* 0x00000000b3157209 */ /* 0x000fc80007810000 */
[----:B------:R-:W-:-:S04]  /*8040*/  FMNMX.FTZ R0, R182, R21, !PT ;  /* 0x00000015b6007209 */ /* 0x000fc80007810000 */
[----:B------:R-:W-:-:S04]  /*8050*/  FMNMX.FTZ R23, R183, R0, !PT ;  /* 0x00000000b7177209 */ /* 0x000fc80007810000 */
[----:B------:R-:W-:-:S04]  /*8060*/  FMNMX.FTZ R0, R170, R23, !PT ;  /* 0x00000017aa007209 */ /* 0x000fc80007810000 */
[----:B------:R-:W-:-:S04]  /*8070*/  FMNMX.FTZ R23, R171, R0, !PT ;  /* 0x00000000ab177209 */ /* 0x000fc80007810000 */
[----:B------:R-:W-:Y:S01]  /*8080*/  FMNMX.FTZ R0, R174, R23, !PT ;  /* 0x00000017ae007209 */ /* 0x000fe20007810000 */
[----:B------:R-:W-:Y:S02]  /*8090*/  WARPGROUP.DEPBAR.LE gsb0, 0x0 ;  /* 0x00008000000079c5 */ /* 0x000fe40000010000 */
[----:B------:R-:W-:-:S06]  /*80a0*/  WARPGROUP.ARRIVE ;  /* 0x00000000000079c5 */ /* 0x000fcc0000000000 */
[----:B------:R-:W-:Y:S01]  /*80b0*/  HGMMA.64x256x16.F32 R24, R204, gdesc[UR8].tnspB, R24, gsb0 ;  /* 0x43e00008cc187df0 */ /* 0x000fe20008000818 */
[----:B------:R-:W-:Y:S01]  /*80c0*/  UIADD3 UR10, UR6, 0x100, URZ ;  /* 0x00000100060a7890 */ /* 0x000fe2000fffe03f */
[----:B------:R-:W-:Y:S01]  /*80d0*/  UMOV UR11, 0x40000040 ;  /* 0x40000040000b7882 */ /* 0x000fe20000000000 */
[----:B------:R-:W-:Y:S02]  /*80e0*/  WARPGROUP.DEPBAR.LE gsb0, 0x0 ;  /* 0x00008000000079c5 */ /* 0x000fe40000010000 */
[----:B------:R-:W-:-:S15]  /*80f0*/  WARPGROUP.ARRIVE ;  /* 0x00000000000079c5 */ /* 0x000fde0000000000 */
[----:B------:R-:W-:-:S08]  /*8100*/  NOP ;  /* 0x0000000000007918 */ /* 0x000fd00000000000 */
[----:B------:R-:W-:Y:S01]  /*8110*/  HGMMA.64x256x16.F32 R24, R200, gdesc[UR8].tnspB, R24, gsb0 ;  /* 0x43e00008c8187df0 */ /* 0x000fe20008000818 */
[----:B------:R-:W-:Y:S01]  /*8120*/  UIADD3 UR10, UR6, 0x180, URZ ;  /* 0x00000180060a7890 */ /* 0x000fe2000fffe03f */
[----:B------:R-:W-:Y:S01]  /*8130*/  UMOV UR11, 0x40000040 ;  /* 0x40000040000b7882 */ /* 0x000fe20000000000 */
[----:B------:R-:W-:Y:S01]  /*8140*/  UIADD3 UR6, UR6, 0x200, URZ ;  /* 0x0000020006067890 */ /* 0x000fe2000fffe03f */
[----:B------:R-:W-:Y:S02]  /*8150*/  WARPGROUP.DEPBAR.LE gsb0, 0x0 ;  /* 0x00008000000079c5 */ /* 0x000fe40000010000 */
[----:B------:R-:W-:-:S15]  /*8160*/  WARPGROUP.ARRIVE ;  /* 0x00000000000079c5 */ /* 0x000fde0000000000 */
[----:B------:R-:W-:-:S07]  /*8170*/  NOP ;  /* 0x0000000000007918 */ /* 0x000fce0000000000 */
[----:B------:R-:W-:Y:S01]  /*8180*/  HGMMA.64x256x16.F32 R24, R196, gdesc[UR8].tnspB, R24, gsb0 ;  /* 0x43e00008c4187df0 */ /* 0x000fe20008000818 */
[----:B------:R-:W-:Y:S01]  /*8190*/  UMOV UR10, UR6 ;  /* 0x00000006000a7c82 */ /* 0x000fe20008000000 */
[----:B------:R-:W-:Y:S01]  /*81a0*/  UMOV UR11, 0x40000040 ;  /* 0x40000040000b7882 */ /* 0x000fe20000000000 */
[----:B------:R-:W-:-:S13]  /*81b0*/  R2UR UR6, R9 ;  /* 0x00000000090672ca */ /* 0x000fda00000e0000 */
[----:B------:R-:W-:Y:S01]  /*81c0*/  MOV R214, UR6 ;  /* 0x0000000600d67c02 */ /* 0x000fe20008000f00 */
[----:B------:R-:W-:Y:S02]  /*81d0*/  WARPGROUP.DEPBAR.LE gsb0, 0x0 ;  /* 0x00008000000079c5 */ /* 0x000fe40000010000 */
[----:B------:R-:W-:Y:S01]  /*81e0*/  WARPGROUP.ARRIVE ;  /* 0x00000000000079c5 */ /* 0x000fe20000000000 */
[----:B------:R-:W-:-:S04]  /*81f0*/  FMUL.FTZ R197, R7, R2 ;  /* 0x0000000207c57220 */ /* 0x000fc80000410000 */
[----:B------:R-:W-:-:S04]  /*8200*/  FFMA.FTZ R22, R185, R2, -R197 ;  /* 0x00000002b9167223 */ /* 0x000fc800000108c5 */
[----:B------:R-:W-:Y:S01]  /*8210*/  HGMMA.64x256x16.F32 R24, R192, gdesc[UR8].tnspB, R24, gsb0 ;  /* 0x43e00008c0187df0 */ /* 0x000fe20008000818 */
[----:B------:R-:W-:Y:S01]  /*8220*/  FMNMX.FTZ R185, R175, R0, !PT ;  /* 0x00000000afb97209 */ /* 0x000fe20007810000 */
[-CC-:B------:R-:W-:Y:S01]  /*8230*/  FFMA.FTZ R208, R184, R2.reuse, -R197.reuse ;  /* 0x00000002b8d07223 */ /* 0x180fe200000108c5 */
[----:B------:R0:W-:Y:S01]  /*8240*/  MUFU.EX2 R21, R22 ;  /* 0x0000001600157308 */ /* 0x0001e20000000800 */
[-CC-:B------:R-:W-:Y:S01]  /*8250*/  FFMA.FTZ R210, R188, R2.reuse, -R197.reuse ;  /* 0x00000002bcd27223 */ /* 0x180fe200000108c5 */
[----:B------:R-:W-:Y:S01]  /*8260*/  FMNMX.FTZ R0, R162, R185, !PT ;  /* 0x000000b9a2007209 */ /* 0x000fe20007810000 */
[-CC-:B------:R-:W-:Y:S01]  /*8270*/  FFMA.FTZ R189, R189, R2.reuse, -R197.reuse ;  /* 0x00000002bdbd7223 */ /* 0x180fe200000108c5 */
[-CC-:B------:R-:W-:Y:S01]  /*8280*/  FFMA.FTZ R204, R176, R2.reuse, -R197.reuse ;  /* 0x00000002b0cc7223 */ /* 0x180fe200000108c5 */
[--C-:B------:R-:W-:Y:S01]  /*8290*/  FFMA.FTZ R177, R177, R2, -R197.reuse ;  /* 0x00000002b1b17223 */ /* 0x100fe200000108c5 */
[----:B------:R-:W-:Y:S01]  /*82a0*/  FMNMX.FTZ R185, R163, R0, !PT ;  /* 0x00000000a3b97209 */ /* 0x000fe20007810000 */
[-CC-:B------:R-:W-:Y:S01]  /*82b0*/  FFMA.FTZ R206, R180, R2.reuse, -R197.reuse ;  /* 0x00000002b4ce7223 */ /* 0x180fe200000108c5 */
[-CC-:B------:R-:W-:Y:S01]  /*82c0*/  FFMA.FTZ R181, R181, R2.reuse, -R197.reuse ;  /* 0x00000002b5b57223 */ /* 0x180fe200000108c5 */
[-CC-:B0-----:R-:W-:Y:S01]  /*82d0*/  FFMA.FTZ R22, R152, R2.reuse, -R197.reuse ;  /* 0x0000000298167223 */ /* 0x181fe200000108c5 */
[----:B------:R-:W-:Y:S01]  /*82e0*/  FMNMX.FTZ R0, R166, R185, !PT ;  /* 0x000000b9a6007209 */ /* 0x000fe20007810000 */
[-CC-:B------:R-:W-:Y:S01]  /*82f0*/  FFMA.FTZ R200, R168, R2.reuse, -R197.reuse ;  /* 0x00000002a8c87223 */ /* 0x180fe200000108c5 */
[-CC-:B------:R-:W-:Y:S01]  /*8300*/  FFMA.FTZ R169, R169, R2.reuse, -R197.reuse ;  /* 0x00000002a9a97223 */ /* 0x180fe200000108c5 */
[--C-:B------:R-:W-:Y:S01]  /*8310*/  FFMA.FTZ R202, R172, R2, -R197.reuse ;  /* 0x00000002acca7223 */ /* 0x100fe200000108c5 */
[----:B------:R-:W-:Y:S01]  /*8320*/  FMNMX.FTZ R185, R167, R0, !PT ;  /* 0x00000000a7b97209 */ /* 0x000fe20007810000 */
[-CC-:B------:R-:W-:Y:S01]  /*8330*/  FFMA.FTZ R173, R173, R2.reuse, -R197.reuse ;  /* 0x00000002adad7223 */ /* 0x180fe200000108c5 */
[-CC-:B------:R-:W-:Y:S01]  /*8340*/  FFMA.FTZ R196, R160, R2.reuse, -R197.reuse ;  /* 0x00000002a0c47223 */ /* 0x180fe200000108c5 */
[-CC-:B------:R-:W-:Y:S01]  /*8350*/  FFMA.FTZ R161, R161, R2.reuse, -R197.reuse ;  /* 0x00000002a1a17223 */ /* 0x180fe200000108c5 */
[----:B------:R-:W-:Y:S01]  /*8360*/  FMNMX.FTZ R0, R154, R185, !PT ;  /* 0x000000b99a007209 */ /* 0x000fe20007810000 */
[-CC-:B------:R-:W-:Y:S01]  /*8370*/  FFMA.FTZ R198, R164, R2.reuse, -R197.reuse ;  /* 0x00000002a4c67223 */ /* 0x180fe200000108c5 */
[-CC-:B------:R-:W-:Y:S01]  /*8380*/  FFMA.FTZ R165, R165, R2.reuse, -R197.reuse ;  /* 0x00000002a5a57223 */ /* 0x180fe200000108c5 */
[--C-:B------:R-:W-:Y:S01]  /*8390*/  FFMA.FTZ R153, R153, R2, -R197.reuse ;  /* 0x0000000299997223 */ /* 0x100fe200000108c5 */
[----:B------:R-:W-:Y:S01]  /*83a0*/  FMNMX.FTZ R185, R155, R0, !PT ;  /* 0x000000009bb97209 */ /* 0x000fe20007810000 */
[-CC-:B------:R-:W-:Y:S01]  /*83b0*/  FFMA.FTZ R152, R156, R2.reuse, -R197.reuse ;  /* 0x000000029c987223 */ /* 0x180fe200000108c5 */
[----:B------:R-:W-:Y:S01]  /*83c0*/  FFMA.FTZ R197, R157, R2, -R197 ;  /* 0x000000029dc57223 */ /* 0x000fe200000108c5 */
[----:B------:R-:W0:Y:S01]  /*83d0*/  MUFU.EX2 R208, R208 ;  /* 0x000000d000d07308 */ /* 0x000e220000000800 */
[----:B------:R-:W-:-:S04]  /*83e0*/  FMNMX.FTZ R0, R158, R185, !PT ;  /* 0x000000b99e007209 */ /* 0x000fc80007810000 */
[----:B------:R-:W-:-:S03]  /*83f0*/  FMNMX.FTZ R0, R159, R0, !PT ;  /* 0x000000009f007209 */ /* 0x000fc60007810000 */
[----:B------:R-:W-:Y:S02]  /*8400*/  MUFU.EX2 R210, R210 ;  /* 0x000000d200d27308 */ /* 0x000fe40000000800 */
[----:B------:R-:W1:Y:S06]  /*8410*/  SHFL.BFLY PT, R185, R0, 0x2, 0x1f ;  /* 0x0c401f0000b97f89 */ /* 0x000e6c00000e0000 */
[----:B------:R-:W-:Y:S08]  /*8420*/  MUFU.EX2 R23, R189 ;  /* 0x000000bd00177308 */ /* 0x000ff00000000800 */
[----:B------:R-:W-:Y:S08]  /*8430*/  MUFU.EX2 R204, R204 ;  /* 0x000000cc00cc7308 */ /* 0x000ff00000000800 */
[----:B------:R-:W-:Y:S01]  /*8440*/  MUFU.EX2 R177, R177 ;  /* 0x000000b100b17308 */ /* 0x000fe20000000800 */
[----:B-1----:R-:W-:-:S05]  /*8450*/  FMNMX.FTZ R185, R0, R185, !PT ;  /* 0x000000b900b97209 */ /* 0x002fca0007810000 */
[----:B------:R-:W1:Y:S02]  /*8460*/  SHFL.BFLY PT, R6, R185, 0x1, 0x1f ;  /* 0x0c201f00b9067f89 */ /* 0x000e6400000e0000 */
[----:B------:R-:W-:Y:S08]  /*8470*/  MUFU.EX2 R206, R206 ;  /* 0x000000ce00ce7308 */ /* 0x000ff00000000800 */
[----:B------:R-:W-:Y:S08]  /*8480*/  MUFU.EX2 R181, R181 ;  /* 0x000000b500b57308 */ /* 0x000ff00000000800 */
[----:B------:R-:W-:Y:S01]  /*8490*/  MUFU.EX2 R200, R200 ;  /* 0x000000c800c87308 */ /* 0x000fe20000000800 */
[----:B-1----:R-:W-:-:S07]  /*84a0*/  FMNMX.FTZ R6, R185, R6, !PT ;  /* 0x00000006b9067209 */ /* 0x002fce0007810000 */
[----:B------:R-:W-:Y:S01]  /*84b0*/  MUFU.EX2 R169, R169 ;  /* 0x000000a900a97308 */ /* 0x000fe20000000800 */
[----:B------:R-:W-:-:S04]  /*84c0*/  FADD.FTZ R157, -R6, R19 ;  /* 0x00000013069d7221 */ /* 0x000fc80000010100 */
[-C--:B------:R-:W-:Y:S01]  /*84d0*/  FMUL.FTZ R0, R157, R2.reuse ;  /* 0x000000029d007220 */ /* 0x080fe20000410000 */
[-C--:B------:R-:W-:Y:S02]  /*84e0*/  FMUL.FTZ R157, R6, R2.reuse ;  /* 0x00000002069d7220 */ /* 0x080fe40000410000 */
[----:B------:R1:W-:Y:S02]  /*84f0*/  MUFU.EX2 R19, R197 ;  /* 0x000000c500137308 */ /* 0x0003e40000000800 */
[-CC-:B------:R-:W-:Y:S01]  /*8500*/  FFMA.FTZ R209, R186, R2.reuse, -R157.reuse ;  /* 0x00000002bad17223 */ /* 0x180fe2000001089d */
[-CC-:B------:R-:W-:Y:S01]  /*8510*/  FFMA.FTZ R156, R187, R2.reuse, -R157.reuse ;  /* 0x00000002bb9c7223 */ /* 0x180fe2000001089d */
[-CC-:B------:R-:W-:Y:S01]  /*8520*/  FFMA.FTZ R211, R190, R2.reuse, -R157.reuse ;  /* 0x00000002bed37223 */ /* 0x180fe2000001089d */
[-CC-:B------:R-:W-:Y:S01]  /*8530*/  FFMA.FTZ R201, R170, R2.reuse, -R157.reuse ;  /* 0x00000002aac97223 */ /* 0x180fe2000001089d */
[-CC-:B------:R-:W-:Y:S02]  /*8540*/  FFMA.FTZ R170, R171, R2.reuse, -R157.reuse ;  /* 0x00000002abaa7223 */ /* 0x180fe4000001089d */
[----:B------:R-:W-:Y:S01]  /*8550*/  MUFU.EX2 R0, R0 ;  /* 0x0000000000007308 */ /* 0x000fe20000000800 */
[----:B------:R-:W-:Y:S01]  /*8560*/  FFMA.FTZ R160, R191, R2, -R157 ;  /* 0x00000002bfa07223 */ /* 0x000fe2000001089d */
[----:B------:R-:W-:-:S02]  /*8570*/  IMAD.U32 R171, RZ, RZ, UR14 ;  /* 0x0000000effab7e24 */ /* 0x000fc4000f8e00ff */
[-CC-:B------:R-:W-:Y:S01]  /*8580*/  FFMA.FTZ R205, R178, R2.reuse, -R157.reuse ;  /* 0x00000002b2cd7223 */ /* 0x180fe2000001089d */
[-CC-:B------:R-:W-:Y:S01]  /*8590*/  FFMA.FTZ R164, R179, R2.reuse, -R157.reuse ;  /* 0x00000002b3a47223 */ /* 0x180fe2000001089d */
[-CC-:B------:R-:W-:Y:S01]  /*85a0*/  FFMA.FTZ R203, R174, R2.reuse, -R157.reuse ;  /* 0x00000002aecb7223 */ /* 0x180fe2000001089d */
[----:B------:R-:W-:Y:S02]  /*85b0*/  @!P1 VIADD R171, R171, 0x38840 ;  /* 0x00038840abab9836 */ /* 0x000fe40000000000 */
[----:B0-----:R-:W-:Y:S01]  /*85c0*/  FFMA.FTZ R174, R3, R15, R208 ;  /* 0x0000000f03ae7223 */ /* 0x001fe200000100d0 */
[----:B------:R-:W0:Y:S01]  /*85d0*/  MUFU.EX2 R209, R209 ;  /* 0x000000d100d17308 */ /* 0x000e220000000800 */
[-CC-:B------:R-:W-:Y:S01]  /*85e0*/  FFMA.FTZ R207, R182, R2.reuse, -R157.reuse ;  /* 0x00000002b6cf7223 */ /* 0x180fe2000001089d */
[-C--:B------:R-:W-:Y:S01]  /*85f0*/  FFMA.FTZ R168, R183, R2.reuse, -R157 ;  /* 0x00000002b7a87223 */ /* 0x080fe2000001089d */
[----:B------:R-:W-:Y:S01]  /*8600*/  @!P1 PRMT R171, RZ, 0x654, R171 ;  /* 0x00000654ffab9816 */ /* 0x000fe200000000ab */
[-CC-:B-1----:R-:W-:Y:S01]  /*8610*/  FFMA.FTZ R197, R162, R2.reuse, -R157.reuse ;  /* 0x00000002a2c57223 */ /* 0x182fe2000001089d */
[-CC-:B------:R-:W-:Y:S01]  /*8620*/  FFMA.FTZ R172, R175, R2.reuse, -R157.reuse ;  /* 0x00000002afac7223 */ /* 0x180fe2000001089d */
[--C-:B------:R-:W-:Y:S01]  /*8630*/  FFMA.FTZ R163, R163, R2, -R157.reuse ;  /* 0x00000002a3a37223 */ /* 0x100fe2000001089d */
[----:B------:R-:W-:Y:S01]  /*8640*/  F2FP.F16.F32.PACK_AB R208, R21, R208 ;  /* 0x000000d015d0723e */ /* 0x000fe200000000ff */
[----:B------:R-:W1:Y:S01]  /*8650*/  MUFU.EX2 R156, R156 ;  /* 0x0000009c009c7308 */ /* 0x000e620000000800 */
[-CC-:B------:R-:W-:Y:S01]  /*8660*/  FFMA.FTZ R166, R166, R2.reuse, -R157.reuse ;  /* 0x00000002a6a67223 */ /* 0x180fe2000001089d */
[-CC-:B------:R-:W-:Y:S01]  /*8670*/  FFMA.FTZ R167, R167, R2.reuse, -R157.reuse ;  /* 0x00000002a7a77223 */ /* 0x180fe2000001089d */
[-CC-:B------:R-:W-:Y:S01]  /*8680*/  FFMA.FTZ R154, R154, R2.reuse, -R157.reuse ;  /* 0x000000029a9a7223 */ /* 0x180fe2000001089d */
[-CC-:B------:R-:W-:Y:S01]  /*8690*/  FFMA.FTZ R155, R155, R2.reuse, -R157.reuse ;  /* 0x000000029b9b7223 */ /* 0x180fe2000001089d */
[-CC-:B------:R-:W-:Y:S01]  /*86a0*/  FFMA.FTZ R158, R158, R2.reuse, -R157.reuse ;  /* 0x000000029e9e7223 */ /* 0x180fe2000001089d */
[----:B------:R-:W-:Y:S01]  /*86b0*/  FFMA.FTZ R157, R159, R2, -R157 ;  /* 0x000000029f9d7223 */ /* 0x000fe2000001089d */
[----:B------:R-:W-:Y:S01]  /*86c0*/  IMAD.U32 R175, RZ, RZ, UR7 ;  /* 0x00000007ffaf7e24 */ /* 0x000fe2000f8e00ff */
[----:B------:R-:W2:Y:S01]  /*86d0*/  MUFU.EX2 R211, R211 ;  /* 0x000000d300d37308 */ /* 0x000ea20000000800 */
[----:B0-----:R-:W-:-:S02]  /*86e0*/  FFMA.FTZ R15, R0, R14, R209 ;  /* 0x0000000e000f7223 */ /* 0x001fc400000100d1 */
[----:B------:R-:W-:-:S05]  /*86f0*/  @!P1 VIADD R175, R175, 0x38860 ;  /* 0x00038860afaf9836 */ /* 0x000fca0000000000 */
[----:B------:R-:W0:Y:S01]  /*8700*/  MUFU.EX2 R160, R160 ;  /* 0x000000a000a07308 */ /* 0x000e220000000800 */
[C---:B-1----:R-:W-:Y:S01]  /*8710*/  FADD.FTZ R14, R156.reuse, R15 ;  /* 0x0000000f9c0e7221 */ /* 0x042fe20000010000 */
[----:B------:R-:W-:Y:S02]  /*8720*/  F2FP.F16.F32.PACK_AB R209, R156, R209 ;  /* 0x000000d19cd1723e */ /* 0x000fe400000000ff */
[----:B------:R-:W-:-:S04]  /*8730*/  @!P1 PRMT R175, RZ, 0x654, R175 ;  /* 0x00000654ffaf9816 */ /* 0x000fc800000000af */
[----:B------:R-:W1:Y:S01]  /*8740*/  MUFU.EX2 R205, R205 ;  /* 0x000000cd00cd7308 */ /* 0x000e620000000800 */
[----:B--2---:R-:W-:-:S07]  /*8750*/  FADD.FTZ R15, R211, R14 ;  /* 0x0000000ed30f7221 */ /* 0x004fce0000010000 */
[----:B------:R-:W2:Y:S01]  /*8760*/  MUFU.EX2 R164, R164 ;  /* 0x000000a400a47308 */ /* 0x000ea20000000800 */
[C---:B0-----:R-:W-:Y:S01]  /*8770*/  FADD.FTZ R14, R160.reuse, R15 ;  /* 0x0000000fa00e7221 */ /* 0x041fe20000010000 */
[----:B------:R-:W-:-:S06]  /*8780*/  F2FP.F16.F32.PACK_AB R211, R160, R211 ;  /* 0x000000d3a0d3723e */ /* 0x000fcc00000000ff */
[----:B------:R-:W0:Y:S01]  /*8790*/  MUFU.EX2 R207, R207 ;  /* 0x000000cf00cf7308 */ /* 0x000e220000000800 */
[----:B-1----:R-:W-:-:S07]  /*87a0*/  FADD.FTZ R15, R205, R14 ;  /* 0x0000000ecd0f7221 */ /* 0x002fce0000010000 */
[----:B------:R-:W1:Y:S01]  /*87b0*/  MUFU.EX2 R168, R168 ;  /* 0x000000a800a87308 */ /* 0x000e620000000800 */
[C---:B--2---:R-:W-:Y:S01]  /*87c0*/  FADD.FTZ R14, R164.reuse, R15 ;  /* 0x0000000fa40e7221 */ /* 0x044fe20000010000 */
[----:B------:R-:W-:-:S06]  /*87d0*/  F2FP.F16.F32.PACK_AB R205, R164, R205 ;  /* 0x000000cda4cd723e */ /* 0x000fcc00000000ff */
[----:B------:R-:W2:Y:S01]  /*87e0*/  MUFU.EX2 R201, R201 ;  /* 0x000000c900c97308 */ /* 0x000ea20000000800 */
[----:B0-----:R-:W-:-:S07]  /*87f0*/  FADD.FTZ R15, R207, R14 ;  /* 0x0000000ecf0f7221 */ /* 0x001fce0000010000 */
[----:B------:R-:W0:Y:S01]  /*8800*/  MUFU.EX2 R170, R170 ;  /* 0x000000aa00aa7308 */ /* 0x000e220000000800 */
[C---:B-1----:R-:W-:Y:S01]  /*8810*/  FADD.FTZ R14, R168.reuse, R15 ;  /* 0x0000000fa80e7221 */ /* 0x042fe20000010000 */
[----:B------:R-:W-:-:S06]  /*8820*/  F2FP.F16.F32.PACK_AB R207, R168, R207 ;  /* 0x000000cfa8cf723e */ /* 0x000fcc00000000ff */
[----:B------:R-:W-:Y:S01]  /*8830*/  MUFU.EX2 R202, R202 ;  /* 0x000000ca00ca7308 */ /* 0x000fe20000000800 */
[----:B--2---:R-:W-:-:S07]  /*8840*/  FADD.FTZ R15, R201, R14 ;  /* 0x0000000ec90f7221 */ /* 0x004fce0000010000 */
[----:B------:R-:W1:Y:S01]  /*8850*/  MUFU.EX2 R203, R203 ;  /* 0x000000cb00cb7308 */ /* 0x000e620000000800 */
[C---:B0-----:R-:W-:Y:S01]  /*8860*/  FADD.FTZ R14, R170.reuse, R15 ;  /* 0x0000000faa0e7221 */ /* 0x041fe20000010000 */
[----:B------:R-:W-:-:S06]  /*8870*/  F2FP.F16.F32.PACK_AB R201, R170, R201 ;  /* 0x000000c9aac9723e */ /* 0x000fcc00000000ff */
[----:B------:R-:W-:Y:S08]  /*8880*/  MUFU.EX2 R173, R173 ;  /* 0x000000ad00ad7308 */ /* 0x000ff00000000800 */
[----:B------:R-:W0:Y:S01]  /*8890*/  MUFU.EX2 R172, R172 ;  /* 0x000000ac00ac7308 */ /* 0x000e220000000800 */
[----:B-1----:R-:W-:-:S07]  /*88a0*/  FADD.FTZ R15, R203, R14 ;  /* 0x0000000ecb0f7221 */ /* 0x002fce0000010000 */
[----:B------:R-:W-:Y:S08]  /*88b0*/  MUFU.EX2 R196, R196 ;  /* 0x000000c400c47308 */ /* 0x000ff00000000800 */
[----:B------:R-:W1:Y:S01]  /*88c0*/  MUFU.EX2 R197, R197 ;  /* 0x000000c500c57308 */ /* 0x000e620000000800 */
[C---:B0-----:R-:W-:Y:S01]  /*88d0*/  FADD.FTZ R14, R172.reuse, R15 ;  /* 0x0000000fac0e7221 */ /* 0x041fe20000010000 */
[----:B------:R-:W-:-:S06]  /*88e0*/  F2FP.F16.F32.PACK_AB R203, R172, R203 ;  /* 0x000000cbaccb723e */ /* 0x000fcc00000000ff */
[----:B------:R-:W-:Y:S08]  /*88f0*/  MUFU.EX2 R161, R161 ;  /* 0x000000a100a17308 */ /* 0x000ff00000000800 */
[----:B------:R-:W-:Y:S01]  /*8900*/  MUFU.EX2 R198, R198 ;  /* 0x000000c600c67308 */ /* 0x000fe20000000800 */
[----:B-1----:R-:W-:-:S07]  /*8910*/  FADD.FTZ R14, R197, R14 ;  /* 0x0000000ec50e7221 */ /* 0x002fce0000010000 */
[----:B------:R-:W-:Y:S01]  /*8920*/  MUFU.EX2 R199, R166 ;  /* 0x000000a600c77308 */ /* 0x000fe20000000800 */
[----:B------:R-:W-:Y:S02]  /*8930*/  WARPGROUP.DEPBAR.LE gsb0, 0x0 ;  /* 0x00008000000079c5 */ /* 0x000fe40000010000 */
[----:B------:R0:W-:Y:S05]  /*8940*/  @!P1 SYNCS.ARRIVE.TRANS64.RED.A1T0 RZ, [R171+URZ], RZ ;  /* 0x000000ffabff99a7 */ /* 0x0001ea000810043f */
[----:B------:R-:W-:Y:S01]  /*8950*/  MUFU.EX2 R165, R165 ;  /* 0x000000a500a57308 */ /* 0x000fe20000000800 */
[----:B0-----:R-:W-:-:S07]  /*8960*/  FADD.FTZ R171, R21, R174 ;  /* 0x000000ae15ab7221 */ /* 0x001fce0000010000 */
[----:B------:R-:W-:Y:S01]  /*8970*/  MUFU.EX2 R167, R167 ;  /* 0x000000a700a77308 */ /* 0x000fe20000000800 */
[----:B------:R0:W-:Y:S01]  /*8980*/  @!P1 SYNCS.ARRIVE.TRANS64.RED.A1T0 RZ, [R175+URZ], RZ ;  /* 0x000000ffafff99a7 */ /* 0x0001e2000810043f */
[----:B------:R-:W-:Y:S01]  /*8990*/  FADD.FTZ R162, R210, R171 ;  /* 0x000000abd2a27221 */ /* 0x000fe20000010000 */
[----:B------:R-:W-:-:S03]  /*89a0*/  F2FP.F16.F32.PACK_AB R210, R23, R210 ;  /* 0x000000d217d2723e */ /* 0x000fc600000000ff */
[----:B------:R-:W-:Y:S02]  /*89b0*/  FADD.FTZ R171, R23, R162 ;  /* 0x000000a217ab7221 */ /* 0x000fe40000010000 */
[----:B------:R1:W2:Y:S02]  /*89c0*/  MUFU.EX2 R174, R163 ;  /* 0x000000a300ae7308 */ /* 0x0002a40000000800 */
[----:B------:R-:W-:Y:S01]  /*89d0*/  FADD.FTZ R162, R204, R171 ;  /* 0x000000abcca27221 */ /* 0x000fe20000010000 */
[----:B------:R-:W-:-:S03]  /*89e0*/  F2FP.F16.F32.PACK_AB R204, R177, R204 ;  /* 0x000000ccb1cc723e */ /* 0x000fc600000000ff */
[----:B------:R-:W-:Y:S02]  /*89f0*/  FADD.FTZ R171, R177, R162 ;  /* 0x000000a2b1ab7221 */ /* 0x000fe40000010000 */
[----:B------:R-:W-:Y:S02]  /*8a00*/  MUFU.EX2 R22, R22 ;  /* 0x0000001600167308 */ /* 0x000fe40000000800 */
[----:B------:R-:W-:Y:S01]  /*8a10*/  FADD.FTZ R162, R206, R171 ;  /* 0x000000abcea27221 */ /* 0x000fe20000010000 */
[----:B------:R-:W-:-:S03]  /*8a20*/  F2FP.F16.F32.PACK_AB R206, R181, R206 ;  /* 0x000000ceb5ce723e */ /* 0x000fc600000000ff */
[----:B-1----:R-:W-:Y:S02]  /*8a30*/  FADD.FTZ R163, R181, R162 ;  /* 0x000000a2b5a37221 */ /* 0x002fe40000010000 */
[----:B------:R-:W1:Y:S01]  /*8a40*/  MUFU.EX2 R193, R154 ;  /* 0x0000009a00c17308 */ /* 0x000e620000000800 */
[C---:B--2---:R-:W-:Y:S01]  /*8a50*/  FADD.FTZ R14, R174.reuse, R14 ;  /* 0x0000000eae0e7221 */ /* 0x044fe20000010000 */
[----:B------:R-:W-:Y:S01]  /*8a60*/  F2FP.F16.F32.PACK_AB R197, R174, R197 ;  /* 0x000000c5aec5723e */ /* 0x000fe200000000ff */
[----:B------:R-:W-:Y:S01]  /*8a70*/  FADD.FTZ R162, R200, R163 ;  /* 0x000000a3c8a27221 */ /* 0x000fe20000010000 */
[----:B------:R-:W-:Y:S01]  /*8a80*/  F2FP.F16.F32.PACK_AB R200, R169, R200 ;  /* 0x000000c8a9c8723e */ /* 0x000fe200000000ff */
[----:B------:R-:W-:Y:S01]  /*8a90*/  FADD.FTZ R14, R199, R14 ;  /* 0x0000000ec70e7221 */ /* 0x000fe20000010000 */
[----:B------:R-:W-:Y:S01]  /*8aa0*/  F2FP.F16.F32.PACK_AB R199, R167, R199 ;  /* 0x000000c7a7c7723e */ /* 0x000fe200000000ff */
[----:B------:R-:W-:Y:S01]  /*8ab0*/  FADD.FTZ R21, R169, R162 ;  /* 0x000000a2a9157221 */ /* 0x000fe20000010000 */
[----:B------:R-:W2:Y:S01]  /*8ac0*/  MUFU.EX2 R153, R153 ;  /* 0x0000009900997308 */ /* 0x000ea20000000800 */
[----:B------:R-:W-:-:S02]  /*8ad0*/  FADD.FTZ R14, R167, R14 ;  /* 0x0000000ea70e7221 */ /* 0x000fc40000010000 */
[----:B------:R-:W-:Y:S01]  /*8ae0*/  FADD.FTZ R156, R202, R21 ;  /* 0x00000015ca9c7221 */ /* 0x000fe20000010000 */
[----:B------:R-:W-:-:S03]  /*8af0*/  F2FP.F16.F32.PACK_AB R202, R173, R202 ;  /* 0x000000caadca723e */ /* 0x000fc600000000ff */
[----:B------:R-:W-:Y:S01]  /*8b00*/  FADD.FTZ R21, R173, R156 ;  /* 0x0000009cad157221 */ /* 0x000fe20000010000 */
[----:B------:R-:W3:Y:S01]  /*8b10*/  MUFU.EX2 R155, R155 ;  /* 0x0000009b009b7308 */ /* 0x000ee20000000800 */
[----:B-1----:R-:W-:Y:S02]  /*8b20*/  FADD.FTZ R14, R193, R14 ;  /* 0x0000000ec10e7221 */ /* 0x002fe40000010000 */
[----:B------:R-:W-:Y:S01]  /*8b30*/  FADD.FTZ R156, R196, R21 ;  /* 0x00000015c49c7221 */ /* 0x000fe20000010000 */
[C---:B------:R-:W-:Y:S01]  /*8b40*/  F2FP.F16.F32.PACK_AB R196, R161.reuse, R196 ;  /* 0x000000c4a1c4723e */ /* 0x040fe200000000ff */
[----:B------:R-:W-:Y:S02]  /*8b50*/  IMAD.MOV.U32 R21, RZ, RZ, R7 ;  /* 0x000000ffff157224 */ /* 0x000fe400078e0007 */
[----:B------:R-:W-:Y:S01]  /*8b60*/  FADD.FTZ R15, R161, R156 ;  /* 0x0000009ca10f7221 */ /* 0x000fe20000010000 */
[----:B------:R-:W1:Y:S01]  /*8b70*/  MUFU.EX2 R152, R152 ;  /* 0x0000009800987308 */ /* 0x000e620000000800 */
[----:B--2---:R-:W-:-:S02]  /*8b80*/  F2FP.F16.F32.PACK_AB R192, R153, R22 ;  /* 0x0000001699c0723e */ /* 0x004fc400000000ff */
[----:B------:R-:W-:Y:S01]  /*8b90*/  FADD.FTZ R154, R198, R15 ;  /* 0x0000000fc69a7221 */ /* 0x000fe20000010000 */
[----:B------:R-:W-:-:S03]  /*8ba0*/  F2FP.F16.F32.PACK_AB R198, R165, R198 ;  /* 0x000000c6a5c6723e */ /* 0x000fc600000000ff */
[----:B------:R-:W-:Y:S01]  /*8bb0*/  FADD.FTZ R15, R165, R154 ;  /* 0x0000009aa50f7221 */ /* 0x000fe20000010000 */
[----:B------:R-:W2:Y:S01]  /*8bc0*/  MUFU.EX2 R195, R158 ;  /* 0x0000009e00c37308 */ /* 0x000ea20000000800 */
[C---:B---3--:R-:W-:Y:S01]  /*8bd0*/  FADD.FTZ R14, R155.reuse, R14 ;  /* 0x0000000e9b0e7221 */ /* 0x048fe20000010000 */
[----:B------:R-:W-:Y:S01]  /*8be0*/  F2FP.F16.F32.PACK_AB R193, R155, R193 ;  /* 0x000000c19bc1723e */ /* 0x000fe200000000ff */
[----:B------:R-:W-:Y:S01]  /*8bf0*/  FADD.FTZ R154, R22, R15 ;  /* 0x0000000f169a7221 */ /* 0x000fe20000010000 */
[----:B------:R-:W-:-:S03]  /*8c00*/  IMAD.MOV.U32 R22, RZ, RZ, R8 ;  /* 0x000000ffff167224 */ /* 0x000fc600078e0008 */
[----:B------:R-:W-:Y:S01]  /*8c10*/  FADD.FTZ R15, R153, R154 ;  /* 0x0000009a990f7221 */ /* 0x000fe20000010000 */
[----:B------:R-:W3:Y:S01]  /*8c20*/  MUFU.EX2 R157, R157 ;  /* 0x0000009d009d7308 */ /* 0x000ee20000000800 */
[----:B-1----:R-:W-:Y:S02]  /*8c30*/  F2FP.F16.F32.PACK_AB R194, R19, R152 ;  /* 0x0000009813c2723e */ /* 0x002fe400000000ff */
[----:B------:R-:W-:-:S04]  /*8c40*/  FADD.FTZ R154, R152, R15 ;  /* 0x0000000f989a7221 */ /* 0x000fc80000010000 */
[----:B------:R-:W-:Y:S01]  /*8c50*/  FADD.FTZ R15, R19, R154 ;  /* 0x0000009a130f7221 */ /* 0x000fe20000010000 */
[----:B------:R-:W-:Y:S02]  /*8c60*/  IMAD.MOV.U32 R19, RZ, RZ, R6 ;  /* 0x000000ffff137224 */ /* 0x000fe400078e0006 */
[----:B--2---:R-:W-:-:S04]  /*8c70*/  FADD.FTZ R14, R195, R14 ;  /* 0x0000000ec30e7221 */ /* 0x004fc80000010000 */
[C---:B---3--:R-:W-:Y:S01]  /*8c80*/  FADD.FTZ R14, R157.reuse, R14 ;  /* 0x0000000e9d0e7221 */ /* 0x048fe20000010000 */
[----:B------:R-:W-:Y:S01]  /*8c90*/  F2FP.F16.F32.PACK_AB R195, R157, R195 ;  /* 0x000000c39dc3723e */ /* 0x000fe200000000ff */
[----:B0-----:R-:W-:Y:S06]  /*8ca0*/  @P2 BRA `(.L_x_28) ;  /* 0xffffffc400802947 */ /* 0x001fec000383ffff */
.L_x_19:
[----:B------:R-:W-:Y:S06]  /*8cb0*/  BAR.ARV 0x8, 0x180 ;  /* 0x0206000000007b1d */ /* 0x000fec0000002000 */
        /* <DEDUP_REMOVED lines=128> */
[----:B------:R-:W-:Y:S06]  /*94c0*/  @!P0 BRA `(.L_x_29) ;  /* 0x0000000000048947 */ /* 0x000fec0003800000 */
[----:B------:R-:W-:Y:S01]  /*94d0*/  BPT.TRAP 0x1 ;  /* 0x000000040000795c */ /* 0x000fe20000300000 */
.L_x_29:
[----:B------:R-:W-:Y:S02]  /*94e0*/  R2UR UR4, R16 ;  /* 0x00000000100472ca */ /* 0x000fe400000e0000 */
[----:B------:R-:W-:-:S11]  /*94f0*/  SHF.L.U32 R8, R8, 0x1f, RZ ;  /* 0x0000001f08087819 */ /* 0x000fd600000006ff */
[----:B------:R-:W-:-:S04]  /*9500*/  LEA R11, R9, UR4, 0x3 ;  /* 0x00000004090b7c11 */ /* 0x000fc8000f8e18ff */
[----:B------:R0:W1:Y:S01]  /*9510*/  SYNCS.PHASECHK.TRANS64.TRYWAIT P2, [R11+URZ+0x38850], R8 ;  /* 0x038850080b0075a7 */ /* 0x000062000804017f */
[----:B------:R-:W-:Y:S05]  /*9520*/  @!P0 BRA `(.L_x_30) ;  /* 0x0000000000048947 */ /* 0x000fea0003800000 */
[----:B------:R-:W-:Y:S01]  /*9530*/  BPT.TRAP 0x1 ;  /* 0x000000040000795c */ /* 0x000fe20000300000 */
.L_x_30:
[----:B-1----:R-:W-:Y:S05]  /*9540*/  @P2 BRA `(.L_x_31) ;  /* 0x0000000000082947 */ /* 0x002fea0003800000 */
[----:B------:R-:W1:Y:S02]  /*9550*/  SYNCS.PHASECHK.TRANS64.TRYWAIT P0, [R11+URZ+0x38850], R8 ;  /* 0x038850080b0075a7 */ /* 0x000e64000800017f */
[----:B-1----:R-:W-:Y:S05]  /*9560*/  @!P0 BRA `(.L_x_32) ;  /* 0x0000007800908947 */ /* 0x002fea0003800000 */
.L_x_31:
[----:B------:R-:W-:Y:S01]  /*9570*/  R2UR UR4, R16 ;  /* 0x00000000100472ca */ /* 0x000fe200000e0000 */
[----:B------:R-:W-:Y:S01]  /*9580*/  WARPGROUP.ARRIVE ;  /* 0x00000000000079c5 */ /* 0x000fe20000000000 */
[----:B------:R-:W-:Y:S01]  /*9590*/  R2UR UR5, R9 ;  /* 0x00000000090572ca */ /* 0x000fe200000e0000 */
[----:B------:R-:W-:Y:S01]  /*95a0*/  UMOV UR7, 0x40000040 ;  /* 0x4000004000077882 */ /* 0x000fe20000000000 */
[----:B------:R-:W2:Y:S01]  /*95b0*/  SHFL.BFLY PT, R0, R15, 0x2, 0x1f ;  /* 0x0c401f000f007f89 */ /* 0x000ea200000e0000 */
[----:B------:R-:W-:-:S03]  /*95c0*/  @!P1 VIADD R12, R11, 0x38860 ;  /* 0x000388600b0c9836 */ /* 0x000fc60000000000 */
[----:B------:R-:W3:Y:S02]  /*95d0*/  SHFL.BFLY PT, R3, R14, 0x2, 0x1f ;  /* 0x0c401f000e037f89 */ /* 0x000ee400000e0000 */
[----:B------:R-:W-:-:S03]  /*95e0*/  @!P1 PRMT R12, RZ, 0x654, R12 ;  /* 0x00000654ff0c9816 */ /* 0x000fc6000000000c */
[----:B------:R-:W-:-:S04]  /*95f0*/  UIADD3 UR4, UR4, 0x400, URZ ;  /* 0x0000040004047890 */ /* 0x000fc8000fffe03f */
[----:B------:R-:W-:-:S04]  /*9600*/  USHF.R.U32.HI UR4, URZ, 0x4, UR4 ;  /* 0x000000043f047899 */ /* 0x000fc80008011604 */
[----:B------:R-:W-:-:S04]  /*9610*/  ULOP3.LUT UR4, UR4, 0x3fff, URZ, 0xc0, !UPT ;  /* 0x00003fff04047892 */ /* 0x000fc8000f8ec03f */
[----:B------:R-:W-:Y:S01]  /*9620*/  ULOP3.LUT UR4, UR4, 0x2800000, URZ, 0xfc, !UPT ;  /* 0x0280000004047892 */ /* 0x000fe2000f8efc3f */
[----:B--2---:R-:W-:-:S03]  /*9630*/  FADD.FTZ R0, R0, R15 ;  /* 0x0000000f00007221 */ /* 0x004fc60000010000 */
[----:B------:R-:W-:Y:S01]  /*9640*/  UIMAD UR4, UR5, 0xa00, UR4 ;  /* 0x00000a00050478a4 */ /* 0x000fe2000f8e0204 */
[----:B---3--:R-:W-:Y:S02]  /*9650*/  FADD.FTZ R4, R3, R14 ;  /* 0x0000000e03047221 */ /* 0x008fe40000010000 */
[----:B------:R-:W2:Y:S04]  /*9660*/  SHFL.BFLY PT, R3, R0, 0x1, 0x1f ;  /* 0x0c201f0000037f89 */ /* 0x000ea800000e0000 */
[----:B------:R-:W-:Y:S02]  /*9670*/  UMOV UR6, UR4 ;  /* 0x0000000400067c82 */ /* 0x000fe40008000000 */
[----:B------:R-:W-:Y:S01]  /*9680*/  HGMMA.64x256x16.F32 R24, R208, gdesc[UR4].tnspB, R24, gsb0 ;  /* 0x43e00004d0187df0 */ /* 0x000fe20008000818 */
[----:B------:R-:W-:Y:S01]  /*9690*/  UIADD3 UR6, UR4, 0x80, URZ ;  /* 0x0000008004067890 */ /* 0x000fe2000fffe03f */
[----:B------:R-:W3:Y:S01]  /*96a0*/  SHFL.BFLY PT, R5, R4, 0x1, 0x1f ;  /* 0x0c201f0004057f89 */ /* 0x000ee200000e0000 */
[----:B------:R-:W-:Y:S01]  /*96b0*/  UMOV UR7, 0x40000040 ;  /* 0x4000004000077882 */ /* 0x000fe20000000000 */
[----:B--2---:R-:W-:Y:S01]  /*96c0*/  FADD.FTZ R13, R0, R3 ;  /* 0x00000003000d7221 */ /* 0x004fe20000010000 */
[----:B------:R-:W-:-:S02]  /*96d0*/  IMAD.MOV.U32 R0, RZ, RZ, -0x800000 ;  /* 0xff800000ff007424 */ /* 0x000fc400078e00ff */
[----:B------:R-:W-:Y:S02]  /*96e0*/  IMAD.MOV.U32 R3, RZ, RZ, -0x800000 ;  /* 0xff800000ff037424 */ /* 0x000fe400078e00ff */
[----:B------:R-:W-:Y:S01]  /*96f0*/  FSETP.NE.FTZ.AND P0, PT, R13, RZ, PT ;  /* 0x000000ff0d00720b */ /* 0x000fe20003f15000 */
[----:B---3--:R-:W-:Y:S01]  /*9700*/  FADD.FTZ R16, R4, R5 ;  /* 0x0000000504107221 */ /* 0x008fe20000010000 */
[----:B------:R-:W-:-:S04]  /*9710*/  CS2R R4, SRZ ;  /* 0x0000000000047805 */ /* 0x000fc8000001ff00 */
[----:B------:R-:W-:-:S07]  /*9720*/  FSETP.NE.FTZ.AND P2, PT, R16, RZ, PT ;  /* 0x000000ff1000720b */ /* 0x000fce0003f55000 */
[----:B------:R-:W2:Y:S01]  /*9730*/  @P0 MUFU.LG2 R9, R13 ;  /* 0x0000000d00090308 */ /* 0x000ea20000000c00 */
[----:B01----:R-:W-:-:S05]  /*9740*/  @P0 FMUL.FTZ R8, R2, 0.69314718246459960938 ;  /* 0x3f31721802080820 */ /* 0x003fca0000410000 */
[----:B------:R-:W-:Y:S02]  /*9750*/  @P2 FMUL.FTZ R2, R2, 0.69314718246459960938 ;  /* 0x3f31721802022820 */ /* 0x000fe40000410000 */
[----:B------:R-:W0:Y:S08]  /*9760*/  @P2 MUFU.LG2 R10, R16 ;  /* 0x00000010000a2308 */ /* 0x000e300000000c00 */
[----:B------:R-:W1:Y:S01]  /*9770*/  @P0 MUFU.RCP R5, R13 ;  /* 0x0000000d00050308 */ /* 0x000e620000001000 */
[----:B--2---:R-:W-:-:S04]  /*9780*/  @P0 FMUL.FTZ R9, R9, 0.69314718246459960938 ;  /* 0x3f31721809090820 */ /* 0x004fc80000410000 */
[----:B------:R-:W-:Y:S01]  /*9790*/  @P0 FFMA.FTZ R0, R8, R7, R9 ;  /* 0x0000000708000223 */ /* 0x000fe20000010009 */
[----:B------:R-:W-:Y:S02]  /*97a0*/  PLOP3.LUT P0, PT, PT, PT, PT, 0x8, 0x0 ;  /* 0x000000000000781c */ /* 0x000fe40003f0e170 */
[----:B------:R-:W2:Y:S01]  /*97b0*/  @P2 MUFU.RCP R4, R16 ;  /* 0x0000001000042308 */ /* 0x000ea20000001000 */
[----:B0-----:R-:W-:-:S04]  /*97c0*/  @P2 FMUL.FTZ R11, R10, 0.69314718246459960938 ;  /* 0x3f3172180a0b2820 */ /* 0x001fc80000410000 */
[----:B------:R-:W-:Y:S01]  /*97d0*/  @P2 FFMA.FTZ R3, R2, R6, R11 ;  /* 0x0000000602032223 */ /* 0x000fe2000001000b */
        /* <DEDUP_REMOVED lines=18> */
[----:B------:R-:W-:Y:S02]  /*9900*/  WARPGROUP.DEPBAR.LE gsb0, 0x0 ;  /* 0x00008000000079c5 */ /* 0x000fe40000010000 */
[----:B------:R-:W-:-:S15]  /*9910*/  WARPGROUP.ARRIVE ;  /* 0x00000000000079c5 */ /* 0x000fde0000000000 */
[----:B------:R-:W-:-:S08]  /*9920*/  NOP ;  /* 0x0000000000007918 */ /* 0x000fd00000000000 */
[----:B------:R-:W-:Y:S03]  /*9930*/  HGMMA.64x256x16.F32 R24, R192, gdesc[UR4].tnspB, R24, gsb0 ;  /* 0x43e00004c0187df0 */ /* 0x000fe60008000818 */
[----:B------:R-:W-:Y:S02]  /*9940*/  WARPGROUP.DEPBAR.LE gsb0, 0x0 ;  /* 0x00008000000079c5 */ /* 0x000fe40000010000 */
[----:B------:R0:W-:Y:S01]  /*9950*/  @!P1 SYNCS.ARRIVE.TRANS64.RED.A1T0 RZ, [R12+URZ], RZ ;  /* 0x000000ff0cff99a7 */ /* 0x0001e2000810043f */
[-C--:B-1----:R-:W-:Y:S01]  /*9960*/  FMUL.FTZ R24, R24, R5.reuse ;  /* 0x0000000518187220 */ /* 0x082fe20000410000 */
        /* <DEDUP_REMOVED lines=63> */
[-C--:B--2---:R-:W-:Y:S01]  /*9d60*/  FMUL.FTZ R26, R26, R4.reuse ;  /* 0x000000041a1a7220 */ /* 0x084fe20000410000 */
        /* <DEDUP_REMOVED lines=62> */
[----:B0-----:R-:W-:-:S07]  /*a150*/  FMUL.FTZ R151, R151, R4 ;  /* 0x0000000497977220 */ /* 0x001fce0000410000 */
.L_x_12:
[----:B------:R-:W-:Y:S05]  /*a160*/  @P0 BRA `(.L_x_33) ;  /* 0x0000002000440947 */ /* 0x000fea0003800000 */
[----:B------:R-:W0:Y:S01]  /*a170*/  S2R R2, SR_TID.X ;  /* 0x0000000000027919 */ /* 0x000e220000002100 */
[----:B------:R-:W1:Y:S01]  /*a180*/  LDC R8, c[0x0][0xbe8] ;  /* 0x0002fa00ff087b82 */ /* 0x000e620000000800 */
[----:B------:R-:W-:Y:S01]  /*a190*/  SHF.R.S32.HI R15, RZ, 0x1f, R18 ;  /* 0x0000001fff0f7819 */ /* 0x000fe20000011412 */
[----:B------:R-:W-:Y:S01]  /*a1a0*/  ULDC.64 UR4, c[0x0][0xbd0] ;  /* 0x0002f40000047ab9 */ /* 0x000fe20000000a00 */
[----:B------:R-:W-:Y:S01]  /*a1b0*/  ULDC.64 UR6, c[0x0][0xb38] ;  /* 0x0002ce0000067ab9 */ /* 0x000fe20000000a00 */
[----:B------:R-:W-:Y:S01]  /*a1c0*/  ULDC.64 UR10, c[0x0][0x208] ;  /* 0x00008200000a7ab9 */ /* 0x000fe20000000a00 */
[----:B------:R-:W-:Y:S03]  /*a1d0*/  BSSY B0, `(.L_x_34) ;  /* 0x0000144000007945 */ /* 0x000fe60003800000 */
[----:B------:R-:W2:Y:S08]  /*a1e0*/  S2UR UR9, SR_CTAID.Z ;  /* 0x00000000000979c3 */ /* 0x000eb00000002700 */
[----:B------:R-:W3:Y:S08]  /*a1f0*/  LDC.64 R22, c[0x0][0xbd8] ;  /* 0x0002f600ff167b82 */ /* 0x000ef00000000a00 */
[----:B------:R-:W-:Y:S01]  /*a200*/  BAR.SYNC.DEFER_BLOCKING 0x1, 0x100 ;  /* 0x0044000000007b1d */ /* 0x000fe20000010000 */
[----:B-1----:R-:W-:-:S07]  /*a210*/  ISETP.NE.AND P0, PT, R8, 0x1, PT ;  /* 0x000000010800780c */ /* 0x002fce0003f05270 */
[----:B------:R-:W1:Y:S01]  /*a220*/  S2UR UR8, SR_CTAID.Y ;  /* 0x00000000000879c3 */ /* 0x000e620000002600 */
[----:B0-----:R-:W-:-:S07]  /*a230*/  IADD3 R7, R2, -0x80, RZ ;  /* 0xffffff8002077810 */ /* 0x001fce0007ffe0ff */
[----:B------:R-:W1:Y:S01]  /*a240*/  LDC R19, c[0x0][0xc50] ;  /* 0x00031400ff137b82 */ /* 0x000e620000000800 */
[----:B------:R-:W-:-:S04]  /*a250*/  SHF.R.S32.HI R6, RZ, 0x1f, R7 ;  /* 0x0000001fff067819 */ /* 0x000fc80000011407 */
[CC--:B------:R-:W-:Y:S02]  /*a260*/  LEA.HI R9, R6.reuse, R7.reuse, RZ, 0x7 ;  /* 0x0000000706097211 */ /* 0x0c0fe400078f38ff */
[----:B------:R-:W-:Y:S01]  /*a270*/  LEA.HI R6, R6, R7, RZ, 0x2 ;  /* 0x0000000706067211 */ /* 0x000fe200078f10ff */
[----:B------:R-:W0:Y:S01]  /*a280*/  @P0 LDC R20, c[0x0][0xbec] ;  /* 0x0002fb00ff140b82 */ /* 0x000e220000000800 */
[----:B------:R-:W-:Y:S02]  /*a290*/  LOP3.LUT R2, R9, 0xffffff80, RZ, 0xc0, !PT ;  /* 0xffffff8009027812 */ /* 0x000fe400078ec0ff */
[----:B------:R-:W-:Y:S02]  /*a2a0*/  LOP3.LUT R6, R6, 0xfffffffc, RZ, 0xc0, !PT ;  /* 0xfffffffc06067812 */ /* 0x000fe400078ec0ff */
[----:B------:R-:W-:Y:S01]  /*a2b0*/  SHF.R.S32.HI R12, RZ, 0x7, R9 ;  /* 0x00000007ff0c7819 */ /* 0x000fe20000011409 */
[C---:B------:R-:W-:Y:S02]  /*a2c0*/  IMAD.IADD R2, R7.reuse, 0x1, -R2 ;  /* 0x0000000107027824 */ /* 0x040fe400078e0a02 */
[----:B------:R-:W-:Y:S01]  /*a2d0*/  IMAD.IADD R7, R7, 0x1, -R6 ;  /* 0x0000000107077824 */ /* 0x000fe200078e0a06 */
[----:B------:R-:W4:Y:S02]  /*a2e0*/  LDC.64 R152, c[0x0][0xb40] ;  /* 0x0002d000ff987b82 */ /* 0x000f240000000a00 */
[----:B------:R-:W-:-:S04]  /*a2f0*/  SHF.R.S32.HI R11, RZ, 0x1f, R2 ;  /* 0x0000001fff0b7819 */ /* 0x000fc80000011402 */
[----:B------:R-:W-:Y:S02]  /*a300*/  LEA.HI R10, R11, R2, RZ, 0x2 ;  /* 0x000000020b0a7211 */ /* 0x000fe400078f10ff */
[----:B------:R-:W5:Y:S02]  /*a310*/  @P0 LDC R17, c[0x0][0xbf0] ;  /* 0x0002fc00ff110b82 */ /* 0x000f640000000800 */
[--C-:B------:R-:W-:Y:S02]  /*a320*/  SHF.R.S32.HI R4, RZ, 0x2, R10.reuse ;  /* 0x00000002ff047819 */ /* 0x100fe4000001140a */
[----:B------:R-:W-:-:S04]  /*a330*/  SHF.R.S32.HI R5, RZ, 0x1f, R10 ;  /* 0x0000001fff057819 */ /* 0x000fc8000001140a */
[----:B------:R-:W-:Y:S01]  /*a340*/  LEA.HI R5, R5, R4, RZ, 0x3 ;  /* 0x0000000405057211 */ /* 0x000fe200078f18ff */
[----:B------:R-:W5:Y:S03]  /*a350*/  @P0 LDC R154, c[0x0][0xbec] ;  /* 0x0002fb00ff9a0b82 */ /* 0x000f660000000800 */
[----:B------:R-:W-:-:S05]  /*a360*/  LOP3.LUT R5, R5, 0xfffffff8, RZ, 0xc0, !PT ;  /* 0xfffffff805057812 */ /* 0x000fca00078ec0ff */
[----:B------:R-:W-:Y:S01]  /*a370*/  IMAD.IADD R6, R4, 0x1, -R5 ;  /* 0x0000000104067824 */ /* 0x000fe200078e0a05 */
[----:B------:R-:W-:Y:S01]  /*a380*/  LEA.HI R4, R9, R12, RZ, 0x1 ;  /* 0x0000000c09047211 */ /* 0x000fe200078f08ff */
[----:B------:R-:W5:Y:S01]  /*a390*/  @P0 LDC R155, c[0x0][0xbf0] ;  /* 0x0002fc00ff9b0b82 */ /* 0x000f620000000800 */
[----:B------:R-:W3:Y:S01]  /*a3a0*/  S2R R9, SR_CTAID.X ;  /* 0x0000000000097919 */ /* 0x000ee20000002500 */
[----:B------:R-:W-:Y:S02]  /*a3b0*/  LEA.HI R5, R11, R2, RZ, 0x5 ;  /* 0x000000020b057211 */ /* 0x000fe400078f28ff */
[----:B------:R-:W-:Y:S02]  /*a3c0*/  LOP3.LUT R4, R4, 0x3fffffe, RZ, 0xc0, !PT ;  /* 0x03fffffe04047812 */ /* 0x000fe400078ec0ff */
[----:B------:R-:W-:Y:S02]  /*a3d0*/  SHF.R.S32.HI R5, RZ, 0x5, R5 ;  /* 0x00000005ff057819 */ /* 0x000fe40000011405 */
[----:B------:R-:W-:Y:S01]  /*a3e0*/  LEA.HI R11, R7, R7, RZ, 0x1 ;  /* 0x00000007070b7211 */ /* 0x000fe200078f08ff */
[----:B------:R-:W-:-:S02]  /*a3f0*/  IMAD.IADD R4, R12, 0x1, -R4 ;  /* 0x000000010c047824 */ /* 0x000fc400078e0a04 */
[----:B------:R-:W-:Y:S01]  /*a400*/  IMAD R5, R5, 0x10, R6 ;  /* 0x0000001005057824 */ /* 0x000fe200078e0206 */
[----:B------:R-:W-:-:S04]  /*a410*/  LOP3.LUT R12, R11, 0x1ffffffe, RZ, 0xc0, !PT ;  /* 0x1ffffffe0b0c7812 */ /* 0x000fc800078ec0ff */
[----:B------:R-:W-:Y:S01]  /*a420*/  LEA R16, R4, R5, 0x6 ;  /* 0x0000000504107211 */ /* 0x000fe200078e30ff */
[----:B------:R-:W-:Y:S02]  /*a430*/  IMAD.IADD R11, R7, 0x1, -R12 ;  /* 0x00000001070b7824 */ /* 0x000fe400078e0a0c */
[----:B------:R-:W-:Y:S02]  /*a440*/  IMAD R7, R15, UR4, RZ ;  /* 0x000000040f077c24 */ /* 0x000fe4000f8e02ff */
[----:B------:R-:W-:Y:S01]  /*a450*/  IMAD.WIDE.U32 R4, R18, UR4, RZ ;  /* 0x0000000412047c25 */ /* 0x000fe2000f8e00ff */
[----:B--2---:R-:W-:-:S03]  /*a460*/  USHF.R.S32.HI UR4, URZ, 0x1f, UR9 ;  /* 0x0000001f3f047899 */ /* 0x004fc60008011409 */
[C---:B------:R-:W-:Y:S02]  /*a470*/  IMAD R13, R18.reuse, UR5, R7 ;  /* 0x00000005120d7c24 */ /* 0x040fe4000f8e0207 */
[----:B------:R-:W-:Y:S02]  /*a480*/  IMAD R12, R11, 0x8, R16 ;  /* 0x000000080b0c7824 */ /* 0x000fe400078e0210 */
[----:B------:R-:W-:Y:S02]  /*a490*/  IMAD R15, R15, UR6, RZ ;  /* 0x000000060f0f7c24 */ /* 0x000fe4000f8e02ff */
[----:B------:R-:W-:Y:S02]  /*a4a0*/  IMAD.IADD R5, R5, 0x1, R13 ;  /* 0x0000000105057824 */ /* 0x000fe400078e020d */
[----:B---3--:R-:W-:Y:S02]  /*a4b0*/  IMAD R11, R9, 0x80, R12 ;  /* 0x00000080090b7824 */ /* 0x008fe400078e020c */
[----:B------:R-:W-:-:S04]  /*a4c0*/  IMAD.WIDE.U32 R6, R18, UR6, RZ ;  /* 0x0000000612067c25 */ /* 0x000fc8000f8e00ff */
[----:B------:R-:W-:Y:S01]  /*a4d0*/  IMAD R13, R18, UR7, R15 ;  /* 0x00000007120d7c24 */ /* 0x000fe2000f8e020f */
[----:B------:R-:W-:Y:S01]  /*a4e0*/  ULDC.64 UR6, c[0x0][0xb48] ;  /* 0x0002d20000067ab9 */ /* 0x000fe20000000a00 */
[----:B------:R-:W-:Y:S02]  /*a4f0*/  IMAD R14, R22, UR4, RZ ;  /* 0x00000004160e7c24 */ /* 0x000fe4000f8e02ff */
[----:B------:R-:W-:Y:S02]  /*a500*/  IMAD.MOV R18, RZ, RZ, -R18 ;  /* 0x000000ffff127224 */ /* 0x000fe400078e0a12 */
[----:B0-----:R-:W-:-:S04]  /*a510*/  @P0 IMAD.HI.U32 R12, R11, R20, RZ ;  /* 0x000000140b0c0227 */ /* 0x001fc800078e00ff */
[----:B------:R-:W-:Y:S02]  /*a520*/  IMAD R15, R23, UR9, R14 ;  /* 0x00000009170f7c24 */ /* 0x000fe4000f8e020e */
[----:B------:R-:W-:-:S04]  /*a530*/  IMAD.WIDE.U32 R4, R22, UR9, R4 ;  /* 0x0000000916047c25 */ /* 0x000fc8000f8e0004 */
[C---:B----4-:R-:W-:Y:S01]  /*a540*/  IMAD R14, R152.reuse, UR4, RZ ;  /* 0x00000004980e7c24 */ /* 0x050fe2000f8e02ff */
[----:B------:R-:W-:Y:S01]  /*a550*/  IADD3 R5, R5, R15, RZ ;  /* 0x0000000f05057210 */ /* 0x000fe20007ffe0ff */
[----:B-1----:R-:W-:Y:S01]  /*a560*/  IMAD R21, R19, R18, UR8 ;  /* 0x0000000813157e24 */ /* 0x002fe2000f8e0212 */
[----:B------:R-:W-:Y:S01]  /*a570*/  ULDC.64 UR4, c[0x0][0xbe0] ;  /* 0x0002f80000047ab9 */ /* 0x000fe20000000a00 */
[----:B------:R-:W-:Y:S02]  /*a580*/  IMAD.IADD R7, R7, 0x1, R13 ;  /* 0x0000000107077824 */ /* 0x000fe400078e020d */
[----:B------:R-:W-:Y:S01]  /*a590*/  IMAD.MOV.U32 R13, RZ, RZ, R11 ;  /* 0x000000ffff0d7224 */ /* 0x000fe200078e000b */
[----:B-----5:R-:W-:Y:S01]  /*a5a0*/  @P0 SHF.R.U32.HI R13, RZ, R17, R12 ;  /* 0x00000011ff0d0219 */ /* 0x020fe2000001160c */
[----:B------:R-:W-:Y:S01]  /*a5b0*/  IMAD R17, R153, UR9, R14 ;  /* 0x0000000999117c24 */ /* 0x000fe2000f8e020e */
[----:B------:R-:W-:Y:S01]  /*a5c0*/  SHF.R.S32.HI R14, RZ, 0x1f, R21 ;  /* 0x0000001fff0e7819 */ /* 0x000fe20000011415 */
[----:B------:R-:W-:Y:S01]  /*a5d0*/  IMAD.WIDE.U32 R6, R152, UR9, R6 ;  /* 0x0000000998067c25 */ /* 0x000fe2000f8e0006 */
[----:B------:R-:W-:-:S03]  /*a5e0*/  ULDC.64 UR8, c[0x0][0xb28] ;  /* 0x0002ca0000087ab9 */ /* 0x000fc60000000a00 */
[----:B------:R-:W-:-:S04]  /*a5f0*/  @P0 IMAD.HI.U32 R154, R11, R154, RZ ;  /* 0x0000009a0b9a0227 */ /* 0x000fc800078e00ff */
[----:B------:R-:W-:Y:S02]  /*a600*/  IMAD.IADD R7, R7, 0x1, R17 ;  /* 0x0000000107077824 */ /* 0x000fe400078e0211 */
[----:B------:R-:W-:Y:S01]  /*a610*/  IMAD.MOV.U32 R15, RZ, RZ, R11 ;  /* 0x000000ffff0f7224 */ /* 0x000fe200078e000b */
[----:B------:R-:W-:Y:S01]  /*a620*/  @P0 SHF.R.U32.HI R15, RZ, R155, R154 ;  /* 0x0000009bff0f0219 */ /* 0x000fe2000001169a */
[C---:B------:R-:W-:Y:S02]  /*a630*/  IMAD R12, R14.reuse, UR4, RZ ;  /* 0x000000040e0c7c24 */ /* 0x040fe4000f8e02ff */
[----:B------:R-:W-:Y:S02]  /*a640*/  IMAD R17, R14, UR6, RZ ;  /* 0x000000060e117c24 */ /* 0x000fe4000f8e02ff */
[----:B------:R-:W-:-:S04]  /*a650*/  IMAD.WIDE.U32 R4, R21, UR4, R4 ;  /* 0x0000000415047c25 */ /* 0x000fc8000f8e0004 */
[----:B------:R-:W-:Y:S01]  /*a660*/  IMAD R14, R21, UR5, R12 ;  /* 0x00000005150e7c24 */ /* 0x000fe2000f8e020c */
[----:B------:R-:W-:Y:S01]  /*a670*/  IADD3 R4, P0, R13, R4, RZ ;  /* 0x000000040d047210 */ /* 0x000fe20007f1e0ff */
[----:B------:R-:W-:Y:S01]  /*a680*/  IMAD R19, R21, UR7, R17 ;  /* 0x0000000715137c24 */ /* 0x000fe2000f8e0211 */
[--C-:B------:R-:W-:Y:S01]  /*a690*/  SHF.R.S32.HI R17, RZ, 0x1f, R13.reuse ;  /* 0x0000001fff117819 */ /* 0x100fe2000001140d */
[----:B------:R-:W-:Y:S01]  /*a6a0*/  IMAD.MOV R13, RZ, RZ, -R13 ;  /* 0x000000ffff0d7224 */ /* 0x000fe200078e0a0d */
[--C-:B------:R-:W-:Y:S01]  /*a6b0*/  SHF.R.S32.HI R12, RZ, 0x1f, R15.reuse ;  /* 0x0000001fff0c7819 */ /* 0x100fe2000001140f */
[----:B------:R-:W-:Y:S01]  /*a6c0*/  ULDC.64 UR4, c[0x0][0xb30] ;  /* 0x0002cc0000047ab9 */ /* 0x000fe20000000a00 */
[----:B------:R-:W-:Y:S01]  /*a6d0*/  IMAD.MOV R18, RZ, RZ, -R15 ;  /* 0x000000ffff127224 */ /* 0x000fe200078e0a0f */
[----:B------:R-:W-:Y:S01]  /*a6e0*/  IADD3.X R5, R17, R5, R14, P0, !PT ;  /* 0x0000000511057210 */ /* 0x000fe200007fe40e */
[----:B------:R-:W-:Y:S02]  /*a6f0*/  IMAD R13, R8, R13, R11 ;  /* 0x0000000d080d7224 */ /* 0x000fe400078e020b */
[----:B------:R-:W-:-:S02]  /*a700*/  IMAD R12, R12, UR4, RZ ;  /* 0x000000040c0c7c24 */ /* 0x000fc4000f8e02ff */
[----:B------:R-:W-:Y:S01]  /*a710*/  IMAD.WIDE.U32 R6, R21, UR6, R6 ;  /* 0x0000000615067c25 */ /* 0x000fe2000f8e0006 */
[----:B------:R-:W-:-:S03]  /*a720*/  ULDC.64 UR6, c[0x0][0xbc8] ;  /* 0x0002f20000067ab9 */ /* 0x000fc60000000a00 */
[----:B------:R-:W-:Y:S02]  /*a730*/  IMAD R11, R8, R18, R11 ;  /* 0x00000012080b7224 */ /* 0x000fe400078e020b */
[----:B------:R-:W-:Y:S01]  /*a740*/  IMAD R17, R15, UR5, R12 ;  /* 0x000000050f117c24 */ /* 0x000fe2000f8e020c */
[----:B------:R-:W-:Y:S01]  /*a750*/  SHF.R.S32.HI R12, RZ, 0x1f, R13 ;  /* 0x0000001fff0c7819 */ /* 0x000fe2000001140d */
[----:B------:R-:W-:Y:S01]  /*a760*/  IMAD.IADD R7, R7, 0x1, R19 ;  /* 0x0000000107077824 */ /* 0x000fe200078e0213 */
[----:B------:R-:W-:Y:S01]  /*a770*/  SHF.R.S32.HI R14, RZ, 0x1f, R11 ;  /* 0x0000001fff0e7819 */ /* 0x000fe2000001140b */
[----:B------:R-:W0:Y:S01]  /*a780*/  S2UR UR5, SR_CgaCtaId ;  /* 0x00000000000579c3 */ /* 0x000e220000008800 */
[----:B------:R-:W-:-:S04]  /*a790*/  IMAD.WIDE.U32 R4, R13, UR6, R4 ;  /* 0x000000060d047c25 */ /* 0x000fc8000f8e0004 */
[----:B------:R-:W-:Y:S01]  /*a7a0*/  IMAD.WIDE.U32 R6, R15, UR4, R6 ;  /* 0x000000040f067c25 */ /* 0x000fe2000f8e0006 */
[----:B------:R-:W-:-:S03]  /*a7b0*/  UMOV UR4, 0x400 ;  /* 0x0000040000047882 */ /* 0x000fc60000000000 */
[----:B------:R-:W-:Y:S02]  /*a7c0*/  IMAD R12, R12, UR6, RZ ;  /* 0x000000060c0c7c24 */ /* 0x000fe4000f8e02ff */
[----:B------:R-:W-:Y:S02]  /*a7d0*/  IMAD.IADD R7, R7, 0x1, R17 ;  /* 0x0000000107077824 */ /* 0x000fe400078e0211 */
[----:B------:R-:W-:Y:S02]  /*a7e0*/  IMAD R14, R14, UR8, RZ ;  /* 0x000000080e0e7c24 */ /* 0x000fe4000f8e02ff */
[----:B------:R-:W-:Y:S01]  /*a7f0*/  IMAD R15, R13, UR7, R12 ;  /* 0x000000070d0f7c24 */ /* 0x000fe2000f8e020c */
[----:B------:R-:W-:Y:S01]  /*a800*/  ULDC.64 UR6, c[0x0][0xba8] ;  /* 0x0002ea0000067ab9 */ /* 0x000fe20000000a00 */
[C---:B------:R-:W-:Y:S01]  /*a810*/  IMAD R17, R11.reuse, UR9, R14 ;  /* 0x000000090b117c24 */ /* 0x040fe2000f8e020e */
[----:B------:R-:W-:Y:S01]  /*a820*/  LEA R18, P0, R4, UR6, 0x2 ;  /* 0x0000000604127c11 */ /* 0x000fe2000f8010ff */
[----:B------:R-:W-:Y:S01]  /*a830*/  IMAD.WIDE.U32 R12, R11, UR8, R6 ;  /* 0x000000080b0c7c25 */ /* 0x000fe2000f8e0006 */
[----:B------:R-:W-:Y:S01]  /*a840*/  IADD3 R5, R5, R15, RZ ;  /* 0x0000000f05057210 */ /* 0x000fe20007ffe0ff */
[----:B------:R-:W-:Y:S01]  /*a850*/  ULDC.64 UR8, c[0x0][0xb00] ;  /* 0x0002c00000087ab9 */ /* 0x000fe20000000a00 */
[----:B------:R-:W-:Y:S01]  /*a860*/  ULDC UR6, c[0x0][0xa88] ;  /* 0x0002a20000067ab9 */ /* 0x000fe20000000800 */
[----:B------:R-:W-:Y:S01]  /*a870*/  IMAD.IADD R7, R13, 0x1, R17 ;  /* 0x000000010d077824 */ /* 0x000fe200078e0211 */
[----:B------:R-:W-:Y:S01]  /*a880*/  LEA R6, P1, R12, UR8, 0x2 ;  /* 0x000000080c067c11 */ /* 0x000fe2000f8210ff */
[----:B------:R-:W-:Y:S01]  /*a890*/  SHFL.IDX PT, R14, R18, 0x1, 0x1c1f ;  /* 0x003c1f00120e7f89 */ /* 0x000fe200000e0000 */
[----:B------:R-:W-:Y:S01]  /*a8a0*/  LEA.HI.X R17, R4, UR7, R5, 0x2, P0 ;  /* 0x0000000704117c11 */ /* 0x000fe200080f1405 */
[----:B------:R-:W-:Y:S01]  /*a8b0*/  IMAD R11, R9, 0x80, R16 ;  /* 0x00000080090b7824 */ /* 0x000fe200078e0210 */
[----:B------:R-:W-:Y:S01]  /*a8c0*/  LEA.HI.X R7, R12, UR9, R7, 0x2, P1 ;  /* 0x000000090c077c11 */ /* 0x000fe200088f1407 */
[----:B0-----:R-:W-:Y:S01]  /*a8d0*/  ULEA UR4, UR5, UR4, 0x18 ;  /* 0x0000000405047291 */ /* 0x001fe2000f8ec03f */
[----:B------:R-:W-:Y:S01]  /*a8e0*/  SHFL.IDX PT, R12, R18, RZ, 0x1c1f ;  /* 0x001c1fff120c7589 */ /* 0x000fe200000e0000 */
[----:B------:R-:W-:Y:S01]  /*a8f0*/  IMAD R8, R8, UR6, RZ ;  /* 0x0000000608087c24 */ /* 0x000fe2000f8e02ff */
[----:B------:R-:W-:Y:S01]  /*a900*/  LOP3.LUT P0, RZ, R2, 0x3, RZ, 0xc0, !PT ;  /* 0x0000000302ff7812 */ /* 0x000fe2000780c0ff */
[C---:B------:R-:W-:Y:S01]  /*a910*/  VIADD R9, R11.reuse, 0x8 ;  /* 0x000000080b097836 */ /* 0x040fe20000000000 */
[----:B------:R-:W0:Y:S01]  /*a920*/  SHFL.IDX PT, R13, R17, RZ, 0x1c1f ;  /* 0x001c1fff110d7589 */ /* 0x000e2200000e0000 */
[----:B------:R-:W-:Y:S01]  /*a930*/  UIADD3 UR4, UR4, 0x38820, URZ ;  /* 0x0003882004047890 */ /* 0x000fe2000fffe03f */
[----:B------:R-:W-:-:S02]  /*a940*/  ISETP.GE.OR P1, PT, R11, R8, P0 ;  /* 0x000000080b00720c */ /* 0x000fc40000726670 */
[----:B------:R1:W2:Y:S01]  /*a950*/  SHFL.IDX PT, R15, R17, 0x1, 0x1c1f ;  /* 0x003c1f00110f7f89 */ /* 0x0002a200000e0000 */
[-C--:B------:R-:W-:Y:S01]  /*a960*/  ISETP.GE.OR P0, PT, R9, R8.reuse, P0 ;  /* 0x000000080900720c */ /* 0x080fe20000706670 */
[----:B------:R-:W-:Y:S01]  /*a970*/  UPRMT UR4, URZ, 0x654, UR4 ;  /* 0x000006543f047896 */ /* 0x000fe20008000004 */
[----:B------:R-:W-:Y:S01]  /*a980*/  ISETP.GE.AND P2, PT, R11, R8, PT ;  /* 0x000000080b00720c */ /* 0x000fe20003f46270 */
[----:B------:R3:W4:Y:S01]  /*a990*/  SHFL.IDX PT, R4, R6, RZ, 0x1c1f ;  /* 0x001c1fff06047589 */ /* 0x00072200000e0000 */
[----:B-1----:R-:W-:-:S03]  /*a9a0*/  LOP3.LUT R17, R10, 0x7ffffffc, RZ, 0xc0, !PT ;  /* 0x7ffffffc0a117812 */ /* 0x002fc600078ec0ff */
[----:B------:R3:W1:Y:S03]  /*a9b0*/  SHFL.IDX PT, R5, R7, RZ, 0x1c1f ;  /* 0x001c1fff07057589 */ /* 0x00066600000e0000 */
[----:B------:R-:W-:Y:S01]  /*a9c0*/  SYNCS.ARRIVE.TRANS64.RED.A1T0 RZ, [UR4], RZ ;  /* 0x000000ffffff79a7 */ /* 0x000fe20008100404 */
[----:B------:R-:W-:-:S04]  /*a9d0*/  IMAD.IADD R2, R2, 0x1, -R17 ;  /* 0x0000000102027824 */ /* 0x000fc800078e0a11 */
[----:B------:R-:W-:Y:S01]  /*a9e0*/  IMAD.SHL.U32 R2, R2, 0x2, RZ ;  /* 0x0000000202027824 */ /* 0x000fe200078e00ff */
[----:B0-----:R3:W-:Y:S04]  /*a9f0*/  @!P1 ST.E desc[UR10][R12.64], R0 ;  /* 0x000000000c009985 */ /* 0x0017e8000c10190a */
[----:B--2---:R3:W-:Y:S01]  /*aa00*/  @!P0 ST.E desc[UR10][R14.64], R3 ;  /* 0x000000030e008985 */ /* 0x0047e2000c10190a */
[----:B------:R-:W-:Y:S05]  /*aa10*/  @P2 BRA `(.L_x_35) ;  /* 0x0000000800fc2947 */ /* 0x000fea0003800000 */
[C---:B---3--:R-:W-:Y:S01]  /*aa20*/  VIADD R0, R2.reuse, 0x8 ;  /* 0x0000000802007836 */ /* 0x048fe20000000000 */
[C---:B------:R-:W-:Y:S01]  /*aa30*/  IADD3 R3, R2.reuse, 0x10, RZ ;  /* 0x0000001002037810 */ /* 0x040fe20007ffe0ff */
[C---:B------:R-:W-:Y:S01]  /*aa40*/  VIADD R10, R2.reuse, 0x18 ;  /* 0x00000018020a7836 */ /* 0x040fe20000000000 */
[----:B------:R-:W-:Y:S01]  /*aa50*/  ULDC UR4, c[0x0][0xac8] ;  /* 0x0002b20000047ab9 */ /* 0x000fe20000000800 */
[----:B------:R-:W-:Y:S01]  /*aa60*/  VIADD R18, R2, 0x20 ;  /* 0x0000002002127836 */ /* 0x000fe20000000000 */
[----:B------:R-:W-:Y:S01]  /*aa70*/  ISETP.GE.AND P3, PT, R0, UR4, PT ;  /* 0x0000000400007c0c */ /* 0x000fe2000bf66270 */
[----:B------:R-:W-:Y:S01]  /*aa80*/  VIADD R19, R2, 0x28 ;  /* 0x0000002802137836 */ /* 0x000fe20000000000 */
[----:B------:R-:W-:Y:S01]  /*aa90*/  ISETP.GE.AND P4, PT, R3, UR4, PT ;  /* 0x0000000403007c0c */ /* 0x000fe2000bf86270 */
[----:B------:R-:W-:Y:S01]  /*aaa0*/  ULDC.64 UR6, c[0x0][0x208] ;  /* 0x0000820000067ab9 */ /* 0x000fe20000000a00 */
[----:B------:R-:W-:Y:S01]  /*aab0*/  ISETP.GE.AND P5, PT, R10, UR4, PT ;  /* 0x000000040a007c0c */ /* 0x000fe2000bfa6270 */
[C---:B------:R-:W-:Y:S01]  /*aac0*/  VIADD R20, R2.reuse, 0x40 ;  /* 0x0000004002147836 */ /* 0x040fe20000000000 */
[C---:B------:R-:W-:Y:S01]  /*aad0*/  ISETP.GE.AND P2, PT, R2.reuse, UR4, PT ;  /* 0x0000000402007c0c */ /* 0x040fe2000bf46270 */
[----:B------:R-:W-:Y:S01]  /*aae0*/  VIADD R22, R2, 0x50 ;  /* 0x0000005002167836 */ /* 0x000fe20000000000 */
[----:B------:R-:W-:Y:S01]  /*aaf0*/  ISETP.GE.AND P0, PT, R18, UR4, PT ;  /* 0x0000000412007c0c */ /* 0x000fe2000bf06270 */
[----:B------:R-:W-:Y:S01]  /*ab00*/  VIADD R23, R2, 0x58 ;  /* 0x0000005802177836 */ /* 0x000fe20000000000 */
[----:B------:R-:W-:-:S02]  /*ab10*/  ISETP.GE.AND P1, PT, R19, UR4, PT ;  /* 0x0000000413007c0c */ /* 0x000fc4000bf26270 */
[----:B------:R-:W-:Y:S02]  /*ab20*/  IADD3 R21, R2, 0x48, RZ ;  /* 0x0000004802157810 */ /* 0x000fe40007ffe0ff */
[----:B------:R-:W-:Y:S02]  /*ab30*/  @!P3 LEA.HI R0, R0, R0, RZ, 0x1 ;  /* 0x000000000000b211 */ /* 0x000fe400078f08ff */
[----:B------:R-:W-:Y:S02]  /*ab40*/  @!P4 LEA.HI R3, R3, R3, RZ, 0x1 ;  /* 0x000000030303c211 */ /* 0x000fe400078f08ff */
[----:B------:R-:W-:Y:S02]  /*ab50*/  @!P5 LEA.HI R10, R10, R10, RZ, 0x1 ;  /* 0x0000000a0a0ad211 */ /* 0x000fe400078f08ff */
[----:B------:R-:W-:Y:S01]  /*ab60*/  @!P3 LOP3.LUT R13, R0, 0xfffffffe, RZ, 0xc0, !PT ;  /* 0xfffffffe000db812 */ /* 0x000fe200078ec0ff */
[----:B------:R-:W-:Y:S01]  /*ab70*/  VIADD R0, R2, 0x30 ;  /* 0x0000003002007836 */ /* 0x000fe20000000000 */
[----:B------:R-:W-:-:S02]  /*ab80*/  @!P4 LOP3.LUT R3, R3, 0xfffffffe, RZ, 0xc0, !PT ;  /* 0xfffffffe0303c812 */ /* 0x000fc400078ec0ff */
[----:B------:R-:W-:Y:S01]  /*ab90*/  @!P5 LOP3.LUT R17, R10, 0xfffffffe, RZ, 0xc0, !PT ;  /* 0xfffffffe0a11d812 */ /* 0x000fe200078ec0ff */
[--C-:B-1--4-:R-:W-:Y:S01]  /*aba0*/  @!P2 IMAD.WIDE R10, R2, 0x4, R4.reuse ;  /* 0x00000004020aa825 */ /* 0x112fe200078e0204 */
[----:B------:R-:W-:Y:S02]  /*abb0*/  ISETP.GE.AND P6, PT, R22, UR4, PT ;  /* 0x0000000416007c0c */ /* 0x000fe4000bfc6270 */
[----:B------:R-:W-:Y:S01]  /*abc0*/  @!P0 LEA.HI R18, R18, R18, RZ, 0x1 ;  /* 0x0000001212128211 */ /* 0x000fe200078f08ff */
[--C-:B------:R-:W-:Y:S01]  /*abd0*/  @!P3 IMAD.WIDE R12, R13, 0x4, R4.reuse ;  /* 0x000000040d0cb825 */ /* 0x100fe200078e0204 */
[----:B------:R0:W-:Y:S01]  /*abe0*/  @!P2 ST.E.64 desc[UR6][R10.64], R24 ;  /* 0x000000180a00a985 */ /* 0x0001e2000c101b06 */
[----:B------:R-:W-:Y:S02]  /*abf0*/  ISETP.GE.AND P2, PT, R0, UR4, PT ;  /* 0x0000000400007c0c */ /* 0x000fe4000bf46270 */
[----:B------:R-:W-:Y:S01]  /*ac00*/  @!P4 IMAD.WIDE R14, R3, 0x4, R4 ;  /* 0x00000004030ec825 */ /* 0x000fe200078e0204 */
[----:B------:R1:W-:Y:S01]  /*ac10*/  @!P3 ST.E.64 desc[UR6][R12.64], R28 ;  /* 0x0000001c0c00b985 */ /* 0x0003e2000c101b06 */
[----:B------:R-:W-:-:S02]  /*ac20*/  @!P1 LEA.HI R19, R19, R19, RZ, 0x1 ;  /* 0x0000001313139211 */ /* 0x000fc400078f08ff */
[----:B------:R-:W-:Y:S01]  /*ac30*/  VIADD R3, R2, 0x38 ;  /* 0x0000003802037836 */ /* 0x000fe20000000000 */
[----:B------:R2:W-:Y:S01]  /*ac40*/  @!P4 ST.E.64 desc[UR6][R14.64], R32 ;  /* 0x000000200e00c985 */ /* 0x0005e2000c101b06 */
[----:B------:R-:W-:Y:S01]  /*ac50*/  @!P5 IMAD.WIDE R16, R17, 0x4, R4 ;  /* 0x000000041110d825 */ /* 0x000fe200078e0204 */
[----:B------:R-:W-:Y:S02]  /*ac60*/  ISETP.GE.AND P4, PT, R20, UR4, PT ;  /* 0x0000000414007c0c */ /* 0x000fe4000bf86270 */
[----:B------:R-:W-:Y:S02]  /*ac70*/  ISETP.GE.AND P3, PT, R3, UR4, PT ;  /* 0x0000000403007c0c */ /* 0x000fe4000bf66270 */
[----:B------:R3:W-:Y:S01]  /*ac80*/  @!P5 ST.E.64 desc[UR6][R16.64], R36 ;  /* 0x000000241000d985 */ /* 0x0007e2000c101b06 */
[----:B------:R-:W-:Y:S01]  /*ac90*/  ISETP.GE.AND P5, PT, R21, UR4, PT ;  /* 0x0000000415007c0c */ /* 0x000fe2000bfa6270 */
[----:B0-----:R-:W-:Y:S01]  /*aca0*/  VIADD R24, R2, 0x60 ;  /* 0x0000006002187836 */ /* 0x001fe20000000000 */
[----:B------:R-:W-:-:S02]  /*acb0*/  @!P0 LOP3.LUT R11, R18, 0xfffffffe, RZ, 0xc0, !PT ;  /* 0xfffffffe120b8812 */ /* 0x000fc400078ec0ff */
[----:B-1----:R-:W-:Y:S02]  /*acc0*/  @!P1 LOP3.LUT R13, R19, 0xfffffffe, RZ, 0xc0, !PT ;  /* 0xfffffffe130d9812 */ /* 0x002fe400078ec0ff */
[----:B------:R-:W-:Y:S01]  /*acd0*/  @!P2 LEA.HI R0, R0, R0, RZ, 0x1 ;  /* 0x000000000000a211 */ /* 0x000fe200078f08ff */
[--C-:B------:R-:W-:Y:S01]  /*ace0*/  @!P0 IMAD.WIDE R10, R11, 0x4, R4.reuse ;  /* 0x000000040b0a8825 */ /* 0x100fe200078e0204 */
[----:B------:R-:W-:Y:S02]  /*acf0*/  @!P4 LEA.HI R20, R20, R20, RZ, 0x1 ;  /* 0x000000141414c211 */ /* 0x000fe400078f08ff */
[----:B--2---:R-:W-:Y:S01]  /*ad00*/  @!P3 LEA.HI R14, R3, R3, RZ, 0x1 ;  /* 0x00000003030eb211 */ /* 0x004fe200078f08ff */
[----:B------:R-:W-:Y:S01]  /*ad10*/  @!P1 IMAD.WIDE R12, R13, 0x4, R4 ;  /* 0x000000040d0c9825 */ /* 0x000fe200078e0204 */
[----:B------:R-:W-:Y:S01]  /*ad20*/  @!P6 LEA.HI R22, R22, R22, RZ, 0x1 ;  /* 0x000000161616e211 */ /* 0x000fe200078f08ff */
[----:B------:R0:W-:Y:S01]  /*ad30*/  @!P0 ST.E.64 desc[UR6][R10.64], R40 ;  /* 0x000000280a008985 */ /* 0x0001e2000c101b06 */
[----:B------:R-:W-:-:S02]  /*ad40*/  @!P5 LEA.HI R21, R21, R21, RZ, 0x1 ;  /* 0x000000151515d211 */ /* 0x000fc400078f08ff */
[----:B------:R-:W-:Y:S01]  /*ad50*/  @!P2 LOP3.LUT R3, R0, 0xfffffffe, RZ, 0xc0, !PT ;  /* 0xfffffffe0003a812 */ /* 0x000fe200078ec0ff */
[----:B------:R1:W-:Y:S01]  /*ad60*/  @!P1 ST.E.64 desc[UR6][R12.64], R44 ;  /* 0x0000002c0c009985 */ /* 0x0003e2000c101b06 */
[----:B------:R-:W-:Y:S01]  /*ad70*/  @!P3 LOP3.LUT R15, R14, 0xfffffffe, RZ, 0xc0, !PT ;  /* 0xfffffffe0e0fb812 */ /* 0x000fe200078ec0ff */
[----:B------:R-:W-:Y:S01]  /*ad80*/  VIADD R0, R2, 0x68 ;  /* 0x0000006802007836 */ /* 0x000fe20000000000 */
[----:B---3--:R-:W-:Y:S01]  /*ad90*/  @!P4 LOP3.LUT R17, R20, 0xfffffffe, RZ, 0xc0, !PT ;  /* 0xfffffffe1411c812 */ /* 0x008fe200078ec0ff */
[----:B------:R-:W-:Y:S01]  /*ada0*/  VIADD R20, R2, 0x78 ;  /* 0x0000007802147836 */ /* 0x000fe20000000000 */
[----:B------:R-:W-:Y:S02]  /*adb0*/  @!P5 LOP3.LUT R21, R21, 0xfffffffe, RZ, 0xc0, !PT ;  /* 0xfffffffe1515d812 */ /* 0x000fe400078ec0ff */
[----:B------:R-:W-:Y:S01]  /*adc0*/  @!P6 LOP3.LUT R19, R22, 0xfffffffe, RZ, 0xc0, !PT ;  /* 0xfffffffe1613e812 */ /* 0x000fe200078ec0ff */
[----:B------:R-:W-:Y:S01]  /*add0*/  VIADD R22, R2, 0x88 ;  /* 0x0000008802167836 */ /* 0x000fe20000000000 */
[----:B------:R-:W-:Y:S01]  /*ade0*/  ISETP.GE.AND P1, PT, R23, UR4, PT ;  /* 0x0000000417007c0c */ /* 0x000fe2000bf26270 */
[----:B0-----:R-:W-:Y:S01]  /*adf0*/  @!P2 IMAD.WIDE R10, R3, 0x4, R4 ;  /* 0x00000004030aa825 */ /* 0x001fe200078e0204 */
[----:B------:R-:W-:-:S03]  /*ae00*/  ISETP.GE.AND P0, PT, R24, UR4, PT ;  /* 0x0000000418007c0c */ /* 0x000fc6000bf06270 */
[--C-:B-1----:R-:W-:Y:S01]  /*ae10*/  @!P3 IMAD.WIDE R12, R15, 0x4, R4.reuse ;  /* 0x000000040f0cb825 */ /* 0x102fe200078e0204 */
[----:B------:R0:W-:Y:S01]  /*ae20*/  @!P2 ST.E.64 desc[UR6][R10.64], R48 ;  /* 0x000000300a00a985 */ /* 0x0001e2000c101b06 */
[----:B------:R-:W-:Y:S02]  /*ae30*/  ISETP.GE.AND P2, PT, R0, UR4, PT ;  /* 0x0000000400007c0c */ /* 0x000fe4000bf46270 */
[--C-:B------:R-:W-:Y:S01]  /*ae40*/  @!P4 IMAD.WIDE R14, R17, 0x4, R4.reuse ;  /* 0x00000004110ec825 */ /* 0x100fe200078e0204 */
[----:B------:R1:W-:Y:S01]  /*ae50*/  @!P3 ST.E.64 desc[UR6][R12.64], R52 ;  /* 0x000000340c00b985 */ /* 0x0003e2000c101b06 */
[----:B------:R-:W-:Y:S02]  /*ae60*/  ISETP.GE.AND P3, PT, R22, UR4, PT ;  /* 0x0000000416007c0c */ /* 0x000fe4000bf66270 */
[----:B------:R-:W-:Y:S01]  /*ae70*/  @!P5 IMAD.WIDE R16, R21, 0x4, R4 ;  /* 0x000000041510d825 */ /* 0x000fe200078e0204 */
[----:B------:R2:W-:Y:S01]  /*ae80*/  @!P4 ST.E.64 desc[UR6][R14.64], R56 ;  /* 0x000000380e00c985 */ /* 0x0005e2000c101b06 */
[----:B------:R-:W-:-:S02]  /*ae90*/  IADD3 R21, R2, 0x80, RZ ;  /* 0x0000008002157810 */ /* 0x000fc40007ffe0ff */
[----:B------:R-:W-:Y:S01]  /*aea0*/  @!P6 IMAD.WIDE R18, R19, 0x4, R4 ;  /* 0x000000041312e825 */ /* 0x000fe200078e0204 */
[----:B------:R3:W-:Y:S01]  /*aeb0*/  @!P5 ST.E.64 desc[UR6][R16.64], R60 ;  /* 0x0000003c1000d985 */ /* 0x0007e2000c101b06 */
[----:B------:R-:W-:Y:S02]  /*aec0*/  ISETP.GE.AND P5, PT, R20, UR4, PT ;  /* 0x0000000414007c0c */ /* 0x000fe4000bfa6270 */
[----:B------:R-:W-:Y:S01]  /*aed0*/  VIADD R3, R2, 0x70 ;  /* 0x0000007002037836 */ /* 0x000fe20000000000 */
[----:B------:R4:W-:Y:S01]  /*aee0*/  @!P6 ST.E.64 desc[UR6][R18.64], R64 ;  /* 0x000000401200e985 */ /* 0x0009e2000c101b06 */
[----:B------:R-:W-:Y:S02]  /*aef0*/  ISETP.GE.AND P4, PT, R21, UR4, PT ;  /* 0x0000000415007c0c */ /* 0x000fe4000bf86270 */
[----:B------:R-:W-:Y:S02]  /*af00*/  @!P1 LEA.HI R23, R23, R23, RZ, 0x1 ;  /* 0x0000001717179211 */ /* 0x000fe400078f08ff */
[----:B------:R-:W-:-:S02]  /*af10*/  ISETP.GE.AND P6, PT, R3, UR4, PT ;  /* 0x0000000403007c0c */ /* 0x000fc4000bfc6270 */
[----:B------:R-:W-:Y:S02]  /*af20*/  @!P0 LEA.HI R24, R24, R24, RZ, 0x1 ;  /* 0x0000001818188211 */ /* 0x000fe400078f08ff */
[----:B0-----:R-:W-:Y:S01]  /*af30*/  @!P1 LOP3.LUT R11, R23, 0xfffffffe, RZ, 0xc0, !PT ;  /* 0xfffffffe170b9812 */ /* 0x001fe200078ec0ff */
[----:B------:R-:W-:Y:S01]  /*af40*/  VIADD R23, R2, 0x90 ;  /* 0x0000009002177836 */ /* 0x000fe20000000000 */
[----:B-1----:R-:W-:Y:S01]  /*af50*/  @!P0 LOP3.LUT R13, R24, 0xfffffffe, RZ, 0xc0, !PT ;  /* 0xfffffffe180d8812 */ /* 0x002fe200078ec0ff */
[----:B------:R-:W-:Y:S01]  /*af60*/  VIADD R24, R2, 0x98 ;  /* 0x0000009802187836 */ /* 0x000fe20000000000 */
[----:B------:R-:W-:Y:S01]  /*af70*/  @!P2 LEA.HI R0, R0, R0, RZ, 0x1 ;  /* 0x000000000000a211 */ /* 0x000fe200078f08ff */
[--C-:B------:R-:W-:Y:S01]  /*af80*/  @!P1 IMAD.WIDE R10, R11, 0x4, R4.reuse ;  /* 0x000000040b0a9825 */ /* 0x100fe200078e0204 */
[----:B------:R-:W-:Y:S02]  /*af90*/  @!P5 LEA.HI R20, R20, R20, RZ, 0x1 ;  /* 0x000000141414d211 */ /* 0x000fe400078f08ff */
[----:B------:R-:W-:Y:S01]  /*afa0*/  @!P4 LEA.HI R21, R21, R21, RZ, 0x1 ;  /* 0x000000151515c211 */ /* 0x000fe200078f08ff */
[----:B------:R-:W-:Y:S01]  /*afb0*/  @!P0 IMAD.WIDE R12, R13, 0x4, R4 ;  /* 0x000000040d0c8825 */ /* 0x000fe200078e0204 */
[----:B--2---:R-:W-:Y:S01]  /*afc0*/  @!P6 LEA.HI R14, R3, R3, RZ, 0x1 ;  /* 0x00000003030ee211 */ /* 0x004fe200078f08ff */
        /* <DEDUP_REMOVED lines=9> */
[----:B----4-:R-:W-:Y:S01]  /*b060*/  @!P3 LOP3.LUT R19, R22, 0xfffffffe, RZ, 0xc0, !PT ;  /* 0xfffffffe1613b812 */ /* 0x010fe200078ec0ff */
        /* <DEDUP_REMOVED lines=22> */
[----:B0-----:R-:W-:Y:S02]  /*b1d0*/  @!P0 LOP3.LUT R11, R23, 0xfffffffe, RZ, 0xc0, !PT ;  /* 0xfffffffe170b8812 */ /* 0x001fe400078ec0ff */
[----:B------:R-:W-:Y:S02]  /*b1e0*/  @!P2 LEA.HI R0, R0, R0, RZ, 0x1 ;  /* 0x000000000000a211 */ /* 0x000fe400078f08ff */
[----:B-1----:R-:W-:Y:S01]  /*b1f0*/  @!P1 LOP3.LUT R13, R24, 0xfffffffe, RZ, 0xc0, !PT ;  /* 0xfffffffe180d9812 */ /* 0x002fe200078ec0ff */
[--C-:B------:R-:W-:Y:S01]  /*b200*/  @!P0 IMAD.WIDE R10, R11, 0x4, R4.reuse ;  /* 0x000000040b0a8825 */ /* 0x100fe200078e0204 */
[----:B------:R-:W-:Y:S02]  /*b210*/  @!P4 LEA.HI R20, R20, R20, RZ, 0x1 ;  /* 0x000000141414c211 */ /* 0x000fe400078f08ff */
[----:B--2---:R-:W-:Y:S01]  /*b220*/  @!P2 LOP3.LUT R15, R0, 0xfffffffe, RZ, 0xc0, !PT ;  /* 0xfffffffe000fa812 */ /* 0x004fe200078ec0ff */
[--C-:B------:R-:W-:Y:S01]  /*b230*/  @!P1 IMAD.WIDE R12, R13, 0x4, R4.reuse ;  /* 0x000000040d0c9825 */ /* 0x100fe200078e0204 */
[----:B------:R-:W-:Y:S01]  /*b240*/  @!P3 LEA.HI R3, R3, R3, RZ, 0x1 ;  /* 0x000000030303b211 */ /* 0x000fe200078f08ff */
[----:B------:R0:W-:Y:S01]  /*b250*/  @!P0 ST.E.64 desc[UR6][R10.64], R96 ;  /* 0x000000600a008985 */ /* 0x0001e2000c101b06 */
[----:B------:R-:W-:Y:S01]  /*b260*/  @!P5 LEA.HI R21, R21, R21, RZ, 0x1 ;  /* 0x000000151515d211 */ /* 0x000fe200078f08ff */
[----:B------:R-:W-:Y:S01]  /*b270*/  @!P2 IMAD.WIDE R14, R15, 0x4, R4 ;  /* 0x000000040f0ea825 */ /* 0x000fe200078e0204 */
[----:B------:R-:W-:Y:S01]  /*b280*/  @!P3 LOP3.LUT R3, R3, 0xfffffffe, RZ, 0xc0, !PT ;  /* 0xfffffffe0303b812 */ /* 0x000fe200078ec0ff */
[----:B------:R1:W-:Y:S01]  /*b290*/  @!P1 ST.E.64 desc[UR6][R12.64], R100 ;  /* 0x000000640c009985 */ /* 0x0003e2000c101b06 */
[----:B------:R-:W-:Y:S01]  /*b2a0*/  @!P6 LEA.HI R22, R22, R22, RZ, 0x1 ;  /* 0x000000161616e211 */ /* 0x000fe200078f08ff */
[----:B------:R-:W-:Y:S01]  /*b2b0*/  VIADD R0, R2, 0xc8 ;  /* 0x000000c802007836 */ /* 0x000fe20000000000 */
[----:B---3--:R-:W-:Y:S01]  /*b2c0*/  @!P4 LOP3.LUT R17, R20, 0xfffffffe, RZ, 0xc0, !PT ;  /* 0xfffffffe1411c812 */ /* 0x008fe200078ec0ff */
[----:B------:R2:W-:Y:S01]  /*b2d0*/  @!P2 ST.E.64 desc[UR6][R14.64], R104 ;  /* 0x000000680e00a985 */ /* 0x0005e2000c101b06 */
[----:B------:R-:W-:Y:S01]  /*b2e0*/  @!P5 LOP3.LUT R21, R21, 0xfffffffe, RZ, 0xc0, !PT ;  /* 0xfffffffe1515d812 */ /* 0x000fe200078ec0ff */
[----:B------:R-:W-:Y:S01]  /*b2f0*/  VIADD R20, R2, 0xd8 ;  /* 0x000000d802147836 */ /* 0x000fe20000000000 */
[----:B----4-:R-:W-:-:S02]  /*b300*/  @!P6 LOP3.LUT R19, R22, 0xfffffffe, RZ, 0xc0, !PT ;  /* 0xfffffffe1613e812 */ /* 0x010fc400078ec0ff */
[----:B------:R-:W-:Y:S01]  /*b310*/  ISETP.GE.AND P0, PT, R0, UR4, PT ;  /* 0x0000000400007c0c */ /* 0x000fe2000bf06270 */
[----:B0-----:R-:W-:Y:S01]  /*b320*/  @!P3 IMAD.WIDE R10, R3, 0x4, R4 ;  /* 0x00000004030ab825 */ /* 0x001fe200078e0204 */
[----:B------:R-:W-:-:S03]  /*b330*/  ISETP.GE.AND P2, PT, R20, UR4, PT ;  /* 0x0000000414007c0c */ /* 0x000fc6000bf46270 */
[--C-:B-1----:R-:W-:Y:S01]  /*b340*/  @!P4 IMAD.WIDE R12, R17, 0x4, R4.reuse ;  /* 0x00000004110cc825 */ /* 0x102fe200078e0204 */
[----:B------:R0:W-:Y:S03]  /*b350*/  @!P3 ST.E.64 desc[UR6][R10.64], R108 ;  /* 0x0000006c0a00b985 */ /* 0x0001e6000c101b06 */
[--C-:B------:R-:W-:Y:S01]  /*b360*/  @!P5 IMAD.WIDE R16, R21, 0x4, R4.reuse ;  /* 0x000000041510d825 */ /* 0x100fe200078e0204 */
[----:B------:R1:W-:Y:S01]  /*b370*/  @!P4 ST.E.64 desc[UR6][R12.64], R112 ;  /* 0x000000700c00c985 */ /* 0x0003e2000c101b06 */
[C---:B--2---:R-:W-:Y:S02]  /*b380*/  IADD3 R15, R2.reuse, 0xf0, RZ ;  /* 0x000000f0020f7810 */ /* 0x044fe40007ffe0ff */
[----:B------:R-:W-:Y:S01]  /*b390*/  VIADD R3, R2, 0xd0 ;  /* 0x000000d002037836 */ /* 0x000fe20000000000 */
[----:B------:R2:W-:Y:S01]  /*b3a0*/  @!P5 ST.E.64 desc[UR6][R16.64], R116 ;  /* 0x000000741000d985 */ /* 0x0005e2000c101b06 */
[----:B------:R-:W-:Y:S01]  /*b3b0*/  @!P6 IMAD.WIDE R18, R19, 0x4, R4 ;  /* 0x000000041312e825 */ /* 0x000fe200078e0204 */
[----:B------:R-:W-:-:S02]  /*b3c0*/  ISETP.GE.AND P5, PT, R15, UR4, PT ;  /* 0x000000040f007c0c */ /* 0x000fc4000bfa6270 */
[----:B------:R-:W-:Y:S01]  /*b3d0*/  ISETP.GE.AND P1, PT, R3, UR4, PT ;  /* 0x0000000403007c0c */ /* 0x000fe2000bf26270 */
[C---:B------:R-:W-:Y:S01]  /*b3e0*/  VIADD R21, R2.reuse, 0xe0 ;  /* 0x000000e002157836 */ /* 0x040fe20000000000 */
[----:B------:R3:W-:Y:S01]  /*b3f0*/  @!P6 ST.E.64 desc[UR6][R18.64], R120 ;  /* 0x000000781200e985 */ /* 0x0007e2000c101b06 */
[----:B0-----:R-:W-:Y:S01]  /*b400*/  VIADD R11, R2, 0xf8 ;  /* 0x000000f8020b7836 */ /* 0x001fe20000000000 */
[----:B------:R-:W-:Y:S01]  /*b410*/  @!P0 LEA.HI R0, R0, R0, RZ, 0x1 ;  /* 0x0000000000008211 */ /* 0x000fe200078f08ff */
[----:B------:R-:W-:Y:S01]  /*b420*/  VIADD R14, R2, 0xe8 ;  /* 0x000000e8020e7836 */ /* 0x000fe20000000000 */
[----:B------:R-:W-:Y:S02]  /*b430*/  ISETP.GE.AND P3, PT, R21, UR4, PT ;  /* 0x0000000415007c0c */ /* 0x000fe4000bf66270 */
[----:B------:R-:W-:Y:S02]  /*b440*/  ISETP.GE.AND P6, PT, R11, UR4, PT ;  /* 0x000000040b007c0c */ /* 0x000fe4000bfc6270 */
[----:B------:R-:W-:-:S02]  /*b450*/  ISETP.GE.AND P4, PT, R14, UR4, PT ;  /* 0x000000040e007c0c */ /* 0x000fc4000bf86270 */
[----:B------:R-:W-:Y:S02]  /*b460*/  @!P2 LEA.HI R20, R20, R20, RZ, 0x1 ;  /* 0x000000141414a211 */ /* 0x000fe400078f08ff */
[----:B------:R-:W-:Y:S02]  /*b470*/  @!P1 LEA.HI R3, R3, R3, RZ, 0x1 ;  /* 0x0000000303039211 */ /* 0x000fe400078f08ff */
[----:B------:R-:W-:Y:S02]  /*b480*/  @!P5 LEA.HI R10, R15, R15, RZ, 0x1 ;  /* 0x0000000f0f0ad211 */ /* 0x000fe400078f08ff */
[----:B------:R-:W-:Y:S02]  /*b490*/  @!P1 LOP3.LUT R3, R3, 0xfffffffe, RZ, 0xc0, !PT ;  /* 0xfffffffe03039812 */ /* 0x000fe400078ec0ff */
[----:B------:R-:W-:Y:S02]  /*b4a0*/  @!P3 LEA.HI R21, R21, R21, RZ, 0x1 ;  /* 0x000000151515b211 */ /* 0x000fe400078f08ff */
[----:B-1----:R-:W-:-:S02]  /*b4b0*/  @!P6 LEA.HI R12, R11, R11, RZ, 0x1 ;  /* 0x0000000b0b0ce211 */ /* 0x002fc400078f08ff */
[----:B------:R-:W-:Y:S02]  /*b4c0*/  @!P4 LEA.HI R14, R14, R14, RZ, 0x1 ;  /* 0x0000000e0e0ec211 */ /* 0x000fe400078f08ff */
[----:B------:R-:W-:Y:S02]  /*b4d0*/  @!P0 LOP3.LUT R11, R0, 0xfffffffe, RZ, 0xc0, !PT ;  /* 0xfffffffe000b8812 */ /* 0x000fe400078ec0ff */
[----:B------:R-:W-:Y:S02]  /*b4e0*/  @!P2 LOP3.LUT R15, R20, 0xfffffffe, RZ, 0xc0, !PT ;  /* 0xfffffffe140fa812 */ /* 0x000fe400078ec0ff */
[----:B--2---:R-:W-:Y:S02]  /*b4f0*/  @!P3 LOP3.LUT R17, R21, 0xfffffffe, RZ, 0xc0, !PT ;  /* 0xfffffffe1511b812 */ /* 0x004fe400078ec0ff */
[----:B---3--:R-:W-:Y:S01]  /*b500*/  @!P4 LOP3.LUT R19, R14, 0xfffffffe, RZ, 0xc0, !PT ;  /* 0xfffffffe0e13c812 */ /* 0x008fe200078ec0ff */
[----:B------:R-:W-:Y:S01]  /*b510*/  @!P2 IMAD.WIDE R14, R15, 0x4, R4 ;  /* 0x000000040f0ea825 */ /* 0x000fe200078e0204 */
[----:B------:R-:W-:-:S02]  /*b520*/  @!P5 LOP3.LUT R21, R10, 0xfffffffe, RZ, 0xc0, !PT ;  /* 0xfffffffe0a15d812 */ /* 0x000fc400078ec0ff */
[----:B------:R-:W-:Y:S01]  /*b530*/  @!P6 LOP3.LUT R23, R12, 0xfffffffe, RZ, 0xc0, !PT ;  /* 0xfffffffe0c17e812 */ /* 0x000fe200078ec0ff */
[----:B------:R-:W-:-:S04]  /*b540*/  @!P0 IMAD.WIDE R10, R11, 0x4, R4 ;  /* 0x000000040b0a8825 */ /* 0x000fc800078e0204 */
[--C-:B------:R-:W-:Y:S01]  /*b550*/  @!P1 IMAD.WIDE R12, R3, 0x4, R4.reuse ;  /* 0x00000004030c9825 */ /* 0x100fe200078e0204 */
[----:B------:R0:W-:Y:S03]  /*b560*/  @!P0 ST.E.64 desc[UR6][R10.64], R124 ;  /* 0x0000007c0a008985 */ /* 0x0001e6000c101b06 */
[--C-:B------:R-:W-:Y:S01]  /*b570*/  @!P3 IMAD.WIDE R16, R17, 0x4, R4.reuse ;  /* 0x000000041110b825 */ /* 0x100fe200078e0204 */
[----:B------:R0:W-:Y:S03]  /*b580*/  @!P1 ST.E.64 desc[UR6][R12.64], R128 ;  /* 0x000000800c009985 */ /* 0x0001e6000c101b06 */
[--C-:B------:R-:W-:Y:S01]  /*b590*/  @!P4 IMAD.WIDE R18, R19, 0x4, R4.reuse ;  /* 0x000000041312c825 */ /* 0x100fe200078e0204 */
[----:B------:R0:W-:Y:S03]  /*b5a0*/  @!P2 ST.E.64 desc[UR6][R14.64], R132 ;  /* 0x000000840e00a985 */ /* 0x0001e6000c101b06 */
[--C-:B------:R-:W-:Y:S01]  /*b5b0*/  @!P5 IMAD.WIDE R20, R21, 0x4, R4.reuse ;  /* 0x000000041514d825 */ /* 0x100fe200078e0204 */
[----:B------:R0:W-:Y:S03]  /*b5c0*/  @!P3 ST.E.64 desc[UR6][R16.64], R136 ;  /* 0x000000881000b985 */ /* 0x0001e6000c101b06 */
[----:B------:R-:W-:Y:S01]  /*b5d0*/  @!P6 IMAD.WIDE R4, R23, 0x4, R4 ;  /* 0x000000041704e825 */ /* 0x000fe200078e0204 */
[----:B------:R0:W-:Y:S04]  /*b5e0*/  @!P4 ST.E.64 desc[UR6][R18.64], R140 ;  /* 0x0000008c1200c985 */ /* 0x0001e8000c101b06 */
[----:B------:R0:W-:Y:S04]  /*b5f0*/  @!P5 ST.E.64 desc[UR6][R20.64], R144 ;  /* 0x000000901400d985 */ /* 0x0001e8000c101b06 */
[----:B------:R0:W-:Y:S02]  /*b600*/  @!P6 ST.E.64 desc[UR6][R4.64], R148 ;  /* 0x000000940400e985 */ /* 0x0001e4000c101b06 */
.L_x_35:
[----:B------:R-:W-:Y:S05]  /*b610*/  BSYNC B0 ;  /* 0x0000000000007941 */ /* 0x000fea0003800000 */
.L_x_34:
[----:B------:R-:W-:Y:S01]  /*b620*/  ISETP.GE.AND P0, PT, R9, R8, PT ;  /* 0x000000080900720c */ /* 0x000fe20003f06270 */
[----:B01----:R0:W1:Y:S04]  /*b630*/  SHFL.IDX PT, R5, R7, 0x1, 0x1c1f ;  /* 0x003c1f0007057f89 */ /* 0x00306800000e0000 */
[----:B----4-:R0:W2:Y:S08]  /*b640*/  SHFL.IDX PT, R4, R6, 0x1, 0x1c1f ;  /* 0x003c1f0006047f89 */ /* 0x0100b000000e0000 */
[----:B0-----:R-:W-:Y:S05]  /*b650*/  @P0 BRA `(.L_x_10) ;  /* 0x0000005400e00947 */ /* 0x001fea0003800000 */
[C---:B---3--:R-:W-:Y:S01]  /*b660*/  VIADD R0, R2.reuse, 0x8 ;  /* 0x0000000802007836 */ /* 0x048fe20000000000 */
[----:B------:R-:W-:Y:S01]  /*b670*/  ULDC UR4, c[0x0][0xac8] ;  /* 0x0002b20000047ab9 */ /* 0x000fe20000000800 */
[C---:B------:R-:W-:Y:S01]  /*b680*/  VIADD R3, R2.reuse, 0x10 ;  /* 0x0000001002037836 */ /* 0x040fe20000000000 */
[C---:B------:R-:W-:Y:S01]  /*b690*/  ISETP.GE.AND P0, PT, R2.reuse, UR4, PT ;  /* 0x0000000402007c0c */ /* 0x040fe2000bf06270 */
[----:B------:R-:W-:Y:S01]  /*b6a0*/  VIADD R12, R2, 0x18 ;  /* 0x00000018020c7836 */ /* 0x000fe20000000000 */
[----:B------:R-:W-:Y:S01]  /*b6b0*/  ISETP.GE.AND P1, PT, R0, UR4, PT ;  /* 0x0000000400007c0c */ /* 0x000fe2000bf26270 */
[----:B------:R-:W-:Y:S01]  /*b6c0*/  VIADD R13, R2, 0x20 ;  /* 0x00000020020d7836 */ /* 0x000fe20000000000 */
[----:B------:R-:W-:Y:S01]  /*b6d0*/  ISETP.GE.AND P2, PT, R3, UR4, PT ;  /* 0x0000000403007c0c */ /* 0x000fe2000bf46270 */
[----:B------:R-:W-:Y:S01]  /*b6e0*/  ULDC.64 UR6, c[0x0][0x208] ;  /* 0x0000820000067ab9 */ /* 0x000fe20000000a00 */
[----:B------:R-:W-:Y:S01]  /*b6f0*/  ISETP.GE.AND P5, PT, R12, UR4, PT ;  /* 0x000000040c007c0c */ /* 0x000fe2000bfa6270 */
[C---:B------:R-:W-:Y:S01]  /*b700*/  VIADD R14, R2.reuse, 0x38 ;  /* 0x00000038020e7836 */ /* 0x040fe20000000000 */
[----:B------:R-:W-:Y:S01]  /*b710*/  ISETP.GE.AND P6, PT, R13, UR4, PT ;  /* 0x000000040d007c0c */ /* 0x000fe2000bfc6270 */
[----:B------:R-:W-:-:S02]  /*b720*/  VIADD R15, R2, 0x40 ;  /* 0x00000040020f7836 */ /* 0x000fc40000000000 */
[C---:B------:R-:W-:Y:S02]  /*b730*/  VIADD R16, R2.reuse, 0x48 ;  /* 0x0000004802107836 */ /* 0x040fe40000000000 */
[--C-:B-12---:R-:W-:Y:S01]  /*b740*/  @!P0 IMAD.WIDE R6, R2, 0x4, R4.reuse ;  /* 0x0000000402068825 */ /* 0x106fe200078e0204 */
[----:B------:R-:W-:Y:S02]  /*b750*/  ISETP.GE.AND P3, PT, R15, UR4, PT ;  /* 0x000000040f007c0c */ /* 0x000fe4000bf66270 */
[----:B------:R-:W-:Y:S01]  /*b760*/  @!P1 LEA.HI R0, R0, R0, RZ, 0x1 ;  /* 0x0000000000009211 */ /* 0x000fe200078f08ff */
[----:B------:R-:W-:Y:S01]  /*b770*/  VIADD R18, R2, 0x50 ;  /* 0x0000005002127836 */ /* 0x000fe20000000000 */
[----:B------:R-:W-:Y:S01]  /*b780*/  @!P2 LEA.HI R3, R3, R3, RZ, 0x1 ;  /* 0x000000030303a211 */ /* 0x000fe200078f08ff */
[----:B------:R0:W-:Y:S01]  /*b790*/  @!P0 ST.E.64 desc[UR6][R6.64], R26 ;  /* 0x0000001a06008985 */ /* 0x0001e2000c101b06 */
[----:B------:R-:W-:Y:S01]  /*b7a0*/  @!P1 LOP3.LUT R9, R0, 0xfffffffe, RZ, 0xc0, !PT ;  /* 0xfffffffe00099812 */ /* 0x000fe200078ec0ff */
[C---:B------:R-:W-:Y:S01]  /*b7b0*/  VIADD R0, R2.reuse, 0x28 ;  /* 0x0000002802007836 */ /* 0x040fe20000000000 */
[----:B------:R-:W-:Y:S01]  /*b7c0*/  @!P2 LOP3.LUT R3, R3, 0xfffffffe, RZ, 0xc0, !PT ;  /* 0xfffffffe0303a812 */ /* 0x000fe200078ec0ff */
[----:B------:R-:W-:Y:S01]  /*b7d0*/  VIADD R19, R2, 0x58 ;  /* 0x0000005802137836 */ /* 0x000fe20000000000 */
[----:B------:R-:W-:Y:S01]  /*b7e0*/  ISETP.GE.AND P4, PT, R16, UR4, PT ;  /* 0x0000000410007c0c */ /* 0x000fe2000bf86270 */
[----:B------:R-:W-:Y:S01]  /*b7f0*/  @!P1 IMAD.WIDE R8, R9, 0x4, R4 ;  /* 0x0000000409089825 */ /* 0x000fe200078e0204 */
[----:B------:R-:W-:-:S02]  /*b800*/  ISETP.GE.AND P0, PT, R0, UR4, PT ;  /* 0x0000000400007c0c */ /* 0x000fc4000bf06270 */
[----:B------:R-:W-:Y:S01]  /*b810*/  @!P5 LEA.HI R12, R12, R12, RZ, 0x1 ;  /* 0x0000000c0c0cd211 */ /* 0x000fe200078f08ff */
[----:B------:R-:W-:Y:S01]  /*b820*/  @!P2 IMAD.WIDE R10, R3, 0x4, R4 ;  /* 0x00000004030aa825 */ /* 0x000fe200078e0204 */
[C---:B------:R-:W-:Y:S01]  /*b830*/  IADD3 R3, R2.reuse, 0x30, RZ ;  /* 0x0000003002037810 */ /* 0x040fe20007ffe0ff */
[----:B------:R1:W-:Y:S01]  /*b840*/  @!P1 ST.E.64 desc[UR6][R8.64], R30 ;  /* 0x0000001e08009985 */ /* 0x0003e2000c101b06 */
[----:B------:R-:W-:Y:S01]  /*b850*/  @!P6 LEA.HI R13, R13, R13, RZ, 0x1 ;  /* 0x0000000d0d0de211 */ /* 0x000fe200078f08ff */
[----:B------:R-:W-:Y:S01]  /*b860*/  VIADD R20, R2, 0x80 ;  /* 0x0000008002147836 */ /* 0x000fe20000000000 */
[----:B------:R-:W-:Y:S01]  /*b870*/  ISETP.GE.AND P1, PT, R3, UR4, PT ;  /* 0x0000000403007c0c */ /* 0x000fe2000bf26270 */
[----:B------:R2:W-:Y:S01]  /*b880*/  @!P2 ST.E.64 desc[UR6][R10.64], R34 ;  /* 0x000000220a00a985 */ /* 0x0005e2000c101b06 */
[----:B------:R-:W-:Y:S02]  /*b890*/  ISETP.GE.AND P2, PT, R14, UR4, PT ;  /* 0x000000040e007c0c */ /* 0x000fe4000bf46270 */
[----:B0-----:R-:W-:-:S02]  /*b8a0*/  @!P5 LOP3.LUT R7, R12, 0xfffffffe, RZ, 0xc0, !PT ;  /* 0xfffffffe0c07d812 */ /* 0x001fc400078ec0ff */
[----:B------:R-:W-:Y:S02]  /*b8b0*/  @!P0 LEA.HI R0, R0, R0, RZ, 0x1 ;  /* 0x0000000000008211 */ /* 0x000fe400078f08ff */
[----:B------:R-:W-:Y:S01]  /*b8c0*/  @!P3 LEA.HI R15, R15, R15, RZ, 0x1 ;  /* 0x0000000f0f0fb211 */ /* 0x000fe200078f08ff */
[--C-:B------:R-:W-:Y:S01]  /*b8d0*/  @!P5 IMAD.WIDE R6, R7, 0x4, R4.reuse ;  /* 0x000000040706d825 */ /* 0x100fe200078e0204 */
[----:B------:R-:W-:Y:S02]  /*b8e0*/  @!P4 LEA.HI R16, R16, R16, RZ, 0x1 ;  /* 0x000000101010c211 */ /* 0x000fe400078f08ff */
[----:B-1----:R-:W-:Y:S02]  /*b8f0*/  @!P6 LOP3.LUT R9, R13, 0xfffffffe, RZ, 0xc0, !PT ;  /* 0xfffffffe0d09e812 */ /* 0x002fe400078ec0ff */
[----:B------:R-:W-:Y:S01]  /*b900*/  @!P3 LOP3.LUT R15, R15, 0xfffffffe, RZ, 0xc0, !PT ;  /* 0xfffffffe0f0fb812 */ /* 0x000fe200078ec0ff */
[----:B------:R0:W-:Y:S01]  /*b910*/  @!P5 ST.E.64 desc[UR6][R6.64], R38 ;  /* 0x000000260600d985 */ /* 0x0001e2000c101b06 */
[----:B--2---:R-:W-:Y:S01]  /*b920*/  @!P1 LEA.HI R10, R3, R3, RZ, 0x1 ;  /* 0x00000003030a9211 */ /* 0x004fe200078f08ff */
[----:B------:R-:W-:Y:S01]  /*b930*/  @!P6 IMAD.WIDE R8, R9, 0x4, R4 ;  /* 0x000000040908e825 */ /* 0x000fe200078e0204 */
[----:B------:R-:W-:-:S02]  /*b940*/  @!P2 LEA.HI R14, R14, R14, RZ, 0x1 ;  /* 0x0000000e0e0ea211 */ /* 0x000fc400078f08ff */
[----:B------:R-:W-:Y:S01]  /*b950*/  @!P0 LOP3.LUT R3, R0, 0xfffffffe, RZ, 0xc0, !PT ;  /* 0xfffffffe00038812 */ /* 0x000fe200078ec0ff */
[----:B------:R-:W-:Y:S01]  /*b960*/  VIADD R0, R2, 0x60 ;  /* 0x0000006002007836 */ /* 0x000fe20000000000 */
[----:B------:R-:W-:Y:S01]  /*b970*/  @!P1 LOP3.LUT R11, R10, 0xfffffffe, RZ, 0xc0, !PT ;  /* 0xfffffffe0a0b9812 */ /* 0x000fe200078ec0ff */
[----:B------:R1:W-:Y:S01]  /*b980*/  @!P6 ST.E.64 desc[UR6][R8.64], R42 ;  /* 0x0000002a0800e985 */ /* 0x0003e2000c101b06 */
[----:B------:R-:W-:Y:S02]  /*b990*/  @!P2 LOP3.LUT R13, R14, 0xfffffffe, RZ, 0xc0, !PT ;  /* 0xfffffffe0e0da812 */ /* 0x000fe400078ec0ff */
[----:B------:R-:W-:Y:S01]  /*b9a0*/  @!P4 LOP3.LUT R17, R16, 0xfffffffe, RZ, 0xc0, !PT ;  /* 0xfffffffe1011c812 */ /* 0x000fe200078ec0ff */
[----:B------:R-:W-:Y:S01]  /*b9b0*/  VIADD R16, R2, 0x70 ;  /* 0x0000007002107836 */ /* 0x000fe20000000000 */
[----:B------:R-:W-:Y:S01]  /*b9c0*/  ISETP.GE.AND P5, PT, R18, UR4, PT ;  /* 0x0000000412007c0c */ /* 0x000fe2000bfa6270 */
[----:B0-----:R-:W-:Y:S01]  /*b9d0*/  @!P0 IMAD.WIDE R6, R3, 0x4, R4 ;  /* 0x0000000403068825 */ /* 0x001fe200078e0204 */
[----:B------:R-:W-:-:S02]  /*b9e0*/  ISETP.GE.AND P6, PT, R19, UR4, PT ;  /* 0x0000000413007c0c */ /* 0x000fc4000bfc6270 */
[----:B------:R-:W-:Y:S02]  /*b9f0*/  IADD3 R3, R2, 0x68, RZ ;  /* 0x0000006802037810 */ /* 0x000fe40007ffe0ff */
[----:B------:R0:W-:Y:S01]  /*ba00*/  @!P0 ST.E.64 desc[UR6][R6.64], R46 ;  /* 0x0000002e06008985 */ /* 0x0001e2000c101b06 */
[----:B------:R-:W-:Y:S01]  /*ba10*/  ISETP.GE.AND P0, PT, R20, UR4, PT ;  /* 0x0000000414007c0c */ /* 0x000fe2000bf06270 */
[----:B-1----:R-:W-:-:S04]  /*ba20*/  @!P1 IMAD.WIDE R8, R11, 0x4, R4 ;  /* 0x000000040b089825 */ /* 0x002fc800078e0204 */
[--C-:B------:R-:W-:Y:S01]  /*ba30*/  @!P2 IMAD.WIDE R10, R13, 0x4, R4.reuse ;  /* 0x000000040d0aa825 */ /* 0x100fe200078e0204 */
[----:B------:R1:W-:Y:S01]  /*ba40*/  @!P1 ST.E.64 desc[UR6][R8.64], R50 ;  /* 0x0000003208009985 */ /* 0x0003e2000c101b06 */
[----:B------:R-:W-:Y:S02]  /*ba50*/  @!P5 LEA.HI R18, R18, R18, RZ, 0x1 ;  /* 0x000000121212d211 */ /* 0x000fe400078f08ff */
[--C-:B------:R-:W-:Y:S01]  /*ba60*/  @!P3 IMAD.WIDE R12, R15, 0x4, R4.reuse ;  /* 0x000000040f0cb825 */ /* 0x100fe200078e0204 */
[----:B------:R2:W-:Y:S01]  /*ba70*/  @!P2 ST.E.64 desc[UR6][R10.64], R54 ;  /* 0x000000360a00a985 */ /* 0x0005e2000c101b06 */
[----:B------:R-:W-:Y:S02]  /*ba80*/  ISETP.GE.AND P2, PT, R16, UR4, PT ;  /* 0x0000000410007c0c */ /* 0x000fe4000bf46270 */
[----:B------:R-:W-:Y:S01]  /*ba90*/  @!P4 IMAD.WIDE R14, R17, 0x4, R4 ;  /* 0x00000004110ec825 */ /* 0x000fe200078e0204 */
[----:B------:R3:W-:Y:S01]  /*baa0*/  @!P3 ST.E.64 desc[UR6][R12.64], R58 ;  /* 0x0000003a0c00b985 */ /* 0x0007e2000c101b06 */
[----:B------:R-:W-:-:S02]  /*bab0*/  ISETP.GE.AND P3, PT, R3, UR4, PT ;  /* 0x0000000403007c0c */ /* 0x000fc4000bf66270 */
[----:B------:R-:W-:Y:S01]  /*bac0*/  VIADD R17, R2, 0x78 ;  /* 0x0000007802117836 */ /* 0x000fe20000000000 */
[----:B------:R4:W-:Y:S01]  /*bad0*/  @!P4 ST.E.64 desc[UR6][R14.64], R62 ;  /* 0x0000003e0e00c985 */ /* 0x0009e2000c101b06 */
[----:B------:R-:W-:Y:S02]  /*bae0*/  ISETP.GE.AND P4, PT, R0, UR4, PT ;  /* 0x0000000400007c0c */ /* 0x000fe4000bf86270 */
[----:B------:R-:W-:Y:S02]  /*baf0*/  @!P6 LEA.HI R19, R19, R19, RZ, 0x1 ;  /* 0x000000131313e211 */ /* 0x000fe400078f08ff */
[----:B------:R-:W-:Y:S02]  /*bb00*/  ISETP.GE.AND P1, PT, R17, UR4, PT ;  /* 0x0000000411007c0c */ /* 0x000fe4000bf26270 */
[----:B0-----:R-:W-:Y:S01]  /*bb10*/  @!P5 LOP3.LUT R7, R18, 0xfffffffe, RZ, 0xc0, !PT ;  /* 0xfffffffe1207d812 */ /* 0x001fe200078ec0ff */
[C---:B------:R-:W-:Y:S01]  /*bb20*/  VIADD R18, R2.reuse, 0x88 ;  /* 0x0000008802127836 */ /* 0x040fe20000000000 */
[----:B-1----:R-:W-:Y:S01]  /*bb30*/  @!P6 LOP3.LUT R9, R19, 0xfffffffe, RZ, 0xc0, !PT ;  /* 0xfffffffe1309e812 */ /* 0x002fe200078ec0ff */
[----:B------:R-:W-:Y:S01]  /*bb40*/  VIADD R19, R2, 0x90 ;  /* 0x0000009002137836 */ /* 0x000fe20000000000 */
[----:B--2---:R-:W-:Y:S01]  /*bb50*/  @!P3 LEA.HI R10, R3, R3, RZ, 0x1 ;  /* 0x00000003030ab211 */ /* 0x004fe200078f08ff */
[----:B------:R-:W-:Y:S01]  /*bb60*/  @!P5 IMAD.WIDE R6, R7, 0x4, R4 ;  /* 0x000000040706d825 */ /* 0x000fe200078e0204 */
[----:B------:R-:W-:-:S02]  /*bb70*/  @!P2 LEA.HI R16, R16, R16, RZ, 0x1 ;  /* 0x000000101010a211 */ /* 0x000fc400078f08ff */
[----:B------:R-:W-:Y:S01]  /*bb80*/  @!P4 LEA.HI R0, R0, R0, RZ, 0x1 ;  /* 0x000000000000c211 */ /* 0x000fe200078f08ff */
[----:B------:R-:W-:Y:S01]  /*bb90*/  @!P6 IMAD.WIDE R8, R9, 0x4, R4 ;  /* 0x000000040908e825 */ /* 0x000fe200078e0204 */
[----:B------:R-:W-:Y:S01]  /*bba0*/  @!P0 LEA.HI R20, R20, R20, RZ, 0x1 ;  /* 0x0000001414148211 */ /* 0x000fe200078f08ff */
[----:B------:R0:W-:Y:S01]  /*bbb0*/  @!P5 ST.E.64 desc[UR6][R6.64], R66 ;  /* 0x000000420600d985 */ /* 0x0001e2000c101b06 */
[----:B------:R-:W-:Y:S02]  /*bbc0*/  @!P1 LEA.HI R17, R17, R17, RZ, 0x1 ;  /* 0x0000001111119211 */ /* 0x000fe400078f08ff */
[----:B------:R-:W-:Y:S01]  /*bbd0*/  @!P4 LOP3.LUT R3, R0, 0xfffffffe, RZ, 0xc0, !PT ;  /* 0xfffffffe0003c812 */ /* 0x000fe200078ec0ff */
[----:B------:R1:W-:Y:S01]  /*bbe0*/  @!P6 ST.E.64 desc[UR6][R8.64], R70 ;  /* 0x000000460800e985 */ /* 0x0003e2000c101b06 */
[----:B------:R-:W-:Y:S01]  /*bbf0*/  @!P3 LOP3.LUT R11, R10, 0xfffffffe, RZ, 0xc0, !PT ;  /* 0xfffffffe0a0bb812 */ /* 0x000fe200078ec0ff */
[----:B------:R-:W-:Y:S01]  /*bc00*/  VIADD R0, R2, 0x98 ;  /* 0x0000009802007836 */ /* 0x000fe20000000000 */
[----:B---3--:R-:W-:Y:S01]  /*bc10*/  @!P2 LOP3.LUT R13, R16, 0xfffffffe, RZ, 0xc0, !PT ;  /* 0xfffffffe100da812 */ /* 0x008fe200078ec0ff */
[----:B------:R-:W-:Y:S01]  /*bc20*/  VIADD R16, R2, 0xa8 ;  /* 0x000000a802107836 */ /* 0x000fe20000000000 */
[----:B------:R-:W-:-:S02]  /*bc30*/  @!P1 LOP3.LUT R17, R17, 0xfffffffe, RZ, 0xc0, !PT ;  /* 0xfffffffe11119812 */ /* 0x000fc400078ec0ff */
[----:B----4-:R-:W-:Y:S01]  /*bc40*/  @!P0 LOP3.LUT R15, R20, 0xfffffffe, RZ, 0xc0, !PT ;  /* 0xfffffffe140f8812 */ /* 0x010fe200078ec0ff */
[----:B------:R-:W-:Y:S01]  /*bc50*/  VIADD R20, R2, 0xb8 ;  /* 0x000000b802147836 */ /* 0x000fe20000000000 */
[----:B------:R-:W-:Y:S01]  /*bc60*/  ISETP.GE.AND P6, PT, R18, UR4, PT ;  /* 0x0000000412007c0c */ /* 0x000fe2000bfc6270 */
[--C-:B0-----:R-:W-:Y:S01]  /*bc70*/  @!P4 IMAD.WIDE R6, R3, 0x4, R4.reuse ;  /* 0x000000040306c825 */ /* 0x101fe200078e0204 */
[----:B------:R-:W-:Y:S02]  /*bc80*/  ISETP.GE.AND P5, PT, R19, UR4, PT ;  /* 0x0000000413007c0c */ /* 0x000fe4000bfa6270 */
[----:B------:R-:W-:Y:S01]  /*bc90*/  IADD3 R3, R2, 0xa0, RZ ;  /* 0x000000a002037810 */ /* 0x000fe20007ffe0ff */
[--C-:B-1----:R-:W-:Y:S01]  /*bca0*/  @!P3 IMAD.WIDE R8, R11, 0x4, R4.reuse ;  /* 0x000000040b08b825 */ /* 0x102fe200078e0204 */
[----:B------:R0:W-:Y:S02]  /*bcb0*/  @!P4 ST.E.64 desc[UR6][R6.64], R74 ;  /* 0x0000004a0600c985 */ /* 0x0001e4000c101b06 */
[----:B------:R-:W-:Y:S01]  /*bcc0*/  ISETP.GE.AND P4, PT, R3, UR4, PT ;  /* 0x0000000403007c0c */ /* 0x000fe2000bf86270 */
[----:B------:R-:W-:Y:S01]  /*bcd0*/  @!P2 IMAD.WIDE R10, R13, 0x4, R4 ;  /* 0x000000040d0aa825 */ /* 0x000fe200078e0204 */
[----:B------:R1:W-:Y:S01]  /*bce0*/  @!P3 ST.E.64 desc[UR6][R8.64], R78 ;  /* 0x0000004e0800b985 */ /* 0x0003e2000c101b06 */
[----:B------:R-:W-:-:S02]  /*bcf0*/  ISETP.GE.AND P3, PT, R16, UR4, PT ;  /* 0x0000000410007c0c */ /* 0x000fc4000bf66270 */
[--C-:B------:R-:W-:Y:S01]  /*bd00*/  @!P1 IMAD.WIDE R12, R17, 0x4, R4.reuse ;  /* 0x00000004110c9825 */ /* 0x100fe200078e0204 */
[----:B------:R2:W-:Y:S01]  /*bd10*/  @!P2 ST.E.64 desc[UR6][R10.64], R82 ;  /* 0x000000520a00a985 */ /* 0x0005e2000c101b06 */
[----:B------:R-:W-:Y:S02]  /*bd20*/  @!P6 LEA.HI R18, R18, R18, RZ, 0x1 ;  /* 0x000000121212e211 */ /* 0x000fe400078f08ff */
[----:B------:R-:W-:Y:S01]  /*bd30*/  @!P0 IMAD.WIDE R14, R15, 0x4, R4 ;  /* 0x000000040f0e8825 */ /* 0x000fe200078e0204 */
[----:B------:R3:W-:Y:S01]  /*bd40*/  @!P1 ST.E.64 desc[UR6][R12.64], R86 ;  /* 0x000000560c009985 */ /* 0x0007e2000c101b06 */
[----:B------:R-:W-:Y:S02]  /*bd50*/  ISETP.GE.AND P1, PT, R20, UR4, PT ;  /* 0x0000000414007c0c */ /* 0x000fe4000bf26270 */
[----:B------:R-:W-:Y:S01]  /*bd60*/  VIADD R17, R2, 0xb0 ;  /* 0x000000b002117836 */ /* 0x000fe20000000000 */
[----:B------:R4:W-:Y:S01]  /*bd70*/  @!P0 ST.E.64 desc[UR6][R14.64], R90 ;  /* 0x0000005a0e008985 */ /* 0x0009e2000c101b06 */
[----:B------:R-:W-:-:S02]  /*bd80*/  ISETP.GE.AND P0, PT, R0, UR4, PT ;  /* 0x0000000400007c0c */ /* 0x000fc4000bf06270 */
        /* <DEDUP_REMOVED lines=28> */
[----:B------:R0:W-:Y:S01]  /*bf50*/  @!P0 ST.E.64 desc[UR6][R6.64], R102 ;  /* 0x0000006606008985 */ /* 0x0001e2000c101b06 */
[----:B------:R-:W-:Y:S02]  /*bf60*/  ISETP.GE.AND P0, PT, R0, UR4, PT ;  /* 0x0000000400007c0c */ /* 0x000fe4000bf06270 */
[----:B------:R-:W-:Y:S01]  /*bf70*/  @!P3 IMAD.WIDE R10, R13, 0x4, R4 ;  /* 0x000000040d0ab825 */ /* 0x000fe200078e0204 */
[----:B------:R1:W-:Y:S01]  /*bf80*/  @!P4 ST.E.64 desc[UR6][R8.64], R106 ;  /* 0x0000006a0800c985 */ /* 0x0003e2000c101b06 */
[----:B------:R-:W-:-:S02]  /*bf90*/  ISETP.GE.AND P4, PT, R20, UR4, PT ;  /* 0x0000000414007c0c */ /* 0x000fc4000bf86270 */
[--C-:B------:R-:W-:Y:S01]  /*bfa0*/  @!P2 IMAD.WIDE R12, R17, 0x4, R4.reuse ;  /* 0x00000004110ca825 */ /* 0x100fe200078e0204 */
[----:B------:R2:W-:Y:S01]  /*bfb0*/  @!P3 ST.E.64 desc[UR6][R10.64], R110 ;  /* 0x0000006e0a00b985 */ /* 0x0005e2000c101b06 */
[----:B------:R-:W-:Y:S02]  /*bfc0*/  @!P5 LEA.HI R18, R18, R18, RZ, 0x1 ;  /* 0x000000121212d211 */ /* 0x000fe400078f08ff */
[----:B------:R-:W-:Y:S01]  /*bfd0*/  @!P1 IMAD.WIDE R14, R15, 0x4, R4 ;  /* 0x000000040f0e9825 */ /* 0x000fe200078e0204 */
[----:B------:R-:W-:Y:S01]  /*bfe0*/  @!P2 ST.E.64 desc[UR6][R12.64], R114 ;  /* 0x000000720c00a985 */ /* 0x000fe2000c101b06 */
[----:B------:R-:W-:Y:S02]  /*bff0*/  ISETP.GE.AND P2, PT, R16, UR4, PT ;  /* 0x0000000410007c0c */ /* 0x000fe4000bf46270 */
[C---:B------:R-:W-:Y:S01]  /*c000*/  VIADD R17, R2.reuse, 0xe8 ;  /* 0x000000e802117836 */ /* 0x040fe20000000000 */
[----:B------:R-:W-:Y:S01]  /*c010*/  @!P1 ST.E.64 desc[UR6][R14.64], R118 ;  /* 0x000000760e009985 */ /* 0x000fe2000c101b06 */
[----:B------:R-:W-:Y:S01]  /*c020*/  ISETP.GE.AND P1, PT, R3, UR4, PT ;  /* 0x0000000403007c0c */ /* 0x000fe2000bf26270 */
[----:B------:R-:W-:Y:S01]  /*c030*/  VIADD R2, R2, 0xf8 ;  /* 0x000000f802027836 */ /* 0x000fe20000000000 */
[----:B0-----:R-:W-:-:S02]  /*c040*/  @!P5 LOP3.LUT R7, R18, 0xfffffffe, RZ, 0xc0, !PT ;  /* 0xfffffffe1207d812 */ /* 0x001fc400078ec0ff */
[----:B------:R-:W-:Y:S02]  /*c050*/  @!P6 LEA.HI R19, R19, R19, RZ, 0x1 ;  /* 0x000000131313e211 */ /* 0x000fe400078f08ff */
[----:B------:R-:W-:Y:S01]  /*c060*/  ISETP.GE.AND P3, PT, R17, UR4, PT ;  /* 0x0000000411007c0c */ /* 0x000fe2000bf66270 */
[--C-:B------:R-:W-:Y:S01]  /*c070*/  @!P5 IMAD.WIDE R6, R7, 0x4, R4.reuse ;  /* 0x000000040706d825 */ /* 0x100fe200078e0204 */
[----:B------:R-:W-:Y:S02]  /*c080*/  @!P0 LEA.HI R0, R0, R0, RZ, 0x1 ;  /* 0x0000000000008211 */ /* 0x000fe400078f08ff */
[----:B-1----:R-:W-:Y:S02]  /*c090*/  @!P6 LOP3.LUT R9, R19, 0xfffffffe, RZ, 0xc0, !PT ;  /* 0xfffffffe1309e812 */ /* 0x002fe400078ec0ff */
[----:B------:R0:W-:Y:S01]  /*c0a0*/  @!P5 ST.E.64 desc[UR6][R6.64], R122 ;  /* 0x0000007a0600d985 */ /* 0x0001e2000c101b06 */
[----:B--2---:R-:W-:Y:S02]  /*c0b0*/  @!P1 LEA.HI R10, R3, R3, RZ, 0x1 ;  /* 0x00000003030a9211 */ /* 0x004fe400078f08ff */
[----:B------:R-:W-:Y:S01]  /*c0c0*/  @!P0 LOP3.LUT R3, R0, 0xfffffffe, RZ, 0xc0, !PT ;  /* 0xfffffffe00038812 */ /* 0x000fe200078ec0ff */
[----:B------:R-:W-:Y:S01]  /*c0d0*/  @!P6 IMAD.WIDE R8, R9, 0x4, R4 ;  /* 0x000000040908e825 */ /* 0x000fe200078e0204 */
[----:B------:R-:W-:-:S02]  /*c0e0*/  @!P2 LEA.HI R16, R16, R16, RZ, 0x1 ;  /* 0x000000101010a211 */ /* 0x000fc400078f08ff */
[----:B------:R-:W-:Y:S02]  /*c0f0*/  @!P3 LEA.HI R17, R17, R17, RZ, 0x1 ;  /* 0x000000111111b211 */ /* 0x000fe400078f08ff */
[----:B------:R1:W-:Y:S01]  /*c100*/  @!P6 ST.E.64 desc[UR6][R8.64], R126 ;  /* 0x0000007e0800e985 */ /* 0x0003e2000c101b06 */
[----:B------:R-:W-:Y:S02]  /*c110*/  @!P4 LEA.HI R20, R20, R20, RZ, 0x1 ;  /* 0x000000141414c211 */ /* 0x000fe400078f08ff */
[----:B------:R-:W-:Y:S01]  /*c120*/  @!P1 LOP3.LUT R11, R10, 0xfffffffe, RZ, 0xc0, !PT ;  /* 0xfffffffe0a0b9812 */ /* 0x000fe200078ec0ff */
[----:B0-----:R-:W-:Y:S01]  /*c130*/  @!P0 IMAD.WIDE R6, R3, 0x4, R4 ;  /* 0x0000000403068825 */ /* 0x001fe200078e0204 */
[----:B------:R-:W-:Y:S02]  /*c140*/  @!P2 LOP3.LUT R13, R16, 0xfffffffe, RZ, 0xc0, !PT ;  /* 0xfffffffe100da812 */ /* 0x000fe400078ec0ff */
[----:B------:R-:W-:Y:S02]  /*c150*/  @!P3 LOP3.LUT R17, R17, 0xfffffffe, RZ, 0xc0, !PT ;  /* 0xfffffffe1111b812 */ /* 0x000fe400078ec0ff */
[----:B------:R0:W-:Y:S01]  /*c160*/  @!P0 ST.E.64 desc[UR6][R6.64], R130 ;  /* 0x0000008206008985 */ /* 0x0001e2000c101b06 */
[----:B------:R-:W-:-:S02]  /*c170*/  ISETP.GE.AND P0, PT, R2, UR4, PT ;  /* 0x0000000402007c0c */ /* 0x000fc4000bf06270 */
[----:B------:R-:W-:Y:S01]  /*c180*/  @!P4 LOP3.LUT R15, R20, 0xfffffffe, RZ, 0xc0, !PT ;  /* 0xfffffffe140fc812 */ /* 0x000fe200078ec0ff */
[----:B-1----:R-:W-:-:S04]  /*c190*/  @!P1 IMAD.WIDE R8, R11, 0x4, R4 ;  /* 0x000000040b089825 */ /* 0x002fc800078e0204 */
[--C-:B------:R-:W-:Y:S01]  /*c1a0*/  @!P2 IMAD.WIDE R10, R13, 0x4, R4.reuse ;  /* 0x000000040d0aa825 */ /* 0x100fe200078e0204 */
[----:B------:R0:W-:Y:S03]  /*c1b0*/  @!P1 ST.E.64 desc[UR6][R8.64], R134 ;  /* 0x0000008608009985 */ /* 0x0001e6000c101b06 */
[--C-:B------:R-:W-:Y:S01]  /*c1c0*/  @!P3 IMAD.WIDE R12, R17, 0x4, R4.reuse ;  /* 0x00000004110cb825 */ /* 0x100fe200078e0204 */
[----:B------:R0:W-:Y:S03]  /*c1d0*/  @!P2 ST.E.64 desc[UR6][R10.64], R138 ;  /* 0x0000008a0a00a985 */ /* 0x0001e6000c101b06 */
[----:B------:R-:W-:Y:S01]  /*c1e0*/  @!P4 IMAD.WIDE R14, R15, 0x4, R4 ;  /* 0x000000040f0ec825 */ /* 0x000fe200078e0204 */
[----:B------:R0:W-:Y:S04]  /*c1f0*/  @!P3 ST.E.64 desc[UR6][R12.64], R142 ;  /* 0x0000008e0c00b985 */ /* 0x0001e8000c101b06 */
[----:B------:R0:W-:Y:S01]  /*c200*/  @!P4 ST.E.64 desc[UR6][R14.64], R146 ;  /* 0x000000920e00c985 */ /* 0x0001e2000c101b06 */
[----:B------:R-:W-:Y:S05]  /*c210*/  @P0 BRA `(.L_x_10) ;  /* 0x0000004800f00947 */ /* 0x000fea0003800000 */
[----:B------:R-:W-:Y:S01]  /*c220*/  LEA.HI R2, R2, R2, RZ, 0x1 ;  /* 0x0000000202027211 */ /* 0x000fe200078f08ff */
[----:B------:R-:W-:-:S03]  /*c230*/  ULDC.64 UR4, c[0x0][0x208] ;  /* 0x0000820000047ab9 */ /* 0x000fc60000000a00 */
[----:B------:R-:W-:-:S05]  /*c240*/  LOP3.LUT R3, R2, 0xfffffffe, RZ, 0xc0, !PT ;  /* 0xfffffffe02037812 */ /* 0x000fca00078ec0ff */
[----:B------:R-:W-:-:S05]  /*c250*/  IMAD.WIDE R4, R3, 0x4, R4 ;  /* 0x0000000403047825 */ /* 0x000fca00078e0204 */
[----:B------:R1:W-:Y:S01]  /*c260*/  ST.E.64 desc[UR4][R4.64], R150 ;  /* 0x0000009604007985 */ /* 0x0003e2000c101b04 */
[----:B------:R-:W-:Y:S05]  /*c270*/  BRA `(.L_x_10) ;  /* 0x0000004800d87947 */ /* 0x000fea0003800000 */
.L_x_33:
[----:B------:R-:W0:Y:S02]  /*c280*/  S2R R0, SR_TID.X ;  /* 0x0000000000007919 */ /* 0x000e240000002100 */
[----:B0-----:R-:W-:-:S05]  /*c290*/  VIADD R2, R0, 0xffffff80 ;  /* 0xffffff8000027836 */ /* 0x001fca0000000000 */
[----:B------:R-:W-:-:S13]  /*c2a0*/  ISETP.GT.AND P0, PT, R2, 0x7f, PT ;  /* 0x0000007f0200780c */ /* 0x000fda0003f04270 */
[----:B------:R-:W-:Y:S05]  /*c2b0*/  @P0 BRA `(.L_x_10) ;  /* 0x0000004800c80947 */ /* 0x000fea0003800000 */
[----:B------:R-:W0:Y:S01]  /*c2c0*/  S2R R3, SR_CTAID.X ;  /* 0x0000000000037919 */ /* 0x000e220000002500 */
[----:B------:R-:W1:Y:S01]  /*c2d0*/  LDC R6, c[0x0][0xbe8] ;  /* 0x0002fa00ff067b82 */ /* 0x000e620000000800 */
[----:B------:R-:W-:Y:S01]  /*c2e0*/  ULDC UR4, c[0x0][0xa88] ;  /* 0x0002a20000047ab9 */ /* 0x000fe20000000800 */
[----:B0-----:R-:W-:Y:S02]  /*c2f0*/  IMAD R0, R3, 0x80, R0 ;  /* 0x0000008003007824 */ /* 0x001fe400078e0200 */
[----:B-1----:R-:W-:-:S03]  /*c300*/  IMAD R3, R6, UR4, RZ ;  /* 0x0000000406037c24 */ /* 0x002fc6000f8e02ff */
[----:B------:R-:W-:-:S04]  /*c310*/  IADD3 R0, R0, -0x80, RZ ;  /* 0xffffff8000007810 */ /* 0x000fc80007ffe0ff */
[----:B------:R-:W-:-:S13]  /*c320*/  ISETP.GE.AND P0, PT, R0, R3, PT ;  /* 0x000000030000720c */ /* 0x000fda0003f06270 */
[----:B------:R-:W-:Y:S05]  /*c330*/  @P0 BRA `(.L_x_10) ;  /* 0x0000004800a80947 */ /* 0x000fea0003800000 */
[----:B------:R-:W-:Y:S01]  /*c340*/  ISETP.NE.AND P0, PT, R6, 0x1, PT ;  /* 0x000000010600780c */ /* 0x000fe20003f05270 */
[----:B------:R-:W0:Y:S01]  /*c350*/  S2UR UR4, SR_CTAID.Z ;  /* 0x00000000000479c3 */ /* 0x000e220000002700 */
[----:B------:R-:W-:Y:S01]  /*c360*/  SHF.R.S32.HI R5, RZ, 0x1f, R18 ;  /* 0x0000001fff057819 */ /* 0x000fe20000011412 */
[----:B------:R-:W-:Y:S01]  /*c370*/  ULDC.64 UR6, c[0x0][0xbd0] ;  /* 0x0002f40000067ab9 */ /* 0x000fe20000000a00 */
[----:B------:R-:W-:Y:S01]  /*c380*/  ULDC.64 UR10, c[0x0][0x208] ;  /* 0x00008200000a7ab9 */ /* 0x000fe20000000a00 */
[----:B------:R-:W-:-:S04]  /*c390*/  IMAD.WIDE.U32 R2, R18, UR6, RZ ;  /* 0x0000000612027c25 */ /* 0x000fc8000f8e00ff */
[----:B------:R-:W1:Y:S01]  /*c3a0*/  LDC.64 R12, c[0x0][0xbd8] ;  /* 0x0002f600ff0c7b82 */ /* 0x000e620000000a00 */
[----:B------:R-:W-:-:S04]  /*c3b0*/  IMAD R5, R5, UR6, RZ ;  /* 0x0000000605057c24 */ /* 0x000fc8000f8e02ff */
[----:B------:R-:W-:Y:S02]  /*c3c0*/  IMAD R5, R18, UR7, R5 ;  /* 0x0000000712057c24 */ /* 0x000fe4000f8e0205 */
[----:B------:R-:W-:Y:S01]  /*c3d0*/  IMAD.MOV R18, RZ, RZ, -R18 ;  /* 0x000000ffff127224 */ /* 0x000fe200078e0a12 */
[----:B------:R-:W2:Y:S01]  /*c3e0*/  @P0 LDC R9, c[0x0][0xbec] ;  /* 0x0002fb00ff090b82 */ /* 0x000ea20000000800 */
[----:B------:R-:W-:Y:S02]  /*c3f0*/  IMAD.IADD R3, R3, 0x1, R5 ;  /* 0x0000000103037824 */ /* 0x000fe400078e0205 */
[----:B------:R-:W-:-:S05]  /*c400*/  IMAD.MOV.U32 R5, RZ, RZ, R0 ;  /* 0x000000ffff057224 */ /* 0x000fca00078e0000 */
[----:B------:R-:W3:Y:S01]  /*c410*/  S2UR UR8, SR_CTAID.Y ;  /* 0x00000000000879c3 */ /* 0x000ee20000002600 */
[----:B0-----:R-:W-:-:S07]  /*c420*/  USHF.R.S32.HI UR5, URZ, 0x1f, UR4 ;  /* 0x0000001f3f057899 */ /* 0x001fce0008011404 */
[----:B------:R-:W3:Y:S01]  /*c430*/  LDC R7, c[0x0][0xc50] ;  /* 0x00031400ff077b82 */ /* 0x000ee20000000800 */
[C---:B-1----:R-:W-:Y:S02]  /*c440*/  IMAD R8, R12.reuse, UR5, RZ ;  /* 0x000000050c087c24 */ /* 0x042fe4000f8e02ff */
[----:B------:R-:W-:-:S04]  /*c450*/  IMAD.WIDE.U32 R2, R12, UR4, R2 ;  /* 0x000000040c027c25 */ /* 0x000fc8000f8e0002 */
[----:B------:R-:W-:Y:S01]  /*c460*/  IMAD R13, R13, UR4, R8 ;  /* 0x000000040d0d7c24 */ /* 0x000fe2000f8e0208 */
[----:B------:R-:W0:Y:S01]  /*c470*/  @P0 LDC R11, c[0x0][0xbf0] ;  /* 0x0002fc00ff0b0b82 */ /* 0x000e220000000800 */
[----:B--2---:R-:W-:Y:S01]  /*c480*/  @P0 IMAD.HI.U32 R4, R0, R9, RZ ;  /* 0x0000000900040227 */ /* 0x004fe200078e00ff */
[----:B------:R-:W-:-:S03]  /*c490*/  ULDC.64 UR4, c[0x0][0xbe0] ;  /* 0x0002f80000047ab9 */ /* 0x000fc60000000a00 */
[----:B------:R-:W-:Y:S02]  /*c4a0*/  IMAD.IADD R3, R13, 0x1, R3 ;  /* 0x000000010d037824 */ /* 0x000fe400078e0203 */
[----:B---3--:R-:W-:-:S04]  /*c4b0*/  IMAD R9, R7, R18, UR8 ;  /* 0x0000000807097e24 */ /* 0x008fc8000f8e0212 */
[----:B------:R-:W-:Y:S01]  /*c4c0*/  IMAD.WIDE.U32 R2, R9, UR4, R2 ;  /* 0x0000000409027c25 */ /* 0x000fe2000f8e0002 */
[----:B0-----:R-:W-:Y:S02]  /*c4d0*/  @P0 SHF.R.U32.HI R5, RZ, R11, R4 ;  /* 0x0000000bff050219 */ /* 0x001fe40000011604 */
[----:B------:R-:W-:Y:S02]  /*c4e0*/  SHF.R.S32.HI R4, RZ, 0x1f, R9 ;  /* 0x0000001fff047819 */ /* 0x000fe40000011409 */
[----:B------:R-:W-:Y:S01]  /*c4f0*/  IADD3 R2, P0, R5, R2, RZ ;  /* 0x0000000205027210 */ /* 0x000fe20007f1e0ff */
[----:B------:R-:W-:Y:S02]  /*c500*/  IMAD.MOV R7, RZ, RZ, -R5 ;  /* 0x000000ffff077224 */ /* 0x000fe400078e0a05 */
[----:B------:R-:W-:Y:S02]  /*c510*/  IMAD R4, R4, UR4, RZ ;  /* 0x0000000404047c24 */ /* 0x000fe4000f8e02ff */
[----:B------:R-:W-:-:S02]  /*c520*/  IMAD R7, R6, R7, R0 ;  /* 0x0000000706077224 */ /* 0x000fc400078e0200 */
[----:B------:R-:W-:Y:S01]  /*c530*/  IMAD R4, R9, UR5, R4 ;  /* 0x0000000509047c24 */ /* 0x000fe2000f8e0204 */
[----:B------:R-:W-:Y:S01]  /*c540*/  SHF.R.S32.HI R9, RZ, 0x1f, R5 ;  /* 0x0000001fff097819 */ /* 0x000fe20000011405 */
[----:B------:R-:W-:Y:S01]  /*c550*/  ULDC.64 UR4, c[0x0][0xbc8] ;  /* 0x0002f20000047ab9 */ /* 0x000fe20000000a00 */
[----:B------:R-:W-:Y:S02]  /*c560*/  SHF.R.S32.HI R0, RZ, 0x1f, R7 ;  /* 0x0000001fff007819 */ /* 0x000fe40000011407 */
[----:B------:R-:W-:-:S03]  /*c570*/  IADD3.X R3, R9, R3, R4, P0, !PT ;  /* 0x0000000309037210 */ /* 0x000fc600007fe404 */
[----:B------:R-:W-:Y:S02]  /*c580*/  IMAD R0, R0, UR4, RZ ;  /* 0x0000000400007c24 */ /* 0x000fe4000f8e02ff */
[----:B------:R-:W-:-:S04]  /*c590*/  IMAD.WIDE.U32 R2, R7, UR4, R2 ;  /* 0x0000000407027c25 */ /* 0x000fc8000f8e0002 */
[----:B------:R-:W-:Y:S01]  /*c5a0*/  IMAD R5, R7, UR5, R0 ;  /* 0x0000000507057c24 */ /* 0x000fe2000f8e0200 */
[----:B------:R-:W-:Y:S02]  /*c5b0*/  ULDC.64 UR4, c[0x0][0xba8] ;  /* 0x0002ea0000047ab9 */ /* 0x000fe40000000a00 */
[----:B------:R-:W-:Y:S01]  /*c5c0*/  LEA R4, P0, R2, UR4, 0x2 ;  /* 0x0000000402047c11 */ /* 0x000fe2000f8010ff */
[----:B------:R-:W-:-:S05]  /*c5d0*/  IMAD.IADD R3, R3, 0x1, R5 ;  /* 0x0000000103037824 */ /* 0x000fca00078e0205 */
[----:B------:R-:W-:Y:S02]  /*c5e0*/  LEA.HI.X R5, R2, UR5, R3, 0x2, P0 ;  /* 0x0000000502057c11 */ /* 0x000fe400080f1403 */
[----:B------:R-:W-:-:S05]  /*c5f0*/  MOV R3, 0xff800000 ;  /* 0xff80000000037802 */ /* 0x000fca0000000f00 */
[----:B------:R4:W-:Y:S01]  /*c600*/  STG.E desc[UR10][R4.64], R3 ;  /* 0x0000000304007986 */ /* 0x0009e2000c10190a */
[----:B------:R-:W-:Y:S05]  /*c610*/  BRA `(.L_x_10) ;  /* 0x0000004400f07947 */ /* 0x000fea0003800000 */
.L_x_8:
[----:B------:R-:W-:-:S08]  /*c620*/  NOP ;  /* 0x0000000000007918 */ /* 0x000fd00000000000 */
[----:B0-----:R-:W0:-:S00]  /*c630*/  USETMAXREG.DEALLOC.CTAPOOL 0x18 ;  /* 0x00000018000079c8 */ /* 0x001e0000080e0500 */
[----:B0-----:R-:W-:Y:S01]  /*c640*/  LOP3.LUT R0, R0, 0x3, RZ, 0xc0, !PT ;  /* 0x0000000300007812 */ /* 0x001fe200078ec0ff */
[----:B------:R-:W0:Y:S05]  /*c650*/  S2R R18, SR_CTAID.Z ;  /* 0x0000000000127919 */ /* 0x000e2a0000002700 */
[----:B------:R-:W1:Y:S01]  /*c660*/  S2UR UR6, SR_CTAID.Y ;  /* 0x00000000000679c3 */ /* 0x000e620000002600 */
[----:B------:R-:W2:Y:S02]  /*c670*/  SHFL.IDX PT, R0, R0, RZ, 0x1f ;  /* 0x00001fff00007589 */ /* 0x000ea400000e0000 */
[----:B--2---:R-:W-:-:S13]  /*c680*/  ISETP.NE.AND P0, PT, R0, RZ, PT ;  /* 0x000000ff0000720c */ /* 0x004fda0003f05270 */
[----:B01----:R-:W-:Y:S05]  /*c690*/  @!P0 BRA `(.L_x_36) ;  /* 0x0000000000288947 */ /* 0x003fea0003800000 */
[----:B------:R-:W-:Y:S01]  /*c6a0*/  ULDC UR7, c[0x0][0xc50] ;  /* 0x0003140000077ab9 */ /* 0x000fe20000000800 */
[----:B------:R-:W-:Y:S01]  /*c6b0*/  UMOV UR36, UR6 ;  /* 0x0000000600247c82 */ /* 0x000fe20008000000 */
[----:B------:R-:W-:-:S06]  /*c6c0*/  UISETP.NE.AND UP0, UPT, UR7, 0x1, UPT ;  /* 0x000000010700788c */ /* 0x000fcc000bf05270 */
[----:B------:R-:W-:-:S13]  /*c6d0*/  PLOP3.LUT P0, PT, PT, PT, UP0, 0x80, 0x0 ;  /* 0x000000000000781c */ /* 0x000fda0003f0f008 */
[----:B------:R-:W-:Y:S05]  /*c6e0*/  @!P0 BRA `(.L_x_37) ;  /* 0x0000000000308947 */ /* 0x000fea0003800000 */
[----:B------:R-:W-:Y:S01]  /*c6f0*/  ULDC UR4, c[0x0][0xc54] ;  /* 0x0003150000047ab9 */ /* 0x000fe20000000800 */
[----:B------:R-:W-:Y:S01]  /*c700*/  ULDC UR36, c[0x0][0xc58] ;  /* 0x0003160000247ab9 */ /* 0x000fe20000000800 */
[----:B------:R-:W-:-:S04]  /*c710*/  UIMAD.WIDE.U32 UR4, UR6, UR4, URZ ;  /* 0x00000004060472a5 */ /* 0x000fc8000f8e003f */
[----:B------:R-:W-:Y:S01]  /*c720*/  USHF.R.U32.HI UR36, URZ, UR36, UR5 ;  /* 0x000000243f247299 */ /* 0x000fe20008011605 */
[----:B------:R-:W-:Y:S11]  /*c730*/  BRA `(.L_x_37) ;  /* 0x00000000001c7947 */ /* 0x000ff60003800000 */
.L_x_36:
[----:B------:R-:W-:Y:S01]  /*c740*/  ULDC UR7, c[0x0][0xc50] ;  /* 0x0003140000077ab9 */ /* 0x000fe20000000800 */
[----:B------:R-:W-:Y:S01]  /*c750*/  UMOV UR36, UR6 ;  /* 0x0000000600247c82 */ /* 0x000fe20008000000 */
[----:B------:R-:W-:-:S11]  /*c760*/  UISETP.NE.AND UP0, UPT, UR7, 0x1, UPT ;  /* 0x000000010700788c */ /* 0x000fd6000bf05270 */
[----:B------:R-:W-:Y:S01]  /*c770*/  @UP0 ULDC UR4, c[0x0][0xc54] ;  /* 0x0003150000040ab9 */ /* 0x000fe20000000800 */
[----:B------:R-:W-:Y:S01]  /*c780*/  @UP0 ULDC UR8, c[0x0][0xc58] ;  /* 0x0003160000080ab9 */ /* 0x000fe20000000800 */
[----:B------:R-:W-:-:S04]  /*c790*/  UIMAD.WIDE.U32 UR4, UR6, UR4, URZ ;  /* 0x00000004060472a5 */ /* 0x000fc8000f8e003f */
[----:B------:R-:W-:-:S12]  /*c7a0*/  @UP0 USHF.R.U32.HI UR36, URZ, UR8, UR5 ;  /* 0x000000083f240299 */ /* 0x000fd80008011605 */
.L_x_37:
[----:B------:R-:W-:Y:S01]  /*c7b0*/  ISETP.GE.AND P0, PT, R18, RZ, PT ;  /* 0x000000ff1200720c */ /* 0x000fe20003f06270 */
[----:B------:R-:W-:Y:S01]  /*c7c0*/  UIADD3 UR4, -UR36, URZ, URZ ;  /* 0x0000003f24047290 */ /* 0x000fe2000fffe13f */
[----:B------:R-:W-:Y:S02]  /*c7d0*/  IMAD.MOV.U32 R9, RZ, RZ, 0x1 ;  /* 0x00000001ff097424 */ /* 0x000fe400078e00ff */
[----:B------:R-:W-:Y:S01]  /*c7e0*/  IMAD.MOV.U32 R0, RZ, RZ, RZ ;  /* 0x000000ffff007224 */ /* 0x000fe200078e00ff */
[----:B------:R-:W-:Y:S01]  /*c7f0*/  UIMAD UR6, UR7, UR4, UR6 ;  /* 0x00000004070672a4 */ /* 0x000fe2000f8e0206 */
[----:B------:R-:W-:-:S07]  /*c800*/  IMAD.MOV.U32 R3, RZ, RZ, 0x1 ;  /* 0x00000001ff037424 */ /* 0x000fce00078e00ff */
[----:B------:R-:W-:Y:S05]  /*c810*/  @!P0 BRA `(.L_x_38) ;  /* 0x0000004000b08947 */ /* 0x000fea0003800000 */
[----:B------:R-:W-:Y:S01]  /*c820*/  ULDC.64 UR4, c[0x0][0x418] ;  /* 0x0001060000047ab9 */ /* 0x000fe20000000a00 */
[----:B------:R0:W-:Y:S01]  /*c830*/  STL [R1+0xc], RZ ;  /* 0x00000cff01007387 */ /* 0x0001e20000100800 */
[----:B------:R-:W-:Y:S02]  /*c840*/  UISETP.NE.U32.AND UP0, UPT, UR4, URZ, UPT ;  /* 0x0000003f0400728c */ /* 0x000fe4000bf05070 */
[----:B------:R-:W-:Y:S02]  /*c850*/  ULOP3.LUT UR40, UR6, 0xffff, URZ, 0xc0, !UPT ;  /* 0x0000ffff06287892 */ /* 0x000fe4000f8ec03f */
[----:B------:R-:W-:Y:S01]  /*c860*/  UISETP.NE.AND.EX UP0, UPT, UR5, URZ, UPT, UP0 ;  /* 0x0000003f0500728c */ /* 0x000fe2000bf05300 */
[----:B------:R-:W-:Y:S02]  /*c870*/  ULDC UR4, c[0x0][0x424] ;  /* 0x0001090000047ab9 */ /* 0x000fe40000000800 */
[----:B------:R-:W-:Y:S01]  /*c880*/  ULDC UR5, c[0x0][0x2f0] ;  /* 0x0000bc0000057ab9 */ /* 0x000fe20000000800 */
[----:B------:R-:W-:-:S04]  /*c890*/  USEL UR4, UR4, 0x1, UP0 ;  /* 0x0000000104047887 */ /* 0x000fc80008000000 */
[----:B------:R-:W-:-:S04]  /*c8a0*/  UIMAD UR4, UR4, UR5, URZ ;  /* 0x00000005040472a4 */ /* 0x000fc8000f8e023f */
[----:B------:R-:W-:Y:S02]  /*c8b0*/  UISETP.GE.AND UP0, UPT, UR4, 0x1, UPT ;  /* 0x000000010400788c */ /* 0x000fe4000bf06270 */
[----:B------:R-:W-:-:S04]  /*c8c0*/  UIADD3 UR5, UR4, 0x4f, URZ ;  /* 0x0000004f04057890 */ /* 0x000fc8000fffe03f */
[----:B------:R-:W-:Y:S01]  /*c8d0*/  PLOP3.LUT P0, PT, PT, PT, UP0, 0x80, 0x0 ;  /* 0x000000000000781c */ /* 0x000fe20003f0f008 */
[----:B------:R-:W-:-:S04]  /*c8e0*/  UIMAD.WIDE UR4, UR5, 0x66666667, URZ ;  /* 0x66666667050478a5 */ /* 0x000fc8000f8e023f */
[----:B------:R-:W-:-:S04]  /*c8f0*/  USHF.R.U32.HI UR39, URZ, 0x1f, UR5 ;  /* 0x0000001f3f277899 */ /* 0x000fc80008011605 */
[----:B------:R-:W-:-:S04]  /*c900*/  ULEA.HI.SX32 UR39, UR5, UR39, 0x1b ;  /* 0x0000002705277291 */ /* 0x000fc8000f8fda3f */
[----:B0-----:R-:W-:Y:S08]  /*c910*/  @!P0 BRA `(.L_x_39) ;  /* 0x00000000007c8947 */ /* 0x001ff00003800000 */
[----:B------:R-:W-:-:S04]  /*c920*/  USHF.R.U32.HI UR4, URZ, 0x10, UR6 ;  /* 0x000000103f047899 */ /* 0x000fc80008011606 */
[----:B------:R-:W-:-:S11]  /*c930*/  UISETP.NE.AND UP0, UPT, UR4, URZ, UPT ;  /* 0x0000003f0400728c */ /* 0x000fd6000bf05270 */
[----:B------:R-:W-:Y:S02]  /*c940*/  @!UP0 ULDC UR4, c[0x0][0x9f0] ;  /* 0x00027c0000048ab9 */ /* 0x000fe40000000800 */
[----:B------:R-:W-:Y:S01]  /*c950*/  IMAD.U32 R6, RZ, RZ, UR4 ;  /* 0x00000004ff067e24 */ /* 0x000fe2000f8e00ff */
[----:B------:R-:W-:-:S04]  /*c960*/  UIADD3 UR5, UR39, -0x1, UR4 ;  /* 0xffffffff27057890 */ /* 0x000fc8000fffe004 */
[-C--:B------:R-:W-:Y:S02]  /*c970*/  IABS R0, R6.reuse ;  /* 0x0000000600007213 */ /* 0x080fe40000000000 */
[----:B------:R-:W-:Y:S02]  /*c980*/  IABS R6, R6 ;  /* 0x0000000600067213 */ /* 0x000fe40000000000 */
[----:B------:R-:W0:Y:S08]  /*c990*/  I2F.RP R4, R0 ;  /* 0x0000000000047306 */ /* 0x000e300000209400 */
[----:B0-----:R-:W0:Y:S02]  /*c9a0*/  MUFU.RCP R4, R4 ;  /* 0x0000000400047308 */ /* 0x001e240000001000 */
[----:B0-----:R-:W-:-:S06]  /*c9b0*/  VIADD R2, R4, 0xffffffe ;  /* 0x0ffffffe04027836 */ /* 0x001fcc0000000000 */
[----:B------:R0:W1:Y:S02]  /*c9c0*/  F2I.FTZ.U32.TRUNC.NTZ R3, R2 ;  /* 0x0000000200037305 */ /* 0x000064000021f000 */
[----:B0-----:R-:W-:Y:S01]  /*c9d0*/  MOV R2, RZ ;  /* 0x000000ff00027202 */ /* 0x001fe20000000f00 */
[----:B-1----:R-:W-:-:S04]  /*c9e0*/  IMAD.MOV R5, RZ, RZ, -R3 ;  /* 0x000000ffff057224 */ /* 0x002fc800078e0a03 */
[----:B------:R-:W-:-:S04]  /*c9f0*/  IMAD R5, R5, R0, RZ ;  /* 0x0000000005057224 */ /* 0x000fc800078e02ff */
[----:B------:R-:W-:-:S04]  /*ca00*/  IMAD.HI.U32 R3, R3, R5, R2 ;  /* 0x0000000503037227 */ /* 0x000fc800078e0002 */
[----:B------:R-:W-:Y:S01]  /*ca10*/  IMAD.U32 R5, RZ, RZ, UR5 ;  /* 0x00000005ff057e24 */ /* 0x000fe2000f8e00ff */
[----:B------:R-:W-:-:S04]  /*ca20*/  ULOP3.LUT UR5, UR5, UR4, URZ, 0x3c, !UPT ;  /* 0x0000000405057292 */ /* 0x000fc8000f8e3c3f */
[----:B------:R-:W-:Y:S01]  /*ca30*/  IABS R2, R5 ;  /* 0x0000000500027213 */ /* 0x000fe20000000000 */
[----:B------:R-:W-:Y:S01]  /*ca40*/  IMAD.MOV R5, RZ, RZ, -R6 ;  /* 0x000000ffff057224 */ /* 0x000fe200078e0a06 */
[----:B------:R-:W-:-:S03]  /*ca50*/  ISETP.LE.AND P2, PT, RZ, UR5, PT ;  /* 0x00000005ff007c0c */ /* 0x000fc6000bf43270 */
[----:B------:R-:W-:-:S04]  /*ca60*/  IMAD.HI.U32 R3, R3, R2, RZ ;  /* 0x0000000203037227 */ /* 0x000fc800078e00ff */
[----:B------:R-:W-:-:S05]  /*ca70*/  IMAD R5, R3, R5, R2 ;  /* 0x0000000503057224 */ /* 0x000fca00078e0202 */
[----:B------:R-:W-:-:S13]  /*ca80*/  ISETP.GT.U32.AND P1, PT, R0, R5, PT ;  /* 0x000000050000720c */ /* 0x000fda0003f24070 */
[----:B------:R-:W-:Y:S02]  /*ca90*/  @!P1 IMAD.IADD R5, R5, 0x1, -R0 ;  /* 0x0000000105059824 */ /* 0x000fe400078e0a00 */
[----:B------:R-:W-:Y:S01]  /*caa0*/  @!P1 VIADD R3, R3, 0x1 ;  /* 0x0000000103039836 */ /* 0x000fe20000000000 */
[----:B------:R-:W-:Y:S02]  /*cab0*/  ISETP.NE.AND P1, PT, RZ, UR4, PT ;  /* 0x00000004ff007c0c */ /* 0x000fe4000bf25270 */
[----:B------:R-:W-:-:S13]  /*cac0*/  ISETP.GE.U32.AND P0, PT, R5, R0, PT ;  /* 0x000000000500720c */ /* 0x000fda0003f06070 */
[----:B------:R-:W-:-:S05]  /*cad0*/  @P0 VIADD R3, R3, 0x1 ;  /* 0x0000000103030836 */ /* 0x000fca0000000000 */
[----:B------:R-:W-:Y:S02]  /*cae0*/  @!P2 IADD3 R3, -R3, RZ, RZ ;  /* 0x000000ff0303a210 */ /* 0x000fe40007ffe1ff */
[----:B------:R-:W-:-:S05]  /*caf0*/  @!P1 LOP3.LUT R3, RZ, UR4, RZ, 0x33, !PT ;  /* 0x00000004ff039c12 */ /* 0x000fca000f8e33ff */
[----:B------:R0:W-:Y:S02]  /*cb00*/  STL [R1+0xc], R3 ;  /* 0x00000c0301007387 */ /* 0x0001e40000100800 */
.L_x_39:
[----:B------:R-:W2:Y:S01]  /*cb10*/  LDL R2, [R1+0xc] ;  /* 0x00000c0001027983 */ /* 0x000ea20000100800 */
[----:B0-----:R-:W-:Y:S02]  /*cb20*/  IMAD.MOV.U32 R3, RZ, RZ, 0x1 ;  /* 0x00000001ff037424 */ /* 0x001fe400078e00ff */
[----:B--2---:R-:W-:-:S05]  /*cb30*/  IMAD R0, R2, UR40, RZ ;  /* 0x0000002802007c24 */ /* 0x004fca000f8e02ff */
[----:B------:R-:W-:Y:S01]  /*cb40*/  VIADDMNMX R17, R0, R2, UR39, PT ;  /* 0x0000002700117e46 */ /* 0x000fe2000b800102 */
[----:B------:R0:W-:Y:S03]  /*cb50*/  STL [R1+0x8], R0 ;  /* 0x0000080001007387 */ /* 0x0001e60000100800 */
[----:B------:R-:W-:Y:S01]  /*cb60*/  ISETP.GT.AND P0, PT, R17, R0, PT ;  /* 0x000000001100720c */ /* 0x000fe20003f04270 */
[----:B------:R1:W-:Y:S01]  /*cb70*/  STL [R1+0x10], R17 ;  /* 0x0000101101007387 */ /* 0x0003e20000100800 */
[----:B0-----:R-:W-:-:S11]  /*cb80*/  IMAD.MOV.U32 R0, RZ, RZ, RZ ;  /* 0x000000ffff007224 */ /* 0x001fd600078e00ff */
[----:B-1----:R-:W-:Y:S05]  /*cb90*/  @!P0 BRA `(.L_x_38) ;  /* 0x0000003c00d08947 */ /* 0x002fea0003800000 */
[----:B------:R-:W0:Y:S01]  /*cba0*/  S2UR UR4, SR_CgaCtaId ;  /* 0x00000000000479c3 */ /* 0x000e220000008800 */
[----:B------:R-:W-:Y:S02]  /*cbb0*/  UMOV UR38, 0x400 ;  /* 0x0000040000267882 */ /* 0x000fe40000000000 */
[----:B0-----:R-:W-:-:S04]  /*cbc0*/  ULEA UR38, UR4, UR38, 0x18 ;  /* 0x0000002604267291 */ /* 0x001fc8000f8ec03f */
[----:B------:R-:W-:-:S04]  /*cbd0*/  UIADD3 UR4, UR38, 0x24400, URZ ;  /* 0x0002440026047890 */ /* 0x000fc8000fffe03f */
[----:B------:R-:W-:-:S06]  /*cbe0*/  ULOP3.LUT UP0, URZ, UR4, 0x3ff, URZ, 0xc0, !UPT ;  /* 0x000003ff043f7892 */ /* 0x000fcc000f80c03f */
[----:B------:R-:W-:-:S13]  /*cbf0*/  PLOP3.LUT P0, PT, PT, PT, UP0, 0x80, 0x0 ;  /* 0x000000000000781c */ /* 0x000fda0003f0f008 */
[----:B------:R-:W-:Y:S05]  /*cc00*/  @!P0 BRA `(.L_x_40) ;  /* 0x0000000000408947 */ /* 0x000fea0003800000 */
[----:B------:R-:W-:Y:S01]  /*cc10*/  MOV R2, 0x0 ;  /* 0x0000000000027802 */ /* 0x000fe20000000f00 */
[----:B------:R-:W-:Y:S01]  /*cc20*/  ULDC.64 UR6, c[0x4][0x1b8] ;  /* 0x01006e0000067ab9 */ /* 0x000fe20000000a00 */
[----:B------:R-:W-:Y:S01]  /*cc30*/  ULDC.64 UR8, c[0x4][0x1c0] ;  /* 0x0100700000087ab9 */ /* 0x000fe20000000a00 */
[----:B------:R-:W-:Y:S01]  /*cc40*/  ULDC.64 UR4, c[0x4][0x118] ;  /* 0x0100460000047ab9 */ /* 0x000fe20000000a00 */
[----:B------:R-:W-:Y:S01]  /*cc50*/  IMAD.U32 R4, RZ, RZ, UR6 ;  /* 0x00000006ff047e24 */ /* 0x000fe2000f8e00ff */
[----:B------:R-:W-:Y:S01]  /*cc60*/  MOV R7, UR9 ;  /* 0x0000000900077c02 */ /* 0x000fe20008000f00 */
[----:B------:R-:W0:Y:S01]  /*cc70*/  LDC.64 R2, c[0x4][R2] ;  /* 0x0100000002027b82 */ /* 0x000e220000000a00 */
[----:B------:R-:W-:Y:S02]  /*cc80*/  IMAD.U32 R5, RZ, RZ, UR7 ;  /* 0x00000007ff057e24 */ /* 0x000fe4000f8e00ff */
[----:B------:R-:W-:Y:S02]  /*cc90*/  IMAD.U32 R6, RZ, RZ, UR8 ;  /* 0x00000008ff067e24 */ /* 0x000fe4000f8e00ff */
[----:B------:R-:W-:-:S02]  /*cca0*/  IMAD.U32 R10, RZ, RZ, UR4 ;  /* 0x00000004ff0a7e24 */ /* 0x000fc4000f8e00ff */
[----:B------:R-:W-:Y:S02]  /*ccb0*/  IMAD.U32 R11, RZ, RZ, UR5 ;  /* 0x00000005ff0b7e24 */ /* 0x000fe4000f8e00ff */
[----:B------:R-:W-:Y:S02]  /*ccc0*/  IMAD.MOV.U32 R8, RZ, RZ, 0x70 ;  /* 0x00000070ff087424 */ /* 0x000fe400078e00ff */
[----:B------:R-:W-:Y:S02]  /*ccd0*/  IMAD.MOV.U32 R12, RZ, RZ, 0x1 ;  /* 0x00000001ff0c7424 */ /* 0x000fe400078e00ff */
[----:B------:R-:W-:-:S07]  /*cce0*/  IMAD.MOV.U32 R13, RZ, RZ, RZ ;  /* 0x000000ffff0d7224 */ /* 0x000fce00078e00ff */
[----:B------:R-:W-:-:S07]  /*ccf0*/  LEPC R20, `(.L_x_40) ;  /* 0x000000001014794e */ /* 0x000fce0000000000 */
[----:B0-----:R-:W-:Y:S05]  /*cd00*/  CALL.ABS.NOINC R2 ;  /* 0x0000000002007343 */ /* 0x001fea0003c00000 */
.L_x_40:
        /* <DEDUP_REMOVED lines=8> */
[----:B------:R0:W1:Y:S01]  /*cd90*/  LDC.64 R2, c[0x4][R16] ;  /* 0x0100000010027b82 */ /* 0x0000620000000a00 */
[----:B------:R-:W-:Y:S01]  /*cda0*/  MOV R4, UR6 ;  /* 0x0000000600047c02 */ /* 0x000fe20008000f00 */
[----:B------:R-:W-:Y:S01]  /*cdb0*/  IMAD.U32 R5, RZ, RZ, UR7 ;  /* 0x00000007ff057e24 */ /* 0x000fe2000f8e00ff */
[----:B------:R-:W-:Y:S01]  /*cdc0*/  MOV R8, 0x70 ;  /* 0x0000007000087802 */ /* 0x000fe20000000f00 */
[----:B------:R-:W-:Y:S02]  /*cdd0*/  IMAD.U32 R6, RZ, RZ, UR8 ;  /* 0x00000008ff067e24 */ /* 0x000fe4000f8e00ff */
[----:B------:R-:W-:-:S02]  /*cde0*/  IMAD.U32 R7, RZ, RZ, UR9 ;  /* 0x00000009ff077e24 */ /* 0x000fc4000f8e00ff */
[----:B------:R-:W-:Y:S02]  /*cdf0*/  IMAD.U32 R10, RZ, RZ, UR4 ;  /* 0x00000004ff0a7e24 */ /* 0x000fe4000f8e00ff */
[----:B------:R-:W-:Y:S02]  /*ce00*/  IMAD.U32 R11, RZ, RZ, UR5 ;  /* 0x00000005ff0b7e24 */ /* 0x000fe4000f8e00ff */
[----:B------:R-:W-:Y:S02]  /*ce10*/  IMAD.MOV.U32 R12, RZ, RZ, 0x1 ;  /* 0x00000001ff0c7424 */ /* 0x000fe400078e00ff */
[----:B0-----:R-:W-:-:S07]  /*ce20*/  IMAD.MOV.U32 R13, RZ, RZ, RZ ;  /* 0x000000ffff0d7224 */ /* 0x001fce00078e00ff */
[----:B------:R-:W-:-:S07]  /*ce30*/  LEPC R20, `(.L_x_42) ;  /* 0x000000001014794e */ /* 0x000fce0000000000 */
[----:B-1----:R-:W-:Y:S05]  /*ce40*/  CALL.ABS.NOINC R2 ;  /* 0x0000000002007343 */ /* 0x002fea0003c00000 */
.L_x_42:
[----:B------:R0:W1:Y:S01]  /*ce50*/  LDC.64 R2, c[0x4][R16] ;  /* 0x0100000010027b82 */ /* 0x0000620000000a00 */
[----:B------:R-:W-:Y:S01]  /*ce60*/  ULDC.64 UR6, c[0x4][0x1b8] ;  /* 0x01006e0000067ab9 */ /* 0x000fe20000000a00 */
[----:B------:R-:W-:Y:S01]  /*ce70*/  ULDC.64 UR8, c[0x4][0x1c0] ;  /* 0x0100700000087ab9 */ /* 0x000fe20000000a00 */
[----:B------:R-:W-:Y:S01]  /*ce80*/  ULDC.64 UR4, c[0x4][0x128] ;  /* 0x01004a0000047ab9 */ /* 0x000fe20000000a00 */
[----:B------:R-:W-:Y:S01]  /*ce90*/  IMAD.U32 R4, RZ, RZ, UR6 ;  /* 0x00000006ff047e24 */ /* 0x000fe2000f8e00ff */
[----:B------:R-:W-:Y:S01]  /*cea0*/  MOV R7, UR9 ;  /* 0x0000000900077c02 */ /* 0x000fe20008000f00 */
[----:B------:R-:W-:Y:S02]  /*ceb0*/  IMAD.U32 R5, RZ, RZ, UR7 ;  /* 0x00000007ff057e24 */ /* 0x000fe4000f8e00ff */
[----:B------:R-:W-:Y:S02]  /*cec0*/  IMAD.U32 R6, RZ, RZ, UR8 ;  /* 0x00000008ff067e24 */ /* 0x000fe4000f8e00ff */
[----:B------:R-:W-:-:S02]  /*ced0*/  IMAD.U32 R10, RZ, RZ, UR4 ;  /* 0x00000004ff0a7e24 */ /* 0x000fc4000f8e00ff */
[----:B------:R-:W-:Y:S02]  /*cee0*/  IMAD.U32 R11, RZ, RZ, UR5 ;  /* 0x00000005ff0b7e24 */ /* 0x000fe4000f8e00ff */
[----:B------:R-:W-:Y:S02]  /*cef0*/  IMAD.MOV.U32 R8, RZ, RZ, 0x70 ;  /* 0x00000070ff087424 */ /* 0x000fe400078e00ff */
[----:B------:R-:W-:Y:S02]  /*cf00*/  IMAD.MOV.U32 R12, RZ, RZ, 0x1 ;  /* 0x00000001ff0c7424 */ /* 0x000fe400078e00ff */
[----:B0-----:R-:W-:-:S07]  /*cf10*/  IMAD.MOV.U32 R13, RZ, RZ, RZ ;  /* 0x000000ffff0d7224 */ /* 0x001fce00078e00ff */
[----:B------:R-:W-:-:S07]  /*cf20*/  LEPC R20, `(.L_x_41) ;  /* 0x000000001014794e */ /* 0x000fce0000000000 */
[----:B-1----:R-:W-:Y:S05]  /*cf30*/  CALL.ABS.NOINC R2 ;  /* 0x0000000002007343 */ /* 0x002fea0003c00000 */
.L_x_41:
[----:B------:R-:W0:Y:S01]  /*cf40*/  LDC.64 R2, c[0x0][0x9f8] ;  /* 0x00027e00ff027b82 */ /* 0x000e220000000a00 */
[----:B------:R-:W-:Y:S01]  /*cf50*/  ULDC.64 UR4, c[0x0][0x208] ;  /* 0x0000820000047ab9 */ /* 0x000fe20000000a00 */
[----:B0-----:R-:W-:-:S04]  /*cf60*/  ISETP.NE.U32.AND P0, PT, R2, RZ, PT ;  /* 0x000000ff0200720c */ /* 0x001fc80003f05070 */
[----:B------:R-:W-:-:S13]  /*cf70*/  ISETP.NE.AND.EX P0, PT, R3, RZ, PT, P0 ;  /* 0x000000ff0300720c */ /* 0x000fda0003f05300 */
[----:B------:R-:W0:Y:S02]  /*cf80*/  @P0 LDC.64 R2, c[0x0][0x9f8] ;  /* 0x00027e00ff020b82 */ /* 0x000e240000000a00 */
[----:B0-----:R-:W-:-:S05]  /*cf90*/  @P0 IMAD.WIDE R2, R18, 0x4, R2 ;  /* 0x0000000412020825 */ /* 0x001fca00078e0202 */
[----:B------:R0:W2:Y:S01]  /*cfa0*/  @P0 LDG.E R18, desc[UR4][R2.64] ;  /* 0x0000000402120981 */ /* 0x0000a2000c1e1900 */
[----:B------:R-:W-:Y:S01]  /*cfb0*/  UMOV UR4, 0xffffffff ;  /* 0xffffffff00047882 */ /* 0x000fe20000000000 */
[----:B------:R-:W-:Y:S01]  /*cfc0*/  IADD3 R17, R17, -0x1, RZ ;  /* 0xffffffff11117810 */ /* 0x000fe20007ffe0ff */
[----:B------:R-:W1:Y:S01]  /*cfd0*/  S2R R16, SR_TID.X ;  /* 0x0000000000107919 */ /* 0x000e620000002100 */
[----:B0-----:R-:W0:Y:S02]  /*cfe0*/  LDC.64 R2, c[0x0][0x418] ;  /* 0x00010600ff027b82 */ /* 0x001e240000000a00 */
[----:B0-----:R-:W-:Y:S02]  /*cff0*/  ISETP.NE.U32.AND P0, PT, R2, RZ, PT ;  /* 0x000000ff0200720c */ /* 0x001fe40003f05070 */
[----:B-1----:R-:W-:Y:S02]  /*d000*/  SHF.R.U32.HI R0, RZ, 0x5, R16 ;  /* 0x00000005ff007819 */ /* 0x002fe40000011610 */
[----:B------:R-:W-:-:S02]  /*d010*/  ISETP.NE.AND.EX P1, PT, R3, RZ, PT, P0 ;  /* 0x000000ff0300720c */ /* 0x000fc40003f25300 */
[----:B------:R-:W-:Y:S02]  /*d020*/  LOP3.LUT R0, R0, 0x3, RZ, 0xc0, !PT ;  /* 0x0000000300007812 */ /* 0x000fe400078ec0ff */
[----:B------:R-:W-:-:S05]  /*d030*/  P2R R4, PR, RZ, 0x2 ;  /* 0x00000002ff047803 */ /* 0x000fca0000000000 */
[----:B------:R0:W-:Y:S01]  /*d040*/  STL [R1+0x4], R4 ;  /* 0x0000040401007387 */ /* 0x0001e20000100800 */
[----:B--2---:R-:W-:Y:S02]  /*d050*/  SHF.R.S32.HI R19, RZ, 0x1f, R18 ;  /* 0x0000001fff137819 */ /* 0x004fe40000011412 */
[----:B------:R-:W-:Y:S01]  /*d060*/  SEL R16, R18, RZ, !P1 ;  /* 0x000000ff12107207 */ /* 0x000fe20004800000 */
[----:B0-----:R-:W-:Y:S06]  /*d070*/  BRA.DIV UR4, `(.L_x_43) ;  /* 0x0000003e04e07947 */ /* 0x001fec000b800000 */
[----:B------:R0:W1:Y:S02]  /*d080*/  SHFL.IDX PT, R14, R0, RZ, 0x1f ;  /* 0x00001fff000e7589 */ /* 0x00006400000e0000 */
.L_x_134:
[----:B------:R-:W-:Y:S02]  /*d090*/  PLOP3.LUT P2, PT, PT, PT, PT, 0x8, 0x0 ;  /* 0x000000000000781c */ /* 0x000fe40003f4e170 */
[----:B-1----:R-:W-:Y:S02]  /*d0a0*/  ISETP.NE.AND P0, PT, R14, RZ, PT ;  /* 0x000000ff0e00720c */ /* 0x002fe40003f05270 */
[----:B0-----:R-:W-:-:S05]  /*d0b0*/  P2R R0, PR, RZ, 0x4 ;  /* 0x00000004ff007803 */ /* 0x001fca0000000000 */
[----:B------:R0:W-:Y:S06]  /*d0c0*/  STL [R1], R0 ;  /* 0x0000000001007387 */ /* 0x0001ec0000100800 */
[----:B------:R-:W-:Y:S05]  /*d0d0*/  @P0 BRA `(.L_x_44) ;  /* 0x00000004002c0947 */ /* 0x000fea0003800000 */
[----:B------:R-:W-:-:S03]  /*d0e0*/  UMOV UR4, 0xffffffff ;  /* 0xffffffff00047882 */ /* 0x000fc60000000000 */
[----:B------:R-:W-:Y:S05]  /*d0f0*/  BRA.DIV UR4, `(.L_x_45) ;  /* 0x0000003e04e07947 */ /* 0x000fea000b800000 */
[----:B------:R-:W-:-:S13]  /*d100*/  ELECT P6, URZ, PT ;  /* 0x00000000003f782f */ /* 0x000fda00038c0000 */
.L_x_137:
[----:B------:R-:W-:Y:S05]  /*d110*/  @!P6 BRA `(.L_x_44) ;  /* 0x00000004001ce947 */ /* 0x000fea0003800000 */
[----:B------:R-:W-:Y:S01]  /*d120*/  IMAD.MOV.U32 R16, RZ, RZ, R18 ;  /* 0x000000ffff107224 */ /* 0x000fe200078e0012 */
[----:B------:R-:W-:Y:S06]  /*d130*/  @!P1 BRA `(.L_x_46) ;  /* 0x0000000000489947 */ /* 0x000fec0003800000 */
[----:B------:R-:W1:Y:S01]  /*d140*/  LDC R6, c[0x0][0x43c] ;  /* 0x00010f00ff067b82 */ /* 0x000e620000000800 */
[----:B------:R-:W-:Y:S01]  /*d150*/  ULDC.64 UR4, c[0x0][0x428] ;  /* 0x00010a0000047ab9 */ /* 0x000fe20000000a00 */
[----:B------:R-:W-:Y:S01]  /*d160*/  ULDC.64 UR6, c[0x0][0x208] ;  /* 0x0000820000067ab9 */ /* 0x000fe20000000a00 */
[----:B------:R-:W-:-:S04]  /*d170*/  IMAD R7, R19, UR4, RZ ;  /* 0x0000000413077c24 */ /* 0x000fc8000f8e02ff */
[----:B------:R-:W-:Y:S01]  /*d180*/  IMAD R7, R18, UR5, R7 ;  /* 0x0000000512077c24 */ /* 0x000fe2000f8e0207 */
[----:B-1----:R-:W-:-:S13]  /*d190*/  ISETP.NE.AND P0, PT, R6, 0x1, PT ;  /* 0x000000010600780c */ /* 0x002fda0003f05270 */
[----:B------:R-:W0:Y:S02]  /*d1a0*/  @P0 LDC.64 R4, c[0x0][0x440] ;  /* 0x00011000ff040b82 */ /* 0x000e240000000a00 */
[----:B0-----:R-:W-:-:S04]  /*d1b0*/  @P0 IMAD.HI.U32 R0, R17, R4, RZ ;  /* 0x0000000411000227 */ /* 0x001fc800078e00ff */
[----:B------:R-:W-:Y:S01]  /*d1c0*/  IMAD.MOV.U32 R4, RZ, RZ, R17 ;  /* 0x000000ffff047224 */ /* 0x000fe200078e0011 */
[----:B------:R-:W-:-:S04]  /*d1d0*/  @P0 SHF.R.U32.HI R4, RZ, R5, R0 ;  /* 0x00000005ff040219 */ /* 0x000fc80000011600 */
[--C-:B------:R-:W-:Y:S01]  /*d1e0*/  SHF.R.S32.HI R5, RZ, 0x1f, R4.reuse ;  /* 0x0000001fff057819 */ /* 0x100fe20000011404 */
[--C-:B------:R-:W-:Y:S02]  /*d1f0*/  IMAD.MOV R0, RZ, RZ, -R4.reuse ;  /* 0x000000ffff007224 */ /* 0x100fe400078e0a04 */
[----:B------:R-:W-:-:S04]  /*d200*/  IMAD.WIDE.U32 R4, R18, UR4, R4 ;  /* 0x0000000412047c25 */ /* 0x000fc8000f8e0004 */
[----:B------:R-:W-:Y:S01]  /*d210*/  IMAD R17, R6, R0, R17 ;  /* 0x0000000006117224 */ /* 0x000fe200078e0211 */
[----:B------:R-:W-:Y:S01]  /*d220*/  LEA R2, P0, R4, R2, 0x2 ;  /* 0x0000000204027211 */ /* 0x000fe200078010ff */
[----:B------:R-:W-:-:S05]  /*d230*/  IMAD.IADD R0, R5, 0x1, R7 ;  /* 0x0000000105007824 */ /* 0x000fca00078e0207 */
[----:B------:R-:W-:-:S05]  /*d240*/  LEA.HI.X R3, R4, R3, R0, 0x2, P0 ;  /* 0x0000000304037211 */ /* 0x000fca00000f1400 */
[----:B------:R1:W5:Y:S02]  /*d250*/  LDG.E R16, desc[UR6][R2.64] ;  /* 0x0000000602107981 */ /* 0x000364000c1e1900 */
.L_x_46:
[----:B0-----:R-:W-:Y:S01]  /*d260*/  IMAD.MOV.U32 R0, RZ, RZ, 0x1 ;  /* 0x00000001ff007424 */ /* 0x001fe200078e00ff */
[----:B------:R-:W1:Y:S04]  /*d270*/  S2R R8, SR_TID.X ;  /* 0x0000000000087919 */ /* 0x000e680000002100 */
[----:B------:R-:W-:-:S04]  /*d280*/  SHF.L.U32 R0, R0, 0x1f, RZ ;  /* 0x0000001f00007819 */ /* 0x000fc800000006ff */
[----:B------:R-:W0:Y:S01]  /*d290*/  SYNCS.PHASECHK.TRANS64.TRYWAIT P0, [UR38+0x38840], R0 ;  /* 0x03884000ff0075a7 */ /* 0x000e220008000166 */
[----:B-1----:R-:W-:-:S04]  /*d2a0*/  LOP3.LUT R2, R8, 0x7f, RZ, 0xc0, !PT ;  /* 0x0000007f08027812 */ /* 0x002fc800078ec0ff */
[----:B------:R-:W-:Y:S01]  /*d2b0*/  ISETP.NE.AND P1, PT, R2, RZ, PT ;  /* 0x000000ff0200720c */ /* 0x000fe20003f25270 */
[----:B0-----:R-:W-:-:S12]  /*d2c0*/  @!P0 BRA `(.L_x_47) ;  /* 0x0000003c008c8947 */ /* 0x001fd80003800000 */
.L_x_138:
[----:B------:R-:W-:Y:S05]  /*d2d0*/  @P1 BRA `(.L_x_48) ;  /* 0x0000000000181947 */ /* 0x000fea0003800000 */
[----:B------:R-:W1:Y:S01]  /*d2e0*/  S2R R2, SR_TID.X ;  /* 0x0000000000027919 */ /* 0x000e620000002100 */
[----:B0-----:R-:W-:-:S04]  /*d2f0*/  MOV R0, 0xa000 ;  /* 0x0000a00000007802 */ /* 0x001fc80000000f00 */
[----:B------:R2:W-:Y:S01]  /*d300*/  SYNCS.ARRIVE.TRANS64 RZ, [UR38+0x38830], R0 ;  /* 0x03883000ffff79a7 */ /* 0x0005e20008000026 */
[----:B-1----:R-:W-:-:S13]  /*d310*/  LOP3.LUT P0, RZ, R2, 0x1f, RZ, 0xc0, !PT ;  /* 0x0000001f02ff7812 */ /* 0x002fda000780c0ff */
[----:B--2---:R-:W-:Y:S05]  /*d320*/  @!P0 BRA `(.L_x_48) ;  /* 0x0000000000048947 */ /* 0x004fea0003800000 */
[----:B------:R-:W-:Y:S01]  /*d330*/  BPT.TRAP 0x1 ;  /* 0x000000040000795c */ /* 0x000fe20000300000 */
.L_x_48:
[----:B------:R-:W-:Y:S01]  /*d340*/  R2UR UR11, R17 ;  /* 0x00000000110b72ca */ /* 0x000fe200000e0000 */
[----:B------:R-:W-:Y:S01]  /*d350*/  ULDC.64 UR4, c[0x0][0x198] ;  /* 0x0000660000047ab9 */ /* 0x000fe20000000a00 */
[----:B-----5:R-:W-:Y:S01]  /*d360*/  R2UR UR13, R16 ;  /* 0x00000000100d72ca */ /* 0x020fe200000e0000 */
[----:B------:R-:W-:Y:S01]  /*d370*/  UIADD3 UR4, UP0, UR4, 0x370, URZ ;  /* 0x0000037004047890 */ /* 0x000fe2000ff1e03f */
[----:B------:R-:W-:Y:S01]  /*d380*/  PLOP3.LUT P0, PT, PT, PT, PT, 0x80, 0x0 ;  /* 0x000000000000781c */ /* 0x000fe20003f0f070 */
[----:B------:R-:W-:Y:S02]  /*d390*/  UIADD3 UR8, UR38, 0x24400, URZ ;  /* 0x0002440026087890 */ /* 0x000fe4000fffe03f */
[----:B------:R-:W-:Y:S01]  /*d3a0*/  UIADD3 UR9, UR38, 0x38830, URZ ;  /* 0x0003883026097890 */ /* 0x000fe2000fffe03f */
[----:B0-----:R-:W-:Y:S01]  /*d3b0*/  P2R R0, PR, RZ, 0x1 ;  /* 0x00000001ff007803 */ /* 0x001fe20000000000 */
[----:B------:R-:W-:Y:S02]  /*d3c0*/  UIADD3.X UR5, URZ, UR5, URZ, UP0, !UPT ;  /* 0x000000053f057290 */ /* 0x000fe400087fe43f */
[----:B------:R-:W-:-:S02]  /*d3d0*/  UIADD3 UR24, UR38, 0x26c00, URZ ;  /* 0x00026c0026187890 */ /* 0x000fc4000fffe03f */
[----:B------:R-:W-:Y:S01]  /*d3e0*/  UIMAD UR11, UR11, 0x50, URZ ;  /* 0x000000500b0b78a4 */ /* 0x000fe2000f8e023f */
[----:B------:R1:W-:Y:S01]  /*d3f0*/  STL [R1], R0 ;  /* 0x0000000001007387 */ /* 0x0003e20000100800 */
[----:B------:R-:W-:Y:S02]  /*d400*/  UIADD3 UR16, UR38, 0x29400, URZ ;  /* 0x0002940026107890 */ /* 0x000fe4000fffe03f */
[----:B------:R-:W-:Y:S01]  /*d410*/  UIADD3 UR32, UR38, 0x2bc00, URZ ;  /* 0x0002bc0026207890 */ /* 0x000fe2000fffe03f */
[----:B------:R-:W-:Y:S01]  /*d420*/  UMOV UR6, 0x0 ;  /* 0x0000000000067882 */ /* 0x000fe20000000000 */
[----:B------:R-:W-:Y:S01]  /*d430*/  UMOV UR7, 0x14f00000 ;  /* 0x14f0000000077882 */ /* 0x000fe20000000000 */
[----:B------:R-:W-:Y:S01]  /*d440*/  UMOV UR10, URZ ;  /* 0x0000003f000a7c82 */ /* 0x000fe20008000000 */
[----:B------:R-:W-:Y:S01]  /*d450*/  UMOV UR12, UR36 ;  /* 0x00000024000c7c82 */ /* 0x000fe20008000000 */
[----:B------:R-:W-:Y:S01]  /*d460*/  UMOV UR26, 0x40 ;  /* 0x00000040001a7882 */ /* 0x000fe20000000000 */
[----:B------:R-:W-:Y:S01]  /*d470*/  UMOV UR28, UR36 ;  /* 0x00000024001c7c82 */ /* 0x000fe20008000000 */
[----:B------:R-:W-:Y:S01]  /*d480*/  UMOV UR25, UR9 ;  /* 0x0000000900197c82 */ /* 0x000fe20008000000 */
[----:B------:R-:W-:Y:S01]  /*d490*/  UMOV UR29, UR13 ;  /* 0x0000000d001d7c82 */ /* 0x000fe20008000000 */
[----:B------:R-:W-:Y:S01]  /*d4a0*/  UMOV UR27, UR11 ;  /* 0x0000000b001b7c82 */ /* 0x000fe20008000000 */
[----:B------:R-:W-:Y:S01]  /*d4b0*/  UMOV UR18, 0x80 ;  /* 0x0000008000127882 */ /* 0x000fe20000000000 */
[----:B------:R-:W-:Y:S01]  /*d4c0*/  UMOV UR20, UR36 ;  /* 0x0000002400147c82 */ /* 0x000fe20008000000 */
[----:B------:R1:W-:Y:S01]  /*d4d0*/  UTMALDG.4D [UR8], [UR4], desc[UR6] ;  /* 0x00000608040075b4 */ /* 0x0003e20008019000 */
[----:B------:R-:W-:Y:S01]  /*d4e0*/  UMOV UR17, UR9 ;  /* 0x0000000900117c82 */ /* 0x000fe20008000000 */
[----:B------:R-:W-:Y:S01]  /*d4f0*/  UMOV UR21, UR13 ;  /* 0x0000000d00157c82 */ /* 0x000fe20008000000 */
[----:B------:R-:W-:Y:S01]  /*d500*/  UMOV UR19, UR11 ;  /* 0x0000000b00137c82 */ /* 0x000fe20008000000 */
[----:B------:R-:W-:Y:S01]  /*d510*/  UMOV UR34, 0xc0 ;  /* 0x000000c000227882 */ /* 0x000fe20000000000 */
[----:B------:R-:W-:Y:S01]  /*d520*/  UMOV UR33, UR9 ;  /* 0x0000000900217c82 */ /* 0x000fe20008000000 */
[----:B------:R-:W-:Y:S01]  /*d530*/  UMOV UR37, UR13 ;  /* 0x0000000d00257c82 */ /* 0x000fe20008000000 */
[----:B------:R-:W-:Y:S01]  /*d540*/  UMOV UR35, UR11 ;  /* 0x0000000b00237c82 */ /* 0x000fe20008000000 */
[----:B------:R1:W-:Y:S01]  /*d550*/  UTMALDG.4D [UR24], [UR4], desc[UR6] ;  /* 0x00000618040075b4 */ /* 0x0003e20008019000 */
[----:B------:R1:W-:Y:S01]  /*d560*/  UTMALDG.4D [UR16], [UR4], desc[UR6] ;  /* 0x00000610040075b4 */ /* 0x0003e20008019000 */
[----:B------:R1:W-:Y:S02]  /*d570*/  UTMALDG.4D [UR32], [UR4], desc[UR6] ;  /* 0x00000620040075b4 */ /* 0x0003e40008019000 */
[----:B-1----:R-:W-:Y:S01]  /*d580*/  NOP ;  /* 0x0000000000007918 */ /* 0x002fe20000000000 */
.L_x_44:
[----:B------:R-:W-:Y:S05]  /*d590*/  WARPSYNC.ALL ;  /* 0x0000000000007948 */ /* 0x000fea0003800000 */
[----:B------:R-:W-:Y:S01]  /*d5a0*/  UIADD3 UR4, UR38, 0x14400, URZ ;  /* 0x0001440026047890 */ /* 0x000fe2000fffe03f */
[----:B------:R-:W-:Y:S03]  /*d5b0*/  BAR.SYNC.DEFER_BLOCKING 0x8, 0x180 ;  /* 0x0206000000007b1d */ /* 0x000fe60000010000 */
        /* <DEDUP_REMOVED lines=9> */
[----:B------:R-:W1:Y:S01]  /*d650*/  LDC.64 R2, c[0x4][R2] ;  /* 0x0100000002027b82 */ /* 0x000e620000000a00 */
        /* <DEDUP_REMOVED lines=8> */
[----:B01----:R-:W-:Y:S05]  /*d6e0*/  CALL.ABS.NOINC R2 ;  /* 0x0000000002007343 */ /* 0x003fea0003c00000 */
.L_x_49:
[----:B------:R-:W1:Y:S01]  /*d6f0*/  S2R R4, SR_CTAID.Z ;  /* 0x0000000000047919 */ /* 0x000e620000002700 */
[----:B------:R-:W2:Y:S01]  /*d700*/  LDC R20, c[0x0][0x448] ;  /* 0x00011200ff147b82 */ /* 0x000ea20000000800 */
[----:B------:R-:W-:Y:S01]  /*d710*/  USHF.R.S32.HI UR4, URZ, 0x1f, UR36 ;  /* 0x0000001f3f047899 */ /* 0x000fe20008011424 */
[----:B------:R-:W3:Y:S01]  /*d720*/  S2R R12, SR_TID.X ;  /* 0x00000000000c7919 */ /* 0x000ee20000002100 */
[----:B------:R-:W-:Y:S02]  /*d730*/  ULDC.64 UR8, c[0x0][0x2d8] ;  /* 0x0000b60000087ab9 */ /* 0x000fe40000000a00 */
[----:B------:R-:W-:Y:S01]  /*d740*/  UIMAD UR6, UR4, UR8, URZ ;  /* 0x00000008040672a4 */ /* 0x000fe2000f8e023f */
[----:B------:R-:W4:Y:S02]  /*d750*/  S2R R11, SR_CTAID.X ;  /* 0x00000000000b7919 */ /* 0x000f240000002500 */
[----:B------:R-:W0:Y:S01]  /*d760*/  LDC.64 R2, c[0x0][0x2e0] ;  /* 0x0000b800ff027b82 */ /* 0x000e220000000a00 */
[----:B------:R-:W-:-:S02]  /*d770*/  UIMAD.WIDE.U32 UR4, UR36, UR8, URZ ;  /* 0x00000008240472a5 */ /* 0x000fc4000f8e003f */
[----:B------:R-:W-:-:S04]  /*d780*/  UIMAD UR6, UR36, UR9, UR6 ;  /* 0x00000009240672a4 */ /* 0x000fc8000f8e0206 */
[----:B------:R-:W-:Y:S01]  /*d790*/  UIADD3 UR5, UR5, UR6, URZ ;  /* 0x0000000605057290 */ /* 0x000fe2000fffe03f */
[----:B--2---:R-:W-:Y:S02]  /*d7a0*/  ISETP.NE.AND P0, PT, R20, 0x1, PT ;  /* 0x000000011400780c */ /* 0x004fe40003f05270 */
[----:B-1----:R-:W-:Y:S02]  /*d7b0*/  SHF.R.S32.HI R5, RZ, 0x1f, R4 ;  /* 0x0000001fff057819 */ /* 0x002fe40000011404 */
[----:B---3--:R-:W-:-:S03]  /*d7c0*/  LOP3.LUT R9, R12, 0x7f, RZ, 0xc0, !PT ;  /* 0x0000007f0c097812 */ /* 0x008fc600078ec0ff */
[----:B0-----:R-:W-:-:S06]  /*d7d0*/  IMAD R0, R5, R2, RZ ;  /* 0x0000000205007224 */ /* 0x001fcc00078e02ff */
[----:B------:R-:W0:Y:S01]  /*d7e0*/  @P0 LDC R6, c[0x0][0x44c] ;  /* 0x00011300ff060b82 */ /* 0x000e220000000800 */
[----:B------:R-:W-:Y:S01]  /*d7f0*/  SHF.R.U32.HI R8, RZ, 0x3, R9 ;  /* 0x00000003ff087819 */ /* 0x000fe20000011609 */
[C---:B------:R-:W-:Y:S01]  /*d800*/  IMAD R5, R4.reuse, R3, R0 ;  /* 0x0000000304057224 */ /* 0x040fe200078e0200 */
[----:B------:R-:W-:Y:S01]  /*d810*/  SHF.L.U32 R9, R9, 0x3, RZ ;  /* 0x0000000309097819 */ /* 0x000fe200000006ff */
[----:B------:R-:W-:Y:S01]  /*d820*/  IMAD.WIDE.U32 R2, R4, R2, UR4 ;  /* 0x0000000404027e25 */ /* 0x000fe2000f8e0002 */
[----:B------:R-:W-:-:S03]  /*d830*/  ULDC.64 UR4, c[0x0][0x2d0] ;  /* 0x0000b40000047ab9 */ /* 0x000fc60000000a00 */
[----:B------:R-:W1:Y:S01]  /*d840*/  @P0 LDC R0, c[0x0][0x450] ;  /* 0x00011400ff000b82 */ /* 0x000e620000000800 */
[----:B------:R-:W-:Y:S02]  /*d850*/  IMAD.IADD R3, R3, 0x1, R5 ;  /* 0x0000000103037824 */ /* 0x000fe400078e0205 */
[----:B------:R-:W-:-:S05]  /*d860*/  IMAD.SHL.U32 R5, R12, 0x10, RZ ;  /* 0x000000100c057824 */ /* 0x000fca00078e00ff */
[----:B------:R-:W-:-:S04]  /*d870*/  LOP3.LUT R5, R8, 0x70, R5, 0xf8, !PT ;  /* 0x0000007008057812 */ /* 0x000fc800078ef805 */
[----:B----4-:R-:W-:-:S05]  /*d880*/  LEA R5, R11, R5, 0x7 ;  /* 0x000000050b057211 */ /* 0x010fca00078e38ff */
[----:B0-----:R-:W-:-:S04]  /*d890*/  @P0 IMAD.HI.U32 R6, R5, R6, RZ ;  /* 0x0000000605060227 */ /* 0x001fc800078e00ff */
[----:B------:R-:W-:Y:S01]  /*d8a0*/  IMAD.MOV.U32 R4, RZ, RZ, R5 ;  /* 0x000000ffff047224 */ /* 0x000fe200078e0005 */
[----:B-1----:R-:W-:-:S05]  /*d8b0*/  @P0 SHF.R.U32.HI R4, RZ, R0, R6 ;  /* 0x00000000ff040219 */ /* 0x002fca0000011606 */
[----:B------:R-:W-:Y:S02]  /*d8c0*/  IMAD.MOV R0, RZ, RZ, -R4 ;  /* 0x000000ffff007224 */ /* 0x000fe400078e0a04 */
[----:B------:R-:W-:-:S04]  /*d8d0*/  IMAD.WIDE.U32 R2, R4, UR4, R2 ;  /* 0x0000000404027c25 */ /* 0x000fc8000f8e0002 */
[----:B------:R-:W-:Y:S01]  /*d8e0*/  IMAD R0, R20, R0, R5 ;  /* 0x0000000014007224 */ /* 0x000fe200078e0205 */
[----:B------:R-:W-:-:S05]  /*d8f0*/  SHF.R.S32.HI R5, RZ, 0x1f, R4 ;  /* 0x0000001fff057819 */ /* 0x000fca0000011404 */
[----:B------:R-:W-:-:S04]  /*d900*/  IMAD R5, R5, UR4, RZ ;  /* 0x0000000405057c24 */ /* 0x000fc8000f8e02ff */
[----:B------:R-:W-:Y:S01]  /*d910*/  IMAD R5, R4, UR5, R5 ;  /* 0x0000000504057c24 */ /* 0x000fe2000f8e0205 */
[----:B------:R-:W-:Y:S01]  /*d920*/  SHF.R.S32.HI R4, RZ, 0x1f, R0 ;  /* 0x0000001fff047819 */ /* 0x000fe20000011400 */
[----:B------:R-:W-:Y:S02]  /*d930*/  ULDC.64 UR4, c[0x0][0x2c8] ;  /* 0x0000b20000047ab9 */ /* 0x000fe40000000a00 */
[----:B------:R-:W-:Y:S02]  /*d940*/  IMAD.IADD R3, R3, 0x1, R5 ;  /* 0x0000000103037824 */ /* 0x000fe400078e0205 */
[----:B------:R-:W-:Y:S02]  /*d950*/  IMAD R5, R4, UR4, RZ ;  /* 0x0000000404057c24 */ /* 0x000fe4000f8e02ff */
[----:B------:R-:W-:-:S04]  /*d960*/  IMAD.WIDE.U32 R2, R0, UR4, R2 ;  /* 0x0000000400027c25 */ /* 0x000fc8000f8e0002 */
[----:B------:R-:W-:Y:S01]  /*d970*/  IMAD R4, R0, UR5, R5 ;  /* 0x0000000500047c24 */ /* 0x000fe2000f8e0205 */
[----:B------:R-:W-:Y:S01]  /*d980*/  ULDC.64 UR4, c[0x0][0x280] ;  /* 0x0000a00000047ab9 */ /* 0x000fe20000000a00 */
[----:B------:R-:W-:Y:S01]  /*d990*/  IMAD.SHL.U32 R0, R12, 0x8, RZ ;  /* 0x000000080c007824 */ /* 0x000fe200078e00ff */
[----:B------:R-:W-:Y:S01]  /*d9a0*/  LEA R7, P0, R2, UR4, 0x1 ;  /* 0x0000000402077c11 */ /* 0x000fe2000f8008ff */
[----:B------:R-:W-:Y:S01]  /*d9b0*/  IMAD.IADD R3, R3, 0x1, R4 ;  /* 0x0000000103037824 */ /* 0x000fe200078e0204 */
[----:B------:R-:W-:Y:S02]  /*d9c0*/  ULDC UR4, c[0x0][0x2b8] ;  /* 0x0000ae0000047ab9 */ /* 0x000fe40000000800 */
[----:B------:R-:W-:Y:S02]  /*d9d0*/  LOP3.LUT R10, R0, 0x38, RZ, 0xc0, !PT ;  /* 0x00000038000a7812 */ /* 0x000fe400078ec0ff */
[----:B------:R-:W-:Y:S02]  /*d9e0*/  LEA.HI.X R6, R2, UR5, R3, 0x1, P0 ;  /* 0x0000000502067c11 */ /* 0x000fe400080f0c03 */
[----:B------:R-:W-:-:S02]  /*d9f0*/  LOP3.LUT R2, R10, 0x40, RZ, 0xfc, !PT ;  /* 0x000000400a027812 */ /* 0x000fc400078efcff */
[----:B------:R-:W-:Y:S02]  /*da00*/  LOP3.LUT R3, R0, 0x1c0, RZ, 0xc0, !PT ;  /* 0x000001c000037812 */ /* 0x000fe400078ec0ff */
[----:B------:R-:W-:Y:S02]  /*da10*/  ISETP.GE.AND P0, PT, R2, UR4, PT ;  /* 0x0000000402007c0c */ /* 0x000fe4000bf06270 */
[----:B------:R-:W-:Y:S02]  /*da20*/  LOP3.LUT R2, R10, 0x80, RZ, 0xfc, !PT ;  /* 0x000000800a027812 */ /* 0x000fe400078efcff */
[----:B------:R-:W-:Y:S02]  /*da30*/  LOP3.LUT R3, R3, 0x38, R0, 0xf8, !PT ;  /* 0x0000003803037812 */ /* 0x000fe400078ef800 */
[----:B------:R-:W-:Y:S02]  /*da40*/  ISETP.GE.AND P1, PT, R2, UR4, PT ;  /* 0x0000000402007c0c */ /* 0x000fe4000bf26270 */
[----:B------:R-:W-:-:S02]  /*da50*/  LOP3.LUT R2, R10, 0xc0, RZ, 0xfc, !PT ;  /* 0x000000c00a027812 */ /* 0x000fc400078efcff */
[----:B------:R-:W-:Y:S02]  /*da60*/  ISETP.GE.AND P3, PT, R10, UR4, PT ;  /* 0x000000040a007c0c */ /* 0x000fe4000bf66270 */
[----:B------:R-:W-:Y:S01]  /*da70*/  ISETP.GE.AND P2, PT, R2, UR4, PT ;  /* 0x0000000402007c0c */ /* 0x000fe2000bf46270 */
[----:B------:R-:W-:Y:S01]  /*da80*/  UMOV UR4, 0xffffffff ;  /* 0xffffffff00047882 */ /* 0x000fe20000000000 */
[----:B------:R-:W-:-:S04]  /*da90*/  LOP3.LUT R0, R3, 0x38, R12, 0x78, !PT ;  /* 0x0000003803007812 */ /* 0x000fc800078e780c */
[----:B------:R-:W-:Y:S01]  /*daa0*/  LOP3.LUT R9, R0, 0x200, R9, 0xf8, !PT ;  /* 0x0000020000097812 */ /* 0x000fe200078ef809 */
[----:B------:R-:W-:Y:S06]  /*dab0*/  BRA.DIV UR4, `(.L_x_50) ;  /* 0x0000003604a87947 */ /* 0x000fec000b800000 */
[----:B------:R-:W0:Y:S01]  /*dac0*/  S2R R2, SR_CTAID.X ;  /* 0x0000000000027919 */ /* 0x000e220000002500 */
[----:B------:R-:W-:Y:S01]  /*dad0*/  ULDC UR4, c[0x0][0x288] ;  /* 0x0000a20000047ab9 */ /* 0x000fe20000000800 */
[----:B------:R-:W-:Y:S01]  /*dae0*/  ULDC.64 UR6, c[0x0][0x208] ;  /* 0x0000820000067ab9 */ /* 0x000fe20000000a00 */
[----:B------:R-:W-:Y:S01]  /*daf0*/  IMAD R0, R20, UR4, RZ ;  /* 0x0000000414007c24 */ /* 0x000fe2000f8e02ff */
[----:B------:R-:W-:Y:S04]  /*db00*/  SHFL.IDX PT, R3, R7, RZ, 0x181f ;  /* 0x00181fff07037589 */ /* 0x000fe800000e0000 */
[----:B------:R-:W-:Y:S04]  /*db10*/  SHFL.IDX PT, R4, R7, 0x1, 0x181f ;  /* 0x00381f0007047f89 */ /* 0x000fe800000e0000 */
[----:B------:R-:W-:Y:S01]  /*db20*/  SHFL.IDX PT, R14, R7, 0x7, 0x181f ;  /* 0x00f81f00070e7f89 */ /* 0x000fe200000e0000 */
[----:B0-----:R-:W-:-:S03]  /*db30*/  IMAD R8, R2, 0x80, R8 ;  /* 0x0000008002087824 */ /* 0x001fc600078e0208 */
[----:B------:R-:W0:Y:S01]  /*db40*/  SHFL.IDX PT, R2, R6, RZ, 0x181f ;  /* 0x00181fff06027589 */ /* 0x000e2200000e0000 */
[C---:B------:R-:W-:Y:S01]  /*db50*/  VIADD R5, R8.reuse, 0x10 ;  /* 0x0000001008057836 */ /* 0x040fe20000000000 */
[----:B------:R-:W-:-:S13]  /*db60*/  ISETP.GE.AND P4, PT, R8, R0, PT ;  /* 0x000000000800720c */ /* 0x000fda0003f86270 */
[----:B------:R-:W-:Y:S02]  /*db70*/  @!P4 LEA R21, R9, UR38, 0x1 ;  /* 0x000000260915cc11 */ /* 0x000fe4000f8e08ff */
[----:B0-----:R-:W-:-:S04]  /*db80*/  LOP3.LUT R3, R3, R2, RZ, 0x3c, !PT ;  /* 0x0000000203037212 */ /* 0x001fc800078e3cff */
[----:B------:R-:W-:-:S04]  /*db90*/  LOP3.LUT R2, R3, R2, RZ, 0x3c, !PT ;  /* 0x0000000203027212 */ /* 0x000fc800078e3cff */
[----:B------:R-:W-:-:S03]  /*dba0*/  LOP3.LUT R3, R3, R2, RZ, 0x3c, !PT ;  /* 0x0000000203037212 */ /* 0x000fc600078e3cff */
[----:B------:R-:W-:-:S05]  /*dbb0*/  @!P4 IMAD.WIDE.U32 R2, R10, 0x2, R2 ;  /* 0x000000020a02c825 */ /* 0x000fca00078e0002 */
[----:B------:R-:W-:Y:S04]  /*dbc0*/  @!P4 LDGSTS.E.BYPASS.LTC128B.128 [R21+0x14400], desc[UR6][R2.64], !P3 ;  /* 0x144000000215cfae */ /* 0x000fe8000d901d46 */
[----:B------:R-:W-:Y:S04]  /*dbd0*/  @!P4 LDGSTS.E.BYPASS.LTC128B.128 [R21+0x18400], desc[UR6][R2.64+0x80], !P0 ;  /* 0x184000800215cfae */ /* 0x000fe8000c101d46 */
[----:B------:R-:W-:Y:S04]  /*dbe0*/  @!P4 LDGSTS.E.BYPASS.LTC128B.128 [R21+0x1c400], desc[UR6][R2.64+0x100], !P1 ;  /* 0x1c4001000215cfae */ /* 0x000fe8000c901d46 */
[----:B------:R0:W-:Y:S01]  /*dbf0*/  @!P4 LDGSTS.E.BYPASS.LTC128B.128 [R21+0x20400], desc[UR6][R2.64+0x180], !P2 ;  /* 0x204001800215cfae */ /* 0x0001e2000d101d46 */
[----:B------:R-:W-:-:S03]  /*dc00*/  ISETP.GE.AND P4, PT, R5, R0, PT ;  /* 0x000000000500720c */ /* 0x000fc60003f86270 */
[----:B------:R-:W1:Y:S01]  /*dc10*/  SHFL.IDX PT, R5, R6, 0x1, 0x181f ;  /* 0x00381f0006057f89 */ /* 0x000e6200000e0000 */
[----:B0-----:R-:W-:-:S03]  /*dc20*/  VIADD R3, R8, 0x20 ;  /* 0x0000002008037836 */ /* 0x001fc60000000000 */
[----:B------:R-:W-:Y:S06]  /*dc30*/  SHFL.IDX PT, R2, R7, 0x2, 0x181f ;  /* 0x00581f0007027f89 */ /* 0x000fec00000e0000 */
[----:B------:R-:W-:Y:S01]  /*dc40*/  @!P4 LEA R20, R9, UR38, 0x1 ;  /* 0x000000260914cc11 */ /* 0x000fe2000f8e08ff */
[----:B-1----:R-:W-:-:S05]  /*dc50*/  @!P4 IMAD.WIDE.U32 R4, R10, 0x2, R4 ;  /* 0x000000020a04c825 */ /* 0x002fca00078e0004 */
        /* <DEDUP_REMOVED lines=26> */
[----:B0-----:R-:W-:-:S03]  /*de00*/  IADD3 R5, R8, 0x50, RZ ;  /* 0x0000005008057810 */ /* 0x001fc60007ffe0ff */
        /* <DEDUP_REMOVED lines=18> */
[----:B------:R-:W1:Y:S04]  /*df30*/  SHFL.IDX PT, R3, R6, 0x6, 0x181f ;  /* 0x00d81f0006037f89 */ /* 0x000e6800000e0000 */
[----:B0-----:R0:W2:Y:S06]  /*df40*/  SHFL.IDX PT, R4, R6, 0x7, 0x181f ;  /* 0x00f81f0006047f89 */ /* 0x0010ac00000e0000 */
[----:B------:R-:W-:Y:S01]  /*df50*/  @!P4 LEA R21, R9, UR38, 0x1 ;  /* 0x000000260915cc11 */ /* 0x000fe2000f8e08ff */
[----:B-1----:R-:W-:-:S05]  /*df60*/  @!P4 IMAD.WIDE.U32 R2, R10, 0x2, R2 ;  /* 0x000000020a02c825 */ /* 0x002fca00078e0002 */
[----:B------:R0:W-:Y:S04]  /*df70*/  @!P4 LDGSTS.E.BYPASS.LTC128B.128 [R21+0x17400], desc[UR6][R2.64], !P3 ;  /* 0x174000000215cfae */ /* 0x0001e8000d901d46 */
[----:B------:R0:W-:Y:S04]  /*df80*/  @!P4 LDGSTS.E.BYPASS.LTC128B.128 [R21+0x1b400], desc[UR6][R2.64+0x80], !P0 ;  /* 0x1b4000800215cfae */ /* 0x0001e8000c101d46 */
[----:B------:R0:W-:Y:S04]  /*df90*/  @!P4 LDGSTS.E.BYPASS.LTC128B.128 [R21+0x1f400], desc[UR6][R2.64+0x100], !P1 ;  /* 0x1f4001000215cfae */ /* 0x0001e8000c901d46 */
[----:B--2---:R0:W-:Y:S02]  /*dfa0*/  @!P4 LDGSTS.E.BYPASS.LTC128B.128 [R21+0x23400], desc[UR6][R2.64+0x180], !P2 ;  /* 0x234001800215cfae */ /* 0x0041e4000d101d46 */
.L_x_155:
[----:B0-----:R-:W-:Y:S01]  /*dfb0*/  VIADD R3, R8, 0x70 ;  /* 0x0000007008037836 */ /* 0x001fe20000000000 */
[----:B------:R-:W-:Y:S01]  /*dfc0*/  BSSY B0, `(.L_x_51) ;  /* 0x000000f000007945 */ /* 0x000fe20003800000 */
[----:B------:R-:W-:-:S03]  /*dfd0*/  IMAD.MOV.U32 R2, RZ, RZ, R14 ;  /* 0x000000ffff027224 */ /* 0x000fc600078e000e */
[----:B------:R-:W-:Y:S01]  /*dfe0*/  ISETP.GE.AND P4, PT, R3, R0, PT ;  /* 0x000000000300720c */ /* 0x000fe20003f86270 */
[----:B------:R-:W-:-:S12]  /*dff0*/  IMAD.MOV.U32 R3, RZ, RZ, R4 ;  /* 0x000000ffff037224 */ /* 0x000fd800078e0004 */
[----:B------:R-:W-:Y:S05]  /*e000*/  @P4 BRA `(.L_x_52) ;  /* 0x0000000000284947 */ /* 0x000fea0003800000 */
[----:B------:R-:W-:Y:S01]  /*e010*/  IMAD.WIDE.U32 R10, R10, 0x2, R2 ;  /* 0x000000020a0a7825 */ /* 0x000fe200078e0002 */
[----:B------:R-:W-:Y:S01]  /*e020*/  LEA R9, R9, UR38, 0x1 ;  /* 0x0000002609097c11 */ /* 0x000fe2000f8e08ff */
[----:B------:R-:W-:-:S04]  /*e030*/  ULDC.64 UR4, c[0x0][0x208] ;  /* 0x0000820000047ab9 */ /* 0x000fc80000000a00 */
[----:B------:R-:W-:Y:S01]  /*e040*/  @!PT LDS RZ, [RZ] ;  /* 0x00000000fffff984 */ /* 0x000fe20000000800 */
[----:B------:R-:W-:Y:S01]  /*e050*/  @!PT LDS RZ, [RZ] ;  /* 0x00000000fffff984 */ /* 0x000fe20000000800 */
[----:B------:R-:W-:Y:S01]  /*e060*/  @!PT LDS RZ, [RZ] ;  /* 0x00000000fffff984 */ /* 0x000fe20000000800 */
[----:B------:R0:W-:Y:S04]  /*e070*/  LDGSTS.E.BYPASS.LTC128B.128 [R9+0x17c00], desc[UR4][R10.64], !P3 ;  /* 0x17c000000a097fae */ /* 0x0001e8000d901d44 */
[----:B------:R0:W-:Y:S04]  /*e080*/  LDGSTS.E.BYPASS.LTC128B.128 [R9+0x1bc00], desc[UR4][R10.64+0x80], !P0 ;  /* 0x1bc000800a097fae */ /* 0x0001e8000c101d44 */
[----:B------:R0:W-:Y:S04]  /*e090*/  LDGSTS.E.BYPASS.LTC128B.128 [R9+0x1fc00], desc[UR4][R10.64+0x100], !P1 ;  /* 0x1fc001000a097fae */ /* 0x0001e8000c901d44 */
[----:B------:R0:W-:Y:S02]  /*e0a0*/  LDGSTS.E.BYPASS.LTC128B.128 [R9+0x23c00], desc[UR4][R10.64+0x180], !P2 ;  /* 0x23c001800a097fae */ /* 0x0001e4000d101d44 */
.L_x_52:
[----:B------:R-:W-:Y:S05]  /*e0b0*/  BSYNC B0 ;  /* 0x0000000000007941 */ /* 0x000fea0003800000 */
.L_x_51:
[----:B------:R-:W-:Y:S01]  /*e0c0*/  NOP ;  /* 0x0000000000007918 */ /* 0x000fe20000000000 */
[----:B------:R-:W-:Y:S01]  /*e0d0*/  SYNCS.ARRIVE.TRANS64.RED.A0T1 RZ, [UR38+0x38800], RZ ;  /* 0x038800ffffff79a7 */ /* 0x000fe20008200426 */
[----:B------:R-:W-:Y:S01]  /*e0e0*/  IMAD.MOV.U32 R2, RZ, RZ, 0x1 ;  /* 0x00000001ff027424 */ /* 0x000fe200078e00ff */
[----:B------:R-:W-:Y:S04]  /*e0f0*/  ARRIVES.LDGSTSBAR.64.TRANSCNT [UR38+0x38800] ;  /* 0x03880000ff0079b0 */ /* 0x000fe80008000aa6 */
[----:B------:R-:W-:Y:S01]  /*e100*/  SHF.L.U32 R2, R2, 0x1f, RZ ;  /* 0x0000001f02027819 */ /* 0x000fe200000006ff */
[----:B------:R-:W-:Y:S01]  /*e110*/  NOP ;  /* 0x0000000000007918 */ /* 0x000fe20000000000 */
[----:B------:R-:W2:Y:S01]  /*e120*/  LDL.LU R4, [R1+0x10] ;  /* 0x0000100001047983 */ /* 0x000ea20000300800 */
[----:B------:R-:W-:Y:S03]  /*e130*/  SYNCS.ARRIVE.TRANS64.A1T0 RZ, [UR38+0x38800], RZ ;  /* 0x038800ffffff79a7 */ /* 0x000fe60008100026 */
[----:B------:R-:W3:Y:S01]  /*e140*/  LDL R3, [R1+0x8] ;  /* 0x0000080001037983 */ /* 0x000ee20000100800 */
[----:B------:R-:W1:Y:S01]  /*e150*/  SYNCS.PHASECHK.TRANS64.TRYWAIT P0, [UR38+0x38820], R2 ;  /* 0x03882002ff0075a7 */ /* 0x000e620008000166 */
[----:B--2---:R-:W-:-:S04]  /*e160*/  IADD3 R0, R4, -0x2, RZ ;  /* 0xfffffffe04007810 */ /* 0x004fc80007ffe0ff */
[----:B---3--:R-:W-:Y:S01]  /*e170*/  ISETP.GE.AND P1, PT, R0, R3, PT ;  /* 0x000000030000720c */ /* 0x008fe20003f26270 */
[----:B-1----:R-:W-:-:S12]  /*e180*/  @!P0 BRA `(.L_x_53) ;  /* 0x0000003800c08947 */ /* 0x002fd80003800000 */
.L_x_156:
[----:B0-----:R-:W-:Y:S02]  /*e190*/  IMAD.MOV.U32 R9, RZ, RZ, 0x1 ;  /* 0x00000001ff097424 */ /* 0x001fe400078e00ff */
[----:B------:R-:W-:Y:S01]  /*e1a0*/  IMAD.MOV.U32 R8, RZ, RZ, RZ ;  /* 0x000000ffff087224 */ /* 0x000fe200078e00ff */
[----:B------:R-:W-:Y:S06]  /*e1b0*/  @!P1 BRA `(.L_x_54) ;  /* 0x0000002000e49947 */ /* 0x000fec0003800000 */
[----:B------:R-:W2:Y:S04]  /*e1c0*/  LDL.LU R4, [R1+0xc] ;  /* 0x00000c0001047983 */ /* 0x000ea80000300800 */
[----:B-1----:R-:W3:Y:S01]  /*e1d0*/  LDL.LU R3, [R1+0x8] ;  /* 0x0000080001037983 */ /* 0x002ee20000300800 */
[----:B------:R-:W-:Y:S01]  /*e1e0*/  UIADD3 UR4, UR40, 0x1, URZ ;  /* 0x0000000128047890 */ /* 0x000fe2000fffe03f */
[----:B------:R-:W-:Y:S01]  /*e1f0*/  MOV R9, 0x1 ;  /* 0x0000000100097802 */ /* 0x000fe20000000f00 */
[----:B------:R-:W0:Y:S02]  /*e200*/  S2R R6, SR_TID.X ;  /* 0x0000000000067919 */ /* 0x000e240000002100 */
[----:B0-----:R-:W-:Y:S02]  /*e210*/  LOP3.LUT R10, R6, 0x1f, RZ, 0xc0, !PT ;  /* 0x0000001f060a7812 */ /* 0x001fe400078ec0ff */
[----:B--2---:R-:W-:Y:S01]  /*e220*/  IMAD R2, R4, UR4, RZ ;  /* 0x0000000404027c24 */ /* 0x004fe2000f8e02ff */
[----:B---3--:R-:W-:-:S04]  /*e230*/  LOP3.LUT R3, RZ, R3, RZ, 0x33, !PT ;  /* 0x00000003ff037212 */ /* 0x008fc800078e33ff */
[----:B------:R-:W-:-:S05]  /*e240*/  VIMNMX R2, R2, UR39, PT ;  /* 0x0000002702027c48 */ /* 0x000fca000bfe0100 */
[----:B------:R-:W-:-:S05]  /*e250*/  IMAD.MOV R4, RZ, RZ, -R2 ;  /* 0x000000ffff047224 */ /* 0x000fca00078e0a02 */
[----:B------:R-:W-:Y:S02]  /*e260*/  VIADDMNMX R5, R4, 0x1, R3, !PT ;  /* 0x0000000104057846 */ /* 0x000fe40007800103 */
[----:B------:R-:W-:-:S03]  /*e270*/  LOP3.LUT R3, RZ, R2, RZ, 0x33, !PT ;  /* 0x00000002ff037212 */ /* 0x000fc600078e33ff */
[----:B------:R-:W-:Y:S02]  /*e280*/  VIADD R4, R5, 0xfffffffe ;  /* 0xfffffffe05047836 */ /* 0x000fe40000000000 */
[----:B------:R-:W-:-:S03]  /*e290*/  IMAD.IADD R5, R2, 0x1, R5 ;  /* 0x0000000102057824 */ /* 0x000fc600078e0205 */
[----:B------:R-:W-:Y:S01]  /*e2a0*/  ISETP.NE.AND P0, PT, R4, R3, PT ;  /* 0x000000030400720c */ /* 0x000fe20003f05270 */
[----:B------:R-:W-:Y:S01]  /*e2b0*/  IMAD.MOV.U32 R4, RZ, RZ, R16 ;  /* 0x000000ffff047224 */ /* 0x000fe200078e0010 */
[----:B------:R-:W-:-:S11]  /*e2c0*/  LOP3.LUT R12, R5, 0x1, RZ, 0xc0, !PT ;  /* 0x00000001050c7812 */ /* 0x000fd600078ec0ff */
[----:B------:R-:W-:Y:S05]  /*e2d0*/  @!P0 BRA `(.L_x_55) ;  /* 0x0000001400c88947 */ /* 0x000fea0003800000 */
[----:B------:R-:W-:Y:S01]  /*e2e0*/  BSSY B0, `(.L_x_55) ;  /* 0x0000171000007945 */ /* 0x000fe20003800000 */
[----:B------:R-:W-:Y:S02]  /*e2f0*/  IMAD.IADD R6, R5, 0x1, -R12 ;  /* 0x0000000105067824 */ /* 0x000fe400078e0a0c */
[----:B------:R-:W-:Y:S02]  /*e300*/  IMAD.MOV.U32 R7, RZ, RZ, 0x1 ;  /* 0x00000001ff077424 */ /* 0x000fe400078e00ff */
[----:B------:R-:W-:-:S07]  /*e310*/  IMAD.MOV.U32 R4, RZ, RZ, R16 ;  /* 0x000000ffff047224 */ /* 0x000fce00078e0010 */
.L_x_94:
[----:B------:R-:W2:Y:S01]  /*e320*/  LDL R2, [R1] ;  /* 0x0000000001027983 */ /* 0x000ea20000100800 */
[----:B------:R-:W-:Y:S01]  /*e330*/  VIADD R6, R6, 0xfffffffe ;  /* 0xfffffffe06067836 */ /* 0x000fe20000000000 */
[----:B------:R-:W-:Y:S04]  /*e340*/  BSSY B1, `(.L_x_56) ;  /* 0x00000b3000017945 */ /* 0x000fe80003800000 */
[----:B------:R-:W-:Y:S02]  /*e350*/  ISETP.NE.AND P2, PT, R6, RZ, PT ;  /* 0x000000ff0600720c */ /* 0x000fe40003f45270 */
[----:B--2---:R-:W-:-:S13]  /*e360*/  ISETP.NE.AND P0, PT, R2, RZ, PT ;  /* 0x000000ff0200720c */ /* 0x004fda0003f05270 */
[----:B------:R-:W-:Y:S05]  /*e370*/  @!P0 BRA `(.L_x_57) ;  /* 0x0000000800bc8947 */ /* 0x000fea0003800000 */
[----:B------:R-:W2:Y:S01]  /*e380*/  LDL R2, [R1+0x4] ;  /* 0x0000040001027983 */ /* 0x000ea20000100800 */
[----:B------:R-:W-:Y:S02]  /*e390*/  MOV R9, R0 ;  /* 0x0000000000097202 */ /* 0x000fe40000000f00 */
[----:B--2---:R-:W-:-:S13]  /*e3a0*/  ISETP.NE.AND P0, PT, R2, RZ, PT ;  /* 0x000000ff0200720c */ /* 0x004fda0003f05270 */
[----:B------:R-:W-:Y:S05]  /*e3b0*/  @!P0 BRA `(.L_x_58) ;  /* 0x00000000004c8947 */ /* 0x000fea0003800000 */
[----:B------:R-:W0:Y:S01]  /*e3c0*/  LDC R9, c[0x0][0x43c] ;  /* 0x00010f00ff097b82 */ /* 0x000e220000000800 */
[----:B------:R-:W-:Y:S01]  /*e3d0*/  ULDC.64 UR4, c[0x0][0x428] ;  /* 0x00010a0000047ab9 */ /* 0x000fe20000000a00 */
[----:B------:R-:W-:Y:S01]  /*e3e0*/  ULDC.64 UR6, c[0x0][0x208] ;  /* 0x0000820000067ab9 */ /* 0x000fe20000000a00 */
[----:B------:R-:W-:Y:S01]  /*e3f0*/  IMAD R5, R19, UR4, RZ ;  /* 0x0000000413057c24 */ /* 0x000fe2000f8e02ff */
[----:B0-----:R-:W-:-:S13]  /*e400*/  ISETP.NE.AND P0, PT, R9, 0x1, PT ;  /* 0x000000010900780c */ /* 0x001fda0003f05270 */
[----:B------:R-:W0:Y:S02]  /*e410*/  @P0 LDC.64 R2, c[0x0][0x440] ;  /* 0x00011000ff020b82 */ /* 0x000e240000000a00 */
[----:B0-----:R-:W-:-:S04]  /*e420*/  @P0 IMAD.HI.U32 R4, R0, R2, RZ ;  /* 0x0000000200040227 */ /* 0x001fc800078e00ff */
[----:B------:R-:W-:Y:S01]  /*e430*/  IMAD.MOV.U32 R2, RZ, RZ, R0 ;  /* 0x000000ffff027224 */ /* 0x000fe200078e0000 */
[----:B------:R-:W-:Y:S01]  /*e440*/  @P0 SHF.R.U32.HI R2, RZ, R3, R4 ;  /* 0x00000003ff020219 */ /* 0x000fe20000011604 */
[----:B------:R-:W-:-:S04]  /*e450*/  IMAD R4, R18, UR5, R5 ;  /* 0x0000000512047c24 */ /* 0x000fc8000f8e0205 */
[----:B------:R-:W-:-:S04]  /*e460*/  IMAD.MOV R3, RZ, RZ, -R2 ;  /* 0x000000ffff037224 */ /* 0x000fc800078e0a02 */
[----:B------:R-:W-:Y:S01]  /*e470*/  IMAD R9, R9, R3, R0 ;  /* 0x0000000309097224 */ /* 0x000fe200078e0200 */
[----:B------:R-:W-:-:S03]  /*e480*/  SHF.R.S32.HI R3, RZ, 0x1f, R2 ;  /* 0x0000001fff037819 */ /* 0x000fc60000011402 */
[----:B------:R-:W-:Y:S01]  /*e490*/  IMAD.WIDE.U32 R2, R18, UR4, R2 ;  /* 0x0000000412027c25 */ /* 0x000fe2000f8e0002 */
[----:B------:R-:W-:-:S03]  /*e4a0*/  ULDC.64 UR4, c[0x0][0x418] ;  /* 0x0001060000047ab9 */ /* 0x000fc60000000a00 */
[----:B------:R-:W-:Y:S01]  /*e4b0*/  IMAD.IADD R3, R4, 0x1, R3 ;  /* 0x0000000104037824 */ /* 0x000fe200078e0203 */
[----:B------:R-:W-:-:S04]  /*e4c0*/  LEA R4, P0, R2, UR4, 0x2 ;  /* 0x0000000402047c11 */ /* 0x000fc8000f8010ff */
[----:B------:R-:W-:-:S05]  /*e4d0*/  LEA.HI.X R5, R2, UR5, R3, 0x2, P0 ;  /* 0x0000000502057c11 */ /* 0x000fca00080f1403 */
[----:B------:R0:W5:Y:S04]  /*e4e0*/  LDG.E R4, desc[UR6][R4.64] ;  /* 0x0000000604047981 */ /* 0x000168000c1e1900 */
.L_x_58:
[----:B------:R-:W1:Y:S01]  /*e4f0*/  S2R R2, SR_TID.X ;  /* 0x0000000000027919 */ /* 0x000e620000002100 */
[----:B------:R-:W-:Y:S01]  /*e500*/  BSSY B2, `(.L_x_59) ;  /* 0x0000006000027945 */ /* 0x000fe20003800000 */
[----:B-1----:R-:W-:Y:S02]  /*e510*/  LOP3.LUT R3, R2, 0x7f, RZ, 0xc0, !PT ;  /* 0x0000007f02037812 */ /* 0x002fe400078ec0ff */
[----:B------:R-:W-:Y:S02]  /*e520*/  SHF.L.U32 R2, R7, 0x1f, RZ ;  /* 0x0000001f07027819 */ /* 0x000fe400000006ff */
[----:B------:R-:W-:Y:S02]  /*e530*/  ISETP.NE.AND P1, PT, R3, RZ, PT ;  /* 0x000000ff0300720c */ /* 0x000fe40003f25270 */
[----:B------:R-:W1:Y:S02]  /*e540*/  SYNCS.PHASECHK.TRANS64.TRYWAIT P0, [UR38+0x38848], R2 ;  /* 0x03884802ff0075a7 */ /* 0x000e640008000166 */
[----:B-1----:R-:W-:Y:S09]  /*e550*/  @!P0 BRA `(.L_x_60) ;  /* 0x0000003400e48947 */ /* 0x002ff20003800000 */
.L_x_157:
[----:B------:R-:W-:Y:S05]  /*e560*/  BSYNC B2 ;  /* 0x0000000000027941 */ /* 0x000fea0003800000 */
.L_x_59:
[----:B------:R-:W-:Y:S04]  /*e570*/  BSSY B2, `(.L_x_61) ;  /* 0x0000007000027945 */ /* 0x000fe80003800000 */
[----:B------:R-:W-:Y:S05]  /*e580*/  @P1 BRA `(.L_x_62) ;  /* 0x0000000000141947 */ /* 0x000fea0003800000 */
[----:B------:R-:W-:Y:S01]  /*e590*/  ISETP.NE.AND P0, PT, R10, RZ, PT ;  /* 0x000000ff0a00720c */ /* 0x000fe20003f05270 */
[----:B-1----:R-:W-:-:S04]  /*e5a0*/  IMAD.MOV.U32 R3, RZ, RZ, 0xa000 ;  /* 0x0000a000ff037424 */ /* 0x002fc800078e00ff */
[----:B------:R2:W-:Y:S08]  /*e5b0*/  SYNCS.ARRIVE.TRANS64 RZ, [UR38+0x38838], R3 ;  /* 0x03883803ffff79a7 */ /* 0x0005f00008000026 */
[----:B--2---:R-:W-:Y:S05]  /*e5c0*/  @!P0 BRA `(.L_x_62) ;  /* 0x0000000000048947 */ /* 0x004fea0003800000 */
[----:B------:R-:W-:Y:S01]  /*e5d0*/  BPT.TRAP 0x1 ;  /* 0x000000040000795c */ /* 0x000fe20000300000 */
.L_x_62:
[----:B------:R-:W-:Y:S05]  /*e5e0*/  BSYNC B2 ;  /* 0x0000000000027941 */ /* 0x000fea0003800000 */
.L_x_61:
[----:B------:R-:W-:Y:S01]  /*e5f0*/  IMAD.MOV.U32 R14, RZ, RZ, RZ ;  /* 0x000000ffff0e7224 */ /* 0x000fe200078e00ff */
[----:B------:R-:W-:Y:S01]  /*e600*/  ULDC.64 UR4, c[0x0][0x198] ;  /* 0x0000660000047ab9 */ /* 0x000fe20000000a00 */
[----:B------:R-:W-:Y:S01]  /*e610*/  PLOP3.LUT P0, PT, PT, PT, PT, 0x80, 0x0 ;  /* 0x000000000000781c */ /* 0x000fe20003f0f070 */
[----:B------:R-:W-:Y:S01]  /*e620*/  UIADD3 UR4, UP0, UR4, 0x370, URZ ;  /* 0x0000037004047890 */ /* 0x000fe2000ff1e03f */
[----:B-1----:R-:W-:Y:S01]  /*e630*/  IMAD R3, R9, 0x50, RZ ;  /* 0x0000005009037824 */ /* 0x002fe200078e02ff */
[----:B------:R-:W-:Y:S01]  /*e640*/  R2UR UR34, R14 ;  /* 0x000000000e2272ca */ /* 0x000fe200000e0000 */
[----:B------:R-:W-:Y:S02]  /*e650*/  UIADD3 UR32, UR38, 0x2e400, URZ ;  /* 0x0002e40026207890 */ /* 0x000fe4000fffe03f */
[----:B------:R-:W-:Y:S02]  /*e660*/  UIADD3 UR33, UR38, 0x38838, URZ ;  /* 0x0003883826217890 */ /* 0x000fe4000fffe03f */
[----:B------:R-:W-:Y:S01]  /*e670*/  UIADD3.X UR5, URZ, UR5, URZ, UP0, !UPT ;  /* 0x000000053f057290 */ /* 0x000fe200087fe43f */
[----:B------:R-:W-:Y:S01]  /*e680*/  UMOV UR6, 0x0 ;  /* 0x0000000000067882 */ /* 0x000fe20000000000 */
[----:B------:R-:W-:-:S10]  /*e690*/  UMOV UR7, 0x14f00000 ;  /* 0x14f0000000077882 */ /* 0x000fd40000000000 */
.L_x_63:
[----:B------:R-:W-:-:S13]  /*e6a0*/  @P0 ELECT P3, URZ, PT ;  /* 0x00000000003f082f */ /* 0x000fda0003860000 */
[----:B-----5:R-:W-:Y:S02]  /*e6b0*/  @P3 R2UR UR37, R4 ;  /* 0x00000000042532ca */ /* 0x020fe400000e0000 */
[----:B------:R-:W-:Y:S02]  /*e6c0*/  @P3 R2UR UR35, R3 ;  /* 0x00000000032332ca */ /* 0x000fe400000e0000 */
[----:B------:R-:W-:Y:S02]  /*e6d0*/  @P3 PLOP3.LUT P0, PT, P3, PT, PT, 0x8, 0x0 ;  /* 0x000000000000381c */ /* 0x000fe40001f0e170 */
[----:B------:R-:W-:-:S09]  /*e6e0*/  PLOP3.LUT P3, PT, PT, PT, PT, 0x8, 0x0 ;  /* 0x000000000000781c */ /* 0x000fd20003f6e170 */
[----:B------:R1:W-:Y:S02]  /*e6f0*/  UTMALDG.4D [UR32], [UR4], desc[UR6] ;  /* 0x00000620040075b4 */ /* 0x0003e40008019000 */
[----:B-1----:R-:W-:Y:S05]  /*e700*/  @P0 BRA.U.ANY `(.L_x_63) ;  /* 0xfffffffd00e40947 */ /* 0x002fea000393ffff */
[----:B0-----:R-:W-:Y:S01]  /*e710*/  MOV R5, 0x40 ;  /* 0x0000004000057802 */ /* 0x001fe20000000f00 */
[----:B------:R-:W-:Y:S01]  /*e720*/  UIADD3 UR8, UR38, 0x30c00, URZ ;  /* 0x00030c0026087890 */ /* 0x000fe2000fffe03f */
[----:B------:R-:W-:Y:S01]  /*e730*/  PLOP3.LUT P0, PT, PT, PT, PT, 0x80, 0x0 ;  /* 0x000000000000781c */ /* 0x000fe20003f0f070 */
[----:B------:R-:W-:Y:S01]  /*e740*/  UMOV UR6, 0x0 ;  /* 0x0000000000067882 */ /* 0x000fe20000000000 */
[----:B------:R-:W-:Y:S01]  /*e750*/  R2UR UR10, R5 ;  /* 0x00000000050a72ca */ /* 0x000fe200000e0000 */
[----:B------:R-:W-:-:S14]  /*e760*/  UMOV UR7, 0x14f00000 ;  /* 0x14f0000000077882 */ /* 0x000fdc0000000000 */
.L_x_64:
[----:B------:R-:W-:-:S13]  /*e770*/  @P0 ELECT P3, URZ, PT ;  /* 0x00000000003f082f */ /* 0x000fda0003860000 */
[----:B------:R-:W-:Y:S01]  /*e780*/  @P3 R2UR UR13, R4 ;  /* 0x00000000040d32ca */ /* 0x000fe200000e0000 */
[----:B------:R-:W-:Y:S01]  /*e790*/  UMOV UR9, UR33 ;  /* 0x0000002100097c82 */ /* 0x000fe20008000000 */
[----:B------:R-:W-:Y:S01]  /*e7a0*/  @P3 R2UR UR11, R3 ;  /* 0x00000000030b32ca */ /* 0x000fe200000e0000 */
[----:B------:R-:W-:Y:S01]  /*e7b0*/  UMOV UR12, UR36 ;  /* 0x00000024000c7c82 */ /* 0x000fe20008000000 */
[----:B------:R-:W-:Y:S02]  /*e7c0*/  @P3 PLOP3.LUT P0, PT, P3, PT, PT, 0x8, 0x0 ;  /* 0x000000000000381c */ /* 0x000fe40001f0e170 */
[----:B------:R-:W-:-:S09]  /*e7d0*/  PLOP3.LUT P3, PT, PT, PT, PT, 0x8, 0x0 ;  /* 0x000000000000781c */ /* 0x000fd20003f6e170 */
[----:B------:R0:W-:Y:S02]  /*e7e0*/  UTMALDG.4D [UR8], [UR4], desc[UR6] ;  /* 0x00000608040075b4 */ /* 0x0001e40008019000 */
[----:B0-----:R-:W-:Y:S05]  /*e7f0*/  @P0 BRA.U.ANY `(.L_x_64) ;  /* 0xfffffffd00dc0947 */ /* 0x001fea000393ffff */
[----:B------:R-:W-:Y:S01]  /*e800*/  IMAD.MOV.U32 R11, RZ, RZ, 0x80 ;  /* 0x00000080ff0b7424 */ /* 0x000fe200078e00ff */
[----:B------:R-:W-:Y:S01]  /*e810*/  PLOP3.LUT P0, PT, PT, PT, PT, 0x80, 0x0 ;  /* 0x000000000000781c */ /* 0x000fe20003f0f070 */
[----:B------:R-:W-:Y:S01]  /*e820*/  UIADD3 UR8, UR38, 0x33400, URZ ;  /* 0x0003340026087890 */ /* 0x000fe2000fffe03f */
[----:B------:R-:W-:Y:S02]  /*e830*/  UMOV UR6, 0x0 ;  /* 0x0000000000067882 */ /* 0x000fe40000000000 */
[----:B------:R-:W-:Y:S01]  /*e840*/  R2UR UR10, R11 ;  /* 0x000000000b0a72ca */ /* 0x000fe200000e0000 */
[----:B------:R-:W-:-:S14]  /*e850*/  UMOV UR7, 0x14f00000 ;  /* 0x14f0000000077882 */ /* 0x000fdc0000000000 */
.L_x_65:
        /* <DEDUP_REMOVED lines=15> */
.L_x_66:
        /* <DEDUP_REMOVED lines=9> */
[----:B------:R-:W0:Y:S01]  /*e9e0*/  SYNCS.PHASECHK.TRANS64.TRYWAIT P0, [UR38+0x38860], R2 ;  /* 0x03886002ff0075a7 */ /* 0x000e220008000166 */
[----:B------:R-:W-:Y:S04]  /*e9f0*/  BSSY B2, `(.L_x_67) ;  /* 0x0000002000027945 */ /* 0x000fe80003800000 */
[----:B0-----:R-:W-:Y:S05]  /*ea00*/  @!P0 BRA `(.L_x_68) ;  /* 0x0000003000d08947 */ /* 0x001fea0003800000 */
.L_x_158:
[----:B------:R-:W-:Y:S05]  /*ea10*/  BSYNC B2 ;  /* 0x0000000000027941 */ /* 0x000fea0003800000 */
.L_x_67:
[----:B------:R-:W-:Y:S01]  /*ea20*/  BSSY B2, `(.L_x_69) ;  /* 0x0000009000027945 */ /* 0x000fe20003800000 */
[----:B0-----:R-:W-:Y:S02]  /*ea30*/  IMAD.MOV.U32 R2, RZ, RZ, 0x0 ;  /* 0x00000000ff027424 */ /* 0x001fe400078e00ff */
[----:B------:R-:W-:Y:S01]  /*ea40*/  IMAD.MOV.U32 R3, RZ, RZ, 0x14f00000 ;  /* 0x14f00000ff037424 */ /* 0x000fe200078e00ff */
[----:B------:R-:W-:Y:S06]  /*ea50*/  @P1 BRA `(.L_x_70) ;  /* 0x0000000000141947 */ /* 0x000fec0003800000 */
[----:B------:R-:W-:Y:S01]  /*ea60*/  ISETP.NE.AND P0, PT, R10, RZ, PT ;  /* 0x000000ff0a00720c */ /* 0x000fe20003f05270 */
[----:B------:R-:W-:-:S04]  /*ea70*/  IMAD.MOV.U32 R15, RZ, RZ, 0xa000 ;  /* 0x0000a000ff0f7424 */ /* 0x000fc800078e00ff */
[----:B------:R0:W-:Y:S08]  /*ea80*/  SYNCS.ARRIVE.TRANS64 RZ, [UR38+0x38850], R15 ;  /* 0x0388500fffff79a7 */ /* 0x0001f00008000026 */
[----:B0-----:R-:W-:Y:S05]  /*ea90*/  @!P0 BRA `(.L_x_70) ;  /* 0x0000000000048947 */ /* 0x001fea0003800000 */
[----:B------:R-:W-:Y:S01]  /*eaa0*/  BPT.TRAP 0x1 ;  /* 0x000000040000795c */ /* 0x000fe20000300000 */
.L_x_70:
[----:B------:R-:W-:Y:S05]  /*eab0*/  BSYNC B2 ;  /* 0x0000000000027941 */ /* 0x000fea0003800000 */
.L_x_69:
[----:B------:R-:W-:Y:S01]  /*eac0*/  R2UR UR6, R2 ;  /* 0x00000000020672ca */ /* 0x000fe200000e0000 */
[----:B------:R-:W-:Y:S01]  /*ead0*/  ULDC.64 UR4, c[0x0][0x198] ;  /* 0x0000660000047ab9 */ /* 0x000fe20000000a00 */
[----:B------:R-:W-:Y:S01]  /*eae0*/  R2UR UR7, R3 ;  /* 0x00000000030772ca */ /* 0x000fe200000e0000 */
[----:B------:R-:W-:Y:S01]  /*eaf0*/  UIADD3 UR4, UP0, UR4, 0x470, URZ ;  /* 0x0000047004047890 */ /* 0x000fe2000ff1e03f */
[----:B------:R-:W-:Y:S01]  /*eb00*/  R2UR UR10, R14 ;  /* 0x000000000e0a72ca */ /* 0x000fe200000e0000 */
[----:B------:R-:W-:Y:S01]  /*eb10*/  IMAD R14, R17, 0x50, RZ ;  /* 0x00000050110e7824 */ /* 0x000fe200078e02ff */
[----:B------:R-:W-:Y:S01]  /*eb20*/  PLOP3.LUT P0, PT, PT, PT, PT, 0x80, 0x0 ;  /* 0x000000000000781c */ /* 0x000fe20003f0f070 */
[----:B------:R-:W-:Y:S02]  /*eb30*/  UIADD3 UR8, UR38, 0x400, URZ ;  /* 0x0000040026087890 */ /* 0x000fe4000fffe03f */
[----:B------:R-:W-:Y:S02]  /*eb40*/  UIADD3 UR9, UR38, 0x38850, URZ ;  /* 0x0003885026097890 */ /* 0x000fe4000fffe03f */
[----:B------:R-:W-:-:S12]  /*eb50*/  UIADD3.X UR5, URZ, UR5, URZ, UP0, !UPT ;  /* 0x000000053f057290 */ /* 0x000fd800087fe43f */
.L_x_71:
[----:B------:R-:W-:-:S13]  /*eb60*/  @P0 ELECT P1, URZ, PT ;  /* 0x00000000003f082f */ /* 0x000fda0003820000 */
[----:B------:R-:W-:Y:S01]  /*eb70*/  @P1 R2UR UR13, R16 ;  /* 0x00000000100d12ca */ /* 0x000fe200000e0000 */
[----:B------:R-:W-:Y:S01]  /*eb80*/  UMOV UR12, UR36 ;  /* 0x00000024000c7c82 */ /* 0x000fe20008000000 */
[----:B------:R-:W-:Y:S02]  /*eb90*/  @P1 R2UR UR11, R14 ;  /* 0x000000000e0b12ca */ /* 0x000fe400000e0000 */
[----:B------:R-:W-:Y:S02]  /*eba0*/  @P1 PLOP3.LUT P0, PT, P1, PT, PT, 0x8, 0x0 ;  /* 0x000000000000181c */ /* 0x000fe40000f0e170 */
[----:B------:R-:W-:-:S09]  /*ebb0*/  PLOP3.LUT P1, PT, PT, PT, PT, 0x8, 0x0 ;  /* 0x000000000000781c */ /* 0x000fd20003f2e170 */
[----:B------:R0:W-:Y:S02]  /*ebc0*/  UTMALDG.4D [UR8], [UR4], desc[UR6] ;  /* 0x00000608040075b4 */ /* 0x0001e40008019000 */
[----:B0-----:R-:W-:Y:S05]  /*ebd0*/  @P0 BRA.U.ANY `(.L_x_71) ;  /* 0xfffffffd00e00947 */ /* 0x001fea000393ffff */
[----:B------:R-:W-:Y:S01]  /*ebe0*/  R2UR UR10, R5 ;  /* 0x00000000050a72ca */ /* 0x000fe200000e0000 */
[----:B------:R-:W-:Y:S01]  /*ebf0*/  UIADD3 UR8, UR38, 0x2c00, URZ ;  /* 0x00002c0026087890 */ /* 0x000fe2000fffe03f */
[----:B------:R-:W-:Y:S02]  /*ec00*/  R2UR UR6, R2 ;  /* 0x00000000020672ca */ /* 0x000fe400000e0000 */
[----:B------:R-:W-:Y:S02]  /*ec10*/  R2UR UR7, R3 ;  /* 0x00000000030772ca */ /* 0x000fe400000e0000 */
[----:B------:R-:W-:-:S13]  /*ec20*/  PLOP3.LUT P0, PT, PT, PT, PT, 0x80, 0x0 ;  /* 0x000000000000781c */ /* 0x000fda0003f0f070 */
.L_x_72:
        /* <DEDUP_REMOVED lines=13> */
.L_x_73:
        /* <DEDUP_REMOVED lines=13> */
.L_x_74:
        /* <DEDUP_REMOVED lines=8> */
[----:B------:R-:W-:Y:S01]  /*ee50*/  MOV R17, R9 ;  /* 0x0000000900117202 */ /* 0x000fe20000000f00 */
[----:B------:R-:W-:-:S07]  /*ee60*/  IMAD.MOV.U32 R16, RZ, RZ, R4 ;  /* 0x000000ffff107224 */ /* 0x000fce00078e0004 */
.L_x_57:
[----:B------:R-:W-:Y:S05]  /*ee70*/  BSYNC B1 ;  /* 0x0000000000017941 */ /* 0x000fea0003800000 */
.L_x_56:
[----:B------:R-:W2:Y:S01]  /*ee80*/  LDL R2, [R1] ;  /* 0x0000000001027983 */ /* 0x000ea20000100800 */
[----:B------:R-:W-:Y:S01]  /*ee90*/  BSSY B1, `(.L_x_75) ;  /* 0x00000b2000017945 */ /* 0x000fe20003800000 */
[----:B------:R-:W-:Y:S02]  /*eea0*/  LOP3.LUT R9, R7, 0x1, RZ, 0x3c, !PT ;  /* 0x0000000107097812 */ /* 0x000fe400078e3cff */
[----:B--2---:R-:W-:-:S13]  /*eeb0*/  ISETP.NE.AND P0, PT, R2, RZ, PT ;  /* 0x000000ff0200720c */ /* 0x004fda0003f05270 */
[----:B------:R-:W-:Y:S05]  /*eec0*/  @!P0 BRA `(.L_x_76) ;  /* 0x0000000800b88947 */ /* 0x000fea0003800000 */
[----:B------:R-:W2:Y:S01]  /*eed0*/  LDL R2, [R1+0x4] ;  /* 0x0000040001027983 */ /* 0x000ea20000100800 */
[----:B------:R-:W-:Y:S01]  /*eee0*/  VIADD R11, R0, 0xffffffff ;  /* 0xffffffff000b7836 */ /* 0x000fe20000000000 */
[----:B--2---:R-:W-:-:S13]  /*eef0*/  ISETP.NE.AND P0, PT, R2, RZ, PT ;  /* 0x000000ff0200720c */ /* 0x004fda0003f05270 */
[----:B------:R-:W-:Y:S05]  /*ef00*/  @!P0 BRA `(.L_x_77) ;  /* 0x00000000004c8947 */ /* 0x000fea0003800000 */
[----:B------:R-:W0:Y:S01]  /*ef10*/  LDC R4, c[0x0][0x43c] ;  /* 0x00010f00ff047b82 */ /* 0x000e220000000800 */
[----:B------:R-:W-:Y:S01]  /*ef20*/  ULDC.64 UR4, c[0x0][0x428] ;  /* 0x00010a0000047ab9 */ /* 0x000fe20000000a00 */
[----:B------:R-:W-:Y:S01]  /*ef30*/  ULDC.64 UR6, c[0x0][0x208] ;  /* 0x0000820000067ab9 */ /* 0x000fe20000000a00 */
[----:B0-----:R-:W-:-:S13]  /*ef40*/  ISETP.NE.AND P0, PT, R4, 0x1, PT ;  /* 0x000000010400780c */ /* 0x001fda0003f05270 */
[----:B------:R-:W0:Y:S02]  /*ef50*/  @P0 LDC.64 R2, c[0x0][0x440] ;  /* 0x00011000ff020b82 */ /* 0x000e240000000a00 */
[----:B0-----:R-:W-:-:S04]  /*ef60*/  @P0 IMAD.HI.U32 R5, R11, R2, RZ ;  /* 0x000000020b050227 */ /* 0x001fc800078e00ff */
[----:B------:R-:W-:Y:S01]  /*ef70*/  IMAD.MOV.U32 R2, RZ, RZ, R11 ;  /* 0x000000ffff027224 */ /* 0x000fe200078e000b */
[----:B------:R-:W-:-:S05]  /*ef80*/  @P0 SHF.R.U32.HI R2, RZ, R3, R5 ;  /* 0x00000003ff020219 */ /* 0x000fca0000011605 */
[----:B------:R-:W-:-:S04]  /*ef90*/  IMAD.MOV R3, RZ, RZ, -R2 ;  /* 0x000000ffff037224 */ /* 0x000fc800078e0a02 */
[----:B------:R-:W-:Y:S01]  /*efa0*/  IMAD R11, R4, R3, R11 ;  /* 0x00000003040b7224 */ /* 0x000fe200078e020b */
[----:B------:R-:W-:Y:S01]  /*efb0*/  SHF.R.S32.HI R3, RZ, 0x1f, R2 ;  /* 0x0000001fff037819 */ /* 0x000fe20000011402 */
[----:B------:R-:W-:-:S04]  /*efc0*/  IMAD R4, R19, UR4, RZ ;  /* 0x0000000413047c24 */ /* 0x000fc8000f8e02ff */
[C---:B------:R-:W-:Y:S02]  /*efd0*/  IMAD R4, R18.reuse, UR5, R4 ;  /* 0x0000000512047c24 */ /* 0x040fe4000f8e0204 */
[----:B------:R-:W-:Y:S01]  /*efe0*/  IMAD.WIDE.U32 R2, R18, UR4, R2 ;  /* 0x0000000412027c25 */ /* 0x000fe2000f8e0002 */
[----:B------:R-:W-:-:S03]  /*eff0*/  ULDC.64 UR4, c[0x0][0x418] ;  /* 0x0001060000047ab9 */ /* 0x000fc60000000a00 */
[----:B------:R-:W-:Y:S01]  /*f000*/  IMAD.IADD R3, R4, 0x1, R3 ;  /* 0x0000000104037824 */ /* 0x000fe200078e0203 */
[----:B------:R-:W-:-:S04]  /*f010*/  LEA R4, P0, R2, UR4, 0x2 ;  /* 0x0000000402047c11 */ /* 0x000fc8000f8010ff */
[----:B------:R-:W-:-:S05]  /*f020*/  LEA.HI.X R5, R2, UR5, R3, 0x2, P0 ;  /* 0x0000000502057c11 */ /* 0x000fca00080f1403 */
[----:B------:R0:W5:Y:S04]  /*f030*/  LDG.E R4, desc[UR6][R4.64] ;  /* 0x0000000604047981 */ /* 0x000168000c1e1900 */
.L_x_77:
[----:B------:R-:W1:Y:S01]  /*f040*/  S2R R2, SR_TID.X ;  /* 0x0000000000027919 */ /* 0x000e620000002100 */
[----:B------:R-:W-:Y:S01]  /*f050*/  BSSY B2, `(.L_x_78) ;  /* 0x0000006000027945 */ /* 0x000fe20003800000 */
[----:B-1----:R-:W-:Y:S02]  /*f060*/  LOP3.LUT R3, R2, 0x7f, RZ, 0xc0, !PT ;  /* 0x0000007f02037812 */ /* 0x002fe400078ec0ff */
[----:B------:R-:W-:Y:S02]  /*f070*/  SHF.L.U32 R2, R9, 0x1f, RZ ;  /* 0x0000001f09027819 */ /* 0x000fe400000006ff */
[----:B------:R-:W-:Y:S02]  /*f080*/  ISETP.NE.AND P1, PT, R3, RZ, PT ;  /* 0x000000ff0300720c */ /* 0x000fe40003f25270 */
[----:B------:R-:W1:Y:S02]  /*f090*/  SYNCS.PHASECHK.TRANS64.TRYWAIT P0, [UR38+0x38840], R2 ;  /* 0x03884002ff0075a7 */ /* 0x000e640008000166 */
[----:B-1----:R-:W-:Y:S09]  /*f0a0*/  @!P0 BRA `(.L_x_79) ;  /* 0x0000002c00408947 */ /* 0x002ff20003800000 */
.L_x_159:
[----:B------:R-:W-:Y:S05]  /*f0b0*/  BSYNC B2 ;  /* 0x0000000000027941 */ /* 0x000fea0003800000 */
.L_x_78:
[----:B------:R-:W-:Y:S04]  /*f0c0*/  BSSY B2, `(.L_x_80) ;  /* 0x0000007000027945 */ /* 0x000fe80003800000 */
[----:B------:R-:W-:Y:S05]  /*f0d0*/  @P1 BRA `(.L_x_81) ;  /* 0x0000000000141947 */ /* 0x000fea0003800000 */
[----:B------:R-:W-:Y:S02]  /*f0e0*/  ISETP.NE.AND P0, PT, R10, RZ, PT ;  /* 0x000000ff0a00720c */ /* 0x000fe40003f05270 */
[----:B-1----:R-:W-:-:S04]  /*f0f0*/  MOV R2, 0xa000 ;  /* 0x0000a00000027802 */ /* 0x002fc80000000f00 */
[----:B------:R2:W-:Y:S07]  /*f100*/  SYNCS.ARRIVE.TRANS64 RZ, [UR38+0x38830], R2 ;  /* 0x03883002ffff79a7 */ /* 0x0005ee0008000026 */
[----:B------:R-:W-:Y:S05]  /*f110*/  @!P0 BRA `(.L_x_81) ;  /* 0x0000000000048947 */ /* 0x000fea0003800000 */
[----:B------:R-:W-:Y:S01]  /*f120*/  BPT.TRAP 0x1 ;  /* 0x000000040000795c */ /* 0x000fe20000300000 */
.L_x_81:
[----:B------:R-:W-:Y:S05]  /*f130*/  BSYNC B2 ;  /* 0x0000000000027941 */ /* 0x000fea0003800000 */
.L_x_80:
[----:B------:R-:W-:Y:S01]  /*f140*/  IMAD.MOV.U32 R15, RZ, RZ, RZ ;  /* 0x000000ffff0f7224 */ /* 0x000fe200078e00ff */
[----:B------:R-:W-:Y:S01]  /*f150*/  ULDC.64 UR4, c[0x0][0x198] ;  /* 0x0000660000047ab9 */ /* 0x000fe20000000a00 */
[----:B------:R-:W-:Y:S01]  /*f160*/  PLOP3.LUT P0, PT, PT, PT, PT, 0x80, 0x0 ;  /* 0x000000000000781c */ /* 0x000fe20003f0f070 */
[----:B------:R-:W-:Y:S01]  /*f170*/  UIADD3 UR4, UP0, UR4, 0x370, URZ ;  /* 0x0000037004047890 */ /* 0x000fe2000ff1e03f */
[----:B-12---:R-:W-:Y:S01]  /*f180*/  IMAD R2, R11, 0x50, RZ ;  /* 0x000000500b027824 */ /* 0x006fe200078e02ff */
[----:B------:R-:W-:Y:S01]  /*f190*/  R2UR UR10, R15 ;  /* 0x000000000f0a72ca */ /* 0x000fe200000e0000 */
[----:B------:R-:W-:Y:S02]  /*f1a0*/  UIADD3 UR8, UR38, 0x24400, URZ ;  /* 0x0002440026087890 */ /* 0x000fe4000fffe03f */
[----:B------:R-:W-:Y:S02]  /*f1b0*/  UIADD3 UR9, UR38, 0x38830, URZ ;  /* 0x0003883026097890 */ /* 0x000fe4000fffe03f */
[----:B------:R-:W-:Y:S01]  /*f1c0*/  UIADD3.X UR5, URZ, UR5, URZ, UP0, !UPT ;  /* 0x000000053f057290 */ /* 0x000fe200087fe43f */
[----:B------:R-:W-:Y:S01]  /*f1d0*/  UMOV UR6, 0x0 ;  /* 0x0000000000067882 */ /* 0x000fe20000000000 */
[----:B------:R-:W-:-:S10]  /*f1e0*/  UMOV UR7, 0x14f00000 ;  /* 0x14f0000000077882 */ /* 0x000fd40000000000 */
.L_x_82:
[----:B------:R-:W-:-:S13]  /*f1f0*/  @P0 ELECT P3, URZ, PT ;  /* 0x00000000003f082f */ /* 0x000fda0003860000 */
[----:B-----5:R-:W-:Y:S01]  /*f200*/  @P3 R2UR UR13, R4 ;  /* 0x00000000040d32ca */ /* 0x020fe200000e0000 */
[----:B------:R-:W-:Y:S01]  /*f210*/  UMOV UR12, UR36 ;  /* 0x00000024000c7c82 */ /* 0x000fe20008000000 */
[----:B------:R-:W-:Y:S02]  /*f220*/  @P3 R2UR UR11, R2 ;  /* 0x00000000020b32ca */ /* 0x000fe400000e0000 */
[----:B------:R-:W-:Y:S02]  /*f230*/  @P3 PLOP3.LUT P0, PT, P3, PT, PT, 0x8, 0x0 ;  /* 0x000000000000381c */ /* 0x000fe40001f0e170 */
[----:B------:R-:W-:-:S09]  /*f240*/  PLOP3.LUT P3, PT, PT, PT, PT, 0x8, 0x0 ;  /* 0x000000000000781c */ /* 0x000fd20003f6e170 */
[----:B------:R1:W-:Y:S02]  /*f250*/  UTMALDG.4D [UR8], [UR4], desc[UR6] ;  /* 0x00000608040075b4 */ /* 0x0003e40008019000 */
[----:B-1----:R-:W-:Y:S05]  /*f260*/  @P0 BRA.U.ANY `(.L_x_82) ;  /* 0xfffffffd00e00947 */ /* 0x002fea000393ffff */
[----:B------:R-:W-:Y:S01]  /*f270*/  IMAD.MOV.U32 R14, RZ, RZ, 0x40 ;  /* 0x00000040ff0e7424 */ /* 0x000fe200078e00ff */
[----:B------:R-:W-:Y:S01]  /*f280*/  PLOP3.LUT P0, PT, PT, PT, PT, 0x80, 0x0 ;  /* 0x000000000000781c */ /* 0x000fe20003f0f070 */
[----:B------:R-:W-:Y:S01]  /*f290*/  UIADD3 UR8, UR38, 0x26c00, URZ ;  /* 0x00026c0026087890 */ /* 0x000fe2000fffe03f */
[----:B------:R-:W-:Y:S02]  /*f2a0*/  UMOV UR6, 0x0 ;  /* 0x0000000000067882 */ /* 0x000fe40000000000 */
[----:B------:R-:W-:Y:S01]  /*f2b0*/  R2UR UR10, R14 ;  /* 0x000000000e0a72ca */ /* 0x000fe200000e0000 */
[----:B------:R-:W-:-:S14]  /*f2c0*/  UMOV UR7, 0x14f00000 ;  /* 0x14f0000000077882 */ /* 0x000fdc0000000000 */
.L_x_83:
[----:B------:R-:W-:-:S13]  /*f2d0*/  @P0 ELECT P3, URZ, PT ;  /* 0x00000000003f082f */ /* 0x000fda0003860000 */
[----:B------:R-:W-:Y:S01]  /*f2e0*/  @P3 R2UR UR13, R4 ;  /* 0x00000000040d32ca */ /* 0x000fe200000e0000 */
[----:B------:R-:W-:Y:S01]  /*f2f0*/  UMOV UR12, UR36 ;  /* 0x00000024000c7c82 */ /* 0x000fe20008000000 */
[----:B------:R-:W-:Y:S02]  /*f300*/  @P3 R2UR UR11, R2 ;  /* 0x00000000020b32ca */ /* 0x000fe400000e0000 */
[----:B------:R-:W-:Y:S02]  /*f310*/  @P3 PLOP3.LUT P0, PT, P3, PT, PT, 0x8, 0x0 ;  /* 0x000000000000381c */ /* 0x000fe40001f0e170 */
[----:B------:R-:W-:-:S09]  /*f320*/  PLOP3.LUT P3, PT, PT, PT, PT, 0x8, 0x0 ;  /* 0x000000000000781c */ /* 0x000fd20003f6e170 */
[----:B------:R1:W-:Y:S02]  /*f330*/  UTMALDG.4D [UR8], [UR4], desc[UR6] ;  /* 0x00000608040075b4 */ /* 0x0003e40008019000 */
[----:B-1----:R-:W-:Y:S05]  /*f340*/  @P0 BRA.U.ANY `(.L_x_83) ;  /* 0xfffffffd00e00947 */ /* 0x002fea000393ffff */
[----:B0-----:R-:W-:Y:S01]  /*f350*/  IMAD.MOV.U32 R5, RZ, RZ, 0x80 ;  /* 0x00000080ff057424 */ /* 0x001fe200078e00ff */
[----:B------:R-:W-:Y:S01]  /*f360*/  PLOP3.LUT P0, PT, PT, PT, PT, 0x80, 0x0 ;  /* 0x000000000000781c */ /* 0x000fe20003f0f070 */
[----:B------:R-:W-:Y:S01]  /*f370*/  UIADD3 UR8, UR38, 0x29400, URZ ;  /* 0x0002940026087890 */ /* 0x000fe2000fffe03f */
[----:B------:R-:W-:Y:S02]  /*f380*/  UMOV UR6, 0x0 ;  /* 0x0000000000067882 */ /* 0x000fe40000000000 */
[----:B------:R-:W-:Y:S01]  /*f390*/  R2UR UR10, R5 ;  /* 0x00000000050a72ca */ /* 0x000fe200000e0000 */
[----:B------:R-:W-:-:S14]  /*f3a0*/  UMOV UR7, 0x14f00000 ;  /* 0x14f0000000077882 */ /* 0x000fdc0000000000 */
.L_x_84:
        /* <DEDUP_REMOVED lines=14> */
.L_x_85:
        /* <DEDUP_REMOVED lines=8> */
[----:B------:R-:W-:Y:S01]  /*f510*/  SHF.L.U32 R2, R7, 0x1f, RZ ;  /* 0x0000001f07027819 */ /* 0x000fe200000006ff */
[----:B------:R-:W-:Y:S03]  /*f520*/  BSSY B2, `(.L_x_86) ;  /* 0x0000003000027945 */ /* 0x000fe60003800000 */
[----:B------:R-:W0:Y:S02]  /*f530*/  SYNCS.PHASECHK.TRANS64.TRYWAIT P0, [UR38+0x38868], R2 ;  /* 0x03886802ff0075a7 */ /* 0x000e240008000166 */
[----:B0-----:R-:W-:Y:S05]  /*f540*/  @!P0 BRA `(.L_x_87) ;  /* 0x0000002800308947 */ /* 0x001fea0003800000 */
.L_x_160:
[----:B------:R-:W-:Y:S05]  /*f550*/  BSYNC B2 ;  /* 0x0000000000027941 */ /* 0x000fea0003800000 */
.L_x_86:
[----:B------:R-:W-:Y:S01]  /*f560*/  BSSY B2, `(.L_x_88) ;  /* 0x0000009000027945 */ /* 0x000fe20003800000 */
[----:B0-----:R-:W-:Y:S01]  /*f570*/  IMAD.MOV.U32 R2, RZ, RZ, 0x0 ;  /* 0x00000000ff027424 */ /* 0x001fe200078e00ff */
[----:B------:R-:W-:Y:S02]  /*f580*/  MOV R3, 0x14f00000 ;  /* 0x14f0000000037802 */ /* 0x000fe40000000f00 */
[----:B------:R-:W-:Y:S05]  /*f590*/  @P1 BRA `(.L_x_89) ;  /* 0x0000000000141947 */ /* 0x000fea0003800000 */
[----:B------:R-:W-:Y:S01]  /*f5a0*/  ISETP.NE.AND P0, PT, R10, RZ, PT ;  /* 0x000000ff0a00720c */ /* 0x000fe20003f05270 */
[----:B------:R-:W-:-:S04]  /*f5b0*/  IMAD.MOV.U32 R7, RZ, RZ, 0xa000 ;  /* 0x0000a000ff077424 */ /* 0x000fc800078e00ff */
[----:B------:R0:W-:Y:S08]  /*f5c0*/  SYNCS.ARRIVE.TRANS64 RZ, [UR38+0x38858], R7 ;  /* 0x03885807ffff79a7 */ /* 0x0001f00008000026 */
[----:B0-----:R-:W-:Y:S05]  /*f5d0*/  @!P0 BRA `(.L_x_89) ;  /* 0x0000000000048947 */ /* 0x001fea0003800000 */
[----:B------:R-:W-:Y:S01]  /*f5e0*/  BPT.TRAP 0x1 ;  /* 0x000000040000795c */ /* 0x000fe20000300000 */
.L_x_89:
[----:B------:R-:W-:Y:S05]  /*f5f0*/  BSYNC B2 ;  /* 0x0000000000027941 */ /* 0x000fea0003800000 */
.L_x_88:
        /* <DEDUP_REMOVED lines=10> */
.L_x_90:
        /* <DEDUP_REMOVED lines=13> */
.L_x_91:
        /* <DEDUP_REMOVED lines=13> */
.L_x_92:
        /* <DEDUP_REMOVED lines=13> */
.L_x_93:
        /* <DEDUP_REMOVED lines=8> */
[----:B------:R-:W-:Y:S02]  /*f990*/  IMAD.MOV.U32 R17, RZ, RZ, R11 ;  /* 0x000000ffff117224 */ /* 0x000fe400078e000b */
[----:B------:R-:W-:-:S07]  /*f9a0*/  IMAD.MOV.U32 R16, RZ, RZ, R4 ;  /* 0x000000ffff107224 */ /* 0x000fce00078e0004 */
.L_x_76:
[----:B------:R-:W-:Y:S05]  /*f9b0*/  BSYNC B1 ;  /* 0x0000000000017941 */ /* 0x000fea0003800000 */
.L_x_75:
[----:B------:R-:W-:Y:S02]  /*f9c0*/  VIADD R0, R0, 0xfffffffe ;  /* 0xfffffffe00007836 */ /* 0x000fe40000000000 */
[----:B------:R-:W-:Y:S01]  /*f9d0*/  IMAD.MOV.U32 R7, RZ, RZ, R9 ;  /* 0x000000ffff077224 */ /* 0x000fe200078e0009 */
[----:B------:R-:W-:Y:S06]  /*f9e0*/  @P2 BRA `(.L_x_94) ;  /* 0xffffffe8004c2947 */ /* 0x000fec000383ffff */
[----:B------:R-:W-:Y:S05]  /*f9f0*/  BSYNC B0 ;  /* 0x0000000000007941 */ /* 0x000fea0003800000 */
.L_x_55:
[----:B------:R-:W-:Y:S01]  /*fa00*/  ISETP.NE.AND P0, PT, R12, RZ, PT ;  /* 0x000000ff0c00720c */ /* 0x000fe20003f05270 */
[----:B------:R-:W-:-:S12]  /*fa10*/  BSSY B0, `(.L_x_54) ;  /* 0x00000b3000007945 */ /* 0x000fd80003800000 */
[----:B------:R-:W-:Y:S05]  /*fa20*/  @!P0 BRA `(.L_x_95) ;  /* 0x0000000800c48947 */ /* 0x000fea0003800000 */
[----:B------:R-:W2:Y:S01]  /*fa30*/  LDL R2, [R1] ;  /* 0x0000000001027983 */ /* 0x000ea20000100800 */
[----:B------:R-:W-:Y:S02]  /*fa40*/  MOV R8, 0x1 ;  /* 0x0000000100087802 */ /* 0x000fe40000000f00 */
[----:B--2---:R-:W-:-:S13]  /*fa50*/  ISETP.NE.AND P1, PT, R2, RZ, PT ;  /* 0x000000ff0200720c */ /* 0x004fda0003f25270 */
[----:B------:R-:W-:Y:S05]  /*fa60*/  @!P1 BRA `(.L_x_95) ;  /* 0x0000000800b49947 */ /* 0x000fea0003800000 */
[----:B------:R-:W2:Y:S02]  /*fa70*/  LDL.LU R2, [R1+0x4] ;  /* 0x0000040001027983 */ /* 0x000ea40000300800 */
[----:B--2---:R-:W-:-:S13]  /*fa80*/  ISETP.NE.AND P1, PT, R2, RZ, PT ;  /* 0x000000ff0200720c */ /* 0x004fda0003f25270 */
[----:B------:R-:W-:Y:S05]  /*fa90*/  @!P1 BRA `(.L_x_96) ;  /* 0x0000000000509947 */ /* 0x000fea0003800000 */
[----:B------:R-:W0:Y:S01]  /*faa0*/  LDC R7, c[0x0][0x43c] ;  /* 0x00010f00ff077b82 */ /* 0x000e220000000800 */
[----:B------:R-:W-:Y:S01]  /*fab0*/  IMAD.MOV.U32 R6, RZ, RZ, R0 ;  /* 0x000000ffff067224 */ /* 0x000fe200078e0000 */
[----:B------:R-:W-:Y:S01]  /*fac0*/  ULDC.64 UR4, c[0x0][0x428] ;  /* 0x00010a0000047ab9 */ /* 0x000fe20000000a00 */
[----:B------:R-:W-:Y:S01]  /*fad0*/  ULDC.64 UR6, c[0x0][0x208] ;  /* 0x0000820000067ab9 */ /* 0x000fe20000000a00 */
[----:B------:R-:W-:-:S04]  /*fae0*/  IMAD R19, R19, UR4, RZ ;  /* 0x0000000413137c24 */ /* 0x000fc8000f8e02ff */
[----:B------:R-:W-:Y:S01]  /*faf0*/  IMAD R19, R18, UR5, R19 ;  /* 0x0000000512137c24 */ /* 0x000fe2000f8e0213 */
[----:B0-----:R-:W-:-:S13]  /*fb00*/  ISETP.NE.AND P0, PT, R7, 0x1, PT ;  /* 0x000000010700780c */ /* 0x001fda0003f05270 */
[----:B------:R-:W0:Y:S02]  /*fb10*/  @P0 LDC.64 R2, c[0x0][0x440] ;  /* 0x00011000ff020b82 */ /* 0x000e240000000a00 */
[----:B0-----:R-:W-:-:S05]  /*fb20*/  @P0 IMAD.HI.U32 R2, R0, R2, RZ ;  /* 0x0000000200020227 */ /* 0x001fca00078e00ff */
[----:B------:R-:W-:-:S04]  /*fb30*/  @P0 SHF.R.U32.HI R6, RZ, R3, R2 ;  /* 0x00000003ff060219 */ /* 0x000fc80000011602 */
[--C-:B------:R-:W-:Y:S01]  /*fb40*/  SHF.R.S32.HI R3, RZ, 0x1f, R6.reuse ;  /* 0x0000001fff037819 */ /* 0x100fe20000011406 */
[----:B------:R-:W-:-:S04]  /*fb50*/  IMAD.MOV.U32 R2, RZ, RZ, R6 ;  /* 0x000000ffff027224 */ /* 0x000fc800078e0006 */
[----:B------:R-:W-:Y:S01]  /*fb60*/  IMAD.WIDE.U32 R2, R18, UR4, R2 ;  /* 0x0000000412027c25 */ /* 0x000fe2000f8e0002 */
[----:B------:R-:W-:-:S03]  /*fb70*/  ULDC.64 UR4, c[0x0][0x418] ;  /* 0x0001060000047ab9 */ /* 0x000fc60000000a00 */
[----:B------:R-:W-:Y:S01]  /*fb80*/  IMAD.IADD R3, R19, 0x1, R3 ;  /* 0x0000000113037824 */ /* 0x000fe200078e0203 */
[----:B------:R-:W-:-:S04]  /*fb90*/  LEA R4, P0, R2, UR4, 0x2 ;  /* 0x0000000402047c11 */ /* 0x000fc8000f8010ff */
[----:B------:R-:W-:-:S05]  /*fba0*/  LEA.HI.X R5, R2, UR5, R3, 0x2, P0 ;  /* 0x0000000502057c11 */ /* 0x000fca00080f1403 */
[----:B------:R0:W5:Y:S01]  /*fbb0*/  LDG.E R4, desc[UR6][R4.64] ;  /* 0x0000000604047981 */ /* 0x000162000c1e1900 */
[----:B------:R-:W-:-:S04]  /*fbc0*/  IMAD.MOV R2, RZ, RZ, -R6 ;  /* 0x000000ffff027224 */ /* 0x000fc800078e0a06 */
[----:B------:R-:W-:-:S07]  /*fbd0*/  IMAD R0, R7, R2, R0 ;  /* 0x0000000207007224 */ /* 0x000fce00078e0200 */
.L_x_96:
[----:B------:R-:W1:Y:S01]  /*fbe0*/  S2R R2, SR_TID.X ;  /* 0x0000000000027919 */ /* 0x000e620000002100 */
[----:B------:R-:W-:Y:S01]  /*fbf0*/  BSSY B1, `(.L_x_97) ;  /* 0x0000006000017945 */ /* 0x000fe20003800000 */
[----:B-1----:R-:W-:Y:S02]  /*fc00*/  LOP3.LUT R3, R2, 0x7f, RZ, 0xc0, !PT ;  /* 0x0000007f02037812 */ /* 0x002fe400078ec0ff */
[----:B------:R-:W-:Y:S02]  /*fc10*/  SHF.L.U32 R2, R9, 0x1f, RZ ;  /* 0x0000001f09027819 */ /* 0x000fe400000006ff */
[----:B------:R-:W-:Y:S02]  /*fc20*/  ISETP.NE.AND P1, PT, R3, RZ, PT ;  /* 0x000000ff0300720c */ /* 0x000fe40003f25270 */
[----:B------:R-:W1:Y:S02]  /*fc30*/  SYNCS.PHASECHK.TRANS64.TRYWAIT P0, [UR38+0x38848], R2 ;  /* 0x03884802ff0075a7 */ /* 0x000e640008000166 */
[----:B-1----:R-:W-:Y:S09]  /*fc40*/  @!P0 BRA `(.L_x_98) ;  /* 0x0000002000888947 */ /* 0x002ff20003800000 */
.L_x_161:
[----:B------:R-:W-:Y:S05]  /*fc50*/  BSYNC B1 ;  /* 0x0000000000017941 */ /* 0x000fea0003800000 */
.L_x_97:
[----:B------:R-:W-:Y:S04]  /*fc60*/  BSSY B1, `(.L_x_99) ;  /* 0x0000007000017945 */ /* 0x000fe80003800000 */
[----:B------:R-:W-:Y:S05]  /*fc70*/  @P1 BRA `(.L_x_100) ;  /* 0x0000000000141947 */ /* 0x000fea0003800000 */
[----:B------:R-:W-:Y:S01]  /*fc80*/  ISETP.NE.AND P0, PT, R10, RZ, PT ;  /* 0x000000ff0a00720c */ /* 0x000fe20003f05270 */
[----:B-1----:R-:W-:-:S04]  /*fc90*/  IMAD.MOV.U32 R3, RZ, RZ, 0xa000 ;  /* 0x0000a000ff037424 */ /* 0x002fc800078e00ff */
[----:B------:R2:W-:Y:S08]  /*fca0*/  SYNCS.ARRIVE.TRANS64 RZ, [UR38+0x38838], R3 ;  /* 0x03883803ffff79a7 */ /* 0x0005f00008000026 */
[----:B--2---:R-:W-:Y:S05]  /*fcb0*/  @!P0 BRA `(.L_x_100) ;  /* 0x0000000000048947 */ /* 0x004fea0003800000 */
[----:B------:R-:W-:Y:S01]  /*fcc0*/  BPT.TRAP 0x1 ;  /* 0x000000040000795c */ /* 0x000fe20000300000 */
.L_x_100:
[----:B------:R-:W-:Y:S05]  /*fcd0*/  BSYNC B1 ;  /* 0x0000000000017941 */ /* 0x000fea0003800000 */
.L_x_99:
[----:B0-----:R-:W-:Y:S01]  /*fce0*/  MOV R5, RZ ;  /* 0x000000ff00057202 */ /* 0x001fe20000000f00 */
[----:B------:R-:W-:Y:S01]  /*fcf0*/  ULDC.64 UR4, c[0x0][0x198] ;  /* 0x0000660000047ab9 */ /* 0x000fe20000000a00 */
[----:B------:R-:W-:Y:S01]  /*fd00*/  PLOP3.LUT P0, PT, PT, PT, PT, 0x80, 0x0 ;  /* 0x000000000000781c */ /* 0x000fe20003f0f070 */
[----:B------:R-:W-:Y:S01]  /*fd10*/  UIADD3 UR4, UP0, UR4, 0x370, URZ ;  /* 0x0000037004047890 */ /* 0x000fe2000ff1e03f */
[----:B------:R-:W-:Y:S01]  /*fd20*/  R2UR UR10, R5 ;  /* 0x00000000050a72ca */ /* 0x000fe200000e0000 */
[----:B-1----:R-:W-:Y:S01]  /*fd30*/  IMAD R3, R0, 0x50, RZ ;  /* 0x0000005000037824 */ /* 0x002fe200078e02ff */
[----:B------:R-:W-:Y:S02]  /*fd40*/  UIADD3 UR8, UR38, 0x2e400, URZ ;  /* 0x0002e40026087890 */ /* 0x000fe4000fffe03f */
[----:B------:R-:W-:Y:S02]  /*fd50*/  UIADD3 UR9, UR38, 0x38838, URZ ;  /* 0x0003883826097890 */ /* 0x000fe4000fffe03f */
[----:B------:R-:W-:Y:S01]  /*fd60*/  UIADD3.X UR5, URZ, UR5, URZ, UP0, !UPT ;  /* 0x000000053f057290 */ /* 0x000fe200087fe43f */
[----:B------:R-:W-:Y:S01]  /*fd70*/  UMOV UR6, 0x0 ;  /* 0x0000000000067882 */ /* 0x000fe20000000000 */
[----:B------:R-:W-:-:S10]  /*fd80*/  UMOV UR7, 0x14f00000 ;  /* 0x14f0000000077882 */ /* 0x000fd40000000000 */
.L_x_101:
[----:B------:R-:W-:-:S13]  /*fd90*/  @P0 ELECT P2, URZ, PT ;  /* 0x00000000003f082f */ /* 0x000fda0003840000 */
[----:B-----5:R-:W-:Y:S01]  /*fda0*/  @P2 R2UR UR13, R4 ;  /* 0x00000000040d22ca */ /* 0x020fe200000e0000 */
        /* <DEDUP_REMOVED lines=12> */
.L_x_102:
        /* <DEDUP_REMOVED lines=14> */
.L_x_103:
        /* <DEDUP_REMOVED lines=14> */
.L_x_104:
        /* <DEDUP_REMOVED lines=8> */
[----:B------:R-:W0:Y:S01]  /*100b0*/  SYNCS.PHASECHK.TRANS64.TRYWAIT P0, [UR38+0x38860], R2 ;  /* 0x03886002ff0075a7 */ /* 0x000e220008000166 */
[----:B------:R-:W-:Y:S04]  /*100c0*/  BSSY B1, `(.L_x_105) ;  /* 0x0000002000017945 */ /* 0x000fe80003800000 */
[----:B0-----:R-:W-:Y:S05]  /*100d0*/  @!P0 BRA `(.L_x_106) ;  /* 0x0000001c007c8947 */ /* 0x001fea0003800000 */
.L_x_162:
[----:B------:R-:W-:Y:S05]  /*100e0*/  BSYNC B1 ;  /* 0x0000000000017941 */ /* 0x000fea0003800000 */
.L_x_105:
[----:B------:R-:W-:Y:S01]  /*100f0*/  BSSY B1, `(.L_x_107) ;  /* 0x0000009000017945 */ /* 0x000fe20003800000 */
[----:B0-----:R-:W-:Y:S02]  /*10100*/  IMAD.MOV.U32 R2, RZ, RZ, 0x0 ;  /* 0x00000000ff027424 */ /* 0x001fe400078e00ff */
[----:B------:R-:W-:Y:S01]  /*10110*/  IMAD.MOV.U32 R3, RZ, RZ, 0x14f00000 ;  /* 0x14f00000ff037424 */ /* 0x000fe200078e00ff */
[----:B------:R-:W-:Y:S06]  /*10120*/  @P1 BRA `(.L_x_108) ;  /* 0x0000000000141947 */ /* 0x000fec0003800000 */
[----:B------:R-:W-:Y:S02]  /*10130*/  ISETP.NE.AND P0, PT, R10, RZ, PT ;  /* 0x000000ff0a00720c */ /* 0x000fe40003f05270 */
[----:B------:R-:W-:-:S04]  /*10140*/  MOV R12, 0xa000 ;  /* 0x0000a000000c7802 */ /* 0x000fc80000000f00 */
[----:B------:R0:W-:Y:S07]  /*10150*/  SYNCS.ARRIVE.TRANS64 RZ, [UR38+0x38850], R12 ;  /* 0x0388500cffff79a7 */ /* 0x0001ee0008000026 */
[----:B------:R-:W-:Y:S05]  /*10160*/  @!P0 BRA `(.L_x_108) ;  /* 0x0000000000048947 */ /* 0x000fea0003800000 */
[----:B------:R-:W-:Y:S01]  /*10170*/  BPT.TRAP 0x1 ;  /* 0x000000040000795c */ /* 0x000fe20000300000 */
.L_x_108:
[----:B------:R-:W-:Y:S05]  /*10180*/  BSYNC B1 ;  /* 0x0000000000017941 */ /* 0x000fea0003800000 */
.L_x_107:
        /* <DEDUP_REMOVED lines=10> */
.L_x_109:
        /* <DEDUP_REMOVED lines=8> */
[----:B------:R-:W-:Y:S01]  /*102b0*/  R2UR UR10, R6 ;  /* 0x00000000060a72ca */ /* 0x000fe200000e0000 */
[----:B------:R-:W-:Y:S01]  /*102c0*/  UIADD3 UR8, UR38, 0x2c00, URZ ;  /* 0x00002c0026087890 */ /* 0x000fe2000fffe03f */
[----:B------:R-:W-:Y:S02]  /*102d0*/  R2UR UR6, R2 ;  /* 0x00000000020672ca */ /* 0x000fe400000e0000 */
[----:B------:R-:W-:Y:S02]  /*102e0*/  R2UR UR7, R3 ;  /* 0x00000000030772ca */ /* 0x000fe400000e0000 */
[----:B------:R-:W-:-:S13]  /*102f0*/  PLOP3.LUT P0, PT, PT, PT, PT, 0x80, 0x0 ;  /* 0x000000000000781c */ /* 0x000fda0003f0f070 */
.L_x_110:
        /* <DEDUP_REMOVED lines=13> */
.L_x_111:
        /* <DEDUP_REMOVED lines=13> */
.L_x_112:
        /* <DEDUP_REMOVED lines=8> */
[----:B------:R-:W-:Y:S02]  /*10520*/  IMAD.MOV.U32 R17, RZ, RZ, R0 ;  /* 0x000000ffff117224 */ /* 0x000fe400078e0000 */
[----:B------:R-:W-:-:S07]  /*10530*/  IMAD.MOV.U32 R16, RZ, RZ, R4 ;  /* 0x000000ffff107224 */ /* 0x000fce00078e0004 */
.L_x_95:
[----:B------:R-:W-:Y:S05]  /*10540*/  BSYNC B0 ;  /* 0x0000000000007941 */ /* 0x000fea0003800000 */
.L_x_54:
[----:B------:R-:W2:Y:S01]  /*10550*/  LDL.LU R0, [R1] ;  /* 0x0000000001007983 */ /* 0x000ea20000300800 */
[----:B------:R-:W-:Y:S01]  /*10560*/  BSSY B0, `(.L_x_113) ;  /* 0x0000051000007945 */ /* 0x000fe20003800000 */
[----:B--2---:R-:W-:-:S13]  /*10570*/  ISETP.NE.AND P0, PT, R0, RZ, PT ;  /* 0x000000ff0000720c */ /* 0x004fda0003f05270 */
[----:B------:R-:W-:Y:S05]  /*10580*/  @!P0 BRA `(.L_x_114) ;  /* 0x0000000400388947 */ /* 0x000fea0003800000 */
[----:B------:R-:W2:Y:S01]  /*10590*/  S2R R0, SR_TID.X ;  /* 0x0000000000007919 */ /* 0x000ea20000002100 */
[----:B-1----:R-:W-:Y:S01]  /*105a0*/  LEA R3, R8, UR38, 0x3 ;  /* 0x0000002608037c11 */ /* 0x002fe2000f8e18ff */
[----:B------:R-:W-:Y:S01]  /*105b0*/  BSSY B1, `(.L_x_115) ;  /* 0x0000006000017945 */ /* 0x000fe20003800000 */
[----:B--2---:R-:W-:Y:S02]  /*105c0*/  LOP3.LUT R2, R0, 0x7f, RZ, 0xc0, !PT ;  /* 0x0000007f00027812 */ /* 0x004fe400078ec0ff */
[----:B------:R-:W-:Y:S02]  /*105d0*/  SHF.L.U32 R0, R9, 0x1f, RZ ;  /* 0x0000001f09007819 */ /* 0x000fe400000006ff */
[----:B------:R-:W-:Y:S02]  /*105e0*/  ISETP.NE.AND P1, PT, R2, RZ, PT ;  /* 0x000000ff0200720c */ /* 0x000fe40003f25270 */
[----:B------:R-:W1:Y:S02]  /*105f0*/  SYNCS.PHASECHK.TRANS64.TRYWAIT P0, [R3+URZ+0x38860], R0 ;  /* 0x03886000030075a7 */ /* 0x000e64000800017f */
[----:B-1----:R-:W-:Y:S09]  /*10600*/  @!P0 BRA `(.L_x_116) ;  /* 0x0000001800488947 */ /* 0x002ff20003800000 */
.L_x_163:
[----:B------:R-:W-:Y:S05]  /*10610*/  BSYNC B1 ;  /* 0x0000000000017941 */ /* 0x000fea0003800000 */
.L_x_115:
[----:B------:R-:W-:Y:S04]  /*10620*/  BSSY B1, `(.L_x_117) ;  /* 0x0000008000017945 */ /* 0x000fe80003800000 */
[----:B------:R-:W-:Y:S05]  /*10630*/  @P1 BRA `(.L_x_118) ;  /* 0x0000000000181947 */ /* 0x000fea0003800000 */
[----:B------:R-:W2:Y:S01]  /*10640*/  S2R R2, SR_TID.X ;  /* 0x0000000000027919 */ /* 0x000ea20000002100 */
[----:B-1----:R-:W-:-:S04]  /*10650*/  IMAD.MOV.U32 R0, RZ, RZ, 0xa000 ;  /* 0x0000a000ff007424 */ /* 0x002fc800078e00ff */
[----:B------:R3:W-:Y:S01]  /*10660*/  SYNCS.ARRIVE.TRANS64 RZ, [R3+URZ+0x38850], R0 ;  /* 0x0388500003ff79a7 */ /* 0x0007e2000800003f */
[----:B--2---:R-:W-:-:S13]  /*10670*/  LOP3.LUT P0, RZ, R2, 0x1f, RZ, 0xc0, !PT ;  /* 0x0000001f02ff7812 */ /* 0x004fda000780c0ff */
[----:B---3--:R-:W-:Y:S05]  /*10680*/  @!P0 BRA `(.L_x_118) ;  /* 0x0000000000048947 */ /* 0x008fea0003800000 */
[----:B------:R-:W-:Y:S01]  /*10690*/  BPT.TRAP 0x1 ;  /* 0x000000040000795c */ /* 0x000fe20000300000 */
.L_x_118:
[----:B------:R-:W-:Y:S05]  /*106a0*/  BSYNC B1 ;  /* 0x0000000000017941 */ /* 0x000fea0003800000 */
.L_x_117:
[----:B------:R-:W-:Y:S01]  /*106b0*/  R2UR UR4, R8 ;  /* 0x00000000080472ca */ /* 0x000fe200000e0000 */
[----:B------:R-:W-:Y:S01]  /*106c0*/  ULDC.64 UR6, c[0x0][0x198] ;  /* 0x0000660000067ab9 */ /* 0x000fe20000000a00 */
[----:B------:R-:W-:Y:S01]  /*106d0*/  R2UR UR9, R3 ;  /* 0x00000000030972ca */ /* 0x000fe200000e0000 */
[----:B------:R-:W-:Y:S01]  /*106e0*/  UIADD3 UR6, UP0, UR6, 0x470, URZ ;  /* 0x0000047006067890 */ /* 0x000fe2000ff1e03f */
[----:B------:R-:W-:Y:S01]  /*106f0*/  PLOP3.LUT P0, PT, PT, PT, PT, 0x80, 0x0 ;  /* 0x000000000000781c */ /* 0x000fe20003f0f070 */
[----:B------:R-:W-:Y:S01]  /*10700*/  IMAD R17, R17, 0x50, RZ ;  /* 0x0000005011117824 */ /* 0x000fe200078e02ff */
[----:B------:R-:W-:Y:S01]  /*10710*/  UMOV UR14, 0x0 ;  /* 0x00000000000e7882 */ /* 0x000fe20000000000 */
[----:B------:R-:W-:Y:S01]  /*10720*/  UIADD3.X UR7, URZ, UR7, URZ, UP0, !UPT ;  /* 0x000000073f077290 */ /* 0x000fe200087fe43f */
[----:B------:R-:W-:Y:S01]  /*10730*/  UMOV UR15, 0x14f00000 ;  /* 0x14f00000000f7882 */ /* 0x000fe20000000000 */
[----:B------:R-:W-:-:S04]  /*10740*/  UMOV UR10, URZ ;  /* 0x0000003f000a7c82 */ /* 0x000fc80008000000 */
[----:B------:R-:W-:Y:S02]  /*10750*/  UIMAD UR4, UR4, 0xa000, UR38 ;  /* 0x0000a000040478a4 */ /* 0x000fe4000f8e0226 */
[----:B------:R-:W-:Y:S02]  /*10760*/  UIADD3 UR9, UR9, 0x38850, URZ ;  /* 0x0003885009097890 */ /* 0x000fe4000fffe03f */
[----:B------:R-:W-:-:S12]  /*10770*/  UIADD3 UR8, UR4, 0x400, URZ ;  /* 0x0000040004087890 */ /* 0x000fd8000fffe03f */
.L_x_119:
[----:B------:R-:W-:-:S13]  /*10780*/  @P0 ELECT P1, URZ, PT ;  /* 0x00000000003f082f */ /* 0x000fda0003820000 */
[----:B------:R-:W-:Y:S01]  /*10790*/  @P1 R2UR UR13, R16 ;  /* 0x00000000100d12ca */ /* 0x000fe200000e0000 */
[----:B------:R-:W-:Y:S01]  /*107a0*/  UMOV UR12, UR36 ;  /* 0x00000024000c7c82 */ /* 0x000fe20008000000 */
[----:B------:R-:W-:Y:S02]  /*107b0*/  @P1 R2UR UR11, R17 ;  /* 0x00000000110b12ca */ /* 0x000fe400000e0000 */
[----:B------:R-:W-:Y:S02]  /*107c0*/  @P1 PLOP3.LUT P0, PT, P1, PT, PT, 0x8, 0x0 ;  /* 0x000000000000181c */ /* 0x000fe40000f0e170 */
[----:B------:R-:W-:-:S09]  /*107d0*/  PLOP3.LUT P1, PT, PT, PT, PT, 0x8, 0x0 ;  /* 0x000000000000781c */ /* 0x000fd20003f2e170 */
[----:B------:R2:W-:Y:S02]  /*107e0*/  UTMALDG.4D [UR8], [UR6], desc[UR14] ;  /* 0x00000e08060075b4 */ /* 0x0005e40008019000 */
[----:B--2---:R-:W-:Y:S05]  /*107f0*/  @P0 BRA.U.ANY `(.L_x_119) ;  /* 0xfffffffd00e00947 */ /* 0x004fea000393ffff */
[----:B------:R-:W-:Y:S01]  /*10800*/  PLOP3.LUT P0, PT, PT, PT, PT, 0x80, 0x0 ;  /* 0x000000000000781c */ /* 0x000fe20003f0f070 */
[----:B------:R-:W-:Y:S01]  /*10810*/  UIADD3 UR8, UR4, 0x2c00, URZ ;  /* 0x00002c0004087890 */ /* 0x000fe2000fffe03f */
[----:B------:R-:W-:Y:S01]  /*10820*/  UMOV UR14, 0x0 ;  /* 0x00000000000e7882 */ /* 0x000fe20000000000 */
[----:B------:R-:W-:Y:S01]  /*10830*/  UMOV UR15, 0x14f00000 ;  /* 0x14f00000000f7882 */ /* 0x000fe20000000000 */
[----:B------:R-:W-:-:S09]  /*10840*/  UMOV UR10, 0x40 ;  /* 0x00000040000a7882 */ /* 0x000fd20000000000 */
.L_x_120:
        /* <DEDUP_REMOVED lines=13> */
.L_x_121:
        /* <DEDUP_REMOVED lines=10> */
[----:B------:R-:W-:Y:S02]  /*109c0*/  UMOV UR5, 0x14f00000 ;  /* 0x14f0000000057882 */ /* 0x000fe40000000000 */
[----:B------:R-:W-:Y:S01]  /*109d0*/  UMOV UR4, 0x0 ;  /* 0x0000000000047882 */ /* 0x000fe20000000000 */
[----:B------:R-:W-:-:S08]  /*109e0*/  UMOV UR10, 0xc0 ;  /* 0x000000c0000a7882 */ /* 0x000fd00000000000 */
.L_x_122:
        /* <DEDUP_REMOVED lines=8> */
.L_x_114:
[----:B------:R-:W-:Y:S05]  /*10a70*/  BSYNC B0 ;  /* 0x0000000000007941 */ /* 0x000fea0003800000 */
.L_x_113:
[----:B-1----:R-:W-:Y:S02]  /*10a80*/  VIADD R0, R8, 0x1 ;  /* 0x0000000108007836 */ /* 0x002fe40000000000 */
[----:B------:R-:W-:-:S03]  /*10a90*/  IMAD.MOV.U32 R3, RZ, RZ, RZ ;  /* 0x000000ffff037224 */ /* 0x000fc600078e00ff */
[----:B------:R-:W-:-:S04]  /*10aa0*/  ISETP.NE.AND P0, PT, R0, 0x2, PT ;  /* 0x000000020000780c */ /* 0x000fc80003f05270 */
[----:B------:R-:W-:Y:S02]  /*10ab0*/  SEL R2, RZ, 0x1, P0 ;  /* 0x00000001ff027807 */ /* 0x000fe40000000000 */
[----:B------:R-:W-:Y:S02]  /*10ac0*/  SEL R0, R0, RZ, P0 ;  /* 0x000000ff00007207 */ /* 0x000fe40000000000 */
[----:B------:R-:W-:-:S07]  /*10ad0*/  LOP3.LUT R9, R9, R2, RZ, 0x3c, !PT ;  /* 0x0000000209097212 */ /* 0x000fce00078e3cff */
.L_x_38:
[----:B------:R-:W1:Y:S01]  /*10ae0*/  S2R R5, SR_CgaCtaId ;  /* 0x0000000000057919 */ /* 0x000e620000008800 */
[----:B------:R-:W-:Y:S02]  /*10af0*/  MOV R2, 0x400 ;  /* 0x0000040000027802 */ /* 0x000fe40000000f00 */
[----:B------:R-:W-:Y:S02]  /*10b00*/  SHF.L.U32 R3, R3, 0x1f, RZ ;  /* 0x0000001f03037819 */ /* 0x000fe400000006ff */
[----:B-1----:R-:W-:-:S04]  /*10b10*/  LEA R2, R5, R2, 0x18 ;  /* 0x0000000205027211 */ /* 0x002fc800078ec0ff */
[----:B------:R-:W1:Y:S02]  /*10b20*/  SYNCS.PHASECHK.TRANS64.TRYWAIT P0, [R2+URZ+0x38820], R3 ;  /* 0x03882003020075a7 */ /* 0x000e64000800017f */
[----:B-1----:R-:W-:Y:S05]  /*10b30*/  @!P0 BRA `(.L_x_123) ;  /* 0x0000001400108947 */ /* 0x002fea0003800000 */
.L_x_164:
[----:B------:R-:W-:-:S03]  /*10b40*/  UMOV UR4, 0xffffffff ;  /* 0xffffffff00047882 */ /* 0x000fc60000000000 */
[----:B------:R-:W-:Y:S05]  /*10b50*/  BRA.DIV UR4, `(.L_x_124) ;  /* 0x00000016041c7947 */ /* 0x000fea000b800000 */
[----:B-1----:R-:W1:Y:S02]  /*10b60*/  S2R R3, SR_TID.X ;  /* 0x0000000000037919 */ /* 0x002e640000002100 */
[----:B-1----:R-:W-:-:S04]  /*10b70*/  SHF.R.U32.HI R3, RZ, 0x5, R3 ;  /* 0x00000005ff037819 */ /* 0x002fc80000011603 */
[----:B------:R-:W-:-:S05]  /*10b80*/  LOP3.LUT R3, R3, 0x3, RZ, 0xc0, !PT ;  /* 0x0000000303037812 */ /* 0x000fca00078ec0ff */
[----:B------:R1:W2:Y:S02]  /*10b90*/  SHFL.IDX PT, R14, R3, RZ, 0x1f ;  /* 0x00001fff030e7589 */ /* 0x0002a400000e0000 */
.L_x_167:
[----:B--2---:R-:W-:-:S13]  /*10ba0*/  ISETP.NE.AND P0, PT, R14, RZ, PT ;  /* 0x000000ff0e00720c */ /* 0x004fda0003f05270 */
[----:B------:R-:W-:Y:S05]  /*10bb0*/  @P0 BRA `(.L_x_10) ;  /* 0x0000000000880947 */ /* 0x000fea0003800000 */
[----:B------:R-:W-:-:S03]  /*10bc0*/  UMOV UR4, 0xffffffff ;  /* 0xffffffff00047882 */ /* 0x000fc60000000000 */
[----:B------:R-:W-:Y:S05]  /*10bd0*/  BRA.DIV UR4, `(.L_x_125) ;  /* 0x0000001604307947 */ /* 0x000fea000b800000 */
[----:B------:R-:W-:-:S13]  /*10be0*/  ELECT P6, URZ, PT ;  /* 0x00000000003f782f */ /* 0x000fda00038c0000 */
.L_x_170:
[----:B------:R-:W-:Y:S05]  /*10bf0*/  @!P6 BRA `(.L_x_10) ;  /* 0x000000000078e947 */ /* 0x000fea0003800000 */
[----:B-1----:R-:W2:Y:S02]  /*10c00*/  LDL.LU R3, [R1+0x14] ;  /* 0x0000140001037983 */ /* 0x002ea40000300800 */
[----:B--2---:R-:W-:-:S04]  /*10c10*/  LOP3.LUT R3, R3, 0x2, RZ, 0xfc, !PT ;  /* 0x0000000203037812 */ /* 0x004fc800078efcff */
[----:B------:R-:W-:-:S13]  /*10c20*/  ISETP.NE.AND P2, PT, R3, 0x3, PT ;  /* 0x000000030300780c */ /* 0x000fda0003f45270 */
[----:B------:R-:W-:Y:S05]  /*10c30*/  @!P2 BRA `(.L_x_126) ;  /* 0x000000000004a947 */ /* 0x000fea0003800000 */
[----:B------:R-:W-:Y:S01]  /*10c40*/  BPT.TRAP 0x1 ;  /* 0x000000040000795c */ /* 0x000fe20000300000 */
.L_x_126:
[----:B------:R-:W-:Y:S01]  /*10c50*/  IADD3 R7, R2, 0x38840, RZ ;  /* 0x0003884002077810 */ /* 0x000fe20007ffe0ff */
[----:B------:R-:W-:Y:S01]  /*10c60*/  VIADD R3, R0, 0x1 ;  /* 0x0000000100037836 */ /* 0x000fe20000000000 */
[----:B------:R-:W-:-:S03]  /*10c70*/  SHF.L.U32 R5, R9, 0x1f, RZ ;  /* 0x0000001f09057819 */ /* 0x000fc600000006ff */
[----:B------:R-:W-:Y:S01]  /*10c80*/  IMAD R6, R0, 0x8, R7 ;  /* 0x0000000800067824 */ /* 0x000fe200078e0207 */
[----:B------:R-:W-:-:S03]  /*10c90*/  ISETP.NE.AND P1, PT, R3, 0x2, PT ;  /* 0x000000020300780c */ /* 0x000fc60003f25270 */
[----:B------:R-:W1:Y:S01]  /*10ca0*/  SYNCS.PHASECHK.TRANS64.TRYWAIT P0, [R6+URZ], R5 ;  /* 0x00000005060075a7 */ /* 0x000e62000800017f */
[----:B------:R-:W-:Y:S02]  /*10cb0*/  SEL R4, RZ, 0x1, P1 ;  /* 0x00000001ff047807 */ /* 0x000fe40000800000 */
[----:B------:R-:W-:Y:S02]  /*10cc0*/  SEL R8, R3, RZ, P1 ;  /* 0x000000ff03087207 */ /* 0x000fe40000800000 */
[----:B------:R-:W-:-:S03]  /*10cd0*/  LOP3.LUT R4, R9, R4, RZ, 0x3c, !PT ;  /* 0x0000000409047212 */ /* 0x000fc600078e3cff */
[----:B------:R-:W-:Y:S01]  /*10ce0*/  IMAD R3, R8, 0x8, R7 ;  /* 0x0000000808037824 */ /* 0x000fe200078e0207 */
[----:B------:R-:W-:Y:S01]  /*10cf0*/  SHF.L.U32 R4, R4, 0x1f, RZ ;  /* 0x0000001f04047819 */ /* 0x000fe200000006ff */
[----:B-1----:R-:W-:Y:S06]  /*10d00*/  @!P0 BRA `(.L_x_127) ;  /* 0x0000001400048947 */ /* 0x002fec0003800000 */
.L_x_171:
[----:B------:R-:W2:Y:S02]  /*10d10*/  SYNCS.PHASECHK.TRANS64.TRYWAIT P0, [R3+URZ], R4 ;  /* 0x00000004030075a7 */ /* 0x000ea4000800017f */
[----:B--2---:R-:W-:Y:S05]  /*10d20*/  @!P0 BRA `(.L_x_128) ;  /* 0x0000001400108947 */ /* 0x004fea0003800000 */
.L_x_172:
[----:B------:R-:W-:Y:S05]  /*10d30*/  @!P2 BRA `(.L_x_129) ;  /* 0x000000000004a947 */ /* 0x000fea0003800000 */
[----:B------:R-:W-:Y:S01]  /*10d40*/  BPT.TRAP 0x1 ;  /* 0x000000040000795c */ /* 0x000fe20000300000 */
.L_x_129:
[----:B--2---:R-:W-:-:S04]  /*10d50*/  VIADD R3, R2, 0x38860 ;  /* 0x0003886002037836 */ /* 0x004fc80000000000 */
[----:B------:R-:W-:-:S04]  /*10d60*/  IMAD R0, R0, 0x8, R3 ;  /* 0x0000000800007824 */ /* 0x000fc800078e0203 */
[----:B------:R-:W2:Y:S02]  /*10d70*/  SYNCS.PHASECHK.TRANS64.TRYWAIT P0, [R0+URZ], R5 ;  /* 0x00000005000075a7 */ /* 0x000ea4000800017f */
[----:B--2---:R-:W-:Y:S05]  /*10d80*/  @!P0 BRA `(.L_x_130) ;  /* 0x00000014000c8947 */ /* 0x004fea0003800000 */
.L_x_173:
[----:B------:R-:W-:-:S07]  /*10d90*/  LEA R3, R8, R3, 0x3 ;  /* 0x0000000308037211 */ /* 0x000fce00078e18ff */
.L_x_131:
[----:B---3--:R3:W4:Y:S02]  /*10da0*/  SYNCS.PHASECHK.TRANS64.TRYWAIT P0, [R3+URZ], R4 ;  /* 0x00000004030075a7 */ /* 0x008724000800017f */
[----:B----4-:R-:W-:Y:S05]  /*10db0*/  @!P0 NANOSLEEP.SYNCS 0x989680 ;  /* 0x009896800000895d */ /* 0x010fea0003900000 */
[----:B------:R-:W4:Y:S02]  /*10dc0*/  @!P0 SYNCS.PHASECHK.TRANS64 P0, [R3+URZ], R4 ;  /* 0x00000004030085a7 */ /* 0x000f24000800007f */
[----:B----4-:R-:W-:Y:S05]  /*10dd0*/  @!P0 BRA `(.L_x_131) ;  /* 0xfffffffc00f08947 */ /* 0x010fea000383ffff */
.L_x_10:
[----:B------:R-:W-:Y:S05]  /*10de0*/  BSYNC B6 ;  /* 0x0000000000067941 */ /* 0x000fea0003800000 */
.L_x_7:
[----:B------:R-:W-:Y:S05]  /*10df0*/  EXIT ;  /* 0x000000000000794d */ /* 0x000fea0003800000 */
.L_x_14:
[----:B------:R-:W-:-:S13]  /*10e00*/  R2UR UR4, R16 ;  /* 0x00000000100472ca */ /* 0x000fda00000e0000 */
[----:B0-----:R-:W-:-:S04]  /*10e10*/  IMAD.U32 R3, RZ, RZ, UR4 ;  /* 0x00000004ff037e24 */ /* 0x001fc8000f8e00ff */
[----:B------:R0:W1:Y:S03]  /*10e20*/  SYNCS.PHASECHK.TRANS64.TRYWAIT P1, [R3+URZ+0x38800], R2 ;  /* 0x03880002030075a7 */ /* 0x000066000802017f */
[----:B-1----:R-:W-:Y:S05]  /*10e30*/  @!P1 NANOSLEEP.SYNCS 0x989680 ;  /* 0x009896800000995d */ /* 0x002fea0003900000 */
[----:B------:R-:W1:Y:S02]  /*10e40*/  @!P1 SYNCS.PHASECHK.TRANS64 P1, [R3+URZ+0x38800], R2 ;  /* 0x03880002030095a7 */ /* 0x000e64000802007f */
[----:B-1----:R-:W-:Y:S05]  /*10e50*/  @!P1 BRA `(.L_x_14) ;  /* 0xfffffffc00e89947 */ /* 0x002fea000383ffff */
[----:B------:R-:W-:Y:S05]  /*10e60*/  BRA `(.L_x_132) ;  /* 0xffffff0400847947 */ /* 0x000fea000383ffff */
.L_x_18:
[----:B------:R-:W-:-:S13]  /*10e70*/  R2UR UR4, R16 ;  /* 0x00000000100472ca */ /* 0x000fda00000e0000 */
[----:B0-----:R-:W-:-:S04]  /*10e80*/  IMAD.U32 R3, RZ, RZ, UR4 ;  /* 0x00000004ff037e24 */ /* 0x001fc8000f8e00ff */
[----:B------:R0:W2:Y:S03]  /*10e90*/  SYNCS.PHASECHK.TRANS64.TRYWAIT P2, [R3+URZ+0x38830], R2 ;  /* 0x03883002030075a7 */ /* 0x0000a6000804017f */
[----:B--2---:R-:W-:Y:S05]  /*10ea0*/  @!P2 NANOSLEEP.SYNCS 0x989680 ;  /* 0x009896800000a95d */ /* 0x004fea0003900000 */
[----:B------:R-:W2:Y:S02]  /*10eb0*/  @!P2 SYNCS.PHASECHK.TRANS64 P2, [R3+URZ+0x38830], R2 ;  /* 0x038830020300a5a7 */ /* 0x000ea4000804007f */
[----:B--2---:R-:W-:Y:S05]  /*10ec0*/  @!P2 BRA `(.L_x_18) ;  /* 0xfffffffc00e8a947 */ /* 0x004fea000383ffff */
[----:B------:R-:W-:Y:S05]  /*10ed0*/  BRA `(.L_x_17) ;  /* 0xffffff0400a07947 */ /* 0x000fea000383ffff */
.L_x_23:
[----:B------:R-:W-:-:S13]  /*10ee0*/  R2UR UR6, R215 ;  /* 0x00000000d70672ca */ /* 0x000fda00000e0000 */
[----:B-1----:R-:W-:-:S04]  /*10ef0*/  IMAD.U32 R7, RZ, RZ, UR6 ;  /* 0x00000006ff077e24 */ /* 0x002fc8000f8e00ff */
[----:B------:R1:W2:Y:S03]  /*10f00*/  SYNCS.PHASECHK.TRANS64.TRYWAIT P2, [R7+URZ+0x38830], R2 ;  /* 0x03883002070075a7 */ /* 0x0002a6000804017f */
[----:B--2---:R-:W-:Y:S05]  /*10f10*/  @!P2 NANOSLEEP.SYNCS 0x989680 ;  /* 0x009896800000a95d */ /* 0x004fea0003900000 */
[----:B------:R-:W2:Y:S02]  /*10f20*/  @!P2 SYNCS.PHASECHK.TRANS64 P2, [R7+URZ+0x38830], R2 ;  /* 0x038830020700a5a7 */ /* 0x000ea4000804007f */
[----:B--2---:R-:W-:Y:S05]  /*10f30*/  @!P2 BRA `(.L_x_23) ;  /* 0xfffffffc00e8a947 */ /* 0x004fea000383ffff */
[----:B------:R-:W-:Y:S05]  /*10f40*/  BRA `(.L_x_22) ;  /* 0xffffff4400287947 */ /* 0x000fea000383ffff */
.L_x_27:
[----:B-1----:R-:W-:-:S04]  /*10f50*/  IMAD.U32 R3, RZ, RZ, UR7 ;  /* 0x00000007ff037e24 */ /* 0x002fc8000f8e00ff */
[----:B------:R1:W2:Y:S03]  /*10f60*/  SYNCS.PHASECHK.TRANS64.TRYWAIT P2, [R3+URZ+0x38850], R0 ;  /* 0x03885000030075a7 */ /* 0x0002a6000804017f */
[----:B--2---:R-:W-:Y:S05]  /*10f70*/  @!P2 NANOSLEEP.SYNCS 0x989680 ;  /* 0x009896800000a95d */ /* 0x004fea0003900000 */
[----:B------:R-:W2:Y:S02]  /*10f80*/  @!P2 SYNCS.PHASECHK.TRANS64 P2, [R3+URZ+0x38850], R0 ;  /* 0x038850000300a5a7 */ /* 0x000ea4000804007f */
[----:B--2---:R-:W-:Y:S05]  /*10f90*/  @!P2 BRA `(.L_x_27) ;  /* 0xfffffffc00eca947 */ /* 0x004fea000383ffff */
[----:B------:R-:W-:Y:S05]  /*10fa0*/  BRA `(.L_x_26) ;  /* 0xffffff6c005c7947 */ /* 0x000fea000383ffff */
.L_x_32:
[----:B-1----:R1:W2:Y:S02]  /*10fb0*/  SYNCS.PHASECHK.TRANS64.TRYWAIT P0, [R11+URZ+0x38850], R8 ;  /* 0x038850080b0075a7 */ /* 0x0022a4000800017f */
[----:B--2---:R-:W-:Y:S05]  /*10fc0*/  @!P0 NANOSLEEP.SYNCS 0x989680 ;  /* 0x009896800000895d */ /* 0x004fea0003900000 */
[----:B------:R-:W2:Y:S02]  /*10fd0*/  @!P0 SYNCS.PHASECHK.TRANS64 P0, [R11+URZ+0x38850], R8 ;  /* 0x038850080b0085a7 */ /* 0x000ea4000800007f */
[----:B--2---:R-:W-:Y:S05]  /*10fe0*/  @!P0 BRA `(.L_x_32) ;  /* 0xfffffffc00f08947 */ /* 0x004fea000383ffff */
[----:B------:R-:W-:Y:S05]  /*10ff0*/  BRA `(.L_x_31) ;  /* 0xffffff84005c7947 */ /* 0x000fea000383ffff */
.L_x_43:
[----:B------:R-:W-:Y:S01]  /*11000*/  IMAD.MOV.U32 R13, RZ, RZ, R0 ;  /* 0x000000ffff0d7224 */ /* 0x000fe200078e0000 */
[----:B------:R-:W-:Y:S01]  /*11010*/  MOV R12, RZ ;  /* 0x000000ff000c7202 */ /* 0x000fe20000000f00 */
[----:B------:R-:W-:Y:S02]  /*11020*/  IMAD.MOV.U32 R11, RZ, RZ, 0x1f ;  /* 0x0000001fff0b7424 */ /* 0x000fe400078e00ff */
[----:B------:R-:W-:-:S07]  /*11030*/  IMAD.MOV.U32 R15, RZ, RZ, -0x1 ;  /* 0xffffffffff0f7424 */ /* 0x000fce00078e00ff */
[----:B------:R-:W-:Y:S05]  /*11040*/  WARPSYNC.COLLECTIVE R15, `(.L_x_133) ;  /* 0x000000000f087348 */ /* 0x000fea0003c00000 */
[----:B------:R0:W1:Y:S02]  /*11050*/  SHFL.IDX P6, R14, R13, R12, R11 ;  /* 0x0000000c0d0e7389 */ /* 0x00006400000c000b */
[----:B01----:R-:W-:Y:S01]  /*11060*/  ENDCOLLECTIVE ;  /* 0x000000000000791b */ /* 0x003fe20003800000 */
.L_x_133:
[----:B------:R-:W-:Y:S05]  /*11070*/  BRA `(.L_x_134) ;  /* 0xffffffc000047947 */ /* 0x000fea000383ffff */
.L_x_45:
[----:B------:R-:W-:Y:S01]  /*11080*/  BSSY B0, `(.L_x_135) ;  /* 0x0000006000007945 */ /* 0x000fe20003800000 */
[----:B------:R-:W-:-:S07]  /*11090*/  IMAD.MOV.U32 R15, RZ, RZ, -0x1 ;  /* 0xffffffffff0f7424 */ /* 0x000fce00078e00ff */
[----:B0-----:R-:W-:Y:S05]  /*110a0*/  WARPSYNC.COLLECTIVE R15, `(.L_x_136) ;  /* 0x000000000f0c7348 */ /* 0x001fea0003c00000 */
[----:B------:R-:W-:Y:S02]  /*110b0*/  ELECT P6, UR62, PT ;  /* 0x00000000003e782f */ /* 0x000fe400038c0000 */
[----:B------:R-:W-:Y:S01]  /*110c0*/  MOV R14, UR62 ;  /* 0x0000003e000e7c02 */ /* 0x000fe20008000f00 */
[----:B0-----:R-:W-:Y:S10]  /*110d0*/  ENDCOLLECTIVE ;  /* 0x000000000000791b */ /* 0x001ff40003800000 */
.L_x_136:
[----:B------:R-:W-:Y:S05]  /*110e0*/  BSYNC B0 ;  /* 0x0000000000007941 */ /* 0x000fea0003800000 */
.L_x_135:
[----:B------:R-:W-:Y:S05]  /*110f0*/  BRA `(.L_x_137) ;  /* 0xffffffc000047947 */ /* 0x000fea000383ffff */
.L_x_47:
[----:B0-----:R-:W-:-:S04]  /*11100*/  IMAD.U32 R3, RZ, RZ, UR38 ;  /* 0x00000026ff037e24 */ /* 0x001fc8000f8e00ff */
[----:B------:R0:W1:Y:S03]  /*11110*/  SYNCS.PHASECHK.TRANS64.TRYWAIT P0, [R3+URZ+0x38840], R0 ;  /* 0x03884000030075a7 */ /* 0x000066000800017f */
[----:B-1----:R-:W-:Y:S05]  /*11120*/  @!P0 NANOSLEEP.SYNCS 0x989680 ;  /* 0x009896800000895d */ /* 0x002fea0003900000 */
[----:B------:R-:W1:Y:S02]  /*11130*/  @!P0 SYNCS.PHASECHK.TRANS64 P0, [R3+URZ+0x38840], R0 ;  /* 0x03884000030085a7 */ /* 0x000e64000800007f */
[----:B-1----:R-:W-:Y:S05]  /*11140*/  @!P0 BRA `(.L_x_47) ;  /* 0xfffffffc00ec8947 */ /* 0x002fea000383ffff */
[----:B------:R-:W-:Y:S05]  /*11150*/  BRA `(.L_x_138) ;  /* 0xffffffc0005c7947 */ /* 0x000fea000383ffff */
.L_x_50:
[----:B------:R-:W-:Y:S01]  /*11160*/  IMAD R8, R11, 0x80, R8 ;  /* 0x000000800b087824 */ /* 0x000fe200078e0208 */
[----:B------:R-:W-:Y:S01]  /*11170*/  MOV R13, R6 ;  /* 0x00000006000d7202 */ /* 0x000fe20000000f00 */
[----:B------:R-:W-:Y:S02]  /*11180*/  IMAD.MOV.U32 R12, RZ, RZ, RZ ;  /* 0x000000ffff0c7224 */ /* 0x000fe400078e00ff */
[----:B------:R-:W-:Y:S02]  /*11190*/  IMAD.MOV.U32 R11, RZ, RZ, 0x181f ;  /* 0x0000181fff0b7424 */ /* 0x000fe400078e00ff */
[----:B------:R-:W-:Y:S02]  /*111a0*/  IMAD.MOV.U32 R15, RZ, RZ, -0x1 ;  /* 0xffffffffff0f7424 */ /* 0x000fe400078e00ff */
[----:B------:R-:W-:-:S07]  /*111b0*/  VIADD R5, R8, 0x10 ;  /* 0x0000001008057836 */ /* 0x000fce0000000000 */
[----:B------:R-:W-:Y:S05]  /*111c0*/  WARPSYNC.COLLECTIVE R15, `(.L_x_139) ;  /* 0x000000000f087348 */ /* 0x000fea0003c00000 */
[----:B------:R0:W1:Y:S02]  /*111d0*/  SHFL.IDX P6, R14, R13, R12, R11 ;  /* 0x0000000c0d0e7389 */ /* 0x00006400000c000b */
[----:B01----:R-:W-:Y:S01]  /*111e0*/  ENDCOLLECTIVE ;  /* 0x000000000000791b */ /* 0x003fe20003800000 */
.L_x_139:
[----:B------:R-:W-:Y:S02]  /*111f0*/  IMAD.MOV.U32 R13, RZ, RZ, R7 ;  /* 0x000000ffff0d7224 */ /* 0x000fe400078e0007 */
[----:B------:R-:W-:-:S07]  /*11200*/  IMAD.MOV.U32 R2, RZ, RZ, R14 ;  /* 0x000000ffff027224 */ /* 0x000fce00078e000e */
[----:B------:R-:W-:Y:S05]  /*11210*/  WARPSYNC.COLLECTIVE R15, `(.L_x_140) ;  /* 0x000000000f087348 */ /* 0x000fea0003c00000 */
[----:B------:R0:W1:Y:S02]  /*11220*/  SHFL.IDX P6, R14, R13, R12, R11 ;  /* 0x0000000c0d0e7389 */ /* 0x00006400000c000b */
[----:B01----:R-:W-:Y:S01]  /*11230*/  ENDCOLLECTIVE ;  /* 0x000000000000791b */ /* 0x003fe20003800000 */
.L_x_140:
[----:B------:R-:W-:Y:S01]  /*11240*/  ULDC UR4, c[0x0][0x288] ;  /* 0x0000a20000047ab9 */ /* 0x000fe20000000800 */
[----:B------:R-:W-:Y:S01]  /*11250*/  ULDC.64 UR6, c[0x0][0x208] ;  /* 0x0000820000067ab9 */ /* 0x000fe20000000a00 */
[----:B------:R-:W-:-:S05]  /*11260*/  IMAD R0, R20, UR4, RZ ;  /* 0x0000000414007c24 */ /* 0x000fca000f8e02ff */
[----:B------:R-:W-:Y:S01]  /*11270*/  ISETP.GE.AND P4, PT, R8, R0, PT ;  /* 0x000000000800720c */ /* 0x000fe20003f86270 */
[----:B------:R-:W-:Y:S02]  /*11280*/  IMAD.MOV.U32 R13, RZ, RZ, R6 ;  /* 0x000000ffff0d7224 */ /* 0x000fe400078e0006 */
[----:B------:R-:W-:-:S10]  /*11290*/  IMAD.MOV.U32 R12, RZ, RZ, 0x1 ;  /* 0x00000001ff0c7424 */ /* 0x000fd400078e00ff */
[----:B------:R-:W-:Y:S02]  /*112a0*/  @!P4 LEA R21, R9, UR38, 0x1 ;  /* 0x000000260915cc11 */ /* 0x000fe4000f8e08ff */
[----:B------:R-:W-:-:S04]  /*112b0*/  MOV R3, R14 ;  /* 0x0000000e00037202 */ /* 0x000fc80000000f00 */
[----:B------:R-:W-:-:S04]  /*112c0*/  LOP3.LUT R3, R3, R2, RZ, 0x3c, !PT ;  /* 0x0000000203037212 */ /* 0x000fc800078e3cff */
[----:B------:R-:W-:-:S04]  /*112d0*/  LOP3.LUT R2, R3, R2, RZ, 0x3c, !PT ;  /* 0x0000000203027212 */ /* 0x000fc800078e3cff */
[----:B------:R-:W-:-:S03]  /*112e0*/  LOP3.LUT R3, R3, R2, RZ, 0x3c, !PT ;  /* 0x0000000203037212 */ /* 0x000fc600078e3cff */
[----:B------:R-:W-:-:S05]  /*112f0*/  @!P4 IMAD.WIDE.U32 R2, R10, 0x2, R2 ;  /* 0x000000020a02c825 */ /* 0x000fca00078e0002 */
[----:B------:R-:W-:Y:S01]  /*11300*/  @!PT LDS RZ, [RZ] ;  /* 0x00000000fffff984 */ /* 0x000fe20000000800 */
[----:B------:R-:W-:Y:S01]  /*11310*/  @!PT LDS RZ, [RZ] ;  /* 0x00000000fffff984 */ /* 0x000fe20000000800 */
[----:B------:R-:W-:Y:S01]  /*11320*/  @!PT LDS RZ, [RZ] ;  /* 0x00000000fffff984 */ /* 0x000fe20000000800 */
[----:B------:R0:W-:Y:S04]  /*11330*/  @!P4 LDGSTS.E.BYPASS.LTC128B.128 [R21+0x14400], desc[UR6][R2.64], !P3 ;  /* 0x144000000215cfae */ /* 0x0001e8000d901d46 */
[----:B------:R0:W-:Y:S04]  /*11340*/  @!P4 LDGSTS.E.BYPASS.LTC128B.128 [R21+0x18400], desc[UR6][R2.64+0x80], !P0 ;  /* 0x184000800215cfae */ /* 0x0001e8000c101d46 */
[----:B------:R0:W-:Y:S04]  /*11350*/  @!P4 LDGSTS.E.BYPASS.LTC128B.128 [R21+0x1c400], desc[UR6][R2.64+0x100], !P1 ;  /* 0x1c4001000215cfae */ /* 0x0001e8000c901d46 */
[----:B------:R0:W-:Y:S01]  /*11360*/  @!P4 LDGSTS.E.BYPASS.LTC128B.128 [R21+0x20400], desc[UR6][R2.64+0x180], !P2 ;  /* 0x204001800215cfae */ /* 0x0001e2000d101d46 */
[----:B------:R-:W-:-:S13]  /*11370*/  ISETP.GE.AND P4, PT, R5, R0, PT ;  /* 0x000000000500720c */ /* 0x000fda0003f86270 */
[----:B0-----:R-:W-:Y:S05]  /*11380*/  WARPSYNC.COLLECTIVE R15, `(.L_x_141) ;  /* 0x000000000f087348 */ /* 0x001fea0003c00000 */
[----:B------:R1:W2:Y:S02]  /*11390*/  SHFL.IDX P6, R14, R13, R12, R11 ;  /* 0x0000000c0d0e7389 */ /* 0x0002a400000c000b */
[----:B012---:R-:W-:Y:S01]  /*113a0*/  ENDCOLLECTIVE ;  /* 0x000000000000791b */ /* 0x007fe20003800000 */
.L_x_141:
[----:B------:R-:W-:Y:S01]  /*113b0*/  VIADD R3, R8, 0x20 ;  /* 0x0000002008037836 */ /* 0x000fe20000000000 */
[----:B------:R-:W-:Y:S01]  /*113c0*/  @!P4 LEA R20, R9, UR38, 0x1 ;  /* 0x000000260914cc11 */ /* 0x000fe2000f8e08ff */
[----:B------:R-:W-:Y:S02]  /*113d0*/  IMAD.MOV.U32 R13, RZ, RZ, R7 ;  /* 0x000000ffff0d7224 */ /* 0x000fe400078e0007 */
[----:B------:R-:W-:-:S07]  /*113e0*/  IMAD.MOV.U32 R5, RZ, RZ, R14 ;  /* 0x000000ffff057224 */ /* 0x000fce00078e000e */
[----:B------:R-:W-:Y:S05]  /*113f0*/  WARPSYNC.COLLECTIVE R15, `(.L_x_142) ;  /* 0x000000000f087348 */ /* 0x000fea0003c00000 */
[----:B------:R0:W1:Y:S02]  /*11400*/  SHFL.IDX P6, R14, R13, R12, R11 ;  /* 0x0000000c0d0e7389 */ /* 0x00006400000c000b */
[----:B01----:R-:W-:Y:S01]  /*11410*/  ENDCOLLECTIVE ;  /* 0x000000000000791b */ /* 0x003fe20003800000 */
.L_x_142:
[----:B------:R-:W-:Y:S01]  /*11420*/  ULDC.64 UR4, c[0x0][0x208] ;  /* 0x0000820000047ab9 */ /* 0x000fe20000000a00 */
[----:B------:R-:W-:Y:S02]  /*11430*/  IMAD.MOV.U32 R13, RZ, RZ, R6 ;  /* 0x000000ffff0d7224 */ /* 0x000fe400078e0006 */
[----:B------:R-:W-:Y:S01]  /*11440*/  IMAD.MOV.U32 R12, RZ, RZ, 0x2 ;  /* 0x00000002ff0c7424 */ /* 0x000fe200078e00ff */
[----:B------:R-:W-:-:S05]  /*11450*/  MOV R4, R14 ;  /* 0x0000000e00047202 */ /* 0x000fca0000000f00 */
        /* <DEDUP_REMOVED lines=12> */
.L_x_143:
[----:B------:R-:W-:Y:S01]  /*11520*/  VIADD R5, R8, 0x30 ;  /* 0x0000003008057836 */ /* 0x000fe20000000000 */
[----:B------:R-:W-:Y:S01]  /*11530*/  @!P4 LEA R21, R9, UR38, 0x1 ;  /* 0x000000260915cc11 */ /* 0x000fe2000f8e08ff */
[----:B------:R-:W-:Y:S02]  /*11540*/  IMAD.MOV.U32 R13, RZ, RZ, R7 ;  /* 0x000000ffff0d7224 */ /* 0x000fe400078e0007 */
[----:B------:R-:W-:-:S07]  /*11550*/  IMAD.MOV.U32 R3, RZ, RZ, R14 ;  /* 0x000000ffff037224 */ /* 0x000fce00078e000e */
[----:B------:R-:W-:Y:S05]  /*11560*/  WARPSYNC.COLLECTIVE R15, `(.L_x_144) ;  /* 0x000000000f087348 */ /* 0x000fea0003c00000 */
[----:B------:R0:W1:Y:S02]  /*11570*/  SHFL.IDX P6, R14, R13, R12, R11 ;  /* 0x0000000c0d0e7389 */ /* 0x00006400000c000b */
[----:B01----:R-:W-:Y:S01]  /*11580*/  ENDCOLLECTIVE ;  /* 0x000000000000791b */ /* 0x003fe20003800000 */
.L_x_144:
        /* <DEDUP_REMOVED lines=16> */
.L_x_145:
[----:B------:R-:W-:Y:S01]  /*11690*/  VIADD R3, R8, 0x40 ;  /* 0x0000004008037836 */ /* 0x000fe20000000000 */
[----:B------:R-:W-:Y:S01]  /*116a0*/  @!P4 LEA R20, R9, UR38, 0x1 ;  /* 0x000000260914cc11 */ /* 0x000fe2000f8e08ff */
[----:B------:R-:W-:Y:S02]  /*116b0*/  IMAD.MOV.U32 R13, RZ, RZ, R7 ;  /* 0x000000ffff0d7224 */ /* 0x000fe400078e0007 */
[----:B------:R-:W-:-:S07]  /*116c0*/  IMAD.MOV.U32 R5, RZ, RZ, R14 ;  /* 0x000000ffff057224 */ /* 0x000fce00078e000e */
[----:B------:R-:W-:Y:S05]  /*116d0*/  WARPSYNC.COLLECTIVE R15, `(.L_x_146) ;  /* 0x000000000f087348 */ /* 0x000fea0003c00000 */
[----:B------:R0:W1:Y:S02]  /*116e0*/  SHFL.IDX P6, R14, R13, R12, R11 ;  /* 0x0000000c0d0e7389 */ /* 0x00006400000c000b */
[----:B01----:R-:W-:Y:S01]  /*116f0*/  ENDCOLLECTIVE ;  /* 0x000000000000791b */ /* 0x003fe20003800000 */
.L_x_146:
        /* <DEDUP_REMOVED lines=16> */
.L_x_147:
[----:B------:R-:W-:Y:S01]  /*11800*/  VIADD R5, R8, 0x50 ;  /* 0x0000005008057836 */ /* 0x000fe20000000000 */
[----:B------:R-:W-:Y:S01]  /*11810*/  @!P4 LEA R21, R9, UR38, 0x1 ;  /* 0x000000260915cc11 */ /* 0x000fe2000f8e08ff */
[----:B------:R-:W-:Y:S02]  /*11820*/  IMAD.MOV.U32 R13, RZ, RZ, R7 ;  /* 0x000000ffff0d7224 */ /* 0x000fe400078e0007 */
[----:B------:R-:W-:-:S07]  /*11830*/  IMAD.MOV.U32 R3, RZ, RZ, R14 ;  /* 0x000000ffff037224 */ /* 0x000fce00078e000e */
[----:B------:R-:W-:Y:S05]  /*11840*/  WARPSYNC.COLLECTIVE R15, `(.L_x_148) ;  /* 0x000000000f087348 */ /* 0x000fea0003c00000 */
[----:B------:R0:W1:Y:S02]  /*11850*/  SHFL.IDX P6, R14, R13, R12, R11 ;  /* 0x0000000c0d0e7389 */ /* 0x00006400000c000b */
[----:B01----:R-:W-:Y:S01]  /*11860*/  ENDCOLLECTIVE ;  /* 0x000000000000791b */ /* 0x003fe20003800000 */
.L_x_148:
        /* <DEDUP_REMOVED lines=16> */
.L_x_149:
[----:B------:R-:W-:Y:S01]  /*11970*/  VIADD R3, R8, 0x60 ;  /* 0x0000006008037836 */ /* 0x000fe20000000000 */
[----:B------:R-:W-:Y:S01]  /*11980*/  @!P4 LEA R20, R9, UR38, 0x1 ;  /* 0x000000260914cc11 */ /* 0x000fe2000f8e08ff */
[----:B------:R-:W-:Y:S02]  /*11990*/  IMAD.MOV.U32 R13, RZ, RZ, R7 ;  /* 0x000000ffff0d7224 */ /* 0x000fe400078e0007 */
[----:B------:R-:W-:-:S07]  /*119a0*/  IMAD.MOV.U32 R5, RZ, RZ, R14 ;  /* 0x000000ffff057224 */ /* 0x000fce00078e000e */
[----:B------:R-:W-:Y:S05]  /*119b0*/  WARPSYNC.COLLECTIVE R15, `(.L_x_150) ;  /* 0x000000000f087348 */ /* 0x000fea0003c00000 */
[----:B------:R0:W1:Y:S02]  /*119c0*/  SHFL.IDX P6, R14, R13, R12, R11 ;  /* 0x0000000c0d0e7389 */ /* 0x00006400000c000b */
[----:B01----:R-:W-:Y:S01]  /*119d0*/  ENDCOLLECTIVE ;  /* 0x000000000000791b */ /* 0x003fe20003800000 */
.L_x_150:
        /* <DEDUP_REMOVED lines=16> */
.L_x_151:
[----:B------:R-:W-:Y:S01]  /*11ae0*/  @!P4 LEA R21, R9, UR38, 0x1 ;  /* 0x000000260915cc11 */ /* 0x000fe2000f8e08ff */
[----:B------:R-:W-:Y:S02]  /*11af0*/  IMAD.MOV.U32 R13, RZ, RZ, R7 ;  /* 0x000000ffff0d7224 */ /* 0x000fe400078e0007 */
[----:B------:R-:W-:-:S07]  /*11b00*/  IMAD.MOV.U32 R3, RZ, RZ, R14 ;  /* 0x000000ffff037224 */ /* 0x000fce00078e000e */
[----:B------:R-:W-:Y:S05]  /*11b10*/  WARPSYNC.COLLECTIVE R15, `(.L_x_152) ;  /* 0x000000000f087348 */ /* 0x000fea0003c00000 */
[----:B------:R0:W1:Y:S02]  /*11b20*/  SHFL.IDX P6, R14, R13, R12, R11 ;  /* 0x0000000c0d0e7389 */ /* 0x00006400000c000b */
[----:B01----:R-:W-:Y:S01]  /*11b30*/  ENDCOLLECTIVE ;  /* 0x000000000000791b */ /* 0x003fe20003800000 */
.L_x_152:
        /* <DEDUP_REMOVED lines=11> */
[----:B------:R0:W-:Y:S02]  /*11bf0*/  @!P4 LDGSTS.E.BYPASS.LTC128B.128 [R21+0x23400], desc[UR4][R2.64+0x180], !P2 ;  /* 0x234001800215cfae */ /* 0x0001e4000d101d44 */
[----:B0-----:R-:W-:Y:S05]  /*11c00*/  WARPSYNC.COLLECTIVE R15, `(.L_x_153) ;  /* 0x000000000f087348 */ /* 0x001fea0003c00000 */
[----:B------:R1:W2:Y:S02]  /*11c10*/  SHFL.IDX P6, R14, R13, R12, R11 ;  /* 0x0000000c0d0e7389 */ /* 0x0002a400000c000b */
[----:B012---:R-:W-:Y:S01]  /*11c20*/  ENDCOLLECTIVE ;  /* 0x000000000000791b */ /* 0x007fe20003800000 */
.L_x_153:
[----:B------:R-:W-:Y:S02]  /*11c30*/  IMAD.MOV.U32 R13, RZ, RZ, R7 ;  /* 0x000000ffff0d7224 */ /* 0x000fe400078e0007 */
[----:B------:R-:W-:-:S07]  /*11c40*/  IMAD.MOV.U32 R4, RZ, RZ, R14 ;  /* 0x000000ffff047224 */ /* 0x000fce00078e000e */
[----:B------:R-:W-:Y:S05]  /*11c50*/  WARPSYNC.COLLECTIVE R15, `(.L_x_154) ;  /* 0x000000000f087348 */ /* 0x000fea0003c00000 */
[----:B------:R0:W1:Y:S02]  /*11c60*/  SHFL.IDX P6, R14, R13, R12, R11 ;  /* 0x0000000c0d0e7389 */ /* 0x00006400000c000b */
[----:B01----:R-:W-:Y:S01]  /*11c70*/  ENDCOLLECTIVE ;  /* 0x000000000000791b */ /* 0x003fe20003800000 */
.L_x_154:
[----:B------:R-:W-:Y:S05]  /*11c80*/  BRA `(.L_x_155) ;  /* 0xffffffc000c87947 */ /* 0x000fea000383ffff */
.L_x_53:
[----:B-1----:R-:W-:-:S04]  /*11c90*/  IMAD.U32 R3, RZ, RZ, UR38 ;  /* 0x00000026ff037e24 */ /* 0x002fc8000f8e00ff */
[----:B------:R1:W2:Y:S03]  /*11ca0*/  SYNCS.PHASECHK.TRANS64.TRYWAIT P0, [R3+URZ+0x38820], R2 ;  /* 0x03882002030075a7 */ /* 0x0002a6000800017f */
[----:B--2---:R-:W-:Y:S05]  /*11cb0*/  @!P0 NANOSLEEP.SYNCS 0x989680 ;  /* 0x009896800000895d */ /* 0x004fea0003900000 */
[----:B------:R-:W2:Y:S02]  /*11cc0*/  @!P0 SYNCS.PHASECHK.TRANS64 P0, [R3+URZ+0x38820], R2 ;  /* 0x03882002030085a7 */ /* 0x000ea4000800007f */
[----:B--2---:R-:W-:Y:S05]  /*11cd0*/  @!P0 BRA `(.L_x_53) ;  /* 0xfffffffc00ec8947 */ /* 0x004fea000383ffff */
[----:B------:R-:W-:Y:S05]  /*11ce0*/  BRA `(.L_x_156) ;  /* 0xffffffc400287947 */ /* 0x000fea000383ffff */
.L_x_60:
[----:B-1----:R-:W-:-:S04]  /*11cf0*/  MOV R3, UR38 ;  /* 0x0000002600037c02 */ /* 0x002fc80008000f00 */
[----:B------:R1:W2:Y:S03]  /*11d00*/  SYNCS.PHASECHK.TRANS64.TRYWAIT P0, [R3+URZ+0x38848], R2 ;  /* 0x03884802030075a7 */ /* 0x0002a6000800017f */
[----:B--2---:R-:W-:Y:S05]  /*11d10*/  @!P0 NANOSLEEP.SYNCS 0x989680 ;  /* 0x009896800000895d */ /* 0x004fea0003900000 */
[----:B------:R-:W2:Y:S02]  /*11d20*/  @!P0 SYNCS.PHASECHK.TRANS64 P0, [R3+URZ+0x38848], R2 ;  /* 0x03884802030085a7 */ /* 0x000ea4000800007f */
[----:B--2---:R-:W-:Y:S05]  /*11d30*/  @!P0 BRA `(.L_x_60) ;  /* 0xfffffffc00ec8947 */ /* 0x004fea000383ffff */
[----:B------:R-:W-:Y:S05]  /*11d40*/  BRA `(.L_x_157) ;  /* 0xffffffc800047947 */ /* 0x000fea000383ffff */
.L_x_68:
[----:B0-----:R-:W-:-:S04]  /*11d50*/  IMAD.U32 R3, RZ, RZ, UR38 ;  /* 0x00000026ff037e24 */ /* 0x001fc8000f8e00ff */
[----:B------:R0:W1:Y:S03]  /*11d60*/  SYNCS.PHASECHK.TRANS64.TRYWAIT P0, [R3+URZ+0x38860], R2 ;  /* 0x03886002030075a7 */ /* 0x000066000800017f */
[----:B-1----:R-:W-:Y:S05]  /*11d70*/  @!P0 NANOSLEEP.SYNCS 0x989680 ;  /* 0x009896800000895d */ /* 0x002fea0003900000 */
[----:B------:R-:W1:Y:S02]  /*11d80*/  @!P0 SYNCS.PHASECHK.TRANS64 P0, [R3+URZ+0x38860], R2 ;  /* 0x03886002030085a7 */ /* 0x000e64000800007f */
[----:B-1----:R-:W-:Y:S05]  /*11d90*/  @!P0 BRA `(.L_x_68) ;  /* 0xfffffffc00ec8947 */ /* 0x002fea000383ffff */
[----:B------:R-:W-:Y:S05]  /*11da0*/  BRA `(.L_x_158) ;  /* 0xffffffcc00187947 */ /* 0x000fea000383ffff */
.L_x_79:
[----:B-1----:R-:W-:-:S04]  /*11db0*/  IMAD.U32 R3, RZ, RZ, UR38 ;  /* 0x00000026ff037e24 */ /* 0x002fc8000f8e00ff */
[----:B------:R1:W2:Y:S03]  /*11dc0*/  SYNCS.PHASECHK.TRANS64.TRYWAIT P0, [R3+URZ+0x38840], R2 ;  /* 0x03884002030075a7 */ /* 0x0002a6000800017f */
[----:B--2---:R-:W-:Y:S05]  /*11dd0*/  @!P0 NANOSLEEP.SYNCS 0x989680 ;  /* 0x009896800000895d */ /* 0x004fea0003900000 */
[----:B------:R-:W2:Y:S02]  /*11de0*/  @!P0 SYNCS.PHASECHK.TRANS64 P0, [R3+URZ+0x38840], R2 ;  /* 0x03884002030085a7 */ /* 0x000ea4000800007f */
[----:B--2---:R-:W-:Y:S05]  /*11df0*/  @!P0 BRA `(.L_x_79) ;  /* 0xfffffffc00ec8947 */ /* 0x004fea000383ffff */
[----:B------:R-:W-:Y:S05]  /*11e00*/  BRA `(.L_x_159) ;  /* 0xffffffd000a87947 */ /* 0x000fea000383ffff */
.L_x_87:
[----:B0-----:R-:W-:-:S04]  /*11e10*/  IMAD.U32 R3, RZ, RZ, UR38 ;  /* 0x00000026ff037e24 */ /* 0x001fc8000f8e00ff */
[----:B------:R0:W1:Y:S03]  /*11e20*/  SYNCS.PHASECHK.TRANS64.TRYWAIT P0, [R3+URZ+0x38868], R2 ;  /* 0x03886802030075a7 */ /* 0x000066000800017f */
[----:B-1----:R-:W-:Y:S05]  /*11e30*/  @!P0 NANOSLEEP.SYNCS 0x989680 ;  /* 0x009896800000895d */ /* 0x002fea0003900000 */
[----:B------:R-:W1:Y:S02]  /*11e40*/  @!P0 SYNCS.PHASECHK.TRANS64 P0, [R3+URZ+0x38868], R2 ;  /* 0x03886802030085a7 */ /* 0x000e64000800007f */
[----:B-1----:R-:W-:Y:S05]  /*11e50*/  @!P0 BRA `(.L_x_87) ;  /* 0xfffffffc00ec8947 */ /* 0x002fea000383ffff */
[----:B------:R-:W-:Y:S05]  /*11e60*/  BRA `(.L_x_160) ;  /* 0xffffffd400b87947 */ /* 0x000fea000383ffff */
.L_x_98:
[----:B-1----:R-:W-:-:S04]  /*11e70*/  IMAD.U32 R3, RZ, RZ, UR38 ;  /* 0x00000026ff037e24 */ /* 0x002fc8000f8e00ff */
[----:B------:R1:W2:Y:S03]  /*11e80*/  SYNCS.PHASECHK.TRANS64.TRYWAIT P0, [R3+URZ+0x38848], R2 ;  /* 0x03884802030075a7 */ /* 0x0002a6000800017f */
[----:B--2---:R-:W-:Y:S05]  /*11e90*/  @!P0 NANOSLEEP.SYNCS 0x989680 ;  /* 0x009896800000895d */ /* 0x004fea0003900000 */
[----:B------:R-:W2:Y:S02]  /*11ea0*/  @!P0 SYNCS.PHASECHK.TRANS64 P0, [R3+URZ+0x38848], R2 ;  /* 0x03884802030085a7 */ /* 0x000ea4000800007f */
[----:B--2---:R-:W-:Y:S05]  /*11eb0*/  @!P0 BRA `(.L_x_98) ;  /* 0xfffffffc00ec8947 */ /* 0x004fea000383ffff */
[----:B------:R-:W-:Y:S05]  /*11ec0*/  BRA `(.L_x_161) ;  /* 0xffffffdc00607947 */ /* 0x000fea000383ffff */
.L_x_106:
[----:B0-----:R-:W-:-:S04]  /*11ed0*/  IMAD.U32 R3, RZ, RZ, UR38 ;  /* 0x00000026ff037e24 */ /* 0x001fc8000f8e00ff */
[----:B------:R0:W1:Y:S03]  /*11ee0*/  SYNCS.PHASECHK.TRANS64.TRYWAIT P0, [R3+URZ+0x38860], R2 ;  /* 0x03886002030075a7 */ /* 0x000066000800017f */
[----:B-1----:R-:W-:Y:S05]  /*11ef0*/  @!P0 NANOSLEEP.SYNCS 0x989680 ;  /* 0x009896800000895d */ /* 0x002fea0003900000 */
[----:B------:R-:W1:Y:S02]  /*11f00*/  @!P0 SYNCS.PHASECHK.TRANS64 P0, [R3+URZ+0x38860], R2 ;  /* 0x03886002030085a7 */ /* 0x000e64000800007f */
[----:B-1----:R-:W-:Y:S05]  /*11f10*/  @!P0 BRA `(.L_x_106) ;  /* 0xfffffffc00ec8947 */ /* 0x002fea000383ffff */
[----:B------:R-:W-:Y:S05]  /*11f20*/  BRA `(.L_x_162) ;  /* 0xffffffe0006c7947 */ /* 0x000fea000383ffff */
.L_x_116:
[----:B-1----:R1:W2:Y:S02]  /*11f30*/  SYNCS.PHASECHK.TRANS64.TRYWAIT P0, [R3+URZ+0x38860], R0 ;  /* 0x03886000030075a7 */ /* 0x0022a4000800017f */
[----:B--2---:R-:W-:Y:S05]  /*11f40*/  @!P0 NANOSLEEP.SYNCS 0x989680 ;  /* 0x009896800000895d */ /* 0x004fea0003900000 */
[----:B------:R-:W2:Y:S02]  /*11f50*/  @!P0 SYNCS.PHASECHK.TRANS64 P0, [R3+URZ+0x38860], R0 ;  /* 0x03886000030085a7 */ /* 0x000ea4000800007f */
[----:B--2---:R-:W-:Y:S05]  /*11f60*/  @!P0 BRA `(.L_x_116) ;  /* 0xfffffffc00f08947 */ /* 0x004fea000383ffff */
[----:B------:R-:W-:Y:S05]  /*11f70*/  BRA `(.L_x_163) ;  /* 0xffffffe400a47947 */ /* 0x000fea000383ffff */
.L_x_123:
[----:B-1----:R1:W2:Y:S02]  /*11f80*/  SYNCS.PHASECHK.TRANS64.TRYWAIT P0, [R2+URZ+0x38820], R3 ;  /* 0x03882003020075a7 */ /* 0x0022a4000800017f */
[----:B--2---:R-:W-:Y:S05]  /*11f90*/  @!P0 NANOSLEEP.SYNCS 0x989680 ;  /* 0x009896800000895d */ /* 0x004fea0003900000 */
[----:B------:R-:W2:Y:S02]  /*11fa0*/  @!P0 SYNCS.PHASECHK.TRANS64 P0, [R2+URZ+0x38820], R3 ;  /* 0x03882003020085a7 */ /* 0x000ea4000800007f */
[----:B--2---:R-:W-:Y:S05]  /*11fb0*/  @!P0 BRA `(.L_x_123) ;  /* 0xfffffffc00f08947 */ /* 0x004fea000383ffff */
[----:B------:R-:W-:Y:S05]  /*11fc0*/  BRA `(.L_x_164) ;  /* 0xffffffe800dc7947 */ /* 0x000fea000383ffff */
.L_x_124:
[----:B------:R-:W2:Y:S01]  /*11fd0*/  S2R R4, SR_TID.X ;  /* 0x0000000000047919 */ /* 0x000ea20000002100 */
[----:B------:R-:W-:Y:S01]  /*11fe0*/  BSSY B0, `(.L_x_165) ;  /* 0x000000a000007945 */ /* 0x000fe20003800000 */
[----:B0-----:R-:W-:Y:S02]  /*11ff0*/  IMAD.MOV.U32 R12, RZ, RZ, RZ ;  /* 0x000000ffff0c7224 */ /* 0x001fe400078e00ff */
[----:B------:R-:W-:Y:S02]  /*12000*/  IMAD.MOV.U32 R11, RZ, RZ, 0x1f ;  /* 0x0000001fff0b7424 */ /* 0x000fe400078e00ff */
[----:B------:R-:W-:Y:S01]  /*12010*/  IMAD.MOV.U32 R15, RZ, RZ, -0x1 ;  /* 0xffffffffff0f7424 */ /* 0x000fe200078e00ff */
[----:B--2---:R-:W-:-:S04]  /*12020*/  SHF.R.U32.HI R4, RZ, 0x5, R4 ;  /* 0x00000005ff047819 */ /* 0x004fc80000011604 */
[----:B------:R-:W-:-:S04]  /*12030*/  LOP3.LUT R4, R4, 0x3, RZ, 0xc0, !PT ;  /* 0x0000000304047812 */ /* 0x000fc800078ec0ff */
[----:B------:R-:W-:-:S07]  /*12040*/  MOV R13, R4 ;  /* 0x00000004000d7202 */ /* 0x000fce0000000f00 */
[----:B-1----:R-:W-:Y:S05]  /*12050*/  WARPSYNC.COLLECTIVE R15, `(.L_x_166) ;  /* 0x000000000f087348 */ /* 0x002fea0003c00000 */
[----:B------:R0:W2:Y:S02]  /*12060*/  SHFL.IDX P6, R14, R13, R12, R11 ;  /* 0x0000000c0d0e7389 */ /* 0x0000a400000c000b */
[----:B012---:R-:W-:Y:S01]  /*12070*/  ENDCOLLECTIVE ;  /* 0x000000000000791b */ /* 0x007fe20003800000 */
.L_x_166:
[----:B------:R-:W-:Y:S05]  /*12080*/  BSYNC B0 ;  /* 0x0000000000007941 */ /* 0x000fea0003800000 */
.L_x_165:
[----:B------:R-:W-:Y:S05]  /*12090*/  BRA `(.L_x_167) ;  /* 0xffffffe800c07947 */ /* 0x000fea000383ffff */
.L_x_125:
[----:B------:R-:W-:Y:S01]  /*120a0*/  BSSY B0, `(.L_x_168) ;  /* 0x0000006000007945 */ /* 0x000fe20003800000 */
[----:B------:R-:W-:-:S07]  /*120b0*/  IMAD.MOV.U32 R15, RZ, RZ, -0x1 ;  /* 0xffffffffff0f7424 */ /* 0x000fce00078e00ff */
[----:B01----:R-:W-:Y:S05]  /*120c0*/  WARPSYNC.COLLECTIVE R15, `(.L_x_169) ;  /* 0x000000000f0c7348 */ /* 0x003fea0003c00000 */
[----:B------:R-:W-:Y:S02]  /*120d0*/  ELECT P6, UR62, PT ;  /* 0x00000000003e782f */ /* 0x000fe400038c0000 */
[----:B------:R-:W-:Y:S01]  /*120e0*/  MOV R14, UR62 ;  /* 0x0000003e000e7c02 */ /* 0x000fe20008000f00 */
[----:B01----:R-:W-:Y:S10]  /*120f0*/  ENDCOLLECTIVE ;  /* 0x000000000000791b */ /* 0x003ff40003800000 */
.L_x_169:
[----:B------:R-:W-:Y:S05]  /*12100*/  BSYNC B0 ;  /* 0x0000000000007941 */ /* 0x000fea0003800000 */
.L_x_168:
[----:B------:R-:W-:Y:S05]  /*12110*/  BRA `(.L_x_170) ;  /* 0xffffffe800b47947 */ /* 0x000fea000383ffff */
.L_x_127:
[----:B-1----:R1:W2:Y:S02]  /*12120*/  SYNCS.PHASECHK.TRANS64.TRYWAIT P0, [R6+URZ], R5 ;  /* 0x00000005060075a7 */ /* 0x0022a4000800017f */
[----:B--2---:R-:W-:Y:S05]  /*12130*/  @!P0 NANOSLEEP.SYNCS 0x989680 ;  /* 0x009896800000895d */ /* 0x004fea0003900000 */
[----:B------:R-:W2:Y:S02]  /*12140*/  @!P0 SYNCS.PHASECHK.TRANS64 P0, [R6+URZ], R5 ;  /* 0x00000005060085a7 */ /* 0x000ea4000800007f */
[----:B--2---:R-:W-:Y:S05]  /*12150*/  @!P0 BRA `(.L_x_127) ;  /* 0xfffffffc00f08947 */ /* 0x004fea000383ffff */
[----:B------:R-:W-:Y:S05]  /*12160*/  BRA `(.L_x_171) ;  /* 0xffffffe800e87947 */ /* 0x000fea000383ffff */
.L_x_128:
[----:B--2---:R2:W3:Y:S02]  /*12170*/  SYNCS.PHASECHK.TRANS64.TRYWAIT P0, [R3+URZ], R4 ;  /* 0x00000004030075a7 */ /* 0x0044e4000800017f */
[----:B---3--:R-:W-:Y:S05]  /*12180*/  @!P0 NANOSLEEP.SYNCS 0x989680 ;  /* 0x009896800000895d */ /* 0x008fea0003900000 */
[----:B------:R-:W3:Y:S02]  /*12190*/  @!P0 SYNCS.PHASECHK.TRANS64 P0, [R3+URZ], R4 ;  /* 0x00000004030085a7 */ /* 0x000ee4000800007f */
[----:B---3--:R-:W-:Y:S05]  /*121a0*/  @!P0 BRA `(.L_x_128) ;  /* 0xfffffffc00f08947 */ /* 0x008fea000383ffff */
[----:B------:R-:W-:Y:S05]  /*121b0*/  BRA `(.L_x_172) ;  /* 0xffffffe800dc7947 */ /* 0x000fea000383ffff */
.L_x_130:
[----:B--2---:R2:W3:Y:S02]  /*121c0*/  SYNCS.PHASECHK.TRANS64.TRYWAIT P0, [R0+URZ], R5 ;  /* 0x00000005000075a7 */ /* 0x0044e4000800017f */
[----:B---3--:R-:W-:Y:S05]  /*121d0*/  @!P0 NANOSLEEP.SYNCS 0x989680 ;  /* 0x009896800000895d */ /* 0x008fea0003900000 */
[----:B------:R-:W3:Y:S02]  /*121e0*/  @!P0 SYNCS.PHASECHK.TRANS64 P0, [R0+URZ], R5 ;  /* 0x00000005000085a7 */ /* 0x000ee4000800007f */
[----:B---3--:R-:W-:Y:S05]  /*121f0*/  @!P0 BRA `(.L_x_130) ;  /* 0xfffffffc00f08947 */ /* 0x008fea000383ffff */
[----:B------:R-:W-:Y:S05]  /*12200*/  BRA `(.L_x_173) ;  /* 0xffffffe800e07947 */ /* 0x000fea000383ffff */
.L_x_174:
[----:B------:R-:W-:-:S00]  /*12210*/  BRA `(.L_x_174) ;  /* 0xfffffffc00fc7947 */ /* 0x000fc0000383ffff */
[----:B------:R-:W-:-:S00]  /*12220*/  NOP ;  /* 0x0000000000007918 */ /* 0x000fc00000000000 */
        /* <DEDUP_REMOVED lines=13> */
.L_x_14839:


//--------------------- .text._ZN7cutlass13device_kernelIN5flash11enable_sm90INS1_16FlashAttnFwdSm90INS1_25CollectiveMainloopFwdSm90ILi2EN4cute5tupleIJNS5_1CILi1EEES8_S8_EEENS6_IJNS7_ILi128EEENS7_ILi80EEENS7_ILi256EEEEEELi256ENS_6half_tEfNS_4arch4Sm90ELb0ELb0ELb0ELb1ELb0ELb0ELb0ELb1ELb1ELb1ELb1ELb0EEENS1_21CollectiveEpilogueFwdINS6_IJSA_SC_SB_EEES9_SE_SG_Li256ELb1ELb1ELb1ELb0EEENS1_36VarlenDynamicPersistentTileSchedulerILi128ELi80ELi256ELi128ELb1ELb1ELb1ELb0ELb1ELb1EEEEEEEEEvNT_6ParamsE --------------------------
	.section	.text._ZN7cutlass13device_kernelIN5flash11enable_sm90INS1_16FlashAttnFwdSm90INS1_25CollectiveMainloopFwdSm90ILi2EN4cute5tupleIJNS5_1CILi1EEES8_S8_EEENS6_IJNS7_ILi128EEENS7_ILi80EEENS7_ILi256EEEEEELi256ENS_6half_tEfNS_4arch4Sm90ELb0ELb0ELb0ELb1ELb0ELb0ELb0ELb1ELb1ELb1ELb1ELb0EEENS1_21CollectiveEpilogueFwdINS6_IJSA_SC_SB_EEES9_SE_SG_Li256ELb1ELb1ELb1ELb0EEENS1_36VarlenDynamicPersistentTileSchedulerILi128ELi80ELi256ELi128ELb1ELb1ELb1ELb0ELb1ELb1EEEEEEEEEvNT_6ParamsE,"ax",@progbits
	.align	128
.text._ZN7cutlass13device_kernelIN5flash11enable_sm90INS1_16FlashAttnFwdSm90INS1_25CollectiveMainloopFwdSm90ILi2EN4cute5tupleIJNS5_1CILi1EEES8_S8_EEENS6_IJNS7_ILi128EEENS7_ILi80EEENS7_ILi256EEEEEELi256ENS_6half_tEfNS_4arch4Sm90ELb0ELb0ELb0ELb1ELb0ELb0ELb0ELb1ELb1ELb1ELb1ELb0EEENS1_21CollectiveEpilogueFwdINS6_IJSA_SC_SB_EEES9_SE_SG_Li256ELb1ELb1ELb1ELb0EEENS1_36VarlenDynamicPersistentTileSchedulerILi128ELi80ELi256ELi128ELb1ELb1ELb1ELb0ELb1ELb1EEEEEEEEEvNT_6ParamsE:
        .type           _ZN7cutlass13device_kernelIN5flash11enable_sm90INS1_16FlashAttnFwdSm90INS1_25CollectiveMainloopFwdSm90ILi2EN4cute5tupleIJNS5_1CILi1EEES8_S8_EEENS6_IJNS7_ILi128EEENS7_ILi80EEENS7_ILi256EEEEEELi256ENS_6half_tEfNS_4arch4Sm90ELb0ELb0ELb0ELb1ELb0ELb0ELb0ELb1ELb1ELb1ELb1ELb0EEENS1_21CollectiveEpilogueFwdINS6_IJSA_SC_SB_EEES9_SE_SG_Li256ELb1ELb1ELb1ELb0EEENS1_36VarlenDynamicPersistentTileSchedulerILi128ELi80ELi256ELi128ELb1ELb1ELb1ELb0ELb1ELb1EEEEEEEEEvNT_6ParamsE,@function
        .size           _ZN7cutlass13device_kernelIN5flash11enable_sm90INS1_16FlashAttnFwdSm90INS1_25CollectiveMainloopFwdSm90ILi2EN4cute5tupleIJNS5_1CILi1EEES8_S8_EEENS6_IJNS7_ILi128EEENS7_ILi80EEENS7_ILi256EEEEEELi256ENS_6half_tEfNS_4arch4Sm90ELb0ELb0ELb0ELb1ELb0ELb0ELb0ELb1ELb1ELb1ELb1ELb0EEENS1_21CollectiveEpilogueFwdINS6_IJSA_SC_SB_EEES9_SE_SG_Li256ELb1ELb1ELb1ELb0EEENS1_36VarlenDynamicPersistentTileSchedulerILi128ELi80ELi256ELi128ELb1ELb1ELb1ELb0ELb1ELb1EEEEEEEEEvNT_6ParamsE,(.L_x_14840 - _ZN7cutlass13device_kernelIN5flash11enable_sm90INS1_16FlashAttnFwdSm90INS1_25CollectiveMainloopFwdSm90ILi2EN4cute5tupleIJNS5_1CILi1EEES8_S8_EEENS6_IJNS7_ILi128EEENS7_ILi80EEENS7_ILi256EEEEEELi256ENS_6half_tEfNS_4arch4Sm90ELb0ELb0ELb0ELb1ELb0ELb0ELb0ELb1ELb1ELb1ELb1ELb0EEENS1_21CollectiveEpilogueFwdINS6_IJSA_SC_SB_EEES9_SE_SG_Li256ELb1ELb1ELb1ELb0EEENS1_36VarlenDynamicPersistentTileSchedulerILi128ELi80ELi256ELi128ELb1ELb1ELb1ELb0ELb1ELb1EEEEEEEEEvNT_6ParamsE)
        .other          _ZN7cutlass13device_kernelIN5flash11enable_sm90INS1_16FlashAttnFwdSm90INS1_25CollectiveMainloopFwdSm90ILi2EN4cute5tupleIJNS5_1CILi1EEES8_S8_EEENS6_IJNS7_ILi128EEENS7_ILi80EEENS7_ILi256EEEEEELi256ENS_6half_tEfNS_4arch4Sm90ELb0ELb0ELb0ELb1ELb0ELb0ELb0ELb1ELb1ELb1ELb1ELb0EEENS1_21CollectiveEpilogueFwdINS6_IJSA_SC_SB_EEES9_SE_SG_Li256ELb1ELb1ELb1ELb0EEENS1_36VarlenDynamicPersistentTileSchedulerILi128ELi80ELi256ELi128ELb1ELb1ELb1ELb0ELb1ELb1EEEEEEEEEvNT_6ParamsE,@"STO_CUDA_ENTRY STV_DEFAULT"
_ZN7cutlass13device_kernelIN5flash11enable_sm90INS1_16FlashAttnFwdSm90INS1_25CollectiveMainloopFwdSm90ILi2EN4cute5tupleIJNS5_1CILi1EEES8_S8_EEENS6_IJNS7_ILi128EEENS7_ILi80EEENS7_ILi256EEEEEELi256ENS_6half_tEfNS_4arch4Sm90ELb0ELb0ELb0ELb1ELb0ELb0ELb0ELb1ELb1ELb1ELb1ELb0EEENS1_21CollectiveEpilogueFwdINS6_IJSA_SC_SB_EEES9_SE_SG_Li256ELb1ELb1ELb1ELb0EEENS1_36VarlenDynamicPersistentTileSchedulerILi128ELi80ELi256ELi128ELb1ELb1ELb1ELb0ELb1ELb1EEEEEEEEEvNT_6ParamsE:
[----:B------:R-:W0:Y:S02]  /*0000*/  LDC R1, c[0x0][0x28] ;  /* 0x00000a00ff017b82 */ /* 0x000e240000000800 */
[----:B0-----:R-:W-:Y:S01]  /*0010*/  VIADD R1, R1, 0xffffff88 ;  /* 0xffffff8801017836 */ /* 0x001fe20000000000 */
[----:B------:R-:W0:Y:S01]  /*0020*/  S2R R6, SR_TID.X ;  /* 0x0000000000067919 */ /* 0x000e220000002100 */
[----:B------:R-:W-:Y:S01]  /*0030*/  ELECT P0, URZ, PT ;  /* 0x00000000003f782f */ /* 0x000fe20003800000 */
[----:B------:R-:W-:Y:S01]  /*0040*/  BSSY B0, `(.L_x_175) ;  /* 0x000000e000007945 */ /* 0x000fe20003800000 */
[----:B0-----:R-:W-:-:S05]  /*0050*/  SHF.R.U32.HI R0, RZ, 0x5, R6 ;  /* 0x00000005ff007819 */ /* 0x001fca0000011606 */
[----:B------:R-:W0:Y:S02]  /*0060*/  SHFL.IDX PT, R2, R0, RZ, 0x1f ;  /* 0x00001fff00027589 */ /* 0x000e2400000e0000 */
[----:B0-----:R-:W-:Y:S02]  /*0070*/  ISETP.EQ.AND P0, PT, R2, RZ, P0 ;  /* 0x000000ff0200720c */ /* 0x001fe40000702270 */
[----:B------:R-:W-:-:S11]  /*0080*/  SHF.R.U32.HI R2, RZ, 0x7, R6 ;  /* 0x00000007ff027819 */ /* 0x000fd60000011606 */
        /* <DEDUP_REMOVED lines=9> */
.L_x_176:
[----:B------:R-:W-:Y:S05]  /*0120*/  BSYNC B0 ;  /* 0x0000000000007941 */ /* 0x000fea0003800000 */
.L_x_175:
[----:B------:R-:W-:Y:S01]  /*0130*/  VOTEU.ANY UP0, P0 ;  /* 0x00000000003f7886 */ /* 0x000fe20000000100 */
[----:B------:R-:W0:Y:S01]  /*0140*/  SHFL.IDX PT, R2, R2, RZ, 0x1f ;  /* 0x00001fff02027589 */ /* 0x000e2200000e0000 */
[----:B------:R-:W-:Y:S01]  /*0150*/  UMOV UR4, 0x80 ;  /* 0x0000008000047882 */ /* 0x000fe20000000000 */
[----:B------:R-:W-:Y:S01]  /*0160*/  UMOV UR7, 0x100 ;  /* 0x0000010000077882 */ /* 0x000fe20000000000 */
[----:B------:R-:W-:Y:S01]  /*0170*/  VOTEU.ANY UP1, P0 ;  /* 0x00000000003f7886 */ /* 0x000fe20000020100 */
[----:B------:R-:W1:Y:S01]  /*0180*/  @UP0 S2UR UR8, SR_CgaCtaId ;  /* 0x00000000000809c3 */ /* 0x000e620000008800 */
[----:B------:R-:W2:Y:S01]  /*0190*/  SHFL.IDX PT, R3, R0, RZ, 0x1f ;  /* 0x00001fff00037589 */ /* 0x000ea200000e0000 */
[----:B------:R-:W-:Y:S01]  /*01a0*/  @UP0 UMOV UR6, 0x400 ;  /* 0x0000040000060882 */ /* 0x000fe20000000000 */
[----:B------:R-:W-:-:S04]  /*01b0*/  @UP0 UIADD3 UR4, -UR4, 0x100000, URZ ;  /* 0x0010000004040890 */ /* 0x000fc8000fffe13f */
[----:B------:R-:W-:Y:S02]  /*01c0*/  @UP0 USHF.L.U32 UR5, UR4, 0xb, URZ ;  /* 0x0000000b04050899 */ /* 0x000fe4000800063f */
[----:B------:R-:W-:Y:S01]  /*01d0*/  @UP0 USHF.L.U32 UR4, UR4, 0x1, URZ ;  /* 0x0000000104040899 */ /* 0x000fe2000800063f */
[----:B------:R-:W-:Y:S01]  /*01e0*/  VOTEU.ANY UP2, P0 ;  /* 0x00000000003f7886 */ /* 0x000fe20000040100 */
[----:B0-----:R-:W-:Y:S01]  /*01f0*/  R2UR UR9, R2 ;  /* 0x00000000020972ca */ /* 0x001fe200000e0000 */
[----:B-1----:R-:W-:Y:S01]  /*0200*/  @UP0 ULEA UR8, UR8, UR6, 0x18 ;  /* 0x0000000608080291 */ /* 0x002fe2000f8ec03f */
[----:B--2---:R-:W-:Y:S01]  /*0210*/  ISETP.NE.AND P1, PT, R3, RZ, PT ;  /* 0x000000ff0300720c */ /* 0x004fe20003f25270 */
[----:B------:R-:W-:-:S04]  /*0220*/  @UP0 UIADD3 UR6, -UR7, 0x100000, URZ ;  /* 0x0010000007060890 */ /* 0x000fc8000fffe13f */
[----:B------:R-:W-:Y:S02]  /*0230*/  @UP0 USHF.L.U32 UR7, UR6, 0xb, URZ ;  /* 0x0000000b06070899 */ /* 0x000fe4000800063f */
[----:B------:R-:W-:-:S04]  /*0240*/  @UP0 USHF.L.U32 UR6, UR6, 0x1, URZ ;  /* 0x0000000106060899 */ /* 0x000fc8000800063f */
[----:B------:R-:W-:Y:S01]  /*0250*/  UISETP.NE.AND UP0, UPT, UR9, URZ, UPT ;  /* 0x0000003f0900728c */ /* 0x000fe2000bf05270 */
[----:B------:R-:W0:Y:S02]  /*0260*/  FENCE.VIEW.ASYNC.S ;  /* 0x00000000000073c6 */ /* 0x000e240000000000 */
[----:B0-----:R0:W1:Y:S05]  /*0270*/  @UP1 SYNCS.EXCH.64 URZ, [UR8+0x38800], UR4 ;  /* 0x03880004083f15b2 */ /* 0x00106a0008000100 */
[----:B------:R0:W2:Y:S01]  /*0280*/  @UP2 SYNCS.EXCH.64 URZ, [UR8+0x38820], UR6 ;  /* 0x03882006083f25b2 */ /* 0x0000a20008000100 */
[----:B------:R-:W-:Y:S05]  /*0290*/  @P1 BRA `(.L_x_177) ;  /* 0x0000000000481947 */ /* 0x000fea0003800000 */
[----:B0-----:R-:W0:Y:S01]  /*02a0*/  S2UR UR5, SR_CgaCtaId ;  /* 0x00000000000579c3 */ /* 0x001e220000008800 */
[----:B------:R-:W-:Y:S01]  /*02b0*/  UMOV UR4, 0x400 ;  /* 0x0000040000047882 */ /* 0x000fe20000000000 */
[----:B------:R-:W-:Y:S01]  /*02c0*/  UMOV UR6, 0x1 ;  /* 0x0000000100067882 */ /* 0x000fe20000000000 */
[----:B------:R-:W-:Y:S01]  /*02d0*/  UMOV UR7, 0x2 ;  /* 0x0000000200077882 */ /* 0x000fe20000000000 */
[----:B------:R-:W-:Y:S01]  /*02e0*/  ELECT P0, URZ, PT ;  /* 0x00000000003f782f */ /* 0x000fe20003800000 */
[----:B0-----:R-:W-:Y:S02]  /*02f0*/  ULEA UR8, UR5, UR4, 0x18 ;  /* 0x0000000405087291 */ /* 0x001fe4000f8ec03f */
[----:B------:R-:W-:-:S04]  /*0300*/  UIADD3 UR4, -UR6, 0x100000, URZ ;  /* 0x0010000006047890 */ /* 0x000fc8000fffe13f */
[----:B------:R-:W-:Y:S02]  /*0310*/  USHF.L.U32 UR5, UR4, 0xb, URZ ;  /* 0x0000000b04057899 */ /* 0x000fe4000800063f */
[----:B------:R-:W-:Y:S02]  /*0320*/  USHF.L.U32 UR4, UR4, 0x1, URZ ;  /* 0x0000000104047899 */ /* 0x000fe4000800063f */
[----:B------:R-:W-:-:S04]  /*0330*/  UIADD3 UR6, -UR7, 0x100000, URZ ;  /* 0x0010000007067890 */ /* 0x000fc8000fffe13f */
[----:B------:R-:W-:Y:S02]  /*0340*/  USHF.L.U32 UR7, UR6, 0xb, URZ ;  /* 0x0000000b06077899 */ /* 0x000fe4000800063f */
[----:B------:R-:W-:Y:S01]  /*0350*/  USHF.L.U32 UR6, UR6, 0x1, URZ ;  /* 0x0000000106067899 */ /* 0x000fe2000800063f */
[----:B------:R-:W0:Y:S03]  /*0360*/  FENCE.VIEW.ASYNC.S ;  /* 0x00000000000073c6 */ /* 0x000e260000000000 */
[----:B0-----:R3:W4:Y:S08]  /*0370*/  SYNCS.EXCH.64 URZ, [UR8+0x38830], UR4 ;  /* 0x03883004083f75b2 */ /* 0x0017300008000100 */
[----:B------:R3:W0:Y:S01]  /*0380*/  SYNCS.EXCH.64 URZ, [UR8+0x38840], UR6 ;  /* 0x03884006083f75b2 */ /* 0x0006220008000100 */
[----:B------:R3:W0:Y:S01]  /*0390*/  SYNCS.EXCH.64 URZ, [UR8+0x38838], UR4 ;  /* 0x03883804083f75b2 */ /* 0x0006220008000100 */
[----:B------:R3:W0:Y:S02]  /*03a0*/  SYNCS.EXCH.64 URZ, [UR8+0x38848], UR6 ;  /* 0x03884806083f75b2 */ /* 0x0006240008000100 */
[----:B---3--:R-:W-:Y:S01]  /*03b0*/  NOP ;  /* 0x0000000000007918 */ /* 0x008fe20000000000 */
.L_x_177:
[----:B------:R-:W3:Y:S01]  /*03c0*/  SHFL.IDX PT, R2, R0, RZ, 0x1f ;  /* 0x00001fff00027589 */ /* 0x000ee200000e0000 */
[----:B------:R-:W-:Y:S01]  /*03d0*/  NOP ;  /* 0x0000000000007918 */ /* 0x000fe20000000000 */
[----:B---3--:R-:W-:-:S13]  /*03e0*/  ISETP.NE.AND P0, PT, R2, RZ, PT ;  /* 0x000000ff0200720c */ /* 0x008fda0003f05270 */
        /* <DEDUP_REMOVED lines=14> */
[----:B0-----:R3:W0:Y:S08]  /*04d0*/  SYNCS.EXCH.64 URZ, [UR8+0x38850], UR4 ;  /* 0x03885004083f75b2 */ /* 0x0016300008000100 */
[----:B------:R3:W0:Y:S01]  /*04e0*/  SYNCS.EXCH.64 URZ, [UR8+0x38860], UR6 ;  /* 0x03886006083f75b2 */ /* 0x0006220008000100 */
[----:B------:R3:W0:Y:S01]  /*04f0*/  SYNCS.EXCH.64 URZ, [UR8+0x38858], UR4 ;  /* 0x03885804083f75b2 */ /* 0x0006220008000100 */
[----:B------:R3:W0:Y:S02]  /*0500*/  SYNCS.EXCH.64 URZ, [UR8+0x38868], UR6 ;  /* 0x03886806083f75b2 */ /* 0x0006240008000100 */
[----:B---3--:R-:W-:Y:S01]  /*0510*/  NOP ;  /* 0x0000000000007918 */ /* 0x008fe20000000000 */
.L_x_178:
[----:B------:R-:W3:Y:S01]  /*0520*/  SHFL.IDX PT, R2, R0, RZ, 0x1f ;  /* 0x00001fff00027589 */ /* 0x000ee200000e0000 */
[----:B------:R-:W-:Y:S01]  /*0530*/  NOP ;  /* 0x0000000000007918 */ /* 0x000fe20000000000 */
[----:B---3--:R-:W-:-:S13]  /*0540*/  ISETP.NE.AND P0, PT, R2, RZ, PT ;  /* 0x000000ff0200720c */ /* 0x008fda0003f05270 */
[----:B------:R-:W-:Y:S05]  /*0550*/  @P0 BRA `(.L_x_179) ;  /* 0x0000000000380947 */ /* 0x000fea0003800000 */
[----:B0-----:R-:W0:Y:S01]  /*0560*/  S2UR UR5, SR_CgaCtaId ;  /* 0x00000000000579c3 */ /* 0x001e220000008800 */
[----:B------:R-:W-:Y:S01]  /*0570*/  UMOV UR4, 0x400 ;  /* 0x0000040000047882 */ /* 0x000fe20000000000 */
[----:B------:R-:W-:Y:S01]  /*0580*/  UMOV UR7, 0x1 ;  /* 0x0000000100077882 */ /* 0x000fe20000000000 */
[----:B------:R-:W-:Y:S01]  /*0590*/  ELECT P0, URZ, PT ;  /* 0x00000000003f782f */ /* 0x000fe20003800000 */
[----:B0-----:R-:W-:Y:S02]  /*05a0*/  ULEA UR6, UR5, UR4, 0x18 ;  /* 0x0000000405067291 */ /* 0x001fe4000f8ec03f */
[----:B------:R-:W-:-:S04]  /*05b0*/  UIADD3 UR4, -UR7, 0x100000, URZ ;  /* 0x0010000007047890 */ /* 0x000fc8000fffe13f */
[----:B------:R-:W-:Y:S02]  /*05c0*/  USHF.L.U32 UR5, UR4, 0xb, URZ ;  /* 0x0000000b04057899 */ /* 0x000fe4000800063f */
[----:B------:R-:W-:Y:S01]  /*05d0*/  USHF.L.U32 UR4, UR4, 0x1, URZ ;  /* 0x0000000104047899 */ /* 0x000fe2000800063f */
[----:B------:R-:W0:Y:S11]  /*05e0*/  FENCE.VIEW.ASYNC.S ;  /* 0x00000000000073c6 */ /* 0x000e360000000000 */
[----:B0-----:R3:W0:Y:S01]  /*05f0*/  SYNCS.EXCH.64 URZ, [UR6+0x38870], UR4 ;  /* 0x03887004063f75b2 */ /* 0x0016220008000100 */
[----:B------:R3:W0:Y:S01]  /*0600*/  SYNCS.EXCH.64 URZ, [UR6+0x38880], UR4 ;  /* 0x03888004063f75b2 */ /* 0x0006220008000100 */
[----:B------:R3:W0:Y:S01]  /*0610*/  SYNCS.EXCH.64 URZ, [UR6+0x38878], UR4 ;  /* 0x03887804063f75b2 */ /* 0x0006220008000100 */
[----:B------:R3:W0:Y:S02]  /*0620*/  SYNCS.EXCH.64 URZ, [UR6+0x38888], UR4 ;  /* 0x03888804063f75b2 */ /* 0x0006240008000100 */
[----:B---3--:R-:W-:Y:S01]  /*0630*/  NOP ;  /* 0x0000000000007918 */ /* 0x008fe20000000000 */
.L_x_179:
        /* <DEDUP_REMOVED lines=22> */
.L_x_180:
        /* <DEDUP_REMOVED lines=22> */
.L_x_181:
[----:B0-----:R-:W-:Y:S01]  /*0900*/  UMOV UR4, 0x1 ;  /* 0x0000000100047882 */ /* 0x001fe20000000000 */
[----:B------:R-:W-:Y:S01]  /*0910*/  PLOP3.LUT P0, PT, PT, PT, UP0, 0x80, 0x0 ;  /* 0x000000000000781c */ /* 0x000fe20003f0f008 */
[----:B------:R-:W-:Y:S01]  /*0920*/  USEL UR4, UR4, 0x2, !UP0 ;  /* 0x0000000204047887 */ /* 0x000fe2000c000000 */
[----:B------:R-:W-:-:S05]  /*0930*/  NOP ;  /* 0x0000000000007918 */ /* 0x000fca0000000000 */
[----:B------:R-:W-:-:S05]  /*0940*/  IMAD.U32 R2, RZ, RZ, UR4 ;  /* 0x00000004ff027e24 */ /* 0x000fca000f8e00ff */
[----:B------:R0:W-:Y:S01]  /*0950*/  STL [R1+0x70], R2 ;  /* 0x0000700201007387 */ /* 0x0001e20000100800 */
[----:B-12-4-:R-:W-:Y:S06]  /*0960*/  BAR.SYNC.DEFER_BLOCKING 0x0 ;  /* 0x0000000000007b1d */ /* 0x016fec0000010000 */
[----:B------:R-:W-:Y:S05]  /*0970*/  @!P0 BRA `(.L_x_182) ;  /* 0x000000f000448947 */ /* 0x000fea0003800000 */
.L_x_183:
[----:B------:R-:W-:-:S08]  /*0980*/  NOP ;  /* 0x0000000000007918 */ /* 0x000fd00000000000 */
[----:B------:R-:W1:Y:S02]  /*0990*/  USETMAXREG.TRY_ALLOC.CTAPOOL UP0, 0xf0 ;  /* 0x000000f0000079c8 */ /* 0x000e640008000600 */
[----:B-1----:R-:W-:-:S13]  /*09a0*/  PLOP3.LUT P0, PT, PT, PT, UP0, 0x80, 0x0 ;  /* 0x000000000000781c */ /* 0x002fda0003f0f008 */
[----:B------:R-:W-:Y:S05]  /*09b0*/  @!P0 BRA `(.L_x_183) ;  /* 0xfffffffc00f08947 */ /* 0x000fea000383ffff */
[----:B------:R-:W1:Y:S08]  /*09c0*/  S2UR UR5, SR_CgaCtaId ;  /* 0x00000000000579c3 */ /* 0x000e700000008800 */
[----:B------:R-:W-:Y:S06]  /*09d0*/  BAR.ARV 0x8, 0x180 ;  /* 0x0206000000007b1d */ /* 0x000fec0000002000 */
[----:B------:R-:W-:-:S02]  /*09e0*/  UMOV UR4, 0x400 ;  /* 0x0000040000047882 */ /* 0x000fc40000000000 */
[----:B------:R-:W-:Y:S01]  /*09f0*/  BAR.SYNC.DEFER_BLOCKING 0x5, 0x180 ;  /* 0x0146000000007b1d */ /* 0x000fe20000010000 */
[----:B-1----:R-:W-:-:S09]  /*0a00*/  ULEA UR4, UR5, UR4, 0x18 ;  /* 0x0000000405047291 */ /* 0x002fd2000f8ec03f */
[----:B------:R-:W1:Y:S01]  /*0a10*/  LDS.128 R8, [UR4+0x388d0] ;  /* 0x0388d004ff087984 */ /* 0x000e620008000c00 */
[----:B------:R-:W-:Y:S01]  /*0a20*/  ULDC UR4, c[0x0][0xc3c] ;  /* 0x00030f0000047ab9 */ /* 0x000fe20000000800 */
[----:B------:R-:W-:Y:S06]  /*0a30*/  BAR.ARV 0x4, 0x180 ;  /* 0x0106000000007b1d */ /* 0x000fec0000002000 */
[----:B-1----:R-:W-:-:S13]  /*0a40*/  ISETP.GE.AND P0, PT, R11, UR4, PT ;  /* 0x000000040b007c0c */ /* 0x002fda000bf06270 */
[----:B------:R-:W-:Y:S05]  /*0a50*/  @P0 EXIT ;  /* 0x000000000000094d */ /* 0x000fea0003800000 */
[----:B------:R-:W2:Y:S01]  /*0a60*/  LDL R0, [R1+0x70] ;  /* 0x0000700001007983 */ /* 0x000ea20000100800 */
[----:B------:R-:W-:Y:S01]  /*0a70*/  VIADD R6, R6, 0xffffff80 ;  /* 0xffffff8006067836 */ /* 0x000fe20000000000 */
[----:B------:R-:W-:Y:S02]  /*0a80*/  R2UR UR6, R9 ;  /* 0x00000000090672ca */ /* 0x000fe400000e0000 */
[----:B------:R-:W-:Y:S02]  /*0a90*/  CS2R R16, SRZ ;  /* 0x0000000000107805 */ /* 0x000fe4000001ff00 */
[----:B------:R-:W-:Y:S02]  /*0aa0*/  R2UR UR5, R10 ;  /* 0x000000000a0572ca */ /* 0x000fe400000e0000 */
[----:B------:R-:W-:Y:S02]  /*0ab0*/  SHF.R.S32.HI R3, RZ, 0x1f, R6 ;  /* 0x0000001fff037819 */ /* 0x000fe40000011406 */
[----:B------:R-:W-:-:S02]  /*0ac0*/  R2UR UR7, R11 ;  /* 0x000000000b0772ca */ /* 0x000fc400000e0000 */
[CC--:B0-----:R-:W-:Y:S02]  /*0ad0*/  LEA.HI R2, R3.reuse, R6.reuse, RZ, 0x4 ;  /* 0x0000000603027211 */ /* 0x0c1fe400078f20ff */
[----:B------:R-:W-:-:S04]  /*0ae0*/  LEA.HI R4, R3, R6, RZ, 0x2 ;  /* 0x0000000603047211 */ /* 0x000fc800078f10ff */
[----:B------:R-:W-:-:S05]  /*0af0*/  LOP3.LUT R7, R4, 0xfffffffc, RZ, 0xc0, !PT ;  /* 0xfffffffc04077812 */ /* 0x000fca00078ec0ff */
[----:B------:R-:W-:Y:S01]  /*0b00*/  IMAD.IADD R10, R6, 0x1, -R7 ;  /* 0x00000001060a7824 */ /* 0x000fe200078e0a07 */
[----:B------:R-:W-:Y:S02]  /*0b10*/  SHF.R.S32.HI R7, RZ, 0x4, R2 ;  /* 0x00000004ff077819 */ /* 0x000fe40000011402 */
[----:B--2---:R-:W-:Y:S02]  /*0b20*/  R2UR UR4, R0 ;  /* 0x00000000000472ca */ /* 0x004fe400000e0000 */
[CC--:B------:R-:W-:Y:S02]  /*0b30*/  LEA.HI R0, R3.reuse, R6.reuse, RZ, 0x7 ;  /* 0x0000000603007211 */ /* 0x0c0fe400078f38ff */
[----:B------:R-:W-:Y:S02]  /*0b40*/  LEA.HI R3, R3, R6, RZ, 0x5 ;  /* 0x0000000603037211 */ /* 0x000fe400078f28ff */
[----:B------:R-:W-:-:S03]  /*0b50*/  LOP3.LUT R5, R0, 0xffffff80, RZ, 0xc0, !PT ;  /* 0xffffff8000057812 */ /* 0x000fc600078ec0ff */
[----:B------:R-:W-:Y:S02]  /*0b60*/  IMAD.SHL.U32 R3, R3, 0x20, RZ ;  /* 0x0000002003037824 */ /* 0x000fe400078e00ff */
[----:B------:R-:W-:Y:S01]  /*0b70*/  IMAD.IADD R12, R6, 0x1, -R5 ;  /* 0x00000001060c7824 */ /* 0x000fe200078e0a05 */
[----:B------:R-:W-:Y:S01]  /*0b80*/  LOP3.LUT R5, R2, 0x3fffff0, RZ, 0xc0, !PT ;  /* 0x03fffff002057812 */ /* 0x000fe200078ec0ff */
[----:B------:R-:W-:Y:S01]  /*0b90*/  ULOP3.LUT UR4, UR4, 0x1, URZ, 0xfc, !UPT ;  /* 0x0000000104047892 */ /* 0x000fe2000f8efc3f */
[----:B------:R-:W-:Y:S02]  /*0ba0*/  LOP3.LUT R4, R3, 0xfffffc00, RZ, 0xc0, !PT ;  /* 0xfffffc0003047812 */ /* 0x000fe400078ec0ff */
[----:B------:R-:W-:Y:S01]  /*0bb0*/  SHF.R.S32.HI R8, RZ, 0x1f, R12 ;  /* 0x0000001fff087819 */ /* 0x000fe2000001140c */
[----:B------:R-:W-:Y:S01]  /*0bc0*/  IMAD.IADD R5, R6, 0x1, -R5 ;  /* 0x0000000106057824 */ /* 0x000fe200078e0a05 */
[----:B------:R-:W-:Y:S01]  /*0bd0*/  SHF.R.S32.HI R3, RZ, 0x7, R0 ;  /* 0x00000007ff037819 */ /* 0x000fe20000011400 */
[----:B------:R-:W-:Y:S01]  /*0be0*/  STL [R1+0x1c], R12 ;  /* 0x00001c0c01007387 */ /* 0x000fe20000100800 */
[----:B------:R-:W-:Y:S01]  /*0bf0*/  LEA.HI R9, R8, R12, RZ, 0x2 ;  /* 0x0000000c08097211 */ /* 0x000fe200078f10ff */
[----:B------:R-:W-:Y:S01]  /*0c00*/  IMAD R5, R5, 0x40, R4 ;  /* 0x0000004005057824 */ /* 0x000fe200078e0204 */
[----:B------:R-:W-:-:S02]  /*0c10*/  LEA.HI R2, R2, R7, RZ, 0x1 ;  /* 0x0000000702027211 */ /* 0x000fc400078f08ff */
[--C-:B------:R-:W-:Y:S02]  /*0c20*/  SHF.R.S32.HI R6, RZ, 0x2, R9.reuse ;  /* 0x00000002ff067819 */ /* 0x100fe40000011409 */
[----:B------:R-:W-:Y:S02]  /*0c30*/  SHF.R.S32.HI R11, RZ, 0x1f, R9 ;  /* 0x0000001fff0b7819 */ /* 0x000fe40000011409 */
[----:B------:R-:W-:Y:S02]  /*0c40*/  LEA.HI R0, R0, R3, RZ, 0x1 ;  /* 0x0000000300007211 */ /* 0x000fe400078f08ff */
[----:B------:R-:W-:Y:S02]  /*0c50*/  LEA.HI R11, R11, R6, RZ, 0x3 ;  /* 0x000000060b0b7211 */ /* 0x000fe400078f18ff */
[----:B------:R-:W-:Y:S02]  /*0c60*/  LEA.HI R8, R8, R12, RZ, 0x5 ;  /* 0x0000000c08087211 */ /* 0x000fe400078f28ff */
[----:B------:R-:W-:-:S02]  /*0c70*/  LOP3.LUT R11, R11, 0xfffffff8, RZ, 0xc0, !PT ;  /* 0xfffffff80b0b7812 */ /* 0x000fc400078ec0ff */
[----:B------:R-:W-:Y:S02]  /*0c80*/  LOP3.LUT R2, R2, 0x1ffffffe, RZ, 0xc0, !PT ;  /* 0x1ffffffe02027812 */ /* 0x000fe400078ec0ff */
[----:B------:R-:W-:Y:S01]  /*0c90*/  LOP3.LUT R0, R0, 0x3fffffe, RZ, 0xc0, !PT ;  /* 0x03fffffe00007812 */ /* 0x000fe200078ec0ff */
[----:B------:R-:W-:Y:S01]  /*0ca0*/  IMAD.IADD R11, R6, 0x1, -R11 ;  /* 0x00000001060b7824 */ /* 0x000fe200078e0a0b */
[----:B------:R-:W-:Y:S01]  /*0cb0*/  SHF.R.S32.HI R8, RZ, 0x5, R8 ;  /* 0x00000005ff087819 */ /* 0x000fe20000011408 */
[----:B------:R-:W-:Y:S01]  /*0cc0*/  IMAD.IADD R2, R7, 0x1, -R2 ;  /* 0x0000000107027824 */ /* 0x000fe200078e0a02 */
[----:B------:R-:W-:Y:S01]  /*0cd0*/  LEA.HI R4, R10, R10, RZ, 0x1 ;  /* 0x0000000a0a047211 */ /* 0x000fe200078f08ff */
[----:B------:R-:W-:Y:S01]  /*0ce0*/  IMAD.IADD R0, R3, 0x1, -R0 ;  /* 0x0000000103007824 */ /* 0x000fe200078e0a00 */
[----:B------:R-:W-:Y:S01]  /*0cf0*/  LOP3.LUT R9, R9, 0x7ffffffc, RZ, 0xc0, !PT ;  /* 0x7ffffffc09097812 */ /* 0x000fe200078ec0ff */
[----:B------:R-:W-:Y:S01]  /*0d00*/  IMAD R11, R8, 0x10, R11 ;  /* 0x00000010080b7824 */ /* 0x000fe200078e020b */
[----:B------:R-:W-:Y:S01]  /*0d10*/  LOP3.LUT R3, R4, 0x1ffffffe, RZ, 0xc0, !PT ;  /* 0x1ffffffe04037812 */ /* 0x000fe200078ec0ff */
[----:B------:R-:W-:-:S02]  /*0d20*/  IMAD R2, R2, 0x8, R5 ;  /* 0x0000000802027824 */ /* 0x000fc400078e0205 */
[----:B------:R-:W-:Y:S02]  /*0d30*/  IMAD R0, R0, 0x40, R11 ;  /* 0x0000004000007824 */ /* 0x000fe400078e020b */
[----:B------:R-:W-:Y:S01]  /*0d40*/  IMAD.IADD R3, R10, 0x1, -R3 ;  /* 0x000000010a037824 */ /* 0x000fe200078e0a03 */
[----:B------:R0:W-:Y:S01]  /*0d50*/  STL [R1+0x68], R2 ;  /* 0x0000680201007387 */ /* 0x0001e20000100800 */
[----:B------:R-:W-:-:S03]  /*0d60*/  IMAD.IADD R9, R12, 0x1, -R9 ;  /* 0x000000010c097824 */ /* 0x000fc600078e0a09 */
[----:B------:R-:W-:Y:S01]  /*0d70*/  STL [R1+0x18], RZ ;  /* 0x000018ff01007387 */ /* 0x000fe20000100800 */
[----:B------:R-:W-:-:S03]  /*0d80*/  IMAD.SHL.U32 R19, R9, 0x2, RZ ;  /* 0x0000000209137824 */ /* 0x000fc600078e00ff */
[----:B------:R1:W-:Y:S01]  /*0d90*/  STL [R1+0x60], R0 ;  /* 0x0000600001007387 */ /* 0x0003e20000100800 */
[C---:B------:R-:W-:Y:S02]  /*0da0*/  VIADD R5, R19.reuse, 0x8 ;  /* 0x0000000813057836 */ /* 0x040fe40000000000 */
[----:B0-----:R-:W-:Y:S02]  /*0db0*/  IMAD.U32 R2, RZ, RZ, UR4 ;  /* 0x00000004ff027e24 */ /* 0x001fe4000f8e00ff */
[C---:B------:R-:W-:Y:S01]  /*0dc0*/  VIADD R4, R19.reuse, 0x10 ;  /* 0x0000001013047836 */ /* 0x040fe20000000000 */
[----:B------:R-:W-:Y:S01]  /*0dd0*/  SHF.R.S32.HI R5, RZ, 0x1f, R5 ;  /* 0x0000001fff057819 */ /* 0x000fe20000011405 */
[C---:B------:R-:W-:Y:S01]  /*0de0*/  VIADD R237, R19.reuse, 0x20 ;  /* 0x0000002013ed7836 */ /* 0x040fe20000000000 */
[----:B------:R0:W-:Y:S01]  /*0df0*/  STL [R1+0x6c], R2 ;  /* 0x00006c0201007387 */ /* 0x0001e20000100800 */
[----:B------:R-:W-:Y:S01]  /*0e00*/  VIADD R236, R19, 0x28 ;  /* 0x0000002813ec7836 */ /* 0x000fe20000000000 */
[----:B------:R-:W-:Y:S01]  /*0e10*/  SHF.R.S32.HI R4, RZ, 0x1f, R4 ;  /* 0x0000001fff047819 */ /* 0x000fe20000011404 */
[----:B-1----:R-:W-:Y:S01]  /*0e20*/  IMAD R0, R3, 0x8, R0 ;  /* 0x0000000803007824 */ /* 0x002fe200078e0200 */
[----:B------:R-:W-:Y:S01]  /*0e30*/  SHF.R.S32.HI R5, RZ, 0x1f, R237 ;  /* 0x0000001fff057819 */ /* 0x000fe200000114ed */
[C---:B------:R-:W-:Y:S01]  /*0e40*/  VIADD R235, R19.reuse, 0x30 ;  /* 0x0000003013eb7836 */ /* 0x040fe20000000000 */
[----:B------:R-:W-:Y:S01]  /*0e50*/  SHF.R.S32.HI R4, RZ, 0x1f, R236 ;  /* 0x0000001fff047819 */ /* 0x000fe200000114ec */
[C---:B------:R-:W-:Y:S01]  /*0e60*/  VIADD R234, R19.reuse, 0x38 ;  /* 0x0000003813ea7836 */ /* 0x040fe20000000000 */
[----:B------:R1:W-:Y:S01]  /*0e70*/  STL [R1+0x64], R0 ;  /* 0x0000640001007387 */ /* 0x0003e20000100800 */
[----:B------:R-:W-:-:S02]  /*0e80*/  VIADD R233, R19, 0x40 ;  /* 0x0000004013e97836 */ /* 0x000fc40000000000 */
[C---:B0-----:R-:W-:Y:S01]  /*0e90*/  VIADD R2, R19.reuse, 0x18 ;  /* 0x0000001813027836 */ /* 0x041fe20000000000 */
[----:B------:R-:W-:Y:S01]  /*0ea0*/  SHF.R.S32.HI R5, RZ, 0x1f, R234 ;  /* 0x0000001fff057819 */ /* 0x000fe200000114ea */
[C---:B------:R-:W-:Y:S01]  /*0eb0*/  VIADD R232, R19.reuse, 0x48 ;  /* 0x0000004813e87836 */ /* 0x040fe20000000000 */
        /* <DEDUP_REMOVED lines=37> */
[----:B------:R-:W-:Y:S01]  /*1110*/  VIADD R23, R19, 0xe0 ;  /* 0x000000e013177836 */ /* 0x000fe20000000000 */
[----:B------:R-:W-:-:S02]  /*1120*/  SHF.R.S32.HI R5, RZ, 0x1f, R216 ;  /* 0x0000001fff057819 */ /* 0x000fc400000114d8 */
[----:B------:R-:W-:Y:S02]  /*1130*/  SHF.R.S32.HI R4, RZ, 0x1f, R215 ;  /* 0x0000001fff047819 */ /* 0x000fe400000114d7 */
[----:B-1----:R-:W-:-:S07]  /*1140*/  SHF.R.S32.HI R2, RZ, 0x1f, R214 ;  /* 0x0000001fff027819 */ /* 0x002fce00000114d6 */
.L_x_230:
[----:B------:R-:W-:Y:S01]  /*1150*/  ULDC.64 UR8, c[0x0][0xc88] ;  /* 0x0003220000087ab9 */ /* 0x000fe20000000a00 */
[----:B------:R-:W-:Y:S01]  /*1160*/  ULDC.64 UR12, c[0x0][0x208] ;  /* 0x00008200000c7ab9 */ /* 0x000fe20000000a00 */
[----:B------:R-:W-:Y:S01]  /*1170*/  UIMAD.WIDE UR8, UR7, 0x4, UR8 ;  /* 0x00000004070878a5 */ /* 0x000fe2000f8e0208 */
[----:B------:R-:W-:Y:S02]  /*1180*/  ULDC.64 UR10, c[0x0][0xa20] ;  /* 0x00028800000a7ab9 */ /* 0x000fe40000000a00 */
[----:B------:R-:W-:-:S03]  /*1190*/  ULDC UR7, c[0x0][0x2f0] ;  /* 0x0000bc0000077ab9 */ /* 0x000fc60000000800 */
[----:B0-23--:R-:W-:Y:S02]  /*11a0*/  IMAD.U32 R2, RZ, RZ, UR8 ;  /* 0x00000008ff027e24 */ /* 0x00dfe4000f8e00ff */
[----:B-1----:R-:W-:Y:S01]  /*11b0*/  IMAD.U32 R3, RZ, RZ, UR9 ;  /* 0x00000009ff037e24 */ /* 0x002fe2000f8e00ff */
[----:B------:R-:W-:-:S04]  /*11c0*/  ULDC.64 UR8, c[0x0][0xa28] ;  /* 0x00028a0000087ab9 */ /* 0x000fc80000000a00 */
[----:B------:R-:W2:Y:S01]  /*11d0*/  LDG.E R2, desc[UR12][R2.64] ;  /* 0x0000000c02027981 */ /* 0x000ea2000c1e1900 */
[----:B------:R-:W-:Y:S02]  /*11e0*/  UISETP.NE.U32.AND UP0, UPT, UR8, URZ, UPT ;  /* 0x0000003f0800728c */ /* 0x000fe4000bf05070 */
[----:B------:R-:W-:Y:S02]  /*11f0*/  UISETP.NE.U32.AND UP1, UPT, UR10, URZ, UPT ;  /* 0x0000003f0a00728c */ /* 0x000fe4000bf25070 */
[----:B------:R-:W-:Y:S02]  /*1200*/  UISETP.NE.AND.EX UP0, UPT, UR9, URZ, UPT, UP0 ;  /* 0x0000003f0900728c */ /* 0x000fe4000bf05300 */
[----:B------:R-:W-:-:S04]  /*1210*/  UISETP.NE.AND.EX UP1, UPT, UR11, URZ, UPT, UP1 ;  /* 0x0000003f0b00728c */ /* 0x000fc8000bf25310 */
[----:B------:R-:W-:Y:S02]  /*1220*/  PLOP3.LUT P0, PT, PT, PT, UP0, 0x80, 0x0 ;  /* 0x000000000000781c */ /* 0x000fe40003f0f008 */
[----:B------:R-:W-:Y:S02]  /*1230*/  PLOP3.LUT P1, PT, PT, PT, UP1, 0x80, 0x0 ;  /* 0x000000000000781c */ /* 0x000fe40003f2f018 */
[----:B--2---:R-:W-:-:S13]  /*1240*/  R2UR UR4, R2 ;  /* 0x00000000020472ca */ /* 0x004fda00000e0000 */
[----:B------:R-:W-:Y:S02]  /*1250*/  USHF.R.S32.HI UR14, URZ, 0x1f, UR4 ;  /* 0x0000001f3f0e7899 */ /* 0x000fe40008011404 */
[----:B-----5:R-:W-:Y:S01]  /*1260*/  IMAD.U32 R0, RZ, RZ, UR4 ;  /* 0x00000004ff007e24 */ /* 0x020fe2000f8e00ff */
[----:B------:R-:W-:-:S04]  /*1270*/  @UP0 ULEA UR8, UP2, UR4, UR8, 0x2 ;  /* 0x0000000804080291 */ /* 0x000fc8000f84103f */
[----:B------:R-:W-:Y:S02]  /*1280*/  @UP0 ULEA.HI.X UR9, UR4, UR9, UR14, 0x2, UP2 ;  /* 0x0000000904090291 */ /* 0x000fe400090f140e */
[----:B------:R-:W-:Y:S01]  /*1290*/  IMAD.U32 R2, RZ, RZ, UR14 ;  /* 0x0000000eff027e24 */ /* 0x000fe2000f8e00ff */
[----:B------:R-:W-:Y:S01]  /*12a0*/  @UP1 ULEA UR10, UP0, UR4, UR10, 0x2 ;  /* 0x0000000a040a1291 */ /* 0x000fe2000f80103f */
[----:B------:R-:W-:Y:S03]  /*12b0*/  STL [R1+0x10], R0 ;  /* 0x0000100001007387 */ /* 0x000fe60000100800 */
[----:B------:R-:W-:Y:S01]  /*12c0*/  @UP1 ULEA.HI.X UR11, UR4, UR11, UR14, 0x2, UP0 ;  /* 0x0000000b040b1291 */ /* 0x000fe200080f140e */
[----:B------:R0:W-:Y:S01]  /*12d0*/  STL [R1+0x14], R2 ;  /* 0x0000140201007387 */ /* 0x0001e20000100800 */
[----:B------:R-:W-:Y:S01]  /*12e0*/  IMAD.U32 R4, RZ, RZ, UR10 ;  /* 0x0000000aff047e24 */ /* 0x000fe2000f8e00ff */
[----:B------:R-:W-:Y:S01]  /*12f0*/  ULDC UR4, c[0x0][0x424] ;  /* 0x0001090000047ab9 */ /* 0x000fe20000000800 */
[----:B------:R-:W-:-:S02]  /*1300*/  IMAD.U32 R3, RZ, RZ, UR9 ;  /* 0x00000009ff037e24 */ /* 0x000fc4000f8e00ff */
[----:B------:R-:W-:Y:S02]  /*1310*/  IMAD.U32 R5, RZ, RZ, UR11 ;  /* 0x0000000bff057e24 */ /* 0x000fe4000f8e00ff */
[----:B0-----:R-:W-:-:S03]  /*1320*/  IMAD.U32 R2, RZ, RZ, UR8 ;  /* 0x00000008ff027e24 */ /* 0x001fc6000f8e00ff */
[----:B------:R-:W2:Y:S01]  /*1330*/  @P1 LDG.E R4, desc[UR12][R4.64] ;  /* 0x0000000c04041981 */ /* 0x000ea2000c1e1900 */
[----:B------:R-:W-:-:S03]  /*1340*/  ULDC.64 UR8, c[0x0][0x418] ;  /* 0x0001060000087ab9 */ /* 0x000fc60000000a00 */
[----:B------:R0:W3:Y:S01]  /*1350*/  @P0 LDG.E R2, desc[UR12][R2.64] ;  /* 0x0000000c02020981 */ /* 0x0000e2000c1e1900 */
[----:B------:R-:W-:Y:S01]  /*1360*/  UISETP.NE.U32.AND UP0, UPT, UR8, URZ, UPT ;  /* 0x0000003f0800728c */ /* 0x000fe2000bf05070 */
[----:B0-----:R-:W-:-:S03]  /*1370*/  IMAD.U32 R3, RZ, RZ, UR6 ;  /* 0x00000006ff037e24 */ /* 0x001fc6000f8e00ff */
[----:B------:R-:W-:Y:S02]  /*1380*/  UISETP.NE.AND.EX UP0, UPT, UR9, URZ, UPT, UP0 ;  /* 0x0000003f0900728c */ /* 0x000fe4000bf05300 */
[----:B------:R0:W-:Y:S02]  /*1390*/  STL [R1+0xc], R3 ;  /* 0x00000c0301007387 */ /* 0x0001e40000100800 */
[----:B------:R-:W-:Y:S02]  /*13a0*/  USEL UR4, UR4, 0x1, UP0 ;  /* 0x0000000104047887 */ /* 0x000fe40008000000 */
[----:B------:R-:W-:Y:S02]  /*13b0*/  ULOP3.LUT UR6, UR5, 0xffff, URZ, 0xc0, !UPT ;  /* 0x0000ffff05067892 */ /* 0x000fe4000f8ec03f */
[----:B------:R-:W-:Y:S01]  /*13c0*/  UIMAD UR4, UR4, UR7, URZ ;  /* 0x00000007040472a4 */ /* 0x000fe2000f8e023f */
[----:B------:R-:W-:Y:S01]  /*13d0*/  UMOV UR54, URZ ;  /* 0x0000003f00367c82 */ /* 0x000fe20008000000 */
[----:B------:R-:W-:-:S02]  /*13e0*/  ULOP3.LUT UR7, UR5, 0xff000000, URZ, 0xc0, !UPT ;  /* 0xff00000005077892 */ /* 0x000fc4000f8ec03f */
[----:B------:R-:W-:Y:S01]  /*13f0*/  IMAD.U32 R213, RZ, RZ, UR6 ;  /* 0x00000006ffd57e24 */ /* 0x000fe2000f8e00ff */
[----:B------:R-:W-:Y:S02]  /*1400*/  ULOP3.LUT UR6, UR5, 0xff0000, URZ, 0xc0, !UPT ;  /* 0x00ff000005067892 */ /* 0x000fe4000f8ec03f */
[----:B--2---:R-:W-:Y:S02]  /*1410*/  @P1 R2UR UR4, R4 ;  /* 0x00000000040412ca */ /* 0x004fe400000e0000 */
[----:B---3--:R-:W-:Y:S01]  /*1420*/  @P0 R2UR UR54, R2 ;  /* 0x00000000023602ca */ /* 0x008fe200000e0000 */
[----:B0---4-:R-:W-:-:S14]  /*1430*/  @P1 BRA `(.L_x_184) ;  /* 0x00000000003c1947 */ /* 0x011fdc0003800000 */
[----:B------:R-:W-:Y:S02]  /*1440*/  ULDC.64 UR8, c[0x0][0xa08] ;  /* 0x0002820000087ab9 */ /* 0x000fe40000000a00 */
[----:B------:R-:W-:-:S04]  /*1450*/  ISETP.NE.U32.AND P0, PT, RZ, UR8, PT ;  /* 0x00000008ff007c0c */ /* 0x000fc8000bf05070 */
[----:B------:R-:W-:-:S13]  /*1460*/  ISETP.NE.AND.EX P0, PT, RZ, UR9, PT, P0 ;  /* 0x00000009ff007c0c */ /* 0x000fda000bf05300 */
[----:B------:R-:W-:Y:S05]  /*1470*/  @!P0 BRA `(.L_x_184) ;  /* 0x00000000002c8947 */ /* 0x000fea0003800000 */
[----:B------:R-:W-:Y:S01]  /*1480*/  R2UR UR10, R0 ;  /* 0x00000000000a72ca */ /* 0x000fe200000e0000 */
[----:B------:R-:W-:Y:S01]  /*1490*/  ULDC.64 UR4, c[0x0][0xa08] ;  /* 0x0002820000047ab9 */ /* 0x000fe20000000a00 */
[----:B------:R-:W-:-:S11]  /*14a0*/  ULDC.64 UR8, c[0x0][0x208] ;  /* 0x0000820000087ab9 */ /* 0x000fd60000000a00 */
[----:B------:R-:W-:-:S06]  /*14b0*/  UIMAD.WIDE UR4, UR10, 0x4, UR4 ;  /* 0x000000040a0478a5 */ /* 0x000fcc000f8e0204 */
[----:B------:R-:W-:Y:S02]  /*14c0*/  IMAD.U32 R2, RZ, RZ, UR4 ;  /* 0x00000004ff027e24 */ /* 0x000fe4000f8e00ff */
[----:B------:R-:W-:-:S05]  /*14d0*/  IMAD.U32 R3, RZ, RZ, UR5 ;  /* 0x00000005ff037e24 */ /* 0x000fca000f8e00ff */
[----:B------:R-:W2:Y:S04]  /*14e0*/  LDG.E R4, desc[UR8][R2.64] ;  /* 0x0000000802047981 */ /* 0x000ea8000c1e1900 */
[----:B------:R-:W3:Y:S01]  /*14f0*/  LDG.E R0, desc[UR8][R2.64+0x4] ;  /* 0x0000040802007981 */ /* 0x000ee2000c1e1900 */
[----:B--2---:R-:W-:Y:S02]  /*1500*/  R2UR UR4, R4 ;  /* 0x00000000040472ca */ /* 0x004fe400000e0000 */
[----:B---3--:R-:W-:-:S13]  /*1510*/  R2UR UR5, R0 ;  /* 0x00000000000572ca */ /* 0x008fda00000e0000 */
[----:B------:R-:W-:-:S12]  /*1520*/  UIADD3 UR4, -UR4, UR5, URZ ;  /* 0x0000000504047290 */ /* 0x000fd8000fffe13f */
.L_x_184:
[----:B------:R-:W-:Y:S02]  /*1530*/  UIADD3 UR54, -UR54, UR4, URZ ;  /* 0x0000000436367290 */ /* 0x000fe4000fffe13f */
[----:B------:R-:W-:Y:S02]  /*1540*/  USHF.R.U32.HI UR7, URZ, 0x8, UR7 ;  /* 0x000000083f077899 */ /* 0x000fe40008011607 */
[----:B------:R-:W-:Y:S02]  /*1550*/  UISETP.GE.AND UP0, UPT, UR54, 0x1, UPT ;  /* 0x000000013600788c */ /* 0x000fe4000bf06270 */
[----:B------:R-:W-:Y:S02]  /*1560*/  UIADD3 UR4, UR54, 0x4f, URZ ;  /* 0x0000004f36047890 */ /* 0x000fe4000fffe03f */
[----:B------:R-:W-:Y:S02]  /*1570*/  ULEA.HI UR7, UR6, UR7, URZ, 0x10 ;  /* 0x0000000706077291 */ /* 0x000fe4000f8f803f */
[----:B------:R-:W-:Y:S01]  /*1580*/  PLOP3.LUT P0, PT, PT, PT, UP0, 0x80, 0x0 ;  /* 0x000000000000781c */ /* 0x000fe20003f0f008 */
[----:B------:R-:W-:-:S02]  /*1590*/  UIMAD.WIDE UR4, UR4, 0x66666667, URZ ;  /* 0x66666667040478a5 */ /* 0x000fc4000f8e023f */
[----:B------:R-:W-:Y:S02]  /*15a0*/  ULOP3.LUT UR8, UR7, 0xff, URZ, 0xc0, !UPT ;  /* 0x000000ff07087892 */ /* 0x000fe4000f8ec03f */
[----:B------:R-:W-:Y:S02]  /*15b0*/  USHF.R.U32.HI UR7, URZ, 0x10, UR7 ;  /* 0x000000103f077899 */ /* 0x000fe40008011607 */
[----:B------:R-:W-:Y:S02]  /*15c0*/  USHF.R.U32.HI UR6, URZ, 0x1f, UR5 ;  /* 0x0000001f3f067899 */ /* 0x000fe40008011605 */
[----:B------:R-:W-:Y:S01]  /*15d0*/  IMAD.U32 R212, RZ, RZ, UR8 ;  /* 0x00000008ffd47e24 */ /* 0x000fe2000f8e00ff */
[----:B------:R-:W-:Y:S01]  /*15e0*/  UMOV UR4, URZ ;  /* 0x0000003f00047c82 */ /* 0x000fe20008000000 */
[----:B------:R-:W-:Y:S01]  /*15f0*/  ULEA.HI.SX32 UR9, UR5, UR6, 0x1b ;  /* 0x0000000605097291 */ /* 0x000fe2000f8fda3f */
[----:B------:R-:W-:Y:S01]  /*1600*/  IMAD.U32 R22, RZ, RZ, UR7 ;  /* 0x00000007ff167e24 */ /* 0x000fe2000f8e00ff */
[----:B------:R-:W-:Y:S10]  /*1610*/  @!P0 BRA `(.L_x_185) ;  /* 0x0000000000948947 */ /* 0x000ff40003800000 */
[----:B------:R-:W-:Y:S01]  /*1620*/  R2UR UR5, R22 ;  /* 0x00000000160572ca */ /* 0x000fe200000e0000 */
[----:B------:R-:W-:-:S12]  /*1630*/  ULDC UR4, c[0x0][0x9f0] ;  /* 0x00027c0000047ab9 */ /* 0x000fd80000000800 */
[----:B------:R-:W-:-:S04]  /*1640*/  UISETP.NE.AND UP0, UPT, UR5, URZ, UPT ;  /* 0x0000003f0500728c */ /* 0x000fc8000bf05270 */
[----:B------:R-:W-:-:S03]  /*1650*/  USEL UR10, UR5, UR4, UP0 ;  /* 0x00000004050a7287 */ /* 0x000fc60008000000 */
[----:B------:R-:W-:Y:S01]  /*1660*/  UMOV UR4, URZ ;  /* 0x0000003f00047c82 */ /* 0x000fe20008000000 */
[----:B------:R-:W-:Y:S02]  /*1670*/  UIADD3 UR6, UR9, -0x1, UR10 ;  /* 0xffffffff09067890 */ /* 0x000fe4000fffe00a */
[----:B------:R-:W-:-:S04]  /*1680*/  IMAD.U32 R3, RZ, RZ, UR10 ;  /* 0x0000000aff037e24 */ /* 0x000fc8000f8e00ff */
[----:B------:R-:W-:Y:S01]  /*1690*/  IMAD.U32 R4, RZ, RZ, UR6 ;  /* 0x00000006ff047e24 */ /* 0x000fe2000f8e00ff */
[-C--:B------:R-:W-:Y:S01]  /*16a0*/  IABS R0, R3.reuse ;  /* 0x0000000300007213 */ /* 0x080fe20000000000 */
[----:B------:R-:W-:Y:S01]  /*16b0*/  ULOP3.LUT UR6, UR6, UR10, URZ, 0x3c, !UPT ;  /* 0x0000000a06067292 */ /* 0x000fe2000f8e3c3f */
[----:B------:R-:W-:Y:S02]  /*16c0*/  IABS R5, R3 ;  /* 0x0000000300057213 */ /* 0x000fe40000000000 */
[----:B------:R-:W-:Y:S02]  /*16d0*/  R2UR UR11, R0 ;  /* 0x00000000000b72ca */ /* 0x000fe400000e0000 */
[----:B------:R-:W-:-:S05]  /*16e0*/  IABS R4, R4 ;  /* 0x0000000400047213 */ /* 0x000fca0000000000 */
[----:B------:R-:W-:-:S05]  /*16f0*/  IMAD.MOV.U32 R3, RZ, RZ, R4 ;  /* 0x000000ffff037224 */ /* 0x000fca00078e0004 */
[----:B------:R-:W-:Y:S01]  /*1700*/  R2UR UR8, R3 ;  /* 0x00000000030872ca */ /* 0x000fe200000e0000 */
[----:B------:R-:W0:Y:S08]  /*1710*/  I2F.RP R0, UR11 ;  /* 0x0000000b00007d06 */ /* 0x000e300008209400 */
[----:B0-----:R-:W0:Y:S02]  /*1720*/  MUFU.RCP R0, R0 ;  /* 0x0000000000007308 */ /* 0x001e240000001000 */
[----:B0-----:R-:W-:-:S02]  /*1730*/  VIADD R2, R0, 0xffffffe ;  /* 0x0ffffffe00027836 */ /* 0x001fc40000000000 */
[----:B------:R-:W-:-:S04]  /*1740*/  IMAD.MOV R0, RZ, RZ, -R5 ;  /* 0x000000ffff007224 */ /* 0x000fc800078e0a05 */
[----:B------:R-:W0:Y:S02]  /*1750*/  F2I.FTZ.U32.TRUNC.NTZ R2, R2 ;  /* 0x0000000200027305 */ /* 0x000e24000021f000 */
[----:B0-----:R-:W-:-:S13]  /*1760*/  R2UR UR5, R2 ;  /* 0x00000000020572ca */ /* 0x001fda00000e0000 */
[----:B------:R-:W-:-:S04]  /*1770*/  UIADD3 UR7, URZ, -UR5, URZ ;  /* 0x800000053f077290 */ /* 0x000fc8000fffe03f */
[----:B------:R-:W-:-:S04]  /*1780*/  UIMAD UR7, UR7, UR11, URZ ;  /* 0x0000000b070772a4 */ /* 0x000fc8000f8e023f */
[----:B------:R-:W-:-:S03]  /*1790*/  UIMAD.WIDE.U32 UR4, UR5, UR7, UR4 ;  /* 0x00000007050472a5 */ /* 0x000fc6000f8e0004 */
[----:B------:R-:W-:Y:S01]  /*17a0*/  R2UR UR7, R0 ;  /* 0x00000000000772ca */ /* 0x000fe200000e0000 */
[----:B------:R-:W-:-:S12]  /*17b0*/  UIMAD.WIDE.U32 UR4, UR5, UR8, URZ ;  /* 0x00000008050472a5 */ /* 0x000fd8000f8e003f */
[----:B------:R-:W-:-:S04]  /*17c0*/  UIMAD UR4, UR5, UR7, UR8 ;  /* 0x00000007050472a4 */ /* 0x000fc8000f8e0208 */
[----:B------:R-:W-:-:S11]  /*17d0*/  UISETP.GT.U32.AND UP1, UPT, UR11, UR4, UPT ;  /* 0x000000040b00728c */ /* 0x000fd6000bf24070 */
[----:B------:R-:W-:Y:S02]  /*17e0*/  @!UP1 UIADD3 UR4, UR4, -UR11, URZ ;  /* 0x8000000b04049290 */ /* 0x000fe4000fffe03f */
[----:B------:R-:W-:Y:S02]  /*17f0*/  @!UP1 UIADD3 UR5, UR5, 0x1, URZ ;  /* 0x0000000105059890 */ /* 0x000fe4000fffe03f */
[----:B------:R-:W-:Y:S02]  /*1800*/  UISETP.GE.U32.AND UP0, UPT, UR4, UR11, UPT ;  /* 0x0000000b0400728c */ /* 0x000fe4000bf06070 */
[----:B------:R-:W-:-:S09]  /*1810*/  UISETP.GE.AND UP1, UPT, UR6, URZ, UPT ;  /* 0x0000003f0600728c */ /* 0x000fd2000bf26270 */
[----:B------:R-:W-:Y:S02]  /*1820*/  @UP0 UIADD3 UR5, UR5, 0x1, URZ ;  /* 0x0000000105050890 */ /* 0x000fe4000fffe03f */
[----:B------:R-:W-:-:S05]  /*1830*/  UISETP.NE.AND UP0, UPT, UR10, URZ, UPT ;  /* 0x0000003f0a00728c */ /* 0x000fca000bf05270 */
[----:B------:R-:W-:Y:S02]  /*1840*/  UMOV UR4, UR5 ;  /* 0x0000000500047c82 */ /* 0x000fe40008000000 */
[----:B------:R-:W-:-:S04]  /*1850*/  @!UP1 UIADD3 UR4, -UR4, URZ, URZ ;  /* 0x0000003f04049290 */ /* 0x000fc8000fffe13f */
[----:B------:R-:W-:-:S12]  /*1860*/  @!UP0 ULOP3.LUT UR4, URZ, UR10, URZ, 0x33, !UPT ;  /* 0x0000000a3f048292 */ /* 0x000fd8000f8e333f */
.L_x_185:
[----:B------:R-:W-:Y:S01]  /*1870*/  R2UR UR5, R212 ;  /* 0x00000000d40572ca */ /* 0x000fe200000e0000 */
[----:B------:R-:W-:Y:S01]  /*1880*/  IMAD.U32 R0, RZ, RZ, UR9 ;  /* 0x00000009ff007e24 */ /* 0x000fe2000f8e00ff */
[----:B------:R-:W-:Y:S01]  /*1890*/  PLOP3.LUT P0, PT, PT, PT, PT, 0x80, 0x0 ;  /* 0x000000000000781c */ /* 0x000fe20003f0f070 */
[----:B------:R-:W-:Y:S01]  /*18a0*/  IMAD.U32 R3, RZ, RZ, UR4 ;  /* 0x00000004ff037e24 */ /* 0x000fe2000f8e00ff */
[----:B------:R-:W-:Y:S01]  /*18b0*/  CS2R R150, SRZ ;  /* 0x0000000000967805 */ /* 0x000fe2000001ff00 */
[----:B------:R-:W-:Y:S01]  /*18c0*/  IMAD.MOV.U32 R2, RZ, RZ, RZ ;  /* 0x000000ffff027224 */ /* 0x000fe200078e00ff */
[----:B------:R-:W-:Y:S02]  /*18d0*/  CS2R R148, SRZ ;  /* 0x0000000000947805 */ /* 0x000fe4000001ff00 */
[----:B------:R-:W-:Y:S02]  /*18e0*/  CS2R R146, SRZ ;  /* 0x0000000000927805 */ /* 0x000fe4000001ff00 */
[----:B------:R-:W-:-:S02]  /*18f0*/  CS2R R144, SRZ ;  /* 0x0000000000907805 */ /* 0x000fc4000001ff00 */
[----:B------:R-:W-:Y:S02]  /*1900*/  CS2R R142, SRZ ;  /* 0x00000000008e7805 */ /* 0x000fe4000001ff00 */
[----:B------:R-:W-:Y:S02]  /*1910*/  CS2R R140, SRZ ;  /* 0x00000000008c7805 */ /* 0x000fe4000001ff00 */
[----:B------:R-:W-:Y:S02]  /*1920*/  CS2R R138, SRZ ;  /* 0x00000000008a7805 */ /* 0x000fe4000001ff00 */
[----:B------:R-:W-:Y:S01]  /*1930*/  CS2R R136, SRZ ;  /* 0x0000000000887805 */ /* 0x000fe2000001ff00 */
[----:B------:R-:W-:Y:S01]  /*1940*/  UIMAD UR5, UR5, UR4, URZ ;  /* 0x00000004050572a4 */ /* 0x000fe2000f8e023f */
[----:B------:R-:W-:Y:S02]  /*1950*/  CS2R R134, SRZ ;  /* 0x0000000000867805 */ /* 0x000fe4000001ff00 */
[----:B------:R-:W-:-:S02]  /*1960*/  CS2R R132, SRZ ;  /* 0x0000000000847805 */ /* 0x000fc4000001ff00 */
[----:B------:R-:W-:Y:S02]  /*1970*/  CS2R R130, SRZ ;  /* 0x0000000000827805 */ /* 0x000fe4000001ff00 */
[----:B------:R-:W-:Y:S02]  /*1980*/  CS2R R128, SRZ ;  /* 0x0000000000807805 */ /* 0x000fe4000001ff00 */
[----:B------:R-:W-:Y:S02]  /*1990*/  CS2R R126, SRZ ;  /* 0x00000000007e7805 */ /* 0x000fe4000001ff00 */
[----:B------:R-:W-:Y:S01]  /*19a0*/  VIADDMNMX R3, R3, UR5, R0, PT ;  /* 0x0000000503037c46 */ /* 0x000fe2000b800100 */
[----:B------:R-:W-:Y:S01]  /*19b0*/  IMAD.U32 R18, RZ, RZ, UR5 ;  /* 0x00000005ff127e24 */ /* 0x000fe2000f8e00ff */
[----:B------:R-:W-:Y:S01]  /*19c0*/  CS2R R124, SRZ ;  /* 0x00000000007c7805 */ /* 0x000fe2000001ff00 */
[----:B------:R-:W-:Y:S01]  /*19d0*/  IMAD.MOV.U32 R0, RZ, RZ, RZ ;  /* 0x000000ffff007224 */ /* 0x000fe200078e00ff */
[----:B------:R-:W-:-:S02]  /*19e0*/  R2UR UR60, R3 ;  /* 0x00000000033c72ca */ /* 0x000fc400000e0000 */
        /* <DEDUP_REMOVED lines=11> */
[----:B------:R-:W-:Y:S01]  /*1aa0*/  CS2R R100, SRZ ;  /* 0x0000000000647805 */ /* 0x000fe2000001ff00 */
[----:B------:R-:W-:Y:S01]  /*1ab0*/  UISETP.GT.AND UP0, UPT, UR60, UR5, UPT ;  /* 0x000000053c00728c */ /* 0x000fe2000bf04270 */
[----:B------:R-:W-:-:S02]  /*1ac0*/  CS2R R98, SRZ ;  /* 0x0000000000627805 */ /* 0x000fc4000001ff00 */
[----:B------:R-:W-:Y:S02]  /*1ad0*/  CS2R R96, SRZ ;  /* 0x0000000000607805 */ /* 0x000fe4000001ff00 */
[----:B------:R-:W-:Y:S02]  /*1ae0*/  CS2R R94, SRZ ;  /* 0x00000000005e7805 */ /* 0x000fe4000001ff00 */
[----:B------:R-:W-:Y:S02]  /*1af0*/  CS2R R92, SRZ ;  /* 0x00000000005c7805 */ /* 0x000fe4000001ff00 */
[----:B------:R-:W-:Y:S02]  /*1b00*/  CS2R R90, SRZ ;  /* 0x00000000005a7805 */ /* 0x000fe4000001ff00 */
[----:B------:R-:W-:Y:S02]  /*1b10*/  PLOP3.LUT P1, PT, PT, PT, UP0, 0x80, 0x0 ;  /* 0x000000000000781c */ /* 0x000fe40003f2f008 */
        /* <DEDUP_REMOVED lines=34> */
[----:B------:R-:W0:Y:S01]  /*1d40*/  S2R R0, SR_TID.X ;  /* 0x0000000000007919 */ /* 0x000e220000002100 */
[----:B------:R-:W1:Y:S01]  /*1d50*/  S2UR UR7, SR_CgaCtaId ;  /* 0x00000000000779c3 */ /* 0x000e620000008800 */
[----:B------:R-:W-:Y:S02]  /*1d60*/  UMOV UR6, 0x400 ;  /* 0x0000040000067882 */ /* 0x000fe40000000000 */
[----:B-1----:R-:W-:-:S04]  /*1d70*/  ULEA UR6, UR7, UR6, 0x18 ;  /* 0x0000000607067291 */ /* 0x002fc8000f8ec03f */
[----:B------:R-:W-:Y:S01]  /*1d80*/  UIADD3 UR6, UR6, 0x14400, URZ ;  /* 0x0001440006067890 */ /* 0x000fe2000fffe03f */
[----:B0-----:R-:W-:-:S03]  /*1d90*/  VIADD R0, R0, 0xffffff80 ;  /* 0xffffff8000007836 */ /* 0x001fc60000000000 */
[----:B------:R-:W-:Y:S02]  /*1da0*/  ULOP3.LUT UP0, URZ, UR6, 0x9f, URZ, 0xc0, !UPT ;  /* 0x0000009f063f7892 */ /* 0x000fe4000f80c03f */
[----:B------:R-:W-:-:S04]  /*1db0*/  SHF.R.S32.HI R3, RZ, 0x1f, R0 ;  /* 0x0000001fff037819 */ /* 0x000fc80000011400 */
[----:B------:R-:W-:Y:S02]  /*1dc0*/  PLOP3.LUT P0, PT, PT, PT, UP0, 0x80, 0x0 ;  /* 0x000000000000781c */ /* 0x000fe40003f0f008 */
[----:B------:R-:W-:-:S04]  /*1dd0*/  LEA.HI R3, R3, R0, RZ, 0x7 ;  /* 0x0000000003037211 */ /* 0x000fc800078f38ff */
[----:B------:R-:W-:-:S06]  /*1de0*/  SHF.R.S32.HI R3, RZ, 0x7, R3 ;  /* 0x00000007ff037819 */ /* 0x000fcc0000011403 */
[----:B------:R-:W0:Y:S02]  /*1df0*/  SHFL.IDX PT, R3, R3, RZ, 0x1f ;  /* 0x00001fff03037589 */ /* 0x000e2400000e0000 */
[----:B0-----:R-:W-:-:S13]  /*1e00*/  R2UR UR4, R3 ;  /* 0x00000000030472ca */ /* 0x001fda00000e0000 */
        /* <DEDUP_REMOVED lines=10> */
[----:B------:R-:W-:Y:S01]  /*1eb0*/  IMAD.U32 R4, RZ, RZ, UR4 ;  /* 0x00000004ff047e24 */ /* 0x000fe2000f8e00ff */
[----:B------:R0:W1:Y:S01]  /*1ec0*/  LDC.64 R2, c[0x4][R0] ;  /* 0x0100000000027b82 */ /* 0x0000620000000a00 */
[----:B------:R-:W-:Y:S01]  /*1ed0*/  IMAD.U32 R5, RZ, RZ, UR5 ;  /* 0x00000005ff057e24 */ /* 0x000fe2000f8e00ff */
[----:B------:R-:W-:Y:S01]  /*1ee0*/  ULDC.64 UR4, c[0x4][0x1c0] ;  /* 0x0100700000047ab9 */ /* 0x000fe20000000a00 */
        /* <DEDUP_REMOVED lines=9> */
.L_x_187:
[----:B------:R-:W2:Y:S04]  /*1f80*/  LDL R2, [R1+0x18] ;  /* 0x0000180001027983 */ /* 0x000ea80000100800 */
[----:B------:R-:W3:Y:S01]  /*1f90*/  LDL R20, [R1+0x6c] ;  /* 0x00006c0001147983 */ /* 0x000ee20000100800 */
[----:B------:R-:W0:Y:S01]  /*1fa0*/  S2UR UR5, SR_CgaCtaId ;  /* 0x00000000000579c3 */ /* 0x000e220000008800 */
[----:B------:R-:W-:Y:S02]  /*1fb0*/  UMOV UR4, 0x400 ;  /* 0x0000040000047882 */ /* 0x000fe40000000000 */
[----:B0-----:R-:W-:-:S06]  /*1fc0*/  ULEA UR4, UR5, UR4, 0x18 ;  /* 0x0000000405047291 */ /* 0x001fcc000f8ec03f */
[----:B------:R-:W-:Y:S01]  /*1fd0*/  IMAD.U32 R5, RZ, RZ, UR4 ;  /* 0x00000004ff057e24 */ /* 0x000fe2000f8e00ff */
[----:B------:R-:W-:Y:S01]  /*1fe0*/  BSSY B0, `(.L_x_188) ;  /* 0x000000a000007945 */ /* 0x000fe20003800000 */
[----:B--2---:R-:W-:-:S04]  /*1ff0*/  LEA.HI R0, R2, R2, RZ, 0x1 ;  /* 0x0000000202007211 */ /* 0x004fc800078f08ff */
[----:B------:R-:W-:-:S05]  /*2000*/  LOP3.LUT R0, R0, 0xfffffffe, RZ, 0xc0, !PT ;  /* 0xfffffffe00007812 */ /* 0x000fca00078ec0ff */
[----:B------:R-:W-:-:S05]  /*2010*/  IMAD.IADD R0, R2, 0x1, -R0 ;  /* 0x0000000102007824 */ /* 0x000fca00078e0a00 */
[----:B------:R-:W-:-:S04]  /*2020*/  SHF.L.U32 R0, R0, 0x1f, RZ ;  /* 0x0000001f00007819 */ /* 0x000fc800000006ff */
[----:B------:R-:W0:Y:S01]  /*2030*/  SYNCS.PHASECHK.TRANS64.TRYWAIT P1, [R5+URZ+0x38800], R0 ;  /* 0x03880000050075a7 */ /* 0x000e22000802017f */
[----:B---3--:R-:W-:-:S13]  /*2040*/  R2UR UR6, R20 ;  /* 0x00000000140672ca */ /* 0x008fda00000e0000 */
[----:B------:R-:W-:-:S05]  /*2050*/  IMAD.U32 R2, RZ, RZ, UR6 ;  /* 0x00000006ff027e24 */ /* 0x000fca000f8e00ff */
[----:B------:R-:W-:Y:S01]  /*2060*/  ISETP.NE.AND P0, PT, R2, 0x3, PT ;  /* 0x000000030200780c */ /* 0x000fe20003f05270 */
[----:B0-----:R-:W-:-:S12]  /*2070*/  @!P1 BRA `(.L_x_189) ;  /* 0x0000014c009c9947 */ /* 0x001fd80003800000 */
.L_x_364:
[----:B------:R-:W-:Y:S05]  /*2080*/  BSYNC B0 ;  /* 0x0000000000007941 */ /* 0x000fea0003800000 */
.L_x_188:
[----:B------:R-:W-:Y:S05]  /*2090*/  @!P0 BRA `(.L_x_190) ;  /* 0x0000000000048947 */ /* 0x000fea0003800000 */
[----:B------:R-:W-:Y:S01]  /*20a0*/  BPT.TRAP 0x1 ;  /* 0x000000040000795c */ /* 0x000fe20000300000 */
.L_x_190:
[----:B0-----:R-:W-:Y:S01]  /*20b0*/  IMAD R0, R16, 0x8, R5 ;  /* 0x0000000810007824 */ /* 0x001fe200078e0205 */
[----:B------:R-:W-:-:S04]  /*20c0*/  SHF.L.U32 R3, R17, 0x1f, RZ ;  /* 0x0000001f11037819 */ /* 0x000fc800000006ff */
[----:B------:R0:W1:Y:S01]  /*20d0*/  SYNCS.PHASECHK.TRANS64.TRYWAIT P2, [R0+URZ+0x38830], R3 ;  /* 0x03883003000075a7 */ /* 0x000062000804017f */
[----:B------:R-:W-:Y:S05]  /*20e0*/  @!P0 BRA `(.L_x_191) ;  /* 0x0000000000048947 */ /* 0x000fea0003800000 */
[----:B------:R-:W-:Y:S01]  /*20f0*/  BPT.TRAP 0x1 ;  /* 0x000000040000795c */ /* 0x000fe20000300000 */
.L_x_191:
[----:B------:R-:W2:Y:S01]  /*2100*/  S2R R2, SR_TID.X ;  /* 0x0000000000027919 */ /* 0x000ea20000002100 */
[----:B------:R-:W-:Y:S01]  /*2110*/  IMAD.MOV.U32 R151, RZ, RZ, RZ ;  /* 0x000000ffff977224 */ /* 0x000fe200078e00ff */
[----:B--2---:R-:W-:-:S04]  /*2120*/  LOP3.LUT R2, R2, 0x7f, RZ, 0xc0, !PT ;  /* 0x0000007f02027812 */ /* 0x004fc800078ec0ff */
[----:B------:R-:W-:Y:S01]  /*2130*/  ISETP.NE.AND P1, PT, R2, RZ, PT ;  /* 0x000000ff0200720c */ /* 0x000fe20003f25270 */
[----:B-1----:R-:W-:-:S12]  /*2140*/  @P2 BRA `(.L_x_192) ;  /* 0x0000000000082947 */ /* 0x002fd80003800000 */
[----:B------:R-:W1:Y:S02]  /*2150*/  SYNCS.PHASECHK.TRANS64.TRYWAIT P2, [R0+URZ+0x38830], R3 ;  /* 0x03883003000075a7 */ /* 0x000e64000804017f */
[----:B-1----:R-:W-:Y:S05]  /*2160*/  @!P2 BRA `(.L_x_193) ;  /* 0x0000014c0074a947 */ /* 0x002fea0003800000 */
.L_x_192:
[----:B------:R-:W-:Y:S05]  /*2170*/  WARPSYNC.ALL ;  /* 0x0000000000007948 */ /* 0x000fea0003800000 */
[----:B------:R-:W-:Y:S01]  /*2180*/  R2UR UR4, R5 ;  /* 0x00000000050472ca */ /* 0x000fe200000e0000 */
[----:B------:R-:W-:Y:S01]  /*2190*/  ULOP3.LUT UR53, UR53, 0x10000, URZ, 0xfc, !UPT ;  /* 0x0001000035357892 */ /* 0x000fe2000f8efc3f */
[----:B------:R-:W-:Y:S01]  /*21a0*/  R2UR UR52, R16 ;  /* 0x00000000103472ca */ /* 0x000fe200000e0000 */
[----:B------:R-:W-:Y:S01]  /*21b0*/  WARPGROUP.ARRIVE ;  /* 0x00000000000079c5 */ /* 0x000fe20000000000 */
[----:B------:R-:W-:Y:S01]  /*21c0*/  UMOV UR57, 0x40000040 ;  /* 0x4000004000397882 */ /* 0x000fe20000000000 */
[----:B------:R-:W-:Y:S01]  /*21d0*/  UMOV UR59, 0x40000040 ;  /* 0x40000040003b7882 */ /* 0x000fe20000000000 */
[----:B------:R-:W-:Y:S01]  /*21e0*/  UMOV UR7, 0x40000040 ;  /* 0x4000004000077882 */ /* 0x000fe20000000000 */
[----:B------:R-:W-:Y:S01]  /*21f0*/  UIADD3 UR9, UR53, 0x2, URZ ;  /* 0x0000000235097890 */ /* 0x000fe2000fffe03f */
[----:B------:R-:W-:Y:S01]  /*2200*/  MOV R4, UR57 ;  /* 0x0000003900047c02 */ /* 0x000fe20008000f00 */
[----:B------:R-:W-:Y:S01]  /*2210*/  UMOV UR56, UR53 ;  /* 0x0000003500387c82 */ /* 0x000fe20008000000 */
[----:B------:R-:W-:Y:S01]  /*2220*/  UMOV UR13, 0x40000040 ;  /* 0x40000040000d7882 */ /* 0x000fe20000000000 */
[----:B------:R-:W-:Y:S01]  /*2230*/  UMOV UR15, 0x40000040 ;  /* 0x40000040000f7882 */ /* 0x000fe20000000000 */
[----:B------:R-:W-:Y:S01]  /*2240*/  IMAD.U32 R11, RZ, RZ, UR13 ;  /* 0x0000000dff0b7e24 */ /* 0x000fe2000f8e00ff */
[----:B------:R-:W-:Y:S01]  /*2250*/  UIADD3 UR4, UR4, 0x24400, URZ ;  /* 0x0002440004047890 */ /* 0x000fe2000fffe03f */
[----:B------:R-:W-:Y:S01]  /*2260*/  MOV R12, UR56 ;  /* 0x00000038000c7c02 */ /* 0x000fe20008000f00 */
[----:B------:R-:W-:Y:S01]  /*2270*/  UMOV UR12, UR9 ;  /* 0x00000009000c7c82 */ /* 0x000fe20008000000 */
[----:B------:R-:W-:Y:S01]  /*2280*/  UIADD3 UR9, UR53, 0x4, URZ ;  /* 0x0000000435097890 */ /* 0x000fe2000fffe03f */
[----:B------:R-:W-:Y:S01]  /*2290*/  IMAD.U32 R10, RZ, RZ, UR12 ;  /* 0x0000000cff0a7e24 */ /* 0x000fe2000f8e00ff */
[----:B------:R-:W-:Y:S01]  /*22a0*/  USHF.R.U32.HI UR4, URZ, 0x4, UR4 ;  /* 0x000000043f047899 */ /* 0x000fe20008011604 */
[----:B------:R-:W-:Y:S01]  /*22b0*/  IMAD.U32 R2, RZ, RZ, UR54 ;  /* 0x00000036ff027e24 */ /* 0x000fe2000f8e00ff */
[----:B------:R-:W-:Y:S01]  /*22c0*/  UMOV UR11, 0x40000040 ;  /* 0x40000040000b7882 */ /* 0x000fe20000000000 */
[----:B------:R-:W-:Y:S01]  /*22d0*/  UIADD3 UR16, UR53, 0x404, URZ ;  /* 0x0000040435107890 */ /* 0x000fe2000fffe03f */
[----:B01----:R-:W-:Y:S01]  /*22e0*/  IMAD.U32 R3, RZ, RZ, UR60 ;  /* 0x0000003cff037e24 */ /* 0x003fe2000f8e00ff */
[----:B------:R-:W-:Y:S01]  /*22f0*/  ULOP3.LUT UR4, UR4, 0x3fff, URZ, 0xc0, !UPT ;  /* 0x00003fff04047892 */ /* 0x000fe2000f8ec03f */
[----:B------:R-:W-:Y:S01]  /*2300*/  IADD3 R2, R2, 0x50, -R19 ;  /* 0x0000005002027810 */ /* 0x000fe20007ffe813 */
[----:B------:R-:W-:Y:S01]  /*2310*/  UMOV UR17, 0x40000040 ;  /* 0x4000004000117882 */ /* 0x000fe20000000000 */
[----:B------:R-:W-:Y:S01]  /*2320*/  UMOV UR19, 0x40000040 ;  /* 0x4000004000137882 */ /* 0x000fe20000000000 */
[----:B------:R-:W-:Y:S01]  /*2330*/  ULOP3.LUT UR5, UR4, 0x10000, URZ, 0xfc, !UPT ;  /* 0x0001000004057892 */ /* 0x000fe2000f8efc3f */
[----:B------:R-:W-:Y:S01]  /*2340*/  P2R R20, PR, RZ, 0x1 ;  /* 0x00000001ff147803 */ /* 0x000fe20000000000 */
[----:B------:R-:W-:Y:S01]  /*2350*/  UIADD3 UR20, UR53, 0x406, URZ ;  /* 0x0000040635147890 */ /* 0x000fe2000fffe03f */
[----:B------:R-:W-:Y:S01]  /*2360*/  IMAD R2, R3, -0x50, R2 ;  /* 0xffffffb003027824 */ /* 0x000fe200078e0202 */
[----:B------:R-:W-:Y:S01]  /*2370*/  UIMAD UR52, UR52, 0xa00, UR5 ;  /* 0x00000a00343478a4 */ /* 0x000fe2000f8e0205 */
[----:B------:R-:W-:Y:S01]  /*2380*/  @!P1 VIADD R0, R0, 0x38840 ;  /* 0x0003884000009836 */ /* 0x000fe20000000000 */
[----:B------:R-:W-:Y:S01]  /*2390*/  UMOV UR4, UR56 ;  /* 0x0000003800047c82 */ /* 0x000fe20008000000 */
[----:B------:R-:W-:Y:S01]  /*23a0*/  IMAD.U32 R14, RZ, RZ, UR5 ;  /* 0x00000005ff0e7e24 */ /* 0x000fe2000f8e00ff */
[----:B------:R-:W-:Y:S01]  /*23b0*/  UIADD3 UR6, UR52, 0x80, URZ ;  /* 0x0000008034067890 */ /* 0x000fe2000fffe03f */
[C---:B------:R-:W-:Y:S01]  /*23c0*/  ISETP.GT.AND P6, PT, R2.reuse, RZ, PT ;  /* 0x000000ff0200720c */ /* 0x040fe20003fc4270 */
[----:B------:R-:W-:Y:S01]  /*23d0*/  UMOV UR5, UR57 ;  /* 0x0000003900057c82 */ /* 0x000fe20008000000 */
[----:B------:R-:W-:Y:S01]  /*23e0*/  UMOV UR58, UR52 ;  /* 0x00000034003a7c82 */ /* 0x000fe20008000000 */
[----:B------:R-:W-:Y:S01]  /*23f0*/  UIADD3 UR8, UR52, 0x200, URZ ;  /* 0x0000020034087890 */ /* 0x000fe2000fffe03f */
[----:B------:R-:W-:Y:S01]  /*2400*/  HGMMA.64x16x16.F32 R56, gdesc[UR56], RZ, !UPT, gsb0 ;  /* 0x00200000383879f0 */ /* 0x000fe2000c0008ff */
[----:B------:R-:W-:Y:S01]  /*2410*/  UIADD3 UR10, UR52, 0x2, URZ ;  /* 0x00000002340a7890 */ /* 0x000fe2000fffe03f */
[C---:B------:R-:W-:Y:S01]  /*2420*/  ISETP.GT.AND P5, PT, R2.reuse, 0x1, PT ;  /* 0x000000010200780c */ /* 0x040fe20003fa4270 */
[----:B------:R-:W-:Y:S01]  /*2430*/  UIADD3 UR18, UR52, 0x284, URZ ;  /* 0x0000028434127890 */ /* 0x000fe2000fffe03f */
[C---:B------:R-:W-:Y:S01]  /*2440*/  ISETP.GT.AND P4, PT, R2.reuse, 0x8, PT ;  /* 0x000000080200780c */ /* 0x040fe20003f84270 */
[----:B------:R-:W-:Y:S01]  /*2450*/  UIADD3 UR22, UR52, 0x286, URZ ;  /* 0x0000028634167890 */ /* 0x000fe2000fffe03f */
[C---:B------:R-:W-:Y:S01]  /*2460*/  ISETP.GT.AND P3, PT, R2.reuse, 0x9, PT ;  /* 0x000000090200780c */ /* 0x040fe20003f64270 */
[----:B------:R-:W-:Y:S01]  /*2470*/  UMOV UR21, 0x40000040 ;  /* 0x4000004000157882 */ /* 0x000fe20000000000 */
[----:B------:R-:W-:Y:S01]  /*2480*/  UMOV UR14, UR10 ;  /* 0x0000000a000e7c82 */ /* 0x000fe20008000000 */
[----:B------:R-:W-:Y:S01]  /*2490*/  UIADD3 UR10, UR52, 0x4, URZ ;  /* 0x00000004340a7890 */ /* 0x000fe2000fffe03f */
[----:B------:R-:W-:Y:S01]  /*24a0*/  ISETP.GT.AND P2, PT, R2, 0x10, PT ;  /* 0x000000100200780c */ /* 0x000fe20003f44270 */
[----:B------:R-:W-:Y:S01]  /*24b0*/  UMOV UR23, 0x40000040 ;  /* 0x4000004000177882 */ /* 0x000fe20000000000 */
[----:B------:R-:W-:Y:S01]  /*24c0*/  UIADD3 UR24, UR53, 0x800, URZ ;  /* 0x0000080035187890 */ /* 0x000fe2000fffe03f */
[----:B------:R-:W-:Y:S01]  /*24d0*/  @!P1 PRMT R0, RZ, 0x654, R0 ;  /* 0x00000654ff009816 */ /* 0x000fe20000000000 */
[----:B------:R-:W-:Y:S01]  /*24e0*/  UIADD3 UR26, UR52, 0x500, URZ ;  /* 0x00000500341a7890 */ /* 0x000fe2000fffe03f */
[--C-:B------:R-:W-:Y:S01]  /*24f0*/  IMAD.MOV.U32 R150, RZ, RZ, R151.reuse ;  /* 0x000000ffff967224 */ /* 0x100fe200078e0097 */
[----:B------:R-:W-:Y:S01]  /*2500*/  UMOV UR25, 0x40000040 ;  /* 0x4000004000197882 */ /* 0x000fe20000000000 */
[----:B------:R-:W-:Y:S01]  /*2510*/  UMOV UR27, 0x40000040 ;  /* 0x40000040001b7882 */ /* 0x000fe20000000000 */
[----:B------:R-:W-:Y:S01]  /*2520*/  UIADD3 UR28, UR53, 0x802, URZ ;  /* 0x00000802351c7890 */ /* 0x000fe2000fffe03f */
[--C-:B------:R-:W-:Y:S01]  /*2530*/  IMAD.MOV.U32 R149, RZ, RZ, R151.reuse ;  /* 0x000000ffff957224 */ /* 0x100fe200078e0097 */
        /* <DEDUP_REMOVED lines=31> */
[----:B------:R-:W-:Y:S01]  /*2730*/  IMAD.MOV.U32 R138, RZ, RZ, R151 ;  /* 0x000000ffff8a7224 */ /* 0x000fe200078e0097 */
[----:B------:R-:W-:-:S02]  /*2740*/  WARPGROUP.DEPBAR.LE gsb0, 0x0 ;  /* 0x00008000000079c5 */ /* 0x000fc40000010000 */
[----:B------:R-:W-:Y:S01]  /*2750*/  WARPGROUP.ARRIVE ;  /* 0x00000000000079c5 */ /* 0x000fe20000000000 */
[----:B------:R-:W-:Y:S01]  /*2760*/  UMOV UR49, 0x40000040 ;  /* 0x4000004000317882 */ /* 0x000fe20000000000 */
[----:B------:R-:W-:Y:S01]  /*2770*/  UMOV UR51, 0x40000040 ;  /* 0x4000004000337882 */ /* 0x000fe20000000000 */
[----:B------:R-:W-:Y:S01]  /*2780*/  UMOV UR59, 0x40000040 ;  /* 0x40000040003b7882 */ /* 0x000fe20000000000 */
[----:B------:R-:W-:Y:S01]  /*2790*/  UIADD3 UR54, UR52, 0x986, URZ ;  /* 0x0000098634367890 */ /* 0x000fe2000fffe03f */
[--C-:B------:R-:W-:Y:S01]  /*27a0*/  IMAD.MOV.U32 R137, RZ, RZ, R151.reuse ;  /* 0x000000ffff897224 */ /* 0x100fe200078e0097 */
[----:B------:R-:W-:Y:S01]  /*27b0*/  HGMMA.64x16x16.F32 R48, gdesc[UR4], RZ, !UPT, gsb0 ;  /* 0x00200000043079f0 */ /* 0x000fe2000c0008ff */
[----:B------:R-:W-:Y:S01]  /*27c0*/  UIADD3 UR6, UR52, 0x100, URZ ;  /* 0x0000010034067890 */ /* 0x000fe2000fffe03f */
[--C-:B------:R-:W-:Y:S01]  /*27d0*/  IMAD.MOV.U32 R136, RZ, RZ, R151.reuse ;  /* 0x000000ffff887224 */ /* 0x100fe200078e0097 */
[----:B------:R-:W-:Y:S01]  /*27e0*/  UMOV UR4, UR56 ;  /* 0x0000003800047c82 */ /* 0x000fe20008000000 */
[----:B------:R-:W-:Y:S01]  /*27f0*/  UMOV UR5, UR57 ;  /* 0x0000003900057c82 */ /* 0x000fe20008000000 */
[----:B------:R-:W-:Y:S01]  /*2800*/  UMOV UR7, 0x40000040 ;  /* 0x4000004000077882 */ /* 0x000fe20000000000 */
[----:B------:R-:W-:Y:S01]  /*2810*/  UMOV UR55, 0x40000040 ;  /* 0x4000004000377882 */ /* 0x000fe20000000000 */
[----:B------:R-:W-:Y:S01]  /*2820*/  UIADD3 UR61, UR60, -0x2, URZ ;  /* 0xfffffffe3c3d7890 */ /* 0x000fe2000fffe03f */
        /* <DEDUP_REMOVED lines=21> */
[--C-:B------:R-:W-:Y:S01]  /*2980*/  IMAD.MOV.U32 R114, RZ, RZ, R151.reuse ;  /* 0x000000ffff727224 */ /* 0x100fe200078e0097 */
[----:B------:R-:W-:Y:S02]  /*2990*/  WARPGROUP.DEPBAR.LE gsb0, 0x0 ;  /* 0x00008000000079c5 */ /* 0x000fe40000010000 */
[----:B------:R-:W-:Y:S01]  /*29a0*/  WARPGROUP.ARRIVE ;  /* 0x00000000000079c5 */ /* 0x000fe20000000000 */
[--C-:B------:R-:W-:Y:S02]  /*29b0*/  IMAD.MOV.U32 R113, RZ, RZ, R151.reuse ;  /* 0x000000ffff717224 */ /* 0x100fe400078e0097 */
[----:B------:R-:W-:-:S02]  /*29c0*/  IMAD.MOV.U32 R112, RZ, RZ, R151 ;  /* 0x000000ffff707224 */ /* 0x000fc400078e0097 */
[--C-:B------:R-:W-:Y:S01]  /*29d0*/  IMAD.MOV.U32 R111, RZ, RZ, R151.reuse ;  /* 0x000000ffff6f7224 */ /* 0x100fe200078e0097 */
[----:B------:R-:W-:Y:S01]  /*29e0*/  HGMMA.64x16x16.F32 R40, gdesc[UR4], RZ, !UPT, gsb0 ;  /* 0x00200000042879f0 */ /* 0x000fe2000c0008ff */
[----:B------:R-:W-:Y:S01]  /*29f0*/  UIADD3 UR6, UR52, 0x180, URZ ;  /* 0x0000018034067890 */ /* 0x000fe2000fffe03f */
[--C-:B------:R-:W-:Y:S01]  /*2a00*/  IMAD.MOV.U32 R110, RZ, RZ, R151.reuse ;  /* 0x000000ffff6e7224 */ /* 0x100fe200078e0097 */
[----:B------:R-:W-:Y:S01]  /*2a10*/  UMOV UR4, UR56 ;  /* 0x0000003800047c82 */ /* 0x000fe20008000000 */
[----:B------:R-:W-:Y:S01]  /*2a20*/  UMOV UR5, UR57 ;  /* 0x0000003900057c82 */ /* 0x000fe20008000000 */
[----:B------:R-:W-:Y:S01]  /*2a30*/  UMOV UR7, 0x40000040 ;  /* 0x4000004000077882 */ /* 0x000fe20000000000 */
        /* <DEDUP_REMOVED lines=29> */
[----:B------:R-:W-:Y:S01]  /*2c10*/  UMOV UR4, UR56 ;  /* 0x0000003800047c82 */ /* 0x000fe20008000000 */
[----:B------:R-:W-:Y:S01]  /*2c20*/  UMOV UR5, UR57 ;  /* 0x0000003900057c82 */ /* 0x000fe20008000000 */
[----:B------:R-:W-:Y:S01]  /*2c30*/  UMOV UR6, UR8 ;  /* 0x0000000800067c82 */ /* 0x000fe20008000000 */
[----:B------:R-:W-:Y:S01]  /*2c40*/  UMOV UR7, 0x40000040 ;  /* 0x4000004000077882 */ /* 0x000fe20000000000 */
[----:B------:R-:W-:Y:S01]  /*2c50*/  UIADD3 UR8, UR52, 0x202, URZ ;  /* 0x0000020234087890 */ /* 0x000fe2000fffe03f */
[--C-:B------:R-:W-:Y:S01]  /*2c60*/  IMAD.MOV.U32 R83, RZ, RZ, R151.reuse ;  /* 0x000000ffff537224 */ /* 0x100fe200078e0097 */
[----:B------:R-:W-:Y:S01]  /*2c70*/  UMOV UR57, 0x40000040 ;  /* 0x4000004000397882 */ /* 0x000fe20000000000 */
[----:B------:R-:W-:-:S02]  /*2c80*/  IMAD.MOV.U32 R82, RZ, RZ, R151 ;  /* 0x000000ffff527224 */ /* 0x000fc400078e0097 */
[----:B------:R-:W-:Y:S02]  /*2c90*/  IMAD.U32 R7, RZ, RZ, UR57 ;  /* 0x00000039ff077e24 */ /* 0x000fe4000f8e00ff */
        /* <DEDUP_REMOVED lines=17> */
[----:B------:R-:W-:Y:S01]  /*2db0*/  IMAD.MOV.U32 R64, RZ, RZ, R151 ;  /* 0x000000ffff407224 */ /* 0x000fe200078e0097 */
[----:B------:R-:W-:Y:S02]  /*2dc0*/  WARPGROUP.DEPBAR.LE gsb0, 0x0 ;  /* 0x00008000000079c5 */ /* 0x000fe40000010000 */
        /* <DEDUP_REMOVED lines=34> */
[----:B------:R-:W-:Y:S01]  /*2ff0*/  UMOV UR13, 0x40000040 ;  /* 0x40000040000d7882 */ /* 0x000fe20000000000 */
[----:B------:R-:W-:Y:S01]  /*3000*/  UIADD3 UR8, UR52, 0x204, URZ ;  /* 0x0000020434087890 */ /* 0x000fe2000fffe03f */
[----:B------:R-:W-:Y:S01]  /*3010*/  IMAD.U32 R8, RZ, RZ, UR12 ;  /* 0x0000000cff087e24 */ /* 0x000fe2000f8e00ff */
[----:B------:R-:W-:Y:S01]  /*3020*/  UIADD3 UR9, UR53, 0x6, URZ ;  /* 0x0000000635097890 */ /* 0x000fe2000fffe03f */
[----:B------:R-:W-:Y:S01]  /*3030*/  IMAD.U32 R9, RZ, RZ, UR13 ;  /* 0x0000000dff097e24 */ /* 0x000fe2000f8e00ff */
[----:B------:R-:W-:-:S02]  /*3040*/  WARPGROUP.DEPBAR.LE gsb0, 0x0 ;  /* 0x00008000000079c5 */ /* 0x000fc40000010000 */
        /* <DEDUP_REMOVED lines=33> */
[----:B------:R-:W-:Y:S01]  /*3260*/  UIADD3 UR12, UR52, 0x280, URZ ;  /* 0x00000280340c7890 */ /* 0x000fe2000fffe03f */
[----:B------:R-:W-:Y:S01]  /*3270*/  UMOV UR13, 0x40000040 ;  /* 0x40000040000d7882 */ /* 0x000fe20000000000 */
        /* <DEDUP_REMOVED lines=30> */
[----:B------:R-:W-:Y:S01]  /*3460*/  UMOV UR10, UR12 ;  /* 0x0000000c000a7c82 */ /* 0x000fe20008000000 */
[----:B------:R-:W-:Y:S01]  /*3470*/  UIADD3 UR12, UR53, 0x402, URZ ;  /* 0x00000402350c7890 */ /* 0x000fe2000fffe03f */
[----:B------:R-:W-:Y:S02]  /*3480*/  WARPGROUP.DEPBAR.LE gsb0, 0x0 ;  /* 0x00008000000079c5 */ /* 0x000fe40000010000 */
[----:B------:R-:W-:-:S06]  /*3490*/  WARPGROUP.ARRIVE ;  /* 0x00000000000079c5 */ /* 0x000fcc0000000000 */
[----:B------:R-:W-:Y:S01]  /*34a0*/  HGMMA.64x16x16.F32 R24, gdesc[UR4], R24, gsb0 ;  /* 0x00200000041879f0 */ /* 0x000fe20008000818 */
[----:B------:R-:W-:Y:S02]  /*34b0*/  UIADD3 UR6, UR52, 0x480, URZ ;  /* 0x0000048034067890 */ /* 0x000fe4000fffe03f */
[----:B------:R-:W-:-:S07]  /*34c0*/  UIADD3 UR7, UR53, 0xc06, URZ ;  /* 0x00000c0635077890 */ /* 0x000fce000fffe03f */
[----:B------:R-:W-:Y:S01]  /*34d0*/  UMOV UR56, UR7 ;  /* 0x0000000700387c82 */ /* 0x000fe20008000000 */
[----:B------:R-:W-:Y:S01]  /*34e0*/  R2UR UR7, R18 ;  /* 0x00000000120772ca */ /* 0x000fe200000e0000 */
[----:B------:R-:W-:-:S12]  /*34f0*/  IMAD.U32 R6, RZ, RZ, UR56 ;  /* 0x00000038ff067e24 */ /* 0x000fd8000f8e00ff */
[----:B------:R-:W-:Y:S01]  /*3500*/  UISETP.GE.AND UP0, UPT, UR61, UR7, UPT ;  /* 0x000000073d00728c */ /* 0x000fe2000bf06270 */
        /* <DEDUP_REMOVED lines=25> */
[----:B------:R-:W-:Y:S02]  /*36a0*/  UMOV UR11, UR57 ;  /* 0x00000039000b7c82 */ /* 0x000fe40008000000 */
[----:B------:R-:W-:-:S04]  /*36b0*/  UMOV UR53, UR11 ;  /* 0x0000000b00357c82 */ /* 0x000fc80008000000 */
[----:B------:R-:W-:Y:S01]  /*36c0*/  UMOV UR58, UR10 ;  /* 0x0000000a003a7c82 */ /* 0x000fe20008000000 */
[----:B------:R-:W-:Y:S01]  /*36d0*/  UMOV UR10, UR56 ;  /* 0x00000038000a7c82 */ /* 0x000fe20008000000 */
        /* <DEDUP_REMOVED lines=249> */
[----:B------:R-:W-:Y:S01]  /*4670*/  WARPGROUP.ARRIVE ;  /* 0x00000000000079c5 */ /* 0x000fe20000000000 */
[----:B------:R-:W-:Y:S02]  /*4680*/  FSEL R56, R56, -INF , P6 ;  /* 0xff80000038387808 */ /* 0x000fe40003000000 */
[----:B------:R-:W-:-:S02]  /*4690*/  FSEL R57, R57, -INF , P5 ;  /* 0xff80000039397808 */ /* 0x000fc40002800000 */
[----:B------:R-:W-:Y:S01]  /*46a0*/  FSEL R60, R60, -INF , P4 ;  /* 0xff8000003c3c7808 */ /* 0x000fe20002000000 */
[----:B------:R-:W-:Y:S01]  /*46b0*/  HGMMA.64x16x16.F32 R48, gdesc[UR56], R48, gsb0 ;  /* 0x00200000383079f0 */ /* 0x000fe20008000830 */
[----:B------:R-:W-:Y:S01]  /*46c0*/  UMOV UR56, UR10 ;  /* 0x0000000a00387c82 */ /* 0x000fe20008000000 */
[----:B------:R-:W-:Y:S01]  /*46d0*/  UMOV UR57, UR11 ;  /* 0x0000000b00397c82 */ /* 0x000fe20008000000 */
[----:B------:R-:W-:Y:S01]  /*46e0*/  UMOV UR58, UR6 ;  /* 0x00000006003a7c82 */ /* 0x000fe20008000000 */
[----:B------:R-:W-:Y:S01]  /*46f0*/  UMOV UR59, 0x40000040 ;  /* 0x40000040003b7882 */ /* 0x000fe20000000000 */
[----:B------:R-:W-:Y:S01]  /*4700*/  UIADD3 UR6, UR52, 0x906, URZ ;  /* 0x0000090634067890 */ /* 0x000fe2000fffe03f */
[----:B------:R-:W-:Y:S02]  /*4710*/  FMNMX.FTZ R3, R56, R57, !PT ;  /* 0x0000003938037209 */ /* 0x000fe40007810000 */
[----:B------:R-:W-:Y:S01]  /*4720*/  UMOV UR52, UR10 ;  /* 0x0000000a00347c82 */ /* 0x000fe20008000000 */
[----:B------:R-:W-:-:S02]  /*4730*/  FSEL R61, R61, -INF , P3 ;  /* 0xff8000003d3d7808 */ /* 0x000fc40001800000 */
[----:B------:R-:W-:Y:S02]  /*4740*/  FSEL R58, R58, -INF , P6 ;  /* 0xff8000003a3a7808 */ /* 0x000fe40003000000 */
[C---:B------:R-:W-:Y:S02]  /*4750*/  ISETP.GT.AND P6, PT, R2.reuse, 0x11, PT ;  /* 0x000000110200780c */ /* 0x040fe40003fc4270 */
[----:B------:R-:W-:Y:S02]  /*4760*/  FSEL R59, R59, -INF , P5 ;  /* 0xff8000003b3b7808 */ /* 0x000fe40002800000 */
[----:B------:R-:W-:Y:S02]  /*4770*/  ISETP.GT.AND P5, PT, R2, 0x18, PT ;  /* 0x000000180200780c */ /* 0x000fe40003fa4270 */
[----:B------:R-:W-:Y:S02]  /*4780*/  FSEL R62, R62, -INF , P4 ;  /* 0xff8000003e3e7808 */ /* 0x000fe40002000000 */
[----:B------:R-:W-:-:S02]  /*4790*/  ISETP.GT.AND P4, PT, R2, 0x19, PT ;  /* 0x000000190200780c */ /* 0x000fc40003f84270 */
[----:B------:R-:W-:Y:S02]  /*47a0*/  FSEL R63, R63, -INF , P3 ;  /* 0xff8000003f3f7808 */ /* 0x000fe40001800000 */
[----:B------:R-:W-:Y:S01]  /*47b0*/  ISETP.GT.AND P3, PT, R2, 0x20, PT ;  /* 0x000000200200780c */ /* 0x000fe20003f64270 */
[----:B------:R-:W-:Y:S02]  /*47c0*/  WARPGROUP.DEPBAR.LE gsb0, 0x0 ;  /* 0x00008000000079c5 */ /* 0x000fe40000010000 */
[----:B------:R-:W-:Y:S01]  /*47d0*/  WARPGROUP.ARRIVE ;  /* 0x00000000000079c5 */ /* 0x000fe20000000000 */
[----:B------:R-:W-:Y:S02]  /*47e0*/  FSEL R48, R48, -INF , P2 ;  /* 0xff80000030307808 */ /* 0x000fe40001000000 */
[----:B------:R-:W-:Y:S02]  /*47f0*/  FSEL R49, R49, -INF , P6 ;  /* 0xff80000031317808 */ /* 0x000fe40003000000 */
[----:B------:R-:W-:Y:S01]  /*4800*/  FSEL R52, R52, -INF , P5 ;  /* 0xff80000034347808 */ /* 0x000fe20002800000 */
[----:B------:R-:W-:Y:S01]  /*4810*/  HGMMA.64x16x16.F32 R40, gdesc[UR56], R40, gsb0 ;  /* 0x00200000382879f0 */ /* 0x000fe20008000828 */
[----:B------:R-:W-:Y:S01]  /*4820*/  UMOV UR56, UR10 ;  /* 0x0000000a00387c82 */ /* 0x000fe20008000000 */
[----:B------:R-:W-:Y:S01]  /*4830*/  UMOV UR57, UR11 ;  /* 0x0000000b00397c82 */ /* 0x000fe20008000000 */
[----:B------:R-:W-:Y:S01]  /*4840*/  UMOV UR58, UR6 ;  /* 0x00000006003a7c82 */ /* 0x000fe20008000000 */
[----:B------:R-:W-:Y:S01]  /*4850*/  UMOV UR59, 0x40000040 ;  /* 0x40000040003b7882 */ /* 0x000fe20000000000 */
[----:B------:R-:W-:Y:S01]  /*4860*/  FSEL R53, R53, -INF , P4 ;  /* 0xff80000035357808 */ /* 0x000fe20002000000 */
[----:B------:R-:W-:Y:S01]  /*4870*/  ULDC UR6, c[0x0][0x988] ;  /* 0x0002620000067ab9 */ /* 0x000fe20000000800 */
[----:B------:R-:W-:-:S02]  /*4880*/  FSEL R50, R50, -INF , P2 ;  /* 0xff80000032327808 */ /* 0x000fc40001000000 */
[C---:B------:R-:W-:Y:S02]  /*4890*/  ISETP.GT.AND P2, PT, R2.reuse, 0x21, PT ;  /* 0x000000210200780c */ /* 0x040fe40003f44270 */
[----:B------:R-:W-:Y:S02]  /*48a0*/  FSEL R51, R51, -INF , P6 ;  /* 0xff80000033337808 */ /* 0x000fe40003000000 */
[----:B------:R-:W-:Y:S02]  /*48b0*/  ISETP.GT.AND P6, PT, R2, 0x28, PT ;  /* 0x000000280200780c */ /* 0x000fe40003fc4270 */
[----:B------:R-:W-:Y:S02]  /*48c0*/  FSEL R54, R54, -INF , P5 ;  /* 0xff80000036367808 */ /* 0x000fe40002800000 */
[----:B------:R-:W-:Y:S02]  /*48d0*/  ISETP.GT.AND P5, PT, R2, 0x29, PT ;  /* 0x000000290200780c */ /* 0x000fe40003fa4270 */
[----:B------:R-:W-:-:S02]  /*48e0*/  FSEL R55, R55, -INF , P4 ;  /* 0xff80000037377808 */ /* 0x000fc40002000000 */
[----:B------:R-:W-:Y:S01]  /*48f0*/  ISETP.GT.AND P4, PT, R2, 0x30, PT ;  /* 0x000000300200780c */ /* 0x000fe20003f84270 */
[----:B------:R-:W-:Y:S02]  /*4900*/  WARPGROUP.DEPBAR.LE gsb0, 0x0 ;  /* 0x00008000000079c5 */ /* 0x000fe40000010000 */
[----:B------:R-:W-:Y:S01]  /*4910*/  WARPGROUP.ARRIVE ;  /* 0x00000000000079c5 */ /* 0x000fe20000000000 */
[----:B------:R-:W-:Y:S02]  /*4920*/  FSEL R40, R40, -INF , P3 ;  /* 0xff80000028287808 */ /* 0x000fe40001800000 */
[----:B------:R-:W-:Y:S02]  /*4930*/  FSEL R41, R41, -INF , P2 ;  /* 0xff80000029297808 */ /* 0x000fe40001000000 */
[----:B------:R-:W-:Y:S01]  /*4940*/  FSEL R44, R44, -INF , P6 ;  /* 0xff8000002c2c7808 */ /* 0x000fe20003000000 */
[----:B------:R-:W-:Y:S01]  /*4950*/  HGMMA.64x16x16.F32 R32, gdesc[UR56], R32, gsb0 ;  /* 0x00200000382079f0 */ /* 0x000fe20008000820 */
[----:B------:R-:W-:-:S02]  /*4960*/  R2UR UR57, R4 ;  /* 0x00000000043972ca */ /* 0x000fc400000e0000 */
[----:B------:R-:W-:Y:S02]  /*4970*/  FMNMX.FTZ R4, R60, R3, !PT ;  /* 0x000000033c047209 */ /* 0x000fe40007810000 */
[----:B------:R-:W-:Y:S02]  /*4980*/  FSEL R45, R45, -INF , P5 ;  /* 0xff8000002d2d7808 */ /* 0x000fe40002800000 */
[----:B------:R-:W-:Y:S02]  /*4990*/  FMNMX.FTZ R3, R61, R4, !PT ;  /* 0x000000043d037209 */ /* 0x000fe40007810000 */
[----:B------:R-:W-:Y:S02]  /*49a0*/  FSEL R42, R42, -INF , P3 ;  /* 0xff8000002a2a7808 */ /* 0x000fe40001800000 */
[----:B------:R-:W-:Y:S02]  /*49b0*/  FMNMX.FTZ R4, R48, R3, !PT ;  /* 0x0000000330047209 */ /* 0x000fe40007810000 */
[----:B------:R-:W-:-:S02]  /*49c0*/  ISETP.GT.AND P3, PT, R2, 0x31, PT ;  /* 0x000000310200780c */ /* 0x000fc40003f64270 */
[----:B------:R-:W-:Y:S02]  /*49d0*/  FMNMX.FTZ R3, R49, R4, !PT ;  /* 0x0000000431037209 */ /* 0x000fe40007810000 */
[----:B------:R-:W-:Y:S02]  /*49e0*/  FSEL R43, R43, -INF , P2 ;  /* 0xff8000002b2b7808 */ /* 0x000fe40001000000 */
[----:B------:R-:W-:Y:S02]  /*49f0*/  FMNMX.FTZ R4, R52, R3, !PT ;  /* 0x0000000334047209 */ /* 0x000fe40007810000 */
[----:B------:R-:W-:Y:S02]  /*4a00*/  ISETP.GT.AND P2, PT, R2, 0x38, PT ;  /* 0x000000380200780c */ /* 0x000fe40003f44270 */
[----:B------:R-:W-:Y:S02]  /*4a10*/  FMNMX.FTZ R3, R53, R4, !PT ;  /* 0x0000000435037209 */ /* 0x000fe40007810000 */
[----:B------:R-:W-:-:S02]  /*4a20*/  FSEL R46, R46, -INF , P6 ;  /* 0xff8000002e2e7808 */ /* 0x000fc40003000000 */
[----:B------:R-:W-:Y:S02]  /*4a30*/  FMNMX.FTZ R4, R40, R3, !PT ;  /* 0x0000000328047209 */ /* 0x000fe40007810000 */
[----:B------:R-:W-:Y:S02]  /*4a40*/  ISETP.GT.AND P6, PT, R2, 0x39, PT ;  /* 0x000000390200780c */ /* 0x000fe40003fc4270 */
[----:B------:R-:W-:Y:S02]  /*4a50*/  FMNMX.FTZ R3, R41, R4, !PT ;  /* 0x0000000429037209 */ /* 0x000fe40007810000 */
[----:B------:R-:W-:Y:S02]  /*4a60*/  FSEL R47, R47, -INF , P5 ;  /* 0xff8000002f2f7808 */ /* 0x000fe40002800000 */
[----:B------:R-:W-:Y:S02]  /*4a70*/  FMNMX.FTZ R4, R44, R3, !PT ;  /* 0x000000032c047209 */ /* 0x000fe40007810000 */
[----:B------:R-:W-:-:S02]  /*4a80*/  ISETP.GT.AND P5, PT, R2, 0x40, PT ;  /* 0x000000400200780c */ /* 0x000fc40003fa4270 */
[----:B------:R-:W-:Y:S02]  /*4a90*/  FMNMX.FTZ R3, R45, R4, !PT ;  /* 0x000000042d037209 */ /* 0x000fe40007810000 */
[----:B------:R-:W-:Y:S01]  /*4aa0*/  R2UR UR56, R12 ;  /* 0x000000000c3872ca */ /* 0x000fe200000e0000 */
[----:B------:R-:W-:Y:S02]  /*4ab0*/  WARPGROUP.DEPBAR.LE gsb0, 0x0 ;  /* 0x00008000000079c5 */ /* 0x000fe40000010000 */
[----:B------:R-:W-:Y:S01]  /*4ac0*/  WARPGROUP.ARRIVE ;  /* 0x00000000000079c5 */ /* 0x000fe20000000000 */
[----:B------:R-:W-:Y:S02]  /*4ad0*/  FSEL R32, R32, -INF , P4 ;  /* 0xff80000020207808 */ /* 0x000fe40002000000 */
[----:B------:R-:W-:Y:S02]  /*4ae0*/  FSEL R33, R33, -INF , P3 ;  /* 0xff80000021217808 */ /* 0x000fe40001800000 */
[----:B------:R-:W-:Y:S01]  /*4af0*/  FMNMX.FTZ R4, R32, R3, !PT ;  /* 0x0000000320047209 */ /* 0x000fe20007810000 */
[----:B------:R-:W-:Y:S01]  /*4b00*/  HGMMA.64x16x16.F32 R24, gdesc[UR52], R24, gsb0 ;  /* 0x00200000341879f0 */ /* 0x000fe20008000818 */
        /* <DEDUP_REMOVED lines=9> */
[----:B------:R-:W-:Y:S02]  /*4ba0*/  FSEL R38, R38, -INF , P2 ;  /* 0xff80000026267808 */ /* 0x000fe40001000000 */
[----:B------:R-:W-:Y:S02]  /*4bb0*/  ISETP.GT.AND P2, PT, R2, 0x49, PT ;  /* 0x000000490200780c */ /* 0x000fe40003f44270 */
[----:B------:R-:W-:Y:S01]  /*4bc0*/  FSEL R39, R39, -INF , P6 ;  /* 0xff80000027277808 */ /* 0x000fe20003000000 */
[----:B------:R-:W-:Y:S02]  /*4bd0*/  WARPGROUP.DEPBAR.LE gsb0, 0x0 ;  /* 0x00008000000079c5 */ /* 0x000fe40000010000 */
[----:B------:R-:W-:Y:S01]  /*4be0*/  FSEL R24, R24, -INF , P5 ;  /* 0xff80000018187808 */ /* 0x000fe20002800000 */
[----:B------:R0:W-:Y:S01]  /*4bf0*/  @!P1 SYNCS.ARRIVE.TRANS64.RED.A1T0 RZ, [R0+URZ], RZ ;  /* 0x000000ff00ff99a7 */ /* 0x0001e2000810043f */
[----:B------:R-:W-:-:S02]  /*4c00*/  FSEL R25, R25, -INF , P4 ;  /* 0xff80000019197808 */ /* 0x000fc40002000000 */
[----:B------:R-:W-:Y:S02]  /*4c10*/  FMNMX.FTZ R4, R24, R3, !PT ;  /* 0x0000000318047209 */ /* 0x000fe40007810000 */
[----:B------:R-:W-:Y:S02]  /*4c20*/  FSEL R28, R28, -INF , P3 ;  /* 0xff8000001c1c7808 */ /* 0x000fe40001800000 */
[----:B------:R-:W-:Y:S02]  /*4c30*/  FMNMX.FTZ R3, R25, R4, !PT ;  /* 0x0000000419037209 */ /* 0x000fe40007810000 */
[----:B------:R-:W-:Y:S02]  /*4c40*/  FSEL R29, R29, -INF , P2 ;  /* 0xff8000001d1d7808 */ /* 0x000fe40001000000 */
[----:B------:R-:W-:Y:S02]  /*4c50*/  FMNMX.FTZ R2, R28, R3, !PT ;  /* 0x000000031c027209 */ /* 0x000fe40007810000 */
[----:B------:R-:W-:-:S02]  /*4c60*/  FSEL R26, R26, -INF , P5 ;  /* 0xff8000001a1a7808 */ /* 0x000fc40002800000 */
[----:B------:R-:W-:Y:S02]  /*4c70*/  FMNMX.FTZ R12, R29, R2, !PT ;  /* 0x000000021d0c7209 */ /* 0x000fe40007810000 */
[----:B------:R-:W-:Y:S02]  /*4c80*/  FSEL R27, R27, -INF , P4 ;  /* 0xff8000001b1b7808 */ /* 0x000fe40002000000 */
[----:B------:R-:W-:Y:S01]  /*4c90*/  FSEL R30, R30, -INF , P3 ;  /* 0xff8000001e1e7808 */ /* 0x000fe20001800000 */
[----:B------:R-:W1:Y:S01]  /*4ca0*/  SHFL.BFLY PT, R3, R12, 0x2, 0x1f ;  /* 0x0c401f000c037f89 */ /* 0x000e6200000e0000 */
[----:B------:R-:W-:Y:S02]  /*4cb0*/  FSEL R31, R31, -INF , P2 ;  /* 0xff8000001f1f7808 */ /* 0x000fe40001000000 */
[----:B-1----:R-:W-:Y:S02]  /*4cc0*/  FMNMX.FTZ R13, R12, R3, !PT ;  /* 0x000000030c0d7209 */ /* 0x002fe40007810000 */
[----:B------:R-:W-:-:S03]  /*4cd0*/  FMNMX.FTZ R3, R58, R59, !PT ;  /* 0x0000003b3a037209 */ /* 0x000fc60007810000 */
[----:B------:R-:W1:Y:S02]  /*4ce0*/  SHFL.BFLY PT, R4, R13, 0x1, 0x1f ;  /* 0x0c201f000d047f89 */ /* 0x000e6400000e0000 */
[----:B-1----:R-:W-:-:S04]  /*4cf0*/  FMNMX.FTZ R4, R13, R4, !PT ;  /* 0x000000040d047209 */ /* 0x002fc80007810000 */
[C---:B------:R-:W-:Y:S01]  /*4d00*/  FSETP.NEU.FTZ.AND P0, PT, R4.reuse, -INF , PT ;  /* 0xff8000000400780b */ /* 0x040fe20003f1d000 */
[----:B------:R-:W-:-:S05]  /*4d10*/  FMUL.FTZ R2, R4, UR6 ;  /* 0x0000000604027c20 */ /* 0x000fca0008410000 */
[----:B------:R-:W-:Y:S02]  /*4d20*/  FSEL R15, R2, RZ, P0 ;  /* 0x000000ff020f7208 */ /* 0x000fe40000000000 */
[----:B------:R-:W-:Y:S02]  /*4d30*/  FMNMX.FTZ R2, R62, R3, !PT ;  /* 0x000000033e027209 */ /* 0x000fe40007810000 */
[----:B------:R-:W-:Y:S01]  /*4d40*/  ISETP.NE.AND P0, PT, R20, RZ, PT ;  /* 0x000000ff1400720c */ /* 0x000fe20003f05270 */
[--C-:B------:R-:W-:Y:S01]  /*4d50*/  FFMA.FTZ R208, R56, UR6, -R15.reuse ;  /* 0x0000000638d07c23 */ /* 0x100fe2000801080f */
[----:B------:R-:W-:Y:S01]  /*4d60*/  FMNMX.FTZ R3, R63, R2, !PT ;  /* 0x000000023f037209 */ /* 0x000fe20007810000 */
[--C-:B------:R-:W-:Y:S01]  /*4d70*/  FFMA.FTZ R13, R57, UR6, -R15.reuse ;  /* 0x00000006390d7c23 */ /* 0x100fe2000801080f */
[--C-:B------:R-:W-:Y:S01]  /*4d80*/  FFMA.FTZ R210, R60, UR6, -R15.reuse ;  /* 0x000000063cd27c23 */ /* 0x100fe2000801080f */
[--C-:B------:R-:W-:Y:S01]  /*4d90*/  FFMA.FTZ R61, R61, UR6, -R15.reuse ;  /* 0x000000063d3d7c23 */ /* 0x100fe2000801080f */
[----:B------:R-:W-:Y:S01]  /*4da0*/  FMNMX.FTZ R2, R50, R3, !PT ;  /* 0x0000000332027209 */ /* 0x000fe20007810000 */
[----:B------:R-:W-:Y:S01]  /*4db0*/  MUFU.EX2 R208, R208 ;  /* 0x000000d000d07308 */ /* 0x000fe20000000800 */
[--C-:B------:R-:W-:Y:S01]  /*4dc0*/  FFMA.FTZ R48, R48, UR6, -R15.reuse ;  /* 0x0000000630307c23 */ /* 0x100fe2000801080f */
[--C-:B------:R-:W-:Y:S01]  /*4dd0*/  FFMA.FTZ R49, R49, UR6, -R15.reuse ;  /* 0x0000000631317c23 */ /* 0x100fe2000801080f */
[----:B------:R-:W-:Y:S01]  /*4de0*/  FMNMX.FTZ R3, R51, R2, !PT ;  /* 0x0000000233037209 */ /* 0x000fe20007810000 */
[--C-:B------:R-:W-:Y:S01]  /*4df0*/  FFMA.FTZ R52, R52, UR6, -R15.reuse ;  /* 0x0000000634347c23 */ /* 0x100fe2000801080f */
[--C-:B------:R-:W-:Y:S01]  /*4e00*/  FFMA.FTZ R53, R53, UR6, -R15.reuse ;  /* 0x0000000635357c23 */ /* 0x100fe2000801080f */
[--C-:B------:R-:W-:Y:S01]  /*4e10*/  FFMA.FTZ R40, R40, UR6, -R15.reuse ;  /* 0x0000000628287c23 */ /* 0x100fe2000801080f */
[----:B------:R-:W-:Y:S01]  /*4e20*/  FMNMX.FTZ R2, R54, R3, !PT ;  /* 0x0000000336027209 */ /* 0x000fe20007810000 */
[----:B------:R-:W1:Y:S01]  /*4e30*/  MUFU.EX2 R13, R13 ;  /* 0x0000000d000d7308 */ /* 0x000e620000000800 */
[--C-:B------:R-:W-:Y:S01]  /*4e40*/  FFMA.FTZ R41, R41, UR6, -R15.reuse ;  /* 0x0000000629297c23 */ /* 0x100fe2000801080f */
        /* <DEDUP_REMOVED lines=12> */
[----:B------:R-:W-:Y:S01]  /*4f10*/  FFMA.FTZ R28, R28, UR6, -R15 ;  /* 0x000000061c1c7c23 */ /* 0x000fe2000801080f */
[----:B------:R-:W-:Y:S01]  /*4f20*/  FMNMX.FTZ R2, R46, R3, !PT ;  /* 0x000000032e027209 */ /* 0x000fe20007810000 */
[----:B------:R-:W-:Y:S01]  /*4f30*/  MUFU.EX2 R61, R61 ;  /* 0x0000003d003d7308 */ /* 0x000fe20000000800 */
[----:B-1----:R-:W-:Y:S01]  /*4f40*/  FADD.FTZ R21, R208, R13 ;  /* 0x0000000dd0157221 */ /* 0x002fe20000010000 */
[----:B------:R-:W-:Y:S01]  /*4f50*/  FFMA.FTZ R15, R29, UR6, -R15 ;  /* 0x000000061d0f7c23 */ /* 0x000fe2000801080f */
[----:B------:R-:W-:Y:S01]  /*4f60*/  FMNMX.FTZ R3, R47, R2, !PT ;  /* 0x000000022f037209 */ /* 0x000fe20007810000 */
[--C-:B------:R-:W-:Y:S01]  /*4f70*/  IMAD.MOV.U32 R60, RZ, RZ, R151.reuse ;  /* 0x000000ffff3c7224 */ /* 0x100fe200078e0097 */
[----:B------:R-:W-:Y:S01]  /*4f80*/  F2FP.F16.F32.PACK_AB R208, R13, R208 ;  /* 0x000000d00dd0723e */ /* 0x000fe200000000ff */
[--C-:B------:R-:W-:Y:S01]  /*4f90*/  IMAD.MOV.U32 R57, RZ, RZ, R151.reuse ;  /* 0x000000ffff397224 */ /* 0x100fe200078e0097 */
[----:B------:R-:W-:Y:S01]  /*4fa0*/  FMNMX.FTZ R2, R34, R3, !PT ;  /* 0x0000000322027209 */ /* 0x000fe20007810000 */
[----:B------:R-:W-:Y:S01]  /*4fb0*/  MUFU.EX2 R48, R48 ;  /* 0x0000003000307308 */ /* 0x000fe20000000800 */
[----:B------:R-:W-:-:S02]  /*4fc0*/  IMAD.MOV.U32 R56, RZ, RZ, R151 ;  /* 0x000000ffff387224 */ /* 0x000fc400078e0097 */
[----:B------:R-:W-:-:S04]  /*4fd0*/  FMNMX.FTZ R3, R35, R2, !PT ;  /* 0x0000000223037209 */ /* 0x000fc80007810000 */
[----:B------:R-:W-:Y:S01]  /*4fe0*/  FMNMX.FTZ R2, R38, R3, !PT ;  /* 0x0000000326027209 */ /* 0x000fe20007810000 */
[----:B------:R-:W1:Y:S03]  /*4ff0*/  MUFU.EX2 R49, R49 ;  /* 0x0000003100317308 */ /* 0x000e660000000800 */
[----:B------:R-:W-:-:S04]  /*5000*/  FMNMX.FTZ R3, R39, R2, !PT ;  /* 0x0000000227037209 */ /* 0x000fc80007810000 */
[----:B------:R-:W-:Y:S01]  /*5010*/  FMNMX.FTZ R2, R26, R3, !PT ;  /* 0x000000031a027209 */ /* 0x000fe20007810000 */
[----:B------:R-:W-:Y:S03]  /*5020*/  MUFU.EX2 R52, R52 ;  /* 0x0000003400347308 */ /* 0x000fe60000000800 */
[----:B------:R-:W-:-:S04]  /*5030*/  FMNMX.FTZ R3, R27, R2, !PT ;  /* 0x000000021b037209 */ /* 0x000fc80007810000 */
[----:B------:R-:W-:Y:S01]  /*5040*/  FMNMX.FTZ R2, R30, R3, !PT ;  /* 0x000000031e027209 */ /* 0x000fe20007810000 */
[----:B------:R-:W2:Y:S01]  /*5050*/  MUFU.EX2 R53, R53 ;  /* 0x0000003500357308 */ /* 0x000ea20000000800 */
[----:B-1----:R-:W-:Y:S02]  /*5060*/  F2FP.F16.F32.PACK_AB R204, R49, R48 ;  /* 0x0000003031cc723e */ /* 0x002fe400000000ff */
[----:B------:R-:W-:-:S05]  /*5070*/  FMNMX.FTZ R2, R31, R2, !PT ;  /* 0x000000021f027209 */ /* 0x000fca0007810000 */
[----:B------:R-:W1:Y:S01]  /*5080*/  SHFL.BFLY PT, R3, R2, 0x2, 0x1f ;  /* 0x0c401f0002037f89 */ /* 0x000e6200000e0000 */
[----:B------:R-:W-:Y:S08]  /*5090*/  MUFU.EX2 R40, R40 ;  /* 0x0000002800287308 */ /* 0x000ff00000000800 */
[----:B------:R-:W3:Y:S01]  /*50a0*/  MUFU.EX2 R41, R41 ;  /* 0x0000002900297308 */ /* 0x000ee20000000800 */
[----:B--2---:R-:W-:-:S07]  /*50b0*/  F2FP.F16.F32.PACK_AB R206, R53, R52 ;  /* 0x0000003435ce723e */ /* 0x004fce00000000ff */
[----:B------:R-:W-:Y:S01]  /*50c0*/  MUFU.EX2 R44, R44 ;  /* 0x0000002c002c7308 */ /* 0x000fe20000000800 */
[----:B-1----:R-:W-:-:S07]  /*50d0*/  FMNMX.FTZ R12, R2, R3, !PT ;  /* 0x00000003020c7209 */ /* 0x002fce0007810000 */
[----:B------:R-:W1:Y:S01]  /*50e0*/  MUFU.EX2 R45, R45 ;  /* 0x0000002d002d7308 */ /* 0x000e620000000800 */
[----:B---3--:R-:W-:Y:S01]  /*50f0*/  F2FP.F16.F32.PACK_AB R200, R41, R40 ;  /* 0x0000002829c8723e */ /* 0x008fe200000000ff */
[----:B------:R-:W2:Y:S06]  /*5100*/  SHFL.BFLY PT, R3, R12, 0x1, 0x1f ;  /* 0x0c201f000c037f89 */ /* 0x000eac00000e0000 */
[----:B------:R-:W-:Y:S08]  /*5110*/  MUFU.EX2 R32, R32 ;  /* 0x0000002000207308 */ /* 0x000ff00000000800 */
[----:B------:R-:W3:Y:S01]  /*5120*/  MUFU.EX2 R33, R33 ;  /* 0x0000002100217308 */ /* 0x000ee20000000800 */
[----:B-1----:R-:W-:-:S07]  /*5130*/  F2FP.F16.F32.PACK_AB R202, R45, R44 ;  /* 0x0000002c2dca723e */ /* 0x002fce00000000ff */
[----:B------:R-:W-:Y:S01]  /*5140*/  MUFU.EX2 R36, R36 ;  /* 0x0000002400247308 */ /* 0x000fe20000000800 */
[----:B--2---:R-:W-:Y:S01]  /*5150*/  FMNMX.FTZ R3, R12, R3, !PT ;  /* 0x000000030c037209 */ /* 0x004fe20007810000 */
[----:B------:R-:W-:Y:S01]  /*5160*/  FADD.FTZ R12, R210, R21 ;  /* 0x00000015d20c7221 */ /* 0x000fe20000010000 */
[----:B------:R-:W-:Y:S02]  /*5170*/  F2FP.F16.F32.PACK_AB R210, R61, R210 ;  /* 0x000000d23dd2723e */ /* 0x000fe400000000ff */
[C---:B------:R-:W-:Y:S01]  /*5180*/  FSETP.NEU.FTZ.AND P2, PT, R3.reuse, -INF , PT ;  /* 0xff8000000300780b */ /* 0x040fe20003f5d000 */
[----:B------:R-:W-:Y:S01]  /*5190*/  FMUL.FTZ R2, R3, UR6 ;  /* 0x0000000603027c20 */ /* 0x000fe20008410000 */
[----:B------:R-:W-:Y:S01]  /*51a0*/  FADD.FTZ R21, R61, R12 ;  /* 0x0000000c3d157221 */ /* 0x000fe20000010000 */
[----:B------:R-:W1:Y:S01]  /*51b0*/  MUFU.EX2 R37, R37 ;  /* 0x0000002500257308 */ /* 0x000e620000000800 */
[----:B---3--:R-:W-:Y:S01]  /*51c0*/  F2FP.F16.F32.PACK_AB R196, R33, R32 ;  /* 0x0000002021c4723e */ /* 0x008fe200000000ff */
[----:B------:R-:W-:Y:S01]  /*51d0*/  IMAD.MOV.U32 R61, RZ, RZ, R151 ;  /* 0x000000ffff3d7224 */ /* 0x000fe200078e0097 */
[----:B------:R-:W-:Y:S01]  /*51e0*/  FSEL R2, R2, RZ, P2 ;  /* 0x000000ff02027208 */ /* 0x000fe20001000000 */
[----:B------:R-:W-:Y:S01]  /*51f0*/  FADD.FTZ R12, R48, R21 ;  /* 0x00000015300c7221 */ /* 0x000fe20000010000 */
[----:B------:R-:W-:Y:S01]  /*5200*/  PLOP3.LUT P2, PT, PT, PT, UP0, 0x80, 0x0 ;  /* 0x000000000000781c */ /* 0x000fe20003f4f008 */
[----:B------:R-:W-:-:S02]  /*5210*/  IMAD.MOV.U32 R48, RZ, RZ, R151 ;  /* 0x000000ffff307224 */ /* 0x000fc400078e0097 */
[--C-:B------:R-:W-:Y:S01]  /*5220*/  FFMA.FTZ R58, R58, UR6, -R2.reuse ;  /* 0x000000063a3a7c23 */ /* 0x100fe20008010802 */
[--C-:B------:R-:W-:Y:S01]  /*5230*/  FFMA.FTZ R59, R59, UR6, -R2.reuse ;  /* 0x000000063b3b7c23 */ /* 0x100fe20008010802 */
[--C-:B------:R-:W-:Y:S01]  /*5240*/  FFMA.FTZ R62, R62, UR6, -R2.reuse ;  /* 0x000000063e3e7c23 */ /* 0x100fe20008010802 */
[--C-:B------:R-:W-:Y:S01]  /*5250*/  FFMA.FTZ R63, R63, UR6, -R2.reuse ;  /* 0x000000063f3f7c23 */ /* 0x100fe20008010802 */
[--C-:B------:R-:W-:Y:S01]  /*5260*/  FFMA.FTZ R50, R50, UR6, -R2.reuse ;  /* 0x0000000632327c23 */ /* 0x100fe20008010802 */
[--C-:B------:R-:W-:Y:S01]  /*5270*/  FFMA.FTZ R51, R51, UR6, -R2.reuse ;  /* 0x0000000633337c23 */ /* 0x100fe20008010802 */
[----:B------:R-:W-:Y:S01]  /*5280*/  MUFU.EX2 R58, R58 ;  /* 0x0000003a003a7308 */ /* 0x000fe20000000800 */
[--C-:B------:R-:W-:Y:S01]  /*5290*/  FFMA.FTZ R54, R54, UR6, -R2.reuse ;  /* 0x0000000636367c23 */ /* 0x100fe20008010802 */
[----:B------:R-:W-:Y:S01]  /*52a0*/  FFMA.FTZ R55, R55, UR6, -R2 ;  /* 0x0000000637377c23 */ /* 0x000fe20008010802 */
[----:B------:R-:W-:Y:S01]  /*52b0*/  FADD.FTZ R29, R49, R12 ;  /* 0x0000000c311d7221 */ /* 0x000fe20000010000 */
[--C-:B------:R-:W-:Y:S01]  /*52c0*/  FFMA.FTZ R42, R42, UR6, -R2.reuse ;  /* 0x000000062a2a7c23 */ /* 0x100fe20008010802 */
[--C-:B------:R-:W-:Y:S01]  /*52d0*/  FFMA.FTZ R43, R43, UR6, -R2.reuse ;  /* 0x000000062b2b7c23 */ /* 0x100fe20008010802 */
[--C-:B------:R-:W-:Y:S01]  /*52e0*/  FFMA.FTZ R46, R46, UR6, -R2.reuse ;  /* 0x000000062e2e7c23 */ /* 0x100fe20008010802 */
[----:B------:R-:W-:Y:S01]  /*52f0*/  FADD.FTZ R20, R52, R29 ;  /* 0x0000001d34147221 */ /* 0x000fe20000010000 */
[----:B------:R-:W2:Y:S01]  /*5300*/  MUFU.EX2 R59, R59 ;  /* 0x0000003b003b7308 */ /* 0x000ea20000000800 */
[--C-:B------:R-:W-:Y:S01]  /*5310*/  FFMA.FTZ R47, R47, UR6, -R2.reuse ;  /* 0x000000062f2f7c23 */ /* 0x100fe20008010802 */
[----:B------:R-:W-:Y:S01]  /*5320*/  FFMA.FTZ R34, R34, UR6, -R2 ;  /* 0x0000000622227c23 */ /* 0x000fe20008010802 */
[----:B------:R-:W-:Y:S01]  /*5330*/  FADD.FTZ R29, R53, R20 ;  /* 0x00000014351d7221 */ /* 0x000fe20000010000 */
[--C-:B------:R-:W-:Y:S01]  /*5340*/  FFMA.FTZ R35, R35, UR6, -R2.reuse ;  /* 0x0000000623237c23 */ /* 0x100fe20008010802 */
[--C-:B------:R-:W-:Y:S01]  /*5350*/  FFMA.FTZ R38, R38, UR6, -R2.reuse ;  /* 0x0000000626267c23 */ /* 0x100fe20008010802 */
[--C-:B------:R-:W-:Y:S01]  /*5360*/  FFMA.FTZ R39, R39, UR6, -R2.reuse ;  /* 0x0000000627277c23 */ /* 0x100fe20008010802 */
[----:B------:R-:W-:Y:S01]  /*5370*/  FADD.FTZ R20, R40, R29 ;  /* 0x0000001d28147221 */ /* 0x000fe20000010000 */
[----:B------:R-:W3:Y:S01]  /*5380*/  MUFU.EX2 R62, R62 ;  /* 0x0000003e003e7308 */ /* 0x000ee20000000800 */
[--C-:B------:R-:W-:Y:S01]  /*5390*/  FFMA.FTZ R26, R26, UR6, -R2.reuse ;  /* 0x000000061a1a7c23 */ /* 0x100fe20008010802 */
[----:B------:R-:W-:Y:S01]  /*53a0*/  FFMA.FTZ R27, R27, UR6, -R2 ;  /* 0x000000061b1b7c23 */ /* 0x000fe20008010802 */
[----:B------:R-:W-:Y:S01]  /*53b0*/  FADD.FTZ R29, R41, R20 ;  /* 0x00000014291d7221 */ /* 0x000fe20000010000 */
[--C-:B------:R-:W-:Y:S01]  /*53c0*/  FFMA.FTZ R30, R30, UR6, -R2.reuse ;  /* 0x000000061e1e7c23 */ /* 0x100fe20008010802 */
[----:B------:R-:W-:Y:S01]  /*53d0*/  FFMA.FTZ R2, R31, UR6, -R2 ;  /* 0x000000061f027c23 */ /* 0x000fe20008010802 */
[----:B-1----:R-:W-:Y:S01]  /*53e0*/  F2FP.F16.F32.PACK_AB R198, R37, R36 ;  /* 0x0000002425c6723e */ /* 0x002fe200000000ff */
[----:B0-----:R-:W-:Y:S01]  /*53f0*/  FADD.FTZ R0, R44, R29 ;  /* 0x0000001d2c007221 */ /* 0x001fe20000010000 */
[----:B------:R-:W0:Y:S01]  /*5400*/  MUFU.EX2 R63, R63 ;  /* 0x0000003f003f7308 */ /* 0x000e220000000800 */
[----:B--2---:R-:W-:Y:S01]  /*5410*/  FADD.FTZ R21, R58, R59 ;  /* 0x0000003b3a157221 */ /* 0x004fe20000010000 */
[----:B------:R-:W-:Y:S01]  /*5420*/  F2FP.F16.F32.PACK_AB R209, R59, R58 ;  /* 0x0000003a3bd1723e */ /* 0x000fe200000000ff */
[----:B------:R-:W-:Y:S01]  /*5430*/  FADD.FTZ R29, R45, R0 ;  /* 0x000000002d1d7221 */ /* 0x000fe20000010000 */
[----:B------:R-:W-:-:S02]  /*5440*/  IMAD.MOV.U32 R59, RZ, RZ, R151 ;  /* 0x000000ffff3b7224 */ /* 0x000fc400078e0097 */
[----:B------:R-:W-:Y:S02]  /*5450*/  IMAD.MOV.U32 R58, RZ, RZ, R151 ;  /* 0x000000ffff3a7224 */ /* 0x000fe400078e0097 */
[----:B------:R-:W1:Y:S01]  /*5460*/  MUFU.EX2 R50, R50 ;  /* 0x0000003200327308 */ /* 0x000e620000000800 */
[----:B---3--:R-:W-:Y:S01]  /*5470*/  FADD.FTZ R12, R62, R21 ;  /* 0x000000153e0c7221 */ /* 0x008fe20000010000 */
[--C-:B------:R-:W-:Y:S02]  /*5480*/  IMAD.MOV.U32 R53, RZ, RZ, R151.reuse ;  /* 0x000000ffff357224 */ /* 0x100fe400078e0097 */
[--C-:B------:R-:W-:Y:S02]  /*5490*/  IMAD.MOV.U32 R52, RZ, RZ, R151.reuse ;  /* 0x000000ffff347224 */ /* 0x100fe400078e0097 */
[--C-:B------:R-:W-:Y:S02]  /*54a0*/  IMAD.MOV.U32 R49, RZ, RZ, R151.reuse ;  /* 0x000000ffff317224 */ /* 0x100fe400078e0097 */
[----:B------:R-:W2:Y:S01]  /*54b0*/  MUFU.EX2 R51, R51 ;  /* 0x0000003300337308 */ /* 0x000ea20000000800 */
[C---:B0-----:R-:W-:Y:S01]  /*54c0*/  FADD.FTZ R21, R63.reuse, R12 ;  /* 0x0000000c3f157221 */ /* 0x041fe20000010000 */
[----:B------:R-:W-:Y:S01]  /*54d0*/  F2FP.F16.F32.PACK_AB R211, R63, R62 ;  /* 0x0000003e3fd3723e */ /* 0x000fe200000000ff */
[----:B------:R-:W-:-:S02]  /*54e0*/  IMAD.MOV.U32 R63, RZ, RZ, R151 ;  /* 0x000000ffff3f7224 */ /* 0x000fc400078e0097 */
[--C-:B------:R-:W-:Y:S02]  /*54f0*/  IMAD.MOV.U32 R62, RZ, RZ, R151.reuse ;  /* 0x000000ffff3e7224 */ /* 0x100fe400078e0097 */
[----:B------:R-:W-:Y:S01]  /*5500*/  IMAD.MOV.U32 R45, RZ, RZ, R151 ;  /* 0x000000ffff2d7224 */ /* 0x000fe200078e0097 */
[----:B------:R-:W0:Y:S01]  /*5510*/  MUFU.EX2 R54, R54 ;  /* 0x0000003600367308 */ /* 0x000e220000000800 */
[----:B-1----:R-:W-:Y:S01]  /*5520*/  FADD.FTZ R12, R50, R21 ;  /* 0x00000015320c7221 */ /* 0x002fe20000010000 */
[--C-:B------:R-:W-:Y:S02]  /*5530*/  IMAD.MOV.U32 R44, RZ, RZ, R151.reuse ;  /* 0x000000ffff2c7224 */ /* 0x100fe400078e0097 */
[--C-:B------:R-:W-:Y:S02]  /*5540*/  IMAD.MOV.U32 R41, RZ, RZ, R151.reuse ;  /* 0x000000ffff297224 */ /* 0x100fe400078e0097 */
[--C-:B------:R-:W-:Y:S02]  /*5550*/  IMAD.MOV.U32 R40, RZ, RZ, R151.reuse ;  /* 0x000000ffff287224 */ /* 0x100fe400078e0097 */
[----:B------:R-:W1:Y:S01]  /*5560*/  MUFU.EX2 R55, R55 ;  /* 0x0000003700377308 */ /* 0x000e620000000800 */
[C---:B--2---:R-:W-:Y:S01]  /*5570*/  FADD.FTZ R21, R51.reuse, R12 ;  /* 0x0000000c33157221 */ /* 0x044fe20000010000 */
[----:B------:R-:W-:Y:S01]  /*5580*/  F2FP.F16.F32.PACK_AB R205, R51, R50 ;  /* 0x0000003233cd723e */ /* 0x000fe200000000ff */
[----:B------:R-:W-:-:S02]  /*5590*/  IMAD.MOV.U32 R51, RZ, RZ, R151 ;  /* 0x000000ffff337224 */ /* 0x000fc400078e0097 */
[--C-:B------:R-:W-:Y:S02]  /*55a0*/  IMAD.MOV.U32 R50, RZ, RZ, R151.reuse ;  /* 0x000000ffff327224 */ /* 0x100fe400078e0097 */
[----:B------:R-:W-:Y:S01]  /*55b0*/  IMAD.MOV.U32 R31, RZ, RZ, R151 ;  /* 0x000000ffff1f7224 */ /* 0x000fe200078e0097 */
[----:B------:R-:W2:Y:S01]  /*55c0*/  MUFU.EX2 R42, R42 ;  /* 0x0000002a002a7308 */ /* 0x000ea20000000800 */
[----:B0-----:R-:W-:-:S07]  /*55d0*/  FADD.FTZ R12, R54, R21 ;  /* 0x00000015360c7221 */ /* 0x001fce0000010000 */
[----:B------:R-:W0:Y:S01]  /*55e0*/  MUFU.EX2 R43, R43 ;  /* 0x0000002b002b7308 */ /* 0x000e220000000800 */
[C---:B-1----:R-:W-:Y:S01]  /*55f0*/  FADD.FTZ R21, R55.reuse, R12 ;  /* 0x0000000c37157221 */ /* 0x042fe20000010000 */
[----:B------:R-:W-:Y:S01]  /*5600*/  FADD.FTZ R12, R32, R29 ;  /* 0x0000001d200c7221 */ /* 0x000fe20000010000 */
[----:B------:R-:W-:Y:S01]  /*5610*/  F2FP.F16.F32.PACK_AB R207, R55, R54 ;  /* 0x0000003637cf723e */ /* 0x000fe200000000ff */
[--C-:B------:R-:W-:Y:S02]  /*5620*/  IMAD.MOV.U32 R55, RZ, RZ, R151.reuse ;  /* 0x000000ffff377224 */ /* 0x100fe400078e0097 */
[----:B------:R-:W-:Y:S01]  /*5630*/  FADD.FTZ R29, R33, R12 ;  /* 0x0000000c211d7221 */ /* 0x000fe20000010000 */
[----:B------:R-:W-:Y:S01]  /*5640*/  IMAD.MOV.U32 R54, RZ, RZ, R151 ;  /* 0x000000ffff367224 */ /* 0x000fe200078e0097 */
[----:B------:R-:W1:Y:S01]  /*5650*/  MUFU.EX2 R46, R46 ;  /* 0x0000002e002e7308 */ /* 0x000e620000000800 */
[----:B--2---:R-:W-:Y:S01]  /*5660*/  FADD.FTZ R0, R42, R21 ;  /* 0x000000152a007221 */ /* 0x004fe20000010000 */
[----:B------:R-:W-:Y:S01]  /*5670*/  FADD.FTZ R12, R36, R29 ;  /* 0x0000001d240c7221 */ /* 0x000fe20000010000 */
[----:B------:R-:W-:-:S02]  /*5680*/  IMAD.MOV.U32 R36, RZ, RZ, R151 ;  /* 0x000000ffff247224 */ /* 0x000fc400078e0097 */
[--C-:B------:R-:W-:Y:S02]  /*5690*/  IMAD.MOV.U32 R33, RZ, RZ, R151.reuse ;  /* 0x000000ffff217224 */ /* 0x100fe400078e0097 */
[--C-:B------:R-:W-:Y:S01]  /*56a0*/  IMAD.MOV.U32 R32, RZ, RZ, R151.reuse ;  /* 0x000000ffff207224 */ /* 0x100fe200078e0097 */
[----:B------:R-:W2:Y:S01]  /*56b0*/  MUFU.EX2 R47, R47 ;  /* 0x0000002f002f7308 */ /* 0x000ea20000000800 */
[C---:B0-----:R-:W-:Y:S01]  /*56c0*/  FADD.FTZ R21, R43.reuse, R0 ;  /* 0x000000002b157221 */ /* 0x041fe20000010000 */
[----:B------:R-:W-:Y:S01]  /*56d0*/  F2FP.F16.F32.PACK_AB R201, R43, R42 ;  /* 0x0000002a2bc9723e */ /* 0x000fe200000000ff */
[--C-:B------:R-:W-:Y:S02]  /*56e0*/  IMAD.MOV.U32 R43, RZ, RZ, R151.reuse ;  /* 0x000000ffff2b7224 */ /* 0x100fe400078e0097 */
[--C-:B------:R-:W-:Y:S02]  /*56f0*/  IMAD.MOV.U32 R42, RZ, RZ, R151.reuse ;  /* 0x000000ffff2a7224 */ /* 0x100fe400078e0097 */
[----:B------:R-:W-:Y:S01]  /*5700*/  IMAD.MOV.U32 R29, RZ, RZ, R151 ;  /* 0x000000ffff1d7224 */ /* 0x000fe200078e0097 */
[----:B------:R-:W0:Y:S01]  /*5710*/  MUFU.EX2 R34, R34 ;  /* 0x0000002200227308 */ /* 0x000e220000000800 */
[----:B-1----:R-:W-:Y:S01]  /*5720*/  FADD.FTZ R0, R46, R21 ;  /* 0x000000152e007221 */ /* 0x002fe20000010000 */
[----:B------:R-:W-:Y:S01]  /*5730*/  FADD.FTZ R21, R37, R12 ;  /* 0x0000000c25157221 */ /* 0x000fe20000010000 */
[----:B------:R-:W-:-:S05]  /*5740*/  IMAD.MOV.U32 R37, RZ, RZ, R151 ;  /* 0x000000ffff257224 */ /* 0x000fca00078e0097 */
[----:B------:R-:W1:Y:S01]  /*5750*/  MUFU.EX2 R24, R24 ;  /* 0x0000001800187308 */ /* 0x000e620000000800 */
[C---:B--2---:R-:W-:Y:S01]  /*5760*/  FADD.FTZ R13, R47.reuse, R0 ;  /* 0x000000002f0d7221 */ /* 0x044fe20000010000 */
[----:B------:R-:W-:Y:S01]  /*5770*/  F2FP.F16.F32.PACK_AB R203, R47, R46 ;  /* 0x0000002e2fcb723e */ /* 0x000fe200000000ff */
[--C-:B------:R-:W-:Y:S02]  /*5780*/  IMAD.MOV.U32 R47, RZ, RZ, R151.reuse ;  /* 0x000000ffff2f7224 */ /* 0x100fe400078e0097 */
[----:B------:R-:W-:-:S03]  /*5790*/  IMAD.MOV.U32 R46, RZ, RZ, R151 ;  /* 0x000000ffff2e7224 */ /* 0x000fc600078e0097 */
[----:B------:R-:W2:Y:S01]  /*57a0*/  MUFU.EX2 R35, R35 ;  /* 0x0000002300237308 */ /* 0x000ea20000000800 */
[----:B0-----:R-:W-:-:S07]  /*57b0*/  FADD.FTZ R0, R34, R13 ;  /* 0x0000000d22007221 */ /* 0x001fce0000010000 */
[----:B------:R-:W0:Y:S01]  /*57c0*/  MUFU.EX2 R25, R25 ;  /* 0x0000001900197308 */ /* 0x000e220000000800 */
[----:B-1----:R-:W-:-:S07]  /*57d0*/  FADD.FTZ R12, R24, R21 ;  /* 0x00000015180c7221 */ /* 0x002fce0000010000 */
[----:B------:R-:W1:Y:S01]  /*57e0*/  MUFU.EX2 R38, R38 ;  /* 0x0000002600267308 */ /* 0x000e620000000800 */
[C---:B--2---:R-:W-:Y:S01]  /*57f0*/  FADD.FTZ R13, R35.reuse, R0 ;  /* 0x00000000230d7221 */ /* 0x044fe20000010000 */
[----:B------:R-:W-:Y:S01]  /*5800*/  F2FP.F16.F32.PACK_AB R197, R35, R34 ;  /* 0x0000002223c5723e */ /* 0x000fe200000000ff */
[--C-:B------:R-:W-:Y:S02]  /*5810*/  IMAD.MOV.U32 R35, RZ, RZ, R151.reuse ;  /* 0x000000ffff237224 */ /* 0x100fe400078e0097 */
[----:B------:R-:W-:-:S03]  /*5820*/  IMAD.MOV.U32 R34, RZ, RZ, R151 ;  /* 0x000000ffff227224 */ /* 0x000fc600078e0097 */
[----:B------:R-:W2:Y:S01]  /*5830*/  MUFU.EX2 R28, R28 ;  /* 0x0000001c001c7308 */ /* 0x000ea20000000800 */
[C---:B0-----:R-:W-:Y:S01]  /*5840*/  FADD.FTZ R21, R25.reuse, R12 ;  /* 0x0000000c19157221 */ /* 0x041fe20000010000 */
[----:B------:R-:W-:Y:S01]  /*5850*/  F2FP.F16.F32.PACK_AB R192, R25, R24 ;  /* 0x0000001819c0723e */ /* 0x000fe200000000ff */
[--C-:B------:R-:W-:Y:S02]  /*5860*/  IMAD.MOV.U32 R25, RZ, RZ, R151.reuse ;  /* 0x000000ffff197224 */ /* 0x100fe400078e0097 */
[----:B------:R-:W-:-:S03]  /*5870*/  IMAD.MOV.U32 R24, RZ, RZ, R151 ;  /* 0x000000ffff187224 */ /* 0x000fc600078e0097 */
[----:B------:R-:W0:Y:S01]  /*5880*/  MUFU.EX2 R39, R39 ;  /* 0x0000002700277308 */ /* 0x000e220000000800 */
[----:B-1----:R-:W-:-:S07]  /*5890*/  FADD.FTZ R0, R38, R13 ;  /* 0x0000000d26007221 */ /* 0x002fce0000010000 */
[----:B------:R-:W1:Y:S01]  /*58a0*/  MUFU.EX2 R26, R26 ;  /* 0x0000001a001a7308 */ /* 0x000e620000000800 */
[----:B--2---:R-:W-:-:S07]  /*58b0*/  FADD.FTZ R12, R28, R21 ;  /* 0x000000151c0c7221 */ /* 0x004fce0000010000 */
        /* <DEDUP_REMOVED lines=8> */
[C---:B--2---:R-:W-:Y:S01]  /*5940*/  FADD.FTZ R13, R15.reuse, R12 ;  /* 0x0000000c0f0d7221 */ /* 0x044fe20000010000 */
[----:B------:R-:W-:Y:S01]  /*5950*/  F2FP.F16.F32.PACK_AB R194, R15, R28 ;  /* 0x0000001c0fc2723e */ /* 0x000fe200000000ff */
[----:B------:R-:W-:-:S05]  /*5960*/  IMAD.MOV.U32 R28, RZ, RZ, R151 ;  /* 0x000000ffff1c7224 */ /* 0x000fca00078e0097 */
[----:B------:R2:W3:Y:S01]  /*5970*/  MUFU.EX2 R195, R2 ;  /* 0x0000000200c37308 */ /* 0x0004e20000000800 */
[C---:B0-----:R-:W-:Y:S01]  /*5980*/  FADD.FTZ R15, R27.reuse, R0 ;  /* 0x000000001b0f7221 */ /* 0x041fe20000010000 */
[----:B------:R-:W-:Y:S01]  /*5990*/  F2FP.F16.F32.PACK_AB R193, R27, R26 ;  /* 0x0000001a1bc1723e */ /* 0x000fe200000000ff */
[----:B------:R-:W-:Y:S02]  /*59a0*/  IMAD.MOV.U32 R0, RZ, RZ, 0x3f800000 ;  /* 0x3f800000ff007424 */ /* 0x000fe400078e00ff */
[--C-:B------:R-:W-:Y:S02]  /*59b0*/  IMAD.MOV.U32 R27, RZ, RZ, R151.reuse ;  /* 0x000000ffff1b7224 */ /* 0x100fe400078e0097 */
[----:B------:R-:W-:Y:S02]  /*59c0*/  IMAD.MOV.U32 R26, RZ, RZ, R151 ;  /* 0x000000ffff1a7224 */ /* 0x000fe400078e0097 */
[----:B-1----:R-:W-:Y:S01]  /*59d0*/  FADD.FTZ R12, R30, R15 ;  /* 0x0000000f1e0c7221 */ /* 0x002fe20000010000 */
[----:B--2---:R-:W-:-:S03]  /*59e0*/  IMAD.MOV.U32 R2, RZ, RZ, 0x3f800000 ;  /* 0x3f800000ff027424 */ /* 0x004fc600078e00ff */
[C---:B---3--:R-:W-:Y:S01]  /*59f0*/  FADD.FTZ R12, R195.reuse, R12 ;  /* 0x0000000cc30c7221 */ /* 0x048fe20000010000 */
[----:B------:R-:W-:Y:S01]  /*5a00*/  F2FP.F16.F32.PACK_AB R195, R195, R30 ;  /* 0x0000001ec3c3723e */ /* 0x000fe200000000ff */
[----:B------:R-:W-:Y:S01]  /*5a10*/  IMAD.MOV.U32 R30, RZ, RZ, R151 ;  /* 0x000000ffff1e7224 */ /* 0x000fe200078e0097 */
[----:B------:R-:W-:Y:S06]  /*5a20*/  @!P2 BRA `(.L_x_194) ;  /* 0x0000003c0098a947 */ /* 0x000fec0003800000 */
[----:B------:R-:W-:Y:S01]  /*5a30*/  R2UR UR7, R16 ;  /* 0x00000000100772ca */ /* 0x000fe200000e0000 */
[----:B------:R-:W-:Y:S01]  /*5a40*/  IMAD.MOV.U32 R20, RZ, RZ, R3 ;  /* 0x000000ffff147224 */ /* 0x000fe200078e0003 */
[----:B------:R-:W-:Y:S01]  /*5a50*/  CS2R R150, SRZ ;  /* 0x0000000000967805 */ /* 0x000fe2000001ff00 */
[----:B------:R-:W-:Y:S01]  /*5a60*/  IMAD.MOV.U32 R15, RZ, RZ, R4 ;  /* 0x000000ffff0f7224 */ /* 0x000fe200078e0004 */
[----:B------:R-:W-:Y:S01]  /*5a70*/  CS2R R146, SRZ ;  /* 0x0000000000927805 */ /* 0x000fe2000001ff00 */
[----:B------:R-:W-:Y:S01]  /*5a80*/  IMAD.MOV.U32 R21, RZ, RZ, R17 ;  /* 0x000000ffff157224 */ /* 0x000fe200078e0011 */
[----:B------:R-:W-:Y:S01]  /*5a90*/  CS2R R142, SRZ ;  /* 0x00000000008e7805 */ /* 0x000fe2000001ff00 */
[----:B------:R-:W-:Y:S01]  /*5aa0*/  IMAD.MOV.U32 R0, RZ, RZ, 0x3f800000 ;  /* 0x3f800000ff007424 */ /* 0x000fe200078e00ff */
        /* <DEDUP_REMOVED lines=60> */
[----:B------:R-:W-:-:S07]  /*5e70*/  CS2R R24, SRZ ;  /* 0x0000000000187805 */ /* 0x000fce000001ff00 */
.L_x_203:
[----:B------:R-:W-:-:S04]  /*5e80*/  UIADD3 UR6, UR7, 0x1, URZ ;  /* 0x0000000107067890 */ /* 0x000fc8000fffe03f */
[----:B------:R-:W-:-:S04]  /*5e90*/  UISETP.NE.AND UP0, UPT, UR6, 0x2, UPT ;  /* 0x000000020600788c */ /* 0x000fc8000bf05270 */
[----:B------:R-:W-:Y:S02]  /*5ea0*/  USEL UR10, URZ, 0x1, UP0 ;  /* 0x000000013f0a7887 */ /* 0x000fe40008000000 */
[----:B------:R-:W-:-:S04]  /*5eb0*/  USEL UR6, UR6, URZ, UP0 ;  /* 0x0000003f06067287 */ /* 0x000fc80008000000 */
[----:B------:R-:W-:Y:S02]  /*5ec0*/  LOP3.LUT R17, R21, UR10, RZ, 0x3c, !PT ;  /* 0x0000000a15117c12 */ /* 0x000fe4000f8e3cff */
[----:B------:R-:W-:Y:S01]  /*5ed0*/  IMAD.U32 R16, RZ, RZ, UR6 ;  /* 0x00000006ff107e24 */ /* 0x000fe2000f8e00ff */
[----:B------:R-:W-:Y:S06]  /*5ee0*/  @!P0 BRA `(.L_x_195) ;  /* 0x0000000000048947 */ /* 0x000fec0003800000 */
[----:B------:R-:W-:Y:S01]  /*5ef0*/  BPT.TRAP 0x1 ;  /* 0x000000040000795c */ /* 0x000fe20000300000 */
.L_x_195:
[----:B------:R-:W0:Y:S01]  /*5f00*/  S2UR UR11, SR_CgaCtaId ;  /* 0x00000000000b79c3 */ /* 0x000e220000008800 */
[----:B------:R-:W-:Y:S01]  /*5f10*/  UMOV UR10, 0x400 ;  /* 0x00000400000a7882 */ /* 0x000fe20000000000 */
[----:B------:R-:W-:Y:S01]  /*5f20*/  SHF.L.U32 R3, R17, 0x1f, RZ ;  /* 0x0000001f11037819 */ /* 0x000fe200000006ff */
[----:B0-----:R-:W-:-:S06]  /*5f30*/  ULEA UR10, UR11, UR10, 0x18 ;  /* 0x0000000a0b0a7291 */ /* 0x001fcc000f8ec03f */
[----:B------:R-:W-:-:S05]  /*5f40*/  IMAD.U32 R5, RZ, RZ, UR10 ;  /* 0x0000000aff057e24 */ /* 0x000fca000f8e00ff */
[----:B------:R-:W-:-:S13]  /*5f50*/  R2UR UR60, R5 ;  /* 0x00000000053c72ca */ /* 0x000fda00000e0000 */
[----:B------:R-:W-:-:S09]  /*5f60*/  ULEA UR60, UR6, UR60, 0x3 ;  /* 0x0000003c063c7291 */ /* 0x000fd2000f8e183f */
[----:B------:R0:W1:Y:S01]  /*5f70*/  SYNCS.PHASECHK.TRANS64.TRYWAIT P2, [UR60+0x38830], R3 ;  /* 0x03883003ff0075a7 */ /* 0x000062000804017c */
[----:B------:R-:W-:Y:S05]  /*5f80*/  @!P0 BRA `(.L_x_196) ;  /* 0x0000000000048947 */ /* 0x000fea0003800000 */
[----:B------:R-:W-:Y:S01]  /*5f90*/  BPT.TRAP 0x1 ;  /* 0x000000040000795c */ /* 0x000fe20000300000 */
.L_x_196:
[----:B-1----:R-:W-:Y:S05]  /*5fa0*/  @P2 BRA `(.L_x_197) ;  /* 0x0000000000082947 */ /* 0x002fea0003800000 */
[----:B------:R-:W1:Y:S02]  /*5fb0*/  SYNCS.PHASECHK.TRANS64.TRYWAIT P2, [UR60+0x38830], R3 ;  /* 0x03883003ff0075a7 */ /* 0x000e64000804017c */
[----:B-1----:R-:W-:Y:S05]  /*5fc0*/  @!P2 BRA `(.L_x_198) ;  /* 0x0000010c00f0a947 */ /* 0x002fea0003800000 */
.L_x_197:
[----:B------:R-:W-:Y:S01]  /*5fd0*/  R2UR UR10, R14 ;  /* 0x000000000e0a72ca */ /* 0x000fe200000e0000 */
[----:B------:R-:W-:Y:S01]  /*5fe0*/  WARPGROUP.ARRIVE ;  /* 0x00000000000079c5 */ /* 0x000fe20000000000 */
[----:B------:R-:W-:Y:S01]  /*5ff0*/  R2UR UR6, R16 ;  /* 0x00000000100672ca */ /* 0x000fe200000e0000 */
[----:B------:R-:W-:Y:S01]  /*6000*/  UMOV UR51, 0x40000040 ;  /* 0x4000004000337882 */ /* 0x000fe20000000000 */
[----:B01----:R-:W-:Y:S01]  /*6010*/  MOV R3, UR49 ;  /* 0x0000003100037c02 */ /* 0x003fe20008000f00 */
[----:B------:R-:W-:Y:S01]  /*6020*/  UMOV UR49, UR57 ;  /* 0x0000003900317c82 */ /* 0x000fe20008000000 */
[----:B------:R-:W-:Y:S01]  /*6030*/  MOV R4, UR48 ;  /* 0x0000003000047c02 */ /* 0x000fe20008000f00 */
[----:B------:R-:W-:Y:S01]  /*6040*/  UMOV UR48, UR56 ;  /* 0x0000003800307c82 */ /* 0x000fe20008000000 */
[----:B------:R-:W-:Y:S01]  /*6050*/  UMOV UR52, UR56 ;  /* 0x0000003800347c82 */ /* 0x000fe20008000000 */
[----:B------:R-:W-:Y:S01]  /*6060*/  UMOV UR53, UR57 ;  /* 0x0000003900357c82 */ /* 0x000fe20008000000 */
[----:B------:R-:W-:Y:S01]  /*6070*/  UMOV UR55, 0x40000040 ;  /* 0x4000004000377882 */ /* 0x000fe20000000000 */
[----:B------:R-:W-:Y:S01]  /*6080*/  UMOV UR59, 0x40000040 ;  /* 0x40000040003b7882 */ /* 0x000fe20000000000 */
[----:B------:R-:W-:Y:S01]  /*6090*/  R2UR UR18, R10 ;  /* 0x000000000a1272ca */ /* 0x000fe200000e0000 */
[----:B------:R-:W-:Y:S01]  /*60a0*/  UMOV UR23, 0x40000040 ;  /* 0x4000004000177882 */ /* 0x000fe20000000000 */
[----:B------:R-:W-:Y:S01]  /*60b0*/  R2UR UR19, R11 ;  /* 0x000000000b1372ca */ /* 0x000fe200000e0000 */
[----:B------:R-:W-:Y:S01]  /*60c0*/  UIMAD UR6, UR6, 0xa00, UR10 ;  /* 0x00000a00060678a4 */ /* 0x000fe2000f8e020a */
[----:B------:R-:W-:Y:S01]  /*60d0*/  R2UR UR14, R8 ;  /* 0x00000000080e72ca */ /* 0x000fe200000e0000 */
[----:B------:R-:W-:Y:S01]  /*60e0*/  UMOV UR27, 0x40000040 ;  /* 0x40000040001b7882 */ /* 0x000fe20000000000 */
[----:B------:R-:W-:Y:S01]  /*60f0*/  R2UR UR15, R9 ;  /* 0x00000000090f72ca */ /* 0x000fe200000e0000 */
[----:B------:R-:W-:Y:S01]  /*6100*/  UIADD3 UR54, UR6, 0x80, URZ ;  /* 0x0000008006367890 */ /* 0x000fe2000fffe03f */
[-C--:B------:R-:W-:Y:S01]  /*6110*/  FMUL.FTZ R24, R24, R2.reuse ;  /* 0x0000000218187220 */ /* 0x080fe20000410000 */
[----:B------:R-:W-:Y:S01]  /*6120*/  UIADD3 UR58, UR6, 0x100, URZ ;  /* 0x00000100063a7890 */ /* 0x000fe2000fffe03f */
[-C--:B------:R-:W-:Y:S01]  /*6130*/  FMUL.FTZ R25, R25, R2.reuse ;  /* 0x0000000219197220 */ /* 0x080fe20000410000 */
[----:B------:R-:W-:Y:S01]  /*6140*/  UMOV UR50, UR6 ;  /* 0x0000000600327c82 */ /* 0x000fe20008000000 */
[----:B------:R-:W-:Y:S01]  /*6150*/  UIADD3 UR10, UR6, 0x180, URZ ;  /* 0x00000180060a7890 */ /* 0x000fe2000fffe03f */
[----:B------:R-:W-:Y:S01]  /*6160*/  HGMMA.64x16x16.F32 R184, gdesc[UR48], RZ, !UPT, gsb0 ;  /* 0x0020000030b879f0 */ /* 0x000fe2000c0008ff */
[----:B------:R-:W-:Y:S01]  /*6170*/  UIADD3 UR11, UR6, 0x200, URZ ;  /* 0x00000200060b7890 */ /* 0x000fe2000fffe03f */
[----:B------:R-:W-:Y:S01]  /*6180*/  R2UR UR49, R3 ;  /* 0x00000000033172ca */ /* 0x000fe200000e0000 */
[----:B------:R-:W-:Y:S01]  /*6190*/  UIADD3 UR22, UR6, 0x286, URZ ;  /* 0x0000028606167890 */ /* 0x000fe2000fffe03f */
[----:B------:R-:W-:Y:S01]  /*61a0*/  R2UR UR48, R4 ;  /* 0x00000000043072ca */ /* 0x000fe200000e0000 */
[----:B------:R-:W-:Y:S01]  /*61b0*/  UIADD3 UR26, UR6, 0x500, URZ ;  /* 0x00000500061a7890 */ /* 0x000fe2000fffe03f */
[-C--:B------:R-:W-:Y:S01]  /*61c0*/  FMUL.FTZ R28, R28, R2.reuse ;  /* 0x000000021c1c7220 */ /* 0x080fe20000410000 */
        /* <DEDUP_REMOVED lines=53> */
[----:B------:R-:W-:Y:S01]  /*6520*/  UMOV UR52, UR56 ;  /* 0x0000003800347c82 */ /* 0x000fe20008000000 */
[----:B------:R-:W-:Y:S01]  /*6530*/  UMOV UR53, UR57 ;  /* 0x0000003900357c82 */ /* 0x000fe20008000000 */
[----:B------:R-:W-:Y:S01]  /*6540*/  UMOV UR54, UR10 ;  /* 0x0000000a00367c82 */ /* 0x000fe20008000000 */
[----:B------:R-:W-:Y:S01]  /*6550*/  UMOV UR55, 0x40000040 ;  /* 0x4000004000377882 */ /* 0x000fe20000000000 */
[----:B------:R-:W-:Y:S01]  /*6560*/  UIADD3 UR10, UR6, 0x82, URZ ;  /* 0x00000082060a7890 */ /* 0x000fe2000fffe03f */
        /* <DEDUP_REMOVED lines=102> */
[----:B------:R-:W-:Y:S01]  /*6bd0*/  HGMMA.64x16x16.F32 R152, gdesc[UR56], RZ, !UPT, gsb0 ;  /* 0x00200000389879f0 */ /* 0x000fe2000c0008ff */
        /* <DEDUP_REMOVED lines=458> */
.L_x_199:
[----:B------:R-:W-:Y:S01]  /*8880*/  IMAD.U32 R2, RZ, RZ, UR7 ;  /* 0x00000007ff027e24 */ /* 0x000fe2000f8e00ff */
[----:B------:R-:W-:-:S03]  /*8890*/  SHF.L.U32 R0, R21, 0x1f, RZ ;  /* 0x0000001f15007819 */ /* 0x000fc600000006ff */
[----:B------:R-:W-:-:S04]  /*88a0*/  IMAD R21, R2, 0x8, R5 ;  /* 0x0000000802157824 */ /* 0x000fc800078e0205 */
[----:B------:R0:W1:Y:S01]  /*88b0*/  SYNCS.PHASECHK.TRANS64.TRYWAIT P2, [R21+URZ+0x38850], R0 ;  /* 0x03885000150075a7 */ /* 0x000062000804017f */
[----:B------:R-:W-:Y:S05]  /*88c0*/  @!P0 BRA `(.L_x_200) ;  /* 0x0000000000048947 */ /* 0x000fea0003800000 */
[----:B------:R-:W-:Y:S01]  /*88d0*/  BPT.TRAP 0x1 ;  /* 0x000000040000795c */ /* 0x000fe20000300000 */
.L_x_200:
[----:B-1----:R-:W-:Y:S05]  /*88e0*/  @P2 BRA `(.L_x_201) ;  /* 0x0000000000082947 */ /* 0x002fea0003800000 */
[----:B------:R-:W1:Y:S02]  /*88f0*/  SYNCS.PHASECHK.TRANS64.TRYWAIT P2, [R21+URZ+0x38850], R0 ;  /* 0x03885000150075a7 */ /* 0x000e64000804017f */
[----:B-1----:R-:W-:Y:S05]  /*8900*/  @!P2 BRA `(.L_x_202) ;  /* 0x000000e400b8a947 */ /* 0x002fea0003800000 */
.L_x_201:
[----:B------:R-:W-:Y:S01]  /*8910*/  R2UR UR6, R5 ;  /* 0x00000000050672ca */ /* 0x000fe200000e0000 */
[----:B------:R-:W-:Y:S01]  /*8920*/  WARPGROUP.ARRIVE ;  /* 0x00000000000079c5 */ /* 0x000fe20000000000 */
[----:B01----:R-:W-:Y:S01]  /*8930*/  FMNMX.FTZ R0, R184, R15, !PT ;  /* 0x0000000fb8007209 */ /* 0x003fe20007810000 */
[----:B------:R-:W-:Y:S01]  /*8940*/  ULDC UR11, c[0x0][0x988] ;  /* 0x00026200000b7ab9 */ /* 0x000fe20000000800 */
[----:B------:R-:W-:Y:S01]  /*8950*/  @!P1 VIADD R21, R21, 0x38860 ;  /* 0x0003886015159836 */ /* 0x000fe20000000000 */
[----:B------:R-:W-:Y:S01]  /*8960*/  VOTEU.ALL UP0, P1 ;  /* 0x00000000003f7886 */ /* 0x000fe20000800000 */
[----:B------:R-:W-:-:S04]  /*8970*/  FMNMX.FTZ R0, R185, R0, !PT ;  /* 0x00000000b9007209 */ /* 0x000fc80007810000 */
[----:B------:R-:W-:Y:S01]  /*8980*/  FMNMX.FTZ R0, R188, R0, !PT ;  /* 0x00000000bc007209 */ /* 0x000fe20007810000 */
[----:B------:R-:W-:Y:S02]  /*8990*/  @!UP0 UIADD3 UR60, UR60, 0x38840, URZ ;  /* 0x000388403c3c8890 */ /* 0x000fe4000fffe03f */
[----:B------:R-:W-:Y:S01]  /*89a0*/  UIADD3 UR6, UR6, 0x400, URZ ;  /* 0x0000040006067890 */ /* 0x000fe2000fffe03f */
[----:B------:R-:W-:Y:S01]  /*89b0*/  FMNMX.FTZ R0, R189, R0, !PT ;  /* 0x00000000bd007209 */ /* 0x000fe20007810000 */
[----:B------:R-:W-:Y:S02]  /*89c0*/  @!UP0 UPRMT UR60, URZ, 0x654, UR60 ;  /* 0x000006543f3c8896 */ /* 0x000fe4000800003c */
[----:B------:R-:W-:Y:S01]  /*89d0*/  USHF.R.U32.HI UR6, URZ, 0x4, UR6 ;  /* 0x000000043f067899 */ /* 0x000fe20008011606 */
[----:B------:R-:W-:-:S03]  /*89e0*/  FMNMX.FTZ R0, R176, R0, !PT ;  /* 0x00000000b0007209 */ /* 0x000fc60007810000 */
[----:B------:R-:W-:Y:S01]  /*89f0*/  ULOP3.LUT UR6, UR6, 0x3fff, URZ, 0xc0, !UPT ;  /* 0x00003fff06067892 */ /* 0x000fe2000f8ec03f */
[----:B------:R-:W-:-:S03]  /*8a00*/  FMNMX.FTZ R0, R177, R0, !PT ;  /* 0x00000000b1007209 */ /* 0x000fc60007810000 */
[----:B------:R-:W-:Y:S01]  /*8a10*/  ULOP3.LUT UR6, UR6, 0x2800000, URZ, 0xfc, !UPT ;  /* 0x0280000006067892 */ /* 0x000fe2000f8efc3f */
[----:B------:R-:W-:-:S03]  /*8a20*/  FMNMX.FTZ R0, R180, R0, !PT ;  /* 0x00000000b4007209 */ /* 0x000fc60007810000 */
[----:B------:R-:W-:Y:S01]  /*8a30*/  UIMAD UR10, UR7, 0xa00, UR6 ;  /* 0x00000a00070a78a4 */ /* 0x000fe2000f8e0206 */
[----:B------:R-:W-:Y:S02]  /*8a40*/  FMNMX.FTZ R0, R181, R0, !PT ;  /* 0x00000000b5007209 */ /* 0x000fe40007810000 */
[----:B------:R-:W-:Y:S02]  /*8a50*/  UMOV UR7, 0x40000040 ;  /* 0x4000004000077882 */ /* 0x000fe40000000000 */
[----:B------:R-:W-:Y:S02]  /*8a60*/  FMNMX.FTZ R0, R168, R0, !PT ;  /* 0x00000000a8007209 */ /* 0x000fe40007810000 */
[----:B------:R-:W-:Y:S02]  /*8a70*/  UMOV UR6, UR10 ;  /* 0x0000000a00067c82 */ /* 0x000fe40008000000 */
[----:B------:R-:W-:Y:S01]  /*8a80*/  HGMMA.64x256x16.F32 R24, R208, gdesc[UR4].tnspB, R24, gsb0 ;  /* 0x43e00004d0187df0 */ /* 0x000fe20008000818 */
[----:B------:R-:W-:Y:S01]  /*8a90*/  UIADD3 UR6, UR10, 0x80, URZ ;  /* 0x000000800a067890 */ /* 0x000fe2000fffe03f */
[----:B------:R-:W-:Y:S01]  /*8aa0*/  FMNMX.FTZ R0, R169, R0, !PT ;  /* 0x00000000a9007209 */ /* 0x000fe20007810000 */
[----:B------:R-:W-:-:S03]  /*8ab0*/  UMOV UR7, 0x40000040 ;  /* 0x4000004000077882 */ /* 0x000fc60000000000 */
        /* <DEDUP_REMOVED lines=9> */
[----:B------:R-:W-:-:S05]  /*8b50*/  FMNMX.FTZ R0, R157, R0, !PT ;  /* 0x000000009d007209 */ /* 0x000fca0007810000 */
[----:B------:R-:W0:Y:S02]  /*8b60*/  SHFL.BFLY PT, R2, R0, 0x2, 0x1f ;  /* 0x0c401f0000027f89 */ /* 0x000e2400000e0000 */
[----:B0-----:R-:W-:Y:S02]  /*8b70*/  FMNMX.FTZ R2, R0, R2, !PT ;  /* 0x0000000200027209 */ /* 0x001fe40007810000 */
[----:B------:R-:W-:-:S03]  /*8b80*/  FMNMX.FTZ R0, R186, R20, !PT ;  /* 0x00000014ba007209 */ /* 0x000fc60007810000 */
[----:B------:R-:W0:Y:S01]  /*8b90*/  SHFL.BFLY PT, R4, R2, 0x1, 0x1f ;  /* 0x0c201f0002047f89 */ /* 0x000e2200000e0000 */
[----:B------:R-:W-:-:S04]  /*8ba0*/  FMNMX.FTZ R0, R187, R0, !PT ;  /* 0x00000000bb007209 */ /* 0x000fc80007810000 */
[----:B------:R-:W-:-:S04]  /*8bb0*/  FMNMX.FTZ R0, R190, R0, !PT ;  /* 0x00000000be007209 */ /* 0x000fc80007810000 */
[----:B------:R-:W-:-:S04]  /*8bc0*/  FMNMX.FTZ R3, R191, R0, !PT ;  /* 0x00000000bf037209 */ /* 0x000fc80007810000 */
[----:B------:R-:W-:-:S04]  /*8bd0*/  FMNMX.FTZ R3, R178, R3, !PT ;  /* 0x00000003b2037209 */ /* 0x000fc80007810000 */
[----:B------:R-:W-:-:S04]  /*8be0*/  FMNMX.FTZ R3, R179, R3, !PT ;  /* 0x00000003b3037209 */ /* 0x000fc80007810000 */
[----:B------:R-:W-:Y:S02]  /*8bf0*/  FMNMX.FTZ R3, R182, R3, !PT ;  /* 0x00000003b6037209 */ /* 0x000fe40007810000 */
[----:B0-----:R-:W-:Y:S02]  /*8c00*/  FMNMX.FTZ R4, R2, R4, !PT ;  /* 0x0000000402047209 */ /* 0x001fe40007810000 */
[----:B------:R-:W-:-:S03]  /*8c10*/  FMNMX.FTZ R3, R183, R3, !PT ;  /* 0x00000003b7037209 */ /* 0x000fc60007810000 */
[----:B------:R-:W-:Y:S01]  /*8c20*/  FADD.FTZ R2, -R4, R15 ;  /* 0x0000000f04027221 */ /* 0x000fe20000010100 */
        /* <DEDUP_REMOVED lines=33> */
[----:B------:R-:W-:Y:S01]  /*8e40*/  UMOV UR6, UR11 ;  /* 0x0000000b00067c82 */ /* 0x000fe20008000000 */
[----:B------:R-:W-:Y:S01]  /*8e50*/  R2UR UR7, R18 ;  /* 0x00000000120772ca */ /* 0x000fe200000e0000 */
[----:B------:R-:W-:Y:S01]  /*8e60*/  FMUL.FTZ R0, R4, UR6 ;  /* 0x0000000604007c20 */ /* 0x000fe20008410000 */
[----:B------:R-:W-:-:S03]  /*8e70*/  FMUL.FTZ R2, R2, UR6 ;  /* 0x0000000602027c20 */ /* 0x000fc60008410000 */
[--C-:B------:R-:W-:Y:S01]  /*8e80*/  FFMA.FTZ R206, R180, UR6, -R0.reuse ;  /* 0x00000006b4ce7c23 */ /* 0x100fe20008010800 */
[--C-:B------:R-:W-:Y:S01]  /*8e90*/  FFMA.FTZ R202, R172, UR6, -R0.reuse ;  /* 0x00000006acca7c23 */ /* 0x100fe20008010800 */
[----:B------:R-:W0:Y:S01]  /*8ea0*/  SHFL.BFLY PT, R180, R3, 0x2, 0x1f ;  /* 0x0c401f0003b47f89 */ /* 0x000e2200000e0000 */
[--C-:B------:R-:W-:Y:S01]  /*8eb0*/  FFMA.FTZ R204, R176, UR6, -R0.reuse ;  /* 0x00000006b0cc7c23 */ /* 0x100fe20008010800 */
        /* <DEDUP_REMOVED lines=12> */
[----:B------:R-:W-:Y:S01]  /*8f80*/  FFMA.FTZ R161, R165, UR6, -R0 ;  /* 0x00000006a5a17c23 */ /* 0x000fe20008010800 */
[----:B------:R-:W-:Y:S01]  /*8f90*/  MUFU.EX2 R2, R2 ;  /* 0x0000000200027308 */ /* 0x000fe20000000800 */
[----:B------:R-:W-:Y:S01]  /*8fa0*/  UISETP.GT.AND UP0, UPT, UR61, UR7, UPT ;  /* 0x000000073d00728c */ /* 0x000fe2000bf04270 */
[----:B------:R-:W-:Y:S01]  /*8fb0*/  R2UR UR7, R16 ;  /* 0x00000000100772ca */ /* 0x000fe200000e0000 */
[----:B------:R-:W-:-:S04]  /*8fc0*/  UIADD3 UR61, UR61, -0x1, URZ ;  /* 0xffffffff3d3d7890 */ /* 0x000fc8000fffe03f */
[----:B------:R-:W-:Y:S01]  /*8fd0*/  PLOP3.LUT P2, PT, PT, PT, UP0, 0x80, 0x0 ;  /* 0x000000000000781c */ /* 0x000fe20003f4f008 */
[----:B------:R-:W1:Y:S01]  /*8fe0*/  MUFU.EX2 R208, R208 ;  /* 0x000000d000d07308 */ /* 0x000e620000000800 */
[----:B0-----:R-:W-:-:S05]  /*8ff0*/  FMNMX.FTZ R3, R3, R180, !PT ;  /* 0x000000b403037209 */ /* 0x001fca0007810000 */
[----:B------:R-:W0:Y:S02]  /*9000*/  SHFL.BFLY PT, R172, R3, 0x1, 0x1f ;  /* 0x0c201f0003ac7f89 */ /* 0x000e2400000e0000 */
[----:B------:R-:W2:Y:S08]  /*9010*/  MUFU.EX2 R15, R15 ;  /* 0x0000000f000f7308 */ /* 0x000eb00000000800 */
[----:B------:R-:W-:Y:S01]  /*9020*/  MUFU.EX2 R210, R210 ;  /* 0x000000d200d27308 */ /* 0x000fe20000000800 */
[----:B-1----:R-:W-:-:S07]  /*9030*/  FFMA.FTZ R13, R2, R13, R208 ;  /* 0x0000000d020d7223 */ /* 0x002fce00000100d0 */
[----:B------:R-:W-:Y:S01]  /*9040*/  MUFU.EX2 R184, R184 ;  /* 0x000000b800b87308 */ /* 0x000fe20000000800 */
[C---:B--2---:R-:W-:Y:S01]  /*9050*/  FADD.FTZ R13, R15.reuse, R13 ;  /* 0x0000000d0f0d7221 */ /* 0x044fe20000010000 */
[----:B------:R-:W-:Y:S01]  /*9060*/  F2FP.F16.F32.PACK_AB R208, R15, R208 ;  /* 0x000000d00fd0723e */ /* 0x000fe200000000ff */
[----:B------:R-:W-:Y:S01]  /*9070*/  IMAD.MOV.U32 R15, RZ, RZ, R4 ;  /* 0x000000ffff0f7224 */ /* 0x000fe200078e0004 */
[----:B0-----:R-:W-:-:S04]  /*9080*/  FMNMX.FTZ R3, R3, R172, !PT ;  /* 0x000000ac03037209 */ /* 0x001fc80007810000 */
[----:B------:R-:W-:Y:S08]  /*9090*/  MUFU.EX2 R204, R204 ;  /* 0x000000cc00cc7308 */ /* 0x000ff00000000800 */
        /* <DEDUP_REMOVED lines=10> */
[----:B------:R-:W-:Y:S01]  /*9140*/  MUFU.EX2 R161, R161 ;  /* 0x000000a100a17308 */ /* 0x000fe20000000800 */
[----:B------:R-:W-:-:S02]  /*9150*/  WARPGROUP.DEPBAR.LE gsb0, 0x0 ;  /* 0x00008000000079c5 */ /* 0x000fc40000010000 */
[--C-:B------:R-:W-:Y:S01]  /*9160*/  FFMA.FTZ R192, R152, UR6, -R0.reuse ;  /* 0x0000000698c07c23 */ /* 0x100fe20008010800 */
[----:B------:R-:W-:Y:S01]  /*9170*/  FFMA.FTZ R152, R153, UR6, -R0 ;  /* 0x0000000699987c23 */ /* 0x000fe20008010800 */
[----:B------:R-:W-:Y:S01]  /*9180*/  FADD.FTZ R153, -R3, R20 ;  /* 0x0000001403997221 */ /* 0x000fe20000010100 */
[--C-:B------:R-:W-:Y:S01]  /*9190*/  FFMA.FTZ R194, R156, UR6, -R0.reuse ;  /* 0x000000069cc27c23 */ /* 0x100fe20008010800 */
[----:B------:R-:W-:Y:S01]  /*91a0*/  FFMA.FTZ R0, R157, UR6, -R0 ;  /* 0x000000069d007c23 */ /* 0x000fe20008010800 */
[----:B------:R-:W-:Y:S01]  /*91b0*/  @!P1 SYNCS.ARRIVE.TRANS64.RED.A1T0 RZ, [UR60], RZ ;  /* 0x000000ffffff99a7 */ /* 0x000fe2000810043c */
[----:B------:R-:W-:Y:S01]  /*91c0*/  FMUL.FTZ R153, R153, UR6 ;  /* 0x0000000699997c20 */ /* 0x000fe20008410000 */
[----:B------:R-:W-:Y:S08]  /*91d0*/  MUFU.EX2 R192, R192 ;  /* 0x000000c000c07308 */ /* 0x000ff00000000800 */
[----:B------:R-:W-:Y:S08]  /*91e0*/  MUFU.EX2 R20, R0 ;  /* 0x0000000000147308 */ /* 0x000ff00000000800 */
[----:B------:R0:W-:Y:S08]  /*91f0*/  MUFU.EX2 R0, R153 ;  /* 0x0000009900007308 */ /* 0x0001f00000000800 */
[----:B------:R-:W-:Y:S01]  /*9200*/  MUFU.EX2 R152, R152 ;  /* 0x0000009800987308 */ /* 0x000fe20000000800 */
[----:B0-----:R-:W-:-:S04]  /*9210*/  FMUL.FTZ R153, R3, UR6 ;  /* 0x0000000603997c20 */ /* 0x001fc80008410000 */
[--C-:B------:R-:W-:Y:S01]  /*9220*/  FFMA.FTZ R209, R186, UR6, -R153.reuse ;  /* 0x00000006bad17c23 */ /* 0x100fe20008010899 */
[--C-:B------:R-:W-:Y:S01]  /*9230*/  FFMA.FTZ R156, R187, UR6, -R153.reuse ;  /* 0x00000006bb9c7c23 */ /* 0x100fe20008010899 */
[--C-:B------:R-:W-:Y:S01]  /*9240*/  FFMA.FTZ R211, R190, UR6, -R153.reuse ;  /* 0x00000006bed37c23 */ /* 0x100fe20008010899 */
[--C-:B------:R-:W-:Y:S01]  /*9250*/  FFMA.FTZ R164, R191, UR6, -R153.reuse ;  /* 0x00000006bfa47c23 */ /* 0x100fe20008010899 */
[--C-:B------:R-:W-:Y:S01]  /*9260*/  FFMA.FTZ R205, R178, UR6, -R153.reuse ;  /* 0x00000006b2cd7c23 */ /* 0x100fe20008010899 */
[--C-:B------:R-:W-:Y:S01]  /*9270*/  FFMA.FTZ R157, R179, UR6, -R153.reuse ;  /* 0x00000006b39d7c23 */ /* 0x100fe20008010899 */
[----:B------:R-:W0:Y:S01]  /*9280*/  MUFU.EX2 R209, R209 ;  /* 0x000000d100d17308 */ /* 0x000e220000000800 */
[--C-:B------:R-:W-:Y:S01]  /*9290*/  FFMA.FTZ R207, R182, UR6, -R153.reuse ;  /* 0x00000006b6cf7c23 */ /* 0x100fe20008010899 */
[--C-:B------:R-:W-:Y:S01]  /*92a0*/  FFMA.FTZ R197, R162, UR6, -R153.reuse ;  /* 0x00000006a2c57c23 */ /* 0x100fe20008010899 */
[--C-:B------:R-:W-:Y:S01]  /*92b0*/  FFMA.FTZ R165, R183, UR6, -R153.reuse ;  /* 0x00000006b7a57c23 */ /* 0x100fe20008010899 */
[--C-:B------:R-:W-:Y:S01]  /*92c0*/  FFMA.FTZ R201, R170, UR6, -R153.reuse ;  /* 0x00000006aac97c23 */ /* 0x100fe20008010899 */
[--C-:B------:R-:W-:Y:S01]  /*92d0*/  FFMA.FTZ R171, R171, UR6, -R153.reuse ;  /* 0x00000006abab7c23 */ /* 0x100fe20008010899 */
[--C-:B------:R-:W-:Y:S01]  /*92e0*/  FFMA.FTZ R203, R174, UR6, -R153.reuse ;  /* 0x00000006aecb7c23 */ /* 0x100fe20008010899 */
[--C-:B------:R-:W-:Y:S01]  /*92f0*/  FFMA.FTZ R175, R175, UR6, -R153.reuse ;  /* 0x00000006afaf7c23 */ /* 0x100fe20008010899 */
[----:B------:R-:W1:Y:S01]  /*9300*/  MUFU.EX2 R156, R156 ;  /* 0x0000009c009c7308 */ /* 0x000e620000000800 */
[--C-:B------:R-:W-:Y:S01]  /*9310*/  FFMA.FTZ R163, R163, UR6, -R153.reuse ;  /* 0x00000006a3a37c23 */ /* 0x100fe20008010899 */
[--C-:B------:R-:W-:Y:S01]  /*9320*/  FFMA.FTZ R199, R166, UR6, -R153.reuse ;  /* 0x00000006a6c77c23 */ /* 0x100fe20008010899 */
[--C-:B------:R-:W-:Y:S01]  /*9330*/  FFMA.FTZ R167, R167, UR6, -R153.reuse ;  /* 0x00000006a7a77c23 */ /* 0x100fe20008010899 */
[--C-:B------:R-:W-:Y:S01]  /*9340*/  FFMA.FTZ R162, R154, UR6, -R153.reuse ;  /* 0x000000069aa27c23 */ /* 0x100fe20008010899 */
[--C-:B------:R-:W-:Y:S01]  /*9350*/  FFMA.FTZ R155, R155, UR6, -R153.reuse ;  /* 0x000000069b9b7c23 */ /* 0x100fe20008010899 */
[--C-:B------:R-:W-:Y:S01]  /*9360*/  FFMA.FTZ R158, R158, UR6, -R153.reuse ;  /* 0x000000069e9e7c23 */ /* 0x100fe20008010899 */
[----:B------:R-:W-:Y:S01]  /*9370*/  FFMA.FTZ R153, R159, UR6, -R153 ;  /* 0x000000069f997c23 */ /* 0x000fe20008010899 */
[----:B------:R-:W2:Y:S01]  /*9380*/  MUFU.EX2 R211, R211 ;  /* 0x000000d300d37308 */ /* 0x000ea20000000800 */
[----:B0-----:R-:W-:Y:S01]  /*9390*/  FFMA.FTZ R12, R0, R12, R209 ;  /* 0x0000000c000c7223 */ /* 0x001fe200000100d1 */
[----:B------:R-:W-:Y:S01]  /*93a0*/  FADD.FTZ R159, R210, R13 ;  /* 0x0000000dd29f7221 */ /* 0x000fe20000010000 */
[----:B------:R-:W-:-:S02]  /*93b0*/  @!P1 PRMT R170, RZ, 0x654, R21 ;  /* 0x00000654ffaa9816 */ /* 0x000fc40000000015 */
[C---:B------:R-:W-:Y:S01]  /*93c0*/  F2FP.F16.F32.PACK_AB R210, R184.reuse, R210 ;  /* 0x000000d2b8d2723e */ /* 0x040fe200000000ff */
[----:B------:R-:W-:Y:S01]  /*93d0*/  FADD.FTZ R159, R184, R159 ;  /* 0x0000009fb89f7221 */ /* 0x000fe20000010000 */
[----:B------:R0:W-:Y:S01]  /*93e0*/  @!P1 SYNCS.ARRIVE.TRANS64.RED.A1T0 RZ, [R170+URZ], RZ ;  /* 0x000000ffaaff99a7 */ /* 0x0001e2000810043f */
[----:B------:R-:W3:Y:S01]  /*93f0*/  MUFU.EX2 R164, R164 ;  /* 0x000000a400a47308 */ /* 0x000ee20000000800 */
[----:B-1----:R-:W-:Y:S01]  /*9400*/  FADD.FTZ R12, R156, R12 ;  /* 0x0000000c9c0c7221 */ /* 0x002fe20000010000 */
[----:B------:R-:W-:Y:S01]  /*9410*/  FADD.FTZ R159, R204, R159 ;  /* 0x0000009fcc9f7221 */ /* 0x000fe20000010000 */
[----:B------:R-:W-:Y:S02]  /*9420*/  F2FP.F16.F32.PACK_AB R209, R156, R209 ;  /* 0x000000d19cd1723e */ /* 0x000fe400000000ff */
[C---:B------:R-:W-:Y:S01]  /*9430*/  F2FP.F16.F32.PACK_AB R204, R176.reuse, R204 ;  /* 0x000000ccb0cc723e */ /* 0x040fe200000000ff */
[----:B------:R-:W-:Y:S02]  /*9440*/  FADD.FTZ R159, R176, R159 ;  /* 0x0000009fb09f7221 */ /* 0x000fe40000010000 */
[----:B------:R-:W1:Y:S01]  /*9450*/  MUFU.EX2 R205, R205 ;  /* 0x000000cd00cd7308 */ /* 0x000e620000000800 */
[----:B--2---:R-:W-:Y:S01]  /*9460*/  FADD.FTZ R13, R211, R12 ;  /* 0x0000000cd30d7221 */ /* 0x004fe20000010000 */
[----:B------:R-:W-:Y:S01]  /*9470*/  FADD.FTZ R159, R206, R159 ;  /* 0x0000009fce9f7221 */ /* 0x000fe20000010000 */
[----:B------:R-:W-:-:S03]  /*9480*/  F2FP.F16.F32.PACK_AB R206, R177, R206 ;  /* 0x000000ceb1ce723e */ /* 0x000fc600000000ff */
[----:B------:R-:W-:Y:S02]  /*9490*/  FADD.FTZ R159, R177, R159 ;  /* 0x0000009fb19f7221 */ /* 0x000fe40000010000 */
[----:B------:R-:W2:Y:S01]  /*94a0*/  MUFU.EX2 R157, R157 ;  /* 0x0000009d009d7308 */ /* 0x000ea20000000800 */
[----:B---3--:R-:W-:Y:S01]  /*94b0*/  FADD.FTZ R13, R164, R13 ;  /* 0x0000000da40d7221 */ /* 0x008fe20000010000 */
[----:B------:R-:W-:Y:S01]  /*94c0*/  FADD.FTZ R159, R200, R159 ;  /* 0x0000009fc89f7221 */ /* 0x000fe20000010000 */
[----:B------:R-:W-:Y:S02]  /*94d0*/  F2FP.F16.F32.PACK_AB R211, R164, R211 ;  /* 0x000000d3a4d3723e */ /* 0x000fe400000000ff */
[C---:B------:R-:W-:Y:S01]  /*94e0*/  F2FP.F16.F32.PACK_AB R200, R168.reuse, R200 ;  /* 0x000000c8a8c8723e */ /* 0x040fe200000000ff */
[----:B------:R-:W-:Y:S02]  /*94f0*/  FADD.FTZ R159, R168, R159 ;  /* 0x0000009fa89f7221 */ /* 0x000fe40000010000 */
[----:B------:R-:W3:Y:S01]  /*9500*/  MUFU.EX2 R207, R207 ;  /* 0x000000cf00cf7308 */ /* 0x000ee20000000800 */
[----:B-1----:R-:W-:Y:S01]  /*9510*/  FADD.FTZ R13, R205, R13 ;  /* 0x0000000dcd0d7221 */ /* 0x002fe20000010000 */
[----:B------:R-:W-:Y:S01]  /*9520*/  FADD.FTZ R159, R202, R159 ;  /* 0x0000009fca9f7221 */ /* 0x000fe20000010000 */
[----:B------:R-:W-:-:S03]  /*9530*/  F2FP.F16.F32.PACK_AB R202, R169, R202 ;  /* 0x000000caa9ca723e */ /* 0x000fc600000000ff */
[----:B------:R-:W-:Y:S02]  /*9540*/  FADD.FTZ R159, R169, R159 ;  /* 0x0000009fa99f7221 */ /* 0x000fe40000010000 */
[----:B------:R-:W1:Y:S01]  /*9550*/  MUFU.EX2 R165, R165 ;  /* 0x000000a500a57308 */ /* 0x000e620000000800 */
[C---:B--2---:R-:W-:Y:S01]  /*9560*/  FADD.FTZ R13, R157.reuse, R13 ;  /* 0x0000000d9d0d7221 */ /* 0x044fe20000010000 */
[----:B------:R-:W-:Y:S01]  /*9570*/  FADD.FTZ R159, R196, R159 ;  /* 0x0000009fc49f7221 */ /* 0x000fe20000010000 */
[----:B------:R-:W-:Y:S02]  /*9580*/  F2FP.F16.F32.PACK_AB R205, R157, R205 ;  /* 0x000000cd9dcd723e */ /* 0x000fe400000000ff */
[C---:B------:R-:W-:Y:S01]  /*9590*/  F2FP.F16.F32.PACK_AB R196, R160.reuse, R196 ;  /* 0x000000c4a0c4723e */ /* 0x040fe200000000ff */
[----:B------:R-:W-:Y:S02]  /*95a0*/  FADD.FTZ R159, R160, R159 ;  /* 0x0000009fa09f7221 */ /* 0x000fe40000010000 */
[----:B------:R-:W2:Y:S01]  /*95b0*/  MUFU.EX2 R201, R201 ;  /* 0x000000c900c97308 */ /* 0x000ea20000000800 */
[----:B---3--:R-:W-:Y:S01]  /*95c0*/  FADD.FTZ R13, R207, R13 ;  /* 0x0000000dcf0d7221 */ /* 0x008fe20000010000 */
[----:B------:R-:W-:Y:S01]  /*95d0*/  FADD.FTZ R159, R198, R159 ;  /* 0x0000009fc69f7221 */ /* 0x000fe20000010000 */
[----:B------:R-:W-:-:S03]  /*95e0*/  F2FP.F16.F32.PACK_AB R198, R161, R198 ;  /* 0x000000c6a1c6723e */ /* 0x000fc600000000ff */
[----:B------:R-:W-:Y:S02]  /*95f0*/  FADD.FTZ R159, R161, R159 ;  /* 0x0000009fa19f7221 */ /* 0x000fe40000010000 */
[----:B------:R-:W3:Y:S01]  /*9600*/  MUFU.EX2 R21, R171 ;  /* 0x000000ab00157308 */ /* 0x000ee20000000800 */
[C---:B-1----:R-:W-:Y:S01]  /*9610*/  FADD.FTZ R13, R165.reuse, R13 ;  /* 0x0000000da50d7221 */ /* 0x042fe20000010000 */
[----:B------:R-:W-:Y:S01]  /*9620*/  FADD.FTZ R159, R192, R159 ;  /* 0x0000009fc09f7221 */ /* 0x000fe20000010000 */
[----:B------:R-:W-:Y:S02]  /*9630*/  F2FP.F16.F32.PACK_AB R207, R165, R207 ;  /* 0x000000cfa5cf723e */ /* 0x000fe400000000ff */
[C---:B------:R-:W-:Y:S01]  /*9640*/  F2FP.F16.F32.PACK_AB R192, R152.reuse, R192 ;  /* 0x000000c098c0723e */ /* 0x040fe200000000ff */
[----:B------:R-:W-:Y:S02]  /*9650*/  FADD.FTZ R159, R152, R159 ;  /* 0x0000009f989f7221 */ /* 0x000fe40000010000 */
[----:B------:R-:W1:Y:S01]  /*9660*/  MUFU.EX2 R203, R203 ;  /* 0x000000cb00cb7308 */ /* 0x000e620000000800 */
[----:B--2---:R-:W-:-:S07]  /*9670*/  FADD.FTZ R13, R201, R13 ;  /* 0x0000000dc90d7221 */ /* 0x004fce0000010000 */
[----:B------:R-:W2:Y:S01]  /*9680*/  MUFU.EX2 R154, R175 ;  /* 0x000000af009a7308 */ /* 0x000ea20000000800 */
[C---:B---3--:R-:W-:Y:S01]  /*9690*/  FADD.FTZ R13, R21.reuse, R13 ;  /* 0x0000000d150d7221 */ /* 0x048fe20000010000 */
[----:B------:R-:W-:Y:S01]  /*96a0*/  F2FP.F16.F32.PACK_AB R201, R21, R201 ;  /* 0x000000c915c9723e */ /* 0x000fe200000000ff */
[----:B------:R-:W-:-:S05]  /*96b0*/  IMAD.MOV.U32 R21, RZ, RZ, R17 ;  /* 0x000000ffff157224 */ /* 0x000fca00078e0011 */
[----:B------:R-:W3:Y:S01]  /*96c0*/  MUFU.EX2 R197, R197 ;  /* 0x000000c500c57308 */ /* 0x000ee20000000800 */
[----:B-1----:R-:W-:-:S07]  /*96d0*/  FADD.FTZ R13, R203, R13 ;  /* 0x0000000dcb0d7221 */ /* 0x002fce0000010000 */
[----:B------:R-:W1:Y:S01]  /*96e0*/  MUFU.EX2 R12, R163 ;  /* 0x000000a3000c7308 */ /* 0x000e620000000800 */
[C---:B--2---:R-:W-:Y:S01]  /*96f0*/  FADD.FTZ R13, R154.reuse, R13 ;  /* 0x0000000d9a0d7221 */ /* 0x044fe20000010000 */
[----:B------:R-:W-:-:S06]  /*9700*/  F2FP.F16.F32.PACK_AB R203, R154, R203 ;  /* 0x000000cb9acb723e */ /* 0x000fcc00000000ff */
[----:B------:R-:W2:Y:S01]  /*9710*/  MUFU.EX2 R199, R199 ;  /* 0x000000c700c77308 */ /* 0x000ea20000000800 */
[----:B---3--:R-:W-:-:S07]  /*9720*/  FADD.FTZ R13, R197, R13 ;  /* 0x0000000dc50d7221 */ /* 0x008fce0000010000 */
[----:B------:R-:W3:Y:S01]  /*9730*/  MUFU.EX2 R167, R167 ;  /* 0x000000a700a77308 */ /* 0x000ee20000000800 */
[C---:B-1----:R-:W-:Y:S01]  /*9740*/  FADD.FTZ R13, R12.reuse, R13 ;  /* 0x0000000d0c0d7221 */ /* 0x042fe20000010000 */
[----:B------:R-:W-:-:S06]  /*9750*/  F2FP.F16.F32.PACK_AB R197, R12, R197 ;  /* 0x000000c50cc5723e */ /* 0x000fcc00000000ff */
[----:B------:R-:W1:Y:S01]  /*9760*/  MUFU.EX2 R162, R162 ;  /* 0x000000a200a27308 */ /* 0x000e620000000800 */
[----:B--2---:R-:W-:-:S07]  /*9770*/  FADD.FTZ R13, R199, R13 ;  /* 0x0000000dc70d7221 */ /* 0x004fce0000010000 */
[----:B------:R-:W2:Y:S01]  /*9780*/  MUFU.EX2 R155, R155 ;  /* 0x0000009b009b7308 */ /* 0x000ea20000000800 */
[C---:B---3--:R-:W-:Y:S01]  /*9790*/  FADD.FTZ R13, R167.reuse, R13 ;  /* 0x0000000da70d7221 */ /* 0x048fe20000010000 */
[----:B------:R-:W-:-:S06]  /*97a0*/  F2FP.F16.F32.PACK_AB R199, R167, R199 ;  /* 0x000000c7a7c7723e */ /* 0x000fcc00000000ff */
[----:B------:R-:W3:Y:S01]  /*97b0*/  MUFU.EX2 R194, R194 ;  /* 0x000000c200c27308 */ /* 0x000ee20000000800 */
[----:B-1----:R-:W-:-:S07]  /*97c0*/  FADD.FTZ R13, R162, R13 ;  /* 0x0000000da20d7221 */ /* 0x002fce0000010000 */
[----:B------:R-:W1:Y:S01]  /*97d0*/  MUFU.EX2 R158, R158 ;  /* 0x0000009e009e7308 */ /* 0x000e620000000800 */
[C---:B--2---:R-:W-:Y:S01]  /*97e0*/  FADD.FTZ R13, R155.reuse, R13 ;  /* 0x0000000d9b0d7221 */ /* 0x044fe20000010000 */
[----:B------:R-:W-:-:S06]  /*97f0*/  F2FP.F16.F32.PACK_AB R193, R155, R162 ;  /* 0x000000a29bc1723e */ /* 0x000fcc00000000ff */
[----:B------:R-:W2:Y:S01]  /*9800*/  MUFU.EX2 R153, R153 ;  /* 0x0000009900997308 */ /* 0x000ea20000000800 */
[----:B---3--:R-:W-:Y:S01]  /*9810*/  FADD.FTZ R159, R194, R159 ;  /* 0x0000009fc29f7221 */ /* 0x008fe20000010000 */
[----:B------:R-:W-:Y:S01]  /*9820*/  F2FP.F16.F32.PACK_AB R194, R20, R194 ;  /* 0x000000c214c2723e */ /* 0x000fe200000000ff */
[----:B-1----:R-:W-:Y:S02]  /*9830*/  FADD.FTZ R12, R158, R13 ;  /* 0x0000000d9e0c7221 */ /* 0x002fe40000010000 */
[----:B------:R-:W-:Y:S01]  /*9840*/  FADD.FTZ R13, R20, R159 ;  /* 0x0000009f140d7221 */ /* 0x000fe20000010000 */
[----:B------:R-:W-:Y:S02]  /*9850*/  IMAD.MOV.U32 R20, RZ, RZ, R3 ;  /* 0x000000ffff147224 */ /* 0x000fe400078e0003 */
[C---:B--2---:R-:W-:Y:S01]  /*9860*/  FADD.FTZ R12, R153.reuse, R12 ;  /* 0x0000000c990c7221 */ /* 0x044fe20000010000 */
[----:B------:R-:W-:Y:S01]  /*9870*/  F2FP.F16.F32.PACK_AB R195, R153, R158 ;  /* 0x0000009e99c3723e */ /* 0x000fe200000000ff */
[----:B0-----:R-:W-:Y:S06]  /*9880*/  @P2 BRA `(.L_x_203) ;  /* 0xffffffc4007c2947 */ /* 0x001fec000383ffff */
.L_x_194:
        /* <DEDUP_REMOVED lines=131> */
.L_x_204:
[----:B------:R-:W-:Y:S01]  /*a0c0*/  IMAD R0, R16, 0x8, R5 ;  /* 0x0000000810007824 */ /* 0x000fe200078e0205 */
[----:B------:R-:W-:-:S04]  /*a0d0*/  SHF.L.U32 R7, R17, 0x1f, RZ ;  /* 0x0000001f11077819 */ /* 0x000fc800000006ff */
[----:B------:R0:W1:Y:S01]  /*a0e0*/  SYNCS.PHASECHK.TRANS64.TRYWAIT P2, [R0+URZ+0x38850], R7 ;  /* 0x03885007000075a7 */ /* 0x000062000804017f */
[----:B------:R-:W-:Y:S05]  /*a0f0*/  @!P0 BRA `(.L_x_205) ;  /* 0x0000000000048947 */ /* 0x000fea0003800000 */
[----:B------:R-:W-:Y:S01]  /*a100*/  BPT.TRAP 0x1 ;  /* 0x000000040000795c */ /* 0x000fe20000300000 */
.L_x_205:
[----:B-1----:R-:W-:Y:S05]  /*a110*/  @P2 BRA `(.L_x_206) ;  /* 0x0000000000082947 */ /* 0x002fea0003800000 */
[----:B------:R-:W1:Y:S02]  /*a120*/  SYNCS.PHASECHK.TRANS64.TRYWAIT P0, [R0+URZ+0x38850], R7 ;  /* 0x03885007000075a7 */ /* 0x000e64000800017f */
[----:B-1----:R-:W-:Y:S05]  /*a130*/  @!P0 BRA `(.L_x_207) ;  /* 0x000000cc00c08947 */ /* 0x002fea0003800000 */
.L_x_206:
[----:B------:R-:W-:Y:S05]  /*a140*/  WARPSYNC.ALL ;  /* 0x0000000000007948 */ /* 0x000fea0003800000 */
[----:B------:R-:W-:Y:S01]  /*a150*/  VIADD R5, R5, 0x400 ;  /* 0x0000040005057836 */ /* 0x000fe20000000000 */
[----:B------:R-:W2:Y:S01]  /*a160*/  LDL.LU R15, [R1+0x18] ;  /* 0x00001800010f7983 */ /* 0x000ea20000300800 */
[----:B01----:R-:W-:Y:S01]  /*a170*/  IMAD.MOV.U32 R7, RZ, RZ, 0x40000040 ;  /* 0x40000040ff077424 */ /* 0x003fe200078e00ff */
[----:B------:R-:W-:Y:S01]  /*a180*/  WARPGROUP.ARRIVE ;  /* 0x00000000000079c5 */ /* 0x000fe20000000000 */
[----:B------:R-:W-:Y:S01]  /*a190*/  IMAD.MOV.U32 R9, RZ, RZ, 0x40000040 ;  /* 0x40000040ff097424 */ /* 0x000fe200078e00ff */
[----:B------:R-:W-:Y:S01]  /*a1a0*/  SHF.R.U32.HI R5, RZ, 0x4, R5 ;  /* 0x00000004ff057819 */ /* 0x000fe20000011605 */
[----:B------:R-:W0:Y:S01]  /*a1b0*/  SHFL.BFLY PT, R2, R13, 0x2, 0x1f ;  /* 0x0c401f000d027f89 */ /* 0x000e2200000e0000 */
[----:B------:R-:W-:Y:S01]  /*a1c0*/  R2UR UR11, R7 ;  /* 0x00000000070b72ca */ /* 0x000fe200000e0000 */
[----:B------:R-:W-:Y:S01]  /*a1d0*/  IMAD.MOV.U32 R7, RZ, RZ, 0x40000040 ;  /* 0x40000040ff077424 */ /* 0x000fe200078e00ff */
[----:B------:R-:W-:Y:S01]  /*a1e0*/  LOP3.LUT R5, R5, 0x3fff, RZ, 0xc0, !PT ;  /* 0x00003fff05057812 */ /* 0x000fe200078ec0ff */
[----:B------:R-:W-:-:S02]  /*a1f0*/  @!P1 VIADD R11, R0, 0x38860 ;  /* 0x00038860000b9836 */ /* 0x000fc40000000000 */
[----:B------:R-:W-:Y:S01]  /*a200*/  IMAD.MOV.U32 R0, RZ, RZ, -0x800000 ;  /* 0xff800000ff007424 */ /* 0x000fe200078e00ff */
[----:B------:R-:W-:Y:S02]  /*a210*/  LOP3.LUT R5, R5, 0x2800000, RZ, 0xfc, !PT ;  /* 0x0280000005057812 */ /* 0x000fe400078efcff */
[----:B------:R-:W-:-:S03]  /*a220*/  @!P1 PRMT R11, RZ, 0x654, R11 ;  /* 0x00000654ff0b9816 */ /* 0x000fc6000000000b */
[C---:B------:R-:W-:Y:S02]  /*a230*/  IMAD R6, R16.reuse, 0xa00, R5 ;  /* 0x00000a0010067824 */ /* 0x040fe400078e0205 */
[----:B------:R-:W1:Y:S01]  /*a240*/  SHFL.BFLY PT, R5, R12, 0x2, 0x1f ;  /* 0x0c401f000c057f89 */ /* 0x000e6200000e0000 */
[----:B------:R-:W-:Y:S02]  /*a250*/  VIADD R16, R16, 0x1 ;  /* 0x0000000110107836 */ /* 0x000fe40000000000 */
[C---:B------:R-:W-:Y:S01]  /*a260*/  R2UR UR10, R6.reuse ;  /* 0x00000000060a72ca */ /* 0x040fe200000e0000 */
[----:B------:R-:W-:Y:S02]  /*a270*/  VIADD R8, R6, 0x80 ;  /* 0x0000008006087836 */ /* 0x000fe40000000000 */
[----:B------:R-:W-:Y:S01]  /*a280*/  ISETP.NE.AND P2, PT, R16, 0x2, PT ;  /* 0x000000021000780c */ /* 0x000fe20003f45270 */
[----:B0-----:R-:W-:Y:S01]  /*a290*/  FADD.FTZ R2, R2, R13 ;  /* 0x0000000d02027221 */ /* 0x001fe20000010000 */
[----:B------:R-:W-:-:S02]  /*a2a0*/  IMAD.U32 R13, RZ, RZ, UR6 ;  /* 0x00000006ff0d7e24 */ /* 0x000fc4000f8e00ff */
[----:B------:R-:W-:-:S06]  /*a2b0*/  SEL R16, R16, RZ, P2 ;  /* 0x000000ff10107207 */ /* 0x000fcc0001000000 */
[----:B------:R-:W-:Y:S01]  /*a2c0*/  HGMMA.64x256x16.F32 R24, R208, gdesc[UR8].tnspB, R24, gsb0 ;  /* 0x43e00008d0187df0 */ /* 0x000fe20008000818 */
[----:B------:R-:W-:Y:S01]  /*a2d0*/  R2UR UR10, R8 ;  /* 0x00000000080a72ca */ /* 0x000fe200000e0000 */
[----:B------:R-:W-:Y:S01]  /*a2e0*/  VIADD R8, R6, 0x100 ;  /* 0x0000010006087836 */ /* 0x000fe20000000000 */
[----:B------:R-:W-:Y:S01]  /*a2f0*/  R2UR UR11, R9 ;  /* 0x00000000090b72ca */ /* 0x000fe200000e0000 */
[----:B------:R-:W-:Y:S02]  /*a300*/  IMAD.MOV.U32 R9, RZ, RZ, 0x40000040 ;  /* 0x40000040ff097424 */ /* 0x000fe400078e00ff */
[----:B--2---:R-:W-:Y:S01]  /*a310*/  VIADD R15, R15, 0x1 ;  /* 0x000000010f0f7836 */ /* 0x004fe20000000000 */
[----:B------:R-:W-:Y:S02]  /*a320*/  WARPGROUP.DEPBAR.LE gsb0, 0x0 ;  /* 0x00008000000079c5 */ /* 0x000fe40000010000 */
[----:B------:R-:W-:Y:S02]  /*a330*/  WARPGROUP.ARRIVE ;  /* 0x00000000000079c5 */ /* 0x000fe40000000000 */
[----:B------:R-:W-:-:S15]  /*a340*/  STL [R1+0x18], R15 ;  /* 0x0000180f01007387 */ /* 0x000fde0000100800 */
[----:B------:R-:W-:-:S02]  /*a350*/  NOP ;  /* 0x0000000000007918 */ /* 0x000fc40000000000 */
[----:B------:R-:W-:Y:S01]  /*a360*/  HGMMA.64x256x16.F32 R24, R204, gdesc[UR8].tnspB, R24, gsb0 ;  /* 0x43e00008cc187df0 */ /* 0x000fe20008000818 */
[----:B------:R-:W-:Y:S01]  /*a370*/  R2UR UR10, R8 ;  /* 0x00000000080a72ca */ /* 0x000fe200000e0000 */
[C---:B------:R-:W-:Y:S01]  /*a380*/  VIADD R8, R6.reuse, 0x180 ;  /* 0x0000018006087836 */ /* 0x040fe20000000000 */
[----:B------:R-:W-:Y:S01]  /*a390*/  R2UR UR11, R9 ;  /* 0x00000000090b72ca */ /* 0x000fe200000e0000 */
[----:B------:R-:W-:Y:S02]  /*a3a0*/  IMAD.MOV.U32 R9, RZ, RZ, 0x40000040 ;  /* 0x40000040ff097424 */ /* 0x000fe400078e00ff */
[----:B------:R-:W-:Y:S01]  /*a3b0*/  VIADD R6, R6, 0x200 ;  /* 0x0000020006067836 */ /* 0x000fe20000000000 */
[----:B------:R-:W-:Y:S02]  /*a3c0*/  WARPGROUP.DEPBAR.LE gsb0, 0x0 ;  /* 0x00008000000079c5 */ /* 0x000fe40000010000 */
[----:B------:R-:W-:-:S15]  /*a3d0*/  WARPGROUP.ARRIVE ;  /* 0x00000000000079c5 */ /* 0x000fde0000000000 */
[----:B------:R-:W-:-:S04]  /*a3e0*/  NOP ;  /* 0x0000000000007918 */ /* 0x000fc80000000000 */
[----:B------:R-:W-:Y:S01]  /*a3f0*/  HGMMA.64x256x16.F32 R24, R200, gdesc[UR8].tnspB, R24, gsb0 ;  /* 0x43e00008c8187df0 */ /* 0x000fe20008000818 */
[----:B------:R-:W-:Y:S02]  /*a400*/  R2UR UR10, R8 ;  /* 0x00000000080a72ca */ /* 0x000fe400000e0000 */
[----:B------:R-:W-:Y:S01]  /*a410*/  R2UR UR11, R9 ;  /* 0x00000000090b72ca */ /* 0x000fe200000e0000 */
[----:B------:R-:W-:Y:S02]  /*a420*/  WARPGROUP.DEPBAR.LE gsb0, 0x0 ;  /* 0x00008000000079c5 */ /* 0x000fe40000010000 */
[----:B------:R-:W-:-:S15]  /*a430*/  WARPGROUP.ARRIVE ;  /* 0x00000000000079c5 */ /* 0x000fde0000000000 */
[----:B------:R-:W-:-:S07]  /*a440*/  NOP ;  /* 0x0000000000007918 */ /* 0x000fce0000000000 */
[----:B------:R-:W-:Y:S01]  /*a450*/  HGMMA.64x256x16.F32 R24, R196, gdesc[UR8].tnspB, R24, gsb0 ;  /* 0x43e00008c4187df0 */ /* 0x000fe20008000818 */
[----:B------:R-:W-:Y:S02]  /*a460*/  R2UR UR10, R6 ;  /* 0x00000000060a72ca */ /* 0x000fe400000e0000 */
[----:B------:R-:W-:Y:S01]  /*a470*/  R2UR UR11, R7 ;  /* 0x00000000070b72ca */ /* 0x000fe200000e0000 */
[----:B-1----:R-:W-:Y:S02]  /*a480*/  FADD.FTZ R7, R5, R12 ;  /* 0x0000000c05077221 */ /* 0x002fe40000010000 */
[----:B------:R-:W0:Y:S04]  /*a490*/  SHFL.BFLY PT, R5, R2, 0x1, 0x1f ;  /* 0x0c201f0002057f89 */ /* 0x000e2800000e0000 */
[----:B------:R-:W1:Y:S01]  /*a4a0*/  SHFL.BFLY PT, R6, R7, 0x1, 0x1f ;  /* 0x0c201f0007067f89 */ /* 0x000e6200000e0000 */
[----:B0-----:R-:W-:Y:S01]  /*a4b0*/  FADD.FTZ R10, R2, R5 ;  /* 0x00000005020a7221 */ /* 0x001fe20000010000 */
[----:B------:R-:W-:Y:S01]  /*a4c0*/  IMAD.MOV.U32 R5, RZ, RZ, RZ ;  /* 0x000000ffff057224 */ /* 0x000fe200078e00ff */
[----:B------:R-:W-:Y:S01]  /*a4d0*/  SEL R2, RZ, 0x1, P2 ;  /* 0x00000001ff027807 */ /* 0x000fe20001000000 */
[----:B-1----:R-:W-:-:S02]  /*a4e0*/  FADD.FTZ R14, R7, R6 ;  /* 0x00000006070e7221 */ /* 0x002fc40000010000 */
[----:B------:R-:W-:Y:S01]  /*a4f0*/  FSETP.NE.FTZ.AND P0, PT, R10, RZ, PT ;  /* 0x000000ff0a00720b */ /* 0x000fe20003f15000 */
[----:B------:R-:W-:Y:S01]  /*a500*/  IMAD.MOV.U32 R6, RZ, RZ, RZ ;  /* 0x000000ffff067224 */ /* 0x000fe200078e00ff */
[----:B------:R-:W-:Y:S01]  /*a510*/  LOP3.LUT R17, R17, R2, RZ, 0x3c, !PT ;  /* 0x0000000211117212 */ /* 0x000fe200078e3cff */
[----:B------:R-:W-:Y:S01]  /*a520*/  IMAD.U32 R7, RZ, RZ, UR6 ;  /* 0x00000006ff077e24 */ /* 0x000fe2000f8e00ff */
[----:B------:R-:W-:Y:S01]  /*a530*/  FSETP.NE.FTZ.AND P3, PT, R14, RZ, PT ;  /* 0x000000ff0e00720b */ /* 0x000fe20003f75000 */
[----:B------:R-:W-:-:S08]  /*a540*/  IMAD.MOV.U32 R2, RZ, RZ, -0x800000 ;  /* 0xff800000ff027424 */ /* 0x000fd000078e00ff */
[----:B------:R-:W0:Y:S01]  /*a550*/  @P0 MUFU.LG2 R8, R10 ;  /* 0x0000000a00080308 */ /* 0x000e220000000c00 */
[----:B------:R-:W-:-:S03]  /*a560*/  @P0 FMUL.FTZ R7, R7, 0.69314718246459960938 ;  /* 0x3f31721807070820 */ /* 0x000fc60000410000 */
[----:B------:R-:W-:-:S04]  /*a570*/  @P3 FMUL.FTZ R13, R13, 0.69314718246459960938 ;  /* 0x3f3172180d0d3820 */ /* 0x000fc80000410000 */
[----:B------:R-:W1:Y:S08]  /*a580*/  @P3 MUFU.LG2 R9, R14 ;  /* 0x0000000e00093308 */ /* 0x000e700000000c00 */
[----:B------:R1:W2:Y:S01]  /*a590*/  @P0 MUFU.RCP R6, R10 ;  /* 0x0000000a00060308 */ /* 0x0002a20000001000 */
[----:B0-----:R-:W-:-:S04]  /*a5a0*/  @P0 FMUL.FTZ R8, R8, 0.69314718246459960938 ;  /* 0x3f31721808080820 */ /* 0x001fc80000410000 */
[----:B------:R-:W-:Y:S01]  /*a5b0*/  @P0 FFMA.FTZ R2, R7, R4, R8 ;  /* 0x0000000407020223 */ /* 0x000fe20000010008 */
[----:B------:R-:W-:Y:S02]  /*a5c0*/  PLOP3.LUT P0, PT, PT, PT, PT, 0x8, 0x0 ;  /* 0x000000000000781c */ /* 0x000fe40003f0e170 */
[----:B------:R-:W0:Y:S01]  /*a5d0*/  @P3 MUFU.RCP R5, R14 ;  /* 0x0000000e00053308 */ /* 0x000e220000001000 */
[----:B-1----:R-:W-:-:S04]  /*a5e0*/  @P3 FMUL.FTZ R10, R9, 0.69314718246459960938 ;  /* 0x3f317218090a3820 */ /* 0x002fc80000410000 */
[----:B------:R-:W-:Y:S01]  /*a5f0*/  @P3 FFMA.FTZ R0, R13, R3, R10 ;  /* 0x000000030d003223 */ /* 0x000fe2000001000a */
[----:B------:R-:W-:Y:S02]  /*a600*/  WARPGROUP.DEPBAR.LE gsb0, 0x0 ;  /* 0x00008000000079c5 */ /* 0x000fe40000010000 */
[----:B------:R-:W-:-:S06]  /*a610*/  WARPGROUP.ARRIVE ;  /* 0x00000000000079c5 */ /* 0x000fcc0000000000 */
[----:B------:R-:W-:Y:S03]  /*a620*/  HGMMA.64x256x16.F32 R24, R192, gdesc[UR8].tnspB, R24, gsb0 ;  /* 0x43e00008c0187df0 */ /* 0x000fe60008000818 */
[----:B------:R-:W-:Y:S02]  /*a630*/  WARPGROUP.DEPBAR.LE gsb0, 0x0 ;  /* 0x00008000000079c5 */ /* 0x000fe40000010000 */
[----:B------:R1:W-:Y:S01]  /*a640*/  @!P1 SYNCS.ARRIVE.TRANS64.RED.A1T0 RZ, [R11+URZ], RZ ;  /* 0x000000ff0bff99a7 */ /* 0x0003e2000810043f */
        /* <DEDUP_REMOVED lines=64> */
[-C--:B0-----:R-:W-:Y:S01]  /*aa50*/  FMUL.FTZ R26, R26, R5.reuse ;  /* 0x000000051a1a7220 */ /* 0x081fe20000410000 */
        /* <DEDUP_REMOVED lines=62> */
[----:B-1----:R-:W-:-:S07]  /*ae40*/  FMUL.FTZ R151, R151, R5 ;  /* 0x0000000597977220 */ /* 0x002fce0000410000 */
.L_x_186:
[----:B------:R-:W0:Y:S08]  /*ae50*/  S2UR UR4, SR_CgaCtaId ;  /* 0x00000000000479c3 */ /* 0x000e300000008800 */
[----:B------:R-:W-:Y:S06]  /*ae60*/  BAR.SYNC.DEFER_BLOCKING 0x5, 0x180 ;  /* 0x0146000000007b1d */ /* 0x000fec0000010000 */
[----:B------:R-:W-:Y:S01]  /*ae70*/  UMOV UR8, 0x400 ;  /* 0x0000040000087882 */ /* 0x000fe20000000000 */
[----:B------:R-:W-:Y:S01]  /*ae80*/  BSSY B0, `(.L_x_208) ;  /* 0x00004bb000007945 */ /* 0x000fe20003800000 */
[----:B0-----:R-:W-:-:S09]  /*ae90*/  ULEA UR8, UR4, UR8, 0x18 ;  /* 0x0000000804087291 */ /* 0x001fd2000f8ec03f */
[----:B------:R-:W0:Y:S02]  /*aea0*/  LDS.128 R4, [UR8+0x388d0] ;  /* 0x0388d008ff047984 */ /* 0x000e240008000c00 */
[----:B0-----:R-:W-:Y:S02]  /*aeb0*/  R2UR UR6, R5 ;  /* 0x00000000050672ca */ /* 0x001fe400000e0000 */
[----:B------:R-:W-:Y:S02]  /*aec0*/  R2UR UR5, R6 ;  /* 0x00000000060572ca */ /* 0x000fe400000e0000 */
[----:B------:R-:W-:Y:S01]  /*aed0*/  R2UR UR7, R7 ;  /* 0x00000000070772ca */ /* 0x000fe200000e0000 */
[----:B------:R-:W-:Y:S06]  /*aee0*/  BAR.ARV 0x4, 0x180 ;  /* 0x0106000000007b1d */ /* 0x000fec0000002000 */
[----:B------:R-:W-:Y:S08]  /*aef0*/  @P0 BRA `(.L_x_209) ;  /* 0x0000003800900947 */ /* 0x000ff00003800000 */
[----:B------:R-:W2:Y:S01]  /*af00*/  LDL.LU R9, [R1+0x10] ;  /* 0x0000100001097983 */ /* 0x000ea20000300800 */
[----:B------:R-:W0:Y:S01]  /*af10*/  S2UR UR4, SR_SWINHI ;  /* 0x00000000000479c3 */ /* 0x000e220000002f00 */
[----:B------:R-:W-:Y:S01]  /*af20*/  IMAD.MOV.U32 R12, RZ, RZ, 0x2 ;  /* 0x00000002ff0c7424 */ /* 0x000fe200078e00ff */
[----:B------:R-:W-:Y:S01]  /*af30*/  F2FP.F16.F32.PACK_AB R6, R29, R28 ;  /* 0x0000001c1d06723e */ /* 0x000fe200000000ff */
[----:B------:R-:W3:Y:S01]  /*af40*/  LDL.LU R8, [R1+0x14] ;  /* 0x0000140001087983 */ /* 0x000ee20000300800 */
[----:B------:R-:W-:Y:S01]  /*af50*/  F2FP.F16.F32.PACK_AB R7, R31, R30 ;  /* 0x0000001e1f07723e */ /* 0x000fe200000000ff */
[----:B------:R-:W-:Y:S01]  /*af60*/  ULDC.64 UR14, c[0x0][0xc00] ;  /* 0x00030000000e7ab9 */ /* 0x000fe20000000a00 */
[----:B------:R-:W-:Y:S01]  /*af70*/  R2UR UR22, R22 ;  /* 0x00000000161672ca */ /* 0x000fe200000e0000 */
[----:B------:R-:W4:Y:S01]  /*af80*/  LDL R3, [R1+0x68] ;  /* 0x0000680001037983 */ /* 0x000f220000100800 */
[----:B------:R-:W-:Y:S01]  /*af90*/  ULDC.64 UR26, c[0x0][0x208] ;  /* 0x00008200001a7ab9 */ /* 0x000fe20000000a00 */
[----:B------:R-:W-:-:S02]  /*afa0*/  ULDC UR20, c[0x0][0xbe8] ;  /* 0x0002fa0000147ab9 */ /* 0x000fc40000000800 */
[----:B------:R-:W5:Y:S01]  /*afb0*/  LDL R174, [R1+0xc] ;  /* 0x00000c0001ae7983 */ /* 0x000f620000100800 */
[----:B------:R-:W-:Y:S02]  /*afc0*/  R2UR UR21, R212 ;  /* 0x00000000d41572ca */ /* 0x000fe400000e0000 */
[----:B------:R-:W-:Y:S01]  /*afd0*/  R2UR UR24, R213 ;  /* 0x00000000d51872ca */ /* 0x000fe200000e0000 */
[----:B------:R-:W5:Y:S01]  /*afe0*/  LDL R175, [R1+0x64] ;  /* 0x0000640001af7983 */ /* 0x000f620000100800 */
[----:B------:R-:W-:Y:S01]  /*aff0*/  UMOV UR10, UR8 ;  /* 0x00000008000a7c82 */ /* 0x000fe20008000000 */
[----:B0-----:R-:W-:Y:S01]  /*b000*/  UMOV UR11, UR4 ;  /* 0x00000004000b7c82 */ /* 0x001fe20008000000 */
[----:B------:R-:W-:Y:S01]  /*b010*/  BAR.SYNC.DEFER_BLOCKING 0x1, 0x100 ;  /* 0x0044000000007b1d */ /* 0x000fe20000010000 */
[----:B--2---:R-:W-:Y:S02]  /*b020*/  R2UR UR19, R9 ;  /* 0x00000000091372ca */ /* 0x004fe400000e0000 */
[----:B---3--:R-:W-:Y:S01]  /*b030*/  R2UR UR17, R8 ;  /* 0x00000000081172ca */ /* 0x008fe200000e0000 */
[----:B----4-:R-:W-:Y:S01]  /*b040*/  IMAD.WIDE R12, R3, R12, UR10 ;  /* 0x0000000a030c7e25 */ /* 0x010fe2000f8e020c */
[----:B-----5:R-:W-:-:S02]  /*b050*/  R2UR UR18, R174 ;  /* 0x00000000ae1272ca */ /* 0x020fc400000e0000 */
[----:B------:R-:W-:-:S04]  /*b060*/  IADD3 R15, P1, R12, 0x20, RZ ;  /* 0x000000200c0f7810 */ /* 0x000fc80007f3e0ff */
[----:B------:R-:W-:-:S04]  /*b070*/  LOP3.LUT R14, R15, 0x380, RZ, 0xc0, !PT ;  /* 0x000003800f0e7812 */ /* 0x000fc800078ec0ff */
[----:B------:R-:W-:Y:S02]  /*b080*/  SHF.R.U64 R14, R14, 0x3, RZ ;  /* 0x000000030e0e7819 */ /* 0x000fe400000012ff */
[----:B------:R-:W-:Y:S02]  /*b090*/  IADD3 R157, P0, R12, 0x40, RZ ;  /* 0x000000400c9d7810 */ /* 0x000fe40007f1e0ff */
[----:B------:R-:W-:Y:S01]  /*b0a0*/  LOP3.LUT R14, R14, R15, RZ, 0x3c, !PT ;  /* 0x0000000f0e0e7212 */ /* 0x000fe200078e3cff */
[----:B------:R-:W-:Y:S01]  /*b0b0*/  IMAD.X R15, RZ, RZ, R13, P1 ;  /* 0x000000ffff0f7224 */ /* 0x000fe200008e060d */
[C---:B------:R-:W-:Y:S02]  /*b0c0*/  IADD3 R159, P4, R12.reuse, 0x60, RZ ;  /* 0x000000600c9f7810 */ /* 0x040fe40007f9e0ff */
[C---:B------:R-:W-:Y:S02]  /*b0d0*/  IADD3 R161, P3, R12.reuse, 0x4000, RZ ;  /* 0x000040000ca17810 */ /* 0x040fe40007f7e0ff */
[----:B------:R-:W-:-:S02]  /*b0e0*/  IADD3 R163, P6, R12, 0x4020, RZ ;  /* 0x000040200ca37810 */ /* 0x000fc40007fde0ff */
[C---:B------:R-:W-:Y:S02]  /*b0f0*/  IADD3 R165, P5, R12.reuse, 0x4040, RZ ;  /* 0x000040400ca57810 */ /* 0x040fe40007fbe0ff */
[C---:B------:R-:W-:Y:S02]  /*b100*/  IADD3 R167, P2, R12.reuse, 0x4060, RZ ;  /* 0x000040600ca77810 */ /* 0x040fe40007f5e0ff */
[C---:B------:R-:W-:Y:S02]  /*b110*/  IADD3 R169, P1, R12.reuse, 0x8000, RZ ;  /* 0x000080000ca97810 */ /* 0x040fe40007f3e0ff */
[----:B------:R-:W-:Y:S02]  /*b120*/  LOP3.LUT R5, R12, 0x380, RZ, 0xc0, !PT ;  /* 0x000003800c057812 */ /* 0x000fe400078ec0ff */
[----:B------:R-:W-:Y:S02]  /*b130*/  LOP3.LUT R156, R157, 0x380, RZ, 0xc0, !PT ;  /* 0x000003809d9c7812 */ /* 0x000fe400078ec0ff */
[----:B------:R-:W-:-:S02]  /*b140*/  LOP3.LUT R158, R159, 0x380, RZ, 0xc0, !PT ;  /* 0x000003809f9e7812 */ /* 0x000fc400078ec0ff */
[----:B------:R-:W-:Y:S02]  /*b150*/  LOP3.LUT R160, R161, 0x380, RZ, 0xc0, !PT ;  /* 0x00000380a1a07812 */ /* 0x000fe400078ec0ff */
[----:B------:R-:W-:Y:S02]  /*b160*/  LOP3.LUT R162, R163, 0x380, RZ, 0xc0, !PT ;  /* 0x00000380a3a27812 */ /* 0x000fe400078ec0ff */
[----:B------:R-:W-:Y:S02]  /*b170*/  LOP3.LUT R164, R165, 0x380, RZ, 0xc0, !PT ;  /* 0x00000380a5a47812 */ /* 0x000fe400078ec0ff */
[----:B------:R-:W-:Y:S02]  /*b180*/  LOP3.LUT R166, R167, 0x380, RZ, 0xc0, !PT ;  /* 0x00000380a7a67812 */ /* 0x000fe400078ec0ff */
[----:B------:R-:W-:Y:S02]  /*b190*/  LOP3.LUT R168, R169, 0x380, RZ, 0xc0, !PT ;  /* 0x00000380a9a87812 */ /* 0x000fe400078ec0ff */
[----:B------:R-:W-:-:S02]  /*b1a0*/  SHF.R.U64 R5, R5, 0x3, RZ ;  /* 0x0000000305057819 */ /* 0x000fc400000012ff */
[----:B------:R-:W-:Y:S02]  /*b1b0*/  SHF.R.U64 R156, R156, 0x3, RZ ;  /* 0x000000039c9c7819 */ /* 0x000fe400000012ff */
[----:B------:R-:W-:Y:S02]  /*b1c0*/  SHF.R.U64 R158, R158, 0x3, RZ ;  /* 0x000000039e9e7819 */ /* 0x000fe400000012ff */
[----:B------:R-:W-:Y:S02]  /*b1d0*/  SHF.R.U64 R160, R160, 0x3, RZ ;  /* 0x00000003a0a07819 */ /* 0x000fe400000012ff */
[----:B------:R-:W-:Y:S02]  /*b1e0*/  SHF.R.U64 R162, R162, 0x3, RZ ;  /* 0x00000003a2a27819 */ /* 0x000fe400000012ff */
[----:B------:R-:W-:Y:S02]  /*b1f0*/  SHF.R.U64 R164, R164, 0x3, RZ ;  /* 0x00000003a4a47819 */ /* 0x000fe400000012ff */
[----:B------:R-:W-:-:S02]  /*b200*/  SHF.R.U64 R166, R166, 0x3, RZ ;  /* 0x00000003a6a67819 */ /* 0x000fc400000012ff */
[----:B------:R-:W-:Y:S02]  /*b210*/  SHF.R.U64 R168, R168, 0x3, RZ ;  /* 0x00000003a8a87819 */ /* 0x000fe400000012ff */
[----:B------:R-:W-:Y:S01]  /*b220*/  LOP3.LUT R4, R5, R12, RZ, 0x3c, !PT ;  /* 0x0000000c05047212 */ /* 0x000fe200078e3cff */
[--C-:B------:R-:W-:Y:S01]  /*b230*/  IMAD.MOV.U32 R5, RZ, RZ, R13.reuse ;  /* 0x000000ffff057224 */ /* 0x100fe200078e000d */
[----:B------:R-:W-:Y:S01]  /*b240*/  LOP3.LUT R156, R156, R157, RZ, 0x3c, !PT ;  /* 0x0000009d9c9c7212 */ /* 0x000fe200078e3cff */
[--C-:B------:R-:W-:Y:S01]  /*b250*/  IMAD.X R157, RZ, RZ, R13.reuse, P0 ;  /* 0x000000ffff9d7224 */ /* 0x100fe200000e060d */
        /* <DEDUP_REMOVED lines=11> */
[----:B------:R-:W-:Y:S01]  /*b310*/  IMAD.X R169, RZ, RZ, R13, P1 ;  /* 0x000000ffffa97224 */ /* 0x000fe200008e060d */
[----:B------:R-:W-:-:S02]  /*b320*/  IADD3 R171, P0, R12, 0x8020, RZ ;  /* 0x000080200cab7810 */ /* 0x000fc40007f1e0ff */
[C---:B------:R-:W-:Y:S02]  /*b330*/  IADD3 R173, P4, R12.reuse, 0x8040, RZ ;  /* 0x000080400cad7810 */ /* 0x040fe40007f9e0ff */
[C---:B------:R-:W-:Y:S02]  /*b340*/  IADD3 R9, P3, R12.reuse, 0x8060, RZ ;  /* 0x000080600c097810 */ /* 0x040fe40007f7e0ff */
[C---:B------:R-:W-:Y:S02]  /*b350*/  IADD3 R11, P6, R12.reuse, 0xc000, RZ ;  /* 0x0000c0000c0b7810 */ /* 0x040fe40007fde0ff */
[C---:B------:R-:W-:Y:S02]  /*b360*/  IADD3 R153, P5, R12.reuse, 0xc020, RZ ;  /* 0x0000c0200c997810 */ /* 0x040fe40007fbe0ff */
[C---:B------:R-:W-:Y:S02]  /*b370*/  IADD3 R155, P2, R12.reuse, 0xc040, RZ ;  /* 0x0000c0400c9b7810 */ /* 0x040fe40007f5e0ff */
[----:B------:R-:W-:-:S02]  /*b380*/  IADD3 R21, P1, R12, 0xc060, RZ ;  /* 0x0000c0600c157810 */ /* 0x000fc40007f3e0ff */
[----:B------:R-:W-:Y:S02]  /*b390*/  MOV R3, R4 ;  /* 0x0000000400037202 */ /* 0x000fe40000000f00 */
[----:B------:R-:W-:Y:S02]  /*b3a0*/  F2FP.F16.F32.PACK_AB R4, R25, R24 ;  /* 0x000000181904723e */ /* 0x000fe400000000ff */
[----:B------:R-:W-:Y:S02]  /*b3b0*/  F2FP.F16.F32.PACK_AB R5, R27, R26 ;  /* 0x0000001a1b05723e */ /* 0x000fe400000000ff */
[----:B------:R-:W-:Y:S02]  /*b3c0*/  LOP3.LUT R170, R171, 0x380, RZ, 0xc0, !PT ;  /* 0x00000380abaa7812 */ /* 0x000fe400078ec0ff */
[----:B------:R-:W-:Y:S02]  /*b3d0*/  LOP3.LUT R172, R173, 0x380, RZ, 0xc0, !PT ;  /* 0x00000380adac7812 */ /* 0x000fe400078ec0ff */
[----:B------:R-:W-:-:S02]  /*b3e0*/  LOP3.LUT R8, R9, 0x380, RZ, 0xc0, !PT ;  /* 0x0000038009087812 */ /* 0x000fc400078ec0ff */
[----:B------:R-:W-:Y:S02]  /*b3f0*/  LOP3.LUT R10, R11, 0x380, RZ, 0xc0, !PT ;  /* 0x000003800b0a7812 */ /* 0x000fe400078ec0ff */
[----:B------:R-:W-:Y:S02]  /*b400*/  LOP3.LUT R152, R153, 0x380, RZ, 0xc0, !PT ;  /* 0x0000038099987812 */ /* 0x000fe400078ec0ff */
[----:B------:R-:W-:Y:S02]  /*b410*/  LOP3.LUT R154, R155, 0x380, RZ, 0xc0, !PT ;  /* 0x000003809b9a7812 */ /* 0x000fe400078ec0ff */
[----:B------:R-:W-:Y:S01]  /*b420*/  LOP3.LUT R20, R21, 0x380, RZ, 0xc0, !PT ;  /* 0x0000038015147812 */ /* 0x000fe200078ec0ff */
[----:B------:R0:W-:Y:S01]  /*b430*/  STSM.16.M88.4 [R3], R4 ;  /* 0x0000000403007844 */ /* 0x0001e20000000200 */
[----:B------:R-:W-:Y:S02]  /*b440*/  SHF.R.U64 R170, R170, 0x3, RZ ;  /* 0x00000003aaaa7819 */ /* 0x000fe400000012ff */
[----:B------:R-:W-:-:S02]  /*b450*/  SHF.R.U64 R172, R172, 0x3, RZ ;  /* 0x00000003acac7819 */ /* 0x000fc400000012ff */
[----:B------:R-:W-:Y:S02]  /*b460*/  SHF.R.U64 R8, R8, 0x3, RZ ;  /* 0x0000000308087819 */ /* 0x000fe400000012ff */
[----:B------:R-:W-:Y:S02]  /*b470*/  SHF.R.U64 R10, R10, 0x3, RZ ;  /* 0x000000030a0a7819 */ /* 0x000fe400000012ff */
[----:B------:R-:W-:Y:S02]  /*b480*/  SHF.R.U64 R152, R152, 0x3, RZ ;  /* 0x0000000398987819 */ /* 0x000fe400000012ff */
[----:B------:R-:W-:Y:S02]  /*b490*/  SHF.R.U64 R154, R154, 0x3, RZ ;  /* 0x000000039a9a7819 */ /* 0x000fe400000012ff */
[----:B------:R-:W-:Y:S02]  /*b4a0*/  SHF.R.U64 R20, R20, 0x3, RZ ;  /* 0x0000000314147819 */ /* 0x000fe400000012ff */
[----:B------:R-:W-:-:S02]  /*b4b0*/  MOV R14, R14 ;  /* 0x0000000e000e7202 */ /* 0x000fc40000000f00 */
[----:B0-----:R-:W-:Y:S02]  /*b4c0*/  F2FP.F16.F32.PACK_AB R4, R33, R32 ;  /* 0x000000202104723e */ /* 0x001fe400000000ff */
[----:B------:R-:W-:Y:S02]  /*b4d0*/  F2FP.F16.F32.PACK_AB R5, R35, R34 ;  /* 0x000000222305723e */ /* 0x000fe400000000ff */
[----:B------:R-:W-:Y:S02]  /*b4e0*/  F2FP.F16.F32.PACK_AB R6, R37, R36 ;  /* 0x000000242506723e */ /* 0x000fe400000000ff */
[----:B------:R-:W-:Y:S02]  /*b4f0*/  F2FP.F16.F32.PACK_AB R7, R39, R38 ;  /* 0x000000262707723e */ /* 0x000fe400000000ff */
        /* <DEDUP_REMOVED lines=14> */
[----:B------:R0:W-:Y:S01]  /*b5e0*/  STSM.16.M88.4 [R14], R4 ;  /* 0x000000040e007844 */ /* 0x0001e20000000200 */
[----:B------:R-:W-:-:S02]  /*b5f0*/  MOV R156, R156 ;  /* 0x0000009c009c7202 */ /* 0x000fc40000000f00 */
[----:B------:R-:W-:Y:S02]  /*b600*/  F2FP.F16.F32.PACK_AB R12, R41, R40 ;  /* 0x00000028290c723e */ /* 0x000fe400000000ff */
[----:B------:R-:W-:Y:S02]  /*b610*/  F2FP.F16.F32.PACK_AB R13, R43, R42 ;  /* 0x0000002a2b0d723e */ /* 0x000fe400000000ff */
[----:B------:R-:W-:Y:S02]  /*b620*/  F2FP.F16.F32.PACK_AB R15, R47, R46 ;  /* 0x0000002e2f0f723e */ /* 0x000fe400000000ff */
[----:B------:R-:W-:Y:S02]  /*b630*/  MOV R158, R158 ;  /* 0x0000009e009e7202 */ /* 0x000fe40000000f00 */
[----:B------:R-:W-:Y:S02]  /*b640*/  MOV R161, R160 ;  /* 0x000000a000a17202 */ /* 0x000fe40000000f00 */
[----:B0-----:R-:W-:-:S02]  /*b650*/  F2FP.F16.F32.PACK_AB R14, R45, R44 ;  /* 0x0000002c2d0e723e */ /* 0x001fc400000000ff */
[----:B------:R-:W-:Y:S02]  /*b660*/  F2FP.F16.F32.PACK_AB R4, R49, R48 ;  /* 0x000000303104723e */ /* 0x000fe400000000ff */
[----:B------:R-:W-:Y:S02]  /*b670*/  F2FP.F16.F32.PACK_AB R5, R51, R50 ;  /* 0x000000323305723e */ /* 0x000fe400000000ff */
[----:B------:R-:W-:Y:S02]  /*b680*/  F2FP.F16.F32.PACK_AB R6, R53, R52 ;  /* 0x000000343506723e */ /* 0x000fe400000000ff */
[----:B------:R-:W-:Y:S01]  /*b690*/  F2FP.F16.F32.PACK_AB R7, R55, R54 ;  /* 0x000000363707723e */ /* 0x000fe200000000ff */
[----:B------:R0:W-:Y:S01]  /*b6a0*/  STSM.16.M88.4 [R156], R12 ;  /* 0x0000000c9c007844 */ /* 0x0001e20000000200 */
[----:B------:R-:W-:Y:S02]  /*b6b0*/  MOV R160, R8 ;  /* 0x0000000800a07202 */ /* 0x000fe40000000f00 */
[----:B------:R-:W-:-:S02]  /*b6c0*/  MOV R3, R10 ;  /* 0x0000000a00037202 */ /* 0x000fc40000000f00 */
[----:B------:R-:W-:Y:S02]  /*b6d0*/  F2FP.F16.F32.PACK_AB R8, R57, R56 ;  /* 0x000000383908723e */ /* 0x000fe400000000ff */
[----:B------:R-:W-:Y:S02]  /*b6e0*/  F2FP.F16.F32.PACK_AB R9, R59, R58 ;  /* 0x0000003a3b09723e */ /* 0x000fe400000000ff */
[----:B------:R-:W-:Y:S02]  /*b6f0*/  F2FP.F16.F32.PACK_AB R10, R61, R60 ;  /* 0x0000003c3d0a723e */ /* 0x000fe400000000ff */
[----:B------:R-:W-:Y:S02]  /*b700*/  F2FP.F16.F32.PACK_AB R11, R63, R62 ;  /* 0x0000003e3f0b723e */ /* 0x000fe400000000ff */
[----:B------:R-:W-:Y:S01]  /*b710*/  MOV R162, R162 ;  /* 0x000000a200a27202 */ /* 0x000fe20000000f00 */
[----:B------:R1:W-:Y:S01]  /*b720*/  STSM.16.M88.4 [R158], R4 ;  /* 0x000000049e007844 */ /* 0x0003e20000000200 */
[----:B------:R-:W-:-:S02]  /*b730*/  MOV R18, R152 ;  /* 0x0000009800127202 */ /* 0x000fc40000000f00 */
[----:B0-----:R-:W-:Y:S02]  /*b740*/  F2FP.F16.F32.PACK_AB R12, R65, R64 ;  /* 0x00000040410c723e */ /* 0x001fe400000000ff */
[----:B------:R-:W-:Y:S02]  /*b750*/  F2FP.F16.F32.PACK_AB R13, R67, R66 ;  /* 0x00000042430d723e */ /* 0x000fe400000000ff */
[----:B------:R-:W-:Y:S02]  /*b760*/  F2FP.F16.F32.PACK_AB R14, R69, R68 ;  /* 0x00000044450e723e */ /* 0x000fe400000000ff */
[----:B------:R-:W-:Y:S02]  /*b770*/  F2FP.F16.F32.PACK_AB R15, R71, R70 ;  /* 0x00000046470f723e */ /* 0x000fe400000000ff */
[----:B------:R-:W-:Y:S02]  /*b780*/  MOV R22, R154 ;  /* 0x0000009a00167202 */ /* 0x000fe40000000f00 */
[----:B------:R-:W-:-:S02]  /*b790*/  MOV R164, R164 ;  /* 0x000000a400a47202 */ /* 0x000fc40000000f00 */
[----:B------:R-:W-:Y:S02]  /*b7a0*/  F2FP.F16.F32.PACK_AB R152, R73, R72 ;  /* 0x000000484998723e */ /* 0x000fe400000000ff */
[----:B------:R-:W-:Y:S02]  /*b7b0*/  F2FP.F16.F32.PACK_AB R153, R75, R74 ;  /* 0x0000004a4b99723e */ /* 0x000fe400000000ff */
[----:B------:R-:W-:Y:S02]  /*b7c0*/  F2FP.F16.F32.PACK_AB R154, R77, R76 ;  /* 0x0000004c4d9a723e */ /* 0x000fe400000000ff */
[----:B------:R-:W-:Y:S01]  /*b7d0*/  F2FP.F16.F32.PACK_AB R155, R79, R78 ;  /* 0x0000004e4f9b723e */ /* 0x000fe200000000ff */
[----:B------:R0:W-:Y:S01]  /*b7e0*/  STSM.16.M88.4 [R161], R8 ;  /* 0x00000008a1007844 */ /* 0x0001e20000000200 */
[----:B------:R-:W-:Y:S02]  /*b7f0*/  MOV R166, R166 ;  /* 0x000000a600a67202 */ /* 0x000fe40000000f00 */
[----:B------:R-:W-:-:S02]  /*b800*/  F2FP.F16.F32.PACK_AB R156, R81, R80 ;  /* 0x00000050519c723e */ /* 0x000fc400000000ff */
[----:B------:R-:W-:Y:S02]  /*b810*/  F2FP.F16.F32.PACK_AB R157, R83, R82 ;  /* 0x00000052539d723e */ /* 0x000fe400000000ff */
[----:B-1----:R-:W-:Y:S02]  /*b820*/  F2FP.F16.F32.PACK_AB R158, R85, R84 ;  /* 0x00000054559e723e */ /* 0x002fe400000000ff */
[----:B------:R-:W-:Y:S01]  /*b830*/  F2FP.F16.F32.PACK_AB R159, R87, R86 ;  /* 0x00000056579f723e */ /* 0x000fe200000000ff */
[----:B------:R1:W-:Y:S01]  /*b840*/  STSM.16.M88.4 [R162], R12 ;  /* 0x0000000ca2007844 */ /* 0x0003e20000000200 */
[----:B------:R-:W-:Y:S02]  /*b850*/  MOV R168, R168 ;  /* 0x000000a800a87202 */ /* 0x000fe40000000f00 */
[----:B------:R-:W-:Y:S02]  /*b860*/  F2FP.F16.F32.PACK_AB R4, R89, R88 ;  /* 0x000000585904723e */ /* 0x000fe400000000ff */
[----:B------:R-:W-:-:S02]  /*b870*/  F2FP.F16.F32.PACK_AB R5, R91, R90 ;  /* 0x0000005a5b05723e */ /* 0x000fc400000000ff */
[----:B------:R-:W-:Y:S02]  /*b880*/  F2FP.F16.F32.PACK_AB R6, R93, R92 ;  /* 0x0000005c5d06723e */ /* 0x000fe400000000ff */
[----:B------:R-:W-:Y:S02]  /*b890*/  F2FP.F16.F32.PACK_AB R7, R95, R94 ;  /* 0x0000005e5f07723e */ /* 0x000fe400000000ff */
[----:B------:R-:W-:Y:S02]  /*b8a0*/  MOV R170, R170 ;  /* 0x000000aa00aa7202 */ /* 0x000fe40000000f00 */
[----:B0-----:R-:W-:Y:S02]  /*b8b0*/  F2FP.F16.F32.PACK_AB R8, R97, R96 ;  /* 0x000000606108723e */ /* 0x001fe400000000ff */
[----:B------:R-:W-:Y:S02]  /*b8c0*/  F2FP.F16.F32.PACK_AB R9, R99, R98 ;  /* 0x000000626309723e */ /* 0x000fe400000000ff */
[----:B------:R-:W-:-:S02]  /*b8d0*/  F2FP.F16.F32.PACK_AB R10, R101, R100 ;  /* 0x00000064650a723e */ /* 0x000fc400000000ff */
[----:B------:R-:W-:Y:S01]  /*b8e0*/  F2FP.F16.F32.PACK_AB R11, R103, R102 ;  /* 0x00000066670b723e */ /* 0x000fe200000000ff */
[----:B------:R0:W-:Y:S01]  /*b8f0*/  STSM.16.M88.4 [R164], R152 ;  /* 0x00000098a4007844 */ /* 0x0001e20000000200 */
[----:B------:R-:W-:Y:S02]  /*b900*/  MOV R172, R172 ;  /* 0x000000ac00ac7202 */ /* 0x000fe40000000f00 */
[----:B-1----:R-:W-:Y:S02]  /*b910*/  F2FP.F16.F32.PACK_AB R12, R105, R104 ;  /* 0x00000068690c723e */ /* 0x002fe400000000ff */
[----:B------:R-:W-:Y:S02]  /*b920*/  F2FP.F16.F32.PACK_AB R13, R107, R106 ;  /* 0x0000006a6b0d723e */ /* 0x000fe400000000ff */
[----:B------:R-:W-:Y:S02]  /*b930*/  F2FP.F16.F32.PACK_AB R14, R109, R108 ;  /* 0x0000006c6d0e723e */ /* 0x000fe400000000ff */
[----:B------:R-:W-:Y:S01]  /*b940*/  F2FP.F16.F32.PACK_AB R15, R111, R110 ;  /* 0x0000006e6f0f723e */ /* 0x000fe200000000ff */
[----:B------:R1:W-:Y:S01]  /*b950*/  STSM.16.M88.4 [R166], R156 ;  /* 0x0000009ca6007844 */ /* 0x0003e20000000200 */
[----:B------:R-:W-:-:S03]  /*b960*/  MOV R161, R20 ;  /* 0x0000001400a17202 */ /* 0x000fc60000000f00 */
[----:B------:R2:W-:Y:S01]  /*b970*/  STSM.16.M88.4 [R168], R4 ;  /* 0x00000004a8007844 */ /* 0x0005e20000000200 */
[----:B0-----:R-:W-:Y:S02]  /*b980*/  F2FP.F16.F32.PACK_AB R152, R113, R112 ;  /* 0x000000707198723e */ /* 0x001fe400000000ff */
[----:B------:R-:W-:Y:S02]  /*b990*/  F2FP.F16.F32.PACK_AB R153, R115, R114 ;  /* 0x000000727399723e */ /* 0x000fe400000000ff */
[----:B------:R-:W-:Y:S02]  /*b9a0*/  F2FP.F16.F32.PACK_AB R154, R117, R116 ;  /* 0x00000074759a723e */ /* 0x000fe400000000ff */
[----:B------:R-:W-:Y:S01]  /*b9b0*/  F2FP.F16.F32.PACK_AB R155, R119, R118 ;  /* 0x00000076779b723e */ /* 0x000fe200000000ff */
[----:B------:R0:W-:Y:S01]  /*b9c0*/  STSM.16.M88.4 [R170], R8 ;  /* 0x00000008aa007844 */ /* 0x0001e20000000200 */
[----:B-1----:R-:W-:Y:S02]  /*b9d0*/  F2FP.F16.F32.PACK_AB R156, R121, R120 ;  /* 0x00000078799c723e */ /* 0x002fe400000000ff */
[----:B------:R-:W-:-:S02]  /*b9e0*/  F2FP.F16.F32.PACK_AB R157, R123, R122 ;  /* 0x0000007a7b9d723e */ /* 0x000fc400000000ff */
[----:B------:R-:W-:Y:S02]  /*b9f0*/  F2FP.F16.F32.PACK_AB R158, R125, R124 ;  /* 0x0000007c7d9e723e */ /* 0x000fe400000000ff */
[----:B------:R-:W-:Y:S01]  /*ba00*/  F2FP.F16.F32.PACK_AB R159, R127, R126 ;  /* 0x0000007e7f9f723e */ /* 0x000fe200000000ff */
[----:B------:R1:W-:Y:S01]  /*ba10*/  STSM.16.M88.4 [R172], R12 ;  /* 0x0000000cac007844 */ /* 0x0003e20000000200 */
[----:B--2---:R-:W-:Y:S02]  /*ba20*/  F2FP.F16.F32.PACK_AB R4, R129, R128 ;  /* 0x000000808104723e */ /* 0x004fe400000000ff */
[----:B------:R-:W-:Y:S02]  /*ba30*/  F2FP.F16.F32.PACK_AB R5, R131, R130 ;  /* 0x000000828305723e */ /* 0x000fe400000000ff */
[----:B------:R-:W-:Y:S02]  /*ba40*/  F2FP.F16.F32.PACK_AB R6, R133, R132 ;  /* 0x000000848506723e */ /* 0x000fe400000000ff */
[----:B------:R-:W-:-:S02]  /*ba50*/  F2FP.F16.F32.PACK_AB R7, R135, R134 ;  /* 0x000000868707723e */ /* 0x000fc400000000ff */
        /* <DEDUP_REMOVED lines=9> */
[----:B------:R-:W-:Y:S04]  /*baf0*/  STSM.16.M88.4 [R3], R156 ;  /* 0x0000009c03007844 */ /* 0x000fe80000000200 */
[----:B------:R1:W-:Y:S04]  /*bb00*/  STSM.16.M88.4 [R18], R4 ;  /* 0x0000000412007844 */ /* 0x0003e80000000200 */
[----:B------:R2:W-:Y:S04]  /*bb10*/  STSM.16.M88.4 [R22], R8 ;  /* 0x0000000816007844 */ /* 0x0005e80000000200 */
[----:B------:R3:W-:Y:S01]  /*bb20*/  STSM.16.M88.4 [R161], R12 ;  /* 0x0000000ca1007844 */ /* 0x0007e20000000200 */
[----:B------:R-:W-:Y:S01]  /*bb30*/  USHF.L.U32 UR4, UR19, 0x2, URZ ;  /* 0x0000000213047899 */ /* 0x000fe2000800063f */
[----:B------:R-:W-:Y:S01]  /*bb40*/  BAR.SYNC.DEFER_BLOCKING 0x1, 0x100 ;  /* 0x0044000000007b1d */ /* 0x000fe20000010000 */
[----:B------:R-:W-:Y:S01]  /*bb50*/  ISETP.NE.U32.AND P0, PT, RZ, UR14, PT ;  /* 0x0000000eff007c0c */ /* 0x000fe2000bf05070 */
[----:B------:R-:W-:-:S02]  /*bb60*/  USHF.L.U64.HI UR16, UR19, 0x2, UR17 ;  /* 0x0000000213107899 */ /* 0x000fc40008010211 */
[----:B------:R-:W-:Y:S01]  /*bb70*/  UIADD3 UR9, UP0, UR4, UR14, URZ ;  /* 0x0000000e04097290 */ /* 0x000fe2000ff1e03f */
[----:B------:R-:W-:-:S03]  /*bb80*/  ISETP.NE.AND.EX P0, PT, RZ, UR15, PT, P0 ;  /* 0x0000000fff007c0c */ /* 0x000fc6000bf05300 */
[----:B------:R-:W-:Y:S02]  /*bb90*/  UIADD3.X UR12, UR16, UR15, URZ, UP0, !UPT ;  /* 0x0000000f100c7290 */ /* 0x000fe400087fe43f */
[----:B------:R-:W-:-:S04]  /*bba0*/  IMAD.U32 R20, RZ, RZ, UR9 ;  /* 0x00000009ff147e24 */ /* 0x000fc8000f8e00ff */
[----:B------:R-:W-:Y:S01]  /*bbb0*/  IMAD.U32 R21, RZ, RZ, UR12 ;  /* 0x0000000cff157e24 */ /* 0x000fe2000f8e00ff */
[----:B------:R-:W-:-:S04]  /*bbc0*/  ULDC.64 UR12, c[0x0][0xc08] ;  /* 0x00030200000c7ab9 */ /* 0x000fc80000000a00 */
[----:B0-----:R-:W4:Y:S01]  /*bbd0*/  @P0 LDG.E R152, desc[UR26][R20.64] ;  /* 0x0000001a14980981 */ /* 0x001f22000c1e1900 */
[----:B------:R-:W-:-:S04]  /*bbe0*/  UISETP.NE.U32.AND UP0, UPT, UR12, URZ, UPT ;  /* 0x0000003f0c00728c */ /* 0x000fc8000bf05070 */
[----:B------:R-:W-:-:S06]  /*bbf0*/  UISETP.NE.AND.EX UP0, UPT, UR13, URZ, UPT, UP0 ;  /* 0x0000003f0d00728c */ /* 0x000fcc000bf05300 */
[----:B------:R-:W-:-:S05]  /*bc00*/  PLOP3.LUT P4, PT, PT, PT, UP0, 0x80, 0x0 ;  /* 0x000000000000781c */ /* 0x000fca0003f8f008 */
[----:B------:R-:W-:-:S03]  /*bc10*/  @UP0 UIADD3 UR12, UP1, UR4, UR12, URZ ;  /* 0x0000000c040c0290 */ /* 0x000fc6000ff3e03f */
[----:B------:R-:W-:Y:S01]  /*bc20*/  ULDC UR4, c[0x0][0xad4] ;  /* 0x0002b50000047ab9 */ /* 0x000fe20000000800 */
[----:B------:R-:W-:Y:S02]  /*bc30*/  @UP0 UIADD3.X UR13, UR16, UR13, URZ, UP1, !UPT ;  /* 0x0000000d100d0290 */ /* 0x000fe40008ffe43f */
[----:B-1----:R-:W-:-:S04]  /*bc40*/  IMAD.U32 R4, RZ, RZ, UR12 ;  /* 0x0000000cff047e24 */ /* 0x002fc8000f8e00ff */
[----:B------:R-:W-:-:S05]  /*bc50*/  IMAD.U32 R5, RZ, RZ, UR13 ;  /* 0x0000000dff057e24 */ /* 0x000fca000f8e00ff */
[----:B------:R0:W5:Y:S01]  /*bc60*/  @P4 LDG.E R3, desc[UR26][R4.64] ;  /* 0x0000001a04034981 */ /* 0x000162000c1e1900 */
[----:B------:R-:W-:Y:S02]  /*bc70*/  UISETP.NE.AND UP0, UPT, UR22, URZ, UPT ;  /* 0x0000003f1600728c */ /* 0x000fe4000bf05270 */
[----:B------:R-:W-:Y:S02]  /*bc80*/  UISETP.NE.AND UP1, UPT, UR20, 0x1, UPT ;  /* 0x000000011400788c */ /* 0x000fe4000bf25270 */
[----:B------:R-:W-:Y:S01]  /*bc90*/  USEL UR4, UR22, UR4, UP0 ;  /* 0x0000000416047287 */ /* 0x000fe20008000000 */
[----:B------:R-:W-:-:S03]  /*bca0*/  UMOV UR23, 0x9b8 ;  /* 0x000009b800177882 */ /* 0x000fc60000000000 */
[----:B------:R-:W-:Y:S01]  /*bcb0*/  UISETP.GT.AND UP2, UPT, UR4, 0x1, UPT ;  /* 0x000000010400788c */ /* 0x000fe2000bf44270 */
[----:B------:R-:W-:Y:S01]  /*bcc0*/  PLOP3.LUT P1, PT, PT, PT, UP1, 0x80, 0x0 ;  /* 0x000000000000781c */ /* 0x000fe20003f2f018 */
[----:B------:R-:W-:Y:S02]  /*bcd0*/  UISETP.NE.U32.AND UP0, UPT, UR14, URZ, UPT ;  /* 0x0000003f0e00728c */ /* 0x000fe4000bf05070 */
[----:B------:R-:W-:Y:S01]  /*bce0*/  USEL UR23, UR23, 0x978, UP2 ;  /* 0x0000097817177887 */ /* 0x000fe20009000000 */
[----:B--2---:R-:W-:Y:S01]  /*bcf0*/  IMAD.U32 R8, RZ, RZ, UR18 ;  /* 0x00000012ff087e24 */ /* 0x004fe2000f8e00ff */
[----:B------:R-:W-:Y:S01]  /*bd00*/  UISETP.NE.AND.EX UP0, UPT, UR15, URZ, UPT, UP0 ;  /* 0x0000003f0f00728c */ /* 0x000fe2000bf05300 */
[----:B------:R-:W-:Y:S02]  /*bd10*/  UMOV UR4, URZ ;  /* 0x0000003f00047c82 */ /* 0x000fe40008000000 */
[----:B------:R-:W-:Y:S01]  /*bd20*/  IMAD R8, R8, 0x80, R175 ;  /* 0x0000008008087824 */ /* 0x000fe200078e02af */
[----:B------:R-:W-:Y:S01]  /*bd30*/  USEL UR9, UR19, URZ, !UP0 ;  /* 0x0000003f13097287 */ /* 0x000fe2000c000000 */
[----:B------:R-:W-:Y:S01]  /*bd40*/  @UP1 ULDC UR25, c[0x0][0xbec] ;  /* 0x0002fb0000191ab9 */ /* 0x000fe20000000800 */
[----:B------:R-:W-:-:S02]  /*bd50*/  USEL UR22, UR17, URZ, !UP0 ;  /* 0x0000003f11167287 */ /* 0x000fc4000c000000 */
[----:B0-----:R-:W-:Y:S01]  /*bd60*/  @P1 IMAD.HI.U32 R4, R8, UR25, RZ ;  /* 0x0000001908041c27 */ /* 0x001fe2000f8e00ff */
[----:B------:R-:W-:Y:S01]  /*bd70*/  USEL UR21, UR21, URZ, UP2 ;  /* 0x0000003f15157287 */ /* 0x000fe20009000000 */
[----:B------:R-:W-:Y:S01]  /*bd80*/  ULDC.64 UR16, c[0x0][UR23+0x220] ;  /* 0x0000880017107abb */ /* 0x000fe20008000a00 */
[----:B------:R-:W-:Y:S01]  /*bd90*/  ULDC.64 UR14, c[0x0][UR23+0x218] ;  /* 0x00008600170e7abb */ /* 0x000fe20008000a00 */
[----:B------:R-:W-:Y:S01]  /*bda0*/  ULDC.64 UR18, c[0x0][UR23+0x228] ;  /* 0x00008a0017127abb */ /* 0x000fe20008000a00 */
[----:B------:R-:W-:Y:S02]  /*bdb0*/  UIMAD UR17, UR17, UR9, URZ ;  /* 0x00000009111172a4 */ /* 0x000fe4000f8e023f */
[----:B------:R-:W-:Y:S01]  /*bdc0*/  UIMAD.WIDE.U32 UR12, UR14, UR24, URZ ;  /* 0x000000180e0c72a5 */ /* 0x000fe2000f8e003f */
[----:B------:R-:W-:Y:S01]  /*bdd0*/  IMAD.MOV.U32 R5, RZ, RZ, R8 ;  /* 0x000000ffff057224 */ /* 0x000fe200078e0008 */
[----:B------:R-:W-:Y:S01]  /*bde0*/  @UP1 ULDC UR28, c[0x0][0xbf0] ;  /* 0x0002fc00001c1ab9 */ /* 0x000fe20000000800 */
[----:B------:R-:W-:-:S02]  /*bdf0*/  UIMAD UR24, UR15, UR24, URZ ;  /* 0x000000180f1872a4 */ /* 0x000fc4000f8e023f */
[----:B------:R-:W-:Y:S01]  /*be00*/  UIMAD.WIDE.U32 UR26, UR18, UR21, URZ ;  /* 0x00000015121a72a5 */ /* 0x000fe2000f8e003f */
[----:B------:R-:W-:Y:S01]  /*be10*/  @P1 SHF.R.U32.HI R5, RZ, UR28, R4 ;  /* 0x0000001cff051c19 */ /* 0x000fe20008011604 */
[----:B------:R-:W-:Y:S02]  /*be20*/  UIMAD.WIDE.U32 UR14, UR16, UR9, URZ ;  /* 0x00000009100e72a5 */ /* 0x000fe4000f8e003f */
[----:B------:R-:W-:Y:S02]  /*be30*/  UIMAD UR18, UR19, UR21, URZ ;  /* 0x00000015131272a4 */ /* 0x000fe4000f8e023f */
[----:B------:R-:W-:Y:S01]  /*be40*/  UIMAD UR17, UR16, UR22, UR17 ;  /* 0x00000016101172a4 */ /* 0x000fe2000f8e0211 */
[----:B------:R-:W-:Y:S01]  /*be50*/  IMAD.U32 R4, RZ, RZ, UR26 ;  /* 0x0000001aff047e24 */ /* 0x000fe2000f8e00ff */
[----:B------:R-:W-:Y:S01]  /*be60*/  UIADD3 UR18, UR27, UR18, URZ ;  /* 0x000000121b127290 */ /* 0x000fe2000fffe03f */
[----:B------:R-:W-:Y:S01]  /*be70*/  IMAD.MOV R7, RZ, RZ, -R5 ;  /* 0x000000ffff077224 */ /* 0x000fe200078e0a05 */
[----:B------:R-:W-:-:S02]  /*be80*/  UIADD3 UR24, UR13, UR24, URZ ;  /* 0x000000180d187290 */ /* 0x000fc4000fffe03f */
[----:B------:R-:W-:Y:S01]  /*be90*/  UIADD3 UR17, UR15, UR17, URZ ;  /* 0x000000110f117290 */ /* 0x000fe2000fffe03f */
[----:B------:R-:W-:Y:S02]  /*bea0*/  IMAD R7, R7, UR20, R8 ;  /* 0x0000001407077c24 */ /* 0x000fe4000f8e0208 */
[----:B------:R-:W-:-:S03]  /*beb0*/  IMAD.U32 R10, RZ, RZ, UR18 ;  /* 0x00000012ff0a7e24 */ /* 0x000fc6000f8e00ff */
[----:B------:R-:W-:Y:S02]  /*bec0*/  SHF.R.S32.HI R6, RZ, 0x1f, R7 ;  /* 0x0000001fff067819 */ /* 0x000fe40000011407 */
[----:B----4-:R-:W-:-:S13]  /*bed0*/  @P0 R2UR UR4, R152 ;  /* 0x00000000980402ca */ /* 0x010fda00000e0000 */
[----:B------:R-:W-:Y:S02]  /*bee0*/  UIADD3 UR12, UP0, UP3, UR14, UR12, UR4 ;  /* 0x0000000c0e0c7290 */ /* 0x000fe4000fb1e004 */
[----:B------:R-:W-:-:S04]  /*bef0*/  USHF.R.S32.HI UR16, URZ, 0x1f, UR4 ;  /* 0x0000001f3f107899 */ /* 0x000fc80008011404 */
[----:B------:R-:W-:Y:S01]  /*bf00*/  UIADD3.X UR14, UR17, UR24, UR16, UP0, UP3 ;  /* 0x00000018110e7290 */ /* 0x000fe200087e6410 */
[----:B------:R-:W-:Y:S02]  /*bf10*/  IADD3 R4, P2, P3, R5, UR12, R4 ;  /* 0x0000000c05047c10 */ /* 0x000fe4000fb5e004 */
[----:B------:R-:W-:Y:S01]  /*bf20*/  SHF.R.S32.HI R5, RZ, 0x1f, R5 ;  /* 0x0000001fff057819 */ /* 0x000fe20000011405 */
[----:B------:R-:W-:Y:S02]  /*bf30*/  ULDC.64 UR12, c[0x0][UR23+0x210] ;  /* 0x00008400170c7abb */ /* 0x000fe40008000a00 */
[----:B------:R-:W-:Y:S01]  /*bf40*/  IMAD R9, R7, UR13, RZ ;  /* 0x0000000d07097c24 */ /* 0x000fe2000f8e02ff */
[----:B------:R-:W-:Y:S01]  /*bf50*/  IADD3.X R5, R5, UR14, R10, P2, P3 ;  /* 0x0000000e05057c10 */ /* 0x000fe200097e640a */
[----:B------:R-:W-:Y:S01]  /*bf60*/  ULDC.64 UR14, c[0x0][0xba8] ;  /* 0x0002ea00000e7ab9 */ /* 0x000fe20000000a00 */
[----:B------:R-:W-:Y:S01]  /*bf70*/  @!UP2 ULDC UR14, c[0x0][0xb50] ;  /* 0x0002d400000eaab9 */ /* 0x000fe20000000800 */
[----:B------:R-:W-:Y:S01]  /*bf80*/  IMAD R9, R6, UR12, R9 ;  /* 0x0000000c06097c24 */ /* 0x000fe2000f8e0209 */
[----:B------:R-:W-:Y:S01]  /*bf90*/  @!UP2 ULDC UR15, c[0x0][0xb54] ;  /* 0x0002d500000faab9 */ /* 0x000fe20000000800 */
[----:B------:R-:W-:-:S04]  /*bfa0*/  IMAD.WIDE.U32 R4, R7, UR12, R4 ;  /* 0x0000000c07047c25 */ /* 0x000fc8000f8e0004 */
[----:B------:R-:W-:Y:S01]  /*bfb0*/  IMAD.IADD R5, R5, 0x1, R9 ;  /* 0x0000000105057824 */ /* 0x000fe200078e0209 */
[C---:B------:R-:W-:Y:S01]  /*bfc0*/  LEA R9, P2, R4.reuse, UR14, 0x2 ;  /* 0x0000000e04097c11 */ /* 0x040fe2000f8410ff */
[----:B------:R-:W-:Y:S01]  /*bfd0*/  ULDC UR12, c[0x0][0xa88] ;  /* 0x0002a200000c7ab9 */ /* 0x000fe20000000800 */
[----:B-----5:R-:W-:Y:S02]  /*bfe0*/  @P4 R2UR UR12, R3 ;  /* 0x00000000030c42ca */ /* 0x020fe400000e0000 */
[----:B------:R-:W-:Y:S01]  /*bff0*/  LEA.HI.X R11, R4, UR15, R5, 0x2, P2 ;  /* 0x0000000f040b7c11 */ /* 0x000fe200090f1405 */
[----:B---3--:R-:W-:-:S12]  /*c000*/  @P4 BRA `(.L_x_210) ;  /* 0x00000000001c4947 */ /* 0x008fd80003800000 */
[----:B------:R-:W-:Y:S05]  /*c010*/  @!P0 BRA `(.L_x_210) ;  /* 0x0000000000188947 */ /* 0x000fea0003800000 */
[----:B------:R-:W-:Y:S02]  /*c020*/  ULDC.64 UR12, c[0x0][0x208] ;  /* 0x00008200000c7ab9 */ /* 0x000fe40000000a00 */
[----:B------:R-:W2:Y:S04]  /*c030*/  LDG.E R4, desc[UR12][R20.64] ;  /* 0x0000000c14047981 */ /* 0x000ea8000c1e1900 */
[----:B------:R-:W3:Y:S01]  /*c040*/  LDG.E R3, desc[UR12][R20.64+0x4] ;  /* 0x0000040c14037981 */ /* 0x000ee2000c1e1900 */
[----:B--2---:R-:W-:Y:S02]  /*c050*/  R2UR UR13, R4 ;  /* 0x00000000040d72ca */ /* 0x004fe400000e0000 */
[----:B---3--:R-:W-:-:S13]  /*c060*/  R2UR UR12, R3 ;  /* 0x00000000030c72ca */ /* 0x008fda00000e0000 */
[----:B------:R-:W-:-:S12]  /*c070*/  UIADD3 UR12, -UR13, UR12, URZ ;  /* 0x0000000c0d0c7290 */ /* 0x000fd8000fffe13f */
.L_x_210:
[----:B------:R-:W2:Y:S04]  /*c080*/  LDL R10, [R1+0x60] ;  /* 0x00006000010a7983 */ /* 0x000ea80000100800 */
[----:B------:R-:W3:Y:S01]  /*c090*/  LDL R3, [R1+0x1c] ;  /* 0x00001c0001037983 */ /* 0x000ee20000100800 */
[----:B------:R-:W-:Y:S01]  /*c0a0*/  R2UR UR13, R174 ;  /* 0x00000000ae0d72ca */ /* 0x000fe200000e0000 */
[----:B------:R-:W-:Y:S02]  /*c0b0*/  UIMAD UR12, UR12, UR20, URZ ;  /* 0x000000140c0c72a4 */ /* 0x000fe4000f8e023f */
[----:B------:R-:W-:Y:S01]  /*c0c0*/  SHFL.IDX PT, R4, R9, RZ, 0x1c1f ;  /* 0x001c1fff09047589 */ /* 0x000fe200000e0000 */
[----:B------:R-:W-:-:S03]  /*c0d0*/  ULDC.64 UR14, c[0x0][0x208] ;  /* 0x00008200000e7ab9 */ /* 0x000fc60000000a00 */
[----:B------:R-:W0:Y:S04]  /*c0e0*/  SHFL.IDX PT, R5, R11, RZ, 0x1c1f ;  /* 0x001c1fff0b057589 */ /* 0x000e2800000e0000 */
[----:B------:R-:W-:Y:S02]  /*c0f0*/  SHFL.IDX PT, R6, R9, 0x1, 0x1c1f ;  /* 0x003c1f0009067f89 */ /* 0x000fe400000e0000 */
[----:B------:R-:W-:Y:S02]  /*c100*/  IMAD.U32 R12, RZ, RZ, UR13 ;  /* 0x0000000dff0c7e24 */ /* 0x000fe4000f8e00ff */
[----:B------:R-:W1:Y:S02]  /*c110*/  SHFL.IDX PT, R7, R11, 0x1, 0x1c1f ;  /* 0x003c1f000b077f89 */ /* 0x000e6400000e0000 */
[----:B--2---:R-:W-:Y:S01]  /*c120*/  IMAD R12, R12, 0x80, R10 ;  /* 0x000000800c0c7824 */ /* 0x004fe200078e020a */
[----:B---3--:R-:W-:-:S03]  /*c130*/  LOP3.LUT P0, RZ, R3, 0x3, RZ, 0xc0, !PT ;  /* 0x0000000303ff7812 */ /* 0x008fc6000780c0ff */
[C---:B------:R-:W-:Y:S01]  /*c140*/  VIADD R10, R12.reuse, 0x8 ;  /* 0x000000080c0a7836 */ /* 0x040fe20000000000 */
[----:B------:R-:W-:-:S04]  /*c150*/  ISETP.GE.OR P2, PT, R12, UR12, P0 ;  /* 0x0000000c0c007c0c */ /* 0x000fc80008746670 */
[----:B------:R-:W-:-:S09]  /*c160*/  ISETP.GE.OR P0, PT, R10, UR12, P0 ;  /* 0x0000000c0a007c0c */ /* 0x000fd20008706670 */
[----:B0-----:R0:W-:Y:S04]  /*c170*/  @!P2 ST.E desc[UR14][R4.64], R2 ;  /* 0x000000020400a985 */ /* 0x0011e8000c10190e */
[----:B-1----:R0:W-:Y:S01]  /*c180*/  @!P0 ST.E desc[UR14][R6.64], R0 ;  /* 0x0000000006008985 */ /* 0x0021e2000c10190e */
[----:B------:R-:W-:-:S13]  /*c190*/  PLOP3.LUT P0, PT, PT, PT, UP2, 0x80, 0x0 ;  /* 0x000000000000781c */ /* 0x000fda0003f0f028 */
[----:B0-----:R-:W-:Y:S05]  /*c1a0*/  @P0 BRA `(.L_x_211) ;  /* 0x0000001000300947 */ /* 0x001fea0003800000 */
[----:B------:R-:W0:Y:S01]  /*c1b0*/  S2R R0, SR_TID.X ;  /* 0x0000000000007919 */ /* 0x000e220000002100 */
[----:B------:R-:W-:Y:S01]  /*c1c0*/  ULDC.64 UR14, c[0x0][0x208] ;  /* 0x00008200000e7ab9 */ /* 0x000fe20000000a00 */
[----:B------:R-:W-:Y:S02]  /*c1d0*/  R2UR UR18, R213 ;  /* 0x00000000d51272ca */ /* 0x000fe400000e0000 */
[----:B------:R-:W-:Y:S01]  /*c1e0*/  R2UR UR17, R174 ;  /* 0x00000000ae1172ca */ /* 0x000fe200000e0000 */
[----:B0-----:R-:W-:-:S05]  /*c1f0*/  VIADD R0, R0, 0xffffff80 ;  /* 0xffffff8000007836 */ /* 0x001fca0000000000 */
[----:B------:R-:W-:-:S04]  /*c200*/  SHF.R.S32.HI R3, RZ, 0x1f, R0 ;  /* 0x0000001fff037819 */ /* 0x000fc80000011400 */
[----:B------:R-:W-:-:S04]  /*c210*/  LEA.HI R3, R3, R0, RZ, 0x3 ;  /* 0x0000000003037211 */ /* 0x000fc800078f18ff */
[----:B------:R-:W-:Y:S02]  /*c220*/  LOP3.LUT R5, R3, 0xfffffff8, RZ, 0xc0, !PT ;  /* 0xfffffff803057812 */ /* 0x000fe400078ec0ff */
[----:B------:R-:W-:Y:S01]  /*c230*/  SHF.R.S32.HI R79, RZ, 0x3, R3 ;  /* 0x00000003ff4f7819 */ /* 0x000fe20000011403 */
[----:B------:R-:W-:Y:S02]  /*c240*/  IMAD.MOV.U32 R3, RZ, RZ, 0x2 ;  /* 0x00000002ff037424 */ /* 0x000fe400078e00ff */
[----:B------:R-:W-:-:S04]  /*c250*/  IMAD.IADD R18, R0, 0x1, -R5 ;  /* 0x0000000100127824 */ /* 0x000fc800078e0a05 */
[----:B------:R-:W-:-:S04]  /*c260*/  IMAD.SHL.U32 R0, R18, 0x8, RZ ;  /* 0x0000000812007824 */ /* 0x000fc800078e00ff */
[----:B------:R-:W-:-:S04]  /*c270*/  IMAD R2, R79, 0x40, R0 ;  /* 0x000000404f027824 */ /* 0x000fc800078e0200 */
[----:B------:R-:W-:-:S03]  /*c280*/  IMAD.WIDE R2, R2, R3, UR10 ;  /* 0x0000000a02027e25 */ /* 0x000fc6000f8e0203 */
[C---:B------:R-:W-:Y:S02]  /*c290*/  IADD3 R9, P4, R2.reuse, 0x1000, RZ ;  /* 0x0000100002097810 */ /* 0x040fe40007f9e0ff */
[C---:B------:R-:W-:Y:S02]  /*c2a0*/  IADD3 R13, P3, R2.reuse, 0x2000, RZ ;  /* 0x00002000020d7810 */ /* 0x040fe40007f7e0ff */
[----:B------:R-:W-:Y:S02]  /*c2b0*/  IADD3 R25, P2, R2, 0x3000, RZ ;  /* 0x0000300002197810 */ /* 0x000fe40007f5e0ff */
[----:B------:R-:W-:Y:S02]  /*c2c0*/  LOP3.LUT R8, R9, 0x380, RZ, 0xc0, !PT ;  /* 0x0000038009087812 */ /* 0x000fe400078ec0ff */
[----:B------:R-:W-:Y:S02]  /*c2d0*/  LOP3.LUT R12, R13, 0x380, RZ, 0xc0, !PT ;  /* 0x000003800d0c7812 */ /* 0x000fe400078ec0ff */
[----:B------:R-:W-:-:S02]  /*c2e0*/  LOP3.LUT R24, R25, 0x380, RZ, 0xc0, !PT ;  /* 0x0000038019187812 */ /* 0x000fc400078ec0ff */
[----:B------:R-:W-:Y:S02]  /*c2f0*/  SHF.R.U64 R8, R8, 0x3, RZ ;  /* 0x0000000308087819 */ /* 0x000fe400000012ff */
[----:B------:R-:W-:Y:S02]  /*c300*/  SHF.R.U64 R12, R12, 0x3, RZ ;  /* 0x000000030c0c7819 */ /* 0x000fe400000012ff */
[----:B------:R-:W-:Y:S02]  /*c310*/  SHF.R.U64 R24, R24, 0x3, RZ ;  /* 0x0000000318187819 */ /* 0x000fe400000012ff */
[----:B------:R-:W-:Y:S01]  /*c320*/  LOP3.LUT R8, R8, R9, RZ, 0x3c, !PT ;  /* 0x0000000908087212 */ /* 0x000fe200078e3cff */
[--C-:B------:R-:W-:Y:S01]  /*c330*/  IMAD.X R9, RZ, RZ, R3.reuse, P4 ;  /* 0x000000ffff097224 */ /* 0x100fe200020e0603 */
[----:B------:R-:W-:Y:S01]  /*c340*/  LOP3.LUT R12, R12, R13, RZ, 0x3c, !PT ;  /* 0x0000000d0c0c7212 */ /* 0x000fe200078e3cff */
[--C-:B------:R-:W-:Y:S01]  /*c350*/  IMAD.X R13, RZ, RZ, R3.reuse, P3 ;  /* 0x000000ffff0d7224 */ /* 0x100fe200018e0603 */
[----:B------:R-:W-:Y:S01]  /*c360*/  LOP3.LUT R24, R24, R25, RZ, 0x3c, !PT ;  /* 0x0000001918187212 */ /* 0x000fe200078e3cff */
[----:B------:R-:W-:Y:S01]  /*c370*/  IMAD.X R25, RZ, RZ, R3, P2 ;  /* 0x000000ffff197224 */ /* 0x000fe200010e0603 */
[C---:B------:R-:W-:Y:S01]  /*c380*/  IADD3 R29, P0, R2.reuse, 0x4000, RZ ;  /* 0x00004000021d7810 */ /* 0x040fe20007f1e0ff */
[----:B------:R-:W5:Y:S01]  /*c390*/  LD.E.128 R8, desc[UR14][R8.64] ;  /* 0x0000000e08087980 */ /* 0x000f62000c101d00 */
[----:B------:R-:W-:-:S02]  /*c3a0*/  IADD3 R33, P6, R2, 0x5000, RZ ;  /* 0x0000500002217810 */ /* 0x000fc40007fde0ff */
[C---:B------:R-:W-:Y:S01]  /*c3b0*/  IADD3 R37, P5, R2.reuse, 0x6000, RZ ;  /* 0x0000600002257810 */ /* 0x040fe20007fbe0ff */
[----:B------:R-:W5:Y:S01]  /*c3c0*/  LD.E.128 R12, desc[UR14][R12.64] ;  /* 0x0000000e0c0c7980 */ /* 0x000f62000c101d00 */
[C---:B------:R-:W-:Y:S02]  /*c3d0*/  IADD3 R41, P4, R2.reuse, 0x7000, RZ ;  /* 0x0000700002297810 */ /* 0x040fe40007f9e0ff */
[C---:B------:R-:W-:Y:S01]  /*c3e0*/  IADD3 R45, P3, R2.reuse, 0x8000, RZ ;  /* 0x00008000022d7810 */ /* 0x040fe20007f7e0ff */
[----:B------:R-:W5:Y:S01]  /*c3f0*/  LD.E.128 R24, desc[UR14][R24.64] ;  /* 0x0000000e18187980 */ /* 0x000f62000c101d00 */
[----:B------:R-:W-:Y:S02]  /*c400*/  IADD3 R49, P2, R2, 0x9000, RZ ;  /* 0x0000900002317810 */ /* 0x000fe40007f5e0ff */
[----:B------:R-:W-:Y:S02]  /*c410*/  LOP3.LUT R28, R29, 0x380, RZ, 0xc0, !PT ;  /* 0x000003801d1c7812 */ /* 0x000fe400078ec0ff */
[----:B------:R-:W-:-:S02]  /*c420*/  LOP3.LUT R32, R33, 0x380, RZ, 0xc0, !PT ;  /* 0x0000038021207812 */ /* 0x000fc400078ec0ff */
[----:B------:R-:W-:Y:S02]  /*c430*/  LOP3.LUT R36, R37, 0x380, RZ, 0xc0, !PT ;  /* 0x0000038025247812 */ /* 0x000fe400078ec0ff */
[----:B------:R-:W-:Y:S02]  /*c440*/  LOP3.LUT R40, R41, 0x380, RZ, 0xc0, !PT ;  /* 0x0000038029287812 */ /* 0x000fe400078ec0ff */
[----:B------:R-:W-:Y:S02]  /*c450*/  LOP3.LUT R44, R45, 0x380, RZ, 0xc0, !PT ;  /* 0x000003802d2c7812 */ /* 0x000fe400078ec0ff */
[----:B------:R-:W-:Y:S02]  /*c460*/  LOP3.LUT R48, R49, 0x380, RZ, 0xc0, !PT ;  /* 0x0000038031307812 */ /* 0x000fe400078ec0ff */
[----:B------:R-:W-:Y:S02]  /*c470*/  SHF.R.U64 R28, R28, 0x3, RZ ;  /* 0x000000031c1c7819 */ /* 0x000fe400000012ff */
[----:B------:R-:W-:-:S02]  /*c480*/  SHF.R.U64 R32, R32, 0x3, RZ ;  /* 0x0000000320207819 */ /* 0x000fc400000012ff */
[----:B------:R-:W-:Y:S02]  /*c490*/  SHF.R.U64 R36, R36, 0x3, RZ ;  /* 0x0000000324247819 */ /* 0x000fe400000012ff */
        /* <DEDUP_REMOVED lines=24> */
[----:B------:R-:W-:Y:S01]  /*c620*/  LOP3.LUT R52, R53, 0x380, RZ, 0xc0, !PT ;  /* 0x0000038035347812 */ /* 0x000fe200078ec0ff */
[----:B------:R-:W5:Y:S01]  /*c630*/  LD.E.128 R40, desc[UR14][R40.64] ;  /* 0x0000000e28287980 */ /* 0x000f62000c101d00 */
[----:B------:R-:W-:Y:S01]  /*c640*/  LOP3.LUT R56, R57, 0x380, RZ, 0xc0, !PT ;  /* 0x0000038039387812 */ /* 0x000fe200078ec0ff */
[----:B------:R-:W-:Y:S01]  /*c650*/  IMAD.X R73, RZ, RZ, R3, P2 ;  /* 0x000000ffff497224 */ /* 0x000fe200010e0603 */
[----:B------:R-:W-:Y:S01]  /*c660*/  LOP3.LUT R60, R61, 0x380, RZ, 0xc0, !PT ;  /* 0x000003803d3c7812 */ /* 0x000fe200078ec0ff */
[----:B------:R-:W5:Y:S01]  /*c670*/  LD.E.128 R44, desc[UR14][R44.64] ;  /* 0x0000000e2c2c7980 */ /* 0x000f62000c101d00 */
[----:B------:R-:W-:-:S02]  /*c680*/  LOP3.LUT R64, R65, 0x380, RZ, 0xc0, !PT ;  /* 0x0000038041407812 */ /* 0x000fc400078ec0ff */
[----:B------:R-:W-:Y:S01]  /*c690*/  LOP3.LUT R68, R69, 0x380, RZ, 0xc0, !PT ;  /* 0x0000038045447812 */ /* 0x000fe200078ec0ff */
[----:B------:R-:W5:Y:S01]  /*c6a0*/  LD.E.128 R48, desc[UR14][R48.64] ;  /* 0x0000000e30307980 */ /* 0x000f62000c101d00 */
[----:B------:R-:W-:Y:S02]  /*c6b0*/  LOP3.LUT R4, R5, 0x380, RZ, 0xc0, !PT ;  /* 0x0000038005047812 */ /* 0x000fe400078ec0ff */
[----:B------:R-:W-:Y:S02]  /*c6c0*/  LOP3.LUT R7, R2, 0x380, RZ, 0xc0, !PT ;  /* 0x0000038002077812 */ /* 0x000fe400078ec0ff */
[----:B------:R-:W-:Y:S02]  /*c6d0*/  SHF.R.U64 R52, R52, 0x3, RZ ;  /* 0x0000000334347819 */ /* 0x000fe400000012ff */
        /* <DEDUP_REMOVED lines=16> */
[----:B------:R-:W-:Y:S01]  /*c7e0*/  LOP3.LUT R72, R4, R5, RZ, 0x3c, !PT ;  /* 0x0000000504487212 */ /* 0x000fe200078e3cff */
[----:B------:R-:W5:Y:S01]  /*c7f0*/  LD.E.128 R52, desc[UR14][R52.64] ;  /* 0x0000000e34347980 */ /* 0x000f62000c101d00 */
[----:B------:R-:W-:-:S03]  /*c800*/  LOP3.LUT R2, R7, R2, RZ, 0x3c, !PT ;  /* 0x0000000207027212 */ /* 0x000fc600078e3cff */
[----:B------:R-:W5:Y:S04]  /*c810*/  LD.E.128 R56, desc[UR14][R56.64] ;  /* 0x0000000e38387980 */ /* 0x000f68000c101d00 */
[----:B------:R0:W5:Y:S04]  /*c820*/  LD.E.128 R4, desc[UR14][R2.64] ;  /* 0x0000000e02047980 */ /* 0x000168000c101d00 */
[----:B------:R-:W5:Y:S04]  /*c830*/  LD.E.128 R60, desc[UR14][R60.64] ;  /* 0x0000000e3c3c7980 */ /* 0x000f68000c101d00 */
[----:B------:R-:W5:Y:S04]  /*c840*/  LD.E.128 R64, desc[UR14][R64.64] ;  /* 0x0000000e40407980 */ /* 0x000f68000c101d00 */
[----:B------:R-:W5:Y:S04]  /*c850*/  LD.E.128 R68, desc[UR14][R68.64] ;  /* 0x0000000e44447980 */ /* 0x000f68000c101d00 */
[----:B------:R-:W5:Y:S01]  /*c860*/  LD.E.128 R72, desc[UR14][R72.64] ;  /* 0x0000000e48487980 */ /* 0x000f62000c101d00 */
[----:B------:R-:W-:-:S02]  /*c870*/  ULDC.64 UR14, c[0x0][0xaa0] ;  /* 0x0002a800000e7ab9 */ /* 0x000fc40000000a00 */
[----:B------:R-:W-:Y:S01]  /*c880*/  UIMAD UR13, UR16, UR14, URZ ;  /* 0x0000000e100d72a4 */ /* 0x000fe2000f8e023f */
[----:B0-----:R-:W-:Y:S01]  /*c890*/  IMAD.U32 R3, RZ, RZ, UR17 ;  /* 0x00000011ff037e24 */ /* 0x001fe2000f8e00ff */
[----:B------:R-:W-:Y:S01]  /*c8a0*/  UIMAD.WIDE.U32 UR10, UR4, UR14, URZ ;  /* 0x0000000e040a72a5 */ /* 0x000fe2000f8e003f */
[----:B------:R-:W-:Y:S01]  /*c8b0*/  IMAD R2, R18, 0x20, R79 ;  /* 0x0000002012027824 */ /* 0x000fe200078e024f */
[----:B------:R-:W-:Y:S01]  /*c8c0*/  UIMAD UR13, UR4, UR15, UR13 ;  /* 0x0000000f040d72a4 */ /* 0x000fe2000f8e020d */
[----:B------:R-:W-:Y:S01]  /*c8d0*/  IMAD.U32 R80, RZ, RZ, UR17 ;  /* 0x00000011ff507e24 */ /* 0x000fe2000f8e00ff */
[----:B------:R-:W-:Y:S01]  /*c8e0*/  @!PT LDS RZ, [RZ] ;  /* 0x00000000fffff984 */ /* 0x000fe20000000800 */
[----:B------:R-:W-:Y:S01]  /*c8f0*/  @!PT LDS RZ, [RZ] ;  /* 0x00000000fffff984 */ /* 0x000fe20000000800 */
[----:B------:R-:W-:Y:S01]  /*c900*/  @!PT LDS RZ, [RZ] ;  /* 0x00000000fffff984 */ /* 0x000fe20000000800 */
[----:B------:R-:W-:Y:S01]  /*c910*/  @!PT LDS RZ, [RZ] ;  /* 0x00000000fffff984 */ /* 0x000fe20000000800 */
[----:B------:R0:W-:Y:S06]  /*c920*/  MEMBAR.ALL.CTA ;  /* 0x0000000000007992 */ /* 0x0001ec0000008000 */
[----:B0-----:R-:W0:Y:S01]  /*c930*/  FENCE.VIEW.ASYNC.S ;  /* 0x00000000000073c6 */ /* 0x001e220000000000 */
[----:B------:R-:W-:Y:S01]  /*c940*/  ULDC.64 UR14, c[0x0][0xae8] ;  /* 0x0002ba00000e7ab9 */ /* 0x000fe20000000a00 */
[----:B------:R-:W-:-:S02]  /*c950*/  UIADD3 UR11, UR11, UR13, URZ ;  /* 0x0000000d0b0b7290 */ /* 0x000fc4000fffe03f */
[----:B------:R-:W-:Y:S02]  /*c960*/  USHF.R.S32.HI UR4, URZ, 0x1f, UR9 ;  /* 0x0000001f3f047899 */ /* 0x000fe40008011409 */
[----:B------:R-:W-:Y:S01]  /*c970*/  UIMAD.WIDE.U32 UR10, UR18, UR14, UR10 ;  /* 0x0000000e120a72a5 */ /* 0x000fe2000f8e000a */
[----:B------:R-:W-:Y:S01]  /*c980*/  IMAD R20, R3, 0x80, R2 ;  /* 0x0000008003147824 */ /* 0x000fe200078e0202 */
[----:B------:R-:W-:Y:S02]  /*c990*/  @UP1 ULDC UR13, c[0x0][0xbec] ;  /* 0x0002fb00000d1ab9 */ /* 0x000fe40000000800 */
[----:B------:R-:W-:-:S03]  /*c9a0*/  UIMAD UR11, UR18, UR15, UR11 ;  /* 0x0000000f120b72a4 */ /* 0x000fc6000f8e020b */
[----:B------:R-:W-:Y:S02]  /*c9b0*/  ULDC.64 UR14, c[0x0][0xaf0] ;  /* 0x0002bc00000e7ab9 */ /* 0x000fe40000000a00 */
[----:B------:R-:W-:Y:S01]  /*c9c0*/  UIMAD UR4, UR4, UR14, URZ ;  /* 0x0000000e040472a4 */ /* 0x000fe2000f8e023f */
[----:B------:R-:W-:Y:S01]  /*c9d0*/  @P1 IMAD.HI.U32 R2, R20, UR13, RZ ;  /* 0x0000000d14021c27 */ /* 0x000fe2000f8e00ff */
[----:B------:R-:W-:Y:S02]  /*c9e0*/  UIMAD.WIDE.U32 UR10, UR9, UR14, UR10 ;  /* 0x0000000e090a72a5 */ /* 0x000fe4000f8e000a */
[----:B------:R-:W-:Y:S01]  /*c9f0*/  UIMAD UR4, UR9, UR15, UR4 ;  /* 0x0000000f090472a4 */ /* 0x000fe2000f8e0204 */
[----:B------:R-:W-:Y:S02]  /*ca00*/  IMAD.MOV.U32 R21, RZ, RZ, R20 ;  /* 0x000000ffff157224 */ /* 0x000fe400078e0014 */
[----:B------:R-:W-:Y:S02]  /*ca10*/  @UP1 ULDC UR9, c[0x0][0xbf0] ;  /* 0x0002fc0000091ab9 */ /* 0x000fe40000000800 */
[----:B------:R-:W-:Y:S01]  /*ca20*/  @P1 SHF.R.U32.HI R21, RZ, UR9, R2 ;  /* 0x00000009ff151c19 */ /* 0x000fe20008011602 */
[----:B------:R-:W-:Y:S01]  /*ca30*/  UIADD3 UR4, UR11, UR4, URZ ;  /* 0x000000040b047290 */ /* 0x000fe2000fffe03f */
[----:B------:R-:W-:-:S02]  /*ca40*/  IMAD.U32 R2, RZ, RZ, UR10 ;  /* 0x0000000aff027e24 */ /* 0x000fc4000f8e00ff */
[--C-:B------:R-:W-:Y:S01]  /*ca50*/  SHF.R.S32.HI R18, RZ, 0x1f, R21.reuse ;  /* 0x0000001fff127819 */ /* 0x100fe20000011415 */
[----:B------:R-:W-:Y:S02]  /*ca60*/  IMAD.MOV R77, RZ, RZ, -R21 ;  /* 0x000000ffff4d7224 */ /* 0x000fe400078e0a15 */
[----:B------:R-:W-:Y:S01]  /*ca70*/  IMAD.U32 R3, RZ, RZ, UR11 ;  /* 0x0000000bff037e24 */ /* 0x000fe2000f8e00ff */
[----:B------:R-:W-:Y:S01]  /*ca80*/  ULDC.64 UR10, c[0x0][0xae0] ;  /* 0x0002b800000a7ab9 */ /* 0x000fe20000000a00 */
[----:B------:R-:W-:Y:S02]  /*ca90*/  IMAD.U32 R3, RZ, RZ, UR4 ;  /* 0x00000004ff037e24 */ /* 0x000fe4000f8e00ff */
[----:B------:R-:W-:Y:S02]  /*caa0*/  IMAD R18, R18, UR10, RZ ;  /* 0x0000000a12127c24 */ /* 0x000fe4000f8e02ff */
[----:B------:R-:W-:Y:S02]  /*cab0*/  IMAD R77, R77, UR20, R20 ;  /* 0x000000144d4d7c24 */ /* 0x000fe4000f8e0214 */
[----:B------:R-:W-:-:S04]  /*cac0*/  IMAD.WIDE.U32 R2, R21, UR10, R2 ;  /* 0x0000000a15027c25 */ /* 0x000fc8000f8e0002 */
[----:B------:R-:W-:Y:S01]  /*cad0*/  IMAD R21, R21, UR11, R18 ;  /* 0x0000000b15157c24 */ /* 0x000fe2000f8e0212 */
[----:B------:R-:W-:Y:S01]  /*cae0*/  SHF.R.S32.HI R18, RZ, 0x1f, R77 ;  /* 0x0000001fff127819 */ /* 0x000fe2000001144d */
[----:B------:R-:W-:Y:S02]  /*caf0*/  ULDC.64 UR10, c[0x0][0xad8] ;  /* 0x0002b600000a7ab9 */ /* 0x000fe40000000a00 */
[----:B------:R-:W-:Y:S02]  /*cb00*/  IMAD.IADD R3, R3, 0x1, R21 ;  /* 0x0000000103037824 */ /* 0x000fe400078e0215 */
[----:B------:R-:W-:Y:S02]  /*cb10*/  IMAD R18, R18, UR10, RZ ;  /* 0x0000000a12127c24 */ /* 0x000fe4000f8e02ff */
[----:B------:R-:W-:Y:S02]  /*cb20*/  IMAD R80, R80, 0x80, R79 ;  /* 0x0000008050507824 */ /* 0x000fe400078e024f */
[----:B------:R-:W-:-:S02]  /*cb30*/  IMAD R21, R77, UR11, R18 ;  /* 0x0000000b4d157c24 */ /* 0x000fc4000f8e0212 */
[----:B------:R-:W-:Y:S01]  /*cb40*/  IMAD.WIDE.U32 R2, R77, UR10, R2 ;  /* 0x0000000a4d027c25 */ /* 0x000fe2000f8e0002 */
[----:B------:R-:W-:-:S03]  /*cb50*/  ULDC.64 UR10, c[0x0][0xa80] ;  /* 0x0002a000000a7ab9 */ /* 0x000fc60000000a00 */
[----:B------:R-:W-:Y:S01]  /*cb60*/  VIADD R22, R80, 0x40 ;  /* 0x0000004050167836 */ /* 0x000fe20000000000 */
[----:B------:R-:W-:Y:S01]  /*cb70*/  LEA R18, P2, R2, UR10, 0x1 ;  /* 0x0000000a02127c11 */ /* 0x000fe2000f8408ff */
[----:B------:R-:W-:Y:S01]  /*cb80*/  IMAD.IADD R3, R3, 0x1, R21 ;  /* 0x0000000103037824 */ /* 0x000fe200078e0215 */
[----:B------:R-:W-:Y:S02]  /*cb90*/  UIADD3 UR8, UR8, 0x38820, URZ ;  /* 0x0003882008087890 */ /* 0x000fe4000fffe03f */
[----:B------:R-:W-:Y:S02]  /*cba0*/  ISETP.GE.AND P0, PT, R22, UR12, PT ;  /* 0x0000000c16007c0c */ /* 0x000fe4000bf06270 */
[----:B------:R-:W-:Y:S02]  /*cbb0*/  LEA.HI.X R22, R2, UR11, R3, 0x1, P2 ;  /* 0x0000000b02167c11 */ /* 0x000fe400090f0c03 */
[C---:B------:R-:W-:Y:S01]  /*cbc0*/  ISETP.GE.AND P2, PT, R80.reuse, UR12, PT ;  /* 0x0000000c50007c0c */ /* 0x040fe2000bf46270 */
[----:B------:R-:W-:Y:S01]  /*cbd0*/  UPRMT UR8, URZ, 0x654, UR8 ;  /* 0x000006543f087896 */ /* 0x000fe20008000008 */
[----:B------:R-:W-:-:S02]  /*cbe0*/  VIADD R20, R80, 0x20 ;  /* 0x0000002050147836 */ /* 0x000fc40000000000 */
[C---:B------:R-:W-:Y:S02]  /*cbf0*/  VIADD R82, R0.reuse, 0x40 ;  /* 0x0000004000527836 */ /* 0x040fe40000000000 */
[C---:B------:R-:W-:Y:S02]  /*cc00*/  VIADD R84, R0.reuse, 0x80 ;  /* 0x0000008000547836 */ /* 0x040fe40000000000 */
[----:B------:R-:W-:Y:S01]  /*cc10*/  VIADD R86, R0, 0xc0 ;  /* 0x000000c000567836 */ /* 0x000fe20000000000 */
[----:B0-----:R0:W1:Y:S01]  /*cc20*/  SHFL.IDX PT, R81, R18, RZ, 0x181f ;  /* 0x00181fff12517589 */ /* 0x00106200000e0000 */
[----:B------:R-:W-:Y:S01]  /*cc30*/  SYNCS.ARRIVE.TRANS64.RED.A1T0 RZ, [UR8], RZ ;  /* 0x000000ffffff79a7 */ /* 0x000fe20008100408 */
[----:B------:R-:W-:Y:S02]  /*cc40*/  BSSY B1, `(.L_x_212) ;  /* 0x000001a000017945 */ /* 0x000fe40003800000 */
[----:B------:R0:W2:Y:S01]  /*cc50*/  SHFL.IDX PT, R79, R22, RZ, 0x181f ;  /* 0x00181fff164f7589 */ /* 0x0000a200000e0000 */
[----:B------:R-:W-:-:S02]  /*cc60*/  ISETP.GE.AND P1, PT, R20, UR12, PT ;  /* 0x0000000c14007c0c */ /* 0x000fc4000bf26270 */
[----:B------:R-:W-:Y:S02]  /*cc70*/  SHF.R.S32.HI R88, RZ, 0x1f, R0 ;  /* 0x0000001fff587819 */ /* 0x000fe40000011400 */
[----:B------:R-:W-:Y:S02]  /*cc80*/  SHF.R.S32.HI R83, RZ, 0x1f, R82 ;  /* 0x0000001fff537819 */ /* 0x000fe40000011452 */
[----:B------:R-:W-:Y:S02]  /*cc90*/  SHF.R.S32.HI R85, RZ, 0x1f, R84 ;  /* 0x0000001fff557819 */ /* 0x000fe40000011454 */
[----:B------:R-:W-:Y:S01]  /*cca0*/  SHF.R.S32.HI R87, RZ, 0x1f, R86 ;  /* 0x0000001fff577819 */ /* 0x000fe20000011456 */
[----:B0-----:R-:W-:Y:S06]  /*ccb0*/  @P2 BRA `(.L_x_213) ;  /* 0x0000000000482947 */ /* 0x001fec0003800000 */
[----:B------:R-:W-:Y:S01]  /*ccc0*/  ULDC UR4, c[0x0][0xac8] ;  /* 0x0002b20000047ab9 */ /* 0x000fe20000000800 */
[----:B------:R-:W-:Y:S01]  /*ccd0*/  ULDC.64 UR8, c[0x0][0x208] ;  /* 0x0000820000087ab9 */ /* 0x000fe20000000a00 */
[----:B------:R-:W-:Y:S02]  /*cce0*/  ISETP.GE.AND P5, PT, R0, UR4, PT ;  /* 0x0000000400007c0c */ /* 0x000fe4000bfa6270 */
[----:B------:R-:W-:Y:S02]  /*ccf0*/  ISETP.GE.AND P4, PT, R82, UR4, PT ;  /* 0x0000000452007c0c */ /* 0x000fe4000bf86270 */
[----:B------:R-:W-:Y:S02]  /*cd00*/  ISETP.GE.AND P3, PT, R84, UR4, PT ;  /* 0x0000000454007c0c */ /* 0x000fe4000bf66270 */
[----:B------:R-:W-:-:S07]  /*cd10*/  ISETP.GE.AND P2, PT, R86, UR4, PT ;  /* 0x0000000456007c0c */ /* 0x000fce000bf46270 */
[----:B-1----:R-:W-:-:S04]  /*cd20*/  @!P5 LEA R2, P6, R0, R81, 0x1 ;  /* 0x000000510002d211 */ /* 0x002fc800078c08ff */
[----:B--2---:R-:W-:Y:S02]  /*cd30*/  @!P5 LEA.HI.X R3, R0, R79, R88, 0x1, P6 ;  /* 0x0000004f0003d211 */ /* 0x004fe400030f0c58 */
[----:B------:R-:W-:-:S03]  /*cd40*/  @!P4 LEA R20, P6, R82, R81, 0x1 ;  /* 0x000000515214c211 */ /* 0x000fc600078c08ff */
[----:B-----5:R0:W-:Y:S01]  /*cd50*/  @!P5 ST.E.128 desc[UR8][R2.64], R4 ;  /* 0x000000040200d985 */ /* 0x0201e2000c101d08 */
[----:B------:R-:W-:Y:S02]  /*cd60*/  @!P4 LEA.HI.X R21, R82, R79, R83, 0x1, P6 ;  /* 0x0000004f5215c211 */ /* 0x000fe400030f0c53 */
[----:B------:R-:W-:-:S03]  /*cd70*/  @!P3 LEA R76, P6, R84, R81, 0x1 ;  /* 0x00000051544cb211 */ /* 0x000fc600078c08ff */
[----:B------:R0:W-:Y:S01]  /*cd80*/  @!P4 ST.E.128 desc[UR8][R20.64], R28 ;  /* 0x0000001c1400c985 */ /* 0x0001e2000c101d08 */
[----:B------:R-:W-:Y:S02]  /*cd90*/  @!P3 LEA.HI.X R77, R84, R79, R85, 0x1, P6 ;  /* 0x0000004f544db211 */ /* 0x000fe400030f0c55 */
[----:B------:R-:W-:-:S03]  /*cda0*/  @!P2 LEA R78, P6, R86, R81, 0x1 ;  /* 0x00000051564ea211 */ /* 0x000fc600078c08ff */
[----:B------:R0:W-:Y:S01]  /*cdb0*/  @!P3 ST.E.128 desc[UR8][R76.64], R44 ;  /* 0x0000002c4c00b985 */ /* 0x0001e2000c101d08 */
[----:B------:R-:W-:-:S05]  /*cdc0*/  @!P2 LEA.HI.X R79, R86, R79, R87, 0x1, P6 ;  /* 0x0000004f564fa211 */ /* 0x000fca00030f0c57 */
[----:B------:R0:W-:Y:S04]  /*cdd0*/  @!P2 ST.E.128 desc[UR8][R78.64], R60 ;  /* 0x0000003c4e00a985 */ /* 0x0001e8000c101d08 */
.L_x_213:
[----:B------:R-:W-:Y:S05]  /*cde0*/  BSYNC B1 ;  /* 0x0000000000017941 */ /* 0x000fea0003800000 */
.L_x_212:
[----:B0-----:R0:W3:Y:S01]  /*cdf0*/  SHFL.IDX PT, R21, R22, 0x1, 0x181f ;  /* 0x00381f0016157f89 */ /* 0x0010e200000e0000 */
[----:B------:R-:W-:Y:S03]  /*ce00*/  BSSY B1, `(.L_x_214) ;  /* 0x0000015000017945 */ /* 0x000fe60003800000 */
[----:B-----5:R0:W4:Y:S01]  /*ce10*/  SHFL.IDX PT, R7, R18, 0x1, 0x181f ;  /* 0x00381f0012077f89 */ /* 0x02012200000e0000 */
[----:B------:R-:W-:Y:S05]  /*ce20*/  @P1 BRA `(.L_x_215) ;  /* 0x0000000000481947 */ /* 0x000fea0003800000 */
[----:B------:R-:W-:Y:S01]  /*ce30*/  ULDC UR4, c[0x0][0xac8] ;  /* 0x0002b20000047ab9 */ /* 0x000fe20000000800 */
[----:B------:R-:W-:Y:S01]  /*ce40*/  ULDC.64 UR8, c[0x0][0x208] ;  /* 0x0000820000087ab9 */ /* 0x000fe20000000a00 */
[----:B------:R-:W-:Y:S02]  /*ce50*/  ISETP.GE.AND P4, PT, R0, UR4, PT ;  /* 0x0000000400007c0c */ /* 0x000fe4000bf86270 */
[----:B------:R-:W-:Y:S02]  /*ce60*/  ISETP.GE.AND P3, PT, R82, UR4, PT ;  /* 0x0000000452007c0c */ /* 0x000fe4000bf66270 */
[----:B------:R-:W-:Y:S02]  /*ce70*/  ISETP.GE.AND P2, PT, R84, UR4, PT ;  /* 0x0000000454007c0c */ /* 0x000fe4000bf46270 */
[----:B------:R-:W-:-:S07]  /*ce80*/  ISETP.GE.AND P1, PT, R86, UR4, PT ;  /* 0x0000000456007c0c */ /* 0x000fce000bf26270 */
[-C--:B----4-:R-:W-:Y:S02]  /*ce90*/  @!P4 LEA R2, P6, R0, R7.reuse, 0x1 ;  /* 0x000000070002c211 */ /* 0x090fe400078c08ff */
[----:B------:R-:W-:Y:S02]  /*cea0*/  @!P3 LEA R4, P5, R82, R7, 0x1 ;  /* 0x000000075204b211 */ /* 0x000fe400078a08ff */
[----:B---3--:R-:W-:Y:S02]  /*ceb0*/  @!P4 LEA.HI.X R3, R0, R21, R88, 0x1, P6 ;  /* 0x000000150003c211 */ /* 0x008fe400030f0c58 */
[----:B------:R-:W-:Y:S02]  /*cec0*/  @!P2 LEA R6, P6, R84, R7, 0x1 ;  /* 0x000000075406a211 */ /* 0x000fe400078c08ff */
[----:B------:R-:W-:Y:S01]  /*ced0*/  @!P3 LEA.HI.X R5, R82, R21, R83, 0x1, P5 ;  /* 0x000000155205b211 */ /* 0x000fe200028f0c53 */
[----:B------:R3:W-:Y:S01]  /*cee0*/  @!P4 ST.E.128 desc[UR8][R2.64], R8 ;  /* 0x000000080200c985 */ /* 0x0007e2000c101d08 */
[----:B------:R-:W-:-:S02]  /*cef0*/  @!P1 LEA R20, P5, R86, R7, 0x1 ;  /* 0x0000000756149211 */ /* 0x000fc400078a08ff */
[-C--:B------:R-:W-:Y:S01]  /*cf00*/  @!P2 LEA.HI.X R7, R84, R21.reuse, R85, 0x1, P6 ;  /* 0x000000155407a211 */ /* 0x080fe200030f0c55 */
[----:B------:R3:W-:Y:S01]  /*cf10*/  @!P3 ST.E.128 desc[UR8][R4.64], R32 ;  /* 0x000000200400b985 */ /* 0x0007e2000c101d08 */
[----:B------:R-:W-:-:S03]  /*cf20*/  @!P1 LEA.HI.X R21, R86, R21, R87, 0x1, P5 ;  /* 0x0000001556159211 */ /* 0x000fc600028f0c57 */
[----:B------:R3:W-:Y:S04]  /*cf30*/  @!P2 ST.E.128 desc[UR8][R6.64], R48 ;  /* 0x000000300600a985 */ /* 0x0007e8000c101d08 */
[----:B------:R3:W-:Y:S02]  /*cf40*/  @!P1 ST.E.128 desc[UR8][R20.64], R64 ;  /* 0x0000004014009985 */ /* 0x0007e4000c101d08 */
.L_x_215:
[----:B------:R-:W-:Y:S05]  /*cf50*/  BSYNC B1 ;  /* 0x0000000000017941 */ /* 0x000fea0003800000 */
.L_x_214:
[----:B---3--:R3:W0:Y:S01]  /*cf60*/  SHFL.IDX PT, R9, R22, 0x2, 0x181f ;  /* 0x00581f0016097f89 */ /* 0x00862200000e0000 */
[----:B------:R-:W-:Y:S03]  /*cf70*/  BSSY B1, `(.L_x_216) ;  /* 0x0000015000017945 */ /* 0x000fe60003800000 */
[----:B------:R3:W0:Y:S01]  /*cf80*/  SHFL.IDX PT, R5, R18, 0x2, 0x181f ;  /* 0x00581f0012057f89 */ /* 0x00062200000e0000 */
[----:B------:R-:W-:Y:S05]  /*cf90*/  @P0 BRA `(.L_x_217) ;  /* 0x0000000000480947 */ /* 0x000fea0003800000 */
[----:B------:R-:W-:Y:S01]  /*cfa0*/  ULDC UR4, c[0x0][0xac8] ;  /* 0x0002b20000047ab9 */ /* 0x000fe20000000800 */
[----:B------:R-:W-:Y:S01]  /*cfb0*/  ULDC.64 UR8, c[0x0][0x208] ;  /* 0x0000820000087ab9 */ /* 0x000fe20000000a00 */
[----:B------:R-:W-:Y:S02]  /*cfc0*/  ISETP.GE.AND P3, PT, R0, UR4, PT ;  /* 0x0000000400007c0c */ /* 0x000fe4000bf66270 */
[----:B------:R-:W-:Y:S02]  /*cfd0*/  ISETP.GE.AND P2, PT, R82, UR4, PT ;  /* 0x0000000452007c0c */ /* 0x000fe4000bf46270 */
[----:B------:R-:W-:Y:S02]  /*cfe0*/  ISETP.GE.AND P1, PT, R84, UR4, PT ;  /* 0x0000000454007c0c */ /* 0x000fe4000bf26270 */
[----:B------:R-:W-:-:S07]  /*cff0*/  ISETP.GE.AND P0, PT, R86, UR4, PT ;  /* 0x0000000456007c0c */ /* 0x000fce000bf06270 */
[-C--:B0-----:R-:W-:Y:S02]  /*d000*/  @!P3 LEA R2, P6, R0, R5.reuse, 0x1 ;  /* 0x000000050002b211 */ /* 0x081fe400078c08ff */
[-C--:B------:R-:W-:Y:S02]  /*d010*/  @!P2 LEA R4, P5, R82, R5.reuse, 0x1 ;  /* 0x000000055204a211 */ /* 0x080fe400078a08ff */
[----:B------:R-:W-:Y:S02]  /*d020*/  @!P1 LEA R6, P4, R84, R5, 0x1 ;  /* 0x0000000554069211 */ /* 0x000fe400078808ff */
[----:B------:R-:W-:Y:S02]  /*d030*/  @!P3 LEA.HI.X R3, R0, R9, R88, 0x1, P6 ;  /* 0x000000090003b211 */ /* 0x000fe400030f0c58 */
[----:B------:R-:W-:Y:S02]  /*d040*/  @!P0 LEA R8, P6, R86, R5, 0x1 ;  /* 0x0000000556088211 */ /* 0x000fe400078c08ff */
[-C--:B------:R-:W-:Y:S01]  /*d050*/  @!P2 LEA.HI.X R5, R82, R9.reuse, R83, 0x1, P5 ;  /* 0x000000095205a211 */ /* 0x080fe200028f0c53 */
[----:B------:R0:W-:Y:S01]  /*d060*/  @!P3 ST.E.128 desc[UR8][R2.64], R12 ;  /* 0x0000000c0200b985 */ /* 0x0001e2000c101d08 */
[----:B----4-:R-:W-:-:S02]  /*d070*/  @!P1 LEA.HI.X R7, R84, R9, R85, 0x1, P4 ;  /* 0x0000000954079211 */ /* 0x010fc400020f0c55 */
[----:B------:R-:W-:Y:S01]  /*d080*/  @!P0 LEA.HI.X R9, R86, R9, R87, 0x1, P6 ;  /* 0x0000000956098211 */ /* 0x000fe200030f0c57 */
[----:B------:R0:W-:Y:S04]  /*d090*/  @!P2 ST.E.128 desc[UR8][R4.64], R36 ;  /* 0x000000240400a985 */ /* 0x0001e8000c101d08 */
[----:B------:R0:W-:Y:S04]  /*d0a0*/  @!P1 ST.E.128 desc[UR8][R6.64], R52 ;  /* 0x0000003406009985 */ /* 0x0001e8000c101d08 */
[----:B------:R0:W-:Y:S02]  /*d0b0*/  @!P0 ST.E.128 desc[UR8][R8.64], R68 ;  /* 0x0000004408008985 */ /* 0x0001e4000c101d08 */
.L_x_217:
[----:B------:R-:W-:Y:S05]  /*d0c0*/  BSYNC B1 ;  /* 0x0000000000017941 */ /* 0x000fea0003800000 */
.L_x_216:
[----:B0-----:R-:W-:Y:S01]  /*d0d0*/  VIADD R2, R80, 0x60 ;  /* 0x0000006050027836 */ /* 0x001fe20000000000 */
[----:B------:R0:W0:Y:S04]  /*d0e0*/  SHFL.IDX PT, R9, R22, 0x3, 0x181f ;  /* 0x00781f0016097f89 */ /* 0x00002800000e0000 */
[----:B------:R-:W-:Y:S01]  /*d0f0*/  ISETP.GE.AND P0, PT, R2, UR12, PT ;  /* 0x0000000c02007c0c */ /* 0x000fe2000bf06270 */
[----:B------:R0:W0:-:S12]  /*d100*/  SHFL.IDX PT, R11, R18, 0x3, 0x181f ;  /* 0x00781f00120b7f89 */ /* 0x00001800000e0000 */
[----:B------:R-:W-:Y:S05]  /*d110*/  @P0 BRA `(.L_x_218) ;  /* 0x0000002800440947 */ /* 0x000fea0003800000 */
[----:B------:R-:W-:Y:S01]  /*d120*/  ULDC UR4, c[0x0][0xac8] ;  /* 0x0002b20000047ab9 */ /* 0x000fe20000000800 */
[----:B------:R-:W-:Y:S01]  /*d130*/  ULDC.64 UR8, c[0x0][0x208] ;  /* 0x0000820000087ab9 */ /* 0x000fe20000000a00 */
[----:B------:R-:W-:Y:S02]  /*d140*/  ISETP.GE.AND P3, PT, R0, UR4, PT ;  /* 0x0000000400007c0c */ /* 0x000fe4000bf66270 */
[----:B------:R-:W-:Y:S02]  /*d150*/  ISETP.GE.AND P4, PT, R82, UR4, PT ;  /* 0x0000000452007c0c */ /* 0x000fe4000bf86270 */
[----:B------:R-:W-:-:S09]  /*d160*/  ISETP.GE.AND P5, PT, R84, UR4, PT ;  /* 0x0000000454007c0c */ /* 0x000fd2000bfa6270 */
[-C--:B0-----:R-:W-:Y:S02]  /*d170*/  @!P3 LEA R2, P0, R0, R11.reuse, 0x1 ;  /* 0x0000000b0002b211 */ /* 0x081fe400078008ff */
[----:B------:R-:W-:Y:S02]  /*d180*/  @!P4 LEA R4, P1, R82, R11, 0x1 ;  /* 0x0000000b5204c211 */ /* 0x000fe400078208ff */
[----:B------:R-:W-:Y:S02]  /*d190*/  @!P3 LEA.HI.X R3, R0, R9, R88, 0x1, P0 ;  /* 0x000000090003b211 */ /* 0x000fe400000f0c58 */
[----:B------:R-:W-:Y:S02]  /*d1a0*/  ISETP.GE.AND P0, PT, R86, UR4, PT ;  /* 0x0000000456007c0c */ /* 0x000fe4000bf06270 */
[----:B------:R-:W-:Y:S01]  /*d1b0*/  @!P5 LEA R6, P2, R84, R11, 0x1 ;  /* 0x0000000b5406d211 */ /* 0x000fe200078408ff */
[----:B------:R0:W-:Y:S01]  /*d1c0*/  @!P3 ST.E.128 desc[UR8][R2.64], R24 ;  /* 0x000000180200b985 */ /* 0x0001e2000c101d08 */
[----:B------:R-:W-:-:S02]  /*d1d0*/  @!P4 LEA.HI.X R5, R82, R9, R83, 0x1, P1 ;  /* 0x000000095205c211 */ /* 0x000fc400008f0c53 */
[----:B----4-:R-:W-:-:S03]  /*d1e0*/  @!P5 LEA.HI.X R7, R84, R9, R85, 0x1, P2 ;  /* 0x000000095407d211 */ /* 0x010fc600010f0c55 */
[----:B------:R0:W-:Y:S04]  /*d1f0*/  @!P4 ST.E.128 desc[UR8][R4.64], R40 ;  /* 0x000000280400c985 */ /* 0x0001e8000c101d08 */
[----:B------:R0:W-:Y:S01]  /*d200*/  @!P5 ST.E.128 desc[UR8][R6.64], R56 ;  /* 0x000000380600d985 */ /* 0x0001e2000c101d08 */
[----:B------:R-:W-:Y:S05]  /*d210*/  @P0 BRA `(.L_x_218) ;  /* 0x0000002800040947 */ /* 0x000fea0003800000 */
[----:B0-----:R-:W-:Y:S01]  /*d220*/  LEA R2, P0, R86, R11, 0x1 ;  /* 0x0000000b56027211 */ /* 0x001fe200078008ff */
[----:B------:R-:W-:-:S03]  /*d230*/  ULDC.64 UR8, c[0x0][0x208] ;  /* 0x0000820000087ab9 */ /* 0x000fc60000000a00 */
[----:B------:R-:W-:-:S05]  /*d240*/  LEA.HI.X R3, R86, R9, R87, 0x1, P0 ;  /* 0x0000000956037211 */ /* 0x000fca00000f0c57 */
[----:B------:R0:W-:Y:S01]  /*d250*/  ST.E.128 desc[UR8][R2.64], R72 ;  /* 0x0000004802007985 */ /* 0x0001e2000c101d08 */
[----:B------:R-:W-:Y:S05]  /*d260*/  BRA `(.L_x_218) ;  /* 0x0000002400f07947 */ /* 0x000fea0003800000 */
.L_x_211:
[----:B------:R-:W-:Y:S01]  /*d270*/  ULDC.64 UR14, c[0x0][0xb08] ;  /* 0x0002c200000e7ab9 */ /* 0x000fe20000000a00 */
[----:B------:R-:W-:Y:S01]  /*d280*/  R2UR UR19, R213 ;  /* 0x00000000d51372ca */ /* 0x000fe200000e0000 */
[----:B------:R-:W-:Y:S01]  /*d290*/  UIMAD UR13, UR16, UR14, URZ ;  /* 0x0000000e100d72a4 */ /* 0x000fe2000f8e023f */
[----:B------:R-:W-:Y:S01]  /*d2a0*/  R2UR UR18, R212 ;  /* 0x00000000d41272ca */ /* 0x000fe200000e0000 */
[----:B------:R-:W-:Y:S01]  /*d2b0*/  UIMAD.WIDE.U32 UR10, UR4, UR14, URZ ;  /* 0x0000000e040a72a5 */ /* 0x000fe2000f8e003f */
[----:B------:R-:W-:Y:S01]  /*d2c0*/  IMAD.MOV.U32 R5, RZ, RZ, R8 ;  /* 0x000000ffff057224 */ /* 0x000fe200078e0008 */
[----:B------:R-:W-:Y:S01]  /*d2d0*/  UIMAD UR13, UR4, UR15, UR13 ;  /* 0x0000000f040d72a4 */ /* 0x000fe2000f8e020d */
[----:B------:R-:W-:Y:S01]  /*d2e0*/  ISETP.GE.AND P0, PT, R12, UR12, PT ;  /* 0x0000000c0c007c0c */ /* 0x000fe2000bf06270 */
[----:B------:R-:W-:Y:S01]  /*d2f0*/  USHF.R.S32.HI UR4, URZ, 0x1f, UR9 ;  /* 0x0000001f3f047899 */ /* 0x000fe20008011409 */
[C---:B------:R-:W-:Y:S01]  /*d300*/  VIADD R176, R19.reuse, 0x18 ;  /* 0x0000001813b07836 */ /* 0x040fe20000000000 */
[----:B------:R-:W-:Y:S01]  /*d310*/  UIADD3 UR11, UR11, UR13, URZ ;  /* 0x0000000d0b0b7290 */ /* 0x000fe2000fffe03f */
[C---:B------:R-:W-:Y:S01]  /*d320*/  VIADD R178, R19.reuse, 0x10 ;  /* 0x0000001013b27836 */ /* 0x040fe20000000000 */
[----:B------:R-:W-:Y:S01]  /*d330*/  ULDC.64 UR14, c[0x0][0xb38] ;  /* 0x0002ce00000e7ab9 */ /* 0x000fe20000000a00 */
[----:B------:R-:W-:Y:S01]  /*d340*/  ULDC.64 UR16, c[0x0][0xb40] ;  /* 0x0002d00000107ab9 */ /* 0x000fe20000000a00 */
[----:B------:R-:W-:Y:S01]  /*d350*/  UIMAD.WIDE.U32 UR10, UR19, UR14, UR10 ;  /* 0x0000000e130a72a5 */ /* 0x000fe2000f8e000a */
[----:B------:R-:W-:Y:S01]  /*d360*/  VIADD R180, R19, 0x8 ;  /* 0x0000000813b47836 */ /* 0x000fe20000000000 */
[----:B------:R-:W-:Y:S01]  /*d370*/  UIMAD UR4, UR4, UR16, URZ ;  /* 0x00000010040472a4 */ /* 0x000fe2000f8e023f */
[----:B------:R-:W-:Y:S01]  /*d380*/  BSSY B1, `(.L_x_219) ;  /* 0x00000cc000017945 */ /* 0x000fe20003800000 */
[----:B------:R-:W-:Y:S01]  /*d390*/  UIMAD UR11, UR19, UR15, UR11 ;  /* 0x0000000f130b72a4 */ /* 0x000fe2000f8e020b */
[----:B------:R-:W-:Y:S01]  /*d3a0*/  SHF.R.S32.HI R22, RZ, 0x1f, R214 ;  /* 0x0000001fff167819 */ /* 0x000fe200000114d6 */
[----:B------:R-:W-:Y:S01]  /*d3b0*/  UIMAD UR4, UR9, UR17, UR4 ;  /* 0x00000011090472a4 */ /* 0x000fe2000f8e0204 */
[----:B------:R-:W-:Y:S01]  /*d3c0*/  SHF.R.S32.HI R152, RZ, 0x1f, R215 ;  /* 0x0000001fff987819 */ /* 0x000fe200000114d7 */
[----:B------:R-:W-:Y:S01]  /*d3d0*/  UIMAD.WIDE.U32 UR10, UR9, UR16, UR10 ;  /* 0x00000010090a72a5 */ /* 0x000fe2000f8e000a */
[----:B------:R-:W-:Y:S01]  /*d3e0*/  SHF.R.S32.HI R153, RZ, 0x1f, R216 ;  /* 0x0000001fff997819 */ /* 0x000fe200000114d8 */
[----:B------:R-:W-:Y:S01]  /*d3f0*/  ULDC.64 UR14, c[0x0][0xb48] ;  /* 0x0002d200000e7ab9 */ /* 0x000fe20000000a00 */
[----:B------:R-:W-:Y:S01]  /*d400*/  @UP1 ULDC UR9, c[0x0][0xbec] ;  /* 0x0002fb0000091ab9 */ /* 0x000fe20000000800 */
[----:B------:R-:W-:Y:S01]  /*d410*/  UIADD3 UR11, UR11, UR4, URZ ;  /* 0x000000040b0b7290 */ /* 0x000fe2000fffe03f */
[----:B------:R-:W-:Y:S01]  /*d420*/  @P1 IMAD.HI.U32 R0, R8, UR9, RZ ;  /* 0x0000000908001c27 */ /* 0x000fe2000f8e00ff */
[----:B------:R-:W-:Y:S01]  /*d430*/  UIADD3 UR8, UR8, 0x38820, URZ ;  /* 0x0003882008087890 */ /* 0x000fe2000fffe03f */
[----:B------:R-:W-:Y:S01]  /*d440*/  SHF.R.S32.HI R154, RZ, 0x1f, R217 ;  /* 0x0000001fff9a7819 */ /* 0x000fe200000114d9 */
[----:B------:R-:W-:Y:S01]  /*d450*/  @UP1 ULDC UR4, c[0x0][0xbf0] ;  /* 0x0002fc0000041ab9 */ /* 0x000fe20000000800 */
[----:B------:R-:W-:Y:S01]  /*d460*/  UIMAD.WIDE.U32 UR10, UR18, UR14, UR10 ;  /* 0x0000000e120a72a5 */ /* 0x000fe2000f8e000a */
[----:B------:R-:W-:Y:S01]  /*d470*/  @P1 SHF.R.U32.HI R5, RZ, UR4, R0 ;  /* 0x00000004ff051c19 */ /* 0x000fe20008011600 */
[----:B------:R-:W-:Y:S01]  /*d480*/  UPRMT UR8, URZ, 0x654, UR8 ;  /* 0x000006543f087896 */ /* 0x000fe20008000008 */
[----:B------:R-:W-:Y:S01]  /*d490*/  SHF.R.S32.HI R155, RZ, 0x1f, R218 ;  /* 0x0000001fff9b7819 */ /* 0x000fe200000114da */
[----:B------:R-:W-:Y:S01]  /*d4a0*/  UIMAD UR4, UR18, UR15, UR11 ;  /* 0x0000000f120472a4 */ /* 0x000fe2000f8e020b */
[--C-:B------:R-:W-:Y:S01]  /*d4b0*/  SHF.R.S32.HI R0, RZ, 0x1f, R5.reuse ;  /* 0x0000001fff007819 */ /* 0x100fe20000011405 */
[----:B------:R-:W-:Y:S01]  /*d4c0*/  IMAD.MOV R7, RZ, RZ, -R5 ;  /* 0x000000ffff077224 */ /* 0x000fe200078e0a05 */
[----:B------:R-:W-:Y:S01]  /*d4d0*/  ULDC.64 UR14, c[0x0][0xb30] ;  /* 0x0002cc00000e7ab9 */ /* 0x000fe20000000a00 */
[----:B------:R-:W-:Y:S01]  /*d4e0*/  IMAD.U32 R3, RZ, RZ, UR11 ;  /* 0x0000000bff037e24 */ /* 0x000fe2000f8e00ff */
[----:B------:R-:W-:Y:S01]  /*d4f0*/  SHF.R.S32.HI R156, RZ, 0x1f, R219 ;  /* 0x0000001fff9c7819 */ /* 0x000fe200000114db */
[----:B------:R-:W-:Y:S01]  /*d500*/  IMAD R7, R7, UR20, R8 ;  /* 0x0000001407077c24 */ /* 0x000fe2000f8e0208 */
[----:B------:R-:W-:Y:S01]  /*d510*/  SYNCS.ARRIVE.TRANS64.RED.A1T0 RZ, [UR8], RZ ;  /* 0x000000ffffff79a7 */ /* 0x000fe20008100408 */
[----:B------:R-:W-:Y:S01]  /*d520*/  IMAD R0, R0, UR14, RZ ;  /* 0x0000000e00007c24 */ /* 0x000fe2000f8e02ff */
[----:B------:R-:W-:Y:S01]  /*d530*/  SHF.R.S32.HI R157, RZ, 0x1f, R220 ;  /* 0x0000001fff9d7819 */ /* 0x000fe200000114dc */
[----:B------:R-:W-:Y:S01]  /*d540*/  IMAD.U32 R2, RZ, RZ, UR10 ;  /* 0x0000000aff027e24 */ /* 0x000fe2000f8e00ff */
[----:B------:R-:W-:Y:S01]  /*d550*/  ULDC.64 UR10, c[0x0][0xb28] ;  /* 0x0002ca00000a7ab9 */ /* 0x000fe20000000a00 */
[----:B------:R-:W-:Y:S01]  /*d560*/  IMAD.U32 R3, RZ, RZ, UR4 ;  /* 0x00000004ff037e24 */ /* 0x000fe2000f8e00ff */
[----:B------:R-:W-:Y:S01]  /*d570*/  SHF.R.S32.HI R158, RZ, 0x1f, R221 ;  /* 0x0000001fff9e7819 */ /* 0x000fe200000114dd */
[C---:B------:R-:W-:Y:S01]  /*d580*/  IMAD R9, R5.reuse, UR15, R0 ;  /* 0x0000000f05097c24 */ /* 0x040fe2000f8e0200 */
[----:B------:R-:W-:Y:S01]  /*d590*/  SHF.R.S32.HI R0, RZ, 0x1f, R7 ;  /* 0x0000001fff007819 */ /* 0x000fe20000011407 */
[----:B------:R-:W-:Y:S01]  /*d5a0*/  IMAD.WIDE.U32 R2, R5, UR14, R2 ;  /* 0x0000000e05027c25 */ /* 0x000fe2000f8e0002 */
[----:B------:R-:W-:-:S02]  /*d5b0*/  SHF.R.S32.HI R159, RZ, 0x1f, R222 ;  /* 0x0000001fff9f7819 */ /* 0x000fc400000114de */
[----:B------:R-:W-:Y:S01]  /*d5c0*/  SHF.R.S32.HI R160, RZ, 0x1f, R223 ;  /* 0x0000001fffa07819 */ /* 0x000fe200000114df */
[----:B------:R-:W-:Y:S01]  /*d5d0*/  IMAD R0, R0, UR10, RZ ;  /* 0x0000000a00007c24 */ /* 0x000fe2000f8e02ff */
[----:B------:R-:W-:Y:S01]  /*d5e0*/  SHF.R.S32.HI R161, RZ, 0x1f, R224 ;  /* 0x0000001fffa17819 */ /* 0x000fe200000114e0 */
[----:B------:R-:W-:Y:S01]  /*d5f0*/  IMAD.IADD R3, R3, 0x1, R9 ;  /* 0x0000000103037824 */ /* 0x000fe200078e0209 */
[----:B------:R-:W-:Y:S01]  /*d600*/  SHF.R.S32.HI R162, RZ, 0x1f, R225 ;  /* 0x0000001fffa27819 */ /* 0x000fe200000114e1 */
[C---:B------:R-:W-:Y:S01]  /*d610*/  IMAD R11, R7.reuse, UR11, R0 ;  /* 0x0000000b070b7c24 */ /* 0x040fe2000f8e0200 */
[----:B------:R-:W-:Y:S01]  /*d620*/  SHF.R.S32.HI R163, RZ, 0x1f, R226 ;  /* 0x0000001fffa37819 */ /* 0x000fe200000114e2 */
[----:B------:R-:W-:Y:S01]  /*d630*/  IMAD.WIDE.U32 R2, R7, UR10, R2 ;  /* 0x0000000a07027c25 */ /* 0x000fe2000f8e0002 */
[----:B------:R-:W-:Y:S01]  /*d640*/  ULDC.64 UR10, c[0x0][0xb00] ;  /* 0x0002c000000a7ab9 */ /* 0x000fe20000000a00 */
[----:B------:R-:W-:Y:S02]  /*d650*/  SHF.R.S32.HI R164, RZ, 0x1f, R227 ;  /* 0x0000001fffa47819 */ /* 0x000fe400000114e3 */
[----:B------:R-:W-:Y:S01]  /*d660*/  IMAD.IADD R11, R3, 0x1, R11 ;  /* 0x00000001030b7824 */ /* 0x000fe200078e020b */
[C---:B------:R-:W-:Y:S01]  /*d670*/  LEA R0, P1, R2.reuse, UR10, 0x2 ;  /* 0x0000000a02007c11 */ /* 0x040fe2000f8210ff */
[C---:B------:R-:W-:Y:S01]  /*d680*/  VIADD R175, R19.reuse, 0x18 ;  /* 0x0000001813af7836 */ /* 0x040fe20000000000 */
[----:B------:R-:W-:Y:S01]  /*d690*/  SHF.R.S32.HI R165, RZ, 0x1f, R228 ;  /* 0x0000001fffa57819 */ /* 0x000fe200000114e4 */
[C---:B------:R-:W-:Y:S01]  /*d6a0*/  VIADD R177, R19.reuse, 0x10 ;  /* 0x0000001013b17836 */ /* 0x040fe20000000000 */
[----:B------:R-:W-:Y:S01]  /*d6b0*/  LEA.HI.X R11, R2, UR11, R11, 0x2, P1 ;  /* 0x0000000b020b7c11 */ /* 0x000fe200088f140b */
[----:B------:R-:W-:Y:S01]  /*d6c0*/  VIADD R179, R19, 0x8 ;  /* 0x0000000813b37836 */ /* 0x000fe20000000000 */
[----:B------:R0:W1:Y:S01]  /*d6d0*/  SHFL.IDX PT, R2, R0, RZ, 0x1c1f ;  /* 0x001c1fff00027589 */ /* 0x00006200000e0000 */
[----:B------:R-:W-:-:S02]  /*d6e0*/  SHF.R.S32.HI R166, RZ, 0x1f, R229 ;  /* 0x0000001fffa67819 */ /* 0x000fc400000114e5 */
[----:B------:R-:W-:Y:S01]  /*d6f0*/  SHF.R.S32.HI R167, RZ, 0x1f, R230 ;  /* 0x0000001fffa77819 */ /* 0x000fe200000114e6 */
[----:B------:R0:W2:Y:S01]  /*d700*/  SHFL.IDX PT, R3, R11, RZ, 0x1c1f ;  /* 0x001c1fff0b037589 */ /* 0x0000a200000e0000 */
[----:B------:R-:W-:Y:S02]  /*d710*/  SHF.R.S32.HI R168, RZ, 0x1f, R231 ;  /* 0x0000001fffa87819 */ /* 0x000fe400000114e7 */
[----:B------:R-:W-:Y:S02]  /*d720*/  SHF.R.S32.HI R169, RZ, 0x1f, R232 ;  /* 0x0000001fffa97819 */ /* 0x000fe400000114e8 */
[----:B------:R-:W-:Y:S02]  /*d730*/  SHF.R.S32.HI R170, RZ, 0x1f, R233 ;  /* 0x0000001fffaa7819 */ /* 0x000fe400000114e9 */
[----:B------:R-:W-:Y:S02]  /*d740*/  SHF.R.S32.HI R171, RZ, 0x1f, R234 ;  /* 0x0000001fffab7819 */ /* 0x000fe400000114ea */
[----:B------:R-:W-:-:S02]  /*d750*/  SHF.R.S32.HI R172, RZ, 0x1f, R235 ;  /* 0x0000001fffac7819 */ /* 0x000fc400000114eb */
[----:B------:R-:W-:Y:S02]  /*d760*/  SHF.R.S32.HI R173, RZ, 0x1f, R236 ;  /* 0x0000001fffad7819 */ /* 0x000fe400000114ec */
[----:B------:R-:W-:Y:S02]  /*d770*/  SHF.R.S32.HI R174, RZ, 0x1f, R237 ;  /* 0x0000001fffae7819 */ /* 0x000fe400000114ed */
[----:B------:R-:W-:Y:S02]  /*d780*/  SHF.R.S32.HI R176, RZ, 0x1f, R176 ;  /* 0x0000001fffb07819 */ /* 0x000fe400000114b0 */
[----:B------:R-:W-:Y:S02]  /*d790*/  SHF.R.S32.HI R178, RZ, 0x1f, R178 ;  /* 0x0000001fffb27819 */ /* 0x000fe400000114b2 */
[----:B------:R-:W-:Y:S01]  /*d7a0*/  SHF.R.S32.HI R180, RZ, 0x1f, R180 ;  /* 0x0000001fffb47819 */ /* 0x000fe200000114b4 */
[----:B01----:R-:W-:Y:S06]  /*d7b0*/  @P0 BRA `(.L_x_220) ;  /* 0x0000000800200947 */ /* 0x003fec0003800000 */
[----:B------:R-:W-:Y:S01]  /*d7c0*/  ULDC UR4, c[0x0][0xac8] ;  /* 0x0002b20000047ab9 */ /* 0x000fe20000000800 */
[----:B------:R-:W-:Y:S01]  /*d7d0*/  ULDC.64 UR8, c[0x0][0x208] ;  /* 0x0000820000087ab9 */ /* 0x000fe20000000a00 */
[----:B------:R-:W-:Y:S02]  /*d7e0*/  ISETP.GE.AND P4, PT, R179, UR4, PT ;  /* 0x00000004b3007c0c */ /* 0x000fe4000bf86270 */
[----:B------:R-:W-:Y:S02]  /*d7f0*/  ISETP.GE.AND P3, PT, R177, UR4, PT ;  /* 0x00000004b1007c0c */ /* 0x000fe4000bf66270 */
[----:B------:R-:W-:Y:S02]  /*d800*/  ISETP.GE.AND P5, PT, R19, UR4, PT ;  /* 0x0000000413007c0c */ /* 0x000fe4000bfa6270 */
[----:B------:R-:W-:Y:S02]  /*d810*/  ISETP.GE.AND P1, PT, R237, UR4, PT ;  /* 0x00000004ed007c0c */ /* 0x000fe4000bf26270 */
[----:B------:R-:W-:-:S05]  /*d820*/  ISETP.GE.AND P0, PT, R175, UR4, PT ;  /* 0x00000004af007c0c */ /* 0x000fca000bf06270 */
[-C--:B------:R-:W-:Y:S02]  /*d830*/  @!P4 LEA R4, P2, R179, R2.reuse, 0x2 ;  /* 0x00000002b304c211 */ /* 0x080fe400078410ff */
[----:B------:R-:W-:Y:S02]  /*d840*/  @!P3 LEA R6, P6, R177, R2, 0x2 ;  /* 0x00000002b106b211 */ /* 0x000fe400078c10ff */
[----:B--2---:R-:W-:Y:S01]  /*d850*/  @!P5 IMAD.WIDE R8, R19, 0x4, R2 ;  /* 0x000000041308d825 */ /* 0x004fe200078e0202 */
[-C--:B------:R-:W-:Y:S02]  /*d860*/  @!P4 LEA.HI.X R5, R179, R3.reuse, R180, 0x2, P2 ;  /* 0x00000003b305c211 */ /* 0x080fe400010f14b4 */
[----:B------:R-:W-:Y:S02]  /*d870*/  ISETP.GE.AND P2, PT, R236, UR4, PT ;  /* 0x00000004ec007c0c */ /* 0x000fe4000bf46270 */
[----:B------:R-:W-:Y:S01]  /*d880*/  @!P3 LEA.HI.X R7, R177, R3, R178, 0x2, P6 ;  /* 0x00000003b107b211 */ /* 0x000fe200030f14b2 */
[----:B------:R-:W-:Y:S04]  /*d890*/  @!P5 ST.E.64 desc[UR8][R8.64], R24 ;  /* 0x000000180800d985 */ /* 0x000fe8000c101b08 */
[----:B------:R0:W-:Y:S01]  /*d8a0*/  @!P4 ST.E.64 desc[UR8][R4.64], R28 ;  /* 0x0000001c0400c985 */ /* 0x0001e2000c101b08 */
[----:B------:R-:W-:-:S03]  /*d8b0*/  ISETP.GE.AND P4, PT, R234, UR4, PT ;  /* 0x00000004ea007c0c */ /* 0x000fc6000bf86270 */
[----:B------:R1:W-:Y:S01]  /*d8c0*/  @!P3 ST.E.64 desc[UR8][R6.64], R32 ;  /* 0x000000200600b985 */ /* 0x0003e2000c101b08 */
[----:B------:R-:W-:Y:S02]  /*d8d0*/  ISETP.GE.AND P3, PT, R235, UR4, PT ;  /* 0x00000004eb007c0c */ /* 0x000fe4000bf66270 */
[-C--:B0-----:R-:W-:Y:S02]  /*d8e0*/  @!P0 LEA R4, P6, R175, R2.reuse, 0x2 ;  /* 0x00000002af048211 */ /* 0x081fe400078c10ff */
[-C--:B-1----:R-:W-:Y:S01]  /*d8f0*/  @!P1 LEA R6, P5, R237, R2.reuse, 0x2 ;  /* 0x00000002ed069211 */ /* 0x082fe200078a10ff */
[----:B------:R-:W-:Y:S01]  /*d900*/  VIADD R33, R19, 0xe8 ;  /* 0x000000e813217836 */ /* 0x000fe20000000000 */
[-C--:B------:R-:W-:Y:S02]  /*d910*/  @!P0 LEA.HI.X R5, R175, R3.reuse, R176, 0x2, P6 ;  /* 0x00000003af058211 */ /* 0x080fe400030f14b0 */
[----:B------:R-:W-:Y:S02]  /*d920*/  @!P1 LEA.HI.X R7, R237, R3, R174, 0x2, P5 ;  /* 0x00000003ed079211 */ /* 0x000fe400028f14ae */
[----:B------:R-:W-:Y:S01]  /*d930*/  ISETP.GE.AND P5, PT, R233, UR4, PT ;  /* 0x00000004e9007c0c */ /* 0x000fe2000bfa6270 */
[----:B------:R0:W-:Y:S01]  /*d940*/  @!P0 ST.E.64 desc[UR8][R4.64], R36 ;  /* 0x0000002404008985 */ /* 0x0001e2000c101b08 */
[----:B------:R-:W-:-:S02]  /*d950*/  @!P2 LEA R8, P6, R236, R2, 0x2 ;  /* 0x00000002ec08a211 */ /* 0x000fc400078c10ff */
[----:B------:R-:W-:Y:S01]  /*d960*/  ISETP.GE.AND P0, PT, R232, UR4, PT ;  /* 0x00000004e8007c0c */ /* 0x000fe2000bf06270 */
[----:B------:R1:W-:Y:S01]  /*d970*/  @!P1 ST.E.64 desc[UR8][R6.64], R40 ;  /* 0x0000002806009985 */ /* 0x0003e2000c101b08 */
[----:B------:R-:W-:Y:S02]  /*d980*/  @!P2 LEA.HI.X R9, R236, R3, R173, 0x2, P6 ;  /* 0x00000003ec09a211 */ /* 0x000fe400030f14ad */
[----:B------:R-:W-:-:S03]  /*d990*/  ISETP.GE.AND P1, PT, R231, UR4, PT ;  /* 0x00000004e7007c0c */ /* 0x000fc6000bf26270 */
[----:B------:R2:W-:Y:S01]  /*d9a0*/  @!P2 ST.E.64 desc[UR8][R8.64], R44 ;  /* 0x0000002c0800a985 */ /* 0x0005e2000c101b08 */
[CC--:B0-----:R-:W-:Y:S02]  /*d9b0*/  @!P3 LEA R4, P6, R235.reuse, R2.reuse, 0x2 ;  /* 0x00000002eb04b211 */ /* 0x0c1fe400078c10ff */
[CC--:B-1----:R-:W-:Y:S02]  /*d9c0*/  @!P4 LEA R6, P2, R234.reuse, R2.reuse, 0x2 ;  /* 0x00000002ea06c211 */ /* 0x0c2fe400078410ff */
[-C--:B------:R-:W-:Y:S02]  /*d9d0*/  @!P3 LEA.HI.X R5, R235, R3.reuse, R172, 0x2, P6 ;  /* 0x00000003eb05b211 */ /* 0x080fe400030f14ac */
[----:B------:R-:W-:Y:S02]  /*d9e0*/  @!P4 LEA.HI.X R7, R234, R3, R171, 0x2, P2 ;  /* 0x00000003ea07c211 */ /* 0x000fe400010f14ab */
[----:B--2---:R-:W-:Y:S01]  /*d9f0*/  @!P5 LEA R8, P6, R233, R2, 0x2 ;  /* 0x00000002e908d211 */ /* 0x004fe200078c10ff */
[----:B------:R0:W-:Y:S01]  /*da00*/  @!P3 ST.E.64 desc[UR8][R4.64], R48 ;  /* 0x000000300400b985 */ /* 0x0001e2000c101b08 */
[----:B------:R-:W-:-:S02]  /*da10*/  ISETP.GE.AND P2, PT, R230, UR4, PT ;  /* 0x00000004e6007c0c */ /* 0x000fc4000bf46270 */
[----:B------:R-:W-:Y:S01]  /*da20*/  @!P5 LEA.HI.X R9, R233, R3, R170, 0x2, P6 ;  /* 0x00000003e909d211 */ /* 0x000fe200030f14aa */
[----:B------:R1:W-:Y:S01]  /*da30*/  @!P4 ST.E.64 desc[UR8][R6.64], R52 ;  /* 0x000000340600c985 */ /* 0x0003e2000c101b08 */
[----:B------:R-:W-:-:S03]  /*da40*/  ISETP.GE.AND P3, PT, R229, UR4, PT ;  /* 0x00000004e5007c0c */ /* 0x000fc6000bf66270 */
[----:B------:R2:W-:Y:S01]  /*da50*/  @!P5 ST.E.64 desc[UR8][R8.64], R56 ;  /* 0x000000380800d985 */ /* 0x0005e2000c101b08 */
[CC--:B0-----:R-:W-:Y:S02]  /*da60*/  @!P0 LEA R4, P4, R232.reuse, R2.reuse, 0x2 ;  /* 0x00000002e8048211 */ /* 0x0c1fe400078810ff */
[C---:B-1----:R-:W-:Y:S02]  /*da70*/  @!P1 LEA R6, P5, R231.reuse, R2, 0x2 ;  /* 0x00000002e7069211 */ /* 0x042fe400078a10ff */
[-C--:B------:R-:W-:Y:S02]  /*da80*/  @!P0 LEA.HI.X R5, R232, R3.reuse, R169, 0x2, P4 ;  /* 0x00000003e8058211 */ /* 0x080fe400020f14a9 */
[----:B------:R-:W-:Y:S02]  /*da90*/  ISETP.GE.AND P4, PT, R228, UR4, PT ;  /* 0x00000004e4007c0c */ /* 0x000fe4000bf86270 */
[----:B------:R-:W-:Y:S01]  /*daa0*/  @!P1 LEA.HI.X R7, R231, R3, R168, 0x2, P5 ;  /* 0x00000003e7079211 */ /* 0x000fe200028f14a8 */
[----:B------:R0:W-:Y:S01]  /*dab0*/  @!P0 ST.E.64 desc[UR8][R4.64], R60 ;  /* 0x0000003c04008985 */ /* 0x0001e2000c101b08 */
[----:B------:R-:W-:-:S02]  /*dac0*/  ISETP.GE.AND P5, PT, R227, UR4, PT ;  /* 0x00000004e3007c0c */ /* 0x000fc4000bfa6270 */
[C---:B--2---:R-:W-:Y:S01]  /*dad0*/  @!P2 LEA R8, P6, R230.reuse, R2, 0x2 ;  /* 0x00000002e608a211 */ /* 0x044fe200078c10ff */
[----:B------:R1:W-:Y:S01]  /*dae0*/  @!P1 ST.E.64 desc[UR8][R6.64], R64 ;  /* 0x0000004006009985 */ /* 0x0003e2000c101b08 */
[----:B------:R-:W-:Y:S02]  /*daf0*/  ISETP.GE.AND P1, PT, R225, UR4, PT ;  /* 0x00000004e1007c0c */ /* 0x000fe4000bf26270 */
[----:B------:R-:W-:Y:S02]  /*db00*/  @!P2 LEA.HI.X R9, R230, R3, R167, 0x2, P6 ;  /* 0x00000003e609a211 */ /* 0x000fe400030f14a7 */
[----:B------:R-:W-:-:S03]  /*db10*/  ISETP.GE.AND P0, PT, R226, UR4, PT ;  /* 0x00000004e2007c0c */ /* 0x000fc6000bf06270 */
[----:B------:R2:W-:Y:S01]  /*db20*/  @!P2 ST.E.64 desc[UR8][R8.64], R68 ;  /* 0x000000440800a985 */ /* 0x0005e2000c101b08 */
[CC--:B0-----:R-:W-:Y:S02]  /*db30*/  @!P3 LEA R4, P6, R229.reuse, R2.reuse, 0x2 ;  /* 0x00000002e504b211 */ /* 0x0c1fe400078c10ff */
[CC--:B-1----:R-:W-:Y:S02]  /*db40*/  @!P4 LEA R6, P2, R228.reuse, R2.reuse, 0x2 ;  /* 0x00000002e406c211 */ /* 0x0c2fe400078410ff */
[-C--:B------:R-:W-:Y:S02]  /*db50*/  @!P3 LEA.HI.X R5, R229, R3.reuse, R166, 0x2, P6 ;  /* 0x00000003e505b211 */ /* 0x080fe400030f14a6 */
[----:B------:R-:W-:Y:S02]  /*db60*/  @!P4 LEA.HI.X R7, R228, R3, R165, 0x2, P2 ;  /* 0x00000003e407c211 */ /* 0x000fe400010f14a5 */
[----:B------:R-:W-:Y:S01]  /*db70*/  ISETP.GE.AND P2, PT, R224, UR4, PT ;  /* 0x00000004e0007c0c */ /* 0x000fe2000bf46270 */
[----:B------:R0:W-:Y:S01]  /*db80*/  @!P3 ST.E.64 desc[UR8][R4.64], R72 ;  /* 0x000000480400b985 */ /* 0x0001e2000c101b08 */
[----:B--2---:R-:W-:-:S03]  /*db90*/  @!P5 LEA R8, P6, R227, R2, 0x2 ;  /* 0x00000002e308d211 */ /* 0x004fc600078c10ff */
[----:B------:R1:W-:Y:S01]  /*dba0*/  @!P4 ST.E.64 desc[UR8][R6.64], R76 ;  /* 0x0000004c0600c985 */ /* 0x0003e2000c101b08 */
[----:B------:R-:W-:Y:S02]  /*dbb0*/  @!P5 LEA.HI.X R9, R227, R3, R164, 0x2, P6 ;  /* 0x00000003e309d211 */ /* 0x000fe400030f14a4 */
[----:B------:R-:W-:-:S03]  /*dbc0*/  ISETP.GE.AND P4, PT, R222, UR4, PT ;  /* 0x00000004de007c0c */ /* 0x000fc6000bf86270 */
[----:B------:R2:W-:Y:S01]  /*dbd0*/  @!P5 ST.E.64 desc[UR8][R8.64], R80 ;  /* 0x000000500800d985 */ /* 0x0005e2000c101b08 */
[----:B------:R-:W-:Y:S02]  /*dbe0*/  ISETP.GE.AND P5, PT, R223, UR4, PT ;  /* 0x00000004df007c0c */ /* 0x000fe4000bfa6270 */
        /* <DEDUP_REMOVED lines=8> */
[----:B------:R-:W-:-:S05]  /*dc70*/  @!P2 LEA.HI.X R9, R224, R3, R161, 0x2, P6 ;  /* 0x00000003e009a211 */ /* 0x000fca00030f14a1 */
[----:B------:R2:W-:Y:S01]  /*dc80*/  @!P2 ST.E.64 desc[UR8][R8.64], R92 ;  /* 0x0000005c0800a985 */ /* 0x0005e2000c101b08 */
[----:B------:R-:W-:Y:S02]  /*dc90*/  ISETP.GE.AND P2, PT, R220, UR4, PT ;  /* 0x00000004dc007c0c */ /* 0x000fe4000bf46270 */
[CC--:B0-----:R-:W-:Y:S02]  /*dca0*/  @!P5 LEA R4, P1, R223.reuse, R2.reuse, 0x2 ;  /* 0x00000002df04d211 */ /* 0x0c1fe400078210ff */
[CC--:B-1----:R-:W-:Y:S02]  /*dcb0*/  @!P4 LEA R6, P0, R222.reuse, R2.reuse, 0x2 ;  /* 0x00000002de06c211 */ /* 0x0c2fe400078010ff */
[-C--:B------:R-:W-:Y:S02]  /*dcc0*/  @!P5 LEA.HI.X R5, R223, R3.reuse, R160, 0x2, P1 ;  /* 0x00000003df05d211 */ /* 0x080fe400008f14a0 */
[----:B------:R-:W-:Y:S02]  /*dcd0*/  ISETP.GE.AND P1, PT, R219, UR4, PT ;  /* 0x00000004db007c0c */ /* 0x000fe4000bf26270 */
[----:B--2---:R-:W-:Y:S01]  /*dce0*/  @!P3 LEA R8, P6, R221, R2, 0x2 ;  /* 0x00000002dd08b211 */ /* 0x004fe200078c10ff */
[----:B------:R0:W-:Y:S01]  /*dcf0*/  @!P5 ST.E.64 desc[UR8][R4.64], R96 ;  /* 0x000000600400d985 */ /* 0x0001e2000c101b08 */
[----:B------:R-:W-:-:S02]  /*dd00*/  @!P4 LEA.HI.X R7, R222, R3, R159, 0x2, P0 ;  /* 0x00000003de07c211 */ /* 0x000fc400000f149f */
[----:B------:R-:W-:Y:S02]  /*dd10*/  @!P3 LEA.HI.X R9, R221, R3, R158, 0x2, P6 ;  /* 0x00000003dd09b211 */ /* 0x000fe400030f149e */
[----:B------:R-:W-:Y:S01]  /*dd20*/  ISETP.GE.AND P0, PT, R218, UR4, PT ;  /* 0x00000004da007c0c */ /* 0x000fe2000bf06270 */
[----:B------:R-:W-:Y:S01]  /*dd30*/  @!P4 ST.E.64 desc[UR8][R6.64], R100 ;  /* 0x000000640600c985 */ /* 0x000fe2000c101b08 */
[-C--:B------:R-:W-:Y:S02]  /*dd40*/  @!P2 LEA R12, P6, R220, R2.reuse, 0x2 ;  /* 0x00000002dc0ca211 */ /* 0x080fe400078c10ff */
[----:B------:R-:W-:Y:S01]  /*dd50*/  ISETP.GE.AND P4, PT, R216, UR4, PT ;  /* 0x00000004d8007c0c */ /* 0x000fe2000bf86270 */
[----:B------:R-:W-:Y:S01]  /*dd60*/  @!P3 ST.E.64 desc[UR8][R8.64], R104 ;  /* 0x000000680800b985 */ /* 0x000fe2000c101b08 */
[----:B------:R-:W-:Y:S02]  /*dd70*/  ISETP.GE.AND P3, PT, R217, UR4, PT ;  /* 0x00000004d9007c0c */ /* 0x000fe4000bf66270 */
[----:B------:R-:W-:-:S02]  /*dd80*/  @!P1 LEA R14, P5, R219, R2, 0x2 ;  /* 0x00000002db0e9211 */ /* 0x000fc400078a10ff */
[-C--:B------:R-:W-:Y:S02]  /*dd90*/  @!P2 LEA.HI.X R13, R220, R3.reuse, R157, 0x2, P6 ;  /* 0x00000003dc0da211 */ /* 0x080fe400030f149d */
[-C--:B------:R-:W-:Y:S02]  /*dda0*/  @!P1 LEA.HI.X R15, R219, R3.reuse, R156, 0x2, P5 ;  /* 0x00000003db0f9211 */ /* 0x080fe400028f149c */
[CC--:B------:R-:W-:Y:S01]  /*ddb0*/  @!P0 LEA R20, P6, R218.reuse, R2.reuse, 0x2 ;  /* 0x00000002da148211 */ /* 0x0c0fe200078c10ff */
[----:B------:R-:W-:Y:S01]  /*ddc0*/  @!P2 ST.E.64 desc[UR8][R12.64], R108 ;  /* 0x0000006c0c00a985 */ /* 0x000fe2000c101b08 */
[----:B------:R-:W-:Y:S02]  /*ddd0*/  ISETP.GE.AND P2, PT, R215, UR4, PT ;  /* 0x00000004d7007c0c */ /* 0x000fe4000bf46270 */
[----:B------:R-:W-:Y:S01]  /*dde0*/  @!P0 LEA.HI.X R21, R218, R3, R155, 0x2, P6 ;  /* 0x00000003da158211 */ /* 0x000fe200030f149b */
[----:B------:R1:W-:Y:S01]  /*ddf0*/  @!P1 ST.E.64 desc[UR8][R14.64], R112 ;  /* 0x000000700e009985 */ /* 0x0003e2000c101b08 */
[----:B------:R-:W-:-:S02]  /*de00*/  @!P3 LEA R24, P1, R217, R2, 0x2 ;  /* 0x00000002d918b211 */ /* 0x000fc400078210ff */
[-C--:B------:R-:W-:Y:S01]  /*de10*/  @!P4 LEA R28, P5, R216, R2.reuse, 0x2 ;  /* 0x00000002d81cc211 */ /* 0x080fe200078a10ff */
[----:B------:R2:W-:Y:S01]  /*de20*/  @!P0 ST.E.64 desc[UR8][R20.64], R116 ;  /* 0x0000007414008985 */ /* 0x0005e2000c101b08 */
[-C--:B------:R-:W-:Y:S02]  /*de30*/  @!P3 LEA.HI.X R25, R217, R3.reuse, R154, 0x2, P1 ;  /* 0x00000003d919b211 */ /* 0x080fe400008f149a */
[----:B------:R-:W-:Y:S02]  /*de40*/  ISETP.GE.AND P1, PT, R214, UR4, PT ;  /* 0x00000004d6007c0c */ /* 0x000fe4000bf26270 */
[-C--:B------:R-:W-:Y:S01]  /*de50*/  @!P4 LEA.HI.X R29, R216, R3.reuse, R153, 0x2, P5 ;  /* 0x00000003d81dc211 */ /* 0x080fe200028f1499 */
[----:B------:R3:W-:Y:S01]  /*de60*/  @!P3 ST.E.64 desc[UR8][R24.64], R120 ;  /* 0x000000781800b985 */ /* 0x0007e2000c101b08 */
[----:B------:R-:W-:Y:S02]  /*de70*/  ISETP.GE.AND P0, PT, R23, UR4, PT ;  /* 0x0000000417007c0c */ /* 0x000fe4000bf06270 */
[----:B0-----:R-:W-:Y:S01]  /*de80*/  @!P2 LEA R4, P5, R215, R2, 0x2 ;  /* 0x00000002d704a211 */ /* 0x001fe200078a10ff */
[----:B------:R3:W-:Y:S01]  /*de90*/  @!P4 ST.E.64 desc[UR8][R28.64], R124 ;  /* 0x0000007c1c00c985 */ /* 0x0007e2000c101b08 */
[----:B------:R-:W-:Y:S01]  /*dea0*/  ISETP.GE.AND P4, PT, R33, UR4, PT ;  /* 0x0000000421007c0c */ /* 0x000fe2000bf86270 */
[----:B-1----:R-:W-:Y:S01]  /*deb0*/  VIADD R15, R19, 0xf0 ;  /* 0x000000f0130f7836 */ /* 0x002fe20000000000 */
[----:B------:R-:W-:Y:S01]  /*dec0*/  @!P2 LEA.HI.X R5, R215, R3, R152, 0x2, P5 ;  /* 0x00000003d705a211 */ /* 0x000fe200028f1498 */
[----:B--2---:R-:W-:Y:S01]  /*ded0*/  VIADD R21, R19, 0xf8 ;  /* 0x000000f813157836 */ /* 0x004fe20000000000 */
[----:B------:R-:W-:-:S02]  /*dee0*/  SHF.R.S32.HI R9, RZ, 0x1f, R23 ;  /* 0x0000001fff097819 */ /* 0x000fc40000011417 */
[CC--:B------:R-:W-:Y:S01]  /*def0*/  @!P1 LEA R6, P6, R214.reuse, R2.reuse, 0x2 ;  /* 0x00000002d6069211 */ /* 0x0c0fe200078c10ff */
[----:B------:R3:W-:Y:S01]  /*df00*/  @!P2 ST.E.64 desc[UR8][R4.64], R128 ;  /* 0x000000800400a985 */ /* 0x0007e2000c101b08 */
[----:B------:R-:W-:Y:S02]  /*df10*/  ISETP.GE.AND P3, PT, R15, UR4, PT ;  /* 0x000000040f007c0c */ /* 0x000fe4000bf66270 */
[----:B------:R-:W-:Y:S02]  /*df20*/  @!P0 LEA R8, P5, R23, R2, 0x2 ;  /* 0x0000000217088211 */ /* 0x000fe400078a10ff */
[-C--:B------:R-:W-:Y:S02]  /*df30*/  @!P1 LEA.HI.X R7, R214, R3.reuse, R22, 0x2, P6 ;  /* 0x00000003d6079211 */ /* 0x080fe400030f1416 */
[----:B------:R-:W-:Y:S02]  /*df40*/  ISETP.GE.AND P6, PT, R21, UR4, PT ;  /* 0x0000000415007c0c */ /* 0x000fe4000bfc6270 */
[----:B------:R-:W-:Y:S01]  /*df50*/  @!P0 LEA.HI.X R9, R23, R3, R9, 0x2, P5 ;  /* 0x0000000317098211 */ /* 0x000fe200028f1409 */
[----:B------:R3:W-:Y:S01]  /*df60*/  @!P1 ST.E.64 desc[UR8][R6.64], R132 ;  /* 0x0000008406009985 */ /* 0x0007e2000c101b08 */
[----:B------:R-:W-:-:S02]  /*df70*/  SHF.R.S32.HI R13, RZ, 0x1f, R33 ;  /* 0x0000001fff0d7819 */ /* 0x000fc40000011421 */
[CC--:B------:R-:W-:Y:S01]  /*df80*/  @!P4 LEA R12, P5, R33.reuse, R2.reuse, 0x2 ;  /* 0x00000002210cc211 */ /* 0x0c0fe200078a10ff */
[----:B------:R3:W-:Y:S01]  /*df90*/  @!P0 ST.E.64 desc[UR8][R8.64], R136 ;  /* 0x0000008808008985 */ /* 0x0007e2000c101b08 */
[----:B------:R-:W-:Y:S02]  /*dfa0*/  SHF.R.S32.HI R18, RZ, 0x1f, R15 ;  /* 0x0000001fff127819 */ /* 0x000fe4000001140f */
[----:B------:R-:W-:Y:S02]  /*dfb0*/  @!P4 LEA.HI.X R13, R33, R3, R13, 0x2, P5 ;  /* 0x00000003210dc211 */ /* 0x000fe400028f140d */
[----:B------:R-:W-:-:S03]  /*dfc0*/  @!P3 LEA R14, P5, R15, R2, 0x2 ;  /* 0x000000020f0eb211 */ /* 0x000fc600078a10ff */
[----:B------:R3:W-:Y:S01]  /*dfd0*/  @!P4 ST.E.64 desc[UR8][R12.64], R140 ;  /* 0x0000008c0c00c985 */ /* 0x0007e2000c101b08 */
[-C--:B------:R-:W-:Y:S02]  /*dfe0*/  @!P3 LEA.HI.X R15, R15, R3.reuse, R18, 0x2, P5 ;  /* 0x000000030f0fb211 */ /* 0x080fe400028f1412 */
[----:B------:R-:W-:Y:S02]  /*dff0*/  SHF.R.S32.HI R18, RZ, 0x1f, R21 ;  /* 0x0000001fff127819 */ /* 0x000fe40000011415 */
[C---:B------:R-:W-:Y:S01]  /*e000*/  @!P6 LEA R2, P5, R21.reuse, R2, 0x2 ;  /* 0x000000021502e211 */ /* 0x040fe200078a10ff */
[----:B------:R3:W-:Y:S03]  /*e010*/  @!P3 ST.E.64 desc[UR8][R14.64], R144 ;  /* 0x000000900e00b985 */ /* 0x0007e6000c101b08 */
[----:B------:R-:W-:-:S05]  /*e020*/  @!P6 LEA.HI.X R3, R21, R3, R18, 0x2, P5 ;  /* 0x000000031503e211 */ /* 0x000fca00028f1412 */
[----:B------:R3:W-:Y:S04]  /*e030*/  @!P6 ST.E.64 desc[UR8][R2.64], R148 ;  /* 0x000000940200e985 */ /* 0x0007e8000c101b08 */
.L_x_220:
[----:B------:R-:W-:Y:S05]  /*e040*/  BSYNC B1 ;  /* 0x0000000000017941 */ /* 0x000fea0003800000 */
.L_x_219:
[----:B------:R-:W-:Y:S01]  /*e050*/  ISETP.GE.AND P0, PT, R10, UR12, PT ;  /* 0x0000000c0a007c0c */ /* 0x000fe2000bf06270 */
[----:B--23--:R0:W1:Y:S04]  /*e060*/  SHFL.IDX PT, R3, R11, 0x1, 0x1c1f ;  /* 0x003c1f000b037f89 */ /* 0x00c06800000e0000 */
[----:B------:R0:W2:Y:S08]  /*e070*/  SHFL.IDX PT, R2, R0, 0x1, 0x1c1f ;  /* 0x003c1f0000027f89 */ /* 0x0000b000000e0000 */
[----:B0-----:R-:W-:Y:S05]  /*e080*/  @P0 BRA `(.L_x_218) ;  /* 0x0000001800680947 */ /* 0x001fea0003800000 */
[----:B------:R-:W-:Y:S01]  /*e090*/  ULDC UR4, c[0x0][0xac8] ;  /* 0x0002b20000047ab9 */ /* 0x000fe20000000800 */
[----:B------:R-:W-:Y:S01]  /*e0a0*/  ULDC.64 UR8, c[0x0][0x208] ;  /* 0x0000820000087ab9 */ /* 0x000fe20000000a00 */
[----:B------:R-:W-:Y:S01]  /*e0b0*/  ISETP.GE.AND P5, PT, R179, UR4, PT ;  /* 0x00000004b3007c0c */ /* 0x000fe2000bfa6270 */
[C---:B------:R-:W-:Y:S01]  /*e0c0*/  VIADD R21, R19.reuse, 0xe8 ;  /* 0x000000e813157836 */ /* 0x040fe20000000000 */
[C---:B------:R-:W-:Y:S01]  /*e0d0*/  ISETP.GE.AND P4, PT, R19.reuse, UR4, PT ;  /* 0x0000000413007c0c */ /* 0x040fe2000bf86270 */
[----:B------:R-:W-:Y:S01]  /*e0e0*/  VIADD R25, R19, 0xf0 ;  /* 0x000000f013197836 */ /* 0x000fe20000000000 */
[----:B------:R-:W-:Y:S02]  /*e0f0*/  ISETP.GE.AND P2, PT, R177, UR4, PT ;  /* 0x00000004b1007c0c */ /* 0x000fe4000bf46270 */
[----:B------:R-:W-:Y:S02]  /*e100*/  ISETP.GE.AND P1, PT, R175, UR4, PT ;  /* 0x00000004af007c0c */ /* 0x000fe4000bf26270 */
[----:B------:R-:W-:-:S02]  /*e110*/  ISETP.GE.AND P0, PT, R237, UR4, PT ;  /* 0x00000004ed007c0c */ /* 0x000fc4000bf06270 */
[----:B------:R-:W-:Y:S02]  /*e120*/  SHF.R.S32.HI R0, RZ, 0x1f, R21 ;  /* 0x0000001fff007819 */ /* 0x000fe40000011415 */
[----:B------:R-:W-:Y:S02]  /*e130*/  SHF.R.S32.HI R18, RZ, 0x1f, R23 ;  /* 0x0000001fff127819 */ /* 0x000fe40000011417 */
[-C--:B--2---:R-:W-:Y:S01]  /*e140*/  @!P5 LEA R6, P3, R179, R2.reuse, 0x2 ;  /* 0x00000002b306d211 */ /* 0x084fe200078610ff */
[----:B-1----:R-:W-:Y:S02]  /*e150*/  @!P4 IMAD.WIDE R4, R19, 0x4, R2 ;  /* 0x000000041304c825 */ /* 0x002fe400078e0202 */
[----:B------:R-:W-:Y:S02]  /*e160*/  @!P2 LEA R8, P6, R177, R2, 0x2 ;  /* 0x00000002b108a211 */ /* 0x000fe400078c10ff */
[----:B------:R-:W-:Y:S01]  /*e170*/  @!P5 LEA.HI.X R7, R179, R3, R180, 0x2, P3 ;  /* 0x00000003b307d211 */ /* 0x000fe200018f14b4 */
[----:B------:R0:W-:Y:S01]  /*e180*/  @!P4 ST.E.64 desc[UR8][R4.64], R26 ;  /* 0x0000001a0400c985 */ /* 0x0001e2000c101b08 */
[----:B------:R-:W-:-:S02]  /*e190*/  ISETP.GE.AND P3, PT, R236, UR4, PT ;  /* 0x00000004ec007c0c */ /* 0x000fc4000bf66270 */
[-C--:B------:R-:W-:Y:S01]  /*e1a0*/  @!P2 LEA.HI.X R9, R177, R3.reuse, R178, 0x2, P6 ;  /* 0x00000003b109a211 */ /* 0x080fe200030f14b2 */
[----:B------:R1:W-:Y:S01]  /*e1b0*/  @!P5 ST.E.64 desc[UR8][R6.64], R30 ;  /* 0x0000001e0600d985 */ /* 0x0003e2000c101b08 */
[-C--:B------:R-:W-:Y:S02]  /*e1c0*/  @!P1 LEA R10, P5, R175, R2.reuse, 0x2 ;  /* 0x00000002af0a9211 */ /* 0x080fe400078a10ff */
[----:B------:R-:W-:Y:S01]  /*e1d0*/  ISETP.GE.AND P4, PT, R235, UR4, PT ;  /* 0x00000004eb007c0c */ /* 0x000fe2000bf86270 */
[----:B------:R2:W-:Y:S01]  /*e1e0*/  @!P2 ST.E.64 desc[UR8][R8.64], R34 ;  /* 0x000000220800a985 */ /* 0x0005e2000c101b08 */
[----:B------:R-:W-:Y:S02]  /*e1f0*/  @!P0 LEA R12, P6, R237, R2, 0x2 ;  /* 0x00000002ed0c8211 */ /* 0x000fe400078c10ff */
[----:B------:R-:W-:Y:S02]  /*e200*/  @!P1 LEA.HI.X R11, R175, R3, R176, 0x2, P5 ;  /* 0x00000003af0b9211 */ /* 0x000fe400028f14b0 */
[----:B------:R-:W-:-:S02]  /*e210*/  ISETP.GE.AND P5, PT, R234, UR4, PT ;  /* 0x00000004ea007c0c */ /* 0x000fc4000bfa6270 */
[-C--:B------:R-:W-:Y:S01]  /*e220*/  @!P0 LEA.HI.X R13, R237, R3.reuse, R174, 0x2, P6 ;  /* 0x00000003ed0d8211 */ /* 0x080fe200030f14ae */
[----:B------:R3:W-:Y:S01]  /*e230*/  @!P1 ST.E.64 desc[UR8][R10.64], R38 ;  /* 0x000000260a009985 */ /* 0x0007e2000c101b08 */
[-C--:B0-----:R-:W-:Y:S02]  /*e240*/  @!P3 LEA R4, P6, R236, R2.reuse, 0x2 ;  /* 0x00000002ec04b211 */ /* 0x081fe400078c10ff */
[----:B------:R-:W-:Y:S01]  /*e250*/  ISETP.GE.AND P1, PT, R232, UR4, PT ;  /* 0x00000004e8007c0c */ /* 0x000fe2000bf26270 */
[----:B------:R0:W-:Y:S01]  /*e260*/  @!P0 ST.E.64 desc[UR8][R12.64], R42 ;  /* 0x0000002a0c008985 */ /* 0x0001e2000c101b08 */
[----:B------:R-:W-:Y:S02]  /*e270*/  ISETP.GE.AND P0, PT, R233, UR4, PT ;  /* 0x00000004e9007c0c */ /* 0x000fe4000bf06270 */
[----:B-1----:R-:W-:Y:S02]  /*e280*/  @!P4 LEA R6, P2, R235, R2, 0x2 ;  /* 0x00000002eb06c211 */ /* 0x002fe400078410ff */
[----:B------:R-:W-:-:S02]  /*e290*/  @!P3 LEA.HI.X R5, R236, R3, R173, 0x2, P6 ;  /* 0x00000003ec05b211 */ /* 0x000fc400030f14ad */
[CC--:B------:R-:W-:Y:S02]  /*e2a0*/  @!P5 LEA R14, P6, R234.reuse, R2.reuse, 0x2 ;  /* 0x00000002ea0ed211 */ /* 0x0c0fe400078c10ff */
[-C--:B------:R-:W-:Y:S01]  /*e2b0*/  @!P4 LEA.HI.X R7, R235, R3.reuse, R172, 0x2, P2 ;  /* 0x00000003eb07c211 */ /* 0x080fe200010f14ac */
[----:B------:R1:W-:Y:S01]  /*e2c0*/  @!P3 ST.E.64 desc[UR8][R4.64], R46 ;  /* 0x0000002e0400b985 */ /* 0x0003e2000c101b08 */
[----:B------:R-:W-:Y:S02]  /*e2d0*/  ISETP.GE.AND P2, PT, R231, UR4, PT ;  /* 0x00000004e7007c0c */ /* 0x000fe4000bf46270 */
[----:B------:R-:W-:Y:S01]  /*e2e0*/  @!P5 LEA.HI.X R15, R234, R3, R171, 0x2, P6 ;  /* 0x00000003ea0fd211 */ /* 0x000fe200030f14ab */
[----:B------:R4:W-:Y:S01]  /*e2f0*/  @!P4 ST.E.64 desc[UR8][R6.64], R50 ;  /* 0x000000320600c985 */ /* 0x0009e2000c101b08 */
[-C--:B--2---:R-:W-:Y:S02]  /*e300*/  @!P0 LEA R8, P4, R233, R2.reuse, 0x2 ;  /* 0x00000002e9088211 */ /* 0x084fe400078810ff */
[----:B------:R-:W-:Y:S01]  /*e310*/  ISETP.GE.AND P3, PT, R230, UR4, PT ;  /* 0x00000004e6007c0c */ /* 0x000fe2000bf66270 */
[----:B------:R2:W-:Y:S01]  /*e320*/  @!P5 ST.E.64 desc[UR8][R14.64], R54 ;  /* 0x000000360e00d985 */ /* 0x0005e2000c101b08 */
[----:B---3--:R-:W-:-:S02]  /*e330*/  @!P1 LEA R10, P5, R232, R2, 0x2 ;  /* 0x00000002e80a9211 */ /* 0x008fc400078a10ff */
[-C--:B------:R-:W-:Y:S02]  /*e340*/  @!P0 LEA.HI.X R9, R233, R3.reuse, R170, 0x2, P4 ;  /* 0x00000003e9098211 */ /* 0x080fe400020f14aa */
[----:B------:R-:W-:Y:S02]  /*e350*/  ISETP.GE.AND P4, PT, R229, UR4, PT ;  /* 0x00000004e5007c0c */ /* 0x000fe4000bf86270 */
[CC--:B0-----:R-:W-:Y:S01]  /*e360*/  @!P2 LEA R12, P6, R231.reuse, R2.reuse, 0x2 ;  /* 0x00000002e70ca211 */ /* 0x0c1fe200078c10ff */
[----:B------:R0:W-:Y:S01]  /*e370*/  @!P0 ST.E.64 desc[UR8][R8.64], R58 ;  /* 0x0000003a08008985 */ /* 0x0001e2000c101b08 */
[-C--:B------:R-:W-:Y:S02]  /*e380*/  @!P1 LEA.HI.X R11, R232, R3.reuse, R169, 0x2, P5 ;  /* 0x00000003e80b9211 */ /* 0x080fe400028f14a9 */
[----:B------:R-:W-:Y:S02]  /*e390*/  ISETP.GE.AND P5, PT, R228, UR4, PT ;  /* 0x00000004e4007c0c */ /* 0x000fe4000bfa6270 */
[----:B------:R-:W-:Y:S01]  /*e3a0*/  @!P2 LEA.HI.X R13, R231, R3, R168, 0x2, P6 ;  /* 0x00000003e70da211 */ /* 0x000fe200030f14a8 */
[----:B------:R3:W-:Y:S01]  /*e3b0*/  @!P1 ST.E.64 desc[UR8][R10.64], R62 ;  /* 0x0000003e0a009985 */ /* 0x0007e2000c101b08 */
[----:B-1----:R-:W-:-:S02]  /*e3c0*/  @!P3 LEA R4, P6, R230, R2, 0x2 ;  /* 0x00000002e604b211 */ /* 0x002fc400078c10ff */
[----:B------:R-:W-:Y:S01]  /*e3d0*/  ISETP.GE.AND P1, PT, R226, UR4, PT ;  /* 0x00000004e2007c0c */ /* 0x000fe2000bf26270 */
[----:B------:R1:W-:Y:S01]  /*e3e0*/  @!P2 ST.E.64 desc[UR8][R12.64], R66 ;  /* 0x000000420c00a985 */ /* 0x0003e2000c101b08 */
[----:B------:R-:W-:Y:S02]  /*e3f0*/  ISETP.GE.AND P2, PT, R227, UR4, PT ;  /* 0x00000004e3007c0c */ /* 0x000fe4000bf46270 */
[CC--:B----4-:R-:W-:Y:S02]  /*e400*/  @!P4 LEA R6, P0, R229.reuse, R2.reuse, 0x2 ;  /* 0x00000002e506c211 */ /* 0x0d0fe400078010ff */
[-C--:B------:R-:W-:Y:S02]  /*e410*/  @!P3 LEA.HI.X R5, R230, R3.reuse, R167, 0x2, P6 ;  /* 0x00000003e605b211 */ /* 0x080fe400030f14a7 */
[----:B--2---:R-:W-:Y:S02]  /*e420*/  @!P5 LEA R14, P6, R228, R2, 0x2 ;  /* 0x00000002e40ed211 */ /* 0x004fe400078c10ff */
[----:B------:R-:W-:Y:S01]  /*e430*/  @!P4 LEA.HI.X R7, R229, R3, R166, 0x2, P0 ;  /* 0x00000003e507c211 */ /* 0x000fe200000f14a6 */
[----:B------:R2:W-:Y:S01]  /*e440*/  @!P3 ST.E.64 desc[UR8][R4.64], R70 ;  /* 0x000000460400b985 */ /* 0x0005e2000c101b08 */
[----:B------:R-:W-:-:S02]  /*e450*/  ISETP.GE.AND P0, PT, R225, UR4, PT ;  /* 0x00000004e1007c0c */ /* 0x000fc4000bf06270 */
[-C--:B------:R-:W-:Y:S01]  /*e460*/  @!P5 LEA.HI.X R15, R228, R3.reuse, R165, 0x2, P6 ;  /* 0x00000003e40fd211 */ /* 0x080fe200030f14a5 */
[----:B------:R4:W-:Y:S01]  /*e470*/  @!P4 ST.E.64 desc[UR8][R6.64], R74 ;  /* 0x0000004a0600c985 */ /* 0x0009e2000c101b08 */
[-C--:B0-----:R-:W-:Y:S02]  /*e480*/  @!P2 LEA R8, P6, R227, R2.reuse, 0x2 ;  /* 0x00000002e308a211 */ /* 0x081fe400078c10ff */
[----:B------:R-:W-:Y:S01]  /*e490*/  ISETP.GE.AND P4, PT, R223, UR4, PT ;  /* 0x00000004df007c0c */ /* 0x000fe2000bf86270 */
[----:B------:R0:W-:Y:S01]  /*e4a0*/  @!P5 ST.E.64 desc[UR8][R14.64], R78 ;  /* 0x0000004e0e00d985 */ /* 0x0001e2000c101b08 */
[----:B------:R-:W-:Y:S02]  /*e4b0*/  ISETP.GE.AND P5, PT, R224, UR4, PT ;  /* 0x00000004e0007c0c */ /* 0x000fe4000bfa6270 */
[----:B---3--:R-:W-:Y:S02]  /*e4c0*/  @!P1 LEA R10, P3, R226, R2, 0x2 ;  /* 0x00000002e20a9211 */ /* 0x008fe400078610ff */
[----:B------:R-:W-:-:S02]  /*e4d0*/  @!P2 LEA.HI.X R9, R227, R3, R164, 0x2, P6 ;  /* 0x00000003e309a211 */ /* 0x000fc400030f14a4 */
[CC--:B-1----:R-:W-:Y:S02]  /*e4e0*/  @!P0 LEA R12, P6, R225.reuse, R2.reuse, 0x2 ;  /* 0x00000002e10c8211 */ /* 0x0c2fe400078c10ff */
[-C--:B------:R-:W-:Y:S01]  /*e4f0*/  @!P1 LEA.HI.X R11, R226, R3.reuse, R163, 0x2, P3 ;  /* 0x00000003e20b9211 */ /* 0x080fe200018f14a3 */
[----:B------:R1:W-:Y:S01]  /*e500*/  @!P2 ST.E.64 desc[UR8][R8.64], R82 ;  /* 0x000000520800a985 */ /* 0x0003e2000c101b08 */
[----:B------:R-:W-:Y:S02]  /*e510*/  @!P0 LEA.HI.X R13, R225, R3, R162, 0x2, P6 ;  /* 0x00000003e10d8211 */ /* 0x000fe400030f14a2 */
[----:B------:R-:W-:Y:S01]  /*e520*/  ISETP.GE.AND P3, PT, R222, UR4, PT ;  /* 0x00000004de007c0c */ /* 0x000fe2000bf66270 */
[----:B------:R3:W-:Y:S01]  /*e530*/  @!P1 ST.E.64 desc[UR8][R10.64], R86 ;  /* 0x000000560a009985 */ /* 0x0007e2000c101b08 */
[-C--:B--2---:R-:W-:Y:S02]  /*e540*/  @!P5 LEA R4, P2, R224, R2.reuse, 0x2 ;  /* 0x00000002e004d211 */ /* 0x084fe400078410ff */
[----:B----4-:R-:W-:Y:S01]  /*e550*/  @!P4 LEA R6, P1, R223, R2, 0x2 ;  /* 0x00000002df06c211 */ /* 0x010fe200078210ff */
[----:B------:R2:W-:Y:S01]  /*e560*/  @!P0 ST.E.64 desc[UR8][R12.64], R90 ;  /* 0x0000005a0c008985 */ /* 0x0005e2000c101b08 */
[----:B------:R-:W-:-:S02]  /*e570*/  ISETP.GE.AND P0, PT, R221, UR4, PT ;  /* 0x00000004dd007c0c */ /* 0x000fc4000bf06270 */
[-C--:B------:R-:W-:Y:S02]  /*e580*/  @!P5 LEA.HI.X R5, R224, R3.reuse, R161, 0x2, P2 ;  /* 0x00000003e005d211 */ /* 0x080fe400010f14a1 */
[----:B------:R-:W-:Y:S02]  /*e590*/  @!P4 LEA.HI.X R7, R223, R3, R160, 0x2, P1 ;  /* 0x00000003df07c211 */ /* 0x000fe400008f14a0 */
[----:B------:R-:W-:Y:S01]  /*e5a0*/  ISETP.GE.AND P2, PT, R220, UR4, PT ;  /* 0x00000004dc007c0c */ /* 0x000fe2000bf46270 */
[----:B------:R4:W-:Y:S01]  /*e5b0*/  @!P5 ST.E.64 desc[UR8][R4.64], R94 ;  /* 0x0000005e0400d985 */ /* 0x0009e2000c101b08 */
[----:B0-----:R-:W-:Y:S02]  /*e5c0*/  @!P3 LEA R14, P6, R222, R2, 0x2 ;  /* 0x00000002de0eb211 */ /* 0x001fe400078c10ff */
[----:B------:R-:W-:Y:S01]  /*e5d0*/  ISETP.GE.AND P1, PT, R219, UR4, PT ;  /* 0x00000004db007c0c */ /* 0x000fe2000bf26270 */
[----:B------:R0:W-:Y:S01]  /*e5e0*/  @!P4 ST.E.64 desc[UR8][R6.64], R98 ;  /* 0x000000620600c985 */ /* 0x0001e2000c101b08 */
[----:B------:R-:W-:-:S02]  /*e5f0*/  ISETP.GE.AND P4, PT, R218, UR4, PT ;  /* 0x00000004da007c0c */ /* 0x000fc4000bf86270 */
[-C--:B------:R-:W-:Y:S02]  /*e600*/  @!P3 LEA.HI.X R15, R222, R3.reuse, R159, 0x2, P6 ;  /* 0x00000003de0fb211 */ /* 0x080fe400030f149f */
[-C--:B-1----:R-:W-:Y:S02]  /*e610*/  @!P0 LEA R8, P6, R221, R2.reuse, 0x2 ;  /* 0x00000002dd088211 */ /* 0x082fe400078c10ff */
[----:B------:R-:W-:Y:S01]  /*e620*/  ISETP.GE.AND P5, PT, R217, UR4, PT ;  /* 0x00000004d9007c0c */ /* 0x000fe2000bfa6270 */
[----:B------:R1:W-:Y:S01]  /*e630*/  @!P3 ST.E.64 desc[UR8][R14.64], R102 ;  /* 0x000000660e00b985 */ /* 0x0003e2000c101b08 */
[-C--:B------:R-:W-:Y:S02]  /*e640*/  @!P0 LEA.HI.X R9, R221, R3.reuse, R158, 0x2, P6 ;  /* 0x00000003dd098211 */ /* 0x080fe400030f149e */
[CC--:B---3--:R-:W-:Y:S02]  /*e650*/  @!P2 LEA R10, P3, R220.reuse, R2.reuse, 0x2 ;  /* 0x00000002dc0aa211 */ /* 0x0c8fe400078610ff */
[----:B--2---:R-:W-:Y:S01]  /*e660*/  @!P1 LEA R12, P6, R219, R2, 0x2 ;  /* 0x00000002db0c9211 */ /* 0x004fe200078c10ff */
[----:B------:R2:W-:Y:S01]  /*e670*/  @!P0 ST.E.64 desc[UR8][R8.64], R106 ;  /* 0x0000006a08008985 */ /* 0x0005e2000c101b08 */
[----:B------:R-:W-:-:S02]  /*e680*/  @!P2 LEA.HI.X R11, R220, R3, R157, 0x2, P3 ;  /* 0x00000003dc0ba211 */ /* 0x000fc400018f149d */
[----:B------:R-:W-:Y:S02]  /*e690*/  ISETP.GE.AND P3, PT, R216, UR4, PT ;  /* 0x00000004d8007c0c */ /* 0x000fe4000bf66270 */
[CC--:B----4-:R-:W-:Y:S01]  /*e6a0*/  @!P4 LEA R4, P0, R218.reuse, R2.reuse, 0x2 ;  /* 0x00000002da04c211 */ /* 0x0d0fe200078010ff */
[----:B------:R3:W-:Y:S01]  /*e6b0*/  @!P2 ST.E.64 desc[UR8][R10.64], R110 ;  /* 0x0000006e0a00a985 */ /* 0x0007e2000c101b08 */
[-C--:B------:R-:W-:Y:S02]  /*e6c0*/  @!P1 LEA.HI.X R13, R219, R3.reuse, R156, 0x2, P6 ;  /* 0x00000003db0d9211 */ /* 0x080fe400030f149c */
[----:B------:R-:W-:Y:S02]  /*e6d0*/  @!P4 LEA.HI.X R5, R218, R3, R155, 0x2, P0 ;  /* 0x00000003da05c211 */ /* 0x000fe400000f149b */
[----:B------:R-:W-:Y:S01]  /*e6e0*/  ISETP.GE.AND P0, PT, R215, UR4, PT ;  /* 0x00000004d7007c0c */ /* 0x000fe2000bf06270 */
[----:B------:R-:W-:Y:S01]  /*e6f0*/  @!P1 ST.E.64 desc[UR8][R12.64], R114 ;  /* 0x000000720c009985 */ /* 0x000fe2000c101b08 */
[----:B0-----:R-:W-:-:S02]  /*e700*/  @!P5 LEA R6, P6, R217, R2, 0x2 ;  /* 0x00000002d906d211 */ /* 0x001fc400078c10ff */
[----:B------:R-:W-:Y:S01]  /*e710*/  ISETP.GE.AND P1, PT, R21, UR4, PT ;  /* 0x0000000415007c0c */ /* 0x000fe2000bf26270 */
[----:B------:R0:W-:Y:S01]  /*e720*/  @!P4 ST.E.64 desc[UR8][R4.64], R118 ;  /* 0x000000760400c985 */ /* 0x0001e2000c101b08 */
[-C--:B------:R-:W-:Y:S02]  /*e730*/  @!P5 LEA.HI.X R7, R217, R3.reuse, R154, 0x2, P6 ;  /* 0x00000003d907d211 */ /* 0x080fe400030f149a */
[----:B-1----:R-:W-:Y:S02]  /*e740*/  @!P3 LEA R14, P2, R216, R2, 0x2 ;  /* 0x00000002d80eb211 */ /* 0x002fe400078410ff */
[----:B------:R-:W-:Y:S01]  /*e750*/  ISETP.GE.AND P4, PT, R214, UR4, PT ;  /* 0x00000004d6007c0c */ /* 0x000fe2000bf86270 */
[----:B------:R1:W-:Y:S01]  /*e760*/  @!P5 ST.E.64 desc[UR8][R6.64], R122 ;  /* 0x0000007a0600d985 */ /* 0x0003e2000c101b08 */
[----:B------:R-:W-:Y:S02]  /*e770*/  ISETP.GE.AND P5, PT, R23, UR4, PT ;  /* 0x0000000417007c0c */ /* 0x000fe4000bfa6270 */
[----:B------:R-:W-:-:S02]  /*e780*/  @!P3 LEA.HI.X R15, R216, R3, R153, 0x2, P2 ;  /* 0x00000003d80fb211 */ /* 0x000fc400010f1499 */
[----:B------:R-:W-:Y:S02]  /*e790*/  ISETP.GE.AND P2, PT, R25, UR4, PT ;  /* 0x0000000419007c0c */ /* 0x000fe4000bf46270 */
[-C--:B--2---:R-:W-:Y:S01]  /*e7a0*/  @!P0 LEA R8, P6, R215, R2.reuse, 0x2 ;  /* 0x00000002d7088211 */ /* 0x084fe200078c10ff */
[----:B------:R2:W-:Y:S01]  /*e7b0*/  @!P3 ST.E.64 desc[UR8][R14.64], R126 ;  /* 0x0000007e0e00b985 */ /* 0x0005e2000c101b08 */
[-C--:B---3--:R-:W-:Y:S02]  /*e7c0*/  @!P1 LEA R10, P3, R21, R2.reuse, 0x2 ;  /* 0x00000002150a9211 */ /* 0x088fe400078610ff */
[-C--:B------:R-:W-:Y:S02]  /*e7d0*/  @!P0 LEA.HI.X R9, R215, R3.reuse, R152, 0x2, P6 ;  /* 0x00000003d7098211 */ /* 0x080fe400030f1498 */
[-C--:B0-----:R-:W-:Y:S02]  /*e7e0*/  @!P4 LEA R4, P6, R214, R2.reuse, 0x2 ;  /* 0x00000002d604c211 */ /* 0x081fe400078c10ff */
[----:B------:R-:W-:Y:S01]  /*e7f0*/  @!P1 LEA.HI.X R11, R21, R3, R0, 0x2, P3 ;  /* 0x00000003150b9211 */ /* 0x000fe200018f1400 */
[----:B------:R0:W-:Y:S01]  /*e800*/  @!P0 ST.E.64 desc[UR8][R8.64], R130 ;  /* 0x0000008208008985 */ /* 0x0001e2000c101b08 */
[----:B-1----:R-:W-:-:S02]  /*e810*/  @!P5 LEA R6, P3, R23, R2, 0x2 ;  /* 0x000000021706d211 */ /* 0x002fc400078610ff */
[-C--:B------:R-:W-:Y:S02]  /*e820*/  @!P4 LEA.HI.X R5, R214, R3.reuse, R22, 0x2, P6 ;  /* 0x00000003d605c211 */ /* 0x080fe400030f1416 */
[----:B------:R-:W-:Y:S01]  /*e830*/  SHF.R.S32.HI R0, RZ, 0x1f, R25 ;  /* 0x0000001fff007819 */ /* 0x000fe20000011419 */
[----:B--2---:R-:W-:Y:S01]  /*e840*/  VIADD R15, R19, 0xf8 ;  /* 0x000000f8130f7836 */ /* 0x004fe20000000000 */
[----:B------:R-:W-:Y:S01]  /*e850*/  @!P2 LEA R12, P6, R25, R2, 0x2 ;  /* 0x00000002190ca211 */ /* 0x000fe200078c10ff */
[----:B------:R0:W-:Y:S01]  /*e860*/  @!P4 ST.E.64 desc[UR8][R4.64], R134 ;  /* 0x000000860400c985 */ /* 0x0001e2000c101b08 */
[-C--:B------:R-:W-:Y:S02]  /*e870*/  @!P5 LEA.HI.X R7, R23, R3.reuse, R18, 0x2, P3 ;  /* 0x000000031707d211 */ /* 0x080fe400018f1412 */
[----:B------:R-:W-:Y:S02]  /*e880*/  ISETP.GE.AND P0, PT, R15, UR4, PT ;  /* 0x000000040f007c0c */ /* 0x000fe4000bf06270 */
[----:B------:R-:W-:Y:S01]  /*e890*/  @!P2 LEA.HI.X R13, R25, R3, R0, 0x2, P6 ;  /* 0x00000003190da211 */ /* 0x000fe200030f1400 */
[----:B------:R0:W-:Y:S04]  /*e8a0*/  @!P5 ST.E.64 desc[UR8][R6.64], R138 ;  /* 0x0000008a0600d985 */ /* 0x0001e8000c101b08 */
[----:B------:R0:W-:Y:S04]  /*e8b0*/  @!P1 ST.E.64 desc[UR8][R10.64], R142 ;  /* 0x0000008e0a009985 */ /* 0x0001e8000c101b08 */
[----:B------:R0:W-:Y:S02]  /*e8c0*/  @!P2 ST.E.64 desc[UR8][R12.64], R146 ;  /* 0x000000920c00a985 */ /* 0x0001e4000c101b08 */
[----:B------:R-:W-:Y:S05]  /*e8d0*/  @P0 BRA `(.L_x_218) ;  /* 0x0000001000540947 */ /* 0x000fea0003800000 */
[----:B------:R-:W-:Y:S01]  /*e8e0*/  LEA R2, P0, R15, R2, 0x2 ;  /* 0x000000020f027211 */ /* 0x000fe200078010ff */
[----:B------:R-:W-:Y:S01]  /*e8f0*/  ULDC.64 UR8, c[0x0][0x208] ;  /* 0x0000820000087ab9 */ /* 0x000fe20000000a00 */
[----:B------:R-:W-:-:S04]  /*e900*/  SHF.R.S32.HI R0, RZ, 0x1f, R15 ;  /* 0x0000001fff007819 */ /* 0x000fc8000001140f */
[----:B------:R-:W-:-:S05]  /*e910*/  LEA.HI.X R3, R15, R3, R0, 0x2, P0 ;  /* 0x000000030f037211 */ /* 0x000fca00000f1400 */
[----:B------:R3:W-:Y:S01]  /*e920*/  ST.E.64 desc[UR8][R2.64], R150 ;  /* 0x0000009602007985 */ /* 0x0007e2000c101b08 */
[----:B------:R-:W-:Y:S05]  /*e930*/  BRA `(.L_x_218) ;  /* 0x00000010003c7947 */ /* 0x000fea0003800000 */
.L_x_209:
[----:B------:R-:W2:Y:S01]  /*e940*/  LDL R9, [R1+0x10] ;  /* 0x0000100001097983 */ /* 0x000ea20000100800 */
[----:B------:R-:W-:Y:S02]  /*e950*/  ULDC.64 UR8, c[0x0][0xc00] ;  /* 0x0003000000087ab9 */ /* 0x000fe40000000a00 */
[----:B------:R-:W-:Y:S01]  /*e960*/  UISETP.NE.U32.AND UP0, UPT, UR8, URZ, UPT ;  /* 0x0000003f0800728c */ /* 0x000fe2000bf05070 */
[----:B------:R-:W3:Y:S01]  /*e970*/  LDL R8, [R1+0x14] ;  /* 0x0000140001087983 */ /* 0x000ee20000100800 */
[----:B------:R-:W-:Y:S01]  /*e980*/  ULDC.64 UR12, c[0x0][0x208] ;  /* 0x00008200000c7ab9 */ /* 0x000fe20000000a00 */
[----:B------:R-:W-:Y:S01]  /*e990*/  R2UR UR10, R22 ;  /* 0x00000000160a72ca */ /* 0x000fe200000e0000 */
[----:B------:R-:W-:-:S03]  /*e9a0*/  UISETP.NE.AND.EX UP0, UPT, UR9, URZ, UPT, UP0 ;  /* 0x0000003f0900728c */ /* 0x000fc6000bf05300 */
[----:B------:R-:W-:-:S03]  /*e9b0*/  ULDC.64 UR8, c[0x0][0xc00] ;  /* 0x0003000000087ab9 */ /* 0x000fc60000000a00 */
[----:B------:R-:W-:Y:S02]  /*e9c0*/  PLOP3.LUT P1, PT, PT, PT, UP0, 0x80, 0x0 ;  /* 0x000000000000781c */ /* 0x000fe40003f2f008 */
[----:B--2---:R-:W-:Y:S01]  /*e9d0*/  R2UR UR4, R9 ;  /* 0x00000000090472ca */ /* 0x004fe200000e0000 */
[----:B------:R-:W0:Y:S01]  /*e9e0*/  S2R R6, SR_TID.X ;  /* 0x0000000000067919 */ /* 0x000e220000002100 */
[----:B---3--:R-:W-:-:S11]  /*e9f0*/  R2UR UR11, R8 ;  /* 0x00000000080b72ca */ /* 0x008fd600000e0000 */
[----:B------:R-:W-:-:S06]  /*ea00*/  UIMAD.WIDE UR8, UR4, 0x4, UR8 ;  /* 0x00000004040878a5 */ /* 0x000fcc000f8e0208 */
[----:B------:R-:W-:Y:S02]  /*ea10*/  IMAD.U32 R2, RZ, RZ, UR8 ;  /* 0x00000008ff027e24 */ /* 0x000fe4000f8e00ff */
[----:B------:R-:W-:Y:S01]  /*ea20*/  IMAD.U32 R3, RZ, RZ, UR9 ;  /* 0x00000009ff037e24 */ /* 0x000fe2000f8e00ff */
[----:B------:R-:W-:-:S04]  /*ea30*/  ULDC.64 UR8, c[0x0][0xc08] ;  /* 0x0003020000087ab9 */ /* 0x000fc80000000a00 */
[----:B------:R-:W2:Y:S01]  /*ea40*/  @P1 LDG.E R7, desc[UR12][R2.64] ;  /* 0x0000000c02071981 */ /* 0x000ea2000c1e1900 */
[----:B------:R-:W-:-:S04]  /*ea50*/  UISETP.NE.U32.AND UP1, UPT, UR8, URZ, UPT ;  /* 0x0000003f0800728c */ /* 0x000fc8000bf25070 */
[----:B------:R-:W-:-:S06]  /*ea60*/  UISETP.NE.AND.EX UP1, UPT, UR9, URZ, UPT, UP1 ;  /* 0x0000003f0900728c */ /* 0x000fcc000bf25310 */
[----:B------:R-:W-:-:S05]  /*ea70*/  PLOP3.LUT P2, PT, PT, PT, UP1, 0x80, 0x0 ;  /* 0x000000000000781c */ /* 0x000fca0003f4f018 */
[----:B------:R-:W-:-:S04]  /*ea80*/  @UP1 ULEA UR8, UP2, UR4, UR8, 0x2 ;  /* 0x0000000804081291 */ /* 0x000fc8000f84103f */
[----:B------:R-:W-:Y:S02]  /*ea90*/  @UP1 ULEA.HI.X UR9, UR4, UR9, UR11, 0x2, UP2 ;  /* 0x0000000904091291 */ /* 0x000fe400090f140b */
[----:B------:R-:W-:Y:S01]  /*eaa0*/  IMAD.U32 R4, RZ, RZ, UR8 ;  /* 0x00000008ff047e24 */ /* 0x000fe2000f8e00ff */
[----:B------:R-:W-:Y:S02]  /*eab0*/  ULDC UR4, c[0x0][0xa88] ;  /* 0x0002a20000047ab9 */ /* 0x000fe40000000800 */
[----:B------:R-:W-:Y:S01]  /*eac0*/  IMAD.U32 R0, RZ, RZ, UR4 ;  /* 0x00000004ff007e24 */ /* 0x000fe2000f8e00ff */
[----:B------:R-:W-:Y:S01]  /*ead0*/  UMOV UR4, URZ ;  /* 0x0000003f00047c82 */ /* 0x000fe20008000000 */
[----:B------:R-:W-:Y:S01]  /*eae0*/  UISETP.NE.AND UP1, UPT, UR10, URZ, UPT ;  /* 0x0000003f0a00728c */ /* 0x000fe2000bf25270 */
[----:B------:R-:W-:Y:S02]  /*eaf0*/  IMAD.U32 R5, RZ, RZ, UR9 ;  /* 0x00000009ff057e24 */ /* 0x000fe4000f8e00ff */
[----:B0-----:R-:W-:-:S03]  /*eb00*/  VIADD R6, R6, 0xffffff80 ;  /* 0xffffff8006067836 */ /* 0x001fc60000000000 */
[----:B------:R0:W5:Y:S02]  /*eb10*/  @P2 LDG.E R0, desc[UR12][R4.64] ;  /* 0x0000000c04002981 */ /* 0x000164000c1e1900 */
[----:B------:R-:W-:-:S03]  /*eb20*/  ISETP.GT.AND P0, PT, R6, 0x7f, PT ;  /* 0x0000007f0600780c */ /* 0x000fc60003f04270 */
[----:B------:R-:W-:Y:S02]  /*eb30*/  @!UP1 ULDC UR10, c[0x0][0xad4] ;  /* 0x0002b500000a9ab9 */ /* 0x000fe40000000800 */
[----:B------:R-:W-:Y:S01]  /*eb40*/  IMAD.U32 R22, RZ, RZ, UR10 ;  /* 0x0000000aff167e24 */ /* 0x000fe2000f8e00ff */
[----:B--2---:R-:W-:-:S13]  /*eb50*/  @P1 R2UR UR4, R7 ;  /* 0x00000000070412ca */ /* 0x004fda00000e0000 */
[----:B------:R-:W-:Y:S01]  /*eb60*/  USHF.R.S32.HI UR21, URZ, 0x1f, UR4 ;  /* 0x0000001f3f157899 */ /* 0x000fe20008011404 */
[----:B0-----:R-:W-:Y:S11]  /*eb70*/  @P2 BRA `(.L_x_221) ;  /* 0x0000000000142947 */ /* 0x001ff60003800000 */
[----:B------:R-:W-:Y:S05]  /*eb80*/  @!P1 BRA `(.L_x_221) ;  /* 0x0000000000109947 */ /* 0x000fea0003800000 */
[----:B------:R-:W-:Y:S02]  /*eb90*/  ULDC.64 UR8, c[0x0][0x208] ;  /* 0x0000820000087ab9 */ /* 0x000fe40000000a00 */
[----:B------:R-:W2:Y:S04]  /*eba0*/  LDG.E R5, desc[UR8][R2.64] ;  /* 0x0000000802057981 */ /* 0x000ea8000c1e1900 */
[----:B-----5:R-:W2:Y:S02]  /*ebb0*/  LDG.E R0, desc[UR8][R2.64+0x4] ;  /* 0x0000040802007981 */ /* 0x020ea4000c1e1900 */
[----:B--2---:R-:W-:-:S07]  /*ebc0*/  IMAD.IADD R0, R0, 0x1, -R5 ;  /* 0x0000000100007824 */ /* 0x004fce00078e0a05 */
.L_x_221:
[----:B------:R-:W-:Y:S01]  /*ebd0*/  R2UR UR8, R9 ;  /* 0x00000000090872ca */ /* 0x000fe200000e0000 */
[----:B------:R-:W-:Y:S01]  /*ebe0*/  BSSY B1, `(.L_x_222) ;  /* 0x0000041000017945 */ /* 0x000fe20003800000 */
[----:B------:R-:W-:-:S11]  /*ebf0*/  R2UR UR9, R8 ;  /* 0x00000000080972ca */ /* 0x000fd600000e0000 */
[----:B------:R-:W-:Y:S02]  /*ec00*/  USEL UR8, UR8, URZ, !UP0 ;  /* 0x0000003f08087287 */ /* 0x000fe4000c000000 */
[----:B------:R-:W-:Y:S01]  /*ec10*/  USEL UR9, UR9, URZ, !UP0 ;  /* 0x0000003f09097287 */ /* 0x000fe2000c000000 */
[----:B------:R-:W-:Y:S11]  /*ec20*/  @P0 BRA `(.L_x_223) ;  /* 0x0000000000f00947 */ /* 0x000ff60003800000 */
[----:B------:R-:W2:Y:S01]  /*ec30*/  LDL R2, [R1+0xc] ;  /* 0x00000c0001027983 */ /* 0x000ea20000100800 */
[----:B------:R-:W0:Y:S01]  /*ec40*/  LDC R9, c[0x0][0xbe8] ;  /* 0x0002fa00ff097b82 */ /* 0x000e220000000800 */
[----:B--2---:R-:W-:Y:S02]  /*ec50*/  R2UR UR10, R2 ;  /* 0x00000000020a72ca */ /* 0x004fe400000e0000 */
[----:B------:R-:W1:Y:S11]  /*ec60*/  S2R R2, SR_TID.X ;  /* 0x0000000000027919 */ /* 0x000e760000002100 */
[----:B------:R-:W-:-:S04]  /*ec70*/  IMAD.U32 R3, RZ, RZ, UR10 ;  /* 0x0000000aff037e24 */ /* 0x000fc8000f8e00ff */
[----:B-1----:R-:W-:Y:S02]  /*ec80*/  IMAD R2, R3, 0x80, R2 ;  /* 0x0000008003027824 */ /* 0x002fe400078e0202 */
[----:B0----5:R-:W-:Y:S02]  /*ec90*/  IMAD R3, R0, R9, RZ ;  /* 0x0000000900037224 */ /* 0x021fe400078e02ff */
[----:B------:R-:W-:-:S05]  /*eca0*/  VIADD R4, R2, 0xffffff80 ;  /* 0xffffff8002047836 */ /* 0x000fca0000000000 */
[----:B------:R-:W-:-:S13]  /*ecb0*/  ISETP.GE.AND P0, PT, R4, R3, PT ;  /* 0x000000030400720c */ /* 0x000fda0003f06270 */
[----:B------:R-:W-:Y:S05]  /*ecc0*/  @P0 BRA `(.L_x_223) ;  /* 0x0000000000c80947 */ /* 0x000fea0003800000 */
[----:B------:R-:W-:Y:S01]  /*ecd0*/  ISETP.NE.AND P0, PT, R9, 0x1, PT ;  /* 0x000000010900780c */ /* 0x000fe20003f05270 */
[----:B------:R-:W-:Y:S01]  /*ece0*/  UMOV UR19, 0x9b8 ;  /* 0x000009b800137882 */ /* 0x000fe20000000000 */
[----:B------:R-:W-:Y:S01]  /*ecf0*/  R2UR UR11, R22 ;  /* 0x00000000160b72ca */ /* 0x000fe200000e0000 */
[----:B------:R-:W-:Y:S01]  /*ed00*/  IMAD.MOV.U32 R5, RZ, RZ, R4 ;  /* 0x000000ffff057224 */ /* 0x000fe200078e0004 */
[----:B------:R-:W-:Y:S01]  /*ed10*/  R2UR UR10, R212 ;  /* 0x00000000d40a72ca */ /* 0x000fe200000e0000 */
[----:B------:R-:W-:Y:S01]  /*ed20*/  ULDC.64 UR24, c[0x0][0x208] ;  /* 0x0000820000187ab9 */ /* 0x000fe20000000a00 */
[----:B------:R-:W-:-:S07]  /*ed30*/  R2UR UR20, R213 ;  /* 0x00000000d51472ca */ /* 0x000fce00000e0000 */
[----:B------:R-:W0:Y:S02]  /*ed40*/  @P0 LDC R3, c[0x0][0xbec] ;  /* 0x0002fb00ff030b82 */ /* 0x000e240000000800 */
[----:B------:R-:W-:-:S04]  /*ed50*/  UISETP.GT.AND UP0, UPT, UR11, 0x1, UPT ;  /* 0x000000010b00788c */ /* 0x000fc8000bf04270 */
[----:B------:R-:W-:Y:S02]  /*ed60*/  USEL UR19, UR19, 0x978, UP0 ;  /* 0x0000097813137887 */ /* 0x000fe40008000000 */
[----:B------:R-:W1:Y:S01]  /*ed70*/  @P0 LDC R7, c[0x0][0xbf0] ;  /* 0x0002fc00ff070b82 */ /* 0x000e620000000800 */
[----:B------:R-:W-:-:S09]  /*ed80*/  USEL UR18, UR10, URZ, UP0 ;  /* 0x0000003f0a127287 */ /* 0x000fd20008000000 */
[----:B------:R-:W-:Y:S01]  /*ed90*/  ULDC.64 UR12, c[0x0][UR19+0x220] ;  /* 0x00008800130c7abb */ /* 0x000fe20008000a00 */
[----:B------:R-:W-:Y:S01]  /*eda0*/  ULDC.64 UR10, c[0x0][UR19+0x218] ;  /* 0x00008600130a7abb */ /* 0x000fe20008000a00 */
[----:B------:R-:W-:Y:S01]  /*edb0*/  ULDC.64 UR14, c[0x0][UR19+0x228] ;  /* 0x00008a00130e7abb */ /* 0x000fe20008000a00 */
[----:B------:R-:W-:Y:S02]  /*edc0*/  UIMAD UR13, UR13, UR8, URZ ;  /* 0x000000080d0d72a4 */ /* 0x000fe4000f8e023f */
[----:B------:R-:W-:Y:S01]  /*edd0*/  UIMAD.WIDE.U32 UR16, UR10, UR20, URZ ;  /* 0x000000140a1072a5 */ /* 0x000fe2000f8e003f */
[----:B0-----:R-:W-:Y:S01]  /*ede0*/  @P0 IMAD.HI.U32 R2, R4, R3, RZ ;  /* 0x0000000304020227 */ /* 0x001fe200078e00ff */
[----:B------:R-:W-:Y:S02]  /*edf0*/  UIMAD UR20, UR11, UR20, URZ ;  /* 0x000000140b1472a4 */ /* 0x000fe4000f8e023f */
[----:B------:R-:W-:Y:S02]  /*ee00*/  UIMAD.WIDE.U32 UR22, UR14, UR18, URZ ;  /* 0x000000120e1672a5 */ /* 0x000fe4000f8e003f */
[----:B------:R-:W-:-:S02]  /*ee10*/  UIMAD.WIDE.U32 UR10, UR12, UR8, URZ ;  /* 0x000000080c0a72a5 */ /* 0x000fc4000f8e003f */
[----:B------:R-:W-:Y:S01]  /*ee20*/  UIMAD UR14, UR15, UR18, URZ ;  /* 0x000000120f0e72a4 */ /* 0x000fe2000f8e023f */
[----:B-1----:R-:W-:Y:S01]  /*ee30*/  @P0 SHF.R.U32.HI R5, RZ, R7, R2 ;  /* 0x00000007ff050219 */ /* 0x002fe20000011602 */
[----:B------:R-:W-:Y:S01]  /*ee40*/  UIMAD UR13, UR12, UR9, UR13 ;  /* 0x000000090c0d72a4 */ /* 0x000fe2000f8e020d */
[----:B------:R-:W-:Y:S01]  /*ee50*/  IMAD.U32 R2, RZ, RZ, UR22 ;  /* 0x00000016ff027e24 */ /* 0x000fe2000f8e00ff */
[----:B------:R-:W-:Y:S01]  /*ee60*/  UIADD3 UR16, UP1, UP2, UR10, UR16, UR4 ;  /* 0x000000100a107290 */ /* 0x000fe2000fa3e004 */
[----:B------:R-:W-:Y:S01]  /*ee70*/  IMAD.U32 R3, RZ, RZ, UR23 ;  /* 0x00000017ff037e24 */ /* 0x000fe2000f8e00ff */
[----:B------:R-:W-:Y:S01]  /*ee80*/  UIADD3 UR14, UR23, UR14, URZ ;  /* 0x0000000e170e7290 */ /* 0x000fe2000fffe03f */
[--C-:B------:R-:W-:Y:S01]  /*ee90*/  IMAD.MOV R7, RZ, RZ, -R5.reuse ;  /* 0x000000ffff077224 */ /* 0x100fe200078e0a05 */
[----:B------:R-:W-:Y:S02]  /*eea0*/  UIADD3 UR20, UR17, UR20, URZ ;  /* 0x0000001411147290 */ /* 0x000fe4000fffe03f */
[----:B------:R-:W-:Y:S01]  /*eeb0*/  UIADD3 UR12, UR11, UR13, URZ ;  /* 0x0000000d0b0c7290 */ /* 0x000fe2000fffe03f */
[----:B------:R-:W-:Y:S01]  /*eec0*/  IMAD R7, R9, R7, R4 ;  /* 0x0000000709077224 */ /* 0x000fe200078e0204 */
[----:B------:R-:W-:Y:S01]  /*eed0*/  IADD3 R2, P0, P1, R5, UR16, R2 ;  /* 0x0000001005027c10 */ /* 0x000fe2000f91e002 */
[----:B------:R-:W-:Y:S01]  /*eee0*/  IMAD.U32 R8, RZ, RZ, UR14 ;  /* 0x0000000eff087e24 */ /* 0x000fe2000f8e00ff */
[----:B------:R-:W-:Y:S01]  /*eef0*/  UIADD3.X UR12, UR12, UR20, UR21, UP1, UP2 ;  /* 0x000000140c0c7290 */ /* 0x000fe20008fe4415 */
[----:B------:R-:W-:Y:S01]  /*ef00*/  SHF.R.S32.HI R5, RZ, 0x1f, R5 ;  /* 0x0000001fff057819 */ /* 0x000fe20000011405 */
[----:B------:R-:W-:Y:S01]  /*ef10*/  ULDC.64 UR10, c[0x0][UR19+0x210] ;  /* 0x00008400130a7abb */ /* 0x000fe20008000a00 */
[----:B------:R-:W-:Y:S01]  /*ef20*/  SHF.R.S32.HI R4, RZ, 0x1f, R7 ;  /* 0x0000001fff047819 */ /* 0x000fe20000011407 */
[----:B------:R-:W-:-:S02]  /*ef30*/  IMAD R9, R7, UR11, RZ ;  /* 0x0000000b07097c24 */ /* 0x000fc4000f8e02ff */
[----:B------:R-:W-:Y:S01]  /*ef40*/  IADD3.X R3, R5, UR12, R8, P0, P1 ;  /* 0x0000000c05037c10 */ /* 0x000fe200087e2408 */
[----:B------:R-:W-:Y:S01]  /*ef50*/  ULDC.64 UR12, c[0x0][0xba8] ;  /* 0x0002ea00000c7ab9 */ /* 0x000fe20000000a00 */
[----:B------:R-:W-:Y:S01]  /*ef60*/  IMAD R9, R4, UR10, R9 ;  /* 0x0000000a04097c24 */ /* 0x000fe2000f8e0209 */
[----:B------:R-:W-:Y:S01]  /*ef70*/  @!UP0 ULDC UR12, c[0x0][0xb50] ;  /* 0x0002d400000c8ab9 */ /* 0x000fe20000000800 */
[----:B------:R-:W-:Y:S01]  /*ef80*/  @!UP0 ULDC UR13, c[0x0][0xb54] ;  /* 0x0002d500000d8ab9 */ /* 0x000fe20000000800 */
[----:B------:R-:W-:-:S04]  /*ef90*/  IMAD.WIDE.U32 R2, R7, UR10, R2 ;  /* 0x0000000a07027c25 */ /* 0x000fc8000f8e0002 */
[----:B------:R-:W-:Y:S01]  /*efa0*/  IMAD.IADD R3, R3, 0x1, R9 ;  /* 0x0000000103037824 */ /* 0x000fe200078e0209 */
[----:B------:R-:W-:-:S04]  /*efb0*/  LEA R4, P0, R2, UR12, 0x2 ;  /* 0x0000000c02047c11 */ /* 0x000fc8000f8010ff */
[----:B------:R-:W-:Y:S01]  /*efc0*/  LEA.HI.X R5, R2, UR13, R3, 0x2, P0 ;  /* 0x0000000d02057c11 */ /* 0x000fe200080f1403 */
[----:B------:R-:W-:-:S05]  /*efd0*/  IMAD.MOV.U32 R3, RZ, RZ, -0x800000 ;  /* 0xff800000ff037424 */ /* 0x000fca00078e00ff */
[----:B------:R0:W-:Y:S03]  /*efe0*/  STG.E desc[UR24][R4.64], R3 ;  /* 0x0000000304007986 */ /* 0x0001e6000c101918 */
.L_x_223:
[----:B------:R-:W-:Y:S05]  /*eff0*/  BSYNC B1 ;  /* 0x0000000000017941 */ /* 0x000fea0003800000 */
.L_x_222:
[----:B------:R-:W-:-:S13]  /*f000*/  R2UR UR10, R22 ;  /* 0x00000000160a72ca */ /* 0x000fda00000e0000 */
[----:B------:R-:W-:-:S06]  /*f010*/  UISETP.GT.AND UP0, UPT, UR10, 0x1, UPT ;  /* 0x000000010a00788c */ /* 0x000fcc000bf04270 */
[----:B------:R-:W-:-:S13]  /*f020*/  PLOP3.LUT P0, PT, PT, PT, UP0, 0x80, 0x0 ;  /* 0x000000000000781c */ /* 0x000fda0003f0f008 */
[----:B------:R-:W-:Y:S05]  /*f030*/  @P0 BRA `(.L_x_218) ;  /* 0x00000008007c0947 */ /* 0x000fea0003800000 */
[----:B------:R-:W2:Y:S01]  /*f040*/  LDL.LU R2, [R1+0xc] ;  /* 0x00000c0001027983 */ /* 0x000ea20000300800 */
[----:B------:R-:W1:Y:S01]  /*f050*/  LDC R11, c[0x0][0xbe8] ;  /* 0x0002fa00ff0b7b82 */ /* 0x000e620000000800 */
[----:B0-----:R-:W-:Y:S01]  /*f060*/  SHF.R.S32.HI R3, RZ, 0x1f, R6 ;  /* 0x0000001fff037819 */ /* 0x001fe20000011406 */
[----:B------:R-:W-:Y:S01]  /*f070*/  ULDC.64 UR12, c[0x0][0xaa0] ;  /* 0x0002a800000c7ab9 */ /* 0x000fe20000000a00 */
[----:B------:R-:W-:Y:S01]  /*f080*/  R2UR UR15, R213 ;  /* 0x00000000d50f72ca */ /* 0x000fe200000e0000 */
[----:B------:R-:W-:Y:S01]  /*f090*/  UIMAD.WIDE.U32 UR10, UR4, UR12, URZ ;  /* 0x0000000c040a72a5 */ /* 0x000fe2000f8e003f */
[----:B------:R-:W-:Y:S01]  /*f0a0*/  BSSY B1, `(.L_x_224) ;  /* 0x0000053000017945 */ /* 0x000fe20003800000 */
[----:B------:R-:W-:-:S04]  /*f0b0*/  UIMAD UR12, UR21, UR12, URZ ;  /* 0x0000000c150c72a4 */ /* 0x000fc8000f8e023f */
[----:B------:R-:W-:-:S04]  /*f0c0*/  UIMAD UR12, UR4, UR13, UR12 ;  /* 0x0000000d040c72a4 */ /* 0x000fc8000f8e020c */
[----:B------:R-:W-:-:S03]  /*f0d0*/  UIADD3 UR11, UR11, UR12, URZ ;  /* 0x0000000c0b0b7290 */ /* 0x000fc6000fffe03f */
[----:B------:R-:W-:Y:S02]  /*f0e0*/  ULDC.64 UR12, c[0x0][0xae8] ;  /* 0x0002ba00000c7ab9 */ /* 0x000fe40000000a00 */
[----:B------:R-:W-:-:S04]  /*f0f0*/  UIMAD.WIDE.U32 UR10, UR15, UR12, UR10 ;  /* 0x0000000c0f0a72a5 */ /* 0x000fc8000f8e000a */
[----:B------:R-:W-:Y:S01]  /*f100*/  UIMAD UR11, UR15, UR13, UR11 ;  /* 0x0000000d0f0b72a4 */ /* 0x000fe2000f8e020b */
[----:B-1----:R-:W-:Y:S02]  /*f110*/  ISETP.NE.AND P0, PT, R11, 0x1, PT ;  /* 0x000000010b00780c */ /* 0x002fe40003f05270 */
[----:B------:R-:W-:Y:S02]  /*f120*/  ULDC.64 UR12, c[0x0][0xaf0] ;  /* 0x0002bc00000c7ab9 */ /* 0x000fe40000000a00 */
[----:B------:R-:W-:-:S04]  /*f130*/  UIMAD UR9, UR9, UR12, URZ ;  /* 0x0000000c090972a4 */ /* 0x000fc8000f8e023f */
[----:B------:R-:W-:Y:S02]  /*f140*/  UIMAD UR4, UR8, UR13, UR9 ;  /* 0x0000000d080472a4 */ /* 0x000fe4000f8e0209 */
[----:B------:R-:W-:-:S03]  /*f150*/  UIMAD.WIDE.U32 UR8, UR8, UR12, UR10 ;  /* 0x0000000c080872a5 */ /* 0x000fc6000f8e000a */
[----:B------:R-:W0:Y:S01]  /*f160*/  @P0 LDC R7, c[0x0][0xbf0] ;  /* 0x0002fc00ff070b82 */ /* 0x000e220000000800 */
[----:B------:R-:W-:Y:S01]  /*f170*/  UIADD3 UR4, UR9, UR4, URZ ;  /* 0x0000000409047290 */ /* 0x000fe2000fffe03f */
[----:B------:R-:W-:Y:S01]  /*f180*/  ULDC.64 UR10, c[0x0][0xae0] ;  /* 0x0002b800000a7ab9 */ /* 0x000fe20000000a00 */
[----:B--2---:R-:W-:Y:S02]  /*f190*/  R2UR UR14, R2 ;  /* 0x00000000020e72ca */ /* 0x004fe400000e0000 */
[----:B------:R-:W-:-:S03]  /*f1a0*/  LEA.HI R2, R3, R6, RZ, 0x3 ;  /* 0x0000000603027211 */ /* 0x000fc600078f18ff */
[----:B------:R-:W1:Y:S01]  /*f1b0*/  @P0 LDC R3, c[0x0][0xbec] ;  /* 0x0002fb00ff030b82 */ /* 0x000e620000000800 */
[----:B------:R-:W-:Y:S02]  /*f1c0*/  LOP3.LUT R5, R2, 0xfffffff8, RZ, 0xc0, !PT ;  /* 0xfffffff802057812 */ /* 0x000fe400078ec0ff */
[----:B------:R-:W-:-:S03]  /*f1d0*/  SHF.R.S32.HI R13, RZ, 0x3, R2 ;  /* 0x00000003ff0d7819 */ /* 0x000fc60000011402 */
[----:B------:R-:W-:Y:S02]  /*f1e0*/  IMAD.IADD R8, R6, 0x1, -R5 ;  /* 0x0000000106087824 */ /* 0x000fe400078e0a05 */
[----:B------:R-:W-:Y:S02]  /*f1f0*/  IMAD.U32 R5, RZ, RZ, UR14 ;  /* 0x0000000eff057e24 */ /* 0x000fe4000f8e00ff */
[----:B------:R-:W-:-:S04]  /*f200*/  IMAD R2, R8, 0x20, R13 ;  /* 0x0000002008027824 */ /* 0x000fc800078e020d */
[----:B------:R-:W-:-:S04]  /*f210*/  IMAD R6, R5, 0x80, R2 ;  /* 0x0000008005067824 */ /* 0x000fc800078e0202 */
[----:B------:R-:W-:Y:S02]  /*f220*/  IMAD.MOV.U32 R5, RZ, RZ, R6 ;  /* 0x000000ffff057224 */ /* 0x000fe400078e0006 */
[----:B-1----:R-:W-:-:S04]  /*f230*/  @P0 IMAD.HI.U32 R2, R6, R3, RZ ;  /* 0x0000000306020227 */ /* 0x002fc800078e00ff */
[----:B------:R-:W-:Y:S01]  /*f240*/  IMAD.U32 R3, RZ, RZ, UR9 ;  /* 0x00000009ff037e24 */ /* 0x000fe2000f8e00ff */
[----:B0-----:R-:W-:Y:S01]  /*f250*/  @P0 SHF.R.U32.HI R5, RZ, R7, R2 ;  /* 0x00000007ff050219 */ /* 0x001fe20000011602 */
[----:B------:R-:W-:Y:S01]  /*f260*/  IMAD.U32 R2, RZ, RZ, UR8 ;  /* 0x00000008ff027e24 */ /* 0x000fe2000f8e00ff */
[----:B------:R-:W-:Y:S01]  /*f270*/  ULDC.64 UR8, c[0x0][0xad8] ;  /* 0x0002b60000087ab9 */ /* 0x000fe20000000a00 */
[----:B------:R-:W-:Y:S01]  /*f280*/  IMAD.U32 R3, RZ, RZ, UR4 ;  /* 0x00000004ff037e24 */ /* 0x000fe2000f8e00ff */
[--C-:B------:R-:W-:Y:S01]  /*f290*/  SHF.R.S32.HI R4, RZ, 0x1f, R5.reuse ;  /* 0x0000001fff047819 */ /* 0x100fe20000011405 */
[----:B------:R-:W-:Y:S02]  /*f2a0*/  IMAD.MOV R7, RZ, RZ, -R5 ;  /* 0x000000ffff077224 */ /* 0x000fe400078e0a05 */
[----:B------:R-:W-:-:S04]  /*f2b0*/  IMAD.WIDE.U32 R2, R5, UR10, R2 ;  /* 0x0000000a05027c25 */ /* 0x000fc8000f8e0002 */
[----:B------:R-:W-:Y:S02]  /*f2c0*/  IMAD R7, R11, R7, R6 ;  /* 0x000000070b077224 */ /* 0x000fe400078e0206 */
[----:B------:R-:W-:Y:S02]  /*f2d0*/  IMAD R4, R4, UR10, RZ ;  /* 0x0000000a04047c24 */ /* 0x000fe4000f8e02ff */
[----:B------:R-:W-:Y:S02]  /*f2e0*/  IMAD.U32 R6, RZ, RZ, UR14 ;  /* 0x0000000eff067e24 */ /* 0x000fe4000f8e00ff */
[----:B------:R-:W-:Y:S01]  /*f2f0*/  IMAD R9, R5, UR11, R4 ;  /* 0x0000000b05097c24 */ /* 0x000fe2000f8e0204 */
[----:B------:R-:W-:Y:S01]  /*f300*/  SHF.R.S32.HI R4, RZ, 0x1f, R7 ;  /* 0x0000001fff047819 */ /* 0x000fe20000011407 */
[----:B------:R-:W-:Y:S02]  /*f310*/  IMAD R6, R6, 0x80, R13 ;  /* 0x0000008006067824 */ /* 0x000fe400078e020d */
[----:B------:R-:W-:-:S02]  /*f320*/  IMAD.IADD R3, R3, 0x1, R9 ;  /* 0x0000000103037824 */ /* 0x000fc400078e0209 */
[----:B------:R-:W-:Y:S02]  /*f330*/  IMAD R4, R4, UR8, RZ ;  /* 0x0000000804047c24 */ /* 0x000fe4000f8e02ff */
[----:B------:R-:W-:-:S04]  /*f340*/  IMAD.WIDE.U32 R2, R7, UR8, R2 ;  /* 0x0000000807027c25 */ /* 0x000fc8000f8e0002 */
[----:B------:R-:W-:Y:S01]  /*f350*/  IMAD R5, R7, UR9, R4 ;  /* 0x0000000907057c24 */ /* 0x000fe2000f8e0204 */
[----:B------:R-:W-:Y:S01]  /*f360*/  ULDC.64 UR8, c[0x0][0xa80] ;  /* 0x0002a00000087ab9 */ /* 0x000fe20000000a00 */
[----:B-----5:R-:W-:Y:S02]  /*f370*/  IMAD R11, R0, R11, RZ ;  /* 0x0000000b000b7224 */ /* 0x020fe400078e02ff */
[----:B------:R-:W-:Y:S02]  /*f380*/  VIADD R4, R6, 0x40 ;  /* 0x0000004006047836 */ /* 0x000fe40000000000 */
[----:B------:R-:W-:Y:S01]  /*f390*/  IMAD.IADD R3, R3, 0x1, R5 ;  /* 0x0000000103037824 */ /* 0x000fe200078e0205 */
[----:B------:R-:W-:Y:S01]  /*f3a0*/  LEA R5, P2, R2, UR8, 0x1 ;  /* 0x0000000802057c11 */ /* 0x000fe2000f8408ff */
[----:B------:R-:W-:Y:S01]  /*f3b0*/  VIADD R0, R6, 0x20 ;  /* 0x0000002006007836 */ /* 0x000fe20000000000 */
[----:B------:R-:W-:Y:S01]  /*f3c0*/  ISETP.GE.AND P0, PT, R4, R11, PT ;  /* 0x0000000b0400720c */ /* 0x000fe20003f06270 */
[----:B------:R-:W-:Y:S01]  /*f3d0*/  IMAD.SHL.U32 R7, R8, 0x8, RZ ;  /* 0x0000000808077824 */ /* 0x000fe200078e00ff */
[----:B------:R-:W-:-:S02]  /*f3e0*/  LEA.HI.X R4, R2, UR9, R3, 0x1, P2 ;  /* 0x0000000902047c11 */ /* 0x000fc400090f0c03 */
[-C--:B------:R-:W-:Y:S01]  /*f3f0*/  ISETP.GE.AND P2, PT, R6, R11.reuse, PT ;  /* 0x0000000b0600720c */ /* 0x080fe20003f46270 */
[C---:B------:R-:W-:Y:S01]  /*f400*/  VIADD R13, R7.reuse, 0x80 ;  /* 0x00000080070d7836 */ /* 0x040fe20000000000 */
[----:B------:R-:W-:Y:S01]  /*f410*/  ISETP.GE.AND P1, PT, R0, R11, PT ;  /* 0x0000000b0000720c */ /* 0x000fe20003f26270 */
[C---:B------:R-:W-:Y:S01]  /*f420*/  VIADD R9, R7.reuse, 0x40 ;  /* 0x0000004007097836 */ /* 0x040fe20000000000 */
[----:B------:R0:W1:Y:S01]  /*f430*/  SHFL.IDX PT, R2, R5, RZ, 0x181f ;  /* 0x00181fff05027589 */ /* 0x00006200000e0000 */
[----:B------:R-:W-:Y:S01]  /*f440*/  VIADD R15, R7, 0xc0 ;  /* 0x000000c0070f7836 */ /* 0x000fe20000000000 */
[----:B------:R-:W-:Y:S02]  /*f450*/  SHF.R.S32.HI R14, RZ, 0x1f, R7 ;  /* 0x0000001fff0e7819 */ /* 0x000fe40000011407 */
[----:B------:R0:W2:Y:S01]  /*f460*/  SHFL.IDX PT, R0, R4, RZ, 0x181f ;  /* 0x00181fff04007589 */ /* 0x0000a200000e0000 */
[----:B------:R-:W-:Y:S02]  /*f470*/  SHF.R.S32.HI R8, RZ, 0x1f, R13 ;  /* 0x0000001fff087819 */ /* 0x000fe4000001140d */
[----:B------:R-:W-:-:S02]  /*f480*/  SHF.R.S32.HI R10, RZ, 0x1f, R9 ;  /* 0x0000001fff0a7819 */ /* 0x000fc40000011409 */
[----:B------:R-:W-:Y:S01]  /*f490*/  SHF.R.S32.HI R12, RZ, 0x1f, R15 ;  /* 0x0000001fff0c7819 */ /* 0x000fe2000001140f */
[----:B------:R-:W-:Y:S06]  /*f4a0*/  @P2 BRA `(.L_x_225) ;  /* 0x0000000000482947 */ /* 0x000fec0003800000 */
        /* <DEDUP_REMOVED lines=9> */
[----:B------:R3:W-:Y:S01]  /*f540*/  @!P5 ST.E.128 desc[UR8][R20.64], RZ ;  /* 0x000000ff1400d985 */ /* 0x0007e2000c101d08 */
[----:B------:R-:W-:Y:S02]  /*f550*/  @!P4 LEA.HI.X R25, R9, R0, R10, 0x1, P6 ;  /* 0x000000000919c211 */ /* 0x000fe400030f0c0a */
[----:B------:R-:W-:-:S03]  /*f560*/  @!P3 LEA R26, P6, R13, R2, 0x1 ;  /* 0x000000020d1ab211 */ /* 0x000fc600078c08ff */
[----:B------:R3:W-:Y:S01]  /*f570*/  @!P4 ST.E.128 desc[UR8][R24.64], RZ ;  /* 0x000000ff1800c985 */ /* 0x0007e2000c101d08 */
[----:B------:R-:W-:Y:S02]  /*f580*/  @!P3 LEA.HI.X R27, R13, R0, R8, 0x1, P6 ;  /* 0x000000000d1bb211 */ /* 0x000fe400030f0c08 */
[----:B------:R-:W-:-:S03]  /*f590*/  @!P2 LEA R2, P6, R15, R2, 0x1 ;  /* 0x000000020f02a211 */ /* 0x000fc600078c08ff */
[----:B------:R3:W-:Y:S01]  /*f5a0*/  @!P3 ST.E.128 desc[UR8][R26.64], RZ ;  /* 0x000000ff1a00b985 */ /* 0x0007e2000c101d08 */
[----:B------:R-:W-:-:S05]  /*f5b0*/  @!P2 LEA.HI.X R3, R15, R0, R12, 0x1, P6 ;  /* 0x000000000f03a211 */ /* 0x000fca00030f0c0c */
[----:B------:R3:W-:Y:S04]  /*f5c0*/  @!P2 ST.E.128 desc[UR8][R2.64], RZ ;  /* 0x000000ff0200a985 */ /* 0x0007e8000c101d08 */
.L_x_225:
[----:B------:R-:W-:Y:S05]  /*f5d0*/  BSYNC B1 ;  /* 0x0000000000017941 */ /* 0x000fea0003800000 */
.L_x_224:
[----:B--2---:R2:W4:Y:S01]  /*f5e0*/  SHFL.IDX PT, R0, R4, 0x1, 0x181f ;  /* 0x00381f0004007f89 */ /* 0x00452200000e0000 */
[----:B------:R-:W-:Y:S03]  /*f5f0*/  BSSY B1, `(.L_x_226) ;  /* 0x0000015000017945 */ /* 0x000fe60003800000 */
[----:B-1-3--:R2:W1:Y:S01]  /*f600*/  SHFL.IDX PT, R2, R5, 0x1, 0x181f ;  /* 0x00381f0005027f89 */ /* 0x00a46200000e0000 */
[----:B------:R-:W-:Y:S05]  /*f610*/  @P1 BRA `(.L_x_227) ;  /* 0x0000000000481947 */ /* 0x000fea0003800000 */
[----:B------:R-:W-:Y:S01]  /*f620*/  ULDC UR4, c[0x0][0xac8] ;  /* 0x0002b20000047ab9 */ /* 0x000fe20000000800 */
[----:B------:R-:W-:Y:S01]  /*f630*/  ULDC.64 UR8, c[0x0][0x208] ;  /* 0x0000820000087ab9 */ /* 0x000fe20000000a00 */
[----:B------:R-:W-:Y:S02]  /*f640*/  ISETP.GE.AND P4, PT, R7, UR4, PT ;  /* 0x0000000407007c0c */ /* 0x000fe4000bf86270 */
[----:B------:R-:W-:Y:S02]  /*f650*/  ISETP.GE.AND P3, PT, R9, UR4, PT ;  /* 0x0000000409007c0c */ /* 0x000fe4000bf66270 */
[----:B------:R-:W-:Y:S02]  /*f660*/  ISETP.GE.AND P2, PT, R13, UR4, PT ;  /* 0x000000040d007c0c */ /* 0x000fe4000bf46270 */
[----:B------:R-:W-:-:S07]  /*f670*/  ISETP.GE.AND P1, PT, R15, UR4, PT ;  /* 0x000000040f007c0c */ /* 0x000fce000bf26270 */
[-C--:B-1----:R-:W-:Y:S02]  /*f680*/  @!P4 LEA R20, P6, R7, R2.reuse, 0x1 ;  /* 0x000000020714c211 */ /* 0x082fe400078c08ff */
[----:B------:R-:W-:Y:S02]  /*f690*/  @!P3 LEA R24, P5, R9, R2, 0x1 ;  /* 0x000000020918b211 */ /* 0x000fe400078a08ff */
[----:B----4-:R-:W-:Y:S02]  /*f6a0*/  @!P4 LEA.HI.X R21, R7, R0, R14, 0x1, P6 ;  /* 0x000000000715c211 */ /* 0x010fe400030f0c0e */
[----:B------:R-:W-:Y:S02]  /*f6b0*/  @!P2 LEA R26, P6, R13, R2, 0x1 ;  /* 0x000000020d1aa211 */ /* 0x000fe400078c08ff */
[----:B------:R-:W-:Y:S01]  /*f6c0*/  @!P3 LEA.HI.X R25, R9, R0, R10, 0x1, P5 ;  /* 0x000000000919b211 */ /* 0x000fe200028f0c0a */
[----:B------:R3:W-:Y:S01]  /*f6d0*/  @!P4 ST.E.128 desc[UR8][R20.64], RZ ;  /* 0x000000ff1400c985 */ /* 0x0007e2000c101d08 */
[----:B------:R-:W-:-:S02]  /*f6e0*/  @!P1 LEA R2, P5, R15, R2, 0x1 ;  /* 0x000000020f029211 */ /* 0x000fc400078a08ff */
[-C--:B------:R-:W-:Y:S01]  /*f6f0*/  @!P2 LEA.HI.X R27, R13, R0.reuse, R8, 0x1, P6 ;  /* 0x000000000d1ba211 */ /* 0x080fe200030f0c08 */
[----:B------:R3:W-:Y:S01]  /*f700*/  @!P3 ST.E.128 desc[UR8][R24.64], RZ ;  /* 0x000000ff1800b985 */ /* 0x0007e2000c101d08 */
[----:B------:R-:W-:-:S03]  /*f710*/  @!P1 LEA.HI.X R3, R15, R0, R12, 0x1, P5 ;  /* 0x000000000f039211 */ /* 0x000fc600028f0c0c */
[----:B------:R3:W-:Y:S04]  /*f720*/  @!P2 ST.E.128 desc[UR8][R26.64], RZ ;  /* 0x000000ff1a00a985 */ /* 0x0007e8000c101d08 */
[----:B------:R3:W-:Y:S02]  /*f730*/  @!P1 ST.E.128 desc[UR8][R2.64], RZ ;  /* 0x000000ff02009985 */ /* 0x0007e4000c101d08 */
.L_x_227:
[----:B------:R-:W-:Y:S05]  /*f740*/  BSYNC B1 ;  /* 0x0000000000017941 */ /* 0x000fea0003800000 */
.L_x_226:
[----:B----4-:R4:W0:Y:S01]  /*f750*/  SHFL.IDX PT, R0, R4, 0x2, 0x181f ;  /* 0x00581f0004007f89 */ /* 0x01082200000e0000 */
        /* <DEDUP_REMOVED lines=10> */
[-C--:B------:R-:W-:Y:S02]  /*f800*/  @!P2 LEA R24, P5, R9, R2.reuse, 0x1 ;  /* 0x000000020918a211 */ /* 0x080fe400078a08ff */
[----:B------:R-:W-:Y:S02]  /*f810*/  @!P1 LEA R26, P4, R13, R2, 0x1 ;  /* 0x000000020d1a9211 */ /* 0x000fe400078808ff */
[----:B0-----:R-:W-:Y:S02]  /*f820*/  @!P3 LEA.HI.X R21, R7, R0, R14, 0x1, P6 ;  /* 0x000000000715b211 */ /* 0x001fe400030f0c0e */
[----:B------:R-:W-:Y:S02]  /*f830*/  @!P0 LEA R2, P6, R15, R2, 0x1 ;  /* 0x000000020f028211 */ /* 0x000fe400078c08ff */
[-C--:B------:R-:W-:Y:S01]  /*f840*/  @!P2 LEA.HI.X R25, R9, R0.reuse, R10, 0x1, P5 ;  /* 0x000000000919a211 */ /* 0x080fe200028f0c0a */
[----:B------:R3:W-:Y:S01]  /*f850*/  @!P3 ST.E.128 desc[UR8][R20.64], RZ ;  /* 0x000000ff1400b985 */ /* 0x0007e2000c101d08 */
[----:B------:R-:W-:-:S02]  /*f860*/  @!P1 LEA.HI.X R27, R13, R0, R8, 0x1, P4 ;  /* 0x000000000d1b9211 */ /* 0x000fc400020f0c08 */
[----:B------:R-:W-:Y:S01]  /*f870*/  @!P0 LEA.HI.X R3, R15, R0, R12, 0x1, P6 ;  /* 0x000000000f038211 */ /* 0x000fe200030f0c0c */
[----:B------:R3:W-:Y:S04]  /*f880*/  @!P2 ST.E.128 desc[UR8][R24.64], RZ ;  /* 0x000000ff1800a985 */ /* 0x0007e8000c101d08 */
[----:B------:R3:W-:Y:S04]  /*f890*/  @!P1 ST.E.128 desc[UR8][R26.64], RZ ;  /* 0x000000ff1a009985 */ /* 0x0007e8000c101d08 */
[----:B------:R3:W-:Y:S02]  /*f8a0*/  @!P0 ST.E.128 desc[UR8][R2.64], RZ ;  /* 0x000000ff02008985 */ /* 0x0007e4000c101d08 */
.L_x_229:
[----:B------:R-:W-:Y:S05]  /*f8b0*/  BSYNC B1 ;  /* 0x0000000000017941 */ /* 0x000fea0003800000 */
.L_x_228:
[----:B0-----:R-:W-:Y:S01]  /*f8c0*/  VIADD R0, R6, 0x60 ;  /* 0x0000006006007836 */ /* 0x001fe20000000000 */
[----:B--2-4-:R-:W0:Y:S04]  /*f8d0*/  SHFL.IDX PT, R4, R4, 0x3, 0x181f ;  /* 0x00781f0004047f89 */ /* 0x014e2800000e0000 */
[----:B------:R-:W-:Y:S01]  /*f8e0*/  ISETP.GE.AND P0, PT, R0, R11, PT ;  /* 0x0000000b0000720c */ /* 0x000fe20003f06270 */
[----:B-1-3--:R1:W2:-:S12]  /*f8f0*/  SHFL.IDX PT, R2, R5, 0x3, 0x181f ;  /* 0x00781f0005027f89 */ /* 0x00a29800000e0000 */
[----:B-1----:R-:W-:Y:S05]  /*f900*/  @P0 BRA `(.L_x_218) ;  /* 0x0000000000480947 */ /* 0x002fea0003800000 */
[----:B------:R-:W-:Y:S01]  /*f910*/  ULDC UR4, c[0x0][0xac8] ;  /* 0x0002b20000047ab9 */ /* 0x000fe20000000800 */
[----:B------:R-:W-:Y:S01]  /*f920*/  ULDC.64 UR8, c[0x0][0x208] ;  /* 0x0000820000087ab9 */ /* 0x000fe20000000a00 */
[----:B------:R-:W-:Y:S02]  /*f930*/  ISETP.GE.AND P3, PT, R7, UR4, PT ;  /* 0x0000000407007c0c */ /* 0x000fe4000bf66270 */
[----:B------:R-:W-:Y:S02]  /*f940*/  ISETP.GE.AND P2, PT, R9, UR4, PT ;  /* 0x0000000409007c0c */ /* 0x000fe4000bf46270 */
[----:B------:R-:W-:Y:S02]  /*f950*/  ISETP.GE.AND P1, PT, R13, UR4, PT ;  /* 0x000000040d007c0c */ /* 0x000fe4000bf26270 */
[----:B------:R-:W-:-:S07]  /*f960*/  ISETP.GE.AND P0, PT, R15, UR4, PT ;  /* 0x000000040f007c0c */ /* 0x000fce000bf06270 */
[----:B--2---:R-:W-:-:S04]  /*f970*/  @!P3 LEA R6, P4, R7, R2, 0x1 ;  /* 0x000000020706b211 */ /* 0x004fc800078808ff */
[----:B0-----:R-:W-:Y:S02]  /*f980*/  @!P3 LEA.HI.X R7, R7, R4, R14, 0x1, P4 ;  /* 0x000000040707b211 */ /* 0x001fe400020f0c0e */
[-C--:B------:R-:W-:Y:S02]  /*f990*/  @!P2 LEA R20, P4, R9, R2.reuse, 0x1 ;  /* 0x000000020914a211 */ /* 0x080fe400078808ff */
[-C--:B------:R-:W-:Y:S01]  /*f9a0*/  @!P1 LEA R24, P5, R13, R2.reuse, 0x1 ;  /* 0x000000020d189211 */ /* 0x080fe200078a08ff */
[----:B------:R0:W-:Y:S01]  /*f9b0*/  @!P3 ST.E.128 desc[UR8][R6.64], RZ ;  /* 0x000000ff0600b985 */ /* 0x0001e2000c101d08 */
[----:B------:R-:W-:Y:S02]  /*f9c0*/  @!P0 LEA R2, P6, R15, R2, 0x1 ;  /* 0x000000020f028211 */ /* 0x000fe400078c08ff */
[-C--:B------:R-:W-:Y:S02]  /*f9d0*/  @!P2 LEA.HI.X R21, R9, R4.reuse, R10, 0x1, P4 ;  /* 0x000000040915a211 */ /* 0x080fe400020f0c0a */
[----:B------:R-:W-:-:S02]  /*f9e0*/  @!P1 LEA.HI.X R25, R13, R4, R8, 0x1, P5 ;  /* 0x000000040d199211 */ /* 0x000fc400028f0c08 */
[----:B------:R-:W-:Y:S01]  /*f9f0*/  @!P0 LEA.HI.X R3, R15, R4, R12, 0x1, P6 ;  /* 0x000000040f038211 */ /* 0x000fe200030f0c0c */
[----:B------:R0:W-:Y:S04]  /*fa00*/  @!P2 ST.E.128 desc[UR8][R20.64], RZ ;  /* 0x000000ff1400a985 */ /* 0x0001e8000c101d08 */
[----:B------:R0:W-:Y:S04]  /*fa10*/  @!P1 ST.E.128 desc[UR8][R24.64], RZ ;  /* 0x000000ff18009985 */ /* 0x0001e8000c101d08 */
[----:B------:R0:W-:Y:S02]  /*fa20*/  @!P0 ST.E.128 desc[UR8][R2.64], RZ ;  /* 0x000000ff02008985 */ /* 0x0001e4000c101d08 */
.L_x_218:
[----:B------:R-:W-:Y:S05]  /*fa30*/  BSYNC B0 ;  /* 0x0000000000007941 */ /* 0x000fea0003800000 */
.L_x_208:
[----:B------:R-:W-:Y:S02]  /*fa40*/  ULDC UR4, c[0x0][0xc3c] ;  /* 0x00030f0000047ab9 */ /* 0x000fe40000000800 */
[----:B------:R-:W-:-:S06]  /*fa50*/  UISETP.GE.AND UP0, UPT, UR7, UR4, UPT ;  /* 0x000000040700728c */ /* 0x000fcc000bf06270 */
[----:B------:R-:W-:-:S13]  /*fa60*/  PLOP3.LUT P0, PT, PT, PT, UP0, 0x80, 0x0 ;  /* 0x000000000000781c */ /* 0x000fda0003f0f008 */
[----:B------:R-:W-:Y:S05]  /*fa70*/  @!P0 BRA `(.L_x_230) ;  /* 0xffffff1400b48947 */ /* 0x000fea000383ffff */
[----:B------:R-:W-:Y:S05]  /*fa80*/  EXIT ;  /* 0x000000000000794d */ /* 0x000fea0003800000 */
.L_x_182:
[----:B------:R-:W-:-:S08]  /*fa90*/  NOP ;  /* 0x0000000000007918 */ /* 0x000fd00000000000 */
[----:B0-----:R-:W0:-:S00]  /*faa0*/  USETMAXREG.DEALLOC.CTAPOOL 0x18 ;  /* 0x00000018000079c8 */ /* 0x001e0000080e0500 */
[----:B0-----:R-:W-:Y:S01]  /*fab0*/  LOP3.LUT R0, R0, 0x3, RZ, 0xc0, !PT ;  /* 0x0000000300007812 */ /* 0x001fe200078ec0ff */
[----:B------:R-:W-:-:S05]  /*fac0*/  IMAD.MOV.U32 R7, RZ, RZ, RZ ;  /* 0x000000ffff077224 */ /* 0x000fca00078e00ff */
[----:B------:R-:W0:Y:S02]  /*fad0*/  SHFL.IDX PT, R0, R0, RZ, 0x1f ;  /* 0x00001fff00007589 */ /* 0x000e2400000e0000 */
[----:B0-----:R-:W-:-:S04]  /*fae0*/  ISETP.NE.AND P0, PT, R0, RZ, PT ;  /* 0x000000ff0000720c */ /* 0x001fc80003f05270 */
[----:B------:R-:W-:-:S05]  /*faf0*/  P2R R0, PR, RZ, 0x1 ;  /* 0x00000001ff007803 */ /* 0x000fca0000000000 */
[----:B------:R0:W-:Y:S04]  /*fb00*/  STL [R1+0x5c], R0 ;  /* 0x00005c0001007387 */ /* 0x0001e80000100800 */
[----:B------:R-:W-:Y:S05]  /*fb10*/  @!P0 BRA `(.L_x_231) ;  /* 0x0000000000248947 */ /* 0x000fea0003800000 */
[----:B------:R-:W1:Y:S08]  /*fb20*/  S2UR UR5, SR_CgaCtaId ;  /* 0x00000000000579c3 */ /* 0x000e700000008800 */
[----:B------:R-:W-:Y:S06]  /*fb30*/  BAR.SYNC.DEFER_BLOCKING 0x5, 0x180 ;  /* 0x0146000000007b1d */ /* 0x000fec0000010000 */
[----:B------:R-:W-:-:S02]  /*fb40*/  UMOV UR4, 0x400 ;  /* 0x0000040000047882 */ /* 0x000fc40000000000 */
[----:B-1----:R-:W-:-:S09]  /*fb50*/  ULEA UR4, UR5, UR4, 0x18 ;  /* 0x0000000405047291 */ /* 0x002fd2000f8ec03f */
[----:B------:R-:W1:Y:S04]  /*fb60*/  LDS.128 R8, [UR4+0x388d0] ;  /* 0x0388d004ff087984 */ /* 0x000e680008000c00 */
[----:B-1----:R2:W-:Y:S04]  /*fb70*/  STL.64 [R1], R8 ;  /* 0x0000000801007387 */ /* 0x0025e80000100a00 */
[----:B------:R2:W-:Y:S01]  /*fb80*/  STL.64 [R1+0x8], R10 ;  /* 0x0000080a01007387 */ /* 0x0005e20000100a00 */
[----:B------:R-:W-:Y:S06]  /*fb90*/  BAR.ARV 0x4, 0x180 ;  /* 0x0106000000007b1d */ /* 0x000fec0000002000 */
[----:B------:R-:W-:Y:S05]  /*fba0*/  BRA `(.L_x_232) ;  /* 0x0000000800ac7947 */ /* 0x000fea0003800000 */
.L_x_231:
[----:B0-----:R-:W-:Y:S01]  /*fbb0*/  LOP3.LUT R0, R6, 0x1f, RZ, 0xc0, !PT ;  /* 0x0000001f06007812 */ /* 0x001fe200078ec0ff */
[----:B------:R-:W-:Y:S01]  /*fbc0*/  ULDC UR4, c[0x0][0xc3c] ;  /* 0x00030f0000047ab9 */ /* 0x000fe20000000800 */
[----:B------:R-:W-:Y:S01]  /*fbd0*/  ULDC.64 UR6, c[0x0][0x208] ;  /* 0x0000820000067ab9 */ /* 0x000fe20000000a00 */
[----:B------:R-:W-:Y:S01]  /*fbe0*/  IMAD.MOV.U32 R10, RZ, RZ, RZ ;  /* 0x000000ffff0a7224 */ /* 0x000fe200078e00ff */
[----:B------:R-:W-:Y:S01]  /*fbf0*/  ISETP.NE.AND P0, PT, R0, 0x1f, PT ;  /* 0x0000001f0000780c */ /* 0x000fe20003f05270 */
[----:B------:R-:W-:-:S03]  /*fc00*/  ULDC UR5, c[0x0][0xc38] ;  /* 0x00030e0000057ab9 */ /* 0x000fc60000000800 */
[----:B------:R-:W-:-:S13]  /*fc10*/  ISETP.GE.OR P1, PT, R0, UR4, !P0 ;  /* 0x0000000400007c0c */ /* 0x000fda000c726670 */
[----:B------:R-:W0:Y:S08]  /*fc20*/  @!P1 LDC.64 R2, c[0x0][0xc80] ;  /* 0x00032000ff029b82 */ /* 0x000e300000000a00 */
[----:B------:R-:W1:Y:S01]  /*fc30*/  @!P1 LDC.64 R4, c[0x0][0xc78] ;  /* 0x00031e00ff049b82 */ /* 0x000e620000000a00 */
[----:B0-----:R-:W-:-:S05]  /*fc40*/  @!P1 IMAD.WIDE.U32 R2, R0, 0x4, R2 ;  /* 0x0000000400029825 */ /* 0x001fca00078e0002 */
[----:B------:R1:W2:Y:S02]  /*fc50*/  @!P1 LDG.E R7, desc[UR6][R2.64] ;  /* 0x0000000602079981 */ /* 0x0002a4000c1e1900 */
[----:B-1----:R-:W-:-:S05]  /*fc60*/  @!P1 IMAD.WIDE.U32 R2, R0, 0x4, R4 ;  /* 0x0000000400029825 */ /* 0x002fca00078e0004 */
[----:B------:R-:W2:Y:S01]  /*fc70*/  @!P1 LDG.E R10, desc[UR6][R2.64] ;  /* 0x00000006020a9981 */ /* 0x000ea2000c1e1900 */
[C---:B------:R-:W-:Y:S01]  /*fc80*/  ISETP.NE.AND P1, PT, R0.reuse, RZ, PT ;  /* 0x000000ff0000720c */ /* 0x040fe20003f25270 */
[----:B------:R-:W0:Y:S01]  /*fc90*/  S2UR UR6, SR_CTAID.X ;  /* 0x00000000000679c3 */ /* 0x000e220000002500 */
[C---:B------:R-:W-:Y:S01]  /*fca0*/  ISETP.GE.U32.AND P2, PT, R0.reuse, 0x2, PT ;  /* 0x000000020000780c */ /* 0x040fe20003f46070 */
[----:B------:R-:W-:Y:S01]  /*fcb0*/  UMOV UR4, URZ ;  /* 0x0000003f00047c82 */ /* 0x000fe20008000000 */
[C---:B------:R-:W-:Y:S02]  /*fcc0*/  ISETP.GE.U32.AND P3, PT, R0.reuse, 0x4, PT ;  /* 0x000000040000780c */ /* 0x040fe40003f66070 */
[C---:B------:R-:W-:Y:S02]  /*fcd0*/  ISETP.GE.U32.AND P4, PT, R0.reuse, 0x8, PT ;  /* 0x000000080000780c */ /* 0x040fe40003f86070 */
[----:B------:R-:W-:Y:S01]  /*fce0*/  ISETP.GE.U32.AND P5, PT, R0, 0x10, PT ;  /* 0x000000100000780c */ /* 0x000fe20003fa6070 */
[----:B--2---:R-:W-:-:S05]  /*fcf0*/  IMAD R4, R7, R10, RZ ;  /* 0x0000000a07047224 */ /* 0x004fca00078e02ff */
[----:B------:R-:W1:Y:S02]  /*fd00*/  SHFL.UP PT, R5, R4, 0x1, RZ ;  /* 0x0420000004057989 */ /* 0x000e6400000e00ff */
[----:B-1----:R-:W-:-:S05]  /*fd10*/  SEL R5, R5, RZ, P1 ;  /* 0x000000ff05057207 */ /* 0x002fca0000800000 */
[----:B------:R-:W-:-:S05]  /*fd20*/  IMAD.IADD R5, R4, 0x1, R5 ;  /* 0x0000000104057824 */ /* 0x000fca00078e0205 */
        /* <DEDUP_REMOVED lines=12> */
[----:B------:R-:W1:Y:S02]  /*fdf0*/  SHFL.IDX PT, R8, R2, 0x1f, 0x1f ;  /* 0x03e01f0002087f89 */ /* 0x000e6400000e0000 */
[----:B-1----:R-:W-:-:S04]  /*fe00*/  IMAD R8, R8, UR5, RZ ;  /* 0x0000000508087c24 */ /* 0x002fc8000f8e02ff */
[----:B------:R-:W-:Y:S01]  /*fe10*/  IMAD.MOV.U32 R11, RZ, RZ, R8 ;  /* 0x000000ffff0b7224 */ /* 0x000fe200078e0008 */
[----:B0-----:R-:W-:-:S13]  /*fe20*/  ISETP.GT.AND P6, PT, R8, UR6, PT ;  /* 0x0000000608007c0c */ /* 0x001fda000bfc4270 */
[----:B------:R-:W-:Y:S05]  /*fe30*/  @P6 BRA `(.L_x_233) ;  /* 0x0000000000a86947 */ /* 0x000fea0003800000 */
[----:B------:R-:W-:Y:S01]  /*fe40*/  IMAD.MOV.U32 R8, RZ, RZ, R11 ;  /* 0x000000ffff087224 */ /* 0x000fe200078e000b */
[----:B------:R-:W-:Y:S01]  /*fe50*/  UMOV UR4, URZ ;  /* 0x0000003f00047c82 */ /* 0x000fe20008000000 */
[----:B------:R-:W-:-:S05]  /*fe60*/  ULDC UR5, c[0x0][0xc38] ;  /* 0x00030e0000057ab9 */ /* 0x000fca0000000800 */
.L_x_235:
[----:B------:R-:W0:Y:S01]  /*fe70*/  LDC R2, c[0x0][0xc3c] ;  /* 0x00030f00ff027b82 */ /* 0x000e220000000800 */
[----:B------:R-:W-:Y:S01]  /*fe80*/  ULDC UR7, c[0x0][0xc3c] ;  /* 0x00030f0000077ab9 */ /* 0x000fe20000000800 */
[----:B------:R-:W-:Y:S01]  /*fe90*/  UIADD3 UR4, UR4, 0x1f, URZ ;  /* 0x0000001f04047890 */ /* 0x000fe2000fffe03f */
[----:B------:R-:W-:-:S05]  /*fea0*/  IMAD.U32 R3, RZ, RZ, UR7 ;  /* 0x00000007ff037e24 */ /* 0x000fca000f8e00ff */
[----:B------:R1:W-:Y:S01]  /*feb0*/  STL [R1+0xc], R3 ;  /* 0x00000c0301007387 */ /* 0x0003e20000100800 */
[----:B0-----:R-:W-:-:S13]  /*fec0*/  ISETP.LE.AND P6, PT, R2, UR4, PT ;  /* 0x0000000402007c0c */ /* 0x001fda000bfc3270 */
[----:B-1----:R-:W-:Y:S05]  /*fed0*/  @P6 BRA `(.L_x_234) ;  /* 0x0000000400a86947 */ /* 0x002fea0003800000 */
[----:B------:R-:W-:Y:S01]  /*fee0*/  VIADD R9, R0, UR4 ;  /* 0x0000000400097c36 */ /* 0x000fe20008000000 */
[----:B------:R-:W-:Y:S01]  /*fef0*/  ULDC.64 UR8, c[0x0][0x208] ;  /* 0x0000820000087ab9 */ /* 0x000fe20000000a00 */
[----:B------:R-:W-:-:S03]  /*ff00*/  IMAD.MOV.U32 R7, RZ, RZ, RZ ;  /* 0x000000ffff077224 */ /* 0x000fc600078e00ff */
[----:B------:R-:W-:-:S13]  /*ff10*/  ISETP.GE.OR P6, PT, R9, R2, !P0 ;  /* 0x000000020900720c */ /* 0x000fda00047c6670 */
[----:B------:R-:W0:Y:S08]  /*ff20*/  @!P6 LDC.64 R2, c[0x0][0xc80] ;  /* 0x00032000ff02eb82 */ /* 0x000e300000000a00 */
[----:B------:R-:W1:Y:S01]  /*ff30*/  @!P6 LDC.64 R4, c[0x0][0xc78] ;  /* 0x00031e00ff04eb82 */ /* 0x000e620000000a00 */
[----:B------:R-:W-:Y:S02]  /*ff40*/  IMAD.MOV.U32 R10, RZ, RZ, RZ ;  /* 0x000000ffff0a7224 */ /* 0x000fe400078e00ff */
[----:B0-----:R-:W-:-:S05]  /*ff50*/  @!P6 IMAD.WIDE R2, R9, 0x4, R2 ;  /* 0x000000040902e825 */ /* 0x001fca00078e0202 */
[----:B------:R1:W2:Y:S02]  /*ff60*/  @!P6 LDG.E R7, desc[UR8][R2.64] ;  /* 0x000000080207e981 */ /* 0x0002a4000c1e1900 */
[----:B-1----:R-:W-:-:S05]  /*ff70*/  @!P6 IMAD.WIDE R2, R9, 0x4, R4 ;  /* 0x000000040902e825 */ /* 0x002fca00078e0204 */
[----:B------:R-:W2:Y:S02]  /*ff80*/  @!P6 LDG.E R10, desc[UR8][R2.64] ;  /* 0x00000008020ae981 */ /* 0x000ea4000c1e1900 */
[----:B--2---:R-:W-:-:S05]  /*ff90*/  IMAD R11, R7, R10, RZ ;  /* 0x0000000a070b7224 */ /* 0x004fca00078e02ff */
[----:B------:R-:W0:Y:S02]  /*ffa0*/  SHFL.UP PT, R4, R11, 0x1, RZ ;  /* 0x042000000b047989 */ /* 0x000e2400000e00ff */
[----:B0-----:R-:W-:-:S05]  /*ffb0*/  SEL R4, R4, RZ, P1 ;  /* 0x000000ff04047207 */ /* 0x001fca0000800000 */
[----:B------:R-:W-:-:S05]  /*ffc0*/  IMAD.IADD R4, R11, 0x1, R4 ;  /* 0x000000010b047824 */ /* 0x000fca00078e0204 */
        /* <DEDUP_REMOVED lines=12> */
[----:B------:R-:W0:Y:S02]  /*10090*/  SHFL.IDX PT, R4, R2, 0x1f, 0x1f ;  /* 0x03e01f0002047f89 */ /* 0x000e2400000e0000 */
[----:B0-----:R-:W-:-:S04]  /*100a0*/  IMAD R11, R4, UR5, RZ ;  /* 0x00000005040b7c24 */ /* 0x001fc8000f8e02ff */
[----:B------:R-:W-:-:S05]  /*100b0*/  IMAD.IADD R8, R11, 0x1, R8 ;  /* 0x000000010b087824 */ /* 0x000fca00078e0208 */
[----:B------:R-:W-:-:S13]  /*100c0*/  ISETP.GT.AND P6, PT, R8, UR6, PT ;  /* 0x0000000608007c0c */ /* 0x000fda000bfc4270 */
[----:B------:R-:W-:Y:S05]  /*100d0*/  @!P6 BRA `(.L_x_235) ;  /* 0xfffffffc0064e947 */ /* 0x000fea000383ffff */
.L_x_233:
[----:B------:R-:W-:Y:S02]  /*100e0*/  IMAD.IADD R11, R8, 0x1, -R11 ;  /* 0x00000001080b7824 */ /* 0x000fe400078e0a0b */
[----:B------:R-:W-:Y:S02]  /*100f0*/  IMAD.MOV.U32 R14, RZ, RZ, RZ ;  /* 0x000000ffff0e7224 */ /* 0x000fe400078e00ff */
[----:B------:R-:W-:-:S05]  /*10100*/  IMAD R3, R2, UR5, R11 ;  /* 0x0000000502037c24 */ /* 0x000fca000f8e020b */
[----:B------:R-:W-:-:S13]  /*10110*/  ISETP.GT.AND P0, PT, R3, UR6, PT ;  /* 0x0000000603007c0c */ /* 0x000fda000bf04270 */
[----:B------:R-:W-:-:S04]  /*10120*/  VOTE.ANY R12, PT, !P0 ;  /* 0x00000000000c7806 */ /* 0x000fc800040e0100 */
[----:B------:R-:W0:Y:S01]  /*10130*/  POPC R4, R12 ;  /* 0x0000000c00047309 */ /* 0x000e220000000000 */
[----:B------:R-:W-:Y:S01]  /*10140*/  ISETP.NE.AND P0, PT, R12, RZ, PT ;  /* 0x000000ff0c00720c */ /* 0x000fe20003f05270 */
[----:B0-----:R-:W0:Y:S04]  /*10150*/  SHFL.IDX PT, R7, R7, R4, 0x1f ;  /* 0x00001f0407077589 */ /* 0x001e2800000e0000 */
[----:B------:R-:W1:Y:S01]  /*10160*/  SHFL.IDX PT, R9, R10, R4, 0x1f ;  /* 0x00001f040a097589 */ /* 0x000e6200000e0000 */
[----:B0-----:R-:W-:-:S04]  /*10170*/  IABS R5, R7 ;  /* 0x0000000700057213 */ /* 0x001fc80000000000 */
[----:B------:R-:W0:Y:S01]  /*10180*/  I2F.RP R13, R5 ;  /* 0x00000005000d7306 */ /* 0x000e220000209400 */
[----:B-1----:R-:W-:-:S07]  /*10190*/  IABS R8, R9 ;  /* 0x0000000900087213 */ /* 0x002fce0000000000 */
[----:B------:R-:W-:Y:S08]  /*101a0*/  I2F.RP R12, R8 ;  /* 0x00000008000c7306 */ /* 0x000ff00000209400 */
[----:B0-----:R-:W0:Y:S02]  /*101b0*/  MUFU.RCP R13, R13 ;  /* 0x0000000d000d7308 */ /* 0x001e240000001000 */
[----:B0-----:R-:W-:-:S06]  /*101c0*/  VIADD R3, R13, 0xffffffe ;  /* 0x0ffffffe0d037836 */ /* 0x001fcc0000000000 */
[----:B------:R-:W0:Y:S02]  /*101d0*/  F2I.FTZ.U32.TRUNC.NTZ R3, R3 ;  /* 0x0000000300037305 */ /* 0x000e24000021f000 */
[----:B0-----:R-:W-:Y:S01]  /*101e0*/  IMAD.MOV R16, RZ, RZ, -R3 ;  /* 0x000000ffff107224 */ /* 0x001fe200078e0a03 */
[----:B------:R-:W-:Y:S06]  /*101f0*/  @!P0 BRA `(.L_x_236) ;  /* 0x0000000000088947 */ /* 0x000fec0003800000 */
[----:B------:R-:W-:-:S05]  /*10200*/  VIADD R13, R4, 0xffffffff ;  /* 0xffffffff040d7836 */ /* 0x000fca0000000000 */
[----:B------:R0:W1:Y:S02]  /*10210*/  SHFL.IDX PT, R14, R2, R13, 0x1f ;  /* 0x00001f0d020e7589 */ /* 0x00006400000e0000 */
.L_x_236:
[----:B-1----:R-:W-:Y:S01]  /*10220*/  IMAD R10, R14, UR5, R11 ;  /* 0x000000050e0a7c24 */ /* 0x002fe2000f8e020b */
[----:B------:R-:W1:Y:S01]  /*10230*/  MUFU.RCP R12, R12 ;  /* 0x0000000c000c7308 */ /* 0x000e620000001000 */
[----:B------:R-:W-:Y:S02]  /*10240*/  IMAD R11, R16, R5, RZ ;  /* 0x00000005100b7224 */ /* 0x000fe400078e02ff */
[----:B0-----:R-:W-:Y:S01]  /*10250*/  IMAD.MOV.U32 R2, RZ, RZ, RZ ;  /* 0x000000ffff027224 */ /* 0x001fe200078e00ff */
[----:B------:R0:W-:Y:S03]  /*10260*/  STL [R1], R10 ;  /* 0x0000000a01007387 */ /* 0x0001e60000100800 */
[----:B------:R-:W-:Y:S01]  /*10270*/  IMAD.HI.U32 R2, R3, R11, R2 ;  /* 0x0000000b03027227 */ /* 0x000fe200078e0002 */
[----:B------:R-:W-:-:S05]  /*10280*/  IABS R11, R7 ;  /* 0x00000007000b7213 */ /* 0x000fca0000000000 */
[----:B------:R-:W-:Y:S01]  /*10290*/  IMAD.MOV R14, RZ, RZ, -R11 ;  /* 0x000000ffff0e7224 */ /* 0x000fe200078e0a0b */
[----:B0-----:R-:W-:-:S04]  /*102a0*/  IADD3 R10, -R10, UR6, RZ ;  /* 0x000000060a0a7c10 */ /* 0x001fc8000fffe1ff */
[----:B------:R-:W-:-:S05]  /*102b0*/  IABS R3, R10 ;  /* 0x0000000a00037213 */ /* 0x000fca0000000000 */
[----:B------:R-:W-:-:S04]  /*102c0*/  IMAD.HI.U32 R11, R2, R3, RZ ;  /* 0x00000003020b7227 */ /* 0x000fc800078e00ff */
[----:B------:R-:W-:Y:S02]  /*102d0*/  IMAD R2, R11, R14, R3 ;  /* 0x0000000e0b027224 */ /* 0x000fe400078e0203 */
[----:B-1----:R-:W-:-:S03]  /*102e0*/  VIADD R3, R12, 0xffffffe ;  /* 0x0ffffffe0c037836 */ /* 0x002fc60000000000 */
[----:B------:R-:W-:-:S03]  /*102f0*/  ISETP.GT.U32.AND P1, PT, R5, R2, PT ;  /* 0x000000020500720c */ /* 0x000fc60003f24070 */
[----:B------:R-:W0:Y:S10]  /*10300*/  F2I.FTZ.U32.TRUNC.NTZ R3, R3 ;  /* 0x0000000300037305 */ /* 0x000e34000021f000 */
[----:B------:R-:W-:-:S02]  /*10310*/  @!P1 IMAD.IADD R2, R2, 0x1, -R5 ;  /* 0x0000000102029824 */ /* 0x000fc400078e0a05 */
[----:B------:R-:W-:Y:S01]  /*10320*/  @!P1 VIADD R11, R11, 0x1 ;  /* 0x000000010b0b9836 */ /* 0x000fe20000000000 */
[----:B------:R-:W-:Y:S02]  /*10330*/  ISETP.NE.AND P1, PT, R7, RZ, PT ;  /* 0x000000ff0700720c */ /* 0x000fe40003f25270 */
[----:B------:R-:W-:Y:S01]  /*10340*/  ISETP.GE.U32.AND P0, PT, R2, R5, PT ;  /* 0x000000050200720c */ /* 0x000fe20003f06070 */
[----:B0-----:R-:W-:Y:S02]  /*10350*/  IMAD.MOV R5, RZ, RZ, -R3 ;  /* 0x000000ffff057224 */ /* 0x001fe400078e0a03 */
[----:B------:R-:W-:Y:S02]  /*10360*/  IMAD.MOV.U32 R2, RZ, RZ, RZ ;  /* 0x000000ffff027224 */ /* 0x000fe400078e00ff */
[----:B------:R-:W-:-:S04]  /*10370*/  IMAD R5, R5, R8, RZ ;  /* 0x0000000805057224 */ /* 0x000fc800078e02ff */
[----:B------:R-:W-:Y:S01]  /*10380*/  IMAD.HI.U32 R5, R3, R5, R2 ;  /* 0x0000000503057227 */ /* 0x000fe200078e0002 */
[----:B------:R-:W-:Y:S02]  /*10390*/  LOP3.LUT R2, R10, R7, RZ, 0x3c, !PT ;  /* 0x000000070a027212 */ /* 0x000fe400078e3cff */
[----:B------:R-:W-:Y:S01]  /*103a0*/  IABS R3, R9 ;  /* 0x0000000900037213 */ /* 0x000fe20000000000 */
[----:B------:R-:W-:Y:S01]  /*103b0*/  @P0 VIADD R11, R11, 0x1 ;  /* 0x000000010b0b0836 */ /* 0x000fe20000000000 */
[----:B------:R-:W-:-:S03]  /*103c0*/  ISETP.GE.AND P2, PT, R2, RZ, PT ;  /* 0x000000ff0200720c */ /* 0x000fc60003f46270 */
[----:B------:R-:W-:-:S10]  /*103d0*/  IMAD.MOV R3, RZ, RZ, -R3 ;  /* 0x000000ffff037224 */ /* 0x000fd400078e0a03 */
[----:B------:R-:W-:Y:S01]  /*103e0*/  @!P2 IMAD.MOV R11, RZ, RZ, -R11 ;  /* 0x000000ffff0ba224 */ /* 0x000fe200078e0a0b */
[----:B------:R-:W-:-:S04]  /*103f0*/  @!P1 LOP3.LUT R11, RZ, R7, RZ, 0x33, !PT ;  /* 0x00000007ff0b9212 */ /* 0x000fc800078e33ff */
[-C--:B------:R-:W-:Y:S01]  /*10400*/  IABS R2, R11.reuse ;  /* 0x0000000b00027213 */ /* 0x080fe20000000000 */
[----:B------:R-:W-:-:S04]  /*10410*/  IMAD R7, R7, R11, RZ ;  /* 0x0000000b07077224 */ /* 0x000fc800078e02ff */
[----:B------:R-:W-:-:S04]  /*10420*/  IMAD.HI.U32 R5, R5, R2, RZ ;  /* 0x0000000205057227 */ /* 0x000fc800078e00ff */
[----:B------:R-:W-:Y:S01]  /*10430*/  IMAD R3, R5, R3, R2 ;  /* 0x0000000305037224 */ /* 0x000fe200078e0202 */
[----:B------:R-:W-:-:S04]  /*10440*/  LOP3.LUT R2, R11, R9, RZ, 0x3c, !PT ;  /* 0x000000090b027212 */ /* 0x000fc800078e3cff */
[----:B------:R-:W-:Y:S02]  /*10450*/  ISETP.GT.U32.AND P1, PT, R8, R3, PT ;  /* 0x000000030800720c */ /* 0x000fe40003f24070 */
[----:B------:R-:W-:-:S11]  /*10460*/  ISETP.GE.AND P2, PT, R2, RZ, PT ;  /* 0x000000ff0200720c */ /* 0x000fd60003f46270 */
[----:B------:R-:W-:Y:S02]  /*10470*/  @!P1 IMAD.IADD R3, R3, 0x1, -R8 ;  /* 0x0000000103039824 */ /* 0x000fe400078e0a08 */
[----:B------:R-:W-:Y:S01]  /*10480*/  @!P1 VIADD R5, R5, 0x1 ;  /* 0x0000000105059836 */ /* 0x000fe20000000000 */
[----:B------:R-:W-:Y:S02]  /*10490*/  ISETP.NE.AND P1, PT, R9, RZ, PT ;  /* 0x000000ff0900720c */ /* 0x000fe40003f25270 */
[----:B------:R-:W-:-:S13]  /*104a0*/  ISETP.GE.U32.AND P0, PT, R3, R8, PT ;  /* 0x000000080300720c */ /* 0x000fda0003f06070 */
[----:B------:R-:W-:-:S04]  /*104b0*/  @P0 VIADD R5, R5, 0x1 ;  /* 0x0000000105050836 */ /* 0x000fc80000000000 */
[----:B------:R-:W-:Y:S01]  /*104c0*/  @!P2 IMAD.MOV R5, RZ, RZ, -R5 ;  /* 0x000000ffff05a224 */ /* 0x000fe200078e0a05 */
[----:B------:R-:W-:-:S05]  /*104d0*/  @!P1 LOP3.LUT R5, RZ, R9, RZ, 0x33, !PT ;  /* 0x00000009ff059212 */ /* 0x000fca00078e33ff */
[----:B------:R-:W-:-:S04]  /*104e0*/  IMAD.MOV R2, RZ, RZ, -R5 ;  /* 0x000000ffff027224 */ /* 0x000fc800078e0a05 */
[C---:B------:R-:W-:Y:S02]  /*104f0*/  IMAD R11, R9.reuse, R2, R11 ;  /* 0x00000002090b7224 */ /* 0x040fe400078e020b */
[----:B------:R-:W-:Y:S02]  /*10500*/  IMAD R2, R9, 0x1000000, R5 ;  /* 0x0100000009027824 */ /* 0x000fe400078e0205 */
[----:B------:R-:W-:Y:S02]  /*10510*/  IMAD.IADD R5, R10, 0x1, -R7 ;  /* 0x000000010a057824 */ /* 0x000fe400078e0a07 */
[----:B------:R-:W-:Y:S02]  /*10520*/  IMAD R3, R11, 0x10000, R2 ;  /* 0x000100000b037824 */ /* 0x000fe400078e0202 */
[----:B------:R-:W-:Y:S01]  /*10530*/  VIADD R2, R4, UR4 ;  /* 0x0000000404027c36 */ /* 0x000fe20008000000 */
[----:B------:R1:W-:Y:S04]  /*10540*/  STL [R1+0x4], R5 ;  /* 0x0000040501007387 */ /* 0x0003e80000100800 */
[----:B------:R1:W-:Y:S04]  /*10550*/  STL [R1+0xc], R2 ;  /* 0x00000c0201007387 */ /* 0x0003e80000100800 */
[----:B------:R1:W-:Y:S01]  /*10560*/  STL [R1+0x8], R3 ;  /* 0x0000080301007387 */ /* 0x0003e20000100800 */
[----:B------:R-:W-:Y:S05]  /*10570*/  BRA `(.L_x_237) ;  /* 0x0000000000107947 */ /* 0x000fea0003800000 */
.L_x_234:
[----:B------:R-:W-:Y:S01]  /*10580*/  IMAD.U32 R2, RZ, RZ, UR6 ;  /* 0x00000006ff027e24 */ /* 0x000fe2000f8e00ff */
[----:B------:R0:W-:Y:S04]  /*10590*/  STL [R1+0x4], RZ ;  /* 0x000004ff01007387 */ /* 0x0001e80000100800 */
[----:B------:R0:W-:Y:S04]  /*105a0*/  STL [R1+0x8], RZ ;  /* 0x000008ff01007387 */ /* 0x0001e80000100800 */
[----:B------:R0:W-:Y:S02]  /*105b0*/  STL [R1], R2 ;  /* 0x0000000201007387 */ /* 0x0001e40000100800 */
.L_x_237:
[----:B------:R-:W2:Y:S04]  /*105c0*/  LDL R8, [R1] ;  /* 0x0000000001087983 */ /* 0x000ea80000100800 */
[----:B------:R-:W2:Y:S04]  /*105d0*/  LDL R9, [R1+0x4] ;  /* 0x0000040001097983 */ /* 0x000ea80000100800 */
[----:B------:R-:W2:Y:S04]  /*105e0*/  LDL R10, [R1+0x8] ;  /* 0x00000800010a7983 */ /* 0x000ea80000100800 */
[----:B------:R-:W2:Y:S01]  /*105f0*/  LDL R11, [R1+0xc] ;  /* 0x00000c00010b7983 */ /* 0x000ea20000100800 */
[----:B------:R-:W-:-:S13]  /*10600*/  ISETP.NE.AND P0, PT, R0, RZ, PT ;  /* 0x000000ff0000720c */ /* 0x000fda0003f05270 */
[----:B-1----:R-:W1:Y:S01]  /*10610*/  @!P0 S2R R3, SR_CgaCtaId ;  /* 0x0000000000038919 */ /* 0x002e620000008800 */
[----:B------:R-:W-:-:S04]  /*10620*/  @!P0 MOV R0, 0x400 ;  /* 0x0000040000008802 */ /* 0x000fc80000000f00 */
[----:B-1----:R-:W-:-:S05]  /*10630*/  @!P0 LEA R0, R3, R0, 0x18 ;  /* 0x0000000003008211 */ /* 0x002fca00078ec0ff */
[----:B--2---:R1:W-:Y:S01]  /*10640*/  @!P0 STS.128 [R0+0x388d0], R8 ;  /* 0x0388d00800008388 */ /* 0x0043e20000000c00 */
[----:B------:R-:W-:Y:S06]  /*10650*/  BAR.ARV 0x5, 0x180 ;  /* 0x0146000000007b1d */ /* 0x000fec0000002000 */
.L_x_232:
[----:B01----:R-:W3:Y:S01]  /*10660*/  LDL R0, [R1+0xc] ;  /* 0x00000c0001007983 */ /* 0x003ee20000100800 */
[----:B------:R-:W-:Y:S01]  /*10670*/  ULDC UR4, c[0x0][0xc3c] ;  /* 0x00030f0000047ab9 */ /* 0x000fe20000000800 */
[----:B------:R-:W-:Y:S02]  /*10680*/  IMAD.MOV.U32 R19, RZ, RZ, RZ ;  /* 0x000000ffff137224 */ /* 0x000fe400078e00ff */
[----:B------:R0:W-:Y:S01]  /*10690*/  STL [R1+0x48], RZ ;  /* 0x000048ff01007387 */ /* 0x0001e20000100800 */
[----:B---3--:R-:W-:Y:S01]  /*106a0*/  ISETP.GE.AND P0, PT, R0, UR4, PT ;  /* 0x0000000400007c0c */ /* 0x008fe2000bf06270 */
[----:B------:R-:W-:-:S05]  /*106b0*/  IMAD.MOV.U32 R0, RZ, RZ, 0x1 ;  /* 0x00000001ff007424 */ /* 0x000fca00078e00ff */
[----:B------:R0:W-:Y:S07]  /*106c0*/  STL [R1+0x14], R0 ;  /* 0x0000140001007387 */ /* 0x0001ee0000100800 */
[----:B------:R-:W-:Y:S05]  /*106d0*/  @P0 BRA `(.L_x_238) ;  /* 0x0000006400100947 */ /* 0x000fea0003800000 */
[----:B------:R-:W1:Y:S01]  /*106e0*/  S2UR UR5, SR_CgaCtaId ;  /* 0x00000000000579c3 */ /* 0x000e620000008800 */
[C---:B0-----:R-:W-:Y:S01]  /*106f0*/  IMAD.SHL.U32 R0, R6.reuse, 0x8, RZ ;  /* 0x0000000806007824 */ /* 0x041fe200078e00ff */
[----:B------:R-:W-:Y:S01]  /*10700*/  LOP3.LUT R4, R6, 0x7f, RZ, 0xc0, !PT ;  /* 0x0000007f06047812 */ /* 0x000fe200078ec0ff */
[----:B------:R-:W-:Y:S01]  /*10710*/  UMOV UR4, 0x400 ;  /* 0x0000040000047882 */ /* 0x000fe20000000000 */
[----:B------:R-:W-:Y:S01]  /*10720*/  BSSY B8, `(.L_x_238) ;  /* 0x000063f000087945 */ /* 0x000fe20003800000 */
[----:B------:R-:W-:Y:S01]  /*10730*/  IMAD.MOV.U32 R19, RZ, RZ, RZ ;  /* 0x000000ffff137224 */ /* 0x000fe200078e00ff */
[----:B------:R-:W-:Y:S01]  /*10740*/  LOP3.LUT R3, R0, 0x1f8, RZ, 0xc0, !PT ;  /* 0x000001f800037812 */ /* 0x000fe200078ec0ff */
[----:B------:R-:W-:Y:S01]  /*10750*/  IMAD.SHL.U32 R2, R4, 0x8, RZ ;  /* 0x0000000804027824 */ /* 0x000fe200078e00ff */
[----:B------:R-:W-:Y:S01]  /*10760*/  LOP3.LUT R0, R0, 0x38, RZ, 0xc0, !PT ;  /* 0x0000003800007812 */ /* 0x000fe200078ec0ff */
[----:B------:R-:W-:Y:S01]  /*10770*/  ULDC UR38, c[0x0][0xc] ;  /* 0x0000030000267ab9 */ /* 0x000fe20000000800 */
[----:B------:R-:W-:Y:S01]  /*10780*/  LOP3.LUT R3, R3, 0x38, R6, 0x78, !PT ;  /* 0x0000003803037812 */ /* 0x000fe200078e7806 */
[----:B------:R-:W-:Y:S01]  /*10790*/  IMAD.SHL.U32 R6, R6, 0x10, RZ ;  /* 0x0000001006067824 */ /* 0x000fe200078e00ff */
[----:B------:R-:W-:-:S02]  /*107a0*/  ULDC.64 UR36, c[0x0][0x198] ;  /* 0x0000660000247ab9 */ /* 0x000fc40000000a00 */
[----:B------:R-:W-:Y:S02]  /*107b0*/  LOP3.LUT R3, R3, 0x200, R2, 0xf8, !PT ;  /* 0x0000020003037812 */ /* 0x000fe400078ef802 */
[----:B------:R-:W-:-:S04]  /*107c0*/  SHF.R.U32.HI R2, RZ, 0x3, R4 ;  /* 0x00000003ff027819 */ /* 0x000fc80000011604 */
[----:B------:R-:W-:Y:S01]  /*107d0*/  LOP3.LUT R4, R2, 0x70, R6, 0xf8, !PT ;  /* 0x0000007002047812 */ /* 0x000fe200078ef806 */
[----:B------:R-:W-:Y:S01]  /*107e0*/  IMAD.MOV.U32 R2, RZ, RZ, 0x1 ;  /* 0x00000001ff027424 */ /* 0x000fe200078e00ff */
[----:B-1----:R-:W-:-:S06]  /*107f0*/  ULEA UR4, UR5, UR4, 0x18 ;  /* 0x0000000405047291 */ /* 0x002fcc000f8ec03f */
[----:B------:R-:W-:-:S04]  /*10800*/  IMAD.U32 R18, RZ, RZ, UR4 ;  /* 0x00000004ff127e24 */ /* 0x000fc8000f8e00ff */
[----:B------:R-:W-:-:S05]  /*10810*/  IMAD R3, R3, 0x2, R18 ;  /* 0x0000000203037824 */ /* 0x000fca00078e0212 */
[----:B------:R0:W-:Y:S04]  /*10820*/  STL [R1+0x24], R3 ;  /* 0x0000240301007387 */ /* 0x0001e80000100800 */
[----:B------:R1:W-:Y:S04]  /*10830*/  STL [R1+0x14], R2 ;  /* 0x0000140201007387 */ /* 0x0003e80000100800 */
[----:B------:R3:W-:Y:S01]  /*10840*/  STL [R1+0x48], RZ ;  /* 0x000048ff01007387 */ /* 0x0007e20000100800 */
[C---:B0-----:R-:W-:Y:S02]  /*10850*/  LOP3.LUT R3, R0.reuse, 0x40, RZ, 0xfc, !PT ;  /* 0x0000004000037812 */ /* 0x041fe400078efcff */
[----:B-1----:R-:W-:-:S02]  /*10860*/  LOP3.LUT R2, R0, 0x80, RZ, 0xfc, !PT ;  /* 0x0000008000027812 */ /* 0x002fc400078efcff */
[----:B---3--:R-:W-:-:S07]  /*10870*/  LOP3.LUT R0, R0, 0xc0, RZ, 0xfc, !PT ;  /* 0x000000c000007812 */ /* 0x008fce00078efcff */
.L_x_351:
[----:B------:R-:W3:Y:S01]  /*10880*/  LDL R0, [R1+0xc] ;  /* 0x00000c0001007983 */ /* 0x000ee20000100800 */
[----:B------:R-:W3:Y:S01]  /*10890*/  LDC.64 R2, c[0x0][0xc88] ;  /* 0x00032200ff027b82 */ /* 0x000ee20000000a00 */
[----:B------:R-:W-:Y:S01]  /*108a0*/  ULDC.64 UR4, c[0x0][0x208] ;  /* 0x0000820000047ab9 */ /* 0x000fe20000000a00 */
[----:B---3--:R-:W-:-:S05]  /*108b0*/  IMAD.WIDE R2, R0, 0x4, R2 ;  /* 0x0000000400027825 */ /* 0x008fca00078e0202 */
[----:B--2---:R-:W2:Y:S01]  /*108c0*/  LDG.E R10, desc[UR4][R2.64] ;  /* 0x00000004020a7981 */ /* 0x004ea2000c1e1900 */
[----:B------:R-:W-:Y:S05]  /*108d0*/  YIELD ;  /* 0x0000000000007946 */ /* 0x000fea0003800000 */
[----:B------:R-:W-:Y:S01]  /*108e0*/  ULDC.64 UR4, c[0x0][0xa28] ;  /* 0x00028a0000047ab9 */ /* 0x000fe20000000a00 */
[----:B------:R-:W-:Y:S01]  /*108f0*/  IMAD.MOV.U32 R0, RZ, RZ, RZ ;  /* 0x000000ffff007224 */ /* 0x000fe200078e00ff */
[----:B------:R-:W-:Y:S01]  /*10900*/  ISETP.NE.U32.AND P0, PT, RZ, UR4, PT ;  /* 0x00000004ff007c0c */ /* 0x000fe2000bf05070 */
[----:B------:R-:W-:Y:S01]  /*10910*/  ULDC.64 UR10, c[0x0][0x208] ;  /* 0x00008200000a7ab9 */ /* 0x000fe20000000a00 */
[----:B-1----:R-:W-:Y:S01]  /*10920*/  IMAD.MOV.U32 R6, RZ, RZ, RZ ;  /* 0x000000ffff067224 */ /* 0x002fe200078e00ff */
[----:B------:R-:W-:Y:S01]  /*10930*/  ULDC.64 UR6, c[0x0][0xa18] ;  /* 0x0002860000067ab9 */ /* 0x000fe20000000a00 */
[----:B------:R-:W-:Y:S01]  /*10940*/  ISETP.NE.AND.EX P0, PT, RZ, UR5, PT, P0 ;  /* 0x00000005ff007c0c */ /* 0x000fe2000bf05300 */
[----:B------:R-:W-:Y:S01]  /*10950*/  ULDC.64 UR8, c[0x0][0xa08] ;  /* 0x0002820000087ab9 */ /* 0x000fe20000000a00 */
[----:B--2---:R-:W-:Y:S01]  /*10960*/  SHF.R.S32.HI R4, RZ, 0x1f, R10 ;  /* 0x0000001fff047819 */ /* 0x004fe2000001140a */
[----:B------:R-:W-:-:S10]  /*10970*/  IMAD.SHL.U32 R17, R10, 0x4, RZ ;  /* 0x000000040a117824 */ /* 0x000fd400078e00ff */
[C---:B------:R-:W-:Y:S01]  /*10980*/  @P0 LEA R2, P1, R10.reuse, UR4, 0x2 ;  /* 0x000000040a020c11 */ /* 0x040fe2000f8210ff */
[----:B------:R-:W-:Y:S03]  /*10990*/  STL [R1+0x2c], R10 ;  /* 0x00002c0a01007387 */ /* 0x000fe60000100800 */
[C-C-:B------:R-:W-:Y:S01]  /*109a0*/  @P0 LEA.HI.X R3, R10.reuse, UR5, R4.reuse, 0x2, P1 ;  /* 0x000000050a030c11 */ /* 0x140fe200088f1404 */
[----:B------:R-:W-:Y:S01]  /*109b0*/  ULDC.64 UR4, c[0x0][0xa00] ;  /* 0x0002800000047ab9 */ /* 0x000fe20000000a00 */
[----:B------:R-:W-:Y:S01]  /*109c0*/  SHF.L.U64.HI R9, R10, 0x2, R4 ;  /* 0x000000020a097819 */ /* 0x000fe20000010204 */
[----:B0-----:R0:W-:Y:S01]  /*109d0*/  STL [R1+0x3c], R4 ;  /* 0x00003c0401007387 */ /* 0x0011e20000100800 */
[----:B------:R-:W-:-:S03]  /*109e0*/  ISETP.NE.U32.AND P1, PT, RZ, UR4, PT ;  /* 0x00000004ff007c0c */ /* 0x000fc6000bf25070 */
[----:B------:R1:W5:Y:S01]  /*109f0*/  @P0 LDG.E R0, desc[UR10][R2.64] ;  /* 0x0000000a02000981 */ /* 0x000362000c1e1900 */
[----:B------:R-:W-:Y:S01]  /*10a00*/  ISETP.NE.AND.EX P1, PT, RZ, UR5, PT, P1 ;  /* 0x00000005ff007c0c */ /* 0x000fe2000bf25310 */
[----:B------:R-:W-:Y:S01]  /*10a10*/  IMAD.MOV.U32 R8, RZ, RZ, RZ ;  /* 0x000000ffff087224 */ /* 0x000fe200078e00ff */
[----:B------:R-:W-:Y:S01]  /*10a20*/  ISETP.NE.U32.AND P2, PT, RZ, UR6, PT ;  /* 0x00000006ff007c0c */ /* 0x000fe2000bf45070 */
[----:B------:R-:W-:Y:S01]  /*10a30*/  STL [R1+0x1c], R9 ;  /* 0x00001c0901007387 */ /* 0x000fe20000100800 */
[----:B------:R-:W-:Y:S02]  /*10a40*/  ISETP.NE.U32.AND P0, PT, RZ, UR8, PT ;  /* 0x00000008ff007c0c */ /* 0x000fe4000bf05070 */
[C---:B0-----:R-:W-:Y:S02]  /*10a50*/  IADD3 R4, P4, R17.reuse, UR8, RZ ;  /* 0x0000000811047c10 */ /* 0x041fe4000ff9e0ff */
[----:B-1----:R-:W-:Y:S02]  /*10a60*/  IADD3 R2, P3, R17, UR4, RZ ;  /* 0x0000000411027c10 */ /* 0x002fe4000ff7e0ff */
[----:B------:R-:W-:-:S02]  /*10a70*/  ISETP.NE.AND.EX P2, PT, RZ, UR7, PT, P2 ;  /* 0x00000007ff007c0c */ /* 0x000fc4000bf45320 */
[C---:B------:R-:W-:Y:S02]  /*10a80*/  IADD3.X R3, R9.reuse, UR5, RZ, P3, !PT ;  /* 0x0000000509037c10 */ /* 0x040fe40009ffe4ff */
[----:B------:R-:W-:Y:S02]  /*10a90*/  ISETP.NE.AND.EX P0, PT, RZ, UR9, PT, P0 ;  /* 0x00000009ff007c0c */ /* 0x000fe4000bf05300 */
[----:B------:R-:W-:Y:S01]  /*10aa0*/  IADD3.X R5, R9, UR9, RZ, P4, !PT ;  /* 0x0000000909057c10 */ /* 0x000fe2000a7fe4ff */
[----:B------:R-:W2:Y:S01]  /*10ab0*/  @P1 LDG.E R6, desc[UR10][R2.64] ;  /* 0x0000000a02061981 */ /* 0x000ea2000c1e1900 */
[----:B------:R-:W-:Y:S02]  /*10ac0*/  ULDC UR4, c[0x0][0x288] ;  /* 0x0000a20000047ab9 */ /* 0x000fe40000000800 */
[----:B------:R-:W-:Y:S01]  /*10ad0*/  IMAD.U32 R11, RZ, RZ, UR4 ;  /* 0x00000004ff0b7e24 */ /* 0x000fe2000f8e00ff */
[----:B------:R-:W-:-:S06]  /*10ae0*/  ULDC.64 UR4, c[0x0][0x418] ;  /* 0x0001060000047ab9 */ /* 0x000fcc0000000a00 */
[----:B------:R-:W5:Y:S04]  /*10af0*/  @P0 LDG.E R8, desc[UR10][R4.64] ;  /* 0x0000000a04080981 */ /* 0x000f68000c1e1900 */
[----:B--2---:R0:W-:Y:S02]  /*10b00*/  STL [R1+0x30], R6 ;  /* 0x0000300601007387 */ /* 0x0041e40000100800 */
[----:B0-----:R-:W-:-:S04]  /*10b10*/  @P2 IADD3 R6, P3, R17, UR6, RZ ;  /* 0x0000000611062c10 */ /* 0x001fc8000ff7e0ff */
[----:B------:R-:W-:-:S05]  /*10b20*/  @P2 IADD3.X R7, R9, UR7, RZ, P3, !PT ;  /* 0x0000000709072c10 */ /* 0x000fca0009ffe4ff */
[----:B------:R0:W2:Y:S01]  /*10b30*/  @P2 LDG.E R11, desc[UR10][R6.64] ;  /* 0x0000000a060b2981 */ /* 0x0000a2000c1e1900 */
[----:B------:R-:W-:-:S03]  /*10b40*/  UISETP.NE.U32.AND UP0, UPT, UR4, URZ, UPT ;  /* 0x0000003f0400728c */ /* 0x000fc6000bf05070 */
[----:B------:R-:W-:Y:S01]  /*10b50*/  ULDC UR4, c[0x0][0x424] ;  /* 0x0001090000047ab9 */ /* 0x000fe20000000800 */
[----:B------:R-:W-:-:S03]  /*10b60*/  UISETP.NE.AND.EX UP0, UPT, UR5, URZ, UPT, UP0 ;  /* 0x0000003f0500728c */ /* 0x000fc6000bf05300 */
[----:B------:R-:W-:Y:S01]  /*10b70*/  ULDC UR5, c[0x0][0x2f0] ;  /* 0x0000bc0000057ab9 */ /* 0x000fe20000000800 */
[----:B------:R-:W-:-:S04]  /*10b80*/  USEL UR4, UR4, 0x1, UP0 ;  /* 0x0000000104047887 */ /* 0x000fc80008000000 */
[----:B------:R-:W-:-:S06]  /*10b90*/  UIMAD UR4, UR4, UR5, URZ ;  /* 0x00000005040472a4 */ /* 0x000fcc000f8e023f */
[----:B0-----:R-:W-:Y:S01]  /*10ba0*/  IMAD.U32 R6, RZ, RZ, UR4 ;  /* 0x00000004ff067e24 */ /* 0x001fe2000f8e00ff */
[----:B--2---:R0:W-:Y:S01]  /*10bb0*/  STL [R1+0x40], R11 ;  /* 0x0000400b01007387 */ /* 0x0041e20000100800 */
[----:B------:R-:W-:Y:S05]  /*10bc0*/  @P2 BRA `(.L_x_239) ;  /* 0x0000000000182947 */ /* 0x000fea0003800000 */
[----:B------:R-:W-:Y:S05]  /*10bd0*/  @!P1 BRA `(.L_x_239) ;  /* 0x0000000000149947 */ /* 0x000fea0003800000 */
[----:B------:R-:W-:Y:S02]  /*10be0*/  ULDC.64 UR4, c[0x0][0x208] ;  /* 0x0000820000047ab9 */ /* 0x000fe40000000a00 */
[----:B------:R-:W2:Y:S04]  /*10bf0*/  LDG.E R7, desc[UR4][R2.64] ;  /* 0x0000000402077981 */ /* 0x000ea8000c1e1900 */
[----:B------:R-:W2:Y:S02]  /*10c00*/  LDG.E R2, desc[UR4][R2.64+0x4] ;  /* 0x0000040402027981 */ /* 0x000ea4000c1e1900 */
[----:B--2---:R-:W-:-:S05]  /*10c10*/  IMAD.IADD R2, R2, 0x1, -R7 ;  /* 0x0000000102027824 */ /* 0x004fca00078e0a07 */
[----:B------:R1:W-:Y:S02]  /*10c20*/  STL [R1+0x40], R2 ;  /* 0x0000400201007387 */ /* 0x0003e40000100800 */
.L_x_239:
[----:B------:R-:W1:Y:S01]  /*10c30*/  LDL.LU R7, [R1+0x8] ;  /* 0x0000080001077983 */ /* 0x000e620000300800 */
[----:B------:R-:W-:Y:S02]  /*10c40*/  ULDC.64 UR4, c[0x0][0xa20] ;  /* 0x0002880000047ab9 */ /* 0x000fe40000000a00 */
[----:B------:R-:W-:-:S04]  /*10c50*/  ISETP.NE.U32.AND P1, PT, RZ, UR4, PT ;  /* 0x00000004ff007c0c */ /* 0x000fc8000bf25070 */
[----:B------:R-:W-:Y:S02]  /*10c60*/  ISETP.NE.AND.EX P1, PT, RZ, UR5, PT, P1 ;  /* 0x00000005ff007c0c */ /* 0x000fe4000bf25310 */
[C---:B-1----:R-:W-:Y:S02]  /*10c70*/  LOP3.LUT R2, R7.reuse, 0xff000000, RZ, 0xc0, !PT ;  /* 0xff00000007027812 */ /* 0x042fe400078ec0ff */
[C---:B------:R-:W-:Y:S02]  /*10c80*/  LOP3.LUT R3, R7.reuse, 0xff0000, RZ, 0xc0, !PT ;  /* 0x00ff000007037812 */ /* 0x040fe400078ec0ff */
[----:B------:R-:W-:Y:S02]  /*10c90*/  SHF.R.U32.HI R2, RZ, 0x8, R2 ;  /* 0x00000008ff027819 */ /* 0x000fe40000011602 */
[----:B------:R-:W-:Y:S01]  /*10ca0*/  LOP3.LUT R16, R7, 0xffff, RZ, 0xc0, !PT ;  /* 0x0000ffff07107812 */ /* 0x000fe200078ec0ff */
[----:B-----5:R-:W-:Y:S01]  /*10cb0*/  IMAD.IADD R7, R8, 0x1, R0 ;  /* 0x0000000108077824 */ /* 0x020fe200078e0200 */
[----:B------:R-:W-:Y:S01]  /*10cc0*/  LEA.HI R2, R3, R2, RZ, 0x10 ;  /* 0x0000000203027211 */ /* 0x000fe200078f80ff */
[----:B------:R-:W-:-:S05]  /*10cd0*/  IMAD.MOV.U32 R3, RZ, RZ, R10 ;  /* 0x000000ffff037224 */ /* 0x000fca00078e000a */
[----:B------:R1:W-:Y:S04]  /*10ce0*/  STL [R1+0x10], R3 ;  /* 0x0000100301007387 */ /* 0x0003e80000100800 */
[----:B------:R1:W-:Y:S01]  /*10cf0*/  STL [R1+0x18], R7 ;  /* 0x0000180701007387 */ /* 0x0003e20000100800 */
[----:B------:R-:W-:Y:S05]  /*10d00*/  @!P1 BRA `(.L_x_240) ;  /* 0x0000000000149947 */ /* 0x000fea0003800000 */
[----:B------:R-:W-:Y:S01]  /*10d10*/  IADD3 R6, P0, R17, UR4, RZ ;  /* 0x0000000411067c10 */ /* 0x000fe2000ff1e0ff */
[----:B------:R-:W-:-:S03]  /*10d20*/  ULDC.64 UR6, c[0x0][0x208] ;  /* 0x0000820000067ab9 */ /* 0x000fc60000000a00 */
[----:B-1----:R-:W-:-:S05]  /*10d30*/  IADD3.X R7, R9, UR5, RZ, P0, !PT ;  /* 0x0000000509077c10 */ /* 0x002fca00087fe4ff */
[----:B------:R2:W5:Y:S01]  /*10d40*/  LDG.E R6, desc[UR6][R6.64] ;  /* 0x0000000606067981 */ /* 0x000562000c1e1900 */
[----:B------:R-:W-:Y:S05]  /*10d50*/  BRA `(.L_x_241) ;  /* 0x0000000000147947 */ /* 0x000fea0003800000 */
.L_x_240:
[----:B------:R-:W-:Y:S05]  /*10d60*/  @!P0 BRA `(.L_x_241) ;  /* 0x0000000000108947 */ /* 0x000fea0003800000 */
[----:B------:R-:W-:Y:S02]  /*10d70*/  ULDC.64 UR4, c[0x0][0x208] ;  /* 0x0000820000047ab9 */ /* 0x000fe40000000a00 */
[----:B------:R-:W2:Y:S04]  /*10d80*/  LDG.E R6, desc[UR4][R4.64] ;  /* 0x0000000404067981 */ /* 0x000ea8000c1e1900 */
[----:B------:R-:W2:Y:S02]  /*10d90*/  LDG.E R4, desc[UR4][R4.64+0x4] ;  /* 0x0000040404047981 */ /* 0x000ea4000c1e1900 */
[----:B--2---:R-:W-:-:S07]  /*10da0*/  IMAD.IADD R6, R4, 0x1, -R6 ;  /* 0x0000000104067824 */ /* 0x004fce00078e0a06 */
.L_x_241:
[----:B-----5:R-:W-:Y:S01]  /*10db0*/  IMAD.IADD R6, R6, 0x1, -R0 ;  /* 0x0000000106067824 */ /* 0x020fe200078e0a00 */
[----:B------:R-:W-:Y:S01]  /*10dc0*/  LOP3.LUT R9, R2, 0xff, RZ, 0xc0, !PT ;  /* 0x000000ff02097812 */ /* 0x000fe200078ec0ff */
[----:B------:R-:W-:Y:S01]  /*10dd0*/  IMAD.MOV.U32 R4, RZ, RZ, RZ ;  /* 0x000000ffff047224 */ /* 0x000fe200078e00ff */
[----:B------:R-:W-:Y:S01]  /*10de0*/  BSSY B0, `(.L_x_242) ;  /* 0x000002a000007945 */ /* 0x000fe20003800000 */
[C---:B------:R-:W-:Y:S01]  /*10df0*/  VIADD R0, R6.reuse, 0x4f ;  /* 0x0000004f06007836 */ /* 0x040fe20000000000 */
[----:B------:R-:W-:Y:S01]  /*10e00*/  ISETP.GE.AND P0, PT, R6, 0x1, PT ;  /* 0x000000010600780c */ /* 0x000fe20003f06270 */
[----:B------:R-:W-:Y:S01]  /*10e10*/  IMAD.MOV.U32 R10, RZ, RZ, R4 ;  /* 0x000000ffff0a7224 */ /* 0x000fe200078e0004 */
[----:B------:R3:W-:Y:S01]  /*10e20*/  STL [R1+0x34], R4 ;  /* 0x0000340401007387 */ /* 0x0007e20000100800 */
[----:B------:R-:W-:-:S05]  /*10e30*/  IMAD.HI R0, R0, 0x66666667, RZ ;  /* 0x6666666700007827 */ /* 0x000fca00078e02ff */
[----:B-1----:R-:W-:-:S04]  /*10e40*/  SHF.R.U32.HI R3, RZ, 0x1f, R0 ;  /* 0x0000001fff037819 */ /* 0x002fc80000011600 */
[----:B------:R-:W-:-:S05]  /*10e50*/  LEA.HI.SX32 R8, R0, R3, 0x1b ;  /* 0x0000000300087211 */ /* 0x000fca00078fdaff */
[----:B------:R3:W-:Y:S04]  /*10e60*/  STL [R1+0x44], R8 ;  /* 0x0000440801007387 */ /* 0x0007e80000100800 */
[----:B------:R3:W-:Y:S01]  /*10e70*/  STL [R1+0x58], R9 ;  /* 0x0000580901007387 */ /* 0x0007e20000100800 */
[----:B------:R-:W-:Y:S05]  /*10e80*/  @!P0 BRA `(.L_x_243) ;  /* 0x00000000007c8947 */ /* 0x000fea0003800000 */
[----:B------:R-:W-:-:S04]  /*10e90*/  SHF.R.U32.HI R0, RZ, 0x10, R2 ;  /* 0x00000010ff007819 */ /* 0x000fc80000011602 */
[----:B------:R-:W-:-:S13]  /*10ea0*/  ISETP.NE.AND P0, PT, R0, RZ, PT ;  /* 0x000000ff0000720c */ /* 0x000fda0003f05270 */
[----:B------:R-:W3:Y:S02]  /*10eb0*/  @!P0 LDC R0, c[0x0][0x9f0] ;  /* 0x00027c00ff008b82 */ /* 0x000ee40000000800 */
[----:B---3--:R-:W-:-:S04]  /*10ec0*/  IABS R4, R0 ;  /* 0x0000000000047213 */ /* 0x008fc80000000000 */
[----:B------:R-:W1:Y:S08]  /*10ed0*/  I2F.RP R2, R4 ;  /* 0x0000000400027306 */ /* 0x000e700000209400 */
[----:B-1----:R-:W1:Y:S02]  /*10ee0*/  MUFU.RCP R2, R2 ;  /* 0x0000000200027308 */ /* 0x002e640000001000 */
[----:B-1----:R-:W-:-:S06]  /*10ef0*/  VIADD R2, R2, 0xffffffe ;  /* 0x0ffffffe02027836 */ /* 0x002fcc0000000000 */
[----:B------:R-:W1:Y:S02]  /*10f00*/  F2I.FTZ.U32.TRUNC.NTZ R3, R2 ;  /* 0x0000000200037305 */ /* 0x000e64000021f000 */
[----:B-1----:R-:W-:-:S04]  /*10f10*/  IMAD.MOV R2, RZ, RZ, -R3 ;  /* 0x000000ffff027224 */ /* 0x002fc800078e0a03 */
[----:B------:R-:W-:Y:S02]  /*10f20*/  IMAD R5, R2, R4, RZ ;  /* 0x0000000402057224 */ /* 0x000fe400078e02ff */
[----:B------:R-:W-:-:S04]  /*10f30*/  IMAD.MOV.U32 R2, RZ, RZ, RZ ;  /* 0x000000ffff027224 */ /* 0x000fc800078e00ff */
[----:B--2---:R-:W-:Y:S01]  /*10f40*/  IMAD.HI.U32 R7, R3, R5, R2 ;  /* 0x0000000503077227 */ /* 0x004fe200078e0002 */
[----:B------:R-:W-:Y:S02]  /*10f50*/  IABS R2, R0 ;  /* 0x0000000000027213 */ /* 0x000fe40000000000 */
[----:B------:R-:W-:-:S03]  /*10f60*/  IADD3 R5, R0, -0x1, R8 ;  /* 0xffffffff00057810 */ /* 0x000fc60007ffe008 */
[----:B------:R-:W-:Y:S01]  /*10f70*/  IMAD.MOV R2, RZ, RZ, -R2 ;  /* 0x000000ffff027224 */ /* 0x000fe200078e0a02 */
[----:B------:R-:W-:Y:S02]  /*10f80*/  IABS R3, R5 ;  /* 0x0000000500037213 */ /* 0x000fe40000000000 */
[----:B------:R-:W-:Y:S01]  /*10f90*/  LOP3.LUT R5, R5, R0, RZ, 0x3c, !PT ;  /* 0x0000000005057212 */ /* 0x000fe200078e3cff */
[----:B------:R-:W-:Y:S02]  /*10fa0*/  IMAD.MOV.U32 R6, RZ, RZ, R2 ;  /* 0x000000ffff067224 */ /* 0x000fe400078e0002 */
[----:B------:R-:W-:Y:S01]  /*10fb0*/  IMAD.HI.U32 R2, R7, R3, RZ ;  /* 0x0000000307027227 */ /* 0x000fe200078e00ff */
[----:B------:R-:W-:-:S03]  /*10fc0*/  ISETP.GE.AND P2, PT, R5, RZ, PT ;  /* 0x000000ff0500720c */ /* 0x000fc60003f46270 */
[----:B------:R-:W-:-:S05]  /*10fd0*/  IMAD R3, R2, R6, R3 ;  /* 0x0000000602037224 */ /* 0x000fca00078e0203 */
[----:B------:R-:W-:-:S13]  /*10fe0*/  ISETP.GT.U32.AND P1, PT, R4, R3, PT ;  /* 0x000000030400720c */ /* 0x000fda0003f24070 */
[----:B------:R-:W-:Y:S02]  /*10ff0*/  @!P1 IMAD.IADD R3, R3, 0x1, -R4 ;  /* 0x0000000103039824 */ /* 0x000fe400078e0a04 */
[----:B------:R-:W-:Y:S01]  /*11000*/  @!P1 VIADD R2, R2, 0x1 ;  /* 0x0000000102029836 */ /* 0x000fe20000000000 */
[----:B------:R-:W-:Y:S02]  /*11010*/  ISETP.NE.AND P1, PT, R0, RZ, PT ;  /* 0x000000ff0000720c */ /* 0x000fe40003f25270 */
[----:B------:R-:W-:-:S13]  /*11020*/  ISETP.GE.U32.AND P0, PT, R3, R4, PT ;  /* 0x000000040300720c */ /* 0x000fda0003f06070 */
[----:B------:R-:W-:-:S04]  /*11030*/  @P0 VIADD R2, R2, 0x1 ;  /* 0x0000000102020836 */ /* 0x000fc80000000000 */
[----:B------:R-:W-:Y:S01]  /*11040*/  @!P2 IMAD.MOV R2, RZ, RZ, -R2 ;  /* 0x000000ffff02a224 */ /* 0x000fe200078e0a02 */
[----:B------:R-:W-:-:S05]  /*11050*/  @!P1 LOP3.LUT R2, RZ, R0, RZ, 0x33, !PT ;  /* 0x00000000ff029212 */ /* 0x000fca00078e33ff */
[----:B------:R-:W-:-:S05]  /*11060*/  IMAD.MOV.U32 R10, RZ, RZ, R2 ;  /* 0x000000ffff0a7224 */ /* 0x000fca00078e0002 */
[----:B------:R1:W-:Y:S02]  /*11070*/  STL [R1+0x34], R10 ;  /* 0x0000340a01007387 */ /* 0x0003e40000100800 */
.L_x_243:
[----:B------:R-:W-:Y:S05]  /*11080*/  BSYNC B0 ;  /* 0x0000000000007941 */ /* 0x000fea0003800000 */
.L_x_242:
[----:B------:R-:W-:Y:S01]  /*11090*/  IMAD.MOV.U32 R0, RZ, RZ, R10 ;  /* 0x000000ffff007224 */ /* 0x000fe200078e000a */
[----:B------:R-:W-:Y:S03]  /*110a0*/  BSSY B7, `(.L_x_244) ;  /* 0x00004ca000077945 */ /* 0x000fe60003800000 */
[----:B------:R-:W-:-:S05]  /*110b0*/  IMAD R2, R9, R0, RZ ;  /* 0x0000000009027224 */ /* 0x000fca00078e02ff */
[----:B------:R-:W-:Y:S01]  /*110c0*/  VIADDMNMX R0, R2, R0, R8, PT ;  /* 0x0000000002007246 */ /* 0x000fe20003800108 */
[----:B------:R4:W-:Y:S03]  /*110d0*/  STL [R1+0x28], R2 ;  /* 0x0000280201007387 */ /* 0x0009e60000100800 */
[----:B------:R-:W-:Y:S01]  /*110e0*/  ISETP.GT.AND P0, PT, R0, R2, PT ;  /* 0x000000020000720c */ /* 0x000fe20003f04270 */
[----:B------:R4:W-:-:S12]  /*110f0*/  STL [R1+0x38], R0 ;  /* 0x0000380001007387 */ /* 0x0009d80000100800 */
[----:B----4-:R-:W-:Y:S05]  /*11100*/  @P0 BRA `(.L_x_245) ;  /* 0x00000000004c0947 */ /* 0x010fea0003800000 */
[----:B------:R-:W4:Y:S02]  /*11110*/  S2R R0, SR_TID.X ;  /* 0x0000000000007919 */ /* 0x000f240000002100 */
[----:B----4-:R-:W-:-:S04]  /*11120*/  LOP3.LUT R0, R0, 0x7f, RZ, 0xc0, !PT ;  /* 0x0000007f00007812 */ /* 0x010fc800078ec0ff */
[----:B------:R-:W-:-:S13]  /*11130*/  ISETP.NE.AND P0, PT, R0, RZ, PT ;  /* 0x000000ff0000720c */ /* 0x000fda0003f05270 */
[----:B------:R-:W-:Y:S05]  /*11140*/  @P0 BRA `(.L_x_246) ;  /* 0x0000004800fc0947 */ /* 0x000fea0003800000 */
[----:B------:R-:W4:Y:S01]  /*11150*/  S2R R3, SR_LANEID ;  /* 0x0000000000037919 */ /* 0x000f220000000000 */
[----:B------:R-:W-:Y:S01]  /*11160*/  VOTEU.ANY UR4, UPT, PT ;  /* 0x0000000000047886 */ /* 0x000fe200038e0100 */
[----:B------:R-:W-:Y:S01]  /*11170*/  ULDC.64 UR6, c[0x0][0x208] ;  /* 0x0000820000067ab9 */ /* 0x000fe20000000a00 */
[----:B------:R-:W4:Y:S08]  /*11180*/  FLO.U32 R0, UR4 ;  /* 0x0000000400007d00 */ /* 0x000f3000080e0000 */
[----:B------:R-:W5:Y:S01]  /*11190*/  POPC R5, UR4 ;  /* 0x0000000400057d09 */ /* 0x000f620008000000 */
[----:B----4-:R-:W-:-:S02]  /*111a0*/  ISETP.EQ.U32.AND P0, PT, R0, R3, PT ;  /* 0x000000030000720c */ /* 0x010fc40003f02070 */
[----:B------:R-:W5:Y:S11]  /*111b0*/  LDC.64 R2, c[0x0][0xc60] ;  /* 0x00031800ff027b82 */ /* 0x000f760000000a00 */
[----:B-----5:R-:W4:Y:S01]  /*111c0*/  @P0 ATOMG.E.ADD.STRONG.GPU PT, R3, desc[UR6][R2.64], R5 ;  /* 0x00000005020309a8 */ /* 0x020f2200081ee1c6 */
[----:B---3--:R-:W3:Y:S02]  /*111d0*/  S2R R4, SR_LTMASK ;  /* 0x0000000000047919 */ /* 0x008ee40000003900 */
[----:B---3--:R-:W-:-:S04]  /*111e0*/  LOP3.LUT R4, R4, UR4, RZ, 0xc0, !PT ;  /* 0x0000000404047c12 */ /* 0x008fc8000f8ec0ff */
[----:B--2---:R-:W2:Y:S01]  /*111f0*/  POPC R7, R4 ;  /* 0x0000000400077309 */ /* 0x004ea20000000000 */
[----:B----4-:R-:W2:Y:S02]  /*11200*/  SHFL.IDX PT, R0, R3, R0, 0x1f ;  /* 0x00001f0003007589 */ /* 0x010ea400000e0000 */
[----:B--2---:R-:W-:-:S05]  /*11210*/  IADD3 R0, R0, UR38, R7 ;  /* 0x0000002600007c10 */ /* 0x004fca000fffe007 */
[----:B------:R4:W-:Y:S01]  /*11220*/  STL [R1], R0 ;  /* 0x0000000001007387 */ /* 0x0009e20000100800 */
[----:B------:R-:W-:Y:S05]  /*11230*/  BRA `(.L_x_246) ;  /* 0x0000004800c07947 */ /* 0x000fea0003800000 */
.L_x_245:
[----:B------:R-:W-:Y:S01]  /*11240*/  VIADD R0, R18, 0x24400 ;  /* 0x0002440012007836 */ /* 0x000fe20000000000 */
[----:B------:R-:W-:Y:S04]  /*11250*/  BSSY B6, `(.L_x_247) ;  /* 0x0000013000067945 */ /* 0x000fe80003800000 */
[----:B------:R-:W-:-:S13]  /*11260*/  LOP3.LUT P0, RZ, R0, 0x3ff, RZ, 0xc0, !PT ;  /* 0x000003ff00ff7812 */ /* 0x000fda000780c0ff */
[----:B------:R-:W-:Y:S05]  /*11270*/  @!P0 BRA `(.L_x_248) ;  /* 0x0000000000408947 */ /* 0x000fea0003800000 */
[----:B------:R-:W-:Y:S01]  /*11280*/  MOV R2, 0x0 ;  /* 0x0000000000027802 */ /* 0x000fe20000000f00 */
[----:B------:R-:W-:Y:S01]  /*11290*/  ULDC.64 UR6, c[0x4][0x1b8] ;  /* 0x01006e0000067ab9 */ /* 0x000fe20000000a00 */
[----:B------:R-:W-:Y:S01]  /*112a0*/  ULDC.64 UR8, c[0x4][0x1c0] ;  /* 0x0100700000087ab9 */ /* 0x000fe20000000a00 */
[----:B------:R-:W-:Y:S01]  /*112b0*/  ULDC.64 UR4, c[0x4][0x118] ;  /* 0x0100460000047ab9 */ /* 0x000fe20000000a00 */
[----:B---3--:R-:W-:Y:S02]  /*112c0*/  IMAD.U32 R4, RZ, RZ, UR6 ;  /* 0x00000006ff047e24 */ /* 0x008fe4000f8e00ff */
[----:B------:R-:W3:Y:S01]  /*112d0*/  LDC.64 R2, c[0x4][R2] ;  /* 0x0100000002027b82 */ /* 0x000ee20000000a00 */
[----:B------:R-:W-:Y:S02]  /*112e0*/  IMAD.U32 R5, RZ, RZ, UR7 ;  /* 0x00000007ff057e24 */ /* 0x000fe4000f8e00ff */
[----:B------:R-:W-:Y:S02]  /*112f0*/  IMAD.U32 R6, RZ, RZ, UR8 ;  /* 0x00000008ff067e24 */ /* 0x000fe4000f8e00ff */
[----:B--2---:R-:W-:-:S02]  /*11300*/  IMAD.U32 R7, RZ, RZ, UR9 ;  /* 0x00000009ff077e24 */ /* 0x004fc4000f8e00ff */
[----:B-1----:R-:W-:Y:S02]  /*11310*/  IMAD.U32 R10, RZ, RZ, UR4 ;  /* 0x00000004ff0a7e24 */ /* 0x002fe4000f8e00ff */
[----:B0-----:R-:W-:Y:S02]  /*11320*/  IMAD.U32 R11, RZ, RZ, UR5 ;  /* 0x00000005ff0b7e24 */ /* 0x001fe4000f8e00ff */
[----:B------:R-:W-:Y:S02]  /*11330*/  IMAD.MOV.U32 R8, RZ, RZ, 0x70 ;  /* 0x00000070ff087424 */ /* 0x000fe400078e00ff */
[----:B------:R-:W-:Y:S02]  /*11340*/  IMAD.MOV.U32 R12, RZ, RZ, 0x1 ;  /* 0x00000001ff0c7424 */ /* 0x000fe400078e00ff */
[----:B------:R-:W-:-:S07]  /*11350*/  IMAD.MOV.U32 R13, RZ, RZ, RZ ;  /* 0x000000ffff0d7224 */ /* 0x000fce00078e00ff */
[----:B------:R-:W-:-:S07]  /*11360*/  LEPC R20, `(.L_x_248) ;  /* 0x000000001014794e */ /* 0x000fce0000000000 */
[----:B---3--:R-:W-:Y:S05]  /*11370*/  CALL.ABS.NOINC R2 ;  /* 0x0000000002007343 */ /* 0x008fea0003c00000 */
.L_x_248:
[----:B------:R-:W-:Y:S05]  /*11380*/  BSYNC B6 ;  /* 0x0000000000067941 */ /* 0x000fea0003800000 */
.L_x_247:
        /* <DEDUP_REMOVED lines=8> */
[----:B------:R4:W4:Y:S01]  /*11410*/  LDC.64 R2, c[0x4][R0] ;  /* 0x0100000000027b82 */ /* 0x0009220000000a00 */
[----:B---3--:R-:W-:Y:S02]  /*11420*/  IMAD.U32 R4, RZ, RZ, UR6 ;  /* 0x00000006ff047e24 */ /* 0x008fe4000f8e00ff */
        /* <DEDUP_REMOVED lines=9> */
[----:B----4-:R-:W-:Y:S05]  /*114c0*/  CALL.ABS.NOINC R2 ;  /* 0x0000000002007343 */ /* 0x010fea0003c00000 */
.L_x_251:
[----:B------:R-:W-:Y:S01]  /*114d0*/  MOV R2, 0x0 ;  /* 0x0000000000027802 */ /* 0x000fe20000000f00 */
[----:B------:R-:W-:Y:S01]  /*114e0*/  ULDC.64 UR6, c[0x4][0x1b8] ;  /* 0x01006e0000067ab9 */ /* 0x000fe20000000a00 */
[----:B------:R-:W-:Y:S01]  /*114f0*/  ULDC.64 UR8, c[0x4][0x1c0] ;  /* 0x0100700000087ab9 */ /* 0x000fe20000000a00 */
[----:B------:R-:W-:Y:S01]  /*11500*/  ULDC.64 UR4, c[0x4][0x128] ;  /* 0x01004a0000047ab9 */ /* 0x000fe20000000a00 */
[----:B------:R-:W-:Y:S02]  /*11510*/  IMAD.U32 R4, RZ, RZ, UR6 ;  /* 0x00000006ff047e24 */ /* 0x000fe4000f8e00ff */
[----:B------:R-:W0:Y:S01]  /*11520*/  LDC.64 R2, c[0x4][R2] ;  /* 0x0100000002027b82 */ /* 0x000e220000000a00 */
[----:B------:R-:W-:Y:S02]  /*11530*/  IMAD.U32 R5, RZ, RZ, UR7 ;  /* 0x00000007ff057e24 */ /* 0x000fe4000f8e00ff */
[----:B------:R-:W-:Y:S02]  /*11540*/  IMAD.U32 R6, RZ, RZ, UR8 ;  /* 0x00000008ff067e24 */ /* 0x000fe4000f8e00ff */
[----:B------:R-:W-:-:S02]  /*11550*/  IMAD.U32 R7, RZ, RZ, UR9 ;  /* 0x00000009ff077e24 */ /* 0x000fc4000f8e00ff */
[----:B------:R-:W-:Y:S02]  /*11560*/  IMAD.U32 R10, RZ, RZ, UR4 ;  /* 0x00000004ff0a7e24 */ /* 0x000fe4000f8e00ff */
[----:B------:R-:W-:Y:S02]  /*11570*/  IMAD.U32 R11, RZ, RZ, UR5 ;  /* 0x00000005ff0b7e24 */ /* 0x000fe4000f8e00ff */
[----:B------:R-:W-:Y:S02]  /*11580*/  IMAD.MOV.U32 R8, RZ, RZ, 0x70 ;  /* 0x00000070ff087424 */ /* 0x000fe400078e00ff */
[----:B------:R-:W-:Y:S02]  /*11590*/  IMAD.MOV.U32 R12, RZ, RZ, 0x1 ;  /* 0x00000001ff0c7424 */ /* 0x000fe400078e00ff */
[----:B------:R-:W-:-:S07]  /*115a0*/  IMAD.MOV.U32 R13, RZ, RZ, RZ ;  /* 0x000000ffff0d7224 */ /* 0x000fce00078e00ff */
[----:B------:R-:W-:-:S07]  /*115b0*/  LEPC R20, `(.L_x_250) ;  /* 0x000000001014794e */ /* 0x000fce0000000000 */
[----:B0-----:R-:W-:Y:S05]  /*115c0*/  CALL.ABS.NOINC R2 ;  /* 0x0000000002007343 */ /* 0x001fea0003c00000 */
.L_x_250:
[----:B------:R-:W-:Y:S05]  /*115d0*/  BSYNC B6 ;  /* 0x0000000000067941 */ /* 0x000fea0003800000 */
.L_x_249:
[----:B---3--:R-:W3:Y:S01]  /*115e0*/  LDL.LU R4, [R1+0x1c] ;  /* 0x00001c0001047983 */ /* 0x008ee20000300800 */
[----:B------:R-:W-:-:S03]  /*115f0*/  ULDC.64 UR4, c[0x0][0x9f8] ;  /* 0x00027e0000047ab9 */ /* 0x000fc60000000a00 */
[----:B--2---:R-:W2:Y:S01]  /*11600*/  LDL R7, [R1+0x10] ;  /* 0x0000100001077983 */ /* 0x004ea20000100800 */
[----:B------:R-:W-:Y:S01]  /*11610*/  ISETP.NE.U32.AND P0, PT, RZ, UR4, PT ;  /* 0x00000004ff007c0c */ /* 0x000fe2000bf05070 */
[----:B------:R-:W-:Y:S02]  /*11620*/  ULDC.64 UR6, c[0x0][0x208] ;  /* 0x0000820000067ab9 */ /* 0x000fe40000000a00 */
[----:B------:R-:W4:Y:S01]  /*11630*/  LDL R0, [R1+0x38] ;  /* 0x0000380001007983 */ /* 0x000f220000100800 */
[----:B------:R-:W-:-:S13]  /*11640*/  ISETP.NE.AND.EX P0, PT, RZ, UR5, PT, P0 ;  /* 0x00000005ff007c0c */ /* 0x000fda000bf05300 */
[----:B------:R-:W-:-:S04]  /*11650*/  @P0 IADD3 R2, P1, R17, UR4, RZ ;  /* 0x0000000411020c10 */ /* 0x000fc8000ff3e0ff */
[----:B---3--:R-:W-:Y:S01]  /*11660*/  @P0 IADD3.X R3, R4, UR5, RZ, P1, !PT ;  /* 0x0000000504030c10 */ /* 0x008fe20008ffe4ff */
[----:B------:R-:W-:-:S04]  /*11670*/  ULDC.64 UR4, c[0x0][0xa08] ;  /* 0x0002820000047ab9 */ /* 0x000fc80000000a00 */
[----:B--2---:R2:W3:Y:S02]  /*11680*/  @P0 LDG.E R7, desc[UR6][R2.64] ;  /* 0x0000000602070981 */ /* 0x0044e4000c1e1900 */
[----:B--2---:R-:W2:Y:S01]  /*11690*/  LDC.64 R2, c[0x0][0x418] ;  /* 0x00010600ff027b82 */ /* 0x004ea20000000a00 */
[----:B----4-:R-:W-:Y:S01]  /*116a0*/  VIADD R0, R0, 0xffffffff ;  /* 0xffffffff00007836 */ /* 0x010fe20000000000 */
[----:B---3--:R-:W-:Y:S01]  /*116b0*/  SHF.R.S32.HI R8, RZ, 0x1f, R7 ;  /* 0x0000001fff087819 */ /* 0x008fe20000011407 */
[----:B------:R3:W-:Y:S04]  /*116c0*/  @P0 STL [R1+0x10], R7 ;  /* 0x0000100701000387 */ /* 0x0007e80000100800 */
[----:B------:R3:W-:Y:S01]  /*116d0*/  STL [R1+0x1c], R8 ;  /* 0x00001c0801007387 */ /* 0x0007e20000100800 */
[----:B--2---:R-:W-:Y:S01]  /*116e0*/  LOP3.LUT P0, RZ, R2, UR4, RZ, 0xfc, !PT ;  /* 0x0000000402ff7c12 */ /* 0x004fe2000f80fcff */
[----:B------:R-:W-:-:S03]  /*116f0*/  UMOV UR4, 0xffffffff ;  /* 0xffffffff00047882 */ /* 0x000fc60000000000 */
[----:B------:R-:W-:-:S04]  /*11700*/  LOP3.LUT P0, RZ, R3, UR5, RZ, 0xfc, P0 ;  /* 0x0000000503ff7c12 */ /* 0x000fc8000800fcff */
[----:B------:R-:W-:Y:S01]  /*11710*/  SEL R17, R7, RZ, !P0 ;  /* 0x000000ff07117207 */ /* 0x000fe20004000000 */
[----:B---3--:R-:W-:Y:S08]  /*11720*/  BRA.DIV UR4, `(.L_x_252) ;  /* 0x0000005a04587947 */ /* 0x008ff0000b800000 */
[----:B------:R-:W2:Y:S02]  /*11730*/  S2R R4, SR_TID.X ;  /* 0x0000000000047919 */ /* 0x000ea40000002100 */
[----:B--2---:R-:W-:-:S04]  /*11740*/  SHF.R.U32.HI R4, RZ, 0x5, R4 ;  /* 0x00000005ff047819 */ /* 0x004fc80000011604 */
[----:B------:R-:W-:-:S05]  /*11750*/  LOP3.LUT R4, R4, 0x3, RZ, 0xc0, !PT ;  /* 0x0000000304047812 */ /* 0x000fca00078ec0ff */
[----:B------:R2:W3:Y:S02]  /*11760*/  SHFL.IDX PT, R14, R4, RZ, 0x1f ;  /* 0x00001fff040e7589 */ /* 0x0004e400000e0000 */
.L_x_367:
[----:B------:R-:W-:Y:S01]  /*11770*/  PLOP3.LUT P1, PT, PT, PT, PT, 0x8, 0x0 ;  /* 0x000000000000781c */ /* 0x000fe20003f2e170 */
[----:B------:R4:W-:Y:S01]  /*11780*/  STL [R1+0x8], R0 ;  /* 0x0000080001007387 */ /* 0x0009e20000100800 */
[----:B---3--:R-:W-:Y:S02]  /*11790*/  ISETP.NE.AND P0, PT, R14, RZ, PT ;  /* 0x000000ff0e00720c */ /* 0x008fe40003f05270 */
[----:B--2---:R-:W-:-:S05]  /*117a0*/  P2R R4, PR, RZ, 0x2 ;  /* 0x00000002ff047803 */ /* 0x004fca0000000000 */
[----:B------:R4:W-:Y:S06]  /*117b0*/  STL [R1+0x20], R4 ;  /* 0x0000200401007387 */ /* 0x0009ec0000100800 */
[----:B------:R-:W-:Y:S05]  /*117c0*/  @P0 BRA `(.L_x_253) ;  /* 0x0000000400440947 */ /* 0x000fea0003800000 */
[----:B------:R-:W-:-:S03]  /*117d0*/  UMOV UR4, 0xffffffff ;  /* 0xffffffff00047882 */ /* 0x000fc60000000000 */
[----:B------:R-:W-:Y:S05]  /*117e0*/  BRA.DIV UR4, `(.L_x_254) ;  /* 0x0000005a045c7947 */ /* 0x000fea000b800000 */
[----:B------:R-:W-:-:S13]  /*117f0*/  ELECT P6, URZ, PT ;  /* 0x00000000003f782f */ /* 0x000fda00038c0000 */
.L_x_370:
[----:B------:R-:W-:Y:S05]  /*11800*/  @!P6 BRA `(.L_x_253) ;  /* 0x000000040034e947 */ /* 0x000fea0003800000 */
[----:B------:R-:W-:-:S04]  /*11810*/  ISETP.NE.U32.AND P0, PT, R2, RZ, PT ;  /* 0x000000ff0200720c */ /* 0x000fc80003f05070 */
[----:B------:R-:W-:-:S13]  /*11820*/  ISETP.NE.AND.EX P0, PT, R3, RZ, PT, P0 ;  /* 0x000000ff0300720c */ /* 0x000fda0003f05300 */
[----:B------:R-:W-:Y:S05]  /*11830*/  @!P0 BRA `(.L_x_255) ;  /* 0x0000000000548947 */ /* 0x000fea0003800000 */
[----:B------:R-:W2:Y:S01]  /*11840*/  LDC R6, c[0x0][0x43c] ;  /* 0x00010f00ff067b82 */ /* 0x000ea20000000800 */
[----:B------:R-:W-:Y:S01]  /*11850*/  IMAD.MOV.U32 R9, RZ, RZ, R0 ;  /* 0x000000ffff097224 */ /* 0x000fe200078e0000 */
[----:B------:R-:W-:Y:S01]  /*11860*/  ULDC.64 UR4, c[0x0][0x428] ;  /* 0x00010a0000047ab9 */ /* 0x000fe20000000a00 */
[----:B------:R-:W-:Y:S02]  /*11870*/  ULDC.64 UR6, c[0x0][0x208] ;  /* 0x0000820000067ab9 */ /* 0x000fe40000000a00 */
[----:B----4-:R-:W-:Y:S01]  /*11880*/  IMAD.MOV.U32 R0, RZ, RZ, R9 ;  /* 0x000000ffff007224 */ /* 0x010fe200078e0009 */
[----:B--2---:R-:W-:-:S13]  /*11890*/  ISETP.NE.AND P0, PT, R6, 0x1, PT ;  /* 0x000000010600780c */ /* 0x004fda0003f05270 */
[----:B------:R-:W2:Y:S02]  /*118a0*/  @P0 LDC.64 R4, c[0x0][0x440] ;  /* 0x00011000ff040b82 */ /* 0x000ea40000000a00 */
[----:B--2---:R-:W-:-:S05]  /*118b0*/  @P0 IMAD.HI.U32 R4, R9, R4, RZ ;  /* 0x0000000409040227 */ /* 0x004fca00078e00ff */
[----:B------:R-:W-:-:S04]  /*118c0*/  @P0 SHF.R.U32.HI R0, RZ, R5, R4 ;  /* 0x00000005ff000219 */ /* 0x000fc80000011604 */
[--C-:B------:R-:W-:Y:S01]  /*118d0*/  SHF.R.S32.HI R5, RZ, 0x1f, R0.reuse ;  /* 0x0000001fff057819 */ /* 0x100fe20000011400 */
[----:B------:R-:W-:-:S04]  /*118e0*/  IMAD.MOV R4, RZ, RZ, -R0 ;  /* 0x000000ffff047224 */ /* 0x000fc800078e0a00 */
[----:B------:R-:W-:Y:S02]  /*118f0*/  IMAD R9, R6, R4, R9 ;  /* 0x0000000406097224 */ /* 0x000fe400078e0209 */
[----:B------:R-:W-:Y:S02]  /*11900*/  IMAD R6, R8, UR4, RZ ;  /* 0x0000000408067c24 */ /* 0x000fe4000f8e02ff */
[----:B------:R-:W-:Y:S01]  /*11910*/  IMAD.MOV.U32 R4, RZ, RZ, R0 ;  /* 0x000000ffff047224 */ /* 0x000fe200078e0000 */
[----:B------:R2:W-:Y:S01]  /*11920*/  STL [R1+0x8], R9 ;  /* 0x0000080901007387 */ /* 0x0005e20000100800 */
[C---:B------:R-:W-:Y:S02]  /*11930*/  IMAD R0, R7.reuse, UR5, R6 ;  /* 0x0000000507007c24 */ /* 0x040fe4000f8e0206 */
[----:B------:R-:W-:-:S04]  /*11940*/  IMAD.WIDE.U32 R4, R7, UR4, R4 ;  /* 0x0000000407047c25 */ /* 0x000fc8000f8e0004 */
[----:B------:R-:W-:Y:S01]  /*11950*/  IMAD.IADD R0, R5, 0x1, R0 ;  /* 0x0000000105007824 */ /* 0x000fe200078e0200 */
[----:B------:R-:W-:-:S04]  /*11960*/  LEA R2, P0, R4, R2, 0x2 ;  /* 0x0000000204027211 */ /* 0x000fc800078010ff */
[----:B------:R-:W-:-:S05]  /*11970*/  LEA.HI.X R3, R4, R3, R0, 0x2, P0 ;  /* 0x0000000304037211 */ /* 0x000fca00000f1400 */
[----:B------:R2:W5:Y:S04]  /*11980*/  LDG.E R17, desc[UR6][R2.64] ;  /* 0x0000000602117981 */ /* 0x000568000c1e1900 */
.L_x_255:
[----:B--2---:R-:W2:Y:S01]  /*11990*/  LDL R2, [R1+0x14] ;  /* 0x0000140001027983 */ /* 0x004ea20000100800 */
[----:B----4-:R-:W-:Y:S01]  /*119a0*/  IMAD R0, R19, 0x8, R18 ;  /* 0x0000000813007824 */ /* 0x010fe200078e0212 */
[----:B--2---:R-:W-:-:S04]  /*119b0*/  SHF.L.U32 R2, R2, 0x1f, RZ ;  /* 0x0000001f02027819 */ /* 0x004fc800000006ff */
[----:B------:R-:W2:Y:S02]  /*119c0*/  SYNCS.PHASECHK.TRANS64.TRYWAIT P0, [R0+URZ+0x38840], R2 ;  /* 0x03884002000075a7 */ /* 0x000ea4000800017f */
[----:B--2---:R-:W-:Y:S05]  /*119d0*/  @!P0 BRA `(.L_x_256) ;  /* 0x0000005800008947 */ /* 0x004fea0003800000 */
.L_x_371:
[----:B------:R-:W3:Y:S02]  /*119e0*/  S2R R3, SR_TID.X ;  /* 0x0000000000037919 */ /* 0x000ee40000002100 */
[----:B---3--:R-:W-:-:S04]  /*119f0*/  LOP3.LUT R3, R3, 0x7f, RZ, 0xc0, !PT ;  /* 0x0000007f03037812 */ /* 0x008fc800078ec0ff */
[----:B------:R-:W-:-:S13]  /*11a00*/  ISETP.NE.AND P0, PT, R3, RZ, PT ;  /* 0x000000ff0300720c */ /* 0x000fda0003f05270 */
[----:B------:R-:W-:Y:S05]  /*11a10*/  @P0 BRA `(.L_x_257) ;  /* 0x00000000001c0947 */ /* 0x000fea0003800000 */
[----:B------:R-:W3:Y:S01]  /*11a20*/  S2R R3, SR_TID.X ;  /* 0x0000000000037919 */ /* 0x000ee20000002100 */
[----:B--2---:R-:W-:-:S04]  /*11a30*/  IMAD.MOV.U32 R2, RZ, RZ, 0xa000 ;  /* 0x0000a000ff027424 */ /* 0x004fc800078e00ff */
[----:B------:R4:W-:Y:S01]  /*11a40*/  SYNCS.ARRIVE.TRANS64 RZ, [R0+URZ+0x38830], R2 ;  /* 0x0388300200ff79a7 */ /* 0x0009e2000800003f */
[----:B---3--:R-:W-:-:S04]  /*11a50*/  LOP3.LUT R3, R3, 0x1f, RZ, 0xc0, !PT ;  /* 0x0000001f03037812 */ /* 0x008fc800078ec0ff */
[----:B------:R-:W-:-:S13]  /*11a60*/  ISETP.NE.AND P0, PT, R3, RZ, PT ;  /* 0x000000ff0300720c */ /* 0x000fda0003f05270 */
[----:B----4-:R-:W-:Y:S05]  /*11a70*/  @!P0 BRA `(.L_x_257) ;  /* 0x0000000000048947 */ /* 0x010fea0003800000 */
[----:B------:R-:W-:Y:S01]  /*11a80*/  BPT.TRAP 0x1 ;  /* 0x000000040000795c */ /* 0x000fe20000300000 */
.L_x_257:
[----:B------:R-:W3:Y:S04]  /*11a90*/  LDL R3, [R1+0x8] ;  /* 0x0000080001037983 */ /* 0x000ee80000100800 */
[----:B--2---:R-:W2:Y:S01]  /*11aa0*/  LDL R2, [R1+0x18] ;  /* 0x0000180001027983 */ /* 0x004ea20000100800 */
[----:B------:R-:W-:Y:S01]  /*11ab0*/  R2UR UR9, R0 ;  /* 0x00000000000972ca */ /* 0x000fe200000e0000 */
[----:B------:R-:W-:Y:S01]  /*11ac0*/  IMAD R0, R19, 0xa000, R18 ;  /* 0x0000a00013007824 */ /* 0x000fe200078e0212 */
[----:B------:R-:W-:Y:S01]  /*11ad0*/  UIADD3 UR4, UP0, UR36, 0x370, URZ ;  /* 0x0000037024047890 */ /* 0x000fe2000ff1e03f */
[----:B------:R-:W-:Y:S01]  /*11ae0*/  R2UR UR12, R16 ;  /* 0x00000000100c72ca */ /* 0x000fe200000e0000 */
[----:B------:R-:W-:Y:S01]  /*11af0*/  UMOV UR10, URZ ;  /* 0x0000003f000a7c82 */ /* 0x000fe20008000000 */
[----:B-----5:R-:W-:Y:S01]  /*11b00*/  R2UR UR13, R17 ;  /* 0x00000000110d72ca */ /* 0x020fe200000e0000 */
[----:B------:R-:W-:Y:S01]  /*11b10*/  UMOV UR6, 0x0 ;  /* 0x0000000000067882 */ /* 0x000fe20000000000 */
[----:B------:R-:W-:Y:S01]  /*11b20*/  R2UR UR14, R0 ;  /* 0x00000000000e72ca */ /* 0x000fe200000e0000 */
[----:B------:R-:W-:Y:S01]  /*11b30*/  UMOV UR7, 0x14f00000 ;  /* 0x14f0000000077882 */ /* 0x000fe20000000000 */
[----:B------:R-:W-:Y:S01]  /*11b40*/  UMOV UR16, 0x40 ;  /* 0x0000004000107882 */ /* 0x000fe20000000000 */
[----:B------:R-:W-:-:S03]  /*11b50*/  PLOP3.LUT P0, PT, PT, PT, PT, 0x80, 0x0 ;  /* 0x000000000000781c */ /* 0x000fc60003f0f070 */
[----:B------:R-:W-:Y:S01]  /*11b60*/  UIADD3 UR9, UR9, 0x38830, URZ ;  /* 0x0003883009097890 */ /* 0x000fe2000fffe03f */
[----:B------:R-:W-:-:S05]  /*11b70*/  P2R R0, PR, RZ, 0x1 ;  /* 0x00000001ff007803 */ /* 0x000fca0000000000 */
[----:B------:R4:W-:Y:S01]  /*11b80*/  STL [R1+0x20], R0 ;  /* 0x0000200001007387 */ /* 0x0009e20000100800 */
[----:B------:R-:W-:Y:S02]  /*11b90*/  UIADD3 UR8, UR14, 0x24400, URZ ;  /* 0x000244000e087890 */ /* 0x000fe4000fffe03f */
[----:B------:R-:W-:Y:S02]  /*11ba0*/  UIADD3 UR15, UR14, 0x26c00, URZ ;  /* 0x00026c000e0f7890 */ /* 0x000fe4000fffe03f */
[----:B------:R-:W-:Y:S02]  /*11bb0*/  UIADD3 UR17, UR14, 0x29400, URZ ;  /* 0x000294000e117890 */ /* 0x000fe4000fffe03f */
[----:B------:R-:W-:-:S03]  /*11bc0*/  UIADD3 UR18, UR14, 0x2bc00, URZ ;  /* 0x0002bc000e127890 */ /* 0x000fc6000fffe03f */
[----:B------:R-:W-:Y:S01]  /*11bd0*/  UMOV UR14, 0x80 ;  /* 0x00000080000e7882 */ /* 0x000fe20000000000 */
[----:B---3--:R-:W-:Y:S02]  /*11be0*/  R2UR UR11, R3 ;  /* 0x00000000030b72ca */ /* 0x008fe400000e0000 */
[----:B--2---:R-:W-:-:S13]  /*11bf0*/  R2UR UR5, R2 ;  /* 0x00000000020572ca */ /* 0x004fda00000e0000 */
[----:B------:R-:W-:Y:S02]  /*11c00*/  UIMAD UR11, UR11, 0x50, UR5 ;  /* 0x000000500b0b78a4 */ /* 0x000fe4000f8e0205 */
[----:B------:R-:W-:-:S09]  /*11c10*/  UIADD3.X UR5, URZ, UR37, URZ, UP0, !UPT ;  /* 0x000000253f057290 */ /* 0x000fd200087fe43f */
[----:B------:R2:W-:Y:S02]  /*11c20*/  UTMALDG.4D [UR8], [UR4], desc[UR6] ;  /* 0x00000608040075b4 */ /* 0x0005e40008019000 */
[----:B--2---:R-:W-:Y:S01]  /*11c30*/  UMOV UR8, UR15 ;  /* 0x0000000f00087c82 */ /* 0x004fe20008000000 */
[----:B------:R-:W-:Y:S02]  /*11c40*/  UMOV UR10, UR16 ;  /* 0x00000010000a7c82 */ /* 0x000fe40008000000 */
[----:B------:R2:W-:Y:S02]  /*11c50*/  UTMALDG.4D [UR8], [UR4], desc[UR6] ;  /* 0x00000608040075b4 */ /* 0x0005e40008019000 */
[----:B--2---:R-:W-:Y:S01]  /*11c60*/  UMOV UR8, UR17 ;  /* 0x0000001100087c82 */ /* 0x004fe20008000000 */
[----:B------:R-:W-:Y:S01]  /*11c70*/  UMOV UR10, UR14 ;  /* 0x0000000e000a7c82 */ /* 0x000fe20008000000 */
[----:B------:R-:W-:Y:S01]  /*11c80*/  UMOV UR14, 0xc0 ;  /* 0x000000c0000e7882 */ /* 0x000fe20000000000 */
[----:B------:R2:W-:Y:S02]  /*11c90*/  UTMALDG.4D [UR8], [UR4], desc[UR6] ;  /* 0x00000608040075b4 */ /* 0x0005e40008019000 */
[----:B--2---:R-:W-:Y:S01]  /*11ca0*/  UMOV UR8, UR18 ;  /* 0x0000001200087c82 */ /* 0x004fe20008000000 */
[----:B------:R-:W-:-:S02]  /*11cb0*/  UMOV UR10, UR14 ;  /* 0x0000000e000a7c82 */ /* 0x000fc40008000000 */
[----:B------:R4:W-:Y:S02]  /*11cc0*/  UTMALDG.4D [UR8], [UR4], desc[UR6] ;  /* 0x00000608040075b4 */ /* 0x0009e40008019000 */
[----:B----4-:R-:W-:Y:S01]  /*11cd0*/  NOP ;  /* 0x0000000000007918 */ /* 0x010fe20000000000 */
.L_x_253:
[----:B------:R-:W2:Y:S04]  /*11ce0*/  LDL.LU R3, [R1+0x30] ;  /* 0x0000300001037983 */ /* 0x000ea80000300800 */
[----:B------:R-:W3:Y:S04]  /*11cf0*/  LDL.LU R5, [R1+0x2c] ;  /* 0x00002c0001057983 */ /* 0x000ee80000300800 */
[----:B----4-:R-:W4:Y:S01]  /*11d00*/  LDL.LU R4, [R1+0x3c] ;  /* 0x00003c0001047983 */ /* 0x010f220000300800 */
[----:B------:R-:W-:Y:S05]  /*11d10*/  WARPSYNC.ALL ;  /* 0x0000000000007948 */ /* 0x000fea0003800000 */
[----:B------:R-:W-:Y:S01]  /*11d20*/  ULDC.64 UR6, c[0x0][0xa00] ;  /* 0x0002800000067ab9 */ /* 0x000fe20000000a00 */
[----:B------:R-:W-:Y:S01]  /*11d30*/  ULDC.64 UR4, c[0x0][0x298] ;  /* 0x0000a60000047ab9 */ /* 0x000fe20000000a00 */
[----:B------:R-:W-:Y:S01]  /*11d40*/  BAR.SYNC.DEFER_BLOCKING 0x8, 0x180 ;  /* 0x0206000000007b1d */ /* 0x000fe20000010000 */
[----:B------:R-:W-:Y:S01]  /*11d50*/  ISETP.NE.U32.AND P0, PT, RZ, UR6, PT ;  /* 0x00000006ff007c0c */ /* 0x000fe2000bf05070 */
[----:B------:R-:W-:-:S03]  /*11d60*/  VIADD R2, R18, 0x14400 ;  /* 0x0001440012027836 */ /* 0x000fc60000000000 */
[----:B------:R-:W-:Y:S01]  /*11d70*/  ISETP.NE.AND.EX P0, PT, RZ, UR7, PT, P0 ;  /* 0x00000007ff007c0c */ /* 0x000fe2000bf05300 */
[----:B------:R-:W-:Y:S01]  /*11d80*/  BSSY B6, `(.L_x_258) ;  /* 0x000001e000067945 */ /* 0x000fe20003800000 */
[----:B------:R-:W-:Y:S02]  /*11d90*/  LOP3.LUT P1, RZ, R2, 0x3ff, RZ, 0xc0, !PT ;  /* 0x000003ff02ff7812 */ /* 0x000fe4000782c0ff */
[----:B--2---:R-:W-:Y:S02]  /*11da0*/  SHF.R.S32.HI R0, RZ, 0x1f, R3 ;  /* 0x0000001fff007819 */ /* 0x004fe40000011403 */
[----:B---3--:R-:W-:-:S03]  /*11db0*/  SEL R5, R5, RZ, !P0 ;  /* 0x000000ff05057207 */ /* 0x008fc60004000000 */
[----:B------:R-:W-:Y:S01]  /*11dc0*/  IMAD R0, R0, UR4, RZ ;  /* 0x0000000400007c24 */ /* 0x000fe2000f8e02ff */
[----:B----4-:R-:W-:-:S03]  /*11dd0*/  SEL R4, R4, RZ, !P0 ;  /* 0x000000ff04047207 */ /* 0x010fc60004000000 */
[C---:B------:R-:W-:Y:S02]  /*11de0*/  IMAD R0, R3.reuse, UR5, R0 ;  /* 0x0000000503007c24 */ /* 0x040fe4000f8e0200 */
[----:B------:R-:W-:-:S04]  /*11df0*/  IMAD.WIDE.U32 R2, R3, UR4, RZ ;  /* 0x0000000403027c25 */ /* 0x000fc8000f8e00ff */
[----:B------:R-:W-:Y:S01]  /*11e00*/  IMAD.IADD R0, R3, 0x1, R0 ;  /* 0x0000000103007824 */ /* 0x000fe200078e0200 */
[----:B------:R2:W-:Y:S04]  /*11e10*/  STL.64 [R1+0x50], R2 ;  /* 0x0000500201007387 */ /* 0x0005e80000100a00 */
[----:B------:R2:W-:Y:S04]  /*11e20*/  STL [R1+0x2c], R5 ;  /* 0x00002c0501007387 */ /* 0x0005e80000100800 */
[----:B------:R2:W-:Y:S04]  /*11e30*/  STL [R1+0x3c], R4 ;  /* 0x00003c0401007387 */ /* 0x0005e80000100800 */
[----:B------:R2:W-:Y:S01]  /*11e40*/  STL [R1+0x30], R0 ;  /* 0x0000300001007387 */ /* 0x0005e20000100800 */
[----:B------:R-:W-:Y:S05]  /*11e50*/  @!P1 BRA `(.L_x_259) ;  /* 0x0000000000409947 */ /* 0x000fea0003800000 */
[----:B--2---:R-:W-:Y:S01]  /*11e60*/  MOV R2, 0x0 ;  /* 0x0000000000027802 */ /* 0x004fe20000000f00 */
[----:B------:R-:W-:Y:S01]  /*11e70*/  ULDC.64 UR6, c[0x4][0x1b8] ;  /* 0x01006e0000067ab9 */ /* 0x000fe20000000a00 */
[----:B------:R-:W-:Y:S01]  /*11e80*/  ULDC.64 UR8, c[0x4][0x1c0] ;  /* 0x0100700000087ab9 */ /* 0x000fe20000000a00 */
[----:B------:R-:W-:Y:S01]  /*11e90*/  ULDC.64 UR4, c[0x4][0x130] ;  /* 0x01004c0000047ab9 */ /* 0x000fe20000000a00 */
[----:B------:R-:W-:Y:S02]  /*11ea0*/  IMAD.U32 R4, RZ, RZ, UR6 ;  /* 0x00000006ff047e24 */ /* 0x000fe4000f8e00ff */
[----:B------:R-:W2:Y:S01]  /*11eb0*/  LDC.64 R2, c[0x4][R2] ;  /* 0x0100000002027b82 */ /* 0x000ea20000000a00 */
[----:B------:R-:W-:Y:S02]  /*11ec0*/  IMAD.U32 R5, RZ, RZ, UR7 ;  /* 0x00000007ff057e24 */ /* 0x000fe4000f8e00ff */
[----:B------:R-:W-:Y:S02]  /*11ed0*/  IMAD.U32 R6, RZ, RZ, UR8 ;  /* 0x00000008ff067e24 */ /* 0x000fe4000f8e00ff */
[----:B------:R-:W-:-:S02]  /*11ee0*/  IMAD.U32 R7, RZ, RZ, UR9 ;  /* 0x00000009ff077e24 */ /* 0x000fc4000f8e00ff */
[----:B-1----:R-:W-:Y:S02]  /*11ef0*/  IMAD.U32 R10, RZ, RZ, UR4 ;  /* 0x00000004ff0a7e24 */ /* 0x002fe4000f8e00ff */
[----:B0-----:R-:W-:Y:S02]  /*11f00*/  IMAD.U32 R11, RZ, RZ, UR5 ;  /* 0x00000005ff0b7e24 */ /* 0x001fe4000f8e00ff */
[----:B------:R-:W-:Y:S02]  /*11f10*/  IMAD.MOV.U32 R8, RZ, RZ, 0x70 ;  /* 0x00000070ff087424 */ /* 0x000fe400078e00ff */
[----:B------:R-:W-:Y:S02]  /*11f20*/  IMAD.MOV.U32 R12, RZ, RZ, 0x1 ;  /* 0x00000001ff0c7424 */ /* 0x000fe400078e00ff */
[----:B------:R-:W-:-:S07]  /*11f30*/  IMAD.MOV.U32 R13, RZ, RZ, RZ ;  /* 0x000000ffff0d7224 */ /* 0x000fce00078e00ff */
[----:B------:R-:W-:-:S07]  /*11f40*/  LEPC R20, `(.L_x_259) ;  /* 0x000000001014794e */ /* 0x000fce0000000000 */
[----:B--2---:R-:W-:Y:S05]  /*11f50*/  CALL.ABS.NOINC R2 ;  /* 0x0000000002007343 */ /* 0x004fea0003c00000 */
.L_x_259:
[----:B------:R-:W-:Y:S05]  /*11f60*/  BSYNC B6 ;  /* 0x0000000000067941 */ /* 0x000fea0003800000 */
.L_x_258:
[----:B--2---:R-:W2:Y:S01]  /*11f70*/  LDL.LU R0, [R1+0x3c] ;  /* 0x00003c0001007983 */ /* 0x004ea20000300800 */
[----:B------:R-:W-:Y:S01]  /*11f80*/  ULDC.64 UR4, c[0x0][0x2d8] ;  /* 0x0000b60000047ab9 */ /* 0x000fe20000000a00 */
[----:B------:R-:W3:Y:S01]  /*11f90*/  LDC R8, c[0x0][0x448] ;  /* 0x00011200ff087b82 */ /* 0x000ee20000000800 */
[----:B------:R-:W-:Y:S01]  /*11fa0*/  ULDC.64 UR6, c[0x0][0x280] ;  /* 0x0000a00000067ab9 */ /* 0x000fe20000000a00 */
[----:B------:R-:W4:Y:S04]  /*11fb0*/  LDL.LU R5, [R1+0x30] ;  /* 0x0000300001057983 */ /* 0x000f280000300800 */
[----:B------:R-:W4:Y:S04]  /*11fc0*/  LDL.LU.64 R2, [R1+0x50] ;  /* 0x0000500001027983 */ /* 0x000f280000300a00 */
[----:B------:R-:W2:Y:S01]  /*11fd0*/  LDL.LU R4, [R1+0x2c] ;  /* 0x00002c0001047983 */ /* 0x000ea20000300800 */
[----:B---3--:R-:W-:Y:S01]  /*11fe0*/  ISETP.NE.AND P0, PT, R8, 0x1, PT ;  /* 0x000000010800780c */ /* 0x008fe20003f05270 */
[----:B------:R-:W3:-:S12]  /*11ff0*/  S2R R9, SR_TID.X ;  /* 0x0000000000097919 */ /* 0x000ed80000002100 */
[----:B------:R-:W0:Y:S01]  /*12000*/  @P0 LDC R7, c[0x0][0x450] ;  /* 0x00011400ff070b82 */ /* 0x000e220000000800 */
[----:B----4-:R-:W-:Y:S02]  /*12010*/  IMAD.MOV.U32 R3, RZ, RZ, R5 ;  /* 0x000000ffff037224 */ /* 0x010fe400078e0005 */
[----:B------:R-:W4:Y:S01]  /*12020*/  LDL.LU R5, [R1+0x4] ;  /* 0x0000040001057983 */ /* 0x000f220000300800 */
[----:B---3--:R-:W-:Y:S02]  /*12030*/  IMAD.SHL.U32 R9, R9, 0x8, RZ ;  /* 0x0000000809097824 */ /* 0x008fe400078e00ff */
[C---:B------:R-:W-:Y:S01]  /*12040*/  IMAD.WIDE.U32 R2, R16.reuse, UR4, R2 ;  /* 0x0000000410027c25 */ /* 0x040fe2000f8e0002 */
[----:B-1----:R-:W1:Y:S02]  /*12050*/  S2R R10, SR_TID.X ;  /* 0x00000000000a7919 */ /* 0x002e640000002100 */
[----:B------:R-:W-:Y:S01]  /*12060*/  LOP3.LUT R9, R9, 0x38, RZ, 0xc0, !PT ;  /* 0x0000003809097812 */ /* 0x000fe200078ec0ff */
[----:B------:R-:W-:Y:S01]  /*12070*/  IMAD R3, R16, UR5, R3 ;  /* 0x0000000510037c24 */ /* 0x000fe2000f8e0203 */
[----:B------:R-:W-:-:S02]  /*12080*/  ULDC.64 UR4, c[0x0][0x2e0] ;  /* 0x0000b80000047ab9 */ /* 0x000fc40000000a00 */
[----:B--2---:R-:W-:Y:S01]  /*12090*/  IMAD R0, R0, UR4, RZ ;  /* 0x0000000400007c24 */ /* 0x004fe2000f8e02ff */
[C---:B------:R-:W-:Y:S01]  /*120a0*/  LOP3.LUT R12, R9.reuse, 0x40, RZ, 0xfc, !PT ;  /* 0x00000040090c7812 */ /* 0x040fe200078efcff */
[C---:B------:R-:W-:Y:S01]  /*120b0*/  IMAD.WIDE.U32 R2, R4.reuse, UR4, R2 ;  /* 0x0000000404027c25 */ /* 0x040fe2000f8e0002 */
[C---:B0-----:R-:W-:Y:S02]  /*120c0*/  LOP3.LUT R11, R9.reuse, 0x80, RZ, 0xfc, !PT ;  /* 0x00000080090b7812 */ /* 0x041fe400078efcff */
[----:B------:R-:W-:Y:S01]  /*120d0*/  LOP3.LUT R9, R9, 0xc0, RZ, 0xfc, !PT ;  /* 0x000000c009097812 */ /* 0x000fe200078efcff */
[----:B------:R-:W-:Y:S01]  /*120e0*/  IMAD R0, R4, UR5, R0 ;  /* 0x0000000504007c24 */ /* 0x000fe2000f8e0200 */
[----:B------:R-:W-:Y:S01]  /*120f0*/  ULDC.64 UR4, c[0x0][0x2d0] ;  /* 0x0000b40000047ab9 */ /* 0x000fe20000000a00 */
[----:B------:R-:W0:Y:S02]  /*12100*/  S2R R4, SR_TID.X ;  /* 0x0000000000047919 */ /* 0x000e240000002100 */
[----:B------:R-:W-:-:S02]  /*12110*/  IMAD.IADD R3, R3, 0x1, R0 ;  /* 0x0000000103037824 */ /* 0x000fc400078e0200 */
[----:B-1----:R-:W-:-:S05]  /*12120*/  IMAD.SHL.U32 R10, R10, 0x8, RZ ;  /* 0x000000080a0a7824 */ /* 0x002fca00078e00ff */
[----:B------:R-:W-:Y:S02]  /*12130*/  LOP3.LUT R10, R10, 0x38, RZ, 0xc0, !PT ;  /* 0x000000380a0a7812 */ /* 0x000fe400078ec0ff */
[----:B0-----:R-:W-:-:S04]  /*12140*/  LOP3.LUT R4, R4, 0x7f, RZ, 0xc0, !PT ;  /* 0x0000007f04047812 */ /* 0x001fc800078ec0ff */
[----:B------:R-:W-:Y:S02]  /*12150*/  SHF.R.U32.HI R6, RZ, 0x3, R4 ;  /* 0x00000003ff067819 */ /* 0x000fe40000011604 */
[----:B------:R-:W0:Y:S02]  /*12160*/  S2R R4, SR_TID.X ;  /* 0x0000000000047919 */ /* 0x000e240000002100 */
[----:B0-----:R-:W-:-:S05]  /*12170*/  IMAD.SHL.U32 R4, R4, 0x10, RZ ;  /* 0x0000001004047824 */ /* 0x001fca00078e00ff */
[----:B------:R-:W-:Y:S02]  /*12180*/  LOP3.LUT R4, R6, 0x70, R4, 0xf8, !PT ;  /* 0x0000007006047812 */ /* 0x000fe400078ef804 */
[----:B------:R-:W0:Y:S01]  /*12190*/  @P0 LDC R6, c[0x0][0x44c] ;  /* 0x00011300ff060b82 */ /* 0x000e220000000800 */
[----:B----4-:R-:W-:-:S05]  /*121a0*/  IMAD.SHL.U32 R5, R5, 0x80, RZ ;  /* 0x0000008005057824 */ /* 0x010fca00078e00ff */
[----:B------:R-:W-:-:S05]  /*121b0*/  LOP3.LUT R0, R4, R5, RZ, 0xfc, !PT ;  /* 0x0000000504007212 */ /* 0x000fca00078efcff */
[----:B0-----:R-:W-:-:S04]  /*121c0*/  @P0 IMAD.HI.U32 R6, R0, R6, RZ ;  /* 0x0000000600060227 */ /* 0x001fc800078e00ff */
[----:B------:R-:W-:Y:S01]  /*121d0*/  IMAD.MOV.U32 R4, RZ, RZ, R0 ;  /* 0x000000ffff047224 */ /* 0x000fe200078e0000 */
[----:B------:R-:W-:-:S05]  /*121e0*/  @P0 SHF.R.U32.HI R4, RZ, R7, R6 ;  /* 0x00000007ff040219 */ /* 0x000fca0000011606 */
[----:B------:R-:W-:Y:S02]  /*121f0*/  IMAD.MOV R6, RZ, RZ, -R4 ;  /* 0x000000ffff067224 */ /* 0x000fe400078e0a04 */
[----:B------:R-:W-:-:S04]  /*12200*/  IMAD.WIDE.U32 R2, R4, UR4, R2 ;  /* 0x0000000404027c25 */ /* 0x000fc8000f8e0002 */
[----:B------:R-:W-:Y:S01]  /*12210*/  IMAD R0, R8, R6, R0 ;  /* 0x0000000608007224 */ /* 0x000fe200078e0200 */
[----:B------:R-:W-:-:S05]  /*12220*/  SHF.R.S32.HI R6, RZ, 0x1f, R4 ;  /* 0x0000001fff067819 */ /* 0x000fca0000011404 */
[----:B------:R-:W-:-:S04]  /*12230*/  IMAD R6, R6, UR4, RZ ;  /* 0x0000000406067c24 */ /* 0x000fc8000f8e02ff */
[----:B------:R-:W-:Y:S01]  /*12240*/  IMAD R4, R4, UR5, R6 ;  /* 0x0000000504047c24 */ /* 0x000fe2000f8e0206 */
[----:B------:R-:W-:-:S03]  /*12250*/  ULDC.64 UR4, c[0x0][0x2c8] ;  /* 0x0000b20000047ab9 */ /* 0x000fc60000000a00 */
[----:B------:R-:W-:Y:S01]  /*12260*/  IMAD.IADD R3, R3, 0x1, R4 ;  /* 0x0000000103037824 */ /* 0x000fe200078e0204 */
[----:B------:R-:W-:Y:S01]  /*12270*/  SHF.R.S32.HI R4, RZ, 0x1f, R0 ;  /* 0x0000001fff047819 */ /* 0x000fe20000011400 */
[----:B------:R-:W-:-:S04]  /*12280*/  IMAD.WIDE.U32 R2, R0, UR4, R2 ;  /* 0x0000000400027c25 */ /* 0x000fc8000f8e0002 */
[----:B------:R-:W-:Y:S01]  /*12290*/  IMAD R4, R4, UR4, RZ ;  /* 0x0000000404047c24 */ /* 0x000fe2000f8e02ff */
[----:B------:R-:W-:Y:S02]  /*122a0*/  ULDC UR4, c[0x0][0x2b8] ;  /* 0x0000ae0000047ab9 */ /* 0x000fe40000000800 */
[----:B------:R-:W-:Y:S01]  /*122b0*/  ISETP.GE.AND P3, PT, R9, UR4, PT ;  /* 0x0000000409007c0c */ /* 0x000fe2000bf66270 */
[----:B------:R-:W-:Y:S01]  /*122c0*/  IMAD R0, R0, UR5, R4 ;  /* 0x0000000500007c24 */ /* 0x000fe2000f8e0204 */
[----:B------:R0:W5:Y:S01]  /*122d0*/  LDL R9, [R1+0x24] ;  /* 0x0000240001097983 */ /* 0x0001620000100800 */
[----:B------:R-:W-:Y:S02]  /*122e0*/  LEA R4, P4, R2, UR6, 0x1 ;  /* 0x0000000602047c11 */ /* 0x000fe4000f8808ff */
[----:B------:R-:W-:Y:S01]  /*122f0*/  IMAD.IADD R0, R3, 0x1, R0 ;  /* 0x0000000103007824 */ /* 0x000fe200078e0200 */
[----:B------:R-:W-:Y:S02]  /*12300*/  ISETP.GE.AND P0, PT, R10, UR4, PT ;  /* 0x000000040a007c0c */ /* 0x000fe4000bf06270 */
[----:B------:R-:W-:-:S02]  /*12310*/  ISETP.GE.AND P1, PT, R12, UR4, PT ;  /* 0x000000040c007c0c */ /* 0x000fc4000bf26270 */
[----:B------:R-:W-:Y:S01]  /*12320*/  ISETP.GE.AND P2, PT, R11, UR4, PT ;  /* 0x000000040b007c0c */ /* 0x000fe2000bf46270 */
[----:B------:R-:W-:Y:S01]  /*12330*/  UMOV UR4, 0xffffffff ;  /* 0xffffffff00047882 */ /* 0x000fe20000000000 */
[----:B------:R-:W-:Y:S02]  /*12340*/  LEA.HI.X R3, R2, UR7, R0, 0x1, P4 ;  /* 0x0000000702037c11 */ /* 0x000fe4000a0f0c00 */
[----:B0-----:R-:W-:Y:S09]  /*12350*/  BRA.DIV UR4, `(.L_x_260) ;  /* 0x0000004e04b47947 */ /* 0x001ff2000b800000 */
[----:B------:R-:W2:Y:S01]  /*12360*/  LDL.LU R6, [R1+0x40] ;  /* 0x0000400001067983 */ /* 0x000ea20000300800 */
[----:B------:R-:W0:Y:S02]  /*12370*/  S2R R7, SR_TID.X ;  /* 0x0000000000077919 */ /* 0x000e240000002100 */
[----:B0-----:R-:W-:-:S04]  /*12380*/  LOP3.LUT R7, R7, 0x7f, RZ, 0xc0, !PT ;  /* 0x0000007f07077812 */ /* 0x001fc800078ec0ff */
[----:B------:R-:W-:Y:S02]  /*12390*/  SHF.R.U32.HI R11, RZ, 0x3, R7 ;  /* 0x00000003ff0b7819 */ /* 0x000fe40000011607 */
[----:B------:R-:W0:Y:S03]  /*123a0*/  SHFL.IDX PT, R7, R4, RZ, 0x181f ;  /* 0x00181fff04077589 */ /* 0x000e2600000e0000 */
[----:B------:R-:W-:Y:S01]  /*123b0*/  IMAD.IADD R0, R11, 0x1, R5 ;  /* 0x000000010b007824 */ /* 0x000fe200078e0205 */
[----:B------:R-:W-:-:S03]  /*123c0*/  ULDC.64 UR4, c[0x0][0x208] ;  /* 0x0000820000047ab9 */ /* 0x000fc60000000a00 */
[----:B------:R-:W-:Y:S02]  /*123d0*/  VIADD R5, R0, 0x10 ;  /* 0x0000001000057836 */ /* 0x000fe40000000000 */
[----:B--2---:R-:W-:Y:S02]  /*123e0*/  IMAD R2, R6, R8, RZ ;  /* 0x0000000806027224 */ /* 0x004fe400078e02ff */
[----:B------:R-:W1:Y:S03]  /*123f0*/  SHFL.IDX PT, R6, R3, RZ, 0x181f ;  /* 0x00181fff03067589 */ /* 0x000e6600000e0000 */
[----:B------:R-:W-:-:S13]  /*12400*/  ISETP.GE.AND P5, PT, R0, R2, PT ;  /* 0x000000020000720c */ /* 0x000fda0003fa6270 */
[----:B0-----:R-:W-:-:S05]  /*12410*/  @!P5 LEA R7, P4, R10, R7, 0x1 ;  /* 0x000000070a07d211 */ /* 0x001fca00078808ff */
[----:B-1----:R-:W-:-:S05]  /*12420*/  @!P5 IMAD.X R6, RZ, RZ, R6, P4 ;  /* 0x000000ffff06d224 */ /* 0x002fca00020e0606 */
[----:B------:R-:W-:-:S04]  /*12430*/  @!P5 LOP3.LUT R7, R7, R6, RZ, 0x3c, !PT ;  /* 0x000000060707d212 */ /* 0x000fc800078e3cff */
[----:B------:R-:W-:-:S04]  /*12440*/  @!P5 LOP3.LUT R6, R7, R6, RZ, 0x3c, !PT ;  /* 0x000000060706d212 */ /* 0x000fc800078e3cff */
[----:B------:R-:W-:-:S05]  /*12450*/  @!P5 LOP3.LUT R7, R7, R6, RZ, 0x3c, !PT ;  /* 0x000000060707d212 */ /* 0x000fca00078e3cff */
[----:B------:R-:W-:Y:S01]  /*12460*/  @!PT LDS RZ, [RZ] ;  /* 0x00000000fffff984 */ /* 0x000fe20000000800 */
[----:B-----5:R-:W-:Y:S04]  /*12470*/  @!P5 LDGSTS.E.BYPASS.LTC128B.128 [R9+0x14400], desc[UR4][R6.64], !P0 ;  /* 0x144000000609dfae */ /* 0x020fe8000c101d44 */
[----:B------:R-:W-:Y:S04]  /*12480*/  @!P5 LDGSTS.E.BYPASS.LTC128B.128 [R9+0x18400], desc[UR4][R6.64+0x80], !P1 ;  /* 0x184000800609dfae */ /* 0x000fe8000c901d44 */
[----:B------:R-:W-:Y:S04]  /*12490*/  @!P5 LDGSTS.E.BYPASS.LTC128B.128 [R9+0x1c400], desc[UR4][R6.64+0x100], !P2 ;  /* 0x1c4001000609dfae */ /* 0x000fe8000d101d44 */
[----:B------:R0:W-:Y:S01]  /*124a0*/  @!P5 LDGSTS.E.BYPASS.LTC128B.128 [R9+0x20400], desc[UR4][R6.64+0x180], !P3 ;  /* 0x204001800609dfae */ /* 0x0001e2000d901d44 */
[----:B------:R-:W-:-:S03]  /*124b0*/  ISETP.GE.AND P5, PT, R5, R2, PT ;  /* 0x000000020500720c */ /* 0x000fc60003fa6270 */
[----:B------:R-:W1:Y:S04]  /*124c0*/  SHFL.IDX PT, R5, R4, 0x1, 0x181f ;  /* 0x00381f0004057f89 */ /* 0x000e6800000e0000 */
[----:B0-----:R-:W0:Y:S06]  /*124d0*/  SHFL.IDX PT, R6, R3, 0x1, 0x181f ;  /* 0x00381f0003067f89 */ /* 0x001e2c00000e0000 */
[----:B-1----:R-:W-:-:S05]  /*124e0*/  @!P5 LEA R5, P4, R10, R5, 0x1 ;  /* 0x000000050a05d211 */ /* 0x002fca00078808ff */
[----:B0-----:R-:W-:-:S04]  /*124f0*/  @!P5 IMAD.X R6, RZ, RZ, R6, P4 ;  /* 0x000000ffff06d224 */ /* 0x001fc800020e0606 */
[----:B------:R-:W-:Y:S02]  /*12500*/  @!P5 IMAD.MOV.U32 R7, RZ, RZ, R6 ;  /* 0x000000ffff07d224 */ /* 0x000fe400078e0006 */
[----:B------:R-:W-:Y:S02]  /*12510*/  @!P5 IMAD.MOV.U32 R6, RZ, RZ, R5 ;  /* 0x000000ffff06d224 */ /* 0x000fe400078e0005 */
[----:B------:R-:W-:-:S03]  /*12520*/  VIADD R5, R0, 0x20 ;  /* 0x0000002000057836 */ /* 0x000fc60000000000 */
[----:B------:R-:W-:Y:S04]  /*12530*/  @!P5 LDGSTS.E.BYPASS.LTC128B.128 [R9+0x14c00], desc[UR4][R6.64], !P0 ;  /* 0x14c000000609dfae */ /* 0x000fe8000c101d44 */
        /* <DEDUP_REMOVED lines=53> */
[----:B------:R-:W0:Y:S06]  /*12890*/  SHFL.IDX PT, R8, R3, 0x6, 0x181f ;  /* 0x00d81f0003087f89 */ /* 0x000e2c00000e0000 */
[----:B-1----:R-:W-:-:S05]  /*128a0*/  @!P5 LEA R5, P4, R10, R5, 0x1 ;  /* 0x000000050a05d211 */ /* 0x002fca00078808ff */
[----:B0-----:R-:W-:-:S04]  /*128b0*/  @!P5 IMAD.X R6, RZ, RZ, R8, P4 ;  /* 0x000000ffff06d224 */ /* 0x001fc800020e0608 */
[----:B------:R-:W-:Y:S02]  /*128c0*/  @!P5 IMAD.MOV.U32 R7, RZ, RZ, R6 ;  /* 0x000000ffff07d224 */ /* 0x000fe400078e0006 */
[----:B------:R-:W-:Y:S02]  /*128d0*/  @!P5 IMAD.MOV.U32 R6, RZ, RZ, R5 ;  /* 0x000000ffff06d224 */ /* 0x000fe400078e0005 */
[----:B------:R0:W1:Y:S04]  /*128e0*/  SHFL.IDX PT, R5, R3, 0x7, 0x181f ;  /* 0x00f81f0003057f89 */ /* 0x00006800000e0000 */
[----:B------:R0:W-:Y:S04]  /*128f0*/  @!P5 LDGSTS.E.BYPASS.LTC128B.128 [R9+0x17400], desc[UR4][R6.64], !P0 ;  /* 0x174000000609dfae */ /* 0x0001e8000c101d44 */
[----:B------:R0:W-:Y:S04]  /*12900*/  @!P5 LDGSTS.E.BYPASS.LTC128B.128 [R9+0x1b400], desc[UR4][R6.64+0x80], !P1 ;  /* 0x1b4000800609dfae */ /* 0x0001e8000c901d44 */
[----:B------:R0:W-:Y:S04]  /*12910*/  @!P5 LDGSTS.E.BYPASS.LTC128B.128 [R9+0x1f400], desc[UR4][R6.64+0x100], !P2 ;  /* 0x1f4001000609dfae */ /* 0x0001e8000d101d44 */
[----:B------:R0:W-:Y:S04]  /*12920*/  @!P5 LDGSTS.E.BYPASS.LTC128B.128 [R9+0x23400], desc[UR4][R6.64+0x180], !P3 ;  /* 0x234001800609dfae */ /* 0x0001e8000d901d44 */
[----:B------:R0:W2:Y:S02]  /*12930*/  SHFL.IDX PT, R3, R4, 0x7, 0x181f ;  /* 0x00f81f0004037f89 */ /* 0x0000a400000e0000 */
.L_x_388:
[----:B------:R-:W-:Y:S01]  /*12940*/  VIADD R0, R0, 0x70 ;  /* 0x0000007000007836 */ /* 0x000fe20000000000 */
[----:B------:R-:W-:Y:S04]  /*12950*/  BSSY B0, `(.L_x_261) ;  /* 0x000000d000007945 */ /* 0x000fe80003800000 */
[----:B------:R-:W-:-:S13]  /*12960*/  ISETP.GE.AND P4, PT, R0, R2, PT ;  /* 0x000000020000720c */ /* 0x000fda0003f86270 */
[----:B------:R-:W-:Y:S05]  /*12970*/  @P4 BRA `(.L_x_262) ;  /* 0x0000000000284947 */ /* 0x000fea0003800000 */
[----:B--2---:R-:W-:Y:S01]  /*12980*/  LEA R2, P4, R10, R3, 0x1 ;  /* 0x000000030a027211 */ /* 0x004fe200078808ff */
[----:B------:R-:W-:-:S04]  /*12990*/  ULDC.64 UR4, c[0x0][0x208] ;  /* 0x0000820000047ab9 */ /* 0x000fc80000000a00 */
[----:B01----:R-:W-:-:S05]  /*129a0*/  IMAD.X R3, RZ, RZ, R5, P4 ;  /* 0x000000ffff037224 */ /* 0x003fca00020e0605 */
[----:B------:R-:W-:Y:S01]  /*129b0*/  @!PT LDS RZ, [RZ] ;  /* 0x00000000fffff984 */ /* 0x000fe20000000800 */
[----:B------:R-:W-:Y:S01]  /*129c0*/  @!PT LDS RZ, [RZ] ;  /* 0x00000000fffff984 */ /* 0x000fe20000000800 */
[----:B------:R-:W-:Y:S01]  /*129d0*/  @!PT LDS RZ, [RZ] ;  /* 0x00000000fffff984 */ /* 0x000fe20000000800 */
[----:B------:R3:W-:Y:S04]  /*129e0*/  LDGSTS.E.BYPASS.LTC128B.128 [R9+0x17c00], desc[UR4][R2.64], !P0 ;  /* 0x17c0000002097fae */ /* 0x0007e8000c101d44 */
[----:B------:R3:W-:Y:S04]  /*129f0*/  LDGSTS.E.BYPASS.LTC128B.128 [R9+0x1bc00], desc[UR4][R2.64+0x80], !P1 ;  /* 0x1bc0008002097fae */ /* 0x0007e8000c901d44 */
[----:B------:R3:W-:Y:S04]  /*12a00*/  LDGSTS.E.BYPASS.LTC128B.128 [R9+0x1fc00], desc[UR4][R2.64+0x100], !P2 ;  /* 0x1fc0010002097fae */ /* 0x0007e8000d101d44 */
[----:B------:R3:W-:Y:S02]  /*12a10*/  LDGSTS.E.BYPASS.LTC128B.128 [R9+0x23c00], desc[UR4][R2.64+0x180], !P3 ;  /* 0x23c0018002097fae */ /* 0x0007e4000d901d44 */
.L_x_262:
[----:B------:R-:W-:Y:S05]  /*12a20*/  BSYNC B0 ;  /* 0x0000000000007941 */ /* 0x000fea0003800000 */
.L_x_261:
[----:B------:R-:W-:Y:S01]  /*12a30*/  NOP ;  /* 0x0000000000007918 */ /* 0x000fe20000000000 */
[----:B------:R-:W-:Y:S01]  /*12a40*/  PLOP3.LUT P0, PT, PT, PT, PT, 0x80, 0x0 ;  /* 0x000000000000781c */ /* 0x000fe20003f0f070 */
[----:B0-----:R-:W-:-:S12]  /*12a50*/  VIADD R6, R18, 0x38800 ;  /* 0x0003880012067836 */ /* 0x001fd80000000000 */
.L_x_263:
[----:B------:R-:W-:Y:S02]  /*12a60*/  PLOP3.LUT P1, PT, P1, P0, PT, 0xa2, 0x0 ;  /* 0x000000000000781c */ /* 0x000fe40000f21472 */
[----:B------:R-:W-:-:S08]  /*12a70*/  @P0 R2UR P1, UR4, R18 ;  /* 0x00000000120402ca */ /* 0x000fd00000020000 */
[----:B------:R-:W-:-:S05]  /*12a80*/  @P0 PLOP3.LUT P0, PT, P1, PT, PT, 0x80, 0x0 ;  /* 0x000000000000081c */ /* 0x000fca0000f0f070 */
[----:B------:R-:W-:Y:S01]  /*12a90*/  @!P1 SYNCS.ARRIVE.TRANS64.RED.A0T1 RZ, [UR4+0x38800], RZ ;  /* 0x038800ffffff99a7 */ /* 0x000fe20008200404 */
[----:B------:R-:W-:Y:S07]  /*12aa0*/  @!P1 ARRIVES.LDGSTSBAR.64.TRANSCNT [UR4+0x38800] ;  /* 0x03880000ff0099b0 */ /* 0x000fee0008000a84 */
[----:B------:R-:W-:Y:S05]  /*12ab0*/  @P0 BRA.U.ANY `(.L_x_263) ;  /* 0xfffffffd00e80947 */ /* 0x000fea000393ffff */
[----:B---3--:R-:W3:Y:S02]  /*12ac0*/  LDL.LU R2, [R1+0x48] ;  /* 0x0000480001027983 */ /* 0x008ee40000300800 */
[----:B---3--:R-:W-:-:S05]  /*12ad0*/  VIADD R2, R2, 0x1 ;  /* 0x0000000102027836 */ /* 0x008fca0000000000 */
[----:B------:R0:W-:Y:S01]  /*12ae0*/  STL [R1+0x48], R2 ;  /* 0x0000480201007387 */ /* 0x0001e20000100800 */
[----:B------:R-:W-:-:S04]  /*12af0*/  LEA.HI R0, R2, R2, RZ, 0x1 ;  /* 0x0000000202007211 */ /* 0x000fc800078f08ff */
[----:B------:R-:W-:-:S05]  /*12b00*/  LOP3.LUT R0, R0, 0xfffffffe, RZ, 0xc0, !PT ;  /* 0xfffffffe00007812 */ /* 0x000fca00078ec0ff */
[----:B------:R-:W-:-:S05]  /*12b10*/  IMAD.IADD R0, R2, 0x1, -R0 ;  /* 0x0000000102007824 */ /* 0x000fca00078e0a00 */
[----:B------:R-:W-:Y:S01]  /*12b20*/  SHF.L.U32 R0, R0, 0x1f, RZ ;  /* 0x0000001f00007819 */ /* 0x000fe200000006ff */
[----:B------:R-:W-:Y:S01]  /*12b30*/  NOP ;  /* 0x0000000000007918 */ /* 0x000fe20000000000 */
[----:B------:R0:W-:Y:S01]  /*12b40*/  SYNCS.ARRIVE.TRANS64.A1T0 RZ, [R18+URZ+0x38800], RZ ;  /* 0x038800ff12ff79a7 */ /* 0x0001e2000810003f */
[----:B------:R-:W-:Y:S01]  /*12b50*/  BSSY B0, `(.L_x_264) ;  /* 0x0000003000007945 */ /* 0x000fe20003800000 */
[----:B------:R-:W3:Y:S03]  /*12b60*/  SYNCS.PHASECHK.TRANS64.TRYWAIT P0, [R18+URZ+0x38820], R0 ;  /* 0x03882000120075a7 */ /* 0x000ee6000800017f */
[----:B0--3--:R-:W-:Y:S05]  /*12b70*/  @!P0 BRA `(.L_x_265) ;  /* 0x0000005000b88947 */ /* 0x009fea0003800000 */
.L_x_389:
[----:B------:R-:W-:Y:S05]  /*12b80*/  BSYNC B0 ;  /* 0x0000000000007941 */ /* 0x000fea0003800000 */
.L_x_264:
[----:B------:R-:W0:Y:S04]  /*12b90*/  LDL R2, [R1+0x38] ;  /* 0x0000380001027983 */ /* 0x000e280000100800 */
[----:B--2---:R-:W2:Y:S01]  /*12ba0*/  LDL R3, [R1+0x28] ;  /* 0x0000280001037983 */ /* 0x004ea20000100800 */
[----:B------:R-:W-:Y:S01]  /*12bb0*/  BSSY B0, `(.L_x_266) ;  /* 0x00002a3000007945 */ /* 0x000fe20003800000 */
[----:B0-----:R-:W-:-:S05]  /*12bc0*/  VIADD R0, R2, 0xfffffffe ;  /* 0xfffffffe02007836 */ /* 0x001fca0000000000 */
[----:B--2---:R-:W-:-:S13]  /*12bd0*/  ISETP.GE.AND P0, PT, R0, R3, PT ;  /* 0x000000030000720c */ /* 0x004fda0003f06270 */
[----:B------:R-:W-:Y:S05]  /*12be0*/  @!P0 BRA `(.L_x_267) ;  /* 0x00000028007c8947 */ /* 0x000fea0003800000 */
[----:B------:R-:W2:Y:S04]  /*12bf0*/  LDL.LU R2, [R1+0x58] ;  /* 0x0000580001027983 */ /* 0x000ea80000300800 */
[----:B-1----:R-:W3:Y:S04]  /*12c00*/  LDL.LU R5, [R1+0x34] ;  /* 0x0000340001057983 */ /* 0x002ee80000300800 */
[----:B------:R-:W4:Y:S01]  /*12c10*/  LDL.LU R4, [R1+0x44] ;  /* 0x0000440001047983 */ /* 0x000f220000300800 */
[----:B------:R-:W-:Y:S01]  /*12c20*/  LOP3.LUT R10, RZ, R3, RZ, 0x33, !PT ;  /* 0x00000003ff0a7212 */ /* 0x000fe200078e33ff */
[----:B------:R-:W-:Y:S01]  /*12c30*/  BSSY B2, `(.L_x_268) ;  /* 0x00000e5000027945 */ /* 0x000fe20003800000 */
[----:B--2---:R-:W-:-:S04]  /*12c40*/  VIADD R2, R2, 0x1 ;  /* 0x0000000102027836 */ /* 0x004fc80000000000 */
[----:B---3--:R-:W-:-:S05]  /*12c50*/  IMAD R2, R2, R5, RZ ;  /* 0x0000000502027224 */ /* 0x008fca00078e02ff */
[----:B----4-:R-:W-:-:S05]  /*12c60*/  VIMNMX R8, R4, R2, PT ;  /* 0x0000000204087248 */ /* 0x010fca0003fe0100 */
[----:B------:R-:W-:-:S05]  /*12c70*/  IMAD.MOV R2, RZ, RZ, -R8 ;  /* 0x000000ffff027224 */ /* 0x000fca00078e0a08 */
[----:B------:R-:W-:-:S05]  /*12c80*/  VIADDMNMX R10, R2, 0x1, R10, !PT ;  /* 0x00000001020a7846 */ /* 0x000fca000780010a */
[----:B------:R-:W-:-:S05]  /*12c90*/  IMAD.IADD R2, R8, 0x1, R10 ;  /* 0x0000000108027824 */ /* 0x000fca00078e020a */
[----:B------:R-:W-:-:S04]  /*12ca0*/  LOP3.LUT R2, R2, 0x1, RZ, 0xc0, !PT ;  /* 0x0000000102027812 */ /* 0x000fc800078ec0ff */
[----:B------:R-:W-:-:S13]  /*12cb0*/  ISETP.NE.U32.AND P0, PT, R2, 0x1, PT ;  /* 0x000000010200780c */ /* 0x000fda0003f05070 */
[----:B------:R-:W-:Y:S05]  /*12cc0*/  @P0 BRA `(.L_x_269) ;  /* 0x0000000c006c0947 */ /* 0x000fea0003800000 */
[----:B------:R-:W2:Y:S04]  /*12cd0*/  LDL R4, [R1+0x20] ;  /* 0x0000200001047983 */ /* 0x000ea80000100800 */
[----:B------:R-:W3:Y:S01]  /*12ce0*/  LDL R3, [R1+0x14] ;  /* 0x0000140001037983 */ /* 0x000ee20000100800 */
[----:B------:R-:W-:Y:S01]  /*12cf0*/  VIADD R9, R19, 0x1 ;  /* 0x0000000113097836 */ /* 0x000fe20000000000 */
[----:B------:R-:W-:Y:S04]  /*12d00*/  BSSY B1, `(.L_x_270) ;  /* 0x00000d3000017945 */ /* 0x000fe80003800000 */
[----:B------:R-:W-:-:S04]  /*12d10*/  ISETP.NE.AND P0, PT, R9, 0x2, PT ;  /* 0x000000020900780c */ /* 0x000fc80003f05270 */
[----:B------:R-:W-:Y:S02]  /*12d20*/  SEL R11, RZ, 0x1, P0 ;  /* 0x00000001ff0b7807 */ /* 0x000fe40000000000 */
[----:B------:R-:W-:Y:S02]  /*12d30*/  SEL R9, R9, RZ, P0 ;  /* 0x000000ff09097207 */ /* 0x000fe40000000000 */
[----:B--2---:R-:W-:Y:S02]  /*12d40*/  ISETP.NE.AND P1, PT, R4, RZ, PT ;  /* 0x000000ff0400720c */ /* 0x004fe40003f25270 */
[----:B---3--:R-:W-:-:S11]  /*12d50*/  LOP3.LUT R11, R3, R11, RZ, 0x3c, !PT ;  /* 0x0000000b030b7212 */ /* 0x008fd600078e3cff */
[----:B------:R-:W-:Y:S05]  /*12d60*/  @!P1 BRA `(.L_x_271) ;  /* 0x0000000c00309947 */ /* 0x000fea0003800000 */
[----:B------:R-:W-:Y:S01]  /*12d70*/  ULDC.64 UR4, c[0x0][0x418] ;  /* 0x0001060000047ab9 */ /* 0x000fe20000000a00 */
[----:B------:R-:W-:Y:S01]  /*12d80*/  IMAD.MOV.U32 R5, RZ, RZ, R17 ;  /* 0x000000ffff057224 */ /* 0x000fe200078e0011 */
[----:B------:R-:W-:-:S04]  /*12d90*/  ISETP.NE.U32.AND P0, PT, RZ, UR4, PT ;  /* 0x00000004ff007c0c */ /* 0x000fc8000bf05070 */
[----:B------:R-:W-:-:S13]  /*12da0*/  ISETP.NE.AND.EX P0, PT, RZ, UR5, PT, P0 ;  /* 0x00000005ff007c0c */ /* 0x000fda000bf05300 */
[----:B------:R-:W-:Y:S05]  /*12db0*/  @!P0 BRA `(.L_x_272) ;  /* 0x0000000000508947 */ /* 0x000fea0003800000 */
[----:B------:R-:W2:Y:S01]  /*12dc0*/  LDL R12, [R1+0x1c] ;  /* 0x00001c00010c7983 */ /* 0x000ea20000100800 */
[----:B------:R-:W0:Y:S01]  /*12dd0*/  LDC R5, c[0x0][0x43c] ;  /* 0x00010f00ff057b82 */ /* 0x000e220000000800 */
[----:B------:R-:W-:Y:S02]  /*12de0*/  ULDC.64 UR6, c[0x0][0x428] ;  /* 0x00010a0000067ab9 */ /* 0x000fe40000000a00 */
[----:B------:R-:W3:Y:S01]  /*12df0*/  LDL R7, [R1+0x10] ;  /* 0x0000100001077983 */ /* 0x000ee20000100800 */
        /* <DEDUP_REMOVED lines=9> */
[----:B--2---:R-:W-:-:S04]  /*12e90*/  IMAD R4, R12, UR6, RZ ;  /* 0x000000060c047c24 */ /* 0x004fc8000f8e02ff */
[C---:B---3--:R-:W-:Y:S02]  /*12ea0*/  IMAD R4, R7.reuse, UR7, R4 ;  /* 0x0000000707047c24 */ /* 0x048fe4000f8e0204 */
[----:B------:R-:W-:-:S04]  /*12eb0*/  IMAD.WIDE.U32 R2, R7, UR6, R2 ;  /* 0x0000000607027c25 */ /* 0x000fc8000f8e0002 */
[----:B------:R-:W-:Y:S01]  /*12ec0*/  IMAD.IADD R3, R4, 0x1, R3 ;  /* 0x0000000104037824 */ /* 0x000fe200078e0203 */
[----:B------:R-:W-:-:S04]  /*12ed0*/  LEA R4, P0, R2, UR4, 0x2 ;  /* 0x0000000402047c11 */ /* 0x000fc8000f8010ff */
[----:B------:R-:W-:-:S06]  /*12ee0*/  LEA.HI.X R5, R2, UR5, R3, 0x2, P0 ;  /* 0x0000000502057c11 */ /* 0x000fcc00080f1403 */
[----:B------:R0:W5:Y:S03]  /*12ef0*/  LDG.E R5, desc[UR8][R4.64] ;  /* 0x0000000804057981 */ /* 0x000166000c1e1900 */
.L_x_272:
[----:B------:R-:W-:Y:S01]  /*12f00*/  IMAD R3, R9, 0x8, R18 ;  /* 0x0000000809037824 */ /* 0x000fe200078e0212 */
[----:B------:R-:W-:Y:S01]  /*12f10*/  SHF.L.U32 R2, R11, 0x1f, RZ ;  /* 0x0000001f0b027819 */ /* 0x000fe200000006ff */
[----:B------:R-:W-:Y:S03]  /*12f20*/  BSSY B3, `(.L_x_273) ;  /* 0x0000003000037945 */ /* 0x000fe60003800000 */
[----:B------:R-:W1:Y:S02]  /*12f30*/  SYNCS.PHASECHK.TRANS64.TRYWAIT P0, [R3+URZ+0x38840], R2 ;  /* 0x03884002030075a7 */ /* 0x000e64000800017f */
[----:B-1----:R-:W-:Y:S05]  /*12f40*/  @!P0 BRA `(.L_x_274) ;  /* 0x0000004c00d88947 */ /* 0x002fea0003800000 */
.L_x_390:
[----:B------:R-:W-:Y:S05]  /*12f50*/  BSYNC B3 ;  /* 0x0000000000037941 */ /* 0x000fea0003800000 */
.L_x_273:
[----:B0-----:R-:W0:Y:S01]  /*12f60*/  S2R R4, SR_TID.X ;  /* 0x0000000000047919 */ /* 0x001e220000002100 */
[----:B------:R-:W-:Y:S01]  /*12f70*/  BSSY B3, `(.L_x_275) ;  /* 0x000000b000037945 */ /* 0x000fe20003800000 */
[----:B0-----:R-:W-:-:S04]  /*12f80*/  LOP3.LUT R4, R4, 0x7f, RZ, 0xc0, !PT ;  /* 0x0000007f04047812 */ /* 0x001fc800078ec0ff */
[----:B------:R-:W-:-:S13]  /*12f90*/  ISETP.NE.AND P1, PT, R4, RZ, PT ;  /* 0x000000ff0400720c */ /* 0x000fda0003f25270 */
[----:B------:R-:W-:Y:S05]  /*12fa0*/  @P1 BRA `(.L_x_276) ;  /* 0x00000000001c1947 */ /* 0x000fea0003800000 */
[----:B------:R-:W0:Y:S01]  /*12fb0*/  S2R R4, SR_TID.X ;  /* 0x0000000000047919 */ /* 0x000e220000002100 */
[----:B-1----:R-:W-:-:S04]  /*12fc0*/  IMAD.MOV.U32 R2, RZ, RZ, 0xa000 ;  /* 0x0000a000ff027424 */ /* 0x002fc800078e00ff */
[----:B------:R2:W-:Y:S01]  /*12fd0*/  SYNCS.ARRIVE.TRANS64 RZ, [R3+URZ+0x38830], R2 ;  /* 0x0388300203ff79a7 */ /* 0x0005e2000800003f */
[----:B0-----:R-:W-:-:S04]  /*12fe0*/  LOP3.LUT R4, R4, 0x1f, RZ, 0xc0, !PT ;  /* 0x0000001f04047812 */ /* 0x001fc800078ec0ff */
[----:B------:R-:W-:-:S13]  /*12ff0*/  ISETP.NE.AND P0, PT, R4, RZ, PT ;  /* 0x000000ff0400720c */ /* 0x000fda0003f05270 */
[----:B--2---:R-:W-:Y:S05]  /*13000*/  @!P0 BRA `(.L_x_276) ;  /* 0x0000000000048947 */ /* 0x004fea0003800000 */
[----:B------:R-:W-:Y:S01]  /*13010*/  BPT.TRAP 0x1 ;  /* 0x000000040000795c */ /* 0x000fe20000300000 */
.L_x_276:
[----:B------:R-:W-:Y:S05]  /*13020*/  BSYNC B3 ;  /* 0x0000000000037941 */ /* 0x000fea0003800000 */
.L_x_275:
[----:B-1----:R-:W2:Y:S01]  /*13030*/  LDL R2, [R1+0x18] ;  /* 0x0000180001027983 */ /* 0x002ea20000100800 */
[----:B------:R-:W-:Y:S01]  /*13040*/  IMAD.MOV.U32 R14, RZ, RZ, RZ ;  /* 0x000000ffff0e7224 */ /* 0x000fe200078e00ff */
[----:B------:R-:W-:Y:S01]  /*13050*/  UIADD3 UR4, UP0, UR36, 0x370, URZ ;  /* 0x0000037024047890 */ /* 0x000fe2000ff1e03f */
[----:B------:R-:W-:Y:S01]  /*13060*/  IMAD R4, R9, 0xa000, R18 ;  /* 0x0000a00009047824 */ /* 0x000fe200078e0212 */
[----:B------:R-:W-:Y:S01]  /*13070*/  PLOP3.LUT P0, PT, PT, PT, PT, 0x80, 0x0 ;  /* 0x000000000000781c */ /* 0x000fe20003f0f070 */
[----:B------:R-:W-:Y:S01]  /*13080*/  VIADD R3, R3, 0x38830 ;  /* 0x0003883003037836 */ /* 0x000fe20000000000 */
[----:B------:R-:W-:Y:S01]  /*13090*/  R2UR UR10, R14 ;  /* 0x000000000e0a72ca */ /* 0x000fe200000e0000 */
[----:B------:R-:W-:Y:S01]  /*130a0*/  VIADD R7, R4, 0x24400 ;  /* 0x0002440004077836 */ /* 0x000fe20000000000 */
[----:B------:R-:W-:Y:S01]  /*130b0*/  UIADD3.X UR5, URZ, UR37, URZ, UP0, !UPT ;  /* 0x000000253f057290 */ /* 0x000fe200087fe43f */
[----:B------:R-:W-:Y:S01]  /*130c0*/  UMOV UR6, 0x0 ;  /* 0x0000000000067882 */ /* 0x000fe20000000000 */
[----:B------:R-:W-:Y:S01]  /*130d0*/  UMOV UR7, 0x14f00000 ;  /* 0x14f0000000077882 */ /* 0x000fe20000000000 */
[----:B--2---:R-:W-:-:S10]  /*130e0*/  IMAD R2, R0, 0x50, R2 ;  /* 0x0000005000027824 */ /* 0x004fd400078e0202 */
.L_x_277:
[----:B------:R-:W-:-:S13]  /*130f0*/  @P0 ELECT P2, URZ, PT ;  /* 0x00000000003f082f */ /* 0x000fda0003840000 */
[----:B-----5:R-:W-:Y:S02]  /*13100*/  @P2 R2UR UR13, R5 ;  /* 0x00000000050d22ca */ /* 0x020fe400000e0000 */
[----:B------:R-:W-:Y:S02]  /*13110*/  @P2 R2UR UR12, R16 ;  /* 0x00000000100c22ca */ /* 0x000fe400000e0000 */
[----:B------:R-:W-:Y:S02]  /*13120*/  @P2 R2UR UR11, R2 ;  /* 0x00000000020b22ca */ /* 0x000fe400000e0000 */
[----:B------:R-:W-:Y:S02]  /*13130*/  @P2 R2UR UR9, R3 ;  /* 0x00000000030922ca */ /* 0x000fe400000e0000 */
[----:B------:R-:W-:Y:S02]  /*13140*/  @P2 R2UR UR8, R7 ;  /* 0x00000000070822ca */ /* 0x000fe400000e0000 */
[----:B------:R-:W-:-:S02]  /*13150*/  @P2 PLOP3.LUT P0, PT, P2, PT, PT, 0x8, 0x0 ;  /* 0x000000000000281c */ /* 0x000fc4000170e170 */
[----:B------:R-:W-:-:S09]  /*13160*/  PLOP3.LUT P2, PT, PT, PT, PT, 0x8, 0x0 ;  /* 0x000000000000781c */ /* 0x000fd20003f4e170 */
[----:B------:R0:W-:Y:S02]  /*13170*/  UTMALDG.4D [UR8], [UR4], desc[UR6] ;  /* 0x00000608040075b4 */ /* 0x0001e40008019000 */
[----:B0-----:R-:W-:Y:S05]  /*13180*/  @P0 BRA.U.ANY `(.L_x_277) ;  /* 0xfffffffd00d80947 */ /* 0x001fea000393ffff */
[----:B------:R-:W-:Y:S01]  /*13190*/  IMAD.MOV.U32 R21, RZ, RZ, 0x40 ;  /* 0x00000040ff157424 */ /* 0x000fe200078e00ff */
[----:B------:R-:W-:Y:S01]  /*131a0*/  PLOP3.LUT P0, PT, PT, PT, PT, 0x80, 0x0 ;  /* 0x000000000000781c */ /* 0x000fe20003f0f070 */
[----:B------:R-:W-:Y:S01]  /*131b0*/  VIADD R7, R4, 0x26c00 ;  /* 0x00026c0004077836 */ /* 0x000fe20000000000 */
[----:B------:R-:W-:Y:S01]  /*131c0*/  UMOV UR6, 0x0 ;  /* 0x0000000000067882 */ /* 0x000fe20000000000 */
[----:B------:R-:W-:Y:S01]  /*131d0*/  UMOV UR7, 0x14f00000 ;  /* 0x14f0000000077882 */ /* 0x000fe20000000000 */
[----:B------:R-:W-:-:S15]  /*131e0*/  R2UR UR10, R21 ;  /* 0x00000000150a72ca */ /* 0x000fde00000e0000 */
.L_x_278:
[----:B------:R-:W-:-:S13]  /*131f0*/  @P0 ELECT P2, URZ, PT ;  /* 0x00000000003f082f */ /* 0x000fda0003840000 */
[----:B------:R-:W-:Y:S02]  /*13200*/  @P2 R2UR UR13, R5 ;  /* 0x00000000050d22ca */ /* 0x000fe400000e0000 */
        /* <DEDUP_REMOVED lines=14> */
.L_x_279:
        /* <DEDUP_REMOVED lines=16> */
.L_x_280:
        /* <DEDUP_REMOVED lines=10> */
[----:B------:R-:W2:Y:S01]  /*13490*/  LDL.LU R7, [R1+0x14] ;  /* 0x0000140001077983 */ /* 0x000ea20000300800 */
[----:B------:R-:W-:Y:S01]  /*134a0*/  IMAD R3, R19, 0x8, R6 ;  /* 0x0000000813037824 */ /* 0x000fe200078e0206 */
[----:B------:R-:W-:Y:S01]  /*134b0*/  BSSY B3, `(.L_x_281) ;  /* 0x0000004000037945 */ /* 0x000fe20003800000 */
[----:B--2---:R-:W-:-:S04]  /*134c0*/  SHF.L.U32 R2, R7, 0x1f, RZ ;  /* 0x0000001f07027819 */ /* 0x004fc800000006ff */
[----:B------:R-:W0:Y:S02]  /*134d0*/  SYNCS.PHASECHK.TRANS64.TRYWAIT P0, [R3+URZ+0x60], R2 ;  /* 0x00006002030075a7 */ /* 0x000e24000800017f */
[----:B0-----:R-:W-:Y:S05]  /*134e0*/  @!P0 BRA `(.L_x_282) ;  /* 0x0000004800848947 */ /* 0x001fea0003800000 */
.L_x_391:
[----:B------:R-:W-:Y:S05]  /*134f0*/  BSYNC B3 ;  /* 0x0000000000037941 */ /* 0x000fea0003800000 */
.L_x_281:
[----:B------:R-:W-:Y:S01]  /*13500*/  BSSY B3, `(.L_x_283) ;  /* 0x000000c000037945 */ /* 0x000fe20003800000 */
[----:B------:R-:W-:Y:S02]  /*13510*/  IMAD.MOV.U32 R12, RZ, RZ, 0x0 ;  /* 0x00000000ff0c7424 */ /* 0x000fe400078e00ff */
[----:B------:R-:W-:Y:S01]  /*13520*/  IMAD.MOV.U32 R13, RZ, RZ, 0x14f00000 ;  /* 0x14f00000ff0d7424 */ /* 0x000fe200078e00ff */
[----:B------:R-:W-:Y:S06]  /*13530*/  @P1 BRA `(.L_x_284) ;  /* 0x0000000000201947 */ /* 0x000fec0003800000 */
[----:B------:R-:W1:Y:S01]  /*13540*/  S2R R4, SR_TID.X ;  /* 0x0000000000047919 */ /* 0x000e620000002100 */
[----:B0-----:R-:W-:Y:S02]  /*13550*/  IMAD R2, R19, 0x8, R18 ;  /* 0x0000000813027824 */ /* 0x001fe400078e0212 */
[----:B------:R-:W-:-:S04]  /*13560*/  IMAD.MOV.U32 R3, RZ, RZ, 0xa000 ;  /* 0x0000a000ff037424 */ /* 0x000fc800078e00ff */
[----:B------:R2:W-:Y:S01]  /*13570*/  SYNCS.ARRIVE.TRANS64 RZ, [R2+URZ+0x38850], R3 ;  /* 0x0388500302ff79a7 */ /* 0x0005e2000800003f */
[----:B-1----:R-:W-:-:S04]  /*13580*/  LOP3.LUT R4, R4, 0x1f, RZ, 0xc0, !PT ;  /* 0x0000001f04047812 */ /* 0x002fc800078ec0ff */
[----:B------:R-:W-:-:S13]  /*13590*/  ISETP.NE.AND P0, PT, R4, RZ, PT ;  /* 0x000000ff0400720c */ /* 0x000fda0003f05270 */
[----:B--2---:R-:W-:Y:S05]  /*135a0*/  @!P0 BRA `(.L_x_284) ;  /* 0x0000000000048947 */ /* 0x004fea0003800000 */
[----:B------:R-:W-:Y:S01]  /*135b0*/  BPT.TRAP 0x1 ;  /* 0x000000040000795c */ /* 0x000fe20000300000 */
.L_x_284:
[----:B------:R-:W-:Y:S05]  /*135c0*/  BSYNC B3 ;  /* 0x0000000000037941 */ /* 0x000fea0003800000 */
.L_x_283:
[----:B------:R-:W2:Y:S04]  /*135d0*/  LDL R7, [R1+0x18] ;  /* 0x0000180001077983 */ /* 0x000ea80000100800 */
[----:B------:R-:W2:Y:S01]  /*135e0*/  LDL.LU R4, [R1+0x8] ;  /* 0x0000080001047983 */ /* 0x000ea20000300800 */
[----:B------:R-:W-:Y:S01]  /*135f0*/  R2UR UR10, R14 ;  /* 0x000000000e0a72ca */ /* 0x000fe200000e0000 */
[C-C-:B0-----:R-:W-:Y:S01]  /*13600*/  IMAD R3, R19.reuse, 0x8, R18.reuse ;  /* 0x0000000813037824 */ /* 0x141fe200078e0212 */
[----:B------:R-:W-:Y:S01]  /*13610*/  R2UR UR6, R12 ;  /* 0x000000000c0672ca */ /* 0x000fe200000e0000 */
[----:B------:R-:W-:Y:S01]  /*13620*/  IMAD R2, R19, 0xa000, R18 ;  /* 0x0000a00013027824 */ /* 0x000fe200078e0212 */
[----:B------:R-:W-:Y:S01]  /*13630*/  R2UR UR7, R13 ;  /* 0x000000000d0772ca */ /* 0x000fe200000e0000 */
[----:B------:R-:W-:Y:S01]  /*13640*/  UIADD3 UR4, UP0, UR36, 0x470, URZ ;  /* 0x0000047024047890 */ /* 0x000fe2000ff1e03f */
[----:B------:R-:W-:Y:S01]  /*13650*/  PLOP3.LUT P0, PT, PT, PT, PT, 0x80, 0x0 ;  /* 0x000000000000781c */ /* 0x000fe20003f0f070 */
[----:B------:R-:W-:-:S02]  /*13660*/  VIADD R3, R3, 0x38850 ;  /* 0x0003885003037836 */ /* 0x000fc40000000000 */
[----:B------:R-:W-:Y:S01]  /*13670*/  UIADD3.X UR5, URZ, UR37, URZ, UP0, !UPT ;  /* 0x000000253f057290 */ /* 0x000fe200087fe43f */
[----:B--2---:R-:W-:Y:S02]  /*13680*/  IMAD R4, R4, 0x50, R7 ;  /* 0x0000005004047824 */ /* 0x004fe400078e0207 */
[----:B------:R-:W-:-:S09]  /*13690*/  VIADD R7, R2, 0x400 ;  /* 0x0000040002077836 */ /* 0x000fd20000000000 */
.L_x_285:
        /* <DEDUP_REMOVED lines=10> */
[----:B------:R-:W-:Y:S01]  /*13740*/  R2UR UR10, R21 ;  /* 0x00000000150a72ca */ /* 0x000fe200000e0000 */
[----:B------:R-:W-:Y:S01]  /*13750*/  VIADD R7, R2, 0x2c00 ;  /* 0x00002c0002077836 */ /* 0x000fe20000000000 */
[----:B------:R-:W-:Y:S02]  /*13760*/  R2UR UR6, R12 ;  /* 0x000000000c0672ca */ /* 0x000fe400000e0000 */
[----:B------:R-:W-:Y:S02]  /*13770*/  R2UR UR7, R13 ;  /* 0x000000000d0772ca */ /* 0x000fe400000e0000 */
[----:B------:R-:W-:-:S13]  /*13780*/  PLOP3.LUT P0, PT, PT, PT, PT, 0x80, 0x0 ;  /* 0x000000000000781c */ /* 0x000fda0003f0f070 */
.L_x_286:
        /* <DEDUP_REMOVED lines=15> */
.L_x_287:
        /* <DEDUP_REMOVED lines=15> */
.L_x_288:
        /* <DEDUP_REMOVED lines=10> */
[----:B------:R0:W-:Y:S01]  /*13a10*/  STL [R1+0x8], R0 ;  /* 0x0000080001007387 */ /* 0x0001e20000100800 */
[----:B------:R-:W-:-:S07]  /*13a20*/  IMAD.MOV.U32 R17, RZ, RZ, R5 ;  /* 0x000000ffff117224 */ /* 0x000fce00078e0005 */
.L_x_271:
[----:B------:R-:W-:Y:S05]  /*13a30*/  BSYNC B1 ;  /* 0x0000000000017941 */ /* 0x000fea0003800000 */
.L_x_270:
[----:B0-----:R-:W2:Y:S01]  /*13a40*/  LDL.LU R0, [R1+0x38] ;  /* 0x0000380001007983 */ /* 0x001ea20000300800 */
[----:B------:R-:W-:-:S03]  /*13a50*/  IMAD.MOV.U32 R19, RZ, RZ, R9 ;  /* 0x000000ffff137224 */ /* 0x000fc600078e0009 */
[----:B------:R0:W-:Y:S02]  /*13a60*/  STL [R1+0x14], R11 ;  /* 0x0000140b01007387 */ /* 0x0001e40000100800 */
[----:B0-2---:R-:W-:-:S07]  /*13a70*/  VIADD R0, R0, 0xfffffffd ;  /* 0xfffffffd00007836 */ /* 0x005fce0000000000 */
.L_x_269:
[----:B------:R-:W-:Y:S05]  /*13a80*/  BSYNC B2 ;  /* 0x0000000000027941 */ /* 0x000fea0003800000 */
.L_x_268:
[----:B------:R-:W-:Y:S01]  /*13a90*/  VIADD R10, R10, 0xfffffffe ;  /* 0xfffffffe0a0a7836 */ /* 0x000fe20000000000 */
[----:B------:R-:W-:-:S04]  /*13aa0*/  LOP3.LUT R8, RZ, R8, RZ, 0x33, !PT ;  /* 0x00000008ff087212 */ /* 0x000fc800078e33ff */
[----:B------:R-:W-:-:S13]  /*13ab0*/  ISETP.NE.AND P0, PT, R10, R8, PT ;  /* 0x000000080a00720c */ /* 0x000fda0003f05270 */
[----:B------:R-:W-:Y:S05]  /*13ac0*/  @!P0 BRA `(.L_x_267) ;  /* 0x0000001800c48947 */ /* 0x000fea0003800000 */
[----:B------:R-:W-:-:S07]  /*13ad0*/  IMAD.MOV.U32 R9, RZ, RZ, R17 ;  /* 0x000000ffff097224 */ /* 0x000fce00078e0011 */
.L_x_327:
[----:B------:R-:W2:Y:S04]  /*13ae0*/  LDL R3, [R1+0x20] ;  /* 0x0000200001037983 */ /* 0x000ea80000100800 */
[----:B------:R-:W3:Y:S01]  /*13af0*/  LDL R2, [R1+0x14] ;  /* 0x0000140001027983 */ /* 0x000ee20000100800 */
[----:B------:R-:W-:Y:S01]  /*13b00*/  VIADD R4, R19, 0x1 ;  /* 0x0000000113047836 */ /* 0x000fe20000000000 */
[----:B------:R-:W-:Y:S05]  /*13b10*/  YIELD ;  /* 0x0000000000007946 */ /* 0x000fea0003800000 */
[----:B------:R-:W-:Y:S01]  /*13b20*/  ISETP.NE.AND P0, PT, R4, 0x2, PT ;  /* 0x000000020400780c */ /* 0x000fe20003f05270 */
[----:B------:R-:W-:Y:S03]  /*13b30*/  BSSY B1, `(.L_x_289) ;  /* 0x00000d0000017945 */ /* 0x000fe60003800000 */
[----:B------:R-:W-:-:S02]  /*13b40*/  SEL R5, RZ, 0x1, P0 ;  /* 0x00000001ff057807 */ /* 0x000fc40000000000 */
[----:B------:R-:W-:Y:S02]  /*13b50*/  SEL R4, R4, RZ, P0 ;  /* 0x000000ff04047207 */ /* 0x000fe40000000000 */
[----:B--2---:R-:W-:Y:S02]  /*13b60*/  ISETP.NE.AND P1, PT, R3, RZ, PT ;  /* 0x000000ff0300720c */ /* 0x004fe40003f25270 */
[----:B---3--:R-:W-:-:S11]  /*13b70*/  LOP3.LUT R5, R2, R5, RZ, 0x3c, !PT ;  /* 0x0000000502057212 */ /* 0x008fd600078e3cff */
[----:B01----:R-:W-:Y:S05]  /*13b80*/  @!P1 BRA `(.L_x_290) ;  /* 0x0000000c00289947 */ /* 0x003fea0003800000 */
        /* <DEDUP_REMOVED lines=14> */
[----:B------:R-:W-:-:S04]  /*13c70*/  @P0 SHF.R.U32.HI R2, RZ, R3, R7 ;  /* 0x00000003ff020219 */ /* 0x000fc80000011607 */
[--C-:B------:R-:W-:Y:S01]  /*13c80*/  SHF.R.S32.HI R3, RZ, 0x1f, R2.reuse ;  /* 0x0000001fff037819 */ /* 0x100fe20000011402 */
[----:B------:R-:W-:-:S04]  /*13c90*/  IMAD.MOV R7, RZ, RZ, -R2 ;  /* 0x000000ffff077224 */ /* 0x000fc800078e0a02 */
[----:B------:R-:W-:Y:S02]  /*13ca0*/  IMAD R7, R8, R7, R0 ;  /* 0x0000000708077224 */ /* 0x000fe400078e0200 */
[----:B--2---:R-:W-:-:S04]  /*13cb0*/  IMAD R8, R11, UR6, RZ ;  /* 0x000000060b087c24 */ /* 0x004fc8000f8e02ff */
[C---:B---3--:R-:W-:Y:S02]  /*13cc0*/  IMAD R8, R10.reuse, UR7, R8 ;  /* 0x000000070a087c24 */ /* 0x048fe4000f8e0208 */
[----:B------:R-:W-:-:S04]  /*13cd0*/  IMAD.WIDE.U32 R2, R10, UR6, R2 ;  /* 0x000000060a027c25 */ /* 0x000fc8000f8e0002 */
[----:B------:R-:W-:Y:S01]  /*13ce0*/  IMAD.IADD R3, R8, 0x1, R3 ;  /* 0x0000000108037824 */ /* 0x000fe200078e0203 */
[----:B------:R-:W-:-:S04]  /*13cf0*/  LEA R8, P0, R2, UR4, 0x2 ;  /* 0x0000000402087c11 */ /* 0x000fc8000f8010ff */
[----:B------:R-:W-:-:S06]  /*13d00*/  LEA.HI.X R9, R2, UR5, R3, 0x2, P0 ;  /* 0x0000000502097c11 */ /* 0x000fcc00080f1403 */
[----:B------:R0:W5:Y:S03]  /*13d10*/  LDG.E R9, desc[UR8][R8.64] ;  /* 0x0000000808097981 */ /* 0x000166000c1e1900 */
.L_x_291:
[----:B------:R-:W-:Y:S01]  /*13d20*/  IMAD R3, R4, 0x8, R18 ;  /* 0x0000000804037824 */ /* 0x000fe200078e0212 */
[----:B------:R-:W-:Y:S01]  /*13d30*/  SHF.L.U32 R2, R5, 0x1f, RZ ;  /* 0x0000001f05027819 */ /* 0x000fe200000006ff */
[----:B------:R-:W-:Y:S03]  /*13d40*/  BSSY B2, `(.L_x_292) ;  /* 0x0000003000027945 */ /* 0x000fe60003800000 */
[----:B------:R-:W1:Y:S02]  /*13d50*/  SYNCS.PHASECHK.TRANS64.TRYWAIT P0, [R3+URZ+0x38840], R2 ;  /* 0x03884002030075a7 */ /* 0x000e64000800017f */
[----:B-1----:R-:W-:Y:S05]  /*13d60*/  @!P0 BRA `(.L_x_293) ;  /* 0x0000004000788947 */ /* 0x002fea0003800000 */
.L_x_392:
[----:B------:R-:W-:Y:S05]  /*13d70*/  BSYNC B2 ;  /* 0x0000000000027941 */ /* 0x000fea0003800000 */
.L_x_292:
        /* <DEDUP_REMOVED lines=12> */
.L_x_295:
[----:B------:R-:W-:Y:S05]  /*13e40*/  BSYNC B2 ;  /* 0x0000000000027941 */ /* 0x000fea0003800000 */
.L_x_294:
        /* <DEDUP_REMOVED lines=12> */
.L_x_296:
        /* <DEDUP_REMOVED lines=16> */
.L_x_297:
        /* <DEDUP_REMOVED lines=16> */
.L_x_298:
        /* <DEDUP_REMOVED lines=16> */
.L_x_299:
        /* <DEDUP_REMOVED lines=16> */
.L_x_393:
[----:B------:R-:W-:Y:S05]  /*14310*/  BSYNC B2 ;  /* 0x0000000000027941 */ /* 0x000fea0003800000 */
.L_x_300:
[----:B------:R-:W-:Y:S01]  /*14320*/  BSSY B2, `(.L_x_302) ;  /* 0x000000b000027945 */ /* 0x000fe20003800000 */
[----:B------:R-:W-:Y:S02]  /*14330*/  IMAD.MOV.U32 R10, RZ, RZ, 0x0 ;  /* 0x00000000ff0a7424 */ /* 0x000fe400078e00ff */
[----:B------:R-:W-:Y:S01]  /*14340*/  IMAD.MOV.U32 R11, RZ, RZ, 0x14f00000 ;  /* 0x14f00000ff0b7424 */ /* 0x000fe200078e00ff */
[----:B------:R-:W-:Y:S06]  /*14350*/  @P1 BRA `(.L_x_303) ;  /* 0x00000000001c1947 */ /* 0x000fec0003800000 */
[----:B------:R-:W1:Y:S01]  /*14360*/  S2R R8, SR_TID.X ;  /* 0x0000000000087919 */ /* 0x000e620000002100 */
[----:B0-----:R-:W-:-:S04]  /*14370*/  IMAD.MOV.U32 R3, RZ, RZ, 0xa000 ;  /* 0x0000a000ff037424 */ /* 0x001fc800078e00ff */
[----:B------:R2:W-:Y:S01]  /*14380*/  SYNCS.ARRIVE.TRANS64 RZ, [R2+URZ+0x50], R3 ;  /* 0x0000500302ff79a7 */ /* 0x0005e2000800003f */
[----:B-1----:R-:W-:-:S04]  /*14390*/  LOP3.LUT R8, R8, 0x1f, RZ, 0xc0, !PT ;  /* 0x0000001f08087812 */ /* 0x002fc800078ec0ff */
[----:B------:R-:W-:-:S13]  /*143a0*/  ISETP.NE.AND P0, PT, R8, RZ, PT ;  /* 0x000000ff0800720c */ /* 0x000fda0003f05270 */
[----:B--2---:R-:W-:Y:S05]  /*143b0*/  @!P0 BRA `(.L_x_303) ;  /* 0x0000000000048947 */ /* 0x004fea0003800000 */
[----:B------:R-:W-:Y:S01]  /*143c0*/  BPT.TRAP 0x1 ;  /* 0x000000040000795c */ /* 0x000fe20000300000 */
.L_x_303:
[----:B------:R-:W-:Y:S05]  /*143d0*/  BSYNC B2 ;  /* 0x0000000000027941 */ /* 0x000fea0003800000 */
.L_x_302:
[----:B------:R-:W2:Y:S04]  /*143e0*/  LDL R8, [R1+0x18] ;  /* 0x0000180001087983 */ /* 0x000ea80000100800 */
[----:B0-----:R-:W2:Y:S01]  /*143f0*/  LDL.LU R3, [R1+0x8] ;  /* 0x0000080001037983 */ /* 0x001ea20000300800 */
[----:B------:R-:W-:Y:S01]  /*14400*/  R2UR UR10, R12 ;  /* 0x000000000c0a72ca */ /* 0x000fe200000e0000 */
[----:B------:R-:W-:Y:S01]  /*14410*/  IMAD R19, R19, 0xa000, R18 ;  /* 0x0000a00013137824 */ /* 0x000fe200078e0212 */
[----:B------:R-:W-:Y:S01]  /*14420*/  R2UR UR6, R10 ;  /* 0x000000000a0672ca */ /* 0x000fe200000e0000 */
[----:B------:R-:W-:Y:S01]  /*14430*/  UIADD3 UR4, UP0, UR36, 0x470, URZ ;  /* 0x0000047024047890 */ /* 0x000fe2000ff1e03f */
[----:B------:R-:W-:Y:S01]  /*14440*/  R2UR UR7, R11 ;  /* 0x000000000b0772ca */ /* 0x000fe200000e0000 */
[----:B------:R-:W-:Y:S01]  /*14450*/  VIADD R2, R2, 0x50 ;  /* 0x0000005002027836 */ /* 0x000fe20000000000 */
[----:B------:R-:W-:Y:S01]  /*14460*/  PLOP3.LUT P0, PT, PT, PT, PT, 0x80, 0x0 ;  /* 0x000000000000781c */ /* 0x000fe20003f0f070 */
[----:B------:R-:W-:Y:S01]  /*14470*/  UIADD3.X UR5, URZ, UR37, URZ, UP0, !UPT ;  /* 0x000000253f057290 */ /* 0x000fe200087fe43f */
[----:B--2---:R-:W-:-:S02]  /*14480*/  IMAD R3, R3, 0x50, R8 ;  /* 0x0000005003037824 */ /* 0x004fc400078e0208 */
[----:B------:R-:W-:-:S09]  /*14490*/  VIADD R8, R19, 0x400 ;  /* 0x0000040013087836 */ /* 0x000fd20000000000 */
.L_x_304:
        /* <DEDUP_REMOVED lines=15> */
.L_x_305:
        /* <DEDUP_REMOVED lines=15> */
.L_x_306:
        /* <DEDUP_REMOVED lines=15> */
.L_x_307:
        /* <DEDUP_REMOVED lines=12> */
.L_x_290:
[----:B------:R-:W-:Y:S05]  /*14830*/  BSYNC B1 ;  /* 0x0000000000017941 */ /* 0x000fea0003800000 */
.L_x_289:
[----:B------:R-:W2:Y:S01]  /*14840*/  LDL R2, [R1+0x20] ;  /* 0x0000200001027983 */ /* 0x000ea20000100800 */
[----:B------:R-:W-:Y:S01]  /*14850*/  VIADD R19, R4, 0x1 ;  /* 0x0000000104137836 */ /* 0x000fe20000000000 */
[----:B------:R-:W-:Y:S01]  /*14860*/  BSSY B1, `(.L_x_308) ;  /* 0x00000d3000017945 */ /* 0x000fe20003800000 */
[----:B0-----:R-:W-:-:S03]  /*14870*/  VIADD R7, R0, 0xffffffff ;  /* 0xffffffff00077836 */ /* 0x001fc60000000000 */
[----:B------:R-:W-:-:S04]  /*14880*/  ISETP.NE.AND P0, PT, R19, 0x2, PT ;  /* 0x000000021300780c */ /* 0x000fc80003f05270 */
[----:B------:R-:W-:Y:S02]  /*14890*/  SEL R19, R19, RZ, P0 ;  /* 0x000000ff13137207 */ /* 0x000fe40000000000 */
[----:B--2---:R-:W-:Y:S02]  /*148a0*/  ISETP.NE.AND P1, PT, R2, RZ, PT ;  /* 0x000000ff0200720c */ /* 0x004fe40003f25270 */
[----:B------:R-:W-:-:S04]  /*148b0*/  SEL R2, RZ, 0x1, P0 ;  /* 0x00000001ff027807 */ /* 0x000fc80000000000 */
[----:B------:R-:W-:-:S05]  /*148c0*/  LOP3.LUT R12, R5, R2, RZ, 0x3c, !PT ;  /* 0x00000002050c7212 */ /* 0x000fca00078e3cff */
[----:B------:R0:W-:Y:S02]  /*148d0*/  STL [R1+0x14], R12 ;  /* 0x0000140c01007387 */ /* 0x0001e40000100800 */
[----:B------:R-:W-:Y:S05]  /*148e0*/  @!P1 BRA `(.L_x_309) ;  /* 0x0000000c00289947 */ /* 0x000fea0003800000 */
[----:B------:R-:W-:Y:S01]  /*148f0*/  ULDC.64 UR4, c[0x0][0x418] ;  /* 0x0001060000047ab9 */ /* 0x000fe20000000a00 */
[----:B------:R-:W-:Y:S01]  /*14900*/  IMAD.MOV.U32 R8, RZ, RZ, R7 ;  /* 0x000000ffff087224 */ /* 0x000fe200078e0007 */
[----:B------:R-:W-:-:S04]  /*14910*/  ISETP.NE.U32.AND P0, PT, RZ, UR4, PT ;  /* 0x00000004ff007c0c */ /* 0x000fc8000bf05070 */
[----:B------:R-:W-:-:S13]  /*14920*/  ISETP.NE.AND.EX P0, PT, RZ, UR5, PT, P0 ;  /* 0x00000005ff007c0c */ /* 0x000fda000bf05300 */
[----:B------:R-:W-:Y:S05]  /*14930*/  @!P0 BRA `(.L_x_310) ;  /* 0x0000000000508947 */ /* 0x000fea0003800000 */
[----:B------:R-:W2:Y:S01]  /*14940*/  LDL R11, [R1+0x1c] ;  /* 0x00001c00010b7983 */ /* 0x000ea20000100800 */
[----:B------:R-:W1:Y:S01]  /*14950*/  LDC R9, c[0x0][0x43c] ;  /* 0x00010f00ff097b82 */ /* 0x000e620000000800 */
[----:B------:R-:W-:Y:S02]  /*14960*/  ULDC.64 UR6, c[0x0][0x428] ;  /* 0x00010a0000067ab9 */ /* 0x000fe40000000a00 */
[----:B------:R-:W3:Y:S01]  /*14970*/  LDL R10, [R1+0x10] ;  /* 0x00001000010a7983 */ /* 0x000ee20000100800 */
[----:B------:R-:W-:Y:S01]  /*14980*/  ULDC.64 UR8, c[0x0][0x208] ;  /* 0x0000820000087ab9 */ /* 0x000fe20000000a00 */
[----:B-1----:R-:W-:-:S13]  /*14990*/  ISETP.NE.AND P0, PT, R9, 0x1, PT ;  /* 0x000000010900780c */ /* 0x002fda0003f05270 */
[----:B------:R-:W1:Y:S02]  /*149a0*/  @P0 LDC.64 R2, c[0x0][0x440] ;  /* 0x00011000ff020b82 */ /* 0x000e640000000a00 */
[----:B-1----:R-:W-:-:S04]  /*149b0*/  @P0 IMAD.HI.U32 R8, R7, R2, RZ ;  /* 0x0000000207080227 */ /* 0x002fc800078e00ff */
        /* <DEDUP_REMOVED lines=10> */
[----:B------:R-:W-:-:S05]  /*14a60*/  LEA.HI.X R11, R2, UR5, R9, 0x2, P0 ;  /* 0x00000005020b7c11 */ /* 0x000fca00080f1409 */
[----:B------:R1:W5:Y:S04]  /*14a70*/  LDG.E R9, desc[UR8][R10.64] ;  /* 0x000000080a097981 */ /* 0x000368000c1e1900 */
.L_x_310:
[----:B------:R-:W-:Y:S01]  /*14a80*/  IMAD R2, R19, 0x8, R18 ;  /* 0x0000000813027824 */ /* 0x000fe200078e0212 */
[----:B------:R-:W-:Y:S01]  /*14a90*/  SHF.L.U32 R3, R12, 0x1f, RZ ;  /* 0x0000001f0c037819 */ /* 0x000fe200000006ff */
[----:B------:R-:W-:Y:S03]  /*14aa0*/  BSSY B2, `(.L_x_311) ;  /* 0x0000003000027945 */ /* 0x000fe60003800000 */
[----:B------:R-:W2:Y:S02]  /*14ab0*/  SYNCS.PHASECHK.TRANS64.TRYWAIT P0, [R2+URZ+0x38840], R3 ;  /* 0x03884003020075a7 */ /* 0x000ea4000800017f */
[----:B--2---:R-:W-:Y:S05]  /*14ac0*/  @!P0 BRA `(.L_x_312) ;  /* 0x0000003400488947 */ /* 0x004fea0003800000 */
.L_x_394:
[----:B------:R-:W-:Y:S05]  /*14ad0*/  BSYNC B2 ;  /* 0x0000000000027941 */ /* 0x000fea0003800000 */
.L_x_311:
[----:B-1----:R-:W1:Y:S01]  /*14ae0*/  S2R R10, SR_TID.X ;  /* 0x00000000000a7919 */ /* 0x002e620000002100 */
[----:B------:R-:W-:Y:S01]  /*14af0*/  BSSY B2, `(.L_x_313) ;  /* 0x000000b000027945 */ /* 0x000fe20003800000 */
[----:B-1----:R-:W-:-:S04]  /*14b00*/  LOP3.LUT R10, R10, 0x7f, RZ, 0xc0, !PT ;  /* 0x0000007f0a0a7812 */ /* 0x002fc800078ec0ff */
[----:B------:R-:W-:-:S13]  /*14b10*/  ISETP.NE.AND P1, PT, R10, RZ, PT ;  /* 0x000000ff0a00720c */ /* 0x000fda0003f25270 */
[----:B------:R-:W-:Y:S05]  /*14b20*/  @P1 BRA `(.L_x_314) ;  /* 0x00000000001c1947 */ /* 0x000fea0003800000 */
[----:B------:R-:W1:Y:S01]  /*14b30*/  S2R R10, SR_TID.X ;  /* 0x00000000000a7919 */ /* 0x000e620000002100 */
[----:B--2---:R-:W-:-:S04]  /*14b40*/  IMAD.MOV.U32 R3, RZ, RZ, 0xa000 ;  /* 0x0000a000ff037424 */ /* 0x004fc800078e00ff */
[----:B------:R3:W-:Y:S01]  /*14b50*/  SYNCS.ARRIVE.TRANS64 RZ, [R2+URZ+0x38830], R3 ;  /* 0x0388300302ff79a7 */ /* 0x0007e2000800003f */
[----:B-1----:R-:W-:-:S04]  /*14b60*/  LOP3.LUT R10, R10, 0x1f, RZ, 0xc0, !PT ;  /* 0x0000001f0a0a7812 */ /* 0x002fc800078ec0ff */
[----:B------:R-:W-:-:S13]  /*14b70*/  ISETP.NE.AND P0, PT, R10, RZ, PT ;  /* 0x000000ff0a00720c */ /* 0x000fda0003f05270 */
[----:B---3--:R-:W-:Y:S05]  /*14b80*/  @!P0 BRA `(.L_x_314) ;  /* 0x0000000000048947 */ /* 0x008fea0003800000 */
[----:B------:R-:W-:Y:S01]  /*14b90*/  BPT.TRAP 0x1 ;  /* 0x000000040000795c */ /* 0x000fe20000300000 */
.L_x_314:
[----:B------:R-:W-:Y:S05]  /*14ba0*/  BSYNC B2 ;  /* 0x0000000000027941 */ /* 0x000fea0003800000 */
.L_x_313:
[----:B--2---:R-:W2:Y:S01]  /*14bb0*/  LDL R2, [R1+0x18] ;  /* 0x0000180001027983 */ /* 0x004ea20000100800 */
[----:B0-----:R-:W-:Y:S01]  /*14bc0*/  IMAD.MOV.U32 R12, RZ, RZ, RZ ;  /* 0x000000ffff0c7224 */ /* 0x001fe200078e00ff */
[----:B------:R-:W-:Y:S01]  /*14bd0*/  UIADD3 UR4, UP0, UR36, 0x370, URZ ;  /* 0x0000037024047890 */ /* 0x000fe2000ff1e03f */
[C---:B------:R-:W-:Y:S01]  /*14be0*/  IMAD R3, R19.reuse, 0x8, R6 ;  /* 0x0000000813037824 */ /* 0x040fe200078e0206 */
[----:B------:R-:W-:Y:S01]  /*14bf0*/  PLOP3.LUT P0, PT, PT, PT, PT, 0x80, 0x0 ;  /* 0x000000000000781c */ /* 0x000fe20003f0f070 */
[----:B------:R-:W-:Y:S01]  /*14c00*/  IMAD R10, R19, 0xa000, R18 ;  /* 0x0000a000130a7824 */ /* 0x000fe200078e0212 */
[----:B------:R-:W-:Y:S01]  /*14c10*/  R2UR UR10, R12 ;  /* 0x000000000c0a72ca */ /* 0x000fe200000e0000 */
[----:B------:R-:W-:Y:S01]  /*14c20*/  VIADD R3, R3, 0x30 ;  /* 0x0000003003037836 */ /* 0x000fe20000000000 */
[----:B------:R-:W-:Y:S01]  /*14c30*/  UIADD3.X UR5, URZ, UR37, URZ, UP0, !UPT ;  /* 0x000000253f057290 */ /* 0x000fe200087fe43f */
[----:B------:R-:W-:Y:S01]  /*14c40*/  VIADD R11, R10, 0x24400 ;  /* 0x000244000a0b7836 */ /* 0x000fe20000000000 */
[----:B------:R-:W-:Y:S01]  /*14c50*/  UMOV UR6, 0x0 ;  /* 0x0000000000067882 */ /* 0x000fe20000000000 */
[----:B------:R-:W-:Y:S01]  /*14c60*/  UMOV UR7, 0x14f00000 ;  /* 0x14f0000000077882 */ /* 0x000fe20000000000 */
[----:B--2---:R-:W-:-:S09]  /*14c70*/  IMAD R2, R8, 0x50, R2 ;  /* 0x0000005008027824 */ /* 0x004fd200078e0202 */
.L_x_315:
        /* <DEDUP_REMOVED lines=16> */
.L_x_316:
        /* <DEDUP_REMOVED lines=16> */
.L_x_317:
        /* <DEDUP_REMOVED lines=16> */
.L_x_318:
        /* <DEDUP_REMOVED lines=10> */
[----:B------:R-:W-:Y:S01]  /*15020*/  SHF.L.U32 R5, R5, 0x1f, RZ ;  /* 0x0000001f05057819 */ /* 0x000fe200000006ff */
[----:B------:R-:W-:Y:S01]  /*15030*/  IMAD R2, R4, 0x8, R6 ;  /* 0x0000000804027824 */ /* 0x000fe200078e0206 */
[----:B------:R-:W-:Y:S03]  /*15040*/  BSSY B2, `(.L_x_319) ;  /* 0x0000003000027945 */ /* 0x000fe60003800000 */
[----:B------:R-:W0:Y:S02]  /*15050*/  SYNCS.PHASECHK.TRANS64.TRYWAIT P0, [R2+URZ+0x60], R5 ;  /* 0x00006005020075a7 */ /* 0x000e24000800017f */
[----:B0-----:R-:W-:Y:S05]  /*15060*/  @!P0 BRA `(.L_x_320) ;  /* 0x0000002c00f48947 */ /* 0x001fea0003800000 */
.L_x_395:
[----:B------:R-:W-:Y:S05]  /*15070*/  BSYNC B2 ;  /* 0x0000000000027941 */ /* 0x000fea0003800000 */
.L_x_319:
[----:B------:R-:W-:Y:S01]  /*15080*/  BSSY B2, `(.L_x_321) ;  /* 0x000000b000027945 */ /* 0x000fe20003800000 */
[----:B------:R-:W-:Y:S02]  /*15090*/  IMAD.MOV.U32 R10, RZ, RZ, 0x0 ;  /* 0x00000000ff0a7424 */ /* 0x000fe400078e00ff */
[----:B------:R-:W-:Y:S01]  /*150a0*/  IMAD.MOV.U32 R11, RZ, RZ, 0x14f00000 ;  /* 0x14f00000ff0b7424 */ /* 0x000fe200078e00ff */
[----:B------:R-:W-:Y:S06]  /*150b0*/  @P1 BRA `(.L_x_322) ;  /* 0x00000000001c1947 */ /* 0x000fec0003800000 */
[----:B0-----:R-:W0:Y:S01]  /*150c0*/  S2R R5, SR_TID.X ;  /* 0x0000000000057919 */ /* 0x001e220000002100 */
[----:B------:R-:W-:-:S04]  /*150d0*/  IMAD.MOV.U32 R3, RZ, RZ, 0xa000 ;  /* 0x0000a000ff037424 */ /* 0x000fc800078e00ff */
[----:B------:R1:W-:Y:S01]  /*150e0*/  SYNCS.ARRIVE.TRANS64 RZ, [R2+URZ+0x50], R3 ;  /* 0x0000500302ff79a7 */ /* 0x0003e2000800003f */
[----:B0-----:R-:W-:-:S04]  /*150f0*/  LOP3.LUT R5, R5, 0x1f, RZ, 0xc0, !PT ;  /* 0x0000001f05057812 */ /* 0x001fc800078ec0ff */
[----:B------:R-:W-:-:S13]  /*15100*/  ISETP.NE.AND P0, PT, R5, RZ, PT ;  /* 0x000000ff0500720c */ /* 0x000fda0003f05270 */
[----:B-1----:R-:W-:Y:S05]  /*15110*/  @!P0 BRA `(.L_x_322) ;  /* 0x0000000000048947 */ /* 0x002fea0003800000 */
[----:B------:R-:W-:Y:S01]  /*15120*/  BPT.TRAP 0x1 ;  /* 0x000000040000795c */ /* 0x000fe20000300000 */
.L_x_322:
[----:B------:R-:W-:Y:S05]  /*15130*/  BSYNC B2 ;  /* 0x0000000000027941 */ /* 0x000fea0003800000 */
.L_x_321:
[----:B0-----:R-:W2:Y:S04]  /*15140*/  LDL R5, [R1+0x18] ;  /* 0x0000180001057983 */ /* 0x001ea80000100800 */
[----:B------:R-:W2:Y:S01]  /*15150*/  LDL.LU R3, [R1+0x8] ;  /* 0x0000080001037983 */ /* 0x000ea20000300800 */
        /* <DEDUP_REMOVED lines=10> */
.L_x_323:
        /* <DEDUP_REMOVED lines=15> */
.L_x_324:
        /* <DEDUP_REMOVED lines=15> */
.L_x_325:
        /* <DEDUP_REMOVED lines=15> */
.L_x_326:
        /* <DEDUP_REMOVED lines=12> */
.L_x_309:
[----:B------:R-:W-:Y:S05]  /*15590*/  BSYNC B1 ;  /* 0x0000000000017941 */ /* 0x000fea0003800000 */
.L_x_308:
[----:B------:R-:W2:Y:S01]  /*155a0*/  LDL R2, [R1+0x28] ;  /* 0x0000280001027983 */ /* 0x000ea20000100800 */
[----:B------:R-:W-:Y:S01]  /*155b0*/  VIADD R0, R0, 0xfffffffe ;  /* 0xfffffffe00007836 */ /* 0x000fe20000000000 */
[----:B--2---:R-:W-:-:S13]  /*155c0*/  ISETP.GT.AND P0, PT, R7, R2, PT ;  /* 0x000000020700720c */ /* 0x004fda0003f04270 */
[----:B------:R-:W-:Y:S05]  /*155d0*/  @P0 BRA `(.L_x_327) ;  /* 0xffffffe400400947 */ /* 0x000fea000383ffff */
.L_x_267:
[----:B------:R-:W-:Y:S05]  /*155e0*/  BSYNC B0 ;  /* 0x0000000000007941 */ /* 0x000fea0003800000 */
.L_x_266:
[----:B------:R-:W2:Y:S01]  /*155f0*/  S2R R3, SR_TID.X ;  /* 0x0000000000037919 */ /* 0x000ea20000002100 */
[----:B------:R-:W-:Y:S01]  /*15600*/  BSSY B0, `(.L_x_328) ;  /* 0x0000012000007945 */ /* 0x000fe20003800000 */
[----:B--2---:R-:W-:-:S04]  /*15610*/  LOP3.LUT R3, R3, 0x7f, RZ, 0xc0, !PT ;  /* 0x0000007f03037812 */ /* 0x004fc800078ec0ff */
[----:B------:R-:W-:-:S13]  /*15620*/  ISETP.NE.AND P0, PT, R3, RZ, PT ;  /* 0x000000ff0300720c */ /* 0x000fda0003f05270 */
[----:B------:R-:W-:Y:S05]  /*15630*/  @P0 BRA `(.L_x_329) ;  /* 0x0000000000380947 */ /* 0x000fea0003800000 */
[----:B------:R-:W2:Y:S01]  /*15640*/  S2R R2, SR_LANEID ;  /* 0x0000000000027919 */ /* 0x000ea20000000000 */
[----:B------:R-:W-:Y:S01]  /*15650*/  VOTEU.ANY UR4, UPT, PT ;  /* 0x0000000000047886 */ /* 0x000fe200038e0100 */
[----:B-1----:R-:W1:Y:S01]  /*15660*/  LDC.64 R4, c[0x0][0xc60] ;  /* 0x00031800ff047b82 */ /* 0x002e620000000a00 */
[----:B------:R-:W2:Y:S01]  /*15670*/  FLO.U32 R0, UR4 ;  /* 0x0000000400007d00 */ /* 0x000ea200080e0000 */
[----:B------:R-:W-:Y:S01]  /*15680*/  ULDC.64 UR6, c[0x0][0x208] ;  /* 0x0000820000067ab9 */ /* 0x000fe20000000a00 */
[----:B--2---:R-:W-:-:S06]  /*15690*/  ISETP.EQ.U32.AND P0, PT, R0, R2, PT ;  /* 0x000000020000720c */ /* 0x004fcc0003f02070 */
[----:B------:R-:W1:Y:S07]  /*156a0*/  POPC R2, UR4 ;  /* 0x0000000400027d09 */ /* 0x000e6e0008000000 */
[----:B-1----:R-:W2:Y:S04]  /*156b0*/  @P0 ATOMG.E.ADD.STRONG.GPU PT, R2, desc[UR6][R4.64], R2 ;  /* 0x00000002040209a8 */ /* 0x002ea800081ee1c6 */
[----:B--2---:R1:W2:Y:S02]  /*156c0*/  SHFL.IDX PT, R2, R2, R0, 0x1f ;  /* 0x00001f0002027589 */ /* 0x0042a400000e0000 */
[----:B-1----:R-:W1:Y:S02]  /*156d0*/  S2R R0, SR_LTMASK ;  /* 0x0000000000007919 */ /* 0x002e640000003900 */
[----:B-1----:R-:W-:-:S06]  /*156e0*/  LOP3.LUT R0, R0, UR4, RZ, 0xc0, !PT ;  /* 0x0000000400007c12 */ /* 0x002fcc000f8ec0ff */
[----:B------:R-:W2:Y:S02]  /*156f0*/  POPC R0, R0 ;  /* 0x0000000000007309 */ /* 0x000ea40000000000 */
[----:B--2---:R-:W-:-:S05]  /*15700*/  IADD3 R0, R2, UR38, R0 ;  /* 0x0000002602007c10 */ /* 0x004fca000fffe000 */
[----:B------:R2:W-:Y:S02]  /*15710*/  STL [R1], R0 ;  /* 0x0000000001007387 */ /* 0x0005e40000100800 */
.L_x_329:
[----:B------:R-:W-:Y:S05]  /*15720*/  BSYNC B0 ;  /* 0x0000000000007941 */ /* 0x000fea0003800000 */
.L_x_328:
[----:B--2---:R-:W2:Y:S01]  /*15730*/  LDL.LU R0, [R1+0x20] ;  /* 0x0000200001007983 */ /* 0x004ea20000300800 */
[----:B------:R-:W-:Y:S01]  /*15740*/  BSSY B0, `(.L_x_330) ;  /* 0x0000058000007945 */ /* 0x000fe20003800000 */
[----:B--2---:R-:W-:-:S13]  /*15750*/  ISETP.NE.AND P0, PT, R0, RZ, PT ;  /* 0x000000ff0000720c */ /* 0x004fda0003f05270 */
[----:B------:R-:W-:Y:S05]  /*15760*/  @!P0 BRA `(.L_x_331) ;  /* 0x0000000400548947 */ /* 0x000fea0003800000 */
[----:B------:R-:W2:Y:S01]  /*15770*/  LDL R2, [R1+0x14] ;  /* 0x0000140001027983 */ /* 0x000ea20000100800 */
[----:B------:R-:W-:Y:S01]  /*15780*/  IMAD R0, R19, 0x8, R18 ;  /* 0x0000000813007824 */ /* 0x000fe200078e0212 */
[----:B------:R-:W-:Y:S01]  /*15790*/  BSSY B1, `(.L_x_332) ;  /* 0x0000005000017945 */ /* 0x000fe20003800000 */
[----:B------:R-:W-:Y:S02]  /*157a0*/  ISETP.NE.AND P1, PT, R3, RZ, PT ;  /* 0x000000ff0300720c */ /* 0x000fe40003f25270 */
[----:B--2---:R-:W-:-:S04]  /*157b0*/  SHF.L.U32 R2, R2, 0x1f, RZ ;  /* 0x0000001f02027819 */ /* 0x004fc800000006ff */
[----:B------:R-:W2:Y:S02]  /*157c0*/  SYNCS.PHASECHK.TRANS64.TRYWAIT P0, [R0+URZ+0x38860], R2 ;  /* 0x03886002000075a7 */ /* 0x000ea4000800017f */
[----:B--2---:R-:W-:Y:S05]  /*157d0*/  @!P0 BRA `(.L_x_333) ;  /* 0x00000028002c8947 */ /* 0x004fea0003800000 */
.L_x_396:
[----:B------:R-:W-:Y:S05]  /*157e0*/  BSYNC B1 ;  /* 0x0000000000017941 */ /* 0x000fea0003800000 */
.L_x_332:
[----:B------:R-:W-:Y:S04]  /*157f0*/  BSSY B1, `(.L_x_334) ;  /* 0x0000009000017945 */ /* 0x000fe80003800000 */
        /* <DEDUP_REMOVED lines=8> */
.L_x_335:
[----:B------:R-:W-:Y:S05]  /*15880*/  BSYNC B1 ;  /* 0x0000000000017941 */ /* 0x000fea0003800000 */
.L_x_334:
[----:B------:R-:W3:Y:S04]  /*15890*/  LDL.LU R3, [R1+0x18] ;  /* 0x0000180001037983 */ /* 0x000ee80000300800 */
[----:B--2---:R-:W3:Y:S01]  /*158a0*/  LDL.LU R2, [R1+0x8] ;  /* 0x0000080001027983 */ /* 0x004ee20000300800 */
[----:B------:R-:W-:Y:S01]  /*158b0*/  UIADD3 UR4, UP0, UR36, 0x470, URZ ;  /* 0x0000047024047890 */ /* 0x000fe2000ff1e03f */
[----:B------:R-:W-:Y:S01]  /*158c0*/  PLOP3.LUT P0, PT, PT, PT, PT, 0x80, 0x0 ;  /* 0x000000000000781c */ /* 0x000fe20003f0f070 */
[----:B------:R-:W-:Y:S01]  /*158d0*/  VIADD R0, R0, 0x38850 ;  /* 0x0003885000007836 */ /* 0x000fe20000000000 */
[----:B------:R-:W-:Y:S01]  /*158e0*/  UMOV UR6, 0x0 ;  /* 0x0000000000067882 */ /* 0x000fe20000000000 */
[----:B------:R-:W-:Y:S01]  /*158f0*/  UIADD3.X UR5, URZ, UR37, URZ, UP0, !UPT ;  /* 0x000000253f057290 */ /* 0x000fe200087fe43f */
[----:B------:R-:W-:Y:S01]  /*15900*/  UMOV UR7, 0x14f00000 ;  /* 0x14f0000000077882 */ /* 0x000fe20000000000 */
[----:B------:R-:W-:Y:S01]  /*15910*/  UMOV UR10, URZ ;  /* 0x0000003f000a7c82 */ /* 0x000fe20008000000 */
[----:B---3--:R-:W-:-:S02]  /*15920*/  IMAD R3, R2, 0x50, R3 ;  /* 0x0000005002037824 */ /* 0x008fc400078e0203 */
[----:B------:R-:W-:-:S04]  /*15930*/  IMAD R2, R19, 0xa000, R18 ;  /* 0x0000a00013027824 */ /* 0x000fc800078e0212 */
[----:B------:R-:W-:-:S07]  /*15940*/  VIADD R4, R2, 0x400 ;  /* 0x0000040002047836 */ /* 0x000fce0000000000 */
.L_x_336:
        /* <DEDUP_REMOVED lines=9> */
[----:B--2---:R-:W-:Y:S05]  /*159e0*/  @P0 BRA.U.ANY `(.L_x_336) ;  /* 0xfffffffd00d80947 */ /* 0x004fea000393ffff */
[----:B------:R-:W-:Y:S01]  /*159f0*/  PLOP3.LUT P0, PT, PT, PT, PT, 0x80, 0x0 ;  /* 0x000000000000781c */ /* 0x000fe20003f0f070 */
[----:B------:R-:W-:Y:S01]  /*15a00*/  VIADD R4, R2, 0x2c00 ;  /* 0x00002c0002047836 */ /* 0x000fe20000000000 */
[----:B------:R-:W-:Y:S01]  /*15a10*/  UMOV UR6, 0x0 ;  /* 0x0000000000067882 */ /* 0x000fe20000000000 */
[----:B------:R-:W-:Y:S01]  /*15a20*/  UMOV UR7, 0x14f00000 ;  /* 0x14f0000000077882 */ /* 0x000fe20000000000 */
[----:B------:R-:W-:-:S09]  /*15a30*/  UMOV UR10, 0x40 ;  /* 0x00000040000a7882 */ /* 0x000fd20000000000 */
.L_x_337:
        /* <DEDUP_REMOVED lines=15> */
.L_x_338:
        /* <DEDUP_REMOVED lines=15> */
.L_x_339:
        /* <DEDUP_REMOVED lines=10> */
.L_x_331:
[----:B------:R-:W-:Y:S05]  /*15cc0*/  BSYNC B0 ;  /* 0x0000000000007941 */ /* 0x000fea0003800000 */
.L_x_330:
[----:B------:R-:W2:Y:S01]  /*15cd0*/  LDL.LU R4, [R1+0x14] ;  /* 0x0000140001047983 */ /* 0x000ea20000300800 */
[----:B------:R-:W-:-:S05]  /*15ce0*/  VIADD R19, R19, 0x1 ;  /* 0x0000000113137836 */ /* 0x000fca0000000000 */
[----:B------:R-:W-:-:S04]  /*15cf0*/  ISETP.NE.AND P0, PT, R19, 0x2, PT ;  /* 0x000000021300780c */ /* 0x000fc80003f05270 */
[----:B------:R-:W-:Y:S02]  /*15d00*/  SEL R0, RZ, 0x1, P0 ;  /* 0x00000001ff007807 */ /* 0x000fe40000000000 */
[----:B------:R-:W-:Y:S02]  /*15d10*/  SEL R19, R19, RZ, P0 ;  /* 0x000000ff13137207 */ /* 0x000fe40000000000 */
[----:B--2---:R-:W-:-:S05]  /*15d20*/  LOP3.LUT R4, R4, R0, RZ, 0x3c, !PT ;  /* 0x0000000004047212 */ /* 0x004fca00078e3cff */
[----:B------:R2:W-:Y:S02]  /*15d30*/  STL [R1+0x14], R4 ;  /* 0x0000140401007387 */ /* 0x0005e40000100800 */
.L_x_246:
[----:B------:R-:W-:Y:S05]  /*15d40*/  BSYNC B7 ;  /* 0x0000000000077941 */ /* 0x000fea0003800000 */
.L_x_244:
[----:B----4-:R-:W4:Y:S02]  /*15d50*/  LDL R0, [R1+0x5c] ;  /* 0x00005c0001007983 */ /* 0x010f240000100800 */
[----:B----4-:R-:W-:-:S13]  /*15d60*/  ISETP.NE.AND P0, PT, R0, RZ, PT ;  /* 0x000000ff0000720c */ /* 0x010fda0003f05270 */
[----:B------:R-:W-:Y:S05]  /*15d70*/  @!P0 BRA `(.L_x_340) ;  /* 0x00000000002c8947 */ /* 0x000fea0003800000 */
[----:B------:R-:W-:Y:S05]  /*15d80*/  WARPSYNC.ALL ;  /* 0x0000000000007948 */ /* 0x000fea0003800000 */
[----:B------:R-:W4:Y:S08]  /*15d90*/  S2UR UR5, SR_CgaCtaId ;  /* 0x00000000000579c3 */ /* 0x000f300000008800 */
[----:B------:R-:W-:Y:S06]  /*15da0*/  BAR.SYNC.DEFER_BLOCKING 0x5, 0x180 ;  /* 0x0146000000007b1d */ /* 0x000fec0000010000 */
[----:B------:R-:W-:-:S02]  /*15db0*/  UMOV UR4, 0x400 ;  /* 0x0000040000047882 */ /* 0x000fc40000000000 */
[----:B----4-:R-:W-:-:S06]  /*15dc0*/  ULEA UR4, UR5, UR4, 0x18 ;  /* 0x0000000405047291 */ /* 0x010fcc000f8ec03f */
[----:B------:R-:W-:-:S05]  /*15dd0*/  IMAD.U32 R18, RZ, RZ, UR4 ;  /* 0x00000004ff127e24 */ /* 0x000fca000f8e00ff */
[----:B-123--:R-:W1:Y:S04]  /*15de0*/  LDS.128 R4, [R18+0x388d0] ;  /* 0x0388d00012047984 */ /* 0x00ee680000000c00 */
[----:B-1----:R1:W-:Y:S04]  /*15df0*/  STL.64 [R1], R4 ;  /* 0x0000000401007387 */ /* 0x0023e80000100a00 */
[----:B------:R1:W-:Y:S01]  /*15e00*/  STL.64 [R1+0x8], R6 ;  /* 0x0000080601007387 */ /* 0x0003e20000100a00 */
[----:B------:R-:W-:Y:S06]  /*15e10*/  BAR.ARV 0x4, 0x180 ;  /* 0x0106000000007b1d */ /* 0x000fec0000002000 */
[----:B------:R-:W-:Y:S05]  /*15e20*/  BRA `(.L_x_341) ;  /* 0x0000000c00287947 */ /* 0x000fea0003800000 */
.L_x_340:
[----:B------:R-:W4:Y:S01]  /*15e30*/  S2R R16, SR_TID.X ;  /* 0x0000000000107919 */ /* 0x000f220000002100 */
[----:B------:R-:W-:Y:S01]  /*15e40*/  UMOV UR4, 0xffffffff ;  /* 0xffffffff00047882 */ /* 0x000fe20000000000 */
[----:B----4-:R-:W-:-:S04]  /*15e50*/  LOP3.LUT R16, R16, 0x1f, RZ, 0xc0, !PT ;  /* 0x0000001f10107812 */ /* 0x010fc800078ec0ff */
[----:B------:R-:W-:Y:S01]  /*15e60*/  ISETP.NE.AND P0, PT, R16, 0x1f, PT ;  /* 0x0000001f1000780c */ /* 0x000fe20003f05270 */
[----:B------:R-:W-:-:S12]  /*15e70*/  BRA.DIV UR4, `(.L_x_342) ;  /* 0x0000002204987947 */ /* 0x000fd8000b800000 */
[----:B------:R-:W4:Y:S01]  /*15e80*/  LDL.LU R3, [R1] ;  /* 0x0000000001037983 */ /* 0x000f220000300800 */
[----:B------:R-:W-:-:S03]  /*15e90*/  ULDC UR4, c[0x0][0xc3c] ;  /* 0x00030f0000047ab9 */ /* 0x000fc60000000800 */
[----:B-1----:R-:W5:Y:S01]  /*15ea0*/  LDL R5, [R1+0xc] ;  /* 0x00000c0001057983 */ /* 0x002f620000100800 */
[----:B------:R-:W-:Y:S01]  /*15eb0*/  ULDC.64 UR6, c[0x0][0x208] ;  /* 0x0000820000067ab9 */ /* 0x000fe20000000a00 */
[----:B----4-:R-:W-:Y:S02]  /*15ec0*/  IMAD.MOV.U32 R10, RZ, RZ, R3 ;  /* 0x000000ffff0a7224 */ /* 0x010fe400078e0003 */
[----:B-----5:R-:W-:-:S05]  /*15ed0*/  IMAD.IADD R0, R5, 0x1, R16 ;  /* 0x0000000105007824 */ /* 0x020fca00078e0210 */
[----:B------:R-:W-:-:S13]  /*15ee0*/  ISETP.GE.OR P1, PT, R0, UR4, !P0 ;  /* 0x0000000400007c0c */ /* 0x000fda000c726670 */
[----:B------:R-:W1:Y:S08]  /*15ef0*/  @!P1 LDC.64 R2, c[0x0][0xc80] ;  /* 0x00032000ff029b82 */ /* 0x000e700000000a00 */
[----:B--23--:R-:W2:Y:S01]  /*15f00*/  @!P1 LDC.64 R4, c[0x0][0xc78] ;  /* 0x00031e00ff049b82 */ /* 0x00cea20000000a00 */
[----:B-1----:R-:W-:-:S05]  /*15f10*/  @!P1 IMAD.WIDE R2, R0, 0x4, R2 ;  /* 0x0000000400029825 */ /* 0x002fca00078e0202 */
[----:B------:R2:W3:Y:S02]  /*15f20*/  @!P1 LDG.E R7, desc[UR6][R2.64] ;  /* 0x0000000602079981 */ /* 0x0004e4000c1e1900 */
[----:B--2---:R-:W-:-:S06]  /*15f30*/  @!P1 IMAD.WIDE R2, R0, 0x4, R4 ;  /* 0x0000000400029825 */ /* 0x004fcc00078e0204 */
[----:B------:R-:W2:Y:S01]  /*15f40*/  @!P1 LDG.E R2, desc[UR6][R2.64] ;  /* 0x0000000602029981 */ /* 0x000ea2000c1e1900 */
[----:B------:R-:W-:Y:S01]  /*15f50*/  IMAD.MOV.U32 R6, RZ, RZ, RZ ;  /* 0x000000ffff067224 */ /* 0x000fe200078e00ff */
[C---:B------:R-:W-:Y:S01]  /*15f60*/  ISETP.GE.U32.AND P2, PT, R16.reuse, 0x2, PT ;  /* 0x000000021000780c */ /* 0x040fe20003f46070 */
[----:B------:R-:W-:Y:S01]  /*15f70*/  IMAD.MOV.U32 R4, RZ, RZ, RZ ;  /* 0x000000ffff047224 */ /* 0x000fe200078e00ff */
[C---:B------:R-:W-:Y:S01]  /*15f80*/  ISETP.GE.U32.AND P3, PT, R16.reuse, 0x4, PT ;  /* 0x000000041000780c */ /* 0x040fe20003f66070 */
[----:B------:R-:W-:Y:S01]  /*15f90*/  SHFL.IDX PT, R0, R10, RZ, 0x1f ;  /* 0x00001fff0a007589 */ /* 0x000fe200000e0000 */
[C---:B------:R-:W-:Y:S02]  /*15fa0*/  ISETP.GE.U32.AND P4, PT, R16.reuse, 0x8, PT ;  /* 0x000000081000780c */ /* 0x040fe40003f86070 */
[----:B------:R-:W-:Y:S01]  /*15fb0*/  ISETP.GE.U32.AND P5, PT, R16, 0x10, PT ;  /* 0x000000101000780c */ /* 0x000fe20003fa6070 */
[----:B------:R-:W-:Y:S01]  /*15fc0*/  SHFL.IDX PT, R8, R10, 0x1, 0x1f ;  /* 0x00201f000a087f89 */ /* 0x000fe200000e0000 */
[----:B---3--:R-:W-:-:S02]  /*15fd0*/  @!P1 IMAD.MOV.U32 R6, RZ, RZ, R7 ;  /* 0x000000ffff069224 */ /* 0x008fc400078e0007 */
[----:B------:R-:W-:Y:S02]  /*15fe0*/  IMAD.MOV.U32 R7, RZ, RZ, RZ ;  /* 0x000000ffff077224 */ /* 0x000fe400078e00ff */
[----:B--2---:R-:W-:Y:S01]  /*15ff0*/  @!P1 IMAD.MOV.U32 R7, RZ, RZ, R2 ;  /* 0x000000ffff079224 */ /* 0x004fe200078e0002 */
[----:B------:R-:W-:-:S03]  /*16000*/  ISETP.NE.AND P1, PT, R16, RZ, PT ;  /* 0x000000ff1000720c */ /* 0x000fc60003f25270 */
[----:B------:R-:W-:-:S05]  /*16010*/  IMAD R2, R7, R6, RZ ;  /* 0x0000000607027224 */ /* 0x000fca00078e02ff */
        /* <DEDUP_REMOVED lines=15> */
[----:B------:R1:W2:Y:S02]  /*16110*/  SHFL.IDX PT, R9, R2, 0x1f, 0x1f ;  /* 0x03e01f0002097f89 */ /* 0x0002a400000e0000 */
.L_x_406:
[----:B------:R-:W-:Y:S02]  /*16120*/  ULDC UR4, c[0x0][0xc38] ;  /* 0x00030e0000047ab9 */ /* 0x000fe40000000800 */
[----:B------:R-:W-:-:S04]  /*16130*/  IMAD.U32 R3, RZ, RZ, UR4 ;  /* 0x00000004ff037e24 */ /* 0x000fc8000f8e00ff */
[----:B--2---:R-:W-:-:S04]  /*16140*/  IMAD R9, R9, R3, RZ ;  /* 0x0000000309097224 */ /* 0x004fc800078e02ff */
[----:B------:R-:W-:-:S05]  /*16150*/  IMAD.IADD R5, R8, 0x1, R9 ;  /* 0x0000000108057824 */ /* 0x000fca00078e0209 */
[----:B------:R-:W-:-:S13]  /*16160*/  ISETP.GT.AND P6, PT, R5, R0, PT ;  /* 0x000000000500720c */ /* 0x000fda0003fc4270 */
[----:B------:R-:W-:Y:S05]  /*16170*/  @P6 BRA `(.L_x_343) ;  /* 0x0000000000b06947 */ /* 0x000fea0003800000 */
.L_x_346:
[----:B------:R-:W2:Y:S01]  /*16180*/  LDL.LU R3, [R1+0xc] ;  /* 0x00000c0001037983 */ /* 0x000ea20000300800 */
[----:B-1----:R-:W1:Y:S01]  /*16190*/  LDC R2, c[0x0][0xc3c] ;  /* 0x00030f00ff027b82 */ /* 0x002e620000000800 */
[----:B--2---:R-:W-:-:S05]  /*161a0*/  VIADD R3, R3, 0x1f ;  /* 0x0000001f03037836 */ /* 0x004fca0000000000 */
[----:B-1----:R-:W-:-:S13]  /*161b0*/  ISETP.GE.AND P6, PT, R3, R2, PT ;  /* 0x000000020300720c */ /* 0x002fda0003fc6270 */
[----:B------:R-:W-:Y:S05]  /*161c0*/  @P6 BRA `(.L_x_344) ;  /* 0x0000000400d86947 */ /* 0x000fea0003800000 */
[----:B------:R-:W1:Y:S01]  /*161d0*/  S2R R6, SR_TID.X ;  /* 0x0000000000067919 */ /* 0x000e620000002100 */
[----:B------:R-:W-:Y:S01]  /*161e0*/  ULDC.64 UR4, c[0x0][0x208] ;  /* 0x0000820000047ab9 */ /* 0x000fe20000000a00 */
[----:B------:R2:W-:Y:S01]  /*161f0*/  STL [R1+0xc], R3 ;  /* 0x00000c0301007387 */ /* 0x0005e20000100800 */
[----:B-1----:R-:W-:-:S05]  /*16200*/  LOP3.LUT R6, R6, 0x1f, RZ, 0xc0, !PT ;  /* 0x0000001f06067812 */ /* 0x002fca00078ec0ff */
[----:B------:R-:W-:Y:S02]  /*16210*/  IMAD.IADD R7, R3, 0x1, R6 ;  /* 0x0000000103077824 */ /* 0x000fe400078e0206 */
[----:B------:R-:W-:-:S03]  /*16220*/  IMAD.MOV.U32 R6, RZ, RZ, RZ ;  /* 0x000000ffff067224 */ /* 0x000fc600078e00ff */
[----:B------:R-:W-:-:S13]  /*16230*/  ISETP.GE.OR P6, PT, R7, R2, !P0 ;  /* 0x000000020700720c */ /* 0x000fda00047c6670 */
[----:B--2---:R-:W1:Y:S02]  /*16240*/  @!P6 LDC.64 R2, c[0x0][0xc80] ;  /* 0x00032000ff02eb82 */ /* 0x004e640000000a00 */
[----:B-1----:R-:W-:-:S05]  /*16250*/  @!P6 IMAD.WIDE R2, R7, 0x4, R2 ;  /* 0x000000040702e825 */ /* 0x002fca00078e0202 */
[----:B------:R1:W2:Y:S02]  /*16260*/  @!P6 LDG.E R6, desc[UR4][R2.64] ;  /* 0x000000040206e981 */ /* 0x0002a4000c1e1900 */
[----:B-1----:R-:W1:Y:S02]  /*16270*/  @!P6 LDC.64 R2, c[0x0][0xc78] ;  /* 0x00031e00ff02eb82 */ /* 0x002e640000000a00 */
[----:B-1----:R-:W-:-:S04]  /*16280*/  @!P6 IMAD.WIDE R2, R7, 0x4, R2 ;  /* 0x000000040702e825 */ /* 0x002fc800078e0202 */
[----:B------:R-:W-:-:S06]  /*16290*/  IMAD.MOV.U32 R7, RZ, RZ, RZ ;  /* 0x000000ffff077224 */ /* 0x000fcc00078e00ff */
[----:B------:R-:W2:Y:S01]  /*162a0*/  @!P6 LDG.E R7, desc[UR4][R2.64] ;  /* 0x000000040207e981 */ /* 0x000ea2000c1e1900 */
[----:B------:R-:W-:Y:S01]  /*162b0*/  UMOV UR4, 0xffffffff ;  /* 0xffffffff00047882 */ /* 0x000fe20000000000 */
[----:B--2---:R-:W-:Y:S02]  /*162c0*/  IMAD R2, R7, R6, RZ ;  /* 0x0000000607027224 */ /* 0x004fe400078e02ff */
[----:B------:R-:W-:Y:S05]  /*162d0*/  BRA.DIV UR4, `(.L_x_345) ;  /* 0x0000002204e47947 */ /* 0x000fea000b800000 */
        /* <DEDUP_REMOVED lines=16> */
.L_x_414:
[----:B------:R-:W-:Y:S02]  /*163e0*/  ULDC UR4, c[0x0][0xc38] ;  /* 0x00030e0000047ab9 */ /* 0x000fe40000000800 */
[----:B------:R-:W-:-:S04]  /*163f0*/  IMAD.U32 R3, RZ, RZ, UR4 ;  /* 0x00000004ff037e24 */ /* 0x000fc8000f8e00ff */
[----:B--2---:R-:W-:-:S04]  /*16400*/  IMAD R9, R9, R3, RZ ;  /* 0x0000000309097224 */ /* 0x004fc800078e02ff */
[----:B------:R-:W-:-:S05]  /*16410*/  IMAD.IADD R5, R9, 0x1, R5 ;  /* 0x0000000109057824 */ /* 0x000fca00078e0205 */
[----:B------:R-:W-:-:S13]  /*16420*/  ISETP.GT.AND P6, PT, R5, R0, PT ;  /* 0x000000000500720c */ /* 0x000fda0003fc4270 */
[----:B------:R-:W-:Y:S05]  /*16430*/  @!P6 BRA `(.L_x_346) ;  /* 0xfffffffc0050e947 */ /* 0x000fea000383ffff */
.L_x_343:
[----:B------:R-:W-:Y:S01]  /*16440*/  IMAD.IADD R9, R5, 0x1, -R9 ;  /* 0x0000000105097824 */ /* 0x000fe200078e0a09 */
[----:B------:R-:W-:-:S03]  /*16450*/  UMOV UR4, 0xffffffff ;  /* 0xffffffff00047882 */ /* 0x000fc60000000000 */
[----:B------:R-:W-:-:S05]  /*16460*/  IMAD R5, R2, R3, R9 ;  /* 0x0000000302057224 */ /* 0x000fca00078e0209 */
[----:B------:R-:W-:Y:S01]  /*16470*/  ISETP.GT.AND P6, PT, R5, R0, PT ;  /* 0x000000000500720c */ /* 0x000fe20003fc4270 */
[----:B------:R-:W-:-:S12]  /*16480*/  BRA.DIV UR4, `(.L_x_347) ;  /* 0x0000002604507947 */ /* 0x000fd8000b800000 */
[----:B------:R-:W-:-:S04]  /*16490*/  VOTE.ANY R8, PT, !P6 ;  /* 0x0000000000087806 */ /* 0x000fc800070e0100 */
[----:B------:R-:W2:Y:S02]  /*164a0*/  POPC R5, R8 ;  /* 0x0000000800057309 */ /* 0x000ea40000000000 */
[----:B--2---:R2:W3:Y:S04]  /*164b0*/  SHFL.IDX PT, R6, R6, R5, 0x1f ;  /* 0x00001f0506067589 */ /* 0x0044e800000e0000 */
[----:B------:R2:W4:Y:S02]  /*164c0*/  SHFL.IDX PT, R7, R7, R5, 0x1f ;  /* 0x00001f0507077589 */ /* 0x00052400000e0000 */
.L_x_419:
[----:B------:R-:W-:-:S13]  /*164d0*/  ISETP.NE.AND P0, PT, R8, RZ, PT ;  /* 0x000000ff0800720c */ /* 0x000fda0003f05270 */
[----:B------:R-:W-:Y:S05]  /*164e0*/  @!P0 BRA `(.L_x_348) ;  /* 0x0000000000148947 */ /* 0x000fea0003800000 */
[----:B------:R-:W-:Y:S01]  /*164f0*/  UMOV UR4, 0xffffffff ;  /* 0xffffffff00047882 */ /* 0x000fe20000000000 */
[----:B0-----:R-:W-:Y:S02]  /*16500*/  VIADD R12, R5, 0xffffffff ;  /* 0xffffffff050c7836 */ /* 0x001fe40000000000 */
[----:B------:R-:W-:Y:S05]  /*16510*/  BRA.DIV UR4, `(.L_x_349) ;  /* 0x0000002604887947 */ /* 0x000fea000b800000 */
[----:B-1----:R0:W1:Y:S02]  /*16520*/  SHFL.IDX PT, R2, R2, R12, 0x1f ;  /* 0x00001f0c02027589 */ /* 0x00206400000e0000 */
.L_x_422:
[----:B-1----:R-:W-:-:S07]  /*16530*/  IMAD.MOV.U32 R4, RZ, RZ, R2 ;  /* 0x000000ffff047224 */ /* 0x002fce00078e0002 */
.L_x_348:
[----:B------:R-:W5:Y:S01]  /*16540*/  LDL.LU R10, [R1+0xc] ;  /* 0x00000c00010a7983 */ /* 0x000f620000300800 */
[----:B------:R-:W-:Y:S01]  /*16550*/  IMAD R9, R4, R3, R9 ;  /* 0x0000000304097224 */ /* 0x000fe200078e0209 */
[----:B---3--:R-:W-:-:S03]  /*16560*/  IABS R4, R6 ;  /* 0x0000000600047213 */ /* 0x008fc60000000000 */
[----:B------:R-:W-:Y:S01]  /*16570*/  IMAD.IADD R0, R0, 0x1, -R9 ;  /* 0x0000000100007824 */ /* 0x000fe200078e0a09 */
[----:B-1----:R-:W1:Y:S01]  /*16580*/  I2F.RP R2, R4 ;  /* 0x0000000400027306 */ /* 0x002e620000209400 */
[----:B------:R3:W-:Y:S02]  /*16590*/  STL [R1], R9 ;  /* 0x0000000901007387 */ /* 0x0007e40000100800 */
[----:B---3--:R-:W-:-:S05]  /*165a0*/  IABS R9, R6 ;  /* 0x0000000600097213 */ /* 0x008fca0000000000 */
[----:B-1----:R-:W1:Y:S01]  /*165b0*/  MUFU.RCP R2, R2 ;  /* 0x0000000200027308 */ /* 0x002e620000001000 */
[----:B------:R-:W-:Y:S02]  /*165c0*/  IMAD.MOV R9, RZ, RZ, -R9 ;  /* 0x000000ffff097224 */ /* 0x000fe400078e0a09 */
[----:B-1----:R-:W-:-:S05]  /*165d0*/  VIADD R2, R2, 0xffffffe ;  /* 0x0ffffffe02027836 */ /* 0x002fca0000000000 */
[----:B------:R-:W1:Y:S02]  /*165e0*/  F2I.FTZ.U32.TRUNC.NTZ R3, R2 ;  /* 0x0000000200037305 */ /* 0x000e64000021f000 */
[----:B-1----:R-:W-:-:S04]  /*165f0*/  IMAD.MOV R2, RZ, RZ, -R3 ;  /* 0x000000ffff027224 */ /* 0x002fc800078e0a03 */
[----:B------:R-:W-:Y:S02]  /*16600*/  IMAD R8, R2, R4, RZ ;  /* 0x0000000402087224 */ /* 0x000fe400078e02ff */
[----:B------:R-:W-:-:S04]  /*16610*/  IMAD.MOV.U32 R2, RZ, RZ, RZ ;  /* 0x000000ffff027224 */ /* 0x000fc800078e00ff */
[----:B------:R-:W-:Y:S01]  /*16620*/  IMAD.HI.U32 R2, R3, R8, R2 ;  /* 0x0000000803027227 */ /* 0x000fe200078e0002 */
[----:B------:R-:W-:-:S05]  /*16630*/  IABS R3, R0 ;  /* 0x0000000000037213 */ /* 0x000fca0000000000 */
[----:B------:R-:W-:-:S04]  /*16640*/  IMAD.HI.U32 R8, R2, R3, RZ ;  /* 0x0000000302087227 */ /* 0x000fc800078e00ff */
[----:B------:R-:W-:-:S05]  /*16650*/  IMAD R3, R8, R9, R3 ;  /* 0x0000000908037224 */ /* 0x000fca00078e0203 */
[----:B------:R-:W-:-:S13]  /*16660*/  ISETP.GT.U32.AND P1, PT, R4, R3, PT ;  /* 0x000000030400720c */ /* 0x000fda0003f24070 */
[----:B------:R-:W-:Y:S02]  /*16670*/  @!P1 IMAD.IADD R3, R3, 0x1, -R4 ;  /* 0x0000000103039824 */ /* 0x000fe400078e0a04 */
[----:B------:R-:W-:Y:S01]  /*16680*/  @!P1 VIADD R8, R8, 0x1 ;  /* 0x0000000108089836 */ /* 0x000fe20000000000 */
[----:B------:R-:W-:Y:S02]  /*16690*/  ISETP.NE.AND P1, PT, R6, RZ, PT ;  /* 0x000000ff0600720c */ /* 0x000fe40003f25270 */
[----:B------:R-:W-:Y:S02]  /*166a0*/  ISETP.GE.U32.AND P0, PT, R3, R4, PT ;  /* 0x000000040300720c */ /* 0x000fe40003f06070 */
[----:B----4-:R-:W-:-:S04]  /*166b0*/  IABS R4, R7 ;  /* 0x0000000700047213 */ /* 0x010fc80000000000 */
[----:B------:R-:W1:Y:S07]  /*166c0*/  I2F.RP R2, R4 ;  /* 0x0000000400027306 */ /* 0x000e6e0000209400 */
[----:B------:R-:W-:Y:S01]  /*166d0*/  @P0 VIADD R8, R8, 0x1 ;  /* 0x0000000108080836 */ /* 0x000fe20000000000 */
[----:B-1----:R-:W1:Y:S02]  /*166e0*/  MUFU.RCP R2, R2 ;  /* 0x0000000200027308 */ /* 0x002e640000001000 */
[----:B-1----:R-:W-:-:S06]  /*166f0*/  VIADD R2, R2, 0xffffffe ;  /* 0x0ffffffe02027836 */ /* 0x002fcc0000000000 */
[----:B------:R-:W1:Y:S02]  /*16700*/  F2I.FTZ.U32.TRUNC.NTZ R3, R2 ;  /* 0x0000000200037305 */ /* 0x000e64000021f000 */
[----:B-1----:R-:W-:-:S04]  /*16710*/  IMAD.MOV R2, RZ, RZ, -R3 ;  /* 0x000000ffff027224 */ /* 0x002fc800078e0a03 */
[----:B------:R-:W-:Y:S02]  /*16720*/  IMAD R9, R2, R4, RZ ;  /* 0x0000000402097224 */ /* 0x000fe400078e02ff */
[----:B------:R-:W-:-:S04]  /*16730*/  IMAD.MOV.U32 R2, RZ, RZ, RZ ;  /* 0x000000ffff027224 */ /* 0x000fc800078e00ff */
[----:B------:R-:W-:Y:S01]  /*16740*/  IMAD.HI.U32 R2, R3, R9, R2 ;  /* 0x0000000903027227 */ /* 0x000fe200078e0002 */
[----:B------:R-:W-:Y:S02]  /*16750*/  LOP3.LUT R3, R0, R6, RZ, 0x3c, !PT ;  /* 0x0000000600037212 */ /* 0x000fe400078e3cff */
[----:B------:R-:W-:Y:S02]  /*16760*/  IABS R9, R7 ;  /* 0x0000000700097213 */ /* 0x000fe40000000000 */
[----:B------:R-:W-:-:S03]  /*16770*/  ISETP.GE.AND P2, PT, R3, RZ, PT ;  /* 0x000000ff0300720c */ /* 0x000fc60003f46270 */
[----:B------:R-:W-:-:S10]  /*16780*/  IMAD.MOV R9, RZ, RZ, -R9 ;  /* 0x000000ffff097224 */ /* 0x000fd400078e0a09 */
[----:B------:R-:W-:Y:S01]  /*16790*/  @!P2 IMAD.MOV R8, RZ, RZ, -R8 ;  /* 0x000000ffff08a224 */ /* 0x000fe200078e0a08 */
[----:B------:R-:W-:-:S04]  /*167a0*/  @!P1 LOP3.LUT R8, RZ, R6, RZ, 0x33, !PT ;  /* 0x00000006ff089212 */ /* 0x000fc800078e33ff */
[-C--:B------:R-:W-:Y:S01]  /*167b0*/  IABS R3, R8.reuse ;  /* 0x0000000800037213 */ /* 0x080fe20000000000 */
[----:B------:R-:W-:-:S04]  /*167c0*/  IMAD R6, R6, R8, RZ ;  /* 0x0000000806067224 */ /* 0x000fc800078e02ff */
[----:B------:R-:W-:-:S04]  /*167d0*/  IMAD.HI.U32 R2, R2, R3, RZ ;  /* 0x0000000302027227 */ /* 0x000fc800078e00ff */
[----:B------:R-:W-:-:S05]  /*167e0*/  IMAD R3, R2, R9, R3 ;  /* 0x0000000902037224 */ /* 0x000fca00078e0203 */
[----:B------:R-:W-:-:S13]  /*167f0*/  ISETP.GT.U32.AND P1, PT, R4, R3, PT ;  /* 0x000000030400720c */ /* 0x000fda0003f24070 */
[----:B------:R-:W-:Y:S02]  /*16800*/  @!P1 IMAD.IADD R3, R3, 0x1, -R4 ;  /* 0x0000000103039824 */ /* 0x000fe400078e0a04 */
[----:B------:R-:W-:Y:S01]  /*16810*/  @!P1 VIADD R2, R2, 0x1 ;  /* 0x0000000102029836 */ /* 0x000fe20000000000 */
[----:B------:R-:W-:Y:S02]  /*16820*/  ISETP.NE.AND P1, PT, R7, RZ, PT ;  /* 0x000000ff0700720c */ /* 0x000fe40003f25270 */
[----:B------:R-:W-:Y:S01]  /*16830*/  ISETP.GE.U32.AND P0, PT, R3, R4, PT ;  /* 0x000000040300720c */ /* 0x000fe20003f06070 */
[----:B------:R-:W-:Y:S01]  /*16840*/  IMAD.IADD R4, R0, 0x1, -R6 ;  /* 0x0000000100047824 */ /* 0x000fe200078e0a06 */
[----:B------:R-:W-:-:S04]  /*16850*/  LOP3.LUT R3, R8, R7, RZ, 0x3c, !PT ;  /* 0x0000000708037212 */ /* 0x000fc800078e3cff */
[----:B------:R-:W-:-:S07]  /*16860*/  ISETP.GE.AND P2, PT, R3, RZ, PT ;  /* 0x000000ff0300720c */ /* 0x000fce0003f46270 */
[----:B------:R-:W-:-:S06]  /*16870*/  @P0 VIADD R2, R2, 0x1 ;  /* 0x0000000102020836 */ /* 0x000fcc0000000000 */
[----:B------:R-:W-:Y:S01]  /*16880*/  @!P2 IMAD.MOV R2, RZ, RZ, -R2 ;  /* 0x000000ffff02a224 */ /* 0x000fe200078e0a02 */
[----:B------:R-:W-:-:S05]  /*16890*/  @!P1 LOP3.LUT R2, RZ, R7, RZ, 0x33, !PT ;  /* 0x00000007ff029212 */ /* 0x000fca00078e33ff */
[--C-:B------:R-:W-:Y:S02]  /*168a0*/  IMAD.MOV R3, RZ, RZ, -R2.reuse ;  /* 0x000000ffff037224 */ /* 0x100fe400078e0a02 */
[C---:B------:R-:W-:Y:S02]  /*168b0*/  IMAD R2, R7.reuse, 0x1000000, R2 ;  /* 0x0100000007027824 */ /* 0x040fe400078e0202 */
[----:B------:R-:W-:-:S04]  /*168c0*/  IMAD R3, R7, R3, R8 ;  /* 0x0000000307037224 */ /* 0x000fc800078e0208 */
[----:B------:R-:W-:-:S05]  /*168d0*/  IMAD R0, R3, 0x10000, R2 ;  /* 0x0001000003007824 */ /* 0x000fca00078e0202 */
[----:B------:R1:W-:Y:S01]  /*168e0*/  STL [R1+0x8], R0 ;  /* 0x0000080001007387 */ /* 0x0003e20000100800 */
[----:B-----5:R-:W-:-:S05]  /*168f0*/  IMAD.IADD R10, R5, 0x1, R10 ;  /* 0x00000001050a7824 */ /* 0x020fca00078e020a */
[----:B------:R1:W-:Y:S04]  /*16900*/  STL [R1+0xc], R10 ;  /* 0x00000c0a01007387 */ /* 0x0003e80000100800 */
[----:B------:R1:W-:Y:S01]  /*16910*/  STL [R1+0x4], R4 ;  /* 0x0000040401007387 */ /* 0x0003e20000100800 */
[----:B------:R-:W-:Y:S05]  /*16920*/  BRA `(.L_x_350) ;  /* 0x0000000000287947 */ /* 0x000fea0003800000 */
.L_x_344:
[----:B------:R-:W-:Y:S01]  /*16930*/  UMOV UR4, URZ ;  /* 0x0000003f00047c82 */ /* 0x000fe20008000000 */
[----:B------:R-:W-:Y:S01]  /*16940*/  ULDC UR6, c[0x0][0xc3c] ;  /* 0x00030f0000067ab9 */ /* 0x000fe20000000800 */
[----:B------:R-:W-:Y:S01]  /*16950*/  UMOV UR5, URZ ;  /* 0x0000003f00057c82 */ /* 0x000fe20008000000 */
[----:B------:R1:W-:Y:S01]  /*16960*/  STL [R1], R0 ;  /* 0x0000000001007387 */ /* 0x0003e20000100800 */
[----:B------:R-:W-:Y:S02]  /*16970*/  IMAD.U32 R3, RZ, RZ, UR4 ;  /* 0x00000004ff037e24 */ /* 0x000fe4000f8e00ff */
[----:B------:R-:W-:-:S03]  /*16980*/  IMAD.U32 R2, RZ, RZ, UR5 ;  /* 0x00000005ff027e24 */ /* 0x000fc6000f8e00ff */
[----:B------:R2:W-:Y:S01]  /*16990*/  STL [R1+0x4], R3 ;  /* 0x0000040301007387 */ /* 0x0005e20000100800 */
[----:B-1----:R-:W-:-:S05]  /*169a0*/  IMAD.U32 R0, RZ, RZ, UR6 ;  /* 0x00000006ff007e24 */ /* 0x002fca000f8e00ff */
[----:B------:R2:W-:Y:S04]  /*169b0*/  STL [R1+0xc], R0 ;  /* 0x00000c0001007387 */ /* 0x0005e80000100800 */
[----:B------:R2:W-:Y:S02]  /*169c0*/  STL [R1+0x8], R2 ;  /* 0x0000080201007387 */ /* 0x0005e40000100800 */
.L_x_350:
[----:B--2---:R-:W2:Y:S04]  /*169d0*/  LDL R2, [R1+0xc] ;  /* 0x00000c0001027983 */ /* 0x004ea80000100800 */
[----:B------:R-:W3:Y:S04]  /*169e0*/  LDL R3, [R1+0x8] ;  /* 0x0000080001037983 */ /* 0x000ee80000100800 */
[----:B------:R-:W4:Y:S04]  /*169f0*/  LDL R5, [R1+0x4] ;  /* 0x0000040001057983 */ /* 0x000f280000100800 */
[----:B-1----:R-:W4:Y:S01]  /*16a00*/  LDL R4, [R1] ;  /* 0x0000000001047983 */ /* 0x002f220000100800 */
[----:B------:R-:W1:Y:S01]  /*16a10*/  S2R R0, SR_TID.X ;  /* 0x0000000000007919 */ /* 0x000e620000002100 */
[----:B------:R-:W-:Y:S05]  /*16a20*/  WARPSYNC.ALL ;  /* 0x0000000000007948 */ /* 0x000fea0003800000 */
[----:B-1----:R-:W-:Y:S01]  /*16a30*/  LOP3.LUT R0, R0, 0x1f, RZ, 0xc0, !PT ;  /* 0x0000001f00007812 */ /* 0x002fe200078ec0ff */
[----:B------:R-:W-:Y:S03]  /*16a40*/  BAR.SYNC.DEFER_BLOCKING 0x4, 0x180 ;  /* 0x0106000000007b1d */ /* 0x000fe60000010000 */
[----:B------:R-:W-:-:S13]  /*16a50*/  ISETP.NE.AND P0, PT, R0, RZ, PT ;  /* 0x000000ff0000720c */ /* 0x000fda0003f05270 */
[----:B------:R-:W1:Y:S01]  /*16a60*/  @!P0 S2R R0, SR_CgaCtaId ;  /* 0x0000000000008919 */ /* 0x000e620000008800 */
[----:B--2---:R-:W-:Y:S01]  /*16a70*/  IMAD.MOV.U32 R7, RZ, RZ, R2 ;  /* 0x000000ffff077224 */ /* 0x004fe200078e0002 */
[----:B------:R-:W-:Y:S01]  /*16a80*/  @!P0 MOV R2, 0x400 ;  /* 0x0000040000028802 */ /* 0x000fe20000000f00 */
[----:B---3--:R-:W-:-:S03]  /*16a90*/  IMAD.MOV.U32 R6, RZ, RZ, R3 ;  /* 0x000000ffff067224 */ /* 0x008fc600078e0003 */
[----:B-1----:R-:W-:-:S05]  /*16aa0*/  @!P0 LEA R18, R0, R2, 0x18 ;  /* 0x0000000200128211 */ /* 0x002fca00078ec0ff */
[----:B----4-:R2:W-:Y:S01]  /*16ab0*/  @!P0 STS.128 [R18+0x388d0], R4 ;  /* 0x0388d00412008388 */ /* 0x0105e20000000c00 */
[----:B------:R-:W-:Y:S06]  /*16ac0*/  BAR.ARV 0x5, 0x180 ;  /* 0x0146000000007b1d */ /* 0x000fec0000002000 */
.L_x_341:
[----:B------:R-:W3:Y:S01]  /*16ad0*/  LDL R0, [R1+0xc] ;  /* 0x00000c0001007983 */ /* 0x000ee20000100800 */
[----:B------:R-:W-:Y:S02]  /*16ae0*/  ULDC UR4, c[0x0][0xc3c] ;  /* 0x00030f0000047ab9 */ /* 0x000fe40000000800 */
[----:B---3--:R-:W-:-:S13]  /*16af0*/  ISETP.GE.AND P0, PT, R0, UR4, PT ;  /* 0x0000000400007c0c */ /* 0x008fda000bf06270 */
[----:B------:R-:W-:Y:S05]  /*16b00*/  @!P0 BRA `(.L_x_351) ;  /* 0xffffff9c005c8947 */ /* 0x000fea000383ffff */
[----:B------:R-:W-:Y:S05]  /*16b10*/  BSYNC B8 ;  /* 0x0000000000087941 */ /* 0x000fea0003800000 */
.L_x_238:
[----:B0-----:R-:W3:Y:S01]  /*16b20*/  LDL.LU R0, [R1+0x48] ;  /* 0x0000480001007983 */ /* 0x001ee20000300800 */
[----:B------:R-:W-:Y:S01]  /*16b30*/  BSSY B0, `(.L_x_352) ;  /* 0x000000b000007945 */ /* 0x000fe20003800000 */
[----:B-12---:R-:W0:Y:S01]  /*16b40*/  S2R R5, SR_CgaCtaId ;  /* 0x0000000000057919 */ /* 0x006e220000008800 */
[----:B---3--:R-:W-:-:S05]  /*16b50*/  VIADD R0, R0, 0x1 ;  /* 0x0000000100007836 */ /* 0x008fca0000000000 */
[----:B------:R-:W-:-:S04]  /*16b60*/  LEA.HI R2, R0, R0, RZ, 0x1 ;  /* 0x0000000000027211 */ /* 0x000fc800078f08ff */
[----:B------:R-:W-:-:S05]  /*16b70*/  LOP3.LUT R3, R2, 0xfffffffe, RZ, 0xc0, !PT ;  /* 0xfffffffe02037812 */ /* 0x000fca00078ec0ff */
[----:B------:R-:W-:Y:S01]  /*16b80*/  IMAD.IADD R3, R0, 0x1, -R3 ;  /* 0x0000000100037824 */ /* 0x000fe200078e0a03 */
[----:B------:R-:W-:-:S04]  /*16b90*/  MOV R0, 0x400 ;  /* 0x0000040000007802 */ /* 0x000fc80000000f00 */
[----:B0-----:R-:W-:Y:S02]  /*16ba0*/  LEA R0, R5, R0, 0x18 ;  /* 0x0000000005007211 */ /* 0x001fe400078ec0ff */
[----:B------:R-:W-:-:S04]  /*16bb0*/  SHF.L.U32 R3, R3, 0x1f, RZ ;  /* 0x0000001f03037819 */ /* 0x000fc800000006ff */
[----:B------:R-:W0:Y:S02]  /*16bc0*/  SYNCS.PHASECHK.TRANS64.TRYWAIT P0, [R0+URZ+0x38820], R3 ;  /* 0x03882003000075a7 */ /* 0x000e24000800017f */
[----:B0-----:R-:W-:Y:S05]  /*16bd0*/  @!P0 BRA `(.L_x_353) ;  /* 0x0000002000008947 */ /* 0x001fea0003800000 */
.L_x_423:
[----:B------:R-:W-:Y:S05]  /*16be0*/  BSYNC B0 ;  /* 0x0000000000007941 */ /* 0x000fea0003800000 */
.L_x_352:
[----:B------:R-:W-:-:S03]  /*16bf0*/  UMOV UR4, 0xffffffff ;  /* 0xffffffff00047882 */ /* 0x000fc60000000000 */
[----:B------:R-:W-:Y:S05]  /*16c00*/  BRA.DIV UR4, `(.L_x_354) ;  /* 0x0000002204087947 */ /* 0x000fea000b800000 */
[----:B------:R-:W1:Y:S02]  /*16c10*/  S2R R2, SR_TID.X ;  /* 0x0000000000027919 */ /* 0x000e640000002100 */
[----:B-1----:R-:W-:-:S04]  /*16c20*/  SHF.R.U32.HI R2, RZ, 0x5, R2 ;  /* 0x00000005ff027819 */ /* 0x002fc80000011602 */
[----:B------:R-:W-:-:S05]  /*16c30*/  LOP3.LUT R2, R2, 0x3, RZ, 0xc0, !PT ;  /* 0x0000000302027812 */ /* 0x000fca00078ec0ff */
[----:B------:R1:W2:Y:S02]  /*16c40*/  SHFL.IDX PT, R14, R2, RZ, 0x1f ;  /* 0x00001fff020e7589 */ /* 0x0002a400000e0000 */
.L_x_426:
[----:B--2---:R-:W-:Y:S01]  /*16c50*/  ISETP.NE.AND P0, PT, R14, RZ, PT ;  /* 0x000000ff0e00720c */ /* 0x004fe20003f05270 */
[----:B------:R-:W-:-:S12]  /*16c60*/  BSSY B0, `(.L_x_355) ;  /* 0x0000027000007945 */ /* 0x000fd80003800000 */
[----:B------:R-:W-:Y:S05]  /*16c70*/  @P0 BRA `(.L_x_356) ;  /* 0x0000000000940947 */ /* 0x000fea0003800000 */
[----:B------:R-:W-:-:S03]  /*16c80*/  UMOV UR4, 0xffffffff ;  /* 0xffffffff00047882 */ /* 0x000fc60000000000 */
[----:B------:R-:W-:Y:S05]  /*16c90*/  BRA.DIV UR4, `(.L_x_357) ;  /* 0x0000002204187947 */ /* 0x000fea000b800000 */
[----:B------:R-:W-:-:S13]  /*16ca0*/  ELECT P6, URZ, PT ;  /* 0x00000000003f782f */ /* 0x000fda00038c0000 */
.L_x_429:
[----:B------:R-:W-:Y:S05]  /*16cb0*/  @!P6 BRA `(.L_x_356) ;  /* 0x000000000084e947 */ /* 0x000fea0003800000 */
[----:B-1----:R-:W2:Y:S02]  /*16cc0*/  LDL R2, [R1+0x70] ;  /* 0x0000700001027983 */ /* 0x002ea40000100800 */
[----:B--2---:R-:W-:-:S13]  /*16cd0*/  R2UR UR4, R2 ;  /* 0x00000000020472ca */ /* 0x004fda00000e0000 */
[----:B------:R-:W-:-:S06]  /*16ce0*/  ULOP3.LUT UR4, UR4, 0x2, URZ, 0xfc, !UPT ;  /* 0x0000000204047892 */ /* 0x000fcc000f8efc3f */
[----:B------:R-:W-:-:S05]  /*16cf0*/  IMAD.U32 R2, RZ, RZ, UR4 ;  /* 0x00000004ff027e24 */ /* 0x000fca000f8e00ff */
[----:B------:R-:W-:-:S13]  /*16d00*/  ISETP.NE.AND P2, PT, R2, 0x3, PT ;  /* 0x000000030200780c */ /* 0x000fda0003f45270 */
[----:B------:R-:W-:Y:S05]  /*16d10*/  @!P2 BRA `(.L_x_358) ;  /* 0x000000000004a947 */ /* 0x000fea0003800000 */
[----:B------:R-:W-:Y:S01]  /*16d20*/  BPT.TRAP 0x1 ;  /* 0x000000040000795c */ /* 0x000fe20000300000 */
.L_x_358:
[----:B------:R-:W2:Y:S01]  /*16d30*/  LDL.LU R7, [R1+0x14] ;  /* 0x0000140001077983 */ /* 0x000ea20000300800 */
[----:B------:R-:W-:Y:S02]  /*16d40*/  VIADD R2, R0, 0x38840 ;  /* 0x0003884000027836 */ /* 0x000fe40000000000 */
[C---:B0-----:R-:W-:Y:S02]  /*16d50*/  VIADD R3, R19.reuse, 0x1 ;  /* 0x0000000113037836 */ /* 0x041fe40000000000 */
[----:B------:R-:W-:-:S03]  /*16d60*/  IMAD R6, R19, 0x8, R2 ;  /* 0x0000000813067824 */ /* 0x000fc600078e0202 */
[----:B------:R-:W-:-:S04]  /*16d70*/  ISETP.NE.AND P1, PT, R3, 0x2, PT ;  /* 0x000000020300780c */ /* 0x000fc80003f25270 */
[----:B------:R-:W-:Y:S02]  /*16d80*/  SEL R4, RZ, 0x1, P1 ;  /* 0x00000001ff047807 */ /* 0x000fe40000800000 */
[----:B------:R-:W-:Y:S02]  /*16d90*/  SEL R3, R3, RZ, P1 ;  /* 0x000000ff03037207 */ /* 0x000fe40000800000 */
[C---:B--2---:R-:W-:Y:S02]  /*16da0*/  SHF.L.U32 R5, R7.reuse, 0x1f, RZ ;  /* 0x0000001f07057819 */ /* 0x044fe400000006ff */
[----:B------:R-:W-:Y:S01]  /*16db0*/  LOP3.LUT R4, R7, R4, RZ, 0x3c, !PT ;  /* 0x0000000407047212 */ /* 0x000fe200078e3cff */
[----:B------:R-:W-:Y:S01]  /*16dc0*/  IMAD R7, R3, 0x8, R2 ;  /* 0x0000000803077824 */ /* 0x000fe200078e0202 */
[----:B------:R-:W0:Y:S02]  /*16dd0*/  SYNCS.PHASECHK.TRANS64.TRYWAIT P0, [R6+URZ], R5 ;  /* 0x00000005060075a7 */ /* 0x000e24000800017f */
[----:B------:R-:W-:Y:S01]  /*16de0*/  SHF.L.U32 R2, R4, 0x1f, RZ ;  /* 0x0000001f04027819 */ /* 0x000fe200000006ff */
[----:B0-----:R-:W-:Y:S06]  /*16df0*/  @!P0 BRA `(.L_x_359) ;  /* 0x0000001c00e08947 */ /* 0x001fec0003800000 */
.L_x_430:
[----:B------:R-:W1:Y:S02]  /*16e00*/  SYNCS.PHASECHK.TRANS64.TRYWAIT P0, [R7+URZ], R2 ;  /* 0x00000002070075a7 */ /* 0x000e64000800017f */
[----:B-1----:R-:W-:Y:S05]  /*16e10*/  @!P0 BRA `(.L_x_360) ;  /* 0x0000001c00ec8947 */ /* 0x002fea0003800000 */
.L_x_431:
[----:B------:R-:W-:Y:S05]  /*16e20*/  @!P2 BRA `(.L_x_361) ;  /* 0x000000000004a947 */ /* 0x000fea0003800000 */
[----:B------:R-:W-:Y:S01]  /*16e30*/  BPT.TRAP 0x1 ;  /* 0x000000040000795c */ /* 0x000fe20000300000 */
.L_x_361:
[----:B------:R-:W-:-:S04]  /*16e40*/  VIADD R0, R0, 0x38860 ;  /* 0x0003886000007836 */ /* 0x000fc80000000000 */
[----:B------:R-:W-:-:S04]  /*16e50*/  IMAD R4, R19, 0x8, R0 ;  /* 0x0000000813047824 */ /* 0x000fc800078e0200 */
[----:B------:R-:W2:Y:S02]  /*16e60*/  SYNCS.PHASECHK.TRANS64.TRYWAIT P0, [R4+URZ], R5 ;  /* 0x00000005040075a7 */ /* 0x000ea4000800017f */
[----:B--2---:R-:W-:Y:S05]  /*16e70*/  @!P0 BRA `(.L_x_362) ;  /* 0x0000001c00e88947 */ /* 0x004fea0003800000 */
.L_x_432:
[----:B------:R-:W-:-:S07]  /*16e80*/  IMAD R3, R3, 0x8, R0 ;  /* 0x0000000803037824 */ /* 0x000fce00078e0200 */
.L_x_363:
[----:B---3--:R3:W4:Y:S02]  /*16e90*/  SYNCS.PHASECHK.TRANS64.TRYWAIT P0, [R3+URZ], R2 ;  /* 0x00000002030075a7 */ /* 0x008724000800017f */
[----:B----4-:R-:W-:Y:S05]  /*16ea0*/  @!P0 NANOSLEEP.SYNCS 0x989680 ;  /* 0x009896800000895d */ /* 0x010fea0003900000 */
[----:B------:R-:W4:Y:S02]  /*16eb0*/  @!P0 SYNCS.PHASECHK.TRANS64 P0, [R3+URZ], R2 ;  /* 0x00000002030085a7 */ /* 0x000f24000800007f */
[----:B----4-:R-:W-:Y:S05]  /*16ec0*/  @!P0 BRA `(.L_x_363) ;  /* 0xfffffffc00f08947 */ /* 0x010fea000383ffff */
.L_x_356:
[----:B------:R-:W-:Y:S05]  /*16ed0*/  BSYNC B0 ;  /* 0x0000000000007941 */ /* 0x000fea0003800000 */
.L_x_355:
[----:B------:R-:W-:Y:S05]  /*16ee0*/  EXIT ;  /* 0x000000000000794d */ /* 0x000fea0003800000 */
.L_x_189:
[----:B0-----:R0:W1:Y:S02]  /*16ef0*/  SYNCS.PHASECHK.TRANS64.TRYWAIT P1, [R5+URZ+0x38800], R0 ;  /* 0x03880000050075a7 */ /* 0x001064000802017f */
[----:B-1----:R-:W-:Y:S05]  /*16f00*/  @!P1 NANOSLEEP.SYNCS 0x989680 ;  /* 0x009896800000995d */ /* 0x002fea0003900000 */
[----:B------:R-:W1:Y:S02]  /*16f10*/  @!P1 SYNCS.PHASECHK.TRANS64 P1, [R5+URZ+0x38800], R0 ;  /* 0x03880000050095a7 */ /* 0x000e64000802007f */
[----:B-1----:R-:W-:Y:S05]  /*16f20*/  @!P1 BRA `(.L_x_189) ;  /* 0xfffffffc00f09947 */ /* 0x002fea000383ffff */
[----:B------:R-:W-:Y:S05]  /*16f30*/  BRA `(.L_x_364) ;  /* 0xfffffeb000507947 */ /* 0x000fea000383ffff */
.L_x_193:
[----:B-1----:R1:W2:Y:S02]  /*16f40*/  SYNCS.PHASECHK.TRANS64.TRYWAIT P2, [R0+URZ+0x38830], R3 ;  /* 0x03883003000075a7 */ /* 0x0022a4000804017f */
[----:B--2---:R-:W-:Y:S05]  /*16f50*/  @!P2 NANOSLEEP.SYNCS 0x989680 ;  /* 0x009896800000a95d */ /* 0x004fea0003900000 */
[----:B------:R-:W2:Y:S02]  /*16f60*/  @!P2 SYNCS.PHASECHK.TRANS64 P2, [R0+URZ+0x38830], R3 ;  /* 0x038830030000a5a7 */ /* 0x000ea4000804007f */
[----:B--2---:R-:W-:Y:S05]  /*16f70*/  @!P2 BRA `(.L_x_193) ;  /* 0xfffffffc00f0a947 */ /* 0x004fea000383ffff */
[----:B------:R-:W-:Y:S05]  /*16f80*/  BRA `(.L_x_192) ;  /* 0xfffffeb000787947 */ /* 0x000fea000383ffff */
.L_x_198:
[----:B-1----:R-:W-:-:S04]  /*16f90*/  IMAD.U32 R4, RZ, RZ, UR60 ;  /* 0x0000003cff047e24 */ /* 0x002fc8000f8e00ff */
[----:B------:R1:W2:Y:S03]  /*16fa0*/  SYNCS.PHASECHK.TRANS64.TRYWAIT P2, [R4+URZ+0x38830], R3 ;  /* 0x03883003040075a7 */ /* 0x0002a6000804017f */
[----:B--2---:R-:W-:Y:S05]  /*16fb0*/  @!P2 NANOSLEEP.SYNCS 0x989680 ;  /* 0x009896800000a95d */ /* 0x004fea0003900000 */
[----:B------:R-:W2:Y:S02]  /*16fc0*/  @!P2 SYNCS.PHASECHK.TRANS64 P2, [R4+URZ+0x38830], R3 ;  /* 0x038830030400a5a7 */ /* 0x000ea4000804007f */
[----:B--2---:R-:W-:Y:S05]  /*16fd0*/  @!P2 BRA `(.L_x_198) ;  /* 0xfffffffc00eca947 */ /* 0x004fea000383ffff */
[----:B------:R-:W-:Y:S05]  /*16fe0*/  BRA `(.L_x_197) ;  /* 0xfffffeec00f87947 */ /* 0x000fea000383ffff */
.L_x_202:
[----:B-1----:R1:W2:Y:S02]  /*16ff0*/  SYNCS.PHASECHK.TRANS64.TRYWAIT P2, [R21+URZ+0x38850], R0 ;  /* 0x03885000150075a7 */ /* 0x0022a4000804017f */
[----:B--2---:R-:W-:Y:S05]  /*17000*/  @!P2 NANOSLEEP.SYNCS 0x989680 ;  /* 0x009896800000a95d */ /* 0x004fea0003900000 */
[----:B------:R-:W2:Y:S02]  /*17010*/  @!P2 SYNCS.PHASECHK.TRANS64 P2, [R21+URZ+0x38850], R0 ;  /* 0x038850001500a5a7 */ /* 0x000ea4000804007f */
[----:B--2---:R-:W-:Y:S05]  /*17020*/  @!P2 BRA `(.L_x_202) ;  /* 0xfffffffc00f0a947 */ /* 0x004fea000383ffff */
[----:B------:R-:W-:Y:S05]  /*17030*/  BRA `(.L_x_201) ;  /* 0xffffff1800347947 */ /* 0x000fea000383ffff */
.L_x_207:
[----:B-1----:R1:W2:Y:S02]  /*17040*/  SYNCS.PHASECHK.TRANS64.TRYWAIT P0, [R0+URZ+0x38850], R7 ;  /* 0x03885007000075a7 */ /* 0x0022a4000800017f */
[----:B--2---:R-:W-:Y:S05]  /*17050*/  @!P0 NANOSLEEP.SYNCS 0x989680 ;  /* 0x009896800000895d */ /* 0x004fea0003900000 */
[----:B------:R-:W2:Y:S02]  /*17060*/  @!P0 SYNCS.PHASECHK.TRANS64 P0, [R0+URZ+0x38850], R7 ;  /* 0x03885007000085a7 */ /* 0x000ea4000800007f */
[----:B--2---:R-:W-:Y:S05]  /*17070*/  @!P0 BRA `(.L_x_207) ;  /* 0xfffffffc00f08947 */ /* 0x004fea000383ffff */
[----:B------:R-:W-:Y:S05]  /*17080*/  BRA `(.L_x_206) ;  /* 0xffffff30002c7947 */ /* 0x000fea000383ffff */
.L_x_252:
[----:B------:R-:W2:Y:S01]  /*17090*/  S2R R4, SR_TID.X ;  /* 0x0000000000047919 */ /* 0x000ea20000002100 */
[----:B------:R-:W-:Y:S01]  /*170a0*/  BSSY B0, `(.L_x_365) ;  /* 0x000000a000007945 */ /* 0x000fe20003800000 */
[----:B------:R-:W-:Y:S02]  /*170b0*/  IMAD.MOV.U32 R12, RZ, RZ, RZ ;  /* 0x000000ffff0c7224 */ /* 0x000fe400078e00ff */
[----:B0-----:R-:W-:Y:S02]  /*170c0*/  IMAD.MOV.U32 R11, RZ, RZ, 0x1f ;  /* 0x0000001fff0b7424 */ /* 0x001fe400078e00ff */
[----:B------:R-:W-:Y:S01]  /*170d0*/  IMAD.MOV.U32 R15, RZ, RZ, -0x1 ;  /* 0xffffffffff0f7424 */ /* 0x000fe200078e00ff */
[----:B--2---:R-:W-:-:S04]  /*170e0*/  SHF.R.U32.HI R4, RZ, 0x5, R4 ;  /* 0x00000005ff047819 */ /* 0x004fc80000011604 */
[----:B------:R-:W-:-:S05]  /*170f0*/  LOP3.LUT R4, R4, 0x3, RZ, 0xc0, !PT ;  /* 0x0000000304047812 */ /* 0x000fca00078ec0ff */
[----:B------:R-:W-:-:S07]  /*17100*/  IMAD.MOV.U32 R13, RZ, RZ, R4 ;  /* 0x000000ffff0d7224 */ /* 0x000fce00078e0004 */
[----:B-1----:R-:W-:Y:S05]  /*17110*/  WARPSYNC.COLLECTIVE R15, `(.L_x_366) ;  /* 0x000000000f087348 */ /* 0x002fea0003c00000 */
[----:B------:R0:W2:Y:S02]  /*17120*/  SHFL.IDX P6, R14, R13, R12, R11 ;  /* 0x0000000c0d0e7389 */ /* 0x0000a400000c000b */
[----:B012---:R-:W-:Y:S01]  /*17130*/  ENDCOLLECTIVE ;  /* 0x000000000000791b */ /* 0x007fe20003800000 */
.L_x_366:
[----:B------:R-:W-:Y:S05]  /*17140*/  BSYNC B0 ;  /* 0x0000000000007941 */ /* 0x000fea0003800000 */
.L_x_365:
[----:B------:R-:W-:Y:S05]  /*17150*/  BRA `(.L_x_367) ;  /* 0xffffffa400847947 */ /* 0x000fea000383ffff */
.L_x_254:
[----:B------:R-:W-:Y:S01]  /*17160*/  BSSY B0, `(.L_x_368) ;  /* 0x0000006000007945 */ /* 0x000fe20003800000 */
[----:B------:R-:W-:-:S07]  /*17170*/  IMAD.MOV.U32 R15, RZ, RZ, -0x1 ;  /* 0xffffffffff0f7424 */ /* 0x000fce00078e00ff */
[----:B01--4-:R-:W-:Y:S05]  /*17180*/  WARPSYNC.COLLECTIVE R15, `(.L_x_369) ;  /* 0x000000000f0c7348 */ /* 0x013fea0003c00000 */
[----:B------:R-:W-:Y:S02]  /*17190*/  ELECT P6, UR62, PT ;  /* 0x00000000003e782f */ /* 0x000fe400038c0000 */
[----:B------:R-:W-:Y:S01]  /*171a0*/  MOV R14, UR62 ;  /* 0x0000003e000e7c02 */ /* 0x000fe20008000f00 */
[----:B01--4-:R-:W-:Y:S10]  /*171b0*/  ENDCOLLECTIVE ;  /* 0x000000000000791b */ /* 0x013ff40003800000 */
.L_x_369:
[----:B------:R-:W-:Y:S05]  /*171c0*/  BSYNC B0 ;  /* 0x0000000000007941 */ /* 0x000fea0003800000 */
.L_x_368:
[----:B------:R-:W-:Y:S05]  /*171d0*/  BRA `(.L_x_370) ;  /* 0xffffffa400887947 */ /* 0x000fea000383ffff */
.L_x_256:
[----:B--2---:R2:W3:Y:S02]  /*171e0*/  SYNCS.PHASECHK.TRANS64.TRYWAIT P0, [R0+URZ+0x38840], R2 ;  /* 0x03884002000075a7 */ /* 0x0044e4000800017f */
[----:B---3--:R-:W-:Y:S05]  /*171f0*/  @!P0 NANOSLEEP.SYNCS 0x989680 ;  /* 0x009896800000895d */ /* 0x008fea0003900000 */
[----:B------:R-:W3:Y:S02]  /*17200*/  @!P0 SYNCS.PHASECHK.TRANS64 P0, [R0+URZ+0x38840], R2 ;  /* 0x03884002000085a7 */ /* 0x000ee4000800007f */
[----:B---3--:R-:W-:Y:S05]  /*17210*/  @!P0 BRA `(.L_x_256) ;  /* 0xfffffffc00f08947 */ /* 0x008fea000383ffff */
[----:B------:R-:W-:Y:S05]  /*17220*/  BRA `(.L_x_371) ;  /* 0xffffffa400ec7947 */ /* 0x000fea000383ffff */
.L_x_260:
[----:B------:R-:W2:Y:S01]  /*17230*/  LDL.LU R11, [R1+0x40] ;  /* 0x00004000010b7983 */ /* 0x000ea20000300800 */
[----:B------:R-:W-:Y:S02]  /*17240*/  IMAD.MOV.U32 R13, RZ, RZ, R3 ;  /* 0x000000ffff0d7224 */ /* 0x000fe400078e0003 */
[----:B------:R-:W-:Y:S01]  /*17250*/  IMAD.MOV.U32 R12, RZ, RZ, RZ ;  /* 0x000000ffff0c7224 */ /* 0x000fe200078e00ff */
[----:B------:R-:W0:Y:S01]  /*17260*/  S2R R7, SR_TID.X ;  /* 0x0000000000077919 */ /* 0x000e220000002100 */
[----:B------:R-:W-:Y:S01]  /*17270*/  IMAD.MOV.U32 R15, RZ, RZ, -0x1 ;  /* 0xffffffffff0f7424 */ /* 0x000fe200078e00ff */
[----:B0-----:R-:W-:-:S04]  /*17280*/  LOP3.LUT R7, R7, 0x7f, RZ, 0xc0, !PT ;  /* 0x0000007f07077812 */ /* 0x001fc800078ec0ff */
[----:B------:R-:W-:-:S05]  /*17290*/  SHF.R.U32.HI R0, RZ, 0x3, R7 ;  /* 0x00000003ff007819 */ /* 0x000fca0000011607 */
[----:B------:R-:W-:-:S04]  /*172a0*/  IMAD.IADD R0, R0, 0x1, R5 ;  /* 0x0000000100007824 */ /* 0x000fc800078e0205 */
[----:B------:R-:W-:Y:S02]  /*172b0*/  VIADD R5, R0, 0x10 ;  /* 0x0000001000057836 */ /* 0x000fe40000000000 */
[----:B--2---:R-:W-:Y:S02]  /*172c0*/  IMAD R2, R11, R8, RZ ;  /* 0x000000080b027224 */ /* 0x004fe400078e02ff */
[----:B------:R-:W-:-:S03]  /*172d0*/  IMAD.MOV.U32 R11, RZ, RZ, 0x181f ;  /* 0x0000181fff0b7424 */ /* 0x000fc600078e00ff */
[----:B------:R-:W-:-:S13]  /*172e0*/  ISETP.GE.AND P5, PT, R0, R2, PT ;  /* 0x000000020000720c */ /* 0x000fda0003fa6270 */
[----:B-----5:R-:W-:Y:S05]  /*172f0*/  WARPSYNC.COLLECTIVE R15, `(.L_x_372) ;  /* 0x000000000f087348 */ /* 0x020fea0003c00000 */
[----:B------:R0:W1:Y:S02]  /*17300*/  SHFL.IDX P6, R14, R13, R12, R11 ;  /* 0x0000000c0d0e7389 */ /* 0x00006400000c000b */
[----:B01---5:R-:W-:Y:S01]  /*17310*/  ENDCOLLECTIVE ;  /* 0x000000000000791b */ /* 0x023fe20003800000 */
.L_x_372:
[----:B------:R-:W-:Y:S02]  /*17320*/  IMAD.MOV.U32 R13, RZ, RZ, R4 ;  /* 0x000000ffff0d7224 */ /* 0x000fe400078e0004 */
[----:B------:R-:W-:-:S07]  /*17330*/  IMAD.MOV.U32 R6, RZ, RZ, R14 ;  /* 0x000000ffff067224 */ /* 0x000fce00078e000e */
[----:B------:R-:W-:Y:S05]  /*17340*/  WARPSYNC.COLLECTIVE R15, `(.L_x_373) ;  /* 0x000000000f087348 */ /* 0x000fea0003c00000 */
[----:B------:R0:W1:Y:S02]  /*17350*/  SHFL.IDX P6, R14, R13, R12, R11 ;  /* 0x0000000c0d0e7389 */ /* 0x00006400000c000b */
[----:B01----:R-:W-:Y:S01]  /*17360*/  ENDCOLLECTIVE ;  /* 0x000000000000791b */ /* 0x003fe20003800000 */
.L_x_373:
[----:B------:R-:W-:Y:S01]  /*17370*/  ULDC.64 UR4, c[0x0][0x208] ;  /* 0x0000820000047ab9 */ /* 0x000fe20000000a00 */
[----:B------:R-:W-:Y:S02]  /*17380*/  IMAD.MOV.U32 R13, RZ, RZ, R3 ;  /* 0x000000ffff0d7224 */ /* 0x000fe400078e0003 */
[----:B------:R-:W-:Y:S02]  /*17390*/  IMAD.MOV.U32 R12, RZ, RZ, 0x1 ;  /* 0x00000001ff0c7424 */ /* 0x000fe400078e00ff */
[----:B------:R-:W-:-:S05]  /*173a0*/  IMAD.MOV.U32 R7, RZ, RZ, R14 ;  /* 0x000000ffff077224 */ /* 0x000fca00078e000e */
[----:B------:R-:W-:-:S05]  /*173b0*/  @!P5 LEA R7, P4, R10, R7, 0x1 ;  /* 0x000000070a07d211 */ /* 0x000fca00078808ff */
[----:B------:R-:W-:-:S05]  /*173c0*/  @!P5 IMAD.X R6, RZ, RZ, R6, P4 ;  /* 0x000000ffff06d224 */ /* 0x000fca00020e0606 */
[----:B------:R-:W-:-:S04]  /*173d0*/  @!P5 LOP3.LUT R7, R7, R6, RZ, 0x3c, !PT ;  /* 0x000000060707d212 */ /* 0x000fc800078e3cff */
[----:B------:R-:W-:-:S04]  /*173e0*/  @!P5 LOP3.LUT R6, R7, R6, RZ, 0x3c, !PT ;  /* 0x000000060706d212 */ /* 0x000fc800078e3cff */
[----:B------:R-:W-:-:S05]  /*173f0*/  @!P5 LOP3.LUT R7, R7, R6, RZ, 0x3c, !PT ;  /* 0x000000060707d212 */ /* 0x000fca00078e3cff */
        /* <DEDUP_REMOVED lines=11> */
.L_x_374:
[----:B------:R-:W-:Y:S02]  /*174b0*/  IMAD.MOV.U32 R13, RZ, RZ, R4 ;  /* 0x000000ffff0d7224 */ /* 0x000fe400078e0004 */
[----:B------:R-:W-:-:S07]  /*174c0*/  IMAD.MOV.U32 R6, RZ, RZ, R14 ;  /* 0x000000ffff067224 */ /* 0x000fce00078e000e */
[----:B------:R-:W-:Y:S05]  /*174d0*/  WARPSYNC.COLLECTIVE R15, `(.L_x_375) ;  /* 0x000000000f087348 */ /* 0x000fea0003c00000 */
[----:B------:R0:W1:Y:S02]  /*174e0*/  SHFL.IDX P6, R14, R13, R12, R11 ;  /* 0x0000000c0d0e7389 */ /* 0x00006400000c000b */
[----:B01----:R-:W-:Y:S01]  /*174f0*/  ENDCOLLECTIVE ;  /* 0x000000000000791b */ /* 0x003fe20003800000 */
.L_x_375:
[----:B------:R-:W-:Y:S01]  /*17500*/  ULDC.64 UR4, c[0x0][0x208] ;  /* 0x0000820000047ab9 */ /* 0x000fe20000000a00 */
[----:B------:R-:W-:Y:S02]  /*17510*/  IMAD.MOV.U32 R13, RZ, RZ, R3 ;  /* 0x000000ffff0d7224 */ /* 0x000fe400078e0003 */
[----:B------:R-:W-:Y:S02]  /*17520*/  IMAD.MOV.U32 R12, RZ, RZ, 0x2 ;  /* 0x00000002ff0c7424 */ /* 0x000fe400078e00ff */
[----:B------:R-:W-:-:S05]  /*17530*/  IMAD.MOV.U32 R5, RZ, RZ, R14 ;  /* 0x000000ffff057224 */ /* 0x000fca00078e000e */
[----:B------:R-:W-:-:S05]  /*17540*/  @!P5 LEA R5, P4, R10, R5, 0x1 ;  /* 0x000000050a05d211 */ /* 0x000fca00078808ff */
[----:B------:R-:W-:-:S04]  /*17550*/  @!P5 IMAD.X R6, RZ, RZ, R6, P4 ;  /* 0x000000ffff06d224 */ /* 0x000fc800020e0606 */
[----:B------:R-:W-:Y:S02]  /*17560*/  @!P5 IMAD.MOV.U32 R7, RZ, RZ, R6 ;  /* 0x000000ffff07d224 */ /* 0x000fe400078e0006 */
[----:B------:R-:W-:Y:S02]  /*17570*/  @!P5 IMAD.MOV.U32 R6, RZ, RZ, R5 ;  /* 0x000000ffff06d224 */ /* 0x000fe400078e0005 */
[----:B------:R-:W-:-:S03]  /*17580*/  VIADD R5, R0, 0x20 ;  /* 0x0000002000057836 */ /* 0x000fc60000000000 */
        /* <DEDUP_REMOVED lines=11> */
.L_x_376:
[----:B------:R-:W-:Y:S02]  /*17640*/  IMAD.MOV.U32 R13, RZ, RZ, R4 ;  /* 0x000000ffff0d7224 */ /* 0x000fe400078e0004 */
[----:B------:R-:W-:-:S07]  /*17650*/  IMAD.MOV.U32 R6, RZ, RZ, R14 ;  /* 0x000000ffff067224 */ /* 0x000fce00078e000e */
[----:B------:R-:W-:Y:S05]  /*17660*/  WARPSYNC.COLLECTIVE R15, `(.L_x_377) ;  /* 0x000000000f087348 */ /* 0x000fea0003c00000 */
[----:B------:R0:W1:Y:S02]  /*17670*/  SHFL.IDX P6, R14, R13, R12, R11 ;  /* 0x0000000c0d0e7389 */ /* 0x00006400000c000b */
[----:B01----:R-:W-:Y:S01]  /*17680*/  ENDCOLLECTIVE ;  /* 0x000000000000791b */ /* 0x003fe20003800000 */
.L_x_377:
        /* <DEDUP_REMOVED lines=20> */
.L_x_378:
[----:B------:R-:W-:Y:S02]  /*177d0*/  IMAD.MOV.U32 R13, RZ, RZ, R4 ;  /* 0x000000ffff0d7224 */ /* 0x000fe400078e0004 */
[----:B------:R-:W-:-:S07]  /*177e0*/  IMAD.MOV.U32 R6, RZ, RZ, R14 ;  /* 0x000000ffff067224 */ /* 0x000fce00078e000e */
[----:B------:R-:W-:Y:S05]  /*177f0*/  WARPSYNC.COLLECTIVE R15, `(.L_x_379) ;  /* 0x000000000f087348 */ /* 0x000fea0003c00000 */
[----:B------:R0:W1:Y:S02]  /*17800*/  SHFL.IDX P6, R14, R13, R12, R11 ;  /* 0x0000000c0d0e7389 */ /* 0x00006400000c000b */
[----:B01----:R-:W-:Y:S01]  /*17810*/  ENDCOLLECTIVE ;  /* 0x000000000000791b */ /* 0x003fe20003800000 */
.L_x_379:
        /* <DEDUP_REMOVED lines=20> */
.L_x_380:
[----:B------:R-:W-:Y:S02]  /*17960*/  IMAD.MOV.U32 R13, RZ, RZ, R4 ;  /* 0x000000ffff0d7224 */ /* 0x000fe400078e0004 */
[----:B------:R-:W-:-:S07]  /*17970*/  IMAD.MOV.U32 R6, RZ, RZ, R14 ;  /* 0x000000ffff067224 */ /* 0x000fce00078e000e */
[----:B------:R-:W-:Y:S05]  /*17980*/  WARPSYNC.COLLECTIVE R15, `(.L_x_381) ;  /* 0x000000000f087348 */ /* 0x000fea0003c00000 */
[----:B------:R0:W1:Y:S02]  /*17990*/  SHFL.IDX P6, R14, R13, R12, R11 ;  /* 0x0000000c0d0e7389 */ /* 0x00006400000c000b */
[----:B01----:R-:W-:Y:S01]  /*179a0*/  ENDCOLLECTIVE ;  /* 0x000000000000791b */ /* 0x003fe20003800000 */
.L_x_381:
        /* <DEDUP_REMOVED lines=20> */
.L_x_382:
[----:B------:R-:W-:Y:S02]  /*17af0*/  IMAD.MOV.U32 R13, RZ, RZ, R4 ;  /* 0x000000ffff0d7224 */ /* 0x000fe400078e0004 */
[----:B------:R-:W-:-:S07]  /*17b00*/  IMAD.MOV.U32 R6, RZ, RZ, R14 ;  /* 0x000000ffff067224 */ /* 0x000fce00078e000e */
[----:B------:R-:W-:Y:S05]  /*17b10*/  WARPSYNC.COLLECTIVE R15, `(.L_x_383) ;  /* 0x000000000f087348 */ /* 0x000fea0003c00000 */
[----:B------:R0:W1:Y:S02]  /*17b20*/  SHFL.IDX P6, R14, R13, R12, R11 ;  /* 0x0000000c0d0e7389 */ /* 0x00006400000c000b */
[----:B01----:R-:W-:Y:S01]  /*17b30*/  ENDCOLLECTIVE ;  /* 0x000000000000791b */ /* 0x003fe20003800000 */
.L_x_383:
[----:B------:R-:W-:Y:S01]  /*17b40*/  ULDC.64 UR4, c[0x0][0x208] ;  /* 0x0000820000047ab9 */ /* 0x000fe20000000a00 */
[----:B------:R-:W-:Y:S02]  /*17b50*/  IMAD.MOV.U32 R13, RZ, RZ, R3 ;  /* 0x000000ffff0d7224 */ /* 0x000fe400078e0003 */
[----:B------:R-:W-:Y:S02]  /*17b60*/  IMAD.MOV.U32 R12, RZ, RZ, 0x6 ;  /* 0x00000006ff0c7424 */ /* 0x000fe400078e00ff */
[----:B------:R-:W-:-:S05]  /*17b70*/  IMAD.MOV.U32 R5, RZ, RZ, R14 ;  /* 0x000000ffff057224 */ /* 0x000fca00078e000e */
[----:B------:R-:W-:-:S05]  /*17b80*/  @!P5 LEA R5, P4, R10, R5, 0x1 ;  /* 0x000000050a05d211 */ /* 0x000fca00078808ff */
[----:B------:R-:W-:-:S04]  /*17b90*/  @!P5 IMAD.X R6, RZ, RZ, R6, P4 ;  /* 0x000000ffff06d224 */ /* 0x000fc800020e0606 */
[----:B------:R-:W-:Y:S02]  /*17ba0*/  @!P5 IMAD.MOV.U32 R7, RZ, RZ, R6 ;  /* 0x000000ffff07d224 */ /* 0x000fe400078e0006 */
[----:B------:R-:W-:-:S05]  /*17bb0*/  @!P5 IMAD.MOV.U32 R6, RZ, RZ, R5 ;  /* 0x000000ffff06d224 */ /* 0x000fca00078e0005 */
        /* <DEDUP_REMOVED lines=10> */
.L_x_384:
[----:B------:R-:W-:-:S05]  /*17c60*/  VIADD R7, R0, 0x60 ;  /* 0x0000006000077836 */ /* 0x000fca0000000000 */
[----:B------:R-:W-:Y:S01]  /*17c70*/  ISETP.GE.AND P5, PT, R7, R2, PT ;  /* 0x000000020700720c */ /* 0x000fe20003fa6270 */
[----:B------:R-:W-:Y:S02]  /*17c80*/  IMAD.MOV.U32 R13, RZ, RZ, R4 ;  /* 0x000000ffff0d7224 */ /* 0x000fe400078e0004 */
[----:B------:R-:W-:-:S10]  /*17c90*/  IMAD.MOV.U32 R8, RZ, RZ, R14 ;  /* 0x000000ffff087224 */ /* 0x000fd400078e000e */
[----:B------:R-:W-:Y:S05]  /*17ca0*/  WARPSYNC.COLLECTIVE R15, `(.L_x_385) ;  /* 0x000000000f087348 */ /* 0x000fea0003c00000 */
[----:B------:R0:W1:Y:S02]  /*17cb0*/  SHFL.IDX P6, R14, R13, R12, R11 ;  /* 0x0000000c0d0e7389 */ /* 0x00006400000c000b */
[----:B01----:R-:W-:Y:S01]  /*17cc0*/  ENDCOLLECTIVE ;  /* 0x000000000000791b */ /* 0x003fe20003800000 */
.L_x_385:
        /* <DEDUP_REMOVED lines=18> */
.L_x_386:
[----:B------:R-:W-:Y:S02]  /*17df0*/  IMAD.MOV.U32 R13, RZ, RZ, R4 ;  /* 0x000000ffff0d7224 */ /* 0x000fe400078e0004 */
[----:B------:R-:W-:-:S07]  /*17e00*/  IMAD.MOV.U32 R5, RZ, RZ, R14 ;  /* 0x000000ffff057224 */ /* 0x000fce00078e000e */
[----:B------:R-:W-:Y:S05]  /*17e10*/  WARPSYNC.COLLECTIVE R15, `(.L_x_387) ;  /* 0x000000000f087348 */ /* 0x000fea0003c00000 */
[----:B------:R0:W1:Y:S02]  /*17e20*/  SHFL.IDX P6, R14, R13, R12, R11 ;  /* 0x0000000c0d0e7389 */ /* 0x00006400000c000b */
[----:B01----:R-:W-:Y:S01]  /*17e30*/  ENDCOLLECTIVE ;  /* 0x000000000000791b */ /* 0x003fe20003800000 */
.L_x_387:
[----:B------:R-:W-:Y:S01]  /*17e40*/  IMAD.MOV.U32 R3, RZ, RZ, R14 ;  /* 0x000000ffff037224 */ /* 0x000fe200078e000e */
[----:B------:R-:W-:Y:S06]  /*17e50*/  BRA `(.L_x_388) ;  /* 0xffffffa800b87947 */ /* 0x000fec000383ffff */
.L_x_265:
[----:B0-----:R0:W3:Y:S02]  /*17e60*/  SYNCS.PHASECHK.TRANS64.TRYWAIT P0, [R18+URZ+0x38820], R0 ;  /* 0x03882000120075a7 */ /* 0x0010e4000800017f */
[----:B---3--:R-:W-:Y:S05]  /*17e70*/  @!P0 NANOSLEEP.SYNCS 0x989680 ;  /* 0x009896800000895d */ /* 0x008fea0003900000 */
[----:B------:R-:W3:Y:S02]  /*17e80*/  @!P0 SYNCS.PHASECHK.TRANS64 P0, [R18+URZ+0x38820], R0 ;  /* 0x03882000120085a7 */ /* 0x000ee4000800007f */
[----:B---3--:R-:W-:Y:S05]  /*17e90*/  @!P0 BRA `(.L_x_265) ;  /* 0xfffffffc00f08947 */ /* 0x008fea000383ffff */
[----:B------:R-:W-:Y:S05]  /*17ea0*/  BRA `(.L_x_389) ;  /* 0xffffffac00347947 */ /* 0x000fea000383ffff */
.L_x_274:
[----:B-1----:R1:W2:Y:S02]  /*17eb0*/  SYNCS.PHASECHK.TRANS64.TRYWAIT P0, [R3+URZ+0x38840], R2 ;  /* 0x03884002030075a7 */ /* 0x0022a4000800017f */
[----:B--2---:R-:W-:Y:S05]  /*17ec0*/  @!P0 NANOSLEEP.SYNCS 0x989680 ;  /* 0x009896800000895d */ /* 0x004fea0003900000 */
[----:B------:R-:W2:Y:S02]  /*17ed0*/  @!P0 SYNCS.PHASECHK.TRANS64 P0, [R3+URZ+0x38840], R2 ;  /* 0x03884002030085a7 */ /* 0x000ea4000800007f */
[----:B--2---:R-:W-:Y:S05]  /*17ee0*/  @!P0 BRA `(.L_x_274) ;  /* 0xfffffffc00f08947 */ /* 0x004fea000383ffff */
[----:B------:R-:W-:Y:S05]  /*17ef0*/  BRA `(.L_x_390) ;  /* 0xffffffb000147947 */ /* 0x000fea000383ffff */
.L_x_282:
[----:B0-----:R0:W1:Y:S02]  /*17f00*/  SYNCS.PHASECHK.TRANS64.TRYWAIT P0, [R3+URZ+0x60], R2 ;  /* 0x00006002030075a7 */ /* 0x001064000800017f */
[----:B-1----:R-:W-:Y:S05]  /*17f10*/  @!P0 NANOSLEEP.SYNCS 0x989680 ;  /* 0x009896800000895d */ /* 0x002fea0003900000 */
[----:B------:R-:W1:Y:S02]  /*17f20*/  @!P0 SYNCS.PHASECHK.TRANS64 P0, [R3+URZ+0x60], R2 ;  /* 0x00006002030085a7 */ /* 0x000e64000800007f */
[----:B-1----:R-:W-:Y:S05]  /*17f30*/  @!P0 BRA `(.L_x_282) ;  /* 0xfffffffc00f08947 */ /* 0x002fea000383ffff */
[----:B------:R-:W-:Y:S05]  /*17f40*/  BRA `(.L_x_391) ;  /* 0xffffffb400687947 */ /* 0x000fea000383ffff */
.L_x_293:
[----:B-1----:R1:W2:Y:S02]  /*17f50*/  SYNCS.PHASECHK.TRANS64.TRYWAIT P0, [R3+URZ+0x38840], R2 ;  /* 0x03884002030075a7 */ /* 0x0022a4000800017f */
[----:B--2---:R-:W-:Y:S05]  /*17f60*/  @!P0 NANOSLEEP.SYNCS 0x989680 ;  /* 0x009896800000895d */ /* 0x004fea0003900000 */
[----:B------:R-:W2:Y:S02]  /*17f70*/  @!P0 SYNCS.PHASECHK.TRANS64 P0, [R3+URZ+0x38840], R2 ;  /* 0x03884002030085a7 */ /* 0x000ea4000800007f */
[----:B--2---:R-:W-:Y:S05]  /*17f80*/  @!P0 BRA `(.L_x_293) ;  /* 0xfffffffc00f08947 */ /* 0x004fea000383ffff */
[----:B------:R-:W-:Y:S05]  /*17f90*/  BRA `(.L_x_392) ;  /* 0xffffffbc00747947 */ /* 0x000fea000383ffff */
.L_x_301:
[----:B0-----:R0:W1:Y:S02]  /*17fa0*/  SYNCS.PHASECHK.TRANS64.TRYWAIT P0, [R2+URZ+0x60], R3 ;  /* 0x00006003020075a7 */ /* 0x001064000800017f */
[----:B-1----:R-:W-:Y:S05]  /*17fb0*/  @!P0 NANOSLEEP.SYNCS 0x989680 ;  /* 0x009896800000895d */ /* 0x002fea0003900000 */
[----:B------:R-:W1:Y:S02]  /*17fc0*/  @!P0 SYNCS.PHASECHK.TRANS64 P0, [R2+URZ+0x60], R3 ;  /* 0x00006003020085a7 */ /* 0x000e64000800007f */
[----:B-1----:R-:W-:Y:S05]  /*17fd0*/  @!P0 BRA `(.L_x_301) ;  /* 0xfffffffc00f08947 */ /* 0x002fea000383ffff */
[----:B------:R-:W-:Y:S05]  /*17fe0*/  BRA `(.L_x_393) ;  /* 0xffffffc000c87947 */ /* 0x000fea000383ffff */
.L_x_312:
[----:B--2---:R2:W3:Y:S02]  /*17ff0*/  SYNCS.PHASECHK.TRANS64.TRYWAIT P0, [R2+URZ+0x38840], R3 ;  /* 0x03884003020075a7 */ /* 0x0044e4000800017f */
[----:B---3--:R-:W-:Y:S05]  /*18000*/  @!P0 NANOSLEEP.SYNCS 0x989680 ;  /* 0x009896800000895d */ /* 0x008fea0003900000 */
[----:B------:R-:W3:Y:S02]  /*18010*/  @!P0 SYNCS.PHASECHK.TRANS64 P0, [R2+URZ+0x38840], R3 ;  /* 0x03884003020085a7 */ /* 0x000ee4000800007f */
[----:B---3--:R-:W-:Y:S05]  /*18020*/  @!P0 BRA `(.L_x_312) ;  /* 0xfffffffc00f08947 */ /* 0x008fea000383ffff */
[----:B------:R-:W-:Y:S05]  /*18030*/  BRA `(.L_x_394) ;  /* 0xffffffc800a47947 */ /* 0x000fea000383ffff */
.L_x_320:
[----:B0-----:R0:W1:Y:S02]  /*18040*/  SYNCS.PHASECHK.TRANS64.TRYWAIT P0, [R2+URZ+0x60], R5 ;  /* 0x00006005020075a7 */ /* 0x001064000800017f */
[----:B-1----:R-:W-:Y:S05]  /*18050*/  @!P0 NANOSLEEP.SYNCS 0x989680 ;  /* 0x009896800000895d */ /* 0x002fea0003900000 */
[----:B------:R-:W1:Y:S02]  /*18060*/  @!P0 SYNCS.PHASECHK.TRANS64 P0, [R2+URZ+0x60], R5 ;  /* 0x00006005020085a7 */ /* 0x000e64000800007f */
[----:B-1----:R-:W-:Y:S05]  /*18070*/  @!P0 BRA `(.L_x_320) ;  /* 0xfffffffc00f08947 */ /* 0x002fea000383ffff */
[----:B------:R-:W-:Y:S05]  /*18080*/  BRA `(.L_x_395) ;  /* 0xffffffcc00f87947 */ /* 0x000fea000383ffff */
.L_x_333:
[----:B--2---:R2:W3:Y:S02]  /*18090*/  SYNCS.PHASECHK.TRANS64.TRYWAIT P0, [R0+URZ+0x38860], R2 ;  /* 0x03886002000075a7 */ /* 0x0044e4000800017f */
[----:B---3--:R-:W-:Y:S05]  /*180a0*/  @!P0 NANOSLEEP.SYNCS 0x989680 ;  /* 0x009896800000895d */ /* 0x008fea0003900000 */
[----:B------:R-:W3:Y:S02]  /*180b0*/  @!P0 SYNCS.PHASECHK.TRANS64 P0, [R0+URZ+0x38860], R2 ;  /* 0x03886002000085a7 */ /* 0x000ee4000800007f */
[----:B---3--:R-:W-:Y:S05]  /*180c0*/  @!P0 BRA `(.L_x_333) ;  /* 0xfffffffc00f08947 */ /* 0x008fea000383ffff */
[----:B------:R-:W-:Y:S05]  /*180d0*/  BRA `(.L_x_396) ;  /* 0xffffffd400c07947 */ /* 0x000fea000383ffff */
.L_x_342:
[----:B------:R-:W4:Y:S01]  /*180e0*/  LDL R3, [R1] ;  /* 0x0000000001037983 */ /* 0x000f220000100800 */
[----:B------:R-:W-:Y:S01]  /*180f0*/  BSSY B0, `(.L_x_397) ;  /* 0x0000008000007945 */ /* 0x000fe20003800000 */
[----:B0-----:R-:W-:Y:S02]  /*18100*/  IMAD.MOV.U32 R12, RZ, RZ, RZ ;  /* 0x000000ffff0c7224 */ /* 0x001fe400078e00ff */
[----:B------:R-:W-:Y:S02]  /*18110*/  IMAD.MOV.U32 R11, RZ, RZ, 0x1f ;  /* 0x0000001fff0b7424 */ /* 0x000fe400078e00ff */
[----:B------:R-:W-:Y:S02]  /*18120*/  IMAD.MOV.U32 R15, RZ, RZ, -0x1 ;  /* 0xffffffffff0f7424 */ /* 0x000fe400078e00ff */
[----:B----4-:R-:W-:-:S07]  /*18130*/  IMAD.MOV.U32 R13, RZ, RZ, R3 ;  /* 0x000000ffff0d7224 */ /* 0x010fce00078e0003 */
[----:B-123--:R-:W-:Y:S05]  /*18140*/  WARPSYNC.COLLECTIVE R15, `(.L_x_398) ;  /* 0x000000000f087348 */ /* 0x00efea0003c00000 */
[----:B------:R0:W4:Y:S02]  /*18150*/  SHFL.IDX P6, R14, R13, R12, R11 ;  /* 0x0000000c0d0e7389 */ /* 0x00012400000c000b */
[----:B01234-:R-:W-:Y:S01]  /*18160*/  ENDCOLLECTIVE ;  /* 0x000000000000791b */ /* 0x01ffe20003800000 */
.L_x_398:
[----:B------:R-:W-:Y:S05]  /*18170*/  BSYNC B0 ;  /* 0x0000000000007941 */ /* 0x000fea0003800000 */
.L_x_397:
[----:B------:R0:W5:Y:S01]  /*18180*/  LDL R2, [R1+0xc] ;  /* 0x00000c0001027983 */ /* 0x0001620000100800 */
[----:B------:R-:W-:Y:S02]  /*18190*/  IMAD.MOV.U32 R13, RZ, RZ, R3 ;  /* 0x000000ffff0d7224 */ /* 0x000fe400078e0003 */
[----:B------:R-:W-:Y:S02]  /*181a0*/  IMAD.MOV.U32 R12, RZ, RZ, 0x1 ;  /* 0x00000001ff0c7424 */ /* 0x000fe400078e00ff */
[----:B------:R-:W-:Y:S02]  /*181b0*/  IMAD.MOV.U32 R11, RZ, RZ, 0x1f ;  /* 0x0000001fff0b7424 */ /* 0x000fe400078e00ff */
[----:B------:R-:W-:Y:S02]  /*181c0*/  IMAD.MOV.U32 R15, RZ, RZ, -0x1 ;  /* 0xffffffffff0f7424 */ /* 0x000fe400078e00ff */
[----:B0-----:R-:W-:-:S07]  /*181d0*/  IMAD.MOV.U32 R0, RZ, RZ, R14 ;  /* 0x000000ffff007224 */ /* 0x001fce00078e000e */
[----:B-----5:R-:W-:Y:S05]  /*181e0*/  WARPSYNC.COLLECTIVE R15, `(.L_x_399) ;  /* 0x000000000f087348 */ /* 0x020fea0003c00000 */
[----:B------:R0:W1:Y:S02]  /*181f0*/  SHFL.IDX P6, R14, R13, R12, R11 ;  /* 0x0000000c0d0e7389 */ /* 0x00006400000c000b */
[----:B01---5:R-:W-:Y:S01]  /*18200*/  ENDCOLLECTIVE ;  /* 0x000000000000791b */ /* 0x023fe20003800000 */
.L_x_399:
[----:B------:R-:W-:Y:S01]  /*18210*/  ULDC UR4, c[0x0][0xc3c] ;  /* 0x00030f0000047ab9 */ /* 0x000fe20000000800 */
[----:B------:R-:W-:Y:S01]  /*18220*/  ULDC.64 UR6, c[0x0][0x208] ;  /* 0x0000820000067ab9 */ /* 0x000fe20000000a00 */
[----:B------:R-:W-:Y:S02]  /*18230*/  IMAD.IADD R6, R2, 0x1, R16 ;  /* 0x0000000102067824 */ /* 0x000fe400078e0210 */
[----:B------:R-:W-:Y:S02]  /*18240*/  IMAD.MOV.U32 R11, RZ, RZ, RZ ;  /* 0x000000ffff0b7224 */ /* 0x000fe400078e00ff */
[----:B------:R-:W-:Y:S01]  /*18250*/  IMAD.MOV.U32 R8, RZ, RZ, R14 ;  /* 0x000000ffff087224 */ /* 0x000fe200078e000e */
[----:B------:R-:W-:-:S13]  /*18260*/  ISETP.GE.OR P1, PT, R6, UR4, !P0 ;  /* 0x0000000406007c0c */ /* 0x000fda000c726670 */
[----:B------:R-:W0:Y:S08]  /*18270*/  @!P1 LDC.64 R2, c[0x0][0xc80] ;  /* 0x00032000ff029b82 */ /* 0x000e300000000a00 */
[----:B------:R-:W1:Y:S01]  /*18280*/  @!P1 LDC.64 R4, c[0x0][0xc78] ;  /* 0x00031e00ff049b82 */ /* 0x000e620000000a00 */
[----:B0-----:R-:W-:-:S05]  /*18290*/  @!P1 IMAD.WIDE R2, R6, 0x4, R2 ;  /* 0x0000000406029825 */ /* 0x001fca00078e0202 */
[----:B------:R1:W2:Y:S02]  /*182a0*/  @!P1 LDG.E R7, desc[UR6][R2.64] ;  /* 0x0000000602079981 */ /* 0x0002a4000c1e1900 */
[----:B-1----:R-:W-:-:S06]  /*182b0*/  @!P1 IMAD.WIDE R2, R6, 0x4, R4 ;  /* 0x0000000406029825 */ /* 0x002fcc00078e0204 */
[----:B------:R-:W3:Y:S01]  /*182c0*/  @!P1 LDG.E R2, desc[UR6][R2.64] ;  /* 0x0000000602029981 */ /* 0x000ee2000c1e1900 */
[----:B------:R-:W-:Y:S01]  /*182d0*/  IMAD.MOV.U32 R6, RZ, RZ, RZ ;  /* 0x000000ffff067224 */ /* 0x000fe200078e00ff */
[C---:B------:R-:W-:Y:S01]  /*182e0*/  ISETP.GE.U32.AND P2, PT, R16.reuse, 0x2, PT ;  /* 0x000000021000780c */ /* 0x040fe20003f46070 */
[----:B------:R-:W-:Y:S01]  /*182f0*/  IMAD.MOV.U32 R4, RZ, RZ, RZ ;  /* 0x000000ffff047224 */ /* 0x000fe200078e00ff */
[C---:B------:R-:W-:Y:S02]  /*18300*/  ISETP.GE.U32.AND P3, PT, R16.reuse, 0x4, PT ;  /* 0x000000041000780c */ /* 0x040fe40003f66070 */
[C---:B------:R-:W-:Y:S02]  /*18310*/  ISETP.GE.U32.AND P4, PT, R16.reuse, 0x8, PT ;  /* 0x000000081000780c */ /* 0x040fe40003f86070 */
[----:B------:R-:W-:Y:S01]  /*18320*/  ISETP.GE.U32.AND P5, PT, R16, 0x10, PT ;  /* 0x000000101000780c */ /* 0x000fe20003fa6070 */
[----:B--2---:R-:W-:Y:S02]  /*18330*/  @!P1 IMAD.MOV.U32 R6, RZ, RZ, R7 ;  /* 0x000000ffff069224 */ /* 0x004fe400078e0007 */
[----:B------:R-:W-:-:S02]  /*18340*/  IMAD.MOV.U32 R7, RZ, RZ, RZ ;  /* 0x000000ffff077224 */ /* 0x000fc400078e00ff */
[----:B---3--:R-:W-:Y:S01]  /*18350*/  @!P1 IMAD.MOV.U32 R7, RZ, RZ, R2 ;  /* 0x000000ffff079224 */ /* 0x008fe200078e0002 */
[----:B------:R-:W-:-:S03]  /*18360*/  ISETP.NE.AND P1, PT, R16, RZ, PT ;  /* 0x000000ff1000720c */ /* 0x000fc60003f25270 */
[----:B------:R-:W-:-:S04]  /*18370*/  IMAD R2, R7, R6, RZ ;  /* 0x0000000607027224 */ /* 0x000fc800078e02ff */
[----:B------:R-:W-:-:S07]  /*18380*/  IMAD.MOV.U32 R13, RZ, RZ, R2 ;  /* 0x000000ffff0d7224 */ /* 0x000fce00078e0002 */
[----:B------:R-:W-:Y:S05]  /*18390*/  WARPSYNC.COLLECTIVE R15, `(.L_x_400) ;  /* 0x000000000f087348 */ /* 0x000fea0003c00000 */
[----:B------:R0:W1:Y:S02]  /*183a0*/  SHFL.UP P6, R14, R13, R12, R11 ;  /* 0x0400000c0d0e7389 */ /* 0x00006400000c000b */
[----:B01----:R-:W-:Y:S01]  /*183b0*/  ENDCOLLECTIVE ;  /* 0x000000000000791b */ /* 0x003fe20003800000 */
.L_x_400:
[----:B------:R-:W-:Y:S02]  /*183c0*/  IMAD.MOV.U32 R12, RZ, RZ, 0x2 ;  /* 0x00000002ff0c7424 */ /* 0x000fe400078e00ff */
[----:B------:R-:W-:-:S05]  /*183d0*/  IMAD.MOV.U32 R3, RZ, RZ, R14 ;  /* 0x000000ffff037224 */ /* 0x000fca00078e000e */
[----:B------:R-:W-:-:S05]  /*183e0*/  SEL R3, R3, RZ, P1 ;  /* 0x000000ff03037207 */ /* 0x000fca0000800000 */
[----:B------:R-:W-:-:S04]  /*183f0*/  IMAD.IADD R2, R2, 0x1, R3 ;  /* 0x0000000102027824 */ /* 0x000fc800078e0203 */
[----:B------:R-:W-:-:S07]  /*18400*/  IMAD.MOV.U32 R13, RZ, RZ, R2 ;  /* 0x000000ffff0d7224 */ /* 0x000fce00078e0002 */
[----:B------:R-:W-:Y:S05]  /*18410*/  WARPSYNC.COLLECTIVE R15, `(.L_x_401) ;  /* 0x000000000f087348 */ /* 0x000fea0003c00000 */
[----:B------:R0:W1:Y:S02]  /*18420*/  SHFL.UP P6, R14, R13, R12, R11 ;  /* 0x0400000c0d0e7389 */ /* 0x00006400000c000b */
[----:B01----:R-:W-:Y:S01]  /*18430*/  ENDCOLLECTIVE ;  /* 0x000000000000791b */ /* 0x003fe20003800000 */
.L_x_401:
        /* <DEDUP_REMOVED lines=8> */
.L_x_402:
        /* <DEDUP_REMOVED lines=8> */
.L_x_403:
        /* <DEDUP_REMOVED lines=8> */
.L_x_404:
[----:B------:R-:W-:Y:S02]  /*185c0*/  IMAD.MOV.U32 R12, RZ, RZ, 0x1f ;  /* 0x0000001fff0c7424 */ /* 0x000fe400078e00ff */
[----:B------:R-:W-:Y:S02]  /*185d0*/  IMAD.MOV.U32 R11, RZ, RZ, 0x1f ;  /* 0x0000001fff0b7424 */ /* 0x000fe400078e00ff */
[----:B------:R-:W-:-:S05]  /*185e0*/  IMAD.MOV.U32 R3, RZ, RZ, R14 ;  /* 0x000000ffff037224 */ /* 0x000fca00078e000e */
[----:B------:R-:W-:-:S05]  /*185f0*/  SEL R3, R3, RZ, P5 ;  /* 0x000000ff03037207 */ /* 0x000fca0002800000 */
[----:B------:R-:W-:-:S04]  /*18600*/  IMAD.IADD R2, R2, 0x1, R3 ;  /* 0x0000000102027824 */ /* 0x000fc800078e0203 */
[----:B------:R-:W-:-:S07]  /*18610*/  IMAD.MOV.U32 R13, RZ, RZ, R2 ;  /* 0x000000ffff0d7224 */ /* 0x000fce00078e0002 */
[----:B------:R-:W-:Y:S05]  /*18620*/  WARPSYNC.COLLECTIVE R15, `(.L_x_405) ;  /* 0x000000000f087348 */ /* 0x000fea0003c00000 */
[----:B------:R0:W1:Y:S02]  /*18630*/  SHFL.IDX P6, R14, R13, R12, R11 ;  /* 0x0000000c0d0e7389 */ /* 0x00006400000c000b */
[----:B01----:R-:W-:Y:S01]  /*18640*/  ENDCOLLECTIVE ;  /* 0x000000000000791b */ /* 0x003fe20003800000 */
.L_x_405:
[----:B------:R-:W-:Y:S01]  /*18650*/  IMAD.MOV.U32 R9, RZ, RZ, R14 ;  /* 0x000000ffff097224 */ /* 0x000fe200078e000e */
[----:B------:R-:W-:Y:S06]  /*18660*/  BRA `(.L_x_406) ;  /* 0xffffffd800ac7947 */ /* 0x000fec000383ffff */
.L_x_345:
[----:B------:R-:W-:Y:S01]  /*18670*/  BSSY B0, `(.L_x_407) ;  /* 0x0000008000007945 */ /* 0x000fe20003800000 */
[----:B------:R-:W-:Y:S02]  /*18680*/  IMAD.MOV.U32 R13, RZ, RZ, R2 ;  /* 0x000000ffff0d7224 */ /* 0x000fe400078e0002 */
[----:B0-----:R-:W-:Y:S02]  /*18690*/  IMAD.MOV.U32 R12, RZ, RZ, 0x1 ;  /* 0x00000001ff0c7424 */ /* 0x001fe400078e00ff */
[----:B------:R-:W-:Y:S02]  /*186a0*/  IMAD.MOV.U32 R11, RZ, RZ, RZ ;  /* 0x000000ffff0b7224 */ /* 0x000fe400078e00ff */
[----:B------:R-:W-:-:S07]  /*186b0*/  IMAD.MOV.U32 R15, RZ, RZ, -0x1 ;  /* 0xffffffffff0f7424 */ /* 0x000fce00078e00ff */
[----:B------:R-:W-:Y:S05]  /*186c0*/  WARPSYNC.COLLECTIVE R15, `(.L_x_408) ;  /* 0x000000000f087348 */ /* 0x000fea0003c00000 */
[----:B------:R0:W1:Y:S02]  /*186d0*/  SHFL.UP P6, R14, R13, R12, R11 ;  /* 0x0400000c0d0e7389 */ /* 0x00006400000c000b */
[----:B01----:R-:W-:Y:S01]  /*186e0*/  ENDCOLLECTIVE ;  /* 0x000000000000791b */ /* 0x003fe20003800000 */
.L_x_408:
[----:B------:R-:W-:Y:S05]  /*186f0*/  BSYNC B0 ;  /* 0x0000000000007941 */ /* 0x000fea0003800000 */
.L_x_407:
[----:B------:R-:W-:Y:S02]  /*18700*/  IMAD.MOV.U32 R3, RZ, RZ, R14 ;  /* 0x000000ffff037224 */ /* 0x000fe400078e000e */
[----:B------:R-:W-:Y:S02]  /*18710*/  IMAD.MOV.U32 R12, RZ, RZ, 0x2 ;  /* 0x00000002ff0c7424 */ /* 0x000fe400078e00ff */
[----:B------:R-:W-:Y:S01]  /*18720*/  IMAD.MOV.U32 R11, RZ, RZ, RZ ;  /* 0x000000ffff0b7224 */ /* 0x000fe200078e00ff */
[----:B------:R-:W-:Y:S01]  /*18730*/  SEL R3, R3, RZ, P1 ;  /* 0x000000ff03037207 */ /* 0x000fe20000800000 */
[----:B------:R-:W-:-:S04]  /*18740*/  IMAD.MOV.U32 R15, RZ, RZ, -0x1 ;  /* 0xffffffffff0f7424 */ /* 0x000fc800078e00ff */
[----:B------:R-:W-:-:S04]  /*18750*/  IMAD.IADD R2, R2, 0x1, R3 ;  /* 0x0000000102027824 */ /* 0x000fc800078e0203 */
[----:B------:R-:W-:-:S07]  /*18760*/  IMAD.MOV.U32 R13, RZ, RZ, R2 ;  /* 0x000000ffff0d7224 */ /* 0x000fce00078e0002 */
[----:B------:R-:W-:Y:S05]  /*18770*/  WARPSYNC.COLLECTIVE R15, `(.L_x_409) ;  /* 0x000000000f087348 */ /* 0x000fea0003c00000 */
[----:B------:R0:W1:Y:S02]  /*18780*/  SHFL.UP P6, R14, R13, R12, R11 ;  /* 0x0400000c0d0e7389 */ /* 0x00006400000c000b */
[----:B01----:R-:W-:Y:S01]  /*18790*/  ENDCOLLECTIVE ;  /* 0x000000000000791b */ /* 0x003fe20003800000 */
.L_x_409:
        /* <DEDUP_REMOVED lines=8> */
.L_x_410:
        /* <DEDUP_REMOVED lines=8> */
.L_x_411:
        /* <DEDUP_REMOVED lines=8> */
.L_x_412:
        /* <DEDUP_REMOVED lines=9> */
.L_x_413:
[----:B------:R-:W-:Y:S01]  /*189b0*/  IMAD.MOV.U32 R9, RZ, RZ, R14 ;  /* 0x000000ffff097224 */ /* 0x000fe200078e000e */
[----:B------:R-:W-:Y:S06]  /*189c0*/  BRA `(.L_x_414) ;  /* 0xffffffd800847947 */ /* 0x000fec000383ffff */
.L_x_347:
[----:B------:R-:W-:Y:S01]  /*189d0*/  BSSY B0, `(.L_x_415) ;  /* 0x0000006000007945 */ /* 0x000fe20003800000 */
[----:B------:R-:W-:Y:S01]  /*189e0*/  PLOP3.LUT P6, PT, P6, PT, PT, 0x8, 0x0 ;  /* 0x000000000000781c */ /* 0x000fe200037ce170 */
[----:B------:R-:W-:-:S12]  /*189f0*/  IMAD.MOV.U32 R15, RZ, RZ, -0x1 ;  /* 0xffffffffff0f7424 */ /* 0x000fd800078e00ff */
[----:B01----:R-:W-:Y:S05]  /*18a00*/  WARPSYNC.COLLECTIVE R15, `(.L_x_416) ;  /* 0x000000000f087348 */ /* 0x003fea0003c00000 */
[----:B------:R-:W-:Y:S01]  /*18a10*/  VOTE.ANY R14, PT, P6 ;  /* 0x00000000000e7806 */ /* 0x000fe200030e0100 */
[----:B01----:R-:W-:Y:S06]  /*18a20*/  ENDCOLLECTIVE ;  /* 0x000000000000791b */ /* 0x003fec0003800000 */
.L_x_416:
[----:B------:R-:W-:Y:S05]  /*18a30*/  BSYNC B0 ;  /* 0x0000000000007941 */ /* 0x000fea0003800000 */
.L_x_415:
[----:B------:R-:W-:Y:S02]  /*18a40*/  IMAD.MOV.U32 R8, RZ, RZ, R14 ;  /* 0x000000ffff087224 */ /* 0x000fe400078e000e */
[----:B------:R-:W-:Y:S02]  /*18a50*/  IMAD.MOV.U32 R13, RZ, RZ, R6 ;  /* 0x000000ffff0d7224 */ /* 0x000fe400078e0006 */
[----:B------:R-:W0:Y:S01]  /*18a60*/  POPC R5, R8 ;  /* 0x0000000800057309 */ /* 0x000e220000000000 */
[----:B------:R-:W-:Y:S02]  /*18a70*/  IMAD.MOV.U32 R11, RZ, RZ, 0x1f ;  /* 0x0000001fff0b7424 */ /* 0x000fe400078e00ff */
[----:B------:R-:W-:Y:S02]  /*18a80*/  IMAD.MOV.U32 R15, RZ, RZ, -0x1 ;  /* 0xffffffffff0f7424 */ /* 0x000fe400078e00ff */
[----:B0-----:R-:W-:-:S07]  /*18a90*/  IMAD.MOV.U32 R12, RZ, RZ, R5 ;  /* 0x000000ffff0c7224 */ /* 0x001fce00078e0005 */
[----:B------:R-:W-:Y:S05]  /*18aa0*/  WARPSYNC.COLLECTIVE R15, `(.L_x_417) ;  /* 0x000000000f087348 */ /* 0x000fea0003c00000 */
[----:B------:R0:W1:Y:S02]  /*18ab0*/  SHFL.IDX P6, R14, R13, R12, R11 ;  /* 0x0000000c0d0e7389 */ /* 0x00006400000c000b */
[----:B01----:R-:W-:Y:S01]  /*18ac0*/  ENDCOLLECTIVE ;  /* 0x000000000000791b */ /* 0x003fe20003800000 */
.L_x_417:
[----:B------:R-:W-:Y:S02]  /*18ad0*/  IMAD.MOV.U32 R13, RZ, RZ, R7 ;  /* 0x000000ffff0d7224 */ /* 0x000fe400078e0007 */
[----:B------:R-:W-:-:S07]  /*18ae0*/  IMAD.MOV.U32 R6, RZ, RZ, R14 ;  /* 0x000000ffff067224 */ /* 0x000fce00078e000e */
[----:B------:R-:W-:Y:S05]  /*18af0*/  WARPSYNC.COLLECTIVE R15, `(.L_x_418) ;  /* 0x000000000f087348 */ /* 0x000fea0003c00000 */
[----:B------:R0:W1:Y:S02]  /*18b00*/  SHFL.IDX P6, R14, R13, R12, R11 ;  /* 0x0000000c0d0e7389 */ /* 0x00006400000c000b */
[----:B01----:R-:W-:Y:S01]  /*18b10*/  ENDCOLLECTIVE ;  /* 0x000000000000791b */ /* 0x003fe20003800000 */
.L_x_418:
[----:B------:R-:W-:Y:S01]  /*18b20*/  IMAD.MOV.U32 R7, RZ, RZ, R14 ;  /* 0x000000ffff077224 */ /* 0x000fe200078e000e */
[----:B------:R-:W-:Y:S06]  /*18b30*/  BRA `(.L_x_419) ;  /* 0xffffffd800647947 */ /* 0x000fec000383ffff */
.L_x_349:
[----:B------:R-:W-:Y:S01]  /*18b40*/  BSSY B0, `(.L_x_420) ;  /* 0x0000007000007945 */ /* 0x000fe20003800000 */
[----:B------:R-:W-:Y:S02]  /*18b50*/  IMAD.MOV.U32 R13, RZ, RZ, R2 ;  /* 0x000000ffff0d7224 */ /* 0x000fe400078e0002 */
[----:B------:R-:W-:Y:S02]  /*18b60*/  IMAD.MOV.U32 R11, RZ, RZ, 0x1f ;  /* 0x0000001fff0b7424 */ /* 0x000fe400078e00ff */
[----:B------:R-:W-:-:S07]  /*18b70*/  IMAD.MOV.U32 R15, RZ, RZ, -0x1 ;  /* 0xffffffffff0f7424 */ /* 0x000fce00078e00ff */
[----:B-1234-:R-:W-:Y:S05]  /*18b80*/  WARPSYNC.COLLECTIVE R15, `(.L_x_421) ;  /* 0x000000000f087348 */ /* 0x01efea0003c00000 */
[----:B------:R0:W0:Y:S02]  /*18b90*/  SHFL.IDX P6, R14, R13, R12, R11 ;  /* 0x0000000c0d0e7389 */ /* 0x00002400000c000b */
[----:B01234-:R-:W-:Y:S01]  /*18ba0*/  ENDCOLLECTIVE ;  /* 0x000000000000791b */ /* 0x01ffe20003800000 */
.L_x_421:
[----:B------:R-:W-:Y:S05]  /*18bb0*/  BSYNC B0 ;  /* 0x0000000000007941 */ /* 0x000fea0003800000 */
.L_x_420:
[----:B------:R-:W-:Y:S01]  /*18bc0*/  IMAD.MOV.U32 R2, RZ, RZ, R14 ;  /* 0x000000ffff027224 */ /* 0x000fe200078e000e */
[----:B------:R-:W-:Y:S06]  /*18bd0*/  BRA `(.L_x_422) ;  /* 0xffffffd800547947 */ /* 0x000fec000383ffff */
.L_x_353:
[----:B0-----:R0:W1:Y:S02]  /*18be0*/  SYNCS.PHASECHK.TRANS64.TRYWAIT P0, [R0+URZ+0x38820], R3 ;  /* 0x03882003000075a7 */ /* 0x001064000800017f */
[----:B-1----:R-:W-:Y:S05]  /*18bf0*/  @!P0 NANOSLEEP.SYNCS 0x989680 ;  /* 0x009896800000895d */ /* 0x002fea0003900000 */
[----:B------:R-:W1:Y:S02]  /*18c00*/  @!P0 SYNCS.PHASECHK.TRANS64 P0, [R0+URZ+0x38820], R3 ;  /* 0x03882003000085a7 */ /* 0x000e64000800007f */
[----:B-1----:R-:W-:Y:S05]  /*18c10*/  @!P0 BRA `(.L_x_353) ;  /* 0xfffffffc00f08947 */ /* 0x002fea000383ffff */
[----:B------:R-:W-:Y:S05]  /*18c20*/  BRA `(.L_x_423) ;  /* 0xffffffdc00ec7947 */ /* 0x000fea000383ffff */
.L_x_354:
[----:B------:R-:W1:Y:S01]  /*18c30*/  S2R R2, SR_TID.X ;  /* 0x0000000000027919 */ /* 0x000e620000002100 */
[----:B------:R-:W-:Y:S01]  /*18c40*/  BSSY B0, `(.L_x_424) ;  /* 0x000000a000007945 */ /* 0x000fe20003800000 */
[----:B------:R-:W-:Y:S02]  /*18c50*/  IMAD.MOV.U32 R12, RZ, RZ, RZ ;  /* 0x000000ffff0c7224 */ /* 0x000fe400078e00ff */
[----:B------:R-:W-:Y:S02]  /*18c60*/  IMAD.MOV.U32 R11, RZ, RZ, 0x1f ;  /* 0x0000001fff0b7424 */ /* 0x000fe400078e00ff */
[----:B------:R-:W-:Y:S01]  /*18c70*/  IMAD.MOV.U32 R15, RZ, RZ, -0x1 ;  /* 0xffffffffff0f7424 */ /* 0x000fe200078e00ff */
[----:B-1----:R-:W-:-:S04]  /*18c80*/  SHF.R.U32.HI R2, RZ, 0x5, R2 ;  /* 0x00000005ff027819 */ /* 0x002fc80000011602 */
[----:B------:R-:W-:-:S05]  /*18c90*/  LOP3.LUT R2, R2, 0x3, RZ, 0xc0, !PT ;  /* 0x0000000302027812 */ /* 0x000fca00078ec0ff */
[----:B------:R-:W-:-:S07]  /*18ca0*/  IMAD.MOV.U32 R13, RZ, RZ, R2 ;  /* 0x000000ffff0d7224 */ /* 0x000fce00078e0002 */
[----:B0-----:R-:W-:Y:S05]  /*18cb0*/  WARPSYNC.COLLECTIVE R15, `(.L_x_425) ;  /* 0x000000000f087348 */ /* 0x001fea0003c00000 */
[----:B------:R1:W2:Y:S02]  /*18cc0*/  SHFL.IDX P6, R14, R13, R12, R11 ;  /* 0x0000000c0d0e7389 */ /* 0x0002a400000c000b */
[----:B012---:R-:W-:Y:S01]  /*18cd0*/  ENDCOLLECTIVE ;  /* 0x000000000000791b */ /* 0x007fe20003800000 */
.L_x_425:
[----:B------:R-:W-:Y:S05]  /*18ce0*/  BSYNC B0 ;  /* 0x0000000000007941 */ /* 0x000fea0003800000 */
.L_x_424:
[----:B------:R-:W-:Y:S05]  /*18cf0*/  BRA `(.L_x_426) ;  /* 0xffffffdc00d47947 */ /* 0x000fea000383ffff */
.L_x_357:
[----:B------:R-:W-:Y:S01]  /*18d00*/  BSSY B1, `(.L_x_427) ;  /* 0x0000006000017945 */ /* 0x000fe20003800000 */
[----:B------:R-:W-:-:S07]  /*18d10*/  IMAD.MOV.U32 R15, RZ, RZ, -0x1 ;  /* 0xffffffffff0f7424 */ /* 0x000fce00078e00ff */
[----:B01----:R-:W-:Y:S05]  /*18d20*/  WARPSYNC.COLLECTIVE R15, `(.L_x_428) ;  /* 0x000000000f0c7348 */ /* 0x003fea0003c00000 */
[----:B------:R-:W-:Y:S02]  /*18d30*/  ELECT P6, UR62, PT ;  /* 0x00000000003e782f */ /* 0x000fe400038c0000 */
[----:B------:R-:W-:Y:S01]  /*18d40*/  MOV R14, UR62 ;  /* 0x0000003e000e7c02 */ /* 0x000fe20008000f00 */
[----:B01----:R-:W-:Y:S10]  /*18d50*/  ENDCOLLECTIVE ;  /* 0x000000000000791b */ /* 0x003ff40003800000 */
.L_x_428:
[----:B------:R-:W-:Y:S05]  /*18d60*/  BSYNC B1 ;  /* 0x0000000000017941 */ /* 0x000fea0003800000 */
.L_x_427:
[----:B------:R-:W-:Y:S05]  /*18d70*/  BRA `(.L_x_429) ;  /* 0xffffffdc00cc7947 */ /* 0x000fea000383ffff */
.L_x_359:
[----:B0-----:R0:W1:Y:S02]  /*18d80*/  SYNCS.PHASECHK.TRANS64.TRYWAIT P0, [R6+URZ], R5 ;  /* 0x00000005060075a7 */ /* 0x001064000800017f */
[----:B-1----:R-:W-:Y:S05]  /*18d90*/  @!P0 NANOSLEEP.SYNCS 0x989680 ;  /* 0x009896800000895d */ /* 0x002fea0003900000 */
[----:B------:R-:W1:Y:S02]  /*18da0*/  @!P0 SYNCS.PHASECHK.TRANS64 P0, [R6+URZ], R5 ;  /* 0x00000005060085a7 */ /* 0x000e64000800007f */
[----:B-1----:R-:W-:Y:S05]  /*18db0*/  @!P0 BRA `(.L_x_359) ;  /* 0xfffffffc00f08947 */ /* 0x002fea000383ffff */
[----:B------:R-:W-:Y:S05]  /*18dc0*/  BRA `(.L_x_430) ;  /* 0xffffffe0000c7947 */ /* 0x000fea000383ffff */
.L_x_360:
[----:B-1----:R1:W2:Y:S02]  /*18dd0*/  SYNCS.PHASECHK.TRANS64.TRYWAIT P0, [R7+URZ], R2 ;  /* 0x00000002070075a7 */ /* 0x0022a4000800017f */
[----:B--2---:R-:W-:Y:S05]  /*18de0*/  @!P0 NANOSLEEP.SYNCS 0x989680 ;  /* 0x009896800000895d */ /* 0x004fea0003900000 */
[----:B------:R-:W2:Y:S02]  /*18df0*/  @!P0 SYNCS.PHASECHK.TRANS64 P0, [R7+URZ], R2 ;  /* 0x00000002070085a7 */ /* 0x000ea4000800007f */
[----:B--2---:R-:W-:Y:S05]  /*18e00*/  @!P0 BRA `(.L_x_360) ;  /* 0xfffffffc00f08947 */ /* 0x004fea000383ffff */
[----:B------:R-:W-:Y:S05]  /*18e10*/  BRA `(.L_x_431) ;  /* 0xffffffe000007947 */ /* 0x000fea000383ffff */
.L_x_362:
[----:B--2---:R2:W3:Y:S02]  /*18e20*/  SYNCS.PHASECHK.TRANS64.TRYWAIT P0, [R4+URZ], R5 ;  /* 0x00000005040075a7 */ /* 0x0044e4000800017f */
[----:B---3--:R-:W-:Y:S05]  /*18e30*/  @!P0 NANOSLEEP.SYNCS 0x989680 ;  /* 0x009896800000895d */ /* 0x008fea0003900000 */
[----:B------:R-:W3:Y:S02]  /*18e40*/  @!P0 SYNCS.PHASECHK.TRANS64 P0, [R4+URZ], R5 ;  /* 0x00000005040085a7 */ /* 0x000ee4000800007f */
[----:B---3--:R-:W-:Y:S05]  /*18e50*/  @!P0 BRA `(.L_x_362) ;  /* 0xfffffffc00f08947 */ /* 0x008fea000383ffff */
[----:B------:R-:W-:Y:S05]  /*18e60*/  BRA `(.L_x_432) ;  /* 0xffffffe000047947 */ /* 0x000fea000383ffff */
.L_x_433:
        /* <DEDUP_REMOVED lines=9> */
.L_x_14840:


//--------------------- .text._ZN7cutlass13device_kernelIN5flash11enable_sm90INS1_16FlashAttnFwdSm90INS1_25CollectiveMainloopFwdSm90ILi2EN4cute5tupleIJNS5_1CILi1EEES8_S8_EEENS6_IJNS7_ILi128EEENS7_ILi80EEENS7_ILi256EEEEEELi256ENS_6half_tEfNS_4arch4Sm90ELb0ELb0ELb0ELb1ELb0ELb1ELb0ELb1ELb1ELb1ELb1ELb0EEENS1_21CollectiveEpilogueFwdINS6_IJSA_SC_SB_EEES9_SE_SG_Li256ELb1ELb1ELb1ELb0EEENS1_36VarlenDynamicPersistentTileSchedulerILi128ELi80ELi256ELi128ELb1ELb1ELb1ELb0ELb1ELb1EEEEEEEEEvNT_6ParamsE --------------------------
	.section	.text._ZN7cutlass13device_kernelIN5flash11enable_sm90INS1_16FlashAttnFwdSm90INS1_25CollectiveMainloopFwdSm90ILi2EN4cute5tupleIJNS5_1CILi1EEES8_S8_EEENS6_IJNS7_ILi128EEENS7_ILi80EEENS7_ILi256EEEEEELi256ENS_6half_tEfNS_4arch4Sm90ELb0ELb0ELb0ELb1ELb0ELb1ELb0ELb1ELb1ELb1ELb1ELb0EEENS1_21CollectiveEpilogueFwdINS6_IJSA_SC_SB_EEES9_SE_SG_Li256ELb1ELb1ELb1ELb0EEENS1_36VarlenDynamicPersistentTileSchedulerILi128ELi80ELi256ELi128ELb1ELb1ELb1ELb0ELb1ELb1EEEEEEEEEvNT_6ParamsE,"ax",@progbits
	.align	128
.text._ZN7cutlass13device_kernelIN5flash11enable_sm90INS1_16FlashAttnFwdSm90INS1_25CollectiveMainloopFwdSm90ILi2EN4cute5tupleIJNS5_1CILi1EEES8_S8_EEENS6_IJNS7_ILi128EEENS7_ILi80EEENS7_ILi256EEEEEELi256ENS_6half_tEfNS_4arch4Sm90ELb0ELb0ELb0ELb1ELb0ELb1ELb0ELb1ELb1ELb1ELb1ELb0EEENS1_21CollectiveEpilogueFwdINS6_IJSA_SC_SB_EEES9_SE_SG_Li256ELb1ELb1ELb1ELb0EEENS1_36VarlenDynamicPersistentTileSchedulerILi128ELi80ELi256ELi128ELb1ELb1ELb1ELb0ELb1ELb1EEEEEEEEEvNT_6ParamsE:
        .type           _ZN7cutlass13device_kernelIN5flash11enable_sm90INS1_16FlashAttnFwdSm90INS1_25CollectiveMainloopFwdSm90ILi2EN4cute5tupleIJNS5_1CILi1EEES8_S8_EEENS6_IJNS7_ILi128EEENS7_ILi80EEENS7_ILi256EEEEEELi256ENS_6half_tEfNS_4arch4Sm90ELb0ELb0ELb0ELb1ELb0ELb1ELb0ELb1ELb1ELb1ELb1ELb0EEENS1_21CollectiveEpilogueFwdINS6_IJSA_SC_SB_EEES9_SE_SG_Li256ELb1ELb1ELb1ELb0EEENS1_36VarlenDynamicPersistentTileSchedulerILi128ELi80ELi256ELi128ELb1ELb1ELb1ELb0ELb1ELb1EEEEEEEEEvNT_6ParamsE,@function
        .size           _ZN7cutlass13device_kernelIN5flash11enable_sm90INS1_16FlashAttnFwdSm90INS1_25CollectiveMainloopFwdSm90ILi2EN4cute5tupleIJNS5_1CILi1EEES8_S8_EEENS6_IJNS7_ILi128EEENS7_ILi80EEENS7_ILi256EEEEEELi256ENS_6half_tEfNS_4arch4Sm90ELb0ELb0ELb0ELb1ELb0ELb1ELb0ELb1ELb1ELb1ELb1ELb0EEENS1_21CollectiveEpilogueFwdINS6_IJSA_SC_SB_EEES9_SE_SG_Li256ELb1ELb1ELb1ELb0EEENS1_36VarlenDynamicPersistentTileSchedulerILi128ELi80ELi256ELi128ELb1ELb1ELb1ELb0ELb1ELb1EEEEEEEEEvNT_6ParamsE,(.L_x_14841 - _ZN7cutlass13device_kernelIN5flash11enable_sm90INS1_16FlashAttnFwdSm90INS1_25CollectiveMainloopFwdSm90ILi2EN4cute5tupleIJNS5_1CILi1EEES8_S8_EEENS6_IJNS7_ILi128EEENS7_ILi80EEENS7_ILi256EEEEEELi256ENS_6half_tEfNS_4arch4Sm90ELb0ELb0ELb0ELb1ELb0ELb1ELb0ELb1ELb1ELb1ELb1ELb0EEENS1_21CollectiveEpilogueFwdINS6_IJSA_SC_SB_EEES9_SE_SG_Li256ELb1ELb1ELb1ELb0EEENS1_36VarlenDynamicPersistentTileSchedulerILi128ELi80ELi256ELi128ELb1ELb1ELb1ELb0ELb1ELb1EEEEEEEEEvNT_6ParamsE)
        .other          _ZN7cutlass13device_kernelIN5flash11enable_sm90INS1_16FlashAttnFwdSm90INS1_25CollectiveMainloopFwdSm90ILi2EN4cute5tupleIJNS5_1CILi1EEES8_S8_EEENS6_IJNS7_ILi128EEENS7_ILi80EEENS7_ILi256EEEEEELi256ENS_6half_tEfNS_4arch4Sm90ELb0ELb0ELb0ELb1ELb0ELb1ELb0ELb1ELb1ELb1ELb1ELb0EEENS1_21CollectiveEpilogueFwdINS6_IJSA_SC_SB_EEES9_SE_SG_Li256ELb1ELb1ELb1ELb0EEENS1_36VarlenDynamicPersistentTileSchedulerILi128ELi80ELi256ELi128ELb1ELb1ELb1ELb0ELb1ELb1EEEEEEEEEvNT_6ParamsE,@"STO_CUDA_ENTRY STV_DEFAULT"
_ZN7cutlass13device_kernelIN5flash11enable_sm90INS1_16FlashAttnFwdSm90INS1_25CollectiveMainloopFwdSm90ILi2EN4cute5tupleIJNS5_1CILi1EEES8_S8_EEENS6_IJNS7_ILi128EEENS7_ILi80EEENS7_ILi256EEEEEELi256ENS_6half_tEfNS_4arch4Sm90ELb0ELb0ELb0ELb1ELb0ELb1ELb0ELb1ELb1ELb1ELb1ELb0EEENS1_21CollectiveEpilogueFwdINS6_IJSA_SC_SB_EEES9_SE_SG_Li256ELb1ELb1ELb1ELb0EEENS1_36VarlenDynamicPersistentTileSchedulerILi128ELi80ELi256ELi128ELb1ELb1ELb1ELb0ELb1ELb1EEEEEEEEEvNT_6ParamsE:
        /* <DEDUP_REMOVED lines=13> */
[----:B------:R-:W-:Y:S02]  /*00d0*/  UIADD3 UR10, UP2, UR4, 0x570, URZ ;  /* 0x00000570040a7890 */ /* 0x000fe4000ff5e03f */
[----:B------:R-:W-:Y:S02]  /*00e0*/  UIADD3 UR4, UP3, UR4, 0x670, URZ ;  /* 0x0000067004047890 */ /* 0x000fe4000ff7e03f */
[----:B------:R-:W-:-:S02]  /*00f0*/  UIADD3.X UR7, URZ, UR5, URZ, UP0, !UPT ;  /* 0x000000053f077290 */ /* 0x000fc400087fe43f */
[----:B------:R-:W-:Y:S02]  /*0100*/  UIADD3.X UR9, URZ, UR5, URZ, UP1, !UPT ;  /* 0x000000053f097290 */ /* 0x000fe40008ffe43f */
[----:B------:R-:W-:Y:S02]  /*0110*/  UIADD3.X UR11, URZ, UR5, URZ, UP2, !UPT ;  /* 0x000000053f0b7290 */ /* 0x000fe400097fe43f */
[----:B------:R-:W-:-:S03]  /*0120*/  UIADD3.X UR5, URZ, UR5, URZ, UP3, !UPT ;  /* 0x000000053f057290 */ /* 0x000fc60009ffe43f */
[----:B------:R0:W-:Y:S02]  /*0130*/  UTMACCTL.PF [UR6] ;  /* 0x00000000060079b9 */ /* 0x0001e40008040000 */
[----:B------:R0:W-:Y:S02]  /*0140*/  UTMACCTL.PF [UR8] ;  /* 0x00000000080079b9 */ /* 0x0001e40008040000 */
[----:B------:R0:W-:Y:S02]  /*0150*/  UTMACCTL.PF [UR10] ;  /* 0x000000000a0079b9 */ /* 0x0001e40008040000 */
[----:B------:R0:W-:Y:S02]  /*0160*/  UTMACCTL.PF [UR4] ;  /* 0x00000000040079b9 */ /* 0x0001e40008040000 */
[----:B0-----:R-:W-:Y:S01]  /*0170*/  NOP ;  /* 0x0000000000007918 */ /* 0x001fe20000000000 */
.L_x_435:
[----:B------:R-:W-:Y:S05]  /*0180*/  BSYNC B0 ;  /* 0x0000000000007941 */ /* 0x000fea0003800000 */
.L_x_434:
        /* <DEDUP_REMOVED lines=41> */
.L_x_436:
        /* <DEDUP_REMOVED lines=22> */
.L_x_437:
        /* <DEDUP_REMOVED lines=18> */
.L_x_438:
        /* <DEDUP_REMOVED lines=22> */
.L_x_439:
        /* <DEDUP_REMOVED lines=22> */
.L_x_440:
[----:B------:R-:W-:Y:S01]  /*0960*/  PLOP3.LUT P0, PT, PT, PT, UP0, 0x80, 0x0 ;  /* 0x000000000000781c */ /* 0x000fe20003f0f008 */
[----:B------:R-:W-:Y:S01]  /*0970*/  UMOV UR60, 0x1 ;  /* 0x00000001003c7882 */ /* 0x000fe20000000000 */
[----:B------:R-:W-:Y:S01]  /*0980*/  NOP ;  /* 0x0000000000007918 */ /* 0x000fe20000000000 */
[----:B------:R-:W-:Y:S01]  /*0990*/  USEL UR60, UR60, 0x2, !UP0 ;  /* 0x000000023c3c7887 */ /* 0x000fe2000c000000 */
[----:B------:R-:W-:Y:S01]  /*09a0*/  BSSY B9, `(.L_x_441) ;  /* 0x0002ab2000097945 */ /* 0x000fe20003800000 */
[----:B012-4-:R-:W-:Y:S08]  /*09b0*/  BAR.SYNC.DEFER_BLOCKING 0x0 ;  /* 0x0000000000007b1d */ /* 0x017ff00000010000 */
[----:B------:R-:W-:Y:S05]  /*09c0*/  @!P0 BRA `(.L_x_442) ;  /* 0x0000021800008947 */ /* 0x000fea0003800000 */
.L_x_443:
[----:B------:R-:W-:-:S08]  /*09d0*/  NOP ;  /* 0x0000000000007918 */ /* 0x000fd00000000000 */
[----:B------:R-:W0:Y:S02]  /*09e0*/  USETMAXREG.TRY_ALLOC.CTAPOOL UP0, 0xf0 ;  /* 0x000000f0000079c8 */ /* 0x000e240008000600 */
[----:B0-----:R-:W-:-:S13]  /*09f0*/  PLOP3.LUT P0, PT, PT, PT, UP0, 0x80, 0x0 ;  /* 0x000000000000781c */ /* 0x001fda0003f0f008 */
[----:B------:R-:W-:Y:S05]  /*0a00*/  @!P0 BRA `(.L_x_443) ;  /* 0xfffffffc00f08947 */ /* 0x000fea000383ffff */
[----:B------:R-:W0:Y:S08]  /*0a10*/  S2UR UR5, SR_CgaCtaId ;  /* 0x00000000000579c3 */ /* 0x000e300000008800 */
[----:B------:R-:W-:Y:S06]  /*0a20*/  BAR.ARV 0x8, 0x180 ;  /* 0x0206000000007b1d */ /* 0x000fec0000002000 */
[----:B------:R-:W-:-:S02]  /*0a30*/  UMOV UR4, 0x400 ;  /* 0x0000040000047882 */ /* 0x000fc40000000000 */
[----:B------:R-:W-:Y:S01]  /*0a40*/  BAR.SYNC.DEFER_BLOCKING 0x5, 0x180 ;  /* 0x0146000000007b1d */ /* 0x000fe20000010000 */
[----:B0-----:R-:W-:-:S06]  /*0a50*/  ULEA UR4, UR5, UR4, 0x18 ;  /* 0x0000000405047291 */ /* 0x001fcc000f8ec03f */
[----:B------:R-:W-:Y:S01]  /*0a60*/  IMAD.U32 R18, RZ, RZ, UR4 ;  /* 0x00000004ff127e24 */ /* 0x000fe2000f8e00ff */
[----:B------:R-:W-:-:S04]  /*0a70*/  ULDC UR4, c[0x0][0xc3c] ;  /* 0x00030f0000047ab9 */ /* 0x000fc80000000800 */
[----:B------:R-:W0:Y:S01]  /*0a80*/  LDS.128 R140, [R18+0x388d0] ;  /* 0x0388d000128c7984 */ /* 0x000e220000000c00 */
[----:B------:R-:W-:Y:S06]  /*0a90*/  BAR.ARV 0x4, 0x180 ;  /* 0x0106000000007b1d */ /* 0x000fec0000002000 */
[----:B0-----:R-:W-:-:S13]  /*0aa0*/  ISETP.GE.AND P0, PT, R143, UR4, PT ;  /* 0x000000048f007c0c */ /* 0x001fda000bf06270 */
[----:B------:R-:W-:Y:S05]  /*0ab0*/  @P0 BRA `(.L_x_444) ;  /* 0x000002a800800947 */ /* 0x000fea0003800000 */
[----:B------:R-:W-:Y:S01]  /*0ac0*/  VIADD R6, R6, 0xffffff80 ;  /* 0xffffff8006067836 */ /* 0x000fe20000000000 */
[----:B------:R-:W-:Y:S01]  /*0ad0*/  R2UR UR4, R18 ;  /* 0x00000000120472ca */ /* 0x000fe200000e0000 */
[----:B------:R-:W-:Y:S01]  /*0ae0*/  ULOP3.LUT UR5, UR60, 0x1, URZ, 0xfc, !UPT ;  /* 0x000000013c057892 */ /* 0x000fe2000f8efc3f */
[----:B------:R-:W-:Y:S01]  /*0af0*/  MOV R19, RZ ;  /* 0x000000ff00137202 */ /* 0x000fe20000000f00 */
[----:B------:R-:W-:Y:S01]  /*0b00*/  IMAD.MOV.U32 R217, RZ, RZ, RZ ;  /* 0x000000ffffd97224 */ /* 0x000fe200078e00ff */
[----:B------:R-:W-:Y:S02]  /*0b10*/  SHF.R.S32.HI R3, RZ, 0x1f, R6 ;  /* 0x0000001fff037819 */ /* 0x000fe40000011406 */
[----:B------:R-:W-:Y:S02]  /*0b20*/  CS2R R220, SRZ ;  /* 0x0000000000dc7805 */ /* 0x000fe4000001ff00 */
[CC--:B------:R-:W-:Y:S02]  /*0b30*/  LEA.HI R0, R3.reuse, R6.reuse, RZ, 0x7 ;  /* 0x0000000603007211 */ /* 0x0c0fe400078f38ff */
[----:B------:R-:W-:-:S02]  /*0b40*/  LEA.HI R212, R3, R6, RZ, 0x3 ;  /* 0x0000000603d47211 */ /* 0x000fc400078f18ff */
[----:B------:R-:W-:Y:S01]  /*0b50*/  LOP3.LUT R5, R0, 0xffffff80, RZ, 0xc0, !PT ;  /* 0xffffff8000057812 */ /* 0x000fe200078ec0ff */
[----:B------:R-:W-:Y:S01]  /*0b60*/  UIADD3 UR4, UR4, 0x14400, URZ ;  /* 0x0001440004047890 */ /* 0x000fe2000fffe03f */
[CC--:B------:R-:W-:Y:S02]  /*0b70*/  LEA.HI R4, R3.reuse, R6.reuse, RZ, 0x5 ;  /* 0x0000000603047211 */ /* 0x0c0fe400078f28ff */
[CC--:B------:R-:W-:Y:S02]  /*0b80*/  LEA.HI R2, R3.reuse, R6.reuse, RZ, 0x4 ;  /* 0x0000000603027211 */ /* 0x0c0fe400078f20ff */
[CC--:B------:R-:W-:Y:S01]  /*0b90*/  LEA.HI R7, R3.reuse, R6.reuse, RZ, 0x2 ;  /* 0x0000000603077211 */ /* 0x0c0fe200078f10ff */
[----:B------:R-:W-:Y:S01]  /*0ba0*/  IMAD.SHL.U32 R4, R4, 0x20, RZ ;  /* 0x0000002004047824 */ /* 0x000fe200078e00ff */
[----:B------:R-:W-:Y:S02]  /*0bb0*/  LEA.HI R8, R3, R6, RZ, 0x6 ;  /* 0x0000000603087211 */ /* 0x000fe400078f30ff */
[----:B------:R-:W-:-:S02]  /*0bc0*/  IADD3 R14, R6, -R5, RZ ;  /* 0x80000005060e7210 */ /* 0x000fc40007ffe0ff */
[----:B------:R-:W-:Y:S01]  /*0bd0*/  LOP3.LUT R233, R212, 0xfffffff8, RZ, 0xc0, !PT ;  /* 0xfffffff8d4e97812 */ /* 0x000fe200078ec0ff */
[----:B------:R-:W-:Y:S01]  /*0be0*/  IMAD.SHL.U32 R8, R8, 0x8, RZ ;  /* 0x0000000808087824 */ /* 0x000fe200078e00ff */
[----:B------:R-:W-:Y:S01]  /*0bf0*/  LOP3.LUT R3, R2, 0x3fffff0, RZ, 0xc0, !PT ;  /* 0x03fffff002037812 */ /* 0x000fe200078ec0ff */
[----:B------:R-:W-:Y:S01]  /*0c00*/  STL [R1+0x10c], R14 ;  /* 0x00010c0e01007387 */ /* 0x000fe20000100800 */
[----:B------:R-:W-:Y:S01]  /*0c10*/  SHF.R.S32.HI R212, RZ, 0x3, R212 ;  /* 0x00000003ffd47819 */ /* 0x000fe200000114d4 */
[C---:B------:R-:W-:Y:S01]  /*0c20*/  IMAD.IADD R233, R6.reuse, 0x1, -R233 ;  /* 0x0000000106e97824 */ /* 0x040fe200078e0ae9 */
[----:B------:R-:W-:Y:S01]  /*0c30*/  LOP3.LUT R7, R7, 0xfffffffc, RZ, 0xc0, !PT ;  /* 0xfffffffc07077812 */ /* 0x000fe200078ec0ff */
[----:B------:R-:W-:Y:S01]  /*0c40*/  IMAD.IADD R3, R6, 0x1, -R3 ;  /* 0x0000000106037824 */ /* 0x000fe200078e0a03 */
[----:B------:R-:W-:Y:S01]  /*0c50*/  SHF.R.S32.HI R9, RZ, 0x1f, R14 ;  /* 0x0000001fff097819 */ /* 0x000fe2000001140e */
[----:B------:R-:W-:Y:S01]  /*0c60*/  VIADD R12, R212, 0x60 ;  /* 0x00000060d40c7836 */ /* 0x000fe20000000000 */
[----:B------:R-:W-:Y:S01]  /*0c70*/  SHF.R.S32.HI R5, RZ, 0x4, R2 ;  /* 0x00000004ff057819 */ /* 0x000fe20000011402 */
[----:B------:R-:W-:Y:S01]  /*0c80*/  IMAD.IADD R10, R6, 0x1, -R7 ;  /* 0x00000001060a7824 */ /* 0x000fe200078e0a07 */
[----:B------:R-:W-:Y:S01]  /*0c90*/  LOP3.LUT R4, R4, 0xfffffc00, RZ, 0xc0, !PT ;  /* 0xfffffc0004047812 */ /* 0x000fe200078ec0ff */
[----:B------:R-:W-:Y:S01]  /*0ca0*/  IMAD.SHL.U32 R16, R233, 0x8, RZ ;  /* 0x00000008e9107824 */ /* 0x000fe200078e00ff */
[----:B------:R-:W-:-:S02]  /*0cb0*/  LEA.HI R6, R9, R14, RZ, 0x2 ;  /* 0x0000000e09067211 */ /* 0x000fc400078f10ff */
[----:B------:R-:W-:Y:S01]  /*0cc0*/  LEA.HI R2, R2, R5, RZ, 0x1 ;  /* 0x0000000502027211 */ /* 0x000fe200078f08ff */
[C---:B------:R-:W-:Y:S01]  /*0cd0*/  VIADD R218, R16.reuse, 0x80 ;  /* 0x0000008010da7836 */ /* 0x040fe20000000000 */
[----:B------:R-:W-:Y:S01]  /*0ce0*/  LEA R7, R3, R4, 0x6 ;  /* 0x0000000403077211 */ /* 0x000fe200078e30ff */
[----:B------:R-:W-:Y:S01]  /*0cf0*/  VIADD R219, R16, 0xc0 ;  /* 0x000000c010db7836 */ /* 0x000fe20000000000 */
[----:B------:R-:W-:Y:S02]  /*0d00*/  SHF.R.S32.HI R13, RZ, 0x1f, R12 ;  /* 0x0000001fff0d7819 */ /* 0x000fe4000001140c */
[--C-:B------:R-:W-:Y:S02]  /*0d10*/  SHF.R.S32.HI R4, RZ, 0x2, R6.reuse ;  /* 0x00000002ff047819 */ /* 0x100fe40000011406 */
[----:B------:R-:W-:Y:S02]  /*0d20*/  SHF.R.S32.HI R11, RZ, 0x1f, R6 ;  /* 0x0000001fff0b7819 */ /* 0x000fe40000011406 */
[----:B------:R-:W-:-:S02]  /*0d30*/  LOP3.LUT R2, R2, 0x1ffffffe, RZ, 0xc0, !PT ;  /* 0x1ffffffe02027812 */ /* 0x000fc400078ec0ff */
[----:B------:R-:W-:Y:S01]  /*0d40*/  LEA.HI R13, R13, R12, RZ, 0x3 ;  /* 0x0000000c0d0d7211 */ /* 0x000fe200078f18ff */
[----:B------:R-:W-:Y:S01]  /*0d50*/  IMAD.SHL.U32 R12, R12, 0x40, RZ ;  /* 0x000000400c0c7824 */ /* 0x000fe200078e00ff */
[----:B------:R-:W-:Y:S01]  /*0d60*/  LEA.HI R11, R11, R4, RZ, 0x3 ;  /* 0x000000040b0b7211 */ /* 0x000fe200078f18ff */
[----:B------:R-:W-:Y:S01]  /*0d70*/  IMAD.IADD R2, R5, 0x1, -R2 ;  /* 0x0000000105027824 */ /* 0x000fe200078e0a02 */
[----:B------:R-:W-:Y:S01]  /*0d80*/  SHF.R.S32.HI R3, RZ, 0x7, R0 ;  /* 0x00000007ff037819 */ /* 0x000fe20000011400 */
[----:B------:R-:W-:Y:S01]  /*0d90*/  IMAD.SHL.U32 R13, R13, 0x40, RZ ;  /* 0x000000400d0d7824 */ /* 0x000fe200078e00ff */
[----:B------:R-:W-:Y:S02]  /*0da0*/  LOP3.LUT R11, R11, 0xfffffff8, RZ, 0xc0, !PT ;  /* 0xfffffff80b0b7812 */ /* 0x000fe400078ec0ff */
[----:B------:R-:W-:Y:S02]  /*0db0*/  LEA.HI R0, R0, R3, RZ, 0x1 ;  /* 0x0000000300007211 */ /* 0x000fe400078f08ff */
[----:B------:R-:W-:-:S02]  /*0dc0*/  LEA.HI R9, R9, R14, RZ, 0x5 ;  /* 0x0000000e09097211 */ /* 0x000fc400078f28ff */
[----:B------:R-:W-:Y:S02]  /*0dd0*/  LOP3.LUT R15, R12, 0x1c0, RZ, 0xc0, !PT ;  /* 0x000001c00c0f7812 */ /* 0x000fe400078ec0ff */
[----:B------:R-:W-:Y:S02]  /*0de0*/  IADD3 R4, R4, -R11, RZ ;  /* 0x8000000b04047210 */ /* 0x000fe40007ffe0ff */
[----:B------:R-:W-:Y:S01]  /*0df0*/  LEA R2, R2, R7, 0x3 ;  /* 0x0000000702027211 */ /* 0x000fe200078e18ff */
[----:B------:R-:W-:Y:S01]  /*0e00*/  IMAD.SHL.U32 R7, R212, 0x40, RZ ;  /* 0x00000040d4077824 */ /* 0x000fe200078e00ff */
[----:B------:R-:W-:Y:S02]  /*0e10*/  LOP3.LUT R0, R0, 0x3fffffe, RZ, 0xc0, !PT ;  /* 0x03fffffe00007812 */ /* 0x000fe400078ec0ff */
[----:B------:R-:W-:Y:S01]  /*0e20*/  SHF.R.S32.HI R9, RZ, 0x5, R9 ;  /* 0x00000005ff097819 */ /* 0x000fe20000011409 */
[----:B------:R0:W-:Y:S01]  /*0e30*/  STL [R1+0x1ac], R2 ;  /* 0x0001ac0201007387 */ /* 0x0001e20000100800 */
[----:B------:R-:W-:Y:S01]  /*0e40*/  LOP3.LUT R11, R13, 0xfffffe00, RZ, 0xc0, !PT ;  /* 0xfffffe000d0b7812 */ /* 0x000fe200078ec0ff */
[----:B------:R-:W-:Y:S01]  /*0e50*/  IMAD.IADD R0, R3, 0x1, -R0 ;  /* 0x0000000103007824 */ /* 0x000fe200078e0a00 */
[----:B------:R-:W-:Y:S01]  /*0e60*/  SHF.R.U32.HI R5, RZ, 0x3, R15 ;  /* 0x00000003ff057819 */ /* 0x000fe2000001160f */
[----:B------:R-:W-:Y:S01]  /*0e70*/  IMAD R9, R9, 0x10, R4 ;  /* 0x0000001009097824 */ /* 0x000fe200078e0204 */
[----:B------:R-:W-:Y:S01]  /*0e80*/  LOP3.LUT R12, R15, 0x38, R16, 0xf8, !PT ;  /* 0x000000380f0c7812 */ /* 0x000fe200078ef810 */
[----:B------:R1:W-:Y:S01]  /*0e90*/  STL [R1+0x104], R11 ;  /* 0x0001040b01007387 */ /* 0x0003e20000100800 */
[----:B------:R-:W-:Y:S01]  /*0ea0*/  SHF.L.U32 R22, R233, 0x2, RZ ;  /* 0x00000002e9167819 */ /* 0x000fe200000006ff */
[----:B------:R-:W-:Y:S01]  /*0eb0*/  VIADD R4, R212, 0x40 ;  /* 0x00000040d4047836 */ /* 0x000fe20000000000 */
[----:B------:R-:W-:-:S02]  /*0ec0*/  LOP3.LUT R12, R11, R12, R5, 0xf6, !PT ;  /* 0x0000000c0b0c7212 */ /* 0x000fc400078ef605 */
[----:B------:R-:W-:Y:S01]  /*0ed0*/  LEA R9, R0, R9, 0x6 ;  /* 0x0000000900097211 */ /* 0x000fe200078e30ff */
[----:B------:R-:W-:Y:S01]  /*0ee0*/  VIADD R214, R22, 0x40 ;  /* 0x0000004016d67836 */ /* 0x000fe20000000000 */
[----:B0-----:R-:W-:Y:S01]  /*0ef0*/  SHF.R.S32.HI R2, RZ, 0x1f, R4 ;  /* 0x0000001fff027819 */ /* 0x001fe20000011404 */
[----:B------:R-:W-:Y:S01]  /*0f00*/  IMAD.SHL.U32 R222, R4, 0x40, RZ ;  /* 0x0000004004de7824 */ /* 0x000fe200078e00ff */
[----:B------:R-:W-:Y:S01]  /*0f10*/  LEA.HI R3, R10, R10, RZ, 0x1 ;  /* 0x0000000a0a037211 */ /* 0x000fe200078f08ff */
[----:B-1----:R-:W-:Y:S01]  /*0f20*/  VIADD R11, R212, 0x20 ;  /* 0x00000020d40b7836 */ /* 0x002fe20000000000 */
[----:B------:R-:W-:Y:S01]  /*0f30*/  IADD3 R213, R22, R214, RZ ;  /* 0x000000d616d57210 */ /* 0x000fe20007ffe0ff */
[----:B------:R-:W-:Y:S01]  /*0f40*/  STL [R1+0x1a4], R9 ;  /* 0x0001a40901007387 */ /* 0x000fe20000100800 */
[----:B------:R-:W-:Y:S01]  /*0f50*/  LEA.HI R2, R2, R4, RZ, 0x3 ;  /* 0x0000000402027211 */ /* 0x000fe200078f18ff */
[----:B------:R-:W-:Y:S01]  /*0f60*/  IMAD.SHL.U32 R223, R11, 0x40, RZ ;  /* 0x000000400bdf7824 */ /* 0x000fe200078e00ff */
[----:B------:R-:W-:Y:S01]  /*0f70*/  SHF.R.S32.HI R0, RZ, 0x1f, R11 ;  /* 0x0000001fff007819 */ /* 0x000fe2000001140b */
[----:B------:R-:W-:Y:S01]  /*0f80*/  STL [R1+0x60], RZ ;  /* 0x000060ff01007387 */ /* 0x000fe20000100800 */
[----:B------:R-:W-:Y:S01]  /*0f90*/  SHF.R.S32.HI R4, RZ, 0x1f, R213 ;  /* 0x0000001fff047819 */ /* 0x000fe200000114d5 */
[----:B------:R-:W-:Y:S01]  /*0fa0*/  IMAD.SHL.U32 R2, R2, 0x40, RZ ;  /* 0x0000004002027824 */ /* 0x000fe200078e00ff */
[----:B------:R-:W-:Y:S01]  /*0fb0*/  LEA.HI R0, R0, R11, RZ, 0x3 ;  /* 0x0000000b00007211 */ /* 0x000fe200078f18ff */
[----:B------:R-:W-:Y:S01]  /*0fc0*/  VIADD R216, R22, 0x60 ;  /* 0x0000006016d87836 */ /* 0x000fe20000000000 */
[----:B------:R-:W-:-:S02]  /*0fd0*/  LEA.HI R5, R4, R213, RZ, 0x3 ;  /* 0x000000d504057211 */ /* 0x000fc400078f18ff */
[----:B------:R-:W-:Y:S01]  /*0fe0*/  LEA.HI R4, R4, R213, RZ, 0x6 ;  /* 0x000000d504047211 */ /* 0x000fe200078f30ff */
[----:B------:R-:W-:Y:S01]  /*0ff0*/  IMAD.SHL.U32 R0, R0, 0x40, RZ ;  /* 0x0000004000007824 */ /* 0x000fe200078e00ff */
[----:B------:R-:W-:Y:S02]  /*1000*/  LOP3.LUT R3, R3, 0x1ffffffe, RZ, 0xc0, !PT ;  /* 0x1ffffffe03037812 */ /* 0x000fe400078ec0ff */
[----:B------:R-:W-:Y:S01]  /*1010*/  LOP3.LUT R223, R223, 0x1c0, RZ, 0xc0, !PT ;  /* 0x000001c0dfdf7812 */ /* 0x000fe200078ec0ff */
[----:B------:R-:W-:Y:S01]  /*1020*/  IMAD.SHL.U32 R4, R4, 0x80, RZ ;  /* 0x0000008004047824 */ /* 0x000fe200078e00ff */
[----:B------:R-:W-:Y:S01]  /*1030*/  LOP3.LUT R227, R0, 0xfffffe00, RZ, 0xc0, !PT ;  /* 0xfffffe0000e37812 */ /* 0x000fe200078ec0ff */
[----:B------:R-:W-:Y:S01]  /*1040*/  IMAD.IADD R10, R10, 0x1, -R3 ;  /* 0x000000010a0a7824 */ /* 0x000fe200078e0a03 */
[----:B------:R-:W-:Y:S02]  /*1050*/  LOP3.LUT R226, R2, 0xfffffe00, RZ, 0xc0, !PT ;  /* 0xfffffe0002e27812 */ /* 0x000fe400078ec0ff */
[----:B------:R-:W-:-:S02]  /*1060*/  LOP3.LUT R0, R5, 0x38, RZ, 0xc0, !PT ;  /* 0x0000003805007812 */ /* 0x000fc400078ec0ff */
[----:B------:R-:W-:Y:S02]  /*1070*/  SHF.R.U32.HI R13, RZ, 0x3, R223 ;  /* 0x00000003ff0d7819 */ /* 0x000fe400000116df */
[----:B------:R-:W-:Y:S02]  /*1080*/  LOP3.LUT R2, R223, 0x38, R5, 0xf8, !PT ;  /* 0x00000038df027812 */ /* 0x000fe400078ef805 */
[----:B------:R-:W-:Y:S02]  /*1090*/  LOP3.LUT R3, R7, 0x1c0, RZ, 0xc0, !PT ;  /* 0x000001c007037812 */ /* 0x000fe400078ec0ff */
[----:B------:R-:W-:Y:S02]  /*10a0*/  LOP3.LUT R222, R222, 0x1c0, RZ, 0xc0, !PT ;  /* 0x000001c0dede7812 */ /* 0x000fe400078ec0ff */
[----:B------:R-:W-:Y:S02]  /*10b0*/  LOP3.LUT R0, R0, 0x1c0, R7, 0xf8, !PT ;  /* 0x000001c000007812 */ /* 0x000fe400078ef807 */
[----:B------:R-:W-:-:S02]  /*10c0*/  LOP3.LUT R7, R4, 0xffffe000, RZ, 0xc0, !PT ;  /* 0xffffe00004077812 */ /* 0x000fc400078ec0ff */
[----:B------:R-:W-:Y:S02]  /*10d0*/  LOP3.LUT R2, R2, R13, RZ, 0x3c, !PT ;  /* 0x0000000d02027212 */ /* 0x000fe400078e3cff */
[----:B------:R-:W-:Y:S02]  /*10e0*/  LOP3.LUT R228, R8, 0xfffffe00, RZ, 0xc0, !PT ;  /* 0xfffffe0008e47812 */ /* 0x000fe400078ec0ff */
[----:B------:R-:W-:Y:S02]  /*10f0*/  SHF.R.U32.HI R229, RZ, 0x3, R3 ;  /* 0x00000003ffe57819 */ /* 0x000fe40000011603 */
[----:B------:R-:W-:Y:S02]  /*1100*/  SHF.R.U32.HI R11, RZ, 0x3, R222 ;  /* 0x00000003ff0b7819 */ /* 0x000fe400000116de */
[----:B------:R-:W-:Y:S02]  /*1110*/  LOP3.LUT R8, R222, 0x38, R5, 0xf8, !PT ;  /* 0x00000038de087812 */ /* 0x000fe400078ef805 */
[----:B------:R-:W-:-:S02]  /*1120*/  LOP3.LUT R6, R6, 0x7ffffffc, RZ, 0xc0, !PT ;  /* 0x7ffffffc06067812 */ /* 0x000fc400078ec0ff */
[----:B------:R-:W-:Y:S01]  /*1130*/  IADD3 R4, R2, R7, R227 ;  /* 0x0000000702047210 */ /* 0x000fe20007ffe0e3 */
[----:B------:R-:W-:Y:S01]  /*1140*/  IMAD.U32 R2, RZ, RZ, UR5 ;  /* 0x00000005ff027e24 */ /* 0x000fe2000f8e00ff */
[----:B------:R-:W-:Y:S02]  /*1150*/  LOP3.LUT R8, R8, R11, RZ, 0x3c, !PT ;  /* 0x0000000b08087212 */ /* 0x000fe400078e3cff */
[----:B------:R-:W-:Y:S02]  /*1160*/  LOP3.LUT R0, R0, R229, RZ, 0x3c, !PT ;  /* 0x000000e500007212 */ /* 0x000fe400078e3cff */
[----:B------:R-:W-:Y:S01]  /*1170*/  SHF.R.S32.HI R2, RZ, 0x1f, R212 ;  /* 0x0000001fff027819 */ /* 0x000fe200000114d4 */
[----:B------:R-:W-:Y:S01]  /*1180*/  IMAD.U32 R2, RZ, RZ, UR4 ;  /* 0x00000004ff027e24 */ /* 0x000fe2000f8e00ff */
[----:B------:R-:W-:Y:S02]  /*1190*/  IADD3 R6, R14, -R6, RZ ;  /* 0x800000060e067210 */ /* 0x000fe40007ffe0ff */
[----:B------:R-:W-:-:S02]  /*11a0*/  IADD3 R8, R8, R7, R226 ;  /* 0x0000000708087210 */ /* 0x000fc40007ffe0e2 */
[----:B------:R-:W-:Y:S01]  /*11b0*/  IADD3 R0, R0, R7, R228 ;  /* 0x0000000700007210 */ /* 0x000fe20007ffe0e4 */
[----:B------:R0:W-:Y:S01]  /*11c0*/  STL [R1+0x108], R2 ;  /* 0x0001080201007387 */ /* 0x0001e20000100800 */
[----:B------:R-:W-:Y:S01]  /*11d0*/  SHF.R.S32.HI R14, RZ, 0x1f, R218 ;  /* 0x0000001fff0e7819 */ /* 0x000fe200000114da */
[----:B------:R-:W-:Y:S01]  /*11e0*/  IMAD.SHL.U32 R45, R6, 0x2, RZ ;  /* 0x00000002062d7824 */ /* 0x000fe200078e00ff */
[----:B------:R-:W-:Y:S02]  /*11f0*/  SHF.R.S32.HI R7, RZ, 0x1f, R219 ;  /* 0x0000001fff077819 */ /* 0x000fe400000114db */
[--C-:B------:R-:W-:Y:S01]  /*1200*/  LOP3.LUT R231, R3, 0x38, R16.reuse, 0xf8, !PT ;  /* 0x0000003803e77812 */ /* 0x100fe200078ef810 */
[----:B------:R-:W-:Y:S01]  /*1210*/  STL [R1+0x70], R14 ;  /* 0x0000700e01007387 */ /* 0x000fe20000100800 */
[----:B------:R-:W-:Y:S01]  /*1220*/  SHF.R.S32.HI R6, RZ, 0x3, R5 ;  /* 0x00000003ff067819 */ /* 0x000fe20000011405 */
[----:B------:R-:W-:Y:S01]  /*1230*/  VIADD R44, R45, 0x8 ;  /* 0x000000082d2c7836 */ /* 0x000fe20000000000 */
[--C-:B------:R-:W-:Y:S01]  /*1240*/  LOP3.LUT R3, R222, 0x38, R16.reuse, 0xf8, !PT ;  /* 0x00000038de037812 */ /* 0x100fe200078ef810 */
[----:B------:R-:W-:Y:S01]  /*1250*/  STL [R1+0x6c], R7 ;  /* 0x00006c0701007387 */ /* 0x000fe20000100800 */
[----:B0-----:R-:W-:Y:S01]  /*1260*/  LOP3.LUT R2, R223, 0x38, R16, 0xf8, !PT ;  /* 0x00000038df027812 */ /* 0x001fe200078ef810 */
[----:B------:R-:W-:Y:S01]  /*1270*/  VIADD R42, R45, 0x10 ;  /* 0x000000102d2a7836 */ /* 0x000fe20000000000 */
[----:B------:R-:W-:Y:S01]  /*1280*/  LOP3.LUT R3, R226, R3, R11, 0xf6, !PT ;  /* 0x00000003e2037212 */ /* 0x000fe200078ef60b */
[----:B------:R-:W-:Y:S01]  /*1290*/  STL [R1+0x7c], R45 ;  /* 0x00007c2d01007387 */ /* 0x000fe20000100800 */
[----:B------:R-:W-:Y:S01]  /*12a0*/  LOP3.LUT R2, R227, R2, R13, 0xf6, !PT ;  /* 0x00000002e3027212 */ /* 0x000fe200078ef60d */
[----:B------:R-:W-:Y:S01]  /*12b0*/  VIADD R40, R45, 0x20 ;  /* 0x000000202d287836 */ /* 0x000fe20000000000 */
[----:B------:R-:W-:Y:S01]  /*12c0*/  LOP3.LUT R43, R5, 0xfffffff8, RZ, 0xc0, !PT ;  /* 0xfffffff8052b7812 */ /* 0x000fe200078ec0ff */
[----:B------:R0:W-:Y:S01]  /*12d0*/  STL [R1+0x14], R6 ;  /* 0x0000140601007387 */ /* 0x0001e20000100800 */
[----:B------:R-:W-:Y:S01]  /*12e0*/  LEA R5, R2, UR4, 0x1 ;  /* 0x0000000402057c11 */ /* 0x000fe2000f8e08ff */
[----:B------:R-:W-:Y:S01]  /*12f0*/  VIADD R39, R45, 0x28 ;  /* 0x000000282d277836 */ /* 0x000fe20000000000 */
[----:B------:R-:W-:Y:S01]  /*1300*/  LEA R2, R3, UR4, 0x1 ;  /* 0x0000000403027c11 */ /* 0x000fe2000f8e08ff */
[C---:B------:R-:W-:Y:S01]  /*1310*/  VIADD R38, R45.reuse, 0x30 ;  /* 0x000000302d267836 */ /* 0x040fe20000000000 */
[C---:B------:R-:W-:Y:S01]  /*1320*/  IADD3 R41, R45.reuse, 0x18, RZ ;  /* 0x000000182d297810 */ /* 0x040fe20007ffe0ff */
[C---:B------:R-:W-:Y:S01]  /*1330*/  VIADD R36, R45.reuse, 0x40 ;  /* 0x000000402d247836 */ /* 0x040fe20000000000 */
[C---:B------:R-:W-:Y:S01]  /*1340*/  IADD3 R37, R45.reuse, 0x38, RZ ;  /* 0x000000382d257810 */ /* 0x040fe20007ffe0ff */
[C---:B------:R-:W-:Y:S01]  /*1350*/  VIADD R35, R45.reuse, 0x48 ;  /* 0x000000482d237836 */ /* 0x040fe20000000000 */
[C---:B------:R-:W-:Y:S01]  /*1360*/  IADD3 R33, R45.reuse, 0x58, RZ ;  /* 0x000000582d217810 */ /* 0x040fe20007ffe0ff */
[C---:B------:R-:W-:Y:S01]  /*1370*/  VIADD R34, R45.reuse, 0x50 ;  /* 0x000000502d227836 */ /* 0x040fe20000000000 */
[----:B0-----:R-:W-:Y:S01]  /*1380*/  LEA R6, R12, UR4, 0x1 ;  /* 0x000000040c067c11 */ /* 0x001fe2000f8e08ff */
[C---:B------:R-:W-:Y:S01]  /*1390*/  VIADD R32, R45.reuse, 0x60 ;  /* 0x000000602d207836 */ /* 0x040fe20000000000 */
[C---:B------:R-:W-:Y:S01]  /*13a0*/  IADD3 R29, R45.reuse, 0x78, RZ ;  /* 0x000000782d1d7810 */ /* 0x040fe20007ffe0ff */
[C---:B------:R-:W-:Y:S01]  /*13b0*/  VIADD R31, R45.reuse, 0x68 ;  /* 0x000000682d1f7836 */ /* 0x040fe20000000000 */
[C---:B------:R-:W-:Y:S01]  /*13c0*/  IADD3 R25, R45.reuse, 0x98, RZ ;  /* 0x000000982d197810 */ /* 0x040fe20007ffe0ff */
[----:B------:R-:W-:Y:S01]  /*13d0*/  STL [R1+0x18c], R6 ;  /* 0x00018c0601007387 */ /* 0x000fe20000100800 */
[C---:B------:R-:W-:Y:S01]  /*13e0*/  VIADD R30, R45.reuse, 0x70 ;  /* 0x000000702d1e7836 */ /* 0x040fe20000000000 */
[C---:B------:R-:W-:Y:S01]  /*13f0*/  IADD3 R15, R45.reuse, 0xb8, RZ ;  /* 0x000000b82d0f7810 */ /* 0x040fe20007ffe0ff */
[C---:B------:R-:W-:Y:S01]  /*1400*/  VIADD R28, R45.reuse, 0x80 ;  /* 0x000000802d1c7836 */ /* 0x040fe20000000000 */
[----:B------:R-:W-:Y:S01]  /*1410*/  STL [R1+0x68], R43 ;  /* 0x0000682b01007387 */ /* 0x000fe20000100800 */
[C---:B------:R-:W-:Y:S01]  /*1420*/  VIADD R27, R45.reuse, 0x88 ;  /* 0x000000882d1b7836 */ /* 0x040fe20000000000 */
[C---:B------:R-:W-:Y:S01]  /*1430*/  IADD3 R11, R45.reuse, 0xd8, RZ ;  /* 0x000000d82d0b7810 */ /* 0x040fe20007ffe0ff */
[C---:B------:R-:W-:Y:S01]  /*1440*/  VIADD R26, R45.reuse, 0x90 ;  /* 0x000000902d1a7836 */ /* 0x040fe20000000000 */
[----:B------:R-:W-:Y:S01]  /*1450*/  STL [R1+0x19c], R5 ;  /* 0x00019c0501007387 */ /* 0x000fe20000100800 */
[C---:B------:R-:W-:Y:S01]  /*1460*/  VIADD R24, R45.reuse, 0xa0 ;  /* 0x000000a02d187836 */ /* 0x040fe20000000000 */
[----:B------:R-:W-:Y:S01]  /*1470*/  SHF.R.S32.HI R3, RZ, 0x1f, R43 ;  /* 0x0000001fff037819 */ /* 0x000fe2000001142b */
[C---:B------:R-:W-:Y:S01]  /*1480*/  VIADD R21, R45.reuse, 0xa8 ;  /* 0x000000a82d157836 */ /* 0x040fe20000000000 */
[----:B------:R0:W-:Y:S01]  /*1490*/  STL [R1+0x194], R2 ;  /* 0x0001940201007387 */ /* 0x0001e20000100800 */
[C---:B------:R-:W-:Y:S01]  /*14a0*/  VIADD R20, R45.reuse, 0xb0 ;  /* 0x000000b02d147836 */ /* 0x040fe20000000000 */
[----:B------:R-:W-:Y:S01]  /*14b0*/  LEA R0, R0, UR4, 0x1 ;  /* 0x0000000400007c11 */ /* 0x000fe2000f8e08ff */
[C---:B------:R-:W-:Y:S01]  /*14c0*/  VIADD R14, R45.reuse, 0xc0 ;  /* 0x000000c02d0e7836 */ /* 0x040fe20000000000 */
[----:B------:R1:W-:Y:S01]  /*14d0*/  STL [R1+0xf8], R44 ;  /* 0x0000f82c01007387 */ /* 0x0003e20000100800 */
[C---:B------:R-:W-:Y:S01]  /*14e0*/  VIADD R13, R45.reuse, 0xc8 ;  /* 0x000000c82d0d7836 */ /* 0x040fe20000000000 */
[----:B------:R-:W-:Y:S01]  /*14f0*/  LOP3.LUT R231, R228, R231, R229, 0xf6, !PT ;  /* 0x000000e7e4e77212 */ /* 0x000fe200078ef6e5 */
[C---:B------:R-:W-:Y:S01]  /*1500*/  VIADD R12, R45.reuse, 0xd0 ;  /* 0x000000d02d0c7836 */ /* 0x040fe20000000000 */
[----:B------:R2:W-:Y:S01]  /*1510*/  STL [R1+0xf4], R42 ;  /* 0x0000f42a01007387 */ /* 0x0005e20000100800 */
[C---:B------:R-:W-:Y:S01]  /*1520*/  VIADD R7, R45.reuse, 0xe0 ;  /* 0x000000e02d077836 */ /* 0x040fe20000000000 */
[C---:B0-----:R-:W-:Y:S01]  /*1530*/  IADD3 R2, R45.reuse, 0xf8, RZ ;  /* 0x000000f82d027810 */ /* 0x041fe20007ffe0ff */
[C---:B------:R-:W-:Y:S01]  /*1540*/  VIADD R6, R45.reuse, 0xe8 ;  /* 0x000000e82d067836 */ /* 0x040fe20000000000 */
[----:B------:R-:W-:Y:S01]  /*1550*/  STL [R1+0xf0], R41 ;  /* 0x0000f02901007387 */ /* 0x000fe20000100800 */
[----:B------:R-:W-:Y:S01]  /*1560*/  VIADD R5, R45, 0xf0 ;  /* 0x000000f02d057836 */ /* 0x000fe20000000000 */
[----:B-1----:R-:W-:-:S02]  /*1570*/  SHF.R.S32.HI R44, RZ, 0x1f, R44 ;  /* 0x0000001fff2c7819 */ /* 0x002fc4000001142c */
[----:B------:R0:W-:Y:S01]  /*1580*/  STL [R1+0xec], R40 ;  /* 0x0000ec2801007387 */ /* 0x0001e20000100800 */
[----:B------:R-:W-:Y:S02]  /*1590*/  SHF.R.S32.HI R17, RZ, 0x1f, R16 ;  /* 0x0000001fff117819 */ /* 0x000fe40000011410 */
[----:B--2---:R-:W-:Y:S01]  /*15a0*/  SHF.R.S32.HI R42, RZ, 0x1f, R42 ;  /* 0x0000001fff2a7819 */ /* 0x004fe2000001142a */
[----:B------:R1:W-:Y:S01]  /*15b0*/  STL [R1+0xe8], R39 ;  /* 0x0000e82701007387 */ /* 0x0003e20000100800 */
[----:B------:R-:W-:Y:S02]  /*15c0*/  IADD3 R215, R22, 0x20, RZ ;  /* 0x0000002016d77810 */ /* 0x000fe40007ffe0ff */
[----:B------:R-:W-:Y:S01]  /*15d0*/  LEA R230, R231, UR4, 0x1 ;  /* 0x00000004e7e67c11 */ /* 0x000fe2000f8e08ff */
[----:B------:R-:W-:Y:S01]  /*15e0*/  STL [R1+0xe4], R38 ;  /* 0x0000e42601007387 */ /* 0x000fe20000100800 */
[----:B0-----:R-:W-:-:S03]  /*15f0*/  SHF.R.S32.HI R40, RZ, 0x1f, R40 ;  /* 0x0000001fff287819 */ /* 0x001fc60000011428 */
[----:B------:R0:W-:Y:S01]  /*1600*/  STL [R1+0xe0], R37 ;  /* 0x0000e02501007387 */ /* 0x0001e20000100800 */
[----:B-1----:R-:W-:-:S03]  /*1610*/  SHF.R.S32.HI R39, RZ, 0x1f, R39 ;  /* 0x0000001fff277819 */ /* 0x002fc60000011427 */
[----:B------:R1:W-:Y:S04]  /*1620*/  STL [R1+0xdc], R36 ;  /* 0x0000dc2401007387 */ /* 0x0003e80000100800 */
        /* <DEDUP_REMOVED lines=37> */
[----:B------:R-:W-:Y:S01]  /*1880*/  STL [R1+0x84], R5 ;  /* 0x0000840501007387 */ /* 0x000fe20000100800 */
[----:B-1----:R-:W-:-:S03]  /*1890*/  SHF.R.S32.HI R6, RZ, 0x1f, R6 ;  /* 0x0000001fff067819 */ /* 0x002fc60000011406 */
[----:B------:R0:W-:Y:S04]  /*18a0*/  STL [R1+0x100], R3 ;  /* 0x0001000301007387 */ /* 0x0001e80000100800 */
[----:B------:R1:W-:Y:S04]  /*18b0*/  STL [R1+0x80], R2 ;  /* 0x0000800201007387 */ /* 0x0003e80000100800 */
[----:B------:R-:W-:Y:S01]  /*18c0*/  STL [R1+0x184], R42 ;  /* 0x0001842a01007387 */ /* 0x000fe20000100800 */
[----:B0-----:R-:W-:Y:S02]  /*18d0*/  SHF.R.S32.HI R3, RZ, 0x1f, R41 ;  /* 0x0000001fff037819 */ /* 0x001fe40000011429 */
[----:B-1----:R-:W-:-:S03]  /*18e0*/  SHF.R.S32.HI R2, RZ, 0x1f, R2 ;  /* 0x0000001fff027819 */ /* 0x002fc60000011402 */
[----:B------:R0:W-:Y:S04]  /*18f0*/  STL [R1+0x180], R3 ;  /* 0x0001800301007387 */ /* 0x0001e80000100800 */
[----:B------:R-:W-:Y:S04]  /*1900*/  STL [R1+0x17c], R40 ;  /* 0x00017c2801007387 */ /* 0x000fe80000100800 */
[----:B------:R-:W-:Y:S01]  /*1910*/  STL [R1+0x178], R39 ;  /* 0x0001782701007387 */ /* 0x000fe20000100800 */
[----:B0-----:R-:W-:-:S05]  /*1920*/  SHF.R.S32.HI R3, RZ, 0x1f, R38 ;  /* 0x0000001fff037819 */ /* 0x001fca0000011426 */
        /* <DEDUP_REMOVED lines=31> */
[----:B0-----:R-:W-:Y:S01]  /*1b20*/  SHF.R.S32.HI R3, RZ, 0x1f, R5 ;  /* 0x0000001fff037819 */ /* 0x001fe20000011405 */
[----:B------:R-:W-:-:S04]  /*1b30*/  IMAD R5, R10, 0x8, R9 ;  /* 0x000000080a057824 */ /* 0x000fc800078e0209 */
[----:B------:R0:W-:Y:S04]  /*1b40*/  STL [R1+0x114], R3 ;  /* 0x0001140301007387 */ /* 0x0001e80000100800 */
[----:B------:R1:W-:Y:S04]  /*1b50*/  STL [R1+0x110], R2 ;  /* 0x0001100201007387 */ /* 0x0003e80000100800 */
[----:B------:R2:W-:Y:S01]  /*1b60*/  STL [R1+0x1a8], R5 ;  /* 0x0001a80501007387 */ /* 0x0005e20000100800 */
[----:B0-----:R-:W-:Y:S02]  /*1b70*/  LEA R3, R4, UR4, 0x1 ;  /* 0x0000000404037c11 */ /* 0x001fe4000f8e08ff */
[----:B-1----:R-:W-:-:S03]  /*1b80*/  LEA R2, R8, UR4, 0x1 ;  /* 0x0000000408027c11 */ /* 0x002fc6000f8e08ff */
[----:B------:R2:W-:Y:S04]  /*1b90*/  STL [R1+0x198], R3 ;  /* 0x0001980301007387 */ /* 0x0005e80000100800 */
[----:B------:R2:W-:Y:S04]  /*1ba0*/  STL [R1+0x1a0], R0 ;  /* 0x0001a00001007387 */ /* 0x0005e80000100800 */
[----:B------:R2:W-:Y:S02]  /*1bb0*/  STL [R1+0x190], R2 ;  /* 0x0001900201007387 */ /* 0x0005e40000100800 */
.L_x_676:
[----:B0-234-:R-:W0:Y:S01]  /*1bc0*/  LDC.64 R2, c[0x0][0xc88] ;  /* 0x00032200ff027b82 */ /* 0x01de220000000a00 */
[----:B------:R-:W-:Y:S01]  /*1bd0*/  ULDC.64 UR10, c[0x0][0x208] ;  /* 0x00008200000a7ab9 */ /* 0x000fe20000000a00 */
[----:B------:R-:W-:Y:S01]  /*1be0*/  ULDC.64 UR4, c[0x0][0xa28] ;  /* 0x00028a0000047ab9 */ /* 0x000fe20000000a00 */
[----:B------:R-:W-:Y:S01]  /*1bf0*/  ULDC.64 UR8, c[0x0][0xa18] ;  /* 0x0002860000087ab9 */ /* 0x000fe20000000a00 */
[----:B------:R-:W-:Y:S01]  /*1c00*/  ULDC.64 UR6, c[0x0][0xa08] ;  /* 0x0002820000067ab9 */ /* 0x000fe20000000a00 */
[----:B0-----:R-:W-:-:S05]  /*1c10*/  IMAD.WIDE R2, R143, 0x4, R2 ;  /* 0x000000048f027825 */ /* 0x001fca00078e0202 */
[----:B------:R-:W2:Y:S01]  /*1c20*/  LDG.E R235, desc[UR10][R2.64] ;  /* 0x0000000a02eb7981 */ /* 0x000ea2000c1e1900 */
[----:B------:R-:W-:Y:S01]  /*1c30*/  ISETP.NE.U32.AND P2, PT, RZ, UR4, PT ;  /* 0x00000004ff007c0c */ /* 0x000fe2000bf45070 */
[----:B------:R-:W-:Y:S01]  /*1c40*/  IMAD.MOV.U32 R7, RZ, RZ, RZ ;  /* 0x000000ffff077224 */ /* 0x000fe200078e00ff */
[----:B------:R-:W-:Y:S02]  /*1c50*/  ISETP.NE.U32.AND P1, PT, RZ, UR8, PT ;  /* 0x00000008ff007c0c */ /* 0x000fe4000bf25070 */
[----:B------:R-:W-:Y:S02]  /*1c60*/  ISETP.NE.AND.EX P2, PT, RZ, UR5, PT, P2 ;  /* 0x00000005ff007c0c */ /* 0x000fe4000bf45320 */
[----:B------:R-:W-:Y:S02]  /*1c70*/  ISETP.NE.AND.EX P1, PT, RZ, UR9, PT, P1 ;  /* 0x00000009ff007c0c */ /* 0x000fe4000bf25310 */
[----:B------:R-:W-:Y:S02]  /*1c80*/  ISETP.NE.U32.AND P0, PT, RZ, UR6, PT ;  /* 0x00000006ff007c0c */ /* 0x000fe4000bf05070 */
[----:B------:R-:W-:-:S02]  /*1c90*/  MOV R113, RZ ;  /* 0x000000ff00717202 */ /* 0x000fc40000000f00 */
[----:B------:R-:W-:Y:S02]  /*1ca0*/  ISETP.NE.AND.EX P0, PT, RZ, UR7, PT, P0 ;  /* 0x00000007ff007c0c */ /* 0x000fe4000bf05300 */
[C---:B------:R-:W-:Y:S02]  /*1cb0*/  LOP3.LUT R6, R142.reuse, 0xff000000, RZ, 0xc0, !PT ;  /* 0xff0000008e067812 */ /* 0x040fe400078ec0ff */
[----:B------:R-:W-:Y:S02]  /*1cc0*/  LOP3.LUT R232, R142, 0xffff, RZ, 0xc0, !PT ;  /* 0x0000ffff8ee87812 */ /* 0x000fe400078ec0ff */
[----:B--2---:R-:W-:Y:S01]  /*1cd0*/  SHF.R.S32.HI R0, RZ, 0x1f, R235 ;  /* 0x0000001fff007819 */ /* 0x004fe200000114eb */
[C---:B------:R-:W-:Y:S01]  /*1ce0*/  IMAD.SHL.U32 R236, R235.reuse, 0x4, RZ ;  /* 0x00000004ebec7824 */ /* 0x040fe200078e00ff */
[C---:B------:R-:W-:Y:S01]  /*1cf0*/  @P2 LEA R4, P3, R235.reuse, UR4, 0x2 ;  /* 0x00000004eb042c11 */ /* 0x040fe2000f8610ff */
[----:B------:R-:W-:Y:S01]  /*1d00*/  ULDC UR4, c[0x0][0x288] ;  /* 0x0000a20000047ab9 */ /* 0x000fe20000000800 */
[C-C-:B------:R-:W-:Y:S01]  /*1d10*/  SHF.L.U64.HI R237, R235.reuse, 0x2, R0.reuse ;  /* 0x00000002ebed7819 */ /* 0x140fe20000010200 */
[----:B------:R0:W-:Y:S01]  /*1d20*/  STL [R1+0xfc], R0 ;  /* 0x0000fc0001007387 */ /* 0x0001e20000100800 */
[----:B------:R-:W-:Y:S01]  /*1d30*/  @P2 LEA.HI.X R5, R235, UR5, R0, 0x2, P3 ;  /* 0x00000005eb052c11 */ /* 0x000fe200098f1400 */
[----:B-----5:R-:W-:Y:S01]  /*1d40*/  IMAD.U32 R146, RZ, RZ, UR4 ;  /* 0x00000004ff927e24 */ /* 0x020fe2000f8e00ff */
[----:B------:R-:W-:Y:S01]  /*1d50*/  ULDC.64 UR4, c[0x0][0x418] ;  /* 0x0001060000047ab9 */ /* 0x000fe20000000a00 */
[----:B------:R1:W-:Y:S01]  /*1d60*/  STL [R1+0x74], R141 ;  /* 0x0000748d01007387 */ /* 0x0003e20000100800 */
[----:B------:R-:W-:Y:S01]  /*1d70*/  UISETP.NE.U32.AND UP0, UPT, UR4, URZ, UPT ;  /* 0x0000003f0400728c */ /* 0x000fe2000bf05070 */
[----:B------:R-:W-:-:S02]  /*1d80*/  IADD3 R2, P4, R236, UR6, RZ ;  /* 0x00000006ec027c10 */ /* 0x000fc4000ff9e0ff */
[----:B------:R2:W5:Y:S01]  /*1d90*/  @P2 LDG.E R7, desc[UR10][R4.64] ;  /* 0x0000000a04072981 */ /* 0x000562000c1e1900 */
[----:B------:R-:W-:Y:S01]  /*1da0*/  UISETP.NE.AND.EX UP0, UPT, UR5, URZ, UPT, UP0 ;  /* 0x0000003f0500728c */ /* 0x000fe2000bf05300 */
[C---:B------:R-:W-:Y:S01]  /*1db0*/  IADD3.X R3, R237.reuse, UR7, RZ, P4, !PT ;  /* 0x00000007ed037c10 */ /* 0x040fe2000a7fe4ff */
[----:B------:R-:W-:Y:S01]  /*1dc0*/  ULDC UR4, c[0x0][0x424] ;  /* 0x0001090000047ab9 */ /* 0x000fe20000000800 */
[----:B------:R-:W-:Y:S01]  /*1dd0*/  ULDC.64 UR6, c[0x0][0xa20] ;  /* 0x0002880000067ab9 */ /* 0x000fe20000000a00 */
[----:B--2---:R-:W-:Y:S01]  /*1de0*/  @P1 IADD3 R4, P2, R236, UR8, RZ ;  /* 0x00000008ec041c10 */ /* 0x004fe2000ff5e0ff */
[----:B------:R-:W-:Y:S01]  /*1df0*/  USEL UR4, UR4, 0x1, UP0 ;  /* 0x0000000104047887 */ /* 0x000fe20008000000 */
[----:B0-----:R-:W-:Y:S01]  /*1e00*/  LOP3.LUT R0, R142, 0xff0000, RZ, 0xc0, !PT ;  /* 0x00ff00008e007812 */ /* 0x001fe200078ec0ff */
[----:B------:R-:W-:Y:S01]  /*1e10*/  ULDC UR5, c[0x0][0x2f0] ;  /* 0x0000bc0000057ab9 */ /* 0x000fe20000000800 */
[----:B------:R-:W-:Y:S01]  /*1e20*/  @P1 IADD3.X R5, R237, UR9, RZ, P2, !PT ;  /* 0x00000009ed051c10 */ /* 0x000fe200097fe4ff */
[----:B------:R-:W5:Y:S01]  /*1e30*/  @P0 LDG.E R113, desc[UR10][R2.64] ;  /* 0x0000000a02710981 */ /* 0x000f62000c1e1900 */
[----:B------:R-:W-:Y:S01]  /*1e40*/  ISETP.NE.U32.AND P2, PT, RZ, UR6, PT ;  /* 0x00000006ff007c0c */ /* 0x000fe2000bf45070 */
[----:B------:R-:W-:-:S02]  /*1e50*/  UIMAD UR4, UR4, UR5, URZ ;  /* 0x00000005040472a4 */ /* 0x000fc4000f8e023f */
[----:B------:R0:W5:Y:S01]  /*1e60*/  @P1 LDG.E R146, desc[UR10][R4.64] ;  /* 0x0000000a04921981 */ /* 0x000162000c1e1900 */
[----:B------:R-:W-:Y:S01]  /*1e70*/  ISETP.NE.AND.EX P2, PT, RZ, UR7, PT, P2 ;  /* 0x00000007ff007c0c */ /* 0x000fe2000bf45320 */
[----:B------:R-:W-:Y:S01]  /*1e80*/  ULDC UR5, c[0x0][0x348] ;  /* 0x0000d20000057ab9 */ /* 0x000fe20000000800 */
[----:B0-----:R-:W-:-:S04]  /*1e90*/  SHF.R.U32.HI R5, RZ, 0x8, R6 ;  /* 0x00000008ff057819 */ /* 0x001fc80000011606 */
[----:B------:R-:W-:Y:S01]  /*1ea0*/  LEA.HI R234, R0, R5, RZ, 0x10 ;  /* 0x0000000500ea7211 */ /* 0x000fe200078f80ff */
[----:B-1----:R-:W-:Y:S06]  /*1eb0*/  @P1 BRA `(.L_x_445) ;  /* 0x0000000000281947 */ /* 0x002fec0003800000 */
[----:B------:R-:W-:Y:S02]  /*1ec0*/  ULDC.64 UR8, c[0x0][0xa00] ;  /* 0x0002800000087ab9 */ /* 0x000fe40000000a00 */
[----:B------:R-:W-:-:S04]  /*1ed0*/  ISETP.NE.U32.AND P1, PT, RZ, UR8, PT ;  /* 0x00000008ff007c0c */ /* 0x000fc8000bf25070 */
[----:B------:R-:W-:-:S13]  /*1ee0*/  ISETP.NE.AND.EX P1, PT, RZ, UR9, PT, P1 ;  /* 0x00000009ff007c0c */ /* 0x000fda000bf25310 */
[----:B------:R-:W-:Y:S05]  /*1ef0*/  @!P1 BRA `(.L_x_445) ;  /* 0x0000000000189947 */ /* 0x000fea0003800000 */
[----:B------:R-:W0:Y:S01]  /*1f00*/  LDC.64 R4, c[0x0][0xa00] ;  /* 0x00028000ff047b82 */ /* 0x000e220000000a00 */
[----:B------:R-:W-:Y:S01]  /*1f10*/  ULDC.64 UR8, c[0x0][0x208] ;  /* 0x0000820000087ab9 */ /* 0x000fe20000000a00 */
[----:B0-----:R-:W-:-:S05]  /*1f20*/  IMAD.WIDE R4, R235, 0x4, R4 ;  /* 0x00000004eb047825 */ /* 0x001fca00078e0204 */
[----:B-----5:R-:W2:Y:S04]  /*1f30*/  LDG.E R146, desc[UR8][R4.64] ;  /* 0x0000000804927981 */ /* 0x020ea8000c1e1900 */
[----:B------:R-:W2:Y:S02]  /*1f40*/  LDG.E R9, desc[UR8][R4.64+0x4] ;  /* 0x0000040804097981 */ /* 0x000ea4000c1e1900 */
[----:B--2---:R-:W-:-:S07]  /*1f50*/  IMAD.IADD R146, R9, 0x1, -R146 ;  /* 0x0000000109927824 */ /* 0x004fce00078e0a92 */
.L_x_445:
[----:B------:R-:W-:Y:S01]  /*1f60*/  IMAD.U32 R24, RZ, RZ, UR5 ;  /* 0x00000005ff187e24 */ /* 0x000fe2000f8e00ff */
[----:B------:R-:W-:Y:S01]  /*1f70*/  MOV R26, UR4 ;  /* 0x00000004001a7c02 */ /* 0x000fe20008000f00 */
[----:B------:R-:W-:Y:S06]  /*1f80*/  @!P2 BRA `(.L_x_446) ;  /* 0x000000000014a947 */ /* 0x000fec0003800000 */
[----:B------:R-:W-:Y:S01]  /*1f90*/  IADD3 R2, P0, R236, UR6, RZ ;  /* 0x00000006ec027c10 */ /* 0x000fe2000ff1e0ff */
[----:B------:R-:W-:-:S03]  /*1fa0*/  ULDC.64 UR4, c[0x0][0x208] ;  /* 0x0000820000047ab9 */ /* 0x000fc60000000a00 */
[----:B------:R-:W-:-:S05]  /*1fb0*/  IADD3.X R3, R237, UR7, RZ, P0, !PT ;  /* 0x00000007ed037c10 */ /* 0x000fca00087fe4ff */
[----:B------:R0:W5:Y:S01]  /*1fc0*/  LDG.E R26, desc[UR4][R2.64] ;  /* 0x00000004021a7981 */ /* 0x000162000c1e1900 */
[----:B------:R-:W-:Y:S05]  /*1fd0*/  BRA `(.L_x_447) ;  /* 0x0000000000147947 */ /* 0x000fea0003800000 */
.L_x_446:
[----:B------:R-:W-:Y:S05]  /*1fe0*/  @!P0 BRA `(.L_x_447) ;  /* 0x0000000000108947 */ /* 0x000fea0003800000 */
[----:B------:R-:W-:Y:S02]  /*1ff0*/  ULDC.64 UR4, c[0x0][0x208] ;  /* 0x0000820000047ab9 */ /* 0x000fe40000000a00 */
[----:B------:R-:W2:Y:S04]  /*2000*/  LDG.E R5, desc[UR4][R2.64] ;  /* 0x0000000402057981 */ /* 0x000ea8000c1e1900 */
[----:B------:R-:W2:Y:S02]  /*2010*/  LDG.E R26, desc[UR4][R2.64+0x4] ;  /* 0x00000404021a7981 */ /* 0x000ea4000c1e1900 */
[----:B--2---:R-:W-:-:S07]  /*2020*/  IMAD.IADD R26, R26, 0x1, -R5 ;  /* 0x000000011a1a7824 */ /* 0x004fce00078e0a05 */
.L_x_447:
[----:B------:R-:W-:Y:S01]  /*2030*/  ULDC.64 UR4, c[0x0][0xa10] ;  /* 0x0002840000047ab9 */ /* 0x000fe20000000a00 */
[----:B------:R-:W2:Y:S01]  /*2040*/  LDL.LU R4, [R1+0x10] ;  /* 0x0000100001047983 */ /* 0x000ea20000300800 */
[----:B------:R-:W-:Y:S01]  /*2050*/  ISETP.NE.U32.AND P0, PT, RZ, UR4, PT ;  /* 0x00000004ff007c0c */ /* 0x000fe2000bf05070 */
[----:B------:R-:W-:-:S03]  /*2060*/  ULDC.64 UR6, c[0x0][0x208] ;  /* 0x0000820000067ab9 */ /* 0x000fc60000000a00 */
[----:B------:R-:W-:Y:S01]  /*2070*/  ISETP.NE.AND.EX P0, PT, RZ, UR5, PT, P0 ;  /* 0x00000005ff007c0c */ /* 0x000fe2000bf05300 */
[----:B-----5:R-:W-:Y:S01]  /*2080*/  IMAD.IADD R9, R26, 0x1, -R7 ;  /* 0x000000011a097824 */ /* 0x020fe200078e0a07 */
[----:B------:R-:W-:-:S11]  /*2090*/  ULDC.64 UR4, c[0x0][0xa30] ;  /* 0x00028c0000047ab9 */ /* 0x000fd60000000a00 */
[----:B0-----:R-:W0:Y:S02]  /*20a0*/  @P0 LDC.64 R2, c[0x0][0xa10] ;  /* 0x00028400ff020b82 */ /* 0x001e240000000a00 */
[----:B0-----:R-:W-:-:S05]  /*20b0*/  @P0 IMAD.WIDE R2, R235, 0x4, R2 ;  /* 0x00000004eb020825 */ /* 0x001fca00078e0202 */
[----:B------:R-:W3:Y:S04]  /*20c0*/  @P0 LDG.E R0, desc[UR6][R2.64] ;  /* 0x0000000602000981 */ /* 0x000ee8000c1e1900 */
[----:B------:R0:W3:Y:S01]  /*20d0*/  @P0 LDG.E R5, desc[UR6][R2.64+0x4] ;  /* 0x0000040602050981 */ /* 0x0000e2000c1e1900 */
[----:B------:R-:W-:Y:S01]  /*20e0*/  ISETP.NE.U32.AND P1, PT, RZ, UR4, PT ;  /* 0x00000004ff007c0c */ /* 0x000fe2000bf25070 */
[----:B------:R-:W-:Y:S01]  /*20f0*/  IMAD.MOV.U32 R139, RZ, RZ, R26 ;  /* 0x000000ffff8b7224 */ /* 0x000fe200078e001a */
[----:B------:R-:W-:Y:S02]  /*2100*/  LOP3.LUT R10, R234, 0xff, RZ, 0xc0, !PT ;  /* 0x000000ffea0a7812 */ /* 0x000fe400078ec0ff */
[----:B------:R-:W-:-:S03]  /*2110*/  ISETP.NE.AND.EX P1, PT, RZ, UR5, PT, P1 ;  /* 0x00000005ff007c0c */ /* 0x000fc6000bf25310 */
[----:B------:R1:W-:Y:S01]  /*2120*/  STL [R1+0x78], R10 ;  /* 0x0000780a01007387 */ /* 0x0003e20000100800 */
[----:B------:R-:W-:Y:S09]  /*2130*/  BSSY B0, `(.L_x_448) ;  /* 0x000002e000007945 */ /* 0x000ff20003800000 */
[----:B0-----:R-:W-:-:S04]  /*2140*/  @P1 IADD3 R2, P2, R236, UR4, RZ ;  /* 0x00000004ec021c10 */ /* 0x001fc8000ff5e0ff */
[----:B------:R-:W-:Y:S02]  /*2150*/  @P1 IADD3.X R3, R237, UR5, RZ, P2, !PT ;  /* 0x00000005ed031c10 */ /* 0x000fe400097fe4ff */
[----:B------:R-:W-:-:S03]  /*2160*/  SHF.R.U32.HI R234, RZ, 0x10, R234 ;  /* 0x00000010ffea7819 */ /* 0x000fc600000116ea */
[----:B------:R0:W5:Y:S02]  /*2170*/  @P1 LDG.E R139, desc[UR6][R2.64] ;  /* 0x00000006028b1981 */ /* 0x000164000c1e1900 */
[----:B0-----:R-:W-:Y:S01]  /*2180*/  IMAD.MOV.U32 R3, RZ, RZ, RZ ;  /* 0x000000ffff037224 */ /* 0x001fe200078e00ff */
[----:B--2---:R-:W-:Y:S02]  /*2190*/  LOP3.LUT R4, R4, 0xfffffffb, RZ, 0xc0, !PT ;  /* 0xfffffffb04047812 */ /* 0x004fe400078ec0ff */
[----:B---3--:R-:W-:-:S05]  /*21a0*/  @P0 IADD3 R24, -R0, R5, RZ ;  /* 0x0000000500180210 */ /* 0x008fca0007ffe1ff */
[----:B------:R-:W-:-:S04]  /*21b0*/  IMAD.IADD R147, R9, 0x1, R24 ;  /* 0x0000000109937824 */ /* 0x000fc800078e0218 */
[C---:B------:R-:W-:Y:S01]  /*21c0*/  VIADD R0, R147.reuse, 0x4f ;  /* 0x0000004f93007836 */ /* 0x040fe20000000000 */
[----:B------:R-:W-:-:S03]  /*21d0*/  ISETP.GE.AND P3, PT, R147, 0x1, PT ;  /* 0x000000019300780c */ /* 0x000fc60003f66270 */
[----:B------:R-:W-:-:S05]  /*21e0*/  IMAD.HI R0, R0, 0x66666667, RZ ;  /* 0x6666666700007827 */ /* 0x000fca00078e02ff */
[----:B------:R-:W-:-:S04]  /*21f0*/  SHF.R.U32.HI R5, RZ, 0x1f, R0 ;  /* 0x0000001fff057819 */ /* 0x000fc80000011600 */
[----:B------:R-:W-:Y:S02]  /*2200*/  LEA.HI.SX32 R144, R0, R5, 0x1b ;  /* 0x0000000500907211 */ /* 0x000fe400078fdaff */
[----:B------:R-:W-:-:S05]  /*2210*/  @P3 LOP3.LUT R4, R4, 0x4, RZ, 0xfc, !PT ;  /* 0x0000000404043812 */ /* 0x000fca00078efcff */
[----:B------:R1:W-:Y:S01]  /*2220*/  STL [R1+0x10], R4 ;  /* 0x0000100401007387 */ /* 0x0003e20000100800 */
[----:B------:R-:W-:Y:S05]  /*2230*/  @!P3 BRA `(.L_x_449) ;  /* 0x000000000074b947 */ /* 0x000fea0003800000 */
[----:B------:R-:W-:Y:S01]  /*2240*/  ISETP.NE.AND P0, PT, R234, RZ, PT ;  /* 0x000000ffea00720c */ /* 0x000fe20003f05270 */
[----:B------:R-:W-:-:S03]  /*2250*/  ULDC UR4, c[0x0][0x9f0] ;  /* 0x00027c0000047ab9 */ /* 0x000fc60000000800 */
[----:B------:R-:W-:-:S04]  /*2260*/  SEL R11, R234, UR4, P0 ;  /* 0x00000004ea0b7c07 */ /* 0x000fc80008000000 */
[-C--:B------:R-:W-:Y:S02]  /*2270*/  IABS R5, R11.reuse ;  /* 0x0000000b00057213 */ /* 0x080fe40000000000 */
[----:B------:R-:W-:Y:S02]  /*2280*/  IABS R8, R11 ;  /* 0x0000000b00087213 */ /* 0x000fe40000000000 */
[----:B-1----:R-:W0:Y:S01]  /*2290*/  I2F.RP R4, R5 ;  /* 0x0000000500047306 */ /* 0x002e220000209400 */
[----:B------:R-:W-:Y:S02]  /*22a0*/  IADD3 R0, R144, -0x1, R11 ;  /* 0xffffffff90007810 */ /* 0x000fe40007ffe00b */
[----:B------:R-:W-:-:S05]  /*22b0*/  IMAD.MOV R8, RZ, RZ, -R8 ;  /* 0x000000ffff087224 */ /* 0x000fca00078e0a08 */
        /* <DEDUP_REMOVED lines=9> */
[----:B------:R-:W-:Y:S01]  /*2350*/  IMAD.HI.U32 R3, R3, R7, R2 ;  /* 0x0000000703037227 */ /* 0x000fe200078e0002 */
[----:B------:R-:W-:-:S05]  /*2360*/  MOV R2, R8 ;  /* 0x0000000800027202 */ /* 0x000fca0000000f00 */
[----:B------:R-:W-:-:S04]  /*2370*/  IMAD.HI.U32 R3, R3, R4, RZ ;  /* 0x0000000403037227 */ /* 0x000fc800078e00ff */
[----:B------:R-:W-:-:S05]  /*2380*/  IMAD R2, R3, R2, R4 ;  /* 0x0000000203027224 */ /* 0x000fca00078e0204 */
[----:B------:R-:W-:-:S13]  /*2390*/  ISETP.GT.U32.AND P1, PT, R5, R2, PT ;  /* 0x000000020500720c */ /* 0x000fda0003f24070 */
[----:B------:R-:W-:Y:S02]  /*23a0*/  @!P1 IMAD.IADD R2, R2, 0x1, -R5 ;  /* 0x0000000102029824 */ /* 0x000fe400078e0a05 */
[----:B------:R-:W-:Y:S01]  /*23b0*/  @!P1 VIADD R3, R3, 0x1 ;  /* 0x0000000103039836 */ /* 0x000fe20000000000 */
[----:B------:R-:W-:Y:S02]  /*23c0*/  ISETP.NE.AND P1, PT, R11, RZ, PT ;  /* 0x000000ff0b00720c */ /* 0x000fe40003f25270 */
[----:B------:R-:W-:-:S13]  /*23d0*/  ISETP.GE.U32.AND P0, PT, R2, R5, PT ;  /* 0x000000050200720c */ /* 0x000fda0003f06070 */
[----:B------:R-:W-:-:S05]  /*23e0*/  @P0 VIADD R3, R3, 0x1 ;  /* 0x0000000103030836 */ /* 0x000fca0000000000 */
[----:B------:R-:W-:Y:S02]  /*23f0*/  @!P2 IADD3 R3, -R3, RZ, RZ ;  /* 0x000000ff0303a210 */ /* 0x000fe40007ffe1ff */
[----:B------:R-:W-:-:S07]  /*2400*/  @!P1 LOP3.LUT R3, RZ, R11, RZ, 0x33, !PT ;  /* 0x0000000bff039212 */ /* 0x000fce00078e33ff */
.L_x_449:
[----:B------:R-:W-:Y:S05]  /*2410*/  BSYNC B0 ;  /* 0x0000000000007941 */ /* 0x000fea0003800000 */
.L_x_448:
[----:B------:R-:W-:Y:S01]  /*2420*/  IMAD R0, R10, R3, RZ ;  /* 0x000000030a007224 */ /* 0x000fe200078e02ff */
[----:B------:R-:W-:-:S04]  /*2430*/  PLOP3.LUT P2, PT, PT, PT, PT, 0x80, 0x0 ;  /* 0x000000000000781c */ /* 0x000fc80003f4f070 */
[C---:B------:R-:W-:Y:S01]  /*2440*/  VIADDMNMX R3, R0.reuse, R3, R144, PT ;  /* 0x0000000300037246 */ /* 0x040fe20003800190 */
[----:B------:R-:W-:-:S04]  /*2450*/  IMAD R0, R0, 0x50, -R9 ;  /* 0x0000005000007824 */ /* 0x000fc800078e0a09 */
[----:B------:R-:W-:Y:S01]  /*2460*/  IMAD R3, R3, 0x50, -R9 ;  /* 0x0000005003037824 */ /* 0x000fe200078e0a09 */
[----:B------:R-:W-:-:S04]  /*2470*/  VIMNMX R0, RZ, R0, !PT ;  /* 0x00000000ff007248 */ /* 0x000fc80007fe0100 */
[----:B------:R-:W-:Y:S01]  /*2480*/  VIMNMX R3, R3, R24, PT ;  /* 0x0000001803037248 */ /* 0x000fe20003fe0100 */
[----:B------:R-:W-:-:S03]  /*2490*/  IMAD.WIDE.U32 R118, R0, -0x33333333, RZ ;  /* 0xcccccccd00767825 */ /* 0x000fc600078e00ff */
[----:B------:R-:W-:Y:S02]  /*24a0*/  ISETP.GT.AND P0, PT, R3, R0, PT ;  /* 0x000000000300720c */ /* 0x000fe40003f04270 */
[----:B------:R-:W-:-:S05]  /*24b0*/  SHF.R.U32.HI R118, RZ, 0x6, R119 ;  /* 0x00000006ff767819 */ /* 0x000fca0000011677 */
[----:B------:R-:W-:-:S06]  /*24c0*/  IMAD.MOV.U32 R2, RZ, RZ, R118 ;  /* 0x000000ffff027224 */ /* 0x000fcc00078e0076 */
[----:B------:R-:W-:-:S04]  /*24d0*/  @P0 VIADD R0, R3, 0x4f ;  /* 0x0000004f03000836 */ /* 0x000fc80000000000 */
[----:B------:R-:W-:-:S05]  /*24e0*/  @P0 IMAD.HI R0, R0, 0x66666667, RZ ;  /* 0x6666666700000827 */ /* 0x000fca00078e02ff */
[----:B------:R-:W-:-:S04]  /*24f0*/  @P0 SHF.R.U32.HI R3, RZ, 0x1f, R0 ;  /* 0x0000001fff030819 */ /* 0x000fc80000011600 */
[----:B------:R-:W-:-:S04]  /*2500*/  @P0 LEA.HI.SX32 R2, R0, R3, 0x1b ;  /* 0x0000000300020211 */ /* 0x000fc800078fdaff */
[----:B------:R-:W-:-:S13]  /*2510*/  ISETP.GT.AND P0, PT, R2, R118, PT ;  /* 0x000000760200720c */ /* 0x000fda0003f04270 */
[----:B------:R-:W-:Y:S05]  /*2520*/  @!P0 BRA `(.L_x_450) ;  /* 0x0000009000608947 */ /* 0x000fea0003800000 */
[----:B------:R-:W-:Y:S01]  /*2530*/  VIADD R0, R18, 0x24400 ;  /* 0x0002440012007836 */ /* 0x000fe20000000000 */
[----:B------:R-:W-:Y:S04]  /*2540*/  BSSY B6, `(.L_x_451) ;  /* 0x0000013000067945 */ /* 0x000fe80003800000 */
[----:B------:R-:W-:-:S13]  /*2550*/  LOP3.LUT P0, RZ, R0, 0x3ff, RZ, 0xc0, !PT ;  /* 0x000003ff00ff7812 */ /* 0x000fda000780c0ff */
[----:B------:R-:W-:Y:S05]  /*2560*/  @!P0 BRA `(.L_x_452) ;  /* 0x0000000000408947 */ /* 0x000fea0003800000 */
[----:B------:R-:W-:Y:S01]  /*2570*/  MOV R14, 0x0 ;  /* 0x00000000000e7802 */ /* 0x000fe20000000f00 */
[----:B------:R-:W-:Y:S01]  /*2580*/  ULDC.64 UR4, c[0x4][0x1b8] ;  /* 0x01006e0000047ab9 */ /* 0x000fe20000000a00 */
[----:B------:R-:W-:Y:S01]  /*2590*/  ULDC.64 UR6, c[0x4][0x128] ;  /* 0x01004a0000067ab9 */ /* 0x000fe20000000a00 */
[----:B-1----:R-:W-:Y:S01]  /*25a0*/  MOV R4, UR4 ;  /* 0x0000000400047c02 */ /* 0x002fe20008000f00 */
[----:B------:R-:W-:Y:S01]  /*25b0*/  IMAD.U32 R5, RZ, RZ, UR5 ;  /* 0x00000005ff057e24 */ /* 0x000fe2000f8e00ff */
[----:B------:R-:W-:Y:S01]  /*25c0*/  ULDC.64 UR4, c[0x4][0x1c0] ;  /* 0x0100700000047ab9 */ /* 0x000fe20000000a00 */
[----:B------:R-:W0:Y:S01]  /*25d0*/  LDC.64 R14, c[0x4][R14] ;  /* 0x010000000e0e7b82 */ /* 0x000e220000000a00 */
[----:B------:R-:W-:Y:S01]  /*25e0*/  IMAD.U32 R6, RZ, RZ, UR4 ;  /* 0x00000004ff067e24 */ /* 0x000fe2000f8e00ff */
[----:B------:R-:W-:Y:S01]  /*25f0*/  MOV R10, UR6 ;  /* 0x00000006000a7c02 */ /* 0x000fe20008000f00 */
[----:B------:R-:W-:Y:S01]  /*2600*/  IMAD.U32 R7, RZ, RZ, UR5 ;  /* 0x00000005ff077e24 */ /* 0x000fe2000f8e00ff */
[----:B------:R-:W-:Y:S01]  /*2610*/  MOV R13, RZ ;  /* 0x000000ff000d7202 */ /* 0x000fe20000000f00 */
[----:B------:R-:W-:-:S02]  /*2620*/  IMAD.U32 R11, RZ, RZ, UR7 ;  /* 0x00000007ff0b7e24 */ /* 0x000fc4000f8e00ff */
[----:B------:R-:W-:Y:S02]  /*2630*/  IMAD.MOV.U32 R8, RZ, RZ, 0x70 ;  /* 0x00000070ff087424 */ /* 0x000fe400078e00ff */
[----:B------:R-:W-:-:S07]  /*2640*/  IMAD.MOV.U32 R12, RZ, RZ, 0x1 ;  /* 0x00000001ff0c7424 */ /* 0x000fce00078e00ff */
[----:B------:R-:W-:-:S07]  /*2650*/  LEPC R20, `(.L_x_452) ;  /* 0x000000001014794e */ /* 0x000fce0000000000 */
[----:B0----5:R-:W-:Y:S05]  /*2660*/  CALL.ABS.NOINC R14 ;  /* 0x000000000e007343 */ /* 0x021fea0003c00000 */
.L_x_452:
[----:B------:R-:W-:Y:S05]  /*2670*/  BSYNC B6 ;  /* 0x0000000000067941 */ /* 0x000fea0003800000 */
.L_x_451:
[----:B------:R-:W-:Y:S01]  /*2680*/  VIADD R0, R18, 0x400 ;  /* 0x0000040012007836 */ /* 0x000fe20000000000 */
[----:B------:R-:W-:Y:S04]  /*2690*/  BSSY B6, `(.L_x_453) ;  /* 0x0000013000067945 */ /* 0x000fe80003800000 */
[----:B------:R-:W-:-:S13]  /*26a0*/  LOP3.LUT P0, RZ, R0, 0x3ff, RZ, 0xc0, !PT ;  /* 0x000003ff00ff7812 */ /* 0x000fda000780c0ff */
[----:B------:R-:W-:Y:S05]  /*26b0*/  @!P0 BRA `(.L_x_454) ;  /* 0x0000000000408947 */ /* 0x000fea0003800000 */
[----:B------:R-:W-:Y:S01]  /*26c0*/  MOV R14, 0x0 ;  /* 0x00000000000e7802 */ /* 0x000fe20000000f00 */
[----:B------:R-:W-:Y:S01]  /*26d0*/  ULDC.64 UR4, c[0x4][0x1b8] ;  /* 0x01006e0000047ab9 */ /* 0x000fe20000000a00 */
[----:B------:R-:W-:Y:S01]  /*26e0*/  ULDC.64 UR6, c[0x4][0x128] ;  /* 0x01004a0000067ab9 */ /* 0x000fe20000000a00 */
[----:B-1----:R-:W-:Y:S01]  /*26f0*/  IMAD.U32 R4, RZ, RZ, UR4 ;  /* 0x00000004ff047e24 */ /* 0x002fe2000f8e00ff */
[----:B------:R-:W-:Y:S01]  /*2700*/  MOV R8, 0x70 ;  /* 0x0000007000087802 */ /* 0x000fe20000000f00 */
[----:B------:R-:W-:Y:S01]  /*2710*/  IMAD.U32 R5, RZ, RZ, UR5 ;  /* 0x00000005ff057e24 */ /* 0x000fe2000f8e00ff */
[----:B------:R-:W0:Y:S01]  /*2720*/  LDC.64 R14, c[0x4][R14] ;  /* 0x010000000e0e7b82 */ /* 0x000e220000000a00 */
[----:B------:R-:W-:Y:S01]  /*2730*/  ULDC.64 UR4, c[0x4][0x1c0] ;  /* 0x0100700000047ab9 */ /* 0x000fe20000000a00 */
[----:B------:R-:W-:Y:S01]  /*2740*/  IMAD.U32 R10, RZ, RZ, UR6 ;  /* 0x00000006ff0a7e24 */ /* 0x000fe2000f8e00ff */
[----:B------:R-:W-:Y:S01]  /*2750*/  MOV R6, UR4 ;  /* 0x0000000400067c02 */ /* 0x000fe20008000f00 */
[----:B------:R-:W-:-:S02]  /*2760*/  IMAD.U32 R7, RZ, RZ, UR5 ;  /* 0x00000005ff077e24 */ /* 0x000fc4000f8e00ff */
[----:B------:R-:W-:Y:S02]  /*2770*/  IMAD.U32 R11, RZ, RZ, UR7 ;  /* 0x00000007ff0b7e24 */ /* 0x000fe4000f8e00ff */
[----:B------:R-:W-:Y:S02]  /*2780*/  IMAD.MOV.U32 R12, RZ, RZ, 0x1 ;  /* 0x00000001ff0c7424 */ /* 0x000fe400078e00ff */
[----:B------:R-:W-:-:S07]  /*2790*/  IMAD.MOV.U32 R13, RZ, RZ, RZ ;  /* 0x000000ffff0d7224 */ /* 0x000fce00078e00ff */
[----:B------:R-:W-:-:S07]  /*27a0*/  LEPC R20, `(.L_x_454) ;  /* 0x000000001014794e */ /* 0x000fce0000000000 */
[----:B0----5:R-:W-:Y:S05]  /*27b0*/  CALL.ABS.NOINC R14 ;  /* 0x000000000e007343 */ /* 0x021fea0003c00000 */
.L_x_454:
[----:B------:R-:W-:Y:S05]  /*27c0*/  BSYNC B6 ;  /* 0x0000000000067941 */ /* 0x000fea0003800000 */
.L_x_453:
[----:B------:R-:W-:Y:S01]  /*27d0*/  ULDC.64 UR4, c[0x0][0x9f8] ;  /* 0x00027e0000047ab9 */ /* 0x000fe20000000a00 */
[----:B------:R-:W-:Y:S01]  /*27e0*/  IMAD.MOV.U32 R0, RZ, RZ, R235 ;  /* 0x000000ffff007224 */ /* 0x000fe200078e00eb */
[----:B------:R-:W-:Y:S01]  /*27f0*/  ISETP.NE.U32.AND P0, PT, RZ, UR4, PT ;  /* 0x00000004ff007c0c */ /* 0x000fe2000bf05070 */
[----:B------:R-:W-:Y:S01]  /*2800*/  ULDC.64 UR6, c[0x0][0x208] ;  /* 0x0000820000067ab9 */ /* 0x000fe20000000a00 */
[----:B------:R-:W0:Y:S01]  /*2810*/  LDC.64 R98, c[0x0][0x300] ;  /* 0x0000c000ff627b82 */ /* 0x000e220000000a00 */
[----:B------:R-:W-:Y:S01]  /*2820*/  IADD3 R113, R113, R26, RZ ;  /* 0x0000001a71717210 */ /* 0x000fe20007ffe0ff */
[----:B------:R-:W-:Y:S01]  /*2830*/  ULDC.64 UR8, c[0x0][0xa08] ;  /* 0x0002820000087ab9 */ /* 0x000fe20000000a00 */
[----:B------:R-:W-:-:S05]  /*2840*/  ISETP.NE.AND.EX P0, PT, RZ, UR5, PT, P0 ;  /* 0x00000005ff007c0c */ /* 0x000fca000bf05300 */
[----:B------:R-:W2:Y:S08]  /*2850*/  LDC R115, c[0x0][0x3f4] ;  /* 0x0000fd00ff737b82 */ /* 0x000eb00000000800 */
[----:B-1----:R-:W-:Y:S01]  /*2860*/  @P0 IADD3 R4, P1, R236, UR4, RZ ;  /* 0x00000004ec040c10 */ /* 0x002fe2000ff3e0ff */
[----:B------:R-:W1:Y:S03]  /*2870*/  LDC.64 R104, c[0x0][0x3f8] ;  /* 0x0000fe00ff687b82 */ /* 0x000e660000000a00 */
[----:B------:R-:W-:Y:S01]  /*2880*/  @P0 IADD3.X R5, R237, UR5, RZ, P1, !PT ;  /* 0x00000005ed050c10 */ /* 0x000fe20008ffe4ff */
[----:B------:R-:W-:-:S04]  /*2890*/  ULDC.64 UR4, c[0x0][0x330] ;  /* 0x0000cc0000047ab9 */ /* 0x000fc80000000a00 */
[----:B------:R3:W4:Y:S01]  /*28a0*/  @P0 LDG.E R0, desc[UR6][R4.64] ;  /* 0x0000000604000981 */ /* 0x000722000c1e1900 */
[----:B------:R-:W-:Y:S01]  /*28b0*/  ULDC UR6, c[0x0][0x2f4] ;  /* 0x0000bd0000067ab9 */ /* 0x000fe20000000800 */
[----:B------:R-:W-:Y:S01]  /*28c0*/  SHF.R.S32.HI R3, RZ, 0x1f, R113 ;  /* 0x0000001fff037819 */ /* 0x000fe20000011471 */
[-C--:B0-----:R-:W-:Y:S01]  /*28d0*/  IMAD.WIDE.U32 R96, R113, R98.reuse, RZ ;  /* 0x0000006271607225 */ /* 0x081fe200078e00ff */
[----:B------:R-:W-:Y:S01]  /*28e0*/  ISETP.GE.AND P1, PT, R213, UR6, PT ;  /* 0x00000006d5007c0c */ /* 0x000fe2000bf26270 */
[----:B------:R-:W0:Y:S01]  /*28f0*/  LDC.64 R110, c[0x0][0x408] ;  /* 0x00010200ff6e7b82 */ /* 0x000e220000000a00 */
[----:B------:R-:W-:Y:S01]  /*2900*/  ISETP.GE.AND P0, PT, R16, UR6, PT ;  /* 0x0000000610007c0c */ /* 0x000fe2000bf06270 */
[-C--:B------:R-:W-:Y:S01]  /*2910*/  IMAD R6, R3, R98.reuse, RZ ;  /* 0x0000006203067224 */ /* 0x080fe200078e02ff */
[----:B------:R-:W-:Y:S01]  /*2920*/  SHF.R.S32.HI R20, RZ, 0x1f, R212 ;  /* 0x0000001fff147819 */ /* 0x000fe200000114d4 */
[----:B------:R-:W-:Y:S01]  /*2930*/  IMAD.WIDE.U32 R94, R232, UR4, R16 ;  /* 0x00000004e85e7c25 */ /* 0x000fe2000f8e0010 */
[----:B---3--:R-:W-:Y:S01]  /*2940*/  SEL R5, RZ, 0xffffffff, P1 ;  /* 0xffffffffff057807 */ /* 0x008fe20000800000 */
[----:B------:R-:W3:Y:S01]  /*2950*/  S2R R174, SR_TID.X ;  /* 0x0000000000ae7919 */ /* 0x000ee20000002100 */
[----:B------:R-:W-:Y:S01]  /*2960*/  SEL R4, RZ, 0x1, P0 ;  /* 0x00000001ff047807 */ /* 0x000fe20000000000 */
[----:B------:R-:W-:Y:S01]  /*2970*/  IMAD R7, R113, R99, R6 ;  /* 0x0000006371077224 */ /* 0x000fe200078e0206 */
[----:B------:R-:W-:Y:S01]  /*2980*/  ISETP.GE.AND P1, PT, R218, UR6, PT ;  /* 0x00000006da007c0c */ /* 0x000fe2000bf26270 */
[----:B------:R-:W-:Y:S01]  /*2990*/  IMAD.SHL.U32 R5, R5, 0x2, RZ ;  /* 0x0000000205057824 */ /* 0x000fe200078e00ff */
[----:B------:R-:W-:Y:S01]  /*29a0*/  ISETP.NE.U32.AND P0, PT, RZ, UR8, PT ;  /* 0x00000008ff007c0c */ /* 0x000fe2000bf05070 */
[----:B------:R-:W-:Y:S01]  /*29b0*/  IMAD.IADD R97, R97, 0x1, R7 ;  /* 0x0000000161617824 */ /* 0x000fe200078e0207 */
[----:B------:R-:W-:Y:S01]  /*29c0*/  SEL R27, RZ, 0x4, P1 ;  /* 0x00000004ff1b7807 */ /* 0x000fe20000800000 */
[C---:B------:R-:W-:Y:S01]  /*29d0*/  IMAD R95, R232.reuse, UR5, R95 ;  /* 0x00000005e85f7c24 */ /* 0x040fe2000f8e025f */
[----:B------:R-:W-:Y:S01]  /*29e0*/  LOP3.LUT R4, R5, 0x2, R4, 0xe2, !PT ;  /* 0x0000000205047812 */ /* 0x000fe200078ee204 */
[----:B------:R-:W-:Y:S01]  /*29f0*/  ULDC.64 UR4, c[0x0][0x308] ;  /* 0x0000c20000047ab9 */ /* 0x000fe20000000a00 */
[----:B------:R-:W-:Y:S01]  /*2a00*/  ISETP.NE.AND.EX P0, PT, RZ, UR9, PT, P0 ;  /* 0x00000009ff007c0c */ /* 0x000fe2000bf05300 */
[----:B------:R-:W-:Y:S01]  /*2a10*/  IMAD.WIDE.U32 R96, R232, UR4, R96 ;  /* 0x00000004e8607c25 */ /* 0x000fe2000f8e0060 */
[----:B------:R-:W-:Y:S01]  /*2a20*/  LOP3.LUT R27, R4, R27, RZ, 0xfc, !PT ;  /* 0x0000001b041b7212 */ /* 0x000fe200078efcff */
[----:B------:R-:W-:Y:S01]  /*2a30*/  ULDC.64 UR8, c[0x0][0x338] ;  /* 0x0000ce0000087ab9 */ /* 0x000fe20000000a00 */
[--C-:B------:R-:W-:Y:S01]  /*2a40*/  SHF.R.S32.HI R23, RZ, 0x1f, R22.reuse ;  /* 0x0000001fff177819 */ /* 0x100fe20000011416 */
[----:B------:R-:W-:Y:S01]  /*2a50*/  IMAD R97, R232, UR5, R97 ;  /* 0x00000005e8617c24 */ /* 0x000fe2000f8e0261 */
[----:B------:R-:W-:Y:S01]  /*2a60*/  ULDC.64 UR4, c[0x0][0x310] ;  /* 0x0000c40000047ab9 */ /* 0x000fe20000000a00 */
[----:B------:R-:W-:Y:S01]  /*2a70*/  IMAD R7, R20, R98, RZ ;  /* 0x0000006214077224 */ /* 0x000fe200078e02ff */
[----:B------:R-:W-:Y:S01]  /*2a80*/  SHF.R.U32.HI R25, RZ, 0x3, R223 ;  /* 0x00000003ff197819 */ /* 0x000fe200000116df */
[C---:B-1----:R-:W-:Y:S01]  /*2a90*/  IMAD.WIDE.U32 R100, R212.reuse, R104, R22 ;  /* 0x00000068d4647225 */ /* 0x042fe200078e0016 */
[----:B------:R-:W-:-:S02]  /*2aa0*/  SHF.L.U32 R28, R212, 0x6, RZ ;  /* 0x00000006d41c7819 */ /* 0x000fc400000006ff */
[----:B------:R-:W-:Y:S01]  /*2ab0*/  SHF.R.U32.HI R21, RZ, 0x3, R222 ;  /* 0x00000003ff157819 */ /* 0x000fe200000116de */
[C---:B------:R-:W-:Y:S01]  /*2ac0*/  IMAD R92, R212.reuse, R99, R7 ;  /* 0x00000063d45c7224 */ /* 0x040fe200078e0207 */
[----:B------:R-:W-:Y:S01]  /*2ad0*/  ISETP.GE.AND P2, PT, R219, UR6, PT ;  /* 0x00000006db007c0c */ /* 0x000fe2000bf46270 */
[C---:B------:R-:W-:Y:S01]  /*2ae0*/  IMAD.WIDE.U32 R102, R212.reuse, R104, R16 ;  /* 0x00000068d4667225 */ /* 0x040fe200078e0010 */
[----:B------:R-:W-:Y:S02]  /*2af0*/  IADD3 R112, P3, R212, R113, RZ ;  /* 0x00000071d4707210 */ /* 0x000fe40007f7e0ff */
[----:B------:R-:W-:Y:S01]  /*2b00*/  SHF.L.U64.HI R35, R104, 0x5, R105 ;  /* 0x0000000568237819 */ /* 0x000fe20000010269 */
[-C--:B0-----:R-:W-:Y:S01]  /*2b10*/  IMAD.WIDE.U32 R108, R212, R110.reuse, R16 ;  /* 0x0000006ed46c7225 */ /* 0x081fe200078e0010 */
[C---:B------:R-:W-:Y:S02]  /*2b20*/  SHF.L.U64.HI R34, R104.reuse, 0x6, R105 ;  /* 0x0000000668227819 */ /* 0x040fe40000010269 */
[----:B------:R-:W-:Y:S01]  /*2b30*/  SHF.L.U32 R32, R104, 0x6, RZ ;  /* 0x0000000668207819 */ /* 0x000fe200000006ff */
[----:B------:R-:W-:Y:S01]  /*2b40*/  IMAD.WIDE.U32 R106, R212, R110, R22 ;  /* 0x0000006ed46a7225 */ /* 0x000fe200078e0016 */
[----:B------:R-:W-:-:S02]  /*2b50*/  SHF.L.U64.HI R127, R98, 0x5, R99 ;  /* 0x00000005627f7819 */ /* 0x000fc40000010263 */
[----:B------:R-:W-:Y:S01]  /*2b60*/  SHF.L.U64.HI R129, R98, 0x6, R99 ;  /* 0x0000000662817819 */ /* 0x000fe20000010263 */
[----:B------:R-:W-:Y:S01]  /*2b70*/  VIADD R13, R212, 0x20 ;  /* 0x00000020d40d7836 */ /* 0x000fe20000000000 */
[C-C-:B------:R-:W-:Y:S01]  /*2b80*/  SHF.L.U64.HI R31, R110.reuse, 0x5, R111.reuse ;  /* 0x000000056e1f7819 */ /* 0x140fe2000001026f */
[----:B------:R-:W-:Y:S01]  /*2b90*/  IMAD R121, R105, 0x50, RZ ;  /* 0x0000005069797824 */ /* 0x000fe200078e02ff */
[----:B------:R-:W-:Y:S01]  /*2ba0*/  SHF.L.U64.HI R30, R110, 0x6, R111 ;  /* 0x000000066e1e7819 */ /* 0x000fe2000001026f */
[----:B------:R-:W-:Y:S01]  /*2bb0*/  IMAD.SHL.U32 R33, R104, 0x20, RZ ;  /* 0x0000002068217824 */ /* 0x000fe200078e00ff */
[----:B------:R-:W-:Y:S01]  /*2bc0*/  SHF.R.S32.HI R142, RZ, 0x1f, R13 ;  /* 0x0000001fff8e7819 */ /* 0x000fe2000001140d */
[----:B------:R-:W-:Y:S01]  /*2bd0*/  IMAD R119, R99, 0x50, RZ ;  /* 0x0000005063777824 */ /* 0x000fe200078e02ff */
[----:B---3--:R-:W-:Y:S01]  /*2be0*/  LEA.HI R174, R174, 0x8, RZ, 0x19 ;  /* 0x00000008aeae7811 */ /* 0x008fe200078fc8ff */
[C---:B------:R-:W-:Y:S02]  /*2bf0*/  IMAD.SHL.U32 R128, R98.reuse, 0x20, RZ ;  /* 0x0000002062807824 */ /* 0x040fe400078e00ff */
[----:B------:R-:W-:-:S02]  /*2c00*/  IMAD.SHL.U32 R130, R98, 0x40, RZ ;  /* 0x0000004062827824 */ /* 0x000fc400078e00ff */
[----:B------:R-:W-:Y:S02]  /*2c10*/  IMAD.SHL.U32 R29, R110, 0x20, RZ ;  /* 0x000000206e1d7824 */ /* 0x000fe400078e00ff */
[----:B------:R-:W-:Y:S01]  /*2c20*/  IMAD.X R113, R20, 0x1, R3, P3 ;  /* 0x0000000114717824 */ /* 0x000fe200018e0603 */
[----:B----4-:R-:W-:-:S04]  /*2c30*/  SHF.R.S32.HI R5, RZ, 0x1f, R0 ;  /* 0x0000001fff057819 */ /* 0x010fc80000011400 */
[----:B------:R-:W-:Y:S02]  /*2c40*/  SEL R4, R5, RZ, !P0 ;  /* 0x000000ff05047207 */ /* 0x000fe40004000000 */
[----:B------:R-:W-:Y:S01]  /*2c50*/  SEL R5, R0, RZ, !P0 ;  /* 0x000000ff00057207 */ /* 0x000fe20004000000 */
[----:B------:R-:W-:Y:S01]  /*2c60*/  IMAD R0, R20, R104, RZ ;  /* 0x0000006814007224 */ /* 0x000fe200078e02ff */
[----:B--2---:R-:W-:Y:S01]  /*2c70*/  ISETP.GE.AND P0, PT, R16, R115, PT ;  /* 0x000000731000720c */ /* 0x004fe20003f06270 */
[C---:B------:R-:W-:Y:S02]  /*2c80*/  IMAD R6, R4.reuse, UR8, RZ ;  /* 0x0000000804067c24 */ /* 0x040fe4000f8e02ff */
[----:B------:R-:W-:Y:S02]  /*2c90*/  IMAD R4, R4, UR4, RZ ;  /* 0x0000000404047c24 */ /* 0x000fe4000f8e02ff */
[----:B------:R-:W-:-:S04]  /*2ca0*/  IMAD.WIDE.U32 R94, R5, UR8, R94 ;  /* 0x00000008055e7c25 */ /* 0x000fc8000f8e005e */
[C---:B------:R-:W-:Y:S02]  /*2cb0*/  IMAD R6, R5.reuse, UR9, R6 ;  /* 0x0000000905067c24 */ /* 0x040fe4000f8e0206 */
[C---:B------:R-:W-:Y:S02]  /*2cc0*/  IMAD R93, R5.reuse, UR5, R4 ;  /* 0x00000005055d7c24 */ /* 0x040fe4000f8e0204 */
[----:B------:R-:W-:-:S04]  /*2cd0*/  IMAD.WIDE.U32 R96, R5, UR4, R96 ;  /* 0x0000000405607c25 */ /* 0x000fc8000f8e0060 */
[----:B------:R-:W-:-:S04]  /*2ce0*/  IMAD.WIDE.U32 R4, R212, R98, R16 ;  /* 0x00000062d4047225 */ /* 0x000fc800078e0010 */
[----:B------:R-:W-:Y:S01]  /*2cf0*/  IMAD.IADD R93, R97, 0x1, R93 ;  /* 0x00000001615d7824 */ /* 0x000fe200078e025d */
[----:B------:R-:W-:Y:S01]  /*2d00*/  IADD3 R114, P1, R96, R4, RZ ;  /* 0x0000000460727210 */ /* 0x000fe20007f3e0ff */
[----:B------:R-:W-:Y:S02]  /*2d10*/  IMAD R7, R212, R105, R0 ;  /* 0x00000069d4077224 */ /* 0x000fe400078e0200 */
[----:B------:R-:W-:Y:S01]  /*2d20*/  IMAD R0, R20, R110, RZ ;  /* 0x0000006e14007224 */ /* 0x000fe200078e02ff */
[----:B------:R-:W-:Y:S01]  /*2d30*/  IADD3.X R92, R93, R5, R92, P1, !PT ;  /* 0x000000055d5c7210 */ /* 0x000fe20000ffe45c */
[----:B------:R-:W-:Y:S01]  /*2d40*/  IMAD.IADD R103, R7, 0x1, R103 ;  /* 0x0000000107677824 */ /* 0x000fe200078e0267 */
[----:B------:R-:W-:Y:S01]  /*2d50*/  SEL R5, R115, RZ, P0 ;  /* 0x000000ff73057207 */ /* 0x000fe20000000000 */
[----:B------:R-:W-:Y:S01]  /*2d60*/  IMAD.WIDE.U32 R98, R98, 0x50, RZ ;  /* 0x0000005062627825 */ /* 0x000fe200078e00ff */
[----:B------:R-:W-:Y:S02]  /*2d70*/  ISETP.GE.AND P1, PT, R213, R115, PT ;  /* 0x00000073d500720c */ /* 0x000fe40003f26270 */
[----:B------:R-:W-:Y:S01]  /*2d80*/  IADD3 R101, R101, R7, RZ ;  /* 0x0000000765657210 */ /* 0x000fe20007ffe0ff */
[----:B------:R-:W-:Y:S01]  /*2d90*/  IMAD.IADD R5, R16, 0x1, R5 ;  /* 0x0000000110057824 */ /* 0x000fe200078e0205 */
[----:B------:R-:W-:Y:S01]  /*2da0*/  SEL R4, R115, RZ, P1 ;  /* 0x000000ff73047207 */ /* 0x000fe20000800000 */
[----:B------:R-:W-:-:S02]  /*2db0*/  IMAD R7, R212, R111, R0 ;  /* 0x0000006fd4077224 */ /* 0x000fc400078e0200 */
[-C--:B-----5:R-:W-:Y:S01]  /*2dc0*/  IMAD.WIDE.U32 R100, R139, R104.reuse, R100 ;  /* 0x000000688b647225 */ /* 0x0a0fe200078e0064 */
[----:B------:R-:W-:Y:S02]  /*2dd0*/  SHF.R.S32.HI R0, RZ, 0x1f, R5 ;  /* 0x0000001fff007819 */ /* 0x000fe40000011405 */
[----:B------:R-:W-:Y:S01]  /*2de0*/  IADD3 R109, R7, R109, RZ ;  /* 0x0000006d076d7210 */ /* 0x000fe20007ffe0ff */
[----:B------:R-:W-:Y:S01]  /*2df0*/  IMAD.IADD R4, R213, 0x1, R4 ;  /* 0x00000001d5047824 */ /* 0x000fe200078e0204 */
[CC--:B------:R-:W-:Y:S01]  /*2e00*/  LEA.HI R14, R0.reuse, R5.reuse, RZ, 0x3 ;  /* 0x00000005000e7211 */ /* 0x0c0fe200078f18ff */
[----:B------:R-:W-:Y:S01]  /*2e10*/  IMAD.IADD R107, R107, 0x1, R7 ;  /* 0x000000016b6b7824 */ /* 0x000fe200078e0207 */
[----:B------:R-:W-:Y:S01]  /*2e20*/  LEA.HI R0, R0, R5, RZ, 0x6 ;  /* 0x0000000500007211 */ /* 0x000fe200078f30ff */
[C---:B------:R-:W-:Y:S01]  /*2e30*/  IMAD.WIDE.U32 R102, R139.reuse, R104, R102 ;  /* 0x000000688b667225 */ /* 0x040fe200078e0066 */
[----:B------:R-:W-:Y:S02]  /*2e40*/  SHF.R.S32.HI R7, RZ, 0x1f, R4 ;  /* 0x0000001fff077819 */ /* 0x000fe40000011404 */
[----:B------:R-:W-:Y:S01]  /*2e50*/  SHF.R.S32.HI R5, RZ, 0x6, R0 ;  /* 0x00000006ff057819 */ /* 0x000fe20000011400 */
[----:B------:R-:W-:Y:S01]  /*2e60*/  IMAD.WIDE.U32 R106, R139, R110, R106 ;  /* 0x0000006e8b6a7225 */ /* 0x000fe200078e006a */
[----:B------:R-:W-:-:S02]  /*2e70*/  LOP3.LUT R0, R223, 0x38, R14, 0xf8, !PT ;  /* 0x00000038df007812 */ /* 0x000fc400078ef80e */
[-C--:B------:R-:W-:Y:S01]  /*2e80*/  LEA.HI R12, R7, R4.reuse, RZ, 0x3 ;  /* 0x00000004070c7211 */ /* 0x080fe200078f18ff */
[C---:B------:R-:W-:Y:S01]  /*2e90*/  IMAD R136, R5.reuse, 0x1400, R227 ;  /* 0x0000140005887824 */ /* 0x040fe200078e02e3 */
[----:B------:R-:W-:Y:S01]  /*2ea0*/  LOP3.LUT R9, R0, R25, RZ, 0x3c, !PT ;  /* 0x0000001900097212 */ /* 0x000fe200078e3cff */
[----:B------:R-:W-:Y:S01]  /*2eb0*/  IMAD R132, R5, 0x1400, R226 ;  /* 0x0000140005847824 */ /* 0x000fe200078e02e2 */
[----:B------:R-:W-:Y:S01]  /*2ec0*/  LEA.HI R0, R7, R4, RZ, 0x6 ;  /* 0x0000000407007211 */ /* 0x000fe200078f30ff */
[----:B------:R-:W-:Y:S01]  /*2ed0*/  IMAD R138, R5, 0x1400, R228 ;  /* 0x00001400058a7824 */ /* 0x000fe200078e02e4 */
[----:B------:R-:W-:Y:S01]  /*2ee0*/  LOP3.LUT R8, R222, 0x38, R14, 0xf8, !PT ;  /* 0x00000038de087812 */ /* 0x000fe200078ef80e */
[----:B------:R-:W-:Y:S01]  /*2ef0*/  IMAD.IADD R136, R136, 0x1, R9 ;  /* 0x0000000188887824 */ /* 0x000fe200078e0209 */
[----:B------:R-:W-:Y:S01]  /*2f00*/  SHF.R.S32.HI R7, RZ, 0x6, R0 ;  /* 0x00000006ff077819 */ /* 0x000fe20000011400 */
[----:B------:R-:W-:Y:S01]  /*2f10*/  IMAD.WIDE.U32 R108, R139, R110, R108 ;  /* 0x0000006e8b6c7225 */ /* 0x000fe200078e006c */
[----:B------:R-:W-:-:S02]  /*2f20*/  LOP3.LUT R0, R14, 0x38, RZ, 0xc0, !PT ;  /* 0x000000380e007812 */ /* 0x000fc400078ec0ff */
[----:B------:R-:W-:Y:S01]  /*2f30*/  LOP3.LUT R11, R8, R21, RZ, 0x3c, !PT ;  /* 0x00000015080b7212 */ /* 0x000fe200078e3cff */
[C---:B------:R-:W-:Y:S01]  /*2f40*/  IMAD R137, R7.reuse, 0x1400, R228 ;  /* 0x0000140007897824 */ /* 0x040fe200078e02e4 */
[----:B------:R-:W-:Y:S01]  /*2f50*/  LOP3.LUT R0, R0, 0x1c0, R28, 0xf8, !PT ;  /* 0x000001c000007812 */ /* 0x000fe200078ef81c */
[----:B------:R-:W-:Y:S01]  /*2f60*/  IMAD R133, R7, 0x1400, R227 ;  /* 0x0000140007857824 */ /* 0x000fe200078e02e3 */
[----:B------:R-:W-:Y:S01]  /*2f70*/  LOP3.LUT R8, R223, 0x38, R12, 0xf8, !PT ;  /* 0x00000038df087812 */ /* 0x000fe200078ef80c */
[----:B------:R-:W-:Y:S01]  /*2f80*/  IMAD R131, R7, 0x1400, R226 ;  /* 0x0000140007837824 */ /* 0x000fe200078e02e2 */
[----:B------:R-:W-:Y:S01]  /*2f90*/  LOP3.LUT R5, R0, R229, RZ, 0x3c, !PT ;  /* 0x000000e500057212 */ /* 0x000fe200078e3cff */
[----:B------:R-:W-:Y:S01]  /*2fa0*/  IMAD.IADD R132, R132, 0x1, R11 ;  /* 0x0000000184847824 */ /* 0x000fe200078e020b */
[----:B------:R-:W-:Y:S01]  /*2fb0*/  LOP3.LUT R8, R8, R25, RZ, 0x3c, !PT ;  /* 0x0000001908087212 */ /* 0x000fe200078e3cff */
[----:B------:R-:W-:Y:S01]  /*2fc0*/  IMAD.SHL.U32 R115, R115, 0x2, RZ ;  /* 0x0000000273737824 */ /* 0x000fe200078e00ff */
[----:B------:R-:W-:Y:S01]  /*2fd0*/  LOP3.LUT R4, R12, 0x38, RZ, 0xc0, !PT ;  /* 0x000000380c047812 */ /* 0x000fe200078ec0ff */
[----:B------:R-:W-:Y:S01]  /*2fe0*/  IMAD.IADD R138, R138, 0x1, R5 ;  /* 0x000000018a8a7824 */ /* 0x000fe200078e0205 */
[----:B------:R-:W-:Y:S01]  /*2ff0*/  SHF.R.S32.HI R5, RZ, 0x1f, R139 ;  /* 0x0000001fff057819 */ /* 0x000fe2000001148b */
[----:B------:R-:W-:Y:S01]  /*3000*/  IMAD.IADD R133, R133, 0x1, R8 ;  /* 0x0000000185857824 */ /* 0x000fe200078e0208 */
[----:B------:R-:W-:Y:S01]  /*3010*/  LOP3.LUT R9, R222, 0x38, R12, 0xf8, !PT ;  /* 0x00000038de097812 */ /* 0x000fe200078ef80c */
[----:B------:R-:W-:Y:S01]  /*3020*/  IMAD.IADD R119, R99, 0x1, R119 ;  /* 0x0000000163777824 */ /* 0x000fe200078e0277 */
[----:B------:R-:W-:Y:S01]  /*3030*/  LOP3.LUT R4, R4, 0x1c0, R28, 0xf8, !PT ;  /* 0x000001c004047812 */ /* 0x000fe200078ef81c */
[----:B------:R-:W-:Y:S01]  /*3040*/  IMAD R0, R5, R104, RZ ;  /* 0x0000006805007224 */ /* 0x000fe200078e02ff */
[----:B------:R-:W-:Y:S01]  /*3050*/  LOP3.LUT R10, R9, R21, RZ, 0x3c, !PT ;  /* 0x00000015090a7212 */ /* 0x000fe200078e3cff */
[----:B------:R-:W-:Y:S01]  /*3060*/  IMAD.SHL.U32 R28, R110, 0x40, RZ ;  /* 0x000000406e1c7824 */ /* 0x000fe200078e00ff */
[----:B------:R-:W-:Y:S01]  /*3070*/  IADD3 R11, R212, 0x40, RZ ;  /* 0x00000040d40b7810 */ /* 0x000fe20007ffe0ff */
[----:B------:R-:W-:Y:S01]  /*3080*/  IMAD R25, R139, R105, R0 ;  /* 0x000000698b197224 */ /* 0x000fe200078e0200 */
[----:B------:R-:W-:Y:S01]  /*3090*/  SHF.R.S32.HI R15, RZ, 0x3, R14 ;  /* 0x00000003ff0f7819 */ /* 0x000fe2000001140e */
[----:B------:R-:W-:Y:S01]  /*30a0*/  IMAD R0, R5, R110, RZ ;  /* 0x0000006e05007224 */ /* 0x000fe200078e02ff */
[----:B------:R-:W-:Y:S01]  /*30b0*/  SHF.R.S32.HI R13, RZ, 0x3, R12 ;  /* 0x00000003ff0d7819 */ /* 0x000fe2000001140c */
[----:B------:R-:W-:Y:S01]  /*30c0*/  IMAD.WIDE.U32 R104, R104, 0x50, RZ ;  /* 0x0000005068687825 */ /* 0x000fe200078e00ff */
[----:B------:R-:W-:-:S02]  /*30d0*/  LOP3.LUT R4, R4, R229, RZ, 0x3c, !PT ;  /* 0x000000e504047212 */ /* 0x000fc400078e3cff */
[----:B------:R-:W-:Y:S01]  /*30e0*/  LOP3.LUT R14, R14, 0xfffffff8, RZ, 0xc0, !PT ;  /* 0xfffffff80e0e7812 */ /* 0x000fe200078ec0ff */
[----:B------:R-:W-:Y:S01]  /*30f0*/  IMAD R7, R139, R111, R0 ;  /* 0x0000006f8b077224 */ /* 0x000fe200078e0200 */
[----:B------:R-:W-:Y:S01]  /*3100*/  SEL R0, RZ, 0x8, P2 ;  /* 0x00000008ff007807 */ /* 0x000fe20001000000 */
[----:B------:R-:W-:Y:S01]  /*3110*/  IMAD R5, R111, 0x50, RZ ;  /* 0x000000506f057824 */ /* 0x000fe200078e02ff */
[----:B------:R-:W-:Y:S01]  /*3120*/  LOP3.LUT R12, R12, 0xfffffff8, RZ, 0xc0, !PT ;  /* 0xfffffff80c0c7812 */ /* 0x000fe200078ec0ff */
[----:B------:R-:W-:Y:S01]  /*3130*/  IMAD.WIDE.U32 R110, R110, 0x50, RZ ;  /* 0x000000506e6e7825 */ /* 0x000fe200078e00ff */
[----:B------:R-:W-:Y:S02]  /*3140*/  LOP3.LUT R0, R27, R0, RZ, 0xfc, !PT ;  /* 0x000000001b007212 */ /* 0x000fe400078efcff */
[----:B------:R-:W-:Y:S01]  /*3150*/  SHF.R.S32.HI R140, RZ, 0x1f, R11 ;  /* 0x0000001fff8c7819 */ /* 0x000fe2000001140b */
[----:B------:R-:W-:Y:S01]  /*3160*/  IMAD.IADD R131, R131, 0x1, R10 ;  /* 0x0000000183837824 */ /* 0x000fe200078e020a */
[----:B------:R-:W-:Y:S01]  /*3170*/  IADD3 R21, R107, R7, RZ ;  /* 0x000000076b157210 */ /* 0x000fe20007ffe0ff */
[----:B------:R-:W-:Y:S01]  /*3180*/  IMAD.IADD R26, R101, 0x1, R25 ;  /* 0x00000001651a7824 */ /* 0x000fe200078e0219 */
[----:B------:R-:W-:Y:S01]  /*3190*/  IADD3 R137, R137, R4, RZ ;  /* 0x0000000489897210 */ /* 0x000fe20007ffe0ff */
[----:B------:R-:W-:Y:S01]  /*31a0*/  IMAD.IADD R20, R7, 0x1, R109 ;  /* 0x0000000107147824 */ /* 0x000fe200078e026d */
[----:B------:R-:W-:Y:S01]  /*31b0*/  IADD3 R121, R105, R121, RZ ;  /* 0x0000007969797210 */ /* 0x000fe20007ffe0ff */
[----:B------:R-:W-:Y:S01]  /*31c0*/  IMAD.IADD R126, R111, 0x1, R5 ;  /* 0x000000016f7e7824 */ /* 0x000fe200078e0205 */
[----:B------:R-:W-:Y:S01]  /*31d0*/  LOP3.LUT R27, R27, 0x1, RZ, 0xc0, !PT ;  /* 0x000000011b1b7812 */ /* 0x000fe200078ec0ff */
[----:B------:R-:W-:Y:S01]  /*31e0*/  IMAD.IADD R25, R25, 0x1, R103 ;  /* 0x0000000119197824 */ /* 0x000fe200078e0267 */
[C---:B------:R-:W-:Y:S01]  /*31f0*/  LOP3.LUT R11, R0.reuse, 0x2, RZ, 0xc0, !PT ;  /* 0x00000002000b7812 */ /* 0x040fe200078ec0ff */
[----:B------:R-:W-:Y:S01]  /*3200*/  IMAD.IADD R6, R95, 0x1, R6 ;  /* 0x000000015f067824 */ /* 0x000fe200078e0206 */
[----:B------:R-:W-:-:S02]  /*3210*/  LOP3.LUT R10, R0, 0x4, RZ, 0xc0, !PT ;  /* 0x00000004000a7812 */ /* 0x000fc400078ec0ff */
[----:B------:R-:W-:Y:S02]  /*3220*/  LOP3.LUT R9, R0, 0x8, RZ, 0xc0, !PT ;  /* 0x0000000800097812 */ /* 0x000fe400078ec0ff */
[----:B------:R-:W-:Y:S02]  /*3230*/  SHF.R.S32.HI R8, RZ, 0x1f, R14 ;  /* 0x0000001fff087819 */ /* 0x000fe4000001140e */
[----:B------:R-:W-:-:S07]  /*3240*/  SHF.R.S32.HI R7, RZ, 0x1f, R12 ;  /* 0x0000001fff077819 */ /* 0x000fce000001140c */
.L_x_562:
[----:B--234-:R-:W2:Y:S01]  /*3250*/  LDL.LU R39, [R1+0x10] ;  /* 0x0000100001277983 */ /* 0x01cea20000300800 */
[----:B------:R-:W-:Y:S01]  /*3260*/  VIADD R2, R2, 0xffffffff ;  /* 0xffffffff02027836 */ /* 0x000fe20000000000 */
[----:B0-----:R-:W0:Y:S01]  /*3270*/  LDC.64 R116, c[0x0][0x2e8] ;  /* 0x0000ba00ff747b82 */ /* 0x001e220000000a00 */
[----:B------:R-:W-:Y:S05]  /*3280*/  YIELD ;  /* 0x0000000000007946 */ /* 0x000fea0003800000 */
[----:B------:R-:W-:Y:S01]  /*3290*/  SHF.R.S32.HI R3, RZ, 0x1f, R2 ;  /* 0x0000001fff037819 */ /* 0x000fe20000011402 */
[-C--:B------:R-:W-:Y:S01]  /*32a0*/  IMAD R0, R119, R2.reuse, RZ ;  /* 0x0000000277007224 */ /* 0x080fe200078e02ff */
[----:B------:R-:W1:Y:S01]  /*32b0*/  LDC R120, c[0x0][0x3f4] ;  /* 0x0000fd00ff787b82 */ /* 0x000e620000000800 */
[----:B------:R-:W-:Y:S01]  /*32c0*/  IMAD.WIDE.U32 R122, R98, R2, RZ ;  /* 0x00000002627a7225 */ /* 0x000fe200078e00ff */
[----:B------:R-:W-:Y:S03]  /*32d0*/  BSSY B0, `(.L_x_455) ;  /* 0x00007bf000007945 */ /* 0x000fe60003800000 */
[----:B------:R-:W-:Y:S01]  /*32e0*/  IMAD R37, R3, R98, R0 ;  /* 0x0000006203257224 */ /* 0x000fe200078e0200 */
[----:B------:R-:W-:-:S04]  /*32f0*/  IADD3 R5, P2, P3, R114, R122, R128 ;  /* 0x0000007a72057210 */ /* 0x000fc80007b5e080 */
[----:B------:R-:W-:Y:S02]  /*3300*/  IADD3 R88, R123, R37, RZ ;  /* 0x000000257b587210 */ /* 0x000fe40007ffe0ff */
[----:B------:R-:W-:Y:S02]  /*3310*/  IADD3 R37, P5, R114, R122, RZ ;  /* 0x0000007a72257210 */ /* 0x000fe40007fbe0ff */
[----:B------:R-:W-:Y:S02]  /*3320*/  IADD3.X R36, R92, R88, R127, P2, P3 ;  /* 0x000000585c247210 */ /* 0x000fe400017e647f */
[----:B------:R-:W-:Y:S01]  /*3330*/  IADD3 R0, P3, P4, R114, R122, R130 ;  /* 0x0000007a72007210 */ /* 0x000fe20007c7e082 */
[----:B------:R-:W-:Y:S01]  /*3340*/  IMAD.X R38, R88, 0x1, R92, P5 ;  /* 0x0000000158267824 */ /* 0x000fe200028e065c */
[----:B0-----:R-:W-:Y:S02]  /*3350*/  LEA R60, P2, R37, R116, 0x1 ;  /* 0x00000074253c7211 */ /* 0x001fe400078408ff */
[----:B------:R-:W-:-:S02]  /*3360*/  IADD3.X R4, R92, R88, R129, P3, P4 ;  /* 0x000000585c047210 */ /* 0x000fc40001fe8481 */
[C---:B------:R-:W-:Y:S02]  /*3370*/  LEA R44, P3, R0.reuse, R116, 0x1 ;  /* 0x00000074002c7211 */ /* 0x040fe400078608ff */
[-C--:B------:R-:W-:Y:S02]  /*3380*/  LEA.HI.X R61, R37, R117.reuse, R38, 0x1, P2 ;  /* 0x00000075253d7211 */ /* 0x080fe400010f0c26 */
[----:B------:R-:W-:Y:S02]  /*3390*/  LEA.HI.X R45, R0, R117, R4, 0x1, P3 ;  /* 0x00000075002d7211 */ /* 0x000fe400018f0c04 */
[----:B------:R-:W-:Y:S02]  /*33a0*/  ISETP.GT.AND P3, PT, R2, R118, PT ;  /* 0x000000760200720c */ /* 0x000fe40003f64270 */
[----:B-1----:R-:W-:Y:S02]  /*33b0*/  ISETP.GE.AND P2, PT, R120, 0x1, PT ;  /* 0x000000017800780c */ /* 0x002fe40003f46270 */
[----:B------:R-:W-:-:S04]  /*33c0*/  LEA R46, P5, R5, R116, 0x1 ;  /* 0x00000074052e7211 */ /* 0x000fc800078a08ff */
[----:B------:R-:W-:Y:S01]  /*33d0*/  LEA.HI.X R47, R5, R117, R36, 0x1, P5 ;  /* 0x00000075052f7211 */ /* 0x000fe200028f0c24 */
[----:B------:R-:W-:-:S04]  /*33e0*/  IMAD R5, R19, 0x5000, R231 ;  /* 0x0000500013057824 */ /* 0x000fc800078e02e7 */
[----:B------:R-:W-:Y:S01]  /*33f0*/  IMAD R5, R5, 0x2, R18 ;  /* 0x0000000205057824 */ /* 0x000fe200078e0212 */
[----:B--2---:R-:W-:-:S04]  /*3400*/  LOP3.LUT R39, R39, 0xfffffffd, RZ, 0xc0, !PT ;  /* 0xfffffffd27277812 */ /* 0x004fc800078ec0ff */
[----:B------:R-:W-:-:S05]  /*3410*/  @P3 LOP3.LUT R39, R39, 0x2, RZ, 0xfc, !PT ;  /* 0x0000000227273812 */ /* 0x000fca00078efcff */
[----:B------:R0:W-:Y:S01]  /*3420*/  STL [R1+0x10], R39 ;  /* 0x0000102701007387 */ /* 0x0001e20000100800 */
[----:B------:R-:W-:Y:S05]  /*3430*/  @!P2 BRA `(.L_x_456) ;  /* 0x0000007400a0a947 */ /* 0x000fea0003800000 */
[----:B------:R-:W-:Y:S01]  /*3440*/  ULDC.U8 UR4, c[0x0][0x410] ;  /* 0x0001040000047ab9 */ /* 0x000fe20000000000 */
[-C--:B------:R-:W-:Y:S01]  /*3450*/  IMAD R37, R121, R2.reuse, RZ ;  /* 0x0000000279257224 */ /* 0x080fe200078e02ff */
[----:B------:R-:W-:Y:S01]  /*3460*/  ISETP.NE.AND P2, PT, RZ, UR4, PT ;  /* 0x00000004ff007c0c */ /* 0x000fe2000bf45270 */
[----:B------:R-:W-:Y:S02]  /*3470*/  IMAD R0, R126, R2, RZ ;  /* 0x000000027e007224 */ /* 0x000fe400078e02ff */
[C---:B------:R-:W-:Y:S02]  /*3480*/  IMAD R37, R3.reuse, R104, R37 ;  /* 0x0000006803257224 */ /* 0x040fe400078e0225 */
[----:B------:R-:W-:Y:S02]  /*3490*/  IMAD R3, R3, R110, R0 ;  /* 0x0000006e03037224 */ /* 0x000fe400078e0200 */
[----:B------:R-:W-:Y:S02]  /*34a0*/  IMAD R4, R2, -0x50, R24 ;  /* 0xffffffb002047824 */ /* 0x000fe400078e0218 */
[----:B------:R-:W-:-:S03]  /*34b0*/  IMAD.WIDE.U32 R84, R110, R2, RZ ;  /* 0x000000026e547225 */ /* 0x000fc600078e00ff */
[----:B------:R-:W-:Y:S01]  /*34c0*/  VIMNMX R4, R4, 0x50, PT ;  /* 0x0000005004047848 */ /* 0x000fe20003fe0100 */
[----:B------:R-:W-:Y:S01]  /*34d0*/  IMAD.WIDE.U32 R86, R104, R2, RZ ;  /* 0x0000000268567225 */ /* 0x000fe200078e00ff */
[----:B------:R-:W-:-:S03]  /*34e0*/  IADD3 R3, R85, R3, RZ ;  /* 0x0000000355037210 */ /* 0x000fc60007ffe0ff */
[----:B------:R-:W-:Y:S01]  /*34f0*/  IMAD.IADD R0, R87, 0x1, R37 ;  /* 0x0000000157007824 */ /* 0x000fe200078e0225 */
[----:B------:R-:W-:Y:S06]  /*3500*/  @!P2 BRA `(.L_x_457) ;  /* 0x0000003400b4a947 */ /* 0x000fec0003800000 */
[----:B------:R-:W-:Y:S01]  /*3510*/  ISETP.GE.AND P3, PT, R212, R4, PT ;  /* 0x00000004d400720c */ /* 0x000fe20003f66270 */
[----:B------:R-:W-:Y:S01]  /*3520*/  BSSY B1, `(.L_x_458) ;  /* 0x000002a000017945 */ /* 0x000fe20003800000 */
        /* <DEDUP_REMOVED lines=8> */
[----:B------:R-:W-:Y:S01]  /*35b0*/  CS2R R124, SRZ ;  /* 0x00000000007c7805 */ /* 0x000fe2000001ff00 */
[----:B------:R-:W-:Y:S06]  /*35c0*/  @P3 BRA `(.L_x_459) ;  /* 0x00000000007c3947 */ /* 0x000fec0003800000 */
[----:B------:R-:W-:Y:S01]  /*35d0*/  IADD3 R36, P4, R100, R86, RZ ;  /* 0x0000005664247210 */ /* 0x000fe20007f9e0ff */
[----:B------:R-:W-:Y:S01]  /*35e0*/  ULDC.64 UR4, c[0x0][0x3e8] ;  /* 0x0000fa0000047ab9 */ /* 0x000fe20000000a00 */
[----:B------:R-:W-:Y:S01]  /*35f0*/  IADD3 R37, P2, R106, R84, RZ ;  /* 0x000000546a257210 */ /* 0x000fe20007f5e0ff */
[----:B------:R-:W-:Y:S01]  /*3600*/  ULDC.64 UR6, c[0x0][0x400] ;  /* 0x0001000000067ab9 */ /* 0x000fe20000000a00 */
[----:B------:R-:W-:Y:S01]  /*3610*/  CS2R R122, SRZ ;  /* 0x00000000007a7805 */ /* 0x000fe2000001ff00 */
[----:B0-----:R-:W-:Y:S01]  /*3620*/  IMAD.X R39, R0, 0x1, R26, P4 ;  /* 0x0000000100277824 */ /* 0x001fe200020e061a */
[----:B------:R-:W-:Y:S01]  /*3630*/  LEA R38, P4, R36, UR4, 0x1 ;  /* 0x0000000424267c11 */ /* 0x000fe2000f8808ff */
[----:B------:R-:W-:Y:S01]  /*3640*/  IMAD.X R40, R3, 0x1, R21, P2 ;  /* 0x0000000103287824 */ /* 0x000fe200010e0615 */
[----:B------:R-:W-:Y:S02]  /*3650*/  CS2R R90, SRZ ;  /* 0x00000000005a7805 */ /* 0x000fe4000001ff00 */
[----:B------:R-:W-:-:S02]  /*3660*/  CS2R R124, SRZ ;  /* 0x00000000007c7805 */ /* 0x000fc4000001ff00 */
[----:B------:R-:W-:Y:S02]  /*3670*/  LEA.HI.X R39, R36, UR5, R39, 0x1, P4 ;  /* 0x0000000524277c11 */ /* 0x000fe4000a0f0c27 */
[----:B------:R-:W-:Y:S02]  /*3680*/  CS2R R116, SRZ ;  /* 0x0000000000747805 */ /* 0x000fe4000001ff00 */
[C---:B------:R-:W-:Y:S01]  /*3690*/  LEA R36, P2, R37.reuse, UR6, 0x1 ;  /* 0x0000000625247c11 */ /* 0x040fe2000f8408ff */
[----:B------:R-:W-:Y:S01]  /*36a0*/  ULDC.64 UR8, c[0x0][0x208] ;  /* 0x0000820000087ab9 */ /* 0x000fe20000000a00 */
[-C--:B------:R-:W-:Y:S02]  /*36b0*/  ISETP.GE.AND P4, PT, R22, R120.reuse, PT ;  /* 0x000000781600720c */ /* 0x080fe40003f86270 */
[----:B------:R-:W-:Y:S02]  /*36c0*/  LEA.HI.X R37, R37, UR7, R40, 0x1, P2 ;  /* 0x0000000725257c11 */ /* 0x000fe400090f0c28 */
[----:B------:R-:W-:-:S02]  /*36d0*/  ISETP.GE.AND P2, PT, R215, R120, PT ;  /* 0x00000078d700720c */ /* 0x000fc40003f46270 */
[----:B------:R-:W-:-:S07]  /*36e0*/  CS2R R82, SRZ ;  /* 0x0000000000527805 */ /* 0x000fce000001ff00 */
[----:B------:R1:W5:Y:S04]  /*36f0*/  @!P4 LDG.E.64 R122, desc[UR8][R38.64] ;  /* 0x00000008267ac981 */ /* 0x000368000c1e1b00 */
[----:B------:R1:W5:Y:S01]  /*3700*/  @!P4 LDG.E.64 R124, desc[UR8][R36.64] ;  /* 0x00000008247cc981 */ /* 0x000362000c1e1b00 */
[----:B------:R-:W-:-:S03]  /*3710*/  ISETP.GE.AND P4, PT, R214, R120, PT ;  /* 0x00000078d600720c */ /* 0x000fc60003f86270 */
[----:B------:R1:W5:Y:S04]  /*3720*/  @!P2 LDG.E.64 R90, desc[UR8][R38.64+0x40] ;  /* 0x00004008265aa981 */ /* 0x000368000c1e1b00 */
[----:B------:R1:W5:Y:S01]  /*3730*/  @!P2 LDG.E.64 R116, desc[UR8][R36.64+0x40] ;  /* 0x000040082474a981 */ /* 0x000362000c1e1b00 */
[----:B------:R-:W-:Y:S02]  /*3740*/  ISETP.GE.AND P2, PT, R216, R120, PT ;  /* 0x00000078d800720c */ /* 0x000fe40003f46270 */
[----:B------:R-:W-:Y:S02]  /*3750*/  CS2R R78, SRZ ;  /* 0x00000000004e7805 */ /* 0x000fe4000001ff00 */
[----:B------:R-:W-:Y:S02]  /*3760*/  CS2R R88, SRZ ;  /* 0x0000000000587805 */ /* 0x000fe4000001ff00 */
[----:B------:R-:W-:Y:S01]  /*3770*/  CS2R R80, SRZ ;  /* 0x0000000000507805 */ /* 0x000fe2000001ff00 */
[----:B------:R1:W5:Y:S04]  /*3780*/  @!P4 LDG.E.64 R82, desc[UR8][R38.64+0x80] ;  /* 0x000080082652c981 */ /* 0x000368000c1e1b00 */
[----:B------:R1:W5:Y:S04]  /*3790*/  @!P4 LDG.E.64 R88, desc[UR8][R36.64+0x80] ;  /* 0x000080082458c981 */ /* 0x000368000c1e1b00 */
[----:B------:R1:W5:Y:S04]  /*37a0*/  @!P2 LDG.E.64 R78, desc[UR8][R38.64+0xc0] ;  /* 0x0000c008264ea981 */ /* 0x000368000c1e1b00 */
[----:B------:R1:W5:Y:S02]  /*37b0*/  @!P2 LDG.E.64 R80, desc[UR8][R36.64+0xc0] ;  /* 0x0000c0082450a981 */ /* 0x000364000c1e1b00 */
.L_x_459:
[----:B------:R-:W-:Y:S05]  /*37c0*/  BSYNC B1 ;  /* 0x0000000000017941 */ /* 0x000fea0003800000 */
.L_x_458:
[----:B-1---5:R-:W-:Y:S01]  /*37d0*/  IMAD.MOV.U32 R37, RZ, RZ, R78 ;  /* 0x000000ffff257224 */ /* 0x022fe200078e004e */
[----:B------:R-:W-:Y:S01]  /*37e0*/  MOV R36, R79 ;  /* 0x0000004f00247202 */ /* 0x000fe20000000f00 */
[----:B------:R-:W-:Y:S01]  /*37f0*/  VIADD R40, R212, 0x20 ;  /* 0x00000020d4287836 */ /* 0x000fe20000000000 */
[----:B------:R-:W-:Y:S01]  /*3800*/  BSSY B1, `(.L_x_460) ;  /* 0x0000042000017945 */ /* 0x000fe20003800000 */
[----:B0-----:R-:W-:Y:S01]  /*3810*/  IMAD.MOV.U32 R39, RZ, RZ, R82 ;  /* 0x000000ffff277224 */ /* 0x001fe200078e0052 */
[----:B------:R-:W-:Y:S01]  /*3820*/  PRMT R160, R36, 0x7610, R160 ;  /* 0x0000761024a07816 */ /* 0x000fe200000000a0 */
[----:B------:R-:W-:Y:S01]  /*3830*/  IMAD.MOV.U32 R38, RZ, RZ, R83 ;  /* 0x000000ffff267224 */ /* 0x000fe200078e0053 */
[----:B------:R-:W-:Y:S01]  /*3840*/  PRMT R161, R37, 0x7610, R161 ;  /* 0x0000761025a17816 */ /* 0x000fe200000000a1 */
[----:B------:R-:W-:Y:S01]  /*3850*/  IMAD.MOV.U32 R36, RZ, RZ, R90 ;  /* 0x000000ffff247224 */ /* 0x000fe200078e005a */
[----:B------:R-:W-:Y:S02]  /*3860*/  MOV R37, R91 ;  /* 0x0000005b00257202 */ /* 0x000fe40000000f00 */
[----:B------:R-:W-:-:S02]  /*3870*/  CS2R R66, SRZ ;  /* 0x0000000000427805 */ /* 0x000fc4000001ff00 */
[----:B------:R-:W-:Y:S02]  /*3880*/  ISETP.GE.AND P4, PT, R40, R4, PT ;  /* 0x000000042800720c */ /* 0x000fe40003f86270 */
[----:B------:R-:W-:Y:S02]  /*3890*/  CS2R R70, SRZ ;  /* 0x0000000000467805 */ /* 0x000fe4000001ff00 */
[----:B------:R-:W-:Y:S01]  /*38a0*/  PRMT R163, R39, 0x7610, R163 ;  /* 0x0000761027a37816 */ /* 0x000fe200000000a3 */
[----:B------:R-:W-:Y:S01]  /*38b0*/  IMAD.MOV.U32 R39, RZ, RZ, R80 ;  /* 0x000000ffff277224 */ /* 0x000fe200078e0050 */
[----:B------:R-:W-:Y:S01]  /*38c0*/  PRMT R162, R38, 0x7610, R162 ;  /* 0x0000761026a27816 */ /* 0x000fe200000000a2 */
[----:B------:R-:W-:Y:S01]  /*38d0*/  IMAD.MOV.U32 R38, RZ, RZ, R123 ;  /* 0x000000ffff267224 */ /* 0x000fe200078e007b */
[----:B------:R-:W-:Y:S01]  /*38e0*/  PRMT R164, R36, 0x5410, R37 ;  /* 0x0000541024a47816 */ /* 0x000fe20000000025 */
[----:B------:R-:W-:Y:S01]  /*38f0*/  IMAD.MOV.U32 R37, RZ, RZ, R122 ;  /* 0x000000ffff257224 */ /* 0x000fe200078e007a */
[----:B------:R-:W-:-:S02]  /*3900*/  MOV R36, R81 ;  /* 0x0000005100247202 */ /* 0x000fc40000000f00 */
[----:B------:R-:W-:Y:S02]  /*3910*/  CS2R R74, SRZ ;  /* 0x00000000004a7805 */ /* 0x000fe4000001ff00 */
[----:B------:R-:W-:Y:S01]  /*3920*/  PRMT R161, R161, 0x5410, R39 ;  /* 0x00005410a1a17816 */ /* 0x000fe20000000027 */
[----:B------:R-:W-:Y:S01]  /*3930*/  IMAD.MOV.U32 R39, RZ, RZ, R88 ;  /* 0x000000ffff277224 */ /* 0x000fe200078e0058 */
[----:B------:R-:W-:Y:S01]  /*3940*/  PRMT R165, R37, 0x5410, R38 ;  /* 0x0000541025a57816 */ /* 0x000fe20000000026 */
[----:B------:R-:W-:Y:S01]  /*3950*/  IMAD.MOV.U32 R38, RZ, RZ, R89 ;  /* 0x000000ffff267224 */ /* 0x000fe200078e0059 */
[----:B------:R-:W-:Y:S01]  /*3960*/  PRMT R160, R160, 0x5410, R36 ;  /* 0x00005410a0a07816 */ /* 0x000fe20000000024 */
[----:B------:R-:W-:Y:S01]  /*3970*/  IMAD.MOV.U32 R36, RZ, RZ, R116 ;  /* 0x000000ffff247224 */ /* 0x000fe200078e0074 */
[----:B------:R-:W-:Y:S02]  /*3980*/  MOV R37, R117 ;  /* 0x0000007500257202 */ /* 0x000fe40000000f00 */
[----:B------:R-:W-:-:S02]  /*3990*/  CS2R R64, SRZ ;  /* 0x0000000000407805 */ /* 0x000fc4000001ff00 */
[----:B------:R-:W-:Y:S02]  /*39a0*/  PRMT R163, R163, 0x5410, R39 ;  /* 0x00005410a3a37816 */ /* 0x000fe40000000027 */
[----:B------:R-:W-:Y:S02]  /*39b0*/  CS2R R68, SRZ ;  /* 0x0000000000447805 */ /* 0x000fe4000001ff00 */
[----:B------:R-:W-:Y:S02]  /*39c0*/  PRMT R162, R162, 0x5410, R38 ;  /* 0x00005410a2a27816 */ /* 0x000fe40000000026 */
[----:B------:R-:W-:Y:S02]  /*39d0*/  CS2R R72, SRZ ;  /* 0x0000000000487805 */ /* 0x000fe4000001ff00 */
[----:B------:R-:W-:Y:S01]  /*39e0*/  PRMT R166, R36, 0x5410, R37 ;  /* 0x0000541024a67816 */ /* 0x000fe20000000025 */
[----:B------:R-:W-:Y:S01]  /*39f0*/  IMAD.MOV.U32 R40, RZ, RZ, R124 ;  /* 0x000000ffff287224 */ /* 0x000fe200078e007c */
[----:B------:R-:W-:Y:S01]  /*3a00*/  CS2R R76, SRZ ;  /* 0x00000000004c7805 */ /* 0x000fe2000001ff00 */
[----:B------:R-:W-:Y:S01]  /*3a10*/  IMAD.MOV.U32 R41, RZ, RZ, R125 ;  /* 0x000000ffff297224 */ /* 0x000fe200078e007d */
[----:B------:R-:W-:Y:S06]  /*3a20*/  @P4 BRA `(.L_x_461) ;  /* 0x00000000007c4947 */ /* 0x000fec0003800000 */
[----:B------:R-:W-:Y:S01]  /*3a30*/  IADD3 R36, P2, P5, R100, R86, R33 ;  /* 0x0000005664247210 */ /* 0x000fe20007d5e021 */
[----:B------:R-:W-:Y:S01]  /*3a40*/  ULDC.64 UR4, c[0x0][0x3e8] ;  /* 0x0000fa0000047ab9 */ /* 0x000fe20000000a00 */
[----:B------:R-:W-:Y:S01]  /*3a50*/  ULDC.64 UR6, c[0x0][0x400] ;  /* 0x0001000000067ab9 */ /* 0x000fe20000000a00 */
[----:B------:R-:W-:Y:S02]  /*3a60*/  CS2R R74, SRZ ;  /* 0x00000000004a7805 */ /* 0x000fe4000001ff00 */
[----:B------:R-:W-:Y:S02]  /*3a70*/  IADD3.X R39, R26, R0, R35, P2, P5 ;  /* 0x000000001a277210 */ /* 0x000fe400017ea423 */
[----:B------:R-:W-:Y:S02]  /*3a80*/  CS2R R76, SRZ ;  /* 0x00000000004c7805 */ /* 0x000fe4000001ff00 */
[----:B------:R-:W-:Y:S01]  /*3a90*/  IADD3 R37, P2, P5, R106, R84, R29 ;  /* 0x000000546a257210 */ /* 0x000fe20007d5e01d */
[----:B------:R-:W-:-:S03]  /*3aa0*/  ULDC.64 UR8, c[0x0][0x208] ;  /* 0x0000820000087ab9 */ /* 0x000fc60000000a00 */
[----:B------:R-:W-:Y:S02]  /*3ab0*/  IADD3.X R42, R21, R3, R31, P2, P5 ;  /* 0x00000003152a7210 */ /* 0x000fe400017ea41f */
[----:B------:R-:W-:-:S04]  /*3ac0*/  LEA R38, P2, R36, UR4, 0x1 ;  /* 0x0000000424267c11 */ /* 0x000fc8000f8408ff */
[----:B------:R-:W-:Y:S02]  /*3ad0*/  LEA.HI.X R39, R36, UR5, R39, 0x1, P2 ;  /* 0x0000000524277c11 */ /* 0x000fe400090f0c27 */
[----:B------:R-:W-:-:S04]  /*3ae0*/  LEA R36, P2, R37, UR6, 0x1 ;  /* 0x0000000625247c11 */ /* 0x000fc8000f8408ff */
[----:B------:R-:W-:Y:S02]  /*3af0*/  LEA.HI.X R37, R37, UR7, R42, 0x1, P2 ;  /* 0x0000000725257c11 */ /* 0x000fe400090f0c2a */
[----:B------:R-:W-:Y:S02]  /*3b00*/  ISETP.GE.AND P2, PT, R22, R120, PT ;  /* 0x000000781600720c */ /* 0x000fe40003f46270 */
[----:B------:R-:W-:Y:S02]  /*3b10*/  CS2R R70, SRZ ;  /* 0x0000000000467805 */ /* 0x000fe4000001ff00 */
[----:B------:R-:W-:-:S09]  /*3b20*/  CS2R R72, SRZ ;  /* 0x0000000000487805 */ /* 0x000fd2000001ff00 */
[----:B------:R0:W5:Y:S04]  /*3b30*/  @!P2 LDG.E.64 R74, desc[UR8][R38.64] ;  /* 0x00000008264aa981 */ /* 0x000168000c1e1b00 */
[----:B------:R0:W5:Y:S01]  /*3b40*/  @!P2 LDG.E.64 R76, desc[UR8][R36.64] ;  /* 0x00000008244ca981 */ /* 0x000162000c1e1b00 */
        /* <DEDUP_REMOVED lines=10> */
[----:B------:R-:W-:-:S13]  /*3bf0*/  ISETP.GE.AND P2, PT, R216, R120, PT ;  /* 0x00000078d800720c */ /* 0x000fda0003f46270 */
[----:B------:R0:W5:Y:S04]  /*3c00*/  @!P2 LDG.E.64 R62, desc[UR8][R38.64+0xc0] ;  /* 0x0000c008263ea981 */ /* 0x000168000c1e1b00 */
[----:B------:R0:W5:Y:S02]  /*3c10*/  @!P2 LDG.E.64 R64, desc[UR8][R36.64+0xc0] ;  /* 0x0000c0082440a981 */ /* 0x000164000c1e1b00 */
.L_x_461:
[----:B------:R-:W-:Y:S05]  /*3c20*/  BSYNC B1 ;  /* 0x0000000000017941 */ /* 0x000fea0003800000 */
.L_x_460:
[----:B0----5:R-:W-:Y:S01]  /*3c30*/  IMAD.MOV.U32 R36, RZ, RZ, R63 ;  /* 0x000000ffff247224 */ /* 0x021fe200078e003f */
[----:B------:R-:W-:Y:S01]  /*3c40*/  MOV R37, R62 ;  /* 0x0000003e00257202 */ /* 0x000fe20000000f00 */
[----:B------:R-:W-:Y:S01]  /*3c50*/  VIADD R42, R212, 0x40 ;  /* 0x00000040d42a7836 */ /* 0x000fe20000000000 */
[----:B------:R-:W-:Y:S01]  /*3c60*/  BSSY B1, `(.L_x_462) ;  /* 0x0000043000017945 */ /* 0x000fe20003800000 */
[----:B------:R-:W-:Y:S01]  /*3c70*/  IMAD.MOV.U32 R39, RZ, RZ, R66 ;  /* 0x000000ffff277224 */ /* 0x000fe200078e0042 */
[----:B------:R-:W-:Y:S01]  /*3c80*/  PRMT R148, R36, 0x5410, R37 ;  /* 0x0000541024947816 */ /* 0x000fe20000000025 */
[----:B------:R-:W-:Y:S01]  /*3c90*/  IMAD.MOV.U32 R36, RZ, RZ, R71 ;  /* 0x000000ffff247224 */ /* 0x000fe200078e0047 */
[----:B------:R-:W-:Y:S01]  /*3ca0*/  MOV R37, R70 ;  /* 0x0000004600257202 */ /* 0x000fe20000000f00 */
[----:B------:R-:W-:Y:S01]  /*3cb0*/  IMAD.MOV.U32 R38, RZ, RZ, R67 ;  /* 0x000000ffff267224 */ /* 0x000fe200078e0043 */
[----:B------:R-:W-:Y:S02]  /*3cc0*/  ISETP.GE.AND P5, PT, R42, R4, PT ;  /* 0x000000042a00720c */ /* 0x000fe40003fa6270 */
[----:B------:R-:W-:-:S02]  /*3cd0*/  CS2R R42, SRZ ;  /* 0x00000000002a7805 */ /* 0x000fc4000001ff00 */
[----:B------:R-:W-:Y:S01]  /*3ce0*/  PRMT R154, R36, 0x7610, R154 ;  /* 0x00007610249a7816 */ /* 0x000fe2000000009a */
[----:B------:R-:W-:Y:S01]  /*3cf0*/  IMAD.MOV.U32 R36, RZ, RZ, R65 ;  /* 0x000000ffff247224 */ /* 0x000fe200078e0041 */
[----:B------:R-:W-:Y:S02]  /*3d00*/  PRMT R153, R153, 0x5410, R37 ;  /* 0x0000541099997816 */ /* 0x000fe40000000025 */
[----:B------:R-:W-:Y:S02]  /*3d10*/  CS2R R48, SRZ ;  /* 0x0000000000307805 */ /* 0x000fe4000001ff00 */
[----:B------:R-:W-:Y:S02]  /*3d20*/  MOV R37, R64 ;  /* 0x0000004000257202 */ /* 0x000fe40000000f00 */
[----:B------:R-:W-:Y:S02]  /*3d30*/  CS2R R54, SRZ ;  /* 0x0000000000367805 */ /* 0x000fe4000001ff00 */
[----:B------:R-:W-:Y:S01]  /*3d40*/  PRMT R151, R39, 0x5410, R38 ;  /* 0x0000541027977816 */ /* 0x000fe20000000026 */
[----:B------:R-:W-:Y:S01]  /*3d50*/  IMAD.MOV.U32 R39, RZ, RZ, R74 ;  /* 0x000000ffff277224 */ /* 0x000fe200078e004a */
[----:B------:R-:W-:Y:S01]  /*3d60*/  PRMT R149, R37, 0x5410, R36 ;  /* 0x0000541025957816 */ /* 0x000fe20000000024 */
[----:B------:R-:W-:Y:S01]  /*3d70*/  IMAD.MOV.U32 R37, RZ, RZ, R68 ;  /* 0x000000ffff257224 */ /* 0x000fe200078e0044 */
[----:B------:R-:W-:Y:S01]  /*3d80*/  PRMT R167, R40, 0x5410, R41 ;  /* 0x0000541028a77816 */ /* 0x000fe20000000029 */
[----:B------:R-:W-:Y:S01]  /*3d90*/  IMAD.MOV.U32 R36, RZ, RZ, R69 ;  /* 0x000000ffff247224 */ /* 0x000fe200078e0045 */
[----:B------:R-:W-:Y:S01]  /*3da0*/  CS2R R56, SRZ ;  /* 0x0000000000387805 */ /* 0x000fe2000001ff00 */
[----:B------:R-:W-:Y:S01]  /*3db0*/  IMAD.MOV.U32 R38, RZ, RZ, R75 ;  /* 0x000000ffff267224 */ /* 0x000fe200078e004b */
[----:B------:R-:W-:-:S02]  /*3dc0*/  CS2R R40, SRZ ;  /* 0x0000000000287805 */ /* 0x000fc4000001ff00 */
[----:B------:R-:W-:Y:S02]  /*3dd0*/  CS2R R50, SRZ ;  /* 0x0000000000327805 */ /* 0x000fe4000001ff00 */
[----:B------:R-:W-:Y:S01]  /*3de0*/  PRMT R152, R37, 0x5410, R36 ;  /* 0x0000541025987816 */ /* 0x000fe20000000024 */
[----:B------:R-:W-:Y:S01]  /*3df0*/  IMAD.MOV.U32 R36, RZ, RZ, R73 ;  /* 0x000000ffff247224 */ /* 0x000fe200078e0049 */
[----:B------:R-:W-:Y:S02]  /*3e00*/  MOV R37, R72 ;  /* 0x0000004800257202 */ /* 0x000fe40000000f00 */
[----:B------:R-:W-:Y:S02]  /*3e10*/  CS2R R52, SRZ ;  /* 0x0000000000347805 */ /* 0x000fe4000001ff00 */
[----:B------:R-:W-:Y:S02]  /*3e20*/  PRMT R158, R38, 0x5410, R39 ;  /* 0x00005410269e7816 */ /* 0x000fe40000000027 */
[----:B------:R-:W-:-:S02]  /*3e30*/  CS2R R58, SRZ ;  /* 0x00000000003a7805 */ /* 0x000fc4000001ff00 */
[----:B------:R-:W-:Y:S01]  /*3e40*/  PRMT R154, R154, 0x5410, R37 ;  /* 0x000054109a9a7816 */ /* 0x000fe20000000025 */
[----:B------:R-:W-:Y:S01]  /*3e50*/  IMAD.MOV.U32 R37, RZ, RZ, R76 ;  /* 0x000000ffff257224 */ /* 0x000fe200078e004c */
[----:B------:R-:W-:Y:S02]  /*3e60*/  PRMT R155, R36, 0x7610, R155 ;  /* 0x00007610249b7816 */ /* 0x000fe4000000009b */
[----:B------:R-:W-:-:S04]  /*3e70*/  MOV R36, R77 ;  /* 0x0000004d00247202 */ /* 0x000fc80000000f00 */
[----:B------:R-:W-:Y:S01]  /*3e80*/  PRMT R157, R36, 0x5410, R37 ;  /* 0x00005410249d7816 */ /* 0x000fe20000000025 */
[----:B------:R-:W-:Y:S06]  /*3e90*/  @P5 BRA `(.L_x_463) ;  /* 0x00000000007c5947 */ /* 0x000fec0003800000 */
[----:B------:R-:W-:Y:S01]  /*3ea0*/  IADD3 R86, P2, P6, R100, R32, R86 ;  /* 0x0000002064567210 */ /* 0x000fe20007e5e056 */
[----:B------:R-:W-:Y:S01]  /*3eb0*/  ULDC.64 UR4, c[0x0][0x3e8] ;  /* 0x0000fa0000047ab9 */ /* 0x000fe20000000a00 */
[----:B------:R-:W-:Y:S02]  /*3ec0*/  CS2R R56, SRZ ;  /* 0x0000000000387805 */ /* 0x000fe4000001ff00 */
[----:B------:R-:W-:Y:S02]  /*3ed0*/  CS2R R58, SRZ ;  /* 0x00000000003a7805 */ /* 0x000fe4000001ff00 */
[----:B------:R-:W-:Y:S01]  /*3ee0*/  IADD3.X R0, R26, R34, R0, P2, P6 ;  /* 0x000000221a007210 */ /* 0x000fe200017ec400 */
[----:B------:R-:W-:Y:S01]  /*3ef0*/  ULDC.64 UR6, c[0x0][0x208] ;  /* 0x0000820000067ab9 */ /* 0x000fe20000000a00 */
[----:B------:R-:W-:-:S04]  /*3f00*/  IADD3 R84, P2, P6, R106, R28, R84 ;  /* 0x0000001c6a547210 */ /* 0x000fc80007e5e054 */
[----:B------:R-:W-:Y:S02]  /*3f10*/  IADD3.X R3, R21, R30, R3, P2, P6 ;  /* 0x0000001e15037210 */ /* 0x000fe400017ec403 */
[----:B------:R-:W-:-:S04]  /*3f20*/  LEA R38, P2, R86, UR4, 0x1 ;  /* 0x0000000456267c11 */ /* 0x000fc8000f8408ff */
[----:B------:R-:W-:Y:S01]  /*3f30*/  LEA.HI.X R39, R86, UR5, R0, 0x1, P2 ;  /* 0x0000000556277c11 */ /* 0x000fe200090f0c00 */
[----:B------:R-:W-:Y:S02]  /*3f40*/  ULDC.64 UR4, c[0x0][0x400] ;  /* 0x0001000000047ab9 */ /* 0x000fe40000000a00 */
        /* <DEDUP_REMOVED lines=20> */
.L_x_463:
[----:B------:R-:W-:Y:S05]  /*4090*/  BSYNC B1 ;  /* 0x0000000000017941 */ /* 0x000fea0003800000 */
.L_x_462:
[----:B-----5:R-:W-:Y:S01]  /*40a0*/  IMAD.MOV.U32 R3, RZ, RZ, R42 ;  /* 0x000000ffff037224 */ /* 0x020fe200078e002a */
[----:B------:R-:W-:Y:S01]  /*40b0*/  ULOP3.LUT UR4, UR60, 0x1, URZ, 0xfc, !UPT ;  /* 0x000000013c047892 */ /* 0x000fe2000f8efc3f */
[----:B------:R-:W-:-:S03]  /*40c0*/  IMAD.MOV.U32 R0, RZ, RZ, R43 ;  /* 0x000000ffff007224 */ /* 0x000fc600078e002b */
[----:B------:R-:W-:Y:S02]  /*40d0*/  UISETP.NE.AND UP0, UPT, UR4, 0x3, UPT ;  /* 0x000000030400788c */ /* 0x000fe4000bf05270 */
[----:B------:R-:W-:Y:S01]  /*40e0*/  PRMT R134, R3, 0x5410, R0 ;  /* 0x0000541003867816 */ /* 0x000fe20000000000 */
[----:B------:R-:W-:Y:S01]  /*40f0*/  IMAD.MOV.U32 R3, RZ, RZ, R48 ;  /* 0x000000ffff037224 */ /* 0x000fe200078e0030 */
[----:B------:R-:W-:Y:S02]  /*4100*/  MOV R0, R49 ;  /* 0x0000003100007202 */ /* 0x000fe40000000f00 */
[----:B------:R-:W-:Y:S02]  /*4110*/  PLOP3.LUT P2, PT, PT, PT, UP0, 0x80, 0x0 ;  /* 0x000000000000781c */ /* 0x000fe40003f4f008 */
[----:B------:R-:W-:Y:S01]  /*4120*/  PRMT R143, R3, 0x5410, R0 ;  /* 0x00005410038f7816 */ /* 0x000fe20000000000 */
[----:B------:R-:W-:Y:S02]  /*4130*/  IMAD.MOV.U32 R3, RZ, RZ, R54 ;  /* 0x000000ffff037224 */ /* 0x000fe400078e0036 */
[----:B------:R-:W-:-:S05]  /*4140*/  IMAD.MOV.U32 R0, RZ, RZ, R55 ;  /* 0x000000ffff007224 */ /* 0x000fca00078e0037 */
[----:B------:R-:W-:Y:S01]  /*4150*/  PRMT R150, R3, 0x5410, R0 ;  /* 0x0000541003967816 */ /* 0x000fe20000000000 */
[----:B------:R-:W-:Y:S01]  /*4160*/  IMAD.MOV.U32 R3, RZ, RZ, R56 ;  /* 0x000000ffff037224 */ /* 0x000fe200078e0038 */
[----:B------:R-:W-:-:S04]  /*4170*/  MOV R0, R57 ;  /* 0x0000003900007202 */ /* 0x000fc80000000f00 */
[----:B------:R-:W-:Y:S01]  /*4180*/  PRMT R153, R3, 0x7610, R153 ;  /* 0x0000761003997816 */ /* 0x000fe20000000099 */
[----:B------:R-:W-:Y:S01]  /*4190*/  IMAD.MOV.U32 R3, RZ, RZ, R40 ;  /* 0x000000ffff037224 */ /* 0x000fe200078e0028 */
[----:B------:R-:W-:Y:S01]  /*41a0*/  PRMT R155, R155, 0x5410, R0 ;  /* 0x000054109b9b7816 */ /* 0x000fe20000000000 */
[----:B------:R-:W-:-:S05]  /*41b0*/  IMAD.MOV.U32 R0, RZ, RZ, R41 ;  /* 0x000000ffff007224 */ /* 0x000fca00078e0029 */
[----:B------:R-:W-:Y:S01]  /*41c0*/  PRMT R135, R3, 0x5410, R0 ;  /* 0x0000541003877816 */ /* 0x000fe20000000000 */
[----:B------:R-:W-:-:S05]  /*41d0*/  IMAD.MOV.U32 R0, RZ, RZ, R50 ;  /* 0x000000ffff007224 */ /* 0x000fca00078e0032 */
[----:B------:R-:W-:Y:S02]  /*41e0*/  PRMT R145, R0, 0x7610, R145 ;  /* 0x0000761000917816 */ /* 0x000fe40000000091 */
[----:B------:R-:W-:-:S04]  /*41f0*/  MOV R0, R51 ;  /* 0x0000003300007202 */ /* 0x000fc80000000f00 */
[----:B------:R-:W-:Y:S01]  /*4200*/  PRMT R145, R145, 0x5410, R0 ;  /* 0x0000541091917816 */ /* 0x000fe20000000000 */
[----:B------:R-:W-:-:S05]  /*4210*/  IMAD.MOV.U32 R0, RZ, RZ, R52 ;  /* 0x000000ffff007224 */ /* 0x000fca00078e0034 */
[----:B------:R-:W-:Y:S01]  /*4220*/  PRMT R156, R0, 0x7610, R156 ;  /* 0x00007610009c7816 */ /* 0x000fe2000000009c */
[----:B------:R-:W-:-:S05]  /*4230*/  IMAD.MOV.U32 R0, RZ, RZ, R53 ;  /* 0x000000ffff007224 */ /* 0x000fca00078e0035 */
[----:B------:R-:W-:Y:S01]  /*4240*/  PRMT R156, R156, 0x5410, R0 ;  /* 0x000054109c9c7816 */ /* 0x000fe20000000000 */
[----:B------:R-:W-:-:S05]  /*4250*/  IMAD.MOV.U32 R0, RZ, RZ, R58 ;  /* 0x000000ffff007224 */ /* 0x000fca00078e003a */
[----:B------:R-:W-:Y:S02]  /*4260*/  PRMT R159, R0, 0x7610, R159 ;  /* 0x00007610009f7816 */ /* 0x000fe4000000009f */
[----:B------:R-:W-:-:S04]  /*4270*/  MOV R0, R59 ;  /* 0x0000003b00007202 */ /* 0x000fc80000000f00 */
[----:B------:R-:W-:Y:S01]  /*4280*/  PRMT R159, R159, 0x5410, R0 ;  /* 0x000054109f9f7816 */ /* 0x000fe20000000000 */
[----:B------:R-:W-:Y:S06]  /*4290*/  @!P2 BRA `(.L_x_464) ;  /* 0x000000000004a947 */ /* 0x000fec0003800000 */
[----:B------:R-:W-:Y:S01]  /*42a0*/  BPT.TRAP 0x1 ;  /* 0x000000040000795c */ /* 0x000fe20000300000 */
.L_x_464:
[----:B------:R-:W-:Y:S01]  /*42b0*/  IMAD R3, R19, 0x8, R18 ;  /* 0x0000000813037824 */ /* 0x000fe200078e0212 */
[----:B------:R-:W-:Y:S01]  /*42c0*/  SHF.L.U32 R0, R217, 0x1f, RZ ;  /* 0x0000001fd9007819 */ /* 0x000fe200000006ff */
[----:B------:R-:W-:Y:S03]  /*42d0*/  BSSY B1, `(.L_x_465) ;  /* 0x0000003000017945 */ /* 0x000fe60003800000 */
[----:B------:R-:W1:Y:S02]  /*42e0*/  SYNCS.PHASECHK.TRANS64.TRYWAIT P6, [R3+URZ+0x38890], R0 ;  /* 0x03889000030075a7 */ /* 0x000e6400080c017f */
[----:B-1----:R-:W-:Y:S05]  /*42f0*/  @!P6 BRA `(.L_x_466) ;  /* 0x000002700078e947 */ /* 0x002fea0003800000 */
.L_x_858:
[----:B------:R-:W-:Y:S05]  /*4300*/  BSYNC B1 ;  /* 0x0000000000017941 */ /* 0x000fea0003800000 */
.L_x_465:
[----:B------:R-:W-:Y:S04]  /*4310*/  BSSY B1, `(.L_x_467) ;  /* 0x00000d4000017945 */ /* 0x000fe80003800000 */
[----:B------:R-:W-:Y:S05]  /*4320*/  @P3 BRA `(.L_x_468) ;  /* 0x0000000c00483947 */ /* 0x000fea0003800000 */
[----:B------:R-:W-:Y:S01]  /*4330*/  ISETP.NE.AND P3, PT, R27, RZ, PT ;  /* 0x000000ff1b00720c */ /* 0x000fe20003f65270 */
[----:B------:R-:W-:-:S12]  /*4340*/  BSSY B2, `(.L_x_469) ;  /* 0x0000033000027945 */ /* 0x000fd80003800000 */
[----:B------:R-:W-:Y:S05]  /*4350*/  @!P3 BRA `(.L_x_470) ;  /* 0x0000000000c4b947 */ /* 0x000fea0003800000 */
[----:B0-----:R0:W2:Y:S01]  /*4360*/  LDS.128 R36, [R5+0x24400] ;  /* 0x0244000005247984 */ /* 0x0010a20000000c00 */
[----:B------:R-:W-:Y:S01]  /*4370*/  ISETP.GE.AND P3, PT, R22, R120, PT ;  /* 0x000000781600720c */ /* 0x000fe20003f66270 */
[----:B------:R-:W-:-:S12]  /*4380*/  BSSY B3, `(.L_x_471) ;  /* 0x000002c000037945 */ /* 0x000fd80003800000 */
[----:B0-----:R-:W-:Y:S05]  /*4390*/  @P3 BRA `(.L_x_472) ;  /* 0x0000000000a83947 */ /* 0x001fea0003800000 */
[----:B------:R-:W-:Y:S01]  /*43a0*/  SHF.R.U64 R85, R124, 0x10, R125 ;  /* 0x000000107c557819 */ /* 0x000fe2000000127d */
[--C-:B--2---:R-:W-:Y:S01]  /*43b0*/  HADD2.F32 R86, -RZ, R37.reuse.H1_H1 ;  /* 0x30000025ff567230 */ /* 0x104fe20000004100 */
[----:B------:R-:W-:Y:S01]  /*43c0*/  SHF.R.U64 R84, R122, 0x10, R123 ;  /* 0x000000107a547819 */ /* 0x000fe2000000127b */
[----:B------:R-:W-:Y:S01]  /*43d0*/  HADD2.F32 R87, -RZ, R37.H0_H0 ;  /* 0x20000025ff577230 */ /* 0x000fe20000004100 */
[----:B------:R-:W-:Y:S01]  /*43e0*/  SHF.R.U32.HI R124, RZ, 0x10, R125 ;  /* 0x00000010ff7c7819 */ /* 0x000fe2000001167d */
[----:B------:R-:W-:Y:S01]  /*43f0*/  HADD2.F32 R85, -RZ, R85.H0_H0 ;  /* 0x20000055ff557230 */ /* 0x000fe20000004100 */
[----:B------:R-:W-:Y:S01]  /*4400*/  SHF.R.U32.HI R122, RZ, 0x10, R123 ;  /* 0x00000010ff7a7819 */ /* 0x000fe2000001167b */
[----:B------:R-:W-:Y:S02]  /*4410*/  HADD2.F32 R84, -RZ, R84.H0_H0 ;  /* 0x20000054ff547230 */ /* 0x000fe40000004100 */
[----:B------:R-:W-:Y:S02]  /*4420*/  HADD2.F32 R124, -RZ, R124.H0_H0 ;  /* 0x2000007cff7c7230 */ /* 0x000fe40000004100 */
[-C--:B------:R-:W-:Y:S01]  /*4430*/  FMUL.FTZ R37, R86, R85.reuse ;  /* 0x0000005556257220 */ /* 0x080fe20000410000 */
[----:B------:R-:W-:Y:S01]  /*4440*/  FMUL.FTZ R85, R87, R85 ;  /* 0x0000005557557220 */ /* 0x000fe20000410000 */
[----:B------:R-:W-:-:S02]  /*4450*/  HADD2.F32 R122, -RZ, R122.H0_H0 ;  /* 0x2000007aff7a7230 */ /* 0x000fc40000004100 */
[-C--:B------:R-:W-:Y:S01]  /*4460*/  FFMA.FTZ R37, R87, R84.reuse, -R37 ;  /* 0x0000005457257223 */ /* 0x080fe20000010825 */
[----:B------:R-:W-:Y:S01]  /*4470*/  FFMA.FTZ R84, R86, R84, R85 ;  /* 0x0000005456547223 */ /* 0x000fe20000010055 */
[--C-:B------:R-:W-:Y:S02]  /*4480*/  HADD2.F32 R85, -RZ, R39.reuse.H1_H1 ;  /* 0x30000027ff557230 */ /* 0x100fe40000004100 */
[----:B------:R-:W-:Y:S02]  /*4490*/  HADD2.F32 R86, -RZ, R39.H0_H0 ;  /* 0x20000027ff567230 */ /* 0x000fe40000004100 */
[----:B------:R-:W-:Y:S02]  /*44a0*/  HADD2.F32 R87, -RZ, R165.H0_H0 ;  /* 0x200000a5ff577230 */ /* 0x000fe40000004100 */
[----:B------:R-:W-:Y:S01]  /*44b0*/  FMUL.FTZ R39, R85, R124 ;  /* 0x0000007c55277220 */ /* 0x000fe20000410000 */
[----:B------:R-:W-:Y:S01]  /*44c0*/  HADD2.F32 R123, -RZ, R36.H0_H0 ;  /* 0x20000024ff7b7230 */ /* 0x000fe20000004100 */
[----:B------:R-:W-:-:S02]  /*44d0*/  F2FP.F16.F32.PACK_AB R37, R84, R37 ;  /* 0x000000255425723e */ /* 0x000fc400000000ff */
[C---:B------:R-:W-:Y:S01]  /*44e0*/  FFMA.FTZ R39, R86.reuse, R122, -R39 ;  /* 0x0000007a56277223 */ /* 0x040fe20000010827 */
[----:B------:R-:W-:-:S04]  /*44f0*/  FMUL.FTZ R86, R86, R124 ;  /* 0x0000007c56567220 */ /* 0x000fc80000410000 */
[----:B------:R-:W-:Y:S01]  /*4500*/  FFMA.FTZ R85, R85, R122, R86 ;  /* 0x0000007a55557223 */ /* 0x000fe20000010056 */
[----:B------:R-:W-:Y:S02]  /*4510*/  HADD2.F32 R122, -RZ, R167.H0_H0 ;  /* 0x200000a7ff7a7230 */ /* 0x000fe40000004100 */
[----:B------:R-:W-:Y:S02]  /*4520*/  HADD2.F32 R86, -RZ, R36.H1_H1 ;  /* 0x30000024ff567230 */ /* 0x000fe40000004100 */
[----:B------:R-:W-:-:S03]  /*4530*/  F2FP.F16.F32.PACK_AB R39, R85, R39 ;  /* 0x000000275527723e */ /* 0x000fc600000000ff */
[----:B------:R-:W-:-:S04]  /*4540*/  FMUL.FTZ R36, R86, R122 ;  /* 0x0000007a56247220 */ /* 0x000fc80000410000 */
[C---:B------:R-:W-:Y:S01]  /*4550*/  FFMA.FTZ R36, R123.reuse, R87, -R36 ;  /* 0x000000577b247223 */ /* 0x040fe20000010824 */
[----:B------:R-:W-:Y:S01]  /*4560*/  FMUL.FTZ R123, R123, R122 ;  /* 0x0000007a7b7b7220 */ /* 0x000fe20000410000 */
[----:B------:R-:W-:-:S03]  /*4570*/  IMAD.MOV.U32 R122, RZ, RZ, R38 ;  /* 0x000000ffff7a7224 */ /* 0x000fc600078e0026 */
[----:B------:R-:W-:Y:S01]  /*4580*/  FFMA.FTZ R86, R86, R87, R123 ;  /* 0x0000005756567223 */ /* 0x000fe2000001007b */
[----:B------:R-:W-:Y:S02]  /*4590*/  HADD2.F32 R123, -RZ, R167.H1_H1 ;  /* 0x300000a7ff7b7230 */ /* 0x000fe40000004100 */
[--C-:B------:R-:W-:Y:S02]  /*45a0*/  HADD2.F32 R38, -RZ, R122.reuse.H1_H1 ;  /* 0x3000007aff267230 */ /* 0x100fe40000004100 */
[----:B------:R-:W-:Y:S01]  /*45b0*/  HADD2.F32 R124, -RZ, R122.H0_H0 ;  /* 0x2000007aff7c7230 */ /* 0x000fe20000004100 */
[----:B------:R-:W-:Y:S01]  /*45c0*/  F2FP.F16.F32.PACK_AB R36, R86, R36 ;  /* 0x000000245624723e */ /* 0x000fe200000000ff */
[----:B------:R-:W-:Y:S02]  /*45d0*/  HADD2.F32 R87, -RZ, R165.H1_H1 ;  /* 0x300000a5ff577230 */ /* 0x000fe40000004100 */
[-C--:B------:R-:W-:Y:S01]  /*45e0*/  FMUL.FTZ R122, R38, R123.reuse ;  /* 0x0000007b267a7220 */ /* 0x080fe20000410000 */
[----:B------:R-:W-:-:S03]  /*45f0*/  FMUL.FTZ R123, R124, R123 ;  /* 0x0000007b7c7b7220 */ /* 0x000fc60000410000 */
[-C--:B------:R-:W-:Y:S01]  /*4600*/  FFMA.FTZ R122, R124, R87.reuse, -R122 ;  /* 0x000000577c7a7223 */ /* 0x080fe2000001087a */
[----:B------:R-:W-:-:S05]  /*4610*/  FFMA.FTZ R123, R38, R87, R123 ;  /* 0x00000057267b7223 */ /* 0x000fca000001007b */
[----:B------:R-:W-:-:S05]  /*4620*/  F2FP.F16.F32.PACK_AB R122, R123, R122 ;  /* 0x0000007a7b7a723e */ /* 0x000fca00000000ff */
[----:B------:R-:W-:-:S07]  /*4630*/  IMAD.MOV.U32 R38, RZ, RZ, R122 ;  /* 0x000000ffff267224 */ /* 0x000fce00078e007a */
.L_x_472:
[----:B------:R-:W-:Y:S05]  /*4640*/  BSYNC B3 ;  /* 0x0000000000037941 */ /* 0x000fea0003800000 */
.L_x_471:
[----:B------:R-:W-:Y:S02]  /*4650*/  ULDC.64 UR4, c[0x0][0x208] ;  /* 0x0000820000047ab9 */ /* 0x000fe40000000a00 */
[----:B--2---:R2:W-:Y:S03]  /*4660*/  STG.E.128 desc[UR4][R60.64], R36 ;  /* 0x000000243c007986 */ /* 0x0045e6000c101d04 */
.L_x_470:
[----:B------:R-:W-:Y:S05]  /*4670*/  BSYNC B2 ;  /* 0x0000000000027941 */ /* 0x000fea0003800000 */
.L_x_469:
[----:B------:R-:W-:Y:S01]  /*4680*/  ISETP.NE.AND P3, PT, R11, RZ, PT ;  /* 0x000000ff0b00720c */ /* 0x000fe20003f65270 */
[----:B------:R-:W-:-:S12]  /*4690*/  BSSY B2, `(.L_x_473) ;  /* 0x0000031000027945 */ /* 0x000fd80003800000 */
[----:B------:R-:W-:Y:S05]  /*46a0*/  @!P3 BRA `(.L_x_474) ;  /* 0x0000000000bcb947 */ /* 0x000fea0003800000 */
[----:B0-2---:R0:W2:Y:S01]  /*46b0*/  LDS.128 R36, [R5+0x26c00] ;  /* 0x026c000005247984 */ /* 0x0050a20000000c00 */
        /* <DEDUP_REMOVED lines=29> */
[-C--:B------:R-:W-:Y:S01]  /*4890*/  FMUL.FTZ R36, R86, R90.reuse ;  /* 0x0000005a56247220 */ /* 0x080fe20000410000 */
[----:B------:R-:W-:-:S03]  /*48a0*/  FMUL.FTZ R90, R91, R90 ;  /* 0x0000005a5b5a7220 */ /* 0x000fc60000410000 */
[-C--:B------:R-:W-:Y:S01]  /*48b0*/  FFMA.FTZ R36, R91, R87.reuse, -R36 ;  /* 0x000000575b247223 */ /* 0x080fe20000010824 */
[----:B------:R-:W-:Y:S01]  /*48c0*/  FFMA.FTZ R86, R86, R87, R90 ;  /* 0x0000005756567223 */ /* 0x000fe2000001005a */
[----:B------:R-:W-:Y:S02]  /*48d0*/  HADD2.F32 R87, -RZ, R166.H1_H1 ;  /* 0x300000a6ff577230 */ /* 0x000fe40000004100 */
[----:B------:R-:W-:Y:S02]  /*48e0*/  HADD2.F32 R90, -RZ, R38.H1_H1 ;  /* 0x30000026ff5a7230 */ /* 0x000fe40000004100 */
[----:B------:R-:W-:Y:S01]  /*48f0*/  HADD2.F32 R91, -RZ, R164.H1_H1 ;  /* 0x300000a4ff5b7230 */ /* 0x000fe20000004100 */
[----:B------:R-:W-:Y:S01]  /*4900*/  F2FP.F16.F32.PACK_AB R36, R86, R36 ;  /* 0x000000245624723e */ /* 0x000fe200000000ff */
[----:B------:R-:W-:Y:S02]  /*4910*/  HADD2.F32 R38, -RZ, R38.H0_H0 ;  /* 0x20000026ff267230 */ /* 0x000fe40000004100 */
[----:B------:R-:W-:-:S04]  /*4920*/  FMUL.FTZ R116, R90, R87 ;  /* 0x000000575a747220 */ /* 0x000fc80000410000 */
[C---:B------:R-:W-:Y:S01]  /*4930*/  FFMA.FTZ R116, R38.reuse, R91, -R116 ;  /* 0x0000005b26747223 */ /* 0x040fe20000010874 */
[----:B------:R-:W-:-:S04]  /*4940*/  FMUL.FTZ R38, R38, R87 ;  /* 0x0000005726267220 */ /* 0x000fc80000410000 */
[----:B------:R-:W-:-:S05]  /*4950*/  FFMA.FTZ R38, R90, R91, R38 ;  /* 0x0000005b5a267223 */ /* 0x000fca0000010026 */
[----:B------:R-:W-:-:S07]  /*4960*/  F2FP.F16.F32.PACK_AB R38, R38, R116 ;  /* 0x000000742626723e */ /* 0x000fce00000000ff */
.L_x_476:
[----:B------:R-:W-:Y:S05]  /*4970*/  BSYNC B3 ;  /* 0x0000000000037941 */ /* 0x000fea0003800000 */
.L_x_475:
[----:B------:R-:W-:Y:S02]  /*4980*/  ULDC.64 UR4, c[0x0][0x208] ;  /* 0x0000820000047ab9 */ /* 0x000fe40000000a00 */
[----:B--2---:R3:W-:Y:S03]  /*4990*/  STG.E.128 desc[UR4][R60.64+0x80], R36 ;  /* 0x000080243c007986 */ /* 0x0047e6000c101d04 */
.L_x_474:
[----:B------:R-:W-:Y:S05]  /*49a0*/  BSYNC B2 ;  /* 0x0000000000027941 */ /* 0x000fea0003800000 */
.L_x_473:
[----:B------:R-:W-:Y:S01]  /*49b0*/  ISETP.NE.AND P3, PT, R10, RZ, PT ;  /* 0x000000ff0a00720c */ /* 0x000fe20003f65270 */
[----:B------:R-:W-:-:S12]  /*49c0*/  BSSY B2, `(.L_x_477) ;  /* 0x0000034000027945 */ /* 0x000fd80003800000 */
[----:B------:R-:W-:Y:S05]  /*49d0*/  @!P3 BRA `(.L_x_478) ;  /* 0x0000000000c8b947 */ /* 0x000fea0003800000 */
[----:B0-23--:R0:W2:Y:S01]  /*49e0*/  LDS.128 R36, [R5+0x29400] ;  /* 0x0294000005247984 */ /* 0x00d0a20000000c00 */
[----:B------:R-:W-:Y:S01]  /*49f0*/  ISETP.GE.AND P3, PT, R214, R120, PT ;  /* 0x00000078d600720c */ /* 0x000fe20003f66270 */
[----:B------:R-:W-:-:S12]  /*4a00*/  BSSY B3, `(.L_x_479) ;  /* 0x000002d000037945 */ /* 0x000fd80003800000 */
[----:B0-----:R-:W-:Y:S05]  /*4a10*/  @P3 BRA `(.L_x_480) ;  /* 0x0000000000ac3947 */ /* 0x001fea0003800000 */
[--C-:B------:R-:W-:Y:S01]  /*4a20*/  SHF.R.U64 R84, R82, 0x10, R83.reuse ;  /* 0x0000001052547819 */ /* 0x100fe20000001253 */
[----:B--2---:R-:W-:Y:S01]  /*4a30*/  IMAD.MOV.U32 R87, RZ, RZ, R36 ;  /* 0x000000ffff577224 */ /* 0x004fe200078e0024 */
[----:B------:R-:W-:Y:S02]  /*4a40*/  SHF.R.U32.HI R82, RZ, 0x10, R83 ;  /* 0x00000010ff527819 */ /* 0x000fe40000011653 */
[--C-:B------:R-:W-:Y:S01]  /*4a50*/  SHF.R.U64 R85, R88, 0x10, R89.reuse ;  /* 0x0000001058557819 */ /* 0x100fe20000001259 */
[----:B------:R-:W-:Y:S01]  /*4a60*/  HADD2.F32 R84, -RZ, R84.H0_H0 ;  /* 0x20000054ff547230 */ /* 0x000fe20000004100 */
[----:B------:R-:W-:Y:S01]  /*4a70*/  MOV R83, R37 ;  /* 0x0000002500537202 */ /* 0x000fe20000000f00 */
[----:B------:R-:W-:Y:S01]  /*4a80*/  HADD2.F32 R36, -RZ, R87.H1_H1 ;  /* 0x30000057ff247230 */ /* 0x000fe20000004100 */
[----:B------:R-:W-:Y:S01]  /*4a90*/  SHF.R.U32.HI R88, RZ, 0x10, R89 ;  /* 0x00000010ff587819 */ /* 0x000fe20000011659 */
[----:B------:R-:W-:Y:S02]  /*4aa0*/  HADD2.F32 R37, -RZ, R85.H0_H0 ;  /* 0x20000055ff257230 */ /* 0x000fe40000004100 */
[----:B------:R-:W-:-:S02]  /*4ab0*/  HADD2.F32 R85, -RZ, R83.H1_H1 ;  /* 0x30000053ff557230 */ /* 0x000fc40000004100 */
[----:B------:R-:W-:Y:S02]  /*4ac0*/  HADD2.F32 R86, -RZ, R83.H0_H0 ;  /* 0x20000053ff567230 */ /* 0x000fe40000004100 */
[----:B------:R-:W-:Y:S02]  /*4ad0*/  HADD2.F32 R88, -RZ, R88.H0_H0 ;  /* 0x20000058ff587230 */ /* 0x000fe40000004100 */
[CC--:B------:R-:W-:Y:S01]  /*4ae0*/  FMUL.FTZ R83, R85.reuse, R37.reuse ;  /* 0x0000002555537220 */ /* 0x0c0fe20000410000 */
[----:B------:R-:W-:Y:S02]  /*4af0*/  HADD2.F32 R87, -RZ, R87.H0_H0 ;  /* 0x20000057ff577230 */ /* 0x000fe40000004100 */
[C---:B------:R-:W-:Y:S01]  /*4b00*/  FMUL.FTZ R37, R86.reuse, R37 ;  /* 0x0000002556257220 */ /* 0x040fe20000410000 */
[-C--:B------:R-:W-:Y:S01]  /*4b10*/  FFMA.FTZ R83, R86, R84.reuse, -R83 ;  /* 0x0000005456537223 */ /* 0x080fe20000010853 */
[----:B------:R-:W-:Y:S02]  /*4b20*/  HADD2.F32 R86, -RZ, R163.H1_H1 ;  /* 0x300000a3ff567230 */ /* 0x000fe40000004100 */
[----:B------:R-:W-:Y:S01]  /*4b30*/  FFMA.FTZ R37, R85, R84, R37 ;  /* 0x0000005455257223 */ /* 0x000fe20000010025 */
[----:B------:R-:W-:-:S02]  /*4b40*/  IMAD.MOV.U32 R84, RZ, RZ, R39 ;  /* 0x000000ffff547224 */ /* 0x000fc400078e0027 */
[----:B------:R-:W-:Y:S02]  /*4b50*/  HADD2.F32 R85, -RZ, R82.H0_H0 ;  /* 0x20000052ff557230 */ /* 0x000fe40000004100 */
[----:B------:R-:W-:Y:S01]  /*4b60*/  F2FP.F16.F32.PACK_AB R37, R37, R83 ;  /* 0x000000532525723e */ /* 0x000fe200000000ff */
[--C-:B------:R-:W-:Y:S02]  /*4b70*/  HADD2.F32 R39, -RZ, R84.reuse.H1_H1 ;  /* 0x30000054ff277230 */ /* 0x100fe40000004100 */
[----:B------:R-:W-:-:S03]  /*4b80*/  HADD2.F32 R84, -RZ, R84.H0_H0 ;  /* 0x20000054ff547230 */ /* 0x000fc60000004100 */
[----:B------:R-:W-:-:S04]  /*4b90*/  FMUL.FTZ R82, R39, R88 ;  /* 0x0000005827527220 */ /* 0x000fc80000410000 */
[C---:B------:R-:W-:Y:S01]  /*4ba0*/  FFMA.FTZ R82, R84.reuse, R85, -R82 ;  /* 0x0000005554527223 */ /* 0x040fe20000010852 */
[----:B------:R-:W-:-:S04]  /*4bb0*/  FMUL.FTZ R84, R84, R88 ;  /* 0x0000005854547220 */ /* 0x000fc80000410000 */
[----:B------:R-:W-:Y:S01]  /*4bc0*/  FFMA.FTZ R39, R39, R85, R84 ;  /* 0x0000005527277223 */ /* 0x000fe20000010054 */
[----:B------:R-:W-:Y:S02]  /*4bd0*/  HADD2.F32 R84, -RZ, R163.H0_H0 ;  /* 0x200000a3ff547230 */ /* 0x000fe40000004100 */
[CC--:B------:R-:W-:Y:S01]  /*4be0*/  FMUL.FTZ R85, R36.reuse, R86.reuse ;  /* 0x0000005624557220 */ /* 0x0c0fe20000410000 */
[----:B------:R-:W-:Y:S01]  /*4bf0*/  FMUL.FTZ R86, R87, R86 ;  /* 0x0000005657567220 */ /* 0x000fe20000410000 */
[----:B------:R-:W-:Y:S02]  /*4c00*/  F2FP.F16.F32.PACK_AB R39, R39, R82 ;  /* 0x000000522727723e */ /* 0x000fe400000000ff */
[-C--:B------:R-:W-:Y:S01]  /*4c10*/  FFMA.FTZ R85, R87, R84.reuse, -R85 ;  /* 0x0000005457557223 */ /* 0x080fe20000010855 */
[----:B------:R-:W-:Y:S01]  /*4c20*/  FFMA.FTZ R36, R36, R84, R86 ;  /* 0x0000005424247223 */ /* 0x000fe20000010056 */
[----:B------:R-:W-:Y:S02]  /*4c30*/  HADD2.F32 R84, -RZ, R162.H1_H1 ;  /* 0x300000a2ff547230 */ /* 0x000fe40000004100 */
[----:B------:R-:W-:-:S02]  /*4c40*/  HADD2.F32 R86, -RZ, R38.H1_H1 ;  /* 0x30000026ff567230 */ /* 0x000fc40000004100 */
[----:B------:R-:W-:Y:S01]  /*4c50*/  HADD2.F32 R87, -RZ, R162.H0_H0 ;  /* 0x200000a2ff577230 */ /* 0x000fe20000004100 */
[----:B------:R-:W-:Y:S01]  /*4c60*/  F2FP.F16.F32.PACK_AB R36, R36, R85 ;  /* 0x000000552424723e */ /* 0x000fe200000000ff */
[----:B------:R-:W-:Y:S02]  /*4c70*/  HADD2.F32 R38, -RZ, R38.H0_H0 ;  /* 0x20000026ff267230 */ /* 0x000fe40000004100 */
[----:B------:R-:W-:-:S04]  /*4c80*/  FMUL.FTZ R88, R86, R84 ;  /* 0x0000005456587220 */ /* 0x000fc80000410000 */
[C---:B------:R-:W-:Y:S01]  /*4c90*/  FFMA.FTZ R88, R38.reuse, R87, -R88 ;  /* 0x0000005726587223 */ /* 0x040fe20000010858 */
[----:B------:R-:W-:-:S04]  /*4ca0*/  FMUL.FTZ R38, R38, R84 ;  /* 0x0000005426267220 */ /* 0x000fc80000410000 */
[----:B------:R-:W-:-:S05]  /*4cb0*/  FFMA.FTZ R38, R86, R87, R38 ;  /* 0x0000005756267223 */ /* 0x000fca0000010026 */
[----:B------:R-:W-:-:S07]  /*4cc0*/  F2FP.F16.F32.PACK_AB R38, R38, R88 ;  /* 0x000000582626723e */ /* 0x000fce00000000ff */
.L_x_480:
[----:B------:R-:W-:Y:S05]  /*4cd0*/  BSYNC B3 ;  /* 0x0000000000037941 */ /* 0x000fea0003800000 */
.L_x_479:
[----:B------:R-:W-:Y:S02]  /*4ce0*/  ULDC.64 UR4, c[0x0][0x208] ;  /* 0x0000820000047ab9 */ /* 0x000fe40000000a00 */
[----:B--2---:R4:W-:Y:S03]  /*4cf0*/  STG.E.128 desc[UR4][R60.64+0x100], R36 ;  /* 0x000100243c007986 */ /* 0x0049e6000c101d04 */
.L_x_478:
[----:B------:R-:W-:Y:S05]  /*4d00*/  BSYNC B2 ;  /* 0x0000000000027941 */ /* 0x000fea0003800000 */
.L_x_477:
[----:B------:R-:W-:-:S13]  /*4d10*/  ISETP.NE.AND P3, PT, R9, RZ, PT ;  /* 0x000000ff0900720c */ /* 0x000fda0003f65270 */
[----:B------:R-:W-:Y:S05]  /*4d20*/  @!P3 BRA `(.L_x_468) ;  /* 0x0000000000c8b947 */ /* 0x000fea0003800000 */
[----:B0-234-:R0:W2:Y:S01]  /*4d30*/  LDS.128 R36, [R5+0x2bc00] ;  /* 0x02bc000005247984 */ /* 0x01d0a20000000c00 */
[----:B------:R-:W-:Y:S01]  /*4d40*/  ISETP.GE.AND P3, PT, R216, R120, PT ;  /* 0x00000078d800720c */ /* 0x000fe20003f66270 */
[----:B------:R-:W-:-:S12]  /*4d50*/  BSSY B2, `(.L_x_481) ;  /* 0x000002d000027945 */ /* 0x000fd80003800000 */
[----:B0-----:R-:W-:Y:S05]  /*4d60*/  @P3 BRA `(.L_x_482) ;  /* 0x0000000000ac3947 */ /* 0x001fea0003800000 */
[--C-:B------:R-:W-:Y:S02]  /*4d70*/  SHF.R.U64 R82, R78, 0x10, R79.reuse ;  /* 0x000000104e527819 */ /* 0x100fe4000000124f */
[----:B------:R-:W-:Y:S01]  /*4d80*/  SHF.R.U32.HI R78, RZ, 0x10, R79 ;  /* 0x00000010ff4e7819 */ /* 0x000fe2000001164f */
[----:B--2---:R-:W-:Y:S01]  /*4d90*/  IMAD.MOV.U32 R79, RZ, RZ, R37 ;  /* 0x000000ffff4f7224 */ /* 0x004fe200078e0025 */
[--C-:B------:R-:W-:Y:S01]  /*4da0*/  SHF.R.U64 R83, R80, 0x10, R81.reuse ;  /* 0x0000001050537819 */ /* 0x100fe20000001251 */
[----:B------:R-:W-:Y:S01]  /*4db0*/  HADD2.F32 R82, -RZ, R82.H0_H0 ;  /* 0x20000052ff527230 */ /* 0x000fe20000004100 */
[----:B------:R-:W-:Y:S02]  /*4dc0*/  SHF.R.U32.HI R80, RZ, 0x10, R81 ;  /* 0x00000010ff507819 */ /* 0x000fe40000011651 */
[----:B------:R-:W-:Y:S02]  /*4dd0*/  HADD2.F32 R81, -RZ, R79.H1_H1 ;  /* 0x3000004fff517230 */ /* 0x000fe40000004100 */
[----:B------:R-:W-:-:S02]  /*4de0*/  HADD2.F32 R37, -RZ, R83.H0_H0 ;  /* 0x20000053ff257230 */ /* 0x000fc40000004100 */
[----:B------:R-:W-:Y:S02]  /*4df0*/  HADD2.F32 R83, -RZ, R79.H0_H0 ;  /* 0x2000004fff537230 */ /* 0x000fe40000004100 */
[----:B------:R-:W-:Y:S02]  /*4e00*/  HADD2.F32 R80, -RZ, R80.H0_H0 ;  /* 0x20000050ff507230 */ /* 0x000fe40000004100 */
[-C--:B------:R-:W-:Y:S01]  /*4e10*/  FMUL.FTZ R79, R81, R37.reuse ;  /* 0x00000025514f7220 */ /* 0x080fe20000410000 */
[----:B------:R-:W-:-:S03]  /*4e20*/  FMUL.FTZ R37, R83, R37 ;  /* 0x0000002553257220 */ /* 0x000fc60000410000 */
[-C--:B------:R-:W-:Y:S01]  /*4e30*/  FFMA.FTZ R79, R83, R82.reuse, -R79 ;  /* 0x00000052534f7223 */ /* 0x080fe2000001084f */
[----:B------:R-:W-:Y:S02]  /*4e40*/  IMAD.MOV.U32 R83, RZ, RZ, R36 ;  /* 0x000000ffff537224 */ /* 0x000fe400078e0024 */
[----:B------:R-:W-:Y:S01]  /*4e50*/  FFMA.FTZ R37, R81, R82, R37 ;  /* 0x0000005251257223 */ /* 0x000fe20000010025 */
[----:B------:R-:W-:Y:S01]  /*4e60*/  MOV R81, R39 ;  /* 0x0000002700517202 */ /* 0x000fe20000000f00 */
[----:B------:R-:W-:Y:S02]  /*4e70*/  HADD2.F32 R82, -RZ, R78.H0_H0 ;  /* 0x2000004eff527230 */ /* 0x000fe40000004100 */
[----:B------:R-:W-:Y:S01]  /*4e80*/  HADD2.F32 R36, -RZ, R83.H1_H1 ;  /* 0x30000053ff247230 */ /* 0x000fe20000004100 */
[----:B------:R-:W-:Y:S01]  /*4e90*/  F2FP.F16.F32.PACK_AB R37, R37, R79 ;  /* 0x0000004f2525723e */ /* 0x000fe200000000ff */
[--C-:B------:R-:W-:Y:S02]  /*4ea0*/  HADD2.F32 R39, -RZ, R81.reuse.H1_H1 ;  /* 0x30000051ff277230 */ /* 0x100fe40000004100 */
[----:B------:R-:W-:-:S02]  /*4eb0*/  HADD2.F32 R81, -RZ, R81.H0_H0 ;  /* 0x20000051ff517230 */ /* 0x000fc40000004100 */
[----:B------:R-:W-:Y:S02]  /*4ec0*/  HADD2.F32 R83, -RZ, R83.H0_H0 ;  /* 0x20000053ff537230 */ /* 0x000fe40000004100 */
[-C--:B------:R-:W-:Y:S01]  /*4ed0*/  FMUL.FTZ R78, R39, R80.reuse ;  /* 0x00000050274e7220 */ /* 0x080fe20000410000 */
[----:B------:R-:W-:-:S03]  /*4ee0*/  FMUL.FTZ R80, R81, R80 ;  /* 0x0000005051507220 */ /* 0x000fc60000410000 */
[-C--:B------:R-:W-:Y:S01]  /*4ef0*/  FFMA.FTZ R78, R81, R82.reuse, -R78 ;  /* 0x00000052514e7223 */ /* 0x080fe2000001084e */
[----:B------:R-:W-:Y:S01]  /*4f00*/  FFMA.FTZ R39, R39, R82, R80 ;  /* 0x0000005227277223 */ /* 0x000fe20000010050 */
[--C-:B------:R-:W-:Y:S02]  /*4f10*/  HADD2.F32 R82, -RZ, R161.reuse.H1_H1 ;  /* 0x300000a1ff527230 */ /* 0x100fe40000004100 */
[----:B------:R-:W-:Y:S02]  /*4f20*/  HADD2.F32 R80, -RZ, R161.H0_H0 ;  /* 0x200000a1ff507230 */ /* 0x000fe40000004100 */
[----:B------:R-:W-:Y:S01]  /*4f30*/  F2FP.F16.F32.PACK_AB R39, R39, R78 ;  /* 0x0000004e2727723e */ /* 0x000fe200000000ff */
[-C--:B------:R-:W-:Y:S01]  /*4f40*/  FMUL.FTZ R81, R36, R82.reuse ;  /* 0x0000005224517220 */ /* 0x080fe20000410000 */
[----:B------:R-:W-:-:S03]  /*4f50*/  FMUL.FTZ R82, R83, R82 ;  /* 0x0000005253527220 */ /* 0x000fc60000410000 */
[-C--:B------:R-:W-:Y:S01]  /*4f60*/  FFMA.FTZ R81, R83, R80.reuse, -R81 ;  /* 0x0000005053517223 */ /* 0x080fe20000010851 */
[----:B------:R-:W-:Y:S01]  /*4f70*/  FFMA.FTZ R36, R36, R80, R82 ;  /* 0x0000005024247223 */ /* 0x000fe20000010052 */
[----:B------:R-:W-:Y:S02]  /*4f80*/  HADD2.F32 R80, -RZ, R160.H1_H1 ;  /* 0x300000a0ff507230 */ /* 0x000fe40000004100 */
[----:B------:R-:W-:Y:S02]  /*4f90*/  HADD2.F32 R82, -RZ, R38.H1_H1 ;  /* 0x30000026ff527230 */ /* 0x000fe40000004100 */
        /* <DEDUP_REMOVED lines=8> */
.L_x_482:
[----:B------:R-:W-:Y:S05]  /*5020*/  BSYNC B2 ;  /* 0x0000000000027941 */ /* 0x000fea0003800000 */
.L_x_481:
[----:B------:R-:W-:Y:S02]  /*5030*/  ULDC.64 UR4, c[0x0][0x208] ;  /* 0x0000820000047ab9 */ /* 0x000fe40000000a00 */
[----:B--2---:R0:W-:Y:S03]  /*5040*/  STG.E.128 desc[UR4][R60.64+0x180], R36 ;  /* 0x000180243c007986 */ /* 0x0041e6000c101d04 */
.L_x_468:
[----:B------:R-:W-:Y:S05]  /*5050*/  BSYNC B1 ;  /* 0x0000000000017941 */ /* 0x000fea0003800000 */
.L_x_467:
[----:B------:R-:W-:Y:S04]  /*5060*/  BSSY B1, `(.L_x_483) ;  /* 0x00000dc000017945 */ /* 0x000fe80003800000 */
[----:B------:R-:W-:Y:S05]  /*5070*/  @P4 BRA `(.L_x_484) ;  /* 0x0000000c00684947 */ /* 0x000fea0003800000 */
[----:B------:R-:W-:Y:S01]  /*5080*/  ISETP.NE.AND P3, PT, R27, RZ, PT ;  /* 0x000000ff1b00720c */ /* 0x000fe20003f65270 */
[----:B------:R-:W-:-:S12]  /*5090*/  BSSY B2, `(.L_x_485) ;  /* 0x0000035000027945 */ /* 0x000fd80003800000 */
        /* <DEDUP_REMOVED lines=10> */
[----:B------:R-:W-:Y:S01]  /*5140*/  SHF.R.U32.HI R76, RZ, 0x10, R77 ;  /* 0x00000010ff4c7819 */ /* 0x000fe2000001164d */
[----:B------:R-:W-:Y:S02]  /*5150*/  HADD2.F32 R74, -RZ, R74.H0_H0 ;  /* 0x2000004aff4a7230 */ /* 0x000fe40000004100 */
[----:B------:R-:W-:Y:S02]  /*5160*/  HADD2.F32 R37, -RZ, R61.H0_H0 ;  /* 0x2000003dff257230 */ /* 0x000fe40000004100 */
[----:B------:R-:W-:-:S02]  /*5170*/  HADD2.F32 R61, -RZ, R75.H1_H1 ;  /* 0x3000004bff3d7230 */ /* 0x000fc40000004100 */
[----:B------:R-:W-:Y:S02]  /*5180*/  HADD2.F32 R75, -RZ, R75.H0_H0 ;  /* 0x2000004bff4b7230 */ /* 0x000fe40000004100 */
[----:B------:R-:W-:Y:S02]  /*5190*/  HADD2.F32 R76, -RZ, R76.H0_H0 ;  /* 0x2000004cff4c7230 */ /* 0x000fe40000004100 */
[-C--:B------:R-:W-:Y:S01]  /*51a0*/  FMUL.FTZ R77, R61, R37.reuse ;  /* 0x000000253d4d7220 */ /* 0x080fe20000410000 */
[----:B------:R-:W-:-:S03]  /*51b0*/  FMUL.FTZ R37, R75, R37 ;  /* 0x000000254b257220 */ /* 0x000fc60000410000 */
[-C--:B------:R-:W-:Y:S01]  /*51c0*/  FFMA.FTZ R77, R75, R60.reuse, -R77 ;  /* 0x0000003c4b4d7223 */ /* 0x080fe2000001084d */
[--C-:B------:R-:W-:Y:S02]  /*51d0*/  HADD2.F32 R75, -RZ, R158.reuse.H1_H1 ;  /* 0x3000009eff4b7230 */ /* 0x100fe40000004100 */
[----:B------:R-:W-:Y:S01]  /*51e0*/  FFMA.FTZ R60, R61, R60, R37 ;  /* 0x0000003c3d3c7223 */ /* 0x000fe20000010025 */
[----:B------:R-:W-:Y:S02]  /*51f0*/  IMAD.MOV.U32 R37, RZ, RZ, R39 ;  /* 0x000000ffff257224 */ /* 0x000fe400078e0027 */
        /* <DEDUP_REMOVED lines=8> */
[--C-:B------:R-:W-:Y:S02]  /*5280*/  HADD2.F32 R39, -RZ, R157.reuse.H1_H1 ;  /* 0x3000009dff277230 */ /* 0x100fe40000004100 */
[--C-:B------:R-:W-:Y:S02]  /*5290*/  HADD2.F32 R74, -RZ, R36.reuse.H1_H1 ;  /* 0x30000024ff4a7230 */ /* 0x100fe40000004100 */
[----:B------:R-:W-:Y:S01]  /*52a0*/  HADD2.F32 R36, -RZ, R36.H0_H0 ;  /* 0x20000024ff247230 */ /* 0x000fe20000004100 */
[----:B------:R-:W-:Y:S01]  /*52b0*/  F2FP.F16.F32.PACK_AB R61, R37, R61 ;  /* 0x0000003d253d723e */ /* 0x000fe200000000ff */
[----:B------:R-:W-:Y:S02]  /*52c0*/  HADD2.F32 R157, -RZ, R157.H0_H0 ;  /* 0x2000009dff9d7230 */ /* 0x000fe40000004100 */
[----:B------:R-:W-:Y:S01]  /*52d0*/  FMUL.FTZ R76, R74, R39 ;  /* 0x000000274a4c7220 */ /* 0x000fe20000410000 */
[----:B------:R-:W-:-:S03]  /*52e0*/  MOV R37, R60 ;  /* 0x0000003c00257202 */ /* 0x000fc60000000f00 */
[C---:B------:R-:W-:Y:S01]  /*52f0*/  FFMA.FTZ R76, R36.reuse, R75, -R76 ;  /* 0x0000004b244c7223 */ /* 0x040fe2000001084c */
[----:B------:R-:W-:Y:S01]  /*5300*/  FMUL.FTZ R36, R36, R39 ;  /* 0x0000002724247220 */ /* 0x000fe20000410000 */
[--C-:B------:R-:W-:Y:S02]  /*5310*/  HADD2.F32 R39, -RZ, R38.reuse.H1_H1 ;  /* 0x30000026ff277230 */ /* 0x100fe40000004100 */
[----:B------:R-:W-:Y:S02]  /*5320*/  HADD2.F32 R38, -RZ, R38.H0_H0 ;  /* 0x20000026ff267230 */ /* 0x000fe40000004100 */
[----:B------:R-:W-:Y:S01]  /*5330*/  FFMA.FTZ R36, R74, R75, R36 ;  /* 0x0000004b4a247223 */ /* 0x000fe20000010024 */
[----:B------:R-:W-:-:S04]  /*5340*/  FMUL.FTZ R74, R39, R157 ;  /* 0x0000009d274a7220 */ /* 0x000fc80000410000 */
[----:B------:R-:W-:Y:S01]  /*5350*/  F2FP.F16.F32.PACK_AB R36, R36, R76 ;  /* 0x0000004c2424723e */ /* 0x000fe200000000ff */
[C---:B------:R-:W-:Y:S01]  /*5360*/  FFMA.FTZ R74, R38.reuse, R158, -R74 ;  /* 0x0000009e264a7223 */ /* 0x040fe2000001084a */
[----:B------:R-:W-:-:S04]  /*5370*/  FMUL.FTZ R38, R38, R157 ;  /* 0x0000009d26267220 */ /* 0x000fc80000410000 */
[----:B------:R-:W-:Y:S01]  /*5380*/  FFMA.FTZ R38, R39, R158, R38 ;  /* 0x0000009e27267223 */ /* 0x000fe20000010026 */
[----:B------:R-:W-:-:S04]  /*5390*/  IMAD.MOV.U32 R39, RZ, RZ, R61 ;  /* 0x000000ffff277224 */ /* 0x000fc800078e003d */
[----:B------:R-:W-:-:S07]  /*53a0*/  F2FP.F16.F32.PACK_AB R38, R38, R74 ;  /* 0x0000004a2626723e */ /* 0x000fce00000000ff */
.L_x_488:
[----:B------:R-:W-:Y:S05]  /*53b0*/  BSYNC B3 ;  /* 0x0000000000037941 */ /* 0x000fea0003800000 */
.L_x_487:
[----:B------:R-:W-:Y:S02]  /*53c0*/  ULDC.64 UR4, c[0x0][0x208] ;  /* 0x0000820000047ab9 */ /* 0x000fe40000000a00 */
[----:B--2---:R0:W-:Y:S03]  /*53d0*/  STG.E.128 desc[UR4][R46.64], R36 ;  /* 0x000000242e007986 */ /* 0x0041e6000c101d04 */
.L_x_486:
[----:B------:R-:W-:Y:S05]  /*53e0*/  BSYNC B2 ;  /* 0x0000000000027941 */ /* 0x000fea0003800000 */
.L_x_485:
        /* <DEDUP_REMOVED lines=21> */
[----:B------:R-:W-:Y:S02]  /*5540*/  HADD2.F32 R71, -RZ, R153.H1_H1 ;  /* 0x30000099ff477230 */ /* 0x000fe40000004100 */
[----:B------:R-:W-:Y:S01]  /*5550*/  FFMA.FTZ R60, R61, R60, R37 ;  /* 0x0000003c3d3c7223 */ /* 0x000fe20000010025 */
[----:B------:R-:W-:-:S04]  /*5560*/  IMAD.MOV.U32 R37, RZ, RZ, R39 ;  /* 0x000000ffff257224 */ /* 0x000fc800078e0027 */
[----:B------:R-:W-:Y:S01]  /*5570*/  F2FP.F16.F32.PACK_AB R60, R60, R73 ;  /* 0x000000493c3c723e */ /* 0x000fe200000000ff */
[--C-:B------:R-:W-:Y:S02]  /*5580*/  HADD2.F32 R39, -RZ, R37.reuse.H1_H1 ;  /* 0x30000025ff277230 */ /* 0x100fe40000004100 */
[----:B------:R-:W-:-:S03]  /*5590*/  HADD2.F32 R37, -RZ, R37.H0_H0 ;  /* 0x20000025ff257230 */ /* 0x000fc60000004100 */
[----:B------:R-:W-:-:S04]  /*55a0*/  FMUL.FTZ R61, R39, R72 ;  /* 0x00000048273d7220 */ /* 0x000fc80000410000 */
[C---:B------:R-:W-:Y:S01]  /*55b0*/  FFMA.FTZ R61, R37.reuse, R70, -R61 ;  /* 0x00000046253d7223 */ /* 0x040fe2000001083d */
[----:B------:R-:W-:-:S04]  /*55c0*/  FMUL.FTZ R37, R37, R72 ;  /* 0x0000004825257220 */ /* 0x000fc80000410000 */
[----:B------:R-:W-:Y:S01]  /*55d0*/  FFMA.FTZ R37, R39, R70, R37 ;  /* 0x0000004627257223 */ /* 0x000fe20000010025 */
[----:B------:R-:W-:Y:S02]  /*55e0*/  HADD2.F32 R39, -RZ, R154.H1_H1 ;  /* 0x3000009aff277230 */ /* 0x000fe40000004100 */
        /* <DEDUP_REMOVED lines=8> */
[----:B------:R-:W-:-:S03]  /*5670*/  HADD2.F32 R39, -RZ, R155.H0_H0 ;  /* 0x2000009bff277230 */ /* 0x000fc60000004100 */
[----:B------:R-:W-:Y:S01]  /*5680*/  FFMA.FTZ R36, R70, R71, R36 ;  /* 0x0000004746247223 */ /* 0x000fe20000010024 */
[--C-:B------:R-:W-:Y:S02]  /*5690*/  HADD2.F32 R70, -RZ, R38.reuse.H1_H1 ;  /* 0x30000026ff467230 */ /* 0x100fe40000004100 */
[----:B------:R-:W-:Y:S02]  /*56a0*/  HADD2.F32 R38, -RZ, R38.H0_H0 ;  /* 0x20000026ff267230 */ /* 0x000fe40000004100 */
[----:B------:R-:W-:Y:S01]  /*56b0*/  F2FP.F16.F32.PACK_AB R36, R36, R72 ;  /* 0x000000482424723e */ /* 0x000fe200000000ff */
[----:B------:R-:W-:-:S04]  /*56c0*/  FMUL.FTZ R71, R70, R39 ;  /* 0x0000002746477220 */ /* 0x000fc80000410000 */
[C---:B------:R-:W-:Y:S01]  /*56d0*/  FFMA.FTZ R71, R38.reuse, R154, -R71 ;  /* 0x0000009a26477223 */ /* 0x040fe20000010847 */
[----:B------:R-:W-:Y:S01]  /*56e0*/  FMUL.FTZ R38, R38, R39 ;  /* 0x0000002726267220 */ /* 0x000fe20000410000 */
[----:B------:R-:W-:-:S03]  /*56f0*/  IMAD.MOV.U32 R39, RZ, RZ, R61 ;  /* 0x000000ffff277224 */ /* 0x000fc600078e003d */
[----:B------:R-:W-:-:S05]  /*5700*/  FFMA.FTZ R38, R70, R154, R38 ;  /* 0x0000009a46267223 */ /* 0x000fca0000010026 */
[----:B------:R-:W-:-:S07]  /*5710*/  F2FP.F16.F32.PACK_AB R38, R38, R71 ;  /* 0x000000472626723e */ /* 0x000fce00000000ff */
.L_x_492:
[----:B------:R-:W-:Y:S05]  /*5720*/  BSYNC B3 ;  /* 0x0000000000037941 */ /* 0x000fea0003800000 */
.L_x_491:
[----:B------:R-:W-:Y:S02]  /*5730*/  ULDC.64 UR4, c[0x0][0x208] ;  /* 0x0000820000047ab9 */ /* 0x000fe40000000a00 */
[----:B--2---:R0:W-:Y:S03]  /*5740*/  STG.E.128 desc[UR4][R46.64+0x80], R36 ;  /* 0x000080242e007986 */ /* 0x0041e6000c101d04 */
.L_x_490:
[----:B------:R-:W-:Y:S05]  /*5750*/  BSYNC B2 ;  /* 0x0000000000027941 */ /* 0x000fea0003800000 */
.L_x_489:
        /* <DEDUP_REMOVED lines=21> */
[--C-:B------:R-:W-:Y:S02]  /*58b0*/  HADD2.F32 R67, -RZ, R151.reuse.H0_H0 ;  /* 0x20000097ff437230 */ /* 0x100fe40000004100 */
[----:B------:R-:W-:Y:S01]  /*58c0*/  FFMA.FTZ R60, R61, R60, R37 ;  /* 0x0000003c3d3c7223 */ /* 0x000fe20000010025 */
[----:B------:R-:W-:Y:S02]  /*58d0*/  IMAD.MOV.U32 R37, RZ, RZ, R39 ;  /* 0x000000ffff257224 */ /* 0x000fe400078e0027 */
[----:B------:R-:W-:Y:S02]  /*58e0*/  HADD2.F32 R151, -RZ, R151.H1_H1 ;  /* 0x30000097ff977230 */ /* 0x000fe40000004100 */
        /* <DEDUP_REMOVED lines=8> */
[--C-:B------:R-:W-:Y:S02]  /*5970*/  HADD2.F32 R66, -RZ, R36.reuse.H1_H1 ;  /* 0x30000024ff427230 */ /* 0x100fe40000004100 */
[----:B------:R-:W-:Y:S01]  /*5980*/  HADD2.F32 R36, -RZ, R36.H0_H0 ;  /* 0x20000024ff247230 */ /* 0x000fe20000004100 */
[----:B------:R-:W-:Y:S01]  /*5990*/  F2FP.F16.F32.PACK_AB R61, R37, R61 ;  /* 0x0000003d253d723e */ /* 0x000fe200000000ff */
[----:B------:R-:W-:Y:S02]  /*59a0*/  HADD2.F32 R152, -RZ, R152.H1_H1 ;  /* 0x30000098ff987230 */ /* 0x000fe40000004100 */
        /* <DEDUP_REMOVED lines=14> */
.L_x_496:
[----:B------:R-:W-:Y:S05]  /*5a90*/  BSYNC B3 ;  /* 0x0000000000037941 */ /* 0x000fea0003800000 */
.L_x_495:
[----:B------:R-:W-:Y:S02]  /*5aa0*/  ULDC.64 UR4, c[0x0][0x208] ;  /* 0x0000820000047ab9 */ /* 0x000fe40000000a00 */
[----:B--2---:R0:W-:Y:S03]  /*5ab0*/  STG.E.128 desc[UR4][R46.64+0x100], R36 ;  /* 0x000100242e007986 */ /* 0x0041e6000c101d04 */
.L_x_494:
[----:B------:R-:W-:Y:S05]  /*5ac0*/  BSYNC B2 ;  /* 0x0000000000027941 */ /* 0x000fea0003800000 */
.L_x_493:
        /* <DEDUP_REMOVED lines=31> */
[--C-:B------:R-:W-:Y:S02]  /*5cc0*/  HADD2.F32 R39, -RZ, R149.reuse.H0_H0 ;  /* 0x20000095ff277230 */ /* 0x100fe40000004100 */
        /* <DEDUP_REMOVED lines=18> */
.L_x_498:
[----:B------:R-:W-:Y:S05]  /*5df0*/  BSYNC B2 ;  /* 0x0000000000027941 */ /* 0x000fea0003800000 */
.L_x_497:
[----:B------:R-:W-:Y:S02]  /*5e00*/  ULDC.64 UR4, c[0x0][0x208] ;  /* 0x0000820000047ab9 */ /* 0x000fe40000000a00 */
[----:B--2---:R0:W-:Y:S03]  /*5e10*/  STG.E.128 desc[UR4][R46.64+0x180], R36 ;  /* 0x000180242e007986 */ /* 0x0041e6000c101d04 */
.L_x_484:
[----:B------:R-:W-:Y:S05]  /*5e20*/  BSYNC B1 ;  /* 0x0000000000017941 */ /* 0x000fea0003800000 */
.L_x_483:
        /* <DEDUP_REMOVED lines=8> */
[----:B------:R-:W-:Y:S01]  /*5eb0*/  SHF.R.U64 R58, R58, 0x10, R59 ;  /* 0x000000103a3a7819 */ /* 0x000fe2000000123b */
[----:B--2---:R-:W-:Y:S01]  /*5ec0*/  IMAD.MOV.U32 R47, RZ, RZ, R37 ;  /* 0x000000ffff2f7224 */ /* 0x004fe200078e0025 */
[--C-:B------:R-:W-:Y:S01]  /*5ed0*/  SHF.R.U64 R46, R56, 0x10, R57.reuse ;  /* 0x00000010382e7819 */ /* 0x100fe20000001239 */
[----:B------:R-:W-:Y:S01]  /*5ee0*/  HADD2.F32 R153, -RZ, R153.H0_H0 ;  /* 0x20000099ff997230 */ /* 0x000fe20000004100 */
[----:B------:R-:W-:Y:S01]  /*5ef0*/  SHF.R.U32.HI R57, RZ, 0x10, R57 ;  /* 0x00000010ff397819 */ /* 0x000fe20000011639 */
[----:B------:R-:W-:Y:S02]  /*5f00*/  HADD2.F32 R58, -RZ, R58.H0_H0 ;  /* 0x2000003aff3a7230 */ /* 0x000fe40000004100 */
[--C-:B------:R-:W-:Y:S02]  /*5f10*/  HADD2.F32 R37, -RZ, R47.reuse.H1_H1 ;  /* 0x3000002fff257230 */ /* 0x100fe40000004100 */
[----:B------:R-:W-:Y:S02]  /*5f20*/  HADD2.F32 R47, -RZ, R47.H0_H0 ;  /* 0x2000002fff2f7230 */ /* 0x000fe40000004100 */
[----:B------:R-:W-:-:S02]  /*5f30*/  HADD2.F32 R46, -RZ, R46.H0_H0 ;  /* 0x2000002eff2e7230 */ /* 0x000fc40000004100 */
[-C--:B------:R-:W-:Y:S01]  /*5f40*/  FMUL.FTZ R56, R37, R58.reuse ;  /* 0x0000003a25387220 */ /* 0x080fe20000410000 */
[----:B------:R-:W-:Y:S02]  /*5f50*/  HADD2.F32 R57, -RZ, R57.H0_H0 ;  /* 0x20000039ff397230 */ /* 0x000fe40000004100 */
[C---:B------:R-:W-:Y:S01]  /*5f60*/  FMUL.FTZ R58, R47.reuse, R58 ;  /* 0x0000003a2f3a7220 */ /* 0x040fe20000410000 */
[----:B------:R-:W-:Y:S02]  /*5f70*/  HADD2.F32 R155, -RZ, R155.H1_H1 ;  /* 0x3000009bff9b7230 */ /* 0x000fe40000004100 */
[-C--:B------:R-:W-:Y:S01]  /*5f80*/  FFMA.FTZ R56, R47, R46.reuse, -R56 ;  /* 0x0000002e2f387223 */ /* 0x080fe20000010838 */
[----:B------:R-:W-:Y:S01]  /*5f90*/  FFMA.FTZ R58, R37, R46, R58 ;  /* 0x0000002e253a7223 */ /* 0x000fe2000001003a */
[----:B------:R-:W-:Y:S01]  /*5fa0*/  SHF.R.U32.HI R46, RZ, 0x10, R59 ;  /* 0x00000010ff2e7819 */ /* 0x000fe2000001163b */
[--C-:B------:R-:W-:Y:S02]  /*5fb0*/  HADD2.F32 R37, -RZ, R39.reuse.H1_H1 ;  /* 0x30000027ff257230 */ /* 0x100fe40000004100 */
[----:B------:R-:W-:Y:S01]  /*5fc0*/  HADD2.F32 R39, -RZ, R39.H0_H0 ;  /* 0x20000027ff277230 */ /* 0x000fe20000004100 */
[----:B------:R-:W-:Y:S01]  /*5fd0*/  F2FP.F16.F32.PACK_AB R56, R58, R56 ;  /* 0x000000383a38723e */ /* 0x000fe200000000ff */
[----:B------:R-:W-:-:S05]  /*5fe0*/  HADD2.F32 R46, -RZ, R46.H0_H0 ;  /* 0x2000002eff2e7230 */ /* 0x000fca0000004100 */
[-C--:B------:R-:W-:Y:S01]  /*5ff0*/  FMUL.FTZ R47, R37, R46.reuse ;  /* 0x0000002e252f7220 */ /* 0x080fe20000410000 */
[----:B------:R-:W-:-:S03]  /*6000*/  FMUL.FTZ R46, R39, R46 ;  /* 0x0000002e272e7220 */ /* 0x000fc60000410000 */
[-C--:B------:R-:W-:Y:S01]  /*6010*/  FFMA.FTZ R47, R39, R57.reuse, -R47 ;  /* 0x00000039272f7223 */ /* 0x080fe2000001082f */
[----:B------:R-:W-:Y:S01]  /*6020*/  FFMA.FTZ R46, R37, R57, R46 ;  /* 0x00000039252e7223 */ /* 0x000fe2000001002e */
[--C-:B------:R-:W-:Y:S02]  /*6030*/  HADD2.F32 R37, -RZ, R36.reuse.H0_H0 ;  /* 0x20000024ff257230 */ /* 0x100fe40000004100 */
[----:B------:R-:W-:Y:S02]  /*6040*/  HADD2.F32 R36, -RZ, R36.H1_H1 ;  /* 0x30000024ff247230 */ /* 0x000fe40000004100 */
[--C-:B------:R-:W-:Y:S01]  /*6050*/  HADD2.F32 R39, -RZ, R159.reuse.H0_H0 ;  /* 0x2000009fff277230 */ /* 0x100fe20000004100 */
[----:B------:R-:W-:Y:S01]  /*6060*/  F2FP.F16.F32.PACK_AB R46, R46, R47 ;  /* 0x0000002f2e2e723e */ /* 0x000fe200000000ff */
[----:B------:R-:W-:-:S03]  /*6070*/  HADD2.F32 R159, -RZ, R159.H1_H1 ;  /* 0x3000009fff9f7230 */ /* 0x000fc60000004100 */
[-C--:B------:R-:W-:Y:S01]  /*6080*/  FMUL.FTZ R57, R36, R39.reuse ;  /* 0x0000002724397220 */ /* 0x080fe20000410000 */
[----:B------:R-:W-:-:S03]  /*6090*/  FMUL.FTZ R39, R37, R39 ;  /* 0x0000002725277220 */ /* 0x000fc60000410000 */
[-C--:B------:R-:W-:Y:S01]  /*60a0*/  FFMA.FTZ R57, R37, R153.reuse, -R57 ;  /* 0x0000009925397223 */ /* 0x080fe20000010839 */
[----:B------:R-:W-:Y:S01]  /*60b0*/  FFMA.FTZ R39, R36, R153, R39 ;  /* 0x0000009924277223 */ /* 0x000fe20000010027 */
[--C-:B------:R-:W-:Y:S02]  /*60c0*/  HADD2.F32 R36, -RZ, R38.reuse.H0_H0 ;  /* 0x20000026ff247230 */ /* 0x100fe40000004100 */
[----:B------:R-:W-:Y:S02]  /*60d0*/  HADD2.F32 R38, -RZ, R38.H1_H1 ;  /* 0x30000026ff267230 */ /* 0x000fe40000004100 */
[----:B------:R-:W-:-:S03]  /*60e0*/  F2FP.F16.F32.PACK_AB R39, R39, R57 ;  /* 0x000000392727723e */ /* 0x000fc600000000ff */
[-C--:B------:R-:W-:Y:S01]  /*60f0*/  FMUL.FTZ R37, R38, R159.reuse ;  /* 0x0000009f26257220 */ /* 0x080fe20000410000 */
[----:B------:R-:W-:-:S03]  /*6100*/  FMUL.FTZ R159, R36, R159 ;  /* 0x0000009f249f7220 */ /* 0x000fc60000410000 */
[-C--:B------:R-:W-:Y:S01]  /*6110*/  FFMA.FTZ R37, R36, R155.reuse, -R37 ;  /* 0x0000009b24257223 */ /* 0x080fe20000010825 */
[----:B------:R-:W-:Y:S01]  /*6120*/  FFMA.FTZ R159, R38, R155, R159 ;  /* 0x0000009b269f7223 */ /* 0x000fe2000001009f */
[----:B------:R-:W-:Y:S02]  /*6130*/  IMAD.MOV.U32 R36, RZ, RZ, R39 ;  /* 0x000000ffff247224 */ /* 0x000fe400078e0027 */
[----:B------:R-:W-:Y:S02]  /*6140*/  IMAD.MOV.U32 R39, RZ, RZ, R46 ;  /* 0x000000ffff277224 */ /* 0x000fe400078e002e */
[----:B------:R-:W-:Y:S02]  /*6150*/  F2FP.F16.F32.PACK_AB R159, R159, R37 ;  /* 0x000000259f9f723e */ /* 0x000fe400000000ff */
[----:B------:R-:W-:-:S03]  /*6160*/  MOV R37, R56 ;  /* 0x0000003800257202 */ /* 0x000fc60000000f00 */
[----:B------:R-:W-:-:S07]  /*6170*/  IMAD.MOV.U32 R38, RZ, RZ, R159 ;  /* 0x000000ffff267224 */ /* 0x000fce00078e009f */
.L_x_503:
[----:B------:R-:W-:Y:S05]  /*6180*/  BSYNC B2 ;  /* 0x0000000000027941 */ /* 0x000fea0003800000 */
.L_x_502:
[----:B------:R-:W-:Y:S02]  /*6190*/  ULDC.64 UR4, c[0x0][0x208] ;  /* 0x0000820000047ab9 */ /* 0x000fe40000000a00 */
[----:B--2---:R0:W-:Y:S03]  /*61a0*/  STG.E.128 desc[UR4][R44.64], R36 ;  /* 0x000000242c007986 */ /* 0x0041e6000c101d04 */
.L_x_501:
[----:B------:R-:W-:Y:S05]  /*61b0*/  BSYNC B1 ;  /* 0x0000000000017941 */ /* 0x000fea0003800000 */
.L_x_500:
        /* <DEDUP_REMOVED lines=9> */
[--C-:B------:R-:W-:Y:S02]  /*6250*/  SHF.R.U64 R46, R54, 0x10, R55.reuse ;  /* 0x00000010362e7819 */ /* 0x100fe40000001237 */
        /* <DEDUP_REMOVED lines=8> */
[----:B------:R-:W-:-:S03]  /*62e0*/  FFMA.FTZ R52, R47, R46, -R52 ;  /* 0x0000002e2f347223 */ /* 0x000fc60000010834 */
[----:B------:R-:W-:Y:S01]  /*62f0*/  FFMA.FTZ R56, R37, R46, R56 ;  /* 0x0000002e25387223 */ /* 0x000fe20000010038 */
[----:B------:R-:W-:Y:S01]  /*6300*/  SHF.R.U32.HI R46, RZ, 0x10, R53 ;  /* 0x00000010ff2e7819 */ /* 0x000fe20000011635 */
[--C-:B------:R-:W-:Y:S02]  /*6310*/  HADD2.F32 R37, -RZ, R39.reuse.H1_H1 ;  /* 0x30000027ff257230 */ /* 0x100fe40000004100 */
[----:B------:R-:W-:Y:S01]  /*6320*/  HADD2.F32 R39, -RZ, R39.H0_H0 ;  /* 0x20000027ff277230 */ /* 0x000fe20000004100 */
[----:B------:R-:W-:Y:S01]  /*6330*/  F2FP.F16.F32.PACK_AB R52, R56, R52 ;  /* 0x000000343834723e */ /* 0x000fe200000000ff */
[----:B------:R-:W-:Y:S02]  /*6340*/  HADD2.F32 R46, -RZ, R46.H0_H0 ;  /* 0x2000002eff2e7230 */ /* 0x000fe40000004100 */
[--C-:B------:R-:W-:Y:S02]  /*6350*/  HADD2.F32 R53, -RZ, R150.reuse.H0_H0 ;  /* 0x20000096ff357230 */ /* 0x100fe40000004100 */
[----:B------:R-:W-:-:S02]  /*6360*/  HADD2.F32 R150, -RZ, R150.H1_H1 ;  /* 0x30000096ff967230 */ /* 0x000fc40000004100 */
[-C--:B------:R-:W-:Y:S01]  /*6370*/  FMUL.FTZ R47, R37, R46.reuse ;  /* 0x0000002e252f7220 */ /* 0x080fe20000410000 */
[----:B------:R-:W-:-:S03]  /*6380*/  FMUL.FTZ R46, R39, R46 ;  /* 0x0000002e272e7220 */ /* 0x000fc60000410000 */
[-C--:B------:R-:W-:Y:S01]  /*6390*/  FFMA.FTZ R47, R39, R54.reuse, -R47 ;  /* 0x00000036272f7223 */ /* 0x080fe2000001082f */
[----:B------:R-:W-:Y:S01]  /*63a0*/  FFMA.FTZ R46, R37, R54, R46 ;  /* 0x00000036252e7223 */ /* 0x000fe2000001002e */
[----:B------:R-:W-:Y:S02]  /*63b0*/  HADD2.F32 R37, -RZ, R156.H0_H0 ;  /* 0x2000009cff257230 */ /* 0x000fe40000004100 */
[--C-:B------:R-:W-:Y:S02]  /*63c0*/  HADD2.F32 R39, -RZ, R36.reuse.H1_H1 ;  /* 0x30000024ff277230 */ /* 0x100fe40000004100 */
[----:B------:R-:W-:Y:S01]  /*63d0*/  HADD2.F32 R36, -RZ, R36.H0_H0 ;  /* 0x20000024ff247230 */ /* 0x000fe20000004100 */
[----:B------:R-:W-:Y:S01]  /*63e0*/  F2FP.F16.F32.PACK_AB R46, R46, R47 ;  /* 0x0000002f2e2e723e */ /* 0x000fe200000000ff */
[----:B------:R-:W-:Y:S02]  /*63f0*/  HADD2.F32 R156, -RZ, R156.H1_H1 ;  /* 0x3000009cff9c7230 */ /* 0x000fe40000004100 */
[-C--:B------:R-:W-:Y:S01]  /*6400*/  FMUL.FTZ R54, R39, R37.reuse ;  /* 0x0000002527367220 */ /* 0x080fe20000410000 */
[----:B------:R-:W-:-:S03]  /*6410*/  FMUL.FTZ R37, R36, R37 ;  /* 0x0000002524257220 */ /* 0x000fc60000410000 */
[-C--:B------:R-:W-:Y:S01]  /*6420*/  FFMA.FTZ R54, R36, R53.reuse, -R54 ;  /* 0x0000003524367223 */ /* 0x080fe20000010836 */
[--C-:B------:R-:W-:Y:S02]  /*6430*/  HADD2.F32 R36, -RZ, R38.reuse.H1_H1 ;  /* 0x30000026ff247230 */ /* 0x100fe40000004100 */
[----:B------:R-:W-:Y:S01]  /*6440*/  FFMA.FTZ R37, R39, R53, R37 ;  /* 0x0000003527257223 */ /* 0x000fe20000010025 */
[----:B------:R-:W-:Y:S02]  /*6450*/  HADD2.F32 R38, -RZ, R38.H0_H0 ;  /* 0x20000026ff267230 */ /* 0x000fe40000004100 */
[----:B------:R-:W-:Y:S02]  /*6460*/  FMUL.FTZ R39, R36, R156 ;  /* 0x0000009c24277220 */ /* 0x000fe40000410000 */
[----:B------:R-:W-:Y:S01]  /*6470*/  F2FP.F16.F32.PACK_AB R37, R37, R54 ;  /* 0x000000362525723e */ /* 0x000fe200000000ff */
[C---:B------:R-:W-:Y:S01]  /*6480*/  FMUL.FTZ R156, R38.reuse, R156 ;  /* 0x0000009c269c7220 */ /* 0x040fe20000410000 */
[----:B------:R-:W-:-:S03]  /*6490*/  FFMA.FTZ R39, R38, R150, -R39 ;  /* 0x0000009626277223 */ /* 0x000fc60000010827 */
[----:B------:R-:W-:Y:S01]  /*64a0*/  FFMA.FTZ R156, R36, R150, R156 ;  /* 0x00000096249c7223 */ /* 0x000fe2000001009c */
[----:B------:R-:W-:Y:S01]  /*64b0*/  MOV R36, R37 ;  /* 0x0000002500247202 */ /* 0x000fe20000000f00 */
[----:B------:R-:W-:-:S03]  /*64c0*/  IMAD.MOV.U32 R37, RZ, RZ, R52 ;  /* 0x000000ffff257224 */ /* 0x000fc600078e0034 */
[----:B------:R-:W-:-:S05]  /*64d0*/  F2FP.F16.F32.PACK_AB R39, R156, R39 ;  /* 0x000000279c27723e */ /* 0x000fca00000000ff */
[----:B------:R-:W-:Y:S02]  /*64e0*/  IMAD.MOV.U32 R38, RZ, RZ, R39 ;  /* 0x000000ffff267224 */ /* 0x000fe400078e0027 */
[----:B------:R-:W-:-:S07]  /*64f0*/  IMAD.MOV.U32 R39, RZ, RZ, R46 ;  /* 0x000000ffff277224 */ /* 0x000fce00078e002e */
.L_x_507:
[----:B------:R-:W-:Y:S05]  /*6500*/  BSYNC B2 ;  /* 0x0000000000027941 */ /* 0x000fea0003800000 */
.L_x_506:
[----:B------:R-:W-:Y:S02]  /*6510*/  ULDC.64 UR4, c[0x0][0x208] ;  /* 0x0000820000047ab9 */ /* 0x000fe40000000a00 */
[----:B--2---:R0:W-:Y:S03]  /*6520*/  STG.E.128 desc[UR4][R44.64+0x80], R36 ;  /* 0x000080242c007986 */ /* 0x0041e6000c101d04 */
.L_x_505:
[----:B------:R-:W-:Y:S05]  /*6530*/  BSYNC B1 ;  /* 0x0000000000017941 */ /* 0x000fea0003800000 */
.L_x_504:
        /* <DEDUP_REMOVED lines=9> */
[----:B--2---:R-:W-:Y:S01]  /*65d0*/  HADD2.F32 R51, -RZ, R39.H1_H1 ;  /* 0x30000027ff337230 */ /* 0x004fe20000004100 */
[--C-:B------:R-:W-:Y:S01]  /*65e0*/  SHF.R.U64 R46, R48, 0x10, R49.reuse ;  /* 0x00000010302e7819 */ /* 0x100fe20000001231 */
[----:B------:R-:W-:Y:S01]  /*65f0*/  HADD2.F32 R47, -RZ, R47.H0_H0 ;  /* 0x2000002fff2f7230 */ /* 0x000fe20000004100 */
[----:B------:R-:W-:Y:S01]  /*6600*/  SHF.R.U32.HI R48, RZ, 0x10, R49 ;  /* 0x00000010ff307819 */ /* 0x000fe20000011631 */
[--C-:B------:R-:W-:Y:S02]  /*6610*/  HADD2.F32 R49, -RZ, R37.reuse.H1_H1 ;  /* 0x30000025ff317230 */ /* 0x100fe40000004100 */
[----:B------:R-:W-:Y:S02]  /*6620*/  HADD2.F32 R37, -RZ, R37.H0_H0 ;  /* 0x20000025ff257230 */ /* 0x000fe40000004100 */
[----:B------:R-:W-:-:S02]  /*6630*/  HADD2.F32 R50, -RZ, R50.H0_H0 ;  /* 0x20000032ff327230 */ /* 0x000fc40000004100 */
[----:B------:R-:W-:Y:S02]  /*6640*/  HADD2.F32 R46, -RZ, R46.H0_H0 ;  /* 0x2000002eff2e7230 */ /* 0x000fe40000004100 */
[-C--:B------:R-:W-:Y:S01]  /*6650*/  FMUL.FTZ R53, R37, R47.reuse ;  /* 0x0000002f25357220 */ /* 0x080fe20000410000 */
[----:B------:R-:W-:Y:S02]  /*6660*/  HADD2.F32 R52, -RZ, R48.H0_H0 ;  /* 0x20000030ff347230 */ /* 0x000fe40000004100 */
[----:B------:R-:W-:Y:S01]  /*6670*/  FMUL.FTZ R48, R49, R47 ;  /* 0x0000002f31307220 */ /* 0x000fe20000410000 */
[----:B------:R-:W-:Y:S02]  /*6680*/  HADD2.F32 R39, -RZ, R39.H0_H0 ;  /* 0x20000027ff277230 */ /* 0x000fe40000004100 */
[----:B------:R-:W-:Y:S01]  /*6690*/  FMUL.FTZ R47, R51, R50 ;  /* 0x00000032332f7220 */ /* 0x000fe20000410000 */
[-C--:B------:R-:W-:Y:S01]  /*66a0*/  FFMA.FTZ R53, R49, R46.reuse, R53 ;  /* 0x0000002e31357223 */ /* 0x080fe20000010035 */
[----:B------:R-:W-:Y:S01]  /*66b0*/  FFMA.FTZ R48, R37, R46, -R48 ;  /* 0x0000002e25307223 */ /* 0x000fe20000010830 */
[----:B------:R-:W-:-:S02]  /*66c0*/  HADD2.F32 R46, -RZ, R36.H1_H1 ;  /* 0x30000024ff2e7230 */ /* 0x000fc40000004100 */
[C---:B------:R-:W-:Y:S01]  /*66d0*/  FMUL.FTZ R50, R39.reuse, R50 ;  /* 0x0000003227327220 */ /* 0x040fe20000410000 */
[----:B------:R-:W-:Y:S01]  /*66e0*/  FFMA.FTZ R47, R39, R52, -R47 ;  /* 0x00000034272f7223 */ /* 0x000fe2000001082f */
[--C-:B------:R-:W-:Y:S01]  /*66f0*/  HADD2.F32 R39, -RZ, R145.reuse.H0_H0 ;  /* 0x20000091ff277230 */ /* 0x100fe20000004100 */
[----:B------:R-:W-:Y:S01]  /*6700*/  F2FP.F16.F32.PACK_AB R48, R53, R48 ;  /* 0x000000303530723e */ /* 0x000fe200000000ff */
[----:B------:R-:W-:Y:S02]  /*6710*/  HADD2.F32 R36, -RZ, R36.H0_H0 ;  /* 0x20000024ff247230 */ /* 0x000fe40000004100 */
[----:B------:R-:W-:Y:S01]  /*6720*/  FFMA.FTZ R50, R51, R52, R50 ;  /* 0x0000003433327223 */ /* 0x000fe20000010032 */
[----:B------:R-:W-:Y:S02]  /*6730*/  HADD2.F32 R145, -RZ, R145.H1_H1 ;  /* 0x30000091ff917230 */ /* 0x000fe40000004100 */
[----:B------:R-:W-:Y:S01]  /*6740*/  FMUL.FTZ R51, R46, R39 ;  /* 0x000000272e337220 */ /* 0x000fe20000410000 */
[----:B------:R-:W-:-:S02]  /*6750*/  HADD2.F32 R49, -RZ, R38.H1_H1 ;  /* 0x30000026ff317230 */ /* 0x000fc40000004100 */
[----:B------:R-:W-:Y:S01]  /*6760*/  FMUL.FTZ R52, R36, R39 ;  /* 0x0000002724347220 */ /* 0x000fe20000410000 */
[----:B------:R-:W-:Y:S01]  /*6770*/  HADD2.F32 R38, -RZ, R38.H0_H0 ;  /* 0x20000026ff267230 */ /* 0x000fe20000004100 */
[----:B------:R-:W-:Y:S01]  /*6780*/  F2FP.F16.F32.PACK_AB R47, R50, R47 ;  /* 0x0000002f322f723e */ /* 0x000fe200000000ff */
[--C-:B------:R-:W-:Y:S02]  /*6790*/  HADD2.F32 R37, -RZ, R143.reuse.H0_H0 ;  /* 0x2000008fff257230 */ /* 0x100fe40000004100 */
[CC--:B------:R-:W-:Y:S01]  /*67a0*/  FMUL.FTZ R39, R49.reuse, R145.reuse ;  /* 0x0000009131277220 */ /* 0x0c0fe20000410000 */
[----:B------:R-:W-:Y:S02]  /*67b0*/  HADD2.F32 R143, -RZ, R143.H1_H1 ;  /* 0x3000008fff8f7230 */ /* 0x000fe40000004100 */
[----:B------:R-:W-:Y:S01]  /*67c0*/  FMUL.FTZ R145, R38, R145 ;  /* 0x0000009126917220 */ /* 0x000fe20000410000 */
[-C--:B------:R-:W-:Y:S01]  /*67d0*/  FFMA.FTZ R51, R36, R37.reuse, -R51 ;  /* 0x0000002524337223 */ /* 0x080fe20000010833 */
[----:B------:R-:W-:Y:S01]  /*67e0*/  FFMA.FTZ R52, R46, R37, R52 ;  /* 0x000000252e347223 */ /* 0x000fe20000010034 */
[-C--:B------:R-:W-:Y:S01]  /*67f0*/  FFMA.FTZ R39, R38, R143.reuse, -R39 ;  /* 0x0000008f26277223 */ /* 0x080fe20000010827 */
[----:B------:R-:W-:Y:S01]  /*6800*/  FFMA.FTZ R145, R49, R143, R145 ;  /* 0x0000008f31917223 */ /* 0x000fe20000010091 */
[----:B------:R-:W-:-:S02]  /*6810*/  IMAD.MOV.U32 R37, RZ, RZ, R48 ;  /* 0x000000ffff257224 */ /* 0x000fc400078e0030 */
[----:B------:R-:W-:Y:S02]  /*6820*/  F2FP.F16.F32.PACK_AB R51, R52, R51 ;  /* 0x000000333433723e */ /* 0x000fe400000000ff */
[----:B------:R-:W-:Y:S02]  /*6830*/  F2FP.F16.F32.PACK_AB R39, R145, R39 ;  /* 0x000000279127723e */ /* 0x000fe400000000ff */
[----:B------:R-:W-:-:S03]  /*6840*/  MOV R36, R51 ;  /* 0x0000003300247202 */ /* 0x000fc60000000f00 */
[----:B------:R-:W-:Y:S02]  /*6850*/  IMAD.MOV.U32 R38, RZ, RZ, R39 ;  /* 0x000000ffff267224 */ /* 0x000fe400078e0027 */
[----:B------:R-:W-:-:S07]  /*6860*/  IMAD.MOV.U32 R39, RZ, RZ, R47 ;  /* 0x000000ffff277224 */ /* 0x000fce00078e002f */
.L_x_511:
[----:B------:R-:W-:Y:S05]  /*6870*/  BSYNC B2 ;  /* 0x0000000000027941 */ /* 0x000fea0003800000 */
.L_x_510:
[----:B------:R-:W-:Y:S02]  /*6880*/  ULDC.64 UR4, c[0x0][0x208] ;  /* 0x0000820000047ab9 */ /* 0x000fe40000000a00 */
[----:B--2---:R0:W-:Y:S03]  /*6890*/  STG.E.128 desc[UR4][R44.64+0x100], R36 ;  /* 0x000100242c007986 */ /* 0x0041e6000c101d04 */
.L_x_509:
[----:B------:R-:W-:Y:S05]  /*68a0*/  BSYNC B1 ;  /* 0x0000000000017941 */ /* 0x000fea0003800000 */
.L_x_508:
[----:B------:R-:W-:-:S13]  /*68b0*/  ISETP.NE.AND P3, PT, R9, RZ, PT ;  /* 0x000000ff0900720c */ /* 0x000fda0003f65270 */
[----:B------:R-:W-:Y:S05]  /*68c0*/  @!P3 BRA `(.L_x_499) ;  /* 0x00000044007cb947 */ /* 0x000fea0003800000 */
[----:B0-234-:R0:W2:Y:S01]  /*68d0*/  LDS.128 R36, [R5+0x2dc00] ;  /* 0x02dc000005247984 */ /* 0x01d0a20000000c00 */
[----:B------:R-:W-:Y:S01]  /*68e0*/  ISETP.GE.AND P3, PT, R216, R120, PT ;  /* 0x00000078d800720c */ /* 0x000fe20003f66270 */
[----:B------:R-:W-:-:S12]  /*68f0*/  BSSY B1, `(.L_x_512) ;  /* 0x000002b000017945 */ /* 0x000fd80003800000 */
[----:B0-----:R-:W-:Y:S05]  /*6900*/  @P3 BRA `(.L_x_513) ;  /* 0x0000000000a43947 */ /* 0x001fea0003800000 */
[--C-:B------:R-:W-:Y:S01]  /*6910*/  SHF.R.U64 R40, R40, 0x10, R41.reuse ;  /* 0x0000001028287819 */ /* 0x100fe20000001229 */
[--C-:B--2---:R-:W-:Y:S01]  /*6920*/  HADD2.F32 R46, -RZ, R37.reuse.H1_H1 ;  /* 0x30000025ff2e7230 */ /* 0x104fe20000004100 */
[----:B------:R-:W-:Y:S01]  /*6930*/  SHF.R.U32.HI R41, RZ, 0x10, R41 ;  /* 0x00000010ff297819 */ /* 0x000fe20000011629 */
[----:B------:R-:W-:Y:S01]  /*6940*/  HADD2.F32 R37, -RZ, R37.H0_H0 ;  /* 0x20000025ff257230 */ /* 0x000fe20000004100 */
[--C-:B------:R-:W-:Y:S01]  /*6950*/  SHF.R.U64 R42, R42, 0x10, R43.reuse ;  /* 0x000000102a2a7819 */ /* 0x100fe2000000122b */
[----:B------:R-:W-:Y:S01]  /*6960*/  HADD2.F32 R40, -RZ, R40.H0_H0 ;  /* 0x20000028ff287230 */ /* 0x000fe20000004100 */
[----:B------:R-:W-:Y:S01]  /*6970*/  SHF.R.U32.HI R43, RZ, 0x10, R43 ;  /* 0x00000010ff2b7819 */ /* 0x000fe2000001162b */
[----:B------:R-:W-:Y:S02]  /*6980*/  HADD2.F32 R41, -RZ, R41.H0_H0 ;  /* 0x20000029ff297230 */ /* 0x000fe40000004100 */
[--C-:B------:R-:W-:Y:S02]  /*6990*/  HADD2.F32 R47, -RZ, R39.reuse.H1_H1 ;  /* 0x30000027ff2f7230 */ /* 0x100fe40000004100 */
[----:B------:R-:W-:Y:S01]  /*69a0*/  FMUL.FTZ R49, R37, R40 ;  /* 0x0000002825317220 */ /* 0x000fe20000410000 */
[----:B------:R-:W-:-:S02]  /*69b0*/  HADD2.F32 R39, -RZ, R39.H0_H0 ;  /* 0x20000027ff277230 */ /* 0x000fc40000004100 */
[----:B------:R-:W-:Y:S02]  /*69c0*/  HADD2.F32 R42, -RZ, R42.H0_H0 ;  /* 0x2000002aff2a7230 */ /* 0x000fe40000004100 */
[----:B------:R-:W-:Y:S02]  /*69d0*/  HADD2.F32 R48, -RZ, R43.H0_H0 ;  /* 0x2000002bff307230 */ /* 0x000fe40000004100 */
[C---:B------:R-:W-:Y:S01]  /*69e0*/  FMUL.FTZ R43, R46.reuse, R40 ;  /* 0x000000282e2b7220 */ /* 0x040fe20000410000 */
[-C--:B------:R-:W-:Y:S01]  /*69f0*/  FMUL.FTZ R40, R47, R41.reuse ;  /* 0x000000292f287220 */ /* 0x080fe20000410000 */
[----:B------:R-:W-:Y:S02]  /*6a00*/  FMUL.FTZ R41, R39, R41 ;  /* 0x0000002927297220 */ /* 0x000fe40000410000 */
[-C--:B------:R-:W-:Y:S01]  /*6a10*/  FFMA.FTZ R43, R37, R42.reuse, -R43 ;  /* 0x0000002a252b7223 */ /* 0x080fe2000001082b */
[----:B------:R-:W-:Y:S01]  /*6a20*/  FFMA.FTZ R42, R46, R42, R49 ;  /* 0x0000002a2e2a7223 */ /* 0x000fe20000010031 */
[----:B------:R-:W-:Y:S01]  /*6a30*/  FFMA.FTZ R40, R39, R48, -R40 ;  /* 0x0000003027287223 */ /* 0x000fe20000010828 */
[----:B------:R-:W-:-:S02]  /*6a40*/  HADD2.F32 R46, -RZ, R36.H1_H1 ;  /* 0x30000024ff2e7230 */ /* 0x000fc40000004100 */
[----:B------:R-:W-:Y:S01]  /*6a50*/  FFMA.FTZ R41, R47, R48, R41 ;  /* 0x000000302f297223 */ /* 0x000fe20000010029 */
[--C-:B------:R-:W-:Y:S02]  /*6a60*/  HADD2.F32 R39, -RZ, R135.reuse.H0_H0 ;  /* 0x20000087ff277230 */ /* 0x100fe40000004100 */
[----:B------:R-:W-:Y:S02]  /*6a70*/  HADD2.F32 R36, -RZ, R36.H0_H0 ;  /* 0x20000024ff247230 */ /* 0x000fe40000004100 */
[----:B------:R-:W-:Y:S02]  /*6a80*/  HADD2.F32 R135, -RZ, R135.H1_H1 ;  /* 0x30000087ff877230 */ /* 0x000fe40000004100 */
[-C--:B------:R-:W-:Y:S01]  /*6a90*/  FMUL.FTZ R47, R46, R39.reuse ;  /* 0x000000272e2f7220 */ /* 0x080fe20000410000 */
[--C-:B------:R-:W-:Y:S02]  /*6aa0*/  HADD2.F32 R48, -RZ, R38.reuse.H1_H1 ;  /* 0x30000026ff307230 */ /* 0x100fe40000004100 */
[----:B------:R-:W-:Y:S01]  /*6ab0*/  FMUL.FTZ R51, R36, R39 ;  /* 0x0000002724337220 */ /* 0x000fe20000410000 */
[----:B------:R-:W-:Y:S01]  /*6ac0*/  HADD2.F32 R38, -RZ, R38.H0_H0 ;  /* 0x20000026ff267230 */ /* 0x000fe20000004100 */
[----:B------:R-:W-:Y:S01]  /*6ad0*/  F2FP.F16.F32.PACK_AB R40, R41, R40 ;  /* 0x000000282928723e */ /* 0x000fe200000000ff */
[----:B------:R-:W-:-:S02]  /*6ae0*/  HADD2.F32 R49, -RZ, R134.H1_H1 ;  /* 0x30000086ff317230 */ /* 0x000fc40000004100 */
[-C--:B------:R-:W-:Y:S01]  /*6af0*/  FMUL.FTZ R39, R48, R135.reuse ;  /* 0x0000008730277220 */ /* 0x080fe20000410000 */
[----:B------:R-:W-:Y:S02]  /*6b00*/  HADD2.F32 R37, -RZ, R134.H0_H0 ;  /* 0x20000086ff257230 */ /* 0x000fe40000004100 */
[C---:B------:R-:W-:Y:S01]  /*6b10*/  FMUL.FTZ R135, R38.reuse, R135 ;  /* 0x0000008726877220 */ /* 0x040fe20000410000 */
[----:B------:R-:W-:-:S03]  /*6b20*/  FFMA.FTZ R39, R38, R49, -R39 ;  /* 0x0000003126277223 */ /* 0x000fc60000010827 */
[----:B------:R-:W-:Y:S01]  /*6b30*/  FFMA.FTZ R48, R48, R49, R135 ;  /* 0x0000003130307223 */ /* 0x000fe20000010087 */
[-C--:B------:R-:W-:Y:S01]  /*6b40*/  FFMA.FTZ R47, R36, R37.reuse, -R47 ;  /* 0x00000025242f7223 */ /* 0x080fe2000001082f */
[----:B------:R-:W-:Y:S01]  /*6b50*/  FFMA.FTZ R46, R46, R37, R51 ;  /* 0x000000252e2e7223 */ /* 0x000fe20000010033 */
[----:B------:R-:W-:Y:S02]  /*6b60*/  F2FP.F16.F32.PACK_AB R37, R42, R43 ;  /* 0x0000002b2a25723e */ /* 0x000fe400000000ff */
[----:B------:R-:W-:Y:S02]  /*6b70*/  F2FP.F16.F32.PACK_AB R38, R48, R39 ;  /* 0x000000273026723e */ /* 0x000fe400000000ff */
[----:B------:R-:W-:Y:S02]  /*6b80*/  F2FP.F16.F32.PACK_AB R36, R46, R47 ;  /* 0x0000002f2e24723e */ /* 0x000fe400000000ff */
[----:B------:R-:W-:-:S07]  /*6b90*/  MOV R39, R40 ;  /* 0x0000002800277202 */ /* 0x000fce0000000f00 */
.L_x_513:
[----:B------:R-:W-:Y:S05]  /*6ba0*/  BSYNC B1 ;  /* 0x0000000000017941 */ /* 0x000fea0003800000 */
.L_x_512:
[----:B------:R-:W-:Y:S02]  /*6bb0*/  ULDC.64 UR4, c[0x0][0x208] ;  /* 0x0000820000047ab9 */ /* 0x000fe40000000a00 */
[----:B--2---:R0:W-:Y:S01]  /*6bc0*/  STG.E.128 desc[UR4][R44.64+0x180], R36 ;  /* 0x000180242c007986 */ /* 0x0041e2000c101d04 */
[----:B------:R-:W-:Y:S05]  /*6bd0*/  BRA `(.L_x_499) ;  /* 0x0000004000b87947 */ /* 0x000fea0003800000 */
.L_x_457:
[----:B------:R-:W-:Y:S01]  /*6be0*/  ISETP.GE.AND P4, PT, R212, R4, PT ;  /* 0x00000004d400720c */ /* 0x000fe20003f86270 */
[----:B------:R-:W-:Y:S01]  /*6bf0*/  BSSY B1, `(.L_x_514) ;  /* 0x0000024000017945 */ /* 0x000fe20003800000 */
[----:B------:R-:W-:Y:S02]  /*6c00*/  CS2R R54, SRZ ;  /* 0x0000000000367805 */ /* 0x000fe4000001ff00 */
[----:B0-----:R-:W-:Y:S02]  /*6c10*/  CS2R R38, SRZ ;  /* 0x0000000000267805 */ /* 0x001fe4000001ff00 */
        /* <DEDUP_REMOVED lines=13> */
[----:B------:R-:W-:Y:S01]  /*6cf0*/  IMAD.X R39, R0, 0x1, R25, P3 ;  /* 0x0000000100277824 */ /* 0x000fe200018e0619 */
[----:B------:R-:W-:Y:S01]  /*6d00*/  LEA R44, P3, R38, UR4, 0x1 ;  /* 0x00000004262c7c11 */ /* 0x000fe2000f8608ff */
[----:B------:R-:W-:Y:S01]  /*6d10*/  IMAD.X R37, R3, 0x1, R20, P2 ;  /* 0x0000000103257824 */ /* 0x000fe200010e0614 */
[----:B------:R-:W-:Y:S02]  /*6d20*/  ISETP.GE.AND P2, PT, R16, R120, PT ;  /* 0x000000781000720c */ /* 0x000fe40003f46270 */
[----:B------:R-:W-:-:S02]  /*6d30*/  CS2R R40, SRZ ;  /* 0x0000000000287805 */ /* 0x000fc4000001ff00 */
[----:B------:R-:W-:Y:S02]  /*6d40*/  LEA.HI.X R45, R38, UR5, R39, 0x1, P3 ;  /* 0x00000005262d7c11 */ /* 0x000fe400098f0c27 */
[----:B------:R-:W-:Y:S02]  /*6d50*/  CS2R R38, SRZ ;  /* 0x0000000000267805 */ /* 0x000fe4000001ff00 */
[----:B------:R-:W-:Y:S01]  /*6d60*/  LEA R52, P3, R36, UR6, 0x1 ;  /* 0x0000000624347c11 */ /* 0x000fe2000f8608ff */
[----:B------:R-:W-:-:S03]  /*6d70*/  ULDC.64 UR8, c[0x0][0x208] ;  /* 0x0000820000087ab9 */ /* 0x000fc60000000a00 */
[----:B------:R-:W-:Y:S02]  /*6d80*/  LEA.HI.X R53, R36, UR7, R37, 0x1, P3 ;  /* 0x0000000724357c11 */ /* 0x000fe400098f0c25 */
[----:B------:R-:W-:Y:S02]  /*6d90*/  CS2R R36, SRZ ;  /* 0x0000000000247805 */ /* 0x000fe4000001ff00 */
[----:B------:R-:W-:Y:S02]  /*6da0*/  ISETP.GE.AND P3, PT, R213, R120, PT ;  /* 0x00000078d500720c */ /* 0x000fe40003f66270 */
[----:B------:R-:W-:Y:S02]  /*6db0*/  CS2R R50, SRZ ;  /* 0x0000000000327805 */ /* 0x000fe4000001ff00 */
[----:B------:R-:W-:Y:S01]  /*6dc0*/  CS2R R48, SRZ ;  /* 0x0000000000307805 */ /* 0x000fe2000001ff00 */
[----:B------:R-:W5:Y:S01]  /*6dd0*/  @!P2 LDG.E.128 R40, desc[UR8][R44.64] ;  /* 0x000000082c28a981 */ /* 0x000f62000c1e1d00 */
[----:B------:R-:W-:-:S04]  /*6de0*/  CS2R R46, SRZ ;  /* 0x00000000002e7805 */ /* 0x000fc8000001ff00 */
[----:B------:R-:W5:Y:S04]  /*6df0*/  @!P2 LDG.E.128 R48, desc[UR8][R52.64] ;  /* 0x000000083430a981 */ /* 0x000f68000c1e1d00 */
[----:B------:R0:W5:Y:S02]  /*6e00*/  @!P3 LDG.E.128 R36, desc[UR8][R44.64+0x80] ;  /* 0x000080082c24b981 */ /* 0x000164000c1e1d00 */
[----:B0-----:R-:W-:-:S06]  /*6e10*/  CS2R R44, SRZ ;  /* 0x00000000002c7805 */ /* 0x001fcc000001ff00 */
[----:B------:R0:W5:Y:S02]  /*6e20*/  @!P3 LDG.E.128 R44, desc[UR8][R52.64+0x80] ;  /* 0x00008008342cb981 */ /* 0x000164000c1e1d00 */
.L_x_515:
[----:B------:R-:W-:Y:S05]  /*6e30*/  BSYNC B1 ;  /* 0x0000000000017941 */ /* 0x000fea0003800000 */
.L_x_514:
[----:B------:R-:W2:Y:S01]  /*6e40*/  LDL.LU R60, [R1+0x10] ;  /* 0x00001000013c7983 */ /* 0x000ea20000300800 */
[----:B------:R-:W-:Y:S01]  /*6e50*/  VIADD R58, R212, 0x20 ;  /* 0x00000020d43a7836 */ /* 0x000fe20000000000 */
[----:B0----5:R-:W-:Y:S01]  /*6e60*/  MOV R52, R39 ;  /* 0x0000002700347202 */ /* 0x021fe20000000f00 */
[----:B------:R-:W-:Y:S01]  /*6e70*/  IMAD.MOV.U32 R53, RZ, RZ, R38 ;  /* 0x000000ffff357224 */ /* 0x000fe200078e0026 */
[----:B------:R-:W-:Y:S01]  /*6e80*/  BSSY B1, `(.L_x_516) ;  /* 0x0000042000017945 */ /* 0x000fe20003800000 */
[----:B------:R-:W-:Y:S01]  /*6e90*/  IMAD.MOV.U32 R57, RZ, RZ, R36 ;  /* 0x000000ffff397224 */ /* 0x000fe200078e0024 */
[----:B------:R-:W-:Y:S01]  /*6ea0*/  ISETP.GE.AND P2, PT, R58, R4, PT ;  /* 0x000000043a00720c */ /* 0x000fe20003f46270 */
[----:B------:R-:W-:Y:S01]  /*6eb0*/  IMAD.MOV.U32 R56, RZ, RZ, R37 ;  /* 0x000000ffff387224 */ /* 0x000fe200078e0025 */
[----:B------:R-:W-:Y:S01]  /*6ec0*/  PRMT R173, R52, 0x7610, R173 ;  /* 0x0000761034ad7816 */ /* 0x000fe200000000ad */
[----:B------:R-:W-:Y:S01]  /*6ed0*/  IMAD.MOV.U32 R52, RZ, RZ, R42 ;  /* 0x000000ffff347224 */ /* 0x000fe200078e002a */
[----:B------:R-:W-:-:S02]  /*6ee0*/  PRMT R171, R53, 0x7610, R171 ;  /* 0x0000761035ab7816 */ /* 0x000fc400000000ab */
[----:B------:R-:W-:Y:S02]  /*6ef0*/  CS2R R58, SRZ ;  /* 0x00000000003a7805 */ /* 0x000fe4000001ff00 */
[----:B------:R-:W-:Y:S02]  /*6f00*/  MOV R53, R43 ;  /* 0x0000002b00357202 */ /* 0x000fe40000000f00 */
[----:B------:R-:W-:Y:S02]  /*6f10*/  CS2R R62, SRZ ;  /* 0x00000000003e7805 */ /* 0x000fe4000001ff00 */
[----:B------:R-:W-:Y:S01]  /*6f20*/  PRMT R172, R57, 0x7610, R172 ;  /* 0x0000761039ac7816 */ /* 0x000fe200000000ac */
[----:B------:R-:W-:Y:S01]  /*6f30*/  IMAD.MOV.U32 R57, RZ, RZ, R46 ;  /* 0x000000ffff397224 */ /* 0x000fe200078e002e */
[----:B------:R-:W-:Y:S01]  /*6f40*/  PRMT R175, R56, 0x7610, R175 ;  /* 0x0000761038af7816 */ /* 0x000fe200000000af */
[----:B------:R-:W-:Y:S01]  /*6f50*/  IMAD.MOV.U32 R56, RZ, RZ, R41 ;  /* 0x000000ffff387224 */ /* 0x000fe200078e0029 */
[----:B------:R-:W-:-:S02]  /*6f60*/  PRMT R176, R52, 0x7610, R176 ;  /* 0x0000761034b07816 */ /* 0x000fc400000000b0 */
[----:B------:R-:W-:Y:S02]  /*6f70*/  CS2R R66, SRZ ;  /* 0x0000000000427805 */ /* 0x000fe4000001ff00 */
[----:B------:R-:W-:Y:S01]  /*6f80*/  PRMT R177, R53, 0x7610, R177 ;  /* 0x0000761035b17816 */ /* 0x000fe200000000b1 */
[----:B------:R-:W-:Y:S01]  /*6f90*/  IMAD.MOV.U32 R53, RZ, RZ, R40 ;  /* 0x000000ffff357224 */ /* 0x000fe200078e0028 */
[----:B------:R-:W-:Y:S01]  /*6fa0*/  MOV R52, R47 ;  /* 0x0000002f00347202 */ /* 0x000fe20000000f00 */
[----:B------:R-:W-:Y:S01]  /*6fb0*/  IMAD.MOV.U32 R70, RZ, RZ, R48 ;  /* 0x000000ffff467224 */ /* 0x000fe200078e0030 */
[----:B------:R-:W-:Y:S01]  /*6fc0*/  PRMT R152, R56, 0x7610, R152 ;  /* 0x0000761038987816 */ /* 0x000fe20000000098 */
[----:B------:R-:W-:Y:S01]  /*6fd0*/  IMAD.MOV.U32 R56, RZ, RZ, R45 ;  /* 0x000000ffff387224 */ /* 0x000fe200078e002d */
        /* <DEDUP_REMOVED lines=8> */
[----:B------:R-:W-:Y:S02]  /*7060*/  PRMT R172, R172, 0x5410, R57 ;  /* 0x00005410acac7816 */ /* 0x000fe40000000039 */
[----:B------:R-:W-:Y:S02]  /*7070*/  PRMT R175, R175, 0x5410, R56 ;  /* 0x00005410afaf7816 */ /* 0x000fe40000000038 */
[----:B------:R-:W-:Y:S02]  /*7080*/  CS2R R56, SRZ ;  /* 0x0000000000387805 */ /* 0x000fe4000001ff00 */
[----:B------:R-:W-:Y:S02]  /*7090*/  PRMT R176, R176, 0x5410, R52 ;  /* 0x00005410b0b07816 */ /* 0x000fe40000000034 */
[----:B------:R-:W-:-:S02]  /*70a0*/  PRMT R178, R53, 0x7610, R178 ;  /* 0x0000761035b27816 */ /* 0x000fc400000000b2 */
[----:B------:R-:W-:Y:S02]  /*70b0*/  CS2R R52, SRZ ;  /* 0x0000000000347805 */ /* 0x000fe4000001ff00 */
[----:B--2---:R-:W-:-:S04]  /*70c0*/  LOP3.LUT R60, R60, 0xfffffffe, RZ, 0xc0, !PT ;  /* 0xfffffffe3c3c7812 */ /* 0x004fc800078ec0ff */
[----:B------:R-:W-:-:S05]  /*70d0*/  @P2 LOP3.LUT R60, R60, 0x1, RZ, 0xfc, !PT ;  /* 0x000000013c3c2812 */ /* 0x000fca00078efcff */
[----:B------:R0:W-:Y:S02]  /*70e0*/  STL [R1+0x10], R60 ;  /* 0x0000103c01007387 */ /* 0x0001e40000100800 */
[----:B0-----:R-:W-:Y:S01]  /*70f0*/  CS2R R60, SRZ ;  /* 0x00000000003c7805 */ /* 0x001fe2000001ff00 */
[----:B------:R-:W-:Y:S06]  /*7100*/  @P2 BRA `(.L_x_517) ;  /* 0x0000000000642947 */ /* 0x000fec0003800000 */
[----:B------:R-:W-:Y:S01]  /*7110*/  IADD3 R54, P2, P3, R102, R86, R33 ;  /* 0x0000005666367210 */ /* 0x000fe20007b5e021 */
[----:B------:R-:W-:Y:S01]  /*7120*/  ULDC.64 UR4, c[0x0][0x3e8] ;  /* 0x0000fa0000047ab9 */ /* 0x000fe20000000a00 */
[----:B------:R-:W-:Y:S02]  /*7130*/  CS2R R58, SRZ ;  /* 0x00000000003a7805 */ /* 0x000fe4000001ff00 */
[----:B------:R-:W-:Y:S02]  /*7140*/  CS2R R56, SRZ ;  /* 0x0000000000387805 */ /* 0x000fe4000001ff00 */
[----:B------:R-:W-:Y:S02]  /*7150*/  IADD3.X R55, R25, R0, R35, P2, P3 ;  /* 0x0000000019377210 */ /* 0x000fe400017e6423 */
[----:B------:R-:W-:Y:S02]  /*7160*/  CS2R R66, SRZ ;  /* 0x0000000000427805 */ /* 0x000fe4000001ff00 */
[----:B------:R-:W-:-:S02]  /*7170*/  IADD3 R52, P2, P3, R108, R84, R29 ;  /* 0x000000546c347210 */ /* 0x000fc40007b5e01d */
[----:B------:R-:W-:Y:S01]  /*7180*/  CS2R R64, SRZ ;  /* 0x0000000000407805 */ /* 0x000fe2000001ff00 */
[----:B------:R-:W-:Y:S01]  /*7190*/  ULDC.64 UR6, c[0x0][0x208] ;  /* 0x0000820000067ab9 */ /* 0x000fe20000000a00 */
        /* <DEDUP_REMOVED lines=9> */
[----:B------:R-:W5:Y:S04]  /*7230*/  @!P2 LDG.E.128 R56, desc[UR6][R60.64] ;  /* 0x000000063c38a981 */ /* 0x000f68000c1e1d00 */
[----:B------:R-:W5:Y:S01]  /*7240*/  @!P2 LDG.E.128 R64, desc[UR6][R68.64] ;  /* 0x000000064440a981 */ /* 0x000f62000c1e1d00 */
[----:B------:R-:W-:Y:S02]  /*7250*/  ISETP.GE.AND P2, PT, R213, R120, PT ;  /* 0x00000078d500720c */ /* 0x000fe40003f46270 */
[----:B------:R-:W-:-:S11]  /*7260*/  CS2R R62, SRZ ;  /* 0x00000000003e7805 */ /* 0x000fd6000001ff00 */
[----:B------:R0:W5:Y:S02]  /*7270*/  @!P2 LDG.E.128 R52, desc[UR6][R60.64+0x80] ;  /* 0x000080063c34a981 */ /* 0x000164000c1e1d00 */
[----:B0-----:R-:W-:-:S06]  /*7280*/  CS2R R60, SRZ ;  /* 0x00000000003c7805 */ /* 0x001fcc000001ff00 */
[----:B------:R0:W5:Y:S02]  /*7290*/  @!P2 LDG.E.128 R60, desc[UR6][R68.64+0x80] ;  /* 0x00008006443ca981 */ /* 0x000164000c1e1d00 */
.L_x_517:
[----:B------:R-:W-:Y:S05]  /*72a0*/  BSYNC B1 ;  /* 0x0000000000017941 */ /* 0x000fea0003800000 */
.L_x_516:
[----:B0----5:R-:W-:Y:S01]  /*72b0*/  IMAD.MOV.U32 R68, RZ, RZ, R55 ;  /* 0x000000ffff447224 */ /* 0x021fe200078e0037 */
[----:B------:R-:W-:Y:S01]  /*72c0*/  MOV R69, R54 ;  /* 0x0000003600457202 */ /* 0x000fe20000000f00 */
[----:B------:R-:W-:Y:S01]  /*72d0*/  VIADD R72, R212, 0x40 ;  /* 0x00000040d4487836 */ /* 0x000fe20000000000 */
[----:B------:R-:W-:Y:S01]  /*72e0*/  PRMT R178, R178, 0x5410, R70 ;  /* 0x00005410b2b27816 */ /* 0x000fe20000000046 */
[----:B------:R-:W-:Y:S01]  /*72f0*/  IMAD.MOV.U32 R70, RZ, RZ, R53 ;  /* 0x000000ffff467224 */ /* 0x000fe200078e0035 */
[----:B------:R-:W-:Y:S01]  /*7300*/  PRMT R163, R69, 0x5410, R68 ;  /* 0x0000541045a37816 */ /* 0x000fe20000000044 */
[----:B------:R-:W-:Y:S01]  /*7310*/  IMAD.MOV.U32 R68, RZ, RZ, R59 ;  /* 0x000000ffff447224 */ /* 0x000fe200078e003b */
[----:B------:R-:W-:Y:S01]  /*7320*/  MOV R69, R58 ;  /* 0x0000003a00457202 */ /* 0x000fe20000000f00 */
[----:B------:R-:W-:Y:S01]  /*7330*/  BSSY B1, `(.L_x_518) ;  /* 0x0000033000017945 */ /* 0x000fe20003800000 */
[----:B------:R-:W-:Y:S02]  /*7340*/  ISETP.GE.AND P3, PT, R72, R4, PT ;  /* 0x000000044800720c */ /* 0x000fe40003f66270 */
[----:B------:R-:W-:-:S02]  /*7350*/  CS2R R74, SRZ ;  /* 0x00000000004a7805 */ /* 0x000fc4000001ff00 */
[----:B------:R-:W-:Y:S01]  /*7360*/  PRMT R167, R69, 0x5410, R68 ;  /* 0x0000541045a77816 */ /* 0x000fe20000000044 */
[----:B------:R-:W-:Y:S01]  /*7370*/  IMAD.MOV.U32 R68, RZ, RZ, R63 ;  /* 0x000000ffff447224 */ /* 0x000fe200078e003f */
[----:B------:R-:W-:Y:S02]  /*7380*/  MOV R69, R62 ;  /* 0x0000003e00457202 */ /* 0x000fe40000000f00 */
[----:B------:R-:W-:Y:S02]  /*7390*/  CS2R R72, SRZ ;  /* 0x0000000000487805 */ /* 0x000fe4000001ff00 */
[----:B------:R-:W-:Y:S01]  /*73a0*/  PRMT R153, R71, 0x7610, R153 ;  /* 0x0000761047997816 */ /* 0x000fe20000000099 */
[----:B------:R-:W-:Y:S01]  /*73b0*/  IMAD.MOV.U32 R71, RZ, RZ, R52 ;  /* 0x000000ffff477224 */ /* 0x000fe200078e0034 */
[----:B------:R-:W-:Y:S01]  /*73c0*/  PRMT R165, R69, 0x5410, R68 ;  /* 0x0000541045a57816 */ /* 0x000fe20000000044 */
[----:B------:R-:W-:Y:S01]  /*73d0*/  IMAD.MOV.U32 R69, RZ, RZ, R60 ;  /* 0x000000ffff457224 */ /* 0x000fe200078e003c */
[----:B------:R-:W-:Y:S01]  /*73e0*/  CS2R R78, SRZ ;  /* 0x00000000004e7805 */ /* 0x000fe2000001ff00 */
[----:B------:R-:W-:Y:S01]  /*73f0*/  IMAD.MOV.U32 R68, RZ, RZ, R61 ;  /* 0x000000ffff447224 */ /* 0x000fe200078e003d */
[----:B------:R-:W-:Y:S01]  /*7400*/  PRMT R164, R71, 0x5410, R70 ;  /* 0x0000541047a47816 */ /* 0x000fe20000000046 */
[----:B------:R-:W-:Y:S01]  /*7410*/  IMAD.MOV.U32 R71, RZ, RZ, R56 ;  /* 0x000000ffff477224 */ /* 0x000fe200078e0038 */
[----:B------:R-:W-:Y:S01]  /*7420*/  CS2R R76, SRZ ;  /* 0x00000000004c7805 */ /* 0x000fe2000001ff00 */
[----:B------:R-:W-:Y:S01]  /*7430*/  IMAD.MOV.U32 R70, RZ, RZ, R57 ;  /* 0x000000ffff467224 */ /* 0x000fe200078e0039 */
[----:B------:R-:W-:Y:S01]  /*7440*/  PRMT R166, R69, 0x5410, R68 ;  /* 0x0000541045a67816 */ /* 0x000fe20000000044 */
[----:B------:R-:W-:Y:S01]  /*7450*/  IMAD.MOV.U32 R68, RZ, RZ, R67 ;  /* 0x000000ffff447224 */ /* 0x000fe200078e0043 */
[----:B------:R-:W-:-:S02]  /*7460*/  MOV R69, R66 ;  /* 0x0000004200457202 */ /* 0x000fc40000000f00 */
[----:B------:R-:W-:Y:S02]  /*7470*/  CS2R R82, SRZ ;  /* 0x0000000000527805 */ /* 0x000fe4000001ff00 */
[----:B------:R-:W-:Y:S02]  /*7480*/  PRMT R168, R71, 0x5410, R70 ;  /* 0x0000541047a87816 */ /* 0x000fe40000000046 */
[----:B------:R-:W-:Y:S02]  /*7490*/  CS2R R70, SRZ ;  /* 0x0000000000467805 */ /* 0x000fe4000001ff00 */
[----:B------:R-:W-:Y:S01]  /*74a0*/  PRMT R169, R69, 0x5410, R68 ;  /* 0x0000541045a97816 */ /* 0x000fe20000000044 */
[----:B------:R-:W-:Y:S01]  /*74b0*/  IMAD.MOV.U32 R69, RZ, RZ, R64 ;  /* 0x000000ffff457224 */ /* 0x000fe200078e0040 */
[----:B------:R-:W-:Y:S02]  /*74c0*/  MOV R68, R65 ;  /* 0x0000004100447202 */ /* 0x000fe40000000f00 */
[----:B------:R-:W-:-:S02]  /*74d0*/  CS2R R80, SRZ ;  /* 0x0000000000507805 */ /* 0x000fc4000001ff00 */
[----:B------:R-:W-:Y:S02]  /*74e0*/  PRMT R170, R69, 0x5410, R68 ;  /* 0x0000541045aa7816 */ /* 0x000fe40000000044 */
[----:B------:R-:W-:Y:S01]  /*74f0*/  CS2R R68, SRZ ;  /* 0x0000000000447805 */ /* 0x000fe2000001ff00 */
[----:B------:R-:W-:Y:S06]  /*7500*/  @P3 BRA `(.L_x_519) ;  /* 0x0000000000543947 */ /* 0x000fec0003800000 */
[----:B------:R-:W-:Y:S01]  /*7510*/  IADD3 R86, P2, P5, R102, R32, R86 ;  /* 0x0000002066567210 */ /* 0x000fe20007d5e056 */
[----:B------:R-:W-:Y:S01]  /*7520*/  ULDC.64 UR4, c[0x0][0x3e8] ;  /* 0x0000fa0000047ab9 */ /* 0x000fe20000000a00 */
[----:B------:R-:W-:Y:S02]  /*7530*/  ULDC.64 UR6, c[0x0][0x208] ;  /* 0x0000820000067ab9 */ /* 0x000fe40000000a00 */
[----:B------:R-:W-:Y:S02]  /*7540*/  IADD3.X R0, R25, R34, R0, P2, P5 ;  /* 0x0000002219007210 */ /* 0x000fe400017ea400 */
        /* <DEDUP_REMOVED lines=17> */
.L_x_519:
[----:B------:R-:W-:Y:S05]  /*7660*/  BSYNC B1 ;  /* 0x0000000000017941 */ /* 0x000fea0003800000 */
.L_x_518:
        /* <DEDUP_REMOVED lines=15> */
[----:B------:R-:W-:Y:S02]  /*7760*/  IMAD.MOV.U32 R3, RZ, RZ, R78 ;  /* 0x000000ffff037224 */ /* 0x000fe400078e004e */
        /* <DEDUP_REMOVED lines=16> */
.L_x_520:
[----:B------:R-:W-:Y:S01]  /*7870*/  IMAD R3, R19, 0x8, R18 ;  /* 0x0000000813037824 */ /* 0x000fe200078e0212 */
[----:B------:R-:W-:Y:S01]  /*7880*/  SHF.L.U32 R0, R217, 0x1f, RZ ;  /* 0x0000001fd9007819 */ /* 0x000fe200000006ff */
[----:B------:R-:W1:Y:S01]  /*7890*/  LDC R143, c[0x0][0x2f4] ;  /* 0x0000bd00ff8f7b82 */ /* 0x000e620000000800 */
[----:B------:R-:W-:Y:S01]  /*78a0*/  BSSY B1, `(.L_x_521) ;  /* 0x0000004000017945 */ /* 0x000fe20003800000 */
[----:B------:R-:W-:Y:S01]  /*78b0*/  IMAD.MOV.U32 R123, RZ, RZ, R88 ;  /* 0x000000ffff7b7224 */ /* 0x000fe200078e0058 */
[----:B------:R-:W2:Y:S02]  /*78c0*/  SYNCS.PHASECHK.TRANS64.TRYWAIT P5, [R3+URZ+0x38890], R0 ;  /* 0x03889000030075a7 */ /* 0x000ea400080a017f */
[----:B--2---:R-:W-:Y:S05]  /*78d0*/  @!P5 BRA `(.L_x_522) ;  /* 0x0000023c0014d947 */ /* 0x004fea0003800000 */
.L_x_859:
[----:B------:R-:W-:Y:S05]  /*78e0*/  BSYNC B1 ;  /* 0x0000000000017941 */ /* 0x000fea0003800000 */
.L_x_521:
[----:B------:R-:W3:Y:S01]  /*78f0*/  LDC.64 R124, c[0x0][0x300] ;  /* 0x0000c000ff7c7b82 */ /* 0x000ee20000000a00 */
[----:B------:R-:W-:Y:S01]  /*7900*/  BSSY B1, `(.L_x_523) ;  /* 0x000010c000017945 */ /* 0x000fe20003800000 */
[----:B-1----:R-:W-:-:S03]  /*7910*/  IMAD.IADD R145, R143, 0x1, -R115 ;  /* 0x000000018f917824 */ /* 0x002fc600078e0a73 */
[----:B------:R-:W-:Y:S05]  /*7920*/  @P4 BRA `(.L_x_524) ;  /* 0x0000001000244947 */ /* 0x000fea0003800000 */
[----:B------:R-:W-:Y:S01]  /*7930*/  ISETP.NE.AND P4, PT, R27, RZ, PT ;  /* 0x000000ff1b00720c */ /* 0x000fe20003f85270 */
[-C--:B---3--:R-:W-:Y:S01]  /*7940*/  IMAD.WIDE.U32 R134, R212, R124.reuse, R122 ;  /* 0x0000007cd4867225 */ /* 0x088fe200078e007a */
[----:B0-----:R-:W-:Y:S01]  /*7950*/  SHF.R.S32.HI R84, RZ, 0x1f, R212 ;  /* 0x0000001fff547819 */ /* 0x001fe200000114d4 */
[----:B------:R-:W-:Y:S04]  /*7960*/  BSSY B2, `(.L_x_525) ;  /* 0x0000084000027945 */ /* 0x000fe80003800000 */
[----:B------:R-:W-:-:S04]  /*7970*/  IMAD R148, R84, R124, RZ ;  /* 0x0000007c54947224 */ /* 0x000fc800078e02ff */
[----:B------:R-:W-:-:S05]  /*7980*/  IMAD R148, R212, R125, R148 ;  /* 0x0000007dd4947224 */ /* 0x000fca00078e0294 */
[----:B------:R-:W-:Y:S01]  /*7990*/  IADD3 R148, R148, R135, RZ ;  /* 0x0000008794947210 */ /* 0x000fe20007ffe0ff */
[----:B------:R-:W-:Y:S06]  /*79a0*/  @!P4 BRA `(.L_x_526) ;  /* 0x0000000400fcc947 */ /* 0x000fec0003800000 */
[----:B------:R-:W-:Y:S01]  /*79b0*/  SEL R84, R115, R145, !P0 ;  /* 0x0000009173547207 */ /* 0x000fe20004000000 */
[----:B------:R-:W-:Y:S01]  /*79c0*/  IMAD.SHL.U32 R86, R212, 0x40, RZ ;  /* 0x00000040d4567824 */ /* 0x000fe200078e00ff */
[----:B------:R-:W-:Y:S01]  /*79d0*/  ISETP.GE.AND P4, PT, R16, R120, PT ;  /* 0x000000781000720c */ /* 0x000fe20003f86270 */
[----:B------:R-:W-:Y:S01]  /*79e0*/  BSSY B3, `(.L_x_527) ;  /* 0x000006e000037945 */ /* 0x000fe20003800000 */
[----:B------:R-:W-:-:S04]  /*79f0*/  SHF.R.S32.HI R85, RZ, 0x1f, R84 ;  /* 0x0000001fff557819 */ /* 0x000fc80000011454 */
[----:B------:R-:W-:-:S04]  /*7a00*/  LEA.HI R84, R85, R84, RZ, 0x4 ;  /* 0x0000005455547211 */ /* 0x000fc800078f20ff */
[----:B------:R-:W-:-:S04]  /*7a10*/  LEA.HI.SX32 R84, R84, R15, 0x1c ;  /* 0x0000000f54547211 */ /* 0x000fc800078fe2ff */
[----:B------:R-:W-:Y:S01]  /*7a20*/  SHF.R.S32.HI R85, RZ, 0x1f, R84 ;  /* 0x0000001fff557819 */ /* 0x000fe20000011454 */
[----:B------:R-:W-:-:S03]  /*7a30*/  IMAD.SHL.U32 R149, R84, 0x8, RZ ;  /* 0x0000000854957824 */ /* 0x000fc600078e00ff */
[----:B------:R-:W-:Y:S02]  /*7a40*/  LEA.HI R84, R85, R84, RZ, 0x3 ;  /* 0x0000005455547211 */ /* 0x000fe400078f18ff */
[----:B------:R-:W-:Y:S02]  /*7a50*/  LOP3.LUT R85, R149, 0x38, RZ, 0xc0, !PT ;  /* 0x0000003895557812 */ /* 0x000fe400078ec0ff */
[----:B------:R-:W-:Y:S02]  /*7a60*/  SHF.R.S32.HI R84, RZ, 0x3, R84 ;  /* 0x00000003ff547819 */ /* 0x000fe40000011454 */
[----:B------:R-:W-:-:S03]  /*7a70*/  LOP3.LUT R85, R85, 0x1c0, R86, 0xf8, !PT ;  /* 0x000001c055557812 */ /* 0x000fc600078ef856 */
[----:B------:R-:W-:Y:S01]  /*7a80*/  IMAD R84, R84, 0x1400, R228 ;  /* 0x0000140054547824 */ /* 0x000fe200078e02e4 */
[----:B------:R-:W-:-:S05]  /*7a90*/  LOP3.LUT R85, R85, R229, RZ, 0x3c, !PT ;  /* 0x000000e555557212 */ /* 0x000fca00078e3cff */
[----:B------:R-:W-:-:S04]  /*7aa0*/  IMAD.IADD R84, R84, 0x1, R85 ;  /* 0x0000000154547824 */ /* 0x000fc800078e0255 */
[C---:B------:R-:W-:Y:S02]  /*7ab0*/  IMAD R88, R19.reuse, 0x5000, R84 ;  /* 0x0000500013587824 */ /* 0x040fe400078e0254 */
[----:B------:R-:W-:Y:S02]  /*7ac0*/  IMAD R84, R19, 0x5000, R138 ;  /* 0x0000500013547824 */ /* 0x000fe400078e028a */
[----:B------:R-:W-:-:S03]  /*7ad0*/  IMAD R88, R88, 0x2, R18 ;  /* 0x0000000258587824 */ /* 0x000fc600078e0212 */
[----:B------:R-:W-:-:S03]  /*7ae0*/  LEA R84, R84, R18, 0x1 ;  /* 0x0000001254547211 */ /* 0x000fc600078e08ff */
[----:B------:R-:W0:Y:S04]  /*7af0*/  LDS.128 R88, [R88+0x24400] ;  /* 0x0244000058587984 */ /* 0x000e280000000c00 */
[----:B------:R-:W1:Y:S01]  /*7b00*/  LDS.128 R84, [R84+0x24400] ;  /* 0x0244000054547984 */ /* 0x000e620000000c00 */
[----:B------:R-:W-:Y:S05]  /*7b10*/  @P4 BRA `(.L_x_528) ;  /* 0x0000000400684947 */ /* 0x000fea0003800000 */
[----:B0-----:R-:W-:Y:S01]  /*7b20*/  IMAD.MOV.U32 R151, RZ, RZ, R89 ;  /* 0x000000ffff977224 */ /* 0x001fe200078e0059 */
[----:B------:R-:W-:Y:S01]  /*7b30*/  SHF.R.U64 R40, R40, 0x10, R41 ;  /* 0x0000001028287819 */ /* 0x000fe20000001229 */
[----:B-1----:R-:W-:Y:S01]  /*7b40*/  IMAD.MOV.U32 R150, RZ, RZ, R85 ;  /* 0x000000ffff967224 */ /* 0x002fe200078e0055 */
[----:B------:R-:W-:Y:S01]  /*7b50*/  SHF.R.U32.HI R41, RZ, 0x10, R41 ;  /* 0x00000010ff297819 */ /* 0x000fe20000011629 */
[----:B------:R-:W-:Y:S01]  /*7b60*/  HADD2.F32 R153, -RZ, R153.H0_H0 ;  /* 0x20000099ff997230 */ /* 0x000fe20000004100 */
[----:B------:R-:W-:Y:S01]  /*7b70*/  SHF.R.U64 R48, R48, 0x10, R49 ;  /* 0x0000001030307819 */ /* 0x000fe20000001231 */
[----:B------:R-:W-:Y:S01]  /*7b80*/  HADD2.F32 R85, -RZ, R151.H0_H0 ;  /* 0x20000097ff557230 */ /* 0x000fe20000004100 */
[----:B------:R-:W-:Y:S01]  /*7b90*/  SHF.R.U64 R42, R42, 0x10, R43 ;  /* 0x000000102a2a7819 */ /* 0x000fe2000000122b */
[----:B------:R-:W-:Y:S02]  /*7ba0*/  HADD2.F32 R154, -RZ, R150.H0_H0 ;  /* 0x20000096ff9a7230 */ /* 0x000fe40000004100 */
[----:B------:R-:W-:-:S02]  /*7bb0*/  HADD2.F32 R152, -RZ, R152.H0_H0 ;  /* 0x20000098ff987230 */ /* 0x000fc40000004100 */
[CC--:B------:R-:W-:Y:S01]  /*7bc0*/  FMUL.FTZ R89, R85.reuse, R153.reuse ;  /* 0x0000009955597220 */ /* 0x0c0fe20000410000 */
[----:B------:R-:W-:Y:S02]  /*7bd0*/  HADD2.F32 R150, -RZ, R150.H1_H1 ;  /* 0x30000096ff967230 */ /* 0x000fe40000004100 */
[C---:B------:R-:W-:Y:S01]  /*7be0*/  FMUL.FTZ R153, R154.reuse, R153 ;  /* 0x000000999a997220 */ /* 0x040fe20000410000 */
[----:B------:R-:W-:Y:S02]  /*7bf0*/  HADD2.F32 R48, -RZ, R48.H0_H0 ;  /* 0x20000030ff307230 */ /* 0x000fe40000004100 */
[-C--:B------:R-:W-:Y:S01]  /*7c00*/  FFMA.FTZ R89, R154, R152.reuse, -R89 ;  /* 0x000000989a597223 */ /* 0x080fe20000010859 */
[----:B------:R-:W-:Y:S02]  /*7c10*/  HADD2.F32 R42, -RZ, R42.H0_H0 ;  /* 0x2000002aff2a7230 */ /* 0x000fe40000004100 */
[----:B------:R-:W-:Y:S01]  /*7c20*/  FFMA.FTZ R85, R85, R152, R153 ;  /* 0x0000009855557223 */ /* 0x000fe20000010099 */
[----:B------:R-:W-:Y:S01]  /*7c30*/  SHF.R.U32.HI R152, RZ, 0x10, R49 ;  /* 0x00000010ff987819 */ /* 0x000fe20000011631 */
[----:B------:R-:W-:-:S02]  /*7c40*/  HADD2.F32 R49, -RZ, R151.H1_H1 ;  /* 0x30000097ff317230 */ /* 0x000fc40000004100 */
[----:B------:R-:W-:Y:S02]  /*7c50*/  HADD2.F32 R151, -RZ, R41.H0_H0 ;  /* 0x20000029ff977230 */ /* 0x000fe40000004100 */
[----:B------:R-:W-:Y:S02]  /*7c60*/  HADD2.F32 R152, -RZ, R152.H0_H0 ;  /* 0x20000098ff987230 */ /* 0x000fe40000004100 */
[----:B------:R-:W-:-:S03]  /*7c70*/  HADD2.F32 R153, -RZ, R178.H0_H0 ;  /* 0x200000b2ff997230 */ /* 0x000fc60000004100 */
[-C--:B------:R-:W-:Y:S01]  /*7c80*/  FMUL.FTZ R41, R49, R152.reuse ;  /* 0x0000009831297220 */ /* 0x080fe20000410000 */
[----:B------:R-:W-:-:S03]  /*7c90*/  FMUL.FTZ R152, R150, R152 ;  /* 0x0000009896987220 */ /* 0x000fc60000410000 */
[-C--:B------:R-:W-:Y:S01]  /*7ca0*/  FFMA.FTZ R41, R150, R151.reuse, -R41 ;  /* 0x0000009796297223 */ /* 0x080fe20000010829 */
[----:B------:R-:W-:Y:S01]  /*7cb0*/  FFMA.FTZ R49, R49, R151, R152 ;  /* 0x0000009731317223 */ /* 0x000fe20000010098 */
[----:B------:R-:W-:Y:S01]  /*7cc0*/  MOV R151, R91 ;  /* 0x0000005b00977202 */ /* 0x000fe20000000f00 */
[----:B------:R-:W-:Y:S02]  /*7cd0*/  IMAD.MOV.U32 R150, RZ, RZ, R87 ;  /* 0x000000ffff967224 */ /* 0x000fe400078e0057 */
[----:B------:R-:W-:Y:S01]  /*7ce0*/  HADD2.F32 R152, -RZ, R177.H0_H0 ;  /* 0x200000b1ff987230 */ /* 0x000fe20000004100 */
[----:B------:R-:W-:Y:S01]  /*7cf0*/  F2FP.F16.F32.PACK_AB R41, R41, R89 ;  /* 0x000000592929723e */ /* 0x000fe200000000ff */
[----:B------:R-:W-:Y:S01]  /*7d00*/  HADD2.F32 R91, -RZ, R151.H0_H0 ;  /* 0x20000097ff5b7230 */ /* 0x000fe20000004100 */
[----:B------:R-:W-:Y:S01]  /*7d10*/  F2FP.F16.F32.PACK_AB R49, R49, R85 ;  /* 0x000000553131723e */ /* 0x000fe200000000ff */
[--C-:B------:R-:W-:Y:S02]  /*7d20*/  HADD2.F32 R154, -RZ, R150.reuse.H0_H0 ;  /* 0x20000096ff9a7230 */ /* 0x100fe40000004100 */
[----:B------:R-:W-:-:S02]  /*7d30*/  HADD2.F32 R150, -RZ, R150.H1_H1 ;  /* 0x30000096ff967230 */ /* 0x000fc40000004100 */
[CC--:B------:R-:W-:Y:S01]  /*7d40*/  FMUL.FTZ R87, R91.reuse, R153.reuse ;  /* 0x000000995b577220 */ /* 0x0c0fe20000410000 */
[----:B------:R-:W-:Y:S02]  /*7d50*/  IMAD.MOV.U32 R85, RZ, RZ, R41 ;  /* 0x000000ffff557224 */ /* 0x000fe400078e0029 */
[C---:B------:R-:W-:Y:S01]  /*7d60*/  FMUL.FTZ R153, R154.reuse, R153 ;  /* 0x000000999a997220 */ /* 0x040fe20000410000 */
[----:B------:R-:W-:Y:S02]  /*7d70*/  IMAD.MOV.U32 R89, RZ, RZ, R49 ;  /* 0x000000ffff597224 */ /* 0x000fe400078e0031 */
[-C--:B------:R-:W-:Y:S01]  /*7d80*/  FFMA.FTZ R87, R154, R152.reuse, -R87 ;  /* 0x000000989a577223 */ /* 0x080fe20000010857 */
[----:B------:R-:W-:Y:S02]  /*7d90*/  HADD2.F32 R154, -RZ, R178.H1_H1 ;  /* 0x300000b2ff9a7230 */ /* 0x000fe40000004100 */
[----:B------:R-:W-:Y:S01]  /*7da0*/  FFMA.FTZ R91, R91, R152, R153 ;  /* 0x000000985b5b7223 */ /* 0x000fe20000010099 */
[----:B------:R-:W-:-:S02]  /*7db0*/  SHF.R.U32.HI R152, RZ, 0x10, R43 ;  /* 0x00000010ff987819 */ /* 0x000fc4000001162b */
[--C-:B------:R-:W-:Y:S02]  /*7dc0*/  SHF.R.U64 R43, R50, 0x10, R51.reuse ;  /* 0x00000010322b7819 */ /* 0x100fe40000001233 */
[----:B------:R-:W-:Y:S01]  /*7dd0*/  SHF.R.U32.HI R50, RZ, 0x10, R51 ;  /* 0x00000010ff327819 */ /* 0x000fe20000011633 */
[----:B------:R-:W-:Y:S02]  /*7de0*/  HADD2.F32 R51, -RZ, R151.H1_H1 ;  /* 0x30000097ff337230 */ /* 0x000fe40000004100 */
[----:B------:R-:W-:Y:S02]  /*7df0*/  HADD2.F32 R152, -RZ, R152.H0_H0 ;  /* 0x20000098ff987230 */ /* 0x000fe40000004100 */
[----:B------:R-:W-:Y:S02]  /*7e00*/  HADD2.F32 R151, -RZ, R50.H0_H0 ;  /* 0x20000032ff977230 */ /* 0x000fe40000004100 */
[----:B------:R-:W-:-:S03]  /*7e10*/  HADD2.F32 R43, -RZ, R43.H0_H0 ;  /* 0x2000002bff2b7230 */ /* 0x000fc60000004100 */
[----:B------:R-:W-:-:S04]  /*7e20*/  FMUL.FTZ R50, R51, R151 ;  /* 0x0000009733327220 */ /* 0x000fc80000410000 */
[CC--:B------:R-:W-:Y:S01]  /*7e30*/  FFMA.FTZ R50, R150.reuse, R152.reuse, -R50 ;  /* 0x0000009896327223 */ /* 0x0c0fe20000010832 */
[----:B------:R-:W-:Y:S01]  /*7e40*/  FMUL.FTZ R150, R150, R151 ;  /* 0x0000009796967220 */ /* 0x000fe20000410000 */
[--C-:B------:R-:W-:Y:S02]  /*7e50*/  HADD2.F32 R151, -RZ, R88.reuse.H0_H0 ;  /* 0x20000058ff977230 */ /* 0x100fe40000004100 */
[----:B------:R-:W-:Y:S02]  /*7e60*/  HADD2.F32 R88, -RZ, R88.H1_H1 ;  /* 0x30000058ff587230 */ /* 0x000fe40000004100 */
[----:B------:R-:W-:Y:S01]  /*7e70*/  FFMA.FTZ R51, R51, R152, R150 ;  /* 0x0000009833337223 */ /* 0x000fe20000010096 */
[----:B------:R-:W-:Y:S02]  /*7e80*/  HADD2.F32 R150, -RZ, R84.H0_H0 ;  /* 0x20000054ff967230 */ /* 0x000fe40000004100 */
[-C--:B------:R-:W-:Y:S01]  /*7e90*/  FMUL.FTZ R153, R151, R154.reuse ;  /* 0x0000009a97997220 */ /* 0x080fe20000410000 */
[----:B------:R-:W-:Y:S01]  /*7ea0*/  HADD2.F32 R152, -RZ, R177.H1_H1 ;  /* 0x300000b1ff987230 */ /* 0x000fe20000004100 */
[----:B------:R-:W-:Y:S01]  /*7eb0*/  F2FP.F16.F32.PACK_AB R87, R50, R87 ;  /* 0x000000573257723e */ /* 0x000fe200000000ff */
[----:B------:R-:W-:Y:S01]  /*7ec0*/  FMUL.FTZ R154, R150, R154 ;  /* 0x0000009a969a7220 */ /* 0x000fe20000410000 */
[----:B------:R-:W-:-:S02]  /*7ed0*/  F2FP.F16.F32.PACK_AB R91, R51, R91 ;  /* 0x0000005b335b723e */ /* 0x000fc400000000ff */
[-C--:B------:R-:W-:Y:S01]  /*7ee0*/  FFMA.FTZ R150, R150, R152.reuse, -R153 ;  /* 0x0000009896967223 */ /* 0x080fe20000010899 */
[----:B------:R-:W-:Y:S01]  /*7ef0*/  FFMA.FTZ R151, R151, R152, R154 ;  /* 0x0000009897977223 */ /* 0x000fe2000001009a */
[----:B------:R-:W-:Y:S02]  /*7f00*/  HADD2.F32 R152, -RZ, R84.H1_H1 ;  /* 0x30000054ff987230 */ /* 0x000fe40000004100 */
[----:B------:R-:W-:Y:S02]  /*7f10*/  HADD2.F32 R84, -RZ, R40.H0_H0 ;  /* 0x20000028ff547230 */ /* 0x000fe40000004100 */
[-C--:B------:R-:W-:Y:S01]  /*7f20*/  FMUL.FTZ R40, R88, R48.reuse ;  /* 0x0000003058287220 */ /* 0x080fe20000410000 */
[--C-:B------:R-:W-:Y:S02]  /*7f30*/  HADD2.F32 R154, -RZ, R176.reuse.H1_H1 ;  /* 0x300000b0ff9a7230 */ /* 0x100fe40000004100 */
[C---:B------:R-:W-:Y:S01]  /*7f40*/  FMUL.FTZ R48, R152.reuse, R48 ;  /* 0x0000003098307220 */ /* 0x040fe20000410000 */
[----:B------:R-:W-:Y:S01]  /*7f50*/  FFMA.FTZ R40, R152, R84, -R40 ;  /* 0x0000005498287223 */ /* 0x000fe20000010828 */
[----:B------:R-:W-:-:S02]  /*7f60*/  HADD2.F32 R152, -RZ, R176.H0_H0 ;  /* 0x200000b0ff987230 */ /* 0x000fc40000004100 */
[----:B------:R-:W-:Y:S01]  /*7f70*/  FFMA.FTZ R48, R88, R84, R48 ;  /* 0x0000005458307223 */ /* 0x000fe20000010030 */
[----:B------:R-:W-:Y:S02]  /*7f80*/  HADD2.F32 R84, -RZ, R90.H0_H0 ;  /* 0x2000005aff547230 */ /* 0x000fe40000004100 */
[----:B------:R-:W-:Y:S01]  /*7f90*/  HADD2.F32 R88, -RZ, R86.H0_H0 ;  /* 0x20000056ff587230 */ /* 0x000fe20000004100 */
[----:B------:R-:W-:Y:S01]  /*7fa0*/  F2FP.F16.F32.PACK_AB R40, R40, R150 ;  /* 0x000000962828723e */ /* 0x000fe200000000ff */
[----:B------:R-:W-:Y:S02]  /*7fb0*/  HADD2.F32 R90, -RZ, R90.H1_H1 ;  /* 0x3000005aff5a7230 */ /* 0x000fe40000004100 */
[-C--:B------:R-:W-:Y:S01]  /*7fc0*/  FMUL.FTZ R153, R84, R154.reuse ;  /* 0x0000009a54997220 */ /* 0x080fe20000410000 */
[----:B------:R-:W-:Y:S02]  /*7fd0*/  HADD2.F32 R86, -RZ, R86.H1_H1 ;  /* 0x30000056ff567230 */ /* 0x000fe40000004100 */
[----:B------:R-:W-:Y:S01]  /*7fe0*/  FMUL.FTZ R154, R88, R154 ;  /* 0x0000009a589a7220 */ /* 0x000fe20000410000 */
[----:B------:R-:W-:Y:S01]  /*7ff0*/  F2FP.F16.F32.PACK_AB R48, R48, R151 ;  /* 0x000000973030723e */ /* 0x000fe200000000ff */
[----:B------:R-:W-:-:S02]  /*8000*/  FFMA.FTZ R153, R88, R152, -R153 ;  /* 0x0000009858997223 */ /* 0x000fc40000010899 */
[----:B------:R-:W-:Y:S01]  /*8010*/  FFMA.FTZ R154, R84, R152, R154 ;  /* 0x00000098549a7223 */ /* 0x000fe2000001009a */
[-C--:B------:R-:W-:Y:S01]  /*8020*/  FMUL.FTZ R84, R90, R43.reuse ;  /* 0x0000002b5a547220 */ /* 0x080fe20000410000 */
[C---:B------:R-:W-:Y:S01]  /*8030*/  FMUL.FTZ R43, R86.reuse, R43 ;  /* 0x0000002b562b7220 */ /* 0x040fe20000410000 */
[----:B------:R-:W-:Y:S02]  /*8040*/  MOV R88, R48 ;  /* 0x0000003000587202 */ /* 0x000fe40000000f00 */
[-C--:B------:R-:W-:Y:S01]  /*8050*/  FFMA.FTZ R84, R86, R42.reuse, -R84 ;  /* 0x0000002a56547223 */ /* 0x080fe20000010854 */
[----:B------:R-:W-:-:S04]  /*8060*/  FFMA.FTZ R43, R90, R42, R43 ;  /* 0x0000002a5a2b7223 */ /* 0x000fc8000001002b */
[----:B------:R-:W-:Y:S01]  /*8070*/  F2FP.F16.F32.PACK_AB R153, R84, R153 ;  /* 0x000000995499723e */ /* 0x000fe200000000ff */
[----:B------:R-:W-:Y:S01]  /*8080*/  IMAD.MOV.U32 R84, RZ, RZ, R40 ;  /* 0x000000ffff547224 */ /* 0x000fe200078e0028 */
[----:B------:R-:W-:-:S03]  /*8090*/  F2FP.F16.F32.PACK_AB R43, R43, R154 ;  /* 0x0000009a2b2b723e */ /* 0x000fc600000000ff */
[----:B------:R-:W-:Y:S02]  /*80a0*/  IMAD.MOV.U32 R86, RZ, RZ, R153 ;  /* 0x000000ffff567224 */ /* 0x000fe400078e0099 */
[----:B------:R-:W-:-:S07]  /*80b0*/  IMAD.MOV.U32 R90, RZ, RZ, R43 ;  /* 0x000000ffff5a7224 */ /* 0x000fce00078e002b */
.L_x_528:
[----:B------:R-:W-:Y:S05]  /*80c0*/  BSYNC B3 ;  /* 0x0000000000037941 */ /* 0x000fea0003800000 */
.L_x_527:
[----:B------:R-:W-:Y:S01]  /*80d0*/  ISETP.GE.AND P4, PT, R149, R143, PT ;  /* 0x0000008f9500720c */ /* 0x000fe20003f86270 */
[----:B------:R-:W-:-:S12]  /*80e0*/  ULDC.64 UR4, c[0x0][0x208] ;  /* 0x0000820000047ab9 */ /* 0x000fd80000000a00 */
[--C-:B------:R-:W-:Y:S02]  /*80f0*/  @!P4 SHF.R.S32.HI R43, RZ, 0x1f, R149.reuse ;  /* 0x0000001fff2bc819 */ /* 0x100fe40000011495 */
[----:B------:R-:W-:-:S04]  /*8100*/  @!P4 IADD3 R149, P5, P6, R96, R134, R149 ;  /* 0x000000866095c210 */ /* 0x000fc80007ebe095 */
[----:B------:R-:W-:Y:S02]  /*8110*/  @!P4 IADD3.X R43, R93, R148, R43, P5, P6 ;  /* 0x000000945d2bc210 */ /* 0x000fe40002fec42b */
[----:B------:R-:W-:-:S04]  /*8120*/  IADD3 R41, P5, P6, R96, R134, R14 ;  /* 0x0000008660297210 */ /* 0x000fc80007ebe00e */
[----:B------:R-:W-:Y:S02]  /*8130*/  IADD3.X R42, R93, R148, R8, P5, P6 ;  /* 0x000000945d2a7210 */ /* 0x000fe40002fec408 */
[----:B------:R-:W-:-:S04]  /*8140*/  LEA R40, P5, R41, R116, 0x1 ;  /* 0x0000007429287211 */ /* 0x000fc800078a08ff */
[----:B------:R-:W-:Y:S02]  /*8150*/  LEA.HI.X R41, R41, R117, R42, 0x1, P5 ;  /* 0x0000007529297211 */ /* 0x000fe400028f0c2a */
[----:B------:R-:W-:-:S03]  /*8160*/  @!P4 LEA R42, P5, R149, R116, 0x1 ;  /* 0x00000074952ac211 */ /* 0x000fc600078a08ff */
[----:B-1----:R1:W-:Y:S01]  /*8170*/  STG.E.128 desc[UR4][R40.64], R84 ;  /* 0x0000005428007986 */ /* 0x0023e2000c101d04 */
[----:B------:R-:W-:-:S05]  /*8180*/  @!P4 LEA.HI.X R43, R149, R117, R43, 0x1, P5 ;  /* 0x00000075952bc211 */ /* 0x000fca00028f0c2b */
[----:B0-----:R1:W-:Y:S04]  /*8190*/  @!P4 STG.E.128 desc[UR4][R42.64], R88 ;  /* 0x000000582a00c986 */ /* 0x0013e8000c101d04 */
.L_x_526:
[----:B------:R-:W-:Y:S05]  /*81a0*/  BSYNC B2 ;  /* 0x0000000000027941 */ /* 0x000fea0003800000 */
.L_x_525:
[----:B------:R-:W-:-:S13]  /*81b0*/  ISETP.NE.AND P4, PT, R11, RZ, PT ;  /* 0x000000ff0b00720c */ /* 0x000fda0003f85270 */
[----:B------:R-:W-:Y:S05]  /*81c0*/  @!P4 BRA `(.L_x_524) ;  /* 0x0000000400fcc947 */ /* 0x000fea0003800000 */
[----:B-1----:R-:W-:Y:S01]  /*81d0*/  SEL R40, R115, R145, !P1 ;  /* 0x0000009173287207 */ /* 0x002fe20004800000 */
[----:B------:R-:W-:Y:S01]  /*81e0*/  IMAD.SHL.U32 R42, R212, 0x40, RZ ;  /* 0x00000040d42a7824 */ /* 0x000fe200078e00ff */
[----:B------:R-:W-:Y:S01]  /*81f0*/  ISETP.GE.AND P4, PT, R213, R120, PT ;  /* 0x00000078d500720c */ /* 0x000fe20003f86270 */
[----:B------:R-:W-:Y:S01]  /*8200*/  BSSY B2, `(.L_x_529) ;  /* 0x000006e000027945 */ /* 0x000fe20003800000 */
[----:B------:R-:W-:-:S04]  /*8210*/  SHF.R.S32.HI R41, RZ, 0x1f, R40 ;  /* 0x0000001fff297819 */ /* 0x000fc80000011428 */
[----:B------:R-:W-:-:S04]  /*8220*/  LEA.HI R40, R41, R40, RZ, 0x4 ;  /* 0x0000002829287211 */ /* 0x000fc800078f20ff */
[----:B------:R-:W-:-:S04]  /*8230*/  LEA.HI.SX32 R40, R40, R13, 0x1c ;  /* 0x0000000d28287211 */ /* 0x000fc800078fe2ff */
[----:B------:R-:W-:Y:S02]  /*8240*/  SHF.R.S32.HI R41, RZ, 0x1f, R40 ;  /* 0x0000001fff297819 */ /* 0x000fe40000011428 */
[----:B------:R-:W-:Y:S02]  /*8250*/  SHF.L.U32 R84, R40, 0x3, RZ ;  /* 0x0000000328547819 */ /* 0x000fe400000006ff */
        /* <DEDUP_REMOVED lines=8> */
[----:B------:R-:W-:-:S03]  /*82e0*/  IMAD R40, R19, 0x5000, R137 ;  /* 0x0000500013287824 */ /* 0x000fc600078e0289 */
[----:B------:R-:W-:Y:S01]  /*82f0*/  LEA R48, R48, R18, 0x1 ;  /* 0x0000001230307211 */ /* 0x000fe200078e08ff */
[----:B------:R-:W-:-:S05]  /*8300*/  IMAD R40, R40, 0x2, R18 ;  /* 0x0000000228287824 */ /* 0x000fca00078e0212 */
[----:B------:R-:W0:Y:S04]  /*8310*/  LDS.128 R48, [R48+0x24400] ;  /* 0x0244000030307984 */ /* 0x000e280000000c00 */
[----:B------:R-:W1:Y:S01]  /*8320*/  LDS.128 R40, [R40+0x24400] ;  /* 0x0244000028287984 */ /* 0x000e620000000c00 */
[----:B------:R-:W-:Y:S05]  /*8330*/  @P4 BRA `(.L_x_530) ;  /* 0x0000000400684947 */ /* 0x000fea0003800000 */
[----:B0-----:R-:W-:Y:S01]  /*8340*/  IMAD.MOV.U32 R86, RZ, RZ, R49 ;  /* 0x000000ffff567224 */ /* 0x001fe200078e0031 */
[----:B------:R-:W-:Y:S01]  /*8350*/  SHF.R.U64 R36, R36, 0x10, R37 ;  /* 0x0000001024247819 */ /* 0x000fe20000001225 */
[----:B-1----:R-:W-:Y:S01]  /*8360*/  IMAD.MOV.U32 R85, RZ, RZ, R41 ;  /* 0x000000ffff557224 */ /* 0x002fe200078e0029 */
[----:B------:R-:W-:Y:S01]  /*8370*/  SHF.R.U32.HI R37, RZ, 0x10, R37 ;  /* 0x00000010ff257819 */ /* 0x000fe20000011625 */
[----:B------:R-:W-:Y:S01]  /*8380*/  HADD2.F32 R87, -RZ, R175.H1_H1 ;  /* 0x300000afff577230 */ /* 0x000fe20000004100 */
[----:B------:R-:W-:Y:S01]  /*8390*/  SHF.R.U64 R38, R38, 0x10, R39 ;  /* 0x0000001026267819 */ /* 0x000fe20000001227 */
[----:B------:R-:W-:Y:S02]  /*83a0*/  HADD2.F32 R41, -RZ, R86.H0_H0 ;  /* 0x20000056ff297230 */ /* 0x000fe40000004100 */
[----:B------:R-:W-:Y:S02]  /*83b0*/  HADD2.F32 R89, -RZ, R85.H0_H0 ;  /* 0x20000055ff597230 */ /* 0x000fe40000004100 */
[----:B------:R-:W-:-:S02]  /*83c0*/  HADD2.F32 R88, -RZ, R175.H0_H0 ;  /* 0x200000afff587230 */ /* 0x000fc40000004100 */
[-C--:B------:R-:W-:Y:S01]  /*83d0*/  FMUL.FTZ R49, R41, R87.reuse ;  /* 0x0000005729317220 */ /* 0x080fe20000410000 */
[----:B------:R-:W-:Y:S02]  /*83e0*/  HADD2.F32 R86, -RZ, R86.H1_H1 ;  /* 0x30000056ff567230 */ /* 0x000fe40000004100 */
[C---:B------:R-:W-:Y:S01]  /*83f0*/  FMUL.FTZ R87, R89.reuse, R87 ;  /* 0x0000005759577220 */ /* 0x040fe20000410000 */
[----:B------:R-:W-:Y:S02]  /*8400*/  HADD2.F32 R37, -RZ, R37.H0_H0 ;  /* 0x20000025ff257230 */ /* 0x000fe40000004100 */
[-C--:B------:R-:W-:Y:S01]  /*8410*/  FFMA.FTZ R49, R89, R88.reuse, -R49 ;  /* 0x0000005859317223 */ /* 0x080fe20000010831 */
[----:B------:R-:W-:Y:S02]  /*8420*/  HADD2.F32 R38, -RZ, R38.H0_H0 ;  /* 0x20000026ff267230 */ /* 0x000fe40000004100 */
[----:B------:R-:W-:Y:S01]  /*8430*/  FFMA.FTZ R41, R41, R88, R87 ;  /* 0x0000005829297223 */ /* 0x000fe20000010057 */
[--C-:B------:R-:W-:Y:S01]  /*8440*/  SHF.R.U32.HI R87, RZ, 0x10, R45.reuse ;  /* 0x00000010ff577819 */ /* 0x100fe2000001162d */
[----:B------:R-:W-:Y:S01]  /*8450*/  HADD2.F32 R88, -RZ, R173.H1_H1 ;  /* 0x300000adff587230 */ /* 0x000fe20000004100 */
[----:B------:R-:W-:Y:S01]  /*8460*/  SHF.R.U64 R45, R44, 0x10, R45 ;  /* 0x000000102c2d7819 */ /* 0x000fe2000000122d */
[----:B------:R-:W-:-:S02]  /*8470*/  HADD2.F32 R44, -RZ, R85.H1_H1 ;  /* 0x30000055ff2c7230 */ /* 0x000fc40000004100 */
[----:B------:R-:W-:Y:S02]  /*8480*/  HADD2.F32 R87, -RZ, R87.H0_H0 ;  /* 0x20000057ff577230 */ /* 0x000fe40000004100 */
[----:B------:R-:W-:-:S03]  /*8490*/  HADD2.F32 R45, -RZ, R45.H0_H0 ;  /* 0x2000002dff2d7230 */ /* 0x000fc60000004100 */
[-C--:B------:R-:W-:Y:S01]  /*84a0*/  FMUL.FTZ R85, R86, R87.reuse ;  /* 0x0000005756557220 */ /* 0x080fe20000410000 */
[----:B------:R-:W-:-:S03]  /*84b0*/  FMUL.FTZ R87, R44, R87 ;  /* 0x000000572c577220 */ /* 0x000fc60000410000 */
[-C--:B------:R-:W-:Y:S01]  /*84c0*/  FFMA.FTZ R44, R44, R37.reuse, -R85 ;  /* 0x000000252c2c7223 */ /* 0x080fe20000010855 */
[----:B------:R-:W-:Y:S02]  /*84d0*/  HADD2.F32 R85, -RZ, R51.H0_H0 ;  /* 0x20000033ff557230 */ /* 0x000fe40000004100 */
[----:B------:R-:W-:Y:S01]  /*84e0*/  FFMA.FTZ R37, R86, R37, R87 ;  /* 0x0000002556257223 */ /* 0x000fe20000010057 */
[----:B------:R-:W-:Y:S02]  /*84f0*/  HADD2.F32 R86, -RZ, R173.H0_H0 ;  /* 0x200000adff567230 */ /* 0x000fe40000004100 */
[--C-:B------:R-:W-:Y:S02]  /*8500*/  HADD2.F32 R87, -RZ, R43.reuse.H0_H0 ;  /* 0x2000002bff577230 */ /* 0x100fe40000004100 */
[----:B------:R-:W-:Y:S01]  /*8510*/  FMUL.FTZ R89, R85, R88 ;  /* 0x0000005855597220 */ /* 0x000fe20000410000 */
[----:B------:R-:W-:Y:S01]  /*8520*/  HADD2.F32 R43, -RZ, R43.H1_H1 ;  /* 0x3000002bff2b7230 */ /* 0x000fe20000004100 */
[----:B------:R-:W-:-:S02]  /*8530*/  F2FP.F16.F32.PACK_AB R37, R37, R41 ;  /* 0x000000292525723e */ /* 0x000fc400000000ff */
[C---:B------:R-:W-:Y:S01]  /*8540*/  FFMA.FTZ R89, R87.reuse, R86, -R89 ;  /* 0x0000005657597223 */ /* 0x040fe20000010859 */
[----:B------:R-:W-:Y:S01]  /*8550*/  FMUL.FTZ R87, R87, R88 ;  /* 0x0000005857577220 */ /* 0x000fe20000410000 */
[----:B------:R-:W-:Y:S01]  /*8560*/  HADD2.F32 R88, -RZ, R172.H1_H1 ;  /* 0x300000acff587230 */ /* 0x000fe20000004100 */
[----:B------:R-:W-:Y:S01]  /*8570*/  F2FP.F16.F32.PACK_AB R44, R44, R49 ;  /* 0x000000312c2c723e */ /* 0x000fe200000000ff */
[----:B------:R-:W-:Y:S02]  /*8580*/  IMAD.MOV.U32 R49, RZ, RZ, R37 ;  /* 0x000000ffff317224 */ /* 0x000fe400078e0025 */
[----:B------:R-:W-:Y:S01]  /*8590*/  FFMA.FTZ R87, R85, R86, R87 ;  /* 0x0000005655577223 */ /* 0x000fe20000010057 */
[----:B------:R-:W-:Y:S02]  /*85a0*/  SHF.R.U32.HI R85, RZ, 0x10, R39 ;  /* 0x00000010ff557819 */ /* 0x000fe40000011627 */
[--C-:B------:R-:W-:Y:S01]  /*85b0*/  SHF.R.U64 R39, R46, 0x10, R47.reuse ;  /* 0x000000102e277819 */ /* 0x100fe2000000122f */
[----:B------:R-:W-:Y:S01]  /*85c0*/  HADD2.F32 R46, -RZ, R51.H1_H1 ;  /* 0x30000033ff2e7230 */ /* 0x000fe20000004100 */
[----:B------:R-:W-:Y:S01]  /*85d0*/  SHF.R.U32.HI R47, RZ, 0x10, R47 ;  /* 0x00000010ff2f7819 */ /* 0x000fe2000001162f */
[----:B------:R-:W-:Y:S01]  /*85e0*/  HADD2.F32 R85, -RZ, R85.H0_H0 ;  /* 0x20000055ff557230 */ /* 0x000fe20000004100 */
[----:B------:R-:W-:Y:S01]  /*85f0*/  MOV R41, R44 ;  /* 0x0000002c00297202 */ /* 0x000fe20000000f00 */
[----:B------:R-:W-:-:S02]  /*8600*/  HADD2.F32 R39, -RZ, R39.H0_H0 ;  /* 0x20000027ff277230 */ /* 0x000fc40000004100 */
[----:B------:R-:W-:-:S05]  /*8610*/  HADD2.F32 R47, -RZ, R47.H0_H0 ;  /* 0x2000002fff2f7230 */ /* 0x000fca0000004100 */
[----:B------:R-:W-:-:S04]  /*8620*/  FMUL.FTZ R51, R46, R47 ;  /* 0x0000002f2e337220 */ /* 0x000fc80000410000 */
[C---:B------:R-:W-:Y:S01]  /*8630*/  FFMA.FTZ R51, R43.reuse, R85, -R51 ;  /* 0x000000552b337223 */ /* 0x040fe20000010833 */
[----:B------:R-:W-:Y:S01]  /*8640*/  FMUL.FTZ R43, R43, R47 ;  /* 0x0000002f2b2b7220 */ /* 0x000fe20000410000 */
[----:B------:R-:W-:-:S03]  /*8650*/  HADD2.F32 R47, -RZ, R172.H0_H0 ;  /* 0x200000acff2f7230 */ /* 0x000fc60000004100 */
[----:B------:R-:W-:Y:S01]  /*8660*/  FFMA.FTZ R43, R46, R85, R43 ;  /* 0x000000552e2b7223 */ /* 0x000fe2000001002b */
[----:B------:R-:W-:Y:S01]  /*8670*/  HADD2.F32 R46, -RZ, R48.H0_H0 ;  /* 0x20000030ff2e7230 */ /* 0x000fe20000004100 */
[----:B------:R-:W-:Y:S01]  /*8680*/  F2FP.F16.F32.PACK_AB R51, R51, R89 ;  /* 0x000000593333723e */ /* 0x000fe200000000ff */
[----:B------:R-:W-:Y:S02]  /*8690*/  HADD2.F32 R85, -RZ, R40.H0_H0 ;  /* 0x20000028ff557230 */ /* 0x000fe40000004100 */
[----:B------:R-:W-:Y:S02]  /*86a0*/  HADD2.F32 R48, -RZ, R48.H1_H1 ;  /* 0x30000030ff307230 */ /* 0x000fe40000004100 */
[-C--:B------:R-:W-:Y:S01]  /*86b0*/  FMUL.FTZ R86, R46, R88.reuse ;  /* 0x000000582e567220 */ /* 0x080fe20000410000 */
[----:B------:R-:W-:Y:S01]  /*86c0*/  F2FP.F16.F32.PACK_AB R87, R43, R87 ;  /* 0x000000572b57723e */ /* 0x000fe200000000ff */
[C---:B------:R-:W-:Y:S01]  /*86d0*/  FMUL.FTZ R88, R85.reuse, R88 ;  /* 0x0000005855587220 */ /* 0x040fe20000410000 */
[----:B------:R-:W-:Y:S01]  /*86e0*/  MOV R43, R51 ;  /* 0x00000033002b7202 */ /* 0x000fe20000000f00 */
[----:B------:R-:W-:Y:S01]  /*86f0*/  FFMA.FTZ R86, R85, R47, -R86 ;  /* 0x0000002f55567223 */ /* 0x000fe20000010856 */
[----:B------:R-:W-:-:S02]  /*8700*/  HADD2.F32 R85, -RZ, R171.H1_H1 ;  /* 0x300000abff557230 */ /* 0x000fc40000004100 */
[----:B------:R-:W-:Y:S01]  /*8710*/  FFMA.FTZ R88, R46, R47, R88 ;  /* 0x0000002f2e587223 */ /* 0x000fe20000010058 */
[----:B------:R-:W-:Y:S02]  /*8720*/  HADD2.F32 R46, -RZ, R40.H1_H1 ;  /* 0x30000028ff2e7230 */ /* 0x000fe40000004100 */
[----:B------:R-:W-:Y:S02]  /*8730*/  HADD2.F32 R40, -RZ, R36.H0_H0 ;  /* 0x20000024ff287230 */ /* 0x000fe40000004100 */
[-C--:B------:R-:W-:Y:S01]  /*8740*/  FMUL.FTZ R36, R48, R45.reuse ;  /* 0x0000002d30247220 */ /* 0x080fe20000410000 */
[--C-:B------:R-:W-:Y:S02]  /*8750*/  HADD2.F32 R47, -RZ, R42.reuse.H0_H0 ;  /* 0x2000002aff2f7230 */ /* 0x100fe40000004100 */
[C---:B------:R-:W-:Y:S01]  /*8760*/  FMUL.FTZ R45, R46.reuse, R45 ;  /* 0x0000002d2e2d7220 */ /* 0x040fe20000410000 */
[----:B------:R-:W-:Y:S02]  /*8770*/  HADD2.F32 R42, -RZ, R42.H1_H1 ;  /* 0x3000002aff2a7230 */ /* 0x000fe40000004100 */
[----:B------:R-:W-:Y:S01]  /*8780*/  FFMA.FTZ R36, R46, R40, -R36 ;  /* 0x000000282e247223 */ /* 0x000fe20000010824 */
[----:B------:R-:W-:-:S02]  /*8790*/  HADD2.F32 R46, -RZ, R171.H0_H0 ;  /* 0x200000abff2e7230 */ /* 0x000fc40000004100 */
[----:B------:R-:W-:Y:S01]  /*87a0*/  FFMA.FTZ R40, R48, R40, R45 ;  /* 0x0000002830287223 */ /* 0x000fe2000001002d */
[--C-:B------:R-:W-:Y:S02]  /*87b0*/  HADD2.F32 R45, -RZ, R50.reuse.H0_H0 ;  /* 0x20000032ff2d7230 */ /* 0x100fe40000004100 */
[----:B------:R-:W-:Y:S01]  /*87c0*/  HADD2.F32 R50, -RZ, R50.H1_H1 ;  /* 0x30000032ff327230 */ /* 0x000fe20000004100 */
[----:B------:R-:W-:Y:S01]  /*87d0*/  F2FP.F16.F32.PACK_AB R36, R36, R86 ;  /* 0x000000562424723e */ /* 0x000fe200000000ff */
[----:B------:R-:W-:Y:S02]  /*87e0*/  IMAD.MOV.U32 R51, RZ, RZ, R87 ;  /* 0x000000ffff337224 */ /* 0x000fe400078e0057 */
[-C--:B------:R-:W-:Y:S01]  /*87f0*/  FMUL.FTZ R48, R45, R85.reuse ;  /* 0x000000552d307220 */ /* 0x080fe20000410000 */
[----:B------:R-:W-:Y:S01]  /*8800*/  FMUL.FTZ R85, R47, R85 ;  /* 0x000000552f557220 */ /* 0x000fe20000410000 */
[----:B------:R-:W-:Y:S01]  /*8810*/  F2FP.F16.F32.PACK_AB R88, R40, R88 ;  /* 0x000000582858723e */ /* 0x000fe200000000ff */
[----:B------:R-:W-:-:S02]  /*8820*/  IMAD.MOV.U32 R40, RZ, RZ, R36 ;  /* 0x000000ffff287224 */ /* 0x000fc400078e0024 */
[-C--:B------:R-:W-:Y:S01]  /*8830*/  FFMA.FTZ R48, R47, R46.reuse, -R48 ;  /* 0x0000002e2f307223 */ /* 0x080fe20000010830 */
[----:B------:R-:W-:Y:S01]  /*8840*/  FFMA.FTZ R85, R45, R46, R85 ;  /* 0x0000002e2d557223 */ /* 0x000fe20000010055 */
[-C--:B------:R-:W-:Y:S01]  /*8850*/  FMUL.FTZ R45, R50, R39.reuse ;  /* 0x00000027322d7220 */ /* 0x080fe20000410000 */
[----:B------:R-:W-:-:S03]  /*8860*/  FMUL.FTZ R39, R42, R39 ;  /* 0x000000272a277220 */ /* 0x000fc60000410000 */
[-C--:B------:R-:W-:Y:S01]  /*8870*/  FFMA.FTZ R45, R42, R38.reuse, -R45 ;  /* 0x000000262a2d7223 */ /* 0x080fe2000001082d */
[----:B------:R-:W-:-:S04]  /*8880*/  FFMA.FTZ R39, R50, R38, R39 ;  /* 0x0000002632277223 */ /* 0x000fc80000010027 */
[----:B------:R-:W-:Y:S01]  /*8890*/  F2FP.F16.F32.PACK_AB R45, R45, R48 ;  /* 0x000000302d2d723e */ /* 0x000fe200000000ff */
[----:B------:R-:W-:Y:S01]  /*88a0*/  IMAD.MOV.U32 R48, RZ, RZ, R88 ;  /* 0x000000ffff307224 */ /* 0x000fe200078e0058 */
[----:B------:R-:W-:-:S03]  /*88b0*/  F2FP.F16.F32.PACK_AB R39, R39, R85 ;  /* 0x000000552727723e */ /* 0x000fc600000000ff */
[----:B------:R-:W-:Y:S02]  /*88c0*/  IMAD.MOV.U32 R42, RZ, RZ, R45 ;  /* 0x000000ffff2a7224 */ /* 0x000fe400078e002d */
[----:B------:R-:W-:-:S07]  /*88d0*/  IMAD.MOV.U32 R50, RZ, RZ, R39 ;  /* 0x000000ffff327224 */ /* 0x000fce00078e0027 */
.L_x_530:
[----:B------:R-:W-:Y:S05]  /*88e0*/  BSYNC B2 ;  /* 0x0000000000027941 */ /* 0x000fea0003800000 */
.L_x_529:
        /* <DEDUP_REMOVED lines=13> */
.L_x_524:
[----:B------:R-:W-:Y:S05]  /*89c0*/  BSYNC B1 ;  /* 0x0000000000017941 */ /* 0x000fea0003800000 */
.L_x_523:
[----:B----4-:R-:W4:Y:S01]  /*89d0*/  LDL R36, [R1+0x10] ;  /* 0x0000100001247983 */ /* 0x010f220000100800 */
[----:B------:R-:W-:Y:S01]  /*89e0*/  BSSY B1, `(.L_x_531) ;  /* 0x0000106000017945 */ /* 0x000fe20003800000 */
[----:B----4-:R-:W-:-:S13]  /*89f0*/  LOP3.LUT P4, RZ, R36, 0x1, RZ, 0xc0, !PT ;  /* 0x0000000124ff7812 */ /* 0x010fda000788c0ff */
[----:B------:R-:W-:Y:S05]  /*8a00*/  @P4 BRA `(.L_x_532) ;  /* 0x00000010000c4947 */ /* 0x000fea0003800000 */
[----:B------:R-:W-:Y:S01]  /*8a10*/  ISETP.NE.AND P4, PT, R27, RZ, PT ;  /* 0x000000ff1b00720c */ /* 0x000fe20003f85270 */
[----:B------:R-:W-:Y:S01]  /*8a20*/  VIADD R36, R212, 0x20 ;  /* 0x00000020d4247836 */ /* 0x000fe20000000000 */
[----:B------:R-:W-:Y:S01]  /*8a30*/  BSSY B2, `(.L_x_533) ;  /* 0x0000082000027945 */ /* 0x000fe20003800000 */
[-C--:B---3--:R-:W-:Y:S02]  /*8a40*/  IMAD R50, R142, R124.reuse, RZ ;  /* 0x0000007c8e327224 */ /* 0x088fe400078e02ff */
[----:B------:R-:W-:-:S04]  /*8a50*/  IMAD.WIDE.U32 R44, R36, R124, R122 ;  /* 0x0000007c242c7225 */ /* 0x000fc800078e007a */
[----:B------:R-:W-:-:S05]  /*8a60*/  IMAD R50, R36, R125, R50 ;  /* 0x0000007d24327224 */ /* 0x000fca00078e0232 */
[----:B------:R-:W-:Y:S01]  /*8a70*/  IADD3 R50, R45, R50, RZ ;  /* 0x000000322d327210 */ /* 0x000fe20007ffe0ff */
[----:B------:R-:W-:Y:S06]  /*8a80*/  @!P4 BRA `(.L_x_534) ;  /* 0x0000000400f0c947 */ /* 0x000fec0003800000 */
[----:B------:R-:W-:Y:S01]  /*8a90*/  SEL R36, R115, R145, !P0 ;  /* 0x0000009173247207 */ /* 0x000fe20004000000 */
[----:B------:R-:W-:Y:S01]  /*8aa0*/  BSSY B3, `(.L_x_535) ;  /* 0x000006d000037945 */ /* 0x000fe20003800000 */
[----:B------:R-:W-:Y:S02]  /*8ab0*/  SHF.R.U32.HI R38, RZ, 0x3, R223 ;  /* 0x00000003ff267819 */ /* 0x000fe400000116df */
[----:B------:R-:W-:Y:S02]  /*8ac0*/  SHF.R.S32.HI R37, RZ, 0x1f, R36 ;  /* 0x0000001fff257819 */ /* 0x000fe40000011424 */
[----:B------:R-:W-:Y:S02]  /*8ad0*/  ISETP.GE.AND P4, PT, R16, R120, PT ;  /* 0x000000781000720c */ /* 0x000fe40003f86270 */
[----:B------:R-:W-:-:S04]  /*8ae0*/  LEA.HI R37, R37, R36, RZ, 0x4 ;  /* 0x0000002425257211 */ /* 0x000fc800078f20ff */
[----:B------:R-:W-:-:S04]  /*8af0*/  LEA.HI.SX32 R46, R37, R15, 0x1c ;  /* 0x0000000f252e7211 */ /* 0x000fc800078fe2ff */
[----:B------:R-:W-:-:S04]  /*8b00*/  SHF.R.S32.HI R37, RZ, 0x1f, R46 ;  /* 0x0000001fff257819 */ /* 0x000fc8000001142e */
[----:B------:R-:W-:Y:S01]  /*8b10*/  LEA.HI R37, R37, R46, RZ, 0x3 ;  /* 0x0000002e25257211 */ /* 0x000fe200078f18ff */
[----:B------:R-:W-:-:S03]  /*8b20*/  IMAD.SHL.U32 R46, R46, 0x8, RZ ;  /* 0x000000082e2e7824 */ /* 0x000fc600078e00ff */
[----:B------:R-:W-:Y:S02]  /*8b30*/  SHF.R.S32.HI R37, RZ, 0x3, R37 ;  /* 0x00000003ff257819 */ /* 0x000fe40000011425 */
[----:B------:R-:W-:-:S03]  /*8b40*/  LOP3.LUT R36, R223, 0x38, R46, 0xf8, !PT ;  /* 0x00000038df247812 */ /* 0x000fc600078ef82e */
[----:B------:R-:W-:Y:S01]  /*8b50*/  IMAD R37, R37, 0x1400, R227 ;  /* 0x0000140025257824 */ /* 0x000fe200078e02e3 */
[----:B------:R-:W-:-:S05]  /*8b60*/  LOP3.LUT R36, R36, R38, RZ, 0x3c, !PT ;  /* 0x0000002624247212 */ /* 0x000fca00078e3cff */
[----:B------:R-:W-:-:S04]  /*8b70*/  IMAD.IADD R36, R37, 0x1, R36 ;  /* 0x0000000125247824 */ /* 0x000fc800078e0224 */
[C---:B-1----:R-:W-:Y:S02]  /*8b80*/  IMAD R40, R19.reuse, 0x5000, R36 ;  /* 0x0000500013287824 */ /* 0x042fe400078e0224 */
[----:B------:R-:W-:-:S03]  /*8b90*/  IMAD R36, R19, 0x5000, R136 ;  /* 0x0000500013247824 */ /* 0x000fc600078e0288 */
[----:B------:R-:W-:Y:S01]  /*8ba0*/  LEA R40, R40, R18, 0x1 ;  /* 0x0000001228287211 */ /* 0x000fe200078e08ff */
[----:B------:R-:W-:-:S05]  /*8bb0*/  IMAD R36, R36, 0x2, R18 ;  /* 0x0000000224247824 */ /* 0x000fca00078e0212 */
[----:B------:R-:W1:Y:S04]  /*8bc0*/  LDS.128 R40, [R40+0x24400] ;  /* 0x0244000028287984 */ /* 0x000e680000000c00 */
[----:B------:R-:W3:Y:S01]  /*8bd0*/  LDS.128 R36, [R36+0x24400] ;  /* 0x0244000024247984 */ /* 0x000ee20000000c00 */
[----:B------:R-:W-:Y:S05]  /*8be0*/  @P4 BRA `(.L_x_536) ;  /* 0x0000000400604947 */ /* 0x000fea0003800000 */
[----:B------:R-:W-:Y:S01]  /*8bf0*/  HADD2.F32 R48, -RZ, R170.H1_H1 ;  /* 0x300000aaff307230 */ /* 0x000fe20000004100 */
[----:B------:R-:W-:Y:S01]  /*8c00*/  SHF.R.U64 R64, R64, 0x10, R65 ;  /* 0x0000001040407819 */ /* 0x000fe20000001241 */
[----:B-1----:R-:W-:Y:S02]  /*8c10*/  HADD2.F32 R47, -RZ, R41.H0_H0 ;  /* 0x20000029ff2f7230 */ /* 0x002fe40000004100 */
[----:B---3--:R-:W-:Y:S02]  /*8c20*/  HADD2.F32 R51, -RZ, R37.H0_H0 ;  /* 0x20000025ff337230 */ /* 0x008fe40000004100 */
[----:B------:R-:W-:Y:S02]  /*8c30*/  HADD2.F32 R49, -RZ, R168.H1_H1 ;  /* 0x300000a8ff317230 */ /* 0x000fe40000004100 */
[-C--:B0-----:R-:W-:Y:S01]  /*8c40*/  FMUL.FTZ R84, R47, R48.reuse ;  /* 0x000000302f547220 */ /* 0x081fe20000410000 */
[----:B------:R-:W-:Y:S02]  /*8c50*/  HADD2.F32 R170, -RZ, R170.H0_H0 ;  /* 0x200000aaffaa7230 */ /* 0x000fe40000004100 */
[----:B------:R-:W-:Y:S01]  /*8c60*/  FMUL.FTZ R48, R51, R48 ;  /* 0x0000003033307220 */ /* 0x000fe20000410000 */
[----:B------:R-:W-:-:S02]  /*8c70*/  HADD2.F32 R168, -RZ, R168.H0_H0 ;  /* 0x200000a8ffa87230 */ /* 0x000fc40000004100 */
[-C--:B------:R-:W-:Y:S01]  /*8c80*/  FFMA.FTZ R84, R51, R49.reuse, -R84 ;  /* 0x0000003133547223 */ /* 0x080fe20000010854 */
[----:B------:R-:W-:Y:S02]  /*8c90*/  HADD2.F32 R51, -RZ, R41.H1_H1 ;  /* 0x30000029ff337230 */ /* 0x000fe40000004100 */
[----:B------:R-:W-:Y:S01]  /*8ca0*/  FFMA.FTZ R47, R47, R49, R48 ;  /* 0x000000312f2f7223 */ /* 0x000fe20000010030 */
[----:B------:R-:W-:Y:S01]  /*8cb0*/  SHF.R.U32.HI R49, RZ, 0x10, R65 ;  /* 0x00000010ff317819 */ /* 0x000fe20000011641 */
[----:B------:R-:W-:Y:S01]  /*8cc0*/  HADD2.F32 R41, -RZ, R37.H1_H1 ;  /* 0x30000025ff297230 */ /* 0x000fe20000004100 */
[--C-:B------:R-:W-:Y:S01]  /*8cd0*/  SHF.R.U64 R48, R56, 0x10, R57.reuse ;  /* 0x0000001038307819 */ /* 0x100fe20000001239 */
[----:B------:R-:W-:Y:S01]  /*8ce0*/  HADD2.F32 R64, -RZ, R64.H0_H0 ;  /* 0x20000040ff407230 */ /* 0x000fe20000004100 */
[----:B------:R-:W-:Y:S01]  /*8cf0*/  SHF.R.U32.HI R56, RZ, 0x10, R57 ;  /* 0x00000010ff387819 */ /* 0x000fe20000011639 */
[----:B------:R-:W-:Y:S02]  /*8d00*/  HADD2.F32 R49, -RZ, R49.H0_H0 ;  /* 0x20000031ff317230 */ /* 0x000fe40000004100 */
[----:B------:R-:W-:-:S02]  /*8d10*/  HADD2.F32 R57, -RZ, R39.H0_H0 ;  /* 0x20000027ff397230 */ /* 0x000fc40000004100 */
[----:B------:R-:W-:Y:S02]  /*8d20*/  HADD2.F32 R56, -RZ, R56.H0_H0 ;  /* 0x20000038ff387230 */ /* 0x000fe40000004100 */
[-C--:B------:R-:W-:Y:S01]  /*8d30*/  FMUL.FTZ R37, R51, R49.reuse ;  /* 0x0000003133257220 */ /* 0x080fe20000410000 */
[C---:B------:R-:W-:Y:S01]  /*8d40*/  FMUL.FTZ R49, R41.reuse, R49 ;  /* 0x0000003129317220 */ /* 0x040fe20000410000 */
[----:B------:R-:W-:Y:S02]  /*8d50*/  HADD2.F32 R39, -RZ, R39.H1_H1 ;  /* 0x30000027ff277230 */ /* 0x000fe40000004100 */
[-C--:B------:R-:W-:Y:S01]  /*8d60*/  FFMA.FTZ R41, R41, R56.reuse, -R37 ;  /* 0x0000003829297223 */ /* 0x080fe20000010825 */
[----:B------:R-:W-:Y:S01]  /*8d70*/  FFMA.FTZ R37, R51, R56, R49 ;  /* 0x0000003833257223 */ /* 0x000fe20000010031 */
[----:B------:R-:W-:Y:S02]  /*8d80*/  HADD2.F32 R49, -RZ, R169.H1_H1 ;  /* 0x300000a9ff317230 */ /* 0x000fe40000004100 */
[----:B------:R-:W-:Y:S01]  /*8d90*/  HADD2.F32 R51, -RZ, R43.H0_H0 ;  /* 0x2000002bff337230 */ /* 0x000fe20000004100 */
[----:B------:R-:W-:Y:S01]  /*8da0*/  F2FP.F16.F32.PACK_AB R41, R41, R84 ;  /* 0x000000542929723e */ /* 0x000fe200000000ff */
[----:B------:R-:W-:Y:S01]  /*8db0*/  HADD2.F32 R56, -RZ, R167.H1_H1 ;  /* 0x300000a7ff387230 */ /* 0x000fe20000004100 */
[----:B------:R-:W-:Y:S01]  /*8dc0*/  F2FP.F16.F32.PACK_AB R47, R37, R47 ;  /* 0x0000002f252f723e */ /* 0x000fe200000000ff */
[----:B------:R-:W-:-:S02]  /*8dd0*/  HADD2.F32 R43, -RZ, R43.H1_H1 ;  /* 0x3000002bff2b7230 */ /* 0x000fc40000004100 */
[-C--:B------:R-:W-:Y:S01]  /*8de0*/  FMUL.FTZ R65, R51, R49.reuse ;  /* 0x0000003133417220 */ /* 0x080fe20000410000 */
[C---:B------:R-:W-:Y:S01]  /*8df0*/  FMUL.FTZ R49, R57.reuse, R49 ;  /* 0x0000003139317220 */ /* 0x040fe20000410000 */
[----:B------:R-:W-:Y:S02]  /*8e00*/  HADD2.F32 R48, -RZ, R48.H0_H0 ;  /* 0x20000030ff307230 */ /* 0x000fe40000004100 */
[-C--:B------:R-:W-:Y:S01]  /*8e10*/  FFMA.FTZ R65, R57, R56.reuse, -R65 ;  /* 0x0000003839417223 */ /* 0x080fe20000010841 */
[----:B------:R-:W-:Y:S01]  /*8e20*/  FFMA.FTZ R49, R51, R56, R49 ;  /* 0x0000003833317223 */ /* 0x000fe20000010031 */
[--C-:B------:R-:W-:Y:S01]  /*8e30*/  SHF.R.U64 R56, R66, 0x10, R67.reuse ;  /* 0x0000001042387819 */ /* 0x100fe20000001243 */
[----:B------:R-:W-:Y:S01]  /*8e40*/  HADD2.F32 R169, -RZ, R169.H0_H0 ;  /* 0x200000a9ffa97230 */ /* 0x000fe20000004100 */
[----:B------:R-:W-:Y:S01]  /*8e50*/  SHF.R.U32.HI R66, RZ, 0x10, R67 ;  /* 0x00000010ff427819 */ /* 0x000fe20000011643 */
[----:B------:R-:W-:Y:S01]  /*8e60*/  HADD2.F32 R167, -RZ, R167.H0_H0 ;  /* 0x200000a7ffa77230 */ /* 0x000fe20000004100 */
[--C-:B------:R-:W-:Y:S01]  /*8e70*/  SHF.R.U64 R51, R58, 0x10, R59.reuse ;  /* 0x000000103a337819 */ /* 0x100fe2000000123b */
[----:B------:R-:W-:Y:S01]  /*8e80*/  HADD2.F32 R56, -RZ, R56.H0_H0 ;  /* 0x20000038ff387230 */ /* 0x000fe20000004100 */
[----:B------:R-:W-:Y:S01]  /*8e90*/  SHF.R.U32.HI R58, RZ, 0x10, R59 ;  /* 0x00000010ff3a7819 */ /* 0x000fe2000001163b */
[----:B------:R-:W-:-:S02]  /*8ea0*/  HADD2.F32 R66, -RZ, R66.H0_H0 ;  /* 0x20000042ff427230 */ /* 0x000fc40000004100 */
[----:B------:R-:W-:Y:S02]  /*8eb0*/  HADD2.F32 R51, -RZ, R51.H0_H0 ;  /* 0x20000033ff337230 */ /* 0x000fe40000004100 */
[----:B------:R-:W-:Y:S02]  /*8ec0*/  HADD2.F32 R58, -RZ, R58.H0_H0 ;  /* 0x2000003aff3a7230 */ /* 0x000fe40000004100 */
[----:B------:R-:W-:Y:S01]  /*8ed0*/  FMUL.FTZ R57, R43, R66 ;  /* 0x000000422b397220 */ /* 0x000fe20000410000 */
[----:B------:R-:W-:Y:S01]  /*8ee0*/  IMAD.MOV.U32 R37, RZ, RZ, R41 ;  /* 0x000000ffff257224 */ /* 0x000fe200078e0029 */
[----:B------:R-:W-:Y:S02]  /*8ef0*/  MOV R41, R47 ;  /* 0x0000002f00297202 */ /* 0x000fe40000000f00 */
[C---:B------:R-:W-:Y:S01]  /*8f00*/  FFMA.FTZ R57, R39.reuse, R58, -R57 ;  /* 0x0000003a27397223 */ /* 0x040fe20000010839 */
[----:B------:R-:W-:-:S04]  /*8f10*/  FMUL.FTZ R39, R39, R66 ;  /* 0x0000004227277220 */ /* 0x000fc80000410000 */
[----:B------:R-:W-:Y:S01]  /*8f20*/  FFMA.FTZ R39, R43, R58, R39 ;  /* 0x0000003a2b277223 */ /* 0x000fe20000010027 */
[----:B------:R-:W-:Y:S01]  /*8f30*/  HADD2.F32 R43, -RZ, R40.H0_H0 ;  /* 0x20000028ff2b7230 */ /* 0x000fe20000004100 */
[----:B------:R-:W-:Y:S01]  /*8f40*/  F2FP.F16.F32.PACK_AB R57, R57, R65 ;  /* 0x000000413939723e */ /* 0x000fe200000000ff */
[----:B------:R-:W-:Y:S02]  /*8f50*/  HADD2.F32 R58, -RZ, R36.H0_H0 ;  /* 0x20000024ff3a7230 */ /* 0x000fe40000004100 */
[----:B------:R-:W-:Y:S02]  /*8f60*/  HADD2.F32 R40, -RZ, R40.H1_H1 ;  /* 0x30000028ff287230 */ /* 0x000fe40000004100 */
[-C--:B------:R-:W-:Y:S01]  /*8f70*/  FMUL.FTZ R59, R43, R170.reuse ;  /* 0x000000aa2b3b7220 */ /* 0x080fe20000410000 */
[----:B------:R-:W-:Y:S02]  /*8f80*/  HADD2.F32 R36, -RZ, R36.H1_H1 ;  /* 0x30000024ff247230 */ /* 0x000fe40000004100 */
[C---:B------:R-:W-:Y:S01]  /*8f90*/  FMUL.FTZ R170, R58.reuse, R170 ;  /* 0x000000aa3aaa7220 */ /* 0x040fe20000410000 */
[----:B------:R-:W-:Y:S01]  /*8fa0*/  F2FP.F16.F32.PACK_AB R49, R39, R49 ;  /* 0x000000312731723e */ /* 0x000fe200000000ff */
[----:B------:R-:W-:Y:S01]  /*8fb0*/  FFMA.FTZ R59, R58, R168, -R59 ;  /* 0x000000a83a3b7223 */ /* 0x000fe2000001083b */
[----:B------:R-:W-:-:S02]  /*8fc0*/  IMAD.MOV.U32 R39, RZ, RZ, R57 ;  /* 0x000000ffff277224 */ /* 0x000fc400078e0039 */
[----:B------:R-:W-:Y:S01]  /*8fd0*/  FFMA.FTZ R170, R43, R168, R170 ;  /* 0x000000a82baa7223 */ /* 0x000fe200000100aa */
[-C--:B------:R-:W-:Y:S01]  /*8fe0*/  FMUL.FTZ R43, R40, R64.reuse ;  /* 0x00000040282b7220 */ /* 0x080fe20000410000 */
[----:B------:R-:W-:-:S03]  /*8ff0*/  FMUL.FTZ R64, R36, R64 ;  /* 0x0000004024407220 */ /* 0x000fc60000410000 */
[-C--:B------:R-:W-:Y:S01]  /*9000*/  FFMA.FTZ R43, R36, R48.reuse, -R43 ;  /* 0x00000030242b7223 */ /* 0x080fe2000001082b */
        /* <DEDUP_REMOVED lines=13> */
[----:B------:R-:W-:Y:S02]  /*90e0*/  IMAD.MOV.U32 R40, RZ, RZ, R64 ;  /* 0x000000ffff287224 */ /* 0x000fe400078e0040 */
[-C--:B------:R-:W-:Y:S01]  /*90f0*/  FFMA.FTZ R36, R38, R51.reuse, -R36 ;  /* 0x0000003326247223 */ /* 0x080fe20000010824 */
[----:B------:R-:W-:-:S04]  /*9100*/  FFMA.FTZ R56, R42, R51, R56 ;  /* 0x000000332a387223 */ /* 0x000fc80000010038 */
[----:B------:R-:W-:Y:S01]  /*9110*/  F2FP.F16.F32.PACK_AB R48, R36, R48 ;  /* 0x000000302430723e */ /* 0x000fe200000000ff */
[----:B------:R-:W-:Y:S01]  /*9120*/  IMAD.MOV.U32 R36, RZ, RZ, R43 ;  /* 0x000000ffff247224 */ /* 0x000fe200078e002b */
[----:B------:R-:W-:Y:S02]  /*9130*/  F2FP.F16.F32.PACK_AB R56, R56, R169 ;  /* 0x000000a93838723e */ /* 0x000fe400000000ff */
[----:B------:R-:W-:Y:S01]  /*9140*/  MOV R43, R49 ;  /* 0x00000031002b7202 */ /* 0x000fe20000000f00 */
[----:B------:R-:W-:Y:S02]  /*9150*/  IMAD.MOV.U32 R38, RZ, RZ, R48 ;  /* 0x000000ffff267224 */ /* 0x000fe400078e0030 */
[----:B------:R-:W-:-:S07]  /*9160*/  IMAD.MOV.U32 R42, RZ, RZ, R56 ;  /* 0x000000ffff2a7224 */ /* 0x000fce00078e0038 */
.L_x_536:
[----:B------:R-:W-:Y:S05]  /*9170*/  BSYNC B3 ;  /* 0x0000000000037941 */ /* 0x000fea0003800000 */
.L_x_535:
        /* <DEDUP_REMOVED lines=10> */
[----:B---3--:R3:W-:Y:S01]  /*9220*/  STG.E.128 desc[UR4][R46.64], R36 ;  /* 0x000000242e007986 */ /* 0x0087e2000c101d04 */
[----:B------:R-:W-:-:S05]  /*9230*/  @!P4 LEA.HI.X R49, R51, R117, R49, 0x1, P5 ;  /* 0x000000753331c211 */ /* 0x000fca00028f0c31 */
[----:B-1----:R3:W-:Y:S04]  /*9240*/  @!P4 STG.E.128 desc[UR4][R48.64], R40 ;  /* 0x000000283000c986 */ /* 0x0027e8000c101d04 */
.L_x_534:
[----:B------:R-:W-:Y:S05]  /*9250*/  BSYNC B2 ;  /* 0x0000000000027941 */ /* 0x000fea0003800000 */
.L_x_533:
[----:B------:R-:W-:-:S13]  /*9260*/  ISETP.NE.AND P4, PT, R11, RZ, PT ;  /* 0x000000ff0b00720c */ /* 0x000fda0003f85270 */
[----:B------:R-:W-:Y:S05]  /*9270*/  @!P4 BRA `(.L_x_532) ;  /* 0x0000000400f0c947 */ /* 0x000fea0003800000 */
[----:B---3--:R-:W-:Y:S01]  /*9280*/  SEL R36, R115, R145, !P1 ;  /* 0x0000009173247207 */ /* 0x008fe20004800000 */
        /* <DEDUP_REMOVED lines=26> */
[-C--:B------:R-:W-:Y:S01]  /*9430*/  FMUL.FTZ R56, R47, R48.reuse ;  /* 0x000000302f387220 */ /* 0x080fe20000410000 */
        /* <DEDUP_REMOVED lines=82> */
.L_x_538:
[----:B------:R-:W-:Y:S05]  /*9960*/  BSYNC B2 ;  /* 0x0000000000027941 */ /* 0x000fea0003800000 */
.L_x_537:
        /* <DEDUP_REMOVED lines=13> */
.L_x_532:
[----:B------:R-:W-:Y:S05]  /*9a40*/  BSYNC B1 ;  /* 0x0000000000017941 */ /* 0x000fea0003800000 */
.L_x_531:
[----:B---34-:R-:W-:Y:S02]  /*9a50*/  VIADD R37, R212, 0x40 ;  /* 0x00000040d4257836 */ /* 0x018fe40000000000 */
[-C--:B------:R-:W-:Y:S02]  /*9a60*/  IMAD R36, R140, R124.reuse, RZ ;  /* 0x0000007c8c247224 */ /* 0x080fe400078e02ff */
[----:B------:R-:W-:-:S04]  /*9a70*/  IMAD.WIDE.U32 R122, R37, R124, R122 ;  /* 0x0000007c257a7225 */ /* 0x000fc800078e007a */
[----:B------:R-:W-:Y:S01]  /*9a80*/  IMAD R36, R37, R125, R36 ;  /* 0x0000007d25247224 */ /* 0x000fe200078e0224 */
[----:B------:R-:W-:Y:S06]  /*9a90*/  @P3 BRA `(.L_x_499) ;  /* 0x0000001400083947 */ /* 0x000fec0003800000 */
[----:B------:R-:W-:Y:S01]  /*9aa0*/  ISETP.NE.AND P3, PT, R27, RZ, PT ;  /* 0x000000ff1b00720c */ /* 0x000fe20003f65270 */
[----:B------:R-:W-:Y:S01]  /*9ab0*/  BSSY B1, `(.L_x_539) ;  /* 0x000007f000017945 */ /* 0x000fe20003800000 */
[----:B------:R-:W-:-:S11]  /*9ac0*/  IMAD.IADD R46, R123, 0x1, R36 ;  /* 0x000000017b2e7824 */ /* 0x000fd600078e0224 */
[----:B------:R-:W-:Y:S05]  /*9ad0*/  @!P3 BRA `(.L_x_540) ;  /* 0x0000000400f0b947 */ /* 0x000fea0003800000 */
        /* <DEDUP_REMOVED lines=13> */
[----:B------:R-:W-:-:S04]  /*9bb0*/  LOP3.LUT R36, R36, R38, RZ, 0x3c, !PT ;  /* 0x0000002624247212 */ /* 0x000fc800078e3cff */
[----:B------:R-:W-:-:S05]  /*9bc0*/  IADD3 R36, R37, R36, RZ ;  /* 0x0000002425247210 */ /* 0x000fca0007ffe0ff */
[C---:B-1----:R-:W-:Y:S02]  /*9bd0*/  IMAD R40, R19.reuse, 0x5000, R36 ;  /* 0x0000500013287824 */ /* 0x042fe400078e0224 */
[----:B------:R-:W-:Y:S02]  /*9be0*/  IMAD R36, R19, 0x5000, R132 ;  /* 0x0000500013247824 */ /* 0x000fe400078e0284 */
[--C-:B------:R-:W-:Y:S02]  /*9bf0*/  IMAD R40, R40, 0x2, R18.reuse ;  /* 0x0000000228287824 */ /* 0x100fe400078e0212 */
[----:B------:R-:W-:-:S04]  /*9c00*/  IMAD R36, R36, 0x2, R18 ;  /* 0x0000000224247824 */ /* 0x000fc800078e0212 */
        /* <DEDUP_REMOVED lines=11> */
[----:B------:R-:W-:-:S02]  /*9cc0*/  HADD2.F32 R51, -RZ, R159.H1_H1 ;  /* 0x3000009fff337230 */ /* 0x000fc40000004100 */
[-C--:B------:R-:W-:Y:S01]  /*9cd0*/  FFMA.FTZ R50, R49, R48.reuse, -R50 ;  /* 0x0000003031327223 */ /* 0x080fe20000010832 */
[----:B------:R-:W-:Y:S02]  /*9ce0*/  HADD2.F32 R49, -RZ, R41.H1_H1 ;  /* 0x30000029ff317230 */ /* 0x000fe40000004100 */
[----:B------:R-:W-:Y:S01]  /*9cf0*/  FFMA.FTZ R45, R45, R48, R47 ;  /* 0x000000302d2d7223 */ /* 0x000fe2000001002f */
[----:B------:R-:W-:Y:S01]  /*9d00*/  SHF.R.U32.HI R48, RZ, 0x10, R81 ;  /* 0x00000010ff307819 */ /* 0x000fe20000011651 */
[----:B------:R-:W-:Y:S01]  /*9d10*/  HADD2.F32 R41, -RZ, R37.H1_H1 ;  /* 0x30000025ff297230 */ /* 0x000fe20000004100 */
[--C-:B------:R-:W-:Y:S01]  /*9d20*/  SHF.R.U64 R47, R72, 0x10, R73.reuse ;  /* 0x00000010482f7819 */ /* 0x100fe20000001249 */
[----:B------:R-:W-:Y:S01]  /*9d30*/  HADD2.F32 R39, -RZ, R39.H1_H1 ;  /* 0x30000027ff277230 */ /* 0x000fe20000004100 */
[----:B------:R-:W-:Y:S01]  /*9d40*/  SHF.R.U32.HI R72, RZ, 0x10, R73 ;  /* 0x00000010ff487819 */ /* 0x000fe20000011649 */
[----:B------:R-:W-:Y:S02]  /*9d50*/  HADD2.F32 R48, -RZ, R48.H0_H0 ;  /* 0x20000030ff307230 */ /* 0x000fe40000004100 */
[----:B------:R-:W-:-:S02]  /*9d60*/  HADD2.F32 R162, -RZ, R162.H0_H0 ;  /* 0x200000a2ffa27230 */ /* 0x000fc40000004100 */
[----:B------:R-:W-:Y:S02]  /*9d70*/  HADD2.F32 R72, -RZ, R72.H0_H0 ;  /* 0x20000048ff487230 */ /* 0x000fe40000004100 */
[-C--:B------:R-:W-:Y:S01]  /*9d80*/  FMUL.FTZ R37, R49, R48.reuse ;  /* 0x0000003031257220 */ /* 0x080fe20000410000 */
[C---:B------:R-:W-:Y:S01]  /*9d90*/  FMUL.FTZ R48, R41.reuse, R48 ;  /* 0x0000003029307220 */ /* 0x040fe20000410000 */
[----:B------:R-:W-:Y:S02]  /*9da0*/  HADD2.F32 R54, -RZ, R36.H0_H0 ;  /* 0x20000024ff367230 */ /* 0x000fe40000004100 */
[-C--:B------:R-:W-:Y:S01]  /*9db0*/  FFMA.FTZ R41, R41, R72.reuse, -R37 ;  /* 0x0000004829297223 */ /* 0x080fe20000010825 */
[----:B------:R-:W-:Y:S01]  /*9dc0*/  FFMA.FTZ R37, R49, R72, R48 ;  /* 0x0000004831257223 */ /* 0x000fe20000010030 */
[----:B------:R-:W-:Y:S02]  /*9dd0*/  HADD2.F32 R48, -RZ, R161.H1_H1 ;  /* 0x300000a1ff307230 */ /* 0x000fe40000004100 */
[--C-:B------:R-:W-:Y:S01]  /*9de0*/  HADD2.F32 R49, -RZ, R43.reuse.H0_H0 ;  /* 0x2000002bff317230 */ /* 0x100fe20000004100 */
[----:B------:R-:W-:Y:S01]  /*9df0*/  F2FP.F16.F32.PACK_AB R41, R41, R50 ;  /* 0x000000322929723e */ /* 0x000fe200000000ff */
[----:B------:R-:W-:Y:S01]  /*9e00*/  HADD2.F32 R43, -RZ, R43.H1_H1 ;  /* 0x3000002bff2b7230 */ /* 0x000fe20000004100 */
[----:B------:R-:W-:Y:S01]  /*9e10*/  F2FP.F16.F32.PACK_AB R45, R37, R45 ;  /* 0x0000002d252d723e */ /* 0x000fe200000000ff */
[----:B------:R-:W-:-:S02]  /*9e20*/  HADD2.F32 R160, -RZ, R160.H0_H0 ;  /* 0x200000a0ffa07230 */ /* 0x000fc40000004100 */
[CC--:B------:R-:W-:Y:S01]  /*9e30*/  FMUL.FTZ R53, R49.reuse, R48.reuse ;  /* 0x0000003031357220 */ /* 0x0c0fe20000410000 */
[C---:B------:R-:W-:Y:S01]  /*9e40*/  FMUL.FTZ R48, R52.reuse, R48 ;  /* 0x0000003034307220 */ /* 0x040fe20000410000 */
[----:B------:R-:W-:Y:S01]  /*9e50*/  HADD2.F32 R80, -RZ, R80.H0_H0 ;  /* 0x20000050ff507230 */ /* 0x000fe20000004100 */
[----:B------:R-:W-:Y:S01]  /*9e60*/  MOV R37, R41 ;  /* 0x0000002900257202 */ /* 0x000fe20000000f00 */
[-C--:B------:R-:W-:Y:S01]  /*9e70*/  FFMA.FTZ R53, R52, R51.reuse, -R53 ;  /* 0x0000003334357223 */ /* 0x080fe20000010835 */
[----:B------:R-:W-:Y:S01]  /*9e80*/  FFMA.FTZ R48, R49, R51, R48 ;  /* 0x0000003331307223 */ /* 0x000fe20000010030 */
[--C-:B------:R-:W-:Y:S01]  /*9e90*/  SHF.R.U64 R51, R82, 0x10, R83.reuse ;  /* 0x0000001052337819 */ /* 0x100fe20000001253 */
[----:B------:R-:W-:Y:S01]  /*9ea0*/  HADD2.F32 R36, -RZ, R36.H1_H1 ;  /* 0x30000024ff247230 */ /* 0x000fe20000004100 */
        /* <DEDUP_REMOVED lines=9> */
[----:B------:R-:W-:Y:S02]  /*9f40*/  HADD2.F32 R51, -RZ, R51.H0_H0 ;  /* 0x20000033ff337230 */ /* 0x000fe40000004100 */
[----:B------:R-:W-:Y:S02]  /*9f50*/  HADD2.F32 R49, -RZ, R49.H0_H0 ;  /* 0x20000031ff317230 */ /* 0x000fe40000004100 */
[C---:B------:R-:W-:Y:S01]  /*9f60*/  FFMA.FTZ R52, R39.reuse, R74, -R52 ;  /* 0x0000004a27347223 */ /* 0x040fe20000010834 */
[----:B------:R-:W-:Y:S01]  /*9f70*/  FMUL.FTZ R39, R39, R82 ;  /* 0x0000005227277220 */ /* 0x000fe20000410000 */
[----:B------:R-:W-:-:S03]  /*9f80*/  IMAD.MOV.U32 R41, RZ, RZ, R45 ;  /* 0x000000ffff297224 */ /* 0x000fc600078e002d */
[----:B------:R-:W-:Y:S01]  /*9f90*/  FFMA.FTZ R39, R43, R74, R39 ;  /* 0x0000004a2b277223 */ /* 0x000fe20000010027 */
[--C-:B------:R-:W-:Y:S01]  /*9fa0*/  HADD2.F32 R43, -RZ, R40.reuse.H0_H0 ;  /* 0x20000028ff2b7230 */ /* 0x100fe20000004100 */
[----:B------:R-:W-:Y:S01]  /*9fb0*/  F2FP.F16.F32.PACK_AB R52, R52, R53 ;  /* 0x000000353434723e */ /* 0x000fe200000000ff */
[----:B------:R-:W-:Y:S02]  /*9fc0*/  HADD2.F32 R40, -RZ, R40.H1_H1 ;  /* 0x30000028ff287230 */ /* 0x000fe40000004100 */
[----:B------:R-:W-:Y:S01]  /*9fd0*/  F2FP.F16.F32.PACK_AB R48, R39, R48 ;  /* 0x000000302730723e */ /* 0x000fe200000000ff */
[CC--:B------:R-:W-:Y:S01]  /*9fe0*/  FMUL.FTZ R55, R43.reuse, R162.reuse ;  /* 0x000000a22b377220 */ /* 0x0c0fe20000410000 */
[C---:B------:R-:W-:Y:S01]  /*9ff0*/  FMUL.FTZ R162, R54.reuse, R162 ;  /* 0x000000a236a27220 */ /* 0x040fe20000410000 */
[----:B------:R-:W-:Y:S02]  /*a000*/  MOV R39, R52 ;  /* 0x0000003400277202 */ /* 0x000fe40000000f00 */
[-C--:B------:R-:W-:Y:S01]  /*a010*/  FFMA.FTZ R55, R54, R160.reuse, -R55 ;  /* 0x000000a036377223 */ /* 0x080fe20000010837 */
        /* <DEDUP_REMOVED lines=22> */
[----:B------:R-:W-:Y:S01]  /*a180*/  F2FP.F16.F32.PACK_AB R51, R51, R161 ;  /* 0x000000a13333723e */ /* 0x000fe200000000ff */
[----:B------:R-:W-:Y:S02]  /*a190*/  IMAD.MOV.U32 R43, RZ, RZ, R48 ;  /* 0x000000ffff2b7224 */ /* 0x000fe400078e0030 */
[----:B------:R-:W-:Y:S02]  /*a1a0*/  IMAD.MOV.U32 R38, RZ, RZ, R47 ;  /* 0x000000ffff267224 */ /* 0x000fe400078e002f */
[----:B------:R-:W-:-:S07]  /*a1b0*/  IMAD.MOV.U32 R42, RZ, RZ, R51 ;  /* 0x000000ffff2a7224 */ /* 0x000fce00078e0033 */
.L_x_542:
[----:B------:R-:W-:Y:S05]  /*a1c0*/  BSYNC B2 ;  /* 0x0000000000027941 */ /* 0x000fea0003800000 */
.L_x_541:
        /* <DEDUP_REMOVED lines=8> */
[----:B------:R-:W-:-:S05]  /*a250*/  LEA.HI.X R45, R45, R117, R49, 0x1, P4 ;  /* 0x000000752d2d7211 */ /* 0x000fca00020f0c31 */
[----:B---3--:R3:W-:Y:S02]  /*a260*/  STG.E.128 desc[UR4][R44.64], R36 ;  /* 0x000000242c007986 */ /* 0x0087e4000c101d04 */
[----:B---3--:R-:W-:-:S04]  /*a270*/  @!P3 LEA R36, P4, R48, R116, 0x1 ;  /* 0x000000743024b211 */ /* 0x008fc800078808ff */
[----:B------:R-:W-:-:S05]  /*a280*/  @!P3 LEA.HI.X R37, R48, R117, R47, 0x1, P4 ;  /* 0x000000753025b211 */ /* 0x000fca00020f0c2f */
[----:B-1----:R3:W-:Y:S04]  /*a290*/  @!P3 STG.E.128 desc[UR4][R36.64], R40 ;  /* 0x000000282400b986 */ /* 0x0027e8000c101d04 */
.L_x_540:
[----:B------:R-:W-:Y:S05]  /*a2a0*/  BSYNC B1 ;  /* 0x0000000000017941 */ /* 0x000fea0003800000 */
.L_x_539:
[----:B------:R-:W-:-:S13]  /*a2b0*/  ISETP.NE.AND P3, PT, R11, RZ, PT ;  /* 0x000000ff0b00720c */ /* 0x000fda0003f65270 */
[----:B------:R-:W-:Y:S05]  /*a2c0*/  @!P3 BRA `(.L_x_499) ;  /* 0x0000000800fcb947 */ /* 0x000fea0003800000 */
[----:B------:R-:W-:Y:S01]  /*a2d0*/  SEL R145, R115, R145, !P1 ;  /* 0x0000009173917207 */ /* 0x000fe20004800000 */
[----:B------:R-:W-:Y:S01]  /*a2e0*/  BSSY B1, `(.L_x_543) ;  /* 0x000006d000017945 */ /* 0x000fe20003800000 */
[----:B------:R-:W-:Y:S02]  /*a2f0*/  SHF.R.U32.HI R38, RZ, 0x3, R222 ;  /* 0x00000003ff267819 */ /* 0x000fe400000116de */
[----:B---3--:R-:W-:Y:S02]  /*a300*/  SHF.R.S32.HI R36, RZ, 0x1f, R145 ;  /* 0x0000001fff247819 */ /* 0x008fe40000011491 */
        /* <DEDUP_REMOVED lines=10> */
[----:B------:R-:W-:Y:S01]  /*a3b0*/  IADD3 R37, R37, R36, RZ ;  /* 0x0000002425257210 */ /* 0x000fe20007ffe0ff */
[----:B------:R-:W-:-:S04]  /*a3c0*/  IMAD R36, R19, 0x5000, R131 ;  /* 0x0000500013247824 */ /* 0x000fc800078e0283 */
[----:B-1----:R-:W-:Y:S02]  /*a3d0*/  IMAD R40, R19, 0x5000, R37 ;  /* 0x0000500013287824 */ /* 0x002fe400078e0225 */
[--C-:B------:R-:W-:Y:S02]  /*a3e0*/  IMAD R36, R36, 0x2, R18.reuse ;  /* 0x0000000224247824 */ /* 0x100fe400078e0212 */
[----:B------:R-:W-:-:S04]  /*a3f0*/  IMAD R40, R40, 0x2, R18 ;  /* 0x0000000228287824 */ /* 0x000fc800078e0212 */
[----:B------:R-:W1:Y:S04]  /*a400*/  LDS.128 R36, [R36+0x24400] ;  /* 0x0244000024247984 */ /* 0x000e680000000c00 */
[----:B------:R-:W3:Y:S01]  /*a410*/  LDS.128 R40, [R40+0x24400] ;  /* 0x0244000028287984 */ /* 0x000ee20000000c00 */
[----:B------:R-:W-:Y:S05]  /*a420*/  @P3 BRA `(.L_x_544) ;  /* 0x0000000400603947 */ /* 0x000fea0003800000 */
[----:B------:R-:W-:Y:S01]  /*a430*/  HADD2.F32 R49, -RZ, R158.H1_H1 ;  /* 0x3000009eff317230 */ /* 0x000fe20000004100 */
[----:B------:R-:W-:Y:S01]  /*a440*/  SHF.R.U64 R76, R76, 0x10, R77 ;  /* 0x000000104c4c7819 */ /* 0x000fe2000000124d */
[----:B---3--:R-:W-:Y:S01]  /*a450*/  HADD2.F32 R44, -RZ, R41.H0_H0 ;  /* 0x20000029ff2c7230 */ /* 0x008fe20000004100 */
[----:B------:R-:W-:Y:S01]  /*a460*/  SHF.R.U64 R68, R68, 0x10, R69 ;  /* 0x0000001044447819 */ /* 0x000fe20000001245 */
[----:B-1----:R-:W-:Y:S01]  /*a470*/  HADD2.F32 R45, -RZ, R37.H0_H0 ;  /* 0x20000025ff2d7230 */ /* 0x002fe20000004100 */
[----:B------:R-:W-:Y:S01]  /*a480*/  SHF.R.U64 R78, R78, 0x10, R79 ;  /* 0x000000104e4e7819 */ /* 0x000fe2000000124f */
[----:B------:R-:W-:Y:S02]  /*a490*/  HADD2.F32 R48, -RZ, R156.H1_H1 ;  /* 0x3000009cff307230 */ /* 0x000fe40000004100 */
[-C--:B------:R-:W-:Y:S01]  /*a4a0*/  FMUL.FTZ R50, R44, R49.reuse ;  /* 0x000000312c327220 */ /* 0x080fe20000410000 */
[----:B------:R-:W-:Y:S02]  /*a4b0*/  HADD2.F32 R158, -RZ, R158.H0_H0 ;  /* 0x2000009eff9e7230 */ /* 0x000fe40000004100 */
[----:B------:R-:W-:Y:S01]  /*a4c0*/  FMUL.FTZ R49, R45, R49 ;  /* 0x000000312d317220 */ /* 0x000fe20000410000 */
[----:B------:R-:W-:-:S02]  /*a4d0*/  HADD2.F32 R156, -RZ, R156.H0_H0 ;  /* 0x2000009cff9c7230 */ /* 0x000fc40000004100 */
[-C--:B------:R-:W-:Y:S01]  /*a4e0*/  FFMA.FTZ R45, R45, R48.reuse, -R50 ;  /* 0x000000302d2d7223 */ /* 0x080fe20000010832 */
[----:B------:R-:W-:Y:S01]  /*a4f0*/  SHF.R.U32.HI R50, RZ, 0x10, R69 ;  /* 0x00000010ff327819 */ /* 0x000fe20000011645 */
[----:B------:R-:W-:Y:S01]  /*a500*/  FFMA.FTZ R44, R44, R48, R49 ;  /* 0x000000302c2c7223 */ /* 0x000fe20000010031 */
[----:B------:R-:W-:Y:S01]  /*a510*/  SHF.R.U32.HI R49, RZ, 0x10, R77 ;  /* 0x00000010ff317819 */ /* 0x000fe2000001164d */
[----:B------:R-:W-:Y:S01]  /*a520*/  HADD2.F32 R48, -RZ, R41.H1_H1 ;  /* 0x30000029ff307230 */ /* 0x000fe20000004100 */
[----:B------:R-:W-:Y:S01]  /*a530*/  SHF.R.U64 R70, R70, 0x10, R71 ;  /* 0x0000001046467819 */ /* 0x000fe20000001247 */
[----:B------:R-:W-:Y:S02]  /*a540*/  HADD2.F32 R76, -RZ, R76.H0_H0 ;  /* 0x2000004cff4c7230 */ /* 0x000fe40000004100 */
[----:B------:R-:W-:Y:S02]  /*a550*/  HADD2.F32 R41, -RZ, R49.H0_H0 ;  /* 0x20000031ff297230 */ /* 0x000fe40000004100 */
[----:B------:R-:W-:-:S02]  /*a560*/  HADD2.F32 R49, -RZ, R37.H1_H1 ;  /* 0x30000025ff317230 */ /* 0x000fc40000004100 */
[----:B------:R-:W-:Y:S02]  /*a570*/  HADD2.F32 R37, -RZ, R50.H0_H0 ;  /* 0x20000032ff257230 */ /* 0x000fe40000004100 */
[CC--:B------:R-:W-:Y:S01]  /*a580*/  FMUL.FTZ R50, R48.reuse, R41.reuse ;  /* 0x0000002930327220 */ /* 0x0c0fe20000410000 */
[----:B------:R-:W-:Y:S02]  /*a590*/  HADD2.F32 R68, -RZ, R68.H0_H0 ;  /* 0x20000044ff447230 */ /* 0x000fe40000004100 */
[C---:B------:R-:W-:Y:S01]  /*a5a0*/  FMUL.FTZ R51, R49.reuse, R41 ;  /* 0x0000002931337220 */ /* 0x040fe20000410000 */
[----:B------:R-:W-:Y:S02]  /*a5b0*/  HADD2.F32 R78, -RZ, R78.H0_H0 ;  /* 0x2000004eff4e7230 */ /* 0x000fe40000004100 */
[-C--:B------:R-:W-:Y:S01]  /*a5c0*/  FFMA.FTZ R41, R49, R37.reuse, -R50 ;  /* 0x0000002531297223 */ /* 0x080fe20000010832 */
[----:B------:R-:W-:Y:S02]  /*a5d0*/  HADD2.F32 R50, -RZ, R157.H1_H1 ;  /* 0x3000009dff327230 */ /* 0x000fe40000004100 */
[----:B------:R-:W-:Y:S01]  /*a5e0*/  FFMA.FTZ R37, R48, R37, R51 ;  /* 0x0000002530257223 */ /* 0x000fe20000010033 */
[----:B------:R-:W-:-:S02]  /*a5f0*/  HADD2.F32 R48, -RZ, R43.H0_H0 ;  /* 0x2000002bff307230 */ /* 0x000fc40000004100 */
[----:B------:R-:W-:Y:S01]  /*a600*/  HADD2.F32 R49, -RZ, R39.H0_H0 ;  /* 0x20000027ff317230 */ /* 0x000fe20000004100 */
[----:B------:R-:W-:Y:S01]  /*a610*/  F2FP.F16.F32.PACK_AB R41, R41, R45 ;  /* 0x0000002d2929723e */ /* 0x000fe200000000ff */
[----:B------:R-:W-:Y:S02]  /*a620*/  HADD2.F32 R51, -RZ, R155.H1_H1 ;  /* 0x3000009bff337230 */ /* 0x000fe40000004100 */
[CC--:B------:R-:W-:Y:S01]  /*a630*/  FMUL.FTZ R52, R48.reuse, R50.reuse ;  /* 0x0000003230347220 */ /* 0x0c0fe20000410000 */
[----:B------:R-:W-:Y:S02]  /*a640*/  HADD2.F32 R43, -RZ, R43.H1_H1 ;  /* 0x3000002bff2b7230 */ /* 0x000fe40000004100 */
[C---:B------:R-:W-:Y:S01]  /*a650*/  FMUL.FTZ R50, R49.reuse, R50 ;  /* 0x0000003231327220 */ /* 0x040fe20000410000 */
[----:B------:R-:W-:Y:S02]  /*a660*/  HADD2.F32 R39, -RZ, R39.H1_H1 ;  /* 0x30000027ff277230 */ /* 0x000fe40000004100 */
[-C--:B------:R-:W-:Y:S01]  /*a670*/  FFMA.FTZ R52, R49, R51.reuse, -R52 ;  /* 0x0000003331347223 */ /* 0x080fe20000010834 */
[----:B------:R-:W-:Y:S01]  /*a680*/  SHF.R.U32.HI R49, RZ, 0x10, R71 ;  /* 0x00000010ff317819 */ /* 0x000fe20000011647 */
[----:B------:R-:W-:Y:S01]  /*a690*/  FFMA.FTZ R50, R48, R51, R50 ;  /* 0x0000003330327223 */ /* 0x000fe20000010032 */
[----:B------:R-:W-:Y:S01]  /*a6a0*/  SHF.R.U32.HI R48, RZ, 0x10, R79 ;  /* 0x00000010ff307819 */ /* 0x000fe2000001164f */
[----:B------:R-:W-:Y:S01]  /*a6b0*/  HADD2.F32 R157, -RZ, R157.H0_H0 ;  /* 0x2000009dff9d7230 */ /* 0x000fe20000004100 */
[----:B------:R-:W-:Y:S01]  /*a6c0*/  F2FP.F16.F32.PACK_AB R44, R37, R44 ;  /* 0x0000002c252c723e */ /* 0x000fe200000000ff */
[----:B------:R-:W-:Y:S01]  /*a6d0*/  HADD2.F32 R49, -RZ, R49.H0_H0 ;  /* 0x20000031ff317230 */ /* 0x000fe20000004100 */
[----:B------:R-:W-:Y:S01]  /*a6e0*/  MOV R37, R41 ;  /* 0x0000002900257202 */ /* 0x000fe20000000f00 */
[----:B------:R-:W-:-:S02]  /*a6f0*/  HADD2.F32 R48, -RZ, R48.H0_H0 ;  /* 0x20000030ff307230 */ /* 0x000fc40000004100 */
[----:B------:R-:W-:Y:S02]  /*a700*/  HADD2.F32 R155, -RZ, R155.H0_H0 ;  /* 0x2000009bff9b7230 */ /* 0x000fe40000004100 */
[----:B------:R-:W-:Y:S02]  /*a710*/  HADD2.F32 R70, -RZ, R70.H0_H0 ;  /* 0x20000046ff467230 */ /* 0x000fe40000004100 */
[-C--:B------:R-:W-:Y:S01]  /*a720*/  FMUL.FTZ R51, R43, R48.reuse ;  /* 0x000000302b337220 */ /* 0x080fe20000410000 */
[C---:B------:R-:W-:Y:S01]  /*a730*/  FMUL.FTZ R48, R39.reuse, R48 ;  /* 0x0000003027307220 */ /* 0x040fe20000410000 */
[----:B------:R-:W-:Y:S02]  /*a740*/  IMAD.MOV.U32 R41, RZ, RZ, R44 ;  /* 0x000000ffff297224 */ /* 0x000fe400078e002c */
[-C--:B------:R-:W-:Y:S01]  /*a750*/  FFMA.FTZ R51, R39, R49.reuse, -R51 ;  /* 0x0000003127337223 */ /* 0x080fe20000010833 */
[----:B------:R-:W-:Y:S01]  /*a760*/  FFMA.FTZ R48, R43, R49, R48 ;  /* 0x000000312b307223 */ /* 0x000fe20000010030 */
[----:B------:R-:W-:-:S02]  /*a770*/  HADD2.F32 R39, -RZ, R40.H0_H0 ;  /* 0x20000028ff277230 */ /* 0x000fc40000004100 */
[----:B------:R-:W-:Y:S01]  /*a780*/  HADD2.F32 R43, -RZ, R36.H0_H0 ;  /* 0x20000024ff2b7230 */ /* 0x000fe20000004100 */
[----:B------:R-:W-:Y:S01]  /*a790*/  F2FP.F16.F32.PACK_AB R51, R51, R52 ;  /* 0x000000343333723e */ /* 0x000fe200000000ff */
[----:B------:R-:W-:Y:S02]  /*a7a0*/  HADD2.F32 R40, -RZ, R40.H1_H1 ;  /* 0x30000028ff287230 */ /* 0x000fe40000004100 */
[-C--:B------:R-:W-:Y:S01]  /*a7b0*/  FMUL.FTZ R49, R39, R158.reuse ;  /* 0x0000009e27317220 */ /* 0x080fe20000410000 */
[----:B------:R-:W-:Y:S02]  /*a7c0*/  HADD2.F32 R36, -RZ, R36.H1_H1 ;  /* 0x30000024ff247230 */ /* 0x000fe40000004100 */
[C---:B------:R-:W-:Y:S01]  /*a7d0*/  FMUL.FTZ R158, R43.reuse, R158 ;  /* 0x0000009e2b9e7220 */ /* 0x040fe20000410000 */
[----:B------:R-:W-:Y:S01]  /*a7e0*/  F2FP.F16.F32.PACK_AB R48, R48, R50 ;  /* 0x000000323030723e */ /* 0x000fe200000000ff */
[-C--:B------:R-:W-:Y:S02]  /*a7f0*/  FFMA.FTZ R49, R43, R156.reuse, -R49 ;  /* 0x0000009c2b317223 */ /* 0x080fe40000010831 */
        /* <DEDUP_REMOVED lines=25> */
[----:B------:R-:W-:Y:S02]  /*a990*/  IMAD.MOV.U32 R42, RZ, RZ, R78 ;  /* 0x000000ffff2a7224 */ /* 0x000fe400078e004e */
[----:B------:R-:W-:-:S07]  /*a9a0*/  IMAD.MOV.U32 R43, RZ, RZ, R48 ;  /* 0x000000ffff2b7224 */ /* 0x000fce00078e0030 */
.L_x_544:
[----:B------:R-:W-:Y:S05]  /*a9b0*/  BSYNC B1 ;  /* 0x0000000000017941 */ /* 0x000fea0003800000 */
.L_x_543:
[----:B------:R-:W-:Y:S01]  /*a9c0*/  IADD3 R45, P3, P4, R96, R122, R12 ;  /* 0x0000007a602d7210 */ /* 0x000fe20007c7e00c */
[----:B------:R-:W-:-:S03]  /*a9d0*/  ULDC.64 UR4, c[0x0][0x208] ;  /* 0x0000820000047ab9 */ /* 0x000fc60000000a00 */
[----:B------:R-:W-:Y:S02]  /*a9e0*/  IADD3.X R48, R93, R46, R7, P3, P4 ;  /* 0x0000002e5d307210 */ /* 0x000fe40001fe8407 */
[----:B------:R-:W-:-:S04]  /*a9f0*/  LEA R44, P3, R45, R116, 0x1 ;  /* 0x000000742d2c7211 */ /* 0x000fc800078608ff */
[----:B------:R-:W-:Y:S02]  /*aa00*/  LEA.HI.X R45, R45, R117, R48, 0x1, P3 ;  /* 0x000000752d2d7211 */ /* 0x000fe400018f0c30 */
[----:B------:R-:W-:-:S03]  /*aa10*/  ISETP.GE.AND P3, PT, R47, R143, PT ;  /* 0x0000008f2f00720c */ /* 0x000fc60003f66270 */
[----:B-1----:R4:W-:Y:S10]  /*aa20*/  STG.E.128 desc[UR4][R44.64], R36 ;  /* 0x000000242c007986 */ /* 0x0029f4000c101d04 */
[----:B------:R-:W-:Y:S05]  /*aa30*/  @P3 BRA `(.L_x_499) ;  /* 0x0000000400203947 */ /* 0x000fea0003800000 */
[--C-:B------:R-:W-:Y:S01]  /*aa40*/  IADD3 R122, P3, P4, R96, R122, R47.reuse ;  /* 0x0000007a607a7210 */ /* 0x100fe20007c7e02f */
[----:B------:R-:W-:Y:S01]  /*aa50*/  ULDC.64 UR4, c[0x0][0x208] ;  /* 0x0000820000047ab9 */ /* 0x000fe20000000a00 */
[----:B------:R-:W-:-:S04]  /*aa60*/  SHF.R.S32.HI R47, RZ, 0x1f, R47 ;  /* 0x0000001fff2f7819 */ /* 0x000fc8000001142f */
[----:B------:R-:W-:Y:S02]  /*aa70*/  IADD3.X R46, R93, R46, R47, P3, P4 ;  /* 0x0000002e5d2e7210 */ /* 0x000fe40001fe842f */
[----:B------:R-:W-:-:S04]  /*aa80*/  LEA R116, P3, R122, R116, 0x1 ;  /* 0x000000747a747211 */ /* 0x000fc800078608ff */
[----:B------:R-:W-:-:S05]  /*aa90*/  LEA.HI.X R117, R122, R117, R46, 0x1, P3 ;  /* 0x000000757a757211 */ /* 0x000fca00018f0c2e */
[----:B---3--:R1:W-:Y:S01]  /*aaa0*/  STG.E.128 desc[UR4][R116.64], R40 ;  /* 0x0000002874007986 */ /* 0x0083e2000c101d04 */
[----:B------:R-:W-:Y:S05]  /*aab0*/  BRA `(.L_x_499) ;  /* 0x0000000400007947 */ /* 0x000fea0003800000 */
.L_x_456:
[----:B------:R-:W-:-:S04]  /*aac0*/  ULOP3.LUT UR4, UR60, 0x1, URZ, 0xfc, !UPT ;  /* 0x000000013c047892 */ /* 0x000fc8000f8efc3f */
[----:B------:R-:W-:-:S06]  /*aad0*/  UISETP.NE.AND UP0, UPT, UR4, 0x3, UPT ;  /* 0x000000030400788c */ /* 0x000fcc000bf05270 */
[----:B------:R-:W-:-:S13]  /*aae0*/  PLOP3.LUT P2, PT, PT, PT, UP0, 0x80, 0x0 ;  /* 0x000000000000781c */ /* 0x000fda0003f4f008 */
[----:B------:R-:W-:Y:S05]  /*aaf0*/  @!P2 BRA `(.L_x_545) ;  /* 0x000000000004a947 */ /* 0x000fea0003800000 */
[----:B------:R-:W-:Y:S01]  /*ab00*/  BPT.TRAP 0x1 ;  /* 0x000000040000795c */ /* 0x000fe20000300000 */
.L_x_545:
[----:B------:R-:W-:Y:S01]  /*ab10*/  IMAD R3, R19, 0x8, R18 ;  /* 0x0000000813037824 */ /* 0x000fe200078e0212 */
[----:B------:R-:W-:Y:S01]  /*ab20*/  SHF.L.U32 R0, R217, 0x1f, RZ ;  /* 0x0000001fd9007819 */ /* 0x000fe200000006ff */
[----:B------:R-:W-:Y:S01]  /*ab30*/  IMAD R4, R2, -0x50, R24 ;  /* 0xffffffb002047824 */ /* 0x000fe200078e0218 */
[----:B------:R-:W-:Y:S02]  /*ab40*/  BSSY B1, `(.L_x_546) ;  /* 0x0000005000017945 */ /* 0x000fe40003800000 */
[----:B------:R-:W1:Y:S02]  /*ab50*/  SYNCS.PHASECHK.TRANS64.TRYWAIT P4, [R3+URZ+0x38890], R0 ;  /* 0x03889000030075a7 */ /* 0x000e64000808017f */
[----:B------:R-:W-:-:S04]  /*ab60*/  VIMNMX R4, R4, 0x50, PT ;  /* 0x0000005004047848 */ /* 0x000fc80003fe0100 */
[----:B------:R-:W-:Y:S01]  /*ab70*/  ISETP.GE.AND P3, PT, R212, R4, PT ;  /* 0x00000004d400720c */ /* 0x000fe20003f66270 */
[----:B-1----:R-:W-:-:S12]  /*ab80*/  @!P4 BRA `(.L_x_547) ;  /* 0x00000208007cc947 */ /* 0x002fd80003800000 */
.L_x_860:
[----:B------:R-:W-:Y:S05]  /*ab90*/  BSYNC B1 ;  /* 0x0000000000017941 */ /* 0x000fea0003800000 */
.L_x_546:
[----:B------:R-:W-:Y:S04]  /*aba0*/  BSSY B1, `(.L_x_548) ;  /* 0x000000f000017945 */ /* 0x000fe80003800000 */
[----:B------:R-:W-:Y:S05]  /*abb0*/  @P3 BRA `(.L_x_549) ;  /* 0x0000000000343947 */ /* 0x000fea0003800000 */
[----:B------:R-:W-:Y:S01]  /*abc0*/  ISETP.NE.AND P4, PT, R27, RZ, PT ;  /* 0x000000ff1b00720c */ /* 0x000fe20003f85270 */
[----:B------:R-:W-:Y:S01]  /*abd0*/  ULDC.64 UR4, c[0x0][0x208] ;  /* 0x0000820000047ab9 */ /* 0x000fe20000000a00 */
[----:B------:R-:W-:-:S11]  /*abe0*/  ISETP.NE.AND P3, PT, R11, RZ, PT ;  /* 0x000000ff0b00720c */ /* 0x000fd60003f65270 */
[----:B0-----:R-:W0:Y:S04]  /*abf0*/  @P4 LDS.128 R36, [R5+0x24400] ;  /* 0x0244000005244984 */ /* 0x001e280000000c00 */
[----:B------:R-:W2:Y:S04]  /*ac00*/  @P3 LDS.128 R40, [R5+0x26c00] ;  /* 0x026c000005283984 */ /* 0x000ea80000000c00 */
[----:B0-----:R-:W-:Y:S01]  /*ac10*/  @P4 STG.E.128 desc[UR4][R60.64], R36 ;  /* 0x000000243c004986 */ /* 0x001fe2000c101d04 */
[----:B------:R-:W-:-:S03]  /*ac20*/  ISETP.NE.AND P4, PT, R10, RZ, PT ;  /* 0x000000ff0a00720c */ /* 0x000fc60003f85270 */
[----:B--2---:R-:W-:Y:S01]  /*ac30*/  @P3 STG.E.128 desc[UR4][R60.64+0x80], R40 ;  /* 0x000080283c003986 */ /* 0x004fe2000c101d04 */
[----:B------:R-:W-:-:S09]  /*ac40*/  ISETP.NE.AND P3, PT, R9, RZ, PT ;  /* 0x000000ff0900720c */ /* 0x000fd20003f65270 */
[----:B------:R-:W0:Y:S04]  /*ac50*/  @P4 LDS.128 R36, [R5+0x29400] ;  /* 0x0294000005244984 */ /* 0x000e280000000c00 */
[----:B------:R-:W2:Y:S04]  /*ac60*/  @P3 LDS.128 R40, [R5+0x2bc00] ;  /* 0x02bc000005283984 */ /* 0x000ea80000000c00 */
[----:B0-----:R3:W-:Y:S04]  /*ac70*/  @P4 STG.E.128 desc[UR4][R60.64+0x100], R36 ;  /* 0x000100243c004986 */ /* 0x0017e8000c101d04 */
[----:B--2---:R3:W-:Y:S02]  /*ac80*/  @P3 STG.E.128 desc[UR4][R60.64+0x180], R40 ;  /* 0x000180283c003986 */ /* 0x0047e4000c101d04 */
.L_x_549:
[----:B------:R-:W-:Y:S05]  /*ac90*/  BSYNC B1 ;  /* 0x0000000000017941 */ /* 0x000fea0003800000 */
.L_x_548:
[----:B---3--:R-:W-:Y:S01]  /*aca0*/  IADD3 R36, R212, 0x20, RZ ;  /* 0x00000020d4247810 */ /* 0x008fe20007ffe0ff */
[----:B------:R-:W-:Y:S03]  /*acb0*/  BSSY B1, `(.L_x_550) ;  /* 0x0000010000017945 */ /* 0x000fe60003800000 */
[----:B------:R-:W-:-:S13]  /*acc0*/  ISETP.GE.AND P3, PT, R36, R4, PT ;  /* 0x000000042400720c */ /* 0x000fda0003f66270 */
        /* <DEDUP_REMOVED lines=14> */
.L_x_551:
[----:B------:R-:W-:Y:S05]  /*adb0*/  BSYNC B1 ;  /* 0x0000000000017941 */ /* 0x000fea0003800000 */
.L_x_550:
[----:B---3--:R-:W-:-:S05]  /*adc0*/  VIADD R36, R212, 0x40 ;  /* 0x00000040d4247836 */ /* 0x008fca0000000000 */
        /* <DEDUP_REMOVED lines=15> */
.L_x_499:
[----:B------:R-:W-:Y:S05]  /*aec0*/  BSYNC B0 ;  /* 0x0000000000007941 */ /* 0x000fea0003800000 */
.L_x_455:
[----:B0-234-:R-:W0:Y:S01]  /*aed0*/  S2R R36, SR_TID.X ;  /* 0x0000000000247919 */ /* 0x01de220000002100 */
[----:B------:R-:W-:Y:S01]  /*aee0*/  @!PT LDS RZ, [RZ] ;  /* 0x00000000fffff984 */ /* 0x000fe20000000800 */
[----:B------:R-:W-:Y:S01]  /*aef0*/  @!PT LDS RZ, [RZ] ;  /* 0x00000000fffff984 */ /* 0x000fe20000000800 */
[----:B------:R-:W-:Y:S01]  /*af00*/  @!PT LDS RZ, [RZ] ;  /* 0x00000000fffff984 */ /* 0x000fe20000000800 */
[----:B------:R-:W-:Y:S01]  /*af10*/  @!PT LDS RZ, [RZ] ;  /* 0x00000000fffff984 */ /* 0x000fe20000000800 */
[----:B------:R2:W-:Y:S06]  /*af20*/  MEMBAR.ALL.CTA ;  /* 0x0000000000007992 */ /* 0x0005ec0000008000 */
[----:B--2---:R-:W2:Y:S01]  /*af30*/  FENCE.VIEW.ASYNC.S ;  /* 0x00000000000073c6 */ /* 0x004ea20000000000 */
[----:B------:R-:W-:Y:S05]  /*af40*/  WARPSYNC.ALL ;  /* 0x0000000000007948 */ /* 0x000fea0003800000 */
[----:B------:R-:W-:Y:S01]  /*af50*/  BSSY B0, `(.L_x_552) ;  /* 0x0000009000007945 */ /* 0x000fe20003800000 */
[----:B0-----:R-:W-:Y:S01]  /*af60*/  LOP3.LUT R36, R36, 0x7f, RZ, 0xc0, !PT ;  /* 0x0000007f24247812 */ /* 0x001fe200078ec0ff */
[----:B--2---:R0:W-:Y:S03]  /*af70*/  BAR.SYNC.DEFER_BLOCKING R174, 0x80 ;  /* 0x000200ae0000751d */ /* 0x0041e60000010000 */
[----:B------:R-:W-:-:S13]  /*af80*/  ISETP.NE.AND P3, PT, R36, RZ, PT ;  /* 0x000000ff2400720c */ /* 0x000fda0003f65270 */
[----:B------:R-:W-:-:S05]  /*af90*/  @!P3 VIADD R36, R3, 0x388a0 ;  /* 0x000388a00324b836 */ /* 0x000fca0000000000 */
[----:B------:R-:W-:-:S04]  /*afa0*/  @!P3 PRMT R36, RZ, 0x654, R36 ;  /* 0x00000654ff24b816 */ /* 0x000fc80000000024 */
[----:B------:R0:W-:Y:S01]  /*afb0*/  @!P3 SYNCS.ARRIVE.TRANS64.RED.A1T0 RZ, [R36+URZ], RZ ;  /* 0x000000ff24ffb9a7 */ /* 0x0001e2000810043f */
[----:B------:R-:W-:Y:S05]  /*afc0*/  @!P2 BRA `(.L_x_553) ;  /* 0x000000000004a947 */ /* 0x000fea0003800000 */
[----:B------:R-:W-:Y:S01]  /*afd0*/  BPT.TRAP 0x1 ;  /* 0x000000040000795c */ /* 0x000fe20000300000 */
.L_x_553:
[----:B------:R-:W-:Y:S05]  /*afe0*/  BSYNC B0 ;  /* 0x0000000000007941 */ /* 0x000fea0003800000 */
.L_x_552:
[----:B------:R-:W2:Y:S01]  /*aff0*/  SYNCS.PHASECHK.TRANS64.TRYWAIT P4, [R3+URZ+0x388b0], R0 ;  /* 0x0388b000030075a7 */ /* 0x000ea2000808017f */
[----:B------:R-:W-:Y:S01]  /*b000*/  ULDC UR61, c[0x0][0x2f4] ;  /* 0x0000bd00003d7ab9 */ /* 0x000fe20000000800 */
[----:B------:R-:W-:Y:S01]  /*b010*/  ULDC.64 UR56, c[0x0][0x328] ;  /* 0x0000ca0000387ab9 */ /* 0x000fe20000000a00 */
[----:B------:R-:W-:Y:S01]  /*b020*/  ULDC.64 UR58, c[0x0][0x318] ;  /* 0x0000c600003a7ab9 */ /* 0x000fe20000000a00 */
[----:B------:R-:W-:Y:S01]  /*b030*/  BSSY B0, `(.L_x_554) ;  /* 0x0000004000007945 */ /* 0x000fe20003800000 */
[----:B------:R-:W-:Y:S01]  /*b040*/  ISETP.GE.AND P2, PT, R212, R4, PT ;  /* 0x00000004d400720c */ /* 0x000fe20003f46270 */
[----:B------:R-:W-:Y:S02]  /*b050*/  IMAD.WIDE R44, R2, 0x50, R112 ;  /* 0x00000050022c7825 */ /* 0x000fe400078e0270 */
[----:B--2---:R-:W-:Y:S10]  /*b060*/  @!P4 BRA `(.L_x_555) ;  /* 0x000002040058c947 */ /* 0x004ff40003800000 */
.L_x_861:
[----:B------:R-:W-:Y:S05]  /*b070*/  BSYNC B0 ;  /* 0x0000000000007941 */ /* 0x000fea0003800000 */
.L_x_554:
[----:B------:R-:W-:Y:S04]  /*b080*/  BSSY B0, `(.L_x_556) ;  /* 0x0000017000007945 */ /* 0x000fe80003800000 */
[----:B------:R-:W-:Y:S05]  /*b090*/  @P2 BRA `(.L_x_557) ;  /* 0x0000000000542947 */ /* 0x000fea0003800000 */
[----:B------:R-:W-:Y:S01]  /*b0a0*/  MOV R37, R6 ;  /* 0x0000000600257202 */ /* 0x000fe20000000f00 */
[----:B------:R-:W-:Y:S01]  /*b0b0*/  IMAD R39, R45, UR56, RZ ;  /* 0x000000382d277c24 */ /* 0x000fe2000f8e02ff */
[----:B------:R-:W-:Y:S01]  /*b0c0*/  ISETP.GE.AND P4, PT, R16, UR61, PT ;  /* 0x0000003d10007c0c */ /* 0x000fe2000bf86270 */
[----:B0-----:R-:W-:Y:S01]  /*b0d0*/  IMAD.MOV.U32 R36, RZ, RZ, R94 ;  /* 0x000000ffff247224 */ /* 0x001fe200078e005e */
[----:B------:R-:W-:Y:S01]  /*b0e0*/  ULDC.64 UR4, c[0x0][0x208] ;  /* 0x0000820000047ab9 */ /* 0x000fe20000000a00 */
[C---:B------:R-:W-:Y:S02]  /*b0f0*/  IMAD R39, R44.reuse, UR57, R39 ;  /* 0x000000392c277c24 */ /* 0x040fe4000f8e0227 */
[----:B------:R-:W-:-:S04]  /*b100*/  IMAD.WIDE.U32 R36, R44, UR56, R36 ;  /* 0x000000382c247c25 */ /* 0x000fc8000f8e0024 */
[----:B------:R-:W-:Y:S01]  /*b110*/  IMAD.IADD R37, R37, 0x1, R39 ;  /* 0x0000000125257824 */ /* 0x000fe200078e0227 */
[----:B------:R-:W-:-:S04]  /*b120*/  LEA R46, P2, R36, UR58, 0x1 ;  /* 0x0000003a242e7c11 */ /* 0x000fc8000f8408ff */
[----:B------:R-:W-:Y:S02]  /*b130*/  LEA.HI.X R47, R36, UR59, R37, 0x1, P2 ;  /* 0x0000003b242f7c11 */ /* 0x000fe400090f0c25 */
[----:B------:R-:W-:Y:S01]  /*b140*/  ISETP.GE.AND P2, PT, R213, UR61, PT ;  /* 0x0000003dd5007c0c */ /* 0x000fe2000bf46270 */
[----:B------:R-:W0:-:S12]  /*b150*/  @!P4 LDS.128 R36, [R5+0x400] ;  /* 0x000400000524c984 */ /* 0x000e180000000c00 */
[----:B-1----:R-:W1:Y:S04]  /*b160*/  @!P2 LDS.128 R40, [R5+0x2c00] ;  /* 0x002c00000528a984 */ /* 0x002e680000000c00 */
[----:B0-----:R-:W-:Y:S01]  /*b170*/  @!P4 STG.E.128 desc[UR4][R46.64], R36 ;  /* 0x000000242e00c986 */ /* 0x001fe2000c101d04 */
[----:B------:R-:W-:-:S03]  /*b180*/  ISETP.GE.AND P4, PT, R218, UR61, PT ;  /* 0x0000003dda007c0c */ /* 0x000fc6000bf86270 */
[----:B-1----:R-:W-:Y:S01]  /*b190*/  @!P2 STG.E.128 desc[UR4][R46.64+0x80], R40 ;  /* 0x000080282e00a986 */ /* 0x002fe2000c101d04 */
[----:B------:R-:W-:-:S09]  /*b1a0*/  ISETP.GE.AND P2, PT, R219, UR61, PT ;  /* 0x0000003ddb007c0c */ /* 0x000fd2000bf46270 */
[----:B------:R-:W0:Y:S04]  /*b1b0*/  @!P4 LDS.128 R36, [R5+0x5400] ;  /* 0x005400000524c984 */ /* 0x000e280000000c00 */
[----:B------:R-:W1:Y:S04]  /*b1c0*/  @!P2 LDS.128 R40, [R5+0x7c00] ;  /* 0x007c00000528a984 */ /* 0x000e680000000c00 */
[----:B0-----:R3:W-:Y:S04]  /*b1d0*/  @!P4 STG.E.128 desc[UR4][R46.64+0x100], R36 ;  /* 0x000100242e00c986 */ /* 0x0017e8000c101d04 */
[----:B-1----:R3:W-:Y:S02]  /*b1e0*/  @!P2 STG.E.128 desc[UR4][R46.64+0x180], R40 ;  /* 0x000180282e00a986 */ /* 0x0027e4000c101d04 */
.L_x_557:
[----:B------:R-:W-:Y:S05]  /*b1f0*/  BSYNC B0 ;  /* 0x0000000000007941 */ /* 0x000fea0003800000 */
.L_x_556:
[----:B-12---:R-:W-:Y:S01]  /*b200*/  VIADD R0, R212, 0x20 ;  /* 0x00000020d4007836 */ /* 0x006fe20000000000 */
[----:B------:R-:W-:Y:S04]  /*b210*/  BSSY B0, `(.L_x_558) ;  /* 0x000001a000007945 */ /* 0x000fe80003800000 */
[----:B------:R-:W-:-:S13]  /*b220*/  ISETP.GE.AND P2, PT, R0, R4, PT ;  /* 0x000000040000720c */ /* 0x000fda0003f46270 */
[----:B------:R-:W-:Y:S05]  /*b230*/  @P2 BRA `(.L_x_559) ;  /* 0x00000000005c2947 */ /* 0x000fea0003800000 */
[----:B---3--:R-:W-:Y:S01]  /*b240*/  IADD3 R39, P2, R44, 0x20, RZ ;  /* 0x000000202c277810 */ /* 0x008fe20007f5e0ff */
[----:B------:R-:W-:Y:S01]  /*b250*/  IMAD.MOV.U32 R37, RZ, RZ, R6 ;  /* 0x000000ffff257224 */ /* 0x000fe200078e0006 */
[----:B0-----:R-:W-:Y:S01]  /*b260*/  MOV R36, R94 ;  /* 0x0000005e00247202 */ /* 0x001fe20000000f00 */
[----:B------:R-:W-:Y:S01]  /*b270*/  ULDC.64 UR4, c[0x0][0x208] ;  /* 0x0000820000047ab9 */ /* 0x000fe20000000a00 */
[----:B------:R-:W-:Y:S01]  /*b280*/  ISETP.GE.AND P4, PT, R16, UR61, PT ;  /* 0x0000003d10007c0c */ /* 0x000fe2000bf86270 */
[----:B------:R-:W-:Y:S02]  /*b290*/  IMAD.X R0, RZ, RZ, R45, P2 ;  /* 0x000000ffff007224 */ /* 0x000fe400010e062d */
[----:B------:R-:W-:-:S04]  /*b2a0*/  IMAD.WIDE.U32 R36, R39, UR56, R36 ;  /* 0x0000003827247c25 */ /* 0x000fc8000f8e0024 */
[----:B------:R-:W-:Y:S01]  /*b2b0*/  IMAD R0, R0, UR56, RZ ;  /* 0x0000003800007c24 */ /* 0x000fe2000f8e02ff */
[----:B------:R-:W-:-:S03]  /*b2c0*/  LEA R46, P2, R36, UR58, 0x1 ;  /* 0x0000003a242e7c11 */ /* 0x000fc6000f8408ff */
[----:B------:R-:W-:-:S04]  /*b2d0*/  IMAD R39, R39, UR57, R0 ;  /* 0x0000003927277c24 */ /* 0x000fc8000f8e0200 */
[----:B------:R-:W-:-:S05]  /*b2e0*/  IMAD.IADD R37, R37, 0x1, R39 ;  /* 0x0000000125257824 */ /* 0x000fca00078e0227 */
[----:B------:R-:W-:Y:S02]  /*b2f0*/  LEA.HI.X R47, R36, UR59, R37, 0x1, P2 ;  /* 0x0000003b242f7c11 */ /* 0x000fe400090f0c25 */
[----:B------:R-:W-:Y:S01]  /*b300*/  ISETP.GE.AND P2, PT, R213, UR61, PT ;  /* 0x0000003dd5007c0c */ /* 0x000fe2000bf46270 */
[----:B------:R-:W0:-:S12]  /*b310*/  @!P4 LDS.128 R36, [R5+0x1400] ;  /* 0x001400000524c984 */ /* 0x000e180000000c00 */
[----:B------:R-:W1:Y:S04]  /*b320*/  @!P2 LDS.128 R40, [R5+0x3c00] ;  /* 0x003c00000528a984 */ /* 0x000e680000000c00 */
        /* <DEDUP_REMOVED lines=8> */
.L_x_559:
[----:B------:R-:W-:Y:S05]  /*b3b0*/  BSYNC B0 ;  /* 0x0000000000007941 */ /* 0x000fea0003800000 */
.L_x_558:
[----:B------:R-:W-:Y:S01]  /*b3c0*/  VIADD R0, R212, 0x40 ;  /* 0x00000040d4007836 */ /* 0x000fe20000000000 */
[----:B------:R-:W-:Y:S04]  /*b3d0*/  BSSY B0, `(.L_x_560) ;  /* 0x000001a000007945 */ /* 0x000fe80003800000 */
[----:B------:R-:W-:-:S13]  /*b3e0*/  ISETP.GE.AND P2, PT, R0, R4, PT ;  /* 0x000000040000720c */ /* 0x000fda0003f46270 */
[----:B------:R-:W-:Y:S05]  /*b3f0*/  @P2 BRA `(.L_x_561) ;  /* 0x00000000005c2947 */ /* 0x000fea0003800000 */
[----:B--23--:R-:W-:Y:S01]  /*b400*/  IADD3 R39, P2, R44, 0x40, RZ ;  /* 0x000000402c277810 */ /* 0x00cfe20007f5e0ff */
[----:B0-----:R-:W-:Y:S01]  /*b410*/  IMAD.MOV.U32 R36, RZ, RZ, R94 ;  /* 0x000000ffff247224 */ /* 0x001fe200078e005e */
[----:B------:R-:W-:Y:S01]  /*b420*/  ISETP.GE.AND P4, PT, R16, UR61, PT ;  /* 0x0000003d10007c0c */ /* 0x000fe2000bf86270 */
[----:B------:R-:W-:Y:S01]  /*b430*/  IMAD.MOV.U32 R37, RZ, RZ, R6 ;  /* 0x000000ffff257224 */ /* 0x000fe200078e0006 */
[----:B------:R-:W-:Y:S01]  /*b440*/  IADD3.X R44, RZ, R45, RZ, P2, !PT ;  /* 0x0000002dff2c7210 */ /* 0x000fe200017fe4ff */
[----:B------:R-:W-:Y:S01]  /*b450*/  ULDC.64 UR4, c[0x0][0x208] ;  /* 0x0000820000047ab9 */ /* 0x000fe20000000a00 */
[----:B------:R-:W-:-:S04]  /*b460*/  IMAD.WIDE.U32 R36, R39, UR56, R36 ;  /* 0x0000003827247c25 */ /* 0x000fc8000f8e0024 */
[----:B------:R-:W-:-:S04]  /*b470*/  IMAD R44, R44, UR56, RZ ;  /* 0x000000382c2c7c24 */ /* 0x000fc8000f8e02ff */
[----:B------:R-:W-:Y:S01]  /*b480*/  IMAD R39, R39, UR57, R44 ;  /* 0x0000003927277c24 */ /* 0x000fe2000f8e022c */
[----:B------:R-:W-:-:S03]  /*b490*/  LEA R44, P2, R36, UR58, 0x1 ;  /* 0x0000003a242c7c11 */ /* 0x000fc6000f8408ff */
        /* <DEDUP_REMOVED lines=13> */
.L_x_561:
[----:B------:R-:W-:Y:S05]  /*b570*/  BSYNC B0 ;  /* 0x0000000000007941 */ /* 0x000fea0003800000 */
.L_x_560:
[----:B------:R-:W5:Y:S01]  /*b580*/  LDL R0, [R1+0x10] ;  /* 0x0000100001007983 */ /* 0x000f620000100800 */
[----:B------:R-:W-:Y:S01]  /*b590*/  @!P3 IADD3 R3, R3, 0x388c0, RZ ;  /* 0x000388c00303b810 */ /* 0x000fe20007ffe0ff */
[----:B------:R-:W-:Y:S01]  /*b5a0*/  VIADD R19, R19, 0x1 ;  /* 0x0000000113137836 */ /* 0x000fe20000000000 */
[----:B------:R-:W-:Y:S01]  /*b5b0*/  PLOP3.LUT P2, PT, PT, PT, PT, 0x8, 0x0 ;  /* 0x000000000000781c */ /* 0x000fe20003f4e170 */
[----:B------:R-:W-:Y:S01]  /*b5c0*/  @!PT LDS RZ, [RZ] ;  /* 0x00000000fffff984 */ /* 0x000fe20000000800 */
[----:B------:R-:W-:Y:S01]  /*b5d0*/  @!PT LDS RZ, [RZ] ;  /* 0x00000000fffff984 */ /* 0x000fe20000000800 */
[----:B------:R-:W-:Y:S01]  /*b5e0*/  @!PT LDS RZ, [RZ] ;  /* 0x00000000fffff984 */ /* 0x000fe20000000800 */
[----:B------:R-:W-:Y:S01]  /*b5f0*/  @!PT LDS RZ, [RZ] ;  /* 0x00000000fffff984 */ /* 0x000fe20000000800 */
[----:B------:R1:W-:Y:S06]  /*b600*/  MEMBAR.ALL.CTA ;  /* 0x0000000000007992 */ /* 0x0003ec0000008000 */
[----:B-1----:R-:W1:Y:S01]  /*b610*/  FENCE.VIEW.ASYNC.S ;  /* 0x00000000000073c6 */ /* 0x002e620000000000 */
[----:B------:R-:W-:Y:S01]  /*b620*/  @!P3 PRMT R3, RZ, 0x654, R3 ;  /* 0x00000654ff03b816 */ /* 0x000fe20000000003 */
[----:B-1----:R1:W-:Y:S06]  /*b630*/  BAR.SYNC.DEFER_BLOCKING R174, 0x80 ;  /* 0x000200ae0000751d */ /* 0x0023ec0000010000 */
[----:B------:R1:W-:Y:S01]  /*b640*/  @!P3 SYNCS.ARRIVE.TRANS64.RED.A1T0 RZ, [R3+URZ], RZ ;  /* 0x000000ff03ffb9a7 */ /* 0x0003e2000810043f */
[----:B------:R-:W-:-:S04]  /*b650*/  ISETP.NE.AND P3, PT, R19, 0x2, PT ;  /* 0x000000021300780c */ /* 0x000fc80003f65270 */
[----:B------:R-:W-:Y:S02]  /*b660*/  SEL R19, R19, RZ, P3 ;  /* 0x000000ff13137207 */ /* 0x000fe40001800000 */
[----:B-----5:R-:W-:Y:S02]  /*b670*/  LOP3.LUT P4, RZ, R0, 0x2, RZ, 0xc0, !PT ;  /* 0x0000000200ff7812 */ /* 0x020fe4000788c0ff */
[----:B------:R-:W-:-:S04]  /*b680*/  SEL R0, RZ, 0x1, P3 ;  /* 0x00000001ff007807 */ /* 0x000fc80001800000 */
[----:B------:R-:W-:-:S07]  /*b690*/  LOP3.LUT R217, R217, R0, RZ, 0x3c, !PT ;  /* 0x00000000d9d97212 */ /* 0x000fce00078e3cff */
[----:B-1----:R-:W-:Y:S05]  /*b6a0*/  @P4 BRA `(.L_x_562) ;  /* 0xffffff7800e84947 */ /* 0x002fea000383ffff */
.L_x_450:
[----:B------:R-:W-:Y:S01]  /*b6b0*/  BSSY B0, `(.L_x_563) ;  /* 0x0000005000007945 */ /* 0x000fe20003800000 */
[----:B------:R-:W-:-:S03]  /*b6c0*/  IMAD.MOV.U32 R92, RZ, RZ, RZ ;  /* 0x000000ffff5c7224 */ /* 0x000fc600078e00ff */
[----:B------:R-:W-:Y:S05]  /*b6d0*/  @P2 BRA `(.L_x_564) ;  /* 0x0000000000082947 */ /* 0x000fea0003800000 */
[----:B------:R-:W0:Y:S02]  /*b6e0*/  FENCE.VIEW.ASYNC.G ;  /* 0x00000000000073c6 */ /* 0x000e240000000100 */
[----:B0-----:R-:W-:Y:S06]  /*b6f0*/  BAR.ARV 0xc, 0x180 ;  /* 0x0306000000007b1d */ /* 0x001fec0000002000 */
.L_x_564:
[----:B------:R-:W-:Y:S05]  /*b700*/  BSYNC B0 ;  /* 0x0000000000007941 */ /* 0x000fea0003800000 */
.L_x_563:
[----:B------:R-:W2:Y:S01]  /*b710*/  LDL R0, [R1+0x10] ;  /* 0x0000100001007983 */ /* 0x000ea20000100800 */
[----:B------:R-:W-:Y:S01]  /*b720*/  BSSY B0, `(.L_x_565) ;  /* 0x0000021000007945 */ /* 0x000fe20003800000 */
[----:B--2---:R-:W-:-:S13]  /*b730*/  LOP3.LUT P0, RZ, R0, 0x4, RZ, 0xc0, !PT ;  /* 0x0000000400ff7812 */ /* 0x004fda000780c0ff */
[----:B------:R-:W-:Y:S05]  /*b740*/  @!P0 BRA `(.L_x_566) ;  /* 0x0000000000788947 */ /* 0x000fea0003800000 */
[----:B------:R-:W-:Y:S01]  /*b750*/  ISETP.NE.AND P0, PT, R234, RZ, PT ;  /* 0x000000ffea00720c */ /* 0x000fe20003f05270 */
[----:B------:R-:W-:-:S03]  /*b760*/  ULDC UR4, c[0x0][0x9f0] ;  /* 0x00027c0000047ab9 */ /* 0x000fc60000000800 */
[----:B------:R-:W-:-:S04]  /*b770*/  SEL R9, R234, UR4, P0 ;  /* 0x00000004ea097c07 */ /* 0x000fc80008000000 */
[-C--:B------:R-:W-:Y:S02]  /*b780*/  IABS R5, R9.reuse ;  /* 0x0000000900057213 */ /* 0x080fe40000000000 */
[----:B------:R-:W-:Y:S02]  /*b790*/  IADD3 R0, R144, -0x1, R9 ;  /* 0xffffffff90007810 */ /* 0x000fe40007ffe009 */
[----:B-1----:R-:W1:Y:S01]  /*b7a0*/  I2F.RP R4, R5 ;  /* 0x0000000500047306 */ /* 0x002e620000209400 */
[----:B------:R-:W-:-:S05]  /*b7b0*/  IABS R8, R9 ;  /* 0x0000000900087213 */ /* 0x000fca0000000000 */
[----:B------:R-:W-:Y:S02]  /*b7c0*/  IMAD.MOV R8, RZ, RZ, -R8 ;  /* 0x000000ffff087224 */ /* 0x000fe400078e0a08 */
[----:B-1----:R-:W1:Y:S02]  /*b7d0*/  MUFU.RCP R4, R4 ;  /* 0x0000000400047308 */ /* 0x002e640000001000 */
[----:B-1----:R-:W-:Y:S01]  /*b7e0*/  VIADD R2, R4, 0xffffffe ;  /* 0x0ffffffe04027836 */ /* 0x002fe20000000000 */
[----:B------:R-:W-:Y:S02]  /*b7f0*/  IABS R4, R0 ;  /* 0x0000000000047213 */ /* 0x000fe40000000000 */
[----:B------:R-:W-:-:S03]  /*b800*/  LOP3.LUT R0, R0, R9, RZ, 0x3c, !PT ;  /* 0x0000000900007212 */ /* 0x000fc600078e3cff */
[----:B------:R1:W2:Y:S01]  /*b810*/  F2I.FTZ.U32.TRUNC.NTZ R3, R2 ;  /* 0x0000000200037305 */ /* 0x0002a2000021f000 */
[----:B------:R-:W-:Y:S01]  /*b820*/  ISETP.GE.AND P2, PT, R0, RZ, PT ;  /* 0x000000ff0000720c */ /* 0x000fe20003f46270 */
[----:B-1----:R-:W-:Y:S01]  /*b830*/  IMAD.MOV.U32 R2, RZ, RZ, RZ ;  /* 0x000000ffff027224 */ /* 0x002fe200078e00ff */
[----:B--2---:R-:W-:-:S05]  /*b840*/  IADD3 R6, RZ, -R3, RZ ;  /* 0x80000003ff067210 */ /* 0x004fca0007ffe0ff */
[----:B------:R-:W-:-:S04]  /*b850*/  IMAD R7, R6, R5, RZ ;  /* 0x0000000506077224 */ /* 0x000fc800078e02ff */
[----:B------:R-:W-:-:S04]  /*b860*/  IMAD.HI.U32 R3, R3, R7, R2 ;  /* 0x0000000703037227 */ /* 0x000fc800078e0002 */
[----:B------:R-:W-:Y:S02]  /*b870*/  IMAD.MOV.U32 R2, RZ, RZ, R8 ;  /* 0x000000ffff027224 */ /* 0x000fe400078e0008 */
[----:B------:R-:W-:-:S04]  /*b880*/  IMAD.HI.U32 R3, R3, R4, RZ ;  /* 0x0000000403037227 */ /* 0x000fc800078e00ff */
[----:B------:R-:W-:-:S05]  /*b890*/  IMAD R2, R3, R2, R4 ;  /* 0x0000000203027224 */ /* 0x000fca00078e0204 */
[----:B------:R-:W-:-:S13]  /*b8a0*/  ISETP.GT.U32.AND P1, PT, R5, R2, PT ;  /* 0x000000020500720c */ /* 0x000fda0003f24070 */
[-C--:B------:R-:W-:Y:S01]  /*b8b0*/  @!P1 IADD3 R2, R2, -R5.reuse, RZ ;  /* 0x8000000502029210 */ /* 0x080fe20007ffe0ff */
[----:B------:R-:W-:Y:S01]  /*b8c0*/  @!P1 VIADD R3, R3, 0x1 ;  /* 0x0000000103039836 */ /* 0x000fe20000000000 */
[----:B------:R-:W-:Y:S02]  /*b8d0*/  ISETP.NE.AND P1, PT, R9, RZ, PT ;  /* 0x000000ff0900720c */ /* 0x000fe40003f25270 */
[----:B------:R-:W-:-:S13]  /*b8e0*/  ISETP.GE.U32.AND P0, PT, R2, R5, PT ;  /* 0x000000050200720c */ /* 0x000fda0003f06070 */
[----:B------:R-:W-:-:S04]  /*b8f0*/  @P0 VIADD R3, R3, 0x1 ;  /* 0x0000000103030836 */ /* 0x000fc80000000000 */
[----:B------:R-:W-:Y:S01]  /*b900*/  @!P2 IMAD.MOV R3, RZ, RZ, -R3 ;  /* 0x000000ffff03a224 */ /* 0x000fe200078e0a03 */
[----:B------:R-:W-:-:S04]  /*b910*/  @!P1 LOP3.LUT R3, RZ, R9, RZ, 0x33, !PT ;  /* 0x00000009ff039212 */ /* 0x000fc800078e33ff */
[----:B------:R-:W-:-:S07]  /*b920*/  MOV R92, R3 ;  /* 0x00000003005c7202 */ /* 0x000fce0000000f00 */
.L_x_566:
[----:B------:R-:W-:Y:S05]  /*b930*/  BSYNC B0 ;  /* 0x0000000000007941 */ /* 0x000fea0003800000 */
.L_x_565:
[----:B------:R-:W2:Y:S01]  /*b940*/  LDL R0, [R1+0x78] ;  /* 0x0000780001007983 */ /* 0x000ea20000100800 */
[----:B------:R-:W-:Y:S02]  /*b950*/  PLOP3.LUT P0, PT, PT, PT, PT, 0x80, 0x0 ;  /* 0x000000000000781c */ /* 0x000fe40003f0f070 */
        /* <DEDUP_REMOVED lines=24> */
[----:B----4-:R-:W-:Y:S02]  /*bae0*/  CS2R R44, SRZ ;  /* 0x00000000002c7805 */ /* 0x010fe4000001ff00 */
[----:B------:R-:W-:Y:S02]  /*baf0*/  CS2R R102, SRZ ;  /* 0x0000000000667805 */ /* 0x000fe4000001ff00 */
[----:B---3--:R-:W-:Y:S02]  /*bb00*/  CS2R R40, SRZ ;  /* 0x0000000000287805 */ /* 0x008fe4000001ff00 */
[----:B------:R-:W-:Y:S02]  /*bb10*/  CS2R R104, SRZ ;  /* 0x0000000000687805 */ /* 0x000fe4000001ff00 */
[----:B0-----:R-:W-:-:S02]  /*bb20*/  CS2R R36, SRZ ;  /* 0x0000000000247805 */ /* 0x001fc4000001ff00 */
        /* <DEDUP_REMOVED lines=13> */
[----:B-1----:R-:W-:Y:S02]  /*bc00*/  CS2R R10, SRZ ;  /* 0x00000000000a7805 */ /* 0x002fe4000001ff00 */
        /* <DEDUP_REMOVED lines=22> */
[----:B--2---:R-:W-:-:S05]  /*bd70*/  IMAD R225, R0, R92, RZ ;  /* 0x0000005c00e17224 */ /* 0x004fca00078e02ff */
[----:B------:R-:W-:-:S04]  /*bd80*/  VIADDMNMX R92, R225, R92, R144, PT ;  /* 0x0000005ce15c7246 */ /* 0x000fc80003800190 */
[----:B------:R-:W-:-:S13]  /*bd90*/  ISETP.GT.AND P1, PT, R92, R225, PT ;  /* 0x000000e15c00720c */ /* 0x000fda0003f24270 */
[----:B------:R-:W-:Y:S05]  /*bda0*/  @!P1 BRA `(.L_x_567) ;  /* 0x0000011c00209947 */ /* 0x000fea0003800000 */
[----:B------:R-:W2:Y:S02]  /*bdb0*/  LDL R0, [R1+0x108] ;  /* 0x0001080001007983 */ /* 0x000ea40000100800 */
[----:B--2---:R-:W-:Y:S02]  /*bdc0*/  R2UR UR4, R0 ;  /* 0x00000000000472ca */ /* 0x004fe400000e0000 */
[----:B------:R-:W0:Y:S11]  /*bdd0*/  S2R R0, SR_TID.X ;  /* 0x0000000000007919 */ /* 0x000e360000002100 */
[----:B------:R-:W-:-:S06]  /*bde0*/  ULOP3.LUT UP0, URZ, UR4, 0x9f, URZ, 0xc0, !UPT ;  /* 0x0000009f043f7892 */ /* 0x000fcc000f80c03f */
[----:B------:R-:W-:Y:S01]  /*bdf0*/  PLOP3.LUT P0, PT, PT, PT, UP0, 0x80, 0x0 ;  /* 0x000000000000781c */ /* 0x000fe20003f0f008 */
[----:B0-----:R-:W-:-:S05]  /*be00*/  VIADD R0, R0, 0xffffff80 ;  /* 0xffffff8000007836 */ /* 0x001fca0000000000 */
[----:B------:R-:W-:-:S04]  /*be10*/  SHF.R.S32.HI R3, RZ, 0x1f, R0 ;  /* 0x0000001fff037819 */ /* 0x000fc80000011400 */
[----:B------:R-:W-:-:S04]  /*be20*/  LEA.HI R3, R3, R0, RZ, 0x7 ;  /* 0x0000000003037211 */ /* 0x000fc800078f38ff */
[----:B------:R-:W-:-:S06]  /*be30*/  SHF.R.S32.HI R0, RZ, 0x7, R3 ;  /* 0x00000007ff007819 */ /* 0x000fcc0000011403 */
[----:B------:R-:W0:Y:S02]  /*be40*/  SHFL.IDX PT, R0, R0, RZ, 0x1f ;  /* 0x00001fff00007589 */ /* 0x000e2400000e0000 */
[----:B0-----:R-:W-:-:S04]  /*be50*/  LEA.HI R2, R0, R0, RZ, 0x1 ;  /* 0x0000000000027211 */ /* 0x001fc800078f08ff */
[----:B------:R-:W-:-:S05]  /*be60*/  LOP3.LUT R3, R2, 0x1e, RZ, 0xc0, !PT ;  /* 0x0000001e02037812 */ /* 0x000fca00078ec0ff */
[----:B------:R-:W-:-:S05]  /*be70*/  IMAD.IADD R3, R0, 0x1, -R3 ;  /* 0x0000000100037824 */ /* 0x000fca00078e0a03 */
[----:B------:R-:W-:-:S04]  /*be80*/  LEA R3, R3, UR4, 0xd ;  /* 0x0000000403037c11 */ /* 0x000fc8000f8e68ff */
[----:B------:R-:W-:-:S04]  /*be90*/  SHF.R.U32.HI R2, RZ, 0x4, R3 ;  /* 0x00000004ff027819 */ /* 0x000fc80000011603 */
[----:B------:R-:W-:Y:S01]  /*bea0*/  LOP3.LUT R2, R2, 0x3fff, RZ, 0xc0, !PT ;  /* 0x00003fff02027812 */ /* 0x000fe200078ec0ff */
[----:B------:R-:W-:Y:S06]  /*beb0*/  @!P0 BRA `(.L_x_568) ;  /* 0x0000000000408947 */ /* 0x000fec0003800000 */
[----:B------:R-:W-:Y:S01]  /*bec0*/  MOV R14, 0x0 ;  /* 0x00000000000e7802 */ /* 0x000fe20000000f00 */
[----:B------:R-:W-:Y:S01]  /*bed0*/  ULDC.64 UR4, c[0x4][0x1b8] ;  /* 0x01006e0000047ab9 */ /* 0x000fe20000000a00 */
[----:B------:R-:W-:Y:S01]  /*bee0*/  ULDC.64 UR6, c[0x4][0x1c0] ;  /* 0x0100700000067ab9 */ /* 0x000fe20000000a00 */
[----:B------:R-:W-:Y:S01]  /*bef0*/  IMAD.U32 R4, RZ, RZ, UR4 ;  /* 0x00000004ff047e24 */ /* 0x000fe2000f8e00ff */
[----:B------:R-:W-:Y:S01]  /*bf00*/  MOV R5, UR5 ;  /* 0x0000000500057c02 */ /* 0x000fe20008000f00 */
[----:B------:R-:W-:Y:S01]  /*bf10*/  ULDC.64 UR4, c[0x4][0x138] ;  /* 0x01004e0000047ab9 */ /* 0x000fe20000000a00 */
[----:B------:R-:W0:Y:S01]  /*bf20*/  LDC.64 R14, c[0x4][R14] ;  /* 0x010000000e0e7b82 */ /* 0x000e220000000a00 */
[----:B------:R-:W-:Y:S01]  /*bf30*/  IMAD.U32 R6, RZ, RZ, UR6 ;  /* 0x00000006ff067e24 */ /* 0x000fe2000f8e00ff */
[----:B------:R-:W-:Y:S01]  /*bf40*/  MOV R11, UR5 ;  /* 0x00000005000b7c02 */ /* 0x000fe20008000f00 */
[----:B------:R-:W-:Y:S02]  /*bf50*/  IMAD.U32 R7, RZ, RZ, UR7 ;  /* 0x00000007ff077e24 */ /* 0x000fe4000f8e00ff */
[----:B------:R-:W-:-:S02]  /*bf60*/  IMAD.U32 R10, RZ, RZ, UR4 ;  /* 0x00000004ff0a7e24 */ /* 0x000fc4000f8e00ff */
[----:B------:R-:W-:Y:S02]  /*bf70*/  IMAD.MOV.U32 R8, RZ, RZ, 0x70 ;  /* 0x00000070ff087424 */ /* 0x000fe400078e00ff */
[----:B------:R-:W-:Y:S02]  /*bf80*/  IMAD.MOV.U32 R12, RZ, RZ, 0x1 ;  /* 0x00000001ff0c7424 */ /* 0x000fe400078e00ff */
[----:B------:R-:W-:-:S07]  /*bf90*/  IMAD.MOV.U32 R13, RZ, RZ, RZ ;  /* 0x000000ffff0d7224 */ /* 0x000fce00078e00ff */
[----:B------:R-:W-:-:S07]  /*bfa0*/  LEPC R20, `(.L_x_568) ;  /* 0x000000001014794e */ /* 0x000fce0000000000 */
[----:B0----5:R-:W-:Y:S05]  /*bfb0*/  CALL.ABS.NOINC R14 ;  /* 0x000000000e007343 */ /* 0x021fea0003c00000 */
.L_x_568:
[----:B------:R-:W-:Y:S02]  /*bfc0*/  ULDC UR4, c[0x0][0x3f4] ;  /* 0x0000fd0000047ab9 */ /* 0x000fe40000000800 */
[----:B------:R-:W-:-:S13]  /*bfd0*/  ISETP.LT.AND P0, PT, RZ, UR4, PT ;  /* 0x00000004ff007c0c */ /* 0x000fda000bf01270 */
[----:B------:R-:W-:Y:S05]  /*bfe0*/  @P0 BRA `(.L_x_569) ;  /* 0x0000000000400947 */ /* 0x000fea0003800000 */
[----:B------:R-:W2:Y:S02]  /*bff0*/  LDL R20, [R1+0x60] ;  /* 0x0000600001147983 */ /* 0x000ea40000100800 */
[----:B--2---:R-:W-:-:S04]  /*c000*/  LEA.HI R0, R20, R20, RZ, 0x1 ;  /* 0x0000001414007211 */ /* 0x004fc800078f08ff */
[----:B------:R-:W-:-:S04]  /*c010*/  LOP3.LUT R0, R0, 0xfffffffe, RZ, 0xc0, !PT ;  /* 0xfffffffe00007812 */ /* 0x000fc800078ec0ff */
[----:B------:R-:W-:-:S04]  /*c020*/  IADD3 R0, R20, -R0, RZ ;  /* 0x8000000014007210 */ /* 0x000fc80007ffe0ff */
[----:B------:R-:W-:-:S04]  /*c030*/  SHF.L.U32 R3, R0, 0x1f, RZ ;  /* 0x0000001f00037819 */ /* 0x000fc800000006ff */
[----:B------:R0:W1:Y:S03]  /*c040*/  SYNCS.PHASECHK.TRANS64.TRYWAIT P0, [R18+URZ+0x38800], R3 ;  /* 0x03880003120075a7 */ /* 0x000066000800017f */
[----:B-1----:R-:W-:Y:S05]  /*c050*/  @!P0 NANOSLEEP.SYNCS 0x989680 ;  /* 0x009896800000895d */ /* 0x002fea0003900000 */
[----:B------:R-:W1:Y:S01]  /*c060*/  @!P0 SYNCS.PHASECHK.TRANS64 P0, [R18+URZ+0x38800], R3 ;  /* 0x03880003120085a7 */ /* 0x000e62000800007f */
[----:B------:R-:W-:Y:S04]  /*c070*/  BSSY B0, `(.L_x_570) ;  /* 0x0000006000007945 */ /* 0x000fe80003800000 */
[----:B-1----:R-:W-:Y:S05]  /*c080*/  @P0 BRA `(.L_x_571) ;  /* 0x0000000000100947 */ /* 0x002fea0003800000 */
.L_x_572:
[----:B-1----:R1:W2:Y:S02]  /*c090*/  SYNCS.PHASECHK.TRANS64.TRYWAIT P0, [R18+URZ+0x38800], R3 ;  /* 0x03880003120075a7 */ /* 0x0022a4000800017f */
[----:B--2---:R-:W-:Y:S05]  /*c0a0*/  @!P0 NANOSLEEP.SYNCS 0x989680 ;  /* 0x009896800000895d */ /* 0x004fea0003900000 */
[----:B------:R-:W2:Y:S02]  /*c0b0*/  @!P0 SYNCS.PHASECHK.TRANS64 P0, [R18+URZ+0x38800], R3 ;  /* 0x03880003120085a7 */ /* 0x000ea4000800007f */
[----:B--2---:R-:W-:Y:S05]  /*c0c0*/  @!P0 BRA `(.L_x_572) ;  /* 0xfffffffc00f08947 */ /* 0x004fea000383ffff */
.L_x_571:
[----:B------:R-:W-:Y:S05]  /*c0d0*/  BSYNC B0 ;  /* 0x0000000000007941 */ /* 0x000fea0003800000 */
.L_x_570:
[----:B------:R-:W-:Y:S05]  /*c0e0*/  BRA `(.L_x_573) ;  /* 0x0000006c00347947 */ /* 0x000fea0003800000 */
.L_x_569:
[----:B------:R-:W2:Y:S01]  /*c0f0*/  LDL R0, [R1+0x108] ;  /* 0x0001080001007983 */ /* 0x000ea20000100800 */
[----:B------:R-:W-:Y:S01]  /*c100*/  ULDC.64 UR4, c[0x0][0x3f8] ;  /* 0x0000fe0000047ab9 */ /* 0x000fe20000000a00 */
[----:B------:R-:W-:Y:S01]  /*c110*/  ULDC.64 UR6, c[0x0][0x408] ;  /* 0x0001020000067ab9 */ /* 0x000fe20000000a00 */
[----:B-----5:R-:W-:Y:S01]  /*c120*/  IMAD.WIDE.U32 R4, R139, UR4, RZ ;  /* 0x000000048b047c25 */ /* 0x020fe2000f8e00ff */
[----:B--2---:R-:W-:Y:S02]  /*c130*/  R2UR UR8, R0 ;  /* 0x00000000000872ca */ /* 0x004fe400000e0000 */
[----:B------:R-:W-:-:S05]  /*c140*/  SHF.R.S32.HI R0, RZ, 0x1f, R139 ;  /* 0x0000001fff007819 */ /* 0x000fca000001148b */
[C---:B------:R-:W-:Y:S02]  /*c150*/  IMAD R6, R0.reuse, UR4, RZ ;  /* 0x0000000400067c24 */ /* 0x040fe4000f8e02ff */
[----:B------:R-:W-:Y:S02]  /*c160*/  IMAD R0, R0, UR6, RZ ;  /* 0x0000000600007c24 */ /* 0x000fe4000f8e02ff */
[C---:B------:R-:W-:Y:S01]  /*c170*/  IMAD R25, R139.reuse, UR5, R6 ;  /* 0x000000058b197c24 */ /* 0x040fe2000f8e0206 */
[----:B------:R-:W-:Y:S01]  /*c180*/  ULDC.64 UR4, c[0x0][0x3e8] ;  /* 0x0000fa0000047ab9 */ /* 0x000fe20000000a00 */
[----:B------:R-:W-:Y:S01]  /*c190*/  ULOP3.LUT UP0, URZ, UR8, 0x3ff, URZ, 0xc0, !UPT ;  /* 0x000003ff083f7892 */ /* 0x000fe2000f80c03f */
[C---:B------:R-:W-:Y:S01]  /*c1a0*/  IMAD R29, R139.reuse, UR7, R0 ;  /* 0x000000078b1d7c24 */ /* 0x040fe2000f8e0200 */
[----:B------:R-:W-:Y:S01]  /*c1b0*/  LEA R24, P0, R4, UR4, 0x1 ;  /* 0x0000000404187c11 */ /* 0x000fe2000f8008ff */
[----:B------:R-:W-:Y:S01]  /*c1c0*/  IMAD.WIDE.U32 R6, R139, UR6, RZ ;  /* 0x000000068b067c25 */ /* 0x000fe2000f8e00ff */
[----:B------:R-:W-:-:S02]  /*c1d0*/  ULDC.64 UR6, c[0x0][0x400] ;  /* 0x0001000000067ab9 */ /* 0x000fc40000000a00 */
[----:B------:R-:W-:Y:S01]  /*c1e0*/  PLOP3.LUT P2, PT, PT, PT, UP0, 0x80, 0x0 ;  /* 0x000000000000781c */ /* 0x000fe20003f4f008 */
[----:B------:R-:W-:Y:S01]  /*c1f0*/  IMAD.IADD R25, R25, 0x1, R5 ;  /* 0x0000000119197824 */ /* 0x000fe200078e0205 */
[----:B------:R-:W-:Y:S01]  /*c200*/  LEA R30, P1, R6, UR6, 0x1 ;  /* 0x00000006061e7c11 */ /* 0x000fe2000f8208ff */
[----:B------:R-:W-:-:S03]  /*c210*/  IMAD.IADD R29, R29, 0x1, R7 ;  /* 0x000000011d1d7824 */ /* 0x000fc600078e0207 */
[----:B------:R-:W-:Y:S02]  /*c220*/  LEA.HI.X R25, R4, UR5, R25, 0x1, P0 ;  /* 0x0000000504197c11 */ /* 0x000fe400080f0c19 */
[----:B------:R-:W-:-:S05]  /*c230*/  LEA.HI.X R29, R6, UR7, R29, 0x1, P1 ;  /* 0x00000007061d7c11 */ /* 0x000fca00088f0c1d */
[----:B------:R-:W-:Y:S05]  /*c240*/  @!P2 BRA `(.L_x_574) ;  /* 0x000000000040a947 */ /* 0x000fea0003800000 */
        /* <DEDUP_REMOVED lines=15> */
[----:B0-----:R-:W-:Y:S05]  /*c340*/  CALL.ABS.NOINC R14 ;  /* 0x000000000e007343 */ /* 0x001fea0003c00000 */
.L_x_574:
[----:B------:R-:W-:Y:S01]  /*c350*/  ULDC.U8 UR4, c[0x0][0x410] ;  /* 0x0001040000047ab9 */ /* 0x000fe20000000000 */
[----:B------:R-:W-:Y:S01]  /*c360*/  BSSY B0, `(.L_x_575) ;  /* 0x000069d000007945 */ /* 0x000fe20003800000 */
[----:B------:R-:W-:Y:S02]  /*c370*/  ISETP.NE.AND P0, PT, RZ, UR4, PT ;  /* 0x00000004ff007c0c */ /* 0x000fe4000bf05270 */
[----:B------:R-:W-:-:S11]  /*c380*/  LEA R6, R141, R212, 0x7 ;  /* 0x000000d48d067211 */ /* 0x000fd600078e38ff */
[----:B------:R-:W-:Y:S05]  /*c390*/  @!P0 BRA `(.L_x_576) ;  /* 0x0000003000b88947 */ /* 0x000fea0003800000 */
[----:B------:R-:W-:-:S03]  /*c3a0*/  UMOV UR4, 0xffffffff ;  /* 0xffffffff00047882 */ /* 0x000fc60000000000 */
[----:B------:R-:W-:Y:S05]  /*c3b0*/  BRA.DIV UR4, `(.L_x_577) ;  /* 0x000001f204987947 */ /* 0x000fea000b800000 */
[----:B------:R0:W1:Y:S04]  /*c3c0*/  SHFL.IDX PT, R0, R25, RZ, 0x181f ;  /* 0x00181fff19007589 */ /* 0x00006800000e0000 */
[----:B------:R0:W2:Y:S04]  /*c3d0*/  SHFL.IDX PT, R3, R24, RZ, 0x181f ;  /* 0x00181fff18037589 */ /* 0x0000a800000e0000 */
[----:B------:R-:W3:Y:S04]  /*c3e0*/  SHFL.IDX PT, R29, R29, RZ, 0x181f ;  /* 0x00181fff1d1d7589 */ /* 0x000ee800000e0000 */
[----:B------:R0:W4:Y:S02]  /*c3f0*/  SHFL.IDX PT, R32, R30, RZ, 0x181f ;  /* 0x00181fff1e207589 */ /* 0x00012400000e0000 */
.L_x_867:
[----:B------:R-:W-:Y:S01]  /*c400*/  ULDC UR4, c[0x0][0x448] ;  /* 0x0001120000047ab9 */ /* 0x000fe20000000800 */
[----:B------:R-:W-:Y:S01]  /*c410*/  BSSY B1, `(.L_x_578) ;  /* 0x000003e000017945 */ /* 0x000fe20003800000 */
[----:B------:R-:W-:Y:S01]  /*c420*/  IMAD R33, R146, UR4, RZ ;  /* 0x0000000492217c24 */ /* 0x000fe2000f8e02ff */
[----:B------:R-:W-:Y:S02]  /*c430*/  CS2R R4, SRZ ;  /* 0x0000000000047805 */ /* 0x000fe4000001ff00 */
[----:B------:R-:W-:Y:S02]  /*c440*/  CS2R R10, SRZ ;  /* 0x00000000000a7805 */ /* 0x000fe4000001ff00 */
[----:B------:R-:W-:Y:S02]  /*c450*/  CS2R R12, SRZ ;  /* 0x00000000000c7805 */ /* 0x000fe4000001ff00 */
[----:B------:R-:W-:Y:S02]  /*c460*/  CS2R R20, SRZ ;  /* 0x0000000000147805 */ /* 0x000fe4000001ff00 */
[----:B------:R-:W-:Y:S01]  /*c470*/  ISETP.GE.AND P0, PT, R6, R33, PT ;  /* 0x000000210600720c */ /* 0x000fe20003f06270 */
[----:B------:R-:W-:Y:S01]  /*c480*/  IMAD R33, R141, -0x80, R33 ;  /* 0xffffff808d217824 */ /* 0x000fe200078e0221 */
[----:B0-----:R-:W-:-:S02]  /*c490*/  CS2R R30, SRZ ;  /* 0x00000000001e7805 */ /* 0x001fc4000001ff00 */
[----:B------:R-:W-:Y:S02]  /*c4a0*/  CS2R R6, SRZ ;  /* 0x0000000000067805 */ /* 0x000fe4000001ff00 */
[----:B------:R-:W-:Y:S02]  /*c4b0*/  CS2R R8, SRZ ;  /* 0x0000000000087805 */ /* 0x000fe4000001ff00 */
[----:B------:R-:W-:-:S05]  /*c4c0*/  CS2R R14, SRZ ;  /* 0x00000000000e7805 */ /* 0x000fca000001ff00 */
[----:B------:R-:W-:Y:S05]  /*c4d0*/  @P0 BRA `(.L_x_579) ;  /* 0x0000000000c40947 */ /* 0x000fea0003800000 */
[----:B------:R-:W-:Y:S01]  /*c4e0*/  ULDC UR4, c[0x0][0x3f4] ;  /* 0x0000fd0000047ab9 */ /* 0x000fe20000000800 */
[----:B------:R-:W-:Y:S01]  /*c4f0*/  SHF.R.S32.HI R9, RZ, 0x1f, R214 ;  /* 0x0000001fff097819 */ /* 0x000fe200000114d6 */
[C---:B------:R-:W-:Y:S01]  /*c500*/  IMAD.SHL.U32 R6, R215.reuse, 0x2, RZ ;  /* 0x00000002d7067824 */ /* 0x040fe200078e00ff */
[----:B------:R-:W-:Y:S01]  /*c510*/  ISETP.GE.AND P3, PT, R22, UR4, PT ;  /* 0x0000000416007c0c */ /* 0x000fe2000bf66270 */
[C---:B------:R-:W-:Y:S01]  /*c520*/  IMAD.SHL.U32 R24, R214.reuse, 0x2, RZ ;  /* 0x00000002d6187824 */ /* 0x040fe200078e00ff */
[----:B------:R-:W-:Y:S02]  /*c530*/  ISETP.GE.AND P2, PT, R215, UR4, PT ;  /* 0x00000004d7007c0c */ /* 0x000fe4000bf46270 */
[----:B------:R-:W-:Y:S02]  /*c540*/  CS2R R20, SRZ ;  /* 0x0000000000147805 */ /* 0x000fe4000001ff00 */
[----:B------:R-:W-:Y:S01]  /*c550*/  ISETP.GE.AND P1, PT, R214, UR4, PT ;  /* 0x00000004d6007c0c */ /* 0x000fe2000bf26270 */
[----:B------:R-:W-:Y:S01]  /*c560*/  IMAD.SHL.U32 R28, R216, 0x2, RZ ;  /* 0x00000002d81c7824 */ /* 0x000fe200078e00ff */
[----:B------:R-:W-:Y:S01]  /*c570*/  SHF.R.S32.HI R4, RZ, 0x1f, R215 ;  /* 0x0000001fff047819 */ /* 0x000fe200000114d7 */
[----:B------:R-:W-:Y:S01]  /*c580*/  ULDC.64 UR6, c[0x0][0x208] ;  /* 0x0000820000067ab9 */ /* 0x000fe20000000a00 */
[----:B------:R-:W-:-:S02]  /*c590*/  SHF.L.U64.HI R25, R214, 0x1, R9 ;  /* 0x00000001d6197819 */ /* 0x000fc40000010209 */
[----:B------:R-:W-:Y:S02]  /*c5a0*/  CS2R R14, SRZ ;  /* 0x00000000000e7805 */ /* 0x000fe4000001ff00 */
[----:B------:R-:W-:Y:S02]  /*c5b0*/  ISETP.GE.AND P0, PT, R216, UR4, PT ;  /* 0x00000004d8007c0c */ /* 0x000fe4000bf06270 */
[----:B------:R-:W-:Y:S01]  /*c5c0*/  SHF.L.U64.HI R5, R215, 0x1, R4 ;  /* 0x00000001d7057819 */ /* 0x000fe20000010204 */
[----:B----4-:R-:W-:Y:S01]  /*c5d0*/  @!P3 IMAD.MOV.U32 R12, RZ, RZ, R32 ;  /* 0x000000ffff0cb224 */ /* 0x010fe200078e0020 */
[----:B-1----:R-:W-:Y:S01]  /*c5e0*/  @!P3 MOV R9, R0 ;  /* 0x000000000009b202 */ /* 0x002fe20000000f00 */
[----:B---3--:R-:W-:Y:S01]  /*c5f0*/  @!P3 IMAD.MOV.U32 R13, RZ, RZ, R29 ;  /* 0x000000ffff0db224 */ /* 0x008fe200078e001d */
[----:B--2---:R-:W-:Y:S01]  /*c600*/  @!P2 IADD3 R10, P4, R3, R6, RZ ;  /* 0x00000006030aa210 */ /* 0x004fe20007f9e0ff */
[----:B------:R-:W-:Y:S01]  /*c610*/  @!P3 IMAD.MOV.U32 R8, RZ, RZ, R3 ;  /* 0x000000ffff08b224 */ /* 0x000fe200078e0003 */
[----:B------:R-:W-:Y:S01]  /*c620*/  SHF.R.S32.HI R7, RZ, 0x1f, R216 ;  /* 0x0000001fff077819 */ /* 0x000fe200000114d8 */
[----:B------:R-:W-:Y:S01]  /*c630*/  @!P3 IMAD.WIDE R30, R22, 0x2, R12 ;  /* 0x00000002161eb825 */ /* 0x000fe200078e020c */
[----:B------:R-:W-:-:S02]  /*c640*/  CS2R R12, SRZ ;  /* 0x00000000000c7805 */ /* 0x000fc4000001ff00 */
[----:B------:R-:W-:Y:S01]  /*c650*/  @!P2 IADD3.X R11, R0, R5, RZ, P4, !PT ;  /* 0x00000005000ba210 */ /* 0x000fe200027fe4ff */
[----:B------:R-:W-:Y:S01]  /*c660*/  @!P3 IMAD.WIDE R8, R22, 0x2, R8 ;  /* 0x000000021608b825 */ /* 0x000fe200078e0208 */
[----:B------:R-:W-:Y:S01]  /*c670*/  @!P2 IADD3 R6, P6, R32, R6, RZ ;  /* 0x000000062006a210 */ /* 0x000fe20007fde0ff */
[----:B------:R0:W5:Y:S01]  /*c680*/  @!P3 LD.E.64 R14, desc[UR6][R30.64] ;  /* 0x000000061e0eb980 */ /* 0x000162000c101b00 */
[-C--:B------:R-:W-:Y:S02]  /*c690*/  @!P1 IADD3 R4, P5, R3, R24.reuse, RZ ;  /* 0x0000001803049210 */ /* 0x080fe40007fbe0ff */
[----:B------:R-:W-:Y:S01]  /*c6a0*/  SHF.L.U64.HI R34, R216, 0x1, R7 ;  /* 0x00000001d8227819 */ /* 0x000fe20000010207 */
[----:B------:R1:W5:Y:S01]  /*c6b0*/  @!P3 LD.E.64 R20, desc[UR6][R8.64] ;  /* 0x000000060814b980 */ /* 0x000362000c101b00 */
[----:B------:R-:W-:Y:S01]  /*c6c0*/  @!P2 IMAD.X R7, R29, 0x1, R5, P6 ;  /* 0x000000011d07a824 */ /* 0x000fe200030e0605 */
[----:B------:R-:W-:Y:S01]  /*c6d0*/  @!P1 IADD3 R24, P4, R32, R24, RZ ;  /* 0x0000001820189210 */ /* 0x000fe20007f9e0ff */
[----:B------:R-:W-:Y:S01]  /*c6e0*/  @!P1 IMAD.X R5, R0, 0x1, R25, P5 ;  /* 0x0000000100059824 */ /* 0x000fe200028e0619 */
[----:B------:R2:W5:Y:S01]  /*c6f0*/  @!P2 LD.E.64 R12, desc[UR6][R10.64] ;  /* 0x000000060a0ca980 */ /* 0x000562000c101b00 */
[----:B------:R-:W-:-:S02]  /*c700*/  @!P0 IADD3 R26, P6, R3, R28, RZ ;  /* 0x0000001c031a8210 */ /* 0x000fc40007fde0ff */
[----:B------:R-:W-:Y:S01]  /*c710*/  @!P0 IADD3 R28, P5, R32, R28, RZ ;  /* 0x0000001c201c8210 */ /* 0x000fe20007fbe0ff */
[C---:B------:R-:W-:Y:S01]  /*c720*/  @!P1 IMAD.X R25, R29.reuse, 0x1, R25, P4 ;  /* 0x000000011d199824 */ /* 0x040fe200020e0619 */
[----:B0-----:R-:W-:Y:S02]  /*c730*/  CS2R R30, SRZ ;  /* 0x00000000001e7805 */ /* 0x001fe4000001ff00 */
[----:B-1----:R-:W-:Y:S02]  /*c740*/  CS2R R8, SRZ ;  /* 0x0000000000087805 */ /* 0x002fe4000001ff00 */
[----:B------:R-:W-:Y:S01]  /*c750*/  @!P0 IADD3.X R27, R0, R34, RZ, P6, !PT ;  /* 0x00000022001b8210 */ /* 0x000fe200037fe4ff */
[----:B------:R-:W-:Y:S01]  /*c760*/  @!P0 IMAD.X R29, R29, 0x1, R34, P5 ;  /* 0x000000011d1d8824 */ /* 0x000fe200028e0622 */
[----:B--2---:R-:W-:Y:S02]  /*c770*/  CS2R R10, SRZ ;  /* 0x00000000000a7805 */ /* 0x004fe4000001ff00 */
[----:B------:R0:W5:Y:S04]  /*c780*/  @!P2 LD.E.64 R8, desc[UR6][R6.64] ;  /* 0x000000060608a980 */ /* 0x000168000c101b00 */
[----:B------:R1:W5:Y:S04]  /*c790*/  @!P1 LD.E.64 R10, desc[UR6][R4.64] ;  /* 0x00000006040a9980 */ /* 0x000368000c101b00 */
[----:B------:R2:W5:Y:S01]  /*c7a0*/  @!P0 LD.E.64 R30, desc[UR6][R28.64] ;  /* 0x000000061c1e8980 */ /* 0x000562000c101b00 */
[----:B0-----:R-:W-:-:S02]  /*c7b0*/  CS2R R6, SRZ ;  /* 0x0000000000067805 */ /* 0x001fc4000001ff00 */
[----:B-1----:R-:W-:-:S04]  /*c7c0*/  CS2R R4, SRZ ;  /* 0x0000000000047805 */ /* 0x002fc8000001ff00 */
[----:B------:R2:W5:Y:S04]  /*c7d0*/  @!P1 LD.E.64 R6, desc[UR6][R24.64] ;  /* 0x0000000618069980 */ /* 0x000568000c101b00 */
[----:B------:R2:W5:Y:S02]  /*c7e0*/  @!P0 LD.E.64 R4, desc[UR6][R26.64] ;  /* 0x000000061a048980 */ /* 0x000564000c101b00 */
.L_x_579:
[----:B------:R-:W-:Y:S05]  /*c7f0*/  BSYNC B1 ;  /* 0x0000000000017941 */ /* 0x000fea0003800000 */
.L_x_578:
[----:B--23--:R-:W1:Y:S01]  /*c800*/  LDL R29, [R1+0x60] ;  /* 0x00006000011d7983 */ /* 0x00ce620000100800 */
[----:B-----5:R-:W-:Y:S01]  /*c810*/  IMAD.MOV.U32 R25, RZ, RZ, R20 ;  /* 0x000000ffff197224 */ /* 0x020fe200078e0014 */
[--C-:B------:R-:W-:Y:S01]  /*c820*/  SHF.R.U64 R26, R20, 0x10, R21.reuse ;  /* 0x00000010141a7819 */ /* 0x100fe20000001215 */
[----:B------:R-:W-:Y:S01]  /*c830*/  IMAD.MOV.U32 R24, RZ, RZ, R21 ;  /* 0x000000ffff187224 */ /* 0x000fe200078e0015 */
[----:B------:R-:W-:Y:S01]  /*c840*/  MOV R20, R12 ;  /* 0x0000000c00147202 */ /* 0x000fe20000000f00 */
[----:B------:R-:W-:Y:S01]  /*c850*/  IMAD.MOV.U32 R27, RZ, RZ, R14 ;  /* 0x000000ffff1b7224 */ /* 0x000fe200078e000e */
[----:B------:R-:W-:Y:S01]  /*c860*/  SHF.R.U64 R36, R12, 0x10, R13 ;  /* 0x000000100c247819 */ /* 0x000fe2000000120d */
[----:B------:R-:W-:Y:S01]  /*c870*/  IMAD.MOV.U32 R12, RZ, RZ, R10 ;  /* 0x000000ffff0c7224 */ /* 0x000fe200078e000a */
[----:B------:R-:W-:Y:S01]  /*c880*/  SHF.R.U64 R38, R10, 0x10, R11 ;  /* 0x000000100a267819 */ /* 0x000fe2000000120b */
[--C-:B------:R-:W-:Y:S01]  /*c890*/  IMAD.MOV.U32 R10, RZ, RZ, R5.reuse ;  /* 0x000000ffff0a7224 */ /* 0x100fe200078e0005 */
[----:B------:R-:W-:Y:S01]  /*c8a0*/  SHF.R.U64 R40, R4, 0x10, R5 ;  /* 0x0000001004287819 */ /* 0x000fe20000001205 */
[----:B------:R-:W-:Y:S01]  /*c8b0*/  IMAD.MOV.U32 R28, RZ, RZ, R15 ;  /* 0x000000ffff1c7224 */ /* 0x000fe200078e000f */
[----:B------:R-:W-:Y:S01]  /*c8c0*/  SHF.R.U32.HI R41, RZ, 0x10, R5 ;  /* 0x00000010ff297819 */ /* 0x000fe20000011605 */
[----:B------:R-:W-:Y:S01]  /*c8d0*/  IMAD.MOV.U32 R34, RZ, RZ, R9 ;  /* 0x000000ffff227224 */ /* 0x000fe200078e0009 */
[----:B------:R-:W-:Y:S01]  /*c8e0*/  SHF.R.U32.HI R35, RZ, 0x10, R21 ;  /* 0x00000010ff237819 */ /* 0x000fe20000011615 */
[--C-:B------:R-:W-:Y:S01]  /*c8f0*/  IMAD.MOV.U32 R21, RZ, RZ, R13.reuse ;  /* 0x000000ffff157224 */ /* 0x100fe200078e000d */
[----:B------:R-:W-:Y:S01]  /*c900*/  SHF.R.U32.HI R37, RZ, 0x10, R13 ;  /* 0x00000010ff257819 */ /* 0x000fe2000001160d */
[----:B------:R-:W-:Y:S01]  /*c910*/  IMAD.MOV.U32 R13, RZ, RZ, R11 ;  /* 0x000000ffff0d7224 */ /* 0x000fe200078e000b */
[----:B------:R-:W-:Y:S01]  /*c920*/  SHF.R.U64 R42, R14, 0x10, R15 ;  /* 0x000000100e2a7819 */ /* 0x000fe2000000120f */
[----:B------:R-:W-:Y:S01]  /*c930*/  IMAD.MOV.U32 R14, RZ, RZ, R6 ;  /* 0x000000ffff0e7224 */ /* 0x000fe200078e0006 */
[----:B------:R-:W-:Y:S01]  /*c940*/  MOV R3, R4 ;  /* 0x0000000400037202 */ /* 0x000fe20000000f00 */
[----:B----4-:R-:W-:Y:S01]  /*c950*/  IMAD.MOV.U32 R32, RZ, RZ, R8 ;  /* 0x000000ffff207224 */ /* 0x010fe200078e0008 */
[----:B------:R-:W-:Y:S01]  /*c960*/  SHF.R.U64 R44, R8, 0x10, R9 ;  /* 0x00000010082c7819 */ /* 0x000fe20000001209 */
[----:B------:R-:W-:Y:S01]  /*c970*/  IMAD.MOV.U32 R4, RZ, RZ, R31 ;  /* 0x000000ffff047224 */ /* 0x000fe200078e001f */
[----:B------:R-:W-:Y:S01]  /*c980*/  SHF.R.U32.HI R45, RZ, 0x10, R9 ;  /* 0x00000010ff2d7819 */ /* 0x000fe20000011609 */
[----:B------:R-:W-:Y:S01]  /*c990*/  IMAD.MOV.U32 R9, RZ, RZ, R30 ;  /* 0x000000ffff097224 */ /* 0x000fe200078e001e */
[----:B------:R-:W-:Y:S01]  /*c9a0*/  SHF.R.U64 R6, R6, 0x10, R7 ;  /* 0x0000001006067819 */ /* 0x000fe20000001207 */
[----:B------:R-:W-:Y:S01]  /*c9b0*/  BSSY B1, `(.L_x_580) ;  /* 0x000001e000017945 */ /* 0x000fe20003800000 */
[----:B------:R-:W-:-:S02]  /*c9c0*/  SHF.R.U32.HI R39, RZ, 0x10, R11 ;  /* 0x00000010ff277819 */ /* 0x000fc4000001160b */
[----:B------:R-:W-:Y:S02]  /*c9d0*/  SHF.R.U32.HI R43, RZ, 0x10, R15 ;  /* 0x00000010ff2b7819 */ /* 0x000fe4000001160f */
[----:B------:R-:W-:Y:S02]  /*c9e0*/  PRMT R11, R12, 0x5410, R13 ;  /* 0x000054100c0b7816 */ /* 0x000fe4000000000d */
[----:B------:R-:W-:Y:S02]  /*c9f0*/  SHF.R.U64 R30, R30, 0x10, R31 ;  /* 0x000000101e1e7819 */ /* 0x000fe4000000121f */
[----:B------:R-:W-:Y:S02]  /*ca00*/  PRMT R25, R25, 0x5410, R24 ;  /* 0x0000541019197816 */ /* 0x000fe40000000018 */
[----:B------:R-:W-:Y:S02]  /*ca10*/  PRMT R15, R20, 0x5410, R21 ;  /* 0x00005410140f7816 */ /* 0x000fe40000000015 */
[----:B------:R-:W-:-:S02]  /*ca20*/  PRMT R27, R27, 0x5410, R28 ;  /* 0x000054101b1b7816 */ /* 0x000fc4000000001c */
[----:B------:R-:W-:Y:S02]  /*ca30*/  SHF.R.U32.HI R31, RZ, 0x10, R31 ;  /* 0x00000010ff1f7819 */ /* 0x000fe4000001161f */
[----:B------:R-:W-:Y:S02]  /*ca40*/  PRMT R26, R26, 0x5410, R35 ;  /* 0x000054101a1a7816 */ /* 0x000fe40000000023 */
[----:B------:R-:W-:Y:S02]  /*ca50*/  PRMT R20, R36, 0x5410, R37 ;  /* 0x0000541024147816 */ /* 0x000fe40000000025 */
[----:B------:R-:W-:Y:S02]  /*ca60*/  PRMT R12, R38, 0x5410, R39 ;  /* 0x00005410260c7816 */ /* 0x000fe40000000027 */
[----:B------:R-:W-:Y:S02]  /*ca70*/  PRMT R3, R3, 0x5410, R10 ;  /* 0x0000541003037816 */ /* 0x000fe4000000000a */
[----:B------:R-:W-:-:S02]  /*ca80*/  PRMT R8, R40, 0x5410, R41 ;  /* 0x0000541028087816 */ /* 0x000fc40000000029 */
[----:B------:R-:W-:Y:S02]  /*ca90*/  PRMT R28, R42, 0x5410, R43 ;  /* 0x000054102a1c7816 */ /* 0x000fe4000000002b */
[----:B------:R-:W-:Y:S02]  /*caa0*/  PRMT R21, R32, 0x5410, R34 ;  /* 0x0000541020157816 */ /* 0x000fe40000000022 */
[----:B------:R-:W-:Y:S02]  /*cab0*/  PRMT R24, R44, 0x5410, R45 ;  /* 0x000054102c187816 */ /* 0x000fe4000000002d */
[----:B------:R-:W-:Y:S02]  /*cac0*/  PRMT R9, R9, 0x5410, R4 ;  /* 0x0000541009097816 */ /* 0x000fe40000000004 */
[----:B-1----:R-:W-:-:S04]  /*cad0*/  LEA.HI R0, R29, R29, RZ, 0x1 ;  /* 0x0000001d1d007211 */ /* 0x002fc800078f08ff */
[----:B------:R-:W-:-:S04]  /*cae0*/  LOP3.LUT R0, R0, 0xfffffffe, RZ, 0xc0, !PT ;  /* 0xfffffffe00007812 */ /* 0x000fc800078ec0ff */
[----:B------:R-:W-:Y:S02]  /*caf0*/  IADD3 R0, R29, -R0, RZ ;  /* 0x800000001d007210 */ /* 0x000fe40007ffe0ff */
[----:B------:R-:W-:Y:S02]  /*cb00*/  MOV R29, R7 ;  /* 0x00000007001d7202 */ /* 0x000fe40000000f00 */
[----:B------:R-:W-:Y:S02]  /*cb10*/  SHF.L.U32 R5, R0, 0x1f, RZ ;  /* 0x0000001f00057819 */ /* 0x000fe400000006ff */
[----:B------:R-:W-:Y:S02]  /*cb20*/  SHF.R.U32.HI R7, RZ, 0x10, R7 ;  /* 0x00000010ff077819 */ /* 0x000fe40000011607 */
[----:B------:R-:W0:Y:S01]  /*cb30*/  SYNCS.PHASECHK.TRANS64.TRYWAIT P0, [R18+URZ+0x38800], R5 ;  /* 0x03880005120075a7 */ /* 0x000e22000800017f */
[----:B------:R-:W-:Y:S02]  /*cb40*/  VIMNMX R0, R33, 0x80, PT ;  /* 0x0000008021007848 */ /* 0x000fe40003fe0100 */
[----:B------:R-:W-:-:S02]  /*cb50*/  PRMT R13, R14, 0x5410, R29 ;  /* 0x000054100e0d7816 */ /* 0x000fc4000000001d */
[----:B------:R-:W-:Y:S02]  /*cb60*/  ISETP.GE.AND P1, PT, R212, R0, PT ;  /* 0x00000000d400720c */ /* 0x000fe40003f26270 */
[----:B------:R-:W-:Y:S01]  /*cb70*/  PRMT R14, R6, 0x5410, R7 ;  /* 0x00005410060e7816 */ /* 0x000fe20000000007 */
[----:B0-----:R-:W-:Y:S10]  /*cb80*/  @!P0 BRA `(.L_x_581) ;  /* 0x000001ec00188947 */ /* 0x001ff40003800000 */
.L_x_868:
[----:B------:R-:W-:Y:S05]  /*cb90*/  BSYNC B1 ;  /* 0x0000000000017941 */ /* 0x000fea0003800000 */
.L_x_580:
[----:B------:R-:W-:Y:S01]  /*cba0*/  BSSY B1, `(.L_x_582) ;  /* 0x00000aa000017945 */ /* 0x000fe20003800000 */
[----:B------:R-:W-:-:S03]  /*cbb0*/  PRMT R10, R30, 0x5410, R31 ;  /* 0x000054101e0a7816 */ /* 0x000fc6000000001f */
[----:B------:R-:W-:Y:S05]  /*cbc0*/  @P1 BRA `(.L_x_583) ;  /* 0x00000008009c1947 */ /* 0x000fea0003800000 */
[----:B0-----:R-:W0:Y:S01]  /*cbd0*/  LDC R5, c[0x0][0x3f4] ;  /* 0x0000fd00ff057b82 */ /* 0x001e220000000800 */
[----:B------:R-:W-:Y:S01]  /*cbe0*/  BSSY B2, `(.L_x_584) ;  /* 0x000002c000027945 */ /* 0x000fe20003800000 */
[-C--:B0-----:R-:W-:Y:S02]  /*cbf0*/  ISETP.GE.AND P0, PT, R22, R5.reuse, PT ;  /* 0x000000051600720c */ /* 0x081fe40003f06270 */
[-C--:B------:R-:W-:Y:S02]  /*cc00*/  ISETP.GE.AND P1, PT, R215, R5.reuse, PT ;  /* 0x00000005d700720c */ /* 0x080fe40003f26270 */
[-C--:B------:R-:W-:Y:S02]  /*cc10*/  ISETP.GE.AND P2, PT, R214, R5.reuse, PT ;  /* 0x00000005d600720c */ /* 0x080fe40003f46270 */
[----:B------:R-:W-:-:S07]  /*cc20*/  ISETP.GE.AND P3, PT, R216, R5, PT ;  /* 0x00000005d800720c */ /* 0x000fce0003f66270 */
[----:B------:R-:W-:Y:S06]  /*cc30*/  @P0 BRA `(.L_x_585) ;  /* 0x0000000000980947 */ /* 0x000fec0003800000 */
[----:B------:R-:W0:Y:S01]  /*cc40*/  LDS.128 R4, [R230] ;  /* 0x00000000e6047984 */ /* 0x000e220000000c00 */
[----:B------:R-:W-:Y:S02]  /*cc50*/  HADD2.F32 R35, -RZ, R27.H0_H0 ;  /* 0x2000001bff237230 */ /* 0x000fe40000004100 */
[----:B------:R-:W-:Y:S02]  /*cc60*/  HADD2.F32 R33, -RZ, R25.H0_H0 ;  /* 0x20000019ff217230 */ /* 0x000fe40000004100 */
[----:B------:R-:W-:Y:S02]  /*cc70*/  HADD2.F32 R34, -RZ, R26.H0_H0 ;  /* 0x2000001aff227230 */ /* 0x000fe40000004100 */
[----:B------:R-:W-:Y:S02]  /*cc80*/  HADD2.F32 R36, -RZ, R28.H0_H0 ;  /* 0x2000001cff247230 */ /* 0x000fe40000004100 */
[--C-:B0-----:R-:W-:Y:S02]  /*cc90*/  HADD2.F32 R29, -RZ, R4.reuse.H0_H0 ;  /* 0x20000004ff1d7230 */ /* 0x101fe40000004100 */
[----:B------:R-:W-:-:S02]  /*cca0*/  HADD2.F32 R4, -RZ, R4.H1_H1 ;  /* 0x30000004ff047230 */ /* 0x000fc40000004100 */
[--C-:B------:R-:W-:Y:S02]  /*ccb0*/  HADD2.F32 R30, -RZ, R5.reuse.H0_H0 ;  /* 0x20000005ff1e7230 */ /* 0x100fe40000004100 */
[----:B------:R-:W-:Y:S02]  /*ccc0*/  HADD2.F32 R5, -RZ, R5.H1_H1 ;  /* 0x30000005ff057230 */ /* 0x000fe40000004100 */
[C---:B------:R-:W-:Y:S01]  /*ccd0*/  FMUL.FTZ R38, R4.reuse, R35 ;  /* 0x0000002304267220 */ /* 0x040fe20000410000 */
[-C--:B------:R-:W-:Y:S01]  /*cce0*/  FMUL.FTZ R4, R4, R33.reuse ;  /* 0x0000002104047220 */ /* 0x080fe20000410000 */
[--C-:B------:R-:W-:Y:S02]  /*ccf0*/  HADD2.F32 R31, -RZ, R6.reuse.H0_H0 ;  /* 0x20000006ff1f7230 */ /* 0x100fe40000004100 */
[----:B------:R-:W-:Y:S02]  /*cd00*/  HADD2.F32 R32, -RZ, R7.H0_H0 ;  /* 0x20000007ff207230 */ /* 0x000fe40000004100 */
[----:B------:R-:W-:Y:S01]  /*cd10*/  FMUL.FTZ R37, R5, R36 ;  /* 0x0000002405257220 */ /* 0x000fe20000410000 */
[C---:B------:R-:W-:Y:S01]  /*cd20*/  FFMA.FTZ R38, R29.reuse, R33, -R38 ;  /* 0x000000211d267223 */ /* 0x040fe20000010826 */
[----:B------:R-:W-:Y:S01]  /*cd30*/  FFMA.FTZ R35, R29, R35, R4 ;  /* 0x000000231d237223 */ /* 0x000fe20000010004 */
[----:B------:R-:W-:Y:S01]  /*cd40*/  FMUL.FTZ R39, R5, R34 ;  /* 0x0000002205277220 */ /* 0x000fe20000410000 */
[----:B------:R-:W-:-:S02]  /*cd50*/  HADD2.F32 R6, -RZ, R6.H1_H1 ;  /* 0x30000006ff067230 */ /* 0x000fc40000004100 */
[C---:B------:R-:W-:Y:S01]  /*cd60*/  FFMA.FTZ R37, R30.reuse, R34, -R37 ;  /* 0x000000221e257223 */ /* 0x040fe20000010825 */
[----:B------:R-:W-:Y:S02]  /*cd70*/  HADD2.F32 R7, -RZ, R7.H1_H1 ;  /* 0x30000007ff077230 */ /* 0x000fe40000004100 */
[----:B------:R-:W-:Y:S01]  /*cd80*/  FFMA.FTZ R30, R30, R36, R39 ;  /* 0x000000241e1e7223 */ /* 0x000fe20000010027 */
[----:B------:R-:W-:Y:S02]  /*cd90*/  HADD2.F32 R29, -RZ, R27.H1_H1 ;  /* 0x3000001bff1d7230 */ /* 0x000fe40000004100 */
[----:B------:R-:W-:Y:S02]  /*cda0*/  HADD2.F32 R4, -RZ, R25.H1_H1 ;  /* 0x30000019ff047230 */ /* 0x000fe40000004100 */
[----:B------:R-:W-:Y:S02]  /*cdb0*/  HADD2.F32 R33, -RZ, R28.H1_H1 ;  /* 0x3000001cff217230 */ /* 0x000fe40000004100 */
[----:B------:R-:W-:Y:S01]  /*cdc0*/  FMUL.FTZ R34, R6, R29 ;  /* 0x0000001d06227220 */ /* 0x000fe20000410000 */
[----:B------:R-:W-:-:S02]  /*cdd0*/  HADD2.F32 R5, -RZ, R26.H1_H1 ;  /* 0x3000001aff057230 */ /* 0x000fc40000004100 */
[-C--:B------:R-:W-:Y:S01]  /*cde0*/  FMUL.FTZ R36, R6, R4.reuse ;  /* 0x0000000406247220 */ /* 0x080fe20000410000 */
[----:B------:R-:W-:Y:S01]  /*cdf0*/  FMUL.FTZ R39, R7, R33 ;  /* 0x0000002107277220 */ /* 0x000fe20000410000 */
[----:B------:R-:W-:Y:S01]  /*ce00*/  FFMA.FTZ R6, R31, R4, -R34 ;  /* 0x000000041f067223 */ /* 0x000fe20000010822 */
[----:B------:R-:W-:Y:S01]  /*ce10*/  FMUL.FTZ R40, R7, R5 ;  /* 0x0000000507287220 */ /* 0x000fe20000410000 */
[----:B------:R-:W-:Y:S01]  /*ce20*/  FFMA.FTZ R29, R31, R29, R36 ;  /* 0x0000001d1f1d7223 */ /* 0x000fe20000010024 */
[C---:B------:R-:W-:Y:S01]  /*ce30*/  FFMA.FTZ R7, R32.reuse, R5, -R39 ;  /* 0x0000000520077223 */ /* 0x040fe20000010827 */
[----:B------:R-:W-:Y:S01]  /*ce40*/  F2FP.F16.F32.PACK_AB R4, R35, R38 ;  /* 0x000000262304723e */ /* 0x000fe200000000ff */
[----:B------:R-:W-:Y:S01]  /*ce50*/  FFMA.FTZ R40, R32, R33, R40 ;  /* 0x0000002120287223 */ /* 0x000fe20000010028 */
[----:B------:R-:W-:Y:S02]  /*ce60*/  F2FP.F16.F32.PACK_AB R5, R30, R37 ;  /* 0x000000251e05723e */ /* 0x000fe400000000ff */
[----:B------:R-:W-:-:S02]  /*ce70*/  F2FP.F16.F32.PACK_AB R6, R29, R6 ;  /* 0x000000061d06723e */ /* 0x000fc400000000ff */
[----:B------:R-:W-:-:S05]  /*ce80*/  F2FP.F16.F32.PACK_AB R7, R40, R7 ;  /* 0x000000072807723e */ /* 0x000fca00000000ff */
[----:B------:R0:W-:Y:S02]  /*ce90*/  STS.128 [R230], R4 ;  /* 0x00000004e6007388 */ /* 0x0001e40000000c00 */
.L_x_585:
[----:B------:R-:W-:Y:S05]  /*cea0*/  BSYNC B2 ;  /* 0x0000000000027941 */ /* 0x000fea0003800000 */
.L_x_584:
[----:B------:R-:W-:Y:S04]  /*ceb0*/  BSSY B2, `(.L_x_586) ;  /* 0x0000028000027945 */ /* 0x000fe80003800000 */
[----:B------:R-:W-:Y:S05]  /*cec0*/  @P1 BRA `(.L_x_587) ;  /* 0x0000000000981947 */ /* 0x000fea0003800000 */
[----:B0-----:R-:W0:Y:S01]  /*ced0*/  LDS.128 R4, [R230+0x4000] ;  /* 0x00400000e6047984 */ /* 0x001e220000000c00 */
        /* <DEDUP_REMOVED lines=36> */
[----:B------:R1:W-:Y:S02]  /*d120*/  STS.128 [R230+0x4000], R4 ;  /* 0x00400004e6007388 */ /* 0x0003e40000000c00 */
.L_x_587:
[----:B------:R-:W-:Y:S05]  /*d130*/  BSYNC B2 ;  /* 0x0000000000027941 */ /* 0x000fea0003800000 */
.L_x_586:
[----:B------:R-:W-:Y:S04]  /*d140*/  BSSY B2, `(.L_x_588) ;  /* 0x0000028000027945 */ /* 0x000fe80003800000 */
[----:B------:R-:W-:Y:S05]  /*d150*/  @P2 BRA `(.L_x_589) ;  /* 0x0000000000982947 */ /* 0x000fea0003800000 */
[----:B01----:R-:W0:Y:S01]  /*d160*/  LDS.128 R4, [R230+0x8000] ;  /* 0x00800000e6047984 */ /* 0x003e220000000c00 */
        /* <DEDUP_REMOVED lines=37> */
.L_x_589:
[----:B------:R-:W-:Y:S05]  /*d3c0*/  BSYNC B2 ;  /* 0x0000000000027941 */ /* 0x000fea0003800000 */
.L_x_588:
[----:B------:R-:W-:Y:S05]  /*d3d0*/  @P3 BRA `(.L_x_583) ;  /* 0x0000000000983947 */ /* 0x000fea0003800000 */
[----:B012---:R-:W0:Y:S01]  /*d3e0*/  LDS.128 R4, [R230+0xc000] ;  /* 0x00c00000e6047984 */ /* 0x007e220000000c00 */
        /* <DEDUP_REMOVED lines=37> */
.L_x_583:
[----:B------:R-:W-:Y:S05]  /*d640*/  BSYNC B1 ;  /* 0x0000000000017941 */ /* 0x000fea0003800000 */
.L_x_582:
[----:B0123--:R-:W-:Y:S01]  /*d650*/  VIADD R4, R212, 0x20 ;  /* 0x00000020d4047836 */ /* 0x00ffe20000000000 */
[----:B------:R-:W-:Y:S04]  /*d660*/  BSSY B1, `(.L_x_590) ;  /* 0x00000aa000017945 */ /* 0x000fe80003800000 */
[----:B------:R-:W-:-:S13]  /*d670*/  ISETP.GE.AND P0, PT, R4, R0, PT ;  /* 0x000000000400720c */ /* 0x000fda0003f06270 */
[----:B------:R-:W-:Y:S05]  /*d680*/  @P0 BRA `(.L_x_591) ;  /* 0x00000008009c0947 */ /* 0x000fea0003800000 */
[----:B------:R-:W0:Y:S01]  /*d690*/  LDC R5, c[0x0][0x3f4] ;  /* 0x0000fd00ff057b82 */ /* 0x000e220000000800 */
[----:B------:R-:W-:Y:S01]  /*d6a0*/  BSSY B2, `(.L_x_592) ;  /* 0x000002c000027945 */ /* 0x000fe20003800000 */
[-C--:B0-----:R-:W-:Y:S02]  /*d6b0*/  ISETP.GE.AND P0, PT, R22, R5.reuse, PT ;  /* 0x000000051600720c */ /* 0x081fe40003f06270 */
[-C--:B------:R-:W-:Y:S02]  /*d6c0*/  ISETP.GE.AND P1, PT, R215, R5.reuse, PT ;  /* 0x00000005d700720c */ /* 0x080fe40003f26270 */
[-C--:B------:R-:W-:Y:S02]  /*d6d0*/  ISETP.GE.AND P2, PT, R214, R5.reuse, PT ;  /* 0x00000005d600720c */ /* 0x080fe40003f46270 */
[----:B------:R-:W-:-:S07]  /*d6e0*/  ISETP.GE.AND P3, PT, R216, R5, PT ;  /* 0x00000005d800720c */ /* 0x000fce0003f66270 */
[----:B------:R-:W-:Y:S06]  /*d6f0*/  @P0 BRA `(.L_x_593) ;  /* 0x0000000000980947 */ /* 0x000fec0003800000 */
[----:B------:R-:W0:Y:S01]  /*d700*/  LDS.128 R4, [R230+0x1000] ;  /* 0x00100000e6047984 */ /* 0x000e220000000c00 */
[----:B------:R-:W-:Y:S02]  /*d710*/  HADD2.F32 R37, -RZ, R27.H0_H0 ;  /* 0x2000001bff257230 */ /* 0x000fe40000004100 */
[----:B------:R-:W-:Y:S02]  /*d720*/  HADD2.F32 R35, -RZ, R25.H0_H0 ;  /* 0x20000019ff237230 */ /* 0x000fe40000004100 */
[----:B------:R-:W-:Y:S02]  /*d730*/  HADD2.F32 R40, -RZ, R28.H0_H0 ;  /* 0x2000001cff287230 */ /* 0x000fe40000004100 */
[----:B------:R-:W-:Y:S02]  /*d740*/  HADD2.F32 R38, -RZ, R26.H0_H0 ;  /* 0x2000001aff267230 */ /* 0x000fe40000004100 */
[----:B------:R-:W-:Y:S02]  /*d750*/  HADD2.F32 R39, -RZ, R27.H1_H1 ;  /* 0x3000001bff277230 */ /* 0x000fe40000004100 */
[----:B------:R-:W-:-:S02]  /*d760*/  HADD2.F32 R42, -RZ, R28.H1_H1 ;  /* 0x3000001cff2a7230 */ /* 0x000fc40000004100 */
[--C-:B0-----:R-:W-:Y:S02]  /*d770*/  HADD2.F32 R29, -RZ, R4.reuse.H0_H0 ;  /* 0x20000004ff1d7230 */ /* 0x101fe40000004100 */
[----:B------:R-:W-:Y:S02]  /*d780*/  HADD2.F32 R4, -RZ, R4.H1_H1 ;  /* 0x30000004ff047230 */ /* 0x000fe40000004100 */
[--C-:B------:R-:W-:Y:S02]  /*d790*/  HADD2.F32 R30, -RZ, R5.reuse.H0_H0 ;  /* 0x20000005ff1e7230 */ /* 0x100fe40000004100 */
[----:B------:R-:W-:Y:S02]  /*d7a0*/  HADD2.F32 R5, -RZ, R5.H1_H1 ;  /* 0x30000005ff057230 */ /* 0x000fe40000004100 */
[-C--:B------:R-:W-:Y:S01]  /*d7b0*/  FMUL.FTZ R34, R37, R4.reuse ;  /* 0x0000000425227220 */ /* 0x080fe20000410000 */
[----:B------:R-:W-:Y:S01]  /*d7c0*/  FMUL.FTZ R36, R35, R4 ;  /* 0x0000000423247220 */ /* 0x000fe20000410000 */
[----:B------:R-:W-:-:S02]  /*d7d0*/  HADD2.F32 R31, -RZ, R6.H0_H0 ;  /* 0x20000006ff1f7230 */ /* 0x000fc40000004100 */
[----:B------:R-:W-:Y:S01]  /*d7e0*/  FMUL.FTZ R33, R40, R5 ;  /* 0x0000000528217220 */ /* 0x000fe20000410000 */
[----:B------:R-:W-:Y:S01]  /*d7f0*/  FFMA.FTZ R4, R35, R29, -R34 ;  /* 0x0000001d23047223 */ /* 0x000fe20000010822 */
[--C-:B------:R-:W-:Y:S02]  /*d800*/  HADD2.F32 R32, -RZ, R7.reuse.H0_H0 ;  /* 0x20000007ff207230 */ /* 0x100fe40000004100 */
[C---:B------:R-:W-:Y:S01]  /*d810*/  FMUL.FTZ R35, R38.reuse, R5 ;  /* 0x0000000526237220 */ /* 0x040fe20000410000 */
[----:B------:R-:W-:Y:S02]  /*d820*/  HADD2.F32 R6, -RZ, R6.H1_H1 ;  /* 0x30000006ff067230 */ /* 0x000fe40000004100 */
[----:B------:R-:W-:Y:S01]  /*d830*/  FFMA.FTZ R29, R37, R29, R36 ;  /* 0x0000001d251d7223 */ /* 0x000fe20000010024 */
[----:B------:R-:W-:Y:S02]  /*d840*/  HADD2.F32 R7, -RZ, R7.H1_H1 ;  /* 0x30000007ff077230 */ /* 0x000fe40000004100 */
[----:B------:R-:W-:Y:S01]  /*d850*/  FFMA.FTZ R5, R38, R30, -R33 ;  /* 0x0000001e26057223 */ /* 0x000fe20000010821 */
[----:B------:R-:W-:-:S02]  /*d860*/  HADD2.F32 R37, -RZ, R25.H1_H1 ;  /* 0x30000019ff257230 */ /* 0x000fc40000004100 */
[----:B------:R-:W-:Y:S01]  /*d870*/  FFMA.FTZ R30, R40, R30, R35 ;  /* 0x0000001e281e7223 */ /* 0x000fe20000010023 */
[----:B------:R-:W-:Y:S02]  /*d880*/  HADD2.F32 R38, -RZ, R26.H1_H1 ;  /* 0x3000001aff267230 */ /* 0x000fe40000004100 */
[-C--:B------:R-:W-:Y:S01]  /*d890*/  FMUL.FTZ R34, R39, R6.reuse ;  /* 0x0000000627227220 */ /* 0x080fe20000410000 */
[-C--:B------:R-:W-:Y:S01]  /*d8a0*/  FMUL.FTZ R33, R42, R7.reuse ;  /* 0x000000072a217220 */ /* 0x080fe20000410000 */
[----:B------:R-:W-:Y:S01]  /*d8b0*/  FMUL.FTZ R36, R37, R6 ;  /* 0x0000000625247220 */ /* 0x000fe20000410000 */
[----:B------:R-:W-:Y:S01]  /*d8c0*/  F2FP.F16.F32.PACK_AB R4, R29, R4 ;  /* 0x000000041d04723e */ /* 0x000fe200000000ff */
[C---:B------:R-:W-:Y:S01]  /*d8d0*/  FMUL.FTZ R35, R38.reuse, R7 ;  /* 0x0000000726237220 */ /* 0x040fe20000410000 */
[-C--:B------:R-:W-:Y:S01]  /*d8e0*/  FFMA.FTZ R6, R37, R31.reuse, -R34 ;  /* 0x0000001f25067223 */ /* 0x080fe20000010822 */
[-C--:B------:R-:W-:Y:S01]  /*d8f0*/  FFMA.FTZ R7, R38, R32.reuse, -R33 ;  /* 0x0000002026077223 */ /* 0x080fe20000010821 */
[----:B------:R-:W-:Y:S01]  /*d900*/  FFMA.FTZ R31, R39, R31, R36 ;  /* 0x0000001f271f7223 */ /* 0x000fe20000010024 */
[----:B------:R-:W-:Y:S01]  /*d910*/  FFMA.FTZ R32, R42, R32, R35 ;  /* 0x000000202a207223 */ /* 0x000fe20000010023 */
[----:B------:R-:W-:-:S03]  /*d920*/  F2FP.F16.F32.PACK_AB R5, R30, R5 ;  /* 0x000000051e05723e */ /* 0x000fc600000000ff */
[----:B------:R-:W-:Y:S02]  /*d930*/  F2FP.F16.F32.PACK_AB R6, R31, R6 ;  /* 0x000000061f06723e */ /* 0x000fe400000000ff */
[----:B------:R-:W-:-:S05]  /*d940*/  F2FP.F16.F32.PACK_AB R7, R32, R7 ;  /* 0x000000072007723e */ /* 0x000fca00000000ff */
[----:B------:R0:W-:Y:S02]  /*d950*/  STS.128 [R230+0x1000], R4 ;  /* 0x00100004e6007388 */ /* 0x0001e40000000c00 */
.L_x_593:
[----:B------:R-:W-:Y:S05]  /*d960*/  BSYNC B2 ;  /* 0x0000000000027941 */ /* 0x000fea0003800000 */
.L_x_592:
[----:B------:R-:W-:Y:S04]  /*d970*/  BSSY B2, `(.L_x_594) ;  /* 0x0000028000027945 */ /* 0x000fe80003800000 */
[----:B------:R-:W-:Y:S05]  /*d980*/  @P1 BRA `(.L_x_595) ;  /* 0x0000000000981947 */ /* 0x000fea0003800000 */
[----:B0-----:R-:W0:Y:S01]  /*d990*/  LDS.128 R4, [R230+0x5000] ;  /* 0x00500000e6047984 */ /* 0x001e220000000c00 */
        /* <DEDUP_REMOVED lines=37> */
.L_x_595:
[----:B------:R-:W-:Y:S05]  /*dbf0*/  BSYNC B2 ;  /* 0x0000000000027941 */ /* 0x000fea0003800000 */
.L_x_594:
[----:B------:R-:W-:Y:S04]  /*dc00*/  BSSY B2, `(.L_x_596) ;  /* 0x0000028000027945 */ /* 0x000fe80003800000 */
[----:B------:R-:W-:Y:S05]  /*dc10*/  @P2 BRA `(.L_x_597) ;  /* 0x0000000000982947 */ /* 0x000fea0003800000 */
[----:B01----:R-:W0:Y:S01]  /*dc20*/  LDS.128 R4, [R230+0x9000] ;  /* 0x00900000e6047984 */ /* 0x003e220000000c00 */
        /* <DEDUP_REMOVED lines=37> */
.L_x_597:
[----:B------:R-:W-:Y:S05]  /*de80*/  BSYNC B2 ;  /* 0x0000000000027941 */ /* 0x000fea0003800000 */
.L_x_596:
[----:B------:R-:W-:Y:S05]  /*de90*/  @P3 BRA `(.L_x_591) ;  /* 0x0000000000983947 */ /* 0x000fea0003800000 */
[----:B012---:R-:W0:Y:S01]  /*dea0*/  LDS.128 R4, [R230+0xd000] ;  /* 0x00d00000e6047984 */ /* 0x007e220000000c00 */
        /* <DEDUP_REMOVED lines=37> */
.L_x_591:
[----:B------:R-:W-:Y:S05]  /*e100*/  BSYNC B1 ;  /* 0x0000000000017941 */ /* 0x000fea0003800000 */
.L_x_590:
[----:B0123--:R-:W-:Y:S01]  /*e110*/  IADD3 R4, R212, 0x40, RZ ;  /* 0x00000040d4047810 */ /* 0x00ffe20007ffe0ff */
[----:B------:R-:W-:Y:S03]  /*e120*/  BSSY B1, `(.L_x_598) ;  /* 0x00000aa000017945 */ /* 0x000fe60003800000 */
        /* <DEDUP_REMOVED lines=47> */
.L_x_601:
[----:B------:R-:W-:Y:S05]  /*e420*/  BSYNC B2 ;  /* 0x0000000000027941 */ /* 0x000fea0003800000 */
.L_x_600:
        /* <DEDUP_REMOVED lines=40> */
.L_x_603:
[----:B------:R-:W-:Y:S05]  /*e6b0*/  BSYNC B2 ;  /* 0x0000000000027941 */ /* 0x000fea0003800000 */
.L_x_602:
        /* <DEDUP_REMOVED lines=40> */
.L_x_605:
[----:B------:R-:W-:Y:S05]  /*e940*/  BSYNC B2 ;  /* 0x0000000000027941 */ /* 0x000fea0003800000 */
.L_x_604:
        /* <DEDUP_REMOVED lines=39> */
.L_x_599:
[----:B------:R-:W-:Y:S05]  /*ebc0*/  BSYNC B1 ;  /* 0x0000000000017941 */ /* 0x000fea0003800000 */
.L_x_598:
[----:B0123--:R-:W-:-:S05]  /*ebd0*/  VIADD R5, R212, 0x60 ;  /* 0x00000060d4057836 */ /* 0x00ffca0000000000 */
        /* <DEDUP_REMOVED lines=18> */
[-C--:B------:R-:W-:Y:S01]  /*ed00*/  FMUL.FTZ R33, R36, R4.reuse ;  /* 0x0000000424217220 */ /* 0x080fe20000410000 */
[C---:B------:R-:W-:Y:S01]  /*ed10*/  FMUL.FTZ R35, R34.reuse, R4 ;  /* 0x0000000422237220 */ /* 0x040fe20000410000 */
[----:B------:R-:W-:Y:S02]  /*ed20*/  HADD2.F32 R30, -RZ, R6.H0_H0 ;  /* 0x20000006ff1e7230 */ /* 0x000fe40000004100 */
[-C--:B------:R-:W-:Y:S01]  /*ed30*/  FMUL.FTZ R32, R39, R5.reuse ;  /* 0x0000000527207220 */ /* 0x080fe20000410000 */
[-C--:B------:R-:W-:Y:S01]  /*ed40*/  FFMA.FTZ R4, R34, R0.reuse, -R33 ;  /* 0x0000000022047223 */ /* 0x080fe20000010821 */
[----:B------:R-:W-:Y:S01]  /*ed50*/  FFMA.FTZ R35, R36, R0, R35 ;  /* 0x0000000024237223 */ /* 0x000fe20000010023 */
[----:B------:R-:W-:Y:S01]  /*ed60*/  FMUL.FTZ R0, R37, R5 ;  /* 0x0000000525007220 */ /* 0x000fe20000410000 */
[----:B------:R-:W-:-:S02]  /*ed70*/  HADD2.F32 R31, -RZ, R7.H0_H0 ;  /* 0x20000007ff1f7230 */ /* 0x000fc40000004100 */
[-C--:B------:R-:W-:Y:S01]  /*ed80*/  FFMA.FTZ R5, R37, R29.reuse, -R32 ;  /* 0x0000001d25057223 */ /* 0x080fe20000010820 */
[----:B------:R-:W-:Y:S02]  /*ed90*/  HADD2.F32 R6, -RZ, R6.H1_H1 ;  /* 0x30000006ff067230 */ /* 0x000fe40000004100 */
[----:B------:R-:W-:Y:S01]  /*eda0*/  FFMA.FTZ R0, R39, R29, R0 ;  /* 0x0000001d27007223 */ /* 0x000fe20000010000 */
[----:B------:R-:W-:Y:S01]  /*edb0*/  HADD2.F32 R7, -RZ, R7.H1_H1 ;  /* 0x30000007ff077230 */ /* 0x000fe20000004100 */
[----:B------:R-:W-:Y:S01]  /*edc0*/  F2FP.F16.F32.PACK_AB R4, R35, R4 ;  /* 0x000000042304723e */ /* 0x000fe200000000ff */
[----:B------:R-:W-:Y:S02]  /*edd0*/  HADD2.F32 R34, -RZ, R27.H1_H1 ;  /* 0x3000001bff227230 */ /* 0x000fe40000004100 */
[----:B------:R-:W-:Y:S01]  /*ede0*/  HADD2.F32 R32, -RZ, R25.H1_H1 ;  /* 0x30000019ff207230 */ /* 0x000fe20000004100 */
[----:B------:R-:W-:Y:S01]  /*edf0*/  F2FP.F16.F32.PACK_AB R5, R0, R5 ;  /* 0x000000050005723e */ /* 0x000fe200000000ff */
[----:B------:R-:W-:-:S02]  /*ee00*/  HADD2.F32 R37, -RZ, R28.H1_H1 ;  /* 0x3000001cff257230 */ /* 0x000fc40000004100 */
[-C--:B------:R-:W-:Y:S01]  /*ee10*/  FMUL.FTZ R25, R34, R6.reuse ;  /* 0x0000000622197220 */ /* 0x080fe20000410000 */
[----:B------:R-:W-:Y:S02]  /*ee20*/  HADD2.F32 R33, -RZ, R26.H1_H1 ;  /* 0x3000001aff217230 */ /* 0x000fe40000004100 */
[C---:B------:R-:W-:Y:S01]  /*ee30*/  FMUL.FTZ R27, R32.reuse, R6 ;  /* 0x00000006201b7220 */ /* 0x040fe20000410000 */
[-C--:B------:R-:W-:Y:S01]  /*ee40*/  FMUL.FTZ R26, R37, R7.reuse ;  /* 0x00000007251a7220 */ /* 0x080fe20000410000 */
[-C--:B------:R-:W-:Y:S01]  /*ee50*/  FFMA.FTZ R6, R32, R30.reuse, -R25 ;  /* 0x0000001e20067223 */ /* 0x080fe20000010819 */
[C---:B------:R-:W-:Y:S01]  /*ee60*/  FMUL.FTZ R28, R33.reuse, R7 ;  /* 0x00000007211c7220 */ /* 0x040fe20000410000 */
[----:B------:R-:W-:Y:S01]  /*ee70*/  FFMA.FTZ R27, R34, R30, R27 ;  /* 0x0000001e221b7223 */ /* 0x000fe2000001001b */
[-C--:B------:R-:W-:Y:S02]  /*ee80*/  FFMA.FTZ R7, R33, R31.reuse, -R26 ;  /* 0x0000001f21077223 */ /* 0x080fe4000001081a */
[----:B------:R-:W-:-:S02]  /*ee90*/  FFMA.FTZ R28, R37, R31, R28 ;  /* 0x0000001f251c7223 */ /* 0x000fc4000001001c */
[----:B------:R-:W-:-:S03]  /*eea0*/  F2FP.F16.F32.PACK_AB R6, R27, R6 ;  /* 0x000000061b06723e */ /* 0x000fc600000000ff */
[----:B------:R-:W-:-:S05]  /*eeb0*/  F2FP.F16.F32.PACK_AB R7, R28, R7 ;  /* 0x000000071c07723e */ /* 0x000fca00000000ff */
[----:B------:R0:W-:Y:S02]  /*eec0*/  STS.128 [R230+0x3000], R4 ;  /* 0x00300004e6007388 */ /* 0x0001e40000000c00 */
.L_x_608:
[----:B------:R-:W-:Y:S05]  /*eed0*/  BSYNC B1 ;  /* 0x0000000000017941 */ /* 0x000fea0003800000 */
.L_x_607:
        /* <DEDUP_REMOVED lines=40> */
.L_x_610:
[----:B------:R-:W-:Y:S05]  /*f160*/  BSYNC B1 ;  /* 0x0000000000017941 */ /* 0x000fea0003800000 */
.L_x_609:
        /* <DEDUP_REMOVED lines=40> */
.L_x_612:
[----:B------:R-:W-:Y:S05]  /*f3f0*/  BSYNC B1 ;  /* 0x0000000000017941 */ /* 0x000fea0003800000 */
.L_x_611:
        /* <DEDUP_REMOVED lines=38> */
[----:B------:R3:W-:Y:S01]  /*f660*/  STS.128 [R230+0xf000], R4 ;  /* 0x00f00004e6007388 */ /* 0x0007e20000000c00 */
[----:B------:R-:W-:Y:S05]  /*f670*/  BRA `(.L_x_606) ;  /* 0x0000003400ac7947 */ /* 0x000fea0003800000 */
.L_x_576:
[----:B------:R-:W-:-:S03]  /*f680*/  UMOV UR4, 0xffffffff ;  /* 0xffffffff00047882 */ /* 0x000fc60000000000 */
[----:B------:R-:W-:Y:S05]  /*f690*/  BRA.DIV UR4, `(.L_x_613) ;  /* 0x000001c204687947 */ /* 0x000fea000b800000 */
[----:B------:R0:W1:Y:S04]  /*f6a0*/  SHFL.IDX PT, R0, R25, RZ, 0x181f ;  /* 0x00181fff19007589 */ /* 0x00006800000e0000 */
[----:B------:R0:W2:Y:S04]  /*f6b0*/  SHFL.IDX PT, R3, R24, RZ, 0x181f ;  /* 0x00181fff18037589 */ /* 0x0000a800000e0000 */
[----:B------:R-:W3:Y:S04]  /*f6c0*/  SHFL.IDX PT, R29, R29, RZ, 0x181f ;  /* 0x00181fff1d1d7589 */ /* 0x000ee800000e0000 */
[----:B0-----:R-:W4:Y:S02]  /*f6d0*/  SHFL.IDX PT, R30, R30, RZ, 0x181f ;  /* 0x00181fff1e1e7589 */ /* 0x001f2400000e0000 */
.L_x_874:
        /* <DEDUP_REMOVED lines=9> */
[----:B------:R-:W-:-:S02]  /*f770*/  CS2R R6, SRZ ;  /* 0x0000000000067805 */ /* 0x000fc4000001ff00 */
[----:B------:R-:W-:Y:S02]  /*f780*/  CS2R R14, SRZ ;  /* 0x00000000000e7805 */ /* 0x000fe4000001ff00 */
[----:B------:R-:W-:Y:S02]  /*f790*/  CS2R R24, SRZ ;  /* 0x0000000000187805 */ /* 0x000fe4000001ff00 */
[----:B------:R-:W-:-:S05]  /*f7a0*/  CS2R R26, SRZ ;  /* 0x00000000001a7805 */ /* 0x000fca000001ff00 */
[----:B------:R-:W-:Y:S05]  /*f7b0*/  @P0 BRA `(.L_x_615) ;  /* 0x0000000000780947 */ /* 0x000fea0003800000 */
[----:B------:R-:W3:Y:S01]  /*f7c0*/  LDL R20, [R1+0x14] ;  /* 0x0000140001147983 */ /* 0x000ee20000100800 */
[----:B------:R-:W-:Y:S01]  /*f7d0*/  ULDC UR4, c[0x0][0x3f4] ;  /* 0x0000fd0000047ab9 */ /* 0x000fe20000000800 */
[----:B--2---:R-:W-:Y:S01]  /*f7e0*/  IMAD.MOV.U32 R4, RZ, RZ, R3 ;  /* 0x000000ffff047224 */ /* 0x004fe200078e0003 */
[----:B------:R-:W-:Y:S01]  /*f7f0*/  ISETP.GE.AND P2, PT, R16, UR4, PT ;  /* 0x0000000410007c0c */ /* 0x000fe2000bf46270 */
[----:B-1----:R-:W-:Y:S01]  /*f800*/  IMAD.MOV.U32 R5, RZ, RZ, R0 ;  /* 0x000000ffff057224 */ /* 0x002fe200078e0000 */
[----:B------:R-:W-:Y:S02]  /*f810*/  ISETP.GE.AND P3, PT, R213, UR4, PT ;  /* 0x00000004d5007c0c */ /* 0x000fe4000bf66270 */
[----:B------:R-:W-:Y:S02]  /*f820*/  CS2R R24, SRZ ;  /* 0x0000000000187805 */ /* 0x000fe4000001ff00 */
[----:B------:R-:W-:Y:S01]  /*f830*/  CS2R R26, SRZ ;  /* 0x00000000001a7805 */ /* 0x000fe2000001ff00 */
[----:B----4-:R-:W-:Y:S01]  /*f840*/  IMAD.MOV.U32 R6, RZ, RZ, R30 ;  /* 0x000000ffff067224 */ /* 0x010fe200078e001e */
[----:B------:R-:W-:Y:S01]  /*f850*/  ULDC.64 UR6, c[0x0][0x208] ;  /* 0x0000820000067ab9 */ /* 0x000fe20000000a00 */
[----:B---3--:R-:W-:-:S04]  /*f860*/  IMAD.MOV.U32 R7, RZ, RZ, R29 ;  /* 0x000000ffff077224 */ /* 0x008fc800078e001d */
[C---:B------:R-:W-:Y:S02]  /*f870*/  @!P2 SHF.L.U32 R28, R16.reuse, 0x1, RZ ;  /* 0x00000001101ca819 */ /* 0x040fe400000006ff */
[----:B------:R-:W-:Y:S02]  /*f880*/  @!P2 SHF.L.U64.HI R8, R16, 0x1, R17 ;  /* 0x000000011008a819 */ /* 0x000fe40000010211 */
[----:B------:R-:W-:Y:S02]  /*f890*/  CS2R R10, SRZ ;  /* 0x00000000000a7805 */ /* 0x000fe4000001ff00 */
[----:B------:R-:W-:Y:S02]  /*f8a0*/  CS2R R12, SRZ ;  /* 0x00000000000c7805 */ /* 0x000fe4000001ff00 */
[----:B------:R-:W-:Y:S01]  /*f8b0*/  CS2R R14, SRZ ;  /* 0x00000000000e7805 */ /* 0x000fe2000001ff00 */
[----:B------:R-:W-:Y:S01]  /*f8c0*/  @!P3 IMAD.SHL.U32 R31, R20, 0x8, RZ ;  /* 0x00000008141fb824 */ /* 0x000fe200078e00ff */
[----:B------:R-:W-:-:S02]  /*f8d0*/  @!P2 IADD3 R20, P0, R3, R28, RZ ;  /* 0x0000001c0314a210 */ /* 0x000fc40007f1e0ff */
[----:B------:R-:W-:Y:S01]  /*f8e0*/  @!P2 IADD3 R28, P1, R30, R28, RZ ;  /* 0x0000001c1e1ca210 */ /* 0x000fe20007f3e0ff */
[----:B------:R-:W-:Y:S01]  /*f8f0*/  @!P3 IMAD.WIDE R4, R31, 0x2, R4 ;  /* 0x000000021f04b825 */ /* 0x000fe200078e0204 */
[----:B------:R-:W-:-:S03]  /*f900*/  @!P2 IADD3.X R21, R0, R8, RZ, P0, !PT ;  /* 0x000000080015a210 */ /* 0x000fc600007fe4ff */
[----:B------:R-:W-:Y:S01]  /*f910*/  @!P3 IMAD.WIDE R30, R31, 0x2, R6 ;  /* 0x000000021f1eb825 */ /* 0x000fe200078e0206 */
[----:B------:R0:W5:Y:S01]  /*f920*/  @!P3 LD.E.128 R24, desc[UR6][R4.64] ;  /* 0x000000060418b980 */ /* 0x000162000c101d00 */
[----:B------:R-:W-:Y:S02]  /*f930*/  CS2R R6, SRZ ;  /* 0x0000000000067805 */ /* 0x000fe4000001ff00 */
[----:B------:R-:W-:Y:S01]  /*f940*/  @!P2 IMAD.X R29, R29, 0x1, R8, P1 ;  /* 0x000000011d1da824 */ /* 0x000fe200008e0608 */
[----:B------:R-:W-:Y:S01]  /*f950*/  CS2R R8, SRZ ;  /* 0x0000000000087805 */ /* 0x000fe2000001ff00 */
[----:B------:R1:W5:Y:S01]  /*f960*/  @!P2 LD.E.128 R12, desc[UR6][R20.64] ;  /* 0x00000006140ca980 */ /* 0x000362000c101d00 */
[----:B0-----:R-:W-:-:S04]  /*f970*/  CS2R R4, SRZ ;  /* 0x0000000000047805 */ /* 0x001fc8000001ff00 */
[----:B------:R1:W5:Y:S04]  /*f980*/  @!P3 LD.E.128 R8, desc[UR6][R30.64] ;  /* 0x000000061e08b980 */ /* 0x000368000c101d00 */
[----:B------:R1:W5:Y:S02]  /*f990*/  @!P2 LD.E.128 R4, desc[UR6][R28.64] ;  /* 0x000000061c04a980 */ /* 0x000364000c101d00 */
.L_x_615:
[----:B------:R-:W-:Y:S05]  /*f9a0*/  BSYNC B1 ;  /* 0x0000000000017941 */ /* 0x000fea0003800000 */
.L_x_614:
[----:B-1----:R-:W4:Y:S01]  /*f9b0*/  LDL R21, [R1+0x60] ;  /* 0x0000600001157983 */ /* 0x002f220000100800 */
[--C-:B-----5:R-:W-:Y:S01]  /*f9c0*/  IMAD.MOV.U32 R20, RZ, RZ, R13.reuse ;  /* 0x000000ffff147224 */ /* 0x120fe200078e000d */
[--C-:B------:R-:W-:Y:S01]  /*f9d0*/  SHF.R.U64 R28, R12, 0x10, R13.reuse ;  /* 0x000000100c1c7819 */ /* 0x100fe2000000120d */
[----:B--2---:R-:W-:Y:S01]  /*f9e0*/  IMAD.MOV.U32 R3, RZ, RZ, R12 ;  /* 0x000000ffff037224 */ /* 0x004fe200078e000c */
[----:B------:R-:W-:Y:S01]  /*f9f0*/  SHF.R.U32.HI R34, RZ, 0x10, R13 ;  /* 0x00000010ff227819 */ /* 0x000fe2000001160d */
[--C-:B------:R-:W-:Y:S01]  /*fa00*/  IMAD.MOV.U32 R13, RZ, RZ, R15.reuse ;  /* 0x000000ffff0d7224 */ /* 0x100fe200078e000f */
[--C-:B------:R-:W-:Y:S01]  /*fa10*/  SHF.R.U64 R35, R14, 0x10, R15.reuse ;  /* 0x000000100e237819 */ /* 0x100fe2000000120f */
[----:B---3--:R-:W-:Y:S01]  /*fa20*/  IMAD.MOV.U32 R29, RZ, RZ, R4 ;  /* 0x000000ffff1d7224 */ /* 0x008fe200078e0004 */
[----:B------:R-:W-:Y:S01]  /*fa30*/  SHF.R.U32.HI R36, RZ, 0x10, R15 ;  /* 0x00000010ff247819 */ /* 0x000fe2000001160f */
[--C-:B------:R-:W-:Y:S01]  /*fa40*/  IMAD.MOV.U32 R15, RZ, RZ, R5.reuse ;  /* 0x000000ffff0f7224 */ /* 0x100fe200078e0005 */
[--C-:B------:R-:W-:Y:S01]  /*fa50*/  SHF.R.U64 R41, R4, 0x10, R5.reuse ;  /* 0x0000001004297819 */ /* 0x100fe20000001205 */
[----:B------:R-:W-:Y:S01]  /*fa60*/  IMAD.MOV.U32 R31, RZ, RZ, R6 ;  /* 0x000000ffff1f7224 */ /* 0x000fe200078e0006 */
[----:B------:R-:W-:Y:S01]  /*fa70*/  SHF.R.U32.HI R42, RZ, 0x10, R5 ;  /* 0x00000010ff2a7819 */ /* 0x000fe20000011605 */
[----:B----4-:R-:W-:Y:S01]  /*fa80*/  IMAD.MOV.U32 R30, RZ, RZ, R25 ;  /* 0x000000ffff1e7224 */ /* 0x010fe200078e0019 */
[----:B------:R-:W-:Y:S01]  /*fa90*/  MOV R12, R14 ;  /* 0x0000000e000c7202 */ /* 0x000fe20000000f00 */
[----:B------:R-:W-:Y:S01]  /*faa0*/  IMAD.MOV.U32 R14, RZ, RZ, R24 ;  /* 0x000000ffff0e7224 */ /* 0x000fe200078e0018 */
[--C-:B------:R-:W-:Y:S01]  /*fab0*/  SHF.R.U64 R43, R6, 0x10, R7.reuse ;  /* 0x00000010062b7819 */ /* 0x100fe20000001207 */
[--C-:B------:R-:W-:Y:S01]  /*fac0*/  IMAD.MOV.U32 R4, RZ, RZ, R7.reuse ;  /* 0x000000ffff047224 */ /* 0x100fe200078e0007 */
[----:B------:R-:W-:Y:S01]  /*fad0*/  SHF.R.U32.HI R44, RZ, 0x10, R7 ;  /* 0x00000010ff2c7819 */ /* 0x000fe20000011607 */
[----:B------:R-:W-:Y:S01]  /*fae0*/  IMAD.MOV.U32 R6, RZ, RZ, R8 ;  /* 0x000000ffff067224 */ /* 0x000fe200078e0008 */
[----:B------:R-:W-:Y:S01]  /*faf0*/  SHF.R.U64 R45, R8, 0x10, R9 ;  /* 0x00000010082d7819 */ /* 0x000fe20000001209 */
[----:B------:R-:W-:Y:S01]  /*fb00*/  IMAD.MOV.U32 R33, RZ, RZ, R27 ;  /* 0x000000ffff217224 */ /* 0x000fe200078e001b */
[----:B------:R-:W-:Y:S01]  /*fb10*/  SHF.R.U64 R37, R24, 0x10, R25 ;  /* 0x0000001018257819 */ /* 0x000fe20000001219 */
[----:B------:R-:W-:Y:S01]  /*fb20*/  IMAD.MOV.U32 R8, RZ, RZ, R11 ;  /* 0x000000ffff087224 */ /* 0x000fe200078e000b */
[----:B------:R-:W-:Y:S01]  /*fb30*/  MOV R7, R9 ;  /* 0x0000000900077202 */ /* 0x000fe20000000f00 */
[----:B------:R-:W-:Y:S01]  /*fb40*/  BSSY B1, `(.L_x_616) ;  /* 0x0000020000017945 */ /* 0x000fe20003800000 */
[----:B------:R-:W-:-:S02]  /*fb50*/  SHF.R.U32.HI R38, RZ, 0x10, R25 ;  /* 0x00000010ff267819 */ /* 0x000fc40000011619 */
[----:B------:R-:W-:Y:S02]  /*fb60*/  MOV R24, R26 ;  /* 0x0000001a00187202 */ /* 0x000fe40000000f00 */
[--C-:B------:R-:W-:Y:S02]  /*fb70*/  SHF.R.U64 R39, R26, 0x10, R27.reuse ;  /* 0x000000101a277819 */ /* 0x100fe4000000121b */
[----:B------:R-:W-:Y:S02]  /*fb80*/  SHF.R.U32.HI R40, RZ, 0x10, R27 ;  /* 0x00000010ff287819 */ /* 0x000fe4000001161b */
[----:B------:R-:W-:Y:S02]  /*fb90*/  SHF.R.U32.HI R9, RZ, 0x10, R9 ;  /* 0x00000010ff097819 */ /* 0x000fe40000011609 */
[----:B------:R-:W-:Y:S02]  /*fba0*/  PRMT R25, R3, 0x5410, R20 ;  /* 0x0000541003197816 */ /* 0x000fe40000000014 */
[----:B------:R-:W-:-:S02]  /*fbb0*/  PRMT R26, R28, 0x5410, R34 ;  /* 0x000054101c1a7816 */ /* 0x000fc40000000022 */
[----:B------:R-:W-:Y:S02]  /*fbc0*/  PRMT R27, R12, 0x5410, R13 ;  /* 0x000054100c1b7816 */ /* 0x000fe4000000000d */
        /* <DEDUP_REMOVED lines=9> */
[----:B------:R-:W-:Y:S02]  /*fc60*/  PRMT R20, R45, 0x5410, R9 ;  /* 0x000054102d147816 */ /* 0x000fe40000000009 */
[----:B------:R-:W-:-:S04]  /*fc70*/  LEA.HI R0, R21, R21, RZ, 0x1 ;  /* 0x0000001515007211 */ /* 0x000fc800078f08ff */
[----:B------:R-:W-:-:S04]  /*fc80*/  LOP3.LUT R0, R0, 0xfffffffe, RZ, 0xc0, !PT ;  /* 0xfffffffe00007812 */ /* 0x000fc800078ec0ff */
[----:B------:R-:W-:Y:S01]  /*fc90*/  IADD3 R0, R21, -R0, RZ ;  /* 0x8000000015007210 */ /* 0x000fe20007ffe0ff */
[----:B------:R-:W-:Y:S01]  /*fca0*/  IMAD.MOV.U32 R21, RZ, RZ, R10 ;  /* 0x000000ffff157224 */ /* 0x000fe200078e000a */
[--C-:B------:R-:W-:Y:S02]  /*fcb0*/  SHF.R.U64 R10, R10, 0x10, R11.reuse ;  /* 0x000000100a0a7819 */ /* 0x100fe4000000120b */
[----:B------:R-:W-:Y:S02]  /*fcc0*/  SHF.L.U32 R5, R0, 0x1f, RZ ;  /* 0x0000001f00057819 */ /* 0x000fe400000006ff */
[----:B------:R-:W-:Y:S02]  /*fcd0*/  VIMNMX R0, R32, 0x80, PT ;  /* 0x0000008020007848 */ /* 0x000fe40003fe0100 */
[----:B------:R-:W0:Y:S01]  /*fce0*/  SYNCS.PHASECHK.TRANS64.TRYWAIT P0, [R18+URZ+0x38800], R5 ;  /* 0x03880005120075a7 */ /* 0x000e22000800017f */
[----:B------:R-:W-:Y:S02]  /*fcf0*/  SHF.R.U32.HI R11, RZ, 0x10, R11 ;  /* 0x00000010ff0b7819 */ /* 0x000fe4000001160b */
[----:B------:R-:W-:-:S02]  /*fd00*/  PRMT R32, R43, 0x5410, R44 ;  /* 0x000054102b207816 */ /* 0x000fc4000000002c */
[----:B------:R-:W-:Y:S02]  /*fd10*/  ISETP.GE.AND P1, PT, R212, R0, PT ;  /* 0x00000000d400720c */ /* 0x000fe40003f26270 */
[----:B------:R-:W-:Y:S01]  /*fd20*/  PRMT R21, R21, 0x5410, R8 ;  /* 0x0000541015157816 */ /* 0x000fe20000000008 */
[----:B0-----:R-:W-:Y:S10]  /*fd30*/  @!P0 BRA `(.L_x_617) ;  /* 0x000001bc00348947 */ /* 0x001ff40003800000 */
.L_x_875:
[----:B------:R-:W-:Y:S05]  /*fd40*/  BSYNC B1 ;  /* 0x0000000000017941 */ /* 0x000fea0003800000 */
.L_x_616:
[----:B------:R-:W-:Y:S01]  /*fd50*/  BSSY B1, `(.L_x_618) ;  /* 0x00000bb000017945 */ /* 0x000fe20003800000 */
[----:B------:R-:W-:-:S03]  /*fd60*/  PRMT R24, R10, 0x5410, R11 ;  /* 0x000054100a187816 */ /* 0x000fc6000000000b */
[----:B------:R-:W-:Y:S05]  /*fd70*/  @P1 BRA `(.L_x_619) ;  /* 0x0000000800e01947 */ /* 0x000fea0003800000 */
[----:B------:R-:W1:Y:S01]  /*fd80*/  LDC R34, c[0x0][0x3f4] ;  /* 0x0000fd00ff227b82 */ /* 0x000e620000000800 */
[----:B------:R-:W-:Y:S01]  /*fd90*/  BSSY B2, `(.L_x_620) ;  /* 0x000005c000027945 */ /* 0x000fe20003800000 */
[----:B------:R-:W-:Y:S01]  /*fda0*/  IMAD.SHL.U32 R51, R212, 0x40, RZ ;  /* 0x00000040d4337824 */ /* 0x000fe200078e00ff */
[-C--:B-1----:R-:W-:Y:S02]  /*fdb0*/  ISETP.GE.AND P0, PT, R16, R34.reuse, PT ;  /* 0x000000221000720c */ /* 0x082fe40003f06270 */
[----:B------:R-:W-:-:S11]  /*fdc0*/  ISETP.GE.AND P1, PT, R213, R34, PT ;  /* 0x00000022d500720c */ /* 0x000fd60003f26270 */
[----:B------:R-:W-:Y:S05]  /*fdd0*/  @P0 BRA `(.L_x_621) ;  /* 0x00000004005c0947 */ /* 0x000fea0003800000 */
[----:B------:R-:W-:Y:S01]  /*fde0*/  LEA.HI R4, R34, R233, RZ, 0x1d ;  /* 0x000000e922047211 */ /* 0x000fe200078fe8ff */
[----:B------:R-:W-:Y:S02]  /*fdf0*/  HADD2.F32 R46, -RZ, R29.H0_H0 ;  /* 0x2000001dff2e7230 */ /* 0x000fe40000004100 */
[----:B------:R-:W-:Y:S01]  /*fe00*/  HADD2.F32 R45, -RZ, R25.H0_H0 ;  /* 0x20000019ff2d7230 */ /* 0x000fe20000004100 */
[----:B------:R-:W-:Y:S01]  /*fe10*/  SHF.R.S32.HI R7, RZ, 0x1f, R4 ;  /* 0x0000001fff077819 */ /* 0x000fe20000011404 */
[----:B------:R-:W-:Y:S01]  /*fe20*/  HADD2.F32 R47, -RZ, R30.H0_H0 ;  /* 0x2000001eff2f7230 */ /* 0x000fe20000004100 */
[----:B0-----:R-:W-:Y:S02]  /*fe30*/  SHF.L.U32 R5, R4, 0x3, RZ ;  /* 0x0000000304057819 */ /* 0x001fe400000006ff */
[----:B------:R-:W-:Y:S02]  /*fe40*/  LEA.HI R7, R7, R4, RZ, 0x3 ;  /* 0x0000000407077211 */ /* 0x000fe400078f18ff */
[----:B------:R-:W-:-:S03]  /*fe50*/  LOP3.LUT R5, R5, 0x38, RZ, 0xc0, !PT ;  /* 0x0000003805057812 */ /* 0x000fc600078ec0ff */
[----:B------:R-:W-:Y:S01]  /*fe60*/  IMAD.SHL.U32 R7, R7, 0x400, RZ ;  /* 0x0000040007077824 */ /* 0x000fe200078e00ff */
[----:B------:R-:W-:-:S04]  /*fe70*/  LOP3.LUT R4, R5, 0x1c0, R51, 0xf8, !PT ;  /* 0x000001c005047812 */ /* 0x000fc800078ef833 */
[----:B------:R-:W-:Y:S02]  /*fe80*/  LOP3.LUT R8, R4, R229, RZ, 0x3c, !PT ;  /* 0x000000e504087212 */ /* 0x000fe400078e3cff */
[----:B------:R-:W-:Y:S02]  /*fe90*/  LOP3.LUT R9, R7, 0x7fffe000, RZ, 0xc0, !PT ;  /* 0x7fffe00007097812 */ /* 0x000fe400078ec0ff */
[----:B------:R-:W0:Y:S02]  /*fea0*/  LDS.128 R4, [R230] ;  /* 0x00000000e6047984 */ /* 0x000e240000000c00 */
[----:B------:R-:W-:-:S05]  /*feb0*/  IADD3 R9, R8, R9, R228 ;  /* 0x0000000908097210 */ /* 0x000fca0007ffe0e4 */
[----:B------:R-:W-:-:S05]  /*fec0*/  IMAD R33, R9, 0x2, R18 ;  /* 0x0000000209217824 */ /* 0x000fca00078e0212 */
[----:B------:R-:W1:Y:S01]  /*fed0*/  LDS.128 R8, [R33+0x14400] ;  /* 0x0144000021087984 */ /* 0x000e620000000c00 */
[--C-:B0-----:R-:W-:Y:S02]  /*fee0*/  HADD2.F32 R35, -RZ, R4.reuse.H0_H0 ;  /* 0x20000004ff237230 */ /* 0x101fe40000004100 */
[--C-:B------:R-:W-:Y:S02]  /*fef0*/  HADD2.F32 R38, -RZ, R5.reuse.H0_H0 ;  /* 0x20000005ff267230 */ /* 0x100fe40000004100 */
[----:B------:R-:W-:Y:S02]  /*ff00*/  HADD2.F32 R37, -RZ, R4.H1_H1 ;  /* 0x30000004ff257230 */ /* 0x000fe40000004100 */
[----:B------:R-:W-:Y:S02]  /*ff10*/  HADD2.F32 R39, -RZ, R5.H1_H1 ;  /* 0x30000005ff277230 */ /* 0x000fe40000004100 */
[--C-:B------:R-:W-:Y:S02]  /*ff20*/  HADD2.F32 R5, -RZ, R6.reuse.H0_H0 ;  /* 0x20000006ff057230 */ /* 0x100fe40000004100 */
[----:B------:R-:W-:-:S02]  /*ff30*/  HADD2.F32 R6, -RZ, R6.H1_H1 ;  /* 0x30000006ff067230 */ /* 0x000fc40000004100 */
[----:B-1----:R-:W-:Y:S02]  /*ff40*/  HADD2.F32 R36, -RZ, R8.H0_H0 ;  /* 0x20000008ff247230 */ /* 0x002fe40000004100 */
[--C-:B------:R-:W-:Y:S02]  /*ff50*/  HADD2.F32 R43, -RZ, R10.reuse.H0_H0 ;  /* 0x2000000aff2b7230 */ /* 0x100fe40000004100 */
[----:B------:R-:W-:Y:S02]  /*ff60*/  HADD2.F32 R44, -RZ, R10.H1_H1 ;  /* 0x3000000aff2c7230 */ /* 0x000fe40000004100 */
[C---:B------:R-:W-:Y:S01]  /*ff70*/  FMUL.FTZ R10, R36.reuse, R46 ;  /* 0x0000002e240a7220 */ /* 0x040fe20000410000 */
[--C-:B------:R-:W-:Y:S02]  /*ff80*/  HADD2.F32 R41, -RZ, R9.reuse.H0_H0 ;  /* 0x20000009ff297230 */ /* 0x100fe40000004100 */
[----:B------:R-:W-:Y:S01]  /*ff90*/  FMUL.FTZ R48, R36, R45 ;  /* 0x0000002d24307220 */ /* 0x000fe20000410000 */
[----:B------:R-:W-:-:S02]  /*ffa0*/  HADD2.F32 R42, -RZ, R9.H1_H1 ;  /* 0x30000009ff2a7230 */ /* 0x000fc40000004100 */
[C---:B------:R-:W-:Y:S01]  /*ffb0*/  FFMA.FTZ R9, R35.reuse, R45, -R10 ;  /* 0x0000002d23097223 */ /* 0x040fe2000001080a */
[----:B------:R-:W-:Y:S02]  /*ffc0*/  HADD2.F32 R40, -RZ, R8.H1_H1 ;  /* 0x30000008ff287230 */ /* 0x000fe40000004100 */
[----:B------:R-:W-:Y:S01]  /*ffd0*/  FFMA.FTZ R10, R35, R46, R48 ;  /* 0x0000002e230a7223 */ /* 0x000fe20000010030 */
[----:B------:R-:W-:Y:S02]  /*ffe0*/  HADD2.F32 R36, -RZ, R26.H0_H0 ;  /* 0x2000001aff247230 */ /* 0x000fe40000004100 */
[----:B------:R-:W-:Y:S02]  /*fff0*/  HADD2.F32 R45, -RZ, R29.H1_H1 ;  /* 0x3000001dff2d7230 */ /* 0x000fe40000004100 */
[C---:B------:R-:W-:Y:S01]  /*10000*/  FMUL.FTZ R50, R40.reuse, R47 ;  /* 0x0000002f28327220 */ /* 0x040fe20000410000 */
[----:B------:R-:W-:Y:S02]  /*10010*/  HADD2.F32 R35, -RZ, R25.H1_H1 ;  /* 0x30000019ff237230 */ /* 0x000fe40000004100 */
[----:B------:R-:W-:Y:S01]  /*10020*/  FMUL.FTZ R46, R40, R36 ;  /* 0x00000024282e7220 */ /* 0x000fe20000410000 */
[----:B------:R-:W-:-:S02]  /*10030*/  HADD2.F32 R40, -RZ, R30.H1_H1 ;  /* 0x3000001eff287230 */ /* 0x000fc40000004100 */
[----:B------:R-:W-:Y:S01]  /*10040*/  FMUL.FTZ R49, R41, R45 ;  /* 0x0000002d29317220 */ /* 0x000fe20000410000 */
[----:B------:R-:W-:Y:S01]  /*10050*/  FFMA.FTZ R36, R37, R36, -R50 ;  /* 0x0000002425247223 */ /* 0x000fe20000010832 */
[----:B------:R-:W-:Y:S01]  /*10060*/  FMUL.FTZ R48, R41, R35 ;  /* 0x0000002329307220 */ /* 0x000fe20000410000 */
[----:B------:R-:W-:Y:S01]  /*10070*/  FFMA.FTZ R47, R37, R47, R46 ;  /* 0x0000002f252f7223 */ /* 0x000fe2000001002e */
[----:B------:R-:W-:Y:S01]  /*10080*/  FFMA.FTZ R49, R38, R35, -R49 ;  /* 0x0000002326317223 */ /* 0x000fe20000010831 */
[----:B------:R-:W-:Y:S02]  /*10090*/  HADD2.F32 R35, -RZ, R26.H1_H1 ;  /* 0x3000001aff237230 */ /* 0x000fe40000004100 */
[----:B------:R-:W-:Y:S01]  /*100a0*/  FMUL.FTZ R50, R42, R40 ;  /* 0x000000282a327220 */ /* 0x000fe20000410000 */
[----:B------:R-:W-:Y:S01]  /*100b0*/  FFMA.FTZ R48, R38, R45, R48 ;  /* 0x0000002d26307223 */ /* 0x000fe20000010030 */
[----:B------:R-:W-:Y:S02]  /*100c0*/  HADD2.F32 R46, -RZ, R31.H0_H0 ;  /* 0x2000001fff2e7230 */ /* 0x000fe40000004100 */
[----:B------:R-:W-:-:S02]  /*100d0*/  HADD2.F32 R37, -RZ, R32.H0_H0 ;  /* 0x20000020ff257230 */ /* 0x000fc40000004100 */
[-C--:B------:R-:W-:Y:S01]  /*100e0*/  FMUL.FTZ R42, R42, R35.reuse ;  /* 0x000000232a2a7220 */ /* 0x080fe20000410000 */
[----:B------:R-:W-:Y:S02]  /*100f0*/  HADD2.F32 R38, -RZ, R27.H0_H0 ;  /* 0x2000001bff267230 */ /* 0x000fe40000004100 */
[----:B------:R-:W-:Y:S01]  /*10100*/  FFMA.FTZ R50, R39, R35, -R50 ;  /* 0x0000002327327223 */ /* 0x000fe20000010832 */
[----:B------:R-:W-:Y:S02]  /*10110*/  HADD2.F32 R35, -RZ, R28.H0_H0 ;  /* 0x2000001cff237230 */ /* 0x000fe40000004100 */
[C---:B------:R-:W-:Y:S01]  /*10120*/  FMUL.FTZ R52, R43.reuse, R46 ;  /* 0x0000002e2b347220 */ /* 0x040fe20000410000 */
[C---:B------:R-:W-:Y:S01]  /*10130*/  FMUL.FTZ R41, R44.reuse, R37 ;  /* 0x000000252c297220 */ /* 0x040fe20000410000 */
[----:B------:R-:W-:Y:S01]  /*10140*/  FMUL.FTZ R43, R43, R38 ;  /* 0x000000262b2b7220 */ /* 0x000fe20000410000 */
[--C-:B------:R-:W-:Y:S02]  /*10150*/  HADD2.F32 R8, -RZ, R11.reuse.H0_H0 ;  /* 0x2000000bff087230 */ /* 0x100fe40000004100 */
[----:B------:R-:W-:Y:S01]  /*10160*/  FFMA.FTZ R39, R39, R40, R42 ;  /* 0x0000002827277223 */ /* 0x000fe2000001002a */
[-C--:B------:R-:W-:Y:S01]  /*10170*/  FMUL.FTZ R45, R44, R35.reuse ;  /* 0x000000232c2d7220 */ /* 0x080fe20000410000 */
[----:B------:R-:W-:Y:S01]  /*10180*/  FFMA.FTZ R41, R6, R35, -R41 ;  /* 0x0000002306297223 */ /* 0x000fe20000010829 */
[----:B------:R-:W-:-:S02]  /*10190*/  HADD2.F32 R11, -RZ, R11.H1_H1 ;  /* 0x3000000bff0b7230 */ /* 0x000fc40000004100 */
[C---:B------:R-:W-:Y:S01]  /*101a0*/  FFMA.FTZ R52, R5.reuse, R38, -R52 ;  /* 0x0000002605347223 */ /* 0x040fe20000010834 */
[----:B------:R-:W-:Y:S01]  /*101b0*/  FFMA.FTZ R43, R5, R46, R43 ;  /* 0x0000002e052b7223 */ /* 0x000fe2000001002b */
[----:B------:R-:W-:Y:S02]  /*101c0*/  HADD2.F32 R35, -RZ, R31.H1_H1 ;  /* 0x3000001fff237230 */ /* 0x000fe40000004100 */
[----:B------:R-:W-:Y:S01]  /*101d0*/  FFMA.FTZ R42, R6, R37, R45 ;  /* 0x00000025062a7223 */ /* 0x000fe2000001002d */
[----:B------:R-:W-:Y:S02]  /*101e0*/  HADD2.F32 R40, -RZ, R32.H1_H1 ;  /* 0x30000020ff287230 */ /* 0x000fe40000004100 */
[----:B------:R-:W-:Y:S02]  /*101f0*/  HADD2.F32 R5, -RZ, R27.H1_H1 ;  /* 0x3000001bff057230 */ /* 0x000fe40000004100 */
[----:B------:R-:W-:Y:S01]  /*10200*/  FMUL.FTZ R37, R8, R35 ;  /* 0x0000002308257220 */ /* 0x000fe20000410000 */
[----:B------:R-:W-:-:S02]  /*10210*/  HADD2.F32 R38, -RZ, R28.H1_H1 ;  /* 0x3000001cff267230 */ /* 0x000fc40000004100 */
[C---:B------:R-:W-:Y:S01]  /*10220*/  FMUL.FTZ R6, R11.reuse, R40 ;  /* 0x000000280b067220 */ /* 0x040fe20000410000 */
[--C-:B------:R-:W-:Y:S02]  /*10230*/  HADD2.F32 R4, -RZ, R7.reuse.H0_H0 ;  /* 0x20000007ff047230 */ /* 0x100fe40000004100 */
[-C--:B------:R-:W-:Y:S01]  /*10240*/  FMUL.FTZ R8, R8, R5.reuse ;  /* 0x0000000508087220 */ /* 0x080fe20000410000 */
[----:B------:R-:W-:Y:S02]  /*10250*/  HADD2.F32 R7, -RZ, R7.H1_H1 ;  /* 0x30000007ff077230 */ /* 0x000fe40000004100 */
[-C--:B------:R-:W-:Y:S01]  /*10260*/  FMUL.FTZ R45, R11, R38.reuse ;  /* 0x000000260b2d7220 */ /* 0x080fe20000410000 */
[C---:B------:R-:W-:Y:S01]  /*10270*/  FFMA.FTZ R37, R4.reuse, R5, -R37 ;  /* 0x0000000504257223 */ /* 0x040fe20000010825 */
[----:B------:R-:W-:Y:S01]  /*10280*/  FFMA.FTZ R11, R4, R35, R8 ;  /* 0x00000023040b7223 */ /* 0x000fe20000010008 */
[C---:B------:R-:W-:Y:S01]  /*10290*/  FFMA.FTZ R38, R7.reuse, R38, -R6 ;  /* 0x0000002607267223 */ /* 0x040fe20000010806 */
[----:B------:R-:W-:Y:S01]  /*102a0*/  FFMA.FTZ R40, R7, R40, R45 ;  /* 0x0000002807287223 */ /* 0x000fe2000001002d */
[----:B------:R-:W-:-:S02]  /*102b0*/  F2FP.F16.F32.PACK_AB R4, R36, R9 ;  /* 0x000000092404723e */ /* 0x000fc400000000ff */
[----:B------:R-:W-:Y:S02]  /*102c0*/  F2FP.F16.F32.PACK_AB R8, R47, R10 ;  /* 0x0000000a2f08723e */ /* 0x000fe400000000ff */
[----:B------:R-:W-:Y:S02]  /*102d0*/  F2FP.F16.F32.PACK_AB R5, R50, R49 ;  /* 0x000000313205723e */ /* 0x000fe400000000ff */
[----:B------:R-:W-:Y:S02]  /*102e0*/  F2FP.F16.F32.PACK_AB R6, R41, R52 ;  /* 0x000000342906723e */ /* 0x000fe400000000ff */
[----:B------:R-:W-:Y:S02]  /*102f0*/  F2FP.F16.F32.PACK_AB R7, R38, R37 ;  /* 0x000000252607723e */ /* 0x000fe400000000ff */
[----:B------:R-:W-:Y:S02]  /*10300*/  F2FP.F16.F32.PACK_AB R9, R39, R48 ;  /* 0x000000302709723e */ /* 0x000fe400000000ff */
[----:B------:R-:W-:Y:S01]  /*10310*/  F2FP.F16.F32.PACK_AB R10, R42, R43 ;  /* 0x0000002b2a0a723e */ /* 0x000fe200000000ff */
[----:B------:R1:W-:Y:S01]  /*10320*/  STS.128 [R230], R4 ;  /* 0x00000004e6007388 */ /* 0x0003e20000000c00 */
[----:B------:R-:W-:-:S05]  /*10330*/  F2FP.F16.F32.PACK_AB R11, R40, R11 ;  /* 0x0000000b280b723e */ /* 0x000fca00000000ff */
[----:B------:R1:W-:Y:S02]  /*10340*/  STS.128 [R33+0x14400], R8 ;  /* 0x0144000821007388 */ /* 0x0003e40000000c00 */
.L_x_621:
[----:B------:R-:W-:Y:S05]  /*10350*/  BSYNC B2 ;  /* 0x0000000000027941 */ /* 0x000fea0003800000 */
.L_x_620:
[----:B------:R-:W-:Y:S05]  /*10360*/  @P1 BRA `(.L_x_619) ;  /* 0x0000000400641947 */ /* 0x000fea0003800000 */
[----:B-1----:R-:W2:Y:S04]  /*10370*/  LDL R4, [R1+0x14] ;  /* 0x0000140001047983 */ /* 0x002ea80000100800 */
[----:B------:R-:W3:Y:S01]  /*10380*/  LDL R52, [R1+0x1a0] ;  /* 0x0001a00001347983 */ /* 0x000ee20000100800 */
[----:B------:R-:W-:Y:S02]  /*10390*/  HADD2.F32 R46, -RZ, R15.H0_H0 ;  /* 0x2000000fff2e7230 */ /* 0x000fe40000004100 */
[----:B------:R-:W-:Y:S02]  /*103a0*/  HADD2.F32 R44, -RZ, R3.H0_H0 ;  /* 0x20000003ff2c7230 */ /* 0x000fe40000004100 */
[----:B------:R-:W-:Y:S02]  /*103b0*/  HADD2.F32 R45, -RZ, R20.H0_H0 ;  /* 0x20000014ff2d7230 */ /* 0x000fe40000004100 */
[----:B------:R-:W-:Y:S01]  /*103c0*/  HADD2.F32 R48, -RZ, R15.H1_H1 ;  /* 0x3000000fff307230 */ /* 0x000fe20000004100 */
[----:B--2---:R-:W-:-:S04]  /*103d0*/  LEA.HI R34, R34, R4, RZ, 0x1d ;  /* 0x0000000422227211 */ /* 0x004fc800078fe8ff */
[----:B0-----:R-:W-:Y:S01]  /*103e0*/  SHF.R.S32.HI R5, RZ, 0x1f, R34 ;  /* 0x0000001fff057819 */ /* 0x001fe20000011422 */
[----:B------:R-:W-:-:S03]  /*103f0*/  IMAD.SHL.U32 R4, R34, 0x8, RZ ;  /* 0x0000000822047824 */ /* 0x000fc600078e00ff */
[----:B------:R-:W-:Y:S02]  /*10400*/  LEA.HI R5, R5, R34, RZ, 0x3 ;  /* 0x0000002205057211 */ /* 0x000fe400078f18ff */
[----:B------:R-:W-:Y:S02]  /*10410*/  LOP3.LUT R4, R4, 0x38, RZ, 0xc0, !PT ;  /* 0x0000003804047812 */ /* 0x000fe400078ec0ff */
[----:B------:R-:W-:Y:S02]  /*10420*/  SHF.L.U32 R5, R5, 0xa, RZ ;  /* 0x0000000a05057819 */ /* 0x000fe400000006ff */
[----:B------:R-:W-:Y:S02]  /*10430*/  LOP3.LUT R4, R4, 0x1c0, R51, 0xf8, !PT ;  /* 0x000001c004047812 */ /* 0x000fe400078ef833 */
[----:B------:R-:W-:Y:S02]  /*10440*/  LOP3.LUT R9, R5, 0x7fffe000, RZ, 0xc0, !PT ;  /* 0x7fffe00005097812 */ /* 0x000fe400078ec0ff */
[----:B------:R-:W-:-:S02]  /*10450*/  LOP3.LUT R8, R4, R229, RZ, 0x3c, !PT ;  /* 0x000000e504087212 */ /* 0x000fc400078e3cff */
[----:B---3--:R-:W0:Y:S02]  /*10460*/  LDS.128 R4, [R52] ;  /* 0x0000000034047984 */ /* 0x008e240000000c00 */
[----:B------:R-:W-:-:S05]  /*10470*/  IADD3 R9, R8, R9, R228 ;  /* 0x0000000908097210 */ /* 0x000fca0007ffe0e4 */
[----:B------:R-:W-:-:S05]  /*10480*/  IMAD R33, R9, 0x2, R18 ;  /* 0x0000000209217824 */ /* 0x000fca00078e0212 */
[----:B------:R-:W1:Y:S01]  /*10490*/  LDS.128 R8, [R33+0x14400] ;  /* 0x0144000021087984 */ /* 0x000e620000000c00 */
[--C-:B0-----:R-:W-:Y:S02]  /*104a0*/  HADD2.F32 R35, -RZ, R4.reuse.H0_H0 ;  /* 0x20000004ff237230 */ /* 0x101fe40000004100 */
[----:B------:R-:W-:Y:S02]  /*104b0*/  HADD2.F32 R36, -RZ, R4.H1_H1 ;  /* 0x30000004ff247230 */ /* 0x000fe40000004100 */
[--C-:B------:R-:W-:Y:S02]  /*104c0*/  HADD2.F32 R37, -RZ, R5.reuse.H0_H0 ;  /* 0x20000005ff257230 */ /* 0x100fe40000004100 */
[----:B------:R-:W-:Y:S02]  /*104d0*/  HADD2.F32 R38, -RZ, R5.H1_H1 ;  /* 0x30000005ff267230 */ /* 0x000fe40000004100 */
[--C-:B------:R-:W-:Y:S02]  /*104e0*/  HADD2.F32 R34, -RZ, R6.reuse.H0_H0 ;  /* 0x20000006ff227230 */ /* 0x100fe40000004100 */
[----:B------:R-:W-:-:S02]  /*104f0*/  HADD2.F32 R6, -RZ, R6.H1_H1 ;  /* 0x30000006ff067230 */ /* 0x000fc40000004100 */
[--C-:B-1----:R-:W-:Y:S02]  /*10500*/  HADD2.F32 R39, -RZ, R8.reuse.H0_H0 ;  /* 0x20000008ff277230 */ /* 0x102fe40000004100 */
[----:B------:R-:W-:Y:S02]  /*10510*/  HADD2.F32 R40, -RZ, R8.H1_H1 ;  /* 0x30000008ff287230 */ /* 0x000fe40000004100 */
[----:B------:R-:W-:Y:S02]  /*10520*/  HADD2.F32 R41, -RZ, R9.H0_H0 ;  /* 0x20000009ff297230 */ /* 0x000fe40000004100 */
[C---:B------:R-:W-:Y:S01]  /*10530*/  FMUL.FTZ R8, R39.reuse, R46 ;  /* 0x0000002e27087220 */ /* 0x040fe20000410000 */
[-C--:B------:R-:W-:Y:S01]  /*10540*/  FMUL.FTZ R50, R39, R44.reuse ;  /* 0x0000002c27327220 */ /* 0x080fe20000410000 */
[----:B------:R-:W-:Y:S02]  /*10550*/  HADD2.F32 R39, -RZ, R12.H0_H0 ;  /* 0x2000000cff277230 */ /* 0x000fe40000004100 */
[----:B------:R-:W-:Y:S01]  /*10560*/  FMUL.FTZ R47, R40, R45 ;  /* 0x0000002d282f7220 */ /* 0x000fe20000410000 */
[----:B------:R-:W-:Y:S01]  /*10570*/  FFMA.FTZ R8, R35, R44, -R8 ;  /* 0x0000002c23087223 */ /* 0x000fe20000010808 */
[----:B------:R-:W-:-:S02]  /*10580*/  HADD2.F32 R44, -RZ, R3.H1_H1 ;  /* 0x30000003ff2c7230 */ /* 0x000fc40000004100 */
[----:B------:R-:W-:Y:S02]  /*10590*/  HADD2.F32 R42, -RZ, R9.H1_H1 ;  /* 0x30000009ff2a7230 */ /* 0x000fe40000004100 */
[----:B------:R-:W-:Y:S01]  /*105a0*/  FFMA.FTZ R9, R35, R46, R50 ;  /* 0x0000002e23097223 */ /* 0x000fe20000010032 */
[-C--:B------:R-:W-:Y:S01]  /*105b0*/  FMUL.FTZ R49, R40, R39.reuse ;  /* 0x0000002728317220 */ /* 0x080fe20000410000 */
[----:B------:R-:W-:Y:S01]  /*105c0*/  FFMA.FTZ R35, R36, R39, -R47 ;  /* 0x0000002724237223 */ /* 0x000fe2000001082f */
[C---:B------:R-:W-:Y:S01]  /*105d0*/  FMUL.FTZ R40, R41.reuse, R48 ;  /* 0x0000003029287220 */ /* 0x040fe20000410000 */
[----:B------:R-:W-:Y:S02]  /*105e0*/  HADD2.F32 R47, -RZ, R20.H1_H1 ;  /* 0x30000014ff2f7230 */ /* 0x000fe40000004100 */
[-C--:B------:R-:W-:Y:S01]  /*105f0*/  FMUL.FTZ R41, R41, R44.reuse ;  /* 0x0000002c29297220 */ /* 0x080fe20000410000 */
[----:B------:R-:W-:Y:S02]  /*10600*/  HADD2.F32 R39, -RZ, R12.H1_H1 ;  /* 0x3000000cff277230 */ /* 0x000fe40000004100 */
[----:B------:R-:W-:Y:S01]  /*10610*/  FFMA.FTZ R44, R37, R44, -R40 ;  /* 0x0000002c252c7223 */ /* 0x000fe20000010828 */
[----:B------:R-:W-:-:S02]  /*10620*/  HADD2.F32 R43, -RZ, R10.H0_H0 ;  /* 0x2000000aff2b7230 */ /* 0x000fc40000004100 */
[----:B------:R-:W-:Y:S01]  /*10630*/  FFMA.FTZ R41, R37, R48, R41 ;  /* 0x0000003025297223 */ /* 0x000fe20000010029 */
[----:B------:R-:W-:Y:S01]  /*10640*/  FFMA.FTZ R46, R36, R45, R49 ;  /* 0x0000002d242e7223 */ /* 0x000fe20000010031 */
[C---:B------:R-:W-:Y:S01]  /*10650*/  FMUL.FTZ R37, R42.reuse, R47 ;  /* 0x0000002f2a257220 */ /* 0x040fe20000410000 */
[----:B------:R-:W-:Y:S02]  /*10660*/  HADD2.F32 R40, -RZ, R21.H0_H0 ;  /* 0x20000015ff287230 */ /* 0x000fe40000004100 */
[-C--:B------:R-:W-:Y:S01]  /*10670*/  FMUL.FTZ R49, R42, R39.reuse ;  /* 0x000000272a317220 */ /* 0x080fe20000410000 */
[----:B------:R-:W-:Y:S02]  /*10680*/  HADD2.F32 R36, -RZ, R13.H0_H0 ;  /* 0x2000000dff247230 */ /* 0x000fe40000004100 */
[----:B------:R-:W-:Y:S01]  /*10690*/  FFMA.FTZ R45, R38, R39, -R37 ;  /* 0x00000027262d7223 */ /* 0x000fe20000010825 */
[----:B------:R-:W-:Y:S02]  /*106a0*/  HADD2.F32 R10, -RZ, R10.H1_H1 ;  /* 0x3000000aff0a7230 */ /* 0x000fe40000004100 */
[----:B------:R-:W-:Y:S01]  /*106b0*/  FMUL.FTZ R51, R43, R40 ;  /* 0x000000282b337220 */ /* 0x000fe20000410000 */
[----:B------:R-:W-:-:S02]  /*106c0*/  HADD2.F32 R39, -RZ, R24.H0_H0 ;  /* 0x20000018ff277230 */ /* 0x000fc40000004100 */
[-C--:B------:R-:W-:Y:S01]  /*106d0*/  FMUL.FTZ R43, R43, R36.reuse ;  /* 0x000000242b2b7220 */ /* 0x080fe20000410000 */
[----:B------:R-:W-:Y:S02]  /*106e0*/  HADD2.F32 R37, -RZ, R14.H0_H0 ;  /* 0x2000000eff257230 */ /* 0x000fe40000004100 */
[----:B------:R-:W-:Y:S01]  /*106f0*/  FFMA.FTZ R42, R38, R47, R49 ;  /* 0x0000002f262a7223 */ /* 0x000fe20000010031 */
[--C-:B------:R-:W-:Y:S02]  /*10700*/  HADD2.F32 R5, -RZ, R11.reuse.H0_H0 ;  /* 0x2000000bff057230 */ /* 0x100fe40000004100 */
[----:B------:R-:W-:Y:S01]  /*10710*/  FFMA.FTZ R51, R34, R36, -R51 ;  /* 0x0000002422337223 */ /* 0x000fe20000010833 */
[----:B------:R-:W-:Y:S02]  /*10720*/  HADD2.F32 R11, -RZ, R11.H1_H1 ;  /* 0x3000000bff0b7230 */ /* 0x000fe40000004100 */
[----:B------:R-:W-:Y:S01]  /*10730*/  FMUL.FTZ R47, R10, R39 ;  /* 0x000000270a2f7220 */ /* 0x000fe20000410000 */
[----:B------:R-:W-:Y:S01]  /*10740*/  FFMA.FTZ R43, R34, R40, R43 ;  /* 0x00000028222b7223 */ /* 0x000fe2000001002b */
[----:B------:R-:W-:Y:S01]  /*10750*/  FMUL.FTZ R49, R10, R37 ;  /* 0x000000250a317220 */ /* 0x000fe20000410000 */
[----:B------:R-:W-:-:S02]  /*10760*/  HADD2.F32 R36, -RZ, R21.H1_H1 ;  /* 0x30000015ff247230 */ /* 0x000fc40000004100 */
[C---:B------:R-:W-:Y:S01]  /*10770*/  FFMA.FTZ R40, R6.reuse, R37, -R47 ;  /* 0x0000002506287223 */ /* 0x040fe2000001082f */
[----:B------:R-:W-:Y:S02]  /*10780*/  HADD2.F32 R38, -RZ, R24.H1_H1 ;  /* 0x30000018ff267230 */ /* 0x000fe40000004100 */
[----:B------:R-:W-:Y:S01]  /*10790*/  FFMA.FTZ R48, R6, R39, R49 ;  /* 0x0000002706307223 */ /* 0x000fe20000010031 */
[----:B------:R-:W-:Y:S02]  /*107a0*/  HADD2.F32 R10, -RZ, R13.H1_H1 ;  /* 0x3000000dff0a7230 */ /* 0x000fe40000004100 */
[----:B------:R-:W-:Y:S01]  /*107b0*/  FMUL.FTZ R37, R5, R36 ;  /* 0x0000002405257220 */ /* 0x000fe20000410000 */
[----:B------:R-:W-:Y:S02]  /*107c0*/  HADD2.F32 R34, -RZ, R14.H1_H1 ;  /* 0x3000000eff227230 */ /* 0x000fe40000004100 */
[----:B------:R-:W-:Y:S01]  /*107d0*/  FMUL.FTZ R6, R11, R38 ;  /* 0x000000260b067220 */ /* 0x000fe20000410000 */
[----:B------:R-:W-:-:S02]  /*107e0*/  HADD2.F32 R4, -RZ, R7.H0_H0 ;  /* 0x20000007ff047230 */ /* 0x000fc40000004100 */
[----:B------:R-:W-:Y:S01]  /*107f0*/  FMUL.FTZ R5, R5, R10 ;  /* 0x0000000a05057220 */ /* 0x000fe20000410000 */
[----:B------:R-:W-:Y:S02]  /*10800*/  HADD2.F32 R7, -RZ, R7.H1_H1 ;  /* 0x30000007ff077230 */ /* 0x000fe40000004100 */
[----:B------:R-:W-:Y:S01]  /*10810*/  FMUL.FTZ R39, R11, R34 ;  /* 0x000000220b277220 */ /* 0x000fe20000410000 */
[C---:B------:R-:W-:Y:S01]  /*10820*/  FFMA.FTZ R37, R4.reuse, R10, -R37 ;  /* 0x0000000a04257223 */ /* 0x040fe20000010825 */
[----:B------:R-:W-:Y:S01]  /*10830*/  FFMA.FTZ R11, R4, R36, R5 ;  /* 0x00000024040b7223 */ /* 0x000fe20000010005 */
[C---:B------:R-:W-:Y:S01]  /*10840*/  FFMA.FTZ R34, R7.reuse, R34, -R6 ;  /* 0x0000002207227223 */ /* 0x040fe20000010806 */
[----:B------:R-:W-:Y:S01]  /*10850*/  FFMA.FTZ R38, R7, R38, R39 ;  /* 0x0000002607267223 */ /* 0x000fe20000010027 */
[----:B------:R-:W-:Y:S02]  /*10860*/  F2FP.F16.F32.PACK_AB R4, R35, R8 ;  /* 0x000000082304723e */ /* 0x000fe400000000ff */
[----:B------:R-:W-:-:S02]  /*10870*/  F2FP.F16.F32.PACK_AB R8, R46, R9 ;  /* 0x000000092e08723e */ /* 0x000fc400000000ff */
        /* <DEDUP_REMOVED lines=8> */
.L_x_619:
[----:B------:R-:W-:Y:S05]  /*10900*/  BSYNC B1 ;  /* 0x0000000000017941 */ /* 0x000fea0003800000 */
.L_x_618:
[----:B-12---:R-:W-:Y:S01]  /*10910*/  VIADD R4, R212, 0x20 ;  /* 0x00000020d4047836 */ /* 0x006fe20000000000 */
[----:B------:R-:W-:Y:S04]  /*10920*/  BSSY B1, `(.L_x_622) ;  /* 0x00000ba000017945 */ /* 0x000fe80003800000 */
[----:B------:R-:W-:-:S13]  /*10930*/  ISETP.GE.AND P0, PT, R4, R0, PT ;  /* 0x000000000400720c */ /* 0x000fda0003f06270 */
[----:B------:R-:W-:Y:S05]  /*10940*/  @P0 BRA `(.L_x_623) ;  /* 0x0000000800dc0947 */ /* 0x000fea0003800000 */
[----:B------:R-:W1:Y:S01]  /*10950*/  LDC R34, c[0x0][0x3f4] ;  /* 0x0000fd00ff227b82 */ /* 0x000e620000000800 */
[----:B------:R-:W-:Y:S01]  /*10960*/  BSSY B2, `(.L_x_624) ;  /* 0x000005c000027945 */ /* 0x000fe20003800000 */
[----:B------:R-:W-:Y:S02]  /*10970*/  SHF.R.U32.HI R52, RZ, 0x3, R223 ;  /* 0x00000003ff347819 */ /* 0x000fe400000116df */
[-C--:B-1----:R-:W-:Y:S02]  /*10980*/  ISETP.GE.AND P0, PT, R16, R34.reuse, PT ;  /* 0x000000221000720c */ /* 0x082fe40003f06270 */
[----:B------:R-:W-:-:S11]  /*10990*/  ISETP.GE.AND P1, PT, R213, R34, PT ;  /* 0x00000022d500720c */ /* 0x000fd60003f26270 */
[----:B------:R-:W-:Y:S05]  /*109a0*/  @P0 BRA `(.L_x_625) ;  /* 0x00000004005c0947 */ /* 0x000fea0003800000 */
[----:B------:R-:W2:Y:S01]  /*109b0*/  LDL R54, [R1+0x19c] ;  /* 0x00019c0001367983 */ /* 0x000ea20000100800 */
[----:B------:R-:W-:Y:S01]  /*109c0*/  LEA.HI R4, R34, R233, RZ, 0x1d ;  /* 0x000000e922047211 */ /* 0x000fe200078fe8ff */
[----:B------:R-:W-:Y:S02]  /*109d0*/  HADD2.F32 R48, -RZ, R29.H0_H0 ;  /* 0x2000001dff307230 */ /* 0x000fe40000004100 */
[----:B------:R-:W-:Y:S01]  /*109e0*/  HADD2.F32 R46, -RZ, R25.H0_H0 ;  /* 0x20000019ff2e7230 */ /* 0x000fe20000004100 */
[----:B0-----:R-:W-:Y:S01]  /*109f0*/  SHF.R.S32.HI R5, RZ, 0x1f, R4 ;  /* 0x0000001fff057819 */ /* 0x001fe20000011404 */
[----:B------:R-:W-:Y:S02]  /*10a00*/  IMAD.SHL.U32 R6, R4, 0x8, RZ ;  /* 0x0000000804067824 */ /* 0x000fe400078e00ff */
[--C-:B------:R-:W-:Y:S01]  /*10a10*/  HADD2.F32 R49, -RZ, R30.reuse.H0_H0 ;  /* 0x2000001eff317230 */ /* 0x100fe20000004100 */
[----:B------:R-:W-:Y:S01]  /*10a20*/  LEA.HI R5, R5, R4, RZ, 0x3 ;  /* 0x0000000405057211 */ /* 0x000fe200078f18ff */
[----:B------:R-:W-:Y:S01]  /*10a30*/  HADD2.F32 R51, -RZ, R30.H1_H1 ;  /* 0x3000001eff337230 */ /* 0x000fe20000004100 */
[----:B------:R-:W-:Y:S01]  /*10a40*/  LOP3.LUT R4, R223, 0x38, R6, 0xf8, !PT ;  /* 0x00000038df047812 */ /* 0x000fe200078ef806 */
[--C-:B------:R-:W-:Y:S01]  /*10a50*/  HADD2.F32 R53, -RZ, R31.reuse.H0_H0 ;  /* 0x2000001fff357230 */ /* 0x100fe20000004100 */
[----:B------:R-:W-:Y:S01]  /*10a60*/  SHF.L.U32 R5, R5, 0xa, RZ ;  /* 0x0000000a05057819 */ /* 0x000fe200000006ff */
[----:B------:R-:W-:Y:S01]  /*10a70*/  HADD2.F32 R50, -RZ, R31.H1_H1 ;  /* 0x3000001fff327230 */ /* 0x000fe20000004100 */
[----:B------:R-:W-:-:S02]  /*10a80*/  LOP3.LUT R8, R4, R52, RZ, 0x3c, !PT ;  /* 0x0000003404087212 */ /* 0x000fc400078e3cff */
[----:B------:R-:W-:-:S04]  /*10a90*/  LOP3.LUT R33, R5, 0x7fffe000, RZ, 0xc0, !PT ;  /* 0x7fffe00005217812 */ /* 0x000fc800078ec0ff */
[----:B------:R-:W-:-:S05]  /*10aa0*/  IADD3 R33, R8, R33, R227 ;  /* 0x0000002108217210 */ /* 0x000fca0007ffe0e3 */
[----:B------:R-:W-:-:S05]  /*10ab0*/  IMAD R33, R33, 0x2, R18 ;  /* 0x0000000221217824 */ /* 0x000fca00078e0212 */
[----:B------:R-:W0:Y:S02]  /*10ac0*/  LDS.128 R8, [R33+0x14400] ;  /* 0x0144000021087984 */ /* 0x000e240000000c00 */
[----:B0-----:R-:W-:Y:S02]  /*10ad0*/  HADD2.F32 R40, -RZ, R8.H1_H1 ;  /* 0x30000008ff287230 */ /* 0x001fe40000004100 */
[--C-:B------:R-:W-:Y:S02]  /*10ae0*/  HADD2.F32 R43, -RZ, R10.reuse.H0_H0 ;  /* 0x2000000aff2b7230 */ /* 0x100fe40000004100 */
[----:B------:R-:W-:Y:S02]  /*10af0*/  HADD2.F32 R44, -RZ, R10.H1_H1 ;  /* 0x3000000aff2c7230 */ /* 0x000fe40000004100 */
[----:B------:R-:W-:Y:S01]  /*10b00*/  FMUL.FTZ R10, R49, R40 ;  /* 0x00000028310a7220 */ /* 0x000fe20000410000 */
[--C-:B------:R-:W-:Y:S02]  /*10b10*/  HADD2.F32 R41, -RZ, R9.reuse.H0_H0 ;  /* 0x20000009ff297230 */ /* 0x100fe40000004100 */
[----:B------:R-:W-:-:S02]  /*10b20*/  HADD2.F32 R42, -RZ, R9.H1_H1 ;  /* 0x30000009ff2a7230 */ /* 0x000fc40000004100 */
[--C-:B------:R-:W-:Y:S02]  /*10b30*/  HADD2.F32 R9, -RZ, R11.reuse.H0_H0 ;  /* 0x2000000bff097230 */ /* 0x100fe40000004100 */
[----:B------:R-:W-:Y:S01]  /*10b40*/  HADD2.F32 R11, -RZ, R11.H1_H1 ;  /* 0x3000000bff0b7230 */ /* 0x000fe20000004100 */
[----:B--2---:R-:W0:Y:S02]  /*10b50*/  LDS.128 R4, [R54] ;  /* 0x0000000036047984 */ /* 0x004e240000000c00 */
[--C-:B0-----:R-:W-:Y:S02]  /*10b60*/  HADD2.F32 R38, -RZ, R5.reuse.H0_H0 ;  /* 0x20000005ff267230 */ /* 0x101fe40000004100 */
[----:B------:R-:W-:Y:S02]  /*10b70*/  HADD2.F32 R39, -RZ, R5.H1_H1 ;  /* 0x30000005ff277230 */ /* 0x000fe40000004100 */
[----:B------:R-:W-:Y:S02]  /*10b80*/  HADD2.F32 R5, -RZ, R8.H0_H0 ;  /* 0x20000008ff057230 */ /* 0x000fe40000004100 */
[----:B------:R-:W-:-:S02]  /*10b90*/  HADD2.F32 R36, -RZ, R4.H0_H0 ;  /* 0x20000004ff247230 */ /* 0x000fc40000004100 */
[----:B------:R-:W-:Y:S02]  /*10ba0*/  HADD2.F32 R37, -RZ, R4.H1_H1 ;  /* 0x30000004ff257230 */ /* 0x000fe40000004100 */
[-C--:B------:R-:W-:Y:S01]  /*10bb0*/  FMUL.FTZ R45, R48, R5.reuse ;  /* 0x00000005302d7220 */ /* 0x080fe20000410000 */
[C---:B------:R-:W-:Y:S01]  /*10bc0*/  FMUL.FTZ R47, R46.reuse, R5 ;  /* 0x000000052e2f7220 */ /* 0x040fe20000410000 */
[----:B------:R-:W-:Y:S02]  /*10bd0*/  HADD2.F32 R35, -RZ, R6.H0_H0 ;  /* 0x20000006ff237230 */ /* 0x000fe40000004100 */
[-C--:B------:R-:W-:Y:S01]  /*10be0*/  FFMA.FTZ R5, R46, R36.reuse, -R45 ;  /* 0x000000242e057223 */ /* 0x080fe2000001082d */
[----:B------:R-:W-:Y:S02]  /*10bf0*/  HADD2.F32 R45, -RZ, R26.H0_H0 ;  /* 0x2000001aff2d7230 */ /* 0x000fe40000004100 */
[----:B------:R-:W-:Y:S01]  /*10c00*/  FFMA.FTZ R8, R48, R36, R47 ;  /* 0x0000002430087223 */ /* 0x000fe2000001002f */
[----:B------:R-:W-:-:S02]  /*10c10*/  HADD2.F32 R46, -RZ, R29.H1_H1 ;  /* 0x3000001dff2e7230 */ /* 0x000fc40000004100 */
[----:B------:R-:W-:Y:S02]  /*10c20*/  HADD2.F32 R36, -RZ, R25.H1_H1 ;  /* 0x30000019ff247230 */ /* 0x000fe40000004100 */
[C---:B------:R-:W-:Y:S01]  /*10c30*/  FMUL.FTZ R40, R45.reuse, R40 ;  /* 0x000000282d287220 */ /* 0x040fe20000410000 */
[----:B------:R-:W-:Y:S01]  /*10c40*/  FFMA.FTZ R10, R45, R37, -R10 ;  /* 0x000000252d0a7223 */ /* 0x000fe2000001080a */
[----:B------:R-:W-:Y:S01]  /*10c50*/  FMUL.FTZ R45, R46, R41 ;  /* 0x000000292e2d7220 */ /* 0x000fe20000410000 */
[----:B------:R-:W-:Y:S02]  /*10c60*/  HADD2.F32 R47, -RZ, R26.H1_H1 ;  /* 0x3000001aff2f7230 */ /* 0x000fe40000004100 */
[----:B------:R-:W-:Y:S01]  /*10c70*/  FFMA.FTZ R37, R49, R37, R40 ;  /* 0x0000002531257223 */ /* 0x000fe20000010028 */
[C---:B------:R-:W-:Y:S01]  /*10c80*/  FMUL.FTZ R41, R36.reuse, R41 ;  /* 0x0000002924297220 */ /* 0x040fe20000410000 */
[----:B------:R-:W-:Y:S02]  /*10c90*/  HADD2.F32 R49, -RZ, R27.H0_H0 ;  /* 0x2000001bff317230 */ /* 0x000fe40000004100 */
[----:B------:R-:W-:Y:S01]  /*10ca0*/  FFMA.FTZ R45, R36, R38, -R45 ;  /* 0x00000026242d7223 */ /* 0x000fe2000001082d */
[----:B------:R-:W-:Y:S01]  /*10cb0*/  FMUL.FTZ R36, R51, R42 ;  /* 0x0000002a33247220 */ /* 0x000fe20000410000 */
[----:B------:R-:W-:Y:S01]  /*10cc0*/  FFMA.FTZ R41, R46, R38, R41 ;  /* 0x000000262e297223 */ /* 0x000fe20000010029 */
[----:B------:R-:W-:Y:S01]  /*10cd0*/  FMUL.FTZ R42, R47, R42 ;  /* 0x0000002a2f2a7220 */ /* 0x000fe20000410000 */
[----:B------:R-:W-:-:S02]  /*10ce0*/  HADD2.F32 R48, -RZ, R32.H0_H0 ;  /* 0x20000020ff307230 */ /* 0x000fc40000004100 */
[-C--:B------:R-:W-:Y:S01]  /*10cf0*/  FMUL.FTZ R38, R53, R43.reuse ;  /* 0x0000002b35267220 */ /* 0x080fe20000410000 */
[----:B------:R-:W-:Y:S02]  /*10d00*/  HADD2.F32 R46, -RZ, R28.H0_H0 ;  /* 0x2000001cff2e7230 */ /* 0x000fe40000004100 */
[----:B------:R-:W-:Y:S01]  /*10d10*/  FMUL.FTZ R40, R49, R43 ;  /* 0x0000002b31287220 */ /* 0x000fe20000410000 */
[----:B------:R-:W-:Y:S02]  /*10d20*/  HADD2.F32 R6, -RZ, R6.H1_H1 ;  /* 0x30000006ff067230 */ /* 0x000fe40000004100 */
[-C--:B------:R-:W-:Y:S01]  /*10d30*/  FFMA.FTZ R36, R47, R39.reuse, -R36 ;  /* 0x000000272f247223 */ /* 0x080fe20000010824 */
[----:B------:R-:W-:Y:S01]  /*10d40*/  FFMA.FTZ R42, R51, R39, R42 ;  /* 0x00000027332a7223 */ /* 0x000fe2000001002a */
[-C--:B------:R-:W-:Y:S01]  /*10d50*/  FFMA.FTZ R38, R49, R35.reuse, -R38 ;  /* 0x0000002331267223 */ /* 0x080fe20000010826 */
[----:B------:R-:W-:Y:S01]  /*10d60*/  FFMA.FTZ R40, R53, R35, R40 ;  /* 0x0000002335287223 */ /* 0x000fe20000010028 */
[-C--:B------:R-:W-:Y:S01]  /*10d70*/  FMUL.FTZ R39, R48, R44.reuse ;  /* 0x0000002c30277220 */ /* 0x080fe20000410000 */
[----:B------:R-:W-:Y:S01]  /*10d80*/  FMUL.FTZ R35, R46, R44 ;  /* 0x0000002c2e237220 */ /* 0x000fe20000410000 */
[----:B------:R-:W-:-:S02]  /*10d90*/  HADD2.F32 R49, -RZ, R32.H1_H1 ;  /* 0x30000020ff317230 */ /* 0x000fc40000004100 */
[----:B------:R-:W-:Y:S01]  /*10da0*/  FMUL.FTZ R43, R50, R9 ;  /* 0x00000009322b7220 */ /* 0x000fe20000410000 */
[----:B------:R-:W-:Y:S02]  /*10db0*/  HADD2.F32 R44, -RZ, R27.H1_H1 ;  /* 0x3000001bff2c7230 */ /* 0x000fe40000004100 */
[-C--:B------:R-:W-:Y:S01]  /*10dc0*/  FFMA.FTZ R39, R46, R6.reuse, -R39 ;  /* 0x000000062e277223 */ /* 0x080fe20000010827 */
[----:B------:R-:W-:Y:S02]  /*10dd0*/  HADD2.F32 R47, -RZ, R28.H1_H1 ;  /* 0x3000001cff2f7230 */ /* 0x000fe40000004100 */
[----:B------:R-:W-:Y:S01]  /*10de0*/  FFMA.FTZ R35, R48, R6, R35 ;  /* 0x0000000630237223 */ /* 0x000fe20000010023 */
[--C-:B------:R-:W-:Y:S02]  /*10df0*/  HADD2.F32 R4, -RZ, R7.reuse.H0_H0 ;  /* 0x20000007ff047230 */ /* 0x100fe40000004100 */
[----:B------:R-:W-:Y:S01]  /*10e00*/  FMUL.FTZ R6, R49, R11 ;  /* 0x0000000b31067220 */ /* 0x000fe20000410000 */
[----:B------:R-:W-:-:S02]  /*10e10*/  HADD2.F32 R7, -RZ, R7.H1_H1 ;  /* 0x30000007ff077230 */ /* 0x000fc40000004100 */
[C---:B------:R-:W-:Y:S01]  /*10e20*/  FMUL.FTZ R9, R44.reuse, R9 ;  /* 0x000000092c097220 */ /* 0x040fe20000410000 */
[----:B------:R-:W-:Y:S01]  /*10e30*/  FMUL.FTZ R46, R47, R11 ;  /* 0x0000000b2f2e7220 */ /* 0x000fe20000410000 */
[----:B------:R-:W-:Y:S01]  /*10e40*/  FFMA.FTZ R43, R44, R4, -R43 ;  /* 0x000000042c2b7223 */ /* 0x000fe2000001082b */
[----:B------:R-:W-:Y:S01]  /*10e50*/  F2FP.F16.F32.PACK_AB R8, R37, R8 ;  /* 0x000000082508723e */ /* 0x000fe200000000ff */
[-C--:B------:R-:W-:Y:S01]  /*10e60*/  FFMA.FTZ R44, R47, R7.reuse, -R6 ;  /* 0x000000072f2c7223 */ /* 0x080fe20000010806 */
[----:B------:R-:W-:Y:S01]  /*10e70*/  FFMA.FTZ R11, R50, R4, R9 ;  /* 0x00000004320b7223 */ /* 0x000fe20000010009 */
[----:B------:R-:W-:Y:S01]  /*10e80*/  FFMA.FTZ R46, R49, R7, R46 ;  /* 0x00000007312e7223 */ /* 0x000fe2000001002e */
[----:B------:R-:W-:Y:S02]  /*10e90*/  F2FP.F16.F32.PACK_AB R4, R10, R5 ;  /* 0x000000050a04723e */ /* 0x000fe400000000ff */
[----:B------:R-:W-:Y:S02]  /*10ea0*/  F2FP.F16.F32.PACK_AB R5, R36, R45 ;  /* 0x0000002d2405723e */ /* 0x000fe400000000ff */
[----:B------:R-:W-:-:S02]  /*10eb0*/  F2FP.F16.F32.PACK_AB R6, R39, R38 ;  /* 0x000000262706723e */ /* 0x000fc400000000ff */
[----:B------:R-:W-:Y:S02]  /*10ec0*/  F2FP.F16.F32.PACK_AB R7, R44, R43 ;  /* 0x0000002b2c07723e */ /* 0x000fe400000000ff */
[----:B------:R-:W-:Y:S02]  /*10ed0*/  F2FP.F16.F32.PACK_AB R9, R42, R41 ;  /* 0x000000292a09723e */ /* 0x000fe400000000ff */
[----:B------:R-:W-:Y:S01]  /*10ee0*/  F2FP.F16.F32.PACK_AB R10, R35, R40 ;  /* 0x00000028230a723e */ /* 0x000fe200000000ff */
[----:B------:R1:W-:Y:S01]  /*10ef0*/  STS.128 [R54], R4 ;  /* 0x0000000436007388 */ /* 0x0003e20000000c00 */
[----:B------:R-:W-:-:S05]  /*10f00*/  F2FP.F16.F32.PACK_AB R11, R46, R11 ;  /* 0x0000000b2e0b723e */ /* 0x000fca00000000ff */
[----:B------:R1:W-:Y:S02]  /*10f10*/  STS.128 [R33+0x14400], R8 ;  /* 0x0144000821007388 */ /* 0x0003e40000000c00 */
.L_x_625:
[----:B------:R-:W-:Y:S05]  /*10f20*/  BSYNC B2 ;  /* 0x0000000000027941 */ /* 0x000fea0003800000 */
.L_x_624:
[----:B------:R-:W-:Y:S05]  /*10f30*/  @P1 BRA `(.L_x_623) ;  /* 0x0000000400601947 */ /* 0x000fea0003800000 */
[----:B-1----:R-:W2:Y:S04]  /*10f40*/  LDL R4, [R1+0x14] ;  /* 0x0000140001047983 */ /* 0x002ea80000100800 */
[----:B------:R-:W3:Y:S01]  /*10f50*/  LDL R51, [R1+0x198] ;  /* 0x0001980001337983 */ /* 0x000ee20000100800 */
[----:B------:R-:W-:Y:S02]  /*10f60*/  HADD2.F32 R47, -RZ, R15.H0_H0 ;  /* 0x2000000fff2f7230 */ /* 0x000fe40000004100 */
[----:B------:R-:W-:Y:S02]  /*10f70*/  HADD2.F32 R45, -RZ, R3.H0_H0 ;  /* 0x20000003ff2d7230 */ /* 0x000fe40000004100 */
[----:B------:R-:W-:Y:S02]  /*10f80*/  HADD2.F32 R46, -RZ, R20.H0_H0 ;  /* 0x20000014ff2e7230 */ /* 0x000fe40000004100 */
[----:B------:R-:W-:-:S02]  /*10f90*/  HADD2.F32 R44, -RZ, R12.H0_H0 ;  /* 0x2000000cff2c7230 */ /* 0x000fc40000004100 */
[----:B------:R-:W-:Y:S02]  /*10fa0*/  HADD2.F32 R49, -RZ, R15.H1_H1 ;  /* 0x3000000fff317230 */ /* 0x000fe40000004100 */
[----:B------:R-:W-:Y:S02]  /*10fb0*/  HADD2.F32 R48, -RZ, R20.H1_H1 ;  /* 0x30000014ff307230 */ /* 0x000fe40000004100 */
[----:B------:R-:W-:Y:S01]  /*10fc0*/  HADD2.F32 R50, -RZ, R21.H0_H0 ;  /* 0x20000015ff327230 */ /* 0x000fe20000004100 */
[----:B--2---:R-:W-:-:S04]  /*10fd0*/  LEA.HI R34, R34, R4, RZ, 0x1d ;  /* 0x0000000422227211 */ /* 0x004fc800078fe8ff */
[----:B0-----:R-:W-:Y:S01]  /*10fe0*/  SHF.R.S32.HI R5, RZ, 0x1f, R34 ;  /* 0x0000001fff057819 */ /* 0x001fe20000011422 */
[----:B------:R-:W-:-:S03]  /*10ff0*/  IMAD.SHL.U32 R4, R34, 0x8, RZ ;  /* 0x0000000822047824 */ /* 0x000fc600078e00ff */
[----:B------:R-:W-:Y:S02]  /*11000*/  LEA.HI R5, R5, R34, RZ, 0x3 ;  /* 0x0000002205057211 */ /* 0x000fe400078f18ff */
[----:B------:R-:W-:-:S03]  /*11010*/  LOP3.LUT R4, R223, 0x38, R4, 0xf8, !PT ;  /* 0x00000038df047812 */ /* 0x000fc600078ef804 */
[----:B------:R-:W-:Y:S01]  /*11020*/  IMAD.SHL.U32 R5, R5, 0x400, RZ ;  /* 0x0000040005057824 */ /* 0x000fe200078e00ff */
[----:B------:R-:W-:Y:S01]  /*11030*/  LOP3.LUT R8, R4, R52, RZ, 0x3c, !PT ;  /* 0x0000003404087212 */ /* 0x000fe200078e3cff */
[----:B------:R-:W-:-:S03]  /*11040*/  HADD2.F32 R52, -RZ, R24.H0_H0 ;  /* 0x20000018ff347230 */ /* 0x000fc60000004100 */
[----:B------:R-:W-:Y:S02]  /*11050*/  LOP3.LUT R33, R5, 0x7fffe000, RZ, 0xc0, !PT ;  /* 0x7fffe00005217812 */ /* 0x000fe400078ec0ff */
[----:B---3--:R-:W0:Y:S02]  /*11060*/  LDS.128 R4, [R51] ;  /* 0x0000000033047984 */ /* 0x008e240000000c00 */
[----:B------:R-:W-:-:S04]  /*11070*/  IADD3 R33, R8, R33, R227 ;  /* 0x0000002108217210 */ /* 0x000fc80007ffe0e3 */
[----:B------:R-:W-:-:S05]  /*11080*/  LEA R33, R33, R18, 0x1 ;  /* 0x0000001221217211 */ /* 0x000fca00078e08ff */
        /* <DEDUP_REMOVED lines=9> */
[--C-:B------:R-:W-:Y:S02]  /*11120*/  HADD2.F32 R42, -RZ, R10.reuse.H0_H0 ;  /* 0x2000000aff2a7230 */ /* 0x100fe40000004100 */
[-C--:B------:R-:W-:Y:S01]  /*11130*/  FMUL.FTZ R8, R47, R5.reuse ;  /* 0x000000052f087220 */ /* 0x080fe20000410000 */
[----:B------:R-:W-:Y:S02]  /*11140*/  HADD2.F32 R43, -RZ, R10.H1_H1 ;  /* 0x3000000aff2b7230 */ /* 0x000fe40000004100 */
[----:B------:R-:W-:Y:S01]  /*11150*/  FMUL.FTZ R10, R45, R5 ;  /* 0x000000052d0a7220 */ /* 0x000fe20000410000 */
[----:B------:R-:W-:-:S02]  /*11160*/  HADD2.F32 R40, -RZ, R9.H0_H0 ;  /* 0x20000009ff287230 */ /* 0x000fc40000004100 */
[----:B------:R-:W-:Y:S01]  /*11170*/  FFMA.FTZ R5, R45, R35, -R8 ;  /* 0x000000232d057223 */ /* 0x000fe20000010808 */
[----:B------:R-:W-:Y:S01]  /*11180*/  FMUL.FTZ R45, R46, R39 ;  /* 0x000000272e2d7220 */ /* 0x000fe20000410000 */
[----:B------:R-:W-:Y:S01]  /*11190*/  FFMA.FTZ R8, R47, R35, R10 ;  /* 0x000000232f087223 */ /* 0x000fe2000001000a */
[----:B------:R-:W-:Y:S02]  /*111a0*/  HADD2.F32 R35, -RZ, R3.H1_H1 ;  /* 0x30000003ff237230 */ /* 0x000fe40000004100 */
[C---:B------:R-:W-:Y:S01]  /*111b0*/  FMUL.FTZ R39, R44.reuse, R39 ;  /* 0x000000272c277220 */ /* 0x040fe20000410000 */
[----:B------:R-:W-:Y:S01]  /*111c0*/  FFMA.FTZ R10, R44, R36, -R45 ;  /* 0x000000242c0a7223 */ /* 0x000fe2000001082d */
[----:B------:R-:W-:Y:S02]  /*111d0*/  HADD2.F32 R41, -RZ, R9.H1_H1 ;  /* 0x30000009ff297230 */ /* 0x000fe40000004100 */
[----:B------:R-:W-:Y:S01]  /*111e0*/  FMUL.FTZ R44, R49, R40 ;  /* 0x00000028312c7220 */ /* 0x000fe20000410000 */
[----:B------:R-:W-:Y:S01]  /*111f0*/  FFMA.FTZ R39, R46, R36, R39 ;  /* 0x000000242e277223 */ /* 0x000fe20000010027 */
[----:B------:R-:W-:Y:S01]  /*11200*/  FMUL.FTZ R40, R35, R40 ;  /* 0x0000002823287220 */ /* 0x000fe20000410000 */
[----:B------:R-:W-:-:S02]  /*11210*/  HADD2.F32 R36, -RZ, R12.H1_H1 ;  /* 0x3000000cff247230 */ /* 0x000fc40000004100 */
[----:B------:R-:W-:Y:S01]  /*11220*/  FFMA.FTZ R44, R35, R37, -R44 ;  /* 0x00000025232c7223 */ /* 0x000fe2000001082c */
[----:B------:R-:W-:Y:S01]  /*11230*/  FMUL.FTZ R35, R48, R41 ;  /* 0x0000002930237220 */ /* 0x000fe20000410000 */
[----:B------:R-:W-:Y:S02]  /*11240*/  HADD2.F32 R46, -RZ, R13.H0_H0 ;  /* 0x2000000dff2e7230 */ /* 0x000fe40000004100 */
[----:B------:R-:W-:Y:S01]  /*11250*/  FFMA.FTZ R40, R49, R37, R40 ;  /* 0x0000002531287223 */ /* 0x000fe20000010028 */
[C---:B------:R-:W-:Y:S01]  /*11260*/  FMUL.FTZ R41, R36.reuse, R41 ;  /* 0x0000002924297220 */ /* 0x040fe20000410000 */
[----:B------:R-:W-:Y:S01]  /*11270*/  FFMA.FTZ R35, R36, R38, -R35 ;  /* 0x0000002624237223 */ /* 0x000fe20000010823 */
[----:B------:R-:W-:Y:S02]  /*11280*/  HADD2.F32 R36, -RZ, R14.H0_H0 ;  /* 0x2000000eff247230 */ /* 0x000fe40000004100 */
[-C--:B------:R-:W-:Y:S01]  /*11290*/  FMUL.FTZ R37, R50, R42.reuse ;  /* 0x0000002a32257220 */ /* 0x080fe20000410000 */
[----:B------:R-:W-:Y:S01]  /*112a0*/  FMUL.FTZ R45, R46, R42 ;  /* 0x0000002a2e2d7220 */ /* 0x000fe20000410000 */
[----:B------:R-:W-:Y:S01]  /*112b0*/  FMUL.FTZ R47, R52, R43 ;  /* 0x0000002b342f7220 */ /* 0x000fe20000410000 */
[----:B------:R-:W-:-:S02]  /*112c0*/  HADD2.F32 R9, -RZ, R11.H0_H0 ;  /* 0x2000000bff097230 */ /* 0x000fc40000004100 */
[-C--:B------:R-:W-:Y:S01]  /*112d0*/  FFMA.FTZ R37, R46, R34.reuse, -R37 ;  /* 0x000000222e257223 */ /* 0x080fe20000010825 */
[----:B------:R-:W-:Y:S01]  /*112e0*/  FFMA.FTZ R45, R50, R34, R45 ;  /* 0x00000022322d7223 */ /* 0x000fe2000001002d */
[----:B------:R-:W-:Y:S01]  /*112f0*/  FMUL.FTZ R43, R36, R43 ;  /* 0x0000002b242b7220 */ /* 0x000fe20000410000 */
[----:B------:R-:W-:Y:S02]  /*11300*/  HADD2.F32 R46, -RZ, R21.H1_H1 ;  /* 0x30000015ff2e7230 */ /* 0x000fe40000004100 */
[----:B------:R-:W-:Y:S01]  /*11310*/  FFMA.FTZ R41, R48, R38, R41 ;  /* 0x0000002630297223 */ /* 0x000fe20000010029 */
[----:B------:R-:W-:Y:S02]  /*11320*/  HADD2.F32 R11, -RZ, R11.H1_H1 ;  /* 0x3000000bff0b7230 */ /* 0x000fe40000004100 */
[-C--:B------:R-:W-:Y:S01]  /*11330*/  FFMA.FTZ R34, R36, R6.reuse, -R47 ;  /* 0x0000000624227223 */ /* 0x080fe2000001082f */
[----:B------:R-:W-:Y:S02]  /*11340*/  HADD2.F32 R49, -RZ, R24.H1_H1 ;  /* 0x30000018ff317230 */ /* 0x000fe40000004100 */
[----:B------:R-:W-:Y:S01]  /*11350*/  FFMA.FTZ R36, R52, R6, R43 ;  /* 0x0000000634247223 */ /* 0x000fe2000001002b */
[----:B------:R-:W-:-:S02]  /*11360*/  HADD2.F32 R38, -RZ, R13.H1_H1 ;  /* 0x3000000dff267230 */ /* 0x000fc40000004100 */
[----:B------:R-:W-:Y:S01]  /*11370*/  FMUL.FTZ R43, R46, R9 ;  /* 0x000000092e2b7220 */ /* 0x000fe20000410000 */
[----:B------:R-:W-:Y:S02]  /*11380*/  HADD2.F32 R47, -RZ, R14.H1_H1 ;  /* 0x3000000eff2f7230 */ /* 0x000fe40000004100 */
[----:B------:R-:W-:Y:S01]  /*11390*/  FMUL.FTZ R6, R49, R11 ;  /* 0x0000000b31067220 */ /* 0x000fe20000410000 */
[--C-:B------:R-:W-:Y:S02]  /*113a0*/  HADD2.F32 R4, -RZ, R7.reuse.H0_H0 ;  /* 0x20000007ff047230 */ /* 0x100fe40000004100 */
[C---:B------:R-:W-:Y:S01]  /*113b0*/  FMUL.FTZ R9, R38.reuse, R9 ;  /* 0x0000000926097220 */ /* 0x040fe20000410000 */
[----:B------:R-:W-:Y:S02]  /*113c0*/  HADD2.F32 R7, -RZ, R7.H1_H1 ;  /* 0x30000007ff077230 */ /* 0x000fe40000004100 */
[----:B------:R-:W-:Y:S01]  /*113d0*/  FMUL.FTZ R42, R47, R11 ;  /* 0x0000000b2f2a7220 */ /* 0x000fe20000410000 */
[----:B------:R-:W-:Y:S01]  /*113e0*/  F2FP.F16.F32.PACK_AB R8, R39, R8 ;  /* 0x000000082708723e */ /* 0x000fe200000000ff */
[-C--:B------:R-:W-:Y:S01]  /*113f0*/  FFMA.FTZ R43, R38, R4.reuse, -R43 ;  /* 0x00000004262b7223 */ /* 0x080fe2000001082b */
[----:B------:R-:W-:Y:S01]  /*11400*/  FFMA.FTZ R11, R46, R4, R9 ;  /* 0x000000042e0b7223 */ /* 0x000fe20000010009 */
[-C--:B------:R-:W-:Y:S01]  /*11410*/  FFMA.FTZ R38, R47, R7.reuse, -R6 ;  /* 0x000000072f267223 */ /* 0x080fe20000010806 */
[----:B------:R-:W-:Y:S01]  /*11420*/  FFMA.FTZ R42, R49, R7, R42 ;  /* 0x00000007312a7223 */ /* 0x000fe2000001002a */
        /* <DEDUP_REMOVED lines=9> */
.L_x_623:
[----:B------:R-:W-:Y:S05]  /*114c0*/  BSYNC B1 ;  /* 0x0000000000017941 */ /* 0x000fea0003800000 */
.L_x_622:
        /* <DEDUP_REMOVED lines=14> */
[----:B------:R-:W-:Y:S01]  /*115b0*/  SHF.R.S32.HI R7, RZ, 0x1f, R4 ;  /* 0x0000001fff077819 */ /* 0x000fe20000011404 */
[----:B0-----:R-:W-:Y:S02]  /*115c0*/  IMAD.SHL.U32 R5, R4, 0x8, RZ ;  /* 0x0000000804057824 */ /* 0x001fe400078e00ff */
[--C-:B------:R-:W-:Y:S01]  /*115d0*/  HADD2.F32 R49, -RZ, R30.reuse.H0_H0 ;  /* 0x2000001eff317230 */ /* 0x100fe20000004100 */
[----:B------:R-:W-:Y:S01]  /*115e0*/  LEA.HI R7, R7, R4, RZ, 0x3 ;  /* 0x0000000407077211 */ /* 0x000fe200078f18ff */
[----:B------:R-:W-:Y:S01]  /*115f0*/  HADD2.F32 R51, -RZ, R30.H1_H1 ;  /* 0x3000001eff337230 */ /* 0x000fe20000004100 */
[----:B------:R-:W-:Y:S01]  /*11600*/  LOP3.LUT R4, R222, 0x38, R5, 0xf8, !PT ;  /* 0x00000038de047812 */ /* 0x000fe200078ef805 */
[----:B------:R-:W-:-:S02]  /*11610*/  HADD2.F32 R53, -RZ, R31.H0_H0 ;  /* 0x2000001fff357230 */ /* 0x000fc40000004100 */
[----:B------:R-:W-:Y:S01]  /*11620*/  IMAD.SHL.U32 R7, R7, 0x400, RZ ;  /* 0x0000040007077824 */ /* 0x000fe200078e00ff */
[----:B------:R-:W-:Y:S01]  /*11630*/  LOP3.LUT R9, R4, R52, RZ, 0x3c, !PT ;  /* 0x0000003404097212 */ /* 0x000fe200078e3cff */
[----:B------:R-:W-:-:S03]  /*11640*/  HADD2.F32 R50, -RZ, R31.H1_H1 ;  /* 0x3000001fff327230 */ /* 0x000fc60000004100 */
[----:B------:R-:W-:-:S04]  /*11650*/  LOP3.LUT R8, R7, 0x7fffe000, RZ, 0xc0, !PT ;  /* 0x7fffe00007087812 */ /* 0x000fc800078ec0ff */
[----:B------:R-:W-:-:S04]  /*11660*/  IADD3 R9, R9, R8, R226 ;  /* 0x0000000809097210 */ /* 0x000fc80007ffe0e2 */
[----:B------:R-:W-:-:S05]  /*11670*/  LEA R33, R9, R18, 0x1 ;  /* 0x0000001209217211 */ /* 0x000fca00078e08ff */
        /* <DEDUP_REMOVED lines=70> */
.L_x_629:
[----:B------:R-:W-:Y:S05]  /*11ae0*/  BSYNC B2 ;  /* 0x0000000000027941 */ /* 0x000fea0003800000 */
.L_x_628:
        /* <DEDUP_REMOVED lines=11> */
[----:B------:R-:W-:Y:S01]  /*11ba0*/  SHF.R.S32.HI R7, RZ, 0x1f, R34 ;  /* 0x0000001fff077819 */ /* 0x000fe20000011422 */
[----:B0-----:R-:W-:-:S03]  /*11bb0*/  IMAD.SHL.U32 R5, R34, 0x8, RZ ;  /* 0x0000000822057824 */ /* 0x001fc600078e00ff */
[----:B------:R-:W-:Y:S02]  /*11bc0*/  LEA.HI R7, R7, R34, RZ, 0x3 ;  /* 0x0000002207077211 */ /* 0x000fe400078f18ff */
[----:B------:R-:W-:-:S03]  /*11bd0*/  LOP3.LUT R4, R222, 0x38, R5, 0xf8, !PT ;  /* 0x00000038de047812 */ /* 0x000fc600078ef805 */
[----:B------:R-:W-:Y:S01]  /*11be0*/  IMAD.SHL.U32 R7, R7, 0x400, RZ ;  /* 0x0000040007077824 */ /* 0x000fe200078e00ff */
[----:B------:R-:W-:Y:S01]  /*11bf0*/  LOP3.LUT R9, R4, R52, RZ, 0x3c, !PT ;  /* 0x0000003404097212 */ /* 0x000fe200078e3cff */
[----:B------:R-:W-:-:S03]  /*11c00*/  HADD2.F32 R52, -RZ, R24.H0_H0 ;  /* 0x20000018ff347230 */ /* 0x000fc60000004100 */
[----:B------:R-:W-:Y:S02]  /*11c10*/  LOP3.LUT R8, R7, 0x7fffe000, RZ, 0xc0, !PT ;  /* 0x7fffe00007087812 */ /* 0x000fe400078ec0ff */
        /* <DEDUP_REMOVED lines=70> */
.L_x_627:
[----:B------:R-:W-:Y:S05]  /*12080*/  BSYNC B1 ;  /* 0x0000000000017941 */ /* 0x000fea0003800000 */
.L_x_626:
[----:B012---:R-:W-:-:S04]  /*12090*/  IADD3 R5, R212, 0x60, RZ ;  /* 0x00000060d4057810 */ /* 0x007fc80007ffe0ff */
[----:B------:R-:W-:-:S13]  /*120a0*/  ISETP.GE.AND P0, PT, R5, R0, PT ;  /* 0x000000000500720c */ /* 0x000fda0003f06270 */
[----:B------:R-:W-:Y:S05]  /*120b0*/  @P0 BRA `(.L_x_606) ;  /* 0x0000000c001c0947 */ /* 0x000fea0003800000 */
[----:B------:R0:W5:Y:S01]  /*120c0*/  LDL R47, [R1+0x104] ;  /* 0x00010400012f7983 */ /* 0x0001620000100800 */
[----:B------:R-:W1:Y:S01]  /*120d0*/  LDC R0, c[0x0][0x3f4] ;  /* 0x0000fd00ff007b82 */ /* 0x000e620000000800 */
[----:B------:R-:W-:Y:S01]  /*120e0*/  VIADD R49, R212, 0x60 ;  /* 0x00000060d4317836 */ /* 0x000fe20000000000 */
[----:B------:R-:W-:Y:S03]  /*120f0*/  BSSY B1, `(.L_x_630) ;  /* 0x000005e000017945 */ /* 0x000fe60003800000 */
[----:B------:R-:W-:-:S05]  /*12100*/  IMAD.SHL.U32 R49, R49, 0x40, RZ ;  /* 0x0000004031317824 */ /* 0x000fca00078e00ff */
[----:B------:R-:W-:Y:S02]  /*12110*/  LOP3.LUT R49, R49, 0x1c0, RZ, 0xc0, !PT ;  /* 0x000001c031317812 */ /* 0x000fe400078ec0ff */
[-C--:B-1----:R-:W-:Y:S02]  /*12120*/  ISETP.GE.AND P0, PT, R16, R0.reuse, PT ;  /* 0x000000001000720c */ /* 0x082fe40003f06270 */
[----:B------:R-:W-:-:S11]  /*12130*/  ISETP.GE.AND P1, PT, R213, R0, PT ;  /* 0x00000000d500720c */ /* 0x000fd60003f26270 */
[----:B0-----:R-:W-:Y:S05]  /*12140*/  @P0 BRA `(.L_x_631) ;  /* 0x0000000400600947 */ /* 0x001fea0003800000 */
[----:B------:R-:W2:Y:S01]  /*12150*/  LDL R51, [R1+0x18c] ;  /* 0x00018c0001337983 */ /* 0x000ea20000100800 */
[----:B------:R-:W-:Y:S01]  /*12160*/  LEA.HI R4, R0, R233, RZ, 0x1d ;  /* 0x000000e900047211 */ /* 0x000fe200078fe8ff */
[----:B------:R-:W-:Y:S01]  /*12170*/  HADD2.F32 R45, -RZ, R29.H0_H0 ;  /* 0x2000001dff2d7230 */ /* 0x000fe20000004100 */
[----:B------:R-:W-:Y:S01]  /*12180*/  SHF.R.U32.HI R9, RZ, 0x3, R49 ;  /* 0x00000003ff097819 */ /* 0x000fe20000011631 */
[--C-:B------:R-:W-:Y:S01]  /*12190*/  HADD2.F32 R43, -RZ, R25.reuse.H0_H0 ;  /* 0x20000019ff2b7230 */ /* 0x100fe20000004100 */
[----:B------:R-:W-:Y:S01]  /*121a0*/  SHF.R.S32.HI R7, RZ, 0x1f, R4 ;  /* 0x0000001fff077819 */ /* 0x000fe20000011404 */
[----:B------:R-:W-:Y:S02]  /*121b0*/  IMAD.SHL.U32 R5, R4, 0x8, RZ ;  /* 0x0000000804057824 */ /* 0x000fe400078e00ff */
[--C-:B------:R-:W-:Y:S01]  /*121c0*/  HADD2.F32 R48, -RZ, R30.reuse.H0_H0 ;  /* 0x2000001eff307230 */ /* 0x100fe20000004100 */
[----:B------:R-:W-:Y:S01]  /*121d0*/  LEA.HI R7, R7, R4, RZ, 0x3 ;  /* 0x0000000407077211 */ /* 0x000fe200078f18ff */
[----:B------:R-:W-:Y:S01]  /*121e0*/  HADD2.F32 R25, -RZ, R25.H1_H1 ;  /* 0x30000019ff197230 */ /* 0x000fe20000004100 */
[----:B------:R-:W-:Y:S01]  /*121f0*/  LOP3.LUT R4, R49, 0x38, R5, 0xf8, !PT ;  /* 0x0000003831047812 */ /* 0x000fe200078ef805 */
[----:B------:R-:W-:Y:S01]  /*12200*/  HADD2.F32 R50, -RZ, R30.H1_H1 ;  /* 0x3000001eff327230 */ /* 0x000fe20000004100 */
[----:B------:R-:W-:Y:S01]  /*12210*/  SHF.L.U32 R7, R7, 0xa, RZ ;  /* 0x0000000a07077819 */ /* 0x000fe200000006ff */
[----:B------:R-:W-:Y:S01]  /*12220*/  HADD2.F32 R30, -RZ, R27.H0_H0 ;  /* 0x2000001bff1e7230 */ /* 0x000fe20000004100 */
[----:B------:R-:W-:Y:S01]  /*12230*/  LOP3.LUT R8, R4, R9, RZ, 0x3c, !PT ;  /* 0x0000000904087212 */ /* 0x000fe200078e3cff */
[----:B------:R-:W-:Y:S01]  /*12240*/  HADD2.F32 R52, -RZ, R32.H0_H0 ;  /* 0x20000020ff347230 */ /* 0x000fe20000004100 */
[----:B------:R-:W-:-:S04]  /*12250*/  LOP3.LUT R33, R7, 0x7fffe000, RZ, 0xc0, !PT ;  /* 0x7fffe00007217812 */ /* 0x000fc800078ec0ff */
[----:B-----5:R-:W-:-:S05]  /*12260*/  IADD3 R33, R8, R33, R47 ;  /* 0x0000002108217210 */ /* 0x020fca0007ffe02f */
[----:B------:R-:W-:-:S05]  /*12270*/  IMAD R33, R33, 0x2, R18 ;  /* 0x0000000221217824 */ /* 0x000fca00078e0212 */
[----:B------:R-:W0:Y:S02]  /*12280*/  LDS.128 R8, [R33+0x14400] ;  /* 0x0144000021087984 */ /* 0x000e240000000c00 */
[----:B0-----:R-:W-:Y:S02]  /*12290*/  HADD2.F32 R39, -RZ, R8.H1_H1 ;  /* 0x30000008ff277230 */ /* 0x001fe40000004100 */
[--C-:B------:R-:W-:Y:S02]  /*122a0*/  HADD2.F32 R40, -RZ, R9.reuse.H0_H0 ;  /* 0x20000009ff287230 */ /* 0x100fe40000004100 */
[----:B------:R-:W-:Y:S02]  /*122b0*/  HADD2.F32 R41, -RZ, R9.H1_H1 ;  /* 0x30000009ff297230 */ /* 0x000fe40000004100 */
[--C-:B------:R-:W-:Y:S02]  /*122c0*/  HADD2.F32 R42, -RZ, R10.reuse.H0_H0 ;  /* 0x2000000aff2a7230 */ /* 0x100fe40000004100 */
[----:B------:R-:W-:Y:S01]  /*122d0*/  HADD2.F32 R10, -RZ, R10.H1_H1 ;  /* 0x3000000aff0a7230 */ /* 0x000fe20000004100 */
[----:B--2---:R-:W0:Y:S02]  /*122e0*/  LDS.128 R4, [R51] ;  /* 0x0000000033047984 */ /* 0x004e240000000c00 */
[----:B0-----:R-:W-:-:S02]  /*122f0*/  HADD2.F32 R37, -RZ, R5.H0_H0 ;  /* 0x20000005ff257230 */ /* 0x001fc40000004100 */
[----:B------:R-:W-:Y:S02]  /*12300*/  HADD2.F32 R38, -RZ, R5.H1_H1 ;  /* 0x30000005ff267230 */ /* 0x000fe40000004100 */
[----:B------:R-:W-:Y:S02]  /*12310*/  HADD2.F32 R5, -RZ, R8.H0_H0 ;  /* 0x20000008ff057230 */ /* 0x000fe40000004100 */
[--C-:B------:R-:W-:Y:S02]  /*12320*/  HADD2.F32 R35, -RZ, R4.reuse.H0_H0 ;  /* 0x20000004ff237230 */ /* 0x100fe40000004100 */
[----:B------:R-:W-:Y:S02]  /*12330*/  HADD2.F32 R36, -RZ, R4.H1_H1 ;  /* 0x30000004ff247230 */ /* 0x000fe40000004100 */
[-C--:B------:R-:W-:Y:S01]  /*12340*/  FMUL.FTZ R44, R45, R5.reuse ;  /* 0x000000052d2c7220 */ /* 0x080fe20000410000 */
[----:B------:R-:W-:Y:S01]  /*12350*/  FMUL.FTZ R46, R43, R5 ;  /* 0x000000052b2e7220 */ /* 0x000fe20000410000 */
[----:B------:R-:W-:-:S02]  /*12360*/  HADD2.F32 R34, -RZ, R6.H0_H0 ;  /* 0x20000006ff227230 */ /* 0x000fc40000004100 */
[-C--:B------:R-:W-:Y:S01]  /*12370*/  FFMA.FTZ R5, R43, R35.reuse, -R44 ;  /* 0x000000232b057223 */ /* 0x080fe2000001082c */
[----:B------:R-:W-:Y:S02]  /*12380*/  HADD2.F32 R43, -RZ, R29.H1_H1 ;  /* 0x3000001dff2b7230 */ /* 0x000fe40000004100 */
[----:B------:R-:W-:Y:S01]  /*12390*/  FFMA.FTZ R9, R45, R35, R46 ;  /* 0x000000232d097223 */ /* 0x000fe2000001002e */
[--C-:B------:R-:W-:Y:S02]  /*123a0*/  HADD2.F32 R44, -RZ, R26.reuse.H0_H0 ;  /* 0x2000001aff2c7230 */ /* 0x100fe40000004100 */
[-C--:B------:R-:W-:Y:S01]  /*123b0*/  FMUL.FTZ R29, R48, R39.reuse ;  /* 0x00000027301d7220 */ /* 0x080fe20000410000 */
[----:B------:R-:W-:Y:S02]  /*123c0*/  HADD2.F32 R26, -RZ, R26.H1_H1 ;  /* 0x3000001aff1a7230 */ /* 0x000fe40000004100 */
[-C--:B------:R-:W-:Y:S01]  /*123d0*/  FMUL.FTZ R46, R43, R40.reuse ;  /* 0x000000282b2e7220 */ /* 0x080fe20000410000 */
[C---:B------:R-:W-:Y:S01]  /*123e0*/  FMUL.FTZ R40, R25.reuse, R40 ;  /* 0x0000002819287220 */ /* 0x040fe20000410000 */
[C---:B------:R-:W-:Y:S01]  /*123f0*/  FMUL.FTZ R39, R44.reuse, R39 ;  /* 0x000000272c277220 */ /* 0x040fe20000410000 */
[-C--:B------:R-:W-:Y:S01]  /*12400*/  FFMA.FTZ R44, R44, R36.reuse, -R29 ;  /* 0x000000242c2c7223 */ /* 0x080fe2000001081d */
[----:B------:R-:W-:Y:S01]  /*12410*/  FFMA.FTZ R46, R25, R37, -R46 ;  /* 0x00000025192e7223 */ /* 0x000fe2000001082e */
[----:B------:R-:W-:Y:S01]  /*12420*/  FMUL.FTZ R25, R50, R41 ;  /* 0x0000002932197220 */ /* 0x000fe20000410000 */
[----:B------:R-:W-:Y:S01]  /*12430*/  FFMA.FTZ R36, R48, R36, R39 ;  /* 0x0000002430247223 */ /* 0x000fe20000010027 */
[----:B------:R-:W-:-:S02]  /*12440*/  HADD2.F32 R48, -RZ, R31.H0_H0 ;  /* 0x2000001fff307230 */ /* 0x000fc40000004100 */
[C---:B------:R-:W-:Y:S01]  /*12450*/  FMUL.FTZ R41, R26.reuse, R41 ;  /* 0x000000291a297220 */ /* 0x040fe20000410000 */
[----:B------:R-:W-:Y:S01]  /*12460*/  FFMA.FTZ R25, R26, R38, -R25 ;  /* 0x000000261a197223 */ /* 0x000fe20000010819 */
[----:B------:R-:W-:Y:S02]  /*12470*/  HADD2.F32 R26, -RZ, R28.H0_H0 ;  /* 0x2000001cff1a7230 */ /* 0x000fe40000004100 */
[----:B------:R-:W-:Y:S01]  /*12480*/  FFMA.FTZ R40, R43, R37, R40 ;  /* 0x000000252b287223 */ /* 0x000fe20000010028 */
[----:B------:R-:W-:Y:S02]  /*12490*/  HADD2.F32 R6, -RZ, R6.H1_H1 ;  /* 0x30000006ff067230 */ /* 0x000fe40000004100 */
[-C--:B------:R-:W-:Y:S01]  /*124a0*/  FMUL.FTZ R29, R48, R42.reuse ;  /* 0x0000002a301d7220 */ /* 0x080fe20000410000 */
[----:B------:R-:W-:Y:S01]  /*124b0*/  FMUL.FTZ R35, R30, R42 ;  /* 0x0000002a1e237220 */ /* 0x000fe20000410000 */
[----:B------:R-:W-:Y:S01]  /*124c0*/  FMUL.FTZ R37, R52, R10 ;  /* 0x0000000a34257220 */ /* 0x000fe20000410000 */
[----:B------:R-:W-:-:S02]  /*124d0*/  HADD2.F32 R8, -RZ, R11.H0_H0 ;  /* 0x2000000bff087230 */ /* 0x000fc40000004100 */
[-C--:B------:R-:W-:Y:S01]  /*124e0*/  FFMA.FTZ R29, R30, R34.reuse, -R29 ;  /* 0x000000221e1d7223 */ /* 0x080fe2000001081d */
[----:B------:R-:W-:Y:S01]  /*124f0*/  FFMA.FTZ R35, R48, R34, R35 ;  /* 0x0000002230237223 */ /* 0x000fe20000010023 */
[C---:B------:R-:W-:Y:S01]  /*12500*/  FMUL.FTZ R39, R26.reuse, R10 ;  /* 0x0000000a1a277220 */ /* 0x040fe20000410000 */
[----:B------:R-:W-:Y:S02]  /*12510*/  HADD2.F32 R11, -RZ, R11.H1_H1 ;  /* 0x3000000bff0b7230 */ /* 0x000fe40000004100 */
[-C--:B------:R-:W-:Y:S01]  /*12520*/  FFMA.FTZ R10, R26, R6.reuse, -R37 ;  /* 0x000000061a0a7223 */ /* 0x080fe20000010825 */
[----:B------:R-:W-:Y:S02]  /*12530*/  HADD2.F32 R34, -RZ, R31.H1_H1 ;  /* 0x3000001fff227230 */ /* 0x000fe40000004100 */
[----:B------:R-:W-:Y:S01]  /*12540*/  FFMA.FTZ R26, R52, R6, R39 ;  /* 0x00000006341a7223 */ /* 0x000fe20000010027 */
[----:B------:R-:W-:Y:S02]  /*12550*/  HADD2.F32 R30, -RZ, R27.H1_H1 ;  /* 0x3000001bff1e7230 */ /* 0x000fe40000004100 */
[----:B------:R-:W-:Y:S01]  /*12560*/  FFMA.FTZ R41, R50, R38, R41 ;  /* 0x0000002632297223 */ /* 0x000fe20000010029 */
[----:B------:R-:W-:-:S02]  /*12570*/  HADD2.F32 R43, -RZ, R32.H1_H1 ;  /* 0x30000020ff2b7230 */ /* 0x000fc40000004100 */
[-C--:B------:R-:W-:Y:S01]  /*12580*/  FMUL.FTZ R27, R34, R8.reuse ;  /* 0x00000008221b7220 */ /* 0x080fe20000410000 */
[----:B------:R-:W-:Y:S02]  /*12590*/  HADD2.F32 R37, -RZ, R28.H1_H1 ;  /* 0x3000001cff257230 */ /* 0x000fe40000004100 */
[C---:B------:R-:W-:Y:S01]  /*125a0*/  FMUL.FTZ R31, R30.reuse, R8 ;  /* 0x000000081e1f7220 */ /* 0x040fe20000410000 */
[--C-:B------:R-:W-:Y:S02]  /*125b0*/  HADD2.F32 R4, -RZ, R7.reuse.H0_H0 ;  /* 0x20000007ff047230 */ /* 0x100fe40000004100 */
[-C--:B------:R-:W-:Y:S01]  /*125c0*/  FMUL.FTZ R6, R43, R11.reuse ;  /* 0x0000000b2b067220 */ /* 0x080fe20000410000 */
[----:B------:R-:W-:Y:S02]  /*125d0*/  HADD2.F32 R7, -RZ, R7.H1_H1 ;  /* 0x30000007ff077230 */ /* 0x000fe40000004100 */
[C---:B------:R-:W-:Y:S01]  /*125e0*/  FMUL.FTZ R8, R37.reuse, R11 ;  /* 0x0000000b25087220 */ /* 0x040fe20000410000 */
        /* <DEDUP_REMOVED lines=14> */
.L_x_631:
[----:B------:R-:W-:Y:S05]  /*126d0*/  BSYNC B1 ;  /* 0x0000000000017941 */ /* 0x000fea0003800000 */
.L_x_630:
[----:B------:R-:W-:Y:S05]  /*126e0*/  @P1 BRA `(.L_x_606) ;  /* 0x0000000400901947 */ /* 0x000fea0003800000 */
[----:B0-----:R-:W2:Y:S04]  /*126f0*/  LDL R4, [R1+0x108] ;  /* 0x0001080001047983 */ /* 0x001ea80000100800 */
[----:B------:R-:W3:Y:S01]  /*12700*/  LDL R5, [R1+0x14] ;  /* 0x0000140001057983 */ /* 0x000ee20000100800 */
[----:B------:R-:W-:Y:S01]  /*12710*/  SHF.R.U32.HI R7, RZ, 0x3, R49 ;  /* 0x00000003ff077819 */ /* 0x000fe20000011631 */
[----:B------:R-:W-:Y:S02]  /*12720*/  HADD2.F32 R34, -RZ, R3.H0_H0 ;  /* 0x20000003ff227230 */ /* 0x000fe40000004100 */
[----:B------:R-:W-:Y:S02]  /*12730*/  HADD2.F32 R36, -RZ, R15.H0_H0 ;  /* 0x2000000fff247230 */ /* 0x000fe40000004100 */
[----:B------:R-:W-:-:S02]  /*12740*/  HADD2.F32 R38, -RZ, R20.H0_H0 ;  /* 0x20000014ff267230 */ /* 0x000fc40000004100 */
[----:B------:R-:W-:Y:S02]  /*12750*/  HADD2.F32 R39, -RZ, R3.H1_H1 ;  /* 0x30000003ff277230 */ /* 0x000fe40000004100 */
[----:B------:R-:W-:Y:S02]  /*12760*/  HADD2.F32 R41, -RZ, R15.H1_H1 ;  /* 0x3000000fff297230 */ /* 0x000fe40000004100 */
[----:B------:R-:W-:Y:S01]  /*12770*/  HADD2.F32 R43, -RZ, R20.H1_H1 ;  /* 0x30000014ff2b7230 */ /* 0x000fe20000004100 */
[----:B--2---:R-:W-:Y:S02]  /*12780*/  R2UR UR4, R4 ;  /* 0x00000000040472ca */ /* 0x004fe400000e0000 */
[----:B------:R-:W-:Y:S01]  /*12790*/  SHF.R.S32.HI R4, RZ, 0x1f, R213 ;  /* 0x0000001fff047819 */ /* 0x000fe200000114d5 */
[----:B---3--:R-:W-:-:S03]  /*127a0*/  IMAD.MOV.U32 R6, RZ, RZ, R5 ;  /* 0x000000ffff067224 */ /* 0x008fc600078e0005 */
[CC--:B------:R-:W-:Y:S02]  /*127b0*/  LEA.HI R5, R4.reuse, R213.reuse, RZ, 0x6 ;  /* 0x000000d504057211 */ /* 0x0c0fe400078f30ff */
[----:B------:R-:W-:Y:S02]  /*127c0*/  LEA.HI R4, R4, R213, RZ, 0x3 ;  /* 0x000000d504047211 */ /* 0x000fe400078f18ff */
[----:B------:R-:W-:Y:S01]  /*127d0*/  LEA.HI R0, R0, R6, RZ, 0x1d ;  /* 0x0000000600007211 */ /* 0x000fe200078fe8ff */
[----:B------:R-:W-:Y:S01]  /*127e0*/  IMAD.SHL.U32 R6, R5, 0x80, RZ ;  /* 0x0000008005067824 */ /* 0x000fe200078e00ff */
[----:B------:R-:W-:Y:S02]  /*127f0*/  LOP3.LUT R4, R49, 0x38, R4, 0xf8, !PT ;  /* 0x0000003831047812 */ /* 0x000fe400078ef804 */
[----:B------:R-:W-:Y:S02]  /*12800*/  SHF.R.S32.HI R5, RZ, 0x1f, R0 ;  /* 0x0000001fff057819 */ /* 0x000fe40000011400 */
[----:B------:R-:W-:-:S02]  /*12810*/  LOP3.LUT R9, R4, R7, RZ, 0x3c, !PT ;  /* 0x0000000704097212 */ /* 0x000fc400078e3cff */
[----:B------:R-:W-:Y:S02]  /*12820*/  LEA.HI R5, R5, R0, RZ, 0x3 ;  /* 0x0000000005057211 */ /* 0x000fe400078f18ff */
[----:B------:R-:W-:-:S03]  /*12830*/  SHF.L.U32 R4, R0, 0x3, RZ ;  /* 0x0000000300047819 */ /* 0x000fc600000006ff */
[----:B------:R-:W-:Y:S01]  /*12840*/  IMAD.SHL.U32 R5, R5, 0x400, RZ ;  /* 0x0000040005057824 */ /* 0x000fe200078e00ff */
[----:B------:R-:W-:-:S04]  /*12850*/  LOP3.LUT R4, R49, 0x38, R4, 0xf8, !PT ;  /* 0x0000003831047812 */ /* 0x000fc800078ef804 */
[----:B------:R-:W-:Y:S02]  /*12860*/  LOP3.LUT R8, R4, R7, RZ, 0x3c, !PT ;  /* 0x0000000704087212 */ /* 0x000fe400078e3cff */
[----:B------:R-:W-:-:S04]  /*12870*/  LOP3.LUT R25, R5, 0x7fffe000, RZ, 0xc0, !PT ;  /* 0x7fffe00005197812 */ /* 0x000fc800078ec0ff */
[----:B-----5:R-:W-:Y:S02]  /*12880*/  IADD3 R25, R8, R25, R47 ;  /* 0x0000001908197210 */ /* 0x020fe40007ffe02f */
[----:B------:R-:W-:-:S03]  /*12890*/  LOP3.LUT R6, R6, 0xffffe000, RZ, 0xc0, !PT ;  /* 0xffffe00006067812 */ /* 0x000fc600078ec0ff */
[----:B------:R-:W-:Y:S01]  /*128a0*/  IMAD R25, R25, 0x2, R18 ;  /* 0x0000000219197824 */ /* 0x000fe200078e0212 */
[----:B------:R-:W-:-:S04]  /*128b0*/  IADD3 R0, R9, R6, R47 ;  /* 0x0000000609007210 */ /* 0x000fc80007ffe02f */
[----:B------:R-:W0:Y:S01]  /*128c0*/  LDS.128 R8, [R25+0x14400] ;  /* 0x0144000019087984 */ /* 0x000e220000000c00 */
[----:B------:R-:W-:-:S05]  /*128d0*/  LEA R0, R0, UR4, 0x1 ;  /* 0x0000000400007c11 */ /* 0x000fca000f8e08ff */
[----:B------:R-:W1:Y:S01]  /*128e0*/  LDS.128 R4, [R0] ;  /* 0x0000000000047984 */ /* 0x000e620000000c00 */
[--C-:B0-----:R-:W-:Y:S02]  /*128f0*/  HADD2.F32 R30, -RZ, R8.reuse.H0_H0 ;  /* 0x20000008ff1e7230 */ /* 0x101fe40000004100 */
[----:B------:R-:W-:-:S03]  /*12900*/  HADD2.F32 R8, -RZ, R8.H1_H1 ;  /* 0x30000008ff087230 */ /* 0x000fc60000004100 */
[-C--:B------:R-:W-:Y:S01]  /*12910*/  FMUL.FTZ R35, R36, R30.reuse ;  /* 0x0000001e24237220 */ /* 0x080fe20000410000 */
[----:B------:R-:W-:Y:S01]  /*12920*/  FMUL.FTZ R37, R34, R30 ;  /* 0x0000001e22257220 */ /* 0x000fe20000410000 */
[----:B------:R-:W-:Y:S02]  /*12930*/  HADD2.F32 R30, -RZ, R12.H0_H0 ;  /* 0x2000000cff1e7230 */ /* 0x000fe40000004100 */
[--C-:B-1----:R-:W-:Y:S02]  /*12940*/  HADD2.F32 R26, -RZ, R4.reuse.H0_H0 ;  /* 0x20000004ff1a7230 */ /* 0x102fe40000004100 */
[----:B------:R-:W-:Y:S02]  /*12950*/  HADD2.F32 R4, -RZ, R4.H1_H1 ;  /* 0x30000004ff047230 */ /* 0x000fe40000004100 */
[-C--:B------:R-:W-:Y:S01]  /*12960*/  FMUL.FTZ R3, R30, R8.reuse ;  /* 0x000000081e037220 */ /* 0x080fe20000410000 */
[--C-:B------:R-:W-:Y:S02]  /*12970*/  HADD2.F32 R31, -RZ, R9.reuse.H0_H0 ;  /* 0x20000009ff1f7230 */ /* 0x100fe40000004100 */
[----:B------:R-:W-:Y:S01]  /*12980*/  FMUL.FTZ R15, R38, R8 ;  /* 0x00000008260f7220 */ /* 0x000fe20000410000 */
[----:B------:R-:W-:-:S02]  /*12990*/  HADD2.F32 R9, -RZ, R9.H1_H1 ;  /* 0x30000009ff097230 */ /* 0x000fc40000004100 */
[-C--:B------:R-:W-:Y:S01]  /*129a0*/  FFMA.FTZ R20, R38, R4.reuse, R3 ;  /* 0x0000000426147223 */ /* 0x080fe20000010003 */
[----:B------:R-:W-:Y:S02]  /*129b0*/  HADD2.F32 R3, -RZ, R12.H1_H1 ;  /* 0x3000000cff037230 */ /* 0x000fe40000004100 */
[----:B------:R-:W-:Y:S01]  /*129c0*/  FFMA.FTZ R8, R30, R4, -R15 ;  /* 0x000000041e087223 */ /* 0x000fe2000001080f */
[--C-:B------:R-:W-:Y:S02]  /*129d0*/  HADD2.F32 R27, -RZ, R5.reuse.H0_H0 ;  /* 0x20000005ff1b7230 */ /* 0x100fe40000004100 */
[-C--:B------:R-:W-:Y:S01]  /*129e0*/  FMUL.FTZ R4, R43, R9.reuse ;  /* 0x000000092b047220 */ /* 0x080fe20000410000 */
[----:B------:R-:W-:Y:S02]  /*129f0*/  HADD2.F32 R5, -RZ, R5.H1_H1 ;  /* 0x30000005ff057230 */ /* 0x000fe40000004100 */
[----:B------:R-:W-:Y:S01]  /*12a00*/  FMUL.FTZ R12, R3, R9 ;  /* 0x00000009030c7220 */ /* 0x000fe20000410000 */
[----:B------:R-:W-:-:S02]  /*12a10*/  HADD2.F32 R32, -RZ, R10.H0_H0 ;  /* 0x2000000aff207230 */ /* 0x000fc40000004100 */
[----:B------:R-:W-:Y:S02]  /*12a20*/  HADD2.F32 R10, -RZ, R10.H1_H1 ;  /* 0x3000000aff0a7230 */ /* 0x000fe40000004100 */
[----:B------:R-:W-:Y:S02]  /*12a30*/  HADD2.F32 R38, -RZ, R24.H0_H0 ;  /* 0x20000018ff267230 */ /* 0x000fe40000004100 */
[----:B------:R-:W-:Y:S01]  /*12a40*/  FFMA.FTZ R3, R3, R5, -R4 ;  /* 0x0000000503037223 */ /* 0x000fe20000010804 */
[----:B------:R-:W-:Y:S02]  /*12a50*/  HADD2.F32 R28, -RZ, R6.H0_H0 ;  /* 0x20000006ff1c7230 */ /* 0x000fe40000004100 */
[-C--:B------:R-:W-:Y:S01]  /*12a60*/  FFMA.FTZ R35, R34, R26.reuse, -R35 ;  /* 0x0000001a22237223 */ /* 0x080fe20000010823 */
[----:B------:R-:W-:Y:S01]  /*12a70*/  FFMA.FTZ R37, R36, R26, R37 ;  /* 0x0000001a24257223 */ /* 0x000fe20000010025 */
[----:B------:R-:W-:Y:S02]  /*12a80*/  HADD2.F32 R4, -RZ, R14.H0_H0 ;  /* 0x2000000eff047230 */ /* 0x000fe40000004100 */
[----:B------:R-:W-:Y:S01]  /*12a90*/  FMUL.FTZ R26, R41, R31 ;  /* 0x0000001f291a7220 */ /* 0x000fe20000410000 */
[----:B------:R-:W-:-:S02]  /*12aa0*/  HADD2.F32 R6, -RZ, R6.H1_H1 ;  /* 0x30000006ff067230 */ /* 0x000fc40000004100 */
[----:B------:R-:W-:Y:S01]  /*12ab0*/  FFMA.FTZ R9, R43, R5, R12 ;  /* 0x000000052b097223 */ /* 0x000fe2000001000c */
[-C--:B------:R-:W-:Y:S01]  /*12ac0*/  FMUL.FTZ R5, R38, R10.reuse ;  /* 0x0000000a26057220 */ /* 0x080fe20000410000 */
[C---:B------:R-:W-:Y:S01]  /*12ad0*/  FMUL.FTZ R30, R39.reuse, R31 ;  /* 0x0000001f271e7220 */ /* 0x040fe20000410000 */
[----:B------:R-:W-:Y:S02]  /*12ae0*/  HADD2.F32 R33, -RZ, R11.H0_H0 ;  /* 0x2000000bff217230 */ /* 0x000fe40000004100 */
[----:B------:R-:W-:Y:S01]  /*12af0*/  FFMA.FTZ R26, R39, R27, -R26 ;  /* 0x0000001b271a7223 */ /* 0x000fe2000001081a */
[----:B------:R-:W-:Y:S02]  /*12b00*/  HADD2.F32 R36, -RZ, R21.H0_H0 ;  /* 0x20000015ff247230 */ /* 0x000fe40000004100 */
[C---:B------:R-:W-:Y:S01]  /*12b10*/  FMUL.FTZ R31, R4.reuse, R10 ;  /* 0x0000000a041f7220 */ /* 0x040fe20000410000 */
[----:B------:R-:W-:Y:S02]  /*12b20*/  HADD2.F32 R11, -RZ, R11.H1_H1 ;  /* 0x3000000bff0b7230 */ /* 0x000fe40000004100 */
[----:B------:R-:W-:Y:S01]  /*12b30*/  FFMA.FTZ R10, R4, R6, -R5 ;  /* 0x00000006040a7223 */ /* 0x000fe20000010805 */
[----:B------:R-:W-:-:S02]  /*12b40*/  HADD2.F32 R34, -RZ, R13.H0_H0 ;  /* 0x2000000dff227230 */ /* 0x000fc40000004100 */
[----:B------:R-:W-:Y:S02]  /*12b50*/  HADD2.F32 R21, -RZ, R21.H1_H1 ;  /* 0x30000015ff157230 */ /* 0x000fe40000004100 */
[----:B------:R-:W-:Y:S02]  /*12b60*/  HADD2.F32 R39, -RZ, R24.H1_H1 ;  /* 0x30000018ff277230 */ /* 0x000fe40000004100 */
[----:B------:R-:W-:Y:S02]  /*12b70*/  HADD2.F32 R13, -RZ, R13.H1_H1 ;  /* 0x3000000dff0d7230 */ /* 0x000fe40000004100 */
[----:B------:R-:W-:Y:S02]  /*12b80*/  HADD2.F32 R5, -RZ, R14.H1_H1 ;  /* 0x3000000eff057230 */ /* 0x000fe40000004100 */
[--C-:B------:R-:W-:Y:S02]  /*12b90*/  HADD2.F32 R29, -RZ, R7.reuse.H0_H0 ;  /* 0x20000007ff1d7230 */ /* 0x100fe40000004100 */
[----:B------:R-:W-:Y:S01]  /*12ba0*/  FFMA.FTZ R30, R41, R27, R30 ;  /* 0x0000001b291e7223 */ /* 0x000fe2000001001e */
[----:B------:R-:W-:-:S02]  /*12bb0*/  HADD2.F32 R7, -RZ, R7.H1_H1 ;  /* 0x30000007ff077230 */ /* 0x000fc40000004100 */
[----:B------:R-:W-:Y:S01]  /*12bc0*/  FMUL.FTZ R15, R36, R32 ;  /* 0x00000020240f7220 */ /* 0x000fe20000410000 */
[----:B------:R-:W-:Y:S01]  /*12bd0*/  FFMA.FTZ R12, R38, R6, R31 ;  /* 0x00000006260c7223 */ /* 0x000fe2000001001f */
[----:B------:R-:W-:Y:S01]  /*12be0*/  FMUL.FTZ R4, R21, R33 ;  /* 0x0000002115047220 */ /* 0x000fe20000410000 */
[----:B------:R-:W-:Y:S01]  /*12bf0*/  FMUL.FTZ R14, R39, R11 ;  /* 0x0000000b270e7220 */ /* 0x000fe20000410000 */
[C---:B------:R-:W-:Y:S01]  /*12c00*/  FMUL.FTZ R27, R34.reuse, R32 ;  /* 0x00000020221b7220 */ /* 0x040fe20000410000 */
[----:B------:R-:W-:Y:S01]  /*12c10*/  FMUL.FTZ R6, R13, R33 ;  /* 0x000000210d067220 */ /* 0x000fe20000410000 */
[----:B------:R-:W-:Y:S01]  /*12c20*/  FMUL.FTZ R24, R5, R11 ;  /* 0x0000000b05187220 */ /* 0x000fe20000410000 */
[-C--:B------:R-:W-:Y:S01]  /*12c30*/  FFMA.FTZ R15, R34, R28.reuse, -R15 ;  /* 0x0000001c220f7223 */ /* 0x080fe2000001080f */
[----:B------:R-:W-:Y:S01]  /*12c40*/  FFMA.FTZ R11, R13, R29, -R4 ;  /* 0x0000001d0d0b7223 */ /* 0x000fe20000010804 */
[----:B------:R-:W-:Y:S01]  /*12c50*/  FFMA.FTZ R14, R5, R7, -R14 ;  /* 0x00000007050e7223 */ /* 0x000fe2000001080e */
[----:B------:R-:W-:Y:S01]  /*12c60*/  FFMA.FTZ R27, R36, R28, R27 ;  /* 0x0000001c241b7223 */ /* 0x000fe2000001001b */
[----:B------:R-:W-:Y:S01]  /*12c70*/  FFMA.FTZ R29, R21, R29, R6 ;  /* 0x0000001d151d7223 */ /* 0x000fe20000010006 */
[----:B------:R-:W-:Y:S01]  /*12c80*/  FFMA.FTZ R24, R39, R7, R24 ;  /* 0x0000000727187223 */ /* 0x000fe20000010018 */
[----:B------:R-:W-:-:S02]  /*12c90*/  F2FP.F16.F32.PACK_AB R4, R8, R35 ;  /* 0x000000230804723e */ /* 0x000fc400000000ff */
[----:B------:R-:W-:Y:S02]  /*12ca0*/  F2FP.F16.F32.PACK_AB R5, R3, R26 ;  /* 0x0000001a0305723e */ /* 0x000fe400000000ff */
[----:B------:R-:W-:Y:S02]  /*12cb0*/  F2FP.F16.F32.PACK_AB R6, R10, R15 ;  /* 0x0000000f0a06723e */ /* 0x000fe400000000ff */
[----:B------:R-:W-:Y:S02]  /*12cc0*/  F2FP.F16.F32.PACK_AB R7, R14, R11 ;  /* 0x0000000b0e07723e */ /* 0x000fe400000000ff */
[----:B------:R-:W-:Y:S02]  /*12cd0*/  F2FP.F16.F32.PACK_AB R8, R20, R37 ;  /* 0x000000251408723e */ /* 0x000fe400000000ff */
[----:B------:R-:W-:Y:S02]  /*12ce0*/  F2FP.F16.F32.PACK_AB R9, R9, R30 ;  /* 0x0000001e0909723e */ /* 0x000fe400000000ff */
[----:B------:R-:W-:-:S02]  /*12cf0*/  F2FP.F16.F32.PACK_AB R10, R12, R27 ;  /* 0x0000001b0c0a723e */ /* 0x000fc400000000ff */
[----:B------:R-:W-:Y:S01]  /*12d00*/  F2FP.F16.F32.PACK_AB R11, R24, R29 ;  /* 0x0000001d180b723e */ /* 0x000fe200000000ff */
[----:B------:R1:W-:Y:S04]  /*12d10*/  STS.128 [R0], R4 ;  /* 0x0000000400007388 */ /* 0x0003e80000000c00 */
[----:B------:R1:W-:Y:S02]  /*12d20*/  STS.128 [R25+0x14400], R8 ;  /* 0x0144000819007388 */ /* 0x0003e40000000c00 */
.L_x_606:
[----:B------:R-:W-:Y:S05]  /*12d30*/  BSYNC B0 ;  /* 0x0000000000007941 */ /* 0x000fea0003800000 */
.L_x_575:
[----:B------:R-:W-:Y:S01]  /*12d40*/  @!PT LDS RZ, [RZ] ;  /* 0x00000000fffff984 */ /* 0x000fe20000000800 */
[----:B------:R-:W-:Y:S01]  /*12d50*/  @!PT LDS RZ, [RZ] ;  /* 0x00000000fffff984 */ /* 0x000fe20000000800 */
[----:B------:R-:W-:Y:S01]  /*12d60*/  @!PT LDS RZ, [RZ] ;  /* 0x00000000fffff984 */ /* 0x000fe20000000800 */
[----:B------:R-:W-:Y:S01]  /*12d70*/  @!PT LDS RZ, [RZ] ;  /* 0x00000000fffff984 */ /* 0x000fe20000000800 */
[----:B------:R4:W-:Y:S06]  /*12d80*/  MEMBAR.ALL.CTA ;  /* 0x0000000000007992 */ /* 0x0009ec0000008000 */
[----:B----4-:R-:W4:Y:S01]  /*12d90*/  FENCE.VIEW.ASYNC.S ;  /* 0x00000000000073c6 */ /* 0x010f220000000000 */
[----:B------:R-:W-:Y:S05]  /*12da0*/  WARPSYNC.ALL ;  /* 0x0000000000007948 */ /* 0x000fea0003800000 */
[----:B----4-:R-:W-:Y:S06]  /*12db0*/  BAR.SYNC.DEFER_BLOCKING 0xd, 0x100 ;  /* 0x0344000000007b1d */ /* 0x010fec0000010000 */
.L_x_573:
[----:B------:R-:W-:-:S06]  /*12dc0*/  ULOP3.LUT UR4, UR60, 0x1, URZ, 0xfc, !UPT ;  /* 0x000000013c047892 */ /* 0x000fcc000f8efc3f */
[----:B-1----:R-:W-:-:S05]  /*12dd0*/  IMAD.U32 R0, RZ, RZ, UR4 ;  /* 0x00000004ff007e24 */ /* 0x002fca000f8e00ff */
[----:B------:R-:W-:-:S13]  /*12de0*/  ISETP.NE.AND P0, PT, R0, 0x3, PT ;  /* 0x000000030000780c */ /* 0x000fda0003f05270 */
[----:B------:R-:W-:Y:S05]  /*12df0*/  @!P0 BRA `(.L_x_632) ;  /* 0x0000000000048947 */ /* 0x000fea0003800000 */
[----:B------:R-:W-:Y:S01]  /*12e00*/  BPT.TRAP 0x1 ;  /* 0x000000040000795c */ /* 0x000fe20000300000 */
.L_x_632:
[----:B------:R-:W-:Y:S02]  /*12e10*/  LEA R0, R220, R18, 0x3 ;  /* 0x00000012dc007211 */ /* 0x000fe400078e18ff */
[----:B0-----:R-:W-:-:S04]  /*12e20*/  SHF.L.U32 R3, R221, 0x1f, RZ ;  /* 0x0000001fdd037819 */ /* 0x001fc800000006ff */
[----:B------:R0:W1:Y:S01]  /*12e30*/  SYNCS.PHASECHK.TRANS64.TRYWAIT P2, [R0+URZ+0x38830], R3 ;  /* 0x03883003000075a7 */ /* 0x000062000804017f */
[----:B------:R-:W-:Y:S05]  /*12e40*/  @!P0 BRA `(.L_x_633) ;  /* 0x0000000000048947 */ /* 0x000fea0003800000 */
[----:B------:R-:W-:Y:S01]  /*12e50*/  BPT.TRAP 0x1 ;  /* 0x000000040000795c */ /* 0x000fe20000300000 */
.L_x_633:
[----:B--23--:R-:W2:Y:S01]  /*12e60*/  S2R R4, SR_TID.X ;  /* 0x0000000000047919 */ /* 0x00cea20000002100 */
[----:B------:R-:W-:Y:S01]  /*12e70*/  IMAD.MOV.U32 R151, RZ, RZ, RZ ;  /* 0x000000ffff977224 */ /* 0x000fe200078e00ff */
[----:B--2---:R-:W-:-:S04]  /*12e80*/  LOP3.LUT R4, R4, 0x7f, RZ, 0xc0, !PT ;  /* 0x0000007f04047812 */ /* 0x004fc800078ec0ff */
[----:B------:R-:W-:Y:S01]  /*12e90*/  ISETP.NE.AND P1, PT, R4, RZ, PT ;  /* 0x000000ff0400720c */ /* 0x000fe20003f25270 */
[----:B-1----:R-:W-:-:S12]  /*12ea0*/  @P2 BRA `(.L_x_634) ;  /* 0x0000000000082947 */ /* 0x002fd80003800000 */
[----:B------:R-:W1:Y:S02]  /*12eb0*/  SYNCS.PHASECHK.TRANS64.TRYWAIT P2, [R0+URZ+0x38830], R3 ;  /* 0x03883003000075a7 */ /* 0x000e64000804017f */
[----:B-1----:R-:W-:Y:S05]  /*12ec0*/  @!P2 BRA `(.L_x_635) ;  /* 0x0000018800e4a947 */ /* 0x002fea0003800000 */
.L_x_634:
[----:B------:R-:W-:Y:S05]  /*12ed0*/  WARPSYNC.ALL ;  /* 0x0000000000007948 */ /* 0x000fea0003800000 */
[----:B01----:R-:W-:Y:S01]  /*12ee0*/  VIADD R3, R18, 0x24400 ;  /* 0x0002440012037836 */ /* 0x003fe20000000000 */
[----:B------:R-:W-:Y:S01]  /*12ef0*/  R2UR UR12, R2 ;  /* 0x00000000020c72ca */ /* 0x000fe200000e0000 */
[----:B------:R-:W-:Y:S01]  /*12f00*/  WARPGROUP.ARRIVE ;  /* 0x00000000000079c5 */ /* 0x000fe20000000000 */
[----:B------:R-:W-:Y:S01]  /*12f10*/  UMOV UR9, 0x40000040 ;  /* 0x4000004000097882 */ /* 0x000fe20000000000 */
[----:B------:R-:W-:Y:S01]  /*12f20*/  IMAD.MOV.U32 R5, RZ, RZ, 0x40000040 ;  /* 0x40000040ff057424 */ /* 0x000fe200078e00ff */
[----:B------:R-:W-:Y:S01]  /*12f30*/  SHF.R.U32.HI R3, RZ, 0x4, R3 ;  /* 0x00000004ff037819 */ /* 0x000fe20000011603 */
[----:B------:R-:W-:Y:S01]  /*12f40*/  UMOV UR5, UR9 ;  /* 0x0000000900057c82 */ /* 0x000fe20008000000 */
[----:B------:R-:W-:Y:S01]  /*12f50*/  MOV R7, 0x40000040 ;  /* 0x4000004000077802 */ /* 0x000fe20000000f00 */
[----:B------:R-:W-:Y:S01]  /*12f60*/  UMOV UR17, 0x40000040 ;  /* 0x4000004000117882 */ /* 0x000fe20000000000 */
[----:B------:R-:W-:Y:S01]  /*12f70*/  LOP3.LUT R3, R3, 0x3fff, RZ, 0xc0, !PT ;  /* 0x00003fff03037812 */ /* 0x000fe200078ec0ff */
[----:B------:R-:W-:Y:S01]  /*12f80*/  IMAD.U32 R11, RZ, RZ, UR9 ;  /* 0x00000009ff0b7e24 */ /* 0x000fe2000f8e00ff */
[----:B------:R-:W-:Y:S01]  /*12f90*/  R2UR UR7, R5 ;  /* 0x00000000050772ca */ /* 0x000fe200000e0000 */
[----:B------:R-:W-:Y:S01]  /*12fa0*/  IMAD.MOV.U32 R5, RZ, RZ, 0x40000040 ;  /* 0x40000040ff057424 */ /* 0x000fe200078e00ff */
[----:B------:R-:W-:Y:S01]  /*12fb0*/  LOP3.LUT R224, R3, 0x10000, RZ, 0xfc, !PT ;  /* 0x0001000003e07812 */ /* 0x000fe200078efcff */
[----:B------:R-:W-:Y:S01]  /*12fc0*/  IMAD.MOV.U32 R3, RZ, RZ, 0x40000040 ;  /* 0x40000040ff037424 */ /* 0x000fe200078e00ff */
[----:B------:R-:W-:Y:S01]  /*12fd0*/  ULOP3.LUT UR12, UR12, 0x10000, URZ, 0xfc, !UPT ;  /* 0x000100000c0c7892 */ /* 0x000fe2000f8efc3f */
[----:B------:R-:W-:-:S02]  /*12fe0*/  P2R R8, PR, RZ, 0x1 ;  /* 0x00000001ff087803 */ /* 0x000fc40000000000 */
[----:B------:R-:W-:Y:S01]  /*12ff0*/  IMAD R2, R220, 0xa00, R224 ;  /* 0x00000a00dc027824 */ /* 0x000fe200078e02e0 */
[----:B------:R-:W-:-:S03]  /*13000*/  R2UR UR11, R3 ;  /* 0x00000000030b72ca */ /* 0x000fc600000e0000 */
[----:B------:R-:W-:Y:S01]  /*13010*/  UMOV UR8, UR12 ;  /* 0x0000000c00087c82 */ /* 0x000fe20008000000 */
[C---:B------:R-:W-:Y:S01]  /*13020*/  R2UR UR10, R2.reuse ;  /* 0x00000000020a72ca */ /* 0x040fe200000e0000 */
[----:B------:R-:W-:Y:S01]  /*13030*/  UMOV UR4, UR8 ;  /* 0x0000000800047c82 */ /* 0x000fe20008000000 */
[C---:B------:R-:W-:Y:S01]  /*13040*/  IADD3 R4, R2.reuse, 0x80, RZ ;  /* 0x0000008002047810 */ /* 0x040fe20007ffe0ff */
[----:B------:R-:W-:Y:S02]  /*13050*/  VIADD R6, R2, 0x180 ;  /* 0x0000018002067836 */ /* 0x000fe40000000000 */
[----:B------:R-:W-:Y:S01]  /*13060*/  IMAD.U32 R10, RZ, RZ, UR8 ;  /* 0x00000008ff0a7e24 */ /* 0x000fe2000f8e00ff */
[----:B------:R-:W-:Y:S02]  /*13070*/  R2UR UR6, R4 ;  /* 0x00000000040672ca */ /* 0x000fe400000e0000 */
[----:B------:R-:W-:Y:S02]  /*13080*/  IADD3 R4, R2, 0x100, RZ ;  /* 0x0000010002047810 */ /* 0x000fe40007ffe0ff */
[----:B------:R0:W-:Y:S03]  /*13090*/  STL.64 [R1+0x58], R10 ;  /* 0x0000580a01007387 */ /* 0x0001e60000100a00 */
[----:B------:R-:W-:Y:S01]  /*130a0*/  HGMMA.64x16x16.F32 R56, gdesc[UR8], RZ, !UPT, gsb0 ;  /* 0x00200000083879f0 */ /* 0x000fe2000c0008ff */
[----:B0-----:R-:W-:-:S02]  /*130b0*/  IMAD.U32 R11, RZ, RZ, UR17 ;  /* 0x00000011ff0b7e24 */ /* 0x001fc4000f8e00ff */
[----:B------:R-:W-:Y:S02]  /*130c0*/  WARPGROUP.DEPBAR.LE gsb0, 0x0 ;  /* 0x00008000000079c5 */ /* 0x000fe40000010000 */
[----:B------:R-:W-:-:S06]  /*130d0*/  WARPGROUP.ARRIVE ;  /* 0x00000000000079c5 */ /* 0x000fcc0000000000 */
[----:B------:R-:W-:Y:S01]  /*130e0*/  HGMMA.64x16x16.F32 R48, gdesc[UR4], RZ, !UPT, gsb0 ;  /* 0x00200000043079f0 */ /* 0x000fe2000c0008ff */
[----:B------:R-:W-:Y:S01]  /*130f0*/  R2UR UR6, R4 ;  /* 0x00000000040672ca */ /* 0x000fe200000e0000 */
[----:B------:R-:W-:Y:S01]  /*13100*/  UMOV UR4, UR8 ;  /* 0x0000000800047c82 */ /* 0x000fe20008000000 */
[----:B------:R-:W-:Y:S01]  /*13110*/  R2UR UR7, R5 ;  /* 0x00000000050772ca */ /* 0x000fe200000e0000 */
[----:B------:R-:W-:Y:S01]  /*13120*/  UMOV UR5, UR9 ;  /* 0x0000000900057c82 */ /* 0x000fe20008000000 */
[----:B------:R-:W-:Y:S02]  /*13130*/  VIADD R4, R2, 0x200 ;  /* 0x0000020002047836 */ /* 0x000fe40000000000 */
[----:B------:R-:W-:-:S03]  /*13140*/  IMAD.MOV.U32 R5, RZ, RZ, 0x40000040 ;  /* 0x40000040ff057424 */ /* 0x000fc600078e00ff */
[----:B------:R-:W-:Y:S02]  /*13150*/  R2UR UR10, R4 ;  /* 0x00000000040a72ca */ /* 0x000fe400000e0000 */
[----:B------:R-:W-:Y:S01]  /*13160*/  R2UR UR11, R5 ;  /* 0x00000000050b72ca */ /* 0x000fe200000e0000 */
[----:B------:R-:W-:Y:S01]  /*13170*/  IMAD.MOV.U32 R5, RZ, RZ, 0x40000040 ;  /* 0x40000040ff057424 */ /* 0x000fe200078e00ff */
[----:B------:R-:W-:Y:S01]  /*13180*/  IADD3 R4, R2, 0x82, RZ ;  /* 0x0000008202047810 */ /* 0x000fe20007ffe0ff */
[----:B------:R-:W-:Y:S02]  /*13190*/  WARPGROUP.DEPBAR.LE gsb0, 0x0 ;  /* 0x00008000000079c5 */ /* 0x000fe40000010000 */
[----:B-----5:R-:W-:-:S06]  /*131a0*/  WARPGROUP.ARRIVE ;  /* 0x00000000000079c5 */ /* 0x020fcc0000000000 */
[----:B------:R-:W-:Y:S01]  /*131b0*/  HGMMA.64x16x16.F32 R40, gdesc[UR4], RZ, !UPT, gsb0 ;  /* 0x00200000042879f0 */ /* 0x000fe2000c0008ff */
[----:B------:R-:W-:Y:S01]  /*131c0*/  R2UR UR6, R6 ;  /* 0x00000000060672ca */ /* 0x000fe200000e0000 */
[----:B------:R-:W-:Y:S01]  /*131d0*/  UMOV UR4, UR8 ;  /* 0x0000000800047c82 */ /* 0x000fe20008000000 */
[----:B------:R-:W-:Y:S01]  /*131e0*/  R2UR UR7, R7 ;  /* 0x00000000070772ca */ /* 0x000fe200000e0000 */
[----:B------:R-:W-:Y:S01]  /*131f0*/  UMOV UR5, UR9 ;  /* 0x0000000900057c82 */ /* 0x000fe20008000000 */
[----:B------:R-:W-:Y:S02]  /*13200*/  VIADD R6, R2, 0x2 ;  /* 0x0000000202067836 */ /* 0x000fe40000000000 */
[----:B------:R-:W-:-:S03]  /*13210*/  IMAD.MOV.U32 R7, RZ, RZ, 0x40000040 ;  /* 0x40000040ff077424 */ /* 0x000fc600078e00ff */
[----:B------:R-:W-:Y:S01]  /*13220*/  R2UR UR18, R6 ;  /* 0x00000000061272ca */ /* 0x000fe200000e0000 */
[----:B------:R-:W-:Y:S01]  /*13230*/  VIADD R6, R2, 0x182 ;  /* 0x0000018202067836 */ /* 0x000fe20000000000 */
[----:B------:R-:W-:Y:S02]  /*13240*/  R2UR UR19, R7 ;  /* 0x00000000071372ca */ /* 0x000fe400000e0000 */
[----:B------:R-:W-:Y:S01]  /*13250*/  MOV R7, 0x40000040 ;  /* 0x4000004000077802 */ /* 0x000fe20000000f00 */
[----:B------:R-:W-:Y:S02]  /*13260*/  WARPGROUP.DEPBAR.LE gsb0, 0x0 ;  /* 0x00008000000079c5 */ /* 0x000fe40000010000 */
[----:B------:R-:W-:-:S06]  /*13270*/  WARPGROUP.ARRIVE ;  /* 0x00000000000079c5 */ /* 0x000fcc0000000000 */
[----:B------:R-:W-:Y:S01]  /*13280*/  HGMMA.64x16x16.F32 R32, gdesc[UR4], RZ, !UPT, gsb0 ;  /* 0x00200000042079f0 */ /* 0x000fe2000c0008ff */
[----:B------:R-:W-:Y:S01]  /*13290*/  UIADD3 UR4, UR12, 0x2, URZ ;  /* 0x000000020c047890 */ /* 0x000fe2000fffe03f */
[----:B------:R-:W-:Y:S02]  /*132a0*/  R2UR UR6, R4 ;  /* 0x00000000040672ca */ /* 0x000fe400000e0000 */
[----:B------:R-:W-:Y:S01]  /*132b0*/  R2UR UR7, R5 ;  /* 0x00000000050772ca */ /* 0x000fe200000e0000 */
[----:B------:R-:W-:Y:S01]  /*132c0*/  IMAD.MOV.U32 R5, RZ, RZ, 0x40000040 ;  /* 0x40000040ff057424 */ /* 0x000fe200078e00ff */
[----:B------:R-:W-:Y:S02]  /*132d0*/  IADD3 R4, R2, 0x102, RZ ;  /* 0x0000010202047810 */ /* 0x000fe40007ffe0ff */
[----:B------:R-:W-:Y:S02]  /*132e0*/  UMOV UR16, UR4 ;  /* 0x0000000400107c82 */ /* 0x000fe40008000000 */
[----:B------:R-:W-:-:S05]  /*132f0*/  IMAD.U32 R10, RZ, RZ, UR16 ;  /* 0x00000010ff0a7e24 */ /* 0x000fca000f8e00ff */
[----:B------:R0:W-:Y:S01]  /*13300*/  STL.64 [R1+0x50], R10 ;  /* 0x0000500a01007387 */ /* 0x0001e20000100a00 */
[----:B------:R-:W-:Y:S02]  /*13310*/  WARPGROUP.DEPBAR.LE gsb0, 0x0 ;  /* 0x00008000000079c5 */ /* 0x000fe40000010000 */
[----:B------:R-:W-:-:S06]  /*13320*/  WARPGROUP.ARRIVE ;  /* 0x00000000000079c5 */ /* 0x000fcc0000000000 */
[----:B------:R-:W-:Y:S01]  /*13330*/  HGMMA.64x16x16.F32 R24, gdesc[UR8], RZ, !UPT, gsb0 ;  /* 0x00200000081879f0 */ /* 0x000fe2000c0008ff */
[----:B------:R-:W-:Y:S01]  /*13340*/  UMOV UR8, UR16 ;  /* 0x0000001000087c82 */ /* 0x000fe20008000000 */
[----:B------:R-:W-:Y:S01]  /*13350*/  UMOV UR9, UR17 ;  /* 0x0000001100097c82 */ /* 0x000fe20008000000 */
[----:B------:R-:W-:Y:S01]  /*13360*/  UMOV UR4, UR8 ;  /* 0x0000000800047c82 */ /* 0x000fe20008000000 */
[----:B------:R-:W-:Y:S01]  /*13370*/  UMOV UR5, UR9 ;  /* 0x0000000900057c82 */ /* 0x000fe20008000000 */
[----:B------:R-:W-:Y:S02]  /*13380*/  WARPGROUP.DEPBAR.LE gsb0, 0x0 ;  /* 0x00008000000079c5 */ /* 0x000fe40000010000 */
[----:B------:R-:W-:-:S06]  /*13390*/  WARPGROUP.ARRIVE ;  /* 0x00000000000079c5 */ /* 0x000fcc0000000000 */
[----:B------:R-:W-:Y:S01]  /*133a0*/  HGMMA.64x16x16.F32 R56, gdesc[UR16], R56, gsb0 ;  /* 0x00200000103879f0 */ /* 0x000fe20008000838 */
[----:B------:R-:W-:Y:S02]  /*133b0*/  UMOV UR17, 0x40000040 ;  /* 0x4000004000117882 */ /* 0x000fe40000000000 */
[----:B0-----:R-:W-:Y:S01]  /*133c0*/  IMAD.U32 R11, RZ, RZ, UR17 ;  /* 0x00000011ff0b7e24 */ /* 0x001fe2000f8e00ff */
[----:B------:R-:W-:Y:S02]  /*133d0*/  WARPGROUP.DEPBAR.LE gsb0, 0x0 ;  /* 0x00008000000079c5 */ /* 0x000fe40000010000 */
[----:B------:R-:W-:-:S06]  /*133e0*/  WARPGROUP.ARRIVE ;  /* 0x00000000000079c5 */ /* 0x000fcc0000000000 */
[----:B------:R-:W-:Y:S01]  /*133f0*/  HGMMA.64x16x16.F32 R48, gdesc[UR4], R48, gsb0 ;  /* 0x00200000043079f0 */ /* 0x000fe20008000830 */
        /* <DEDUP_REMOVED lines=25> */
[----:B------:R-:W-:Y:S01]  /*13590*/  HGMMA.64x16x16.F32 R32, gdesc[UR4], R32, gsb0 ;  /* 0x00200000042079f0 */ /* 0x000fe20008000820 */
        /* <DEDUP_REMOVED lines=10> */
[----:B------:R-:W-:Y:S01]  /*13640*/  HGMMA.64x16x16.F32 R24, gdesc[UR8], R24, gsb0 ;  /* 0x00200000081879f0 */ /* 0x000fe20008000818 */
        /* <DEDUP_REMOVED lines=8> */
[----:B------:R-:W-:Y:S01]  /*136d0*/  UMOV UR15, UR17 ;  /* 0x00000011000f7c82 */ /* 0x000fe20008000000 */
        /* <DEDUP_REMOVED lines=31> */
[----:B------:R-:W-:Y:S01]  /*138d0*/  R2UR UR6, R4 ;  /* 0x00000000040672ca */ /* 0x000fe200000e0000 */
[----:B------:R-:W-:Y:S01]  /*138e0*/  UMOV UR5, UR15 ;  /* 0x0000000f00057c82 */ /* 0x000fe20008000000 */
[----:B------:R-:W-:Y:S01]  /*138f0*/  R2UR UR7, R5 ;  /* 0x00000000050772ca */ /* 0x000fe200000e0000 */
[----:B------:R-:W-:Y:S01]  /*13900*/  IMAD.MOV.U32 R5, RZ, RZ, 0x40000040 ;  /* 0x40000040ff057424 */ /* 0x000fe200078e00ff */
[----:B------:R-:W-:Y:S02]  /*13910*/  IADD3 R4, R2, 0x106, RZ ;  /* 0x0000010602047810 */ /* 0x000fe40007ffe0ff */
[----:B------:R-:W-:Y:S02]  /*13920*/  UMOV UR16, UR4 ;  /* 0x0000000400107c82 */ /* 0x000fe40008000000 */
[----:B------:R-:W-:Y:S01]  /*13930*/  UMOV UR14, UR16 ;  /* 0x00000010000e7c82 */ /* 0x000fe20008000000 */
[----:B------:R-:W-:Y:S01]  /*13940*/  IMAD.U32 R10, RZ, RZ, UR16 ;  /* 0x00000010ff0a7e24 */ /* 0x000fe2000f8e00ff */
[----:B------:R-:W-:-:S04]  /*13950*/  UMOV UR4, UR14 ;  /* 0x0000000e00047c82 */ /* 0x000fc80008000000 */
[----:B------:R0:W-:Y:S01]  /*13960*/  STL.64 [R1+0x40], R10 ;  /* 0x0000400a01007387 */ /* 0x0001e20000100a00 */
        /* <DEDUP_REMOVED lines=8> */
[----:B------:R-:W-:Y:S01]  /*139f0*/  IMAD.MOV.U32 R7, RZ, RZ, 0x40000040 ;  /* 0x40000040ff077424 */ /* 0x000fe200078e00ff */
[----:B------:R-:W-:Y:S02]  /*13a00*/  WARPGROUP.DEPBAR.LE gsb0, 0x0 ;  /* 0x00008000000079c5 */ /* 0x000fe40000010000 */
[----:B------:R-:W-:-:S06]  /*13a10*/  WARPGROUP.ARRIVE ;  /* 0x00000000000079c5 */ /* 0x000fcc0000000000 */
[----:B------:R-:W-:Y:S01]  /*13a20*/  HGMMA.64x16x16.F32 R56, gdesc[UR16], R56, gsb0 ;  /* 0x00200000103879f0 */ /* 0x000fe20008000838 */
[----:B------:R-:W-:Y:S01]  /*13a30*/  R2UR UR18, R6 ;  /* 0x00000000061272ca */ /* 0x000fe200000e0000 */
[----:B------:R-:W-:Y:S01]  /*13a40*/  UMOV UR17, 0x40000040 ;  /* 0x4000004000117882 */ /* 0x000fe20000000000 */
[----:B------:R-:W-:Y:S01]  /*13a50*/  R2UR UR19, R7 ;  /* 0x00000000071372ca */ /* 0x000fe200000e0000 */
[----:B------:R-:W-:Y:S01]  /*13a60*/  VIADD R6, R2, 0x400 ;  /* 0x0000040002067836 */ /* 0x000fe20000000000 */
[----:B------:R-:W-:Y:S01]  /*13a70*/  MOV R7, 0x40000040 ;  /* 0x4000004000077802 */ /* 0x000fe20000000f00 */
        /* <DEDUP_REMOVED lines=14> */
[----:B------:R-:W-:Y:S01]  /*13b60*/  UMOV UR4, UR14 ;  /* 0x0000000e00047c82 */ /* 0x000fe20008000000 */
[----:B------:R-:W-:Y:S01]  /*13b70*/  R2UR UR7, R5 ;  /* 0x00000000050772ca */ /* 0x000fe200000e0000 */
[----:B------:R-:W-:Y:S01]  /*13b80*/  UMOV UR5, UR15 ;  /* 0x0000000f00057c82 */ /* 0x000fe20008000000 */
[----:B------:R-:W-:Y:S01]  /*13b90*/  IMAD.MOV.U32 R5, RZ, RZ, 0x40000040 ;  /* 0x40000040ff057424 */ /* 0x000fe200078e00ff */
[----:B------:R-:W-:Y:S01]  /*13ba0*/  IADD3 R4, R2, 0x300, RZ ;  /* 0x0000030002047810 */ /* 0x000fe20007ffe0ff */
[----:B------:R-:W-:Y:S02]  /*13bb0*/  WARPGROUP.DEPBAR.LE gsb0, 0x0 ;  /* 0x00008000000079c5 */ /* 0x000fe40000010000 */
[----:B------:R-:W-:-:S06]  /*13bc0*/  WARPGROUP.ARRIVE ;  /* 0x00000000000079c5 */ /* 0x000fcc0000000000 */
[----:B------:R-:W-:Y:S01]  /*13bd0*/  HGMMA.64x16x16.F32 R32, gdesc[UR8], R32, gsb0 ;  /* 0x00200000082079f0 */ /* 0x000fe20008000820 */
[----:B------:R-:W-:Y:S01]  /*13be0*/  UIADD3 UR8, UR12, 0x400, URZ ;  /* 0x000004000c087890 */ /* 0x000fe2000fffe03f */
[----:B------:R-:W-:-:S06]  /*13bf0*/  UMOV UR9, UR17 ;  /* 0x0000001100097c82 */ /* 0x000fcc0008000000 */
[----:B------:R-:W-:Y:S02]  /*13c00*/  UMOV UR16, UR8 ;  /* 0x0000000800107c82 */ /* 0x000fe40008000000 */
[----:B------:R-:W-:Y:S01]  /*13c10*/  UMOV UR8, UR16 ;  /* 0x0000001000087c82 */ /* 0x000fe20008000000 */
[----:B------:R-:W-:-:S05]  /*13c20*/  IMAD.U32 R10, RZ, RZ, UR16 ;  /* 0x00000010ff0a7e24 */ /* 0x000fca000f8e00ff */
        /* <DEDUP_REMOVED lines=246> */
[----:B------:R-:W-:Y:S01]  /*14b90*/  IMAD.U32 R10, RZ, RZ, UR16 ;  /* 0x00000010ff0a7e24 */ /* 0x000fe2000f8e00ff */
[----:B------:R-:W-:Y:S01]  /*14ba0*/  UIADD3 UR52, UR12, 0x806, URZ ;  /* 0x000008060c347890 */ /* 0x000fe2000fffe03f */
[----:B------:R-:W-:Y:S01]  /*14bb0*/  UMOV UR53, 0x40000040 ;  /* 0x4000004000357882 */ /* 0x000fe20000000000 */
[----:B------:R-:W-:-:S02]  /*14bc0*/  UIADD3 UR48, UR12, 0xc00, URZ ;  /* 0x00000c000c307890 */ /* 0x000fc4000fffe03f */
[----:B------:R0:W-:Y:S01]  /*14bd0*/  STL.64 [R1+0x8], R10 ;  /* 0x0000080a01007387 */ /* 0x0001e20000100a00 */
[----:B------:R-:W-:Y:S01]  /*14be0*/  UMOV UR49, 0x40000040 ;  /* 0x4000004000317882 */ /* 0x000fe20000000000 */
[----:B------:R-:W-:Y:S01]  /*14bf0*/  UIADD3 UR44, UR12, 0xc02, URZ ;  /* 0x00000c020c2c7890 */ /* 0x000fe2000fffe03f */
[----:B------:R-:W-:Y:S01]  /*14c00*/  UMOV UR45, 0x40000040 ;  /* 0x40000040002d7882 */ /* 0x000fe20000000000 */
[----:B------:R-:W-:Y:S01]  /*14c10*/  UIADD3 UR40, UR12, 0xc04, URZ ;  /* 0x00000c040c287890 */ /* 0x000fe2000fffe03f */
[----:B------:R-:W2:Y:S01]  /*14c20*/  LDL R9, [R1+0x7c] ;  /* 0x00007c0001097983 */ /* 0x000ea20000100800 */
        /* <DEDUP_REMOVED lines=11> */
[----:B------:R-:W-:Y:S02]  /*14ce0*/  WARPGROUP.DEPBAR.LE gsb0, 0x0 ;  /* 0x00008000000079c5 */ /* 0x000fe40000010000 */
[----:B------:R-:W-:Y:S01]  /*14cf0*/  WARPGROUP.ARRIVE ;  /* 0x00000000000079c5 */ /* 0x000fe20000000000 */
[----:B------:R-:W-:Y:S01]  /*14d00*/  UMOV UR15, UR17 ;  /* 0x00000011000f7c82 */ /* 0x000fe20008000000 */
[----:B------:R-:W-:Y:S01]  /*14d10*/  UMOV UR41, 0x40000040 ;  /* 0x4000004000297882 */ /* 0x000fe20000000000 */
[----:B------:R-:W-:Y:S01]  /*14d20*/  UIADD3 UR36, UR12, 0xc06, URZ ;  /* 0x00000c060c247890 */ /* 0x000fe2000fffe03f */
[----:B------:R-:W-:Y:S02]  /*14d30*/  UMOV UR37, 0x40000040 ;  /* 0x4000004000257882 */ /* 0x000fe40000000000 */
[----:B------:R-:W-:Y:S01]  /*14d40*/  HGMMA.64x16x16.F32 R48, gdesc[UR4], R48, gsb0 ;  /* 0x00200000043079f0 */ /* 0x000fe20008000830 */
[----:B------:R-:W-:Y:S01]  /*14d50*/  R2UR UR6, R4 ;  /* 0x00000000040672ca */ /* 0x000fe200000e0000 */
[----:B------:R-:W-:Y:S01]  /*14d60*/  UMOV UR4, UR8 ;  /* 0x0000000800047c82 */ /* 0x000fe20008000000 */
[----:B------:R-:W-:Y:S01]  /*14d70*/  R2UR UR7, R5 ;  /* 0x00000000050772ca */ /* 0x000fe200000e0000 */
[----:B------:R-:W-:Y:S01]  /*14d80*/  UMOV UR5, UR9 ;  /* 0x0000000900057c82 */ /* 0x000fe20008000000 */
[----:B------:R-:W-:-:S02]  /*14d90*/  VIADD R4, R2, 0x702 ;  /* 0x0000070202047836 */ /* 0x000fc40000000000 */
[----:B------:R-:W-:Y:S02]  /*14da0*/  IMAD.MOV.U32 R5, RZ, RZ, 0x40000040 ;  /* 0x40000040ff057424 */ /* 0x000fe400078e00ff */
[----:B------:R-:W-:Y:S01]  /*14db0*/  IMAD.MOV.U32 R3, RZ, RZ, 0x40000040 ;  /* 0x40000040ff037424 */ /* 0x000fe200078e00ff */
[----:B------:R-:W-:Y:S01]  /*14dc0*/  R2UR UR10, R4 ;  /* 0x00000000040a72ca */ /* 0x000fe200000e0000 */
[----:B0-----:R-:W-:Y:S01]  /*14dd0*/  IMAD.U32 R11, RZ, RZ, UR17 ;  /* 0x00000011ff0b7e24 */ /* 0x001fe2000f8e00ff */
        /* <DEDUP_REMOVED lines=14> */
[----:B------:R-:W-:Y:S02]  /*14ec0*/  WARPGROUP.DEPBAR.LE gsb0, 0x0 ;  /* 0x00008000000079c5 */ /* 0x000fe40000010000 */
[----:B------:R-:W-:-:S06]  /*14ed0*/  WARPGROUP.ARRIVE ;  /* 0x00000000000079c5 */ /* 0x000fcc0000000000 */
[----:B------:R-:W-:Y:S01]  /*14ee0*/  HGMMA.64x16x16.F32 R32, gdesc[UR4], R32, gsb0 ;  /* 0x00200000042079f0 */ /* 0x000fe20008000820 */
[----:B------:R-:W-:Y:S01]  /*14ef0*/  UIADD3 UR4, UR12, 0x804, URZ ;  /* 0x000008040c047890 */ /* 0x000fe2000fffe03f */
[----:B------:R-:W-:Y:S02]  /*14f00*/  R2UR UR6, R4 ;  /* 0x00000000040672ca */ /* 0x000fe400000e0000 */
[----:B------:R-:W-:-:S04]  /*14f10*/  R2UR UR7, R5 ;  /* 0x00000000050772ca */ /* 0x000fc800000e0000 */
[----:B------:R-:W-:Y:S01]  /*14f20*/  UMOV UR16, UR4 ;  /* 0x0000000400107c82 */ /* 0x000fe20008000000 */
[----:B------:R-:W-:Y:S02]  /*14f30*/  WARPGROUP.DEPBAR.LE gsb0, 0x0 ;  /* 0x00008000000079c5 */ /* 0x000fe40000010000 */
[----:B------:R-:W-:Y:S01]  /*14f40*/  WARPGROUP.ARRIVE ;  /* 0x00000000000079c5 */ /* 0x000fe20000000000 */
[----:B------:R-:W-:Y:S01]  /*14f50*/  UMOV UR14, UR16 ;  /* 0x00000010000e7c82 */ /* 0x000fe20008000000 */
[----:B------:R-:W-:Y:S01]  /*14f60*/  UMOV UR5, UR15 ;  /* 0x0000000f00057c82 */ /* 0x000fe20008000000 */
[----:B------:R-:W-:Y:S01]  /*14f70*/  IMAD.MOV.U32 R5, RZ, RZ, 0x40000040 ;  /* 0x40000040ff057424 */ /* 0x000fe200078e00ff */
[C---:B------:R-:W-:Y:S01]  /*14f80*/  IADD3 R4, R2.reuse, 0x604, RZ ;  /* 0x0000060402047810 */ /* 0x040fe20007ffe0ff */
[----:B------:R-:W-:Y:S01]  /*14f90*/  VIADD R6, R2, 0x684 ;  /* 0x0000068402067836 */ /* 0x000fe20000000000 */
[----:B------:R-:W-:Y:S01]  /*14fa0*/  HGMMA.64x16x16.F32 R24, gdesc[UR8], R24, gsb0 ;  /* 0x00200000081879f0 */ /* 0x000fe20008000818 */
[----:B------:R-:W-:Y:S01]  /*14fb0*/  MOV R7, 0x40000040 ;  /* 0x4000004000077802 */ /* 0x000fe20000000f00 */
[----:B------:R-:W-:Y:S01]  /*14fc0*/  IMAD.U32 R10, RZ, RZ, UR16 ;  /* 0x00000010ff0a7e24 */ /* 0x000fe2000f8e00ff */
[----:B------:R-:W-:-:S02]  /*14fd0*/  WARPGROUP.DEPBAR.LE gsb0, 0x0 ;  /* 0x00008000000079c5 */ /* 0x000fc40000010000 */
[----:B------:R-:W-:-:S06]  /*14fe0*/  WARPGROUP.ARRIVE ;  /* 0x00000000000079c5 */ /* 0x000fcc0000000000 */
[----:B------:R-:W-:Y:S01]  /*14ff0*/  HGMMA.64x16x16.F32 R56, gdesc[UR16], R56, gsb0 ;  /* 0x00200000103879f0 */ /* 0x000fe20008000838 */
[----:B------:R-:W-:Y:S02]  /*15000*/  UMOV UR4, UR14 ;  /* 0x0000000e00047c82 */ /* 0x000fe40008000000 */
[----:B------:R-:W-:Y:S02]  /*15010*/  WARPGROUP.DEPBAR.LE gsb0, 0x0 ;  /* 0x00008000000079c5 */ /* 0x000fe40000010000 */
[----:B------:R-:W-:-:S06]  /*15020*/  WARPGROUP.ARRIVE ;  /* 0x00000000000079c5 */ /* 0x000fcc0000000000 */
[----:B------:R-:W-:Y:S01]  /*15030*/  HGMMA.64x16x16.F32 R48, gdesc[UR4], R48, gsb0 ;  /* 0x00200000043079f0 */ /* 0x000fe20008000830 */
[----:B------:R-:W-:Y:S02]  /*15040*/  R2UR UR6, R4 ;  /* 0x00000000040672ca */ /* 0x000fe400000e0000 */
[----:B------:R-:W-:Y:S01]  /*15050*/  R2UR UR7, R5 ;  /* 0x00000000050772ca */ /* 0x000fe200000e0000 */
[----:B------:R-:W-:Y:S01]  /*15060*/  UMOV UR4, UR14 ;  /* 0x0000000e00047c82 */ /* 0x000fe20008000000 */
[----:B------:R-:W-:Y:S01]  /*15070*/  UMOV UR5, UR15 ;  /* 0x0000000f00057c82 */ /* 0x000fe20008000000 */
[----:B------:R-:W-:Y:S02]  /*15080*/  WARPGROUP.DEPBAR.LE gsb0, 0x0 ;  /* 0x00008000000079c5 */ /* 0x000fe40000010000 */
[----:B------:R-:W-:-:S08]  /*15090*/  WARPGROUP.ARRIVE ;  /* 0x00000000000079c5 */ /* 0x000fd00000000000 */
        /* <DEDUP_REMOVED lines=8> */
[----:B------:R-:W-:Y:S02]  /*15120*/  VIADD R4, R2, 0x704 ;  /* 0x0000070402047836 */ /* 0x000fe40000000000 */
[----:B------:R-:W-:-:S03]  /*15130*/  IMAD.MOV.U32 R5, RZ, RZ, 0x40000040 ;  /* 0x40000040ff057424 */ /* 0x000fc600078e00ff */
        /* <DEDUP_REMOVED lines=11> */
[----:B------:R-:W-:Y:S02]  /*151f0*/  WARPGROUP.DEPBAR.LE gsb0, 0x0 ;  /* 0x00008000000079c5 */ /* 0x000fe40000010000 */
[----:B------:R-:W-:-:S10]  /*15200*/  WARPGROUP.ARRIVE ;  /* 0x00000000000079c5 */ /* 0x000fd40000000000 */
[----:B------:R-:W-:Y:S01]  /*15210*/  HGMMA.64x16x16.F32 R56, gdesc[UR52], R56, gsb0 ;  /* 0x00200000343879f0 */ /* 0x000fe20008000838 */
[----:B------:R-:W-:Y:S01]  /*15220*/  IMAD.MOV.U32 R5, RZ, RZ, 0x40000040 ;  /* 0x40000040ff057424 */ /* 0x000fe200078e00ff */
[----:B------:R-:W-:-:S04]  /*15230*/  IADD3 R4, R2, 0x586, RZ ;  /* 0x0000058602047810 */ /* 0x000fc80007ffe0ff */
        /* <DEDUP_REMOVED lines=25> */
[----:B------:R-:W-:Y:S01]  /*153d0*/  VIADD R4, R2, 0x706 ;  /* 0x0000070602047836 */ /* 0x000fe20000000000 */
[----:B------:R-:W-:-:S04]  /*153e0*/  MOV R5, 0x40000040 ;  /* 0x4000004000057802 */ /* 0x000fc80000000f00 */
        /* <DEDUP_REMOVED lines=144> */
[----:B------:R-:W-:Y:S01]  /*15cf0*/  IADD3 R4, R2, 0x806, RZ ;  /* 0x0000080602047810 */ /* 0x000fe20007ffe0ff */
[----:B------:R-:W-:Y:S01]  /*15d00*/  UMOV UR4, UR36 ;  /* 0x0000002400047c82 */ /* 0x000fe20008000000 */
[----:B------:R-:W-:Y:S01]  /*15d10*/  UMOV UR5, UR37 ;  /* 0x0000002500057c82 */ /* 0x000fe20008000000 */
[----:B--2---:R-:W-:Y:S01]  /*15d20*/  IADD3 R147, R147, 0x50, -R9 ;  /* 0x0000005093937810 */ /* 0x004fe20007ffe809 */
[----:B------:R0:W-:Y:S01]  /*15d30*/  STL.64 [R1], R10 ;  /* 0x0000000a01007387 */ /* 0x0001e20000100a00 */
[----:B------:R-:W-:Y:S01]  /*15d40*/  R2UR UR6, R4 ;  /* 0x00000000040672ca */ /* 0x000fe200000e0000 */
[----:B------:R-:W-:Y:S01]  /*15d50*/  @!P1 VIADD R0, R0, 0x38840 ;  /* 0x0003884000009836 */ /* 0x000fe20000000000 */
[----:B------:R-:W-:Y:S01]  /*15d60*/  R2UR UR7, R5 ;  /* 0x00000000050772ca */ /* 0x000fe200000e0000 */
[----:B------:R-:W-:Y:S01]  /*15d70*/  ULDC UR38, c[0x0][0x988] ;  /* 0x0002620000267ab9 */ /* 0x000fe20000000800 */
[----:B------:R-:W-:-:S02]  /*15d80*/  WARPGROUP.DEPBAR.LE gsb0, 0x0 ;  /* 0x00008000000079c5 */ /* 0x000fc40000010000 */
[----:B------:R-:W-:-:S09]  /*15d90*/  WARPGROUP.ARRIVE ;  /* 0x00000000000079c5 */ /* 0x000fd20000000000 */
        /* <DEDUP_REMOVED lines=20> */
[----:B------:R-:W-:Y:S01]  /*15ee0*/  IMAD R4, R92, -0x50, R147 ;  /* 0xffffffb05c047824 */ /* 0x000fe200078e0293 */
[----:B------:R-:W-:Y:S02]  /*15ef0*/  R2UR UR7, R3 ;  /* 0x00000000030772ca */ /* 0x000fe400000e0000 */
[----:B------:R-:W-:Y:S02]  /*15f00*/  R2UR UR6, R2 ;  /* 0x00000000020672ca */ /* 0x000fe400000e0000 */
[C---:B------:R-:W-:Y:S02]  /*15f10*/  ISETP.GT.AND P6, PT, R4.reuse, RZ, PT ;  /* 0x000000ff0400720c */ /* 0x040fe40003fc4270 */
[----:B------:R-:W-:-:S02]  /*15f20*/  ISETP.GT.AND P5, PT, R4, 0x1, PT ;  /* 0x000000010400780c */ /* 0x000fc40003fa4270 */
[----:B------:R-:W-:Y:S02]  /*15f30*/  ISETP.GT.AND P4, PT, R4, 0x8, PT ;  /* 0x000000080400780c */ /* 0x000fe40003f84270 */
[----:B------:R-:W-:Y:S02]  /*15f40*/  FSEL R56, R56, -INF , P6 ;  /* 0xff80000038387808 */ /* 0x000fe40003000000 */
[----:B------:R-:W-:Y:S02]  /*15f50*/  FSEL R57, R57, -INF , P5 ;  /* 0xff80000039397808 */ /* 0x000fe40002800000 */
[----:B------:R-:W-:Y:S02]  /*15f60*/  ISETP.GT.AND P3, PT, R4, 0x9, PT ;  /* 0x000000090400780c */ /* 0x000fe40003f64270 */
[----:B------:R-:W-:Y:S02]  /*15f70*/  FSEL R67, R60, -INF , P4 ;  /* 0xff8000003c437808 */ /* 0x000fe40002000000 */
[----:B------:R-:W-:Y:S01]  /*15f80*/  FMNMX.FTZ R2, R56, R57, !PT ;  /* 0x0000003938027209 */ /* 0x000fe20007810000 */
[----:B------:R-:W-:Y:S01]  /*15f90*/  UMOV UR4, UR36 ;  /* 0x0000002400047c82 */ /* 0x000fe20008000000 */
[----:B------:R-:W-:Y:S01]  /*15fa0*/  UMOV UR5, UR37 ;  /* 0x0000002500057c82 */ /* 0x000fe20008000000 */
[----:B------:R-:W-:-:S02]  /*15fb0*/  ISETP.GT.AND P2, PT, R4, 0x10, PT ;  /* 0x000000100400780c */ /* 0x000fc40003f44270 */
[----:B------:R-:W-:Y:S02]  /*15fc0*/  FSEL R65, R61, -INF , P3 ;  /* 0xff8000003d417808 */ /* 0x000fe40001800000 */
[----:B------:R-:W-:Y:S02]  /*15fd0*/  FMNMX.FTZ R2, R67, R2, !PT ;  /* 0x0000000243027209 */ /* 0x000fe40007810000 */
[----:B------:R-:W-:Y:S02]  /*15fe0*/  FSEL R3, R58, -INF , P6 ;  /* 0xff8000003a037808 */ /* 0x000fe40003000000 */
[----:B------:R-:W-:Y:S02]  /*15ff0*/  ISETP.GT.AND P6, PT, R4, 0x11, PT ;  /* 0x000000110400780c */ /* 0x000fe40003fc4270 */
[----:B------:R-:W-:Y:S02]  /*16000*/  FSEL R61, R48, -INF , P2 ;  /* 0xff800000303d7808 */ /* 0x000fe40001000000 */
[----:B------:R-:W-:Y:S01]  /*16010*/  FMNMX.FTZ R2, R65, R2, !PT ;  /* 0x0000000241027209 */ /* 0x000fe20007810000 */
[----:B------:R-:W-:-:S02]  /*16020*/  WARPGROUP.DEPBAR.LE gsb0, 0x0 ;  /* 0x00008000000079c5 */ /* 0x000fc40000010000 */
[----:B------:R-:W-:-:S06]  /*16030*/  WARPGROUP.ARRIVE ;  /* 0x00000000000079c5 */ /* 0x000fcc0000000000 */
[----:B------:R-:W-:Y:S01]  /*16040*/  HGMMA.64x16x16.F32 R24, gdesc[UR4], R24, gsb0 ;  /* 0x00200000041879f0 */ /* 0x000fe20008000818 */
[----:B------:R-:W-:Y:S01]  /*16050*/  FSEL R59, R59, -INF , P5 ;  /* 0xff8000003b3b7808 */ /* 0x000fe20002800000 */
[----:B------:R-:W-:Y:S01]  /*16060*/  ULDC UR4, c[0x0][0x988] ;  /* 0x0002620000047ab9 */ /* 0x000fe20000000800 */
[----:B------:R-:W-:Y:S02]  /*16070*/  ISETP.GT.AND P5, PT, R4, 0x18, PT ;  /* 0x000000180400780c */ /* 0x000fe40003fa4270 */
[----:B------:R-:W-:Y:S02]  /*16080*/  FSEL R49, R49, -INF , P6 ;  /* 0xff80000031317808 */ /* 0x000fe40003000000 */
[----:B------:R-:W-:Y:S02]  /*16090*/  FMNMX.FTZ R2, R61, R2, !PT ;  /* 0x000000023d027209 */ /* 0x000fe40007810000 */
[----:B------:R-:W-:Y:S02]  /*160a0*/  FSEL R7, R62, -INF , P4 ;  /* 0xff8000003e077808 */ /* 0x000fe40002000000 */
[----:B------:R-:W-:-:S02]  /*160b0*/  ISETP.GT.AND P4, PT, R4, 0x19, PT ;  /* 0x000000190400780c */ /* 0x000fc40003f84270 */
[----:B------:R-:W-:Y:S02]  /*160c0*/  FSEL R69, R52, -INF , P5 ;  /* 0xff80000034457808 */ /* 0x000fe40002800000 */
[----:B------:R-:W-:Y:S02]  /*160d0*/  FMNMX.FTZ R2, R49, R2, !PT ;  /* 0x0000000231027209 */ /* 0x000fe40007810000 */
[----:B------:R-:W-:Y:S02]  /*160e0*/  FSEL R63, R63, -INF , P3 ;  /* 0xff8000003f3f7808 */ /* 0x000fe40001800000 */
[----:B------:R-:W-:Y:S02]  /*160f0*/  ISETP.GT.AND P3, PT, R4, 0x20, PT ;  /* 0x000000200400780c */ /* 0x000fe40003f64270 */
[----:B------:R-:W-:Y:S02]  /*16100*/  FSEL R53, R53, -INF , P4 ;  /* 0xff80000035357808 */ /* 0x000fe40002000000 */
[----:B------:R-:W-:-:S02]  /*16110*/  FMNMX.FTZ R2, R69, R2, !PT ;  /* 0x0000000245027209 */ /* 0x000fc40007810000 */
[----:B------:R-:W-:Y:S02]  /*16120*/  FSEL R9, R50, -INF , P2 ;  /* 0xff80000032097808 */ /* 0x000fe40001000000 */
[----:B------:R-:W-:Y:S02]  /*16130*/  ISETP.GT.AND P2, PT, R4, 0x21, PT ;  /* 0x000000210400780c */ /* 0x000fe40003f44270 */
[----:B------:R-:W-:Y:S02]  /*16140*/  FSEL R71, R40, -INF , P3 ;  /* 0xff80000028477808 */ /* 0x000fe40001800000 */
[----:B------:R-:W-:Y:S02]  /*16150*/  FMNMX.FTZ R2, R53, R2, !PT ;  /* 0x0000000235027209 */ /* 0x000fe40007810000 */
[----:B------:R-:W-:Y:S02]  /*16160*/  FSEL R51, R51, -INF , P6 ;  /* 0xff80000033337808 */ /* 0x000fe40003000000 */
[----:B------:R-:W-:-:S02]  /*16170*/  ISETP.GT.AND P6, PT, R4, 0x28, PT ;  /* 0x000000280400780c */ /* 0x000fc40003fc4270 */
[----:B------:R-:W-:Y:S02]  /*16180*/  FSEL R41, R41, -INF , P2 ;  /* 0xff80000029297808 */ /* 0x000fe40001000000 */
[----:B------:R-:W-:Y:S02]  /*16190*/  FMNMX.FTZ R2, R71, R2, !PT ;  /* 0x0000000247027209 */ /* 0x000fe40007810000 */
[----:B0-----:R-:W-:Y:S02]  /*161a0*/  FSEL R11, R54, -INF , P5 ;  /* 0xff800000360b7808 */ /* 0x001fe40002800000 */
        /* <DEDUP_REMOVED lines=22> */
[----:B------:R-:W-:Y:S01]  /*16310*/  FMNMX.FTZ R2, R77, R2, !PT ;  /* 0x000000024d027209 */ /* 0x000fe20007810000 */
[----:B------:R-:W-:Y:S02]  /*16320*/  WARPGROUP.DEPBAR.LE gsb0, 0x0 ;  /* 0x00008000000079c5 */ /* 0x000fe40000010000 */
        /* <DEDUP_REMOVED lines=13> */
[----:B------:R-:W-:-:S04]  /*16400*/  FMNMX.FTZ R2, R83, R2, !PT ;  /* 0x0000000253027209 */ /* 0x000fc80007810000 */
[----:B------:R-:W-:-:S05]  /*16410*/  FMNMX.FTZ R10, R85, R2, !PT ;  /* 0x00000002550a7209 */ /* 0x000fca0007810000 */
[----:B------:R-:W0:Y:S01]  /*16420*/  SHFL.BFLY PT, R5, R10, 0x2, 0x1f ;  /* 0x0c401f000a057f89 */ /* 0x000e2200000e0000 */
[----:B------:R-:W-:-:S04]  /*16430*/  FMNMX.FTZ R4, R3, R59, !PT ;  /* 0x0000003b03047209 */ /* 0x000fc80007810000 */
[----:B------:R-:W-:-:S04]  /*16440*/  FMNMX.FTZ R4, R7, R4, !PT ;  /* 0x0000000407047209 */ /* 0x000fc80007810000 */
[----:B------:R-:W-:-:S04]  /*16450*/  FMNMX.FTZ R4, R63, R4, !PT ;  /* 0x000000043f047209 */ /* 0x000fc80007810000 */
[----:B------:R-:W-:Y:S02]  /*16460*/  FMNMX.FTZ R4, R9, R4, !PT ;  /* 0x0000000409047209 */ /* 0x000fe40007810000 */
[----:B0-----:R-:W-:-:S05]  /*16470*/  FMNMX.FTZ R12, R10, R5, !PT ;  /* 0x000000050a0c7209 */ /* 0x001fca0007810000 */
[----:B------:R-:W0:Y:S01]  /*16480*/  SHFL.BFLY PT, R5, R12, 0x1, 0x1f ;  /* 0x0c201f000c057f89 */ /* 0x000e2200000e0000 */
[----:B------:R-:W-:-:S04]  /*16490*/  FMNMX.FTZ R4, R51, R4, !PT ;  /* 0x0000000433047209 */ /* 0x000fc80007810000 */
[----:B------:R-:W-:-:S04]  /*164a0*/  FMNMX.FTZ R4, R11, R4, !PT ;  /* 0x000000040b047209 */ /* 0x000fc80007810000 */
[----:B------:R-:W-:-:S04]  /*164b0*/  FMNMX.FTZ R4, R55, R4, !PT ;  /* 0x0000000437047209 */ /* 0x000fc80007810000 */
[----:B------:R-:W-:-:S04]  /*164c0*/  FMNMX.FTZ R4, R13, R4, !PT ;  /* 0x000000040d047209 */ /* 0x000fc80007810000 */
[----:B------:R-:W-:Y:S02]  /*164d0*/  FMNMX.FTZ R4, R43, R4, !PT ;  /* 0x000000042b047209 */ /* 0x000fe40007810000 */
[----:B------:R-:W-:Y:S02]  /*164e0*/  MOV R2, UR4 ;  /* 0x0000000400027c02 */ /* 0x000fe40008000f00 */
[----:B------:R-:W-:Y:S02]  /*164f0*/  FMNMX.FTZ R4, R15, R4, !PT ;  /* 0x000000040f047209 */ /* 0x000fe40007810000 */
[----:B0-----:R-:W-:Y:S02]  /*16500*/  FMNMX.FTZ R5, R12, R5, !PT ;  /* 0x000000050c057209 */ /* 0x001fe40007810000 */
[----:B------:R-:W-:Y:S02]  /*16510*/  FMNMX.FTZ R4, R47, R4, !PT ;  /* 0x000000042f047209 */ /* 0x000fe40007810000 */
[C---:B------:R-:W-:Y:S01]  /*16520*/  FSETP.NEU.FTZ.AND P0, PT, R5.reuse, -INF , PT ;  /* 0xff8000000500780b */ /* 0x040fe20003f1d000 */
[----:B------:R-:W-:Y:S01]  /*16530*/  FMUL.FTZ R6, R5, R2 ;  /* 0x0000000205067220 */ /* 0x000fe20000410000 */
[----:B------:R-:W-:-:S04]  /*16540*/  FMNMX.FTZ R4, R21, R4, !PT ;  /* 0x0000000415047209 */ /* 0x000fc80007810000 */
[----:B------:R-:W-:Y:S02]  /*16550*/  FSEL R6, R6, RZ, P0 ;  /* 0x000000ff06067208 */ /* 0x000fe40000000000 */
[----:B------:R-:W-:-:S03]  /*16560*/  FMNMX.FTZ R4, R35, R4, !PT ;  /* 0x0000000423047209 */ /* 0x000fc60007810000 */
[--C-:B------:R-:W-:Y:S01]  /*16570*/  FFMA.FTZ R29, R57, R2, -R6.reuse ;  /* 0x00000002391d7223 */ /* 0x100fe20000010806 */
[----:B------:R-:W-:Y:S02]  /*16580*/  FSEL R57, R39, -INF , P6 ;  /* 0xff80000027397808 */ /* 0x000fe40003000000 */
[----:B------:R-:W-:Y:S02]  /*16590*/  FMNMX.FTZ R4, R25, R4, !PT ;  /* 0x0000000419047209 */ /* 0x000fe40007810000 */
[----:B------:R-:W-:Y:S01]  /*165a0*/  ISETP.NE.AND P0, PT, R8, RZ, PT ;  /* 0x000000ff0800720c */ /* 0x000fe20003f05270 */
[----:B------:R-:W-:Y:S01]  /*165b0*/  FFMA.FTZ R8, R65, R2, -R6 ;  /* 0x0000000241087223 */ /* 0x000fe20000010806 */
[----:B------:R-:W-:Y:S02]  /*165c0*/  FSEL R65, R26, -INF , P5 ;  /* 0xff8000001a417808 */ /* 0x000fe40002800000 */
[----:B------:R-:W-:Y:S02]  /*165d0*/  FMNMX.FTZ R4, R57, R4, !PT ;  /* 0x0000000439047209 */ /* 0x000fe40007810000 */
[----:B------:R-:W-:-:S02]  /*165e0*/  FSEL R27, R27, -INF , P4 ;  /* 0xff8000001b1b7808 */ /* 0x000fc40002000000 */
[----:B------:R-:W-:Y:S01]  /*165f0*/  FMNMX.FTZ R4, R65, R4, !PT ;  /* 0x0000000441047209 */ /* 0x000fe20007810000 */
[--C-:B------:R-:W-:Y:S01]  /*16600*/  FFMA.FTZ R204, R61, R2, -R6.reuse ;  /* 0x000000023dcc7223 */ /* 0x100fe20000010806 */
[----:B------:R-:W-:Y:S02]  /*16610*/  FSEL R61, R30, -INF , P3 ;  /* 0xff8000001e3d7808 */ /* 0x000fe40001800000 */
[----:B------:R-:W-:Y:S01]  /*16620*/  FMNMX.FTZ R4, R27, R4, !PT ;  /* 0x000000041b047209 */ /* 0x000fe20007810000 */
[----:B------:R-:W-:Y:S01]  /*16630*/  FFMA.FTZ R10, R49, R2, -R6 ;  /* 0x00000002310a7223 */ /* 0x000fe20000010806 */
[----:B------:R-:W-:Y:S02]  /*16640*/  FSEL R49, R31, -INF , P2 ;  /* 0xff8000001f317808 */ /* 0x000fe40001000000 */
[----:B------:R-:W-:-:S04]  /*16650*/  FMNMX.FTZ R4, R61, R4, !PT ;  /* 0x000000043d047209 */ /* 0x000fc80007810000 */
[----:B------:R-:W-:Y:S01]  /*16660*/  FMNMX.FTZ R4, R49, R4, !PT ;  /* 0x0000000431047209 */ /* 0x000fe20007810000 */
[----:B------:R-:W-:-:S04]  /*16670*/  FFMA.FTZ R210, R67, R2, -R6 ;  /* 0x0000000243d27223 */ /* 0x000fc80000010806 */
[----:B------:R-:W0:Y:S02]  /*16680*/  SHFL.BFLY PT, R67, R4, 0x2, 0x1f ;  /* 0x0c401f0004437f89 */ /* 0x000e2400000e0000 */
[----:B0-----:R-:W-:-:S05]  /*16690*/  FMNMX.FTZ R67, R4, R67, !PT ;  /* 0x0000004304437209 */ /* 0x001fca0007810000 */
[----:B------:R-:W0:Y:S01]  /*166a0*/  SHFL.BFLY PT, R4, R67, 0x1, 0x1f ;  /* 0x0c201f0043047f89 */ /* 0x000e2200000e0000 */
[-CC-:B------:R-:W-:Y:S01]  /*166b0*/  FFMA.FTZ R208, R56, R2.reuse, -R6.reuse ;  /* 0x0000000238d07223 */ /* 0x180fe20000010806 */
[----:B------:R-:W-:Y:S01]  /*166c0*/  MUFU.EX2 R29, R29 ;  /* 0x0000001d001d7308 */ /* 0x000fe20000000800 */
[-CC-:B------:R-:W-:Y:S01]  /*166d0*/  FFMA.FTZ R206, R69, R2.reuse, -R6.reuse ;  /* 0x0000000245ce7223 */ /* 0x180fe20000010806 */
[-CC-:B------:R-:W-:Y:S01]  /*166e0*/  FFMA.FTZ R53, R53, R2.reuse, -R6.reuse ;  /* 0x0000000235357223 */ /* 0x180fe20000010806 */
[-CC-:B------:R-:W-:Y:S01]  /*166f0*/  FFMA.FTZ R200, R71, R2.reuse, -R6.reuse ;  /* 0x0000000247c87223 */ /* 0x180fe20000010806 */
[-CC-:B------:R-:W-:Y:S01]  /*16700*/  FFMA.FTZ R41, R41, R2.reuse, -R6.reuse ;  /* 0x0000000229297223 */ /* 0x180fe20000010806 */
[-CC-:B------:R-:W-:Y:S01]  /*16710*/  FFMA.FTZ R202, R73, R2.reuse, -R6.reuse ;  /* 0x0000000249ca7223 */ /* 0x180fe20000010806 */
[----:B------:R-:W-:Y:S02]  /*16720*/  FFMA.FTZ R45, R45, R2, -R6 ;  /* 0x000000022d2d7223 */ /* 0x000fe40000010806 */
[----:B------:R-:W1:Y:S01]  /*16730*/  MUFU.EX2 R208, R208 ;  /* 0x000000d000d07308 */ /* 0x000e620000000800 */
[----:B0-----:R-:W-:-:S04]  /*16740*/  FMNMX.FTZ R4, R67, R4, !PT ;  /* 0x0000000443047209 */ /* 0x001fc80007810000 */
[C---:B------:R-:W-:Y:S01]  /*16750*/  FSETP.NEU.FTZ.AND P2, PT, R4.reuse, -INF , PT ;  /* 0xff8000000400780b */ /* 0x040fe20003f5d000 */
[-C--:B------:R-:W-:Y:S01]  /*16760*/  FMUL.FTZ R14, R4, R2.reuse ;  /* 0x00000002040e7220 */ /* 0x080fe20000410000 */
[----:B------:R-:W-:-:S04]  /*16770*/  FFMA.FTZ R196, R75, R2, -R6 ;  /* 0x000000024bc47223 */ /* 0x000fc80000010806 */
[----:B------:R-:W-:Y:S01]  /*16780*/  FSEL R14, R14, RZ, P2 ;  /* 0x000000ff0e0e7208 */ /* 0x000fe20001000000 */
[-CC-:B------:R-:W-:Y:S01]  /*16790*/  FFMA.FTZ R33, R33, R2.reuse, -R6.reuse ;  /* 0x0000000221217223 */ /* 0x180fe20000010806 */
[-CC-:B------:R-:W-:Y:S01]  /*167a0*/  FFMA.FTZ R198, R77, R2.reuse, -R6.reuse ;  /* 0x000000024dc67223 */ /* 0x180fe20000010806 */
[-CC-:B------:R-:W-:Y:S01]  /*167b0*/  FFMA.FTZ R37, R37, R2.reuse, -R6.reuse ;  /* 0x0000000225257223 */ /* 0x180fe20000010806 */
[-CC-:B------:R-:W-:Y:S01]  /*167c0*/  FFMA.FTZ R192, R79, R2.reuse, -R6.reuse ;  /* 0x000000024fc07223 */ /* 0x180fe20000010806 */
[-CC-:B------:R-:W-:Y:S01]  /*167d0*/  FFMA.FTZ R81, R81, R2.reuse, -R6.reuse ;  /* 0x0000000251517223 */ /* 0x180fe20000010806 */
[-CC-:B------:R-:W-:Y:S01]  /*167e0*/  FFMA.FTZ R194, R83, R2.reuse, -R6.reuse ;  /* 0x0000000253c27223 */ /* 0x180fe20000010806 */
[-C--:B------:R-:W-:Y:S01]  /*167f0*/  FFMA.FTZ R69, R85, R2.reuse, -R6 ;  /* 0x0000000255457223 */ /* 0x080fe20000010806 */
[-CC-:B------:R-:W-:Y:S01]  /*16800*/  FFMA.FTZ R209, R3, R2.reuse, -R14.reuse ;  /* 0x0000000203d17223 */ /* 0x180fe2000001080e */
[-CC-:B------:R-:W-:Y:S01]  /*16810*/  FFMA.FTZ R6, R59, R2.reuse, -R14.reuse ;  /* 0x000000023b067223 */ /* 0x180fe2000001080e */
[----:B------:R-:W0:Y:S01]  /*16820*/  MUFU.EX2 R210, R210 ;  /* 0x000000d200d27308 */ /* 0x000e220000000800 */
[----:B------:R-:W-:-:S07]  /*16830*/  FFMA.FTZ R211, R7, R2, -R14 ;  /* 0x0000000207d37223 */ /* 0x000fce000001080e */
[----:B------:R2:W3:Y:S01]  /*16840*/  MUFU.EX2 R39, R8 ;  /* 0x0000000800277308 */ /* 0x0004e20000000800 */
[----:B------:R-:W-:-:S07]  /*16850*/  FFMA.FTZ R205, R9, R2, -R14 ;  /* 0x0000000209cd7223 */ /* 0x000fce000001080e */
[----:B------:R-:W-:Y:S01]  /*16860*/  MUFU.EX2 R209, R209 ;  /* 0x000000d100d17308 */ /* 0x000fe20000000800 */
[----:B--2---:R-:W-:-:S07]  /*16870*/  FFMA.FTZ R8, R63, R2, -R14 ;  /* 0x000000023f087223 */ /* 0x004fce000001080e */
[----:B------:R-:W2:Y:S01]  /*16880*/  MUFU.EX2 R6, R6 ;  /* 0x0000000600067308 */ /* 0x000ea20000000800 */
[----:B-1----:R-:W-:-:S07]  /*16890*/  FADD.FTZ R3, R208, R29 ;  /* 0x0000001dd0037221 */ /* 0x002fce0000010000 */
[----:B------:R-:W1:Y:S08]  /*168a0*/  MUFU.EX2 R204, R204 ;  /* 0x000000cc00cc7308 */ /* 0x000e700000000800 */
[----:B------:R-:W4:Y:S01]  /*168b0*/  MUFU.EX2 R211, R211 ;  /* 0x000000d300d37308 */ /* 0x000f220000000800 */
[----:B0-----:R-:W-:-:S07]  /*168c0*/  FADD.FTZ R26, R210, R3 ;  /* 0x00000003d21a7221 */ /* 0x001fce0000010000 */
[----:B------:R0:W4:Y:S01]  /*168d0*/  MUFU.EX2 R31, R10 ;  /* 0x0000000a001f7308 */ /* 0x0001220000000800 */
[----:B------:R-:W-:-:S07]  /*168e0*/  FFMA.FTZ R207, R11, R2, -R14 ;  /* 0x000000020bcf7223 */ /* 0x000fce000001080e */
[----:B------:R-:W4:Y:S01]  /*168f0*/  MUFU.EX2 R8, R8 ;  /* 0x0000000800087308 */ /* 0x000f220000000800 */
[----:B0-----:R-:W-:Y:S01]  /*16900*/  FFMA.FTZ R10, R51, R2, -R14 ;  /* 0x00000002330a7223 */ /* 0x001fe2000001080e */
[----:B---3--:R-:W-:-:S06]  /*16910*/  FADD.FTZ R3, R39, R26 ;  /* 0x0000001a27037221 */ /* 0x008fcc0000010000 */
[----:B------:R-:W0:Y:S01]  /*16920*/  MUFU.EX2 R206, R206 ;  /* 0x000000ce00ce7308 */ /* 0x000e220000000800 */
[----:B--2---:R-:W-:Y:S01]  /*16930*/  FADD.FTZ R28, R209, R6 ;  /* 0x00000006d11c7221 */ /* 0x004fe20000010000 */
[----:B------:R-:W-:-:S06]  /*16940*/  FFMA.FTZ R12, R55, R2, -R14 ;  /* 0x00000002370c7223 */ /* 0x000fcc000001080e */
[----:B------:R-:W2:Y:S01]  /*16950*/  MUFU.EX2 R205, R205 ;  /* 0x000000cd00cd7308 */ /* 0x000ea20000000800 */
[----:B-1----:R-:W-:Y:S01]  /*16960*/  FADD.FTZ R26, R204, R3 ;  /* 0x00000003cc1a7221 */ /* 0x002fe20000010000 */
[----:B----4-:R-:W-:-:S06]  /*16970*/  FADD.FTZ R3, R211, R28 ;  /* 0x0000001cd3037221 */ /* 0x010fcc0000010000 */
[----:B------:R-:W1:Y:S01]  /*16980*/  MUFU.EX2 R53, R53 ;  /* 0x0000003500357308 */ /* 0x000e620000000800 */
[----:B------:R-:W-:-:S07]  /*16990*/  FFMA.FTZ R201, R13, R2, -R14 ;  /* 0x000000020dc97223 */ /* 0x000fce000001080e */
[----:B------:R-:W3:Y:S01]  /*169a0*/  MUFU.EX2 R10, R10 ;  /* 0x0000000a000a7308 */ /* 0x000ee20000000800 */
[----:B------:R-:W-:Y:S01]  /*169b0*/  FADD.FTZ R7, R31, R26 ;  /* 0x0000001a1f077221 */ /* 0x000fe20000010000 */
[----:B------:R-:W-:-:S06]  /*169c0*/  FADD.FTZ R28, R8, R3 ;  /* 0x00000003081c7221 */ /* 0x000fcc0000010000 */
[----:B------:R-:W4:Y:S01]  /*169d0*/  MUFU.EX2 R200, R200 ;  /* 0x000000c800c87308 */ /* 0x000f220000000800 */
[----:B------:R-:W-:-:S07]  /*169e0*/  FFMA.FTZ R20, R43, R2, -R14 ;  /* 0x000000022b147223 */ /* 0x000fce000001080e */
[----:B------:R-:W4:Y:S01]  /*169f0*/  MUFU.EX2 R207, R207 ;  /* 0x000000cf00cf7308 */ /* 0x000f220000000800 */
[----:B0-----:R-:W-:Y:S01]  /*16a00*/  FADD.FTZ R30, R206, R7 ;  /* 0x00000007ce1e7221 */ /* 0x001fe20000010000 */
[----:B--2---:R-:W-:-:S06]  /*16a10*/  FADD.FTZ R3, R205, R28 ;  /* 0x0000001ccd037221 */ /* 0x004fcc0000010000 */
[----:B------:R-:W0:Y:S01]  /*16a20*/  MUFU.EX2 R41, R41 ;  /* 0x0000002900297308 */ /* 0x000e220000000800 */
[----:B------:R-:W-:-:S07]  /*16a30*/  FFMA.FTZ R203, R15, R2, -R14 ;  /* 0x000000020fcb7223 */ /* 0x000fce000001080e */
[----:B------:R-:W2:Y:S01]  /*16a40*/  MUFU.EX2 R12, R12 ;  /* 0x0000000c000c7308 */ /* 0x000ea20000000800 */
[----:B-1----:R-:W-:Y:S01]  /*16a50*/  FADD.FTZ R7, R53, R30 ;  /* 0x0000001e35077221 */ /* 0x002fe20000010000 */
[----:B---3--:R-:W-:-:S06]  /*16a60*/  FADD.FTZ R28, R10, R3 ;  /* 0x000000030a1c7221 */ /* 0x008fcc0000010000 */
[----:B------:R-:W1:Y:S01]  /*16a70*/  MUFU.EX2 R202, R202 ;  /* 0x000000ca00ca7308 */ /* 0x000e620000000800 */
[----:B------:R-:W-:-:S07]  /*16a80*/  FFMA.FTZ R24, R47, R2, -R14 ;  /* 0x000000022f187223 */ /* 0x000fce000001080e */
[----:B------:R-:W3:Y:S01]  /*16a90*/  MUFU.EX2 R201, R201 ;  /* 0x000000c900c97308 */ /* 0x000ee20000000800 */
[----:B----4-:R-:W-:Y:S01]  /*16aa0*/  FADD.FTZ R30, R200, R7 ;  /* 0x00000007c81e7221 */ /* 0x010fe20000010000 */
        /* <DEDUP_REMOVED lines=17> */
[----:B------:R-:W-:-:S07]  /*16bc0*/  @!P1 PRMT R0, RZ, 0x654, R0 ;  /* 0x00000654ff009816 */ /* 0x000fce0000000000 */
[----:B------:R-:W4:Y:S01]  /*16bd0*/  MUFU.EX2 R197, R197 ;  /* 0x000000c500c57308 */ /* 0x000f220000000800 */
[----:B------:R-:W-:Y:S01]  /*16be0*/  FFMA.FTZ R57, R57, R2, -R14 ;  /* 0x0000000239397223 */ /* 0x000fe2000001080e */
[----:B0-----:R-:W-:-:S06]  /*16bf0*/  FADD.FTZ R30, R196, R7 ;  /* 0x00000007c41e7221 */ /* 0x001fcc0000010000 */
[----:B------:R-:W0:Y:S01]  /*16c00*/  MUFU.EX2 R37, R37 ;  /* 0x0000002500257308 */ /* 0x000e220000000800 */
[----:B--2---:R-:W-:Y:S01]  /*16c10*/  FADD.FTZ R3, R203, R28 ;  /* 0x0000001ccb037221 */ /* 0x004fe20000010000 */
[----:B------:R-:W-:Y:S01]  /*16c20*/  FFMA.FTZ R65, R65, R2, -R14 ;  /* 0x0000000241417223 */ /* 0x000fe2000001080e */
[----:B------:R2:W-:Y:S05]  /*16c30*/  @!P1 SYNCS.ARRIVE.TRANS64.RED.A1T0 RZ, [R0+URZ], RZ ;  /* 0x000000ff00ff99a7 */ /* 0x0005ea000810043f */
[----:B------:R-:W0:Y:S01]  /*16c40*/  MUFU.EX2 R26, R26 ;  /* 0x0000001a001a7308 */ /* 0x000e220000000800 */
[----:B-1----:R-:W-:Y:S01]  /*16c50*/  FADD.FTZ R7, R33, R30 ;  /* 0x0000001e21077221 */ /* 0x002fe20000010000 */
[----:B---3--:R-:W-:-:S06]  /*16c60*/  FADD.FTZ R28, R24, R3 ;  /* 0x00000003181c7221 */ /* 0x008fcc0000010000 */
[----:B------:R-:W1:Y:S08]  /*16c70*/  MUFU.EX2 R192, R192 ;  /* 0x000000c000c07308 */ /* 0x000e700000000800 */
[----:B------:R-:W3:Y:S01]  /*16c80*/  MUFU.EX2 R199, R199 ;  /* 0x000000c700c77308 */ /* 0x000ee20000000800 */
[----:B------:R-:W-:Y:S01]  /*16c90*/  FFMA.FTZ R27, R27, R2, -R14 ;  /* 0x000000021b1b7223 */ /* 0x000fe2000001080e */
[----:B----4-:R-:W-:-:S06]  /*16ca0*/  FADD.FTZ R30, R198, R7 ;  /* 0x00000007c61e7221 */ /* 0x010fcc0000010000 */
[----:B------:R-:W4:Y:S01]  /*16cb0*/  MUFU.EX2 R67, R81 ;  /* 0x0000005100437308 */ /* 0x000f220000000800 */
[----:B------:R-:W-:Y:S01]  /*16cc0*/  FADD.FTZ R3, R197, R28 ;  /* 0x0000001cc5037221 */ /* 0x000fe20000010000 */
[----:B------:R-:W-:-:S06]  /*16cd0*/  FFMA.FTZ R61, R61, R2, -R14 ;  /* 0x000000023d3d7223 */ /* 0x000fcc000001080e */
[----:B--2---:R-:W2:Y:S01]  /*16ce0*/  MUFU.EX2 R0, R57 ;  /* 0x0000003900007308 */ /* 0x004ea20000000800 */
[----:B------:R-:W-:Y:S01]  /*16cf0*/  FFMA.FTZ R49, R49, R2, -R14 ;  /* 0x0000000231317223 */ /* 0x000fe2000001080e */
[----:B0-----:R-:W-:Y:S01]  /*16d00*/  FADD.FTZ R7, R37, R30 ;  /* 0x0000001e25077221 */ /* 0x001fe20000010000 */
[----:B------:R-:W-:-:S05]  /*16d10*/  FADD.FTZ R28, R26, R3 ;  /* 0x000000031a1c7221 */ /* 0x000fca0000010000 */
[----:B------:R-:W0:Y:S01]  /*16d20*/  MUFU.EX2 R65, R65 ;  /* 0x0000004100417308 */ /* 0x000e220000000800 */
[----:B-1----:R-:W-:Y:S01]  /*16d30*/  FADD.FTZ R30, R192, R7 ;  /* 0x00000007c01e7221 */ /* 0x002fe20000010000 */
[----:B---3--:R-:W-:-:S06]  /*16d40*/  FADD.FTZ R3, R199, R28 ;  /* 0x0000001cc7037221 */ /* 0x008fcc0000010000 */
[----:B------:R-:W1:Y:S01]  /*16d50*/  MUFU.EX2 R14, R27 ;  /* 0x0000001b000e7308 */ /* 0x000e620000000800 */
[----:B----4-:R-:W-:Y:S01]  /*16d60*/  FADD.FTZ R7, R67, R30 ;  /* 0x0000001e43077221 */ /* 0x010fe20000010000 */
[----:B--2---:R-:W-:-:S06]  /*16d70*/  FADD.FTZ R30, R0, R3 ;  /* 0x00000003001e7221 */ /* 0x004fcc0000010000 */
[----:B------:R-:W2:Y:S01]  /*16d80*/  MUFU.EX2 R61, R61 ;  /* 0x0000003d003d7308 */ /* 0x000ea20000000800 */
[----:B0-----:R-:W-:Y:S01]  /*16d90*/  FADD.FTZ R3, R65, R30 ;  /* 0x0000001e41037221 */ /* 0x001fe20000010000 */
[----:B------:R-:W-:-:S03]  /*16da0*/  F2FP.F16.F32.PACK_AB R209, R6, R209 ;  /* 0x000000d106d1723e */ /* 0x000fc600000000ff */
[----:B-1----:R-:W-:-:S03]  /*16db0*/  FADD.FTZ R6, R14, R3 ;  /* 0x000000030e067221 */ /* 0x002fc60000010000 */
[----:B------:R-:W0:Y:S01]  /*16dc0*/  MUFU.EX2 R194, R194 ;  /* 0x000000c200c27308 */ /* 0x000e220000000800 */
[----:B--2---:R-:W-:Y:S01]  /*16dd0*/  FADD.FTZ R3, R61, R6 ;  /* 0x000000063d037221 */ /* 0x004fe20000010000 */
[----:B------:R-:W-:-:S06]  /*16de0*/  VIADD R6, R92, 0xfffffffe ;  /* 0xfffffffe5c067836 */ /* 0x000fcc0000000000 */
[----:B------:R-:W1:Y:S01]  /*16df0*/  MUFU.EX2 R69, R69 ;  /* 0x0000004500457308 */ /* 0x000e620000000800 */
[----:B------:R-:W-:-:S07]  /*16e00*/  ISETP.GE.AND P2, PT, R6, R225, PT ;  /* 0x000000e10600720c */ /* 0x000fce0003f46270 */
[----:B------:R-:W2:Y:S01]  /*16e10*/  MUFU.EX2 R28, R49 ;  /* 0x00000031001c7308 */ /* 0x000ea20000000800 */
[----:B0-----:R-:W-:Y:S01]  /*16e20*/  FADD.FTZ R32, R194, R7 ;  /* 0x00000007c2207221 */ /* 0x001fe20000010000 */
[----:B------:R-:W-:Y:S01]  /*16e30*/  BSSY B0, `(.L_x_636) ;  /* 0x0000564000007945 */ /* 0x000fe20003800000 */
[----:B------:R-:W-:Y:S01]  /*16e40*/  F2FP.F16.F32.PACK_AB R207, R12, R207 ;  /* 0x000000cf0ccf723e */ /* 0x000fe200000000ff */
[--C-:B------:R-:W-:Y:S01]  /*16e50*/  IMAD.MOV.U32 R150, RZ, RZ, R151.reuse ;  /* 0x000000ffff967224 */ /* 0x100fe200078e0097 */
[----:B------:R-:W-:Y:S01]  /*16e60*/  F2FP.F16.F32.PACK_AB R208, R29, R208 ;  /* 0x000000d01dd0723e */ /* 0x000fe200000000ff */
[--C-:B------:R-:W-:Y:S01]  /*16e70*/  IMAD.MOV.U32 R149, RZ, RZ, R151.reuse ;  /* 0x000000ffff957224 */ /* 0x100fe200078e0097 */
[----:B------:R-:W-:Y:S01]  /*16e80*/  F2FP.F16.F32.PACK_AB R210, R39, R210 ;  /* 0x000000d227d2723e */ /* 0x000fe200000000ff */
[--C-:B------:R-:W-:Y:S01]  /*16e90*/  IMAD.MOV.U32 R148, RZ, RZ, R151.reuse ;  /* 0x000000ffff947224 */ /* 0x100fe200078e0097 */
[----:B------:R-:W-:Y:S01]  /*16ea0*/  F2FP.F16.F32.PACK_AB R204, R31, R204 ;  /* 0x000000cc1fcc723e */ /* 0x000fe200000000ff */
[----:B-1----:R-:W-:Y:S01]  /*16eb0*/  FADD.FTZ R13, R69, R32 ;  /* 0x00000020450d7221 */ /* 0x002fe20000010000 */
[----:B------:R-:W-:Y:S01]  /*16ec0*/  F2FP.F16.F32.PACK_AB R206, R53, R206 ;  /* 0x000000ce35ce723e */ /* 0x000fe200000000ff */
[--C-:B------:R-:W-:Y:S01]  /*16ed0*/  IMAD.MOV.U32 R146, RZ, RZ, R151.reuse ;  /* 0x000000ffff927224 */ /* 0x100fe200078e0097 */
[----:B------:R-:W-:Y:S01]  /*16ee0*/  F2FP.F16.F32.PACK_AB R200, R41, R200 ;  /* 0x000000c829c8723e */ /* 0x000fe200000000ff */
[--C-:B------:R-:W-:Y:S01]  /*16ef0*/  IMAD.MOV.U32 R145, RZ, RZ, R151.reuse ;  /* 0x000000ffff917224 */ /* 0x100fe200078e0097 */
[----:B------:R-:W-:Y:S01]  /*16f00*/  F2FP.F16.F32.PACK_AB R202, R45, R202 ;  /* 0x000000ca2dca723e */ /* 0x000fe200000000ff */
[----:B------:R-:W-:Y:S01]  /*16f10*/  IMAD.MOV.U32 R144, RZ, RZ, R151 ;  /* 0x000000ffff907224 */ /* 0x000fe200078e0097 */
[----:B------:R-:W-:Y:S01]  /*16f20*/  F2FP.F16.F32.PACK_AB R196, R33, R196 ;  /* 0x000000c421c4723e */ /* 0x000fe200000000ff */
[----:B--2---:R-:W-:Y:S01]  /*16f30*/  FADD.FTZ R12, R28, R3 ;  /* 0x000000031c0c7221 */ /* 0x004fe20000010000 */
[----:B------:R-:W-:Y:S01]  /*16f40*/  F2FP.F16.F32.PACK_AB R198, R37, R198 ;  /* 0x000000c625c6723e */ /* 0x000fe200000000ff */
[--C-:B------:R-:W-:Y:S01]  /*16f50*/  IMAD.MOV.U32 R142, RZ, RZ, R151.reuse ;  /* 0x000000ffff8e7224 */ /* 0x100fe200078e0097 */
        /* <DEDUP_REMOVED lines=9> */
[----:B------:R-:W-:Y:S01]  /*16ff0*/  IMAD.MOV.U32 R0, RZ, RZ, 0x3f800000 ;  /* 0x3f800000ff007424 */ /* 0x000fe200078e00ff */
        /* <DEDUP_REMOVED lines=10> */
[----:B------:R-:W-:Y:S01]  /*170a0*/  MOV R3, 0x3f800000 ;  /* 0x3f80000000037802 */ /* 0x000fe20000000f00 */
        /* <DEDUP_REMOVED lines=111> */
[----:B------:R-:W-:Y:S06]  /*177a0*/  @!P2 BRA `(.L_x_637) ;  /* 0x0000004c0030a947 */ /* 0x000fec0003800000 */
[----:B------:R-:W-:Y:S01]  /*177b0*/  MOV R7, R4 ;  /* 0x0000000400077202 */ /* 0x000fe20000000f00 */
[----:B------:R-:W-:Y:S01]  /*177c0*/  IMAD.MOV.U32 R8, RZ, RZ, R5 ;  /* 0x000000ffff087224 */ /* 0x000fe200078e0005 */
[----:B------:R-:W-:Y:S01]  /*177d0*/  MOV R0, 0x3f800000 ;  /* 0x3f80000000007802 */ /* 0x000fe20000000f00 */
[----:B------:R-:W-:Y:S01]  /*177e0*/  IMAD.MOV.U32 R9, RZ, RZ, R221 ;  /* 0x000000ffff097224 */ /* 0x000fe200078e00dd */
[----:B------:R-:W-:Y:S01]  /*177f0*/  CS2R R150, SRZ ;  /* 0x0000000000967805 */ /* 0x000fe2000001ff00 */
[----:B------:R-:W-:Y:S01]  /*17800*/  IMAD.MOV.U32 R10, RZ, RZ, R220 ;  /* 0x000000ffff0a7224 */ /* 0x000fe200078e00dc */
        /* <DEDUP_REMOVED lines=62> */
[----:B------:R-:W-:-:S07]  /*17bf0*/  CS2R R24, SRZ ;  /* 0x0000000000187805 */ /* 0x000fce000001ff00 */
.L_x_648:
[----:B------:R-:W-:-:S05]  /*17c00*/  VIADD R2, R10, 0x1 ;  /* 0x000000010a027836 */ /* 0x000fca0000000000 */
[----:B------:R-:W-:-:S04]  /*17c10*/  ISETP.NE.AND P2, PT, R2, 0x2, PT ;  /* 0x000000020200780c */ /* 0x000fc80003f45270 */
[----:B------:R-:W-:Y:S02]  /*17c20*/  SEL R2, R2, RZ, P2 ;  /* 0x000000ff02027207 */ /* 0x000fe40001000000 */
[----:B------:R-:W-:-:S03]  /*17c30*/  SEL R221, RZ, 0x1, P2 ;  /* 0x00000001ffdd7807 */ /* 0x000fc60001000000 */
[----:B------:R-:W-:Y:S01]  /*17c40*/  IMAD.MOV.U32 R220, RZ, RZ, R2 ;  /* 0x000000ffffdc7224 */ /* 0x000fe200078e0002 */
[----:B------:R-:W-:Y:S01]  /*17c50*/  LOP3.LUT R221, R9, R221, RZ, 0x3c, !PT ;  /* 0x000000dd09dd7212 */ /* 0x000fe200078e3cff */
[----:B------:R-:W-:Y:S06]  /*17c60*/  @!P0 BRA `(.L_x_638) ;  /* 0x0000000000048947 */ /* 0x000fec0003800000 */
[----:B------:R-:W-:Y:S01]  /*17c70*/  BPT.TRAP 0x1 ;  /* 0x000000040000795c */ /* 0x000fe20000300000 */
.L_x_638:
[----:B------:R-:W-:Y:S01]  /*17c80*/  IMAD R11, R2, 0x8, R18 ;  /* 0x00000008020b7824 */ /* 0x000fe200078e0212 */
[----:B------:R-:W-:-:S04]  /*17c90*/  SHF.L.U32 R4, R221, 0x1f, RZ ;  /* 0x0000001fdd047819 */ /* 0x000fc800000006ff */
[----:B------:R0:W1:Y:S01]  /*17ca0*/  SYNCS.PHASECHK.TRANS64.TRYWAIT P2, [R11+URZ+0x38830], R4 ;  /* 0x038830040b0075a7 */ /* 0x000062000804017f */
[----:B------:R-:W-:Y:S05]  /*17cb0*/  @!P0 BRA `(.L_x_639) ;  /* 0x0000000000048947 */ /* 0x000fea0003800000 */
[----:B------:R-:W-:Y:S01]  /*17cc0*/  BPT.TRAP 0x1 ;  /* 0x000000040000795c */ /* 0x000fe20000300000 */
.L_x_639:
[----:B------:R-:W-:Y:S01]  /*17cd0*/  IMAD R2, R220, 0xa00, R224 ;  /* 0x00000a00dc027824 */ /* 0x000fe200078e02e0 */
[----:B------:R-:W-:Y:S03]  /*17ce0*/  BSSY B1, `(.L_x_640) ;  /* 0x0000006000017945 */ /* 0x000fe60003800000 */
[C---:B------:R-:W-:Y:S01]  /*17cf0*/  VIADD R20, R2.reuse, 0x100 ;  /* 0x0000010002147836 */ /* 0x040fe20000000000 */
[----:B------:R-:W-:Y:S01]  /*17d00*/  IADD3 R15, R2, 0x80, RZ ;  /* 0x00000080020f7810 */ /* 0x000fe20007ffe0ff */
[----:B-1----:R-:W-:Y:S06]  /*17d10*/  @P2 BRA `(.L_x_641) ;  /* 0x0000000000082947 */ /* 0x002fec0003800000 */
[----:B------:R-:W1:Y:S02]  /*17d20*/  SYNCS.PHASECHK.TRANS64.TRYWAIT P2, [R11+URZ+0x38830], R4 ;  /* 0x038830040b0075a7 */ /* 0x000e64000804017f */
[----:B-1----:R-:W-:Y:S05]  /*17d30*/  @!P2 BRA `(.L_x_642) ;  /* 0x0000013c005ca947 */ /* 0x002fea0003800000 */
.L_x_641:
[----:B------:R-:W-:Y:S05]  /*17d40*/  BSYNC B1 ;  /* 0x0000000000017941 */ /* 0x000fea0003800000 */
.L_x_640:
[----:B------:R-:W2:Y:S04]  /*17d50*/  LDL.64 R152, [R1+0x50] ;  /* 0x0000500001987983 */ /* 0x000ea80000100a00 */
[----:B------:R-:W3:Y:S01]  /*17d60*/  LDL.64 R154, [R1+0x58] ;  /* 0x00005800019a7983 */ /* 0x000ee20000100a00 */
[----:B01----:R-:W-:Y:S02]  /*17d70*/  IMAD.MOV.U32 R4, RZ, RZ, R2 ;  /* 0x000000ffff047224 */ /* 0x003fe400078e0002 */
[----:B------:R-:W-:-:S03]  /*17d80*/  IMAD.MOV.U32 R5, RZ, RZ, 0x40000040 ;  /* 0x40000040ff057424 */ /* 0x000fc600078e00ff */
[----:B------:R-:W-:Y:S02]  /*17d90*/  R2UR UR14, R4 ;  /* 0x00000000040e72ca */ /* 0x000fe400000e0000 */
[C---:B------:R-:W-:Y:S01]  /*17da0*/  R2UR UR15, R5.reuse ;  /* 0x00000000050f72ca */ /* 0x040fe200000e0000 */
[----:B------:R-:W-:Y:S01]  /*17db0*/  WARPGROUP.ARRIVE ;  /* 0x00000000000079c5 */ /* 0x000fe20000000000 */
[----:B------:R-:W-:Y:S01]  /*17dc0*/  IMAD.MOV.U32 R4, RZ, RZ, R15 ;  /* 0x000000ffff047224 */ /* 0x000fe200078e000f */
[----:B------:R-:W-:-:S04]  /*17dd0*/  R2UR UR11, R5 ;  /* 0x00000000050b72ca */ /* 0x000fc800000e0000 */
[----:B------:R-:W-:Y:S01]  /*17de0*/  R2UR UR10, R4 ;  /* 0x00000000040a72ca */ /* 0x000fe200000e0000 */
[----:B------:R-:W-:Y:S01]  /*17df0*/  IMAD.MOV.U32 R21, RZ, RZ, 0x40000040 ;  /* 0x40000040ff157424 */ /* 0x000fe200078e00ff */
[----:B------:R-:W-:-:S04]  /*17e00*/  R2UR UR6, R20 ;  /* 0x00000000140672ca */ /* 0x000fc800000e0000 */
[----:B------:R-:W-:Y:S02]  /*17e10*/  R2UR UR7, R21 ;  /* 0x00000000150772ca */ /* 0x000fe400000e0000 */
[----:B------:R-:W-:Y:S02]  /*17e20*/  IADD3 R14, R2, 0x180, RZ ;  /* 0x00000180020e7810 */ /* 0x000fe40007ffe0ff */
[----:B------:R-:W-:Y:S02]  /*17e30*/  MOV R15, 0x40000040 ;  /* 0x40000040000f7802 */ /* 0x000fe40000000f00 */
[----:B--2---:R-:W-:Y:S02]  /*17e40*/  R2UR UR30, R152 ;  /* 0x00000000981e72ca */ /* 0x004fe400000e0000 */
[----:B------:R-:W-:Y:S02]  /*17e50*/  R2UR UR31, R153 ;  /* 0x00000000991f72ca */ /* 0x000fe400000e0000 */
[----:B---3--:R-:W-:Y:S01]  /*17e60*/  R2UR UR16, R154 ;  /* 0x000000009a1072ca */ /* 0x008fe200000e0000 */
[----:B------:R-:W2:Y:S01]  /*17e70*/  LDL.64 R152, [R1+0x48] ;  /* 0x0000480001987983 */ /* 0x000ea20000100a00 */
[----:B------:R-:W-:Y:S01]  /*17e80*/  R2UR UR17, R155 ;  /* 0x000000009b1172ca */ /* 0x000fe200000e0000 */
[----:B------:R-:W-:Y:S01]  /*17e90*/  VIADD R4, R2, 0x200 ;  /* 0x0000020002047836 */ /* 0x000fe20000000000 */
[----:B------:R-:W-:Y:S01]  /*17ea0*/  R2UR UR19, R5 ;  /* 0x00000000051372ca */ /* 0x000fe200000e0000 */
[----:B------:R-:W3:Y:S08]  /*17eb0*/  LDL.64 R20, [R1+0x40] ;  /* 0x0000400001147983 */ /* 0x000ef00000100a00 */
[----:B------:R-:W-:-:S02]  /*17ec0*/  UMOV UR12, UR16 ;  /* 0x00000010000c7c82 */ /* 0x000fc40008000000 */
[----:B------:R-:W-:Y:S02]  /*17ed0*/  UMOV UR13, UR17 ;  /* 0x00000011000d7c82 */ /* 0x000fe40008000000 */
[----:B------:R-:W-:Y:S01]  /*17ee0*/  HGMMA.64x16x16.F32 R184, gdesc[UR12], RZ, !UPT, gsb0 ;  /* 0x002000000cb879f0 */ /* 0x000fe2000c0008ff */
[----:B------:R-:W-:Y:S01]  /*17ef0*/  UMOV UR8, UR16 ;  /* 0x0000001000087c82 */ /* 0x000fe20008000000 */
[----:B------:R-:W-:Y:S01]  /*17f00*/  UMOV UR9, UR17 ;  /* 0x0000001100097c82 */ /* 0x000fe20008000000 */
[----:B------:R-:W-:Y:S02]  /*17f10*/  WARPGROUP.DEPBAR.LE gsb0, 0x0 ;  /* 0x00008000000079c5 */ /* 0x000fe40000010000 */
[----:B------:R-:W-:-:S06]  /*17f20*/  WARPGROUP.ARRIVE ;  /* 0x00000000000079c5 */ /* 0x000fcc0000000000 */
[----:B------:R-:W-:Y:S01]  /*17f30*/  HGMMA.64x16x16.F32 R176, gdesc[UR8], RZ, !UPT, gsb0 ;  /* 0x0020000008b079f0 */ /* 0x000fe2000c0008ff */
[----:B------:R-:W-:Y:S01]  /*17f40*/  UMOV UR4, UR16 ;  /* 0x0000001000047c82 */ /* 0x000fe20008000000 */
[----:B------:R-:W-:Y:S01]  /*17f50*/  UMOV UR5, UR17 ;  /* 0x0000001100057c82 */ /* 0x000fe20008000000 */
[----:B------:R-:W-:Y:S02]  /*17f60*/  WARPGROUP.DEPBAR.LE gsb0, 0x0 ;  /* 0x00008000000079c5 */ /* 0x000fe40000010000 */
[----:B------:R-:W-:-:S06]  /*17f70*/  WARPGROUP.ARRIVE ;  /* 0x00000000000079c5 */ /* 0x000fcc0000000000 */
[----:B------:R-:W-:Y:S01]  /*17f80*/  HGMMA.64x16x16.F32 R168, gdesc[UR4], RZ, !UPT, gsb0 ;  /* 0x0020000004a879f0 */ /* 0x000fe2000c0008ff */
[----:B------:R-:W-:Y:S02]  /*17f90*/  R2UR UR22, R14 ;  /* 0x000000000e1672ca */ /* 0x000fe400000e0000 */
[----:B------:R-:W-:Y:S01]  /*17fa0*/  R2UR UR23, R15 ;  /* 0x000000000f1772ca */ /* 0x000fe200000e0000 */
[----:B------:R-:W-:Y:S01]  /*17fb0*/  UMOV UR20, UR16 ;  /* 0x0000001000147c82 */ /* 0x000fe20008000000 */
[----:B------:R-:W-:Y:S01]  /*17fc0*/  UMOV UR21, UR17 ;  /* 0x0000001100157c82 */ /* 0x000fe20008000000 */
[----:B------:R-:W-:Y:S02]  /*17fd0*/  WARPGROUP.DEPBAR.LE gsb0, 0x0 ;  /* 0x00008000000079c5 */ /* 0x000fe40000010000 */
[----:B------:R-:W-:-:S08]  /*17fe0*/  WARPGROUP.ARRIVE ;  /* 0x00000000000079c5 */ /* 0x000fd00000000000 */
[----:B------:R-:W-:Y:S01]  /*17ff0*/  HGMMA.64x16x16.F32 R160, gdesc[UR20], RZ, !UPT, gsb0 ;  /* 0x0020000014a079f0 */ /* 0x000fe2000c0008ff */
[----:B------:R-:W-:Y:S01]  /*18000*/  R2UR UR18, R4 ;  /* 0x00000000041272ca */ /* 0x000fe200000e0000 */
[----:B------:R-:W-:Y:S02]  /*18010*/  VIADD R14, R2, 0x2 ;  /* 0x00000002020e7836 */ /* 0x000fe40000000000 */
[----:B------:R-:W-:Y:S01]  /*18020*/  IMAD.MOV.U32 R15, RZ, RZ, 0x40000040 ;  /* 0x40000040ff0f7424 */ /* 0x000fe200078e00ff */
[----:B------:R-:W-:Y:S02]  /*18030*/  WARPGROUP.DEPBAR.LE gsb0, 0x0 ;  /* 0x00008000000079c5 */ /* 0x000fe40000010000 */
[----:B--2---:R-:W-:Y:S02]  /*18040*/  R2UR UR28, R152 ;  /* 0x00000000981c72ca */ /* 0x004fe400000e0000 */
[----:B------:R-:W-:Y:S02]  /*18050*/  R2UR UR29, R153 ;  /* 0x00000000991d72ca */ /* 0x000fe400000e0000 */
        /* <DEDUP_REMOVED lines=24> */
[----:B------:R-:W-:Y:S01]  /*181e0*/  VIADD R4, R2, 0x182 ;  /* 0x0000018202047836 */ /* 0x000fe20000000000 */
[----:B------:R-:W-:Y:S01]  /*181f0*/  MOV R5, 0x40000040 ;  /* 0x4000004000057802 */ /* 0x000fe20000000f00 */
[----:B------:R-:W-:Y:S01]  /*18200*/  UMOV UR4, UR30 ;  /* 0x0000001e00047c82 */ /* 0x000fe20008000000 */
[----:B------:R-:W-:Y:S01]  /*18210*/  UMOV UR5, UR31 ;  /* 0x0000001f00057c82 */ /* 0x000fe20008000000 */
[----:B------:R-:W-:Y:S01]  /*18220*/  UMOV UR20, UR30 ;  /* 0x0000001e00147c82 */ /* 0x000fe20008000000 */
[----:B------:R-:W-:-:S02]  /*18230*/  WARPGROUP.DEPBAR.LE gsb0, 0x0 ;  /* 0x00008000000079c5 */ /* 0x000fc40000010000 */
[----:B------:R-:W-:Y:S01]  /*18240*/  WARPGROUP.ARRIVE ;  /* 0x00000000000079c5 */ /* 0x000fe20000000000 */
[----:B------:R-:W-:Y:S01]  /*18250*/  UMOV UR21, UR31 ;  /* 0x0000001f00157c82 */ /* 0x000fe20008000000 */
[----:B------:R-:W-:Y:S01]  /*18260*/  UMOV UR16, UR28 ;  /* 0x0000001c00107c82 */ /* 0x000fe20008000000 */
[----:B------:R-:W-:Y:S01]  /*18270*/  UMOV UR17, UR29 ;  /* 0x0000001d00117c82 */ /* 0x000fe20008000000 */
[----:B------:R-:W-:Y:S01]  /*18280*/  UMOV UR12, UR28 ;  /* 0x0000001c000c7c82 */ /* 0x000fe20008000000 */
[----:B------:R-:W-:Y:S01]  /*18290*/  UMOV UR13, UR29 ;  /* 0x0000001d000d7c82 */ /* 0x000fe20008000000 */
[----:B------:R-:W-:Y:S01]  /*182a0*/  HGMMA.64x16x16.F32 R168, gdesc[UR8], R168, gsb0 ;  /* 0x0020000008a879f0 */ /* 0x000fe200080008a8 */
[----:B------:R-:W-:Y:S01]  /*182b0*/  R2UR UR6, R4 ;  /* 0x00000000040672ca */ /* 0x000fe200000e0000 */
[----:B------:R-:W-:Y:S01]  /*182c0*/  UMOV UR24, UR28 ;  /* 0x0000001c00187c82 */ /* 0x000fe20008000000 */
[----:B------:R-:W-:Y:S01]  /*182d0*/  R2UR UR7, R5 ;  /* 0x00000000050772ca */ /* 0x000fe200000e0000 */
[----:B------:R-:W-:Y:S01]  /*182e0*/  VIADD R4, R2, 0x202 ;  /* 0x0000020202047836 */ /* 0x000fe20000000000 */
[----:B------:R-:W-:Y:S01]  /*182f0*/  UMOV UR25, UR29 ;  /* 0x0000001d00197c82 */ /* 0x000fe20008000000 */
[----:B------:R-:W2:Y:S01]  /*18300*/  LDL.64 R14, [R1+0x38] ;  /* 0x00003800010e7983 */ /* 0x000ea20000100a00 */
[----:B------:R-:W-:-:S02]  /*18310*/  WARPGROUP.DEPBAR.LE gsb0, 0x0 ;  /* 0x00008000000079c5 */ /* 0x000fc40000010000 */
[----:B------:R-:W-:-:S07]  /*18320*/  WARPGROUP.ARRIVE ;  /* 0x00000000000079c5 */ /* 0x000fce0000000000 */
[----:B------:R-:W-:Y:S01]  /*18330*/  HGMMA.64x16x16.F32 R160, gdesc[UR4], R160, gsb0 ;  /* 0x0020000004a079f0 */ /* 0x000fe200080008a0 */
[----:B------:R-:W-:Y:S01]  /*18340*/  IMAD.MOV.U32 R5, RZ, RZ, 0x40000040 ;  /* 0x40000040ff057424 */ /* 0x000fe200078e00ff */
[----:B------:R-:W-:-:S04]  /*18350*/  R2UR UR22, R4 ;  /* 0x00000000041672ca */ /* 0x000fc800000e0000 */
[----:B------:R-:W-:Y:S01]  /*18360*/  R2UR UR23, R5 ;  /* 0x00000000051772ca */ /* 0x000fe200000e0000 */
[----:B------:R-:W-:Y:S02]  /*18370*/  WARPGROUP.DEPBAR.LE gsb0, 0x0 ;  /* 0x00008000000079c5 */ /* 0x000fe40000010000 */
[----:B------:R-:W-:-:S10]  /*18380*/  WARPGROUP.ARRIVE ;  /* 0x00000000000079c5 */ /* 0x000fd40000000000 */
[----:B------:R-:W-:Y:S01]  /*18390*/  HGMMA.64x16x16.F32 R152, gdesc[UR20], R152, gsb0 ;  /* 0x00200000149879f0 */ /* 0x000fe20008000898 */
[----:B------:R-:W-:Y:S01]  /*183a0*/  VIADD R4, R2, 0x4 ;  /* 0x0000000402047836 */ /* 0x000fe20000000000 */
[----:B------:R-:W-:-:S04]  /*183b0*/  MOV R5, 0x40000040 ;  /* 0x4000004000057802 */ /* 0x000fc80000000f00 */
        /* <DEDUP_REMOVED lines=38> */
[----:B------:R-:W-:Y:S01]  /*18620*/  IMAD.MOV.U32 R5, RZ, RZ, 0x40000040 ;  /* 0x40000040ff057424 */ /* 0x000fe200078e00ff */
[----:B---3--:R-:W-:Y:S02]  /*18630*/  R2UR UR30, R20 ;  /* 0x00000000141e72ca */ /* 0x008fe400000e0000 */
[----:B------:R-:W-:Y:S02]  /*18640*/  R2UR UR31, R21 ;  /* 0x00000000151f72ca */ /* 0x000fe400000e0000 */
[----:B------:R-:W-:Y:S01]  /*18650*/  R2UR UR22, R4 ;  /* 0x00000000041672ca */ /* 0x000fe200000e0000 */
[----:B------:R-:W3:Y:S01]  /*18660*/  LDL.64 R20, [R1+0x30] ;  /* 0x0000300001147983 */ /* 0x000ee20000100a00 */
[----:B------:R-:W-:-:S07]  /*18670*/  R2UR UR23, R5 ;  /* 0x00000000051772ca */ /* 0x000fce00000e0000 */
[----:B------:R-:W-:Y:S02]  /*18680*/  UMOV UR20, UR30 ;  /* 0x0000001e00147c82 */ /* 0x000fe40008000000 */
[----:B------:R-:W-:Y:S01]  /*18690*/  UMOV UR21, UR31 ;  /* 0x0000001f00157c82 */ /* 0x000fe20008000000 */
[----:B------:R-:W-:Y:S02]  /*186a0*/  WARPGROUP.DEPBAR.LE gsb0, 0x0 ;  /* 0x00008000000079c5 */ /* 0x000fe40000010000 */
[----:B------:R-:W-:-:S06]  /*186b0*/  WARPGROUP.ARRIVE ;  /* 0x00000000000079c5 */ /* 0x000fcc0000000000 */
        /* <DEDUP_REMOVED lines=38> */
[----:B------:R-:W-:Y:S02]  /*18920*/  MOV R5, 0x40000040 ;  /* 0x4000004000057802 */ /* 0x000fe40000000f00 */
[----:B--2---:R-:W-:Y:S02]  /*18930*/  R2UR UR28, R14 ;  /* 0x000000000e1c72ca */ /* 0x004fe400000e0000 */
[----:B------:R-:W-:Y:S02]  /*18940*/  R2UR UR29, R15 ;  /* 0x000000000f1d72ca */ /* 0x000fe400000e0000 */
[----:B------:R-:W-:Y:S01]  /*18950*/  R2UR UR26, R4 ;  /* 0x00000000041a72ca */ /* 0x000fe200000e0000 */
[----:B------:R-:W2:Y:S01]  /*18960*/  LDL.64 R14, [R1+0x28] ;  /* 0x00002800010e7983 */ /* 0x000ea20000100a00 */
[----:B------:R-:W-:-:S07]  /*18970*/  R2UR UR27, R5 ;  /* 0x00000000051b72ca */ /* 0x000fce00000e0000 */
[----:B------:R-:W-:Y:S02]  /*18980*/  UMOV UR24, UR28 ;  /* 0x0000001c00187c82 */ /* 0x000fe40008000000 */
[----:B------:R-:W-:Y:S01]  /*18990*/  UMOV UR25, UR29 ;  /* 0x0000001d00197c82 */ /* 0x000fe20008000000 */
[----:B------:R-:W-:Y:S02]  /*189a0*/  WARPGROUP.DEPBAR.LE gsb0, 0x0 ;  /* 0x00008000000079c5 */ /* 0x000fe40000010000 */
[----:B------:R-:W-:-:S06]  /*189b0*/  WARPGROUP.ARRIVE ;  /* 0x00000000000079c5 */ /* 0x000fcc0000000000 */
        /* <DEDUP_REMOVED lines=186> */
[----:B------:R-:W2:Y:S01]  /*19560*/  LDL.64 R14, [R1] ;  /* 0x00000000010e7983 */ /* 0x000ea20000100a00 */
        /* <DEDUP_REMOVED lines=46> */
[----:B------:R-:W-:Y:S02]  /*19850*/  R2UR UR14, R4 ;  /* 0x00000000040e72ca */ /* 0x000fe400000e0000 */
        /* <DEDUP_REMOVED lines=445> */
.L_x_643:
[----:B------:R-:W-:Y:S01]  /*1b430*/  SHF.L.U32 R0, R9, 0x1f, RZ ;  /* 0x0000001f09007819 */ /* 0x000fe200000006ff */
[----:B------:R-:W-:-:S04]  /*1b440*/  IMAD R9, R10, 0x8, R18 ;  /* 0x000000080a097824 */ /* 0x000fc800078e0212 */
[----:B------:R0:W1:Y:S01]  /*1b450*/  SYNCS.PHASECHK.TRANS64.TRYWAIT P2, [R9+URZ+0x38850], R0 ;  /* 0x03885000090075a7 */ /* 0x000062000804017f */
[----:B------:R-:W-:Y:S05]  /*1b460*/  @!P0 BRA `(.L_x_644) ;  /* 0x0000000000048947 */ /* 0x000fea0003800000 */
[----:B------:R-:W-:Y:S01]  /*1b470*/  BPT.TRAP 0x1 ;  /* 0x000000040000795c */ /* 0x000fe20000300000 */
.L_x_644:
[----:B------:R-:W-:Y:S04]  /*1b480*/  BSSY B1, `(.L_x_645) ;  /* 0x0000004000017945 */ /* 0x000fe80003800000 */
[----:B-1----:R-:W-:Y:S05]  /*1b490*/  @P2 BRA `(.L_x_646) ;  /* 0x0000000000082947 */ /* 0x002fea0003800000 */
[----:B------:R-:W1:Y:S02]  /*1b4a0*/  SYNCS.PHASECHK.TRANS64.TRYWAIT P2, [R9+URZ+0x38850], R0 ;  /* 0x03885000090075a7 */ /* 0x000e64000804017f */
[----:B-1----:R-:W-:Y:S05]  /*1b4b0*/  @!P2 BRA `(.L_x_647) ;  /* 0x000001040090a947 */ /* 0x002fea0003800000 */
.L_x_646:
[----:B------:R-:W-:Y:S05]  /*1b4c0*/  BSYNC B1 ;  /* 0x0000000000017941 */ /* 0x000fea0003800000 */
.L_x_645:
[----:B01----:R-:W-:Y:S01]  /*1b4d0*/  IADD3 R0, R18, 0x400, RZ ;  /* 0x0000040012007810 */ /* 0x003fe20007ffe0ff */
[----:B------:R-:W-:Y:S01]  /*1b4e0*/  IMAD.MOV.U32 R3, RZ, RZ, 0x40000040 ;  /* 0x40000040ff037424 */ /* 0x000fe200078e00ff */
[----:B------:R-:W-:Y:S01]  /*1b4f0*/  WARPGROUP.ARRIVE ;  /* 0x00000000000079c5 */ /* 0x000fe20000000000 */
[----:B------:R-:W-:Y:S01]  /*1b500*/  IMAD.MOV.U32 R5, RZ, RZ, 0x40000040 ;  /* 0x40000040ff057424 */ /* 0x000fe200078e00ff */
[----:B------:R-:W-:Y:S02]  /*1b510*/  SHF.R.U32.HI R0, RZ, 0x4, R0 ;  /* 0x00000004ff007819 */ /* 0x000fe40000011600 */
[----:B------:R-:W-:Y:S01]  /*1b520*/  R2UR UR7, R3 ;  /* 0x00000000030772ca */ /* 0x000fe200000e0000 */
[----:B------:R-:W-:Y:S01]  /*1b530*/  IMAD.MOV.U32 R3, RZ, RZ, 0x40000040 ;  /* 0x40000040ff037424 */ /* 0x000fe200078e00ff */
[----:B------:R-:W-:Y:S02]  /*1b540*/  LOP3.LUT R0, R0, 0x3fff, RZ, 0xc0, !PT ;  /* 0x00003fff00007812 */ /* 0x000fe400078ec0ff */
[----:B------:R-:W-:-:S02]  /*1b550*/  @!P1 IADD3 R9, R9, 0x38860, RZ ;  /* 0x0003886009099810 */ /* 0x000fc40007ffe0ff */
[----:B------:R-:W-:Y:S02]  /*1b560*/  LOP3.LUT R0, R0, 0x2800000, RZ, 0xfc, !PT ;  /* 0x0280000000007812 */ /* 0x000fe400078efcff */
[C---:B------:R-:W-:Y:S01]  /*1b570*/  ISETP.GT.AND P2, PT, R6.reuse, R225, PT ;  /* 0x000000e10600720c */ /* 0x040fe20003f44270 */
[----:B------:R-:W-:Y:S02]  /*1b580*/  VIADD R6, R6, 0xffffffff ;  /* 0xffffffff06067836 */ /* 0x000fe40000000000 */
[----:B------:R-:W-:Y:S01]  /*1b590*/  IMAD R2, R10, 0xa00, R0 ;  /* 0x00000a000a027824 */ /* 0x000fe200078e0200 */
[----:B------:R-:W-:-:S03]  /*1b5a0*/  FMNMX.FTZ R0, R184, R8, !PT ;  /* 0x00000008b8007209 */ /* 0x000fc60007810000 */
[C---:B------:R-:W-:Y:S01]  /*1b5b0*/  VIADD R4, R2.reuse, 0x80 ;  /* 0x0000008002047836 */ /* 0x040fe20000000000 */
[----:B------:R-:W-:Y:S02]  /*1b5c0*/  R2UR UR6, R2 ;  /* 0x00000000020672ca */ /* 0x000fe400000e0000 */
[----:B------:R-:W-:-:S04]  /*1b5d0*/  FMNMX.FTZ R0, R185, R0, !PT ;  /* 0x00000000b9007209 */ /* 0x000fc80007810000 */
[----:B------:R-:W-:-:S04]  /*1b5e0*/  FMNMX.FTZ R0, R188, R0, !PT ;  /* 0x00000000bc007209 */ /* 0x000fc80007810000 */
[----:B------:R-:W-:-:S03]  /*1b5f0*/  FMNMX.FTZ R0, R189, R0, !PT ;  /* 0x00000000bd007209 */ /* 0x000fc60007810000 */
[----:B------:R-:W-:Y:S01]  /*1b600*/  HGMMA.64x256x16.F32 R24, R208, gdesc[UR4].tnspB, R24, gsb0 ;  /* 0x43e00004d0187df0 */ /* 0x000fe20008000818 */
[----:B------:R-:W-:Y:S02]  /*1b610*/  R2UR UR6, R4 ;  /* 0x00000000040672ca */ /* 0x000fe400000e0000 */
[----:B------:R-:W-:Y:S01]  /*1b620*/  R2UR UR7, R5 ;  /* 0x00000000050772ca */ /* 0x000fe200000e0000 */
[----:B------:R-:W-:Y:S01]  /*1b630*/  IMAD.MOV.U32 R5, RZ, RZ, 0x40000040 ;  /* 0x40000040ff057424 */ /* 0x000fe200078e00ff */
[----:B------:R-:W-:Y:S02]  /*1b640*/  IADD3 R4, R2, 0x100, RZ ;  /* 0x0000010002047810 */ /* 0x000fe40007ffe0ff */
        /* <DEDUP_REMOVED lines=18> */
[----:B------:R-:W-:Y:S01]  /*1b770*/  R2UR UR6, R4 ;  /* 0x00000000040672ca */ /* 0x000fe200000e0000 */
[C---:B------:R-:W-:Y:S01]  /*1b780*/  VIADD R4, R2.reuse, 0x180 ;  /* 0x0000018002047836 */ /* 0x040fe20000000000 */
[----:B------:R-:W-:Y:S01]  /*1b790*/  R2UR UR7, R5 ;  /* 0x00000000050772ca */ /* 0x000fe200000e0000 */
[----:B------:R-:W-:Y:S01]  /*1b7a0*/  IMAD.MOV.U32 R5, RZ, RZ, 0x40000040 ;  /* 0x40000040ff057424 */ /* 0x000fe200078e00ff */
[----:B------:R-:W-:Y:S01]  /*1b7b0*/  IADD3 R2, R2, 0x200, RZ ;  /* 0x0000020002027810 */ /* 0x000fe20007ffe0ff */
[----:B------:R-:W-:Y:S02]  /*1b7c0*/  WARPGROUP.DEPBAR.LE gsb0, 0x0 ;  /* 0x00008000000079c5 */ /* 0x000fe40000010000 */
[----:B------:R-:W-:-:S15]  /*1b7d0*/  WARPGROUP.ARRIVE ;  /* 0x00000000000079c5 */ /* 0x000fde0000000000 */
[----:B------:R-:W-:-:S05]  /*1b7e0*/  NOP ;  /* 0x0000000000007918 */ /* 0x000fca0000000000 */
[----:B------:R-:W-:Y:S01]  /*1b7f0*/  HGMMA.64x256x16.F32 R24, R200, gdesc[UR4].tnspB, R24, gsb0 ;  /* 0x43e00004c8187df0 */ /* 0x000fe20008000818 */
[----:B------:R-:W-:Y:S02]  /*1b800*/  R2UR UR6, R4 ;  /* 0x00000000040672ca */ /* 0x000fe400000e0000 */
[----:B------:R-:W-:Y:S02]  /*1b810*/  R2UR UR7, R5 ;  /* 0x00000000050772ca */ /* 0x000fe400000e0000 */
[----:B------:R-:W-:-:S05]  /*1b820*/  FMNMX.FTZ R5, R157, R0, !PT ;  /* 0x000000009d057209 */ /* 0x000fca0007810000 */
[----:B------:R-:W0:Y:S02]  /*1b830*/  SHFL.BFLY PT, R0, R5, 0x2, 0x1f ;  /* 0x0c401f0005007f89 */ /* 0x000e2400000e0000 */
[----:B0-----:R-:W-:-:S05]  /*1b840*/  FMNMX.FTZ R5, R5, R0, !PT ;  /* 0x0000000005057209 */ /* 0x001fca0007810000 */
[----:B------:R-:W0:Y:S02]  /*1b850*/  SHFL.BFLY PT, R0, R5, 0x1, 0x1f ;  /* 0x0c201f0005007f89 */ /* 0x000e2400000e0000 */
[----:B0-----:R-:W-:Y:S02]  /*1b860*/  FMNMX.FTZ R5, R5, R0, !PT ;  /* 0x0000000005057209 */ /* 0x001fe40007810000 */
        /* <DEDUP_REMOVED lines=21> */
[----:B0-----:R-:W-:-:S05]  /*1b9c0*/  FMNMX.FTZ R0, R0, R4, !PT ;  /* 0x0000000400007209 */ /* 0x001fca0007810000 */
[----:B------:R-:W0:Y:S02]  /*1b9d0*/  SHFL.BFLY PT, R4, R0, 0x1, 0x1f ;  /* 0x0c201f0000047f89 */ /* 0x000e2400000e0000 */
[----:B0-----:R-:W-:-:S05]  /*1b9e0*/  FMNMX.FTZ R4, R0, R4, !PT ;  /* 0x0000000400047209 */ /* 0x001fca0007810000 */
[----:B------:R-:W-:Y:S01]  /*1b9f0*/  FADD.FTZ R0, -R4, R7 ;  /* 0x0000000704007221 */ /* 0x000fe20000010100 */
[----:B------:R-:W-:Y:S02]  /*1ba00*/  WARPGROUP.DEPBAR.LE gsb0, 0x0 ;  /* 0x00008000000079c5 */ /* 0x000fe40000010000 */
[----:B------:R-:W-:-:S06]  /*1ba10*/  WARPGROUP.ARRIVE ;  /* 0x00000000000079c5 */ /* 0x000fcc0000000000 */
[----:B------:R-:W-:Y:S01]  /*1ba20*/  HGMMA.64x256x16.F32 R24, R196, gdesc[UR4].tnspB, R24, gsb0 ;  /* 0x43e00004c4187df0 */ /* 0x000fe20008000818 */
[----:B------:R-:W-:Y:S01]  /*1ba30*/  R2UR UR6, R2 ;  /* 0x00000000020672ca */ /* 0x000fe200000e0000 */
[----:B------:R-:W-:Y:S01]  /*1ba40*/  IMAD.U32 R2, RZ, RZ, UR38 ;  /* 0x00000026ff027e24 */ /* 0x000fe2000f8e00ff */
[----:B------:R-:W-:Y:S01]  /*1ba50*/  R2UR UR7, R3 ;  /* 0x00000000030772ca */ /* 0x000fe200000e0000 */
[C---:B------:R-:W-:Y:S02]  /*1ba60*/  FADD.FTZ R3, -R5.reuse, R8 ;  /* 0x0000000805037221 */ /* 0x040fe40000010100 */
[-C--:B------:R-:W-:Y:S01]  /*1ba70*/  FMUL.FTZ R15, R5, R2.reuse ;  /* 0x00000002050f7220 */ /* 0x080fe20000410000 */
[-C--:B------:R-:W-:Y:S01]  /*1ba80*/  FMUL.FTZ R0, R0, R2.reuse ;  /* 0x0000000200007220 */ /* 0x080fe20000410000 */
[-C--:B------:R-:W-:Y:S02]  /*1ba90*/  FMUL.FTZ R3, R3, R2.reuse ;  /* 0x0000000203037220 */ /* 0x080fe40000410000 */
[-CC-:B------:R-:W-:Y:S01]  /*1baa0*/  FFMA.FTZ R208, R184, R2.reuse, -R15.reuse ;  /* 0x00000002b8d07223 */ /* 0x180fe2000001080f */
        /* <DEDUP_REMOVED lines=10> */
[----:B------:R-:W-:Y:S01]  /*1bb50*/  FFMA.FTZ R21, R173, R2, -R15 ;  /* 0x00000002ad157223 */ /* 0x000fe2000001080f */
[----:B------:R-:W-:Y:S08]  /*1bb60*/  MUFU.EX2 R3, R3 ;  /* 0x0000000300037308 */ /* 0x000ff00000000800 */
[----:B------:R-:W0:Y:S08]  /*1bb70*/  MUFU.EX2 R208, R208 ;  /* 0x000000d000d07308 */ /* 0x000e300000000800 */
[----:B------:R-:W-:Y:S08]  /*1bb80*/  MUFU.EX2 R0, R0 ;  /* 0x0000000000007308 */ /* 0x000ff00000000800 */
[----:B------:R-:W1:Y:S01]  /*1bb90*/  MUFU.EX2 R8, R8 ;  /* 0x0000000800087308 */ /* 0x000e620000000800 */
[----:B0-----:R-:W-:-:S07]  /*1bba0*/  FFMA.FTZ R13, R3, R13, R208 ;  /* 0x0000000d030d7223 */ /* 0x001fce00000100d0 */
[----:B------:R-:W0:Y:S08]  /*1bbb0*/  MUFU.EX2 R210, R210 ;  /* 0x000000d200d27308 */ /* 0x000e300000000800 */
[----:B------:R-:W-:Y:S01]  /*1bbc0*/  MUFU.EX2 R184, R184 ;  /* 0x000000b800b87308 */ /* 0x000fe20000000800 */
[C---:B-1----:R-:W-:Y:S01]  /*1bbd0*/  FADD.FTZ R13, R8.reuse, R13 ;  /* 0x0000000d080d7221 */ /* 0x042fe20000010000 */
[----:B------:R-:W-:-:S06]  /*1bbe0*/  F2FP.F16.F32.PACK_AB R208, R8, R208 ;  /* 0x000000d008d0723e */ /* 0x000fcc00000000ff */
        /* <DEDUP_REMOVED lines=9> */
[----:B------:R-:W-:Y:S01]  /*1bc80*/  WARPGROUP.ARRIVE ;  /* 0x00000000000079c5 */ /* 0x000fe20000000000 */
[-CC-:B------:R-:W-:Y:S01]  /*1bc90*/  FFMA.FTZ R196, R160, R2.reuse, -R15.reuse ;  /* 0x00000002a0c47223 */ /* 0x180fe2000001080f */
[-CC-:B------:R-:W-:Y:S01]  /*1bca0*/  FFMA.FTZ R160, R161, R2.reuse, -R15.reuse ;  /* 0x00000002a1a07223 */ /* 0x180fe2000001080f */
[-CC-:B------:R-:W-:Y:S01]  /*1bcb0*/  FFMA.FTZ R198, R164, R2.reuse, -R15.reuse ;  /* 0x00000002a4c67223 */ /* 0x180fe2000001080f */
[----:B------:R-:W-:Y:S01]  /*1bcc0*/  FFMA.FTZ R161, R165, R2, -R15 ;  /* 0x00000002a5a17223 */ /* 0x000fe2000001080f */
[----:B------:R-:W-:Y:S01]  /*1bcd0*/  @!P1 VIADD R164, R11, 0x38840 ;  /* 0x000388400ba49836 */ /* 0x000fe20000000000 */
[----:B------:R-:W-:Y:S01]  /*1bce0*/  HGMMA.64x256x16.F32 R24, R192, gdesc[UR4].tnspB, R24, gsb0 ;  /* 0x43e00004c0187df0 */ /* 0x000fe20008000818 */
[----:B------:R-:W-:Y:S03]  /*1bcf0*/  MUFU.EX2 R196, R196 ;  /* 0x000000c400c47308 */ /* 0x000fe60000000800 */
[----:B------:R-:W-:-:S05]  /*1bd00*/  @!P1 PRMT R164, RZ, 0x654, R164 ;  /* 0x00000654ffa49816 */ /* 0x000fca00000000a4 */
[----:B------:R-:W-:Y:S08]  /*1bd10*/  MUFU.EX2 R160, R160 ;  /* 0x000000a000a07308 */ /* 0x000ff00000000800 */
[----:B------:R-:W-:Y:S08]  /*1bd20*/  MUFU.EX2 R198, R198 ;  /* 0x000000c600c67308 */ /* 0x000ff00000000800 */
[----:B------:R-:W-:Y:S01]  /*1bd30*/  MUFU.EX2 R161, R161 ;  /* 0x000000a100a17308 */ /* 0x000fe20000000800 */
[----:B------:R-:W-:-:S02]  /*1bd40*/  WARPGROUP.DEPBAR.LE gsb0, 0x0 ;  /* 0x00008000000079c5 */ /* 0x000fc40000010000 */
[-CC-:B------:R-:W-:Y:S01]  /*1bd50*/  FFMA.FTZ R192, R152, R2.reuse, -R15.reuse ;  /* 0x0000000298c07223 */ /* 0x180fe2000001080f */
[-CC-:B------:R-:W-:Y:S01]  /*1bd60*/  FFMA.FTZ R152, R153, R2.reuse, -R15.reuse ;  /* 0x0000000299987223 */ /* 0x180fe2000001080f */
[-C--:B------:R-:W-:Y:S01]  /*1bd70*/  FMUL.FTZ R153, R4, R2.reuse ;  /* 0x0000000204997220 */ /* 0x080fe20000410000 */
[-CC-:B------:R-:W-:Y:S01]  /*1bd80*/  FFMA.FTZ R194, R156, R2.reuse, -R15.reuse ;  /* 0x000000029cc27223 */ /* 0x180fe2000001080f */
[-C--:B------:R-:W-:Y:S01]  /*1bd90*/  FFMA.FTZ R15, R157, R2.reuse, -R15 ;  /* 0x000000029d0f7223 */ /* 0x080fe2000001080f */
[----:B------:R1:W-:Y:S01]  /*1bda0*/  @!P1 SYNCS.ARRIVE.TRANS64.RED.A1T0 RZ, [R164+URZ], RZ ;  /* 0x000000ffa4ff99a7 */ /* 0x0003e2000810043f */
[-CC-:B------:R-:W-:Y:S01]  /*1bdb0*/  FFMA.FTZ R209, R186, R2.reuse, -R153.reuse ;  /* 0x00000002bad17223 */ /* 0x180fe20000010899 */
[-CC-:B------:R-:W-:Y:S01]  /*1bdc0*/  FFMA.FTZ R211, R190, R2.reuse, -R153.reuse ;  /* 0x00000002bed37223 */ /* 0x180fe20000010899 */
[----:B------:R2:W-:Y:S01]  /*1bdd0*/  MUFU.EX2 R7, R15 ;  /* 0x0000000f00077308 */ /* 0x0005e20000000800 */
[-CC-:B------:R-:W-:Y:S01]  /*1bde0*/  FFMA.FTZ R156, R191, R2.reuse, -R153.reuse ;  /* 0x00000002bf9c7223 */ /* 0x180fe20000010899 */
[-CC-:B------:R-:W-:Y:S01]  /*1bdf0*/  FFMA.FTZ R205, R178, R2.reuse, -R153.reuse ;  /* 0x00000002b2cd7223 */ /* 0x180fe20000010899 */
[-CC-:B------:R-:W-:Y:S01]  /*1be00*/  FFMA.FTZ R157, R179, R2.reuse, -R153.reuse ;  /* 0x00000002b39d7223 */ /* 0x180fe20000010899 */
[-CC-:B------:R-:W-:Y:S01]  /*1be10*/  FFMA.FTZ R207, R182, R2.reuse, -R153.reuse ;  /* 0x00000002b6cf7223 */ /* 0x180fe20000010899 */
[-CC-:B------:R-:W-:Y:S01]  /*1be20*/  FFMA.FTZ R197, R162, R2.reuse, -R153.reuse ;  /* 0x00000002a2c57223 */ /* 0x180fe20000010899 */
[-CC-:B------:R-:W-:Y:S01]  /*1be30*/  FFMA.FTZ R183, R183, R2.reuse, -R153.reuse ;  /* 0x00000002b7b77223 */ /* 0x180fe20000010899 */
[-CC-:B------:R-:W-:Y:S01]  /*1be40*/  FFMA.FTZ R201, R170, R2.reuse, -R153.reuse ;  /* 0x00000002aac97223 */ /* 0x180fe20000010899 */
[----:B------:R-:W3:Y:S01]  /*1be50*/  MUFU.EX2 R209, R209 ;  /* 0x000000d100d17308 */ /* 0x000ee20000000800 */
[-CC-:B--2---:R-:W-:Y:S01]  /*1be60*/  FFMA.FTZ R15, R187, R2.reuse, -R153.reuse ;  /* 0x00000002bb0f7223 */ /* 0x184fe20000010899 */
[-CC-:B------:R-:W-:Y:S01]  /*1be70*/  FFMA.FTZ R171, R171, R2.reuse, -R153.reuse ;  /* 0x00000002abab7223 */ /* 0x180fe20000010899 */
        /* <DEDUP_REMOVED lines=8> */
[-CC-:B------:R-:W-:Y:S01]  /*1bf00*/  FFMA.FTZ R158, R158, R2.reuse, -R153.reuse ;  /* 0x000000029e9e7223 */ /* 0x180fe20000010899 */
[----:B------:R-:W-:Y:S01]  /*1bf10*/  FFMA.FTZ R153, R159, R2, -R153 ;  /* 0x000000029f997223 */ /* 0x000fe20000010899 */
[----:B0-----:R-:W-:Y:S01]  /*1bf20*/  FADD.FTZ R159, R210, R13 ;  /* 0x0000000dd29f7221 */ /* 0x001fe20000010000 */
[----:B-1----:R-:W-:-:S02]  /*1bf30*/  @!P1 PRMT R164, RZ, 0x654, R9 ;  /* 0x00000654ffa49816 */ /* 0x002fc40000000009 */
[----:B------:R-:W0:Y:S01]  /*1bf40*/  MUFU.EX2 R211, R211 ;  /* 0x000000d300d37308 */ /* 0x000e220000000800 */
[----:B---3--:R-:W-:Y:S01]  /*1bf50*/  FFMA.FTZ R12, R0, R12, R209 ;  /* 0x0000000c000c7223 */ /* 0x008fe200000100d1 */
[C---:B------:R-:W-:Y:S01]  /*1bf60*/  FADD.FTZ R159, R184.reuse, R159 ;  /* 0x0000009fb89f7221 */ /* 0x040fe20000010000 */
[----:B------:R1:W-:Y:S01]  /*1bf70*/  @!P1 SYNCS.ARRIVE.TRANS64.RED.A1T0 RZ, [R164+URZ], RZ ;  /* 0x000000ffa4ff99a7 */ /* 0x0003e2000810043f */
[----:B------:R-:W-:-:S04]  /*1bf80*/  F2FP.F16.F32.PACK_AB R210, R184, R210 ;  /* 0x000000d2b8d2723e */ /* 0x000fc800000000ff */
[----:B------:R-:W3:Y:S01]  /*1bf90*/  MUFU.EX2 R156, R156 ;  /* 0x0000009c009c7308 */ /* 0x000ee20000000800 */
[C---:B--2---:R-:W-:Y:S01]  /*1bfa0*/  FADD.FTZ R12, R15.reuse, R12 ;  /* 0x0000000c0f0c7221 */ /* 0x044fe20000010000 */
[----:B------:R-:W-:-:S06]  /*1bfb0*/  F2FP.F16.F32.PACK_AB R209, R15, R209 ;  /* 0x000000d10fd1723e */ /* 0x000fcc00000000ff */
[----:B------:R-:W2:Y:S01]  /*1bfc0*/  MUFU.EX2 R205, R205 ;  /* 0x000000cd00cd7308 */ /* 0x000ea20000000800 */
[----:B0-----:R-:W-:-:S07]  /*1bfd0*/  FADD.FTZ R13, R211, R12 ;  /* 0x0000000cd30d7221 */ /* 0x001fce0000010000 */
[----:B------:R-:W0:Y:S01]  /*1bfe0*/  MUFU.EX2 R157, R157 ;  /* 0x0000009d009d7308 */ /* 0x000e220000000800 */
[C---:B---3--:R-:W-:Y:S01]  /*1bff0*/  FADD.FTZ R13, R156.reuse, R13 ;  /* 0x0000000d9c0d7221 */ /* 0x048fe20000010000 */
[----:B------:R-:W-:-:S06]  /*1c000*/  F2FP.F16.F32.PACK_AB R211, R156, R211 ;  /* 0x000000d39cd3723e */ /* 0x000fcc00000000ff */
[----:B------:R-:W3:Y:S08]  /*1c010*/  MUFU.EX2 R207, R207 ;  /* 0x000000cf00cf7308 */ /* 0x000ef00000000800 */
[----:B------:R-:W4:Y:S08]  /*1c020*/  MUFU.EX2 R11, R183 ;  /* 0x000000b7000b7308 */ /* 0x000f300000000800 */
[----:B------:R5:W-:Y:S08]  /*1c030*/  MUFU.EX2 R12, R163 ;  /* 0x000000a3000c7308 */ /* 0x000bf00000000800 */
[----:B------:R-:W1:Y:S01]  /*1c040*/  MUFU.EX2 R201, R201 ;  /* 0x000000c900c97308 */ /* 0x000e620000000800 */
[----:B-----5:R-:W-:Y:S01]  /*1c050*/  FADD.FTZ R163, R204, R159 ;  /* 0x0000009fcca37221 */ /* 0x020fe20000010000 */
[----:B--2---:R-:W-:Y:S01]  /*1c060*/  FADD.FTZ R159, R205, R13 ;  /* 0x0000000dcd9f7221 */ /* 0x004fe20000010000 */
[----:B------:R-:W-:-:S02]  /*1c070*/  F2FP.F16.F32.PACK_AB R204, R10, R204 ;  /* 0x000000cc0acc723e */ /* 0x000fc400000000ff */
[----:B------:R-:W-:Y:S01]  /*1c080*/  FADD.FTZ R13, R10, R163 ;  /* 0x000000a30a0d7221 */ /* 0x000fe20000010000 */
[C---:B0-----:R-:W-:Y:S01]  /*1c090*/  FADD.FTZ R159, R157.reuse, R159 ;  /* 0x0000009f9d9f7221 */ /* 0x041fe20000010000 */
[----:B------:R-:W-:Y:S01]  /*1c0a0*/  F2FP.F16.F32.PACK_AB R205, R157, R205 ;  /* 0x000000cd9dcd723e */ /* 0x000fe200000000ff */
[----:B------:R-:W0:Y:S01]  /*1c0b0*/  MUFU.EX2 R9, R171 ;  /* 0x000000ab00097308 */ /* 0x000e220000000800 */
[----:B------:R-:W-:Y:S01]  /*1c0c0*/  FADD.FTZ R13, R206, R13 ;  /* 0x0000000dce0d7221 */ /* 0x000fe20000010000 */
[----:B---3--:R-:W-:Y:S01]  /*1c0d0*/  FADD.FTZ R159, R207, R159 ;  /* 0x0000009fcf9f7221 */ /* 0x008fe20000010000 */
[C---:B------:R-:W-:Y:S01]  /*1c0e0*/  F2FP.F16.F32.PACK_AB R206, R14.reuse, R206 ;  /* 0x000000ce0ece723e */ /* 0x040fe200000000ff */
[----:B------:R-:W-:Y:S02]  /*1c0f0*/  IMAD.MOV.U32 R10, RZ, RZ, R220 ;  /* 0x000000ffff0a7224 */ /* 0x000fe400078e00dc */
[----:B------:R-:W-:Y:S01]  /*1c100*/  FADD.FTZ R13, R14, R13 ;  /* 0x0000000d0e0d7221 */ /* 0x000fe20000010000 */
[C---:B----4-:R-:W-:Y:S01]  /*1c110*/  FADD.FTZ R159, R11.reuse, R159 ;  /* 0x0000009f0b9f7221 */ /* 0x050fe20000010000 */
[----:B------:R-:W-:Y:S01]  /*1c120*/  F2FP.F16.F32.PACK_AB R207, R11, R207 ;  /* 0x000000cf0bcf723e */ /* 0x000fe200000000ff */
[----:B------:R-:W2:Y:S01]  /*1c130*/  MUFU.EX2 R203, R203 ;  /* 0x000000cb00cb7308 */ /* 0x000ea20000000800 */
[----:B------:R-:W-:Y:S01]  /*1c140*/  FADD.FTZ R13, R200, R13 ;  /* 0x0000000dc80d7221 */ /* 0x000fe20000010000 */
[----:B-1----:R-:W-:Y:S01]  /*1c150*/  FADD.FTZ R159, R201, R159 ;  /* 0x0000009fc99f7221 */ /* 0x002fe20000010000 */
[----:B------:R-:W-:-:S02]  /*1c160*/  F2FP.F16.F32.PACK_AB R200, R20, R200 ;  /* 0x000000c814c8723e */ /* 0x000fc400000000ff */
[----:B------:R-:W-:-:S03]  /*1c170*/  FADD.FTZ R13, R20, R13 ;  /* 0x0000000d140d7221 */ /* 0x000fc60000010000 */
[----:B------:R-:W1:Y:S01]  /*1c180*/  MUFU.EX2 R154, R175 ;  /* 0x000000af009a7308 */ /* 0x000e620000000800 */
[C---:B0-----:R-:W-:Y:S01]  /*1c190*/  FADD.FTZ R159, R9.reuse, R159 ;  /* 0x0000009f099f7221 */ /* 0x041fe20000010000 */
[----:B------:R-:W-:Y:S01]  /*1c1a0*/  FADD.FTZ R13, R202, R13 ;  /* 0x0000000dca0d7221 */ /* 0x000fe20000010000 */
[----:B------:R-:W-:Y:S01]  /*1c1b0*/  F2FP.F16.F32.PACK_AB R201, R9, R201 ;  /* 0x000000c909c9723e */ /* 0x000fe200000000ff */
[----:B------:R-:W-:Y:S01]  /*1c1c0*/  IMAD.MOV.U32 R9, RZ, RZ, R221 ;  /* 0x000000ffff097224 */ /* 0x000fe200078e00dd */
[C---:B------:R-:W-:Y:S01]  /*1c1d0*/  F2FP.F16.F32.PACK_AB R202, R21.reuse, R202 ;  /* 0x000000ca15ca723e */ /* 0x040fe200000000ff */
[----:B------:R-:W-:Y:S02]  /*1c1e0*/  FADD.FTZ R13, R21, R13 ;  /* 0x0000000d150d7221 */ /* 0x000fe40000010000 */
[----:B------:R-:W0:Y:S01]  /*1c1f0*/  MUFU.EX2 R197, R197 ;  /* 0x000000c500c57308 */ /* 0x000e220000000800 */
[----:B--2---:R-:W-:Y:S01]  /*1c200*/  FADD.FTZ R159, R203, R159 ;  /* 0x0000009fcb9f7221 */ /* 0x004fe20000010000 */
[----:B------:R-:W-:Y:S01]  /*1c210*/  FADD.FTZ R13, R196, R13 ;  /* 0x0000000dc40d7221 */ /* 0x000fe20000010000 */
[----:B------:R-:W-:-:S03]  /*1c220*/  F2FP.F16.F32.PACK_AB R196, R160, R196 ;  /* 0x000000c4a0c4723e */ /* 0x000fc600000000ff */
[----:B------:R-:W-:Y:S02]  /*1c230*/  FADD.FTZ R13, R160, R13 ;  /* 0x0000000da00d7221 */ /* 0x000fe40000010000 */
[----:B------:R-:W2:Y:S01]  /*1c240*/  MUFU.EX2 R199, R199 ;  /* 0x000000c700c77308 */ /* 0x000ea20000000800 */
[----:B-1----:R-:W-:Y:S01]  /*1c250*/  FADD.FTZ R159, R154, R159 ;  /* 0x0000009f9a9f7221 */ /* 0x002fe20000010000 */
[----:B------:R-:W-:Y:S01]  /*1c260*/  FADD.FTZ R13, R198, R13 ;  /* 0x0000000dc60d7221 */ /* 0x000fe20000010000 */
[----:B------:R-:W-:Y:S02]  /*1c270*/  F2FP.F16.F32.PACK_AB R203, R154, R203 ;  /* 0x000000cb9acb723e */ /* 0x000fe400000000ff */
[C---:B------:R-:W-:Y:S01]  /*1c280*/  F2FP.F16.F32.PACK_AB R198, R161.reuse, R198 ;  /* 0x000000c6a1c6723e */ /* 0x040fe200000000ff */
[----:B------:R-:W-:Y:S02]  /*1c290*/  FADD.FTZ R13, R161, R13 ;  /* 0x0000000da10d7221 */ /* 0x000fe40000010000 */
[----:B------:R-:W1:Y:S01]  /*1c2a0*/  MUFU.EX2 R8, R167 ;  /* 0x000000a700087308 */ /* 0x000e620000000800 */
[----:B0-----:R-:W-:Y:S01]  /*1c2b0*/  FADD.FTZ R159, R197, R159 ;  /* 0x0000009fc59f7221 */ /* 0x001fe20000010000 */
[----:B------:R-:W-:-:S03]  /*1c2c0*/  F2FP.F16.F32.PACK_AB R197, R12, R197 ;  /* 0x000000c50cc5723e */ /* 0x000fc600000000ff */
[----:B------:R-:W-:-:S03]  /*1c2d0*/  FADD.FTZ R159, R12, R159 ;  /* 0x0000009f0c9f7221 */ /* 0x000fc60000010000 */
[----:B------:R-:W0:Y:S01]  /*1c2e0*/  MUFU.EX2 R192, R192 ;  /* 0x000000c000c07308 */ /* 0x000e220000000800 */
[----:B--2---:R-:W-:-:S07]  /*1c2f0*/  FADD.FTZ R159, R199, R159 ;  /* 0x0000009fc79f7221 */ /* 0x004fce0000010000 */
[----:B------:R-:W2:Y:S01]  /*1c300*/  MUFU.EX2 R162, R162 ;  /* 0x000000a200a27308 */ /* 0x000ea20000000800 */
[C---:B-1----:R-:W-:Y:S01]  /*1c310*/  FADD.FTZ R159, R8.reuse, R159 ;  /* 0x0000009f089f7221 */ /* 0x042fe20000010000 */
[----:B------:R-:W-:Y:S01]  /*1c320*/  F2FP.F16.F32.PACK_AB R199, R8, R199 ;  /* 0x000000c708c7723e */ /* 0x000fe200000000ff */
[----:B------:R-:W-:-:S05]  /*1c330*/  IMAD.MOV.U32 R8, RZ, RZ, R5 ;  /* 0x000000ffff087224 */ /* 0x000fca00078e0005 */
[----:B------:R-:W1:Y:S01]  /*1c340*/  MUFU.EX2 R152, R152 ;  /* 0x0000009800987308 */ /* 0x000e620000000800 */
[----:B0-----:R-:W-:-:S07]  /*1c350*/  FADD.FTZ R13, R192, R13 ;  /* 0x0000000dc00d7221 */ /* 0x001fce0000010000 */
[----:B------:R-:W0:Y:S01]  /*1c360*/  MUFU.EX2 R155, R155 ;  /* 0x0000009b009b7308 */ /* 0x000e220000000800 */
[----:B--2---:R-:W-:-:S07]  /*1c370*/  FADD.FTZ R159, R162, R159 ;  /* 0x0000009fa29f7221 */ /* 0x004fce0000010000 */
[----:B------:R-:W2:Y:S01]  /*1c380*/  MUFU.EX2 R194, R194 ;  /* 0x000000c200c27308 */ /* 0x000ea20000000800 */
[C---:B-1----:R-:W-:Y:S01]  /*1c390*/  FADD.FTZ R13, R152.reuse, R13 ;  /* 0x0000000d980d7221 */ /* 0x042fe20000010000 */
[----:B------:R-:W-:-:S06]  /*1c3a0*/  F2FP.F16.F32.PACK_AB R192, R152, R192 ;  /* 0x000000c098c0723e */ /* 0x000fcc00000000ff */
[----:B------:R-:W1:Y:S01]  /*1c3b0*/  MUFU.EX2 R158, R158 ;  /* 0x0000009e009e7308 */ /* 0x000e620000000800 */
[C---:B0-----:R-:W-:Y:S01]  /*1c3c0*/  FADD.FTZ R159, R155.reuse, R159 ;  /* 0x0000009f9b9f7221 */ /* 0x041fe20000010000 */
[----:B------:R-:W-:-:S06]  /*1c3d0*/  F2FP.F16.F32.PACK_AB R193, R155, R162 ;  /* 0x000000a29bc1723e */ /* 0x000fcc00000000ff */
[----:B------:R-:W0:Y:S01]  /*1c3e0*/  MUFU.EX2 R153, R153 ;  /* 0x0000009900997308 */ /* 0x000e220000000800 */
[----:B--2---:R-:W-:Y:S01]  /*1c3f0*/  FADD.FTZ R13, R194, R13 ;  /* 0x0000000dc20d7221 */ /* 0x004fe20000010000 */
[----:B------:R-:W-:-:S03]  /*1c400*/  F2FP.F16.F32.PACK_AB R194, R7, R194 ;  /* 0x000000c207c2723e */ /* 0x000fc600000000ff */
[----:B------:R-:W-:Y:S01]  /*1c410*/  FADD.FTZ R13, R7, R13 ;  /* 0x0000000d070d7221 */ /* 0x000fe20000010000 */
[----:B------:R-:W-:Y:S01]  /*1c420*/  MOV R7, R4 ;  /* 0x0000000400077202 */ /* 0x000fe20000000f00 */
[----:B-1----:R-:W-:-:S04]  /*1c430*/  FADD.FTZ R159, R158, R159 ;  /* 0x0000009f9e9f7221 */ /* 0x002fc80000010000 */
[C---:B0-----:R-:W-:Y:S01]  /*1c440*/  FADD.FTZ R12, R153.reuse, R159 ;  /* 0x0000009f990c7221 */ /* 0x041fe20000010000 */
[----:B------:R-:W-:Y:S01]  /*1c450*/  F2FP.F16.F32.PACK_AB R195, R153, R158 ;  /* 0x0000009e99c3723e */ /* 0x000fe200000000ff */
[----:B------:R-:W-:Y:S06]  /*1c460*/  @P2 BRA `(.L_x_648) ;  /* 0xffffffb400e42947 */ /* 0x000fec000383ffff */
.L_x_637:
[----:B------:R-:W-:Y:S05]  /*1c470*/  BSYNC B0 ;  /* 0x0000000000007941 */ /* 0x000fea0003800000 */
.L_x_636:
        /* <DEDUP_REMOVED lines=131> */
.L_x_649:
[----:B------:R-:W-:Y:S01]  /*1ccb0*/  IMAD R3, R220, 0x8, R18 ;  /* 0x00000008dc037824 */ /* 0x000fe200078e0212 */
[----:B------:R-:W-:-:S04]  /*1ccc0*/  SHF.L.U32 R0, R221, 0x1f, RZ ;  /* 0x0000001fdd007819 */ /* 0x000fc800000006ff */
[----:B------:R0:W1:Y:S01]  /*1ccd0*/  SYNCS.PHASECHK.TRANS64.TRYWAIT P2, [R3+URZ+0x38850], R0 ;  /* 0x03885000030075a7 */ /* 0x000062000804017f */
[----:B------:R-:W-:Y:S05]  /*1cce0*/  @!P0 BRA `(.L_x_650) ;  /* 0x0000000000048947 */ /* 0x000fea0003800000 */
[----:B------:R-:W-:Y:S01]  /*1ccf0*/  BPT.TRAP 0x1 ;  /* 0x000000040000795c */ /* 0x000fe20000300000 */
.L_x_650:
[----:B------:R-:W-:Y:S04]  /*1cd00*/  BSSY B0, `(.L_x_651) ;  /* 0x0000004000007945 */ /* 0x000fe80003800000 */
[----:B-1----:R-:W-:Y:S05]  /*1cd10*/  @P2 BRA `(.L_x_652) ;  /* 0x0000000000082947 */ /* 0x002fea0003800000 */
[----:B------:R-:W1:Y:S02]  /*1cd20*/  SYNCS.PHASECHK.TRANS64.TRYWAIT P0, [R3+URZ+0x38850], R0 ;  /* 0x03885000030075a7 */ /* 0x000e64000800017f */
[----:B-1----:R-:W-:Y:S05]  /*1cd30*/  @!P0 BRA `(.L_x_653) ;  /* 0x000000ec00848947 */ /* 0x002fea0003800000 */
.L_x_652:
[----:B------:R-:W-:Y:S05]  /*1cd40*/  BSYNC B0 ;  /* 0x0000000000007941 */ /* 0x000fea0003800000 */
.L_x_651:
[----:B------:R-:W-:Y:S01]  /*1cd50*/  VIADD R18, R18, 0x400 ;  /* 0x0000040012127836 */ /* 0x000fe20000000000 */
[----:B------:R-:W2:Y:S01]  /*1cd60*/  LDL.LU R168, [R1+0x60] ;  /* 0x0000600001a87983 */ /* 0x000ea20000300800 */
[----:B------:R-:W-:Y:S01]  /*1cd70*/  MOV R7, 0x40000040 ;  /* 0x4000004000077802 */ /* 0x000fe20000000f00 */
[----:B------:R-:W-:Y:S01]  /*1cd80*/  WARPGROUP.ARRIVE ;  /* 0x00000000000079c5 */ /* 0x000fe20000000000 */
[----:B------:R-:W-:Y:S01]  /*1cd90*/  IMAD.MOV.U32 R9, RZ, RZ, 0x40000040 ;  /* 0x40000040ff097424 */ /* 0x000fe200078e00ff */
[----:B------:R-:W-:Y:S01]  /*1cda0*/  SHF.R.U32.HI R18, RZ, 0x4, R18 ;  /* 0x00000004ff127819 */ /* 0x000fe20000011612 */
[----:B01----:R-:W0:Y:S01]  /*1cdb0*/  SHFL.BFLY PT, R0, R13, 0x2, 0x1f ;  /* 0x0c401f000d007f89 */ /* 0x003e2200000e0000 */
[----:B------:R-:W-:Y:S01]  /*1cdc0*/  R2UR UR7, R7 ;  /* 0x00000000070772ca */ /* 0x000fe200000e0000 */
[----:B------:R-:W-:Y:S01]  /*1cdd0*/  IMAD.MOV.U32 R166, RZ, RZ, -0x800000 ;  /* 0xff800000ffa67424 */ /* 0x000fe200078e00ff */
[----:B------:R-:W-:Y:S01]  /*1cde0*/  LOP3.LUT R18, R18, 0x3fff, RZ, 0xc0, !PT ;  /* 0x00003fff12127812 */ /* 0x000fe200078ec0ff */
[----:B------:R-:W-:Y:S01]  /*1cdf0*/  @!P1 VIADD R3, R3, 0x38860 ;  /* 0x0003886003039836 */ /* 0x000fe20000000000 */
[----:B------:R-:W-:Y:S01]  /*1ce00*/  MOV R7, 0x40000040 ;  /* 0x4000004000077802 */ /* 0x000fe20000000f00 */
[----:B------:R-:W-:Y:S01]  /*1ce10*/  IMAD.MOV.U32 R167, RZ, RZ, -0x800000 ;  /* 0xff800000ffa77424 */ /* 0x000fe200078e00ff */
[----:B------:R-:W-:-:S02]  /*1ce20*/  LOP3.LUT R18, R18, 0x2800000, RZ, 0xfc, !PT ;  /* 0x0280000012127812 */ /* 0x000fc400078efcff */
[----:B------:R-:W-:-:S03]  /*1ce30*/  @!P1 PRMT R3, RZ, 0x654, R3 ;  /* 0x00000654ff039816 */ /* 0x000fc60000000003 */
[C---:B------:R-:W-:Y:S01]  /*1ce40*/  IMAD R6, R220.reuse, 0xa00, R18 ;  /* 0x00000a00dc067824 */ /* 0x040fe200078e0212 */
[----:B------:R-:W-:Y:S01]  /*1ce50*/  IADD3 R220, R220, 0x1, RZ ;  /* 0x00000001dcdc7810 */ /* 0x000fe20007ffe0ff */
[----:B------:R-:W-:Y:S02]  /*1ce60*/  IMAD.MOV.U32 R18, RZ, RZ, RZ ;  /* 0x000000ffff127224 */ /* 0x000fe400078e00ff */
[C---:B------:R-:W-:Y:S01]  /*1ce70*/  VIADD R8, R6.reuse, 0x80 ;  /* 0x0000008006087836 */ /* 0x040fe20000000000 */
[----:B------:R-:W-:Y:S02]  /*1ce80*/  R2UR UR6, R6 ;  /* 0x00000000060672ca */ /* 0x000fe400000e0000 */
[----:B------:R-:W-:-:S04]  /*1ce90*/  ISETP.NE.AND P2, PT, R220, 0x2, PT ;  /* 0x00000002dc00780c */ /* 0x000fc80003f45270 */
[----:B------:R-:W-:Y:S01]  /*1cea0*/  SEL R220, R220, RZ, P2 ;  /* 0x000000ffdcdc7207 */ /* 0x000fe20001000000 */
[----:B0-----:R-:W-:-:S06]  /*1ceb0*/  FADD.FTZ R0, R0, R13 ;  /* 0x0000000d00007221 */ /* 0x001fcc0000010000 */
[----:B------:R-:W-:Y:S01]  /*1cec0*/  HGMMA.64x256x16.F32 R24, R208, gdesc[UR4].tnspB, R24, gsb0 ;  /* 0x43e00004d0187df0 */ /* 0x000fe20008000818 */
[----:B------:R-:W-:Y:S01]  /*1ced0*/  R2UR UR6, R8 ;  /* 0x00000000080672ca */ /* 0x000fe200000e0000 */
[----:B------:R-:W-:Y:S01]  /*1cee0*/  VIADD R8, R6, 0x100 ;  /* 0x0000010006087836 */ /* 0x000fe20000000000 */
[----:B------:R-:W-:Y:S02]  /*1cef0*/  R2UR UR7, R9 ;  /* 0x00000000090772ca */ /* 0x000fe400000e0000 */
[----:B------:R-:W-:Y:S01]  /*1cf00*/  MOV R9, 0x40000040 ;  /* 0x4000004000097802 */ /* 0x000fe20000000f00 */
        /* <DEDUP_REMOVED lines=23> */
[----:B------:R-:W0:Y:S04]  /*1d080*/  SHFL.BFLY PT, R6, R12, 0x2, 0x1f ;  /* 0x0c401f000c067f89 */ /* 0x000e2800000e0000 */
[----:B------:R-:W1:Y:S01]  /*1d090*/  SHFL.BFLY PT, R7, R0, 0x1, 0x1f ;  /* 0x0c201f0000077f89 */ /* 0x000e6200000e0000 */
[----:B0-----:R-:W-:Y:S01]  /*1d0a0*/  FADD.FTZ R6, R6, R12 ;  /* 0x0000000c06067221 */ /* 0x001fe20000010000 */
[----:B-1----:R-:W-:-:S04]  /*1d0b0*/  FADD.FTZ R0, R0, R7 ;  /* 0x0000000700007221 */ /* 0x002fc80000010000 */
[----:B------:R-:W0:Y:S01]  /*1d0c0*/  SHFL.BFLY PT, R8, R6, 0x1, 0x1f ;  /* 0x0c201f0006087f89 */ /* 0x000e2200000e0000 */
[----:B------:R-:W-:-:S13]  /*1d0d0*/  FSETP.NE.FTZ.AND P0, PT, R0, RZ, PT ;  /* 0x000000ff0000720b */ /* 0x000fda0003f15000 */
[----:B------:R-:W1:Y:S01]  /*1d0e0*/  @P0 MUFU.LG2 R7, R0 ;  /* 0x0000000000070308 */ /* 0x000e620000000c00 */
[----:B0-----:R-:W-:Y:S01]  /*1d0f0*/  FADD.FTZ R6, R6, R8 ;  /* 0x0000000806067221 */ /* 0x001fe20000010000 */
[----:B------:R-:W-:-:S06]  /*1d100*/  @P0 FMUL.FTZ R8, R2, 0.69314718246459960938 ;  /* 0x3f31721802080820 */ /* 0x000fcc0000410000 */
[----:B------:R0:W-:Y:S01]  /*1d110*/  @P0 MUFU.RCP R18, R0 ;  /* 0x0000000000120308 */ /* 0x0001e20000001000 */
[----:B------:R-:W-:Y:S01]  /*1d120*/  FSETP.NE.FTZ.AND P3, PT, R6, RZ, PT ;  /* 0x000000ff0600720b */ /* 0x000fe20003f75000 */
[----:B-1----:R-:W-:Y:S01]  /*1d130*/  @P0 FMUL.FTZ R7, R7, 0.69314718246459960938 ;  /* 0x3f31721807070820 */ /* 0x002fe20000410000 */
[----:B0-----:R-:W-:-:S03]  /*1d140*/  IMAD.MOV.U32 R0, RZ, RZ, RZ ;  /* 0x000000ffff007224 */ /* 0x001fc600078e00ff */
[----:B------:R-:W-:Y:S01]  /*1d150*/  @P0 FFMA.FTZ R166, R8, R5, R7 ;  /* 0x0000000508a60223 */ /* 0x000fe20000010007 */
[----:B------:R-:W-:-:S07]  /*1d160*/  PLOP3.LUT P0, PT, PT, PT, PT, 0x8, 0x0 ;  /* 0x000000000000781c */ /* 0x000fce0003f0e170 */
[----:B------:R-:W0:Y:S08]  /*1d170*/  @P3 MUFU.LG2 R5, R6 ;  /* 0x0000000600053308 */ /* 0x000e300000000c00 */
[----:B------:R1:W2:Y:S02]  /*1d180*/  @P3 MUFU.RCP R0, R6 ;  /* 0x0000000600003308 */ /* 0x0002a40000001000 */
[----:B-1----:R-:W-:Y:S01]  /*1d190*/  @P3 FMUL.FTZ R6, R2, 0.69314718246459960938 ;  /* 0x3f31721802063820 */ /* 0x002fe20000410000 */
[----:B------:R-:W-:Y:S01]  /*1d1a0*/  SEL R2, RZ, 0x1, P2 ;  /* 0x00000001ff027807 */ /* 0x000fe20001000000 */
[----:B0-----:R-:W-:-:S03]  /*1d1b0*/  @P3 FMUL.FTZ R5, R5, 0.69314718246459960938 ;  /* 0x3f31721805053820 */ /* 0x001fc60000410000 */
[----:B------:R-:W-:Y:S01]  /*1d1c0*/  LOP3.LUT R221, R221, R2, RZ, 0x3c, !PT ;  /* 0x00000002dddd7212 */ /* 0x000fe200078e3cff */
[----:B------:R-:W-:Y:S01]  /*1d1d0*/  @P3 FFMA.FTZ R167, R6, R4, R5 ;  /* 0x0000000406a73223 */ /* 0x000fe20000010005 */
[----:B------:R-:W-:Y:S02]  /*1d1e0*/  WARPGROUP.DEPBAR.LE gsb0, 0x0 ;  /* 0x00008000000079c5 */ /* 0x000fe40000010000 */
[----:B------:R-:W-:-:S06]  /*1d1f0*/  WARPGROUP.ARRIVE ;  /* 0x00000000000079c5 */ /* 0x000fcc0000000000 */
[----:B------:R-:W-:Y:S03]  /*1d200*/  HGMMA.64x256x16.F32 R24, R192, gdesc[UR4].tnspB, R24, gsb0 ;  /* 0x43e00004c0187df0 */ /* 0x000fe60008000818 */
[----:B------:R-:W-:Y:S02]  /*1d210*/  WARPGROUP.DEPBAR.LE gsb0, 0x0 ;  /* 0x00008000000079c5 */ /* 0x000fe40000010000 */
[----:B------:R0:W-:Y:S01]  /*1d220*/  @!P1 SYNCS.ARRIVE.TRANS64.RED.A1T0 RZ, [R3+URZ], RZ ;  /* 0x000000ff03ff99a7 */ /* 0x0001e2000810043f */
[-C--:B------:R-:W-:Y:S01]  /*1d230*/  FMUL.FTZ R152, R48, R18.reuse ;  /* 0x0000001230987220 */ /* 0x080fe20000410000 */
[-C--:B------:R-:W-:Y:S01]  /*1d240*/  FMUL.FTZ R153, R49, R18.reuse ;  /* 0x0000001231997220 */ /* 0x080fe20000410000 */
[-C--:B------:R-:W-:Y:S01]  /*1d250*/  FMUL.FTZ R2, R52, R18.reuse ;  /* 0x0000001234027220 */ /* 0x080fe20000410000 */
[-C--:B------:R-:W-:Y:S01]  /*1d260*/  FMUL.FTZ R4, R56, R18.reuse ;  /* 0x0000001238047220 */ /* 0x080fe20000410000 */
[-C--:B------:R-:W-:Y:S01]  /*1d270*/  FMUL.FTZ R5, R57, R18.reuse ;  /* 0x0000001239057220 */ /* 0x080fe20000410000 */
[-C--:B------:R-:W-:Y:S01]  /*1d280*/  FMUL.FTZ R48, R108, R18.reuse ;  /* 0x000000126c307220 */ /* 0x080fe20000410000 */
[-C--:B------:R-:W-:Y:S01]  /*1d290*/  FMUL.FTZ R49, R109, R18.reuse ;  /* 0x000000126d317220 */ /* 0x080fe20000410000 */
        /* <DEDUP_REMOVED lines=120> */
[----:B------:R-:W-:-:S07]  /*1da20*/  FMUL.FTZ R129, R151, R0 ;  /* 0x0000000097817220 */ /* 0x000fce0000410000 */
.L_x_567:
[----:B------:R-:W0:Y:S08]  /*1da30*/  S2UR UR5, SR_CgaCtaId ;  /* 0x00000000000579c3 */ /* 0x000e300000008800 */
[----:B------:R-:W-:Y:S06]  /*1da40*/  BAR.SYNC.DEFER_BLOCKING 0x5, 0x180 ;  /* 0x0146000000007b1d */ /* 0x000fec0000010000 */
[----:B------:R-:W-:Y:S01]  /*1da50*/  UMOV UR4, 0x400 ;  /* 0x0000040000047882 */ /* 0x000fe20000000000 */
[----:B------:R-:W-:Y:S01]  /*1da60*/  BSSY B0, `(.L_x_654) ;  /* 0x0000472000007945 */ /* 0x000fe20003800000 */
[----:B0-----:R-:W-:-:S06]  /*1da70*/  ULEA UR4, UR5, UR4, 0x18 ;  /* 0x0000000405047291 */ /* 0x001fcc000f8ec03f */
[----:B------:R-:W-:-:S05]  /*1da80*/  MOV R18, UR4 ;  /* 0x0000000400127c02 */ /* 0x000fca0008000f00 */
[----:B------:R0:W1:Y:S01]  /*1da90*/  LDS.128 R140, [R18+0x388d0] ;  /* 0x0388d000128c7984 */ /* 0x0000620000000c00 */
[----:B------:R-:W-:Y:S06]  /*1daa0*/  BAR.ARV 0x4, 0x180 ;  /* 0x0106000000007b1d */ /* 0x000fec0000002000 */
[----:B------:R-:W-:Y:S05]  /*1dab0*/  @P0 BRA `(.L_x_655) ;  /* 0x0000003800180947 */ /* 0x000fea0003800000 */
[----:B------:R-:W2:Y:S01]  /*1dac0*/  LDL R92, [R1+0x1ac] ;  /* 0x0001ac00015c7983 */ /* 0x000ea20000100800 */
[----:B------:R-:W-:Y:S01]  /*1dad0*/  F2FP.F16.F32.PACK_AB R94, R163, R162 ;  /* 0x000000a2a35e723e */ /* 0x000fe200000000ff */
[----:B------:R-:W-:Y:S01]  /*1dae0*/  ULDC.64 UR6, c[0x0][0xc00] ;  /* 0x0003000000067ab9 */ /* 0x000fe20000000a00 */
[----:B------:R-:W-:Y:S01]  /*1daf0*/  F2FP.F16.F32.PACK_AB R95, R31, R30 ;  /* 0x0000001e1f5f723e */ /* 0x000fe200000000ff */
[----:B------:R-:W3:Y:S01]  /*1db00*/  S2R R0, SR_SWINHI ;  /* 0x0000000000007919 */ /* 0x000ee20000002f00 */
[----:B------:R-:W-:Y:S01]  /*1db10*/  F2FP.F16.F32.PACK_AB R96, R161, R160 ;  /* 0x000000a0a160723e */ /* 0x000fe200000000ff */
[----:B------:R-:W-:Y:S01]  /*1db20*/  ULDC.64 UR4, c[0x0][0xc08] ;  /* 0x0003020000047ab9 */ /* 0x000fe20000000a00 */
[----:B------:R-:W-:Y:S01]  /*1db30*/  F2FP.F16.F32.PACK_AB R97, R35, R34 ;  /* 0x000000222361723e */ /* 0x000fe200000000ff */
[----:B------:R-:W-:Y:S01]  /*1db40*/  ULDC.64 UR8, c[0x0][0x208] ;  /* 0x0000820000087ab9 */ /* 0x000fe20000000a00 */
[----:B------:R-:W-:Y:S02]  /*1db50*/  F2FP.F16.F32.PACK_AB R98, R159, R158 ;  /* 0x0000009e9f62723e */ /* 0x000fe400000000ff */
[----:B------:R-:W-:Y:S01]  /*1db60*/  F2FP.F16.F32.PACK_AB R99, R39, R38 ;  /* 0x000000262763723e */ /* 0x000fe200000000ff */
[----:B------:R-:W-:Y:S01]  /*1db70*/  BAR.SYNC.DEFER_BLOCKING 0x1, 0x100 ;  /* 0x0044000000007b1d */ /* 0x000fe20000010000 */
[----:B------:R-:W-:-:S04]  /*1db80*/  ISETP.NE.U32.AND P1, PT, RZ, UR6, PT ;  /* 0x00000006ff007c0c */ /* 0x000fc8000bf25070 */
[----:B------:R-:W-:Y:S02]  /*1db90*/  ISETP.NE.AND.EX P1, PT, RZ, UR7, PT, P1 ;  /* 0x00000007ff007c0c */ /* 0x000fe4000bf25310 */
[----:B------:R-:W-:Y:S02]  /*1dba0*/  MOV R130, R18 ;  /* 0x0000001200827202 */ /* 0x000fe40000000f00 */
[----:B---3--:R-:W-:-:S03]  /*1dbb0*/  MOV R131, R0 ;  /* 0x0000000000837202 */ /* 0x008fc60000000f00 */
[----:B--2---:R-:W-:-:S04]  /*1dbc0*/  IMAD.WIDE R132, R92, 0x2, R130 ;  /* 0x000000025c847825 */ /* 0x004fc800078e0282 */
[----:B------:R-:W-:Y:S01]  /*1dbd0*/  IMAD.MOV.U32 R93, RZ, RZ, R133 ;  /* 0x000000ffff5d7224 */ /* 0x000fe200078e0085 */
[----:B------:R-:W-:-:S04]  /*1dbe0*/  LOP3.LUT R0, R132, 0x380, RZ, 0xc0, !PT ;  /* 0x0000038084007812 */ /* 0x000fc800078ec0ff */
[----:B------:R-:W-:-:S04]  /*1dbf0*/  SHF.R.U64 R0, R0, 0x3, RZ ;  /* 0x0000000300007819 */ /* 0x000fc800000012ff */
[----:B------:R-:W-:-:S04]  /*1dc00*/  LOP3.LUT R92, R0, R132, RZ, 0x3c, !PT ;  /* 0x00000084005c7212 */ /* 0x000fc800078e3cff */
[----:B------:R-:W-:Y:S02]  /*1dc10*/  MOV R0, R92 ;  /* 0x0000005c00007202 */ /* 0x000fe40000000f00 */
[----:B------:R-:W-:Y:S02]  /*1dc20*/  F2FP.F16.F32.PACK_AB R92, R165, R164 ;  /* 0x000000a4a55c723e */ /* 0x000fe400000000ff */
[----:B------:R-:W-:-:S05]  /*1dc30*/  F2FP.F16.F32.PACK_AB R93, R27, R26 ;  /* 0x0000001a1b5d723e */ /* 0x000fca00000000ff */
[----:B------:R2:W-:Y:S02]  /*1dc40*/  STSM.16.M88.4 [R0], R92 ;  /* 0x0000005c00007844 */ /* 0x0005e40000000200 */
[----:B--2---:R-:W-:Y:S02]  /*1dc50*/  IADD3 R92, P0, R132, 0x20, RZ ;  /* 0x00000020845c7810 */ /* 0x004fe40007f1e0ff */
[----:B------:R-:W-:Y:S02]  /*1dc60*/  F2FP.F16.F32.PACK_AB R94, R155, R154 ;  /* 0x0000009a9b5e723e */ /* 0x000fe400000000ff */
[----:B------:R-:W-:Y:S01]  /*1dc70*/  LOP3.LUT R0, R92, 0x380, RZ, 0xc0, !PT ;  /* 0x000003805c007812 */ /* 0x000fe200078ec0ff */
[----:B------:R-:W-:Y:S01]  /*1dc80*/  IMAD.X R93, RZ, RZ, R133, P0 ;  /* 0x000000ffff5d7224 */ /* 0x000fe200000e0685 */
[----:B------:R-:W-:Y:S02]  /*1dc90*/  F2FP.F16.F32.PACK_AB R95, R47, R46 ;  /* 0x0000002e2f5f723e */ /* 0x000fe400000000ff */
[----:B------:R-:W-:-:S04]  /*1dca0*/  SHF.R.U64 R0, R0, 0x3, RZ ;  /* 0x0000000300007819 */ /* 0x000fc800000012ff */
[----:B------:R-:W-:-:S04]  /*1dcb0*/  LOP3.LUT R92, R0, R92, RZ, 0x3c, !PT ;  /* 0x0000005c005c7212 */ /* 0x000fc800078e3cff */
[----:B------:R-:W-:-:S05]  /*1dcc0*/  MOV R92, R92 ;  /* 0x0000005c005c7202 */ /* 0x000fca0000000f00 */
[----:B------:R2:W-:Y:S02]  /*1dcd0*/  STSM.16.M88.4 [R92], R96 ;  /* 0x000000605c007844 */ /* 0x0005e40000000200 */
[----:B--2---:R-:W-:Y:S02]  /*1dce0*/  IADD3 R92, P0, R132, 0x40, RZ ;  /* 0x00000040845c7810 */ /* 0x004fe40007f1e0ff */
[----:B------:R-:W-:Y:S02]  /*1dcf0*/  F2FP.F16.F32.PACK_AB R96, R153, R152 ;  /* 0x000000989960723e */ /* 0x000fe400000000ff */
[----:B------:R-:W-:Y:S01]  /*1dd00*/  LOP3.LUT R0, R92, 0x380, RZ, 0xc0, !PT ;  /* 0x000003805c007812 */ /* 0x000fe200078ec0ff */
[----:B------:R-:W-:Y:S01]  /*1dd10*/  IMAD.X R93, RZ, RZ, R133, P0 ;  /* 0x000000ffff5d7224 */ /* 0x000fe200000e0685 */
[----:B------:R-:W-:Y:S02]  /*1dd20*/  F2FP.F16.F32.PACK_AB R97, R51, R50 ;  /* 0x000000323361723e */ /* 0x000fe400000000ff */
[----:B------:R-:W-:-:S02]  /*1dd30*/  SHF.R.U64 R0, R0, 0x3, RZ ;  /* 0x0000000300007819 */ /* 0x000fc400000012ff */
[----:B------:R-:W-:Y:S02]  /*1dd40*/  F2FP.F16.F32.PACK_AB R98, R3, R2 ;  /* 0x000000020362723e */ /* 0x000fe400000000ff */
[----:B------:R-:W-:Y:S02]  /*1dd50*/  LOP3.LUT R92, R0, R92, RZ, 0x3c, !PT ;  /* 0x0000005c005c7212 */ /* 0x000fe400078e3cff */
[----:B------:R-:W-:Y:S02]  /*1dd60*/  F2FP.F16.F32.PACK_AB R99, R55, R54 ;  /* 0x000000363763723e */ /* 0x000fe400000000ff */
[----:B------:R-:W-:Y:S02]  /*1dd70*/  MOV R0, R92 ;  /* 0x0000005c00007202 */ /* 0x000fe40000000f00 */
[----:B------:R-:W-:Y:S02]  /*1dd80*/  F2FP.F16.F32.PACK_AB R92, R157, R156 ;  /* 0x0000009c9d5c723e */ /* 0x000fe400000000ff */
[----:B------:R-:W-:-:S05]  /*1dd90*/  F2FP.F16.F32.PACK_AB R93, R43, R42 ;  /* 0x0000002a2b5d723e */ /* 0x000fca00000000ff */
[----:B------:R2:W-:Y:S02]  /*1dda0*/  STSM.16.M88.4 [R0], R92 ;  /* 0x0000005c00007844 */ /* 0x0005e40000000200 */
[----:B--2---:R-:W-:Y:S02]  /*1ddb0*/  IADD3 R92, P0, R132, 0x60, RZ ;  /* 0x00000060845c7810 */ /* 0x004fe40007f1e0ff */
[----:B------:R-:W-:Y:S02]  /*1ddc0*/  F2FP.F16.F32.PACK_AB R94, R7, R6 ;  /* 0x00000006075e723e */ /* 0x000fe400000000ff */
[----:B------:R-:W-:Y:S02]  /*1ddd0*/  LOP3.LUT R0, R92, 0x380, RZ, 0xc0, !PT ;  /* 0x000003805c007812 */ /* 0x000fe400078ec0ff */
[----:B------:R-:W-:Y:S02]  /*1dde0*/  IADD3.X R93, RZ, R133, RZ, P0, !PT ;  /* 0x00000085ff5d7210 */ /* 0x000fe400007fe4ff */
[----:B------:R-:W-:-:S02]  /*1ddf0*/  SHF.R.U64 R0, R0, 0x3, RZ ;  /* 0x0000000300007819 */ /* 0x000fc400000012ff */
[----:B------:R-:W-:Y:S02]  /*1de00*/  F2FP.F16.F32.PACK_AB R95, R63, R62 ;  /* 0x0000003e3f5f723e */ /* 0x000fe400000000ff */
        /* <DEDUP_REMOVED lines=126> */
[----:B--2---:R-:W-:-:S04]  /*1e5f0*/  IADD3 R0, P0, R132, 0xc060, RZ ;  /* 0x0000c06084007810 */ /* 0x004fc80007f1e0ff */
[----:B------:R-:W-:Y:S02]  /*1e600*/  LOP3.LUT R92, R0, 0x380, RZ, 0xc0, !PT ;  /* 0x00000380005c7812 */ /* 0x000fe400078ec0ff */
[----:B------:R-:W-:Y:S02]  /*1e610*/  IADD3.X R133, RZ, R133, RZ, P0, !PT ;  /* 0x00000085ff857210 */ /* 0x000fe400007fe4ff */
[----:B------:R-:W-:-:S04]  /*1e620*/  SHF.R.U64 R92, R92, 0x3, RZ ;  /* 0x000000035c5c7819 */ /* 0x000fc800000012ff */
[----:B------:R-:W-:Y:S01]  /*1e630*/  LOP3.LUT R132, R92, R0, RZ, 0x3c, !PT ;  /* 0x000000005c847212 */ /* 0x000fe200078e3cff */
[----:B------:R-:W-:Y:S01]  /*1e640*/  IMAD.MOV.U32 R0, RZ, RZ, RZ ;  /* 0x000000ffff007224 */ /* 0x000fe200078e00ff */
[----:B------:R-:W-:Y:S02]  /*1e650*/  IADD3 R92, P0, R236, UR6, RZ ;  /* 0x00000006ec5c7c10 */ /* 0x000fe4000ff1e0ff */
[----:B------:R-:W-:Y:S02]  /*1e660*/  MOV R132, R132 ;  /* 0x0000008400847202 */ /* 0x000fe40000000f00 */
[----:B------:R-:W-:Y:S02]  /*1e670*/  IADD3.X R93, R237, UR7, RZ, P0, !PT ;  /* 0x00000007ed5d7c10 */ /* 0x000fe400087fe4ff */
[----:B------:R-:W-:Y:S01]  /*1e680*/  ISETP.NE.U32.AND P0, PT, RZ, UR4, PT ;  /* 0x00000004ff007c0c */ /* 0x000fe2000bf05070 */
[----:B------:R2:W-:Y:S01]  /*1e690*/  STSM.16.M88.4 [R132], R96 ;  /* 0x0000006084007844 */ /* 0x0005e20000000200 */
[----:B------:R-:W-:Y:S02]  /*1e6a0*/  BAR.SYNC.DEFER_BLOCKING 0x1, 0x100 ;  /* 0x0044000000007b1d */ /* 0x000fe40000010000 */
[----:B------:R-:W-:-:S13]  /*1e6b0*/  ISETP.NE.AND.EX P0, PT, RZ, UR5, PT, P0 ;  /* 0x00000005ff007c0c */ /* 0x000fda000bf05300 */
[----:B------:R-:W-:Y:S01]  /*1e6c0*/  @P0 IADD3 R236, P2, R236, UR4, RZ ;  /* 0x00000004ecec0c10 */ /* 0x000fe2000ff5e0ff */
[----:B------:R-:W-:-:S03]  /*1e6d0*/  ULDC UR4, c[0x0][0xa88] ;  /* 0x0002a20000047ab9 */ /* 0x000fc60000000800 */
[----:B------:R-:W-:Y:S01]  /*1e6e0*/  @P0 IADD3.X R237, R237, UR5, RZ, P2, !PT ;  /* 0x00000005eded0c10 */ /* 0x000fe200097fe4ff */
[----:B--2---:R-:W-:Y:S01]  /*1e6f0*/  IMAD.U32 R132, RZ, RZ, UR4 ;  /* 0x00000004ff847e24 */ /* 0x004fe2000f8e00ff */
[----:B------:R-:W-:Y:S01]  /*1e700*/  ISETP.NE.AND P2, PT, R234, RZ, PT ;  /* 0x000000ffea00720c */ /* 0x000fe20003f45270 */
[----:B------:R-:W-:-:S03]  /*1e710*/  ULDC UR4, c[0x0][0xad4] ;  /* 0x0002b50000047ab9 */ /* 0x000fc60000000800 */
[----:B------:R-:W-:Y:S01]  /*1e720*/  SEL R234, R234, UR4, P2 ;  /* 0x00000004eaea7c07 */ /* 0x000fe20009000000 */
[----:B------:R-:W-:Y:S01]  /*1e730*/  IMAD.MOV.U32 R98, RZ, RZ, 0x9b8 ;  /* 0x000009b8ff627424 */ /* 0x000fe200078e00ff */
[----:B------:R2:W5:Y:S02]  /*1e740*/  @P1 LDG.E R0, desc[UR8][R92.64] ;  /* 0x000000085c001981 */ /* 0x000564000c1e1900 */
[----:B------:R-:W-:Y:S02]  /*1e750*/  ISETP.GT.AND P2, PT, R234, 0x1, PT ;  /* 0x00000001ea00780c */ /* 0x000fe40003f44270 */
[----:B------:R2:W5:Y:S02]  /*1e760*/  @P0 LDG.E R132, desc[UR8][R236.64] ;  /* 0x00000008ec840981 */ /* 0x000564000c1e1900 */
[----:B------:R-:W-:-:S04]  /*1e770*/  SEL R98, R98, 0x978, P2 ;  /* 0x0000097862627807 */ /* 0x000fc80001000000 */
[----:B------:R2:W3:Y:S08]  /*1e780*/  LDC.64 R96, c[0x0][R98+0x220] ;  /* 0x0000880062607b82 */ /* 0x0004f00000000a00 */
[----:B------:R2:W4:Y:S01]  /*1e790*/  LDC.64 R94, c[0x0][R98+0x218] ;  /* 0x00008600625e7b82 */ /* 0x0005220000000a00 */
[----:B------:R-:W-:Y:S05]  /*1e7a0*/  @P0 BRA `(.L_x_656) ;  /* 0x0000000000140947 */ /* 0x000fea0003800000 */
[----:B------:R-:W-:Y:S05]  /*1e7b0*/  @!P1 BRA `(.L_x_656) ;  /* 0x0000000000109947 */ /* 0x000fea0003800000 */
[----:B------:R-:W-:Y:S02]  /*1e7c0*/  ULDC.64 UR4, c[0x0][0x208] ;  /* 0x0000820000047ab9 */ /* 0x000fe40000000a00 */
[----:B-----5:R-:W3:Y:S04]  /*1e7d0*/  LDG.E R132, desc[UR4][R92.64] ;  /* 0x000000045c847981 */ /* 0x020ee8000c1e1900 */
[----:B--2---:R-:W3:Y:S02]  /*1e7e0*/  LDG.E R92, desc[UR4][R92.64+0x4] ;  /* 0x000004045c5c7981 */ /* 0x004ee4000c1e1900 */
[----:B---3--:R-:W-:-:S07]  /*1e7f0*/  IADD3 R132, -R132, R92, RZ ;  /* 0x0000005c84847210 */ /* 0x008fce0007ffe1ff */
.L_x_656:
[----:B------:R-:W3:Y:S01]  /*1e800*/  LDL.LU R99, [R1+0xfc] ;  /* 0x0000fc0001637983 */ /* 0x000ee20000300800 */
[----:B------:R-:W0:Y:S03]  /*1e810*/  LDC R136, c[0x0][0xbe8] ;  /* 0x0002fa00ff887b82 */ /* 0x000e260000000800 */
[----:B------:R-:W3:Y:S04]  /*1e820*/  LDL R137, [R1+0x78] ;  /* 0x0000780001897983 */ /* 0x000ee80000100800 */
[----:B------:R-:W3:Y:S04]  /*1e830*/  LDL R144, [R1+0x1a8] ;  /* 0x0001a80001907983 */ /* 0x000ee80000100800 */
[----:B------:R-:W3:Y:S04]  /*1e840*/  LDL R138, [R1+0x74] ;  /* 0x00007400018a7983 */ /* 0x000ee80000100800 */
[----:B-1----:R-:W3:Y:S04]  /*1e850*/  LDL R140, [R1+0x1a4] ;  /* 0x0001a400018c7983 */ /* 0x002ee80000100800 */
[----:B-----5:R-:W3:Y:S01]  /*1e860*/  LDL R139, [R1+0x10c] ;  /* 0x00010c00018b7983 */ /* 0x020ee20000100800 */
[----:B--2---:R-:W1:Y:S01]  /*1e870*/  LDC.64 R92, c[0x0][R98+0x228] ;  /* 0x00008a00625c7b82 */ /* 0x004e620000000a00 */
[----:B------:R-:W-:-:S04]  /*1e880*/  ISETP.NE.U32.AND P0, PT, RZ, UR6, PT ;  /* 0x00000006ff007c0c */ /* 0x000fc8000bf05070 */
[----:B------:R-:W-:Y:S02]  /*1e890*/  ISETP.NE.AND.EX P0, PT, RZ, UR7, PT, P0 ;  /* 0x00000007ff007c0c */ /* 0x000fe4000bf05300 */
[----:B0-----:R-:W-:Y:S02]  /*1e8a0*/  ISETP.NE.AND P1, PT, R136, 0x1, PT ;  /* 0x000000018800780c */ /* 0x001fe40003f25270 */
[----:B------:R-:W-:Y:S01]  /*1e8b0*/  SEL R235, R235, RZ, !P0 ;  /* 0x000000ffebeb7207 */ /* 0x000fe20004000000 */
[-C--:B----4-:R-:W-:Y:S02]  /*1e8c0*/  IMAD R134, R95, R232.reuse, RZ ;  /* 0x000000e85f867224 */ /* 0x090fe400078e02ff */
[----:B------:R-:W-:-:S04]  /*1e8d0*/  IMAD.WIDE.U32 R94, R94, R232, RZ ;  /* 0x000000e85e5e7225 */ /* 0x000fc800078e00ff */
[----:B---3--:R-:W-:Y:S02]  /*1e8e0*/  IMAD R97, R97, R235, RZ ;  /* 0x000000eb61617224 */ /* 0x008fe400078e02ff */
[----:B------:R-:W-:Y:S02]  /*1e8f0*/  IMAD.IADD R135, R95, 0x1, R134 ;  /* 0x000000015f877824 */ /* 0x000fe400078e0286 */
[----:B------:R-:W0:Y:S01]  /*1e900*/  @P1 LDC R95, c[0x0][0xbec] ;  /* 0x0002fb00ff5f1b82 */ /* 0x000e220000000800 */
[----:B------:R-:W-:Y:S01]  /*1e910*/  ULDC.64 UR4, c[0x0][0x208] ;  /* 0x0000820000047ab9 */ /* 0x000fe20000000a00 */
[----:B------:R-:W-:-:S05]  /*1e920*/  SEL R133, R99, RZ, !P0 ;  /* 0x000000ff63857207 */ /* 0x000fca0004000000 */
[C---:B------:R-:W-:Y:S02]  /*1e930*/  IMAD R133, R96.reuse, R133, R97 ;  /* 0x0000008560857224 */ /* 0x040fe400078e0261 */
[----:B------:R-:W-:-:S03]  /*1e940*/  IMAD.WIDE.U32 R96, R96, R235, RZ ;  /* 0x000000eb60607225 */ /* 0x000fc600078e00ff */
[----:B------:R-:W-:Y:S02]  /*1e950*/  IADD3 R99, P0, P3, R96, R94, R0 ;  /* 0x0000005e60637210 */ /* 0x000fe40007b1e000 */
[----:B------:R-:W2:Y:S01]  /*1e960*/  @P1 LDC R94, c[0x0][0xbf0] ;  /* 0x0002fc00ff5e1b82 */ /* 0x000ea20000000800 */
[----:B------:R-:W-:Y:S01]  /*1e970*/  SEL R96, R137, RZ, P2 ;  /* 0x000000ff89607207 */ /* 0x000fe20001000000 */
[----:B------:R-:W-:-:S04]  /*1e980*/  IMAD.IADD R133, R97, 0x1, R133 ;  /* 0x0000000161857824 */ /* 0x000fc800078e0285 */
[-C--:B-1----:R-:W-:Y:S01]  /*1e990*/  IMAD R134, R93, R96.reuse, RZ ;  /* 0x000000605d867224 */ /* 0x082fe200078e02ff */
[----:B------:R-:W-:Y:S01]  /*1e9a0*/  SHF.R.S32.HI R93, RZ, 0x1f, R0 ;  /* 0x0000001fff5d7819 */ /* 0x000fe20000011400 */
[----:B------:R-:W-:-:S03]  /*1e9b0*/  IMAD.WIDE.U32 R96, R92, R96, RZ ;  /* 0x000000605c607225 */ /* 0x000fc600078e00ff */
[----:B------:R-:W-:Y:S01]  /*1e9c0*/  IADD3.X R92, R133, R135, R93, P0, P3 ;  /* 0x00000087855c7210 */ /* 0x000fe200007e645d */
[----:B------:R-:W-:-:S04]  /*1e9d0*/  IMAD R133, R138, 0x80, R144 ;  /* 0x000000808a857824 */ /* 0x000fc800078e0290 */
[----:B0-----:R-:W-:Y:S01]  /*1e9e0*/  @P1 IMAD.HI.U32 R95, R133, R95, RZ ;  /* 0x0000005f855f1227 */ /* 0x001fe200078e00ff */
[----:B------:R-:W-:-:S04]  /*1e9f0*/  MOV R135, R133 ;  /* 0x0000008500877202 */ /* 0x000fc80000000f00 */
[----:B--2---:R-:W-:Y:S02]  /*1ea00*/  @P1 SHF.R.U32.HI R135, RZ, R94, R95 ;  /* 0x0000005eff871219 */ /* 0x004fe4000001165f */
[----:B------:R0:W1:Y:S02]  /*1ea10*/  LDC.64 R94, c[0x0][R98+0x210] ;  /* 0x00008400625e7b82 */ /* 0x0000640000000a00 */
[----:B------:R-:W-:-:S06]  /*1ea20*/  IADD3 R96, P0, P3, R135, R99, R96 ;  /* 0x0000006387607210 */ /* 0x000fcc0007b1e060 */
[----:B0-----:R-:W0:Y:S01]  /*1ea30*/  LDC.64 R98, c[0x0][0xba8] ;  /* 0x0002ea00ff627b82 */ /* 0x001e220000000a00 */
[----:B------:R-:W-:Y:S01]  /*1ea40*/  IMAD.IADD R134, R97, 0x1, R134 ;  /* 0x0000000161867824 */ /* 0x000fe200078e0286 */
[----:B------:R-:W-:-:S04]  /*1ea50*/  SHF.R.S32.HI R97, RZ, 0x1f, R135 ;  /* 0x0000001fff617819 */ /* 0x000fc80000011487 */
[----:B------:R-:W-:Y:S01]  /*1ea60*/  IADD3.X R97, R97, R92, R134, P0, P3 ;  /* 0x0000005c61617210 */ /* 0x000fe200007e6486 */
[----:B------:R-:W-:-:S04]  /*1ea70*/  IMAD.MOV R134, RZ, RZ, -R135 ;  /* 0x000000ffff867224 */ /* 0x000fc800078e0a87 */
[----:B------:R-:W-:Y:S01]  /*1ea80*/  IMAD R134, R136, R134, R133 ;  /* 0x0000008688867224 */ /* 0x000fe200078e0285 */
[----:B0-----:R-:W0:Y:S08]  /*1ea90*/  @!P2 LDC R98, c[0x0][0xb50] ;  /* 0x0002d400ff62ab82 */ /* 0x001e300000000800 */
[----:B------:R-:W2:Y:S01]  /*1eaa0*/  @!P2 LDC R99, c[0x0][0xb54] ;  /* 0x0002d500ff63ab82 */ /* 0x000ea20000000800 */
[----:B------:R-:W-:Y:S01]  /*1eab0*/  SHF.R.S32.HI R92, RZ, 0x1f, R134 ;  /* 0x0000001fff5c7819 */ /* 0x000fe20000011486 */
[----:B-1----:R-:W-:-:S02]  /*1eac0*/  IMAD R95, R95, R134, RZ ;  /* 0x000000865f5f7224 */ /* 0x002fc400078e02ff */
[----:B------:R-:W-:-:S04]  /*1ead0*/  IMAD.WIDE.U32 R96, R94, R134, R96 ;  /* 0x000000865e607225 */ /* 0x000fc800078e0060 */
[----:B------:R-:W-:Y:S01]  /*1eae0*/  IMAD R92, R94, R92, R95 ;  /* 0x0000005c5e5c7224 */ /* 0x000fe200078e025f */
[----:B0-----:R-:W-:-:S03]  /*1eaf0*/  LEA R98, P0, R96, R98, 0x2 ;  /* 0x0000006260627211 */ /* 0x001fc600078010ff */
[----:B------:R-:W-:-:S05]  /*1eb00*/  IMAD.IADD R92, R97, 0x1, R92 ;  /* 0x00000001615c7824 */ /* 0x000fca00078e025c */
[----:B--2---:R-:W-:Y:S01]  /*1eb10*/  LEA.HI.X R92, R96, R99, R92, 0x2, P0 ;  /* 0x00000063605c7211 */ /* 0x004fe200000f145c */
[----:B------:R-:W-:Y:S01]  /*1eb20*/  SHFL.IDX PT, R94, R98, RZ, 0x1c1f ;  /* 0x001c1fff625e7589 */ /* 0x000fe200000e0000 */
[----:B------:R-:W-:-:S03]  /*1eb30*/  LEA R99, R138, R140, 0x7 ;  /* 0x0000008c8a637211 */ /* 0x000fc600078e38ff */
[----:B------:R-:W0:Y:S04]  /*1eb40*/  SHFL.IDX PT, R95, R92, RZ, 0x1c1f ;  /* 0x001c1fff5c5f7589 */ /* 0x000e2800000e0000 */
[----:B------:R1:W-:Y:S04]  /*1eb50*/  SHFL.IDX PT, R96, R98, 0x1, 0x1c1f ;  /* 0x003c1f0062607f89 */ /* 0x0003e800000e0000 */
[----:B------:R2:W3:Y:S01]  /*1eb60*/  SHFL.IDX PT, R97, R92, 0x1, 0x1c1f ;  /* 0x003c1f005c617f89 */ /* 0x0004e200000e0000 */
[----:B------:R-:W-:Y:S01]  /*1eb70*/  LOP3.LUT P0, RZ, R139, 0x3, RZ, 0xc0, !PT ;  /* 0x000000038bff7812 */ /* 0x000fe2000780c0ff */
[----:B-1----:R-:W-:-:S02]  /*1eb80*/  VIADD R98, R99, 0x8 ;  /* 0x0000000863627836 */ /* 0x002fc40000000000 */
[----:B--2---:R-:W-:-:S05]  /*1eb90*/  IMAD R92, R132, R136, RZ ;  /* 0x00000088845c7224 */ /* 0x004fca00078e02ff */
[-C--:B------:R-:W-:Y:S02]  /*1eba0*/  ISETP.GE.OR P3, PT, R99, R92.reuse, P0 ;  /* 0x0000005c6300720c */ /* 0x080fe40000766670 */
[----:B------:R-:W-:-:S11]  /*1ebb0*/  ISETP.GE.OR P0, PT, R98, R92, P0 ;  /* 0x0000005c6200720c */ /* 0x000fd60000706670 */
[----:B0-----:R0:W-:Y:S04]  /*1ebc0*/  @!P3 ST.E desc[UR4][R94.64], R166 ;  /* 0x000000a65e00b985 */ /* 0x0011e8000c101904 */
[----:B---3--:R0:W-:Y:S01]  /*1ebd0*/  @!P0 ST.E desc[UR4][R96.64], R167 ;  /* 0x000000a760008985 */ /* 0x0081e2000c101904 */
[----:B------:R-:W-:Y:S05]  /*1ebe0*/  @P2 BRA `(.L_x_657) ;  /* 0x0000000c00ec2947 */ /* 0x000fea0003800000 */
[----:B------:R1:W5:Y:S01]  /*1ebf0*/  LDL R86, [R1+0x100] ;  /* 0x0001000001567983 */ /* 0x0003620000100800 */
[----:B------:R-:W-:Y:S01]  /*1ec00*/  IMAD.SHL.U32 R139, R212, 0x40, RZ ;  /* 0x00000040d48b7824 */ /* 0x000fe200078e00ff */
[----:B------:R-:W2:Y:S01]  /*1ec10*/  @P1 LDC R21, c[0x0][0xbec] ;  /* 0x0002fb00ff151b82 */ /* 0x000ea20000000800 */
[----:B------:R-:W-:Y:S01]  /*1ec20*/  ULDC.64 UR4, c[0x0][0x208] ;  /* 0x0000820000047ab9 */ /* 0x000fe20000000a00 */
[----:B------:R1:W5:Y:S01]  /*1ec30*/  LDL R85, [R1+0x68] ;  /* 0x0000680001557983 */ /* 0x0003620000100800 */
[----:B------:R-:W-:-:S03]  /*1ec40*/  IMAD R3, R233, 0x8, R139 ;  /* 0x00000008e9037824 */ /* 0x000fc600078e028b */
[----:B------:R1:W5:Y:S01]  /*1ec50*/  LDL R84, [R1+0x70] ;  /* 0x0000700001547983 */ /* 0x0003620000100800 */
[----:B------:R-:W-:Y:S01]  /*1ec60*/  IMAD.WIDE R130, R3, 0x2, R130 ;  /* 0x0000000203827825 */ /* 0x000fe200078e0282 */
[----:B------:R-:W3:Y:S02]  /*1ec70*/  @P1 LDC R77, c[0x0][0xbf0] ;  /* 0x0002fc00ff4d1b82 */ /* 0x000ee40000000800 */
[----:B------:R1:W5:Y:S01]  /*1ec80*/  LDL R82, [R1+0x6c] ;  /* 0x00006c0001527983 */ /* 0x0003620000100800 */
[C---:B------:R-:W-:Y:S02]  /*1ec90*/  IADD3 R9, P4, R130.reuse, 0x1000, RZ ;  /* 0x0000100082097810 */ /* 0x040fe40007f9e0ff */
[C---:B------:R-:W-:Y:S02]  /*1eca0*/  IADD3 R13, P3, R130.reuse, 0x2000, RZ ;  /* 0x00002000820d7810 */ /* 0x040fe40007f7e0ff */
[----:B------:R-:W-:Y:S02]  /*1ecb0*/  IADD3 R25, P2, R130, 0x3000, RZ ;  /* 0x0000300082197810 */ /* 0x000fe40007f5e0ff */
[----:B------:R-:W-:-:S02]  /*1ecc0*/  LOP3.LUT R8, R9, 0x380, RZ, 0xc0, !PT ;  /* 0x0000038009087812 */ /* 0x000fc400078ec0ff */
[----:B------:R-:W-:Y:S02]  /*1ecd0*/  LOP3.LUT R12, R13, 0x380, RZ, 0xc0, !PT ;  /* 0x000003800d0c7812 */ /* 0x000fe400078ec0ff */
[----:B------:R-:W-:Y:S02]  /*1ece0*/  LOP3.LUT R24, R25, 0x380, RZ, 0xc0, !PT ;  /* 0x0000038019187812 */ /* 0x000fe400078ec0ff */
[----:B------:R-:W-:Y:S02]  /*1ecf0*/  SHF.R.U64 R8, R8, 0x3, RZ ;  /* 0x0000000308087819 */ /* 0x000fe400000012ff */
[----:B------:R-:W-:Y:S02]  /*1ed00*/  SHF.R.U64 R12, R12, 0x3, RZ ;  /* 0x000000030c0c7819 */ /* 0x000fe400000012ff */
[----:B------:R-:W-:Y:S02]  /*1ed10*/  SHF.R.U64 R24, R24, 0x3, RZ ;  /* 0x0000000318187819 */ /* 0x000fe400000012ff */
[----:B------:R-:W-:-:S02]  /*1ed20*/  LOP3.LUT R8, R8, R9, RZ, 0x3c, !PT ;  /* 0x0000000908087212 */ /* 0x000fc400078e3cff */
[----:B------:R-:W-:Y:S01]  /*1ed30*/  LOP3.LUT R12, R12, R13, RZ, 0x3c, !PT ;  /* 0x0000000d0c0c7212 */ /* 0x000fe200078e3cff */
[--C-:B------:R-:W-:Y:S01]  /*1ed40*/  IMAD.X R13, RZ, RZ, R131.reuse, P3 ;  /* 0x000000ffff0d7224 */ /* 0x100fe200018e0683 */
[----:B------:R-:W-:Y:S01]  /*1ed50*/  LOP3.LUT R24, R24, R25, RZ, 0x3c, !PT ;  /* 0x0000001918187212 */ /* 0x000fe200078e3cff */
[----:B------:R-:W-:Y:S01]  /*1ed60*/  IMAD.X R25, RZ, RZ, R131, P2 ;  /* 0x000000ffff197224 */ /* 0x000fe200010e0683 */
[----:B------:R-:W-:Y:S02]  /*1ed70*/  IADD3.X R9, RZ, R131, RZ, P4, !PT ;  /* 0x00000083ff097210 */ /* 0x000fe400027fe4ff */
[C---:B------:R-:W-:Y:S01]  /*1ed80*/  IADD3 R29, P0, R130.reuse, 0x4000, RZ ;  /* 0x00004000821d7810 */ /* 0x040fe20007f1e0ff */
[----:B------:R-:W5:Y:S01]  /*1ed90*/  LD.E.128 R12, desc[UR4][R12.64] ;  /* 0x000000040c0c7980 */ /* 0x000f62000c101d00 */
[C---:B------:R-:W-:Y:S02]  /*1eda0*/  IADD3 R33, P6, R130.reuse, 0x5000, RZ ;  /* 0x0000500082217810 */ /* 0x040fe40007fde0ff */
[C---:B------:R-:W-:Y:S01]  /*1edb0*/  IADD3 R37, P5, R130.reuse, 0x6000, RZ ;  /* 0x0000600082257810 */ /* 0x040fe20007fbe0ff */
[----:B------:R-:W5:Y:S01]  /*1edc0*/  LD.E.128 R8, desc[UR4][R8.64] ;  /* 0x0000000408087980 */ /* 0x000f62000c101d00 */
[----:B------:R-:W-:-:S02]  /*1edd0*/  IADD3 R41, P4, R130, 0x7000, RZ ;  /* 0x0000700082297810 */ /* 0x000fc40007f9e0ff */
[C---:B------:R-:W-:Y:S01]  /*1ede0*/  IADD3 R45, P3, R130.reuse, 0x8000, RZ ;  /* 0x00008000822d7810 */ /* 0x040fe20007f7e0ff */
[----:B------:R-:W5:Y:S01]  /*1edf0*/  LD.E.128 R24, desc[UR4][R24.64] ;  /* 0x0000000418187980 */ /* 0x000f62000c101d00 */
[----:B------:R-:W-:Y:S02]  /*1ee00*/  IADD3 R49, P2, R130, 0x9000, RZ ;  /* 0x0000900082317810 */ /* 0x000fe40007f5e0ff */
[----:B------:R-:W-:Y:S02]  /*1ee10*/  LOP3.LUT R28, R29, 0x380, RZ, 0xc0, !PT ;  /* 0x000003801d1c7812 */ /* 0x000fe400078ec0ff */
[----:B------:R-:W-:Y:S02]  /*1ee20*/  LOP3.LUT R32, R33, 0x380, RZ, 0xc0, !PT ;  /* 0x0000038021207812 */ /* 0x000fe400078ec0ff */
[----:B------:R-:W-:Y:S02]  /*1ee30*/  LOP3.LUT R36, R37, 0x380, RZ, 0xc0, !PT ;  /* 0x0000038025247812 */ /* 0x000fe400078ec0ff */
[----:B------:R-:W-:-:S02]  /*1ee40*/  LOP3.LUT R40, R41, 0x380, RZ, 0xc0, !PT ;  /* 0x0000038029287812 */ /* 0x000fc400078ec0ff */
[----:B------:R-:W-:Y:S02]  /*1ee50*/  LOP3.LUT R44, R45, 0x380, RZ, 0xc0, !PT ;  /* 0x000003802d2c7812 */ /* 0x000fe400078ec0ff */
[----:B------:R-:W-:Y:S02]  /*1ee60*/  LOP3.LUT R48, R49, 0x380, RZ, 0xc0, !PT ;  /* 0x0000038031307812 */ /* 0x000fe400078ec0ff */
[----:B------:R-:W-:Y:S02]  /*1ee70*/  SHF.R.U64 R28, R28, 0x3, RZ ;  /* 0x000000031c1c7819 */ /* 0x000fe400000012ff */
[----:B------:R-:W-:Y:S02]  /*1ee80*/  SHF.R.U64 R32, R32, 0x3, RZ ;  /* 0x0000000320207819 */ /* 0x000fe400000012ff */
[----:B------:R-:W-:Y:S02]  /*1ee90*/  SHF.R.U64 R36, R36, 0x3, RZ ;  /* 0x0000000324247819 */ /* 0x000fe400000012ff */
[----:B------:R-:W-:-:S02]  /*1eea0*/  SHF.R.U64 R40, R40, 0x3, RZ ;  /* 0x0000000328287819 */ /* 0x000fc400000012ff */
[----:B------:R-:W-:Y:S02]  /*1eeb0*/  SHF.R.U64 R44, R44, 0x3, RZ ;  /* 0x000000032c2c7819 */ /* 0x000fe400000012ff */
[----:B------:R-:W-:Y:S02]  /*1eec0*/  SHF.R.U64 R48, R48, 0x3, RZ ;  /* 0x0000000330307819 */ /* 0x000fe400000012ff */
[----:B------:R-:W-:Y:S01]  /*1eed0*/  LOP3.LUT R28, R28, R29, RZ, 0x3c, !PT ;  /* 0x0000001d1c1c7212 */ /* 0x000fe200078e3cff */
[--C-:B------:R-:W-:Y:S01]  /*1eee0*/  IMAD.X R29, RZ, RZ, R131.reuse, P0 ;  /* 0x000000ffff1d7224 */ /* 0x100fe200000e0683 */
[----:B------:R-:W-:Y:S02]  /*1eef0*/  LOP3.LUT R32, R32, R33, RZ, 0x3c, !PT ;  /* 0x0000002120207212 */ /* 0x000fe400078e3cff */
        /* <DEDUP_REMOVED lines=8> */
[----:B------:R-:W-:-:S02]  /*1ef80*/  IADD3.X R33, RZ, R131, RZ, P6, !PT ;  /* 0x00000083ff217210 */ /* 0x000fc400037fe4ff */
[C---:B------:R-:W-:Y:S01]  /*1ef90*/  IADD3 R53, P0, R130.reuse, 0xa000, RZ ;  /* 0x0000a00082357810 */ /* 0x040fe20007f1e0ff */
[----:B------:R-:W5:Y:S01]  /*1efa0*/  LD.E.128 R36, desc[UR4][R36.64] ;  /* 0x0000000424247980 */ /* 0x000f62000c101d00 */
[C---:B------:R-:W-:Y:S02]  /*1efb0*/  IADD3 R57, P6, R130.reuse, 0xb000, RZ ;  /* 0x0000b00082397810 */ /* 0x040fe40007fde0ff */
[C---:B------:R-:W-:Y:S01]  /*1efc0*/  IADD3 R61, P5, R130.reuse, 0xc000, RZ ;  /* 0x0000c000823d7810 */ /* 0x040fe20007fbe0ff */
[----:B------:R-:W5:Y:S01]  /*1efd0*/  LD.E.128 R32, desc[UR4][R32.64] ;  /* 0x0000000420207980 */ /* 0x000f62000c101d00 */
[C---:B------:R-:W-:Y:S02]  /*1efe0*/  IADD3 R65, P4, R130.reuse, 0xd000, RZ ;  /* 0x0000d00082417810 */ /* 0x040fe40007f9e0ff */
[----:B------:R-:W-:Y:S01]  /*1eff0*/  IADD3 R69, P3, R130, 0xe000, RZ ;  /* 0x0000e00082457810 */ /* 0x000fe20007f7e0ff */
[----:B------:R-:W5:Y:S01]  /*1f000*/  LD.E.128 R40, desc[UR4][R40.64] ;  /* 0x0000000428287980 */ /* 0x000f62000c101d00 */
[----:B------:R-:W-:-:S02]  /*1f010*/  IADD3.X R49, RZ, R131, RZ, P2, !PT ;  /* 0x00000083ff317210 */ /* 0x000fc400017fe4ff */
[----:B------:R-:W-:Y:S01]  /*1f020*/  IADD3 R3, P2, R130, 0xf000, RZ ;  /* 0x0000f00082037810 */ /* 0x000fe20007f5e0ff */
[----:B------:R-:W5:Y:S01]  /*1f030*/  LD.E.128 R44, desc[UR4][R44.64] ;  /* 0x000000042c2c7980 */ /* 0x000f62000c101d00 */
[----:B------:R-:W-:Y:S02]  /*1f040*/  LOP3.LUT R52, R53, 0x380, RZ, 0xc0, !PT ;  /* 0x0000038035347812 */ /* 0x000fe400078ec0ff */
[----:B------:R-:W-:Y:S01]  /*1f050*/  LOP3.LUT R56, R57, 0x380, RZ, 0xc0, !PT ;  /* 0x0000038039387812 */ /* 0x000fe200078ec0ff */
[----:B------:R-:W-:Y:S01]  /*1f060*/  IMAD.X R73, RZ, RZ, R131, P2 ;  /* 0x000000ffff497224 */ /* 0x000fe200010e0683 */
[----:B------:R-:W-:Y:S01]  /*1f070*/  LOP3.LUT R60, R61, 0x380, RZ, 0xc0, !PT ;  /* 0x000003803d3c7812 */ /* 0x000fe200078ec0ff */
[----:B------:R-:W5:Y:S01]  /*1f080*/  LD.E.128 R48, desc[UR4][R48.64] ;  /* 0x0000000430307980 */ /* 0x000f62000c101d00 */
        /* <DEDUP_REMOVED lines=18> */
[----:B------:R-:W5:Y:S01]  /*1f1b0*/  LD.E.128 R52, desc[UR4][R52.64] ;  /* 0x0000000434347980 */ /* 0x000f62000c101d00 */
[----:B------:R-:W-:Y:S01]  /*1f1c0*/  LOP3.LUT R68, R68, R69, RZ, 0x3c, !PT ;  /* 0x0000004544447212 */ /* 0x000fe200078e3cff */
[--C-:B------:R-:W-:Y:S01]  /*1f1d0*/  IMAD.X R69, RZ, RZ, R131.reuse, P3 ;  /* 0x000000ffff457224 */ /* 0x100fe200018e0683 */
[----:B------:R-:W-:Y:S01]  /*1f1e0*/  LOP3.LUT R4, R5, R130, RZ, 0x3c, !PT ;  /* 0x0000008205047212 */ /* 0x000fe200078e3cff */
[----:B------:R-:W-:Y:S01]  /*1f1f0*/  IMAD.MOV.U32 R5, RZ, RZ, R131 ;  /* 0x000000ffff057224 */ /* 0x000fe200078e0083 */
[----:B------:R-:W-:Y:S01]  /*1f200*/  IADD3.X R65, RZ, R131, RZ, P4, !PT ;  /* 0x00000083ff417210 */ /* 0x000fe200027fe4ff */
[----:B------:R-:W5:Y:S01]  /*1f210*/  LD.E.128 R56, desc[UR4][R56.64] ;  /* 0x0000000438387980 */ /* 0x000f62000c101d00 */
[----:B------:R-:W-:-:S03]  /*1f220*/  LOP3.LUT R72, R2, R3, RZ, 0x3c, !PT ;  /* 0x0000000302487212 */ /* 0x000fc600078e3cff */
[----:B------:R-:W5:Y:S04]  /*1f230*/  LD.E.128 R4, desc[UR4][R4.64] ;  /* 0x0000000404047980 */ /* 0x000f68000c101d00 */
[----:B------:R-:W5:Y:S04]  /*1f240*/  LD.E.128 R60, desc[UR4][R60.64] ;  /* 0x000000043c3c7980 */ /* 0x000f68000c101d00 */
[----:B------:R-:W5:Y:S04]  /*1f250*/  LD.E.128 R64, desc[UR4][R64.64] ;  /* 0x0000000440407980 */ /* 0x000f68000c101d00 */
[----:B------:R-:W5:Y:S04]  /*1f260*/  LD.E.128 R68, desc[UR4][R68.64] ;  /* 0x0000000444447980 */ /* 0x000f68000c101d00 */
[----:B------:R-:W5:Y:S01]  /*1f270*/  LD.E.128 R72, desc[UR4][R72.64] ;  /* 0x0000000448487980 */ /* 0x000f62000c101d00 */
[----:B------:R-:W-:-:S02]  /*1f280*/  ULDC.64 UR4, c[0x0][0xaa0] ;  /* 0x0002a80000047ab9 */ /* 0x000fc40000000a00 */
[----:B------:R-:W-:Y:S01]  /*1f290*/  IMAD R93, R93, UR4, RZ ;  /* 0x000000045d5d7c24 */ /* 0x000fe2000f8e02ff */
[----:B------:R-:W-:Y:S01]  /*1f2a0*/  SHF.R.S32.HI R20, RZ, 0x1f, R235 ;  /* 0x0000001fff147819 */ /* 0x000fe200000114eb */
[C---:B------:R-:W-:Y:S01]  /*1f2b0*/  IMAD.WIDE.U32 R2, R0.reuse, UR4, RZ ;  /* 0x0000000400027c25 */ /* 0x040fe2000f8e00ff */
[----:B------:R-:W-:Y:S01]  /*1f2c0*/  @!PT LDS RZ, [RZ] ;  /* 0x00000000fffff984 */ /* 0x000fe20000000800 */
[----:B------:R-:W-:Y:S01]  /*1f2d0*/  @!PT LDS RZ, [RZ] ;  /* 0x00000000fffff984 */ /* 0x000fe20000000800 */
[----:B------:R-:W-:Y:S01]  /*1f2e0*/  @!PT LDS RZ, [RZ] ;  /* 0x00000000fffff984 */ /* 0x000fe20000000800 */
[----:B------:R-:W-:Y:S01]  /*1f2f0*/  @!PT LDS RZ, [RZ] ;  /* 0x00000000fffff984 */ /* 0x000fe20000000800 */
[----:B------:R4:W-:Y:S06]  /*1f300*/  MEMBAR.ALL.CTA ;  /* 0x0000000000007992 */ /* 0x0009ec0000008000 */
[----:B----4-:R-:W4:Y:S01]  /*1f310*/  FENCE.VIEW.ASYNC.S ;  /* 0x00000000000073c6 */ /* 0x010f220000000000 */
[----:B------:R-:W-:Y:S01]  /*1f320*/  IMAD R93, R0, UR5, R93 ;  /* 0x00000005005d7c24 */ /* 0x000fe2000f8e025d */
[----:B------:R-:W-:Y:S01]  /*1f330*/  ULDC.64 UR4, c[0x0][0xae8] ;  /* 0x0002ba0000047ab9 */ /* 0x000fe20000000a00 */
[----:B------:R-:W-:-:S03]  /*1f340*/  IMAD R0, R233, 0x20, R212 ;  /* 0x00000020e9007824 */ /* 0x000fc600078e02d4 */
[----:B------:R-:W-:Y:S01]  /*1f350*/  IADD3 R3, R3, R93, RZ ;  /* 0x0000005d03037210 */ /* 0x000fe20007ffe0ff */
[----:B------:R-:W-:Y:S02]  /*1f360*/  IMAD R76, R138, 0x80, R0 ;  /* 0x000000808a4c7824 */ /* 0x000fe400078e0200 */
[----:B------:R-:W-:-:S04]  /*1f370*/  IMAD.WIDE.U32 R2, R232, UR4, R2 ;  /* 0x00000004e8027c25 */ /* 0x000fc8000f8e0002 */
[----:B--2---:R-:W-:-:S04]  /*1f380*/  @P1 IMAD.HI.U32 R0, R76, R21, RZ ;  /* 0x000000154c001227 */ /* 0x004fc800078e00ff */
[----:B------:R-:W-:Y:S01]  /*1f390*/  IMAD R3, R232, UR5, R3 ;  /* 0x00000005e8037c24 */ /* 0x000fe2000f8e0203 */
[----:B------:R-:W-:Y:S01]  /*1f3a0*/  ULDC.64 UR4, c[0x0][0xaf0] ;  /* 0x0002bc0000047ab9 */ /* 0x000fe20000000a00 */
[----:B------:R-:W-:Y:S01]  /*1f3b0*/  IMAD.MOV.U32 R21, RZ, RZ, R76 ;  /* 0x000000ffff157224 */ /* 0x000fe200078e004c */
[----:B---3--:R-:W-:Y:S01]  /*1f3c0*/  @P1 SHF.R.U32.HI R21, RZ, R77, R0 ;  /* 0x0000004dff151219 */ /* 0x008fe20000011600 */
[----:B------:R-:W-:Y:S02]  /*1f3d0*/  IMAD R20, R20, UR4, RZ ;  /* 0x0000000414147c24 */ /* 0x000fe4000f8e02ff */
[----:B------:R-:W-:Y:S01]  /*1f3e0*/  IMAD.WIDE.U32 R2, R235, UR4, R2 ;  /* 0x00000004eb027c25 */ /* 0x000fe2000f8e0002 */
[----:B------:R-:W-:Y:S02]  /*1f3f0*/  SHF.R.S32.HI R0, RZ, 0x1f, R21 ;  /* 0x0000001fff007819 */ /* 0x000fe40000011415 */
[----:B------:R-:W-:Y:S01]  /*1f400*/  IADD3 R79, -R21, RZ, RZ ;  /* 0x000000ff154f7210 */ /* 0x000fe20007ffe1ff */
[----:B------:R-:W-:Y:S01]  /*1f410*/  IMAD R77, R235, UR5, R20 ;  /* 0x00000005eb4d7c24 */ /* 0x000fe2000f8e0214 */
[----:B------:R-:W-:-:S02]  /*1f420*/  ULDC.64 UR4, c[0x0][0xae0] ;  /* 0x0002b80000047ab9 */ /* 0x000fc40000000a00 */
[----:B------:R-:W-:Y:S02]  /*1f430*/  IMAD R0, R0, UR4, RZ ;  /* 0x0000000400007c24 */ /* 0x000fe4000f8e02ff */
[----:B------:R-:W-:Y:S02]  /*1f440*/  IMAD.IADD R3, R3, 0x1, R77 ;  /* 0x0000000103037824 */ /* 0x000fe400078e024d */
[----:B------:R-:W-:Y:S02]  /*1f450*/  IMAD R77, R136, R79, R76 ;  /* 0x0000004f884d7224 */ /* 0x000fe400078e024c */
[C---:B------:R-:W-:Y:S02]  /*1f460*/  IMAD R79, R21.reuse, UR5, R0 ;  /* 0x00000005154f7c24 */ /* 0x040fe4000f8e0200 */
[----:B------:R-:W-:Y:S01]  /*1f470*/  IMAD.WIDE.U32 R2, R21, UR4, R2 ;  /* 0x0000000415027c25 */ /* 0x000fe2000f8e0002 */
[----:B------:R-:W-:Y:S01]  /*1f480*/  SHF.R.S32.HI R0, RZ, 0x1f, R77 ;  /* 0x0000001fff007819 */ /* 0x000fe2000001144d */
[----:B------:R-:W-:-:S02]  /*1f490*/  ULDC.64 UR4, c[0x0][0xad8] ;  /* 0x0002b60000047ab9 */ /* 0x000fc40000000a00 */
[----:B------:R-:W-:Y:S02]  /*1f4a0*/  IMAD.IADD R3, R3, 0x1, R79 ;  /* 0x0000000103037824 */ /* 0x000fe400078e024f */
[----:B------:R-:W-:Y:S02]  /*1f4b0*/  IMAD R0, R0, UR4, RZ ;  /* 0x0000000400007c24 */ /* 0x000fe4000f8e02ff */
[----:B------:R-:W-:Y:S02]  /*1f4c0*/  IMAD R81, R138, 0x80, R212 ;  /* 0x000000808a517824 */ /* 0x000fe400078e02d4 */
[C---:B------:R-:W-:Y:S02]  /*1f4d0*/  IMAD R79, R77.reuse, UR5, R0 ;  /* 0x000000054d4f7c24 */ /* 0x040fe4000f8e0200 */
[----:B------:R-:W-:Y:S01]  /*1f4e0*/  IMAD.WIDE.U32 R2, R77, UR4, R2 ;  /* 0x000000044d027c25 */ /* 0x000fe2000f8e0002 */
[----:B------:R-:W-:Y:S01]  /*1f4f0*/  ISETP.GE.AND P2, PT, R81, R92, PT ;  /* 0x0000005c5100720c */ /* 0x000fe20003f46270 */
[----:B------:R-:W-:-:S02]  /*1f500*/  ULDC.64 UR4, c[0x0][0xa80] ;  /* 0x0002a00000047ab9 */ /* 0x000fc40000000a00 */
[----:B------:R-:W-:Y:S01]  /*1f510*/  IMAD.IADD R3, R3, 0x1, R79 ;  /* 0x0000000103037824 */ /* 0x000fe200078e024f */
[----:B------:R-:W-:Y:S01]  /*1f520*/  LEA R0, P3, R2, UR4, 0x1 ;  /* 0x0000000402007c11 */ /* 0x000fe2000f8608ff */
[----:B------:R-:W-:Y:S01]  /*1f530*/  VIADD R20, R18, 0x38820 ;  /* 0x0003882012147836 */ /* 0x000fe20000000000 */
[----:B------:R-:W-:Y:S02]  /*1f540*/  IADD3 R21, R81, 0x20, RZ ;  /* 0x0000002051157810 */ /* 0x000fe40007ffe0ff */
[----:B------:R-:W-:Y:S02]  /*1f550*/  LEA.HI.X R80, R2, UR5, R3, 0x1, P3 ;  /* 0x0000000502507c11 */ /* 0x000fe400098f0c03 */
[----:B------:R-:W-:Y:S02]  /*1f560*/  PRMT R20, RZ, 0x654, R20 ;  /* 0x00000654ff147816 */ /* 0x000fe40000000014 */
[-C--:B------:R-:W-:Y:S01]  /*1f570*/  ISETP.GE.AND P1, PT, R21, R92.reuse, PT ;  /* 0x0000005c1500720c */ /* 0x080fe20003f26270 */
[----:B------:R-:W-:Y:S01]  /*1f580*/  VIADD R21, R81, 0x40 ;  /* 0x0000004051157836 */ /* 0x000fe20000000000 */
[----:B----4-:R1:W-:Y:S01]  /*1f590*/  SYNCS.ARRIVE.TRANS64.RED.A1T0 RZ, [R20+URZ], RZ ;  /* 0x000000ff14ff79a7 */ /* 0x0103e2000810043f */
[----:B------:R1:W2:Y:S01]  /*1f5a0*/  SHFL.IDX PT, R83, R0, RZ, 0x181f ;  /* 0x00181fff00537589 */ /* 0x0002a200000e0000 */
[----:B------:R-:W-:Y:S03]  /*1f5b0*/  BSSY B1, `(.L_x_658) ;  /* 0x0000016000017945 */ /* 0x000fe60003800000 */
[----:B------:R1:W3:Y:S01]  /*1f5c0*/  SHFL.IDX PT, R79, R80, RZ, 0x181f ;  /* 0x00181fff504f7589 */ /* 0x0002e200000e0000 */
[----:B------:R-:W-:Y:S01]  /*1f5d0*/  ISETP.GE.AND P0, PT, R21, R92, PT ;  /* 0x0000005c1500720c */ /* 0x000fe20003f06270 */
[----:B------:R-:W-:-:S12]  /*1f5e0*/  @P2 BRA `(.L_x_659) ;  /* 0x0000000000482947 */ /* 0x000fd80003800000 */
[----:B------:R-:W-:Y:S01]  /*1f5f0*/  ULDC UR4, c[0x0][0xac8] ;  /* 0x0002b20000047ab9 */ /* 0x000fe20000000800 */
[----:B------:R-:W-:Y:S01]  /*1f600*/  ULDC.64 UR6, c[0x0][0x208] ;  /* 0x0000820000067ab9 */ /* 0x000fe20000000a00 */
[----:B------:R-:W-:Y:S02]  /*1f610*/  ISETP.GE.AND P5, PT, R16, UR4, PT ;  /* 0x0000000410007c0c */ /* 0x000fe4000bfa6270 */
[----:B------:R-:W-:Y:S02]  /*1f620*/  ISETP.GE.AND P4, PT, R213, UR4, PT ;  /* 0x00000004d5007c0c */ /* 0x000fe4000bf86270 */
[----:B------:R-:W-:Y:S02]  /*1f630*/  ISETP.GE.AND P3, PT, R218, UR4, PT ;  /* 0x00000004da007c0c */ /* 0x000fe4000bf66270 */
[----:B------:R-:W-:-:S07]  /*1f640*/  ISETP.GE.AND P2, PT, R219, UR4, PT ;  /* 0x00000004db007c0c */ /* 0x000fce000bf46270 */
[----:B--2---:R-:W-:-:S04]  /*1f650*/  @!P5 LEA R2, P6, R16, R83, 0x1 ;  /* 0x000000531002d211 */ /* 0x004fc800078c08ff */
[----:B---3--:R-:W-:Y:S02]  /*1f660*/  @!P5 LEA.HI.X R3, R16, R79, R17, 0x1, P6 ;  /* 0x0000004f1003d211 */ /* 0x008fe400030f0c11 */
[----:B-1---5:R-:W-:-:S03]  /*1f670*/  @!P4 LEA R20, P6, R85, R83, 0x1 ;  /* 0x000000535514c211 */ /* 0x022fc600078c08ff */
[----:B------:R4:W-:Y:S01]  /*1f680*/  @!P5 ST.E.128 desc[UR6][R2.64], R4 ;  /* 0x000000040200d985 */ /* 0x0009e2000c101d06 */
        /* <DEDUP_REMOVED lines=8> */
.L_x_659:
[----:B------:R-:W-:Y:S05]  /*1f710*/  BSYNC B1 ;  /* 0x0000000000017941 */ /* 0x000fea0003800000 */
.L_x_658:
[----:B----4-:R4:W0:Y:S01]  /*1f720*/  SHFL.IDX PT, R21, R80, 0x1, 0x181f ;  /* 0x00381f0050157f89 */ /* 0x01082200000e0000 */
[----:B------:R-:W-:Y:S03]  /*1f730*/  BSSY B1, `(.L_x_660) ;  /* 0x0000015000017945 */ /* 0x000fe60003800000 */
[----:B-----5:R4:W0:Y:S01]  /*1f740*/  SHFL.IDX PT, R7, R0, 0x1, 0x181f ;  /* 0x00381f0000077f89 */ /* 0x02082200000e0000 */
[----:B------:R-:W-:Y:S05]  /*1f750*/  @P1 BRA `(.L_x_661) ;  /* 0x0000000000481947 */ /* 0x000fea0003800000 */
[----:B------:R-:W-:Y:S01]  /*1f760*/  ULDC UR4, c[0x0][0xac8] ;  /* 0x0002b20000047ab9 */ /* 0x000fe20000000800 */
[----:B------:R-:W-:Y:S01]  /*1f770*/  ULDC.64 UR6, c[0x0][0x208] ;  /* 0x0000820000067ab9 */ /* 0x000fe20000000a00 */
[----:B------:R-:W-:Y:S02]  /*1f780*/  ISETP.GE.AND P4, PT, R16, UR4, PT ;  /* 0x0000000410007c0c */ /* 0x000fe4000bf86270 */
[----:B------:R-:W-:Y:S02]  /*1f790*/  ISETP.GE.AND P3, PT, R213, UR4, PT ;  /* 0x00000004d5007c0c */ /* 0x000fe4000bf66270 */
[----:B------:R-:W-:Y:S02]  /*1f7a0*/  ISETP.GE.AND P2, PT, R218, UR4, PT ;  /* 0x00000004da007c0c */ /* 0x000fe4000bf46270 */
[----:B------:R-:W-:-:S07]  /*1f7b0*/  ISETP.GE.AND P1, PT, R219, UR4, PT ;  /* 0x00000004db007c0c */ /* 0x000fce000bf26270 */
[CC--:B0-----:R-:W-:Y:S02]  /*1f7c0*/  @!P4 LEA R2, P6, R16.reuse, R7.reuse, 0x1 ;  /* 0x000000071002c211 */ /* 0x0c1fe400078c08ff */
[C---:B------:R-:W-:Y:S02]  /*1f7d0*/  @!P3 LEA R4, P5, R85.reuse, R7, 0x1 ;  /* 0x000000075504b211 */ /* 0x040fe400078a08ff */
[----:B------:R-:W-:Y:S02]  /*1f7e0*/  @!P4 LEA.HI.X R3, R16, R21, R17, 0x1, P6 ;  /* 0x000000151003c211 */ /* 0x000fe400030f0c11 */
[----:B------:R-:W-:Y:S02]  /*1f7f0*/  @!P2 LEA R6, P6, R218, R7, 0x1 ;  /* 0x00000007da06a211 */ /* 0x000fe400078c08ff */
[----:B------:R-:W-:Y:S01]  /*1f800*/  @!P3 LEA.HI.X R5, R85, R21, R86, 0x1, P5 ;  /* 0x000000155505b211 */ /* 0x000fe200028f0c56 */
[----:B------:R0:W-:Y:S01]  /*1f810*/  @!P4 ST.E.128 desc[UR6][R2.64], R8 ;  /* 0x000000080200c985 */ /* 0x0001e2000c101d06 */
[----:B-1----:R-:W-:-:S02]  /*1f820*/  @!P1 LEA R20, P5, R219, R7, 0x1 ;  /* 0x00000007db149211 */ /* 0x002fc400078a08ff */
[-C--:B------:R-:W-:Y:S01]  /*1f830*/  @!P2 LEA.HI.X R7, R218, R21.reuse, R84, 0x1, P6 ;  /* 0x00000015da07a211 */ /* 0x080fe200030f0c54 */
[----:B------:R0:W-:Y:S01]  /*1f840*/  @!P3 ST.E.128 desc[UR6][R4.64], R32 ;  /* 0x000000200400b985 */ /* 0x0001e2000c101d06 */
[----:B------:R-:W-:-:S03]  /*1f850*/  @!P1 LEA.HI.X R21, R219, R21, R82, 0x1, P5 ;  /* 0x00000015db159211 */ /* 0x000fc600028f0c52 */
[----:B------:R0:W-:Y:S04]  /*1f860*/  @!P2 ST.E.128 desc[UR6][R6.64], R48 ;  /* 0x000000300600a985 */ /* 0x0001e8000c101d06 */
[----:B------:R0:W-:Y:S02]  /*1f870*/  @!P1 ST.E.128 desc[UR6][R20.64], R64 ;  /* 0x0000004014009985 */ /* 0x0001e4000c101d06 */
.L_x_661:
[----:B------:R-:W-:Y:S05]  /*1f880*/  BSYNC B1 ;  /* 0x0000000000017941 */ /* 0x000fea0003800000 */
.L_x_660:
[----:B0-----:R0:W0:Y:S01]  /*1f890*/  SHFL.IDX PT, R9, R80, 0x2, 0x181f ;  /* 0x00581f0050097f89 */ /* 0x00102200000e0000 */
        /* <DEDUP_REMOVED lines=16> */
[----:B------:R-:W-:-:S02]  /*1f9a0*/  @!P1 LEA.HI.X R7, R218, R9, R84, 0x1, P4 ;  /* 0x00000009da079211 */ /* 0x000fc400020f0c54 */
[----:B------:R-:W-:Y:S01]  /*1f9b0*/  @!P0 LEA.HI.X R9, R219, R9, R82, 0x1, P6 ;  /* 0x00000009db098211 */ /* 0x000fe200030f0c52 */
[----:B------:R0:W-:Y:S04]  /*1f9c0*/  @!P2 ST.E.128 desc[UR6][R4.64], R36 ;  /* 0x000000240400a985 */ /* 0x0001e8000c101d06 */
[----:B------:R0:W-:Y:S04]  /*1f9d0*/  @!P1 ST.E.128 desc[UR6][R6.64], R52 ;  /* 0x0000003406009985 */ /* 0x0001e8000c101d06 */
[----:B------:R0:W-:Y:S02]  /*1f9e0*/  @!P0 ST.E.128 desc[UR6][R8.64], R68 ;  /* 0x0000004408008985 */ /* 0x0001e4000c101d06 */
.L_x_663:
[----:B------:R-:W-:Y:S05]  /*1f9f0*/  BSYNC B1 ;  /* 0x0000000000017941 */ /* 0x000fea0003800000 */
.L_x_662:
[----:B------:R-:W-:Y:S01]  /*1fa00*/  IADD3 R81, R81, 0x60, RZ ;  /* 0x0000006051517810 */ /* 0x000fe20007ffe0ff */
[----:B0-----:R0:W0:Y:S03]  /*1fa10*/  SHFL.IDX PT, R9, R80, 0x3, 0x181f ;  /* 0x00781f0050097f89 */ /* 0x00102600000e0000 */
[----:B------:R-:W-:Y:S01]  /*1fa20*/  ISETP.GE.AND P0, PT, R81, R92, PT ;  /* 0x0000005c5100720c */ /* 0x000fe20003f06270 */
[----:B------:R0:W0:-:S12]  /*1fa30*/  SHFL.IDX PT, R11, R0, 0x3, 0x181f ;  /* 0x00781f00000b7f89 */ /* 0x00001800000e0000 */
[----:B------:R-:W-:Y:S05]  /*1fa40*/  @P0 BRA `(.L_x_664) ;  /* 0x0000002400cc0947 */ /* 0x000fea0003800000 */
[----:B------:R-:W-:Y:S01]  /*1fa50*/  ULDC UR4, c[0x0][0xac8] ;  /* 0x0002b20000047ab9 */ /* 0x000fe20000000800 */
[----:B------:R-:W-:Y:S01]  /*1fa60*/  ULDC.64 UR6, c[0x0][0x208] ;  /* 0x0000820000067ab9 */ /* 0x000fe20000000a00 */
[----:B------:R-:W-:Y:S02]  /*1fa70*/  ISETP.GE.AND P3, PT, R16, UR4, PT ;  /* 0x0000000410007c0c */ /* 0x000fe4000bf66270 */
[----:B------:R-:W-:Y:S02]  /*1fa80*/  ISETP.GE.AND P4, PT, R213, UR4, PT ;  /* 0x00000004d5007c0c */ /* 0x000fe4000bf86270 */
[----:B------:R-:W-:-:S09]  /*1fa90*/  ISETP.GE.AND P5, PT, R218, UR4, PT ;  /* 0x00000004da007c0c */ /* 0x000fd2000bfa6270 */
[CC--:B0-----:R-:W-:Y:S02]  /*1faa0*/  @!P3 LEA R2, P0, R16.reuse, R11.reuse, 0x1 ;  /* 0x0000000b1002b211 */ /* 0x0c1fe400078008ff */
[----:B------:R-:W-:Y:S02]  /*1fab0*/  @!P4 LEA R4, P1, R85, R11, 0x1 ;  /* 0x0000000b5504c211 */ /* 0x000fe400078208ff */
[----:B------:R-:W-:Y:S02]  /*1fac0*/  @!P3 LEA.HI.X R3, R16, R9, R17, 0x1, P0 ;  /* 0x000000091003b211 */ /* 0x000fe400000f0c11 */
[----:B------:R-:W-:Y:S02]  /*1fad0*/  ISETP.GE.AND P0, PT, R219, UR4, PT ;  /* 0x00000004db007c0c */ /* 0x000fe4000bf06270 */
[----:B------:R-:W-:Y:S01]  /*1fae0*/  @!P5 LEA R6, P2, R218, R11, 0x1 ;  /* 0x0000000bda06d211 */ /* 0x000fe200078408ff */
[----:B------:R0:W-:Y:S01]  /*1faf0*/  @!P3 ST.E.128 desc[UR6][R2.64], R24 ;  /* 0x000000180200b985 */ /* 0x0001e2000c101d06 */
[----:B------:R-:W-:-:S02]  /*1fb00*/  @!P4 LEA.HI.X R5, R85, R9, R86, 0x1, P1 ;  /* 0x000000095505c211 */ /* 0x000fc400008f0c56 */
[----:B------:R-:W-:-:S03]  /*1fb10*/  @!P5 LEA.HI.X R7, R218, R9, R84, 0x1, P2 ;  /* 0x00000009da07d211 */ /* 0x000fc600010f0c54 */
        /* <DEDUP_REMOVED lines=8> */
.L_x_657:
[----:B0-----:R-:W0:Y:S01]  /*1fba0*/  @P1 LDC R95, c[0x0][0xbec] ;  /* 0x0002fb00ff5f1b82 */ /* 0x001e220000000800 */
[----:B------:R-:W-:Y:S01]  /*1fbb0*/  ULDC.64 UR4, c[0x0][0xb08] ;  /* 0x0002c20000047ab9 */ /* 0x000fe20000000a00 */
[----:B------:R-:W-:Y:S01]  /*1fbc0*/  IMAD.MOV.U32 R96, RZ, RZ, R133 ;  /* 0x000000ffff607224 */ /* 0x000fe200078e0085 */
[----:B------:R1:W5:Y:S01]  /*1fbd0*/  LDL R209, [R1+0x7c] ;  /* 0x00007c0001d17983 */ /* 0x0003620000100800 */
[----:B------:R-:W-:-:S03]  /*1fbe0*/  IMAD R93, R93, UR4, RZ ;  /* 0x000000045d5d7c24 */ /* 0x000fc6000f8e02ff */
[----:B------:R1:W5:Y:S01]  /*1fbf0*/  LDL R208, [R1+0x188] ;  /* 0x0001880001d07983 */ /* 0x0003620000100800 */
[----:B------:R-:W2:Y:S01]  /*1fc00*/  @P1 LDC R94, c[0x0][0xbf0] ;  /* 0x0002fc00ff5e1b82 */ /* 0x000ea20000000800 */
[----:B------:R-:W-:Y:S02]  /*1fc10*/  IMAD R93, R0, UR5, R93 ;  /* 0x00000005005d7c24 */ /* 0x000fe4000f8e025d */
[----:B------:R1:W5:Y:S04]  /*1fc20*/  LDL R207, [R1+0xf8] ;  /* 0x0000f80001cf7983 */ /* 0x0003680000100800 */
[----:B------:R1:W5:Y:S04]  /*1fc30*/  LDL R206, [R1+0x184] ;  /* 0x0001840001ce7983 */ /* 0x0003680000100800 */
[----:B------:R1:W5:Y:S04]  /*1fc40*/  LDL R205, [R1+0xf4] ;  /* 0x0000f40001cd7983 */ /* 0x0003680000100800 */
[----:B------:R1:W5:Y:S01]  /*1fc50*/  LDL R204, [R1+0x180] ;  /* 0x0001800001cc7983 */ /* 0x0003620000100800 */
[----:B0-----:R-:W-:-:S03]  /*1fc60*/  @P1 IMAD.HI.U32 R95, R133, R95, RZ ;  /* 0x0000005f855f1227 */ /* 0x001fc600078e00ff */
[----:B------:R1:W5:Y:S04]  /*1fc70*/  LDL R203, [R1+0xf0] ;  /* 0x0000f00001cb7983 */ /* 0x0003680000100800 */
[----:B------:R1:W5:Y:S01]  /*1fc80*/  LDL R202, [R1+0x17c] ;  /* 0x00017c0001ca7983 */ /* 0x0003620000100800 */
[----:B--2---:R-:W-:Y:S01]  /*1fc90*/  @P1 SHF.R.U32.HI R96, RZ, R94, R95 ;  /* 0x0000005eff601219 */ /* 0x004fe2000001165f */
[----:B------:R-:W-:Y:S01]  /*1fca0*/  IMAD.WIDE.U32 R94, R0, UR4, RZ ;  /* 0x00000004005e7c25 */ /* 0x000fe2000f8e00ff */
[----:B------:R-:W-:Y:S01]  /*1fcb0*/  ULDC.64 UR4, c[0x0][0xb38] ;  /* 0x0002ce0000047ab9 */ /* 0x000fe20000000a00 */
[----:B------:R-:W-:Y:S01]  /*1fcc0*/  SHF.R.S32.HI R0, RZ, 0x1f, R235 ;  /* 0x0000001fff007819 */ /* 0x000fe200000114eb */
[----:B------:R1:W5:Y:S01]  /*1fcd0*/  LDL R201, [R1+0xec] ;  /* 0x0000ec0001c97983 */ /* 0x0003620000100800 */
[----:B------:R-:W-:Y:S01]  /*1fce0*/  IMAD.IADD R95, R95, 0x1, R93 ;  /* 0x000000015f5f7824 */ /* 0x000fe200078e025d */
[----:B------:R-:W-:-:S02]  /*1fcf0*/  SHF.R.S32.HI R93, RZ, 0x1f, R96 ;  /* 0x0000001fff5d7819 */ /* 0x000fc40000011460 */
[----:B------:R1:W5:Y:S01]  /*1fd00*/  LDL R200, [R1+0x178] ;  /* 0x0001780001c87983 */ /* 0x0003620000100800 */
[----:B------:R-:W-:-:S03]  /*1fd10*/  IMAD.WIDE.U32 R94, R232, UR4, R94 ;  /* 0x00000004e85e7c25 */ /* 0x000fc6000f8e005e */
[----:B------:R1:W5:Y:S01]  /*1fd20*/  LDL R199, [R1+0xe8] ;  /* 0x0000e80001c77983 */ /* 0x0003620000100800 */
[----:B------:R-:W-:Y:S01]  /*1fd30*/  IMAD R95, R232, UR5, R95 ;  /* 0x00000005e85f7c24 */ /* 0x000fe2000f8e025f */
[----:B------:R-:W-:Y:S02]  /*1fd40*/  ULDC.64 UR4, c[0x0][0xb40] ;  /* 0x0002d00000047ab9 */ /* 0x000fe40000000a00 */
[----:B------:R-:W-:Y:S01]  /*1fd50*/  IMAD R0, R0, UR4, RZ ;  /* 0x0000000400007c24 */ /* 0x000fe2000f8e02ff */
[----:B------:R1:W5:Y:S01]  /*1fd60*/  LDL R198, [R1+0x174] ;  /* 0x0001740001c67983 */ /* 0x0003620000100800 */
[----:B------:R-:W-:-:S03]  /*1fd70*/  IMAD.WIDE.U32 R94, R235, UR4, R94 ;  /* 0x00000004eb5e7c25 */ /* 0x000fc6000f8e005e */
[----:B------:R1:W5:Y:S01]  /*1fd80*/  LDL R197, [R1+0xe4] ;  /* 0x0000e40001c57983 */ /* 0x0003620000100800 */
[----:B------:R-:W-:Y:S01]  /*1fd90*/  IMAD R0, R235, UR5, R0 ;  /* 0x00000005eb007c24 */ /* 0x000fe2000f8e0200 */
[----:B------:R-:W-:Y:S02]  /*1fda0*/  ULDC.64 UR4, c[0x0][0xb48] ;  /* 0x0002d20000047ab9 */ /* 0x000fe40000000a00 */
[----:B------:R1:W5:Y:S01]  /*1fdb0*/  LDL R196, [R1+0x170] ;  /* 0x0001700001c47983 */ /* 0x0003620000100800 */
[----:B------:R-:W-:Y:S01]  /*1fdc0*/  IMAD.IADD R95, R95, 0x1, R0 ;  /* 0x000000015f5f7824 */ /* 0x000fe200078e0200 */
[----:B------:R-:W-:Y:S02]  /*1fdd0*/  IADD3 R0, -R96, RZ, RZ ;  /* 0x000000ff60007210 */ /* 0x000fe40007ffe1ff */
[----:B------:R1:W5:Y:S01]  /*1fde0*/  LDL R195, [R1+0xe0] ;  /* 0x0000e00001c37983 */ /* 0x0003620000100800 */
[----:B------:R-:W-:-:S03]  /*1fdf0*/  IMAD.WIDE.U32 R94, R137, UR4, R94 ;  /* 0x00000004895e7c25 */ /* 0x000fc6000f8e005e */
[----:B------:R1:W5:Y:S01]  /*1fe00*/  LDL R194, [R1+0x16c] ;  /* 0x00016c0001c27983 */ /* 0x0003620000100800 */
[----:B------:R-:W-:Y:S02]  /*1fe10*/  IMAD R0, R136, R0, R133 ;  /* 0x0000000088007224 */ /* 0x000fe400078e0285 */
[----:B------:R-:W-:Y:S01]  /*1fe20*/  IMAD R95, R137, UR5, R95 ;  /* 0x00000005895f7c24 */ /* 0x000fe2000f8e025f */
[----:B------:R1:W5:Y:S01]  /*1fe30*/  LDL R193, [R1+0xdc] ;  /* 0x0000dc0001c17983 */ /* 0x0003620000100800 */
[----:B------:R-:W-:-:S03]  /*1fe40*/  ULDC.64 UR4, c[0x0][0xb30] ;  /* 0x0002cc0000047ab9 */ /* 0x000fc60000000a00 */
[----:B------:R1:W5:Y:S04]  /*1fe50*/  LDL R192, [R1+0x168] ;  /* 0x0001680001c07983 */ /* 0x0003680000100800 */
        /* <DEDUP_REMOVED lines=44> */
[----:B------:R1:W5:Y:S01]  /*20120*/  LDL R130, [R1+0x80] ;  /* 0x0000800001827983 */ /* 0x0003620000100800 */
[----:B------:R-:W-:-:S02]  /*20130*/  IMAD R93, R93, UR4, RZ ;  /* 0x000000045d5d7c24 */ /* 0x000fc4000f8e02ff */
[----:B------:R-:W-:-:S04]  /*20140*/  IMAD.WIDE.U32 R94, R96, UR4, R94 ;  /* 0x00000004605e7c25 */ /* 0x000fc8000f8e005e */
[----:B------:R-:W-:Y:S01]  /*20150*/  IMAD R93, R96, UR5, R93 ;  /* 0x00000005605d7c24 */ /* 0x000fe2000f8e025d */
[----:B------:R-:W-:Y:S01]  /*20160*/  SHF.R.S32.HI R96, RZ, 0x1f, R0 ;  /* 0x0000001fff607819 */ /* 0x000fe20000011400 */
[----:B------:R-:W-:Y:S02]  /*20170*/  ULDC.64 UR4, c[0x0][0xb28] ;  /* 0x0002ca0000047ab9 */ /* 0x000fe40000000a00 */
[----:B------:R-:W-:Y:S02]  /*20180*/  IMAD.IADD R95, R95, 0x1, R93 ;  /* 0x000000015f5f7824 */ /* 0x000fe400078e025d */
[----:B------:R-:W-:Y:S02]  /*20190*/  IMAD R96, R96, UR4, RZ ;  /* 0x0000000460607c24 */ /* 0x000fe4000f8e02ff */
[----:B------:R-:W-:-:S04]  /*201a0*/  IMAD.WIDE.U32 R94, R0, UR4, R94 ;  /* 0x00000004005e7c25 */ /* 0x000fc8000f8e005e */
[----:B------:R-:W-:Y:S01]  /*201b0*/  IMAD R96, R0, UR5, R96 ;  /* 0x0000000500607c24 */ /* 0x000fe2000f8e0260 */
[----:B------:R-:W-:Y:S02]  /*201c0*/  ULDC.64 UR4, c[0x0][0xb00] ;  /* 0x0002c00000047ab9 */ /* 0x000fe40000000a00 */
[----:B------:R-:W-:Y:S01]  /*201d0*/  LEA R0, P0, R94, UR4, 0x2 ;  /* 0x000000045e007c11 */ /* 0x000fe2000f8010ff */
[----:B------:R-:W-:-:S05]  /*201e0*/  IMAD.IADD R93, R95, 0x1, R96 ;  /* 0x000000015f5d7824 */ /* 0x000fca00078e0260 */
[----:B------:R-:W-:Y:S01]  /*201f0*/  LEA.HI.X R93, R94, UR5, R93, 0x2, P0 ;  /* 0x000000055e5d7c11 */ /* 0x000fe200080f145d */
[----:B------:R-:W-:Y:S01]  /*20200*/  VIADD R94, R18, 0x38820 ;  /* 0x00038820125e7836 */ /* 0x000fe20000000000 */
[----:B------:R-:W-:-:S04]  /*20210*/  ISETP.GE.AND P0, PT, R99, R92, PT ;  /* 0x0000005c6300720c */ /* 0x000fc80003f06270 */
[----:B------:R-:W-:Y:S01]  /*20220*/  PRMT R94, RZ, 0x654, R94 ;  /* 0x00000654ff5e7816 */ /* 0x000fe2000000005e */
[----:B------:R1:W0:Y:S01]  /*20230*/  SHFL.IDX PT, R95, R93, RZ, 0x1c1f ;  /* 0x001c1fff5d5f7589 */ /* 0x00022200000e0000 */
[----:B------:R-:W-:Y:S02]  /*20240*/  BSSY B1, `(.L_x_665) ;  /* 0x0000085000017945 */ /* 0x000fe40003800000 */
[----:B------:R2:W-:Y:S02]  /*20250*/  SYNCS.ARRIVE.TRANS64.RED.A1T0 RZ, [R94+URZ], RZ ;  /* 0x000000ff5eff79a7 */ /* 0x0005e4000810043f */
[----:B--2---:R1:W2:Y:S03]  /*20260*/  SHFL.IDX PT, R94, R0, RZ, 0x1c1f ;  /* 0x001c1fff005e7589 */ /* 0x0042a600000e0000 */
[----:B------:R-:W-:Y:S05]  /*20270*/  @P0 BRA `(.L_x_666) ;  /* 0x0000000800040947 */ /* 0x000fea0003800000 */
[----:B------:R-:W-:Y:S01]  /*20280*/  ULDC UR4, c[0x0][0xac8] ;  /* 0x0002b20000047ab9 */ /* 0x000fe20000000800 */
[----:B------:R-:W-:Y:S01]  /*20290*/  ULDC.64 UR6, c[0x0][0x208] ;  /* 0x0000820000067ab9 */ /* 0x000fe20000000a00 */
[----:B-----5:R-:W-:Y:S02]  /*202a0*/  ISETP.GE.AND P0, PT, R209, UR4, PT ;  /* 0x00000004d1007c0c */ /* 0x020fe4000bf06270 */
[----:B------:R-:W-:Y:S02]  /*202b0*/  ISETP.GE.AND P5, PT, R187, UR4, PT ;  /* 0x00000004bb007c0c */ /* 0x000fe4000bfa6270 */
[----:B------:R-:W-:Y:S02]  /*202c0*/  ISETP.GE.AND P4, PT, R185, UR4, PT ;  /* 0x00000004b9007c0c */ /* 0x000fe4000bf86270 */
[----:B------:R-:W-:-:S07]  /*202d0*/  ISETP.GE.AND P3, PT, R183, UR4, PT ;  /* 0x00000004b7007c0c */ /* 0x000fce000bf66270 */
[----:B0-2---:R-:W-:-:S05]  /*202e0*/  @!P0 IMAD.WIDE R96, R209, 0x4, R94 ;  /* 0x00000004d1608825 */ /* 0x005fca00078e025e */
[----:B------:R0:W-:Y:S01]  /*202f0*/  @!P0 ST.E.64 desc[UR6][R96.64], R164 ;  /* 0x000000a460008985 */ /* 0x0001e2000c101b06 */
[----:B------:R-:W-:-:S13]  /*20300*/  ISETP.GE.AND P0, PT, R207, UR4, PT ;  /* 0x00000004cf007c0c */ /* 0x000fda000bf06270 */
[----:B0-----:R-:W-:-:S04]  /*20310*/  @!P0 LEA R96, P1, R207, R94, 0x2 ;  /* 0x0000005ecf608211 */ /* 0x001fc800078210ff */
[----:B------:R-:W-:Y:S02]  /*20320*/  @!P0 LEA.HI.X R97, R207, R95, R208, 0x2, P1 ;  /* 0x0000005fcf618211 */ /* 0x000fe400008f14d0 */
[----:B------:R-:W-:-:S03]  /*20330*/  ISETP.GE.AND P1, PT, R203, UR4, PT ;  /* 0x00000004cb007c0c */ /* 0x000fc6000bf26270 */
[----:B------:R0:W-:Y:S01]  /*20340*/  @!P0 ST.E.64 desc[UR6][R96.64], R162 ;  /* 0x000000a260008985 */ /* 0x0001e2000c101b06 */
[----:B------:R-:W-:-:S13]  /*20350*/  ISETP.GE.AND P0, PT, R205, UR4, PT ;  /* 0x00000004cd007c0c */ /* 0x000fda000bf06270 */
[----:B0-----:R-:W-:-:S04]  /*20360*/  @!P0 LEA R96, P2, R205, R94, 0x2 ;  /* 0x0000005ecd608211 */ /* 0x001fc800078410ff */
[----:B------:R-:W-:-:S05]  /*20370*/  @!P0 LEA.HI.X R97, R205, R95, R206, 0x2, P2 ;  /* 0x0000005fcd618211 */ /* 0x000fca00010f14ce */
[----:B------:R0:W-:Y:S01]  /*20380*/  @!P0 ST.E.64 desc[UR6][R96.64], R160 ;  /* 0x000000a060008985 */ /* 0x0001e2000c101b06 */
[----:B------:R-:W-:Y:S02]  /*20390*/  ISETP.GE.AND P0, PT, R201, UR4, PT ;  /* 0x00000004c9007c0c */ /* 0x000fe4000bf06270 */
        /* <DEDUP_REMOVED lines=25> */
[----:B------:R-:W-:Y:S02]  /*20530*/  @!P1 LEA.HI.X R3, R191, R95, R192, 0x2, P2 ;  /* 0x0000005fbf039211 */ /* 0x000fe400010f14c0 */
[----:B------:R-:W-:-:S03]  /*20540*/  @!P4 LEA R4, P2, R185, R94, 0x2 ;  /* 0x0000005eb904c211 */ /* 0x000fc600078410ff */
[----:B------:R0:W-:Y:S01]  /*20550*/  @!P1 ST.E.64 desc[UR6][R2.64], R6 ;  /* 0x0000000602009985 */ /* 0x0001e2000c101b06 */
[----:B------:R-:W-:Y:S02]  /*20560*/  @!P4 LEA.HI.X R5, R185, R95, R186, 0x2, P2 ;  /* 0x0000005fb905c211 */ /* 0x000fe400010f14ba */
[----:B------:R-:W-:Y:S02]  /*20570*/  ISETP.GE.AND P2, PT, R177, UR4, PT ;  /* 0x00000004b1007c0c */ /* 0x000fe4000bf46270 */
[----:B0-----:R-:W-:-:S04]  /*20580*/  @!P0 LEA R2, P1, R189, R94, 0x2 ;  /* 0x0000005ebd028211 */ /* 0x001fc800078210ff */
[----:B------:R-:W-:Y:S02]  /*20590*/  @!P0 LEA.HI.X R3, R189, R95, R190, 0x2, P1 ;  /* 0x0000005fbd038211 */ /* 0x000fe400008f14be */
[----:B------:R-:W-:-:S03]  /*205a0*/  ISETP.GE.AND P1, PT, R179, UR4, PT ;  /* 0x00000004b3007c0c */ /* 0x000fc6000bf26270 */
[----:B------:R0:W-:Y:S01]  /*205b0*/  @!P0 ST.E.64 desc[UR6][R2.64], R8 ;  /* 0x0000000802008985 */ /* 0x0001e2000c101b06 */
[----:B------:R-:W-:Y:S02]  /*205c0*/  ISETP.GE.AND P0, PT, R181, UR4, PT ;  /* 0x00000004b5007c0c */ /* 0x000fe4000bf06270 */
[----:B0-----:R-:W-:-:S04]  /*205d0*/  @!P5 LEA R2, P6, R187, R94, 0x2 ;  /* 0x0000005ebb02d211 */ /* 0x001fc800078c10ff */
[----:B------:R-:W-:Y:S02]  /*205e0*/  @!P5 LEA.HI.X R3, R187, R95, R188, 0x2, P6 ;  /* 0x0000005fbb03d211 */ /* 0x000fe400030f14bc */
[----:B------:R-:W-:-:S03]  /*205f0*/  @!P3 LEA R6, P6, R183, R94, 0x2 ;  /* 0x0000005eb706b211 */ /* 0x000fc600078c10ff */
[----:B------:R0:W-:Y:S01]  /*20600*/  @!P5 ST.E.64 desc[UR6][R2.64], R10 ;  /* 0x0000000a0200d985 */ /* 0x0001e2000c101b06 */
[----:B------:R-:W-:-:S03]  /*20610*/  @!P3 LEA.HI.X R7, R183, R95, R184, 0x2, P6 ;  /* 0x0000005fb707b211 */ /* 0x000fc600030f14b8 */
[----:B------:R2:W-:Y:S04]  /*20620*/  @!P4 ST.E.64 desc[UR6][R4.64], R12 ;  /* 0x0000000c0400c985 */ /* 0x0005e8000c101b06 */
[----:B------:R3:W-:Y:S01]  /*20630*/  @!P3 ST.E.64 desc[UR6][R6.64], R14 ;  /* 0x0000000e0600b985 */ /* 0x0007e2000c101b06 */
[----:B------:R-:W-:Y:S02]  /*20640*/  ISETP.GE.AND P3, PT, R175, UR4, PT ;  /* 0x00000004af007c0c */ /* 0x000fe4000bf66270 */
[----:B0-----:R-:W-:-:S04]  /*20650*/  @!P0 LEA R2, P4, R181, R94, 0x2 ;  /* 0x0000005eb5028211 */ /* 0x001fc800078810ff */
[-C--:B------:R-:W-:Y:S02]  /*20660*/  @!P0 LEA.HI.X R3, R181, R95.reuse, R182, 0x2, P4 ;  /* 0x0000005fb5038211 */ /* 0x080fe400020f14b6 */
[----:B------:R-:W-:Y:S02]  /*20670*/  ISETP.GE.AND P4, PT, R173, UR4, PT ;  /* 0x00000004ad007c0c */ /* 0x000fe4000bf86270 */
[-C--:B--2---:R-:W-:Y:S01]  /*20680*/  @!P1 LEA R4, P5, R179, R94.reuse, 0x2 ;  /* 0x0000005eb3049211 */ /* 0x084fe200078a10ff */
[----:B------:R0:W-:Y:S01]  /*20690*/  @!P0 ST.E.64 desc[UR6][R2.64], R20 ;  /* 0x0000001402008985 */ /* 0x0001e2000c101b06 */
[----:B---3--:R-:W-:Y:S02]  /*206a0*/  @!P2 LEA R6, P6, R177, R94, 0x2 ;  /* 0x0000005eb106a211 */ /* 0x008fe400078c10ff */
[----:B------:R-:W-:Y:S02]  /*206b0*/  @!P1 LEA.HI.X R5, R179, R95, R180, 0x2, P5 ;  /* 0x0000005fb3059211 */ /* 0x000fe400028f14b4 */
[----:B------:R-:W-:-:S02]  /*206c0*/  ISETP.GE.AND P5, PT, R171, UR4, PT ;  /* 0x00000004ab007c0c */ /* 0x000fc4000bfa6270 */
[----:B------:R-:W-:Y:S01]  /*206d0*/  @!P2 LEA.HI.X R7, R177, R95, R178, 0x2, P6 ;  /* 0x0000005fb107a211 */ /* 0x000fe200030f14b2 */
[----:B------:R2:W-:Y:S01]  /*206e0*/  @!P1 ST.E.64 desc[UR6][R4.64], R24 ;  /* 0x0000001804009985 */ /* 0x0005e2000c101b06 */
[----:B------:R-:W-:-:S03]  /*206f0*/  ISETP.GE.AND P1, PT, R167, UR4, PT ;  /* 0x00000004a7007c0c */ /* 0x000fc6000bf26270 */
[----:B------:R3:W-:Y:S01]  /*20700*/  @!P2 ST.E.64 desc[UR6][R6.64], R28 ;  /* 0x0000001c0600a985 */ /* 0x0007e2000c101b06 */
[----:B------:R-:W-:Y:S02]  /*20710*/  ISETP.GE.AND P2, PT, R169, UR4, PT ;  /* 0x00000004a9007c0c */ /* 0x000fe4000bf46270 */
[----:B0-----:R-:W-:-:S04]  /*20720*/  @!P3 LEA R2, P6, R175, R94, 0x2 ;  /* 0x0000005eaf02b211 */ /* 0x001fc800078c10ff */
[----:B------:R-:W-:Y:S02]  /*20730*/  @!P3 LEA.HI.X R3, R175, R95, R176, 0x2, P6 ;  /* 0x0000005faf03b211 */ /* 0x000fe400030f14b0 */
[----:B--2---:R-:W-:-:S03]  /*20740*/  @!P4 LEA R4, P0, R173, R94, 0x2 ;  /* 0x0000005ead04c211 */ /* 0x004fc600078010ff */
[----:B------:R0:W-:Y:S01]  /*20750*/  @!P3 ST.E.64 desc[UR6][R2.64], R32 ;  /* 0x000000200200b985 */ /* 0x0001e2000c101b06 */
[-C--:B------:R-:W-:Y:S02]  /*20760*/  @!P4 LEA.HI.X R5, R173, R95.reuse, R174, 0x2, P0 ;  /* 0x0000005fad05c211 */ /* 0x080fe400000f14ae */
[----:B------:R-:W-:Y:S02]  /*20770*/  ISETP.GE.AND P0, PT, R151, UR4, PT ;  /* 0x0000000497007c0c */ /* 0x000fe4000bf06270 */
[-C--:B---3--:R-:W-:Y:S01]  /*20780*/  @!P5 LEA R6, P6, R171, R94.reuse, 0x2 ;  /* 0x0000005eab06d211 */ /* 0x088fe200078c10ff */
[----:B------:R2:W-:Y:S01]  /*20790*/  @!P4 ST.E.64 desc[UR6][R4.64], R36 ;  /* 0x000000240400c985 */ /* 0x0005e2000c101b06 */
[----:B------:R-:W-:Y:S02]  /*207a0*/  ISETP.GE.AND P4, PT, R147, UR4, PT ;  /* 0x0000000493007c0c */ /* 0x000fe4000bf86270 */
[----:B------:R-:W-:Y:S02]  /*207b0*/  @!P5 LEA.HI.X R7, R171, R95, R172, 0x2, P6 ;  /* 0x0000005fab07d211 */ /* 0x000fe400030f14ac */
[----:B0-----:R-:W-:-:S03]  /*207c0*/  @!P2 LEA R2, P6, R169, R94, 0x2 ;  /* 0x0000005ea902a211 */ /* 0x001fc600078c10ff */
[----:B------:R0:W-:Y:S01]  /*207d0*/  @!P5 ST.E.64 desc[UR6][R6.64], R40 ;  /* 0x000000280600d985 */ /* 0x0001e2000c101b06 */
[----:B------:R-:W-:Y:S02]  /*207e0*/  ISETP.GE.AND P5, PT, R149, UR4, PT ;  /* 0x0000000495007c0c */ /* 0x000fe4000bfa6270 */
[----:B------:R-:W-:Y:S02]  /*207f0*/  @!P2 LEA.HI.X R3, R169, R95, R170, 0x2, P6 ;  /* 0x0000005fa903a211 */ /* 0x000fe400030f14aa */
[----:B--2---:R-:W-:-:S03]  /*20800*/  @!P1 LEA R4, P3, R167, R94, 0x2 ;  /* 0x0000005ea7049211 */ /* 0x004fc600078610ff */
[----:B------:R2:W-:Y:S01]  /*20810*/  @!P2 ST.E.64 desc[UR6][R2.64], R44 ;  /* 0x0000002c0200a985 */ /* 0x0005e2000c101b06 */
[-C--:B------:R-:W-:Y:S02]  /*20820*/  @!P1 LEA.HI.X R5, R167, R95.reuse, R168, 0x2, P3 ;  /* 0x0000005fa7059211 */ /* 0x080fe400018f14a8 */
[----:B------:R-:W-:Y:S02]  /*20830*/  ISETP.GE.AND P3, PT, R145, UR4, PT ;  /* 0x0000000491007c0c */ /* 0x000fe4000bf66270 */
[CC--:B0-----:R-:W-:Y:S01]  /*20840*/  @!P0 LEA R6, P6, R151.reuse, R94.reuse, 0x2 ;  /* 0x0000005e97068211 */ /* 0x0c1fe200078c10ff */
[----:B------:R0:W-:Y:S03]  /*20850*/  @!P1 ST.E.64 desc[UR6][R4.64], R48 ;  /* 0x0000003004009985 */ /* 0x0001e6000c101b06 */
[----:B------:R-:W-:Y:S02]  /*20860*/  @!P0 LEA.HI.X R7, R151, R95, R166, 0x2, P6 ;  /* 0x0000005f97078211 */ /* 0x000fe400030f14a6 */
[----:B--2---:R-:W-:-:S03]  /*20870*/  @!P5 LEA R2, P1, R149, R94, 0x2 ;  /* 0x0000005e9502d211 */ /* 0x004fc600078210ff */
[----:B------:R2:W-:Y:S01]  /*20880*/  @!P0 ST.E.64 desc[UR6][R6.64], R52 ;  /* 0x0000003406008985 */ /* 0x0005e2000c101b06 */
[----:B------:R-:W-:Y:S02]  /*20890*/  ISETP.GE.AND P0, PT, R140, UR4, PT ;  /* 0x000000048c007c0c */ /* 0x000fe4000bf06270 */
[-C--:B------:R-:W-:Y:S02]  /*208a0*/  @!P5 LEA.HI.X R3, R149, R95.reuse, R150, 0x2, P1 ;  /* 0x0000005f9503d211 */ /* 0x080fe400008f1496 */
[----:B------:R-:W-:Y:S02]  /*208b0*/  ISETP.GE.AND P1, PT, R138, UR4, PT ;  /* 0x000000048a007c0c */ /* 0x000fe4000bf26270 */
[C---:B0-----:R-:W-:Y:S01]  /*208c0*/  @!P4 LEA R4, P2, R147.reuse, R94, 0x2 ;  /* 0x0000005e9304c211 */ /* 0x041fe200078410ff */
[----:B------:R0:W-:Y:S03]  /*208d0*/  @!P5 ST.E.64 desc[UR6][R2.64], R56 ;  /* 0x000000380200d985 */ /* 0x0001e6000c101b06 */
[----:B------:R-:W-:-:S02]  /*208e0*/  @!P4 LEA.HI.X R5, R147, R95, R148, 0x2, P2 ;  /* 0x0000005f9305c211 */ /* 0x000fc400010f1494 */
[----:B------:R-:W-:Y:S02]  /*208f0*/  ISETP.GE.AND P2, PT, R132, UR4, PT ;  /* 0x0000000484007c0c */ /* 0x000fe4000bf46270 */
[CC--:B--2---:R-:W-:Y:S01]  /*20900*/  @!P3 LEA R6, P6, R145.reuse, R94.reuse, 0x2 ;  /* 0x0000005e9106b211 */ /* 0x0c4fe200078c10ff */
[----:B------:R2:W-:Y:S01]  /*20910*/  @!P4 ST.E.64 desc[UR6][R4.64], R60 ;  /* 0x0000003c0400c985 */ /* 0x0005e2000c101b06 */
[----:B------:R-:W-:Y:S02]  /*20920*/  ISETP.GE.AND P4, PT, R136, UR4, PT ;  /* 0x0000000488007c0c */ /* 0x000fe4000bf86270 */
[----:B------:R-:W-:Y:S02]  /*20930*/  @!P3 LEA.HI.X R7, R145, R95, R146, 0x2, P6 ;  /* 0x0000005f9107b211 */ /* 0x000fe400030f1492 */
[----:B0-----:R-:W-:-:S03]  /*20940*/  @!P0 LEA R2, P5, R140, R94, 0x2 ;  /* 0x0000005e8c028211 */ /* 0x001fc600078a10ff */
[----:B------:R0:W-:Y:S01]  /*20950*/  @!P3 ST.E.64 desc[UR6][R6.64], R64 ;  /* 0x000000400600b985 */ /* 0x0001e2000c101b06 */
[----:B------:R-:W-:Y:S02]  /*20960*/  ISETP.GE.AND P3, PT, R134, UR4, PT ;  /* 0x0000000486007c0c */ /* 0x000fe4000bf66270 */
[-C--:B------:R-:W-:Y:S02]  /*20970*/  @!P0 LEA.HI.X R3, R140, R95.reuse, R144, 0x2, P5 ;  /* 0x0000005f8c038211 */ /* 0x080fe400028f1490 */
[----:B------:R-:W-:Y:S02]  /*20980*/  ISETP.GE.AND P5, PT, R130, UR4, PT ;  /* 0x0000000482007c0c */ /* 0x000fe4000bfa6270 */
[C---:B--2---:R-:W-:Y:S01]  /*20990*/  @!P1 LEA R4, P6, R138.reuse, R94, 0x2 ;  /* 0x0000005e8a049211 */ /* 0x044fe200078c10ff */
[----:B------:R2:W-:Y:S03]  /*209a0*/  @!P0 ST.E.64 desc[UR6][R2.64], R68 ;  /* 0x0000004402008985 */ /* 0x0005e6000c101b06 */
[----:B------:R-:W-:-:S03]  /*209b0*/  @!P1 LEA.HI.X R5, R138, R95, R139, 0x2, P6 ;  /* 0x0000005f8a059211 */ /* 0x000fc600030f148b */
[CC--:B0-----:R-:W-:Y:S02]  /*209c0*/  @!P3 LEA R6, P6, R134.reuse, R94.reuse, 0x2 ;  /* 0x0000005e8606b211 */ /* 0x0c1fe400078c10ff */
[----:B------:R0:W-:Y:S02]  /*209d0*/  @!P1 ST.E.64 desc[UR6][R4.64], R72 ;  /* 0x0000004804009985 */ /* 0x0001e4000c101b06 */
[----:B------:R-:W-:Y:S02]  /*209e0*/  @!P3 LEA.HI.X R7, R134, R95, R135, 0x2, P6 ;  /* 0x0000005f8607b211 */ /* 0x000fe400030f1487 */
[----:B--2---:R-:W-:-:S04]  /*209f0*/  @!P4 LEA R2, P0, R136, R94, 0x2 ;  /* 0x0000005e8802c211 */ /* 0x004fc800078010ff */
[-C--:B------:R-:W-:Y:S02]  /*20a00*/  @!P4 LEA.HI.X R3, R136, R95.reuse, R137, 0x2, P0 ;  /* 0x0000005f8803c211 */ /* 0x080fe400000f1489 */
[-C--:B------:R-:W-:Y:S02]  /*20a10*/  @!P5 LEA R8, P0, R130, R94.reuse, 0x2 ;  /* 0x0000005e8208d211 */ /* 0x080fe400078010ff */
[----:B0-----:R-:W-:Y:S01]  /*20a20*/  @!P2 LEA R4, P1, R132, R94, 0x2 ;  /* 0x0000005e8404a211 */ /* 0x001fe200078210ff */
[----:B------:R3:W-:Y:S01]  /*20a30*/  @!P4 ST.E.64 desc[UR6][R2.64], R76 ;  /* 0x0000004c0200c985 */ /* 0x0007e2000c101b06 */
[-C--:B------:R-:W-:Y:S02]  /*20a40*/  @!P5 LEA.HI.X R9, R130, R95.reuse, R131, 0x2, P0 ;  /* 0x0000005f8209d211 */ /* 0x080fe400000f1483 */
[----:B------:R-:W-:Y:S01]  /*20a50*/  @!P2 LEA.HI.X R5, R132, R95, R133, 0x2, P1 ;  /* 0x0000005f8405a211 */ /* 0x000fe200008f1485 */
[----:B------:R3:W-:Y:S04]  /*20a60*/  @!P3 ST.E.64 desc[UR6][R6.64], R80 ;  /* 0x000000500600b985 */ /* 0x0007e8000c101b06 */
[----:B------:R3:W-:Y:S04]  /*20a70*/  @!P2 ST.E.64 desc[UR6][R4.64], R84 ;  /* 0x000000540400a985 */ /* 0x0007e8000c101b06 */
[----:B------:R3:W-:Y:S02]  /*20a80*/  @!P5 ST.E.64 desc[UR6][R8.64], R88 ;  /* 0x000000580800d985 */ /* 0x0007e4000c101b06 */
.L_x_666:
[----:B------:R-:W-:Y:S05]  /*20a90*/  BSYNC B1 ;  /* 0x0000000000017941 */ /* 0x000fea0003800000 */
.L_x_665:
[----:B------:R-:W-:Y:S01]  /*20aa0*/  ISETP.GE.AND P0, PT, R98, R92, PT ;  /* 0x0000005c6200720c */ /* 0x000fe20003f06270 */
[----:B---3--:R3:W4:Y:S04]  /*20ab0*/  SHFL.IDX PT, R3, R93, 0x1, 0x1c1f ;  /* 0x003c1f005d037f89 */ /* 0x00872800000e0000 */
[----:B------:R3:W0:Y:S08]  /*20ac0*/  SHFL.IDX PT, R2, R0, 0x1, 0x1c1f ;  /* 0x003c1f0000027f89 */ /* 0x00063000000e0000 */
[----:B---3--:R-:W-:Y:S05]  /*20ad0*/  @P0 BRA `(.L_x_664) ;  /* 0x0000001400a80947 */ /* 0x008fea0003800000 */
[----:B------:R-:W-:Y:S01]  /*20ae0*/  ULDC UR4, c[0x0][0xac8] ;  /* 0x0002b20000047ab9 */ /* 0x000fe20000000800 */
[----:B------:R-:W-:Y:S01]  /*20af0*/  ULDC.64 UR6, c[0x0][0x208] ;  /* 0x0000820000067ab9 */ /* 0x000fe20000000a00 */
[----:B-----5:R-:W-:Y:S02]  /*20b00*/  ISETP.GE.AND P3, PT, R209, UR4, PT ;  /* 0x00000004d1007c0c */ /* 0x020fe4000bf66270 */
[----:B------:R-:W-:Y:S02]  /*20b10*/  ISETP.GE.AND P2, PT, R207, UR4, PT ;  /* 0x00000004cf007c0c */ /* 0x000fe4000bf46270 */
[----:B------:R-:W-:Y:S02]  /*20b20*/  ISETP.GE.AND P1, PT, R205, UR4, PT ;  /* 0x00000004cd007c0c */ /* 0x000fe4000bf26270 */
[----:B------:R-:W-:Y:S02]  /*20b30*/  ISETP.GE.AND P0, PT, R203, UR4, PT ;  /* 0x00000004cb007c0c */ /* 0x000fe4000bf06270 */
[----:B------:R-:W-:-:S05]  /*20b40*/  ISETP.GE.AND P4, PT, R199, UR4, PT ;  /* 0x00000004c7007c0c */ /* 0x000fca000bf86270 */
[----:B0---4-:R-:W-:-:S04]  /*20b50*/  @!P3 IMAD.WIDE R4, R209, 0x4, R2 ;  /* 0x00000004d104b825 */ /* 0x011fc800078e0202 */
[-C--:B------:R-:W-:Y:S01]  /*20b60*/  @!P1 LEA R6, P5, R205, R2.reuse, 0x2 ;  /* 0x00000002cd069211 */ /* 0x080fe200078a10ff */
[----:B------:R0:W-:Y:S01]  /*20b70*/  @!P3 ST.E.64 desc[UR6][R4.64], R26 ;  /* 0x0000001a0400b985 */ /* 0x0001e2000c101b06 */
[----:B------:R-:W-:Y:S02]  /*20b80*/  ISETP.GE.AND P3, PT, R201, UR4, PT ;  /* 0x00000004c9007c0c */ /* 0x000fe4000bf66270 */
[----:B------:R-:W-:Y:S02]  /*20b90*/  @!P1 LEA.HI.X R7, R205, R3, R206, 0x2, P5 ;  /* 0x00000003cd079211 */ /* 0x000fe400028f14ce */
        /* <DEDUP_REMOVED lines=9> */
[-C--:B0-----:R-:W-:Y:S02]  /*20c30*/  @!P3 LEA R4, P1, R201, R2.reuse, 0x2 ;  /* 0x00000002c904b211 */ /* 0x081fe400078210ff */
[----:B---3--:R-:W-:Y:S02]  /*20c40*/  @!P4 LEA R6, P2, R199, R2, 0x2 ;  /* 0x00000002c706c211 */ /* 0x008fe400078410ff */
[----:B------:R-:W-:-:S02]  /*20c50*/  @!P3 LEA.HI.X R5, R201, R3, R202, 0x2, P1 ;  /* 0x00000003c905b211 */ /* 0x000fc400008f14ca */
[----:B------:R-:W-:Y:S02]  /*20c60*/  ISETP.GE.AND P1, PT, R193, UR4, PT ;  /* 0x00000004c1007c0c */ /* 0x000fe4000bf26270 */
[-C--:B------:R-:W-:Y:S01]  /*20c70*/  @!P4 LEA.HI.X R7, R199, R3.reuse, R200, 0x2, P2 ;  /* 0x00000003c707c211 */ /* 0x080fe200010f14c8 */
[----:B------:R0:W-:Y:S01]  /*20c80*/  @!P3 ST.E.64 desc[UR6][R4.64], R42 ;  /* 0x0000002a0400b985 */ /* 0x0001e2000c101b06 */
[----:B------:R-:W-:Y:S02]  /*20c90*/  ISETP.GE.AND P2, PT, R191, UR4, PT ;  /* 0x00000004bf007c0c */ /* 0x000fe4000bf46270 */
[----:B----4-:R-:W-:Y:S01]  /*20ca0*/  @!P5 LEA R8, P6, R197, R2, 0x2 ;  /* 0x00000002c508d211 */ /* 0x010fe200078c10ff */
[----:B------:R3:W-:Y:S01]  /*20cb0*/  @!P4 ST.E.64 desc[UR6][R6.64], R46 ;  /* 0x0000002e0600c985 */ /* 0x0007e2000c101b06 */
[----:B------:R-:W-:Y:S02]  /*20cc0*/  ISETP.GE.AND P3, PT, R189, UR4, PT ;  /* 0x00000004bd007c0c */ /* 0x000fe4000bf66270 */
[----:B------:R-:W-:-:S02]  /*20cd0*/  @!P5 LEA.HI.X R9, R197, R3, R198, 0x2, P6 ;  /* 0x00000003c509d211 */ /* 0x000fc400030f14c6 */
[----:B------:R-:W-:-:S03]  /*20ce0*/  ISETP.GE.AND P4, PT, R187, UR4, PT ;  /* 0x00000004bb007c0c */ /* 0x000fc6000bf86270 */
[----:B------:R4:W-:Y:S01]  /*20cf0*/  @!P5 ST.E.64 desc[UR6][R8.64], R50 ;  /* 0x000000320800d985 */ /* 0x0009e2000c101b06 */
[-C--:B0-----:R-:W-:Y:S02]  /*20d00*/  @!P0 LEA R4, P6, R195, R2.reuse, 0x2 ;  /* 0x00000002c3048211 */ /* 0x081fe400078c10ff */
[-C--:B---3--:R-:W-:Y:S02]  /*20d10*/  @!P1 LEA R6, P5, R193, R2.reuse, 0x2 ;  /* 0x00000002c1069211 */ /* 0x088fe400078a10ff */
[-C--:B------:R-:W-:Y:S02]  /*20d20*/  @!P0 LEA.HI.X R5, R195, R3.reuse, R196, 0x2, P6 ;  /* 0x00000003c3058211 */ /* 0x080fe400030f14c4 */
[----:B------:R-:W-:Y:S02]  /*20d30*/  @!P1 LEA.HI.X R7, R193, R3, R194, 0x2, P5 ;  /* 0x00000003c1079211 */ /* 0x000fe400028f14c2 */
[----:B------:R-:W-:Y:S01]  /*20d40*/  ISETP.GE.AND P5, PT, R185, UR4, PT ;  /* 0x00000004b9007c0c */ /* 0x000fe2000bfa6270 */
[----:B------:R0:W-:Y:S01]  /*20d50*/  @!P0 ST.E.64 desc[UR6][R4.64], R54 ;  /* 0x0000003604008985 */ /* 0x0001e2000c101b06 */
[----:B----4-:R-:W-:-:S02]  /*20d60*/  @!P2 LEA R8, P6, R191, R2, 0x2 ;  /* 0x00000002bf08a211 */ /* 0x010fc400078c10ff */
[----:B------:R-:W-:Y:S01]  /*20d70*/  ISETP.GE.AND P0, PT, R183, UR4, PT ;  /* 0x00000004b7007c0c */ /* 0x000fe2000bf06270 */
[----:B------:R3:W-:Y:S01]  /*20d80*/  @!P1 ST.E.64 desc[UR6][R6.64], R58 ;  /* 0x0000003a06009985 */ /* 0x0007e2000c101b06 */
[----:B------:R-:W-:Y:S02]  /*20d90*/  @!P2 LEA.HI.X R9, R191, R3, R192, 0x2, P6 ;  /* 0x00000003bf09a211 */ /* 0x000fe400030f14c0 */
        /* <DEDUP_REMOVED lines=8> */
[----:B----4-:R-:W-:-:S03]  /*20e20*/  @!P5 LEA R8, P6, R185, R2, 0x2 ;  /* 0x00000002b908d211 */ /* 0x010fc600078c10ff */
[----:B------:R3:W-:Y:S01]  /*20e30*/  @!P4 ST.E.64 desc[UR6][R6.64], R70 ;  /* 0x000000460600c985 */ /* 0x0007e2000c101b06 */
[----:B------:R-:W-:-:S05]  /*20e40*/  @!P5 LEA.HI.X R9, R185, R3, R186, 0x2, P6 ;  /* 0x00000003b909d211 */ /* 0x000fca00030f14ba */
[----:B------:R4:W-:Y:S01]  /*20e50*/  @!P5 ST.E.64 desc[UR6][R8.64], R74 ;  /* 0x0000004a0800d985 */ /* 0x0009e2000c101b06 */
[----:B------:R-:W-:Y:S02]  /*20e60*/  ISETP.GE.AND P5, PT, R177, UR4, PT ;  /* 0x00000004b1007c0c */ /* 0x000fe4000bfa6270 */
[----:B0-----:R-:W-:-:S04]  /*20e70*/  @!P0 LEA R4, P4, R183, R2, 0x2 ;  /* 0x00000002b7048211 */ /* 0x001fc800078810ff */
[-C--:B------:R-:W-:Y:S02]  /*20e80*/  @!P0 LEA.HI.X R5, R183, R3.reuse, R184, 0x2, P4 ;  /* 0x00000003b7058211 */ /* 0x080fe400020f14b8 */
[----:B------:R-:W-:Y:S02]  /*20e90*/  ISETP.GE.AND P4, PT, R175, UR4, PT ;  /* 0x00000004af007c0c */ /* 0x000fe4000bf86270 */
[-C--:B---3--:R-:W-:Y:S01]  /*20ea0*/  @!P1 LEA R6, P3, R181, R2.reuse, 0x2 ;  /* 0x00000002b5069211 */ /* 0x088fe200078610ff */
[----:B------:R0:W-:Y:S01]  /*20eb0*/  @!P0 ST.E.64 desc[UR6][R4.64], R78 ;  /* 0x0000004e04008985 */ /* 0x0001e2000c101b06 */
[----:B----4-:R-:W-:Y:S02]  /*20ec0*/  @!P2 LEA R8, P6, R179, R2, 0x2 ;  /* 0x00000002b308a211 */ /* 0x010fe400078c10ff */
        /* <DEDUP_REMOVED lines=9> */
[----:B---3--:R-:W-:-:S03]  /*20f60*/  @!P4 LEA R6, P0, R175, R2, 0x2 ;  /* 0x00000002af06c211 */ /* 0x008fc600078010ff */
[----:B------:R0:W-:Y:S01]  /*20f70*/  @!P5 ST.E.64 desc[UR6][R4.64], R90 ;  /* 0x0000005a0400d985 */ /* 0x0001e2000c101b06 */
[----:B------:R-:W-:Y:S02]  /*20f80*/  ISETP.GE.AND P5, PT, R151, UR4, PT ;  /* 0x0000000497007c0c */ /* 0x000fe4000bfa6270 */
[-C--:B------:R-:W-:Y:S02]  /*20f90*/  @!P4 LEA.HI.X R7, R175, R3.reuse, R176, 0x2, P0 ;  /* 0x00000003af07c211 */ /* 0x080fe400000f14b0 */
[----:B------:R-:W-:Y:S02]  /*20fa0*/  ISETP.GE.AND P0, PT, R167, UR4, PT ;  /* 0x00000004a7007c0c */ /* 0x000fe4000bf06270 */
[----:B----4-:R-:W-:Y:S01]  /*20fb0*/  @!P3 LEA R8, P6, R173, R2, 0x2 ;  /* 0x00000002ad08b211 */ /* 0x010fe200078c10ff */
[----:B------:R3:W-:Y:S01]  /*20fc0*/  @!P4 ST.E.64 desc[UR6][R6.64], R100 ;  /* 0x000000640600c985 */ /* 0x0007e2000c101b06 */
[----:B------:R-:W-:Y:S02]  /*20fd0*/  ISETP.GE.AND P4, PT, R149, UR4, PT ;  /* 0x0000000495007c0c */ /* 0x000fe4000bf86270 */
[----:B------:R-:W-:-:S02]  /*20fe0*/  @!P3 LEA.HI.X R9, R173, R3, R174, 0x2, P6 ;  /* 0x00000003ad09b211 */ /* 0x000fc400030f14ae */
[----:B0-----:R-:W-:-:S03]  /*20ff0*/  @!P2 LEA R4, P6, R171, R2, 0x2 ;  /* 0x00000002ab04a211 */ /* 0x001fc600078c10ff */
[----:B------:R0:W-:Y:S01]  /*21000*/  @!P3 ST.E.64 desc[UR6][R8.64], R104 ;  /* 0x000000680800b985 */ /* 0x0001e2000c101b06 */
[----:B------:R-:W-:Y:S02]  /*21010*/  @!P2 LEA.HI.X R5, R171, R3, R172, 0x2, P6 ;  /* 0x00000003ab05a211 */ /* 0x000fe400030f14ac */
[----:B---3--:R-:W-:-:S03]  /*21020*/  @!P1 LEA R6, P3, R169, R2, 0x2 ;  /* 0x00000002a9069211 */ /* 0x008fc600078610ff */
[----:B------:R3:W-:Y:S01]  /*21030*/  @!P2 ST.E.64 desc[UR6][R4.64], R102 ;  /* 0x000000660400a985 */ /* 0x0007e2000c101b06 */
[-C--:B------:R-:W-:Y:S02]  /*21040*/  @!P1 LEA.HI.X R7, R169, R3.reuse, R170, 0x2, P3 ;  /* 0x00000003a9079211 */ /* 0x080fe400018f14aa */
[----:B------:R-:W-:Y:S02]  /*21050*/  ISETP.GE.AND P3, PT, R147, UR4, PT ;  /* 0x0000000493007c0c */ /* 0x000fe4000bf66270 */
[CC--:B0-----:R-:W-:Y:S01]  /*21060*/  @!P0 LEA R8, P6, R167.reuse, R2.reuse, 0x2 ;  /* 0x00000002a7088211 */ /* 0x0c1fe200078c10ff */
[----:B------:R0:W-:Y:S03]  /*21070*/  @!P1 ST.E.64 desc[UR6][R6.64], R106 ;  /* 0x0000006a06009985 */ /* 0x0001e6000c101b06 */
[----:B------:R-:W-:Y:S02]  /*21080*/  @!P0 LEA.HI.X R9, R167, R3, R168, 0x2, P6 ;  /* 0x00000003a7098211 */ /* 0x000fe400030f14a8 */
[----:B---3--:R-:W-:-:S03]  /*21090*/  @!P5 LEA R4, P1, R151, R2, 0x2 ;  /* 0x000000029704d211 */ /* 0x008fc600078210ff */
        /* <DEDUP_REMOVED lines=8> */
[CC--:B---3--:R-:W-:Y:S01]  /*21120*/  @!P3 LEA R8, P6, R147.reuse, R2.reuse, 0x2 ;  /* 0x000000029308b211 */ /* 0x0c8fe200078c10ff */
[----:B------:R3:W-:Y:S01]  /*21130*/  @!P4 ST.E.64 desc[UR6][R6.64], R112 ;  /* 0x000000700600c985 */ /* 0x0007e2000c101b06 */
[----:B------:R-:W-:Y:S02]  /*21140*/  ISETP.GE.AND P4, PT, R138, UR4, PT ;  /* 0x000000048a007c0c */ /* 0x000fe4000bf86270 */
[----:B------:R-:W-:Y:S02]  /*21150*/  @!P3 LEA.HI.X R9, R147, R3, R148, 0x2, P6 ;  /* 0x000000039309b211 */ /* 0x000fe400030f1494 */
[----:B0-----:R-:W-:-:S03]  /*21160*/  @!P1 LEA R4, P6, R140, R2, 0x2 ;  /* 0x000000028c049211 */ /* 0x001fc600078c10ff */
[----:B------:R0:W-:Y:S01]  /*21170*/  @!P3 ST.E.64 desc[UR6][R8.64], R114 ;  /* 0x000000720800b985 */ /* 0x0001e2000c101b06 */
[----:B------:R-:W-:Y:S02]  /*21180*/  ISETP.GE.AND P3, PT, R136, UR4, PT ;  /* 0x0000000488007c0c */ /* 0x000fe4000bf66270 */
[----:B------:R-:W-:Y:S02]  /*21190*/  @!P1 LEA.HI.X R5, R140, R3, R144, 0x2, P6 ;  /* 0x000000038c059211 */ /* 0x000fe400030f1490 */
[----:B---3--:R-:W-:-:S04]  /*211a0*/  @!P0 LEA R6, P5, R145, R2, 0x2 ;  /* 0x0000000291068211 */ /* 0x008fc800078a10ff */
[----:B------:R-:W-:Y:S02]  /*211b0*/  @!P0 LEA.HI.X R7, R145, R3, R146, 0x2, P5 ;  /* 0x0000000391078211 */ /* 0x000fe400028f1492 */
[----:B------:R-:W-:-:S03]  /*211c0*/  ISETP.GE.AND P5, PT, R132, UR4, PT ;  /* 0x0000000484007c0c */ /* 0x000fc6000bfa6270 */
[----:B------:R3:W-:Y:S04]  /*211d0*/  @!P0 ST.E.64 desc[UR6][R6.64], R116 ;  /* 0x0000007406008985 */ /* 0x0007e8000c101b06 */
[----:B------:R4:W-:Y:S01]  /*211e0*/  @!P1 ST.E.64 desc[UR6][R4.64], R118 ;  /* 0x0000007604009985 */ /* 0x0009e2000c101b06 */
[----:B0-----:R-:W-:-:S04]  /*211f0*/  @!P2 LEA R8, P1, R134, R2, 0x2 ;  /* 0x000000028608a211 */ /* 0x001fc800078210ff */
[----:B------:R-:W-:Y:S02]  /*21200*/  @!P2 LEA.HI.X R9, R134, R3, R135, 0x2, P1 ;  /* 0x000000038609a211 */ /* 0x000fe400008f1487 */
[----:B---3--:R-:W-:-:S04]  /*21210*/  @!P4 LEA R6, P0, R138, R2, 0x2 ;  /* 0x000000028a06c211 */ /* 0x008fc800078010ff */
[-C--:B------:R-:W-:Y:S02]  /*21220*/  @!P4 LEA.HI.X R7, R138, R3.reuse, R139, 0x2, P0 ;  /* 0x000000038a07c211 */ /* 0x080fe400000f148b */
[-C--:B------:R-:W-:Y:S02]  /*21230*/  @!P5 LEA R10, P0, R132, R2.reuse, 0x2 ;  /* 0x00000002840ad211 */ /* 0x080fe400078010ff */
[----:B----4-:R-:W-:Y:S01]  /*21240*/  @!P3 LEA R4, P6, R136, R2, 0x2 ;  /* 0x000000028804b211 */ /* 0x010fe200078c10ff */
[----:B------:R0:W-:Y:S01]  /*21250*/  @!P4 ST.E.64 desc[UR6][R6.64], R120 ;  /* 0x000000780600c985 */ /* 0x0001e2000c101b06 */
[-C--:B------:R-:W-:Y:S02]  /*21260*/  @!P5 LEA.HI.X R11, R132, R3.reuse, R133, 0x2, P0 ;  /* 0x00000003840bd211 */ /* 0x080fe400000f1485 */
[----:B------:R-:W-:Y:S02]  /*21270*/  ISETP.GE.AND P0, PT, R130, UR4, PT ;  /* 0x0000000482007c0c */ /* 0x000fe4000bf06270 */
[----:B------:R-:W-:-:S05]  /*21280*/  @!P3 LEA.HI.X R5, R136, R3, R137, 0x2, P6 ;  /* 0x000000038805b211 */ /* 0x000fca00030f1489 */
[----:B------:R0:W-:Y:S04]  /*21290*/  @!P3 ST.E.64 desc[UR6][R4.64], R122 ;  /* 0x0000007a0400b985 */ /* 0x0001e8000c101b06 */
[----:B------:R0:W-:Y:S04]  /*212a0*/  @!P2 ST.E.64 desc[UR6][R8.64], R124 ;  /* 0x0000007c0800a985 */ /* 0x0001e8000c101b06 */
[----:B------:R0:W-:Y:S01]  /*212b0*/  @!P5 ST.E.64 desc[UR6][R10.64], R126 ;  /* 0x0000007e0a00d985 */ /* 0x0001e2000c101b06 */
[----:B------:R-:W-:Y:S05]  /*212c0*/  @P0 BRA `(.L_x_664) ;  /* 0x0000000c00ac0947 */ /* 0x000fea0003800000 */
[----:B------:R-:W-:Y:S01]  /*212d0*/  LEA R2, P0, R130, R2, 0x2 ;  /* 0x0000000282027211 */ /* 0x000fe200078010ff */
[----:B------:R-:W-:-:S03]  /*212e0*/  ULDC.64 UR4, c[0x0][0x208] ;  /* 0x0000820000047ab9 */ /* 0x000fc60000000a00 */
[----:B------:R-:W-:-:S05]  /*212f0*/  LEA.HI.X R3, R130, R3, R131, 0x2, P0 ;  /* 0x0000000382037211 */ /* 0x000fca00000f1483 */
[----:B------:R3:W-:Y:S01]  /*21300*/  ST.E.64 desc[UR4][R2.64], R128 ;  /* 0x0000008002007985 */ /* 0x0007e2000c101b04 */
[----:B------:R-:W-:Y:S05]  /*21310*/  BRA `(.L_x_664) ;  /* 0x0000000c00987947 */ /* 0x000fea0003800000 */
.L_x_655:
[----:B------:R-:W-:Y:S01]  /*21320*/  ULDC.64 UR6, c[0x0][0xc08] ;  /* 0x0003020000067ab9 */ /* 0x000fe20000000a00 */
[----:B------:R-:W-:Y:S01]  /*21330*/  ULDC.64 UR4, c[0x0][0xc00] ;  /* 0x0003000000047ab9 */ /* 0x000fe20000000a00 */
[----:B------:R-:W-:Y:S01]  /*21340*/  ISETP.NE.U32.AND P1, PT, RZ, UR6, PT ;  /* 0x00000006ff007c0c */ /* 0x000fe2000bf25070 */
[----:B------:R-:W-:Y:S01]  /*21350*/  ULDC.64 UR8, c[0x0][0x208] ;  /* 0x0000820000087ab9 */ /* 0x000fe20000000a00 */
[----:B------:R-:W-:Y:S02]  /*21360*/  IADD3 R2, P2, R236, UR4, RZ ;  /* 0x00000004ec027c10 */ /* 0x000fe4000ff5e0ff */
[----:B------:R-:W-:Y:S02]  /*21370*/  ISETP.NE.AND.EX P1, PT, RZ, UR7, PT, P1 ;  /* 0x00000007ff007c0c */ /* 0x000fe4000bf25310 */
[----:B------:R-:W-:Y:S01]  /*21380*/  IADD3.X R3, R237, UR5, RZ, P2, !PT ;  /* 0x00000005ed037c10 */ /* 0x000fe200097fe4ff */
[----:B------:R-:W2:Y:S01]  /*21390*/  S2R R4, SR_TID.X ;  /* 0x0000000000047919 */ /* 0x000ea20000002100 */
[----:B------:R-:W-:-:S02]  /*213a0*/  ISETP.NE.U32.AND P0, PT, RZ, UR4, PT ;  /* 0x00000004ff007c0c */ /* 0x000fc4000bf05070 */
[----:B------:R-:W-:Y:S02]  /*213b0*/  MOV R15, RZ ;  /* 0x000000ff000f7202 */ /* 0x000fe40000000f00 */
[----:B------:R-:W-:-:S05]  /*213c0*/  ISETP.NE.AND.EX P0, PT, RZ, UR5, PT, P0 ;  /* 0x00000005ff007c0c */ /* 0x000fca000bf05300 */
[----:B------:R-:W-:-:S04]  /*213d0*/  @P1 IADD3 R236, P2, R236, UR6, RZ ;  /* 0x00000006ecec1c10 */ /* 0x000fc8000ff5e0ff */
[----:B------:R-:W-:Y:S02]  /*213e0*/  @P1 IADD3.X R237, R237, UR7, RZ, P2, !PT ;  /* 0x00000007eded1c10 */ /* 0x000fe400097fe4ff */
[----:B------:R-:W-:Y:S01]  /*213f0*/  ISETP.NE.AND P2, PT, R234, RZ, PT ;  /* 0x000000ffea00720c */ /* 0x000fe20003f45270 */
[----:B------:R-:W-:Y:S01]  /*21400*/  ULDC UR4, c[0x0][0xa88] ;  /* 0x0002a20000047ab9 */ /* 0x000fe20000000800 */
[----:B------:R3:W5:Y:S01]  /*21410*/  @P0 LDG.E R15, desc[UR8][R2.64] ;  /* 0x00000008020f0981 */ /* 0x000762000c1e1900 */
[----:B------:R-:W-:-:S06]  /*21420*/  IMAD.U32 R0, RZ, RZ, UR4 ;  /* 0x00000004ff007e24 */ /* 0x000fcc000f8e00ff */
[----:B------:R3:W5:Y:S04]  /*21430*/  @P1 LDG.E R0, desc[UR8][R236.64] ;  /* 0x00000008ec001981 */ /* 0x000768000c1e1900 */
[----:B------:R-:W4:Y:S01]  /*21440*/  @!P2 LDC R234, c[0x0][0xad4] ;  /* 0x0002b500ffeaab82 */ /* 0x000f220000000800 */
[----:B--2---:R-:W-:-:S05]  /*21450*/  VIADD R5, R4, 0xffffff80 ;  /* 0xffffff8004057836 */ /* 0x004fca0000000000 */
[----:B------:R-:W-:Y:S02]  /*21460*/  ISETP.GT.AND P3, PT, R5, 0x7f, PT ;  /* 0x0000007f0500780c */ /* 0x000fe40003f64270 */
[----:B----4-:R-:W-:Y:S01]  /*21470*/  ISETP.GT.AND P2, PT, R234, 0x1, PT ;  /* 0x00000001ea00780c */ /* 0x010fe20003f44270 */
[----:B---3--:R-:W-:-:S12]  /*21480*/  @P1 BRA `(.L_x_667) ;  /* 0x0000000000141947 */ /* 0x008fd80003800000 */
[----:B------:R-:W-:Y:S05]  /*21490*/  @!P0 BRA `(.L_x_667) ;  /* 0x0000000000108947 */ /* 0x000fea0003800000 */
[----:B------:R-:W-:Y:S02]  /*214a0*/  ULDC.64 UR4, c[0x0][0x208] ;  /* 0x0000820000047ab9 */ /* 0x000fe40000000a00 */
[----:B------:R-:W2:Y:S04]  /*214b0*/  LDG.E R5, desc[UR4][R2.64] ;  /* 0x0000000402057981 */ /* 0x000ea8000c1e1900 */
[----:B-----5:R-:W2:Y:S02]  /*214c0*/  LDG.E R0, desc[UR4][R2.64+0x4] ;  /* 0x0000040402007981 */ /* 0x020ea4000c1e1900 */
[----:B--2---:R-:W-:-:S07]  /*214d0*/  IMAD.IADD R0, R0, 0x1, -R5 ;  /* 0x0000000100007824 */ /* 0x004fce00078e0a05 */
.L_x_667:
[----:B------:R-:W2:Y:S01]  /*214e0*/  LDL.LU R2, [R1+0xfc] ;  /* 0x0000fc0001027983 */ /* 0x000ea20000300800 */
[----:B------:R-:W-:Y:S01]  /*214f0*/  BSSY B1, `(.L_x_668) ;  /* 0x0000039000017945 */ /* 0x000fe20003800000 */
[----:B------:R-:W-:Y:S02]  /*21500*/  SEL R235, R235, RZ, !P0 ;  /* 0x000000ffebeb7207 */ /* 0x000fe40004000000 */
[----:B-----5:R-:W-:Y:S02]  /*21510*/  SHF.R.S32.HI R24, RZ, 0x1f, R15 ;  /* 0x0000001fff187819 */ /* 0x020fe4000001140f */
[----:B--2---:R-:W-:Y:S01]  /*21520*/  SEL R26, R2, RZ, !P0 ;  /* 0x000000ff021a7207 */ /* 0x004fe20004000000 */
[----:B------:R-:W-:Y:S06]  /*21530*/  @P3 BRA `(.L_x_669) ;  /* 0x0000000000d03947 */ /* 0x000fec0003800000 */
[----:B------:R-:W2:Y:S01]  /*21540*/  LDL R2, [R1+0x74] ;  /* 0x0000740001027983 */ /* 0x000ea20000100800 */
[----:B------:R-:W3:Y:S02]  /*21550*/  LDC R29, c[0x0][0xbe8] ;  /* 0x0002fa00ff1d7b82 */ /* 0x000ee40000000800 */
[----:B---3--:R-:W-:Y:S01]  /*21560*/  IMAD R3, R0, R29, RZ ;  /* 0x0000001d00037224 */ /* 0x008fe200078e02ff */
[----:B--2---:R-:W-:-:S05]  /*21570*/  LEA R2, R2, R4, 0x7 ;  /* 0x0000000402027211 */ /* 0x004fca00078e38ff */
[----:B------:R-:W-:-:S05]  /*21580*/  VIADD R28, R2, 0xffffff80 ;  /* 0xffffff80021c7836 */ /* 0x000fca0000000000 */
[----:B------:R-:W-:-:S13]  /*21590*/  ISETP.GE.AND P0, PT, R28, R3, PT ;  /* 0x000000031c00720c */ /* 0x000fda0003f06270 */
[----:B------:R-:W-:Y:S05]  /*215a0*/  @P0 BRA `(.L_x_669) ;  /* 0x0000000000b40947 */ /* 0x000fea0003800000 */
[----:B------:R-:W2:Y:S01]  /*215b0*/  LDL.LU R30, [R1+0x78] ;  /* 0x00007800011e7983 */ /* 0x000ea20000300800 */
[----:B------:R-:W-:Y:S01]  /*215c0*/  IMAD.MOV.U32 R20, RZ, RZ, 0x9b8 ;  /* 0x000009b8ff147424 */ /* 0x000fe200078e00ff */
[----:B------:R-:W-:Y:S01]  /*215d0*/  ISETP.GT.AND P0, PT, R234, 0x1, PT ;  /* 0x00000001ea00780c */ /* 0x000fe20003f04270 */
[----:B------:R-:W3:Y:S01]  /*215e0*/  LDC.64 R8, c[0x0][0xba8] ;  /* 0x0002ea00ff087b82 */ /* 0x000ee20000000a00 */
[----:B------:R-:W-:Y:S01]  /*215f0*/  ISETP.NE.AND P1, PT, R29, 0x1, PT ;  /* 0x000000011d00780c */ /* 0x000fe20003f25270 */
[----:B------:R-:W-:Y:S01]  /*21600*/  IMAD.MOV.U32 R21, RZ, RZ, R28 ;  /* 0x000000ffff157224 */ /* 0x000fe200078e001c */
[----:B------:R-:W-:Y:S01]  /*21610*/  SEL R20, R20, 0x978, P0 ;  /* 0x0000097814147807 */ /* 0x000fe20000000000 */
[----:B------:R-:W-:-:S04]  /*21620*/  ULDC.64 UR4, c[0x0][0x208] ;  /* 0x0000820000047ab9 */ /* 0x000fc80000000a00 */
[----:B------:R-:W4:Y:S08]  /*21630*/  LDC.64 R2, c[0x0][R20+0x220] ;  /* 0x0000880014027b82 */ /* 0x000f300000000a00 */
[----:B------:R-:W5:Y:S08]  /*21640*/  LDC.64 R10, c[0x0][R20+0x218] ;  /* 0x00008600140a7b82 */ /* 0x000f700000000a00 */
[----:B------:R-:W0:Y:S08]  /*21650*/  LDC.64 R4, c[0x0][R20+0x228] ;  /* 0x00008a0014047b82 */ /* 0x000e300000000a00 */
[----:B------:R-:W1:Y:S08]  /*21660*/  @P1 LDC R13, c[0x0][0xbec] ;  /* 0x0002fb00ff0d1b82 */ /* 0x000e700000000800 */
[----:B------:R-:W0:Y:S08]  /*21670*/  LDC.64 R6, c[0x0][R20+0x210] ;  /* 0x0000840014067b82 */ /* 0x000e300000000a00 */
[----:B------:R-:W0:Y:S01]  /*21680*/  @P1 LDC R27, c[0x0][0xbf0] ;  /* 0x0002fc00ff1b1b82 */ /* 0x000e220000000800 */
[----:B-1----:R-:W-:-:S07]  /*21690*/  @P1 IMAD.HI.U32 R14, R28, R13, RZ ;  /* 0x0000000d1c0e1227 */ /* 0x002fce00078e00ff */
[----:B---3--:R-:W1:Y:S01]  /*216a0*/  @!P0 LDC R8, c[0x0][0xb50] ;  /* 0x0002d400ff088b82 */ /* 0x008e620000000800 */
[-C--:B----4-:R-:W-:Y:S02]  /*216b0*/  IMAD R3, R3, R235.reuse, RZ ;  /* 0x000000eb03037224 */ /* 0x090fe400078e02ff */
[----:B------:R-:W-:-:S05]  /*216c0*/  IMAD.WIDE.U32 R12, R2, R235, RZ ;  /* 0x000000eb020c7225 */ /* 0x000fca00078e00ff */
[----:B------:R-:W3:Y:S01]  /*216d0*/  @!P0 LDC R9, c[0x0][0xb54] ;  /* 0x0002d500ff098b82 */ /* 0x000ee20000000800 */
[-C--:B-----5:R-:W-:Y:S02]  /*216e0*/  IMAD R25, R11, R232.reuse, RZ ;  /* 0x000000e80b197224 */ /* 0x0a0fe400078e02ff */
[----:B------:R-:W-:Y:S01]  /*216f0*/  IMAD.WIDE.U32 R10, R10, R232, RZ ;  /* 0x000000e80a0a7225 */ /* 0x000fe200078e00ff */
[----:B0-----:R-:W-:-:S03]  /*21700*/  @P1 SHF.R.U32.HI R21, RZ, R27, R14 ;  /* 0x0000001bff151219 */ /* 0x001fc6000001160e */
[----:B------:R-:W-:Y:S01]  /*21710*/  IMAD R27, R2, R26, R3 ;  /* 0x0000001a021b7224 */ /* 0x000fe200078e0203 */
[----:B------:R-:W-:Y:S02]  /*21720*/  IADD3 R25, R11, R25, RZ ;  /* 0x000000190b197210 */ /* 0x000fe40007ffe0ff */
[----:B------:R-:W-:Y:S01]  /*21730*/  IADD3 R10, P1, P3, R12, R10, R15 ;  /* 0x0000000a0c0a7210 */ /* 0x000fe20007b3e00f */
[----:B------:R-:W-:Y:S02]  /*21740*/  IMAD.MOV R2, RZ, RZ, -R21 ;  /* 0x000000ffff027224 */ /* 0x000fe400078e0a15 */
[----:B------:R-:W-:Y:S01]  /*21750*/  IMAD.IADD R27, R13, 0x1, R27 ;  /* 0x000000010d1b7824 */ /* 0x000fe200078e021b */
[----:B--2---:R-:W-:-:S05]  /*21760*/  SEL R3, R30, RZ, P0 ;  /* 0x000000ff1e037207 */ /* 0x004fca0000000000 */
[-C--:B------:R-:W-:Y:S02]  /*21770*/  IMAD R11, R5, R3.reuse, RZ ;  /* 0x00000003050b7224 */ /* 0x080fe400078e02ff */
[----:B------:R-:W-:-:S04]  /*21780*/  IMAD.WIDE.U32 R4, R4, R3, RZ ;  /* 0x0000000304047225 */ /* 0x000fc800078e00ff */
[----:B------:R-:W-:Y:S01]  /*21790*/  IMAD R3, R29, R2, R28 ;  /* 0x000000021d037224 */ /* 0x000fe200078e021c */
[----:B------:R-:W-:Y:S01]  /*217a0*/  IADD3.X R2, R27, R25, R24, P1, P3 ;  /* 0x000000191b027210 */ /* 0x000fe20000fe6418 */
[----:B------:R-:W-:Y:S01]  /*217b0*/  IMAD.IADD R11, R5, 0x1, R11 ;  /* 0x00000001050b7824 */ /* 0x000fe200078e020b */
[----:B------:R-:W-:Y:S02]  /*217c0*/  IADD3 R4, P0, P1, R21, R10, R4 ;  /* 0x0000000a15047210 */ /* 0x000fe4000791e004 */
[----:B------:R-:W-:-:S04]  /*217d0*/  SHF.R.S32.HI R21, RZ, 0x1f, R21 ;  /* 0x0000001fff157819 */ /* 0x000fc80000011415 */
[----:B------:R-:W-:Y:S01]  /*217e0*/  IADD3.X R5, R21, R2, R11, P0, P1 ;  /* 0x0000000215057210 */ /* 0x000fe200007e240b */
[-C--:B------:R-:W-:Y:S01]  /*217f0*/  IMAD R2, R7, R3.reuse, RZ ;  /* 0x0000000307027224 */ /* 0x080fe200078e02ff */
[----:B------:R-:W-:Y:S01]  /*21800*/  SHF.R.S32.HI R11, RZ, 0x1f, R3 ;  /* 0x0000001fff0b7819 */ /* 0x000fe20000011403 */
[----:B------:R-:W-:-:S04]  /*21810*/  IMAD.WIDE.U32 R4, R6, R3, R4 ;  /* 0x0000000306047225 */ /* 0x000fc800078e0004 */
[----:B------:R-:W-:Y:S01]  /*21820*/  IMAD R11, R6, R11, R2 ;  /* 0x0000000b060b7224 */ /* 0x000fe200078e0202 */
[----:B-1----:R-:W-:Y:S01]  /*21830*/  LEA R8, P0, R4, R8, 0x2 ;  /* 0x0000000804087211 */ /* 0x002fe200078010ff */
[----:B------:R-:W-:-:S03]  /*21840*/  IMAD.MOV.U32 R3, RZ, RZ, -0x800000 ;  /* 0xff800000ff037424 */ /* 0x000fc600078e00ff */
[----:B------:R-:W-:-:S04]  /*21850*/  IADD3 R2, R5, R11, RZ ;  /* 0x0000000b05027210 */ /* 0x000fc80007ffe0ff */
[----:B---3--:R-:W-:-:S05]  /*21860*/  LEA.HI.X R9, R4, R9, R2, 0x2, P0 ;  /* 0x0000000904097211 */ /* 0x008fca00000f1402 */
[----:B------:R2:W-:Y:S02]  /*21870*/  STG.E desc[UR4][R8.64], R3 ;  /* 0x0000000308007986 */ /* 0x0005e4000c101904 */
.L_x_669:
[----:B------:R-:W-:Y:S05]  /*21880*/  BSYNC B1 ;  /* 0x0000000000017941 */ /* 0x000fea0003800000 */
.L_x_668:
[----:B------:R-:W-:Y:S05]  /*21890*/  @P2 BRA `(.L_x_664) ;  /* 0x0000000800382947 */ /* 0x000fea0003800000 */
[----:B--2---:R-:W2:Y:S01]  /*218a0*/  LDL.LU R8, [R1+0x74] ;  /* 0x0000740001087983 */ /* 0x004ea20000300800 */
[----:B------:R-:W3:Y:S01]  /*218b0*/  LDC R11, c[0x0][0xbe8] ;  /* 0x0002fa00ff0b7b82 */ /* 0x000ee20000000800 */
[----:B------:R-:W-:Y:S01]  /*218c0*/  ULDC.64 UR4, c[0x0][0xaa0] ;  /* 0x0002a80000047ab9 */ /* 0x000fe20000000a00 */
[----:B------:R-:W-:Y:S01]  /*218d0*/  IMAD R4, R233, 0x20, R212 ;  /* 0x00000020e9047824 */ /* 0x000fe200078e02d4 */
[----:B------:R4:W5:Y:S01]  /*218e0*/  LDL R21, [R1+0x14] ;  /* 0x0000140001157983 */ /* 0x0009620000100800 */
[----:B------:R-:W-:-:S03]  /*218f0*/  ULDC.64 UR6, c[0x0][0xaf0] ;  /* 0x0002bc0000067ab9 */ /* 0x000fc60000000a00 */
[----:B------:R4:W5:Y:S01]  /*21900*/  LDL R20, [R1+0x70] ;  /* 0x0000700001147983 */ /* 0x0009620000100800 */
[----:B------:R-:W-:-:S03]  /*21910*/  IMAD R2, R24, UR4, RZ ;  /* 0x0000000418027c24 */ /* 0x000fc6000f8e02ff */
[----:B------:R4:W5:Y:S01]  /*21920*/  LDL R14, [R1+0x6c] ;  /* 0x00006c00010e7983 */ /* 0x0009620000100800 */
[C---:B------:R-:W-:Y:S02]  /*21930*/  IMAD R5, R15.reuse, UR5, R2 ;  /* 0x000000050f057c24 */ /* 0x040fe4000f8e0202 */
[----:B------:R-:W-:Y:S01]  /*21940*/  IMAD.WIDE.U32 R2, R15, UR4, RZ ;  /* 0x000000040f027c25 */ /* 0x000fe2000f8e00ff */
[----:B------:R-:W-:-:S03]  /*21950*/  ULDC.64 UR4, c[0x0][0xae8] ;  /* 0x0002ba0000047ab9 */ /* 0x000fc60000000a00 */
[----:B------:R-:W-:Y:S02]  /*21960*/  IMAD.IADD R3, R3, 0x1, R5 ;  /* 0x0000000103037824 */ /* 0x000fe400078e0205 */
[----:B------:R-:W-:Y:S01]  /*21970*/  IMAD.WIDE.U32 R2, R232, UR4, R2 ;  /* 0x00000004e8027c25 */ /* 0x000fe2000f8e0002 */
[----:B---3--:R-:W-:-:S03]  /*21980*/  ISETP.NE.AND P0, PT, R11, 0x1, PT ;  /* 0x000000010b00780c */ /* 0x008fc60003f05270 */
[----:B------:R-:W-:Y:S01]  /*21990*/  IMAD R3, R232, UR5, R3 ;  /* 0x00000005e8037c24 */ /* 0x000fe2000f8e0203 */
[----:B------:R-:W-:Y:S01]  /*219a0*/  ULDC.64 UR4, c[0x0][0xae0] ;  /* 0x0002b80000047ab9 */ /* 0x000fe20000000a00 */
[----:B------:R-:W-:-:S08]  /*219b0*/  IMAD.WIDE.U32 R2, R235, UR6, R2 ;  /* 0x00000006eb027c25 */ /* 0x000fd0000f8e0002 */
[----:B------:R-:W3:Y:S08]  /*219c0*/  @P0 LDC R6, c[0x0][0xbec] ;  /* 0x0002fb00ff060b82 */ /* 0x000ef00000000800 */
[----:B------:R-:W0:Y:S01]  /*219d0*/  @P0 LDC R7, c[0x0][0xbf0] ;  /* 0x0002fc00ff070b82 */ /* 0x000e220000000800 */
[----:B------:R-:W-:Y:S01]  /*219e0*/  IMAD R13, R0, R11, RZ ;  /* 0x0000000b000d7224 */ /* 0x000fe200078e02ff */
[----:B------:R-:W-:Y:S01]  /*219f0*/  BSSY B1, `(.L_x_670) ;  /* 0x0000033000017945 */ /* 0x000fe20003800000 */
[C---:B--2---:R-:W-:Y:S01]  /*21a00*/  LEA R9, R8.reuse, R4, 0x7 ;  /* 0x0000000408097211 */ /* 0x044fe200078e38ff */
[----:B------:R-:W-:-:S04]  /*21a10*/  IMAD R12, R8, 0x80, R212 ;  /* 0x00000080080c7824 */ /* 0x000fc800078e02d4 */
[----:B---3--:R-:W-:-:S04]  /*21a20*/  @P0 IMAD.HI.U32 R4, R9, R6, RZ ;  /* 0x0000000609040227 */ /* 0x008fc800078e00ff */
[----:B------:R-:W-:Y:S01]  /*21a30*/  IMAD.MOV.U32 R5, RZ, RZ, R9 ;  /* 0x000000ffff057224 */ /* 0x000fe200078e0009 */
[----:B0-----:R-:W-:Y:S01]  /*21a40*/  @P0 SHF.R.U32.HI R5, RZ, R7, R4 ;  /* 0x00000007ff050219 */ /* 0x001fe20000011604 */
[----:B------:R-:W-:-:S03]  /*21a50*/  IMAD R6, R26, UR6, RZ ;  /* 0x000000061a067c24 */ /* 0x000fc6000f8e02ff */
[--C-:B------:R-:W-:Y:S01]  /*21a60*/  SHF.R.S32.HI R4, RZ, 0x1f, R5.reuse ;  /* 0x0000001fff047819 */ /* 0x100fe20000011405 */
[----:B------:R-:W-:Y:S02]  /*21a70*/  IMAD R7, R235, UR7, R6 ;  /* 0x00000007eb077c24 */ /* 0x000fe4000f8e0206 */
[----:B------:R-:W-:Y:S02]  /*21a80*/  IMAD.MOV R6, RZ, RZ, -R5 ;  /* 0x000000ffff067224 */ /* 0x000fe400078e0a05 */
[----:B------:R-:W-:Y:S02]  /*21a90*/  IMAD.IADD R3, R3, 0x1, R7 ;  /* 0x0000000103037824 */ /* 0x000fe400078e0207 */
[----:B------:R-:W-:Y:S02]  /*21aa0*/  IMAD R4, R4, UR4, RZ ;  /* 0x0000000404047c24 */ /* 0x000fe4000f8e02ff */
[----:B------:R-:W-:Y:S02]  /*21ab0*/  IMAD R7, R11, R6, R9 ;  /* 0x000000060b077224 */ /* 0x000fe400078e0209 */
[----:B------:R-:W-:-:S02]  /*21ac0*/  IMAD R9, R5, UR5, R4 ;  /* 0x0000000505097c24 */ /* 0x000fc4000f8e0204 */
[----:B------:R-:W-:Y:S01]  /*21ad0*/  IMAD.WIDE.U32 R2, R5, UR4, R2 ;  /* 0x0000000405027c25 */ /* 0x000fe2000f8e0002 */
[----:B------:R-:W-:Y:S01]  /*21ae0*/  SHF.R.S32.HI R4, RZ, 0x1f, R7 ;  /* 0x0000001fff047819 */ /* 0x000fe20000011407 */
[----:B------:R-:W-:-:S03]  /*21af0*/  ULDC.64 UR4, c[0x0][0xad8] ;  /* 0x0002b60000047ab9 */ /* 0x000fc60000000a00 */
[----:B------:R-:W-:Y:S01]  /*21b00*/  IADD3 R3, R3, R9, RZ ;  /* 0x0000000903037210 */ /* 0x000fe20007ffe0ff */
[----:B------:R-:W-:Y:S01]  /*21b10*/  IMAD R4, R4, UR4, RZ ;  /* 0x0000000404047c24 */ /* 0x000fe2000f8e02ff */
[----:B------:R-:W-:-:S03]  /*21b20*/  ISETP.GE.AND P2, PT, R12, R13, PT ;  /* 0x0000000d0c00720c */ /* 0x000fc60003f46270 */
[C---:B------:R-:W-:Y:S02]  /*21b30*/  IMAD R5, R7.reuse, UR5, R4 ;  /* 0x0000000507057c24 */ /* 0x040fe4000f8e0204 */
[----:B------:R-:W-:Y:S01]  /*21b40*/  IMAD.WIDE.U32 R2, R7, UR4, R2 ;  /* 0x0000000407027c25 */ /* 0x000fe2000f8e0002 */
[----:B------:R-:W-:-:S03]  /*21b50*/  ULDC.64 UR4, c[0x0][0xa80] ;  /* 0x0002a00000047ab9 */ /* 0x000fc60000000a00 */
[----:B------:R-:W-:Y:S01]  /*21b60*/  VIADD R0, R12, 0x20 ;  /* 0x000000200c007836 */ /* 0x000fe20000000000 */
[----:B------:R-:W-:Y:S02]  /*21b70*/  IADD3 R3, R3, R5, RZ ;  /* 0x0000000503037210 */ /* 0x000fe40007ffe0ff */
[----:B------:R-:W-:Y:S02]  /*21b80*/  LEA R10, P3, R2, UR4, 0x1 ;  /* 0x00000004020a7c11 */ /* 0x000fe4000f8608ff */
[-C--:B------:R-:W-:Y:S02]  /*21b90*/  ISETP.GE.AND P1, PT, R0, R13.reuse, PT ;  /* 0x0000000d0000720c */ /* 0x080fe40003f26270 */
[----:B------:R-:W-:Y:S01]  /*21ba0*/  LEA.HI.X R11, R2, UR5, R3, 0x1, P3 ;  /* 0x00000005020b7c11 */ /* 0x000fe200098f0c03 */
[----:B------:R-:W-:Y:S01]  /*21bb0*/  VIADD R0, R12, 0x40 ;  /* 0x000000400c007836 */ /* 0x000fe20000000000 */
[----:B------:R4:W0:Y:S04]  /*21bc0*/  SHFL.IDX PT, R8, R10, RZ, 0x181f ;  /* 0x00181fff0a087589 */ /* 0x00082800000e0000 */
[----:B------:R4:W2:Y:S01]  /*21bd0*/  SHFL.IDX PT, R9, R11, RZ, 0x181f ;  /* 0x00181fff0b097589 */ /* 0x0008a200000e0000 */
        /* <DEDUP_REMOVED lines=8> */
[----:B0-----:R-:W-:-:S04]  /*21c60*/  @!P5 LEA R6, P6, R16, R8, 0x1 ;  /* 0x000000081006d211 */ /* 0x001fc800078c08ff */
[-C--:B--2---:R-:W-:Y:S02]  /*21c70*/  @!P5 LEA.HI.X R7, R16, R9.reuse, R17, 0x1, P6 ;  /* 0x000000091007d211 */ /* 0x084fe400030f0c11 */
[CC--:B------:R-:W-:Y:S01]  /*21c80*/  @!P3 LEA R4, P6, R218.reuse, R8.reuse, 0x1 ;  /* 0x00000008da04b211 */ /* 0x0c0fe200078c08ff */
[----:B-----5:R-:W-:Y:S02]  /*21c90*/  @!P4 IMAD.SHL.U32 R15, R21, 0x8, RZ ;  /* 0x00000008150fc824 */ /* 0x020fe400078e00ff */
[----:B------:R3:W-:Y:S01]  /*21ca0*/  @!P5 ST.E.128 desc[UR6][R6.64], RZ ;  /* 0x000000ff0600d985 */ /* 0x0007e2000c101d06 */
[----:B------:R-:W-:Y:S02]  /*21cb0*/  @!P3 LEA.HI.X R5, R218, R9, R20, 0x1, P6 ;  /* 0x00000009da05b211 */ /* 0x000fe400030f0c14 */
[----:B------:R-:W-:-:S04]  /*21cc0*/  @!P2 LEA R2, P6, R219, R8, 0x1 ;  /* 0x00000008db02a211 */ /* 0x000fc800078c08ff */
[----:B------:R-:W-:Y:S01]  /*21cd0*/  @!P2 LEA.HI.X R3, R219, R9, R14, 0x1, P6 ;  /* 0x00000009db03a211 */ /* 0x000fe200030f0c0e */
[----:B------:R-:W-:-:S05]  /*21ce0*/  @!P4 IMAD.WIDE R8, R15, 0x2, R8 ;  /* 0x000000020f08c825 */ /* 0x000fca00078e0208 */
[----:B------:R3:W-:Y:S04]  /*21cf0*/  @!P4 ST.E.128 desc[UR6][R8.64], RZ ;  /* 0x000000ff0800c985 */ /* 0x0007e8000c101d06 */
[----:B------:R3:W-:Y:S04]  /*21d00*/  @!P3 ST.E.128 desc[UR6][R4.64], RZ ;  /* 0x000000ff0400b985 */ /* 0x0007e8000c101d06 */
[----:B------:R3:W-:Y:S02]  /*21d10*/  @!P2 ST.E.128 desc[UR6][R2.64], RZ ;  /* 0x000000ff0200a985 */ /* 0x0007e4000c101d06 */
.L_x_671:
[----:B------:R-:W-:Y:S05]  /*21d20*/  BSYNC B1 ;  /* 0x0000000000017941 */ /* 0x000fea0003800000 */
.L_x_670:
[----:B--23--:R2:W3:Y:S01]  /*21d30*/  SHFL.IDX PT, R9, R11, 0x1, 0x181f ;  /* 0x00381f000b097f89 */ /* 0x00c4e200000e0000 */
[----:B------:R-:W-:Y:S03]  /*21d40*/  BSSY B1, `(.L_x_672) ;  /* 0x0000015000017945 */ /* 0x000fe60003800000 */
[----:B0-----:R2:W0:Y:S01]  /*21d50*/  SHFL.IDX PT, R8, R10, 0x1, 0x181f ;  /* 0x00381f000a087f89 */ /* 0x00142200000e0000 */
        /* <DEDUP_REMOVED lines=9> */
[-C--:B---3--:R-:W-:Y:S02]  /*21df0*/  @!P4 LEA.HI.X R7, R16, R9.reuse, R17, 0x1, P6 ;  /* 0x000000091007c211 */ /* 0x088fe400030f0c11 */
[----:B------:R-:W-:Y:S01]  /*21e00*/  @!P1 LEA R2, P6, R219, R8, 0x1 ;  /* 0x00000008db029211 */ /* 0x000fe200078c08ff */
[----:B-----5:R-:W-:Y:S01]  /*21e10*/  @!P3 IMAD.SHL.U32 R15, R21, 0x8, RZ ;  /* 0x00000008150fb824 */ /* 0x020fe200078e00ff */
[-C--:B------:R-:W-:Y:S01]  /*21e20*/  @!P2 LEA.HI.X R5, R218, R9.reuse, R20, 0x1, P5 ;  /* 0x00000009da05a211 */ /* 0x080fe200028f0c14 */
[----:B------:R0:W-:Y:S01]  /*21e30*/  @!P4 ST.E.128 desc[UR6][R6.64], RZ ;  /* 0x000000ff0600c985 */ /* 0x0001e2000c101d06 */
[----:B------:R-:W-:Y:S01]  /*21e40*/  @!P1 LEA.HI.X R3, R219, R9, R14, 0x1, P6 ;  /* 0x00000009db039211 */ /* 0x000fe200030f0c0e */
[----:B------:R-:W-:-:S05]  /*21e50*/  @!P3 IMAD.WIDE R8, R15, 0x2, R8 ;  /* 0x000000020f08b825 */ /* 0x000fca00078e0208 */
[----:B------:R0:W-:Y:S04]  /*21e60*/  @!P3 ST.E.128 desc[UR6][R8.64], RZ ;  /* 0x000000ff0800b985 */ /* 0x0001e8000c101d06 */
[----:B------:R0:W-:Y:S04]  /*21e70*/  @!P2 ST.E.128 desc[UR6][R4.64], RZ ;  /* 0x000000ff0400a985 */ /* 0x0001e8000c101d06 */
[----:B------:R0:W-:Y:S02]  /*21e80*/  @!P1 ST.E.128 desc[UR6][R2.64], RZ ;  /* 0x000000ff02009985 */ /* 0x0001e4000c101d06 */
.L_x_673:
[----:B------:R-:W-:Y:S05]  /*21e90*/  BSYNC B1 ;  /* 0x0000000000017941 */ /* 0x000fea0003800000 */
.L_x_672:
[----:B0--3--:R0:W3:Y:S01]  /*21ea0*/  SHFL.IDX PT, R9, R11, 0x2, 0x181f ;  /* 0x00581f000b097f89 */ /* 0x0090e200000e0000 */
        /* <DEDUP_REMOVED lines=12> */
[----:B-----5:R-:W-:Y:S01]  /*21f70*/  @!P4 IMAD.SHL.U32 R15, R21, 0x8, RZ ;  /* 0x00000008150fc824 */ /* 0x020fe200078e00ff */
[-C--:B---3--:R-:W-:Y:S02]  /*21f80*/  @!P3 LEA.HI.X R7, R16, R9.reuse, R17, 0x1, P0 ;  /* 0x000000091007b211 */ /* 0x088fe400000f0c11 */
[-C--:B------:R-:W-:Y:S02]  /*21f90*/  @!P5 LEA.HI.X R5, R218, R9.reuse, R20, 0x1, P1 ;  /* 0x00000009da05d211 */ /* 0x080fe400008f0c14 */
[----:B------:R-:W-:Y:S01]  /*21fa0*/  @!P6 LEA.HI.X R3, R219, R9, R14, 0x1, P2 ;  /* 0x00000009db03e211 */ /* 0x000fe200010f0c0e */
[----:B------:R-:W-:Y:S01]  /*21fb0*/  @!P4 IMAD.WIDE R8, R15, 0x2, R8 ;  /* 0x000000020f08c825 */ /* 0x000fe200078e0208 */
[----:B------:R0:W-:Y:S04]  /*21fc0*/  @!P3 ST.E.128 desc[UR6][R6.64], RZ ;  /* 0x000000ff0600b985 */ /* 0x0001e8000c101d06 */
[----:B------:R0:W-:Y:S04]  /*21fd0*/  @!P4 ST.E.128 desc[UR6][R8.64], RZ ;  /* 0x000000ff0800c985 */ /* 0x0001e8000c101d06 */
[----:B------:R0:W-:Y:S04]  /*21fe0*/  @!P5 ST.E.128 desc[UR6][R4.64], RZ ;  /* 0x000000ff0400d985 */ /* 0x0001e8000c101d06 */
[----:B------:R0:W-:Y:S02]  /*21ff0*/  @!P6 ST.E.128 desc[UR6][R2.64], RZ ;  /* 0x000000ff0200e985 */ /* 0x0001e4000c101d06 */
.L_x_675:
[----:B------:R-:W-:Y:S05]  /*22000*/  BSYNC B1 ;  /* 0x0000000000017941 */ /* 0x000fea0003800000 */
.L_x_674:
[----:B------:R-:W-:Y:S01]  /*22010*/  IADD3 R0, R12, 0x60, RZ ;  /* 0x000000600c007810 */ /* 0x000fe20007ffe0ff */
[----:B0--3--:R3:W0:Y:S03]  /*22020*/  SHFL.IDX PT, R9, R11, 0x3, 0x181f ;  /* 0x00781f000b097f89 */ /* 0x00962600000e0000 */
[----:B------:R-:W-:Y:S01]  /*22030*/  ISETP.GE.AND P0, PT, R0, R13, PT ;  /* 0x0000000d0000720c */ /* 0x000fe20003f06270 */
[----:B------:R3:W0:-:S12]  /*22040*/  SHFL.IDX PT, R8, R10, 0x3, 0x181f ;  /* 0x00781f000a087f89 */ /* 0x00061800000e0000 */
[----:B---3--:R-:W-:Y:S05]  /*22050*/  @P0 BRA `(.L_x_664) ;  /* 0x0000000000480947 */ /* 0x008fea0003800000 */
        /* <DEDUP_REMOVED lines=9> */
[----:B--2-45:R-:W-:Y:S01]  /*220f0*/  @!P4 IMAD.SHL.U32 R11, R21, 0x8, RZ ;  /* 0x00000008150bc824 */ /* 0x034fe200078e00ff */
[-C--:B------:R-:W-:Y:S02]  /*22100*/  @!P3 LEA.HI.X R7, R16, R9.reuse, R17, 0x1, P0 ;  /* 0x000000091007b211 */ /* 0x080fe400000f0c11 */
[-C--:B------:R-:W-:Y:S02]  /*22110*/  @!P5 LEA.HI.X R5, R218, R9.reuse, R20, 0x1, P1 ;  /* 0x00000009da05d211 */ /* 0x080fe400008f0c14 */
[----:B------:R-:W-:Y:S01]  /*22120*/  @!P6 LEA.HI.X R3, R219, R9, R14, 0x1, P2 ;  /* 0x00000009db03e211 */ /* 0x000fe200010f0c0e */
[----:B------:R-:W-:Y:S01]  /*22130*/  @!P4 IMAD.WIDE R8, R11, 0x2, R8 ;  /* 0x000000020b08c825 */ /* 0x000fe200078e0208 */
[----:B------:R3:W-:Y:S04]  /*22140*/  @!P3 ST.E.128 desc[UR6][R6.64], RZ ;  /* 0x000000ff0600b985 */ /* 0x0007e8000c101d06 */
[----:B------:R3:W-:Y:S04]  /*22150*/  @!P4 ST.E.128 desc[UR6][R8.64], RZ ;  /* 0x000000ff0800c985 */ /* 0x0007e8000c101d06 */
[----:B------:R3:W-:Y:S04]  /*22160*/  @!P5 ST.E.128 desc[UR6][R4.64], RZ ;  /* 0x000000ff0400d985 */ /* 0x0007e8000c101d06 */
[----:B------:R3:W-:Y:S02]  /*22170*/  @!P6 ST.E.128 desc[UR6][R2.64], RZ ;  /* 0x000000ff0200e985 */ /* 0x0007e4000c101d06 */
.L_x_664:
[----:B------:R-:W-:Y:S05]  /*22180*/  BSYNC B0 ;  /* 0x0000000000007941 */ /* 0x000fea0003800000 */
.L_x_654:
[----:B------:R-:W-:Y:S02]  /*22190*/  ULDC UR4, c[0x0][0xc3c] ;  /* 0x00030f0000047ab9 */ /* 0x000fe40000000800 */
[----:B-1----:R-:W-:-:S13]  /*221a0*/  ISETP.GE.AND P0, PT, R143, UR4, PT ;  /* 0x000000048f007c0c */ /* 0x002fda000bf06270 */
[----:B------:R-:W-:Y:S05]  /*221b0*/  @!P0 BRA `(.L_x_676) ;  /* 0xfffffdf800808947 */ /* 0x000fea000383ffff */
[----:B------:R-:W-:Y:S05]  /*221c0*/  BRA `(.L_x_444) ;  /* 0x0000009000bc7947 */ /* 0x000fea0003800000 */
.L_x_442:
[----:B------:R-:W-:-:S08]  /*221d0*/  NOP ;  /* 0x0000000000007918 */ /* 0x000fd00000000000 */
[----:B------:R-:W0:-:S00]  /*221e0*/  USETMAXREG.DEALLOC.CTAPOOL 0x18 ;  /* 0x00000018000079c8 */ /* 0x000e0000080e0500 */
[----:B0-----:R-:W2:Y:S01]  /*221f0*/  LDL.LU R2, [R1+0x10] ;  /* 0x0000100001027983 */ /* 0x001ea20000300800 */
[----:B------:R-:W-:Y:S01]  /*22200*/  LOP3.LUT R0, R0, 0x3, RZ, 0xc0, !PT ;  /* 0x0000000300007812 */ /* 0x000fe200078ec0ff */
[----:B------:R-:W-:-:S05]  /*22210*/  IMAD.MOV.U32 R7, RZ, RZ, RZ ;  /* 0x000000ffff077224 */ /* 0x000fca00078e00ff */
[----:B------:R-:W0:Y:S02]  /*22220*/  SHFL.IDX PT, R0, R0, RZ, 0x1f ;  /* 0x00001fff00007589 */ /* 0x000e2400000e0000 */
[----:B0-----:R-:W-:Y:S02]  /*22230*/  ISETP.NE.AND P0, PT, R0, RZ, PT ;  /* 0x000000ff0000720c */ /* 0x001fe40003f05270 */
[----:B--2---:R-:W-:-:S11]  /*22240*/  LOP3.LUT R2, R2, 0xffffffef, RZ, 0xc0, !PT ;  /* 0xffffffef02027812 */ /* 0x004fd600078ec0ff */
[----:B------:R-:W-:-:S05]  /*22250*/  @P0 LOP3.LUT R2, R2, 0x10, RZ, 0xfc, !PT ;  /* 0x0000001002020812 */ /* 0x000fca00078efcff */
[----:B------:R0:W-:Y:S01]  /*22260*/  STL [R1+0x10], R2 ;  /* 0x0000100201007387 */ /* 0x0001e20000100800 */
        /* <DEDUP_REMOVED lines=10> */
.L_x_677:
[----:B------:R-:W-:Y:S01]  /*22310*/  LOP3.LUT R0, R6, 0x1f, RZ, 0xc0, !PT ;  /* 0x0000001f06007812 */ /* 0x000fe200078ec0ff */
[----:B------:R-:W-:Y:S01]  /*22320*/  ULDC UR4, c[0x0][0xc3c] ;  /* 0x00030f0000047ab9 */ /* 0x000fe20000000800 */
[----:B------:R-:W-:Y:S01]  /*22330*/  ULDC.64 UR6, c[0x0][0x208] ;  /* 0x0000820000067ab9 */ /* 0x000fe20000000a00 */
[----:B------:R-:W-:Y:S01]  /*22340*/  IMAD.MOV.U32 R10, RZ, RZ, RZ ;  /* 0x000000ffff0a7224 */ /* 0x000fe200078e00ff */
[----:B------:R-:W-:Y:S01]  /*22350*/  ISETP.NE.AND P0, PT, R0, 0x1f, PT ;  /* 0x0000001f0000780c */ /* 0x000fe20003f05270 */
[----:B------:R-:W-:-:S03]  /*22360*/  ULDC UR5, c[0x0][0xc38] ;  /* 0x00030e0000057ab9 */ /* 0x000fc60000000800 */
[----:B------:R-:W-:-:S13]  /*22370*/  ISETP.GE.OR P1, PT, R0, UR4, !P0 ;  /* 0x0000000400007c0c */ /* 0x000fda000c726670 */
[----:B0-----:R-:W0:Y:S08]  /*22380*/  @!P1 LDC.64 R2, c[0x0][0xc80] ;  /* 0x00032000ff029b82 */ /* 0x001e300000000a00 */
        /* <DEDUP_REMOVED lines=14> */
[----:B-1----:R-:W-:-:S04]  /*22470*/  SEL R5, R5, RZ, P1 ;  /* 0x000000ff05057207 */ /* 0x002fc80000800000 */
[----:B------:R-:W-:-:S05]  /*22480*/  IADD3 R5, R4, R5, RZ ;  /* 0x0000000504057210 */ /* 0x000fca0007ffe0ff */
        /* <DEDUP_REMOVED lines=10> */
[----:B-1----:R-:W-:-:S04]  /*22530*/  SEL R2, R2, RZ, P5 ;  /* 0x000000ff02027207 */ /* 0x002fc80002800000 */
[----:B------:R-:W-:-:S05]  /*22540*/  IADD3 R2, R3, R2, RZ ;  /* 0x0000000203027210 */ /* 0x000fca0007ffe0ff */
        /* <DEDUP_REMOVED lines=8> */
.L_x_681:
[----:B------:R-:W0:Y:S01]  /*225d0*/  LDC R2, c[0x0][0xc3c] ;  /* 0x00030f00ff027b82 */ /* 0x000e220000000800 */
[----:B------:R-:W-:Y:S01]  /*225e0*/  ULDC UR7, c[0x0][0xc3c] ;  /* 0x00030f0000077ab9 */ /* 0x000fe20000000800 */
[----:B------:R-:W-:Y:S01]  /*225f0*/  UIADD3 UR4, UR4, 0x1f, URZ ;  /* 0x0000001f04047890 */ /* 0x000fe2000fffe03f */
[----:B------:R-:W-:-:S05]  /*22600*/  IMAD.U32 R3, RZ, RZ, UR7 ;  /* 0x00000007ff037e24 */ /* 0x000fca000f8e00ff */
[----:B------:R1:W-:Y:S01]  /*22610*/  STL [R1+0xc], R3 ;  /* 0x00000c0301007387 */ /* 0x0003e20000100800 */
[----:B0-----:R-:W-:-:S13]  /*22620*/  ISETP.LE.AND P6, PT, R2, UR4, PT ;  /* 0x0000000402007c0c */ /* 0x001fda000bfc3270 */
[----:B-1----:R-:W-:Y:S05]  /*22630*/  @P6 BRA `(.L_x_680) ;  /* 0x0000000400a86947 */ /* 0x002fea0003800000 */
[----:B------:R-:W-:Y:S01]  /*22640*/  IADD3 R9, R0, UR4, RZ ;  /* 0x0000000400097c10 */ /* 0x000fe2000fffe0ff */
[----:B------:R-:W-:Y:S01]  /*22650*/  IMAD.MOV.U32 R7, RZ, RZ, RZ ;  /* 0x000000ffff077224 */ /* 0x000fe200078e00ff */
[----:B------:R-:W-:Y:S02]  /*22660*/  ULDC.64 UR8, c[0x0][0x208] ;  /* 0x0000820000087ab9 */ /* 0x000fe40000000a00 */
        /* <DEDUP_REMOVED lines=13> */
[----:B0-----:R-:W-:-:S04]  /*22740*/  SEL R5, R5, RZ, P2 ;  /* 0x000000ff05057207 */ /* 0x001fc80001000000 */
[----:B------:R-:W-:-:S05]  /*22750*/  IADD3 R5, R4, R5, RZ ;  /* 0x0000000504057210 */ /* 0x000fca0007ffe0ff */
        /* <DEDUP_REMOVED lines=10> */
[----:B0-----:R-:W-:-:S05]  /*22800*/  IMAD R11, R4, UR5, RZ ;  /* 0x00000005040b7c24 */ /* 0x001fca000f8e02ff */
[----:B------:R-:W-:-:S04]  /*22810*/  IADD3 R8, R11, R8, RZ ;  /* 0x000000080b087210 */ /* 0x000fc80007ffe0ff */
[----:B------:R-:W-:-:S13]  /*22820*/  ISETP.GT.AND P6, PT, R8, UR6, PT ;  /* 0x0000000608007c0c */ /* 0x000fda000bfc4270 */
[----:B------:R-:W-:Y:S05]  /*22830*/  @!P6 BRA `(.L_x_681) ;  /* 0xfffffffc0064e947 */ /* 0x000fea000383ffff */
.L_x_679:
[----:B------:R-:W-:Y:S01]  /*22840*/  IMAD.IADD R11, R8, 0x1, -R11 ;  /* 0x00000001080b7824 */ /* 0x000fe200078e0a0b */
[----:B------:R-:W-:-:S03]  /*22850*/  MOV R14, RZ ;  /* 0x000000ff000e7202 */ /* 0x000fc60000000f00 */
        /* <DEDUP_REMOVED lines=18> */
.L_x_682:
        /* <DEDUP_REMOVED lines=11> */
[----:B------:R-:W-:Y:S01]  /*22a30*/  IMAD R2, R11, R14, R3 ;  /* 0x0000000e0b027224 */ /* 0x000fe200078e0203 */
[----:B-1----:R-:W-:-:S04]  /*22a40*/  IADD3 R3, R12, 0xffffffe, RZ ;  /* 0x0ffffffe0c037810 */ /* 0x002fc80007ffe0ff */
[----:B------:R-:W-:Y:S02]  /*22a50*/  ISETP.GT.U32.AND P1, PT, R5, R2, PT ;  /* 0x000000020500720c */ /* 0x000fe40003f24070 */
[----:B------:R-:W0:Y:S11]  /*22a60*/  F2I.FTZ.U32.TRUNC.NTZ R3, R3 ;  /* 0x0000000300037305 */ /* 0x000e36000021f000 */
[----:B------:R-:W-:Y:S01]  /*22a70*/  @!P1 IMAD.IADD R2, R2, 0x1, -R5 ;  /* 0x0000000102029824 */ /* 0x000fe200078e0a05 */
[----:B------:R-:W-:-:S02]  /*22a80*/  @!P1 IADD3 R11, R11, 0x1, RZ ;  /* 0x000000010b0b9810 */ /* 0x000fc40007ffe0ff */
        /* <DEDUP_REMOVED lines=20> */
[-C--:B------:R-:W-:Y:S01]  /*22bd0*/  @!P1 IADD3 R3, R3, -R8.reuse, RZ ;  /* 0x8000000803039210 */ /* 0x080fe20007ffe0ff */
[----:B------:R-:W-:Y:S01]  /*22be0*/  @!P1 VIADD R5, R5, 0x1 ;  /* 0x0000000105059836 */ /* 0x000fe20000000000 */
[----:B------:R-:W-:Y:S02]  /*22bf0*/  ISETP.NE.AND P1, PT, R9, RZ, PT ;  /* 0x000000ff0900720c */ /* 0x000fe40003f25270 */
[----:B------:R-:W-:-:S13]  /*22c00*/  ISETP.GE.U32.AND P0, PT, R3, R8, PT ;  /* 0x000000080300720c */ /* 0x000fda0003f06070 */
[----:B------:R-:W-:-:S04]  /*22c10*/  @P0 VIADD R5, R5, 0x1 ;  /* 0x0000000105050836 */ /* 0x000fc80000000000 */
[----:B------:R-:W-:Y:S01]  /*22c20*/  @!P2 IMAD.MOV R5, RZ, RZ, -R5 ;  /* 0x000000ffff05a224 */ /* 0x000fe200078e0a05 */
[----:B------:R-:W-:-:S04]  /*22c30*/  @!P1 LOP3.LUT R5, RZ, R9, RZ, 0x33, !PT ;  /* 0x00000009ff059212 */ /* 0x000fc800078e33ff */
[----:B------:R-:W-:-:S05]  /*22c40*/  IADD3 R2, -R5, RZ, RZ ;  /* 0x000000ff05027210 */ /* 0x000fca0007ffe1ff */
[C---:B------:R-:W-:Y:S02]  /*22c50*/  IMAD R11, R9.reuse, R2, R11 ;  /* 0x00000002090b7224 */ /* 0x040fe400078e020b */
[----:B------:R-:W-:Y:S02]  /*22c60*/  IMAD R2, R9, 0x1000000, R5 ;  /* 0x0100000009027824 */ /* 0x000fe400078e0205 */
[----:B------:R-:W-:Y:S02]  /*22c70*/  IMAD.IADD R5, R10, 0x1, -R7 ;  /* 0x000000010a057824 */ /* 0x000fe400078e0a07 */
[----:B------:R-:W-:Y:S01]  /*22c80*/  IMAD R3, R11, 0x10000, R2 ;  /* 0x000100000b037824 */ /* 0x000fe200078e0202 */
[----:B------:R-:W-:Y:S02]  /*22c90*/  IADD3 R2, R4, UR4, RZ ;  /* 0x0000000404027c10 */ /* 0x000fe4000fffe0ff */
[----:B------:R1:W-:Y:S04]  /*22ca0*/  STL [R1+0x4], R5 ;  /* 0x0000040501007387 */ /* 0x0003e80000100800 */
[----:B------:R1:W-:Y:S04]  /*22cb0*/  STL [R1+0xc], R2 ;  /* 0x00000c0201007387 */ /* 0x0003e80000100800 */
[----:B------:R1:W-:Y:S01]  /*22cc0*/  STL [R1+0x8], R3 ;  /* 0x0000080301007387 */ /* 0x0003e20000100800 */
[----:B------:R-:W-:Y:S05]  /*22cd0*/  BRA `(.L_x_683) ;  /* 0x0000000000107947 */ /* 0x000fea0003800000 */
.L_x_680:
[----:B------:R-:W-:Y:S01]  /*22ce0*/  IMAD.U32 R2, RZ, RZ, UR6 ;  /* 0x00000006ff027e24 */ /* 0x000fe2000f8e00ff */
[----:B------:R0:W-:Y:S04]  /*22cf0*/  STL [R1+0x4], RZ ;  /* 0x000004ff01007387 */ /* 0x0001e80000100800 */
[----:B------:R0:W-:Y:S04]  /*22d00*/  STL [R1+0x8], RZ ;  /* 0x000008ff01007387 */ /* 0x0001e80000100800 */
[----:B------:R0:W-:Y:S02]  /*22d10*/  STL [R1], R2 ;  /* 0x0000000201007387 */ /* 0x0001e40000100800 */
.L_x_683:
        /* <DEDUP_REMOVED lines=10> */
.L_x_678:
[----:B-1----:R-:W3:Y:S01]  /*22dc0*/  LDL R0, [R1+0xc] ;  /* 0x00000c0001007983 */ /* 0x002ee20000100800 */
[----:B------:R-:W-:Y:S01]  /*22dd0*/  ULDC UR4, c[0x0][0xc3c] ;  /* 0x00030f0000047ab9 */ /* 0x000fe20000000800 */
[----:B------:R-:W-:Y:S01]  /*22de0*/  IMAD.MOV.U32 R19, RZ, RZ, RZ ;  /* 0x000000ffff137224 */ /* 0x000fe200078e00ff */
[----:B---3--:R-:W-:Y:S01]  /*22df0*/  ISETP.GE.AND P0, PT, R0, UR4, PT ;  /* 0x0000000400007c0c */ /* 0x008fe2000bf06270 */
[----:B------:R-:W-:-:S05]  /*22e00*/  IMAD.MOV.U32 R0, RZ, RZ, 0x1 ;  /* 0x00000001ff007424 */ /* 0x000fca00078e00ff */
[----:B------:R1:W-:Y:S04]  /*22e10*/  STL [R1+0x18], R0 ;  /* 0x0000180001007387 */ /* 0x0003e80000100800 */
[----:B------:R1:W-:Y:S03]  /*22e20*/  STL [R1+0x64], RZ ;  /* 0x000064ff01007387 */ /* 0x0003e60000100800 */
[----:B------:R-:W-:Y:S05]  /*22e30*/  @P0 BRA `(.L_x_684) ;  /* 0x0000008000c00947 */ /* 0x000fea0003800000 */
[----:B------:R-:W3:Y:S01]  /*22e40*/  LDL.LU R4, [R1+0x10] ;  /* 0x0000100001047983 */ /* 0x000ee20000300800 */
[C---:B-1----:R-:W-:Y:S01]  /*22e50*/  SHF.L.U32 R0, R6.reuse, 0x3, RZ ;  /* 0x0000000306007819 */ /* 0x042fe200000006ff */
[----:B------:R-:W1:Y:S01]  /*22e60*/  S2UR UR5, SR_CgaCtaId ;  /* 0x00000000000579c3 */ /* 0x000e620000008800 */
[----:B------:R-:W-:Y:S01]  /*22e70*/  LOP3.LUT R5, R6, 0x7f, RZ, 0xc0, !PT ;  /* 0x0000007f06057812 */ /* 0x000fe200078ec0ff */
[----:B------:R-:W-:Y:S01]  /*22e80*/  UMOV UR4, 0x400 ;  /* 0x0000040000047882 */ /* 0x000fe20000000000 */
[C---:B------:R-:W-:Y:S01]  /*22e90*/  LOP3.LUT R3, R0.reuse, 0x1f8, RZ, 0xc0, !PT ;  /* 0x000001f800037812 */ /* 0x040fe200078ec0ff */
[----:B------:R-:W-:Y:S01]  /*22ea0*/  BSSY B8, `(.L_x_684) ;  /* 0x0000829000087945 */ /* 0x000fe20003800000 */
[C---:B------:R-:W-:Y:S01]  /*22eb0*/  ISETP.NE.AND P1, PT, R5.reuse, RZ, PT ;  /* 0x000000ff0500720c */ /* 0x040fe20003f25270 */
[----:B0-----:R-:W-:Y:S01]  /*22ec0*/  IMAD.SHL.U32 R2, R5, 0x8, RZ ;  /* 0x0000000805027824 */ /* 0x001fe200078e00ff */
[----:B------:R-:W-:Y:S01]  /*22ed0*/  LOP3.LUT R3, R3, 0x38, R6, 0x78, !PT ;  /* 0x0000003803037812 */ /* 0x000fe200078e7806 */
[----:B------:R-:W-:Y:S01]  /*22ee0*/  IMAD.MOV.U32 R19, RZ, RZ, RZ ;  /* 0x000000ffff137224 */ /* 0x000fe200078e00ff */
[----:B------:R-:W-:Y:S01]  /*22ef0*/  LOP3.LUT R0, R0, 0x38, RZ, 0xc0, !PT ;  /* 0x0000003800007812 */ /* 0x000fe200078ec0ff */
[----:B------:R-:W-:Y:S01]  /*22f00*/  ULDC.64 UR38, c[0x0][0x198] ;  /* 0x0000660000267ab9 */ /* 0x000fe20000000a00 */
[----:B------:R-:W-:Y:S01]  /*22f10*/  LOP3.LUT R3, R3, 0x200, R2, 0xf8, !PT ;  /* 0x0000020003037812 */ /* 0x000fe200078ef802 */
[----:B------:R-:W-:Y:S01]  /*22f20*/  ULOP3.LUT UR37, UR60, 0x2, URZ, 0xfc, !UPT ;  /* 0x000000023c257892 */ /* 0x000fe2000f8efc3f */
[C---:B------:R-:W-:Y:S01]  /*22f30*/  LOP3.LUT P0, R2, R6.reuse, 0x1f, RZ, 0xc0, !PT ;  /* 0x0000001f06027812 */ /* 0x040fe2000780c0ff */
[----:B------:R-:W-:Y:S01]  /*22f40*/  IMAD.SHL.U32 R6, R6, 0x10, RZ ;  /* 0x0000001006067824 */ /* 0x000fe200078e00ff */
[----:B------:R-:W-:-:S03]  /*22f50*/  ULDC UR36, c[0x0][0xc] ;  /* 0x0000030000247ab9 */ /* 0x000fc60000000800 */
[----:B------:R0:W-:Y:S01]  /*22f60*/  STL [R1+0x30], R2 ;  /* 0x0000300201007387 */ /* 0x0001e20000100800 */
[----:B-1----:R-:W-:Y:S01]  /*22f70*/  ULEA UR4, UR5, UR4, 0x18 ;  /* 0x0000000405047291 */ /* 0x002fe2000f8ec03f */
[----:B0-----:R-:W-:-:S05]  /*22f80*/  SHF.R.U32.HI R2, RZ, 0x3, R5 ;  /* 0x00000003ff027819 */ /* 0x001fca0000011605 */
[----:B------:R-:W-:Y:S01]  /*22f90*/  IMAD.U32 R18, RZ, RZ, UR4 ;  /* 0x00000004ff127e24 */ /* 0x000fe2000f8e00ff */
[----:B---3--:R-:W-:-:S04]  /*22fa0*/  LOP3.LUT R4, R4, 0xfffffffd, RZ, 0xc0, !PT ;  /* 0xfffffffd04047812 */ /* 0x008fc800078ec0ff */
[----:B------:R-:W-:-:S04]  /*22fb0*/  @P1 LOP3.LUT R4, R4, 0x2, RZ, 0xfc, !PT ;  /* 0x0000000204041812 */ /* 0x000fc800078efcff */
[----:B------:R-:W-:-:S04]  /*22fc0*/  LOP3.LUT R4, R4, 0xfffffffe, RZ, 0xc0, !PT ;  /* 0xfffffffe04047812 */ /* 0x000fc800078ec0ff */
[----:B------:R-:W-:Y:S02]  /*22fd0*/  @P0 LOP3.LUT R4, R4, 0x1, RZ, 0xfc, !PT ;  /* 0x0000000104040812 */ /* 0x000fe400078efcff */
[----:B------:R-:W-:Y:S02]  /*22fe0*/  ISETP.NE.OR P0, PT, R5, RZ, !P0 ;  /* 0x000000ff0500720c */ /* 0x000fe40004705670 */
[----:B------:R-:W-:Y:S02]  /*22ff0*/  LOP3.LUT R4, R4, 0xfffffff7, RZ, 0xc0, !PT ;  /* 0xfffffff704047812 */ /* 0x000fe400078ec0ff */
[----:B------:R-:W-:Y:S02]  /*23000*/  LOP3.LUT R5, R2, 0x70, R6, 0xf8, !PT ;  /* 0x0000007002057812 */ /* 0x000fe400078ef806 */
[----:B------:R-:W-:Y:S02]  /*23010*/  LEA R2, R3, R18, 0x1 ;  /* 0x0000001203027211 */ /* 0x000fe400078e08ff */
[----:B------:R-:W-:-:S03]  /*23020*/  LOP3.LUT R3, R0, 0x40, RZ, 0xfc, !PT ;  /* 0x0000004000037812 */ /* 0x000fc600078efcff */
[----:B------:R0:W-:Y:S02]  /*23030*/  STL [R1+0x2c], R2 ;  /* 0x00002c0201007387 */ /* 0x0001e40000100800 */
[----:B------:R-:W-:Y:S02]  /*23040*/  @P0 LOP3.LUT R4, R4, 0x8, RZ, 0xfc, !PT ;  /* 0x0000000804040812 */ /* 0x000fe400078efcff */
[----:B------:R-:W-:Y:S04]  /*23050*/  STL [R1+0x64], RZ ;  /* 0x000064ff01007387 */ /* 0x000fe80000100800 */
[----:B------:R1:W-:Y:S01]  /*23060*/  STL [R1+0x10], R4 ;  /* 0x0000100401007387 */ /* 0x0003e20000100800 */
[----:B0-----:R-:W-:-:S05]  /*23070*/  IMAD.MOV.U32 R2, RZ, RZ, 0x1 ;  /* 0x00000001ff027424 */ /* 0x001fca00078e00ff */
[----:B------:R0:W-:Y:S01]  /*23080*/  STL [R1+0x24], R2 ;  /* 0x0000240201007387 */ /* 0x0001e20000100800 */
[----:B-1----:R-:W-:-:S03]  /*23090*/  IMAD.MOV.U32 R4, RZ, RZ, 0x1 ;  /* 0x00000001ff047424 */ /* 0x002fc600078e00ff */
[----:B------:R1:W-:Y:S04]  /*230a0*/  STL [R1+0x20], RZ ;  /* 0x000020ff01007387 */ /* 0x0003e80000100800 */
[----:B------:R1:W-:Y:S01]  /*230b0*/  STL [R1+0x18], R4 ;  /* 0x0000180401007387 */ /* 0x0003e20000100800 */
[C---:B0-----:R-:W-:Y:S02]  /*230c0*/  LOP3.LUT R2, R0.reuse, 0x80, RZ, 0xfc, !PT ;  /* 0x0000008000027812 */ /* 0x041fe400078efcff */
[----:B------:R-:W-:-:S07]  /*230d0*/  LOP3.LUT R0, R0, 0xc0, RZ, 0xfc, !PT ;  /* 0x000000c000007812 */ /* 0x000fce00078efcff */
.L_x_847:
[----:B------:R-:W3:Y:S01]  /*230e0*/  LDL R0, [R1+0xc] ;  /* 0x00000c0001007983 */ /* 0x000ee20000100800 */
[----:B------:R-:W3:Y:S01]  /*230f0*/  LDC.64 R2, c[0x0][0xc88] ;  /* 0x00032200ff027b82 */ /* 0x000ee20000000a00 */
[----:B------:R-:W-:Y:S01]  /*23100*/  ULDC.64 UR4, c[0x0][0x208] ;  /* 0x0000820000047ab9 */ /* 0x000fe20000000a00 */
[----:B---3--:R-:W-:-:S05]  /*23110*/  IMAD.WIDE R2, R0, 0x4, R2 ;  /* 0x0000000400027825 */ /* 0x008fca00078e0202 */
[----:B-1----:R-:W1:Y:S01]  /*23120*/  LDG.E R15, desc[UR4][R2.64] ;  /* 0x00000004020f7981 */ /* 0x002e62000c1e1900 */
[----:B------:R-:W-:Y:S05]  /*23130*/  YIELD ;  /* 0x0000000000007946 */ /* 0x000fea0003800000 */
[----:B------:R-:W-:Y:S01]  /*23140*/  ULDC.64 UR4, c[0x0][0xa28] ;  /* 0x00028a0000047ab9 */ /* 0x000fe20000000a00 */
[----:B------:R-:W-:Y:S01]  /*23150*/  ULDC.64 UR10, c[0x0][0xa18] ;  /* 0x00028600000a7ab9 */ /* 0x000fe20000000a00 */
[----:B------:R-:W-:Y:S01]  /*23160*/  ISETP.NE.U32.AND P0, PT, RZ, UR4, PT ;  /* 0x00000004ff007c0c */ /* 0x000fe2000bf05070 */
[----:B------:R-:W-:Y:S01]  /*23170*/  ULDC.64 UR6, c[0x0][0xa08] ;  /* 0x0002820000067ab9 */ /* 0x000fe20000000a00 */
[----:B------:R-:W-:Y:S01]  /*23180*/  ISETP.NE.U32.AND P3, PT, RZ, UR10, PT ;  /* 0x0000000aff007c0c */ /* 0x000fe2000bf65070 */
[----:B------:R-:W-:Y:S01]  /*23190*/  ULDC.64 UR12, c[0x0][0x208] ;  /* 0x00008200000c7ab9 */ /* 0x000fe20000000a00 */
[----:B------:R-:W-:Y:S01]  /*231a0*/  ISETP.NE.AND.EX P0, PT, RZ, UR5, PT, P0 ;  /* 0x00000005ff007c0c */ /* 0x000fe2000bf05300 */
[----:B------:R-:W-:Y:S01]  /*231b0*/  IMAD.MOV.U32 R12, RZ, RZ, RZ ;  /* 0x000000ffff0c7224 */ /* 0x000fe200078e00ff */
[----:B------:R-:W-:Y:S01]  /*231c0*/  ISETP.NE.AND.EX P3, PT, RZ, UR11, PT, P3 ;  /* 0x0000000bff007c0c */ /* 0x000fe2000bf65330 */
[----:B------:R-:W-:Y:S01]  /*231d0*/  ULDC.64 UR8, c[0x0][0xa10] ;  /* 0x0002840000087ab9 */ /* 0x000fe20000000a00 */
[----:B------:R-:W-:-:S02]  /*231e0*/  MOV R0, RZ ;  /* 0x000000ff00007202 */ /* 0x000fc40000000f00 */
[----:B-1----:R-:W-:Y:S01]  /*231f0*/  SHF.R.S32.HI R4, RZ, 0x1f, R15 ;  /* 0x0000001fff047819 */ /* 0x002fe2000001140f */
[----:B------:R-:W-:-:S06]  /*23200*/  IMAD.SHL.U32 R14, R15, 0x4, RZ ;  /* 0x000000040f0e7824 */ /* 0x000fcc00078e00ff */
[C---:B------:R-:W-:Y:S01]  /*23210*/  @P0 LEA R2, P1, R15.reuse, UR4, 0x2 ;  /* 0x000000040f020c11 */ /* 0x040fe2000f8210ff */
[----:B------:R-:W-:Y:S01]  /*23220*/  STL [R1+0x38], R15 ;  /* 0x0000380f01007387 */ /* 0x000fe20000100800 */
[C-C-:B------:R-:W-:Y:S02]  /*23230*/  SHF.L.U64.HI R13, R15.reuse, 0x2, R4.reuse ;  /* 0x000000020f0d7819 */ /* 0x140fe40000010204 */
[----:B------:R-:W-:Y:S01]  /*23240*/  @P0 LEA.HI.X R3, R15, UR5, R4, 0x2, P1 ;  /* 0x000000050f030c11 */ /* 0x000fe200088f1404 */
[----:B------:R-:W-:Y:S01]  /*23250*/  ULDC.64 UR4, c[0x0][0xa00] ;  /* 0x0002800000047ab9 */ /* 0x000fe20000000a00 */
[C---:B--2---:R-:W-:Y:S01]  /*23260*/  @P3 IADD3 R8, P1, R14.reuse, UR10, RZ ;  /* 0x0000000a0e083c10 */ /* 0x044fe2000ff3e0ff */
[----:B------:R0:W-:Y:S03]  /*23270*/  STL [R1+0x58], R4 ;  /* 0x0000580401007387 */ /* 0x0001e60000100800 */
[----:B------:R-:W-:Y:S01]  /*23280*/  @P3 IADD3.X R9, R13, UR11, RZ, P1, !PT ;  /* 0x0000000b0d093c10 */ /* 0x000fe20008ffe4ff */
[----:B------:R1:W5:Y:S01]  /*23290*/  @P0 LDG.E R0, desc[UR12][R2.64] ;  /* 0x0000000c02000981 */ /* 0x000362000c1e1900 */
[----:B------:R-:W-:-:S02]  /*232a0*/  IADD3 R6, P1, R14, UR6, RZ ;  /* 0x000000060e067c10 */ /* 0x000fc4000ff3e0ff */
[----:B------:R-:W-:Y:S02]  /*232b0*/  CS2R R10, SRZ ;  /* 0x00000000000a7805 */ /* 0x000fe4000001ff00 */
[----:B------:R-:W-:Y:S01]  /*232c0*/  ISETP.NE.U32.AND P2, PT, RZ, UR6, PT ;  /* 0x00000006ff007c0c */ /* 0x000fe2000bf45070 */
[----:B------:R-:W-:Y:S01]  /*232d0*/  STL [R1+0x28], R14 ;  /* 0x0000280e01007387 */ /* 0x000fe20000100800 */
[----:B------:R-:W-:Y:S02]  /*232e0*/  IADD3.X R7, R13, UR7, RZ, P1, !PT ;  /* 0x000000070d077c10 */ /* 0x000fe40008ffe4ff */
[----:B------:R-:W-:Y:S01]  /*232f0*/  ISETP.NE.U32.AND P1, PT, RZ, UR4, PT ;  /* 0x00000004ff007c0c */ /* 0x000fe2000bf25070 */
[----:B------:R-:W-:Y:S01]  /*23300*/  STL [R1+0x3c], R13 ;  /* 0x00003c0d01007387 */ /* 0x000fe20000100800 */
[----:B------:R-:W-:Y:S02]  /*23310*/  ISETP.NE.AND.EX P2, PT, RZ, UR7, PT, P2 ;  /* 0x00000007ff007c0c */ /* 0x000fe4000bf45320 */
[----:B------:R-:W-:-:S02]  /*23320*/  ISETP.NE.AND.EX P1, PT, RZ, UR5, PT, P1 ;  /* 0x00000005ff007c0c */ /* 0x000fc4000bf25310 */
[----:B-1----:R-:W-:-:S04]  /*23330*/  IADD3 R2, P0, R14, UR4, RZ ;  /* 0x000000040e027c10 */ /* 0x002fc8000ff1e0ff */
[----:B------:R-:W-:Y:S01]  /*23340*/  IADD3.X R3, R13, UR5, RZ, P0, !PT ;  /* 0x000000050d037c10 */ /* 0x000fe200087fe4ff */
[----:B------:R-:W-:Y:S01]  /*23350*/  ULDC UR4, c[0x0][0x288] ;  /* 0x0000a20000047ab9 */ /* 0x000fe20000000800 */
[----:B0-----:R-:W-:-:S03]  /*23360*/  IADD3 R4, P0, R14, UR8, RZ ;  /* 0x000000080e047c10 */ /* 0x001fc6000ff1e0ff */
[----:B------:R-:W5:Y:S01]  /*23370*/  @P2 LDG.E R11, desc[UR12][R6.64] ;  /* 0x0000000c060b2981 */ /* 0x000f62000c1e1900 */
[----:B------:R-:W-:Y:S02]  /*23380*/  IADD3.X R5, R13, UR9, RZ, P0, !PT ;  /* 0x000000090d057c10 */ /* 0x000fe400087fe4ff */
[----:B------:R-:W-:Y:S01]  /*23390*/  ISETP.NE.U32.AND P0, PT, RZ, UR8, PT ;  /* 0x00000008ff007c0c */ /* 0x000fe2000bf05070 */
[----:B------:R-:W2:Y:S03]  /*233a0*/  @P1 LDG.E R12, desc[UR12][R2.64] ;  /* 0x0000000c020c1981 */ /* 0x000ea6000c1e1900 */
[----:B------:R-:W-:-:S13]  /*233b0*/  ISETP.NE.AND.EX P0, PT, RZ, UR9, PT, P0 ;  /* 0x00000009ff007c0c */ /* 0x000fda000bf05300 */
[----:B------:R-:W5:Y:S04]  /*233c0*/  @P0 LDG.E R10, desc[UR12][R4.64] ;  /* 0x0000000c040a0981 */ /* 0x000f68000c1e1900 */
[----:B--2---:R0:W-:Y:S02]  /*233d0*/  STL [R1+0x4c], R12 ;  /* 0x00004c0c01007387 */ /* 0x0041e40000100800 */
[----:B0-----:R-:W-:Y:S01]  /*233e0*/  IMAD.U32 R12, RZ, RZ, UR4 ;  /* 0x00000004ff0c7e24 */ /* 0x001fe2000f8e00ff */
[----:B------:R-:W-:-:S05]  /*233f0*/  ULDC.64 UR4, c[0x0][0x418] ;  /* 0x0001060000047ab9 */ /* 0x000fca0000000a00 */
[----:B------:R0:W2:Y:S01]  /*23400*/  @P3 LDG.E R12, desc[UR12][R8.64] ;  /* 0x0000000c080c3981 */ /* 0x0000a2000c1e1900 */
[----:B------:R-:W-:-:S03]  /*23410*/  UISETP.NE.U32.AND UP0, UPT, UR4, URZ, UPT ;  /* 0x0000003f0400728c */ /* 0x000fc6000bf05070 */
[----:B------:R-:W-:Y:S01]  /*23420*/  ULDC UR4, c[0x0][0x424] ;  /* 0x0001090000047ab9 */ /* 0x000fe20000000800 */
[----:B------:R-:W-:-:S03]  /*23430*/  UISETP.NE.AND.EX UP0, UPT, UR5, URZ, UPT, UP0 ;  /* 0x0000003f0500728c */ /* 0x000fc6000bf05300 */
[----:B------:R-:W-:Y:S01]  /*23440*/  ULDC UR5, c[0x0][0x2f0] ;  /* 0x0000bc0000057ab9 */ /* 0x000fe20000000800 */
[----:B------:R-:W-:-:S04]  /*23450*/  USEL UR4, UR4, 0x1, UP0 ;  /* 0x0000000104047887 */ /* 0x000fc80008000000 */
[----:B------:R-:W-:-:S03]  /*23460*/  UIMAD UR4, UR4, UR5, URZ ;  /* 0x00000005040472a4 */ /* 0x000fc6000f8e023f */
[----:B------:R-:W-:Y:S02]  /*23470*/  ULDC UR5, c[0x0][0x348] ;  /* 0x0000d20000057ab9 */ /* 0x000fe40000000800 */
[----:B0-----:R-:W-:Y:S01]  /*23480*/  MOV R9, UR5 ;  /* 0x0000000500097c02 */ /* 0x001fe20008000f00 */
[----:B------:R-:W-:Y:S01]  /*23490*/  IMAD.U32 R8, RZ, RZ, UR4 ;  /* 0x00000004ff087e24 */ /* 0x000fe2000f8e00ff */
[----:B--2---:R0:W-:Y:S01]  /*234a0*/  STL [R1+0x5c], R12 ;  /* 0x00005c0c01007387 */ /* 0x0041e20000100800 */
[----:B------:R-:W-:Y:S05]  /*234b0*/  @P3 BRA `(.L_x_685) ;  /* 0x0000000000183947 */ /* 0x000fea0003800000 */
[----:B------:R-:W-:Y:S05]  /*234c0*/  @!P1 BRA `(.L_x_685) ;  /* 0x0000000000149947 */ /* 0x000fea0003800000 */
[----:B------:R-:W-:Y:S02]  /*234d0*/  ULDC.64 UR4, c[0x0][0x208] ;  /* 0x0000820000047ab9 */ /* 0x000fe40000000a00 */
[----:B0-----:R-:W2:Y:S04]  /*234e0*/  LDG.E R12, desc[UR4][R2.64] ;  /* 0x00000004020c7981 */ /* 0x001ea8000c1e1900 */
[----:B------:R-:W2:Y:S02]  /*234f0*/  LDG.E R2, desc[UR4][R2.64+0x4] ;  /* 0x0000040402027981 */ /* 0x000ea4000c1e1900 */
[----:B--2---:R-:W-:-:S05]  /*23500*/  IMAD.IADD R2, R2, 0x1, -R12 ;  /* 0x0000000102027824 */ /* 0x004fca00078e0a0c */
[----:B------:R1:W-:Y:S02]  /*23510*/  STL [R1+0x5c], R2 ;  /* 0x00005c0201007387 */ /* 0x0003e40000100800 */
.L_x_685:
[----:B------:R-:W2:Y:S01]  /*23520*/  LDL.LU R3, [R1+0x8] ;  /* 0x0000080001037983 */ /* 0x000ea20000300800 */
[----:B0-----:R-:W-:Y:S01]  /*23530*/  MOV R12, R15 ;  /* 0x0000000f000c7202 */ /* 0x001fe20000000f00 */
[----:B------:R-:W-:Y:S02]  /*23540*/  ULDC.64 UR4, c[0x0][0xa20] ;  /* 0x0002880000047ab9 */ /* 0x000fe40000000a00 */
[----:B------:R-:W-:Y:S02]  /*23550*/  ISETP.NE.U32.AND P1, PT, RZ, UR4, PT ;  /* 0x00000004ff007c0c */ /* 0x000fe4000bf25070 */
[----:B------:R0:W-:Y:S02]  /*23560*/  STL [R1+0x14], R12 ;  /* 0x0000140c01007387 */ /* 0x0001e40000100800 */
[----:B------:R-:W-:Y:S02]  /*23570*/  ISETP.NE.AND.EX P1, PT, RZ, UR5, PT, P1 ;  /* 0x00000005ff007c0c */ /* 0x000fe4000bf25310 */
[----:B--2---:R-:W-:-:S02]  /*23580*/  LOP3.LUT R17, R3, 0xff000000, RZ, 0xc0, !PT ;  /* 0xff00000003117812 */ /* 0x004fc400078ec0ff */
[C---:B-1----:R-:W-:Y:S02]  /*23590*/  LOP3.LUT R2, R3.reuse, 0xff0000, RZ, 0xc0, !PT ;  /* 0x00ff000003027812 */ /* 0x042fe400078ec0ff */
[----:B------:R-:W-:Y:S02]  /*235a0*/  SHF.R.U32.HI R17, RZ, 0x8, R17 ;  /* 0x00000008ff117819 */ /* 0x000fe40000011611 */
[----:B------:R-:W-:Y:S02]  /*235b0*/  LOP3.LUT R16, R3, 0xffff, RZ, 0xc0, !PT ;  /* 0x0000ffff03107812 */ /* 0x000fe400078ec0ff */
[----:B------:R-:W-:Y:S01]  /*235c0*/  LEA.HI R17, R2, R17, RZ, 0x10 ;  /* 0x0000001102117211 */ /* 0x000fe200078f80ff */
[----:B-----5:R-:W-:-:S05]  /*235d0*/  IMAD.IADD R2, R11, 0x1, R0 ;  /* 0x000000010b027824 */ /* 0x020fca00078e0200 */
[----:B------:R0:W-:Y:S01]  /*235e0*/  STL [R1+0x1c], R2 ;  /* 0x00001c0201007387 */ /* 0x0001e20000100800 */
[----:B------:R-:W-:Y:S05]  /*235f0*/  @!P1 BRA `(.L_x_686) ;  /* 0x0000000000149947 */ /* 0x000fea0003800000 */
[----:B0-----:R-:W-:Y:S01]  /*23600*/  IADD3 R2, P1, R14, UR4, RZ ;  /* 0x000000040e027c10 */ /* 0x001fe2000ff3e0ff */
[----:B------:R-:W-:-:S03]  /*23610*/  ULDC.64 UR6, c[0x0][0x208] ;  /* 0x0000820000067ab9 */ /* 0x000fc60000000a00 */
[----:B------:R-:W-:-:S05]  /*23620*/  IADD3.X R3, R13, UR5, RZ, P1, !PT ;  /* 0x000000050d037c10 */ /* 0x000fca0008ffe4ff */
[----:B------:R1:W5:Y:S01]  /*23630*/  LDG.E R8, desc[UR6][R2.64] ;  /* 0x0000000602087981 */ /* 0x000362000c1e1900 */
[----:B------:R-:W-:Y:S05]  /*23640*/  BRA `(.L_x_687) ;  /* 0x0000000000147947 */ /* 0x000fea0003800000 */
.L_x_686:
[----:B------:R-:W-:Y:S05]  /*23650*/  @!P2 BRA `(.L_x_687) ;  /* 0x000000000010a947 */ /* 0x000fea0003800000 */
[----:B------:R-:W-:Y:S02]  /*23660*/  ULDC.64 UR4, c[0x0][0x208] ;  /* 0x0000820000047ab9 */ /* 0x000fe40000000a00 */
[----:B------:R-:W2:Y:S04]  /*23670*/  LDG.E R8, desc[UR4][R6.64] ;  /* 0x0000000406087981 */ /* 0x000ea8000c1e1900 */
[----:B------:R-:W2:Y:S02]  /*23680*/  LDG.E R6, desc[UR4][R6.64+0x4] ;  /* 0x0000040406067981 */ /* 0x000ea4000c1e1900 */
[----:B--2---:R-:W-:-:S07]  /*23690*/  IMAD.IADD R8, R6, 0x1, -R8 ;  /* 0x0000000106087824 */ /* 0x004fce00078e0a08 */
.L_x_687:
[----:B------:R-:W-:Y:S01]  /*236a0*/  ULDC.64 UR4, c[0x0][0x208] ;  /* 0x0000820000047ab9 */ /* 0x000fe20000000a00 */
[----:B-----5:R-:W-:Y:S01]  /*236b0*/  IMAD.IADD R6, R8, 0x1, -R0 ;  /* 0x0000000108067824 */ /* 0x020fe200078e0a00 */
[----:B-1----:R-:W2:Y:S04]  /*236c0*/  LDL.LU R3, [R1+0x10] ;  /* 0x0000100001037983 */ /* 0x002ea80000300800 */
[----:B------:R-:W3:Y:S04]  /*236d0*/  @P0 LDG.E R0, desc[UR4][R4.64] ;  /* 0x0000000404000981 */ /* 0x000ee8000c1e1900 */
[----:B------:R-:W3:Y:S01]  /*236e0*/  @P0 LDG.E R4, desc[UR4][R4.64+0x4] ;  /* 0x0000040404040981 */ /* 0x000ee2000c1e1900 */
[----:B------:R-:W-:Y:S01]  /*236f0*/  LOP3.LUT R13, R17, 0xff, RZ, 0xc0, !PT ;  /* 0x000000ff110d7812 */ /* 0x000fe200078ec0ff */
[----:B------:R-:W-:Y:S01]  /*23700*/  BSSY B0, `(.L_x_688) ;  /* 0x000002d000007945 */ /* 0x000fe20003800000 */
[----:B------:R-:W-:-:S02]  /*23710*/  SHF.R.U32.HI R17, RZ, 0x10, R17 ;  /* 0x00000010ff117819 */ /* 0x000fc40000011611 */
[----:B--2---:R-:W-:Y:S01]  /*23720*/  LOP3.LUT R3, R3, 0xfffffffb, RZ, 0xc0, !PT ;  /* 0xfffffffb03037812 */ /* 0x004fe200078ec0ff */
[----:B---3--:R-:W-:-:S05]  /*23730*/  @P0 IMAD.IADD R9, R4, 0x1, -R0 ;  /* 0x0000000104090824 */ /* 0x008fca00078e0a00 */
[----:B0-----:R-:W-:-:S04]  /*23740*/  IADD3 R2, R6, R9, RZ ;  /* 0x0000000906027210 */ /* 0x001fc80007ffe0ff */
[C---:B------:R-:W-:Y:S01]  /*23750*/  ISETP.GE.AND P1, PT, R2.reuse, 0x1, PT ;  /* 0x000000010200780c */ /* 0x040fe20003f26270 */
[----:B------:R-:W-:-:S04]  /*23760*/  VIADD R0, R2, 0x4f ;  /* 0x0000004f02007836 */ /* 0x000fc80000000000 */
[----:B------:R-:W-:-:S05]  /*23770*/  IMAD.HI R0, R0, 0x66666667, RZ ;  /* 0x6666666700007827 */ /* 0x000fca00078e02ff */
[----:B------:R-:W-:-:S03]  /*23780*/  SHF.R.U32.HI R2, RZ, 0x1f, R0 ;  /* 0x0000001fff027819 */ /* 0x000fc60000011600 */
[----:B------:R-:W-:Y:S02]  /*23790*/  @P1 LOP3.LUT R3, R3, 0x4, RZ, 0xfc, !PT ;  /* 0x0000000403031812 */ /* 0x000fe400078efcff */
[----:B------:R-:W-:Y:S01]  /*237a0*/  LEA.HI.SX32 R11, R0, R2, 0x1b ;  /* 0x00000002000b7211 */ /* 0x000fe200078fdaff */
[----:B------:R-:W-:-:S04]  /*237b0*/  IMAD.MOV.U32 R0, RZ, RZ, RZ ;  /* 0x000000ffff007224 */ /* 0x000fc800078e00ff */
[----:B------:R0:W-:Y:S04]  /*237c0*/  STL [R1+0x40], R11 ;  /* 0x0000400b01007387 */ /* 0x0001e80000100800 */
[----:B------:R0:W-:Y:S04]  /*237d0*/  STL [R1+0x60], R13 ;  /* 0x0000600d01007387 */ /* 0x0001e80000100800 */
[----:B------:R0:W-:Y:S01]  /*237e0*/  STL [R1+0x10], R3 ;  /* 0x0000100301007387 */ /* 0x0001e20000100800 */
[----:B------:R-:W-:Y:S05]  /*237f0*/  @!P1 BRA `(.L_x_689) ;  /* 0x0000000000749947 */ /* 0x000fea0003800000 */
[----:B------:R-:W-:Y:S01]  /*23800*/  ISETP.NE.AND P1, PT, R17, RZ, PT ;  /* 0x000000ff1100720c */ /* 0x000fe20003f25270 */
[----:B------:R-:W-:-:S03]  /*23810*/  ULDC UR4, c[0x0][0x9f0] ;  /* 0x00027c0000047ab9 */ /* 0x000fc60000000800 */
[----:B------:R-:W-:-:S04]  /*23820*/  SEL R2, R17, UR4, P1 ;  /* 0x0000000411027c07 */ /* 0x000fc80008800000 */
[----:B0-----:R-:W-:-:S04]  /*23830*/  IABS R3, R2 ;  /* 0x0000000200037213 */ /* 0x001fc80000000000 */
[----:B------:R-:W0:Y:S08]  /*23840*/  I2F.RP R4, R3 ;  /* 0x0000000300047306 */ /* 0x000e300000209400 */
[----:B0-----:R-:W0:Y:S02]  /*23850*/  MUFU.RCP R4, R4 ;  /* 0x0000000400047308 */ /* 0x001e240000001000 */
[----:B0-----:R-:W-:-:S06]  /*23860*/  VIADD R4, R4, 0xffffffe ;  /* 0x0ffffffe04047836 */ /* 0x001fcc0000000000 */
[----:B------:R0:W1:Y:S02]  /*23870*/  F2I.FTZ.U32.TRUNC.NTZ R5, R4 ;  /* 0x0000000400057305 */ /* 0x000064000021f000 */
[----:B0-----:R-:W-:Y:S01]  /*23880*/  IMAD.MOV.U32 R4, RZ, RZ, RZ ;  /* 0x000000ffff047224 */ /* 0x001fe200078e00ff */
[----:B-1----:R-:W-:-:S05]  /*23890*/  IADD3 R0, RZ, -R5, RZ ;  /* 0x80000005ff007210 */ /* 0x002fca0007ffe0ff */
[----:B------:R-:W-:-:S04]  /*238a0*/  IMAD R0, R0, R3, RZ ;  /* 0x0000000300007224 */ /* 0x000fc800078e02ff */
[----:B------:R-:W-:Y:S01]  /*238b0*/  IMAD.HI.U32 R8, R5, R0, R4 ;  /* 0x0000000005087227 */ /* 0x000fe200078e0004 */
[----:B------:R-:W-:Y:S02]  /*238c0*/  IABS R0, R2 ;  /* 0x0000000200007213 */ /* 0x000fe40000000000 */
[----:B------:R-:W-:-:S03]  /*238d0*/  IADD3 R5, R2, -0x1, R11 ;  /* 0xffffffff02057810 */ /* 0x000fc60007ffe00b */
[----:B------:R-:W-:Y:S01]  /*238e0*/  IMAD.MOV R0, RZ, RZ, -R0 ;  /* 0x000000ffff007224 */ /* 0x000fe200078e0a00 */
[----:B------:R-:W-:Y:S02]  /*238f0*/  IABS R4, R5 ;  /* 0x0000000500047213 */ /* 0x000fe40000000000 */
[----:B------:R-:W-:Y:S01]  /*23900*/  LOP3.LUT R5, R5, R2, RZ, 0x3c, !PT ;  /* 0x0000000205057212 */ /* 0x000fe200078e3cff */
[----:B------:R-:W-:Y:S02]  /*23910*/  IMAD.MOV.U32 R7, RZ, RZ, R0 ;  /* 0x000000ffff077224 */ /* 0x000fe400078e0000 */
[----:B------:R-:W-:-:S04]  /*23920*/  IMAD.HI.U32 R0, R8, R4, RZ ;  /* 0x0000000408007227 */ /* 0x000fc800078e00ff */
[----:B------:R-:W-:-:S05]  /*23930*/  IMAD R4, R0, R7, R4 ;  /* 0x0000000700047224 */ /* 0x000fca00078e0204 */
[----:B------:R-:W-:-:S13]  /*23940*/  ISETP.GT.U32.AND P1, PT, R3, R4, PT ;  /* 0x000000040300720c */ /* 0x000fda0003f24070 */
[----:B------:R-:W-:Y:S01]  /*23950*/  @!P1 IADD3 R4, R4, -R3, RZ ;  /* 0x8000000304049210 */ /* 0x000fe20007ffe0ff */
[----:B------:R-:W-:-:S03]  /*23960*/  @!P1 VIADD R0, R0, 0x1 ;  /* 0x0000000100009836 */ /* 0x000fc60000000000 */
[----:B------:R-:W-:-:S13]  /*23970*/  ISETP.GE.U32.AND P1, PT, R4, R3, PT ;  /* 0x000000030400720c */ /* 0x000fda0003f26070 */
[----:B------:R-:W-:Y:S01]  /*23980*/  @P1 VIADD R0, R0, 0x1 ;  /* 0x0000000100001836 */ /* 0x000fe20000000000 */
[----:B------:R-:W-:-:S13]  /*23990*/  ISETP.GE.AND P1, PT, R5, RZ, PT ;  /* 0x000000ff0500720c */ /* 0x000fda0003f26270 */
[----:B------:R-:W-:Y:S01]  /*239a0*/  @!P1 IMAD.MOV R0, RZ, RZ, -R0 ;  /* 0x000000ffff009224 */ /* 0x000fe200078e0a00 */
[----:B------:R-:W-:-:S13]  /*239b0*/  ISETP.NE.AND P1, PT, R2, RZ, PT ;  /* 0x000000ff0200720c */ /* 0x000fda0003f25270 */
[----:B------:R-:W-:-:S07]  /*239c0*/  @!P1 LOP3.LUT R0, RZ, R2, RZ, 0x33, !PT ;  /* 0x00000002ff009212 */ /* 0x000fce00078e33ff */
.L_x_689:
[----:B------:R-:W-:Y:S05]  /*239d0*/  BSYNC B0 ;  /* 0x0000000000007941 */ /* 0x000fea0003800000 */
.L_x_688:
[----:B------:R-:W-:Y:S01]  /*239e0*/  IMAD R2, R13, R0, RZ ;  /* 0x000000000d027224 */ /* 0x000fe200078e02ff */
[----:B------:R-:W-:Y:S01]  /*239f0*/  BSSY B0, `(.L_x_690) ;  /* 0x0000199000007945 */ /* 0x000fe20003800000 */
[----:B------:R-:W-:-:S03]  /*23a00*/  PLOP3.LUT P5, PT, PT, PT, PT, 0x80, 0x0 ;  /* 0x000000000000781c */ /* 0x000fc60003faf070 */
[C---:B------:R-:W-:Y:S01]  /*23a10*/  VIADDMNMX R0, R2.reuse, R0, R11, PT ;  /* 0x0000000002007246 */ /* 0x040fe2000380010b */
[----:B------:R-:W-:-:S04]  /*23a20*/  IMAD R2, R2, 0x50, -R6 ;  /* 0x0000005002027824 */ /* 0x000fc800078e0a06 */
[----:B------:R-:W-:Y:S01]  /*23a30*/  IMAD R6, R0, 0x50, -R6 ;  /* 0x0000005000067824 */ /* 0x000fe200078e0a06 */
[----:B------:R-:W-:-:S04]  /*23a40*/  VIMNMX R0, RZ, R2, !PT ;  /* 0x00000002ff007248 */ /* 0x000fc80007fe0100 */
[----:B------:R-:W-:Y:S01]  /*23a50*/  VIMNMX R9, R6, R9, PT ;  /* 0x0000000906097248 */ /* 0x000fe20003fe0100 */
[----:B0-----:R-:W-:-:S03]  /*23a60*/  IMAD.WIDE.U32 R2, R0, -0x33333333, RZ ;  /* 0xcccccccd00027825 */ /* 0x001fc600078e00ff */
[----:B------:R-:W-:-:S13]  /*23a70*/  ISETP.GT.AND P1, PT, R9, R0, PT ;  /* 0x000000000900720c */ /* 0x000fda0003f24270 */
[----:B------:R-:W-:Y:S02]  /*23a80*/  @P1 IADD3 R4, R9, 0x4f, RZ ;  /* 0x0000004f09041810 */ /* 0x000fe40007ffe0ff */
[----:B------:R-:W-:-:S03]  /*23a90*/  SHF.R.U32.HI R9, RZ, 0x6, R3 ;  /* 0x00000006ff097819 */ /* 0x000fc60000011603 */
[----:B------:R-:W-:-:S04]  /*23aa0*/  @P1 IMAD.HI R0, R4, 0x66666667, RZ ;  /* 0x6666666704001827 */ /* 0x000fc800078e02ff */
[----:B------:R-:W-:Y:S01]  /*23ab0*/  IMAD.MOV.U32 R7, RZ, RZ, R9 ;  /* 0x000000ffff077224 */ /* 0x000fe200078e0009 */
[----:B------:R-:W-:-:S04]  /*23ac0*/  @P1 SHF.R.U32.HI R2, RZ, 0x1f, R0 ;  /* 0x0000001fff021819 */ /* 0x000fc80000011600 */
[----:B------:R-:W-:-:S04]  /*23ad0*/  @P1 LEA.HI.SX32 R7, R0, R2, 0x1b ;  /* 0x0000000200071211 */ /* 0x000fc800078fdaff */
[----:B------:R-:W-:-:S13]  /*23ae0*/  ISETP.GT.AND P1, PT, R7, R9, PT ;  /* 0x000000090700720c */ /* 0x000fda0003f24270 */
[----:B------:R-:W-:Y:S05]  /*23af0*/  @!P1 BRA `(.L_x_691) ;  /* 0x0000001800209947 */ /* 0x000fea0003800000 */
[----:B------:R-:W-:Y:S01]  /*23b00*/  UMOV UR4, 0xffffffff ;  /* 0xffffffff00047882 */ /* 0x000fe20000000000 */
[----:B------:R-:W-:Y:S02]  /*23b10*/  SEL R0, R12, RZ, !P0 ;  /* 0x000000ff0c007207 */ /* 0x000fe40004000000 */
[----:B------:R-:W-:Y:S05]  /*23b20*/  BRA.DIV UR4, `(.L_x_692) ;  /* 0x00000082041c7947 */ /* 0x000fea000b800000 */
[----:B------:R-:W0:Y:S02]  /*23b30*/  S2R R2, SR_TID.X ;  /* 0x0000000000027919 */ /* 0x000e240000002100 */
[----:B0-----:R-:W-:-:S04]  /*23b40*/  SHF.R.U32.HI R2, RZ, 0x5, R2 ;  /* 0x00000005ff027819 */ /* 0x001fc80000011602 */
[----:B------:R-:W-:-:S05]  /*23b50*/  LOP3.LUT R2, R2, 0x3, RZ, 0xc0, !PT ;  /* 0x0000000302027812 */ /* 0x000fca00078ec0ff */
[----:B------:R0:W1:Y:S02]  /*23b60*/  SHFL.IDX PT, R14, R2, RZ, 0x1f ;  /* 0x00001fff020e7589 */ /* 0x00006400000e0000 */
.L_x_878:
[----:B-1----:R-:W-:Y:S02]  /*23b70*/  ISETP.NE.AND P0, PT, R14, RZ, PT ;  /* 0x000000ff0e00720c */ /* 0x002fe40003f05270 */
[----:B------:R-:W-:-:S11]  /*23b80*/  PLOP3.LUT P2, PT, PT, PT, PT, 0x8, 0x0 ;  /* 0x000000000000781c */ /* 0x000fd60003f4e170 */
[----:B------:R-:W-:Y:S05]  /*23b90*/  @P0 BRA `(.L_x_693) ;  /* 0x00000000000c0947 */ /* 0x000fea0003800000 */
[----:B------:R-:W-:-:S03]  /*23ba0*/  UMOV UR4, 0xffffffff ;  /* 0xffffffff00047882 */ /* 0x000fc60000000000 */
[----:B------:R-:W-:Y:S05]  /*23bb0*/  BRA.DIV UR4, `(.L_x_694) ;  /* 0x00000082042c7947 */ /* 0x000fea000b800000 */
[----:B------:R-:W-:-:S13]  /*23bc0*/  ELECT P2, URZ, PT ;  /* 0x00000000003f782f */ /* 0x000fda0003840000 */
.L_x_693:
[----:B0-----:R-:W2:Y:S01]  /*23bd0*/  LDL R2, [R1+0x64] ;  /* 0x0000640001027983 */ /* 0x001ea20000100800 */
[----:B------:R-:W-:Y:S01]  /*23be0*/  BSSY B1, `(.L_x_695) ;  /* 0x0000008000017945 */ /* 0x000fe20003800000 */
[----:B--2---:R-:W-:-:S05]  /*23bf0*/  VIADD R2, R2, 0x1 ;  /* 0x0000000102027836 */ /* 0x004fca0000000000 */
[----:B------:R-:W-:-:S04]  /*23c00*/  LEA.HI R3, R2, R2, RZ, 0x1 ;  /* 0x0000000202037211 */ /* 0x000fc800078f08ff */
[----:B------:R-:W-:-:S05]  /*23c10*/  LOP3.LUT R3, R3, 0xfffffffe, RZ, 0xc0, !PT ;  /* 0xfffffffe03037812 */ /* 0x000fca00078ec0ff */
[----:B------:R-:W-:-:S05]  /*23c20*/  IMAD.IADD R2, R2, 0x1, -R3 ;  /* 0x0000000102027824 */ /* 0x000fca00078e0a03 */
[----:B------:R-:W-:-:S04]  /*23c30*/  SHF.L.U32 R2, R2, 0x1f, RZ ;  /* 0x0000001f02027819 */ /* 0x000fc800000006ff */
[----:B------:R-:W0:Y:S02]  /*23c40*/  SYNCS.PHASECHK.TRANS64.TRYWAIT P0, [R18+URZ+0x38820], R2 ;  /* 0x03882002120075a7 */ /* 0x000e24000800017f */
[----:B0-----:R-:W-:Y:S05]  /*23c50*/  @!P0 BRA `(.L_x_696) ;  /* 0x0000008000288947 */ /* 0x001fea0003800000 */
.L_x_881:
[----:B------:R-:W-:Y:S05]  /*23c60*/  BSYNC B1 ;  /* 0x0000000000017941 */ /* 0x000fea0003800000 */
.L_x_695:
[----:B------:R-:W-:Y:S04]  /*23c70*/  BSSY B1, `(.L_x_697) ;  /* 0x00000ab000017945 */ /* 0x000fe80003800000 */
[----:B------:R-:W-:Y:S05]  /*23c80*/  @!P2 BRA `(.L_x_698) ;  /* 0x0000000800a4a947 */ /* 0x000fea0003800000 */
[----:B------:R-:W2:Y:S04]  /*23c90*/  LDL R5, [R1+0x20] ;  /* 0x0000200001057983 */ /* 0x000ea80000100800 */
[----:B------:R-:W3:Y:S01]  /*23ca0*/  LDL R4, [R1+0x24] ;  /* 0x0000240001047983 */ /* 0x000ee20000100800 */
[----:B------:R-:W-:Y:S01]  /*23cb0*/  BSSY B2, `(.L_x_699) ;  /* 0x0000008000027945 */ /* 0x000fe20003800000 */
[----:B------:R-:W1:Y:S02]  /*23cc0*/  S2R R3, SR_TID.X ;  /* 0x0000000000037919 */ /* 0x000e640000002100 */
[----:B-1----:R-:W-:-:S04]  /*23cd0*/  LOP3.LUT R3, R3, 0x7f, RZ, 0xc0, !PT ;  /* 0x0000007f03037812 */ /* 0x002fc800078ec0ff */
[----:B------:R-:W-:Y:S02]  /*23ce0*/  ISETP.NE.AND P4, PT, R3, RZ, PT ;  /* 0x000000ff0300720c */ /* 0x000fe40003f85270 */
[----:B--2---:R-:W-:Y:S02]  /*23cf0*/  LEA R6, R5, R18, 0x3 ;  /* 0x0000001205067211 */ /* 0x004fe400078e18ff */
[----:B---3--:R-:W-:-:S04]  /*23d00*/  SHF.L.U32 R8, R4, 0x1f, RZ ;  /* 0x0000001f04087819 */ /* 0x008fc800000006ff */
[----:B------:R-:W1:Y:S02]  /*23d10*/  SYNCS.PHASECHK.TRANS64.TRYWAIT P0, [R6+URZ+0x388a0], R8 ;  /* 0x0388a008060075a7 */ /* 0x000e64000800017f */
[----:B-1----:R-:W-:Y:S05]  /*23d20*/  @!P0 BRA `(.L_x_700) ;  /* 0x0000008000088947 */ /* 0x002fea0003800000 */
.L_x_882:
[----:B------:R-:W-:Y:S05]  /*23d30*/  BSYNC B2 ;  /* 0x0000000000027941 */ /* 0x000fea0003800000 */
.L_x_699:
[----:B------:R-:W-:Y:S04]  /*23d40*/  BSSY B2, `(.L_x_701) ;  /* 0x0000008000027945 */ /* 0x000fe80003800000 */
[----:B------:R-:W-:Y:S05]  /*23d50*/  @P4 BRA `(.L_x_702) ;  /* 0x0000000000184947 */ /* 0x000fea0003800000 */
[----:B0-----:R-:W2:Y:S02]  /*23d60*/  LDL R2, [R1+0x10] ;  /* 0x0000100001027983 */ /* 0x001ea40000100800 */
[----:B--2---:R-:W-:Y:S01]  /*23d70*/  LOP3.LUT P0, RZ, R2, 0x1, RZ, 0xc0, !PT ;  /* 0x0000000102ff7812 */ /* 0x004fe2000780c0ff */
[----:B------:R-:W-:-:S04]  /*23d80*/  IMAD.MOV.U32 R2, RZ, RZ, 0xa000 ;  /* 0x0000a000ff027424 */ /* 0x000fc800078e00ff */
[----:B------:R2:W-:Y:S08]  /*23d90*/  SYNCS.ARRIVE.TRANS64 RZ, [R6+URZ+0x38890], R2 ;  /* 0x0388900206ff79a7 */ /* 0x0005f0000800003f */
[----:B------:R-:W-:Y:S05]  /*23da0*/  @!P0 BRA `(.L_x_702) ;  /* 0x0000000000048947 */ /* 0x000fea0003800000 */
[----:B------:R-:W-:Y:S01]  /*23db0*/  BPT.TRAP 0x1 ;  /* 0x000000040000795c */ /* 0x000fe20000300000 */
.L_x_702:
[----:B------:R-:W-:Y:S05]  /*23dc0*/  BSYNC B2 ;  /* 0x0000000000027941 */ /* 0x000fea0003800000 */
.L_x_701:
[----:B0-2---:R-:W2:Y:S01]  /*23dd0*/  LDL R2, [R1+0x20] ;  /* 0x0000200001027983 */ /* 0x005ea20000100800 */
[----:B------:R-:W-:Y:S01]  /*23de0*/  IMAD.MOV.U32 R11, RZ, RZ, RZ ;  /* 0x000000ffff0b7224 */ /* 0x000fe200078e00ff */
[----:B------:R-:W-:Y:S01]  /*23df0*/  UIADD3 UR4, UP0, UR38, 0x570, URZ ;  /* 0x0000057026047890 */ /* 0x000fe2000ff1e03f */
[----:B------:R-:W-:Y:S01]  /*23e00*/  IMAD R3, R7, 0x50, R10 ;  /* 0x0000005007037824 */ /* 0x000fe200078e020a */
[----:B------:R-:W-:Y:S01]  /*23e10*/  PLOP3.LUT P0, PT, PT, PT, PT, 0x80, 0x0 ;  /* 0x000000000000781c */ /* 0x000fe20003f0f070 */
[----:B------:R-:W-:Y:S01]  /*23e20*/  UMOV UR6, 0x0 ;  /* 0x0000000000067882 */ /* 0x000fe20000000000 */
[----:B------:R-:W-:Y:S01]  /*23e30*/  R2UR UR10, R11 ;  /* 0x000000000b0a72ca */ /* 0x000fe200000e0000 */
[----:B------:R-:W-:Y:S01]  /*23e40*/  VIADD R3, R3, 0xffffffb0 ;  /* 0xffffffb003037836 */ /* 0x000fe20000000000 */
[----:B------:R-:W-:Y:S01]  /*23e50*/  UMOV UR7, 0x12f00000 ;  /* 0x12f0000000077882 */ /* 0x000fe20000000000 */
[----:B------:R-:W-:Y:S01]  /*23e60*/  UIADD3.X UR5, URZ, UR39, URZ, UP0, !UPT ;  /* 0x000000273f057290 */ /* 0x000fe200087fe43f */
[----:B--2---:R-:W-:Y:S01]  /*23e70*/  IMAD R5, R2, 0xa000, R18 ;  /* 0x0000a00002057824 */ /* 0x004fe200078e0212 */
[----:B------:R-:W-:-:S03]  /*23e80*/  IADD3 R2, R6, 0x38890, RZ ;  /* 0x0003889006027810 */ /* 0x000fc60007ffe0ff */
[----:B------:R-:W-:-:S07]  /*23e90*/  VIADD R4, R5, 0x24400 ;  /* 0x0002440005047836 */ /* 0x000fce0000000000 */
.L_x_703:
        /* <DEDUP_REMOVED lines=16> */
.L_x_704:
        /* <DEDUP_REMOVED lines=10> */
[----:B------:R-:W-:Y:S01]  /*24040*/  MOV R15, 0x80 ;  /* 0x00000080000f7802 */ /* 0x000fe20000000f00 */
[----:B------:R-:W-:Y:S01]  /*24050*/  VIADD R4, R5, 0x29400 ;  /* 0x0002940005047836 */ /* 0x000fe20000000000 */
[----:B------:R-:W-:Y:S01]  /*24060*/  PLOP3.LUT P0, PT, PT, PT, PT, 0x80, 0x0 ;  /* 0x000000000000781c */ /* 0x000fe20003f0f070 */
[----:B------:R-:W-:Y:S01]  /*24070*/  UMOV UR6, 0x0 ;  /* 0x0000000000067882 */ /* 0x000fe20000000000 */
[----:B------:R-:W-:Y:S01]  /*24080*/  R2UR UR10, R15 ;  /* 0x000000000f0a72ca */ /* 0x000fe200000e0000 */
[----:B------:R-:W-:-:S14]  /*24090*/  UMOV UR7, 0x12f00000 ;  /* 0x12f0000000077882 */ /* 0x000fdc0000000000 */
.L_x_705:
        /* <DEDUP_REMOVED lines=16> */
.L_x_706:
        /* <DEDUP_REMOVED lines=10> */
[----:B------:R-:W0:Y:S01]  /*24240*/  SYNCS.PHASECHK.TRANS64.TRYWAIT P0, [R6+URZ+0x388c0], R8 ;  /* 0x0388c008060075a7 */ /* 0x000e22000800017f */
[----:B------:R-:W-:Y:S04]  /*24250*/  BSSY B2, `(.L_x_707) ;  /* 0x0000002000027945 */ /* 0x000fe80003800000 */
[----:B0-----:R-:W-:Y:S05]  /*24260*/  @!P0 BRA `(.L_x_708) ;  /* 0x0000007800cc8947 */ /* 0x001fea0003800000 */
.L_x_883:
[----:B------:R-:W-:Y:S05]  /*24270*/  BSYNC B2 ;  /* 0x0000000000027941 */ /* 0x000fea0003800000 */
.L_x_707:
[----:B------:R-:W-:Y:S01]  /*24280*/  BSSY B2, `(.L_x_709) ;  /* 0x000000a000027945 */ /* 0x000fe20003800000 */
[----:B------:R-:W-:Y:S01]  /*24290*/  MOV R12, 0x0 ;  /* 0x00000000000c7802 */ /* 0x000fe20000000f00 */
[----:B------:R-:W-:Y:S02]  /*242a0*/  IMAD.MOV.U32 R13, RZ, RZ, 0x12f00000 ;  /* 0x12f00000ff0d7424 */ /* 0x000fe400078e00ff */
[----:B------:R-:W-:Y:S05]  /*242b0*/  @P4 BRA `(.L_x_710) ;  /* 0x0000000000184947 */ /* 0x000fea0003800000 */
[----:B------:R-:W2:Y:S02]  /*242c0*/  LDL R2, [R1+0x10] ;  /* 0x0000100001027983 */ /* 0x000ea40000100800 */
[----:B--2---:R-:W-:Y:S01]  /*242d0*/  LOP3.LUT P0, RZ, R2, 0x1, RZ, 0xc0, !PT ;  /* 0x0000000102ff7812 */ /* 0x004fe2000780c0ff */
[----:B------:R-:W-:-:S04]  /*242e0*/  IMAD.MOV.U32 R2, RZ, RZ, 0xa000 ;  /* 0x0000a000ff027424 */ /* 0x000fc800078e00ff */
[----:B------:R2:W-:Y:S08]  /*242f0*/  SYNCS.ARRIVE.TRANS64 RZ, [R6+URZ+0x388b0], R2 ;  /* 0x0388b00206ff79a7 */ /* 0x0005f0000800003f */
[----:B------:R-:W-:Y:S05]  /*24300*/  @!P0 BRA `(.L_x_710) ;  /* 0x0000000000048947 */ /* 0x000fea0003800000 */
[----:B------:R-:W-:Y:S01]  /*24310*/  BPT.TRAP 0x1 ;  /* 0x000000040000795c */ /* 0x000fe20000300000 */
.L_x_710:
[----:B------:R-:W-:Y:S05]  /*24320*/  BSYNC B2 ;  /* 0x0000000000027941 */ /* 0x000fea0003800000 */
.L_x_709:
[----:B------:R-:W-:Y:S01]  /*24330*/  R2UR UR10, R11 ;  /* 0x000000000b0a72ca */ /* 0x000fe200000e0000 */
[----:B------:R-:W-:Y:S01]  /*24340*/  UIADD3 UR4, UP0, UR38, 0x670, URZ ;  /* 0x0000067026047890 */ /* 0x000fe2000ff1e03f */
[----:B------:R-:W-:Y:S01]  /*24350*/  R2UR UR6, R12 ;  /* 0x000000000c0672ca */ /* 0x000fe200000e0000 */
[----:B--2---:R-:W-:Y:S01]  /*24360*/  VIADD R2, R6, 0x388b0 ;  /* 0x000388b006027836 */ /* 0x004fe20000000000 */
[----:B------:R-:W-:Y:S01]  /*24370*/  R2UR UR7, R13 ;  /* 0x000000000d0772ca */ /* 0x000fe200000e0000 */
[----:B------:R-:W-:Y:S01]  /*24380*/  UIADD3.X UR5, URZ, UR39, URZ, UP0, !UPT ;  /* 0x000000273f057290 */ /* 0x000fe200087fe43f */
[----:B------:R-:W-:Y:S02]  /*24390*/  PLOP3.LUT P0, PT, PT, PT, PT, 0x80, 0x0 ;  /* 0x000000000000781c */ /* 0x000fe40003f0f070 */
[----:B------:R-:W-:-:S11]  /*243a0*/  IADD3 R4, R5, 0x400, RZ ;  /* 0x0000040005047810 */ /* 0x000fd60007ffe0ff */
.L_x_711:
        /* <DEDUP_REMOVED lines=10> */
[----:B------:R-:W-:Y:S01]  /*24450*/  R2UR UR10, R20 ;  /* 0x00000000140a72ca */ /* 0x000fe200000e0000 */
[----:B------:R-:W-:Y:S01]  /*24460*/  VIADD R4, R5, 0x2c00 ;  /* 0x00002c0005047836 */ /* 0x000fe20000000000 */
[----:B------:R-:W-:Y:S02]  /*24470*/  R2UR UR6, R12 ;  /* 0x000000000c0672ca */ /* 0x000fe400000e0000 */
[----:B------:R-:W-:Y:S02]  /*24480*/  R2UR UR7, R13 ;  /* 0x000000000d0772ca */ /* 0x000fe400000e0000 */
[----:B------:R-:W-:-:S13]  /*24490*/  PLOP3.LUT P0, PT, PT, PT, PT, 0x80, 0x0 ;  /* 0x000000000000781c */ /* 0x000fda0003f0f070 */
.L_x_712:
        /* <DEDUP_REMOVED lines=15> */
.L_x_713:
        /* <DEDUP_REMOVED lines=15> */
.L_x_714:
        /* <DEDUP_REMOVED lines=10> */
.L_x_698:
[----:B------:R-:W-:Y:S05]  /*24720*/  BSYNC B1 ;  /* 0x0000000000017941 */ /* 0x000fea0003800000 */
.L_x_697:
[----:B01----:R-:W2:Y:S04]  /*24730*/  LDL.LU R6, [R1+0x20] ;  /* 0x0000200001067983 */ /* 0x003ea80000300800 */
[----:B------:R-:W3:Y:S01]  /*24740*/  LDL.LU R4, [R1+0x24] ;  /* 0x0000240001047983 */ /* 0x000ee20000300800 */
[----:B------:R-:W-:Y:S01]  /*24750*/  VIADD R7, R7, 0xfffffffe ;  /* 0xfffffffe07077836 */ /* 0x000fe20000000000 */
[----:B------:R-:W-:Y:S02]  /*24760*/  PLOP3.LUT P5, PT, PT, PT, PT, 0x8, 0x0 ;  /* 0x000000000000781c */ /* 0x000fe40003fae170 */
[----:B--2---:R-:W-:-:S04]  /*24770*/  IADD3 R2, R6, 0x1, RZ ;  /* 0x0000000106027810 */ /* 0x004fc80007ffe0ff */
[----:B------:R-:W-:-:S04]  /*24780*/  ISETP.NE.AND P0, PT, R2, 0x2, PT ;  /* 0x000000020200780c */ /* 0x000fc80003f05270 */
[----:B------:R-:W-:Y:S02]  /*24790*/  SEL R3, RZ, 0x1, P0 ;  /* 0x00000001ff037807 */ /* 0x000fe40000000000 */
[----:B------:R-:W-:Y:S02]  /*247a0*/  SEL R2, R2, RZ, P0 ;  /* 0x000000ff02027207 */ /* 0x000fe40000000000 */
[----:B---3--:R-:W-:Y:S02]  /*247b0*/  LOP3.LUT R4, R4, R3, RZ, 0x3c, !PT ;  /* 0x0000000304047212 */ /* 0x008fe400078e3cff */
[----:B------:R-:W-:-:S03]  /*247c0*/  ISETP.GE.AND P0, PT, R7, R9, PT ;  /* 0x000000090700720c */ /* 0x000fc60003f06270 */
[----:B------:R0:W-:Y:S04]  /*247d0*/  STL [R1+0x24], R4 ;  /* 0x0000240401007387 */ /* 0x0001e80000100800 */
[----:B------:R0:W-:Y:S06]  /*247e0*/  STL [R1+0x20], R2 ;  /* 0x0000200201007387 */ /* 0x0001ec0000100800 */
[----:B------:R-:W-:Y:S05]  /*247f0*/  @!P0 BRA `(.L_x_691) ;  /* 0x0000000800e08947 */ /* 0x000fea0003800000 */
.L_x_733:
[----:B------:R-:W-:Y:S05]  /*24800*/  YIELD ;  /* 0x0000000000007946 */ /* 0x000fea0003800000 */
[----:B------:R-:W-:Y:S04]  /*24810*/  BSSY B1, `(.L_x_715) ;  /* 0x00000aa000017945 */ /* 0x000fe80003800000 */
[----:B-1----:R-:W-:Y:S05]  /*24820*/  @!P2 BRA `(.L_x_716) ;  /* 0x0000000800a0a947 */ /* 0x002fea0003800000 */
[----:B------:R-:W2:Y:S04]  /*24830*/  LDL R3, [R1+0x20] ;  /* 0x0000200001037983 */ /* 0x000ea80000100800 */
[----:B0-----:R-:W3:Y:S01]  /*24840*/  LDL R2, [R1+0x24] ;  /* 0x0000240001027983 */ /* 0x001ee20000100800 */
[----:B------:R-:W-:Y:S01]  /*24850*/  BSSY B2, `(.L_x_717) ;  /* 0x0000005000027945 */ /* 0x000fe20003800000 */
[----:B--2---:R-:W-:Y:S01]  /*24860*/  IMAD R6, R3, 0x8, R18 ;  /* 0x0000000803067824 */ /* 0x004fe200078e0212 */
[----:B---3--:R-:W-:-:S04]  /*24870*/  SHF.L.U32 R5, R2, 0x1f, RZ ;  /* 0x0000001f02057819 */ /* 0x008fc800000006ff */
[----:B------:R-:W0:Y:S02]  /*24880*/  SYNCS.PHASECHK.TRANS64.TRYWAIT P0, [R6+URZ+0x388a0], R5 ;  /* 0x0388a005060075a7 */ /* 0x000e24000800017f */
[----:B0-----:R-:W-:Y:S05]  /*24890*/  @!P0 BRA `(.L_x_718) ;  /* 0x0000007400548947 */ /* 0x001fea0003800000 */
.L_x_884:
[----:B------:R-:W-:Y:S05]  /*248a0*/  BSYNC B2 ;  /* 0x0000000000027941 */ /* 0x000fea0003800000 */
.L_x_717:
[----:B------:R-:W1:Y:S01]  /*248b0*/  S2R R2, SR_TID.X ;  /* 0x0000000000027919 */ /* 0x000e620000002100 */
[----:B------:R-:W-:Y:S01]  /*248c0*/  BSSY B2, `(.L_x_719) ;  /* 0x000000a000027945 */ /* 0x000fe20003800000 */
[----:B-1----:R-:W-:-:S04]  /*248d0*/  LOP3.LUT R2, R2, 0x7f, RZ, 0xc0, !PT ;  /* 0x0000007f02027812 */ /* 0x002fc800078ec0ff */
[----:B------:R-:W-:-:S13]  /*248e0*/  ISETP.NE.AND P1, PT, R2, RZ, PT ;  /* 0x000000ff0200720c */ /* 0x000fda0003f25270 */
[----:B------:R-:W-:Y:S05]  /*248f0*/  @P1 BRA `(.L_x_720) ;  /* 0x0000000000181947 */ /* 0x000fea0003800000 */
[----:B------:R-:W2:Y:S02]  /*24900*/  LDL R2, [R1+0x10] ;  /* 0x0000100001027983 */ /* 0x000ea40000100800 */
[----:B--2---:R-:W-:Y:S01]  /*24910*/  LOP3.LUT P0, RZ, R2, 0x1, RZ, 0xc0, !PT ;  /* 0x0000000102ff7812 */ /* 0x004fe2000780c0ff */
[----:B------:R-:W-:-:S04]  /*24920*/  IMAD.MOV.U32 R2, RZ, RZ, 0xa000 ;  /* 0x0000a000ff027424 */ /* 0x000fc800078e00ff */
[----:B------:R1:W-:Y:S08]  /*24930*/  SYNCS.ARRIVE.TRANS64 RZ, [R6+URZ+0x38890], R2 ;  /* 0x0388900206ff79a7 */ /* 0x0003f0000800003f */
[----:B------:R-:W-:Y:S05]  /*24940*/  @!P0 BRA `(.L_x_720) ;  /* 0x0000000000048947 */ /* 0x000fea0003800000 */
[----:B------:R-:W-:Y:S01]  /*24950*/  BPT.TRAP 0x1 ;  /* 0x000000040000795c */ /* 0x000fe20000300000 */
.L_x_720:
[----:B------:R-:W-:Y:S05]  /*24960*/  BSYNC B2 ;  /* 0x0000000000027941 */ /* 0x000fea0003800000 */
.L_x_719:
[----:B-1----:R-:W2:Y:S01]  /*24970*/  LDL R2, [R1+0x20] ;  /* 0x0000200001027983 */ /* 0x002ea20000100800 */
[----:B------:R-:W-:Y:S01]  /*24980*/  MOV R11, RZ ;  /* 0x000000ff000b7202 */ /* 0x000fe20000000f00 */
[----:B------:R-:W-:Y:S01]  /*24990*/  UIADD3 UR4, UP0, UR38, 0x570, URZ ;  /* 0x0000057026047890 */ /* 0x000fe2000ff1e03f */
[----:B------:R-:W-:Y:S01]  /*249a0*/  IMAD R3, R7, 0x50, R10 ;  /* 0x0000005007037824 */ /* 0x000fe200078e020a */
[----:B------:R-:W-:Y:S01]  /*249b0*/  PLOP3.LUT P0, PT, PT, PT, PT, 0x80, 0x0 ;  /* 0x000000000000781c */ /* 0x000fe20003f0f070 */
[----:B------:R-:W-:Y:S01]  /*249c0*/  UMOV UR6, 0x0 ;  /* 0x0000000000067882 */ /* 0x000fe20000000000 */
[----:B------:R-:W-:Y:S01]  /*249d0*/  R2UR UR10, R11 ;  /* 0x000000000b0a72ca */ /* 0x000fe200000e0000 */
[----:B------:R-:W-:Y:S01]  /*249e0*/  UIADD3.X UR5, URZ, UR39, URZ, UP0, !UPT ;  /* 0x000000273f057290 */ /* 0x000fe200087fe43f */
[----:B------:R-:W-:Y:S01]  /*249f0*/  UMOV UR7, 0x12f00000 ;  /* 0x12f0000000077882 */ /* 0x000fe20000000000 */
[----:B--2---:R-:W-:Y:S02]  /*24a00*/  IMAD R4, R2, 0xa000, R18 ;  /* 0x0000a00002047824 */ /* 0x004fe400078e0212 */
[----:B------:R-:W-:-:S02]  /*24a10*/  VIADD R2, R6, 0x38890 ;  /* 0x0003889006027836 */ /* 0x000fc40000000000 */
[----:B------:R-:W-:-:S08]  /*24a20*/  VIADD R8, R4, 0x24400 ;  /* 0x0002440004087836 */ /* 0x000fd00000000000 */
.L_x_721:
        /* <DEDUP_REMOVED lines=9> */
[----:B-1----:R-:W-:Y:S05]  /*24ac0*/  @P0 BRA.U.ANY `(.L_x_721) ;  /* 0xfffffffd00d80947 */ /* 0x002fea000393ffff */
[----:B------:R-:W-:Y:S01]  /*24ad0*/  IMAD.MOV.U32 R20, RZ, RZ, 0x40 ;  /* 0x00000040ff147424 */ /* 0x000fe200078e00ff */
[----:B------:R-:W-:Y:S01]  /*24ae0*/  IADD3 R8, R4, 0x26c00, RZ ;  /* 0x00026c0004087810 */ /* 0x000fe20007ffe0ff */
[----:B------:R-:W-:Y:S01]  /*24af0*/  UMOV UR6, 0x0 ;  /* 0x0000000000067882 */ /* 0x000fe20000000000 */
[----:B------:R-:W-:Y:S01]  /*24b00*/  PLOP3.LUT P0, PT, PT, PT, PT, 0x80, 0x0 ;  /* 0x000000000000781c */ /* 0x000fe20003f0f070 */
[----:B------:R-:W-:Y:S01]  /*24b10*/  UMOV UR7, 0x12f00000 ;  /* 0x12f0000000077882 */ /* 0x000fe20000000000 */
[----:B------:R-:W-:-:S15]  /*24b20*/  R2UR UR10, R20 ;  /* 0x00000000140a72ca */ /* 0x000fde00000e0000 */
.L_x_722:
        /* <DEDUP_REMOVED lines=11> */
[----:B------:R-:W-:Y:S01]  /*24be0*/  PLOP3.LUT P0, PT, PT, PT, PT, 0x80, 0x0 ;  /* 0x000000000000781c */ /* 0x000fe20003f0f070 */
[----:B------:R-:W-:Y:S01]  /*24bf0*/  VIADD R8, R4, 0x29400 ;  /* 0x0002940004087836 */ /* 0x000fe20000000000 */
[----:B------:R-:W-:Y:S01]  /*24c00*/  UMOV UR6, 0x0 ;  /* 0x0000000000067882 */ /* 0x000fe20000000000 */
[----:B------:R-:W-:Y:S01]  /*24c10*/  UMOV UR7, 0x12f00000 ;  /* 0x12f0000000077882 */ /* 0x000fe20000000000 */
[----:B------:R-:W-:-:S15]  /*24c20*/  R2UR UR10, R15 ;  /* 0x000000000f0a72ca */ /* 0x000fde00000e0000 */
.L_x_723:
        /* <DEDUP_REMOVED lines=16> */
.L_x_724:
        /* <DEDUP_REMOVED lines=10> */
[----:B------:R-:W1:Y:S01]  /*24dd0*/  SYNCS.PHASECHK.TRANS64.TRYWAIT P0, [R6+URZ+0x388c0], R5 ;  /* 0x0388c005060075a7 */ /* 0x000e62000800017f */
[----:B------:R-:W-:Y:S04]  /*24de0*/  BSSY B2, `(.L_x_725) ;  /* 0x0000002000027945 */ /* 0x000fe80003800000 */
[----:B-1----:R-:W-:Y:S05]  /*24df0*/  @!P0 BRA `(.L_x_726) ;  /* 0x0000007000108947 */ /* 0x002fea0003800000 */
.L_x_885:
[----:B------:R-:W-:Y:S05]  /*24e00*/  BSYNC B2 ;  /* 0x0000000000027941 */ /* 0x000fea0003800000 */
.L_x_725:
[----:B------:R-:W-:Y:S01]  /*24e10*/  BSSY B2, `(.L_x_727) ;  /* 0x000000a000027945 */ /* 0x000fe20003800000 */
[----:B------:R-:W-:Y:S02]  /*24e20*/  IMAD.MOV.U32 R12, RZ, RZ, 0x0 ;  /* 0x00000000ff0c7424 */ /* 0x000fe400078e00ff */
[----:B------:R-:W-:Y:S01]  /*24e30*/  IMAD.MOV.U32 R13, RZ, RZ, 0x12f00000 ;  /* 0x12f00000ff0d7424 */ /* 0x000fe200078e00ff */
[----:B------:R-:W-:Y:S06]  /*24e40*/  @P1 BRA `(.L_x_728) ;  /* 0x0000000000181947 */ /* 0x000fec0003800000 */
[----:B------:R-:W2:Y:S02]  /*24e50*/  LDL R2, [R1+0x10] ;  /* 0x0000100001027983 */ /* 0x000ea40000100800 */
[----:B--2---:R-:W-:Y:S01]  /*24e60*/  LOP3.LUT P0, RZ, R2, 0x1, RZ, 0xc0, !PT ;  /* 0x0000000102ff7812 */ /* 0x004fe2000780c0ff */
[----:B------:R-:W-:-:S04]  /*24e70*/  IMAD.MOV.U32 R2, RZ, RZ, 0xa000 ;  /* 0x0000a000ff027424 */ /* 0x000fc800078e00ff */
[----:B------:R2:W-:Y:S08]  /*24e80*/  SYNCS.ARRIVE.TRANS64 RZ, [R6+URZ+0x388b0], R2 ;  /* 0x0388b00206ff79a7 */ /* 0x0005f0000800003f */
[----:B------:R-:W-:Y:S05]  /*24e90*/  @!P0 BRA `(.L_x_728) ;  /* 0x0000000000048947 */ /* 0x000fea0003800000 */
[----:B------:R-:W-:Y:S01]  /*24ea0*/  BPT.TRAP 0x1 ;  /* 0x000000040000795c */ /* 0x000fe20000300000 */
.L_x_728:
[----:B------:R-:W-:Y:S05]  /*24eb0*/  BSYNC B2 ;  /* 0x0000000000027941 */ /* 0x000fea0003800000 */
.L_x_727:
[----:B------:R-:W-:Y:S01]  /*24ec0*/  R2UR UR10, R11 ;  /* 0x000000000b0a72ca */ /* 0x000fe200000e0000 */
[----:B------:R-:W-:Y:S01]  /*24ed0*/  UIADD3 UR4, UP0, UR38, 0x670, URZ ;  /* 0x0000067026047890 */ /* 0x000fe2000ff1e03f */
[----:B------:R-:W-:Y:S01]  /*24ee0*/  R2UR UR6, R12 ;  /* 0x000000000c0672ca */ /* 0x000fe200000e0000 */
[----:B--2---:R-:W-:Y:S01]  /*24ef0*/  VIADD R2, R4, 0x400 ;  /* 0x0000040004027836 */ /* 0x004fe20000000000 */
[----:B------:R-:W-:Y:S01]  /*24f00*/  R2UR UR7, R13 ;  /* 0x000000000d0772ca */ /* 0x000fe200000e0000 */
[----:B------:R-:W-:Y:S01]  /*24f10*/  UIADD3.X UR5, URZ, UR39, URZ, UP0, !UPT ;  /* 0x000000273f057290 */ /* 0x000fe200087fe43f */
[----:B01----:R-:W-:Y:S02]  /*24f20*/  IADD3 R6, R6, 0x388b0, RZ ;  /* 0x000388b006067810 */ /* 0x003fe40007ffe0ff */
[----:B------:R-:W-:-:S13]  /*24f30*/  PLOP3.LUT P0, PT, PT, PT, PT, 0x80, 0x0 ;  /* 0x000000000000781c */ /* 0x000fda0003f0f070 */
.L_x_729:
        /* <DEDUP_REMOVED lines=15> */
.L_x_730:
        /* <DEDUP_REMOVED lines=15> */
.L_x_731:
        /* <DEDUP_REMOVED lines=10> */
[----:B------:R-:W-:Y:S02]  /*251c0*/  R2UR UR10, R14 ;  /* 0x000000000e0a72ca */ /* 0x000fe400000e0000 */
[----:B------:R-:W-:Y:S02]  /*251d0*/  R2UR UR6, R12 ;  /* 0x000000000c0672ca */ /* 0x000fe400000e0000 */
[----:B------:R-:W-:Y:S02]  /*251e0*/  R2UR UR7, R13 ;  /* 0x000000000d0772ca */ /* 0x000fe400000e0000 */
[----:B------:R-:W-:Y:S02]  /*251f0*/  IADD3 R4, R4, 0x7c00, RZ ;  /* 0x00007c0004047810 */ /* 0x000fe40007ffe0ff */
[----:B------:R-:W-:-:S13]  /*25200*/  PLOP3.LUT P0, PT, PT, PT, PT, 0x80, 0x0 ;  /* 0x000000000000781c */ /* 0x000fda0003f0f070 */
.L_x_732:
        /* <DEDUP_REMOVED lines=10> */
.L_x_716:
[----:B------:R-:W-:Y:S05]  /*252b0*/  BSYNC B1 ;  /* 0x0000000000017941 */ /* 0x000fea0003800000 */
.L_x_715:
[----:B0-----:R-:W2:Y:S04]  /*252c0*/  LDL.LU R2, [R1+0x20] ;  /* 0x0000200001027983 */ /* 0x001ea80000300800 */
[----:B------:R-:W3:Y:S01]  /*252d0*/  LDL.LU R5, [R1+0x24] ;  /* 0x0000240001057983 */ /* 0x000ee20000300800 */
[----:B--2---:R-:W-:-:S05]  /*252e0*/  VIADD R2, R2, 0x1 ;  /* 0x0000000102027836 */ /* 0x004fca0000000000 */
[----:B------:R-:W-:-:S04]  /*252f0*/  ISETP.NE.AND P0, PT, R2, 0x2, PT ;  /* 0x000000020200780c */ /* 0x000fc80003f05270 */
[----:B------:R-:W-:Y:S02]  /*25300*/  SEL R3, RZ, 0x1, P0 ;  /* 0x00000001ff037807 */ /* 0x000fe40000000000 */
[----:B------:R-:W-:Y:S02]  /*25310*/  SEL R2, R2, RZ, P0 ;  /* 0x000000ff02027207 */ /* 0x000fe40000000000 */
[----:B---3--:R-:W-:Y:S02]  /*25320*/  LOP3.LUT R5, R5, R3, RZ, 0x3c, !PT ;  /* 0x0000000305057212 */ /* 0x008fe400078e3cff */
[C---:B------:R-:W-:Y:S01]  /*25330*/  ISETP.GT.AND P0, PT, R7.reuse, R9, PT ;  /* 0x000000090700720c */ /* 0x040fe20003f04270 */
[----:B------:R-:W-:Y:S02]  /*25340*/  VIADD R7, R7, 0xffffffff ;  /* 0xffffffff07077836 */ /* 0x000fe40000000000 */
[----:B------:R1:W-:Y:S04]  /*25350*/  STL [R1+0x24], R5 ;  /* 0x0000240501007387 */ /* 0x0003e80000100800 */
[----:B------:R1:W-:Y:S06]  /*25360*/  STL [R1+0x20], R2 ;  /* 0x0000200201007387 */ /* 0x0003ec0000100800 */
[----:B------:R-:W-:Y:S05]  /*25370*/  @P0 BRA `(.L_x_733) ;  /* 0xfffffff400200947 */ /* 0x000fea000383ffff */
.L_x_691:
[----:B------:R-:W-:Y:S05]  /*25380*/  BSYNC B0 ;  /* 0x0000000000007941 */ /* 0x000fea0003800000 */
.L_x_690:
[----:B01----:R-:W2:Y:S04]  /*25390*/  LDL R2, [R1+0x10] ;  /* 0x0000100001027983 */ /* 0x003ea80000100800 */
[----:B------:R0:W5:Y:S01]  /*253a0*/  LDL R8, [R1+0x40] ;  /* 0x0000400001087983 */ /* 0x0001620000100800 */
[----:B------:R-:W-:Y:S05]  /*253b0*/  @!P5 WARPSYNC.ALL ;  /* 0x000000000000d948 */ /* 0x000fea0003800000 */
[----:B------:R0:W-:Y:S01]  /*253c0*/  STL [R1+0x44], RZ ;  /* 0x000044ff01007387 */ /* 0x0001e20000100800 */
[----:B------:R-:W-:Y:S01]  /*253d0*/  BSSY B0, `(.L_x_734) ;  /* 0x0000021000007945 */ /* 0x000fe20003800000 */
[----:B------:R-:W-:Y:S01]  /*253e0*/  @!P5 BAR.SYNC.DEFER_BLOCKING 0xc, 0x180 ;  /* 0x030600000000db1d */ /* 0x000fe20000010000 */
[----:B--2---:R-:W-:-:S13]  /*253f0*/  LOP3.LUT P0, RZ, R2, 0x4, RZ, 0xc0, !PT ;  /* 0x0000000402ff7812 */ /* 0x004fda000780c0ff */
[----:B0-----:R-:W-:Y:S05]  /*25400*/  @!P0 BRA `(.L_x_735) ;  /* 0x0000000000748947 */ /* 0x001fea0003800000 */
[----:B------:R-:W-:-:S13]  /*25410*/  ISETP.NE.AND P0, PT, R17, RZ, PT ;  /* 0x000000ff1100720c */ /* 0x000fda0003f05270 */
[----:B------:R-:W0:Y:S02]  /*25420*/  @!P0 LDC R17, c[0x0][0x9f0] ;  /* 0x00027c00ff118b82 */ /* 0x000e240000000800 */
[----:B0-----:R-:W-:-:S04]  /*25430*/  IABS R0, R17 ;  /* 0x0000001100007213 */ /* 0x001fc80000000000 */
[----:B------:R-:W0:Y:S08]  /*25440*/  I2F.RP R2, R0 ;  /* 0x0000000000027306 */ /* 0x000e300000209400 */
[----:B0-----:R-:W0:Y:S02]  /*25450*/  MUFU.RCP R2, R2 ;  /* 0x0000000200027308 */ /* 0x001e240000001000 */
[----:B0-----:R-:W-:-:S06]  /*25460*/  VIADD R2, R2, 0xffffffe ;  /* 0x0ffffffe02027836 */ /* 0x001fcc0000000000 */
[----:B------:R-:W0:Y:S02]  /*25470*/  F2I.FTZ.U32.TRUNC.NTZ R3, R2 ;  /* 0x0000000200037305 */ /* 0x000e24000021f000 */
[----:B0-----:R-:W-:-:S05]  /*25480*/  IADD3 R2, RZ, -R3, RZ ;  /* 0x80000003ff027210 */ /* 0x001fca0007ffe0ff */
[----:B------:R-:W-:Y:S02]  /*25490*/  IMAD R4, R2, R0, RZ ;  /* 0x0000000002047224 */ /* 0x000fe400078e02ff */
[----:B------:R-:W-:-:S04]  /*254a0*/  IMAD.MOV.U32 R2, RZ, RZ, RZ ;  /* 0x000000ffff027224 */ /* 0x000fc800078e00ff */
[----:B------:R-:W-:Y:S01]  /*254b0*/  IMAD.HI.U32 R6, R3, R4, R2 ;  /* 0x0000000403067227 */ /* 0x000fe200078e0002 */
[----:B------:R-:W-:Y:S02]  /*254c0*/  IABS R2, R17 ;  /* 0x0000001100027213 */ /* 0x000fe40000000000 */
[----:B-----5:R-:W-:-:S03]  /*254d0*/  IADD3 R4, R8, -0x1, R17 ;  /* 0xffffffff08047810 */ /* 0x020fc60007ffe011 */
        /* <DEDUP_REMOVED lines=14> */
[----:B------:R-:W-:-:S05]  /*255c0*/  @!P2 LOP3.LUT R2, RZ, R17, RZ, 0x33, !PT ;  /* 0x00000011ff02a212 */ /* 0x000fca00078e33ff */
[----:B------:R0:W-:Y:S02]  /*255d0*/  STL [R1+0x44], R2 ;  /* 0x0000440201007387 */ /* 0x0001e40000100800 */
.L_x_735:
[----:B------:R-:W-:Y:S05]  /*255e0*/  BSYNC B0 ;  /* 0x0000000000007941 */ /* 0x000fea0003800000 */
.L_x_734:
[----:B------:R-:W2:Y:S04]  /*255f0*/  LDL R0, [R1+0x44] ;  /* 0x0000440001007983 */ /* 0x000ea80000100800 */
[----:B0-----:R-:W2:Y:S01]  /*25600*/  LDL R2, [R1+0x60] ;  /* 0x0000600001027983 */ /* 0x001ea20000100800 */
[----:B------:R-:W-:Y:S01]  /*25610*/  BSSY B7, `(.L_x_736) ;  /* 0x00004d6000077945 */ /* 0x000fe20003800000 */
[----:B--2---:R-:W-:-:S05]  /*25620*/  IMAD R2, R2, R0, RZ ;  /* 0x0000000002027224 */ /* 0x004fca00078e02ff */
[----:B-----5:R-:W-:Y:S01]  /*25630*/  VIADDMNMX R0, R2, R0, R8, PT ;  /* 0x0000000002007246 */ /* 0x020fe20003800108 */
[----:B------:R0:W-:Y:S03]  /*25640*/  STL [R1+0x34], R2 ;  /* 0x0000340201007387 */ /* 0x0001e60000100800 */
[----:B------:R-:W-:Y:S01]  /*25650*/  ISETP.GT.AND P0, PT, R0, R2, PT ;  /* 0x000000020000720c */ /* 0x000fe20003f04270 */
[----:B------:R0:W-:-:S12]  /*25660*/  STL [R1+0x48], R0 ;  /* 0x0000480001007387 */ /* 0x0001d80000100800 */
[----:B0-----:R-:W-:Y:S05]  /*25670*/  @P0 BRA `(.L_x_737) ;  /* 0x00000000004c0947 */ /* 0x001fea0003800000 */
[----:B------:R-:W0:Y:S02]  /*25680*/  S2R R0, SR_TID.X ;  /* 0x0000000000007919 */ /* 0x000e240000002100 */
[----:B0-----:R-:W-:-:S04]  /*25690*/  LOP3.LUT R0, R0, 0x7f, RZ, 0xc0, !PT ;  /* 0x0000007f00007812 */ /* 0x001fc800078ec0ff */
[----:B------:R-:W-:-:S13]  /*256a0*/  ISETP.NE.AND P1, PT, R0, RZ, PT ;  /* 0x000000ff0000720c */ /* 0x000fda0003f25270 */
[----:B------:R-:W-:Y:S05]  /*256b0*/  @P1 BRA `(.L_x_738) ;  /* 0x0000004c002c1947 */ /* 0x000fea0003800000 */
[----:B------:R-:W0:Y:S01]  /*256c0*/  S2R R3, SR_LANEID ;  /* 0x0000000000037919 */ /* 0x000e220000000000 */
[----:B------:R-:W-:Y:S01]  /*256d0*/  VOTEU.ANY UR4, UPT, PT ;  /* 0x0000000000047886 */ /* 0x000fe200038e0100 */
[----:B------:R-:W1:Y:S01]  /*256e0*/  LDC.64 R4, c[0x0][0xc60] ;  /* 0x00031800ff047b82 */ /* 0x000e620000000a00 */
[----:B------:R-:W0:Y:S01]  /*256f0*/  FLO.U32 R0, UR4 ;  /* 0x0000000400007d00 */ /* 0x000e2200080e0000 */
[----:B------:R-:W-:-:S07]  /*25700*/  ULDC.64 UR6, c[0x0][0x208] ;  /* 0x0000820000067ab9 */ /* 0x000fce0000000a00 */
[----:B------:R-:W1:Y:S01]  /*25710*/  POPC R2, UR4 ;  /* 0x0000000400027d09 */ /* 0x000e620008000000 */
[----:B0-----:R-:W-:-:S13]  /*25720*/  ISETP.EQ.U32.AND P0, PT, R0, R3, PT ;  /* 0x000000030000720c */ /* 0x001fda0003f02070 */
[----:B-1----:R-:W2:Y:S01]  /*25730*/  @P0 ATOMG.E.ADD.STRONG.GPU PT, R5, desc[UR6][R4.64], R2 ;  /* 0x00000002040509a8 */ /* 0x002ea200081ee1c6 */
[----:B------:R-:W0:Y:S02]  /*25740*/  S2R R3, SR_LTMASK ;  /* 0x0000000000037919 */ /* 0x000e240000003900 */
[----:B0-----:R-:W-:-:S06]  /*25750*/  LOP3.LUT R3, R3, UR4, RZ, 0xc0, !PT ;  /* 0x0000000403037c12 */ /* 0x001fcc000f8ec0ff */
[----:B------:R-:W0:Y:S01]  /*25760*/  POPC R3, R3 ;  /* 0x0000000300037309 */ /* 0x000e220000000000 */
[----:B--2---:R-:W0:Y:S02]  /*25770*/  SHFL.IDX PT, R0, R5, R0, 0x1f ;  /* 0x00001f0005007589 */ /* 0x004e2400000e0000 */
[----:B0-----:R-:W-:-:S05]  /*25780*/  IADD3 R0, R0, UR36, R3 ;  /* 0x0000002400007c10 */ /* 0x001fca000fffe003 */
[----:B------:R0:W-:Y:S01]  /*25790*/  STL [R1], R0 ;  /* 0x0000000001007387 */ /* 0x0001e20000100800 */
[----:B------:R-:W-:Y:S05]  /*257a0*/  BRA `(.L_x_738) ;  /* 0x0000004800f07947 */ /* 0x000fea0003800000 */
.L_x_737:
[----:B------:R-:W-:Y:S01]  /*257b0*/  IADD3 R0, R18, 0x24400, RZ ;  /* 0x0002440012007810 */ /* 0x000fe20007ffe0ff */
[----:B------:R-:W-:Y:S03]  /*257c0*/  BSSY B6, `(.L_x_739) ;  /* 0x0000013000067945 */ /* 0x000fe60003800000 */
[----:B------:R-:W-:-:S13]  /*257d0*/  LOP3.LUT P0, RZ, R0, 0x3ff, RZ, 0xc0, !PT ;  /* 0x000003ff00ff7812 */ /* 0x000fda000780c0ff */
        /* <DEDUP_REMOVED lines=8> */
[----:B------:R-:W-:Y:S01]  /*25860*/  IMAD.U32 R5, RZ, RZ, UR7 ;  /* 0x00000007ff057e24 */ /* 0x000fe2000f8e00ff */
[----:B------:R-:W-:Y:S01]  /*25870*/  MOV R12, 0x1 ;  /* 0x00000001000c7802 */ /* 0x000fe20000000f00 */
[----:B------:R-:W-:Y:S02]  /*25880*/  IMAD.U32 R6, RZ, RZ, UR8 ;  /* 0x00000008ff067e24 */ /* 0x000fe4000f8e00ff */
[----:B------:R-:W-:-:S02]  /*25890*/  IMAD.U32 R10, RZ, RZ, UR4 ;  /* 0x00000004ff0a7e24 */ /* 0x000fc4000f8e00ff */
[----:B------:R-:W-:Y:S02]  /*258a0*/  IMAD.U32 R11, RZ, RZ, UR5 ;  /* 0x00000005ff0b7e24 */ /* 0x000fe4000f8e00ff */
[----:B------:R-:W-:Y:S02]  /*258b0*/  IMAD.MOV.U32 R8, RZ, RZ, 0x70 ;  /* 0x00000070ff087424 */ /* 0x000fe400078e00ff */
[----:B------:R-:W-:-:S07]  /*258c0*/  IMAD.MOV.U32 R13, RZ, RZ, RZ ;  /* 0x000000ffff0d7224 */ /* 0x000fce00078e00ff */
[----:B------:R-:W-:-:S07]  /*258d0*/  LEPC R20, `(.L_x_740) ;  /* 0x000000001014794e */ /* 0x000fce0000000000 */
[----:B0-----:R-:W-:Y:S05]  /*258e0*/  CALL.ABS.NOINC R2 ;  /* 0x0000000002007343 */ /* 0x001fea0003c00000 */
.L_x_740:
[----:B------:R-:W-:Y:S05]  /*258f0*/  BSYNC B6 ;  /* 0x0000000000067941 */ /* 0x000fea0003800000 */
.L_x_739:
        /* <DEDUP_REMOVED lines=8> */
[----:B------:R0:W1:Y:S01]  /*25980*/  LDC.64 R2, c[0x4][R17] ;  /* 0x0100000011027b82 */ /* 0x0000620000000a00 */
[----:B------:R-:W-:Y:S01]  /*25990*/  IMAD.U32 R4, RZ, RZ, UR6 ;  /* 0x00000006ff047e24 */ /* 0x000fe2000f8e00ff */
[----:B------:R-:W-:Y:S01]  /*259a0*/  MOV R5, UR7 ;  /* 0x0000000700057c02 */ /* 0x000fe20008000f00 */
[----:B------:R-:W-:Y:S01]  /*259b0*/  IMAD.U32 R6, RZ, RZ, UR8 ;  /* 0x00000008ff067e24 */ /* 0x000fe2000f8e00ff */
[----:B------:R-:W-:Y:S01]  /*259c0*/  MOV R11, UR5 ;  /* 0x00000005000b7c02 */ /* 0x000fe20008000f00 */
[----:B------:R-:W-:Y:S02]  /*259d0*/  IMAD.U32 R7, RZ, RZ, UR9 ;  /* 0x00000009ff077e24 */ /* 0x000fe4000f8e00ff */
[----:B------:R-:W-:-:S02]  /*259e0*/  IMAD.U32 R10, RZ, RZ, UR4 ;  /* 0x00000004ff0a7e24 */ /* 0x000fc4000f8e00ff */
[----:B------:R-:W-:Y:S02]  /*259f0*/  IMAD.MOV.U32 R8, RZ, RZ, 0x70 ;  /* 0x00000070ff087424 */ /* 0x000fe400078e00ff */
[----:B------:R-:W-:Y:S02]  /*25a00*/  IMAD.MOV.U32 R12, RZ, RZ, 0x1 ;  /* 0x00000001ff0c7424 */ /* 0x000fe400078e00ff */
[----:B0-----:R-:W-:-:S07]  /*25a10*/  IMAD.MOV.U32 R13, RZ, RZ, RZ ;  /* 0x000000ffff0d7224 */ /* 0x001fce00078e00ff */
[----:B------:R-:W-:-:S07]  /*25a20*/  LEPC R20, `(.L_x_743) ;  /* 0x000000001014794e */ /* 0x000fce0000000000 */
[----:B-1----:R-:W-:Y:S05]  /*25a30*/  CALL.ABS.NOINC R2 ;  /* 0x0000000002007343 */ /* 0x002fea0003c00000 */
.L_x_743:
[----:B------:R0:W1:Y:S01]  /*25a40*/  LDC.64 R2, c[0x4][R17] ;  /* 0x0100000011027b82 */ /* 0x0000620000000a00 */
[----:B------:R-:W-:Y:S01]  /*25a50*/  ULDC.64 UR4, c[0x4][0x1b8] ;  /* 0x01006e0000047ab9 */ /* 0x000fe20000000a00 */
[----:B------:R-:W-:Y:S01]  /*25a60*/  ULDC.64 UR6, c[0x4][0x1c0] ;  /* 0x0100700000067ab9 */ /* 0x000fe20000000a00 */
[----:B------:R-:W-:Y:S01]  /*25a70*/  ULDC.64 UR8, c[0x4][0x128] ;  /* 0x01004a0000087ab9 */ /* 0x000fe20000000a00 */
[----:B------:R-:W-:Y:S01]  /*25a80*/  MOV R4, UR4 ;  /* 0x0000000400047c02 */ /* 0x000fe20008000f00 */
[----:B------:R-:W-:Y:S01]  /*25a90*/  IMAD.U32 R5, RZ, RZ, UR5 ;  /* 0x00000005ff057e24 */ /* 0x000fe2000f8e00ff */
[----:B------:R-:W-:Y:S01]  /*25aa0*/  MOV R10, UR8 ;  /* 0x00000008000a7c02 */ /* 0x000fe20008000f00 */
[----:B------:R-:W-:Y:S01]  /*25ab0*/  IMAD.U32 R6, RZ, RZ, UR6 ;  /* 0x00000006ff067e24 */ /* 0x000fe2000f8e00ff */
[----:B------:R-:W-:Y:S01]  /*25ac0*/  MOV R13, RZ ;  /* 0x000000ff000d7202 */ /* 0x000fe20000000f00 */
[----:B------:R-:W-:Y:S02]  /*25ad0*/  IMAD.U32 R7, RZ, RZ, UR7 ;  /* 0x00000007ff077e24 */ /* 0x000fe4000f8e00ff */
[----:B------:R-:W-:-:S02]  /*25ae0*/  IMAD.U32 R11, RZ, RZ, UR9 ;  /* 0x00000009ff0b7e24 */ /* 0x000fc4000f8e00ff */
[----:B------:R-:W-:Y:S02]  /*25af0*/  IMAD.MOV.U32 R8, RZ, RZ, 0x70 ;  /* 0x00000070ff087424 */ /* 0x000fe400078e00ff */
[----:B0-----:R-:W-:-:S07]  /*25b00*/  IMAD.MOV.U32 R12, RZ, RZ, 0x1 ;  /* 0x00000001ff0c7424 */ /* 0x001fce00078e00ff */
[----:B------:R-:W-:-:S07]  /*25b10*/  LEPC R20, `(.L_x_742) ;  /* 0x000000001014794e */ /* 0x000fce0000000000 */
[----:B-1----:R-:W-:Y:S05]  /*25b20*/  CALL.ABS.NOINC R2 ;  /* 0x0000000002007343 */ /* 0x002fea0003c00000 */
.L_x_742:
[----:B------:R-:W-:Y:S05]  /*25b30*/  BSYNC B6 ;  /* 0x0000000000067941 */ /* 0x000fea0003800000 */
.L_x_741:
[----:B------:R-:W2:Y:S01]  /*25b40*/  LDL.LU R2, [R1+0x28] ;  /* 0x0000280001027983 */ /* 0x000ea20000300800 */
[----:B------:R-:W-:-:S03]  /*25b50*/  ULDC.64 UR4, c[0x0][0x9f8] ;  /* 0x00027e0000047ab9 */ /* 0x000fc60000000a00 */
[----:B------:R-:W3:Y:S04]  /*25b60*/  LDL.LU R0, [R1+0x3c] ;  /* 0x00003c0001007983 */ /* 0x000ee80000300800 */
[----:B------:R-:W4:Y:S01]  /*25b70*/  LDL R7, [R1+0x14] ;  /* 0x0000140001077983 */ /* 0x000f220000100800 */
[----:B------:R-:W-:Y:S01]  /*25b80*/  ISETP.NE.U32.AND P0, PT, RZ, UR4, PT ;  /* 0x00000004ff007c0c */ /* 0x000fe2000bf05070 */
[----:B------:R-:W-:Y:S02]  /*25b90*/  ULDC.64 UR6, c[0x0][0x208] ;  /* 0x0000820000067ab9 */ /* 0x000fe40000000a00 */
[----:B------:R-:W5:Y:S01]  /*25ba0*/  LDL R17, [R1+0x48] ;  /* 0x0000480001117983 */ /* 0x000f620000100800 */
[----:B------:R-:W-:-:S13]  /*25bb0*/  ISETP.NE.AND.EX P0, PT, RZ, UR5, PT, P0 ;  /* 0x00000005ff007c0c */ /* 0x000fda000bf05300 */
[----:B--2---:R-:W-:-:S04]  /*25bc0*/  @P0 IADD3 R2, P1, R2, UR4, RZ ;  /* 0x0000000402020c10 */ /* 0x004fc8000ff3e0ff */
[----:B---3--:R-:W-:Y:S01]  /*25bd0*/  @P0 IADD3.X R3, R0, UR5, RZ, P1, !PT ;  /* 0x0000000500030c10 */ /* 0x008fe20008ffe4ff */
[----:B------:R-:W-:-:S04]  /*25be0*/  ULDC.64 UR4, c[0x0][0xa08] ;  /* 0x0002820000047ab9 */ /* 0x000fc80000000a00 */
[----:B----4-:R0:W2:Y:S02]  /*25bf0*/  @P0 LDG.E R7, desc[UR6][R2.64] ;  /* 0x0000000602070981 */ /* 0x0100a4000c1e1900 */
[----:B0-----:R-:W0:Y:S01]  /*25c00*/  LDC.64 R2, c[0x0][0x418] ;  /* 0x00010600ff027b82 */ /* 0x001e220000000a00 */
[----:B-----5:R-:W-:Y:S01]  /*25c10*/  VIADD R0, R17, 0xffffffff ;  /* 0xffffffff11007836 */ /* 0x020fe20000000000 */
[----:B--2---:R-:W-:Y:S01]  /*25c20*/  SHF.R.S32.HI R8, RZ, 0x1f, R7 ;  /* 0x0000001fff087819 */ /* 0x004fe20000011407 */
[----:B------:R1:W-:Y:S04]  /*25c30*/  @P0 STL [R1+0x14], R7 ;  /* 0x0000140701000387 */ /* 0x0003e80000100800 */
[----:B------:R1:W-:Y:S01]  /*25c40*/  STL [R1+0x28], R8 ;  /* 0x0000280801007387 */ /* 0x0003e20000100800 */
[----:B0-----:R-:W-:Y:S01]  /*25c50*/  LOP3.LUT P0, RZ, R2, UR4, RZ, 0xfc, !PT ;  /* 0x0000000402ff7c12 */ /* 0x001fe2000f80fcff */
[----:B------:R-:W-:-:S03]  /*25c60*/  UMOV UR4, 0xffffffff ;  /* 0xffffffff00047882 */ /* 0x000fc60000000000 */
[----:B------:R-:W-:-:S04]  /*25c70*/  LOP3.LUT P0, RZ, R3, UR5, RZ, 0xfc, P0 ;  /* 0x0000000503ff7c12 */ /* 0x000fc8000800fcff */
[----:B------:R-:W-:Y:S01]  /*25c80*/  SEL R17, R7, RZ, !P0 ;  /* 0x000000ff07117207 */ /* 0x000fe20004000000 */
[----:B-1----:R-:W-:Y:S08]  /*25c90*/  BRA.DIV UR4, `(.L_x_744) ;  /* 0x00000062047c7947 */ /* 0x002ff0000b800000 */
[----:B------:R-:W0:Y:S02]  /*25ca0*/  S2R R4, SR_TID.X ;  /* 0x0000000000047919 */ /* 0x000e240000002100 */
[----:B0-----:R-:W-:-:S04]  /*25cb0*/  SHF.R.U32.HI R4, RZ, 0x5, R4 ;  /* 0x00000005ff047819 */ /* 0x001fc80000011604 */
[----:B------:R-:W-:-:S05]  /*25cc0*/  LOP3.LUT R4, R4, 0x3, RZ, 0xc0, !PT ;  /* 0x0000000304047812 */ /* 0x000fca00078ec0ff */
[----:B------:R0:W1:Y:S02]  /*25cd0*/  SHFL.IDX PT, R14, R4, RZ, 0x1f ;  /* 0x00001fff040e7589 */ /* 0x00006400000e0000 */
.L_x_888:
[----:B0-----:R-:W2:Y:S01]  /*25ce0*/  LDL.LU R4, [R1+0x10] ;  /* 0x0000100001047983 */ /* 0x001ea20000300800 */
[----:B------:R-:W-:Y:S02]  /*25cf0*/  PLOP3.LUT P1, PT, PT, PT, PT, 0x8, 0x0 ;  /* 0x000000000000781c */ /* 0x000fe40003f2e170 */
[----:B-1----:R-:W-:Y:S01]  /*25d00*/  ISETP.NE.AND P0, PT, R14, RZ, PT ;  /* 0x000000ff0e00720c */ /* 0x002fe20003f05270 */
[----:B------:R0:W-:Y:S01]  /*25d10*/  STL [R1+0x8], R0 ;  /* 0x0000080001007387 */ /* 0x0001e20000100800 */
[----:B--2---:R-:W-:-:S09]  /*25d20*/  LOP3.LUT R4, R4, 0xfffffffb, RZ, 0xc0, !PT ;  /* 0xfffffffb04047812 */ /* 0x004fd200078ec0ff */
[----:B------:R-:W-:-:S05]  /*25d30*/  @P1 LOP3.LUT R4, R4, 0x4, RZ, 0xfc, !PT ;  /* 0x0000000404041812 */ /* 0x000fca00078efcff */
[----:B------:R0:W-:Y:S01]  /*25d40*/  STL [R1+0x10], R4 ;  /* 0x0000100401007387 */ /* 0x0001e20000100800 */
[----:B------:R-:W-:Y:S05]  /*25d50*/  @P0 BRA `(.L_x_745) ;  /* 0x0000000400440947 */ /* 0x000fea0003800000 */
[----:B------:R-:W-:-:S03]  /*25d60*/  UMOV UR4, 0xffffffff ;  /* 0xffffffff00047882 */ /* 0x000fc60000000000 */
[----:B------:R-:W-:Y:S05]  /*25d70*/  BRA.DIV UR4, `(.L_x_746) ;  /* 0x0000006204787947 */ /* 0x000fea000b800000 */
[----:B------:R-:W-:-:S13]  /*25d80*/  ELECT P6, URZ, PT ;  /* 0x00000000003f782f */ /* 0x000fda00038c0000 */
.L_x_891:
[----:B------:R-:W-:Y:S05]  /*25d90*/  @!P6 BRA `(.L_x_745) ;  /* 0x000000040034e947 */ /* 0x000fea0003800000 */
[----:B------:R-:W-:-:S04]  /*25da0*/  ISETP.NE.U32.AND P0, PT, R2, RZ, PT ;  /* 0x000000ff0200720c */ /* 0x000fc80003f05070 */
[----:B------:R-:W-:-:S13]  /*25db0*/  ISETP.NE.AND.EX P0, PT, R3, RZ, PT, P0 ;  /* 0x000000ff0300720c */ /* 0x000fda0003f05300 */
[----:B------:R-:W-:Y:S05]  /*25dc0*/  @!P0 BRA `(.L_x_747) ;  /* 0x0000000000548947 */ /* 0x000fea0003800000 */
[----:B------:R-:W1:Y:S01]  /*25dd0*/  LDC R6, c[0x0][0x43c] ;  /* 0x00010f00ff067b82 */ /* 0x000e620000000800 */
[----:B------:R-:W-:Y:S01]  /*25de0*/  IMAD.MOV.U32 R9, RZ, RZ, R0 ;  /* 0x000000ffff097224 */ /* 0x000fe200078e0000 */
[----:B------:R-:W-:Y:S01]  /*25df0*/  ULDC.64 UR4, c[0x0][0x428] ;  /* 0x00010a0000047ab9 */ /* 0x000fe20000000a00 */
[----:B------:R-:W-:Y:S02]  /*25e00*/  ULDC.64 UR6, c[0x0][0x208] ;  /* 0x0000820000067ab9 */ /* 0x000fe40000000a00 */
[----:B0-----:R-:W-:Y:S01]  /*25e10*/  IMAD.MOV.U32 R0, RZ, RZ, R9 ;  /* 0x000000ffff007224 */ /* 0x001fe200078e0009 */
[----:B-1----:R-:W-:-:S13]  /*25e20*/  ISETP.NE.AND P0, PT, R6, 0x1, PT ;  /* 0x000000010600780c */ /* 0x002fda0003f05270 */
[----:B------:R-:W0:Y:S02]  /*25e30*/  @P0 LDC.64 R4, c[0x0][0x440] ;  /* 0x00011000ff040b82 */ /* 0x000e240000000a00 */
[----:B0-----:R-:W-:-:S05]  /*25e40*/  @P0 IMAD.HI.U32 R4, R9, R4, RZ ;  /* 0x0000000409040227 */ /* 0x001fca00078e00ff */
[----:B------:R-:W-:-:S04]  /*25e50*/  @P0 SHF.R.U32.HI R0, RZ, R5, R4 ;  /* 0x00000005ff000219 */ /* 0x000fc80000011604 */
[----:B------:R-:W-:Y:S02]  /*25e60*/  IADD3 R4, -R0, RZ, RZ ;  /* 0x000000ff00047210 */ /* 0x000fe40007ffe1ff */
[----:B------:R-:W-:-:S03]  /*25e70*/  SHF.R.S32.HI R5, RZ, 0x1f, R0 ;  /* 0x0000001fff057819 */ /* 0x000fc60000011400 */
        /* <DEDUP_REMOVED lines=10> */
.L_x_747:
[----:B-1----:R-:W2:Y:S01]  /*25f20*/  LDL R2, [R1+0x18] ;  /* 0x0000180001027983 */ /* 0x002ea20000100800 */
[----:B0-----:R-:W-:Y:S01]  /*25f30*/  IMAD R0, R19, 0x8, R18 ;  /* 0x0000000813007824 */ /* 0x001fe200078e0212 */
[----:B--2---:R-:W-:-:S04]  /*25f40*/  SHF.L.U32 R2, R2, 0x1f, RZ ;  /* 0x0000001f02027819 */ /* 0x004fc800000006ff */
[----:B------:R-:W0:Y:S02]  /*25f50*/  SYNCS.PHASECHK.TRANS64.TRYWAIT P0, [R0+URZ+0x38840], R2 ;  /* 0x03884002000075a7 */ /* 0x000e24000800017f */
[----:B0-----:R-:W-:Y:S05]  /*25f60*/  @!P0 BRA `(.L_x_748) ;  /* 0x00000060001c8947 */ /* 0x001fea0003800000 */
.L_x_892:
[----:B------:R1:W5:Y:S01]  /*25f70*/  LDL R3, [R1+0x10] ;  /* 0x0000100001037983 */ /* 0x0003620000100800 */
[----:B------:R-:W2:Y:S02]  /*25f80*/  S2R R4, SR_TID.X ;  /* 0x0000000000047919 */ /* 0x000ea40000002100 */
[----:B--2---:R-:W-:-:S04]  /*25f90*/  LOP3.LUT R4, R4, 0x7f, RZ, 0xc0, !PT ;  /* 0x0000007f04047812 */ /* 0x004fc800078ec0ff */
[----:B------:R-:W-:-:S13]  /*25fa0*/  ISETP.NE.AND P0, PT, R4, RZ, PT ;  /* 0x000000ff0400720c */ /* 0x000fda0003f05270 */
[----:B-1----:R-:W-:Y:S05]  /*25fb0*/  @P0 BRA `(.L_x_749) ;  /* 0x0000000000140947 */ /* 0x002fea0003800000 */
[----:B-----5:R-:W-:Y:S02]  /*25fc0*/  LOP3.LUT P1, RZ, R3, 0x1, RZ, 0xc0, !PT ;  /* 0x0000000103ff7812 */ /* 0x020fe4000782c0ff */
[----:B0-----:R-:W-:-:S04]  /*25fd0*/  MOV R2, 0xa000 ;  /* 0x0000a00000027802 */ /* 0x001fc80000000f00 */
[----:B------:R1:W-:Y:S07]  /*25fe0*/  SYNCS.ARRIVE.TRANS64 RZ, [R0+URZ+0x38830], R2 ;  /* 0x0388300200ff79a7 */ /* 0x0003ee000800003f */
[----:B------:R-:W-:Y:S05]  /*25ff0*/  @!P1 BRA `(.L_x_749) ;  /* 0x0000000000049947 */ /* 0x000fea0003800000 */
[----:B------:R-:W-:Y:S01]  /*26000*/  BPT.TRAP 0x1 ;  /* 0x000000040000795c */ /* 0x000fe20000300000 */
.L_x_749:
[----:B------:R-:W2:Y:S04]  /*26010*/  LDL R4, [R1+0x8] ;  /* 0x0000080001047983 */ /* 0x000ea80000100800 */
[----:B01----:R-:W3:Y:S01]  /*26020*/  LDL R2, [R1+0x1c] ;  /* 0x00001c0001027983 */ /* 0x003ee20000100800 */
        /* <DEDUP_REMOVED lines=9> */
[----:B------:R-:W-:Y:S01]  /*260c0*/  PLOP3.LUT P0, PT, PT, PT, PT, 0x80, 0x0 ;  /* 0x000000000000781c */ /* 0x000fe20003f0f070 */
[----:B------:R-:W-:Y:S01]  /*260d0*/  UMOV UR17, 0x40 ;  /* 0x0000004000117882 */ /* 0x000fe20000000000 */
[----:B------:R-:W-:-:S02]  /*260e0*/  LOP3.LUT R3, R3, 0xfffffffb, RZ, 0xc0, !PT ;  /* 0xfffffffb03037812 */ /* 0x000fc400078ec0ff */
[----:B------:R-:W-:-:S07]  /*260f0*/  UIADD3 UR9, UR9, 0x38830, URZ ;  /* 0x0003883009097890 */ /* 0x000fce000fffe03f */
[----:B------:R-:W-:Y:S02]  /*26100*/  UIADD3 UR8, UR14, 0x24400, URZ ;  /* 0x000244000e087890 */ /* 0x000fe4000fffe03f */
[----:B------:R-:W-:Y:S01]  /*26110*/  UIADD3 UR15, UR14, 0x26c00, URZ ;  /* 0x00026c000e0f7890 */ /* 0x000fe2000fffe03f */
[----:B------:R-:W-:Y:S01]  /*26120*/  @P0 LOP3.LUT R3, R3, 0x4, RZ, 0xfc, !PT ;  /* 0x0000000403030812 */ /* 0x000fe200078efcff */
[----:B------:R-:W-:Y:S02]  /*26130*/  UIADD3 UR16, UR14, 0x29400, URZ ;  /* 0x000294000e107890 */ /* 0x000fe4000fffe03f */
[----:B------:R-:W-:Y:S02]  /*26140*/  UIADD3 UR14, UR14, 0x2bc00, URZ ;  /* 0x0002bc000e0e7890 */ /* 0x000fe4000fffe03f */
[----:B------:R1:W-:Y:S01]  /*26150*/  STL [R1+0x10], R3 ;  /* 0x0000100301007387 */ /* 0x0003e20000100800 */
[----:B--2---:R-:W-:Y:S02]  /*26160*/  R2UR UR11, R4 ;  /* 0x00000000040b72ca */ /* 0x004fe400000e0000 */
[----:B---3--:R-:W-:-:S13]  /*26170*/  R2UR UR5, R2 ;  /* 0x00000000020572ca */ /* 0x008fda00000e0000 */
[----:B------:R-:W-:Y:S02]  /*26180*/  UIMAD UR11, UR11, 0x50, UR5 ;  /* 0x000000500b0b78a4 */ /* 0x000fe4000f8e0205 */
[----:B------:R-:W-:-:S09]  /*26190*/  UIADD3.X UR5, URZ, UR39, URZ, UP0, !UPT ;  /* 0x000000273f057290 */ /* 0x000fd200087fe43f */
[----:B------:R0:W-:Y:S02]  /*261a0*/  UTMALDG.4D [UR8], [UR4], desc[UR6] ;  /* 0x00000608040075b4 */ /* 0x0001e40008019000 */
[----:B0-----:R-:W-:Y:S01]  /*261b0*/  UMOV UR8, UR15 ;  /* 0x0000000f00087c82 */ /* 0x001fe20008000000 */
[----:B------:R-:W-:Y:S01]  /*261c0*/  UMOV UR10, UR17 ;  /* 0x00000011000a7c82 */ /* 0x000fe20008000000 */
[----:B------:R-:W-:Y:S01]  /*261d0*/  UMOV UR15, 0x80 ;  /* 0x00000080000f7882 */ /* 0x000fe20000000000 */
[----:B------:R0:W-:Y:S02]  /*261e0*/  UTMALDG.4D [UR8], [UR4], desc[UR6] ;  /* 0x00000608040075b4 */ /* 0x0001e40008019000 */
[----:B0-----:R-:W-:Y:S01]  /*261f0*/  UMOV UR8, UR16 ;  /* 0x0000001000087c82 */ /* 0x001fe20008000000 */
[----:B------:R-:W-:Y:S01]  /*26200*/  UMOV UR10, UR15 ;  /* 0x0000000f000a7c82 */ /* 0x000fe20008000000 */
[----:B------:R-:W-:Y:S01]  /*26210*/  UMOV UR15, 0xc0 ;  /* 0x000000c0000f7882 */ /* 0x000fe20000000000 */
[----:B------:R0:W-:Y:S02]  /*26220*/  UTMALDG.4D [UR8], [UR4], desc[UR6] ;  /* 0x00000608040075b4 */ /* 0x0001e40008019000 */
[----:B0-----:R-:W-:Y:S01]  /*26230*/  UMOV UR8, UR14 ;  /* 0x0000000e00087c82 */ /* 0x001fe20008000000 */
[----:B------:R-:W-:-:S02]  /*26240*/  UMOV UR10, UR15 ;  /* 0x0000000f000a7c82 */ /* 0x000fc40008000000 */
[----:B------:R1:W-:Y:S02]  /*26250*/  UTMALDG.4D [UR8], [UR4], desc[UR6] ;  /* 0x00000608040075b4 */ /* 0x0003e40008019000 */
[----:B-1----:R-:W-:Y:S01]  /*26260*/  NOP ;  /* 0x0000000000007918 */ /* 0x002fe20000000000 */
.L_x_745:
[----:B------:R-:W2:Y:S04]  /*26270*/  LDL.LU R3, [R1+0x4c] ;  /* 0x00004c0001037983 */ /* 0x000ea80000300800 */
[----:B------:R-:W3:Y:S04]  /*26280*/  LDL.LU R5, [R1+0x38] ;  /* 0x0000380001057983 */ /* 0x000ee80000300800 */
[----:B0-----:R-:W4:Y:S01]  /*26290*/  LDL.LU R4, [R1+0x58] ;  /* 0x0000580001047983 */ /* 0x001f220000300800 */
        /* <DEDUP_REMOVED lines=21> */
[----:B0-----:R-:W-:Y:S01]  /*263f0*/  MOV R2, 0x0 ;  /* 0x0000000000027802 */ /* 0x001fe20000000f00 */
[----:B------:R-:W-:Y:S01]  /*26400*/  ULDC.64 UR4, c[0x4][0x1b8] ;  /* 0x01006e0000047ab9 */ /* 0x000fe20000000a00 */
[----:B------:R-:W-:Y:S01]  /*26410*/  ULDC.64 UR6, c[0x4][0x1c0] ;  /* 0x0100700000067ab9 */ /* 0x000fe20000000a00 */
[----:B------:R-:W-:Y:S01]  /*26420*/  ULDC.64 UR8, c[0x4][0x130] ;  /* 0x01004c0000087ab9 */ /* 0x000fe20000000a00 */
[----:B------:R-:W-:Y:S01]  /*26430*/  IMAD.U32 R4, RZ, RZ, UR4 ;  /* 0x00000004ff047e24 */ /* 0x000fe2000f8e00ff */
[----:B------:R-:W-:Y:S01]  /*26440*/  MOV R5, UR5 ;  /* 0x0000000500057c02 */ /* 0x000fe20008000f00 */
        /* <DEDUP_REMOVED lines=10> */
.L_x_751:
[----:B------:R-:W-:Y:S05]  /*264f0*/  BSYNC B6 ;  /* 0x0000000000067941 */ /* 0x000fea0003800000 */
.L_x_750:
[----:B0-----:R-:W2:Y:S01]  /*26500*/  LDL.LU R0, [R1+0x4c] ;  /* 0x00004c0001007983 */ /* 0x001ea20000300800 */
[----:B------:R-:W-:Y:S01]  /*26510*/  ULDC.64 UR4, c[0x0][0x2d8] ;  /* 0x0000b60000047ab9 */ /* 0x000fe20000000a00 */
[----:B------:R-:W0:Y:S02]  /*26520*/  LDC R8, c[0x0][0x448] ;  /* 0x00011200ff087b82 */ /* 0x000e240000000800 */
[----:B------:R-:W3:Y:S04]  /*26530*/  LDL.LU R5, [R1+0x3c] ;  /* 0x00003c0001057983 */ /* 0x000ee80000300800 */
[----:B------:R-:W3:Y:S04]  /*26540*/  LDL.LU.64 R2, [R1+0x50] ;  /* 0x0000500001027983 */ /* 0x000ee80000300a00 */
[----:B------:R-:W4:Y:S01]  /*26550*/  LDL.LU R4, [R1+0x38] ;  /* 0x0000380001047983 */ /* 0x000f220000300800 */
[----:B0-----:R-:W-:-:S13]  /*26560*/  ISETP.NE.AND P0, PT, R8, 0x1, PT ;  /* 0x000000010800780c */ /* 0x001fda0003f05270 */
[----:B------:R-:W0:Y:S01]  /*26570*/  @P0 LDC R7, c[0x0][0x450] ;  /* 0x00011400ff070b82 */ /* 0x000e220000000800 */
[----:B---3--:R-:W-:Y:S02]  /*26580*/  MOV R3, R5 ;  /* 0x0000000500037202 */ /* 0x008fe40000000f00 */
[----:B------:R-:W3:Y:S01]  /*26590*/  LDL.LU R5, [R1+0x4] ;  /* 0x0000040001057983 */ /* 0x000ee20000300800 */
[C---:B------:R-:W-:Y:S01]  /*265a0*/  IMAD.WIDE.U32 R2, R16.reuse, UR4, R2 ;  /* 0x0000000410027c25 */ /* 0x040fe2000f8e0002 */
[----:B------:R-:W1:Y:S03]  /*265b0*/  S2R R10, SR_TID.X ;  /* 0x00000000000a7919 */ /* 0x000e660000002100 */
[----:B------:R-:W-:Y:S01]  /*265c0*/  IMAD R3, R16, UR5, R3 ;  /* 0x0000000510037c24 */ /* 0x000fe2000f8e0203 */
[----:B------:R-:W-:Y:S01]  /*265d0*/  ULDC.64 UR4, c[0x0][0x2e0] ;  /* 0x0000b80000047ab9 */ /* 0x000fe20000000a00 */
[----:B------:R-:W5:Y:S01]  /*265e0*/  S2R R9, SR_TID.X ;  /* 0x0000000000097919 */ /* 0x000f620000002100 */
[----:B--2---:R-:W-:-:S02]  /*265f0*/  IMAD R0, R0, UR4, RZ ;  /* 0x0000000400007c24 */ /* 0x004fc4000f8e02ff */
[----:B----4-:R-:W-:-:S04]  /*26600*/  IMAD.WIDE.U32 R2, R4, UR4, R2 ;  /* 0x0000000404027c25 */ /* 0x010fc8000f8e0002 */
[----:B------:R-:W-:Y:S01]  /*26610*/  IMAD R0, R4, UR5, R0 ;  /* 0x0000000504007c24 */ /* 0x000fe2000f8e0200 */
[----:B------:R-:W-:Y:S01]  /*26620*/  ULDC.64 UR4, c[0x0][0x2d0] ;  /* 0x0000b40000047ab9 */ /* 0x000fe20000000a00 */
[----:B------:R-:W2:Y:S02]  /*26630*/  S2R R4, SR_TID.X ;  /* 0x0000000000047919 */ /* 0x000ea40000002100 */
[----:B------:R-:W-:Y:S02]  /*26640*/  IMAD.IADD R3, R3, 0x1, R0 ;  /* 0x0000000103037824 */ /* 0x000fe400078e0200 */
[----:B-1----:R-:W-:-:S05]  /*26650*/  IMAD.SHL.U32 R10, R10, 0x8, RZ ;  /* 0x000000080a0a7824 */ /* 0x002fca00078e00ff */
[----:B------:R-:W-:Y:S02]  /*26660*/  LOP3.LUT R10, R10, 0x38, RZ, 0xc0, !PT ;  /* 0x000000380a0a7812 */ /* 0x000fe400078ec0ff */
[----:B-----5:R-:W-:Y:S02]  /*26670*/  SHF.L.U32 R9, R9, 0x3, RZ ;  /* 0x0000000309097819 */ /* 0x020fe400000006ff */
[C---:B------:R-:W-:Y:S02]  /*26680*/  LOP3.LUT R12, R10.reuse, 0x40, RZ, 0xfc, !PT ;  /* 0x000000400a0c7812 */ /* 0x040fe400078efcff */
[----:B------:R-:W-:Y:S02]  /*26690*/  LOP3.LUT R11, R10, 0x80, RZ, 0xfc, !PT ;  /* 0x000000800a0b7812 */ /* 0x000fe400078efcff */
[----:B------:R-:W-:Y:S02]  /*266a0*/  LOP3.LUT R9, R9, 0x38, RZ, 0xc0, !PT ;  /* 0x0000003809097812 */ /* 0x000fe400078ec0ff */
[----:B--2---:R-:W-:-:S02]  /*266b0*/  LOP3.LUT R4, R4, 0x7f, RZ, 0xc0, !PT ;  /* 0x0000007f04047812 */ /* 0x004fc400078ec0ff */
[----:B------:R-:W-:Y:S02]  /*266c0*/  LOP3.LUT R10, R10, 0xc0, RZ, 0xfc, !PT ;  /* 0x000000c00a0a7812 */ /* 0x000fe400078efcff */
[----:B------:R-:W-:Y:S02]  /*266d0*/  SHF.R.U32.HI R6, RZ, 0x3, R4 ;  /* 0x00000003ff067819 */ /* 0x000fe40000011604 */
[----:B------:R-:W1:Y:S02]  /*266e0*/  S2R R4, SR_TID.X ;  /* 0x0000000000047919 */ /* 0x000e640000002100 */
[----:B-1----:R-:W-:-:S05]  /*266f0*/  IMAD.SHL.U32 R4, R4, 0x10, RZ ;  /* 0x0000001004047824 */ /* 0x002fca00078e00ff */
[----:B------:R-:W-:Y:S02]  /*26700*/  LOP3.LUT R4, R6, 0x70, R4, 0xf8, !PT ;  /* 0x0000007006047812 */ /* 0x000fe400078ef804 */
[----:B------:R-:W1:Y:S01]  /*26710*/  @P0 LDC R6, c[0x0][0x44c] ;  /* 0x00011300ff060b82 */ /* 0x000e620000000800 */
[----:B---3--:R-:W-:-:S05]  /*26720*/  IMAD.SHL.U32 R5, R5, 0x80, RZ ;  /* 0x0000008005057824 */ /* 0x008fca00078e00ff */
[----:B------:R-:W-:-:S04]  /*26730*/  LOP3.LUT R4, R4, R5, RZ, 0xfc, !PT ;  /* 0x0000000504047212 */ /* 0x000fc800078efcff */
[----:B------:R-:W-:Y:S01]  /*26740*/  MOV R0, R4 ;  /* 0x0000000400007202 */ /* 0x000fe20000000f00 */
[----:B-1----:R-:W-:-:S05]  /*26750*/  @P0 IMAD.HI.U32 R6, R4, R6, RZ ;  /* 0x0000000604060227 */ /* 0x002fca00078e00ff */
[----:B0-----:R-:W-:-:S05]  /*26760*/  @P0 SHF.R.U32.HI R0, RZ, R7, R6 ;  /* 0x00000007ff000219 */ /* 0x001fca0000011606 */
        /* <DEDUP_REMOVED lines=10> */
[----:B------:R-:W-:-:S04]  /*26810*/  IMAD R0, R0, UR4, RZ ;  /* 0x0000000400007c24 */ /* 0x000fc8000f8e02ff */
[----:B------:R-:W-:Y:S01]  /*26820*/  IMAD R4, R4, UR5, R0 ;  /* 0x0000000504047c24 */ /* 0x000fe2000f8e0200 */
[----:B------:R-:W-:-:S03]  /*26830*/  ULDC.64 UR4, c[0x0][0x280] ;  /* 0x0000a00000047ab9 */ /* 0x000fc60000000a00 */
[----:B------:R-:W-:Y:S01]  /*26840*/  IMAD.IADD R3, R3, 0x1, R4 ;  /* 0x0000000103037824 */ /* 0x000fe200078e0204 */
[C---:B------:R-:W-:Y:S01]  /*26850*/  LEA R4, P0, R2.reuse, UR4, 0x1 ;  /* 0x0000000402047c11 */ /* 0x040fe2000f8008ff */
[----:B------:R-:W-:Y:S02]  /*26860*/  ULDC UR4, c[0x0][0x2b8] ;  /* 0x0000ae0000047ab9 */ /* 0x000fe40000000800 */
[----:B------:R-:W-:Y:S02]  /*26870*/  ISETP.GE.AND P4, PT, R9, UR4, PT ;  /* 0x0000000409007c0c */ /* 0x000fe4000bf86270 */
[----:B------:R-:W-:Y:S01]  /*26880*/  LEA.HI.X R3, R2, UR5, R3, 0x1, P0 ;  /* 0x0000000502037c11 */ /* 0x000fe200080f0c03 */
[----:B------:R-:W-:Y:S01]  /*26890*/  UMOV UR5, 0xffffffff ;  /* 0xffffffff00057882 */ /* 0x000fe20000000000 */
[----:B------:R-:W-:Y:S02]  /*268a0*/  ISETP.GE.AND P3, PT, R12, UR4, PT ;  /* 0x000000040c007c0c */ /* 0x000fe4000bf66270 */
[----:B------:R-:W-:-:S02]  /*268b0*/  ISETP.GE.AND P0, PT, R11, UR4, PT ;  /* 0x000000040b007c0c */ /* 0x000fc4000bf06270 */
[----:B------:R-:W-:Y:S01]  /*268c0*/  ISETP.GE.AND P1, PT, R10, UR4, PT ;  /* 0x000000040a007c0c */ /* 0x000fe2000bf26270 */
[----:B------:R-:W-:-:S12]  /*268d0*/  BRA.DIV UR5, `(.L_x_752) ;  /* 0x0000005605d47947 */ /* 0x000fd8000b800000 */
[----:B------:R-:W2:Y:S04]  /*268e0*/  LDL.LU R6, [R1+0x5c] ;  /* 0x00005c0001067983 */ /* 0x000ea80000300800 */
[----:B------:R-:W3:Y:S01]  /*268f0*/  LDL R10, [R1+0x2c] ;  /* 0x00002c00010a7983 */ /* 0x000ee20000100800 */
[----:B------:R-:W0:Y:S02]  /*26900*/  S2R R7, SR_TID.X ;  /* 0x0000000000077919 */ /* 0x000e240000002100 */
[----:B0-----:R-:W-:-:S04]  /*26910*/  LOP3.LUT R7, R7, 0x7f, RZ, 0xc0, !PT ;  /* 0x0000007f07077812 */ /* 0x001fc800078ec0ff */
[----:B------:R-:W-:Y:S02]  /*26920*/  SHF.R.U32.HI R11, RZ, 0x3, R7 ;  /* 0x00000003ff0b7819 */ /* 0x000fe40000011607 */
[----:B------:R-:W0:Y:S03]  /*26930*/  SHFL.IDX PT, R7, R4, RZ, 0x181f ;  /* 0x00181fff04077589 */ /* 0x000e2600000e0000 */
[----:B------:R-:W-:Y:S01]  /*26940*/  IMAD.IADD R0, R11, 0x1, R5 ;  /* 0x000000010b007824 */ /* 0x000fe200078e0205 */
[----:B------:R-:W-:Y:S01]  /*26950*/  ULDC.64 UR4, c[0x0][0x208] ;  /* 0x0000820000047ab9 */ /* 0x000fe20000000a00 */
[----:B------:R-:W-:Y:S01]  /*26960*/  SHFL.IDX PT, R5, R4, 0x1, 0x181f ;  /* 0x00381f0004057f89 */ /* 0x000fe200000e0000 */
[----:B--2---:R-:W-:-:S03]  /*26970*/  IMAD R2, R6, R8, RZ ;  /* 0x0000000806027224 */ /* 0x004fc600078e02ff */
[----:B------:R-:W1:Y:S02]  /*26980*/  SHFL.IDX PT, R6, R3, RZ, 0x181f ;  /* 0x00181fff03067589 */ /* 0x000e6400000e0000 */
[----:B------:R-:W-:-:S13]  /*26990*/  ISETP.GE.AND P2, PT, R0, R2, PT ;  /* 0x000000020000720c */ /* 0x000fda0003f46270 */
[----:B0-----:R-:W-:-:S05]  /*269a0*/  @!P2 LEA R7, P5, R9, R7, 0x1 ;  /* 0x000000070907a211 */ /* 0x001fca00078a08ff */
[----:B-1----:R-:W-:-:S05]  /*269b0*/  @!P2 IMAD.X R6, RZ, RZ, R6, P5 ;  /* 0x000000ffff06a224 */ /* 0x002fca00028e0606 */
[----:B------:R-:W-:-:S04]  /*269c0*/  @!P2 LOP3.LUT R7, R7, R6, RZ, 0x3c, !PT ;  /* 0x000000060707a212 */ /* 0x000fc800078e3cff */
[----:B------:R-:W-:-:S04]  /*269d0*/  @!P2 LOP3.LUT R6, R7, R6, RZ, 0x3c, !PT ;  /* 0x000000060706a212 */ /* 0x000fc800078e3cff */
[----:B------:R-:W-:-:S05]  /*269e0*/  @!P2 LOP3.LUT R7, R7, R6, RZ, 0x3c, !PT ;  /* 0x000000060707a212 */ /* 0x000fca00078e3cff */
[----:B---3--:R-:W-:Y:S04]  /*269f0*/  @!P2 LDGSTS.E.BYPASS.LTC128B.128 [R10+0x14400], desc[UR4][R6.64], !P4 ;  /* 0x14400000060aafae */ /* 0x008fe8000e101d44 */
[----:B------:R-:W-:Y:S04]  /*26a00*/  @!P2 LDGSTS.E.BYPASS.LTC128B.128 [R10+0x18400], desc[UR4][R6.64+0x80], !P3 ;  /* 0x18400080060aafae */ /* 0x000fe8000d901d44 */
[----:B------:R-:W-:Y:S04]  /*26a10*/  @!P2 LDGSTS.E.BYPASS.LTC128B.128 [R10+0x1c400], desc[UR4][R6.64+0x100], !P0 ;  /* 0x1c400100060aafae */ /* 0x000fe8000c101d44 */
[----:B------:R0:W-:Y:S04]  /*26a20*/  @!P2 LDGSTS.E.BYPASS.LTC128B.128 [R10+0x20400], desc[UR4][R6.64+0x180], !P1 ;  /* 0x20400180060aafae */ /* 0x0001e8000c901d44 */
[----:B0-----:R-:W0:Y:S01]  /*26a30*/  SHFL.IDX PT, R7, R3, 0x1, 0x181f ;  /* 0x00381f0003077f89 */ /* 0x001e2200000e0000 */
[----:B------:R-:W-:-:S04]  /*26a40*/  IADD3 R6, R0, 0x10, RZ ;  /* 0x0000001000067810 */ /* 0x000fc80007ffe0ff */
[----:B------:R-:W-:-:S13]  /*26a50*/  ISETP.GE.AND P2, PT, R6, R2, PT ;  /* 0x000000020600720c */ /* 0x000fda0003f46270 */
[----:B------:R-:W-:-:S05]  /*26a60*/  @!P2 LEA R5, P5, R9, R5, 0x1 ;  /* 0x000000050905a211 */ /* 0x000fca00078a08ff */
[----:B0-----:R-:W-:-:S04]  /*26a70*/  @!P2 IMAD.X R6, RZ, RZ, R7, P5 ;  /* 0x000000ffff06a224 */ /* 0x001fc800028e0607 */
[----:B------:R-:W-:Y:S02]  /*26a80*/  @!P2 IMAD.MOV.U32 R7, RZ, RZ, R6 ;  /* 0x000000ffff07a224 */ /* 0x000fe400078e0006 */
[----:B------:R-:W-:Y:S02]  /*26a90*/  @!P2 IMAD.MOV.U32 R6, RZ, RZ, R5 ;  /* 0x000000ffff06a224 */ /* 0x000fe400078e0005 */
[----:B------:R-:W0:Y:S04]  /*26aa0*/  SHFL.IDX PT, R5, R4, 0x2, 0x181f ;  /* 0x00581f0004057f89 */ /* 0x000e2800000e0000 */
[----:B------:R-:W-:Y:S04]  /*26ab0*/  @!P2 LDGSTS.E.BYPASS.LTC128B.128 [R10+0x14c00], desc[UR4][R6.64], !P4 ;  /* 0x14c00000060aafae */ /* 0x000fe8000e101d44 */
[----:B------:R-:W-:Y:S04]  /*26ac0*/  @!P2 LDGSTS.E.BYPASS.LTC128B.128 [R10+0x18c00], desc[UR4][R6.64+0x80], !P3 ;  /* 0x18c00080060aafae */ /* 0x000fe8000d901d44 */
[----:B------:R-:W-:Y:S04]  /*26ad0*/  @!P2 LDGSTS.E.BYPASS.LTC128B.128 [R10+0x1cc00], desc[UR4][R6.64+0x100], !P0 ;  /* 0x1cc00100060aafae */ /* 0x000fe8000c101d44 */
[----:B------:R1:W-:Y:S04]  /*26ae0*/  @!P2 LDGSTS.E.BYPASS.LTC128B.128 [R10+0x20c00], desc[UR4][R6.64+0x180], !P1 ;  /* 0x20c00180060aafae */ /* 0x0003e8000c901d44 */
[----:B-1----:R-:W1:Y:S01]  /*26af0*/  SHFL.IDX PT, R7, R3, 0x2, 0x181f ;  /* 0x00581f0003077f89 */ /* 0x002e6200000e0000 */
[----:B------:R-:W-:-:S04]  /*26b00*/  IADD3 R6, R0, 0x20, RZ ;  /* 0x0000002000067810 */ /* 0x000fc80007ffe0ff */
[----:B------:R-:W-:-:S13]  /*26b10*/  ISETP.GE.AND P2, PT, R6, R2, PT ;  /* 0x000000020600720c */ /* 0x000fda0003f46270 */
[----:B0-----:R-:W-:-:S05]  /*26b20*/  @!P2 LEA R5, P5, R9, R5, 0x1 ;  /* 0x000000050905a211 */ /* 0x001fca00078a08ff */
[----:B-1----:R-:W-:-:S04]  /*26b30*/  @!P2 IMAD.X R6, RZ, RZ, R7, P5 ;  /* 0x000000ffff06a224 */ /* 0x002fc800028e0607 */
        /* <DEDUP_REMOVED lines=56> */
.L_x_909:
[----:B------:R-:W-:Y:S01]  /*26ec0*/  IADD3 R0, R0, 0x70, RZ ;  /* 0x0000007000007810 */ /* 0x000fe20007ffe0ff */
[----:B------:R-:W-:Y:S03]  /*26ed0*/  BSSY B0, `(.L_x_753) ;  /* 0x000000e000007945 */ /* 0x000fe60003800000 */
[----:B------:R-:W-:-:S13]  /*26ee0*/  ISETP.GE.AND P2, PT, R0, R2, PT ;  /* 0x000000020000720c */ /* 0x000fda0003f46270 */
[----:B------:R-:W-:Y:S05]  /*26ef0*/  @P2 BRA `(.L_x_754) ;  /* 0x00000000002c2947 */ /* 0x000fea0003800000 */
[----:B0-----:R-:W3:Y:S01]  /*26f00*/  LDL R4, [R1+0x2c] ;  /* 0x00002c0001047983 */ /* 0x001ee20000100800 */
[----:B--2---:R-:W-:Y:S01]  /*26f10*/  LEA R2, P2, R9, R3, 0x1 ;  /* 0x0000000309027211 */ /* 0x004fe200078408ff */
[----:B------:R-:W-:-:S04]  /*26f20*/  ULDC.64 UR4, c[0x0][0x208] ;  /* 0x0000820000047ab9 */ /* 0x000fc80000000a00 */
[----:B-1----:R-:W-:-:S05]  /*26f30*/  IMAD.X R3, RZ, RZ, R5, P2 ;  /* 0x000000ffff037224 */ /* 0x002fca00010e0605 */
[----:B------:R-:W-:Y:S01]  /*26f40*/  @!PT LDS RZ, [RZ] ;  /* 0x00000000fffff984 */ /* 0x000fe20000000800 */
[----:B------:R-:W-:Y:S01]  /*26f50*/  @!PT LDS RZ, [RZ] ;  /* 0x00000000fffff984 */ /* 0x000fe20000000800 */
[----:B------:R-:W-:Y:S01]  /*26f60*/  @!PT LDS RZ, [RZ] ;  /* 0x00000000fffff984 */ /* 0x000fe20000000800 */
[----:B---3--:R3:W-:Y:S04]  /*26f70*/  LDGSTS.E.BYPASS.LTC128B.128 [R4+0x17c00], desc[UR4][R2.64], !P4 ;  /* 0x17c0000002047fae */ /* 0x0087e8000e101d44 */
[----:B------:R3:W-:Y:S04]  /*26f80*/  LDGSTS.E.BYPASS.LTC128B.128 [R4+0x1bc00], desc[UR4][R2.64+0x80], !P3 ;  /* 0x1bc0008002047fae */ /* 0x0007e8000d901d44 */
[----:B------:R3:W-:Y:S04]  /*26f90*/  LDGSTS.E.BYPASS.LTC128B.128 [R4+0x1fc00], desc[UR4][R2.64+0x100], !P0 ;  /* 0x1fc0010002047fae */ /* 0x0007e8000c101d44 */
[----:B------:R3:W-:Y:S02]  /*26fa0*/  LDGSTS.E.BYPASS.LTC128B.128 [R4+0x23c00], desc[UR4][R2.64+0x180], !P1 ;  /* 0x23c0018002047fae */ /* 0x0007e4000c901d44 */
.L_x_754:
[----:B------:R-:W-:Y:S05]  /*26fb0*/  BSYNC B0 ;  /* 0x0000000000007941 */ /* 0x000fea0003800000 */
.L_x_753:
[----:B------:R-:W-:Y:S01]  /*26fc0*/  NOP ;  /* 0x0000000000007918 */ /* 0x000fe20000000000 */
[----:B------:R-:W-:-:S13]  /*26fd0*/  PLOP3.LUT P0, PT, PT, PT, PT, 0x80, 0x0 ;  /* 0x000000000000781c */ /* 0x000fda0003f0f070 */
.L_x_755:
        /* <DEDUP_REMOVED lines=16> */
[----:B------:R-:W4:Y:S03]  /*270e0*/  SYNCS.PHASECHK.TRANS64.TRYWAIT P0, [R18+URZ+0x38820], R0 ;  /* 0x03882000120075a7 */ /* 0x000f26000800017f */
[----:B---34-:R-:W-:Y:S05]  /*270f0*/  @!P0 BRA `(.L_x_757) ;  /* 0x0000005800dc8947 */ /* 0x018fea0003800000 */
.L_x_910:
[----:B------:R-:W-:Y:S05]  /*27100*/  BSYNC B0 ;  /* 0x0000000000007941 */ /* 0x000fea0003800000 */
.L_x_756:
[----:B------:R-:W3:Y:S04]  /*27110*/  LDL R2, [R1+0x48] ;  /* 0x0000480001027983 */ /* 0x000ee80000100800 */
[----:B0-2---:R-:W2:Y:S01]  /*27120*/  LDL R3, [R1+0x34] ;  /* 0x0000340001037983 */ /* 0x005ea20000100800 */
[----:B------:R-:W-:Y:S01]  /*27130*/  BSSY B0, `(.L_x_758) ;  /* 0x00002a9000007945 */ /* 0x000fe20003800000 */
[----:B---3--:R-:W-:-:S04]  /*27140*/  IADD3 R0, R2, -0x2, RZ ;  /* 0xfffffffe02007810 */ /* 0x008fc80007ffe0ff */
[----:B--2---:R-:W-:-:S13]  /*27150*/  ISETP.GE.AND P0, PT, R0, R3, PT ;  /* 0x000000030000720c */ /* 0x004fda0003f06270 */
[----:B------:R-:W-:Y:S05]  /*27160*/  @!P0 BRA `(.L_x_759) ;  /* 0x0000002800948947 */ /* 0x000fea0003800000 */
[----:B------:R-:W2:Y:S04]  /*27170*/  LDL.LU R2, [R1+0x60] ;  /* 0x0000600001027983 */ /* 0x000ea80000300800 */
[----:B-1----:R-:W3:Y:S04]  /*27180*/  LDL.LU R5, [R1+0x44] ;  /* 0x0000440001057983 */ /* 0x002ee80000300800 */
[----:B------:R-:W4:Y:S01]  /*27190*/  LDL.LU R4, [R1+0x40] ;  /* 0x0000400001047983 */ /* 0x000f220000300800 */
[----:B------:R-:W-:Y:S01]  /*271a0*/  BSSY B2, `(.L_x_760) ;  /* 0x00000e7000027945 */ /* 0x000fe20003800000 */
[----:B--2---:R-:W-:-:S04]  /*271b0*/  VIADD R2, R2, 0x1 ;  /* 0x0000000102027836 */ /* 0x004fc80000000000 */
[----:B---3--:R-:W-:-:S05]  /*271c0*/  IMAD R2, R2, R5, RZ ;  /* 0x0000000502027224 */ /* 0x008fca00078e02ff */
[----:B----4-:R-:W-:Y:S02]  /*271d0*/  VIMNMX R7, R4, R2, PT ;  /* 0x0000000204077248 */ /* 0x010fe40003fe0100 */
[----:B------:R-:W-:-:S03]  /*271e0*/  LOP3.LUT R2, RZ, R3, RZ, 0x33, !PT ;  /* 0x00000003ff027212 */ /* 0x000fc600078e33ff */
        /* <DEDUP_REMOVED lines=8> */
[----:B------:R-:W-:Y:S01]  /*27270*/  IADD3 R8, R19, 0x1, RZ ;  /* 0x0000000113087810 */ /* 0x000fe20007ffe0ff */
[----:B------:R-:W-:Y:S03]  /*27280*/  BSSY B1, `(.L_x_762) ;  /* 0x00000d4000017945 */ /* 0x000fe60003800000 */
[----:B------:R-:W-:-:S04]  /*27290*/  ISETP.NE.AND P0, PT, R8, 0x2, PT ;  /* 0x000000020800780c */ /* 0x000fc80003f05270 */
[----:B------:R-:W-:Y:S02]  /*272a0*/  SEL R10, RZ, 0x1, P0 ;  /* 0x00000001ff0a7807 */ /* 0x000fe40000000000 */
[----:B------:R-:W-:Y:S02]  /*272b0*/  SEL R8, R8, RZ, P0 ;  /* 0x000000ff08087207 */ /* 0x000fe40000000000 */
[----:B--2---:R-:W-:Y:S02]  /*272c0*/  LOP3.LUT P1, RZ, R4, 0x4, RZ, 0xc0, !PT ;  /* 0x0000000404ff7812 */ /* 0x004fe4000782c0ff */
        /* <DEDUP_REMOVED lines=22> */
[----:B------:R-:W-:-:S05]  /*27430*/  IMAD.WIDE.U32 R2, R6, UR6, R2 ;  /* 0x0000000606027c25 */ /* 0x000fca000f8e0002 */
[----:B------:R-:W-:Y:S02]  /*27440*/  IADD3 R3, R4, R3, RZ ;  /* 0x0000000304037210 */ /* 0x000fe40007ffe0ff */
[----:B------:R-:W-:-:S04]  /*27450*/  LEA R4, P0, R2, UR4, 0x2 ;  /* 0x0000000402047c11 */ /* 0x000fc8000f8010ff */
[----:B------:R-:W-:-:S05]  /*27460*/  LEA.HI.X R5, R2, UR5, R3, 0x2, P0 ;  /* 0x0000000502057c11 */ /* 0x000fca00080f1403 */
[----:B------:R0:W5:Y:S04]  /*27470*/  LDG.E R4, desc[UR8][R4.64] ;  /* 0x0000000804047981 */ /* 0x000168000c1e1900 */
.L_x_764:
[----:B------:R-:W-:Y:S01]  /*27480*/  IMAD R3, R8, 0x8, R18 ;  /* 0x0000000808037824 */ /* 0x000fe200078e0212 */
[----:B------:R-:W-:Y:S01]  /*27490*/  SHF.L.U32 R2, R10, 0x1f, RZ ;  /* 0x0000001f0a027819 */ /* 0x000fe200000006ff */
[----:B------:R-:W-:Y:S03]  /*274a0*/  BSSY B3, `(.L_x_765) ;  /* 0x0000003000037945 */ /* 0x000fe60003800000 */
[----:B------:R-:W1:Y:S02]  /*274b0*/  SYNCS.PHASECHK.TRANS64.TRYWAIT P0, [R3+URZ+0x38840], R2 ;  /* 0x03884002030075a7 */ /* 0x000e64000800017f */
[----:B-1----:R-:W-:Y:S05]  /*274c0*/  @!P0 BRA `(.L_x_766) ;  /* 0x0000005400fc8947 */ /* 0x002fea0003800000 */
.L_x_911:
[----:B------:R-:W-:Y:S05]  /*274d0*/  BSYNC B3 ;  /* 0x0000000000037941 */ /* 0x000fea0003800000 */
.L_x_765:
[----:B0-----:R-:W0:Y:S01]  /*274e0*/  S2R R5, SR_TID.X ;  /* 0x0000000000057919 */ /* 0x001e220000002100 */
[----:B------:R-:W-:Y:S01]  /*274f0*/  BSSY B3, `(.L_x_767) ;  /* 0x000000a000037945 */ /* 0x000fe20003800000 */
[----:B0-----:R-:W-:-:S04]  /*27500*/  LOP3.LUT R5, R5, 0x7f, RZ, 0xc0, !PT ;  /* 0x0000007f05057812 */ /* 0x001fc800078ec0ff */
[----:B------:R-:W-:-:S13]  /*27510*/  ISETP.NE.AND P0, PT, R5, RZ, PT ;  /* 0x000000ff0500720c */ /* 0x000fda0003f05270 */
[----:B------:R-:W-:Y:S05]  /*27520*/  @P0 BRA `(.L_x_768) ;  /* 0x0000000000180947 */ /* 0x000fea0003800000 */
[----:B------:R-:W2:Y:S01]  /*27530*/  LDL R5, [R1+0x10] ;  /* 0x0000100001057983 */ /* 0x000ea20000100800 */
[----:B-1----:R-:W-:-:S04]  /*27540*/  IMAD.MOV.U32 R2, RZ, RZ, 0xa000 ;  /* 0x0000a000ff027424 */ /* 0x002fc800078e00ff */
[----:B------:R0:W-:Y:S01]  /*27550*/  SYNCS.ARRIVE.TRANS64 RZ, [R3+URZ+0x38830], R2 ;  /* 0x0388300203ff79a7 */ /* 0x0001e2000800003f */
[----:B--2---:R-:W-:-:S13]  /*27560*/  LOP3.LUT P1, RZ, R5, 0x1, RZ, 0xc0, !PT ;  /* 0x0000000105ff7812 */ /* 0x004fda000782c0ff */
[----:B0-----:R-:W-:Y:S05]  /*27570*/  @!P1 BRA `(.L_x_768) ;  /* 0x0000000000049947 */ /* 0x001fea0003800000 */
[----:B------:R-:W-:Y:S01]  /*27580*/  BPT.TRAP 0x1 ;  /* 0x000000040000795c */ /* 0x000fe20000300000 */
.L_x_768:
[----:B------:R-:W-:Y:S05]  /*27590*/  BSYNC B3 ;  /* 0x0000000000037941 */ /* 0x000fea0003800000 */
.L_x_767:
[----:B-1----:R-:W2:Y:S01]  /*275a0*/  LDL R2, [R1+0x1c] ;  /* 0x00001c0001027983 */ /* 0x002ea20000100800 */
[----:B------:R-:W-:Y:S01]  /*275b0*/  IMAD.MOV.U32 R11, RZ, RZ, RZ ;  /* 0x000000ffff0b7224 */ /* 0x000fe200078e00ff */
[----:B------:R-:W-:Y:S01]  /*275c0*/  UIADD3 UR4, UP0, UR38, 0x370, URZ ;  /* 0x0000037026047890 */ /* 0x000fe2000ff1e03f */
[----:B------:R-:W-:Y:S01]  /*275d0*/  IMAD R6, R8, 0xa000, R18 ;  /* 0x0000a00008067824 */ /* 0x000fe200078e0212 */
[----:B------:R-:W-:Y:S01]  /*275e0*/  PLOP3.LUT P0, PT, PT, PT, PT, 0x80, 0x0 ;  /* 0x000000000000781c */ /* 0x000fe20003f0f070 */
[----:B------:R-:W-:Y:S01]  /*275f0*/  UMOV UR6, 0x0 ;  /* 0x0000000000067882 */ /* 0x000fe20000000000 */
[----:B------:R-:W-:Y:S01]  /*27600*/  R2UR UR10, R11 ;  /* 0x000000000b0a72ca */ /* 0x000fe200000e0000 */
[----:B------:R-:W-:Y:S01]  /*27610*/  VIADD R5, R6, 0x24400 ;  /* 0x0002440006057836 */ /* 0x000fe20000000000 */
[----:B------:R-:W-:Y:S01]  /*27620*/  IADD3 R3, R3, 0x38830, RZ ;  /* 0x0003883003037810 */ /* 0x000fe20007ffe0ff */
[----:B------:R-:W-:Y:S01]  /*27630*/  UIADD3.X UR5, URZ, UR39, URZ, UP0, !UPT ;  /* 0x000000273f057290 */ /* 0x000fe200087fe43f */
[----:B------:R-:W-:Y:S01]  /*27640*/  UMOV UR7, 0x14f00000 ;  /* 0x14f0000000077882 */ /* 0x000fe20000000000 */
[----:B--2---:R-:W-:-:S10]  /*27650*/  IMAD R2, R0, 0x50, R2 ;  /* 0x0000005000027824 */ /* 0x004fd400078e0202 */
.L_x_769:
        /* <DEDUP_REMOVED lines=16> */
.L_x_770:
        /* <DEDUP_REMOVED lines=16> */
.L_x_771:
        /* <DEDUP_REMOVED lines=16> */
.L_x_772:
        /* <DEDUP_REMOVED lines=11> */
[----:B------:R-:W-:Y:S01]  /*27a10*/  LEA R2, R19, R18, 0x3 ;  /* 0x0000001213027211 */ /* 0x000fe200078e18ff */
[----:B------:R-:W-:Y:S01]  /*27a20*/  BSSY B3, `(.L_x_773) ;  /* 0x0000004000037945 */ /* 0x000fe20003800000 */
[----:B--2---:R-:W-:-:S04]  /*27a30*/  SHF.L.U32 R3, R6, 0x1f, RZ ;  /* 0x0000001f06037819 */ /* 0x004fc800000006ff */
[----:B------:R-:W0:Y:S02]  /*27a40*/  SYNCS.PHASECHK.TRANS64.TRYWAIT P0, [R2+URZ+0x38860], R3 ;  /* 0x03886003020075a7 */ /* 0x000e24000800017f */
[----:B0-----:R-:W-:Y:S05]  /*27a50*/  @!P0 BRA `(.L_x_774) ;  /* 0x0000005000ac8947 */ /* 0x001fea0003800000 */
.L_x_912:
[----:B------:R-:W-:Y:S05]  /*27a60*/  BSYNC B3 ;  /* 0x0000000000037941 */ /* 0x000fea0003800000 */
.L_x_773:
[----:B------:R-:W1:Y:S01]  /*27a70*/  S2R R5, SR_TID.X ;  /* 0x0000000000057919 */ /* 0x000e620000002100 */
[----:B------:R-:W-:-:S04]  /*27a80*/  UPRMT UR4, UR37, 0x9910, URZ ;  /* 0x0000991025047896 */ /* 0x000fc8000800003f */
[----:B------:R-:W-:Y:S01]  /*27a90*/  UISETP.NE.AND UP0, UPT, UR4, 0x2, UPT ;  /* 0x000000020400788c */ /* 0x000fe2000bf05270 */
[----:B-1----:R-:W-:-:S04]  /*27aa0*/  LOP3.LUT R5, R5, 0x7f, RZ, 0xc0, !PT ;  /* 0x0000007f05057812 */ /* 0x002fc800078ec0ff */
[----:B------:R-:W-:-:S13]  /*27ab0*/  ISETP.NE.AND P0, PT, R5, RZ, PT ;  /* 0x000000ff0500720c */ /* 0x000fda0003f05270 */
[----:B0-----:R-:W-:-:S04]  /*27ac0*/  @!P0 IMAD.MOV.U32 R3, RZ, RZ, 0xa000 ;  /* 0x0000a000ff038424 */ /* 0x001fc800078e00ff */
[----:B------:R0:W-:Y:S01]  /*27ad0*/  @!P0 SYNCS.ARRIVE.TRANS64 RZ, [R2+URZ+0x38850], R3 ;  /* 0x0388500302ff89a7 */ /* 0x0001e2000800003f */
[----:B------:R-:W-:-:S13]  /*27ae0*/  PLOP3.LUT P0, PT, PT, PT, UP0, 0x80, 0x0 ;  /* 0x000000000000781c */ /* 0x000fda0003f0f008 */
[----:B0-----:R-:W-:Y:S05]  /*27af0*/  @P0 BRA `(.L_x_775) ;  /* 0x0000000000040947 */ /* 0x001fea0003800000 */
[----:B------:R-:W-:Y:S01]  /*27b00*/  BPT.TRAP 0x1 ;  /* 0x000000040000795c */ /* 0x000fe20000300000 */
.L_x_775:
[----:B------:R-:W2:Y:S01]  /*27b10*/  LDL R3, [R1+0x10] ;  /* 0x0000100001037983 */ /* 0x000ea20000100800 */
[----:B------:R-:W-:Y:S01]  /*27b20*/  BSSY B3, `(.L_x_776) ;  /* 0x0000004000037945 */ /* 0x000fe20003800000 */
[----:B--2---:R-:W-:-:S13]  /*27b30*/  LOP3.LUT P0, RZ, R3, 0x8, RZ, 0xc0, !PT ;  /* 0x0000000803ff7812 */ /* 0x004fda000780c0ff */
[----:B------:R-:W-:Y:S05]  /*27b40*/  @P0 BRA `(.L_x_777) ;  /* 0x0000000000040947 */ /* 0x000fea0003800000 */
[----:B------:R-:W-:Y:S01]  /*27b50*/  BPT.TRAP 0x1 ;  /* 0x000000040000795c */ /* 0x000fe20000300000 */
.L_x_777:
[----:B------:R-:W-:Y:S05]  /*27b60*/  BSYNC B3 ;  /* 0x0000000000037941 */ /* 0x000fea0003800000 */
.L_x_776:
[----:B------:R-:W2:Y:S04]  /*27b70*/  LDL R6, [R1+0x1c] ;  /* 0x00001c0001067983 */ /* 0x000ea80000100800 */
[----:B------:R-:W2:Y:S01]  /*27b80*/  LDL.LU R5, [R1+0x8] ;  /* 0x0000080001057983 */ /* 0x000ea20000300800 */
[----:B------:R-:W-:Y:S01]  /*27b90*/  R2UR UR10, R11 ;  /* 0x000000000b0a72ca */ /* 0x000fe200000e0000 */
[----:B------:R-:W-:Y:S01]  /*27ba0*/  IMAD R3, R19, 0xa000, R18 ;  /* 0x0000a00013037824 */ /* 0x000fe200078e0212 */
[----:B------:R-:W-:Y:S01]  /*27bb0*/  UIADD3 UR4, UP0, UR38, 0x470, URZ ;  /* 0x0000047026047890 */ /* 0x000fe2000ff1e03f */
[----:B------:R-:W-:Y:S01]  /*27bc0*/  PLOP3.LUT P0, PT, PT, PT, PT, 0x80, 0x0 ;  /* 0x000000000000781c */ /* 0x000fe20003f0f070 */
[----:B------:R-:W-:Y:S01]  /*27bd0*/  VIADD R2, R2, 0x38850 ;  /* 0x0003885002027836 */ /* 0x000fe20000000000 */
[----:B------:R-:W-:Y:S01]  /*27be0*/  UMOV UR6, 0x0 ;  /* 0x0000000000067882 */ /* 0x000fe20000000000 */
[----:B------:R-:W-:Y:S01]  /*27bf0*/  UIADD3.X UR5, URZ, UR39, URZ, UP0, !UPT ;  /* 0x000000273f057290 */ /* 0x000fe200087fe43f */
[----:B------:R-:W-:Y:S01]  /*27c00*/  UMOV UR7, 0x14f00000 ;  /* 0x14f0000000077882 */ /* 0x000fe20000000000 */
[----:B--2---:R-:W-:-:S02]  /*27c10*/  IMAD R5, R5, 0x50, R6 ;  /* 0x0000005005057824 */ /* 0x004fc400078e0206 */
[----:B------:R-:W-:-:S08]  /*27c20*/  VIADD R6, R3, 0x400 ;  /* 0x0000040003067836 */ /* 0x000fd00000000000 */
.L_x_778:
        /* <DEDUP_REMOVED lines=11> */
[----:B------:R-:W-:Y:S01]  /*27ce0*/  UMOV UR6, 0x0 ;  /* 0x0000000000067882 */ /* 0x000fe20000000000 */
[----:B------:R-:W-:Y:S01]  /*27cf0*/  PLOP3.LUT P0, PT, PT, PT, PT, 0x80, 0x0 ;  /* 0x000000000000781c */ /* 0x000fe20003f0f070 */
[----:B------:R-:W-:Y:S01]  /*27d00*/  UMOV UR7, 0x14f00000 ;  /* 0x14f0000000077882 */ /* 0x000fe20000000000 */
[----:B------:R-:W-:-:S11]  /*27d10*/  IADD3 R6, R3, 0x2c00, RZ ;  /* 0x00002c0003067810 */ /* 0x000fd60007ffe0ff */
.L_x_779:
        /* <DEDUP_REMOVED lines=12> */
[----:B------:R-:W-:Y:S01]  /*27de0*/  PLOP3.LUT P0, PT, PT, PT, PT, 0x80, 0x0 ;  /* 0x000000000000781c */ /* 0x000fe20003f0f070 */
[----:B------:R-:W-:Y:S01]  /*27df0*/  UMOV UR6, 0x0 ;  /* 0x0000000000067882 */ /* 0x000fe20000000000 */
[----:B------:R-:W-:-:S11]  /*27e00*/  UMOV UR7, 0x14f00000 ;  /* 0x14f0000000077882 */ /* 0x000fd60000000000 */
.L_x_780:
        /* <DEDUP_REMOVED lines=15> */
.L_x_781:
        /* <DEDUP_REMOVED lines=12> */
.L_x_763:
[----:B------:R-:W-:Y:S05]  /*27fc0*/  BSYNC B1 ;  /* 0x0000000000017941 */ /* 0x000fea0003800000 */
.L_x_762:
[----:B0-----:R-:W2:Y:S01]  /*27fd0*/  LDL.LU R0, [R1+0x48] ;  /* 0x0000480001007983 */ /* 0x001ea20000300800 */
[----:B------:R-:W-:-:S03]  /*27fe0*/  IMAD.MOV.U32 R19, RZ, RZ, R8 ;  /* 0x000000ffff137224 */ /* 0x000fc600078e0008 */
[----:B------:R0:W-:Y:S02]  /*27ff0*/  STL [R1+0x18], R10 ;  /* 0x0000180a01007387 */ /* 0x0001e40000100800 */
[----:B0-2---:R-:W-:-:S07]  /*28000*/  IADD3 R0, R0, -0x3, RZ ;  /* 0xfffffffd00007810 */ /* 0x005fce0007ffe0ff */
.L_x_761:
[----:B------:R-:W-:Y:S05]  /*28010*/  BSYNC B2 ;  /* 0x0000000000027941 */ /* 0x000fea0003800000 */
.L_x_760:
[----:B------:R-:W-:Y:S01]  /*28020*/  VIADD R9, R9, 0xfffffffe ;  /* 0xfffffffe09097836 */ /* 0x000fe20000000000 */
[----:B------:R-:W-:-:S04]  /*28030*/  LOP3.LUT R7, RZ, R7, RZ, 0x33, !PT ;  /* 0x00000007ff077212 */ /* 0x000fc800078e33ff */
[----:B------:R-:W-:-:S13]  /*28040*/  ISETP.NE.AND P0, PT, R9, R7, PT ;  /* 0x000000070900720c */ /* 0x000fda0003f05270 */
[----:B------:R-:W-:Y:S05]  /*28050*/  @!P0 BRA `(.L_x_759) ;  /* 0x0000001800d88947 */ /* 0x000fea0003800000 */
[----:B------:R-:W-:-:S07]  /*28060*/  IMAD.MOV.U32 R9, RZ, RZ, R17 ;  /* 0x000000ffff097224 */ /* 0x000fce00078e0011 */
.L_x_822:
[----:B------:R-:W2:Y:S04]  /*28070*/  LDL R3, [R1+0x10] ;  /* 0x0000100001037983 */ /* 0x000ea80000100800 */
[----:B------:R-:W3:Y:S01]  /*28080*/  LDL R2, [R1+0x18] ;  /* 0x0000180001027983 */ /* 0x000ee20000100800 */
[----:B------:R-:W-:Y:S01]  /*28090*/  IADD3 R4, R19, 0x1, RZ ;  /* 0x0000000113047810 */ /* 0x000fe20007ffe0ff */
[----:B------:R-:W-:Y:S05]  /*280a0*/  YIELD ;  /* 0x0000000000007946 */ /* 0x000fea0003800000 */
[----:B------:R-:W-:Y:S01]  /*280b0*/  ISETP.NE.AND P0, PT, R4, 0x2, PT ;  /* 0x000000020400780c */ /* 0x000fe20003f05270 */
[----:B------:R-:W-:Y:S03]  /*280c0*/  BSSY B1, `(.L_x_782) ;  /* 0x00000d3000017945 */ /* 0x000fe60003800000 */
[----:B------:R-:W-:-:S02]  /*280d0*/  SEL R5, RZ, 0x1, P0 ;  /* 0x00000001ff057807 */ /* 0x000fc40000000000 */
[----:B------:R-:W-:Y:S02]  /*280e0*/  SEL R4, R4, RZ, P0 ;  /* 0x000000ff04047207 */ /* 0x000fe40000000000 */
[----:B--2---:R-:W-:Y:S02]  /*280f0*/  LOP3.LUT P1, RZ, R3, 0x4, RZ, 0xc0, !PT ;  /* 0x0000000403ff7812 */ /* 0x004fe4000782c0ff */
        /* <DEDUP_REMOVED lines=22> */
[----:B------:R-:W-:-:S05]  /*28260*/  IMAD.WIDE.U32 R2, R8, UR6, R2 ;  /* 0x0000000608027c25 */ /* 0x000fca000f8e0002 */
[----:B------:R-:W-:Y:S02]  /*28270*/  IADD3 R3, R7, R3, RZ ;  /* 0x0000000307037210 */ /* 0x000fe40007ffe0ff */
[----:B------:R-:W-:-:S04]  /*28280*/  LEA R8, P0, R2, UR4, 0x2 ;  /* 0x0000000402087c11 */ /* 0x000fc8000f8010ff */
[----:B------:R-:W-:-:S06]  /*28290*/  LEA.HI.X R9, R2, UR5, R3, 0x2, P0 ;  /* 0x0000000502097c11 */ /* 0x000fcc00080f1403 */
[----:B------:R0:W5:Y:S03]  /*282a0*/  LDG.E R9, desc[UR8][R8.64] ;  /* 0x0000000808097981 */ /* 0x000166000c1e1900 */
.L_x_784:
[----:B------:R-:W-:Y:S01]  /*282b0*/  IMAD R3, R4, 0x8, R18 ;  /* 0x0000000804037824 */ /* 0x000fe200078e0212 */
[----:B------:R-:W-:Y:S01]  /*282c0*/  SHF.L.U32 R2, R5, 0x1f, RZ ;  /* 0x0000001f05027819 */ /* 0x000fe200000006ff */
[----:B------:R-:W-:Y:S03]  /*282d0*/  BSSY B2, `(.L_x_785) ;  /* 0x0000003000027945 */ /* 0x000fe60003800000 */
[----:B------:R-:W1:Y:S02]  /*282e0*/  SYNCS.PHASECHK.TRANS64.TRYWAIT P0, [R3+URZ+0x38840], R2 ;  /* 0x03884002030075a7 */ /* 0x000e64000800017f */
[----:B-1----:R-:W-:Y:S05]  /*282f0*/  @!P0 BRA `(.L_x_786) ;  /* 0x0000004800988947 */ /* 0x002fea0003800000 */
.L_x_913:
[----:B------:R-:W-:Y:S05]  /*28300*/  BSYNC B2 ;  /* 0x0000000000027941 */ /* 0x000fea0003800000 */
.L_x_785:
[----:B------:R-:W2:Y:S01]  /*28310*/  S2R R7, SR_TID.X ;  /* 0x0000000000077919 */ /* 0x000ea20000002100 */
[----:B------:R-:W-:Y:S01]  /*28320*/  BSSY B2, `(.L_x_787) ;  /* 0x000000a000027945 */ /* 0x000fe20003800000 */
[----:B--2---:R-:W-:-:S04]  /*28330*/  LOP3.LUT R7, R7, 0x7f, RZ, 0xc0, !PT ;  /* 0x0000007f07077812 */ /* 0x004fc800078ec0ff */
[----:B------:R-:W-:-:S13]  /*28340*/  ISETP.NE.AND P0, PT, R7, RZ, PT ;  /* 0x000000ff0700720c */ /* 0x000fda0003f05270 */
[----:B------:R-:W-:Y:S05]  /*28350*/  @P0 BRA `(.L_x_788) ;  /* 0x0000000000180947 */ /* 0x000fea0003800000 */
[----:B------:R-:W2:Y:S01]  /*28360*/  LDL R7, [R1+0x10] ;  /* 0x0000100001077983 */ /* 0x000ea20000100800 */
[----:B-1----:R-:W-:-:S04]  /*28370*/  IMAD.MOV.U32 R2, RZ, RZ, 0xa000 ;  /* 0x0000a000ff027424 */ /* 0x002fc800078e00ff */
[----:B------:R3:W-:Y:S01]  /*28380*/  SYNCS.ARRIVE.TRANS64 RZ, [R3+URZ+0x38830], R2 ;  /* 0x0388300203ff79a7 */ /* 0x0007e2000800003f */
[----:B--2---:R-:W-:-:S13]  /*28390*/  LOP3.LUT P1, RZ, R7, 0x1, RZ, 0xc0, !PT ;  /* 0x0000000107ff7812 */ /* 0x004fda000782c0ff */
[----:B---3--:R-:W-:Y:S05]  /*283a0*/  @!P1 BRA `(.L_x_788) ;  /* 0x0000000000049947 */ /* 0x008fea0003800000 */
[----:B------:R-:W-:Y:S01]  /*283b0*/  BPT.TRAP 0x1 ;  /* 0x000000040000795c */ /* 0x000fe20000300000 */
.L_x_788:
[----:B------:R-:W-:Y:S05]  /*283c0*/  BSYNC B2 ;  /* 0x0000000000027941 */ /* 0x000fea0003800000 */
.L_x_787:
[----:B-1----:R-:W2:Y:S01]  /*283d0*/  LDL R2, [R1+0x1c] ;  /* 0x00001c0001027983 */ /* 0x002ea20000100800 */
[----:B------:R-:W-:Y:S01]  /*283e0*/  IMAD.MOV.U32 R10, RZ, RZ, RZ ;  /* 0x000000ffff0a7224 */ /* 0x000fe200078e00ff */
[----:B------:R-:W-:Y:S01]  /*283f0*/  UIADD3 UR4, UP0, UR38, 0x370, URZ ;  /* 0x0000037026047890 */ /* 0x000fe2000ff1e03f */
[----:B------:R-:W-:Y:S01]  /*28400*/  IMAD R7, R4, 0xa000, R18 ;  /* 0x0000a00004077824 */ /* 0x000fe200078e0212 */
[----:B------:R-:W-:Y:S01]  /*28410*/  PLOP3.LUT P0, PT, PT, PT, PT, 0x80, 0x0 ;  /* 0x000000000000781c */ /* 0x000fe20003f0f070 */
[----:B------:R-:W-:Y:S01]  /*28420*/  UMOV UR6, 0x0 ;  /* 0x0000000000067882 */ /* 0x000fe20000000000 */
[----:B------:R-:W-:Y:S01]  /*28430*/  R2UR UR10, R10 ;  /* 0x000000000a0a72ca */ /* 0x000fe200000e0000 */
[----:B0-----:R-:W-:Y:S01]  /*28440*/  VIADD R8, R7, 0x24400 ;  /* 0x0002440007087836 */ /* 0x001fe20000000000 */
[----:B------:R-:W-:Y:S01]  /*28450*/  IADD3 R3, R3, 0x38830, RZ ;  /* 0x0003883003037810 */ /* 0x000fe20007ffe0ff */
[----:B------:R-:W-:Y:S01]  /*28460*/  UIADD3.X UR5, URZ, UR39, URZ, UP0, !UPT ;  /* 0x000000273f057290 */ /* 0x000fe200087fe43f */
[----:B------:R-:W-:Y:S01]  /*28470*/  UMOV UR7, 0x14f00000 ;  /* 0x14f0000000077882 */ /* 0x000fe20000000000 */
[----:B--2---:R-:W-:-:S10]  /*28480*/  IMAD R2, R6, 0x50, R2 ;  /* 0x0000005006027824 */ /* 0x004fd400078e0202 */
.L_x_789:
        /* <DEDUP_REMOVED lines=16> */
.L_x_790:
        /* <DEDUP_REMOVED lines=16> */
.L_x_791:
        /* <DEDUP_REMOVED lines=16> */
.L_x_792:
        /* <DEDUP_REMOVED lines=16> */
.L_x_914:
[----:B------:R-:W-:Y:S05]  /*28890*/  BSYNC B2 ;  /* 0x0000000000027941 */ /* 0x000fea0003800000 */
.L_x_793:
        /* <DEDUP_REMOVED lines=10> */
.L_x_795:
[----:B------:R-:W2:Y:S01]  /*28940*/  LDL R3, [R1+0x10] ;  /* 0x0000100001037983 */ /* 0x000ea20000100800 */
[----:B------:R-:W-:Y:S01]  /*28950*/  BSSY B2, `(.L_x_796) ;  /* 0x0000004000027945 */ /* 0x000fe20003800000 */
[----:B--2---:R-:W-:-:S13]  /*28960*/  LOP3.LUT P0, RZ, R3, 0x8, RZ, 0xc0, !PT ;  /* 0x0000000803ff7812 */ /* 0x004fda000780c0ff */
[----:B------:R-:W-:Y:S05]  /*28970*/  @P0 BRA `(.L_x_797) ;  /* 0x0000000000040947 */ /* 0x000fea0003800000 */
[----:B------:R-:W-:Y:S01]  /*28980*/  BPT.TRAP 0x1 ;  /* 0x000000040000795c */ /* 0x000fe20000300000 */
.L_x_797:
[----:B------:R-:W-:Y:S05]  /*28990*/  BSYNC B2 ;  /* 0x0000000000027941 */ /* 0x000fea0003800000 */
.L_x_796:
        /* <DEDUP_REMOVED lines=12> */
.L_x_798:
        /* <DEDUP_REMOVED lines=15> */
.L_x_799:
        /* <DEDUP_REMOVED lines=15> */
.L_x_800:
        /* <DEDUP_REMOVED lines=15> */
.L_x_801:
        /* <DEDUP_REMOVED lines=12> */
.L_x_783:
[----:B------:R-:W-:Y:S05]  /*28df0*/  BSYNC B1 ;  /* 0x0000000000017941 */ /* 0x000fea0003800000 */
.L_x_782:
[----:B------:R-:W2:Y:S01]  /*28e00*/  LDL R2, [R1+0x10] ;  /* 0x0000100001027983 */ /* 0x000ea20000100800 */
[----:B------:R-:W-:Y:S01]  /*28e10*/  IADD3 R19, R4, 0x1, RZ ;  /* 0x0000000104137810 */ /* 0x000fe20007ffe0ff */
[----:B------:R-:W-:Y:S01]  /*28e20*/  BSSY B1, `(.L_x_802) ;  /* 0x00000d5000017945 */ /* 0x000fe20003800000 */
[----:B0-----:R-:W-:Y:S02]  /*28e30*/  VIADD R6, R0, 0xffffffff ;  /* 0xffffffff00067836 */ /* 0x001fe40000000000 */
[----:B------:R-:W-:-:S04]  /*28e40*/  ISETP.NE.AND P0, PT, R19, 0x2, PT ;  /* 0x000000021300780c */ /* 0x000fc80003f05270 */
[----:B------:R-:W-:Y:S02]  /*28e50*/  SEL R19, R19, RZ, P0 ;  /* 0x000000ff13137207 */ /* 0x000fe40000000000 */
[----:B--2---:R-:W-:Y:S02]  /*28e60*/  LOP3.LUT P1, RZ, R2, 0x4, RZ, 0xc0, !PT ;  /* 0x0000000402ff7812 */ /* 0x004fe4000782c0ff */
        /* <DEDUP_REMOVED lines=19> */
[----:B------:R-:W-:Y:S02]  /*28fa0*/  IADD3 R7, -R2, RZ, RZ ;  /* 0x000000ff02077210 */ /* 0x000fe40007ffe1ff */
[----:B------:R-:W-:-:S03]  /*28fb0*/  SHF.R.S32.HI R3, RZ, 0x1f, R2 ;  /* 0x0000001fff037819 */ /* 0x000fc60000011402 */
        /* <DEDUP_REMOVED lines=8> */
.L_x_804:
[----:B------:R-:W-:Y:S01]  /*29040*/  IMAD R3, R19, 0x8, R18 ;  /* 0x0000000813037824 */ /* 0x000fe200078e0212 */
[----:B------:R-:W-:Y:S01]  /*29050*/  SHF.L.U32 R2, R10, 0x1f, RZ ;  /* 0x0000001f0a027819 */ /* 0x000fe200000006ff */
[----:B------:R-:W-:Y:S03]  /*29060*/  BSSY B2, `(.L_x_805) ;  /* 0x0000003000027945 */ /* 0x000fe60003800000 */
[----:B------:R-:W2:Y:S02]  /*29070*/  SYNCS.PHASECHK.TRANS64.TRYWAIT P0, [R3+URZ+0x38840], R2 ;  /* 0x03884002030075a7 */ /* 0x000ea4000800017f */
[----:B--2---:R-:W-:Y:S05]  /*29080*/  @!P0 BRA `(.L_x_806) ;  /* 0x0000003c005c8947 */ /* 0x004fea0003800000 */
.L_x_915:
[----:B------:R-:W-:Y:S05]  /*29090*/  BSYNC B2 ;  /* 0x0000000000027941 */ /* 0x000fea0003800000 */
.L_x_805:
[----:B-1----:R-:W1:Y:S01]  /*290a0*/  S2R R8, SR_TID.X ;  /* 0x0000000000087919 */ /* 0x002e620000002100 */
[----:B------:R-:W-:Y:S01]  /*290b0*/  BSSY B2, `(.L_x_807) ;  /* 0x000000a000027945 */ /* 0x000fe20003800000 */
[----:B-1----:R-:W-:-:S04]  /*290c0*/  LOP3.LUT R8, R8, 0x7f, RZ, 0xc0, !PT ;  /* 0x0000007f08087812 */ /* 0x002fc800078ec0ff */
[----:B------:R-:W-:-:S13]  /*290d0*/  ISETP.NE.AND P0, PT, R8, RZ, PT ;  /* 0x000000ff0800720c */ /* 0x000fda0003f05270 */
[----:B------:R-:W-:Y:S05]  /*290e0*/  @P0 BRA `(.L_x_808) ;  /* 0x0000000000180947 */ /* 0x000fea0003800000 */
[----:B------:R-:W3:Y:S01]  /*290f0*/  LDL R8, [R1+0x10] ;  /* 0x0000100001087983 */ /* 0x000ee20000100800 */
[----:B--2---:R-:W-:-:S04]  /*29100*/  IMAD.MOV.U32 R2, RZ, RZ, 0xa000 ;  /* 0x0000a000ff027424 */ /* 0x004fc800078e00ff */
[----:B------:R1:W-:Y:S01]  /*29110*/  SYNCS.ARRIVE.TRANS64 RZ, [R3+URZ+0x38830], R2 ;  /* 0x0388300203ff79a7 */ /* 0x0003e2000800003f */
[----:B---3--:R-:W-:-:S13]  /*29120*/  LOP3.LUT P1, RZ, R8, 0x1, RZ, 0xc0, !PT ;  /* 0x0000000108ff7812 */ /* 0x008fda000782c0ff */
[----:B-1----:R-:W-:Y:S05]  /*29130*/  @!P1 BRA `(.L_x_808) ;  /* 0x0000000000049947 */ /* 0x002fea0003800000 */
[----:B------:R-:W-:Y:S01]  /*29140*/  BPT.TRAP 0x1 ;  /* 0x000000040000795c */ /* 0x000fe20000300000 */
.L_x_808:
[----:B------:R-:W-:Y:S05]  /*29150*/  BSYNC B2 ;  /* 0x0000000000027941 */ /* 0x000fea0003800000 */
.L_x_807:
[----:B--2---:R-:W2:Y:S01]  /*29160*/  LDL R2, [R1+0x1c] ;  /* 0x00001c0001027983 */ /* 0x004ea20000100800 */
[----:B------:R-:W-:Y:S01]  /*29170*/  MOV R11, RZ ;  /* 0x000000ff000b7202 */ /* 0x000fe20000000f00 */
[----:B------:R-:W-:Y:S01]  /*29180*/  IMAD R8, R19, 0xa000, R18 ;  /* 0x0000a00013087824 */ /* 0x000fe200078e0212 */
[----:B------:R-:W-:Y:S01]  /*29190*/  UIADD3 UR4, UP0, UR38, 0x370, URZ ;  /* 0x0000037026047890 */ /* 0x000fe2000ff1e03f */
[----:B------:R-:W-:Y:S01]  /*291a0*/  PLOP3.LUT P0, PT, PT, PT, PT, 0x80, 0x0 ;  /* 0x000000000000781c */ /* 0x000fe20003f0f070 */
[----:B------:R-:W-:Y:S01]  /*291b0*/  VIADD R3, R3, 0x38830 ;  /* 0x0003883003037836 */ /* 0x000fe20000000000 */
[----:B------:R-:W-:Y:S01]  /*291c0*/  R2UR UR10, R11 ;  /* 0x000000000b0a72ca */ /* 0x000fe200000e0000 */
[----:B0-----:R-:W-:Y:S01]  /*291d0*/  VIADD R10, R8, 0x24400 ;  /* 0x00024400080a7836 */ /* 0x001fe20000000000 */
[----:B------:R-:W-:Y:S01]  /*291e0*/  UIADD3.X UR5, URZ, UR39, URZ, UP0, !UPT ;  /* 0x000000273f057290 */ /* 0x000fe200087fe43f */
[----:B------:R-:W-:Y:S01]  /*291f0*/  UMOV UR6, 0x0 ;  /* 0x0000000000067882 */ /* 0x000fe20000000000 */
[----:B------:R-:W-:Y:S01]  /*29200*/  UMOV UR7, 0x14f00000 ;  /* 0x14f0000000077882 */ /* 0x000fe20000000000 */
[----:B--2---:R-:W-:-:S10]  /*29210*/  IMAD R2, R7, 0x50, R2 ;  /* 0x0000005007027824 */ /* 0x004fd400078e0202 */
.L_x_809:
        /* <DEDUP_REMOVED lines=12> */
[----:B------:R-:W-:Y:S01]  /*292e0*/  UMOV UR6, 0x0 ;  /* 0x0000000000067882 */ /* 0x000fe20000000000 */
[----:B------:R-:W-:Y:S01]  /*292f0*/  IADD3 R10, R8, 0x26c00, RZ ;  /* 0x00026c00080a7810 */ /* 0x000fe20007ffe0ff */
[----:B------:R-:W-:Y:S01]  /*29300*/  UMOV UR7, 0x14f00000 ;  /* 0x14f0000000077882 */ /* 0x000fe20000000000 */
[----:B------:R-:W-:-:S15]  /*29310*/  R2UR UR10, R13 ;  /* 0x000000000d0a72ca */ /* 0x000fde00000e0000 */
.L_x_810:
        /* <DEDUP_REMOVED lines=16> */
.L_x_811:
        /* <DEDUP_REMOVED lines=16> */
.L_x_812:
        /* <DEDUP_REMOVED lines=15> */
.L_x_916:
[----:B------:R-:W-:Y:S05]  /*29610*/  BSYNC B2 ;  /* 0x0000000000027941 */ /* 0x000fea0003800000 */
.L_x_813:
[----:B------:R-:W1:Y:S01]  /*29620*/  S2R R3, SR_TID.X ;  /* 0x0000000000037919 */ /* 0x000e620000002100 */
[----:B------:R-:W-:-:S04]  /*29630*/  UPRMT UR4, UR37, 0x9910, URZ ;  /* 0x0000991025047896 */ /* 0x000fc8000800003f */
[----:B------:R-:W-:Y:S01]  /*29640*/  UISETP.NE.AND UP0, UPT, UR4, 0x2, UPT ;  /* 0x000000020400788c */ /* 0x000fe2000bf05270 */
[----:B-1----:R-:W-:-:S04]  /*29650*/  LOP3.LUT R3, R3, 0x7f, RZ, 0xc0, !PT ;  /* 0x0000007f03037812 */ /* 0x002fc800078ec0ff */
[----:B------:R-:W-:-:S13]  /*29660*/  ISETP.NE.AND P0, PT, R3, RZ, PT ;  /* 0x000000ff0300720c */ /* 0x000fda0003f05270 */
[----:B------:R-:W-:-:S04]  /*29670*/  @!P0 IMAD.MOV.U32 R3, RZ, RZ, 0xa000 ;  /* 0x0000a000ff038424 */ /* 0x000fc800078e00ff */
[----:B------:R1:W-:Y:S01]  /*29680*/  @!P0 SYNCS.ARRIVE.TRANS64 RZ, [R2+URZ+0x38850], R3 ;  /* 0x0388500302ff89a7 */ /* 0x0003e2000800003f */
[----:B------:R-:W-:-:S13]  /*29690*/  PLOP3.LUT P0, PT, PT, PT, UP0, 0x80, 0x0 ;  /* 0x000000000000781c */ /* 0x000fda0003f0f008 */
[----:B-1----:R-:W-:Y:S05]  /*296a0*/  @P0 BRA `(.L_x_815) ;  /* 0x0000000000040947 */ /* 0x002fea0003800000 */
[----:B------:R-:W-:Y:S01]  /*296b0*/  BPT.TRAP 0x1 ;  /* 0x000000040000795c */ /* 0x000fe20000300000 */
.L_x_815:
[----:B------:R-:W2:Y:S01]  /*296c0*/  LDL R3, [R1+0x10] ;  /* 0x0000100001037983 */ /* 0x000ea20000100800 */
[----:B------:R-:W-:Y:S01]  /*296d0*/  BSSY B2, `(.L_x_816) ;  /* 0x0000004000027945 */ /* 0x000fe20003800000 */
[----:B--2---:R-:W-:-:S13]  /*296e0*/  LOP3.LUT P0, RZ, R3, 0x8, RZ, 0xc0, !PT ;  /* 0x0000000803ff7812 */ /* 0x004fda000780c0ff */
[----:B------:R-:W-:Y:S05]  /*296f0*/  @P0 BRA `(.L_x_817) ;  /* 0x0000000000040947 */ /* 0x000fea0003800000 */
[----:B------:R-:W-:Y:S01]  /*29700*/  BPT.TRAP 0x1 ;  /* 0x000000040000795c */ /* 0x000fe20000300000 */
.L_x_817:
[----:B------:R-:W-:Y:S05]  /*29710*/  BSYNC B2 ;  /* 0x0000000000027941 */ /* 0x000fea0003800000 */
.L_x_816:
[----:B0-----:R-:W2:Y:S04]  /*29720*/  LDL R5, [R1+0x1c] ;  /* 0x00001c0001057983 */ /* 0x001ea80000100800 */
        /* <DEDUP_REMOVED lines=9> */
[----:B--2---:R-:W-:Y:S01]  /*297c0*/  IMAD R3, R3, 0x50, R5 ;  /* 0x0000005003037824 */ /* 0x004fe200078e0205 */
[----:B------:R-:W-:-:S09]  /*297d0*/  IADD3 R5, R4, 0x400, RZ ;  /* 0x0000040004057810 */ /* 0x000fd20007ffe0ff */
.L_x_818:
        /* <DEDUP_REMOVED lines=15> */
.L_x_819:
        /* <DEDUP_REMOVED lines=15> */
.L_x_820:
        /* <DEDUP_REMOVED lines=15> */
.L_x_821:
        /* <DEDUP_REMOVED lines=11> */
[----:B------:R-:W-:-:S07]  /*29b60*/  MOV R17, R9 ;  /* 0x0000000900117202 */ /* 0x000fce0000000f00 */
.L_x_803:
[----:B------:R-:W-:Y:S05]  /*29b70*/  BSYNC B1 ;  /* 0x0000000000017941 */ /* 0x000fea0003800000 */
.L_x_802:
[----:B------:R-:W2:Y:S01]  /*29b80*/  LDL R2, [R1+0x34] ;  /* 0x0000340001027983 */ /* 0x000ea20000100800 */
[----:B------:R-:W-:Y:S01]  /*29b90*/  VIADD R0, R0, 0xfffffffe ;  /* 0xfffffffe00007836 */ /* 0x000fe20000000000 */
[----:B--2---:R-:W-:-:S13]  /*29ba0*/  ISETP.GT.AND P0, PT, R6, R2, PT ;  /* 0x000000020600720c */ /* 0x004fda0003f04270 */
[----:B------:R-:W-:Y:S05]  /*29bb0*/  @P0 BRA `(.L_x_822) ;  /* 0xffffffe4002c0947 */ /* 0x000fea000383ffff */
.L_x_759:
[----:B------:R-:W-:Y:S05]  /*29bc0*/  BSYNC B0 ;  /* 0x0000000000007941 */ /* 0x000fea0003800000 */
.L_x_758:
        /* <DEDUP_REMOVED lines=19> */
.L_x_824:
[----:B------:R-:W-:Y:S05]  /*29d00*/  BSYNC B0 ;  /* 0x0000000000007941 */ /* 0x000fea0003800000 */
.L_x_823:
[----:B--2---:R-:W2:Y:S01]  /*29d10*/  LDL R0, [R1+0x10] ;  /* 0x0000100001007983 */ /* 0x004ea20000100800 */
[----:B------:R-:W-:Y:S01]  /*29d20*/  BSSY B0, `(.L_x_825) ;  /* 0x000005d000007945 */ /* 0x000fe20003800000 */
[----:B--2---:R-:W-:-:S13]  /*29d30*/  LOP3.LUT P0, RZ, R0, 0x4, RZ, 0xc0, !PT ;  /* 0x0000000400ff7812 */ /* 0x004fda000780c0ff */
[----:B------:R-:W-:Y:S05]  /*29d40*/  @!P0 BRA `(.L_x_826) ;  /* 0x0000000400688947 */ /* 0x000fea0003800000 */
[----:B------:R-:W2:Y:S01]  /*29d50*/  LDL R2, [R1+0x18] ;  /* 0x0000180001027983 */ /* 0x000ea20000100800 */
[----:B------:R-:W-:Y:S01]  /*29d60*/  IMAD R0, R19, 0x8, R18 ;  /* 0x0000000813007824 */ /* 0x000fe200078e0212 */
[----:B------:R-:W-:Y:S01]  /*29d70*/  BSSY B1, `(.L_x_827) ;  /* 0x0000004000017945 */ /* 0x000fe20003800000 */
[----:B--2---:R-:W-:-:S04]  /*29d80*/  SHF.L.U32 R2, R2, 0x1f, RZ ;  /* 0x0000001f02027819 */ /* 0x004fc800000006ff */
[----:B------:R-:W2:Y:S02]  /*29d90*/  SYNCS.PHASECHK.TRANS64.TRYWAIT P0, [R0+URZ+0x38860], R2 ;  /* 0x03886002000075a7 */ /* 0x000ea4000800017f */
[----:B--2---:R-:W-:Y:S05]  /*29da0*/  @!P0 BRA `(.L_x_828) ;  /* 0x00000030003c8947 */ /* 0x004fea0003800000 */
.L_x_917:
[----:B------:R-:W-:Y:S05]  /*29db0*/  BSYNC B1 ;  /* 0x0000000000017941 */ /* 0x000fea0003800000 */
.L_x_827:
[----:B------:R-:W3:Y:S01]  /*29dc0*/  S2R R3, SR_TID.X ;  /* 0x0000000000037919 */ /* 0x000ee20000002100 */
[----:B------:R-:W-:-:S04]  /*29dd0*/  UPRMT UR4, UR37, 0x9910, URZ ;  /* 0x0000991025047896 */ /* 0x000fc8000800003f */
[----:B------:R-:W-:Y:S01]  /*29de0*/  UISETP.NE.AND UP0, UPT, UR4, 0x2, UPT ;  /* 0x000000020400788c */ /* 0x000fe2000bf05270 */
[----:B---3--:R-:W-:-:S04]  /*29df0*/  LOP3.LUT R3, R3, 0x7f, RZ, 0xc0, !PT ;  /* 0x0000007f03037812 */ /* 0x008fc800078ec0ff */
[----:B------:R-:W-:-:S13]  /*29e00*/  ISETP.NE.AND P0, PT, R3, RZ, PT ;  /* 0x000000ff0300720c */ /* 0x000fda0003f05270 */
[----:B--2---:R-:W-:-:S04]  /*29e10*/  @!P0 IMAD.MOV.U32 R2, RZ, RZ, 0xa000 ;  /* 0x0000a000ff028424 */ /* 0x004fc800078e00ff */
[----:B------:R2:W-:Y:S01]  /*29e20*/  @!P0 SYNCS.ARRIVE.TRANS64 RZ, [R0+URZ+0x38850], R2 ;  /* 0x0388500200ff89a7 */ /* 0x0005e2000800003f */
[----:B------:R-:W-:-:S13]  /*29e30*/  PLOP3.LUT P0, PT, PT, PT, UP0, 0x80, 0x0 ;  /* 0x000000000000781c */ /* 0x000fda0003f0f008 */
[----:B--2---:R-:W-:Y:S05]  /*29e40*/  @P0 BRA `(.L_x_829) ;  /* 0x0000000000040947 */ /* 0x004fea0003800000 */
[----:B------:R-:W-:Y:S01]  /*29e50*/  BPT.TRAP 0x1 ;  /* 0x000000040000795c */ /* 0x000fe20000300000 */
.L_x_829:
[----:B------:R-:W2:Y:S01]  /*29e60*/  LDL R2, [R1+0x10] ;  /* 0x0000100001027983 */ /* 0x000ea20000100800 */
[----:B------:R-:W-:Y:S01]  /*29e70*/  BSSY B1, `(.L_x_830) ;  /* 0x0000004000017945 */ /* 0x000fe20003800000 */
[----:B--2---:R-:W-:-:S13]  /*29e80*/  LOP3.LUT P0, RZ, R2, 0x8, RZ, 0xc0, !PT ;  /* 0x0000000802ff7812 */ /* 0x004fda000780c0ff */
[----:B------:R-:W-:Y:S05]  /*29e90*/  @P0 BRA `(.L_x_831) ;  /* 0x0000000000040947 */ /* 0x000fea0003800000 */
[----:B------:R-:W-:Y:S01]  /*29ea0*/  BPT.TRAP 0x1 ;  /* 0x000000040000795c */ /* 0x000fe20000300000 */
.L_x_831:
[----:B------:R-:W-:Y:S05]  /*29eb0*/  BSYNC B1 ;  /* 0x0000000000017941 */ /* 0x000fea0003800000 */
.L_x_830:
[----:B------:R-:W2:Y:S04]  /*29ec0*/  LDL.LU R3, [R1+0x1c] ;  /* 0x00001c0001037983 */ /* 0x000ea80000300800 */
[----:B------:R-:W2:Y:S01]  /*29ed0*/  LDL.LU R2, [R1+0x8] ;  /* 0x0000080001027983 */ /* 0x000ea20000300800 */
[----:B------:R-:W-:Y:S01]  /*29ee0*/  UIADD3 UR4, UP0, UR38, 0x470, URZ ;  /* 0x0000047026047890 */ /* 0x000fe2000ff1e03f */
[----:B------:R-:W-:Y:S01]  /*29ef0*/  PLOP3.LUT P0, PT, PT, PT, PT, 0x80, 0x0 ;  /* 0x000000000000781c */ /* 0x000fe20003f0f070 */
[----:B------:R-:W-:Y:S01]  /*29f00*/  UMOV UR6, 0x0 ;  /* 0x0000000000067882 */ /* 0x000fe20000000000 */
[----:B------:R-:W-:Y:S01]  /*29f10*/  IADD3 R0, R0, 0x38850, RZ ;  /* 0x0003885000007810 */ /* 0x000fe20007ffe0ff */
[----:B------:R-:W-:Y:S01]  /*29f20*/  UIADD3.X UR5, URZ, UR39, URZ, UP0, !UPT ;  /* 0x000000273f057290 */ /* 0x000fe200087fe43f */
[----:B------:R-:W-:Y:S01]  /*29f30*/  UMOV UR7, 0x14f00000 ;  /* 0x14f0000000077882 */ /* 0x000fe20000000000 */
[----:B------:R-:W-:Y:S01]  /*29f40*/  UMOV UR10, URZ ;  /* 0x0000003f000a7c82 */ /* 0x000fe20008000000 */
[----:B--2---:R-:W-:-:S02]  /*29f50*/  IMAD R3, R2, 0x50, R3 ;  /* 0x0000005002037824 */ /* 0x004fc400078e0203 */
[----:B------:R-:W-:-:S04]  /*29f60*/  IMAD R2, R19, 0xa000, R18 ;  /* 0x0000a00013027824 */ /* 0x000fc800078e0212 */
[----:B------:R-:W-:-:S07]  /*29f70*/  VIADD R4, R2, 0x400 ;  /* 0x0000040002047836 */ /* 0x000fce0000000000 */
.L_x_832:
        /* <DEDUP_REMOVED lines=15> */
.L_x_833:
        /* <DEDUP_REMOVED lines=15> */
.L_x_834:
        /* <DEDUP_REMOVED lines=11> */
[----:B------:R-:W-:Y:S01]  /*2a210*/  UMOV UR6, 0x0 ;  /* 0x0000000000067882 */ /* 0x000fe20000000000 */
[----:B------:R-:W-:Y:S01]  /*2a220*/  IADD3 R2, R2, 0x7c00, RZ ;  /* 0x00007c0002027810 */ /* 0x000fe20007ffe0ff */
[----:B------:R-:W-:Y:S01]  /*2a230*/  UMOV UR7, 0x14f00000 ;  /* 0x14f0000000077882 */ /* 0x000fe20000000000 */
[----:B------:R-:W-:-:S09]  /*2a240*/  UMOV UR10, 0xc0 ;  /* 0x000000c0000a7882 */ /* 0x000fd20000000000 */
.L_x_835:
        /* <DEDUP_REMOVED lines=10> */
.L_x_826:
[----:B------:R-:W-:Y:S05]  /*2a2f0*/  BSYNC B0 ;  /* 0x0000000000007941 */ /* 0x000fea0003800000 */
.L_x_825:
[----:B------:R-:W2:Y:S01]  /*2a300*/  LDL.LU R4, [R1+0x18] ;  /* 0x0000180001047983 */ /* 0x000ea20000300800 */
[----:B------:R-:W-:-:S05]  /*2a310*/  VIADD R19, R19, 0x1 ;  /* 0x0000000113137836 */ /* 0x000fca0000000000 */
[----:B------:R-:W-:-:S04]  /*2a320*/  ISETP.NE.AND P0, PT, R19, 0x2, PT ;  /* 0x000000021300780c */ /* 0x000fc80003f05270 */
[----:B------:R-:W-:Y:S02]  /*2a330*/  SEL R0, RZ, 0x1, P0 ;  /* 0x00000001ff007807 */ /* 0x000fe40000000000 */
[----:B------:R-:W-:Y:S02]  /*2a340*/  SEL R19, R19, RZ, P0 ;  /* 0x000000ff13137207 */ /* 0x000fe40000000000 */
[----:B--2---:R-:W-:-:S05]  /*2a350*/  LOP3.LUT R4, R4, R0, RZ, 0x3c, !PT ;  /* 0x0000000004047212 */ /* 0x004fca00078e3cff */
[----:B------:R2:W-:Y:S02]  /*2a360*/  STL [R1+0x18], R4 ;  /* 0x0000180401007387 */ /* 0x0005e40000100800 */
.L_x_738:
[----:B------:R-:W-:Y:S05]  /*2a370*/  BSYNC B7 ;  /* 0x0000000000077941 */ /* 0x000fea0003800000 */
.L_x_736:
[----:B------:R-:W3:Y:S02]  /*2a380*/  LDL R9, [R1+0x10] ;  /* 0x0000100001097983 */ /* 0x000ee40000100800 */
[----:B---3--:R-:W-:-:S13]  /*2a390*/  LOP3.LUT P0, RZ, R9, 0x10, RZ, 0xc0, !PT ;  /* 0x0000001009ff7812 */ /* 0x008fda000780c0ff */
[----:B------:R-:W-:Y:S05]  /*2a3a0*/  @!P0 BRA `(.L_x_836) ;  /* 0x00000000002c8947 */ /* 0x000fea0003800000 */
[----:B------:R-:W-:Y:S05]  /*2a3b0*/  WARPSYNC.ALL ;  /* 0x0000000000007948 */ /* 0x000fea0003800000 */
[----:B------:R-:W3:Y:S08]  /*2a3c0*/  S2UR UR5, SR_CgaCtaId ;  /* 0x00000000000579c3 */ /* 0x000ef00000008800 */
[----:B------:R-:W-:Y:S06]  /*2a3d0*/  BAR.SYNC.DEFER_BLOCKING 0x5, 0x180 ;  /* 0x0146000000007b1d */ /* 0x000fec0000010000 */
[----:B------:R-:W-:-:S02]  /*2a3e0*/  UMOV UR4, 0x400 ;  /* 0x0000040000047882 */ /* 0x000fc40000000000 */
[----:B---3--:R-:W-:-:S06]  /*2a3f0*/  ULEA UR4, UR5, UR4, 0x18 ;  /* 0x0000000405047291 */ /* 0x008fcc000f8ec03f */
[----:B------:R-:W-:-:S05]  /*2a400*/  IMAD.U32 R18, RZ, RZ, UR4 ;  /* 0x00000004ff127e24 */ /* 0x000fca000f8e00ff */
[----:B-12---:R-:W1:Y:S04]  /*2a410*/  LDS.128 R4, [R18+0x388d0] ;  /* 0x0388d00012047984 */ /* 0x006e680000000c00 */
[----:B-1----:R1:W-:Y:S04]  /*2a420*/  STL.64 [R1], R4 ;  /* 0x0000000401007387 */ /* 0x0023e80000100a00 */
[----:B------:R1:W-:Y:S01]  /*2a430*/  STL.64 [R1+0x8], R6 ;  /* 0x0000080601007387 */ /* 0x0003e20000100a00 */
[----:B------:R-:W-:Y:S06]  /*2a440*/  BAR.ARV 0x4, 0x180 ;  /* 0x0106000000007b1d */ /* 0x000fec0000002000 */
[----:B------:R-:W-:Y:S05]  /*2a450*/  BRA `(.L_x_837) ;  /* 0x0000000c00247947 */ /* 0x000fea0003800000 */
.L_x_836:
[----:B------:R-:W3:Y:S01]  /*2a460*/  LDL R17, [R1+0x30] ;  /* 0x0000300001117983 */ /* 0x000ee20000100800 */
[----:B------:R-:W-:Y:S01]  /*2a470*/  UMOV UR4, 0xffffffff ;  /* 0xffffffff00047882 */ /* 0x000fe20000000000 */
[----:B---3--:R-:W-:Y:S02]  /*2a480*/  ISETP.NE.AND P5, PT, R17, 0x1f, PT ;  /* 0x0000001f1100780c */ /* 0x008fe40003fa5270 */
[----:B------:R-:W-:Y:S11]  /*2a490*/  BRA.DIV UR4, `(.L_x_838) ;  /* 0x0000002a04947947 */ /* 0x000ff6000b800000 */
[----:B------:R-:W0:Y:S01]  /*2a4a0*/  LDL R3, [R1+0xc] ;  /* 0x00000c0001037983 */ /* 0x000e220000100800 */
[----:B------:R-:W-:-:S03]  /*2a4b0*/  ULDC UR4, c[0x0][0xc3c] ;  /* 0x00030f0000047ab9 */ /* 0x000fc60000000800 */
[----:B------:R-:W3:Y:S01]  /*2a4c0*/  LDL.LU R2, [R1] ;  /* 0x0000000001027983 */ /* 0x000ee20000300800 */
[----:B------:R-:W-:Y:S01]  /*2a4d0*/  LOP3.LUT P4, RZ, R9, 0x1, RZ, 0xc0, !PT ;  /* 0x0000000109ff7812 */ /* 0x000fe2000788c0ff */
[----:B------:R-:W-:Y:S01]  /*2a4e0*/  ULDC.64 UR6, c[0x0][0x208] ;  /* 0x0000820000067ab9 */ /* 0x000fe20000000a00 */
[----:B0-----:R-:W-:Y:S01]  /*2a4f0*/  IMAD.IADD R0, R3, 0x1, R17 ;  /* 0x0000000103007824 */ /* 0x001fe200078e0211 */
[----:B---3--:R-:W-:-:S04]  /*2a500*/  MOV R9, R2 ;  /* 0x0000000200097202 */ /* 0x008fc80000000f00 */
[----:B------:R-:W-:-:S13]  /*2a510*/  ISETP.GE.OR P0, PT, R0, UR4, !P5 ;  /* 0x0000000400007c0c */ /* 0x000fda000ef06670 */
[----:B------:R-:W0:Y:S08]  /*2a520*/  @!P0 LDC.64 R2, c[0x0][0xc80] ;  /* 0x00032000ff028b82 */ /* 0x000e300000000a00 */
[----:B-1----:R-:W1:Y:S01]  /*2a530*/  @!P0 LDC.64 R6, c[0x0][0xc78] ;  /* 0x00031e00ff068b82 */ /* 0x002e620000000a00 */
[----:B0-----:R-:W-:-:S05]  /*2a540*/  @!P0 IMAD.WIDE R2, R0, 0x4, R2 ;  /* 0x0000000400028825 */ /* 0x001fca00078e0202 */
[----:B------:R1:W3:Y:S02]  /*2a550*/  @!P0 LDG.E R8, desc[UR6][R2.64] ;  /* 0x0000000602088981 */ /* 0x0002e4000c1e1900 */
[----:B-1----:R-:W-:-:S06]  /*2a560*/  @!P0 IMAD.WIDE R2, R0, 0x4, R6 ;  /* 0x0000000400028825 */ /* 0x002fcc00078e0206 */
[----:B------:R-:W4:Y:S01]  /*2a570*/  @!P0 LDG.E R2, desc[UR6][R2.64] ;  /* 0x0000000602028981 */ /* 0x000f22000c1e1900 */
[----:B------:R-:W-:Y:S01]  /*2a580*/  IMAD.MOV.U32 R6, RZ, RZ, RZ ;  /* 0x000000ffff067224 */ /* 0x000fe200078e00ff */
[C---:B------:R-:W-:Y:S01]  /*2a590*/  ISETP.GE.U32.AND P1, PT, R17.reuse, 0x4, PT ;  /* 0x000000041100780c */ /* 0x040fe20003f26070 */
[----:B--2---:R-:W-:Y:S01]  /*2a5a0*/  IMAD.MOV.U32 R4, RZ, RZ, RZ ;  /* 0x000000ffff047224 */ /* 0x004fe200078e00ff */
[C---:B------:R-:W-:Y:S01]  /*2a5b0*/  ISETP.GE.U32.AND P2, PT, R17.reuse, 0x8, PT ;  /* 0x000000081100780c */ /* 0x040fe20003f46070 */
[----:B------:R-:W-:Y:S01]  /*2a5c0*/  SHFL.IDX PT, R5, R9, RZ, 0x1f ;  /* 0x00001fff09057589 */ /* 0x000fe200000e0000 */
[----:B------:R-:W-:Y:S01]  /*2a5d0*/  ISETP.GE.U32.AND P3, PT, R17, 0x10, PT ;  /* 0x000000101100780c */ /* 0x000fe20003f66070 */
[----:B------:R-:W-:Y:S02]  /*2a5e0*/  IMAD.MOV.U32 R10, RZ, RZ, RZ ;  /* 0x000000ffff0a7224 */ /* 0x000fe400078e00ff */
[----:B------:R-:W-:Y:S01]  /*2a5f0*/  SHFL.IDX PT, R0, R9, 0x1, 0x1f ;  /* 0x00201f0009007f89 */ /* 0x000fe200000e0000 */
[----:B---3--:R-:W-:Y:S01]  /*2a600*/  @!P0 IMAD.MOV.U32 R4, RZ, RZ, R8 ;  /* 0x000000ffff048224 */ /* 0x008fe200078e0008 */
[----:B----4-:R-:W-:-:S02]  /*2a610*/  @!P0 MOV R6, R2 ;  /* 0x0000000200068202 */ /* 0x010fc40000000f00 */
[----:B------:R-:W-:-:S03]  /*2a620*/  ISETP.GE.U32.AND P0, PT, R17, 0x2, PT ;  /* 0x000000021100780c */ /* 0x000fc60003f06070 */
[----:B------:R-:W-:-:S05]  /*2a630*/  IMAD R2, R6, R4, RZ ;  /* 0x0000000406027224 */ /* 0x000fca00078e02ff */
        /* <DEDUP_REMOVED lines=15> */
[----:B------:R0:W1:Y:S02]  /*2a730*/  SHFL.IDX PT, R16, R7, 0x1f, 0x1f ;  /* 0x03e01f0007107f89 */ /* 0x00006400000e0000 */
.L_x_927:
[----:B------:R-:W-:Y:S02]  /*2a740*/  ULDC UR4, c[0x0][0xc38] ;  /* 0x00030e0000047ab9 */ /* 0x000fe40000000800 */
[----:B------:R-:W-:-:S04]  /*2a750*/  IMAD.U32 R2, RZ, RZ, UR4 ;  /* 0x00000004ff027e24 */ /* 0x000fc8000f8e00ff */
[----:B-1----:R-:W-:-:S05]  /*2a760*/  IMAD R16, R16, R2, RZ ;  /* 0x0000000210107224 */ /* 0x002fca00078e02ff */
[----:B------:R-:W-:-:S04]  /*2a770*/  IADD3 R0, R0, R16, RZ ;  /* 0x0000001000007210 */ /* 0x000fc80007ffe0ff */
[----:B------:R-:W-:-:S13]  /*2a780*/  ISETP.GT.AND P4, PT, R0, R5, PT ;  /* 0x000000050000720c */ /* 0x000fda0003f84270 */
[----:B------:R-:W-:Y:S05]  /*2a790*/  @P4 BRA `(.L_x_839) ;  /* 0x0000000000b44947 */ /* 0x000fea0003800000 */
.L_x_842:
[----:B------:R-:W2:Y:S01]  /*2a7a0*/  LDL.LU R3, [R1+0xc] ;  /* 0x00000c0001037983 */ /* 0x000ea20000300800 */
[----:B------:R-:W1:Y:S01]  /*2a7b0*/  LDC R2, c[0x0][0xc3c] ;  /* 0x00030f00ff027b82 */ /* 0x000e620000000800 */
[----:B--2---:R-:W-:-:S05]  /*2a7c0*/  VIADD R3, R3, 0x1f ;  /* 0x0000001f03037836 */ /* 0x004fca0000000000 */
[----:B-1----:R-:W-:-:S13]  /*2a7d0*/  ISETP.GE.AND P4, PT, R3, R2, PT ;  /* 0x000000020300720c */ /* 0x002fda0003f86270 */
[----:B------:R-:W-:Y:S05]  /*2a7e0*/  @P4 BRA `(.L_x_840) ;  /* 0x0000000400dc4947 */ /* 0x000fea0003800000 */
[----:B------:R-:W2:Y:S01]  /*2a7f0*/  LDL R4, [R1+0x30] ;  /* 0x0000300001047983 */ /* 0x000ea20000100800 */
[----:B------:R-:W-:-:S03]  /*2a800*/  ULDC.64 UR4, c[0x0][0x208] ;  /* 0x0000820000047ab9 */ /* 0x000fc60000000a00 */
[----:B------:R1:W-:Y:S01]  /*2a810*/  STL [R1+0xc], R3 ;  /* 0x00000c0301007387 */ /* 0x0003e20000100800 */
[----:B--2---:R-:W-:Y:S02]  /*2a820*/  IMAD.IADD R6, R3, 0x1, R4 ;  /* 0x0000000103067824 */ /* 0x004fe400078e0204 */
[----:B------:R-:W-:-:S03]  /*2a830*/  IMAD.MOV.U32 R4, RZ, RZ, RZ ;  /* 0x000000ffff047224 */ /* 0x000fc600078e00ff */
[----:B------:R-:W-:-:S13]  /*2a840*/  ISETP.GE.OR P4, PT, R6, R2, !P5 ;  /* 0x000000020600720c */ /* 0x000fda0006f86670 */
[----:B-1----:R-:W1:Y:S02]  /*2a850*/  @!P4 LDC.64 R2, c[0x0][0xc80] ;  /* 0x00032000ff02cb82 */ /* 0x002e640000000a00 */
[----:B-1----:R-:W-:-:S05]  /*2a860*/  @!P4 IMAD.WIDE R2, R6, 0x4, R2 ;  /* 0x000000040602c825 */ /* 0x002fca00078e0202 */
[----:B------:R1:W2:Y:S02]  /*2a870*/  @!P4 LDG.E R4, desc[UR4][R2.64] ;  /* 0x000000040204c981 */ /* 0x0002a4000c1e1900 */
[----:B-1----:R-:W1:Y:S02]  /*2a880*/  @!P4 LDC.64 R2, c[0x0][0xc78] ;  /* 0x00031e00ff02cb82 */ /* 0x002e640000000a00 */
[----:B-1----:R-:W-:Y:S01]  /*2a890*/  @!P4 IMAD.WIDE R2, R6, 0x4, R2 ;  /* 0x000000040602c825 */ /* 0x002fe200078e0202 */
[----:B------:R-:W-:-:S06]  /*2a8a0*/  MOV R6, RZ ;  /* 0x000000ff00067202 */ /* 0x000fcc0000000f00 */
[----:B------:R-:W2:Y:S01]  /*2a8b0*/  @!P4 LDG.E R6, desc[UR4][R2.64] ;  /* 0x000000040206c981 */ /* 0x000ea2000c1e1900 */
[----:B------:R-:W-:Y:S01]  /*2a8c0*/  UMOV UR4, 0xffffffff ;  /* 0xffffffff00047882 */ /* 0x000fe20000000000 */
[----:B--2---:R-:W-:Y:S02]  /*2a8d0*/  IMAD R2, R6, R4, RZ ;  /* 0x0000000406027224 */ /* 0x004fe400078e02ff */
[----:B------:R-:W-:Y:S05]  /*2a8e0*/  BRA.DIV UR4, `(.L_x_841) ;  /* 0x0000002a04e07947 */ /* 0x000fea000b800000 */
[----:B------:R-:W2:Y:S02]  /*2a8f0*/  LDL R3, [R1+0x10] ;  /* 0x0000100001037983 */ /* 0x000ea40000100800 */
[----:B--2---:R-:W-:Y:S02]  /*2a900*/  LOP3.LUT P4, RZ, R3, 0x1, RZ, 0xc0, !PT ;  /* 0x0000000103ff7812 */ /* 0x004fe4000788c0ff */
        /* <DEDUP_REMOVED lines=12> */
[----:B------:R-:W1:Y:S02]  /*2a9d0*/  SHFL.UP PT, R3, R2, 0x10, RZ ;  /* 0x0600000002037989 */ /* 0x000e6400000e00ff */
[----:B-1----:R-:W-:-:S05]  /*2a9e0*/  SEL R3, R3, RZ, P3 ;  /* 0x000000ff03037207 */ /* 0x002fca0001800000 */
[----:B0-----:R-:W-:-:S05]  /*2a9f0*/  IMAD.IADD R7, R2, 0x1, R3 ;  /* 0x0000000102077824 */ /* 0x001fca00078e0203 */
[----:B------:R0:W1:Y:S02]  /*2aa00*/  SHFL.IDX PT, R16, R7, 0x1f, 0x1f ;  /* 0x03e01f0007107f89 */ /* 0x00006400000e0000 */
.L_x_935:
[----:B------:R-:W-:Y:S02]  /*2aa10*/  ULDC UR4, c[0x0][0xc38] ;  /* 0x00030e0000047ab9 */ /* 0x000fe40000000800 */
[----:B------:R-:W-:-:S04]  /*2aa20*/  IMAD.U32 R2, RZ, RZ, UR4 ;  /* 0x00000004ff027e24 */ /* 0x000fc8000f8e00ff */
[----:B-1----:R-:W-:-:S04]  /*2aa30*/  IMAD R16, R16, R2, RZ ;  /* 0x0000000210107224 */ /* 0x002fc800078e02ff */
[----:B------:R-:W-:-:S05]  /*2aa40*/  IMAD.IADD R0, R16, 0x1, R0 ;  /* 0x0000000110007824 */ /* 0x000fca00078e0200 */
[----:B------:R-:W-:-:S13]  /*2aa50*/  ISETP.GT.AND P4, PT, R0, R5, PT ;  /* 0x000000050000720c */ /* 0x000fda0003f84270 */
[----:B------:R-:W-:Y:S05]  /*2aa60*/  @!P4 BRA `(.L_x_842) ;  /* 0xfffffffc004cc947 */ /* 0x000fea000383ffff */
.L_x_839:
[----:B------:R-:W-:Y:S01]  /*2aa70*/  IADD3 R16, -R16, R0, RZ ;  /* 0x0000000010107210 */ /* 0x000fe20007ffe1ff */
[----:B------:R-:W-:-:S04]  /*2aa80*/  UMOV UR4, 0xffffffff ;  /* 0xffffffff00047882 */ /* 0x000fc80000000000 */
[----:B------:R-:W-:-:S05]  /*2aa90*/  IMAD R0, R7, R2, R16 ;  /* 0x0000000207007224 */ /* 0x000fca00078e0210 */
[----:B------:R-:W-:Y:S01]  /*2aaa0*/  ISETP.GT.AND P6, PT, R0, R5, PT ;  /* 0x000000050000720c */ /* 0x000fe20003fc4270 */
[----:B------:R-:W-:-:S12]  /*2aab0*/  BRA.DIV UR4, `(.L_x_843) ;  /* 0x0000002e044c7947 */ /* 0x000fd8000b800000 */
[----:B------:R-:W-:-:S04]  /*2aac0*/  VOTE.ANY R3, PT, !P6 ;  /* 0x0000000000037806 */ /* 0x000fc800070e0100 */
[----:B------:R-:W1:Y:S02]  /*2aad0*/  POPC R0, R3 ;  /* 0x0000000300007309 */ /* 0x000e640000000000 */
[----:B-1----:R1:W2:Y:S04]  /*2aae0*/  SHFL.IDX PT, R4, R4, R0, 0x1f ;  /* 0x00001f0004047589 */ /* 0x0022a800000e0000 */
[----:B------:R1:W3:Y:S02]  /*2aaf0*/  SHFL.IDX PT, R6, R6, R0, 0x1f ;  /* 0x00001f0006067589 */ /* 0x0002e400000e0000 */
.L_x_940:
[----:B------:R-:W-:-:S13]  /*2ab00*/  ISETP.NE.AND P0, PT, R3, RZ, PT ;  /* 0x000000ff0300720c */ /* 0x000fda0003f05270 */
[----:B------:R-:W-:Y:S05]  /*2ab10*/  @!P0 BRA `(.L_x_844) ;  /* 0x0000000000148947 */ /* 0x000fea0003800000 */
[----:B------:R-:W-:Y:S01]  /*2ab20*/  UMOV UR4, 0xffffffff ;  /* 0xffffffff00047882 */ /* 0x000fe20000000000 */
[----:B------:R-:W-:Y:S02]  /*2ab30*/  VIADD R12, R0, 0xffffffff ;  /* 0xffffffff000c7836 */ /* 0x000fe40000000000 */
[----:B------:R-:W-:Y:S05]  /*2ab40*/  BRA.DIV UR4, `(.L_x_845) ;  /* 0x0000002e04847947 */ /* 0x000fea000b800000 */
[----:B0-----:R0:W4:Y:S02]  /*2ab50*/  SHFL.IDX PT, R7, R7, R12, 0x1f ;  /* 0x00001f0c07077589 */ /* 0x00112400000e0000 */
.L_x_943:
[----:B----4-:R-:W-:-:S07]  /*2ab60*/  IMAD.MOV.U32 R10, RZ, RZ, R7 ;  /* 0x000000ffff0a7224 */ /* 0x010fce00078e0007 */
.L_x_844:
[----:B------:R-:W4:Y:S01]  /*2ab70*/  LDL.LU R11, [R1+0xc] ;  /* 0x00000c00010b7983 */ /* 0x000f220000300800 */
[----:B--2---:R-:W-:Y:S01]  /*2ab80*/  IABS R3, R4 ;  /* 0x0000000400037213 */ /* 0x004fe20000000000 */
[----:B------:R-:W-:Y:S02]  /*2ab90*/  IMAD R2, R10, R2, R16 ;  /* 0x000000020a027224 */ /* 0x000fe400078e0210 */
[----:B------:R-:W-:Y:S01]  /*2aba0*/  IMAD.MOV.U32 R8, RZ, RZ, RZ ;  /* 0x000000ffff087224 */ /* 0x000fe200078e00ff */
[----:B0-----:R-:W0:Y:S01]  /*2abb0*/  I2F.RP R7, R3 ;  /* 0x0000000300077306 */ /* 0x001e220000209400 */
[----:B------:R-:W-:Y:S01]  /*2abc0*/  IMAD.IADD R5, R5, 0x1, -R2 ;  /* 0x0000000105057824 */ /* 0x000fe200078e0a02 */
[----:B------:R2:W-:Y:S04]  /*2abd0*/  STL [R1], R2 ;  /* 0x0000000201007387 */ /* 0x0005e80000100800 */
[----:B--2---:R-:W-:-:S02]  /*2abe0*/  IABS R2, R5 ;  /* 0x0000000500027213 */ /* 0x004fc40000000000 */
[----:B0-----:R-:W0:Y:S02]  /*2abf0*/  MUFU.RCP R7, R7 ;  /* 0x0000000700077308 */ /* 0x001e240000001000 */
[----:B0-----:R-:W-:-:S06]  /*2ac00*/  VIADD R7, R7, 0xffffffe ;  /* 0x0ffffffe07077836 */ /* 0x001fcc0000000000 */
[----:B------:R-:W0:Y:S02]  /*2ac10*/  F2I.FTZ.U32.TRUNC.NTZ R9, R7 ;  /* 0x0000000700097305 */ /* 0x000e24000021f000 */
[----:B0-----:R-:W-:-:S05]  /*2ac20*/  IADD3 R7, RZ, -R9, RZ ;  /* 0x80000009ff077210 */ /* 0x001fca0007ffe0ff */
[----:B------:R-:W-:-:S04]  /*2ac30*/  IMAD R7, R7, R3, RZ ;  /* 0x0000000307077224 */ /* 0x000fc800078e02ff */
[----:B------:R-:W-:Y:S01]  /*2ac40*/  IMAD.HI.U32 R7, R9, R7, R8 ;  /* 0x0000000709077227 */ /* 0x000fe200078e0008 */
[----:B------:R-:W-:-:S05]  /*2ac50*/  IABS R8, R4 ;  /* 0x0000000400087213 */ /* 0x000fca0000000000 */
[----:B------:R-:W-:Y:S02]  /*2ac60*/  IMAD.MOV R8, RZ, RZ, -R8 ;  /* 0x000000ffff087224 */ /* 0x000fe400078e0a08 */
[----:B------:R-:W-:-:S04]  /*2ac70*/  IMAD.HI.U32 R7, R7, R2, RZ ;  /* 0x0000000207077227 */ /* 0x000fc800078e00ff */
[----:B------:R-:W-:Y:S01]  /*2ac80*/  IMAD R2, R7, R8, R2 ;  /* 0x0000000807027224 */ /* 0x000fe200078e0202 */
[----:B---3--:R-:W-:-:S04]  /*2ac90*/  IABS R8, R6 ;  /* 0x0000000600087213 */ /* 0x008fc80000000000 */
[----:B------:R-:W-:-:S13]  /*2aca0*/  ISETP.GT.U32.AND P2, PT, R3, R2, PT ;  /* 0x000000020300720c */ /* 0x000fda0003f44070 */
[-C--:B------:R-:W-:Y:S02]  /*2acb0*/  @!P2 IADD3 R2, R2, -R3.reuse, RZ ;  /* 0x800000030202a210 */ /* 0x080fe40007ffe0ff */
[----:B------:R-:W-:Y:S02]  /*2acc0*/  @!P2 IADD3 R7, R7, 0x1, RZ ;  /* 0x000000010707a810 */ /* 0x000fe40007ffe0ff */
[----:B------:R-:W-:Y:S02]  /*2acd0*/  ISETP.GE.U32.AND P0, PT, R2, R3, PT ;  /* 0x000000030200720c */ /* 0x000fe40003f06070 */
[----:B------:R-:W0:Y:S01]  /*2ace0*/  I2F.RP R2, R8 ;  /* 0x0000000800027306 */ /* 0x000e220000209400 */
[----:B------:R-:W-:-:S10]  /*2acf0*/  ISETP.NE.AND P2, PT, R4, RZ, PT ;  /* 0x000000ff0400720c */ /* 0x000fd40003f45270 */
[----:B------:R-:W-:Y:S01]  /*2ad00*/  @P0 VIADD R7, R7, 0x1 ;  /* 0x0000000107070836 */ /* 0x000fe20000000000 */
[----:B0-----:R-:W0:Y:S02]  /*2ad10*/  MUFU.RCP R2, R2 ;  /* 0x0000000200027308 */ /* 0x001e240000001000 */
[----:B0-----:R-:W-:-:S06]  /*2ad20*/  VIADD R2, R2, 0xffffffe ;  /* 0x0ffffffe02027836 */ /* 0x001fcc0000000000 */
[----:B------:R-:W0:Y:S02]  /*2ad30*/  F2I.FTZ.U32.TRUNC.NTZ R3, R2 ;  /* 0x0000000200037305 */ /* 0x000e24000021f000 */
[----:B0-----:R-:W-:-:S04]  /*2ad40*/  IMAD.MOV R2, RZ, RZ, -R3 ;  /* 0x000000ffff027224 */ /* 0x001fc800078e0a03 */
        /* <DEDUP_REMOVED lines=12> */
[----:B------:R-:W-:Y:S02]  /*2ae10*/  IMAD R3, R2, R9, R3 ;  /* 0x0000000902037224 */ /* 0x000fe400078e0203 */
[----:B------:R-:W-:-:S03]  /*2ae20*/  IMAD.IADD R4, R5, 0x1, -R4 ;  /* 0x0000000105047824 */ /* 0x000fc600078e0a04 */
[----:B------:R-:W-:-:S13]  /*2ae30*/  ISETP.GT.U32.AND P2, PT, R8, R3, PT ;  /* 0x000000030800720c */ /* 0x000fda0003f44070 */
[-C--:B------:R-:W-:Y:S01]  /*2ae40*/  @!P2 IADD3 R3, R3, -R8.reuse, RZ ;  /* 0x800000080303a210 */ /* 0x080fe20007ffe0ff */
[----:B------:R-:W-:Y:S01]  /*2ae50*/  @!P2 VIADD R2, R2, 0x1 ;  /* 0x000000010202a836 */ /* 0x000fe20000000000 */
[----:B------:R-:W-:Y:S02]  /*2ae60*/  ISETP.NE.AND P2, PT, R6, RZ, PT ;  /* 0x000000ff0600720c */ /* 0x000fe40003f45270 */
[----:B------:R-:W-:Y:S02]  /*2ae70*/  ISETP.GE.U32.AND P0, PT, R3, R8, PT ;  /* 0x000000080300720c */ /* 0x000fe40003f06070 */
[----:B------:R-:W-:-:S04]  /*2ae80*/  LOP3.LUT R3, R7, R6, RZ, 0x3c, !PT ;  /* 0x0000000607037212 */ /* 0x000fc800078e3cff */
[----:B------:R-:W-:-:S07]  /*2ae90*/  ISETP.GE.AND P1, PT, R3, RZ, PT ;  /* 0x000000ff0300720c */ /* 0x000fce0003f26270 */
[----:B------:R-:W-:-:S06]  /*2aea0*/  @P0 VIADD R2, R2, 0x1 ;  /* 0x0000000102020836 */ /* 0x000fcc0000000000 */
[----:B------:R-:W-:Y:S01]  /*2aeb0*/  @!P1 IMAD.MOV R2, RZ, RZ, -R2 ;  /* 0x000000ffff029224 */ /* 0x000fe200078e0a02 */
[----:B------:R-:W-:-:S04]  /*2aec0*/  @!P2 LOP3.LUT R2, RZ, R6, RZ, 0x33, !PT ;  /* 0x00000006ff02a212 */ /* 0x000fc800078e33ff */
[----:B------:R-:W-:Y:S01]  /*2aed0*/  IADD3 R3, -R2, RZ, RZ ;  /* 0x000000ff02037210 */ /* 0x000fe20007ffe1ff */
[----:B------:R-:W-:-:S04]  /*2aee0*/  IMAD R2, R6, 0x1000000, R2 ;  /* 0x0100000006027824 */ /* 0x000fc800078e0202 */
[----:B------:R-:W-:Y:S02]  /*2aef0*/  IMAD R3, R6, R3, R7 ;  /* 0x0000000306037224 */ /* 0x000fe400078e0207 */
[----:B----4-:R-:W-:-:S03]  /*2af00*/  IMAD.IADD R11, R0, 0x1, R11 ;  /* 0x00000001000b7824 */ /* 0x010fc600078e020b */
[----:B-1----:R-:W-:-:S05]  /*2af10*/  LEA R0, R3, R2, 0x10 ;  /* 0x0000000203007211 */ /* 0x002fca00078e80ff */
[----:B------:R2:W-:Y:S04]  /*2af20*/  STL [R1+0x8], R0 ;  /* 0x0000080001007387 */ /* 0x0005e80000100800 */
[----:B------:R2:W-:Y:S04]  /*2af30*/  STL [R1+0xc], R11 ;  /* 0x00000c0b01007387 */ /* 0x0005e80000100800 */
[----:B------:R2:W-:Y:S01]  /*2af40*/  STL [R1+0x4], R4 ;  /* 0x0000040401007387 */ /* 0x0005e20000100800 */
[----:B------:R-:W-:Y:S05]  /*2af50*/  BRA `(.L_x_846) ;  /* 0x0000000000287947 */ /* 0x000fea0003800000 */
.L_x_840:
[----:B------:R-:W-:Y:S01]  /*2af60*/  UMOV UR4, URZ ;  /* 0x0000003f00047c82 */ /* 0x000fe20008000000 */
[----:B------:R-:W-:Y:S01]  /*2af70*/  ULDC UR6, c[0x0][0xc3c] ;  /* 0x00030f0000067ab9 */ /* 0x000fe20000000800 */
[----:B------:R-:W-:Y:S01]  /*2af80*/  UMOV UR5, URZ ;  /* 0x0000003f00057c82 */ /* 0x000fe20008000000 */
[----:B------:R-:W-:Y:S01]  /*2af90*/  IMAD.U32 R3, RZ, RZ, UR4 ;  /* 0x00000004ff037e24 */ /* 0x000fe2000f8e00ff */
[----:B------:R1:W-:Y:S01]  /*2afa0*/  STL [R1], R5 ;  /* 0x0000000501007387 */ /* 0x0003e20000100800 */
[----:B------:R-:W-:Y:S02]  /*2afb0*/  IMAD.U32 R0, RZ, RZ, UR6 ;  /* 0x00000006ff007e24 */ /* 0x000fe4000f8e00ff */
[----:B------:R-:W-:Y:S01]  /*2afc0*/  IMAD.U32 R2, RZ, RZ, UR5 ;  /* 0x00000005ff027e24 */ /* 0x000fe2000f8e00ff */
[----:B------:R1:W-:Y:S04]  /*2afd0*/  STL [R1+0x4], R3 ;  /* 0x0000040301007387 */ /* 0x0003e80000100800 */
[----:B------:R1:W-:Y:S04]  /*2afe0*/  STL [R1+0xc], R0 ;  /* 0x00000c0001007387 */ /* 0x0003e80000100800 */
[----:B------:R1:W-:Y:S02]  /*2aff0*/  STL [R1+0x8], R2 ;  /* 0x0000080201007387 */ /* 0x0003e40000100800 */
.L_x_846:
[----:B-12---:R-:W2:Y:S04]  /*2b000*/  LDL R0, [R1+0x30] ;  /* 0x0000300001007983 */ /* 0x006ea80000100800 */
[----:B------:R-:W0:Y:S04]  /*2b010*/  LDL R2, [R1+0xc] ;  /* 0x00000c0001027983 */ /* 0x000e280000100800 */
[----:B------:R-:W3:Y:S04]  /*2b020*/  LDL R3, [R1+0x8] ;  /* 0x0000080001037983 */ /* 0x000ee80000100800 */
[----:B------:R-:W4:Y:S04]  /*2b030*/  LDL R4, [R1] ;  /* 0x0000000001047983 */ /* 0x000f280000100800 */
[----:B------:R-:W4:Y:S01]  /*2b040*/  LDL R5, [R1+0x4] ;  /* 0x0000040001057983 */ /* 0x000f220000100800 */
[----:B------:R-:W-:Y:S05]  /*2b050*/  WARPSYNC.ALL ;  /* 0x0000000000007948 */ /* 0x000fea0003800000 */
[----:B------:R-:W-:Y:S01]  /*2b060*/  BAR.SYNC.DEFER_BLOCKING 0x4, 0x180 ;  /* 0x0106000000007b1d */ /* 0x000fe20000010000 */
[----:B--2---:R-:W-:-:S13]  /*2b070*/  ISETP.NE.AND P0, PT, R0, RZ, PT ;  /* 0x000000ff0000720c */ /* 0x004fda0003f05270 */
[----:B------:R-:W1:Y:S01]  /*2b080*/  @!P0 S2R R0, SR_CgaCtaId ;  /* 0x0000000000008919 */ /* 0x000e620000008800 */
[----:B0-----:R-:W-:Y:S01]  /*2b090*/  IMAD.MOV.U32 R7, RZ, RZ, R2 ;  /* 0x000000ffff077224 */ /* 0x001fe200078e0002 */
[----:B------:R-:W-:Y:S02]  /*2b0a0*/  @!P0 MOV R2, 0x400 ;  /* 0x0000040000028802 */ /* 0x000fe40000000f00 */
[----:B---3--:R-:W-:Y:S02]  /*2b0b0*/  MOV R6, R3 ;  /* 0x0000000300067202 */ /* 0x008fe40000000f00 */
[----:B-1----:R-:W-:-:S05]  /*2b0c0*/  @!P0 LEA R18, R0, R2, 0x18 ;  /* 0x0000000200128211 */ /* 0x002fca00078ec0ff */
[----:B----4-:R0:W-:Y:S01]  /*2b0d0*/  @!P0 STS.128 [R18+0x388d0], R4 ;  /* 0x0388d00412008388 */ /* 0x0101e20000000c00 */
[----:B------:R-:W-:Y:S06]  /*2b0e0*/  BAR.ARV 0x5, 0x180 ;  /* 0x0146000000007b1d */ /* 0x000fec0000002000 */
.L_x_837:
[----:B0-----:R-:W2:Y:S01]  /*2b0f0*/  LDL R0, [R1+0xc] ;  /* 0x00000c0001007983 */ /* 0x001ea20000100800 */
[----:B------:R-:W-:Y:S02]  /*2b100*/  ULDC UR4, c[0x0][0xc3c] ;  /* 0x00030f0000047ab9 */ /* 0x000fe40000000800 */
[----:B--2---:R-:W-:-:S13]  /*2b110*/  ISETP.GE.AND P0, PT, R0, UR4, PT ;  /* 0x0000000400007c0c */ /* 0x004fda000bf06270 */
[----:B------:R-:W-:Y:S05]  /*2b120*/  @!P0 BRA `(.L_x_847) ;  /* 0xffffff7c00ec8947 */ /* 0x000fea000383ffff */
[----:B------:R-:W-:Y:S05]  /*2b130*/  BSYNC B8 ;  /* 0x0000000000087941 */ /* 0x000fea0003800000 */
.L_x_684:
[----:B-1----:R-:W3:Y:S01]  /*2b140*/  LDL.LU R0, [R1+0x64] ;  /* 0x0000640001007983 */ /* 0x002ee20000300800 */
[----:B------:R-:W-:Y:S01]  /*2b150*/  BSSY B0, `(.L_x_848) ;  /* 0x000000b000007945 */ /* 0x000fe20003800000 */
[----:B------:R-:W1:Y:S01]  /*2b160*/  S2R R5, SR_CgaCtaId ;  /* 0x0000000000057919 */ /* 0x000e620000008800 */
[----:B---3--:R-:W-:-:S05]  /*2b170*/  VIADD R0, R0, 0x1 ;  /* 0x0000000100007836 */ /* 0x008fca0000000000 */
[----:B0-----:R-:W-:-:S04]  /*2b180*/  LEA.HI R2, R0, R0, RZ, 0x1 ;  /* 0x0000000000027211 */ /* 0x001fc800078f08ff */
[----:B------:R-:W-:-:S05]  /*2b190*/  LOP3.LUT R3, R2, 0xfffffffe, RZ, 0xc0, !PT ;  /* 0xfffffffe02037812 */ /* 0x000fca00078ec0ff */
[----:B------:R-:W-:Y:S01]  /*2b1a0*/  IMAD.IADD R3, R0, 0x1, -R3 ;  /* 0x0000000100037824 */ /* 0x000fe200078e0a03 */
[----:B------:R-:W-:-:S04]  /*2b1b0*/  MOV R0, 0x400 ;  /* 0x0000040000007802 */ /* 0x000fc80000000f00 */
[----:B-1----:R-:W-:Y:S02]  /*2b1c0*/  LEA R0, R5, R0, 0x18 ;  /* 0x0000000005007211 */ /* 0x002fe400078ec0ff */
[----:B------:R-:W-:-:S04]  /*2b1d0*/  SHF.L.U32 R3, R3, 0x1f, RZ ;  /* 0x0000001f03037819 */ /* 0x000fc800000006ff */
[----:B------:R-:W0:Y:S02]  /*2b1e0*/  SYNCS.PHASECHK.TRANS64.TRYWAIT P0, [R0+URZ+0x38820], R3 ;  /* 0x03882003000075a7 */ /* 0x000e24000800017f */
[----:B0-----:R-:W-:Y:S05]  /*2b1f0*/  @!P0 BRA `(.L_x_849) ;  /* 0x0000002800008947 */ /* 0x001fea0003800000 */
.L_x_944:
[----:B------:R-:W-:Y:S05]  /*2b200*/  BSYNC B0 ;  /* 0x0000000000007941 */ /* 0x000fea0003800000 */
.L_x_848:
[----:B------:R-:W-:-:S03]  /*2b210*/  UMOV UR4, 0xffffffff ;  /* 0xffffffff00047882 */ /* 0x000fc60000000000 */
[----:B------:R-:W-:Y:S05]  /*2b220*/  BRA.DIV UR4, `(.L_x_850) ;  /* 0x0000002a04087947 */ /* 0x000fea000b800000 */
[----:B------:R-:W1:Y:S02]  /*2b230*/  S2R R2, SR_TID.X ;  /* 0x0000000000027919 */ /* 0x000e640000002100 */
[----:B-1----:R-:W-:-:S04]  /*2b240*/  SHF.R.U32.HI R2, RZ, 0x5, R2 ;  /* 0x00000005ff027819 */ /* 0x002fc80000011602 */
[----:B------:R-:W-:-:S05]  /*2b250*/  LOP3.LUT R2, R2, 0x3, RZ, 0xc0, !PT ;  /* 0x0000000302027812 */ /* 0x000fca00078ec0ff */
[----:B------:R1:W3:Y:S02]  /*2b260*/  SHFL.IDX PT, R14, R2, RZ, 0x1f ;  /* 0x00001fff020e7589 */ /* 0x0002e400000e0000 */
.L_x_947:
[----:B---3--:R-:W-:-:S13]  /*2b270*/  ISETP.NE.AND P0, PT, R14, RZ, PT ;  /* 0x000000ff0e00720c */ /* 0x008fda0003f05270 */
[----:B------:R-:W-:Y:S05]  /*2b280*/  @P0 BRA `(.L_x_444) ;  /* 0x00000000008c0947 */ /* 0x000fea0003800000 */
[----:B------:R-:W-:-:S03]  /*2b290*/  UMOV UR4, 0xffffffff ;  /* 0xffffffff00047882 */ /* 0x000fc60000000000 */
[----:B------:R-:W-:Y:S05]  /*2b2a0*/  BRA.DIV UR4, `(.L_x_851) ;  /* 0x0000002a041c7947 */ /* 0x000fea000b800000 */
[----:B------:R-:W-:-:S13]  /*2b2b0*/  ELECT P6, URZ, PT ;  /* 0x00000000003f782f */ /* 0x000fda00038c0000 */
.L_x_950:
[----:B------:R-:W-:Y:S05]  /*2b2c0*/  @!P6 BRA `(.L_x_444) ;  /* 0x00000000007ce947 */ /* 0x000fea0003800000 */
[----:B------:R-:W-:-:S06]  /*2b2d0*/  ULOP3.LUT UR4, UR60, 0x2, URZ, 0xfc, !UPT ;  /* 0x000000023c047892 */ /* 0x000fcc000f8efc3f */
[----:B-1----:R-:W-:-:S04]  /*2b2e0*/  MOV R2, UR4 ;  /* 0x0000000400027c02 */ /* 0x002fc80008000f00 */
[----:B------:R-:W-:-:S13]  /*2b2f0*/  ISETP.NE.AND P2, PT, R2, 0x3, PT ;  /* 0x000000030200780c */ /* 0x000fda0003f45270 */
[----:B------:R-:W-:Y:S05]  /*2b300*/  @!P2 BRA `(.L_x_852) ;  /* 0x000000000004a947 */ /* 0x000fea0003800000 */
[----:B------:R-:W-:Y:S01]  /*2b310*/  BPT.TRAP 0x1 ;  /* 0x000000040000795c */ /* 0x000fe20000300000 */
.L_x_852:
[----:B------:R-:W3:Y:S01]  /*2b320*/  LDL.LU R7, [R1+0x18] ;  /* 0x0000180001077983 */ /* 0x000ee20000300800 */
[----:B------:R-:W-:Y:S02]  /*2b330*/  VIADD R2, R0, 0x38840 ;  /* 0x0003884000027836 */ /* 0x000fe40000000000 */
[C---:B0-----:R-:W-:Y:S02]  /*2b340*/  VIADD R3, R19.reuse, 0x1 ;  /* 0x0000000113037836 */ /* 0x041fe40000000000 */
[----:B------:R-:W-:-:S03]  /*2b350*/  IMAD R6, R19, 0x8, R2 ;  /* 0x0000000813067824 */ /* 0x000fc600078e0202 */
[----:B------:R-:W-:-:S04]  /*2b360*/  ISETP.NE.AND P1, PT, R3, 0x2, PT ;  /* 0x000000020300780c */ /* 0x000fc80003f25270 */
[----:B------:R-:W-:Y:S02]  /*2b370*/  SEL R4, RZ, 0x1, P1 ;  /* 0x00000001ff047807 */ /* 0x000fe40000800000 */
[----:B------:R-:W-:Y:S02]  /*2b380*/  SEL R3, R3, RZ, P1 ;  /* 0x000000ff03037207 */ /* 0x000fe40000800000 */
[C---:B---3--:R-:W-:Y:S02]  /*2b390*/  SHF.L.U32 R5, R7.reuse, 0x1f, RZ ;  /* 0x0000001f07057819 */ /* 0x048fe400000006ff */
[----:B------:R-:W-:Y:S02]  /*2b3a0*/  LOP3.LUT R4, R7, R4, RZ, 0x3c, !PT ;  /* 0x0000000407047212 */ /* 0x000fe400078e3cff */
[----:B------:R-:W0:Y:S01]  /*2b3b0*/  SYNCS.PHASECHK.TRANS64.TRYWAIT P0, [R6+URZ], R5 ;  /* 0x00000005060075a7 */ /* 0x000e22000800017f */
[----:B------:R-:W-:Y:S02]  /*2b3c0*/  LEA R7, R3, R2, 0x3 ;  /* 0x0000000203077211 */ /* 0x000fe400078e18ff */
[----:B------:R-:W-:Y:S01]  /*2b3d0*/  SHF.L.U32 R2, R4, 0x1f, RZ ;  /* 0x0000001f04027819 */ /* 0x000fe200000006ff */
[----:B0-----:R-:W-:Y:S06]  /*2b3e0*/  @!P0 BRA `(.L_x_853) ;  /* 0x0000002400ec8947 */ /* 0x001fec0003800000 */
.L_x_951:
[----:B------:R-:W1:Y:S02]  /*2b3f0*/  SYNCS.PHASECHK.TRANS64.TRYWAIT P0, [R7+URZ], R2 ;  /* 0x00000002070075a7 */ /* 0x000e64000800017f */
[----:B-1----:R-:W-:Y:S05]  /*2b400*/  @!P0 BRA `(.L_x_854) ;  /* 0x0000002400f88947 */ /* 0x002fea0003800000 */
.L_x_952:
[----:B------:R-:W-:Y:S05]  /*2b410*/  @!P2 BRA `(.L_x_855) ;  /* 0x000000000004a947 */ /* 0x000fea0003800000 */
[----:B------:R-:W-:Y:S01]  /*2b420*/  BPT.TRAP 0x1 ;  /* 0x000000040000795c */ /* 0x000fe20000300000 */
.L_x_855:
[----:B------:R-:W-:-:S04]  /*2b430*/  VIADD R0, R0, 0x38860 ;  /* 0x0003886000007836 */ /* 0x000fc80000000000 */
[----:B------:R-:W-:-:S04]  /*2b440*/  IMAD R4, R19, 0x8, R0 ;  /* 0x0000000813047824 */ /* 0x000fc800078e0200 */
[----:B------:R-:W3:Y:S02]  /*2b450*/  SYNCS.PHASECHK.TRANS64.TRYWAIT P0, [R4+URZ], R5 ;  /* 0x00000005040075a7 */ /* 0x000ee4000800017f */
[----:B---3--:R-:W-:Y:S05]  /*2b460*/  @!P0 BRA `(.L_x_856) ;  /* 0x0000002400f48947 */ /* 0x008fea0003800000 */
.L_x_953:
[----:B------:R-:W-:-:S07]  /*2b470*/  IMAD R3, R3, 0x8, R0 ;  /* 0x0000000803037824 */ /* 0x000fce00078e0200 */
.L_x_857:
[----:B----4-:R4:W0:Y:S02]  /*2b480*/  SYNCS.PHASECHK.TRANS64.TRYWAIT P0, [R3+URZ], R2 ;  /* 0x00000002030075a7 */ /* 0x010824000800017f */
[----:B0-----:R-:W-:Y:S05]  /*2b490*/  @!P0 NANOSLEEP.SYNCS 0x989680 ;  /* 0x009896800000895d */ /* 0x001fea0003900000 */
[----:B------:R-:W0:Y:S02]  /*2b4a0*/  @!P0 SYNCS.PHASECHK.TRANS64 P0, [R3+URZ], R2 ;  /* 0x00000002030085a7 */ /* 0x000e24000800007f */
[----:B0-----:R-:W-:Y:S05]  /*2b4b0*/  @!P0 BRA `(.L_x_857) ;  /* 0xfffffffc00f08947 */ /* 0x001fea000383ffff */
.L_x_444:
[----:B------:R-:W-:Y:S05]  /*2b4c0*/  BSYNC B9 ;  /* 0x0000000000097941 */ /* 0x000fea0003800000 */
.L_x_441:
[----:B------:R-:W-:Y:S05]  /*2b4d0*/  EXIT ;  /* 0x000000000000794d */ /* 0x000fea0003800000 */
.L_x_466:
[----:B-1----:R1:W2:Y:S02]  /*2b4e0*/  SYNCS.PHASECHK.TRANS64.TRYWAIT P6, [R3+URZ+0x38890], R0 ;  /* 0x03889000030075a7 */ /* 0x0022a400080c017f */
[----:B--2---:R-:W-:Y:S05]  /*2b4f0*/  @!P6 NANOSLEEP.SYNCS 0x989680 ;  /* 0x009896800000e95d */ /* 0x004fea0003900000 */
[----:B------:R-:W2:Y:S02]  /*2b500*/  @!P6 SYNCS.PHASECHK.TRANS64 P6, [R3+URZ+0x38890], R0 ;  /* 0x038890000300e5a7 */ /* 0x000ea400080c007f */
[----:B--2---:R-:W-:Y:S05]  /*2b510*/  @!P6 BRA `(.L_x_466) ;  /* 0xfffffffc00f0e947 */ /* 0x004fea000383ffff */
[----:B------:R-:W-:Y:S05]  /*2b520*/  BRA `(.L_x_858) ;  /* 0xfffffd8c00747947 */ /* 0x000fea000383ffff */
.L_x_522:
[----:B--2---:R2:W3:Y:S02]  /*2b530*/  SYNCS.PHASECHK.TRANS64.TRYWAIT P5, [R3+URZ+0x38890], R0 ;  /* 0x03889000030075a7 */ /* 0x0044e400080a017f */
[----:B---3--:R-:W-:Y:S05]  /*2b540*/  @!P5 NANOSLEEP.SYNCS 0x989680 ;  /* 0x009896800000d95d */ /* 0x008fea0003900000 */
[----:B------:R-:W3:Y:S02]  /*2b550*/  @!P5 SYNCS.PHASECHK.TRANS64 P5, [R3+URZ+0x38890], R0 ;  /* 0x038890000300d5a7 */ /* 0x000ee400080a007f */
[----:B---3--:R-:W-:Y:S05]  /*2b560*/  @!P5 BRA `(.L_x_522) ;  /* 0xfffffffc00f0d947 */ /* 0x008fea000383ffff */
[----:B------:R-:W-:Y:S05]  /*2b570*/  BRA `(.L_x_859) ;  /* 0xfffffdc000d87947 */ /* 0x000fea000383ffff */
.L_x_547:
[----:B-1----:R1:W2:Y:S02]  /*2b580*/  SYNCS.PHASECHK.TRANS64.TRYWAIT P4, [R3+URZ+0x38890], R0 ;  /* 0x03889000030075a7 */ /* 0x0022a4000808017f */
[----:B--2---:R-:W-:Y:S05]  /*2b590*/  @!P4 NANOSLEEP.SYNCS 0x989680 ;  /* 0x009896800000c95d */ /* 0x004fea0003900000 */
[----:B------:R-:W2:Y:S02]  /*2b5a0*/  @!P4 SYNCS.PHASECHK.TRANS64 P4, [R3+URZ+0x38890], R0 ;  /* 0x038890000300c5a7 */ /* 0x000ea4000808007f */
[----:B--2---:R-:W-:Y:S05]  /*2b5b0*/  @!P4 BRA `(.L_x_547) ;  /* 0xfffffffc00f0c947 */ /* 0x004fea000383ffff */
[----:B------:R-:W-:Y:S05]  /*2b5c0*/  BRA `(.L_x_860) ;  /* 0xfffffdf400707947 */ /* 0x000fea000383ffff */
.L_x_555:
[----:B--2---:R2:W3:Y:S02]  /*2b5d0*/  SYNCS.PHASECHK.TRANS64.TRYWAIT P4, [R3+URZ+0x388b0], R0 ;  /* 0x0388b000030075a7 */ /* 0x0044e4000808017f */
[----:B---3--:R-:W-:Y:S05]  /*2b5e0*/  @!P4 NANOSLEEP.SYNCS 0x989680 ;  /* 0x009896800000c95d */ /* 0x008fea0003900000 */
[----:B------:R-:W3:Y:S02]  /*2b5f0*/  @!P4 SYNCS.PHASECHK.TRANS64 P4, [R3+URZ+0x388b0], R0 ;  /* 0x0388b0000300c5a7 */ /* 0x000ee4000808007f */
[----:B---3--:R-:W-:Y:S05]  /*2b600*/  @!P4 BRA `(.L_x_555) ;  /* 0xfffffffc00f0c947 */ /* 0x008fea000383ffff */
[----:B------:R-:W-:Y:S05]  /*2b610*/  BRA `(.L_x_861) ;  /* 0xfffffdf800947947 */ /* 0x000fea000383ffff */
.L_x_577:
[----:B------:R-:W-:Y:S01]  /*2b620*/  BSSY B1, `(.L_x_862) ;  /* 0x0000008000017945 */ /* 0x000fe20003800000 */
[----:B------:R-:W-:Y:S01]  /*2b630*/  MOV R13, R25 ;  /* 0x00000019000d7202 */ /* 0x000fe20000000f00 */
[----:B------:R-:W-:Y:S02]  /*2b640*/  IMAD.MOV.U32 R12, RZ, RZ, RZ ;  /* 0x000000ffff0c7224 */ /* 0x000fe400078e00ff */
[----:B------:R-:W-:Y:S02]  /*2b650*/  IMAD.MOV.U32 R11, RZ, RZ, 0x181f ;  /* 0x0000181fff0b7424 */ /* 0x000fe400078e00ff */
[----:B------:R-:W-:-:S07]  /*2b660*/  IMAD.MOV.U32 R15, RZ, RZ, -0x1 ;  /* 0xffffffffff0f7424 */ /* 0x000fce00078e00ff */
[----:B------:R-:W-:Y:S05]  /*2b670*/  WARPSYNC.COLLECTIVE R15, `(.L_x_863) ;  /* 0x000000000f087348 */ /* 0x000fea0003c00000 */
[----:B------:R0:W1:Y:S02]  /*2b680*/  SHFL.IDX P6, R14, R13, R12, R11 ;  /* 0x0000000c0d0e7389 */ /* 0x00006400000c000b */
[----:B01----:R-:W-:Y:S01]  /*2b690*/  ENDCOLLECTIVE ;  /* 0x000000000000791b */ /* 0x003fe20003800000 */
.L_x_863:
[----:B------:R-:W-:Y:S05]  /*2b6a0*/  BSYNC B1 ;  /* 0x0000000000017941 */ /* 0x000fea0003800000 */
.L_x_862:
[----:B------:R-:W-:Y:S01]  /*2b6b0*/  IMAD.MOV.U32 R13, RZ, RZ, R24 ;  /* 0x000000ffff0d7224 */ /* 0x000fe200078e0018 */
[----:B------:R-:W-:Y:S01]  /*2b6c0*/  MOV R15, 0xffffffff ;  /* 0xffffffff000f7802 */ /* 0x000fe20000000f00 */
[----:B------:R-:W-:Y:S01]  /*2b6d0*/  IMAD.MOV.U32 R12, RZ, RZ, RZ ;  /* 0x000000ffff0c7224 */ /* 0x000fe200078e00ff */
[----:B------:R-:W-:Y:S01]  /*2b6e0*/  MOV R0, R14 ;  /* 0x0000000e00007202 */ /* 0x000fe20000000f00 */
[----:B------:R-:W-:-:S07]  /*2b6f0*/  IMAD.MOV.U32 R11, RZ, RZ, 0x181f ;  /* 0x0000181fff0b7424 */ /* 0x000fce00078e00ff */
[----:B------:R-:W-:Y:S05]  /*2b700*/  WARPSYNC.COLLECTIVE R15, `(.L_x_864) ;  /* 0x000000000f087348 */ /* 0x000fea0003c00000 */
[----:B------:R0:W1:Y:S02]  /*2b710*/  SHFL.IDX P6, R14, R13, R12, R11 ;  /* 0x0000000c0d0e7389 */ /* 0x00006400000c000b */
[----:B01----:R-:W-:Y:S01]  /*2b720*/  ENDCOLLECTIVE ;  /* 0x000000000000791b */ /* 0x003fe20003800000 */
.L_x_864:
[----:B------:R-:W-:Y:S02]  /*2b730*/  IMAD.MOV.U32 R13, RZ, RZ, R29 ;  /* 0x000000ffff0d7224 */ /* 0x000fe400078e001d */
[----:B------:R-:W-:-:S07]  /*2b740*/  IMAD.MOV.U32 R3, RZ, RZ, R14 ;  /* 0x000000ffff037224 */ /* 0x000fce00078e000e */
[----:B------:R-:W-:Y:S05]  /*2b750*/  WARPSYNC.COLLECTIVE R15, `(.L_x_865) ;  /* 0x000000000f087348 */ /* 0x000fea0003c00000 */
[----:B------:R0:W1:Y:S02]  /*2b760*/  SHFL.IDX P6, R14, R13, R12, R11 ;  /* 0x0000000c0d0e7389 */ /* 0x00006400000c000b */
[----:B01----:R-:W-:Y:S01]  /*2b770*/  ENDCOLLECTIVE ;  /* 0x000000000000791b */ /* 0x003fe20003800000 */
.L_x_865:
[----:B------:R-:W-:Y:S01]  /*2b780*/  MOV R13, R30 ;  /* 0x0000001e000d7202 */ /* 0x000fe20000000f00 */
[----:B------:R-:W-:-:S07]  /*2b790*/  IMAD.MOV.U32 R29, RZ, RZ, R14 ;  /* 0x000000ffff1d7224 */ /* 0x000fce00078e000e */
[----:B------:R-:W-:Y:S05]  /*2b7a0*/  WARPSYNC.COLLECTIVE R15, `(.L_x_866) ;  /* 0x000000000f087348 */ /* 0x000fea0003c00000 */
[----:B------:R0:W1:Y:S02]  /*2b7b0*/  SHFL.IDX P6, R14, R13, R12, R11 ;  /* 0x0000000c0d0e7389 */ /* 0x00006400000c000b */
[----:B01----:R-:W-:Y:S01]  /*2b7c0*/  ENDCOLLECTIVE ;  /* 0x000000000000791b */ /* 0x003fe20003800000 */
.L_x_866:
[----:B------:R-:W-:Y:S01]  /*2b7d0*/  IMAD.MOV.U32 R32, RZ, RZ, R14 ;  /* 0x000000ffff207224 */ /* 0x000fe200078e000e */
[----:B------:R-:W-:Y:S06]  /*2b7e0*/  BRA `(.L_x_867) ;  /* 0xfffffe0c00047947 */ /* 0x000fec000383ffff */
.L_x_581:
[----:B0-----:R0:W1:Y:S02]  /*2b7f0*/  SYNCS.PHASECHK.TRANS64.TRYWAIT P0, [R18+URZ+0x38800], R5 ;  /* 0x03880005120075a7 */ /* 0x001064000800017f */
[----:B-1----:R-:W-:Y:S05]  /*2b800*/  @!P0 NANOSLEEP.SYNCS 0x989680 ;  /* 0x009896800000895d */ /* 0x002fea0003900000 */
[----:B------:R-:W1:Y:S02]  /*2b810*/  @!P0 SYNCS.PHASECHK.TRANS64 P0, [R18+URZ+0x38800], R5 ;  /* 0x03880005120085a7 */ /* 0x000e64000800007f */
[----:B-1----:R-:W-:Y:S05]  /*2b820*/  @!P0 BRA `(.L_x_581) ;  /* 0xfffffffc00f08947 */ /* 0x002fea000383ffff */
[----:B------:R-:W-:Y:S05]  /*2b830*/  BRA `(.L_x_868) ;  /* 0xfffffe1000d47947 */ /* 0x000fea000383ffff */
.L_x_613:
[----:B------:R-:W-:Y:S01]  /*2b840*/  BSSY B1, `(.L_x_869) ;  /* 0x0000008000017945 */ /* 0x000fe20003800000 */
[----:B------:R-:W-:Y:S01]  /*2b850*/  IMAD.MOV.U32 R13, RZ, RZ, R25 ;  /* 0x000000ffff0d7224 */ /* 0x000fe200078e0019 */
[----:B------:R-:W-:Y:S01]  /*2b860*/  MOV R11, 0x181f ;  /* 0x0000181f000b7802 */ /* 0x000fe20000000f00 */
[----:B------:R-:W-:Y:S02]  /*2b870*/  IMAD.MOV.U32 R12, RZ, RZ, RZ ;  /* 0x000000ffff0c7224 */ /* 0x000fe400078e00ff */
[----:B------:R-:W-:-:S07]  /*2b880*/  IMAD.MOV.U32 R15, RZ, RZ, -0x1 ;  /* 0xffffffffff0f7424 */ /* 0x000fce00078e00ff */
[----:B------:R-:W-:Y:S05]  /*2b890*/  WARPSYNC.COLLECTIVE R15, `(.L_x_870) ;  /* 0x000000000f087348 */ /* 0x000fea0003c00000 */
[----:B------:R0:W1:Y:S02]  /*2b8a0*/  SHFL.IDX P6, R14, R13, R12, R11 ;  /* 0x0000000c0d0e7389 */ /* 0x00006400000c000b */
[----:B01----:R-:W-:Y:S01]  /*2b8b0*/  ENDCOLLECTIVE ;  /* 0x000000000000791b */ /* 0x003fe20003800000 */
.L_x_870:
[----:B------:R-:W-:Y:S05]  /*2b8c0*/  BSYNC B1 ;  /* 0x0000000000017941 */ /* 0x000fea0003800000 */
.L_x_869:
[----:B------:R-:W-:Y:S01]  /*2b8d0*/  IMAD.MOV.U32 R13, RZ, RZ, R24 ;  /* 0x000000ffff0d7224 */ /* 0x000fe200078e0018 */
[----:B------:R-:W-:Y:S01]  /*2b8e0*/  MOV R12, RZ ;  /* 0x000000ff000c7202 */ /* 0x000fe20000000f00 */
[----:B------:R-:W-:Y:S02]  /*2b8f0*/  IMAD.MOV.U32 R11, RZ, RZ, 0x181f ;  /* 0x0000181fff0b7424 */ /* 0x000fe400078e00ff */
[----:B------:R-:W-:Y:S02]  /*2b900*/  IMAD.MOV.U32 R15, RZ, RZ, -0x1 ;  /* 0xffffffffff0f7424 */ /* 0x000fe400078e00ff */
[----:B------:R-:W-:-:S07]  /*2b910*/  IMAD.MOV.U32 R0, RZ, RZ, R14 ;  /* 0x000000ffff007224 */ /* 0x000fce00078e000e */
[----:B------:R-:W-:Y:S05]  /*2b920*/  WARPSYNC.COLLECTIVE R15, `(.L_x_871) ;  /* 0x000000000f087348 */ /* 0x000fea0003c00000 */
[----:B------:R0:W1:Y:S02]  /*2b930*/  SHFL.IDX P6, R14, R13, R12, R11 ;  /* 0x0000000c0d0e7389 */ /* 0x00006400000c000b */
[----:B01----:R-:W-:Y:S01]  /*2b940*/  ENDCOLLECTIVE ;  /* 0x000000000000791b */ /* 0x003fe20003800000 */
.L_x_871:
[----:B------:R-:W-:Y:S01]  /*2b950*/  MOV R13, R29 ;  /* 0x0000001d000d7202 */ /* 0x000fe20000000f00 */
[----:B------:R-:W-:-:S07]  /*2b960*/  IMAD.MOV.U32 R3, RZ, RZ, R14 ;  /* 0x000000ffff037224 */ /* 0x000fce00078e000e */
[----:B------:R-:W-:Y:S05]  /*2b970*/  WARPSYNC.COLLECTIVE R15, `(.L_x_872) ;  /* 0x000000000f087348 */ /* 0x000fea0003c00000 */
[----:B------:R0:W1:Y:S02]  /*2b980*/  SHFL.IDX P6, R14, R13, R12, R11 ;  /* 0x0000000c0d0e7389 */ /* 0x00006400000c000b */
[----:B01----:R-:W-:Y:S01]  /*2b990*/  ENDCOLLECTIVE ;  /* 0x000000000000791b */ /* 0x003fe20003800000 */
.L_x_872:
[----:B------:R-:W-:Y:S02]  /*2b9a0*/  IMAD.MOV.U32 R13, RZ, RZ, R30 ;  /* 0x000000ffff0d7224 */ /* 0x000fe400078e001e */
[----:B------:R-:W-:-:S07]  /*2b9b0*/  IMAD.MOV.U32 R29, RZ, RZ, R14 ;  /* 0x000000ffff1d7224 */ /* 0x000fce00078e000e */
[----:B------:R-:W-:Y:S05]  /*2b9c0*/  WARPSYNC.COLLECTIVE R15, `(.L_x_873) ;  /* 0x000000000f087348 */ /* 0x000fea0003c00000 */
[----:B------:R0:W1:Y:S02]  /*2b9d0*/  SHFL.IDX P6, R14, R13, R12, R11 ;  /* 0x0000000c0d0e7389 */ /* 0x00006400000c000b */
[----:B01----:R-:W-:Y:S01]  /*2b9e0*/  ENDCOLLECTIVE ;  /* 0x000000000000791b */ /* 0x003fe20003800000 */
.L_x_873:
[----:B------:R-:W-:Y:S01]  /*2b9f0*/  IMAD.MOV.U32 R30, RZ, RZ, R14 ;  /* 0x000000ffff1e7224 */ /* 0x000fe200078e000e */
[----:B------:R-:W-:Y:S06]  /*2ba00*/  BRA `(.L_x_874) ;  /* 0xfffffe3c00347947 */ /* 0x000fec000383ffff */
.L_x_617:
[----:B0-----:R0:W1:Y:S02]  /*2ba10*/  SYNCS.PHASECHK.TRANS64.TRYWAIT P0, [R18+URZ+0x38800], R5 ;  /* 0x03880005120075a7 */ /* 0x001064000800017f */
[----:B-1----:R-:W-:Y:S05]  /*2ba20*/  @!P0 NANOSLEEP.SYNCS 0x989680 ;  /* 0x009896800000895d */ /* 0x002fea0003900000 */
[----:B------:R-:W1:Y:S02]  /*2ba30*/  @!P0 SYNCS.PHASECHK.TRANS64 P0, [R18+URZ+0x38800], R5 ;  /* 0x03880005120085a7 */ /* 0x000e64000800007f */
[----:B-1----:R-:W-:Y:S05]  /*2ba40*/  @!P0 BRA `(.L_x_617) ;  /* 0xfffffffc00f08947 */ /* 0x002fea000383ffff */
[----:B------:R-:W-:Y:S05]  /*2ba50*/  BRA `(.L_x_875) ;  /* 0xfffffe4000b87947 */ /* 0x000fea000383ffff */
.L_x_635:
[----:B-1----:R1:W2:Y:S02]  /*2ba60*/  SYNCS.PHASECHK.TRANS64.TRYWAIT P2, [R0+URZ+0x38830], R3 ;  /* 0x03883003000075a7 */ /* 0x0022a4000804017f */
[----:B--2---:R-:W-:Y:S05]  /*2ba70*/  @!P2 NANOSLEEP.SYNCS 0x989680 ;  /* 0x009896800000a95d */ /* 0x004fea0003900000 */
[----:B------:R-:W2:Y:S02]  /*2ba80*/  @!P2 SYNCS.PHASECHK.TRANS64 P2, [R0+URZ+0x38830], R3 ;  /* 0x038830030000a5a7 */ /* 0x000ea4000804007f */
[----:B--2---:R-:W-:Y:S05]  /*2ba90*/  @!P2 BRA `(.L_x_635) ;  /* 0xfffffffc00f0a947 */ /* 0x004fea000383ffff */
[----:B------:R-:W-:Y:S05]  /*2baa0*/  BRA `(.L_x_634) ;  /* 0xfffffe7400087947 */ /* 0x000fea000383ffff */
.L_x_642:
[----:B-1----:R1:W2:Y:S02]  /*2bab0*/  SYNCS.PHASECHK.TRANS64.TRYWAIT P2, [R11+URZ+0x38830], R4 ;  /* 0x038830040b0075a7 */ /* 0x0022a4000804017f */
[----:B--2---:R-:W-:Y:S05]  /*2bac0*/  @!P2 NANOSLEEP.SYNCS 0x989680 ;  /* 0x009896800000a95d */ /* 0x004fea0003900000 */
[----:B------:R-:W2:Y:S02]  /*2bad0*/  @!P2 SYNCS.PHASECHK.TRANS64 P2, [R11+URZ+0x38830], R4 ;  /* 0x038830040b00a5a7 */ /* 0x000ea4000804007f */
[----:B--2---:R-:W-:Y:S05]  /*2bae0*/  @!P2 BRA `(.L_x_642) ;  /* 0xfffffffc00f0a947 */ /* 0x004fea000383ffff */
[----:B------:R-:W-:Y:S05]  /*2baf0*/  BRA `(.L_x_641) ;  /* 0xfffffec000907947 */ /* 0x000fea000383ffff */
.L_x_647:
[----:B-1----:R1:W2:Y:S02]  /*2bb00*/  SYNCS.PHASECHK.TRANS64.TRYWAIT P2, [R9+URZ+0x38850], R0 ;  /* 0x03885000090075a7 */ /* 0x0022a4000804017f */
[----:B--2---:R-:W-:Y:S05]  /*2bb10*/  @!P2 NANOSLEEP.SYNCS 0x989680 ;  /* 0x009896800000a95d */ /* 0x004fea0003900000 */
[----:B------:R-:W2:Y:S02]  /*2bb20*/  @!P2 SYNCS.PHASECHK.TRANS64 P2, [R9+URZ+0x38850], R0 ;  /* 0x038850000900a5a7 */ /* 0x000ea4000804007f */
[----:B--2---:R-:W-:Y:S05]  /*2bb30*/  @!P2 BRA `(.L_x_647) ;  /* 0xfffffffc00f0a947 */ /* 0x004fea000383ffff */
[----:B------:R-:W-:Y:S05]  /*2bb40*/  BRA `(.L_x_646) ;  /* 0xfffffef8005c7947 */ /* 0x000fea000383ffff */
.L_x_653:
[----:B-1----:R1:W2:Y:S02]  /*2bb50*/  SYNCS.PHASECHK.TRANS64.TRYWAIT P0, [R3+URZ+0x38850], R0 ;  /* 0x03885000030075a7 */ /* 0x0022a4000800017f */
[----:B--2---:R-:W-:Y:S05]  /*2bb60*/  @!P0 NANOSLEEP.SYNCS 0x989680 ;  /* 0x009896800000895d */ /* 0x004fea0003900000 */
[----:B------:R-:W2:Y:S02]  /*2bb70*/  @!P0 SYNCS.PHASECHK.TRANS64 P0, [R3+URZ+0x38850], R0 ;  /* 0x03885000030085a7 */ /* 0x000ea4000800007f */
[----:B--2---:R-:W-:Y:S05]  /*2bb80*/  @!P0 BRA `(.L_x_653) ;  /* 0xfffffffc00f08947 */ /* 0x004fea000383ffff */
[----:B------:R-:W-:Y:S05]  /*2bb90*/  BRA `(.L_x_652) ;  /* 0xffffff1000687947 */ /* 0x000fea000383ffff */
.L_x_692:
[----:B------:R-:W0:Y:S01]  /*2bba0*/  S2R R5, SR_TID.X ;  /* 0x0000000000057919 */ /* 0x000e220000002100 */
[----:B------:R-:W-:Y:S01]  /*2bbb0*/  BSSY B1, `(.L_x_876) ;  /* 0x000000a000017945 */ /* 0x000fe20003800000 */
[----:B------:R-:W-:Y:S02]  /*2bbc0*/  IMAD.MOV.U32 R12, RZ, RZ, RZ ;  /* 0x000000ffff0c7224 */ /* 0x000fe400078e00ff */
[----:B------:R-:W-:Y:S02]  /*2bbd0*/  IMAD.MOV.U32 R11, RZ, RZ, 0x1f ;  /* 0x0000001fff0b7424 */ /* 0x000fe400078e00ff */
[----:B------:R-:W-:Y:S01]  /*2bbe0*/  IMAD.MOV.U32 R15, RZ, RZ, -0x1 ;  /* 0xffffffffff0f7424 */ /* 0x000fe200078e00ff */
[----:B0-----:R-:W-:-:S04]  /*2bbf0*/  SHF.R.U32.HI R5, RZ, 0x5, R5 ;  /* 0x00000005ff057819 */ /* 0x001fc80000011605 */
[----:B------:R-:W-:-:S04]  /*2bc00*/  LOP3.LUT R5, R5, 0x3, RZ, 0xc0, !PT ;  /* 0x0000000305057812 */ /* 0x000fc800078ec0ff */
[----:B------:R-:W-:-:S07]  /*2bc10*/  MOV R13, R5 ;  /* 0x00000005000d7202 */ /* 0x000fce0000000f00 */
[----:B------:R-:W-:Y:S05]  /*2bc20*/  WARPSYNC.COLLECTIVE R15, `(.L_x_877) ;  /* 0x000000000f087348 */ /* 0x000fea0003c00000 */
[----:B------:R0:W1:Y:S02]  /*2bc30*/  SHFL.IDX P6, R14, R13, R12, R11 ;  /* 0x0000000c0d0e7389 */ /* 0x00006400000c000b */
[----:B01----:R-:W-:Y:S01]  /*2bc40*/  ENDCOLLECTIVE ;  /* 0x000000000000791b */ /* 0x003fe20003800000 */
.L_x_877:
[----:B------:R-:W-:Y:S05]  /*2bc50*/  BSYNC B1 ;  /* 0x0000000000017941 */ /* 0x000fea0003800000 */
.L_x_876:
[----:B------:R-:W-:Y:S05]  /*2bc60*/  BRA `(.L_x_878) ;  /* 0xffffff7c00c07947 */ /* 0x000fea000383ffff */
.L_x_694:
[----:B------:R-:W-:Y:S01]  /*2bc70*/  BSSY B1, `(.L_x_879) ;  /* 0x0000006000017945 */ /* 0x000fe20003800000 */
[----:B------:R-:W-:-:S07]  /*2bc80*/  MOV R15, 0xffffffff ;  /* 0xffffffff000f7802 */ /* 0x000fce0000000f00 */
[----:B0-----:R-:W-:Y:S05]  /*2bc90*/  WARPSYNC.COLLECTIVE R15, `(.L_x_880) ;  /* 0x000000000f0c7348 */ /* 0x001fea0003c00000 */
[----:B------:R-:W-:Y:S02]  /*2bca0*/  ELECT P6, UR62, PT ;  /* 0x00000000003e782f */ /* 0x000fe400038c0000 */
[----:B------:R-:W-:Y:S01]  /*2bcb0*/  MOV R14, UR62 ;  /* 0x0000003e000e7c02 */ /* 0x000fe20008000f00 */
[----:B0-----:R-:W-:Y:S10]  /*2bcc0*/  ENDCOLLECTIVE ;  /* 0x000000000000791b */ /* 0x001ff40003800000 */
.L_x_880:
[----:B------:R-:W-:Y:S05]  /*2bcd0*/  BSYNC B1 ;  /* 0x0000000000017941 */ /* 0x000fea0003800000 */
.L_x_879:
[----:B------:R-:W-:Y:S01]  /*2bce0*/  PLOP3.LUT P2, PT, P6, PT, PT, 0x80, 0x0 ;  /* 0x000000000000781c */ /* 0x000fe2000374f070 */
[----:B------:R-:W-:-:S12]  /*2bcf0*/  BRA `(.L_x_693) ;  /* 0xffffff7c00b47947 */ /* 0x000fd8000383ffff */
.L_x_696:
[----:B0-----:R0:W1:Y:S02]  /*2bd00*/  SYNCS.PHASECHK.TRANS64.TRYWAIT P0, [R18+URZ+0x38820], R2 ;  /* 0x03882002120075a7 */ /* 0x001064000800017f */
[----:B-1----:R-:W-:Y:S05]  /*2bd10*/  @!P0 NANOSLEEP.SYNCS 0x989680 ;  /* 0x009896800000895d */ /* 0x002fea0003900000 */
[----:B------:R-:W1:Y:S02]  /*2bd20*/  @!P0 SYNCS.PHASECHK.TRANS64 P0, [R18+URZ+0x38820], R2 ;  /* 0x03882002120085a7 */ /* 0x000e64000800007f */
[----:B-1----:R-:W-:Y:S05]  /*2bd30*/  @!P0 BRA `(.L_x_696) ;  /* 0xfffffffc00f08947 */ /* 0x002fea000383ffff */
[----:B------:R-:W-:Y:S05]  /*2bd40*/  BRA `(.L_x_881) ;  /* 0xffffff7c00c47947 */ /* 0x000fea000383ffff */
.L_x_700:
[----:B-1----:R1:W2:Y:S02]  /*2bd50*/  SYNCS.PHASECHK.TRANS64.TRYWAIT P0, [R6+URZ+0x388a0], R8 ;  /* 0x0388a008060075a7 */ /* 0x0022a4000800017f */
[----:B--2---:R-:W-:Y:S05]  /*2bd60*/  @!P0 NANOSLEEP.SYNCS 0x989680 ;  /* 0x009896800000895d */ /* 0x004fea0003900000 */
[----:B------:R-:W2:Y:S02]  /*2bd70*/  @!P0 SYNCS.PHASECHK.TRANS64 P0, [R6+URZ+0x388a0], R8 ;  /* 0x0388a008060085a7 */ /* 0x000ea4000800007f */
[----:B--2---:R-:W-:Y:S05]  /*2bd80*/  @!P0 BRA `(.L_x_700) ;  /* 0xfffffffc00f08947 */ /* 0x004fea000383ffff */
[----:B------:R-:W-:Y:S05]  /*2bd90*/  BRA `(.L_x_882) ;  /* 0xffffff7c00e47947 */ /* 0x000fea000383ffff */
.L_x_708:
[----:B0-----:R0:W2:Y:S02]  /*2bda0*/  SYNCS.PHASECHK.TRANS64.TRYWAIT P0, [R6+URZ+0x388c0], R8 ;  /* 0x0388c008060075a7 */ /* 0x0010a4000800017f */
[----:B--2---:R-:W-:Y:S05]  /*2bdb0*/  @!P0 NANOSLEEP.SYNCS 0x989680 ;  /* 0x009896800000895d */ /* 0x004fea0003900000 */
[----:B------:R-:W2:Y:S02]  /*2bdc0*/  @!P0 SYNCS.PHASECHK.TRANS64 P0, [R6+URZ+0x388c0], R8 ;  /* 0x0388c008060085a7 */ /* 0x000ea4000800007f */
[----:B--2---:R-:W-:Y:S05]  /*2bdd0*/  @!P0 BRA `(.L_x_708) ;  /* 0xfffffffc00f08947 */ /* 0x004fea000383ffff */
[----:B------:R-:W-:Y:S05]  /*2bde0*/  BRA `(.L_x_883) ;  /* 0xffffff8400207947 */ /* 0x000fea000383ffff */
.L_x_718:
[----:B0-----:R0:W1:Y:S02]  /*2bdf0*/  SYNCS.PHASECHK.TRANS64.TRYWAIT P0, [R6+URZ+0x388a0], R5 ;  /* 0x0388a005060075a7 */ /* 0x001064000800017f */
[----:B-1----:R-:W-:Y:S05]  /*2be00*/  @!P0 NANOSLEEP.SYNCS 0x989680 ;  /* 0x009896800000895d */ /* 0x002fea0003900000 */
[----:B------:R-:W1:Y:S02]  /*2be10*/  @!P0 SYNCS.PHASECHK.TRANS64 P0, [R6+URZ+0x388a0], R5 ;  /* 0x0388a005060085a7 */ /* 0x000e64000800007f */
[----:B-1----:R-:W-:Y:S05]  /*2be20*/  @!P0 BRA `(.L_x_718) ;  /* 0xfffffffc00f08947 */ /* 0x002fea000383ffff */
[----:B------:R-:W-:Y:S05]  /*2be30*/  BRA `(.L_x_884) ;  /* 0xffffff8800987947 */ /* 0x000fea000383ffff */
.L_x_726:
[----:B-1----:R1:W2:Y:S02]  /*2be40*/  SYNCS.PHASECHK.TRANS64.TRYWAIT P0, [R6+URZ+0x388c0], R5 ;  /* 0x0388c005060075a7 */ /* 0x0022a4000800017f */
[----:B--2---:R-:W-:Y:S05]  /*2be50*/  @!P0 NANOSLEEP.SYNCS 0x989680 ;  /* 0x009896800000895d */ /* 0x004fea0003900000 */
[----:B------:R-:W2:Y:S02]  /*2be60*/  @!P0 SYNCS.PHASECHK.TRANS64 P0, [R6+URZ+0x388c0], R5 ;  /* 0x0388c005060085a7 */ /* 0x000ea4000800007f */
[----:B--2---:R-:W-:Y:S05]  /*2be70*/  @!P0 BRA `(.L_x_726) ;  /* 0xfffffffc00f08947 */ /* 0x004fea000383ffff */
[----:B------:R-:W-:Y:S05]  /*2be80*/  BRA `(.L_x_885) ;  /* 0xffffff8c00dc7947 */ /* 0x000fea000383ffff */
.L_x_744:
[----:B------:R-:W0:Y:S01]  /*2be90*/  S2R R4, SR_TID.X ;  /* 0x0000000000047919 */ /* 0x000e220000002100 */
[----:B------:R-:W-:Y:S01]  /*2bea0*/  BSSY B0, `(.L_x_886) ;  /* 0x000000a000007945 */ /* 0x000fe20003800000 */
[----:B------:R-:W-:Y:S01]  /*2beb0*/  IMAD.MOV.U32 R12, RZ, RZ, RZ ;  /* 0x000000ffff0c7224 */ /* 0x000fe200078e00ff */
[----:B------:R-:W-:Y:S01]  /*2bec0*/  MOV R15, 0xffffffff ;  /* 0xffffffff000f7802 */ /* 0x000fe20000000f00 */
[----:B------:R-:W-:Y:S01]  /*2bed0*/  IMAD.MOV.U32 R11, RZ, RZ, 0x1f ;  /* 0x0000001fff0b7424 */ /* 0x000fe200078e00ff */
[----:B0-----:R-:W-:-:S04]  /*2bee0*/  SHF.R.U32.HI R4, RZ, 0x5, R4 ;  /* 0x00000005ff047819 */ /* 0x001fc80000011604 */
[----:B------:R-:W-:-:S05]  /*2bef0*/  LOP3.LUT R4, R4, 0x3, RZ, 0xc0, !PT ;  /* 0x0000000304047812 */ /* 0x000fca00078ec0ff */
[----:B------:R-:W-:-:S07]  /*2bf00*/  IMAD.MOV.U32 R13, RZ, RZ, R4 ;  /* 0x000000ffff0d7224 */ /* 0x000fce00078e0004 */
[----:B------:R-:W-:Y:S05]  /*2bf10*/  WARPSYNC.COLLECTIVE R15, `(.L_x_887) ;  /* 0x000000000f087348 */ /* 0x000fea0003c00000 */
[----:B------:R0:W1:Y:S02]  /*2bf20*/  SHFL.IDX P6, R14, R13, R12, R11 ;  /* 0x0000000c0d0e7389 */ /* 0x00006400000c000b */
[----:B01----:R-:W-:Y:S01]  /*2bf30*/  ENDCOLLECTIVE ;  /* 0x000000000000791b */ /* 0x003fe20003800000 */
.L_x_887:
[----:B------:R-:W-:Y:S05]  /*2bf40*/  BSYNC B0 ;  /* 0x0000000000007941 */ /* 0x000fea0003800000 */
.L_x_886:
[----:B------:R-:W-:Y:S05]  /*2bf50*/  BRA `(.L_x_888) ;  /* 0xffffff9c00607947 */ /* 0x000fea000383ffff */
.L_x_746:
[----:B------:R-:W-:Y:S01]  /*2bf60*/  BSSY B0, `(.L_x_889) ;  /* 0x0000006000007945 */ /* 0x000fe20003800000 */
[----:B------:R-:W-:-:S07]  /*2bf70*/  IMAD.MOV.U32 R15, RZ, RZ, -0x1 ;  /* 0xffffffffff0f7424 */ /* 0x000fce00078e00ff */
[----:B0-----:R-:W-:Y:S05]  /*2bf80*/  WARPSYNC.COLLECTIVE R15, `(.L_x_890) ;  /* 0x000000000f0c7348 */ /* 0x001fea0003c00000 */
[----:B------:R-:W-:Y:S02]  /*2bf90*/  ELECT P6, UR62, PT ;  /* 0x00000000003e782f */ /* 0x000fe400038c0000 */
[----:B------:R-:W-:Y:S01]  /*2bfa0*/  MOV R14, UR62 ;  /* 0x0000003e000e7c02 */ /* 0x000fe20008000f00 */
[----:B0-----:R-:W-:Y:S10]  /*2bfb0*/  ENDCOLLECTIVE ;  /* 0x000000000000791b */ /* 0x001ff40003800000 */
.L_x_890:
[----:B------:R-:W-:Y:S05]  /*2bfc0*/  BSYNC B0 ;  /* 0x0000000000007941 */ /* 0x000fea0003800000 */
.L_x_889:
[----:B------:R-:W-:Y:S05]  /*2bfd0*/  BRA `(.L_x_891) ;  /* 0xffffff9c006c7947 */ /* 0x000fea000383ffff */
.L_x_748:
[----:B0-----:R0:W1:Y:S02]  /*2bfe0*/  SYNCS.PHASECHK.TRANS64.TRYWAIT P0, [R0+URZ+0x38840], R2 ;  /* 0x03884002000075a7 */ /* 0x001064000800017f */
[----:B-1----:R-:W-:Y:S05]  /*2bff0*/  @!P0 NANOSLEEP.SYNCS 0x989680 ;  /* 0x009896800000895d */ /* 0x002fea0003900000 */
[----:B------:R-:W1:Y:S02]  /*2c000*/  @!P0 SYNCS.PHASECHK.TRANS64 P0, [R0+URZ+0x38840], R2 ;  /* 0x03884002000085a7 */ /* 0x000e64000800007f */
[----:B-1----:R-:W-:Y:S05]  /*2c010*/  @!P0 BRA `(.L_x_748) ;  /* 0xfffffffc00f08947 */ /* 0x002fea000383ffff */
[----:B------:R-:W-:Y:S05]  /*2c020*/  BRA `(.L_x_892) ;  /* 0xffffff9c00d07947 */ /* 0x000fea000383ffff */
.L_x_752:
[----:B------:R0:W5:Y:S01]  /*2c030*/  LDL.LU R10, [R1+0x5c] ;  /* 0x00005c00010a7983 */ /* 0x0001620000300800 */
[----:B------:R-:W-:Y:S01]  /*2c040*/  IMAD.MOV.U32 R13, RZ, RZ, R3 ;  /* 0x000000ffff0d7224 */ /* 0x000fe200078e0003 */
[----:B------:R-:W-:Y:S01]  /*2c050*/  MOV R11, 0x181f ;  /* 0x0000181f000b7802 */ /* 0x000fe20000000f00 */
[----:B------:R-:W-:Y:S01]  /*2c060*/  IMAD.MOV.U32 R12, RZ, RZ, RZ ;  /* 0x000000ffff0c7224 */ /* 0x000fe200078e00ff */
[----:B------:R-:W1:Y:S01]  /*2c070*/  S2R R7, SR_TID.X ;  /* 0x0000000000077919 */ /* 0x000e620000002100 */
[----:B------:R-:W-:-:S07]  /*2c080*/  IMAD.MOV.U32 R15, RZ, RZ, -0x1 ;  /* 0xffffffffff0f7424 */ /* 0x000fce00078e00ff */
[----:B01---5:R-:W-:Y:S05]  /*2c090*/  WARPSYNC.COLLECTIVE R15, `(.L_x_893) ;  /* 0x000000000f087348 */ /* 0x023fea0003c00000 */
[----:B------:R2:W3:Y:S02]  /*2c0a0*/  SHFL.IDX P6, R14, R13, R12, R11 ;  /* 0x0000000c0d0e7389 */ /* 0x0004e400000c000b */
[----:B0123-5:R-:W-:Y:S01]  /*2c0b0*/  ENDCOLLECTIVE ;  /* 0x000000000000791b */ /* 0x02ffe20003800000 */
.L_x_893:
[----:B------:R-:W-:Y:S02]  /*2c0c0*/  IMAD.MOV.U32 R13, RZ, RZ, R4 ;  /* 0x000000ffff0d7224 */ /* 0x000fe400078e0004 */
[----:B------:R-:W-:-:S07]  /*2c0d0*/  IMAD.MOV.U32 R6, RZ, RZ, R14 ;  /* 0x000000ffff067224 */ /* 0x000fce00078e000e */
[----:B------:R-:W-:Y:S05]  /*2c0e0*/  WARPSYNC.COLLECTIVE R15, `(.L_x_894) ;  /* 0x000000000f087348 */ /* 0x000fea0003c00000 */
[----:B------:R0:W1:Y:S02]  /*2c0f0*/  SHFL.IDX P6, R14, R13, R12, R11 ;  /* 0x0000000c0d0e7389 */ /* 0x00006400000c000b */
[----:B01----:R-:W-:Y:S01]  /*2c100*/  ENDCOLLECTIVE ;  /* 0x000000000000791b */ /* 0x003fe20003800000 */
.L_x_894:
[----:B------:R-:W-:-:S04]  /*2c110*/  LOP3.LUT R7, R7, 0x7f, RZ, 0xc0, !PT ;  /* 0x0000007f07077812 */ /* 0x000fc800078ec0ff */
[----:B------:R-:W-:Y:S01]  /*2c120*/  SHF.R.U32.HI R0, RZ, 0x3, R7 ;  /* 0x00000003ff007819 */ /* 0x000fe20000011607 */
[----:B------:R-:W-:Y:S02]  /*2c130*/  IMAD R2, R10, R8, RZ ;  /* 0x000000080a027224 */ /* 0x000fe400078e02ff */
[----:B------:R-:W2:Y:S02]  /*2c140*/  LDL R10, [R1+0x2c] ;  /* 0x00002c00010a7983 */ /* 0x000ea40000100800 */
[----:B------:R-:W-:Y:S01]  /*2c150*/  IMAD.IADD R0, R0, 0x1, R5 ;  /* 0x0000000100007824 */ /* 0x000fe200078e0205 */
[----:B------:R-:W-:Y:S01]  /*2c160*/  MOV R7, R14 ;  /* 0x0000000e00077202 */ /* 0x000fe20000000f00 */
[----:B------:R-:W-:Y:S01]  /*2c170*/  ULDC.64 UR4, c[0x0][0x208] ;  /* 0x0000820000047ab9 */ /* 0x000fe20000000a00 */
[----:B------:R-:W-:Y:S01]  /*2c180*/  MOV R13, R3 ;  /* 0x00000003000d7202 */ /* 0x000fe20000000f00 */
[----:B------:R-:W-:Y:S01]  /*2c190*/  IMAD.MOV.U32 R12, RZ, RZ, 0x1 ;  /* 0x00000001ff0c7424 */ /* 0x000fe200078e00ff */
[C---:B------:R-:W-:Y:S01]  /*2c1a0*/  ISETP.GE.AND P2, PT, R0.reuse, R2, PT ;  /* 0x000000020000720c */ /* 0x040fe20003f46270 */
[----:B------:R-:W-:-:S12]  /*2c1b0*/  VIADD R5, R0, 0x10 ;  /* 0x0000001000057836 */ /* 0x000fd80000000000 */
        /* <DEDUP_REMOVED lines=8> */
[----:B--2---:R0:W-:Y:S04]  /*2c240*/  @!P2 LDGSTS.E.BYPASS.LTC128B.128 [R10+0x14400], desc[UR4][R6.64], !P4 ;  /* 0x14400000060aafae */ /* 0x0041e8000e101d44 */
[----:B------:R0:W-:Y:S04]  /*2c250*/  @!P2 LDGSTS.E.BYPASS.LTC128B.128 [R10+0x18400], desc[UR4][R6.64+0x80], !P3 ;  /* 0x18400080060aafae */ /* 0x0001e8000d901d44 */
[----:B------:R0:W-:Y:S04]  /*2c260*/  @!P2 LDGSTS.E.BYPASS.LTC128B.128 [R10+0x1c400], desc[UR4][R6.64+0x100], !P0 ;  /* 0x1c400100060aafae */ /* 0x0001e8000c101d44 */
[----:B------:R0:W-:Y:S01]  /*2c270*/  @!P2 LDGSTS.E.BYPASS.LTC128B.128 [R10+0x20400], desc[UR4][R6.64+0x180], !P1 ;  /* 0x20400180060aafae */ /* 0x0001e2000c901d44 */
[----:B------:R-:W-:-:S13]  /*2c280*/  ISETP.GE.AND P2, PT, R5, R2, PT ;  /* 0x000000020500720c */ /* 0x000fda0003f46270 */
[----:B0-----:R-:W-:Y:S05]  /*2c290*/  WARPSYNC.COLLECTIVE R15, `(.L_x_895) ;  /* 0x000000000f087348 */ /* 0x001fea0003c00000 */
[----:B------:R1:W2:Y:S02]  /*2c2a0*/  SHFL.IDX P6, R14, R13, R12, R11 ;  /* 0x0000000c0d0e7389 */ /* 0x0002a400000c000b */
[----:B012---:R-:W-:Y:S01]  /*2c2b0*/  ENDCOLLECTIVE ;  /* 0x000000000000791b */ /* 0x007fe20003800000 */
.L_x_895:
[----:B------:R-:W-:Y:S02]  /*2c2c0*/  IMAD.MOV.U32 R13, RZ, RZ, R4 ;  /* 0x000000ffff0d7224 */ /* 0x000fe400078e0004 */
[----:B------:R-:W-:-:S07]  /*2c2d0*/  IMAD.MOV.U32 R7, RZ, RZ, R14 ;  /* 0x000000ffff077224 */ /* 0x000fce00078e000e */
[----:B------:R-:W-:Y:S05]  /*2c2e0*/  WARPSYNC.COLLECTIVE R15, `(.L_x_896) ;  /* 0x000000000f087348 */ /* 0x000fea0003c00000 */
[----:B------:R0:W1:Y:S02]  /*2c2f0*/  SHFL.IDX P6, R14, R13, R12, R11 ;  /* 0x0000000c0d0e7389 */ /* 0x00006400000c000b */
[----:B01----:R-:W-:Y:S01]  /*2c300*/  ENDCOLLECTIVE ;  /* 0x000000000000791b */ /* 0x003fe20003800000 */
.L_x_896:
[----:B------:R-:W-:Y:S01]  /*2c310*/  ULDC.64 UR4, c[0x0][0x208] ;  /* 0x0000820000047ab9 */ /* 0x000fe20000000a00 */
[----:B------:R-:W-:Y:S02]  /*2c320*/  IMAD.MOV.U32 R13, RZ, RZ, R3 ;  /* 0x000000ffff0d7224 */ /* 0x000fe400078e0003 */
[----:B------:R-:W-:Y:S01]  /*2c330*/  IMAD.MOV.U32 R12, RZ, RZ, 0x2 ;  /* 0x00000002ff0c7424 */ /* 0x000fe200078e00ff */
[----:B------:R-:W-:-:S04]  /*2c340*/  MOV R5, R14 ;  /* 0x0000000e00057202 */ /* 0x000fc80000000f00 */
[----:B------:R-:W-:-:S05]  /*2c350*/  @!P2 LEA R5, P5, R9, R5, 0x1 ;  /* 0x000000050905a211 */ /* 0x000fca00078a08ff */
[----:B------:R-:W-:-:S04]  /*2c360*/  @!P2 IMAD.X R6, RZ, RZ, R7, P5 ;  /* 0x000000ffff06a224 */ /* 0x000fc800028e0607 */
[----:B------:R-:W-:Y:S02]  /*2c370*/  @!P2 IMAD.MOV.U32 R7, RZ, RZ, R6 ;  /* 0x000000ffff07a224 */ /* 0x000fe400078e0006 */
[----:B------:R-:W-:Y:S01]  /*2c380*/  @!P2 IMAD.MOV.U32 R6, RZ, RZ, R5 ;  /* 0x000000ffff06a224 */ /* 0x000fe200078e0005 */
[----:B------:R-:W-:-:S04]  /*2c390*/  IADD3 R5, R0, 0x20, RZ ;  /* 0x0000002000057810 */ /* 0x000fc80007ffe0ff */
        /* <DEDUP_REMOVED lines=11> */
.L_x_897:
[----:B------:R-:W-:Y:S01]  /*2c450*/  MOV R13, R4 ;  /* 0x00000004000d7202 */ /* 0x000fe20000000f00 */
[----:B------:R-:W-:-:S07]  /*2c460*/  IMAD.MOV.U32 R7, RZ, RZ, R14 ;  /* 0x000000ffff077224 */ /* 0x000fce00078e000e */
[----:B------:R-:W-:Y:S05]  /*2c470*/  WARPSYNC.COLLECTIVE R15, `(.L_x_898) ;  /* 0x000000000f087348 */ /* 0x000fea0003c00000 */
[----:B------:R0:W1:Y:S02]  /*2c480*/  SHFL.IDX P6, R14, R13, R12, R11 ;  /* 0x0000000c0d0e7389 */ /* 0x00006400000c000b */
[----:B01----:R-:W-:Y:S01]  /*2c490*/  ENDCOLLECTIVE ;  /* 0x000000000000791b */ /* 0x003fe20003800000 */
.L_x_898:
[----:B------:R-:W-:Y:S01]  /*2c4a0*/  ULDC.64 UR4, c[0x0][0x208] ;  /* 0x0000820000047ab9 */ /* 0x000fe20000000a00 */
[----:B------:R-:W-:Y:S02]  /*2c4b0*/  IMAD.MOV.U32 R13, RZ, RZ, R3 ;  /* 0x000000ffff0d7224 */ /* 0x000fe400078e0003 */
[----:B------:R-:W-:Y:S02]  /*2c4c0*/  IMAD.MOV.U32 R12, RZ, RZ, 0x3 ;  /* 0x00000003ff0c7424 */ /* 0x000fe400078e00ff */
[----:B------:R-:W-:-:S05]  /*2c4d0*/  IMAD.MOV.U32 R5, RZ, RZ, R14 ;  /* 0x000000ffff057224 */ /* 0x000fca00078e000e */
[----:B------:R-:W-:-:S05]  /*2c4e0*/  @!P2 LEA R5, P5, R9, R5, 0x1 ;  /* 0x000000050905a211 */ /* 0x000fca00078a08ff */
[----:B------:R-:W-:-:S04]  /*2c4f0*/  @!P2 IMAD.X R6, RZ, RZ, R7, P5 ;  /* 0x000000ffff06a224 */ /* 0x000fc800028e0607 */
[----:B------:R-:W-:Y:S01]  /*2c500*/  @!P2 IMAD.MOV.U32 R7, RZ, RZ, R6 ;  /* 0x000000ffff07a224 */ /* 0x000fe200078e0006 */
[----:B------:R-:W-:Y:S01]  /*2c510*/  @!P2 MOV R6, R5 ;  /* 0x000000050006a202 */ /* 0x000fe20000000f00 */
[----:B------:R-:W-:-:S04]  /*2c520*/  VIADD R5, R0, 0x30 ;  /* 0x0000003000057836 */ /* 0x000fc80000000000 */
        /* <DEDUP_REMOVED lines=11> */
.L_x_899:
[----:B------:R-:W-:Y:S01]  /*2c5e0*/  IMAD.MOV.U32 R13, RZ, RZ, R4 ;  /* 0x000000ffff0d7224 */ /* 0x000fe200078e0004 */
[----:B------:R-:W-:-:S07]  /*2c5f0*/  MOV R7, R14 ;  /* 0x0000000e00077202 */ /* 0x000fce0000000f00 */
[----:B------:R-:W-:Y:S05]  /*2c600*/  WARPSYNC.COLLECTIVE R15, `(.L_x_900) ;  /* 0x000000000f087348 */ /* 0x000fea0003c00000 */
[----:B------:R0:W1:Y:S02]  /*2c610*/  SHFL.IDX P6, R14, R13, R12, R11 ;  /* 0x0000000c0d0e7389 */ /* 0x00006400000c000b */
[----:B01----:R-:W-:Y:S01]  /*2c620*/  ENDCOLLECTIVE ;  /* 0x000000000000791b */ /* 0x003fe20003800000 */
.L_x_900:
[----:B------:R-:W-:Y:S01]  /*2c630*/  ULDC.64 UR4, c[0x0][0x208] ;  /* 0x0000820000047ab9 */ /* 0x000fe20000000a00 */
[----:B------:R-:W-:Y:S01]  /*2c640*/  IMAD.MOV.U32 R13, RZ, RZ, R3 ;  /* 0x000000ffff0d7224 */ /* 0x000fe200078e0003 */
[----:B------:R-:W-:Y:S01]  /*2c650*/  MOV R12, 0x4 ;  /* 0x00000004000c7802 */ /* 0x000fe20000000f00 */
[----:B------:R-:W-:-:S05]  /*2c660*/  IMAD.MOV.U32 R5, RZ, RZ, R14 ;  /* 0x000000ffff057224 */ /* 0x000fca00078e000e */
[----:B------:R-:W-:-:S05]  /*2c670*/  @!P2 LEA R5, P5, R9, R5, 0x1 ;  /* 0x000000050905a211 */ /* 0x000fca00078a08ff */
[----:B------:R-:W-:-:S05]  /*2c680*/  @!P2 IMAD.X R6, RZ, RZ, R7, P5 ;  /* 0x000000ffff06a224 */ /* 0x000fca00028e0607 */
[----:B------:R-:W-:Y:S01]  /*2c690*/  @!P2 MOV R7, R6 ;  /* 0x000000060007a202 */ /* 0x000fe20000000f00 */
        /* <DEDUP_REMOVED lines=13> */
.L_x_901:
[----:B------:R-:W-:Y:S02]  /*2c770*/  IMAD.MOV.U32 R13, RZ, RZ, R4 ;  /* 0x000000ffff0d7224 */ /* 0x000fe400078e0004 */
[----:B------:R-:W-:-:S07]  /*2c780*/  IMAD.MOV.U32 R7, RZ, RZ, R14 ;  /* 0x000000ffff077224 */ /* 0x000fce00078e000e */
[----:B------:R-:W-:Y:S05]  /*2c790*/  WARPSYNC.COLLECTIVE R15, `(.L_x_902) ;  /* 0x000000000f087348 */ /* 0x000fea0003c00000 */
[----:B------:R0:W1:Y:S02]  /*2c7a0*/  SHFL.IDX P6, R14, R13, R12, R11 ;  /* 0x0000000c0d0e7389 */ /* 0x00006400000c000b */
[----:B01----:R-:W-:Y:S01]  /*2c7b0*/  ENDCOLLECTIVE ;  /* 0x000000000000791b */ /* 0x003fe20003800000 */
.L_x_902:
[----:B------:R-:W-:Y:S01]  /*2c7c0*/  ULDC.64 UR4, c[0x0][0x208] ;  /* 0x0000820000047ab9 */ /* 0x000fe20000000a00 */
[----:B------:R-:W-:Y:S01]  /*2c7d0*/  MOV R13, R3 ;  /* 0x00000003000d7202 */ /* 0x000fe20000000f00 */
[----:B------:R-:W-:Y:S02]  /*2c7e0*/  IMAD.MOV.U32 R12, RZ, RZ, 0x5 ;  /* 0x00000005ff0c7424 */ /* 0x000fe400078e00ff */
[----:B------:R-:W-:-:S05]  /*2c7f0*/  IMAD.MOV.U32 R5, RZ, RZ, R14 ;  /* 0x000000ffff057224 */ /* 0x000fca00078e000e */
[----:B------:R-:W-:-:S04]  /*2c800*/  @!P2 LEA R5, P5, R9, R5, 0x1 ;  /* 0x000000050905a211 */ /* 0x000fc800078a08ff */
[----:B------:R-:W-:-:S05]  /*2c810*/  @!P2 IADD3.X R6, RZ, R7, RZ, P5, !PT ;  /* 0x00000007ff06a210 */ /* 0x000fca0002ffe4ff */
        /* <DEDUP_REMOVED lines=14> */
.L_x_903:
[----:B------:R-:W-:Y:S02]  /*2c900*/  IMAD.MOV.U32 R13, RZ, RZ, R4 ;  /* 0x000000ffff0d7224 */ /* 0x000fe400078e0004 */
[----:B------:R-:W-:-:S07]  /*2c910*/  IMAD.MOV.U32 R7, RZ, RZ, R14 ;  /* 0x000000ffff077224 */ /* 0x000fce00078e000e */
[----:B------:R-:W-:Y:S05]  /*2c920*/  WARPSYNC.COLLECTIVE R15, `(.L_x_904) ;  /* 0x000000000f087348 */ /* 0x000fea0003c00000 */
[----:B------:R0:W1:Y:S02]  /*2c930*/  SHFL.IDX P6, R14, R13, R12, R11 ;  /* 0x0000000c0d0e7389 */ /* 0x00006400000c000b */
[----:B01----:R-:W-:Y:S01]  /*2c940*/  ENDCOLLECTIVE ;  /* 0x000000000000791b */ /* 0x003fe20003800000 */
.L_x_904:
        /* <DEDUP_REMOVED lines=20> */
.L_x_905:
[----:B------:R-:W-:Y:S01]  /*2ca90*/  MOV R13, R4 ;  /* 0x00000004000d7202 */ /* 0x000fe20000000f00 */
[----:B------:R-:W-:-:S07]  /*2caa0*/  IMAD.MOV.U32 R7, RZ, RZ, R14 ;  /* 0x000000ffff077224 */ /* 0x000fce00078e000e */
[----:B------:R-:W-:Y:S05]  /*2cab0*/  WARPSYNC.COLLECTIVE R15, `(.L_x_906) ;  /* 0x000000000f087348 */ /* 0x000fea0003c00000 */
[----:B------:R0:W1:Y:S02]  /*2cac0*/  SHFL.IDX P6, R14, R13, R12, R11 ;  /* 0x0000000c0d0e7389 */ /* 0x00006400000c000b */
[----:B01----:R-:W-:Y:S01]  /*2cad0*/  ENDCOLLECTIVE ;  /* 0x000000000000791b */ /* 0x003fe20003800000 */
.L_x_906:
[----:B------:R-:W-:Y:S01]  /*2cae0*/  ULDC.64 UR4, c[0x0][0x208] ;  /* 0x0000820000047ab9 */ /* 0x000fe20000000a00 */
[----:B------:R-:W-:Y:S02]  /*2caf0*/  IMAD.MOV.U32 R13, RZ, RZ, R3 ;  /* 0x000000ffff0d7224 */ /* 0x000fe400078e0003 */
[----:B------:R-:W-:Y:S02]  /*2cb00*/  IMAD.MOV.U32 R12, RZ, RZ, 0x7 ;  /* 0x00000007ff0c7424 */ /* 0x000fe400078e00ff */
[----:B------:R-:W-:-:S05]  /*2cb10*/  IMAD.MOV.U32 R5, RZ, RZ, R14 ;  /* 0x000000ffff057224 */ /* 0x000fca00078e000e */
[----:B------:R-:W-:-:S05]  /*2cb20*/  @!P2 LEA R5, P5, R9, R5, 0x1 ;  /* 0x000000050905a211 */ /* 0x000fca00078a08ff */
[----:B------:R-:W-:-:S04]  /*2cb30*/  @!P2 IMAD.X R6, RZ, RZ, R7, P5 ;  /* 0x000000ffff06a224 */ /* 0x000fc800028e0607 */
[----:B------:R-:W-:Y:S01]  /*2cb40*/  @!P2 IMAD.MOV.U32 R7, RZ, RZ, R6 ;  /* 0x000000ffff07a224 */ /* 0x000fe200078e0006 */
[----:B------:R-:W-:-:S05]  /*2cb50*/  @!P2 MOV R6, R5 ;  /* 0x000000050006a202 */ /* 0x000fca0000000f00 */
        /* <DEDUP_REMOVED lines=10> */
.L_x_907:
[----:B------:R-:W-:Y:S01]  /*2cc00*/  MOV R13, R4 ;  /* 0x00000004000d7202 */ /* 0x000fe20000000f00 */
[----:B------:R-:W-:-:S07]  /*2cc10*/  IMAD.MOV.U32 R5, RZ, RZ, R14 ;  /* 0x000000ffff057224 */ /* 0x000fce00078e000e */
[----:B------:R-:W-:Y:S05]  /*2cc20*/  WARPSYNC.COLLECTIVE R15, `(.L_x_908) ;  /* 0x000000000f087348 */ /* 0x000fea0003c00000 */
[----:B------:R0:W1:Y:S02]  /*2cc30*/  SHFL.IDX P6, R14, R13, R12, R11 ;  /* 0x0000000c0d0e7389 */ /* 0x00006400000c000b */
[----:B01----:R-:W-:Y:S01]  /*2cc40*/  ENDCOLLECTIVE ;  /* 0x000000000000791b */ /* 0x003fe20003800000 */
.L_x_908:
[----:B------:R-:W-:Y:S01]  /*2cc50*/  IMAD.MOV.U32 R3, RZ, RZ, R14 ;  /* 0x000000ffff037224 */ /* 0x000fe200078e000e */
[----:B------:R-:W-:Y:S06]  /*2cc60*/  BRA `(.L_x_909) ;  /* 0xffffffa000947947 */ /* 0x000fec000383ffff */
.L_x_757:
[----:B---3--:R3:W4:Y:S02]  /*2cc70*/  SYNCS.PHASECHK.TRANS64.TRYWAIT P0, [R18+URZ+0x38820], R0 ;  /* 0x03882000120075a7 */ /* 0x008724000800017f */
[----:B----4-:R-:W-:Y:S05]  /*2cc80*/  @!P0 NANOSLEEP.SYNCS 0x989680 ;  /* 0x009896800000895d */ /* 0x010fea0003900000 */
[----:B------:R-:W4:Y:S02]  /*2cc90*/  @!P0 SYNCS.PHASECHK.TRANS64 P0, [R18+URZ+0x38820], R0 ;  /* 0x03882000120085a7 */ /* 0x000f24000800007f */
[----:B----4-:R-:W-:Y:S05]  /*2cca0*/  @!P0 BRA `(.L_x_757) ;  /* 0xfffffffc00f08947 */ /* 0x010fea000383ffff */
[----:B------:R-:W-:Y:S05]  /*2ccb0*/  BRA `(.L_x_910) ;  /* 0xffffffa400107947 */ /* 0x000fea000383ffff */
.L_x_766:
[----:B-1----:R1:W2:Y:S02]  /*2ccc0*/  SYNCS.PHASECHK.TRANS64.TRYWAIT P0, [R3+URZ+0x38840], R2 ;  /* 0x03884002030075a7 */ /* 0x0022a4000800017f */
[----:B--2---:R-:W-:Y:S05]  /*2ccd0*/  @!P0 NANOSLEEP.SYNCS 0x989680 ;  /* 0x009896800000895d */ /* 0x004fea0003900000 */
[----:B------:R-:W2:Y:S02]  /*2cce0*/  @!P0 SYNCS.PHASECHK.TRANS64 P0, [R3+URZ+0x38840], R2 ;  /* 0x03884002030085a7 */ /* 0x000ea4000800007f */
[----:B--2---:R-:W-:Y:S05]  /*2ccf0*/  @!P0 BRA `(.L_x_766) ;  /* 0xfffffffc00f08947 */ /* 0x004fea000383ffff */
[----:B------:R-:W-:Y:S05]  /*2cd00*/  BRA `(.L_x_911) ;  /* 0xffffffa400f07947 */ /* 0x000fea000383ffff */
.L_x_774:
[----:B0-----:R0:W1:Y:S02]  /*2cd10*/  SYNCS.PHASECHK.TRANS64.TRYWAIT P0, [R2+URZ+0x38860], R3 ;  /* 0x03886003020075a7 */ /* 0x001064000800017f */
[----:B-1----:R-:W-:Y:S05]  /*2cd20*/  @!P0 NANOSLEEP.SYNCS 0x989680 ;  /* 0x009896800000895d */ /* 0x002fea0003900000 */
[----:B------:R-:W1:Y:S02]  /*2cd30*/  @!P0 SYNCS.PHASECHK.TRANS64 P0, [R2+URZ+0x38860], R3 ;  /* 0x03886003020085a7 */ /* 0x000e64000800007f */
[----:B-1----:R-:W-:Y:S05]  /*2cd40*/  @!P0 BRA `(.L_x_774) ;  /* 0xfffffffc00f08947 */ /* 0x002fea000383ffff */
[----:B------:R-:W-:Y:S05]  /*2cd50*/  BRA `(.L_x_912) ;  /* 0xffffffac00407947 */ /* 0x000fea000383ffff */
.L_x_786:
[----:B-1----:R1:W2:Y:S02]  /*2cd60*/  SYNCS.PHASECHK.TRANS64.TRYWAIT P0, [R3+URZ+0x38840], R2 ;  /* 0x03884002030075a7 */ /* 0x0022a4000800017f */
[----:B--2---:R-:W-:Y:S05]  /*2cd70*/  @!P0 NANOSLEEP.SYNCS 0x989680 ;  /* 0x009896800000895d */ /* 0x004fea0003900000 */
[----:B------:R-:W2:Y:S02]  /*2cd80*/  @!P0 SYNCS.PHASECHK.TRANS64 P0, [R3+URZ+0x38840], R2 ;  /* 0x03884002030085a7 */ /* 0x000ea4000800007f */
[----:B--2---:R-:W-:Y:S05]  /*2cd90*/  @!P0 BRA `(.L_x_786) ;  /* 0xfffffffc00f08947 */ /* 0x004fea000383ffff */
[----:B------:R-:W-:Y:S05]  /*2cda0*/  BRA `(.L_x_913) ;  /* 0xffffffb400547947 */ /* 0x000fea000383ffff */
.L_x_794:
[----:B0-----:R0:W1:Y:S02]  /*2cdb0*/  SYNCS.PHASECHK.TRANS64.TRYWAIT P0, [R2+URZ+0x38860], R3 ;  /* 0x03886003020075a7 */ /* 0x001064000800017f */
[----:B-1----:R-:W-:Y:S05]  /*2cdc0*/  @!P0 NANOSLEEP.SYNCS 0x989680 ;  /* 0x009896800000895d */ /* 0x002fea0003900000 */
[----:B------:R-:W1:Y:S02]  /*2cdd0*/  @!P0 SYNCS.PHASECHK.TRANS64 P0, [R2+URZ+0x38860], R3 ;  /* 0x03886003020085a7 */ /* 0x000e64000800007f */
[----:B-1----:R-:W-:Y:S05]  /*2cde0*/  @!P0 BRA `(.L_x_794) ;  /* 0xfffffffc00f08947 */ /* 0x002fea000383ffff */
[----:B------:R-:W-:Y:S05]  /*2cdf0*/  BRA `(.L_x_914) ;  /* 0xffffffb800a47947 */ /* 0x000fea000383ffff */
.L_x_806:
[----:B--2---:R2:W3:Y:S02]  /*2ce00*/  SYNCS.PHASECHK.TRANS64.TRYWAIT P0, [R3+URZ+0x38840], R2 ;  /* 0x03884002030075a7 */ /* 0x0044e4000800017f */
[----:B---3--:R-:W-:Y:S05]  /*2ce10*/  @!P0 NANOSLEEP.SYNCS 0x989680 ;  /* 0x009896800000895d */ /* 0x008fea0003900000 */
[----:B------:R-:W3:Y:S02]  /*2ce20*/  @!P0 SYNCS.PHASECHK.TRANS64 P0, [R3+URZ+0x38840], R2 ;  /* 0x03884002030085a7 */ /* 0x000ee4000800007f */
[----:B---3--:R-:W-:Y:S05]  /*2ce30*/  @!P0 BRA `(.L_x_806) ;  /* 0xfffffffc00f08947 */ /* 0x008fea000383ffff */
[----:B------:R-:W-:Y:S05]  /*2ce40*/  BRA `(.L_x_915) ;  /* 0xffffffc000907947 */ /* 0x000fea000383ffff */
.L_x_814:
[----:B0-----:R0:W1:Y:S02]  /*2ce50*/  SYNCS.PHASECHK.TRANS64.TRYWAIT P0, [R2+URZ+0x38860], R5 ;  /* 0x03886005020075a7 */ /* 0x001064000800017f */
[----:B-1----:R-:W-:Y:S05]  /*2ce60*/  @!P0 NANOSLEEP.SYNCS 0x989680 ;  /* 0x009896800000895d */ /* 0x002fea0003900000 */
[----:B------:R-:W1:Y:S02]  /*2ce70*/  @!P0 SYNCS.PHASECHK.TRANS64 P0, [R2+URZ+0x38860], R5 ;  /* 0x03886005020085a7 */ /* 0x000e64000800007f */
[----:B-1----:R-:W-:Y:S05]  /*2ce80*/  @!P0 BRA `(.L_x_814) ;  /* 0xfffffffc00f08947 */ /* 0x002fea000383ffff */
[----:B------:R-:W-:Y:S05]  /*2ce90*/  BRA `(.L_x_916) ;  /* 0xffffffc400dc7947 */ /* 0x000fea000383ffff */
.L_x_828:
[----:B--2---:R2:W3:Y:S02]  /*2cea0*/  SYNCS.PHASECHK.TRANS64.TRYWAIT P0, [R0+URZ+0x38860], R2 ;  /* 0x03886002000075a7 */ /* 0x0044e4000800017f */
[----:B---3--:R-:W-:Y:S05]  /*2ceb0*/  @!P0 NANOSLEEP.SYNCS 0x989680 ;  /* 0x009896800000895d */ /* 0x008fea0003900000 */
[----:B------:R-:W3:Y:S02]  /*2cec0*/  @!P0 SYNCS.PHASECHK.TRANS64 P0, [R0+URZ+0x38860], R2 ;  /* 0x03886002000085a7 */ /* 0x000ee4000800007f */
[----:B---3--:R-:W-:Y:S05]  /*2ced0*/  @!P0 BRA `(.L_x_828) ;  /* 0xfffffffc00f08947 */ /* 0x008fea000383ffff */
[----:B------:R-:W-:Y:S05]  /*2cee0*/  BRA `(.L_x_917) ;  /* 0xffffffcc00b07947 */ /* 0x000fea000383ffff */
.L_x_838:
[----:B0-----:R-:W3:Y:S01]  /*2cef0*/  LDL R0, [R1] ;  /* 0x0000000001007983 */ /* 0x001ee20000100800 */
[----:B------:R-:W-:Y:S01]  /*2cf00*/  BSSY B0, `(.L_x_918) ;  /* 0x0000008000007945 */ /* 0x000fe20003800000 */
[----:B------:R-:W-:Y:S01]  /*2cf10*/  IMAD.MOV.U32 R12, RZ, RZ, RZ ;  /* 0x000000ffff0c7224 */ /* 0x000fe200078e00ff */
[----:B------:R-:W-:Y:S01]  /*2cf20*/  MOV R11, 0x1f ;  /* 0x0000001f000b7802 */ /* 0x000fe20000000f00 */
[----:B------:R-:W-:Y:S02]  /*2cf30*/  IMAD.MOV.U32 R15, RZ, RZ, -0x1 ;  /* 0xffffffffff0f7424 */ /* 0x000fe400078e00ff */
[----:B---3--:R-:W-:-:S07]  /*2cf40*/  IMAD.MOV.U32 R13, RZ, RZ, R0 ;  /* 0x000000ffff0d7224 */ /* 0x008fce00078e0000 */
[----:B-12---:R-:W-:Y:S05]  /*2cf50*/  WARPSYNC.COLLECTIVE R15, `(.L_x_919) ;  /* 0x000000000f087348 */ /* 0x006fea0003c00000 */
[----:B------:R0:W3:Y:S02]  /*2cf60*/  SHFL.IDX P6, R14, R13, R12, R11 ;  /* 0x0000000c0d0e7389 */ /* 0x0000e400000c000b */
[----:B0123--:R-:W-:Y:S01]  /*2cf70*/  ENDCOLLECTIVE ;  /* 0x000000000000791b */ /* 0x00ffe20003800000 */
.L_x_919:
[----:B------:R-:W-:Y:S05]  /*2cf80*/  BSYNC B0 ;  /* 0x0000000000007941 */ /* 0x000fea0003800000 */
.L_x_918:
[----:B------:R0:W5:Y:S01]  /*2cf90*/  LDL R2, [R1+0xc] ;  /* 0x00000c0001027983 */ /* 0x0001620000100800 */
[----:B------:R-:W-:Y:S01]  /*2cfa0*/  IMAD.MOV.U32 R13, RZ, RZ, R0 ;  /* 0x000000ffff0d7224 */ /* 0x000fe200078e0000 */
[----:B------:R-:W-:Y:S01]  /*2cfb0*/  MOV R12, 0x1 ;  /* 0x00000001000c7802 */ /* 0x000fe20000000f00 */
[----:B------:R-:W-:Y:S01]  /*2cfc0*/  IMAD.MOV.U32 R11, RZ, RZ, 0x1f ;  /* 0x0000001fff0b7424 */ /* 0x000fe200078e00ff */
[----:B------:R-:W-:Y:S01]  /*2cfd0*/  LOP3.LUT P1, RZ, R9, 0x1, RZ, 0xc0, !PT ;  /* 0x0000000109ff7812 */ /* 0x000fe2000782c0ff */
[----:B------:R-:W-:Y:S02]  /*2cfe0*/  IMAD.MOV.U32 R15, RZ, RZ, -0x1 ;  /* 0xffffffffff0f7424 */ /* 0x000fe400078e00ff */
[----:B------:R-:W-:-:S10]  /*2cff0*/  IMAD.MOV.U32 R5, RZ, RZ, R14 ;  /* 0x000000ffff057224 */ /* 0x000fd400078e000e */
[----:B0----5:R-:W-:Y:S05]  /*2d000*/  WARPSYNC.COLLECTIVE R15, `(.L_x_920) ;  /* 0x000000000f087348 */ /* 0x021fea0003c00000 */
[----:B------:R1:W2:Y:S02]  /*2d010*/  SHFL.IDX P6, R14, R13, R12, R11 ;  /* 0x0000000c0d0e7389 */ /* 0x0002a400000c000b */
[----:B012--5:R-:W-:Y:S01]  /*2d020*/  ENDCOLLECTIVE ;  /* 0x000000000000791b */ /* 0x027fe20003800000 */
.L_x_920:
[----:B------:R-:W-:Y:S01]  /*2d030*/  ULDC UR4, c[0x0][0xc3c] ;  /* 0x00030f0000047ab9 */ /* 0x000fe20000000800 */
[----:B------:R-:W-:Y:S01]  /*2d040*/  ULDC.64 UR6, c[0x0][0x208] ;  /* 0x0000820000067ab9 */ /* 0x000fe20000000a00 */
[----:B------:R-:W-:Y:S02]  /*2d050*/  IADD3 R4, R2, R17, RZ ;  /* 0x0000001102047210 */ /* 0x000fe40007ffe0ff */
[----:B------:R-:W-:Y:S01]  /*2d060*/  CS2R R10, SRZ ;  /* 0x00000000000a7805 */ /* 0x000fe2000001ff00 */
        /* <DEDUP_REMOVED lines=11> */
[C---:B------:R-:W-:Y:S01]  /*2d120*/  ISETP.GE.U32.AND P3, PT, R17.reuse, 0x10, PT ;  /* 0x000000101100780c */ /* 0x040fe20003f66070 */
[----:B--2---:R-:W-:Y:S01]  /*2d130*/  @!P0 IMAD.MOV.U32 R4, RZ, RZ, R8 ;  /* 0x000000ffff048224 */ /* 0x004fe200078e0008 */
[----:B---3--:R-:W-:Y:S02]  /*2d140*/  @!P0 MOV R6, R2 ;  /* 0x0000000200068202 */ /* 0x008fe40000000f00 */
[----:B------:R-:W-:-:S03]  /*2d150*/  ISETP.GE.U32.AND P0, PT, R17, 0x2, PT ;  /* 0x000000021100780c */ /* 0x000fc60003f06070 */
[----:B------:R-:W-:-:S04]  /*2d160*/  IMAD R2, R6, R4, RZ ;  /* 0x0000000406027224 */ /* 0x000fc800078e02ff */
[----:B------:R-:W-:-:S07]  /*2d170*/  IMAD.MOV.U32 R13, RZ, RZ, R2 ;  /* 0x000000ffff0d7224 */ /* 0x000fce00078e0002 */
[----:B------:R-:W-:Y:S05]  /*2d180*/  WARPSYNC.COLLECTIVE R15, `(.L_x_921) ;  /* 0x000000000f087348 */ /* 0x000fea0003c00000 */
[----:B------:R0:W1:Y:S02]  /*2d190*/  SHFL.UP P6, R14, R13, R12, R11 ;  /* 0x0400000c0d0e7389 */ /* 0x00006400000c000b */
[----:B01----:R-:W-:Y:S01]  /*2d1a0*/  ENDCOLLECTIVE ;  /* 0x000000000000791b */ /* 0x003fe20003800000 */
.L_x_921:
[----:B------:R-:W-:Y:S02]  /*2d1b0*/  IMAD.MOV.U32 R12, RZ, RZ, 0x2 ;  /* 0x00000002ff0c7424 */ /* 0x000fe400078e00ff */
[----:B------:R-:W-:-:S05]  /*2d1c0*/  IMAD.MOV.U32 R3, RZ, RZ, R14 ;  /* 0x000000ffff037224 */ /* 0x000fca00078e000e */
[----:B------:R-:W-:Y:S02]  /*2d1d0*/  SEL R3, R3, RZ, P1 ;  /* 0x000000ff03037207 */ /* 0x000fe40000800000 */
[----:B------:R-:W-:-:S03]  /*2d1e0*/  ISETP.GE.U32.AND P1, PT, R17, 0x4, PT ;  /* 0x000000041100780c */ /* 0x000fc60003f26070 */
[----:B------:R-:W-:-:S05]  /*2d1f0*/  IMAD.IADD R2, R2, 0x1, R3 ;  /* 0x0000000102027824 */ /* 0x000fca00078e0203 */
[----:B------:R-:W-:-:S07]  /*2d200*/  MOV R13, R2 ;  /* 0x00000002000d7202 */ /* 0x000fce0000000f00 */
[----:B------:R-:W-:Y:S05]  /*2d210*/  WARPSYNC.COLLECTIVE R15, `(.L_x_922) ;  /* 0x000000000f087348 */ /* 0x000fea0003c00000 */
[----:B------:R0:W1:Y:S02]  /*2d220*/  SHFL.UP P6, R14, R13, R12, R11 ;  /* 0x0400000c0d0e7389 */ /* 0x00006400000c000b */
[----:B01----:R-:W-:Y:S01]  /*2d230*/  ENDCOLLECTIVE ;  /* 0x000000000000791b */ /* 0x003fe20003800000 */
.L_x_922:
[----:B------:R-:W-:Y:S02]  /*2d240*/  IMAD.MOV.U32 R12, RZ, RZ, 0x4 ;  /* 0x00000004ff0c7424 */ /* 0x000fe400078e00ff */
[----:B------:R-:W-:-:S05]  /*2d250*/  IMAD.MOV.U32 R3, RZ, RZ, R14 ;  /* 0x000000ffff037224 */ /* 0x000fca00078e000e */
[----:B------:R-:W-:-:S05]  /*2d260*/  SEL R3, R3, RZ, P0 ;  /* 0x000000ff03037207 */ /* 0x000fca0000000000 */
[----:B------:R-:W-:-:S05]  /*2d270*/  IMAD.IADD R2, R2, 0x1, R3 ;  /* 0x0000000102027824 */ /* 0x000fca00078e0203 */
[----:B------:R-:W-:-:S07]  /*2d280*/  MOV R13, R2 ;  /* 0x00000002000d7202 */ /* 0x000fce0000000f00 */
[----:B------:R-:W-:Y:S05]  /*2d290*/  WARPSYNC.COLLECTIVE R15, `(.L_x_923) ;  /* 0x000000000f087348 */ /* 0x000fea0003c00000 */
[----:B------:R0:W1:Y:S02]  /*2d2a0*/  SHFL.UP P6, R14, R13, R12, R11 ;  /* 0x0400000c0d0e7389 */ /* 0x00006400000c000b */
[----:B01----:R-:W-:Y:S01]  /*2d2b0*/  ENDCOLLECTIVE ;  /* 0x000000000000791b */ /* 0x003fe20003800000 */
.L_x_923:
        /* <DEDUP_REMOVED lines=8> */
.L_x_924:
        /* <DEDUP_REMOVED lines=8> */
.L_x_925:
[----:B------:R-:W-:Y:S02]  /*2d3c0*/  IMAD.MOV.U32 R12, RZ, RZ, 0x1f ;  /* 0x0000001fff0c7424 */ /* 0x000fe400078e00ff */
[----:B------:R-:W-:Y:S02]  /*2d3d0*/  IMAD.MOV.U32 R11, RZ, RZ, 0x1f ;  /* 0x0000001fff0b7424 */ /* 0x000fe400078e00ff */
[----:B------:R-:W-:-:S05]  /*2d3e0*/  IMAD.MOV.U32 R3, RZ, RZ, R14 ;  /* 0x000000ffff037224 */ /* 0x000fca00078e000e */
[----:B------:R-:W-:-:S05]  /*2d3f0*/  SEL R3, R3, RZ, P3 ;  /* 0x000000ff03037207 */ /* 0x000fca0001800000 */
[----:B------:R-:W-:-:S05]  /*2d400*/  IMAD.IADD R7, R2, 0x1, R3 ;  /* 0x0000000102077824 */ /* 0x000fca00078e0203 */
[----:B------:R-:W-:-:S07]  /*2d410*/  MOV R13, R7 ;  /* 0x00000007000d7202 */ /* 0x000fce0000000f00 */
[----:B------:R-:W-:Y:S05]  /*2d420*/  WARPSYNC.COLLECTIVE R15, `(.L_x_926) ;  /* 0x000000000f087348 */ /* 0x000fea0003c00000 */
[----:B------:R0:W1:Y:S02]  /*2d430*/  SHFL.IDX P6, R14, R13, R12, R11 ;  /* 0x0000000c0d0e7389 */ /* 0x00006400000c000b */
[----:B01----:R-:W-:Y:S01]  /*2d440*/  ENDCOLLECTIVE ;  /* 0x000000000000791b */ /* 0x003fe20003800000 */
.L_x_926:
[----:B------:R-:W-:Y:S01]  /*2d450*/  IMAD.MOV.U32 R16, RZ, RZ, R14 ;  /* 0x000000ffff107224 */ /* 0x000fe200078e000e */
[----:B------:R-:W-:Y:S06]  /*2d460*/  BRA `(.L_x_927) ;  /* 0xffffffd000b47947 */ /* 0x000fec000383ffff */
.L_x_841:
[----:B------:R-:W-:Y:S01]  /*2d470*/  BSSY B0, `(.L_x_928) ;  /* 0x0000008000007945 */ /* 0x000fe20003800000 */
[----:B------:R-:W-:Y:S01]  /*2d480*/  MOV R13, R2 ;  /* 0x00000002000d7202 */ /* 0x000fe20000000f00 */
[----:B------:R-:W-:Y:S02]  /*2d490*/  IMAD.MOV.U32 R12, RZ, RZ, 0x1 ;  /* 0x00000001ff0c7424 */ /* 0x000fe400078e00ff */
[----:B------:R-:W-:Y:S02]  /*2d4a0*/  IMAD.MOV.U32 R11, RZ, RZ, RZ ;  /* 0x000000ffff0b7224 */ /* 0x000fe400078e00ff */
[----:B------:R-:W-:-:S07]  /*2d4b0*/  IMAD.MOV.U32 R15, RZ, RZ, -0x1 ;  /* 0xffffffffff0f7424 */ /* 0x000fce00078e00ff */
[----:B0-----:R-:W-:Y:S05]  /*2d4c0*/  WARPSYNC.COLLECTIVE R15, `(.L_x_929) ;  /* 0x000000000f087348 */ /* 0x001fea0003c00000 */
[----:B------:R1:W2:Y:S02]  /*2d4d0*/  SHFL.UP P6, R14, R13, R12, R11 ;  /* 0x0400000c0d0e7389 */ /* 0x0002a400000c000b */
[----:B012---:R-:W-:Y:S01]  /*2d4e0*/  ENDCOLLECTIVE ;  /* 0x000000000000791b */ /* 0x007fe20003800000 */
.L_x_929:
[----:B------:R-:W-:Y:S05]  /*2d4f0*/  BSYNC B0 ;  /* 0x0000000000007941 */ /* 0x000fea0003800000 */
.L_x_928:
[----:B------:R-:W2:Y:S01]  /*2d500*/  LDL R7, [R1+0x10] ;  /* 0x0000100001077983 */ /* 0x000ea20000100800 */
[----:B------:R-:W-:Y:S01]  /*2d510*/  MOV R3, R14 ;  /* 0x0000000e00037202 */ /* 0x000fe20000000f00 */
[----:B------:R-:W-:Y:S01]  /*2d520*/  IMAD.MOV.U32 R12, RZ, RZ, 0x2 ;  /* 0x00000002ff0c7424 */ /* 0x000fe200078e00ff */
[----:B------:R-:W-:Y:S01]  /*2d530*/  MOV R11, RZ ;  /* 0x000000ff000b7202 */ /* 0x000fe20000000f00 */
[----:B------:R-:W-:Y:S01]  /*2d540*/  IMAD.MOV.U32 R15, RZ, RZ, -0x1 ;  /* 0xffffffffff0f7424 */ /* 0x000fe200078e00ff */
[----:B--2---:R-:W-:-:S04]  /*2d550*/  LOP3.LUT P4, RZ, R7, 0x1, RZ, 0xc0, !PT ;  /* 0x0000000107ff7812 */ /* 0x004fc8000788c0ff */
[----:B------:R-:W-:-:S05]  /*2d560*/  SEL R3, R3, RZ, P4 ;  /* 0x000000ff03037207 */ /* 0x000fca0002000000 */
[----:B------:R-:W-:-:S04]  /*2d570*/  IMAD.IADD R2, R2, 0x1, R3 ;  /* 0x0000000102027824 */ /* 0x000fc800078e0203 */
[----:B------:R-:W-:-:S07]  /*2d580*/  IMAD.MOV.U32 R13, RZ, RZ, R2 ;  /* 0x000000ffff0d7224 */ /* 0x000fce00078e0002 */
[----:B------:R-:W-:Y:S05]  /*2d590*/  WARPSYNC.COLLECTIVE R15, `(.L_x_930) ;  /* 0x000000000f087348 */ /* 0x000fea0003c00000 */
[----:B------:R0:W1:Y:S02]  /*2d5a0*/  SHFL.UP P6, R14, R13, R12, R11 ;  /* 0x0400000c0d0e7389 */ /* 0x00006400000c000b */
[----:B01----:R-:W-:Y:S01]  /*2d5b0*/  ENDCOLLECTIVE ;  /* 0x000000000000791b */ /* 0x003fe20003800000 */
.L_x_930:
        /* <DEDUP_REMOVED lines=8> */
.L_x_931:
        /* <DEDUP_REMOVED lines=8> */
.L_x_932:
        /* <DEDUP_REMOVED lines=8> */
.L_x_933:
        /* <DEDUP_REMOVED lines=9> */
.L_x_934:
[----:B------:R-:W-:Y:S01]  /*2d7d0*/  IMAD.MOV.U32 R16, RZ, RZ, R14 ;  /* 0x000000ffff107224 */ /* 0x000fe200078e000e */
[----:B------:R-:W-:Y:S06]  /*2d7e0*/  BRA `(.L_x_935) ;  /* 0xffffffd000887947 */ /* 0x000fec000383ffff */
.L_x_843:
[----:B------:R-:W-:Y:S01]  /*2d7f0*/  BSSY B0, `(.L_x_936) ;  /* 0x0000006000007945 */ /* 0x000fe20003800000 */
[----:B------:R-:W-:Y:S02]  /*2d800*/  PLOP3.LUT P6, PT, P6, PT, PT, 0x8, 0x0 ;  /* 0x000000000000781c */ /* 0x000fe400037ce170 */
[----:B------:R-:W-:-:S11]  /*2d810*/  MOV R15, 0xffffffff ;  /* 0xffffffff000f7802 */ /* 0x000fd60000000f00 */
[----:B0-----:R-:W-:Y:S05]  /*2d820*/  WARPSYNC.COLLECTIVE R15, `(.L_x_937) ;  /* 0x000000000f087348 */ /* 0x001fea0003c00000 */
[----:B------:R-:W-:Y:S01]  /*2d830*/  VOTE.ANY R14, PT, P6 ;  /* 0x00000000000e7806 */ /* 0x000fe200030e0100 */
[----:B0-----:R-:W-:Y:S06]  /*2d840*/  ENDCOLLECTIVE ;  /* 0x000000000000791b */ /* 0x001fec0003800000 */
.L_x_937:
[----:B------:R-:W-:Y:S05]  /*2d850*/  BSYNC B0 ;  /* 0x0000000000007941 */ /* 0x000fea0003800000 */
.L_x_936:
[----:B------:R-:W-:Y:S01]  /*2d860*/  IMAD.MOV.U32 R3, RZ, RZ, R14 ;  /* 0x000000ffff037224 */ /* 0x000fe200078e000e */
[----:B------:R-:W-:Y:S01]  /*2d870*/  MOV R11, 0x1f ;  /* 0x0000001f000b7802 */ /* 0x000fe20000000f00 */
[----:B------:R-:W-:Y:S02]  /*2d880*/  IMAD.MOV.U32 R13, RZ, RZ, R4 ;  /* 0x000000ffff0d7224 */ /* 0x000fe400078e0004 */
[----:B------:R-:W0:Y:S01]  /*2d890*/  POPC R0, R3 ;  /* 0x0000000300007309 */ /* 0x000e220000000000 */
[----:B------:R-:W-:Y:S02]  /*2d8a0*/  IMAD.MOV.U32 R15, RZ, RZ, -0x1 ;  /* 0xffffffffff0f7424 */ /* 0x000fe400078e00ff */
[----:B0-----:R-:W-:-:S07]  /*2d8b0*/  IMAD.MOV.U32 R12, RZ, RZ, R0 ;  /* 0x000000ffff0c7224 */ /* 0x001fce00078e0000 */
[----:B------:R-:W-:Y:S05]  /*2d8c0*/  WARPSYNC.COLLECTIVE R15, `(.L_x_938) ;  /* 0x000000000f087348 */ /* 0x000fea0003c00000 */
[----:B------:R0:W1:Y:S02]  /*2d8d0*/  SHFL.IDX P6, R14, R13, R12, R11 ;  /* 0x0000000c0d0e7389 */ /* 0x00006400000c000b */
[----:B01----:R-:W-:Y:S01]  /*2d8e0*/  ENDCOLLECTIVE ;  /* 0x000000000000791b */ /* 0x003fe20003800000 */
.L_x_938:
[----:B------:R-:W-:Y:S02]  /*2d8f0*/  IMAD.MOV.U32 R13, RZ, RZ, R6 ;  /* 0x000000ffff0d7224 */ /* 0x000fe400078e0006 */
[----:B------:R-:W-:-:S07]  /*2d900*/  IMAD.MOV.U32 R4, RZ, RZ, R14 ;  /* 0x000000ffff047224 */ /* 0x000fce00078e000e */
[----:B------:R-:W-:Y:S05]  /*2d910*/  WARPSYNC.COLLECTIVE R15, `(.L_x_939) ;  /* 0x000000000f087348 */ /* 0x000fea0003c00000 */
[----:B------:R0:W1:Y:S02]  /*2d920*/  SHFL.IDX P6, R14, R13, R12, R11 ;  /* 0x0000000c0d0e7389 */ /* 0x00006400000c000b */
[----:B01----:R-:W-:Y:S01]  /*2d930*/  ENDCOLLECTIVE ;  /* 0x000000000000791b */ /* 0x003fe20003800000 */
.L_x_939:
[----:B------:R-:W-:Y:S01]  /*2d940*/  MOV R6, R14 ;  /* 0x0000000e00067202 */ /* 0x000fe20000000f00 */
[----:B------:R-:W-:Y:S06]  /*2d950*/  BRA `(.L_x_940) ;  /* 0xffffffd000687947 */ /* 0x000fec000383ffff */
.L_x_845:
[----:B------:R-:W-:Y:S01]  /*2d960*/  BSSY B0, `(.L_x_941) ;  /* 0x0000007000007945 */ /* 0x000fe20003800000 */
[----:B------:R-:W-:Y:S02]  /*2d970*/  IMAD.MOV.U32 R13, RZ, RZ, R7 ;  /* 0x000000ffff0d7224 */ /* 0x000fe400078e0007 */
[----:B------:R-:W-:Y:S02]  /*2d980*/  IMAD.MOV.U32 R11, RZ, RZ, 0x1f ;  /* 0x0000001fff0b7424 */ /* 0x000fe400078e00ff */
[----:B------:R-:W-:-:S07]  /*2d990*/  IMAD.MOV.U32 R15, RZ, RZ, -0x1 ;  /* 0xffffffffff0f7424 */ /* 0x000fce00078e00ff */
[----:B0123--:R-:W-:Y:S05]  /*2d9a0*/  WARPSYNC.COLLECTIVE R15, `(.L_x_942) ;  /* 0x000000000f087348 */ /* 0x00ffea0003c00000 */
[----:B------:R4:W0:Y:S02]  /*2d9b0*/  SHFL.IDX P6, R14, R13, R12, R11 ;  /* 0x0000000c0d0e7389 */ /* 0x00082400000c000b */
[----:B01234-:R-:W-:Y:S01]  /*2d9c0*/  ENDCOLLECTIVE ;  /* 0x000000000000791b */ /* 0x01ffe20003800000 */
.L_x_942:
[----:B------:R-:W-:Y:S05]  /*2d9d0*/  BSYNC B0 ;  /* 0x0000000000007941 */ /* 0x000fea0003800000 */
.L_x_941:
[----:B------:R-:W-:Y:S01]  /*2d9e0*/  MOV R7, R14 ;  /* 0x0000000e00077202 */ /* 0x000fe20000000f00 */
[----:B------:R-:W-:Y:S06]  /*2d9f0*/  BRA `(.L_x_943) ;  /* 0xffffffd000587947 */ /* 0x000fec000383ffff */
.L_x_849:
[----:B0-----:R0:W1:Y:S02]  /*2da00*/  SYNCS.PHASECHK.TRANS64.TRYWAIT P0, [R0+URZ+0x38820], R3 ;  /* 0x03882003000075a7 */ /* 0x001064000800017f */
[----:B-1----:R-:W-:Y:S05]  /*2da10*/  @!P0 NANOSLEEP.SYNCS 0x989680 ;  /* 0x009896800000895d */ /* 0x002fea0003900000 */
[----:B------:R-:W1:Y:S02]  /*2da20*/  @!P0 SYNCS.PHASECHK.TRANS64 P0, [R0+URZ+0x38820], R3 ;  /* 0x03882003000085a7 */ /* 0x000e64000800007f */
[----:B-1----:R-:W-:Y:S05]  /*2da30*/  @!P0 BRA `(.L_x_849) ;  /* 0xfffffffc00f08947 */ /* 0x002fea000383ffff */
[----:B------:R-:W-:Y:S05]  /*2da40*/  BRA `(.L_x_944) ;  /* 0xffffffd400ec7947 */ /* 0x000fea000383ffff */
.L_x_850:
[----:B------:R-:W1:Y:S01]  /*2da50*/  S2R R2, SR_TID.X ;  /* 0x0000000000027919 */ /* 0x000e620000002100 */
[----:B------:R-:W-:Y:S01]  /*2da60*/  BSSY B0, `(.L_x_945) ;  /* 0x000000a000007945 */ /* 0x000fe20003800000 */
[----:B------:R-:W-:Y:S01]  /*2da70*/  IMAD.MOV.U32 R12, RZ, RZ, RZ ;  /* 0x000000ffff0c7224 */ /* 0x000fe200078e00ff */
[----:B------:R-:W-:Y:S01]  /*2da80*/  MOV R15, 0xffffffff ;  /* 0xffffffff000f7802 */ /* 0x000fe20000000f00 */
[----:B--2---:R-:W-:Y:S01]  /*2da90*/  IMAD.MOV.U32 R11, RZ, RZ, 0x1f ;  /* 0x0000001fff0b7424 */ /* 0x004fe200078e00ff */
[----:B-1----:R-:W-:-:S04]  /*2daa0*/  SHF.R.U32.HI R2, RZ, 0x5, R2 ;  /* 0x00000005ff027819 */ /* 0x002fc80000011602 */
[----:B------:R-:W-:-:S05]  /*2dab0*/  LOP3.LUT R2, R2, 0x3, RZ, 0xc0, !PT ;  /* 0x0000000302027812 */ /* 0x000fca00078ec0ff */
[----:B------:R-:W-:-:S07]  /*2dac0*/  IMAD.MOV.U32 R13, RZ, RZ, R2 ;  /* 0x000000ffff0d7224 */ /* 0x000fce00078e0002 */
[----:B0-----:R-:W-:Y:S05]  /*2dad0*/  WARPSYNC.COLLECTIVE R15, `(.L_x_946) ;  /* 0x000000000f087348 */ /* 0x001fea0003c00000 */
[----:B------:R1:W2:Y:S02]  /*2dae0*/  SHFL.IDX P6, R14, R13, R12, R11 ;  /* 0x0000000c0d0e7389 */ /* 0x0002a400000c000b */
[----:B012---:R-:W-:Y:S01]  /*2daf0*/  ENDCOLLECTIVE ;  /* 0x000000000000791b */ /* 0x007fe20003800000 */
.L_x_946:
[----:B------:R-:W-:Y:S05]  /*2db00*/  BSYNC B0 ;  /* 0x0000000000007941 */ /* 0x000fea0003800000 */
.L_x_945:
[----:B------:R-:W-:Y:S05]  /*2db10*/  BRA `(.L_x_947) ;  /* 0xffffffd400d47947 */ /* 0x000fea000383ffff */
.L_x_851:
[----:B------:R-:W-:Y:S01]  /*2db20*/  BSSY B0, `(.L_x_948) ;  /* 0x0000006000007945 */ /* 0x000fe20003800000 */
[----:B------:R-:W-:-:S07]  /*2db30*/  IMAD.MOV.U32 R15, RZ, RZ, -0x1 ;  /* 0xffffffffff0f7424 */ /* 0x000fce00078e00ff */
[----:B012---:R-:W-:Y:S05]  /*2db40*/  WARPSYNC.COLLECTIVE R15, `(.L_x_949) ;  /* 0x000000000f0c7348 */ /* 0x007fea0003c00000 */
[----:B------:R-:W-:Y:S02]  /*2db50*/  ELECT P6, UR62, PT ;  /* 0x00000000003e782f */ /* 0x000fe400038c0000 */
[----:B------:R-:W-:Y:S01]  /*2db60*/  MOV R14, UR62 ;  /* 0x0000003e000e7c02 */ /* 0x000fe20008000f00 */
[----:B012---:R-:W-:Y:S10]  /*2db70*/  ENDCOLLECTIVE ;  /* 0x000000000000791b */ /* 0x007ff40003800000 */
.L_x_949:
[----:B------:R-:W-:Y:S05]  /*2db80*/  BSYNC B0 ;  /* 0x0000000000007941 */ /* 0x000fea0003800000 */
.L_x_948:
[----:B------:R-:W-:Y:S05]  /*2db90*/  BRA `(.L_x_950) ;  /* 0xffffffd400c87947 */ /* 0x000fea000383ffff */
.L_x_853:
[----:B0-----:R0:W1:Y:S02]  /*2dba0*/  SYNCS.PHASECHK.TRANS64.TRYWAIT P0, [R6+URZ], R5 ;  /* 0x00000005060075a7 */ /* 0x001064000800017f */
[----:B-1----:R-:W-:Y:S05]  /*2dbb0*/  @!P0 NANOSLEEP.SYNCS 0x989680 ;  /* 0x009896800000895d */ /* 0x002fea0003900000 */
[----:B------:R-:W1:Y:S02]  /*2dbc0*/  @!P0 SYNCS.PHASECHK.TRANS64 P0, [R6+URZ], R5 ;  /* 0x00000005060085a7 */ /* 0x000e64000800007f */
[----:B-1----:R-:W-:Y:S05]  /*2dbd0*/  @!P0 BRA `(.L_x_853) ;  /* 0xfffffffc00f08947 */ /* 0x002fea000383ffff */
[----:B------:R-:W-:Y:S05]  /*2dbe0*/  BRA `(.L_x_951) ;  /* 0xffffffd800007947 */ /* 0x000fea000383ffff */
.L_x_854:
[----:B-1----:R1:W3:Y:S02]  /*2dbf0*/  SYNCS.PHASECHK.TRANS64.TRYWAIT P0, [R7+URZ], R2 ;  /* 0x00000002070075a7 */ /* 0x0022e4000800017f */
[----:B---3--:R-:W-:Y:S05]  /*2dc00*/  @!P0 NANOSLEEP.SYNCS 0x989680 ;  /* 0x009896800000895d */ /* 0x008fea0003900000 */
[----:B------:R-:W3:Y:S02]  /*2dc10*/  @!P0 SYNCS.PHASECHK.TRANS64 P0, [R7+URZ], R2 ;  /* 0x00000002070085a7 */ /* 0x000ee4000800007f */
[----:B---3--:R-:W-:Y:S05]  /*2dc20*/  @!P0 BRA `(.L_x_854) ;  /* 0xfffffffc00f08947 */ /* 0x008fea000383ffff */
[----:B------:R-:W-:Y:S05]  /*2dc30*/  BRA `(.L_x_952) ;  /* 0xffffffd400f47947 */ /* 0x000fea000383ffff */
.L_x_856:
[----:B---3--:R3:W4:Y:S02]  /*2dc40*/  SYNCS.PHASECHK.TRANS64.TRYWAIT P0, [R4+URZ], R5 ;  /* 0x00000005040075a7 */ /* 0x008724000800017f */
[----:B----4-:R-:W-:Y:S05]  /*2dc50*/  @!P0 NANOSLEEP.SYNCS 0x989680 ;  /* 0x009896800000895d */ /* 0x010fea0003900000 */
[----:B------:R-:W4:Y:S02]  /*2dc60*/  @!P0 SYNCS.PHASECHK.TRANS64 P0, [R4+URZ], R5 ;  /* 0x00000005040085a7 */ /* 0x000f24000800007f */
[----:B----4-:R-:W-:Y:S05]  /*2dc70*/  @!P0 BRA `(.L_x_856) ;  /* 0xfffffffc00f08947 */ /* 0x010fea000383ffff */
[----:B------:R-:W-:Y:S05]  /*2dc80*/  BRA `(.L_x_953) ;  /* 0xffffffd400f87947 */ /* 0x000fea000383ffff */
.L_x_954:
        /* <DEDUP_REMOVED lines=15> */
.L_x_14841:


//--------------------- .text._ZN7cutlass13device_kernelIN5flash11enable_sm90INS1_16FlashAttnFwdSm90INS1_25CollectiveMainloopFwdSm90ILi2EN4cute5tupleIJNS5_1CILi1EEES8_S8_EEENS6_IJNS7_ILi128EEENS7_ILi64EEENS7_ILi256EEEEEELi256ENS_6half_tEfNS_4arch4Sm90ELb0ELb1ELb0ELb0ELb0ELb0ELb0ELb1ELb1ELb1ELb1ELb0EEENS1_21CollectiveEpilogueFwdINS6_IJSA_SC_SB_EEES9_SE_SG_Li256ELb0ELb1ELb1ELb0EEENS1_19SingleTileSchedulerILb0ELb1ELb1ELi128EEEEEEEEEvNT_6ParamsE --------------------------
	.section	.text._ZN7cutlass13device_kernelIN5flash11enable_sm90INS1_16FlashAttnFwdSm90INS1_25CollectiveMainloopFwdSm90ILi2EN4cute5tupleIJNS5_1CILi1EEES8_S8_EEENS6_IJNS7_ILi128EEENS7_ILi64EEENS7_ILi256EEEEEELi256ENS_6half_tEfNS_4arch4Sm90ELb0ELb1ELb0ELb0ELb0ELb0ELb0ELb1ELb1ELb1ELb1ELb0EEENS1_21CollectiveEpilogueFwdINS6_IJSA_SC_SB_EEES9_SE_SG_Li256ELb0ELb1ELb1ELb0EEENS1_19SingleTileSchedulerILb0ELb1ELb1ELi128EEEEEEEEEvNT_6ParamsE,"ax",@progbits
	.align	128
.text._ZN7cutlass13device_kernelIN5flash11enable_sm90INS1_16FlashAttnFwdSm90INS1_25CollectiveMainloopFwdSm90ILi2EN4cute5tupleIJNS5_1CILi1EEES8_S8_EEENS6_IJNS7_ILi128EEENS7_ILi64EEENS7_ILi256EEEEEELi256ENS_6half_tEfNS_4arch4Sm90ELb0ELb1ELb0ELb0ELb0ELb0ELb0ELb1ELb1ELb1ELb1ELb0EEENS1_21CollectiveEpilogueFwdINS6_IJSA_SC_SB_EEES9_SE_SG_Li256ELb0ELb1ELb1ELb0EEENS1_19SingleTileSchedulerILb0ELb1ELb1ELi128EEEEEEEEEvNT_6ParamsE:
        .type           _ZN7cutlass13device_kernelIN5flash11enable_sm90INS1_16FlashAttnFwdSm90INS1_25CollectiveMainloopFwdSm90ILi2EN4cute5tupleIJNS5_1CILi1EEES8_S8_EEENS6_IJNS7_ILi128EEENS7_ILi64EEENS7_ILi256EEEEEELi256ENS_6half_tEfNS_4arch4Sm90ELb0ELb1ELb0ELb0ELb0ELb0ELb0ELb1ELb1ELb1ELb1ELb0EEENS1_21CollectiveEpilogueFwdINS6_IJSA_SC_SB_EEES9_SE_SG_Li256ELb0ELb1ELb1ELb0EEENS1_19SingleTileSchedulerILb0ELb1ELb1ELi128EEEEEEEEEvNT_6ParamsE,@function
        .size           _ZN7cutlass13device_kernelIN5flash11enable_sm90INS1_16FlashAttnFwdSm90INS1_25CollectiveMainloopFwdSm90ILi2EN4cute5tupleIJNS5_1CILi1EEES8_S8_EEENS6_IJNS7_ILi128EEENS7_ILi64EEENS7_ILi256EEEEEELi256ENS_6half_tEfNS_4arch4Sm90ELb0ELb1ELb0ELb0ELb0ELb0ELb0ELb1ELb1ELb1ELb1ELb0EEENS1_21CollectiveEpilogueFwdINS6_IJSA_SC_SB_EEES9_SE_SG_Li256ELb0ELb1ELb1ELb0EEENS1_19SingleTileSchedulerILb0ELb1ELb1ELi128EEEEEEEEEvNT_6ParamsE,(.L_x_14842 - _ZN7cutlass13device_kernelIN5flash11enable_sm90INS1_16FlashAttnFwdSm90INS1_25CollectiveMainloopFwdSm90ILi2EN4cute5tupleIJNS5_1CILi1EEES8_S8_EEENS6_IJNS7_ILi128EEENS7_ILi64EEENS7_ILi256EEEEEELi256ENS_6half_tEfNS_4arch4Sm90ELb0ELb1ELb0ELb0ELb0ELb0ELb0ELb1ELb1ELb1ELb1ELb0EEENS1_21CollectiveEpilogueFwdINS6_IJSA_SC_SB_EEES9_SE_SG_Li256ELb0ELb1ELb1ELb0EEENS1_19SingleTileSchedulerILb0ELb1ELb1ELi128EEEEEEEEEvNT_6ParamsE)
        .other          _ZN7cutlass13device_kernelIN5flash11enable_sm90INS1_16FlashAttnFwdSm90INS1_25CollectiveMainloopFwdSm90ILi2EN4cute5tupleIJNS5_1CILi1EEES8_S8_EEENS6_IJNS7_ILi128EEENS7_ILi64EEENS7_ILi256EEEEEELi256ENS_6half_tEfNS_4arch4Sm90ELb0ELb1ELb0ELb0ELb0ELb0ELb0ELb1ELb1ELb1ELb1ELb0EEENS1_21CollectiveEpilogueFwdINS6_IJSA_SC_SB_EEES9_SE_SG_Li256ELb0ELb1ELb1ELb0EEENS1_19SingleTileSchedulerILb0ELb1ELb1ELi128EEEEEEEEEvNT_6ParamsE,@"STO_CUDA_ENTRY STV_DEFAULT"
_ZN7cutlass13device_kernelIN5flash11enable_sm90INS1_16FlashAttnFwdSm90INS1_25CollectiveMainloopFwdSm90ILi2EN4cute5tupleIJNS5_1CILi1EEES8_S8_EEENS6_IJNS7_ILi128EEENS7_ILi64EEENS7_ILi256EEEEEELi256ENS_6half_tEfNS_4arch4Sm90ELb0ELb1ELb0ELb0ELb0ELb0ELb0ELb1ELb1ELb1ELb1ELb0EEENS1_21CollectiveEpilogueFwdINS6_IJSA_SC_SB_EEES9_SE_SG_Li256ELb0ELb1ELb1ELb0EEENS1_19SingleTileSchedulerILb0ELb1ELb1ELi128EEEEEEEEEvNT_6ParamsE:
        /* <DEDUP_REMOVED lines=18> */
.L_x_956:
[----:B------:R-:W-:Y:S05]  /*0120*/  BSYNC B0 ;  /* 0x0000000000007941 */ /* 0x000fea0003800000 */
.L_x_955:
        /* <DEDUP_REMOVED lines=41> */
.L_x_957:
        /* <DEDUP_REMOVED lines=22> */
.L_x_958:
        /* <DEDUP_REMOVED lines=18> */
.L_x_959:
        /* <DEDUP_REMOVED lines=22> */
.L_x_960:
        /* <DEDUP_REMOVED lines=22> */
.L_x_961:
[----:B0-----:R-:W-:Y:S01]  /*0900*/  UMOV UR4, 0x1 ;  /* 0x0000000100047882 */ /* 0x001fe20000000000 */
[----:B------:R-:W-:Y:S01]  /*0910*/  PLOP3.LUT P0, PT, PT, PT, UP0, 0x80, 0x0 ;  /* 0x000000000000781c */ /* 0x000fe20003f0f008 */
[----:B------:R-:W-:Y:S01]  /*0920*/  USEL UR4, UR4, 0x2, !UP0 ;  /* 0x0000000204047887 */ /* 0x000fe2000c000000 */
[----:B------:R-:W-:Y:S01]  /*0930*/  NOP ;  /* 0x0000000000007918 */ /* 0x000fe20000000000 */
[----:B------:R-:W-:Y:S04]  /*0940*/  BSSY B6, `(.L_x_962) ;  /* 0x0001366000067945 */ /* 0x000fe80003800000 */
[----:B------:R-:W-:-:S05]  /*0950*/  IMAD.U32 R2, RZ, RZ, UR4 ;  /* 0x00000004ff027e24 */ /* 0x000fca000f8e00ff */
[----:B------:R0:W-:Y:S01]  /*0960*/  STL [R1+0xc], R2 ;  /* 0x00000c0201007387 */ /* 0x0001e20000100800 */
[----:B-12-4-:R-:W-:Y:S06]  /*0970*/  BAR.SYNC.DEFER_BLOCKING 0x0 ;  /* 0x0000000000007b1d */ /* 0x016fec0000010000 */
[----:B------:R-:W-:Y:S05]  /*0980*/  @!P0 BRA `(.L_x_963) ;  /* 0x000000e800588947 */ /* 0x000fea0003800000 */
.L_x_964:
[----:B------:R-:W-:-:S08]  /*0990*/  NOP ;  /* 0x0000000000007918 */ /* 0x000fd00000000000 */
[----:B------:R-:W1:Y:S02]  /*09a0*/  USETMAXREG.TRY_ALLOC.CTAPOOL UP0, 0xf0 ;  /* 0x000000f0000079c8 */ /* 0x000e640008000600 */
[----:B-1----:R-:W-:-:S13]  /*09b0*/  PLOP3.LUT P0, PT, PT, PT, UP0, 0x80, 0x0 ;  /* 0x000000000000781c */ /* 0x002fda0003f0f008 */
[----:B------:R-:W-:Y:S05]  /*09c0*/  @!P0 BRA `(.L_x_964) ;  /* 0xfffffffc00f08947 */ /* 0x000fea000383ffff */
[----:B------:R-:W1:Y:S01]  /*09d0*/  S2UR UR6, SR_CTAID.Y ;  /* 0x00000000000679c3 */ /* 0x000e620000002600 */
[----:B------:R-:W-:Y:S02]  /*09e0*/  ULDC UR7, c[0x0][0xc50] ;  /* 0x0003140000077ab9 */ /* 0x000fe40000000800 */
[----:B------:R-:W-:-:S05]  /*09f0*/  UISETP.NE.AND UP0, UPT, UR7, 0x1, UPT ;  /* 0x000000010700788c */ /* 0x000fca000bf05270 */
[----:B------:R-:W2:Y:S06]  /*0a00*/  S2UR UR8, SR_CTAID.Z ;  /* 0x00000000000879c3 */ /* 0x000eac0000002700 */
[----:B------:R-:W-:Y:S01]  /*0a10*/  @UP0 ULDC UR4, c[0x0][0xc54] ;  /* 0x0003150000040ab9 */ /* 0x000fe20000000800 */
[----:B------:R-:W-:Y:S01]  /*0a20*/  @UP0 ULDC UR9, c[0x0][0xc58] ;  /* 0x0003160000090ab9 */ /* 0x000fe20000000800 */
[----:B-1----:R-:W-:Y:S02]  /*0a30*/  UIMAD.WIDE.U32 UR4, UR6, UR4, URZ ;  /* 0x00000004060472a5 */ /* 0x002fe4000f8e003f */
[----:B------:R-:W-:-:S02]  /*0a40*/  UMOV UR10, UR6 ;  /* 0x00000006000a7c82 */ /* 0x000fc40008000000 */
[----:B------:R-:W-:Y:S01]  /*0a50*/  @UP0 USHF.R.U32.HI UR10, URZ, UR9, UR5 ;  /* 0x000000093f0a0299 */ /* 0x000fe20008011605 */
[----:B------:R-:W-:Y:S06]  /*0a60*/  BAR.ARV 0x8, 0x180 ;  /* 0x0206000000007b1d */ /* 0x000fec0000002000 */
[----:B------:R-:W-:Y:S01]  /*0a70*/  IMAD.U32 R0, RZ, RZ, UR10 ;  /* 0x0000000aff007e24 */ /* 0x000fe2000f8e00ff */
[----:B--2---:R-:W-:Y:S01]  /*0a80*/  ISETP.LE.AND P0, PT, RZ, UR8, PT ;  /* 0x00000008ff007c0c */ /* 0x004fe2000bf03270 */
[----:B------:R-:W-:-:S03]  /*0a90*/  UIADD3 UR4, -UR10, URZ, URZ ;  /* 0x0000003f0a047290 */ /* 0x000fc6000fffe13f */
[----:B------:R3:W-:Y:S01]  /*0aa0*/  STL [R1], R0 ;  /* 0x0000000001007387 */ /* 0x0007e20000100800 */
[----:B------:R-:W-:-:S08]  /*0ab0*/  UIMAD UR6, UR7, UR4, UR6 ;  /* 0x00000004070672a4 */ /* 0x000fd0000f8e0206 */
[----:B------:R-:W-:Y:S05]  /*0ac0*/  @!P0 BRA `(.L_x_965) ;  /* 0x0000013400348947 */ /* 0x000fea0003800000 */
[----:B------:R-:W1:Y:S01]  /*0ad0*/  S2UR UR38, SR_CTAID.X ;  /* 0x00000000002679c3 */ /* 0x000e620000002500 */
[----:B------:R-:W-:Y:S01]  /*0ae0*/  ULDC UR7, c[0x0][0x448] ;  /* 0x0001120000077ab9 */ /* 0x000fe20000000800 */
[----:B------:R-:W-:Y:S01]  /*0af0*/  ULDC.64 UR4, c[0x0][0x418] ;  /* 0x0001060000047ab9 */ /* 0x000fe20000000a00 */
[----:B---3--:R-:W2:Y:S01]  /*0b00*/  S2R R0, SR_TID.X ;  /* 0x0000000000007919 */ /* 0x008ea20000002100 */
[----:B------:R-:W-:Y:S02]  /*0b10*/  UISETP.NE.AND UP1, UPT, UR7, 0x1, UPT ;  /* 0x000000010700788c */ /* 0x000fe4000bf25270 */
[----:B------:R-:W-:Y:S01]  /*0b20*/  UISETP.NE.U32.AND UP0, UPT, UR4, URZ, UPT ;  /* 0x0000003f0400728c */ /* 0x000fe2000bf05070 */
[----:B------:R-:W-:Y:S01]  /*0b30*/  ULDC UR7, c[0x0][0x424] ;  /* 0x0001090000077ab9 */ /* 0x000fe20000000800 */
[----:B------:R-:W-:Y:S02]  /*0b40*/  ULDC UR42, c[0x0][0x288] ;  /* 0x0000a200002a7ab9 */ /* 0x000fe40000000800 */
[----:B------:R-:W-:-:S02]  /*0b50*/  UISETP.NE.AND.EX UP0, UPT, UR5, URZ, UPT, UP0 ;  /* 0x0000003f0500728c */ /* 0x000fc4000bf05300 */
[----:B------:R-:W-:Y:S01]  /*0b60*/  UIADD3 UR10, -UR42, 0x1, URZ ;  /* 0x000000012a0a7890 */ /* 0x000fe2000fffe13f */
[----:B------:R-:W-:Y:S01]  /*0b70*/  ULDC.64 UR4, c[0x0][0x9e0] ;  /* 0x0002780000047ab9 */ /* 0x000fe20000000a00 */
[----:B------:R-:W-:Y:S02]  /*0b80*/  USEL UR12, UR7, 0x1, UP0 ;  /* 0x00000001070c7887 */ /* 0x000fe40008000000 */
[----:B------:R-:W-:Y:S01]  /*0b90*/  UISETP.GE.AND UP0, UPT, UR5, 0x1, UPT ;  /* 0x000000010500788c */ /* 0x000fe2000bf06270 */
[----:B------:R-:W-:Y:S01]  /*0ba0*/  @UP1 ULDC UR9, c[0x0][0x44c] ;  /* 0x0001130000091ab9 */ /* 0x000fe20000000800 */
[----:B------:R-:W-:Y:S01]  /*0bb0*/  ULDC UR13, c[0x0][0x2f0] ;  /* 0x0000bc00000d7ab9 */ /* 0x000fe20000000800 */
[----:B------:R-:W-:Y:S01]  /*0bc0*/  @UP1 ULDC UR11, c[0x0][0x450] ;  /* 0x00011400000b1ab9 */ /* 0x000fe20000000800 */
[----:B------:R-:W-:Y:S02]  /*0bd0*/  UIMAD UR10, UR12, UR13, UR10 ;  /* 0x0000000d0c0a72a4 */ /* 0x000fe4000f8e020a */
[----:B------:R-:W-:Y:S01]  /*0be0*/  PLOP3.LUT P1, PT, PT, PT, UP0, 0x80, 0x0 ;  /* 0x000000000000781c */ /* 0x000fe20003f2f008 */
[----:B-1----:R-:W-:Y:S01]  /*0bf0*/  USHF.L.U32 UR38, UR38, 0x7, URZ ;  /* 0x0000000726267899 */ /* 0x002fe2000800063f */
[----:B------:R-:W-:-:S03]  /*0c00*/  IMAD.U32 R17, RZ, RZ, UR12 ;  /* 0x0000000cff117e24 */ /* 0x000fc6000f8e00ff */
[----:B------:R-:W-:Y:S02]  /*0c10*/  @UP1 UIADD3 UR8, UR38, 0x7f, URZ ;  /* 0x0000007f26081890 */ /* 0x000fe4000fffe03f */
[----:B------:R-:W-:Y:S02]  /*0c20*/  UIADD3 UR7, UR38, 0x7f, URZ ;  /* 0x0000007f26077890 */ /* 0x000fe4000fffe03f */
[----:B------:R-:W-:Y:S01]  /*0c30*/  UIMAD.WIDE.U32 UR8, UR8, UR9, URZ ;  /* 0x00000009080872a5 */ /* 0x000fe2000f8e003f */
[----:B--2---:R-:W-:-:S03]  /*0c40*/  VIADD R18, R0, 0xffffff80 ;  /* 0xffffff8000127836 */ /* 0x004fc60000000000 */
[----:B------:R-:W-:-:S04]  /*0c50*/  @UP1 USHF.R.U32.HI UR7, URZ, UR11, UR9 ;  /* 0x0000000b3f071299 */ /* 0x000fc80008011609 */
[----:B------:R-:W-:-:S04]  /*0c60*/  UIADD3 UR10, UR10, UR7, URZ ;  /* 0x000000070a0a7290 */ /* 0x000fc8000fffe03f */
[----:B------:R-:W-:Y:S01]  /*0c70*/  UIADD3 UR4, UR10, UR4, URZ ;  /* 0x000000040a047290 */ /* 0x000fe2000fffe03f */
[----:B------:R-:W-:Y:S11]  /*0c80*/  @!P1 BRA `(.L_x_966) ;  /* 0x0000000000449947 */ /* 0x000ff60003800000 */
[----:B------:R-:W-:Y:S01]  /*0c90*/  ISETP.LT.AND P0, PT, RZ, UR10, PT ;  /* 0x0000000aff007c0c */ /* 0x000fe2000bf01270 */
[----:B------:R-:W-:-:S12]  /*0ca0*/  UIADD3 UR7, UR10, -0x1, URZ ;  /* 0xffffffff0a077890 */ /* 0x000fd8000fffe03f */
[----:B------:R-:W-:Y:S05]  /*0cb0*/  @P0 BRA `(.L_x_967) ;  /* 0x00000000001c0947 */ /* 0x000fea0003800000 */
[----:B------:R-:W-:Y:S02]  /*0cc0*/  UISETP.NE.AND UP0, UPT, UR5, 0x1, UPT ;  /* 0x000000010500788c */ /* 0x000fe4000bf05270 */
[----:B------:R-:W-:-:S09]  /*0cd0*/  UIADD3 UR7, -UR10, URZ, URZ ;  /* 0x0000003f0a077290 */ /* 0x000fd2000fffe13f */
[----:B------:R-:W-:Y:S02]  /*0ce0*/  @UP0 ULDC.64 UR10, c[0x0][0x9e8] ;  /* 0x00027a00000a0ab9 */ /* 0x000fe40000000a00 */
[----:B------:R-:W-:-:S04]  /*0cf0*/  UIMAD.WIDE.U32 UR8, UR7, UR10, URZ ;  /* 0x0000000a070872a5 */ /* 0x000fc8000f8e003f */
[----:B------:R-:W-:-:S04]  /*0d00*/  @UP0 USHF.R.U32.HI UR7, URZ, UR11, UR9 ;  /* 0x0000000b3f070299 */ /* 0x000fc80008011609 */
[----:B------:R-:W-:Y:S01]  /*0d10*/  ULOP3.LUT UR7, URZ, UR7, URZ, 0x33, !UPT ;  /* 0x000000073f077292 */ /* 0x000fe2000f8e333f */
[----:B------:R-:W-:Y:S11]  /*0d20*/  BRA `(.L_x_968) ;  /* 0x0000000000107947 */ /* 0x000ff60003800000 */
.L_x_967:
[----:B------:R-:W-:-:S11]  /*0d30*/  UISETP.NE.AND UP0, UPT, UR5, 0x1, UPT ;  /* 0x000000010500788c */ /* 0x000fd6000bf05270 */
[----:B------:R-:W-:Y:S02]  /*0d40*/  @UP0 ULDC.64 UR10, c[0x0][0x9e8] ;  /* 0x00027a00000a0ab9 */ /* 0x000fe40000000a00 */
[----:B------:R-:W-:-:S04]  /*0d50*/  UIMAD.WIDE.U32 UR8, UR7, UR10, URZ ;  /* 0x0000000a070872a5 */ /* 0x000fc8000f8e003f */
[----:B------:R-:W-:-:S12]  /*0d60*/  @UP0 USHF.R.U32.HI UR7, URZ, UR11, UR9 ;  /* 0x0000000b3f070299 */ /* 0x000fd80008011609 */
.L_x_968:
[----:B------:R-:W-:-:S04]  /*0d70*/  UIMAD UR7, UR7, UR5, UR5 ;  /* 0x00000005070772a4 */ /* 0x000fc8000f8e0205 */
[----:B------:R-:W-:-:S04]  /*0d80*/  UISETP.LT.AND UP0, UPT, UR4, UR7, UPT ;  /* 0x000000070400728c */ /* 0x000fc8000bf01270 */
[----:B------:R-:W-:-:S12]  /*0d90*/  USEL UR4, UR4, UR7, UP0 ;  /* 0x0000000704047287 */ /* 0x000fd80008000000 */
.L_x_966:
[----:B------:R-:W-:Y:S01]  /*0da0*/  R2UR UR15, R17 ;  /* 0x00000000110f72ca */ /* 0x000fe200000e0000 */
[----:B------:R-:W-:Y:S01]  /*0db0*/  UIADD3 UR10, UR4, 0x3f, URZ ;  /* 0x0000003f040a7890 */ /* 0x000fe2000fffe03f */
[----:B------:R-:W-:Y:S01]  /*0dc0*/  @UP1 ULDC UR8, c[0x0][0x44c] ;  /* 0x0001130000081ab9 */ /* 0x000fe20000000800 */
[----:B------:R-:W-:Y:S02]  /*0dd0*/  @UP1 ULDC UR14, c[0x0][0x450] ;  /* 0x00011400000e1ab9 */ /* 0x000fe40000000800 */
[----:B------:R-:W-:Y:S02]  /*0de0*/  USHF.R.S32.HI UR11, URZ, 0x1f, UR10 ;  /* 0x0000001f3f0b7899 */ /* 0x000fe4000801140a */
[----:B------:R-:W-:Y:S02]  /*0df0*/  UIMAD.WIDE.U32 UR8, UR38, UR8, URZ ;  /* 0x00000008260872a5 */ /* 0x000fe4000f8e003f */
[----:B------:R-:W-:Y:S01]  /*0e00*/  ULEA.HI UR11, UR11, UR10, URZ, 0x6 ;  /* 0x0000000a0b0b7291 */ /* 0x000fe2000f8f303f */
[----:B------:R-:W-:Y:S01]  /*0e10*/  UMOV UR12, UR38 ;  /* 0x00000026000c7c82 */ /* 0x000fe20008000000 */
[----:B------:R-:W-:-:S02]  /*0e20*/  @UP1 USHF.R.U32.HI UR12, URZ, UR14, UR9 ;  /* 0x0000000e3f0c1299 */ /* 0x000fc40008011609 */
[----:B------:R-:W-:Y:S02]  /*0e30*/  UIMAD UR7, UR15, UR13, 0x3f ;  /* 0x0000003f0f0774a4 */ /* 0x000fe4000f8e020d */
[----:B------:R-:W-:Y:S02]  /*0e40*/  USHF.R.S32.HI UR11, URZ, 0x6, UR11 ;  /* 0x000000063f0b7899 */ /* 0x000fe4000801140b */
[----:B------:R-:W-:Y:S02]  /*0e50*/  USHF.R.S32.HI UR4, URZ, 0x1f, UR7 ;  /* 0x0000001f3f047899 */ /* 0x000fe40008011407 */
[----:B------:R-:W-:Y:S02]  /*0e60*/  UIMAD UR42, UR15, UR13, -UR42 ;  /* 0x0000000d0f2a72a4 */ /* 0x000fe4000f8e0a2a */
[----:B------:R-:W-:Y:S02]  /*0e70*/  ULEA.HI UR4, UR4, UR7, URZ, 0x6 ;  /* 0x0000000704047291 */ /* 0x000fe4000f8f303f */
[----:B------:R-:W-:-:S02]  /*0e80*/  UIADD3 UR7, UR42, UR12, URZ ;  /* 0x0000000c2a077290 */ /* 0x000fc4000fffe03f */
[----:B------:R-:W-:Y:S01]  /*0e90*/  USHF.R.S32.HI UR4, URZ, 0x6, UR4 ;  /* 0x000000063f047899 */ /* 0x000fe20008011404 */
[----:B------:R-:W-:-:S03]  /*0ea0*/  ULDC UR8, c[0x0][0x9dc] ;  /* 0x0002770000087ab9 */ /* 0x000fc60000000800 */
[----:B------:R-:W-:-:S04]  /*0eb0*/  UISETP.LT.AND UP0, UPT, UR4, UR11, UPT ;  /* 0x0000000b0400728c */ /* 0x000fc8000bf01270 */
[----:B------:R-:W-:Y:S02]  /*0ec0*/  USEL UR11, UR4, UR11, UP0 ;  /* 0x0000000b040b7287 */ /* 0x000fe40008000000 */
[----:B------:R-:W-:Y:S01]  /*0ed0*/  UIADD3 UR4, UR7, -UR8, URZ ;  /* 0x8000000807047290 */ /* 0x000fe2000fffe03f */
[----:B------:R-:W-:Y:S11]  /*0ee0*/  @!P1 BRA `(.L_x_969) ;  /* 0x0000000000449947 */ /* 0x000ff60003800000 */
[----:B------:R-:W-:-:S06]  /*0ef0*/  UISETP.GT.AND UP0, UPT, UR7, -0x1, UPT ;  /* 0xffffffff0700788c */ /* 0x000fcc000bf04270 */
[----:B------:R-:W-:-:S13]  /*0f00*/  PLOP3.LUT P0, PT, PT, PT, UP0, 0x80, 0x0 ;  /* 0x000000000000781c */ /* 0x000fda0003f0f008 */
[----:B------:R-:W-:Y:S05]  /*0f10*/  @P0 BRA `(.L_x_970) ;  /* 0x00000000001c0947 */ /* 0x000fea0003800000 */
[----:B------:R-:W-:Y:S02]  /*0f20*/  UISETP.NE.AND UP0, UPT, UR5, 0x1, UPT ;  /* 0x000000010500788c */ /* 0x000fe4000bf05270 */
[----:B------:R-:W-:-:S09]  /*0f30*/  ULOP3.LUT UR7, URZ, UR7, URZ, 0x33, !UPT ;  /* 0x000000073f077292 */ /* 0x000fd2000f8e333f */
[----:B------:R-:W-:Y:S02]  /*0f40*/  @UP0 ULDC.64 UR12, c[0x0][0x9e8] ;  /* 0x00027a00000c0ab9 */ /* 0x000fe40000000a00 */
[----:B------:R-:W-:-:S04]  /*0f50*/  UIMAD.WIDE.U32 UR8, UR7, UR12, URZ ;  /* 0x0000000c070872a5 */ /* 0x000fc8000f8e003f */
[----:B------:R-:W-:-:S04]  /*0f60*/  @UP0 USHF.R.U32.HI UR7, URZ, UR13, UR9 ;  /* 0x0000000d3f070299 */ /* 0x000fc80008011609 */
[----:B------:R-:W-:Y:S01]  /*0f70*/  ULOP3.LUT UR7, URZ, UR7, URZ, 0x33, !UPT ;  /* 0x000000073f077292 */ /* 0x000fe2000f8e333f */
[----:B------:R-:W-:Y:S11]  /*0f80*/  BRA `(.L_x_971) ;  /* 0x0000000000107947 */ /* 0x000ff60003800000 */
.L_x_970:
[----:B------:R-:W-:-:S11]  /*0f90*/  UISETP.NE.AND UP0, UPT, UR5, 0x1, UPT ;  /* 0x000000010500788c */ /* 0x000fd6000bf05270 */
[----:B------:R-:W-:Y:S02]  /*0fa0*/  @UP0 ULDC.64 UR12, c[0x0][0x9e8] ;  /* 0x00027a00000c0ab9 */ /* 0x000fe40000000a00 */
[----:B------:R-:W-:-:S04]  /*0fb0*/  UIMAD.WIDE.U32 UR8, UR7, UR12, URZ ;  /* 0x0000000c070872a5 */ /* 0x000fc8000f8e003f */
[----:B------:R-:W-:-:S12]  /*0fc0*/  @UP0 USHF.R.U32.HI UR7, URZ, UR13, UR9 ;  /* 0x0000000d3f070299 */ /* 0x000fd80008011609 */
.L_x_971:
[----:B------:R-:W-:-:S04]  /*0fd0*/  UIMAD UR5, UR7, UR5, URZ ;  /* 0x00000005070572a4 */ /* 0x000fc8000f8e023f */
[----:B------:R-:W-:-:S04]  /*0fe0*/  UISETP.LT.AND UP0, UPT, UR4, UR5, UPT ;  /* 0x000000050400728c */ /* 0x000fc8000bf01270 */
[----:B------:R-:W-:-:S12]  /*0ff0*/  USEL UR4, UR4, UR5, !UP0 ;  /* 0x0000000504047287 */ /* 0x000fd8000c000000 */
.L_x_969:
[----:B------:R-:W-:Y:S02]  /*1000*/  USHF.R.S32.HI UR5, URZ, 0x1f, UR4 ;  /* 0x0000001f3f057899 */ /* 0x000fe40008011404 */
[----:B------:R-:W-:Y:S02]  /*1010*/  USHF.R.U32.HI UR12, URZ, 0x10, UR6 ;  /* 0x000000103f0c7899 */ /* 0x000fe40008011606 */
[----:B------:R-:W-:Y:S02]  /*1020*/  ULEA.HI UR5, UR5, UR4, URZ, 0x6 ;  /* 0x0000000405057291 */ /* 0x000fe4000f8f303f */
[----:B------:R-:W-:Y:S02]  /*1030*/  ULOP3.LUT UR7, UR6, 0xffff, URZ, 0xc0, !UPT ;  /* 0x0000ffff06077892 */ /* 0x000fe4000f8ec03f */
[----:B------:R-:W-:Y:S01]  /*1040*/  USHF.R.S32.HI UR5, URZ, 0x6, UR5 ;  /* 0x000000063f057899 */ /* 0x000fe20008011405 */
[----:B------:R-:W-:-:S03]  /*1050*/  UMOV UR4, URZ ;  /* 0x0000003f00047c82 */ /* 0x000fc60008000000 */
[----:B------:R-:W-:-:S04]  /*1060*/  UISETP.LT.AND UP0, UPT, URZ, UR5, UPT ;  /* 0x000000053f00728c */ /* 0x000fc8000bf01270 */
[----:B------:R-:W-:Y:S02]  /*1070*/  USEL UR10, URZ, UR5, !UP0 ;  /* 0x000000053f0a7287 */ /* 0x000fe4000c000000 */
[----:B------:R-:W-:Y:S02]  /*1080*/  UISETP.NE.AND UP0, UPT, UR12, URZ, UPT ;  /* 0x0000003f0c00728c */ /* 0x000fe4000bf05270 */
[----:B------:R-:W-:-:S06]  /*1090*/  UISETP.GT.AND UP1, UPT, UR11, UR10, UPT ;  /* 0x0000000a0b00728c */ /* 0x000fcc000bf24270 */
[----:B------:R-:W-:-:S03]  /*10a0*/  PLOP3.LUT P0, PT, PT, PT, UP1, 0x80, 0x0 ;  /* 0x000000000000781c */ /* 0x000fc60003f0f018 */
[----:B------:R-:W-:-:S10]  /*10b0*/  @!UP0 ULDC UR12, c[0x0][0x9f0] ;  /* 0x00027c00000c8ab9 */ /* 0x000fd40000000800 */
[----:B------:R-:W-:Y:S05]  /*10c0*/  @!P0 BRA `(.L_x_972) ;  /* 0x0000000000888947 */ /* 0x000fea0003800000 */
[----:B------:R-:W-:Y:S01]  /*10d0*/  IMAD.U32 R3, RZ, RZ, UR12 ;  /* 0x0000000cff037e24 */ /* 0x000fe2000f8e00ff */
[----:B------:R-:W-:-:S04]  /*10e0*/  UIADD3 UR4, UR12, -0x1, UR11 ;  /* 0xffffffff0c047890 */ /* 0x000fc8000fffe00b */
[-C--:B------:R-:W-:Y:S01]  /*10f0*/  IABS R0, R3.reuse ;  /* 0x0000000300007213 */ /* 0x080fe20000000000 */
[----:B------:R-:W-:Y:S01]  /*1100*/  UIADD3 UR6, -UR10, UR4, URZ ;  /* 0x000000040a067290 */ /* 0x000fe2000fffe13f */
[----:B------:R-:W-:Y:S02]  /*1110*/  IABS R5, R3 ;  /* 0x0000000300057213 */ /* 0x000fe40000000000 */
[----:B------:R-:W-:Y:S01]  /*1120*/  R2UR UR13, R0 ;  /* 0x00000000000d72ca */ /* 0x000fe200000e0000 */
[----:B------:R-:W-:Y:S02]  /*1130*/  UMOV UR4, URZ ;  /* 0x0000003f00047c82 */ /* 0x000fe40008000000 */
[----:B------:R-:W-:Y:S01]  /*1140*/  IMAD.U32 R4, RZ, RZ, UR6 ;  /* 0x00000006ff047e24 */ /* 0x000fe2000f8e00ff */
[----:B------:R-:W-:-:S04]  /*1150*/  ULOP3.LUT UR6, UR6, UR12, URZ, 0x3c, !UPT ;  /* 0x0000000c06067292 */ /* 0x000fc8000f8e3c3f */
[----:B------:R-:W-:-:S05]  /*1160*/  IABS R4, R4 ;  /* 0x0000000400047213 */ /* 0x000fca0000000000 */
[----:B------:R-:W1:Y:S01]  /*1170*/  I2F.RP R0, UR13 ;  /* 0x0000000d00007d06 */ /* 0x000e620008209400 */
[----:B------:R-:W-:-:S05]  /*1180*/  IMAD.MOV.U32 R3, RZ, RZ, R4 ;  /* 0x000000ffff037224 */ /* 0x000fca00078e0004 */
[----:B------:R-:W-:Y:S02]  /*1190*/  R2UR UR9, R3 ;  /* 0x00000000030972ca */ /* 0x000fe400000e0000 */
[----:B-1----:R-:W0:Y:S02]  /*11a0*/  MUFU.RCP R0, R0 ;  /* 0x0000000000007308 */ /* 0x002e240000001000 */
[----:B0-----:R-:W-:Y:S02]  /*11b0*/  VIADD R2, R0, 0xffffffe ;  /* 0x0ffffffe00027836 */ /* 0x001fe40000000000 */
        /* <DEDUP_REMOVED lines=19> */
.L_x_972:
[----:B------:R-:W-:Y:S01]  /*12f0*/  UIMAD UR5, UR7, UR4, UR10 ;  /* 0x00000004070572a4 */ /* 0x000fe2000f8e020a */
[----:B------:R-:W-:Y:S01]  /*1300*/  IMAD.U32 R0, RZ, RZ, UR11 ;  /* 0x0000000bff007e24 */ /* 0x000fe2000f8e00ff */
[----:B------:R-:W-:Y:S01]  /*1310*/  PLOP3.LUT P0, PT, PT, PT, PT, 0x80, 0x0 ;  /* 0x000000000000781c */ /* 0x000fe20003f0f070 */
[----:B------:R-:W-:Y:S01]  /*1320*/  IMAD.U32 R3, RZ, RZ, UR4 ;  /* 0x00000004ff037e24 */ /* 0x000fe2000f8e00ff */
[----:B------:R-:W-:Y:S01]  /*1330*/  CS2R R150, SRZ ;  /* 0x0000000000967805 */ /* 0x000fe2000001ff00 */
[----:B0-----:R-:W-:Y:S01]  /*1340*/  IMAD.MOV.U32 R2, RZ, RZ, RZ ;  /* 0x000000ffff027224 */ /* 0x001fe200078e00ff */
[----:B------:R-:W-:Y:S01]  /*1350*/  CS2R R148, SRZ ;  /* 0x0000000000947805 */ /* 0x000fe2000001ff00 */
[----:B------:R-:W-:Y:S01]  /*1360*/  IMAD.U32 R22, RZ, RZ, UR5 ;  /* 0x00000005ff167e24 */ /* 0x000fe2000f8e00ff */
[----:B------:R-:W-:Y:S02]  /*1370*/  VIADDMNMX R0, R3, UR5, R0, PT ;  /* 0x0000000503007c46 */ /* 0x000fe4000b800100 */
[----:B------:R-:W-:-:S02]  /*1380*/  CS2R R146, SRZ ;  /* 0x0000000000927805 */ /* 0x000fc4000001ff00 */
[----:B------:R-:W-:Y:S02]  /*1390*/  CS2R R144, SRZ ;  /* 0x0000000000907805 */ /* 0x000fe4000001ff00 */
[----:B------:R-:W-:Y:S02]  /*13a0*/  CS2R R142, SRZ ;  /* 0x00000000008e7805 */ /* 0x000fe4000001ff00 */
[----:B------:R-:W-:Y:S01]  /*13b0*/  R2UR UR39, R0 ;  /* 0x00000000002772ca */ /* 0x000fe200000e0000 */
[----:B------:R-:W-:Y:S01]  /*13c0*/  IMAD.MOV.U32 R0, RZ, RZ, RZ ;  /* 0x000000ffff007224 */ /* 0x000fe200078e00ff */
        /* <DEDUP_REMOVED lines=11> */
[----:B------:R-:W-:Y:S01]  /*1480*/  UISETP.GT.AND UP0, UPT, UR39, UR5, UPT ;  /* 0x000000052700728c */ /* 0x000fe2000bf04270 */
[----:B------:R-:W-:Y:S02]  /*1490*/  CS2R R118, SRZ ;  /* 0x0000000000767805 */ /* 0x000fe4000001ff00 */
[----:B------:R-:W-:Y:S02]  /*14a0*/  CS2R R116, SRZ ;  /* 0x0000000000747805 */ /* 0x000fe4000001ff00 */
[----:B------:R-:W-:Y:S02]  /*14b0*/  CS2R R114, SRZ ;  /* 0x0000000000727805 */ /* 0x000fe4000001ff00 */
[----:B------:R-:W-:-:S02]  /*14c0*/  CS2R R112, SRZ ;  /* 0x0000000000707805 */ /* 0x000fc4000001ff00 */
[----:B------:R-:W-:Y:S02]  /*14d0*/  CS2R R110, SRZ ;  /* 0x00000000006e7805 */ /* 0x000fe4000001ff00 */
[----:B------:R-:W-:Y:S02]  /*14e0*/  PLOP3.LUT P1, PT, PT, PT, UP0, 0x80, 0x0 ;  /* 0x000000000000781c */ /* 0x000fe40003f2f008 */
        /* <DEDUP_REMOVED lines=42> */
[----:B------:R-:W-:Y:S01]  /*1790*/  CS2R R24, SRZ ;  /* 0x0000000000187805 */ /* 0x000fe2000001ff00 */
[----:B------:R-:W-:Y:S06]  /*17a0*/  @!P1 BRA `(.L_x_973) ;  /* 0x000000b4006c9947 */ /* 0x000fec0003800000 */
[----:B------:R-:W-:Y:S01]  /*17b0*/  SHF.R.S32.HI R23, RZ, 0x1f, R18 ;  /* 0x0000001fff177819 */ /* 0x000fe20000011412 */
[----:B------:R-:W0:Y:S01]  /*17c0*/  S2UR UR7, SR_CgaCtaId ;  /* 0x00000000000779c3 */ /* 0x000e220000008800 */
[----:B------:R-:W-:Y:S02]  /*17d0*/  UMOV UR6, 0x400 ;  /* 0x0000040000067882 */ /* 0x000fe40000000000 */
[----:B------:R-:W-:-:S04]  /*17e0*/  LEA.HI R56, R23, R18, RZ, 0x7 ;  /* 0x0000001217387211 */ /* 0x000fc800078f38ff */
[----:B------:R-:W-:-:S05]  /*17f0*/  SHF.R.S32.HI R57, RZ, 0x7, R56 ;  /* 0x00000007ff397819 */ /* 0x000fca0000011438 */
        /* <DEDUP_REMOVED lines=30> */
.L_x_974:
[----:B------:R-:W-:Y:S02]  /*19e0*/  R2UR UR4, R16 ;  /* 0x00000000100472ca */ /* 0x000fe400000e0000 */
[----:B------:R-:W-:-:S11]  /*19f0*/  SHF.L.U32 R0, RZ, 0x1f, RZ ;  /* 0x0000001fff007819 */ /* 0x000fd600000006ff */
[----:B------:R-:W0:Y:S02]  /*1a00*/  SYNCS.PHASECHK.TRANS64.TRYWAIT P0, [UR4+0x30800], R0 ;  /* 0x03080000ff0075a7 */ /* 0x000e240008000144 */
[----:B0-----:R-:W-:Y:S05]  /*1a10*/  @!P0 BRA `(.L_x_975) ;  /* 0x0000012400688947 */ /* 0x001fea0003800000 */
.L_x_1149:
[----:B------:R-:W2:Y:S02]  /*1a20*/  LDL R2, [R1+0xc] ;  /* 0x00000c0001027983 */ /* 0x000ea40000100800 */
[----:B--2---:R-:W-:-:S13]  /*1a30*/  R2UR UR4, R2 ;  /* 0x00000000020472ca */ /* 0x004fda00000e0000 */
[----:B------:R-:W-:-:S06]  /*1a40*/  ULOP3.LUT UR4, UR4, 0x1, URZ, 0xfc, !UPT ;  /* 0x0000000104047892 */ /* 0x000fcc000f8efc3f */
[----:B------:R-:W-:-:S05]  /*1a50*/  IMAD.U32 R2, RZ, RZ, UR4 ;  /* 0x00000004ff027e24 */ /* 0x000fca000f8e00ff */
[----:B------:R-:W-:-:S13]  /*1a60*/  ISETP.NE.AND P4, PT, R2, 0x3, PT ;  /* 0x000000030200780c */ /* 0x000fda0003f85270 */
[----:B------:R-:W-:Y:S05]  /*1a70*/  @!P4 BRA `(.L_x_976) ;  /* 0x000000000004c947 */ /* 0x000fea0003800000 */
[----:B------:R-:W-:Y:S01]  /*1a80*/  BPT.TRAP 0x1 ;  /* 0x000000040000795c */ /* 0x000fe20000300000 */
.L_x_976:
[----:B------:R-:W-:-:S13]  /*1a90*/  R2UR UR4, R16 ;  /* 0x00000000100472ca */ /* 0x000fda00000e0000 */
[----:B------:R1:W2:Y:S01]  /*1aa0*/  SYNCS.PHASECHK.TRANS64.TRYWAIT P0, [UR4+0x30830], R0 ;  /* 0x03083000ff0075a7 */ /* 0x0002a20008000144 */
[----:B------:R-:W-:Y:S05]  /*1ab0*/  @!P4 BRA `(.L_x_977) ;  /* 0x000000000004c947 */ /* 0x000fea0003800000 */
[----:B------:R-:W-:Y:S01]  /*1ac0*/  BPT.TRAP 0x1 ;  /* 0x000000040000795c */ /* 0x000fe20000300000 */
.L_x_977:
[----:B------:R-:W3:Y:S01]  /*1ad0*/  S2R R2, SR_TID.X ;  /* 0x0000000000027919 */ /* 0x000ee20000002100 */
[----:B------:R-:W-:-:S05]  /*1ae0*/  IMAD.U32 R6, RZ, RZ, UR36 ;  /* 0x00000024ff067e24 */ /* 0x000fca000f8e00ff */
[----:B------:R-:W-:Y:S02]  /*1af0*/  LOP3.LUT R6, R6, 0x10000, RZ, 0xfc, !PT ;  /* 0x0001000006067812 */ /* 0x000fe400078efcff */
[----:B---3--:R-:W-:-:S04]  /*1b00*/  LOP3.LUT R2, R2, 0x7f, RZ, 0xc0, !PT ;  /* 0x0000007f02027812 */ /* 0x008fc800078ec0ff */
[----:B------:R-:W-:Y:S01]  /*1b10*/  ISETP.NE.AND P5, PT, R2, RZ, PT ;  /* 0x000000ff0200720c */ /* 0x000fe20003fa5270 */
[----:B--2---:R-:W-:-:S12]  /*1b20*/  @P0 BRA `(.L_x_978) ;  /* 0x00000000000c0947 */ /* 0x004fd80003800000 */
[----:B------:R-:W-:-:S13]  /*1b30*/  R2UR UR4, R16 ;  /* 0x00000000100472ca */ /* 0x000fda00000e0000 */
[----:B------:R-:W2:Y:S02]  /*1b40*/  SYNCS.PHASECHK.TRANS64.TRYWAIT P0, [UR4+0x30830], R0 ;  /* 0x03083000ff0075a7 */ /* 0x000ea40008000144 */
[----:B--2---:R-:W-:Y:S05]  /*1b50*/  @!P0 BRA `(.L_x_979) ;  /* 0x0000012400348947 */ /* 0x004fea0003800000 */
.L_x_978:
[----:B------:R-:W-:Y:S05]  /*1b60*/  WARPSYNC.ALL ;  /* 0x0000000000007948 */ /* 0x000fea0003800000 */
[----:B------:R-:W-:Y:S01]  /*1b70*/  IMAD.MOV.U32 R7, RZ, RZ, 0x40000040 ;  /* 0x40000040ff077424 */ /* 0x000fe200078e00ff */
[----:B------:R-:W-:Y:S01]  /*1b80*/  R2UR UR14, R16 ;  /* 0x00000000100e72ca */ /* 0x000fe200000e0000 */
[----:B------:R-:W-:Y:S01]  /*1b90*/  WARPGROUP.ARRIVE ;  /* 0x00000000000079c5 */ /* 0x000fe20000000000 */
[----:B------:R-:W-:Y:S01]  /*1ba0*/  R2UR UR8, R6 ;  /* 0x00000000060872ca */ /* 0x000fe200000e0000 */
[----:B------:R-:W-:Y:S01]  /*1bb0*/  UMOV UR11, 0x40000040 ;  /* 0x40000040000b7882 */ /* 0x000fe20000000000 */
[----:B------:R-:W-:Y:S01]  /*1bc0*/  R2UR UR9, R7 ;  /* 0x00000000070972ca */ /* 0x000fe200000e0000 */
[----:B------:R-:W-:Y:S01]  /*1bd0*/  UMOV UR13, 0x40000040 ;  /* 0x40000040000d7882 */ /* 0x000fe20000000000 */
[----:B------:R-:W-:Y:S01]  /*1be0*/  UMOV UR7, 0x40000040 ;  /* 0x4000004000077882 */ /* 0x000fe20000000000 */
[----:B------:R-:W-:Y:S01]  /*1bf0*/  UMOV UR5, UR13 ;  /* 0x0000000d00057c82 */ /* 0x000fe20008000000 */
[----:B------:R-:W-:Y:S01]  /*1c00*/  IMAD.U32 R9, RZ, RZ, UR13 ;  /* 0x0000000dff097e24 */ /* 0x000fe2000f8e00ff */
[----:B------:R-:W-:Y:S01]  /*1c10*/  UMOV UR13, 0x40000040 ;  /* 0x40000040000d7882 */ /* 0x000fe20000000000 */
[----:B------:R-:W-:Y:S01]  /*1c20*/  UMOV UR17, 0x40000040 ;  /* 0x4000004000117882 */ /* 0x000fe20000000000 */
[----:B------:R-:W-:Y:S01]  /*1c30*/  UMOV UR21, 0x40000040 ;  /* 0x4000004000157882 */ /* 0x000fe20000000000 */
[----:B------:R-:W-:Y:S01]  /*1c40*/  UMOV UR25, 0x40000040 ;  /* 0x4000004000197882 */ /* 0x000fe20000000000 */
[----:B------:R-:W-:Y:S01]  /*1c50*/  UIADD3 UR4, UR14, 0x20400, URZ ;  /* 0x000204000e047890 */ /* 0x000fe2000fffe03f */
[----:B0-----:R-:W-:Y:S01]  /*1c60*/  LOP3.LUT R3, R56, 0xffffff80, RZ, 0xc0, !PT ;  /* 0xffffff8038037812 */ /* 0x001fe200078ec0ff */
[----:B------:R-:W-:Y:S01]  /*1c70*/  UMOV UR29, 0x40000040 ;  /* 0x40000040001d7882 */ /* 0x000fe20000000000 */
[----:B------:R-:W-:Y:S01]  /*1c80*/  UMOV UR33, 0x40000040 ;  /* 0x4000004000217882 */ /* 0x000fe20000000000 */
[----:B------:R-:W-:Y:S01]  /*1c90*/  USHF.R.U32.HI UR4, URZ, 0x4, UR4 ;  /* 0x000000043f047899 */ /* 0x000fe20008011604 */
[----:B------:R-:W-:Y:S01]  /*1ca0*/  LEA.HI R23, R23, R18, RZ, 0x2 ;  /* 0x0000001217177211 */ /* 0x000fe200078f10ff */
[----:B------:R-:W-:Y:S01]  /*1cb0*/  UMOV UR37, 0x40000040 ;  /* 0x4000004000257882 */ /* 0x000fe20000000000 */
[----:B------:R-:W-:Y:S01]  /*1cc0*/  UMOV UR41, 0x40000040 ;  /* 0x4000004000297882 */ /* 0x000fe20000000000 */
[----:B------:R-:W-:Y:S01]  /*1cd0*/  ULOP3.LUT UR4, UR4, 0x3fff, URZ, 0xc0, !UPT ;  /* 0x00003fff04047892 */ /* 0x000fe2000f8ec03f */
[C---:B------:R-:W-:Y:S01]  /*1ce0*/  IMAD.IADD R3, R18.reuse, 0x1, -R3 ;  /* 0x0000000112037824 */ /* 0x040fe200078e0a03 */
[----:B------:R-:W-:Y:S01]  /*1cf0*/  UMOV UR45, 0x40000040 ;  /* 0x40000040002d7882 */ /* 0x000fe20000000000 */
[----:B------:R-:W-:Y:S01]  /*1d00*/  UMOV UR49, 0x40000040 ;  /* 0x4000004000317882 */ /* 0x000fe20000000000 */
[----:B------:R-:W-:Y:S01]  /*1d10*/  ULOP3.LUT UR15, UR4, 0x10000, URZ, 0xfc, !UPT ;  /* 0x00010000040f7892 */ /* 0x000fe2000f8efc3f */
[----:B------:R-:W-:Y:S01]  /*1d20*/  LOP3.LUT R23, R23, 0xfffffffc, RZ, 0xc0, !PT ;  /* 0xfffffffc17177812 */ /* 0x000fe200078ec0ff */
[----:B------:R-:W-:Y:S01]  /*1d30*/  UMOV UR53, 0x40000040 ;  /* 0x4000004000357882 */ /* 0x000fe20000000000 */
[----:B-1----:R-:W-:Y:S01]  /*1d40*/  SHF.R.S32.HI R0, RZ, 0x1f, R3 ;  /* 0x0000001fff007819 */ /* 0x002fe20000011403 */
[----:B------:R-:W-:Y:S01]  /*1d50*/  UIADD3 UR6, UR15, 0x2, URZ ;  /* 0x000000020f067890 */ /* 0x000fe2000fffe03f */
[----:B------:R-:W-:Y:S01]  /*1d60*/  LEA.HI R14, R57, R57, RZ, 0x1 ;  /* 0x00000039390e7211 */ /* 0x000fe200078f08ff */
[----:B------:R-:W-:Y:S01]  /*1d70*/  IMAD.IADD R23, R18, 0x1, -R23 ;  /* 0x0000000112177824 */ /* 0x000fe200078e0a17 */
[----:B------:R-:W-:Y:S01]  /*1d80*/  UMOV UR10, UR15 ;  /* 0x0000000f000a7c82 */ /* 0x000fe20008000000 */
[-C--:B------:R-:W-:Y:S01]  /*1d90*/  LEA.HI R2, R0, R3.reuse, RZ, 0x2 ;  /* 0x0000000300027211 */ /* 0x080fe200078f10ff */
[----:B------:R-:W-:Y:S01]  /*1da0*/  HGMMA.64x64x16.F32 R24, gdesc[UR8], RZ, !UPT, gsb0 ;  /* 0x00e00000081879f0 */ /* 0x000fe2000c0008ff */
[----:B------:R-:W-:Y:S01]  /*1db0*/  R2UR UR10, R6 ;  /* 0x00000000060a72ca */ /* 0x000fe200000e0000 */
[----:B------:R-:W-:Y:S01]  /*1dc0*/  UMOV UR9, 0x40000040 ;  /* 0x4000004000097882 */ /* 0x000fe20000000000 */
[----:B------:R-:W-:Y:S01]  /*1dd0*/  LEA.HI R4, R0, R3, RZ, 0x5 ;  /* 0x0000000300047211 */ /* 0x000fe200078f28ff */
[----:B------:R-:W-:Y:S01]  /*1de0*/  IMAD.U32 R13, RZ, RZ, UR9 ;  /* 0x00000009ff0d7e24 */ /* 0x000fe2000f8e00ff */
[--C-:B------:R-:W-:Y:S01]  /*1df0*/  SHF.R.S32.HI R0, RZ, 0x2, R2.reuse ;  /* 0x00000002ff007819 */ /* 0x100fe20000011402 */
[----:B------:R-:W-:Y:S01]  /*1e00*/  IMAD.U32 R19, RZ, RZ, UR15 ;  /* 0x0000000fff137e24 */ /* 0x000fe2000f8e00ff */
[----:B------:R-:W-:Y:S01]  /*1e10*/  SHF.R.S32.HI R5, RZ, 0x1f, R2 ;  /* 0x0000001fff057819 */ /* 0x000fe20000011402 */
[----:B------:R-:W-:Y:S01]  /*1e20*/  ULEA UR27, UR39, 0xffffffc0, 0x6 ;  /* 0xffffffc0271b7891 */ /* 0x000fe2000f8e303f */
[----:B------:R-:W-:-:S02]  /*1e30*/  SHF.R.S32.HI R4, RZ, 0x5, R4 ;  /* 0x00000005ff047819 */ /* 0x000fc40000011404 */
[-C--:B------:R-:W-:Y:S02]  /*1e40*/  LEA.HI R5, R5, R0.reuse, RZ, 0x3 ;  /* 0x0000000005057211 */ /* 0x080fe400078f18ff */
[----:B------:R-:W-:Y:S01]  /*1e50*/  LOP3.LUT R14, R14, 0x3fffffe, RZ, 0xc0, !PT ;  /* 0x03fffffe0e0e7812 */ /* 0x000fe200078ec0ff */
[----:B------:R-:W-:Y:S01]  /*1e60*/  UIADD3 UR4, UR10, 0x2, URZ ;  /* 0x000000020a047890 */ /* 0x000fe2000fffe03f */
[----:B------:R-:W-:Y:S01]  /*1e70*/  LEA.HI R15, R23, R23, RZ, 0x1 ;  /* 0x00000017170f7211 */ /* 0x000fe200078f08ff */
[----:B------:R-:W-:Y:S01]  /*1e80*/  UIADD3 UR16, UR10, 0x402, URZ ;  /* 0x000004020a107890 */ /* 0x000fe2000fffe03f */
[----:B------:R-:W-:Y:S01]  /*1e90*/  LEA R18, R4, UR38, 0x4 ;  /* 0x0000002604127c11 */ /* 0x000fe2000f8e20ff */
[----:B------:R-:W-:Y:S01]  /*1ea0*/  UIADD3 UR20, UR10, 0x404, URZ ;  /* 0x000004040a147890 */ /* 0x000fe2000fffe03f */
[----:B------:R-:W-:Y:S01]  /*1eb0*/  LOP3.LUT R5, R5, 0xfffffff8, RZ, 0xc0, !PT ;  /* 0xfffffff805057812 */ /* 0x000fe200078ec0ff */
[----:B------:R-:W-:Y:S01]  /*1ec0*/  UIADD3 UR24, UR10, 0x406, URZ ;  /* 0x000004060a187890 */ /* 0x000fe2000fffe03f */
[----:B------:R-:W-:Y:S01]  /*1ed0*/  LOP3.LUT R4, R15, 0x1ffffffe, RZ, 0xc0, !PT ;  /* 0x1ffffffe0f047812 */ /* 0x000fe200078ec0ff */
[----:B------:R-:W-:Y:S01]  /*1ee0*/  UMOV UR12, UR4 ;  /* 0x00000004000c7c82 */ /* 0x000fe20008000000 */
[----:B------:R-:W-:Y:S01]  /*1ef0*/  UIADD3 UR28, UR10, 0x800, URZ ;  /* 0x000008000a1c7890 */ /* 0x000fe2000fffe03f */
[----:B------:R-:W-:Y:S01]  /*1f00*/  IMAD.U32 R8, RZ, RZ, UR12 ;  /* 0x0000000cff087e24 */ /* 0x000fe2000f8e00ff */
[----:B------:R-:W-:Y:S01]  /*1f10*/  UMOV UR4, UR12 ;  /* 0x0000000c00047c82 */ /* 0x000fe20008000000 */
[----:B------:R-:W-:Y:S01]  /*1f20*/  UIADD3 UR12, UR10, 0x400, URZ ;  /* 0x000004000a0c7890 */ /* 0x000fe2000fffe03f */
[----:B------:R-:W-:Y:S01]  /*1f30*/  IADD3 R5, R18, R0, -R5 ;  /* 0x0000000012057210 */ /* 0x000fe20007ffe805 */
[----:B------:R-:W-:Y:S01]  /*1f40*/  UIADD3 UR32, UR10, 0x802, URZ ;  /* 0x000008020a207890 */ /* 0x000fe2000fffe03f */
[----:B------:R-:W-:Y:S01]  /*1f50*/  IMAD.IADD R14, R57, 0x1, -R14 ;  /* 0x00000001390e7824 */ /* 0x000fe200078e0a0e */
[----:B------:R-:W-:Y:S01]  /*1f60*/  UIADD3 UR36, UR10, 0x804, URZ ;  /* 0x000008040a247890 */ /* 0x000fe2000fffe03f */
[----:B------:R-:W-:Y:S01]  /*1f70*/  IADD3 R4, R23, -R4, RZ ;  /* 0x8000000417047210 */ /* 0x000fe20007ffe0ff */
[----:B------:R-:W-:Y:S01]  /*1f80*/  UIADD3 UR40, UR10, 0x806, URZ ;  /* 0x000008060a287890 */ /* 0x000fe2000fffe03f */
[----:B------:R-:W-:Y:S01]  /*1f90*/  IMAD R5, R14, 0x40, R5 ;  /* 0x000000400e057824 */ /* 0x000fe200078e0205 */
[----:B------:R-:W-:Y:S01]  /*1fa0*/  UIADD3 UR44, UR10, 0xc00, URZ ;  /* 0x00000c000a2c7890 */ /* 0x000fe2000fffe03f */
[----:B------:R-:W0:Y:S01]  /*1fb0*/  LDC.64 R56, c[0x0][0x9e0] ;  /* 0x00027800ff387b82 */ /* 0x000e220000000a00 */
[----:B------:R-:W-:Y:S01]  /*1fc0*/  UIADD3 UR48, UR10, 0xc02, URZ ;  /* 0x00000c020a307890 */ /* 0x000fe2000fffe03f */
[----:B------:R-:W-:Y:S01]  /*1fd0*/  IMAD R18, R4, 0x8, R5 ;  /* 0x0000000804127824 */ /* 0x000fe200078e0205 */
[----:B------:R-:W-:Y:S01]  /*1fe0*/  UIADD3 UR52, UR10, 0xc04, URZ ;  /* 0x00000c040a347890 */ /* 0x000fe2000fffe03f */
[----:B------:R-:W-:Y:S01]  /*1ff0*/  R2UR UR11, R17 ;  /* 0x00000000110b72ca */ /* 0x000fe200000e0000 */
[----:B------:R-:W-:Y:S01]  /*2000*/  IMAD.U32 R0, RZ, RZ, UR14 ;  /* 0x0000000eff007e24 */ /* 0x000fe2000f8e00ff */
[----:B------:R-:W-:Y:S01]  /*2010*/  LOP3.LUT R2, R2, 0x7ffffffc, RZ, 0xc0, !PT ;  /* 0x7ffffffc02027812 */ /* 0x000fe200078ec0ff */
[----:B------:R-:W-:-:S02]  /*2020*/  IMAD.MOV.U32 R4, RZ, RZ, R18 ;  /* 0x000000ffff047224 */ /* 0x000fc400078e0012 */
[----:B------:R-:W-:-:S05]  /*2030*/  @!P5 VIADD R0, R0, 0x30840 ;  /* 0x000308400000d836 */ /* 0x000fca0000000000 */
[----:B------:R-:W-:Y:S02]  /*2040*/  @!P5 PRMT R0, RZ, 0x654, R0 ;  /* 0x00000654ff00d816 */ /* 0x000fe40000000000 */
[----:B0-----:R-:W-:Y:S01]  /*2050*/  ISETP.GE.AND P6, PT, R57, 0x1, PT ;  /* 0x000000013900780c */ /* 0x001fe20003fc6270 */
[----:B------:R-:W-:Y:S02]  /*2060*/  WARPGROUP.DEPBAR.LE gsb0, 0x0 ;  /* 0x00008000000079c5 */ /* 0x000fe40000010000 */
[----:B------:R-:W-:-:S06]  /*2070*/  WARPGROUP.ARRIVE ;  /* 0x00000000000079c5 */ /* 0x000fcc0000000000 */
[----:B------:R-:W-:Y:S01]  /*2080*/  HGMMA.64x64x16.F32 R24, gdesc[UR4], R24, gsb0 ;  /* 0x00e00000041879f0 */ /* 0x000fe20008000818 */
[----:B------:R-:W-:Y:S02]  /*2090*/  UIADD3 UR4, UR10, 0x4, URZ ;  /* 0x000000040a047890 */ /* 0x000fe4000fffe03f */
[----:B------:R-:W-:Y:S01]  /*20a0*/  UIADD3 UR6, UR15, 0x4, URZ ;  /* 0x000000040f067890 */ /* 0x000fe2000fffe03f */
[----:B------:R-:W-:Y:S01]  /*20b0*/  UMOV UR5, UR9 ;  /* 0x0000000900057c82 */ /* 0x000fe20008000000 */
[----:B------:R-:W-:Y:S01]  /*20c0*/  UMOV UR7, 0x40000040 ;  /* 0x4000004000077882 */ /* 0x000fe20000000000 */
[----:B------:R-:W-:Y:S02]  /*20d0*/  UMOV UR9, 0x40000040 ;  /* 0x4000004000097882 */ /* 0x000fe40000000000 */
[----:B------:R-:W-:Y:S02]  /*20e0*/  UMOV UR8, UR4 ;  /* 0x0000000400087c82 */ /* 0x000fe40008000000 */
[----:B------:R-:W-:Y:S01]  /*20f0*/  UMOV UR4, UR8 ;  /* 0x0000000800047c82 */ /* 0x000fe20008000000 */
[----:B------:R-:W-:Y:S01]  /*2100*/  IMAD.U32 R12, RZ, RZ, UR8 ;  /* 0x00000008ff0c7e24 */ /* 0x000fe2000f8e00ff */
[----:B------:R-:W-:-:S02]  /*2110*/  UIADD3 UR8, UR10, 0x6, URZ ;  /* 0x000000060a087890 */ /* 0x000fc4000fffe03f */
[----:B------:R-:W-:Y:S01]  /*2120*/  UIADD3 UR10, UR10, 0xc06, URZ ;  /* 0x00000c060a0a7890 */ /* 0x000fe2000fffe03f */
[----:B------:R-:W-:Y:S02]  /*2130*/  WARPGROUP.DEPBAR.LE gsb0, 0x0 ;  /* 0x00008000000079c5 */ /* 0x000fe40000010000 */
[----:B------:R-:W-:-:S06]  /*2140*/  WARPGROUP.ARRIVE ;  /* 0x00000000000079c5 */ /* 0x000fcc0000000000 */
[----:B------:R-:W-:Y:S01]  /*2150*/  HGMMA.64x64x16.F32 R24, gdesc[UR4], R24, gsb0 ;  /* 0x00e00000041879f0 */ /* 0x000fe20008000818 */
[----:B------:R-:W-:Y:S01]  /*2160*/  UIADD3 UR6, UR15, 0x6, URZ ;  /* 0x000000060f067890 */ /* 0x000fe2000fffe03f */
[----:B------:R-:W-:Y:S01]  /*2170*/  UMOV UR4, UR8 ;  /* 0x0000000800047c82 */ /* 0x000fe20008000000 */
[----:B------:R-:W-:Y:S01]  /*2180*/  UMOV UR5, UR9 ;  /* 0x0000000900057c82 */ /* 0x000fe20008000000 */
[----:B------:R-:W-:Y:S01]  /*2190*/  UMOV UR7, 0x40000040 ;  /* 0x4000004000077882 */ /* 0x000fe20000000000 */
        /* <DEDUP_REMOVED lines=82> */
[----:B------:R-:W-:Y:S01]  /*26c0*/  UMOV UR5, 0x40000040 ;  /* 0x4000004000057882 */ /* 0x000fe20000000000 */
[----:B------:R-:W-:Y:S01]  /*26d0*/  UMOV UR7, 0x40000040 ;  /* 0x4000004000077882 */ /* 0x000fe20000000000 */
[----:B------:R-:W-:Y:S01]  /*26e0*/  IMAD.U32 R10, RZ, RZ, UR4 ;  /* 0x00000004ff0a7e24 */ /* 0x000fe2000f8e00ff */
[----:B------:R-:W-:Y:S01]  /*26f0*/  ULDC UR10, c[0x0][0x2f0] ;  /* 0x0000bc00000a7ab9 */ /* 0x000fe20000000800 */
[----:B------:R-:W-:Y:S01]  /*2700*/  IMAD.U32 R11, RZ, RZ, UR5 ;  /* 0x00000005ff0b7e24 */ /* 0x000fe2000f8e00ff */
[----:B------:R-:W-:Y:S02]  /*2710*/  WARPGROUP.DEPBAR.LE gsb0, 0x0 ;  /* 0x00008000000079c5 */ /* 0x000fe40000010000 */
[----:B------:R-:W-:-:S06]  /*2720*/  WARPGROUP.ARRIVE ;  /* 0x00000000000079c5 */ /* 0x000fcc0000000000 */
[----:B------:R-:W-:Y:S01]  /*2730*/  HGMMA.64x64x16.F32 R24, gdesc[UR4], R24, gsb0 ;  /* 0x00e00000041879f0 */ /* 0x000fe20008000818 */
[----:B------:R-:W-:Y:S02]  /*2740*/  ULDC UR4, c[0x0][0x448] ;  /* 0x0001120000047ab9 */ /* 0x000fe40000000800 */
[----:B------:R-:W-:-:S03]  /*2750*/  UISETP.NE.AND UP0, UPT, UR4, 0x1, UPT ;  /* 0x000000010400788c */ /* 0x000fc6000bf05270 */
[----:B------:R-:W-:Y:S02]  /*2760*/  UMOV UR4, 0xffffffc0 ;  /* 0xffffffc000047882 */ /* 0x000fe40000000000 */
[----:B------:R-:W-:Y:S01]  /*2770*/  UIMAD UR4, UR39, UR4, 0x40 ;  /* 0x00000040270474a4 */ /* 0x000fe2000f8e0204 */
[----:B------:R-:W-:Y:S02]  /*2780*/  PLOP3.LUT P0, PT, PT, PT, UP0, 0x80, 0x0 ;  /* 0x000000000000781c */ /* 0x000fe40003f0f008 */
[----:B------:R-:W-:-:S03]  /*2790*/  PLOP3.LUT P1, PT, PT, PT, UP0, 0x80, 0x0 ;  /* 0x000000000000781c */ /* 0x000fc60003f2f008 */
[----:B------:R-:W-:Y:S01]  /*27a0*/  @UP0 ULDC UR5, c[0x0][0x44c] ;  /* 0x0001130000050ab9 */ /* 0x000fe20000000800 */
[----:B------:R-:W-:-:S07]  /*27b0*/  @UP0 ULDC UR6, c[0x0][0x450] ;  /* 0x0001140000060ab9 */ /* 0x000fce0000000800 */
[----:B------:R-:W-:Y:S01]  /*27c0*/  @P0 IMAD.HI.U32 R5, R18, UR5, RZ ;  /* 0x0000000512050c27 */ /* 0x000fe2000f8e00ff */
[----:B------:R-:W-:-:S04]  /*27d0*/  UIADD3 UR5, UR4, 0x1, URZ ;  /* 0x0000000104057890 */ /* 0x000fc8000fffe03f */
[----:B------:R-:W-:Y:S01]  /*27e0*/  @P1 SHF.R.U32.HI R4, RZ, UR6, R5 ;  /* 0x00000006ff041c19 */ /* 0x000fe20008011605 */
[----:B------:R-:W-:Y:S01]  /*27f0*/  IMAD.IADD R5, R3, 0x1, -R2 ;  /* 0x0000000103057824 */ /* 0x000fe200078e0a02 */
[----:B------:R-:W-:Y:S01]  /*2800*/  UIMAD UR6, UR11, UR10, UR4 ;  /* 0x0000000a0b0672a4 */ /* 0x000fe2000f8e0204 */
[----:B------:R-:W-:Y:S01]  /*2810*/  IMAD.U32 R2, RZ, RZ, UR5 ;  /* 0x00000005ff027e24 */ /* 0x000fe2000f8e00ff */
[----:B------:R-:W-:Y:S01]  /*2820*/  ULDC UR5, c[0x0][0x9dc] ;  /* 0x0002770000057ab9 */ /* 0x000fe20000000800 */
[----:B------:R-:W0:Y:S01]  /*2830*/  SHFL.IDX PT, R14, R4, RZ, 0x1c1f ;  /* 0x001c1fff040e7589 */ /* 0x000e2200000e0000 */
[----:B------:R-:W-:Y:S01]  /*2840*/  IMAD.U32 R3, RZ, RZ, UR10 ;  /* 0x0000000aff037e24 */ /* 0x000fe2000f8e00ff */
[----:B------:R-:W-:Y:S01]  /*2850*/  ULOP3.LUT UR7, URZ, UR5, URZ, 0x33, !UPT ;  /* 0x000000053f077292 */ /* 0x000fe2000f8e333f */
[----:B------:R-:W-:-:S04]  /*2860*/  IMAD R2, R5, -0x2, R2 ;  /* 0xfffffffe05027824 */ /* 0x000fc800078e0202 */
[----:B------:R-:W-:Y:S01]  /*2870*/  IMAD R2, R3, UR11, R2 ;  /* 0x0000000b03027c24 */ /* 0x000fe2000f8e0202 */
[----:B------:R-:W-:Y:S01]  /*2880*/  ULDC UR11, c[0x0][0x288] ;  /* 0x0000a200000b7ab9 */ /* 0x000fe20000000800 */
[----:B------:R-:W-:Y:S02]  /*2890*/  IMAD.U32 R20, RZ, RZ, UR7 ;  /* 0x00000007ff147e24 */ /* 0x000fe4000f8e00ff */
[----:B------:R-:W-:-:S04]  /*28a0*/  VIADD R3, R2, -UR11 ;  /* 0x8000000b02037c36 */ /* 0x000fc80008000000 */
[C---:B------:R-:W-:Y:S02]  /*28b0*/  IMAD.IADD R58, R3.reuse, 0x1, R56 ;  /* 0x00000001033a7824 */ /* 0x040fe400078e0238 */
[----:B------:R-:W-:-:S04]  /*28c0*/  VIADD R21, R3, UR7 ;  /* 0x0000000703157c36 */ /* 0x000fc80008000000 */
[----:B0-----:R-:W-:Y:S01]  /*28d0*/  IMAD.IADD R2, R21, 0x1, R14 ;  /* 0x0000000115027824 */ /* 0x001fe200078e020e */
[----:B------:R-:W-:Y:S02]  /*28e0*/  WARPGROUP.DEPBAR.LE gsb0, 0x0 ;  /* 0x00008000000079c5 */ /* 0x000fe40000010000 */
[----:B------:R0:W-:Y:S02]  /*28f0*/  @!P5 SYNCS.ARRIVE.TRANS64.RED.A1T0 RZ, [R0+URZ], RZ ;  /* 0x000000ff00ffd9a7 */ /* 0x0001e4000810043f */
[----:B0-----:R-:W-:-:S04]  /*2900*/  IMAD.U32 R0, RZ, RZ, UR6 ;  /* 0x00000006ff007e24 */ /* 0x001fc8000f8e00ff */
[----:B------:R-:W-:-:S05]  /*2910*/  IMAD R15, R5, -0x2, R0 ;  /* 0xfffffffe050f7824 */ /* 0x000fca00078e0200 */
[----:B------:R-:W-:Y:S01]  /*2920*/  VIADDMNMX R0, R14, R58, R15, PT ;  /* 0x0000003a0e007246 */ /* 0x000fe2000380010f */
[----:B------:R-:W-:Y:S06]  /*2930*/  @!P6 BRA `(.L_x_980) ;  /* 0x00000000005ce947 */ /* 0x000fec0003800000 */
[----:B------:R-:W-:Y:S01]  /*2940*/  R2UR UR5, R17 ;  /* 0x00000000110572ca */ /* 0x000fe200000e0000 */
[----:B------:R-:W-:Y:S01]  /*2950*/  IMAD.U32 R3, RZ, RZ, UR10 ;  /* 0x0000000aff037e24 */ /* 0x000fe2000f8e00ff */
[----:B------:R-:W-:Y:S11]  /*2960*/  BSSY B0, `(.L_x_981) ;  /* 0x0000010000007945 */ /* 0x000ff60003800000 */
[----:B------:R-:W-:-:S04]  /*2970*/  IMAD R3, R3, UR5, R14 ;  /* 0x0000000503037c24 */ /* 0x000fc8000f8e020e */
[----:B------:R-:W-:-:S05]  /*2980*/  VIADD R3, R3, -UR11 ;  /* 0x8000000b03037c36 */ /* 0x000fca0008000000 */
[----:B------:R-:W-:-:S13]  /*2990*/  ISETP.GT.AND P0, PT, R3, -0x1, PT ;  /* 0xffffffff0300780c */ /* 0x000fda0003f04270 */
[----:B------:R-:W-:Y:S05]  /*29a0*/  @P0 BRA `(.L_x_982) ;  /* 0x00000000001c0947 */ /* 0x000fea0003800000 */
[----:B------:R-:W-:Y:S02]  /*29b0*/  ISETP.NE.AND P0, PT, R57, 0x1, PT ;  /* 0x000000013900780c */ /* 0x000fe40003f05270 */
[----:B------:R-:W-:-:S11]  /*29c0*/  LOP3.LUT R3, RZ, R3, RZ, 0x33, !PT ;  /* 0x00000003ff037212 */ /* 0x000fd600078e33ff */
[----:B------:R-:W0:Y:S02]  /*29d0*/  @P0 LDC.64 R60, c[0x0][0x9e8] ;  /* 0x00027a00ff3c0b82 */ /* 0x000e240000000a00 */
[----:B0-----:R-:W-:-:S05]  /*29e0*/  @P0 IMAD.HI.U32 R14, R3, R60, RZ ;  /* 0x0000003c030e0227 */ /* 0x001fca00078e00ff */
[----:B------:R-:W-:-:S04]  /*29f0*/  @P0 SHF.R.U32.HI R3, RZ, R61, R14 ;  /* 0x0000003dff030219 */ /* 0x000fc8000001160e */
[----:B------:R-:W-:Y:S01]  /*2a00*/  LOP3.LUT R3, RZ, R3, RZ, 0x33, !PT ;  /* 0x00000003ff037212 */ /* 0x000fe200078e33ff */
[----:B------:R-:W-:Y:S06]  /*2a10*/  BRA `(.L_x_983) ;  /* 0x0000000000107947 */ /* 0x000fec0003800000 */
.L_x_982:
[----:B------:R-:W-:-:S13]  /*2a20*/  ISETP.NE.AND P0, PT, R57, 0x1, PT ;  /* 0x000000013900780c */ /* 0x000fda0003f05270 */
[----:B------:R-:W0:Y:S02]  /*2a30*/  @P0 LDC.64 R60, c[0x0][0x9e8] ;  /* 0x00027a00ff3c0b82 */ /* 0x000e240000000a00 */
[----:B0-----:R-:W-:-:S05]  /*2a40*/  @P0 IMAD.HI.U32 R14, R3, R60, RZ ;  /* 0x0000003c030e0227 */ /* 0x001fca00078e00ff */
[----:B------:R-:W-:-:S07]  /*2a50*/  @P0 SHF.R.U32.HI R3, RZ, R61, R14 ;  /* 0x0000003dff030219 */ /* 0x000fce000001160e */
.L_x_983:
[----:B------:R-:W-:Y:S05]  /*2a60*/  BSYNC B0 ;  /* 0x0000000000007941 */ /* 0x000fea0003800000 */
.L_x_981:
[----:B------:R-:W-:-:S04]  /*2a70*/  IMAD R14, R3, R57, -UR27 ;  /* 0x8000001b030e7e24 */ /* 0x000fc8000f8e0239 */
[----:B------:R-:W-:-:S05]  /*2a80*/  IMAD R3, R5, -0x2, R14 ;  /* 0xfffffffe05037824 */ /* 0x000fca00078e020e */
[----:B------:R-:W-:Y:S02]  /*2a90*/  VIMNMX R2, R2, R3, !PT ;  /* 0x0000000302027248 */ /* 0x000fe40007fe0100 */
[----:B------:R-:W-:-:S07]  /*2aa0*/  VIADDMNMX R0, R3, R57, R0, PT ;  /* 0x0000003903007246 */ /* 0x000fce0003800100 */
.L_x_980:
[----:B------:R-:W-:Y:S01]  /*2ab0*/  UISETP.GE.AND UP1, UPT, UR4, 0x2, UPT ;  /* 0x000000020400788c */ /* 0x000fe2000bf26270 */
[----:B------:R-:W0:Y:S01]  /*2ac0*/  SHFL.IDX PT, R4, R4, 0x1, 0x1c1f ;  /* 0x003c1f0004047f89 */ /* 0x000e2200000e0000 */
[----:B------:R-:W-:Y:S02]  /*2ad0*/  UISETP.GE.AND UP4, UPT, UR4, 0x9, UPT ;  /* 0x000000090400788c */ /* 0x000fe4000bf86270 */
[----:B------:R-:W-:Y:S02]  /*2ae0*/  UISETP.GE.AND UP2, UPT, UR4, 0x1, UPT ;  /* 0x000000010400788c */ /* 0x000fe4000bf46270 */
[----:B------:R-:W-:Y:S01]  /*2af0*/  PLOP3.LUT P1, PT, PT, PT, UP1, 0x40, 0x0 ;  /* 0x000000000000781c */ /* 0x000fe20003f2e818 */
[----:B------:R-:W-:Y:S01]  /*2b00*/  UP2UR UR26, UPR, URZ, 0x2 ;  /* 0x000000023f1a7883 */ /* 0x000fe20008000000 */
[----:B------:R-:W-:Y:S01]  /*2b10*/  PLOP3.LUT P0, PT, PT, PT, UP4, 0x40, 0x0 ;  /* 0x000000000000781c */ /* 0x000fe20003f0e848 */
[----:B------:R-:W-:Y:S01]  /*2b20*/  UISETP.GE.AND UP1, UPT, UR4, 0x12, UPT ;  /* 0x000000120400788c */ /* 0x000fe2000bf26270 */
[----:B------:R-:W-:Y:S01]  /*2b30*/  ISETP.GT.AND P1, PT, R2, 0x1, P1 ;  /* 0x000000010200780c */ /* 0x000fe20000f24270 */
[----:B------:R-:W-:Y:S01]  /*2b40*/  UISETP.GE.AND UP3, UPT, UR4, 0xa, UPT ;  /* 0x0000000a0400788c */ /* 0x000fe2000bf66270 */
[----:B------:R-:W-:Y:S01]  /*2b50*/  PLOP3.LUT P2, PT, PT, PT, UP2, 0x40, 0x0 ;  /* 0x000000000000781c */ /* 0x000fe20003f4e828 */
[----:B------:R-:W-:Y:S01]  /*2b60*/  UP2UR UR18, UPR, URZ, 0x2 ;  /* 0x000000023f127883 */ /* 0x000fe20008000000 */
[----:B------:R-:W-:Y:S01]  /*2b70*/  ISETP.LT.OR P1, PT, R0, 0x2, P1 ;  /* 0x000000020000780c */ /* 0x000fe20000f21670 */
[----:B------:R-:W-:Y:S01]  /*2b80*/  UP2UR UR23, UPR, URZ, 0x4 ;  /* 0x000000043f177883 */ /* 0x000fe20008000000 */
[C---:B------:R-:W-:Y:S01]  /*2b90*/  ISETP.GT.AND P0, PT, R2.reuse, 0x8, P0 ;  /* 0x000000080200780c */ /* 0x040fe20000704270 */
[----:B------:R-:W-:Y:S01]  /*2ba0*/  UISETP.GE.AND UP2, UPT, UR4, 0x11, UPT ;  /* 0x000000110400788c */ /* 0x000fe2000bf46270 */
[----:B------:R-:W-:Y:S01]  /*2bb0*/  ISETP.GT.AND P2, PT, R2, RZ, P2 ;  /* 0x000000ff0200720c */ /* 0x000fe20001744270 */
[----:B------:R-:W-:Y:S01]  /*2bc0*/  UP2UR UR22, UPR, URZ, 0x10 ;  /* 0x000000103f167883 */ /* 0x000fe20008000000 */
[----:B------:R-:W-:Y:S01]  /*2bd0*/  FSEL R60, R25, -INF , !P1 ;  /* 0xff800000193c7808 */ /* 0x000fe20004800000 */
[----:B------:R-:W-:Y:S01]  /*2be0*/  UP2UR UR15, UPR, URZ, 0x4 ;  /* 0x000000043f0f7883 */ /* 0x000fe20008000000 */
[----:B------:R-:W-:Y:S01]  /*2bf0*/  PLOP3.LUT P1, PT, PT, PT, UP1, 0x40, 0x0 ;  /* 0x000000000000781c */ /* 0x000fe20003f2e818 */
[----:B------:R-:W-:Y:S01]  /*2c00*/  UISETP.GE.AND UP1, UPT, UR4, 0x19, UPT ;  /* 0x000000190400788c */ /* 0x000fe2000bf26270 */
[----:B------:R-:W-:Y:S01]  /*2c10*/  PLOP3.LUT P3, PT, PT, PT, UP3, 0x40, 0x0 ;  /* 0x000000000000781c */ /* 0x000fe20003f6e838 */
[----:B------:R-:W-:Y:S01]  /*2c20*/  UP2UR UR5, UPR, URZ, 0x8 ;  /* 0x000000083f057883 */ /* 0x000fe20008000000 */
[C---:B------:R-:W-:Y:S01]  /*2c30*/  ISETP.LT.OR P0, PT, R0.reuse, 0x9, P0 ;  /* 0x000000090000780c */ /* 0x040fe20000701670 */
[----:B------:R-:W-:Y:S01]  /*2c40*/  UP2UR UR19, UPR, URZ, 0x2 ;  /* 0x000000023f137883 */ /* 0x000fe20008000000 */
[----:B------:R-:W-:Y:S01]  /*2c50*/  ISETP.LT.OR P2, PT, R0, 0x1, P2 ;  /* 0x000000010000780c */ /* 0x000fe20001741670 */
[----:B------:R-:W-:Y:S01]  /*2c60*/  UISETP.GE.AND UP3, UPT, UR4, 0x31, UPT ;  /* 0x000000310400788c */ /* 0x000fe2000bf66270 */
[----:B------:R-:W-:Y:S01]  /*2c70*/  ISETP.GT.AND P3, PT, R2, 0x9, P3 ;  /* 0x000000090200780c */ /* 0x000fe20001f64270 */
[----:B------:R-:W-:Y:S01]  /*2c80*/  UISETP.GE.AND UP4, UPT, UR4, 0x32, UPT ;  /* 0x000000320400788c */ /* 0x000fe2000bf86270 */
[----:B------:R-:W-:Y:S01]  /*2c90*/  FSEL R28, R28, -INF , !P0 ;  /* 0xff8000001c1c7808 */ /* 0x000fe20004000000 */
[----:B------:R-:W-:Y:S01]  /*2ca0*/  UISETP.GE.AND UP5, UPT, UR4, 0x39, UPT ;  /* 0x000000390400788c */ /* 0x000fe2000bfa6270 */
[----:B------:R-:W-:Y:S01]  /*2cb0*/  FSEL R24, R24, -INF , !P2 ;  /* 0xff80000018187808 */ /* 0x000fe20005000000 */
[----:B------:R-:W-:Y:S01]  /*2cc0*/  UISETP.GE.AND UP6, UPT, UR4, 0x3a, UPT ;  /* 0x0000003a0400788c */ /* 0x000fe2000bfc6270 */
[----:B------:R-:W-:Y:S01]  /*2cd0*/  PLOP3.LUT P0, PT, PT, PT, UP1, 0x40, 0x0 ;  /* 0x000000000000781c */ /* 0x000fe20003f0e818 */
[----:B------:R-:W-:Y:S01]  /*2ce0*/  UISETP.GE.AND UP1, UPT, UR4, 0x1a, UPT ;  /* 0x0000001a0400788c */ /* 0x000fe2000bf26270 */
[----:B------:R-:W-:Y:S01]  /*2cf0*/  PLOP3.LUT P2, PT, PT, PT, UP2, 0x40, 0x0 ;  /* 0x000000000000781c */ /* 0x000fe20003f4e828 */
[----:B------:R-:W-:Y:S01]  /*2d00*/  UISETP.GE.AND UP2, UPT, UR4, 0x2a, UPT ;  /* 0x0000002a0400788c */ /* 0x000fe2000bf46270 */
[----:B------:R-:W-:Y:S01]  /*2d10*/  ISETP.LT.OR P3, PT, R0, 0xa, P3 ;  /* 0x0000000a0000780c */ /* 0x000fe20001f61670 */
[----:B------:R-:W-:Y:S01]  /*2d20*/  UP2UR UR6, UPR, URZ, 0x2 ;  /* 0x000000023f067883 */ /* 0x000fe20008000000 */
[----:B------:R-:W-:-:S02]  /*2d30*/  ISETP.GT.AND P2, PT, R2, 0x10, P2 ;  /* 0x000000100200780c */ /* 0x000fc40001744270 */
[----:B------:R-:W-:Y:S02]  /*2d40*/  FSEL R62, R29, -INF , !P3 ;  /* 0xff8000001d3e7808 */ /* 0x000fe40005800000 */
[----:B------:R-:W-:Y:S01]  /*2d50*/  PLOP3.LUT P3, PT, PT, PT, UP1, 0x40, 0x0 ;  /* 0x000000000000781c */ /* 0x000fe20003f6e818 */
[----:B------:R-:W-:Y:S01]  /*2d60*/  UISETP.GE.AND UP1, UPT, UR4, 0x21, UPT ;  /* 0x000000210400788c */ /* 0x000fe2000bf26270 */
[----:B------:R-:W-:Y:S02]  /*2d70*/  ISETP.LT.OR P2, PT, R0, 0x11, P2 ;  /* 0x000000110000780c */ /* 0x000fe40001741670 */
[----:B------:R-:W-:Y:S01]  /*2d80*/  ISETP.GT.AND P1, PT, R2, 0x11, P1 ;  /* 0x000000110200780c */ /* 0x000fe20000f24270 */
[----:B------:R-:W-:Y:S01]  /*2d90*/  UP2UR UR14, UPR, URZ, 0x2 ;  /* 0x000000023f0e7883 */ /* 0x000fe20008000000 */
[----:B------:R-:W-:Y:S02]  /*2da0*/  FSEL R32, R32, -INF , !P2 ;  /* 0xff80000020207808 */ /* 0x000fe40005000000 */
[----:B------:R-:W-:Y:S01]  /*2db0*/  PLOP3.LUT P2, PT, PT, PT, UP1, 0x40, 0x0 ;  /* 0x000000000000781c */ /* 0x000fe20003f4e818 */
[----:B------:R-:W-:Y:S01]  /*2dc0*/  UISETP.GE.AND UP1, UPT, UR4, 0x22, UPT ;  /* 0x000000220400788c */ /* 0x000fe2000bf26270 */
[----:B------:R-:W-:-:S02]  /*2dd0*/  ISETP.LT.OR P1, PT, R0, 0x12, P1 ;  /* 0x000000120000780c */ /* 0x000fc40000f21670 */
[C---:B------:R-:W-:Y:S01]  /*2de0*/  ISETP.GT.AND P0, PT, R2.reuse, 0x18, P0 ;  /* 0x000000180200780c */ /* 0x040fe20000704270 */
[----:B------:R-:W-:Y:S01]  /*2df0*/  UP2UR UR7, UPR, URZ, 0x2 ;  /* 0x000000023f077883 */ /* 0x000fe20008000000 */
[----:B------:R-:W-:Y:S02]  /*2e00*/  ISETP.GT.AND P3, PT, R2, 0x19, P3 ;  /* 0x000000190200780c */ /* 0x000fe40001f64270 */
[----:B------:R-:W-:Y:S02]  /*2e10*/  FSEL R64, R33, -INF , !P1 ;  /* 0xff80000021407808 */ /* 0x000fe40004800000 */
[----:B------:R-:W-:Y:S01]  /*2e20*/  PLOP3.LUT P1, PT, PT, PT, UP1, 0x40, 0x0 ;  /* 0x000000000000781c */ /* 0x000fe20003f2e818 */
[----:B------:R-:W-:Y:S01]  /*2e30*/  UISETP.GE.AND UP1, UPT, UR4, 0x29, UPT ;  /* 0x000000290400788c */ /* 0x000fe2000bf26270 */
[C---:B------:R-:W-:Y:S02]  /*2e40*/  ISETP.LT.OR P0, PT, R0.reuse, 0x19, P0 ;  /* 0x000000190000780c */ /* 0x040fe40000701670 */
[----:B------:R-:W-:-:S02]  /*2e50*/  ISETP.LT.OR P3, PT, R0, 0x1a, P3 ;  /* 0x0000001a0000780c */ /* 0x000fc40001f61670 */
[----:B------:R-:W-:Y:S02]  /*2e60*/  FSEL R36, R36, -INF , !P0 ;  /* 0xff80000024247808 */ /* 0x000fe40004000000 */
[----:B------:R-:W-:Y:S02]  /*2e70*/  FSEL R66, R37, -INF , !P3 ;  /* 0xff80000025427808 */ /* 0x000fe40005800000 */
[----:B------:R-:W-:Y:S02]  /*2e80*/  PLOP3.LUT P0, PT, PT, PT, UP1, 0x40, 0x0 ;  /* 0x000000000000781c */ /* 0x000fe40003f0e818 */
[----:B------:R-:W-:Y:S02]  /*2e90*/  PLOP3.LUT P3, PT, PT, PT, UP2, 0x40, 0x0 ;  /* 0x000000000000781c */ /* 0x000fe40003f6e828 */
[C---:B------:R-:W-:Y:S02]  /*2ea0*/  ISETP.GT.AND P2, PT, R2.reuse, 0x20, P2 ;  /* 0x000000200200780c */ /* 0x040fe40001744270 */
[----:B------:R-:W-:-:S02]  /*2eb0*/  ISETP.GT.AND P1, PT, R2, 0x21, P1 ;  /* 0x000000210200780c */ /* 0x000fc40000f24270 */
[C---:B------:R-:W-:Y:S02]  /*2ec0*/  ISETP.GT.AND P0, PT, R2.reuse, 0x28, P0 ;  /* 0x000000280200780c */ /* 0x040fe40000704270 */
[----:B------:R-:W-:Y:S02]  /*2ed0*/  ISETP.GT.AND P3, PT, R2, 0x29, P3 ;  /* 0x000000290200780c */ /* 0x000fe40001f64270 */
[C---:B------:R-:W-:Y:S02]  /*2ee0*/  ISETP.LT.OR P2, PT, R0.reuse, 0x21, P2 ;  /* 0x000000210000780c */ /* 0x040fe40001741670 */
[C---:B------:R-:W-:Y:S02]  /*2ef0*/  ISETP.LT.OR P1, PT, R0.reuse, 0x22, P1 ;  /* 0x000000220000780c */ /* 0x040fe40000f21670 */
[C---:B------:R-:W-:Y:S02]  /*2f00*/  ISETP.LT.OR P0, PT, R0.reuse, 0x29, P0 ;  /* 0x000000290000780c */ /* 0x040fe40000701670 */
[----:B------:R-:W-:-:S02]  /*2f10*/  ISETP.LT.OR P3, PT, R0, 0x2a, P3 ;  /* 0x0000002a0000780c */ /* 0x000fc40001f61670 */
[----:B------:R-:W-:Y:S02]  /*2f20*/  FSEL R40, R40, -INF , !P2 ;  /* 0xff80000028287808 */ /* 0x000fe40005000000 */
[----:B------:R-:W-:Y:S02]  /*2f30*/  FSEL R68, R41, -INF , !P1 ;  /* 0xff80000029447808 */ /* 0x000fe40004800000 */
[----:B------:R-:W-:Y:S02]  /*2f40*/  FSEL R44, R44, -INF , !P0 ;  /* 0xff8000002c2c7808 */ /* 0x000fe40004000000 */
[----:B------:R-:W-:Y:S02]  /*2f50*/  FSEL R70, R45, -INF , !P3 ;  /* 0xff8000002d467808 */ /* 0x000fe40005800000 */
[----:B------:R-:W-:Y:S02]  /*2f60*/  PLOP3.LUT P2, PT, PT, PT, UP3, 0x40, 0x0 ;  /* 0x000000000000781c */ /* 0x000fe40003f4e838 */
[----:B------:R-:W-:-:S02]  /*2f70*/  PLOP3.LUT P1, PT, PT, PT, UP4, 0x40, 0x0 ;  /* 0x000000000000781c */ /* 0x000fc40003f2e848 */
[----:B------:R-:W-:Y:S02]  /*2f80*/  PLOP3.LUT P0, PT, PT, PT, UP5, 0x40, 0x0 ;  /* 0x000000000000781c */ /* 0x000fe40003f0e858 */
[----:B------:R-:W-:Y:S02]  /*2f90*/  PLOP3.LUT P3, PT, PT, PT, UP6, 0x40, 0x0 ;  /* 0x000000000000781c */ /* 0x000fe40003f6e868 */
[C---:B------:R-:W-:Y:S02]  /*2fa0*/  ISETP.GT.AND P2, PT, R2.reuse, 0x30, P2 ;  /* 0x000000300200780c */ /* 0x040fe40001744270 */
[C---:B------:R-:W-:Y:S02]  /*2fb0*/  ISETP.GT.AND P1, PT, R2.reuse, 0x31, P1 ;  /* 0x000000310200780c */ /* 0x040fe40000f24270 */
[C---:B------:R-:W-:Y:S02]  /*2fc0*/  ISETP.GT.AND P0, PT, R2.reuse, 0x38, P0 ;  /* 0x000000380200780c */ /* 0x040fe40000704270 */
[----:B------:R-:W-:Y:S01]  /*2fd0*/  ISETP.GT.AND P3, PT, R2, 0x39, P3 ;  /* 0x000000390200780c */ /* 0x000fe20001f64270 */
[----:B0-----:R-:W-:Y:S01]  /*2fe0*/  IMAD.IADD R2, R21, 0x1, R4 ;  /* 0x0000000115027824 */ /* 0x001fe200078e0204 */
[----:B------:R-:W-:-:S02]  /*2ff0*/  ISETP.LT.OR P2, PT, R0, 0x31, P2 ;  /* 0x000000310000780c */ /* 0x000fc40001741670 */
[C---:B------:R-:W-:Y:S02]  /*3000*/  ISETP.LT.OR P1, PT, R0.reuse, 0x32, P1 ;  /* 0x000000320000780c */ /* 0x040fe40000f21670 */
[C---:B------:R-:W-:Y:S02]  /*3010*/  ISETP.LT.OR P0, PT, R0.reuse, 0x39, P0 ;  /* 0x000000390000780c */ /* 0x040fe40000701670 */
[----:B------:R-:W-:Y:S02]  /*3020*/  ISETP.LT.OR P3, PT, R0, 0x3a, P3 ;  /* 0x0000003a0000780c */ /* 0x000fe40001f61670 */
[----:B------:R-:W-:Y:S02]  /*3030*/  VIADDMNMX R0, R4, R58, R15, PT ;  /* 0x0000003a04007246 */ /* 0x000fe4000380010f */
[----:B------:R-:W-:Y:S02]  /*3040*/  FSEL R48, R48, -INF , !P2 ;  /* 0xff80000030307808 */ /* 0x000fe40005000000 */
[----:B------:R-:W-:-:S02]  /*3050*/  FSEL R58, R49, -INF , !P1 ;  /* 0xff800000313a7808 */ /* 0x000fc40004800000 */
[----:B------:R-:W-:Y:S02]  /*3060*/  FSEL R52, R52, -INF , !P0 ;  /* 0xff80000034347808 */ /* 0x000fe40004000000 */
[----:B------:R-:W-:Y:S01]  /*3070*/  FSEL R72, R53, -INF , !P3 ;  /* 0xff80000035487808 */ /* 0x000fe20005800000 */
[----:B------:R-:W-:Y:S06]  /*3080*/  @!P6 BRA `(.L_x_984) ;  /* 0x00000000005ce947 */ /* 0x000fec0003800000 */
[----:B------:R-:W-:Y:S01]  /*3090*/  R2UR UR4, R17 ;  /* 0x00000000110472ca */ /* 0x000fe200000e0000 */
[----:B------:R-:W-:Y:S01]  /*30a0*/  IMAD.U32 R3, RZ, RZ, UR10 ;  /* 0x0000000aff037e24 */ /* 0x000fe2000f8e00ff */
[----:B------:R-:W-:Y:S11]  /*30b0*/  BSSY B0, `(.L_x_985) ;  /* 0x0000010000007945 */ /* 0x000ff60003800000 */
[----:B------:R-:W-:-:S05]  /*30c0*/  IMAD R3, R3, UR4, R4 ;  /* 0x0000000403037c24 */ /* 0x000fca000f8e0204 */
[----:B------:R-:W-:-:S04]  /*30d0*/  IADD3 R3, R3, -UR11, RZ ;  /* 0x8000000b03037c10 */ /* 0x000fc8000fffe0ff */
        /* <DEDUP_REMOVED lines=9> */
.L_x_986:
[----:B------:R-:W-:-:S13]  /*3170*/  ISETP.NE.AND P0, PT, R57, 0x1, PT ;  /* 0x000000013900780c */ /* 0x000fda0003f05270 */
[----:B------:R-:W0:Y:S02]  /*3180*/  @P0 LDC.64 R14, c[0x0][0x9e8] ;  /* 0x00027a00ff0e0b82 */ /* 0x000e240000000a00 */
[----:B0-----:R-:W-:-:S05]  /*3190*/  @P0 IMAD.HI.U32 R4, R3, R14, RZ ;  /* 0x0000000e03040227 */ /* 0x001fca00078e00ff */
[----:B------:R-:W-:-:S07]  /*31a0*/  @P0 SHF.R.U32.HI R3, RZ, R15, R4 ;  /* 0x0000000fff030219 */ /* 0x000fce0000011604 */
.L_x_987:
[----:B------:R-:W-:Y:S05]  /*31b0*/  BSYNC B0 ;  /* 0x0000000000007941 */ /* 0x000fea0003800000 */
.L_x_985:
[----:B------:R-:W-:-:S04]  /*31c0*/  IMAD R4, R3, R57, -UR27 ;  /* 0x8000001b03047e24 */ /* 0x000fc8000f8e0239 */
[----:B------:R-:W-:-:S05]  /*31d0*/  IMAD R3, R5, -0x2, R4 ;  /* 0xfffffffe05037824 */ /* 0x000fca00078e0204 */
[----:B------:R-:W-:Y:S02]  /*31e0*/  VIMNMX R2, R2, R3, !PT ;  /* 0x0000000302027248 */ /* 0x000fe40007fe0100 */
[----:B------:R-:W-:-:S07]  /*31f0*/  VIADDMNMX R0, R3, R57, R0, PT ;  /* 0x0000003903007246 */ /* 0x000fce0003800100 */
.L_x_984:
[----:B------:R-:W-:Y:S01]  /*3200*/  FMNMX.FTZ R3, R24, R60, !PT ;  /* 0x0000003c18037209 */ /* 0x000fe20007810000 */
[----:B------:R-:W-:Y:S02]  /*3210*/  UP2UR UR4, UPR, URZ, 0x8 ;  /* 0x000000083f047883 */ /* 0x000fe40008000000 */
[----:B------:R-:W-:Y:S01]  /*3220*/  UISETP.NE.AND UP3, UPT, UR22, URZ, UPT ;  /* 0x0000003f1600728c */ /* 0x000fe2000bf65270 */
[----:B------:R-:W-:Y:S01]  /*3230*/  FMNMX.FTZ R3, R28, R3, !PT ;  /* 0x000000031c037209 */ /* 0x000fe20007810000 */
[----:B------:R-:W-:Y:S02]  /*3240*/  UP2UR UR22, UPR, URZ, 0x10 ;  /* 0x000000103f167883 */ /* 0x000fe40008000000 */
[----:B------:R-:W-:Y:S01]  /*3250*/  UISETP.NE.AND UP4, UPT, UR26, URZ, UPT ;  /* 0x0000003f1a00728c */ /* 0x000fe2000bf85270 */
[----:B------:R-:W-:Y:S01]  /*3260*/  FMNMX.FTZ R3, R62, R3, !PT ;  /* 0x000000033e037209 */ /* 0x000fe20007810000 */
[----:B------:R-:W-:Y:S01]  /*3270*/  UP2UR UR26, UPR, URZ, 0x20 ;  /* 0x000000203f1a7883 */ /* 0x000fe20008000000 */
[----:B------:R-:W-:Y:S01]  /*3280*/  PLOP3.LUT P2, PT, PT, PT, UP3, 0x40, 0x0 ;  /* 0x000000000000781c */ /* 0x000fe20003f4e838 */
[----:B------:R-:W-:Y:S01]  /*3290*/  UISETP.NE.AND UP5, UPT, UR23, URZ, UPT ;  /* 0x0000003f1700728c */ /* 0x000fe2000bfa5270 */
[----:B------:R-:W-:Y:S01]  /*32a0*/  FMNMX.FTZ R3, R32, R3, !PT ;  /* 0x0000000320037209 */ /* 0x000fe20007810000 */
[----:B------:R-:W-:Y:S01]  /*32b0*/  UP2UR UR27, UPR, URZ, 0x1 ;  /* 0x000000013f1b7883 */ /* 0x000fe20008000000 */
[----:B------:R-:W-:Y:S01]  /*32c0*/  PLOP3.LUT P1, PT, PT, PT, UP4, 0x40, 0x0 ;  /* 0x000000000000781c */ /* 0x000fe20003f2e848 */
[----:B------:R-:W-:Y:S01]  /*32d0*/  UISETP.NE.AND UP0, UPT, UR15, URZ, UPT ;  /* 0x0000003f0f00728c */ /* 0x000fe2000bf05270 */
[----:B------:R-:W-:Y:S01]  /*32e0*/  FMNMX.FTZ R3, R64, R3, !PT ;  /* 0x0000000340037209 */ /* 0x000fe20007810000 */
[----:B------:R-:W-:Y:S01]  /*32f0*/  UISETP.NE.AND UP3, UPT, UR18, URZ, UPT ;  /* 0x0000003f1200728c */ /* 0x000fe2000bf65270 */
[----:B------:R-:W-:Y:S01]  /*3300*/  PLOP3.LUT P3, PT, PT, PT, UP5, 0x40, 0x0 ;  /* 0x000000000000781c */ /* 0x000fe20003f6e858 */
[----:B------:R-:W-:Y:S01]  /*3310*/  UISETP.NE.AND UP5, UPT, UR5, URZ, UPT ;  /* 0x0000003f0500728c */ /* 0x000fe2000bfa5270 */
[----:B------:R-:W-:Y:S01]  /*3320*/  FMNMX.FTZ R3, R36, R3, !PT ;  /* 0x0000000324037209 */ /* 0x000fe20007810000 */
[----:B------:R-:W-:Y:S01]  /*3330*/  UISETP.NE.AND UP4, UPT, UR19, URZ, UPT ;  /* 0x0000003f1300728c */ /* 0x000fe2000bf85270 */
[----:B------:R-:W-:Y:S01]  /*3340*/  ISETP.GT.AND P3, PT, R2, RZ, P3 ;  /* 0x000000ff0200720c */ /* 0x000fe20001f64270 */
[----:B------:R-:W-:Y:S01]  /*3350*/  ULDC UR5, c[0x0][0x988] ;  /* 0x0002620000057ab9 */ /* 0x000fe20000000800 */
[----:B------:R-:W-:Y:S01]  /*3360*/  FMNMX.FTZ R3, R66, R3, !PT ;  /* 0x0000000342037209 */ /* 0x000fe20007810000 */
[----:B------:R-:W-:Y:S01]  /*3370*/  UP2UR UR23, UPR, URZ, 0x40 ;  /* 0x000000403f177883 */ /* 0x000fe20008000000 */
[----:B------:R-:W-:Y:S01]  /*3380*/  ISETP.GT.AND P1, PT, R2, 0x1, P1 ;  /* 0x000000010200780c */ /* 0x000fe20000f24270 */
[----:B------:R-:W-:Y:S01]  /*3390*/  UISETP.NE.AND UP6, UPT, UR14, URZ, UPT ;  /* 0x0000003f0e00728c */ /* 0x000fe2000bfc5270 */
[----:B------:R-:W-:-:S02]  /*33a0*/  FMNMX.FTZ R3, R40, R3, !PT ;  /* 0x0000000328037209 */ /* 0x000fc40007810000 */
[----:B------:R-:W-:Y:S02]  /*33b0*/  ISETP.LT.OR P3, PT, R0, 0x1, P3 ;  /* 0x000000010000780c */ /* 0x000fe40001f61670 */
[----:B------:R-:W-:Y:S02]  /*33c0*/  FMNMX.FTZ R3, R68, R3, !PT ;  /* 0x0000000344037209 */ /* 0x000fe40007810000 */
[----:B------:R-:W-:Y:S02]  /*33d0*/  ISETP.LT.OR P1, PT, R0, 0x2, P1 ;  /* 0x000000020000780c */ /* 0x000fe40000f21670 */
[----:B------:R-:W-:Y:S02]  /*33e0*/  FMNMX.FTZ R3, R44, R3, !PT ;  /* 0x000000032c037209 */ /* 0x000fe40007810000 */
[----:B------:R-:W-:Y:S02]  /*33f0*/  ISETP.GT.AND P2, PT, R2, 0x8, P2 ;  /* 0x000000080200780c */ /* 0x000fe40001744270 */
[----:B------:R-:W-:-:S02]  /*3400*/  FMNMX.FTZ R3, R70, R3, !PT ;  /* 0x0000000346037209 */ /* 0x000fc40007810000 */
[----:B------:R-:W-:Y:S02]  /*3410*/  FSEL R26, R26, -INF , !P3 ;  /* 0xff8000001a1a7808 */ /* 0x000fe40005800000 */
[----:B------:R-:W-:Y:S02]  /*3420*/  FMNMX.FTZ R3, R48, R3, !PT ;  /* 0x0000000330037209 */ /* 0x000fe40007810000 */
[----:B------:R-:W-:Y:S01]  /*3430*/  PLOP3.LUT P3, PT, PT, PT, UP0, 0x40, 0x0 ;  /* 0x000000000000781c */ /* 0x000fe20003f6e808 */
[----:B------:R-:W-:Y:S01]  /*3440*/  UISETP.NE.AND UP0, UPT, UR7, URZ, UPT ;  /* 0x0000003f0700728c */ /* 0x000fe2000bf05270 */
[----:B------:R-:W-:Y:S02]  /*3450*/  FMNMX.FTZ R3, R58, R3, !PT ;  /* 0x000000033a037209 */ /* 0x000fe40007810000 */
[----:B------:R-:W-:Y:S02]  /*3460*/  FSEL R27, R27, -INF , !P1 ;  /* 0xff8000001b1b7808 */ /* 0x000fe40004800000 */
[----:B------:R-:W-:-:S02]  /*3470*/  FMNMX.FTZ R3, R52, R3, !PT ;  /* 0x0000000334037209 */ /* 0x000fc40007810000 */
[----:B------:R-:W-:Y:S02]  /*3480*/  ISETP.LT.OR P2, PT, R0, 0x9, P2 ;  /* 0x000000090000780c */ /* 0x000fe40001741670 */
[----:B------:R-:W-:Y:S02]  /*3490*/  FMNMX.FTZ R3, R72, R3, !PT ;  /* 0x0000000348037209 */ /* 0x000fe40007810000 */
[----:B------:R-:W-:Y:S01]  /*34a0*/  PLOP3.LUT P1, PT, PT, PT, UP3, 0x40, 0x0 ;  /* 0x000000000000781c */ /* 0x000fe20003f2e838 */
[----:B------:R-:W-:Y:S01]  /*34b0*/  UISETP.NE.AND UP3, UPT, UR4, URZ, UPT ;  /* 0x0000003f0400728c */ /* 0x000fe2000bf65270 */
[----:B------:R-:W-:Y:S01]  /*34c0*/  FSEL R30, R30, -INF , !P2 ;  /* 0xff8000001e1e7808 */ /* 0x000fe20005000000 */
[----:B------:R-:W0:Y:S01]  /*34d0*/  SHFL.BFLY PT, R4, R3, 0x2, 0x1f ;  /* 0x0c401f0003047f89 */ /* 0x000e2200000e0000 */
[----:B------:R-:W-:Y:S02]  /*34e0*/  ISETP.GT.AND P3, PT, R2, 0x10, P3 ;  /* 0x000000100200780c */ /* 0x000fe40001f64270 */
[----:B------:R-:W-:Y:S01]  /*34f0*/  PLOP3.LUT P2, PT, PT, PT, UP4, 0x40, 0x0 ;  /* 0x000000000000781c */ /* 0x000fe20003f4e848 */
[----:B------:R-:W-:Y:S01]  /*3500*/  UISETP.NE.AND UP4, UPT, UR22, URZ, UPT ;  /* 0x0000003f1600728c */ /* 0x000fe2000bf85270 */
[----:B------:R-:W-:-:S02]  /*3510*/  ISETP.LT.OR P3, PT, R0, 0x11, P3 ;  /* 0x000000110000780c */ /* 0x000fc40001f61670 */
[----:B------:R-:W-:Y:S02]  /*3520*/  ISETP.GT.AND P1, PT, R2, 0x11, P1 ;  /* 0x000000110200780c */ /* 0x000fe40000f24270 */
[----:B------:R-:W-:Y:S02]  /*3530*/  FSEL R34, R34, -INF , !P3 ;  /* 0xff80000022227808 */ /* 0x000fe40005800000 */
[----:B------:R-:W-:Y:S02]  /*3540*/  ISETP.LT.OR P1, PT, R0, 0x12, P1 ;  /* 0x000000120000780c */ /* 0x000fe40000f21670 */
[----:B------:R-:W-:Y:S02]  /*3550*/  ISETP.GT.AND P2, PT, R2, 0x18, P2 ;  /* 0x000000180200780c */ /* 0x000fe40001744270 */
[----:B------:R-:W-:Y:S01]  /*3560*/  PLOP3.LUT P3, PT, PT, PT, UP6, 0x40, 0x0 ;  /* 0x000000000000781c */ /* 0x000fe20003f6e868 */
[----:B------:R-:W-:Y:S01]  /*3570*/  UISETP.NE.AND UP6, UPT, UR23, URZ, UPT ;  /* 0x0000003f1700728c */ /* 0x000fe2000bfc5270 */
[----:B------:R-:W-:-:S02]  /*3580*/  FSEL R35, R35, -INF , !P1 ;  /* 0xff80000023237808 */ /* 0x000fc40004800000 */
[----:B------:R-:W-:Y:S02]  /*3590*/  ISETP.LT.OR P2, PT, R0, 0x19, P2 ;  /* 0x000000190000780c */ /* 0x000fe40001741670 */
[----:B------:R-:W-:Y:S01]  /*35a0*/  PLOP3.LUT P1, PT, PT, PT, UP0, 0x40, 0x0 ;  /* 0x000000000000781c */ /* 0x000fe20003f2e808 */
[----:B------:R-:W-:Y:S01]  /*35b0*/  UISETP.NE.AND UP0, UPT, UR27, URZ, UPT ;  /* 0x0000003f1b00728c */ /* 0x000fe2000bf05270 */
[----:B------:R-:W-:Y:S02]  /*35c0*/  ISETP.GT.AND P3, PT, R2, 0x20, P3 ;  /* 0x000000200200780c */ /* 0x000fe40001f64270 */
[----:B0-----:R-:W-:Y:S02]  /*35d0*/  FMNMX.FTZ R14, R3, R4, !PT ;  /* 0x00000004030e7209 */ /* 0x001fe40007810000 */
[----:B------:R-:W-:Y:S02]  /*35e0*/  FMNMX.FTZ R3, R26, R27, !PT ;  /* 0x0000001b1a037209 */ /* 0x000fe40007810000 */
[----:B------:R-:W-:Y:S01]  /*35f0*/  FSEL R38, R38, -INF , !P2 ;  /* 0xff80000026267808 */ /* 0x000fe20005000000 */
[----:B------:R-:W0:Y:S01]  /*3600*/  SHFL.BFLY PT, R15, R14, 0x1, 0x1f ;  /* 0x0c201f000e0f7f89 */ /* 0x000e2200000e0000 */
[----:B------:R-:W-:-:S02]  /*3610*/  PLOP3.LUT P2, PT, PT, PT, UP1, 0x40, 0x0 ;  /* 0x000000000000781c */ /* 0x000fc40003f4e818 */
[----:B------:R-:W-:Y:S01]  /*3620*/  ISETP.LT.OR P3, PT, R0, 0x21, P3 ;  /* 0x000000210000780c */ /* 0x000fe20001f61670 */
[----:B------:R-:W-:Y:S01]  /*3630*/  @UP0 ULDC UR4, c[0x0][0x450] ;  /* 0x0001140000040ab9 */ /* 0x000fe20000000800 */
[C---:B------:R-:W-:Y:S02]  /*3640*/  ISETP.GT.AND P1, PT, R2.reuse, 0x21, P1 ;  /* 0x000000210200780c */ /* 0x040fe40000f24270 */
[----:B------:R-:W-:Y:S02]  /*3650*/  ISETP.GT.AND P2, PT, R2, 0x28, P2 ;  /* 0x000000280200780c */ /* 0x000fe40001744270 */
[----:B------:R-:W-:Y:S02]  /*3660*/  FSEL R42, R42, -INF , !P3 ;  /* 0xff8000002a2a7808 */ /* 0x000fe40005800000 */
[C---:B------:R-:W-:Y:S02]  /*3670*/  ISETP.LT.OR P1, PT, R0.reuse, 0x22, P1 ;  /* 0x000000220000780c */ /* 0x040fe40000f21670 */
[----:B------:R-:W-:-:S02]  /*3680*/  ISETP.LT.OR P2, PT, R0, 0x29, P2 ;  /* 0x000000290000780c */ /* 0x000fc40001741670 */
[----:B------:R-:W-:Y:S02]  /*3690*/  PLOP3.LUT P3, PT, PT, PT, UP3, 0x40, 0x0 ;  /* 0x000000000000781c */ /* 0x000fe40003f6e838 */
[----:B------:R-:W-:Y:S02]  /*36a0*/  FSEL R43, R43, -INF , !P1 ;  /* 0xff8000002b2b7808 */ /* 0x000fe40004800000 */
[----:B------:R-:W-:Y:S02]  /*36b0*/  FSEL R46, R46, -INF , !P2 ;  /* 0xff8000002e2e7808 */ /* 0x000fe40005000000 */
[----:B------:R-:W-:Y:S02]  /*36c0*/  PLOP3.LUT P1, PT, PT, PT, UP4, 0x40, 0x0 ;  /* 0x000000000000781c */ /* 0x000fe40003f2e848 */
[----:B------:R-:W-:Y:S02]  /*36d0*/  ISETP.GT.AND P3, PT, R2, 0x30, P3 ;  /* 0x000000300200780c */ /* 0x000fe40001f64270 */
[----:B0-----:R-:W-:-:S02]  /*36e0*/  FMNMX.FTZ R4, R14, R15, !PT ;  /* 0x0000000f0e047209 */ /* 0x001fc40007810000 */
[----:B------:R-:W-:Y:S02]  /*36f0*/  FMNMX.FTZ R14, R30, R3, !PT ;  /* 0x000000031e0e7209 */ /* 0x000fe40007810000 */
[C---:B------:R-:W-:Y:S01]  /*3700*/  FSETP.NEU.FTZ.AND P0, PT, R4.reuse, -INF , PT ;  /* 0xff8000000400780b */ /* 0x040fe20003f1d000 */
[----:B------:R-:W-:Y:S01]  /*3710*/  FMUL.FTZ R15, R4, UR5 ;  /* 0x00000005040f7c20 */ /* 0x000fe20008410000 */
[----:B------:R-:W-:Y:S02]  /*3720*/  ISETP.GT.AND P1, PT, R2, 0x31, P1 ;  /* 0x000000310200780c */ /* 0x000fe40000f24270 */
[C---:B------:R-:W-:Y:S02]  /*3730*/  ISETP.LT.OR P3, PT, R0.reuse, 0x31, P3 ;  /* 0x000000310000780c */ /* 0x040fe40001f61670 */
[----:B------:R-:W-:Y:S02]  /*3740*/  FSEL R15, R15, RZ, P0 ;  /* 0x000000ff0f0f7208 */ /* 0x000fe40000000000 */
[----:B------:R-:W-:Y:S01]  /*3750*/  PLOP3.LUT P0, PT, PT, PT, UP5, 0x40, 0x0 ;  /* 0x000000000000781c */ /* 0x000fe20003f0e858 */
[----:B------:R-:W-:Y:S01]  /*3760*/  UISETP.NE.AND UP5, UPT, UR6, URZ, UPT ;  /* 0x0000003f0600728c */ /* 0x000fe2000bfa5270 */
[----:B------:R-:W-:Y:S01]  /*3770*/  ISETP.LT.OR P1, PT, R0, 0x32, P1 ;  /* 0x000000320000780c */ /* 0x000fe20000f21670 */
[--C-:B------:R-:W-:Y:S01]  /*3780*/  FFMA.FTZ R21, R60, UR5, -R15.reuse ;  /* 0x000000053c157c23 */ /* 0x100fe2000801080f */
[----:B------:R-:W-:Y:S01]  /*3790*/  ISETP.GT.AND P0, PT, R2, 0x9, P0 ;  /* 0x000000090200780c */ /* 0x000fe20000704270 */
[--C-:B------:R-:W-:Y:S01]  /*37a0*/  FFMA.FTZ R23, R62, UR5, -R15.reuse ;  /* 0x000000053e177c23 */ /* 0x100fe2000801080f */
[----:B------:R-:W-:Y:S01]  /*37b0*/  FSEL R50, R50, -INF , !P3 ;  /* 0xff80000032327808 */ /* 0x000fe20005800000 */
[--C-:B------:R-:W-:Y:S01]  /*37c0*/  FFMA.FTZ R25, R64, UR5, -R15.reuse ;  /* 0x0000000540197c23 */ /* 0x100fe2000801080f */
[----:B------:R-:W-:Y:S01]  /*37d0*/  ISETP.LT.OR P0, PT, R0, 0xa, P0 ;  /* 0x0000000a0000780c */ /* 0x000fe20000701670 */
[----:B------:R-:W-:Y:S01]  /*37e0*/  MUFU.EX2 R21, R21 ;  /* 0x0000001500157308 */ /* 0x000fe20000000800 */
[----:B------:R-:W-:Y:S01]  /*37f0*/  FSEL R51, R51, -INF , !P1 ;  /* 0xff80000033337808 */ /* 0x000fe20004800000 */
[--C-:B------:R-:W-:Y:S01]  /*3800*/  FFMA.FTZ R29, R66, UR5, -R15.reuse ;  /* 0x00000005421d7c23 */ /* 0x100fe2000801080f */
[----:B------:R-:W-:Y:S01]  /*3810*/  FSEL R31, R31, -INF , !P0 ;  /* 0xff8000001f1f7808 */ /* 0x000fe20004000000 */
[--C-:B------:R-:W-:Y:S01]  /*3820*/  FFMA.FTZ R37, R70, UR5, -R15.reuse ;  /* 0x0000000546257c23 */ /* 0x100fe2000801080f */
[----:B------:R-:W-:Y:S01]  /*3830*/  PLOP3.LUT P0, PT, PT, PT, UP5, 0x40, 0x0 ;  /* 0x000000000000781c */ /* 0x000fe20003f0e858 */
[----:B------:R-:W-:Y:S01]  /*3840*/  UISETP.NE.AND UP5, UPT, UR26, URZ, UPT ;  /* 0x0000003f1a00728c */ /* 0x000fe2000bfa5270 */
[----:B------:R-:W-:Y:S01]  /*3850*/  FMNMX.FTZ R3, R31, R14, !PT ;  /* 0x0000000e1f037209 */ /* 0x000fe20007810000 */
[----:B------:R-:W-:Y:S01]  /*3860*/  MUFU.EX2 R23, R23 ;  /* 0x0000001700177308 */ /* 0x000fe20000000800 */
[----:B------:R-:W-:Y:S01]  /*3870*/  ISETP.GT.AND P0, PT, R2, 0x19, P0 ;  /* 0x000000190200780c */ /* 0x000fe20000704270 */
[----:B------:R-:W-:Y:S01]  /*3880*/  FFMA.FTZ R41, R58, UR5, -R15 ;  /* 0x000000053a297c23 */ /* 0x000fe2000801080f */
[----:B------:R-:W-:Y:S01]  /*3890*/  FMNMX.FTZ R14, R34, R3, !PT ;  /* 0x00000003220e7209 */ /* 0x000fe20007810000 */
[----:B------:R-:W-:Y:S01]  /*38a0*/  @UP0 ULDC UR6, c[0x0][0x44c] ;  /* 0x0001130000060ab9 */ /* 0x000fe20000000800 */
[----:B------:R-:W-:Y:S01]  /*38b0*/  ISETP.LT.OR P0, PT, R0, 0x1a, P0 ;  /* 0x0000001a0000780c */ /* 0x000fe20000701670 */
[----:B------:R-:W-:Y:S01]  /*38c0*/  UIMAD.WIDE.U32 UR6, UR38, UR6, URZ ;  /* 0x00000006260672a5 */ /* 0x000fe2000f8e003f */
[----:B------:R-:W-:Y:S01]  /*38d0*/  FMNMX.FTZ R3, R35, R14, !PT ;  /* 0x0000000e23037209 */ /* 0x000fe20007810000 */
[----:B------:R-:W-:Y:S01]  /*38e0*/  MUFU.EX2 R25, R25 ;  /* 0x0000001900197308 */ /* 0x000fe20000000800 */
[----:B------:R-:W-:Y:S01]  /*38f0*/  FSEL R39, R39, -INF , !P0 ;  /* 0xff80000027277808 */ /* 0x000fe20004000000 */
[----:B------:R-:W-:Y:S01]  /*3900*/  @UP0 USHF.R.U32.HI UR38, URZ, UR4, UR7 ;  /* 0x000000043f260299 */ /* 0x000fe20008011607 */
[----:B------:R-:W-:Y:S01]  /*3910*/  PLOP3.LUT P0, PT, PT, PT, UP2, 0x40, 0x0 ;  /* 0x000000000000781c */ /* 0x000fe20003f0e828 */
[----:B------:R-:W-:Y:S01]  /*3920*/  UIADD3 UR6, UR39, -0x2, URZ ;  /* 0xfffffffe27067890 */ /* 0x000fe2000fffe03f */
[----:B------:R-:W-:Y:S01]  /*3930*/  FMNMX.FTZ R14, R38, R3, !PT ;  /* 0x00000003260e7209 */ /* 0x000fe20007810000 */
[----:B------:R-:W-:Y:S01]  /*3940*/  UIADD3 UR38, UR42, UR38, URZ ;  /* 0x000000262a267290 */ /* 0x000fe2000fffe03f */
[----:B------:R-:W-:Y:S01]  /*3950*/  ISETP.GT.AND P0, PT, R2, 0x29, P0 ;  /* 0x000000290200780c */ /* 0x000fe20000704270 */
[----:B------:R-:W-:Y:S01]  /*3960*/  MUFU.EX2 R29, R29 ;  /* 0x0000001d001d7308 */ /* 0x000fe20000000800 */
[----:B------:R-:W-:-:S02]  /*3970*/  FMNMX.FTZ R3, R39, R14, !PT ;  /* 0x0000000e27037209 */ /* 0x000fc40007810000 */
[----:B------:R-:W-:Y:S01]  /*3980*/  ISETP.LT.OR P0, PT, R0, 0x2a, P0 ;  /* 0x0000002a0000780c */ /* 0x000fe20000701670 */
[----:B------:R-:W-:Y:S01]  /*3990*/  VIADD R56, R56, UR38 ;  /* 0x0000002638387c36 */ /* 0x000fe20008000000 */
[----:B------:R-:W-:Y:S02]  /*39a0*/  FMNMX.FTZ R14, R42, R3, !PT ;  /* 0x000000032a0e7209 */ /* 0x000fe40007810000 */
[----:B------:R-:W-:Y:S01]  /*39b0*/  FSEL R47, R47, -INF , !P0 ;  /* 0xff8000002f2f7808 */ /* 0x000fe20004000000 */
[----:B------:R-:W-:Y:S01]  /*39c0*/  MUFU.EX2 R37, R37 ;  /* 0x0000002500257308 */ /* 0x000fe20000000800 */
[----:B------:R-:W-:Y:S02]  /*39d0*/  PLOP3.LUT P2, PT, PT, PT, UP5, 0x40, 0x0 ;  /* 0x000000000000781c */ /* 0x000fe40003f4e858 */
[----:B------:R-:W-:Y:S02]  /*39e0*/  PLOP3.LUT P0, PT, PT, PT, UP6, 0x40, 0x0 ;  /* 0x000000000000781c */ /* 0x000fe40003f0e868 */
[----:B------:R-:W-:Y:S01]  /*39f0*/  FMNMX.FTZ R3, R43, R14, !PT ;  /* 0x0000000e2b037209 */ /* 0x000fe20007810000 */
[--C-:B------:R-:W-:Y:S01]  /*3a00*/  FFMA.FTZ R14, R24, UR5, -R15.reuse ;  /* 0x00000005180e7c23 */ /* 0x100fe2000801080f */
[----:B------:R-:W-:Y:S01]  /*3a10*/  ISETP.GT.AND P2, PT, R2, 0x38, P2 ;  /* 0x000000380200780c */ /* 0x000fe20001744270 */
[--C-:B------:R-:W-:Y:S01]  /*3a20*/  FFMA.FTZ R24, R32, UR5, -R15.reuse ;  /* 0x0000000520187c23 */ /* 0x100fe2000801080f */
[----:B------:R-:W-:Y:S01]  /*3a30*/  ISETP.GT.AND P0, PT, R2, 0x39, P0 ;  /* 0x000000390200780c */ /* 0x000fe20000704270 */
[--C-:B------:R-:W-:Y:S01]  /*3a40*/  FFMA.FTZ R32, R40, UR5, -R15.reuse ;  /* 0x0000000528207c23 */ /* 0x100fe2000801080f */
[----:B------:R-:W-:Y:S01]  /*3a50*/  FMNMX.FTZ R2, R46, R3, !PT ;  /* 0x000000032e027209 */ /* 0x000fe20007810000 */
[----:B------:R-:W0:Y:S01]  /*3a60*/  MUFU.EX2 R14, R14 ;  /* 0x0000000e000e7308 */ /* 0x000e220000000800 */
[----:B------:R-:W-:Y:S01]  /*3a70*/  ISETP.LT.OR P2, PT, R0, 0x39, P2 ;  /* 0x000000390000780c */ /* 0x000fe20001741670 */
[----:B------:R-:W-:Y:S01]  /*3a80*/  FFMA.FTZ R40, R48, UR5, -R15 ;  /* 0x0000000530287c23 */ /* 0x000fe2000801080f */
[----:B------:R-:W-:-:S02]  /*3a90*/  FMNMX.FTZ R3, R47, R2, !PT ;  /* 0x000000022f037209 */ /* 0x000fc40007810000 */
[----:B------:R-:W-:Y:S02]  /*3aa0*/  ISETP.LT.OR P0, PT, R0, 0x3a, P0 ;  /* 0x0000003a0000780c */ /* 0x000fe40000701670 */
[----:B------:R-:W-:Y:S01]  /*3ab0*/  FMNMX.FTZ R2, R50, R3, !PT ;  /* 0x0000000332027209 */ /* 0x000fe20007810000 */
[----:B------:R-:W1:Y:S01]  /*3ac0*/  MUFU.EX2 R24, R24 ;  /* 0x0000001800187308 */ /* 0x000e620000000800 */
[----:B------:R-:W-:Y:S02]  /*3ad0*/  FSEL R54, R54, -INF , !P2 ;  /* 0xff80000036367808 */ /* 0x000fe40005000000 */
[----:B------:R-:W-:Y:S01]  /*3ae0*/  FMNMX.FTZ R3, R51, R2, !PT ;  /* 0x0000000233037209 */ /* 0x000fe20007810000 */
[--C-:B------:R-:W-:Y:S01]  /*3af0*/  FFMA.FTZ R2, R28, UR5, -R15.reuse ;  /* 0x000000051c027c23 */ /* 0x100fe2000801080f */
[----:B------:R-:W-:Y:S01]  /*3b00*/  FSEL R55, R55, -INF , !P0 ;  /* 0xff80000037377808 */ /* 0x000fe20004000000 */
[--C-:B------:R-:W-:Y:S01]  /*3b10*/  FFMA.FTZ R28, R36, UR5, -R15.reuse ;  /* 0x00000005241c7c23 */ /* 0x100fe2000801080f */
[----:B------:R-:W-:Y:S01]  /*3b20*/  FMNMX.FTZ R0, R54, R3, !PT ;  /* 0x0000000336007209 */ /* 0x000fe20007810000 */
[----:B------:R-:W-:Y:S01]  /*3b30*/  MUFU.EX2 R198, R2 ;  /* 0x0000000200c67308 */ /* 0x000fe20000000800 */
[----:B------:R-:W-:Y:S01]  /*3b40*/  FFMA.FTZ R36, R44, UR5, -R15 ;  /* 0x000000052c247c23 */ /* 0x000fe2000801080f */
[----:B0-----:R-:W-:-:S02]  /*3b50*/  F2FP.F16.F32.PACK_AB R196, R21, R14 ;  /* 0x0000000e15c4723e */ /* 0x001fc400000000ff */
[----:B------:R-:W-:-:S04]  /*3b60*/  FMNMX.FTZ R0, R55, R0, !PT ;  /* 0x0000000037007209 */ /* 0x000fc80007810000 */
[----:B------:R-:W0:Y:S01]  /*3b70*/  MUFU.EX2 R28, R28 ;  /* 0x0000001c001c7308 */ /* 0x000e220000000800 */
[----:B------:R-:W2:Y:S01]  /*3b80*/  SHFL.BFLY PT, R3, R0, 0x2, 0x1f ;  /* 0x0c401f0000037f89 */ /* 0x000ea200000e0000 */
[----:B-1----:R-:W-:-:S06]  /*3b90*/  F2FP.F16.F32.PACK_AB R192, R25, R24 ;  /* 0x0000001819c0723e */ /* 0x002fcc00000000ff */
[----:B------:R-:W-:Y:S08]  /*3ba0*/  MUFU.EX2 R32, R32 ;  /* 0x0000002000207308 */ /* 0x000ff00000000800 */
[----:B------:R-:W1:Y:S01]  /*3bb0*/  MUFU.EX2 R36, R36 ;  /* 0x0000002400247308 */ /* 0x000e620000000800 */
[----:B0-----:R-:W-:-:S07]  /*3bc0*/  F2FP.F16.F32.PACK_AB R194, R29, R28 ;  /* 0x0000001c1dc2723e */ /* 0x001fce00000000ff */
[----:B------:R-:W-:Y:S01]  /*3bd0*/  MUFU.EX2 R40, R40 ;  /* 0x0000002800287308 */ /* 0x000fe20000000800 */
[----:B--2---:R-:W-:Y:S01]  /*3be0*/  FMNMX.FTZ R2, R0, R3, !PT ;  /* 0x0000000300027209 */ /* 0x004fe20007810000 */
[----:B------:R-:W-:-:S04]  /*3bf0*/  FFMA.FTZ R0, R68, UR5, -R15 ;  /* 0x0000000544007c23 */ /* 0x000fc8000801080f */
[----:B------:R-:W0:Y:S02]  /*3c00*/  SHFL.BFLY PT, R3, R2, 0x1, 0x1f ;  /* 0x0c201f0002037f89 */ /* 0x000e2400000e0000 */
[----:B------:R-:W2:Y:S01]  /*3c10*/  MUFU.EX2 R33, R0 ;  /* 0x0000000000217308 */ /* 0x000ea20000000800 */
[----:B-1----:R-:W-:-:S07]  /*3c20*/  F2FP.F16.F32.PACK_AB R190, R37, R36 ;  /* 0x0000002425be723e */ /* 0x002fce00000000ff */
[----:B------:R-:W1:Y:S01]  /*3c30*/  MUFU.EX2 R41, R41 ;  /* 0x0000002900297308 */ /* 0x000e620000000800 */
[----:B--2---:R-:W-:Y:S02]  /*3c40*/  F2FP.F16.F32.PACK_AB R188, R33, R32 ;  /* 0x0000002021bc723e */ /* 0x004fe400000000ff */
[----:B0-----:R-:W-:Y:S01]  /*3c50*/  FMNMX.FTZ R3, R2, R3, !PT ;  /* 0x0000000302037209 */ /* 0x001fe20007810000 */
[--C-:B------:R-:W-:Y:S01]  /*3c60*/  FFMA.FTZ R2, R52, UR5, -R15.reuse ;  /* 0x0000000534027c23 */ /* 0x100fe2000801080f */
[----:B------:R-:W-:Y:S01]  /*3c70*/  FFMA.FTZ R15, R72, UR5, -R15 ;  /* 0x00000005480f7c23 */ /* 0x000fe2000801080f */
[----:B-1----:R-:W-:Y:S02]  /*3c80*/  F2FP.F16.F32.PACK_AB R184, R41, R40 ;  /* 0x0000002829b8723e */ /* 0x002fe400000000ff */
[C---:B------:R-:W-:Y:S01]  /*3c90*/  FMUL.FTZ R0, R3.reuse, UR5 ;  /* 0x0000000503007c20 */ /* 0x040fe20008410000 */
[----:B------:R-:W-:Y:S01]  /*3ca0*/  FSETP.NEU.FTZ.AND P0, PT, R3, -INF , PT ;  /* 0xff8000000300780b */ /* 0x000fe20003f1d000 */
[----:B------:R0:W-:Y:S03]  /*3cb0*/  MUFU.EX2 R45, R15 ;  /* 0x0000000f002d7308 */ /* 0x0001e60000000800 */
[----:B------:R-:W-:-:S05]  /*3cc0*/  FSEL R0, R0, RZ, P0 ;  /* 0x000000ff00007208 */ /* 0x000fca0000000000 */
[--C-:B------:R-:W-:Y:S01]  /*3cd0*/  FFMA.FTZ R26, R26, UR5, -R0.reuse ;  /* 0x000000051a1a7c23 */ /* 0x100fe20008010800 */
[--C-:B------:R-:W-:Y:S01]  /*3ce0*/  FFMA.FTZ R27, R27, UR5, -R0.reuse ;  /* 0x000000051b1b7c23 */ /* 0x100fe20008010800 */
[--C-:B------:R-:W-:Y:S01]  /*3cf0*/  FFMA.FTZ R30, R30, UR5, -R0.reuse ;  /* 0x000000051e1e7c23 */ /* 0x100fe20008010800 */
[--C-:B------:R-:W-:Y:S01]  /*3d00*/  FFMA.FTZ R31, R31, UR5, -R0.reuse ;  /* 0x000000051f1f7c23 */ /* 0x100fe20008010800 */
[----:B0-----:R-:W-:Y:S01]  /*3d10*/  FADD.FTZ R15, R14, R21 ;  /* 0x000000150e0f7221 */ /* 0x001fe20000010000 */
[--C-:B------:R-:W-:Y:S01]  /*3d20*/  FFMA.FTZ R34, R34, UR5, -R0.reuse ;  /* 0x0000000522227c23 */ /* 0x100fe20008010800 */
[----:B------:R-:W-:Y:S01]  /*3d30*/  MUFU.EX2 R26, R26 ;  /* 0x0000001a001a7308 */ /* 0x000fe20000000800 */
[--C-:B------:R-:W-:Y:S01]  /*3d40*/  FFMA.FTZ R35, R35, UR5, -R0.reuse ;  /* 0x0000000523237c23 */ /* 0x100fe20008010800 */
[----:B------:R-:W-:Y:S01]  /*3d50*/  FADD.FTZ R44, R198, R15 ;  /* 0x0000000fc62c7221 */ /* 0x000fe20000010000 */
[--C-:B------:R-:W-:Y:S01]  /*3d60*/  FFMA.FTZ R38, R38, UR5, -R0.reuse ;  /* 0x0000000526267c23 */ /* 0x100fe20008010800 */
[--C-:B------:R-:W-:Y:S01]  /*3d70*/  FFMA.FTZ R39, R39, UR5, -R0.reuse ;  /* 0x0000000527277c23 */ /* 0x100fe20008010800 */
[----:B------:R-:W-:Y:S01]  /*3d80*/  FFMA.FTZ R42, R42, UR5, -R0 ;  /* 0x000000052a2a7c23 */ /* 0x000fe20008010800 */
[----:B------:R-:W-:Y:S01]  /*3d90*/  FADD.FTZ R15, R23, R44 ;  /* 0x0000002c170f7221 */ /* 0x000fe20000010000 */
[--C-:B------:R-:W-:Y:S01]  /*3da0*/  FFMA.FTZ R43, R43, UR5, -R0.reuse ;  /* 0x000000052b2b7c23 */ /* 0x100fe20008010800 */
[----:B------:R-:W0:Y:S01]  /*3db0*/  MUFU.EX2 R27, R27 ;  /* 0x0000001b001b7308 */ /* 0x000e220000000800 */
[--C-:B------:R-:W-:Y:S01]  /*3dc0*/  FFMA.FTZ R46, R46, UR5, -R0.reuse ;  /* 0x000000052e2e7c23 */ /* 0x100fe20008010800 */
[----:B------:R-:W-:Y:S01]  /*3dd0*/  FADD.FTZ R44, R24, R15 ;  /* 0x0000000f182c7221 */ /* 0x000fe20000010000 */
[--C-:B------:R-:W-:Y:S01]  /*3de0*/  FFMA.FTZ R47, R47, UR5, -R0.reuse ;  /* 0x000000052f2f7c23 */ /* 0x100fe20008010800 */
[--C-:B------:R-:W-:Y:S01]  /*3df0*/  FFMA.FTZ R50, R50, UR5, -R0.reuse ;  /* 0x0000000532327c23 */ /* 0x100fe20008010800 */
[----:B------:R-:W-:Y:S01]  /*3e00*/  FFMA.FTZ R51, R51, UR5, -R0 ;  /* 0x0000000533337c23 */ /* 0x000fe20008010800 */
[----:B------:R-:W-:Y:S01]  /*3e10*/  FADD.FTZ R49, R25, R44 ;  /* 0x0000002c19317221 */ /* 0x000fe20000010000 */
[--C-:B------:R-:W-:Y:S01]  /*3e20*/  FFMA.FTZ R54, R54, UR5, -R0.reuse ;  /* 0x0000000536367c23 */ /* 0x100fe20008010800 */
[----:B------:R-:W1:Y:S01]  /*3e30*/  MUFU.EX2 R30, R30 ;  /* 0x0000001e001e7308 */ /* 0x000e620000000800 */
[----:B------:R-:W-:Y:S01]  /*3e40*/  FFMA.FTZ R0, R55, UR5, -R0 ;  /* 0x0000000537007c23 */ /* 0x000fe20008010800 */
[----:B------:R-:W-:Y:S01]  /*3e50*/  FADD.FTZ R48, R28, R49 ;  /* 0x000000311c307221 */ /* 0x000fe20000010000 */
[----:B------:R-:W-:-:S03]  /*3e60*/  F2FP.F16.F32.PACK_AB R198, R23, R198 ;  /* 0x000000c617c6723e */ /* 0x000fc600000000ff */
[----:B------:R-:W-:Y:S02]  /*3e70*/  FADD.FTZ R49, R29, R48 ;  /* 0x000000301d317221 */ /* 0x000fe40000010000 */
[----:B------:R-:W2:Y:S01]  /*3e80*/  MUFU.EX2 R31, R31 ;  /* 0x0000001f001f7308 */ /* 0x000ea20000000800 */
[----:B0-----:R-:W-:Y:S01]  /*3e90*/  FADD.FTZ R15, R26, R27 ;  /* 0x0000001b1a0f7221 */ /* 0x001fe20000010000 */
[----:B------:R-:W-:Y:S01]  /*3ea0*/  FADD.FTZ R48, R32, R49 ;  /* 0x0000003120307221 */ /* 0x000fe20000010000 */
[----:B------:R-:W-:-:S03]  /*3eb0*/  F2FP.F16.F32.PACK_AB R197, R27, R26 ;  /* 0x0000001a1bc5723e */ /* 0x000fc600000000ff */
[----:B------:R-:W-:Y:S02]  /*3ec0*/  FADD.FTZ R49, R33, R48 ;  /* 0x0000003021317221 */ /* 0x000fe40000010000 */
        /* <DEDUP_REMOVED lines=9> */
[----:B------:R-:W-:Y:S01]  /*3f60*/  FADD.FTZ R44, R36, R49 ;  /* 0x00000031242c7221 */ /* 0x000fe20000010000 */
[----:B------:R-:W-:-:S03]  /*3f70*/  F2FP.F16.F32.PACK_AB R193, R35, R34 ;  /* 0x0000002223c1723e */ /* 0x000fc600000000ff */
[----:B------:R-:W-:Y:S02]  /*3f80*/  FADD.FTZ R21, R37, R44 ;  /* 0x0000002c25157221 */ /* 0x000fe40000010000 */
[----:B------:R-:W1:Y:S01]  /*3f90*/  MUFU.EX2 R42, R42 ;  /* 0x0000002a002a7308 */ /* 0x000e620000000800 */
[----:B--2---:R-:W-:Y:S01]  /*3fa0*/  FADD.FTZ R14, R38, R15 ;  /* 0x0000000f260e7221 */ /* 0x004fe20000010000 */
[----:B------:R-:W-:-:S04]  /*3fb0*/  FADD.FTZ R24, R40, R21 ;  /* 0x0000001528187221 */ /* 0x000fc80000010000 */
[----:B------:R-:W-:Y:S02]  /*3fc0*/  FADD.FTZ R21, R41, R24 ;  /* 0x0000001829157221 */ /* 0x000fe40000010000 */
        /* <DEDUP_REMOVED lines=11> */
[----:B-1----:R-:W-:Y:S01]  /*4080*/  FADD.FTZ R24, R2, R21 ;  /* 0x0000001502187221 */ /* 0x002fe20000010000 */
[----:B------:R-:W-:-:S03]  /*4090*/  F2FP.F16.F32.PACK_AB R186, R45, R2 ;  /* 0x000000022dba723e */ /* 0x000fc600000000ff */
[----:B------:R-:W-:-:S03]  /*40a0*/  FADD.FTZ R15, R45, R24 ;  /* 0x000000182d0f7221 */ /* 0x000fc60000010000 */
[----:B------:R-:W1:Y:S01]  /*40b0*/  MUFU.EX2 R51, R51 ;  /* 0x0000003300337308 */ /* 0x000e620000000800 */
[C---:B--2---:R-:W-:Y:S01]  /*40c0*/  FADD.FTZ R21, R47.reuse, R14 ;  /* 0x0000000e2f157221 */ /* 0x044fe20000010000 */
[----:B------:R-:W-:-:S06]  /*40d0*/  F2FP.F16.F32.PACK_AB R191, R47, R46 ;  /* 0x0000002e2fbf723e */ /* 0x000fcc00000000ff */
[----:B------:R-:W2:Y:S01]  /*40e0*/  MUFU.EX2 R54, R54 ;  /* 0x0000003600367308 */ /* 0x000ea20000000800 */
[----:B0-----:R-:W-:-:S07]  /*40f0*/  FADD.FTZ R2, R50, R21 ;  /* 0x0000001532027221 */ /* 0x001fce0000010000 */
[----:B------:R-:W0:Y:S01]  /*4100*/  MUFU.EX2 R187, R0 ;  /* 0x0000000000bb7308 */ /* 0x000e220000000800 */
[C---:B-1----:R-:W-:Y:S01]  /*4110*/  FADD.FTZ R21, R51.reuse, R2 ;  /* 0x0000000233157221 */ /* 0x042fe20000010000 */
[----:B------:R-:W-:-:S03]  /*4120*/  F2FP.F16.F32.PACK_AB R185, R51, R50 ;  /* 0x0000003233b9723e */ /* 0x000fc600000000ff */
[----:B--2---:R-:W-:-:S04]  /*4130*/  FADD.FTZ R14, R54, R21 ;  /* 0x00000015360e7221 */ /* 0x004fc80000010000 */
[C---:B0-----:R-:W-:Y:S01]  /*4140*/  FADD.FTZ R14, R187.reuse, R14 ;  /* 0x0000000ebb0e7221 */ /* 0x041fe20000010000 */
[----:B------:R-:W-:Y:S01]  /*4150*/  F2FP.F16.F32.PACK_AB R187, R187, R54 ;  /* 0x00000036bbbb723e */ /* 0x000fe200000000ff */
[----:B------:R-:W-:Y:S06]  /*4160*/  @!P6 BRA `(.L_x_988) ;  /* 0x000000000044e947 */ /* 0x000fec0003800000 */
[----:B------:R-:W-:Y:S01]  /*4170*/  ISETP.LT.AND P0, PT, RZ, UR38, PT ;  /* 0x00000026ff007c0c */ /* 0x000fe2000bf01270 */
[----:B------:R-:W-:-:S06]  /*4180*/  UIADD3 UR4, UR38, -0x1, URZ ;  /* 0xffffffff26047890 */ /* 0x000fcc000fffe03f */
[----:B------:R-:W-:-:S06]  /*4190*/  IMAD.U32 R0, RZ, RZ, UR4 ;  /* 0x00000004ff007e24 */ /* 0x000fcc000f8e00ff */
[----:B------:R-:W-:Y:S05]  /*41a0*/  @P0 BRA `(.L_x_989) ;  /* 0x00000000001c0947 */ /* 0x000fea0003800000 */
[----:B------:R-:W-:Y:S01]  /*41b0*/  ISETP.NE.AND P0, PT, R57, 0x1, PT ;  /* 0x000000013900780c */ /* 0x000fe20003f05270 */
[----:B------:R-:W-:-:S12]  /*41c0*/  IMAD R21, RZ, RZ, -UR38 ;  /* 0x80000026ff157e24 */ /* 0x000fd8000f8e02ff */
[----:B------:R-:W0:Y:S02]  /*41d0*/  @P0 LDC.64 R24, c[0x0][0x9e8] ;  /* 0x00027a00ff180b82 */ /* 0x000e240000000a00 */
[----:B0-----:R-:W-:-:S05]  /*41e0*/  @P0 IMAD.HI.U32 R0, R21, R24, RZ ;  /* 0x0000001815000227 */ /* 0x001fca00078e00ff */
[----:B------:R-:W-:-:S04]  /*41f0*/  @P0 SHF.R.U32.HI R21, RZ, R25, R0 ;  /* 0x00000019ff150219 */ /* 0x000fc80000011600 */
[----:B------:R-:W-:Y:S01]  /*4200*/  LOP3.LUT R0, RZ, R21, RZ, 0x33, !PT ;  /* 0x00000015ff007212 */ /* 0x000fe200078e33ff */
[----:B------:R-:W-:Y:S06]  /*4210*/  BRA `(.L_x_990) ;  /* 0x0000000000107947 */ /* 0x000fec0003800000 */
.L_x_989:
[----:B------:R-:W-:-:S13]  /*4220*/  ISETP.NE.AND P0, PT, R57, 0x1, PT ;  /* 0x000000013900780c */ /* 0x000fda0003f05270 */
[----:B------:R-:W0:Y:S02]  /*4230*/  @P0 LDC.64 R24, c[0x0][0x9e8] ;  /* 0x00027a00ff180b82 */ /* 0x000e240000000a00 */
[----:B0-----:R-:W-:-:S05]  /*4240*/  @P0 IMAD.HI.U32 R2, R0, R24, RZ ;  /* 0x0000001800020227 */ /* 0x001fca00078e00ff */
[----:B------:R-:W-:-:S07]  /*4250*/  @P0 SHF.R.U32.HI R0, RZ, R25, R2 ;  /* 0x00000019ff000219 */ /* 0x000fce0000011602 */
.L_x_990:
[----:B------:R-:W-:-:S05]  /*4260*/  IMAD R57, R0, R57, R57 ;  /* 0x0000003900397224 */ /* 0x000fca00078e0239 */
[----:B------:R-:W-:-:S07]  /*4270*/  VIMNMX R56, R56, R57, PT ;  /* 0x0000003938387248 */ /* 0x000fce0003fe0100 */
.L_x_988:
[----:B------:R-:W-:Y:S01]  /*4280*/  R2UR UR4, R22 ;  /* 0x00000000160472ca */ /* 0x000fe200000e0000 */
[----:B------:R-:W-:Y:S01]  /*4290*/  UMOV UR61, URZ ;  /* 0x0000003f003d7c82 */ /* 0x000fe20008000000 */
[----:B------:R-:W-:Y:S01]  /*42a0*/  SHF.R.S32.HI R21, RZ, 0x1f, R56 ;  /* 0x0000001fff157819 */ /* 0x000fe20000011438 */
[----:B------:R-:W-:Y:S01]  /*42b0*/  IMAD.MOV.U32 R0, RZ, RZ, 0x3f800000 ;  /* 0x3f800000ff007424 */ /* 0x000fe200078e00ff */
[----:B------:R-:W-:Y:S01]  /*42c0*/  CS2R R150, SRZ ;  /* 0x0000000000967805 */ /* 0x000fe2000001ff00 */
[----:B------:R-:W-:Y:S01]  /*42d0*/  IMAD.MOV.U32 R2, RZ, RZ, 0x3f800000 ;  /* 0x3f800000ff027424 */ /* 0x000fe200078e00ff */
[----:B------:R-:W-:Y:S02]  /*42e0*/  LEA.HI R21, R21, R56, RZ, 0x6 ;  /* 0x0000003815157211 */ /* 0x000fe400078f30ff */
[----:B------:R-:W-:Y:S02]  /*42f0*/  CS2R R148, SRZ ;  /* 0x0000000000947805 */ /* 0x000fe4000001ff00 */
[----:B------:R-:W-:-:S02]  /*4300*/  CS2R R146, SRZ ;  /* 0x0000000000927805 */ /* 0x000fc4000001ff00 */
[----:B------:R-:W-:Y:S02]  /*4310*/  CS2R R144, SRZ ;  /* 0x0000000000907805 */ /* 0x000fe4000001ff00 */
[----:B------:R-:W-:Y:S02]  /*4320*/  SHF.R.S32.HI R21, RZ, 0x6, R21 ;  /* 0x00000006ff157819 */ /* 0x000fe40000011415 */
[----:B------:R-:W-:Y:S02]  /*4330*/  CS2R R142, SRZ ;  /* 0x00000000008e7805 */ /* 0x000fe4000001ff00 */
[----:B------:R-:W-:Y:S02]  /*4340*/  CS2R R140, SRZ ;  /* 0x00000000008c7805 */ /* 0x000fe4000001ff00 */
[----:B------:R-:W-:Y:S02]  /*4350*/  CS2R R138, SRZ ;  /* 0x00000000008a7805 */ /* 0x000fe4000001ff00 */
[----:B------:R-:W-:Y:S01]  /*4360*/  VIMNMX R21, R21, UR4, !PT ;  /* 0x0000000415157c48 */ /* 0x000fe2000ffe0100 */
[----:B------:R-:W-:Y:S01]  /*4370*/  UMOV UR4, URZ ;  /* 0x0000003f00047c82 */ /* 0x000fe20008000000 */
[----:B------:R-:W-:-:S02]  /*4380*/  CS2R R136, SRZ ;  /* 0x0000000000887805 */ /* 0x000fc4000001ff00 */
[----:B------:R-:W-:Y:S02]  /*4390*/  CS2R R134, SRZ ;  /* 0x0000000000867805 */ /* 0x000fe4000001ff00 */
[----:B------:R-:W-:Y:S02]  /*43a0*/  ISETP.LE.AND P0, PT, R21, UR6, PT ;  /* 0x0000000615007c0c */ /* 0x000fe4000bf03270 */
        /* <DEDUP_REMOVED lines=56> */
[----:B------:R-:W-:Y:S01]  /*4730*/  UMOV UR4, URZ ;  /* 0x0000003f00047c82 */ /* 0x000fe20008000000 */
[----:B------:R-:W-:Y:S01]  /*4740*/  IMAD.MOV.U32 R2, RZ, RZ, 0x3f800000 ;  /* 0x3f800000ff027424 */ /* 0x000fe200078e00ff */
[----:B------:R-:W-:Y:S01]  /*4750*/  UMOV UR7, URZ ;  /* 0x0000003f00077c82 */ /* 0x000fe20008000000 */
[----:B------:R-:W-:Y:S02]  /*4760*/  IMAD.U32 R201, RZ, RZ, UR4 ;  /* 0x00000004ffc97e24 */ /* 0x000fe4000f8e00ff */
[----:B------:R-:W-:Y:S02]  /*4770*/  IMAD.MOV.U32 R0, RZ, RZ, 0x3f800000 ;  /* 0x3f800000ff007424 */ /* 0x000fe400078e00ff */
[----:B------:R-:W-:-:S07]  /*4780*/  IMAD.MOV.U32 R151, RZ, RZ, RZ ;  /* 0x000000ffff977224 */ /* 0x000fce00078e00ff */
.L_x_1008:
[----:B------:R-:W-:Y:S01]  /*4790*/  R2UR UR5, R201 ;  /* 0x00000000c90572ca */ /* 0x000fe200000e0000 */
[----:B------:R-:W-:-:S04]  /*47a0*/  UIADD3 UR4, UR7, 0x1, URZ ;  /* 0x0000000107047890 */ /* 0x000fc8000fffe03f */
[----:B------:R-:W-:-:S04]  /*47b0*/  UISETP.NE.AND UP1, UPT, UR4, 0x2, UPT ;  /* 0x000000020400788c */ /* 0x000fc8000bf25270 */
[----:B------:R-:W-:Y:S02]  /*47c0*/  USEL UR61, URZ, 0x1, UP1 ;  /* 0x000000013f3d7887 */ /* 0x000fe40008800000 */
[----:B------:R-:W-:Y:S02]  /*47d0*/  USEL UR4, UR4, URZ, UP1 ;  /* 0x0000003f04047287 */ /* 0x000fe40008800000 */
[----:B------:R-:W-:Y:S01]  /*47e0*/  ULOP3.LUT UR61, UR5, UR61, URZ, 0x3c, !UPT ;  /* 0x0000003d053d7292 */ /* 0x000fe2000f8e3c3f */
[----:B------:R-:W-:Y:S11]  /*47f0*/  @!P4 BRA `(.L_x_992) ;  /* 0x000000000004c947 */ /* 0x000ff60003800000 */
[----:B------:R-:W-:Y:S01]  /*4800*/  BPT.TRAP 0x1 ;  /* 0x000000040000795c */ /* 0x000fe20000300000 */
.L_x_992:
[----:B------:R-:W-:Y:S01]  /*4810*/  R2UR UR5, R16 ;  /* 0x00000000100572ca */ /* 0x000fe200000e0000 */
[----:B------:R-:W-:-:S05]  /*4820*/  IMAD.U32 R23, RZ, RZ, UR61 ;  /* 0x0000003dff177e24 */ /* 0x000fca000f8e00ff */
[----:B------:R-:W-:-:S07]  /*4830*/  SHF.L.U32 R23, R23, 0x1f, RZ ;  /* 0x0000001f17177819 */ /* 0x000fce00000006ff */
[----:B------:R-:W-:-:S09]  /*4840*/  ULEA UR60, UR4, UR5, 0x3 ;  /* 0x00000005043c7291 */ /* 0x000fd2000f8e183f */
[----:B------:R0:W1:Y:S01]  /*4850*/  SYNCS.PHASECHK.TRANS64.TRYWAIT P0, [UR60+0x30830], R23 ;  /* 0x03083017ff0075a7 */ /* 0x000062000800017c */
[----:B------:R-:W-:Y:S05]  /*4860*/  @!P4 BRA `(.L_x_993) ;  /* 0x000000000004c947 */ /* 0x000fea0003800000 */
[----:B------:R-:W-:Y:S01]  /*4870*/  BPT.TRAP 0x1 ;  /* 0x000000040000795c */ /* 0x000fe20000300000 */
.L_x_993:
[----:B-1----:R-:W-:Y:S05]  /*4880*/  @P0 BRA `(.L_x_994) ;  /* 0x0000000000080947 */ /* 0x002fea0003800000 */
[----:B------:R-:W1:Y:S02]  /*4890*/  SYNCS.PHASECHK.TRANS64.TRYWAIT P0, [UR60+0x30830], R23 ;  /* 0x03083017ff0075a7 */ /* 0x000e64000800017c */
[----:B-1----:R-:W-:Y:S05]  /*48a0*/  @!P0 BRA `(.L_x_995) ;  /* 0x000000f400fc8947 */ /* 0x002fea0003800000 */
.L_x_994:
[----:B------:R-:W-:Y:S01]  /*48b0*/  R2UR UR5, R19 ;  /* 0x00000000130572ca */ /* 0x000fe200000e0000 */
[----:B-1----:R-:W-:Y:S01]  /*48c0*/  WARPGROUP.ARRIVE ;  /* 0x00000000000079c5 */ /* 0x002fe20000000000 */
[----:B------:R-:W-:Y:S01]  /*48d0*/  R2UR UR56, R6 ;  /* 0x00000000063872ca */ /* 0x000fe200000e0000 */
[----:B------:R-:W-:Y:S01]  /*48e0*/  UMOV UR59, 0x40000040 ;  /* 0x40000040003b7882 */ /* 0x000fe20000000000 */
[----:B------:R-:W-:Y:S01]  /*48f0*/  R2UR UR57, R7 ;  /* 0x00000000073972ca */ /* 0x000fe200000e0000 */
[----:B------:R-:W-:Y:S01]  /*4900*/  UMOV UR55, 0x40000040 ;  /* 0x4000004000377882 */ /* 0x000fe20000000000 */
[----:B0-----:R-:W-:Y:S01]  /*4910*/  MOV R23, UR53 ;  /* 0x0000003500177c02 */ /* 0x001fe20008000f00 */
[----:B------:R-:W-:Y:S01]  /*4920*/  UMOV UR11, 0x40000040 ;  /* 0x40000040000b7882 */ /* 0x000fe20000000000 */
[----:B------:R-:W-:Y:S01]  /*4930*/  MOV R200, UR52 ;  /* 0x0000003400c87c02 */ /* 0x000fe20008000f00 */
[----:B------:R-:W-:Y:S01]  /*4940*/  UMOV UR15, 0x40000040 ;  /* 0x40000040000f7882 */ /* 0x000fe20000000000 */
[----:B------:R-:W-:Y:S01]  /*4950*/  R2UR UR52, R8 ;  /* 0x00000000083472ca */ /* 0x000fe200000e0000 */
[----:B------:R-:W-:Y:S01]  /*4960*/  UMOV UR19, 0x40000040 ;  /* 0x4000004000137882 */ /* 0x000fe20000000000 */
[----:B------:R-:W-:Y:S01]  /*4970*/  R2UR UR53, R9 ;  /* 0x00000000093572ca */ /* 0x000fe200000e0000 */
[----:B------:R-:W-:Y:S01]  /*4980*/  ULEA UR5, UR4, UR5, 0xb ;  /* 0x0000000504057291 */ /* 0x000fe2000f8e583f */
[-C--:B------:R-:W-:Y:S01]  /*4990*/  FMUL.FTZ R24, R24, R0.reuse ;  /* 0x0000000018187220 */ /* 0x080fe20000410000 */
[----:B------:R-:W-:Y:S01]  /*49a0*/  UMOV UR23, 0x40000040 ;  /* 0x4000004000177882 */ /* 0x000fe20000000000 */
[----:B------:R-:W-:Y:S01]  /*49b0*/  UMOV UR27, 0x40000040 ;  /* 0x40000040001b7882 */ /* 0x000fe20000000000 */
[----:B------:R-:W-:Y:S01]  /*49c0*/  UIADD3 UR10, UR5, 0x2, URZ ;  /* 0x00000002050a7890 */ /* 0x000fe2000fffe03f */
[-C--:B------:R-:W-:Y:S01]  /*49d0*/  FMUL.FTZ R25, R25, R0.reuse ;  /* 0x0000000019197220 */ /* 0x080fe20000410000 */
[----:B------:R-:W-:Y:S01]  /*49e0*/  UIADD3 UR14, UR5, 0x200, URZ ;  /* 0x00000200050e7890 */ /* 0x000fe2000fffe03f */
[-C--:B------:R-:W-:Y:S01]  /*49f0*/  FMUL.FTZ R28, R28, R0.reuse ;  /* 0x000000001c1c7220 */ /* 0x080fe20000410000 */
[----:B------:R-:W-:Y:S01]  /*4a00*/  UMOV UR58, UR5 ;  /* 0x00000005003a7c82 */ /* 0x000fe20008000000 */
[----:B------:R-:W-:Y:S01]  /*4a10*/  UIADD3 UR18, UR5, 0x202, URZ ;  /* 0x0000020205127890 */ /* 0x000fe2000fffe03f */
[----:B------:R-:W-:Y:S01]  /*4a20*/  HGMMA.64x64x16.F32 R152, gdesc[UR56], RZ, !UPT, gsb0 ;  /* 0x00e00000389879f0 */ /* 0x000fe2000c0008ff */
[----:B------:R-:W-:Y:S01]  /*4a30*/  UMOV UR54, UR10 ;  /* 0x0000000a00367c82 */ /* 0x000fe20008000000 */
[----:B------:R-:W-:Y:S01]  /*4a40*/  R2UR UR56, R12 ;  /* 0x000000000c3872ca */ /* 0x000fe200000e0000 */
[----:B------:R-:W-:Y:S01]  /*4a50*/  UIADD3 UR10, UR5, 0x4, URZ ;  /* 0x00000004050a7890 */ /* 0x000fe2000fffe03f */
[----:B------:R-:W-:Y:S01]  /*4a60*/  R2UR UR57, R13 ;  /* 0x000000000d3972ca */ /* 0x000fe200000e0000 */
[----:B------:R-:W-:Y:S01]  /*4a70*/  UMOV UR59, 0x40000040 ;  /* 0x40000040003b7882 */ /* 0x000fe20000000000 */
[----:B------:R-:W-:Y:S01]  /*4a80*/  UIADD3 UR22, UR5, 0x204, URZ ;  /* 0x0000020405167890 */ /* 0x000fe2000fffe03f */
[-C--:B------:R-:W-:Y:S01]  /*4a90*/  FMUL.FTZ R29, R29, R0.reuse ;  /* 0x000000001d1d7220 */ /* 0x080fe20000410000 */
[----:B------:R-:W-:Y:S01]  /*4aa0*/  UIADD3 UR26, UR5, 0x206, URZ ;  /* 0x00000206051a7890 */ /* 0x000fe2000fffe03f */
[-C--:B------:R-:W-:Y:S01]  /*4ab0*/  FMUL.FTZ R32, R32, R0.reuse ;  /* 0x0000000020207220 */ /* 0x080fe20000410000 */
        /* <DEDUP_REMOVED lines=73> */
[----:B------:R-:W-:Y:S01]  /*4f50*/  HGMMA.64x64x16.F32 R152, gdesc[UR52], R152, gsb0 ;  /* 0x00e00000349879f0 */ /* 0x000fe20008000898 */
[----:B------:R-:W-:Y:S01]  /*4f60*/  R2UR UR53, R23 ;  /* 0x00000000173572ca */ /* 0x000fe200000e0000 */
[----:B------:R-:W-:Y:S01]  /*4f70*/  UIADD3 UR54, UR5, 0x604, URZ ;  /* 0x0000060405367890 */ /* 0x000fe2000fffe03f */
[----:B------:R-:W-:Y:S01]  /*4f80*/  R2UR UR52, R200 ;  /* 0x00000000c83472ca */ /* 0x000fe200000e0000 */
[----:B------:R-:W-:Y:S01]  /*4f90*/  UMOV UR55, 0x40000040 ;  /* 0x4000004000377882 */ /* 0x000fe20000000000 */
[----:B------:R-:W-:Y:S01]  /*4fa0*/  UIADD3 UR5, UR5, 0x606, URZ ;  /* 0x0000060605057890 */ /* 0x000fe2000fffe03f */
        /* <DEDUP_REMOVED lines=68> */
[----:B------:R-:W-:Y:S01]  /*53f0*/  HGMMA.64x64x16.F32 R152, gdesc[UR56], R152, gsb0 ;  /* 0x00e00000389879f0 */ /* 0x000fe20008000898 */
[----:B------:R-:W-:Y:S01]  /*5400*/  R2UR UR56, R10 ;  /* 0x000000000a3872ca */ /* 0x000fe200000e0000 */
[----:B------:R-:W-:Y:S01]  /*5410*/  UMOV UR58, UR5 ;  /* 0x00000005003a7c82 */ /* 0x000fe20008000000 */
[----:B------:R-:W-:Y:S01]  /*5420*/  R2UR UR57, R11 ;  /* 0x000000000b3972ca */ /* 0x000fe200000e0000 */
[----:B------:R-:W-:Y:S01]  /*5430*/  UMOV UR59, 0x40000040 ;  /* 0x40000040003b7882 */ /* 0x000fe20000000000 */
[----:B------:R-:W-:Y:S02]  /*5440*/  WARPGROUP.DEPBAR.LE gsb0, 0x0 ;  /* 0x00008000000079c5 */ /* 0x000fe40000010000 */
[----:B------:R-:W-:-:S06]  /*5450*/  WARPGROUP.ARRIVE ;  /* 0x00000000000079c5 */ /* 0x000fcc0000000000 */
[----:B------:R-:W-:Y:S03]  /*5460*/  HGMMA.64x64x16.F32 R152, gdesc[UR8], R152, gsb0 ;  /* 0x00e00000089879f0 */ /* 0x000fe60008000898 */
        /* <DEDUP_REMOVED lines=37> */
[----:B------:R-:W-:Y:S05]  /*56c0*/  @!P4 BRA `(.L_x_996) ;  /* 0x000000000004c947 */ /* 0x000fea0003800000 */
[----:B------:R-:W-:Y:S01]  /*56d0*/  BPT.TRAP 0x1 ;  /* 0x000000040000795c */ /* 0x000fe20000300000 */
.L_x_996:
[----:B------:R-:W-:Y:S02]  /*56e0*/  R2UR UR10, R16 ;  /* 0x00000000100a72ca */ /* 0x000fe400000e0000 */
[----:B------:R-:W-:-:S11]  /*56f0*/  R2UR UR5, R201 ;  /* 0x00000000c90572ca */ /* 0x000fd600000e0000 */
[----:B------:R-:W-:Y:S02]  /*5700*/  ULEA UR14, UR7, UR10, 0x3 ;  /* 0x0000000a070e7291 */ /* 0x000fe4000f8e183f */
[----:B------:R-:W-:-:S05]  /*5710*/  IMAD.U32 R0, RZ, RZ, UR5 ;  /* 0x00000005ff007e24 */ /* 0x000fca000f8e00ff */
[----:B------:R-:W-:-:S04]  /*5720*/  SHF.L.U32 R0, R0, 0x1f, RZ ;  /* 0x0000001f00007819 */ /* 0x000fc800000006ff */
[----:B------:R0:W1:Y:S01]  /*5730*/  SYNCS.PHASECHK.TRANS64.TRYWAIT P0, [UR14+0x30850], R0 ;  /* 0x03085000ff0075a7 */ /* 0x000062000800014e */
[----:B------:R-:W-:Y:S05]  /*5740*/  @!P4 BRA `(.L_x_997) ;  /* 0x000000000004c947 */ /* 0x000fea0003800000 */
[----:B------:R-:W-:Y:S01]  /*5750*/  BPT.TRAP 0x1 ;  /* 0x000000040000795c */ /* 0x000fe20000300000 */
.L_x_997:
[----:B-1----:R-:W-:Y:S05]  /*5760*/  @P0 BRA `(.L_x_998) ;  /* 0x0000000000080947 */ /* 0x002fea0003800000 */
[----:B------:R-:W1:Y:S02]  /*5770*/  SYNCS.PHASECHK.TRANS64.TRYWAIT P0, [UR14+0x30850], R0 ;  /* 0x03085000ff0075a7 */ /* 0x000e64000800014e */
[----:B-1----:R-:W-:Y:S05]  /*5780*/  @!P0 BRA `(.L_x_999) ;  /* 0x000000e8005c8947 */ /* 0x002fea0003800000 */
.L_x_998:
[----:B------:R-:W-:Y:S01]  /*5790*/  R2UR UR5, R16 ;  /* 0x00000000100572ca */ /* 0x000fe200000e0000 */
[----:B------:R-:W-:Y:S01]  /*57a0*/  WARPGROUP.ARRIVE ;  /* 0x00000000000079c5 */ /* 0x000fe20000000000 */
[----:B------:R-:W-:Y:S01]  /*57b0*/  UMOV UR11, 0x40000040 ;  /* 0x40000040000b7882 */ /* 0x000fe20000000000 */
[----:B------:R-:W-:Y:S01]  /*57c0*/  PLOP3.LUT P0, PT, PT, PT, UP0, 0x80, 0x0 ;  /* 0x000000000000781c */ /* 0x000fe20003f0f008 */
[----:B------:R-:W-:Y:S01]  /*57d0*/  IMAD.MOV.U32 R2, RZ, RZ, R18 ;  /* 0x000000ffff027224 */ /* 0x000fe200078e0012 */
[----:B------:R-:W-:Y:S01]  /*57e0*/  PLOP3.LUT P1, PT, PT, PT, UP0, 0x80, 0x0 ;  /* 0x000000000000781c */ /* 0x000fe20003f2f008 */
[----:B------:R-:W-:Y:S01]  /*57f0*/  ULDC UR18, c[0x0][0x2f0] ;  /* 0x0000bc0000127ab9 */ /* 0x000fe20000000800 */
[----:B------:R-:W-:Y:S01]  /*5800*/  R2UR UR22, R17 ;  /* 0x00000000111672ca */ /* 0x000fe200000e0000 */
[----:B------:R-:W-:Y:S01]  /*5810*/  ULDC UR19, c[0x0][0x288] ;  /* 0x0000a20000137ab9 */ /* 0x000fe20000000800 */
[----:B------:R-:W-:-:S04]  /*5820*/  R2UR UR15, R20 ;  /* 0x00000000140f72ca */ /* 0x000fc800000e0000 */
[----:B------:R-:W-:-:S04]  /*5830*/  UIADD3 UR5, UR5, 0x400, URZ ;  /* 0x0000040005057890 */ /* 0x000fc8000fffe03f */
[----:B------:R-:W-:-:S04]  /*5840*/  USHF.R.U32.HI UR5, URZ, 0x4, UR5 ;  /* 0x000000043f057899 */ /* 0x000fc80008011605 */
[----:B------:R-:W-:-:S04]  /*5850*/  ULOP3.LUT UR5, UR5, 0x3fff, URZ, 0xc0, !UPT ;  /* 0x00003fff05057892 */ /* 0x000fc8000f8ec03f */
[----:B------:R-:W-:-:S04]  /*5860*/  ULOP3.LUT UR5, UR5, 0x2000000, URZ, 0xfc, !UPT ;  /* 0x0200000005057892 */ /* 0x000fc8000f8efc3f */
[----:B------:R-:W-:Y:S02]  /*5870*/  ULEA UR5, UR7, UR5, 0xb ;  /* 0x0000000507057291 */ /* 0x000fe4000f8e583f */
[----:B------:R-:W-:-:S05]  /*5880*/  USHF.L.U32 UR7, UR6, 0x6, URZ ;  /* 0x0000000606077899 */ /* 0x000fca000800063f */
[----:B------:R-:W-:Y:S02]  /*5890*/  UMOV UR10, UR5 ;  /* 0x00000005000a7c82 */ /* 0x000fe40008000000 */
        /* <DEDUP_REMOVED lines=14> */
[----:B------:R-:W-:Y:S02]  /*5980*/  UMOV UR11, 0x40000040 ;  /* 0x40000040000b7882 */ /* 0x000fe40000000000 */
[----:B------:R-:W-:Y:S02]  /*5990*/  @UP0 ULDC UR5, c[0x0][0x44c] ;  /* 0x0001130000050ab9 */ /* 0x000fe40000000800 */
[----:B01----:R-:W-:Y:S01]  /*59a0*/  @P0 IMAD.HI.U32 R0, R18, UR5, RZ ;  /* 0x0000000512000c27 */ /* 0x003fe2000f8e00ff */
[----:B------:R-:W-:-:S04]  /*59b0*/  @UP0 ULDC UR5, c[0x0][0x450] ;  /* 0x0001140000050ab9 */ /* 0x000fc80000000800 */
[----:B------:R-:W-:Y:S01]  /*59c0*/  @P1 SHF.R.U32.HI R2, RZ, UR5, R0 ;  /* 0x00000005ff021c19 */ /* 0x000fe20008011600 */
[----:B------:R-:W-:Y:S01]  /*59d0*/  UIADD3 UR5, -UR7, 0x1, URZ ;  /* 0x0000000107057890 */ /* 0x000fe2000fffe13f */
[----:B------:R-:W-:-:S04]  /*59e0*/  IMAD.U32 R0, RZ, RZ, UR60 ;  /* 0x0000003cff007e24 */ /* 0x000fc8000f8e00ff */
[----:B------:R-:W-:-:S05]  /*59f0*/  @!P5 VIADD R0, R0, 0x30840 ;  /* 0x000308400000d836 */ /* 0x000fca0000000000 */
[----:B------:R-:W-:Y:S01]  /*5a00*/  @!P5 PRMT R0, RZ, 0x654, R0 ;  /* 0x00000654ff00d816 */ /* 0x000fe20000000000 */
[----:B------:R-:W-:Y:S02]  /*5a10*/  WARPGROUP.DEPBAR.LE gsb0, 0x0 ;  /* 0x00008000000079c5 */ /* 0x000fe40000010000 */
[----:B------:R-:W-:-:S06]  /*5a20*/  WARPGROUP.ARRIVE ;  /* 0x00000000000079c5 */ /* 0x000fcc0000000000 */
[----:B------:R-:W-:Y:S01]  /*5a30*/  HGMMA.64x256x16.F32 R24, R184, gdesc[UR8].tnspB, R24, gsb0 ;  /* 0x43e00008b8187df0 */ /* 0x000fe20008000818 */
[----:B------:R-:W-:Y:S01]  /*5a40*/  UMOV UR10, UR18 ;  /* 0x00000012000a7c82 */ /* 0x000fe20008000000 */
[----:B------:R-:W-:Y:S01]  /*5a50*/  UMOV UR11, UR19 ;  /* 0x00000013000b7c82 */ /* 0x000fe20008000000 */
[----:B------:R-:W-:Y:S01]  /*5a60*/  IMAD.U32 R188, RZ, RZ, UR10 ;  /* 0x0000000affbc7e24 */ /* 0x000fe2000f8e00ff */
[----:B------:R-:W-:Y:S01]  /*5a70*/  ULDC UR18, c[0x0][0x9e0] ;  /* 0x0002780000127ab9 */ /* 0x000fe20000000800 */
[----:B------:R-:W-:Y:S02]  /*5a80*/  WARPGROUP.DEPBAR.LE gsb0, 0x0 ;  /* 0x00008000000079c5 */ /* 0x000fe40000010000 */
[----:B------:R-:W0:Y:S01]  /*5a90*/  SHFL.IDX PT, R184, R2, RZ, 0x1c1f ;  /* 0x001c1fff02b87589 */ /* 0x000e2200000e0000 */
[----:B------:R-:W-:Y:S01]  /*5aa0*/  IMAD.U32 R186, RZ, RZ, UR5 ;  /* 0x00000005ffba7e24 */ /* 0x000fe2000f8e00ff */
[----:B------:R0:W-:Y:S03]  /*5ab0*/  @!P5 SYNCS.ARRIVE.TRANS64.RED.A1T0 RZ, [R0+URZ], RZ ;  /* 0x000000ff00ffd9a7 */ /* 0x0001e6000810043f */
[----:B------:R-:W-:-:S04]  /*5ac0*/  IMAD R23, R5, -0x2, R186 ;  /* 0xfffffffe05177824 */ /* 0x000fc800078e02ba */
[----:B------:R-:W-:-:S04]  /*5ad0*/  IMAD R23, R188, UR22, R23 ;  /* 0x00000016bc177c24 */ /* 0x000fc8000f8e0217 */
[----:B------:R-:W-:-:S04]  /*5ae0*/  VIADD R23, R23, -UR11 ;  /* 0x8000000b17177c36 */ /* 0x000fc80008000000 */
[C---:B------:R-:W-:Y:S01]  /*5af0*/  VIADD R186, R23.reuse, UR18 ;  /* 0x0000001217ba7c36 */ /* 0x040fe20008000000 */
[----:B------:R-:W-:-:S03]  /*5b00*/  IADD3 R187, R23, UR15, RZ ;  /* 0x0000000f17bb7c10 */ /* 0x000fc6000fffe0ff */
[--C-:B0-----:R-:W-:Y:S02]  /*5b10*/  IMAD.IADD R0, R186, 0x1, R184.reuse ;  /* 0x00000001ba007824 */ /* 0x101fe400078e02b8 */
[----:B------:R-:W-:Y:S01]  /*5b20*/  IMAD.IADD R23, R187, 0x1, R184 ;  /* 0x00000001bb177824 */ /* 0x000fe200078e02b8 */
        /* <DEDUP_REMOVED lines=8> */
[----:B------:R-:W-:Y:S01]  /*5bb0*/  ULDC UR5, c[0x0][0x9e4] ;  /* 0x0002790000057ab9 */ /* 0x000fe20000000800 */
[----:B------:R-:W-:Y:S01]  /*5bc0*/  LOP3.LUT R185, RZ, R185, RZ, 0x33, !PT ;  /* 0x000000b9ffb97212 */ /* 0x000fe200078e33ff */
[----:B------:R-:W-:-:S05]  /*5bd0*/  IMAD.U32 R189, RZ, RZ, UR5 ;  /* 0x00000005ffbd7e24 */ /* 0x000fca000f8e00ff */
[----:B------:R-:W-:-:S13]  /*5be0*/  ISETP.NE.AND P0, PT, R189, 0x1, PT ;  /* 0x00000001bd00780c */ /* 0x000fda0003f05270 */
[----:B------:R-:W0:Y:S02]  /*5bf0*/  @P0 LDC.64 R190, c[0x0][0x9e8] ;  /* 0x00027a00ffbe0b82 */ /* 0x000e240000000a00 */
[----:B0-----:R-:W-:-:S05]  /*5c00*/  @P0 IMAD.HI.U32 R184, R185, R190, RZ ;  /* 0x000000beb9b80227 */ /* 0x001fca00078e00ff */
[----:B------:R-:W-:-:S04]  /*5c10*/  @P0 SHF.R.U32.HI R185, RZ, R191, R184 ;  /* 0x000000bfffb90219 */ /* 0x000fc800000116b8 */
[----:B------:R-:W-:Y:S01]  /*5c20*/  LOP3.LUT R185, RZ, R185, RZ, 0x33, !PT ;  /* 0x000000b9ffb97212 */ /* 0x000fe200078e33ff */
[----:B------:R-:W-:Y:S06]  /*5c30*/  BRA `(.L_x_1003) ;  /* 0x0000000000187947 */ /* 0x000fec0003800000 */
.L_x_1002:
[----:B------:R-:W-:Y:S02]  /*5c40*/  ULDC UR5, c[0x0][0x9e4] ;  /* 0x0002790000057ab9 */ /* 0x000fe40000000800 */
[----:B------:R-:W-:-:S05]  /*5c50*/  IMAD.U32 R189, RZ, RZ, UR5 ;  /* 0x00000005ffbd7e24 */ /* 0x000fca000f8e00ff */
[----:B------:R-:W-:-:S13]  /*5c60*/  ISETP.NE.AND P0, PT, R189, 0x1, PT ;  /* 0x00000001bd00780c */ /* 0x000fda0003f05270 */
[----:B------:R-:W0:Y:S02]  /*5c70*/  @P0 LDC.64 R190, c[0x0][0x9e8] ;  /* 0x00027a00ffbe0b82 */ /* 0x000e240000000a00 */
[----:B0-----:R-:W-:-:S05]  /*5c80*/  @P0 IMAD.HI.U32 R184, R185, R190, RZ ;  /* 0x000000beb9b80227 */ /* 0x001fca00078e00ff */
[----:B------:R-:W-:-:S07]  /*5c90*/  @P0 SHF.R.U32.HI R185, RZ, R191, R184 ;  /* 0x000000bfffb90219 */ /* 0x000fce00000116b8 */
.L_x_1003:
[----:B------:R-:W-:Y:S05]  /*5ca0*/  BSYNC B0 ;  /* 0x0000000000007941 */ /* 0x000fea0003800000 */
.L_x_1001:
[----:B------:R-:W-:-:S04]  /*5cb0*/  IMAD R184, R185, R189, -UR7 ;  /* 0x80000007b9b87e24 */ /* 0x000fc8000f8e02bd */
[----:B------:R-:W-:-:S05]  /*5cc0*/  IMAD R184, R5, -0x2, R184 ;  /* 0xfffffffe05b87824 */ /* 0x000fca00078e02b8 */
[----:B------:R-:W-:Y:S02]  /*5cd0*/  VIADDMNMX R0, R184, R189, R0, PT ;  /* 0x000000bdb8007246 */ /* 0x000fe40003800100 */
[----:B------:R-:W-:-:S07]  /*5ce0*/  VIMNMX R23, R23, R184, !PT ;  /* 0x000000b817177248 */ /* 0x000fce0007fe0100 */
.L_x_1000:
[----:B------:R-:W-:-:S06]  /*5cf0*/  UISETP.GT.AND UP1, UPT, UR6, -0x1, UPT ;  /* 0xffffffff0600788c */ /* 0x000fcc000bf24270 */
[----:B------:R-:W-:-:S04]  /*5d00*/  PLOP3.LUT P0, PT, PT, PT, UP1, 0x80, 0x0 ;  /* 0x000000000000781c */ /* 0x000fc80003f0f018 */
[C---:B------:R-:W-:Y:S02]  /*5d10*/  ISETP.GT.AND P1, PT, R23.reuse, RZ, P0 ;  /* 0x000000ff1700720c */ /* 0x040fe40000724270 */
[C---:B------:R-:W-:Y:S02]  /*5d20*/  ISETP.GT.AND P3, PT, R23.reuse, 0x1, P0 ;  /* 0x000000011700780c */ /* 0x040fe40000764270 */
[----:B------:R-:W-:Y:S02]  /*5d30*/  ISETP.LT.OR P2, PT, R0, 0x1, P1 ;  /* 0x000000010000780c */ /* 0x000fe40000f41670 */
[C---:B------:R-:W-:Y:S02]  /*5d40*/  ISETP.GT.AND P1, PT, R23.reuse, 0x8, P0 ;  /* 0x000000081700780c */ /* 0x040fe40000724270 */
[----:B------:R-:W-:Y:S02]  /*5d50*/  FSEL R185, R152, -INF , !P2 ;  /* 0xff80000098b97808 */ /* 0x000fe40005000000 */
[----:B------:R-:W-:Y:S01]  /*5d60*/  ISETP.GT.AND P2, PT, R23, 0x9, P0 ;  /* 0x000000091700780c */ /* 0x000fe20000744270 */
[----:B------:R-:W0:Y:S01]  /*5d70*/  SHFL.IDX PT, R152, R2, 0x1, 0x1c1f ;  /* 0x003c1f0002987f89 */ /* 0x000e2200000e0000 */
[----:B------:R-:W-:-:S02]  /*5d80*/  ISETP.LT.OR P3, PT, R0, 0x2, P3 ;  /* 0x000000020000780c */ /* 0x000fc40001f61670 */
[C---:B------:R-:W-:Y:S02]  /*5d90*/  ISETP.LT.OR P1, PT, R0.reuse, 0x9, P1 ;  /* 0x000000090000780c */ /* 0x040fe40000f21670 */
[----:B------:R-:W-:Y:S02]  /*5da0*/  ISETP.LT.OR P2, PT, R0, 0xa, P2 ;  /* 0x0000000a0000780c */ /* 0x000fe40001741670 */
[----:B------:R-:W-:Y:S02]  /*5db0*/  FSEL R153, R153, -INF , !P3 ;  /* 0xff80000099997808 */ /* 0x000fe40005800000 */
[----:B------:R-:W-:Y:S02]  /*5dc0*/  FSEL R156, R156, -INF , !P1 ;  /* 0xff8000009c9c7808 */ /* 0x000fe40004800000 */
[----:B------:R-:W-:Y:S02]  /*5dd0*/  FSEL R157, R157, -INF , !P2 ;  /* 0xff8000009d9d7808 */ /* 0x000fe40005000000 */
[----:B------:R-:W-:-:S02]  /*5de0*/  ISETP.GT.AND P3, PT, R23, 0x10, P0 ;  /* 0x000000101700780c */ /* 0x000fc40000764270 */
[C---:B------:R-:W-:Y:S02]  /*5df0*/  ISETP.GT.AND P1, PT, R23.reuse, 0x11, P0 ;  /* 0x000000111700780c */ /* 0x040fe40000724270 */
[----:B------:R-:W-:Y:S02]  /*5e00*/  ISETP.GT.AND P2, PT, R23, 0x18, P0 ;  /* 0x000000181700780c */ /* 0x000fe40000744270 */
[C---:B------:R-:W-:Y:S02]  /*5e10*/  ISETP.LT.OR P3, PT, R0.reuse, 0x11, P3 ;  /* 0x000000110000780c */ /* 0x040fe40001f61670 */
[C---:B------:R-:W-:Y:S02]  /*5e20*/  ISETP.LT.OR P1, PT, R0.reuse, 0x12, P1 ;  /* 0x000000120000780c */ /* 0x040fe40000f21670 */
[----:B------:R-:W-:Y:S01]  /*5e30*/  ISETP.LT.OR P2, PT, R0, 0x19, P2 ;  /* 0x000000190000780c */ /* 0x000fe20001741670 */
[----:B0-----:R-:W-:Y:S01]  /*5e40*/  IMAD.IADD R2, R187, 0x1, R152 ;  /* 0x00000001bb027824 */ /* 0x001fe200078e0298 */
[----:B------:R-:W-:-:S02]  /*5e50*/  FSEL R160, R160, -INF , !P3 ;  /* 0xff800000a0a07808 */ /* 0x000fc40005800000 */
[----:B------:R-:W-:Y:S02]  /*5e60*/  FSEL R161, R161, -INF , !P1 ;  /* 0xff800000a1a17808 */ /* 0x000fe40004800000 */
[----:B------:R-:W-:Y:S02]  /*5e70*/  FSEL R164, R164, -INF , !P2 ;  /* 0xff800000a4a47808 */ /* 0x000fe40005000000 */
[C---:B------:R-:W-:Y:S02]  /*5e80*/  ISETP.GT.AND P3, PT, R23.reuse, 0x19, P0 ;  /* 0x000000191700780c */ /* 0x040fe40000764270 */
[C---:B------:R-:W-:Y:S02]  /*5e90*/  ISETP.GT.AND P1, PT, R23.reuse, 0x20, P0 ;  /* 0x000000201700780c */ /* 0x040fe40000724270 */
[----:B------:R-:W-:Y:S02]  /*5ea0*/  ISETP.GT.AND P2, PT, R23, 0x21, P0 ;  /* 0x000000211700780c */ /* 0x000fe40000744270 */
        /* <DEDUP_REMOVED lines=11> */
[----:B------:R-:W-:Y:S02]  /*5f60*/  ISETP.LT.OR P2, PT, R0, 0x31, P2 ;  /* 0x000000310000780c */ /* 0x000fe40001741670 */
        /* <DEDUP_REMOVED lines=8> */
[----:B------:R-:W-:Y:S01]  /*5ff0*/  ISETP.LT.OR P2, PT, R0, 0x3a, P2 ;  /* 0x0000003a0000780c */ /* 0x000fe20001741670 */
[----:B------:R-:W-:Y:S01]  /*6000*/  IMAD.IADD R0, R186, 0x1, R152 ;  /* 0x00000001ba007824 */ /* 0x000fe200078e0298 */
[----:B------:R-:W-:Y:S02]  /*6010*/  FSEL R177, R177, -INF , !P3 ;  /* 0xff800000b1b17808 */ /* 0x000fe40005800000 */
[----:B------:R-:W-:Y:S02]  /*6020*/  FSEL R180, R180, -INF , !P1 ;  /* 0xff800000b4b47808 */ /* 0x000fe40004800000 */
[----:B------:R-:W-:Y:S01]  /*6030*/  FSEL R181, R181, -INF , !P2 ;  /* 0xff800000b5b57808 */ /* 0x000fe20005000000 */
        /* <DEDUP_REMOVED lines=17> */
.L_x_1006:
[----:B------:R-:W-:Y:S02]  /*6150*/  ULDC UR5, c[0x0][0x9e4] ;  /* 0x0002790000057ab9 */ /* 0x000fe40000000800 */
[----:B------:R-:W-:-:S05]  /*6160*/  IMAD.U32 R184, RZ, RZ, UR5 ;  /* 0x00000005ffb87e24 */ /* 0x000fca000f8e00ff */
[----:B------:R-:W-:-:S13]  /*6170*/  ISETP.NE.AND P1, PT, R184, 0x1, PT ;  /* 0x00000001b800780c */ /* 0x000fda0003f25270 */
[----:B------:R-:W0:Y:S02]  /*6180*/  @P1 LDC.64 R186, c[0x0][0x9e8] ;  /* 0x00027a00ffba1b82 */ /* 0x000e240000000a00 */
[----:B0-----:R-:W-:-:S05]  /*6190*/  @P1 IMAD.HI.U32 R152, R23, R186, RZ ;  /* 0x000000ba17981227 */ /* 0x001fca00078e00ff */
[----:B------:R-:W-:-:S07]  /*61a0*/  @P1 SHF.R.U32.HI R23, RZ, R187, R152 ;  /* 0x000000bbff171219 */ /* 0x000fce0000011698 */
.L_x_1007:
[----:B------:R-:W-:Y:S05]  /*61b0*/  BSYNC B0 ;  /* 0x0000000000007941 */ /* 0x000fea0003800000 */
.L_x_1005:
[----:B------:R-:W-:-:S04]  /*61c0*/  IMAD R152, R23, R184, -UR7 ;  /* 0x8000000717987e24 */ /* 0x000fc8000f8e02b8 */
[----:B------:R-:W-:-:S05]  /*61d0*/  IMAD R23, R5, -0x2, R152 ;  /* 0xfffffffe05177824 */ /* 0x000fca00078e0298 */
[----:B------:R-:W-:Y:S02]  /*61e0*/  VIADDMNMX R0, R23, R184, R0, PT ;  /* 0x000000b817007246 */ /* 0x000fe40003800100 */
[----:B------:R-:W-:-:S07]  /*61f0*/  VIMNMX R2, R2, R23, !PT ;  /* 0x0000001702027248 */ /* 0x000fce0007fe0100 */
.L_x_1004:
[----:B------:R-:W-:Y:S01]  /*6200*/  FMNMX.FTZ R152, R185, R4, !PT ;  /* 0x00000004b9987209 */ /* 0x000fe20007810000 */
[----:B------:R-:W-:Y:S01]  /*6210*/  ULDC UR5, c[0x0][0x988] ;  /* 0x0002620000057ab9 */ /* 0x000fe20000000800 */
[----:B------:R-:W-:Y:S01]  /*6220*/  ISETP.GT.AND P1, PT, R2, 0x1, P0 ;  /* 0x000000010200780c */ /* 0x000fe20000724270 */
[----:B------:R-:W-:Y:S01]  /*6230*/  UMOV UR7, UR4 ;  /* 0x0000000400077c82 */ /* 0x000fe20008000000 */
[----:B------:R-:W-:Y:S01]  /*6240*/  FMNMX.FTZ R23, R153, R152, !PT ;  /* 0x0000009899177209 */ /* 0x000fe20007810000 */
[----:B------:R-:W-:Y:S01]  /*6250*/  IMAD.U32 R201, RZ, RZ, UR61 ;  /* 0x0000003dffc97e24 */ /* 0x000fe2000f8e00ff */
[----:B------:R-:W-:Y:S02]  /*6260*/  ISETP.LT.OR P1, PT, R0, 0x2, P1 ;  /* 0x000000020000780c */ /* 0x000fe40000f21670 */
[----:B------:R-:W-:Y:S02]  /*6270*/  FMNMX.FTZ R152, R156, R23, !PT ;  /* 0x000000179c987209 */ /* 0x000fe40007810000 */
[----:B------:R-:W-:-:S02]  /*6280*/  FSEL R155, R155, -INF , !P1 ;  /* 0xff8000009b9b7808 */ /* 0x000fc40004800000 */
[----:B------:R-:W-:Y:S02]  /*6290*/  FMNMX.FTZ R23, R157, R152, !PT ;  /* 0x000000989d177209 */ /* 0x000fe40007810000 */
[----:B------:R-:W-:Y:S02]  /*62a0*/  ISETP.GT.AND P1, PT, R2, RZ, P0 ;  /* 0x000000ff0200720c */ /* 0x000fe40000724270 */
[----:B------:R-:W-:Y:S02]  /*62b0*/  FMNMX.FTZ R152, R160, R23, !PT ;  /* 0x00000017a0987209 */ /* 0x000fe40007810000 */
[----:B------:R-:W-:Y:S02]  /*62c0*/  ISETP.LT.OR P1, PT, R0, 0x1, P1 ;  /* 0x000000010000780c */ /* 0x000fe40000f21670 */
[----:B------:R-:W-:Y:S02]  /*62d0*/  FMNMX.FTZ R23, R161, R152, !PT ;  /* 0x00000098a1177209 */ /* 0x000fe40007810000 */
[----:B------:R-:W-:-:S02]  /*62e0*/  ISETP.GT.AND P2, PT, R2, 0x8, P0 ;  /* 0x000000080200780c */ /* 0x000fc40000744270 */
[----:B------:R-:W-:Y:S02]  /*62f0*/  FMNMX.FTZ R152, R164, R23, !PT ;  /* 0x00000017a4987209 */ /* 0x000fe40007810000 */
[----:B------:R-:W-:Y:S02]  /*6300*/  FSEL R154, R154, -INF , !P1 ;  /* 0xff8000009a9a7808 */ /* 0x000fe40004800000 */
        /* <DEDUP_REMOVED lines=18> */
[----:B------:R-:W-:Y:S01]  /*6430*/  ISETP.GT.AND P1, PT, R2, 0x18, P0 ;  /* 0x000000180200780c */ /* 0x000fe20000724270 */
[----:B------:R-:W0:Y:S01]  /*6440*/  SHFL.BFLY PT, R23, R152, 0x2, 0x1f ;  /* 0x0c401f0098177f89 */ /* 0x000e2200000e0000 */
[----:B------:R-:W-:Y:S02]  /*6450*/  ISETP.LT.OR P3, PT, R0, 0x12, P3 ;  /* 0x000000120000780c */ /* 0x000fe40001f61670 */
[----:B------:R-:W-:Y:S02]  /*6460*/  ISETP.GT.AND P2, PT, R2, 0x19, P0 ;  /* 0x000000190200780c */ /* 0x000fe40000744270 */
[----:B------:R-:W-:-:S02]  /*6470*/  ISETP.LT.OR P1, PT, R0, 0x19, P1 ;  /* 0x000000190000780c */ /* 0x000fc40000f21670 */
[----:B------:R-:W-:Y:S02]  /*6480*/  FSEL R163, R163, -INF , !P3 ;  /* 0xff800000a3a37808 */ /* 0x000fe40005800000 */
[----:B------:R-:W-:Y:S02]  /*6490*/  ISETP.GT.AND P3, PT, R2, 0x20, P0 ;  /* 0x000000200200780c */ /* 0x000fe40000764270 */
[----:B------:R-:W-:Y:S02]  /*64a0*/  ISETP.LT.OR P2, PT, R0, 0x1a, P2 ;  /* 0x0000001a0000780c */ /* 0x000fe40001741670 */
[----:B------:R-:W-:Y:S02]  /*64b0*/  FSEL R166, R166, -INF , !P1 ;  /* 0xff800000a6a67808 */ /* 0x000fe40004800000 */
[----:B------:R-:W-:Y:S02]  /*64c0*/  ISETP.LT.OR P3, PT, R0, 0x21, P3 ;  /* 0x000000210000780c */ /* 0x000fe40001f61670 */
[----:B------:R-:W-:-:S02]  /*64d0*/  ISETP.GT.AND P1, PT, R2, 0x21, P0 ;  /* 0x000000210200780c */ /* 0x000fc40000724270 */
[----:B------:R-:W-:Y:S02]  /*64e0*/  FSEL R167, R167, -INF , !P2 ;  /* 0xff800000a7a77808 */ /* 0x000fe40005000000 */
[----:B------:R-:W-:Y:S02]  /*64f0*/  FSEL R170, R170, -INF , !P3 ;  /* 0xff800000aaaa7808 */ /* 0x000fe40005800000 */
[----:B------:R-:W-:Y:S02]  /*6500*/  ISETP.GT.AND P2, PT, R2, 0x28, P0 ;  /* 0x000000280200780c */ /* 0x000fe40000744270 */
[----:B0-----:R-:W-:Y:S02]  /*6510*/  FMNMX.FTZ R184, R152, R23, !PT ;  /* 0x0000001798b87209 */ /* 0x001fe40007810000 */
[----:B------:R-:W-:Y:S02]  /*6520*/  FMNMX.FTZ R152, R154, R3, !PT ;  /* 0x000000039a987209 */ /* 0x000fe40007810000 */
[----:B------:R-:W-:Y:S01]  /*6530*/  ISETP.LT.OR P1, PT, R0, 0x22, P1 ;  /* 0x000000220000780c */ /* 0x000fe20000f21670 */
[----:B------:R-:W0:Y:S01]  /*6540*/  SHFL.BFLY PT, R23, R184, 0x1, 0x1f ;  /* 0x0c201f00b8177f89 */ /* 0x000e2200000e0000 */
[----:B------:R-:W-:-:S02]  /*6550*/  FMNMX.FTZ R187, R155, R152, !PT ;  /* 0x000000989bbb7209 */ /* 0x000fc40007810000 */
[----:B------:R-:W-:Y:S02]  /*6560*/  ISETP.LT.OR P2, PT, R0, 0x29, P2 ;  /* 0x000000290000780c */ /* 0x000fe40001741670 */
[----:B------:R-:W-:Y:S02]  /*6570*/  FMNMX.FTZ R152, R158, R187, !PT ;  /* 0x000000bb9e987209 */ /* 0x000fe40007810000 */
[----:B------:R-:W-:Y:S02]  /*6580*/  FSEL R171, R171, -INF , !P1 ;  /* 0xff800000abab7808 */ /* 0x000fe40004800000 */
[----:B------:R-:W-:Y:S02]  /*6590*/  FMNMX.FTZ R187, R159, R152, !PT ;  /* 0x000000989fbb7209 */ /* 0x000fe40007810000 */
[----:B------:R-:W-:Y:S02]  /*65a0*/  ISETP.GT.AND P1, PT, R2, 0x29, P0 ;  /* 0x000000290200780c */ /* 0x000fe40000724270 */
[----:B------:R-:W-:-:S02]  /*65b0*/  FMNMX.FTZ R152, R162, R187, !PT ;  /* 0x000000bba2987209 */ /* 0x000fc40007810000 */
[----:B------:R-:W-:Y:S02]  /*65c0*/  FSEL R174, R174, -INF , !P2 ;  /* 0xff800000aeae7808 */ /* 0x000fe40005000000 */
[----:B------:R-:W-:Y:S02]  /*65d0*/  FMNMX.FTZ R187, R163, R152, !PT ;  /* 0x00000098a3bb7209 */ /* 0x000fe40007810000 */
[----:B------:R-:W-:Y:S02]  /*65e0*/  ISETP.GT.AND P2, PT, R2, 0x30, P0 ;  /* 0x000000300200780c */ /* 0x000fe40000744270 */
[----:B------:R-:W-:Y:S02]  /*65f0*/  FMNMX.FTZ R152, R166, R187, !PT ;  /* 0x000000bba6987209 */ /* 0x000fe40007810000 */
[----:B------:R-:W-:Y:S02]  /*6600*/  ISETP.LT.OR P1, PT, R0, 0x2a, P1 ;  /* 0x0000002a0000780c */ /* 0x000fe40000f21670 */
[----:B0-----:R-:W-:-:S02]  /*6610*/  FMNMX.FTZ R23, R184, R23, !PT ;  /* 0x00000017b8177209 */ /* 0x001fc40007810000 */
[----:B------:R-:W-:Y:S02]  /*6620*/  FMNMX.FTZ R187, R167, R152, !PT ;  /* 0x00000098a7bb7209 */ /* 0x000fe40007810000 */
[C---:B------:R-:W-:Y:S01]  /*6630*/  FSETP.NEU.FTZ.AND P3, PT, R23.reuse, -INF , PT ;  /* 0xff8000001700780b */ /* 0x040fe20003f7d000 */
[----:B------:R-:W-:Y:S01]  /*6640*/  FMUL.FTZ R184, R23, UR5 ;  /* 0x0000000517b87c20 */ /* 0x000fe20008410000 */
[----:B------:R-:W-:Y:S02]  /*6650*/  FMNMX.FTZ R152, R170, R187, !PT ;  /* 0x000000bbaa987209 */ /* 0x000fe40007810000 */
[----:B------:R-:W-:Y:S02]  /*6660*/  ISETP.LT.OR P2, PT, R0, 0x31, P2 ;  /* 0x000000310000780c */ /* 0x000fe40001741670 */
[----:B------:R-:W-:Y:S02]  /*6670*/  FSEL R200, R184, RZ, P3 ;  /* 0x000000ffb8c87208 */ /* 0x000fe40001800000 */
[----:B------:R-:W-:-:S02]  /*6680*/  FSEL R175, R175, -INF , !P1 ;  /* 0xff800000afaf7808 */ /* 0x000fc40004800000 */
[----:B------:R-:W-:Y:S01]  /*6690*/  ISETP.GT.AND P1, PT, R2, 0x31, P0 ;  /* 0x000000310200780c */ /* 0x000fe20000724270 */
[--C-:B------:R-:W-:Y:S01]  /*66a0*/  FFMA.FTZ R196, R153, UR5, -R200.reuse ;  /* 0x0000000599c47c23 */ /* 0x100fe200080108c8 */
[----:B------:R-:W-:Y:S01]  /*66b0*/  FMNMX.FTZ R153, R171, R152, !PT ;  /* 0x00000098ab997209 */ /* 0x000fe20007810000 */
[--C-:B------:R-:W-:Y:S01]  /*66c0*/  FFMA.FTZ R194, R164, UR5, -R200.reuse ;  /* 0x00000005a4c27c23 */ /* 0x100fe200080108c8 */
[----:B------:R-:W-:Y:S01]  /*66d0*/  FSEL R178, R178, -INF , !P2 ;  /* 0xff800000b2b27808 */ /* 0x000fe20005000000 */
[--C-:B------:R-:W-:Y:S01]  /*66e0*/  FFMA.FTZ R185, R185, UR5, -R200.reuse ;  /* 0x00000005b9b97c23 */ /* 0x100fe200080108c8 */
[----:B------:R-:W-:Y:S01]  /*66f0*/  FMNMX.FTZ R152, R174, R153, !PT ;  /* 0x00000099ae987209 */ /* 0x000fe20007810000 */
[--C-:B------:R-:W-:Y:S01]  /*6700*/  FFMA.FTZ R198, R156, UR5, -R200.reuse ;  /* 0x000000059cc67c23 */ /* 0x100fe200080108c8 */
[----:B------:R-:W-:Y:S01]  /*6710*/  ISETP.GT.AND P2, PT, R2, 0x38, P0 ;  /* 0x000000380200780c */ /* 0x000fe20000744270 */
[----:B------:R-:W-:Y:S01]  /*6720*/  MUFU.EX2 R196, R196 ;  /* 0x000000c400c47308 */ /* 0x000fe20000000800 */
[----:B------:R-:W-:Y:S01]  /*6730*/  ISETP.LT.OR P1, PT, R0, 0x32, P1 ;  /* 0x000000320000780c */ /* 0x000fe20000f21670 */
[--C-:B------:R-:W-:Y:S01]  /*6740*/  FFMA.FTZ R192, R160, UR5, -R200.reuse ;  /* 0x00000005a0c07c23 */ /* 0x100fe200080108c8 */
[----:B------:R-:W-:Y:S01]  /*6750*/  FMNMX.FTZ R153, R175, R152, !PT ;  /* 0x00000098af997209 */ /* 0x000fe20007810000 */
[--C-:B------:R-:W-:Y:S01]  /*6760*/  FFMA.FTZ R188, R168, UR5, -R200.reuse ;  /* 0x00000005a8bc7c23 */ /* 0x100fe200080108c8 */
[----:B------:R-:W-:Y:S01]  /*6770*/  ISETP.GT.AND P0, PT, R2, 0x39, P0 ;  /* 0x000000390200780c */ /* 0x000fe20000704270 */
[--C-:B------:R-:W-:Y:S01]  /*6780*/  FFMA.FTZ R190, R172, UR5, -R200.reuse ;  /* 0x00000005acbe7c23 */ /* 0x100fe200080108c8 */
[----:B------:R-:W-:Y:S01]  /*6790*/  ISETP.LT.OR P2, PT, R0, 0x39, P2 ;  /* 0x000000390000780c */ /* 0x000fe20001741670 */
[----:B------:R-:W-:Y:S01]  /*67a0*/  MUFU.EX2 R185, R185 ;  /* 0x000000b900b97308 */ /* 0x000fe20000000800 */
[----:B------:R-:W-:Y:S01]  /*67b0*/  FSEL R179, R179, -INF , !P1 ;  /* 0xff800000b3b37808 */ /* 0x000fe20004800000 */
[--C-:B------:R-:W-:Y:S01]  /*67c0*/  FFMA.FTZ R184, R176, UR5, -R200.reuse ;  /* 0x00000005b0b87c23 */ /* 0x100fe200080108c8 */
[----:B------:R-:W-:Y:S01]  /*67d0*/  FMNMX.FTZ R2, R178, R153, !PT ;  /* 0x00000099b2027209 */ /* 0x000fe20007810000 */
[--C-:B------:R-:W-:Y:S01]  /*67e0*/  FFMA.FTZ R153, R157, UR5, -R200.reuse ;  /* 0x000000059d997c23 */ /* 0x100fe200080108c8 */
[----:B------:R-:W-:Y:S01]  /*67f0*/  ISETP.LT.OR P0, PT, R0, 0x3a, P0 ;  /* 0x0000003a0000780c */ /* 0x000fe20000701670 */
[--C-:B------:R-:W-:Y:S01]  /*6800*/  FFMA.FTZ R186, R180, UR5, -R200.reuse ;  /* 0x00000005b4ba7c23 */ /* 0x100fe200080108c8 */
[----:B------:R-:W-:Y:S01]  /*6810*/  FSEL R182, R182, -INF , !P2 ;  /* 0xff800000b6b67808 */ /* 0x000fe20005000000 */
[----:B------:R-:W-:Y:S01]  /*6820*/  MUFU.EX2 R198, R198 ;  /* 0x000000c600c67308 */ /* 0x000fe20000000800 */
[----:B------:R-:W-:Y:S01]  /*6830*/  FMNMX.FTZ R157, R179, R2, !PT ;  /* 0x00000002b39d7209 */ /* 0x000fe20007810000 */
[----:B------:R-:W-:Y:S01]  /*6840*/  FFMA.FTZ R181, R181, UR5, -R200 ;  /* 0x00000005b5b57c23 */ /* 0x000fe200080108c8 */
[----:B------:R-:W-:-:S02]  /*6850*/  FSEL R183, R183, -INF , !P0 ;  /* 0xff800000b7b77808 */ /* 0x000fc40004000000 */
[----:B------:R-:W-:Y:S01]  /*6860*/  FMNMX.FTZ R0, R182, R157, !PT ;  /* 0x0000009db6007209 */ /* 0x000fe20007810000 */
[--C-:B------:R-:W-:Y:S01]  /*6870*/  FFMA.FTZ R157, R161, UR5, -R200.reuse ;  /* 0x00000005a19d7c23 */ /* 0x100fe200080108c8 */
[--C-:B------:R-:W-:Y:S01]  /*6880*/  FFMA.FTZ R161, R165, UR5, -R200.reuse ;  /* 0x00000005a5a17c23 */ /* 0x100fe200080108c8 */
[--C-:B------:R-:W-:Y:S01]  /*6890*/  FFMA.FTZ R165, R169, UR5, -R200.reuse ;  /* 0x00000005a9a57c23 */ /* 0x100fe200080108c8 */
[----:B------:R-:W-:Y:S01]  /*68a0*/  FMNMX.FTZ R0, R183, R0, !PT ;  /* 0x00000000b7007209 */ /* 0x000fe20007810000 */
[--C-:B------:R-:W-:Y:S01]  /*68b0*/  FFMA.FTZ R169, R173, UR5, -R200.reuse ;  /* 0x00000005ada97c23 */ /* 0x100fe200080108c8 */
[----:B------:R-:W-:Y:S01]  /*68c0*/  FFMA.FTZ R173, R177, UR5, -R200 ;  /* 0x00000005b1ad7c23 */ /* 0x000fe200080108c8 */
[----:B------:R-:W-:Y:S01]  /*68d0*/  FSEL R177, R23, RZ, P3 ;  /* 0x000000ff17b17208 */ /* 0x000fe20001800000 */
[----:B------:R-:W-:Y:S01]  /*68e0*/  MUFU.EX2 R153, R153 ;  /* 0x0000009900997308 */ /* 0x000fe20000000800 */
[----:B------:R-:W0:Y:S07]  /*68f0*/  SHFL.BFLY PT, R187, R0, 0x2, 0x1f ;  /* 0x0c401f0000bb7f89 */ /* 0x000e2e00000e0000 */
[----:B------:R-:W-:Y:S08]  /*6900*/  MUFU.EX2 R192, R192 ;  /* 0x000000c000c07308 */ /* 0x000ff00000000800 */
[----:B------:R-:W-:Y:S08]  /*6910*/  MUFU.EX2 R157, R157 ;  /* 0x0000009d009d7308 */ /* 0x000ff00000000800 */
[----:B------:R-:W-:Y:S01]  /*6920*/  MUFU.EX2 R194, R194 ;  /* 0x000000c200c27308 */ /* 0x000fe20000000800 */
[----:B0-----:R-:W-:Y:S01]  /*6930*/  FMNMX.FTZ R187, R0, R187, !PT ;  /* 0x000000bb00bb7209 */ /* 0x001fe20007810000 */
[----:B------:R-:W-:-:S04]  /*6940*/  FADD.FTZ R0, -R177, R4 ;  /* 0x00000004b1007221 */ /* 0x000fc80000010100 */
[----:B------:R-:W0:Y:S01]  /*6950*/  SHFL.BFLY PT, R152, R187, 0x1, 0x1f ;  /* 0x0c201f00bb987f89 */ /* 0x000e2200000e0000 */
[----:B------:R-:W-:Y:S01]  /*6960*/  FMUL.FTZ R0, R0, UR5 ;  /* 0x0000000500007c20 */ /* 0x000fe20008410000 */
[----:B------:R-:W-:Y:S08]  /*6970*/  MUFU.EX2 R161, R161 ;  /* 0x000000a100a17308 */ /* 0x000ff00000000800 */
[----:B------:R-:W1:Y:S08]  /*6980*/  MUFU.EX2 R0, R0 ;  /* 0x0000000000007308 */ /* 0x000e700000000800 */
[----:B------:R-:W-:Y:S01]  /*6990*/  MUFU.EX2 R188, R188 ;  /* 0x000000bc00bc7308 */ /* 0x000fe20000000800 */
[----:B0-----:R-:W-:-:S07]  /*69a0*/  FMNMX.FTZ R152, R187, R152, !PT ;  /* 0x00000098bb987209 */ /* 0x001fce0007810000 */
[----:B------:R-:W-:Y:S01]  /*69b0*/  MUFU.EX2 R165, R165 ;  /* 0x000000a500a57308 */ /* 0x000fe20000000800 */
[----:B-1----:R-:W-:Y:S01]  /*69c0*/  FFMA.FTZ R15, R0, R15, R185 ;  /* 0x0000000f000f7223 */ /* 0x002fe200000100b9 */
[C---:B------:R-:W-:Y:S01]  /*69d0*/  FSETP.NEU.FTZ.AND P0, PT, R152.reuse, -INF , PT ;  /* 0xff8000009800780b */ /* 0x040fe20003f1d000 */
[----:B------:R-:W-:Y:S02]  /*69e0*/  FMUL.FTZ R164, R152, UR5 ;  /* 0x0000000598a47c20 */ /* 0x000fe40008410000 */
[----:B------:R-:W-:Y:S01]  /*69f0*/  FADD.FTZ R15, R196, R15 ;  /* 0x0000000fc40f7221 */ /* 0x000fe20000010000 */
[----:B------:R-:W-:Y:S02]  /*6a00*/  FSEL R2, R152, RZ, P0 ;  /* 0x000000ff98027208 */ /* 0x000fe40000000000 */
[----:B------:R-:W-:Y:S01]  /*6a10*/  FSEL R164, R164, RZ, P0 ;  /* 0x000000ffa4a47208 */ /* 0x000fe20000000000 */
[----:B------:R-:W-:Y:S01]  /*6a20*/  MUFU.EX2 R190, R190 ;  /* 0x000000be00be7308 */ /* 0x000fe20000000800 */
[----:B------:R-:W-:Y:S01]  /*6a30*/  ISETP.LT.AND P0, PT, R21, UR6, PT ;  /* 0x0000000615007c0c */ /* 0x000fe2000bf01270 */
[----:B------:R-:W-:Y:S01]  /*6a40*/  FADD.FTZ R2, -R2, R3 ;  /* 0x0000000302027221 */ /* 0x000fe20000010100 */
[----:B------:R-:W-:Y:S01]  /*6a50*/  UIADD3 UR6, UR6, -0x1, URZ ;  /* 0xffffffff06067890 */ /* 0x000fe2000fffe03f */
[--C-:B------:R-:W-:Y:S01]  /*6a60*/  FFMA.FTZ R197, R154, UR5, -R164.reuse ;  /* 0x000000059ac57c23 */ /* 0x100fe200080108a4 */
[--C-:B------:R-:W-:Y:S01]  /*6a70*/  FFMA.FTZ R4, R155, UR5, -R164.reuse ;  /* 0x000000059b047c23 */ /* 0x100fe200080108a4 */
[----:B------:R-:W-:Y:S01]  /*6a80*/  FMUL.FTZ R2, R2, UR5 ;  /* 0x0000000502027c20 */ /* 0x000fe20008410000 */
[--C-:B------:R-:W-:Y:S01]  /*6a90*/  FFMA.FTZ R199, R158, UR5, -R164.reuse ;  /* 0x000000059ec77c23 */ /* 0x100fe200080108a4 */
[--C-:B------:R-:W-:Y:S01]  /*6aa0*/  FFMA.FTZ R154, R159, UR5, -R164.reuse ;  /* 0x000000059f9a7c23 */ /* 0x100fe200080108a4 */
[--C-:B------:R-:W-:Y:S01]  /*6ab0*/  FFMA.FTZ R193, R162, UR5, -R164.reuse ;  /* 0x00000005a2c17c23 */ /* 0x100fe200080108a4 */
[----:B------:R-:W-:Y:S01]  /*6ac0*/  MUFU.EX2 R197, R197 ;  /* 0x000000c500c57308 */ /* 0x000fe20000000800 */
[--C-:B------:R-:W-:Y:S01]  /*6ad0*/  FFMA.FTZ R156, R163, UR5, -R164.reuse ;  /* 0x00000005a39c7c23 */ /* 0x100fe200080108a4 */
[--C-:B------:R-:W-:Y:S01]  /*6ae0*/  FFMA.FTZ R195, R166, UR5, -R164.reuse ;  /* 0x00000005a6c37c23 */ /* 0x100fe200080108a4 */
[--C-:B------:R-:W-:Y:S01]  /*6af0*/  FFMA.FTZ R158, R167, UR5, -R164.reuse ;  /* 0x00000005a79e7c23 */ /* 0x100fe200080108a4 */
[----:B------:R-:W-:Y:S01]  /*6b00*/  FADD.FTZ R162, R198, R15 ;  /* 0x0000000fc6a27221 */ /* 0x000fe20000010000 */
[--C-:B------:R-:W-:Y:S01]  /*6b10*/  FFMA.FTZ R189, R170, UR5, -R164.reuse ;  /* 0x00000005aabd7c23 */ /* 0x100fe200080108a4 */
[--C-:B------:R-:W-:Y:S01]  /*6b20*/  FFMA.FTZ R160, R171, UR5, -R164.reuse ;  /* 0x00000005aba07c23 */ /* 0x100fe200080108a4 */
[----:B------:R-:W-:Y:S01]  /*6b30*/  FFMA.FTZ R174, R174, UR5, -R164 ;  /* 0x00000005aeae7c23 */ /* 0x000fe200080108a4 */
[----:B------:R-:W0:Y:S01]  /*6b40*/  MUFU.EX2 R2, R2 ;  /* 0x0000000200027308 */ /* 0x000e220000000800 */
[----:B------:R-:W-:Y:S01]  /*6b50*/  FADD.FTZ R15, R153, R162 ;  /* 0x000000a2990f7221 */ /* 0x000fe20000010000 */
[--C-:B------:R-:W-:Y:S01]  /*6b60*/  FFMA.FTZ R175, R175, UR5, -R164.reuse ;  /* 0x00000005afaf7c23 */ /* 0x100fe200080108a4 */
[--C-:B------:R-:W-:Y:S01]  /*6b70*/  FFMA.FTZ R178, R178, UR5, -R164.reuse ;  /* 0x00000005b2b27c23 */ /* 0x100fe200080108a4 */
[--C-:B------:R-:W-:Y:S01]  /*6b80*/  FFMA.FTZ R179, R179, UR5, -R164.reuse ;  /* 0x00000005b3b37c23 */ /* 0x100fe200080108a4 */
[----:B------:R-:W-:Y:S01]  /*6b90*/  FADD.FTZ R162, R192, R15 ;  /* 0x0000000fc0a27221 */ /* 0x000fe20000010000 */
[--C-:B------:R-:W-:Y:S01]  /*6ba0*/  FFMA.FTZ R182, R182, UR5, -R164.reuse ;  /* 0x00000005b6b67c23 */ /* 0x100fe200080108a4 */
[----:B------:R-:W-:Y:S01]  /*6bb0*/  FFMA.FTZ R164, R183, UR5, -R164 ;  /* 0x00000005b7a47c23 */ /* 0x000fe200080108a4 */
[----:B------:R-:W1:Y:S01]  /*6bc0*/  MUFU.EX2 R4, R4 ;  /* 0x0000000400047308 */ /* 0x000e620000000800 */
[----:B------:R-:W-:Y:S01]  /*6bd0*/  FADD.FTZ R15, R157, R162 ;  /* 0x000000a29d0f7221 */ /* 0x000fe20000010000 */
[----:B------:R-:W-:Y:S01]  /*6be0*/  IMAD.U32 R155, RZ, RZ, UR14 ;  /* 0x0000000eff9b7e24 */ /* 0x000fe2000f8e00ff */
[----:B------:R-:W-:-:S02]  /*6bf0*/  F2FP.F16.F32.PACK_AB R196, R196, R185 ;  /* 0x000000b9c4c4723e */ /* 0x000fc400000000ff */
[----:B------:R-:W-:Y:S01]  /*6c00*/  FADD.FTZ R162, R194, R15 ;  /* 0x0000000fc2a27221 */ /* 0x000fe20000010000 */
[----:B------:R-:W-:Y:S01]  /*6c10*/  @!P5 VIADD R155, R155, 0x30860 ;  /* 0x000308609b9bd836 */ /* 0x000fe20000000000 */
[----:B------:R-:W-:Y:S01]  /*6c20*/  F2FP.F16.F32.PACK_AB R198, R153, R198 ;  /* 0x000000c699c6723e */ /* 0x000fe200000000ff */
[----:B------:R-:W2:Y:S01]  /*6c30*/  MUFU.EX2 R199, R199 ;  /* 0x000000c700c77308 */ /* 0x000ea20000000800 */
[----:B0-----:R-:W-:Y:S01]  /*6c40*/  FFMA.FTZ R3, R2, R14, R197 ;  /* 0x0000000e02037223 */ /* 0x001fe200000100c5 */
[----:B------:R-:W-:Y:S01]  /*6c50*/  FADD.FTZ R15, R161, R162 ;  /* 0x000000a2a10f7221 */ /* 0x000fe20000010000 */
[----:B------:R-:W-:Y:S02]  /*6c60*/  @!P5 PRMT R155, RZ, 0x654, R155 ;  /* 0x00000654ff9bd816 */ /* 0x000fe4000000009b */
[----:B------:R-:W-:Y:S01]  /*6c70*/  F2FP.F16.F32.PACK_AB R192, R157, R192 ;  /* 0x000000c09dc0723e */ /* 0x000fe200000000ff */
[----:B------:R-:W-:Y:S01]  /*6c80*/  FADD.FTZ R162, R188, R15 ;  /* 0x0000000fbca27221 */ /* 0x000fe20000010000 */
[----:B------:R0:W-:Y:S01]  /*6c90*/  @!P5 SYNCS.ARRIVE.TRANS64.RED.A1T0 RZ, [R155+URZ], RZ ;  /* 0x000000ff9bffd9a7 */ /* 0x0001e2000810043f */
[----:B------:R-:W3:Y:S01]  /*6ca0*/  MUFU.EX2 R154, R154 ;  /* 0x0000009a009a7308 */ /* 0x000ee20000000800 */
[C---:B-1----:R-:W-:Y:S01]  /*6cb0*/  FADD.FTZ R14, R4.reuse, R3 ;  /* 0x00000003040e7221 */ /* 0x042fe20000010000 */
[----:B------:R-:W-:Y:S01]  /*6cc0*/  FADD.FTZ R15, R165, R162 ;  /* 0x000000a2a50f7221 */ /* 0x000fe20000010000 */
[----:B------:R-:W-:Y:S01]  /*6cd0*/  F2FP.F16.F32.PACK_AB R197, R4, R197 ;  /* 0x000000c504c5723e */ /* 0x000fe200000000ff */
[----:B------:R-:W-:Y:S01]  /*6ce0*/  IMAD.MOV.U32 R4, RZ, RZ, R23 ;  /* 0x000000ffff047224 */ /* 0x000fe200078e0017 */
[----:B------:R-:W-:Y:S01]  /*6cf0*/  F2FP.F16.F32.PACK_AB R194, R161, R194 ;  /* 0x000000c2a1c2723e */ /* 0x000fe200000000ff */
[----:B------:R-:W-:Y:S01]  /*6d00*/  FADD.FTZ R162, R190, R15 ;  /* 0x0000000fbea27221 */ /* 0x000fe20000010000 */
[----:B------:R-:W-:Y:S01]  /*6d10*/  F2FP.F16.F32.PACK_AB R188, R165, R188 ;  /* 0x000000bca5bc723e */ /* 0x000fe200000000ff */
        /* <DEDUP_REMOVED lines=26> */
[C---:B---3--:R-:W-:Y:S01]  /*6ec0*/  FADD.FTZ R3, R175.reuse, R3 ;  /* 0x00000003af037221 */ /* 0x048fe20000010000 */
[----:B------:R-:W-:-:S06]  /*6ed0*/  F2FP.F16.F32.PACK_AB R191, R175, R174 ;  /* 0x000000aeafbf723e */ /* 0x000fcc00000000ff */
[----:B------:R-:W3:Y:S01]  /*6ee0*/  MUFU.EX2 R173, R173 ;  /* 0x000000ad00ad7308 */ /* 0x000ee20000000800 */
[----:B-1----:R-:W-:-:S07]  /*6ef0*/  FADD.FTZ R14, R184, R15 ;  /* 0x0000000fb80e7221 */ /* 0x002fce0000010000 */
[----:B------:R-:W1:Y:S01]  /*6f00*/  MUFU.EX2 R179, R179 ;  /* 0x000000b300b37308 */ /* 0x000e620000000800 */
[----:B--2---:R-:W-:-:S07]  /*6f10*/  FADD.FTZ R3, R178, R3 ;  /* 0x00000003b2037221 */ /* 0x004fce0000010000 */
[----:B------:R-:W2:Y:S01]  /*6f20*/  MUFU.EX2 R186, R186 ;  /* 0x000000ba00ba7308 */ /* 0x000ea20000000800 */
[C---:B---3--:R-:W-:Y:S01]  /*6f30*/  FADD.FTZ R15, R173.reuse, R14 ;  /* 0x0000000ead0f7221 */ /* 0x048fe20000010000 */
[----:B------:R-:W-:-:S06]  /*6f40*/  F2FP.F16.F32.PACK_AB R184, R173, R184 ;  /* 0x000000b8adb8723e */ /* 0x000fcc00000000ff */
[----:B------:R-:W3:Y:S01]  /*6f50*/  MUFU.EX2 R182, R182 ;  /* 0x000000b600b67308 */ /* 0x000ee20000000800 */
[C---:B-1----:R-:W-:Y:S01]  /*6f60*/  FADD.FTZ R3, R179.reuse, R3 ;  /* 0x00000003b3037221 */ /* 0x042fe20000010000 */
[----:B------:R-:W-:-:S06]  /*6f70*/  F2FP.F16.F32.PACK_AB R185, R179, R178 ;  /* 0x000000b2b3b9723e */ /* 0x000fcc00000000ff */
[----:B------:R-:W1:Y:S01]  /*6f80*/  MUFU.EX2 R177, R181 ;  /* 0x000000b500b17308 */ /* 0x000e620000000800 */
[----:B--2---:R-:W-:-:S07]  /*6f90*/  FADD.FTZ R14, R186, R15 ;  /* 0x0000000fba0e7221 */ /* 0x004fce0000010000 */
[----:B------:R-:W2:Y:S01]  /*6fa0*/  MUFU.EX2 R164, R164 ;  /* 0x000000a400a47308 */ /* 0x000ea20000000800 */
[----:B---3--:R-:W-:Y:S01]  /*6fb0*/  FADD.FTZ R3, R182, R3 ;  /* 0x00000003b6037221 */ /* 0x008fe20000010000 */
[C---:B-1----:R-:W-:Y:S01]  /*6fc0*/  FADD.FTZ R15, R177.reuse, R14 ;  /* 0x0000000eb10f7221 */ /* 0x042fe20000010000 */
[----:B------:R-:W-:Y:S02]  /*6fd0*/  F2FP.F16.F32.PACK_AB R186, R177, R186 ;  /* 0x000000bab1ba723e */ /* 0x000fe400000000ff */
[C---:B--2---:R-:W-:Y:S01]  /*6fe0*/  FADD.FTZ R14, R164.reuse, R3 ;  /* 0x00000003a40e7221 */ /* 0x044fe20000010000 */
[----:B------:R-:W-:Y:S01]  /*6ff0*/  F2FP.F16.F32.PACK_AB R187, R164, R182 ;  /* 0x000000b6a4bb723e */ /* 0x000fe200000000ff */
[----:B------:R-:W-:Y:S01]  /*7000*/  IMAD.MOV.U32 R3, RZ, RZ, R152 ;  /* 0x000000ffff037224 */ /* 0x000fe200078e0098 */
[----:B0-----:R-:W-:Y:S06]  /*7010*/  @P0 BRA `(.L_x_1008) ;  /* 0xffffffd400dc0947 */ /* 0x001fec000383ffff */
[----:B------:R-:W-:Y:S01]  /*7020*/  IMAD.MOV.U32 R3, RZ, RZ, R152 ;  /* 0x000000ffff037224 */ /* 0x000fe200078e0098 */
[----:B------:R-:W-:-:S07]  /*7030*/  MOV R4, R23 ;  /* 0x0000001700047202 */ /* 0x000fce0000000f00 */
.L_x_991:
[----:B------:R-:W0:Y:S01]  /*7040*/  S2UR UR7, SR_CTAID.X ;  /* 0x00000000000779c3 */ /* 0x000e220000002500 */
[----:B------:R-:W-:Y:S01]  /*7050*/  ULDC UR14, c[0x0][0x448] ;  /* 0x00011200000e7ab9 */ /* 0x000fe20000000800 */
[----:B------:R-:W-:Y:S01]  /*7060*/  R2UR UR19, R17 ;  /* 0x00000000111372ca */ /* 0x000fe200000e0000 */
[----:B------:R-:W-:Y:S02]  /*7070*/  UISETP.NE.AND UP0, UPT, UR14, 0x1, UPT ;  /* 0x000000010e00788c */ /* 0x000fe4000bf05270 */
[----:B------:R-:W-:-:S09]  /*7080*/  UIADD3 UR11, -UR11, 0x1, URZ ;  /* 0x000000010b0b7890 */ /* 0x000fd2000fffe13f */
[----:B------:R-:W-:Y:S01]  /*7090*/  @UP0 ULDC UR14, c[0x0][0x44c] ;  /* 0x00011300000e0ab9 */ /* 0x000fe20000000800 */
[----:B------:R-:W-:Y:S02]  /*70a0*/  UIMAD UR11, UR19, UR10, UR11 ;  /* 0x0000000a130b72a4 */ /* 0x000fe4000f8e020b */
[----:B0-----:R-:W-:-:S03]  /*70b0*/  ULEA UR18, UR7, 0x7f, 0x7 ;  /* 0x0000007f07127891 */ /* 0x001fc6000f8e383f */
[----:B------:R-:W-:Y:S01]  /*70c0*/  ULDC UR7, c[0x0][0x9e4] ;  /* 0x0002790000077ab9 */ /* 0x000fe20000000800 */
[----:B------:R-:W-:Y:S02]  /*70d0*/  UIMAD.WIDE.U32 UR14, UR18, UR14, URZ ;  /* 0x0000000e120e72a5 */ /* 0x000fe4000f8e003f */
[----:B------:R-:W-:Y:S01]  /*70e0*/  UISETP.GE.AND UP1, UPT, UR7, 0x1, UPT ;  /* 0x000000010700788c */ /* 0x000fe2000bf26270 */
[----:B------:R-:W-:Y:S01]  /*70f0*/  UMOV UR10, UR18 ;  /* 0x00000012000a7c82 */ /* 0x000fe20008000000 */
[----:B------:R-:W-:Y:S02]  /*7100*/  @UP0 ULDC UR18, c[0x0][0x450] ;  /* 0x0001140000120ab9 */ /* 0x000fe40000000800 */
[----:B------:R-:W-:Y:S02]  /*7110*/  @UP0 USHF.R.U32.HI UR10, URZ, UR18, UR15 ;  /* 0x000000123f0a0299 */ /* 0x000fe4000801160f */
[----:B------:R-:W-:Y:S01]  /*7120*/  PLOP3.LUT P6, PT, PT, PT, UP1, 0x80, 0x0 ;  /* 0x000000000000781c */ /* 0x000fe20003fcf018 */
[----:B------:R-:W-:Y:S01]  /*7130*/  ULDC UR18, c[0x0][0x9dc] ;  /* 0x0002770000127ab9 */ /* 0x000fe20000000800 */
[----:B------:R-:W-:-:S04]  /*7140*/  UIADD3 UR10, UR11, UR10, URZ ;  /* 0x0000000a0b0a7290 */ /* 0x000fc8000fffe03f */
[----:B------:R-:W-:-:S07]  /*7150*/  UIADD3 UR18, UR10, -UR18, URZ ;  /* 0x800000120a127290 */ /* 0x000fce000fffe03f */
[----:B------:R-:W-:Y:S05]  /*7160*/  @!P6 BRA `(.L_x_1009) ;  /* 0x000000000048e947 */ /* 0x000fea0003800000 */
[----:B------:R-:W-:Y:S02]  /*7170*/  UMOV UR19, UR10 ;  /* 0x0000000a00137c82 */ /* 0x000fe40008000000 */
        /* <DEDUP_REMOVED lines=10> */
.L_x_1010:
[----:B------:R-:W-:-:S11]  /*7220*/  UISETP.NE.AND UP1, UPT, UR7, 0x1, UPT ;  /* 0x000000010700788c */ /* 0x000fd6000bf25270 */
[----:B------:R-:W-:Y:S02]  /*7230*/  @UP1 ULDC.64 UR10, c[0x0][0x9e8] ;  /* 0x00027a00000a1ab9 */ /* 0x000fe40000000a00 */
[----:B------:R-:W-:-:S04]  /*7240*/  UIMAD.WIDE.U32 UR14, UR19, UR10, URZ ;  /* 0x0000000a130e72a5 */ /* 0x000fc8000f8e003f */
[----:B------:R-:W-:-:S12]  /*7250*/  @UP1 USHF.R.U32.HI UR19, URZ, UR11, UR15 ;  /* 0x0000000b3f131299 */ /* 0x000fd8000801160f */
.L_x_1011:
[----:B------:R-:W-:-:S04]  /*7260*/  UIMAD UR7, UR19, UR7, URZ ;  /* 0x00000007130772a4 */ /* 0x000fc8000f8e023f */
[----:B------:R-:W-:-:S04]  /*7270*/  UISETP.LT.AND UP1, UPT, UR18, UR7, UPT ;  /* 0x000000071200728c */ /* 0x000fc8000bf21270 */
[----:B------:R-:W-:-:S12]  /*7280*/  USEL UR18, UR18, UR7, !UP1 ;  /* 0x0000000712127287 */ /* 0x000fd8000c800000 */
.L_x_1009:
[----:B------:R-:W-:Y:S01]  /*7290*/  UIADD3 UR18, UR18, 0x3f, URZ ;  /* 0x0000003f12127890 */ /* 0x000fe2000fffe03f */
[----:B------:R-:W-:-:S03]  /*72a0*/  R2UR UR10, R22 ;  /* 0x00000000160a72ca */ /* 0x000fc600000e0000 */
[----:B------:R-:W-:-:S04]  /*72b0*/  USHF.R.S32.HI UR7, URZ, 0x1f, UR18 ;  /* 0x0000001f3f077899 */ /* 0x000fc80008011412 */
[----:B------:R-:W-:-:S04]  /*72c0*/  ULEA.HI UR7, UR7, UR18, URZ, 0x6 ;  /* 0x0000001207077291 */ /* 0x000fc8000f8f303f */
[----:B------:R-:W-:-:S04]  /*72d0*/  USHF.R.S32.HI UR7, URZ, 0x6, UR7 ;  /* 0x000000063f077899 */ /* 0x000fc80008011407 */
[----:B------:R-:W-:-:S04]  /*72e0*/  UISETP.LT.AND UP1, UPT, UR10, UR7, UPT ;  /* 0x000000070a00728c */ /* 0x000fc8000bf21270 */
[----:B------:R-:W-:-:S04]  /*72f0*/  USEL UR10, UR10, UR7, !UP1 ;  /* 0x000000070a0a7287 */ /* 0x000fc8000c800000 */
[----:B------:R-:W-:Y:S02]  /*7300*/  UISETP.GE.AND UP1, UPT, UR6, UR10, UPT ;  /* 0x0000000a0600728c */ /* 0x000fe4000bf26270 */
[----:B------:R-:W-:-:S04]  /*7310*/  IMAD.U32 R200, RZ, RZ, UR10 ;  /* 0x0000000affc87e24 */ /* 0x000fc8000f8e00ff */
[----:B------:R-:W-:-:S13]  /*7320*/  PLOP3.LUT P0, PT, PT, PT, UP1, 0x80, 0x0 ;  /* 0x000000000000781c */ /* 0x000fda0003f0f018 */
[----:B------:R-:W-:Y:S05]  /*7330*/  @!P0 BRA `(.L_x_1012) ;  /* 0x0000001c00388947 */ /* 0x000fea0003800000 */
[----:B------:R-:W-:Y:S01]  /*7340*/  IMAD.MOV.U32 R21, RZ, RZ, R3 ;  /* 0x000000ffff157224 */ /* 0x000fe200078e0003 */
[----:B------:R-:W-:Y:S01]  /*7350*/  UMOV UR60, UR61 ;  /* 0x0000003d003c7c82 */ /* 0x000fe20008000000 */
[----:B------:R-:W-:Y:S02]  /*7360*/  IMAD.MOV.U32 R23, RZ, RZ, R4 ;  /* 0x000000ffff177224 */ /* 0x000fe400078e0004 */
[----:B------:R-:W-:Y:S01]  /*7370*/  IMAD.U32 R201, RZ, RZ, UR6 ;  /* 0x00000006ffc97e24 */ /* 0x000fe2000f8e00ff */
[----:B------:R-:W-:-:S06]  /*7380*/  UMOV UR6, UR4 ;  /* 0x0000000400067c82 */ /* 0x000fcc0008000000 */
.L_x_1021:
[----:B------:R-:W-:-:S04]  /*7390*/  UIADD3 UR4, UR6, 0x1, URZ ;  /* 0x0000000106047890 */ /* 0x000fc8000fffe03f */
[----:B------:R-:W-:-:S04]  /*73a0*/  UISETP.NE.AND UP1, UPT, UR4, 0x2, UPT ;  /* 0x000000020400788c */ /* 0x000fc8000bf25270 */
[----:B------:R-:W-:Y:S02]  /*73b0*/  USEL UR61, URZ, 0x1, UP1 ;  /* 0x000000013f3d7887 */ /* 0x000fe40008800000 */
[----:B------:R-:W-:Y:S02]  /*73c0*/  USEL UR4, UR4, URZ, UP1 ;  /* 0x0000003f04047287 */ /* 0x000fe40008800000 */
[----:B------:R-:W-:Y:S01]  /*73d0*/  ULOP3.LUT UR61, UR60, UR61, URZ, 0x3c, !UPT ;  /* 0x0000003d3c3d7292 */ /* 0x000fe2000f8e3c3f */
[----:B------:R-:W-:Y:S11]  /*73e0*/  @!P4 BRA `(.L_x_1013) ;  /* 0x000000000004c947 */ /* 0x000ff60003800000 */
[----:B------:R-:W-:Y:S01]  /*73f0*/  BPT.TRAP 0x1 ;  /* 0x000000040000795c */ /* 0x000fe20000300000 */
.L_x_1013:
[----:B------:R-:W-:Y:S01]  /*7400*/  R2UR UR5, R16 ;  /* 0x00000000100572ca */ /* 0x000fe200000e0000 */
[----:B------:R-:W-:-:S05]  /*7410*/  IMAD.U32 R3, RZ, RZ, UR61 ;  /* 0x0000003dff037e24 */ /* 0x000fca000f8e00ff */
[----:B------:R-:W-:-:S07]  /*7420*/  SHF.L.U32 R3, R3, 0x1f, RZ ;  /* 0x0000001f03037819 */ /* 0x000fce00000006ff */
[----:B------:R-:W-:-:S09]  /*7430*/  ULEA UR7, UR4, UR5, 0x3 ;  /* 0x0000000504077291 */ /* 0x000fd2000f8e183f */
[----:B------:R0:W1:Y:S01]  /*7440*/  SYNCS.PHASECHK.TRANS64.TRYWAIT P0, [UR7+0x30830], R3 ;  /* 0x03083003ff0075a7 */ /* 0x0000620008000147 */
[----:B------:R-:W-:Y:S05]  /*7450*/  @!P4 BRA `(.L_x_1014) ;  /* 0x000000000004c947 */ /* 0x000fea0003800000 */
[----:B------:R-:W-:Y:S01]  /*7460*/  BPT.TRAP 0x1 ;  /* 0x000000040000795c */ /* 0x000fe20000300000 */
.L_x_1014:
[----:B-1----:R-:W-:Y:S05]  /*7470*/  @P0 BRA `(.L_x_1015) ;  /* 0x0000000000080947 */ /* 0x002fea0003800000 */
[----:B------:R-:W1:Y:S02]  /*7480*/  SYNCS.PHASECHK.TRANS64.TRYWAIT P0, [UR7+0x30830], R3 ;  /* 0x03083003ff0075a7 */ /* 0x000e640008000147 */
[----:B-1----:R-:W-:Y:S05]  /*7490*/  @!P0 BRA `(.L_x_1016) ;  /* 0x000000cc00308947 */ /* 0x002fea0003800000 */
.L_x_1015:
[----:B------:R-:W-:Y:S01]  /*74a0*/  R2UR UR5, R19 ;  /* 0x00000000130572ca */ /* 0x000fe200000e0000 */
[----:B------:R-:W-:Y:S01]  /*74b0*/  WARPGROUP.ARRIVE ;  /* 0x00000000000079c5 */ /* 0x000fe20000000000 */
[----:B------:R-:W-:Y:S01]  /*74c0*/  R2UR UR56, R6 ;  /* 0x00000000063872ca */ /* 0x000fe200000e0000 */
[----:B------:R-:W-:Y:S01]  /*74d0*/  UMOV UR59, 0x40000040 ;  /* 0x40000040003b7882 */ /* 0x000fe20000000000 */
[----:B------:R-:W-:Y:S01]  /*74e0*/  R2UR UR57, R7 ;  /* 0x00000000073972ca */ /* 0x000fe200000e0000 */
[----:B------:R-:W-:Y:S01]  /*74f0*/  UMOV UR11, 0x40000040 ;  /* 0x40000040000b7882 */ /* 0x000fe20000000000 */
[----:B------:R-:W-:Y:S01]  /*7500*/  UMOV UR15, 0x40000040 ;  /* 0x40000040000f7882 */ /* 0x000fe20000000000 */
[----:B------:R-:W-:Y:S01]  /*7510*/  UMOV UR19, 0x40000040 ;  /* 0x4000004000137882 */ /* 0x000fe20000000000 */
[----:B------:R-:W-:Y:S01]  /*7520*/  UMOV UR23, 0x40000040 ;  /* 0x4000004000177882 */ /* 0x000fe20000000000 */
[----:B------:R-:W-:Y:S01]  /*7530*/  UMOV UR27, 0x40000040 ;  /* 0x40000040001b7882 */ /* 0x000fe20000000000 */
[----:B------:R-:W-:Y:S01]  /*7540*/  UMOV UR31, 0x40000040 ;  /* 0x40000040001f7882 */ /* 0x000fe20000000000 */
[----:B------:R-:W-:Y:S01]  /*7550*/  UMOV UR35, 0x40000040 ;  /* 0x4000004000237882 */ /* 0x000fe20000000000 */
[----:B------:R-:W-:Y:S01]  /*7560*/  UMOV UR39, 0x40000040 ;  /* 0x4000004000277882 */ /* 0x000fe20000000000 */
        /* <DEDUP_REMOVED lines=88> */
[----:B------:R-:W-:Y:S01]  /*7af0*/  FMUL.FTZ R149, R149, R0 ;  /* 0x0000000095957220 */ /* 0x000fe20000410000 */
        /* <DEDUP_REMOVED lines=73> */
[----:B------:R-:W-:Y:S01]  /*7f90*/  UIADD3 UR58, UR5, 0x606, URZ ;  /* 0x00000606053a7890 */ /* 0x000fe2000fffe03f */
        /* <DEDUP_REMOVED lines=44> */
.L_x_1017:
[----:B------:R-:W-:Y:S01]  /*8260*/  R2UR UR5, R16 ;  /* 0x00000000100572ca */ /* 0x000fe200000e0000 */
[----:B------:R-:W-:-:S05]  /*8270*/  IMAD.U32 R0, RZ, RZ, UR60 ;  /* 0x0000003cff007e24 */ /* 0x000fca000f8e00ff */
[----:B------:R-:W-:-:S07]  /*8280*/  SHF.L.U32 R0, R0, 0x1f, RZ ;  /* 0x0000001f00007819 */ /* 0x000fce00000006ff */
[----:B------:R-:W-:-:S09]  /*8290*/  ULEA UR14, UR6, UR5, 0x3 ;  /* 0x00000005060e7291 */ /* 0x000fd2000f8e183f */
[----:B------:R2:W3:Y:S01]  /*82a0*/  SYNCS.PHASECHK.TRANS64.TRYWAIT P0, [UR14+0x30850], R0 ;  /* 0x03085000ff0075a7 */ /* 0x0004e2000800014e */
[----:B------:R-:W-:Y:S05]  /*82b0*/  @!P4 BRA `(.L_x_1018) ;  /* 0x000000000004c947 */ /* 0x000fea0003800000 */
[----:B------:R-:W-:Y:S01]  /*82c0*/  BPT.TRAP 0x1 ;  /* 0x000000040000795c */ /* 0x000fe20000300000 */
.L_x_1018:
[----:B---3--:R-:W-:Y:S05]  /*82d0*/  @P0 BRA `(.L_x_1019) ;  /* 0x0000000000080947 */ /* 0x008fea0003800000 */
[----:B------:R-:W3:Y:S02]  /*82e0*/  SYNCS.PHASECHK.TRANS64.TRYWAIT P0, [UR14+0x30850], R0 ;  /* 0x03085000ff0075a7 */ /* 0x000ee4000800014e */
[----:B---3--:R-:W-:Y:S05]  /*82f0*/  @!P0 BRA `(.L_x_1020) ;  /* 0x000000bc00b08947 */ /* 0x008fea0003800000 */
.L_x_1019:
[----:B------:R-:W-:Y:S01]  /*8300*/  R2UR UR5, R16 ;  /* 0x00000000100572ca */ /* 0x000fe200000e0000 */
[----:B------:R-:W-:Y:S01]  /*8310*/  WARPGROUP.ARRIVE ;  /* 0x00000000000079c5 */ /* 0x000fe20000000000 */
[----:B------:R-:W-:Y:S01]  /*8320*/  UMOV UR11, 0x40000040 ;  /* 0x40000040000b7882 */ /* 0x000fe20000000000 */
[----:B0-2---:R-:W-:Y:S01]  /*8330*/  FMNMX.FTZ R0, R152, R23, !PT ;  /* 0x0000001798007209 */ /* 0x005fe20007810000 */
[----:B------:R-:W-:Y:S01]  /*8340*/  ULDC UR15, c[0x0][0x988] ;  /* 0x00026200000f7ab9 */ /* 0x000fe20000000800 */
[----:B------:R-:W-:Y:S01]  /*8350*/  R2UR UR18, R200 ;  /* 0x00000000c81272ca */ /* 0x000fe200000e0000 */
[----:B------:R-:W-:Y:S01]  /*8360*/  UMOV UR60, UR61 ;  /* 0x0000003d003c7c82 */ /* 0x000fe20008000000 */
[----:B-1----:R-:W-:-:S04]  /*8370*/  FMNMX.FTZ R3, R153, R0, !PT ;  /* 0x0000000099037209 */ /* 0x002fc80007810000 */
[----:B------:R-:W-:Y:S02]  /*8380*/  FMNMX.FTZ R0, R156, R3, !PT ;  /* 0x000000039c007209 */ /* 0x000fe40007810000 */
[----:B------:R-:W-:Y:S02]  /*8390*/  UIADD3 UR5, UR5, 0x400, URZ ;  /* 0x0000040005057890 */ /* 0x000fe4000fffe03f */
[----:B------:R-:W-:Y:S02]  /*83a0*/  FMNMX.FTZ R3, R157, R0, !PT ;  /* 0x000000009d037209 */ /* 0x000fe40007810000 */
[----:B------:R-:W-:Y:S02]  /*83b0*/  USHF.R.U32.HI UR5, URZ, 0x4, UR5 ;  /* 0x000000043f057899 */ /* 0x000fe40008011605 */
[----:B------:R-:W-:Y:S02]  /*83c0*/  FMNMX.FTZ R0, R160, R3, !PT ;  /* 0x00000003a0007209 */ /* 0x000fe40007810000 */
[----:B------:R-:W-:-:S02]  /*83d0*/  ULOP3.LUT UR5, UR5, 0x3fff, URZ, 0xc0, !UPT ;  /* 0x00003fff05057892 */ /* 0x000fc4000f8ec03f */
[----:B------:R-:W-:Y:S02]  /*83e0*/  FMNMX.FTZ R3, R161, R0, !PT ;  /* 0x00000000a1037209 */ /* 0x000fe40007810000 */
[----:B------:R-:W-:Y:S02]  /*83f0*/  ULOP3.LUT UR5, UR5, 0x2000000, URZ, 0xfc, !UPT ;  /* 0x0200000005057892 */ /* 0x000fe4000f8efc3f */
[----:B------:R-:W-:Y:S02]  /*8400*/  FMNMX.FTZ R0, R164, R3, !PT ;  /* 0x00000003a4007209 */ /* 0x000fe40007810000 */
[----:B------:R-:W-:Y:S02]  /*8410*/  ULEA UR6, UR6, UR5, 0xb ;  /* 0x0000000506067291 */ /* 0x000fe4000f8e583f */
[----:B------:R-:W-:Y:S01]  /*8420*/  FMNMX.FTZ R3, R165, R0, !PT ;  /* 0x00000000a5037209 */ /* 0x000fe20007810000 */
[----:B------:R-:W-:Y:S01]  /*8430*/  UMOV UR5, UR15 ;  /* 0x0000000f00057c82 */ /* 0x000fe20008000000 */
[----:B------:R-:W-:-:S02]  /*8440*/  R2UR UR15, R201 ;  /* 0x00000000c90f72ca */ /* 0x000fc400000e0000 */
[----:B------:R-:W-:Y:S01]  /*8450*/  FMNMX.FTZ R0, R168, R3, !PT ;  /* 0x00000003a8007209 */ /* 0x000fe20007810000 */
[----:B------:R-:W-:Y:S02]  /*8460*/  UMOV UR10, UR6 ;  /* 0x00000006000a7c82 */ /* 0x000fe40008000000 */
[----:B------:R-:W-:Y:S01]  /*8470*/  HGMMA.64x256x16.F32 R24, R196, gdesc[UR8].tnspB, R24, gsb0 ;  /* 0x43e00008c4187df0 */ /* 0x000fe20008000818 */
[----:B------:R-:W-:Y:S01]  /*8480*/  UIADD3 UR10, UR6, 0x80, URZ ;  /* 0x00000080060a7890 */ /* 0x000fe2000fffe03f */
[----:B------:R-:W-:Y:S01]  /*8490*/  FMNMX.FTZ R3, R169, R0, !PT ;  /* 0x00000000a9037209 */ /* 0x000fe20007810000 */
[----:B------:R-:W-:-:S03]  /*84a0*/  UMOV UR11, 0x40000040 ;  /* 0x40000040000b7882 */ /* 0x000fc60000000000 */
[----:B------:R-:W-:Y:S02]  /*84b0*/  FMNMX.FTZ R0, R172, R3, !PT ;  /* 0x00000003ac007209 */ /* 0x000fe40007810000 */
[----:B------:R-:W-:Y:S02]  /*84c0*/  UISETP.GT.AND UP1, UPT, UR15, UR18, UPT ;  /* 0x000000120f00728c */ /* 0x000fe4000bf24270 */
[----:B------:R-:W-:-:S04]  /*84d0*/  FMNMX.FTZ R3, R173, R0, !PT ;  /* 0x00000000ad037209 */ /* 0x000fc80007810000 */
[----:B------:R-:W-:Y:S02]  /*84e0*/  FMNMX.FTZ R0, R176, R3, !PT ;  /* 0x00000003b0007209 */ /* 0x000fe40007810000 */
[----:B------:R-:W-:Y:S02]  /*84f0*/  PLOP3.LUT P0, PT, PT, PT, UP1, 0x80, 0x0 ;  /* 0x000000000000781c */ /* 0x000fe40003f0f018 */
[----:B------:R-:W-:-:S04]  /*8500*/  FMNMX.FTZ R3, R177, R0, !PT ;  /* 0x00000000b1037209 */ /* 0x000fc80007810000 */
[----:B------:R-:W-:-:S04]  /*8510*/  FMNMX.FTZ R0, R180, R3, !PT ;  /* 0x00000003b4007209 */ /* 0x000fc80007810000 */
[----:B------:R-:W-:Y:S02]  /*8520*/  FMNMX.FTZ R2, R181, R0, !PT ;  /* 0x00000000b5027209 */ /* 0x000fe40007810000 */
[----:B------:R-:W-:-:S03]  /*8530*/  FMNMX.FTZ R0, R154, R21, !PT ;  /* 0x000000159a007209 */ /* 0x000fc60007810000 */
[----:B------:R-:W0:Y:S01]  /*8540*/  SHFL.BFLY PT, R3, R2, 0x2, 0x1f ;  /* 0x0c401f0002037f89 */ /* 0x000e2200000e0000 */
        /* <DEDUP_REMOVED lines=11> */
[----:B------:R-:W-:Y:S01]  /*8600*/  UMOV UR6, UR4 ;  /* 0x0000000400067c82 */ /* 0x000fe20008000000 */
[----:B------:R-:W-:Y:S02]  /*8610*/  WARPGROUP.DEPBAR.LE gsb0, 0x0 ;  /* 0x00008000000079c5 */ /* 0x000fe40000010000 */
[----:B------:R-:W-:Y:S01]  /*8620*/  WARPGROUP.ARRIVE ;  /* 0x00000000000079c5 */ /* 0x000fe20000000000 */
[----:B0-----:R-:W-:Y:S02]  /*8630*/  FMNMX.FTZ R188, R2, R3, !PT ;  /* 0x0000000302bc7209 */ /* 0x001fe40007810000 */
[----:B------:R-:W-:-:S15]  /*8640*/  FMNMX.FTZ R3, R155, R0, !PT ;  /* 0x000000009b037209 */ /* 0x000fde0007810000 */
[----:B------:R-:W-:-:S03]  /*8650*/  NOP ;  /* 0x0000000000007918 */ /* 0x000fc60000000000 */
[----:B------:R-:W-:Y:S01]  /*8660*/  HGMMA.64x256x16.F32 R24, R184, gdesc[UR8].tnspB, R24, gsb0 ;  /* 0x43e00008b8187df0 */ /* 0x000fe20008000818 */
[----:B------:R-:W-:Y:S01]  /*8670*/  FMNMX.FTZ R0, R158, R3, !PT ;  /* 0x000000039e007209 */ /* 0x000fe20007810000 */
[----:B------:R-:W0:Y:S03]  /*8680*/  SHFL.BFLY PT, R189, R188, 0x1, 0x1f ;  /* 0x0c201f00bcbd7f89 */ /* 0x000e2600000e0000 */
        /* <DEDUP_REMOVED lines=8> */
[----:B------:R-:W-:Y:S01]  /*8710*/  FMUL.FTZ R189, R4, UR5 ;  /* 0x0000000504bd7c20 */ /* 0x000fe20008410000 */
[----:B------:R-:W-:Y:S01]  /*8720*/  FMNMX.FTZ R2, R174, R3, !PT ;  /* 0x00000003ae027209 */ /* 0x000fe20007810000 */
[----:B------:R-:W-:Y:S02]  /*8730*/  FADD.FTZ R23, -R4, R23 ;  /* 0x0000001704177221 */ /* 0x000fe40000010100 */
[--C-:B------:R-:W-:Y:S01]  /*8740*/  FFMA.FTZ R198, R156, UR5, -R189.reuse ;  /* 0x000000059cc67c23 */ /* 0x100fe200080108bd */
[----:B------:R-:W-:Y:S01]  /*8750*/  FMNMX.FTZ R3, R175, R2, !PT ;  /* 0x00000002af037209 */ /* 0x000fe20007810000 */
[----:B------:R-:W-:Y:S01]  /*8760*/  FMUL.FTZ R188, R23, UR5 ;  /* 0x0000000517bc7c20 */ /* 0x000fe20008410000 */
[--C-:B------:R-:W-:Y:S01]  /*8770*/  FFMA.FTZ R23, R152, UR5, -R189.reuse ;  /* 0x0000000598177c23 */ /* 0x100fe200080108bd */
[--C-:B------:R-:W-:Y:S01]  /*8780*/  FFMA.FTZ R196, R153, UR5, -R189.reuse ;  /* 0x0000000599c47c23 */ /* 0x100fe200080108bd */
[----:B------:R-:W-:Y:S01]  /*8790*/  FMNMX.FTZ R2, R178, R3, !PT ;  /* 0x00000003b2027209 */ /* 0x000fe20007810000 */
[----:B------:R0:W-:Y:S01]  /*87a0*/  MUFU.EX2 R0, R188 ;  /* 0x000000bc00007308 */ /* 0x0001e20000000800 */
[--C-:B------:R-:W-:Y:S01]  /*87b0*/  FFMA.FTZ R153, R157, UR5, -R189.reuse ;  /* 0x000000059d997c23 */ /* 0x100fe200080108bd */
[----:B------:R-:W-:Y:S01]  /*87c0*/  FFMA.FTZ R192, R160, UR5, -R189 ;  /* 0x00000005a0c07c23 */ /* 0x000fe200080108bd */
[----:B------:R-:W-:Y:S01]  /*87d0*/  FMNMX.FTZ R3, R179, R2, !PT ;  /* 0x00000002b3037209 */ /* 0x000fe20007810000 */
[----:B------:R-:W-:-:S02]  /*87e0*/  IMAD.U32 R152, RZ, RZ, UR7 ;  /* 0x00000007ff987e24 */ /* 0x000fc4000f8e00ff */
[--C-:B------:R-:W-:Y:S01]  /*87f0*/  FFMA.FTZ R157, R161, UR5, -R189.reuse ;  /* 0x00000005a19d7c23 */ /* 0x100fe200080108bd */
[--C-:B------:R-:W-:Y:S01]  /*8800*/  FFMA.FTZ R194, R164, UR5, -R189.reuse ;  /* 0x00000005a4c27c23 */ /* 0x100fe200080108bd */
[----:B------:R-:W-:Y:S01]  /*8810*/  FMNMX.FTZ R2, R182, R3, !PT ;  /* 0x00000003b6027209 */ /* 0x000fe20007810000 */
[----:B------:R-:W1:Y:S01]  /*8820*/  MUFU.EX2 R23, R23 ;  /* 0x0000001700177308 */ /* 0x000e620000000800 */
[----:B------:R-:W-:Y:S02]  /*8830*/  @!P5 VIADD R152, R152, 0x30840 ;  /* 0x000308409898d836 */ /* 0x000fe40000000000 */
[--C-:B------:R-:W-:Y:S01]  /*8840*/  FFMA.FTZ R161, R165, UR5, -R189.reuse ;  /* 0x00000005a5a17c23 */ /* 0x100fe200080108bd */
[----:B------:R-:W-:Y:S01]  /*8850*/  FMNMX.FTZ R2, R183, R2, !PT ;  /* 0x00000002b7027209 */ /* 0x000fe20007810000 */
[--C-:B0-----:R-:W-:Y:S01]  /*8860*/  FFMA.FTZ R188, R168, UR5, -R189.reuse ;  /* 0x00000005a8bc7c23 */ /* 0x101fe200080108bd */
[--C-:B------:R-:W-:Y:S01]  /*8870*/  FFMA.FTZ R165, R169, UR5, -R189.reuse ;  /* 0x00000005a9a57c23 */ /* 0x100fe200080108bd */
[----:B------:R-:W-:Y:S01]  /*8880*/  @!P5 PRMT R152, RZ, 0x654, R152 ;  /* 0x00000654ff98d816 */ /* 0x000fe20000000098 */
[--C-:B------:R-:W-:Y:S01]  /*8890*/  FFMA.FTZ R169, R173, UR5, -R189.reuse ;  /* 0x00000005ada97c23 */ /* 0x100fe200080108bd */
[----:B------:R-:W0:Y:S01]  /*88a0*/  SHFL.BFLY PT, R3, R2, 0x2, 0x1f ;  /* 0x0c401f0002037f89 */ /* 0x000e2200000e0000 */
[----:B------:R-:W2:Y:S01]  /*88b0*/  MUFU.EX2 R196, R196 ;  /* 0x000000c400c47308 */ /* 0x000ea20000000800 */
[--C-:B------:R-:W-:Y:S01]  /*88c0*/  FFMA.FTZ R190, R172, UR5, -R189.reuse ;  /* 0x00000005acbe7c23 */ /* 0x100fe200080108bd */
[--C-:B------:R-:W-:Y:S01]  /*88d0*/  FFMA.FTZ R173, R177, UR5, -R189.reuse ;  /* 0x00000005b1ad7c23 */ /* 0x100fe200080108bd */
[----:B------:R-:W-:Y:S01]  /*88e0*/  FFMA.FTZ R181, R181, UR5, -R189 ;  /* 0x00000005b5b57c23 */ /* 0x000fe200080108bd */
[----:B------:R-:W-:-:S04]  /*88f0*/  UIADD3 UR7, UR15, -0x1, URZ ;  /* 0xffffffff0f077890 */ /* 0x000fc8000fffe03f */
[----:B------:R-:W-:Y:S01]  /*8900*/  MUFU.EX2 R198, R198 ;  /* 0x000000c600c67308 */ /* 0x000fe20000000800 */
[----:B-1----:R-:W-:Y:S01]  /*8910*/  FFMA.FTZ R15, R0, R15, R23 ;  /* 0x0000000f000f7223 */ /* 0x002fe20000010017 */
[----:B------:R-:W-:-:S06]  /*8920*/  IMAD.U32 R201, RZ, RZ, UR7 ;  /* 0x00000007ffc97e24 */ /* 0x000fcc000f8e00ff */
[----:B------:R-:W-:Y:S01]  /*8930*/  MUFU.EX2 R153, R153 ;  /* 0x0000009900997308 */ /* 0x000fe20000000800 */
[C---:B--2---:R-:W-:Y:S01]  /*8940*/  FADD.FTZ R15, R196.reuse, R15 ;  /* 0x0000000fc40f7221 */ /* 0x044fe20000010000 */
[----:B------:R-:W-:Y:S01]  /*8950*/  F2FP.F16.F32.PACK_AB R196, R196, R23 ;  /* 0x00000017c4c4723e */ /* 0x000fe200000000ff */
[----:B------:R-:W-:Y:S01]  /*8960*/  IMAD.MOV.U32 R23, RZ, RZ, R4 ;  /* 0x000000ffff177224 */ /* 0x000fe200078e0004 */
[----:B0-----:R-:W-:-:S04]  /*8970*/  FMNMX.FTZ R3, R2, R3, !PT ;  /* 0x0000000302037209 */ /* 0x001fc80007810000 */
[----:B------:R-:W-:Y:S01]  /*8980*/  MUFU.EX2 R192, R192 ;  /* 0x000000c000c07308 */ /* 0x000fe20000000800 */
[----:B------:R-:W0:Y:S07]  /*8990*/  SHFL.BFLY PT, R2, R3, 0x1, 0x1f ;  /* 0x0c201f0003027f89 */ /* 0x000e2e00000e0000 */
[----:B------:R-:W-:Y:S08]  /*89a0*/  MUFU.EX2 R157, R157 ;  /* 0x0000009d009d7308 */ /* 0x000ff00000000800 */
[----:B------:R-:W-:Y:S08]  /*89b0*/  MUFU.EX2 R194, R194 ;  /* 0x000000c200c27308 */ /* 0x000ff00000000800 */
[----:B------:R-:W-:Y:S01]  /*89c0*/  MUFU.EX2 R161, R161 ;  /* 0x000000a100a17308 */ /* 0x000fe20000000800 */
[----:B0-----:R-:W-:-:S07]  /*89d0*/  FMNMX.FTZ R3, R3, R2, !PT ;  /* 0x0000000203037209 */ /* 0x001fce0007810000 */
[----:B------:R-:W-:Y:S01]  /*89e0*/  MUFU.EX2 R188, R188 ;  /* 0x000000bc00bc7308 */ /* 0x000fe20000000800 */
[C---:B------:R-:W-:Y:S01]  /*89f0*/  FADD.FTZ R2, -R3.reuse, R21 ;  /* 0x0000001503027221 */ /* 0x040fe20000010100 */
[----:B------:R-:W-:-:S03]  /*8a00*/  FMUL.FTZ R156, R3, UR5 ;  /* 0x00000005039c7c20 */ /* 0x000fc60008410000 */
[----:B------:R-:W-:Y:S01]  /*8a10*/  FMUL.FTZ R2, R2, UR5 ;  /* 0x0000000502027c20 */ /* 0x000fe20008410000 */
[--C-:B------:R-:W-:Y:S01]  /*8a20*/  FFMA.FTZ R154, R154, UR5, -R156.reuse ;  /* 0x000000059a9a7c23 */ /* 0x100fe2000801089c */
[--C-:B------:R-:W-:Y:S01]  /*8a30*/  FFMA.FTZ R155, R155, UR5, -R156.reuse ;  /* 0x000000059b9b7c23 */ /* 0x100fe2000801089c */
[--C-:B------:R-:W-:Y:S01]  /*8a40*/  FFMA.FTZ R158, R158, UR5, -R156.reuse ;  /* 0x000000059e9e7c23 */ /* 0x100fe2000801089c */
[--C-:B------:R-:W-:Y:S01]  /*8a50*/  FFMA.FTZ R159, R159, UR5, -R156.reuse ;  /* 0x000000059f9f7c23 */ /* 0x100fe2000801089c */
[----:B------:R0:W-:Y:S01]  /*8a60*/  MUFU.EX2 R197, R154 ;  /* 0x0000009a00c57308 */ /* 0x0001e20000000800 */
        /* <DEDUP_REMOVED lines=12> */
[----:B------:R-:W-:Y:S01]  /*8b30*/  FFMA.FTZ R156, R183, UR5, -R156 ;  /* 0x00000005b79c7c23 */ /* 0x000fe2000801089c */
[----:B0-----:R-:W-:-:S02]  /*8b40*/  IMAD.U32 R154, RZ, RZ, UR14 ;  /* 0x0000000eff9a7e24 */ /* 0x001fc4000f8e00ff */
[----:B------:R-:W0:Y:S02]  /*8b50*/  MUFU.EX2 R155, R155 ;  /* 0x0000009b009b7308 */ /* 0x000e240000000800 */
[----:B------:R-:W-:-:S05]  /*8b60*/  @!P5 VIADD R154, R154, 0x30860 ;  /* 0x000308609a9ad836 */ /* 0x000fca0000000000 */
[----:B------:R-:W-:Y:S01]  /*8b70*/  @!P5 PRMT R154, RZ, 0x654, R154 ;  /* 0x00000654ff9ad816 */ /* 0x000fe2000000009a */
[----:B------:R-:W2:Y:S01]  /*8b80*/  MUFU.EX2 R199, R158 ;  /* 0x0000009e00c77308 */ /* 0x000ea20000000800 */
[----:B-1----:R-:W-:-:S07]  /*8b90*/  FFMA.FTZ R14, R2, R14, R197 ;  /* 0x0000000e020e7223 */ /* 0x002fce00000100c5 */
[----:B------:R-:W1:Y:S01]  /*8ba0*/  MUFU.EX2 R159, R159 ;  /* 0x0000009f009f7308 */ /* 0x000e620000000800 */
[C---:B0-----:R-:W-:Y:S01]  /*8bb0*/  FADD.FTZ R14, R155.reuse, R14 ;  /* 0x0000000e9b0e7221 */ /* 0x041fe20000010000 */
[----:B------:R-:W-:-:S06]  /*8bc0*/  F2FP.F16.F32.PACK_AB R197, R155, R197 ;  /* 0x000000c59bc5723e */ /* 0x000fcc00000000ff */
[----:B------:R-:W0:Y:S01]  /*8bd0*/  MUFU.EX2 R193, R162 ;  /* 0x000000a200c17308 */ /* 0x000e220000000800 */
[----:B--2---:R-:W-:-:S07]  /*8be0*/  FADD.FTZ R14, R199, R14 ;  /* 0x0000000ec70e7221 */ /* 0x004fce0000010000 */
[----:B------:R-:W2:Y:S01]  /*8bf0*/  MUFU.EX2 R163, R163 ;  /* 0x000000a300a37308 */ /* 0x000ea20000000800 */
[C---:B-1----:R-:W-:Y:S01]  /*8c00*/  FADD.FTZ R14, R159.reuse, R14 ;  /* 0x0000000e9f0e7221 */ /* 0x042fe20000010000 */
[----:B------:R-:W-:-:S06]  /*8c10*/  F2FP.F16.F32.PACK_AB R199, R159, R199 ;  /* 0x000000c79fc7723e */ /* 0x000fcc00000000ff */
[----:B------:R-:W1:Y:S01]  /*8c20*/  MUFU.EX2 R195, R166 ;  /* 0x000000a600c37308 */ /* 0x000e620000000800 */
[----:B0-----:R-:W-:-:S07]  /*8c30*/  FADD.FTZ R14, R193, R14 ;  /* 0x0000000ec10e7221 */ /* 0x001fce0000010000 */
[----:B------:R-:W0:Y:S01]  /*8c40*/  MUFU.EX2 R167, R167 ;  /* 0x000000a700a77308 */ /* 0x000e220000000800 */
[C---:B--2---:R-:W-:Y:S01]  /*8c50*/  FADD.FTZ R14, R163.reuse, R14 ;  /* 0x0000000ea30e7221 */ /* 0x044fe20000010000 */
[----:B------:R-:W-:-:S06]  /*8c60*/  F2FP.F16.F32.PACK_AB R193, R163, R193 ;  /* 0x000000c1a3c1723e */ /* 0x000fcc00000000ff */
[----:B------:R-:W-:Y:S01]  /*8c70*/  MUFU.EX2 R165, R165 ;  /* 0x000000a500a57308 */ /* 0x000fe20000000800 */
[----:B-1----:R-:W-:-:S07]  /*8c80*/  FADD.FTZ R14, R195, R14 ;  /* 0x0000000ec30e7221 */ /* 0x002fce0000010000 */
[----:B------:R-:W-:Y:S01]  /*8c90*/  MUFU.EX2 R171, R171 ;  /* 0x000000ab00ab7308 */ /* 0x000fe20000000800 */
[C---:B0-----:R-:W-:Y:S01]  /*8ca0*/  FADD.FTZ R14, R167.reuse, R14 ;  /* 0x0000000ea70e7221 */ /* 0x041fe20000010000 */
        /* <DEDUP_REMOVED lines=10> */
[----:B------:R0:W-:Y:S01]  /*8d50*/  @!P5 SYNCS.ARRIVE.TRANS64.RED.A1T0 RZ, [R152+URZ], RZ ;  /* 0x000000ff98ffd9a7 */ /* 0x0001e2000810043f */
[--C-:B------:R-:W-:Y:S01]  /*8d60*/  FFMA.FTZ R184, R176, UR5, -R189.reuse ;  /* 0x00000005b0b87c23 */ /* 0x100fe200080108bd */
[----:B------:R-:W-:-:S03]  /*8d70*/  FFMA.FTZ R186, R180, UR5, -R189 ;  /* 0x00000005b4ba7c23 */ /* 0x000fc600080108bd */
[----:B------:R-:W1:Y:S01]  /*8d80*/  MUFU.EX2 R189, R170 ;  /* 0x000000aa00bd7308 */ /* 0x000e620000000800 */
[----:B0-----:R-:W-:Y:S01]  /*8d90*/  FADD.FTZ R152, R198, R15 ;  /* 0x0000000fc6987221 */ /* 0x001fe20000010000 */
[----:B------:R0:W-:Y:S01]  /*8da0*/  @!P5 SYNCS.ARRIVE.TRANS64.RED.A1T0 RZ, [R154+URZ], RZ ;  /* 0x000000ff9affd9a7 */ /* 0x0001e2000810043f */
[C---:B------:R-:W-:Y:S02]  /*8db0*/  F2FP.F16.F32.PACK_AB R198, R153.reuse, R198 ;  /* 0x000000c699c6723e */ /* 0x040fe400000000ff */
[----:B------:R-:W-:-:S03]  /*8dc0*/  FADD.FTZ R15, R153, R152 ;  /* 0x00000098990f7221 */ /* 0x000fc60000010000 */
[----:B------:R-:W-:Y:S01]  /*8dd0*/  MUFU.EX2 R184, R184 ;  /* 0x000000b800b87308 */ /* 0x000fe20000000800 */
[----:B------:R-:W-:Y:S01]  /*8de0*/  FADD.FTZ R152, R192, R15 ;  /* 0x0000000fc0987221 */ /* 0x000fe20000010000 */
[----:B------:R-:W-:-:S03]  /*8df0*/  F2FP.F16.F32.PACK_AB R192, R157, R192 ;  /* 0x000000c09dc0723e */ /* 0x000fc600000000ff */
[----:B------:R-:W-:-:S03]  /*8e00*/  FADD.FTZ R15, R157, R152 ;  /* 0x000000989d0f7221 */ /* 0x000fc60000010000 */
[----:B------:R-:W2:Y:S01]  /*8e10*/  MUFU.EX2 R185, R178 ;  /* 0x000000b200b97308 */ /* 0x000ea20000000800 */
[----:B-1----:R-:W-:Y:S01]  /*8e20*/  FADD.FTZ R14, R189, R14 ;  /* 0x0000000ebd0e7221 */ /* 0x002fe20000010000 */
[----:B------:R-:W-:Y:S01]  /*8e30*/  F2FP.F16.F32.PACK_AB R189, R171, R189 ;  /* 0x000000bdabbd723e */ /* 0x000fe200000000ff */
[----:B------:R-:W-:Y:S01]  /*8e40*/  FADD.FTZ R152, R194, R15 ;  /* 0x0000000fc2987221 */ /* 0x000fe20000010000 */
[----:B------:R-:W-:Y:S01]  /*8e50*/  F2FP.F16.F32.PACK_AB R194, R161, R194 ;  /* 0x000000c2a1c2723e */ /* 0x000fe200000000ff */
[----:B------:R-:W-:Y:S02]  /*8e60*/  FADD.FTZ R14, R171, R14 ;  /* 0x0000000eab0e7221 */ /* 0x000fe40000010000 */
[----:B------:R-:W-:Y:S01]  /*8e70*/  FADD.FTZ R15, R161, R152 ;  /* 0x00000098a10f7221 */ /* 0x000fe20000010000 */
[----:B------:R-:W-:Y:S01]  /*8e80*/  MUFU.EX2 R186, R186 ;  /* 0x000000ba00ba7308 */ /* 0x000fe20000000800 */
[----:B------:R-:W-:Y:S01]  /*8e90*/  FADD.FTZ R14, R191, R14 ;  /* 0x0000000ebf0e7221 */ /* 0x000fe20000010000 */
[----:B------:R-:W-:Y:S01]  /*8ea0*/  F2FP.F16.F32.PACK_AB R191, R175, R191 ;  /* 0x000000bfafbf723e */ /* 0x000fe200000000ff */
[----:B------:R-:W-:Y:S01]  /*8eb0*/  FADD.FTZ R152, R188, R15 ;  /* 0x0000000fbc987221 */ /* 0x000fe20000010000 */
[----:B------:R-:W-:Y:S01]  /*8ec0*/  F2FP.F16.F32.PACK_AB R188, R165, R188 ;  /* 0x000000bca5bc723e */ /* 0x000fe200000000ff */
[----:B------:R-:W-:-:S02]  /*8ed0*/  FADD.FTZ R14, R175, R14 ;  /* 0x0000000eaf0e7221 */ /* 0x000fc40000010000 */
[----:B------:R-:W-:Y:S01]  /*8ee0*/  FADD.FTZ R15, R165, R152 ;  /* 0x00000098a50f7221 */ /* 0x000fe20000010000 */
[----:B------:R-:W1:Y:S01]  /*8ef0*/  MUFU.EX2 R187, R182 ;  /* 0x000000b600bb7308 */ /* 0x000e620000000800 */
[----:B--2---:R-:W-:Y:S01]  /*8f00*/  FADD.FTZ R14, R185, R14 ;  /* 0x0000000eb90e7221 */ /* 0x004fe20000010000 */
[----:B------:R-:W-:Y:S01]  /*8f10*/  F2FP.F16.F32.PACK_AB R185, R179, R185 ;  /* 0x000000b9b3b9723e */ /* 0x000fe200000000ff */
[----:B------:R-:W-:Y:S01]  /*8f20*/  FADD.FTZ R152, R190, R15 ;  /* 0x0000000fbe987221 */ /* 0x000fe20000010000 */
[----:B------:R-:W-:Y:S01]  /*8f30*/  F2FP.F16.F32.PACK_AB R190, R169, R190 ;  /* 0x000000bea9be723e */ /* 0x000fe200000000ff */
[----:B------:R-:W-:Y:S02]  /*8f40*/  FADD.FTZ R14, R179, R14 ;  /* 0x0000000eb30e7221 */ /* 0x000fe40000010000 */
[----:B------:R-:W-:-:S04]  /*8f50*/  FADD.FTZ R15, R169, R152 ;  /* 0x00000098a90f7221 */ /* 0x000fc80000010000 */
[----:B------:R-:W-:Y:S01]  /*8f60*/  FADD.FTZ R152, R184, R15 ;  /* 0x0000000fb8987221 */ /* 0x000fe20000010000 */
[----:B------:R-:W-:-:S03]  /*8f70*/  F2FP.F16.F32.PACK_AB R184, R173, R184 ;  /* 0x000000b8adb8723e */ /* 0x000fc600000000ff */
[----:B------:R-:W-:Y:S01]  /*8f80*/  FADD.FTZ R15, R173, R152 ;  /* 0x00000098ad0f7221 */ /* 0x000fe20000010000 */
[----:B-1----:R-:W-:Y:S01]  /*8f90*/  FADD.FTZ R14, R187, R14 ;  /* 0x0000000ebb0e7221 */ /* 0x002fe20000010000 */
[----:B------:R-:W-:Y:S02]  /*8fa0*/  F2FP.F16.F32.PACK_AB R187, R156, R187 ;  /* 0x000000bb9cbb723e */ /* 0x000fe400000000ff */
[----:B------:R-:W-:Y:S01]  /*8fb0*/  FADD.FTZ R152, R186, R15 ;  /* 0x0000000fba987221 */ /* 0x000fe20000010000 */
[C---:B------:R-:W-:Y:S01]  /*8fc0*/  F2FP.F16.F32.PACK_AB R186, R21.reuse, R186 ;  /* 0x000000ba15ba723e */ /* 0x040fe200000000ff */
[----:B------:R-:W-:Y:S02]  /*8fd0*/  FADD.FTZ R14, R156, R14 ;  /* 0x0000000e9c0e7221 */ /* 0x000fe40000010000 */
[----:B------:R-:W-:Y:S01]  /*8fe0*/  FADD.FTZ R15, R21, R152 ;  /* 0x00000098150f7221 */ /* 0x000fe20000010000 */
[----:B------:R-:W-:Y:S01]  /*8ff0*/  IMAD.MOV.U32 R21, RZ, RZ, R3 ;  /* 0x000000ffff157224 */ /* 0x000fe200078e0003 */
[----:B0-----:R-:W-:Y:S06]  /*9000*/  @P0 BRA `(.L_x_1021) ;  /* 0xffffffe000e00947 */ /* 0x001fec000383ffff */
[----:B------:R-:W-:-:S05]  /*9010*/  UMOV UR6, UR7 ;  /* 0x0000000700067c82 */ /* 0x000fca0008000000 */
.L_x_1012:
[----:B------:R-:W-:-:S13]  /*9020*/  R2UR UR7, R22 ;  /* 0x00000000160772ca */ /* 0x000fda00000e0000 */
[----:B------:R-:W-:-:S06]  /*9030*/  UISETP.GE.AND UP1, UPT, UR6, UR7, UPT ;  /* 0x000000070600728c */ /* 0x000fcc000bf26270 */
[----:B------:R-:W-:-:S13]  /*9040*/  PLOP3.LUT P0, PT, PT, PT, UP1, 0x80, 0x0 ;  /* 0x000000000000781c */ /* 0x000fda0003f0f018 */
[----:B------:R-:W-:Y:S05]  /*9050*/  @!P0 BRA `(.L_x_1022) ;  /* 0x0000002800148947 */ /* 0x000fea0003800000 */
[----:B------:R-:W-:Y:S01]  /*9060*/  IMAD.MOV.U32 R23, RZ, RZ, R3 ;  /* 0x000000ffff177224 */ /* 0x000fe200078e0003 */
[----:B------:R-:W-:Y:S01]  /*9070*/  UMOV UR7, UR4 ;  /* 0x0000000400077c82 */ /* 0x000fe20008000000 */
[----:B------:R-:W-:Y:S02]  /*9080*/  IMAD.MOV.U32 R21, RZ, RZ, R4 ;  /* 0x000000ffff157224 */ /* 0x000fe400078e0004 */
[----:B------:R-:W-:-:S07]  /*9090*/  IMAD.U32 R200, RZ, RZ, UR61 ;  /* 0x0000003dffc87e24 */ /* 0x000fce000f8e00ff */
.L_x_1039:
        /* <DEDUP_REMOVED lines=8> */
.L_x_1023:
[----:B------:R-:W-:Y:S01]  /*9120*/  R2UR UR5, R16 ;  /* 0x00000000100572ca */ /* 0x000fe200000e0000 */
[----:B------:R-:W-:-:S05]  /*9130*/  IMAD.U32 R3, RZ, RZ, UR61 ;  /* 0x0000003dff037e24 */ /* 0x000fca000f8e00ff */
[----:B------:R-:W-:-:S07]  /*9140*/  SHF.L.U32 R3, R3, 0x1f, RZ ;  /* 0x0000001f03037819 */ /* 0x000fce00000006ff */
[----:B------:R-:W-:-:S09]  /*9150*/  ULEA UR60, UR4, UR5, 0x3 ;  /* 0x00000005043c7291 */ /* 0x000fd2000f8e183f */
[----:B------:R0:W1:Y:S01]  /*9160*/  SYNCS.PHASECHK.TRANS64.TRYWAIT P0, [UR60+0x30830], R3 ;  /* 0x03083003ff0075a7 */ /* 0x000062000800017c */
[----:B------:R-:W-:Y:S05]  /*9170*/  @!P4 BRA `(.L_x_1024) ;  /* 0x000000000004c947 */ /* 0x000fea0003800000 */
[----:B------:R-:W-:Y:S01]  /*9180*/  BPT.TRAP 0x1 ;  /* 0x000000040000795c */ /* 0x000fe20000300000 */
.L_x_1024:
[----:B-1----:R-:W-:Y:S05]  /*9190*/  @P0 BRA `(.L_x_1025) ;  /* 0x0000000000080947 */ /* 0x002fea0003800000 */
[----:B------:R-:W1:Y:S02]  /*91a0*/  SYNCS.PHASECHK.TRANS64.TRYWAIT P0, [UR60+0x30830], R3 ;  /* 0x03083003ff0075a7 */ /* 0x000e64000800017c */
[----:B-1----:R-:W-:Y:S05]  /*91b0*/  @!P0 BRA `(.L_x_1026) ;  /* 0x000000b000188947 */ /* 0x002fea0003800000 */
.L_x_1025:
        /* <DEDUP_REMOVED lines=220> */
.L_x_1027:
[----:B------:R-:W-:Y:S02]  /*9f80*/  R2UR UR10, R16 ;  /* 0x00000000100a72ca */ /* 0x000fe400000e0000 */
[----:B------:R-:W-:-:S11]  /*9f90*/  R2UR UR5, R200 ;  /* 0x00000000c80572ca */ /* 0x000fd600000e0000 */
[----:B------:R-:W-:Y:S02]  /*9fa0*/  ULEA UR14, UR7, UR10, 0x3 ;  /* 0x0000000a070e7291 */ /* 0x000fe4000f8e183f */
[----:B------:R-:W-:-:S05]  /*9fb0*/  IMAD.U32 R0, RZ, RZ, UR5 ;  /* 0x00000005ff007e24 */ /* 0x000fca000f8e00ff */
[----:B------:R-:W-:-:S04]  /*9fc0*/  SHF.L.U32 R0, R0, 0x1f, RZ ;  /* 0x0000001f00007819 */ /* 0x000fc800000006ff */
[----:B------:R2:W3:Y:S01]  /*9fd0*/  SYNCS.PHASECHK.TRANS64.TRYWAIT P0, [UR14+0x30850], R0 ;  /* 0x03085000ff0075a7 */ /* 0x0004e2000800014e */
[----:B------:R-:W-:Y:S05]  /*9fe0*/  @!P4 BRA `(.L_x_1028) ;  /* 0x000000000004c947 */ /* 0x000fea0003800000 */
[----:B------:R-:W-:Y:S01]  /*9ff0*/  BPT.TRAP 0x1 ;  /* 0x000000040000795c */ /* 0x000fe20000300000 */
.L_x_1028:
[----:B---3--:R-:W-:Y:S05]  /*a000*/  @P0 BRA `(.L_x_1029) ;  /* 0x0000000000080947 */ /* 0x008fea0003800000 */
[----:B------:R-:W3:Y:S02]  /*a010*/  SYNCS.PHASECHK.TRANS64.TRYWAIT P0, [UR14+0x30850], R0 ;  /* 0x03085000ff0075a7 */ /* 0x000ee4000800014e */
[----:B---3--:R-:W-:Y:S05]  /*a020*/  @!P0 BRA `(.L_x_1030) ;  /* 0x000000a000948947 */ /* 0x008fea0003800000 */
.L_x_1029:
[----:B------:R-:W-:Y:S01]  /*a030*/  R2UR UR5, R16 ;  /* 0x00000000100572ca */ /* 0x000fe200000e0000 */
[----:B------:R-:W-:Y:S01]  /*a040*/  WARPGROUP.ARRIVE ;  /* 0x00000000000079c5 */ /* 0x000fe20000000000 */
[----:B------:R-:W-:Y:S01]  /*a050*/  UMOV UR11, 0x40000040 ;  /* 0x40000040000b7882 */ /* 0x000fe20000000000 */
[----:B------:R-:W-:Y:S01]  /*a060*/  PLOP3.LUT P0, PT, PT, PT, UP0, 0x80, 0x0 ;  /* 0x000000000000781c */ /* 0x000fe20003f0f008 */
[----:B------:R-:W-:Y:S01]  /*a070*/  ULDC UR18, c[0x0][0x2f0] ;  /* 0x0000bc0000127ab9 */ /* 0x000fe20000000800 */
[----:B------:R-:W-:Y:S01]  /*a080*/  MOV R2, R18 ;  /* 0x0000001200027202 */ /* 0x000fe20000000f00 */
[----:B------:R-:W-:Y:S01]  /*a090*/  ULDC UR19, c[0x0][0x288] ;  /* 0x0000a20000137ab9 */ /* 0x000fe20000000800 */
[----:B------:R-:W-:Y:S02]  /*a0a0*/  R2UR UR22, R17 ;  /* 0x00000000111672ca */ /* 0x000fe400000e0000 */
        /* <DEDUP_REMOVED lines=24> */
[----:B0-2---:R-:W-:Y:S01]  /*a230*/  @P0 IMAD.HI.U32 R0, R18, UR5, RZ ;  /* 0x0000000512000c27 */ /* 0x005fe2000f8e00ff */
[----:B------:R-:W-:-:S04]  /*a240*/  @UP0 ULDC UR5, c[0x0][0x450] ;  /* 0x0001140000050ab9 */ /* 0x000fc80000000800 */
[----:B------:R-:W-:Y:S01]  /*a250*/  @P0 SHF.R.U32.HI R2, RZ, UR5, R0 ;  /* 0x00000005ff020c19 */ /* 0x000fe20008011600 */
[----:B------:R-:W-:Y:S01]  /*a260*/  UIADD3 UR5, -UR7, 0x1, URZ ;  /* 0x0000000107057890 */ /* 0x000fe2000fffe13f */
[----:B------:R-:W-:-:S04]  /*a270*/  IMAD.U32 R0, RZ, RZ, UR60 ;  /* 0x0000003cff007e24 */ /* 0x000fc8000f8e00ff */
[----:B------:R-:W-:Y:S02]  /*a280*/  @!P5 VIADD R0, R0, 0x30840 ;  /* 0x000308400000d836 */ /* 0x000fe40000000000 */
[----:B-1----:R-:W-:-:S03]  /*a290*/  IMAD.U32 R4, RZ, RZ, UR5 ;  /* 0x00000005ff047e24 */ /* 0x002fc6000f8e00ff */
[----:B------:R-:W-:Y:S01]  /*a2a0*/  @!P5 PRMT R0, RZ, 0x654, R0 ;  /* 0x00000654ff00d816 */ /* 0x000fe20000000000 */
[----:B------:R-:W-:Y:S01]  /*a2b0*/  IMAD R3, R5, -0x2, R4 ;  /* 0xfffffffe05037824 */ /* 0x000fe200078e0204 */
[----:B------:R-:W-:Y:S02]  /*a2c0*/  WARPGROUP.DEPBAR.LE gsb0, 0x0 ;  /* 0x00008000000079c5 */ /* 0x000fe40000010000 */
[----:B------:R-:W-:Y:S01]  /*a2d0*/  WARPGROUP.ARRIVE ;  /* 0x00000000000079c5 */ /* 0x000fe20000000000 */
[----:B------:R-:W-:Y:S01]  /*a2e0*/  IMAD.U32 R190, RZ, RZ, UR18 ;  /* 0x00000012ffbe7e24 */ /* 0x000fe2000f8e00ff */
[----:B------:R-:W-:-:S03]  /*a2f0*/  ULDC UR18, c[0x0][0x9e0] ;  /* 0x0002780000127ab9 */ /* 0x000fc60000000800 */
[----:B------:R-:W-:Y:S01]  /*a300*/  IMAD R3, R190, UR22, R3 ;  /* 0x00000016be037c24 */ /* 0x000fe2000f8e0203 */
[----:B------:R-:W-:Y:S03]  /*a310*/  HGMMA.64x256x16.F32 R24, R184, gdesc[UR8].tnspB, R24, gsb0 ;  /* 0x43e00008b8187df0 */ /* 0x000fe60008000818 */
[----:B------:R-:W-:Y:S01]  /*a320*/  VIADD R3, R3, -UR19 ;  /* 0x8000001303037c36 */ /* 0x000fe20008000000 */
[----:B------:R-:W-:Y:S02]  /*a330*/  WARPGROUP.DEPBAR.LE gsb0, 0x0 ;  /* 0x00008000000079c5 */ /* 0x000fe40000010000 */
[----:B------:R-:W0:Y:S01]  /*a340*/  SHFL.IDX PT, R185, R2, RZ, 0x1c1f ;  /* 0x001c1fff02b97589 */ /* 0x000e2200000e0000 */
[C---:B------:R-:W-:Y:S01]  /*a350*/  VIADD R184, R3.reuse, UR18 ;  /* 0x0000001203b87c36 */ /* 0x040fe20008000000 */
[----:B------:R0:W-:Y:S01]  /*a360*/  @!P5 SYNCS.ARRIVE.TRANS64.RED.A1T0 RZ, [R0+URZ], RZ ;  /* 0x000000ff00ffd9a7 */ /* 0x0001e2000810043f */
[----:B------:R-:W-:-:S02]  /*a370*/  VIADD R186, R3, UR15 ;  /* 0x0000000f03ba7c36 */ /* 0x000fc40008000000 */
[--C-:B0-----:R-:W-:Y:S02]  /*a380*/  IMAD.IADD R0, R184, 0x1, R185.reuse ;  /* 0x00000001b8007824 */ /* 0x101fe400078e02b9 */
[----:B------:R-:W-:Y:S01]  /*a390*/  IMAD.IADD R3, R186, 0x1, R185 ;  /* 0x00000001ba037824 */ /* 0x000fe200078e02b9 */
[----:B------:R-:W-:Y:S06]  /*a3a0*/  @!P6 BRA `(.L_x_1031) ;  /* 0x00000000006ce947 */ /* 0x000fec0003800000 */
[----:B------:R-:W-:Y:S01]  /*a3b0*/  R2UR UR10, R17 ;  /* 0x00000000110a72ca */ /* 0x000fe200000e0000 */
[----:B------:R-:W-:Y:S01]  /*a3c0*/  ULDC UR5, c[0x0][0x288] ;  /* 0x0000a20000057ab9 */ /* 0x000fe20000000800 */
        /* <DEDUP_REMOVED lines=14> */
.L_x_1033:
[----:B------:R-:W-:Y:S02]  /*a4b0*/  ULDC UR5, c[0x0][0x9e4] ;  /* 0x0002790000057ab9 */ /* 0x000fe40000000800 */
[----:B------:R-:W-:-:S05]  /*a4c0*/  IMAD.U32 R187, RZ, RZ, UR5 ;  /* 0x00000005ffbb7e24 */ /* 0x000fca000f8e00ff */
[----:B------:R-:W-:-:S13]  /*a4d0*/  ISETP.NE.AND P0, PT, R187, 0x1, PT ;  /* 0x00000001bb00780c */ /* 0x000fda0003f05270 */
[----:B------:R-:W0:Y:S02]  /*a4e0*/  @P0 LDC.64 R188, c[0x0][0x9e8] ;  /* 0x00027a00ffbc0b82 */ /* 0x000e240000000a00 */
[----:B0-----:R-:W-:-:S05]  /*a4f0*/  @P0 IMAD.HI.U32 R4, R185, R188, RZ ;  /* 0x000000bcb9040227 */ /* 0x001fca00078e00ff */
[----:B------:R-:W-:-:S07]  /*a500*/  @P0 SHF.R.U32.HI R185, RZ, R189, R4 ;  /* 0x000000bdffb90219 */ /* 0x000fce0000011604 */
.L_x_1034:
[----:B------:R-:W-:Y:S05]  /*a510*/  BSYNC B0 ;  /* 0x0000000000007941 */ /* 0x000fea0003800000 */
.L_x_1032:
[----:B------:R-:W-:-:S04]  /*a520*/  IMAD R4, R185, R187, -UR7 ;  /* 0x80000007b9047e24 */ /* 0x000fc8000f8e02bb */
[----:B------:R-:W-:-:S05]  /*a530*/  IMAD R4, R5, -0x2, R4 ;  /* 0xfffffffe05047824 */ /* 0x000fca00078e0204 */
[----:B------:R-:W-:Y:S02]  /*a540*/  VIADDMNMX R0, R4, R187, R0, PT ;  /* 0x000000bb04007246 */ /* 0x000fe40003800100 */
[----:B------:R-:W-:-:S07]  /*a550*/  VIMNMX R3, R3, R4, !PT ;  /* 0x0000000403037248 */ /* 0x000fce0007fe0100 */
.L_x_1031:
[----:B------:R-:W-:Y:S01]  /*a560*/  UISETP.GT.AND UP1, UPT, UR6, -0x1, UPT ;  /* 0xffffffff0600788c */ /* 0x000fe2000bf24270 */
[----:B------:R-:W0:Y:S05]  /*a570*/  SHFL.IDX PT, R185, R2, 0x1, 0x1c1f ;  /* 0x003c1f0002b97f89 */ /* 0x000e2a00000e0000 */
[----:B------:R-:W-:-:S04]  /*a580*/  PLOP3.LUT P0, PT, PT, PT, UP1, 0x80, 0x0 ;  /* 0x000000000000781c */ /* 0x000fc80003f0f018 */
[C---:B------:R-:W-:Y:S02]  /*a590*/  ISETP.GT.AND P1, PT, R3.reuse, RZ, P0 ;  /* 0x000000ff0300720c */ /* 0x040fe40000724270 */
[C---:B------:R-:W-:Y:S02]  /*a5a0*/  ISETP.GT.AND P3, PT, R3.reuse, 0x1, P0 ;  /* 0x000000010300780c */ /* 0x040fe40000764270 */
[----:B------:R-:W-:Y:S02]  /*a5b0*/  ISETP.LT.OR P2, PT, R0, 0x1, P1 ;  /* 0x000000010000780c */ /* 0x000fe40000f41670 */
[C---:B------:R-:W-:Y:S02]  /*a5c0*/  ISETP.GT.AND P1, PT, R3.reuse, 0x8, P0 ;  /* 0x000000080300780c */ /* 0x040fe40000724270 */
[----:B------:R-:W-:Y:S02]  /*a5d0*/  FSEL R152, R152, -INF , !P2 ;  /* 0xff80000098987808 */ /* 0x000fe40005000000 */
[----:B------:R-:W-:-:S02]  /*a5e0*/  ISETP.GT.AND P2, PT, R3, 0x9, P0 ;  /* 0x000000090300780c */ /* 0x000fc40000744270 */
[C---:B------:R-:W-:Y:S02]  /*a5f0*/  ISETP.LT.OR P3, PT, R0.reuse, 0x2, P3 ;  /* 0x000000020000780c */ /* 0x040fe40001f61670 */
[----:B------:R-:W-:Y:S01]  /*a600*/  ISETP.LT.OR P1, PT, R0, 0x9, P1 ;  /* 0x000000090000780c */ /* 0x000fe20000f21670 */
[----:B0-----:R-:W-:Y:S01]  /*a610*/  IMAD.IADD R2, R186, 0x1, R185 ;  /* 0x00000001ba027824 */ /* 0x001fe200078e02b9 */
[----:B------:R-:W-:Y:S02]  /*a620*/  ISETP.LT.OR P2, PT, R0, 0xa, P2 ;  /* 0x0000000a0000780c */ /* 0x000fe40001741670 */
[----:B------:R-:W-:Y:S02]  /*a630*/  FSEL R153, R153, -INF , !P3 ;  /* 0xff80000099997808 */ /* 0x000fe40005800000 */
[----:B------:R-:W-:Y:S02]  /*a640*/  FSEL R156, R156, -INF , !P1 ;  /* 0xff8000009c9c7808 */ /* 0x000fe40004800000 */
[----:B------:R-:W-:-:S02]  /*a650*/  FSEL R157, R157, -INF , !P2 ;  /* 0xff8000009d9d7808 */ /* 0x000fc40005000000 */
[C---:B------:R-:W-:Y:S02]  /*a660*/  ISETP.GT.AND P3, PT, R3.reuse, 0x10, P0 ;  /* 0x000000100300780c */ /* 0x040fe40000764270 */
[C---:B------:R-:W-:Y:S02]  /*a670*/  ISETP.GT.AND P1, PT, R3.reuse, 0x11, P0 ;  /* 0x000000110300780c */ /* 0x040fe40000724270 */
[----:B------:R-:W-:Y:S02]  /*a680*/  ISETP.GT.AND P2, PT, R3, 0x18, P0 ;  /* 0x000000180300780c */ /* 0x000fe40000744270 */
[C---:B------:R-:W-:Y:S02]  /*a690*/  ISETP.LT.OR P3, PT, R0.reuse, 0x11, P3 ;  /* 0x000000110000780c */ /* 0x040fe40001f61670 */
[C---:B------:R-:W-:Y:S02]  /*a6a0*/  ISETP.LT.OR P1, PT, R0.reuse, 0x12, P1 ;  /* 0x000000120000780c */ /* 0x040fe40000f21670 */
[----:B------:R-:W-:-:S02]  /*a6b0*/  ISETP.LT.OR P2, PT, R0, 0x19, P2 ;  /* 0x000000190000780c */ /* 0x000fc40001741670 */
[----:B------:R-:W-:Y:S02]  /*a6c0*/  FSEL R160, R160, -INF , !P3 ;  /* 0xff800000a0a07808 */ /* 0x000fe40005800000 */
[----:B------:R-:W-:Y:S02]  /*a6d0*/  FSEL R161, R161, -INF , !P1 ;  /* 0xff800000a1a17808 */ /* 0x000fe40004800000 */
[----:B------:R-:W-:Y:S02]  /*a6e0*/  FSEL R164, R164, -INF , !P2 ;  /* 0xff800000a4a47808 */ /* 0x000fe40005000000 */
[C---:B------:R-:W-:Y:S02]  /*a6f0*/  ISETP.GT.AND P3, PT, R3.reuse, 0x19, P0 ;  /* 0x000000190300780c */ /* 0x040fe40000764270 */
[C---:B------:R-:W-:Y:S02]  /*a700*/  ISETP.GT.AND P1, PT, R3.reuse, 0x20, P0 ;  /* 0x000000200300780c */ /* 0x040fe40000724270 */
[----:B------:R-:W-:-:S02]  /*a710*/  ISETP.GT.AND P2, PT, R3, 0x21, P0 ;  /* 0x000000210300780c */ /* 0x000fc40000744270 */
[C---:B------:R-:W-:Y:S02]  /*a720*/  ISETP.LT.OR P3, PT, R0.reuse, 0x1a, P3 ;  /* 0x0000001a0000780c */ /* 0x040fe40001f61670 */
[C---:B------:R-:W-:Y:S02]  /*a730*/  ISETP.LT.OR P1, PT, R0.reuse, 0x21, P1 ;  /* 0x000000210000780c */ /* 0x040fe40000f21670 */
        /* <DEDUP_REMOVED lines=40> */
.L_x_1037:
[----:B------:R-:W-:Y:S02]  /*a9c0*/  ULDC UR5, c[0x0][0x9e4] ;  /* 0x0002790000057ab9 */ /* 0x000fe40000000800 */
[----:B------:R-:W-:-:S05]  /*a9d0*/  IMAD.U32 R184, RZ, RZ, UR5 ;  /* 0x00000005ffb87e24 */ /* 0x000fca000f8e00ff */
[----:B------:R-:W-:-:S13]  /*a9e0*/  ISETP.NE.AND P1, PT, R184, 0x1, PT ;  /* 0x00000001b800780c */ /* 0x000fda0003f25270 */
[----:B------:R-:W0:Y:S02]  /*a9f0*/  @P1 LDC.64 R186, c[0x0][0x9e8] ;  /* 0x00027a00ffba1b82 */ /* 0x000e240000000a00 */
[----:B0-----:R-:W-:-:S05]  /*aa00*/  @P1 IMAD.HI.U32 R4, R3, R186, RZ ;  /* 0x000000ba03041227 */ /* 0x001fca00078e00ff */
[----:B------:R-:W-:-:S07]  /*aa10*/  @P1 SHF.R.U32.HI R3, RZ, R187, R4 ;  /* 0x000000bbff031219 */ /* 0x000fce0000011604 */
.L_x_1038:
[----:B------:R-:W-:Y:S05]  /*aa20*/  BSYNC B0 ;  /* 0x0000000000007941 */ /* 0x000fea0003800000 */
.L_x_1036:
[----:B------:R-:W-:-:S04]  /*aa30*/  IMAD R4, R3, R184, -UR7 ;  /* 0x8000000703047e24 */ /* 0x000fc8000f8e02b8 */
[----:B------:R-:W-:-:S05]  /*aa40*/  IMAD R3, R5, -0x2, R4 ;  /* 0xfffffffe05037824 */ /* 0x000fca00078e0204 */
[----:B------:R-:W-:Y:S02]  /*aa50*/  VIADDMNMX R0, R3, R184, R0, PT ;  /* 0x000000b803007246 */ /* 0x000fe40003800100 */
[----:B------:R-:W-:-:S07]  /*aa60*/  VIMNMX R2, R2, R3, !PT ;  /* 0x0000000302027248 */ /* 0x000fce0007fe0100 */
.L_x_1035:
[----:B------:R-:W-:Y:S01]  /*aa70*/  FMNMX.FTZ R4, R152, R21, !PT ;  /* 0x0000001598047209 */ /* 0x000fe20007810000 */
[----:B------:R-:W-:Y:S01]  /*aa80*/  ULDC UR5, c[0x0][0x988] ;  /* 0x0002620000057ab9 */ /* 0x000fe20000000800 */
[----:B------:R-:W-:Y:S01]  /*aa90*/  ISETP.GT.AND P1, PT, R2, 0x1, P0 ;  /* 0x000000010200780c */ /* 0x000fe20000724270 */
[----:B------:R-:W-:Y:S01]  /*aaa0*/  IMAD.U32 R200, RZ, RZ, UR61 ;  /* 0x0000003dffc87e24 */ /* 0x000fe2000f8e00ff */
[----:B------:R-:W-:Y:S02]  /*aab0*/  FMNMX.FTZ R3, R153, R4, !PT ;  /* 0x0000000499037209 */ /* 0x000fe40007810000 */
        /* <DEDUP_REMOVED lines=10> */
[----:B------:R-:W-:Y:S02]  /*ab60*/  ISETP.GT.AND P3, PT, R2, 0x9, P0 ;  /* 0x000000090200780c */ /* 0x000fe40000764270 */
[----:B------:R-:W-:Y:S02]  /*ab70*/  FMNMX.FTZ R3, R165, R4, !PT ;  /* 0x00000004a5037209 */ /* 0x000fe40007810000 */
[----:B------:R-:W-:Y:S02]  /*ab80*/  FSEL R154, R154, -INF , !P1 ;  /* 0xff8000009a9a7808 */ /* 0x000fe40004800000 */
[----:B------:R-:W-:Y:S02]  /*ab90*/  FMNMX.FTZ R4, R168, R3, !PT ;  /* 0x00000003a8047209 */ /* 0x000fe40007810000 */
[----:B------:R-:W-:-:S02]  /*aba0*/  ISETP.LT.OR P2, PT, R0, 0x9, P2 ;  /* 0x000000090000780c */ /* 0x000fc40001741670 */
[----:B------:R-:W-:Y:S02]  /*abb0*/  FMNMX.FTZ R3, R169, R4, !PT ;  /* 0x00000004a9037209 */ /* 0x000fe40007810000 */
[----:B------:R-:W-:Y:S02]  /*abc0*/  ISETP.LT.OR P3, PT, R0, 0xa, P3 ;  /* 0x0000000a0000780c */ /* 0x000fe40001f61670 */
[----:B------:R-:W-:Y:S02]  /*abd0*/  FMNMX.FTZ R4, R172, R3, !PT ;  /* 0x00000003ac047209 */ /* 0x000fe40007810000 */
[----:B------:R-:W-:Y:S02]  /*abe0*/  FSEL R158, R158, -INF , !P2 ;  /* 0xff8000009e9e7808 */ /* 0x000fe40005000000 */
[----:B------:R-:W-:Y:S02]  /*abf0*/  FMNMX.FTZ R3, R173, R4, !PT ;  /* 0x00000004ad037209 */ /* 0x000fe40007810000 */
[----:B------:R-:W-:-:S02]  /*ac00*/  FSEL R159, R159, -INF , !P3 ;  /* 0xff8000009f9f7808 */ /* 0x000fc40005800000 */
[----:B------:R-:W-:Y:S02]  /*ac10*/  FMNMX.FTZ R4, R176, R3, !PT ;  /* 0x00000003b0047209 */ /* 0x000fe40007810000 */
[C---:B------:R-:W-:Y:S02]  /*ac20*/  ISETP.GT.AND P2, PT, R2.reuse, 0x10, P0 ;  /* 0x000000100200780c */ /* 0x040fe40000744270 */
[----:B------:R-:W-:Y:S02]  /*ac30*/  FMNMX.FTZ R3, R177, R4, !PT ;  /* 0x00000004b1037209 */ /* 0x000fe40007810000 */
[----:B------:R-:W-:Y:S02]  /*ac40*/  ISETP.GT.AND P3, PT, R2, 0x11, P0 ;  /* 0x000000110200780c */ /* 0x000fe40000764270 */
[----:B------:R-:W-:Y:S02]  /*ac50*/  FMNMX.FTZ R4, R180, R3, !PT ;  /* 0x00000003b4047209 */ /* 0x000fe40007810000 */
[----:B------:R-:W-:-:S02]  /*ac60*/  ISETP.LT.OR P2, PT, R0, 0x11, P2 ;  /* 0x000000110000780c */ /* 0x000fc40001741670 */
[----:B------:R-:W-:Y:S02]  /*ac70*/  FMNMX.FTZ R3, R181, R4, !PT ;  /* 0x00000004b5037209 */ /* 0x000fe40007810000 */
[----:B------:R-:W-:Y:S02]  /*ac80*/  ISETP.LT.OR P3, PT, R0, 0x12, P3 ;  /* 0x000000120000780c */ /* 0x000fe40001f61670 */
[----:B------:R-:W-:Y:S01]  /*ac90*/  FSEL R162, R162, -INF , !P2 ;  /* 0xff800000a2a27808 */ /* 0x000fe20005000000 */
[----:B------:R-:W0:Y:S01]  /*aca0*/  SHFL.BFLY PT, R4, R3, 0x2, 0x1f ;  /* 0x0c401f0003047f89 */ /* 0x000e2200000e0000 */
[C---:B------:R-:W-:Y:S02]  /*acb0*/  ISETP.GT.AND P1, PT, R2.reuse, 0x18, P0 ;  /* 0x000000180200780c */ /* 0x040fe40000724270 */
[----:B------:R-:W-:Y:S02]  /*acc0*/  FSEL R163, R163, -INF , !P3 ;  /* 0xff800000a3a37808 */ /* 0x000fe40005800000 */
[----:B------:R-:W-:-:S02]  /*acd0*/  ISETP.GT.AND P3, PT, R2, 0x20, P0 ;  /* 0x000000200200780c */ /* 0x000fc40000764270 */
[----:B------:R-:W-:Y:S02]  /*ace0*/  ISETP.GT.AND P2, PT, R2, 0x19, P0 ;  /* 0x000000190200780c */ /* 0x000fe40000744270 */
[C---:B------:R-:W-:Y:S02]  /*acf0*/  ISETP.LT.OR P1, PT, R0.reuse, 0x19, P1 ;  /* 0x000000190000780c */ /* 0x040fe40000f21670 */
[C---:B------:R-:W-:Y:S02]  /*ad00*/  ISETP.LT.OR P3, PT, R0.reuse, 0x21, P3 ;  /* 0x000000210000780c */ /* 0x040fe40001f61670 */
[----:B------:R-:W-:Y:S02]  /*ad10*/  ISETP.LT.OR P2, PT, R0, 0x1a, P2 ;  /* 0x0000001a0000780c */ /* 0x000fe40001741670 */
[----:B------:R-:W-:Y:S02]  /*ad20*/  FSEL R166, R166, -INF , !P1 ;  /* 0xff800000a6a67808 */ /* 0x000fe40004800000 */
[----:B------:R-:W-:-:S02]  /*ad30*/  FSEL R170, R170, -INF , !P3 ;  /* 0xff800000aaaa7808 */ /* 0x000fc40005800000 */
[C---:B------:R-:W-:Y:S02]  /*ad40*/  ISETP.GT.AND P1, PT, R2.reuse, 0x21, P0 ;  /* 0x000000210200780c */ /* 0x040fe40000724270 */
[----:B------:R-:W-:Y:S02]  /*ad50*/  FSEL R167, R167, -INF , !P2 ;  /* 0xff800000a7a77808 */ /* 0x000fe40005000000 */
[----:B------:R-:W-:Y:S02]  /*ad60*/  ISETP.GT.AND P2, PT, R2, 0x28, P0 ;  /* 0x000000280200780c */ /* 0x000fe40000744270 */
[----:B0-----:R-:W-:Y:S02]  /*ad70*/  FMNMX.FTZ R184, R3, R4, !PT ;  /* 0x0000000403b87209 */ /* 0x001fe40007810000 */
[C---:B------:R-:W-:Y:S02]  /*ad80*/  ISETP.LT.OR P1, PT, R0.reuse, 0x22, P1 ;  /* 0x000000220000780c */ /* 0x040fe40000f21670 */
[----:B------:R-:W-:Y:S01]  /*ad90*/  ISETP.LT.OR P2, PT, R0, 0x29, P2 ;  /* 0x000000290000780c */ /* 0x000fe20001741670 */
[----:B------:R-:W0:Y:S01]  /*ada0*/  SHFL.BFLY PT, R185, R184, 0x1, 0x1f ;  /* 0x0c201f00b8b97f89 */ /* 0x000e2200000e0000 */
[----:B------:R-:W-:-:S02]  /*adb0*/  FSEL R171, R171, -INF , !P1 ;  /* 0xff800000abab7808 */ /* 0x000fc40004800000 */
[----:B------:R-:W-:Y:S02]  /*adc0*/  ISETP.GT.AND P1, PT, R2, 0x29, P0 ;  /* 0x000000290200780c */ /* 0x000fe40000724270 */
[----:B------:R-:W-:Y:S02]  /*add0*/  FSEL R174, R174, -INF , !P2 ;  /* 0xff800000aeae7808 */ /* 0x000fe40005000000 */
[----:B------:R-:W-:Y:S02]  /*ade0*/  ISETP.GT.AND P2, PT, R2, 0x30, P0 ;  /* 0x000000300200780c */ /* 0x000fe40000744270 */
[C---:B------:R-:W-:Y:S02]  /*adf0*/  ISETP.LT.OR P1, PT, R0.reuse, 0x2a, P1 ;  /* 0x0000002a0000780c */ /* 0x040fe40000f21670 */
[----:B------:R-:W-:Y:S02]  /*ae00*/  ISETP.LT.OR P2, PT, R0, 0x31, P2 ;  /* 0x000000310000780c */ /* 0x000fe40001741670 */
[----:B------:R-:W-:-:S02]  /*ae10*/  FSEL R175, R175, -INF , !P1 ;  /* 0xff800000afaf7808 */ /* 0x000fc40004800000 */
[----:B------:R-:W-:Y:S02]  /*ae20*/  ISETP.GT.AND P1, PT, R2, 0x31, P0 ;  /* 0x000000310200780c */ /* 0x000fe40000724270 */
[----:B------:R-:W-:Y:S02]  /*ae30*/  FSEL R178, R178, -INF , !P2 ;  /* 0xff800000b2b27808 */ /* 0x000fe40005000000 */
[----:B------:R-:W-:Y:S02]  /*ae40*/  ISETP.GT.AND P2, PT, R2, 0x38, P0 ;  /* 0x000000380200780c */ /* 0x000fe40000744270 */
[----:B------:R-:W-:Y:S02]  /*ae50*/  ISETP.LT.OR P1, PT, R0, 0x32, P1 ;  /* 0x000000320000780c */ /* 0x000fe40000f21670 */
[----:B------:R-:W-:Y:S02]  /*ae60*/  ISETP.GT.AND P0, PT, R2, 0x39, P0 ;  /* 0x000000390200780c */ /* 0x000fe40000704270 */
[----:B0-----:R-:W-:-:S02]  /*ae70*/  FMNMX.FTZ R4, R184, R185, !PT ;  /* 0x000000b9b8047209 */ /* 0x001fc40007810000 */
[----:B------:R-:W-:Y:S02]  /*ae80*/  FMNMX.FTZ R184, R154, R23, !PT ;  /* 0x000000179ab87209 */ /* 0x000fe40007810000 */
[C---:B------:R-:W-:Y:S01]  /*ae90*/  FSETP.NEU.FTZ.AND P3, PT, R4.reuse, -INF , PT ;  /* 0xff8000000400780b */ /* 0x040fe20003f7d000 */
[----:B------:R-:W-:Y:S01]  /*aea0*/  FMUL.FTZ R185, R4, UR5 ;  /* 0x0000000504b97c20 */ /* 0x000fe20008410000 */
[----:B------:R-:W-:Y:S02]  /*aeb0*/  FMNMX.FTZ R3, R155, R184, !PT ;  /* 0x000000b89b037209 */ /* 0x000fe40007810000 */
[----:B------:R-:W-:Y:S02]  /*aec0*/  ISETP.LT.OR P2, PT, R0, 0x39, P2 ;  /* 0x000000390000780c */ /* 0x000fe40001741670 */
[----:B------:R-:W-:Y:S02]  /*aed0*/  FMNMX.FTZ R184, R158, R3, !PT ;  /* 0x000000039eb87209 */ /* 0x000fe40007810000 */
[----:B------:R-:W-:-:S02]  /*aee0*/  FSEL R187, R185, RZ, P3 ;  /* 0x000000ffb9bb7208 */ /* 0x000fc40001800000 */
[----:B------:R-:W-:Y:S02]  /*aef0*/  FMNMX.FTZ R3, R159, R184, !PT ;  /* 0x000000b89f037209 */ /* 0x000fe40007810000 */
[----:B------:R-:W-:Y:S01]  /*af00*/  FSEL R179, R179, -INF , !P1 ;  /* 0xff800000b3b37808 */ /* 0x000fe20004800000 */
[--C-:B------:R-:W-:Y:S01]  /*af10*/  FFMA.FTZ R185, R152, UR5, -R187.reuse ;  /* 0x0000000598b97c23 */ /* 0x100fe200080108bb */
[----:B------:R-:W-:Y:S01]  /*af20*/  FMNMX.FTZ R184, R162, R3, !PT ;  /* 0x00000003a2b87209 */ /* 0x000fe20007810000 */
[--C-:B------:R-:W-:Y:S01]  /*af30*/  FFMA.FTZ R194, R164, UR5, -R187.reuse ;  /* 0x00000005a4c27c23 */ /* 0x100fe200080108bb */
[----:B------:R-:W-:Y:S01]  /*af40*/  ISETP.LT.OR P0, PT, R0, 0x3a, P0 ;  /* 0x0000003a0000780c */ /* 0x000fe20000701670 */
[--C-:B------:R-:W-:Y:S01]  /*af50*/  FFMA.FTZ R196, R153, UR5, -R187.reuse ;  /* 0x0000000599c47c23 */ /* 0x100fe200080108bb */
[----:B------:R-:W-:Y:S01]  /*af60*/  FMNMX.FTZ R3, R163, R184, !PT ;  /* 0x000000b8a3037209 */ /* 0x000fe20007810000 */
[----:B------:R-:W-:Y:S01]  /*af70*/  MUFU.EX2 R185, R185 ;  /* 0x000000b900b97308 */ /* 0x000fe20000000800 */
[----:B------:R-:W-:Y:S01]  /*af80*/  FSEL R182, R182, -INF , !P2 ;  /* 0xff800000b6b67808 */ /* 0x000fe20005000000 */
[--C-:B------:R-:W-:Y:S01]  /*af90*/  FFMA.FTZ R198, R156, UR5, -R187.reuse ;  /* 0x000000059cc67c23 */ /* 0x100fe200080108bb */
[----:B------:R-:W-:Y:S01]  /*afa0*/  FMNMX.FTZ R184, R166, R3, !PT ;  /* 0x00000003a6b87209 */ /* 0x000fe20007810000 */
[--C-:B------:R-:W-:Y:S01]  /*afb0*/  FFMA.FTZ R153, R157, UR5, -R187.reuse ;  /* 0x000000059d997c23 */ /* 0x100fe200080108bb */
[----:B------:R-:W-:Y:S01]  /*afc0*/  FSEL R183, R183, -INF , !P0 ;  /* 0xff800000b7b77808 */ /* 0x000fe20004000000 */
        /* <DEDUP_REMOVED lines=15> */
[----:B------:R-:W-:Y:S01]  /*b0c0*/  R2UR UR7, R22 ;  /* 0x00000000160772ca */ /* 0x000fe200000e0000 */
[--C-:B------:R-:W-:Y:S01]  /*b0d0*/  FFMA.FTZ R186, R180, UR5, -R187.reuse ;  /* 0x00000005b4ba7c23 */ /* 0x100fe200080108bb */
[----:B------:R-:W-:Y:S01]  /*b0e0*/  FMNMX.FTZ R3, R175, R152, !PT ;  /* 0x00000098af037209 */ /* 0x000fe20007810000 */
[----:B------:R-:W-:Y:S01]  /*b0f0*/  MUFU.EX2 R153, R153 ;  /* 0x0000009900997308 */ /* 0x000fe20000000800 */
[----:B------:R-:W-:-:S02]  /*b100*/  FFMA.FTZ R181, R181, UR5, -R187 ;  /* 0x00000005b5b57c23 */ /* 0x000fc400080108bb */
[----:B------:R-:W-:-:S04]  /*b110*/  FMNMX.FTZ R2, R178, R3, !PT ;  /* 0x00000003b2027209 */ /* 0x000fc80007810000 */
[----:B------:R-:W-:Y:S01]  /*b120*/  FMNMX.FTZ R3, R179, R2, !PT ;  /* 0x00000002b3037209 */ /* 0x000fe20007810000 */
[----:B------:R-:W-:Y:S01]  /*b130*/  MUFU.EX2 R192, R192 ;  /* 0x000000c000c07308 */ /* 0x000fe20000000800 */
[----:B------:R-:W-:Y:S01]  /*b140*/  FSEL R2, R4, RZ, P3 ;  /* 0x000000ff04027208 */ /* 0x000fe20001800000 */
[----:B------:R-:W-:Y:S01]  /*b150*/  UISETP.GT.AND UP1, UPT, UR6, UR7, UPT ;  /* 0x000000070600728c */ /* 0x000fe2000bf24270 */
[----:B------:R-:W-:Y:S01]  /*b160*/  FMNMX.FTZ R0, R182, R3, !PT ;  /* 0x00000003b6007209 */ /* 0x000fe20007810000 */
[----:B------:R-:W-:Y:S02]  /*b170*/  UIADD3 UR6, UR6, -0x1, URZ ;  /* 0xffffffff06067890 */ /* 0x000fe4000fffe03f */
[----:B------:R-:W-:Y:S01]  /*b180*/  FADD.FTZ R2, -R2, R21 ;  /* 0x0000001502027221 */ /* 0x000fe20000010100 */
[----:B------:R-:W-:Y:S01]  /*b190*/  FMNMX.FTZ R0, R183, R0, !PT ;  /* 0x00000000b7007209 */ /* 0x000fe20007810000 */
[----:B------:R-:W-:Y:S01]  /*b1a0*/  MUFU.EX2 R157, R157 ;  /* 0x0000009d009d7308 */ /* 0x000fe20000000800 */
[----:B------:R-:W-:Y:S01]  /*b1b0*/  UMOV UR7, UR4 ;  /* 0x0000000400077c82 */ /* 0x000fe20008000000 */
[----:B------:R-:W-:-:S02]  /*b1c0*/  FMUL.FTZ R2, R2, UR5 ;  /* 0x0000000502027c20 */ /* 0x000fc40008410000 */
[----:B------:R-:W0:Y:S04]  /*b1d0*/  SHFL.BFLY PT, R3, R0, 0x2, 0x1f ;  /* 0x0c401f0000037f89 */ /* 0x000e2800000e0000 */
[----:B------:R-:W-:Y:S08]  /*b1e0*/  MUFU.EX2 R194, R194 ;  /* 0x000000c200c27308 */ /* 0x000ff00000000800 */
[----:B------:R-:W-:Y:S08]  /*b1f0*/  MUFU.EX2 R161, R161 ;  /* 0x000000a100a17308 */ /* 0x000ff00000000800 */
[----:B------:R-:W-:Y:S01]  /*b200*/  MUFU.EX2 R188, R188 ;  /* 0x000000bc00bc7308 */ /* 0x000fe20000000800 */
[----:B0-----:R-:W-:-:S07]  /*b210*/  FMNMX.FTZ R3, R0, R3, !PT ;  /* 0x0000000300037209 */ /* 0x001fce0007810000 */
[----:B------:R-:W-:Y:S01]  /*b220*/  MUFU.EX2 R165, R165 ;  /* 0x000000a500a57308 */ /* 0x000fe20000000800 */
[----:B------:R-:W0:Y:S07]  /*b230*/  SHFL.BFLY PT, R0, R3, 0x1, 0x1f ;  /* 0x0c201f0003007f89 */ /* 0x000e2e00000e0000 */
[----:B------:R-:W-:Y:S08]  /*b240*/  MUFU.EX2 R190, R190 ;  /* 0x000000be00be7308 */ /* 0x000ff00000000800 */
[----:B------:R-:W-:Y:S08]  /*b250*/  MUFU.EX2 R169, R169 ;  /* 0x000000a900a97308 */ /* 0x000ff00000000800 */
[----:B------:R-:W-:Y:S01]  /*b260*/  MUFU.EX2 R184, R184 ;  /* 0x000000b800b87308 */ /* 0x000fe20000000800 */
[----:B0-----:R-:W-:-:S04]  /*b270*/  FMNMX.FTZ R3, R3, R0, !PT ;  /* 0x0000000003037209 */ /* 0x001fc80007810000 */
[C---:B------:R-:W-:Y:S01]  /*b280*/  FSETP.NEU.FTZ.AND P0, PT, R3.reuse, -INF , PT ;  /* 0xff8000000300780b */ /* 0x040fe20003f1d000 */
[----:B------:R-:W-:Y:S02]  /*b290*/  FMUL.FTZ R0, R3, UR5 ;  /* 0x0000000503007c20 */ /* 0x000fe40008410000 */
[----:B------:R-:W-:Y:S03]  /*b2a0*/  MUFU.EX2 R173, R173 ;  /* 0x000000ad00ad7308 */ /* 0x000fe60000000800 */
[----:B------:R-:W-:-:S05]  /*b2b0*/  FSEL R164, R0, RZ, P0 ;  /* 0x000000ff00a47208 */ /* 0x000fca0000000000 */
[----:B------:R0:W1:Y:S01]  /*b2c0*/  MUFU.EX2 R0, R2 ;  /* 0x0000000200007308 */ /* 0x0000620000000800 */
[--C-:B------:R-:W-:Y:S01]  /*b2d0*/  FFMA.FTZ R197, R154, UR5, -R164.reuse ;  /* 0x000000059ac57c23 */ /* 0x100fe200080108a4 */
[--C-:B------:R-:W-:Y:S01]  /*b2e0*/  FFMA.FTZ R152, R155, UR5, -R164.reuse ;  /* 0x000000059b987c23 */ /* 0x100fe200080108a4 */
[--C-:B------:R-:W-:Y:S01]  /*b2f0*/  FFMA.FTZ R199, R158, UR5, -R164.reuse ;  /* 0x000000059ec77c23 */ /* 0x100fe200080108a4 */
[--C-:B------:R-:W-:Y:S01]  /*b300*/  FFMA.FTZ R154, R159, UR5, -R164.reuse ;  /* 0x000000059f9a7c23 */ /* 0x100fe200080108a4 */
[--C-:B------:R-:W-:Y:S01]  /*b310*/  FFMA.FTZ R193, R162, UR5, -R164.reuse ;  /* 0x00000005a2c17c23 */ /* 0x100fe200080108a4 */
[--C-:B------:R-:W-:Y:S01]  /*b320*/  FFMA.FTZ R156, R163, UR5, -R164.reuse ;  /* 0x00000005a39c7c23 */ /* 0x100fe200080108a4 */
[--C-:B------:R-:W-:Y:S01]  /*b330*/  FFMA.FTZ R195, R166, UR5, -R164.reuse ;  /* 0x00000005a6c37c23 */ /* 0x100fe200080108a4 */
[----:B------:R-:W-:Y:S01]  /*b340*/  MUFU.EX2 R197, R197 ;  /* 0x000000c500c57308 */ /* 0x000fe20000000800 */
[----:B0-----:R-:W-:Y:S01]  /*b350*/  FSEL R2, R3, RZ, P0 ;  /* 0x000000ff03027208 */ /* 0x001fe20000000000 */
[--C-:B------:R-:W-:Y:S01]  /*b360*/  FFMA.FTZ R158, R167, UR5, -R164.reuse ;  /* 0x00000005a79e7c23 */ /* 0x100fe200080108a4 */
[--C-:B------:R-:W-:Y:S01]  /*b370*/  FFMA.FTZ R189, R170, UR5, -R164.reuse ;  /* 0x00000005aabd7c23 */ /* 0x100fe200080108a4 */
[----:B------:R-:W-:Y:S01]  /*b380*/  FFMA.FTZ R160, R171, UR5, -R164 ;  /* 0x00000005aba07c23 */ /* 0x000fe200080108a4 */
[----:B------:R-:W-:-:S02]  /*b390*/  IMAD.U32 R155, RZ, RZ, UR14 ;  /* 0x0000000eff9b7e24 */ /* 0x000fc4000f8e00ff */
[----:B------:R-:W-:Y:S01]  /*b3a0*/  FADD.FTZ R2, -R2, R23 ;  /* 0x0000001702027221 */ /* 0x000fe20000010100 */
[--C-:B------:R-:W-:Y:S01]  /*b3b0*/  FFMA.FTZ R174, R174, UR5, -R164.reuse ;  /* 0x00000005aeae7c23 */ /* 0x100fe200080108a4 */
[----:B------:R-:W-:Y:S01]  /*b3c0*/  MUFU.EX2 R152, R152 ;  /* 0x0000009800987308 */ /* 0x000fe20000000800 */
[----:B-1----:R-:W-:Y:S01]  /*b3d0*/  FFMA.FTZ R15, R0, R15, R185 ;  /* 0x0000000f000f7223 */ /* 0x002fe200000100b9 */
[----:B------:R-:W-:Y:S01]  /*b3e0*/  FMUL.FTZ R2, R2, UR5 ;  /* 0x0000000502027c20 */ /* 0x000fe20008410000 */
[----:B------:R-:W-:Y:S01]  /*b3f0*/  @!P5 IADD3 R155, R155, 0x30860, RZ ;  /* 0x000308609b9bd810 */ /* 0x000fe20007ffe0ff */
[--C-:B------:R-:W-:Y:S01]  /*b400*/  FFMA.FTZ R175, R175, UR5, -R164.reuse ;  /* 0x00000005afaf7c23 */ /* 0x100fe200080108a4 */
[----:B------:R-:W-:Y:S01]  /*b410*/  FADD.FTZ R15, R196, R15 ;  /* 0x0000000fc40f7221 */ /* 0x000fe20000010000 */
[--C-:B------:R-:W-:Y:S01]  /*b420*/  FFMA.FTZ R178, R178, UR5, -R164.reuse ;  /* 0x00000005b2b27c23 */ /* 0x100fe200080108a4 */
[----:B------:R-:W-:Y:S01]  /*b430*/  @!P5 PRMT R155, RZ, 0x654, R155 ;  /* 0x00000654ff9bd816 */ /* 0x000fe2000000009b */
[----:B------:R-:W0:Y:S01]  /*b440*/  MUFU.EX2 R2, R2 ;  /* 0x0000000200027308 */ /* 0x000e220000000800 */
[----:B------:R-:W-:Y:S01]  /*b450*/  FADD.FTZ R162, R198, R15 ;  /* 0x0000000fc6a27221 */ /* 0x000fe20000010000 */
[--C-:B------:R-:W-:Y:S01]  /*b460*/  FFMA.FTZ R179, R179, UR5, -R164.reuse ;  /* 0x00000005b3b37c23 */ /* 0x100fe200080108a4 */
[----:B------:R1:W-:Y:S01]  /*b470*/  @!P5 SYNCS.ARRIVE.TRANS64.RED.A1T0 RZ, [R155+URZ], RZ ;  /* 0x000000ff9bffd9a7 */ /* 0x0003e2000810043f */
[----:B------:R-:W-:Y:S01]  /*b480*/  FFMA.FTZ R182, R182, UR5, -R164 ;  /* 0x00000005b6b67c23 */ /* 0x000fe200080108a4 */
[----:B------:R-:W-:Y:S01]  /*b490*/  FADD.FTZ R23, R153, R162 ;  /* 0x000000a299177221 */ /* 0x000fe20000010000 */
[----:B------:R-:W-:Y:S01]  /*b4a0*/  FFMA.FTZ R164, R183, UR5, -R164 ;  /* 0x00000005b7a47c23 */ /* 0x000fe200080108a4 */
[----:B------:R-:W-:Y:S01]  /*b4b0*/  PLOP3.LUT P0, PT, PT, PT, UP1, 0x80, 0x0 ;  /* 0x000000000000781c */ /* 0x000fe20003f0f018 */
[----:B------:R-:W2:Y:S01]  /*b4c0*/  MUFU.EX2 R199, R199 ;  /* 0x000000c700c77308 */ /* 0x000ea20000000800 */
[----:B------:R-:W-:Y:S01]  /*b4d0*/  FADD.FTZ R162, R192, R23 ;  /* 0x00000017c0a27221 */ /* 0x000fe20000010000 */
[----:B------:R-:W-:-:S02]  /*b4e0*/  F2FP.F16.F32.PACK_AB R196, R196, R185 ;  /* 0x000000b9c4c4723e */ /* 0x000fc400000000ff */
[----:B------:R-:W-:Y:S01]  /*b4f0*/  F2FP.F16.F32.PACK_AB R198, R153, R198 ;  /* 0x000000c699c6723e */ /* 0x000fe200000000ff */
[C---:B------:R-:W-:Y:S01]  /*b500*/  FADD.FTZ R23, R157.reuse, R162 ;  /* 0x000000a29d177221 */ /* 0x040fe20000010000 */
[----:B------:R-:W-:Y:S02]  /*b510*/  F2FP.F16.F32.PACK_AB R192, R157, R192 ;  /* 0x000000c09dc0723e */ /* 0x000fe400000000ff */
[----:B------:R-:W3:Y:S01]  /*b520*/  MUFU.EX2 R154, R154 ;  /* 0x0000009a009a7308 */ /* 0x000ee20000000800 */
[----:B0-----:R-:W-:Y:S01]  /*b530*/  FFMA.FTZ R15, R2, R14, R197 ;  /* 0x0000000e020f7223 */ /* 0x001fe200000100c5 */
[----:B------:R-:W-:Y:S01]  /*b540*/  FADD.FTZ R162, R194, R23 ;  /* 0x00000017c2a27221 */ /* 0x000fe20000010000 */
[C---:B------:R-:W-:Y:S02]  /*b550*/  F2FP.F16.F32.PACK_AB R194, R161.reuse, R194 ;  /* 0x000000c2a1c2723e */ /* 0x040fe400000000ff */
[C---:B------:R-:W-:Y:S01]  /*b560*/  FADD.FTZ R14, R152.reuse, R15 ;  /* 0x0000000f980e7221 */ /* 0x040fe20000010000 */
[----:B------:R-:W-:Y:S01]  /*b570*/  FADD.FTZ R23, R161, R162 ;  /* 0x000000a2a1177221 */ /* 0x000fe20000010000 */
[----:B------:R-:W-:Y:S01]  /*b580*/  F2FP.F16.F32.PACK_AB R197, R152, R197 ;  /* 0x000000c598c5723e */ /* 0x000fe200000000ff */
[----:B------:R-:W0:Y:S01]  /*b590*/  MUFU.EX2 R193, R193 ;  /* 0x000000c100c17308 */ /* 0x000e220000000800 */
[----:B--2---:R-:W-:Y:S01]  /*b5a0*/  FADD.FTZ R15, R199, R14 ;  /* 0x0000000ec70f7221 */ /* 0x004fe20000010000 */
[----:B------:R-:W-:Y:S01]  /*b5b0*/  FADD.FTZ R162, R188, R23 ;  /* 0x00000017bca27221 */ /* 0x000fe20000010000 */
[----:B------:R-:W-:-:S03]  /*b5c0*/  F2FP.F16.F32.PACK_AB R188, R165, R188 ;  /* 0x000000bca5bc723e */ /* 0x000fc600000000ff */
[----:B------:R-:W-:Y:S02]  /*b5d0*/  FADD.FTZ R23, R165, R162 ;  /* 0x000000a2a5177221 */ /* 0x000fe40000010000 */
[----:B------:R-:W2:Y:S01]  /*b5e0*/  MUFU.EX2 R156, R156 ;  /* 0x0000009c009c7308 */ /* 0x000ea20000000800 */
[----:B---3--:R-:W-:Y:S01]  /*b5f0*/  FADD.FTZ R14, R154, R15 ;  /* 0x0000000f9a0e7221 */ /* 0x008fe20000010000 */
[----:B------:R-:W-:Y:S01]  /*b600*/  FADD.FTZ R162, R190, R23 ;  /* 0x00000017bea27221 */ /* 0x000fe20000010000 */
[C---:B------:R-:W-:Y:S02]  /*b610*/  F2FP.F16.F32.PACK_AB R190, R169.reuse, R190 ;  /* 0x000000bea9be723e */ /* 0x040fe400000000ff */
[----:B------:R-:W-:Y:S01]  /*b620*/  F2FP.F16.F32.PACK_AB R199, R154, R199 ;  /* 0x000000c79ac7723e */ /* 0x000fe200000000ff */
[----:B------:R-:W-:Y:S02]  /*b630*/  FADD.FTZ R23, R169, R162 ;  /* 0x000000a2a9177221 */ /* 0x000fe40000010000 */
[----:B------:R-:W3:Y:S01]  /*b640*/  MUFU.EX2 R195, R195 ;  /* 0x000000c300c37308 */ /* 0x000ee20000000800 */
[----:B0-----:R-:W-:-:S07]  /*b650*/  FADD.FTZ R15, R193, R14 ;  /* 0x0000000ec10f7221 */ /* 0x001fce0000010000 */
[----:B------:R-:W0:Y:S01]  /*b660*/  MUFU.EX2 R158, R158 ;  /* 0x0000009e009e7308 */ /* 0x000e220000000800 */
[C---:B--2---:R-:W-:Y:S01]  /*b670*/  FADD.FTZ R14, R156.reuse, R15 ;  /* 0x0000000f9c0e7221 */ /* 0x044fe20000010000 */
[----:B------:R-:W-:-:S06]  /*b680*/  F2FP.F16.F32.PACK_AB R193, R156, R193 ;  /* 0x000000c19cc1723e */ /* 0x000fcc00000000ff */
[----:B------:R-:W2:Y:S01]  /*b690*/  MUFU.EX2 R189, R189 ;  /* 0x000000bd00bd7308 */ /* 0x000ea20000000800 */
[----:B---3--:R-:W-:-:S07]  /*b6a0*/  FADD.FTZ R15, R195, R14 ;  /* 0x0000000ec30f7221 */ /* 0x008fce0000010000 */
[----:B------:R-:W3:Y:S01]  /*b6b0*/  MUFU.EX2 R160, R160 ;  /* 0x000000a000a07308 */ /* 0x000ee20000000800 */
[C---:B0-----:R-:W-:Y:S01]  /*b6c0*/  FADD.FTZ R14, R158.reuse, R15 ;  /* 0x0000000f9e0e7221 */ /* 0x041fe20000010000 */
[----:B------:R-:W-:-:S06]  /*b6d0*/  F2FP.F16.F32.PACK_AB R195, R158, R195 ;  /* 0x000000c39ec3723e */ /* 0x000fcc00000000ff */
[----:B------:R-:W0:Y:S01]  /*b6e0*/  MUFU.EX2 R174, R174 ;  /* 0x000000ae00ae7308 */ /* 0x000e220000000800 */
[----:B--2---:R-:W-:Y:S01]  /*b6f0*/  FADD.FTZ R15, R189, R14 ;  /* 0x0000000ebd0f7221 */ /* 0x004fe20000010000 */
[----:B------:R-:W-:Y:S01]  /*b700*/  FADD.FTZ R14, R184, R23 ;  /* 0x00000017b80e7221 */ /* 0x000fe20000010000 */
[----:B------:R-:W-:-:S03]  /*b710*/  F2FP.F16.F32.PACK_AB R184, R173, R184 ;  /* 0x000000b8adb8723e */ /* 0x000fc600000000ff */
[----:B------:R-:W-:Y:S02]  /*b720*/  FADD.FTZ R23, R173, R14 ;  /* 0x0000000ead177221 */ /* 0x000fe40000010000 */
[----:B------:R-:W2:Y:S01]  /*b730*/  MUFU.EX2 R175, R175 ;  /* 0x000000af00af7308 */ /* 0x000ea20000000800 */
[C---:B---3--:R-:W-:Y:S01]  /*b740*/  FADD.FTZ R15, R160.reuse, R15 ;  /* 0x0000000fa00f7221 */ /* 0x048fe20000010000 */
[----:B------:R-:W-:-:S06]  /*b750*/  F2FP.F16.F32.PACK_AB R189, R160, R189 ;  /* 0x000000bda0bd723e */ /* 0x000fcc00000000ff */
[----:B-1----:R-:W1:Y:S01]  /*b760*/  MUFU.EX2 R155, R178 ;  /* 0x000000b2009b7308 */ /* 0x002e620000000800 */
[----:B0-----:R-:W-:-:S07]  /*b770*/  FADD.FTZ R15, R174, R15 ;  /* 0x0000000fae0f7221 */ /* 0x001fce0000010000 */
[----:B------:R-:W0:Y:S01]  /*b780*/  MUFU.EX2 R179, R179 ;  /* 0x000000b300b37308 */ /* 0x000e220000000800 */
[C---:B--2---:R-:W-:Y:S01]  /*b790*/  FADD.FTZ R14, R175.reuse, R15 ;  /* 0x0000000faf0e7221 */ /* 0x044fe20000010000 */
[----:B------:R-:W-:-:S06]  /*b7a0*/  F2FP.F16.F32.PACK_AB R191, R175, R174 ;  /* 0x000000aeafbf723e */ /* 0x000fcc00000000ff */
[----:B------:R-:W2:Y:S01]  /*b7b0*/  MUFU.EX2 R186, R186 ;  /* 0x000000ba00ba7308 */ /* 0x000ea20000000800 */
[----:B-1----:R-:W-:-:S07]  /*b7c0*/  FADD.FTZ R14, R155, R14 ;  /* 0x0000000e9b0e7221 */ /* 0x002fce0000010000 */
[----:B------:R-:W1:Y:S01]  /*b7d0*/  MUFU.EX2 R187, R182 ;  /* 0x000000b600bb7308 */ /* 0x000e620000000800 */
[C---:B0-----:R-:W-:Y:S01]  /*b7e0*/  FADD.FTZ R14, R179.reuse, R14 ;  /* 0x0000000eb30e7221 */ /* 0x041fe20000010000 */
[----:B------:R-:W-:-:S06]  /*b7f0*/  F2FP.F16.F32.PACK_AB R185, R179, R155 ;  /* 0x0000009bb3b9723e */ /* 0x000fcc00000000ff */
[----:B------:R-:W0:Y:S01]  /*b800*/  MUFU.EX2 R21, R181 ;  /* 0x000000b500157308 */ /* 0x000e220000000800 */
[----:B--2---:R-:W-:Y:S01]  /*b810*/  FADD.FTZ R162, R186, R23 ;  /* 0x00000017baa27221 */ /* 0x004fe20000010000 */
[----:B------:R-:W-:-:S06]  /*b820*/  IMAD.MOV.U32 R23, RZ, RZ, R3 ;  /* 0x000000ffff177224 */ /* 0x000fcc00078e0003 */
[----:B------:R-:W2:Y:S01]  /*b830*/  MUFU.EX2 R164, R164 ;  /* 0x000000a400a47308 */ /* 0x000ea20000000800 */
[----:B-1----:R-:W-:Y:S01]  /*b840*/  FADD.FTZ R14, R187, R14 ;  /* 0x0000000ebb0e7221 */ /* 0x002fe20000010000 */
[C---:B0-----:R-:W-:Y:S01]  /*b850*/  FADD.FTZ R15, R21.reuse, R162 ;  /* 0x000000a2150f7221 */ /* 0x041fe20000010000 */
[----:B------:R-:W-:Y:S01]  /*b860*/  F2FP.F16.F32.PACK_AB R186, R21, R186 ;  /* 0x000000ba15ba723e */ /* 0x000fe200000000ff */
[----:B------:R-:W-:Y:S02]  /*b870*/  IMAD.MOV.U32 R21, RZ, RZ, R4 ;  /* 0x000000ffff157224 */ /* 0x000fe400078e0004 */
[C---:B--2---:R-:W-:Y:S01]  /*b880*/  FADD.FTZ R14, R164.reuse, R14 ;  /* 0x0000000ea40e7221 */ /* 0x044fe20000010000 */
[----:B------:R-:W-:Y:S01]  /*b890*/  F2FP.F16.F32.PACK_AB R187, R164, R187 ;  /* 0x000000bba4bb723e */ /* 0x000fe200000000ff */
[----:B------:R-:W-:Y:S06]  /*b8a0*/  @P0 BRA `(.L_x_1039) ;  /* 0xffffffd400fc0947 */ /* 0x000fec000383ffff */
.L_x_1022:
        /* <DEDUP_REMOVED lines=131> */
.L_x_1040:
[----:B------:R-:W-:Y:S01]  /*c0e0*/  R2UR UR6, R16 ;  /* 0x00000000100672ca */ /* 0x000fe200000e0000 */
[----:B------:R-:W-:-:S05]  /*c0f0*/  IMAD.U32 R0, RZ, RZ, UR61 ;  /* 0x0000003dff007e24 */ /* 0x000fca000f8e00ff */
[----:B------:R-:W-:-:S07]  /*c100*/  SHF.L.U32 R0, R0, 0x1f, RZ ;  /* 0x0000001f00007819 */ /* 0x000fce00000006ff */
[----:B------:R-:W-:-:S09]  /*c110*/  ULEA UR7, UR4, UR6, 0x3 ;  /* 0x0000000604077291 */ /* 0x000fd2000f8e183f */
[----:B------:R0:W1:Y:S01]  /*c120*/  SYNCS.PHASECHK.TRANS64.TRYWAIT P0, [UR7+0x30850], R0 ;  /* 0x03085000ff0075a7 */ /* 0x0000620008000147 */
[----:B------:R-:W-:Y:S05]  /*c130*/  @!P4 BRA `(.L_x_1041) ;  /* 0x000000000004c947 */ /* 0x000fea0003800000 */
[----:B------:R-:W-:Y:S01]  /*c140*/  BPT.TRAP 0x1 ;  /* 0x000000040000795c */ /* 0x000fe20000300000 */
.L_x_1041:
[----:B-1----:R-:W-:Y:S05]  /*c150*/  @P0 BRA `(.L_x_1042) ;  /* 0x0000000000080947 */ /* 0x002fea0003800000 */
[----:B------:R-:W1:Y:S02]  /*c160*/  SYNCS.PHASECHK.TRANS64.TRYWAIT P0, [UR7+0x30850], R0 ;  /* 0x03085000ff0075a7 */ /* 0x000e640008000147 */
[----:B-1----:R-:W-:Y:S05]  /*c170*/  @!P0 BRA `(.L_x_1043) ;  /* 0x0000008000588947 */ /* 0x002fea0003800000 */
.L_x_1042:
[----:B------:R-:W-:Y:S01]  /*c180*/  R2UR UR6, R16 ;  /* 0x00000000100672ca */ /* 0x000fe200000e0000 */
[----:B------:R-:W-:Y:S01]  /*c190*/  WARPGROUP.ARRIVE ;  /* 0x00000000000079c5 */ /* 0x000fe20000000000 */
[----:B------:R-:W-:Y:S01]  /*c1a0*/  UMOV UR11, 0x40000040 ;  /* 0x40000040000b7882 */ /* 0x000fe20000000000 */
[----:B01----:R-:W0:Y:S01]  /*c1b0*/  SHFL.BFLY PT, R0, R15, 0x2, 0x1f ;  /* 0x0c401f000f007f89 */ /* 0x003e2200000e0000 */
[----:B------:R-:W-:Y:S02]  /*c1c0*/  IMAD.U32 R11, RZ, RZ, UR7 ;  /* 0x00000007ff0b7e24 */ /* 0x000fe4000f8e00ff */
[----:B------:R-:W-:Y:S01]  /*c1d0*/  IMAD.MOV.U32 R6, RZ, RZ, RZ ;  /* 0x000000ffff067224 */ /* 0x000fe200078e00ff */
[----:B------:R-:W1:Y:S01]  /*c1e0*/  SHFL.BFLY PT, R5, R14, 0x2, 0x1f ;  /* 0x0c401f000e057f89 */ /* 0x000e6200000e0000 */
[----:B------:R-:W-:Y:S02]  /*c1f0*/  @!P5 VIADD R11, R11, 0x30860 ;  /* 0x000308600b0bd836 */ /* 0x000fe40000000000 */
[----:B------:R-:W-:-:S03]  /*c200*/  IMAD.U32 R13, RZ, RZ, UR5 ;  /* 0x00000005ff0d7e24 */ /* 0x000fc6000f8e00ff */
[----:B------:R-:W-:Y:S01]  /*c210*/  UIADD3 UR6, UR6, 0x400, URZ ;  /* 0x0000040006067890 */ /* 0x000fe2000fffe03f */
[----:B------:R-:W-:-:S03]  /*c220*/  @!P5 PRMT R11, RZ, 0x654, R11 ;  /* 0x00000654ff0bd816 */ /* 0x000fc6000000000b */
[----:B------:R-:W-:-:S04]  /*c230*/  USHF.R.U32.HI UR6, URZ, 0x4, UR6 ;  /* 0x000000043f067899 */ /* 0x000fc80008011606 */
[----:B------:R-:W-:-:S04]  /*c240*/  ULOP3.LUT UR6, UR6, 0x3fff, URZ, 0xc0, !UPT ;  /* 0x00003fff06067892 */ /* 0x000fc8000f8ec03f */
[----:B------:R-:W-:Y:S01]  /*c250*/  ULOP3.LUT UR6, UR6, 0x2000000, URZ, 0xfc, !UPT ;  /* 0x0200000006067892 */ /* 0x000fe2000f8efc3f */
[----:B0-----:R-:W-:-:S03]  /*c260*/  FADD.FTZ R0, R0, R15 ;  /* 0x0000000f00007221 */ /* 0x001fc60000010000 */
[----:B------:R-:W-:Y:S01]  /*c270*/  ULEA UR4, UR4, UR6, 0xb ;  /* 0x0000000604047291 */ /* 0x000fe2000f8e583f */
[----:B-1----:R-:W-:-:S03]  /*c280*/  FADD.FTZ R2, R5, R14 ;  /* 0x0000000e05027221 */ /* 0x002fc60000010000 */
[----:B------:R-:W-:Y:S01]  /*c290*/  UIADD3 UR6, UR4, 0x80, URZ ;  /* 0x0000008004067890 */ /* 0x000fe2000fffe03f */
[----:B------:R-:W0:Y:S02]  /*c2a0*/  SHFL.BFLY PT, R5, R0, 0x1, 0x1f ;  /* 0x0c201f0000057f89 */ /* 0x000e2400000e0000 */
[----:B------:R-:W-:Y:S02]  /*c2b0*/  UMOV UR10, UR4 ;  /* 0x00000004000a7c82 */ /* 0x000fe40008000000 */
[----:B------:R-:W-:Y:S01]  /*c2c0*/  HGMMA.64x256x16.F32 R24, R196, gdesc[UR8].tnspB, R24, gsb0 ;  /* 0x43e00008c4187df0 */ /* 0x000fe20008000818 */
[----:B------:R-:W-:Y:S01]  /*c2d0*/  UMOV UR11, 0x40000040 ;  /* 0x40000040000b7882 */ /* 0x000fe20000000000 */
[----:B------:R-:W-:Y:S01]  /*c2e0*/  UMOV UR10, UR6 ;  /* 0x00000006000a7c82 */ /* 0x000fe20008000000 */
[----:B------:R-:W-:Y:S01]  /*c2f0*/  UIADD3 UR6, UR4, 0x100, URZ ;  /* 0x0000010004067890 */ /* 0x000fe2000fffe03f */
[----:B------:R-:W1:Y:S01]  /*c300*/  SHFL.BFLY PT, R7, R2, 0x1, 0x1f ;  /* 0x0c201f0002077f89 */ /* 0x000e6200000e0000 */
[----:B------:R-:W-:Y:S01]  /*c310*/  UIADD3 UR4, UR4, 0x180, URZ ;  /* 0x0000018004047890 */ /* 0x000fe2000fffe03f */
[----:B0-----:R-:W-:Y:S01]  /*c320*/  FADD.FTZ R10, R0, R5 ;  /* 0x00000005000a7221 */ /* 0x001fe20000010000 */
[----:B------:R-:W-:-:S02]  /*c330*/  IMAD.MOV.U32 R5, RZ, RZ, RZ ;  /* 0x000000ffff057224 */ /* 0x000fc400078e00ff */
[----:B------:R-:W-:Y:S02]  /*c340*/  IMAD.MOV.U32 R0, RZ, RZ, -0x800000 ;  /* 0xff800000ff007424 */ /* 0x000fe400078e00ff */
[----:B------:R-:W-:Y:S01]  /*c350*/  FSETP.NE.FTZ.AND P0, PT, R10, RZ, PT ;  /* 0x000000ff0a00720b */ /* 0x000fe20003f15000 */
[----:B-1----:R-:W-:Y:S01]  /*c360*/  FADD.FTZ R12, R2, R7 ;  /* 0x00000007020c7221 */ /* 0x002fe20000010000 */
[----:B------:R-:W-:Y:S02]  /*c370*/  IMAD.U32 R7, RZ, RZ, UR5 ;  /* 0x00000005ff077e24 */ /* 0x000fe4000f8e00ff */
[----:B------:R-:W-:Y:S02]  /*c380*/  IMAD.MOV.U32 R2, RZ, RZ, -0x800000 ;  /* 0xff800000ff027424 */ /* 0x000fe400078e00ff */
[----:B------:R-:W-:-:S07]  /*c390*/  FSETP.NE.FTZ.AND P1, PT, R12, RZ, PT ;  /* 0x000000ff0c00720b */ /* 0x000fce0003f35000 */
[----:B------:R-:W0:Y:S01]  /*c3a0*/  @P0 MUFU.LG2 R8, R10 ;  /* 0x0000000a00080308 */ /* 0x000e220000000c00 */
[----:B------:R-:W-:-:S07]  /*c3b0*/  @P0 FMUL.FTZ R7, R7, 0.69314718246459960938 ;  /* 0x3f31721807070820 */ /* 0x000fce0000410000 */
[----:B------:R-:W1:Y:S01]  /*c3c0*/  @P1 MUFU.LG2 R9, R12 ;  /* 0x0000000c00091308 */ /* 0x000e620000000c00 */
[----:B------:R-:W-:-:S07]  /*c3d0*/  @P1 FMUL.FTZ R13, R13, 0.69314718246459960938 ;  /* 0x3f3172180d0d1820 */ /* 0x000fce0000410000 */
        /* <DEDUP_REMOVED lines=9> */
[----:B------:R-:W-:Y:S01]  /*c470*/  HGMMA.64x256x16.F32 R24, R192, gdesc[UR8].tnspB, R24, gsb0 ;  /* 0x43e00008c0187df0 */ /* 0x000fe20008000818 */
[----:B------:R-:W-:Y:S01]  /*c480*/  UMOV UR10, UR6 ;  /* 0x00000006000a7c82 */ /* 0x000fe20008000000 */
[----:B------:R-:W-:Y:S01]  /*c490*/  UMOV UR11, 0x40000040 ;  /* 0x40000040000b7882 */ /* 0x000fe20000000000 */
[----:B------:R-:W-:Y:S02]  /*c4a0*/  WARPGROUP.DEPBAR.LE gsb0, 0x0 ;  /* 0x00008000000079c5 */ /* 0x000fe40000010000 */
[----:B------:R-:W-:-:S15]  /*c4b0*/  WARPGROUP.ARRIVE ;  /* 0x00000000000079c5 */ /* 0x000fde0000000000 */
[----:B------:R-:W-:-:S08]  /*c4c0*/  NOP ;  /* 0x0000000000007918 */ /* 0x000fd00000000000 */
        /* <DEDUP_REMOVED lines=137> */
.L_x_973:
[----:B------:R-:W-:Y:S05]  /*cd60*/  @P0 BRA `(.L_x_1044) ;  /* 0x0000002000640947 */ /* 0x000fea0003800000 */
[----:B------:R-:W2:Y:S01]  /*cd70*/  LDL R3, [R1] ;  /* 0x0000000001037983 */ /* 0x000ea20000100800 */
[----:B------:R-:W0:Y:S01]  /*cd80*/  S2UR UR12, SR_CTAID.Z ;  /* 0x00000000000c79c3 */ /* 0x000e220000002700 */
[----:B------:R-:W-:Y:S01]  /*cd90*/  ULDC.64 UR8, c[0x0][0xbd0] ;  /* 0x0002f40000087ab9 */ /* 0x000fe20000000a00 */
[----:B------:R-:W-:Y:S01]  /*cda0*/  ULDC.64 UR14, c[0x0][0x208] ;  /* 0x00008200000e7ab9 */ /* 0x000fe20000000a00 */
[----:B------:R-:W1:Y:S01]  /*cdb0*/  S2R R22, SR_CTAID.X ;  /* 0x0000000000167919 */ /* 0x000e620000002500 */
[----:B------:R-:W-:Y:S04]  /*cdc0*/  BSSY B0, `(.L_x_1045) ;  /* 0x000014d000007945 */ /* 0x000fe80003800000 */
[----:B------:R-:W3:Y:S08]  /*cdd0*/  LDC.64 R18, c[0x0][0xbd8] ;  /* 0x0002f600ff127b82 */ /* 0x000ef00000000a00 */
[----:B------:R-:W4:Y:S08]  /*cde0*/  S2UR UR11, SR_CTAID.Y ;  /* 0x00000000000b79c3 */ /* 0x000f300000002600 */
[----:B------:R-:W4:Y:S01]  /*cdf0*/  LDC R23, c[0x0][0xc50] ;  /* 0x00031400ff177b82 */ /* 0x000f220000000800 */
[----:B0-----:R-:W-:-:S07]  /*ce00*/  USHF.R.S32.HI UR10, URZ, 0x1f, UR12 ;  /* 0x0000001f3f0a7899 */ /* 0x001fce000801140c */
[----:B------:R-:W0:Y:S08]  /*ce10*/  LDC.64 R20, c[0x0][0xb40] ;  /* 0x0002d000ff147b82 */ /* 0x000e300000000a00 */
[----:B------:R-:W-:Y:S01]  /*ce20*/  BAR.SYNC.DEFER_BLOCKING 0x1, 0x100 ;  /* 0x0044000000007b1d */ /* 0x000fe20000010000 */
[----:B--2---:R-:W-:-:S05]  /*ce30*/  R2UR UR13, R3 ;  /* 0x00000000030d72ca */ /* 0x004fca00000e0000 */
[----:B------:R-:W2:Y:S08]  /*ce40*/  S2R R3, SR_TID.X ;  /* 0x0000000000037919 */ /* 0x000eb00000002100 */
[----:B------:R-:W-:Y:S02]  /*ce50*/  USHF.R.S32.HI UR7, URZ, 0x1f, UR13 ;  /* 0x0000001f3f077899 */ /* 0x000fe4000801140d */
[----:B------:R-:W-:-:S02]  /*ce60*/  UIMAD.WIDE.U32 UR4, UR13, UR8, URZ ;  /* 0x000000080d0472a5 */ /* 0x000fc4000f8e003f */
[----:B------:R-:W-:-:S04]  /*ce70*/  UIMAD UR6, UR7, UR8, URZ ;  /* 0x00000008070672a4 */ /* 0x000fc8000f8e023f */
[----:B------:R-:W-:-:S03]  /*ce80*/  UIMAD UR6, UR13, UR9, UR6 ;  /* 0x000000090d0672a4 */ /* 0x000fc6000f8e0206 */
[----:B------:R-:W-:Y:S01]  /*ce90*/  ULDC.64 UR8, c[0x0][0xb38] ;  /* 0x0002ce0000087ab9 */ /* 0x000fe20000000a00 */
[----:B------:R-:W-:Y:S02]  /*cea0*/  UIADD3 UR6, UR5, UR6, URZ ;  /* 0x0000000605067290 */ /* 0x000fe4000fffe03f */
[----:B------:R-:W-:Y:S01]  /*ceb0*/  UIMAD UR7, UR7, UR8, URZ ;  /* 0x00000008070772a4 */ /* 0x000fe2000f8e023f */
[----:B--2---:R-:W-:-:S05]  /*cec0*/  VIADD R5, R3, 0xffffff80 ;  /* 0xffffff8003057836 */ /* 0x004fca0000000000 */
[----:B------:R-:W-:-:S04]  /*ced0*/  SHF.R.S32.HI R4, RZ, 0x1f, R5 ;  /* 0x0000001fff047819 */ /* 0x000fc80000011405 */
[CC--:B------:R-:W-:Y:S02]  /*cee0*/  LEA.HI R6, R4.reuse, R5.reuse, RZ, 0x7 ;  /* 0x0000000504067211 */ /* 0x0c0fe400078f38ff */
[----:B------:R-:W-:Y:S02]  /*cef0*/  LEA.HI R11, R4, R5, RZ, 0x2 ;  /* 0x00000005040b7211 */ /* 0x000fe400078f10ff */
[----:B------:R-:W-:Y:S02]  /*cf00*/  LOP3.LUT R8, R6, 0xffffff80, RZ, 0xc0, !PT ;  /* 0xffffff8006087812 */ /* 0x000fe400078ec0ff */
[----:B------:R-:W-:-:S03]  /*cf10*/  SHF.R.S32.HI R7, RZ, 0x7, R6 ;  /* 0x00000007ff077819 */ /* 0x000fc60000011406 */
[----:B------:R-:W-:Y:S01]  /*cf20*/  IMAD.IADD R3, R5, 0x1, -R8 ;  /* 0x0000000105037824 */ /* 0x000fe200078e0a08 */
[----:B------:R-:W-:Y:S01]  /*cf30*/  LEA.HI R4, R6, R7, RZ, 0x1 ;  /* 0x0000000706047211 */ /* 0x000fe200078f08ff */
[----:B------:R-:W2:Y:S01]  /*cf40*/  LDC R8, c[0x0][0xbe8] ;  /* 0x0002fa00ff087b82 */ /* 0x000ea20000000800 */
[----:B------:R-:W-:Y:S02]  /*cf50*/  LOP3.LUT R6, R11, 0xfffffffc, RZ, 0xc0, !PT ;  /* 0xfffffffc0b067812 */ /* 0x000fe400078ec0ff */
[----:B------:R-:W-:Y:S02]  /*cf60*/  SHF.R.S32.HI R12, RZ, 0x1f, R3 ;  /* 0x0000001fff0c7819 */ /* 0x000fe40000011403 */
[----:B------:R-:W-:Y:S01]  /*cf70*/  LOP3.LUT R4, R4, 0x3fffffe, RZ, 0xc0, !PT ;  /* 0x03fffffe04047812 */ /* 0x000fe200078ec0ff */
[----:B------:R-:W-:Y:S01]  /*cf80*/  IMAD.IADD R5, R5, 0x1, -R6 ;  /* 0x0000000105057824 */ /* 0x000fe200078e0a06 */
[CC--:B------:R-:W-:Y:S02]  /*cf90*/  LEA.HI R10, R12.reuse, R3.reuse, RZ, 0x2 ;  /* 0x000000030c0a7211 */ /* 0x0c0fe400078f10ff */
[----:B------:R-:W-:Y:S01]  /*cfa0*/  LEA.HI R12, R12, R3, RZ, 0x5 ;  /* 0x000000030c0c7211 */ /* 0x000fe200078f28ff */
[----:B------:R-:W-:Y:S01]  /*cfb0*/  IMAD.IADD R6, R7, 0x1, -R4 ;  /* 0x0000000107067824 */ /* 0x000fe200078e0a04 */
[----:B------:R-:W-:-:S02]  /*cfc0*/  SHF.R.S32.HI R9, RZ, 0x2, R10 ;  /* 0x00000002ff097819 */ /* 0x000fc4000001140a */
[----:B------:R-:W-:Y:S02]  /*cfd0*/  SHF.R.S32.HI R14, RZ, 0x1f, R10 ;  /* 0x0000001fff0e7819 */ /* 0x000fe4000001140a */
[----:B------:R-:W-:Y:S02]  /*cfe0*/  LEA.HI R7, R5, R5, RZ, 0x1 ;  /* 0x0000000505077211 */ /* 0x000fe400078f08ff */
[----:B------:R-:W-:Y:S02]  /*cff0*/  LEA.HI R14, R14, R9, RZ, 0x3 ;  /* 0x000000090e0e7211 */ /* 0x000fe400078f18ff */
[----:B------:R-:W-:Y:S02]  /*d000*/  LOP3.LUT R10, R10, 0x7ffffffc, RZ, 0xc0, !PT ;  /* 0x7ffffffc0a0a7812 */ /* 0x000fe400078ec0ff */
[----:B------:R-:W-:Y:S02]  /*d010*/  LOP3.LUT R14, R14, 0xfffffff8, RZ, 0xc0, !PT ;  /* 0xfffffff80e0e7812 */ /* 0x000fe400078ec0ff */
[----:B--2---:R-:W-:-:S03]  /*d020*/  ISETP.NE.AND P0, PT, R8, 0x1, PT ;  /* 0x000000010800780c */ /* 0x004fc60003f05270 */
[----:B------:R-:W-:Y:S01]  /*d030*/  IMAD.IADD R4, R9, 0x1, -R14 ;  /* 0x0000000109047824 */ /* 0x000fe200078e0a0e */
[----:B------:R-:W-:Y:S02]  /*d040*/  LOP3.LUT R14, R7, 0x1ffffffe, RZ, 0xc0, !PT ;  /* 0x1ffffffe070e7812 */ /* 0x000fe400078ec0ff */
[----:B------:R-:W-:Y:S01]  /*d050*/  SHF.R.S32.HI R7, RZ, 0x5, R12 ;  /* 0x00000005ff077819 */ /* 0x000fe2000001140c */
[----:B---3--:R-:W-:Y:S02]  /*d060*/  IMAD R12, R18, UR10, RZ ;  /* 0x0000000a120c7c24 */ /* 0x008fe4000f8e02ff */
[----:B------:R-:W-:Y:S01]  /*d070*/  IMAD.IADD R16, R5, 0x1, -R14 ;  /* 0x0000000105107824 */ /* 0x000fe200078e0a0e */
[----:B------:R-:W-:Y:S01]  /*d080*/  LEA R7, R7, R4, 0x4 ;  /* 0x0000000407077211 */ /* 0x000fe200078e20ff */
[----:B------:R-:W-:Y:S02]  /*d090*/  IMAD.U32 R5, RZ, RZ, UR5 ;  /* 0x00000005ff057e24 */ /* 0x000fe4000f8e00ff */
[----:B------:R-:W-:Y:S01]  /*d0a0*/  IMAD.U32 R4, RZ, RZ, UR4 ;  /* 0x00000004ff047e24 */ /* 0x000fe2000f8e00ff */
[----:B------:R-:W2:Y:S01]  /*d0b0*/  @P0 LDC R14, c[0x0][0xbec] ;  /* 0x0002fb00ff0e0b82 */ /* 0x000ea20000000800 */
[----:B------:R-:W-:Y:S01]  /*d0c0*/  IMAD R9, R6, 0x40, R7 ;  /* 0x0000004006097824 */ /* 0x000fe200078e0207 */
[----:B------:R-:W-:Y:S01]  /*d0d0*/  UIMAD.WIDE.U32 UR4, UR13, UR8, URZ ;  /* 0x000000080d0472a5 */ /* 0x000fe2000f8e003f */
[----:B------:R-:W-:Y:S01]  /*d0e0*/  IMAD.U32 R5, RZ, RZ, UR6 ;  /* 0x00000006ff057e24 */ /* 0x000fe2000f8e00ff */
[----:B------:R-:W-:Y:S01]  /*d0f0*/  UIMAD UR6, UR13, UR9, UR7 ;  /* 0x000000090d0672a4 */ /* 0x000fe2000f8e0207 */
[----:B------:R-:W-:-:S02]  /*d100*/  IMAD R6, R16, 0x8, R9 ;  /* 0x0000000810067824 */ /* 0x000fc400078e0209 */
[----:B------:R-:W-:Y:S01]  /*d110*/  IMAD R16, RZ, RZ, -UR13 ;  /* 0x8000000dff107e24 */ /* 0x000fe2000f8e02ff */
[----:B------:R-:W3:Y:S01]  /*d120*/  @P0 LDC R152, c[0x0][0xbec] ;  /* 0x0002fb00ff980b82 */ /* 0x000ee20000000800 */
[----:B------:R-:W-:Y:S01]  /*d130*/  UIADD3 UR6, UR5, UR6, URZ ;  /* 0x0000000605067290 */ /* 0x000fe2000fffe03f */
[----:B-1----:R-:W-:Y:S01]  /*d140*/  IMAD R11, R22, 0x80, R6 ;  /* 0x00000080160b7824 */ /* 0x002fe200078e0206 */
[----:B------:R-:W-:Y:S01]  /*d150*/  ULDC.64 UR8, c[0x0][0xb28] ;  /* 0x0002ca0000087ab9 */ /* 0x000fe20000000a00 */
[----:B----4-:R-:W-:Y:S02]  /*d160*/  IMAD R23, R23, R16, UR11 ;  /* 0x0000000b17177e24 */ /* 0x010fe4000f8e0210 */
[----:B------:R-:W-:Y:S02]  /*d170*/  IMAD R15, R19, UR12, R12 ;  /* 0x0000000c130f7c24 */ /* 0x000fe4000f8e020c */
[----:B------:R-:W1:Y:S01]  /*d180*/  @P0 LDC R17, c[0x0][0xbf0] ;  /* 0x0002fc00ff110b82 */ /* 0x000e620000000800 */
[----:B------:R-:W-:Y:S01]  /*d190*/  IMAD.WIDE.U32 R4, R18, UR12, R4 ;  /* 0x0000000c12047c25 */ /* 0x000fe2000f8e0004 */
[----:B------:R-:W-:-:S03]  /*d1a0*/  SHF.R.S32.HI R16, RZ, 0x1f, R23 ;  /* 0x0000001fff107819 */ /* 0x000fc60000011417 */
[----:B------:R-:W-:Y:S02]  /*d1b0*/  IMAD.U32 R7, RZ, RZ, UR5 ;  /* 0x00000005ff077e24 */ /* 0x000fe4000f8e00ff */
[----:B------:R-:W-:Y:S01]  /*d1c0*/  IMAD.U32 R6, RZ, RZ, UR4 ;  /* 0x00000004ff067e24 */ /* 0x000fe2000f8e00ff */
[----:B------:R-:W4:Y:S01]  /*d1d0*/  @P0 LDC R153, c[0x0][0xbf0] ;  /* 0x0002fc00ff990b82 */ /* 0x000f220000000800 */
[----:B--2---:R-:W-:Y:S01]  /*d1e0*/  @P0 IMAD.HI.U32 R12, R11, R14, RZ ;  /* 0x0000000e0b0c0227 */ /* 0x004fe200078e00ff */
[----:B------:R-:W-:-:S03]  /*d1f0*/  ULDC.64 UR4, c[0x0][0xbe0] ;  /* 0x0002f80000047ab9 */ /* 0x000fc60000000a00 */
[----:B------:R-:W-:Y:S01]  /*d200*/  IMAD.U32 R7, RZ, RZ, UR6 ;  /* 0x00000006ff077e24 */ /* 0x000fe2000f8e00ff */
[----:B------:R-:W-:Y:S01]  /*d210*/  ULDC.64 UR6, c[0x0][0xb48] ;  /* 0x0002d20000067ab9 */ /* 0x000fe20000000a00 */
[----:B------:R-:W-:Y:S02]  /*d220*/  IMAD.IADD R5, R5, 0x1, R15 ;  /* 0x0000000105057824 */ /* 0x000fe400078e020f */
[----:B0-----:R-:W-:Y:S02]  /*d230*/  IMAD R14, R20, UR10, RZ ;  /* 0x0000000a140e7c24 */ /* 0x001fe4000f8e02ff */
[----:B---3--:R-:W-:-:S04]  /*d240*/  @P0 IMAD.HI.U32 R152, R11, R152, RZ ;  /* 0x000000980b980227 */ /* 0x008fc800078e00ff */
[----:B------:R-:W-:Y:S01]  /*d250*/  IMAD.MOV.U32 R13, RZ, RZ, R11 ;  /* 0x000000ffff0d7224 */ /* 0x000fe200078e000b */
[----:B-1----:R-:W-:Y:S01]  /*d260*/  @P0 SHF.R.U32.HI R13, RZ, R17, R12 ;  /* 0x00000011ff0d0219 */ /* 0x002fe2000001160c */
[----:B------:R-:W-:Y:S02]  /*d270*/  IMAD R17, R21, UR12, R14 ;  /* 0x0000000c15117c24 */ /* 0x000fe4000f8e020e */
[----:B------:R-:W-:-:S04]  /*d280*/  IMAD.WIDE.U32 R6, R20, UR12, R6 ;  /* 0x0000000c14067c25 */ /* 0x000fc8000f8e0006 */
[----:B------:R-:W-:Y:S01]  /*d290*/  IMAD.MOV.U32 R15, RZ, RZ, R11 ;  /* 0x000000ffff0f7224 */ /* 0x000fe200078e000b */
[----:B----4-:R-:W-:Y:S01]  /*d2a0*/  @P0 SHF.R.U32.HI R15, RZ, R153, R152 ;  /* 0x00000099ff0f0219 */ /* 0x010fe20000011698 */
[----:B------:R-:W-:Y:S02]  /*d2b0*/  IMAD R12, R16, UR4, RZ ;  /* 0x00000004100c7c24 */ /* 0x000fe4000f8e02ff */
[----:B------:R-:W-:-:S04]  /*d2c0*/  IMAD.WIDE.U32 R4, R23, UR4, R4 ;  /* 0x0000000417047c25 */ /* 0x000fc8000f8e0004 */
[----:B------:R-:W-:Y:S01]  /*d2d0*/  IMAD.IADD R7, R7, 0x1, R17 ;  /* 0x0000000107077824 */ /* 0x000fe200078e0211 */
[----:B------:R-:W-:Y:S01]  /*d2e0*/  SHF.R.S32.HI R17, RZ, 0x1f, R13 ;  /* 0x0000001fff117819 */ /* 0x000fe2000001140d */
[----:B------:R-:W-:Y:S01]  /*d2f0*/  IMAD R14, R23, UR5, R12 ;  /* 0x00000005170e7c24 */ /* 0x000fe2000f8e020c */
[----:B------:R-:W-:Y:S01]  /*d300*/  IADD3 R4, P0, R13, R4, RZ ;  /* 0x000000040d047210 */ /* 0x000fe20007f1e0ff */
[----:B------:R-:W-:Y:S01]  /*d310*/  IMAD R16, R16, UR6, RZ ;  /* 0x0000000610107c24 */ /* 0x000fe2000f8e02ff */
[----:B------:R-:W-:Y:S01]  /*d320*/  SHF.R.S32.HI R12, RZ, 0x1f, R15 ;  /* 0x0000001fff0c7819 */ /* 0x000fe2000001140f */
[----:B------:R-:W-:Y:S01]  /*d330*/  IMAD.MOV R13, RZ, RZ, -R13 ;  /* 0x000000ffff0d7224 */ /* 0x000fe200078e0a0d */
[----:B------:R-:W-:Y:S01]  /*d340*/  ULDC.64 UR4, c[0x0][0xb30] ;  /* 0x0002cc0000047ab9 */ /* 0x000fe20000000a00 */
[----:B------:R-:W-:Y:S01]  /*d350*/  IMAD R19, R23, UR7, R16 ;  /* 0x0000000717137c24 */ /* 0x000fe2000f8e0210 */
[----:B------:R-:W-:Y:S01]  /*d360*/  IADD3.X R5, R17, R5, R14, P0, !PT ;  /* 0x0000000511057210 */ /* 0x000fe200007fe40e */
[----:B------:R-:W-:-:S02]  /*d370*/  IMAD.MOV R16, RZ, RZ, -R15 ;  /* 0x000000ffff107224 */ /* 0x000fc400078e0a0f */
[----:B------:R-:W-:Y:S02]  /*d380*/  IMAD R12, R12, UR4, RZ ;  /* 0x000000040c0c7c24 */ /* 0x000fe4000f8e02ff */
[----:B------:R-:W-:Y:S02]  /*d390*/  IMAD R13, R8, R13, R11 ;  /* 0x0000000d080d7224 */ /* 0x000fe400078e020b */
        /* <DEDUP_REMOVED lines=35> */
[-C--:B------:R-:W-:Y:S01]  /*d5d0*/  ISETP.GE.OR P1, PT, R11, R8.reuse, P0 ;  /* 0x000000080b00720c */ /* 0x080fe20000726670 */
[----:B------:R-:W-:Y:S01]  /*d5e0*/  IMAD.IADD R3, R3, 0x1, -R10 ;  /* 0x0000000103037824 */ /* 0x000fe200078e0a0a */
[----:B------:R-:W1:Y:S01]  /*d5f0*/  SHFL.IDX PT, R15, R17, 0x1, 0x1c1f ;  /* 0x003c1f00110f7f89 */ /* 0x000e6200000e0000 */
[-C--:B------:R-:W-:Y:S01]  /*d600*/  ISETP.GE.OR P0, PT, R9, R8.reuse, P0 ;  /* 0x000000080900720c */ /* 0x080fe20000706670 */
[----:B------:R-:W-:Y:S01]  /*d610*/  UPRMT UR4, URZ, 0x654, UR4 ;  /* 0x000006543f047896 */ /* 0x000fe20008000004 */
[----:B------:R-:W-:Y:S01]  /*d620*/  ISETP.GE.AND P2, PT, R11, R8, PT ;  /* 0x000000080b00720c */ /* 0x000fe20003f46270 */
[----:B------:R2:W3:Y:S01]  /*d630*/  SHFL.IDX PT, R4, R6, RZ, 0x1c1f ;  /* 0x001c1fff06047589 */ /* 0x0004e200000e0000 */
[----:B------:R-:W-:-:S03]  /*d640*/  IMAD.SHL.U32 R3, R3, 0x2, RZ ;  /* 0x0000000203037824 */ /* 0x000fc600078e00ff */
[----:B------:R2:W4:Y:S03]  /*d650*/  SHFL.IDX PT, R5, R7, RZ, 0x1c1f ;  /* 0x001c1fff07057589 */ /* 0x00052600000e0000 */
[----:B------:R-:W-:Y:S01]  /*d660*/  SYNCS.ARRIVE.TRANS64.RED.A1T0 RZ, [UR4], RZ ;  /* 0x000000ffffff79a7 */ /* 0x000fe20008100404 */
[----:B0-----:R2:W-:Y:S04]  /*d670*/  @!P1 ST.E desc[UR14][R12.64], R0 ;  /* 0x000000000c009985 */ /* 0x0015e8000c10190e */
[----:B-1----:R2:W-:Y:S01]  /*d680*/  @!P0 ST.E desc[UR14][R14.64], R2 ;  /* 0x000000020e008985 */ /* 0x0025e2000c10190e */
[----:B------:R-:W-:Y:S05]  /*d690*/  @P2 BRA `(.L_x_1046) ;  /* 0x0000000800fc2947 */ /* 0x000fea0003800000 */
[C---:B--2---:R-:W-:Y:S01]  /*d6a0*/  VIADD R0, R3.reuse, 0x8 ;  /* 0x0000000803007836 */ /* 0x044fe20000000000 */
[----:B------:R-:W-:Y:S01]  /*d6b0*/  ULDC UR4, c[0x0][0xac8] ;  /* 0x0002b20000047ab9 */ /* 0x000fe20000000800 */
[C---:B------:R-:W-:Y:S01]  /*d6c0*/  VIADD R2, R3.reuse, 0x10 ;  /* 0x0000001003027836 */ /* 0x040fe20000000000 */
[C---:B------:R-:W-:Y:S01]  /*d6d0*/  ISETP.GE.AND P2, PT, R3.reuse, UR4, PT ;  /* 0x0000000403007c0c */ /* 0x040fe2000bf46270 */
[C---:B------:R-:W-:Y:S01]  /*d6e0*/  VIADD R10, R3.reuse, 0x18 ;  /* 0x00000018030a7836 */ /* 0x040fe20000000000 */
[----:B------:R-:W-:Y:S01]  /*d6f0*/  ISETP.GE.AND P3, PT, R0, UR4, PT ;  /* 0x0000000400007c0c */ /* 0x000fe2000bf66270 */
[C---:B------:R-:W-:Y:S01]  /*d700*/  VIADD R18, R3.reuse, 0x20 ;  /* 0x0000002003127836 */ /* 0x040fe20000000000 */
[----:B------:R-:W-:Y:S01]  /*d710*/  ISETP.GE.AND P4, PT, R2, UR4, PT ;  /* 0x0000000402007c0c */ /* 0x000fe2000bf86270 */
[C---:B------:R-:W-:Y:S01]  /*d720*/  VIADD R19, R3.reuse, 0x28 ;  /* 0x0000002803137836 */ /* 0x040fe20000000000 */
[----:B------:R-:W-:Y:S01]  /*d730*/  ISETP.GE.AND P5, PT, R10, UR4, PT ;  /* 0x000000040a007c0c */ /* 0x000fe2000bfa6270 */
[----:B------:R-:W-:Y:S01]  /*d740*/  ULDC.64 UR6, c[0x0][0x208] ;  /* 0x0000820000067ab9 */ /* 0x000fe20000000a00 */
[----:B------:R-:W-:Y:S01]  /*d750*/  ISETP.GE.AND P0, PT, R18, UR4, PT ;  /* 0x0000000412007c0c */ /* 0x000fe2000bf06270 */
[----:B------:R-:W-:Y:S01]  /*d760*/  VIADD R20, R3, 0x40 ;  /* 0x0000004003147836 */ /* 0x000fe20000000000 */
[----:B------:R-:W-:Y:S01]  /*d770*/  ISETP.GE.AND P1, PT, R19, UR4, PT ;  /* 0x0000000413007c0c */ /* 0x000fe2000bf26270 */
[----:B------:R-:W-:-:S02]  /*d780*/  VIADD R21, R3, 0x48 ;  /* 0x0000004803157836 */ /* 0x000fc40000000000 */
[C---:B------:R-:W-:Y:S02]  /*d790*/  VIADD R22, R3.reuse, 0x50 ;  /* 0x0000005003167836 */ /* 0x040fe40000000000 */
[----:B------:R-:W-:Y:S02]  /*d7a0*/  @!P3 LEA.HI R0, R0, R0, RZ, 0x1 ;  /* 0x000000000000b211 */ /* 0x000fe400078f08ff */
[----:B------:R-:W-:Y:S02]  /*d7b0*/  @!P4 LEA.HI R2, R2, R2, RZ, 0x1 ;  /* 0x000000020202c211 */ /* 0x000fe400078f08ff */
[----:B------:R-:W-:Y:S02]  /*d7c0*/  @!P5 LEA.HI R10, R10, R10, RZ, 0x1 ;  /* 0x0000000a0a0ad211 */ /* 0x000fe400078f08ff */
[----:B------:R-:W-:Y:S01]  /*d7d0*/  @!P3 LOP3.LUT R13, R0, 0xfffffffe, RZ, 0xc0, !PT ;  /* 0xfffffffe000db812 */ /* 0x000fe200078ec0ff */
[C---:B------:R-:W-:Y:S01]  /*d7e0*/  VIADD R0, R3.reuse, 0x30 ;  /* 0x0000003003007836 */ /* 0x040fe20000000000 */
[----:B------:R-:W-:Y:S01]  /*d7f0*/  @!P4 LOP3.LUT R15, R2, 0xfffffffe, RZ, 0xc0, !PT ;  /* 0xfffffffe020fc812 */ /* 0x000fe200078ec0ff */
[C---:B------:R-:W-:Y:S01]  /*d800*/  VIADD R2, R3.reuse, 0x38 ;  /* 0x0000003803027836 */ /* 0x040fe20000000000 */
[----:B------:R-:W-:Y:S01]  /*d810*/  @!P5 LOP3.LUT R17, R10, 0xfffffffe, RZ, 0xc0, !PT ;  /* 0xfffffffe0a11d812 */ /* 0x000fe200078ec0ff */
[----:B---34-:R-:W-:Y:S01]  /*d820*/  @!P2 IMAD.WIDE R10, R3, 0x4, R4 ;  /* 0x00000004030aa825 */ /* 0x018fe200078e0204 */
[----:B------:R-:W-:-:S02]  /*d830*/  ISETP.GE.AND P6, PT, R22, UR4, PT ;  /* 0x0000000416007c0c */ /* 0x000fc4000bfc6270 */
[----:B------:R-:W-:Y:S01]  /*d840*/  @!P0 LEA.HI R18, R18, R18, RZ, 0x1 ;  /* 0x0000001212128211 */ /* 0x000fe200078f08ff */
[--C-:B------:R-:W-:Y:S01]  /*d850*/  @!P3 IMAD.WIDE R12, R13, 0x4, R4.reuse ;  /* 0x000000040d0cb825 */ /* 0x100fe200078e0204 */
[----:B------:R0:W-:Y:S01]  /*d860*/  @!P2 ST.E.64 desc[UR6][R10.64], R24 ;  /* 0x000000180a00a985 */ /* 0x0001e2000c101b06 */
[----:B------:R-:W-:Y:S02]  /*d870*/  ISETP.GE.AND P2, PT, R0, UR4, PT ;  /* 0x0000000400007c0c */ /* 0x000fe4000bf46270 */
[--C-:B------:R-:W-:Y:S01]  /*d880*/  @!P4 IMAD.WIDE R14, R15, 0x4, R4.reuse ;  /* 0x000000040f0ec825 */ /* 0x100fe200078e0204 */
[----:B------:R1:W-:Y:S01]  /*d890*/  @!P3 ST.E.64 desc[UR6][R12.64], R28 ;  /* 0x0000001c0c00b985 */ /* 0x0003e2000c101b06 */
[----:B------:R-:W-:Y:S02]  /*d8a0*/  ISETP.GE.AND P3, PT, R2, UR4, PT ;  /* 0x0000000402007c0c */ /* 0x000fe4000bf66270 */
[----:B------:R-:W-:Y:S01]  /*d8b0*/  @!P5 IMAD.WIDE R16, R17, 0x4, R4 ;  /* 0x000000041110d825 */ /* 0x000fe200078e0204 */
[----:B------:R2:W-:Y:S01]  /*d8c0*/  @!P4 ST.E.64 desc[UR6][R14.64], R32 ;  /* 0x000000200e00c985 */ /* 0x0005e2000c101b06 */
[----:B------:R-:W-:-:S02]  /*d8d0*/  ISETP.GE.AND P4, PT, R20, UR4, PT ;  /* 0x0000000414007c0c */ /* 0x000fc4000bf86270 */
[----:B------:R-:W-:Y:S01]  /*d8e0*/  @!P1 LEA.HI R19, R19, R19, RZ, 0x1 ;  /* 0x0000001313139211 */ /* 0x000fe200078f08ff */
[----:B------:R3:W-:Y:S01]  /*d8f0*/  @!P5 ST.E.64 desc[UR6][R16.64], R36 ;  /* 0x000000241000d985 */ /* 0x0007e2000c101b06 */
[----:B------:R-:W-:Y:S01]  /*d900*/  ISETP.GE.AND P5, PT, R21, UR4, PT ;  /* 0x0000000415007c0c */ /* 0x000fe2000bfa6270 */
[C---:B0-----:R-:W-:Y:S01]  /*d910*/  VIADD R24, R3.reuse, 0x58 ;  /* 0x0000005803187836 */ /* 0x041fe20000000000 */
[----:B------:R-:W-:Y:S01]  /*d920*/  @!P0 LOP3.LUT R11, R18, 0xfffffffe, RZ, 0xc0, !PT ;  /* 0xfffffffe120b8812 */ /* 0x000fe200078ec0ff */
[----:B------:R-:W-:Y:S01]  /*d930*/  VIADD R25, R3, 0x60 ;  /* 0x0000006003197836 */ /* 0x000fe20000000000 */
[----:B------:R-:W-:Y:S02]  /*d940*/  @!P2 LEA.HI R0, R0, R0, RZ, 0x1 ;  /* 0x000000000000a211 */ /* 0x000fe400078f08ff */
[----:B-1----:R-:W-:Y:S01]  /*d950*/  @!P1 LOP3.LUT R13, R19, 0xfffffffe, RZ, 0xc0, !PT ;  /* 0xfffffffe130d9812 */ /* 0x002fe200078ec0ff */
[----:B------:R-:W-:Y:S01]  /*d960*/  @!P0 IMAD.WIDE R10, R11, 0x4, R4 ;  /* 0x000000040b0a8825 */ /* 0x000fe200078e0204 */
[----:B------:R-:W-:-:S02]  /*d970*/  @!P3 LEA.HI R2, R2, R2, RZ, 0x1 ;  /* 0x000000020202b211 */ /* 0x000fc400078f08ff */
[----:B------:R-:W-:Y:S01]  /*d980*/  @!P4 LEA.HI R20, R20, R20, RZ, 0x1 ;  /* 0x000000141414c211 */ /* 0x000fe200078f08ff */
[----:B------:R-:W-:Y:S01]  /*d990*/  @!P1 IMAD.WIDE R12, R13, 0x4, R4 ;  /* 0x000000040d0c9825 */ /* 0x000fe200078e0204 */
[----:B------:R-:W-:Y:S01]  /*d9a0*/  @!P6 LEA.HI R22, R22, R22, RZ, 0x1 ;  /* 0x000000161616e211 */ /* 0x000fe200078f08ff */
[----:B------:R0:W-:Y:S01]  /*d9b0*/  @!P0 ST.E.64 desc[UR6][R10.64], R40 ;  /* 0x000000280a008985 */ /* 0x0001e2000c101b06 */
[----:B------:R-:W-:Y:S02]  /*d9c0*/  @!P5 LEA.HI R21, R21, R21, RZ, 0x1 ;  /* 0x000000151515d211 */ /* 0x000fe400078f08ff */
[----:B--2---:R-:W-:Y:S01]  /*d9d0*/  @!P2 LOP3.LUT R15, R0, 0xfffffffe, RZ, 0xc0, !PT ;  /* 0xfffffffe000fa812 */ /* 0x004fe200078ec0ff */
[----:B------:R1:W-:Y:S01]  /*d9e0*/  @!P1 ST.E.64 desc[UR6][R12.64], R44 ;  /* 0x0000002c0c009985 */ /* 0x0003e2000c101b06 */
[----:B---3--:R-:W-:Y:S01]  /*d9f0*/  @!P3 LOP3.LUT R17, R2, 0xfffffffe, RZ, 0xc0, !PT ;  /* 0xfffffffe0211b812 */ /* 0x008fe200078ec0ff */
[C---:B------:R-:W-:Y:S01]  /*da00*/  VIADD R0, R3.reuse, 0x68 ;  /* 0x0000006803007836 */ /* 0x040fe20000000000 */
[----:B------:R-:W-:Y:S01]  /*da10*/  @!P4 LOP3.LUT R19, R20, 0xfffffffe, RZ, 0xc0, !PT ;  /* 0xfffffffe1413c812 */ /* 0x000fe200078ec0ff */
[----:B------:R-:W-:Y:S01]  /*da20*/  VIADD R20, R3, 0x78 ;  /* 0x0000007803147836 */ /* 0x000fe20000000000 */
[----:B------:R-:W-:-:S02]  /*da30*/  @!P5 LOP3.LUT R21, R21, 0xfffffffe, RZ, 0xc0, !PT ;  /* 0xfffffffe1515d812 */ /* 0x000fc400078ec0ff */
[----:B------:R-:W-:Y:S01]  /*da40*/  @!P6 LOP3.LUT R23, R22, 0xfffffffe, RZ, 0xc0, !PT ;  /* 0xfffffffe1617e812 */ /* 0x000fe200078ec0ff */
        /* <DEDUP_REMOVED lines=23> */
[----:B------:R-:W-:Y:S01]  /*dbc0*/  VIADD R24, R3, 0x90 ;  /* 0x0000009003187836 */ /* 0x000fe20000000000 */
[----:B-1----:R-:W-:Y:S01]  /*dbd0*/  @!P0 LOP3.LUT R13, R25, 0xfffffffe, RZ, 0xc0, !PT ;  /* 0xfffffffe190d8812 */ /* 0x002fe200078ec0ff */
[----:B------:R-:W-:Y:S01]  /*dbe0*/  VIADD R25, R3, 0x98 ;  /* 0x0000009803197836 */ /* 0x000fe20000000000 */
[----:B------:R-:W-:Y:S01]  /*dbf0*/  @!P2 LEA.HI R0, R0, R0, RZ, 0x1 ;  /* 0x000000000000a211 */ /* 0x000fe200078f08ff */
[----:B------:R-:W-:Y:S01]  /*dc00*/  @!P1 IMAD.WIDE R10, R11, 0x4, R4 ;  /* 0x000000040b0a9825 */ /* 0x000fe200078e0204 */
[----:B------:R-:W-:-:S02]  /*dc10*/  @!P5 LEA.HI R20, R20, R20, RZ, 0x1 ;  /* 0x000000141414d211 */ /* 0x000fc400078f08ff */
[----:B------:R-:W-:Y:S01]  /*dc20*/  @!P6 LEA.HI R2, R2, R2, RZ, 0x1 ;  /* 0x000000020202e211 */ /* 0x000fe200078f08ff */
[--C-:B------:R-:W-:Y:S01]  /*dc30*/  @!P0 IMAD.WIDE R12, R13, 0x4, R4.reuse ;  /* 0x000000040d0c8825 */ /* 0x100fe200078e0204 */
[----:B------:R-:W-:Y:S01]  /*dc40*/  @!P3 LEA.HI R22, R22, R22, RZ, 0x1 ;  /* 0x000000161616b211 */ /* 0x000fe200078f08ff */
[----:B------:R0:W-:Y:S01]  /*dc50*/  @!P1 ST.E.64 desc[UR6][R10.64], R68 ;  /* 0x000000440a009985 */ /* 0x0001e2000c101b06 */
[----:B------:R-:W-:Y:S02]  /*dc60*/  @!P4 LEA.HI R21, R21, R21, RZ, 0x1 ;  /* 0x000000151515c211 */ /* 0x000fe400078f08ff */
[----:B--2---:R-:W-:Y:S01]  /*dc70*/  @!P2 LOP3.LUT R15, R0, 0xfffffffe, RZ, 0xc0, !PT ;  /* 0xfffffffe000fa812 */ /* 0x004fe200078ec0ff */
[----:B------:R1:W-:Y:S01]  /*dc80*/  @!P0 ST.E.64 desc[UR6][R12.64], R72 ;  /* 0x000000480c008985 */ /* 0x0003e2000c101b06 */
[----:B---3--:R-:W-:Y:S01]  /*dc90*/  @!P6 LOP3.LUT R17, R2, 0xfffffffe, RZ, 0xc0, !PT ;  /* 0xfffffffe0211e812 */ /* 0x008fe200078ec0ff */
[C---:B------:R-:W-:Y:S01]  /*dca0*/  VIADD R0, R3.reuse, 0xa0 ;  /* 0x000000a003007836 */ /* 0x040fe20000000000 */
[----:B----4-:R-:W-:Y:S01]  /*dcb0*/  @!P5 LOP3.LUT R19, R20, 0xfffffffe, RZ, 0xc0, !PT ;  /* 0xfffffffe1413d812 */ /* 0x010fe200078ec0ff */
[----:B------:R-:W-:Y:S01]  /*dcc0*/  VIADD R2, R3, 0xa8 ;  /* 0x000000a803027836 */ /* 0x000fe20000000000 */
[----:B------:R-:W-:Y:S01]  /*dcd0*/  @!P4 LOP3.LUT R21, R21, 0xfffffffe, RZ, 0xc0, !PT ;  /* 0xfffffffe1515c812 */ /* 0x000fe200078ec0ff */
[C---:B------:R-:W-:Y:S01]  /*dce0*/  VIADD R20, R3.reuse, 0xb0 ;  /* 0x000000b003147836 */ /* 0x040fe20000000000 */
        /* <DEDUP_REMOVED lines=13> */
[----:B------:R-:W-:-:S02]  /*ddc0*/  @!P0 LEA.HI R24, R24, R24, RZ, 0x1 ;  /* 0x0000001818188211 */ /* 0x000fc400078f08ff */
        /* <DEDUP_REMOVED lines=8> */
[----:B0-----:R-:W-:Y:S02]  /*de50*/  @!P0 LOP3.LUT R11, R24, 0xfffffffe, RZ, 0xc0, !PT ;  /* 0xfffffffe180b8812 */ /* 0x001fe400078ec0ff */
[----:B------:R-:W-:Y:S02]  /*de60*/  @!P2 LEA.HI R0, R0, R0, RZ, 0x1 ;  /* 0x000000000000a211 */ /* 0x000fe400078f08ff */
[----:B-1----:R-:W-:Y:S01]  /*de70*/  @!P1 LOP3.LUT R13, R25, 0xfffffffe, RZ, 0xc0, !PT ;  /* 0xfffffffe190d9812 */ /* 0x002fe200078ec0ff */
[--C-:B------:R-:W-:Y:S01]  /*de80*/  @!P0 IMAD.WIDE R10, R11, 0x4, R4.reuse ;  /* 0x000000040b0a8825 */ /* 0x100fe200078e0204 */
[----:B------:R-:W-:Y:S02]  /*de90*/  @!P4 LEA.HI R20, R20, R20, RZ, 0x1 ;  /* 0x000000141414c211 */ /* 0x000fe400078f08ff */
[----:B------:R-:W-:Y:S01]  /*dea0*/  @!P3 LEA.HI R2, R2, R2, RZ, 0x1 ;  /* 0x000000020202b211 */ /* 0x000fe200078f08ff */
[--C-:B------:R-:W-:Y:S01]  /*deb0*/  @!P1 IMAD.WIDE R12, R13, 0x4, R4.reuse ;  /* 0x000000040d0c9825 */ /* 0x100fe200078e0204 */
[----:B--2---:R-:W-:Y:S01]  /*dec0*/  @!P2 LOP3.LUT R15, R0, 0xfffffffe, RZ, 0xc0, !PT ;  /* 0xfffffffe000fa812 */ /* 0x004fe200078ec0ff */
[----:B------:R0:W-:Y:S01]  /*ded0*/  @!P0 ST.E.64 desc[UR6][R10.64], R96 ;  /* 0x000000600a008985 */ /* 0x0001e2000c101b06 */
[----:B------:R-:W-:Y:S01]  /*dee0*/  @!P5 LEA.HI R21, R21, R21, RZ, 0x1 ;  /* 0x000000151515d211 */ /* 0x000fe200078f08ff */
[----:B------:R-:W-:Y:S01]  /*def0*/  VIADD R0, R3, 0xc8 ;  /* 0x000000c803007836 */ /* 0x000fe20000000000 */
[----:B---3--:R-:W-:Y:S01]  /*df00*/  @!P3 LOP3.LUT R17, R2, 0xfffffffe, RZ, 0xc0, !PT ;  /* 0xfffffffe0211b812 */ /* 0x008fe200078ec0ff */
[--C-:B------:R-:W-:Y:S01]  /*df10*/  @!P2 IMAD.WIDE R14, R15, 0x4, R4.reuse ;  /* 0x000000040f0ea825 */ /* 0x100fe200078e0204 */
[----:B------:R-:W-:Y:S01]  /*df20*/  @!P6 LEA.HI R22, R22, R22, RZ, 0x1 ;  /* 0x000000161616e211 */ /* 0x000fe200078f08ff */
[----:B------:R1:W-:Y:S01]  /*df30*/  @!P1 ST.E.64 desc[UR6][R12.64], R100 ;  /* 0x000000640c009985 */ /* 0x0003e2000c101b06 */
[----:B----4-:R-:W-:Y:S01]  /*df40*/  @!P4 LOP3.LUT R19, R20, 0xfffffffe, RZ, 0xc0, !PT ;  /* 0xfffffffe1413c812 */ /* 0x010fe200078ec0ff */
[----:B------:R-:W-:Y:S01]  /*df50*/  VIADD R2, R3, 0xd0 ;  /* 0x000000d003027836 */ /* 0x000fe20000000000 */
[----:B------:R-:W-:Y:S01]  /*df60*/  @!P5 LOP3.LUT R21, R21, 0xfffffffe, RZ, 0xc0, !PT ;  /* 0xfffffffe1515d812 */ /* 0x000fe200078ec0ff */
[----:B------:R2:W-:Y:S01]  /*df70*/  @!P2 ST.E.64 desc[UR6][R14.64], R104 ;  /* 0x000000680e00a985 */ /* 0x0005e2000c101b06 */
[----:B------:R-:W-:Y:S01]  /*df80*/  @!P6 LOP3.LUT R23, R22, 0xfffffffe, RZ, 0xc0, !PT ;  /* 0xfffffffe1617e812 */ /* 0x000fe200078ec0ff */
[----:B------:R-:W-:Y:S01]  /*df90*/  VIADD R20, R3, 0xd8 ;  /* 0x000000d803147836 */ /* 0x000fe20000000000 */
[----:B------:R-:W-:Y:S01]  /*dfa0*/  ISETP.GE.AND P0, PT, R0, UR4, PT ;  /* 0x0000000400007c0c */ /* 0x000fe2000bf06270 */
[----:B0-----:R-:W-:Y:S01]  /*dfb0*/  @!P3 IMAD.WIDE R10, R17, 0x4, R4 ;  /* 0x00000004110ab825 */ /* 0x001fe200078e0204 */
[----:B------:R-:W-:-:S02]  /*dfc0*/  ISETP.GE.AND P1, PT, R2, UR4, PT ;  /* 0x0000000402007c0c */ /* 0x000fc4000bf26270 */
[----:B------:R-:W-:Y:S01]  /*dfd0*/  ISETP.GE.AND P2, PT, R20, UR4, PT ;  /* 0x0000000414007c0c */ /* 0x000fe2000bf46270 */
[--C-:B------:R-:W-:Y:S01]  /*dfe0*/  @!P5 IMAD.WIDE R16, R21, 0x4, R4.reuse ;  /* 0x000000041510d825 */ /* 0x100fe200078e0204 */
[----:B------:R0:W-:Y:S03]  /*dff0*/  @!P3 ST.E.64 desc[UR6][R10.64], R108 ;  /* 0x0000006c0a00b985 */ /* 0x0001e6000c101b06 */
[----:B-1----:R-:W-:-:S04]  /*e000*/  @!P4 IMAD.WIDE R12, R19, 0x4, R4 ;  /* 0x00000004130cc825 */ /* 0x002fc800078e0204 */
[----:B------:R-:W-:Y:S01]  /*e010*/  @!P6 IMAD.WIDE R18, R23, 0x4, R4 ;  /* 0x000000041712e825 */ /* 0x000fe200078e0204 */
[----:B------:R1:W-:Y:S01]  /*e020*/  @!P4 ST.E.64 desc[UR6][R12.64], R112 ;  /* 0x000000700c00c985 */ /* 0x0003e2000c101b06 */
[----:B------:R-:W-:Y:S02]  /*e030*/  @!P0 LEA.HI R0, R0, R0, RZ, 0x1 ;  /* 0x0000000000008211 */ /* 0x000fe400078f08ff */
[C---:B------:R-:W-:Y:S01]  /*e040*/  VIADD R21, R3.reuse, 0xe0 ;  /* 0x000000e003157836 */ /* 0x040fe20000000000 */
[----:B------:R3:W-:Y:S01]  /*e050*/  @!P5 ST.E.64 desc[UR6][R16.64], R116 ;  /* 0x000000741000d985 */ /* 0x0007e2000c101b06 */
[C---:B--2---:R-:W-:Y:S01]  /*e060*/  VIADD R14, R3.reuse, 0xe8 ;  /* 0x000000e8030e7836 */ /* 0x044fe20000000000 */
[----:B------:R-:W-:Y:S01]  /*e070*/  @!P1 LEA.HI R2, R2, R2, RZ, 0x1 ;  /* 0x0000000202029211 */ /* 0x000fe200078f08ff */
[C---:B0-----:R-:W-:Y:S01]  /*e080*/  VIADD R11, R3.reuse, 0xf8 ;  /* 0x000000f8030b7836 */ /* 0x041fe20000000000 */
[----:B------:R0:W-:Y:S01]  /*e090*/  @!P6 ST.E.64 desc[UR6][R18.64], R120 ;  /* 0x000000781200e985 */ /* 0x0001e2000c101b06 */
[----:B------:R-:W-:Y:S01]  /*e0a0*/  VIADD R15, R3, 0xf0 ;  /* 0x000000f0030f7836 */ /* 0x000fe20000000000 */
[----:B------:R-:W-:-:S02]  /*e0b0*/  ISETP.GE.AND P3, PT, R21, UR4, PT ;  /* 0x0000000415007c0c */ /* 0x000fc4000bf66270 */
[----:B------:R-:W-:Y:S02]  /*e0c0*/  ISETP.GE.AND P6, PT, R11, UR4, PT ;  /* 0x000000040b007c0c */ /* 0x000fe4000bfc6270 */
[----:B------:R-:W-:Y:S02]  /*e0d0*/  ISETP.GE.AND P4, PT, R14, UR4, PT ;  /* 0x000000040e007c0c */ /* 0x000fe4000bf86270 */
[----:B------:R-:W-:Y:S02]  /*e0e0*/  ISETP.GE.AND P5, PT, R15, UR4, PT ;  /* 0x000000040f007c0c */ /* 0x000fe4000bfa6270 */
[----:B------:R-:W-:Y:S02]  /*e0f0*/  @!P2 LEA.HI R20, R20, R20, RZ, 0x1 ;  /* 0x000000141414a211 */ /* 0x000fe400078f08ff */
[----:B-1----:R-:W-:-:S03]  /*e100*/  @!P1 LOP3.LUT R13, R2, 0xfffffffe, RZ, 0xc0, !PT ;  /* 0xfffffffe020d9812 */ /* 0x002fc600078ec0ff */
[----:B------:R-:W-:Y:S02]  /*e110*/  @!P3 LEA.HI R21, R21, R21, RZ, 0x1 ;  /* 0x000000151515b211 */ /* 0x000fe400078f08ff */
[----:B------:R-:W-:Y:S02]  /*e120*/  @!P6 LEA.HI R12, R11, R11, RZ, 0x1 ;  /* 0x0000000b0b0ce211 */ /* 0x000fe400078f08ff */
[----:B------:R-:W-:Y:S02]  /*e130*/  @!P4 LEA.HI R14, R14, R14, RZ, 0x1 ;  /* 0x0000000e0e0ec211 */ /* 0x000fe400078f08ff */
[----:B------:R-:W-:Y:S02]  /*e140*/  @!P5 LEA.HI R10, R15, R15, RZ, 0x1 ;  /* 0x0000000f0f0ad211 */ /* 0x000fe400078f08ff */
[----:B------:R-:W-:Y:S02]  /*e150*/  @!P0 LOP3.LUT R11, R0, 0xfffffffe, RZ, 0xc0, !PT ;  /* 0xfffffffe000b8812 */ /* 0x000fe400078ec0ff */
[----:B------:R-:W-:-:S02]  /*e160*/  @!P2 LOP3.LUT R15, R20, 0xfffffffe, RZ, 0xc0, !PT ;  /* 0xfffffffe140fa812 */ /* 0x000fc400078ec0ff */
[----:B---3--:R-:W-:Y:S02]  /*e170*/  @!P3 LOP3.LUT R17, R21, 0xfffffffe, RZ, 0xc0, !PT ;  /* 0xfffffffe1511b812 */ /* 0x008fe400078ec0ff */
[----:B0-----:R-:W-:Y:S01]  /*e180*/  @!P4 LOP3.LUT R19, R14, 0xfffffffe, RZ, 0xc0, !PT ;  /* 0xfffffffe0e13c812 */ /* 0x001fe200078ec0ff */
[--C-:B------:R-:W-:Y:S01]  /*e190*/  @!P2 IMAD.WIDE R14, R15, 0x4, R4.reuse ;  /* 0x000000040f0ea825 */ /* 0x100fe200078e0204 */
[----:B------:R-:W-:Y:S02]  /*e1a0*/  @!P5 LOP3.LUT R21, R10, 0xfffffffe, RZ, 0xc0, !PT ;  /* 0xfffffffe0a15d812 */ /* 0x000fe400078ec0ff */
        /* <DEDUP_REMOVED lines=14> */
.L_x_1046:
[----:B------:R-:W-:Y:S05]  /*e290*/  BSYNC B0 ;  /* 0x0000000000007941 */ /* 0x000fea0003800000 */
.L_x_1045:
[----:B------:R-:W-:Y:S01]  /*e2a0*/  ISETP.GE.AND P0, PT, R9, R8, PT ;  /* 0x000000080900720c */ /* 0x000fe20003f06270 */
[----:B0---4-:R0:W1:Y:S04]  /*e2b0*/  SHFL.IDX PT, R5, R7, 0x1, 0x1c1f ;  /* 0x003c1f0007057f89 */ /* 0x01106800000e0000 */
[----:B---3--:R0:W3:Y:S08]  /*e2c0*/  SHFL.IDX PT, R4, R6, 0x1, 0x1c1f ;  /* 0x003c1f0006047f89 */ /* 0x0080f000000e0000 */
[----:B0-----:R-:W-:Y:S05]  /*e2d0*/  @P0 BRA `(.L_x_965) ;  /* 0x0000005c00300947 */ /* 0x001fea0003800000 */
[C---:B--2---:R-:W-:Y:S01]  /*e2e0*/  VIADD R0, R3.reuse, 0x8 ;  /* 0x0000000803007836 */ /* 0x044fe20000000000 */
[C---:B------:R-:W-:Y:S01]  /*e2f0*/  IADD3 R2, R3.reuse, 0x10, RZ ;  /* 0x0000001003027810 */ /* 0x040fe20007ffe0ff */
[----:B------:R-:W-:Y:S01]  /*e300*/  ULDC UR4, c[0x0][0xac8] ;  /* 0x0002b20000047ab9 */ /* 0x000fe20000000800 */
[C---:B------:R-:W-:Y:S01]  /*e310*/  VIADD R12, R3.reuse, 0x18 ;  /* 0x00000018030c7836 */ /* 0x040fe20000000000 */
[C---:B------:R-:W-:Y:S01]  /*e320*/  ISETP.GE.AND P0, PT, R3.reuse, UR4, PT ;  /* 0x0000000403007c0c */ /* 0x040fe2000bf06270 */
[C---:B------:R-:W-:Y:S01]  /*e330*/  VIADD R13, R3.reuse, 0x20 ;  /* 0x00000020030d7836 */ /* 0x040fe20000000000 */
[----:B------:R-:W-:Y:S01]  /*e340*/  ISETP.GE.AND P1, PT, R0, UR4, PT ;  /* 0x0000000400007c0c */ /* 0x000fe2000bf26270 */
[----:B------:R-:W-:Y:S01]  /*e350*/  ULDC.64 UR6, c[0x0][0x208] ;  /* 0x0000820000067ab9 */ /* 0x000fe20000000a00 */
[----:B------:R-:W-:Y:S01]  /*e360*/  ISETP.GE.AND P2, PT, R2, UR4, PT ;  /* 0x0000000402007c0c */ /* 0x000fe2000bf46270 */
[C---:B------:R-:W-:Y:S01]  /*e370*/  VIADD R14, R3.reuse, 0x38 ;  /* 0x00000038030e7836 */ /* 0x040fe20000000000 */
[----:B------:R-:W-:Y:S01]  /*e380*/  ISETP.GE.AND P5, PT, R12, UR4, PT ;  /* 0x000000040c007c0c */ /* 0x000fe2000bfa6270 */
[----:B------:R-:W-:Y:S01]  /*e390*/  VIADD R15, R3, 0x40 ;  /* 0x00000040030f7836 */ /* 0x000fe20000000000 */
[----:B------:R-:W-:Y:S01]  /*e3a0*/  ISETP.GE.AND P6, PT, R13, UR4, PT ;  /* 0x000000040d007c0c */ /* 0x000fe2000bfc6270 */
[----:B------:R-:W-:-:S02]  /*e3b0*/  VIADD R16, R3, 0x48 ;  /* 0x0000004803107836 */ /* 0x000fc40000000000 */
[----:B------:R-:W-:Y:S01]  /*e3c0*/  VIADD R18, R3, 0x50 ;  /* 0x0000005003127836 */ /* 0x000fe20000000000 */
[----:B------:R-:W-:Y:S01]  /*e3d0*/  ISETP.GE.AND P3, PT, R15, UR4, PT ;  /* 0x000000040f007c0c */ /* 0x000fe2000bf66270 */
[C-C-:B-1-3--:R-:W-:Y:S01]  /*e3e0*/  @!P0 IMAD.WIDE R6, R3.reuse, 0x4, R4.reuse ;  /* 0x0000000403068825 */ /* 0x14afe200078e0204 */
[----:B------:R-:W-:Y:S02]  /*e3f0*/  ISETP.GE.AND P4, PT, R16, UR4, PT ;  /* 0x0000000410007c0c */ /* 0x000fe4000bf86270 */
[----:B------:R-:W-:Y:S01]  /*e400*/  @!P1 LEA.HI R0, R0, R0, RZ, 0x1 ;  /* 0x0000000000009211 */ /* 0x000fe200078f08ff */
[C---:B------:R-:W-:Y:S01]  /*e410*/  VIADD R20, R3.reuse, 0x58 ;  /* 0x0000005803147836 */ /* 0x040fe20000000000 */
[----:B------:R-:W-:Y:S01]  /*e420*/  @!P2 LEA.HI R2, R2, R2, RZ, 0x1 ;  /* 0x000000020202a211 */ /* 0x000fe200078f08ff */
[----:B------:R0:W-:Y:S01]  /*e430*/  @!P0 ST.E.64 desc[UR6][R6.64], R26 ;  /* 0x0000001a06008985 */ /* 0x0001e2000c101b06 */
[----:B------:R-:W-:Y:S01]  /*e440*/  @!P1 LOP3.LUT R9, R0, 0xfffffffe, RZ, 0xc0, !PT ;  /* 0xfffffffe00099812 */ /* 0x000fe200078ec0ff */
[C---:B------:R-:W-:Y:S01]  /*e450*/  VIADD R0, R3.reuse, 0x28 ;  /* 0x0000002803007836 */ /* 0x040fe20000000000 */
[----:B------:R-:W-:Y:S01]  /*e460*/  @!P2 LOP3.LUT R11, R2, 0xfffffffe, RZ, 0xc0, !PT ;  /* 0xfffffffe020ba812 */ /* 0x000fe200078ec0ff */
[----:B------:R-:W-:Y:S01]  /*e470*/  VIADD R2, R3, 0x30 ;  /* 0x0000003003027836 */ /* 0x000fe20000000000 */
[----:B------:R-:W-:Y:S01]  /*e480*/  @!P5 LEA.HI R12, R12, R12, RZ, 0x1 ;  /* 0x0000000c0c0cd211 */ /* 0x000fe200078f08ff */
[----:B------:R-:W-:Y:S01]  /*e490*/  @!P1 IMAD.WIDE R8, R9, 0x4, R4 ;  /* 0x0000000409089825 */ /* 0x000fe200078e0204 */
[----:B------:R-:W-:-:S02]  /*e4a0*/  ISETP.GE.AND P0, PT, R0, UR4, PT ;  /* 0x0000000400007c0c */ /* 0x000fc4000bf06270 */
[----:B------:R-:W-:Y:S01]  /*e4b0*/  @!P6 LEA.HI R13, R13, R13, RZ, 0x1 ;  /* 0x0000000d0d0de211 */ /* 0x000fe200078f08ff */
[--C-:B------:R-:W-:Y:S01]  /*e4c0*/  @!P2 IMAD.WIDE R10, R11, 0x4, R4.reuse ;  /* 0x000000040b0aa825 */ /* 0x100fe200078e0204 */
[----:B------:R1:W-:Y:S01]  /*e4d0*/  @!P1 ST.E.64 desc[UR6][R8.64], R30 ;  /* 0x0000001e08009985 */ /* 0x0003e2000c101b06 */
[----:B------:R-:W-:Y:S02]  /*e4e0*/  ISETP.GE.AND P1, PT, R2, UR4, PT ;  /* 0x0000000402007c0c */ /* 0x000fe4000bf26270 */
[----:B0-----:R-:W-:Y:S01]  /*e4f0*/  @!P5 LOP3.LUT R7, R12, 0xfffffffe, RZ, 0xc0, !PT ;  /* 0xfffffffe0c07d812 */ /* 0x001fe200078ec0ff */
[----:B------:R0:W-:Y:S01]  /*e500*/  @!P2 ST.E.64 desc[UR6][R10.64], R34 ;  /* 0x000000220a00a985 */ /* 0x0001e2000c101b06 */
[----:B------:R-:W-:Y:S02]  /*e510*/  ISETP.GE.AND P2, PT, R14, UR4, PT ;  /* 0x000000040e007c0c */ /* 0x000fe4000bf46270 */
[----:B------:R-:W-:Y:S01]  /*e520*/  @!P4 LEA.HI R16, R16, R16, RZ, 0x1 ;  /* 0x000000101010c211 */ /* 0x000fe200078f08ff */
[----:B------:R-:W-:Y:S01]  /*e530*/  @!P5 IMAD.WIDE R6, R7, 0x4, R4 ;  /* 0x000000040706d825 */ /* 0x000fe200078e0204 */
[----:B------:R-:W-:-:S02]  /*e540*/  @!P0 LEA.HI R0, R0, R0, RZ, 0x1 ;  /* 0x0000000000008211 */ /* 0x000fc400078f08ff */
[----:B------:R-:W-:Y:S01]  /*e550*/  @!P4 LOP3.LUT R19, R16, 0xfffffffe, RZ, 0xc0, !PT ;  /* 0xfffffffe1013c812 */ /* 0x000fe200078ec0ff */
[----:B------:R-:W-:Y:S01]  /*e560*/  VIADD R16, R3, 0x70 ;  /* 0x0000007003107836 */ /* 0x000fe20000000000 */
[----:B------:R2:W-:Y:S01]  /*e570*/  @!P5 ST.E.64 desc[UR6][R6.64], R38 ;  /* 0x000000260600d985 */ /* 0x0005e2000c101b06 */
[----:B-1----:R-:W-:Y:S02]  /*e580*/  @!P6 LOP3.LUT R9, R13, 0xfffffffe, RZ, 0xc0, !PT ;  /* 0xfffffffe0d09e812 */ /* 0x002fe400078ec0ff */
[----:B------:R-:W-:Y:S02]  /*e590*/  @!P1 LEA.HI R2, R2, R2, RZ, 0x1 ;  /* 0x0000000202029211 */ /* 0x000fe400078f08ff */
[----:B------:R-:W-:Y:S01]  /*e5a0*/  @!P2 LEA.HI R14, R14, R14, RZ, 0x1 ;  /* 0x0000000e0e0ea211 */ /* 0x000fe200078f08ff */
[--C-:B------:R-:W-:Y:S01]  /*e5b0*/  @!P6 IMAD.WIDE R8, R9, 0x4, R4.reuse ;  /* 0x000000040908e825 */ /* 0x100fe200078e0204 */
[----:B0-----:R-:W-:Y:S02]  /*e5c0*/  @!P3 LEA.HI R10, R15, R15, RZ, 0x1 ;  /* 0x0000000f0f0ab211 */ /* 0x001fe400078f08ff */
[----:B------:R-:W-:Y:S01]  /*e5d0*/  @!P0 LOP3.LUT R11, R0, 0xfffffffe, RZ, 0xc0, !PT ;  /* 0xfffffffe000b8812 */ /* 0x000fe200078ec0ff */
[----:B------:R-:W-:Y:S01]  /*e5e0*/  VIADD R0, R3, 0x60 ;  /* 0x0000006003007836 */ /* 0x000fe20000000000 */
[----:B------:R-:W-:Y:S01]  /*e5f0*/  @!P1 LOP3.LUT R13, R2, 0xfffffffe, RZ, 0xc0, !PT ;  /* 0xfffffffe020d9812 */ /* 0x000fe200078ec0ff */
[----:B------:R0:W-:Y:S01]  /*e600*/  @!P6 ST.E.64 desc[UR6][R8.64], R42 ;  /* 0x0000002a0800e985 */ /* 0x0001e2000c101b06 */
[----:B------:R-:W-:Y:S01]  /*e610*/  @!P2 LOP3.LUT R15, R14, 0xfffffffe, RZ, 0xc0, !PT ;  /* 0xfffffffe0e0fa812 */ /* 0x000fe200078ec0ff */
[----:B--2---:R-:W-:Y:S01]  /*e620*/  @!P0 IMAD.WIDE R6, R11, 0x4, R4 ;  /* 0x000000040b068825 */ /* 0x004fe200078e0204 */
[----:B------:R-:W-:-:S02]  /*e630*/  @!P3 LOP3.LUT R17, R10, 0xfffffffe, RZ, 0xc0, !PT ;  /* 0xfffffffe0a11b812 */ /* 0x000fc400078ec0ff */
[----:B------:R-:W-:Y:S01]  /*e640*/  ISETP.GE.AND P5, PT, R18, UR4, PT ;  /* 0x0000000412007c0c */ /* 0x000fe2000bfa6270 */
[--C-:B------:R-:W-:Y:S01]  /*e650*/  @!P2 IMAD.WIDE R10, R15, 0x4, R4.reuse ;  /* 0x000000040f0aa825 */ /* 0x100fe200078e0204 */
[----:B------:R-:W-:Y:S01]  /*e660*/  ISETP.GE.AND P6, PT, R20, UR4, PT ;  /* 0x0000000414007c0c */ /* 0x000fe2000bfc6270 */
[----:B------:R1:W-:Y:S02]  /*e670*/  @!P0 ST.E.64 desc[UR6][R6.64], R46 ;  /* 0x0000002e06008985 */ /* 0x0003e4000c101b06 */
[----:B------:R-:W-:-:S04]  /*e680*/  @!P4 IMAD.WIDE R14, R19, 0x4, R4 ;  /* 0x00000004130ec825 */ /* 0x000fc800078e0204 */
[----:B0-----:R-:W-:-:S04]  /*e690*/  @!P1 IMAD.WIDE R8, R13, 0x4, R4 ;  /* 0x000000040d089825 */ /* 0x001fc800078e0204 */
[----:B------:R-:W-:Y:S01]  /*e6a0*/  @!P3 IMAD.WIDE R12, R17, 0x4, R4 ;  /* 0x00000004110cb825 */ /* 0x000fe200078e0204 */
[----:B------:R0:W-:Y:S01]  /*e6b0*/  @!P1 ST.E.64 desc[UR6][R8.64], R50 ;  /* 0x0000003208009985 */ /* 0x0001e2000c101b06 */
[----:B------:R-:W-:Y:S02]  /*e6c0*/  @!P5 LEA.HI R18, R18, R18, RZ, 0x1 ;  /* 0x000000121212d211 */ /* 0x000fe400078f08ff */
[C---:B------:R-:W-:Y:S01]  /*e6d0*/  VIADD R2, R3.reuse, 0x68 ;  /* 0x0000006803027836 */ /* 0x040fe20000000000 */
[----:B------:R2:W-:Y:S01]  /*e6e0*/  @!P2 ST.E.64 desc[UR6][R10.64], R54 ;  /* 0x000000360a00a985 */ /* 0x0005e2000c101b06 */
[C---:B------:R-:W-:Y:S01]  /*e6f0*/  VIADD R17, R3.reuse, 0x78 ;  /* 0x0000007803117836 */ /* 0x040fe20000000000 */
[----:B------:R-:W-:Y:S01]  /*e700*/  ISETP.GE.AND P2, PT, R16, UR4, PT ;  /* 0x0000000410007c0c */ /* 0x000fe2000bf46270 */
[----:B------:R-:W-:Y:S01]  /*e710*/  VIADD R19, R3, 0x80 ;  /* 0x0000008003137836 */ /* 0x000fe20000000000 */
[----:B------:R3:W-:Y:S01]  /*e720*/  @!P3 ST.E.64 desc[UR6][R12.64], R58 ;  /* 0x0000003a0c00b985 */ /* 0x0007e2000c101b06 */
[----:B------:R-:W-:-:S02]  /*e730*/  ISETP.GE.AND P3, PT, R2, UR4, PT ;  /* 0x0000000402007c0c */ /* 0x000fc4000bf66270 */
[----:B------:R-:W-:Y:S01]  /*e740*/  ISETP.GE.AND P1, PT, R17, UR4, PT ;  /* 0x0000000411007c0c */ /* 0x000fe2000bf26270 */
[----:B------:R4:W-:Y:S01]  /*e750*/  @!P4 ST.E.64 desc[UR6][R14.64], R62 ;  /* 0x0000003e0e00c985 */ /* 0x0009e2000c101b06 */
[----:B------:R-:W-:Y:S02]  /*e760*/  ISETP.GE.AND P4, PT, R0, UR4, PT ;  /* 0x0000000400007c0c */ /* 0x000fe4000bf86270 */
[----:B------:R-:W-:Y:S02]  /*e770*/  ISETP.GE.AND P0, PT, R19, UR4, PT ;  /* 0x0000000413007c0c */ /* 0x000fe4000bf06270 */
[----:B------:R-:W-:Y:S02]  /*e780*/  @!P6 LEA.HI R20, R20, R20, RZ, 0x1 ;  /* 0x000000141414e211 */ /* 0x000fe400078f08ff */
[----:B-1----:R-:W-:Y:S01]  /*e790*/  @!P5 LOP3.LUT R7, R18, 0xfffffffe, RZ, 0xc0, !PT ;  /* 0xfffffffe1207d812 */ /* 0x002fe200078ec0ff */
[C---:B------:R-:W-:Y:S01]  /*e7a0*/  VIADD R18, R3.reuse, 0x88 ;  /* 0x0000008803127836 */ /* 0x040fe20000000000 */
[----:B0-----:R-:W-:Y:S01]  /*e7b0*/  @!P6 LOP3.LUT R9, R20, 0xfffffffe, RZ, 0xc0, !PT ;  /* 0xfffffffe1409e812 */ /* 0x001fe200078ec0ff */
[----:B------:R-:W-:Y:S01]  /*e7c0*/  VIADD R20, R3, 0x90 ;  /* 0x0000009003147836 */ /* 0x000fe20000000000 */
[----:B------:R-:W-:Y:S01]  /*e7d0*/  @!P3 LEA.HI R2, R2, R2, RZ, 0x1 ;  /* 0x000000020202b211 */ /* 0x000fe200078f08ff */
        /* <DEDUP_REMOVED lines=13> */
[----:B------:R-:W-:-:S02]  /*e8b0*/  @!P1 LOP3.LUT R17, R17, 0xfffffffe, RZ, 0xc0, !PT ;  /* 0xfffffffe11119812 */ /* 0x000fc400078ec0ff */
[----:B------:R-:W-:Y:S02]  /*e8c0*/  @!P0 LOP3.LUT R19, R19, 0xfffffffe, RZ, 0xc0, !PT ;  /* 0xfffffffe13138812 */ /* 0x000fe400078ec0ff */
        /* <DEDUP_REMOVED lines=15> */
[----:B------:R-:W-:Y:S02]  /*e9c0*/  @!P5 LEA.HI R20, R20, R20, RZ, 0x1 ;  /* 0x000000141414d211 */ /* 0x000fe400078f08ff */
[C---:B------:R-:W-:Y:S01]  /*e9d0*/  VIADD R17, R3.reuse, 0xb0 ;  /* 0x000000b003117836 */ /* 0x040fe20000000000 */
[----:B------:R-:W-:Y:S01]  /*e9e0*/  @!P0 ST.E.64 desc[UR6][R14.64], R90 ;  /* 0x0000005a0e008985 */ /* 0x000fe2000c101b06 */
[----:B------:R-:W-:Y:S01]  /*e9f0*/  ISETP.GE.AND P0, PT, R0, UR4, PT ;  /* 0x0000000400007c0c */ /* 0x000fe2000bf06270 */
[C---:B------:R-:W-:Y:S01]  /*ea00*/  VIADD R19, R3.reuse, 0xb8 ;  /* 0x000000b803137836 */ /* 0x040fe20000000000 */
[----:B0-----:R-:W-:Y:S01]  /*ea10*/  @!P6 LOP3.LUT R7, R18, 0xfffffffe, RZ, 0xc0, !PT ;  /* 0xfffffffe1207e812 */ /* 0x001fe200078ec0ff */
[----:B------:R-:W-:Y:S01]  /*ea20*/  VIADD R18, R3, 0xc0 ;  /* 0x000000c003127836 */ /* 0x000fe20000000000 */
[----:B------:R-:W-:-:S02]  /*ea30*/  ISETP.GE.AND P2, PT, R17, UR4, PT ;  /* 0x0000000411007c0c */ /* 0x000fc4000bf46270 */
[----:B------:R-:W-:Y:S01]  /*ea40*/  ISETP.GE.AND P1, PT, R19, UR4, PT ;  /* 0x0000000413007c0c */ /* 0x000fe2000bf26270 */
[--C-:B------:R-:W-:Y:S01]  /*ea50*/  @!P6 IMAD.WIDE R6, R7, 0x4, R4.reuse ;  /* 0x000000040706e825 */ /* 0x100fe200078e0204 */
[----:B-1----:R-:W-:Y:S02]  /*ea60*/  @!P5 LOP3.LUT R9, R20, 0xfffffffe, RZ, 0xc0, !PT ;  /* 0xfffffffe1409d812 */ /* 0x002fe400078ec0ff */
[----:B------:R-:W-:Y:S01]  /*ea70*/  @!P4 LEA.HI R2, R2, R2, RZ, 0x1 ;  /* 0x000000020202c211 */ /* 0x000fe200078f08ff */
[----:B------:R-:W-:Y:S01]  /*ea80*/  VIADD R20, R3, 0xc8 ;  /* 0x000000c803147836 */ /* 0x000fe20000000000 */
[----:B------:R0:W-:Y:S01]  /*ea90*/  @!P6 ST.E.64 desc[UR6][R6.64], R94 ;  /* 0x0000005e0600e985 */ /* 0x0001e2000c101b06 */
[----:B------:R-:W-:Y:S01]  /*eaa0*/  @!P0 LEA.HI R0, R0, R0, RZ, 0x1 ;  /* 0x0000000000008211 */ /* 0x000fe200078f08ff */
[----:B------:R-:W-:Y:S01]  /*eab0*/  @!P5 IMAD.WIDE R8, R9, 0x4, R4 ;  /* 0x000000040908d825 */ /* 0x000fe200078e0204 */
[----:B------:R-:W-:Y:S02]  /*eac0*/  @!P3 LEA.HI R16, R16, R16, RZ, 0x1 ;  /* 0x000000101010b211 */ /* 0x000fe400078f08ff */
[----:B--2---:R-:W-:Y:S01]  /*ead0*/  @!P0 LOP3.LUT R11, R0, 0xfffffffe, RZ, 0xc0, !PT ;  /* 0xfffffffe000b8812 */ /* 0x004fe200078ec0ff */
[----:B------:R-:W-:Y:S01]  /*eae0*/  VIADD R0, R3, 0xd0 ;  /* 0x000000d003007836 */ /* 0x000fe20000000000 */
[----:B------:R1:W-:Y:S01]  /*eaf0*/  @!P5 ST.E.64 desc[UR6][R8.64], R98 ;  /* 0x000000620800d985 */ /* 0x0003e2000c101b06 */
[----:B------:R-:W-:-:S02]  /*eb00*/  ISETP.GE.AND P5, PT, R18, UR4, PT ;  /* 0x0000000412007c0c */ /* 0x000fc4000bfa6270 */
[----:B------:R-:W-:Y:S02]  /*eb10*/  @!P2 LEA.HI R17, R17, R17, RZ, 0x1 ;  /* 0x000000111111a211 */ /* 0x000fe400078f08ff */
[----:B------:R-:W-:Y:S01]  /*eb20*/  @!P1 LEA.HI R19, R19, R19, RZ, 0x1 ;  /* 0x0000001313139211 */ /* 0x000fe200078f08ff */
[--C-:B0-----:R-:W-:Y:S01]  /*eb30*/  @!P0 IMAD.WIDE R6, R11, 0x4, R4.reuse ;  /* 0x000000040b068825 */ /* 0x101fe200078e0204 */
[----:B------:R-:W-:Y:S02]  /*eb40*/  @!P4 LOP3.LUT R13, R2, 0xfffffffe, RZ, 0xc0, !PT ;  /* 0xfffffffe020dc812 */ /* 0x000fe400078ec0ff */
[----:B------:R-:W-:Y:S01]  /*eb50*/  @!P3 LOP3.LUT R15, R16, 0xfffffffe, RZ, 0xc0, !PT ;  /* 0xfffffffe100fb812 */ /* 0x000fe200078ec0ff */
[----:B------:R-:W-:Y:S01]  /*eb60*/  VIADD R2, R3, 0xd8 ;  /* 0x000000d803027836 */ /* 0x000fe20000000000 */
[----:B------:R-:W-:Y:S01]  /*eb70*/  @!P2 LOP3.LUT R17, R17, 0xfffffffe, RZ, 0xc0, !PT ;  /* 0xfffffffe1111a812 */ /* 0x000fe200078ec0ff */
[----:B------:R0:W-:Y:S01]  /*eb80*/  @!P0 ST.E.64 desc[UR6][R6.64], R102 ;  /* 0x0000006606008985 */ /* 0x0001e2000c101b06 */
[----:B------:R-:W-:Y:S01]  /*eb90*/  ISETP.GE.AND P6, PT, R20, UR4, PT ;  /* 0x0000000414007c0c */ /* 0x000fe2000bfc6270 */
[----:B-1----:R-:W-:Y:S01]  /*eba0*/  @!P4 IMAD.WIDE R8, R13, 0x4, R4 ;  /* 0x000000040d08c825 */ /* 0x002fe200078e0204 */
[----:B------:R-:W-:-:S02]  /*ebb0*/  @!P1 LOP3.LUT R19, R19, 0xfffffffe, RZ, 0xc0, !PT ;  /* 0xfffffffe13139812 */ /* 0x000fc400078ec0ff */
[----:B------:R-:W-:Y:S01]  /*ebc0*/  ISETP.GE.AND P0, PT, R0, UR4, PT ;  /* 0x0000000400007c0c */ /* 0x000fe2000bf06270 */
[--C-:B------:R-:W-:Y:S01]  /*ebd0*/  @!P3 IMAD.WIDE R10, R15, 0x4, R4.reuse ;  /* 0x000000040f0ab825 */ /* 0x100fe200078e0204 */
[----:B------:R1:W-:Y:S01]  /*ebe0*/  @!P4 ST.E.64 desc[UR6][R8.64], R106 ;  /* 0x0000006a0800c985 */ /* 0x0003e2000c101b06 */
[----:B------:R-:W-:Y:S02]  /*ebf0*/  @!P5 LEA.HI R18, R18, R18, RZ, 0x1 ;  /* 0x000000121212d211 */ /* 0x000fe400078f08ff */
[--C-:B------:R-:W-:Y:S01]  /*ec00*/  @!P2 IMAD.WIDE R12, R17, 0x4, R4.reuse ;  /* 0x00000004110ca825 */ /* 0x100fe200078e0204 */
[----:B------:R2:W-:Y:S03]  /*ec10*/  @!P3 ST.E.64 desc[UR6][R10.64], R110 ;  /* 0x0000006e0a00b985 */ /* 0x0005e6000c101b06 */
[----:B------:R-:W-:Y:S01]  /*ec20*/  @!P1 IMAD.WIDE R14, R19, 0x4, R4 ;  /* 0x00000004130e9825 */ /* 0x000fe200078e0204 */
[----:B------:R-:W-:Y:S01]  /*ec30*/  @!P2 ST.E.64 desc[UR6][R12.64], R114 ;  /* 0x000000720c00a985 */ /* 0x000fe2000c101b06 */
[----:B0-----:R-:W-:-:S02]  /*ec40*/  @!P5 LOP3.LUT R7, R18, 0xfffffffe, RZ, 0xc0, !PT ;  /* 0xfffffffe1207d812 */ /* 0x001fc400078ec0ff */
[C---:B------:R-:W-:Y:S01]  /*ec50*/  VIADD R16, R3.reuse, 0xe0 ;  /* 0x000000e003107836 */ /* 0x040fe20000000000 */
[----:B------:R-:W-:Y:S01]  /*ec60*/  @!P1 ST.E.64 desc[UR6][R14.64], R118 ;  /* 0x000000760e009985 */ /* 0x000fe2000c101b06 */
[C---:B------:R-:W-:Y:S01]  /*ec70*/  VIADD R17, R3.reuse, 0xe8 ;  /* 0x000000e803117836 */ /* 0x040fe20000000000 */
[----:B------:R-:W-:Y:S01]  /*ec80*/  ISETP.GE.AND P1, PT, R2, UR4, PT ;  /* 0x0000000402007c0c */ /* 0x000fe2000bf26270 */
[----:B------:R-:W-:Y:S01]  /*ec90*/  VIADD R19, R3, 0xf0 ;  /* 0x000000f003137836 */ /* 0x000fe20000000000 */
[----:B------:R-:W-:Y:S01]  /*eca0*/  ISETP.GE.AND P2, PT, R16, UR4, PT ;  /* 0x0000000410007c0c */ /* 0x000fe2000bf46270 */
[----:B------:R-:W-:Y:S01]  /*ecb0*/  @!P5 IMAD.WIDE R6, R7, 0x4, R4 ;  /* 0x000000040706d825 */ /* 0x000fe200078e0204 */
[----:B------:R-:W-:Y:S02]  /*ecc0*/  @!P6 LEA.HI R20, R20, R20, RZ, 0x1 ;  /* 0x000000141414e211 */ /* 0x000fe400078f08ff */
[----:B------:R-:W-:Y:S01]  /*ecd0*/  ISETP.GE.AND P3, PT, R17, UR4, PT ;  /* 0x0000000411007c0c */ /* 0x000fe2000bf66270 */
[----:B------:R-:W-:Y:S01]  /*ece0*/  VIADD R3, R3, 0xf8 ;  /* 0x000000f803037836 */ /* 0x000fe20000000000 */
[----:B------:R-:W-:Y:S01]  /*ecf0*/  ISETP.GE.AND P4, PT, R19, UR4, PT ;  /* 0x0000000413007c0c */ /* 0x000fe2000bf86270 */
[----:B------:R0:W-:Y:S01]  /*ed00*/  @!P5 ST.E.64 desc[UR6][R6.64], R122 ;  /* 0x0000007a0600d985 */ /* 0x0001e2000c101b06 */
[----:B------:R-:W-:-:S02]  /*ed10*/  @!P0 LEA.HI R0, R0, R0, RZ, 0x1 ;  /* 0x0000000000008211 */ /* 0x000fc400078f08ff */
[----:B-1----:R-:W-:Y:S02]  /*ed20*/  @!P6 LOP3.LUT R9, R20, 0xfffffffe, RZ, 0xc0, !PT ;  /* 0xfffffffe1409e812 */ /* 0x002fe400078ec0ff */
[----:B--2---:R-:W-:Y:S02]  /*ed30*/  @!P0 LOP3.LUT R11, R0, 0xfffffffe, RZ, 0xc0, !PT ;  /* 0xfffffffe000b8812 */ /* 0x004fe400078ec0ff */
[----:B------:R-:W-:Y:S01]  /*ed40*/  @!P1 LEA.HI R2, R2, R2, RZ, 0x1 ;  /* 0x0000000202029211 */ /* 0x000fe200078f08ff */
[--C-:B------:R-:W-:Y:S01]  /*ed50*/  @!P6 IMAD.WIDE R8, R9, 0x4, R4.reuse ;  /* 0x000000040908e825 */ /* 0x100fe200078e0204 */
[----:B------:R-:W-:Y:S02]  /*ed60*/  @!P2 LEA.HI R16, R16, R16, RZ, 0x1 ;  /* 0x000000101010a211 */ /* 0x000fe400078f08ff */
[----:B------:R-:W-:Y:S02]  /*ed70*/  @!P3 LEA.HI R17, R17, R17, RZ, 0x1 ;  /* 0x000000111111b211 */ /* 0x000fe400078f08ff */
[----:B------:R1:W-:Y:S01]  /*ed80*/  @!P6 ST.E.64 desc[UR6][R8.64], R126 ;  /* 0x0000007e0800e985 */ /* 0x0003e2000c101b06 */
[----:B0-----:R-:W-:Y:S01]  /*ed90*/  @!P0 IMAD.WIDE R6, R11, 0x4, R4 ;  /* 0x000000040b068825 */ /* 0x001fe200078e0204 */
[----:B------:R-:W-:-:S02]  /*eda0*/  @!P4 LEA.HI R19, R19, R19, RZ, 0x1 ;  /* 0x000000131313c211 */ /* 0x000fc400078f08ff */
[----:B------:R-:W-:Y:S02]  /*edb0*/  @!P1 LOP3.LUT R13, R2, 0xfffffffe, RZ, 0xc0, !PT ;  /* 0xfffffffe020d9812 */ /* 0x000fe400078ec0ff */
[----:B------:R0:W-:Y:S01]  /*edc0*/  @!P0 ST.E.64 desc[UR6][R6.64], R130 ;  /* 0x0000008206008985 */ /* 0x0001e2000c101b06 */
[----:B------:R-:W-:Y:S02]  /*edd0*/  @!P2 LOP3.LUT R15, R16, 0xfffffffe, RZ, 0xc0, !PT ;  /* 0xfffffffe100fa812 */ /* 0x000fe400078ec0ff */
[----:B------:R-:W-:Y:S02]  /*ede0*/  ISETP.GE.AND P0, PT, R3, UR4, PT ;  /* 0x0000000403007c0c */ /* 0x000fe4000bf06270 */
[----:B------:R-:W-:Y:S01]  /*edf0*/  @!P3 LOP3.LUT R17, R17, 0xfffffffe, RZ, 0xc0, !PT ;  /* 0xfffffffe1111b812 */ /* 0x000fe200078ec0ff */
[----:B------:R-:W-:Y:S01]  /*ee00*/  @!P2 IMAD.WIDE R10, R15, 0x4, R4 ;  /* 0x000000040f0aa825 */ /* 0x000fe200078e0204 */
[----:B------:R-:W-:-:S03]  /*ee10*/  @!P4 LOP3.LUT R19, R19, 0xfffffffe, RZ, 0xc0, !PT ;  /* 0xfffffffe1313c812 */ /* 0x000fc600078ec0ff */
[----:B-1----:R-:W-:-:S04]  /*ee20*/  @!P1 IMAD.WIDE R8, R13, 0x4, R4 ;  /* 0x000000040d089825 */ /* 0x002fc800078e0204 */
[--C-:B------:R-:W-:Y:S01]  /*ee30*/  @!P3 IMAD.WIDE R12, R17, 0x4, R4.reuse ;  /* 0x00000004110cb825 */ /* 0x100fe200078e0204 */
[----:B------:R0:W-:Y:S03]  /*ee40*/  @!P1 ST.E.64 desc[UR6][R8.64], R134 ;  /* 0x0000008608009985 */ /* 0x0001e6000c101b06 */
[----:B------:R-:W-:Y:S01]  /*ee50*/  @!P4 IMAD.WIDE R14, R19, 0x4, R4 ;  /* 0x00000004130ec825 */ /* 0x000fe200078e0204 */
[----:B------:R0:W-:Y:S04]  /*ee60*/  @!P2 ST.E.64 desc[UR6][R10.64], R138 ;  /* 0x0000008a0a00a985 */ /* 0x0001e8000c101b06 */
        /* <DEDUP_REMOVED lines=9> */
.L_x_1044:
        /* <DEDUP_REMOVED lines=8> */
[----:B-1----:R-:W-:Y:S02]  /*ef80*/  IMAD R3, R6, UR4, RZ ;  /* 0x0000000406037c24 */ /* 0x002fe4000f8e02ff */
[----:B------:R-:W-:-:S05]  /*ef90*/  VIADD R0, R0, 0xffffff80 ;  /* 0xffffff8000007836 */ /* 0x000fca0000000000 */
[----:B------:R-:W-:-:S13]  /*efa0*/  ISETP.GE.AND P0, PT, R0, R3, PT ;  /* 0x000000030000720c */ /* 0x000fda0003f06270 */
[----:B------:R-:W-:Y:S05]  /*efb0*/  @P0 BRA `(.L_x_965) ;  /* 0x0000004c00f80947 */ /* 0x000fea0003800000 */
[----:B------:R-:W2:Y:S01]  /*efc0*/  LDL R4, [R1] ;  /* 0x0000000001047983 */ /* 0x000ea20000100800 */
[----:B------:R-:W-:Y:S01]  /*efd0*/  ISETP.NE.AND P0, PT, R6, 0x1, PT ;  /* 0x000000010600780c */ /* 0x000fe20003f05270 */
[----:B------:R-:W-:Y:S01]  /*efe0*/  S2UR UR7, SR_CTAID.Z ;  /* 0x00000000000779c3 */ /* 0x000fe20000002700 */
[----:B------:R-:W-:Y:S01]  /*eff0*/  ULDC.64 UR8, c[0x0][0xbd0] ;  /* 0x0002f40000087ab9 */ /* 0x000fe20000000a00 */
[----:B------:R-:W-:Y:S01]  /*f000*/  IMAD.MOV.U32 R5, RZ, RZ, R0 ;  /* 0x000000ffff057224 */ /* 0x000fe200078e0000 */
[----:B------:R-:W-:-:S05]  /*f010*/  ULDC.64 UR12, c[0x0][0x208] ;  /* 0x00008200000c7ab9 */ /* 0x000fca0000000a00 */
[----:B------:R-:W0:Y:S08]  /*f020*/  LDC.64 R10, c[0x0][0xbd8] ;  /* 0x0002f600ff0a7b82 */ /* 0x000e300000000a00 */
[----:B------:R-:W1:Y:S08]  /*f030*/  @P0 LDC R7, c[0x0][0xbec] ;  /* 0x0002fb00ff070b82 */ /* 0x000e700000000800 */
[----:B------:R-:W3:Y:S08]  /*f040*/  @P0 LDC R9, c[0x0][0xbf0] ;  /* 0x0002fc00ff090b82 */ /* 0x000ef00000000800 */
[----:B------:R-:W4:Y:S08]  /*f050*/  S2UR UR10, SR_CTAID.Y ;  /* 0x00000000000a79c3 */ /* 0x000f300000002600 */
[----:B------:R-:W4:Y:S01]  /*f060*/  LDC R8, c[0x0][0xc50] ;  /* 0x00031400ff087b82 */ /* 0x000f220000000800 */
[----:B--2---:R-:W-:Y:S01]  /*f070*/  R2UR UR11, R4 ;  /* 0x00000000040b72ca */ /* 0x004fe200000e0000 */
[----:B-1----:R-:W-:-:S05]  /*f080*/  @P0 IMAD.HI.U32 R4, R0, R7, RZ ;  /* 0x0000000700040227 */ /* 0x002fca00078e00ff */
[----:B---3--:R-:W-:-:S07]  /*f090*/  @P0 SHF.R.U32.HI R5, RZ, R9, R4 ;  /* 0x00000009ff050219 */ /* 0x008fce0000011604 */
[----:B------:R-:W-:Y:S02]  /*f0a0*/  USHF.R.S32.HI UR6, URZ, 0x1f, UR11 ;  /* 0x0000001f3f067899 */ /* 0x000fe4000801140b */
[----:B------:R-:W-:Y:S01]  /*f0b0*/  IMAD R7, RZ, RZ, -UR11 ;  /* 0x8000000bff077e24 */ /* 0x000fe2000f8e02ff */
[----:B------:R-:W-:Y:S02]  /*f0c0*/  UIMAD.WIDE.U32 UR4, UR11, UR8, URZ ;  /* 0x000000080b0472a5 */ /* 0x000fe4000f8e003f */
[----:B------:R-:W-:Y:S01]  /*f0d0*/  UIMAD UR6, UR6, UR8, URZ ;  /* 0x00000008060672a4 */ /* 0x000fe2000f8e023f */
[----:B----4-:R-:W-:Y:S01]  /*f0e0*/  IMAD R9, R8, R7, UR10 ;  /* 0x0000000a08097e24 */ /* 0x010fe2000f8e0207 */
[----:B------:R-:W-:Y:S01]  /*f0f0*/  USHF.R.S32.HI UR8, URZ, 0x1f, UR7 ;  /* 0x0000001f3f087899 */ /* 0x000fe20008011407 */
[----:B------:R-:W-:Y:S01]  /*f100*/  IADD3 R7, -R5, RZ, RZ ;  /* 0x000000ff05077210 */ /* 0x000fe20007ffe1ff */
[----:B------:R-:W-:Y:S01]  /*f110*/  UIMAD UR6, UR11, UR9, UR6 ;  /* 0x000000090b0672a4 */ /* 0x000fe2000f8e0206 */
[----:B------:R-:W-:Y:S01]  /*f120*/  IMAD.U32 R3, RZ, RZ, UR5 ;  /* 0x00000005ff037e24 */ /* 0x000fe2000f8e00ff */
[----:B------:R-:W-:Y:S01]  /*f130*/  SHF.R.S32.HI R4, RZ, 0x1f, R9 ;  /* 0x0000001fff047819 */ /* 0x000fe20000011409 */
[----:B------:R-:W-:Y:S01]  /*f140*/  IMAD.U32 R2, RZ, RZ, UR4 ;  /* 0x00000004ff027e24 */ /* 0x000fe2000f8e00ff */
[----:B------:R-:W-:Y:S01]  /*f150*/  UIADD3 UR6, UR5, UR6, URZ ;  /* 0x0000000605067290 */ /* 0x000fe2000fffe03f */
[----:B0-----:R-:W-:-:S02]  /*f160*/  IMAD R12, R10, UR8, RZ ;  /* 0x000000080a0c7c24 */ /* 0x001fc4000f8e02ff */
[----:B------:R-:W-:Y:S01]  /*f170*/  ULDC.64 UR4, c[0x0][0xbe0] ;  /* 0x0002f80000047ab9 */ /* 0x000fe20000000a00 */
[----:B------:R-:W-:Y:S02]  /*f180*/  IMAD R7, R6, R7, R0 ;  /* 0x0000000706077224 */ /* 0x000fe400078e0200 */
[----:B------:R-:W-:Y:S02]  /*f190*/  IMAD.U32 R3, RZ, RZ, UR6 ;  /* 0x00000006ff037e24 */ /* 0x000fe4000f8e00ff */
[----:B------:R-:W-:Y:S01]  /*f1a0*/  IMAD R11, R11, UR7, R12 ;  /* 0x000000070b0b7c24 */ /* 0x000fe2000f8e020c */
[----:B------:R-:W-:Y:S01]  /*f1b0*/  SHF.R.S32.HI R0, RZ, 0x1f, R7 ;  /* 0x0000001fff007819 */ /* 0x000fe20000011407 */
[----:B------:R-:W-:-:S04]  /*f1c0*/  IMAD.WIDE.U32 R2, R10, UR7, R2 ;  /* 0x000000070a027c25 */ /* 0x000fc8000f8e0002 */
[----:B------:R-:W-:Y:S02]  /*f1d0*/  IMAD.IADD R3, R11, 0x1, R3 ;  /* 0x000000010b037824 */ /* 0x000fe400078e0203 */
[----:B------:R-:W-:Y:S02]  /*f1e0*/  IMAD R4, R4, UR4, RZ ;  /* 0x0000000404047c24 */ /* 0x000fe4000f8e02ff */
[----:B------:R-:W-:-:S04]  /*f1f0*/  IMAD.WIDE.U32 R2, R9, UR4, R2 ;  /* 0x0000000409027c25 */ /* 0x000fc8000f8e0002 */
[----:B------:R-:W-:Y:S01]  /*f200*/  IMAD R4, R9, UR5, R4 ;  /* 0x0000000509047c24 */ /* 0x000fe2000f8e0204 */
[----:B------:R-:W-:Y:S01]  /*f210*/  SHF.R.S32.HI R9, RZ, 0x1f, R5 ;  /* 0x0000001fff097819 */ /* 0x000fe20000011405 */
[----:B------:R-:W-:Y:S01]  /*f220*/  ULDC.64 UR4, c[0x0][0xbc8] ;  /* 0x0002f20000047ab9 */ /* 0x000fe20000000a00 */
[----:B------:R-:W-:Y:S01]  /*f230*/  IADD3 R2, P0, R5, R2, RZ ;  /* 0x0000000205027210 */ /* 0x000fe20007f1e0ff */
[----:B------:R-:W-:-:S03]  /*f240*/  IMAD R0, R0, UR4, RZ ;  /* 0x0000000400007c24 */ /* 0x000fc6000f8e02ff */
[----:B------:R-:W-:Y:S01]  /*f250*/  IADD3.X R3, R9, R3, R4, P0, !PT ;  /* 0x0000000309037210 */ /* 0x000fe200007fe404 */
[C---:B------:R-:W-:Y:S02]  /*f260*/  IMAD R5, R7.reuse, UR5, R0 ;  /* 0x0000000507057c24 */ /* 0x040fe4000f8e0200 */
[----:B------:R-:W-:Y:S01]  /*f270*/  IMAD.WIDE.U32 R2, R7, UR4, R2 ;  /* 0x0000000407027c25 */ /* 0x000fe2000f8e0002 */
[----:B------:R-:W-:-:S03]  /*f280*/  ULDC.64 UR4, c[0x0][0xba8] ;  /* 0x0002ea0000047ab9 */ /* 0x000fc60000000a00 */
[----:B------:R-:W-:Y:S01]  /*f290*/  IMAD.IADD R3, R3, 0x1, R5 ;  /* 0x0000000103037824 */ /* 0x000fe200078e0205 */
[----:B------:R-:W-:-:S04]  /*f2a0*/  LEA R4, P0, R2, UR4, 0x2 ;  /* 0x0000000402047c11 */ /* 0x000fc8000f8010ff */
[----:B------:R-:W-:Y:S01]  /*f2b0*/  LEA.HI.X R5, R2, UR5, R3, 0x2, P0 ;  /* 0x0000000502057c11 */ /* 0x000fe200080f1403 */
[----:B------:R-:W-:-:S05]  /*f2c0*/  IMAD.MOV.U32 R3, RZ, RZ, -0x800000 ;  /* 0xff800000ff037424 */ /* 0x000fca00078e00ff */
[----:B------:R4:W-:Y:S01]  /*f2d0*/  STG.E desc[UR12][R4.64], R3 ;  /* 0x0000000304007986 */ /* 0x0009e2000c10190c */
[----:B------:R-:W-:Y:S05]  /*f2e0*/  BRA `(.L_x_965) ;  /* 0x0000004c002c7947 */ /* 0x000fea0003800000 */
.L_x_963:
        /* <DEDUP_REMOVED lines=18> */
.L_x_1047:
[----:B------:R-:W-:Y:S01]  /*f410*/  ULDC UR7, c[0x0][0xc50] ;  /* 0x0003140000077ab9 */ /* 0x000fe20000000800 */
[----:B------:R-:W-:Y:S01]  /*f420*/  UMOV UR36, UR6 ;  /* 0x0000000600247c82 */ /* 0x000fe20008000000 */
[----:B------:R-:W-:-:S11]  /*f430*/  UISETP.NE.AND UP0, UPT, UR7, 0x1, UPT ;  /* 0x000000010700788c */ /* 0x000fd6000bf05270 */
[----:B------:R-:W-:Y:S01]  /*f440*/  @UP0 ULDC UR4, c[0x0][0xc54] ;  /* 0x0003150000040ab9 */ /* 0x000fe20000000800 */
[----:B------:R-:W-:Y:S01]  /*f450*/  @UP0 ULDC UR8, c[0x0][0xc58] ;  /* 0x0003160000080ab9 */ /* 0x000fe20000000800 */
[----:B------:R-:W-:-:S04]  /*f460*/  UIMAD.WIDE.U32 UR4, UR6, UR4, URZ ;  /* 0x00000004060472a5 */ /* 0x000fc8000f8e003f */
[----:B------:R-:W-:-:S12]  /*f470*/  @UP0 USHF.R.U32.HI UR36, URZ, UR8, UR5 ;  /* 0x000000083f240299 */ /* 0x000fd80008011605 */
.L_x_1048:
[----:B------:R-:W-:Y:S01]  /*f480*/  ISETP.GE.AND P0, PT, R18, RZ, PT ;  /* 0x000000ff1200720c */ /* 0x000fe20003f06270 */
[----:B------:R-:W-:Y:S01]  /*f490*/  UIADD3 UR44, -UR36, URZ, URZ ;  /* 0x0000003f242c7290 */ /* 0x000fe2000fffe13f */
[----:B------:R-:W-:Y:S02]  /*f4a0*/  IMAD.MOV.U32 R9, RZ, RZ, 0x1 ;  /* 0x00000001ff097424 */ /* 0x000fe400078e00ff */
[----:B------:R-:W-:Y:S01]  /*f4b0*/  IMAD.MOV.U32 R0, RZ, RZ, RZ ;  /* 0x000000ffff007224 */ /* 0x000fe200078e00ff */
[----:B------:R-:W-:Y:S01]  /*f4c0*/  UIMAD UR44, UR7, UR44, UR6 ;  /* 0x0000002c072c72a4 */ /* 0x000fe2000f8e0206 */
[----:B------:R-:W-:-:S07]  /*f4d0*/  IMAD.MOV.U32 R3, RZ, RZ, 0x1 ;  /* 0x00000001ff037424 */ /* 0x000fce00078e00ff */
[----:B------:R-:W-:Y:S05]  /*f4e0*/  @!P0 BRA `(.L_x_1049) ;  /* 0x0000004400e48947 */ /* 0x000fea0003800000 */
[----:B------:R-:W0:Y:S01]  /*f4f0*/  S2UR UR45, SR_CTAID.X ;  /* 0x00000000002d79c3 */ /* 0x000e220000002500 */
[----:B------:R-:W-:Y:S01]  /*f500*/  ULDC.64 UR4, c[0x0][0x418] ;  /* 0x0001060000047ab9 */ /* 0x000fe20000000a00 */
[----:B------:R-:W-:Y:S01]  /*f510*/  ULDC UR6, c[0x0][0x448] ;  /* 0x0001120000067ab9 */ /* 0x000fe20000000800 */
[----:B------:R-:W-:Y:S02]  /*f520*/  UISETP.NE.U32.AND UP0, UPT, UR4, URZ, UPT ;  /* 0x0000003f0400728c */ /* 0x000fe4000bf05070 */
[----:B------:R-:W-:Y:S02]  /*f530*/  UISETP.NE.AND UP1, UPT, UR6, 0x1, UPT ;  /* 0x000000010600788c */ /* 0x000fe4000bf25270 */
[----:B------:R-:W-:Y:S01]  /*f540*/  UISETP.NE.AND.EX UP0, UPT, UR5, URZ, UPT, UP0 ;  /* 0x0000003f0500728c */ /* 0x000fe2000bf05300 */
[----:B------:R-:W-:Y:S02]  /*f550*/  ULDC UR6, c[0x0][0x424] ;  /* 0x0001090000067ab9 */ /* 0x000fe40000000800 */
[----:B------:R-:W-:Y:S01]  /*f560*/  ULDC.64 UR4, c[0x0][0x9e0] ;  /* 0x0002780000047ab9 */ /* 0x000fe20000000a00 */
[----:B------:R-:W-:-:S02]  /*f570*/  USEL UR9, UR6, 0x1, UP0 ;  /* 0x0000000106097887 */ /* 0x000fc40008000000 */
[----:B------:R-:W-:Y:S01]  /*f580*/  UISETP.GE.AND UP0, UPT, UR5, 0x1, UPT ;  /* 0x000000010500788c */ /* 0x000fe2000bf06270 */
[----:B------:R-:W-:Y:S02]  /*f590*/  ULDC UR10, c[0x0][0x288] ;  /* 0x0000a200000a7ab9 */ /* 0x000fe40000000800 */
[----:B------:R-:W-:Y:S01]  /*f5a0*/  @UP1 ULDC UR7, c[0x0][0x44c] ;  /* 0x0001130000071ab9 */ /* 0x000fe20000000800 */
[----:B------:R-:W-:Y:S01]  /*f5b0*/  ULDC UR12, c[0x0][0x2f0] ;  /* 0x0000bc00000c7ab9 */ /* 0x000fe20000000800 */
[----:B------:R-:W-:Y:S01]  /*f5c0*/  UIADD3 UR11, -UR10, 0x1, URZ ;  /* 0x000000010a0b7890 */ /* 0x000fe2000fffe13f */
[----:B------:R-:W-:Y:S01]  /*f5d0*/  PLOP3.LUT P1, PT, PT, PT, UP0, 0x80, 0x0 ;  /* 0x000000000000781c */ /* 0x000fe20003f2f008 */
[----:B------:R-:W-:Y:S01]  /*f5e0*/  UIMAD UR13, UR9, UR12, 0x3f ;  /* 0x0000003f090d74a4 */ /* 0x000fe2000f8e020c */
[----:B------:R-:W-:Y:S01]  /*f5f0*/  @UP1 ULDC UR14, c[0x0][0x450] ;  /* 0x00011400000e1ab9 */ /* 0x000fe20000000800 */
[----:B------:R-:W-:Y:S02]  /*f600*/  UIMAD UR11, UR9, UR12, UR11 ;  /* 0x0000000c090b72a4 */ /* 0x000fe4000f8e020b */
[----:B0-----:R-:W-:-:S04]  /*f610*/  USHF.L.U32 UR45, UR45, 0x7, URZ ;  /* 0x000000072d2d7899 */ /* 0x001fc8000800063f */
[----:B------:R-:W-:-:S04]  /*f620*/  UIADD3 UR8, UR45, 0x7f, URZ ;  /* 0x0000007f2d087890 */ /* 0x000fc8000fffe03f */
[----:B------:R-:W-:-:S04]  /*f630*/  UIMAD.WIDE.U32 UR6, UR8, UR7, URZ ;  /* 0x00000007080672a5 */ /* 0x000fc8000f8e003f */
[----:B------:R-:W-:Y:S02]  /*f640*/  @UP1 USHF.R.U32.HI UR8, URZ, UR14, UR7 ;  /* 0x0000000e3f081299 */ /* 0x000fe40008011607 */
[----:B------:R-:W-:Y:S02]  /*f650*/  USHF.R.S32.HI UR7, URZ, 0x1f, UR13 ;  /* 0x0000001f3f077899 */ /* 0x000fe4000801140d */
[----:B------:R-:W-:Y:S02]  /*f660*/  UIADD3 UR6, UR11, UR8, URZ ;  /* 0x000000080b067290 */ /* 0x000fe4000fffe03f */
[----:B------:R-:W-:Y:S02]  /*f670*/  ULEA.HI UR7, UR7, UR13, URZ, 0x6 ;  /* 0x0000000d07077291 */ /* 0x000fe4000f8f303f */
[----:B------:R-:W-:Y:S02]  /*f680*/  UIADD3 UR4, UR6, UR4, URZ ;  /* 0x0000000406047290 */ /* 0x000fe4000fffe03f */
[----:B------:R-:W-:Y:S01]  /*f690*/  USHF.R.S32.HI UR43, URZ, 0x6, UR7 ;  /* 0x000000063f2b7899 */ /* 0x000fe20008011407 */
        /* <DEDUP_REMOVED lines=11> */
.L_x_1051:
[----:B------:R-:W-:-:S11]  /*f750*/  UISETP.NE.AND UP0, UPT, UR5, 0x1, UPT ;  /* 0x000000010500788c */ /* 0x000fd6000bf05270 */
[----:B------:R-:W-:Y:S02]  /*f760*/  @UP0 ULDC.64 UR14, c[0x0][0x9e8] ;  /* 0x00027a00000e0ab9 */ /* 0x000fe40000000a00 */
[----:B------:R-:W-:-:S04]  /*f770*/  UIMAD.WIDE.U32 UR6, UR8, UR14, URZ ;  /* 0x0000000e080672a5 */ /* 0x000fc8000f8e003f */
[----:B------:R-:W-:-:S12]  /*f780*/  @UP0 USHF.R.U32.HI UR8, URZ, UR15, UR7 ;  /* 0x0000000f3f080299 */ /* 0x000fd80008011607 */
.L_x_1052:
[----:B------:R-:W-:-:S04]  /*f790*/  UIMAD UR8, UR8, UR5, UR5 ;  /* 0x00000005080872a4 */ /* 0x000fc8000f8e0205 */
[----:B------:R-:W-:-:S04]  /*f7a0*/  UISETP.LT.AND UP0, UPT, UR4, UR8, UPT ;  /* 0x000000080400728c */ /* 0x000fc8000bf01270 */
[----:B------:R-:W-:-:S12]  /*f7b0*/  USEL UR4, UR4, UR8, UP0 ;  /* 0x0000000804047287 */ /* 0x000fd80008000000 */
.L_x_1050:
[----:B------:R-:W-:Y:S01]  /*f7c0*/  UIADD3 UR4, UR4, 0x3f, URZ ;  /* 0x0000003f04047890 */ /* 0x000fe2000fffe03f */
[----:B------:R-:W-:Y:S01]  /*f7d0*/  @UP1 ULDC UR6, c[0x0][0x44c] ;  /* 0x0001130000061ab9 */ /* 0x000fe20000000800 */
[----:B------:R-:W-:Y:S02]  /*f7e0*/  @UP1 ULDC UR11, c[0x0][0x450] ;  /* 0x00011400000b1ab9 */ /* 0x000fe40000000800 */
[----:B------:R-:W-:Y:S02]  /*f7f0*/  USHF.R.S32.HI UR8, URZ, 0x1f, UR4 ;  /* 0x0000001f3f087899 */ /* 0x000fe40008011404 */
[----:B------:R-:W-:Y:S02]  /*f800*/  UIMAD.WIDE.U32 UR6, UR45, UR6, URZ ;  /* 0x000000062d0672a5 */ /* 0x000fe4000f8e003f */
[----:B------:R-:W-:Y:S02]  /*f810*/  ULEA.HI UR8, UR8, UR4, URZ, 0x6 ;  /* 0x0000000408087291 */ /* 0x000fe4000f8f303f */
[----:B------:R-:W-:Y:S01]  /*f820*/  UIMAD UR9, UR9, UR12, -UR10 ;  /* 0x0000000c090972a4 */ /* 0x000fe2000f8e0a0a */
[----:B------:R-:W-:Y:S01]  /*f830*/  UMOV UR4, UR45 ;  /* 0x0000002d00047c82 */ /* 0x000fe20008000000 */
[----:B------:R-:W-:-:S02]  /*f840*/  USHF.R.S32.HI UR42, URZ, 0x6, UR8 ;  /* 0x000000063f2a7899 */ /* 0x000fc40008011408 */
[----:B------:R-:W-:Y:S02]  /*f850*/  @UP1 USHF.R.U32.HI UR4, URZ, UR11, UR7 ;  /* 0x0000000b3f041299 */ /* 0x000fe40008011607 */
[----:B------:R-:W-:Y:S02]  /*f860*/  UISETP.LT.AND UP0, UPT, UR43, UR42, UPT ;  /* 0x0000002a2b00728c */ /* 0x000fe4000bf01270 */
[----:B------:R-:W-:Y:S01]  /*f870*/  UIADD3 UR4, UR9, UR4, URZ ;  /* 0x0000000409047290 */ /* 0x000fe2000fffe03f */
[----:B------:R-:W-:Y:S01]  /*f880*/  ULDC UR8, c[0x0][0x9dc] ;  /* 0x0002770000087ab9 */ /* 0x000fe20000000800 */
        /* <DEDUP_REMOVED lines=13> */
.L_x_1054:
[----:B------:R-:W-:-:S11]  /*f960*/  UISETP.NE.AND UP0, UPT, UR5, 0x1, UPT ;  /* 0x000000010500788c */ /* 0x000fd6000bf05270 */
[----:B------:R-:W-:Y:S02]  /*f970*/  @UP0 ULDC.64 UR10, c[0x0][0x9e8] ;  /* 0x00027a00000a0ab9 */ /* 0x000fe40000000a00 */
[----:B------:R-:W-:-:S04]  /*f980*/  UIMAD.WIDE.U32 UR6, UR4, UR10, URZ ;  /* 0x0000000a040672a5 */ /* 0x000fc8000f8e003f */
[----:B------:R-:W-:-:S12]  /*f990*/  @UP0 USHF.R.U32.HI UR4, URZ, UR11, UR7 ;  /* 0x0000000b3f040299 */ /* 0x000fd80008011607 */
.L_x_1055:
[----:B------:R-:W-:-:S04]  /*f9a0*/  UIMAD UR4, UR4, UR5, URZ ;  /* 0x00000005040472a4 */ /* 0x000fc8000f8e023f */
[----:B------:R-:W-:-:S04]  /*f9b0*/  UISETP.LT.AND UP0, UPT, UR8, UR4, UPT ;  /* 0x000000040800728c */ /* 0x000fc8000bf01270 */
[----:B------:R-:W-:-:S12]  /*f9c0*/  USEL UR8, UR8, UR4, !UP0 ;  /* 0x0000000408087287 */ /* 0x000fd8000c000000 */
.L_x_1053:
        /* <DEDUP_REMOVED lines=20> */
[----:B------:R-:W-:-:S05]  /*fb10*/  IMAD.MOV R3, RZ, RZ, -R3 ;  /* 0x000000ffff037224 */ /* 0x000fca00078e0a03 */
[----:B------:R-:W-:-:S05]  /*fb20*/  R2UR UR9, R3 ;  /* 0x00000000030972ca */ /* 0x000fca00000e0000 */
[----:B------:R-:W0:Y:S08]  /*fb30*/  I2F.RP R0, UR11 ;  /* 0x0000000b00007d06 */ /* 0x000e300008209400 */
[----:B0-----:R-:W0:Y:S02]  /*fb40*/  MUFU.RCP R0, R0 ;  /* 0x0000000000007308 */ /* 0x001e240000001000 */
[----:B0-----:R-:W-:Y:S01]  /*fb50*/  VIADD R2, R0, 0xffffffe ;  /* 0x0ffffffe00027836 */ /* 0x001fe20000000000 */
[----:B------:R-:W-:Y:S01]  /*fb60*/  IABS R0, UR6 ;  /* 0x0000000600007c13 */ /* 0x000fe20008000000 */
[----:B------:R-:W-:-:S03]  /*fb70*/  ULOP3.LUT UR6, UR6, UR10, URZ, 0x3c, !UPT ;  /* 0x0000000a06067292 */ /* 0x000fc6000f8e3c3f */
[----:B------:R-:W-:Y:S01]  /*fb80*/  R2UR UR8, R0 ;  /* 0x00000000000872ca */ /* 0x000fe200000e0000 */
[----:B------:R-:W0:Y:S02]  /*fb90*/  F2I.FTZ.U32.TRUNC.NTZ R2, R2 ;  /* 0x0000000200027305 */ /* 0x000e24000021f000 */
[----:B0-----:R-:W-:-:S13]  /*fba0*/  R2UR UR5, R2 ;  /* 0x00000000020572ca */ /* 0x001fda00000e0000 */
[----:B------:R-:W-:-:S04]  /*fbb0*/  UIADD3 UR7, URZ, -UR5, URZ ;  /* 0x800000053f077290 */ /* 0x000fc8000fffe03f */
[----:B------:R-:W-:-:S04]  /*fbc0*/  UIMAD UR7, UR7, UR11, URZ ;  /* 0x0000000b070772a4 */ /* 0x000fc8000f8e023f */
[----:B------:R-:W-:-:S04]  /*fbd0*/  UIMAD.WIDE.U32 UR4, UR5, UR7, UR4 ;  /* 0x00000007050472a5 */ /* 0x000fc8000f8e0004 */
[----:B------:R-:W-:-:S04]  /*fbe0*/  UIMAD.WIDE.U32 UR4, UR5, UR8, URZ ;  /* 0x00000008050472a5 */ /* 0x000fc8000f8e003f */
[----:B------:R-:W-:-:S04]  /*fbf0*/  UIMAD UR4, UR5, UR9, UR8 ;  /* 0x00000009050472a4 */ /* 0x000fc8000f8e0208 */
[----:B------:R-:W-:-:S11]  /*fc00*/  UISETP.GT.U32.AND UP1, UPT, UR11, UR4, UPT ;  /* 0x000000040b00728c */ /* 0x000fd6000bf24070 */
[----:B------:R-:W-:Y:S02]  /*fc10*/  @!UP1 UIADD3 UR4, UR4, -UR11, URZ ;  /* 0x8000000b04049290 */ /* 0x000fe4000fffe03f */
[----:B------:R-:W-:Y:S02]  /*fc20*/  @!UP1 UIADD3 UR5, UR5, 0x1, URZ ;  /* 0x0000000105059890 */ /* 0x000fe4000fffe03f */
[----:B------:R-:W-:Y:S02]  /*fc30*/  UISETP.GE.U32.AND UP0, UPT, UR4, UR11, UPT ;  /* 0x0000000b0400728c */ /* 0x000fe4000bf06070 */
[----:B------:R-:W-:-:S09]  /*fc40*/  UISETP.GE.AND UP1, UPT, UR6, URZ, UPT ;  /* 0x0000003f0600728c */ /* 0x000fd2000bf26270 */
[----:B------:R-:W-:Y:S02]  /*fc50*/  @UP0 UIADD3 UR5, UR5, 0x1, URZ ;  /* 0x0000000105050890 */ /* 0x000fe4000fffe03f */
[----:B------:R-:W-:Y:S02]  /*fc60*/  UISETP.NE.AND UP0, UPT, UR10, URZ, UPT ;  /* 0x0000003f0a00728c */ /* 0x000fe4000bf05270 */
[----:B------:R-:W-:-:S09]  /*fc70*/  @!UP1 UIADD3 UR5, -UR5, URZ, URZ ;  /* 0x0000003f05059290 */ /* 0x000fd2000fffe13f */
[----:B------:R-:W-:-:S07]  /*fc80*/  @!UP0 ULOP3.LUT UR5, URZ, UR10, URZ, 0x33, !UPT ;  /* 0x0000000a3f058292 */ /* 0x000fce000f8e333f */
[----:B------:R-:W-:-:S05]  /*fc90*/  UMOV UR41, UR5 ;  /* 0x0000000500297c82 */ /* 0x000fca0008000000 */
.L_x_1056:
[----:B------:R-:W-:Y:S01]  /*fca0*/  UIMAD UR39, UR44, UR41, UR40 ;  /* 0x000000292c2772a4 */ /* 0x000fe2000f8e0228 */
[----:B------:R-:W-:Y:S02]  /*fcb0*/  IMAD.U32 R0, RZ, RZ, UR12 ;  /* 0x0000000cff007e24 */ /* 0x000fe4000f8e00ff */
[----:B------:R-:W-:-:S03]  /*fcc0*/  IMAD.MOV.U32 R9, RZ, RZ, 0x1 ;  /* 0x00000001ff097424 */ /* 0x000fc600078e00ff */
[----:B------:R-:W-:-:S05]  /*fcd0*/  IMAD.U32 R3, RZ, RZ, UR39 ;  /* 0x00000027ff037e24 */ /* 0x000fca000f8e00ff */
[----:B------:R-:W-:Y:S01]  /*fce0*/  VIADDMNMX R17, R3, UR41, R0, PT ;  /* 0x0000002903117c46 */ /* 0x000fe2000b800100 */
[----:B------:R-:W-:Y:S02]  /*fcf0*/  IMAD.MOV.U32 R0, RZ, RZ, RZ ;  /* 0x000000ffff007224 */ /* 0x000fe400078e00ff */
[----:B------:R-:W-:Y:S01]  /*fd00*/  IMAD.MOV.U32 R3, RZ, RZ, 0x1 ;  /* 0x00000001ff037424 */ /* 0x000fe200078e00ff */
[----:B------:R-:W-:Y:S01]  /*fd10*/  ISETP.GT.AND P0, PT, R17, UR39, PT ;  /* 0x0000002711007c0c */ /* 0x000fe2000bf04270 */
[----:B------:R0:W-:-:S12]  /*fd20*/  STL [R1+0x8], R17 ;  /* 0x0000081101007387 */ /* 0x0001d80000100800 */
[----:B0-----:R-:W-:Y:S05]  /*fd30*/  @!P0 BRA `(.L_x_1049) ;  /* 0x0000003c00d08947 */ /* 0x001fea0003800000 */
        /* <DEDUP_REMOVED lines=23> */
.L_x_1057:
        /* <DEDUP_REMOVED lines=9> */
[----:B------:R-:W-:Y:S02]  /*ff40*/  IMAD.U32 R4, RZ, RZ, UR6 ;  /* 0x00000006ff047e24 */ /* 0x000fe4000f8e00ff */
[----:B------:R-:W-:Y:S02]  /*ff50*/  IMAD.U32 R5, RZ, RZ, UR7 ;  /* 0x00000007ff057e24 */ /* 0x000fe4000f8e00ff */
[----:B------:R-:W-:Y:S02]  /*ff60*/  IMAD.U32 R6, RZ, RZ, UR8 ;  /* 0x00000008ff067e24 */ /* 0x000fe4000f8e00ff */
[----:B------:R-:W-:-:S02]  /*ff70*/  IMAD.U32 R7, RZ, RZ, UR9 ;  /* 0x00000009ff077e24 */ /* 0x000fc4000f8e00ff */
[----:B------:R-:W-:Y:S02]  /*ff80*/  IMAD.U32 R10, RZ, RZ, UR4 ;  /* 0x00000004ff0a7e24 */ /* 0x000fe4000f8e00ff */
[----:B------:R-:W-:Y:S02]  /*ff90*/  IMAD.U32 R11, RZ, RZ, UR5 ;  /* 0x00000005ff0b7e24 */ /* 0x000fe4000f8e00ff */
[----:B------:R-:W-:Y:S02]  /*ffa0*/  IMAD.MOV.U32 R8, RZ, RZ, 0x70 ;  /* 0x00000070ff087424 */ /* 0x000fe400078e00ff */
[----:B------:R-:W-:Y:S02]  /*ffb0*/  IMAD.MOV.U32 R12, RZ, RZ, 0x1 ;  /* 0x00000001ff0c7424 */ /* 0x000fe400078e00ff */
[----:B0-----:R-:W-:-:S07]  /*ffc0*/  IMAD.MOV.U32 R13, RZ, RZ, RZ ;  /* 0x000000ffff0d7224 */ /* 0x001fce00078e00ff */
[----:B------:R-:W-:-:S07]  /*ffd0*/  LEPC R20, `(.L_x_1059) ;  /* 0x000000001014794e */ /* 0x000fce0000000000 */
[----:B-1----:R-:W-:Y:S05]  /*ffe0*/  CALL.ABS.NOINC R2 ;  /* 0x0000000002007343 */ /* 0x002fea0003c00000 */
.L_x_1059:
        /* <DEDUP_REMOVED lines=15> */
.L_x_1058:
        /* <DEDUP_REMOVED lines=8> */
[----:B------:R-:W-:Y:S01]  /*10160*/  VIADD R17, R17, 0xffffffff ;  /* 0xffffffff11117836 */ /* 0x000fe20000000000 */
        /* <DEDUP_REMOVED lines=12> */
.L_x_1151:
        /* <DEDUP_REMOVED lines=8> */
.L_x_1154:
[----:B------:R-:W-:Y:S05]  /*102b0*/  @!P6 BRA `(.L_x_1061) ;  /* 0x000000040020e947 */ /* 0x000fea0003800000 */
[----:B------:R-:W-:Y:S01]  /*102c0*/  IMAD.MOV.U32 R16, RZ, RZ, R18 ;  /* 0x000000ffff107224 */ /* 0x000fe200078e0012 */
[----:B------:R-:W-:Y:S06]  /*102d0*/  @!P1 BRA `(.L_x_1063) ;  /* 0x00000000004c9947 */ /* 0x000fec0003800000 */
[----:B------:R-:W1:Y:S01]  /*102e0*/  LDC R6, c[0x0][0x43c] ;  /* 0x00010f00ff067b82 */ /* 0x000e620000000800 */
[----:B0-----:R-:W-:Y:S01]  /*102f0*/  IMAD.MOV.U32 R0, RZ, RZ, R17 ;  /* 0x000000ffff007224 */ /* 0x001fe200078e0011 */
[----:B------:R-:W-:Y:S01]  /*10300*/  ULDC.64 UR4, c[0x0][0x428] ;  /* 0x00010a0000047ab9 */ /* 0x000fe20000000a00 */
[----:B------:R-:W-:Y:S01]  /*10310*/  ULDC.64 UR6, c[0x0][0x208] ;  /* 0x0000820000067ab9 */ /* 0x000fe20000000a00 */
[----:B------:R-:W-:-:S04]  /*10320*/  IMAD R7, R19, UR4, RZ ;  /* 0x0000000413077c24 */ /* 0x000fc8000f8e02ff */
[----:B------:R-:W-:Y:S01]  /*10330*/  IMAD R7, R18, UR5, R7 ;  /* 0x0000000512077c24 */ /* 0x000fe2000f8e0207 */
[----:B-1----:R-:W-:-:S13]  /*10340*/  ISETP.NE.AND P0, PT, R6, 0x1, PT ;  /* 0x000000010600780c */ /* 0x002fda0003f05270 */
[----:B------:R-:W0:Y:S02]  /*10350*/  @P0 LDC.64 R4, c[0x0][0x440] ;  /* 0x00011000ff040b82 */ /* 0x000e240000000a00 */
[----:B0-----:R-:W-:-:S05]  /*10360*/  @P0 IMAD.HI.U32 R4, R17, R4, RZ ;  /* 0x0000000411040227 */ /* 0x001fca00078e00ff */
[----:B------:R-:W-:-:S04]  /*10370*/  @P0 SHF.R.U32.HI R0, RZ, R5, R4 ;  /* 0x00000005ff000219 */ /* 0x000fc80000011604 */
[--C-:B------:R-:W-:Y:S01]  /*10380*/  SHF.R.S32.HI R5, RZ, 0x1f, R0.reuse ;  /* 0x0000001fff057819 */ /* 0x100fe20000011400 */
[----:B------:R-:W-:-:S04]  /*10390*/  IMAD.MOV.U32 R4, RZ, RZ, R0 ;  /* 0x000000ffff047224 */ /* 0x000fc800078e0000 */
[----:B------:R-:W-:-:S04]  /*103a0*/  IMAD.WIDE.U32 R4, R18, UR4, R4 ;  /* 0x0000000412047c25 */ /* 0x000fc8000f8e0004 */
[----:B------:R-:W-:Y:S01]  /*103b0*/  IMAD.IADD R5, R5, 0x1, R7 ;  /* 0x0000000105057824 */ /* 0x000fe200078e0207 */
[----:B------:R-:W-:-:S04]  /*103c0*/  LEA R2, P0, R4, R2, 0x2 ;  /* 0x0000000204027211 */ /* 0x000fc800078010ff */
[----:B------:R-:W-:-:S05]  /*103d0*/  LEA.HI.X R3, R4, R3, R5, 0x2, P0 ;  /* 0x0000000304037211 */ /* 0x000fca00000f1405 */
[----:B------:R1:W5:Y:S01]  /*103e0*/  LDG.E R16, desc[UR6][R2.64] ;  /* 0x0000000602107981 */ /* 0x000362000c1e1900 */
[----:B------:R-:W-:-:S04]  /*103f0*/  IMAD.MOV R0, RZ, RZ, -R0 ;  /* 0x000000ffff007224 */ /* 0x000fc800078e0a00 */
[----:B------:R-:W-:-:S07]  /*10400*/  IMAD R17, R6, R0, R17 ;  /* 0x0000000006117224 */ /* 0x000fce00078e0211 */
.L_x_1063:
[----:B0-----:R-:W-:Y:S01]  /*10410*/  IMAD.MOV.U32 R0, RZ, RZ, 0x1 ;  /* 0x00000001ff007424 */ /* 0x001fe200078e00ff */
[----:B------:R-:W1:Y:S04]  /*10420*/  S2R R8, SR_TID.X ;  /* 0x0000000000087919 */ /* 0x000e680000002100 */
[----:B------:R-:W-:-:S04]  /*10430*/  SHF.L.U32 R0, R0, 0x1f, RZ ;  /* 0x0000001f00007819 */ /* 0x000fc800000006ff */
[----:B------:R-:W0:Y:S01]  /*10440*/  SYNCS.PHASECHK.TRANS64.TRYWAIT P0, [UR38+0x30840], R0 ;  /* 0x03084000ff0075a7 */ /* 0x000e220008000166 */
[----:B-1----:R-:W-:-:S04]  /*10450*/  LOP3.LUT R2, R8, 0x7f, RZ, 0xc0, !PT ;  /* 0x0000007f08027812 */ /* 0x002fc800078ec0ff */
[----:B------:R-:W-:Y:S01]  /*10460*/  ISETP.NE.AND P1, PT, R2, RZ, PT ;  /* 0x000000ff0200720c */ /* 0x000fe20003f25270 */
[----:B0-----:R-:W-:-:S12]  /*10470*/  @!P0 BRA `(.L_x_1064) ;  /* 0x0000003c00f08947 */ /* 0x001fd80003800000 */
.L_x_1155:
[----:B------:R-:W-:Y:S05]  /*10480*/  @P1 BRA `(.L_x_1065) ;  /* 0x0000000000181947 */ /* 0x000fea0003800000 */
[----:B------:R-:W1:Y:S01]  /*10490*/  S2R R2, SR_TID.X ;  /* 0x0000000000027919 */ /* 0x000e620000002100 */
[----:B0-----:R-:W-:-:S04]  /*104a0*/  IMAD.MOV.U32 R0, RZ, RZ, 0x8000 ;  /* 0x00008000ff007424 */ /* 0x001fc800078e00ff */
[----:B------:R2:W-:Y:S01]  /*104b0*/  SYNCS.ARRIVE.TRANS64 RZ, [UR38+0x30830], R0 ;  /* 0x03083000ffff79a7 */ /* 0x0005e20008000026 */
[----:B-1----:R-:W-:-:S13]  /*104c0*/  LOP3.LUT P0, RZ, R2, 0x1f, RZ, 0xc0, !PT ;  /* 0x0000001f02ff7812 */ /* 0x002fda000780c0ff */
[----:B--2---:R-:W-:Y:S05]  /*104d0*/  @!P0 BRA `(.L_x_1065) ;  /* 0x0000000000048947 */ /* 0x004fea0003800000 */
[----:B------:R-:W-:Y:S01]  /*104e0*/  BPT.TRAP 0x1 ;  /* 0x000000040000795c */ /* 0x000fe20000300000 */
.L_x_1065:
        /* <DEDUP_REMOVED lines=10> */
[----:B------:R-:W-:Y:S01]  /*10590*/  USHF.L.U32 UR11, UR11, 0x6, URZ ;  /* 0x000000060b0b7899 */ /* 0x000fe2000800063f */
        /* <DEDUP_REMOVED lines=26> */
.L_x_1061:
        /* <DEDUP_REMOVED lines=22> */
.L_x_1066:
[----:B------:R-:W1:Y:S01]  /*108a0*/  LDC R6, c[0x0][0x448] ;  /* 0x00011200ff067b82 */ /* 0x000e620000000800 */
[----:B------:R-:W2:Y:S01]  /*108b0*/  S2R R11, SR_TID.X ;  /* 0x00000000000b7919 */ /* 0x000ea20000002100 */
[----:B------:R-:W-:Y:S01]  /*108c0*/  USHF.R.S32.HI UR4, URZ, 0x1f, UR36 ;  /* 0x0000001f3f047899 */ /* 0x000fe20008011424 */
[----:B------:R-:W-:Y:S01]  /*108d0*/  ULDC.64 UR8, c[0x0][0x2d8] ;  /* 0x0000b60000087ab9 */ /* 0x000fe20000000a00 */
[----:B------:R-:W3:Y:S02]  /*108e0*/  S2R R10, SR_CTAID.Z ;  /* 0x00000000000a7919 */ /* 0x000ee40000002700 */
[----:B------:R-:W-:Y:S02]  /*108f0*/  UIMAD UR6, UR4, UR8, URZ ;  /* 0x00000008040672a4 */ /* 0x000fe4000f8e023f */
[----:B------:R-:W-:Y:S02]  /*10900*/  UIMAD.WIDE.U32 UR4, UR36, UR8, URZ ;  /* 0x00000008240472a5 */ /* 0x000fe4000f8e003f */
[----:B------:R-:W-:-:S04]  /*10910*/  UIMAD UR6, UR36, UR9, UR6 ;  /* 0x00000009240672a4 */ /* 0x000fc8000f8e0206 */
[----:B------:R-:W-:Y:S01]  /*10920*/  UIADD3 UR5, UR5, UR6, URZ ;  /* 0x0000000605057290 */ /* 0x000fe2000fffe03f */
[----:B-1----:R-:W-:Y:S02]  /*10930*/  ISETP.NE.AND P0, PT, R6, 0x1, PT ;  /* 0x000000010600780c */ /* 0x002fe40003f05270 */
[C---:B--2---:R-:W-:Y:S01]  /*10940*/  LOP3.LUT R9, R11.reuse, 0x7f, RZ, 0xc0, !PT ;  /* 0x0000007f0b097812 */ /* 0x044fe200078ec0ff */
[----:B------:R-:W-:-:S10]  /*10950*/  IMAD.SHL.U32 R3, R11, 0x10, RZ ;  /* 0x000000100b037824 */ /* 0x000fd400078e00ff */
[----:B------:R-:W1:Y:S01]  /*10960*/  @P0 LDC R5, c[0x0][0x44c] ;  /* 0x00011300ff050b82 */ /* 0x000e620000000800 */
[----:B0-----:R-:W-:Y:S01]  /*10970*/  SHF.R.U32.HI R0, RZ, 0x3, R9 ;  /* 0x00000003ff007819 */ /* 0x001fe20000011609 */
[----:B------:R-:W-:-:S03]  /*10980*/  IMAD.SHL.U32 R9, R9, 0x8, RZ ;  /* 0x0000000809097824 */ /* 0x000fc600078e00ff */
[----:B------:R-:W-:-:S03]  /*10990*/  LOP3.LUT R3, R0, 0x70, R3, 0xf8, !PT ;  /* 0x0000007000037812 */ /* 0x000fc600078ef803 */
[----:B------:R-:W0:Y:S02]  /*109a0*/  @P0 LDC R7, c[0x0][0x450] ;  /* 0x00011400ff070b82 */ /* 0x000e240000000800 */
[----:B------:R-:W-:-:S06]  /*109b0*/  VIADD R4, R3, UR45 ;  /* 0x0000002d03047c36 */ /* 0x000fcc0008000000 */
[----:B------:R-:W2:Y:S01]  /*109c0*/  LDC.64 R2, c[0x0][0x2e0] ;  /* 0x0000b800ff027b82 */ /* 0x000ea20000000a00 */
[----:B-1----:R-:W-:-:S04]  /*109d0*/  @P0 IMAD.HI.U32 R8, R4, R5, RZ ;  /* 0x0000000504080227 */ /* 0x002fc800078e00ff */
[----:B------:R-:W-:Y:S01]  /*109e0*/  IMAD.MOV.U32 R5, RZ, RZ, R4 ;  /* 0x000000ffff057224 */ /* 0x000fe200078e0004 */
[----:B0-----:R-:W-:Y:S02]  /*109f0*/  @P0 SHF.R.U32.HI R5, RZ, R7, R8 ;  /* 0x00000007ff050219 */ /* 0x001fe40000011608 */
[----:B---3--:R-:W-:-:S05]  /*10a00*/  SHF.R.S32.HI R7, RZ, 0x1f, R10 ;  /* 0x0000001fff077819 */ /* 0x008fca000001140a */
[----:B--2---:R-:W-:-:S04]  /*10a10*/  IMAD R8, R7, R2, RZ ;  /* 0x0000000207087224 */ /* 0x004fc800078e02ff */
[C---:B------:R-:W-:Y:S01]  /*10a20*/  IMAD R7, R10.reuse, R3, R8 ;  /* 0x000000030a077224 */ /* 0x040fe200078e0208 */
[----:B------:R-:W-:Y:S01]  /*10a30*/  SHF.R.S32.HI R8, RZ, 0x1f, R5 ;  /* 0x0000001fff087819 */ /* 0x000fe20000011405 */
[----:B------:R-:W-:Y:S01]  /*10a40*/  IMAD.WIDE.U32 R2, R10, R2, UR4 ;  /* 0x000000040a027e25 */ /* 0x000fe2000f8e0002 */
[----:B------:R-:W-:-:S03]  /*10a50*/  ULDC.64 UR4, c[0x0][0x2d0] ;  /* 0x0000b40000047ab9 */ /* 0x000fc60000000a00 */
[----:B------:R-:W-:Y:S02]  /*10a60*/  IMAD.IADD R3, R3, 0x1, R7 ;  /* 0x0000000103037824 */ /* 0x000fe400078e0207 */
[----:B------:R-:W-:Y:S02]  /*10a70*/  IMAD.MOV R7, RZ, RZ, -R5 ;  /* 0x000000ffff077224 */ /* 0x000fe400078e0a05 */
[----:B------:R-:W-:Y:S02]  /*10a80*/  IMAD R8, R8, UR4, RZ ;  /* 0x0000000408087c24 */ /* 0x000fe4000f8e02ff */
[----:B------:R-:W-:Y:S02]  /*10a90*/  IMAD R4, R6, R7, R4 ;  /* 0x0000000706047224 */ /* 0x000fe400078e0204 */
[C---:B------:R-:W-:Y:S02]  /*10aa0*/  IMAD R7, R5.reuse, UR5, R8 ;  /* 0x0000000505077c24 */ /* 0x040fe4000f8e0208 */
[----:B------:R-:W-:Y:S01]  /*10ab0*/  IMAD.WIDE.U32 R2, R5, UR4, R2 ;  /* 0x0000000405027c25 */ /* 0x000fe2000f8e0002 */
[----:B------:R-:W-:Y:S01]  /*10ac0*/  SHF.R.S32.HI R5, RZ, 0x1f, R4 ;  /* 0x0000001fff057819 */ /* 0x000fe20000011404 */
[----:B------:R-:W-:-:S02]  /*10ad0*/  ULDC.64 UR4, c[0x0][0x2c8] ;  /* 0x0000b20000047ab9 */ /* 0x000fc40000000a00 */
[----:B------:R-:W-:Y:S02]  /*10ae0*/  IMAD.IADD R3, R3, 0x1, R7 ;  /* 0x0000000103037824 */ /* 0x000fe400078e0207 */
[----:B------:R-:W-:Y:S02]  /*10af0*/  IMAD R5, R5, UR4, RZ ;  /* 0x0000000405057c24 */ /* 0x000fe4000f8e02ff */
[----:B------:R-:W-:-:S04]  /*10b00*/  IMAD.WIDE.U32 R2, R4, UR4, R2 ;  /* 0x0000000404027c25 */ /* 0x000fc8000f8e0002 */
[----:B------:R-:W-:Y:S01]  /*10b10*/  IMAD R5, R4, UR5, R5 ;  /* 0x0000000504057c24 */ /* 0x000fe2000f8e0205 */
[----:B------:R-:W-:Y:S02]  /*10b20*/  ULDC.64 UR4, c[0x0][0x280] ;  /* 0x0000a00000047ab9 */ /* 0x000fe40000000a00 */
[----:B------:R-:W-:Y:S01]  /*10b30*/  LEA R8, P0, R2, UR4, 0x1 ;  /* 0x0000000402087c11 */ /* 0x000fe2000f8008ff */
[----:B------:R-:W-:Y:S01]  /*10b40*/  IMAD.IADD R7, R3, 0x1, R5 ;  /* 0x0000000103077824 */ /* 0x000fe200078e0205 */
[----:B------:R-:W-:-:S04]  /*10b50*/  ULDC UR4, c[0x0][0x2b8] ;  /* 0x0000ae0000047ab9 */ /* 0x000fc80000000800 */
[----:B------:R-:W-:Y:S01]  /*10b60*/  LEA.HI.X R7, R2, UR5, R7, 0x1, P0 ;  /* 0x0000000502077c11 */ /* 0x000fe200080f0c07 */
[----:B------:R-:W-:-:S05]  /*10b70*/  IMAD.SHL.U32 R2, R11, 0x8, RZ ;  /* 0x000000080b027824 */ /* 0x000fca00078e00ff */
[C---:B------:R-:W-:Y:S02]  /*10b80*/  LOP3.LUT R3, R2.reuse, 0x1c0, RZ, 0xc0, !PT ;  /* 0x000001c002037812 */ /* 0x040fe400078ec0ff */
[----:B------:R-:W-:Y:S02]  /*10b90*/  LOP3.LUT R10, R2, 0x38, RZ, 0xc0, !PT ;  /* 0x00000038020a7812 */ /* 0x000fe400078ec0ff */
[----:B------:R-:W-:Y:S02]  /*10ba0*/  LOP3.LUT R3, R3, 0x38, R2, 0xf8, !PT ;  /* 0x0000003803037812 */ /* 0x000fe400078ef802 */
[C---:B------:R-:W-:Y:S02]  /*10bb0*/  LOP3.LUT R2, R10.reuse, 0x40, RZ, 0xfc, !PT ;  /* 0x000000400a027812 */ /* 0x040fe400078efcff */
[----:B------:R-:W-:Y:S02]  /*10bc0*/  ISETP.GE.AND P4, PT, R10, UR4, PT ;  /* 0x000000040a007c0c */ /* 0x000fe4000bf86270 */
[----:B------:R-:W-:-:S02]  /*10bd0*/  ISETP.GE.AND P2, PT, R2, UR4, PT ;  /* 0x0000000402007c0c */ /* 0x000fc4000bf46270 */
[----:B------:R-:W-:-:S04]  /*10be0*/  LOP3.LUT R2, R10, 0x80, RZ, 0xfc, !PT ;  /* 0x000000800a027812 */ /* 0x000fc800078efcff */
[----:B------:R-:W-:Y:S02]  /*10bf0*/  ISETP.GE.AND P1, PT, R2, UR4, PT ;  /* 0x0000000402007c0c */ /* 0x000fe4000bf26270 */
[----:B------:R-:W-:-:S04]  /*10c00*/  LOP3.LUT R2, R10, 0xc0, RZ, 0xfc, !PT ;  /* 0x000000c00a027812 */ /* 0x000fc800078efcff */
[----:B------:R-:W-:Y:S01]  /*10c10*/  ISETP.GE.AND P0, PT, R2, UR4, PT ;  /* 0x0000000402007c0c */ /* 0x000fe2000bf06270 */
[----:B------:R-:W-:Y:S01]  /*10c20*/  UMOV UR4, 0xffffffff ;  /* 0xffffffff00047882 */ /* 0x000fe20000000000 */
[----:B------:R-:W-:-:S04]  /*10c30*/  LOP3.LUT R2, R3, 0x38, R11, 0x78, !PT ;  /* 0x0000003803027812 */ /* 0x000fc800078e780b */
[----:B------:R-:W-:Y:S01]  /*10c40*/  LOP3.LUT R9, R2, 0x200, R9, 0xf8, !PT ;  /* 0x0000020002097812 */ /* 0x000fe200078ef809 */
[----:B------:R-:W-:Y:S06]  /*10c50*/  BRA.DIV UR4, `(.L_x_1067) ;  /* 0x0000003a04107947 */ /* 0x000fec000b800000 */
[----:B------:R-:W0:Y:S01]  /*10c60*/  SHFL.IDX PT, R2, R7, RZ, 0x181f ;  /* 0x00181fff07027589 */ /* 0x000e2200000e0000 */
[----:B------:R-:W-:Y:S01]  /*10c70*/  ULDC UR4, c[0x0][0x288] ;  /* 0x0000a20000047ab9 */ /* 0x000fe20000000800 */
[----:B------:R-:W-:Y:S01]  /*10c80*/  VIADD R0, R0, UR45 ;  /* 0x0000002d00007c36 */ /* 0x000fe20008000000 */
[----:B------:R-:W-:Y:S01]  /*10c90*/  ULDC.64 UR6, c[0x0][0x208] ;  /* 0x0000820000067ab9 */ /* 0x000fe20000000a00 */
[----:B------:R-:W1:Y:S01]  /*10ca0*/  SHFL.IDX PT, R14, R8, RZ, 0x181f ;  /* 0x00181fff080e7589 */ /* 0x000e6200000e0000 */
[----:B------:R-:W-:Y:S02]  /*10cb0*/  IMAD R6, R6, UR4, RZ ;  /* 0x0000000406067c24 */ /* 0x000fe4000f8e02ff */
[C---:B------:R-:W-:Y:S01]  /*10cc0*/  VIADD R11, R0.reuse, 0x10 ;  /* 0x00000010000b7836 */ /* 0x040fe20000000000 */
[----:B------:R-:W-:Y:S02]  /*10cd0*/  SHFL.IDX PT, R5, R7, 0x1, 0x181f ;  /* 0x00381f0007057f89 */ /* 0x000fe400000e0000 */
[----:B------:R-:W-:-:S02]  /*10ce0*/  ISETP.GE.AND P3, PT, R0, R6, PT ;  /* 0x000000060000720c */ /* 0x000fc40003f66270 */
[----:B------:R-:W2:Y:S11]  /*10cf0*/  SHFL.IDX PT, R4, R8, 0x1, 0x181f ;  /* 0x00381f0008047f89 */ /* 0x000eb600000e0000 */
[----:B------:R-:W-:Y:S01]  /*10d00*/  @!P3 LEA R21, R9, UR38, 0x1 ;  /* 0x000000260915bc11 */ /* 0x000fe2000f8e08ff */
[----:B0-----:R-:W-:-:S02]  /*10d10*/  IMAD.MOV.U32 R3, RZ, RZ, R2 ;  /* 0x000000ffff037224 */ /* 0x001fc400078e0002 */
[----:B-1----:R-:W-:Y:S02]  /*10d20*/  IMAD.MOV.U32 R2, RZ, RZ, R14 ;  /* 0x000000ffff027224 */ /* 0x002fe400078e000e */
[----:B------:R-:W-:Y:S02]  /*10d30*/  SHFL.IDX PT, R14, R8, 0x7, 0x181f ;  /* 0x00f81f00080e7f89 */ /* 0x000fe400000e0000 */
[----:B------:R-:W-:-:S05]  /*10d40*/  @!P3 IMAD.WIDE.U32 R2, R10, 0x2, R2 ;  /* 0x000000020a02b825 */ /* 0x000fca00078e0002 */
[----:B------:R-:W-:Y:S04]  /*10d50*/  @!P3 LDGSTS.E.BYPASS.LTC128B.128 [R21+0x10400], desc[UR6][R2.64], !P4 ;  /* 0x104000000215bfae */ /* 0x000fe8000e101d46 */
[----:B------:R-:W-:Y:S04]  /*10d60*/  @!P3 LDGSTS.E.BYPASS.LTC128B.128 [R21+0x14400], desc[UR6][R2.64+0x80], !P2 ;  /* 0x144000800215bfae */ /* 0x000fe8000d101d46 */
[----:B------:R-:W-:Y:S04]  /*10d70*/  @!P3 LDGSTS.E.BYPASS.LTC128B.128 [R21+0x18400], desc[UR6][R2.64+0x100], !P1 ;  /* 0x184001000215bfae */ /* 0x000fe8000c901d46 */
[----:B------:R0:W-:Y:S01]  /*10d80*/  @!P3 LDGSTS.E.BYPASS.LTC128B.128 [R21+0x1c400], desc[UR6][R2.64+0x180], !P0 ;  /* 0x1c4001800215bfae */ /* 0x0001e2000c101d46 */
[----:B------:R-:W-:-:S02]  /*10d90*/  ISETP.GE.AND P3, PT, R11, R6, PT ;  /* 0x000000060b00720c */ /* 0x000fc40003f66270 */
[----:B------:R-:W-:Y:S01]  /*10da0*/  IADD3 R11, R0, 0x20, RZ ;  /* 0x00000020000b7810 */ /* 0x000fe20007ffe0ff */
[----:B0-----:R-:W-:Y:S10]  /*10db0*/  SHFL.IDX PT, R3, R7, 0x2, 0x181f ;  /* 0x00581f0007037f89 */ /* 0x001ff400000e0000 */
[----:B--2---:R-:W-:Y:S01]  /*10dc0*/  @!P3 IMAD.WIDE.U32 R4, R10, 0x2, R4 ;  /* 0x000000020a04b825 */ /* 0x004fe200078e0004 */
[----:B------:R-:W-:Y:S01]  /*10dd0*/  @!P3 LEA R20, R9, UR38, 0x1 ;  /* 0x000000260914bc11 */ /* 0x000fe2000f8e08ff */
[----:B------:R-:W0:Y:S04]  /*10de0*/  SHFL.IDX PT, R2, R8, 0x2, 0x181f ;  /* 0x00581f0008027f89 */ /* 0x000e2800000e0000 */
[----:B------:R-:W-:Y:S04]  /*10df0*/  @!P3 LDGSTS.E.BYPASS.LTC128B.128 [R20+0x10c00], desc[UR6][R4.64], !P4 ;  /* 0x10c000000414bfae */ /* 0x000fe8000e101d46 */
[----:B------:R-:W-:Y:S04]  /*10e00*/  @!P3 LDGSTS.E.BYPASS.LTC128B.128 [R20+0x14c00], desc[UR6][R4.64+0x80], !P2 ;  /* 0x14c000800414bfae */ /* 0x000fe8000d101d46 */
[----:B------:R-:W-:Y:S04]  /*10e10*/  @!P3 LDGSTS.E.BYPASS.LTC128B.128 [R20+0x18c00], desc[UR6][R4.64+0x100], !P1 ;  /* 0x18c001000414bfae */ /* 0x000fe8000c901d46 */
[----:B------:R1:W-:Y:S01]  /*10e20*/  @!P3 LDGSTS.E.BYPASS.LTC128B.128 [R20+0x1cc00], desc[UR6][R4.64+0x180], !P0 ;  /* 0x1cc001800414bfae */ /* 0x0003e2000c101d46 */
[----:B------:R-:W-:Y:S01]  /*10e30*/  ISETP.GE.AND P3, PT, R11, R6, PT ;  /* 0x000000060b00720c */ /* 0x000fe20003f66270 */
[----:B------:R-:W-:-:S02]  /*10e40*/  VIADD R11, R0, 0x30 ;  /* 0x00000030000b7836 */ /* 0x000fc40000000000 */
[----:B-1----:R-:W-:Y:S10]  /*10e50*/  SHFL.IDX PT, R5, R7, 0x3, 0x181f ;  /* 0x00781f0007057f89 */ /* 0x002ff400000e0000 */
[----:B0-----:R-:W-:Y:S01]  /*10e60*/  @!P3 IMAD.WIDE.U32 R2, R10, 0x2, R2 ;  /* 0x000000020a02b825 */ /* 0x001fe200078e0002 */
        /* <DEDUP_REMOVED lines=32> */
[----:B------:R1:W-:Y:S04]  /*11070*/  @!P3 LDGSTS.E.BYPASS.LTC128B.128 [R20+0x12c00], desc[UR6][R4.64], !P4 ;  /* 0x12c000000414bfae */ /* 0x0003e8000e101d46 */
[----:B------:R1:W-:Y:S04]  /*11080*/  @!P3 LDGSTS.E.BYPASS.LTC128B.128 [R20+0x16c00], desc[UR6][R4.64+0x80], !P2 ;  /* 0x16c000800414bfae */ /* 0x0003e8000d101d46 */
[----:B------:R1:W-:Y:S04]  /*11090*/  @!P3 LDGSTS.E.BYPASS.LTC128B.128 [R20+0x1ac00], desc[UR6][R4.64+0x100], !P1 ;  /* 0x1ac001000414bfae */ /* 0x0003e8000c901d46 */
[----:B------:R1:W-:Y:S01]  /*110a0*/  @!P3 LDGSTS.E.BYPASS.LTC128B.128 [R20+0x1ec00], desc[UR6][R4.64+0x180], !P0 ;  /* 0x1ec001800414bfae */ /* 0x0003e2000c101d46 */
[----:B------:R-:W-:-:S03]  /*110b0*/  ISETP.GE.AND P3, PT, R11, R6, PT ;  /* 0x000000060b00720c */ /* 0x000fc60003f66270 */
[----:B------:R-:W2:Y:S10]  /*110c0*/  SHFL.IDX PT, R7, R7, 0x7, 0x181f ;  /* 0x00f81f0007077f89 */ /* 0x000eb400000e0000 */
[----:B0-----:R-:W-:Y:S01]  /*110d0*/  @!P3 IMAD.WIDE.U32 R2, R10, 0x2, R2 ;  /* 0x000000020a02b825 */ /* 0x001fe200078e0002 */
[----:B------:R-:W-:-:S05]  /*110e0*/  @!P3 LEA R21, R9, UR38, 0x1 ;  /* 0x000000260915bc11 */ /* 0x000fca000f8e08ff */
[----:B------:R1:W-:Y:S04]  /*110f0*/  @!P3 LDGSTS.E.BYPASS.LTC128B.128 [R21+0x13400], desc[UR6][R2.64], !P4 ;  /* 0x134000000215bfae */ /* 0x0003e8000e101d46 */
[----:B------:R1:W-:Y:S04]  /*11100*/  @!P3 LDGSTS.E.BYPASS.LTC128B.128 [R21+0x17400], desc[UR6][R2.64+0x80], !P2 ;  /* 0x174000800215bfae */ /* 0x0003e8000d101d46 */
[----:B------:R1:W-:Y:S04]  /*11110*/  @!P3 LDGSTS.E.BYPASS.LTC128B.128 [R21+0x1b400], desc[UR6][R2.64+0x100], !P1 ;  /* 0x1b4001000215bfae */ /* 0x0003e8000c901d46 */
[----:B--2---:R1:W-:Y:S02]  /*11120*/  @!P3 LDGSTS.E.BYPASS.LTC128B.128 [R21+0x1f400], desc[UR6][R2.64+0x180], !P0 ;  /* 0x1f4001800215bfae */ /* 0x0043e4000c101d46 */
.L_x_1172:
[----:B-1----:R-:W-:Y:S01]  /*11130*/  VIADD R3, R0, 0x70 ;  /* 0x0000007000037836 */ /* 0x002fe20000000000 */
        /* <DEDUP_REMOVED lines=15> */
.L_x_1069:
[----:B------:R-:W-:Y:S05]  /*11230*/  BSYNC B0 ;  /* 0x0000000000007941 */ /* 0x000fea0003800000 */
.L_x_1068:
[----:B------:R-:W-:Y:S01]  /*11240*/  NOP ;  /* 0x0000000000007918 */ /* 0x000fe20000000000 */
[----:B------:R-:W-:Y:S01]  /*11250*/  SYNCS.ARRIVE.TRANS64.RED.A0T1 RZ, [UR38+0x30800], RZ ;  /* 0x030800ffffff79a7 */ /* 0x000fe20008200426 */
[----:B------:R-:W-:Y:S01]  /*11260*/  IMAD.MOV.U32 R2, RZ, RZ, 0x1 ;  /* 0x00000001ff027424 */ /* 0x000fe200078e00ff */
[----:B------:R-:W-:Y:S04]  /*11270*/  ARRIVES.LDGSTSBAR.64.TRANSCNT [UR38+0x30800] ;  /* 0x03080000ff0079b0 */ /* 0x000fe80008000aa6 */
[----:B------:R-:W-:Y:S01]  /*11280*/  SHF.L.U32 R2, R2, 0x1f, RZ ;  /* 0x0000001f02027819 */ /* 0x000fe200000006ff */
[----:B------:R-:W-:Y:S01]  /*11290*/  NOP ;  /* 0x0000000000007918 */ /* 0x000fe20000000000 */
[----:B------:R-:W2:Y:S01]  /*112a0*/  LDL.LU R3, [R1+0x8] ;  /* 0x0000080001037983 */ /* 0x000ea20000300800 */
[----:B------:R-:W-:Y:S01]  /*112b0*/  SYNCS.ARRIVE.TRANS64.A1T0 RZ, [UR38+0x30800], RZ ;  /* 0x030800ffffff79a7 */ /* 0x000fe20008100026 */
[----:B------:R-:W1:Y:S01]  /*112c0*/  SYNCS.PHASECHK.TRANS64.TRYWAIT P0, [UR38+0x30820], R2 ;  /* 0x03082002ff0075a7 */ /* 0x000e620008000166 */
[----:B--2---:R-:W-:-:S05]  /*112d0*/  VIADD R0, R3, 0xfffffffe ;  /* 0xfffffffe03007836 */ /* 0x004fca0000000000 */
[----:B------:R-:W-:Y:S01]  /*112e0*/  ISETP.GE.AND P1, PT, R0, UR39, PT ;  /* 0x0000002700007c0c */ /* 0x000fe2000bf26270 */
[----:B-1----:R-:W-:-:S12]  /*112f0*/  @!P0 BRA `(.L_x_1070) ;  /* 0x0000003c002c8947 */ /* 0x002fd80003800000 */
.L_x_1173:
[----:B0-----:R-:W-:Y:S02]  /*11300*/  IMAD.MOV.U32 R9, RZ, RZ, 0x1 ;  /* 0x00000001ff097424 */ /* 0x001fe400078e00ff */
[----:B------:R-:W-:Y:S01]  /*11310*/  IMAD.MOV.U32 R8, RZ, RZ, RZ ;  /* 0x000000ffff087224 */ /* 0x000fe200078e00ff */
[----:B------:R-:W-:Y:S06]  /*11320*/  @!P1 BRA `(.L_x_1071) ;  /* 0x0000002000f09947 */ /* 0x000fec0003800000 */
[----:B------:R-:W-:Y:S01]  /*11330*/  UIADD3 UR4, UR44, 0x1, URZ ;  /* 0x000000012c047890 */ /* 0x000fe2000fffe03f */
[----:B------:R-:W0:Y:S01]  /*11340*/  S2R R4, SR_TID.X ;  /* 0x0000000000047919 */ /* 0x000e220000002100 */
[----:B------:R-:W-:Y:S01]  /*11350*/  ULOP3.LUT UR5, URZ, UR42, URZ, 0x33, !UPT ;  /* 0x0000002a3f057292 */ /* 0x000fe2000f8e333f */
[----:B------:R-:W-:Y:S01]  /*11360*/  IMAD.MOV.U32 R9, RZ, RZ, 0x1 ;  /* 0x00000001ff097424 */ /* 0x000fe200078e00ff */
[----:B------:R-:W-:-:S04]  /*11370*/  UIMAD UR4, UR4, UR41, URZ ;  /* 0x00000029040472a4 */ /* 0x000fc8000f8e023f */
[----:B-1----:R-:W-:Y:S01]  /*11380*/  IMAD.U32 R3, RZ, RZ, UR5 ;  /* 0x00000005ff037e24 */ /* 0x002fe2000f8e00ff */
[----:B------:R-:W-:Y:S01]  /*11390*/  ULOP3.LUT UR5, URZ, UR39, URZ, 0x33, !UPT ;  /* 0x000000273f057292 */ /* 0x000fe2000f8e333f */
[----:B------:R-:W-:Y:S01]  /*113a0*/  LOP3.LUT R2, RZ, UR4, RZ, 0x33, !PT ;  /* 0x00000004ff027c12 */ /* 0x000fe2000f8e33ff */
[----:B------:R-:W-:-:S03]  /*113b0*/  ULOP3.LUT UR4, URZ, UR43, URZ, 0x33, !UPT ;  /* 0x0000002b3f047292 */ /* 0x000fc6000f8e333f */
[----:B------:R-:W-:Y:S01]  /*113c0*/  VIADDMNMX R2, R2, -UR40, R3, !PT ;  /* 0x8000002802027c46 */ /* 0x000fe2000f800103 */
[----:B------:R-:W-:-:S03]  /*113d0*/  IMAD.MOV.U32 R3, RZ, RZ, 0x2 ;  /* 0x00000002ff037424 */ /* 0x000fc600078e00ff */
[----:B------:R-:W-:-:S04]  /*113e0*/  VIMNMX R2, R2, UR4, !PT ;  /* 0x0000000402027c48 */ /* 0x000fc8000ffe0100 */
[----:B------:R-:W-:-:S05]  /*113f0*/  VIADDMNMX R3, R2, R3, UR5, !PT ;  /* 0x0000000502037e46 */ /* 0x000fca000f800103 */
[----:B------:R-:W-:-:S05]  /*11400*/  VIADD R5, R3, 0xfffffffe ;  /* 0xfffffffe03057836 */ /* 0x000fca0000000000 */
[-C--:B------:R-:W-:Y:S02]  /*11410*/  ISETP.NE.AND P0, PT, R5, R2.reuse, PT ;  /* 0x000000020500720c */ /* 0x080fe40003f05270 */
[----:B------:R-:W-:Y:S02]  /*11420*/  LOP3.LUT R2, RZ, R2, RZ, 0x33, !PT ;  /* 0x00000002ff027212 */ /* 0x000fe400078e33ff */
[----:B0-----:R-:W-:Y:S01]  /*11430*/  LOP3.LUT R10, R4, 0x1f, RZ, 0xc0, !PT ;  /* 0x0000001f040a7812 */ /* 0x001fe200078ec0ff */
[----:B------:R-:W-:Y:S02]  /*11440*/  IMAD.MOV.U32 R4, RZ, RZ, R16 ;  /* 0x000000ffff047224 */ /* 0x000fe400078e0010 */
[----:B------:R-:W-:-:S05]  /*11450*/  IMAD.IADD R3, R3, 0x1, R2 ;  /* 0x0000000103037824 */ /* 0x000fca00078e0202 */
[----:B------:R-:W-:Y:S01]  /*11460*/  LOP3.LUT R12, R3, 0x1, RZ, 0xc0, !PT ;  /* 0x00000001030c7812 */ /* 0x000fe200078ec0ff */
[----:B------:R-:W-:Y:S06]  /*11470*/  @!P0 BRA `(.L_x_1072) ;  /* 0x0000001400c88947 */ /* 0x000fec0003800000 */
[----:B------:R-:W-:Y:S01]  /*11480*/  BSSY B0, `(.L_x_1072) ;  /* 0x0000171000007945 */ /* 0x000fe20003800000 */
[----:B------:R-:W-:Y:S01]  /*11490*/  IADD3 R6, R3, -R12, RZ ;  /* 0x8000000c03067210 */ /* 0x000fe20007ffe0ff */
[----:B------:R-:W-:Y:S02]  /*114a0*/  IMAD.MOV.U32 R7, RZ, RZ, 0x1 ;  /* 0x00000001ff077424 */ /* 0x000fe400078e00ff */
[----:B------:R-:W-:-:S07]  /*114b0*/  IMAD.MOV.U32 R4, RZ, RZ, R16 ;  /* 0x000000ffff047224 */ /* 0x000fce00078e0010 */
.L_x_1111:
[----:B------:R-:W2:Y:S01]  /*114c0*/  LDL R2, [R1] ;  /* 0x0000000001027983 */ /* 0x000ea20000100800 */
[----:B------:R-:W-:Y:S01]  /*114d0*/  VIADD R6, R6, 0xfffffffe ;  /* 0xfffffffe06067836 */ /* 0x000fe20000000000 */
[----:B------:R-:W-:Y:S04]  /*114e0*/  BSSY B1, `(.L_x_1073) ;  /* 0x00000b3000017945 */ /* 0x000fe80003800000 */
[----:B------:R-:W-:Y:S02]  /*114f0*/  ISETP.NE.AND P2, PT, R6, RZ, PT ;  /* 0x000000ff0600720c */ /* 0x000fe40003f45270 */
[----:B--2---:R-:W-:-:S13]  /*11500*/  ISETP.NE.AND P0, PT, R2, RZ, PT ;  /* 0x000000ff0200720c */ /* 0x004fda0003f05270 */
[----:B------:R-:W-:Y:S05]  /*11510*/  @!P0 BRA `(.L_x_1074) ;  /* 0x0000000800bc8947 */ /* 0x000fea0003800000 */
[----:B------:R-:W2:Y:S01]  /*11520*/  LDL R2, [R1+0x4] ;  /* 0x0000040001027983 */ /* 0x000ea20000100800 */
[----:B------:R-:W-:Y:S01]  /*11530*/  IMAD.MOV.U32 R9, RZ, RZ, R0 ;  /* 0x000000ffff097224 */ /* 0x000fe200078e0000 */
        /* <DEDUP_REMOVED lines=11> */
[----:B------:R-:W-:-:S03]  /*115f0*/  IMAD R4, R18, UR5, R5 ;  /* 0x0000000512047c24 */ /* 0x000fc6000f8e0205 */
[--C-:B------:R-:W-:Y:S01]  /*11600*/  SHF.R.S32.HI R3, RZ, 0x1f, R2.reuse ;  /* 0x0000001fff037819 */ /* 0x100fe20000011402 */
[--C-:B------:R-:W-:Y:S02]  /*11610*/  IMAD.MOV R5, RZ, RZ, -R2.reuse ;  /* 0x000000ffff057224 */ /* 0x100fe400078e0a02 */
[----:B------:R-:W-:Y:S01]  /*11620*/  IMAD.WIDE.U32 R2, R18, UR4, R2 ;  /* 0x0000000412027c25 */ /* 0x000fe2000f8e0002 */
[----:B------:R-:W-:-:S03]  /*11630*/  ULDC.64 UR4, c[0x0][0x418] ;  /* 0x0001060000047ab9 */ /* 0x000fc60000000a00 */
[----:B------:R-:W-:Y:S01]  /*11640*/  IMAD.IADD R3, R4, 0x1, R3 ;  /* 0x0000000104037824 */ /* 0x000fe200078e0203 */
[----:B------:R-:W-:Y:S01]  /*11650*/  LEA R4, P0, R2, UR4, 0x2 ;  /* 0x0000000402047c11 */ /* 0x000fe2000f8010ff */
[----:B------:R-:W-:-:S03]  /*11660*/  IMAD R9, R9, R5, R0 ;  /* 0x0000000509097224 */ /* 0x000fc600078e0200 */
[----:B------:R-:W-:-:S05]  /*11670*/  LEA.HI.X R5, R2, UR5, R3, 0x2, P0 ;  /* 0x0000000502057c11 */ /* 0x000fca00080f1403 */
[----:B------:R0:W5:Y:S04]  /*11680*/  LDG.E R4, desc[UR6][R4.64] ;  /* 0x0000000604047981 */ /* 0x000168000c1e1900 */
.L_x_1075:
[----:B------:R-:W1:Y:S01]  /*11690*/  S2R R2, SR_TID.X ;  /* 0x0000000000027919 */ /* 0x000e620000002100 */
[----:B------:R-:W-:Y:S01]  /*116a0*/  BSSY B2, `(.L_x_1076) ;  /* 0x0000006000027945 */ /* 0x000fe20003800000 */
[----:B-1----:R-:W-:Y:S02]  /*116b0*/  LOP3.LUT R3, R2, 0x7f, RZ, 0xc0, !PT ;  /* 0x0000007f02037812 */ /* 0x002fe400078ec0ff */
[----:B------:R-:W-:Y:S02]  /*116c0*/  SHF.L.U32 R2, R7, 0x1f, RZ ;  /* 0x0000001f07027819 */ /* 0x000fe400000006ff */
[----:B------:R-:W-:Y:S02]  /*116d0*/  ISETP.NE.AND P1, PT, R3, RZ, PT ;  /* 0x000000ff0300720c */ /* 0x000fe40003f25270 */
[----:B------:R-:W1:Y:S02]  /*116e0*/  SYNCS.PHASECHK.TRANS64.TRYWAIT P0, [UR38+0x30848], R2 ;  /* 0x03084802ff0075a7 */ /* 0x000e640008000166 */
[----:B-1----:R-:W-:Y:S09]  /*116f0*/  @!P0 BRA `(.L_x_1077) ;  /* 0x0000003800448947 */ /* 0x002ff20003800000 */
.L_x_1174:
[----:B------:R-:W-:Y:S05]  /*11700*/  BSYNC B2 ;  /* 0x0000000000027941 */ /* 0x000fea0003800000 */
.L_x_1076:
[----:B------:R-:W-:Y:S04]  /*11710*/  BSSY B2, `(.L_x_1078) ;  /* 0x0000007000027945 */ /* 0x000fe80003800000 */
[----:B------:R-:W-:Y:S05]  /*11720*/  @P1 BRA `(.L_x_1079) ;  /* 0x0000000000141947 */ /* 0x000fea0003800000 */
[----:B------:R-:W-:Y:S01]  /*11730*/  ISETP.NE.AND P0, PT, R10, RZ, PT ;  /* 0x000000ff0a00720c */ /* 0x000fe20003f05270 */
[----:B-1----:R-:W-:-:S04]  /*11740*/  IMAD.MOV.U32 R3, RZ, RZ, 0x8000 ;  /* 0x00008000ff037424 */ /* 0x002fc800078e00ff */
[----:B------:R2:W-:Y:S08]  /*11750*/  SYNCS.ARRIVE.TRANS64 RZ, [UR38+0x30838], R3 ;  /* 0x03083803ffff79a7 */ /* 0x0005f00008000026 */
[----:B--2---:R-:W-:Y:S05]  /*11760*/  @!P0 BRA `(.L_x_1079) ;  /* 0x0000000000048947 */ /* 0x004fea0003800000 */
[----:B------:R-:W-:Y:S01]  /*11770*/  BPT.TRAP 0x1 ;  /* 0x000000040000795c */ /* 0x000fe20000300000 */
.L_x_1079:
[----:B------:R-:W-:Y:S05]  /*11780*/  BSYNC B2 ;  /* 0x0000000000027941 */ /* 0x000fea0003800000 */
.L_x_1078:
[----:B------:R-:W-:Y:S01]  /*11790*/  IMAD.MOV.U32 R14, RZ, RZ, RZ ;  /* 0x000000ffff0e7224 */ /* 0x000fe200078e00ff */
[----:B------:R-:W-:Y:S01]  /*117a0*/  ULDC.64 UR4, c[0x0][0x198] ;  /* 0x0000660000047ab9 */ /* 0x000fe20000000a00 */
[----:B------:R-:W-:Y:S01]  /*117b0*/  PLOP3.LUT P0, PT, PT, PT, PT, 0x80, 0x0 ;  /* 0x000000000000781c */ /* 0x000fe20003f0f070 */
[----:B------:R-:W-:Y:S01]  /*117c0*/  UIADD3 UR4, UP0, UR4, 0x370, URZ ;  /* 0x0000037004047890 */ /* 0x000fe2000ff1e03f */
[----:B-1----:R-:W-:Y:S01]  /*117d0*/  IMAD.SHL.U32 R3, R9, 0x40, RZ ;  /* 0x0000004009037824 */ /* 0x002fe200078e00ff */
[----:B------:R-:W-:Y:S01]  /*117e0*/  R2UR UR34, R14 ;  /* 0x000000000e2272ca */ /* 0x000fe200000e0000 */
[----:B------:R-:W-:Y:S02]  /*117f0*/  UIADD3 UR32, UR38, 0x28400, URZ ;  /* 0x0002840026207890 */ /* 0x000fe4000fffe03f */
[----:B------:R-:W-:Y:S02]  /*11800*/  UIADD3 UR33, UR38, 0x30838, URZ ;  /* 0x0003083826217890 */ /* 0x000fe4000fffe03f */
[----:B------:R-:W-:Y:S01]  /*11810*/  UIADD3.X UR5, URZ, UR5, URZ, UP0, !UPT ;  /* 0x000000053f057290 */ /* 0x000fe200087fe43f */
[----:B------:R-:W-:Y:S01]  /*11820*/  UMOV UR6, 0x0 ;  /* 0x0000000000067882 */ /* 0x000fe20000000000 */
[----:B------:R-:W-:-:S10]  /*11830*/  UMOV UR7, 0x14f00000 ;  /* 0x14f0000000077882 */ /* 0x000fd40000000000 */
.L_x_1080:
[----:B------:R-:W-:-:S13]  /*11840*/  @P0 ELECT P3, URZ, PT ;  /* 0x00000000003f082f */ /* 0x000fda0003860000 */
[----:B-----5:R-:W-:Y:S02]  /*11850*/  @P3 R2UR UR37, R4 ;  /* 0x00000000042532ca */ /* 0x020fe400000e0000 */
        /* <DEDUP_REMOVED lines=11> */
.L_x_1081:
        /* <DEDUP_REMOVED lines=15> */
.L_x_1082:
        /* <DEDUP_REMOVED lines=15> */
.L_x_1083:
        /* <DEDUP_REMOVED lines=12> */
.L_x_1175:
[----:B------:R-:W-:Y:S05]  /*11bb0*/  BSYNC B2 ;  /* 0x0000000000027941 */ /* 0x000fea0003800000 */
.L_x_1084:
        /* <DEDUP_REMOVED lines=9> */
.L_x_1087:
[----:B------:R-:W-:Y:S05]  /*11c50*/  BSYNC B2 ;  /* 0x0000000000027941 */ /* 0x000fea0003800000 */
.L_x_1086:
[----:B------:R-:W-:Y:S01]  /*11c60*/  R2UR UR6, R2 ;  /* 0x00000000020672ca */ /* 0x000fe200000e0000 */
[----:B------:R-:W-:Y:S01]  /*11c70*/  ULDC.64 UR4, c[0x0][0x198] ;  /* 0x0000660000047ab9 */ /* 0x000fe20000000a00 */
[----:B------:R-:W-:Y:S01]  /*11c80*/  R2UR UR7, R3 ;  /* 0x00000000030772ca */ /* 0x000fe200000e0000 */
[----:B------:R-:W-:Y:S01]  /*11c90*/  UIADD3 UR4, UP0, UR4, 0x470, URZ ;  /* 0x0000047004047890 */ /* 0x000fe2000ff1e03f */
[----:B------:R-:W-:Y:S01]  /*11ca0*/  R2UR UR10, R14 ;  /* 0x000000000e0a72ca */ /* 0x000fe200000e0000 */
[----:B------:R-:W-:Y:S01]  /*11cb0*/  IMAD.SHL.U32 R14, R17, 0x40, RZ ;  /* 0x00000040110e7824 */ /* 0x000fe200078e00ff */
[----:B------:R-:W-:Y:S01]  /*11cc0*/  PLOP3.LUT P0, PT, PT, PT, PT, 0x80, 0x0 ;  /* 0x000000000000781c */ /* 0x000fe20003f0f070 */
[----:B------:R-:W-:Y:S02]  /*11cd0*/  UIADD3 UR8, UR38, 0x400, URZ ;  /* 0x0000040026087890 */ /* 0x000fe4000fffe03f */
[----:B------:R-:W-:Y:S02]  /*11ce0*/  UIADD3 UR9, UR38, 0x30850, URZ ;  /* 0x0003085026097890 */ /* 0x000fe4000fffe03f */
[----:B------:R-:W-:-:S12]  /*11cf0*/  UIADD3.X UR5, URZ, UR5, URZ, UP0, !UPT ;  /* 0x000000053f057290 */ /* 0x000fd800087fe43f */
.L_x_1088:
        /* <DEDUP_REMOVED lines=13> */
.L_x_1089:
        /* <DEDUP_REMOVED lines=13> */
.L_x_1090:
        /* <DEDUP_REMOVED lines=13> */
.L_x_1091:
        /* <DEDUP_REMOVED lines=10> */
.L_x_1074:
[----:B------:R-:W-:Y:S05]  /*12010*/  BSYNC B1 ;  /* 0x0000000000017941 */ /* 0x000fea0003800000 */
.L_x_1073:
        /* <DEDUP_REMOVED lines=28> */
.L_x_1094:
[----:B------:R-:W1:Y:S01]  /*121e0*/  S2R R2, SR_TID.X ;  /* 0x0000000000027919 */ /* 0x000e620000002100 */
[----:B------:R-:W-:Y:S01]  /*121f0*/  BSSY B2, `(.L_x_1095) ;  /* 0x0000006000027945 */ /* 0x000fe20003800000 */
[----:B-1----:R-:W-:Y:S02]  /*12200*/  LOP3.LUT R3, R2, 0x7f, RZ, 0xc0, !PT ;  /* 0x0000007f02037812 */ /* 0x002fe400078ec0ff */
[----:B------:R-:W-:Y:S02]  /*12210*/  SHF.L.U32 R2, R9, 0x1f, RZ ;  /* 0x0000001f09027819 */ /* 0x000fe400000006ff */
[----:B------:R-:W-:Y:S02]  /*12220*/  ISETP.NE.AND P1, PT, R3, RZ, PT ;  /* 0x000000ff0300720c */ /* 0x000fe40003f25270 */
[----:B------:R-:W1:Y:S02]  /*12230*/  SYNCS.PHASECHK.TRANS64.TRYWAIT P0, [UR38+0x30840], R2 ;  /* 0x03084002ff0075a7 */ /* 0x000e640008000166 */
[----:B-1----:R-:W-:Y:S09]  /*12240*/  @!P0 BRA `(.L_x_1096) ;  /* 0x0000002c00a08947 */ /* 0x002ff20003800000 */
.L_x_1176:
[----:B------:R-:W-:Y:S05]  /*12250*/  BSYNC B2 ;  /* 0x0000000000027941 */ /* 0x000fea0003800000 */
.L_x_1095:
[----:B------:R-:W-:Y:S04]  /*12260*/  BSSY B2, `(.L_x_1097) ;  /* 0x0000007000027945 */ /* 0x000fe80003800000 */
[----:B------:R-:W-:Y:S05]  /*12270*/  @P1 BRA `(.L_x_1098) ;  /* 0x0000000000141947 */ /* 0x000fea0003800000 */
[----:B------:R-:W-:Y:S01]  /*12280*/  ISETP.NE.AND P0, PT, R10, RZ, PT ;  /* 0x000000ff0a00720c */ /* 0x000fe20003f05270 */
[----:B-1----:R-:W-:-:S04]  /*12290*/  IMAD.MOV.U32 R2, RZ, RZ, 0x8000 ;  /* 0x00008000ff027424 */ /* 0x002fc800078e00ff */
[----:B------:R2:W-:Y:S08]  /*122a0*/  SYNCS.ARRIVE.TRANS64 RZ, [UR38+0x30830], R2 ;  /* 0x03083002ffff79a7 */ /* 0x0005f00008000026 */
[----:B--2---:R-:W-:Y:S05]  /*122b0*/  @!P0 BRA `(.L_x_1098) ;  /* 0x0000000000048947 */ /* 0x004fea0003800000 */
[----:B------:R-:W-:Y:S01]  /*122c0*/  BPT.TRAP 0x1 ;  /* 0x000000040000795c */ /* 0x000fe20000300000 */
.L_x_1098:
[----:B------:R-:W-:Y:S05]  /*122d0*/  BSYNC B2 ;  /* 0x0000000000027941 */ /* 0x000fea0003800000 */
.L_x_1097:
        /* <DEDUP_REMOVED lines=11> */
.L_x_1099:
        /* <DEDUP_REMOVED lines=14> */
.L_x_1100:
        /* <DEDUP_REMOVED lines=14> */
.L_x_1101:
        /* <DEDUP_REMOVED lines=14> */
.L_x_1102:
        /* <DEDUP_REMOVED lines=12> */
.L_x_1177:
[----:B------:R-:W-:Y:S05]  /*126f0*/  BSYNC B2 ;  /* 0x0000000000027941 */ /* 0x000fea0003800000 */
.L_x_1103:
        /* <DEDUP_REMOVED lines=9> */
.L_x_1106:
[----:B------:R-:W-:Y:S05]  /*12790*/  BSYNC B2 ;  /* 0x0000000000027941 */ /* 0x000fea0003800000 */
.L_x_1105:
        /* <DEDUP_REMOVED lines=10> */
.L_x_1107:
        /* <DEDUP_REMOVED lines=13> */
.L_x_1108:
        /* <DEDUP_REMOVED lines=13> */
.L_x_1109:
        /* <DEDUP_REMOVED lines=13> */
.L_x_1110:
        /* <DEDUP_REMOVED lines=10> */
.L_x_1093:
[----:B------:R-:W-:Y:S05]  /*12b50*/  BSYNC B1 ;  /* 0x0000000000017941 */ /* 0x000fea0003800000 */
.L_x_1092:
[----:B------:R-:W-:Y:S01]  /*12b60*/  IADD3 R0, R0, -0x2, RZ ;  /* 0xfffffffe00007810 */ /* 0x000fe20007ffe0ff */
[----:B------:R-:W-:Y:S01]  /*12b70*/  IMAD.MOV.U32 R7, RZ, RZ, R9 ;  /* 0x000000ffff077224 */ /* 0x000fe200078e0009 */
[----:B------:R-:W-:Y:S06]  /*12b80*/  @P2 BRA `(.L_x_1111) ;  /* 0xffffffe8004c2947 */ /* 0x000fec000383ffff */
[----:B------:R-:W-:Y:S05]  /*12b90*/  BSYNC B0 ;  /* 0x0000000000007941 */ /* 0x000fea0003800000 */
.L_x_1072:
[----:B------:R-:W-:Y:S01]  /*12ba0*/  ISETP.NE.AND P0, PT, R12, RZ, PT ;  /* 0x000000ff0c00720c */ /* 0x000fe20003f05270 */
[----:B------:R-:W-:-:S12]  /*12bb0*/  BSSY B0, `(.L_x_1071) ;  /* 0x00000b3000007945 */ /* 0x000fd80003800000 */
[----:B------:R-:W-:Y:S05]  /*12bc0*/  @!P0 BRA `(.L_x_1112) ;  /* 0x0000000800c48947 */ /* 0x000fea0003800000 */
[----:B------:R-:W2:Y:S01]  /*12bd0*/  LDL R2, [R1] ;  /* 0x0000000001027983 */ /* 0x000ea20000100800 */
[----:B------:R-:W-:Y:S01]  /*12be0*/  IMAD.MOV.U32 R8, RZ, RZ, 0x1 ;  /* 0x00000001ff087424 */ /* 0x000fe200078e00ff */
        /* <DEDUP_REMOVED lines=25> */
.L_x_1113:
[----:B------:R-:W1:Y:S01]  /*12d80*/  S2R R2, SR_TID.X ;  /* 0x0000000000027919 */ /* 0x000e620000002100 */
[----:B------:R-:W-:Y:S01]  /*12d90*/  BSSY B1, `(.L_x_1114) ;  /* 0x0000006000017945 */ /* 0x000fe20003800000 */
[----:B-1----:R-:W-:Y:S02]  /*12da0*/  LOP3.LUT R3, R2, 0x7f, RZ, 0xc0, !PT ;  /* 0x0000007f02037812 */ /* 0x002fe400078ec0ff */
[----:B------:R-:W-:Y:S02]  /*12db0*/  SHF.L.U32 R2, R9, 0x1f, RZ ;  /* 0x0000001f09027819 */ /* 0x000fe400000006ff */
[----:B------:R-:W-:Y:S02]  /*12dc0*/  ISETP.NE.AND P1, PT, R3, RZ, PT ;  /* 0x000000ff0300720c */ /* 0x000fe40003f25270 */
[----:B------:R-:W1:Y:S02]  /*12dd0*/  SYNCS.PHASECHK.TRANS64.TRYWAIT P0, [UR38+0x30848], R2 ;  /* 0x03084802ff0075a7 */ /* 0x000e640008000166 */
[----:B-1----:R-:W-:Y:S09]  /*12de0*/  @!P0 BRA `(.L_x_1115) ;  /* 0x0000002000e88947 */ /* 0x002ff20003800000 */
.L_x_1178:
[----:B------:R-:W-:Y:S05]  /*12df0*/  BSYNC B1 ;  /* 0x0000000000017941 */ /* 0x000fea0003800000 */
.L_x_1114:
[----:B------:R-:W-:Y:S04]  /*12e00*/  BSSY B1, `(.L_x_1116) ;  /* 0x0000007000017945 */ /* 0x000fe80003800000 */
[----:B------:R-:W-:Y:S05]  /*12e10*/  @P1 BRA `(.L_x_1117) ;  /* 0x0000000000141947 */ /* 0x000fea0003800000 */
[----:B------:R-:W-:Y:S01]  /*12e20*/  ISETP.NE.AND P0, PT, R10, RZ, PT ;  /* 0x000000ff0a00720c */ /* 0x000fe20003f05270 */
[----:B-1----:R-:W-:-:S04]  /*12e30*/  IMAD.MOV.U32 R3, RZ, RZ, 0x8000 ;  /* 0x00008000ff037424 */ /* 0x002fc800078e00ff */
[----:B------:R2:W-:Y:S08]  /*12e40*/  SYNCS.ARRIVE.TRANS64 RZ, [UR38+0x30838], R3 ;  /* 0x03083803ffff79a7 */ /* 0x0005f00008000026 */
[----:B--2---:R-:W-:Y:S05]  /*12e50*/  @!P0 BRA `(.L_x_1117) ;  /* 0x0000000000048947 */ /* 0x004fea0003800000 */
[----:B------:R-:W-:Y:S01]  /*12e60*/  BPT.TRAP 0x1 ;  /* 0x000000040000795c */ /* 0x000fe20000300000 */
.L_x_1117:
[----:B------:R-:W-:Y:S05]  /*12e70*/  BSYNC B1 ;  /* 0x0000000000017941 */ /* 0x000fea0003800000 */
.L_x_1116:
[----:B0-----:R-:W-:Y:S01]  /*12e80*/  IMAD.MOV.U32 R5, RZ, RZ, RZ ;  /* 0x000000ffff057224 */ /* 0x001fe200078e00ff */
        /* <DEDUP_REMOVED lines=10> */
.L_x_1118:
        /* <DEDUP_REMOVED lines=14> */
.L_x_1119:
        /* <DEDUP_REMOVED lines=14> */
.L_x_1120:
        /* <DEDUP_REMOVED lines=14> */
.L_x_1121:
        /* <DEDUP_REMOVED lines=11> */
.L_x_1179:
[----:B------:R-:W-:Y:S05]  /*13280*/  BSYNC B1 ;  /* 0x0000000000017941 */ /* 0x000fea0003800000 */
.L_x_1122:
        /* <DEDUP_REMOVED lines=9> */
.L_x_1125:
[----:B------:R-:W-:Y:S05]  /*13320*/  BSYNC B1 ;  /* 0x0000000000017941 */ /* 0x000fea0003800000 */
.L_x_1124:
        /* <DEDUP_REMOVED lines=10> */
.L_x_1126:
        /* <DEDUP_REMOVED lines=13> */
.L_x_1127:
        /* <DEDUP_REMOVED lines=13> */
.L_x_1128:
        /* <DEDUP_REMOVED lines=13> */
.L_x_1129:
        /* <DEDUP_REMOVED lines=8> */
[----:B------:R-:W-:Y:S01]  /*136c0*/  IMAD.MOV.U32 R17, RZ, RZ, R0 ;  /* 0x000000ffff117224 */ /* 0x000fe200078e0000 */
[----:B------:R-:W-:-:S07]  /*136d0*/  MOV R16, R4 ;  /* 0x0000000400107202 */ /* 0x000fce0000000f00 */
.L_x_1112:
[----:B------:R-:W-:Y:S05]  /*136e0*/  BSYNC B0 ;  /* 0x0000000000007941 */ /* 0x000fea0003800000 */
.L_x_1071:
[----:B------:R-:W2:Y:S01]  /*136f0*/  LDL.LU R0, [R1] ;  /* 0x0000000001007983 */ /* 0x000ea20000300800 */
[----:B------:R-:W-:Y:S01]  /*13700*/  BSSY B0, `(.L_x_1130) ;  /* 0x0000051000007945 */ /* 0x000fe20003800000 */
[----:B--2---:R-:W-:-:S13]  /*13710*/  ISETP.NE.AND P0, PT, R0, RZ, PT ;  /* 0x000000ff0000720c */ /* 0x004fda0003f05270 */
[----:B------:R-:W-:Y:S05]  /*13720*/  @!P0 BRA `(.L_x_1131) ;  /* 0x0000000400388947 */ /* 0x000fea0003800000 */
[----:B------:R-:W0:Y:S01]  /*13730*/  S2R R0, SR_TID.X ;  /* 0x0000000000007919 */ /* 0x000e220000002100 */
[----:B-1----:R-:W-:Y:S01]  /*13740*/  LEA R3, R8, UR38, 0x3 ;  /* 0x0000002608037c11 */ /* 0x002fe2000f8e18ff */
[----:B------:R-:W-:Y:S01]  /*13750*/  BSSY B1, `(.L_x_1132) ;  /* 0x0000006000017945 */ /* 0x000fe20003800000 */
[----:B0-----:R-:W-:Y:S02]  /*13760*/  LOP3.LUT R2, R0, 0x7f, RZ, 0xc0, !PT ;  /* 0x0000007f00027812 */ /* 0x001fe400078ec0ff */
[----:B------:R-:W-:Y:S02]  /*13770*/  SHF.L.U32 R0, R9, 0x1f, RZ ;  /* 0x0000001f09007819 */ /* 0x000fe400000006ff */
[----:B------:R-:W-:Y:S02]  /*13780*/  ISETP.NE.AND P1, PT, R2, RZ, PT ;  /* 0x000000ff0200720c */ /* 0x000fe40003f25270 */
[----:B------:R-:W0:Y:S02]  /*13790*/  SYNCS.PHASECHK.TRANS64.TRYWAIT P0, [R3+URZ+0x30860], R0 ;  /* 0x03086000030075a7 */ /* 0x000e24000800017f */
[----:B0-----:R-:W-:Y:S09]  /*137a0*/  @!P0 BRA `(.L_x_1133) ;  /* 0x0000001800a88947 */ /* 0x001ff20003800000 */
.L_x_1180:
[----:B------:R-:W-:Y:S05]  /*137b0*/  BSYNC B1 ;  /* 0x0000000000017941 */ /* 0x000fea0003800000 */
.L_x_1132:
[----:B------:R-:W-:Y:S04]  /*137c0*/  BSSY B1, `(.L_x_1134) ;  /* 0x0000008000017945 */ /* 0x000fe80003800000 */
[----:B------:R-:W-:Y:S05]  /*137d0*/  @P1 BRA `(.L_x_1135) ;  /* 0x0000000000181947 */ /* 0x000fea0003800000 */
[----:B------:R-:W1:Y:S01]  /*137e0*/  S2R R2, SR_TID.X ;  /* 0x0000000000027919 */ /* 0x000e620000002100 */
[----:B0-----:R-:W-:-:S04]  /*137f0*/  IMAD.MOV.U32 R0, RZ, RZ, 0x8000 ;  /* 0x00008000ff007424 */ /* 0x001fc800078e00ff */
[----:B------:R2:W-:Y:S01]  /*13800*/  SYNCS.ARRIVE.TRANS64 RZ, [R3+URZ+0x30850], R0 ;  /* 0x0308500003ff79a7 */ /* 0x0005e2000800003f */
[----:B-1----:R-:W-:-:S13]  /*13810*/  LOP3.LUT P0, RZ, R2, 0x1f, RZ, 0xc0, !PT ;  /* 0x0000001f02ff7812 */ /* 0x002fda000780c0ff */
[----:B--2---:R-:W-:Y:S05]  /*13820*/  @!P0 BRA `(.L_x_1135) ;  /* 0x0000000000048947 */ /* 0x004fea0003800000 */
[----:B------:R-:W-:Y:S01]  /*13830*/  BPT.TRAP 0x1 ;  /* 0x000000040000795c */ /* 0x000fe20000300000 */
.L_x_1135:
[----:B------:R-:W-:Y:S05]  /*13840*/  BSYNC B1 ;  /* 0x0000000000017941 */ /* 0x000fea0003800000 */
.L_x_1134:
[----:B------:R-:W-:Y:S01]  /*13850*/  R2UR UR4, R8 ;  /* 0x00000000080472ca */ /* 0x000fe200000e0000 */
[----:B------:R-:W-:Y:S01]  /*13860*/  ULDC.64 UR6, c[0x0][0x198] ;  /* 0x0000660000067ab9 */ /* 0x000fe20000000a00 */
[----:B------:R-:W-:Y:S01]  /*13870*/  R2UR UR9, R3 ;  /* 0x00000000030972ca */ /* 0x000fe200000e0000 */
[----:B------:R-:W-:Y:S01]  /*13880*/  UIADD3 UR6, UP0, UR6, 0x470, URZ ;  /* 0x0000047006067890 */ /* 0x000fe2000ff1e03f */
[----:B------:R-:W-:Y:S01]  /*13890*/  PLOP3.LUT P0, PT, PT, PT, PT, 0x80, 0x0 ;  /* 0x000000000000781c */ /* 0x000fe20003f0f070 */
[----:B------:R-:W-:Y:S01]  /*138a0*/  IMAD.SHL.U32 R17, R17, 0x40, RZ ;  /* 0x0000004011117824 */ /* 0x000fe200078e00ff */
[----:B------:R-:W-:Y:S01]  /*138b0*/  UMOV UR14, 0x0 ;  /* 0x00000000000e7882 */ /* 0x000fe20000000000 */
[----:B------:R-:W-:Y:S01]  /*138c0*/  UIADD3.X UR7, URZ, UR7, URZ, UP0, !UPT ;  /* 0x000000073f077290 */ /* 0x000fe200087fe43f */
[----:B------:R-:W-:Y:S01]  /*138d0*/  UMOV UR15, 0x14f00000 ;  /* 0x14f00000000f7882 */ /* 0x000fe20000000000 */
[----:B------:R-:W-:-:S04]  /*138e0*/  UMOV UR10, URZ ;  /* 0x0000003f000a7c82 */ /* 0x000fc80008000000 */
[----:B------:R-:W-:Y:S02]  /*138f0*/  ULEA UR4, UR4, UR38, 0xf ;  /* 0x0000002604047291 */ /* 0x000fe4000f8e783f */
[----:B------:R-:W-:Y:S02]  /*13900*/  UIADD3 UR9, UR9, 0x30850, URZ ;  /* 0x0003085009097890 */ /* 0x000fe4000fffe03f */
[----:B------:R-:W-:-:S12]  /*13910*/  UIADD3 UR8, UR4, 0x400, URZ ;  /* 0x0000040004087890 */ /* 0x000fd8000fffe03f */
.L_x_1136:
        /* <DEDUP_REMOVED lines=8> */
[----:B------:R-:W-:Y:S01]  /*139a0*/  PLOP3.LUT P0, PT, PT, PT, PT, 0x80, 0x0 ;  /* 0x000000000000781c */ /* 0x000fe20003f0f070 */
[----:B------:R-:W-:Y:S01]  /*139b0*/  UIADD3 UR8, UR4, 0x2400, URZ ;  /* 0x0000240004087890 */ /* 0x000fe2000fffe03f */
[----:B------:R-:W-:Y:S01]  /*139c0*/  UMOV UR14, 0x0 ;  /* 0x00000000000e7882 */ /* 0x000fe20000000000 */
[----:B------:R-:W-:Y:S01]  /*139d0*/  UMOV UR15, 0x14f00000 ;  /* 0x14f00000000f7882 */ /* 0x000fe20000000000 */
[----:B------:R-:W-:-:S09]  /*139e0*/  UMOV UR10, 0x40 ;  /* 0x00000040000a7882 */ /* 0x000fd20000000000 */
.L_x_1137:
        /* <DEDUP_REMOVED lines=13> */
.L_x_1138:
        /* <DEDUP_REMOVED lines=10> */
[----:B------:R-:W-:Y:S02]  /*13b60*/  UMOV UR5, 0x14f00000 ;  /* 0x14f0000000057882 */ /* 0x000fe40000000000 */
[----:B------:R-:W-:Y:S01]  /*13b70*/  UMOV UR4, 0x0 ;  /* 0x0000000000047882 */ /* 0x000fe20000000000 */
[----:B------:R-:W-:-:S08]  /*13b80*/  UMOV UR10, 0xc0 ;  /* 0x000000c0000a7882 */ /* 0x000fd00000000000 */
.L_x_1139:
        /* <DEDUP_REMOVED lines=8> */
.L_x_1131:
[----:B------:R-:W-:Y:S05]  /*13c10*/  BSYNC B0 ;  /* 0x0000000000007941 */ /* 0x000fea0003800000 */
.L_x_1130:
[----:B0-----:R-:W-:Y:S02]  /*13c20*/  VIADD R0, R8, 0x1 ;  /* 0x0000000108007836 */ /* 0x001fe40000000000 */
[----:B-1----:R-:W-:-:S03]  /*13c30*/  IMAD.MOV.U32 R3, RZ, RZ, RZ ;  /* 0x000000ffff037224 */ /* 0x002fc600078e00ff */
[----:B------:R-:W-:-:S04]  /*13c40*/  ISETP.NE.AND P0, PT, R0, 0x2, PT ;  /* 0x000000020000780c */ /* 0x000fc80003f05270 */
[----:B------:R-:W-:Y:S02]  /*13c50*/  SEL R2, RZ, 0x1, P0 ;  /* 0x00000001ff027807 */ /* 0x000fe40000000000 */
[----:B------:R-:W-:Y:S02]  /*13c60*/  SEL R0, R0, RZ, P0 ;  /* 0x000000ff00007207 */ /* 0x000fe40000000000 */
[----:B------:R-:W-:-:S07]  /*13c70*/  LOP3.LUT R9, R9, R2, RZ, 0x3c, !PT ;  /* 0x0000000209097212 */ /* 0x000fce00078e3cff */
.L_x_1049:
[----:B------:R-:W0:Y:S01]  /*13c80*/  S2R R5, SR_CgaCtaId ;  /* 0x0000000000057919 */ /* 0x000e220000008800 */
[----:B------:R-:W-:Y:S02]  /*13c90*/  MOV R2, 0x400 ;  /* 0x0000040000027802 */ /* 0x000fe40000000f00 */
[----:B------:R-:W-:Y:S02]  /*13ca0*/  SHF.L.U32 R3, R3, 0x1f, RZ ;  /* 0x0000001f03037819 */ /* 0x000fe400000006ff */
[----:B0-----:R-:W-:-:S04]  /*13cb0*/  LEA R2, R5, R2, 0x18 ;  /* 0x0000000205027211 */ /* 0x001fc800078ec0ff */
[----:B------:R-:W0:Y:S02]  /*13cc0*/  SYNCS.PHASECHK.TRANS64.TRYWAIT P0, [R2+URZ+0x30820], R3 ;  /* 0x03082003020075a7 */ /* 0x000e24000800017f */
[----:B0-----:R-:W-:Y:S05]  /*13cd0*/  @!P0 BRA `(.L_x_1140) ;  /* 0x0000001400708947 */ /* 0x001fea0003800000 */
.L_x_1181:
[----:B------:R-:W-:-:S03]  /*13ce0*/  UMOV UR4, 0xffffffff ;  /* 0xffffffff00047882 */ /* 0x000fc60000000000 */
[----:B------:R-:W-:Y:S05]  /*13cf0*/  BRA.DIV UR4, `(.L_x_1141) ;  /* 0x00000016047c7947 */ /* 0x000fea000b800000 */
[----:B0-----:R-:W0:Y:S02]  /*13d00*/  S2R R3, SR_TID.X ;  /* 0x0000000000037919 */ /* 0x001e240000002100 */
[----:B0-----:R-:W-:-:S04]  /*13d10*/  SHF.R.U32.HI R3, RZ, 0x5, R3 ;  /* 0x00000005ff037819 */ /* 0x001fc80000011603 */
[----:B------:R-:W-:-:S05]  /*13d20*/  LOP3.LUT R3, R3, 0x3, RZ, 0xc0, !PT ;  /* 0x0000000303037812 */ /* 0x000fca00078ec0ff */
[----:B------:R0:W1:Y:S02]  /*13d30*/  SHFL.IDX PT, R14, R3, RZ, 0x1f ;  /* 0x00001fff030e7589 */ /* 0x00006400000e0000 */
.L_x_1184:
[----:B-1----:R-:W-:-:S13]  /*13d40*/  ISETP.NE.AND P0, PT, R14, RZ, PT ;  /* 0x000000ff0e00720c */ /* 0x002fda0003f05270 */
[----:B------:R-:W-:Y:S05]  /*13d50*/  @P0 BRA `(.L_x_965) ;  /* 0x0000000000900947 */ /* 0x000fea0003800000 */
[----:B------:R-:W-:-:S03]  /*13d60*/  UMOV UR4, 0xffffffff ;  /* 0xffffffff00047882 */ /* 0x000fc60000000000 */
[----:B------:R-:W-:Y:S05]  /*13d70*/  BRA.DIV UR4, `(.L_x_1142) ;  /* 0x0000001604907947 */ /* 0x000fea000b800000 */
[----:B------:R-:W-:-:S13]  /*13d80*/  ELECT P6, URZ, PT ;  /* 0x00000000003f782f */ /* 0x000fda00038c0000 */
.L_x_1187:
[----:B------:R-:W-:Y:S05]  /*13d90*/  @!P6 BRA `(.L_x_965) ;  /* 0x000000000080e947 */ /* 0x000fea0003800000 */
[----:B0-----:R-:W2:Y:S02]  /*13da0*/  LDL R3, [R1+0xc] ;  /* 0x00000c0001037983 */ /* 0x001ea40000100800 */
[----:B--2---:R-:W-:-:S13]  /*13db0*/  R2UR UR4, R3 ;  /* 0x00000000030472ca */ /* 0x004fda00000e0000 */
[----:B------:R-:W-:-:S06]  /*13dc0*/  ULOP3.LUT UR4, UR4, 0x2, URZ, 0xfc, !UPT ;  /* 0x0000000204047892 */ /* 0x000fcc000f8efc3f */
[----:B------:R-:W-:-:S05]  /*13dd0*/  IMAD.U32 R3, RZ, RZ, UR4 ;  /* 0x00000004ff037e24 */ /* 0x000fca000f8e00ff */
[----:B------:R-:W-:-:S13]  /*13de0*/  ISETP.NE.AND P2, PT, R3, 0x3, PT ;  /* 0x000000030300780c */ /* 0x000fda0003f45270 */
[----:B------:R-:W-:Y:S05]  /*13df0*/  @!P2 BRA `(.L_x_1143) ;  /* 0x000000000004a947 */ /* 0x000fea0003800000 */
[----:B------:R-:W-:Y:S01]  /*13e00*/  BPT.TRAP 0x1 ;  /* 0x000000040000795c */ /* 0x000fe20000300000 */
.L_x_1143:
[----:B------:R-:W-:Y:S01]  /*13e10*/  VIADD R7, R2, 0x30840 ;  /* 0x0003084002077836 */ /* 0x000fe20000000000 */
[----:B------:R-:W-:Y:S01]  /*13e20*/  SHF.L.U32 R5, R9, 0x1f, RZ ;  /* 0x0000001f09057819 */ /* 0x000fe200000006ff */
[C---:B------:R-:W-:Y:S02]  /*13e30*/  VIADD R3, R0.reuse, 0x1 ;  /* 0x0000000100037836 */ /* 0x040fe40000000000 */
[----:B------:R-:W-:-:S03]  /*13e40*/  IMAD R6, R0, 0x8, R7 ;  /* 0x0000000800067824 */ /* 0x000fc600078e0207 */
[C---:B------:R-:W-:Y:S01]  /*13e50*/  ISETP.NE.AND P1, PT, R3.reuse, 0x2, PT ;  /* 0x000000020300780c */ /* 0x040fe20003f25270 */
[----:B------:R-:W0:Y:S03]  /*13e60*/  SYNCS.PHASECHK.TRANS64.TRYWAIT P0, [R6+URZ], R5 ;  /* 0x00000005060075a7 */ /* 0x000e26000800017f */
[----:B------:R-:W-:Y:S02]  /*13e70*/  SEL R4, RZ, 0x1, P1 ;  /* 0x00000001ff047807 */ /* 0x000fe40000800000 */
[----:B------:R-:W-:Y:S02]  /*13e80*/  SEL R8, R3, RZ, P1 ;  /* 0x000000ff03087207 */ /* 0x000fe40000800000 */
[----:B------:R-:W-:-:S03]  /*13e90*/  LOP3.LUT R4, R9, R4, RZ, 0x3c, !PT ;  /* 0x0000000409047212 */ /* 0x000fc600078e3cff */
[----:B------:R-:W-:Y:S01]  /*13ea0*/  IMAD R3, R8, 0x8, R7 ;  /* 0x0000000808037824 */ /* 0x000fe200078e0207 */
[----:B------:R-:W-:Y:S01]  /*13eb0*/  SHF.L.U32 R4, R4, 0x1f, RZ ;  /* 0x0000001f04047819 */ /* 0x000fe200000006ff */
[----:B0-----:R-:W-:Y:S06]  /*13ec0*/  @!P0 BRA `(.L_x_1144) ;  /* 0x00000014005c8947 */ /* 0x001fec0003800000 */
.L_x_1188:
[----:B------:R-:W1:Y:S02]  /*13ed0*/  SYNCS.PHASECHK.TRANS64.TRYWAIT P0, [R3+URZ], R4 ;  /* 0x00000004030075a7 */ /* 0x000e64000800017f */
[----:B-1----:R-:W-:Y:S05]  /*13ee0*/  @!P0 BRA `(.L_x_1145) ;  /* 0x0000001400688947 */ /* 0x002fea0003800000 */
.L_x_1189:
[----:B------:R-:W-:Y:S05]  /*13ef0*/  @!P2 BRA `(.L_x_1146) ;  /* 0x000000000004a947 */ /* 0x000fea0003800000 */
[----:B------:R-:W-:Y:S01]  /*13f00*/  BPT.TRAP 0x1 ;  /* 0x000000040000795c */ /* 0x000fe20000300000 */
.L_x_1146:
[----:B-1----:R-:W-:-:S04]  /*13f10*/  VIADD R3, R2, 0x30860 ;  /* 0x0003086002037836 */ /* 0x002fc80000000000 */
[----:B------:R-:W-:-:S04]  /*13f20*/  IMAD R0, R0, 0x8, R3 ;  /* 0x0000000800007824 */ /* 0x000fc800078e0203 */
[----:B------:R-:W1:Y:S02]  /*13f30*/  SYNCS.PHASECHK.TRANS64.TRYWAIT P0, [R0+URZ], R5 ;  /* 0x00000005000075a7 */ /* 0x000e64000800017f */
[----:B-1----:R-:W-:Y:S05]  /*13f40*/  @!P0 BRA `(.L_x_1147) ;  /* 0x0000001400648947 */ /* 0x002fea0003800000 */
.L_x_1190:
[----:B------:R-:W-:-:S07]  /*13f50*/  IMAD R3, R8, 0x8, R3 ;  /* 0x0000000808037824 */ /* 0x000fce00078e0203 */
.L_x_1148:
[----:B--2---:R2:W3:Y:S02]  /*13f60*/  SYNCS.PHASECHK.TRANS64.TRYWAIT P0, [R3+URZ], R4 ;  /* 0x00000004030075a7 */ /* 0x0044e4000800017f */
[----:B---3--:R-:W-:Y:S05]  /*13f70*/  @!P0 NANOSLEEP.SYNCS 0x989680 ;  /* 0x009896800000895d */ /* 0x008fea0003900000 */
[----:B------:R-:W3:Y:S02]  /*13f80*/  @!P0 SYNCS.PHASECHK.TRANS64 P0, [R3+URZ], R4 ;  /* 0x00000004030085a7 */ /* 0x000ee4000800007f */
[----:B---3--:R-:W-:Y:S05]  /*13f90*/  @!P0 BRA `(.L_x_1148) ;  /* 0xfffffffc00f08947 */ /* 0x008fea000383ffff */
.L_x_965:
[----:B------:R-:W-:Y:S05]  /*13fa0*/  BSYNC B6 ;  /* 0x0000000000067941 */ /* 0x000fea0003800000 */
.L_x_962:
[----:B------:R-:W-:Y:S05]  /*13fb0*/  EXIT ;  /* 0x000000000000794d */ /* 0x000fea0003800000 */
.L_x_975:
[----:B------:R-:W-:-:S13]  /*13fc0*/  R2UR UR4, R16 ;  /* 0x00000000100472ca */ /* 0x000fda00000e0000 */
[----:B0-----:R-:W-:-:S04]  /*13fd0*/  IMAD.U32 R3, RZ, RZ, UR4 ;  /* 0x00000004ff037e24 */ /* 0x001fc8000f8e00ff */
[----:B------:R0:W1:Y:S03]  /*13fe0*/  SYNCS.PHASECHK.TRANS64.TRYWAIT P0, [R3+URZ+0x30800], R0 ;  /* 0x03080000030075a7 */ /* 0x000066000800017f */
[----:B-1----:R-:W-:Y:S05]  /*13ff0*/  @!P0 NANOSLEEP.SYNCS 0x989680 ;  /* 0x009896800000895d */ /* 0x002fea0003900000 */
[----:B------:R-:W1:Y:S02]  /*14000*/  @!P0 SYNCS.PHASECHK.TRANS64 P0, [R3+URZ+0x30800], R0 ;  /* 0x03080000030085a7 */ /* 0x000e64000800007f */
[----:B-1----:R-:W-:Y:S05]  /*14010*/  @!P0 BRA `(.L_x_975) ;  /* 0xfffffffc00e88947 */ /* 0x002fea000383ffff */
[----:B------:R-:W-:Y:S05]  /*14020*/  BRA `(.L_x_1149) ;  /* 0xfffffed8007c7947 */ /* 0x000fea000383ffff */
.L_x_979:
[----:B------:R-:W-:-:S13]  /*14030*/  R2UR UR4, R16 ;  /* 0x00000000100472ca */ /* 0x000fda00000e0000 */
[----:B0-----:R-:W-:-:S04]  /*14040*/  IMAD.U32 R3, RZ, RZ, UR4 ;  /* 0x00000004ff037e24 */ /* 0x001fc8000f8e00ff */
[----:B------:R0:W2:Y:S03]  /*14050*/  SYNCS.PHASECHK.TRANS64.TRYWAIT P0, [R3+URZ+0x30830], R0 ;  /* 0x03083000030075a7 */ /* 0x0000a6000800017f */
[----:B--2---:R-:W-:Y:S05]  /*14060*/  @!P0 NANOSLEEP.SYNCS 0x989680 ;  /* 0x009896800000895d */ /* 0x004fea0003900000 */
[----:B------:R-:W2:Y:S02]  /*14070*/  @!P0 SYNCS.PHASECHK.TRANS64 P0, [R3+URZ+0x30830], R0 ;  /* 0x03083000030085a7 */ /* 0x000ea4000800007f */
[----:B--2---:R-:W-:Y:S05]  /*14080*/  @!P0 BRA `(.L_x_979) ;  /* 0xfffffffc00e88947 */ /* 0x004fea000383ffff */
[----:B------:R-:W-:Y:S05]  /*14090*/  BRA `(.L_x_978) ;  /* 0xfffffed800b07947 */ /* 0x000fea000383ffff */
.L_x_995:
[----:B-1----:R-:W-:-:S04]  /*140a0*/  IMAD.U32 R152, RZ, RZ, UR60 ;  /* 0x0000003cff987e24 */ /* 0x002fc8000f8e00ff */
[----:B------:R1:W2:Y:S03]  /*140b0*/  SYNCS.PHASECHK.TRANS64.TRYWAIT P0, [R152+URZ+0x30830], R23 ;  /* 0x03083017980075a7 */ /* 0x0002a6000800017f */
[----:B--2---:R-:W-:Y:S05]  /*140c0*/  @!P0 NANOSLEEP.SYNCS 0x989680 ;  /* 0x009896800000895d */ /* 0x004fea0003900000 */
[----:B------:R-:W2:Y:S02]  /*140d0*/  @!P0 SYNCS.PHASECHK.TRANS64 P0, [R152+URZ+0x30830], R23 ;  /* 0x03083017980085a7 */ /* 0x000ea4000800007f */
[----:B--2---:R-:W-:Y:S05]  /*140e0*/  @!P0 BRA `(.L_x_995) ;  /* 0xfffffffc00ec8947 */ /* 0x004fea000383ffff */
[----:B------:R-:W-:Y:S05]  /*140f0*/  BRA `(.L_x_994) ;  /* 0xffffff0400ec7947 */ /* 0x000fea000383ffff */
.L_x_999:
[----:B-1----:R-:W-:-:S04]  /*14100*/  IMAD.U32 R23, RZ, RZ, UR14 ;  /* 0x0000000eff177e24 */ /* 0x002fc8000f8e00ff */
[----:B------:R1:W2:Y:S03]  /*14110*/  SYNCS.PHASECHK.TRANS64.TRYWAIT P0, [R23+URZ+0x30850], R0 ;  /* 0x03085000170075a7 */ /* 0x0002a6000800017f */
[----:B--2---:R-:W-:Y:S05]  /*14120*/  @!P0 NANOSLEEP.SYNCS 0x989680 ;  /* 0x009896800000895d */ /* 0x004fea0003900000 */
[----:B------:R-:W2:Y:S02]  /*14130*/  @!P0 SYNCS.PHASECHK.TRANS64 P0, [R23+URZ+0x30850], R0 ;  /* 0x03085000170085a7 */ /* 0x000ea4000800007f */
[----:B--2---:R-:W-:Y:S05]  /*14140*/  @!P0 BRA `(.L_x_999) ;  /* 0xfffffffc00ec8947 */ /* 0x004fea000383ffff */
[----:B------:R-:W-:Y:S05]  /*14150*/  BRA `(.L_x_998) ;  /* 0xffffff14008c7947 */ /* 0x000fea000383ffff */
.L_x_1016:
[----:B-1----:R-:W-:-:S04]  /*14160*/  IMAD.U32 R4, RZ, RZ, UR7 ;  /* 0x00000007ff047e24 */ /* 0x002fc8000f8e00ff */
[----:B------:R1:W2:Y:S03]  /*14170*/  SYNCS.PHASECHK.TRANS64.TRYWAIT P0, [R4+URZ+0x30830], R3 ;  /* 0x03083003040075a7 */ /* 0x0002a6000800017f */
[----:B--2---:R-:W-:Y:S05]  /*14180*/  @!P0 NANOSLEEP.SYNCS 0x989680 ;  /* 0x009896800000895d */ /* 0x004fea0003900000 */
[----:B------:R-:W2:Y:S02]  /*14190*/  @!P0 SYNCS.PHASECHK.TRANS64 P0, [R4+URZ+0x30830], R3 ;  /* 0x03083003040085a7 */ /* 0x000ea4000800007f */
[----:B--2---:R-:W-:Y:S05]  /*141a0*/  @!P0 BRA `(.L_x_1016) ;  /* 0xfffffffc00ec8947 */ /* 0x004fea000383ffff */
[----:B------:R-:W-:Y:S05]  /*141b0*/  BRA `(.L_x_1015) ;  /* 0xffffff3000b87947 */ /* 0x000fea000383ffff */
.L_x_1020:
[----:B01----:R-:W-:-:S04]  /*141c0*/  MOV R3, UR14 ;  /* 0x0000000e00037c02 */ /* 0x003fc80008000f00 */
[----:B------:R0:W1:Y:S03]  /*141d0*/  SYNCS.PHASECHK.TRANS64.TRYWAIT P0, [R3+URZ+0x30850], R0 ;  /* 0x03085000030075a7 */ /* 0x000066000800017f */
[----:B-1----:R-:W-:Y:S05]  /*141e0*/  @!P0 NANOSLEEP.SYNCS 0x989680 ;  /* 0x009896800000895d */ /* 0x002fea0003900000 */
[----:B------:R-:W1:Y:S02]  /*141f0*/  @!P0 SYNCS.PHASECHK.TRANS64 P0, [R3+URZ+0x30850], R0 ;  /* 0x03085000030085a7 */ /* 0x000e64000800007f */
[----:B-1----:R-:W-:Y:S05]  /*14200*/  @!P0 BRA `(.L_x_1020) ;  /* 0xfffffffc00ec8947 */ /* 0x002fea000383ffff */
[----:B------:R-:W-:Y:S05]  /*14210*/  BRA `(.L_x_1019) ;  /* 0xffffff4000387947 */ /* 0x000fea000383ffff */
.L_x_1026:
[----:B-1----:R-:W-:-:S04]  /*14220*/  IMAD.U32 R4, RZ, RZ, UR60 ;  /* 0x0000003cff047e24 */ /* 0x002fc8000f8e00ff */
[----:B------:R1:W2:Y:S03]  /*14230*/  SYNCS.PHASECHK.TRANS64.TRYWAIT P0, [R4+URZ+0x30830], R3 ;  /* 0x03083003040075a7 */ /* 0x0002a6000800017f */
[----:B--2---:R-:W-:Y:S05]  /*14240*/  @!P0 NANOSLEEP.SYNCS 0x989680 ;  /* 0x009896800000895d */ /* 0x004fea0003900000 */
[----:B------:R-:W2:Y:S02]  /*14250*/  @!P0 SYNCS.PHASECHK.TRANS64 P0, [R4+URZ+0x30830], R3 ;  /* 0x03083003040085a7 */ /* 0x000ea4000800007f */
[----:B--2---:R-:W-:Y:S05]  /*14260*/  @!P0 BRA `(.L_x_1026) ;  /* 0xfffffffc00ec8947 */ /* 0x004fea000383ffff */
[----:B------:R-:W-:Y:S05]  /*14270*/  BRA `(.L_x_1025) ;  /* 0xffffff4c00d07947 */ /* 0x000fea000383ffff */
.L_x_1030:
[----:B01----:R-:W-:-:S04]  /*14280*/  IMAD.U32 R3, RZ, RZ, UR14 ;  /* 0x0000000eff037e24 */ /* 0x003fc8000f8e00ff */
[----:B------:R0:W1:Y:S03]  /*14290*/  SYNCS.PHASECHK.TRANS64.TRYWAIT P0, [R3+URZ+0x30850], R0 ;  /* 0x03085000030075a7 */ /* 0x000066000800017f */
[----:B-1----:R-:W-:Y:S05]  /*142a0*/  @!P0 NANOSLEEP.SYNCS 0x989680 ;  /* 0x009896800000895d */ /* 0x002fea0003900000 */
[----:B------:R-:W1:Y:S02]  /*142b0*/  @!P0 SYNCS.PHASECHK.TRANS64 P0, [R3+URZ+0x30850], R0 ;  /* 0x03085000030085a7 */ /* 0x000e64000800007f */
[----:B-1----:R-:W-:Y:S05]  /*142c0*/  @!P0 BRA `(.L_x_1030) ;  /* 0xfffffffc00ec8947 */ /* 0x002fea000383ffff */
[----:B------:R-:W-:Y:S05]  /*142d0*/  BRA `(.L_x_1029) ;  /* 0xffffff5c00547947 */ /* 0x000fea000383ffff */
.L_x_1043:
[----:B-1----:R-:W-:-:S04]  /*142e0*/  IMAD.U32 R5, RZ, RZ, UR7 ;  /* 0x00000007ff057e24 */ /* 0x002fc8000f8e00ff */
[----:B------:R1:W2:Y:S03]  /*142f0*/  SYNCS.PHASECHK.TRANS64.TRYWAIT P0, [R5+URZ+0x30850], R0 ;  /* 0x03085000050075a7 */ /* 0x0002a6000800017f */
[----:B--2---:R-:W-:Y:S05]  /*14300*/  @!P0 NANOSLEEP.SYNCS 0x989680 ;  /* 0x009896800000895d */ /* 0x004fea0003900000 */
[----:B------:R-:W2:Y:S02]  /*14310*/  @!P0 SYNCS.PHASECHK.TRANS64 P0, [R5+URZ+0x30850], R0 ;  /* 0x03085000050085a7 */ /* 0x000ea4000800007f */
[----:B--2---:R-:W-:Y:S05]  /*14320*/  @!P0 BRA `(.L_x_1043) ;  /* 0xfffffffc00ec8947 */ /* 0x004fea000383ffff */
[----:B------:R-:W-:Y:S05]  /*14330*/  BRA `(.L_x_1042) ;  /* 0xffffff7c00907947 */ /* 0x000fea000383ffff */
.L_x_1060:
[----:B------:R-:W-:Y:S02]  /*14340*/  IMAD.MOV.U32 R13, RZ, RZ, R0 ;  /* 0x000000ffff0d7224 */ /* 0x000fe400078e0000 */
[----:B------:R-:W-:Y:S02]  /*14350*/  IMAD.MOV.U32 R12, RZ, RZ, RZ ;  /* 0x000000ffff0c7224 */ /* 0x000fe400078e00ff */
[----:B------:R-:W-:Y:S02]  /*14360*/  IMAD.MOV.U32 R11, RZ, RZ, 0x1f ;  /* 0x0000001fff0b7424 */ /* 0x000fe400078e00ff */
[----:B------:R-:W-:-:S07]  /*14370*/  IMAD.MOV.U32 R15, RZ, RZ, -0x1 ;  /* 0xffffffffff0f7424 */ /* 0x000fce00078e00ff */
[----:B------:R-:W-:Y:S05]  /*14380*/  WARPSYNC.COLLECTIVE R15, `(.L_x_1150) ;  /* 0x000000000f087348 */ /* 0x000fea0003c00000 */
[----:B------:R0:W1:Y:S02]  /*14390*/  SHFL.IDX P6, R14, R13, R12, R11 ;  /* 0x0000000c0d0e7389 */ /* 0x00006400000c000b */
[----:B01----:R-:W-:Y:S01]  /*143a0*/  ENDCOLLECTIVE ;  /* 0x000000000000791b */ /* 0x003fe20003800000 */
.L_x_1150:
[----:B------:R-:W-:Y:S05]  /*143b0*/  BRA `(.L_x_1151) ;  /* 0xffffffbc009c7947 */ /* 0x000fea000383ffff */
.L_x_1062:
[----:B------:R-:W-:Y:S01]  /*143c0*/  BSSY B0, `(.L_x_1152) ;  /* 0x0000006000007945 */ /* 0x000fe20003800000 */
[----:B------:R-:W-:-:S07]  /*143d0*/  IMAD.MOV.U32 R15, RZ, RZ, -0x1 ;  /* 0xffffffffff0f7424 */ /* 0x000fce00078e00ff */
[----:B0-----:R-:W-:Y:S05]  /*143e0*/  WARPSYNC.COLLECTIVE R15, `(.L_x_1153) ;  /* 0x000000000f0c7348 */ /* 0x001fea0003c00000 */
[----:B------:R-:W-:Y:S02]  /*143f0*/  ELECT P6, UR62, PT ;  /* 0x00000000003e782f */ /* 0x000fe400038c0000 */
[----:B------:R-:W-:Y:S01]  /*14400*/  MOV R14, UR62 ;  /* 0x0000003e000e7c02 */ /* 0x000fe20008000f00 */
[----:B0-----:R-:W-:Y:S10]  /*14410*/  ENDCOLLECTIVE ;  /* 0x000000000000791b */ /* 0x001ff40003800000 */
.L_x_1153:
[----:B------:R-:W-:Y:S05]  /*14420*/  BSYNC B0 ;  /* 0x0000000000007941 */ /* 0x000fea0003800000 */
.L_x_1152:
[----:B------:R-:W-:Y:S05]  /*14430*/  BRA `(.L_x_1154) ;  /* 0xffffffbc009c7947 */ /* 0x000fea000383ffff */
.L_x_1064:
[----:B0-----:R-:W-:-:S04]  /*14440*/  IMAD.U32 R3, RZ, RZ, UR38 ;  /* 0x00000026ff037e24 */ /* 0x001fc8000f8e00ff */
[----:B------:R0:W1:Y:S03]  /*14450*/  SYNCS.PHASECHK.TRANS64.TRYWAIT P0, [R3+URZ+0x30840], R0 ;  /* 0x03084000030075a7 */ /* 0x000066000800017f */
[----:B-1----:R-:W-:Y:S05]  /*14460*/  @!P0 NANOSLEEP.SYNCS 0x989680 ;  /* 0x009896800000895d */ /* 0x002fea0003900000 */
[----:B------:R-:W1:Y:S02]  /*14470*/  @!P0 SYNCS.PHASECHK.TRANS64 P0, [R3+URZ+0x30840], R0 ;  /* 0x03084000030085a7 */ /* 0x000e64000800007f */
[----:B-1----:R-:W-:Y:S05]  /*14480*/  @!P0 BRA `(.L_x_1064) ;  /* 0xfffffffc00ec8947 */ /* 0x002fea000383ffff */
[----:B------:R-:W-:Y:S05]  /*14490*/  BRA `(.L_x_1155) ;  /* 0xffffffbc00f87947 */ /* 0x000fea000383ffff */
.L_x_1067:
[----:B------:R-:W-:Y:S02]  /*144a0*/  IMAD.MOV.U32 R13, RZ, RZ, R7 ;  /* 0x000000ffff0d7224 */ /* 0x000fe400078e0007 */
[----:B------:R-:W-:Y:S02]  /*144b0*/  IMAD.MOV.U32 R12, RZ, RZ, RZ ;  /* 0x000000ffff0c7224 */ /* 0x000fe400078e00ff */
[----:B------:R-:W-:Y:S02]  /*144c0*/  IMAD.MOV.U32 R11, RZ, RZ, 0x181f ;  /* 0x0000181fff0b7424 */ /* 0x000fe400078e00ff */
[----:B------:R-:W-:Y:S02]  /*144d0*/  IMAD.MOV.U32 R15, RZ, RZ, -0x1 ;  /* 0xffffffffff0f7424 */ /* 0x000fe400078e00ff */
[----:B------:R-:W-:-:S07]  /*144e0*/  VIADD R0, R0, UR45 ;  /* 0x0000002d00007c36 */ /* 0x000fce0008000000 */
[----:B------:R-:W-:Y:S05]  /*144f0*/  WARPSYNC.COLLECTIVE R15, `(.L_x_1156) ;  /* 0x000000000f087348 */ /* 0x000fea0003c00000 */
[----:B------:R0:W1:Y:S02]  /*14500*/  SHFL.IDX P6, R14, R13, R12, R11 ;  /* 0x0000000c0d0e7389 */ /* 0x00006400000c000b */
[----:B01----:R-:W-:Y:S01]  /*14510*/  ENDCOLLECTIVE ;  /* 0x000000000000791b */ /* 0x003fe20003800000 */
.L_x_1156:
[----:B------:R-:W-:Y:S02]  /*14520*/  VIADD R5, R0, 0x10 ;  /* 0x0000001000057836 */ /* 0x000fe40000000000 */
[----:B------:R-:W-:Y:S02]  /*14530*/  IMAD.MOV.U32 R13, RZ, RZ, R8 ;  /* 0x000000ffff0d7224 */ /* 0x000fe400078e0008 */
[----:B------:R-:W-:-:S07]  /*14540*/  IMAD.MOV.U32 R2, RZ, RZ, R14 ;  /* 0x000000ffff027224 */ /* 0x000fce00078e000e */
[----:B------:R-:W-:Y:S05]  /*14550*/  WARPSYNC.COLLECTIVE R15, `(.L_x_1157) ;  /* 0x000000000f087348 */ /* 0x000fea0003c00000 */
[----:B------:R0:W1:Y:S02]  /*14560*/  SHFL.IDX P6, R14, R13, R12, R11 ;  /* 0x0000000c0d0e7389 */ /* 0x00006400000c000b */
[----:B01----:R-:W-:Y:S01]  /*14570*/  ENDCOLLECTIVE ;  /* 0x000000000000791b */ /* 0x003fe20003800000 */
.L_x_1157:
[----:B------:R-:W-:Y:S01]  /*14580*/  ULDC UR4, c[0x0][0x288] ;  /* 0x0000a20000047ab9 */ /* 0x000fe20000000800 */
[----:B------:R-:W-:Y:S01]  /*14590*/  IMAD.MOV.U32 R3, RZ, RZ, R2 ;  /* 0x000000ffff037224 */ /* 0x000fe200078e0002 */
[----:B------:R-:W-:Y:S01]  /*145a0*/  ULDC.64 UR6, c[0x0][0x208] ;  /* 0x0000820000067ab9 */ /* 0x000fe20000000a00 */
[----:B------:R-:W-:-:S05]  /*145b0*/  IMAD R6, R6, UR4, RZ ;  /* 0x0000000406067c24 */ /* 0x000fca000f8e02ff */
[----:B------:R-:W-:Y:S01]  /*145c0*/  ISETP.GE.AND P3, PT, R0, R6, PT ;  /* 0x000000060000720c */ /* 0x000fe20003f66270 */
[----:B------:R-:W-:Y:S02]  /*145d0*/  IMAD.MOV.U32 R13, RZ, RZ, R7 ;  /* 0x000000ffff0d7224 */ /* 0x000fe400078e0007 */
[----:B------:R-:W-:-:S10]  /*145e0*/  IMAD.MOV.U32 R12, RZ, RZ, 0x1 ;  /* 0x00000001ff0c7424 */ /* 0x000fd400078e00ff */
[----:B------:R-:W-:Y:S02]  /*145f0*/  @!P3 LEA R21, R9, UR38, 0x1 ;  /* 0x000000260915bc11 */ /* 0x000fe4000f8e08ff */
        /* <DEDUP_REMOVED lines=13> */
.L_x_1158:
[----:B------:R-:W-:Y:S01]  /*146d0*/  VIADD R3, R0, 0x20 ;  /* 0x0000002000037836 */ /* 0x000fe20000000000 */
[----:B------:R-:W-:Y:S01]  /*146e0*/  @!P3 LEA R20, R9, UR38, 0x1 ;  /* 0x000000260914bc11 */ /* 0x000fe2000f8e08ff */
[----:B------:R-:W-:Y:S02]  /*146f0*/  IMAD.MOV.U32 R13, RZ, RZ, R8 ;  /* 0x000000ffff0d7224 */ /* 0x000fe400078e0008 */
[----:B------:R-:W-:-:S07]  /*14700*/  IMAD.MOV.U32 R5, RZ, RZ, R14 ;  /* 0x000000ffff057224 */ /* 0x000fce00078e000e */
[----:B------:R-:W-:Y:S05]  /*14710*/  WARPSYNC.COLLECTIVE R15, `(.L_x_1159) ;  /* 0x000000000f087348 */ /* 0x000fea0003c00000 */
[----:B------:R0:W1:Y:S02]  /*14720*/  SHFL.IDX P6, R14, R13, R12, R11 ;  /* 0x0000000c0d0e7389 */ /* 0x00006400000c000b */
[----:B01----:R-:W-:Y:S01]  /*14730*/  ENDCOLLECTIVE ;  /* 0x000000000000791b */ /* 0x003fe20003800000 */
.L_x_1159:
[----:B------:R-:W-:Y:S01]  /*14740*/  ULDC.64 UR4, c[0x0][0x208] ;  /* 0x0000820000047ab9 */ /* 0x000fe20000000a00 */
[----:B------:R-:W-:Y:S02]  /*14750*/  IMAD.MOV.U32 R13, RZ, RZ, R7 ;  /* 0x000000ffff0d7224 */ /* 0x000fe400078e0007 */
[----:B------:R-:W-:Y:S02]  /*14760*/  IMAD.MOV.U32 R12, RZ, RZ, 0x2 ;  /* 0x00000002ff0c7424 */ /* 0x000fe400078e00ff */
[----:B------:R-:W-:-:S04]  /*14770*/  IMAD.MOV.U32 R4, RZ, RZ, R14 ;  /* 0x000000ffff047224 */ /* 0x000fc800078e000e */
        /* <DEDUP_REMOVED lines=12> */
.L_x_1160:
[----:B------:R-:W-:Y:S01]  /*14840*/  VIADD R5, R0, 0x30 ;  /* 0x0000003000057836 */ /* 0x000fe20000000000 */
[----:B------:R-:W-:Y:S01]  /*14850*/  @!P3 LEA R21, R9, UR38, 0x1 ;  /* 0x000000260915bc11 */ /* 0x000fe2000f8e08ff */
[----:B------:R-:W-:Y:S02]  /*14860*/  IMAD.MOV.U32 R13, RZ, RZ, R8 ;  /* 0x000000ffff0d7224 */ /* 0x000fe400078e0008 */
[----:B------:R-:W-:-:S07]  /*14870*/  IMAD.MOV.U32 R3, RZ, RZ, R14 ;  /* 0x000000ffff037224 */ /* 0x000fce00078e000e */
[----:B------:R-:W-:Y:S05]  /*14880*/  WARPSYNC.COLLECTIVE R15, `(.L_x_1161) ;  /* 0x000000000f087348 */ /* 0x000fea0003c00000 */
[----:B------:R0:W1:Y:S02]  /*14890*/  SHFL.IDX P6, R14, R13, R12, R11 ;  /* 0x0000000c0d0e7389 */ /* 0x00006400000c000b */
[----:B01----:R-:W-:Y:S01]  /*148a0*/  ENDCOLLECTIVE ;  /* 0x000000000000791b */ /* 0x003fe20003800000 */
.L_x_1161:
        /* <DEDUP_REMOVED lines=16> */
.L_x_1162:
[----:B------:R-:W-:Y:S01]  /*149b0*/  VIADD R3, R0, 0x40 ;  /* 0x0000004000037836 */ /* 0x000fe20000000000 */
[----:B------:R-:W-:Y:S01]  /*149c0*/  @!P3 LEA R20, R9, UR38, 0x1 ;  /* 0x000000260914bc11 */ /* 0x000fe2000f8e08ff */
[----:B------:R-:W-:Y:S02]  /*149d0*/  IMAD.MOV.U32 R13, RZ, RZ, R8 ;  /* 0x000000ffff0d7224 */ /* 0x000fe400078e0008 */
[----:B------:R-:W-:-:S07]  /*149e0*/  IMAD.MOV.U32 R5, RZ, RZ, R14 ;  /* 0x000000ffff057224 */ /* 0x000fce00078e000e */
[----:B------:R-:W-:Y:S05]  /*149f0*/  WARPSYNC.COLLECTIVE R15, `(.L_x_1163) ;  /* 0x000000000f087348 */ /* 0x000fea0003c00000 */
[----:B------:R0:W1:Y:S02]  /*14a00*/  SHFL.IDX P6, R14, R13, R12, R11 ;  /* 0x0000000c0d0e7389 */ /* 0x00006400000c000b */
[----:B01----:R-:W-:Y:S01]  /*14a10*/  ENDCOLLECTIVE ;  /* 0x000000000000791b */ /* 0x003fe20003800000 */
.L_x_1163:
        /* <DEDUP_REMOVED lines=16> */
.L_x_1164:
[----:B------:R-:W-:Y:S01]  /*14b20*/  VIADD R5, R0, 0x50 ;  /* 0x0000005000057836 */ /* 0x000fe20000000000 */
[----:B------:R-:W-:Y:S01]  /*14b30*/  @!P3 LEA R21, R9, UR38, 0x1 ;  /* 0x000000260915bc11 */ /* 0x000fe2000f8e08ff */
[----:B------:R-:W-:Y:S02]  /*14b40*/  IMAD.MOV.U32 R13, RZ, RZ, R8 ;  /* 0x000000ffff0d7224 */ /* 0x000fe400078e0008 */
[----:B------:R-:W-:-:S07]  /*14b50*/  IMAD.MOV.U32 R3, RZ, RZ, R14 ;  /* 0x000000ffff037224 */ /* 0x000fce00078e000e */
[----:B------:R-:W-:Y:S05]  /*14b60*/  WARPSYNC.COLLECTIVE R15, `(.L_x_1165) ;  /* 0x000000000f087348 */ /* 0x000fea0003c00000 */
[----:B------:R0:W1:Y:S02]  /*14b70*/  SHFL.IDX P6, R14, R13, R12, R11 ;  /* 0x0000000c0d0e7389 */ /* 0x00006400000c000b */
[----:B01----:R-:W-:Y:S01]  /*14b80*/  ENDCOLLECTIVE ;  /* 0x000000000000791b */ /* 0x003fe20003800000 */
.L_x_1165:
        /* <DEDUP_REMOVED lines=16> */
.L_x_1166:
[----:B------:R-:W-:Y:S01]  /*14c90*/  VIADD R3, R0, 0x60 ;  /* 0x0000006000037836 */ /* 0x000fe20000000000 */
[----:B------:R-:W-:Y:S01]  /*14ca0*/  @!P3 LEA R20, R9, UR38, 0x1 ;  /* 0x000000260914bc11 */ /* 0x000fe2000f8e08ff */
[----:B------:R-:W-:Y:S02]  /*14cb0*/  IMAD.MOV.U32 R13, RZ, RZ, R8 ;  /* 0x000000ffff0d7224 */ /* 0x000fe400078e0008 */
[----:B------:R-:W-:-:S07]  /*14cc0*/  IMAD.MOV.U32 R5, RZ, RZ, R14 ;  /* 0x000000ffff057224 */ /* 0x000fce00078e000e */
[----:B------:R-:W-:Y:S05]  /*14cd0*/  WARPSYNC.COLLECTIVE R15, `(.L_x_1167) ;  /* 0x000000000f087348 */ /* 0x000fea0003c00000 */
[----:B------:R0:W1:Y:S02]  /*14ce0*/  SHFL.IDX P6, R14, R13, R12, R11 ;  /* 0x0000000c0d0e7389 */ /* 0x00006400000c000b */
[----:B01----:R-:W-:Y:S01]  /*14cf0*/  ENDCOLLECTIVE ;  /* 0x000000000000791b */ /* 0x003fe20003800000 */
.L_x_1167:
        /* <DEDUP_REMOVED lines=16> */
.L_x_1168:
[----:B------:R-:W-:Y:S01]  /*14e00*/  @!P3 LEA R21, R9, UR38, 0x1 ;  /* 0x000000260915bc11 */ /* 0x000fe2000f8e08ff */
[----:B------:R-:W-:Y:S02]  /*14e10*/  IMAD.MOV.U32 R13, RZ, RZ, R8 ;  /* 0x000000ffff0d7224 */ /* 0x000fe400078e0008 */
[----:B------:R-:W-:-:S07]  /*14e20*/  IMAD.MOV.U32 R3, RZ, RZ, R14 ;  /* 0x000000ffff037224 */ /* 0x000fce00078e000e */
[----:B------:R-:W-:Y:S05]  /*14e30*/  WARPSYNC.COLLECTIVE R15, `(.L_x_1169) ;  /* 0x000000000f087348 */ /* 0x000fea0003c00000 */
[----:B------:R0:W1:Y:S02]  /*14e40*/  SHFL.IDX P6, R14, R13, R12, R11 ;  /* 0x0000000c0d0e7389 */ /* 0x00006400000c000b */
[----:B01----:R-:W-:Y:S01]  /*14e50*/  ENDCOLLECTIVE ;  /* 0x000000000000791b */ /* 0x003fe20003800000 */
.L_x_1169:
        /* <DEDUP_REMOVED lines=15> */
.L_x_1170:
[----:B------:R-:W-:Y:S02]  /*14f50*/  IMAD.MOV.U32 R13, RZ, RZ, R8 ;  /* 0x000000ffff0d7224 */ /* 0x000fe400078e0008 */
[----:B------:R-:W-:-:S07]  /*14f60*/  IMAD.MOV.U32 R7, RZ, RZ, R14 ;  /* 0x000000ffff077224 */ /* 0x000fce00078e000e */
[----:B------:R-:W-:Y:S05]  /*14f70*/  WARPSYNC.COLLECTIVE R15, `(.L_x_1171) ;  /* 0x000000000f087348 */ /* 0x000fea0003c00000 */
[----:B------:R0:W1:Y:S02]  /*14f80*/  SHFL.IDX P6, R14, R13, R12, R11 ;  /* 0x0000000c0d0e7389 */ /* 0x00006400000c000b */
[----:B01----:R-:W-:Y:S01]  /*14f90*/  ENDCOLLECTIVE ;  /* 0x000000000000791b */ /* 0x003fe20003800000 */
.L_x_1171:
[----:B------:R-:W-:Y:S05]  /*14fa0*/  BRA `(.L_x_1172) ;  /* 0xffffffc000607947 */ /* 0x000fea000383ffff */
.L_x_1070:
[----:B-1----:R-:W-:-:S04]  /*14fb0*/  IMAD.U32 R3, RZ, RZ, UR38 ;  /* 0x00000026ff037e24 */ /* 0x002fc8000f8e00ff */
[----:B------:R1:W2:Y:S03]  /*14fc0*/  SYNCS.PHASECHK.TRANS64.TRYWAIT P0, [R3+URZ+0x30820], R2 ;  /* 0x03082002030075a7 */ /* 0x0002a6000800017f */
[----:B--2---:R-:W-:Y:S05]  /*14fd0*/  @!P0 NANOSLEEP.SYNCS 0x989680 ;  /* 0x009896800000895d */ /* 0x004fea0003900000 */
[----:B------:R-:W2:Y:S02]  /*14fe0*/  @!P0 SYNCS.PHASECHK.TRANS64 P0, [R3+URZ+0x30820], R2 ;  /* 0x03082002030085a7 */ /* 0x000ea4000800007f */
[----:B--2---:R-:W-:Y:S05]  /*14ff0*/  @!P0 BRA `(.L_x_1070) ;  /* 0xfffffffc00ec8947 */ /* 0x004fea000383ffff */
[----:B------:R-:W-:Y:S05]  /*15000*/  BRA `(.L_x_1173) ;  /* 0xffffffc000bc7947 */ /* 0x000fea000383ffff */
.L_x_1077:
[----:B-1----:R-:W-:-:S04]  /*15010*/  IMAD.U32 R3, RZ, RZ, UR38 ;  /* 0x00000026ff037e24 */ /* 0x002fc8000f8e00ff */
[----:B------:R1:W2:Y:S03]  /*15020*/  SYNCS.PHASECHK.TRANS64.TRYWAIT P0, [R3+URZ+0x30848], R2 ;  /* 0x03084802030075a7 */ /* 0x0002a6000800017f */
[----:B--2---:R-:W-:Y:S05]  /*15030*/  @!P0 NANOSLEEP.SYNCS 0x989680 ;  /* 0x009896800000895d */ /* 0x004fea0003900000 */
[----:B------:R-:W2:Y:S02]  /*15040*/  @!P0 SYNCS.PHASECHK.TRANS64 P0, [R3+URZ+0x30848], R2 ;  /* 0x03084802030085a7 */ /* 0x000ea4000800007f */
[----:B--2---:R-:W-:Y:S05]  /*15050*/  @!P0 BRA `(.L_x_1077) ;  /* 0xfffffffc00ec8947 */ /* 0x004fea000383ffff */
[----:B------:R-:W-:Y:S05]  /*15060*/  BRA `(.L_x_1174) ;  /* 0xffffffc400a47947 */ /* 0x000fea000383ffff */
.L_x_1085:
[----:B0-----:R-:W-:-:S04]  /*15070*/  IMAD.U32 R3, RZ, RZ, UR38 ;  /* 0x00000026ff037e24 */ /* 0x001fc8000f8e00ff */
[----:B------:R0:W1:Y:S03]  /*15080*/  SYNCS.PHASECHK.TRANS64.TRYWAIT P0, [R3+URZ+0x30860], R2 ;  /* 0x03086002030075a7 */ /* 0x000066000800017f */
[----:B-1----:R-:W-:Y:S05]  /*15090*/  @!P0 NANOSLEEP.SYNCS 0x989680 ;  /* 0x009896800000895d */ /* 0x002fea0003900000 */
[----:B------:R-:W1:Y:S02]  /*150a0*/  @!P0 SYNCS.PHASECHK.TRANS64 P0, [R3+URZ+0x30860], R2 ;  /* 0x03086002030085a7 */ /* 0x000e64000800007f */
[----:B-1----:R-:W-:Y:S05]  /*150b0*/  @!P0 BRA `(.L_x_1085) ;  /* 0xfffffffc00ec8947 */ /* 0x002fea000383ffff */
[----:B------:R-:W-:Y:S05]  /*150c0*/  BRA `(.L_x_1175) ;  /* 0xffffffc800b87947 */ /* 0x000fea000383ffff */
.L_x_1096:
[----:B-1----:R-:W-:-:S04]  /*150d0*/  IMAD.U32 R3, RZ, RZ, UR38 ;  /* 0x00000026ff037e24 */ /* 0x002fc8000f8e00ff */
[----:B------:R1:W2:Y:S03]  /*150e0*/  SYNCS.PHASECHK.TRANS64.TRYWAIT P0, [R3+URZ+0x30840], R2 ;  /* 0x03084002030075a7 */ /* 0x0002a6000800017f */
[----:B--2---:R-:W-:Y:S05]  /*150f0*/  @!P0 NANOSLEEP.SYNCS 0x989680 ;  /* 0x009896800000895d */ /* 0x004fea0003900000 */
[----:B------:R-:W2:Y:S02]  /*15100*/  @!P0 SYNCS.PHASECHK.TRANS64 P0, [R3+URZ+0x30840], R2 ;  /* 0x03084002030085a7 */ /* 0x000ea4000800007f */
[----:B--2---:R-:W-:Y:S05]  /*15110*/  @!P0 BRA `(.L_x_1096) ;  /* 0xfffffffc00ec8947 */ /* 0x004fea000383ffff */
[----:B------:R-:W-:Y:S05]  /*15120*/  BRA `(.L_x_1176) ;  /* 0xffffffd000487947 */ /* 0x000fea000383ffff */
.L_x_1104:
[----:B0-----:R-:W-:-:S04]  /*15130*/  IMAD.U32 R3, RZ, RZ, UR38 ;  /* 0x00000026ff037e24 */ /* 0x001fc8000f8e00ff */
[----:B------:R0:W1:Y:S03]  /*15140*/  SYNCS.PHASECHK.TRANS64.TRYWAIT P0, [R3+URZ+0x30868], R2 ;  /* 0x03086802030075a7 */ /* 0x000066000800017f */
[----:B-1----:R-:W-:Y:S05]  /*15150*/  @!P0 NANOSLEEP.SYNCS 0x989680 ;  /* 0x009896800000895d */ /* 0x002fea0003900000 */
[----:B------:R-:W1:Y:S02]  /*15160*/  @!P0 SYNCS.PHASECHK.TRANS64 P0, [R3+URZ+0x30868], R2 ;  /* 0x03086802030085a7 */ /* 0x000e64000800007f */
[----:B-1----:R-:W-:Y:S05]  /*15170*/  @!P0 BRA `(.L_x_1104) ;  /* 0xfffffffc00ec8947 */ /* 0x002fea000383ffff */
[----:B------:R-:W-:Y:S05]  /*15180*/  BRA `(.L_x_1177) ;  /* 0xffffffd400587947 */ /* 0x000fea000383ffff */
.L_x_1115:
[----:B-1----:R-:W-:-:S04]  /*15190*/  IMAD.U32 R3, RZ, RZ, UR38 ;  /* 0x00000026ff037e24 */ /* 0x002fc8000f8e00ff */
[----:B------:R1:W2:Y:S03]  /*151a0*/  SYNCS.PHASECHK.TRANS64.TRYWAIT P0, [R3+URZ+0x30848], R2 ;  /* 0x03084802030075a7 */ /* 0x0002a6000800017f */
[----:B--2---:R-:W-:Y:S05]  /*151b0*/  @!P0 NANOSLEEP.SYNCS 0x989680 ;  /* 0x009896800000895d */ /* 0x004fea0003900000 */
[----:B------:R-:W2:Y:S02]  /*151c0*/  @!P0 SYNCS.PHASECHK.TRANS64 P0, [R3+URZ+0x30848], R2 ;  /* 0x03084802030085a7 */ /* 0x000ea4000800007f */
[----:B--2---:R-:W-:Y:S05]  /*151d0*/  @!P0 BRA `(.L_x_1115) ;  /* 0xfffffffc00ec8947 */ /* 0x004fea000383ffff */
[----:B------:R-:W-:Y:S05]  /*151e0*/  BRA `(.L_x_1178) ;  /* 0xffffffdc00007947 */ /* 0x000fea000383ffff */
.L_x_1123:
[----:B0-----:R-:W-:-:S04]  /*151f0*/  IMAD.U32 R3, RZ, RZ, UR38 ;  /* 0x00000026ff037e24 */ /* 0x001fc8000f8e00ff */
[----:B------:R0:W1:Y:S03]  /*15200*/  SYNCS.PHASECHK.TRANS64.TRYWAIT P0, [R3+URZ+0x30860], R2 ;  /* 0x03086002030075a7 */ /* 0x000066000800017f */
[----:B-1----:R-:W-:Y:S05]  /*15210*/  @!P0 NANOSLEEP.SYNCS 0x989680 ;  /* 0x009896800000895d */ /* 0x002fea0003900000 */
[----:B------:R-:W1:Y:S02]  /*15220*/  @!P0 SYNCS.PHASECHK.TRANS64 P0, [R3+URZ+0x30860], R2 ;  /* 0x03086002030085a7 */ /* 0x000e64000800007f */
[----:B-1----:R-:W-:Y:S05]  /*15230*/  @!P0 BRA `(.L_x_1123) ;  /* 0xfffffffc00ec8947 */ /* 0x002fea000383ffff */
[----:B------:R-:W-:Y:S05]  /*15240*/  BRA `(.L_x_1179) ;  /* 0xffffffe0000c7947 */ /* 0x000fea000383ffff */
.L_x_1133:
[----:B0-----:R0:W1:Y:S02]  /*15250*/  SYNCS.PHASECHK.TRANS64.TRYWAIT P0, [R3+URZ+0x30860], R0 ;  /* 0x03086000030075a7 */ /* 0x001064000800017f */
[----:B-1----:R-:W-:Y:S05]  /*15260*/  @!P0 NANOSLEEP.SYNCS 0x989680 ;  /* 0x009896800000895d */ /* 0x002fea0003900000 */
[----:B------:R-:W1:Y:S02]  /*15270*/  @!P0 SYNCS.PHASECHK.TRANS64 P0, [R3+URZ+0x30860], R0 ;  /* 0x03086000030085a7 */ /* 0x000e64000800007f */
[----:B-1----:R-:W-:Y:S05]  /*15280*/  @!P0 BRA `(.L_x_1133) ;  /* 0xfffffffc00f08947 */ /* 0x002fea000383ffff */
[----:B------:R-:W-:Y:S05]  /*15290*/  BRA `(.L_x_1180) ;  /* 0xffffffe400447947 */ /* 0x000fea000383ffff */
.L_x_1140:
[----:B0-----:R0:W1:Y:S02]  /*152a0*/  SYNCS.PHASECHK.TRANS64.TRYWAIT P0, [R2+URZ+0x30820], R3 ;  /* 0x03082003020075a7 */ /* 0x001064000800017f */
[----:B-1----:R-:W-:Y:S05]  /*152b0*/  @!P0 NANOSLEEP.SYNCS 0x989680 ;  /* 0x009896800000895d */ /* 0x002fea0003900000 */
[----:B------:R-:W1:Y:S02]  /*152c0*/  @!P0 SYNCS.PHASECHK.TRANS64 P0, [R2+URZ+0x30820], R3 ;  /* 0x03082003020085a7 */ /* 0x000e64000800007f */
[----:B-1----:R-:W-:Y:S05]  /*152d0*/  @!P0 BRA `(.L_x_1140) ;  /* 0xfffffffc00f08947 */ /* 0x002fea000383ffff */
[----:B------:R-:W-:Y:S05]  /*152e0*/  BRA `(.L_x_1181) ;  /* 0xffffffe8007c7947 */ /* 0x000fea000383ffff */
.L_x_1141:
        /* <DEDUP_REMOVED lines=11> */
.L_x_1183:
[----:B------:R-:W-:Y:S05]  /*153a0*/  BSYNC B0 ;  /* 0x0000000000007941 */ /* 0x000fea0003800000 */
.L_x_1182:
[----:B------:R-:W-:Y:S05]  /*153b0*/  BRA `(.L_x_1184) ;  /* 0xffffffe800607947 */ /* 0x000fea000383ffff */
.L_x_1142:
[----:B------:R-:W-:Y:S01]  /*153c0*/  BSSY B0, `(.L_x_1185) ;  /* 0x0000006000007945 */ /* 0x000fe20003800000 */
[----:B------:R-:W-:-:S07]  /*153d0*/  IMAD.MOV.U32 R15, RZ, RZ, -0x1 ;  /* 0xffffffffff0f7424 */ /* 0x000fce00078e00ff */
[----:B0-----:R-:W-:Y:S05]  /*153e0*/  WARPSYNC.COLLECTIVE R15, `(.L_x_1186) ;  /* 0x000000000f0c7348 */ /* 0x001fea0003c00000 */
[----:B------:R-:W-:Y:S02]  /*153f0*/  ELECT P6, UR62, PT ;  /* 0x00000000003e782f */ /* 0x000fe400038c0000 */
[----:B------:R-:W-:Y:S01]  /*15400*/  MOV R14, UR62 ;  /* 0x0000003e000e7c02 */ /* 0x000fe20008000f00 */
[----:B0-----:R-:W-:Y:S10]  /*15410*/  ENDCOLLECTIVE ;  /* 0x000000000000791b */ /* 0x001ff40003800000 */
.L_x_1186:
[----:B------:R-:W-:Y:S05]  /*15420*/  BSYNC B0 ;  /* 0x0000000000007941 */ /* 0x000fea0003800000 */
.L_x_1185:
[----:B------:R-:W-:Y:S05]  /*15430*/  BRA `(.L_x_1187) ;  /* 0xffffffe800547947 */ /* 0x000fea000383ffff */
.L_x_1144:
[----:B0-----:R0:W1:Y:S02]  /*15440*/  SYNCS.PHASECHK.TRANS64.TRYWAIT P0, [R6+URZ], R5 ;  /* 0x00000005060075a7 */ /* 0x001064000800017f */
[----:B-1----:R-:W-:Y:S05]  /*15450*/  @!P0 NANOSLEEP.SYNCS 0x989680 ;  /* 0x009896800000895d */ /* 0x002fea0003900000 */
[----:B------:R-:W1:Y:S02]  /*15460*/  @!P0 SYNCS.PHASECHK.TRANS64 P0, [R6+URZ], R5 ;  /* 0x00000005060085a7 */ /* 0x000e64000800007f */
[----:B-1----:R-:W-:Y:S05]  /*15470*/  @!P0 BRA `(.L_x_1144) ;  /* 0xfffffffc00f08947 */ /* 0x002fea000383ffff */
[----:B------:R-:W-:Y:S05]  /*15480*/  BRA `(.L_x_1188) ;  /* 0xffffffe800907947 */ /* 0x000fea000383ffff */
.L_x_1145:
[----:B-1----:R1:W2:Y:S02]  /*15490*/  SYNCS.PHASECHK.TRANS64.TRYWAIT P0, [R3+URZ], R4 ;  /* 0x00000004030075a7 */ /* 0x0022a4000800017f */
[----:B--2---:R-:W-:Y:S05]  /*154a0*/  @!P0 NANOSLEEP.SYNCS 0x989680 ;  /* 0x009896800000895d */ /* 0x004fea0003900000 */
[----:B------:R-:W2:Y:S02]  /*154b0*/  @!P0 SYNCS.PHASECHK.TRANS64 P0, [R3+URZ], R4 ;  /* 0x00000004030085a7 */ /* 0x000ea4000800007f */
[----:B--2---:R-:W-:Y:S05]  /*154c0*/  @!P0 BRA `(.L_x_1145) ;  /* 0xfffffffc00f08947 */ /* 0x004fea000383ffff */
[----:B------:R-:W-:Y:S05]  /*154d0*/  BRA `(.L_x_1189) ;  /* 0xffffffe800847947 */ /* 0x000fea000383ffff */
.L_x_1147:
[----:B-1----:R1:W2:Y:S02]  /*154e0*/  SYNCS.PHASECHK.TRANS64.TRYWAIT P0, [R0+URZ], R5 ;  /* 0x00000005000075a7 */ /* 0x0022a4000800017f */
[----:B--2---:R-:W-:Y:S05]  /*154f0*/  @!P0 NANOSLEEP.SYNCS 0x989680 ;  /* 0x009896800000895d */ /* 0x004fea0003900000 */
[----:B------:R-:W2:Y:S02]  /*15500*/  @!P0 SYNCS.PHASECHK.TRANS64 P0, [R0+URZ], R5 ;  /* 0x00000005000085a7 */ /* 0x000ea4000800007f */
[----:B--2---:R-:W-:Y:S05]  /*15510*/  @!P0 BRA `(.L_x_1147) ;  /* 0xfffffffc00f08947 */ /* 0x004fea000383ffff */
[----:B------:R-:W-:Y:S05]  /*15520*/  BRA `(.L_x_1190) ;  /* 0xffffffe800887947 */ /* 0x000fea000383ffff */
.L_x_1191:
        /* <DEDUP_REMOVED lines=13> */
.L_x_14842:


//--------------------- .text._ZN7cutlass13device_kernelIN5flash11enable_sm90INS1_16FlashAttnFwdSm90INS1_25CollectiveMainloopFwdSm90ILi2EN4cute5tupleIJNS5_1CILi1EEES8_S8_EEENS6_IJNS7_ILi128EEENS7_ILi64EEENS7_ILi256EEEEEELi256ENS_6half_tEfNS_4arch4Sm90ELb0ELb1ELb0ELb1ELb0ELb0ELb0ELb1ELb1ELb1ELb1ELb0EEENS1_21CollectiveEpilogueFwdINS6_IJSA_SC_SB_EEES9_SE_SG_Li256ELb1ELb1ELb1ELb0EEENS1_36VarlenDynamicPersistentTileSchedulerILi128ELi64ELi256ELi128ELb1ELb1ELb1ELb1ELb0ELb1EEEEEEEEEvNT_6ParamsE --------------------------
	.section	.text._ZN7cutlass13device_kernelIN5flash11enable_sm90INS1_16FlashAttnFwdSm90INS1_25CollectiveMainloopFwdSm90ILi2EN4cute5tupleIJNS5_1CILi1EEES8_S8_EEENS6_IJNS7_ILi128EEENS7_ILi64EEENS7_ILi256EEEEEELi256ENS_6half_tEfNS_4arch4Sm90ELb0ELb1ELb0ELb1ELb0ELb0ELb0ELb1ELb1ELb1ELb1ELb0EEENS1_21CollectiveEpilogueFwdINS6_IJSA_SC_SB_EEES9_SE_SG_Li256ELb1ELb1ELb1ELb0EEENS1_36VarlenDynamicPersistentTileSchedulerILi128ELi64ELi256ELi128ELb1ELb1ELb1ELb1ELb0ELb1EEEEEEEEEvNT_6ParamsE,"ax",@progbits
	.align	128
.text._ZN7cutlass13device_kernelIN5flash11enable_sm90INS1_16FlashAttnFwdSm90INS1_25CollectiveMainloopFwdSm90ILi2EN4cute5tupleIJNS5_1CILi1EEES8_S8_EEENS6_IJNS7_ILi128EEENS7_ILi64EEENS7_ILi256EEEEEELi256ENS_6half_tEfNS_4arch4Sm90ELb0ELb1ELb0ELb1ELb0ELb0ELb0ELb1ELb1ELb1ELb1ELb0EEENS1_21CollectiveEpilogueFwdINS6_IJSA_SC_SB_EEES9_SE_SG_Li256ELb1ELb1ELb1ELb0EEENS1_36VarlenDynamicPersistentTileSchedulerILi128ELi64ELi256ELi128ELb1ELb1ELb1ELb1ELb0ELb1EEEEEEEEEvNT_6ParamsE:
        .type           _ZN7cutlass13device_kernelIN5flash11enable_sm90INS1_16FlashAttnFwdSm90INS1_25CollectiveMainloopFwdSm90ILi2EN4cute5tupleIJNS5_1CILi1EEES8_S8_EEENS6_IJNS7_ILi128EEENS7_ILi64EEENS7_ILi256EEEEEELi256ENS_6half_tEfNS_4arch4Sm90ELb0ELb1ELb0ELb1ELb0ELb0ELb0ELb1ELb1ELb1ELb1ELb0EEENS1_21CollectiveEpilogueFwdINS6_IJSA_SC_SB_EEES9_SE_SG_Li256ELb1ELb1ELb1ELb0EEENS1_36VarlenDynamicPersistentTileSchedulerILi128ELi64ELi256ELi128ELb1ELb1ELb1ELb1ELb0ELb1EEEEEEEEEvNT_6ParamsE,@function
        .size           _ZN7cutlass13device_kernelIN5flash11enable_sm90INS1_16FlashAttnFwdSm90INS1_25CollectiveMainloopFwdSm90ILi2EN4cute5tupleIJNS5_1CILi1EEES8_S8_EEENS6_IJNS7_ILi128EEENS7_ILi64EEENS7_ILi256EEEEEELi256ENS_6half_tEfNS_4arch4Sm90ELb0ELb1ELb0ELb1ELb0ELb0ELb0ELb1ELb1ELb1ELb1ELb0EEENS1_21CollectiveEpilogueFwdINS6_IJSA_SC_SB_EEES9_SE_SG_Li256ELb1ELb1ELb1ELb0EEENS1_36VarlenDynamicPersistentTileSchedulerILi128ELi64ELi256ELi128ELb1ELb1ELb1ELb1ELb0ELb1EEEEEEEEEvNT_6ParamsE,(.L_x_14843 - _ZN7cutlass13device_kernelIN5flash11enable_sm90INS1_16FlashAttnFwdSm90INS1_25CollectiveMainloopFwdSm90ILi2EN4cute5tupleIJNS5_1CILi1EEES8_S8_EEENS6_IJNS7_ILi128EEENS7_ILi64EEENS7_ILi256EEEEEELi256ENS_6half_tEfNS_4arch4Sm90ELb0ELb1ELb0ELb1ELb0ELb0ELb0ELb1ELb1ELb1ELb1ELb0EEENS1_21CollectiveEpilogueFwdINS6_IJSA_SC_SB_EEES9_SE_SG_Li256ELb1ELb1ELb1ELb0EEENS1_36VarlenDynamicPersistentTileSchedulerILi128ELi64ELi256ELi128ELb1ELb1ELb1ELb1ELb0ELb1EEEEEEEEEvNT_6ParamsE)
        .other          _ZN7cutlass13device_kernelIN5flash11enable_sm90INS1_16FlashAttnFwdSm90INS1_25CollectiveMainloopFwdSm90ILi2EN4cute5tupleIJNS5_1CILi1EEES8_S8_EEENS6_IJNS7_ILi128EEENS7_ILi64EEENS7_ILi256EEEEEELi256ENS_6half_tEfNS_4arch4Sm90ELb0ELb1ELb0ELb1ELb0ELb0ELb0ELb1ELb1ELb1ELb1ELb0EEENS1_21CollectiveEpilogueFwdINS6_IJSA_SC_SB_EEES9_SE_SG_Li256ELb1ELb1ELb1ELb0EEENS1_36VarlenDynamicPersistentTileSchedulerILi128ELi64ELi256ELi128ELb1ELb1ELb1ELb1ELb0ELb1EEEEEEEEEvNT_6ParamsE,@"STO_CUDA_ENTRY STV_DEFAULT"
_ZN7cutlass13device_kernelIN5flash11enable_sm90INS1_16FlashAttnFwdSm90INS1_25CollectiveMainloopFwdSm90ILi2EN4cute5tupleIJNS5_1CILi1EEES8_S8_EEENS6_IJNS7_ILi128EEENS7_ILi64EEENS7_ILi256EEEEEELi256ENS_6half_tEfNS_4arch4Sm90ELb0ELb1ELb0ELb1ELb0ELb0ELb0ELb1ELb1ELb1ELb1ELb0EEENS1_21CollectiveEpilogueFwdINS6_IJSA_SC_SB_EEES9_SE_SG_Li256ELb1ELb1ELb1ELb0EEENS1_36VarlenDynamicPersistentTileSchedulerILi128ELi64ELi256ELi128ELb1ELb1ELb1ELb1ELb0ELb1EEEEEEEEEvNT_6ParamsE:
        /* <DEDUP_REMOVED lines=18> */
.L_x_1193:
[----:B------:R-:W-:Y:S05]  /*0120*/  BSYNC B0 ;  /* 0x0000000000007941 */ /* 0x000fea0003800000 */
.L_x_1192:
        /* <DEDUP_REMOVED lines=41> */
.L_x_1194:
        /* <DEDUP_REMOVED lines=22> */
.L_x_1195:
        /* <DEDUP_REMOVED lines=18> */
.L_x_1196:
        /* <DEDUP_REMOVED lines=22> */
.L_x_1197:
        /* <DEDUP_REMOVED lines=22> */
.L_x_1198:
        /* <DEDUP_REMOVED lines=8> */
.L_x_1200:
        /* <DEDUP_REMOVED lines=16> */
[----:B------:R-:W-:Y:S01]  /*0a80*/  R2UR UR5, R9 ;  /* 0x00000000090572ca */ /* 0x000fe200000e0000 */
[----:B------:R-:W-:Y:S01]  /*0a90*/  UMOV UR38, URZ ;  /* 0x0000003f00267c82 */ /* 0x000fe20008000000 */
[----:B------:R-:W-:Y:S01]  /*0aa0*/  R2UR UR7, R10 ;  /* 0x000000000a0772ca */ /* 0x000fe200000e0000 */
[----:B------:R-:W-:Y:S01]  /*0ab0*/  UMOV UR36, URZ ;  /* 0x0000003f00247c82 */ /* 0x000fe20008000000 */
[----:B------:R-:W-:Y:S02]  /*0ac0*/  SHF.R.S32.HI R3, RZ, 0x1f, R6 ;  /* 0x0000001fff037819 */ /* 0x000fe40000011406 */
[----:B------:R-:W-:Y:S02]  /*0ad0*/  R2UR UR6, R11 ;  /* 0x000000000b0672ca */ /* 0x000fe400000e0000 */
[----:B0-----:R-:W-:-:S02]  /*0ae0*/  LEA.HI R2, R3, R6, RZ, 0x5 ;  /* 0x0000000603027211 */ /* 0x001fc400078f28ff */
[----:B------:R-:W-:-:S03]  /*0af0*/  LEA.HI R4, R3, R6, RZ, 0x2 ;  /* 0x0000000603047211 */ /* 0x000fc600078f10ff */
[----:B------:R-:W-:Y:S01]  /*0b00*/  IMAD.SHL.U32 R7, R2, 0x20, RZ ;  /* 0x0000002002077824 */ /* 0x000fe200078e00ff */
[----:B------:R-:W-:-:S05]  /*0b10*/  LOP3.LUT R13, R4, 0xfffffffc, RZ, 0xc0, !PT ;  /* 0xfffffffc040d7812 */ /* 0x000fca00078ec0ff */
[----:B------:R-:W-:Y:S01]  /*0b20*/  IMAD.IADD R13, R6, 0x1, -R13 ;  /* 0x00000001060d7824 */ /* 0x000fe200078e0a0d */
[----:B--2---:R-:W-:Y:S02]  /*0b30*/  R2UR UR4, R0 ;  /* 0x00000000000472ca */ /* 0x004fe400000e0000 */
[CC--:B------:R-:W-:Y:S02]  /*0b40*/  LEA.HI R0, R3.reuse, R6.reuse, RZ, 0x7 ;  /* 0x0000000603007211 */ /* 0x0c0fe400078f38ff */
[----:B------:R-:W-:Y:S02]  /*0b50*/  LEA.HI R3, R3, R6, RZ, 0x4 ;  /* 0x0000000603037211 */ /* 0x000fe400078f20ff */
[----:B------:R-:W-:Y:S02]  /*0b60*/  LOP3.LUT R233, R0, 0xffffff80, RZ, 0xc0, !PT ;  /* 0xffffff8000e97812 */ /* 0x000fe400078ec0ff */
[----:B------:R-:W-:Y:S02]  /*0b70*/  SHF.R.S32.HI R2, RZ, 0x4, R3 ;  /* 0x00000004ff027819 */ /* 0x000fe40000011403 */
[C---:B------:R-:W-:Y:S01]  /*0b80*/  LOP3.LUT R5, R3.reuse, 0x3fffff0, RZ, 0xc0, !PT ;  /* 0x03fffff003057812 */ /* 0x040fe200078ec0ff */
[C---:B------:R-:W-:Y:S01]  /*0b90*/  IMAD.IADD R233, R6.reuse, 0x1, -R233 ;  /* 0x0000000106e97824 */ /* 0x040fe200078e0ae9 */
[----:B------:R-:W-:Y:S01]  /*0ba0*/  LEA.HI R4, R3, R2, RZ, 0x1 ;  /* 0x0000000203047211 */ /* 0x000fe200078f08ff */
[----:B------:R-:W-:Y:S01]  /*0bb0*/  ULOP3.LUT UR8, UR4, 0x1, URZ, 0xfc, !UPT ;  /* 0x0000000104087892 */ /* 0x000fe2000f8efc3f */
[----:B------:R-:W-:Y:S01]  /*0bc0*/  SHF.R.S32.HI R3, RZ, 0x7, R0 ;  /* 0x00000007ff037819 */ /* 0x000fe20000011400 */
[----:B------:R-:W-:Y:S01]  /*0bd0*/  IMAD.IADD R5, R6, 0x1, -R5 ;  /* 0x0000000106057824 */ /* 0x000fe200078e0a05 */
[----:B------:R-:W-:Y:S01]  /*0be0*/  SHF.R.S32.HI R8, RZ, 0x1f, R233 ;  /* 0x0000001fff087819 */ /* 0x000fe200000114e9 */
[----:B------:R-:W-:Y:S01]  /*0bf0*/  UMOV UR4, URZ ;  /* 0x0000003f00047c82 */ /* 0x000fe20008000000 */
[----:B------:R-:W-:Y:S01]  /*0c00*/  LOP3.LUT R6, R7, 0xfffffc00, RZ, 0xc0, !PT ;  /* 0xfffffc0007067812 */ /* 0x000fe200078ec0ff */
[----:B------:R-:W-:Y:S01]  /*0c10*/  IMAD.U32 R232, RZ, RZ, UR4 ;  /* 0x00000004ffe87e24 */ /* 0x000fe2000f8e00ff */
[----:B------:R-:W-:-:S02]  /*0c20*/  LEA.HI R9, R8, R233, RZ, 0x2 ;  /* 0x000000e908097211 */ /* 0x000fc400078f10ff */
[----:B------:R-:W-:Y:S01]  /*0c30*/  LEA.HI R0, R0, R3, RZ, 0x1 ;  /* 0x0000000300007211 */ /* 0x000fe200078f08ff */
[----:B------:R-:W-:Y:S01]  /*0c40*/  IMAD R6, R5, 0x40, R6 ;  /* 0x0000004005067824 */ /* 0x000fe200078e0206 */
[--C-:B------:R-:W-:Y:S02]  /*0c50*/  SHF.R.S32.HI R10, RZ, 0x2, R9.reuse ;  /* 0x00000002ff0a7819 */ /* 0x100fe40000011409 */
[----:B------:R-:W-:Y:S02]  /*0c60*/  SHF.R.S32.HI R11, RZ, 0x1f, R9 ;  /* 0x0000001fff0b7819 */ /* 0x000fe40000011409 */
[----:B------:R-:W-:Y:S02]  /*0c70*/  LOP3.LUT R7, R4, 0x1ffffffe, RZ, 0xc0, !PT ;  /* 0x1ffffffe04077812 */ /* 0x000fe400078ec0ff */
[----:B------:R-:W-:Y:S02]  /*0c80*/  LEA.HI R11, R11, R10, RZ, 0x3 ;  /* 0x0000000a0b0b7211 */ /* 0x000fe400078f18ff */
[----:B------:R-:W-:Y:S01]  /*0c90*/  LEA.HI R8, R8, R233, RZ, 0x5 ;  /* 0x000000e908087211 */ /* 0x000fe200078f28ff */
[----:B------:R-:W-:Y:S01]  /*0ca0*/  IMAD.IADD R7, R2, 0x1, -R7 ;  /* 0x0000000102077824 */ /* 0x000fe200078e0a07 */
[----:B------:R-:W-:-:S02]  /*0cb0*/  LOP3.LUT R11, R11, 0xfffffff8, RZ, 0xc0, !PT ;  /* 0xfffffff80b0b7812 */ /* 0x000fc400078ec0ff */
[----:B------:R-:W-:Y:S02]  /*0cc0*/  LOP3.LUT R0, R0, 0x3fffffe, RZ, 0xc0, !PT ;  /* 0x03fffffe00007812 */ /* 0x000fe400078ec0ff */
[----:B------:R-:W-:Y:S01]  /*0cd0*/  LOP3.LUT R4, R9, 0x7ffffffc, RZ, 0xc0, !PT ;  /* 0x7ffffffc09047812 */ /* 0x000fe200078ec0ff */
[----:B------:R-:W-:Y:S01]  /*0ce0*/  IMAD.IADD R11, R10, 0x1, -R11 ;  /* 0x000000010a0b7824 */ /* 0x000fe200078e0a0b */
[----:B------:R-:W-:Y:S01]  /*0cf0*/  SHF.R.S32.HI R8, RZ, 0x5, R8 ;  /* 0x00000005ff087819 */ /* 0x000fe20000011408 */
[----:B------:R-:W-:Y:S01]  /*0d00*/  IMAD.IADD R0, R3, 0x1, -R0 ;  /* 0x0000000103007824 */ /* 0x000fe200078e0a00 */
[----:B------:R-:W-:Y:S01]  /*0d10*/  LEA.HI R2, R13, R13, RZ, 0x1 ;  /* 0x0000000d0d027211 */ /* 0x000fe200078f08ff */
[----:B------:R-:W-:Y:S02]  /*0d20*/  IMAD.IADD R4, R233, 0x1, -R4 ;  /* 0x00000001e9047824 */ /* 0x000fe400078e0a04 */
[----:B------:R-:W-:Y:S01]  /*0d30*/  IMAD R3, R7, 0x8, R6 ;  /* 0x0000000807037824 */ /* 0x000fe200078e0206 */
[----:B------:R-:W-:Y:S01]  /*0d40*/  LOP3.LUT R2, R2, 0x1ffffffe, RZ, 0xc0, !PT ;  /* 0x1ffffffe02027812 */ /* 0x000fe200078ec0ff */
[----:B------:R-:W-:-:S02]  /*0d50*/  IMAD R11, R8, 0x10, R11 ;  /* 0x00000010080b7824 */ /* 0x000fc400078e020b */
[----:B------:R-:W-:Y:S01]  /*0d60*/  IMAD.SHL.U32 R16, R4, 0x2, RZ ;  /* 0x0000000204107824 */ /* 0x000fe200078e00ff */
[----:B------:R0:W-:Y:S01]  /*0d70*/  STL [R1+0x60], R3 ;  /* 0x0000600301007387 */ /* 0x0001e20000100800 */
[----:B------:R-:W-:Y:S02]  /*0d80*/  IMAD R0, R0, 0x40, R11 ;  /* 0x0000004000007824 */ /* 0x000fe400078e020b */
[C---:B------:R-:W-:Y:S01]  /*0d90*/  VIADD R229, R16.reuse, 0x8 ;  /* 0x0000000810e57836 */ /* 0x040fe20000000000 */
[----:B------:R-:W-:Y:S01]  /*0da0*/  SHF.R.S32.HI R4, RZ, 0x1f, R16 ;  /* 0x0000001fff047819 */ /* 0x000fe20000011410 */
[C---:B------:R-:W-:Y:S01]  /*0db0*/  VIADD R228, R16.reuse, 0x10 ;  /* 0x0000001010e47836 */ /* 0x040fe20000000000 */
[----:B------:R-:W-:Y:S01]  /*0dc0*/  STL [R1+0x5c], R0 ;  /* 0x00005c0001007387 */ /* 0x000fe20000100800 */
[C---:B------:R-:W-:Y:S01]  /*0dd0*/  VIADD R227, R16.reuse, 0x18 ;  /* 0x0000001810e37836 */ /* 0x040fe20000000000 */
[----:B------:R-:W-:Y:S01]  /*0de0*/  SHF.R.S32.HI R4, RZ, 0x1f, R229 ;  /* 0x0000001fff047819 */ /* 0x000fe200000114e5 */
[----:B------:R-:W-:-:S02]  /*0df0*/  VIADD R226, R16, 0x20 ;  /* 0x0000002010e27836 */ /* 0x000fc40000000000 */
[----:B0-----:R-:W-:Y:S01]  /*0e00*/  IMAD.U32 R3, RZ, RZ, UR8 ;  /* 0x00000008ff037e24 */ /* 0x001fe2000f8e00ff */
[----:B------:R-:W-:Y:S01]  /*0e10*/  SHF.R.S32.HI R5, RZ, 0x1f, R227 ;  /* 0x0000001fff057819 */ /* 0x000fe200000114e3 */
[C---:B------:R-:W-:Y:S01]  /*0e20*/  VIADD R225, R16.reuse, 0x28 ;  /* 0x0000002810e17836 */ /* 0x040fe20000000000 */
[----:B------:R-:W-:Y:S01]  /*0e30*/  SHF.R.S32.HI R4, RZ, 0x1f, R226 ;  /* 0x0000001fff047819 */ /* 0x000fe200000114e2 */
[C---:B------:R-:W-:Y:S01]  /*0e40*/  VIADD R224, R16.reuse, 0x30 ;  /* 0x0000003010e07836 */ /* 0x040fe20000000000 */
[----:B------:R0:W-:Y:S01]  /*0e50*/  STL [R1+0x64], R3 ;  /* 0x0000640301007387 */ /* 0x0001e20000100800 */
[C---:B------:R-:W-:Y:S02]  /*0e60*/  VIADD R223, R16.reuse, 0x38 ;  /* 0x0000003810df7836 */ /* 0x040fe40000000000 */
[C---:B------:R-:W-:Y:S01]  /*0e70*/  VIADD R222, R16.reuse, 0x40 ;  /* 0x0000004010de7836 */ /* 0x040fe20000000000 */
[----:B------:R-:W-:Y:S01]  /*0e80*/  SHF.R.S32.HI R5, RZ, 0x1f, R224 ;  /* 0x0000001fff057819 */ /* 0x000fe200000114e0 */
[C---:B------:R-:W-:Y:S01]  /*0e90*/  VIADD R221, R16.reuse, 0x48 ;  /* 0x0000004810dd7836 */ /* 0x040fe20000000000 */
[----:B------:R-:W-:Y:S01]  /*0ea0*/  SHF.R.S32.HI R4, RZ, 0x1f, R223 ;  /* 0x0000001fff047819 */ /* 0x000fe200000114df */
[----:B------:R-:W-:-:S02]  /*0eb0*/  VIADD R220, R16, 0x50 ;  /* 0x0000005010dc7836 */ /* 0x000fc40000000000 */
[C---:B------:R-:W-:Y:S01]  /*0ec0*/  VIADD R219, R16.reuse, 0x58 ;  /* 0x0000005810db7836 */ /* 0x040fe20000000000 */
[----:B0-----:R-:W-:Y:S01]  /*0ed0*/  SHF.R.S32.HI R3, RZ, 0x1f, R228 ;  /* 0x0000001fff037819 */ /* 0x001fe200000114e4 */
        /* <DEDUP_REMOVED lines=32> */
[----:B------:R-:W-:Y:S01]  /*10e0*/  IMAD.IADD R2, R13, 0x1, -R2 ;  /* 0x000000010d027824 */ /* 0x000fe200078e0a02 */
[----:B------:R-:W-:Y:S01]  /*10f0*/  SHF.R.S32.HI R3, RZ, 0x1f, R207 ;  /* 0x0000001fff037819 */ /* 0x000fe200000114cf */
[----:B------:R-:W-:Y:S01]  /*1100*/  VIADD R200, R16, 0xe0 ;  /* 0x000000e010c87836 */ /* 0x000fe20000000000 */
[----:B------:R-:W-:Y:S01]  /*1110*/  SHF.R.S32.HI R237, RZ, 0x1f, R206 ;  /* 0x0000001fffed7819 */ /* 0x000fe200000114ce */
[----:B------:R-:W-:Y:S01]  /*1120*/  IMAD R19, R2, 0x8, R0 ;  /* 0x0000000802137824 */ /* 0x000fe200078e0200 */
[----:B------:R-:W-:-:S02]  /*1130*/  SHF.R.S32.HI R236, RZ, 0x1f, R205 ;  /* 0x0000001fffec7819 */ /* 0x000fc400000114cd */
[----:B------:R-:W-:Y:S02]  /*1140*/  SHF.R.S32.HI R235, RZ, 0x1f, R204 ;  /* 0x0000001fffeb7819 */ /* 0x000fe400000114cc */
[----:B------:R-:W-:-:S07]  /*1150*/  SHF.R.S32.HI R234, RZ, 0x1f, R203 ;  /* 0x0000001fffea7819 */ /* 0x000fce00000114cb */
.L_x_1304:
[----:B------:R-:W-:Y:S01]  /*1160*/  ULDC.64 UR8, c[0x0][0xa28] ;  /* 0x00028a0000087ab9 */ /* 0x000fe20000000a00 */
[----:B------:R-:W-:Y:S01]  /*1170*/  ULDC.64 UR12, c[0x0][0x208] ;  /* 0x00008200000c7ab9 */ /* 0x000fe20000000a00 */
[----:B------:R-:W-:-:S04]  /*1180*/  UISETP.NE.U32.AND UP0, UPT, UR8, URZ, UPT ;  /* 0x0000003f0800728c */ /* 0x000fc8000bf05070 */
[----:B------:R-:W-:-:S03]  /*1190*/  UISETP.NE.AND.EX UP0, UPT, UR9, URZ, UPT, UP0 ;  /* 0x0000003f0900728c */ /* 0x000fc6000bf05300 */
[----:B------:R-:W-:Y:S02]  /*11a0*/  ULDC.64 UR8, c[0x0][0xa18] ;  /* 0x0002860000087ab9 */ /* 0x000fe40000000a00 */
[----:B------:R-:W-:Y:S01]  /*11b0*/  UISETP.NE.U32.AND UP1, UPT, UR8, URZ, UPT ;  /* 0x0000003f0800728c */ /* 0x000fe2000bf25070 */
[----:B------:R-:W-:-:S03]  /*11c0*/  PLOP3.LUT P0, PT, PT, PT, UP0, 0x80, 0x0 ;  /* 0x000000000000781c */ /* 0x000fc60003f0f008 */
[----:B------:R-:W-:-:S03]  /*11d0*/  UISETP.NE.AND.EX UP1, UPT, UR9, URZ, UPT, UP1 ;  /* 0x0000003f0900728c */ /* 0x000fc6000bf25310 */
[----:B------:R-:W-:Y:S02]  /*11e0*/  @UP0 ULDC.64 UR8, c[0x0][0xa28] ;  /* 0x00028a0000080ab9 */ /* 0x000fe40000000a00 */
[----:B------:R-:W-:Y:S01]  /*11f0*/  @UP0 UIMAD.WIDE UR8, UR6, 0x4, UR8 ;  /* 0x00000004060808a5 */ /* 0x000fe2000f8e0208 */
[----:B------:R-:W-:-:S05]  /*1200*/  PLOP3.LUT P2, PT, PT, PT, UP1, 0x80, 0x0 ;  /* 0x000000000000781c */ /* 0x000fca0003f4f018 */
[----:B------:R-:W-:Y:S01]  /*1210*/  @UP1 ULDC.64 UR10, c[0x0][0xa18] ;  /* 0x00028600000a1ab9 */ /* 0x000fe20000000a00 */
[----:B01-3--:R-:W-:Y:S02]  /*1220*/  IMAD.U32 R2, RZ, RZ, UR8 ;  /* 0x00000008ff027e24 */ /* 0x00bfe4000f8e00ff */
[----:B------:R-:W-:Y:S01]  /*1230*/  IMAD.U32 R3, RZ, RZ, UR9 ;  /* 0x00000009ff037e24 */ /* 0x000fe2000f8e00ff */
[----:B------:R-:W-:Y:S02]  /*1240*/  @UP1 UIMAD.WIDE UR8, UR6, 0x4, UR10 ;  /* 0x00000004060818a5 */ /* 0x000fe4000f8e020a */
[----:B------:R-:W-:Y:S02]  /*1250*/  ULOP3.LUT UR4, UR7, 0xff0000, URZ, 0xc0, !UPT ;  /* 0x00ff000007047892 */ /* 0x000fe4000f8ec03f */
[----:B--2---:R-:W2:Y:S01]  /*1260*/  @P0 LDG.E R2, desc[UR12][R2.64] ;  /* 0x0000000c02020981 */ /* 0x004ea2000c1e1900 */
[----:B------:R-:W-:Y:S01]  /*1270*/  ULDC UR10, c[0x0][0x2f0] ;  /* 0x0000bc00000a7ab9 */ /* 0x000fe20000000800 */
[----:B------:R-:W-:-:S02]  /*1280*/  IMAD.U32 R4, RZ, RZ, UR8 ;  /* 0x00000008ff047e24 */ /* 0x000fc4000f8e00ff */
[----:B------:R-:W-:Y:S01]  /*1290*/  IMAD.U32 R5, RZ, RZ, UR9 ;  /* 0x00000009ff057e24 */ /* 0x000fe2000f8e00ff */
[----:B------:R-:W-:-:S04]  /*12a0*/  ULDC.64 UR8, c[0x0][0x418] ;  /* 0x0001060000087ab9 */ /* 0x000fc80000000a00 */
[----:B------:R-:W3:Y:S01]  /*12b0*/  @P2 LDG.E R4, desc[UR12][R4.64] ;  /* 0x0000000c04042981 */ /* 0x000ee2000c1e1900 */
[----:B------:R-:W-:Y:S02]  /*12c0*/  UISETP.NE.U32.AND UP0, UPT, UR8, URZ, UPT ;  /* 0x0000003f0800728c */ /* 0x000fe4000bf05070 */
[----:B------:R-:W-:Y:S02]  /*12d0*/  ULOP3.LUT UR8, UR7, 0xff000000, URZ, 0xc0, !UPT ;  /* 0xff00000007087892 */ /* 0x000fe4000f8ec03f */
[----:B------:R-:W-:Y:S01]  /*12e0*/  UISETP.NE.AND.EX UP0, UPT, UR9, URZ, UPT, UP0 ;  /* 0x0000003f0900728c */ /* 0x000fe2000bf05300 */
[----:B------:R-:W-:Y:S02]  /*12f0*/  ULDC.64 UR12, c[0x0][0xa20] ;  /* 0x00028800000c7ab9 */ /* 0x000fe40000000a00 */
[----:B------:R-:W-:Y:S01]  /*1300*/  ULDC UR9, c[0x0][0x424] ;  /* 0x0001090000097ab9 */ /* 0x000fe20000000800 */
[----:B------:R-:W-:Y:S01]  /*1310*/  ULOP3.LUT UR7, UR7, 0xffff, URZ, 0xc0, !UPT ;  /* 0x0000ffff07077892 */ /* 0x000fe2000f8ec03f */
[----:B------:R-:W-:Y:S01]  /*1320*/  ISETP.NE.U32.AND P1, PT, RZ, UR12, PT ;  /* 0x0000000cff007c0c */ /* 0x000fe2000bf25070 */
[----:B------:R-:W-:-:S02]  /*1330*/  USHF.R.U32.HI UR8, URZ, 0x8, UR8 ;  /* 0x000000083f087899 */ /* 0x000fc40008011608 */
[----:B------:R-:W-:Y:S01]  /*1340*/  USEL UR9, UR9, 0x1, UP0 ;  /* 0x0000000109097887 */ /* 0x000fe20008000000 */
[----:B------:R-:W-:Y:S01]  /*1350*/  ISETP.NE.AND.EX P1, PT, RZ, UR13, PT, P1 ;  /* 0x0000000dff007c0c */ /* 0x000fe2000bf25310 */
[----:B------:R-:W-:Y:S01]  /*1360*/  UMOV UR60, URZ ;  /* 0x0000003f003c7c82 */ /* 0x000fe20008000000 */
[----:B------:R-:W-:Y:S01]  /*1370*/  ULDC UR39, c[0x0][0x288] ;  /* 0x0000a20000277ab9 */ /* 0x000fe20000000800 */
[----:B------:R-:W-:Y:S01]  /*1380*/  ULEA.HI UR4, UR4, UR8, URZ, 0x10 ;  /* 0x0000000804047291 */ /* 0x000fe2000f8f803f */
[----:B------:R-:W-:Y:S01]  /*1390*/  IMAD.U32 R202, RZ, RZ, UR7 ;  /* 0x00000007ffca7e24 */ /* 0x000fe2000f8e00ff */
[----:B------:R-:W-:Y:S01]  /*13a0*/  UIMAD UR10, UR9, UR10, URZ ;  /* 0x0000000a090a72a4 */ /* 0x000fe2000f8e023f */
[----:B--2---:R-:W-:Y:S02]  /*13b0*/  @P0 R2UR UR60, R2 ;  /* 0x00000000023c02ca */ /* 0x004fe400000e0000 */
[----:B---3--:R-:W-:Y:S01]  /*13c0*/  @P2 R2UR UR39, R4 ;  /* 0x00000000042722ca */ /* 0x008fe200000e0000 */
[----:B----45:R-:W-:-:S14]  /*13d0*/  @P2 BRA `(.L_x_1201) ;  /* 0x0000000000382947 */ /* 0x030fdc0003800000 */
[----:B------:R-:W-:Y:S02]  /*13e0*/  ULDC.64 UR8, c[0x0][0xa00] ;  /* 0x0002800000087ab9 */ /* 0x000fe40000000a00 */
[----:B------:R-:W-:-:S04]  /*13f0*/  ISETP.NE.U32.AND P0, PT, RZ, UR8, PT ;  /* 0x00000008ff007c0c */ /* 0x000fc8000bf05070 */
[----:B------:R-:W-:-:S13]  /*1400*/  ISETP.NE.AND.EX P0, PT, RZ, UR9, PT, P0 ;  /* 0x00000009ff007c0c */ /* 0x000fda000bf05300 */
[----:B------:R-:W-:Y:S05]  /*1410*/  @!P0 BRA `(.L_x_1201) ;  /* 0x0000000000288947 */ /* 0x000fea0003800000 */
[----:B------:R-:W-:Y:S01]  /*1420*/  ULDC.64 UR8, c[0x0][0xa00] ;  /* 0x0002800000087ab9 */ /* 0x000fe20000000a00 */
[----:B------:R-:W-:Y:S01]  /*1430*/  ULDC.64 UR12, c[0x0][0x208] ;  /* 0x00008200000c7ab9 */ /* 0x000fe20000000a00 */
        /* <DEDUP_REMOVED lines=8> */
.L_x_1201:
[----:B------:R-:W-:Y:S01]  /*14c0*/  IMAD.U32 R231, RZ, RZ, UR6 ;  /* 0x00000006ffe77e24 */ /* 0x000fe2000f8e00ff */
[----:B------:R-:W-:Y:S06]  /*14d0*/  @!P1 BRA `(.L_x_1202) ;  /* 0x0000000000209947 */ /* 0x000fec0003800000 */
[----:B------:R-:W-:Y:S01]  /*14e0*/  ULDC.64 UR8, c[0x0][0xa20] ;  /* 0x0002880000087ab9 */ /* 0x000fe20000000a00 */
[----:B------:R-:W-:Y:S01]  /*14f0*/  ULDC.64 UR10, c[0x0][0x208] ;  /* 0x00008200000a7ab9 */ /* 0x000fe20000000a00 */
[----:B------:R-:W-:-:S06]  /*1500*/  UIMAD.WIDE UR6, UR6, 0x4, UR8 ;  /* 0x00000004060678a5 */ /* 0x000fcc000f8e0208 */
[----:B------:R-:W-:Y:S02]  /*1510*/  IMAD.U32 R2, RZ, RZ, UR6 ;  /* 0x00000006ff027e24 */ /* 0x000fe4000f8e00ff */
[----:B------:R-:W-:-:S05]  /*1520*/  IMAD.U32 R3, RZ, RZ, UR7 ;  /* 0x00000007ff037e24 */ /* 0x000fca000f8e00ff */
[----:B------:R-:W2:Y:S02]  /*1530*/  LDG.E R2, desc[UR10][R2.64] ;  /* 0x0000000a02027981 */ /* 0x000ea4000c1e1900 */
[----:B--2---:R-:W-:Y:S01]  /*1540*/  R2UR UR10, R2 ;  /* 0x00000000020a72ca */ /* 0x004fe200000e0000 */
[----:B------:R-:W-:-:S14]  /*1550*/  BRA `(.L_x_1203) ;  /* 0x0000000000387947 */ /* 0x000fdc0003800000 */
.L_x_1202:
        /* <DEDUP_REMOVED lines=14> */
.L_x_1203:
[----:B------:R-:W-:Y:S01]  /*1640*/  ULDC UR6, c[0x0][0x448] ;  /* 0x0001120000067ab9 */ /* 0x000fe20000000800 */
[----:B------:R-:W-:Y:S02]  /*1650*/  USHF.L.U32 UR61, UR5, 0x7, URZ ;  /* 0x00000007053d7899 */ /* 0x000fe4000800063f */
[----:B------:R-:W-:Y:S02]  /*1660*/  UISETP.NE.AND UP0, UPT, UR6, 0x1, UPT ;  /* 0x000000010600788c */ /* 0x000fe4000bf05270 */
[----:B------:R-:W-:Y:S01]  /*1670*/  UIADD3 UR5, UR61, 0x7f, URZ ;  /* 0x0000007f3d057890 */ /* 0x000fe2000fffe03f */
[----:B------:R-:W-:Y:S01]  /*1680*/  ULDC.64 UR6, c[0x0][0x9e0] ;  /* 0x0002780000067ab9 */ /* 0x000fe20000000a00 */
[----:B------:R-:W-:Y:S02]  /*1690*/  UIADD3 UR60, -UR60, UR10, URZ ;  /* 0x0000000a3c3c7290 */ /* 0x000fe4000fffe13f */
[----:B------:R-:W-:Y:S02]  /*16a0*/  UISETP.GE.AND UP1, UPT, UR7, 0x1, UPT ;  /* 0x000000010700788c */ /* 0x000fe4000bf26270 */
[----:B------:R-:W-:-:S03]  /*16b0*/  UIADD3 UR10, UR60, 0x1, -UR39 ;  /* 0x000000013c0a7890 */ /* 0x000fc6000fffe827 */
[----:B------:R-:W-:Y:S01]  /*16c0*/  @UP0 ULDC UR8, c[0x0][0x44c] ;  /* 0x0001130000080ab9 */ /* 0x000fe20000000800 */
[----:B------:R-:W-:Y:S01]  /*16d0*/  @UP0 ULDC UR11, c[0x0][0x450] ;  /* 0x00011400000b0ab9 */ /* 0x000fe20000000800 */
[----:B------:R-:W-:Y:S01]  /*16e0*/  UIMAD.WIDE.U32 UR8, UR5, UR8, URZ ;  /* 0x00000008050872a5 */ /* 0x000fe2000f8e003f */
[----:B------:R-:W-:-:S03]  /*16f0*/  PLOP3.LUT P1, PT, PT, PT, UP1, 0x80, 0x0 ;  /* 0x000000000000781c */ /* 0x000fc60003f2f018 */
[----:B------:R-:W-:-:S04]  /*1700*/  @UP0 USHF.R.U32.HI UR5, URZ, UR11, UR9 ;  /* 0x0000000b3f050299 */ /* 0x000fc80008011609 */
[----:B------:R-:W-:-:S04]  /*1710*/  UIADD3 UR10, UR10, UR5, URZ ;  /* 0x000000050a0a7290 */ /* 0x000fc8000fffe03f */
[----:B------:R-:W-:Y:S02]  /*1720*/  UIADD3 UR6, UR10, UR6, URZ ;  /* 0x000000060a067290 */ /* 0x000fe4000fffe03f */
[----:B------:R-:W-:Y:S10]  /*1730*/  @!P1 BRA `(.L_x_1204) ;  /* 0x0000000000449947 */ /* 0x000ff40003800000 */
        /* <DEDUP_REMOVED lines=10> */
.L_x_1205:
[----:B------:R-:W-:-:S11]  /*17e0*/  UISETP.NE.AND UP1, UPT, UR7, 0x1, UPT ;  /* 0x000000010700788c */ /* 0x000fd6000bf25270 */
[----:B------:R-:W-:Y:S02]  /*17f0*/  @UP1 ULDC.64 UR10, c[0x0][0x9e8] ;  /* 0x00027a00000a1ab9 */ /* 0x000fe40000000a00 */
[----:B------:R-:W-:-:S04]  /*1800*/  UIMAD.WIDE.U32 UR8, UR5, UR10, URZ ;  /* 0x0000000a050872a5 */ /* 0x000fc8000f8e003f */
[----:B------:R-:W-:-:S12]  /*1810*/  @UP1 USHF.R.U32.HI UR5, URZ, UR11, UR9 ;  /* 0x0000000b3f051299 */ /* 0x000fd80008011609 */
.L_x_1206:
[----:B------:R-:W-:-:S04]  /*1820*/  UIMAD UR5, UR5, UR7, UR7 ;  /* 0x00000007050572a4 */ /* 0x000fc8000f8e0207 */
[----:B------:R-:W-:-:S04]  /*1830*/  UISETP.LT.AND UP1, UPT, UR6, UR5, UPT ;  /* 0x000000050600728c */ /* 0x000fc8000bf21270 */
[----:B------:R-:W-:-:S12]  /*1840*/  USEL UR6, UR6, UR5, UP1 ;  /* 0x0000000506067287 */ /* 0x000fd80008800000 */
.L_x_1204:
[----:B------:R-:W-:Y:S02]  /*1850*/  UIADD3 UR5, UR60, 0x3f, URZ ;  /* 0x0000003f3c057890 */ /* 0x000fe4000fffe03f */
[----:B------:R-:W-:Y:S02]  /*1860*/  UIADD3 UR10, UR6, 0x3f, URZ ;  /* 0x0000003f060a7890 */ /* 0x000fe4000fffe03f */
[----:B------:R-:W-:Y:S02]  /*1870*/  USHF.R.S32.HI UR6, URZ, 0x1f, UR5 ;  /* 0x0000001f3f067899 */ /* 0x000fe40008011405 */
[----:B------:R-:W-:Y:S01]  /*1880*/  USHF.R.S32.HI UR11, URZ, 0x1f, UR10 ;  /* 0x0000001f3f0b7899 */ /* 0x000fe2000801140a */
[----:B------:R-:W-:Y:S01]  /*1890*/  @UP0 ULDC UR8, c[0x0][0x44c] ;  /* 0x0001130000080ab9 */ /* 0x000fe20000000800 */
[----:B------:R-:W-:Y:S02]  /*18a0*/  ULEA.HI UR6, UR6, UR5, URZ, 0x6 ;  /* 0x0000000506067291 */ /* 0x000fe4000f8f303f */
[----:B------:R-:W-:-:S02]  /*18b0*/  UIMAD.WIDE.U32 UR8, UR61, UR8, URZ ;  /* 0x000000083d0872a5 */ /* 0x000fc4000f8e003f */
[----:B------:R-:W-:Y:S01]  /*18c0*/  ULEA.HI UR11, UR11, UR10, URZ, 0x6 ;  /* 0x0000000a0b0b7291 */ /* 0x000fe2000f8f303f */
[----:B------:R-:W-:Y:S01]  /*18d0*/  @UP0 ULDC UR13, c[0x0][0x450] ;  /* 0x00011400000d0ab9 */ /* 0x000fe20000000800 */
[----:B------:R-:W-:Y:S01]  /*18e0*/  UMOV UR12, UR61 ;  /* 0x0000003d000c7c82 */ /* 0x000fe20008000000 */
[----:B------:R-:W-:Y:S02]  /*18f0*/  UIADD3 UR52, UR60, -UR39, URZ ;  /* 0x800000273c347290 */ /* 0x000fe4000fffe03f */
[----:B------:R-:W-:Y:S02]  /*1900*/  USHF.R.S32.HI UR6, URZ, 0x6, UR6 ;  /* 0x000000063f067899 */ /* 0x000fe40008011406 */
[----:B------:R-:W-:Y:S02]  /*1910*/  USHF.R.S32.HI UR11, URZ, 0x6, UR11 ;  /* 0x000000063f0b7899 */ /* 0x000fe4000801140b */
[----:B------:R-:W-:Y:S02]  /*1920*/  @UP0 USHF.R.U32.HI UR12, URZ, UR13, UR9 ;  /* 0x0000000d3f0c0299 */ /* 0x000fe40008011609 */
[----:B------:R-:W-:-:S02]  /*1930*/  UISETP.LT.AND UP0, UPT, UR6, UR11, UPT ;  /* 0x0000000b0600728c */ /* 0x000fc4000bf01270 */
        /* <DEDUP_REMOVED lines=15> */
.L_x_1208:
[----:B------:R-:W-:-:S11]  /*1a30*/  UISETP.NE.AND UP0, UPT, UR7, 0x1, UPT ;  /* 0x000000010700788c */ /* 0x000fd6000bf05270 */
[----:B------:R-:W-:Y:S02]  /*1a40*/  @UP0 ULDC.64 UR12, c[0x0][0x9e8] ;  /* 0x00027a00000c0ab9 */ /* 0x000fe40000000a00 */
[----:B------:R-:W-:-:S04]  /*1a50*/  UIMAD.WIDE.U32 UR8, UR5, UR12, URZ ;  /* 0x0000000c050872a5 */ /* 0x000fc8000f8e003f */
[----:B------:R-:W-:-:S12]  /*1a60*/  @UP0 USHF.R.U32.HI UR5, URZ, UR13, UR9 ;  /* 0x0000000d3f050299 */ /* 0x000fd80008011609 */
.L_x_1209:
[----:B------:R-:W-:-:S04]  /*1a70*/  UIMAD UR5, UR5, UR7, URZ ;  /* 0x00000007050572a4 */ /* 0x000fc8000f8e023f */
[----:B------:R-:W-:-:S04]  /*1a80*/  UISETP.LT.AND UP0, UPT, UR10, UR5, UPT ;  /* 0x000000050a00728c */ /* 0x000fc8000bf01270 */
[----:B------:R-:W-:-:S12]  /*1a90*/  USEL UR10, UR10, UR5, !UP0 ;  /* 0x000000050a0a7287 */ /* 0x000fd8000c000000 */
.L_x_1207:
[----:B------:R-:W-:Y:S02]  /*1aa0*/  USHF.R.S32.HI UR5, URZ, 0x1f, UR10 ;  /* 0x0000001f3f057899 */ /* 0x000fe4000801140a */
[----:B------:R-:W-:Y:S02]  /*1ab0*/  ULOP3.LUT UR7, UR4, 0xff, URZ, 0xc0, !UPT ;  /* 0x000000ff04077892 */ /* 0x000fe4000f8ec03f */
[----:B------:R-:W-:-:S04]  /*1ac0*/  ULEA.HI UR5, UR5, UR10, URZ, 0x6 ;  /* 0x0000000a05057291 */ /* 0x000fc8000f8f303f */
[----:B------:R-:W-:Y:S01]  /*1ad0*/  USHF.R.S32.HI UR5, URZ, 0x6, UR5 ;  /* 0x000000063f057899 */ /* 0x000fe20008011405 */
[----:B------:R-:W-:-:S03]  /*1ae0*/  IMAD.U32 R201, RZ, RZ, UR7 ;  /* 0x00000007ffc97e24 */ /* 0x000fc6000f8e00ff */
[----:B------:R-:W-:-:S04]  /*1af0*/  UISETP.LT.AND UP0, UPT, URZ, UR5, UPT ;  /* 0x000000053f00728c */ /* 0x000fc8000bf01270 */
[----:B------:R-:W-:Y:S02]  /*1b00*/  USEL UR10, URZ, UR5, !UP0 ;  /* 0x000000053f0a7287 */ /* 0x000fe4000c000000 */
[----:B------:R-:W-:Y:S02]  /*1b10*/  USHF.R.U32.HI UR5, URZ, 0x10, UR4 ;  /* 0x000000103f057899 */ /* 0x000fe40008011604 */
[----:B------:R-:W-:Y:S01]  /*1b20*/  UISETP.GT.AND UP0, UPT, UR6, UR10, UPT ;  /* 0x0000000a0600728c */ /* 0x000fe2000bf04270 */
[----:B------:R-:W-:-:S03]  /*1b30*/  UMOV UR4, URZ ;  /* 0x0000003f00047c82 */ /* 0x000fc60008000000 */
[----:B------:R-:W-:Y:S02]  /*1b40*/  IMAD.U32 R23, RZ, RZ, UR5 ;  /* 0x00000005ff177e24 */ /* 0x000fe4000f8e00ff */
[----:B------:R-:W-:-:S13]  /*1b50*/  PLOP3.LUT P0, PT, PT, PT, UP0, 0x80, 0x0 ;  /* 0x000000000000781c */ /* 0x000fda0003f0f008 */
[----:B------:R-:W-:Y:S05]  /*1b60*/  @!P0 BRA `(.L_x_1210) ;  /* 0x0000000000988947 */ /* 0x000fea0003800000 */
[----:B------:R-:W-:Y:S01]  /*1b70*/  R2UR UR5, R23 ;  /* 0x00000000170572ca */ /* 0x000fe200000e0000 */
[----:B------:R-:W-:-:S12]  /*1b80*/  ULDC UR4, c[0x0][0x9f0] ;  /* 0x00027c0000047ab9 */ /* 0x000fd80000000800 */
[----:B------:R-:W-:-:S04]  /*1b90*/  UISETP.NE.AND UP0, UPT, UR5, URZ, UPT ;  /* 0x0000003f0500728c */ /* 0x000fc8000bf05270 */
[----:B------:R-:W-:-:S04]  /*1ba0*/  USEL UR11, UR5, UR4, UP0 ;  /* 0x00000004050b7287 */ /* 0x000fc80008000000 */
[----:B------:R-:W-:Y:S02]  /*1bb0*/  UIADD3 UR4, UR11, -0x1, UR6 ;  /* 0xffffffff0b047890 */ /* 0x000fe4000fffe006 */
[----:B------:R-:W-:Y:S02]  /*1bc0*/  IMAD.U32 R3, RZ, RZ, UR11 ;  /* 0x0000000bff037e24 */ /* 0x000fe4000f8e00ff */
[----:B------:R-:W-:-:S03]  /*1bd0*/  UIADD3 UR7, -UR10, UR4, URZ ;  /* 0x000000040a077290 */ /* 0x000fc6000fffe13f */
[-C--:B------:R-:W-:Y:S01]  /*1be0*/  IABS R0, R3.reuse ;  /* 0x0000000300007213 */ /* 0x080fe20000000000 */
[----:B------:R-:W-:Y:S01]  /*1bf0*/  UMOV UR4, URZ ;  /* 0x0000003f00047c82 */ /* 0x000fe20008000000 */
[----:B------:R-:W-:Y:S01]  /*1c00*/  IABS R5, R3 ;  /* 0x0000000300057213 */ /* 0x000fe20000000000 */
[----:B------:R-:W-:Y:S01]  /*1c10*/  IMAD.U32 R4, RZ, RZ, UR7 ;  /* 0x00000007ff047e24 */ /* 0x000fe2000f8e00ff */
[----:B------:R-:W-:Y:S01]  /*1c20*/  R2UR UR12, R0 ;  /* 0x00000000000c72ca */ /* 0x000fe200000e0000 */
[----:B------:R-:W-:-:S03]  /*1c30*/  ULOP3.LUT UR7, UR7, UR11, URZ, 0x3c, !UPT ;  /* 0x0000000b07077292 */ /* 0x000fc6000f8e3c3f */
[----:B------:R-:W-:-:S05]  /*1c40*/  IABS R4, R4 ;  /* 0x0000000400047213 */ /* 0x000fca0000000000 */
[----:B------:R-:W-:-:S04]  /*1c50*/  IMAD.MOV.U32 R3, RZ, RZ, R4 ;  /* 0x000000ffff037224 */ /* 0x000fc800078e0004 */
[----:B------:R-:W0:Y:S01]  /*1c60*/  I2F.RP R0, UR12 ;  /* 0x0000000c00007d06 */ /* 0x000e220008209400 */
[----:B------:R-:W-:-:S07]  /*1c70*/  R2UR UR9, R3 ;  /* 0x00000000030972ca */ /* 0x000fce00000e0000 */
[----:B0-----:R-:W0:Y:S02]  /*1c80*/  MUFU.RCP R0, R0 ;  /* 0x0000000000007308 */ /* 0x001e240000001000 */
        /* <DEDUP_REMOVED lines=20> */
.L_x_1210:
[----:B------:R-:W-:Y:S01]  /*1dd0*/  R2UR UR5, R201 ;  /* 0x00000000c90572ca */ /* 0x000fe200000e0000 */
[----:B------:R-:W-:Y:S01]  /*1de0*/  IMAD.U32 R152, RZ, RZ, UR6 ;  /* 0x00000006ff987e24 */ /* 0x000fe2000f8e00ff */
[----:B------:R-:W-:Y:S01]  /*1df0*/  PLOP3.LUT P0, PT, PT, PT, PT, 0x80, 0x0 ;  /* 0x000000000000781c */ /* 0x000fe20003f0f070 */
[----:B------:R-:W-:Y:S01]  /*1e00*/  IMAD.U32 R3, RZ, RZ, UR4 ;  /* 0x00000004ff037e24 */ /* 0x000fe2000f8e00ff */
[----:B------:R-:W-:Y:S01]  /*1e10*/  CS2R R150, SRZ ;  /* 0x0000000000967805 */ /* 0x000fe2000001ff00 */
[----:B------:R-:W-:Y:S01]  /*1e20*/  IMAD.MOV.U32 R0, RZ, RZ, RZ ;  /* 0x000000ffff007224 */ /* 0x000fe200078e00ff */
[----:B------:R-:W-:Y:S01]  /*1e30*/  CS2R R148, SRZ ;  /* 0x0000000000947805 */ /* 0x000fe2000001ff00 */
[----:B------:R-:W-:Y:S01]  /*1e40*/  IMAD.MOV.U32 R2, RZ, RZ, RZ ;  /* 0x000000ffff027224 */ /* 0x000fe200078e00ff */
[----:B------:R-:W-:Y:S02]  /*1e50*/  CS2R R146, SRZ ;  /* 0x0000000000927805 */ /* 0x000fe4000001ff00 */
[----:B------:R-:W-:-:S02]  /*1e60*/  CS2R R144, SRZ ;  /* 0x0000000000907805 */ /* 0x000fc4000001ff00 */
[----:B------:R-:W-:Y:S02]  /*1e70*/  CS2R R142, SRZ ;  /* 0x00000000008e7805 */ /* 0x000fe4000001ff00 */
[----:B------:R-:W-:Y:S02]  /*1e80*/  CS2R R140, SRZ ;  /* 0x00000000008c7805 */ /* 0x000fe4000001ff00 */
[----:B------:R-:W-:Y:S01]  /*1e90*/  CS2R R138, SRZ ;  /* 0x00000000008a7805 */ /* 0x000fe2000001ff00 */
[----:B------:R-:W-:Y:S01]  /*1ea0*/  UIMAD UR5, UR5, UR4, UR10 ;  /* 0x00000004050572a4 */ /* 0x000fe2000f8e020a */
[----:B------:R-:W-:Y:S02]  /*1eb0*/  CS2R R136, SRZ ;  /* 0x0000000000887805 */ /* 0x000fe4000001ff00 */
[----:B------:R-:W-:Y:S02]  /*1ec0*/  CS2R R134, SRZ ;  /* 0x0000000000867805 */ /* 0x000fe4000001ff00 */
[----:B------:R-:W-:-:S02]  /*1ed0*/  CS2R R132, SRZ ;  /* 0x0000000000847805 */ /* 0x000fc4000001ff00 */
[----:B------:R-:W-:Y:S02]  /*1ee0*/  CS2R R130, SRZ ;  /* 0x0000000000827805 */ /* 0x000fe4000001ff00 */
[----:B------:R-:W-:Y:S02]  /*1ef0*/  CS2R R128, SRZ ;  /* 0x0000000000807805 */ /* 0x000fe4000001ff00 */
[----:B------:R-:W-:Y:S01]  /*1f00*/  VIADDMNMX R152, R3, UR5, R152, PT ;  /* 0x0000000503987c46 */ /* 0x000fe2000b800198 */
[----:B------:R-:W-:Y:S01]  /*1f10*/  IMAD.U32 R22, RZ, RZ, UR5 ;  /* 0x00000005ff167e24 */ /* 0x000fe2000f8e00ff */
[----:B------:R-:W-:Y:S02]  /*1f20*/  CS2R R126, SRZ ;  /* 0x00000000007e7805 */ /* 0x000fe4000001ff00 */
[----:B------:R-:W-:Y:S02]  /*1f30*/  CS2R R124, SRZ ;  /* 0x00000000007c7805 */ /* 0x000fe4000001ff00 */
[----:B------:R-:W-:-:S02]  /*1f40*/  ISETP.GT.AND P1, PT, R152, UR5, PT ;  /* 0x0000000598007c0c */ /* 0x000fc4000bf24270 */
        /* <DEDUP_REMOVED lines=87> */
.L_x_1212:
[----:B------:R-:W2:Y:S01]  /*24c0*/  LDL R2, [R1+0x64] ;  /* 0x0000640001027983 */ /* 0x000ea20000100800 */
[----:B------:R-:W-:-:S13]  /*24d0*/  R2UR UR6, R232 ;  /* 0x00000000e80672ca */ /* 0x000fda00000e0000 */
[----:B------:R-:W-:-:S04]  /*24e0*/  ULEA.HI UR4, UR6, UR6, URZ, 0x1 ;  /* 0x0000000606047291 */ /* 0x000fc8000f8f083f */
[----:B------:R-:W-:-:S04]  /*24f0*/  ULOP3.LUT UR4, UR4, 0xfffffffe, URZ, 0xc0, !UPT ;  /* 0xfffffffe04047892 */ /* 0x000fc8000f8ec03f */
[----:B------:R-:W-:-:S06]  /*2500*/  UIADD3 UR4, UR6, -UR4, URZ ;  /* 0x8000000406047290 */ /* 0x000fcc000fffe03f */
[----:B------:R-:W-:-:S05]  /*2510*/  IMAD.U32 R0, RZ, RZ, UR4 ;  /* 0x00000004ff007e24 */ /* 0x000fca000f8e00ff */
[----:B------:R-:W-:-:S04]  /*2520*/  SHF.L.U32 R0, R0, 0x1f, RZ ;  /* 0x0000001f00007819 */ /* 0x000fc800000006ff */
[----:B------:R-:W0:Y:S01]  /*2530*/  SYNCS.PHASECHK.TRANS64.TRYWAIT P1, [UR37+0x30800], R0 ;  /* 0x03080000ff0075a7 */ /* 0x000e220008020165 */
[----:B--2---:R-:W-:-:S13]  /*2540*/  R2UR UR5, R2 ;  /* 0x00000000020572ca */ /* 0x004fda00000e0000 */
[----:B------:R-:W-:-:S05]  /*2550*/  IMAD.U32 R2, RZ, RZ, UR5 ;  /* 0x00000005ff027e24 */ /* 0x000fca000f8e00ff */
[----:B------:R-:W-:Y:S01]  /*2560*/  ISETP.NE.AND P0, PT, R2, 0x3, PT ;  /* 0x000000030200780c */ /* 0x000fe20003f05270 */
[----:B0-----:R-:W-:-:S12]  /*2570*/  @!P1 BRA `(.L_x_1213) ;  /* 0x0000017400a49947 */ /* 0x001fd80003800000 */
.L_x_1450:
[----:B------:R-:W-:Y:S05]  /*2580*/  @!P0 BRA `(.L_x_1214) ;  /* 0x0000000000048947 */ /* 0x000fea0003800000 */
[----:B------:R-:W-:Y:S01]  /*2590*/  BPT.TRAP 0x1 ;  /* 0x000000040000795c */ /* 0x000fe20000300000 */
.L_x_1214:
[----:B0-----:R-:W-:Y:S02]  /*25a0*/  IMAD.U32 R3, RZ, RZ, UR36 ;  /* 0x00000024ff037e24 */ /* 0x001fe4000f8e00ff */
[----:B------:R-:W-:-:S03]  /*25b0*/  IMAD.U32 R0, RZ, RZ, UR38 ;  /* 0x00000026ff007e24 */ /* 0x000fc6000f8e00ff */
[----:B------:R-:W-:Y:S02]  /*25c0*/  LEA R3, R3, UR37, 0x3 ;  /* 0x0000002503037c11 */ /* 0x000fe4000f8e18ff */
[----:B------:R-:W-:-:S04]  /*25d0*/  SHF.L.U32 R0, R0, 0x1f, RZ ;  /* 0x0000001f00007819 */ /* 0x000fc800000006ff */
[----:B------:R0:W1:Y:S01]  /*25e0*/  SYNCS.PHASECHK.TRANS64.TRYWAIT P2, [R3+URZ+0x30830], R0 ;  /* 0x03083000030075a7 */ /* 0x000062000804017f */
[----:B------:R-:W-:Y:S05]  /*25f0*/  @!P0 BRA `(.L_x_1215) ;  /* 0x0000000000048947 */ /* 0x000fea0003800000 */
[----:B------:R-:W-:Y:S01]  /*2600*/  BPT.TRAP 0x1 ;  /* 0x000000040000795c */ /* 0x000fe20000300000 */
.L_x_1215:
[----:B------:R-:W2:Y:S02]  /*2610*/  S2R R2, SR_TID.X ;  /* 0x0000000000027919 */ /* 0x000ea40000002100 */
[----:B--2---:R-:W-:-:S04]  /*2620*/  LOP3.LUT R2, R2, 0x7f, RZ, 0xc0, !PT ;  /* 0x0000007f02027812 */ /* 0x004fc800078ec0ff */
[----:B------:R-:W-:Y:S01]  /*2630*/  ISETP.NE.AND P1, PT, R2, RZ, PT ;  /* 0x000000ff0200720c */ /* 0x000fe20003f25270 */
[----:B-1----:R-:W-:-:S12]  /*2640*/  @P2 BRA `(.L_x_1216) ;  /* 0x0000000000082947 */ /* 0x002fd80003800000 */
[----:B------:R-:W1:Y:S02]  /*2650*/  SYNCS.PHASECHK.TRANS64.TRYWAIT P2, [R3+URZ+0x30830], R0 ;  /* 0x03083000030075a7 */ /* 0x000e64000804017f */
[----:B-1----:R-:W-:Y:S05]  /*2660*/  @!P2 BRA `(.L_x_1217) ;  /* 0x000001740080a947 */ /* 0x002fea0003800000 */
.L_x_1216:
[----:B------:R-:W-:Y:S05]  /*2670*/  WARPSYNC.ALL ;  /* 0x0000000000007948 */ /* 0x000fea0003800000 */
[----:B------:R-:W-:Y:S01]  /*2680*/  UIADD3 UR4, UR37, 0x20400, URZ ;  /* 0x0002040025047890 */ /* 0x000fe2000fffe03f */
[----:B------:R-:W-:Y:S01]  /*2690*/  WARPGROUP.ARRIVE ;  /* 0x00000000000079c5 */ /* 0x000fe20000000000 */
[----:B------:R-:W-:Y:S01]  /*26a0*/  UMOV UR9, 0x40000040 ;  /* 0x4000004000097882 */ /* 0x000fe20000000000 */
[----:B------:R-:W-:Y:S01]  /*26b0*/  UMOV UR11, 0x40000040 ;  /* 0x40000040000b7882 */ /* 0x000fe20000000000 */
[----:B------:R-:W-:Y:S01]  /*26c0*/  USHF.R.U32.HI UR4, URZ, 0x4, UR4 ;  /* 0x000000043f047899 */ /* 0x000fe20008011604 */
[----:B------:R-:W-:Y:S01]  /*26d0*/  IMAD.U32 R15, RZ, RZ, UR9 ;  /* 0x00000009ff0f7e24 */ /* 0x000fe2000f8e00ff */
[----:B------:R-:W-:Y:S01]  /*26e0*/  UMOV UR13, 0x40000040 ;  /* 0x40000040000d7882 */ /* 0x000fe20000000000 */
[----:B------:R-:W-:Y:S01]  /*26f0*/  UMOV UR15, 0x40000040 ;  /* 0x40000040000f7882 */ /* 0x000fe20000000000 */
[----:B------:R-:W-:Y:S01]  /*2700*/  ULOP3.LUT UR4, UR4, 0x3fff, URZ, 0xc0, !UPT ;  /* 0x00003fff04047892 */ /* 0x000fe2000f8ec03f */
[----:B01----:R-:W-:Y:S01]  /*2710*/  VIADD R0, R19, UR61 ;  /* 0x0000003d13007c36 */ /* 0x003fe20008000000 */
[----:B------:R-:W-:Y:S01]  /*2720*/  UMOV UR17, 0x40000040 ;  /* 0x4000004000117882 */ /* 0x000fe20000000000 */
[----:B------:R-:W-:Y:S01]  /*2730*/  UMOV UR19, 0x40000040 ;  /* 0x4000004000137882 */ /* 0x000fe20000000000 */
[----:B------:R-:W-:Y:S01]  /*2740*/  ULOP3.LUT UR5, UR4, 0x10000, URZ, 0xfc, !UPT ;  /* 0x0001000004057892 */ /* 0x000fe2000f8efc3f */
[----:B------:R-:W-:Y:S01]  /*2750*/  IMAD.MOV.U32 R2, RZ, RZ, R0 ;  /* 0x000000ffff027224 */ /* 0x000fe200078e0000 */
[----:B------:R-:W-:Y:S01]  /*2760*/  ULOP3.LUT UR4, UR40, 0x10000, URZ, 0xfc, !UPT ;  /* 0x0001000028047892 */ /* 0x000fe2000f8efc3f */
[----:B------:R-:W-:Y:S01]  /*2770*/  LEA R17, R152, 0xffffffc0, 0x6 ;  /* 0xffffffc098117811 */ /* 0x000fe200078e30ff */
[----:B------:R-:W-:Y:S01]  /*2780*/  UMOV UR21, 0x40000040 ;  /* 0x4000004000157882 */ /* 0x000fe20000000000 */
[----:B------:R-:W-:Y:S01]  /*2790*/  UMOV UR23, 0x40000040 ;  /* 0x4000004000177882 */ /* 0x000fe20000000000 */
[----:B------:R-:W-:Y:S01]  /*27a0*/  IMAD.U32 R18, RZ, RZ, UR5 ;  /* 0x00000005ff127e24 */ /* 0x000fe2000f8e00ff */
[----:B------:R-:W-:-:S02]  /*27b0*/  ULEA UR5, UR36, UR5, 0xb ;  /* 0x0000000524057291 */ /* 0x000fc4000f8e583f */
[----:B------:R-:W-:Y:S01]  /*27c0*/  UMOV UR8, UR4 ;  /* 0x0000000400087c82 */ /* 0x000fe20008000000 */
[----:B------:R-:W-:Y:S01]  /*27d0*/  UIADD3 UR6, UR4, 0x2, URZ ;  /* 0x0000000204067890 */ /* 0x000fe2000fffe03f */
[----:B------:R-:W-:Y:S01]  /*27e0*/  IMAD.U32 R14, RZ, RZ, UR8 ;  /* 0x00000008ff0e7e24 */ /* 0x000fe2000f8e00ff */
[----:B------:R-:W-:Y:S02]  /*27f0*/  UIADD3 UR7, UR5, 0x2, URZ ;  /* 0x0000000205077890 */ /* 0x000fe4000fffe03f */
[----:B------:R-:W-:Y:S01]  /*2800*/  UMOV UR10, UR5 ;  /* 0x00000005000a7c82 */ /* 0x000fe20008000000 */
[----:B------:R-:W-:Y:S01]  /*2810*/  UIADD3 UR12, UR4, 0x404, URZ ;  /* 0x00000404040c7890 */ /* 0x000fe2000fffe03f */
[----:B------:R-:W-:Y:S01]  /*2820*/  HGMMA.64x64x16.F32 R24, gdesc[UR8], RZ, !UPT, gsb0 ;  /* 0x00e00000081879f0 */ /* 0x000fe2000c0008ff */
        /* <DEDUP_REMOVED lines=8> */
[----:B------:R-:W-:-:S02]  /*28b0*/  UIADD3 UR14, UR5, 0x204, URZ ;  /* 0x00000204050e7890 */ /* 0x000fc4000fffe03f */
[----:B------:R-:W-:Y:S02]  /*28c0*/  UIADD3 UR16, UR4, 0x406, URZ ;  /* 0x0000040604107890 */ /* 0x000fe4000fffe03f */
[----:B------:R-:W-:Y:S02]  /*28d0*/  UIADD3 UR18, UR5, 0x206, URZ ;  /* 0x0000020605127890 */ /* 0x000fe4000fffe03f */
[----:B------:R-:W-:Y:S02]  /*28e0*/  UIADD3 UR20, UR4, 0x800, URZ ;  /* 0x0000080004147890 */ /* 0x000fe4000fffe03f */
[----:B------:R-:W-:Y:S02]  /*28f0*/  UIADD3 UR22, UR5, 0x400, URZ ;  /* 0x0000040005167890 */ /* 0x000fe4000fffe03f */
[----:B------:R-:W-:Y:S02]  /*2900*/  UIADD3 UR24, UR4, 0x802, URZ ;  /* 0x0000080204187890 */ /* 0x000fe4000fffe03f */
[----:B------:R-:W-:Y:S01]  /*2910*/  UIADD3 UR26, UR5, 0x402, URZ ;  /* 0x00000402051a7890 */ /* 0x000fe2000fffe03f */
[----:B------:R-:W-:Y:S01]  /*2920*/  UMOV UR25, 0x40000040 ;  /* 0x4000004000197882 */ /* 0x000fe20000000000 */
[----:B------:R-:W-:Y:S01]  /*2930*/  UMOV UR27, 0x40000040 ;  /* 0x40000040001b7882 */ /* 0x000fe20000000000 */
[----:B------:R-:W-:-:S02]  /*2940*/  UIADD3 UR28, UR4, 0x804, URZ ;  /* 0x00000804041c7890 */ /* 0x000fc4000fffe03f */
[----:B------:R-:W-:Y:S01]  /*2950*/  UIADD3 UR30, UR5, 0x404, URZ ;  /* 0x00000404051e7890 */ /* 0x000fe2000fffe03f */
[----:B------:R-:W-:Y:S01]  /*2960*/  UMOV UR29, 0x40000040 ;  /* 0x40000040001d7882 */ /* 0x000fe20000000000 */
[----:B------:R-:W-:Y:S01]  /*2970*/  UMOV UR31, 0x40000040 ;  /* 0x40000040001f7882 */ /* 0x000fe20000000000 */
[----:B------:R-:W-:Y:S02]  /*2980*/  UIADD3 UR32, UR4, 0x806, URZ ;  /* 0x0000080604207890 */ /* 0x000fe4000fffe03f */
[----:B------:R-:W-:Y:S01]  /*2990*/  UIADD3 UR34, UR5, 0x406, URZ ;  /* 0x0000040605227890 */ /* 0x000fe2000fffe03f */
[----:B------:R-:W-:Y:S01]  /*29a0*/  UMOV UR33, 0x40000040 ;  /* 0x4000004000217882 */ /* 0x000fe20000000000 */
[----:B------:R-:W-:Y:S01]  /*29b0*/  UMOV UR35, 0x40000040 ;  /* 0x4000004000237882 */ /* 0x000fe20000000000 */
        /* <DEDUP_REMOVED lines=16> */
[----:B------:R-:W-:-:S02]  /*2ac0*/  WARPGROUP.DEPBAR.LE gsb0, 0x0 ;  /* 0x00008000000079c5 */ /* 0x000fc40000010000 */
[----:B------:R-:W-:-:S06]  /*2ad0*/  WARPGROUP.ARRIVE ;  /* 0x00000000000079c5 */ /* 0x000fcc0000000000 */
[----:B------:R-:W-:Y:S01]  /*2ae0*/  HGMMA.64x64x16.F32 R24, gdesc[UR8], R24, gsb0 ;  /* 0x00e00000081879f0 */ /* 0x000fe20008000818 */
        /* <DEDUP_REMOVED lines=8> */
[----:B------:R-:W-:Y:S02]  /*2b70*/  WARPGROUP.DEPBAR.LE gsb0, 0x0 ;  /* 0x00008000000079c5 */ /* 0x000fe40000010000 */
        /* <DEDUP_REMOVED lines=17> */
[----:B------:R-:W-:Y:S01]  /*2c90*/  IMAD.U32 R6, RZ, RZ, UR8 ;  /* 0x00000008ff067e24 */ /* 0x000fe2000f8e00ff */
[----:B------:R-:W-:Y:S01]  /*2ca0*/  ULDC.64 UR6, c[0x0][0x9e0] ;  /* 0x0002780000067ab9 */ /* 0x000fe20000000a00 */
[----:B------:R-:W-:Y:S01]  /*2cb0*/  IMAD.U32 R7, RZ, RZ, UR9 ;  /* 0x00000009ff077e24 */ /* 0x000fe2000f8e00ff */
[----:B------:R-:W-:Y:S01]  /*2cc0*/  UISETP.GE.AND UP1, UPT, UR7, 0x1, UPT ;  /* 0x000000010700788c */ /* 0x000fe2000bf26270 */
[----:B------:R-:W-:Y:S02]  /*2cd0*/  WARPGROUP.DEPBAR.LE gsb0, 0x0 ;  /* 0x00008000000079c5 */ /* 0x000fe40000010000 */
[----:B------:R-:W-:-:S06]  /*2ce0*/  WARPGROUP.ARRIVE ;  /* 0x00000000000079c5 */ /* 0x000fcc0000000000 */
[----:B------:R-:W-:Y:S01]  /*2cf0*/  HGMMA.64x64x16.F32 R24, gdesc[UR8], R24, gsb0 ;  /* 0x00e00000081879f0 */ /* 0x000fe20008000818 */
[----:B------:R-:W-:Y:S02]  /*2d00*/  UIADD3 UR8, UR4, 0x402, URZ ;  /* 0x0000040204087890 */ /* 0x000fe4000fffe03f */
[----:B------:R-:W-:Y:S01]  /*2d10*/  UIADD3 UR10, UR5, 0x202, URZ ;  /* 0x00000202050a7890 */ /* 0x000fe2000fffe03f */
[----:B------:R-:W-:Y:S01]  /*2d20*/  UMOV UR9, 0x40000040 ;  /* 0x4000004000097882 */ /* 0x000fe20000000000 */
[----:B------:R-:W-:Y:S01]  /*2d30*/  UMOV UR11, 0x40000040 ;  /* 0x40000040000b7882 */ /* 0x000fe20000000000 */
[----:B------:R-:W-:Y:S02]  /*2d40*/  ULDC UR4, c[0x0][0x448] ;  /* 0x0001120000047ab9 */ /* 0x000fe40000000800 */
[----:B------:R-:W-:-:S06]  /*2d50*/  UISETP.NE.AND UP0, UPT, UR4, 0x1, UPT ;  /* 0x000000010400788c */ /* 0x000fcc000bf05270 */
[----:B------:R-:W-:Y:S02]  /*2d60*/  PLOP3.LUT P2, PT, PT, PT, UP0, 0x80, 0x0 ;  /* 0x000000000000781c */ /* 0x000fe40003f4f008 */
[----:B------:R-:W-:-:S03]  /*2d70*/  PLOP3.LUT P3, PT, PT, PT, UP0, 0x80, 0x0 ;  /* 0x000000000000781c */ /* 0x000fc60003f6f008 */
[----:B------:R-:W-:-:S08]  /*2d80*/  @UP0 ULDC UR4, c[0x0][0x44c] ;  /* 0x0001130000040ab9 */ /* 0x000fd00000000800 */
[----:B------:R-:W-:Y:S01]  /*2d90*/  @P2 IMAD.HI.U32 R4, R0, UR4, RZ ;  /* 0x0000000400042c27 */ /* 0x000fe2000f8e00ff */
[----:B------:R-:W-:Y:S01]  /*2da0*/  @UP0 ULDC UR4, c[0x0][0x450] ;  /* 0x0001140000040ab9 */ /* 0x000fe20000000800 */
[----:B------:R-:W-:Y:S02]  /*2db0*/  PLOP3.LUT P2, PT, PT, PT, UP1, 0x40, 0x0 ;  /* 0x000000000000781c */ /* 0x000fe40003f4e818 */
[----:B------:R-:W-:Y:S01]  /*2dc0*/  @!P1 VIADD R0, R3, 0x30840 ;  /* 0x0003084003009836 */ /* 0x000fe20000000000 */
[----:B------:R-:W-:Y:S01]  /*2dd0*/  @P3 SHF.R.U32.HI R2, RZ, UR4, R4 ;  /* 0x00000004ff023c19 */ /* 0x000fe20008011604 */
[----:B------:R-:W-:-:S03]  /*2de0*/  IMAD.MOV.U32 R3, RZ, RZ, -0x40 ;  /* 0xffffffc0ff037424 */ /* 0x000fc600078e00ff */
[----:B------:R-:W-:Y:S01]  /*2df0*/  @!P1 PRMT R0, RZ, 0x654, R0 ;  /* 0x00000654ff009816 */ /* 0x000fe20000000000 */
[----:B------:R-:W0:Y:S01]  /*2e00*/  SHFL.IDX PT, R5, R2, RZ, 0x1c1f ;  /* 0x001c1fff02057589 */ /* 0x000e2200000e0000 */
[----:B------:R-:W-:Y:S02]  /*2e10*/  IMAD R21, R152, R3, 0x40 ;  /* 0x0000004098157424 */ /* 0x000fe400078e0203 */
[----:B------:R-:W-:-:S03]  /*2e20*/  IMAD.U32 R3, RZ, RZ, UR39 ;  /* 0x00000027ff037e24 */ /* 0x000fc6000f8e00ff */
[----:B------:R-:W-:Y:S01]  /*2e30*/  IADD3 R20, -R16, UR60, R21 ;  /* 0x0000003c10147c10 */ /* 0x000fe2000fffe115 */
        /* <DEDUP_REMOVED lines=8> */
[----:B------:R-:W-:Y:S01]  /*2ec0*/  HGMMA.64x64x16.F32 R24, gdesc[UR16], R24, gsb0 ;  /* 0x00e00000101879f0 */ /* 0x000fe20008000818 */
[----:B------:R-:W-:Y:S02]  /*2ed0*/  ULDC UR18, c[0x0][0x9dc] ;  /* 0x0002770000127ab9 */ /* 0x000fe40000000800 */
[----:B------:R-:W-:Y:S01]  /*2ee0*/  ULOP3.LUT UR4, URZ, UR18, URZ, 0x33, !UPT ;  /* 0x000000123f047292 */ /* 0x000fe2000f8e333f */
        /* <DEDUP_REMOVED lines=25> */
[----:B------:R1:W-:Y:S02]  /*3080*/  @!P1 SYNCS.ARRIVE.TRANS64.RED.A1T0 RZ, [R0+URZ], RZ ;  /* 0x000000ff00ff99a7 */ /* 0x0003e4000810043f */
[----:B-1----:R-:W-:-:S04]  /*3090*/  IADD3 R0, -R16, 0x1, R21 ;  /* 0x0000000110007810 */ /* 0x002fc80007ffe115 */
[----:B------:R-:W-:-:S05]  /*30a0*/  IADD3 R0, -R3, UR60, R0 ;  /* 0x0000003c03007c10 */ /* 0x000fca000fffe100 */
[C---:B------:R-:W-:Y:S02]  /*30b0*/  VIADD R57, R0.reuse, UR6 ;  /* 0x0000000600397c36 */ /* 0x040fe40008000000 */
[----:B------:R-:W-:-:S03]  /*30c0*/  VIADD R56, R0, UR4 ;  /* 0x0000000400387c36 */ /* 0x000fc60008000000 */
[----:B0-----:R-:W-:Y:S01]  /*30d0*/  VIADDMNMX R0, R5, R57, R20, PT ;  /* 0x0000003905007246 */ /* 0x001fe20003800114 */
[----:B------:R-:W-:Y:S01]  /*30e0*/  IMAD.IADD R3, R56, 0x1, R5 ;  /* 0x0000000138037824 */ /* 0x000fe200078e0205 */
[----:B------:R-:W-:Y:S06]  /*30f0*/  @P2 BRA `(.L_x_1218) ;  /* 0x00000000005c2947 */ /* 0x000fec0003800000 */
[----:B------:R-:W-:Y:S01]  /*3100*/  IMAD.U32 R4, RZ, RZ, UR39 ;  /* 0x00000027ff047e24 */ /* 0x000fe2000f8e00ff */
[----:B------:R-:W-:Y:S04]  /*3110*/  BSSY B0, `(.L_x_1219) ;  /* 0x0000011000007945 */ /* 0x000fe80003800000 */
[----:B------:R-:W-:-:S04]  /*3120*/  IADD3 R4, -R4, UR60, R5 ;  /* 0x0000003c04047c10 */ /* 0x000fc8000fffe105 */
[----:B------:R-:W-:-:S13]  /*3130*/  ISETP.GT.AND P2, PT, R4, -0x1, PT ;  /* 0xffffffff0400780c */ /* 0x000fda0003f44270 */
[----:B------:R-:W-:Y:S05]  /*3140*/  @P2 BRA `(.L_x_1220) ;  /* 0x0000000000202947 */ /* 0x000fea0003800000 */
[----:B------:R-:W-:Y:S01]  /*3150*/  UISETP.NE.AND UP2, UPT, UR7, 0x1, UPT ;  /* 0x000000010700788c */ /* 0x000fe2000bf45270 */
[----:B------:R-:W-:-:S05]  /*3160*/  LOP3.LUT R4, RZ, R4, RZ, 0x33, !PT ;  /* 0x00000004ff047212 */ /* 0x000fca00078e33ff */
[----:B------:R-:W-:-:S05]  /*3170*/  PLOP3.LUT P2, PT, PT, PT, UP2, 0x80, 0x0 ;  /* 0x000000000000781c */ /* 0x000fca0003f4f028 */
[----:B------:R-:W-:-:S08]  /*3180*/  @UP2 ULDC.64 UR4, c[0x0][0x9e8] ;  /* 0x00027a0000042ab9 */ /* 0x000fd00000000a00 */
[----:B------:R-:W-:-:S05]  /*3190*/  @P2 IMAD.HI.U32 R5, R4, UR4, RZ ;  /* 0x0000000404052c27 */ /* 0x000fca000f8e00ff */
[----:B------:R-:W-:-:S04]  /*31a0*/  @P2 SHF.R.U32.HI R4, RZ, UR5, R5 ;  /* 0x00000005ff042c19 */ /* 0x000fc80008011605 */
[----:B------:R-:W-:Y:S01]  /*31b0*/  LOP3.LUT R4, RZ, R4, RZ, 0x33, !PT ;  /* 0x00000004ff047212 */ /* 0x000fe200078e33ff */
[----:B------:R-:W-:Y:S06]  /*31c0*/  BRA `(.L_x_1221) ;  /* 0x0000000000147947 */ /* 0x000fec0003800000 */
.L_x_1220:
[----:B------:R-:W-:-:S06]  /*31d0*/  UISETP.NE.AND UP2, UPT, UR7, 0x1, UPT ;  /* 0x000000010700788c */ /* 0x000fcc000bf45270 */
[----:B------:R-:W-:-:S05]  /*31e0*/  PLOP3.LUT P2, PT, PT, PT, UP2, 0x80, 0x0 ;  /* 0x000000000000781c */ /* 0x000fca0003f4f028 */
[----:B------:R-:W-:-:S08]  /*31f0*/  @UP2 ULDC.64 UR4, c[0x0][0x9e8] ;  /* 0x00027a0000042ab9 */ /* 0x000fd00000000a00 */
[----:B------:R-:W-:-:S05]  /*3200*/  @P2 IMAD.HI.U32 R5, R4, UR4, RZ ;  /* 0x0000000404052c27 */ /* 0x000fca000f8e00ff */
[----:B------:R-:W-:-:S07]  /*3210*/  @P2 SHF.R.U32.HI R4, RZ, UR5, R5 ;  /* 0x00000005ff042c19 */ /* 0x000fce0008011605 */
.L_x_1221:
[----:B------:R-:W-:Y:S05]  /*3220*/  BSYNC B0 ;  /* 0x0000000000007941 */ /* 0x000fea0003800000 */
.L_x_1219:
[----:B------:R-:W-:-:S04]  /*3230*/  IMAD R5, R4, UR7, -R17 ;  /* 0x0000000704057c24 */ /* 0x000fc8000f8e0a11 */
[----:B------:R-:W-:-:S05]  /*3240*/  IMAD.IADD R5, R5, 0x1, -R16 ;  /* 0x0000000105057824 */ /* 0x000fca00078e0a10 */
[----:B------:R-:W-:Y:S02]  /*3250*/  VIMNMX R3, R3, R5, !PT ;  /* 0x0000000503037248 */ /* 0x000fe40007fe0100 */
[----:B------:R-:W-:-:S07]  /*3260*/  VIADDMNMX R0, R5, UR7, R0, PT ;  /* 0x0000000705007c46 */ /* 0x000fce000b800100 */
.L_x_1218:
[C---:B------:R-:W-:Y:S01]  /*3270*/  ISETP.GE.AND P2, PT, R21.reuse, 0x2, PT ;  /* 0x000000021500780c */ /* 0x040fe20003f46270 */
[----:B------:R-:W0:Y:S01]  /*3280*/  SHFL.IDX PT, R5, R2, 0x1, 0x1c1f ;  /* 0x003c1f0002057f89 */ /* 0x000e2200000e0000 */
[----:B------:R-:W-:Y:S02]  /*3290*/  ISETP.GE.AND P6, PT, R21, 0xa, PT ;  /* 0x0000000a1500780c */ /* 0x000fe40003fc6270 */
[----:B------:R-:W-:Y:S02]  /*32a0*/  ISETP.GT.AND P4, PT, R3, 0x1, !P2 ;  /* 0x000000010300780c */ /* 0x000fe40005784270 */
[----:B------:R-:W-:Y:S02]  /*32b0*/  ISETP.GE.AND P3, PT, R21, 0x9, PT ;  /* 0x000000091500780c */ /* 0x000fe40003f66270 */
[----:B------:R-:W-:Y:S02]  /*32c0*/  ISETP.LT.OR P4, PT, R0, 0x2, P4 ;  /* 0x000000020000780c */ /* 0x000fe40002781670 */
[----:B------:R-:W-:-:S02]  /*32d0*/  ISETP.GT.AND P5, PT, R3, 0x8, !P3 ;  /* 0x000000080300780c */ /* 0x000fc40005fa4270 */
[----:B------:R-:W-:Y:S02]  /*32e0*/  FSEL R58, R25, -INF , !P4 ;  /* 0xff800000193a7808 */ /* 0x000fe40006000000 */
[----:B------:R-:W-:Y:S02]  /*32f0*/  ISETP.GT.AND P4, PT, R3, 0x9, !P6 ;  /* 0x000000090300780c */ /* 0x000fe40007784270 */
[----:B------:R-:W-:Y:S02]  /*3300*/  P2R R25, PR, RZ, 0x40 ;  /* 0x00000040ff197803 */ /* 0x000fe40000000000 */
[----:B------:R-:W-:Y:S02]  /*3310*/  ISETP.LT.OR P4, PT, R0, 0xa, P4 ;  /* 0x0000000a0000780c */ /* 0x000fe40002781670 */
[----:B------:R-:W-:Y:S02]  /*3320*/  ISETP.GE.AND P6, PT, R21, 0x11, PT ;  /* 0x000000111500780c */ /* 0x000fe40003fc6270 */
[----:B------:R-:W-:-:S02]  /*3330*/  FSEL R60, R29, -INF , !P4 ;  /* 0xff8000001d3c7808 */ /* 0x000fc40006000000 */
[----:B------:R-:W-:Y:S02]  /*3340*/  ISETP.LT.OR P5, PT, R0, 0x9, P5 ;  /* 0x000000090000780c */ /* 0x000fe40002fa1670 */
[----:B------:R-:W-:Y:S02]  /*3350*/  ISETP.GT.AND P4, PT, R3, 0x10, !P6 ;  /* 0x000000100300780c */ /* 0x000fe40007784270 */
[----:B------:R-:W-:Y:S02]  /*3360*/  FSEL R28, R28, -INF , !P5 ;  /* 0xff8000001c1c7808 */ /* 0x000fe40006800000 */
[----:B------:R-:W-:Y:S02]  /*3370*/  ISETP.LT.OR P4, PT, R0, 0x11, P4 ;  /* 0x000000110000780c */ /* 0x000fe40002781670 */
[----:B------:R-:W-:Y:S02]  /*3380*/  ISETP.GE.AND P5, PT, R21, 0x12, PT ;  /* 0x000000121500780c */ /* 0x000fe40003fa6270 */
[----:B------:R-:W-:-:S02]  /*3390*/  FSEL R32, R32, -INF , !P4 ;  /* 0xff80000020207808 */ /* 0x000fc40006000000 */
[----:B------:R-:W-:Y:S02]  /*33a0*/  ISETP.GT.AND P4, PT, R3, 0x11, !P5 ;  /* 0x000000110300780c */ /* 0x000fe40006f84270 */
[----:B------:R-:W-:Y:S02]  /*33b0*/  P2R R59, PR, RZ, 0x20 ;  /* 0x00000020ff3b7803 */ /* 0x000fe40000000000 */
[----:B------:R-:W-:Y:S02]  /*33c0*/  ISETP.LT.OR P4, PT, R0, 0x12, P4 ;  /* 0x000000120000780c */ /* 0x000fe40002781670 */
[----:B------:R-:W-:Y:S02]  /*33d0*/  ISETP.GE.AND P5, PT, R21, 0x19, PT ;  /* 0x000000191500780c */ /* 0x000fe40003fa6270 */
[----:B------:R-:W-:Y:S02]  /*33e0*/  FSEL R62, R33, -INF , !P4 ;  /* 0xff800000213e7808 */ /* 0x000fe40006000000 */
[----:B------:R-:W-:-:S02]  /*33f0*/  ISETP.GT.AND P4, PT, R3, 0x18, !P5 ;  /* 0x000000180300780c */ /* 0x000fc40006f84270 */
[----:B------:R-:W-:Y:S02]  /*3400*/  P2R R33, PR, RZ, 0x20 ;  /* 0x00000020ff217803 */ /* 0x000fe40000000000 */
[----:B------:R-:W-:Y:S02]  /*3410*/  ISETP.LT.OR P4, PT, R0, 0x19, P4 ;  /* 0x000000190000780c */ /* 0x000fe40002781670 */
[----:B------:R-:W-:Y:S02]  /*3420*/  ISETP.GE.AND P5, PT, R21, 0x1a, PT ;  /* 0x0000001a1500780c */ /* 0x000fe40003fa6270 */
[----:B------:R-:W-:Y:S02]  /*3430*/  FSEL R36, R36, -INF , !P4 ;  /* 0xff80000024247808 */ /* 0x000fe40006000000 */
[----:B------:R-:W-:Y:S02]  /*3440*/  ISETP.GT.AND P4, PT, R3, 0x19, !P5 ;  /* 0x000000190300780c */ /* 0x000fe40006f84270 */
[----:B------:R-:W-:-:S02]  /*3450*/  P2R R61, PR, RZ, 0x20 ;  /* 0x00000020ff3d7803 */ /* 0x000fc40000000000 */
[C---:B------:R-:W-:Y:S02]  /*3460*/  ISETP.LT.OR P4, PT, R0.reuse, 0x1a, P4 ;  /* 0x0000001a0000780c */ /* 0x040fe40002781670 */
[----:B------:R-:W-:Y:S02]  /*3470*/  ISETP.GE.AND P5, PT, R21, 0x21, PT ;  /* 0x000000211500780c */ /* 0x000fe40003fa6270 */
[----:B------:R-:W-:Y:S02]  /*3480*/  FSEL R64, R37, -INF , !P4 ;  /* 0xff80000025407808 */ /* 0x000fe40006000000 */
[----:B------:R-:W-:Y:S02]  /*3490*/  ISETP.GT.AND P4, PT, R3, 0x20, !P5 ;  /* 0x000000200300780c */ /* 0x000fe40006f84270 */
[----:B------:R-:W-:Y:S02]  /*34a0*/  P2R R37, PR, RZ, 0x20 ;  /* 0x00000020ff257803 */ /* 0x000fe40000000000 */
[----:B------:R-:W-:-:S02]  /*34b0*/  ISETP.LT.OR P4, PT, R0, 0x21, P4 ;  /* 0x000000210000780c */ /* 0x000fc40002781670 */
[----:B------:R-:W-:Y:S02]  /*34c0*/  ISETP.GE.AND P5, PT, R21, 0x22, PT ;  /* 0x000000221500780c */ /* 0x000fe40003fa6270 */
[----:B------:R-:W-:Y:S02]  /*34d0*/  FSEL R40, R40, -INF , !P4 ;  /* 0xff80000028287808 */ /* 0x000fe40006000000 */
[----:B------:R-:W-:Y:S02]  /*34e0*/  ISETP.GT.AND P4, PT, R3, 0x21, !P5 ;  /* 0x000000210300780c */ /* 0x000fe40006f84270 */
[----:B------:R-:W-:Y:S02]  /*34f0*/  P2R R63, PR, RZ, 0x20 ;  /* 0x00000020ff3f7803 */ /* 0x000fe40000000000 */
[----:B------:R-:W-:Y:S02]  /*3500*/  ISETP.LT.OR P4, PT, R0, 0x22, P4 ;  /* 0x000000220000780c */ /* 0x000fe40002781670 */
[----:B------:R-:W-:-:S02]  /*3510*/  ISETP.GE.AND P5, PT, R21, 0x29, PT ;  /* 0x000000291500780c */ /* 0x000fc40003fa6270 */
[----:B------:R-:W-:Y:S02]  /*3520*/  FSEL R66, R41, -INF , !P4 ;  /* 0xff80000029427808 */ /* 0x000fe40006000000 */
[----:B------:R-:W-:Y:S02]  /*3530*/  ISETP.GT.AND P4, PT, R3, 0x28, !P5 ;  /* 0x000000280300780c */ /* 0x000fe40006f84270 */
[----:B------:R-:W-:Y:S02]  /*3540*/  P2R R41, PR, RZ, 0x20 ;  /* 0x00000020ff297803 */ /* 0x000fe40000000000 */
        /* <DEDUP_REMOVED lines=11> */
[----:B------:R-:W-:Y:S02]  /*3600*/  P2R R29, PR, RZ, 0x40 ;  /* 0x00000040ff1d7803 */ /* 0x000fe40000000000 */
[----:B------:R-:W-:Y:S02]  /*3610*/  FSEL R48, R48, -INF , !P4 ;  /* 0xff80000030307808 */ /* 0x000fe40006000000 */
[----:B------:R-:W-:-:S04]  /*3620*/  ISETP.GE.AND P4, PT, R21, 0x32, PT ;  /* 0x000000321500780c */ /* 0x000fc80003f86270 */
[----:B------:R-:W-:-:S04]  /*3630*/  ISETP.GT.AND P5, PT, R3, 0x31, !P4 ;  /* 0x000000310300780c */ /* 0x000fc800067a4270 */
[----:B------:R-:W-:-:S04]  /*3640*/  ISETP.LT.OR P5, PT, R0, 0x32, P5 ;  /* 0x000000320000780c */ /* 0x000fc80002fa1670 */
[----:B------:R-:W-:Y:S02]  /*3650*/  FSEL R70, R49, -INF , !P5 ;  /* 0xff80000031467808 */ /* 0x000fe40006800000 */
[----:B------:R-:W-:-:S04]  /*3660*/  ISETP.GE.AND P5, PT, R21, 0x39, PT ;  /* 0x000000391500780c */ /* 0x000fc80003fa6270 */
[----:B------:R-:W-:-:S04]  /*3670*/  ISETP.GT.AND P6, PT, R3, 0x38, !P5 ;  /* 0x000000380300780c */ /* 0x000fc80006fc4270 */
[----:B------:R-:W-:-:S04]  /*3680*/  ISETP.LT.OR P6, PT, R0, 0x39, P6 ;  /* 0x000000390000780c */ /* 0x000fc800037c1670 */
[----:B------:R-:W-:Y:S02]  /*3690*/  FSEL R52, R52, -INF , !P6 ;  /* 0xff80000034347808 */ /* 0x000fe40007000000 */
[----:B------:R-:W-:-:S04]  /*36a0*/  ISETP.GE.AND P6, PT, R21, 0x1, PT ;  /* 0x000000011500780c */ /* 0x000fc80003fc6270 */
[----:B------:R-:W-:Y:S02]  /*36b0*/  P2R R4, PR, RZ, 0x40 ;  /* 0x00000040ff047803 */ /* 0x000fe40000000000 */
[----:B------:R-:W-:-:S04]  /*36c0*/  ISETP.GT.AND P6, PT, R3, RZ, !P6 ;  /* 0x000000ff0300720c */ /* 0x000fc800077c4270 */
[----:B------:R-:W-:-:S04]  /*36d0*/  ISETP.LT.OR P6, PT, R0, 0x1, P6 ;  /* 0x000000010000780c */ /* 0x000fc800037c1670 */
[----:B------:R-:W-:Y:S02]  /*36e0*/  FSEL R24, R24, -INF , !P6 ;  /* 0xff80000018187808 */ /* 0x000fe40007000000 */
[----:B------:R-:W-:-:S04]  /*36f0*/  ISETP.GE.AND P6, PT, R21, 0x3a, PT ;  /* 0x0000003a1500780c */ /* 0x000fc80003fc6270 */
[----:B------:R-:W-:Y:S02]  /*3700*/  P2R R21, PR, RZ, 0x40 ;  /* 0x00000040ff157803 */ /* 0x000fe40000000000 */
[----:B------:R-:W-:Y:S01]  /*3710*/  ISETP.GT.AND P6, PT, R3, 0x39, !P6 ;  /* 0x000000390300780c */ /* 0x000fe200077c4270 */
[----:B0-----:R-:W-:-:S03]  /*3720*/  IMAD.IADD R3, R56, 0x1, R5 ;  /* 0x0000000138037824 */ /* 0x001fc600078e0205 */
[----:B------:R-:W-:Y:S02]  /*3730*/  ISETP.LT.OR P6, PT, R0, 0x3a, P6 ;  /* 0x0000003a0000780c */ /* 0x000fe400037c1670 */
[----:B------:R-:W-:Y:S02]  /*3740*/  VIADDMNMX R0, R5, R57, R20, PT ;  /* 0x0000003905007246 */ /* 0x000fe40003800114 */
[----:B------:R-:W-:Y:S02]  /*3750*/  FSEL R72, R53, -INF , !P6 ;  /* 0xff80000035487808 */ /* 0x000fe40007000000 */
[----:B------:R-:W-:-:S13]  /*3760*/  PLOP3.LUT P6, PT, PT, PT, UP1, 0x40, 0x0 ;  /* 0x000000000000781c */ /* 0x000fda0003fce818 */
[----:B------:R-:W-:Y:S05]  /*3770*/  @P6 BRA `(.L_x_1222) ;  /* 0x0000000000646947 */ /* 0x000fea0003800000 */
        /* <DEDUP_REMOVED lines=9> */
[----:B------:R-:W-:Y:S01]  /*3810*/  @P6 IMAD.HI.U32 R5, R2, UR4, RZ ;  /* 0x0000000402056c27 */ /* 0x000fe2000f8e00ff */
[----:B------:R-:W-:-:S13]  /*3820*/  PLOP3.LUT P6, PT, PT, PT, UP2, 0x80, 0x0 ;  /* 0x000000000000781c */ /* 0x000fda0003fcf028 */
[----:B------:R-:W-:-:S04]  /*3830*/  @P6 SHF.R.U32.HI R2, RZ, UR5, R5 ;  /* 0x00000005ff026c19 */ /* 0x000fc80008011605 */
[----:B------:R-:W-:Y:S01]  /*3840*/  LOP3.LUT R2, RZ, R2, RZ, 0x33, !PT ;  /* 0x00000002ff027212 */ /* 0x000fe200078e33ff */
[----:B------:R-:W-:Y:S06]  /*3850*/  BRA `(.L_x_1225) ;  /* 0x0000000000187947 */ /* 0x000fec0003800000 */
.L_x_1224:
[----:B------:R-:W-:-:S06]  /*3860*/  UISETP.NE.AND UP2, UPT, UR7, 0x1, UPT ;  /* 0x000000010700788c */ /* 0x000fcc000bf45270 */
[----:B------:R-:W-:-:S05]  /*3870*/  PLOP3.LUT P6, PT, PT, PT, UP2, 0x80, 0x0 ;  /* 0x000000000000781c */ /* 0x000fca0003fcf028 */
[----:B------:R-:W-:-:S08]  /*3880*/  @UP2 ULDC.64 UR4, c[0x0][0x9e8] ;  /* 0x00027a0000042ab9 */ /* 0x000fd00000000a00 */
[----:B------:R-:W-:Y:S01]  /*3890*/  @P6 IMAD.HI.U32 R5, R2, UR4, RZ ;  /* 0x0000000402056c27 */ /* 0x000fe2000f8e00ff */
[----:B------:R-:W-:-:S13]  /*38a0*/  PLOP3.LUT P6, PT, PT, PT, UP2, 0x80, 0x0 ;  /* 0x000000000000781c */ /* 0x000fda0003fcf028 */
[----:B------:R-:W-:-:S07]  /*38b0*/  @P6 SHF.R.U32.HI R2, RZ, UR5, R5 ;  /* 0x00000005ff026c19 */ /* 0x000fce0008011605 */
.L_x_1225:
[----:B------:R-:W-:Y:S05]  /*38c0*/  BSYNC B0 ;  /* 0x0000000000007941 */ /* 0x000fea0003800000 */
.L_x_1223:
[----:B------:R-:W-:-:S04]  /*38d0*/  IMAD R5, R2, UR7, -R17 ;  /* 0x0000000702057c24 */ /* 0x000fc8000f8e0a11 */
[----:B------:R-:W-:-:S05]  /*38e0*/  IMAD.IADD R5, R5, 0x1, -R16 ;  /* 0x0000000105057824 */ /* 0x000fca00078e0a10 */
[----:B------:R-:W-:Y:S02]  /*38f0*/  VIMNMX R3, R3, R5, !PT ;  /* 0x0000000503037248 */ /* 0x000fe40007fe0100 */
[----:B------:R-:W-:-:S07]  /*3900*/  VIADDMNMX R0, R5, UR7, R0, PT ;  /* 0x0000000705007c46 */ /* 0x000fce000b800100 */
.L_x_1222:
[----:B------:R-:W-:Y:S01]  /*3910*/  ISETP.GT.AND P2, PT, R3, 0x1, !P2 ;  /* 0x000000010300780c */ /* 0x000fe20005744270 */
[----:B------:R-:W-:Y:S01]  /*3920*/  ULDC UR5, c[0x0][0x988] ;  /* 0x0002620000057ab9 */ /* 0x000fe20000000800 */
[----:B------:R-:W-:Y:S01]  /*3930*/  FMNMX.FTZ R2, R24, R58, !PT ;  /* 0x0000003a18027209 */ /* 0x000fe20007810000 */
[----:B------:R-:W-:Y:S01]  /*3940*/  @UP0 ULDC UR10, c[0x0][0x44c] ;  /* 0x00011300000a0ab9 */ /* 0x000fe20000000800 */
[----:B------:R-:W-:Y:S01]  /*3950*/  ISETP.LT.OR P2, PT, R0, 0x2, P2 ;  /* 0x000000020000780c */ /* 0x000fe20001741670 */
[----:B------:R-:W-:Y:S01]  /*3960*/  UIMAD.WIDE.U32 UR10, UR61, UR10, URZ ;  /* 0x0000000a3d0a72a5 */ /* 0x000fe2000f8e003f */
[----:B------:R-:W-:Y:S01]  /*3970*/  FMNMX.FTZ R2, R28, R2, !PT ;  /* 0x000000021c027209 */ /* 0x000fe20007810000 */
[----:B------:R-:W-:Y:S01]  /*3980*/  @UP0 ULDC UR14, c[0x0][0x450] ;  /* 0x00011400000e0ab9 */ /* 0x000fe20000000800 */
[----:B------:R-:W-:Y:S01]  /*3990*/  FSEL R27, R27, -INF , !P2 ;  /* 0xff8000001b1b7808 */ /* 0x000fe20005000000 */
[----:B------:R-:W-:Y:S01]  /*39a0*/  UMOV UR4, UR61 ;  /* 0x0000003d00047c82 */ /* 0x000fe20008000000 */
[----:B------:R-:W-:Y:S01]  /*39b0*/  ISETP.NE.AND P2, PT, R25, RZ, PT ;  /* 0x000000ff1900720c */ /* 0x000fe20003f45270 */
[----:B------:R-:W-:Y:S01]  /*39c0*/  @UP0 USHF.R.U32.HI UR4, URZ, UR14, UR11 ;  /* 0x0000000e3f040299 */ /* 0x000fe2000801160b */
[----:B------:R-:W-:-:S02]  /*39d0*/  FMNMX.FTZ R2, R60, R2, !PT ;  /* 0x000000023c027209 */ /* 0x000fc40007810000 */
[----:B------:R-:W-:Y:S01]  /*39e0*/  ISETP.GT.AND P2, PT, R3, 0x9, !P2 ;  /* 0x000000090300780c */ /* 0x000fe20005744270 */
[----:B------:R-:W-:Y:S01]  /*39f0*/  UIADD3 UR52, UR52, UR4, URZ ;  /* 0x0000000434347290 */ /* 0x000fe2000fffe03f */
[----:B------:R-:W-:Y:S02]  /*3a00*/  FMNMX.FTZ R2, R32, R2, !PT ;  /* 0x0000000220027209 */ /* 0x000fe40007810000 */
[----:B------:R-:W-:Y:S01]  /*3a10*/  ISETP.LT.OR P2, PT, R0, 0xa, P2 ;  /* 0x0000000a0000780c */ /* 0x000fe20001741670 */
[----:B------:R-:W-:Y:S01]  /*3a20*/  UIADD3 UR6, UR52, UR6, URZ ;  /* 0x0000000634067290 */ /* 0x000fe2000fffe03f */
[----:B------:R-:W-:Y:S02]  /*3a30*/  FMNMX.FTZ R2, R62, R2, !PT ;  /* 0x000000023e027209 */ /* 0x000fe40007810000 */
[----:B------:R-:W-:Y:S02]  /*3a40*/  FSEL R31, R31, -INF , !P2 ;  /* 0xff8000001f1f7808 */ /* 0x000fe40005000000 */
[----:B------:R-:W-:-:S02]  /*3a50*/  ISETP.NE.AND P2, PT, R29, RZ, PT ;  /* 0x000000ff1d00720c */ /* 0x000fc40003f45270 */
[----:B------:R-:W-:Y:S02]  /*3a60*/  FMNMX.FTZ R2, R36, R2, !PT ;  /* 0x0000000224027209 */ /* 0x000fe40007810000 */
[----:B------:R-:W-:Y:S02]  /*3a70*/  ISETP.GT.AND P2, PT, R3, 0x10, !P2 ;  /* 0x000000100300780c */ /* 0x000fe40005744270 */
[----:B------:R-:W-:Y:S02]  /*3a80*/  FMNMX.FTZ R2, R64, R2, !PT ;  /* 0x0000000240027209 */ /* 0x000fe40007810000 */
[----:B------:R-:W-:Y:S02]  /*3a90*/  ISETP.LT.OR P2, PT, R0, 0x11, P2 ;  /* 0x000000110000780c */ /* 0x000fe40001741670 */
[----:B------:R-:W-:Y:S02]  /*3aa0*/  FMNMX.FTZ R2, R40, R2, !PT ;  /* 0x0000000228027209 */ /* 0x000fe40007810000 */
[----:B------:R-:W-:-:S02]  /*3ab0*/  FSEL R34, R34, -INF , !P2 ;  /* 0xff80000022227808 */ /* 0x000fc40005000000 */
[----:B------:R-:W-:Y:S02]  /*3ac0*/  ISETP.NE.AND P2, PT, R59, RZ, PT ;  /* 0x000000ff3b00720c */ /* 0x000fe40003f45270 */
[----:B------:R-:W-:Y:S02]  /*3ad0*/  FMNMX.FTZ R2, R66, R2, !PT ;  /* 0x0000000242027209 */ /* 0x000fe40007810000 */
[----:B------:R-:W-:Y:S02]  /*3ae0*/  ISETP.GT.AND P2, PT, R3, 0x11, !P2 ;  /* 0x000000110300780c */ /* 0x000fe40005744270 */
[----:B------:R-:W-:Y:S02]  /*3af0*/  FMNMX.FTZ R2, R44, R2, !PT ;  /* 0x000000022c027209 */ /* 0x000fe40007810000 */
[----:B------:R-:W-:Y:S02]  /*3b00*/  ISETP.LT.OR P2, PT, R0, 0x12, P2 ;  /* 0x000000120000780c */ /* 0x000fe40001741670 */
[----:B------:R-:W-:-:S02]  /*3b10*/  FMNMX.FTZ R2, R68, R2, !PT ;  /* 0x0000000244027209 */ /* 0x000fc40007810000 */
[----:B------:R-:W-:Y:S02]  /*3b20*/  FSEL R35, R35, -INF , !P2 ;  /* 0xff80000023237808 */ /* 0x000fe40005000000 */
[----:B------:R-:W-:Y:S02]  /*3b30*/  ISETP.NE.AND P2, PT, R33, RZ, PT ;  /* 0x000000ff2100720c */ /* 0x000fe40003f45270 */
[----:B------:R-:W-:Y:S02]  /*3b40*/  FMNMX.FTZ R2, R48, R2, !PT ;  /* 0x0000000230027209 */ /* 0x000fe40007810000 */
[----:B------:R-:W-:Y:S02]  /*3b50*/  ISETP.GT.AND P2, PT, R3, 0x18, !P2 ;  /* 0x000000180300780c */ /* 0x000fe40005744270 */
[----:B------:R-:W-:Y:S02]  /*3b60*/  FMNMX.FTZ R2, R70, R2, !PT ;  /* 0x0000000246027209 */ /* 0x000fe40007810000 */
[----:B------:R-:W-:-:S02]  /*3b70*/  ISETP.LT.OR P2, PT, R0, 0x19, P2 ;  /* 0x000000190000780c */ /* 0x000fc40001741670 */
[----:B------:R-:W-:Y:S02]  /*3b80*/  ISETP.GT.AND P3, PT, R3, 0x8, !P3 ;  /* 0x000000080300780c */ /* 0x000fe40005f64270 */
[----:B------:R-:W-:Y:S02]  /*3b90*/  FSEL R38, R38, -INF , !P2 ;  /* 0xff80000026267808 */ /* 0x000fe40005000000 */
[----:B------:R-:W-:Y:S02]  /*3ba0*/  ISETP.NE.AND P2, PT, R61, RZ, PT ;  /* 0x000000ff3d00720c */ /* 0x000fe40003f45270 */
[----:B------:R-:W-:Y:S02]  /*3bb0*/  FMNMX.FTZ R2, R52, R2, !PT ;  /* 0x0000000234027209 */ /* 0x000fe40007810000 */
[----:B------:R-:W-:Y:S02]  /*3bc0*/  ISETP.GT.AND P2, PT, R3, 0x19, !P2 ;  /* 0x000000190300780c */ /* 0x000fe40005744270 */
[----:B------:R-:W-:-:S02]  /*3bd0*/  ISETP.LT.OR P3, PT, R0, 0x9, P3 ;  /* 0x000000090000780c */ /* 0x000fc40001f61670 */
[----:B------:R-:W-:Y:S02]  /*3be0*/  ISETP.LT.OR P2, PT, R0, 0x1a, P2 ;  /* 0x0000001a0000780c */ /* 0x000fe40001741670 */
[----:B------:R-:W-:Y:S02]  /*3bf0*/  FMNMX.FTZ R17, R72, R2, !PT ;  /* 0x0000000248117209 */ /* 0x000fe40007810000 */
[----:B------:R-:W-:Y:S02]  /*3c00*/  FSEL R39, R39, -INF , !P2 ;  /* 0xff80000027277808 */ /* 0x000fe40005000000 */
[----:B------:R-:W-:Y:S01]  /*3c10*/  ISETP.NE.AND P2, PT, R37, RZ, PT ;  /* 0x000000ff2500720c */ /* 0x000fe20003f45270 */
[----:B------:R-:W0:Y:S01]  /*3c20*/  SHFL.BFLY PT, R2, R17, 0x2, 0x1f ;  /* 0x0c401f0011027f89 */ /* 0x000e2200000e0000 */
[----:B------:R-:W-:Y:S02]  /*3c30*/  FSEL R30, R30, -INF , !P3 ;  /* 0xff8000001e1e7808 */ /* 0x000fe40005800000 */
[----:B------:R-:W-:-:S02]  /*3c40*/  ISETP.GT.AND P2, PT, R3, 0x20, !P2 ;  /* 0x000000200300780c */ /* 0x000fc40005744270 */
[----:B------:R-:W-:Y:S02]  /*3c50*/  ISETP.NE.AND P3, PT, R41, RZ, PT ;  /* 0x000000ff2900720c */ /* 0x000fe40003f65270 */
[----:B------:R-:W-:Y:S02]  /*3c60*/  ISETP.LT.OR P2, PT, R0, 0x21, P2 ;  /* 0x000000210000780c */ /* 0x000fe40001741670 */
[----:B------:R-:W-:Y:S02]  /*3c70*/  ISETP.NE.AND P6, PT, R4, RZ, PT ;  /* 0x000000ff0400720c */ /* 0x000fe40003fc5270 */
[----:B------:R-:W-:Y:S02]  /*3c80*/  FSEL R42, R42, -INF , !P2 ;  /* 0xff8000002a2a7808 */ /* 0x000fe40005000000 */
[----:B------:R-:W-:Y:S02]  /*3c90*/  ISETP.NE.AND P2, PT, R63, RZ, PT ;  /* 0x000000ff3f00720c */ /* 0x000fe40003f45270 */
[----:B------:R-:W-:-:S02]  /*3ca0*/  ISETP.GT.AND P4, PT, R3, 0x31, !P4 ;  /* 0x000000310300780c */ /* 0x000fc40006784270 */
[C---:B------:R-:W-:Y:S02]  /*3cb0*/  ISETP.GT.AND P2, PT, R3.reuse, 0x21, !P2 ;  /* 0x000000210300780c */ /* 0x040fe40005744270 */
[----:B------:R-:W-:Y:S02]  /*3cc0*/  ISETP.GT.AND P5, PT, R3, 0x38, !P5 ;  /* 0x000000380300780c */ /* 0x000fe40006fa4270 */
[C---:B------:R-:W-:Y:S02]  /*3cd0*/  ISETP.LT.OR P2, PT, R0.reuse, 0x22, P2 ;  /* 0x000000220000780c */ /* 0x040fe40001741670 */
[----:B------:R-:W-:Y:S02]  /*3ce0*/  ISETP.LT.OR P4, PT, R0, 0x32, P4 ;  /* 0x000000320000780c */ /* 0x000fe40002781670 */
[----:B------:R-:W-:Y:S02]  /*3cf0*/  FSEL R43, R43, -INF , !P2 ;  /* 0xff8000002b2b7808 */ /* 0x000fe40005000000 */
[----:B------:R-:W-:-:S02]  /*3d00*/  ISETP.GT.AND P2, PT, R3, 0x28, !P3 ;  /* 0x000000280300780c */ /* 0x000fc40005f44270 */
[----:B0-----:R-:W-:Y:S02]  /*3d10*/  FMNMX.FTZ R20, R17, R2, !PT ;  /* 0x0000000211147209 */ /* 0x001fe40007810000 */
[----:B------:R-:W-:Y:S02]  /*3d20*/  ISETP.LT.OR P2, PT, R0, 0x29, P2 ;  /* 0x000000290000780c */ /* 0x000fe40001741670 */
[----:B------:R-:W-:Y:S02]  /*3d30*/  ISETP.NE.AND P3, PT, R45, RZ, PT ;  /* 0x000000ff2d00720c */ /* 0x000fe40003f65270 */
[----:B------:R-:W-:Y:S02]  /*3d40*/  FSEL R46, R46, -INF , !P2 ;  /* 0xff8000002e2e7808 */ /* 0x000fe40005000000 */
[----:B------:R-:W-:Y:S02]  /*3d50*/  ISETP.GT.AND P2, PT, R3, RZ, !P6 ;  /* 0x000000ff0300720c */ /* 0x000fe40007744270 */
[----:B------:R-:W-:-:S02]  /*3d60*/  ISETP.NE.AND P6, PT, R21, RZ, PT ;  /* 0x000000ff1500720c */ /* 0x000fc40003fc5270 */
[----:B------:R-:W-:Y:S01]  /*3d70*/  ISETP.LT.OR P2, PT, R0, 0x1, P2 ;  /* 0x000000010000780c */ /* 0x000fe20001741670 */
[----:B------:R-:W0:Y:S01]  /*3d80*/  SHFL.BFLY PT, R21, R20, 0x1, 0x1f ;  /* 0x0c201f0014157f89 */ /* 0x000e2200000e0000 */
[----:B------:R-:W-:Y:S02]  /*3d90*/  ISETP.GT.AND P3, PT, R3, 0x30, !P3 ;  /* 0x000000300300780c */ /* 0x000fe40005f64270 */
[----:B------:R-:W-:Y:S02]  /*3da0*/  FSEL R26, R26, -INF , !P2 ;  /* 0xff8000001a1a7808 */ /* 0x000fe40005000000 */
[----:B------:R-:W-:Y:S02]  /*3db0*/  ISETP.NE.AND P2, PT, R65, RZ, PT ;  /* 0x000000ff4100720c */ /* 0x000fe40003f45270 */
[----:B------:R-:W-:Y:S02]  /*3dc0*/  FMNMX.FTZ R5, R26, R27, !PT ;  /* 0x0000001b1a057209 */ /* 0x000fe40007810000 */
[----:B------:R-:W-:-:S02]  /*3dd0*/  ISETP.GT.AND P2, PT, R3, 0x29, !P2 ;  /* 0x000000290300780c */ /* 0x000fc40005744270 */
[----:B------:R-:W-:Y:S02]  /*3de0*/  FMNMX.FTZ R2, R30, R5, !PT ;  /* 0x000000051e027209 */ /* 0x000fe40007810000 */
[----:B------:R-:W-:Y:S02]  /*3df0*/  ISETP.LT.OR P2, PT, R0, 0x2a, P2 ;  /* 0x0000002a0000780c */ /* 0x000fe40001741670 */
[----:B------:R-:W-:Y:S02]  /*3e00*/  FMNMX.FTZ R5, R31, R2, !PT ;  /* 0x000000021f057209 */ /* 0x000fe40007810000 */
[----:B------:R-:W-:Y:S02]  /*3e10*/  FSEL R47, R47, -INF , !P2 ;  /* 0xff8000002f2f7808 */ /* 0x000fe40005000000 */
[----:B------:R-:W-:Y:S02]  /*3e20*/  FMNMX.FTZ R2, R34, R5, !PT ;  /* 0x0000000522027209 */ /* 0x000fe40007810000 */
[----:B------:R-:W-:-:S02]  /*3e30*/  ISETP.LT.OR P3, PT, R0, 0x31, P3 ;  /* 0x000000310000780c */ /* 0x000fc40001f61670 */
[----:B------:R-:W-:Y:S02]  /*3e40*/  FMNMX.FTZ R5, R35, R2, !PT ;  /* 0x0000000223057209 */ /* 0x000fe40007810000 */
[----:B0-----:R-:W-:Y:S02]  /*3e50*/  FMNMX.FTZ R4, R20, R21, !PT ;  /* 0x0000001514047209 */ /* 0x001fe40007810000 */
[----:B------:R-:W-:Y:S02]  /*3e60*/  FMNMX.FTZ R2, R38, R5, !PT ;  /* 0x0000000526027209 */ /* 0x000fe40007810000 */
[C---:B------:R-:W-:Y:S01]  /*3e70*/  FSETP.NEU.FTZ.AND P2, PT, R4.reuse, -INF , PT ;  /* 0xff8000000400780b */ /* 0x040fe20003f5d000 */
[----:B------:R-:W-:Y:S01]  /*3e80*/  FMUL.FTZ R17, R4, UR5 ;  /* 0x0000000504117c20 */ /* 0x000fe20008410000 */
[----:B------:R-:W-:Y:S02]  /*3e90*/  FMNMX.FTZ R5, R39, R2, !PT ;  /* 0x0000000227057209 */ /* 0x000fe40007810000 */
[----:B------:R-:W-:-:S02]  /*3ea0*/  FSEL R50, R50, -INF , !P3 ;  /* 0xff80000032327808 */ /* 0x000fc40005800000 */
[----:B------:R-:W-:Y:S02]  /*3eb0*/  FMNMX.FTZ R2, R42, R5, !PT ;  /* 0x000000052a027209 */ /* 0x000fe40007810000 */
[----:B------:R-:W-:Y:S02]  /*3ec0*/  FSEL R17, R17, RZ, P2 ;  /* 0x000000ff11117208 */ /* 0x000fe40001000000 */
[----:B------:R-:W-:Y:S02]  /*3ed0*/  FMNMX.FTZ R5, R43, R2, !PT ;  /* 0x000000022b057209 */ /* 0x000fe40007810000 */
[----:B------:R-:W-:Y:S01]  /*3ee0*/  ISETP.GT.AND P2, PT, R3, 0x39, !P6 ;  /* 0x000000390300780c */ /* 0x000fe20007744270 */
        /* <DEDUP_REMOVED lines=14> */
[----:B------:R-:W0:Y:S01]  /*3fd0*/  MUFU.EX2 R5, R5 ;  /* 0x0000000500057308 */ /* 0x000e220000000800 */
[----:B------:R-:W-:Y:S01]  /*3fe0*/  FMNMX.FTZ R3, R51, R2, !PT ;  /* 0x0000000233037209 */ /* 0x000fe20007810000 */
[--C-:B------:R-:W-:Y:S01]  /*3ff0*/  FFMA.FTZ R2, R28, UR5, -R17.reuse ;  /* 0x000000051c027c23 */ /* 0x100fe20008010811 */
[----:B------:R-:W-:Y:S01]  /*4000*/  FSEL R55, R55, -INF , !P2 ;  /* 0xff80000037377808 */ /* 0x000fe20005000000 */
[--C-:B------:R-:W-:Y:S01]  /*4010*/  FFMA.FTZ R28, R36, UR5, -R17.reuse ;  /* 0x00000005241c7c23 */ /* 0x100fe20008010811 */
[----:B------:R-:W-:Y:S01]  /*4020*/  FMNMX.FTZ R0, R54, R3, !PT ;  /* 0x0000000336007209 */ /* 0x000fe20007810000 */
[--C-:B------:R-:W-:Y:S01]  /*4030*/  FFMA.FTZ R29, R64, UR5, -R17.reuse ;  /* 0x00000005401d7c23 */ /* 0x100fe20008010811 */
[--C-:B------:R-:W-:Y:S01]  /*4040*/  FFMA.FTZ R36, R44, UR5, -R17.reuse ;  /* 0x000000052c247c23 */ /* 0x100fe20008010811 */
[----:B------:R1:W-:Y:S01]  /*4050*/  MUFU.EX2 R198, R2 ;  /* 0x0000000200c67308 */ /* 0x0003e20000000800 */
[----:B------:R-:W-:Y:S01]  /*4060*/  FMNMX.FTZ R0, R55, R0, !PT ;  /* 0x0000000037007209 */ /* 0x000fe20007810000 */
[--C-:B------:R-:W-:Y:S01]  /*4070*/  FFMA.FTZ R37, R68, UR5, -R17.reuse ;  /* 0x0000000544257c23 */ /* 0x100fe20008010811 */
[--C-:B------:R-:W-:Y:S01]  /*4080*/  FFMA.FTZ R40, R48, UR5, -R17.reuse ;  /* 0x0000000530287c23 */ /* 0x100fe20008010811 */
[----:B------:R-:W-:-:S02]  /*4090*/  FFMA.FTZ R41, R70, UR5, -R17 ;  /* 0x0000000546297c23 */ /* 0x000fc40008010811 */
[----:B------:R-:W1:Y:S02]  /*40a0*/  SHFL.BFLY PT, R3, R0, 0x2, 0x1f ;  /* 0x0c401f0000037f89 */ /* 0x000e6400000e0000 */
[----:B------:R-:W-:Y:S01]  /*40b0*/  MUFU.EX2 R21, R21 ;  /* 0x0000001500157308 */ /* 0x000fe20000000800 */
[----:B0-----:R-:W-:-:S07]  /*40c0*/  F2FP.F16.F32.PACK_AB R196, R5, R20 ;  /* 0x0000001405c4723e */ /* 0x001fce00000000ff */
[----:B------:R-:W-:Y:S08]  /*40d0*/  MUFU.EX2 R24, R24 ;  /* 0x0000001800187308 */ /* 0x000ff00000000800 */
[----:B------:R-:W0:Y:S01]  /*40e0*/  MUFU.EX2 R25, R25 ;  /* 0x0000001900197308 */ /* 0x000e220000000800 */
[----:B-1----:R-:W-:Y:S01]  /*40f0*/  FMNMX.FTZ R2, R0, R3, !PT ;  /* 0x0000000300027209 */ /* 0x002fe20007810000 */
[----:B------:R-:W-:-:S06]  /*4100*/  FFMA.FTZ R0, R66, UR5, -R17 ;  /* 0x0000000542007c23 */ /* 0x000fcc0008010811 */
[----:B------:R-:W-:Y:S01]  /*4110*/  MUFU.EX2 R28, R28 ;  /* 0x0000001c001c7308 */ /* 0x000fe20000000800 */
[----:B------:R-:W1:Y:S07]  /*4120*/  SHFL.BFLY PT, R3, R2, 0x1, 0x1f ;  /* 0x0c201f0002037f89 */ /* 0x000e6e00000e0000 */
[----:B------:R2:W-:Y:S01]  /*4130*/  MUFU.EX2 R33, R0 ;  /* 0x0000000000217308 */ /* 0x0005e20000000800 */
[----:B0-----:R-:W-:-:S07]  /*4140*/  F2FP.F16.F32.PACK_AB R192, R25, R24 ;  /* 0x0000001819c0723e */ /* 0x001fce00000000ff */
[----:B------:R-:W0:Y:S08]  /*4150*/  MUFU.EX2 R29, R29 ;  /* 0x0000001d001d7308 */ /* 0x000e300000000800 */
[----:B------:R-:W3:Y:S01]  /*4160*/  MUFU.EX2 R32, R32 ;  /* 0x0000002000207308 */ /* 0x000ee20000000800 */
[----:B-1----:R-:W-:Y:S01]  /*4170*/  FMNMX.FTZ R3, R2, R3, !PT ;  /* 0x0000000302037209 */ /* 0x002fe20007810000 */
[--C-:B------:R-:W-:Y:S01]  /*4180*/  FFMA.FTZ R2, R52, UR5, -R17.reuse ;  /* 0x0000000534027c23 */ /* 0x100fe20008010811 */
[----:B------:R-:W-:-:S02]  /*4190*/  FFMA.FTZ R17, R72, UR5, -R17 ;  /* 0x0000000548117c23 */ /* 0x000fc40008010811 */
[C---:B------:R-:W-:Y:S01]  /*41a0*/  FSETP.NEU.FTZ.AND P2, PT, R3.reuse, -INF , PT ;  /* 0xff8000000300780b */ /* 0x040fe20003f5d000 */
[----:B--2---:R-:W-:Y:S02]  /*41b0*/  FMUL.FTZ R0, R3, UR5 ;  /* 0x0000000503007c20 */ /* 0x004fe40008410000 */
[----:B------:R1:W-:Y:S01]  /*41c0*/  MUFU.EX2 R45, R17 ;  /* 0x00000011002d7308 */ /* 0x0003e20000000800 */
[----:B0-----:R-:W-:Y:S02]  /*41d0*/  F2FP.F16.F32.PACK_AB R194, R29, R28 ;  /* 0x0000001c1dc2723e */ /* 0x001fe400000000ff */
[----:B------:R-:W-:Y:S02]  /*41e0*/  FSEL R0, R0, RZ, P2 ;  /* 0x000000ff00007208 */ /* 0x000fe40001000000 */
[----:B------:R-:W-:-:S03]  /*41f0*/  PLOP3.LUT P2, PT, PT, PT, UP1, 0x40, 0x0 ;  /* 0x000000000000781c */ /* 0x000fc60003f4e818 */
[----:B------:R-:W-:Y:S01]  /*4200*/  MUFU.EX2 R36, R36 ;  /* 0x0000002400247308 */ /* 0x000fe20000000800 */
[--C-:B------:R-:W-:Y:S01]  /*4210*/  FFMA.FTZ R26, R26, UR5, -R0.reuse ;  /* 0x000000051a1a7c23 */ /* 0x100fe20008010800 */
[--C-:B------:R-:W-:Y:S01]  /*4220*/  FFMA.FTZ R27, R27, UR5, -R0.reuse ;  /* 0x000000051b1b7c23 */ /* 0x100fe20008010800 */
[----:B-1----:R-:W-:Y:S01]  /*4230*/  FADD.FTZ R17, R20, R5 ;  /* 0x0000000514117221 */ /* 0x002fe20000010000 */
[--C-:B------:R-:W-:Y:S01]  /*4240*/  FFMA.FTZ R30, R30, UR5, -R0.reuse ;  /* 0x000000051e1e7c23 */ /* 0x100fe20008010800 */
[--C-:B------:R-:W-:Y:S01]  /*4250*/  FFMA.FTZ R31, R31, UR5, -R0.reuse ;  /* 0x000000051f1f7c23 */ /* 0x100fe20008010800 */
[--C-:B------:R-:W-:Y:S01]  /*4260*/  FFMA.FTZ R34, R34, UR5, -R0.reuse ;  /* 0x0000000522227c23 */ /* 0x100fe20008010800 */
[----:B------:R-:W-:Y:S01]  /*4270*/  FADD.FTZ R44, R198, R17 ;  /* 0x00000011c62c7221 */ /* 0x000fe20000010000 */
        /* <DEDUP_REMOVED lines=8> */
[----:B------:R-:W0:Y:S01]  /*4300*/  MUFU.EX2 R27, R27 ;  /* 0x0000001b001b7308 */ /* 0x000e220000000800 */
[--C-:B------:R-:W-:Y:S01]  /*4310*/  FFMA.FTZ R46, R46, UR5, -R0.reuse ;  /* 0x000000052e2e7c23 */ /* 0x100fe20008010800 */
[----:B------:R-:W-:Y:S01]  /*4320*/  FFMA.FTZ R47, R47, UR5, -R0 ;  /* 0x000000052f2f7c23 */ /* 0x000fe20008010800 */
[----:B------:R-:W-:Y:S01]  /*4330*/  FADD.FTZ R17, R25, R44 ;  /* 0x0000002c19117221 */ /* 0x000fe20000010000 */
[--C-:B------:R-:W-:Y:S01]  /*4340*/  FFMA.FTZ R50, R50, UR5, -R0.reuse ;  /* 0x0000000532327c23 */ /* 0x100fe20008010800 */
[--C-:B------:R-:W-:Y:S01]  /*4350*/  FFMA.FTZ R51, R51, UR5, -R0.reuse ;  /* 0x0000000533337c23 */ /* 0x100fe20008010800 */
[--C-:B------:R-:W-:Y:S01]  /*4360*/  FFMA.FTZ R54, R54, UR5, -R0.reuse ;  /* 0x0000000536367c23 */ /* 0x100fe20008010800 */
[----:B------:R-:W-:Y:S01]  /*4370*/  FADD.FTZ R44, R28, R17 ;  /* 0x000000111c2c7221 */ /* 0x000fe20000010000 */
[----:B------:R-:W1:Y:S01]  /*4380*/  MUFU.EX2 R30, R30 ;  /* 0x0000001e001e7308 */ /* 0x000e620000000800 */
[----:B------:R-:W-:Y:S01]  /*4390*/  FFMA.FTZ R0, R55, UR5, -R0 ;  /* 0x0000000537007c23 */ /* 0x000fe20008010800 */
[----:B------:R-:W-:Y:S01]  /*43a0*/  F2FP.F16.F32.PACK_AB R198, R21, R198 ;  /* 0x000000c615c6723e */ /* 0x000fe200000000ff */
[----:B------:R-:W-:Y:S01]  /*43b0*/  FADD.FTZ R49, R29, R44 ;  /* 0x0000002c1d317221 */ /* 0x000fe20000010000 */
[----:B---3--:R-:W-:-:S03]  /*43c0*/  F2FP.F16.F32.PACK_AB R188, R33, R32 ;  /* 0x0000002021bc723e */ /* 0x008fc600000000ff */
[----:B------:R-:W-:Y:S01]  /*43d0*/  FADD.FTZ R48, R32, R49 ;  /* 0x0000003120307221 */ /* 0x000fe20000010000 */
[----:B------:R-:W2:Y:S01]  /*43e0*/  MUFU.EX2 R31, R31 ;  /* 0x0000001f001f7308 */ /* 0x000ea20000000800 */
[----:B0-----:R-:W-:Y:S01]  /*43f0*/  FADD.FTZ R17, R26, R27 ;  /* 0x0000001b1a117221 */ /* 0x001fe20000010000 */
[----:B------:R-:W-:Y:S01]  /*4400*/  F2FP.F16.F32.PACK_AB R197, R27, R26 ;  /* 0x0000001a1bc5723e */ /* 0x000fe200000000ff */
[----:B------:R-:W-:-:S04]  /*4410*/  FADD.FTZ R49, R33, R48 ;  /* 0x0000003021317221 */ /* 0x000fc80000010000 */
[----:B------:R-:W-:Y:S01]  /*4420*/  FADD.FTZ R48, R36, R49 ;  /* 0x0000003124307221 */ /* 0x000fe20000010000 */
        /* <DEDUP_REMOVED lines=10> */
[----:B------:R-:W1:Y:S01]  /*44d0*/  MUFU.EX2 R39, R39 ;  /* 0x0000002700277308 */ /* 0x000e620000000800 */
[----:B--2---:R-:W-:-:S07]  /*44e0*/  FADD.FTZ R20, R38, R5 ;  /* 0x0000000526147221 */ /* 0x004fce0000010000 */
[----:B------:R-:W2:Y:S01]  /*44f0*/  MUFU.EX2 R40, R40 ;  /* 0x0000002800287308 */ /* 0x000ea20000000800 */
[C---:B0-----:R-:W-:Y:S01]  /*4500*/  FADD.FTZ R17, R37.reuse, R48 ;  /* 0x0000003025117221 */ /* 0x041fe20000010000 */
[----:B------:R-:W-:-:S06]  /*4510*/  F2FP.F16.F32.PACK_AB R190, R37, R36 ;  /* 0x0000002425be723e */ /* 0x000fcc00000000ff */
[----:B------:R-:W0:Y:S01]  /*4520*/  MUFU.EX2 R42, R42 ;  /* 0x0000002a002a7308 */ /* 0x000e220000000800 */
[C---:B-1----:R-:W-:Y:S01]  /*4530*/  FADD.FTZ R5, R39.reuse, R20 ;  /* 0x0000001427057221 */ /* 0x042fe20000010000 */
[----:B------:R-:W-:-:S06]  /*4540*/  F2FP.F16.F32.PACK_AB R195, R39, R38 ;  /* 0x0000002627c3723e */ /* 0x000fcc00000000ff */
[----:B------:R-:W1:Y:S01]  /*4550*/  MUFU.EX2 R41, R41 ;  /* 0x0000002900297308 */ /* 0x000e620000000800 */
[----:B--2---:R-:W-:-:S07]  /*4560*/  FADD.FTZ R24, R40, R17 ;  /* 0x0000001128187221 */ /* 0x004fce0000010000 */
[----:B------:R-:W2:Y:S01]  /*4570*/  MUFU.EX2 R43, R43 ;  /* 0x0000002b002b7308 */ /* 0x000ea20000000800 */
[----:B0-----:R-:W-:-:S07]  /*4580*/  FADD.FTZ R20, R42, R5 ;  /* 0x000000052a147221 */ /* 0x001fce0000010000 */
[----:B------:R-:W0:Y:S01]  /*4590*/  MUFU.EX2 R2, R2 ;  /* 0x0000000200027308 */ /* 0x000e220000000800 */
[C---:B-1----:R-:W-:Y:S01]  /*45a0*/  FADD.FTZ R17, R41.reuse, R24 ;  /* 0x0000001829117221 */ /* 0x042fe20000010000 */
[----:B------:R-:W-:-:S06]  /*45b0*/  F2FP.F16.F32.PACK_AB R184, R41, R40 ;  /* 0x0000002829b8723e */ /* 0x000fcc00000000ff */
[----:B------:R-:W1:Y:S01]  /*45c0*/  MUFU.EX2 R46, R46 ;  /* 0x0000002e002e7308 */ /* 0x000e620000000800 */
[C---:B--2---:R-:W-:Y:S01]  /*45d0*/  FADD.FTZ R5, R43.reuse, R20 ;  /* 0x000000142b057221 */ /* 0x044fe20000010000 */
[----:B------:R-:W-:Y:S01]  /*45e0*/  F2FP.F16.F32.PACK_AB R189, R43, R42 ;  /* 0x0000002a2bbd723e */ /* 0x000fe200000000ff */
[----:B------:R-:W-:-:S05]  /*45f0*/  VIADD R20, R152, 0xfffffffe ;  /* 0xfffffffe98147836 */ /* 0x000fca0000000000 */
[----:B------:R-:W2:Y:S01]  /*4600*/  MUFU.EX2 R47, R47 ;  /* 0x0000002f002f7308 */ /* 0x000ea20000000800 */
[----:B0-----:R-:W-:Y:S01]  /*4610*/  FADD.FTZ R24, R2, R17 ;  /* 0x0000001102187221 */ /* 0x001fe20000010000 */
[----:B------:R-:W-:-:S03]  /*4620*/  F2FP.F16.F32.PACK_AB R186, R45, R2 ;  /* 0x000000022dba723e */ /* 0x000fc600000000ff */
[----:B------:R-:W-:-:S03]  /*4630*/  FADD.FTZ R17, R45, R24 ;  /* 0x000000182d117221 */ /* 0x000fc60000010000 */
[----:B------:R-:W0:Y:S01]  /*4640*/  MUFU.EX2 R50, R50 ;  /* 0x0000003200327308 */ /* 0x000e220000000800 */
[----:B-1----:R-:W-:-:S07]  /*4650*/  FADD.FTZ R2, R46, R5 ;  /* 0x000000052e027221 */ /* 0x002fce0000010000 */
[----:B------:R-:W1:Y:S01]  /*4660*/  MUFU.EX2 R51, R51 ;  /* 0x0000003300337308 */ /* 0x000e620000000800 */
[C---:B--2---:R-:W-:Y:S01]  /*4670*/  FADD.FTZ R5, R47.reuse, R2 ;  /* 0x000000022f057221 */ /* 0x044fe20000010000 */
[----:B------:R-:W-:-:S06]  /*4680*/  F2FP.F16.F32.PACK_AB R191, R47, R46 ;  /* 0x0000002e2fbf723e */ /* 0x000fcc00000000ff */
[----:B------:R-:W2:Y:S01]  /*4690*/  MUFU.EX2 R54, R54 ;  /* 0x0000003600367308 */ /* 0x000ea20000000800 */
[----:B0-----:R-:W-:-:S07]  /*46a0*/  FADD.FTZ R2, R50, R5 ;  /* 0x0000000532027221 */ /* 0x001fce0000010000 */
[----:B------:R2:W0:Y:S01]  /*46b0*/  MUFU.EX2 R187, R0 ;  /* 0x0000000000bb7308 */ /* 0x0004220000000800 */
[C---:B-1----:R-:W-:Y:S01]  /*46c0*/  FADD.FTZ R5, R51.reuse, R2 ;  /* 0x0000000233057221 */ /* 0x042fe20000010000 */
[----:B------:R-:W-:-:S03]  /*46d0*/  F2FP.F16.F32.PACK_AB R185, R51, R50 ;  /* 0x0000003233b9723e */ /* 0x000fc600000000ff */
[----:B--2---:R-:W-:-:S04]  /*46e0*/  FADD.FTZ R0, R54, R5 ;  /* 0x0000000536007221 */ /* 0x004fc80000010000 */
[C---:B0-----:R-:W-:Y:S01]  /*46f0*/  FADD.FTZ R5, R187.reuse, R0 ;  /* 0x00000000bb057221 */ /* 0x041fe20000010000 */
[----:B------:R-:W-:Y:S01]  /*4700*/  F2FP.F16.F32.PACK_AB R187, R187, R54 ;  /* 0x00000036bbbb723e */ /* 0x000fe200000000ff */
[----:B------:R-:W-:Y:S06]  /*4710*/  @P2 BRA `(.L_x_1226) ;  /* 0x0000000000442947 */ /* 0x000fec0003800000 */
        /* <DEDUP_REMOVED lines=10> */
.L_x_1227:
[----:B------:R-:W-:-:S11]  /*47c0*/  UISETP.NE.AND UP2, UPT, UR7, 0x1, UPT ;  /* 0x000000010700788c */ /* 0x000fd6000bf45270 */
[----:B------:R-:W-:Y:S02]  /*47d0*/  @UP2 ULDC.64 UR10, c[0x0][0x9e8] ;  /* 0x00027a00000a2ab9 */ /* 0x000fe40000000a00 */
[----:B------:R-:W-:-:S04]  /*47e0*/  UIMAD.WIDE.U32 UR14, UR4, UR10, URZ ;  /* 0x0000000a040e72a5 */ /* 0x000fc8000f8e003f */
[----:B------:R-:W-:-:S12]  /*47f0*/  @UP2 USHF.R.U32.HI UR4, URZ, UR11, UR15 ;  /* 0x0000000b3f042299 */ /* 0x000fd8000801160f */
.L_x_1228:
[----:B------:R-:W-:-:S04]  /*4800*/  UIMAD UR4, UR4, UR7, UR7 ;  /* 0x00000007040472a4 */ /* 0x000fc8000f8e0207 */
[----:B------:R-:W-:-:S04]  /*4810*/  UISETP.LT.AND UP2, UPT, UR6, UR4, UPT ;  /* 0x000000040600728c */ /* 0x000fc8000bf41270 */
[----:B------:R-:W-:-:S12]  /*4820*/  USEL UR6, UR6, UR4, UP2 ;  /* 0x0000000406067287 */ /* 0x000fd80009000000 */
.L_x_1226:
[----:B------:R-:W-:Y:S01]  /*4830*/  R2UR UR7, R22 ;  /* 0x00000000160772ca */ /* 0x000fe200000e0000 */
[----:B------:R-:W-:Y:S01]  /*4840*/  USHF.R.S32.HI UR4, URZ, 0x1f, UR6 ;  /* 0x0000001f3f047899 */ /* 0x000fe20008011406 */
[----:B------:R-:W-:Y:S01]  /*4850*/  IMAD.MOV.U32 R0, RZ, RZ, 0x3f800000 ;  /* 0x3f800000ff007424 */ /* 0x000fe200078e00ff */
[----:B------:R-:W-:Y:S01]  /*4860*/  CS2R R150, SRZ ;  /* 0x0000000000967805 */ /* 0x000fe2000001ff00 */
[----:B------:R-:W-:Y:S01]  /*4870*/  IMAD.MOV.U32 R2, RZ, RZ, 0x3f800000 ;  /* 0x3f800000ff027424 */ /* 0x000fe200078e00ff */
[----:B------:R-:W-:Y:S01]  /*4880*/  ULEA.HI UR4, UR4, UR6, URZ, 0x6 ;  /* 0x0000000604047291 */ /* 0x000fe2000f8f303f */
[----:B------:R-:W-:Y:S02]  /*4890*/  CS2R R148, SRZ ;  /* 0x0000000000947805 */ /* 0x000fe4000001ff00 */
[----:B------:R-:W-:Y:S02]  /*48a0*/  CS2R R146, SRZ ;  /* 0x0000000000927805 */ /* 0x000fe4000001ff00 */
[----:B------:R-:W-:Y:S01]  /*48b0*/  CS2R R144, SRZ ;  /* 0x0000000000907805 */ /* 0x000fe2000001ff00 */
[----:B------:R-:W-:Y:S01]  /*48c0*/  USHF.R.S32.HI UR4, URZ, 0x6, UR4 ;  /* 0x000000063f047899 */ /* 0x000fe20008011404 */
[----:B------:R-:W-:-:S02]  /*48d0*/  CS2R R142, SRZ ;  /* 0x00000000008e7805 */ /* 0x000fc4000001ff00 */
[----:B------:R-:W-:Y:S02]  /*48e0*/  CS2R R140, SRZ ;  /* 0x00000000008c7805 */ /* 0x000fe4000001ff00 */
[----:B------:R-:W-:Y:S01]  /*48f0*/  CS2R R138, SRZ ;  /* 0x00000000008a7805 */ /* 0x000fe2000001ff00 */
[----:B------:R-:W-:Y:S01]  /*4900*/  UISETP.LT.AND UP2, UPT, UR7, UR4, UPT ;  /* 0x000000040700728c */ /* 0x000fe2000bf41270 */
[----:B------:R-:W-:Y:S02]  /*4910*/  CS2R R136, SRZ ;  /* 0x0000000000887805 */ /* 0x000fe4000001ff00 */
[----:B------:R-:W-:Y:S02]  /*4920*/  CS2R R134, SRZ ;  /* 0x0000000000867805 */ /* 0x000fe4000001ff00 */
[----:B------:R-:W-:Y:S01]  /*4930*/  CS2R R132, SRZ ;  /* 0x0000000000847805 */ /* 0x000fe2000001ff00 */
[----:B------:R-:W-:Y:S01]  /*4940*/  USEL UR58, UR7, UR4, !UP2 ;  /* 0x00000004073a7287 */ /* 0x000fe2000d000000 */
[----:B------:R-:W-:-:S02]  /*4950*/  CS2R R130, SRZ ;  /* 0x0000000000827805 */ /* 0x000fc4000001ff00 */
[----:B------:R-:W-:Y:S02]  /*4960*/  CS2R R128, SRZ ;  /* 0x0000000000807805 */ /* 0x000fe4000001ff00 */
[----:B------:R-:W-:Y:S02]  /*4970*/  CS2R R126, SRZ ;  /* 0x00000000007e7805 */ /* 0x000fe4000001ff00 */
[----:B------:R-:W-:Y:S02]  /*4980*/  CS2R R124, SRZ ;  /* 0x00000000007c7805 */ /* 0x000fe4000001ff00 */
[----:B------:R-:W-:Y:S02]  /*4990*/  CS2R R122, SRZ ;  /* 0x00000000007a7805 */ /* 0x000fe4000001ff00 */
[----:B------:R-:W-:Y:S02]  /*49a0*/  ISETP.GE.AND P2, PT, R20, UR58, PT ;  /* 0x0000003a14007c0c */ /* 0x000fe4000bf46270 */
        /* <DEDUP_REMOVED lines=49> */
[----:B------:R-:W-:Y:S06]  /*4cc0*/  @!P2 BRA `(.L_x_1229) ;  /* 0x0000002400f0a947 */ /* 0x000fec0003800000 */
[----:B------:R-:W-:Y:S01]  /*4cd0*/  IMAD.MOV.U32 R0, RZ, RZ, 0x3f800000 ;  /* 0x3f800000ff007424 */ /* 0x000fe200078e00ff */
[----:B------:R-:W-:Y:S01]  /*4ce0*/  ULDC UR59, c[0x0][0x9e4] ;  /* 0x00027900003b7ab9 */ /* 0x000fe20000000800 */
[----:B------:R-:W-:-:S07]  /*4cf0*/  IMAD.MOV.U32 R151, RZ, RZ, RZ ;  /* 0x000000ffff977224 */ /* 0x000fce00078e00ff */
.L_x_1246:
[----:B------:R-:W-:-:S04]  /*4d00*/  UIADD3 UR4, UR36, 0x1, URZ ;  /* 0x0000000124047890 */ /* 0x000fc8000fffe03f */
[----:B------:R-:W-:-:S04]  /*4d10*/  UISETP.NE.AND UP2, UPT, UR4, 0x2, UPT ;  /* 0x000000020400788c */ /* 0x000fc8000bf45270 */
[----:B------:R-:W-:Y:S02]  /*4d20*/  USEL UR7, URZ, 0x1, UP2 ;  /* 0x000000013f077887 */ /* 0x000fe40009000000 */
[----:B------:R-:W-:Y:S02]  /*4d30*/  USEL UR4, UR4, URZ, UP2 ;  /* 0x0000003f04047287 */ /* 0x000fe40009000000 */
[----:B------:R-:W-:Y:S01]  /*4d40*/  ULOP3.LUT UR7, UR38, UR7, URZ, 0x3c, !UPT ;  /* 0x0000000726077292 */ /* 0x000fe2000f8e3c3f */
[----:B------:R-:W-:Y:S11]  /*4d50*/  @!P0 BRA `(.L_x_1230) ;  /* 0x0000000000048947 */ /* 0x000ff60003800000 */
[----:B------:R-:W-:Y:S01]  /*4d60*/  BPT.TRAP 0x1 ;  /* 0x000000040000795c */ /* 0x000fe20000300000 */
.L_x_1230:
[----:B------:R-:W-:Y:S01]  /*4d70*/  ULEA UR6, UR4, UR37, 0x3 ;  /* 0x0000002504067291 */ /* 0x000fe2000f8e183f */
[----:B------:R-:W-:-:S05]  /*4d80*/  IMAD.U32 R21, RZ, RZ, UR7 ;  /* 0x00000007ff157e24 */ /* 0x000fca000f8e00ff */
[----:B------:R-:W-:-:S04]  /*4d90*/  SHF.L.U32 R21, R21, 0x1f, RZ ;  /* 0x0000001f15157819 */ /* 0x000fc800000006ff */
[----:B------:R0:W1:Y:S01]  /*4da0*/  SYNCS.PHASECHK.TRANS64.TRYWAIT P2, [UR6+0x30830], R21 ;  /* 0x03083015ff0075a7 */ /* 0x0000620008040146 */
[----:B------:R-:W-:Y:S05]  /*4db0*/  @!P0 BRA `(.L_x_1231) ;  /* 0x0000000000048947 */ /* 0x000fea0003800000 */
[----:B------:R-:W-:Y:S01]  /*4dc0*/  BPT.TRAP 0x1 ;  /* 0x000000040000795c */ /* 0x000fe20000300000 */
.L_x_1231:
[-C--:B------:R-:W-:Y:S01]  /*4dd0*/  FMUL.FTZ R24, R24, R2.reuse ;  /* 0x0000000218187220 */ /* 0x080fe20000410000 */
[----:B------:R-:W-:Y:S01]  /*4de0*/  FMUL.FTZ R25, R25, R2 ;  /* 0x0000000219197220 */ /* 0x000fe20000410000 */
[----:B-1----:R-:W-:Y:S06]  /*4df0*/  @P2 BRA `(.L_x_1232) ;  /* 0x0000000000082947 */ /* 0x002fec0003800000 */
[----:B------:R-:W1:Y:S02]  /*4e00*/  SYNCS.PHASECHK.TRANS64.TRYWAIT P2, [UR6+0x30830], R21 ;  /* 0x03083015ff0075a7 */ /* 0x000e640008040146 */
[----:B-1----:R-:W-:Y:S05]  /*4e10*/  @!P2 BRA `(.L_x_1233) ;  /* 0x0000014c00a8a947 */ /* 0x002fea0003800000 */
.L_x_1232:
[----:B------:R-:W-:Y:S01]  /*4e20*/  R2UR UR5, R18 ;  /* 0x00000000120572ca */ /* 0x000fe200000e0000 */
[----:B-1----:R-:W-:Y:S01]  /*4e30*/  WARPGROUP.ARRIVE ;  /* 0x00000000000079c5 */ /* 0x002fe20000000000 */
        /* <DEDUP_REMOVED lines=171> */
[----:B------:R-:W-:-:S09]  /*58f0*/  WARPGROUP.ARRIVE ;  /* 0x00000000000079c5 */ /* 0x000fd20000000000 */
        /* <DEDUP_REMOVED lines=8> */
[----:B------:R-:W-:Y:S01]  /*5980*/  UIADD3 UR54, UR5, 0x606, URZ ;  /* 0x0000060605367890 */ /* 0x000fe2000fffe03f */
[----:B------:R-:W-:Y:S01]  /*5990*/  UMOV UR52, UR56 ;  /* 0x0000003800347c82 */ /* 0x000fe20008000000 */
[----:B------:R-:W-:Y:S01]  /*59a0*/  UMOV UR53, UR57 ;  /* 0x0000003900357c82 */ /* 0x000fe20008000000 */
        /* <DEDUP_REMOVED lines=37> */
.L_x_1234:
[----:B------:R-:W-:Y:S01]  /*5c00*/  ULEA UR10, UR36, UR37, 0x3 ;  /* 0x00000025240a7291 */ /* 0x000fe2000f8e183f */
[----:B------:R-:W-:-:S05]  /*5c10*/  IMAD.U32 R0, RZ, RZ, UR38 ;  /* 0x00000026ff007e24 */ /* 0x000fca000f8e00ff */
[----:B------:R-:W-:-:S04]  /*5c20*/  SHF.L.U32 R0, R0, 0x1f, RZ ;  /* 0x0000001f00007819 */ /* 0x000fc800000006ff */
[----:B------:R1:W2:Y:S01]  /*5c30*/  SYNCS.PHASECHK.TRANS64.TRYWAIT P2, [UR10+0x30850], R0 ;  /* 0x03085000ff0075a7 */ /* 0x0002a2000804014a */
[----:B------:R-:W-:Y:S05]  /*5c40*/  @!P0 BRA `(.L_x_1235) ;  /* 0x0000000000048947 */ /* 0x000fea0003800000 */
[----:B------:R-:W-:Y:S01]  /*5c50*/  BPT.TRAP 0x1 ;  /* 0x000000040000795c */ /* 0x000fe20000300000 */
.L_x_1235:
[----:B--2---:R-:W-:Y:S05]  /*5c60*/  @P2 BRA `(.L_x_1236) ;  /* 0x0000000000082947 */ /* 0x004fea0003800000 */
[----:B------:R-:W2:Y:S02]  /*5c70*/  SYNCS.PHASECHK.TRANS64.TRYWAIT P2, [UR10+0x30850], R0 ;  /* 0x03085000ff0075a7 */ /* 0x000ea4000804014a */
[----:B--2---:R-:W-:Y:S05]  /*5c80*/  @!P2 BRA `(.L_x_1237) ;  /* 0x000001400024a947 */ /* 0x004fea0003800000 */
.L_x_1236:
[----:B------:R-:W-:Y:S01]  /*5c90*/  UIADD3 UR5, UR37, 0x400, URZ ;  /* 0x0000040025057890 */ /* 0x000fe2000fffe03f */
[----:B------:R-:W-:Y:S01]  /*5ca0*/  WARPGROUP.ARRIVE ;  /* 0x00000000000079c5 */ /* 0x000fe20000000000 */
[----:B------:R-:W-:Y:S01]  /*5cb0*/  UMOV UR15, 0x40000040 ;  /* 0x40000040000f7882 */ /* 0x000fe20000000000 */
[----:B------:R-:W-:Y:S01]  /*5cc0*/  PLOP3.LUT P2, PT, PT, PT, UP0, 0x80, 0x0 ;  /* 0x000000000000781c */ /* 0x000fe20003f4f008 */
[----:B------:R-:W-:Y:S01]  /*5cd0*/  USHF.R.U32.HI UR5, URZ, 0x4, UR5 ;  /* 0x000000043f057899 */ /* 0x000fe20008011605 */
[----:B------:R-:W-:Y:S01]  /*5ce0*/  PLOP3.LUT P3, PT, PT, PT, UP0, 0x80, 0x0 ;  /* 0x000000000000781c */ /* 0x000fe20003f6f008 */
[----:B-12---:R-:W-:Y:S01]  /*5cf0*/  IMAD.U32 R0, RZ, RZ, UR6 ;  /* 0x00000006ff007e24 */ /* 0x006fe2000f8e00ff */
[----:B------:R-:W-:Y:S01]  /*5d00*/  ULDC UR11, c[0x0][0x9dc] ;  /* 0x00027700000b7ab9 */ /* 0x000fe20000000800 */
[----:B------:R-:W-:Y:S02]  /*5d10*/  ULOP3.LUT UR5, UR5, 0x3fff, URZ, 0xc0, !UPT ;  /* 0x00003fff05057892 */ /* 0x000fe4000f8ec03f */
[----:B------:R-:W-:Y:S01]  /*5d20*/  @!P1 VIADD R0, R0, 0x30840 ;  /* 0x0003084000009836 */ /* 0x000fe20000000000 */
[----:B------:R-:W-:Y:S01]  /*5d30*/  UMOV UR18, UR11 ;  /* 0x0000000b00127c82 */ /* 0x000fe20008000000 */
[----:B------:R-:W-:Y:S01]  /*5d40*/  ULOP3.LUT UR5, UR5, 0x2000000, URZ, 0xfc, !UPT ;  /* 0x0200000005057892 */ /* 0x000fe2000f8efc3f */
[----:B------:R-:W-:-:S02]  /*5d50*/  ULDC UR6, c[0x0][0x9e0] ;  /* 0x0002780000067ab9 */ /* 0x000fc40000000800 */
[----:B------:R-:W-:Y:S01]  /*5d60*/  @!P1 PRMT R0, RZ, 0x654, R0 ;  /* 0x00000654ff009816 */ /* 0x000fe20000000000 */
[----:B------:R-:W-:-:S07]  /*5d70*/  ULEA UR5, UR36, UR5, 0xb ;  /* 0x0000000524057291 */ /* 0x000fce000f8e583f */
        /* <DEDUP_REMOVED lines=16> */
[----:B------:R-:W-:Y:S01]  /*5e80*/  @UP0 ULDC UR5, c[0x0][0x44c] ;  /* 0x0001130000050ab9 */ /* 0x000fe20000000800 */
[----:B------:R-:W-:Y:S02]  /*5e90*/  WARPGROUP.DEPBAR.LE gsb0, 0x0 ;  /* 0x00008000000079c5 */ /* 0x000fe40000010000 */
[----:B------:R-:W-:Y:S01]  /*5ea0*/  WARPGROUP.ARRIVE ;  /* 0x00000000000079c5 */ /* 0x000fe20000000000 */
[----:B------:R-:W-:-:S04]  /*5eb0*/  VIADD R188, R19, UR61 ;  /* 0x0000003d13bc7c36 */ /* 0x000fc80008000000 */
[----:B------:R-:W-:-:S15]  /*5ec0*/  @P2 IMAD.HI.U32 R2, R188, UR5, RZ ;  /* 0x00000005bc022c27 */ /* 0x000fde000f8e00ff */
[----:B------:R-:W-:-:S01]  /*5ed0*/  NOP ;  /* 0x0000000000007918 */ /* 0x000fc20000000000 */
[----:B------:R-:W-:Y:S01]  /*5ee0*/  HGMMA.64x256x16.F32 R24, R184, gdesc[UR12].tnspB, R24, gsb0 ;  /* 0x43e0000cb8187df0 */ /* 0x000fe20008000818 */
[----:B------:R-:W-:Y:S01]  /*5ef0*/  @UP0 ULDC UR5, c[0x0][0x450] ;  /* 0x0001140000050ab9 */ /* 0x000fe20000000800 */
[----:B------:R-:W-:Y:S02]  /*5f00*/  PLOP3.LUT P2, PT, PT, PT, UP1, 0x40, 0x0 ;  /* 0x000000000000781c */ /* 0x000fe40003f4e818 */
[----:B------:R-:W-:Y:S01]  /*5f10*/  @P3 SHF.R.U32.HI R188, RZ, UR5, R2 ;  /* 0x00000005ffbc3c19 */ /* 0x000fe20008011602 */
[----:B------:R-:W-:Y:S01]  /*5f20*/  IMAD.U32 R2, RZ, RZ, UR39 ;  /* 0x00000027ff027e24 */ /* 0x000fe2000f8e00ff */
[----:B------:R-:W-:-:S03]  /*5f30*/  ULOP3.LUT UR5, URZ, UR18, URZ, 0x33, !UPT ;  /* 0x000000123f057292 */ /* 0x000fc6000f8e333f */
[----:B------:R-:W1:Y:S01]  /*5f40*/  SHFL.IDX PT, R189, R188, RZ, 0x1c1f ;  /* 0x001c1fffbcbd7589 */ /* 0x000e6200000e0000 */
[----:B------:R-:W-:Y:S02]  /*5f50*/  WARPGROUP.DEPBAR.LE gsb0, 0x0 ;  /* 0x00008000000079c5 */ /* 0x000fe40000010000 */
[----:B------:R2:W-:Y:S02]  /*5f60*/  @!P1 SYNCS.ARRIVE.TRANS64.RED.A1T0 RZ, [R0+URZ], RZ ;  /* 0x000000ff00ff99a7 */ /* 0x0005e4000810043f */
[----:B--2---:R-:W-:-:S05]  /*5f70*/  IMAD.SHL.U32 R0, R20, 0x40, RZ ;  /* 0x0000004014007824 */ /* 0x004fca00078e00ff */
[----:B0-----:R-:W-:-:S04]  /*5f80*/  IADD3 R21, -R16, 0x1, -R0 ;  /* 0x0000000110157810 */ /* 0x001fc80007ffe900 */
[----:B------:R-:W-:-:S05]  /*5f90*/  IADD3 R2, -R2, UR60, R21 ;  /* 0x0000003c02027c10 */ /* 0x000fca000fffe115 */
[C---:B------:R-:W-:Y:S02]  /*5fa0*/  VIADD R187, R2.reuse, UR6 ;  /* 0x0000000602bb7c36 */ /* 0x040fe40008000000 */
[----:B------:R-:W-:Y:S02]  /*5fb0*/  VIADD R186, R2, UR5 ;  /* 0x0000000502ba7c36 */ /* 0x000fe40008000000 */
[--C-:B-1----:R-:W-:Y:S02]  /*5fc0*/  IMAD.IADD R21, R187, 0x1, R189.reuse ;  /* 0x00000001bb157824 */ /* 0x102fe400078e02bd */
[----:B------:R-:W-:Y:S01]  /*5fd0*/  IMAD.IADD R2, R186, 0x1, R189 ;  /* 0x00000001ba027824 */ /* 0x000fe200078e02bd */
[----:B------:R-:W-:Y:S06]  /*5fe0*/  @P2 BRA `(.L_x_1238) ;  /* 0x00000000005c2947 */ /* 0x000fec0003800000 */
[----:B------:R-:W-:Y:S01]  /*5ff0*/  IMAD.U32 R184, RZ, RZ, UR39 ;  /* 0x00000027ffb87e24 */ /* 0x000fe2000f8e00ff */
[----:B------:R-:W-:Y:S04]  /*6000*/  BSSY B0, `(.L_x_1239) ;  /* 0x0000011000007945 */ /* 0x000fe80003800000 */
[----:B------:R-:W-:-:S04]  /*6010*/  IADD3 R189, -R184, UR60, R189 ;  /* 0x0000003cb8bd7c10 */ /* 0x000fc8000fffe1bd */
[----:B------:R-:W-:-:S13]  /*6020*/  ISETP.GT.AND P2, PT, R189, -0x1, PT ;  /* 0xffffffffbd00780c */ /* 0x000fda0003f44270 */
[----:B------:R-:W-:Y:S05]  /*6030*/  @P2 BRA `(.L_x_1240) ;  /* 0x0000000000202947 */ /* 0x000fea0003800000 */
[----:B------:R-:W-:Y:S01]  /*6040*/  IMAD.U32 R190, RZ, RZ, UR59 ;  /* 0x0000003bffbe7e24 */ /* 0x000fe2000f8e00ff */
[----:B------:R-:W-:-:S04]  /*6050*/  LOP3.LUT R189, RZ, R189, RZ, 0x33, !PT ;  /* 0x000000bdffbd7212 */ /* 0x000fc800078e33ff */
[----:B------:R-:W-:-:S13]  /*6060*/  ISETP.NE.AND P2, PT, R190, 0x1, PT ;  /* 0x00000001be00780c */ /* 0x000fda0003f45270 */
[----:B------:R-:W0:Y:S02]  /*6070*/  @P2 LDC.64 R184, c[0x0][0x9e8] ;  /* 0x00027a00ffb82b82 */ /* 0x000e240000000a00 */
[----:B0-----:R-:W-:-:S05]  /*6080*/  @P2 IMAD.HI.U32 R184, R189, R184, RZ ;  /* 0x000000b8bdb82227 */ /* 0x001fca00078e00ff */
[----:B------:R-:W-:-:S04]  /*6090*/  @P2 SHF.R.U32.HI R189, RZ, R185, R184 ;  /* 0x000000b9ffbd2219 */ /* 0x000fc800000116b8 */
[----:B------:R-:W-:Y:S01]  /*60a0*/  LOP3.LUT R189, RZ, R189, RZ, 0x33, !PT ;  /* 0x000000bdffbd7212 */ /* 0x000fe200078e33ff */
[----:B------:R-:W-:Y:S06]  /*60b0*/  BRA `(.L_x_1241) ;  /* 0x0000000000147947 */ /* 0x000fec0003800000 */
.L_x_1240:
[----:B------:R-:W-:-:S05]  /*60c0*/  IMAD.U32 R190, RZ, RZ, UR59 ;  /* 0x0000003bffbe7e24 */ /* 0x000fca000f8e00ff */
[----:B------:R-:W-:-:S13]  /*60d0*/  ISETP.NE.AND P2, PT, R190, 0x1, PT ;  /* 0x00000001be00780c */ /* 0x000fda0003f45270 */
[----:B------:R-:W0:Y:S02]  /*60e0*/  @P2 LDC.64 R184, c[0x0][0x9e8] ;  /* 0x00027a00ffb82b82 */ /* 0x000e240000000a00 */
[----:B0-----:R-:W-:-:S05]  /*60f0*/  @P2 IMAD.HI.U32 R184, R189, R184, RZ ;  /* 0x000000b8bdb82227 */ /* 0x001fca00078e00ff */
[----:B------:R-:W-:-:S07]  /*6100*/  @P2 SHF.R.U32.HI R189, RZ, R185, R184 ;  /* 0x000000b9ffbd2219 */ /* 0x000fce00000116b8 */
.L_x_1241:
[----:B------:R-:W-:Y:S05]  /*6110*/  BSYNC B0 ;  /* 0x0000000000007941 */ /* 0x000fea0003800000 */
.L_x_1239:
[----:B------:R-:W-:-:S04]  /*6120*/  IMAD R189, R189, R190, -R0 ;  /* 0x000000bebdbd7224 */ /* 0x000fc800078e0a00 */
[----:B------:R-:W-:-:S05]  /*6130*/  IMAD.IADD R189, R189, 0x1, -R16 ;  /* 0x00000001bdbd7824 */ /* 0x000fca00078e0a10 */
[----:B------:R-:W-:Y:S02]  /*6140*/  VIADDMNMX R21, R189, R190, R21, PT ;  /* 0x000000bebd157246 */ /* 0x000fe40003800115 */
[----:B------:R-:W-:-:S07]  /*6150*/  VIMNMX R2, R2, R189, !PT ;  /* 0x000000bd02027248 */ /* 0x000fce0007fe0100 */
.L_x_1238:
[----:B------:R-:W-:Y:S01]  /*6160*/  ISETP.GT.AND P2, PT, R20, -0x1, PT ;  /* 0xffffffff1400780c */ /* 0x000fe20003f44270 */
[----:B------:R-:W0:Y:S03]  /*6170*/  SHFL.IDX PT, R188, R188, 0x1, 0x1c1f ;  /* 0x003c1f00bcbc7f89 */ /* 0x000e2600000e0000 */
[C---:B------:R-:W-:Y:S02]  /*6180*/  ISETP.GT.AND P5, PT, R2.reuse, RZ, P2 ;  /* 0x000000ff0200720c */ /* 0x040fe400017a4270 */
[C---:B------:R-:W-:Y:S02]  /*6190*/  ISETP.GT.AND P4, PT, R2.reuse, 0x1, P2 ;  /* 0x000000010200780c */ /* 0x040fe40001784270 */
[----:B------:R-:W-:Y:S02]  /*61a0*/  ISETP.LT.OR P5, PT, R21, 0x1, P5 ;  /* 0x000000011500780c */ /* 0x000fe40002fa1670 */
[----:B------:R-:W-:-:S02]  /*61b0*/  ISETP.GT.AND P6, PT, R2, 0x8, P2 ;  /* 0x000000080200780c */ /* 0x000fc400017c4270 */
[----:B------:R-:W-:Y:S02]  /*61c0*/  FSEL R184, R152, -INF , !P5 ;  /* 0xff80000098b87808 */ /* 0x000fe40006800000 */
[C---:B------:R-:W-:Y:S02]  /*61d0*/  ISETP.GT.AND P5, PT, R2.reuse, 0x10, P2 ;  /* 0x000000100200780c */ /* 0x040fe400017a4270 */
[----:B------:R-:W-:Y:S02]  /*61e0*/  ISETP.GT.AND P3, PT, R2, 0x9, P2 ;  /* 0x000000090200780c */ /* 0x000fe40001764270 */
[C---:B------:R-:W-:Y:S02]  /*61f0*/  ISETP.LT.OR P5, PT, R21.reuse, 0x11, P5 ;  /* 0x000000111500780c */ /* 0x040fe40002fa1670 */
[----:B------:R-:W-:Y:S02]  /*6200*/  ISETP.LT.OR P4, PT, R21, 0x2, P4 ;  /* 0x000000021500780c */ /* 0x000fe40002781670 */
[----:B------:R-:W-:-:S02]  /*6210*/  FSEL R160, R160, -INF , !P5 ;  /* 0xff800000a0a07808 */ /* 0x000fc40006800000 */
[----:B------:R-:W-:Y:S01]  /*6220*/  ISETP.GT.AND P5, PT, R2, 0x20, P2 ;  /* 0x000000200200780c */ /* 0x000fe200017a4270 */
[--C-:B0-----:R-:W-:Y:S01]  /*6230*/  IMAD.IADD R187, R187, 0x1, R188.reuse ;  /* 0x00000001bbbb7824 */ /* 0x101fe200078e02bc */
[C---:B------:R-:W-:Y:S01]  /*6240*/  ISETP.LT.OR P6, PT, R21.reuse, 0x9, P6 ;  /* 0x000000091500780c */ /* 0x040fe200037c1670 */
[----:B------:R-:W-:Y:S01]  /*6250*/  IMAD.IADD R186, R186, 0x1, R188 ;  /* 0x00000001baba7824 */ /* 0x000fe200078e02bc */
[C---:B------:R-:W-:Y:S02]  /*6260*/  ISETP.LT.OR P3, PT, R21.reuse, 0xa, P3 ;  /* 0x0000000a1500780c */ /* 0x040fe40001f61670 */
[----:B------:R-:W-:Y:S02]  /*6270*/  ISETP.LT.OR P5, PT, R21, 0x21, P5 ;  /* 0x000000211500780c */ /* 0x000fe40002fa1670 */
[----:B------:R-:W-:Y:S02]  /*6280*/  FSEL R185, R153, -INF , !P4 ;  /* 0xff80000099b97808 */ /* 0x000fe40006000000 */
[----:B------:R-:W-:-:S02]  /*6290*/  FSEL R156, R156, -INF , !P6 ;  /* 0xff8000009c9c7808 */ /* 0x000fc40007000000 */
[----:B------:R-:W-:Y:S02]  /*62a0*/  FSEL R157, R157, -INF , !P3 ;  /* 0xff8000009d9d7808 */ /* 0x000fe40005800000 */
[C---:B------:R-:W-:Y:S02]  /*62b0*/  ISETP.GT.AND P4, PT, R2.reuse, 0x11, P2 ;  /* 0x000000110200780c */ /* 0x040fe40001784270 */
[C---:B------:R-:W-:Y:S02]  /*62c0*/  ISETP.GT.AND P6, PT, R2.reuse, 0x18, P2 ;  /* 0x000000180200780c */ /* 0x040fe400017c4270 */
[----:B------:R-:W-:Y:S02]  /*62d0*/  ISETP.GT.AND P3, PT, R2, 0x19, P2 ;  /* 0x000000190200780c */ /* 0x000fe40001764270 */
[----:B------:R-:W-:Y:S02]  /*62e0*/  FSEL R168, R168, -INF , !P5 ;  /* 0xff800000a8a87808 */ /* 0x000fe40006800000 */
[----:B------:R-:W-:-:S02]  /*62f0*/  ISETP.GT.AND P5, PT, R2, 0x30, P2 ;  /* 0x000000300200780c */ /* 0x000fc400017a4270 */
[C---:B------:R-:W-:Y:S02]  /*6300*/  ISETP.LT.OR P4, PT, R21.reuse, 0x12, P4 ;  /* 0x000000121500780c */ /* 0x040fe40002781670 */
[C---:B------:R-:W-:Y:S02]  /*6310*/  ISETP.LT.OR P6, PT, R21.reuse, 0x19, P6 ;  /* 0x000000191500780c */ /* 0x040fe400037c1670 */
        /* <DEDUP_REMOVED lines=9> */
[----:B------:R-:W-:-:S02]  /*63b0*/  PLOP3.LUT P5, PT, PT, PT, UP1, 0x40, 0x0 ;  /* 0x000000000000781c */ /* 0x000fc40003fae818 */
        /* <DEDUP_REMOVED lines=14> */
[----:B------:R-:W-:Y:S01]  /*64a0*/  FSEL R181, R181, -INF , !P3 ;  /* 0xff800000b5b57808 */ /* 0x000fe20005800000 */
        /* <DEDUP_REMOVED lines=14> */
.L_x_1244:
[----:B------:R-:W-:-:S05]  /*6590*/  IMAD.U32 R2, RZ, RZ, UR59 ;  /* 0x0000003bff027e24 */ /* 0x000fca000f8e00ff */
[----:B------:R-:W-:-:S13]  /*65a0*/  ISETP.NE.AND P3, PT, R2, 0x1, PT ;  /* 0x000000010200780c */ /* 0x000fda0003f65270 */
[----:B------:R-:W0:Y:S02]  /*65b0*/  @P3 LDC.64 R152, c[0x0][0x9e8] ;  /* 0x00027a00ff983b82 */ /* 0x000e240000000a00 */
[----:B0-----:R-:W-:-:S05]  /*65c0*/  @P3 IMAD.HI.U32 R152, R188, R152, RZ ;  /* 0x00000098bc983227 */ /* 0x001fca00078e00ff */
[----:B------:R-:W-:-:S07]  /*65d0*/  @P3 SHF.R.U32.HI R188, RZ, R153, R152 ;  /* 0x00000099ffbc3219 */ /* 0x000fce0000011698 */
.L_x_1245:
[----:B------:R-:W-:Y:S05]  /*65e0*/  BSYNC B0 ;  /* 0x0000000000007941 */ /* 0x000fea0003800000 */
.L_x_1243:
[----:B------:R-:W-:-:S04]  /*65f0*/  IMAD R0, R188, R2, -R0 ;  /* 0x00000002bc007224 */ /* 0x000fc800078e0a00 */
[----:B------:R-:W-:-:S05]  /*6600*/  IMAD.IADD R0, R0, 0x1, -R16 ;  /* 0x0000000100007824 */ /* 0x000fca00078e0a10 */
[----:B------:R-:W-:Y:S02]  /*6610*/  VIADDMNMX R187, R0, R2, R187, PT ;  /* 0x0000000200bb7246 */ /* 0x000fe400038001bb */
[----:B------:R-:W-:-:S07]  /*6620*/  VIMNMX R186, R186, R0, !PT ;  /* 0x00000000baba7248 */ /* 0x000fce0007fe0100 */
.L_x_1242:
[----:B------:R-:W-:Y:S01]  /*6630*/  ISETP.GT.AND P4, PT, R186, 0x9, P2 ;  /* 0x00000009ba00780c */ /* 0x000fe20001784270 */
[----:B------:R-:W-:Y:S01]  /*6640*/  ULDC UR5, c[0x0][0x988] ;  /* 0x0002620000057ab9 */ /* 0x000fe20000000800 */
[----:B------:R-:W-:Y:S01]  /*6650*/  FMNMX.FTZ R0, R184, R4, !PT ;  /* 0x00000004b8007209 */ /* 0x000fe20007810000 */
[----:B------:R-:W-:Y:S01]  /*6660*/  UMOV UR38, UR7 ;  /* 0x0000000700267c82 */ /* 0x000fe20008000000 */
[----:B------:R-:W-:Y:S01]  /*6670*/  ISETP.LT.OR P4, PT, R187, 0xa, P4 ;  /* 0x0000000abb00780c */ /* 0x000fe20002781670 */
[----:B------:R-:W-:Y:S01]  /*6680*/  UMOV UR36, UR4 ;  /* 0x0000000400247c82 */ /* 0x000fe20008000000 */
[----:B------:R-:W-:Y:S02]  /*6690*/  FMNMX.FTZ R0, R185, R0, !PT ;  /* 0x00000000b9007209 */ /* 0x000fe40007810000 */
[----:B------:R-:W-:Y:S02]  /*66a0*/  FSEL R159, R159, -INF , !P4 ;  /* 0xff8000009f9f7808 */ /* 0x000fe40006000000 */
[----:B------:R-:W-:-:S02]  /*66b0*/  ISETP.GT.AND P4, PT, R186, 0x19, P2 ;  /* 0x00000019ba00780c */ /* 0x000fc40001784270 */
[----:B------:R-:W-:Y:S02]  /*66c0*/  FMNMX.FTZ R0, R156, R0, !PT ;  /* 0x000000009c007209 */ /* 0x000fe40007810000 */
[----:B------:R-:W-:Y:S02]  /*66d0*/  ISETP.LT.OR P4, PT, R187, 0x1a, P4 ;  /* 0x0000001abb00780c */ /* 0x000fe40002781670 */
[C---:B------:R-:W-:Y:S02]  /*66e0*/  ISETP.GT.AND P3, PT, R186.reuse, 0x1, P2 ;  /* 0x00000001ba00780c */ /* 0x040fe40001764270 */
[----:B------:R-:W-:Y:S02]  /*66f0*/  FSEL R167, R167, -INF , !P4 ;  /* 0xff800000a7a77808 */ /* 0x000fe40006000000 */
[----:B------:R-:W-:Y:S02]  /*6700*/  ISETP.GT.AND P4, PT, R186, RZ, P2 ;  /* 0x000000ffba00720c */ /* 0x000fe40001784270 */
[----:B------:R-:W-:-:S02]  /*6710*/  FMNMX.FTZ R0, R157, R0, !PT ;  /* 0x000000009d007209 */ /* 0x000fc40007810000 */
[C---:B------:R-:W-:Y:S02]  /*6720*/  ISETP.LT.OR P4, PT, R187.reuse, 0x1, P4 ;  /* 0x00000001bb00780c */ /* 0x040fe40002781670 */
[----:B------:R-:W-:Y:S02]  /*6730*/  ISETP.GT.AND P6, PT, R186, 0x8, P2 ;  /* 0x00000008ba00780c */ /* 0x000fe400017c4270 */
[C---:B------:R-:W-:Y:S02]  /*6740*/  ISETP.LT.OR P3, PT, R187.reuse, 0x2, P3 ;  /* 0x00000002bb00780c */ /* 0x040fe40001f61670 */
[----:B------:R-:W-:Y:S02]  /*6750*/  FSEL R154, R154, -INF , !P4 ;  /* 0xff8000009a9a7808 */ /* 0x000fe40006000000 */
[----:B------:R-:W-:Y:S02]  /*6760*/  FMNMX.FTZ R0, R160, R0, !PT ;  /* 0x00000000a0007209 */ /* 0x000fe40007810000 */
[----:B------:R-:W-:-:S02]  /*6770*/  ISETP.LT.OR P6, PT, R187, 0x9, P6 ;  /* 0x00000009bb00780c */ /* 0x000fc400037c1670 */
[----:B------:R-:W-:Y:S02]  /*6780*/  FSEL R155, R155, -INF , !P3 ;  /* 0xff8000009b9b7808 */ /* 0x000fe40005800000 */
[----:B------:R-:W-:Y:S02]  /*6790*/  FMNMX.FTZ R2, R154, R3, !PT ;  /* 0x000000039a027209 */ /* 0x000fe40007810000 */
[----:B------:R-:W-:Y:S02]  /*67a0*/  FMNMX.FTZ R0, R161, R0, !PT ;  /* 0x00000000a1007209 */ /* 0x000fe40007810000 */
[----:B------:R-:W-:Y:S02]  /*67b0*/  ISETP.GT.AND P5, PT, R186, 0x10, P2 ;  /* 0x00000010ba00780c */ /* 0x000fe400017a4270 */
[----:B------:R-:W-:Y:S02]  /*67c0*/  FSEL R158, R158, -INF , !P6 ;  /* 0xff8000009e9e7808 */ /* 0x000fe40007000000 */
[----:B------:R-:W-:-:S02]  /*67d0*/  FMNMX.FTZ R2, R155, R2, !PT ;  /* 0x000000029b027209 */ /* 0x000fc40007810000 */
[----:B------:R-:W-:Y:S02]  /*67e0*/  FMNMX.FTZ R0, R164, R0, !PT ;  /* 0x00000000a4007209 */ /* 0x000fe40007810000 */
[----:B------:R-:W-:Y:S02]  /*67f0*/  ISETP.GT.AND P3, PT, R186, 0x11, P2 ;  /* 0x00000011ba00780c */ /* 0x000fe40001764270 */
[----:B------:R-:W-:Y:S02]  /*6800*/  ISETP.LT.OR P5, PT, R187, 0x11, P5 ;  /* 0x00000011bb00780c */ /* 0x000fe40002fa1670 */
[----:B------:R-:W-:Y:S02]  /*6810*/  FMNMX.FTZ R2, R158, R2, !PT ;  /* 0x000000029e027209 */ /* 0x000fe40007810000 */
[----:B------:R-:W-:Y:S02]  /*6820*/  FMNMX.FTZ R0, R165, R0, !PT ;  /* 0x00000000a5007209 */ /* 0x000fe40007810000 */
[----:B------:R-:W-:-:S02]  /*6830*/  ISETP.GT.AND P6, PT, R186, 0x18, P2 ;  /* 0x00000018ba00780c */ /* 0x000fc400017c4270 */
[----:B------:R-:W-:Y:S02]  /*6840*/  ISETP.LT.OR P3, PT, R187, 0x12, P3 ;  /* 0x00000012bb00780c */ /* 0x000fe40001f61670 */
[----:B------:R-:W-:Y:S02]  /*6850*/  FSEL R162, R162, -INF , !P5 ;  /* 0xff800000a2a27808 */ /* 0x000fe40006800000 */
[----:B------:R-:W-:Y:S02]  /*6860*/  FMNMX.FTZ R2, R159, R2, !PT ;  /* 0x000000029f027209 */ /* 0x000fe40007810000 */
[----:B------:R-:W-:Y:S02]  /*6870*/  FMNMX.FTZ R0, R168, R0, !PT ;  /* 0x00000000a8007209 */ /* 0x000fe40007810000 */
[----:B------:R-:W-:Y:S02]  /*6880*/  ISETP.LT.OR P6, PT, R187, 0x19, P6 ;  /* 0x00000019bb00780c */ /* 0x000fe400037c1670 */
[----:B------:R-:W-:-:S02]  /*6890*/  FSEL R163, R163, -INF , !P3 ;  /* 0xff800000a3a37808 */ /* 0x000fc40005800000 */
[----:B------:R-:W-:Y:S02]  /*68a0*/  FMNMX.FTZ R2, R162, R2, !PT ;  /* 0x00000002a2027209 */ /* 0x000fe40007810000 */
[----:B------:R-:W-:Y:S02]  /*68b0*/  FMNMX.FTZ R0, R169, R0, !PT ;  /* 0x00000000a9007209 */ /* 0x000fe40007810000 */
[----:B------:R-:W-:Y:S02]  /*68c0*/  ISETP.GT.AND P5, PT, R186, 0x20, P2 ;  /* 0x00000020ba00780c */ /* 0x000fe400017a4270 */
[----:B------:R-:W-:Y:S02]  /*68d0*/  FSEL R166, R166, -INF , !P6 ;  /* 0xff800000a6a67808 */ /* 0x000fe40007000000 */
[----:B------:R-:W-:Y:S02]  /*68e0*/  FMNMX.FTZ R2, R163, R2, !PT ;  /* 0x00000002a3027209 */ /* 0x000fe40007810000 */
[----:B------:R-:W-:-:S02]  /*68f0*/  FMNMX.FTZ R0, R172, R0, !PT ;  /* 0x00000000ac007209 */ /* 0x000fc40007810000 */
[----:B------:R-:W-:Y:S02]  /*6900*/  ISETP.GT.AND P3, PT, R186, 0x21, P2 ;  /* 0x00000021ba00780c */ /* 0x000fe40001764270 */
[----:B------:R-:W-:Y:S02]  /*6910*/  ISETP.LT.OR P5, PT, R187, 0x21, P5 ;  /* 0x00000021bb00780c */ /* 0x000fe40002fa1670 */
[----:B------:R-:W-:Y:S02]  /*6920*/  FMNMX.FTZ R2, R166, R2, !PT ;  /* 0x00000002a6027209 */ /* 0x000fe40007810000 */
[----:B------:R-:W-:Y:S02]  /*6930*/  FMNMX.FTZ R0, R173, R0, !PT ;  /* 0x00000000ad007209 */ /* 0x000fe40007810000 */
[----:B------:R-:W-:Y:S02]  /*6940*/  ISETP.GT.AND P6, PT, R186, 0x28, P2 ;  /* 0x00000028ba00780c */ /* 0x000fe400017c4270 */
[----:B------:R-:W-:-:S02]  /*6950*/  FSEL R170, R170, -INF , !P5 ;  /* 0xff800000aaaa7808 */ /* 0x000fc40006800000 */
[----:B------:R-:W-:Y:S02]  /*6960*/  ISETP.LT.OR P3, PT, R187, 0x22, P3 ;  /* 0x00000022bb00780c */ /* 0x000fe40001f61670 */
[----:B------:R-:W-:Y:S02]  /*6970*/  FMNMX.FTZ R2, R167, R2, !PT ;  /* 0x00000002a7027209 */ /* 0x000fe40007810000 */
[----:B------:R-:W-:Y:S02]  /*6980*/  FMNMX.FTZ R0, R176, R0, !PT ;  /* 0x00000000b0007209 */ /* 0x000fe40007810000 */
[----:B------:R-:W-:Y:S02]  /*6990*/  ISETP.GT.AND P5, PT, R186, 0x29, P2 ;  /* 0x00000029ba00780c */ /* 0x000fe400017a4270 */
[----:B------:R-:W-:Y:S02]  /*69a0*/  ISETP.LT.OR P6, PT, R187, 0x29, P6 ;  /* 0x00000029bb00780c */ /* 0x000fe400037c1670 */
[----:B------:R-:W-:-:S02]  /*69b0*/  FSEL R171, R171, -INF , !P3 ;  /* 0xff800000abab7808 */ /* 0x000fc40005800000 */
[----:B------:R-:W-:Y:S02]  /*69c0*/  FMNMX.FTZ R2, R170, R2, !PT ;  /* 0x00000002aa027209 */ /* 0x000fe40007810000 */
[----:B------:R-:W-:Y:S02]  /*69d0*/  FMNMX.FTZ R0, R177, R0, !PT ;  /* 0x00000000b1007209 */ /* 0x000fe40007810000 */
[----:B------:R-:W-:Y:S02]  /*69e0*/  ISETP.GT.AND P3, PT, R186, 0x30, P2 ;  /* 0x00000030ba00780c */ /* 0x000fe40001764270 */
[----:B------:R-:W-:Y:S02]  /*69f0*/  FSEL R174, R174, -INF , !P6 ;  /* 0xff800000aeae7808 */ /* 0x000fe40007000000 */
[----:B------:R-:W-:Y:S02]  /*6a00*/  ISETP.LT.OR P5, PT, R187, 0x2a, P5 ;  /* 0x0000002abb00780c */ /* 0x000fe40002fa1670 */
[----:B------:R-:W-:-:S02]  /*6a10*/  FMNMX.FTZ R2, R171, R2, !PT ;  /* 0x00000002ab027209 */ /* 0x000fc40007810000 */
[----:B------:R-:W-:Y:S02]  /*6a20*/  FMNMX.FTZ R0, R180, R0, !PT ;  /* 0x00000000b4007209 */ /* 0x000fe40007810000 */
[----:B------:R-:W-:Y:S02]  /*6a30*/  ISETP.GT.AND P4, PT, R186, 0x31, P2 ;  /* 0x00000031ba00780c */ /* 0x000fe40001784270 */
[----:B------:R-:W-:Y:S02]  /*6a40*/  ISETP.LT.OR P3, PT, R187, 0x31, P3 ;  /* 0x00000031bb00780c */ /* 0x000fe40001f61670 */
[----:B------:R-:W-:Y:S02]  /*6a50*/  FSEL R175, R175, -INF , !P5 ;  /* 0xff800000afaf7808 */ /* 0x000fe40006800000 */
[----:B------:R-:W-:Y:S02]  /*6a60*/  FMNMX.FTZ R2, R174, R2, !PT ;  /* 0x00000002ae027209 */ /* 0x000fe40007810000 */
[----:B------:R-:W-:-:S02]  /*6a70*/  FMNMX.FTZ R21, R181, R0, !PT ;  /* 0x00000000b5157209 */ /* 0x000fc40007810000 */
[----:B------:R-:W-:Y:S02]  /*6a80*/  ISETP.GT.AND P6, PT, R186, 0x38, P2 ;  /* 0x00000038ba00780c */ /* 0x000fe400017c4270 */
[----:B------:R-:W-:Y:S01]  /*6a90*/  ISETP.LT.OR P4, PT, R187, 0x32, P4 ;  /* 0x00000032bb00780c */ /* 0x000fe20002781670 */
[----:B------:R-:W0:Y:S01]  /*6aa0*/  SHFL.BFLY PT, R0, R21, 0x2, 0x1f ;  /* 0x0c401f0015007f89 */ /* 0x000e2200000e0000 */
[----:B------:R-:W-:Y:S02]  /*6ab0*/  FSEL R178, R178, -INF , !P3 ;  /* 0xff800000b2b27808 */ /* 0x000fe40005800000 */
[----:B------:R-:W-:Y:S02]  /*6ac0*/  FMNMX.FTZ R2, R175, R2, !PT ;  /* 0x00000002af027209 */ /* 0x000fe40007810000 */
[----:B------:R-:W-:Y:S02]  /*6ad0*/  ISETP.GT.AND P2, PT, R186, 0x39, P2 ;  /* 0x00000039ba00780c */ /* 0x000fe40001744270 */
[----:B------:R-:W-:-:S02]  /*6ae0*/  ISETP.LT.OR P6, PT, R187, 0x39, P6 ;  /* 0x00000039bb00780c */ /* 0x000fc400037c1670 */
[----:B------:R-:W-:Y:S02]  /*6af0*/  FSEL R179, R179, -INF , !P4 ;  /* 0xff800000b3b37808 */ /* 0x000fe40006000000 */
[----:B------:R-:W-:Y:S02]  /*6b00*/  FMNMX.FTZ R2, R178, R2, !PT ;  /* 0x00000002b2027209 */ /* 0x000fe40007810000 */
[----:B------:R-:W-:Y:S02]  /*6b10*/  ISETP.LT.OR P2, PT, R187, 0x3a, P2 ;  /* 0x0000003abb00780c */ /* 0x000fe40001741670 */
[----:B------:R-:W-:Y:S02]  /*6b20*/  FSEL R182, R182, -INF , !P6 ;  /* 0xff800000b6b67808 */ /* 0x000fe40007000000 */
[----:B------:R-:W-:Y:S02]  /*6b30*/  FMNMX.FTZ R2, R179, R2, !PT ;  /* 0x00000002b3027209 */ /* 0x000fe40007810000 */
[----:B------:R-:W-:-:S02]  /*6b40*/  FSEL R183, R183, -INF , !P2 ;  /* 0xff800000b7b77808 */ /* 0x000fc40005000000 */
[----:B------:R-:W-:Y:S02]  /*6b50*/  FMNMX.FTZ R2, R182, R2, !PT ;  /* 0x00000002b6027209 */ /* 0x000fe40007810000 */
[----:B0-----:R-:W-:Y:S02]  /*6b60*/  FMNMX.FTZ R21, R21, R0, !PT ;  /* 0x0000000015157209 */ /* 0x001fe40007810000 */
[----:B------:R-:W-:-:S03]  /*6b70*/  FMNMX.FTZ R2, R183, R2, !PT ;  /* 0x00000002b7027209 */ /* 0x000fc60007810000 */
[----:B------:R-:W0:Y:S04]  /*6b80*/  SHFL.BFLY PT, R0, R21, 0x1, 0x1f ;  /* 0x0c201f0015007f89 */ /* 0x000e2800000e0000 */
[----:B------:R-:W1:Y:S01]  /*6b90*/  SHFL.BFLY PT, R153, R2, 0x2, 0x1f ;  /* 0x0c401f0002997f89 */ /* 0x000e6200000e0000 */
[----:B0-----:R-:W-:Y:S02]  /*6ba0*/  FMNMX.FTZ R21, R21, R0, !PT ;  /* 0x0000000015157209 */ /* 0x001fe40007810000 */
[----:B-1----:R-:W-:-:S03]  /*6bb0*/  FMNMX.FTZ R153, R2, R153, !PT ;  /* 0x0000009902997209 */ /* 0x002fc60007810000 */
[C---:B------:R-:W-:Y:S01]  /*6bc0*/  FMUL.FTZ R0, R21.reuse, UR5 ;  /* 0x0000000515007c20 */ /* 0x040fe20008410000 */
[----:B------:R-:W-:Y:S01]  /*6bd0*/  FSETP.NEU.FTZ.AND P5, PT, R21, -INF , PT ;  /* 0xff8000001500780b */ /* 0x000fe20003fbd000 */
[----:B------:R-:W0:Y:S03]  /*6be0*/  SHFL.BFLY PT, R2, R153, 0x1, 0x1f ;  /* 0x0c201f0099027f89 */ /* 0x000e2600000e0000 */
[----:B------:R-:W-:-:S05]  /*6bf0*/  FSEL R0, R0, RZ, P5 ;  /* 0x000000ff00007208 */ /* 0x000fca0002800000 */
        /* <DEDUP_REMOVED lines=17> */
[----:B0-----:R-:W-:-:S02]  /*6d10*/  FMNMX.FTZ R153, R153, R2, !PT ;  /* 0x0000000299997209 */ /* 0x001fc40007810000 */
[----:B------:R-:W-:Y:S02]  /*6d20*/  FSEL R2, R21, RZ, P5 ;  /* 0x000000ff15027208 */ /* 0x000fe40002800000 */
[----:B------:R-:W-:-:S03]  /*6d30*/  FSETP.NEU.FTZ.AND P2, PT, R153, -INF , PT ;  /* 0xff8000009900780b */ /* 0x000fc60003f5d000 */
[----:B------:R-:W-:Y:S01]  /*6d40*/  MUFU.EX2 R152, R152 ;  /* 0x0000009800987308 */ /* 0x000fe20000000800 */
[----:B------:R-:W-:-:S04]  /*6d50*/  FADD.FTZ R2, -R2, R4 ;  /* 0x0000000402027221 */ /* 0x000fc80000010100 */
[----:B------:R-:W-:-:S03]  /*6d60*/  FMUL.FTZ R2, R2, UR5 ;  /* 0x0000000502027c20 */ /* 0x000fc60008410000 */
[----:B------:R0:W-:Y:S08]  /*6d70*/  MUFU.EX2 R4, R0 ;  /* 0x0000000000047308 */ /* 0x0001f00000000800 */
[----:B------:R-:W1:Y:S01]  /*6d80*/  MUFU.EX2 R2, R2 ;  /* 0x0000000200027308 */ /* 0x000e620000000800 */
[----:B0-----:R-:W-:-:S05]  /*6d90*/  FMUL.FTZ R0, R153, UR5 ;  /* 0x0000000599007c20 */ /* 0x001fca0008410000 */
[----:B------:R-:W-:Y:S02]  /*6da0*/  FSEL R0, R0, RZ, P2 ;  /* 0x000000ff00007208 */ /* 0x000fe40001000000 */
[----:B------:R-:W0:Y:S03]  /*6db0*/  MUFU.EX2 R198, R198 ;  /* 0x000000c600c67308 */ /* 0x000e260000000800 */
[--C-:B------:R-:W-:Y:S01]  /*6dc0*/  FFMA.FTZ R197, R154, UR5, -R0.reuse ;  /* 0x000000059ac57c23 */ /* 0x100fe20008010800 */
[--C-:B------:R-:W-:Y:S01]  /*6dd0*/  FFMA.FTZ R154, R155, UR5, -R0.reuse ;  /* 0x000000059b9a7c23 */ /* 0x100fe20008010800 */
[--C-:B------:R-:W-:Y:S01]  /*6de0*/  FFMA.FTZ R155, R159, UR5, -R0.reuse ;  /* 0x000000059f9b7c23 */ /* 0x100fe20008010800 */
[----:B------:R-:W-:Y:S01]  /*6df0*/  FSEL R159, R153, RZ, P2 ;  /* 0x000000ff999f7208 */ /* 0x000fe20001000000 */
[--C-:B------:R-:W-:Y:S01]  /*6e00*/  FFMA.FTZ R199, R158, UR5, -R0.reuse ;  /* 0x000000059ec77c23 */ /* 0x100fe20008010800 */
[--C-:B------:R-:W-:Y:S01]  /*6e10*/  FFMA.FTZ R193, R162, UR5, -R0.reuse ;  /* 0x00000005a2c17c23 */ /* 0x100fe20008010800 */
[--C-:B------:R-:W-:Y:S01]  /*6e20*/  FFMA.FTZ R163, R163, UR5, -R0.reuse ;  /* 0x00000005a3a37c23 */ /* 0x100fe20008010800 */
[--C-:B------:R-:W-:Y:S01]  /*6e30*/  FFMA.FTZ R195, R166, UR5, -R0.reuse ;  /* 0x00000005a6c37c23 */ /* 0x100fe20008010800 */
[----:B------:R-:W-:Y:S01]  /*6e40*/  FADD.FTZ R159, -R159, R3 ;  /* 0x000000039f9f7221 */ /* 0x000fe20000010100 */
[--C-:B------:R-:W-:Y:S01]  /*6e50*/  FFMA.FTZ R3, R167, UR5, -R0.reuse ;  /* 0x00000005a7037c23 */ /* 0x100fe20008010800 */
[--C-:B------:R-:W-:Y:S01]  /*6e60*/  FFMA.FTZ R170, R170, UR5, -R0.reuse ;  /* 0x00000005aaaa7c23 */ /* 0x100fe20008010800 */
[--C-:B------:R-:W-:Y:S01]  /*6e70*/  FFMA.FTZ R171, R171, UR5, -R0.reuse ;  /* 0x00000005abab7c23 */ /* 0x100fe20008010800 */
[----:B------:R-:W-:Y:S01]  /*6e80*/  FMUL.FTZ R159, R159, UR5 ;  /* 0x000000059f9f7c20 */ /* 0x000fe20008410000 */
[--C-:B------:R-:W-:Y:S01]  /*6e90*/  FFMA.FTZ R174, R174, UR5, -R0.reuse ;  /* 0x00000005aeae7c23 */ /* 0x100fe20008010800 */
[--C-:B------:R-:W-:Y:S01]  /*6ea0*/  FFMA.FTZ R175, R175, UR5, -R0.reuse ;  /* 0x00000005afaf7c23 */ /* 0x100fe20008010800 */
[--C-:B------:R-:W-:Y:S01]  /*6eb0*/  FFMA.FTZ R178, R178, UR5, -R0.reuse ;  /* 0x00000005b2b27c23 */ /* 0x100fe20008010800 */
[--C-:B------:R-:W-:Y:S01]  /*6ec0*/  FFMA.FTZ R179, R179, UR5, -R0.reuse ;  /* 0x00000005b3b37c23 */ /* 0x100fe20008010800 */
[--C-:B------:R-:W-:Y:S01]  /*6ed0*/  FFMA.FTZ R182, R182, UR5, -R0.reuse ;  /* 0x00000005b6b67c23 */ /* 0x100fe20008010800 */
[----:B------:R-:W-:Y:S01]  /*6ee0*/  FFMA.FTZ R183, R183, UR5, -R0 ;  /* 0x00000005b7b77c23 */ /* 0x000fe20008010800 */
[----:B------:R-:W-:Y:S01]  /*6ef0*/  MUFU.EX2 R197, R197 ;  /* 0x000000c500c57308 */ /* 0x000fe20000000800 */
[----:B------:R-:W-:-:S02]  /*6f00*/  IMAD.U32 R158, RZ, RZ, UR10 ;  /* 0x0000000aff9e7e24 */ /* 0x000fc4000f8e00ff */
[----:B-1----:R-:W-:Y:S01]  /*6f10*/  FFMA.FTZ R17, R2, R17, R196 ;  /* 0x0000001102117223 */ /* 0x002fe200000100c4 */
[C---:B------:R-:W-:Y:S01]  /*6f20*/  ISETP.GT.AND P2, PT, R20.reuse, UR58, PT ;  /* 0x0000003a14007c0c */ /* 0x040fe2000bf44270 */
[----:B------:R-:W-:Y:S01]  /*6f30*/  VIADD R20, R20, 0xffffffff ;  /* 0xffffffff14147836 */ /* 0x000fe20000000000 */
[----:B------:R-:W-:Y:S01]  /*6f40*/  F2FP.F16.F32.PACK_AB R196, R152, R196 ;  /* 0x000000c498c4723e */ /* 0x000fe200000000ff */
[----:B------:R-:W-:Y:S02]  /*6f50*/  @!P1 VIADD R158, R158, 0x30860 ;  /* 0x000308609e9e9836 */ /* 0x000fe40000000000 */
[----:B------:R-:W-:Y:S01]  /*6f60*/  FADD.FTZ R17, R152, R17 ;  /* 0x0000001198117221 */ /* 0x000fe20000010000 */
[----:B------:R-:W1:Y:S02]  /*6f70*/  MUFU.EX2 R0, R159 ;  /* 0x0000009f00007308 */ /* 0x000e640000000800 */
[----:B------:R-:W-:Y:S01]  /*6f80*/  @!P1 PRMT R158, RZ, 0x654, R158 ;  /* 0x00000654ff9e9816 */ /* 0x000fe2000000009e */
[----:B0-----:R-:W-:-:S03]  /*6f90*/  FADD.FTZ R17, R198, R17 ;  /* 0x00000011c6117221 */ /* 0x001fc60000010000 */
[----:B------:R0:W-:Y:S02]  /*6fa0*/  @!P1 SYNCS.ARRIVE.TRANS64.RED.A1T0 RZ, [R158+URZ], RZ ;  /* 0x000000ff9eff99a7 */ /* 0x0001e4000810043f */
[----:B------:R-:W2:Y:S08]  /*6fb0*/  MUFU.EX2 R154, R154 ;  /* 0x0000009a009a7308 */ /* 0x000eb00000000800 */
[----:B------:R-:W3:Y:S01]  /*6fc0*/  MUFU.EX2 R156, R156 ;  /* 0x0000009c009c7308 */ /* 0x000ee20000000800 */
[----:B-1----:R-:W-:-:S07]  /*6fd0*/  FFMA.FTZ R5, R0, R5, R197 ;  /* 0x0000000500057223 */ /* 0x002fce00000100c5 */
        /* <DEDUP_REMOVED lines=16> */
[----:B0-----:R-:W0:Y:S01]  /*70e0*/  MUFU.EX2 R158, R163 ;  /* 0x000000a3009e7308 */ /* 0x001e220000000800 */
[----:B--2---:R-:W-:-:S07]  /*70f0*/  FADD.FTZ R5, R193, R5 ;  /* 0x00000005c1057221 */ /* 0x004fce0000010000 */
[----:B------:R-:W1:Y:S01]  /*7100*/  MUFU.EX2 R160, R160 ;  /* 0x000000a000a07308 */ /* 0x000e620000000800 */
[----:B---3--:R-:W-:-:S07]  /*7110*/  FADD.FTZ R17, R194, R17 ;  /* 0x00000011c2117221 */ /* 0x008fce0000010000 */
        /* <DEDUP_REMOVED lines=12> */
[----:B------:R-:W-:Y:S01]  /*71e0*/  F2FP.F16.F32.PACK_AB R195, R3, R195 ;  /* 0x000000c303c3723e */ /* 0x000fe200000000ff */
[----:B------:R-:W-:-:S05]  /*71f0*/  IMAD.MOV.U32 R3, RZ, RZ, R153 ;  /* 0x000000ffff037224 */ /* 0x000fca00078e0099 */
[----:B------:R-:W1:Y:S01]  /*7200*/  MUFU.EX2 R190, R190 ;  /* 0x000000be00be7308 */ /* 0x000e620000000800 */
[C---:B--2---:R-:W-:Y:S01]  /*7210*/  FADD.FTZ R17, R161.reuse, R17 ;  /* 0x00000011a1117221 */ /* 0x044fe20000010000 */
[----:B------:R-:W-:-:S06]  /*7220*/  F2FP.F16.F32.PACK_AB R188, R161, R188 ;  /* 0x000000bca1bc723e */ /* 0x000fcc00000000ff */
[----:B------:R-:W2:Y:S01]  /*7230*/  MUFU.EX2 R171, R171 ;  /* 0x000000ab00ab7308 */ /* 0x000ea20000000800 */
[----:B0-----:R-:W-:-:S07]  /*7240*/  FADD.FTZ R5, R170, R5 ;  /* 0x00000005aa057221 */ /* 0x001fce0000010000 */
[----:B------:R-:W0:Y:S01]  /*7250*/  MUFU.EX2 R164, R164 ;  /* 0x000000a400a47308 */ /* 0x000e220000000800 */
[----:B-1----:R-:W-:-:S07]  /*7260*/  FADD.FTZ R17, R190, R17 ;  /* 0x00000011be117221 */ /* 0x002fce0000010000 */
[----:B------:R-:W1:Y:S01]  /*7270*/  MUFU.EX2 R174, R174 ;  /* 0x000000ae00ae7308 */ /* 0x000e620000000800 */
[C---:B--2---:R-:W-:Y:S01]  /*7280*/  FADD.FTZ R5, R171.reuse, R5 ;  /* 0x00000005ab057221 */ /* 0x044fe20000010000 */
[----:B------:R-:W-:-:S06]  /*7290*/  F2FP.F16.F32.PACK_AB R189, R171, R170 ;  /* 0x000000aaabbd723e */ /* 0x000fcc00000000ff */
[----:B------:R-:W2:Y:S01]  /*72a0*/  MUFU.EX2 R184, R184 ;  /* 0x000000b800b87308 */ /* 0x000ea20000000800 */
[C---:B0-----:R-:W-:Y:S01]  /*72b0*/  FADD.FTZ R17, R164.reuse, R17 ;  /* 0x00000011a4117221 */ /* 0x041fe20000010000 */
[----:B------:R-:W-:-:S06]  /*72c0*/  F2FP.F16.F32.PACK_AB R190, R164, R190 ;  /* 0x000000bea4be723e */ /* 0x000fcc00000000ff */
[----:B------:R-:W0:Y:S01]  /*72d0*/  MUFU.EX2 R175, R175 ;  /* 0x000000af00af7308 */ /* 0x000e220000000800 */
[----:B-1----:R-:W-:-:S07]  /*72e0*/  FADD.FTZ R5, R174, R5 ;  /* 0x00000005ae057221 */ /* 0x002fce0000010000 */
        /* <DEDUP_REMOVED lines=11> */
[----:B0-----:R-:W-:Y:S01]  /*73a0*/  FADD.FTZ R17, R186, R17 ;  /* 0x00000011ba117221 */ /* 0x001fe20000010000 */
[----:B------:R-:W-:-:S03]  /*73b0*/  F2FP.F16.F32.PACK_AB R186, R4, R186 ;  /* 0x000000ba04ba723e */ /* 0x000fc600000000ff */
[----:B------:R-:W-:-:S03]  /*73c0*/  FADD.FTZ R17, R4, R17 ;  /* 0x0000001104117221 */ /* 0x000fc60000010000 */
[----:B------:R-:W0:Y:S01]  /*73d0*/  MUFU.EX2 R183, R183 ;  /* 0x000000b700b77308 */ /* 0x000e220000000800 */
[C---:B-1----:R-:W-:Y:S01]  /*73e0*/  FADD.FTZ R5, R179.reuse, R5 ;  /* 0x00000005b3057221 */ /* 0x042fe20000010000 */
[----:B------:R-:W-:-:S03]  /*73f0*/  F2FP.F16.F32.PACK_AB R185, R179, R178 ;  /* 0x000000b2b3b9723e */ /* 0x000fc600000000ff */
[----:B--2---:R-:W-:-:S04]  /*7400*/  FADD.FTZ R4, R182, R5 ;  /* 0x00000005b6047221 */ /* 0x004fc80000010000 */
[C---:B0-----:R-:W-:Y:S01]  /*7410*/  FADD.FTZ R5, R183.reuse, R4 ;  /* 0x00000004b7057221 */ /* 0x041fe20000010000 */
[----:B------:R-:W-:Y:S01]  /*7420*/  F2FP.F16.F32.PACK_AB R187, R183, R182 ;  /* 0x000000b6b7bb723e */ /* 0x000fe200000000ff */
[----:B------:R-:W-:Y:S01]  /*7430*/  IMAD.MOV.U32 R4, RZ, RZ, R21 ;  /* 0x000000ffff047224 */ /* 0x000fe200078e0015 */
[----:B------:R-:W-:Y:S06]  /*7440*/  @P2 BRA `(.L_x_1246) ;  /* 0xffffffd8002c2947 */ /* 0x000fec000383ffff */
[----:B------:R-:W-:Y:S01]  /*7450*/  IMAD.MOV.U32 R3, RZ, RZ, R153 ;  /* 0x000000ffff037224 */ /* 0x000fe200078e0099 */
[----:B------:R-:W-:Y:S01]  /*7460*/  UMOV UR36, UR4 ;  /* 0x0000000400247c82 */ /* 0x000fe20008000000 */
[----:B------:R-:W-:Y:S01]  /*7470*/  IMAD.MOV.U32 R4, RZ, RZ, R21 ;  /* 0x000000ffff047224 */ /* 0x000fe200078e0015 */
[----:B------:R-:W-:-:S06]  /*7480*/  UMOV UR38, UR7 ;  /* 0x0000000700267c82 */ /* 0x000fcc0008000000 */
.L_x_1229:
[----:B------:R-:W-:Y:S01]  /*7490*/  ULDC UR4, c[0x0][0x448] ;  /* 0x0001120000047ab9 */ /* 0x000fe20000000800 */
[----:B------:R-:W-:Y:S02]  /*74a0*/  UIADD3 UR11, UR61, 0x7f, URZ ;  /* 0x0000007f3d0b7890 */ /* 0x000fe4000fffe03f */
[----:B------:R-:W-:Y:S02]  /*74b0*/  UISETP.NE.AND UP0, UPT, UR4, 0x1, UPT ;  /* 0x000000010400788c */ /* 0x000fe4000bf05270 */
[----:B------:R-:W-:Y:S01]  /*74c0*/  UIADD3 UR10, UR60, 0x1, -UR39 ;  /* 0x000000013c0a7890 */ /* 0x000fe2000fffe827 */
[----:B------:R-:W-:Y:S02]  /*74d0*/  ULDC UR4, c[0x0][0x9e4] ;  /* 0x0002790000047ab9 */ /* 0x000fe40000000800 */
[----:B------:R-:W-:-:S06]  /*74e0*/  UISETP.GE.AND UP1, UPT, UR4, 0x1, UPT ;  /* 0x000000010400788c */ /* 0x000fcc000bf26270 */
[----:B------:R-:W-:Y:S01]  /*74f0*/  @UP0 ULDC UR6, c[0x0][0x44c] ;  /* 0x0001130000060ab9 */ /* 0x000fe20000000800 */
[----:B------:R-:W-:Y:S01]  /*7500*/  PLOP3.LUT P5, PT, PT, PT, UP1, 0x80, 0x0 ;  /* 0x000000000000781c */ /* 0x000fe20003faf018 */
[----:B------:R-:W-:Y:S01]  /*7510*/  UIMAD.WIDE.U32 UR6, UR11, UR6, URZ ;  /* 0x000000060b0672a5 */ /* 0x000fe2000f8e003f */
[----:B------:R-:W-:-:S03]  /*7520*/  @UP0 ULDC UR14, c[0x0][0x450] ;  /* 0x00011400000e0ab9 */ /* 0x000fc60000000800 */
[----:B------:R-:W-:-:S04]  /*7530*/  @UP0 USHF.R.U32.HI UR11, URZ, UR14, UR7 ;  /* 0x0000000e3f0b0299 */ /* 0x000fc80008011607 */
[----:B------:R-:W-:-:S04]  /*7540*/  UIADD3 UR10, UR10, UR11, URZ ;  /* 0x0000000b0a0a7290 */ /* 0x000fc8000fffe03f */
[----:B------:R-:W-:Y:S01]  /*7550*/  UIADD3 UR18, UR10, -UR18, URZ ;  /* 0x800000120a127290 */ /* 0x000fe2000fffe03f */
[----:B------:R-:W-:Y:S11]  /*7560*/  @!P5 BRA `(.L_x_1247) ;  /* 0x000000000048d947 */ /* 0x000ff60003800000 */
        /* <DEDUP_REMOVED lines=11> */
.L_x_1248:
[----:B------:R-:W-:-:S11]  /*7620*/  UISETP.NE.AND UP1, UPT, UR4, 0x1, UPT ;  /* 0x000000010400788c */ /* 0x000fd6000bf25270 */
[----:B------:R-:W-:Y:S02]  /*7630*/  @UP1 ULDC.64 UR6, c[0x0][0x9e8] ;  /* 0x00027a0000061ab9 */ /* 0x000fe40000000a00 */
[----:B------:R-:W-:-:S04]  /*7640*/  UIMAD.WIDE.U32 UR10, UR14, UR6, URZ ;  /* 0x000000060e0a72a5 */ /* 0x000fc8000f8e003f */
[----:B------:R-:W-:-:S12]  /*7650*/  @UP1 USHF.R.U32.HI UR14, URZ, UR7, UR11 ;  /* 0x000000073f0e1299 */ /* 0x000fd8000801160b */
.L_x_1249:
[----:B------:R-:W-:-:S04]  /*7660*/  UIMAD UR4, UR14, UR4, URZ ;  /* 0x000000040e0472a4 */ /* 0x000fc8000f8e023f */
[----:B------:R-:W-:-:S04]  /*7670*/  UISETP.LT.AND UP1, UPT, UR18, UR4, UPT ;  /* 0x000000041200728c */ /* 0x000fc8000bf21270 */
[----:B------:R-:W-:-:S12]  /*7680*/  USEL UR18, UR18, UR4, !UP1 ;  /* 0x0000000412127287 */ /* 0x000fd8000c800000 */
.L_x_1247:
[----:B------:R-:W-:Y:S01]  /*7690*/  UIADD3 UR18, UR18, 0x3f, URZ ;  /* 0x0000003f12127890 */ /* 0x000fe2000fffe03f */
[----:B------:R-:W-:-:S03]  /*76a0*/  R2UR UR6, R22 ;  /* 0x00000000160672ca */ /* 0x000fc600000e0000 */
[----:B------:R-:W-:-:S04]  /*76b0*/  USHF.R.S32.HI UR4, URZ, 0x1f, UR18 ;  /* 0x0000001f3f047899 */ /* 0x000fc80008011412 */
[----:B------:R-:W-:-:S04]  /*76c0*/  ULEA.HI UR4, UR4, UR18, URZ, 0x6 ;  /* 0x0000001204047291 */ /* 0x000fc8000f8f303f */
[----:B------:R-:W-:-:S04]  /*76d0*/  USHF.R.S32.HI UR4, URZ, 0x6, UR4 ;  /* 0x000000063f047899 */ /* 0x000fc80008011404 */
[----:B------:R-:W-:-:S04]  /*76e0*/  UISETP.LT.AND UP1, UPT, UR6, UR4, UPT ;  /* 0x000000040600728c */ /* 0x000fc8000bf21270 */
[----:B------:R-:W-:-:S06]  /*76f0*/  USEL UR58, UR6, UR4, !UP1 ;  /* 0x00000004063a7287 */ /* 0x000fcc000c800000 */
[----:B------:R-:W-:-:S13]  /*7700*/  ISETP.GE.AND P2, PT, R20, UR58, PT ;  /* 0x0000003a14007c0c */ /* 0x000fda000bf46270 */
[----:B------:R-:W-:Y:S05]  /*7710*/  @!P2 BRA `(.L_x_1250) ;  /* 0x0000001c0024a947 */ /* 0x000fea0003800000 */
[----:B------:R-:W-:Y:S01]  /*7720*/  IMAD.MOV.U32 R230, RZ, RZ, R3 ;  /* 0x000000ffffe67224 */ /* 0x000fe200078e0003 */
[----:B------:R-:W-:Y:S01]  /*7730*/  UMOV UR6, UR38 ;  /* 0x0000002600067c82 */ /* 0x000fe20008000000 */
[----:B------:R-:W-:Y:S01]  /*7740*/  IMAD.MOV.U32 R21, RZ, RZ, R4 ;  /* 0x000000ffff157224 */ /* 0x000fe200078e0004 */
[----:B------:R-:W-:Y:S01]  /*7750*/  UMOV UR4, UR36 ;  /* 0x0000002400047c82 */ /* 0x000fe20008000000 */
[----:B------:R-:W-:-:S05]  /*7760*/  ULDC UR59, c[0x0][0x988] ;  /* 0x00026200003b7ab9 */ /* 0x000fca0000000800 */
.L_x_1259:
[----:B------:R-:W-:-:S04]  /*7770*/  UIADD3 UR7, UR4, 0x1, URZ ;  /* 0x0000000104077890 */ /* 0x000fc8000fffe03f */
[----:B------:R-:W-:-:S04]  /*7780*/  UISETP.NE.AND UP1, UPT, UR7, 0x2, UPT ;  /* 0x000000020700788c */ /* 0x000fc8000bf25270 */
[----:B------:R-:W-:Y:S02]  /*7790*/  USEL UR7, UR7, URZ, UP1 ;  /* 0x0000003f07077287 */ /* 0x000fe40008800000 */
[----:B------:R-:W-:-:S04]  /*77a0*/  USEL UR38, URZ, 0x1, UP1 ;  /* 0x000000013f267887 */ /* 0x000fc80008800000 */
[----:B------:R-:W-:Y:S01]  /*77b0*/  ULOP3.LUT UR38, UR6, UR38, URZ, 0x3c, !UPT ;  /* 0x0000002606267292 */ /* 0x000fe2000f8e3c3f */
[----:B------:R-:W-:Y:S01]  /*77c0*/  UMOV UR36, UR7 ;  /* 0x0000000700247c82 */ /* 0x000fe20008000000 */
[----:B------:R-:W-:Y:S10]  /*77d0*/  @!P0 BRA `(.L_x_1251) ;  /* 0x0000000000048947 */ /* 0x000ff40003800000 */
[----:B------:R-:W-:Y:S01]  /*77e0*/  BPT.TRAP 0x1 ;  /* 0x000000040000795c */ /* 0x000fe20000300000 */
.L_x_1251:
[----:B------:R-:W-:Y:S01]  /*77f0*/  ULEA UR5, UR36, UR37, 0x3 ;  /* 0x0000002524057291 */ /* 0x000fe2000f8e183f */
[----:B------:R-:W-:-:S05]  /*7800*/  IMAD.U32 R3, RZ, RZ, UR38 ;  /* 0x00000026ff037e24 */ /* 0x000fca000f8e00ff */
[----:B------:R-:W-:-:S04]  /*7810*/  SHF.L.U32 R3, R3, 0x1f, RZ ;  /* 0x0000001f03037819 */ /* 0x000fc800000006ff */
[----:B------:R0:W1:Y:S01]  /*7820*/  SYNCS.PHASECHK.TRANS64.TRYWAIT P2, [UR5+0x30830], R3 ;  /* 0x03083003ff0075a7 */ /* 0x0000620008040145 */
[----:B------:R-:W-:Y:S05]  /*7830*/  @!P0 BRA `(.L_x_1252) ;  /* 0x0000000000048947 */ /* 0x000fea0003800000 */
[----:B------:R-:W-:Y:S01]  /*7840*/  BPT.TRAP 0x1 ;  /* 0x000000040000795c */ /* 0x000fe20000300000 */
.L_x_1252:
[-C--:B------:R-:W-:Y:S01]  /*7850*/  FMUL.FTZ R24, R24, R2.reuse ;  /* 0x0000000218187220 */ /* 0x080fe20000410000 */
[----:B------:R-:W-:Y:S01]  /*7860*/  FMUL.FTZ R25, R25, R2 ;  /* 0x0000000219197220 */ /* 0x000fe20000410000 */
[----:B-1----:R-:W-:Y:S06]  /*7870*/  @P2 BRA `(.L_x_1253) ;  /* 0x0000000000082947 */ /* 0x002fec0003800000 */
[----:B------:R-:W1:Y:S02]  /*7880*/  SYNCS.PHASECHK.TRANS64.TRYWAIT P2, [UR5+0x30830], R3 ;  /* 0x03083003ff0075a7 */ /* 0x000e640008040145 */
[----:B-1----:R-:W-:Y:S05]  /*7890*/  @!P2 BRA `(.L_x_1254) ;  /* 0x000001240038a947 */ /* 0x002fea0003800000 */
.L_x_1253:
        /* <DEDUP_REMOVED lines=222> */
.L_x_1255:
[----:B------:R-:W-:Y:S01]  /*8680*/  ULEA UR14, UR4, UR37, 0x3 ;  /* 0x00000025040e7291 */ /* 0x000fe2000f8e183f */
[----:B------:R-:W-:-:S05]  /*8690*/  IMAD.U32 R0, RZ, RZ, UR6 ;  /* 0x00000006ff007e24 */ /* 0x000fca000f8e00ff */
[----:B------:R-:W-:-:S04]  /*86a0*/  SHF.L.U32 R0, R0, 0x1f, RZ ;  /* 0x0000001f00007819 */ /* 0x000fc800000006ff */
[----:B------:R2:W3:Y:S01]  /*86b0*/  SYNCS.PHASECHK.TRANS64.TRYWAIT P2, [UR14+0x30850], R0 ;  /* 0x03085000ff0075a7 */ /* 0x0004e2000804014e */
[----:B------:R-:W-:Y:S05]  /*86c0*/  @!P0 BRA `(.L_x_1256) ;  /* 0x0000000000048947 */ /* 0x000fea0003800000 */
[----:B------:R-:W-:Y:S01]  /*86d0*/  BPT.TRAP 0x1 ;  /* 0x000000040000795c */ /* 0x000fe20000300000 */
.L_x_1256:
[----:B---3--:R-:W-:Y:S05]  /*86e0*/  @P2 BRA `(.L_x_1257) ;  /* 0x0000000000082947 */ /* 0x008fea0003800000 */
[----:B------:R-:W3:Y:S02]  /*86f0*/  SYNCS.PHASECHK.TRANS64.TRYWAIT P2, [UR14+0x30850], R0 ;  /* 0x03085000ff0075a7 */ /* 0x000ee4000804014e */
[----:B---3--:R-:W-:Y:S05]  /*8700*/  @!P2 BRA `(.L_x_1258) ;  /* 0x0000011400b4a947 */ /* 0x008fea0003800000 */
.L_x_1257:
[----:B------:R-:W-:Y:S01]  /*8710*/  UIADD3 UR5, UR37, 0x400, URZ ;  /* 0x0000040025057890 */ /* 0x000fe2000fffe03f */
[----:B------:R-:W-:Y:S01]  /*8720*/  WARPGROUP.ARRIVE ;  /* 0x00000000000079c5 */ /* 0x000fe20000000000 */
[----:B------:R-:W-:Y:S01]  /*8730*/  UMOV UR11, 0x40000040 ;  /* 0x40000040000b7882 */ /* 0x000fe20000000000 */
[----:B--23--:R-:W-:Y:S01]  /*8740*/  FMNMX.FTZ R0, R152, R21, !PT ;  /* 0x0000001598007209 */ /* 0x00cfe20007810000 */
[----:B------:R-:W-:Y:S01]  /*8750*/  USHF.R.U32.HI UR5, URZ, 0x4, UR5 ;  /* 0x000000043f057899 */ /* 0x000fe20008011605 */
[C---:B------:R-:W-:Y:S01]  /*8760*/  ISETP.GT.AND P2, PT, R20.reuse, UR58, PT ;  /* 0x0000003a14007c0c */ /* 0x040fe2000bf44270 */
[----:B------:R-:W-:Y:S01]  /*8770*/  UMOV UR6, UR38 ;  /* 0x0000002600067c82 */ /* 0x000fe20008000000 */
[----:B------:R-:W-:Y:S01]  /*8780*/  FMNMX.FTZ R0, R153, R0, !PT ;  /* 0x0000000099007209 */ /* 0x000fe20007810000 */
[----:B------:R-:W-:Y:S01]  /*8790*/  ULOP3.LUT UR5, UR5, 0x3fff, URZ, 0xc0, !UPT ;  /* 0x00003fff05057892 */ /* 0x000fe2000f8ec03f */
[----:B------:R-:W-:Y:S02]  /*87a0*/  VIADD R20, R20, 0xffffffff ;  /* 0xffffffff14147836 */ /* 0x000fe40000000000 */
[----:B------:R-:W-:Y:S01]  /*87b0*/  FMNMX.FTZ R0, R156, R0, !PT ;  /* 0x000000009c007209 */ /* 0x000fe20007810000 */
[----:B------:R-:W-:-:S03]  /*87c0*/  ULOP3.LUT UR5, UR5, 0x2000000, URZ, 0xfc, !UPT ;  /* 0x0200000005057892 */ /* 0x000fc6000f8efc3f */
[----:B------:R-:W-:Y:S01]  /*87d0*/  FMNMX.FTZ R0, R157, R0, !PT ;  /* 0x000000009d007209 */ /* 0x000fe20007810000 */
[----:B------:R-:W-:-:S03]  /*87e0*/  ULEA UR4, UR4, UR5, 0xb ;  /* 0x0000000504047291 */ /* 0x000fc6000f8e583f */
[----:B------:R-:W-:Y:S01]  /*87f0*/  FMNMX.FTZ R0, R160, R0, !PT ;  /* 0x00000000a0007209 */ /* 0x000fe20007810000 */
[----:B------:R-:W-:-:S03]  /*8800*/  UMOV UR5, UR59 ;  /* 0x0000003b00057c82 */ /* 0x000fc60008000000 */
        /* <DEDUP_REMOVED lines=15> */
[----:B------:R-:W2:Y:S02]  /*8900*/  SHFL.BFLY PT, R2, R0, 0x2, 0x1f ;  /* 0x0c401f0000027f89 */ /* 0x000ea400000e0000 */
[----:B--2---:R-:W-:Y:S02]  /*8910*/  FMNMX.FTZ R2, R0, R2, !PT ;  /* 0x0000000200027209 */ /* 0x004fe40007810000 */
[----:B------:R-:W-:-:S03]  /*8920*/  FMNMX.FTZ R0, R154, R230, !PT ;  /* 0x000000e69a007209 */ /* 0x000fc60007810000 */
[----:B-1----:R-:W1:Y:S01]  /*8930*/  SHFL.BFLY PT, R4, R2, 0x1, 0x1f ;  /* 0x0c201f0002047f89 */ /* 0x002e6200000e0000 */
[----:B------:R-:W-:-:S04]  /*8940*/  FMNMX.FTZ R0, R155, R0, !PT ;  /* 0x000000009b007209 */ /* 0x000fc80007810000 */
[----:B------:R-:W-:-:S04]  /*8950*/  FMNMX.FTZ R0, R158, R0, !PT ;  /* 0x000000009e007209 */ /* 0x000fc80007810000 */
[----:B------:R-:W-:-:S04]  /*8960*/  FMNMX.FTZ R0, R159, R0, !PT ;  /* 0x000000009f007209 */ /* 0x000fc80007810000 */
[----:B------:R-:W-:-:S04]  /*8970*/  FMNMX.FTZ R0, R162, R0, !PT ;  /* 0x00000000a2007209 */ /* 0x000fc80007810000 */
[----:B------:R-:W-:-:S04]  /*8980*/  FMNMX.FTZ R0, R163, R0, !PT ;  /* 0x00000000a3007209 */ /* 0x000fc80007810000 */
[----:B------:R-:W-:Y:S02]  /*8990*/  FMNMX.FTZ R0, R166, R0, !PT ;  /* 0x00000000a6007209 */ /* 0x000fe40007810000 */
[----:B-1----:R-:W-:Y:S02]  /*89a0*/  FMNMX.FTZ R4, R2, R4, !PT ;  /* 0x0000000402047209 */ /* 0x002fe40007810000 */
[----:B0-----:R-:W-:-:S03]  /*89b0*/  FMNMX.FTZ R3, R167, R0, !PT ;  /* 0x00000000a7037209 */ /* 0x001fc60007810000 */
[----:B------:R-:W-:Y:S01]  /*89c0*/  FMUL.FTZ R0, R4, UR5 ;  /* 0x0000000504007c20 */ /* 0x000fe20008410000 */
[----:B------:R-:W-:Y:S01]  /*89d0*/  FMNMX.FTZ R3, R170, R3, !PT ;  /* 0x00000003aa037209 */ /* 0x000fe20007810000 */
[----:B------:R-:W-:Y:S02]  /*89e0*/  FADD.FTZ R2, -R4, R21 ;  /* 0x0000001504027221 */ /* 0x000fe40000010100 */
[--C-:B------:R-:W-:Y:S01]  /*89f0*/  FFMA.FTZ R21, R153, UR5, -R0.reuse ;  /* 0x0000000599157c23 */ /* 0x100fe20008010800 */
[----:B------:R-:W-:Y:S01]  /*8a00*/  FMNMX.FTZ R3, R171, R3, !PT ;  /* 0x00000003ab037209 */ /* 0x000fe20007810000 */
[----:B------:R-:W-:Y:S01]  /*8a10*/  FMUL.FTZ R2, R2, UR5 ;  /* 0x0000000502027c20 */ /* 0x000fe20008410000 */
[----:B------:R-:W-:Y:S02]  /*8a20*/  FFMA.FTZ R153, R165, UR5, -R0 ;  /* 0x00000005a5997c23 */ /* 0x000fe40008010800 */
[----:B------:R-:W-:Y:S01]  /*8a30*/  FMNMX.FTZ R3, R174, R3, !PT ;  /* 0x00000003ae037209 */ /* 0x000fe20007810000 */
[----:B------:R-:W-:Y:S03]  /*8a40*/  MUFU.EX2 R21, R21 ;  /* 0x0000001500157308 */ /* 0x000fe60000000800 */
[----:B------:R-:W-:-:S04]  /*8a50*/  FMNMX.FTZ R3, R175, R3, !PT ;  /* 0x00000003af037209 */ /* 0x000fc80007810000 */
[----:B------:R-:W-:Y:S01]  /*8a60*/  FMNMX.FTZ R3, R178, R3, !PT ;  /* 0x00000003b2037209 */ /* 0x000fe20007810000 */
[----:B------:R-:W-:Y:S03]  /*8a70*/  MUFU.EX2 R2, R2 ;  /* 0x0000000200027308 */ /* 0x000fe60000000800 */
[----:B------:R-:W-:-:S04]  /*8a80*/  FMNMX.FTZ R3, R179, R3, !PT ;  /* 0x00000003b3037209 */ /* 0x000fc80007810000 */
[----:B------:R-:W-:Y:S01]  /*8a90*/  FMNMX.FTZ R3, R182, R3, !PT ;  /* 0x00000003b6037209 */ /* 0x000fe20007810000 */
[----:B------:R-:W-:Y:S03]  /*8aa0*/  MUFU.EX2 R153, R153 ;  /* 0x0000009900997308 */ /* 0x000fe60000000800 */
[----:B------:R-:W-:Y:S01]  /*8ab0*/  FMNMX.FTZ R3, R183, R3, !PT ;  /* 0x00000003b7037209 */ /* 0x000fe20007810000 */
[----:B------:R-:W-:Y:S02]  /*8ac0*/  WARPGROUP.DEPBAR.LE gsb0, 0x0 ;  /* 0x00008000000079c5 */ /* 0x000fe40000010000 */
[----:B------:R-:W-:Y:S01]  /*8ad0*/  WARPGROUP.ARRIVE ;  /* 0x00000000000079c5 */ /* 0x000fe20000000000 */
[--C-:B------:R-:W-:Y:S01]  /*8ae0*/  FFMA.FTZ R198, R156, UR5, -R0.reuse ;  /* 0x000000059cc67c23 */ /* 0x100fe20008010800 */
[--C-:B------:R-:W-:Y:S01]  /*8af0*/  FFMA.FTZ R196, R152, UR5, -R0.reuse ;  /* 0x0000000598c47c23 */ /* 0x100fe20008010800 */
[----:B------:R-:W0:Y:S01]  /*8b00*/  SHFL.BFLY PT, R156, R3, 0x2, 0x1f ;  /* 0x0c401f00039c7f89 */ /* 0x000e2200000e0000 */
[----:B------:R-:W-:-:S02]  /*8b10*/  FFMA.FTZ R152, R161, UR5, -R0 ;  /* 0x00000005a1987c23 */ /* 0x000fc40008010800 */
[----:B------:R-:W-:Y:S01]  /*8b20*/  HGMMA.64x256x16.F32 R24, R192, gdesc[UR8].tnspB, R24, gsb0 ;  /* 0x43e00008c0187df0 */ /* 0x000fe20008000818 */
[----:B------:R-:W-:Y:S01]  /*8b30*/  UIADD3 UR10, UR4, 0x100, URZ ;  /* 0x00000100040a7890 */ /* 0x000fe2000fffe03f */
[----:B------:R-:W1:Y:S01]  /*8b40*/  MUFU.EX2 R196, R196 ;  /* 0x000000c400c47308 */ /* 0x000e620000000800 */
[----:B------:R-:W-:-:S07]  /*8b50*/  UMOV UR11, 0x40000040 ;  /* 0x40000040000b7882 */ /* 0x000fce0000000000 */
[----:B------:R-:W2:Y:S08]  /*8b60*/  MUFU.EX2 R198, R198 ;  /* 0x000000c600c67308 */ /* 0x000eb00000000800 */
[----:B------:R-:W-:Y:S01]  /*8b70*/  MUFU.EX2 R152, R152 ;  /* 0x0000009800987308 */ /* 0x000fe20000000800 */
[----:B-1----:R-:W-:Y:S01]  /*8b80*/  FFMA.FTZ R17, R2, R17, R196 ;  /* 0x0000001102117223 */ /* 0x002fe200000100c4 */
[----:B------:R-:W-:-:S02]  /*8b90*/  F2FP.F16.F32.PACK_AB R196, R21, R196 ;  /* 0x000000c415c4723e */ /* 0x000fc400000000ff */
[----:B0-----:R-:W-:Y:S01]  /*8ba0*/  FMNMX.FTZ R3, R3, R156, !PT ;  /* 0x0000009c03037209 */ /* 0x001fe20007810000 */
[----:B------:R-:W-:Y:S01]  /*8bb0*/  FFMA.FTZ R156, R169, UR5, -R0 ;  /* 0x00000005a99c7c23 */ /* 0x000fe20008010800 */
[----:B------:R-:W-:-:S03]  /*8bc0*/  FADD.FTZ R17, R21, R17 ;  /* 0x0000001115117221 */ /* 0x000fc60000010000 */
[----:B------:R-:W0:Y:S01]  /*8bd0*/  SHFL.BFLY PT, R161, R3, 0x1, 0x1f ;  /* 0x0c201f0003a17f89 */ /* 0x000e2200000e0000 */
[----:B--2---:R-:W-:Y:S01]  /*8be0*/  FADD.FTZ R17, R198, R17 ;  /* 0x00000011c6117221 */ /* 0x004fe20000010000 */
[----:B------:R-:W-:Y:S01]  /*8bf0*/  MUFU.EX2 R156, R156 ;  /* 0x0000009c009c7308 */ /* 0x000fe20000000800 */
[----:B0-----:R-:W-:Y:S01]  /*8c00*/  FMNMX.FTZ R3, R3, R161, !PT ;  /* 0x000000a103037209 */ /* 0x001fe20007810000 */
[----:B------:R-:W-:-:S06]  /*8c10*/  FFMA.FTZ R161, R181, UR5, -R0 ;  /* 0x00000005b5a17c23 */ /* 0x000fcc0008010800 */
[----:B------:R-:W-:Y:S01]  /*8c20*/  MUFU.EX2 R161, R161 ;  /* 0x000000a100a17308 */ /* 0x000fe20000000800 */
[----:B------:R-:W-:Y:S02]  /*8c30*/  WARPGROUP.DEPBAR.LE gsb0, 0x0 ;  /* 0x00008000000079c5 */ /* 0x000fe40000010000 */
[----:B------:R-:W-:Y:S01]  /*8c40*/  WARPGROUP.ARRIVE ;  /* 0x00000000000079c5 */ /* 0x000fe20000000000 */
[--C-:B------:R-:W-:Y:S01]  /*8c50*/  FFMA.FTZ R194, R164, UR5, -R0.reuse ;  /* 0x00000005a4c27c23 */ /* 0x100fe20008010800 */
[----:B------:R-:W-:Y:S01]  /*8c60*/  FMUL.FTZ R164, R3, UR5 ;  /* 0x0000000503a47c20 */ /* 0x000fe20008410000 */
[--C-:B------:R-:W-:Y:S01]  /*8c70*/  FFMA.FTZ R192, R160, UR5, -R0.reuse ;  /* 0x00000005a0c07c23 */ /* 0x100fe20008010800 */
[----:B------:R-:W-:Y:S02]  /*8c80*/  FFMA.FTZ R160, R177, UR5, -R0 ;  /* 0x00000005b1a07c23 */ /* 0x000fe40008010800 */
[----:B------:R-:W-:Y:S01]  /*8c90*/  HGMMA.64x256x16.F32 R24, R188, gdesc[UR8].tnspB, R24, gsb0 ;  /* 0x43e00008bc187df0 */ /* 0x000fe20008000818 */
[----:B------:R-:W-:Y:S01]  /*8ca0*/  UIADD3 UR10, UR4, 0x180, URZ ;  /* 0x00000180040a7890 */ /* 0x000fe2000fffe03f */
[--C-:B------:R-:W-:Y:S01]  /*8cb0*/  FFMA.FTZ R197, R154, UR5, -R164.reuse ;  /* 0x000000059ac57c23 */ /* 0x100fe200080108a4 */
[----:B------:R-:W-:Y:S01]  /*8cc0*/  UMOV UR11, 0x40000040 ;  /* 0x40000040000b7882 */ /* 0x000fe20000000000 */
[----:B------:R-:W-:Y:S01]  /*8cd0*/  FFMA.FTZ R154, R155, UR5, -R164 ;  /* 0x000000059b9a7c23 */ /* 0x000fe200080108a4 */
[----:B------:R-:W-:-:S02]  /*8ce0*/  IMAD.U32 R155, RZ, RZ, UR7 ;  /* 0x00000007ff9b7e24 */ /* 0x000fc4000f8e00ff */
[--C-:B------:R-:W-:Y:S01]  /*8cf0*/  FFMA.FTZ R199, R158, UR5, -R164.reuse ;  /* 0x000000059ec77c23 */ /* 0x100fe200080108a4 */
[--C-:B------:R-:W-:Y:S01]  /*8d00*/  FFMA.FTZ R158, R159, UR5, -R164.reuse ;  /* 0x000000059f9e7c23 */ /* 0x100fe200080108a4 */
[----:B------:R-:W-:Y:S01]  /*8d10*/  MUFU.EX2 R197, R197 ;  /* 0x000000c500c57308 */ /* 0x000fe20000000800 */
[--C-:B------:R-:W-:Y:S01]  /*8d20*/  FFMA.FTZ R193, R162, UR5, -R164.reuse ;  /* 0x00000005a2c17c23 */ /* 0x100fe200080108a4 */
[----:B------:R-:W-:Y:S01]  /*8d30*/  @!P1 LEA R155, R155, UR37, 0x3 ;  /* 0x000000259b9b9c11 */ /* 0x000fe2000f8e18ff */
[--C-:B------:R-:W-:Y:S01]  /*8d40*/  FFMA.FTZ R163, R163, UR5, -R164.reuse ;  /* 0x00000005a3a37c23 */ /* 0x100fe200080108a4 */
[--C-:B------:R-:W-:Y:S01]  /*8d50*/  FFMA.FTZ R195, R166, UR5, -R164.reuse ;  /* 0x00000005a6c37c23 */ /* 0x100fe200080108a4 */
[--C-:B------:R-:W-:Y:S01]  /*8d60*/  FFMA.FTZ R170, R170, UR5, -R164.reuse ;  /* 0x00000005aaaa7c23 */ /* 0x100fe200080108a4 */
[--C-:B------:R-:W-:Y:S01]  /*8d70*/  FFMA.FTZ R171, R171, UR5, -R164.reuse ;  /* 0x00000005abab7c23 */ /* 0x100fe200080108a4 */
[----:B------:R-:W-:Y:S01]  /*8d80*/  @!P1 VIADD R155, R155, 0x30840 ;  /* 0x000308409b9b9836 */ /* 0x000fe20000000000 */
[----:B------:R-:W-:Y:S01]  /*8d90*/  MUFU.EX2 R154, R154 ;  /* 0x0000009a009a7308 */ /* 0x000fe20000000800 */
[--C-:B------:R-:W-:Y:S01]  /*8da0*/  FFMA.FTZ R174, R174, UR5, -R164.reuse ;  /* 0x00000005aeae7c23 */ /* 0x100fe200080108a4 */
[--C-:B------:R-:W-:Y:S01]  /*8db0*/  FFMA.FTZ R175, R175, UR5, -R164.reuse ;  /* 0x00000005afaf7c23 */ /* 0x100fe200080108a4 */
[--C-:B------:R-:W-:Y:S01]  /*8dc0*/  FFMA.FTZ R178, R178, UR5, -R164.reuse ;  /* 0x00000005b2b27c23 */ /* 0x100fe200080108a4 */
[----:B------:R-:W-:Y:S01]  /*8dd0*/  @!P1 PRMT R155, RZ, 0x654, R155 ;  /* 0x00000654ff9b9816 */ /* 0x000fe2000000009b */
[--C-:B------:R-:W-:Y:S01]  /*8de0*/  FFMA.FTZ R179, R179, UR5, -R164.reuse ;  /* 0x00000005b3b37c23 */ /* 0x100fe200080108a4 */
[----:B------:R-:W-:Y:S01]  /*8df0*/  FFMA.FTZ R182, R182, UR5, -R164 ;  /* 0x00000005b6b67c23 */ /* 0x000fe200080108a4 */
[----:B------:R-:W-:Y:S01]  /*8e00*/  UMOV UR4, UR36 ;  /* 0x0000002400047c82 */ /* 0x000fe20008000000 */
[----:B------:R-:W-:Y:S08]  /*8e10*/  MUFU.EX2 R199, R199 ;  /* 0x000000c700c77308 */ /* 0x000ff00000000800 */
[----:B------:R-:W-:Y:S08]  /*8e20*/  MUFU.EX2 R158, R158 ;  /* 0x0000009e009e7308 */ /* 0x000ff00000000800 */
[----:B------:R-:W-:Y:S08]  /*8e30*/  MUFU.EX2 R192, R192 ;  /* 0x000000c000c07308 */ /* 0x000ff00000000800 */
[----:B------:R-:W-:Y:S08]  /*8e40*/  MUFU.EX2 R193, R193 ;  /* 0x000000c100c17308 */ /* 0x000ff00000000800 */
[----:B------:R-:W-:Y:S08]  /*8e50*/  MUFU.EX2 R194, R194 ;  /* 0x000000c200c27308 */ /* 0x000ff00000000800 */
[----:B------:R-:W-:Y:S08]  /*8e60*/  MUFU.EX2 R195, R195 ;  /* 0x000000c300c37308 */ /* 0x000ff00000000800 */
[----:B------:R-:W-:Y:S08]  /*8e70*/  MUFU.EX2 R170, R170 ;  /* 0x000000aa00aa7308 */ /* 0x000ff00000000800 */
[----:B------:R-:W0:Y:S08]  /*8e80*/  MUFU.EX2 R171, R171 ;  /* 0x000000ab00ab7308 */ /* 0x000e300000000800 */
[----:B------:R-:W-:Y:S08]  /*8e90*/  MUFU.EX2 R174, R174 ;  /* 0x000000ae00ae7308 */ /* 0x000ff00000000800 */
[----:B------:R-:W1:Y:S08]  /*8ea0*/  MUFU.EX2 R175, R175 ;  /* 0x000000af00af7308 */ /* 0x000e700000000800 */
[----:B------:R-:W-:Y:S08]  /*8eb0*/  MUFU.EX2 R178, R178 ;  /* 0x000000b200b27308 */ /* 0x000ff00000000800 */
[----:B------:R-:W-:Y:S08]  /*8ec0*/  MUFU.EX2 R160, R160 ;  /* 0x000000a000a07308 */ /* 0x000ff00000000800 */
[----:B------:R-:W-:Y:S08]  /*8ed0*/  MUFU.EX2 R179, R179 ;  /* 0x000000b300b37308 */ /* 0x000ff00000000800 */
[----:B------:R-:W-:Y:S01]  /*8ee0*/  MUFU.EX2 R182, R182 ;  /* 0x000000b600b67308 */ /* 0x000fe20000000800 */
[----:B------:R-:W-:-:S02]  /*8ef0*/  WARPGROUP.DEPBAR.LE gsb0, 0x0 ;  /* 0x00008000000079c5 */ /* 0x000fc40000010000 */
[----:B------:R-:W-:Y:S01]  /*8f00*/  WARPGROUP.ARRIVE ;  /* 0x00000000000079c5 */ /* 0x000fe20000000000 */
[--C-:B------:R-:W-:Y:S01]  /*8f10*/  FFMA.FTZ R188, R168, UR5, -R0.reuse ;  /* 0x00000005a8bc7c23 */ /* 0x100fe20008010800 */
[----:B------:R-:W-:Y:S01]  /*8f20*/  FFMA.FTZ R190, R172, UR5, -R0 ;  /* 0x00000005acbe7c23 */ /* 0x000fe20008010800 */
[----:B0-----:R-:W-:Y:S02]  /*8f30*/  F2FP.F16.F32.PACK_AB R189, R171, R170 ;  /* 0x000000aaabbd723e */ /* 0x001fe400000000ff */
[----:B-1----:R-:W-:Y:S01]  /*8f40*/  F2FP.F16.F32.PACK_AB R191, R175, R174 ;  /* 0x000000aeafbf723e */ /* 0x002fe200000000ff */
[----:B------:R-:W-:Y:S01]  /*8f50*/  HGMMA.64x256x16.F32 R24, R184, gdesc[UR8].tnspB, R24, gsb0 ;  /* 0x43e00008b8187df0 */ /* 0x000fe20008000818 */
[----:B------:R-:W-:Y:S08]  /*8f60*/  MUFU.EX2 R188, R188 ;  /* 0x000000bc00bc7308 */ /* 0x000ff00000000800 */
[----:B------:R-:W-:Y:S01]  /*8f70*/  MUFU.EX2 R190, R190 ;  /* 0x000000be00be7308 */ /* 0x000fe20000000800 */
[----:B------:R-:W-:-:S02]  /*8f80*/  WARPGROUP.DEPBAR.LE gsb0, 0x0 ;  /* 0x00008000000079c5 */ /* 0x000fc40000010000 */
[--C-:B------:R-:W-:Y:S01]  /*8f90*/  FFMA.FTZ R185, R157, UR5, -R0.reuse ;  /* 0x000000059db97c23 */ /* 0x100fe20008010800 */
[--C-:B------:R-:W-:Y:S01]  /*8fa0*/  FFMA.FTZ R157, R173, UR5, -R0.reuse ;  /* 0x00000005ad9d7c23 */ /* 0x100fe20008010800 */
[--C-:B------:R-:W-:Y:S01]  /*8fb0*/  FFMA.FTZ R184, R176, UR5, -R0.reuse ;  /* 0x00000005b0b87c23 */ /* 0x100fe20008010800 */
[----:B------:R-:W-:Y:S01]  /*8fc0*/  FFMA.FTZ R186, R180, UR5, -R0 ;  /* 0x00000005b4ba7c23 */ /* 0x000fe20008010800 */
[----:B------:R-:W-:Y:S01]  /*8fd0*/  FADD.FTZ R0, -R3, R230 ;  /* 0x000000e603007221 */ /* 0x000fe20000010100 */
[----:B------:R0:W-:Y:S01]  /*8fe0*/  @!P1 SYNCS.ARRIVE.TRANS64.RED.A1T0 RZ, [R155+URZ], RZ ;  /* 0x000000ff9bff99a7 */ /* 0x0001e2000810043f */
[----:B------:R-:W1:Y:S01]  /*8ff0*/  MUFU.EX2 R185, R185 ;  /* 0x000000b900b97308 */ /* 0x000e620000000800 */
[----:B------:R-:W-:Y:S02]  /*9000*/  IMAD.MOV.U32 R230, RZ, RZ, R3 ;  /* 0x000000ffffe67224 */ /* 0x000fe400078e0003 */
[----:B------:R-:W-:Y:S01]  /*9010*/  FMUL.FTZ R0, R0, UR5 ;  /* 0x0000000500007c20 */ /* 0x000fe20008410000 */
[----:B0-----:R-:W-:-:S05]  /*9020*/  IMAD.U32 R155, RZ, RZ, UR14 ;  /* 0x0000000eff9b7e24 */ /* 0x001fca000f8e00ff */
[----:B------:R-:W0:Y:S01]  /*9030*/  MUFU.EX2 R0, R0 ;  /* 0x0000000000007308 */ /* 0x000e220000000800 */
[----:B------:R-:W-:-:S05]  /*9040*/  @!P1 VIADD R159, R155, 0x30860 ;  /* 0x000308609b9f9836 */ /* 0x000fca0000000000 */
[----:B------:R-:W-:Y:S02]  /*9050*/  @!P1 PRMT R159, RZ, 0x654, R159 ;  /* 0x00000654ff9f9816 */ /* 0x000fe4000000009f */
[----:B------:R-:W2:Y:S01]  /*9060*/  MUFU.EX2 R155, R163 ;  /* 0x000000a3009b7308 */ /* 0x000ea20000000800 */
[C---:B-1----:R-:W-:Y:S01]  /*9070*/  F2FP.F16.F32.PACK_AB R198, R185.reuse, R198 ;  /* 0x000000c6b9c6723e */ /* 0x042fe200000000ff */
[----:B------:R1:W-:Y:S01]  /*9080*/  @!P1 SYNCS.ARRIVE.TRANS64.RED.A1T0 RZ, [R159+URZ], RZ ;  /* 0x000000ff9fff99a7 */ /* 0x0003e2000810043f */
[----:B0-----:R-:W-:Y:S01]  /*9090*/  FFMA.FTZ R21, R0, R5, R197 ;  /* 0x0000000500157223 */ /* 0x001fe200000100c5 */
[----:B------:R-:W-:-:S04]  /*90a0*/  FADD.FTZ R5, R185, R17 ;  /* 0x00000011b9057221 */ /* 0x000fc80000010000 */
[----:B------:R-:W-:Y:S01]  /*90b0*/  MUFU.EX2 R157, R157 ;  /* 0x0000009d009d7308 */ /* 0x000fe20000000800 */
[--C-:B-1----:R-:W-:Y:S01]  /*90c0*/  FFMA.FTZ R159, R167, UR5, -R164.reuse ;  /* 0x00000005a79f7c23 */ /* 0x102fe200080108a4 */
[----:B------:R-:W-:Y:S01]  /*90d0*/  FADD.FTZ R21, R154, R21 ;  /* 0x000000159a157221 */ /* 0x000fe20000010000 */
[----:B------:R-:W-:Y:S01]  /*90e0*/  FADD.FTZ R5, R192, R5 ;  /* 0x00000005c0057221 */ /* 0x000fe20000010000 */
[----:B------:R-:W-:Y:S01]  /*90f0*/  FFMA.FTZ R164, R183, UR5, -R164 ;  /* 0x00000005b7a47c23 */ /* 0x000fe200080108a4 */
[C---:B------:R-:W-:Y:S01]  /*9100*/  F2FP.F16.F32.PACK_AB R192, R152.reuse, R192 ;  /* 0x000000c098c0723e */ /* 0x040fe200000000ff */
[----:B------:R-:W-:Y:S01]  /*9110*/  FADD.FTZ R21, R199, R21 ;  /* 0x00000015c7157221 */ /* 0x000fe20000010000 */
[----:B------:R-:W-:Y:S01]  /*9120*/  FADD.FTZ R5, R152, R5 ;  /* 0x0000000598057221 */ /* 0x000fe20000010000 */
[----:B------:R-:W0:Y:S01]  /*9130*/  MUFU.EX2 R159, R159 ;  /* 0x0000009f009f7308 */ /* 0x000e220000000800 */
[----:B------:R-:W-:Y:S01]  /*9140*/  F2FP.F16.F32.PACK_AB R197, R154, R197 ;  /* 0x000000c59ac5723e */ /* 0x000fe200000000ff */
[----:B------:R-:W-:Y:S01]  /*9150*/  FADD.FTZ R21, R158, R21 ;  /* 0x000000159e157221 */ /* 0x000fe20000010000 */
[----:B------:R-:W-:Y:S01]  /*9160*/  FADD.FTZ R17, R194, R5 ;  /* 0x00000005c2117221 */ /* 0x000fe20000010000 */
[----:B------:R-:W-:-:S02]  /*9170*/  F2FP.F16.F32.PACK_AB R199, R158, R199 ;  /* 0x000000c79ec7723e */ /* 0x000fc400000000ff */
[----:B------:R-:W-:Y:S01]  /*9180*/  FADD.FTZ R21, R193, R21 ;  /* 0x00000015c1157221 */ /* 0x000fe20000010000 */
[----:B------:R-:W-:Y:S01]  /*9190*/  FADD.FTZ R17, R153, R17 ;  /* 0x0000001199117221 */ /* 0x000fe20000010000 */
[----:B------:R-:W1:Y:S01]  /*91a0*/  MUFU.EX2 R184, R184 ;  /* 0x000000b800b87308 */ /* 0x000e620000000800 */
[C---:B--2---:R-:W-:Y:S01]  /*91b0*/  F2FP.F16.F32.PACK_AB R193, R155.reuse, R193 ;  /* 0x000000c19bc1723e */ /* 0x044fe200000000ff */
[----:B------:R-:W-:Y:S01]  /*91c0*/  FADD.FTZ R21, R155, R21 ;  /* 0x000000159b157221 */ /* 0x000fe20000010000 */
[----:B------:R-:W-:Y:S01]  /*91d0*/  FADD.FTZ R17, R188, R17 ;  /* 0x00000011bc117221 */ /* 0x000fe20000010000 */
[----:B------:R-:W-:Y:S02]  /*91e0*/  F2FP.F16.F32.PACK_AB R194, R153, R194 ;  /* 0x000000c299c2723e */ /* 0x000fe400000000ff */
[----:B------:R-:W-:Y:S01]  /*91f0*/  FADD.FTZ R5, R195, R21 ;  /* 0x00000015c3057221 */ /* 0x000fe20000010000 */
[----:B------:R-:W-:Y:S01]  /*9200*/  FADD.FTZ R17, R156, R17 ;  /* 0x000000119c117221 */ /* 0x000fe20000010000 */
[----:B------:R-:W2:Y:S01]  /*9210*/  MUFU.EX2 R186, R186 ;  /* 0x000000ba00ba7308 */ /* 0x000ea20000000800 */
[C---:B0-----:R-:W-:Y:S01]  /*9220*/  F2FP.F16.F32.PACK_AB R195, R159.reuse, R195 ;  /* 0x000000c39fc3723e */ /* 0x041fe200000000ff */
[----:B------:R-:W-:Y:S01]  /*9230*/  FADD.FTZ R5, R159, R5 ;  /* 0x000000059f057221 */ /* 0x000fe20000010000 */
[----:B------:R-:W-:Y:S01]  /*9240*/  FADD.FTZ R17, R190, R17 ;  /* 0x00000011be117221 */ /* 0x000fe20000010000 */
[----:B------:R-:W-:Y:S01]  /*9250*/  F2FP.F16.F32.PACK_AB R188, R156, R188 ;  /* 0x000000bc9cbc723e */ /* 0x000fe200000000ff */
[----:B------:R-:W-:-:S02]  /*9260*/  IMAD.MOV.U32 R21, RZ, RZ, R4 ;  /* 0x000000ffff157224 */ /* 0x000fc400078e0004 */
[----:B------:R-:W-:Y:S01]  /*9270*/  FADD.FTZ R5, R170, R5 ;  /* 0x00000005aa057221 */ /* 0x000fe20000010000 */
[C---:B------:R-:W-:Y:S01]  /*9280*/  FADD.FTZ R17, R157.reuse, R17 ;  /* 0x000000119d117221 */ /* 0x040fe20000010000 */
[----:B------:R-:W0:Y:S01]  /*9290*/  MUFU.EX2 R164, R164 ;  /* 0x000000a400a47308 */ /* 0x000e220000000800 */
[----:B------:R-:W-:Y:S01]  /*92a0*/  F2FP.F16.F32.PACK_AB R190, R157, R190 ;  /* 0x000000be9dbe723e */ /* 0x000fe200000000ff */
[----:B------:R-:W-:Y:S01]  /*92b0*/  FADD.FTZ R5, R171, R5 ;  /* 0x00000005ab057221 */ /* 0x000fe20000010000 */
[----:B-1----:R-:W-:Y:S01]  /*92c0*/  FADD.FTZ R17, R184, R17 ;  /* 0x00000011b8117221 */ /* 0x002fe20000010000 */
[----:B------:R-:W-:Y:S02]  /*92d0*/  F2FP.F16.F32.PACK_AB R184, R160, R184 ;  /* 0x000000b8a0b8723e */ /* 0x000fe400000000ff */
[----:B------:R-:W-:Y:S01]  /*92e0*/  FADD.FTZ R5, R174, R5 ;  /* 0x00000005ae057221 */ /* 0x000fe20000010000 */
[----:B------:R-:W-:Y:S01]  /*92f0*/  FADD.FTZ R17, R160, R17 ;  /* 0x00000011a0117221 */ /* 0x000fe20000010000 */
[----:B------:R-:W-:-:S02]  /*9300*/  F2FP.F16.F32.PACK_AB R185, R179, R178 ;  /* 0x000000b2b3b9723e */ /* 0x000fc400000000ff */
[----:B------:R-:W-:Y:S01]  /*9310*/  FADD.FTZ R5, R175, R5 ;  /* 0x00000005af057221 */ /* 0x000fe20000010000 */
[----:B--2---:R-:W-:Y:S01]  /*9320*/  FADD.FTZ R152, R186, R17 ;  /* 0x00000011ba987221 */ /* 0x004fe20000010000 */
[C---:B------:R-:W-:Y:S02]  /*9330*/  F2FP.F16.F32.PACK_AB R186, R161.reuse, R186 ;  /* 0x000000baa1ba723e */ /* 0x040fe400000000ff */
[----:B------:R-:W-:Y:S01]  /*9340*/  FADD.FTZ R5, R178, R5 ;  /* 0x00000005b2057221 */ /* 0x000fe20000010000 */
[----:B------:R-:W-:Y:S01]  /*9350*/  FADD.FTZ R17, R161, R152 ;  /* 0x00000098a1117221 */ /* 0x000fe20000010000 */
[----:B0-----:R-:W-:Y:S02]  /*9360*/  F2FP.F16.F32.PACK_AB R187, R164, R182 ;  /* 0x000000b6a4bb723e */ /* 0x001fe400000000ff */
[----:B------:R-:W-:-:S04]  /*9370*/  FADD.FTZ R5, R179, R5 ;  /* 0x00000005b3057221 */ /* 0x000fc80000010000 */
[----:B------:R-:W-:-:S04]  /*9380*/  FADD.FTZ R5, R182, R5 ;  /* 0x00000005b6057221 */ /* 0x000fc80000010000 */
[----:B------:R-:W-:Y:S01]  /*9390*/  FADD.FTZ R5, R164, R5 ;  /* 0x00000005a4057221 */ /* 0x000fe20000010000 */
[----:B------:R-:W-:Y:S06]  /*93a0*/  @P2 BRA `(.L_x_1259) ;  /* 0xffffffe000f02947 */ /* 0x000fec000383ffff */
.L_x_1250:
[----:B------:R-:W-:-:S13]  /*93b0*/  R2UR UR4, R22 ;  /* 0x00000000160472ca */ /* 0x000fda00000e0000 */
[----:B------:R-:W-:-:S13]  /*93c0*/  ISETP.GE.AND P2, PT, R20, UR4, PT ;  /* 0x0000000414007c0c */ /* 0x000fda000bf46270 */
[----:B------:R-:W-:Y:S05]  /*93d0*/  @!P2 BRA `(.L_x_1260) ;  /* 0x0000002400e8a947 */ /* 0x000fea0003800000 */
[----:B------:R-:W-:Y:S01]  /*93e0*/  IMAD.MOV.U32 R21, RZ, RZ, R3 ;  /* 0x000000ffff157224 */ /* 0x000fe200078e0003 */
[----:B------:R-:W-:Y:S01]  /*93f0*/  UMOV UR6, UR38 ;  /* 0x0000002600067c82 */ /* 0x000fe20008000000 */
[----:B------:R-:W-:Y:S01]  /*9400*/  IMAD.MOV.U32 R230, RZ, RZ, R4 ;  /* 0x000000ffffe67224 */ /* 0x000fe200078e0004 */
[----:B------:R-:W-:Y:S01]  /*9410*/  UMOV UR4, UR36 ;  /* 0x0000002400047c82 */ /* 0x000fe20008000000 */
[----:B------:R-:W-:Y:S01]  /*9420*/  ULDC UR58, c[0x0][0x9e4] ;  /* 0x00027900003a7ab9 */ /* 0x000fe20000000800 */
[----:B------:R-:W-:-:S05]  /*9430*/  ULDC UR59, c[0x0][0x9dc] ;  /* 0x00027700003b7ab9 */ /* 0x000fca0000000800 */
.L_x_1277:
        /* <DEDUP_REMOVED lines=8> */
.L_x_1261:
[----:B------:R-:W-:Y:S01]  /*94c0*/  ULEA UR5, UR36, UR37, 0x3 ;  /* 0x0000002524057291 */ /* 0x000fe2000f8e183f */
[----:B------:R-:W-:-:S05]  /*94d0*/  IMAD.U32 R3, RZ, RZ, UR38 ;  /* 0x00000026ff037e24 */ /* 0x000fca000f8e00ff */
[----:B------:R-:W-:-:S04]  /*94e0*/  SHF.L.U32 R3, R3, 0x1f, RZ ;  /* 0x0000001f03037819 */ /* 0x000fc800000006ff */
[----:B------:R0:W1:Y:S01]  /*94f0*/  SYNCS.PHASECHK.TRANS64.TRYWAIT P2, [UR5+0x30830], R3 ;  /* 0x03083003ff0075a7 */ /* 0x0000620008040145 */
[----:B------:R-:W-:Y:S05]  /*9500*/  @!P0 BRA `(.L_x_1262) ;  /* 0x0000000000048947 */ /* 0x000fea0003800000 */
[----:B------:R-:W-:Y:S01]  /*9510*/  BPT.TRAP 0x1 ;  /* 0x000000040000795c */ /* 0x000fe20000300000 */
.L_x_1262:
[-C--:B------:R-:W-:Y:S01]  /*9520*/  FMUL.FTZ R24, R24, R2.reuse ;  /* 0x0000000218187220 */ /* 0x080fe20000410000 */
[----:B------:R-:W-:Y:S01]  /*9530*/  FMUL.FTZ R25, R25, R2 ;  /* 0x0000000219197220 */ /* 0x000fe20000410000 */
[----:B-1----:R-:W-:Y:S06]  /*9540*/  @P2 BRA `(.L_x_1263) ;  /* 0x0000000000082947 */ /* 0x002fec0003800000 */
[----:B------:R-:W1:Y:S02]  /*9550*/  SYNCS.PHASECHK.TRANS64.TRYWAIT P2, [UR5+0x30830], R3 ;  /* 0x03083003ff0075a7 */ /* 0x000e640008040145 */
[----:B-1----:R-:W-:Y:S05]  /*9560*/  @!P2 BRA `(.L_x_1264) ;  /* 0x000001080034a947 */ /* 0x002fea0003800000 */
.L_x_1263:
        /* <DEDUP_REMOVED lines=222> */
.L_x_1265:
[----:B------:R-:W-:Y:S01]  /*a350*/  ULEA UR14, UR4, UR37, 0x3 ;  /* 0x00000025040e7291 */ /* 0x000fe2000f8e183f */
[----:B------:R-:W-:-:S05]  /*a360*/  IMAD.U32 R0, RZ, RZ, UR6 ;  /* 0x00000006ff007e24 */ /* 0x000fca000f8e00ff */
[----:B------:R-:W-:-:S04]  /*a370*/  SHF.L.U32 R0, R0, 0x1f, RZ ;  /* 0x0000001f00007819 */ /* 0x000fc800000006ff */
[----:B------:R2:W3:Y:S01]  /*a380*/  SYNCS.PHASECHK.TRANS64.TRYWAIT P2, [UR14+0x30850], R0 ;  /* 0x03085000ff0075a7 */ /* 0x0004e2000804014e */
[----:B------:R-:W-:Y:S05]  /*a390*/  @!P0 BRA `(.L_x_1266) ;  /* 0x0000000000048947 */ /* 0x000fea0003800000 */
[----:B------:R-:W-:Y:S01]  /*a3a0*/  BPT.TRAP 0x1 ;  /* 0x000000040000795c */ /* 0x000fe20000300000 */
.L_x_1266:
[----:B---3--:R-:W-:Y:S05]  /*a3b0*/  @P2 BRA `(.L_x_1267) ;  /* 0x0000000000082947 */ /* 0x008fea0003800000 */
[----:B------:R-:W3:Y:S02]  /*a3c0*/  SYNCS.PHASECHK.TRANS64.TRYWAIT P2, [UR14+0x30850], R0 ;  /* 0x03085000ff0075a7 */ /* 0x000ee4000804014e */
[----:B---3--:R-:W-:Y:S05]  /*a3d0*/  @!P2 BRA `(.L_x_1268) ;  /* 0x000000f800b0a947 */ /* 0x008fea0003800000 */
.L_x_1267:
[----:B------:R-:W-:Y:S01]  /*a3e0*/  UIADD3 UR5, UR37, 0x400, URZ ;  /* 0x0000040025057890 */ /* 0x000fe2000fffe03f */
[----:B------:R-:W-:Y:S01]  /*a3f0*/  WARPGROUP.ARRIVE ;  /* 0x00000000000079c5 */ /* 0x000fe20000000000 */
[----:B------:R-:W-:Y:S01]  /*a400*/  UMOV UR11, 0x40000040 ;  /* 0x40000040000b7882 */ /* 0x000fe20000000000 */
[----:B------:R-:W-:Y:S01]  /*a410*/  PLOP3.LUT P2, PT, PT, PT, UP0, 0x80, 0x0 ;  /* 0x000000000000781c */ /* 0x000fe20003f4f008 */
[----:B------:R-:W-:Y:S01]  /*a420*/  USHF.R.U32.HI UR5, URZ, 0x4, UR5 ;  /* 0x000000043f057899 */ /* 0x000fe20008011605 */
[----:B--23--:R-:W-:-:S03]  /*a430*/  IMAD.U32 R0, RZ, RZ, UR7 ;  /* 0x00000007ff007e24 */ /* 0x00cfc6000f8e00ff */
[----:B------:R-:W-:Y:S02]  /*a440*/  ULOP3.LUT UR5, UR5, 0x3fff, URZ, 0xc0, !UPT ;  /* 0x00003fff05057892 */ /* 0x000fe4000f8ec03f */
[----:B------:R-:W-:Y:S02]  /*a450*/  @!P1 LEA R0, R0, UR37, 0x3 ;  /* 0x0000002500009c11 */ /* 0x000fe4000f8e18ff */
[----:B------:R-:W-:-:S03]  /*a460*/  ULOP3.LUT UR5, UR5, 0x2000000, URZ, 0xfc, !UPT ;  /* 0x0200000005057892 */ /* 0x000fc6000f8efc3f */
[----:B------:R-:W-:Y:S01]  /*a470*/  @!P1 VIADD R0, R0, 0x30840 ;  /* 0x0003084000009836 */ /* 0x000fe20000000000 */
[----:B------:R-:W-:-:S03]  /*a480*/  ULEA UR4, UR4, UR5, 0xb ;  /* 0x0000000504047291 */ /* 0x000fc6000f8e583f */
[----:B------:R-:W-:Y:S01]  /*a490*/  ULDC UR5, c[0x0][0x9e0] ;  /* 0x0002780000057ab9 */ /* 0x000fe20000000800 */
[----:B------:R-:W-:-:S03]  /*a4a0*/  @!P1 PRMT R0, RZ, 0x654, R0 ;  /* 0x00000654ff009816 */ /* 0x000fc60000000000 */
        /* <DEDUP_REMOVED lines=18> */
[----:B------:R-:W-:-:S15]  /*a5d0*/  WARPGROUP.ARRIVE ;  /* 0x00000000000079c5 */ /* 0x000fde0000000000 */
[----:B------:R-:W-:-:S06]  /*a5e0*/  NOP ;  /* 0x0000000000007918 */ /* 0x000fcc0000000000 */
[----:B------:R-:W-:Y:S03]  /*a5f0*/  HGMMA.64x256x16.F32 R24, R184, gdesc[UR8].tnspB, R24, gsb0 ;  /* 0x43e00008b8187df0 */ /* 0x000fe60008000818 */
[----:B------:R-:W-:Y:S02]  /*a600*/  WARPGROUP.DEPBAR.LE gsb0, 0x0 ;  /* 0x00008000000079c5 */ /* 0x000fe40000010000 */
[----:B------:R-:W-:Y:S01]  /*a610*/  VIADD R187, R19, UR61 ;  /* 0x0000003d13bb7c36 */ /* 0x000fe20008000000 */
[----:B------:R2:W-:Y:S03]  /*a620*/  @!P1 SYNCS.ARRIVE.TRANS64.RED.A1T0 RZ, [R0+URZ], RZ ;  /* 0x000000ff00ff99a7 */ /* 0x0005e6000810043f */
[----:B------:R-:W-:Y:S01]  /*a630*/  @P2 IMAD.HI.U32 R2, R187, UR4, RZ ;  /* 0x00000004bb022c27 */ /* 0x000fe2000f8e00ff */
[----:B------:R-:W-:-:S04]  /*a640*/  @UP0 ULDC UR4, c[0x0][0x450] ;  /* 0x0001140000040ab9 */ /* 0x000fc80000000800 */
[----:B------:R-:W-:Y:S01]  /*a650*/  @P2 SHF.R.U32.HI R187, RZ, UR4, R2 ;  /* 0x00000004ffbb2c19 */ /* 0x000fe20008011602 */
[----:B--2---:R-:W-:Y:S01]  /*a660*/  IMAD.SHL.U32 R0, R20, 0x40, RZ ;  /* 0x0000004014007824 */ /* 0x004fe200078e00ff */
[----:B------:R-:W-:Y:S01]  /*a670*/  ULOP3.LUT UR4, URZ, UR59, URZ, 0x33, !UPT ;  /* 0x0000003b3f047292 */ /* 0x000fe2000f8e333f */
[----:B------:R-:W-:Y:S02]  /*a680*/  IMAD.U32 R2, RZ, RZ, UR39 ;  /* 0x00000027ff027e24 */ /* 0x000fe4000f8e00ff */
[----:B------:R-:W2:Y:S01]  /*a690*/  SHFL.IDX PT, R188, R187, RZ, 0x1c1f ;  /* 0x001c1fffbbbc7589 */ /* 0x000ea200000e0000 */
[----:B01----:R-:W-:-:S04]  /*a6a0*/  IADD3 R3, -R16, 0x1, -R0 ;  /* 0x0000000110037810 */ /* 0x003fc80007ffe900 */
[----:B------:R-:W-:-:S05]  /*a6b0*/  IADD3 R2, -R2, UR60, R3 ;  /* 0x0000003c02027c10 */ /* 0x000fca000fffe103 */
[C---:B------:R-:W-:Y:S02]  /*a6c0*/  VIADD R186, R2.reuse, UR5 ;  /* 0x0000000502ba7c36 */ /* 0x040fe40008000000 */
[----:B------:R-:W-:Y:S02]  /*a6d0*/  VIADD R185, R2, UR4 ;  /* 0x0000000402b97c36 */ /* 0x000fe40008000000 */
[--C-:B--2---:R-:W-:Y:S02]  /*a6e0*/  IMAD.IADD R184, R186, 0x1, R188.reuse ;  /* 0x00000001bab87824 */ /* 0x104fe400078e02bc */
[----:B------:R-:W-:Y:S01]  /*a6f0*/  IMAD.IADD R4, R185, 0x1, R188 ;  /* 0x00000001b9047824 */ /* 0x000fe200078e02bc */
[----:B------:R-:W-:Y:S06]  /*a700*/  @!P5 BRA `(.L_x_1269) ;  /* 0x00000000005cd947 */ /* 0x000fec0003800000 */
        /* <DEDUP_REMOVED lines=13> */
.L_x_1271:
[----:B------:R-:W-:-:S05]  /*a7e0*/  IMAD.U32 R189, RZ, RZ, UR58 ;  /* 0x0000003affbd7e24 */ /* 0x000fca000f8e00ff */
[----:B------:R-:W-:-:S13]  /*a7f0*/  ISETP.NE.AND P2, PT, R189, 0x1, PT ;  /* 0x00000001bd00780c */ /* 0x000fda0003f45270 */
[----:B------:R-:W0:Y:S02]  /*a800*/  @P2 LDC.64 R2, c[0x0][0x9e8] ;  /* 0x00027a00ff022b82 */ /* 0x000e240000000a00 */
[----:B0-----:R-:W-:-:S05]  /*a810*/  @P2 IMAD.HI.U32 R2, R188, R2, RZ ;  /* 0x00000002bc022227 */ /* 0x001fca00078e00ff */
[----:B------:R-:W-:-:S07]  /*a820*/  @P2 SHF.R.U32.HI R188, RZ, R3, R2 ;  /* 0x00000003ffbc2219 */ /* 0x000fce0000011602 */
.L_x_1272:
[----:B------:R-:W-:Y:S05]  /*a830*/  BSYNC B0 ;  /* 0x0000000000007941 */ /* 0x000fea0003800000 */
.L_x_1270:
[----:B------:R-:W-:-:S04]  /*a840*/  IMAD R188, R188, R189, -R0 ;  /* 0x000000bdbcbc7224 */ /* 0x000fc800078e0a00 */
[----:B------:R-:W-:-:S05]  /*a850*/  IMAD.IADD R188, R188, 0x1, -R16 ;  /* 0x00000001bcbc7824 */ /* 0x000fca00078e0a10 */
[----:B------:R-:W-:Y:S02]  /*a860*/  VIADDMNMX R184, R188, R189, R184, PT ;  /* 0x000000bdbcb87246 */ /* 0x000fe400038001b8 */
[----:B------:R-:W-:-:S07]  /*a870*/  VIMNMX R4, R4, R188, !PT ;  /* 0x000000bc04047248 */ /* 0x000fce0007fe0100 */
.L_x_1269:
[----:B------:R-:W-:Y:S01]  /*a880*/  ISETP.GT.AND P2, PT, R20, -0x1, PT ;  /* 0xffffffff1400780c */ /* 0x000fe20003f44270 */
[----:B------:R-:W0:Y:S03]  /*a890*/  SHFL.IDX PT, R187, R187, 0x1, 0x1c1f ;  /* 0x003c1f00bbbb7f89 */ /* 0x000e2600000e0000 */
[C---:B------:R-:W-:Y:S02]  /*a8a0*/  ISETP.GT.AND P3, PT, R4.reuse, RZ, P2 ;  /* 0x000000ff0400720c */ /* 0x040fe40001764270 */
[----:B------:R-:W-:Y:S02]  /*a8b0*/  ISETP.GT.AND P6, PT, R4, 0x1, P2 ;  /* 0x000000010400780c */ /* 0x000fe400017c4270 */
[----:B------:R-:W-:Y:S02]  /*a8c0*/  ISETP.LT.OR P4, PT, R184, 0x1, P3 ;  /* 0x00000001b800780c */ /* 0x000fe40001f81670 */
[----:B------:R-:W-:-:S02]  /*a8d0*/  ISETP.GT.AND P3, PT, R4, 0x8, P2 ;  /* 0x000000080400780c */ /* 0x000fc40001764270 */
[----:B------:R-:W-:Y:S02]  /*a8e0*/  FSEL R152, R152, -INF , !P4 ;  /* 0xff80000098987808 */ /* 0x000fe40006000000 */
[----:B------:R-:W-:Y:S02]  /*a8f0*/  ISETP.GT.AND P4, PT, R4, 0x9, P2 ;  /* 0x000000090400780c */ /* 0x000fe40001784270 */
[C---:B------:R-:W-:Y:S02]  /*a900*/  ISETP.LT.OR P6, PT, R184.reuse, 0x2, P6 ;  /* 0x00000002b800780c */ /* 0x040fe400037c1670 */
[C---:B------:R-:W-:Y:S02]  /*a910*/  ISETP.LT.OR P3, PT, R184.reuse, 0x9, P3 ;  /* 0x00000009b800780c */ /* 0x040fe40001f61670 */
[----:B------:R-:W-:Y:S02]  /*a920*/  ISETP.LT.OR P4, PT, R184, 0xa, P4 ;  /* 0x0000000ab800780c */ /* 0x000fe40002781670 */
[----:B------:R-:W-:-:S02]  /*a930*/  FSEL R153, R153, -INF , !P6 ;  /* 0xff80000099997808 */ /* 0x000fc40007000000 */
[----:B------:R-:W-:Y:S01]  /*a940*/  FSEL R156, R156, -INF , !P3 ;  /* 0xff8000009c9c7808 */ /* 0x000fe20005800000 */
[--C-:B0-----:R-:W-:Y:S01]  /*a950*/  IMAD.IADD R186, R186, 0x1, R187.reuse ;  /* 0x00000001baba7824 */ /* 0x101fe200078e02bb */
[----:B------:R-:W-:Y:S01]  /*a960*/  FSEL R157, R157, -INF , !P4 ;  /* 0xff8000009d9d7808 */ /* 0x000fe20006000000 */
[----:B------:R-:W-:Y:S01]  /*a970*/  IMAD.IADD R185, R185, 0x1, R187 ;  /* 0x00000001b9b97824 */ /* 0x000fe200078e02bb */
        /* <DEDUP_REMOVED lines=35> */
[----:B------:R-:W-:Y:S01]  /*abb0*/  FSEL R181, R181, -INF , !P4 ;  /* 0xff800000b5b57808 */ /* 0x000fe20006000000 */
        /* <DEDUP_REMOVED lines=14> */
.L_x_1275:
[----:B------:R-:W-:-:S05]  /*aca0*/  IMAD.U32 R4, RZ, RZ, UR58 ;  /* 0x0000003aff047e24 */ /* 0x000fca000f8e00ff */
[----:B------:R-:W-:-:S13]  /*acb0*/  ISETP.NE.AND P3, PT, R4, 0x1, PT ;  /* 0x000000010400780c */ /* 0x000fda0003f65270 */
[----:B------:R-:W0:Y:S02]  /*acc0*/  @P3 LDC.64 R2, c[0x0][0x9e8] ;  /* 0x00027a00ff023b82 */ /* 0x000e240000000a00 */
[----:B0-----:R-:W-:-:S05]  /*acd0*/  @P3 IMAD.HI.U32 R2, R187, R2, RZ ;  /* 0x00000002bb023227 */ /* 0x001fca00078e00ff */
[----:B------:R-:W-:-:S07]  /*ace0*/  @P3 SHF.R.U32.HI R187, RZ, R3, R2 ;  /* 0x00000003ffbb3219 */ /* 0x000fce0000011602 */
.L_x_1276:
[----:B------:R-:W-:Y:S05]  /*acf0*/  BSYNC B0 ;  /* 0x0000000000007941 */ /* 0x000fea0003800000 */
.L_x_1274:
[----:B------:R-:W-:-:S04]  /*ad00*/  IMAD R0, R187, R4, -R0 ;  /* 0x00000004bb007224 */ /* 0x000fc800078e0a00 */
[----:B------:R-:W-:-:S05]  /*ad10*/  IMAD.IADD R0, R0, 0x1, -R16 ;  /* 0x0000000100007824 */ /* 0x000fca00078e0a10 */
[----:B------:R-:W-:Y:S02]  /*ad20*/  VIADDMNMX R186, R0, R4, R186, PT ;  /* 0x0000000400ba7246 */ /* 0x000fe400038001ba */
[----:B------:R-:W-:-:S07]  /*ad30*/  VIMNMX R185, R185, R0, !PT ;  /* 0x00000000b9b97248 */ /* 0x000fce0007fe0100 */
.L_x_1273:
        /* <DEDUP_REMOVED lines=11> */
[----:B------:R-:W-:Y:S02]  /*adf0*/  FMNMX.FTZ R0, R157, R0, !PT ;  /* 0x000000009d007209 */ /* 0x000fe40007810000 */
[----:B------:R-:W-:Y:S02]  /*ae00*/  FSEL R166, R166, -INF , !P6 ;  /* 0xff800000a6a67808 */ /* 0x000fe40007000000 */
[C---:B------:R-:W-:Y:S02]  /*ae10*/  ISETP.GT.AND P6, PT, R185.reuse, 0x21, P2 ;  /* 0x00000021b900780c */ /* 0x040fe400017c4270 */
[----:B------:R-:W-:-:S02]  /*ae20*/  ISETP.GT.AND P4, PT, R185, 0x1, P2 ;  /* 0x00000001b900780c */ /* 0x000fc40001784270 */
[----:B------:R-:W-:Y:S02]  /*ae30*/  ISETP.LT.OR P6, PT, R186, 0x22, P6 ;  /* 0x00000022ba00780c */ /* 0x000fe400037c1670 */
[----:B------:R-:W-:Y:S02]  /*ae40*/  FMNMX.FTZ R0, R160, R0, !PT ;  /* 0x00000000a0007209 */ /* 0x000fe40007810000 */
[----:B------:R-:W-:Y:S02]  /*ae50*/  FSEL R171, R171, -INF , !P6 ;  /* 0xff800000abab7808 */ /* 0x000fe40007000000 */
[C---:B------:R-:W-:Y:S02]  /*ae60*/  ISETP.GT.AND P6, PT, R185.reuse, RZ, P2 ;  /* 0x000000ffb900720c */ /* 0x040fe400017c4270 */
[----:B------:R-:W-:Y:S02]  /*ae70*/  ISETP.GT.AND P3, PT, R185, 0x8, P2 ;  /* 0x00000008b900780c */ /* 0x000fe40001764270 */
[----:B------:R-:W-:-:S02]  /*ae80*/  ISETP.LT.OR P6, PT, R186, 0x1, P6 ;  /* 0x00000001ba00780c */ /* 0x000fc400037c1670 */
[----:B------:R-:W-:Y:S02]  /*ae90*/  ISETP.LT.OR P4, PT, R186, 0x2, P4 ;  /* 0x00000002ba00780c */ /* 0x000fe40002781670 */
[----:B------:R-:W-:Y:S02]  /*aea0*/  FSEL R154, R154, -INF , !P6 ;  /* 0xff8000009a9a7808 */ /* 0x000fe40007000000 */
[----:B------:R-:W-:Y:S02]  /*aeb0*/  FMNMX.FTZ R0, R161, R0, !PT ;  /* 0x00000000a1007209 */ /* 0x000fe40007810000 */
[----:B------:R-:W-:Y:S02]  /*aec0*/  ISETP.LT.OR P3, PT, R186, 0x9, P3 ;  /* 0x00000009ba00780c */ /* 0x000fe40001f61670 */
[----:B------:R-:W-:Y:S02]  /*aed0*/  FSEL R155, R155, -INF , !P4 ;  /* 0xff8000009b9b7808 */ /* 0x000fe40006000000 */
[----:B------:R-:W-:-:S02]  /*aee0*/  FMNMX.FTZ R2, R154, R21, !PT ;  /* 0x000000159a027209 */ /* 0x000fc40007810000 */
[----:B------:R-:W-:Y:S02]  /*aef0*/  FMNMX.FTZ R0, R164, R0, !PT ;  /* 0x00000000a4007209 */ /* 0x000fe40007810000 */
[----:B------:R-:W-:Y:S02]  /*af00*/  ISETP.GT.AND P4, PT, R185, 0x10, P2 ;  /* 0x00000010b900780c */ /* 0x000fe40001784270 */
[----:B------:R-:W-:Y:S02]  /*af10*/  FSEL R158, R158, -INF , !P3 ;  /* 0xff8000009e9e7808 */ /* 0x000fe40005800000 */
[----:B------:R-:W-:Y:S02]  /*af20*/  FMNMX.FTZ R2, R155, R2, !PT ;  /* 0x000000029b027209 */ /* 0x000fe40007810000 */
[----:B------:R-:W-:Y:S02]  /*af30*/  FMNMX.FTZ R0, R165, R0, !PT ;  /* 0x00000000a5007209 */ /* 0x000fe40007810000 */
[----:B------:R-:W-:-:S02]  /*af40*/  ISETP.GT.AND P3, PT, R185, 0x11, P2 ;  /* 0x00000011b900780c */ /* 0x000fc40001764270 */
[----:B------:R-:W-:Y:S02]  /*af50*/  ISETP.LT.OR P4, PT, R186, 0x11, P4 ;  /* 0x00000011ba00780c */ /* 0x000fe40002781670 */
[----:B------:R-:W-:Y:S02]  /*af60*/  FMNMX.FTZ R2, R158, R2, !PT ;  /* 0x000000029e027209 */ /* 0x000fe40007810000 */
        /* <DEDUP_REMOVED lines=10> */
[C---:B------:R-:W-:Y:S02]  /*b010*/  ISETP.LT.OR P4, PT, R186.reuse, 0x1a, P4 ;  /* 0x0000001aba00780c */ /* 0x040fe40002781670 */
[----:B------:R-:W-:Y:S02]  /*b020*/  FMNMX.FTZ R2, R163, R2, !PT ;  /* 0x00000002a3027209 */ /* 0x000fe40007810000 */
[----:B------:R-:W-:Y:S02]  /*b030*/  FMNMX.FTZ R0, R173, R0, !PT ;  /* 0x00000000ad007209 */ /* 0x000fe40007810000 */
[----:B------:R-:W-:Y:S02]  /*b040*/  ISETP.LT.OR P3, PT, R186, 0x21, P3 ;  /* 0x00000021ba00780c */ /* 0x000fe40001f61670 */
[----:B------:R-:W-:Y:S02]  /*b050*/  FSEL R167, R167, -INF , !P4 ;  /* 0xff800000a7a77808 */ /* 0x000fe40006000000 */
[----:B------:R-:W-:-:S02]  /*b060*/  FMNMX.FTZ R2, R166, R2, !PT ;  /* 0x00000002a6027209 */ /* 0x000fc40007810000 */
[----:B------:R-:W-:Y:S02]  /*b070*/  ISETP.GT.AND P4, PT, R185, 0x28, P2 ;  /* 0x00000028b900780c */ /* 0x000fe40001784270 */
[----:B------:R-:W-:Y:S02]  /*b080*/  FMNMX.FTZ R0, R176, R0, !PT ;  /* 0x00000000b0007209 */ /* 0x000fe40007810000 */
[----:B------:R-:W-:Y:S02]  /*b090*/  FSEL R170, R170, -INF , !P3 ;  /* 0xff800000aaaa7808 */ /* 0x000fe40005800000 */
[----:B------:R-:W-:Y:S02]  /*b0a0*/  FMNMX.FTZ R2, R167, R2, !PT ;  /* 0x00000002a7027209 */ /* 0x000fe40007810000 */
[----:B------:R-:W-:Y:S02]  /*b0b0*/  ISETP.LT.OR P4, PT, R186, 0x29, P4 ;  /* 0x00000029ba00780c */ /* 0x000fe40002781670 */
[----:B------:R-:W-:-:S02]  /*b0c0*/  FMNMX.FTZ R0, R177, R0, !PT ;  /* 0x00000000b1007209 */ /* 0x000fc40007810000 */
[C---:B------:R-:W-:Y:S02]  /*b0d0*/  ISETP.GT.AND P3, PT, R185.reuse, 0x29, P2 ;  /* 0x00000029b900780c */ /* 0x040fe40001764270 */
[----:B------:R-:W-:Y:S02]  /*b0e0*/  FMNMX.FTZ R2, R170, R2, !PT ;  /* 0x00000002aa027209 */ /* 0x000fe40007810000 */
[----:B------:R-:W-:Y:S02]  /*b0f0*/  FSEL R174, R174, -INF , !P4 ;  /* 0xff800000aeae7808 */ /* 0x000fe40006000000 */
[----:B------:R-:W-:Y:S02]  /*b100*/  FMNMX.FTZ R0, R180, R0, !PT ;  /* 0x00000000b4007209 */ /* 0x000fe40007810000 */
[----:B------:R-:W-:Y:S02]  /*b110*/  ISETP.LT.OR P3, PT, R186, 0x2a, P3 ;  /* 0x0000002aba00780c */ /* 0x000fe40001f61670 */
[----:B------:R-:W-:-:S02]  /*b120*/  ISETP.GT.AND P4, PT, R185, 0x30, P2 ;  /* 0x00000030b900780c */ /* 0x000fc40001784270 */
[----:B------:R-:W-:Y:S02]  /*b130*/  FMNMX.FTZ R2, R171, R2, !PT ;  /* 0x00000002ab027209 */ /* 0x000fe40007810000 */
[----:B------:R-:W-:Y:S02]  /*b140*/  FMNMX.FTZ R4, R181, R0, !PT ;  /* 0x00000000b5047209 */ /* 0x000fe40007810000 */
[----:B------:R-:W-:Y:S02]  /*b150*/  FSEL R175, R175, -INF , !P3 ;  /* 0xff800000afaf7808 */ /* 0x000fe40005800000 */
[----:B------:R-:W-:Y:S01]  /*b160*/  ISETP.GT.AND P6, PT, R185, 0x31, P2 ;  /* 0x00000031b900780c */ /* 0x000fe200017c4270 */
[----:B------:R-:W0:Y:S01]  /*b170*/  SHFL.BFLY PT, R0, R4, 0x2, 0x1f ;  /* 0x0c401f0004007f89 */ /* 0x000e2200000e0000 */
[----:B------:R-:W-:Y:S02]  /*b180*/  ISETP.LT.OR P4, PT, R186, 0x31, P4 ;  /* 0x00000031ba00780c */ /* 0x000fe40002781670 */
[----:B------:R-:W-:-:S02]  /*b190*/  FMNMX.FTZ R2, R174, R2, !PT ;  /* 0x00000002ae027209 */ /* 0x000fc40007810000 */
[----:B------:R-:W-:Y:S02]  /*b1a0*/  ISETP.GT.AND P3, PT, R185, 0x38, P2 ;  /* 0x00000038b900780c */ /* 0x000fe40001764270 */
[----:B------:R-:W-:Y:S02]  /*b1b0*/  ISETP.LT.OR P6, PT, R186, 0x32, P6 ;  /* 0x00000032ba00780c */ /* 0x000fe400037c1670 */
        /* <DEDUP_REMOVED lines=12> */
[----:B------:R-:W-:Y:S02]  /*b280*/  FMNMX.FTZ R2, R183, R2, !PT ;  /* 0x00000002b7027209 */ /* 0x000fe40007810000 */
[----:B------:R-:W-:Y:S01]  /*b290*/  R2UR UR4, R22 ;  /* 0x00000000160472ca */ /* 0x000fe200000e0000 */
[----:B------:R-:W0:Y:S04]  /*b2a0*/  SHFL.BFLY PT, R0, R4, 0x1, 0x1f ;  /* 0x0c201f0004007f89 */ /* 0x000e2800000e0000 */
[----:B------:R-:W1:Y:S01]  /*b2b0*/  SHFL.BFLY PT, R3, R2, 0x2, 0x1f ;  /* 0x0c401f0002037f89 */ /* 0x000e6200000e0000 */
[----:B0-----:R-:W-:-:S02]  /*b2c0*/  FMNMX.FTZ R4, R4, R0, !PT ;  /* 0x0000000004047209 */ /* 0x001fc40007810000 */
        /* <DEDUP_REMOVED lines=21> */
[----:B------:R-:W-:Y:S01]  /*b420*/  FSEL R0, R4, RZ, P4 ;  /* 0x000000ff04007208 */ /* 0x000fe20002000000 */
[----:B------:R-:W-:Y:S01]  /*b430*/  MUFU.EX2 R196, R196 ;  /* 0x000000c400c47308 */ /* 0x000fe20000000800 */
[----:B0-----:R-:W-:-:S03]  /*b440*/  FMNMX.FTZ R3, R3, R2, !PT ;  /* 0x0000000203037209 */ /* 0x001fc60007810000 */
[----:B------:R-:W-:Y:S01]  /*b450*/  FADD.FTZ R0, -R0, R230 ;  /* 0x000000e600007221 */ /* 0x000fe20000010100 */
[C---:B------:R-:W-:Y:S01]  /*b460*/  FSETP.NEU.FTZ.AND P2, PT, R3.reuse, -INF , PT ;  /* 0xff8000000300780b */ /* 0x040fe20003f5d000 */
[----:B------:R-:W-:Y:S01]  /*b470*/  FMUL.FTZ R2, R3, UR5 ;  /* 0x0000000503027c20 */ /* 0x000fe20008410000 */
[----:B------:R-:W-:Y:S02]  /*b480*/  IMAD.MOV.U32 R230, RZ, RZ, R4 ;  /* 0x000000ffffe67224 */ /* 0x000fe400078e0004 */
[----:B------:R-:W-:Y:S01]  /*b490*/  FMUL.FTZ R168, R0, UR5 ;  /* 0x0000000500a87c20 */ /* 0x000fe20008410000 */
[----:B------:R-:W-:Y:S01]  /*b4a0*/  MUFU.EX2 R152, R152 ;  /* 0x0000009800987308 */ /* 0x000fe20000000800 */
[----:B------:R-:W-:-:S05]  /*b4b0*/  FSEL R0, R2, RZ, P2 ;  /* 0x000000ff02007208 */ /* 0x000fca0001000000 */
        /* <DEDUP_REMOVED lines=19> */
[----:B------:R-:W0:Y:S01]  /*b5f0*/  MUFU.EX2 R2, R168 ;  /* 0x000000a800027308 */ /* 0x000e220000000800 */
[----:B------:R-:W-:Y:S01]  /*b600*/  IMAD.U32 R158, RZ, RZ, UR14 ;  /* 0x0000000eff9e7e24 */ /* 0x000fe2000f8e00ff */
[C---:B------:R-:W-:Y:S01]  /*b610*/  ISETP.GT.AND P2, PT, R20.reuse, UR4, PT ;  /* 0x0000000414007c0c */ /* 0x040fe2000bf44270 */
[----:B------:R-:W-:Y:S01]  /*b620*/  UMOV UR4, UR36 ;  /* 0x0000002400047c82 */ /* 0x000fe20008000000 */
[----:B------:R-:W-:-:S02]  /*b630*/  VIADD R20, R20, 0xffffffff ;  /* 0xffffffff14147836 */ /* 0x000fc40000000000 */
[----:B------:R-:W-:Y:S02]  /*b640*/  @!P1 VIADD R158, R158, 0x30860 ;  /* 0x000308609e9e9836 */ /* 0x000fe40000000000 */
[----:B------:R-:W-:Y:S03]  /*b650*/  MUFU.EX2 R197, R197 ;  /* 0x000000c500c57308 */ /* 0x000fe60000000800 */
[----:B------:R-:W-:-:S04]  /*b660*/  @!P1 PRMT R158, RZ, 0x654, R158 ;  /* 0x00000654ff9e9816 */ /* 0x000fc8000000009e */
[----:B------:R1:W-:Y:S01]  /*b670*/  @!P1 SYNCS.ARRIVE.TRANS64.RED.A1T0 RZ, [R158+URZ], RZ ;  /* 0x000000ff9eff99a7 */ /* 0x0003e2000810043f */
[----:B------:R-:W2:Y:S01]  /*b680*/  MUFU.EX2 R0, R159 ;  /* 0x0000009f00007308 */ /* 0x000ea20000000800 */
[----:B0-----:R-:W-:Y:S01]  /*b690*/  FFMA.FTZ R17, R2, R17, R196 ;  /* 0x0000001102117223 */ /* 0x001fe200000100c4 */
[----:B------:R-:W-:-:S03]  /*b6a0*/  F2FP.F16.F32.PACK_AB R196, R152, R196 ;  /* 0x000000c498c4723e */ /* 0x000fc600000000ff */
[----:B------:R-:W-:-:S03]  /*b6b0*/  FADD.FTZ R17, R152, R17 ;  /* 0x0000001198117221 */ /* 0x000fc60000010000 */
[----:B------:R-:W0:Y:S08]  /*b6c0*/  MUFU.EX2 R154, R154 ;  /* 0x0000009a009a7308 */ /* 0x000e300000000800 */
[----:B------:R-:W3:Y:S01]  /*b6d0*/  MUFU.EX2 R198, R198 ;  /* 0x000000c600c67308 */ /* 0x000ee20000000800 */
[----:B--2---:R-:W-:-:S07]  /*b6e0*/  FFMA.FTZ R5, R0, R5, R197 ;  /* 0x0000000500057223 */ /* 0x004fce00000100c5 */
[----:B------:R-:W2:Y:S01]  /*b6f0*/  MUFU.EX2 R199, R199 ;  /* 0x000000c700c77308 */ /* 0x000ea20000000800 */
[C---:B0-----:R-:W-:Y:S01]  /*b700*/  FADD.FTZ R5, R154.reuse, R5 ;  /* 0x000000059a057221 */ /* 0x041fe20000010000 */
[----:B------:R-:W-:-:S06]  /*b710*/  F2FP.F16.F32.PACK_AB R197, R154, R197 ;  /* 0x000000c59ac5723e */ /* 0x000fcc00000000ff */
[----:B------:R-:W0:Y:S01]  /*b720*/  MUFU.EX2 R153, R153 ;  /* 0x0000009900997308 */ /* 0x000e220000000800 */
[----:B---3--:R-:W-:-:S07]  /*b730*/  FADD.FTZ R17, R198, R17 ;  /* 0x00000011c6117221 */ /* 0x008fce0000010000 */
[----:B------:R-:W3:Y:S01]  /*b740*/  MUFU.EX2 R155, R155 ;  /* 0x0000009b009b7308 */ /* 0x000ee20000000800 */
[----:B--2---:R-:W-:-:S07]  /*b750*/  FADD.FTZ R5, R199, R5 ;  /* 0x00000005c7057221 */ /* 0x004fce0000010000 */
[----:B------:R-:W2:Y:S01]  /*b760*/  MUFU.EX2 R192, R192 ;  /* 0x000000c000c07308 */ /* 0x000ea20000000800 */
[C---:B0-----:R-:W-:Y:S01]  /*b770*/  FADD.FTZ R17, R153.reuse, R17 ;  /* 0x0000001199117221 */ /* 0x041fe20000010000 */
[----:B------:R-:W-:-:S06]  /*b780*/  F2FP.F16.F32.PACK_AB R198, R153, R198 ;  /* 0x000000c699c6723e */ /* 0x000fcc00000000ff */
[----:B------:R-:W0:Y:S01]  /*b790*/  MUFU.EX2 R193, R193 ;  /* 0x000000c100c17308 */ /* 0x000e220000000800 */
[C---:B---3--:R-:W-:Y:S01]  /*b7a0*/  FADD.FTZ R5, R155.reuse, R5 ;  /* 0x000000059b057221 */ /* 0x048fe20000010000 */
[----:B------:R-:W-:-:S06]  /*b7b0*/  F2FP.F16.F32.PACK_AB R199, R155, R199 ;  /* 0x000000c79bc7723e */ /* 0x000fcc00000000ff */
[----:B------:R-:W3:Y:S01]  /*b7c0*/  MUFU.EX2 R156, R156 ;  /* 0x0000009c009c7308 */ /* 0x000ee20000000800 */
[----:B--2---:R-:W-:-:S07]  /*b7d0*/  FADD.FTZ R17, R192, R17 ;  /* 0x00000011c0117221 */ /* 0x004fce0000010000 */
[----:B-1----:R-:W1:Y:S01]  /*b7e0*/  MUFU.EX2 R158, R163 ;  /* 0x000000a3009e7308 */ /* 0x002e620000000800 */
[----:B0-----:R-:W-:-:S07]  /*b7f0*/  FADD.FTZ R5, R193, R5 ;  /* 0x00000005c1057221 */ /* 0x001fce0000010000 */
[----:B------:R-:W0:Y:S01]  /*b800*/  MUFU.EX2 R194, R194 ;  /* 0x000000c200c27308 */ /* 0x000e220000000800 */
[C---:B---3--:R-:W-:Y:S01]  /*b810*/  FADD.FTZ R17, R156.reuse, R17 ;  /* 0x000000119c117221 */ /* 0x048fe20000010000 */
[----:B------:R-:W-:-:S06]  /*b820*/  F2FP.F16.F32.PACK_AB R192, R156, R192 ;  /* 0x000000c09cc0723e */ /* 0x000fcc00000000ff */
[----:B------:R-:W2:Y:S01]  /*b830*/  MUFU.EX2 R195, R195 ;  /* 0x000000c300c37308 */ /* 0x000ea20000000800 */
[C---:B-1----:R-:W-:Y:S01]  /*b840*/  FADD.FTZ R5, R158.reuse, R5 ;  /* 0x000000059e057221 */ /* 0x042fe20000010000 */
[----:B------:R-:W-:-:S06]  /*b850*/  F2FP.F16.F32.PACK_AB R193, R158, R193 ;  /* 0x000000c19ec1723e */ /* 0x000fcc00000000ff */
        /* <DEDUP_REMOVED lines=9> */
[----:B------:R-:W-:Y:S01]  /*b8f0*/  F2FP.F16.F32.PACK_AB R195, R21, R195 ;  /* 0x000000c315c3723e */ /* 0x000fe200000000ff */
[----:B------:R-:W-:-:S05]  /*b900*/  IMAD.MOV.U32 R21, RZ, RZ, R3 ;  /* 0x000000ffff157224 */ /* 0x000fca00078e0003 */
[----:B------:R-:W0:Y:S01]  /*b910*/  MUFU.EX2 R160, R160 ;  /* 0x000000a000a07308 */ /* 0x000e220000000800 */
[----:B--2---:R-:W-:-:S07]  /*b920*/  FADD.FTZ R17, R188, R17 ;  /* 0x00000011bc117221 */ /* 0x004fce0000010000 */
[----:B------:R-:W2:Y:S01]  /*b930*/  MUFU.EX2 R171, R171 ;  /* 0x000000ab00ab7308 */ /* 0x000ea20000000800 */
[----:B-1----:R-:W-:-:S07]  /*b940*/  FADD.FTZ R5, R170, R5 ;  /* 0x00000005aa057221 */ /* 0x002fce0000010000 */
[----:B------:R-:W1:Y:S01]  /*b950*/  MUFU.EX2 R190, R190 ;  /* 0x000000be00be7308 */ /* 0x000e620000000800 */
[C---:B0-----:R-:W-:Y:S01]  /*b960*/  FADD.FTZ R17, R160.reuse, R17 ;  /* 0x00000011a0117221 */ /* 0x041fe20000010000 */
[----:B------:R-:W-:-:S06]  /*b970*/  F2FP.F16.F32.PACK_AB R188, R160, R188 ;  /* 0x000000bca0bc723e */ /* 0x000fcc00000000ff */
[----:B------:R-:W0:Y:S01]  /*b980*/  MUFU.EX2 R174, R174 ;  /* 0x000000ae00ae7308 */ /* 0x000e220000000800 */
[C---:B--2---:R-:W-:Y:S01]  /*b990*/  FADD.FTZ R5, R171.reuse, R5 ;  /* 0x00000005ab057221 */ /* 0x044fe20000010000 */
[----:B------:R-:W-:-:S06]  /*b9a0*/  F2FP.F16.F32.PACK_AB R189, R171, R170 ;  /* 0x000000aaabbd723e */ /* 0x000fcc00000000ff */
[----:B------:R-:W2:Y:S01]  /*b9b0*/  MUFU.EX2 R161, R161 ;  /* 0x000000a100a17308 */ /* 0x000ea20000000800 */
[----:B-1----:R-:W-:-:S07]  /*b9c0*/  FADD.FTZ R17, R190, R17 ;  /* 0x00000011be117221 */ /* 0x002fce0000010000 */
[----:B------:R-:W1:Y:S01]  /*b9d0*/  MUFU.EX2 R175, R175 ;  /* 0x000000af00af7308 */ /* 0x000e620000000800 */
[----:B0-----:R-:W-:-:S07]  /*b9e0*/  FADD.FTZ R5, R174, R5 ;  /* 0x00000005ae057221 */ /* 0x001fce0000010000 */
[----:B------:R-:W0:Y:S01]  /*b9f0*/  MUFU.EX2 R184, R184 ;  /* 0x000000b800b87308 */ /* 0x000e220000000800 */
[C---:B--2---:R-:W-:Y:S01]  /*ba00*/  FADD.FTZ R17, R161.reuse, R17 ;  /* 0x00000011a1117221 */ /* 0x044fe20000010000 */
        /* <DEDUP_REMOVED lines=15> */
[----:B--2---:R-:W-:-:S07]  /*bb00*/  FADD.FTZ R17, R186, R17 ;  /* 0x00000011ba117221 */ /* 0x004fce0000010000 */
[----:B------:R-:W2:Y:S01]  /*bb10*/  MUFU.EX2 R183, R183 ;  /* 0x000000b700b77308 */ /* 0x000ea20000000800 */
[----:B-1----:R-:W-:Y:S01]  /*bb20*/  FADD.FTZ R152, R182, R5 ;  /* 0x00000005b6987221 */ /* 0x002fe20000010000 */
[C---:B0-----:R-:W-:Y:S01]  /*bb30*/  FADD.FTZ R17, R165.reuse, R17 ;  /* 0x00000011a5117221 */ /* 0x041fe20000010000 */
[----:B------:R-:W-:Y:S02]  /*bb40*/  F2FP.F16.F32.PACK_AB R186, R165, R186 ;  /* 0x000000baa5ba723e */ /* 0x000fe400000000ff */
[C---:B--2---:R-:W-:Y:S01]  /*bb50*/  FADD.FTZ R5, R183.reuse, R152 ;  /* 0x00000098b7057221 */ /* 0x044fe20000010000 */
[----:B------:R-:W-:Y:S01]  /*bb60*/  F2FP.F16.F32.PACK_AB R187, R183, R182 ;  /* 0x000000b6b7bb723e */ /* 0x000fe200000000ff */
[----:B------:R-:W-:Y:S06]  /*bb70*/  @P2 BRA `(.L_x_1277) ;  /* 0xffffffd800302947 */ /* 0x000fec000383ffff */
.L_x_1260:
        /* <DEDUP_REMOVED lines=131> */
.L_x_1278:
[----:B------:R-:W-:Y:S01]  /*c3b0*/  ULEA UR8, UR36, UR37, 0x3 ;  /* 0x0000002524087291 */ /* 0x000fe2000f8e183f */
[----:B------:R-:W-:-:S05]  /*c3c0*/  IMAD.U32 R0, RZ, RZ, UR38 ;  /* 0x00000026ff007e24 */ /* 0x000fca000f8e00ff */
[----:B------:R-:W-:-:S04]  /*c3d0*/  SHF.L.U32 R0, R0, 0x1f, RZ ;  /* 0x0000001f00007819 */ /* 0x000fc800000006ff */
[----:B------:R0:W1:Y:S01]  /*c3e0*/  SYNCS.PHASECHK.TRANS64.TRYWAIT P2, [UR8+0x30850], R0 ;  /* 0x03085000ff0075a7 */ /* 0x0000620008040148 */
[----:B------:R-:W-:Y:S05]  /*c3f0*/  @!P0 BRA `(.L_x_1279) ;  /* 0x0000000000048947 */ /* 0x000fea0003800000 */
[----:B------:R-:W-:Y:S01]  /*c400*/  BPT.TRAP 0x1 ;  /* 0x000000040000795c */ /* 0x000fe20000300000 */
.L_x_1279:
[----:B-1----:R-:W-:Y:S05]  /*c410*/  @P2 BRA `(.L_x_1280) ;  /* 0x0000000000082947 */ /* 0x002fea0003800000 */
[----:B------:R-:W1:Y:S02]  /*c420*/  SYNCS.PHASECHK.TRANS64.TRYWAIT P0, [UR8+0x30850], R0 ;  /* 0x03085000ff0075a7 */ /* 0x000e640008000148 */
[----:B-1----:R-:W-:Y:S05]  /*c430*/  @!P0 BRA `(.L_x_1281) ;  /* 0x000000d800b08947 */ /* 0x002fea0003800000 */
.L_x_1280:
[----:B------:R-:W-:Y:S01]  /*c440*/  UIADD3 UR37, UR37, 0x400, URZ ;  /* 0x0000040025257890 */ /* 0x000fe2000fffe03f */
[----:B------:R-:W-:Y:S01]  /*c450*/  WARPGROUP.ARRIVE ;  /* 0x00000000000079c5 */ /* 0x000fe20000000000 */
[----:B------:R-:W-:Y:S01]  /*c460*/  UMOV UR7, 0x40000040 ;  /* 0x4000004000077882 */ /* 0x000fe20000000000 */
[----:B01----:R-:W0:Y:S01]  /*c470*/  SHFL.BFLY PT, R0, R17, 0x2, 0x1f ;  /* 0x0c401f0011007f89 */ /* 0x003e2200000e0000 */
[----:B------:R-:W-:Y:S01]  /*c480*/  USHF.R.U32.HI UR37, URZ, 0x4, UR37 ;  /* 0x000000043f257899 */ /* 0x000fe20008011625 */
[----:B------:R-:W-:Y:S01]  /*c490*/  IMAD.U32 R11, RZ, RZ, UR8 ;  /* 0x00000008ff0b7e24 */ /* 0x000fe2000f8e00ff */
[----:B------:R-:W-:Y:S01]  /*c4a0*/  R2UR UR9, R232 ;  /* 0x00000000e80972ca */ /* 0x000fe200000e0000 */
[----:B------:R-:W1:Y:S01]  /*c4b0*/  SHFL.BFLY PT, R2, R5, 0x2, 0x1f ;  /* 0x0c401f0005027f89 */ /* 0x000e6200000e0000 */
[----:B------:R-:W-:Y:S01]  /*c4c0*/  ULOP3.LUT UR37, UR37, 0x3fff, URZ, 0xc0, !UPT ;  /* 0x00003fff25257892 */ /* 0x000fe2000f8ec03f */
[----:B------:R-:W-:Y:S02]  /*c4d0*/  @!P1 VIADD R11, R11, 0x30860 ;  /* 0x000308600b0b9836 */ /* 0x000fe40000000000 */
[----:B------:R-:W-:Y:S01]  /*c4e0*/  IMAD.MOV.U32 R6, RZ, RZ, RZ ;  /* 0x000000ffff067224 */ /* 0x000fe200078e00ff */
[----:B------:R-:W-:Y:S01]  /*c4f0*/  ULOP3.LUT UR4, UR37, 0x2000000, URZ, 0xfc, !UPT ;  /* 0x0200000025047892 */ /* 0x000fe2000f8efc3f */
[----:B------:R-:W-:Y:S01]  /*c500*/  IMAD.U32 R13, RZ, RZ, UR5 ;  /* 0x00000005ff0d7e24 */ /* 0x000fe2000f8e00ff */
[----:B------:R-:W-:-:S02]  /*c510*/  @!P1 PRMT R11, RZ, 0x654, R11 ;  /* 0x00000654ff0b9816 */ /* 0x000fc4000000000b */
[----:B------:R-:W-:Y:S02]  /*c520*/  ULEA UR4, UR36, UR4, 0xb ;  /* 0x0000000424047291 */ /* 0x000fe4000f8e583f */
[----:B------:R-:W-:Y:S02]  /*c530*/  UIADD3 UR36, UR36, 0x1, URZ ;  /* 0x0000000124247890 */ /* 0x000fe4000fffe03f */
[----:B------:R-:W-:Y:S02]  /*c540*/  UIADD3 UR9, UR9, 0x1, URZ ;  /* 0x0000000109097890 */ /* 0x000fe4000fffe03f */
[----:B------:R-:W-:Y:S01]  /*c550*/  UISETP.NE.AND UP0, UPT, UR36, 0x2, UPT ;  /* 0x000000022400788c */ /* 0x000fe2000bf05270 */
[----:B------:R-:W-:Y:S02]  /*c560*/  UMOV UR6, UR4 ;  /* 0x0000000400067c82 */ /* 0x000fe40008000000 */
[----:B------:R-:W-:Y:S01]  /*c570*/  HGMMA.64x256x16.F32 R24, R196, gdesc[UR4].tnspB, R24, gsb0 ;  /* 0x43e00004c4187df0 */ /* 0x000fe20008000818 */
[----:B------:R-:W-:Y:S01]  /*c580*/  UIADD3 UR6, UR4, 0x80, URZ ;  /* 0x0000008004067890 */ /* 0x000fe2000fffe03f */
[----:B0-----:R-:W-:Y:S01]  /*c590*/  FADD.FTZ R0, R0, R17 ;  /* 0x0000001100007221 */ /* 0x001fe20000010000 */
[----:B------:R-:W-:Y:S01]  /*c5a0*/  UMOV UR7, 0x40000040 ;  /* 0x4000004000077882 */ /* 0x000fe20000000000 */
[----:B------:R-:W-:-:S02]  /*c5b0*/  IMAD.U32 R232, RZ, RZ, UR9 ;  /* 0x00000009ffe87e24 */ /* 0x000fc4000f8e00ff */
[----:B-1----:R-:W-:Y:S01]  /*c5c0*/  FADD.FTZ R2, R2, R5 ;  /* 0x0000000502027221 */ /* 0x002fe20000010000 */
[----:B------:R-:W-:Y:S01]  /*c5d0*/  IMAD.MOV.U32 R5, RZ, RZ, RZ ;  /* 0x000000ffff057224 */ /* 0x000fe200078e00ff */
[----:B------:R-:W0:Y:S01]  /*c5e0*/  SHFL.BFLY PT, R7, R0, 0x1, 0x1f ;  /* 0x0c201f0000077f89 */ /* 0x000e2200000e0000 */
[----:B------:R-:W-:-:S03]  /*c5f0*/  USEL UR36, UR36, URZ, UP0 ;  /* 0x0000003f24247287 */ /* 0x000fc60008000000 */
[----:B------:R-:W1:Y:S01]  /*c600*/  SHFL.BFLY PT, R9, R2, 0x1, 0x1f ;  /* 0x0c201f0002097f89 */ /* 0x000e6200000e0000 */
[----:B0-----:R-:W-:Y:S01]  /*c610*/  FADD.FTZ R10, R0, R7 ;  /* 0x00000007000a7221 */ /* 0x001fe20000010000 */
[----:B------:R-:W-:Y:S02]  /*c620*/  IMAD.U32 R7, RZ, RZ, UR5 ;  /* 0x00000005ff077e24 */ /* 0x000fe4000f8e00ff */
[----:B------:R-:W-:Y:S02]  /*c630*/  IMAD.MOV.U32 R0, RZ, RZ, -0x800000 ;  /* 0xff800000ff007424 */ /* 0x000fe400078e00ff */
[----:B-1----:R-:W-:Y:S01]  /*c640*/  FADD.FTZ R12, R2, R9 ;  /* 0x00000009020c7221 */ /* 0x002fe20000010000 */
[----:B------:R-:W-:Y:S01]  /*c650*/  FSETP.NE.FTZ.AND P0, PT, R10, RZ, PT ;  /* 0x000000ff0a00720b */ /* 0x000fe20003f15000 */
[----:B------:R-:W-:-:S03]  /*c660*/  IMAD.MOV.U32 R2, RZ, RZ, -0x800000 ;  /* 0xff800000ff027424 */ /* 0x000fc600078e00ff */
[----:B------:R-:W-:-:S09]  /*c670*/  FSETP.NE.FTZ.AND P2, PT, R12, RZ, PT ;  /* 0x000000ff0c00720b */ /* 0x000fd20003f55000 */
        /* <DEDUP_REMOVED lines=23> */
[----:B------:R-:W-:-:S04]  /*c7f0*/  USEL UR4, URZ, 0x1, UP0 ;  /* 0x000000013f047887 */ /* 0x000fc80008000000 */
[----:B------:R-:W-:Y:S01]  /*c800*/  ULOP3.LUT UR38, UR38, UR4, URZ, 0x3c, !UPT ;  /* 0x0000000426267292 */ /* 0x000fe2000f8e3c3f */
[----:B------:R-:W-:Y:S02]  /*c810*/  WARPGROUP.DEPBAR.LE gsb0, 0x0 ;  /* 0x00008000000079c5 */ /* 0x000fe40000010000 */
[----:B------:R-:W-:-:S15]  /*c820*/  WARPGROUP.ARRIVE ;  /* 0x00000000000079c5 */ /* 0x000fde0000000000 */
[----:B------:R-:W-:-:S03]  /*c830*/  NOP ;  /* 0x0000000000007918 */ /* 0x000fc60000000000 */
        /* <DEDUP_REMOVED lines=131> */
.L_x_1211:
        /* <DEDUP_REMOVED lines=11> */
[----:B------:R-:W2:Y:S01]  /*d120*/  LDL R3, [R1+0x60] ;  /* 0x0000600001037983 */ /* 0x000ea20000100800 */
[----:B------:R-:W0:Y:S01]  /*d130*/  S2UR UR4, SR_SWINHI ;  /* 0x00000000000479c3 */ /* 0x000e220000002f00 */
[----:B------:R-:W-:Y:S01]  /*d140*/  IMAD.MOV.U32 R20, RZ, RZ, 0x2 ;  /* 0x00000002ff147424 */ /* 0x000fe200078e00ff */
[----:B------:R-:W-:Y:S01]  /*d150*/  R2UR UR19, R23 ;  /* 0x00000000171372ca */ /* 0x000fe200000e0000 */
[----:B------:R-:W-:Y:S01]  /*d160*/  ULDC.64 UR16, c[0x0][0xc00] ;  /* 0x0003000000107ab9 */ /* 0x000fe20000000a00 */
[----:B------:R-:W-:Y:S01]  /*d170*/  F2FP.F16.F32.PACK_AB R6, R29, R28 ;  /* 0x0000001c1d06723e */ /* 0x000fe200000000ff */
[----:B------:R-:W-:Y:S01]  /*d180*/  ULDC.64 UR12, c[0x0][0xc00] ;  /* 0x00030000000c7ab9 */ /* 0x000fe20000000a00 */
[----:B------:R-:W-:Y:S01]  /*d190*/  F2FP.F16.F32.PACK_AB R7, R31, R30 ;  /* 0x0000001e1f07723e */ /* 0x000fe200000000ff */
[----:B------:R-:W-:Y:S01]  /*d1a0*/  ULDC.64 UR20, c[0x0][0x208] ;  /* 0x0000820000147ab9 */ /* 0x000fe20000000a00 */
[----:B------:R-:W-:Y:S01]  /*d1b0*/  R2UR UR9, R231 ;  /* 0x00000000e70972ca */ /* 0x000fe200000e0000 */
[----:B------:R-:W-:Y:S01]  /*d1c0*/  ULDC.64 UR14, c[0x0][0xc08] ;  /* 0x00030200000e7ab9 */ /* 0x000fe20000000a00 */
[----:B------:R-:W-:Y:S01]  /*d1d0*/  ULDC UR22, c[0x0][0xbe8] ;  /* 0x0002fa0000167ab9 */ /* 0x000fe20000000800 */
[----:B------:R-:W-:-:S02]  /*d1e0*/  R2UR UR18, R201 ;  /* 0x00000000c91272ca */ /* 0x000fc400000e0000 */
[----:B------:R-:W-:-:S08]  /*d1f0*/  R2UR UR26, R202 ;  /* 0x00000000ca1a72ca */ /* 0x000fd000000e0000 */
[----:B------:R-:W-:Y:S01]  /*d200*/  UIMAD.WIDE UR12, UR9, 0x4, UR12 ;  /* 0x00000004090c78a5 */ /* 0x000fe2000f8e020c */
[----:B------:R-:W-:Y:S01]  /*d210*/  UMOV UR10, UR8 ;  /* 0x00000008000a7c82 */ /* 0x000fe20008000000 */
[----:B0-----:R-:W-:Y:S01]  /*d220*/  UMOV UR11, UR4 ;  /* 0x00000004000b7c82 */ /* 0x001fe20008000000 */
[----:B------:R-:W-:Y:S01]  /*d230*/  UISETP.NE.U32.AND UP0, UPT, UR14, URZ, UPT ;  /* 0x0000003f0e00728c */ /* 0x000fe2000bf05070 */
[----:B------:R-:W-:-:S03]  /*d240*/  ULDC UR4, c[0x0][0xad4] ;  /* 0x0002b50000047ab9 */ /* 0x000fc60000000800 */
[----:B------:R-:W-:-:S11]  /*d250*/  UISETP.NE.AND.EX UP0, UPT, UR15, URZ, UPT, UP0 ;  /* 0x0000003f0f00728c */ /* 0x000fd6000bf05300 */
[----:B------:R-:W-:Y:S02]  /*d260*/  @UP0 ULDC.64 UR14, c[0x0][0xc08] ;  /* 0x00030200000e0ab9 */ /* 0x000fe40000000a00 */
[----:B------:R-:W-:Y:S01]  /*d270*/  @UP0 UIMAD.WIDE UR14, UR9, 0x4, UR14 ;  /* 0x00000004090e08a5 */ /* 0x000fe2000f8e020e */
[----:B------:R-:W-:Y:S01]  /*d280*/  BAR.SYNC.DEFER_BLOCKING 0x1, 0x100 ;  /* 0x0044000000007b1d */ /* 0x000fe20000010000 */
[----:B--2---:R-:W-:-:S03]  /*d290*/  IMAD.WIDE R20, R3, R20, UR10 ;  /* 0x0000000a03147e25 */ /* 0x004fc6000f8e0214 */
[C---:B------:R-:W-:Y:S02]  /*d2a0*/  IADD3 R9, P1, R20.reuse, 0x20, RZ ;  /* 0x0000002014097810 */ /* 0x040fe40007f3e0ff */
[C---:B------:R-:W-:Y:S02]  /*d2b0*/  IADD3 R11, P0, R20.reuse, 0x40, RZ ;  /* 0x00000040140b7810 */ /* 0x040fe40007f1e0ff */
[----:B------:R-:W-:Y:S02]  /*d2c0*/  LOP3.LUT R8, R9, 0x380, RZ, 0xc0, !PT ;  /* 0x0000038009087812 */ /* 0x000fe400078ec0ff */
[----:B------:R-:W-:Y:S02]  /*d2d0*/  IADD3 R23, P4, R20, 0x60, RZ ;  /* 0x0000006014177810 */ /* 0x000fe40007f9e0ff */
[----:B------:R-:W-:Y:S02]  /*d2e0*/  LOP3.LUT R10, R11, 0x380, RZ, 0xc0, !PT ;  /* 0x000003800b0a7812 */ /* 0x000fe400078ec0ff */
[----:B------:R-:W-:-:S02]  /*d2f0*/  SHF.R.U64 R8, R8, 0x3, RZ ;  /* 0x0000000308087819 */ /* 0x000fc400000012ff */
[C---:B------:R-:W-:Y:S02]  /*d300*/  IADD3 R155, P6, R20.reuse, 0x4020, RZ ;  /* 0x00004020149b7810 */ /* 0x040fe40007fde0ff */
[----:B------:R-:W-:Y:S02]  /*d310*/  IADD3 R157, P5, R20, 0x4040, RZ ;  /* 0x00004040149d7810 */ /* 0x000fe40007fbe0ff */
[----:B------:R-:W-:Y:S02]  /*d320*/  LOP3.LUT R22, R23, 0x380, RZ, 0xc0, !PT ;  /* 0x0000038017167812 */ /* 0x000fe400078ec0ff */
[----:B------:R-:W-:Y:S02]  /*d330*/  SHF.R.U64 R10, R10, 0x3, RZ ;  /* 0x000000030a0a7819 */ /* 0x000fe400000012ff */
[----:B------:R-:W-:Y:S01]  /*d340*/  LOP3.LUT R8, R8, R9, RZ, 0x3c, !PT ;  /* 0x0000000908087212 */ /* 0x000fe200078e3cff */
[----:B------:R-:W-:Y:S01]  /*d350*/  IMAD.X R9, RZ, RZ, R21, P1 ;  /* 0x000000ffff097224 */ /* 0x000fe200008e0615 */
[----:B------:R-:W-:-:S02]  /*d360*/  LOP3.LUT R154, R155, 0x380, RZ, 0xc0, !PT ;  /* 0x000003809b9a7812 */ /* 0x000fc400078ec0ff */
[----:B------:R-:W-:Y:S02]  /*d370*/  LOP3.LUT R156, R157, 0x380, RZ, 0xc0, !PT ;  /* 0x000003809d9c7812 */ /* 0x000fe400078ec0ff */
[C---:B------:R-:W-:Y:S02]  /*d380*/  LOP3.LUT R5, R20.reuse, 0x380, RZ, 0xc0, !PT ;  /* 0x0000038014057812 */ /* 0x040fe400078ec0ff */
[C---:B------:R-:W-:Y:S02]  /*d390*/  IADD3 R153, P3, R20.reuse, 0x4000, RZ ;  /* 0x0000400014997810 */ /* 0x040fe40007f7e0ff */
[C---:B------:R-:W-:Y:S02]  /*d3a0*/  IADD3 R159, P2, R20.reuse, 0x4060, RZ ;  /* 0x00004060149f7810 */ /* 0x040fe40007f5e0ff */
[----:B------:R-:W-:Y:S02]  /*d3b0*/  IADD3 R161, P1, R20, 0x8000, RZ ;  /* 0x0000800014a17810 */ /* 0x000fe40007f3e0ff */
[----:B------:R-:W-:-:S02]  /*d3c0*/  SHF.R.U64 R22, R22, 0x3, RZ ;  /* 0x0000000316167819 */ /* 0x000fc400000012ff */
[----:B------:R-:W-:Y:S01]  /*d3d0*/  LOP3.LUT R10, R10, R11, RZ, 0x3c, !PT ;  /* 0x0000000b0a0a7212 */ /* 0x000fe200078e3cff */
[----:B------:R-:W-:Y:S01]  /*d3e0*/  IMAD.X R11, RZ, RZ, R21, P0 ;  /* 0x000000ffff0b7224 */ /* 0x000fe200000e0615 */
[----:B------:R-:W-:Y:S02]  /*d3f0*/  SHF.R.U64 R154, R154, 0x3, RZ ;  /* 0x000000039a9a7819 */ /* 0x000fe400000012ff */
[----:B------:R-:W-:Y:S02]  /*d400*/  SHF.R.U64 R156, R156, 0x3, RZ ;  /* 0x000000039c9c7819 */ /* 0x000fe400000012ff */
[----:B------:R-:W-:Y:S02]  /*d410*/  SHF.R.U64 R5, R5, 0x3, RZ ;  /* 0x0000000305057819 */ /* 0x000fe400000012ff */
[----:B------:R-:W-:Y:S02]  /*d420*/  LOP3.LUT R152, R153, 0x380, RZ, 0xc0, !PT ;  /* 0x0000038099987812 */ /* 0x000fe400078ec0ff */
[----:B------:R-:W-:-:S02]  /*d430*/  LOP3.LUT R158, R159, 0x380, RZ, 0xc0, !PT ;  /* 0x000003809f9e7812 */ /* 0x000fc400078ec0ff */
[----:B------:R-:W-:Y:S02]  /*d440*/  IADD3 R163, P0, R20, 0x8020, RZ ;  /* 0x0000802014a37810 */ /* 0x000fe40007f1e0ff */
[----:B------:R-:W-:Y:S02]  /*d450*/  LOP3.LUT R160, R161, 0x380, RZ, 0xc0, !PT ;  /* 0x00000380a1a07812 */ /* 0x000fe400078ec0ff */
[----:B------:R-:W-:Y:S01]  /*d460*/  LOP3.LUT R22, R22, R23, RZ, 0x3c, !PT ;  /* 0x0000001716167212 */ /* 0x000fe200078e3cff */
[--C-:B------:R-:W-:Y:S01]  /*d470*/  IMAD.X R23, RZ, RZ, R21.reuse, P4 ;  /* 0x000000ffff177224 */ /* 0x100fe200020e0615 */
[----:B------:R-:W-:Y:S01]  /*d480*/  LOP3.LUT R154, R154, R155, RZ, 0x3c, !PT ;  /* 0x0000009b9a9a7212 */ /* 0x000fe200078e3cff */
[--C-:B------:R-:W-:Y:S01]  /*d490*/  IMAD.X R155, RZ, RZ, R21.reuse, P6 ;  /* 0x000000ffff9b7224 */ /* 0x100fe200030e0615 */
[----:B------:R-:W-:Y:S01]  /*d4a0*/  LOP3.LUT R156, R156, R157, RZ, 0x3c, !PT ;  /* 0x0000009d9c9c7212 */ /* 0x000fe200078e3cff */
[----:B------:R-:W-:Y:S01]  /*d4b0*/  IMAD.X R157, RZ, RZ, R21, P5 ;  /* 0x000000ffff9d7224 */ /* 0x000fe200028e0615 */
[----:B------:R-:W-:-:S02]  /*d4c0*/  IADD3 R169, P4, R20, 0x8040, RZ ;  /* 0x0000804014a97810 */ /* 0x000fc40007f9e0ff */
[----:B------:R-:W-:Y:S01]  /*d4d0*/  LOP3.LUT R4, R5, R20, RZ, 0x3c, !PT ;  /* 0x0000001405047212 */ /* 0x000fe200078e3cff */
[----:B------:R-:W-:Y:S01]  /*d4e0*/  IMAD.MOV.U32 R5, RZ, RZ, R21 ;  /* 0x000000ffff057224 */ /* 0x000fe200078e0015 */
[----:B------:R-:W-:Y:S02]  /*d4f0*/  SHF.R.U64 R152, R152, 0x3, RZ ;  /* 0x0000000398987819 */ /* 0x000fe400000012ff */
[----:B------:R-:W-:Y:S02]  /*d500*/  SHF.R.U64 R158, R158, 0x3, RZ ;  /* 0x000000039e9e7819 */ /* 0x000fe400000012ff */
[----:B------:R-:W-:Y:S02]  /*d510*/  LOP3.LUT R162, R163, 0x380, RZ, 0xc0, !PT ;  /* 0x00000380a3a27812 */ /* 0x000fe400078ec0ff */
[----:B------:R-:W-:Y:S02]  /*d520*/  SHF.R.U64 R160, R160, 0x3, RZ ;  /* 0x00000003a0a07819 */ /* 0x000fe400000012ff */
[----:B------:R-:W-:-:S02]  /*d530*/  IADD3 R13, P6, R20, 0xc000, RZ ;  /* 0x0000c000140d7810 */ /* 0x000fc40007fde0ff */
[----:B------:R-:W-:Y:S02]  /*d540*/  IADD3 R15, P5, R20, 0xc020, RZ ;  /* 0x0000c020140f7810 */ /* 0x000fe40007fbe0ff */
[----:B------:R-:W-:Y:S02]  /*d550*/  LOP3.LUT R168, R169, 0x380, RZ, 0xc0, !PT ;  /* 0x00000380a9a87812 */ /* 0x000fe400078ec0ff */
[----:B------:R-:W-:Y:S01]  /*d560*/  LOP3.LUT R152, R152, R153, RZ, 0x3c, !PT ;  /* 0x0000009998987212 */ /* 0x000fe200078e3cff */
[--C-:B------:R-:W-:Y:S01]  /*d570*/  IMAD.X R153, RZ, RZ, R21.reuse, P3 ;  /* 0x000000ffff997224 */ /* 0x100fe200018e0615 */
[----:B------:R-:W-:Y:S01]  /*d580*/  LOP3.LUT R158, R158, R159, RZ, 0x3c, !PT ;  /* 0x0000009f9e9e7212 */ /* 0x000fe200078e3cff */
[--C-:B------:R-:W-:Y:S01]  /*d590*/  IMAD.X R159, RZ, RZ, R21.reuse, P2 ;  /* 0x000000ffff9f7224 */ /* 0x100fe200010e0615 */
[----:B------:R-:W-:Y:S02]  /*d5a0*/  SHF.R.U64 R162, R162, 0x3, RZ ;  /* 0x00000003a2a27819 */ /* 0x000fe400000012ff */
[----:B------:R-:W-:Y:S01]  /*d5b0*/  LOP3.LUT R160, R160, R161, RZ, 0x3c, !PT ;  /* 0x000000a1a0a07212 */ /* 0x000fe200078e3cff */
[----:B------:R-:W-:Y:S01]  /*d5c0*/  IMAD.X R161, RZ, RZ, R21, P1 ;  /* 0x000000ffffa17224 */ /* 0x000fe200008e0615 */
[----:B------:R-:W-:-:S02]  /*d5d0*/  LOP3.LUT R12, R13, 0x380, RZ, 0xc0, !PT ;  /* 0x000003800d0c7812 */ /* 0x000fc400078ec0ff */
[----:B------:R-:W-:Y:S02]  /*d5e0*/  LOP3.LUT R14, R15, 0x380, RZ, 0xc0, !PT ;  /* 0x000003800f0e7812 */ /* 0x000fe400078ec0ff */
[----:B------:R-:W-:Y:S02]  /*d5f0*/  MOV R3, R4 ;  /* 0x0000000400037202 */ /* 0x000fe40000000f00 */
[C---:B------:R-:W-:Y:S02]  /*d600*/  IADD3 R171, P3, R20.reuse, 0x8060, RZ ;  /* 0x0000806014ab7810 */ /* 0x040fe40007f7e0ff */
[----:B------:R-:W-:Y:S02]  /*d610*/  F2FP.F16.F32.PACK_AB R4, R25, R24 ;  /* 0x000000181904723e */ /* 0x000fe400000000ff */
[----:B------:R-:W-:Y:S02]  /*d620*/  F2FP.F16.F32.PACK_AB R5, R27, R26 ;  /* 0x0000001a1b05723e */ /* 0x000fe400000000ff */
[----:B------:R-:W-:-:S02]  /*d630*/  IADD3 R167, P2, R20, 0xc040, RZ ;  /* 0x0000c04014a77810 */ /* 0x000fc40007f5e0ff */
[----:B------:R-:W-:Y:S01]  /*d640*/  IADD3 R164, P1, R20, 0xc060, RZ ;  /* 0x0000c06014a47810 */ /* 0x000fe20007f3e0ff */
[----:B------:R0:W-:Y:S01]  /*d650*/  STSM.16.M88.4 [R3], R4 ;  /* 0x0000000403007844 */ /* 0x0001e20000000200 */
[----:B------:R-:W-:Y:S02]  /*d660*/  SHF.R.U64 R168, R168, 0x3, RZ ;  /* 0x00000003a8a87819 */ /* 0x000fe400000012ff */
[----:B------:R-:W-:Y:S01]  /*d670*/  LOP3.LUT R162, R162, R163, RZ, 0x3c, !PT ;  /* 0x000000a3a2a27212 */ /* 0x000fe200078e3cff */
[----:B------:R-:W-:Y:S01]  /*d680*/  IMAD.X R163, RZ, RZ, R21, P0 ;  /* 0x000000ffffa37224 */ /* 0x000fe200000e0615 */
[----:B------:R-:W-:Y:S02]  /*d690*/  SHF.R.U64 R12, R12, 0x3, RZ ;  /* 0x000000030c0c7819 */ /* 0x000fe400000012ff */
[----:B------:R-:W-:Y:S02]  /*d6a0*/  SHF.R.U64 R14, R14, 0x3, RZ ;  /* 0x000000030e0e7819 */ /* 0x000fe400000012ff */
[----:B------:R-:W-:-:S02]  /*d6b0*/  LOP3.LUT R170, R171, 0x380, RZ, 0xc0, !PT ;  /* 0x00000380abaa7812 */ /* 0x000fc400078ec0ff */
[----:B------:R-:W-:Y:S02]  /*d6c0*/  LOP3.LUT R166, R167, 0x380, RZ, 0xc0, !PT ;  /* 0x00000380a7a67812 */ /* 0x000fe400078ec0ff */
[----:B------:R-:W-:Y:S02]  /*d6d0*/  LOP3.LUT R165, R164, 0x380, RZ, 0xc0, !PT ;  /* 0x00000380a4a57812 */ /* 0x000fe400078ec0ff */
[----:B------:R-:W-:Y:S01]  /*d6e0*/  LOP3.LUT R168, R168, R169, RZ, 0x3c, !PT ;  /* 0x000000a9a8a87212 */ /* 0x000fe200078e3cff */
[--C-:B------:R-:W-:Y:S01]  /*d6f0*/  IMAD.X R169, RZ, RZ, R21.reuse, P4 ;  /* 0x000000ffffa97224 */ /* 0x100fe200020e0615 */
[----:B------:R-:W-:Y:S01]  /*d700*/  LOP3.LUT R12, R12, R13, RZ, 0x3c, !PT ;  /* 0x0000000d0c0c7212 */ /* 0x000fe200078e3cff */
[--C-:B------:R-:W-:Y:S01]  /*d710*/  IMAD.X R13, RZ, RZ, R21.reuse, P6 ;  /* 0x000000ffff0d7224 */ /* 0x100fe200030e0615 */
[----:B------:R-:W-:Y:S01]  /*d720*/  LOP3.LUT R14, R14, R15, RZ, 0x3c, !PT ;  /* 0x0000000f0e0e7212 */ /* 0x000fe200078e3cff */
[----:B------:R-:W-:Y:S01]  /*d730*/  IMAD.X R15, RZ, RZ, R21, P5 ;  /* 0x000000ffff0f7224 */ /* 0x000fe200028e0615 */
[----:B------:R-:W-:-:S02]  /*d740*/  MOV R18, R8 ;  /* 0x0000000800127202 */ /* 0x000fc40000000f00 */
[----:B------:R-:W-:Y:S02]  /*d750*/  MOV R20, R10 ;  /* 0x0000000a00147202 */ /* 0x000fe40000000f00 */
[----:B0-----:R-:W-:Y:S02]  /*d760*/  F2FP.F16.F32.PACK_AB R4, R33, R32 ;  /* 0x000000202104723e */ /* 0x001fe400000000ff */
[----:B------:R-:W-:Y:S02]  /*d770*/  F2FP.F16.F32.PACK_AB R5, R35, R34 ;  /* 0x000000222305723e */ /* 0x000fe400000000ff */
[----:B------:R-:W-:Y:S02]  /*d780*/  F2FP.F16.F32.PACK_AB R6, R37, R36 ;  /* 0x000000242506723e */ /* 0x000fe400000000ff */
[----:B------:R-:W-:Y:S02]  /*d790*/  F2FP.F16.F32.PACK_AB R7, R39, R38 ;  /* 0x000000262707723e */ /* 0x000fe400000000ff */
[----:B------:R-:W-:-:S02]  /*d7a0*/  MOV R173, R156 ;  /* 0x0000009c00ad7202 */ /* 0x000fc40000000f00 */
[----:B------:R-:W-:Y:S01]  /*d7b0*/  MOV R174, R158 ;  /* 0x0000009e00ae7202 */ /* 0x000fe20000000f00 */
[----:B------:R0:W-:Y:S01]  /*d7c0*/  STSM.16.M88.4 [R18], R4 ;  /* 0x0000000412007844 */ /* 0x0001e20000000200 */
[----:B------:R-:W-:Y:S02]  /*d7d0*/  F2FP.F16.F32.PACK_AB R8, R41, R40 ;  /* 0x000000282908723e */ /* 0x000fe400000000ff */
[----:B------:R-:W-:Y:S02]  /*d7e0*/  F2FP.F16.F32.PACK_AB R9, R43, R42 ;  /* 0x0000002a2b09723e */ /* 0x000fe400000000ff */
[----:B------:R-:W-:Y:S02]  /*d7f0*/  F2FP.F16.F32.PACK_AB R10, R45, R44 ;  /* 0x0000002c2d0a723e */ /* 0x000fe400000000ff */
[----:B------:R-:W-:Y:S02]  /*d800*/  F2FP.F16.F32.PACK_AB R11, R47, R46 ;  /* 0x0000002e2f0b723e */ /* 0x000fe400000000ff */
[----:B------:R-:W-:-:S02]  /*d810*/  SHF.R.U64 R170, R170, 0x3, RZ ;  /* 0x00000003aaaa7819 */ /* 0x000fc400000012ff */
[----:B------:R-:W-:Y:S01]  /*d820*/  SHF.R.U64 R166, R166, 0x3, RZ ;  /* 0x00000003a6a67819 */ /* 0x000fe200000012ff */
[----:B------:R1:W-:Y:S01]  /*d830*/  STSM.16.M88.4 [R20], R8 ;  /* 0x0000000814007844 */ /* 0x0003e20000000200 */
[----:B------:R-:W-:Y:S02]  /*d840*/  SHF.R.U64 R165, R165, 0x3, RZ ;  /* 0x00000003a5a57819 */ /* 0x000fe400000012ff */
[----:B------:R-:W-:Y:S02]  /*d850*/  MOV R22, R22 ;  /* 0x0000001600167202 */ /* 0x000fe40000000f00 */
[----:B------:R-:W-:Y:S02]  /*d860*/  MOV R3, R160 ;  /* 0x000000a000037202 */ /* 0x000fe40000000f00 */
[----:B------:R-:W-:Y:S02]  /*d870*/  MOV R17, R162 ;  /* 0x000000a200117202 */ /* 0x000fe40000000f00 */
[----:B------:R-:W-:-:S02]  /*d880*/  F2FP.F16.F32.PACK_AB R156, R49, R48 ;  /* 0x00000030319c723e */ /* 0x000fc400000000ff */
[----:B------:R-:W-:Y:S02]  /*d890*/  F2FP.F16.F32.PACK_AB R157, R51, R50 ;  /* 0x00000032339d723e */ /* 0x000fe400000000ff */
[----:B------:R-:W-:Y:S02]  /*d8a0*/  F2FP.F16.F32.PACK_AB R158, R53, R52 ;  /* 0x00000034359e723e */ /* 0x000fe400000000ff */
[----:B------:R-:W-:Y:S02]  /*d8b0*/  F2FP.F16.F32.PACK_AB R159, R55, R54 ;  /* 0x00000036379f723e */ /* 0x000fe400000000ff */
[----:B------:R-:W-:Y:S02]  /*d8c0*/  MOV R152, R152 ;  /* 0x0000009800987202 */ /* 0x000fe40000000f00 */
[----:B------:R-:W-:Y:S01]  /*d8d0*/  F2FP.F16.F32.PACK_AB R160, R57, R56 ;  /* 0x0000003839a0723e */ /* 0x000fe200000000ff */
[----:B------:R2:W-:Y:S01]  /*d8e0*/  STSM.16.M88.4 [R22], R156 ;  /* 0x0000009c16007844 */ /* 0x0005e20000000200 */
[----:B------:R-:W-:-:S02]  /*d8f0*/  F2FP.F16.F32.PACK_AB R161, R59, R58 ;  /* 0x0000003a3ba1723e */ /* 0x000fc400000000ff */
[----:B------:R-:W-:Y:S02]  /*d900*/  F2FP.F16.F32.PACK_AB R162, R61, R60 ;  /* 0x0000003c3da2723e */ /* 0x000fe400000000ff */
[----:B------:R-:W-:Y:S02]  /*d910*/  F2FP.F16.F32.PACK_AB R163, R63, R62 ;  /* 0x0000003e3fa3723e */ /* 0x000fe400000000ff */
[----:B------:R-:W-:Y:S02]  /*d920*/  MOV R169, R168 ;  /* 0x000000a800a97202 */ /* 0x000fe40000000f00 */
[----:B------:R-:W-:Y:S01]  /*d930*/  LOP3.LUT R170, R170, R171, RZ, 0x3c, !PT ;  /* 0x000000abaaaa7212 */ /* 0x000fe200078e3cff */
[--C-:B------:R-:W-:Y:S01]  /*d940*/  IMAD.X R171, RZ, RZ, R21.reuse, P3 ;  /* 0x000000ffffab7224 */ /* 0x100fe200018e0615 */
[----:B------:R-:W-:Y:S01]  /*d950*/  LOP3.LUT R166, R166, R167, RZ, 0x3c, !PT ;  /* 0x000000a7a6a67212 */ /* 0x000fe200078e3cff */
[--C-:B------:R-:W-:Y:S01]  /*d960*/  IMAD.X R167, RZ, RZ, R21.reuse, P2 ;  /* 0x000000ffffa77224 */ /* 0x100fe200010e0615 */
[----:B------:R-:W-:Y:S01]  /*d970*/  LOP3.LUT R164, R165, R164, RZ, 0x3c, !PT ;  /* 0x000000a4a5a47212 */ /* 0x000fe200078e3cff */
[----:B------:R-:W-:Y:S01]  /*d980*/  IMAD.X R165, RZ, RZ, R21, P1 ;  /* 0x000000ffffa57224 */ /* 0x000fe200008e0615 */
[----:B0-----:R-:W-:Y:S01]  /*d990*/  MOV R18, R12 ;  /* 0x0000000c00127202 */ /* 0x001fe20000000f00 */
[----:B------:R0:W-:Y:S01]  /*d9a0*/  STSM.16.M88.4 [R152], R160 ;  /* 0x000000a098007844 */ /* 0x0001e20000000200 */
[----:B------:R-:W-:-:S02]  /*d9b0*/  MOV R168, R14 ;  /* 0x0000000e00a87202 */ /* 0x000fc40000000f00 */
[----:B------:R-:W-:Y:S02]  /*d9c0*/  MOV R172, R154 ;  /* 0x0000009a00ac7202 */ /* 0x000fe40000000f00 */
[----:B------:R-:W-:Y:S02]  /*d9d0*/  F2FP.F16.F32.PACK_AB R12, R65, R64 ;  /* 0x00000040410c723e */ /* 0x000fe400000000ff */
[----:B------:R-:W-:Y:S02]  /*d9e0*/  F2FP.F16.F32.PACK_AB R13, R67, R66 ;  /* 0x00000042430d723e */ /* 0x000fe400000000ff */
[----:B------:R-:W-:Y:S02]  /*d9f0*/  F2FP.F16.F32.PACK_AB R14, R69, R68 ;  /* 0x00000044450e723e */ /* 0x000fe400000000ff */
[----:B------:R-:W-:Y:S02]  /*da00*/  F2FP.F16.F32.PACK_AB R15, R71, R70 ;  /* 0x00000046470f723e */ /* 0x000fe400000000ff */
[----:B-1----:R-:W-:-:S02]  /*da10*/  F2FP.F16.F32.PACK_AB R20, R73, R72 ;  /* 0x000000484914723e */ /* 0x002fc400000000ff */
[----:B------:R-:W-:Y:S01]  /*da20*/  F2FP.F16.F32.PACK_AB R21, R75, R74 ;  /* 0x0000004a4b15723e */ /* 0x000fe200000000ff */
[----:B------:R1:W-:Y:S01]  /*da30*/  STSM.16.M88.4 [R172], R12 ;  /* 0x0000000cac007844 */ /* 0x0003e20000000200 */
[----:B--2---:R-:W-:Y:S02]  /*da40*/  F2FP.F16.F32.PACK_AB R22, R77, R76 ;  /* 0x0000004c4d16723e */ /* 0x004fe400000000ff */
[----:B------:R-:W-:Y:S02]  /*da50*/  F2FP.F16.F32.PACK_AB R23, R79, R78 ;  /* 0x0000004e4f17723e */ /* 0x000fe400000000ff */
[----:B0-----:R-:W-:Y:S02]  /*da60*/  F2FP.F16.F32.PACK_AB R152, R81, R80 ;  /* 0x000000505198723e */ /* 0x001fe400000000ff */
[----:B------:R-:W-:Y:S01]  /*da70*/  F2FP.F16.F32.PACK_AB R153, R83, R82 ;  /* 0x000000525399723e */ /* 0x000fe200000000ff */
[----:B------:R0:W-:Y:S01]  /*da80*/  STSM.16.M88.4 [R173], R20 ;  /* 0x00000014ad007844 */ /* 0x0001e20000000200 */
[----:B------:R-:W-:-:S02]  /*da90*/  F2FP.F16.F32.PACK_AB R154, R85, R84 ;  /* 0x00000054559a723e */ /* 0x000fc400000000ff */
[----:B------:R-:W-:Y:S02]  /*daa0*/  F2FP.F16.F32.PACK_AB R155, R87, R86 ;  /* 0x00000056579b723e */ /* 0x000fe400000000ff */
[----:B------:R-:W-:Y:S02]  /*dab0*/  F2FP.F16.F32.PACK_AB R4, R89, R88 ;  /* 0x000000585904723e */ /* 0x000fe400000000ff */
[----:B------:R-:W-:Y:S01]  /*dac0*/  F2FP.F16.F32.PACK_AB R5, R91, R90 ;  /* 0x0000005a5b05723e */ /* 0x000fe200000000ff */
[----:B------:R2:W-:Y:S01]  /*dad0*/  STSM.16.M88.4 [R174], R152 ;  /* 0x00000098ae007844 */ /* 0x0005e20000000200 */
[----:B------:R-:W-:Y:S02]  /*dae0*/  F2FP.F16.F32.PACK_AB R6, R93, R92 ;  /* 0x0000005c5d06723e */ /* 0x000fe400000000ff */
[----:B------:R-:W-:Y:S02]  /*daf0*/  F2FP.F16.F32.PACK_AB R7, R95, R94 ;  /* 0x0000005e5f07723e */ /* 0x000fe400000000ff */
[----:B------:R-:W-:-:S02]  /*db00*/  F2FP.F16.F32.PACK_AB R8, R97, R96 ;  /* 0x000000606108723e */ /* 0x000fc400000000ff */
[----:B------:R-:W-:Y:S01]  /*db10*/  F2FP.F16.F32.PACK_AB R9, R99, R98 ;  /* 0x000000626309723e */ /* 0x000fe200000000ff */
[----:B------:R-:W-:Y:S01]  /*db20*/  STSM.16.M88.4 [R3], R4 ;  /* 0x0000000403007844 */ /* 0x000fe20000000200 */
[----:B------:R-:W-:Y:S02]  /*db30*/  F2FP.F16.F32.PACK_AB R10, R101, R100 ;  /* 0x00000064650a723e */ /* 0x000fe400000000ff */
[----:B------:R-:W-:Y:S02]  /*db40*/  F2FP.F16.F32.PACK_AB R11, R103, R102 ;  /* 0x00000066670b723e */ /* 0x000fe400000000ff */
[----:B-1----:R-:W-:Y:S02]  /*db50*/  F2FP.F16.F32.PACK_AB R12, R105, R104 ;  /* 0x00000068690c723e */ /* 0x002fe400000000ff */
[----:B------:R-:W-:Y:S01]  /*db60*/  F2FP.F16.F32.PACK_AB R13, R107, R106 ;  /* 0x0000006a6b0d723e */ /* 0x000fe200000000ff */
[----:B------:R-:W-:Y:S01]  /*db70*/  STSM.16.M88.4 [R17], R8 ;  /* 0x0000000811007844 */ /* 0x000fe20000000200 */
[----:B------:R-:W-:-:S02]  /*db80*/  F2FP.F16.F32.PACK_AB R14, R109, R108 ;  /* 0x0000006c6d0e723e */ /* 0x000fc400000000ff */
[----:B------:R-:W-:Y:S02]  /*db90*/  F2FP.F16.F32.PACK_AB R15, R111, R110 ;  /* 0x0000006e6f0f723e */ /* 0x000fe400000000ff */
[----:B------:R-:W-:Y:S02]  /*dba0*/  MOV R170, R170 ;  /* 0x000000aa00aa7202 */ /* 0x000fe40000000f00 */
[----:B0-----:R-:W-:Y:S01]  /*dbb0*/  F2FP.F16.F32.PACK_AB R20, R113, R112 ;  /* 0x000000707114723e */ /* 0x001fe200000000ff */
[----:B------:R0:W-:Y:S01]  /*dbc0*/  STSM.16.M88.4 [R169], R12 ;  /* 0x0000000ca9007844 */ /* 0x0001e20000000200 */
[----:B------:R-:W-:Y:S02]  /*dbd0*/  F2FP.F16.F32.PACK_AB R21, R115, R114 ;  /* 0x000000727315723e */ /* 0x000fe400000000ff */
[----:B------:R-:W-:Y:S02]  /*dbe0*/  F2FP.F16.F32.PACK_AB R22, R117, R116 ;  /* 0x000000747516723e */ /* 0x000fe400000000ff */
[----:B------:R-:W-:-:S02]  /*dbf0*/  F2FP.F16.F32.PACK_AB R23, R119, R118 ;  /* 0x000000767717723e */ /* 0x000fc400000000ff */
[----:B--2---:R-:W-:Y:S02]  /*dc00*/  F2FP.F16.F32.PACK_AB R152, R121, R120 ;  /* 0x000000787998723e */ /* 0x004fe400000000ff */
[----:B------:R-:W-:Y:S01]  /*dc10*/  F2FP.F16.F32.PACK_AB R153, R123, R122 ;  /* 0x0000007a7b99723e */ /* 0x000fe200000000ff */
[----:B------:R-:W-:Y:S01]  /*dc20*/  STSM.16.M88.4 [R170], R20 ;  /* 0x00000014aa007844 */ /* 0x000fe20000000200 */
[----:B------:R-:W-:Y:S02]  /*dc30*/  F2FP.F16.F32.PACK_AB R154, R125, R124 ;  /* 0x0000007c7d9a723e */ /* 0x000fe400000000ff */
[----:B------:R-:W-:Y:S02]  /*dc40*/  F2FP.F16.F32.PACK_AB R155, R127, R126 ;  /* 0x0000007e7f9b723e */ /* 0x000fe400000000ff */
[----:B------:R-:W-:Y:S01]  /*dc50*/  F2FP.F16.F32.PACK_AB R156, R129, R128 ;  /* 0x00000080819c723e */ /* 0x000fe200000000ff */
[----:B0-----:R-:W-:Y:S01]  /*dc60*/  IMAD.U32 R12, RZ, RZ, UR12 ;  /* 0x0000000cff0c7e24 */ /* 0x001fe2000f8e00ff */
[----:B------:R-:W-:Y:S01]  /*dc70*/  F2FP.F16.F32.PACK_AB R157, R131, R130 ;  /* 0x00000082839d723e */ /* 0x000fe200000000ff */
[----:B------:R-:W-:Y:S01]  /*dc80*/  STSM.16.M88.4 [R18], R152 ;  /* 0x0000009812007844 */ /* 0x000fe20000000200 */
[----:B------:R-:W-:Y:S01]  /*dc90*/  F2FP.F16.F32.PACK_AB R158, R133, R132 ;  /* 0x00000084859e723e */ /* 0x000fe200000000ff */
[----:B------:R-:W-:Y:S01]  /*dca0*/  IMAD.U32 R13, RZ, RZ, UR13 ;  /* 0x0000000dff0d7e24 */ /* 0x000fe2000f8e00ff */
[----:B------:R-:W-:-:S02]  /*dcb0*/  F2FP.F16.F32.PACK_AB R159, R135, R134 ;  /* 0x00000086879f723e */ /* 0x000fc400000000ff */
[----:B------:R-:W-:Y:S02]  /*dcc0*/  MOV R166, R166 ;  /* 0x000000a600a67202 */ /* 0x000fe40000000f00 */
[----:B------:R-:W-:Y:S01]  /*dcd0*/  F2FP.F16.F32.PACK_AB R4, R137, R136 ;  /* 0x000000888904723e */ /* 0x000fe200000000ff */
[----:B------:R-:W-:Y:S01]  /*dce0*/  STSM.16.M88.4 [R168], R156 ;  /* 0x0000009ca8007844 */ /* 0x000fe20000000200 */
[----:B------:R-:W-:Y:S02]  /*dcf0*/  F2FP.F16.F32.PACK_AB R5, R139, R138 ;  /* 0x0000008a8b05723e */ /* 0x000fe400000000ff */
[----:B------:R-:W-:Y:S02]  /*dd00*/  F2FP.F16.F32.PACK_AB R6, R141, R140 ;  /* 0x0000008c8d06723e */ /* 0x000fe400000000ff */
[----:B------:R-:W-:Y:S02]  /*dd10*/  F2FP.F16.F32.PACK_AB R7, R143, R142 ;  /* 0x0000008e8f07723e */ /* 0x000fe400000000ff */
[----:B------:R-:W-:-:S02]  /*dd20*/  MOV R164, R164 ;  /* 0x000000a400a47202 */ /* 0x000fc40000000f00 */
[----:B------:R-:W-:Y:S01]  /*dd30*/  F2FP.F16.F32.PACK_AB R8, R145, R144 ;  /* 0x000000909108723e */ /* 0x000fe200000000ff */
[----:B------:R0:W-:Y:S01]  /*dd40*/  STSM.16.M88.4 [R166], R4 ;  /* 0x00000004a6007844 */ /* 0x0001e20000000200 */
[----:B------:R-:W-:Y:S02]  /*dd50*/  F2FP.F16.F32.PACK_AB R9, R147, R146 ;  /* 0x000000929309723e */ /* 0x000fe400000000ff */
[----:B------:R-:W-:Y:S02]  /*dd60*/  F2FP.F16.F32.PACK_AB R10, R149, R148 ;  /* 0x00000094950a723e */ /* 0x000fe400000000ff */
[----:B------:R-:W-:Y:S02]  /*dd70*/  F2FP.F16.F32.PACK_AB R11, R151, R150 ;  /* 0x00000096970b723e */ /* 0x000fe400000000ff */
[----:B------:R-:W-:-:S03]  /*dd80*/  ISETP.NE.U32.AND P0, PT, RZ, UR16, PT ;  /* 0x00000010ff007c0c */ /* 0x000fc6000bf05070 */
[----:B------:R1:W-:Y:S01]  /*dd90*/  STSM.16.M88.4 [R164], R8 ;  /* 0x00000008a4007844 */ /* 0x0003e20000000200 */
[----:B------:R-:W-:Y:S01]  /*dda0*/  BAR.SYNC.DEFER_BLOCKING 0x1, 0x100 ;  /* 0x0044000000007b1d */ /* 0x000fe20000010000 */
[----:B------:R-:W-:-:S13]  /*ddb0*/  ISETP.NE.AND.EX P0, PT, RZ, UR17, PT, P0 ;  /* 0x00000011ff007c0c */ /* 0x000fda000bf05300 */
[----:B------:R-:W2:Y:S01]  /*ddc0*/  @P0 LDG.E R12, desc[UR20][R12.64] ;  /* 0x000000140c0c0981 */ /* 0x000ea2000c1e1900 */
[----:B------:R-:W-:Y:S01]  /*ddd0*/  PLOP3.LUT P4, PT, PT, PT, UP0, 0x80, 0x0 ;  /* 0x000000000000781c */ /* 0x000fe20003f8f008 */
[----:B0-----:R-:W-:Y:S02]  /*dde0*/  IMAD.U32 R4, RZ, RZ, UR14 ;  /* 0x0000000eff047e24 */ /* 0x001fe4000f8e00ff */
[----:B------:R-:W-:-:S10]  /*ddf0*/  IMAD.U32 R5, RZ, RZ, UR15 ;  /* 0x0000000fff057e24 */ /* 0x000fd4000f8e00ff */
[----:B------:R0:W3:Y:S01]  /*de00*/  @P4 LDG.E R3, desc[UR20][R4.64] ;  /* 0x0000001404034981 */ /* 0x0000e2000c1e1900 */
[----:B------:R-:W-:Y:S01]  /*de10*/  UISETP.NE.AND UP0, UPT, UR19, URZ, UPT ;  /* 0x0000003f1300728c */ /* 0x000fe2000bf05270 */
[----:B------:R-:W-:Y:S01]  /*de20*/  VIADD R14, R19, UR61 ;  /* 0x0000003d130e7c36 */ /* 0x000fe20008000000 */
[----:B------:R-:W-:Y:S02]  /*de30*/  UISETP.NE.AND UP1, UPT, UR22, 0x1, UPT ;  /* 0x000000011600788c */ /* 0x000fe4000bf25270 */
[----:B------:R-:W-:Y:S01]  /*de40*/  USEL UR4, UR19, UR4, UP0 ;  /* 0x0000000413047287 */ /* 0x000fe20008000000 */
[----:B------:R-:W-:Y:S01]  /*de50*/  UMOV UR25, 0x9b8 ;  /* 0x000009b800197882 */ /* 0x000fe20000000000 */
[----:B------:R-:W-:Y:S02]  /*de60*/  UISETP.NE.U32.AND UP0, UPT, UR16, URZ, UPT ;  /* 0x0000003f1000728c */ /* 0x000fe4000bf05070 */
[----:B------:R-:W-:Y:S01]  /*de70*/  PLOP3.LUT P1, PT, PT, PT, UP1, 0x80, 0x0 ;  /* 0x000000000000781c */ /* 0x000fe20003f2f018 */
[----:B------:R-:W-:Y:S01]  /*de80*/  UISETP.GT.AND UP2, UPT, UR4, 0x1, UPT ;  /* 0x000000010400788c */ /* 0x000fe2000bf44270 */
[----:B0-----:R-:W-:Y:S01]  /*de90*/  IMAD.MOV.U32 R5, RZ, RZ, R14 ;  /* 0x000000ffff057224 */ /* 0x001fe200078e000e */
[----:B------:R-:W-:-:S02]  /*dea0*/  UISETP.NE.AND.EX UP0, UPT, UR17, URZ, UPT, UP0 ;  /* 0x0000003f1100728c */ /* 0x000fc4000bf05300 */
[----:B------:R-:W-:Y:S01]  /*deb0*/  USEL UR25, UR25, 0x978, UP2 ;  /* 0x0000097819197887 */ /* 0x000fe20009000000 */
[----:B------:R-:W-:Y:S01]  /*dec0*/  UMOV UR4, URZ ;  /* 0x0000003f00047c82 */ /* 0x000fe20008000000 */
[----:B------:R-:W-:Y:S02]  /*ded0*/  USHF.R.S32.HI UR14, URZ, 0x1f, UR9 ;  /* 0x0000001f3f0e7899 */ /* 0x000fe40008011409 */
[----:B------:R-:W-:Y:S02]  /*dee0*/  USEL UR9, UR9, URZ, !UP0 ;  /* 0x0000003f09097287 */ /* 0x000fe4000c000000 */
[----:B------:R-:W-:Y:S01]  /*def0*/  USEL UR23, UR18, URZ, UP2 ;  /* 0x0000003f12177287 */ /* 0x000fe20009000000 */
[----:B------:R-:W-:Y:S01]  /*df00*/  @UP1 ULDC UR27, c[0x0][0xbec] ;  /* 0x0002fb00001b1ab9 */ /* 0x000fe20000000800 */
[----:B------:R-:W-:Y:S01]  /*df10*/  USEL UR24, UR14, URZ, !UP0 ;  /* 0x0000003f0e187287 */ /* 0x000fe2000c000000 */
[----:B------:R-:W-:-:S03]  /*df20*/  @P1 IMAD.HI.U32 R4, R14, UR27, RZ ;  /* 0x0000001b0e041c27 */ /* 0x000fc6000f8e00ff */
[----:B------:R-:W-:Y:S01]  /*df30*/  ULDC.64 UR18, c[0x0][UR25+0x220] ;  /* 0x0000880019127abb */ /* 0x000fe20008000a00 */
[----:B------:R-:W-:Y:S01]  /*df40*/  ULDC.64 UR16, c[0x0][UR25+0x218] ;  /* 0x0000860019107abb */ /* 0x000fe20008000a00 */
[----:B------:R-:W-:Y:S01]  /*df50*/  UIMAD UR19, UR19, UR9, URZ ;  /* 0x00000009131372a4 */ /* 0x000fe2000f8e023f */
[----:B------:R-:W-:Y:S01]  /*df60*/  ULDC.64 UR20, c[0x0][UR25+0x228] ;  /* 0x00008a0019147abb */ /* 0x000fe20008000a00 */
[----:B------:R-:W-:Y:S01]  /*df70*/  UIMAD.WIDE.U32 UR14, UR16, UR26, URZ ;  /* 0x0000001a100e72a5 */ /* 0x000fe2000f8e003f */
[----:B------:R-:W-:Y:S01]  /*df80*/  @UP1 ULDC UR30, c[0x0][0xbf0] ;  /* 0x0002fc00001e1ab9 */ /* 0x000fe20000000800 */
[----:B------:R-:W-:Y:S01]  /*df90*/  UIMAD UR26, UR17, UR26, URZ ;  /* 0x0000001a111a72a4 */ /* 0x000fe2000f8e023f */
[----:B------:R-:W-:Y:S01]  /*dfa0*/  @P1 SHF.R.U32.HI R5, RZ, UR30, R4 ;  /* 0x0000001eff051c19 */ /* 0x000fe20008011604 */
[----:B------:R-:W-:Y:S02]  /*dfb0*/  UIMAD.WIDE.U32 UR28, UR20, UR23, URZ ;  /* 0x00000017141c72a5 */ /* 0x000fe4000f8e003f */
[----:B------:R-:W-:-:S02]  /*dfc0*/  UIMAD.WIDE.U32 UR16, UR18, UR9, URZ ;  /* 0x00000009121072a5 */ /* 0x000fc4000f8e003f */
[----:B------:R-:W-:Y:S01]  /*dfd0*/  UIMAD UR20, UR21, UR23, URZ ;  /* 0x00000017151472a4 */ /* 0x000fe2000f8e023f */
[----:B------:R-:W-:Y:S01]  /*dfe0*/  IMAD.MOV R7, RZ, RZ, -R5 ;  /* 0x000000ffff077224 */ /* 0x000fe200078e0a05 */
[----:B------:R-:W-:Y:S01]  /*dff0*/  UIMAD UR19, UR18, UR24, UR19 ;  /* 0x00000018121372a4 */ /* 0x000fe2000f8e0213 */
[----:B------:R-:W-:Y:S01]  /*e000*/  IMAD.U32 R4, RZ, RZ, UR28 ;  /* 0x0000001cff047e24 */ /* 0x000fe2000f8e00ff */
[----:B------:R-:W-:Y:S01]  /*e010*/  UIADD3 UR20, UR29, UR20, URZ ;  /* 0x000000141d147290 */ /* 0x000fe2000fffe03f */
[----:B------:R-:W-:Y:S01]  /*e020*/  IMAD R7, R7, UR22, R14 ;  /* 0x0000001607077c24 */ /* 0x000fe2000f8e020e */
[----:B------:R-:W-:Y:S02]  /*e030*/  UIADD3 UR19, UR17, UR19, URZ ;  /* 0x0000001311137290 */ /* 0x000fe4000fffe03f */
[----:B------:R-:W-:Y:S02]  /*e040*/  UIADD3 UR26, UR15, UR26, URZ ;  /* 0x0000001a0f1a7290 */ /* 0x000fe4000fffe03f */
[----:B-1----:R-:W-:Y:S01]  /*e050*/  IMAD.U32 R8, RZ, RZ, UR20 ;  /* 0x00000014ff087e24 */ /* 0x002fe2000f8e00ff */
[----:B------:R-:W-:-:S02]  /*e060*/  SHF.R.S32.HI R6, RZ, 0x1f, R7 ;  /* 0x0000001fff067819 */ /* 0x000fc40000011407 */
[----:B--2---:R-:W-:-:S13]  /*e070*/  @P0 R2UR UR4, R12 ;  /* 0x000000000c0402ca */ /* 0x004fda00000e0000 */
[----:B------:R-:W-:Y:S02]  /*e080*/  UIADD3 UR14, UP0, UP3, UR16, UR14, UR4 ;  /* 0x0000000e100e7290 */ /* 0x000fe4000fb1e004 */
[----:B------:R-:W-:-:S04]  /*e090*/  USHF.R.S32.HI UR17, URZ, 0x1f, UR4 ;  /* 0x0000001f3f117899 */ /* 0x000fc80008011404 */
[----:B------:R-:W-:Y:S01]  /*e0a0*/  UIADD3.X UR16, UR19, UR26, UR17, UP0, UP3 ;  /* 0x0000001a13107290 */ /* 0x000fe200087e6411 */
[----:B------:R-:W-:Y:S01]  /*e0b0*/  IADD3 R4, P2, P3, R5, UR14, R4 ;  /* 0x0000000e05047c10 */ /* 0x000fe2000fb5e004 */
[----:B------:R-:W-:Y:S01]  /*e0c0*/  ULDC.64 UR14, c[0x0][UR25+0x210] ;  /* 0x00008400190e7abb */ /* 0x000fe20008000a00 */
[----:B------:R-:W-:Y:S01]  /*e0d0*/  SHF.R.S32.HI R5, RZ, 0x1f, R5 ;  /* 0x0000001fff057819 */ /* 0x000fe20000011405 */
[----:B------:R-:W-:Y:S01]  /*e0e0*/  IMAD R9, R7, UR15, RZ ;  /* 0x0000000f07097c24 */ /* 0x000fe2000f8e02ff */
[----:B------:R-:W-:Y:S01]  /*e0f0*/  ULDC.64 UR18, c[0x0][0xba8] ;  /* 0x0002ea0000127ab9 */ /* 0x000fe20000000a00 */
[----:B------:R-:W-:Y:S01]  /*e100*/  @!UP2 ULDC UR18, c[0x0][0xb50] ;  /* 0x0002d4000012aab9 */ /* 0x000fe20000000800 */
[----:B------:R-:W-:Y:S01]  /*e110*/  IADD3.X R5, R5, UR16, R8, P2, P3 ;  /* 0x0000001005057c10 */ /* 0x000fe200097e6408 */
[----:B------:R-:W-:Y:S01]  /*e120*/  IMAD R9, R6, UR14, R9 ;  /* 0x0000000e06097c24 */ /* 0x000fe2000f8e0209 */
[----:B------:R-:W-:Y:S01]  /*e130*/  @!UP2 ULDC UR19, c[0x0][0xb54] ;  /* 0x0002d5000013aab9 */ /* 0x000fe20000000800 */
[----:B------:R-:W-:Y:S01]  /*e140*/  IMAD.WIDE.U32 R4, R7, UR14, R4 ;  /* 0x0000000e07047c25 */ /* 0x000fe2000f8e0004 */
[----:B------:R-:W-:Y:S01]  /*e150*/  ULDC UR14, c[0x0][0xa88] ;  /* 0x0002a200000e7ab9 */ /* 0x000fe20000000800 */
[----:B---3--:R-:W-:-:S02]  /*e160*/  @P4 R2UR UR14, R3 ;  /* 0x00000000030e42ca */ /* 0x008fc400000e0000 */
[----:B------:R-:W-:Y:S01]  /*e170*/  IMAD.IADD R5, R5, 0x1, R9 ;  /* 0x0000000105057824 */ /* 0x000fe200078e0209 */
[----:B------:R-:W-:-:S04]  /*e180*/  LEA R9, P2, R4, UR18, 0x2 ;  /* 0x0000001204097c11 */ /* 0x000fc8000f8410ff */
[----:B------:R-:W-:Y:S01]  /*e190*/  LEA.HI.X R10, R4, UR19, R5, 0x2, P2 ;  /* 0x00000013040a7c11 */ /* 0x000fe200090f1405 */
[----:B------:R-:W-:Y:S08]  /*e1a0*/  @P4 BRA `(.L_x_1284) ;  /* 0x00000000002c4947 */ /* 0x000ff00003800000 */
[----:B------:R-:W-:Y:S05]  /*e1b0*/  @!P0 BRA `(.L_x_1284) ;  /* 0x0000000000288947 */ /* 0x000fea0003800000 */
[----:B------:R-:W-:Y:S01]  /*e1c0*/  IMAD.U32 R4, RZ, RZ, UR12 ;  /* 0x0000000cff047e24 */ /* 0x000fe2000f8e00ff */
[----:B------:R-:W-:Y:S01]  /*e1d0*/  ULDC.64 UR14, c[0x0][0x208] ;  /* 0x00008200000e7ab9 */ /* 0x000fe20000000a00 */
[----:B------:R-:W-:Y:S02]  /*e1e0*/  IMAD.U32 R6, RZ, RZ, UR12 ;  /* 0x0000000cff067e24 */ /* 0x000fe4000f8e00ff */
[----:B------:R-:W-:Y:S02]  /*e1f0*/  IMAD.U32 R5, RZ, RZ, UR13 ;  /* 0x0000000dff057e24 */ /* 0x000fe4000f8e00ff */
[----:B------:R-:W-:-:S03]  /*e200*/  IMAD.U32 R7, RZ, RZ, UR13 ;  /* 0x0000000dff077e24 */ /* 0x000fc6000f8e00ff */
[----:B------:R-:W2:Y:S04]  /*e210*/  LDG.E R4, desc[UR14][R4.64] ;  /* 0x0000000e04047981 */ /* 0x000ea8000c1e1900 */
[----:B------:R-:W3:Y:S01]  /*e220*/  LDG.E R6, desc[UR14][R6.64+0x4] ;  /* 0x0000040e06067981 */ /* 0x000ee2000c1e1900 */
[----:B--2---:R-:W-:Y:S02]  /*e230*/  R2UR UR12, R4 ;  /* 0x00000000040c72ca */ /* 0x004fe400000e0000 */
[----:B---3--:R-:W-:-:S13]  /*e240*/  R2UR UR14, R6 ;  /* 0x00000000060e72ca */ /* 0x008fda00000e0000 */
[----:B------:R-:W-:-:S12]  /*e250*/  UIADD3 UR14, -UR12, UR14, URZ ;  /* 0x0000000e0c0e7290 */ /* 0x000fd8000fffe13f */
.L_x_1284:
[----:B------:R-:W2:Y:S01]  /*e260*/  LDL R3, [R1+0x5c] ;  /* 0x00005c0001037983 */ /* 0x000ea20000100800 */
[----:B------:R-:W-:Y:S01]  /*e270*/  UIMAD UR12, UR14, UR22, URZ ;  /* 0x000000160e0c72a4 */ /* 0x000fe2000f8e023f */
[----:B------:R-:W-:Y:S01]  /*e280*/  LOP3.LUT P0, RZ, R233, 0x3, RZ, 0xc0, !PT ;  /* 0x00000003e9ff7812 */ /* 0x000fe2000780c0ff */
[----:B------:R-:W-:Y:S01]  /*e290*/  ULDC.64 UR18, c[0x0][0x208] ;  /* 0x0000820000127ab9 */ /* 0x000fe20000000a00 */
[----:B------:R-:W-:Y:S04]  /*e2a0*/  SHFL.IDX PT, R4, R9, RZ, 0x1c1f ;  /* 0x001c1fff09047589 */ /* 0x000fe800000e0000 */
[----:B------:R-:W0:Y:S04]  /*e2b0*/  SHFL.IDX PT, R5, R10, RZ, 0x1c1f ;  /* 0x001c1fff0a057589 */ /* 0x000e2800000e0000 */
[----:B------:R-:W-:Y:S04]  /*e2c0*/  SHFL.IDX PT, R6, R9, 0x1, 0x1c1f ;  /* 0x003c1f0009067f89 */ /* 0x000fe800000e0000 */
[----:B------:R-:W1:Y:S01]  /*e2d0*/  SHFL.IDX PT, R7, R10, 0x1, 0x1c1f ;  /* 0x003c1f000a077f89 */ /* 0x000e6200000e0000 */
[----:B--2---:R-:W-:-:S04]  /*e2e0*/  VIADD R11, R3, UR61 ;  /* 0x0000003d030b7c36 */ /* 0x004fc80008000000 */
        /* <DEDUP_REMOVED lines=116> */
[----:B0-----:R-:W-:Y:S01]  /*ea30*/  IMAD R2, R17, 0x20, R78 ;  /* 0x0000002011027824 */ /* 0x001fe200078e024e */
[----:B------:R-:W-:Y:S01]  /*ea40*/  UIMAD.WIDE.U32 UR10, UR4, UR14, URZ ;  /* 0x0000000e040a72a5 */ /* 0x000fe2000f8e003f */
[----:B------:R-:W-:Y:S01]  /*ea50*/  @!PT LDS RZ, [RZ] ;  /* 0x00000000fffff984 */ /* 0x000fe20000000800 */
[----:B------:R-:W-:Y:S01]  /*ea60*/  @!PT LDS RZ, [RZ] ;  /* 0x00000000fffff984 */ /* 0x000fe20000000800 */
[----:B------:R-:W-:Y:S01]  /*ea70*/  @!PT LDS RZ, [RZ] ;  /* 0x00000000fffff984 */ /* 0x000fe20000000800 */
[----:B------:R-:W-:Y:S01]  /*ea80*/  @!PT LDS RZ, [RZ] ;  /* 0x00000000fffff984 */ /* 0x000fe20000000800 */
[----:B------:R0:W-:Y:S06]  /*ea90*/  MEMBAR.ALL.CTA ;  /* 0x0000000000007992 */ /* 0x0001ec0000008000 */
[----:B0-----:R-:W0:Y:S01]  /*eaa0*/  FENCE.VIEW.ASYNC.S ;  /* 0x00000000000073c6 */ /* 0x001e220000000000 */
[----:B------:R-:W-:-:S03]  /*eab0*/  UIMAD UR13, UR4, UR15, UR13 ;  /* 0x0000000f040d72a4 */ /* 0x000fc6000f8e020d */
[----:B------:R-:W-:Y:S01]  /*eac0*/  ULDC.64 UR14, c[0x0][0xae8] ;  /* 0x0002ba00000e7ab9 */ /* 0x000fe20000000a00 */
[----:B------:R-:W-:Y:S02]  /*ead0*/  UIADD3 UR11, UR11, UR13, URZ ;  /* 0x0000000d0b0b7290 */ /* 0x000fe4000fffe03f */
[----:B------:R-:W-:Y:S02]  /*eae0*/  USHF.R.S32.HI UR4, URZ, 0x1f, UR9 ;  /* 0x0000001f3f047899 */ /* 0x000fe40008011409 */
[----:B------:R-:W-:Y:S01]  /*eaf0*/  UIMAD.WIDE.U32 UR10, UR16, UR14, UR10 ;  /* 0x0000000e100a72a5 */ /* 0x000fe2000f8e000a */
[----:B------:R-:W-:Y:S01]  /*eb00*/  VIADD R72, R2, UR61 ;  /* 0x0000003d02487c36 */ /* 0x000fe20008000000 */
        /* <DEDUP_REMOVED lines=25> */
[----:B------:R-:W-:Y:S02]  /*eca0*/  VIADD R78, R78, UR61 ;  /* 0x0000003d4e4e7c36 */ /* 0x000fe40008000000 */
[----:B------:R-:W-:-:S02]  /*ecb0*/  IMAD R17, R73, UR11, R18 ;  /* 0x0000000b49117c24 */ /* 0x000fc4000f8e0212 */
[----:B------:R-:W-:Y:S01]  /*ecc0*/  IMAD.WIDE.U32 R2, R73, UR10, R2 ;  /* 0x0000000a49027c25 */ /* 0x000fe2000f8e0002 */
[----:B------:R-:W-:-:S03]  /*ecd0*/  ULDC.64 UR10, c[0x0][0xa80] ;  /* 0x0002a000000a7ab9 */ /* 0x000fc60000000a00 */
[----:B------:R-:W-:Y:S02]  /*ece0*/  VIADD R18, R78, 0x20 ;  /* 0x000000204e127836 */ /* 0x000fe40000000000 */
[----:B------:R-:W-:Y:S01]  /*ecf0*/  IMAD.IADD R3, R3, 0x1, R17 ;  /* 0x0000000103037824 */ /* 0x000fe200078e0211 */
[----:B------:R-:W-:Y:S01]  /*ed00*/  LEA R17, P2, R2, UR10, 0x1 ;  /* 0x0000000a02117c11 */ /* 0x000fe2000f8408ff */
[----:B------:R-:W-:Y:S01]  /*ed10*/  UIADD3 UR8, UR8, 0x30820, URZ ;  /* 0x0003082008087890 */ /* 0x000fe2000fffe03f */
        /* <DEDUP_REMOVED lines=36> */
.L_x_1287:
[----:B------:R-:W-:Y:S05]  /*ef60*/  BSYNC B1 ;  /* 0x0000000000017941 */ /* 0x000fea0003800000 */
.L_x_1286:
[----:B0----5:R0:W3:Y:S01]  /*ef70*/  SHFL.IDX PT, R25, R18, 0x1, 0x181f ;  /* 0x00381f0012197f89 */ /* 0x0210e200000e0000 */
[----:B------:R-:W-:Y:S03]  /*ef80*/  BSSY B1, `(.L_x_1288) ;  /* 0x0000015000017945 */ /* 0x000fe60003800000 */
[----:B------:R0:W4:Y:S01]  /*ef90*/  SHFL.IDX PT, R7, R17, 0x1, 0x181f ;  /* 0x00381f0011077f89 */ /* 0x00012200000e0000 */
        /* <DEDUP_REMOVED lines=19> */
.L_x_1289:
[----:B------:R-:W-:Y:S05]  /*f0d0*/  BSYNC B1 ;  /* 0x0000000000017941 */ /* 0x000fea0003800000 */
.L_x_1288:
        /* <DEDUP_REMOVED lines=22> */
.L_x_1291:
[----:B------:R-:W-:Y:S05]  /*f240*/  BSYNC B1 ;  /* 0x0000000000017941 */ /* 0x000fea0003800000 */
.L_x_1290:
[----:B0-----:R-:W-:Y:S01]  /*f250*/  VIADD R2, R78, 0x60 ;  /* 0x000000604e027836 */ /* 0x001fe20000000000 */
[----:B------:R0:W0:Y:S04]  /*f260*/  SHFL.IDX PT, R9, R18, 0x3, 0x181f ;  /* 0x00781f0012097f89 */ /* 0x00002800000e0000 */
[----:B------:R-:W-:Y:S01]  /*f270*/  ISETP.GE.AND P0, PT, R2, UR12, PT ;  /* 0x0000000c02007c0c */ /* 0x000fe2000bf06270 */
[----:B---3--:R-:W3:-:S12]  /*f280*/  SHFL.IDX PT, R17, R17, 0x3, 0x181f ;  /* 0x00781f0011117f89 */ /* 0x008ed800000e0000 */
[----:B------:R-:W-:Y:S05]  /*f290*/  @P0 BRA `(.L_x_1292) ;  /* 0x0000002800000947 */ /* 0x000fea0003800000 */
[----:B------:R-:W-:Y:S01]  /*f2a0*/  ULDC UR4, c[0x0][0xac8] ;  /* 0x0002b20000047ab9 */ /* 0x000fe20000000800 */
[----:B------:R-:W-:Y:S01]  /*f2b0*/  ULDC.64 UR8, c[0x0][0x208] ;  /* 0x0000820000087ab9 */ /* 0x000fe20000000a00 */
[----:B------:R-:W-:Y:S02]  /*f2c0*/  ISETP.GE.AND P3, PT, R0, UR4, PT ;  /* 0x0000000400007c0c */ /* 0x000fe4000bf66270 */
[----:B------:R-:W-:Y:S02]  /*f2d0*/  ISETP.GE.AND P4, PT, R80, UR4, PT ;  /* 0x0000000450007c0c */ /* 0x000fe4000bf86270 */
[----:B------:R-:W-:-:S09]  /*f2e0*/  ISETP.GE.AND P5, PT, R82, UR4, PT ;  /* 0x0000000452007c0c */ /* 0x000fd2000bfa6270 */
[-C--:B---3--:R-:W-:Y:S02]  /*f2f0*/  @!P3 LEA R2, P0, R0, R17.reuse, 0x1 ;  /* 0x000000110002b211 */ /* 0x088fe400078008ff */
[----:B------:R-:W-:Y:S02]  /*f300*/  @!P4 LEA R4, P1, R80, R17, 0x1 ;  /* 0x000000115004c211 */ /* 0x000fe400078208ff */
[----:B0-----:R-:W-:Y:S02]  /*f310*/  @!P3 LEA.HI.X R3, R0, R9, R86, 0x1, P0 ;  /* 0x000000090003b211 */ /* 0x001fe400000f0c56 */
        /* <DEDUP_REMOVED lines=13> */
.L_x_1285:
        /* <DEDUP_REMOVED lines=9> */
[----:B------:R-:W-:Y:S01]  /*f480*/  BSSY B1, `(.L_x_1293) ;  /* 0x00000cc000017945 */ /* 0x000fe20003800000 */
[----:B------:R-:W-:Y:S01]  /*f490*/  UIADD3 UR11, UR11, UR13, URZ ;  /* 0x0000000d0b0b7290 */ /* 0x000fe2000fffe03f */
[----:B------:R-:W-:Y:S01]  /*f4a0*/  SHF.R.S32.HI R152, RZ, 0x1f, R207 ;  /* 0x0000001fff987819 */ /* 0x000fe200000114cf */
[----:B------:R-:W-:Y:S01]  /*f4b0*/  ULDC.64 UR14, c[0x0][0xb38] ;  /* 0x0002ce00000e7ab9 */ /* 0x000fe20000000a00 */
[----:B------:R-:W-:Y:S01]  /*f4c0*/  ULDC.64 UR16, c[0x0][0xb40] ;  /* 0x0002d00000107ab9 */ /* 0x000fe20000000a00 */
[----:B------:R-:W-:Y:S01]  /*f4d0*/  UIMAD.WIDE.U32 UR10, UR19, UR14, UR10 ;  /* 0x0000000e130a72a5 */ /* 0x000fe2000f8e000a */
[----:B------:R-:W-:Y:S01]  /*f4e0*/  SHF.R.S32.HI R153, RZ, 0x1f, R208 ;  /* 0x0000001fff997819 */ /* 0x000fe200000114d0 */
[----:B------:R-:W-:Y:S01]  /*f4f0*/  UIMAD UR4, UR4, UR16, URZ ;  /* 0x00000010040472a4 */ /* 0x000fe2000f8e023f */
[----:B------:R-:W-:Y:S01]  /*f500*/  SHF.R.S32.HI R154, RZ, 0x1f, R209 ;  /* 0x0000001fff9a7819 */ /* 0x000fe200000114d1 */
        /* <DEDUP_REMOVED lines=46> */
[----:B------:R-:W-:-:S02]  /*f7f0*/  LEA R0, P1, R2, UR10, 0x2 ;  /* 0x0000000a02007c11 */ /* 0x000fc4000f8210ff */
[----:B------:R-:W-:Y:S02]  /*f800*/  SHF.R.S32.HI R169, RZ, 0x1f, R224 ;  /* 0x0000001fffa97819 */ /* 0x000fe400000114e0 */
[----:B------:R-:W-:Y:S01]  /*f810*/  LEA.HI.X R9, R2, UR11, R9, 0x2, P1 ;  /* 0x0000000b02097c11 */ /* 0x000fe200088f1409 */
[----:B------:R0:W1:Y:S01]  /*f820*/  SHFL.IDX PT, R10, R0, RZ, 0x1c1f ;  /* 0x001c1fff000a7589 */ /* 0x00006200000e0000 */
[----:B------:R-:W-:Y:S02]  /*f830*/  SHF.R.S32.HI R170, RZ, 0x1f, R225 ;  /* 0x0000001fffaa7819 */ /* 0x000fe400000114e1 */
[----:B------:R-:W-:Y:S01]  /*f840*/  SHF.R.S32.HI R171, RZ, 0x1f, R226 ;  /* 0x0000001fffab7819 */ /* 0x000fe200000114e2 */
[----:B------:R0:W2:Y:S01]  /*f850*/  SHFL.IDX PT, R11, R9, RZ, 0x1c1f ;  /* 0x001c1fff090b7589 */ /* 0x0000a200000e0000 */
[----:B------:R-:W-:Y:S02]  /*f860*/  SHF.R.S32.HI R172, RZ, 0x1f, R227 ;  /* 0x0000001fffac7819 */ /* 0x000fe400000114e3 */
[----:B------:R-:W-:-:S02]  /*f870*/  SHF.R.S32.HI R173, RZ, 0x1f, R228 ;  /* 0x0000001fffad7819 */ /* 0x000fc400000114e4 */
[----:B------:R-:W-:Y:S02]  /*f880*/  SHF.R.S32.HI R174, RZ, 0x1f, R229 ;  /* 0x0000001fffae7819 */ /* 0x000fe400000114e5 */
[----:B------:R-:W-:Y:S01]  /*f890*/  SHF.R.S32.HI R175, RZ, 0x1f, R16 ;  /* 0x0000001fffaf7819 */ /* 0x000fe20000011410 */
[----:B0-----:R-:W-:Y:S06]  /*f8a0*/  @P0 BRA `(.L_x_1294) ;  /* 0x0000000800240947 */ /* 0x001fec0003800000 */
[----:B------:R-:W-:Y:S01]  /*f8b0*/  ULDC UR4, c[0x0][0xac8] ;  /* 0x0002b20000047ab9 */ /* 0x000fe20000000800 */
[----:B------:R-:W-:Y:S01]  /*f8c0*/  ULDC.64 UR8, c[0x0][0x208] ;  /* 0x0000820000087ab9 */ /* 0x000fe20000000a00 */
[C---:B------:R-:W-:Y:S01]  /*f8d0*/  ISETP.GE.AND P5, PT, R16.reuse, UR4, PT ;  /* 0x0000000410007c0c */ /* 0x040fe2000bfa6270 */
[----:B------:R-:W-:Y:S01]  /*f8e0*/  VIADD R17, R16, 0xe8 ;  /* 0x000000e810117836 */ /* 0x000fe20000000000 */
[----:B------:R-:W-:Y:S02]  /*f8f0*/  ISETP.GE.AND P4, PT, R229, UR4, PT ;  /* 0x00000004e5007c0c */ /* 0x000fe4000bf86270 */
[----:B------:R-:W-:Y:S02]  /*f900*/  ISETP.GE.AND P3, PT, R228, UR4, PT ;  /* 0x00000004e4007c0c */ /* 0x000fe4000bf66270 */
[----:B------:R-:W-:-:S07]  /*f910*/  ISETP.GE.AND P0, PT, R227, UR4, PT ;  /* 0x00000004e3007c0c */ /* 0x000fce000bf06270 */
[CC--:B-1----:R-:W-:Y:S02]  /*f920*/  @!P5 LEA R2, P1, R16.reuse, R10.reuse, 0x2 ;  /* 0x0000000a1002d211 */ /* 0x0c2fe400078210ff */
[CC--:B------:R-:W-:Y:S02]  /*f930*/  @!P4 LEA R4, P2, R229.reuse, R10.reuse, 0x2 ;  /* 0x0000000ae504c211 */ /* 0x0c0fe400078410ff */
[-C--:B--2---:R-:W-:Y:S02]  /*f940*/  @!P5 LEA.HI.X R3, R16, R11.reuse, R175, 0x2, P1 ;  /* 0x0000000b1003d211 */ /* 0x084fe400008f14af */
[----:B------:R-:W-:Y:S02]  /*f950*/  ISETP.GE.AND P1, PT, R226, UR4, PT ;  /* 0x00000004e2007c0c */ /* 0x000fe4000bf26270 */
[----:B------:R-:W-:Y:S01]  /*f960*/  @!P3 LEA R6, P6, R228, R10, 0x2 ;  /* 0x0000000ae406b211 */ /* 0x000fe200078c10ff */
[----:B------:R0:W-:Y:S01]  /*f970*/  @!P5 ST.E.64 desc[UR8][R2.64], R24 ;  /* 0x000000180200d985 */ /* 0x0001e2000c101b08 */
[----:B------:R-:W-:-:S02]  /*f980*/  @!P4 LEA.HI.X R5, R229, R11, R174, 0x2, P2 ;  /* 0x0000000be505c211 */ /* 0x000fc400010f14ae */
[----:B------:R-:W-:Y:S02]  /*f990*/  ISETP.GE.AND P2, PT, R225, UR4, PT ;  /* 0x00000004e1007c0c */ /* 0x000fe4000bf46270 */
[----:B------:R-:W-:Y:S01]  /*f9a0*/  @!P3 LEA.HI.X R7, R228, R11, R173, 0x2, P6 ;  /* 0x0000000be407b211 */ /* 0x000fe200030f14ad */
[----:B------:R1:W-:Y:S01]  /*f9b0*/  @!P4 ST.E.64 desc[UR8][R4.64], R28 ;  /* 0x0000001c0400c985 */ /* 0x0003e2000c101b08 */
[----:B------:R-:W-:-:S03]  /*f9c0*/  ISETP.GE.AND P4, PT, R223, UR4, PT ;  /* 0x00000004df007c0c */ /* 0x000fc6000bf86270 */
[----:B------:R2:W-:Y:S01]  /*f9d0*/  @!P3 ST.E.64 desc[UR8][R6.64], R32 ;  /* 0x000000200600b985 */ /* 0x0005e2000c101b08 */
[----:B------:R-:W-:Y:S02]  /*f9e0*/  ISETP.GE.AND P3, PT, R224, UR4, PT ;  /* 0x00000004e0007c0c */ /* 0x000fe4000bf66270 */
[----:B0-----:R-:W-:-:S04]  /*f9f0*/  @!P0 LEA R2, P6, R227, R10, 0x2 ;  /* 0x0000000ae3028211 */ /* 0x001fc800078c10ff */
[----:B------:R-:W-:Y:S02]  /*fa00*/  @!P0 LEA.HI.X R3, R227, R11, R172, 0x2, P6 ;  /* 0x0000000be3038211 */ /* 0x000fe400030f14ac */
[----:B-1----:R-:W-:-:S03]  /*fa10*/  @!P1 LEA R4, P5, R226, R10, 0x2 ;  /* 0x0000000ae2049211 */ /* 0x002fc600078a10ff */
[----:B------:R0:W-:Y:S01]  /*fa20*/  @!P0 ST.E.64 desc[UR8][R2.64], R36 ;  /* 0x0000002402008985 */ /* 0x0001e2000c101b08 */
[-C--:B------:R-:W-:Y:S02]  /*fa30*/  @!P1 LEA.HI.X R5, R226, R11.reuse, R171, 0x2, P5 ;  /* 0x0000000be2059211 */ /* 0x080fe400028f14ab */
[----:B------:R-:W-:Y:S02]  /*fa40*/  ISETP.GE.AND P5, PT, R222, UR4, PT ;  /* 0x00000004de007c0c */ /* 0x000fe4000bfa6270 */
[----:B--2---:R-:W-:Y:S01]  /*fa50*/  @!P2 LEA R6, P6, R225, R10, 0x2 ;  /* 0x0000000ae106a211 */ /* 0x004fe200078c10ff */
[----:B------:R1:W-:Y:S01]  /*fa60*/  @!P1 ST.E.64 desc[UR8][R4.64], R40 ;  /* 0x0000002804009985 */ /* 0x0003e2000c101b08 */
[----:B------:R-:W-:Y:S02]  /*fa70*/  ISETP.GE.AND P0, PT, R221, UR4, PT ;  /* 0x00000004dd007c0c */ /* 0x000fe4000bf06270 */
[----:B------:R-:W-:Y:S02]  /*fa80*/  @!P2 LEA.HI.X R7, R225, R11, R170, 0x2, P6 ;  /* 0x0000000be107a211 */ /* 0x000fe400030f14aa */
[----:B------:R-:W-:-:S02]  /*fa90*/  ISETP.GE.AND P1, PT, R220, UR4, PT ;  /* 0x00000004dc007c0c */ /* 0x000fc4000bf26270 */
[CC--:B0-----:R-:W-:Y:S01]  /*faa0*/  @!P3 LEA R2, P6, R224.reuse, R10.reuse, 0x2 ;  /* 0x0000000ae002b211 */ /* 0x0c1fe200078c10ff */
[----:B------:R0:W-:Y:S03]  /*fab0*/  @!P2 ST.E.64 desc[UR8][R6.64], R44 ;  /* 0x0000002c0600a985 */ /* 0x0001e6000c101b08 */
[----:B------:R-:W-:Y:S02]  /*fac0*/  @!P3 LEA.HI.X R3, R224, R11, R169, 0x2, P6 ;  /* 0x0000000be003b211 */ /* 0x000fe400030f14a9 */
[----:B-1----:R-:W-:-:S03]  /*fad0*/  @!P4 LEA R4, P2, R223, R10, 0x2 ;  /* 0x0000000adf04c211 */ /* 0x002fc600078410ff */
[----:B------:R1:W-:Y:S01]  /*fae0*/  @!P3 ST.E.64 desc[UR8][R2.64], R48 ;  /* 0x000000300200b985 */ /* 0x0003e2000c101b08 */
[----:B------:R-:W-:Y:S02]  /*faf0*/  @!P4 LEA.HI.X R5, R223, R11, R168, 0x2, P2 ;  /* 0x0000000bdf05c211 */ /* 0x000fe400010f14a8 */
[----:B------:R-:W-:Y:S02]  /*fb00*/  ISETP.GE.AND P2, PT, R219, UR4, PT ;  /* 0x00000004db007c0c */ /* 0x000fe4000bf46270 */
[----:B------:R-:W-:Y:S01]  /*fb10*/  ISETP.GE.AND P3, PT, R218, UR4, PT ;  /* 0x00000004da007c0c */ /* 0x000fe2000bf66270 */
[----:B------:R2:W-:Y:S01]  /*fb20*/  @!P4 ST.E.64 desc[UR8][R4.64], R52 ;  /* 0x000000340400c985 */ /* 0x0005e2000c101b08 */
[----:B0-----:R-:W-:-:S04]  /*fb30*/  @!P5 LEA R6, P6, R222, R10, 0x2 ;  /* 0x0000000ade06d211 */ /* 0x001fc800078c10ff */
[----:B------:R-:W-:Y:S02]  /*fb40*/  @!P5 LEA.HI.X R7, R222, R11, R167, 0x2, P6 ;  /* 0x0000000bde07d211 */ /* 0x000fe400030f14a7 */
[----:B-1----:R-:W-:-:S03]  /*fb50*/  @!P0 LEA R2, P4, R221, R10, 0x2 ;  /* 0x0000000add028211 */ /* 0x002fc600078810ff */
[----:B------:R0:W-:Y:S01]  /*fb60*/  @!P5 ST.E.64 desc[UR8][R6.64], R56 ;  /* 0x000000380600d985 */ /* 0x0001e2000c101b08 */
[-C--:B------:R-:W-:Y:S02]  /*fb70*/  @!P0 LEA.HI.X R3, R221, R11.reuse, R166, 0x2, P4 ;  /* 0x0000000bdd038211 */ /* 0x080fe400020f14a6 */
[C---:B--2---:R-:W-:Y:S02]  /*fb80*/  @!P1 LEA R4, P5, R220.reuse, R10, 0x2 ;  /* 0x0000000adc049211 */ /* 0x044fe400078a10ff */
[----:B------:R-:W-:Y:S01]  /*fb90*/  ISETP.GE.AND P4, PT, R217, UR4, PT ;  /* 0x00000004d9007c0c */ /* 0x000fe2000bf86270 */
[----:B------:R1:W-:Y:S01]  /*fba0*/  @!P0 ST.E.64 desc[UR8][R2.64], R60 ;  /* 0x0000003c02008985 */ /* 0x0003e2000c101b08 */
[----:B------:R-:W-:Y:S02]  /*fbb0*/  @!P1 LEA.HI.X R5, R220, R11, R165, 0x2, P5 ;  /* 0x0000000bdc059211 */ /* 0x000fe400028f14a5 */
[----:B------:R-:W-:-:S03]  /*fbc0*/  ISETP.GE.AND P5, PT, R216, UR4, PT ;  /* 0x00000004d8007c0c */ /* 0x000fc6000bfa6270 */
[----:B------:R2:W-:Y:S01]  /*fbd0*/  @!P1 ST.E.64 desc[UR8][R4.64], R64 ;  /* 0x0000004004009985 */ /* 0x0005e2000c101b08 */
[CC--:B0-----:R-:W-:Y:S02]  /*fbe0*/  @!P2 LEA R6, P6, R219.reuse, R10.reuse, 0x2 ;  /* 0x0000000adb06a211 */ /* 0x0c1fe400078c10ff */
[----:B------:R-:W-:Y:S02]  /*fbf0*/  ISETP.GE.AND P1, PT, R214, UR4, PT ;  /* 0x00000004d6007c0c */ /* 0x000fe4000bf26270 */
[----:B------:R-:W-:Y:S02]  /*fc00*/  @!P2 LEA.HI.X R7, R219, R11, R164, 0x2, P6 ;  /* 0x0000000bdb07a211 */ /* 0x000fe400030f14a4 */
[----:B-1----:R-:W-:-:S03]  /*fc10*/  @!P3 LEA R2, P6, R218, R10, 0x2 ;  /* 0x0000000ada02b211 */ /* 0x002fc600078c10ff */
        /* <DEDUP_REMOVED lines=8> */
[----:B------:R0:W-:Y:S01]  /*fca0*/  @!P4 ST.E.64 desc[UR8][R4.64], R76 ;  /* 0x0000004c0400c985 */ /* 0x0001e2000c101b08 */
[----:B------:R-:W-:Y:S02]  /*fcb0*/  ISETP.GE.AND P4, PT, R211, UR4, PT ;  /* 0x00000004d3007c0c */ /* 0x000fe4000bf86270 */
[----:B------:R-:W-:Y:S02]  /*fcc0*/  @!P5 LEA.HI.X R7, R216, R11, R161, 0x2, P6 ;  /* 0x0000000bd807d211 */ /* 0x000fe400030f14a1 */
[----:B-1----:R-:W-:-:S03]  /*fcd0*/  @!P2 LEA R2, P6, R215, R10, 0x2 ;  /* 0x0000000ad702a211 */ /* 0x002fc600078c10ff */
        /* <DEDUP_REMOVED lines=8> */
[C---:B-1----:R-:W-:Y:S01]  /*fd60*/  @!P0 LEA R6, P6, R213.reuse, R10, 0x2 ;  /* 0x0000000ad5068211 */ /* 0x042fe200078c10ff */
[----:B------:R1:W-:Y:S03]  /*fd70*/  @!P1 ST.E.64 desc[UR8][R4.64], R88 ;  /* 0x0000005804009985 */ /* 0x0003e6000c101b08 */
[----:B------:R-:W-:-:S02]  /*fd80*/  @!P0 LEA.HI.X R7, R213, R11, R158, 0x2, P6 ;  /* 0x0000000bd5078211 */ /* 0x000fc400030f149e */
[----:B0-----:R-:W-:-:S03]  /*fd90*/  @!P5 LEA R2, P1, R212, R10, 0x2 ;  /* 0x0000000ad402d211 */ /* 0x001fc600078210ff */
[----:B------:R0:W-:Y:S01]  /*fda0*/  @!P0 ST.E.64 desc[UR8][R6.64], R92 ;  /* 0x0000005c06008985 */ /* 0x0001e2000c101b08 */
[-C--:B------:R-:W-:Y:S02]  /*fdb0*/  @!P5 LEA.HI.X R3, R212, R11.reuse, R157, 0x2, P1 ;  /* 0x0000000bd403d211 */ /* 0x080fe400008f149d */
[----:B------:R-:W-:Y:S02]  /*fdc0*/  ISETP.GE.AND P1, PT, R208, UR4, PT ;  /* 0x00000004d0007c0c */ /* 0x000fe4000bf26270 */
[C---:B-1----:R-:W-:Y:S01]  /*fdd0*/  @!P4 LEA R4, P0, R211.reuse, R10, 0x2 ;  /* 0x0000000ad304c211 */ /* 0x042fe200078010ff */
[----:B------:R1:W-:Y:S03]  /*fde0*/  @!P5 ST.E.64 desc[UR8][R2.64], R96 ;  /* 0x000000600200d985 */ /* 0x0003e6000c101b08 */
[----:B------:R-:W-:Y:S02]  /*fdf0*/  @!P4 LEA.HI.X R5, R211, R11, R156, 0x2, P0 ;  /* 0x0000000bd305c211 */ /* 0x000fe400000f149c */
[----:B------:R-:W-:-:S02]  /*fe00*/  ISETP.GE.AND P0, PT, R207, UR4, PT ;  /* 0x00000004cf007c0c */ /* 0x000fc4000bf06270 */
[CC--:B0-----:R-:W-:Y:S01]  /*fe10*/  @!P3 LEA R6, P6, R210.reuse, R10.reuse, 0x2 ;  /* 0x0000000ad206b211 */ /* 0x0c1fe200078c10ff */
[----:B------:R-:W-:Y:S01]  /*fe20*/  @!P4 ST.E.64 desc[UR8][R4.64], R100 ;  /* 0x000000640400c985 */ /* 0x000fe2000c101b08 */
[----:B------:R-:W-:Y:S02]  /*fe30*/  ISETP.GE.AND P4, PT, R205, UR4, PT ;  /* 0x00000004cd007c0c */ /* 0x000fe4000bf86270 */
[----:B------:R-:W-:Y:S02]  /*fe40*/  @!P3 LEA.HI.X R7, R210, R11, R155, 0x2, P6 ;  /* 0x0000000bd207b211 */ /* 0x000fe400030f149b */
[-C--:B------:R-:W-:Y:S02]  /*fe50*/  @!P2 LEA R12, P6, R209, R10.reuse, 0x2 ;  /* 0x0000000ad10ca211 */ /* 0x080fe400078c10ff */
[----:B------:R-:W-:Y:S01]  /*fe60*/  @!P1 LEA R14, P5, R208, R10, 0x2 ;  /* 0x0000000ad00e9211 */ /* 0x000fe200078a10ff */
[----:B------:R-:W-:Y:S01]  /*fe70*/  @!P3 ST.E.64 desc[UR8][R6.64], R104 ;  /* 0x000000680600b985 */ /* 0x000fe2000c101b08 */
[----:B------:R-:W-:-:S02]  /*fe80*/  ISETP.GE.AND P3, PT, R206, UR4, PT ;  /* 0x00000004ce007c0c */ /* 0x000fc4000bf66270 */
[-C--:B------:R-:W-:Y:S02]  /*fe90*/  @!P2 LEA.HI.X R13, R209, R11.reuse, R154, 0x2, P6 ;  /* 0x0000000bd10da211 */ /* 0x080fe400030f149a */
[-C--:B------:R-:W-:Y:S02]  /*fea0*/  @!P1 LEA.HI.X R15, R208, R11.reuse, R153, 0x2, P5 ;  /* 0x0000000bd00f9211 */ /* 0x080fe400028f1499 */
[-C--:B------:R-:W-:Y:S01]  /*feb0*/  @!P0 LEA R20, P6, R207, R10.reuse, 0x2 ;  /* 0x0000000acf148211 */ /* 0x080fe200078c10ff */
[----:B------:R-:W-:Y:S01]  /*fec0*/  @!P2 ST.E.64 desc[UR8][R12.64], R108 ;  /* 0x0000006c0c00a985 */ /* 0x000fe2000c101b08 */
[----:B------:R-:W-:Y:S02]  /*fed0*/  @!P4 LEA R24, P5, R205, R10, 0x2 ;  /* 0x0000000acd18c211 */ /* 0x000fe400078a10ff */
[----:B------:R-:W-:Y:S01]  /*fee0*/  @!P0 LEA.HI.X R21, R207, R11, R152, 0x2, P6 ;  /* 0x0000000bcf158211 */ /* 0x000fe200030f1498 */
[----:B------:R0:W-:Y:S01]  /*fef0*/  @!P1 ST.E.64 desc[UR8][R14.64], R112 ;  /* 0x000000700e009985 */ /* 0x0001e2000c101b08 */
[----:B------:R-:W-:-:S02]  /*ff00*/  ISETP.GE.AND P2, PT, R204, UR4, PT ;  /* 0x00000004cc007c0c */ /* 0x000fc4000bf46270 */
[CC--:B------:R-:W-:Y:S01]  /*ff10*/  @!P3 LEA R22, P1, R206.reuse, R10.reuse, 0x2 ;  /* 0x0000000ace16b211 */ /* 0x0c0fe200078210ff */
[----:B------:R2:W-:Y:S01]  /*ff20*/  @!P0 ST.E.64 desc[UR8][R20.64], R116 ;  /* 0x0000007414008985 */ /* 0x0005e2000c101b08 */
[-C--:B------:R-:W-:Y:S02]  /*ff30*/  @!P4 LEA.HI.X R25, R205, R11.reuse, R236, 0x2, P5 ;  /* 0x0000000bcd19c211 */ /* 0x080fe400028f14ec */
[----:B------:R-:W-:Y:S02]  /*ff40*/  @!P3 LEA.HI.X R23, R206, R11, R237, 0x2, P1 ;  /* 0x0000000bce17b211 */ /* 0x000fe400008f14ed */
[----:B------:R-:W-:Y:S02]  /*ff50*/  ISETP.GE.AND P1, PT, R203, UR4, PT ;  /* 0x00000004cb007c0c */ /* 0x000fe4000bf26270 */
[----:B------:R-:W-:Y:S01]  /*ff60*/  ISETP.GE.AND P0, PT, R200, UR4, PT ;  /* 0x00000004c8007c0c */ /* 0x000fe2000bf06270 */
[----:B------:R3:W-:Y:S01]  /*ff70*/  @!P3 ST.E.64 desc[UR8][R22.64], R120 ;  /* 0x000000781600b985 */ /* 0x0007e2000c101b08 */
[----:B-1----:R-:W-:Y:S01]  /*ff80*/  SHF.R.S32.HI R3, RZ, 0x1f, R200 ;  /* 0x0000001fff037819 */ /* 0x002fe200000114c8 */
[----:B0-----:R-:W-:Y:S01]  /*ff90*/  VIADD R15, R16, 0xf0 ;  /* 0x000000f0100f7836 */ /* 0x001fe20000000000 */
[----:B------:R-:W-:Y:S01]  /*ffa0*/  @!P2 LEA R6, P5, R204, R10, 0x2 ;  /* 0x0000000acc06a211 */ /* 0x000fe200078a10ff */
[----:B------:R3:W-:Y:S01]  /*ffb0*/  @!P4 ST.E.64 desc[UR8][R24.64], R124 ;  /* 0x0000007c1800c985 */ /* 0x0007e2000c101b08 */
[----:B------:R-:W-:Y:S01]  /*ffc0*/  ISETP.GE.AND P4, PT, R17, UR4, PT ;  /* 0x0000000411007c0c */ /* 0x000fe2000bf86270 */
[----:B--2---:R-:W-:Y:S01]  /*ffd0*/  VIADD R20, R16, 0xf8 ;  /* 0x000000f810147836 */ /* 0x004fe20000000000 */
[----:B------:R-:W-:-:S02]  /*ffe0*/  ISETP.GE.AND P3, PT, R15, UR4, PT ;  /* 0x000000040f007c0c */ /* 0x000fc4000bf66270 */
[-C--:B------:R-:W-:Y:S02]  /*fff0*/  @!P2 LEA.HI.X R7, R204, R11.reuse, R235, 0x2, P5 ;  /* 0x0000000bcc07a211 */ /* 0x080fe400028f14eb */
[CC--:B------:R-:W-:Y:S02]  /*10000*/  @!P1 LEA R4, P6, R203.reuse, R10.reuse, 0x2 ;  /* 0x0000000acb049211 */ /* 0x0c0fe400078c10ff */
[----:B------:R-:W-:Y:S01]  /*10010*/  @!P0 LEA R2, P5, R200, R10, 0x2 ;  /* 0x0000000ac8028211 */ /* 0x000fe200078a10ff */
[----:B------:R3:W-:Y:S01]  /*10020*/  @!P2 ST.E.64 desc[UR8][R6.64], R128 ;  /* 0x000000800600a985 */ /* 0x0007e2000c101b08 */
        /* <DEDUP_REMOVED lines=8> */
[-C--:B------:R-:W-:Y:S02]  /*100b0*/  @!P4 LEA.HI.X R13, R17, R11.reuse, R14, 0x2, P5 ;  /* 0x0000000b110dc211 */ /* 0x080fe400028f140e */
[C---:B------:R-:W-:Y:S02]  /*100c0*/  @!P3 LEA R14, P5, R15.reuse, R10, 0x2 ;  /* 0x0000000a0f0eb211 */ /* 0x040fe400078a10ff */
[----:B------:R-:W-:Y:S01]  /*100d0*/  SHF.R.S32.HI R17, RZ, 0x1f, R20 ;  /* 0x0000001fff117819 */ /* 0x000fe20000011414 */
[----:B------:R3:W-:Y:S01]  /*100e0*/  @!P4 ST.E.64 desc[UR8][R12.64], R140 ;  /* 0x0000008c0c00c985 */ /* 0x0007e2000c101b08 */
[----:B------:R-:W-:-:S02]  /*100f0*/  @!P3 LEA.HI.X R15, R15, R11, R18, 0x2, P5 ;  /* 0x0000000b0f0fb211 */ /* 0x000fc400028f1412 */
[----:B------:R-:W-:-:S03]  /*10100*/  @!P6 LEA R10, P5, R20, R10, 0x2 ;  /* 0x0000000a140ae211 */ /* 0x000fc600078a10ff */
[----:B------:R3:W-:Y:S01]  /*10110*/  @!P3 ST.E.64 desc[UR8][R14.64], R144 ;  /* 0x000000900e00b985 */ /* 0x0007e2000c101b08 */
[----:B------:R-:W-:-:S05]  /*10120*/  @!P6 LEA.HI.X R11, R20, R11, R17, 0x2, P5 ;  /* 0x0000000b140be211 */ /* 0x000fca00028f1411 */
[----:B------:R3:W-:Y:S04]  /*10130*/  @!P6 ST.E.64 desc[UR8][R10.64], R148 ;  /* 0x000000940a00e985 */ /* 0x0007e8000c101b08 */
.L_x_1294:
[----:B------:R-:W-:Y:S05]  /*10140*/  BSYNC B1 ;  /* 0x0000000000017941 */ /* 0x000fea0003800000 */
.L_x_1293:
[----:B------:R-:W-:Y:S01]  /*10150*/  ISETP.GE.AND P0, PT, R8, UR12, PT ;  /* 0x0000000c08007c0c */ /* 0x000fe2000bf06270 */
[----:B---3--:R0:W3:Y:S04]  /*10160*/  SHFL.IDX PT, R15, R9, 0x1, 0x1c1f ;  /* 0x003c1f00090f7f89 */ /* 0x0080e800000e0000 */
[----:B------:R0:W4:Y:S08]  /*10170*/  SHFL.IDX PT, R17, R0, 0x1, 0x1c1f ;  /* 0x003c1f0000117f89 */ /* 0x00013000000e0000 */
[----:B0-----:R-:W-:Y:S05]  /*10180*/  @P0 BRA `(.L_x_1292) ;  /* 0x0000001800440947 */ /* 0x001fea0003800000 */
[----:B------:R-:W-:Y:S01]  /*10190*/  ULDC UR4, c[0x0][0xac8] ;  /* 0x0002b20000047ab9 */ /* 0x000fe20000000800 */
[----:B------:R-:W-:Y:S01]  /*101a0*/  ULDC.64 UR8, c[0x0][0x208] ;  /* 0x0000820000087ab9 */ /* 0x000fe20000000a00 */
[C---:B------:R-:W-:Y:S01]  /*101b0*/  ISETP.GE.AND P4, PT, R16.reuse, UR4, PT ;  /* 0x0000000410007c0c */ /* 0x040fe2000bf86270 */
[C---:B------:R-:W-:Y:S01]  /*101c0*/  VIADD R0, R16.reuse, 0xf0 ;  /* 0x000000f010007836 */ /* 0x040fe20000000000 */
[----:B------:R-:W-:Y:S01]  /*101d0*/  ISETP.GE.AND P5, PT, R229, UR4, PT ;  /* 0x00000004e5007c0c */ /* 0x000fe2000bfa6270 */
[----:B------:R-:W-:Y:S01]  /*101e0*/  VIADD R14, R16, 0xe8 ;  /* 0x000000e8100e7836 */ /* 0x000fe20000000000 */
[----:B------:R-:W-:Y:S02]  /*101f0*/  ISETP.GE.AND P2, PT, R228, UR4, PT ;  /* 0x00000004e4007c0c */ /* 0x000fe4000bf46270 */
[----:B------:R-:W-:-:S07]  /*10200*/  ISETP.GE.AND P1, PT, R227, UR4, PT ;  /* 0x00000004e3007c0c */ /* 0x000fce000bf26270 */
[CC--:B----4-:R-:W-:Y:S02]  /*10210*/  @!P4 LEA R2, P0, R16.reuse, R17.reuse, 0x2 ;  /* 0x000000111002c211 */ /* 0x0d0fe400078010ff */
[C---:B------:R-:W-:Y:S02]  /*10220*/  @!P5 LEA R4, P3, R229.reuse, R17, 0x2 ;  /* 0x00000011e504d211 */ /* 0x040fe400078610ff */
[-C--:B---3--:R-:W-:Y:S02]  /*10230*/  @!P4 LEA.HI.X R3, R16, R15.reuse, R175, 0x2, P0 ;  /* 0x0000000f1003c211 */ /* 0x088fe400000f14af */
[----:B------:R-:W-:Y:S02]  /*10240*/  ISETP.GE.AND P0, PT, R226, UR4, PT ;  /* 0x00000004e2007c0c */ /* 0x000fe4000bf06270 */
[----:B------:R-:W-:Y:S01]  /*10250*/  @!P5 LEA.HI.X R5, R229, R15, R174, 0x2, P3 ;  /* 0x0000000fe505d211 */ /* 0x000fe200018f14ae */
[----:B------:R0:W-:Y:S01]  /*10260*/  @!P4 ST.E.64 desc[UR8][R2.64], R26 ;  /* 0x0000001a0200c985 */ /* 0x0001e2000c101b08 */
[----:B------:R-:W-:-:S02]  /*10270*/  @!P2 LEA R6, P6, R228, R17, 0x2 ;  /* 0x00000011e406a211 */ /* 0x000fc400078c10ff */
[----:B------:R-:W-:Y:S01]  /*10280*/  ISETP.GE.AND P3, PT, R225, UR4, PT ;  /* 0x00000004e1007c0c */ /* 0x000fe2000bf66270 */
[----:B------:R3:W-:Y:S01]  /*10290*/  @!P5 ST.E.64 desc[UR8][R4.64], R30 ;  /* 0x0000001e0400d985 */ /* 0x0007e2000c101b08 */
[C---:B------:R-:W-:Y:S02]  /*102a0*/  @!P1 LEA R8, P5, R227.reuse, R17, 0x2 ;  /* 0x00000011e3089211 */ /* 0x040fe400078a10ff */
[----:B------:R-:W-:Y:S02]  /*102b0*/  @!P2 LEA.HI.X R7, R228, R15, R173, 0x2, P6 ;  /* 0x0000000fe407a211 */ /* 0x000fe400030f14ad */
[----:B------:R-:W-:Y:S02]  /*102c0*/  ISETP.GE.AND P4, PT, R224, UR4, PT ;  /* 0x00000004e0007c0c */ /* 0x000fe4000bf86270 */
[----:B-1----:R-:W-:Y:S01]  /*102d0*/  @!P0 LEA R10, P6, R226, R17, 0x2 ;  /* 0x00000011e20a8211 */ /* 0x002fe200078c10ff */
[----:B------:R1:W-:Y:S01]  /*102e0*/  @!P2 ST.E.64 desc[UR8][R6.64], R34 ;  /* 0x000000220600a985 */ /* 0x0003e2000c101b08 */
[----:B------:R-:W-:-:S02]  /*102f0*/  @!P1 LEA.HI.X R9, R227, R15, R172, 0x2, P5 ;  /* 0x0000000fe3099211 */ /* 0x000fc400028f14ac */
[----:B------:R-:W-:Y:S02]  /*10300*/  ISETP.GE.AND P5, PT, R223, UR4, PT ;  /* 0x00000004df007c0c */ /* 0x000fe4000bfa6270 */
[----:B--2---:R-:W-:Y:S01]  /*10310*/  @!P0 LEA.HI.X R11, R226, R15, R171, 0x2, P6 ;  /* 0x0000000fe20b8211 */ /* 0x004fe200030f14ab */
[----:B------:R2:W-:Y:S01]  /*10320*/  @!P1 ST.E.64 desc[UR8][R8.64], R38 ;  /* 0x0000002608009985 */ /* 0x0005e2000c101b08 */
[-C--:B0-----:R-:W-:Y:S02]  /*10330*/  @!P3 LEA R2, P6, R225, R17.reuse, 0x2 ;  /* 0x00000011e102b211 */ /* 0x081fe400078c10ff */
[----:B------:R-:W-:Y:S01]  /*10340*/  ISETP.GE.AND P1, PT, R221, UR4, PT ;  /* 0x00000004dd007c0c */ /* 0x000fe2000bf26270 */
[----:B------:R0:W-:Y:S01]  /*10350*/  @!P0 ST.E.64 desc[UR8][R10.64], R42 ;  /* 0x0000002a0a008985 */ /* 0x0001e2000c101b08 */
[----:B------:R-:W-:Y:S02]  /*10360*/  ISETP.GE.AND P0, PT, R222, UR4, PT ;  /* 0x00000004de007c0c */ /* 0x000fe4000bf06270 */
[----:B---3--:R-:W-:-:S02]  /*10370*/  @!P4 LEA R4, P2, R224, R17, 0x2 ;  /* 0x00000011e004c211 */ /* 0x008fc400078410ff */
[----:B------:R-:W-:Y:S02]  /*10380*/  @!P3 LEA.HI.X R3, R225, R15, R170, 0x2, P6 ;  /* 0x0000000fe103b211 */ /* 0x000fe400030f14aa */
[C---:B------:R-:W-:Y:S02]  /*10390*/  @!P5 LEA R12, P6, R223.reuse, R17, 0x2 ;  /* 0x00000011df0cd211 */ /* 0x040fe400078c10ff */
[-C--:B------:R-:W-:Y:S01]  /*103a0*/  @!P4 LEA.HI.X R5, R224, R15.reuse, R169, 0x2, P2 ;  /* 0x0000000fe005c211 */ /* 0x080fe200010f14a9 */
[----:B------:R3:W-:Y:S01]  /*103b0*/  @!P3 ST.E.64 desc[UR8][R2.64], R46 ;  /* 0x0000002e0200b985 */ /* 0x0007e2000c101b08 */
[----:B------:R-:W-:Y:S02]  /*103c0*/  ISETP.GE.AND P2, PT, R220, UR4, PT ;  /* 0x00000004dc007c0c */ /* 0x000fe4000bf46270 */
[----:B------:R-:W-:Y:S01]  /*103d0*/  @!P5 LEA.HI.X R13, R223, R15, R168, 0x2, P6 ;  /* 0x0000000fdf0dd211 */ /* 0x000fe200030f14a8 */
[----:B------:R4:W-:Y:S01]  /*103e0*/  @!P4 ST.E.64 desc[UR8][R4.64], R50 ;  /* 0x000000320400c985 */ /* 0x0009e2000c101b08 */
[----:B-1----:R-:W-:-:S02]  /*103f0*/  @!P0 LEA R6, P4, R222, R17, 0x2 ;  /* 0x00000011de068211 */ /* 0x002fc400078810ff */
[----:B------:R-:W-:Y:S01]  /*10400*/  ISETP.GE.AND P3, PT, R219, UR4, PT ;  /* 0x00000004db007c0c */ /* 0x000fe2000bf66270 */
[----:B------:R1:W-:Y:S01]  /*10410*/  @!P5 ST.E.64 desc[UR8][R12.64], R54 ;  /* 0x000000360c00d985 */ /* 0x0003e2000c101b08 */
[C---:B--2---:R-:W-:Y:S02]  /*10420*/  @!P1 LEA R8, P5, R221.reuse, R17, 0x2 ;  /* 0x00000011dd089211 */ /* 0x044fe400078a10ff */
[-C--:B------:R-:W-:Y:S02]  /*10430*/  @!P0 LEA.HI.X R7, R222, R15.reuse, R167, 0x2, P4 ;  /* 0x0000000fde078211 */ /* 0x080fe400020f14a7 */
[----:B------:R-:W-:Y:S02]  /*10440*/  ISETP.GE.AND P4, PT, R218, UR4, PT ;  /* 0x00000004da007c0c */ /* 0x000fe4000bf86270 */
[----:B------:R-:W-:Y:S01]  /*10450*/  @!P1 LEA.HI.X R9, R221, R15, R166, 0x2, P5 ;  /* 0x0000000fdd099211 */ /* 0x000fe200028f14a6 */
[----:B------:R-:W-:Y:S01]  /*10460*/  @!P0 ST.E.64 desc[UR8][R6.64], R58 ;  /* 0x0000003a06008985 */ /* 0x000fe2000c101b08 */
[----:B------:R-:W-:-:S02]  /*10470*/  ISETP.GE.AND P5, PT, R217, UR4, PT ;  /* 0x00000004d9007c0c */ /* 0x000fc4000bfa6270 */
[C---:B0-----:R-:W-:Y:S01]  /*10480*/  @!P2 LEA R10, P6, R220.reuse, R17, 0x2 ;  /* 0x00000011dc0aa211 */ /* 0x041fe200078c10ff */
[----:B------:R0:W-:Y:S01]  /*10490*/  @!P1 ST.E.64 desc[UR8][R8.64], R62 ;  /* 0x0000003e08009985 */ /* 0x0001e2000c101b08 */
[----:B------:R-:W-:Y:S02]  /*104a0*/  ISETP.GE.AND P1, PT, R215, UR4, PT ;  /* 0x00000004d7007c0c */ /* 0x000fe4000bf26270 */
[----:B------:R-:W-:Y:S02]  /*104b0*/  @!P2 LEA.HI.X R11, R220, R15, R165, 0x2, P6 ;  /* 0x0000000fdc0ba211 */ /* 0x000fe400030f14a5 */
[-C--:B---3--:R-:W-:Y:S02]  /*104c0*/  @!P3 LEA R2, P6, R219, R17.reuse, 0x2 ;  /* 0x00000011db02b211 */ /* 0x088fe400078c10ff */
[----:B----4-:R-:W-:Y:S01]  /*104d0*/  @!P4 LEA R4, P0, R218, R17, 0x2 ;  /* 0x00000011da04c211 */ /* 0x010fe200078010ff */
[----:B------:R2:W-:Y:S01]  /*104e0*/  @!P2 ST.E.64 desc[UR8][R10.64], R66 ;  /* 0x000000420a00a985 */ /* 0x0005e2000c101b08 */
[----:B------:R-:W-:-:S02]  /*104f0*/  ISETP.GE.AND P2, PT, R216, UR4, PT ;  /* 0x00000004d8007c0c */ /* 0x000fc4000bf46270 */
[----:B------:R-:W-:Y:S02]  /*10500*/  @!P3 LEA.HI.X R3, R219, R15, R164, 0x2, P6 ;  /* 0x0000000fdb03b211 */ /* 0x000fe400030f14a4 */
[C---:B-1----:R-:W-:Y:S02]  /*10510*/  @!P5 LEA R12, P6, R217.reuse, R17, 0x2 ;  /* 0x00000011d90cd211 */ /* 0x042fe400078c10ff */
[-C--:B------:R-:W-:Y:S01]  /*10520*/  @!P4 LEA.HI.X R5, R218, R15.reuse, R163, 0x2, P0 ;  /* 0x0000000fda05c211 */ /* 0x080fe200000f14a3 */
[----:B------:R1:W-:Y:S01]  /*10530*/  @!P3 ST.E.64 desc[UR8][R2.64], R70 ;  /* 0x000000460200b985 */ /* 0x0003e2000c101b08 */
[----:B------:R-:W-:Y:S02]  /*10540*/  ISETP.GE.AND P0, PT, R214, UR4, PT ;  /* 0x00000004d6007c0c */ /* 0x000fe4000bf06270 */
[----:B------:R-:W-:Y:S01]  /*10550*/  @!P5 LEA.HI.X R13, R217, R15, R162, 0x2, P6 ;  /* 0x0000000fd90dd211 */ /* 0x000fe200030f14a2 */
[----:B------:R3:W-:Y:S01]  /*10560*/  @!P4 ST.E.64 desc[UR8][R4.64], R74 ;  /* 0x0000004a0400c985 */ /* 0x0007e2000c101b08 */
[----:B0-----:R-:W-:-:S02]  /*10570*/  @!P1 LEA R8, P3, R215, R17, 0x2 ;  /* 0x00000011d7089211 */ /* 0x001fc400078610ff */
[----:B------:R-:W-:Y:S01]  /*10580*/  @!P2 LEA R6, P6, R216, R17, 0x2 ;  /* 0x00000011d806a211 */ /* 0x000fe200078c10ff */
[----:B------:R0:W-:Y:S01]  /*10590*/  @!P5 ST.E.64 desc[UR8][R12.64], R78 ;  /* 0x0000004e0c00d985 */ /* 0x0001e2000c101b08 */
[----:B------:R-:W-:Y:S02]  /*105a0*/  ISETP.GE.AND P5, PT, R213, UR4, PT ;  /* 0x00000004d5007c0c */ /* 0x000fe4000bfa6270 */
[----:B------:R-:W-:Y:S02]  /*105b0*/  ISETP.GE.AND P4, PT, R212, UR4, PT ;  /* 0x00000004d4007c0c */ /* 0x000fe4000bf86270 */
[----:B------:R-:W-:Y:S02]  /*105c0*/  @!P2 LEA.HI.X R7, R216, R15, R161, 0x2, P6 ;  /* 0x0000000fd807a211 */ /* 0x000fe400030f14a1 */
[----:B--2---:R-:W-:Y:S02]  /*105d0*/  @!P0 LEA R10, P6, R214, R17, 0x2 ;  /* 0x00000011d60a8211 */ /* 0x004fe400078c10ff */
[----:B------:R-:W-:Y:S01]  /*105e0*/  @!P1 LEA.HI.X R9, R215, R15, R160, 0x2, P3 ;  /* 0x0000000fd7099211 */ /* 0x000fe200018f14a0 */
[----:B------:R2:W-:Y:S01]  /*105f0*/  @!P2 ST.E.64 desc[UR8][R6.64], R82 ;  /* 0x000000520600a985 */ /* 0x0005e2000c101b08 */
[----:B------:R-:W-:-:S02]  /*10600*/  ISETP.GE.AND P3, PT, R211, UR4, PT ;  /* 0x00000004d3007c0c */ /* 0x000fc4000bf66270 */
[----:B------:R-:W-:Y:S01]  /*10610*/  @!P0 LEA.HI.X R11, R214, R15, R159, 0x2, P6 ;  /* 0x0000000fd60b8211 */ /* 0x000fe200030f149f */
[----:B------:R4:W-:Y:S01]  /*10620*/  @!P1 ST.E.64 desc[UR8][R8.64], R86 ;  /* 0x0000005608009985 */ /* 0x0009e2000c101b08 */
[CC--:B-1----:R-:W-:Y:S02]  /*10630*/  @!P5 LEA R2, P2, R213.reuse, R17.reuse, 0x2 ;  /* 0x00000011d502d211 */ /* 0x0c2fe400078410ff */
[----:B---3--:R-:W-:Y:S01]  /*10640*/  @!P4 LEA R4, P1, R212, R17, 0x2 ;  /* 0x00000011d404c211 */ /* 0x008fe200078210ff */
[----:B------:R1:W-:Y:S01]  /*10650*/  @!P0 ST.E.64 desc[UR8][R10.64], R90 ;  /* 0x0000005a0a008985 */ /* 0x0003e2000c101b08 */
[----:B------:R-:W-:Y:S02]  /*10660*/  ISETP.GE.AND P0, PT, R210, UR4, PT ;  /* 0x00000004d2007c0c */ /* 0x000fe4000bf06270 */
[----:B------:R-:W-:Y:S02]  /*10670*/  @!P5 LEA.HI.X R3, R213, R15, R158, 0x2, P2 ;  /* 0x0000000fd503d211 */ /* 0x000fe400010f149e */
[----:B------:R-:W-:-:S02]  /*10680*/  ISETP.GE.AND P2, PT, R209, UR4, PT ;  /* 0x00000004d1007c0c */ /* 0x000fc4000bf46270 */
[----:B------:R-:W-:Y:S01]  /*10690*/  @!P4 LEA.HI.X R5, R212, R15, R157, 0x2, P1 ;  /* 0x0000000fd405c211 */ /* 0x000fe200008f149d */
[----:B------:R3:W-:Y:S01]  /*106a0*/  @!P5 ST.E.64 desc[UR8][R2.64], R94 ;  /* 0x0000005e0200d985 */ /* 0x0007e2000c101b08 */
[C---:B0-----:R-:W-:Y:S02]  /*106b0*/  @!P3 LEA R12, P6, R211.reuse, R17, 0x2 ;  /* 0x00000011d30cb211 */ /* 0x041fe400078c10ff */
[----:B------:R-:W-:Y:S01]  /*106c0*/  ISETP.GE.AND P1, PT, R208, UR4, PT ;  /* 0x00000004d0007c0c */ /* 0x000fe2000bf26270 */
[----:B------:R-:W-:Y:S01]  /*106d0*/  @!P4 ST.E.64 desc[UR8][R4.64], R98 ;  /* 0x000000620400c985 */ /* 0x000fe2000c101b08 */
[----:B------:R-:W-:Y:S02]  /*106e0*/  @!P3 LEA.HI.X R13, R211, R15, R156, 0x2, P6 ;  /* 0x0000000fd30db211 */ /* 0x000fe400030f149c */
[----:B------:R-:W-:Y:S02]  /*106f0*/  ISETP.GE.AND P4, PT, R207, UR4, PT ;  /* 0x00000004cf007c0c */ /* 0x000fe4000bf86270 */
[-C--:B--2---:R-:W-:Y:S01]  /*10700*/  @!P0 LEA R6, P6, R210, R17.reuse, 0x2 ;  /* 0x00000011d2068211 */ /* 0x084fe200078c10ff */
[----:B------:R0:W-:Y:S01]  /*10710*/  @!P3 ST.E.64 desc[UR8][R12.64], R102 ;  /* 0x000000660c00b985 */ /* 0x0001e2000c101b08 */
[----:B----4-:R-:W-:-:S02]  /*10720*/  @!P2 LEA R8, P3, R209, R17, 0x2 ;  /* 0x00000011d108a211 */ /* 0x010fc400078610ff */
[-C--:B------:R-:W-:Y:S02]  /*10730*/  @!P0 LEA.HI.X R7, R210, R15.reuse, R155, 0x2, P6 ;  /* 0x0000000fd2078211 */ /* 0x080fe400030f149b */
[----:B------:R-:W-:Y:S02]  /*10740*/  @!P2 LEA.HI.X R9, R209, R15, R154, 0x2, P3 ;  /* 0x0000000fd109a211 */ /* 0x000fe400018f149a */
[----:B------:R-:W-:Y:S01]  /*10750*/  ISETP.GE.AND P3, PT, R205, UR4, PT ;  /* 0x00000004cd007c0c */ /* 0x000fe2000bf66270 */
[----:B------:R2:W-:Y:S01]  /*10760*/  @!P0 ST.E.64 desc[UR8][R6.64], R106 ;  /* 0x0000006a06008985 */ /* 0x0005e2000c101b08 */
[-C--:B-1----:R-:W-:Y:S02]  /*10770*/  @!P1 LEA R10, P6, R208, R17.reuse, 0x2 ;  /* 0x00000011d00a9211 */ /* 0x082fe400078c10ff */
[----:B------:R-:W-:Y:S01]  /*10780*/  ISETP.GE.AND P5, PT, R206, UR4, PT ;  /* 0x00000004ce007c0c */ /* 0x000fe2000bfa6270 */
[----:B------:R1:W-:Y:S01]  /*10790*/  @!P2 ST.E.64 desc[UR8][R8.64], R110 ;  /* 0x0000006e0800a985 */ /* 0x0003e2000c101b08 */
[----:B---3--:R-:W-:-:S02]  /*107a0*/  @!P4 LEA R2, P0, R207, R17, 0x2 ;  /* 0x00000011cf02c211 */ /* 0x008fc400078010ff */
[-C--:B------:R-:W-:Y:S02]  /*107b0*/  @!P1 LEA.HI.X R11, R208, R15.reuse, R153, 0x2, P6 ;  /* 0x0000000fd00b9211 */ /* 0x080fe400030f1499 */
[----:B------:R-:W-:Y:S02]  /*107c0*/  @!P4 LEA.HI.X R3, R207, R15, R152, 0x2, P0 ;  /* 0x0000000fcf03c211 */ /* 0x000fe400000f1498 */
[----:B------:R-:W-:Y:S01]  /*107d0*/  ISETP.GE.AND P0, PT, R204, UR4, PT ;  /* 0x00000004cc007c0c */ /* 0x000fe2000bf06270 */
[----:B------:R-:W-:Y:S01]  /*107e0*/  @!P1 ST.E.64 desc[UR8][R10.64], R114 ;  /* 0x000000720a009985 */ /* 0x000fe2000c101b08 */
[----:B0-----:R-:W-:Y:S02]  /*107f0*/  @!P3 LEA R12, P2, R205, R17, 0x2 ;  /* 0x00000011cd0cb211 */ /* 0x001fe400078410ff */
[----:B------:R-:W-:Y:S01]  /*10800*/  ISETP.GE.AND P1, PT, R14, UR4, PT ;  /* 0x000000040e007c0c */ /* 0x000fe2000bf26270 */
[----:B------:R0:W-:Y:S01]  /*10810*/  @!P4 ST.E.64 desc[UR8][R2.64], R118 ;  /* 0x000000760200c985 */ /* 0x0001e2000c101b08 */
[----:B------:R-:W-:-:S02]  /*10820*/  ISETP.GE.AND P4, PT, R203, UR4, PT ;  /* 0x00000004cb007c0c */ /* 0x000fc4000bf86270 */
[----:B------:R-:W-:Y:S02]  /*10830*/  @!P5 LEA R4, P6, R206, R17, 0x2 ;  /* 0x00000011ce04d211 */ /* 0x000fe400078c10ff */
[-C--:B------:R-:W-:Y:S02]  /*10840*/  @!P3 LEA.HI.X R13, R205, R15.reuse, R236, 0x2, P2 ;  /* 0x0000000fcd0db211 */ /* 0x080fe400010f14ec */
[----:B------:R-:W-:Y:S02]  /*10850*/  ISETP.GE.AND P2, PT, R0, UR4, PT ;  /* 0x0000000400007c0c */ /* 0x000fe4000bf46270 */
[----:B------:R-:W-:Y:S02]  /*10860*/  @!P5 LEA.HI.X R5, R206, R15, R237, 0x2, P6 ;  /* 0x0000000fce05d211 */ /* 0x000fe400030f14ed */
[C---:B--2---:R-:W-:Y:S02]  /*10870*/  @!P0 LEA R6, P6, R204.reuse, R17, 0x2 ;  /* 0x00000011cc068211 */ /* 0x044fe400078c10ff */
[----:B-1----:R-:W-:Y:S01]  /*10880*/  SHF.R.S32.HI R9, RZ, 0x1f, R14 ;  /* 0x0000001fff097819 */ /* 0x002fe2000001140e */
[----:B------:R1:W-:Y:S01]  /*10890*/  @!P5 ST.E.64 desc[UR8][R4.64], R122 ;  /* 0x0000007a0400d985 */ /* 0x0003e2000c101b08 */
[----:B------:R-:W-:-:S02]  /*108a0*/  @!P0 LEA.HI.X R7, R204, R15, R235, 0x2, P6 ;  /* 0x0000000fcc078211 */ /* 0x000fc400030f14eb */
[C---:B0-----:R-:W-:Y:S01]  /*108b0*/  @!P4 LEA R2, P6, R203.reuse, R17, 0x2 ;  /* 0x00000011cb02c211 */ /* 0x041fe200078c10ff */
[----:B------:R0:W-:Y:S01]  /*108c0*/  @!P3 ST.E.64 desc[UR8][R12.64], R126 ;  /* 0x0000007e0c00b985 */ /* 0x0001e2000c101b08 */
[----:B------:R-:W-:Y:S02]  /*108d0*/  ISETP.GE.AND P5, PT, R200, UR4, PT ;  /* 0x00000004c8007c0c */ /* 0x000fe4000bfa6270 */
[----:B------:R-:W-:Y:S01]  /*108e0*/  @!P4 LEA.HI.X R3, R203, R15, R234, 0x2, P6 ;  /* 0x0000000fcb03c211 */ /* 0x000fe200030f14ea */
[----:B------:R0:W-:Y:S01]  /*108f0*/  @!P0 ST.E.64 desc[UR8][R6.64], R130 ;  /* 0x0000008206008985 */ /* 0x0001e2000c101b08 */
[-C--:B------:R-:W-:Y:S02]  /*10900*/  @!P2 LEA R10, P6, R0, R17.reuse, 0x2 ;  /* 0x00000011000aa211 */ /* 0x080fe400078c10ff */
[----:B------:R-:W-:Y:S01]  /*10910*/  @!P1 LEA R8, P3, R14, R17, 0x2 ;  /* 0x000000110e089211 */ /* 0x000fe200078610ff */
[----:B------:R0:W-:Y:S01]  /*10920*/  @!P4 ST.E.64 desc[UR8][R2.64], R134 ;  /* 0x000000860200c985 */ /* 0x0001e2000c101b08 */
[----:B-1----:R-:W-:-:S02]  /*10930*/  SHF.R.S32.HI R5, RZ, 0x1f, R0 ;  /* 0x0000001fff057819 */ /* 0x002fc40000011400 */
[-C--:B------:R-:W-:Y:S02]  /*10940*/  @!P1 LEA.HI.X R9, R14, R15.reuse, R9, 0x2, P3 ;  /* 0x0000000f0e099211 */ /* 0x080fe400018f1409 */
[----:B------:R-:W-:Y:S01]  /*10950*/  @!P2 LEA.HI.X R11, R0, R15, R5, 0x2, P6 ;  /* 0x0000000f000ba211 */ /* 0x000fe200030f1405 */
[----:B------:R-:W-:Y:S01]  /*10960*/  VIADD R0, R16, 0xf8 ;  /* 0x000000f810007836 */ /* 0x000fe20000000000 */
[----:B------:R-:W-:Y:S02]  /*10970*/  SHF.R.S32.HI R14, RZ, 0x1f, R200 ;  /* 0x0000001fff0e7819 */ /* 0x000fe400000114c8 */
[----:B------:R-:W-:Y:S02]  /*10980*/  @!P5 LEA R4, P3, R200, R17, 0x2 ;  /* 0x00000011c804d211 */ /* 0x000fe400078610ff */
[----:B------:R-:W-:Y:S02]  /*10990*/  ISETP.GE.AND P0, PT, R0, UR4, PT ;  /* 0x0000000400007c0c */ /* 0x000fe4000bf06270 */
[----:B------:R-:W-:-:S05]  /*109a0*/  @!P5 LEA.HI.X R5, R200, R15, R14, 0x2, P3 ;  /* 0x0000000fc805d211 */ /* 0x000fca00018f140e */
[----:B------:R0:W-:Y:S04]  /*109b0*/  @!P5 ST.E.64 desc[UR8][R4.64], R138 ;  /* 0x0000008a0400d985 */ /* 0x0001e8000c101b08 */
[----:B------:R0:W-:Y:S04]  /*109c0*/  @!P1 ST.E.64 desc[UR8][R8.64], R142 ;  /* 0x0000008e08009985 */ /* 0x0001e8000c101b08 */
[----:B------:R0:W-:Y:S01]  /*109d0*/  @!P2 ST.E.64 desc[UR8][R10.64], R146 ;  /* 0x000000920a00a985 */ /* 0x0001e2000c101b08 */
[----:B------:R-:W-:Y:S05]  /*109e0*/  @P0 BRA `(.L_x_1292) ;  /* 0x00000010002c0947 */ /* 0x000fea0003800000 */
[----:B0-----:R-:W-:Y:S01]  /*109f0*/  LEA R2, P0, R0, R17, 0x2 ;  /* 0x0000001100027211 */ /* 0x001fe200078010ff */
[----:B------:R-:W-:Y:S01]  /*10a00*/  ULDC.64 UR8, c[0x0][0x208] ;  /* 0x0000820000087ab9 */ /* 0x000fe20000000a00 */
[----:B------:R-:W-:-:S04]  /*10a10*/  SHF.R.S32.HI R3, RZ, 0x1f, R0 ;  /* 0x0000001fff037819 */ /* 0x000fc80000011400 */
[----:B------:R-:W-:-:S05]  /*10a20*/  LEA.HI.X R3, R0, R15, R3, 0x2, P0 ;  /* 0x0000000f00037211 */ /* 0x000fca00000f1403 */
[----:B------:R0:W-:Y:S01]  /*10a30*/  ST.E.64 desc[UR8][R2.64], R150 ;  /* 0x0000009602007985 */ /* 0x0001e2000c101b08 */
[----:B------:R-:W-:Y:S05]  /*10a40*/  BRA `(.L_x_1292) ;  /* 0x0000001000147947 */ /* 0x000fea0003800000 */
.L_x_1283:
[----:B------:R-:W-:Y:S01]  /*10a50*/  ULDC.64 UR8, c[0x0][0xc00] ;  /* 0x0003000000087ab9 */ /* 0x000fe20000000a00 */
[----:B------:R-:W-:Y:S01]  /*10a60*/  R2UR UR4, R231 ;  /* 0x00000000e70472ca */ /* 0x000fe200000e0000 */
[----:B------:R-:W-:Y:S01]  /*10a70*/  UISETP.NE.U32.AND UP0, UPT, UR8, URZ, UPT ;  /* 0x0000003f0800728c */ /* 0x000fe2000bf05070 */
[----:B------:R-:W-:Y:S01]  /*10a80*/  R2UR UR10, R23 ;  /* 0x00000000170a72ca */ /* 0x000fe200000e0000 */
[----:B------:R-:W-:Y:S02]  /*10a90*/  ULDC.64 UR12, c[0x0][0x208] ;  /* 0x00008200000c7ab9 */ /* 0x000fe40000000a00 */
[----:B------:R-:W-:-:S03]  /*10aa0*/  UISETP.NE.AND.EX UP0, UPT, UR9, URZ, UPT, UP0 ;  /* 0x0000003f0900728c */ /* 0x000fc6000bf05300 */
[----:B------:R-:W-:-:S03]  /*10ab0*/  ULDC.64 UR8, c[0x0][0xc00] ;  /* 0x0003000000087ab9 */ /* 0x000fc60000000a00 */
[----:B------:R-:W-:Y:S02]  /*10ac0*/  PLOP3.LUT P1, PT, PT, PT, UP0, 0x80, 0x0 ;  /* 0x000000000000781c */ /* 0x000fe40003f2f008 */
[----:B------:R-:W-:-:S06]  /*10ad0*/  UIMAD.WIDE UR8, UR4, 0x4, UR8 ;  /* 0x00000004040878a5 */ /* 0x000fcc000f8e0208 */
[----:B------:R-:W-:Y:S02]  /*10ae0*/  IMAD.U32 R2, RZ, RZ, UR8 ;  /* 0x00000008ff027e24 */ /* 0x000fe4000f8e00ff */
[----:B------:R-:W-:Y:S01]  /*10af0*/  IMAD.U32 R3, RZ, RZ, UR9 ;  /* 0x00000009ff037e24 */ /* 0x000fe2000f8e00ff */
[----:B------:R-:W0:Y:S01]  /*10b00*/  S2R R6, SR_TID.X ;  /* 0x0000000000067919 */ /* 0x000e220000002100 */
[----:B------:R-:W-:-:S03]  /*10b10*/  ULDC.64 UR8, c[0x0][0xc08] ;  /* 0x0003020000087ab9 */ /* 0x000fc60000000a00 */
[----:B------:R-:W2:Y:S01]  /*10b20*/  @P1 LDG.E R7, desc[UR12][R2.64] ;  /* 0x0000000c02071981 */ /* 0x000ea2000c1e1900 */
[----:B------:R-:W-:-:S04]  /*10b30*/  UISETP.NE.U32.AND UP1, UPT, UR8, URZ, UPT ;  /* 0x0000003f0800728c */ /* 0x000fc8000bf25070 */
[----:B------:R-:W-:-:S06]  /*10b40*/  UISETP.NE.AND.EX UP1, UPT, UR9, URZ, UPT, UP1 ;  /* 0x0000003f0900728c */ /* 0x000fcc000bf25310 */
[----:B------:R-:W-:-:S05]  /*10b50*/  PLOP3.LUT P2, PT, PT, PT, UP1, 0x80, 0x0 ;  /* 0x000000000000781c */ /* 0x000fca0003f4f018 */
[----:B------:R-:W-:Y:S02]  /*10b60*/  @UP1 ULDC.64 UR8, c[0x0][0xc08] ;  /* 0x0003020000081ab9 */ /* 0x000fe40000000a00 */
[----:B------:R-:W-:Y:S02]  /*10b70*/  @UP1 UIMAD.WIDE UR8, UR4, 0x4, UR8 ;  /* 0x00000004040818a5 */ /* 0x000fe4000f8e0208 */
[----:B------:R-:W-:Y:S01]  /*10b80*/  UISETP.NE.AND UP1, UPT, UR10, URZ, UPT ;  /* 0x0000003f0a00728c */ /* 0x000fe2000bf25270 */
[----:B------:R-:W-:Y:S02]  /*10b90*/  ULDC UR4, c[0x0][0xa88] ;  /* 0x0002a20000047ab9 */ /* 0x000fe40000000800 */
[----:B------:R-:W-:Y:S02]  /*10ba0*/  IMAD.U32 R0, RZ, RZ, UR4 ;  /* 0x00000004ff007e24 */ /* 0x000fe4000f8e00ff */
[----:B------:R-:W-:Y:S02]  /*10bb0*/  IMAD.U32 R4, RZ, RZ, UR8 ;  /* 0x00000008ff047e24 */ /* 0x000fe4000f8e00ff */
[----:B------:R-:W-:Y:S01]  /*10bc0*/  IMAD.U32 R5, RZ, RZ, UR9 ;  /* 0x00000009ff057e24 */ /* 0x000fe2000f8e00ff */
[----:B------:R-:W-:Y:S01]  /*10bd0*/  UMOV UR4, URZ ;  /* 0x0000003f00047c82 */ /* 0x000fe20008000000 */
[----:B0-----:R-:W-:-:S02]  /*10be0*/  VIADD R6, R6, 0xffffff80 ;  /* 0xffffff8006067836 */ /* 0x001fc40000000000 */
[----:B------:R-:W-:Y:S01]  /*10bf0*/  @!UP1 ULDC UR10, c[0x0][0xad4] ;  /* 0x0002b500000a9ab9 */ /* 0x000fe20000000800 */
[----:B------:R0:W5:Y:S01]  /*10c00*/  @P2 LDG.E R0, desc[UR12][R4.64] ;  /* 0x0000000c04002981 */ /* 0x000162000c1e1900 */
[----:B------:R-:W-:Y:S01]  /*10c10*/  IMAD.U32 R23, RZ, RZ, UR10 ;  /* 0x0000000aff177e24 */ /* 0x000fe2000f8e00ff */
[----:B------:R-:W-:Y:S02]  /*10c20*/  ISETP.GT.AND P0, PT, R6, 0x7f, PT ;  /* 0x0000007f0600780c */ /* 0x000fe40003f04270 */
[----:B--2---:R-:W-:Y:S01]  /*10c30*/  @P1 R2UR UR4, R7 ;  /* 0x00000000070412ca */ /* 0x004fe200000e0000 */
[----:B0-----:R-:W-:-:S14]  /*10c40*/  @P2 BRA `(.L_x_1295) ;  /* 0x0000000000142947 */ /* 0x001fdc0003800000 */
[----:B------:R-:W-:Y:S05]  /*10c50*/  @!P1 BRA `(.L_x_1295) ;  /* 0x0000000000109947 */ /* 0x000fea0003800000 */
[----:B------:R-:W-:Y:S02]  /*10c60*/  ULDC.64 UR8, c[0x0][0x208] ;  /* 0x0000820000087ab9 */ /* 0x000fe40000000a00 */
[----:B------:R-:W2:Y:S04]  /*10c70*/  LDG.E R5, desc[UR8][R2.64] ;  /* 0x0000000802057981 */ /* 0x000ea8000c1e1900 */
[----:B-----5:R-:W2:Y:S02]  /*10c80*/  LDG.E R0, desc[UR8][R2.64+0x4] ;  /* 0x0000040802007981 */ /* 0x020ea4000c1e1900 */
[----:B--2---:R-:W-:-:S07]  /*10c90*/  IMAD.IADD R0, R0, 0x1, -R5 ;  /* 0x0000000100007824 */ /* 0x004fce00078e0a05 */
.L_x_1295:
[----:B------:R-:W-:Y:S01]  /*10ca0*/  R2UR UR8, R231 ;  /* 0x00000000e70872ca */ /* 0x000fe200000e0000 */
[----:B------:R-:W-:Y:S01]  /*10cb0*/  USHF.R.S32.HI UR21, URZ, 0x1f, UR4 ;  /* 0x0000001f3f157899 */ /* 0x000fe20008011404 */
[----:B------:R-:W-:Y:S11]  /*10cc0*/  BSSY B1, `(.L_x_1296) ;  /* 0x000003e000017945 */ /* 0x000ff60003800000 */
[----:B------:R-:W-:-:S02]  /*10cd0*/  USHF.R.S32.HI UR13, URZ, 0x1f, UR8 ;  /* 0x0000001f3f0d7899 */ /* 0x000fc40008011408 */
[----:B------:R-:W-:Y:S02]  /*10ce0*/  USEL UR12, UR8, URZ, !UP0 ;  /* 0x0000003f080c7287 */ /* 0x000fe4000c000000 */
[----:B------:R-:W-:Y:S01]  /*10cf0*/  USEL UR13, UR13, URZ, !UP0 ;  /* 0x0000003f0d0d7287 */ /* 0x000fe2000c000000 */
[----:B------:R-:W-:Y:S11]  /*10d00*/  @P0 BRA `(.L_x_1297) ;  /* 0x0000000000e40947 */ /* 0x000ff60003800000 */
[----:B------:R-:W0:Y:S01]  /*10d10*/  S2R R4, SR_TID.X ;  /* 0x0000000000047919 */ /* 0x000e220000002100 */
[----:B------:R-:W1:Y:S01]  /*10d20*/  LDC R9, c[0x0][0xbe8] ;  /* 0x0002fa00ff097b82 */ /* 0x000e620000000800 */
[----:B------:R-:W-:Y:S02]  /*10d30*/  IMAD.U32 R3, RZ, RZ, UR61 ;  /* 0x0000003dff037e24 */ /* 0x000fe4000f8e00ff */
[----:B-1---5:R-:W-:-:S03]  /*10d40*/  IMAD R2, R0, R9, RZ ;  /* 0x0000000900027224 */ /* 0x022fc600078e02ff */
[----:B0-----:R-:W-:-:S04]  /*10d50*/  IADD3 R4, R3, -0x80, R4 ;  /* 0xffffff8003047810 */ /* 0x001fc80007ffe004 */
        /* <DEDUP_REMOVED lines=17> */
[----:B------:R-:W-:Y:S02]  /*10e70*/  UIMAD.WIDE.U32 UR10, UR8, UR20, URZ ;  /* 0x00000014080a72a5 */ /* 0x000fe4000f8e003f */
[----:B------:R-:W-:Y:S01]  /*10e80*/  UIMAD UR20, UR9, UR20, URZ ;  /* 0x00000014091472a4 */ /* 0x000fe2000f8e023f */
        /* <DEDUP_REMOVED lines=14> */
[----:B------:R-:W-:Y:S01]  /*10f70*/  IADD3 R2, P0, P1, R5, UR10, R2 ;  /* 0x0000000a05027c10 */ /* 0x000fe2000f91e002 */
[----:B------:R-:W-:Y:S01]  /*10f80*/  IMAD R7, R9, R7, R4 ;  /* 0x0000000709077224 */ /* 0x000fe200078e0204 */
[----:B------:R-:W-:Y:S01]  /*10f90*/  SHF.R.S32.HI R5, RZ, 0x1f, R5 ;  /* 0x0000001fff057819 */ /* 0x000fe20000011405 */
[----:B------:R-:W-:Y:S01]  /*10fa0*/  UIADD3.X UR10, UR15, UR20, UR21, UP1, UP2 ;  /* 0x000000140f0a7290 */ /* 0x000fe20008fe4415 */
[----:B------:R-:W-:Y:S01]  /*10fb0*/  IMAD.U32 R8, RZ, RZ, UR16 ;  /* 0x00000010ff087e24 */ /* 0x000fe2000f8e00ff */
        /* <DEDUP_REMOVED lines=14> */
.L_x_1297:
[----:B------:R-:W-:Y:S05]  /*110a0*/  BSYNC B1 ;  /* 0x0000000000017941 */ /* 0x000fea0003800000 */
.L_x_1296:
[----:B------:R-:W-:-:S13]  /*110b0*/  R2UR UR8, R23 ;  /* 0x00000000170872ca */ /* 0x000fda00000e0000 */
[----:B------:R-:W-:-:S06]  /*110c0*/  UISETP.GT.AND UP0, UPT, UR8, 0x1, UPT ;  /* 0x000000010800788c */ /* 0x000fcc000bf04270 */
[----:B------:R-:W-:-:S13]  /*110d0*/  PLOP3.LUT P0, PT, PT, PT, UP0, 0x80, 0x0 ;  /* 0x000000000000781c */ /* 0x000fda0003f0f008 */
[----:B------:R-:W-:Y:S05]  /*110e0*/  @P0 BRA `(.L_x_1292) ;  /* 0x00000008006c0947 */ /* 0x000fea0003800000 */
[----:B------:R-:W1:Y:S01]  /*110f0*/  LDC R11, c[0x0][0xbe8] ;  /* 0x0002fa00ff0b7b82 */ /* 0x000e620000000800 */
[----:B0-----:R-:W-:Y:S01]  /*11100*/  SHF.R.S32.HI R3, RZ, 0x1f, R6 ;  /* 0x0000001fff037819 */ /* 0x001fe20000011406 */
[----:B------:R-:W-:Y:S01]  /*11110*/  ULDC.64 UR10, c[0x0][0xaa0] ;  /* 0x0002a800000a7ab9 */ /* 0x000fe20000000a00 */
[----:B------:R-:W-:Y:S01]  /*11120*/  R2UR UR14, R202 ;  /* 0x00000000ca0e72ca */ /* 0x000fe200000e0000 */
[----:B------:R-:W-:Y:S01]  /*11130*/  UIMAD.WIDE.U32 UR8, UR4, UR10, URZ ;  /* 0x0000000a040872a5 */ /* 0x000fe2000f8e003f */
[----:B------:R-:W-:Y:S01]  /*11140*/  LEA.HI R2, R3, R6, RZ, 0x3 ;  /* 0x0000000603027211 */ /* 0x000fe200078f18ff */
[----:B------:R-:W-:Y:S01]  /*11150*/  UIMAD UR10, UR21, UR10, URZ ;  /* 0x0000000a150a72a4 */ /* 0x000fe2000f8e023f */
[----:B------:R-:W-:Y:S02]  /*11160*/  BSSY B1, `(.L_x_1298) ;  /* 0x000004e000017945 */ /* 0x000fe40003800000 */
[----:B------:R-:W-:Y:S01]  /*11170*/  LOP3.LUT R5, R2, 0xfffffff8, RZ, 0xc0, !PT ;  /* 0xfffffff802057812 */ /* 0x000fe200078ec0ff */
[----:B------:R-:W-:Y:S01]  /*11180*/  UIMAD UR10, UR4, UR11, UR10 ;  /* 0x0000000b040a72a4 */ /* 0x000fe2000f8e020a */
[----:B------:R-:W-:-:S03]  /*11190*/  SHF.R.S32.HI R13, RZ, 0x3, R2 ;  /* 0x00000003ff0d7819 */ /* 0x000fc60000011402 */
[----:B------:R-:W-:Y:S01]  /*111a0*/  IMAD.IADD R8, R6, 0x1, -R5 ;  /* 0x0000000106087824 */ /* 0x000fe200078e0a05 */
[----:B------:R-:W-:-:S03]  /*111b0*/  UIADD3 UR9, UR9, UR10, URZ ;  /* 0x0000000a09097290 */ /* 0x000fc6000fffe03f */
[----:B------:R-:W-:Y:S01]  /*111c0*/  IMAD R2, R8, 0x20, R13 ;  /* 0x0000002008027824 */ /* 0x000fe200078e020d */
[----:B------:R-:W-:Y:S02]  /*111d0*/  ULDC.64 UR10, c[0x0][0xae8] ;  /* 0x0002ba00000a7ab9 */ /* 0x000fe40000000a00 */
[----:B------:R-:W-:Y:S01]  /*111e0*/  UIMAD.WIDE.U32 UR8, UR14, UR10, UR8 ;  /* 0x0000000a0e0872a5 */ /* 0x000fe2000f8e0008 */
[----:B------:R-:W-:Y:S01]  /*111f0*/  VIADD R6, R2, UR61 ;  /* 0x0000003d02067c36 */ /* 0x000fe20008000000 */
[----:B-1----:R-:W-:Y:S02]  /*11200*/  ISETP.NE.AND P0, PT, R11, 0x1, PT ;  /* 0x000000010b00780c */ /* 0x002fe40003f05270 */
[----:B------:R-:W-:Y:S01]  /*11210*/  UIMAD UR9, UR14, UR11, UR9 ;  /* 0x0000000b0e0972a4 */ /* 0x000fe2000f8e0209 */
[----:B------:R-:W-:Y:S02]  /*11220*/  IMAD.MOV.U32 R5, RZ, RZ, R6 ;  /* 0x000000ffff057224 */ /* 0x000fe400078e0006 */
[----:B------:R-:W-:-:S02]  /*11230*/  ULDC.64 UR10, c[0x0][0xaf0] ;  /* 0x0002bc00000a7ab9 */ /* 0x000fc40000000a00 */
[----:B------:R-:W-:-:S04]  /*11240*/  UIMAD UR13, UR13, UR10, URZ ;  /* 0x0000000a0d0d72a4 */ /* 0x000fc8000f8e023f */
[----:B------:R-:W-:Y:S02]  /*11250*/  UIMAD UR4, UR12, UR11, UR13 ;  /* 0x0000000b0c0472a4 */ /* 0x000fe4000f8e020d */
[----:B------:R-:W-:Y:S01]  /*11260*/  UIMAD.WIDE.U32 UR12, UR12, UR10, UR8 ;  /* 0x0000000a0c0c72a5 */ /* 0x000fe2000f8e0008 */
[----:B------:R-:W0:Y:S02]  /*11270*/  @P0 LDC R3, c[0x0][0xbec] ;  /* 0x0002fb00ff030b82 */ /* 0x000e240000000800 */
[----:B------:R-:W-:Y:S01]  /*11280*/  ULDC.64 UR8, c[0x0][0xae0] ;  /* 0x0002b80000087ab9 */ /* 0x000fe20000000a00 */
[----:B------:R-:W-:-:S05]  /*11290*/  UIADD3 UR4, UR13, UR4, URZ ;  /* 0x000000040d047290 */ /* 0x000fca000fffe03f */
[----:B------:R-:W1:Y:S01]  /*112a0*/  @P0 LDC R7, c[0x0][0xbf0] ;  /* 0x0002fc00ff070b82 */ /* 0x000e620000000800 */
[----:B0-----:R-:W-:-:S04]  /*112b0*/  @P0 IMAD.HI.U32 R2, R6, R3, RZ ;  /* 0x0000000306020227 */ /* 0x001fc800078e00ff */
[----:B------:R-:W-:Y:S02]  /*112c0*/  IMAD.U32 R3, RZ, RZ, UR13 ;  /* 0x0000000dff037e24 */ /* 0x000fe4000f8e00ff */
[----:B------:R-:W-:Y:S01]  /*112d0*/  IMAD.U32 R3, RZ, RZ, UR4 ;  /* 0x00000004ff037e24 */ /* 0x000fe2000f8e00ff */
[----:B-1----:R-:W-:Y:S01]  /*112e0*/  @P0 SHF.R.U32.HI R5, RZ, R7, R2 ;  /* 0x00000007ff050219 */ /* 0x002fe20000011602 */
[----:B------:R-:W-:-:S03]  /*112f0*/  IMAD.U32 R2, RZ, RZ, UR12 ;  /* 0x0000000cff027e24 */ /* 0x000fc6000f8e00ff */
[--C-:B------:R-:W-:Y:S01]  /*11300*/  SHF.R.S32.HI R4, RZ, 0x1f, R5.reuse ;  /* 0x0000001fff047819 */ /* 0x100fe20000011405 */
[----:B------:R-:W-:Y:S02]  /*11310*/  IMAD.MOV R7, RZ, RZ, -R5 ;  /* 0x000000ffff077224 */ /* 0x000fe400078e0a05 */
[----:B------:R-:W-:-:S04]  /*11320*/  IMAD.WIDE.U32 R2, R5, UR8, R2 ;  /* 0x0000000805027c25 */ /* 0x000fc8000f8e0002 */
[----:B------:R-:W-:Y:S02]  /*11330*/  IMAD R7, R11, R7, R6 ;  /* 0x000000070b077224 */ /* 0x000fe400078e0206 */
[----:B------:R-:W-:Y:S02]  /*11340*/  IMAD R4, R4, UR8, RZ ;  /* 0x0000000804047c24 */ /* 0x000fe4000f8e02ff */
[----:B------:R-:W-:Y:S02]  /*11350*/  VIADD R6, R13, UR61 ;  /* 0x0000003d0d067c36 */ /* 0x000fe40008000000 */
[----:B------:R-:W-:Y:S01]  /*11360*/  IMAD R9, R5, UR9, R4 ;  /* 0x0000000905097c24 */ /* 0x000fe2000f8e0204 */
[----:B------:R-:W-:Y:S01]  /*11370*/  SHF.R.S32.HI R4, RZ, 0x1f, R7 ;  /* 0x0000001fff047819 */ /* 0x000fe20000011407 */
[----:B------:R-:W-:Y:S01]  /*11380*/  ULDC.64 UR8, c[0x0][0xad8] ;  /* 0x0002b60000087ab9 */ /* 0x000fe20000000a00 */
[----:B-----5:R-:W-:Y:S02]  /*11390*/  IMAD R11, R0, R11, RZ ;  /* 0x0000000b000b7224 */ /* 0x020fe400078e02ff */
[----:B------:R-:W-:-:S02]  /*113a0*/  IMAD.IADD R3, R3, 0x1, R9 ;  /* 0x0000000103037824 */ /* 0x000fc400078e0209 */
[----:B------:R-:W-:Y:S02]  /*113b0*/  IMAD R4, R4, UR8, RZ ;  /* 0x0000000804047c24 */ /* 0x000fe4000f8e02ff */
[----:B------:R-:W-:-:S04]  /*113c0*/  IMAD.WIDE.U32 R2, R7, UR8, R2 ;  /* 0x0000000807027c25 */ /* 0x000fc8000f8e0002 */
[----:B------:R-:W-:Y:S01]  /*113d0*/  IMAD R5, R7, UR9, R4 ;  /* 0x0000000907057c24 */ /* 0x000fe2000f8e0204 */
[----:B------:R-:W-:Y:S01]  /*113e0*/  ULDC.64 UR8, c[0x0][0xa80] ;  /* 0x0002a00000087ab9 */ /* 0x000fe20000000a00 */
[----:B------:R-:W-:Y:S02]  /*113f0*/  VIADD R4, R6, 0x40 ;  /* 0x0000004006047836 */ /* 0x000fe40000000000 */
[----:B------:R-:W-:Y:S01]  /*11400*/  IMAD.IADD R3, R3, 0x1, R5 ;  /* 0x0000000103037824 */ /* 0x000fe200078e0205 */
[----:B------:R-:W-:Y:S01]  /*11410*/  LEA R5, P2, R2, UR8, 0x1 ;  /* 0x0000000802057c11 */ /* 0x000fe2000f8408ff */
[----:B------:R-:W-:Y:S01]  /*11420*/  VIADD R0, R6, 0x20 ;  /* 0x0000002006007836 */ /* 0x000fe20000000000 */
[-C--:B------:R-:W-:Y:S01]  /*11430*/  ISETP.GE.AND P0, PT, R4, R11.reuse, PT ;  /* 0x0000000b0400720c */ /* 0x080fe20003f06270 */
[----:B------:R-:W-:Y:S01]  /*11440*/  IMAD.SHL.U32 R7, R8, 0x8, RZ ;  /* 0x0000000808077824 */ /* 0x000fe200078e00ff */
[----:B------:R-:W-:Y:S02]  /*11450*/  LEA.HI.X R4, R2, UR9, R3, 0x1, P2 ;  /* 0x0000000902047c11 */ /* 0x000fe400090f0c03 */
[-C--:B------:R-:W-:Y:S01]  /*11460*/  ISETP.GE.AND P2, PT, R6, R11.reuse, PT ;  /* 0x0000000b0600720c */ /* 0x080fe20003f46270 */
[C---:B------:R-:W-:Y:S01]  /*11470*/  VIADD R9, R7.reuse, 0x80 ;  /* 0x0000008007097836 */ /* 0x040fe20000000000 */
[----:B------:R-:W-:Y:S01]  /*11480*/  ISETP.GE.AND P1, PT, R0, R11, PT ;  /* 0x0000000b0000720c */ /* 0x000fe20003f26270 */
[C---:B------:R-:W-:Y:S01]  /*11490*/  VIADD R13, R7.reuse, 0xc0 ;  /* 0x000000c0070d7836 */ /* 0x040fe20000000000 */
[----:B------:R0:W1:Y:S01]  /*114a0*/  SHFL.IDX PT, R2, R5, RZ, 0x181f ;  /* 0x00181fff05027589 */ /* 0x00006200000e0000 */
[----:B------:R-:W-:Y:S01]  /*114b0*/  VIADD R15, R7, 0x40 ;  /* 0x00000040070f7836 */ /* 0x000fe20000000000 */
[----:B------:R-:W-:-:S02]  /*114c0*/  SHF.R.S32.HI R10, RZ, 0x1f, R7 ;  /* 0x0000001fff0a7819 */ /* 0x000fc40000011407 */
[----:B------:R0:W2:Y:S01]  /*114d0*/  SHFL.IDX PT, R0, R4, RZ, 0x181f ;  /* 0x00181fff04007589 */ /* 0x0000a200000e0000 */
[----:B------:R-:W-:Y:S02]  /*114e0*/  SHF.R.S32.HI R8, RZ, 0x1f, R9 ;  /* 0x0000001fff087819 */ /* 0x000fe40000011409 */
[----:B------:R-:W-:Y:S02]  /*114f0*/  SHF.R.S32.HI R12, RZ, 0x1f, R13 ;  /* 0x0000001fff0c7819 */ /* 0x000fe4000001140d */
        /* <DEDUP_REMOVED lines=20> */
.L_x_1299:
[----:B------:R-:W-:Y:S05]  /*11640*/  BSYNC B1 ;  /* 0x0000000000017941 */ /* 0x000fea0003800000 */
.L_x_1298:
        /* <DEDUP_REMOVED lines=22> */
.L_x_1301:
[----:B------:R-:W-:Y:S05]  /*117b0*/  BSYNC B1 ;  /* 0x0000000000017941 */ /* 0x000fea0003800000 */
.L_x_1300:
        /* <DEDUP_REMOVED lines=22> */
.L_x_1303:
[----:B------:R-:W-:Y:S05]  /*11920*/  BSYNC B1 ;  /* 0x0000000000017941 */ /* 0x000fea0003800000 */
.L_x_1302:
[----:B0-----:R-:W-:Y:S01]  /*11930*/  VIADD R0, R6, 0x60 ;  /* 0x0000006006007836 */ /* 0x001fe20000000000 */
[----:B--2-4-:R-:W2:Y:S04]  /*11940*/  SHFL.IDX PT, R4, R4, 0x3, 0x181f ;  /* 0x00781f0004047f89 */ /* 0x014ea800000e0000 */
[----:B------:R-:W-:Y:S01]  /*11950*/  ISETP.GE.AND P0, PT, R0, R11, PT ;  /* 0x0000000b0000720c */ /* 0x000fe20003f06270 */
[----:B-1-3--:R1:W3:-:S12]  /*11960*/  SHFL.IDX PT, R2, R5, 0x3, 0x181f ;  /* 0x00781f0005027f89 */ /* 0x00a2d800000e0000 */
[----:B-1----:R-:W-:Y:S05]  /*11970*/  @P0 BRA `(.L_x_1292) ;  /* 0x0000000000480947 */ /* 0x002fea0003800000 */
[----:B------:R-:W-:Y:S01]  /*11980*/  ULDC UR4, c[0x0][0xac8] ;  /* 0x0002b20000047ab9 */ /* 0x000fe20000000800 */
[----:B------:R-:W-:Y:S01]  /*11990*/  ULDC.64 UR8, c[0x0][0x208] ;  /* 0x0000820000087ab9 */ /* 0x000fe20000000a00 */
[----:B------:R-:W-:Y:S02]  /*119a0*/  ISETP.GE.AND P3, PT, R7, UR4, PT ;  /* 0x0000000407007c0c */ /* 0x000fe4000bf66270 */
[----:B------:R-:W-:Y:S02]  /*119b0*/  ISETP.GE.AND P2, PT, R15, UR4, PT ;  /* 0x000000040f007c0c */ /* 0x000fe4000bf46270 */
[----:B------:R-:W-:Y:S02]  /*119c0*/  ISETP.GE.AND P1, PT, R9, UR4, PT ;  /* 0x0000000409007c0c */ /* 0x000fe4000bf26270 */
[----:B------:R-:W-:-:S07]  /*119d0*/  ISETP.GE.AND P0, PT, R13, UR4, PT ;  /* 0x000000040d007c0c */ /* 0x000fce000bf06270 */
[----:B---3--:R-:W-:-:S04]  /*119e0*/  @!P3 LEA R6, P4, R7, R2, 0x1 ;  /* 0x000000020706b211 */ /* 0x008fc800078808ff */
[----:B--2---:R-:W-:Y:S02]  /*119f0*/  @!P3 LEA.HI.X R7, R7, R4, R10, 0x1, P4 ;  /* 0x000000040707b211 */ /* 0x004fe400020f0c0a */
        /* <DEDUP_REMOVED lines=10> */
.L_x_1292:
[----:B------:R-:W-:Y:S05]  /*11aa0*/  BSYNC B0 ;  /* 0x0000000000007941 */ /* 0x000fea0003800000 */
.L_x_1282:
[----:B------:R-:W-:Y:S02]  /*11ab0*/  ULDC UR4, c[0x0][0xc3c] ;  /* 0x00030f0000047ab9 */ /* 0x000fe40000000800 */
[----:B------:R-:W-:-:S06]  /*11ac0*/  UISETP.GE.AND UP0, UPT, UR6, UR4, UPT ;  /* 0x000000040600728c */ /* 0x000fcc000bf06270 */
[----:B------:R-:W-:-:S13]  /*11ad0*/  PLOP3.LUT P0, PT, PT, PT, UP0, 0x80, 0x0 ;  /* 0x000000000000781c */ /* 0x000fda0003f0f008 */
[----:B------:R-:W-:Y:S05]  /*11ae0*/  @!P0 BRA `(.L_x_1304) ;  /* 0xfffffef4009c8947 */ /* 0x000fea000383ffff */
[----:B------:R-:W-:Y:S05]  /*11af0*/  EXIT ;  /* 0x000000000000794d */ /* 0x000fea0003800000 */
.L_x_1199:
[----:B------:R-:W-:-:S08]  /*11b00*/  NOP ;  /* 0x0000000000007918 */ /* 0x000fd00000000000 */
[----:B0-----:R-:W0:-:S00]  /*11b10*/  USETMAXREG.DEALLOC.CTAPOOL 0x18 ;  /* 0x00000018000079c8 */ /* 0x001e0000080e0500 */
        /* <DEDUP_REMOVED lines=18> */
.L_x_1305:
        /* <DEDUP_REMOVED lines=44> */
.L_x_1309:
        /* <DEDUP_REMOVED lines=39> */
[----:B------:R-:W-:-:S07]  /*12170*/  IMAD.MOV.U32 R5, RZ, RZ, R2 ;  /* 0x000000ffff057224 */ /* 0x000fce00078e0002 */
.L_x_1307:
[----:B------:R-:W-:Y:S02]  /*12180*/  IMAD.IADD R10, R9, 0x1, -R4 ;  /* 0x00000001090a7824 */ /* 0x000fe400078e0a04 */
[----:B------:R-:W-:Y:S02]  /*12190*/  IMAD.MOV.U32 R3, RZ, RZ, RZ ;  /* 0x000000ffff037224 */ /* 0x000fe400078e00ff */
[----:B------:R-:W-:-:S05]  /*121a0*/  IMAD R2, R5, UR5, R10 ;  /* 0x0000000505027c24 */ /* 0x000fca000f8e020a */
[----:B------:R-:W-:-:S13]  /*121b0*/  ISETP.GT.AND P0, PT, R2, UR6, PT ;  /* 0x0000000602007c0c */ /* 0x000fda000bf04270 */
[----:B------:R-:W-:-:S04]  /*121c0*/  VOTE.ANY R2, PT, !P0 ;  /* 0x0000000000027806 */ /* 0x000fc800040e0100 */
[----:B------:R-:W0:Y:S01]  /*121d0*/  POPC R9, R2 ;  /* 0x0000000200097309 */ /* 0x000e220000000000 */
[----:B------:R-:W-:Y:S01]  /*121e0*/  ISETP.NE.AND P0, PT, R2, RZ, PT ;  /* 0x000000ff0200720c */ /* 0x000fe20003f05270 */
[----:B0-----:R0:W1:Y:S04]  /*121f0*/  SHFL.IDX PT, R8, R8, R9, 0x1f ;  /* 0x00001f0908087589 */ /* 0x00106800000e0000 */
[----:B------:R0:W2:Y:S08]  /*12200*/  SHFL.IDX PT, R4, R7, R9, 0x1f ;  /* 0x00001f0907047589 */ /* 0x0000b000000e0000 */
[----:B------:R-:W-:Y:S05]  /*12210*/  @!P0 BRA `(.L_x_1310) ;  /* 0x0000000000088947 */ /* 0x000fea0003800000 */
[----:B------:R-:W-:-:S05]  /*12220*/  VIADD R2, R9, 0xffffffff ;  /* 0xffffffff09027836 */ /* 0x000fca0000000000 */
[----:B------:R3:W4:Y:S02]  /*12230*/  SHFL.IDX PT, R3, R5, R2, 0x1f ;  /* 0x00001f0205037589 */ /* 0x00072400000e0000 */
.L_x_1310:
[----:B----4-:R-:W-:Y:S01]  /*12240*/  IMAD R3, R3, UR5, R10 ;  /* 0x0000000503037c24 */ /* 0x010fe2000f8e020a */
[----:B-1----:R-:W-:Y:S01]  /*12250*/  ISETP.NE.AND P0, PT, R8, 0x1, PT ;  /* 0x000000010800780c */ /* 0x002fe20003f05270 */
[----:B------:R-:W-:-:S03]  /*12260*/  VIADD R14, R9, UR4 ;  /* 0x00000004090e7c36 */ /* 0x000fc60008000000 */
[----:B------:R1:W-:Y:S01]  /*12270*/  STL [R1], R3 ;  /* 0x0000000301007387 */ /* 0x0003e20000100800 */
[----:B---3--:R-:W-:-:S03]  /*12280*/  IADD3 R5, -R3, UR6, RZ ;  /* 0x0000000603057c10 */ /* 0x008fc6000fffe1ff */
[----:B------:R1:W-:Y:S05]  /*12290*/  STL [R1+0xc], R14 ;  /* 0x00000c0e01007387 */ /* 0x0003ea0000100800 */
[----:B------:R-:W-:Y:S05]  /*122a0*/  @!P0 BRA `(.L_x_1311) ;  /* 0x0000000000e08947 */ /* 0x000fea0003800000 */
[----:B0-2---:R-:W-:Y:S02]  /*122b0*/  IABS R7, R4 ;  /* 0x0000000400077213 */ /* 0x005fe40000000000 */
[----:B------:R-:W-:Y:S02]  /*122c0*/  IABS R9, R8 ;  /* 0x0000000800097213 */ /* 0x000fe40000000000 */
[----:B------:R-:W0:Y:S01]  /*122d0*/  I2F.RP R10, R7 ;  /* 0x00000007000a7306 */ /* 0x000e220000209400 */
[----:B------:R-:W-:-:S07]  /*122e0*/  IABS R12, R5 ;  /* 0x00000005000c7213 */ /* 0x000fce0000000000 */
[----:B------:R-:W-:Y:S08]  /*122f0*/  I2F.RP R13, R9 ;  /* 0x00000009000d7306 */ /* 0x000ff00000209400 */
[----:B0-----:R-:W1:Y:S02]  /*12300*/  MUFU.RCP R10, R10 ;  /* 0x0000000a000a7308 */ /* 0x001e640000001000 */
[----:B-1----:R-:W-:-:S06]  /*12310*/  VIADD R3, R10, 0xffffffe ;  /* 0x0ffffffe0a037836 */ /* 0x002fcc0000000000 */
[----:B------:R-:W0:Y:S02]  /*12320*/  F2I.FTZ.U32.TRUNC.NTZ R3, R3 ;  /* 0x0000000300037305 */ /* 0x000e24000021f000 */
[----:B0-----:R-:W-:-:S04]  /*12330*/  IMAD.MOV R2, RZ, RZ, -R3 ;  /* 0x000000ffff027224 */ /* 0x001fc800078e0a03 */
[----:B------:R-:W-:Y:S02]  /*12340*/  IMAD R11, R2, R7, RZ ;  /* 0x00000007020b7224 */ /* 0x000fe400078e02ff */
[----:B------:R-:W-:-:S04]  /*12350*/  IMAD.MOV.U32 R2, RZ, RZ, RZ ;  /* 0x000000ffff027224 */ /* 0x000fc800078e00ff */
[----:B------:R-:W-:Y:S01]  /*12360*/  IMAD.HI.U32 R11, R3, R11, R2 ;  /* 0x0000000b030b7227 */ /* 0x000fe200078e0002 */
[----:B------:R-:W-:Y:S01]  /*12370*/  IABS R3, R4 ;  /* 0x0000000400037213 */ /* 0x000fe20000000000 */
[----:B------:R-:W0:Y:S04]  /*12380*/  MUFU.RCP R2, R13 ;  /* 0x0000000d00027308 */ /* 0x000e280000001000 */
[----:B------:R-:W-:Y:S02]  /*12390*/  IMAD.MOV R3, RZ, RZ, -R3 ;  /* 0x000000ffff037224 */ /* 0x000fe400078e0a03 */
[----:B------:R-:W-:-:S04]  /*123a0*/  IMAD.HI.U32 R10, R11, R12, RZ ;  /* 0x0000000c0b0a7227 */ /* 0x000fc800078e00ff */
[----:B------:R-:W-:-:S05]  /*123b0*/  IMAD R12, R10, R3, R12 ;  /* 0x000000030a0c7224 */ /* 0x000fca00078e020c */
[----:B------:R-:W-:Y:S01]  /*123c0*/  ISETP.GT.U32.AND P1, PT, R7, R12, PT ;  /* 0x0000000c0700720c */ /* 0x000fe20003f24070 */
[----:B0-----:R-:W-:-:S06]  /*123d0*/  VIADD R3, R2, 0xffffffe ;  /* 0x0ffffffe02037836 */ /* 0x001fcc0000000000 */
[----:B------:R-:W0:Y:S06]  /*123e0*/  F2I.FTZ.U32.TRUNC.NTZ R3, R3 ;  /* 0x0000000300037305 */ /* 0x000e2c000021f000 */
[----:B------:R-:W-:Y:S02]  /*123f0*/  @!P1 IMAD.IADD R12, R12, 0x1, -R7 ;  /* 0x000000010c0c9824 */ /* 0x000fe400078e0a07 */
[----:B------:R-:W-:Y:S01]  /*12400*/  @!P1 VIADD R10, R10, 0x1 ;  /* 0x000000010a0a9836 */ /* 0x000fe20000000000 */
[----:B------:R-:W-:Y:S02]  /*12410*/  ISETP.NE.AND P1, PT, R4, RZ, PT ;  /* 0x000000ff0400720c */ /* 0x000fe40003f25270 */
[----:B------:R-:W-:Y:S01]  /*12420*/  ISETP.GE.U32.AND P0, PT, R12, R7, PT ;  /* 0x000000070c00720c */ /* 0x000fe20003f06070 */
[----:B0-----:R-:W-:-:S04]  /*12430*/  IMAD.MOV R2, RZ, RZ, -R3 ;  /* 0x000000ffff027224 */ /* 0x001fc800078e0a03 */
[----:B------:R-:W-:Y:S02]  /*12440*/  IMAD R7, R2, R9, RZ ;  /* 0x0000000902077224 */ /* 0x000fe400078e02ff */
[----:B------:R-:W-:-:S06]  /*12450*/  IMAD.MOV.U32 R2, RZ, RZ, RZ ;  /* 0x000000ffff027224 */ /* 0x000fcc00078e00ff */
[----:B------:R-:W-:Y:S02]  /*12460*/  @P0 VIADD R10, R10, 0x1 ;  /* 0x000000010a0a0836 */ /* 0x000fe40000000000 */
[----:B------:R-:W-:Y:S01]  /*12470*/  IMAD.HI.U32 R7, R3, R7, R2 ;  /* 0x0000000703077227 */ /* 0x000fe200078e0002 */
[----:B------:R-:W-:Y:S02]  /*12480*/  LOP3.LUT R2, R5, R4, RZ, 0x3c, !PT ;  /* 0x0000000405027212 */ /* 0x000fe400078e3cff */
[----:B------:R-:W-:Y:S02]  /*12490*/  IABS R3, R8 ;  /* 0x0000000800037213 */ /* 0x000fe40000000000 */
[----:B------:R-:W-:-:S03]  /*124a0*/  ISETP.GE.AND P2, PT, R2, RZ, PT ;  /* 0x000000ff0200720c */ /* 0x000fc60003f46270 */
[----:B------:R-:W-:-:S10]  /*124b0*/  IMAD.MOV R3, RZ, RZ, -R3 ;  /* 0x000000ffff037224 */ /* 0x000fd400078e0a03 */
[----:B------:R-:W-:Y:S01]  /*124c0*/  @!P2 IMAD.MOV R10, RZ, RZ, -R10 ;  /* 0x000000ffff0aa224 */ /* 0x000fe200078e0a0a */
[----:B------:R-:W-:-:S04]  /*124d0*/  @!P1 LOP3.LUT R10, RZ, R4, RZ, 0x33, !PT ;  /* 0x00000004ff0a9212 */ /* 0x000fc800078e33ff */
        /* <DEDUP_REMOVED lines=8> */
[----:B------:R-:W-:-:S04]  /*12560*/  LOP3.LUT R2, R10, R8, RZ, 0x3c, !PT ;  /* 0x000000080a027212 */ /* 0x000fc800078e3cff */
[----:B------:R-:W-:Y:S01]  /*12570*/  ISETP.GE.AND P2, PT, R2, RZ, PT ;  /* 0x000000ff0200720c */ /* 0x000fe20003f46270 */
[----:B------:R-:W-:-:S04]  /*12580*/  IMAD.MOV R2, RZ, RZ, -R10 ;  /* 0x000000ffff027224 */ /* 0x000fc800078e0a0a */
[----:B------:R-:W-:Y:S02]  /*12590*/  IMAD R2, R4, R2, R5 ;  /* 0x0000000204027224 */ /* 0x000fe400078e0205 */
        /* <DEDUP_REMOVED lines=8> */
[----:B------:R-:W-:Y:S05]  /*12620*/  BRA `(.L_x_1312) ;  /* 0x0000000000f87947 */ /* 0x000fea0003800000 */
.L_x_1311:
[----:B-1----:R-:W1:Y:S01]  /*12630*/  LDC.64 R2, c[0x0][0xc90] ;  /* 0x00032400ff027b82 */ /* 0x002e620000000a00 */
[----:B------:R-:W-:Y:S01]  /*12640*/  ULDC.64 UR6, c[0x0][0x208] ;  /* 0x0000820000067ab9 */ /* 0x000fe20000000a00 */
[----:B-1----:R-:W-:-:S05]  /*12650*/  IMAD.WIDE R2, R14, 0x4, R2 ;  /* 0x000000040e027825 */ /* 0x002fca00078e0202 */
[----:B0-----:R0:W2:Y:S02]  /*12660*/  LDG.E R7, desc[UR6][R2.64] ;  /* 0x0000000602077981 */ /* 0x0010a4000c1e1900 */
[----:B0-----:R-:W-:Y:S02]  /*12670*/  IMAD.MOV.U32 R2, RZ, RZ, RZ ;  /* 0x000000ffff027224 */ /* 0x001fe400078e00ff */
[----:B--2---:R-:W-:-:S05]  /*12680*/  IMAD R8, R4, R7, RZ ;  /* 0x0000000704087224 */ /* 0x004fca00078e02ff */
[----:B------:R-:W-:-:S04]  /*12690*/  IABS R9, R8 ;  /* 0x0000000800097213 */ /* 0x000fc80000000000 */
[----:B------:R-:W0:Y:S08]  /*126a0*/  I2F.RP R10, R9 ;  /* 0x00000009000a7306 */ /* 0x000e300000209400 */
[----:B0-----:R-:W0:Y:S02]  /*126b0*/  MUFU.RCP R10, R10 ;  /* 0x0000000a000a7308 */ /* 0x001e240000001000 */
[----:B0-----:R-:W-:-:S06]  /*126c0*/  VIADD R11, R10, 0xffffffe ;  /* 0x0ffffffe0a0b7836 */ /* 0x001fcc0000000000 */
[----:B------:R-:W0:Y:S02]  /*126d0*/  F2I.FTZ.U32.TRUNC.NTZ R3, R11 ;  /* 0x0000000b00037305 */ /* 0x000e24000021f000 */
[----:B0-----:R-:W-:-:S04]  /*126e0*/  IMAD.MOV R12, RZ, RZ, -R3 ;  /* 0x000000ffff0c7224 */ /* 0x001fc800078e0a03 */
[----:B------:R-:W-:-:S04]  /*126f0*/  IMAD R13, R12, R9, RZ ;  /* 0x000000090c0d7224 */ /* 0x000fc800078e02ff */
[----:B------:R-:W-:Y:S01]  /*12700*/  IMAD.HI.U32 R2, R3, R13, R2 ;  /* 0x0000000d03027227 */ /* 0x000fe200078e0002 */
[----:B------:R-:W-:Y:S02]  /*12710*/  IABS R13, R5 ;  /* 0x00000005000d7213 */ /* 0x000fe40000000000 */
[----:B------:R-:W-:-:S03]  /*12720*/  IABS R3, R8 ;  /* 0x0000000800037213 */ /* 0x000fc60000000000 */
[----:B------:R-:W-:-:S04]  /*12730*/  IMAD.HI.U32 R2, R2, R13, RZ ;  /* 0x0000000d02027227 */ /* 0x000fc800078e00ff */
[----:B------:R-:W-:-:S04]  /*12740*/  IMAD.MOV R3, RZ, RZ, -R3 ;  /* 0x000000ffff037224 */ /* 0x000fc800078e0a03 */
        /* <DEDUP_REMOVED lines=11> */
[----:B------:R-:W-:Y:S02]  /*12800*/  IMAD R9, R7, R2, RZ ;  /* 0x0000000207097224 */ /* 0x000fe400078e02ff */
[----:B------:R-:W-:Y:S02]  /*12810*/  IMAD.MOV R2, RZ, RZ, -R2 ;  /* 0x000000ffff027224 */ /* 0x000fe400078e0a02 */
[----:B------:R-:W-:Y:S02]  /*12820*/  IMAD.MOV R10, RZ, RZ, -R9 ;  /* 0x000000ffff0a7224 */ /* 0x000fe400078e0a09 */
[----:B------:R-:W-:Y:S02]  /*12830*/  IMAD R8, R8, R2, R5 ;  /* 0x0000000208087224 */ /* 0x000fe400078e0205 */
[----:B------:R-:W-:Y:S01]  /*12840*/  IMAD.MOV.U32 R2, RZ, RZ, RZ ;  /* 0x000000ffff027224 */ /* 0x000fe200078e00ff */
[----:B------:R-:W-:Y:S02]  /*12850*/  VIADDMNMX R7, R10, UR5, R7, PT ;  /* 0x000000050a077c46 */ /* 0x000fe4000b800107 */
[----:B------:R-:W-:-:S02]  /*12860*/  IADD3 R9, R9, 0x1000000, R8 ;  /* 0x0100000009097810 */ /* 0x000fc40007ffe008 */
[----:B------:R-:W-:-:S04]  /*12870*/  IABS R10, R7 ;  /* 0x00000007000a7213 */ /* 0x000fc80000000000 */
[----:B------:R-:W0:Y:S08]  /*12880*/  I2F.RP R11, R10 ;  /* 0x0000000a000b7306 */ /* 0x000e300000209400 */
[----:B0-----:R-:W0:Y:S02]  /*12890*/  MUFU.RCP R11, R11 ;  /* 0x0000000b000b7308 */ /* 0x001e240000001000 */
[----:B0-----:R-:W-:Y:S01]  /*128a0*/  VIADD R3, R11, 0xffffffe ;  /* 0x0ffffffe0b037836 */ /* 0x001fe20000000000 */
[----:B------:R-:W-:-:S05]  /*128b0*/  IABS R11, R7 ;  /* 0x00000007000b7213 */ /* 0x000fca0000000000 */
[----:B------:R-:W0:Y:S02]  /*128c0*/  F2I.FTZ.U32.TRUNC.NTZ R3, R3 ;  /* 0x0000000300037305 */ /* 0x000e24000021f000 */
[----:B0-----:R-:W-:-:S04]  /*128d0*/  IMAD.MOV R5, RZ, RZ, -R3 ;  /* 0x000000ffff057224 */ /* 0x001fc800078e0a03 */
[----:B------:R-:W-:-:S04]  /*128e0*/  IMAD R5, R5, R10, RZ ;  /* 0x0000000a05057224 */ /* 0x000fc800078e02ff */
[----:B------:R-:W-:Y:S01]  /*128f0*/  IMAD.HI.U32 R2, R3, R5, R2 ;  /* 0x0000000503027227 */ /* 0x000fe200078e0002 */
[----:B------:R-:W-:-:S03]  /*12900*/  IABS R5, R8 ;  /* 0x0000000800057213 */ /* 0x000fc60000000000 */
[----:B------:R-:W-:Y:S02]  /*12910*/  IMAD.MOV R3, RZ, RZ, -R11 ;  /* 0x000000ffff037224 */ /* 0x000fe400078e0a0b */
        /* <DEDUP_REMOVED lines=8> */
[----:B------:R-:W-:-:S07]  /*129a0*/  ISETP.GE.AND P2, PT, R3, RZ, PT ;  /* 0x000000ff0300720c */ /* 0x000fce0003f46270 */
[----:B------:R-:W-:-:S06]  /*129b0*/  @P0 VIADD R2, R2, 0x1 ;  /* 0x0000000102020836 */ /* 0x000fcc0000000000 */
[----:B------:R-:W-:Y:S01]  /*129c0*/  @!P2 IMAD.MOV R2, RZ, RZ, -R2 ;  /* 0x000000ffff02a224 */ /* 0x000fe200078e0a02 */
[----:B------:R-:W-:Y:S01]  /*129d0*/  @!P1 LOP3.LUT R2, RZ, R7, RZ, 0x33, !PT ;  /* 0x00000007ff029212 */ /* 0x000fe200078e33ff */
[----:B------:R-:W-:-:S04]  /*129e0*/  IMAD.MOV R7, RZ, RZ, -R7 ;  /* 0x000000ffff077224 */ /* 0x000fc800078e0a07 */
[----:B------:R-:W-:-:S05]  /*129f0*/  IMAD R3, R2, R7, R9 ;  /* 0x0000000702037224 */ /* 0x000fca00078e0209 */
[----:B------:R1:W-:Y:S02]  /*12a00*/  STL [R1+0x8], R3 ;  /* 0x0000080301007387 */ /* 0x0003e40000100800 */
.L_x_1312:
[----:B01----:R-:W-:-:S05]  /*12a10*/  LOP3.LUT R3, RZ, R2, RZ, 0x33, !PT ;  /* 0x00000002ff037212 */ /* 0x003fca00078e33ff */
[----:B------:R-:W-:-:S05]  /*12a20*/  IMAD.IADD R2, R4, 0x1, R3 ;  /* 0x0000000104027824 */ /* 0x000fca00078e0203 */
[----:B------:R1:W-:Y:S01]  /*12a30*/  STL [R1+0x4], R2 ;  /* 0x0000040201007387 */ /* 0x0003e20000100800 */
[----:B------:R-:W-:Y:S05]  /*12a40*/  BRA `(.L_x_1313) ;  /* 0x0000000000107947 */ /* 0x000fea0003800000 */
.L_x_1308:
[----:B------:R-:W-:Y:S01]  /*12a50*/  IMAD.U32 R2, RZ, RZ, UR6 ;  /* 0x00000006ff027e24 */ /* 0x000fe2000f8e00ff */
[----:B------:R0:W-:Y:S04]  /*12a60*/  STL [R1+0x4], RZ ;  /* 0x000004ff01007387 */ /* 0x0001e80000100800 */
[----:B------:R0:W-:Y:S04]  /*12a70*/  STL [R1+0x8], RZ ;  /* 0x000008ff01007387 */ /* 0x0001e80000100800 */
[----:B------:R0:W-:Y:S02]  /*12a80*/  STL [R1], R2 ;  /* 0x0000000201007387 */ /* 0x0001e40000100800 */
.L_x_1313:
[----:B------:R-:W2:Y:S04]  /*12a90*/  LDL R8, [R1] ;  /* 0x0000000001087983 */ /* 0x000ea80000100800 */
[----:B------:R-:W2:Y:S04]  /*12aa0*/  LDL R9, [R1+0x4] ;  /* 0x0000040001097983 */ /* 0x000ea80000100800 */
[----:B------:R-:W2:Y:S04]  /*12ab0*/  LDL R10, [R1+0x8] ;  /* 0x00000800010a7983 */ /* 0x000ea80000100800 */
[----:B------:R-:W2:Y:S01]  /*12ac0*/  LDL R11, [R1+0xc] ;  /* 0x00000c00010b7983 */ /* 0x000ea20000100800 */
[----:B------:R-:W-:-:S13]  /*12ad0*/  ISETP.NE.AND P0, PT, R0, RZ, PT ;  /* 0x000000ff0000720c */ /* 0x000fda0003f05270 */
[----:B------:R-:W3:Y:S01]  /*12ae0*/  @!P0 S2R R3, SR_CgaCtaId ;  /* 0x0000000000038919 */ /* 0x000ee20000008800 */
[----:B------:R-:W-:-:S04]  /*12af0*/  @!P0 MOV R0, 0x400 ;  /* 0x0000040000008802 */ /* 0x000fc80000000f00 */
[----:B---3--:R-:W-:-:S05]  /*12b00*/  @!P0 LEA R0, R3, R0, 0x18 ;  /* 0x0000000003008211 */ /* 0x008fca00078ec0ff */
[----:B--2---:R2:W-:Y:S01]  /*12b10*/  @!P0 STS.128 [R0+0x308d0], R8 ;  /* 0x0308d00800008388 */ /* 0x0045e20000000c00 */
[----:B------:R-:W-:Y:S06]  /*12b20*/  BAR.ARV 0x5, 0x180 ;  /* 0x0146000000007b1d */ /* 0x000fec0000002000 */
.L_x_1306:
[----:B--2---:R-:W2:Y:S01]  /*12b30*/  LDL R0, [R1+0xc] ;  /* 0x00000c0001007983 */ /* 0x004ea20000100800 */
[----:B------:R-:W-:Y:S01]  /*12b40*/  ULDC UR4, c[0x0][0xc3c] ;  /* 0x00030f0000047ab9 */ /* 0x000fe20000000800 */
[----:B------:R-:W-:Y:S01]  /*12b50*/  IMAD.MOV.U32 R19, RZ, RZ, RZ ;  /* 0x000000ffff137224 */ /* 0x000fe200078e00ff */
[----:B--2---:R-:W-:Y:S01]  /*12b60*/  ISETP.GE.AND P0, PT, R0, UR4, PT ;  /* 0x0000000400007c0c */ /* 0x004fe2000bf06270 */
[----:B------:R-:W-:-:S05]  /*12b70*/  IMAD.MOV.U32 R0, RZ, RZ, 0x1 ;  /* 0x00000001ff007424 */ /* 0x000fca00078e00ff */
[----:B------:R2:W-:Y:S04]  /*12b80*/  STL [R1+0x10], R0 ;  /* 0x0000100001007387 */ /* 0x0005e80000100800 */
[----:B------:R2:W-:Y:S03]  /*12b90*/  STL [R1+0x50], RZ ;  /* 0x000050ff01007387 */ /* 0x0005e60000100800 */
[----:B------:R-:W-:Y:S05]  /*12ba0*/  @P0 BRA `(.L_x_1314) ;  /* 0x0000006c00240947 */ /* 0x000fea0003800000 */
[----:B------:R-:W4:Y:S01]  /*12bb0*/  S2UR UR5, SR_CgaCtaId ;  /* 0x00000000000579c3 */ /* 0x000f220000008800 */
[C---:B--2---:R-:W-:Y:S01]  /*12bc0*/  IMAD.SHL.U32 R0, R6.reuse, 0x8, RZ ;  /* 0x0000000806007824 */ /* 0x044fe200078e00ff */
[----:B------:R-:W-:Y:S01]  /*12bd0*/  LOP3.LUT R4, R6, 0x7f, RZ, 0xc0, !PT ;  /* 0x0000007f06047812 */ /* 0x000fe200078ec0ff */
[----:B------:R-:W-:Y:S01]  /*12be0*/  UMOV UR4, 0x400 ;  /* 0x0000040000047882 */ /* 0x000fe20000000000 */
[----:B------:R-:W-:Y:S01]  /*12bf0*/  BSSY B8, `(.L_x_1314) ;  /* 0x00006c4000087945 */ /* 0x000fe20003800000 */
[----:B------:R-:W-:Y:S01]  /*12c00*/  IMAD.MOV.U32 R19, RZ, RZ, RZ ;  /* 0x000000ffff137224 */ /* 0x000fe200078e00ff */
[----:B------:R-:W-:Y:S01]  /*12c10*/  LOP3.LUT R3, R0, 0x1f8, RZ, 0xc0, !PT ;  /* 0x000001f800037812 */ /* 0x000fe200078ec0ff */
[----:B01----:R-:W-:Y:S01]  /*12c20*/  IMAD.SHL.U32 R2, R4, 0x8, RZ ;  /* 0x0000000804027824 */ /* 0x003fe200078e00ff */
        /* <DEDUP_REMOVED lines=9> */
[----:B----4-:R-:W-:-:S06]  /*12cc0*/  ULEA UR4, UR5, UR4, 0x18 ;  /* 0x0000000405047291 */ /* 0x010fcc000f8ec03f */
[----:B------:R-:W-:-:S04]  /*12cd0*/  IMAD.U32 R18, RZ, RZ, UR4 ;  /* 0x00000004ff127e24 */ /* 0x000fc8000f8e00ff */
[----:B------:R-:W-:-:S05]  /*12ce0*/  IMAD R3, R3, 0x2, R18 ;  /* 0x0000000203037824 */ /* 0x000fca00078e0212 */
[----:B------:R0:W-:Y:S04]  /*12cf0*/  STL [R1+0x20], R3 ;  /* 0x0000200301007387 */ /* 0x0001e80000100800 */
[----:B------:R-:W-:Y:S04]  /*12d00*/  STL [R1+0x50], RZ ;  /* 0x000050ff01007387 */ /* 0x000fe80000100800 */
[----:B------:R1:W-:Y:S01]  /*12d10*/  STL [R1+0x10], R2 ;  /* 0x0000100201007387 */ /* 0x0003e20000100800 */
[C---:B0-----:R-:W-:Y:S02]  /*12d20*/  LOP3.LUT R3, R0.reuse, 0x40, RZ, 0xfc, !PT ;  /* 0x0000004000037812 */ /* 0x041fe400078efcff */
[----:B-1----:R-:W-:-:S02]  /*12d30*/  LOP3.LUT R2, R0, 0x80, RZ, 0xfc, !PT ;  /* 0x0000008000027812 */ /* 0x002fc400078efcff */
[----:B------:R-:W-:-:S07]  /*12d40*/  LOP3.LUT R0, R0, 0xc0, RZ, 0xfc, !PT ;  /* 0x000000c000007812 */ /* 0x000fce00078efcff */
.L_x_1437:
[----:B---3--:R-:W2:Y:S01]  /*12d50*/  LDL R9, [R1+0xc] ;  /* 0x00000c0001097983 */ /* 0x008ea20000100800 */
[----:B------:R-:W-:Y:S05]  /*12d60*/  YIELD ;  /* 0x0000000000007946 */ /* 0x000fea0003800000 */
[----:B------:R-:W-:Y:S01]  /*12d70*/  ULDC.64 UR4, c[0x0][0xa28] ;  /* 0x00028a0000047ab9 */ /* 0x000fe20000000a00 */
[----:B------:R-:W-:Y:S01]  /*12d80*/  IMAD.MOV.U32 R0, RZ, RZ, RZ ;  /* 0x000000ffff007224 */ /* 0x000fe200078e00ff */
[----:B------:R-:W-:Y:S01]  /*12d90*/  ISETP.NE.U32.AND P0, PT, RZ, UR4, PT ;  /* 0x00000004ff007c0c */ /* 0x000fe2000bf05070 */
[----:B01----:R-:W0:Y:S01]  /*12da0*/  LDC.64 R4, c[0x0][0xa00] ;  /* 0x00028000ff047b82 */ /* 0x003e220000000a00 */
[----:B------:R-:W-:Y:S01]  /*12db0*/  ULDC.64 UR8, c[0x0][0x208] ;  /* 0x0000820000087ab9 */ /* 0x000fe20000000a00 */
[----:B------:R-:W-:Y:S01]  /*12dc0*/  IMAD.MOV.U32 R10, RZ, RZ, RZ ;  /* 0x000000ffff0a7224 */ /* 0x000fe200078e00ff */
[----:B------:R-:W-:Y:S01]  /*12dd0*/  ISETP.NE.AND.EX P0, PT, RZ, UR5, PT, P0 ;  /* 0x00000005ff007c0c */ /* 0x000fe2000bf05300 */
[----:B------:R-:W-:Y:S01]  /*12de0*/  ULDC.64 UR4, c[0x0][0xa18] ;  /* 0x0002860000047ab9 */ /* 0x000fe20000000a00 */
[----:B------:R-:W-:-:S11]  /*12df0*/  ULDC.64 UR6, c[0x0][0xa08] ;  /* 0x0002820000067ab9 */ /* 0x000fd60000000a00 */
[----:B------:R-:W2:Y:S02]  /*12e00*/  @P0 LDC.64 R2, c[0x0][0xa28] ;  /* 0x00028a00ff020b82 */ /* 0x000ea40000000a00 */
[----:B--2---:R-:W-:-:S05]  /*12e10*/  @P0 IMAD.WIDE R2, R9, 0x4, R2 ;  /* 0x0000000409020825 */ /* 0x004fca00078e0202 */
[----:B------:R1:W5:Y:S01]  /*12e20*/  @P0 LDG.E R0, desc[UR8][R2.64] ;  /* 0x0000000802000981 */ /* 0x000362000c1e1900 */
[----:B------:R-:W-:Y:S01]  /*12e30*/  ISETP.NE.U32.AND P0, PT, RZ, UR4, PT ;  /* 0x00000004ff007c0c */ /* 0x000fe2000bf05070 */
[----:B0-----:R-:W-:Y:S01]  /*12e40*/  IMAD.WIDE R4, R9, 0x4, R4 ;  /* 0x0000000409047825 */ /* 0x001fe200078e0204 */
[----:B------:R-:W-:Y:S02]  /*12e50*/  ISETP.NE.U32.AND P1, PT, RZ, UR6, PT ;  /* 0x00000006ff007c0c */ /* 0x000fe4000bf25070 */
[----:B------:R-:W-:Y:S01]  /*12e60*/  ISETP.NE.AND.EX P2, PT, RZ, UR5, PT, P0 ;  /* 0x00000005ff007c0c */ /* 0x000fe2000bf45300 */
[----:B------:R-:W-:Y:S01]  /*12e70*/  ULDC.64 UR4, c[0x0][0xa00] ;  /* 0x0002800000047ab9 */ /* 0x000fe20000000a00 */
[----:B------:R-:W-:Y:S01]  /*12e80*/  ISETP.NE.AND.EX P1, PT, RZ, UR7, PT, P1 ;  /* 0x00000007ff007c0c */ /* 0x000fe2000bf25310 */
[----:B------:R-:W-:Y:S01]  /*12e90*/  IMAD.MOV.U32 R8, RZ, RZ, RZ ;  /* 0x000000ffff087224 */ /* 0x000fe200078e00ff */
[----:B------:R-:W-:Y:S01]  /*12ea0*/  ISETP.NE.U32.AND P0, PT, RZ, UR4, PT ;  /* 0x00000004ff007c0c */ /* 0x000fe2000bf05070 */
[----:B-1----:R-:W0:Y:S03]  /*12eb0*/  LDC.64 R2, c[0x0][0xa08] ;  /* 0x00028200ff027b82 */ /* 0x002e260000000a00 */
[----:B------:R-:W-:-:S05]  /*12ec0*/  ISETP.NE.AND.EX P0, PT, RZ, UR5, PT, P0 ;  /* 0x00000005ff007c0c */ /* 0x000fca000bf05300 */
[----:B------:R-:W1:Y:S08]  /*12ed0*/  @P2 LDC.64 R6, c[0x0][0xa18] ;  /* 0x00028600ff062b82 */ /* 0x000e700000000a00 */
[----:B------:R-:W2:Y:S01]  /*12ee0*/  @P0 LDG.E R10, desc[UR8][R4.64] ;  /* 0x00000008040a0981 */ /* 0x000ea2000c1e1900 */
[----:B------:R-:W-:Y:S01]  /*12ef0*/  ULDC UR4, c[0x0][0x288] ;  /* 0x0000a20000047ab9 */ /* 0x000fe20000000800 */
[----:B0-----:R-:W-:-:S05]  /*12f00*/  IMAD.WIDE R2, R9, 0x4, R2 ;  /* 0x0000000409027825 */ /* 0x001fca00078e0202 */
[----:B------:R-:W5:Y:S01]  /*12f10*/  @P1 LDG.E R8, desc[UR8][R2.64] ;  /* 0x0000000802081981 */ /* 0x000f62000c1e1900 */
[----:B-1----:R-:W-:-:S03]  /*12f20*/  @P2 IMAD.WIDE R6, R9, 0x4, R6 ;  /* 0x0000000409062825 */ /* 0x002fc600078e0206 */
        /* <DEDUP_REMOVED lines=15> */
[----:B------:R-:W0:Y:S04]  /*13020*/  LDG.E R7, desc[UR4][R4.64] ;  /* 0x0000000404077981 */ /* 0x000e28000c1e1900 */
[----:B------:R-:W0:Y:S02]  /*13030*/  LDG.E R4, desc[UR4][R4.64+0x4] ;  /* 0x0000040404047981 */ /* 0x000e24000c1e1900 */
[----:B0-----:R-:W-:-:S05]  /*13040*/  IMAD.IADD R10, R4, 0x1, -R7 ;  /* 0x00000001040a7824 */ /* 0x001fca00078e0a07 */
[----:B------:R1:W-:Y:S02]  /*13050*/  STL [R1+0x2c], R10 ;  /* 0x00002c0a01007387 */ /* 0x0003e40000100800 */
.L_x_1315:
[----:B------:R-:W2:Y:S01]  /*13060*/  LDL.LU R5, [R1+0x8] ;  /* 0x0000080001057983 */ /* 0x000ea20000300800 */
[----:B------:R-:W-:Y:S02]  /*13070*/  ULDC.64 UR4, c[0x0][0xa20] ;  /* 0x0002880000047ab9 */ /* 0x000fe40000000a00 */
[----:B------:R-:W-:-:S04]  /*13080*/  ISETP.NE.U32.AND P0, PT, RZ, UR4, PT ;  /* 0x00000004ff007c0c */ /* 0x000fc8000bf05070 */
[----:B------:R-:W-:Y:S02]  /*13090*/  ISETP.NE.AND.EX P0, PT, RZ, UR5, PT, P0 ;  /* 0x00000005ff007c0c */ /* 0x000fe4000bf05300 */
[C---:B--2---:R-:W-:Y:S02]  /*130a0*/  LOP3.LUT R7, R5.reuse, 0xff000000, RZ, 0xc0, !PT ;  /* 0xff00000005077812 */ /* 0x044fe400078ec0ff */
[C---:B------:R-:W-:Y:S02]  /*130b0*/  LOP3.LUT R4, R5.reuse, 0xff0000, RZ, 0xc0, !PT ;  /* 0x00ff000005047812 */ /* 0x040fe400078ec0ff */
[----:B------:R-:W-:Y:S02]  /*130c0*/  SHF.R.U32.HI R7, RZ, 0x8, R7 ;  /* 0x00000008ff077819 */ /* 0x000fe40000011607 */
[----:B------:R-:W-:Y:S02]  /*130d0*/  LOP3.LUT R16, R5, 0xffff, RZ, 0xc0, !PT ;  /* 0x0000ffff05107812 */ /* 0x000fe400078ec0ff */
[----:B------:R-:W-:Y:S01]  /*130e0*/  LEA.HI R7, R4, R7, RZ, 0x10 ;  /* 0x0000000704077211 */ /* 0x000fe200078f80ff */
[----:B-----5:R-:W-:-:S05]  /*130f0*/  IMAD.IADD R4, R8, 0x1, R0 ;  /* 0x0000000108047824 */ /* 0x020fca00078e0200 */
[----:B------:R2:W-:Y:S01]  /*13100*/  STL [R1+0x14], R4 ;  /* 0x0000140401007387 */ /* 0x0005e20000100800 */
[----:B------:R-:W-:Y:S05]  /*13110*/  @!P0 BRA `(.L_x_1316) ;  /* 0x0000000000148947 */ /* 0x000fea0003800000 */
[----:B------:R-:W3:Y:S01]  /*13120*/  LDC.64 R2, c[0x0][0xa20] ;  /* 0x00028800ff027b82 */ /* 0x000ee20000000a00 */
[----:B------:R-:W-:Y:S01]  /*13130*/  ULDC.64 UR4, c[0x0][0x208] ;  /* 0x0000820000047ab9 */ /* 0x000fe20000000a00 */
[----:B---3--:R-:W-:-:S05]  /*13140*/  IMAD.WIDE R2, R9, 0x4, R2 ;  /* 0x0000000409027825 */ /* 0x008fca00078e0202 */
[----:B------:R3:W5:Y:S01]  /*13150*/  LDG.E R6, desc[UR4][R2.64] ;  /* 0x0000000402067981 */ /* 0x000762000c1e1900 */
[----:B------:R-:W-:Y:S05]  /*13160*/  BRA `(.L_x_1317) ;  /* 0x0000000000147947 */ /* 0x000fea0003800000 */
.L_x_1316:
[----:B------:R-:W-:Y:S05]  /*13170*/  @!P1 BRA `(.L_x_1317) ;  /* 0x0000000000109947 */ /* 0x000fea0003800000 */
[----:B------:R-:W-:Y:S02]  /*13180*/  ULDC.64 UR4, c[0x0][0x208] ;  /* 0x0000820000047ab9 */ /* 0x000fe40000000a00 */
[----:B------:R-:W3:Y:S04]  /*13190*/  LDG.E R6, desc[UR4][R2.64] ;  /* 0x0000000402067981 */ /* 0x000ee8000c1e1900 */
[----:B------:R-:W3:Y:S02]  /*131a0*/  LDG.E R2, desc[UR4][R2.64+0x4] ;  /* 0x0000040402027981 */ /* 0x000ee4000c1e1900 */
[----:B---3--:R-:W-:-:S07]  /*131b0*/  IMAD.IADD R6, R2, 0x1, -R6 ;  /* 0x0000000102067824 */ /* 0x008fce00078e0a06 */
.L_x_1317:
[----:B--2---:R-:W2:Y:S01]  /*131c0*/  LDL.LU R4, [R1+0x4] ;  /* 0x0000040001047983 */ /* 0x004ea20000300800 */
[----:B---3--:R-:W3:Y:S01]  /*131d0*/  LDC R2, c[0x0][0x448] ;  /* 0x00011200ff027b82 */ /* 0x008ee20000000800 */
[----:B-----5:R-:W-:Y:S01]  /*131e0*/  IMAD.IADD R0, R6, 0x1, -R0 ;  /* 0x0000000106007824 */ /* 0x020fe200078e0a00 */
[----:B---3--:R-:W-:-:S13]  /*131f0*/  ISETP.NE.AND P1, PT, R2, 0x1, PT ;  /* 0x000000010200780c */ /* 0x008fda0003f25270 */
[----:B------:R-:W3:Y:S08]  /*13200*/  @P1 LDC R3, c[0x0][0x44c] ;  /* 0x00011300ff031b82 */ /* 0x000ef00000000800 */
[----:B------:R-:W4:Y:S01]  /*13210*/  @P1 LDC R2, c[0x0][0x450] ;  /* 0x00011400ff021b82 */ /* 0x000f220000000800 */
[----:B--2---:R-:W-:-:S04]  /*13220*/  IMAD.SHL.U32 R11, R4, 0x80, RZ ;  /* 0x00000080040b7824 */ /* 0x004fc800078e00ff */
[----:B------:R-:W-:Y:S01]  /*13230*/  VIADD R4, R11, 0x7f ;  /* 0x0000007f0b047836 */ /* 0x000fe20000000000 */
[----:B------:R2:W-:Y:S03]  /*13240*/  STL [R1+0x28], R11 ;  /* 0x0000280b01007387 */ /* 0x0005e60000100800 */
[----:B---3--:R-:W-:-:S04]  /*13250*/  @P1 IMAD.HI.U32 R3, R4, R3, RZ ;  /* 0x0000000304031227 */ /* 0x008fc800078e00ff */
[----:B------:R-:W-:Y:S01]  /*13260*/  IMAD.MOV.U32 R6, RZ, RZ, R4 ;  /* 0x000000ffff067224 */ /* 0x000fe200078e0004 */
[----:B----4-:R-:W-:Y:S01]  /*13270*/  @P1 SHF.R.U32.HI R6, RZ, R2, R3 ;  /* 0x00000002ff061219 */ /* 0x010fe20000011603 */
[----:B------:R-:W-:-:S05]  /*13280*/  VIADD R4, R0, 0x3f ;  /* 0x0000003f00047836 */ /* 0x000fca0000000000 */
[----:B------:R-:W-:-:S04]  /*13290*/  SHF.R.S32.HI R2, RZ, 0x1f, R4 ;  /* 0x0000001fff027819 */ /* 0x000fc80000011404 */
[----:B------:R-:W-:Y:S02]  /*132a0*/  LEA.HI R4, R2, R4, RZ, 0x6 ;  /* 0x0000000402047211 */ /* 0x000fe400078f30ff */
[----:B------:R-:W-:Y:S02]  /*132b0*/  IADD3 R2, R0, 0x1, -R10 ;  /* 0x0000000100027810 */ /* 0x000fe40007ffe80a */
[----:B------:R-:W-:-:S03]  /*132c0*/  SHF.R.S32.HI R9, RZ, 0x6, R4 ;  /* 0x00000006ff097819 */ /* 0x000fc60000011404 */
[----:B------:R-:W-:Y:S02]  /*132d0*/  IMAD.IADD R6, R2, 0x1, R6 ;  /* 0x0000000102067824 */ /* 0x000fe400078e0206 */
[----:B------:R-:W3:Y:S01]  /*132e0*/  LDC.64 R2, c[0x0][0x9e0] ;  /* 0x00027800ff027b82 */ /* 0x000ee20000000a00 */
[----:B------:R2:W-:Y:S01]  /*132f0*/  STL [R1+0x58], R9 ;  /* 0x0000580901007387 */ /* 0x0005e20000100800 */
[----:B---3--:R-:W-:Y:S01]  /*13300*/  ISETP.GE.AND P2, PT, R3, 0x1, PT ;  /* 0x000000010300780c */ /* 0x008fe20003f46270 */
[----:B------:R-:W-:-:S12]  /*13310*/  IMAD.IADD R2, R6, 0x1, R2 ;  /* 0x0000000106027824 */ /* 0x000fd800078e0202 */
[----:B--2---:R-:W-:Y:S05]  /*13320*/  @!P2 BRA `(.L_x_1318) ;  /* 0x000000000048a947 */ /* 0x004fea0003800000 */
[C---:B------:R-:W-:Y:S01]  /*13330*/  ISETP.GT.AND P0, PT, R6.reuse, RZ, PT ;  /* 0x000000ff0600720c */ /* 0x040fe20003f04270 */
[----:B------:R-:W-:Y:S01]  /*13340*/  BSSY B0, `(.L_x_1319) ;  /* 0x000000e000007945 */ /* 0x000fe20003800000 */
[----:B------:R-:W-:-:S11]  /*13350*/  VIADD R8, R6, 0xffffffff ;  /* 0xffffffff06087836 */ /* 0x000fd60000000000 */
[----:B------:R-:W-:Y:S05]  /*13360*/  @P0 BRA `(.L_x_1320) ;  /* 0x00000000001c0947 */ /* 0x000fea0003800000 */
[----:B------:R-:W-:Y:S01]  /*13370*/  ISETP.NE.AND P0, PT, R3, 0x1, PT ;  /* 0x000000010300780c */ /* 0x000fe20003f05270 */
[----:B------:R-:W-:-:S12]  /*13380*/  IMAD.MOV R6, RZ, RZ, -R6 ;  /* 0x000000ffff067224 */ /* 0x000fd800078e0a06 */
[----:B------:R-:W2:Y:S02]  /*13390*/  @P0 LDC.64 R4, c[0x0][0x9e8] ;  /* 0x00027a00ff040b82 */ /* 0x000ea40000000a00 */
[----:B--2---:R-:W-:-:S05]  /*133a0*/  @P0 IMAD.HI.U32 R4, R6, R4, RZ ;  /* 0x0000000406040227 */ /* 0x004fca00078e00ff */
[----:B------:R-:W-:-:S04]  /*133b0*/  @P0 SHF.R.U32.HI R6, RZ, R5, R4 ;  /* 0x00000005ff060219 */ /* 0x000fc80000011604 */
[----:B------:R-:W-:Y:S01]  /*133c0*/  LOP3.LUT R8, RZ, R6, RZ, 0x33, !PT ;  /* 0x00000006ff087212 */ /* 0x000fe200078e33ff */
[----:B------:R-:W-:Y:S06]  /*133d0*/  BRA `(.L_x_1321) ;  /* 0x0000000000107947 */ /* 0x000fec0003800000 */
.L_x_1320:
[----:B------:R-:W-:-:S13]  /*133e0*/  ISETP.NE.AND P0, PT, R3, 0x1, PT ;  /* 0x000000010300780c */ /* 0x000fda0003f05270 */
[----:B------:R-:W2:Y:S02]  /*133f0*/  @P0 LDC.64 R4, c[0x0][0x9e8] ;  /* 0x00027a00ff040b82 */ /* 0x000ea40000000a00 */
[----:B--2---:R-:W-:-:S05]  /*13400*/  @P0 IMAD.HI.U32 R4, R8, R4, RZ ;  /* 0x0000000408040227 */ /* 0x004fca00078e00ff */
[----:B------:R-:W-:-:S07]  /*13410*/  @P0 SHF.R.U32.HI R8, RZ, R5, R4 ;  /* 0x00000005ff080219 */ /* 0x000fce0000011604 */
.L_x_1321:
[----:B------:R-:W-:Y:S05]  /*13420*/  BSYNC B0 ;  /* 0x0000000000007941 */ /* 0x000fea0003800000 */
.L_x_1319:
[----:B------:R-:W-:-:S05]  /*13430*/  IMAD R8, R8, R3, R3 ;  /* 0x0000000308087224 */ /* 0x000fca00078e0203 */
[----:B------:R-:W-:-:S07]  /*13440*/  VIMNMX R2, R2, R8, PT ;  /* 0x0000000802027248 */ /* 0x000fce0003fe0100 */
.L_x_1318:
[----:B------:R-:W2:Y:S01]  /*13450*/  @P1 LDC R4, c[0x0][0x44c] ;  /* 0x00011300ff041b82 */ /* 0x000ea20000000800 */
[----:B------:R-:W-:Y:S01]  /*13460*/  IMAD.MOV.U32 R5, RZ, RZ, R11 ;  /* 0x000000ffff057224 */ /* 0x000fe200078e000b */
[----:B------:R-:W-:Y:S01]  /*13470*/  ULDC UR4, c[0x0][0x9dc] ;  /* 0x0002770000047ab9 */ /* 0x000fe20000000800 */
[----:B------:R-:W-:-:S05]  /*13480*/  VIADD R2, R2, 0x3f ;  /* 0x0000003f02027836 */ /* 0x000fca0000000000 */
[----:B------:R-:W3:Y:S01]  /*13490*/  @P1 LDC R6, c[0x0][0x450] ;  /* 0x00011400ff061b82 */ /* 0x000ee20000000800 */
[----:B--2---:R-:W-:-:S05]  /*134a0*/  @P1 IMAD.HI.U32 R4, R11, R4, RZ ;  /* 0x000000040b041227 */ /* 0x004fca00078e00ff */
[----:B---3--:R-:W-:-:S04]  /*134b0*/  @P1 SHF.R.U32.HI R5, RZ, R6, R4 ;  /* 0x00000006ff051219 */ /* 0x008fc80000011604 */
[----:B------:R-:W-:Y:S02]  /*134c0*/  IADD3 R6, R5, R0, -R10 ;  /* 0x0000000005067210 */ /* 0x000fe40007ffe80a */
[----:B------:R-:W-:-:S04]  /*134d0*/  SHF.R.S32.HI R0, RZ, 0x1f, R2 ;  /* 0x0000001fff007819 */ /* 0x000fc80000011402 */
[----:B------:R-:W-:Y:S01]  /*134e0*/  LEA.HI R0, R0, R2, RZ, 0x6 ;  /* 0x0000000200007211 */ /* 0x000fe200078f30ff */
[----:B------:R-:W-:-:S03]  /*134f0*/  VIADD R2, R6, -UR4 ;  /* 0x8000000406027c36 */ /* 0x000fc60008000000 */
[----:B------:R-:W-:-:S04]  /*13500*/  SHF.R.S32.HI R4, RZ, 0x6, R0 ;  /* 0x00000006ff047819 */ /* 0x000fc80000011400 */
[----:B------:R-:W-:Y:S01]  /*13510*/  VIMNMX R0, R9, R4, PT ;  /* 0x0000000409007248 */ /* 0x000fe20003fe0100 */
[----:B------:R2:W-:Y:S01]  /*13520*/  STL [R1+0x54], R4 ;  /* 0x0000540401007387 */ /* 0x0005e20000100800 */
[----:B------:R-:W-:Y:S05]  /*13530*/  @!P2 BRA `(.L_x_1322) ;  /* 0x000000000044a947 */ /* 0x000fea0003800000 */
[----:B------:R-:W-:Y:S01]  /*13540*/  ISETP.GT.AND P0, PT, R6, -0x1, PT ;  /* 0xffffffff0600780c */ /* 0x000fe20003f04270 */
[----:B------:R-:W-:-:S12]  /*13550*/  BSSY B0, `(.L_x_1323) ;  /* 0x000000d000007945 */ /* 0x000fd80003800000 */
[----:B------:R-:W-:Y:S05]  /*13560*/  @P0 BRA `(.L_x_1324) ;  /* 0x00000000001c0947 */ /* 0x000fea0003800000 */
[----:B------:R-:W-:Y:S02]  /*13570*/  ISETP.NE.AND P0, PT, R3, 0x1, PT ;  /* 0x000000010300780c */ /* 0x000fe40003f05270 */
[----:B------:R-:W-:-:S11]  /*13580*/  LOP3.LUT R6, RZ, R6, RZ, 0x33, !PT ;  /* 0x00000006ff067212 */ /* 0x000fd600078e33ff */
[----:B--2---:R-:W2:Y:S02]  /*13590*/  @P0 LDC.64 R4, c[0x0][0x9e8] ;  /* 0x00027a00ff040b82 */ /* 0x004ea40000000a00 */
[----:B--2---:R-:W-:-:S05]  /*135a0*/  @P0 IMAD.HI.U32 R4, R6, R4, RZ ;  /* 0x0000000406040227 */ /* 0x004fca00078e00ff */
[----:B------:R-:W-:-:S04]  /*135b0*/  @P0 SHF.R.U32.HI R6, RZ, R5, R4 ;  /* 0x00000005ff060219 */ /* 0x000fc80000011604 */
[----:B------:R-:W-:Y:S01]  /*135c0*/  LOP3.LUT R6, RZ, R6, RZ, 0x33, !PT ;  /* 0x00000006ff067212 */ /* 0x000fe200078e33ff */
[----:B------:R-:W-:Y:S06]  /*135d0*/  BRA `(.L_x_1325) ;  /* 0x0000000000107947 */ /* 0x000fec0003800000 */
.L_x_1324:
[----:B------:R-:W-:-:S13]  /*135e0*/  ISETP.NE.AND P0, PT, R3, 0x1, PT ;  /* 0x000000010300780c */ /* 0x000fda0003f05270 */
[----:B--2---:R-:W2:Y:S02]  /*135f0*/  @P0 LDC.64 R4, c[0x0][0x9e8] ;  /* 0x00027a00ff040b82 */ /* 0x004ea40000000a00 */
[----:B--2---:R-:W-:-:S05]  /*13600*/  @P0 IMAD.HI.U32 R4, R6, R4, RZ ;  /* 0x0000000406040227 */ /* 0x004fca00078e00ff */
[----:B------:R-:W-:-:S07]  /*13610*/  @P0 SHF.R.U32.HI R6, RZ, R5, R4 ;  /* 0x00000005ff060219 */ /* 0x000fce0000011604 */
.L_x_1325:
[----:B------:R-:W-:Y:S05]  /*13620*/  BSYNC B0 ;  /* 0x0000000000007941 */ /* 0x000fea0003800000 */
.L_x_1323:
[----:B------:R-:W-:-:S05]  /*13630*/  IMAD R3, R6, R3, RZ ;  /* 0x0000000306037224 */ /* 0x000fca00078e02ff */
[----:B------:R-:W-:-:S07]  /*13640*/  VIMNMX R2, R2, R3, !PT ;  /* 0x0000000302027248 */ /* 0x000fce0007fe0100 */
.L_x_1322:
[----:B------:R-:W-:Y:S01]  /*13650*/  SHF.R.S32.HI R3, RZ, 0x1f, R2 ;  /* 0x0000001fff037819 */ /* 0x000fe20000011402 */
[----:B------:R-:W-:Y:S01]  /*13660*/  IMAD.MOV.U32 R5, RZ, RZ, RZ ;  /* 0x000000ffff057224 */ /* 0x000fe200078e00ff */
[----:B--2---:R-:W-:Y:S01]  /*13670*/  SHF.R.U32.HI R4, RZ, 0x10, R7 ;  /* 0x00000010ff047819 */ /* 0x004fe20000011607 */
[----:B------:R-:W-:Y:S01]  /*13680*/  BSSY B0, `(.L_x_1326) ;  /* 0x0000029000007945 */ /* 0x000fe20003800000 */
[----:B------:R-:W-:Y:S01]  /*13690*/  LEA.HI R3, R3, R2, RZ, 0x6 ;  /* 0x0000000203037211 */ /* 0x000fe200078f30ff */
[----:B01----:R-:W-:Y:S01]  /*136a0*/  IMAD.MOV.U32 R10, RZ, RZ, R5 ;  /* 0x000000ffff0a7224 */ /* 0x003fe200078e0005 */
[----:B------:R-:W-:Y:S02]  /*136b0*/  ISETP.NE.AND P0, PT, R4, RZ, PT ;  /* 0x000000ff0400720c */ /* 0x000fe40003f05270 */
[----:B------:R-:W-:Y:S02]  /*136c0*/  SHF.R.S32.HI R3, RZ, 0x6, R3 ;  /* 0x00000006ff037819 */ /* 0x000fe40000011403 */
[----:B------:R-:W-:-:S02]  /*136d0*/  LOP3.LUT R8, R7, 0xff, RZ, 0xc0, !PT ;  /* 0x000000ff07087812 */ /* 0x000fc400078ec0ff */
[----:B------:R-:W-:-:S04]  /*136e0*/  VIMNMX R9, RZ, R3, !PT ;  /* 0x00000003ff097248 */ /* 0x000fc80007fe0100 */
[----:B------:R-:W-:Y:S01]  /*136f0*/  ISETP.GT.AND P1, PT, R0, R9, PT ;  /* 0x000000090000720c */ /* 0x000fe20003f24270 */
[----:B------:R0:W-:Y:S02]  /*13700*/  STL [R1+0x34], R9 ;  /* 0x0000340901007387 */ /* 0x0001e40000100800 */
[----:B------:R-:W1:Y:S02]  /*13710*/  @!P0 LDC R4, c[0x0][0x9f0] ;  /* 0x00027c00ff048b82 */ /* 0x000e640000000800 */
[----:B------:R0:W-:Y:S04]  /*13720*/  STL [R1+0x38], R5 ;  /* 0x0000380501007387 */ /* 0x0001e80000100800 */
[----:B------:R0:W-:Y:S04]  /*13730*/  STL [R1+0x40], R8 ;  /* 0x0000400801007387 */ /* 0x0001e80000100800 */
[----:B------:R-:W-:Y:S05]  /*13740*/  @!P1 BRA `(.L_x_1327) ;  /* 0x0000000000709947 */ /* 0x000fea0003800000 */
[-C--:B01----:R-:W-:Y:S02]  /*13750*/  IABS R5, R4.reuse ;  /* 0x0000000400057213 */ /* 0x083fe40000000000 */
[----:B------:R-:W-:Y:S02]  /*13760*/  IABS R7, R4 ;  /* 0x0000000400077213 */ /* 0x000fe40000000000 */
[----:B------:R-:W0:Y:S03]  /*13770*/  I2F.RP R2, R5 ;  /* 0x0000000500027306 */ /* 0x000e260000209400 */
[----:B------:R-:W-:-:S05]  /*13780*/  IMAD.MOV R7, RZ, RZ, -R7 ;  /* 0x000000ffff077224 */ /* 0x000fca00078e0a07 */
[----:B0-----:R-:W0:Y:S02]  /*13790*/  MUFU.RCP R2, R2 ;  /* 0x0000000200027308 */ /* 0x001e240000001000 */
[----:B0-----:R-:W-:-:S06]  /*137a0*/  VIADD R2, R2, 0xffffffe ;  /* 0x0ffffffe02027836 */ /* 0x001fcc0000000000 */
[----:B------:R-:W0:Y:S02]  /*137b0*/  F2I.FTZ.U32.TRUNC.NTZ R3, R2 ;  /* 0x0000000200037305 */ /* 0x000e24000021f000 */
[----:B0-----:R-:W-:-:S04]  /*137c0*/  IMAD.MOV R2, RZ, RZ, -R3 ;  /* 0x000000ffff027224 */ /* 0x001fc800078e0a03 */
[----:B------:R-:W-:Y:S02]  /*137d0*/  IMAD R6, R2, R5, RZ ;  /* 0x0000000502067224 */ /* 0x000fe400078e02ff */
[----:B------:R-:W-:-:S04]  /*137e0*/  IMAD.MOV.U32 R2, RZ, RZ, RZ ;  /* 0x000000ffff027224 */ /* 0x000fc800078e00ff */
[----:B------:R-:W-:Y:S01]  /*137f0*/  IMAD.HI.U32 R6, R3, R6, R2 ;  /* 0x0000000603067227 */ /* 0x000fe200078e0002 */
[----:B------:R-:W-:-:S05]  /*13800*/  IADD3 R3, R4, -0x1, R0 ;  /* 0xffffffff04037810 */ /* 0x000fca0007ffe000 */
[----:B------:R-:W-:-:S05]  /*13810*/  IMAD.IADD R3, R3, 0x1, -R9 ;  /* 0x0000000103037824 */ /* 0x000fca00078e0a09 */
[----:B------:R-:W-:Y:S02]  /*13820*/  IABS R2, R3 ;  /* 0x0000000300027213 */ /* 0x000fe40000000000 */
[----:B------:R-:W-:-:S03]  /*13830*/  LOP3.LUT R3, R3, R4, RZ, 0x3c, !PT ;  /* 0x0000000403037212 */ /* 0x000fc600078e3cff */
        /* <DEDUP_REMOVED lines=13> */
.L_x_1327:
[----:B------:R-:W-:Y:S05]  /*13910*/  BSYNC B0 ;  /* 0x0000000000007941 */ /* 0x000fea0003800000 */
.L_x_1326:
[----:B------:R-:W-:Y:S01]  /*13920*/  IMAD.MOV.U32 R3, RZ, RZ, R10 ;  /* 0x000000ffff037224 */ /* 0x000fe200078e000a */
[----:B------:R-:W-:Y:S03]  /*13930*/  BSSY B7, `(.L_x_1328) ;  /* 0x00004ce000077945 */ /* 0x000fe60003800000 */
[----:B------:R-:W-:-:S05]  /*13940*/  IMAD R2, R8, R3, R9 ;  /* 0x0000000308027224 */ /* 0x000fca00078e0209 */
[----:B------:R-:W-:Y:S01]  /*13950*/  VIADDMNMX R0, R2, R3, R0, PT ;  /* 0x0000000302007246 */ /* 0x000fe20003800100 */
[----:B------:R3:W-:Y:S03]  /*13960*/  STL [R1+0x24], R2 ;  /* 0x0000240201007387 */ /* 0x0007e60000100800 */
[----:B------:R-:W-:Y:S01]  /*13970*/  ISETP.GT.AND P0, PT, R0, R2, PT ;  /* 0x000000020000720c */ /* 0x000fe20003f04270 */
[----:B------:R3:W-:-:S12]  /*13980*/  STL [R1+0x3c], R0 ;  /* 0x00003c0001007387 */ /* 0x0007d80000100800 */
[----:B---3--:R-:W-:Y:S05]  /*13990*/  @P0 BRA `(.L_x_1329) ;  /* 0x00000000004c0947 */ /* 0x008fea0003800000 */
[----:B------:R-:W3:Y:S02]  /*139a0*/  S2R R2, SR_TID.X ;  /* 0x0000000000027919 */ /* 0x000ee40000002100 */
[----:B---3--:R-:W-:-:S04]  /*139b0*/  LOP3.LUT R2, R2, 0x7f, RZ, 0xc0, !PT ;  /* 0x0000007f02027812 */ /* 0x008fc800078ec0ff */
[----:B------:R-:W-:-:S13]  /*139c0*/  ISETP.NE.AND P0, PT, R2, RZ, PT ;  /* 0x000000ff0200720c */ /* 0x000fda0003f05270 */
[----:B------:R-:W-:Y:S05]  /*139d0*/  @P0 BRA `(.L_x_1330) ;  /* 0x0000004c000c0947 */ /* 0x000fea0003800000 */
[----:B------:R-:W3:Y:S01]  /*139e0*/  S2R R3, SR_LANEID ;  /* 0x0000000000037919 */ /* 0x000ee20000000000 */
[----:B------:R-:W-:Y:S01]  /*139f0*/  VOTEU.ANY UR4, UPT, PT ;  /* 0x0000000000047886 */ /* 0x000fe200038e0100 */
[----:B------:R-:W-:Y:S01]  /*13a00*/  ULDC.64 UR6, c[0x0][0x208] ;  /* 0x0000820000067ab9 */ /* 0x000fe20000000a00 */
[----:B------:R-:W3:Y:S08]  /*13a10*/  FLO.U32 R0, UR4 ;  /* 0x0000000400007d00 */ /* 0x000ef000080e0000 */
[----:B0-----:R-:W0:Y:S01]  /*13a20*/  POPC R5, UR4 ;  /* 0x0000000400057d09 */ /* 0x001e220008000000 */
[----:B---3--:R-:W-:-:S02]  /*13a30*/  ISETP.EQ.U32.AND P0, PT, R0, R3, PT ;  /* 0x000000030000720c */ /* 0x008fc40003f02070 */
[----:B------:R-:W0:Y:S11]  /*13a40*/  LDC.64 R2, c[0x0][0xc60] ;  /* 0x00031800ff027b82 */ /* 0x000e360000000a00 */
[----:B0-----:R-:W3:Y:S01]  /*13a50*/  @P0 ATOMG.E.ADD.STRONG.GPU PT, R3, desc[UR6][R2.64], R5 ;  /* 0x00000005020309a8 */ /* 0x001ee200081ee1c6 */
[----:B-1----:R-:W0:Y:S02]  /*13a60*/  S2R R4, SR_LTMASK ;  /* 0x0000000000047919 */ /* 0x002e240000003900 */
[----:B0-----:R-:W-:-:S04]  /*13a70*/  LOP3.LUT R4, R4, UR4, RZ, 0xc0, !PT ;  /* 0x0000000404047c12 */ /* 0x001fc8000f8ec0ff */
[----:B------:R-:W0:Y:S01]  /*13a80*/  POPC R7, R4 ;  /* 0x0000000400077309 */ /* 0x000e220000000000 */
[----:B---3--:R-:W0:Y:S02]  /*13a90*/  SHFL.IDX PT, R0, R3, R0, 0x1f ;  /* 0x00001f0003007589 */ /* 0x008e2400000e0000 */
[----:B0-----:R-:W-:-:S05]  /*13aa0*/  IADD3 R0, R0, UR38, R7 ;  /* 0x0000002600007c10 */ /* 0x001fca000fffe007 */
[----:B------:R3:W-:Y:S01]  /*13ab0*/  STL [R1], R0 ;  /* 0x0000000001007387 */ /* 0x0007e20000100800 */
[----:B------:R-:W-:Y:S05]  /*13ac0*/  BRA `(.L_x_1330) ;  /* 0x0000004800d07947 */ /* 0x000fea0003800000 */
.L_x_1329:
        /* <DEDUP_REMOVED lines=8> */
[----:B-1----:R-:W-:Y:S02]  /*13b50*/  IMAD.U32 R4, RZ, RZ, UR6 ;  /* 0x00000006ff047e24 */ /* 0x002fe4000f8e00ff */
[----:B------:R-:W1:Y:S01]  /*13b60*/  LDC.64 R2, c[0x4][R2] ;  /* 0x0100000002027b82 */ /* 0x000e620000000a00 */
[----:B0-----:R-:W-:Y:S02]  /*13b70*/  IMAD.U32 R5, RZ, RZ, UR7 ;  /* 0x00000007ff057e24 */ /* 0x001fe4000f8e00ff */
[----:B------:R-:W-:Y:S02]  /*13b80*/  IMAD.U32 R6, RZ, RZ, UR8 ;  /* 0x00000008ff067e24 */ /* 0x000fe4000f8e00ff */
[----:B------:R-:W-:-:S02]  /*13b90*/  IMAD.U32 R7, RZ, RZ, UR9 ;  /* 0x00000009ff077e24 */ /* 0x000fc4000f8e00ff */
[----:B--2---:R-:W-:Y:S02]  /*13ba0*/  IMAD.U32 R10, RZ, RZ, UR4 ;  /* 0x00000004ff0a7e24 */ /* 0x004fe4000f8e00ff */
[----:B------:R-:W-:Y:S02]  /*13bb0*/  IMAD.U32 R11, RZ, RZ, UR5 ;  /* 0x00000005ff0b7e24 */ /* 0x000fe4000f8e00ff */
[----:B------:R-:W-:Y:S02]  /*13bc0*/  IMAD.MOV.U32 R8, RZ, RZ, 0x70 ;  /* 0x00000070ff087424 */ /* 0x000fe400078e00ff */
[----:B------:R-:W-:Y:S02]  /*13bd0*/  IMAD.MOV.U32 R12, RZ, RZ, 0x1 ;  /* 0x00000001ff0c7424 */ /* 0x000fe400078e00ff */
[----:B------:R-:W-:-:S07]  /*13be0*/  IMAD.MOV.U32 R13, RZ, RZ, RZ ;  /* 0x000000ffff0d7224 */ /* 0x000fce00078e00ff */
[----:B------:R-:W-:-:S07]  /*13bf0*/  LEPC R20, `(.L_x_1332) ;  /* 0x000000001014794e */ /* 0x000fce0000000000 */
[----:B-1----:R-:W-:Y:S05]  /*13c00*/  CALL.ABS.NOINC R2 ;  /* 0x0000000002007343 */ /* 0x002fea0003c00000 */
.L_x_1332:
[----:B------:R-:W-:Y:S05]  /*13c10*/  BSYNC B6 ;  /* 0x0000000000067941 */ /* 0x000fea0003800000 */
.L_x_1331:
        /* <DEDUP_REMOVED lines=9> */
[----:B-1----:R-:W-:Y:S02]  /*13cb0*/  IMAD.U32 R4, RZ, RZ, UR6 ;  /* 0x00000006ff047e24 */ /* 0x002fe4000f8e00ff */
[----:B0-----:R-:W-:Y:S02]  /*13cc0*/  IMAD.U32 R5, RZ, RZ, UR7 ;  /* 0x00000007ff057e24 */ /* 0x001fe4000f8e00ff */
[----:B------:R-:W-:Y:S02]  /*13cd0*/  IMAD.U32 R6, RZ, RZ, UR8 ;  /* 0x00000008ff067e24 */ /* 0x000fe4000f8e00ff */
[----:B------:R-:W-:-:S02]  /*13ce0*/  IMAD.U32 R7, RZ, RZ, UR9 ;  /* 0x00000009ff077e24 */ /* 0x000fc4000f8e00ff */
[----:B--2---:R-:W-:Y:S02]  /*13cf0*/  IMAD.U32 R10, RZ, RZ, UR4 ;  /* 0x00000004ff0a7e24 */ /* 0x004fe4000f8e00ff */
[----:B------:R-:W-:Y:S02]  /*13d00*/  IMAD.U32 R11, RZ, RZ, UR5 ;  /* 0x00000005ff0b7e24 */ /* 0x000fe4000f8e00ff */
[----:B------:R-:W-:Y:S02]  /*13d10*/  IMAD.MOV.U32 R8, RZ, RZ, 0x70 ;  /* 0x00000070ff087424 */ /* 0x000fe400078e00ff */
[----:B------:R-:W-:Y:S02]  /*13d20*/  IMAD.MOV.U32 R12, RZ, RZ, 0x1 ;  /* 0x00000001ff0c7424 */ /* 0x000fe400078e00ff */
[----:B---3--:R-:W-:-:S07]  /*13d30*/  IMAD.MOV.U32 R13, RZ, RZ, RZ ;  /* 0x000000ffff0d7224 */ /* 0x008fce00078e00ff */
[----:B------:R-:W-:-:S07]  /*13d40*/  LEPC R20, `(.L_x_1335) ;  /* 0x000000001014794e */ /* 0x000fce0000000000 */
[----:B----4-:R-:W-:Y:S05]  /*13d50*/  CALL.ABS.NOINC R2 ;  /* 0x0000000002007343 */ /* 0x010fea0003c00000 */
.L_x_1335:
[----:B------:R0:W1:Y:S01]  /*13d60*/  LDC.64 R2, c[0x4][R17] ;  /* 0x0100000011027b82 */ /* 0x0000620000000a00 */
[----:B------:R-:W-:Y:S01]  /*13d70*/  ULDC.64 UR6, c[0x4][0x1b8] ;  /* 0x01006e0000067ab9 */ /* 0x000fe20000000a00 */
[----:B------:R-:W-:Y:S01]  /*13d80*/  ULDC.64 UR8, c[0x4][0x1c0] ;  /* 0x0100700000087ab9 */ /* 0x000fe20000000a00 */
[----:B------:R-:W-:Y:S01]  /*13d90*/  ULDC.64 UR4, c[0x4][0x150] ;  /* 0x0100540000047ab9 */ /* 0x000fe20000000a00 */
        /* <DEDUP_REMOVED lines=11> */
.L_x_1334:
[----:B------:R-:W-:Y:S05]  /*13e50*/  BSYNC B6 ;  /* 0x0000000000067941 */ /* 0x000fea0003800000 */
.L_x_1333:
[----:B------:R-:W3:Y:S01]  /*13e60*/  LDL R0, [R1+0xc] ;  /* 0x00000c0001007983 */ /* 0x000ee20000100800 */
[----:B------:R-:W-:Y:S02]  /*13e70*/  ULDC.64 UR4, c[0x0][0x9f8] ;  /* 0x00027e0000047ab9 */ /* 0x000fe40000000a00 */
[----:B------:R-:W-:Y:S01]  /*13e80*/  ISETP.NE.U32.AND P0, PT, RZ, UR4, PT ;  /* 0x00000004ff007c0c */ /* 0x000fe2000bf05070 */
[----:B------:R-:W4:Y:S01]  /*13e90*/  LDL R17, [R1+0x3c] ;  /* 0x00003c0001117983 */ /* 0x000f220000100800 */
[----:B------:R-:W-:Y:S02]  /*13ea0*/  ULDC.64 UR6, c[0x0][0x208] ;  /* 0x0000820000067ab9 */ /* 0x000fe40000000a00 */
[----:B------:R-:W-:Y:S01]  /*13eb0*/  ISETP.NE.AND.EX P0, PT, RZ, UR5, PT, P0 ;  /* 0x00000005ff007c0c */ /* 0x000fe2000bf05300 */
[----:B------:R-:W-:-:S12]  /*13ec0*/  ULDC.64 UR4, c[0x0][0xa08] ;  /* 0x0002820000047ab9 */ /* 0x000fd80000000a00 */
[----:B------:R-:W5:Y:S01]  /*13ed0*/  @P0 LDC.64 R2, c[0x0][0x9f8] ;  /* 0x00027e00ff020b82 */ /* 0x000f620000000a00 */
[----:B---3--:R-:W-:Y:S02]  /*13ee0*/  IMAD.MOV.U32 R7, RZ, RZ, R0 ;  /* 0x000000ffff077224 */ /* 0x008fe400078e0000 */
[----:B-----5:R-:W-:-:S05]  /*13ef0*/  @P0 IMAD.WIDE R2, R0, 0x4, R2 ;  /* 0x0000000400020825 */ /* 0x020fca00078e0202 */
[----:B------:R3:W0:Y:S01]  /*13f00*/  @P0 LDG.E R7, desc[UR6][R2.64] ;  /* 0x0000000602070981 */ /* 0x000622000c1e1900 */
[----:B----4-:R-:W-:Y:S01]  /*13f10*/  VIADD R0, R17, 0xffffffff ;  /* 0xffffffff11007836 */ /* 0x010fe20000000000 */
[----:B---3--:R-:W3:Y:S02]  /*13f20*/  LDC.64 R2, c[0x0][0x418] ;  /* 0x00010600ff027b82 */ /* 0x008ee40000000a00 */
[----:B---3--:R-:W-:Y:S01]  /*13f30*/  LOP3.LUT P0, RZ, R2, UR4, RZ, 0xfc, !PT ;  /* 0x0000000402ff7c12 */ /* 0x008fe2000f80fcff */
[----:B------:R-:W-:-:S03]  /*13f40*/  UMOV UR4, 0xffffffff ;  /* 0xffffffff00047882 */ /* 0x000fc60000000000 */
[----:B------:R-:W-:Y:S02]  /*13f50*/  LOP3.LUT P0, RZ, R3, UR5, RZ, 0xfc, P0 ;  /* 0x0000000503ff7c12 */ /* 0x000fe4000800fcff */
[----:B0-----:R-:W-:Y:S01]  /*13f60*/  SHF.R.S32.HI R8, RZ, 0x1f, R7 ;  /* 0x0000001fff087819 */ /* 0x001fe20000011407 */
[----:B------:R0:W-:Y:S01]  /*13f70*/  STL [R1+0x8], R7 ;  /* 0x0000080701007387 */ /* 0x0001e20000100800 */
[----:B------:R-:W-:-:S03]  /*13f80*/  SEL R17, R7, RZ, !P0 ;  /* 0x000000ff07117207 */ /* 0x000fc60004000000 */
[----:B------:R0:W-:Y:S01]  /*13f90*/  STL [R1+0x1c], R8 ;  /* 0x00001c0801007387 */ /* 0x0001e20000100800 */
[----:B------:R-:W-:Y:S05]  /*13fa0*/  BRA.DIV UR4, `(.L_x_1336) ;  /* 0x0000005e04ec7947 */ /* 0x000fea000b800000 */
[----:B-1----:R-:W1:Y:S02]  /*13fb0*/  S2R R4, SR_TID.X ;  /* 0x0000000000047919 */ /* 0x002e640000002100 */
[----:B-1----:R-:W-:-:S04]  /*13fc0*/  SHF.R.U32.HI R4, RZ, 0x5, R4 ;  /* 0x00000005ff047819 */ /* 0x002fc80000011604 */
[----:B------:R-:W-:-:S05]  /*13fd0*/  LOP3.LUT R4, R4, 0x3, RZ, 0xc0, !PT ;  /* 0x0000000304047812 */ /* 0x000fca00078ec0ff */
[----:B------:R1:W3:Y:S02]  /*13fe0*/  SHFL.IDX PT, R14, R4, RZ, 0x1f ;  /* 0x00001fff040e7589 */ /* 0x0002e400000e0000 */
.L_x_1453:
[----:B-1----:R-:W4:Y:S01]  /*13ff0*/  LDL.LU R4, [R1+0x18] ;  /* 0x0000180001047983 */ /* 0x002f220000300800 */
[----:B------:R-:W-:Y:S02]  /*14000*/  PLOP3.LUT P1, PT, PT, PT, PT, 0x8, 0x0 ;  /* 0x000000000000781c */ /* 0x000fe40003f2e170 */
[----:B---3--:R-:W-:Y:S01]  /*14010*/  ISETP.NE.AND P0, PT, R14, RZ, PT ;  /* 0x000000ff0e00720c */ /* 0x008fe20003f05270 */
[----:B------:R1:W-:Y:S01]  /*14020*/  STL [R1+0x4], R0 ;  /* 0x0000040001007387 */ /* 0x0003e20000100800 */
[----:B----4-:R-:W-:-:S09]  /*14030*/  LOP3.LUT R4, R4, 0xfffffffe, RZ, 0xc0, !PT ;  /* 0xfffffffe04047812 */ /* 0x010fd200078ec0ff */
[----:B------:R-:W-:-:S05]  /*14040*/  @P1 LOP3.LUT R4, R4, 0x1, RZ, 0xfc, !PT ;  /* 0x0000000104041812 */ /* 0x000fca00078efcff */
[----:B------:R1:W-:Y:S01]  /*14050*/  STL [R1+0x18], R4 ;  /* 0x0000180401007387 */ /* 0x0003e20000100800 */
[----:B------:R-:W-:Y:S05]  /*14060*/  @P0 BRA `(.L_x_1337) ;  /* 0x00000004004c0947 */ /* 0x000fea0003800000 */
[----:B------:R-:W-:-:S03]  /*14070*/  UMOV UR4, 0xffffffff ;  /* 0xffffffff00047882 */ /* 0x000fc60000000000 */
[----:B------:R-:W-:Y:S05]  /*14080*/  BRA.DIV UR4, `(.L_x_1338) ;  /* 0x0000005e04e87947 */ /* 0x000fea000b800000 */
[----:B------:R-:W-:-:S13]  /*14090*/  ELECT P6, URZ, PT ;  /* 0x00000000003f782f */ /* 0x000fda00038c0000 */
.L_x_1456:
[----:B------:R-:W-:Y:S05]  /*140a0*/  @!P6 BRA `(.L_x_1337) ;  /* 0x00000004003ce947 */ /* 0x000fea0003800000 */
[----:B------:R-:W-:-:S04]  /*140b0*/  ISETP.NE.U32.AND P0, PT, R2, RZ, PT ;  /* 0x000000ff0200720c */ /* 0x000fc80003f05070 */
[----:B------:R-:W-:-:S13]  /*140c0*/  ISETP.NE.AND.EX P0, PT, R3, RZ, PT, P0 ;  /* 0x000000ff0300720c */ /* 0x000fda0003f05300 */
[----:B------:R-:W-:Y:S05]  /*140d0*/  @!P0 BRA `(.L_x_1339) ;  /* 0x0000000000548947 */ /* 0x000fea0003800000 */
[----:B------:R-:W3:Y:S01]  /*140e0*/  LDC R6, c[0x0][0x43c] ;  /* 0x00010f00ff067b82 */ /* 0x000ee20000000800 */
[----:B------:R-:W-:Y:S01]  /*140f0*/  IMAD.MOV.U32 R9, RZ, RZ, R0 ;  /* 0x000000ffff097224 */ /* 0x000fe200078e0000 */
[----:B------:R-:W-:Y:S01]  /*14100*/  ULDC.64 UR4, c[0x0][0x428] ;  /* 0x00010a0000047ab9 */ /* 0x000fe20000000a00 */
[----:B------:R-:W-:Y:S02]  /*14110*/  ULDC.64 UR6, c[0x0][0x208] ;  /* 0x0000820000067ab9 */ /* 0x000fe40000000a00 */
[----:B-1----:R-:W-:Y:S01]  /*14120*/  IMAD.MOV.U32 R0, RZ, RZ, R9 ;  /* 0x000000ffff007224 */ /* 0x002fe200078e0009 */
[----:B---3--:R-:W-:-:S13]  /*14130*/  ISETP.NE.AND P0, PT, R6, 0x1, PT ;  /* 0x000000010600780c */ /* 0x008fda0003f05270 */
[----:B------:R-:W1:Y:S02]  /*14140*/  @P0 LDC.64 R4, c[0x0][0x440] ;  /* 0x00011000ff040b82 */ /* 0x000e640000000a00 */
[----:B-1----:R-:W-:-:S05]  /*14150*/  @P0 IMAD.HI.U32 R4, R9, R4, RZ ;  /* 0x0000000409040227 */ /* 0x002fca00078e00ff */
        /* <DEDUP_REMOVED lines=13> */
.L_x_1339:
[----:B---3--:R-:W3:Y:S01]  /*14230*/  LDL R2, [R1+0x10] ;  /* 0x0000100001027983 */ /* 0x008ee20000100800 */
[----:B-1----:R-:W-:Y:S01]  /*14240*/  IMAD R0, R19, 0x8, R18 ;  /* 0x0000000813007824 */ /* 0x002fe200078e0212 */
[----:B---3--:R-:W-:-:S04]  /*14250*/  SHF.L.U32 R2, R2, 0x1f, RZ ;  /* 0x0000001f02027819 */ /* 0x008fc800000006ff */
[----:B------:R-:W1:Y:S02]  /*14260*/  SYNCS.PHASECHK.TRANS64.TRYWAIT P0, [R0+URZ+0x30840], R2 ;  /* 0x03084002000075a7 */ /* 0x000e64000800017f */
[----:B-1----:R-:W-:Y:S05]  /*14270*/  @!P0 BRA `(.L_x_1340) ;  /* 0x0000005c008c8947 */ /* 0x002fea0003800000 */
.L_x_1457:
[----:B------:R-:W3:Y:S02]  /*14280*/  S2R R3, SR_TID.X ;  /* 0x0000000000037919 */ /* 0x000ee40000002100 */
[----:B---3--:R-:W-:-:S04]  /*14290*/  LOP3.LUT R3, R3, 0x7f, RZ, 0xc0, !PT ;  /* 0x0000007f03037812 */ /* 0x008fc800078ec0ff */
[----:B------:R-:W-:-:S13]  /*142a0*/  ISETP.NE.AND P0, PT, R3, RZ, PT ;  /* 0x000000ff0300720c */ /* 0x000fda0003f05270 */
[----:B------:R-:W-:Y:S05]  /*142b0*/  @P0 BRA `(.L_x_1341) ;  /* 0x00000000001c0947 */ /* 0x000fea0003800000 */
[----:B------:R-:W3:Y:S01]  /*142c0*/  S2R R3, SR_TID.X ;  /* 0x0000000000037919 */ /* 0x000ee20000002100 */
[----:B-1----:R-:W-:-:S04]  /*142d0*/  IMAD.MOV.U32 R2, RZ, RZ, 0x8000 ;  /* 0x00008000ff027424 */ /* 0x002fc800078e00ff */
[----:B------:R4:W-:Y:S01]  /*142e0*/  SYNCS.ARRIVE.TRANS64 RZ, [R0+URZ+0x30830], R2 ;  /* 0x0308300200ff79a7 */ /* 0x0009e2000800003f */
[----:B---3--:R-:W-:-:S04]  /*142f0*/  LOP3.LUT R3, R3, 0x1f, RZ, 0xc0, !PT ;  /* 0x0000001f03037812 */ /* 0x008fc800078ec0ff */
[----:B------:R-:W-:-:S13]  /*14300*/  ISETP.NE.AND P0, PT, R3, RZ, PT ;  /* 0x000000ff0300720c */ /* 0x000fda0003f05270 */
[----:B----4-:R-:W-:Y:S05]  /*14310*/  @!P0 BRA `(.L_x_1341) ;  /* 0x0000000000048947 */ /* 0x010fea0003800000 */
[----:B------:R-:W-:Y:S01]  /*14320*/  BPT.TRAP 0x1 ;  /* 0x000000040000795c */ /* 0x000fe20000300000 */
.L_x_1341:
[----:B-1----:R-:W3:Y:S04]  /*14330*/  LDL R2, [R1+0x14] ;  /* 0x0000140001027983 */ /* 0x002ee80000100800 */
[----:B------:R-:W4:Y:S01]  /*14340*/  LDL R3, [R1+0x4] ;  /* 0x0000040001037983 */ /* 0x000f220000100800 */
[----:B------:R-:W-:Y:S01]  /*14350*/  R2UR UR9, R0 ;  /* 0x00000000000972ca */ /* 0x000fe200000e0000 */
[----:B------:R-:W-:-:S05]  /*14360*/  IMAD R0, R19, 0x8000, R18 ;  /* 0x0000800013007824 */ /* 0x000fca00078e0212 */
[----:B------:R-:W-:Y:S01]  /*14370*/  R2UR UR14, R0 ;  /* 0x00000000000e72ca */ /* 0x000fe200000e0000 */
[----:B------:R-:W-:Y:S01]  /*14380*/  UIADD3 UR4, UP0, UR36, 0x370, URZ ;  /* 0x0000037024047890 */ /* 0x000fe2000ff1e03f */
[----:B---3--:R-:W-:Y:S02]  /*14390*/  R2UR UR5, R2 ;  /* 0x00000000020572ca */ /* 0x008fe400000e0000 */
[----:B------:R-:W3:Y:S01]  /*143a0*/  LDL.LU R2, [R1+0x18] ;  /* 0x0000180001027983 */ /* 0x000ee20000300800 */
[----:B----4-:R-:W-:Y:S02]  /*143b0*/  R2UR UR11, R3 ;  /* 0x00000000030b72ca */ /* 0x010fe400000e0000 */
[----:B------:R-:W-:Y:S02]  /*143c0*/  R2UR UR12, R16 ;  /* 0x00000000100c72ca */ /* 0x000fe400000e0000 */
[----:B-----5:R-:W-:Y:S01]  /*143d0*/  R2UR UR13, R17 ;  /* 0x00000000110d72ca */ /* 0x020fe200000e0000 */
[----:B------:R-:W-:Y:S01]  /*143e0*/  UIADD3 UR9, UR9, 0x30830, URZ ;  /* 0x0003083009097890 */ /* 0x000fe2000fffe03f */
[----:B------:R-:W-:-:S02]  /*143f0*/  PLOP3.LUT P0, PT, PT, PT, PT, 0x80, 0x0 ;  /* 0x000000000000781c */ /* 0x000fc40003f0f070 */
[----:B------:R-:W-:Y:S02]  /*14400*/  UIADD3 UR8, UR14, 0x20400, URZ ;  /* 0x000204000e087890 */ /* 0x000fe4000fffe03f */
[----:B------:R-:W-:-:S03]  /*14410*/  UIADD3 UR15, UR14, 0x22400, URZ ;  /* 0x000224000e0f7890 */ /* 0x000fc6000fffe03f */
[----:B------:R-:W-:Y:S02]  /*14420*/  ULEA UR11, UR11, UR5, 0x6 ;  /* 0x000000050b0b7291 */ /* 0x000fe4000f8e303f */
[----:B------:R-:W-:Y:S02]  /*14430*/  UIADD3.X UR5, URZ, UR37, URZ, UP0, !UPT ;  /* 0x000000253f057290 */ /* 0x000fe400087fe43f */
[----:B------:R-:W-:Y:S01]  /*14440*/  UIADD3 UR17, UR14, 0x24400, URZ ;  /* 0x000244000e117890 */ /* 0x000fe2000fffe03f */
[----:B------:R-:W-:Y:S01]  /*14450*/  UMOV UR10, URZ ;  /* 0x0000003f000a7c82 */ /* 0x000fe20008000000 */
[----:B------:R-:W-:Y:S01]  /*14460*/  UMOV UR6, 0x0 ;  /* 0x0000000000067882 */ /* 0x000fe20000000000 */
[----:B------:R-:W-:Y:S01]  /*14470*/  UMOV UR7, 0x14f00000 ;  /* 0x14f0000000077882 */ /* 0x000fe20000000000 */
[----:B------:R-:W-:Y:S01]  /*14480*/  UMOV UR16, 0x40 ;  /* 0x0000004000107882 */ /* 0x000fe20000000000 */
[----:B------:R-:W-:Y:S02]  /*14490*/  UIADD3 UR18, UR14, 0x26400, URZ ;  /* 0x000264000e127890 */ /* 0x000fe4000fffe03f */
[----:B------:R1:W-:Y:S01]  /*144a0*/  UTMALDG.4D [UR8], [UR4], desc[UR6] ;  /* 0x00000608040075b4 */ /* 0x0003e20008019000 */
[----:B------:R-:W-:Y:S01]  /*144b0*/  UMOV UR14, 0x80 ;  /* 0x00000080000e7882 */ /* 0x000fe20000000000 */
[----:B-1----:R-:W-:Y:S01]  /*144c0*/  UMOV UR8, UR15 ;  /* 0x0000000f00087c82 */ /* 0x002fe20008000000 */
[----:B------:R-:W-:-:S02]  /*144d0*/  UMOV UR10, UR16 ;  /* 0x00000010000a7c82 */ /* 0x000fc40008000000 */
[----:B------:R1:W-:Y:S02]  /*144e0*/  UTMALDG.4D [UR8], [UR4], desc[UR6] ;  /* 0x00000608040075b4 */ /* 0x0003e40008019000 */
[----:B-1----:R-:W-:Y:S01]  /*144f0*/  UMOV UR8, UR17 ;  /* 0x0000001100087c82 */ /* 0x002fe20008000000 */
[----:B------:R-:W-:Y:S01]  /*14500*/  UMOV UR10, UR14 ;  /* 0x0000000e000a7c82 */ /* 0x000fe20008000000 */
[----:B------:R-:W-:Y:S01]  /*14510*/  UMOV UR14, 0xc0 ;  /* 0x000000c0000e7882 */ /* 0x000fe20000000000 */
[----:B------:R1:W-:Y:S02]  /*14520*/  UTMALDG.4D [UR8], [UR4], desc[UR6] ;  /* 0x00000608040075b4 */ /* 0x0003e40008019000 */
[----:B-1----:R-:W-:Y:S01]  /*14530*/  UMOV UR8, UR18 ;  /* 0x0000001200087c82 */ /* 0x002fe20008000000 */
[----:B------:R-:W-:Y:S02]  /*14540*/  UMOV UR10, UR14 ;  /* 0x0000000e000a7c82 */ /* 0x000fe40008000000 */
[----:B------:R4:W-:Y:S01]  /*14550*/  UTMALDG.4D [UR8], [UR4], desc[UR6] ;  /* 0x00000608040075b4 */ /* 0x0009e20008019000 */
[----:B---3--:R-:W-:-:S04]  /*14560*/  LOP3.LUT R2, R2, 0xfffffffe, RZ, 0xc0, !PT ;  /* 0xfffffffe02027812 */ /* 0x008fc800078ec0ff */
[----:B------:R-:W-:-:S05]  /*14570*/  @P0 LOP3.LUT R2, R2, 0x1, RZ, 0xfc, !PT ;  /* 0x0000000102020812 */ /* 0x000fca00078efcff */
[----:B------:R4:W-:Y:S01]  /*14580*/  STL [R1+0x18], R2 ;  /* 0x0000180201007387 */ /* 0x0009e20000100800 */
[----:B------:R-:W-:Y:S01]  /*14590*/  NOP ;  /* 0x0000000000007918 */ /* 0x000fe20000000000 */
.L_x_1337:
[----:B------:R-:W1:Y:S01]  /*145a0*/  LDL.LU R3, [R1+0x30] ;  /* 0x0000300001037983 */ /* 0x000e620000300800 */
[----:B------:R-:W-:Y:S05]  /*145b0*/  WARPSYNC.ALL ;  /* 0x0000000000007948 */ /* 0x000fea0003800000 */
[----:B----4-:R-:W-:Y:S01]  /*145c0*/  ULDC.64 UR4, c[0x0][0x298] ;  /* 0x0000a60000047ab9 */ /* 0x010fe20000000a00 */
[----:B------:R-:W-:Y:S01]  /*145d0*/  BSSY B6, `(.L_x_1342) ;  /* 0x000001c000067945 */ /* 0x000fe20003800000 */
[----:B------:R-:W-:Y:S01]  /*145e0*/  BAR.SYNC.DEFER_BLOCKING 0x8, 0x180 ;  /* 0x0206000000007b1d */ /* 0x000fe20000010000 */
[----:B-1----:R-:W-:Y:S01]  /*145f0*/  SHF.R.S32.HI R0, RZ, 0x1f, R3 ;  /* 0x0000001fff007819 */ /* 0x002fe20000011403 */
[----:B------:R-:W-:-:S04]  /*14600*/  IMAD.WIDE.U32 R4, R3, UR4, RZ ;  /* 0x0000000403047c25 */ /* 0x000fc8000f8e00ff */
[----:B------:R-:W-:Y:S01]  /*14610*/  IMAD R2, R0, UR4, RZ ;  /* 0x0000000400027c24 */ /* 0x000fe2000f8e02ff */
[----:B------:R1:W-:Y:S01]  /*14620*/  STL.64 [R1+0x48], R4 ;  /* 0x0000480401007387 */ /* 0x0003e20000100a00 */
[----:B------:R-:W-:Y:S02]  /*14630*/  VIADD R0, R18, 0x10400 ;  /* 0x0001040012007836 */ /* 0x000fe40000000000 */
[----:B------:R-:W-:-:S03]  /*14640*/  IMAD R2, R3, UR5, R2 ;  /* 0x0000000503027c24 */ /* 0x000fc6000f8e0202 */
[----:B------:R-:W-:Y:S01]  /*14650*/  LOP3.LUT P0, RZ, R0, 0x3ff, RZ, 0xc0, !PT ;  /* 0x000003ff00ff7812 */ /* 0x000fe2000780c0ff */
[----:B------:R-:W-:-:S05]  /*14660*/  IMAD.IADD R0, R5, 0x1, R2 ;  /* 0x0000000105007824 */ /* 0x000fca00078e0202 */
[----:B------:R1:W-:Y:S07]  /*14670*/  STL [R1+0x30], R0 ;  /* 0x0000300001007387 */ /* 0x0003ee0000100800 */
[----:B------:R-:W-:Y:S05]  /*14680*/  @!P0 BRA `(.L_x_1343) ;  /* 0x0000000000408947 */ /* 0x000fea0003800000 */
[----:B------:R-:W-:Y:S01]  /*14690*/  MOV R2, 0x0 ;  /* 0x0000000000027802 */ /* 0x000fe20000000f00 */
[----:B------:R-:W-:Y:S01]  /*146a0*/  ULDC.64 UR6, c[0x4][0x1b8] ;  /* 0x01006e0000067ab9 */ /* 0x000fe20000000a00 */
[----:B------:R-:W-:Y:S01]  /*146b0*/  ULDC.64 UR8, c[0x4][0x1c0] ;  /* 0x0100700000087ab9 */ /* 0x000fe20000000a00 */
[----:B------:R-:W-:Y:S01]  /*146c0*/  ULDC.64 UR4, c[0x4][0x130] ;  /* 0x01004c0000047ab9 */ /* 0x000fe20000000a00 */
[----:B-1----:R-:W-:Y:S02]  /*146d0*/  IMAD.U32 R4, RZ, RZ, UR6 ;  /* 0x00000006ff047e24 */ /* 0x002fe4000f8e00ff */
[----:B------:R-:W1:Y:S01]  /*146e0*/  LDC.64 R2, c[0x4][R2] ;  /* 0x0100000002027b82 */ /* 0x000e620000000a00 */
[----:B------:R-:W-:Y:S02]  /*146f0*/  IMAD.U32 R5, RZ, RZ, UR7 ;  /* 0x00000007ff057e24 */ /* 0x000fe4000f8e00ff */
[----:B------:R-:W-:Y:S02]  /*14700*/  IMAD.U32 R6, RZ, RZ, UR8 ;  /* 0x00000008ff067e24 */ /* 0x000fe4000f8e00ff */
[----:B0-----:R-:W-:-:S02]  /*14710*/  IMAD.U32 R7, RZ, RZ, UR9 ;  /* 0x00000009ff077e24 */ /* 0x001fc4000f8e00ff */
[----:B--2---:R-:W-:Y:S02]  /*14720*/  IMAD.U32 R10, RZ, RZ, UR4 ;  /* 0x00000004ff0a7e24 */ /* 0x004fe4000f8e00ff */
[----:B------:R-:W-:Y:S02]  /*14730*/  IMAD.U32 R11, RZ, RZ, UR5 ;  /* 0x00000005ff0b7e24 */ /* 0x000fe4000f8e00ff */
[----:B------:R-:W-:Y:S02]  /*14740*/  IMAD.MOV.U32 R8, RZ, RZ, 0x70 ;  /* 0x00000070ff087424 */ /* 0x000fe400078e00ff */
[----:B------:R-:W-:Y:S02]  /*14750*/  IMAD.MOV.U32 R12, RZ, RZ, 0x1 ;  /* 0x00000001ff0c7424 */ /* 0x000fe400078e00ff */
[----:B------:R-:W-:-:S07]  /*14760*/  IMAD.MOV.U32 R13, RZ, RZ, RZ ;  /* 0x000000ffff0d7224 */ /* 0x000fce00078e00ff */
[----:B------:R-:W-:-:S07]  /*14770*/  LEPC R20, `(.L_x_1343) ;  /* 0x000000001014794e */ /* 0x000fce0000000000 */
[----:B-1----:R-:W-:Y:S05]  /*14780*/  CALL.ABS.NOINC R2 ;  /* 0x0000000002007343 */ /* 0x002fea0003c00000 */
.L_x_1343:
[----:B------:R-:W-:Y:S05]  /*14790*/  BSYNC B6 ;  /* 0x0000000000067941 */ /* 0x000fea0003800000 */
.L_x_1342:
[----:B-1----:R-:W3:Y:S01]  /*147a0*/  LDL.LU R0, [R1+0x30] ;  /* 0x0000300001007983 */ /* 0x002ee20000300800 */
[----:B------:R-:W-:Y:S01]  /*147b0*/  ULDC.64 UR6, c[0x0][0xa00] ;  /* 0x0002800000067ab9 */ /* 0x000fe20000000a00 */
[----:B0-----:R-:W0:Y:S01]  /*147c0*/  LDC R7, c[0x0][0x448] ;  /* 0x00011200ff077b82 */ /* 0x001e220000000800 */
[----:B------:R-:W-:Y:S01]  /*147d0*/  ULDC.64 UR4, c[0x0][0x2d8] ;  /* 0x0000b60000047ab9 */ /* 0x000fe20000000a00 */
[----:B------:R-:W3:Y:S04]  /*147e0*/  LDL.LU.64 R2, [R1+0x48] ;  /* 0x0000480001027983 */ /* 0x000ee80000300a00 */
[----:B------:R-:W4:Y:S04]  /*147f0*/  LDL R5, [R1+0xc] ;  /* 0x00000c0001057983 */ /* 0x000f280000100800 */
[----:B------:R-:W2:Y:S01]  /*14800*/  LDL R8, [R1+0x28] ;  /* 0x0000280001087983 */ /* 0x000ea20000100800 */
[----:B------:R-:W-:-:S04]  /*14810*/  ISETP.NE.U32.AND P0, PT, RZ, UR6, PT ;  /* 0x00000006ff007c0c */ /* 0x000fc8000bf05070 */
[----:B------:R-:W-:Y:S01]  /*14820*/  ISETP.NE.AND.EX P0, PT, RZ, UR7, PT, P0 ;  /* 0x00000007ff007c0c */ /* 0x000fe2000bf05300 */
[----:B------:R-:W1:Y:S02]  /*14830*/  S2R R9, SR_TID.X ;  /* 0x0000000000097919 */ /* 0x000e640000002100 */
[----:B-1----:R-:W-:Y:S02]  /*14840*/  IMAD.SHL.U32 R9, R9, 0x10, RZ ;  /* 0x0000001009097824 */ /* 0x002fe400078e00ff */
[----:B---3--:R-:W-:Y:S01]  /*14850*/  IMAD.MOV.U32 R3, RZ, RZ, R0 ;  /* 0x000000ffff037224 */ /* 0x008fe200078e0000 */
[----:B----4-:R-:W-:-:S04]  /*14860*/  SHF.R.S32.HI R0, RZ, 0x1f, R5 ;  /* 0x0000001fff007819 */ /* 0x010fc80000011405 */
[----:B------:R-:W-:Y:S02]  /*14870*/  SEL R4, R0, RZ, !P0 ;  /* 0x000000ff00047207 */ /* 0x000fe40004000000 */
[----:B------:R-:W-:Y:S02]  /*14880*/  SEL R0, R5, RZ, !P0 ;  /* 0x000000ff05007207 */ /* 0x000fe40004000000 */
[----:B------:R-:W1:Y:S01]  /*14890*/  S2R R5, SR_TID.X ;  /* 0x0000000000057919 */ /* 0x000e620000002100 */
[----:B0-----:R-:W-:Y:S01]  /*148a0*/  ISETP.NE.AND P0, PT, R7, 0x1, PT ;  /* 0x000000010700780c */ /* 0x001fe20003f05270 */
[----:B------:R-:W-:-:S04]  /*148b0*/  IMAD.WIDE.U32 R2, R16, UR4, R2 ;  /* 0x0000000410027c25 */ /* 0x000fc8000f8e0002 */
[----:B------:R-:W-:Y:S01]  /*148c0*/  IMAD R3, R16, UR5, R3 ;  /* 0x0000000510037c24 */ /* 0x000fe2000f8e0203 */
[----:B------:R-:W-:-:S07]  /*148d0*/  ULDC.64 UR4, c[0x0][0x2e0] ;  /* 0x0000b80000047ab9 */ /* 0x000fce0000000a00 */
[----:B------:R-:W0:Y:S01]  /*148e0*/  @P0 LDC R6, c[0x0][0x450] ;  /* 0x00011400ff060b82 */ /* 0x000e220000000800 */
[----:B-1----:R-:W-:-:S04]  /*148f0*/  LOP3.LUT R5, R5, 0x7f, RZ, 0xc0, !PT ;  /* 0x0000007f05057812 */ /* 0x002fc800078ec0ff */
[----:B------:R-:W-:-:S04]  /*14900*/  SHF.R.U32.HI R5, RZ, 0x3, R5 ;  /* 0x00000003ff057819 */ /* 0x000fc80000011605 */
[----:B------:R-:W-:Y:S02]  /*14910*/  LOP3.LUT R9, R5, 0x70, R9, 0xf8, !PT ;  /* 0x0000007005097812 */ /* 0x000fe400078ef809 */
[----:B------:R-:W1:Y:S01]  /*14920*/  @P0 LDC R5, c[0x0][0x44c] ;  /* 0x00011300ff050b82 */ /* 0x000e620000000800 */
[----:B------:R-:W-:Y:S02]  /*14930*/  IMAD R4, R4, UR4, RZ ;  /* 0x0000000404047c24 */ /* 0x000fe4000f8e02ff */
[----:B------:R-:W-:-:S04]  /*14940*/  IMAD.WIDE.U32 R2, R0, UR4, R2 ;  /* 0x0000000400027c25 */ /* 0x000fc8000f8e0002 */
[----:B------:R-:W-:Y:S01]  /*14950*/  IMAD R0, R0, UR5, R4 ;  /* 0x0000000500007c24 */ /* 0x000fe2000f8e0204 */
[----:B------:R-:W-:Y:S01]  /*14960*/  ULDC.64 UR4, c[0x0][0x2d0] ;  /* 0x0000b40000047ab9 */ /* 0x000fe20000000a00 */
[----:B--2---:R-:W-:Y:S02]  /*14970*/  IMAD.IADD R4, R9, 0x1, R8 ;  /* 0x0000000109047824 */ /* 0x004fe400078e0208 */
[----:B------:R-:W2:Y:S01]  /*14980*/  S2R R9, SR_TID.X ;  /* 0x0000000000097919 */ /* 0x000ea20000002100 */
[----:B------:R-:W-:Y:S02]  /*14990*/  IMAD.IADD R3, R3, 0x1, R0 ;  /* 0x0000000103037824 */ /* 0x000fe400078e0200 */
[----:B------:R-:W-:Y:S02]  /*149a0*/  IMAD.MOV.U32 R0, RZ, RZ, R4 ;  /* 0x000000ffff007224 */ /* 0x000fe400078e0004 */
[----:B-1----:R-:W-:-:S05]  /*149b0*/  @P0 IMAD.HI.U32 R5, R4, R5, RZ ;  /* 0x0000000504050227 */ /* 0x002fca00078e00ff */
[----:B0-----:R-:W-:-:S05]  /*149c0*/  @P0 SHF.R.U32.HI R0, RZ, R6, R5 ;  /* 0x00000006ff000219 */ /* 0x001fca0000011605 */
[----:B------:R-:W-:-:S04]  /*149d0*/  IMAD.MOV R5, RZ, RZ, -R0 ;  /* 0x000000ffff057224 */ /* 0x000fc800078e0a00 */
[----:B------:R-:W-:Y:S01]  /*149e0*/  IMAD R4, R7, R5, R4 ;  /* 0x0000000507047224 */ /* 0x000fe200078e0204 */
[----:B------:R-:W-:Y:S01]  /*149f0*/  SHF.R.S32.HI R5, RZ, 0x1f, R0 ;  /* 0x0000001fff057819 */ /* 0x000fe20000011400 */
[----:B------:R-:W-:-:S04]  /*14a00*/  IMAD.WIDE.U32 R2, R0, UR4, R2 ;  /* 0x0000000400027c25 */ /* 0x000fc8000f8e0002 */
[----:B------:R-:W-:-:S04]  /*14a10*/  IMAD R5, R5, UR4, RZ ;  /* 0x0000000405057c24 */ /* 0x000fc8000f8e02ff */
[----:B------:R-:W-:Y:S01]  /*14a20*/  IMAD R0, R0, UR5, R5 ;  /* 0x0000000500007c24 */ /* 0x000fe2000f8e0205 */
[----:B------:R-:W-:-:S03]  /*14a30*/  ULDC.64 UR4, c[0x0][0x2c8] ;  /* 0x0000b20000047ab9 */ /* 0x000fc60000000a00 */
[----:B------:R-:W-:Y:S01]  /*14a40*/  IMAD.IADD R3, R3, 0x1, R0 ;  /* 0x0000000103037824 */ /* 0x000fe200078e0200 */
[----:B------:R-:W-:Y:S01]  /*14a50*/  SHF.R.S32.HI R0, RZ, 0x1f, R4 ;  /* 0x0000001fff007819 */ /* 0x000fe20000011404 */
[----:B--2---:R-:W-:-:S04]  /*14a60*/  IMAD.SHL.U32 R9, R9, 0x8, RZ ;  /* 0x0000000809097824 */ /* 0x004fc800078e00ff */
[----:B------:R-:W-:Y:S01]  /*14a70*/  IMAD R0, R0, UR4, RZ ;  /* 0x0000000400007c24 */ /* 0x000fe2000f8e02ff */
[----:B------:R-:W-:Y:S01]  /*14a80*/  LOP3.LUT R9, R9, 0x38, RZ, 0xc0, !PT ;  /* 0x0000003809097812 */ /* 0x000fe200078ec0ff */
[----:B------:R-:W-:-:S04]  /*14a90*/  IMAD.WIDE.U32 R2, R4, UR4, R2 ;  /* 0x0000000404027c25 */ /* 0x000fc8000f8e0002 */
[----:B------:R-:W-:Y:S01]  /*14aa0*/  IMAD R4, R4, UR5, R0 ;  /* 0x0000000504047c24 */ /* 0x000fe2000f8e0200 */
[C---:B------:R-:W-:Y:S01]  /*14ab0*/  LOP3.LUT R12, R9.reuse, 0x40, RZ, 0xfc, !PT ;  /* 0x00000040090c7812 */ /* 0x040fe200078efcff */
[----:B------:R-:W-:Y:S01]  /*14ac0*/  ULDC.64 UR4, c[0x0][0x280] ;  /* 0x0000a00000047ab9 */ /* 0x000fe20000000a00 */
[----:B------:R-:W-:Y:S01]  /*14ad0*/  LOP3.LUT R11, R9, 0x80, RZ, 0xfc, !PT ;  /* 0x00000080090b7812 */ /* 0x000fe200078efcff */
[----:B------:R-:W-:Y:S01]  /*14ae0*/  IMAD.IADD R3, R3, 0x1, R4 ;  /* 0x0000000103037824 */ /* 0x000fe200078e0204 */
[----:B------:R-:W-:Y:S02]  /*14af0*/  LOP3.LUT R9, R9, 0xc0, RZ, 0xfc, !PT ;  /* 0x000000c009097812 */ /* 0x000fe400078efcff */
[----:B------:R-:W-:Y:S01]  /*14b00*/  LEA R4, P0, R2, UR4, 0x1 ;  /* 0x0000000402047c11 */ /* 0x000fe2000f8008ff */
[----:B------:R-:W-:Y:S02]  /*14b10*/  ULDC UR4, c[0x0][0x2b8] ;  /* 0x0000ae0000047ab9 */ /* 0x000fe40000000800 */
[----:B------:R-:W-:-:S02]  /*14b20*/  ISETP.GE.AND P3, PT, R9, UR4, PT ;  /* 0x0000000409007c0c */ /* 0x000fc4000bf66270 */
[----:B------:R0:W5:Y:S01]  /*14b30*/  LDL R9, [R1+0x20] ;  /* 0x0000200001097983 */ /* 0x0001620000100800 */
[----:B------:R-:W1:Y:S01]  /*14b40*/  S2R R10, SR_TID.X ;  /* 0x00000000000a7919 */ /* 0x000e620000002100 */
[----:B------:R-:W-:Y:S02]  /*14b50*/  LEA.HI.X R3, R2, UR5, R3, 0x1, P0 ;  /* 0x0000000502037c11 */ /* 0x000fe400080f0c03 */
[----:B------:R-:W-:Y:S02]  /*14b60*/  ISETP.GE.AND P1, PT, R12, UR4, PT ;  /* 0x000000040c007c0c */ /* 0x000fe4000bf26270 */
[----:B------:R-:W-:Y:S01]  /*14b70*/  ISETP.GE.AND P2, PT, R11, UR4, PT ;  /* 0x000000040b007c0c */ /* 0x000fe2000bf46270 */
[----:B-1----:R-:W-:-:S05]  /*14b80*/  IMAD.SHL.U32 R10, R10, 0x8, RZ ;  /* 0x000000080a0a7824 */ /* 0x002fca00078e00ff */
[----:B------:R-:W-:-:S04]  /*14b90*/  LOP3.LUT R10, R10, 0x38, RZ, 0xc0, !PT ;  /* 0x000000380a0a7812 */ /* 0x000fc800078ec0ff */
[----:B------:R-:W-:Y:S01]  /*14ba0*/  ISETP.GE.AND P0, PT, R10, UR4, PT ;  /* 0x000000040a007c0c */ /* 0x000fe2000bf06270 */
[----:B------:R-:W-:-:S03]  /*14bb0*/  UMOV UR4, 0xffffffff ;  /* 0xffffffff00047882 */ /* 0x000fc60000000000 */
[----:B0-----:R-:W-:Y:S09]  /*14bc0*/  BRA.DIV UR4, `(.L_x_1344) ;  /* 0x00000056044c7947 */ /* 0x001ff2000b800000 */
[----:B------:R-:W2:Y:S04]  /*14bd0*/  LDL.LU R6, [R1+0x2c] ;  /* 0x00002c0001067983 */ /* 0x000ea80000300800 */
[----:B------:R-:W3:Y:S01]  /*14be0*/  LDL.LU R11, [R1+0x28] ;  /* 0x00002800010b7983 */ /* 0x000ee20000300800 */
[----:B------:R-:W0:Y:S02]  /*14bf0*/  S2R R8, SR_TID.X ;  /* 0x0000000000087919 */ /* 0x000e240000002100 */
[----:B0-----:R-:W-:-:S04]  /*14c00*/  LOP3.LUT R8, R8, 0x7f, RZ, 0xc0, !PT ;  /* 0x0000007f08087812 */ /* 0x001fc800078ec0ff */
[----:B------:R-:W-:Y:S01]  /*14c10*/  SHF.R.U32.HI R8, RZ, 0x3, R8 ;  /* 0x00000003ff087819 */ /* 0x000fe20000011608 */
[----:B------:R-:W-:Y:S01]  /*14c20*/  ULDC.64 UR4, c[0x0][0x208] ;  /* 0x0000820000047ab9 */ /* 0x000fe20000000a00 */
[----:B--2---:R-:W-:Y:S02]  /*14c30*/  IMAD R2, R6, R7, RZ ;  /* 0x0000000706027224 */ /* 0x004fe400078e02ff */
[----:B------:R-:W0:Y:S01]  /*14c40*/  SHFL.IDX PT, R7, R4, RZ, 0x181f ;  /* 0x00181fff04077589 */ /* 0x000e2200000e0000 */
[----:B---3--:R-:W-:-:S03]  /*14c50*/  IMAD.IADD R0, R8, 0x1, R11 ;  /* 0x0000000108007824 */ /* 0x008fc600078e020b */
[----:B------:R-:W1:Y:S02]  /*14c60*/  SHFL.IDX PT, R6, R3, RZ, 0x181f ;  /* 0x00181fff03067589 */ /* 0x000e6400000e0000 */
[----:B------:R-:W-:-:S13]  /*14c70*/  ISETP.GE.AND P5, PT, R0, R2, PT ;  /* 0x000000020000720c */ /* 0x000fda0003fa6270 */
[----:B0-----:R-:W-:-:S05]  /*14c80*/  @!P5 LEA R7, P4, R10, R7, 0x1 ;  /* 0x000000070a07d211 */ /* 0x001fca00078808ff */
[----:B-1----:R-:W-:-:S05]  /*14c90*/  @!P5 IMAD.X R6, RZ, RZ, R6, P4 ;  /* 0x000000ffff06d224 */ /* 0x002fca00020e0606 */
[----:B------:R-:W-:-:S04]  /*14ca0*/  @!P5 LOP3.LUT R7, R7, R6, RZ, 0x3c, !PT ;  /* 0x000000060707d212 */ /* 0x000fc800078e3cff */
[----:B------:R-:W-:-:S04]  /*14cb0*/  @!P5 LOP3.LUT R6, R7, R6, RZ, 0x3c, !PT ;  /* 0x000000060706d212 */ /* 0x000fc800078e3cff */
[----:B------:R-:W-:Y:S01]  /*14cc0*/  @!P5 LOP3.LUT R7, R7, R6, RZ, 0x3c, !PT ;  /* 0x000000060707d212 */ /* 0x000fe200078e3cff */
[----:B------:R-:W-:-:S04]  /*14cd0*/  VIADD R5, R0, 0x10 ;  /* 0x0000001000057836 */ /* 0x000fc80000000000 */
        /* <DEDUP_REMOVED lines=78> */
.L_x_1474:
        /* <DEDUP_REMOVED lines=14> */
.L_x_1346:
[----:B------:R-:W-:Y:S05]  /*152a0*/  BSYNC B0 ;  /* 0x0000000000007941 */ /* 0x000fea0003800000 */
.L_x_1345:
[----:B------:R-:W-:Y:S01]  /*152b0*/  NOP ;  /* 0x0000000000007918 */ /* 0x000fe20000000000 */
[----:B------:R-:W-:Y:S01]  /*152c0*/  PLOP3.LUT P0, PT, PT, PT, PT, 0x80, 0x0 ;  /* 0x000000000000781c */ /* 0x000fe20003f0f070 */
[----:B0-----:R-:W-:-:S12]  /*152d0*/  VIADD R6, R18, 0x30800 ;  /* 0x0003080012067836 */ /* 0x001fd80000000000 */
.L_x_1347:
        /* <DEDUP_REMOVED lines=18> */
.L_x_1475:
[----:B------:R-:W-:Y:S05]  /*15400*/  BSYNC B0 ;  /* 0x0000000000007941 */ /* 0x000fea0003800000 */
.L_x_1348:
[----:B------:R-:W0:Y:S04]  /*15410*/  LDL R2, [R1+0x3c] ;  /* 0x00003c0001027983 */ /* 0x000e280000100800 */
[----:B------:R-:W3:Y:S01]  /*15420*/  LDL R4, [R1+0x24] ;  /* 0x0000240001047983 */ /* 0x000ee20000100800 */
[----:B------:R-:W-:Y:S01]  /*15430*/  BSSY B0, `(.L_x_1350) ;  /* 0x00002a8000007945 */ /* 0x000fe20003800000 */
[----:B0-----:R-:W-:-:S05]  /*15440*/  VIADD R0, R2, 0xfffffffe ;  /* 0xfffffffe02007836 */ /* 0x001fca0000000000 */
[----:B---3--:R-:W-:-:S13]  /*15450*/  ISETP.GE.AND P0, PT, R0, R4, PT ;  /* 0x000000040000720c */ /* 0x008fda0003f06270 */
[----:B------:R-:W-:Y:S05]  /*15460*/  @!P0 BRA `(.L_x_1351) ;  /* 0x0000002800908947 */ /* 0x000fea0003800000 */
[----:B------:R-:W3:Y:S04]  /*15470*/  LDL.LU R2, [R1+0x40] ;  /* 0x0000400001027983 */ /* 0x000ee80000300800 */
[----:B------:R-:W4:Y:S04]  /*15480*/  LDL.LU R8, [R1+0x38] ;  /* 0x0000380001087983 */ /* 0x000f280000300800 */
[----:B--2---:R-:W2:Y:S04]  /*15490*/  LDL.LU R3, [R1+0x54] ;  /* 0x0000540001037983 */ /* 0x004ea80000300800 */
[----:B------:R-:W5:Y:S04]  /*154a0*/  LDL.LU R7, [R1+0x34] ;  /* 0x0000340001077983 */ /* 0x000f680000300800 */
[----:B-1----:R-:W5:Y:S01]  /*154b0*/  LDL.LU R5, [R1+0x58] ;  /* 0x0000580001057983 */ /* 0x002f620000300800 */
[----:B------:R-:W-:Y:S01]  /*154c0*/  LOP3.LUT R11, RZ, R4, RZ, 0x33, !PT ;  /* 0x00000004ff0b7212 */ /* 0x000fe200078e33ff */
[----:B------:R-:W-:Y:S01]  /*154d0*/  BSSY B2, `(.L_x_1352) ;  /* 0x00000e9000027945 */ /* 0x000fe20003800000 */
[----:B---3--:R-:W-:-:S04]  /*154e0*/  VIADD R2, R2, 0x1 ;  /* 0x0000000102027836 */ /* 0x008fc80000000000 */
[----:B----4-:R-:W-:Y:S01]  /*154f0*/  IMAD R2, R2, R8, RZ ;  /* 0x0000000802027224 */ /* 0x010fe200078e02ff */
[----:B--2---:R-:W-:-:S04]  /*15500*/  LOP3.LUT R3, RZ, R3, RZ, 0x33, !PT ;  /* 0x00000003ff037212 */ /* 0x004fc800078e33ff */
[----:B------:R-:W-:-:S04]  /*15510*/  LOP3.LUT R2, RZ, R2, RZ, 0x33, !PT ;  /* 0x00000002ff027212 */ /* 0x000fc800078e33ff */
[----:B-----5:R-:W-:Y:S02]  /*15520*/  VIADDMNMX R2, R2, -R7, R3, !PT ;  /* 0x8000000702027246 */ /* 0x020fe40007800103 */
[----:B------:R-:W-:-:S04]  /*15530*/  LOP3.LUT R8, RZ, R5, RZ, 0x33, !PT ;  /* 0x00000005ff087212 */ /* 0x000fc800078e33ff */
[----:B------:R-:W-:-:S04]  /*15540*/  VIMNMX R8, R2, R8, !PT ;  /* 0x0000000802087248 */ /* 0x000fc80007fe0100 */
[----:B------:R-:W-:Y:S02]  /*15550*/  VIADDMNMX R11, R8, 0x2, R11, !PT ;  /* 0x00000002080b7846 */ /* 0x000fe4000780010b */
[----:B------:R-:W-:-:S05]  /*15560*/  LOP3.LUT R2, RZ, R8, RZ, 0x33, !PT ;  /* 0x00000008ff027212 */ /* 0x000fca00078e33ff */
        /* <DEDUP_REMOVED lines=39> */
.L_x_1356:
[----:B------:R-:W-:Y:S01]  /*157e0*/  IMAD R3, R9, 0x8, R18 ;  /* 0x0000000809037824 */ /* 0x000fe200078e0212 */
[----:B------:R-:W-:Y:S01]  /*157f0*/  SHF.L.U32 R2, R10, 0x1f, RZ ;  /* 0x0000001f0a027819 */ /* 0x000fe200000006ff */
[----:B------:R-:W-:Y:S03]  /*15800*/  BSSY B3, `(.L_x_1357) ;  /* 0x0000003000037945 */ /* 0x000fe60003800000 */
[----:B------:R-:W1:Y:S02]  /*15810*/  SYNCS.PHASECHK.TRANS64.TRYWAIT P0, [R3+URZ+0x30840], R2 ;  /* 0x03084002030075a7 */ /* 0x000e64000800017f */
[----:B-1----:R-:W-:Y:S05]  /*15820*/  @!P0 BRA `(.L_x_1358) ;  /* 0x0000005400548947 */ /* 0x002fea0003800000 */
.L_x_1476:
[----:B------:R-:W-:Y:S05]  /*15830*/  BSYNC B3 ;  /* 0x0000000000037941 */ /* 0x000fea0003800000 */
.L_x_1357:
        /* <DEDUP_REMOVED lines=12> */
.L_x_1360:
[----:B------:R-:W-:Y:S05]  /*15900*/  BSYNC B3 ;  /* 0x0000000000037941 */ /* 0x000fea0003800000 */
.L_x_1359:
        /* <DEDUP_REMOVED lines=12> */
.L_x_1361:
        /* <DEDUP_REMOVED lines=16> */
.L_x_1362:
        /* <DEDUP_REMOVED lines=16> */
.L_x_1363:
        /* <DEDUP_REMOVED lines=16> */
.L_x_1364:
        /* <DEDUP_REMOVED lines=16> */
.L_x_1477:
[----:B------:R-:W-:Y:S05]  /*15dd0*/  BSYNC B3 ;  /* 0x0000000000037941 */ /* 0x000fea0003800000 */
.L_x_1365:
        /* <DEDUP_REMOVED lines=12> */
.L_x_1368:
[----:B------:R-:W-:Y:S05]  /*15ea0*/  BSYNC B3 ;  /* 0x0000000000037941 */ /* 0x000fea0003800000 */
.L_x_1367:
        /* <DEDUP_REMOVED lines=13> */
.L_x_1369:
        /* <DEDUP_REMOVED lines=15> */
.L_x_1370:
        /* <DEDUP_REMOVED lines=15> */
.L_x_1371:
        /* <DEDUP_REMOVED lines=15> */
.L_x_1372:
        /* <DEDUP_REMOVED lines=12> */
.L_x_1355:
[----:B------:R-:W-:Y:S05]  /*16310*/  BSYNC B1 ;  /* 0x0000000000017941 */ /* 0x000fea0003800000 */
.L_x_1354:
[----:B0-----:R-:W2:Y:S01]  /*16320*/  LDL.LU R0, [R1+0x3c] ;  /* 0x00003c0001007983 */ /* 0x001ea20000300800 */
[----:B------:R-:W-:-:S03]  /*16330*/  IMAD.MOV.U32 R19, RZ, RZ, R9 ;  /* 0x000000ffff137224 */ /* 0x000fc600078e0009 */
[----:B------:R0:W-:Y:S02]  /*16340*/  STL [R1+0x10], R10 ;  /* 0x0000100a01007387 */ /* 0x0001e40000100800 */
[----:B0-2---:R-:W-:-:S07]  /*16350*/  VIADD R0, R0, 0xfffffffd ;  /* 0xfffffffd00007836 */ /* 0x005fce0000000000 */
.L_x_1353:
[----:B------:R-:W-:Y:S05]  /*16360*/  BSYNC B2 ;  /* 0x0000000000027941 */ /* 0x000fea0003800000 */
.L_x_1352:
[----:B------:R-:W-:-:S05]  /*16370*/  VIADD R11, R11, 0xfffffffe ;  /* 0xfffffffe0b0b7836 */ /* 0x000fca0000000000 */
[----:B------:R-:W-:-:S13]  /*16380*/  ISETP.NE.AND P0, PT, R11, R8, PT ;  /* 0x000000080b00720c */ /* 0x000fda0003f05270 */
[----:B------:R-:W-:Y:S05]  /*16390*/  @!P0 BRA `(.L_x_1351) ;  /* 0x0000001800c48947 */ /* 0x000fea0003800000 */
[----:B------:R-:W-:-:S07]  /*163a0*/  IMAD.MOV.U32 R9, RZ, RZ, R17 ;  /* 0x000000ffff097224 */ /* 0x000fce00078e0011 */
.L_x_1411:
        /* <DEDUP_REMOVED lines=36> */
.L_x_1375:
[----:B------:R-:W-:Y:S01]  /*165f0*/  IMAD R3, R4, 0x8, R18 ;  /* 0x0000000804037824 */ /* 0x000fe200078e0212 */
[----:B------:R-:W-:Y:S01]  /*16600*/  SHF.L.U32 R2, R5, 0x1f, RZ ;  /* 0x0000001f05027819 */ /* 0x000fe200000006ff */
[----:B------:R-:W-:Y:S03]  /*16610*/  BSSY B2, `(.L_x_1376) ;  /* 0x0000003000027945 */ /* 0x000fe60003800000 */
[----:B------:R-:W1:Y:S02]  /*16620*/  SYNCS.PHASECHK.TRANS64.TRYWAIT P0, [R3+URZ+0x30840], R2 ;  /* 0x03084002030075a7 */ /* 0x000e64000800017f */
[----:B-1----:R-:W-:Y:S05]  /*16630*/  @!P0 BRA `(.L_x_1377) ;  /* 0x0000004400f88947 */ /* 0x002fea0003800000 */
.L_x_1478:
[----:B------:R-:W-:Y:S05]  /*16640*/  BSYNC B2 ;  /* 0x0000000000027941 */ /* 0x000fea0003800000 */
.L_x_1376:
        /* <DEDUP_REMOVED lines=12> */
.L_x_1379:
[----:B------:R-:W-:Y:S05]  /*16710*/  BSYNC B2 ;  /* 0x0000000000027941 */ /* 0x000fea0003800000 */
.L_x_1378:
        /* <DEDUP_REMOVED lines=12> */
.L_x_1380:
        /* <DEDUP_REMOVED lines=16> */
.L_x_1381:
        /* <DEDUP_REMOVED lines=16> */
.L_x_1382:
        /* <DEDUP_REMOVED lines=16> */
.L_x_1383:
        /* <DEDUP_REMOVED lines=16> */
.L_x_1479:
[----:B------:R-:W-:Y:S05]  /*16be0*/  BSYNC B2 ;  /* 0x0000000000027941 */ /* 0x000fea0003800000 */
.L_x_1384:
        /* <DEDUP_REMOVED lines=11> */
.L_x_1387:
[----:B------:R-:W-:Y:S05]  /*16ca0*/  BSYNC B2 ;  /* 0x0000000000027941 */ /* 0x000fea0003800000 */
.L_x_1386:
        /* <DEDUP_REMOVED lines=12> */
.L_x_1388:
        /* <DEDUP_REMOVED lines=15> */
.L_x_1389:
        /* <DEDUP_REMOVED lines=15> */
.L_x_1390:
        /* <DEDUP_REMOVED lines=15> */
.L_x_1391:
        /* <DEDUP_REMOVED lines=12> */
.L_x_1374:
[----:B------:R-:W-:Y:S05]  /*17100*/  BSYNC B1 ;  /* 0x0000000000017941 */ /* 0x000fea0003800000 */
.L_x_1373:
[----:B------:R-:W2:Y:S01]  /*17110*/  LDL R2, [R1+0x18] ;  /* 0x0000180001027983 */ /* 0x000ea20000100800 */
[----:B------:R-:W-:Y:S01]  /*17120*/  VIADD R19, R4, 0x1 ;  /* 0x0000000104137836 */ /* 0x000fe20000000000 */
[----:B------:R-:W-:Y:S01]  /*17130*/  BSSY B1, `(.L_x_1392) ;  /* 0x00000d3000017945 */ /* 0x000fe20003800000 */
[----:B0-----:R-:W-:-:S03]  /*17140*/  VIADD R7, R0, 0xffffffff ;  /* 0xffffffff00077836 */ /* 0x001fc60000000000 */
        /* <DEDUP_REMOVED lines=32> */
.L_x_1394:
[----:B------:R-:W-:Y:S01]  /*17350*/  IMAD R2, R19, 0x8, R18 ;  /* 0x0000000813027824 */ /* 0x000fe200078e0212 */
[----:B------:R-:W-:Y:S01]  /*17360*/  SHF.L.U32 R3, R12, 0x1f, RZ ;  /* 0x0000001f0c037819 */ /* 0x000fe200000006ff */
[----:B------:R-:W-:Y:S03]  /*17370*/  BSSY B2, `(.L_x_1395) ;  /* 0x0000003000027945 */ /* 0x000fe60003800000 */
[----:B------:R-:W2:Y:S02]  /*17380*/  SYNCS.PHASECHK.TRANS64.TRYWAIT P0, [R2+URZ+0x30840], R3 ;  /* 0x03084003020075a7 */ /* 0x000ea4000800017f */
[----:B--2---:R-:W-:Y:S05]  /*17390*/  @!P0 BRA `(.L_x_1396) ;  /* 0x0000003800c88947 */ /* 0x004fea0003800000 */
.L_x_1480:
[----:B------:R-:W-:Y:S05]  /*173a0*/  BSYNC B2 ;  /* 0x0000000000027941 */ /* 0x000fea0003800000 */
.L_x_1395:
        /* <DEDUP_REMOVED lines=12> */
.L_x_1398:
[----:B------:R-:W-:Y:S05]  /*17470*/  BSYNC B2 ;  /* 0x0000000000027941 */ /* 0x000fea0003800000 */
.L_x_1397:
        /* <DEDUP_REMOVED lines=13> */
.L_x_1399:
        /* <DEDUP_REMOVED lines=16> */
.L_x_1400:
        /* <DEDUP_REMOVED lines=16> */
.L_x_1401:
        /* <DEDUP_REMOVED lines=16> */
.L_x_1402:
        /* <DEDUP_REMOVED lines=15> */
.L_x_1481:
[----:B------:R-:W-:Y:S05]  /*17940*/  BSYNC B2 ;  /* 0x0000000000027941 */ /* 0x000fea0003800000 */
.L_x_1403:
        /* <DEDUP_REMOVED lines=11> */
.L_x_1406:
[----:B------:R-:W-:Y:S05]  /*17a00*/  BSYNC B2 ;  /* 0x0000000000027941 */ /* 0x000fea0003800000 */
.L_x_1405:
        /* <DEDUP_REMOVED lines=12> */
.L_x_1407:
        /* <DEDUP_REMOVED lines=15> */
.L_x_1408:
        /* <DEDUP_REMOVED lines=15> */
.L_x_1409:
        /* <DEDUP_REMOVED lines=15> */
.L_x_1410:
        /* <DEDUP_REMOVED lines=12> */
.L_x_1393:
[----:B------:R-:W-:Y:S05]  /*17e60*/  BSYNC B1 ;  /* 0x0000000000017941 */ /* 0x000fea0003800000 */
.L_x_1392:
[----:B------:R-:W2:Y:S01]  /*17e70*/  LDL R2, [R1+0x24] ;  /* 0x0000240001027983 */ /* 0x000ea20000100800 */
[----:B------:R-:W-:Y:S01]  /*17e80*/  VIADD R0, R0, 0xfffffffe ;  /* 0xfffffffe00007836 */ /* 0x000fe20000000000 */
[----:B--2---:R-:W-:-:S13]  /*17e90*/  ISETP.GT.AND P0, PT, R7, R2, PT ;  /* 0x000000020700720c */ /* 0x004fda0003f04270 */
[----:B------:R-:W-:Y:S05]  /*17ea0*/  @P0 BRA `(.L_x_1411) ;  /* 0xffffffe400400947 */ /* 0x000fea000383ffff */
.L_x_1351:
[----:B------:R-:W-:Y:S05]  /*17eb0*/  BSYNC B0 ;  /* 0x0000000000007941 */ /* 0x000fea0003800000 */
.L_x_1350:
[----:B--2---:R-:W2:Y:S01]  /*17ec0*/  S2R R3, SR_TID.X ;  /* 0x0000000000037919 */ /* 0x004ea20000002100 */
        /* <DEDUP_REMOVED lines=18> */
.L_x_1413:
[----:B------:R-:W-:Y:S05]  /*17ff0*/  BSYNC B0 ;  /* 0x0000000000007941 */ /* 0x000fea0003800000 */
.L_x_1412:
[----:B--2---:R-:W2:Y:S01]  /*18000*/  LDL R0, [R1+0x18] ;  /* 0x0000180001007983 */ /* 0x004ea20000100800 */
[----:B------:R-:W-:Y:S01]  /*18010*/  BSSY B0, `(.L_x_1414) ;  /* 0x0000058000007945 */ /* 0x000fe20003800000 */
[----:B--2---:R-:W-:-:S13]  /*18020*/  LOP3.LUT P0, RZ, R0, 0x1, RZ, 0xc0, !PT ;  /* 0x0000000100ff7812 */ /* 0x004fda000780c0ff */
        /* <DEDUP_REMOVED lines=8> */
.L_x_1482:
[----:B------:R-:W-:Y:S05]  /*180b0*/  BSYNC B1 ;  /* 0x0000000000017941 */ /* 0x000fea0003800000 */
.L_x_1416:
        /* <DEDUP_REMOVED lines=9> */
.L_x_1419:
[----:B------:R-:W-:Y:S05]  /*18150*/  BSYNC B1 ;  /* 0x0000000000017941 */ /* 0x000fea0003800000 */
.L_x_1418:
        /* <DEDUP_REMOVED lines=12> */
.L_x_1420:
        /* <DEDUP_REMOVED lines=15> */
.L_x_1421:
        /* <DEDUP_REMOVED lines=15> */
.L_x_1422:
        /* <DEDUP_REMOVED lines=15> */
.L_x_1423:
        /* <DEDUP_REMOVED lines=10> */
.L_x_1415:
[----:B------:R-:W-:Y:S05]  /*18590*/  BSYNC B0 ;  /* 0x0000000000007941 */ /* 0x000fea0003800000 */
.L_x_1414:
[----:B------:R-:W2:Y:S01]  /*185a0*/  LDL.LU R4, [R1+0x10] ;  /* 0x0000100001047983 */ /* 0x000ea20000300800 */
[----:B------:R-:W-:-:S05]  /*185b0*/  VIADD R19, R19, 0x1 ;  /* 0x0000000113137836 */ /* 0x000fca0000000000 */
[----:B------:R-:W-:-:S04]  /*185c0*/  ISETP.NE.AND P0, PT, R19, 0x2, PT ;  /* 0x000000021300780c */ /* 0x000fc80003f05270 */
[----:B------:R-:W-:Y:S02]  /*185d0*/  SEL R0, RZ, 0x1, P0 ;  /* 0x00000001ff007807 */ /* 0x000fe40000000000 */
[----:B------:R-:W-:Y:S02]  /*185e0*/  SEL R19, R19, RZ, P0 ;  /* 0x000000ff13137207 */ /* 0x000fe40000000000 */
[----:B--2---:R-:W-:-:S05]  /*185f0*/  LOP3.LUT R4, R4, R0, RZ, 0x3c, !PT ;  /* 0x0000000004047212 */ /* 0x004fca00078e3cff */
[----:B------:R2:W-:Y:S02]  /*18600*/  STL [R1+0x10], R4 ;  /* 0x0000100401007387 */ /* 0x0005e40000100800 */
.L_x_1330:
[----:B------:R-:W-:Y:S05]  /*18610*/  BSYNC B7 ;  /* 0x0000000000077941 */ /* 0x000fea0003800000 */
.L_x_1328:
[----:B---3--:R-:W3:Y:S02]  /*18620*/  LDL R0, [R1+0x18] ;  /* 0x0000180001007983 */ /* 0x008ee40000100800 */
        /* <DEDUP_REMOVED lines=8> */
[----:B012---:R-:W0:Y:S04]  /*186b0*/  LDS.128 R4, [R18+0x308d0] ;  /* 0x0308d00012047984 */ /* 0x007e280000000c00 */
[----:B0-----:R1:W-:Y:S04]  /*186c0*/  STL.64 [R1], R4 ;  /* 0x0000000401007387 */ /* 0x0013e80000100a00 */
[----:B------:R1:W-:Y:S01]  /*186d0*/  STL.64 [R1+0x8], R6 ;  /* 0x0000080601007387 */ /* 0x0003e20000100a00 */
[----:B------:R-:W-:Y:S06]  /*186e0*/  BAR.ARV 0x4, 0x180 ;  /* 0x0106000000007b1d */ /* 0x000fec0000002000 */
[----:B------:R-:W-:Y:S05]  /*186f0*/  BRA `(.L_x_1425) ;  /* 0x00000010003c7947 */ /* 0x000fea0003800000 */
.L_x_1424:
[----:B------:R-:W3:Y:S01]  /*18700*/  S2R R16, SR_TID.X ;  /* 0x0000000000107919 */ /* 0x000ee20000002100 */
[----:B------:R-:W-:Y:S01]  /*18710*/  UMOV UR4, 0xffffffff ;  /* 0xffffffff00047882 */ /* 0x000fe20000000000 */
[----:B---3--:R-:W-:-:S04]  /*18720*/  LOP3.LUT R16, R16, 0x1f, RZ, 0xc0, !PT ;  /* 0x0000001f10107812 */ /* 0x008fc800078ec0ff */
[----:B------:R-:W-:Y:S01]  /*18730*/  ISETP.NE.AND P0, PT, R16, 0x1f, PT ;  /* 0x0000001f1000780c */ /* 0x000fe20003f05270 */
[----:B------:R-:W-:-:S12]  /*18740*/  BRA.DIV UR4, `(.L_x_1426) ;  /* 0x0000002a04187947 */ /* 0x000fd8000b800000 */
[----:B------:R-:W0:Y:S01]  /*18750*/  LDL.LU R3, [R1] ;  /* 0x0000000001037983 */ /* 0x000e220000300800 */
[----:B------:R-:W-:-:S03]  /*18760*/  ULDC UR4, c[0x0][0xc3c] ;  /* 0x00030f0000047ab9 */ /* 0x000fc60000000800 */
[----:B-12---:R-:W2:Y:S01]  /*18770*/  LDL R4, [R1+0xc] ;  /* 0x00000c0001047983 */ /* 0x006ea20000100800 */
[----:B------:R-:W-:Y:S01]  /*18780*/  ULDC.64 UR6, c[0x0][0x208] ;  /* 0x0000820000067ab9 */ /* 0x000fe20000000a00 */
[----:B0-----:R-:W-:Y:S02]  /*18790*/  IMAD.MOV.U32 R8, RZ, RZ, R3 ;  /* 0x000000ffff087224 */ /* 0x001fe400078e0003 */
[----:B--2---:R-:W-:-:S05]  /*187a0*/  IMAD.IADD R0, R4, 0x1, R16 ;  /* 0x0000000104007824 */ /* 0x004fca00078e0210 */
        /* <DEDUP_REMOVED lines=8> */
[C---:B------:R-:W-:Y:S02]  /*18830*/  ISETP.GE.U32.AND P2, PT, R16.reuse, 0x2, PT ;  /* 0x000000021000780c */ /* 0x040fe40003f46070 */
[C---:B------:R-:W-:Y:S01]  /*18840*/  ISETP.GE.U32.AND P3, PT, R16.reuse, 0x4, PT ;  /* 0x000000041000780c */ /* 0x040fe20003f66070 */
[----:B------:R-:W-:Y:S01]  /*18850*/  SHFL.IDX PT, R0, R8, RZ, 0x1f ;  /* 0x00001fff08007589 */ /* 0x000fe200000e0000 */
[C---:B------:R-:W-:Y:S02]  /*18860*/  ISETP.GE.U32.AND P4, PT, R16.reuse, 0x8, PT ;  /* 0x000000081000780c */ /* 0x040fe40003f86070 */
[----:B------:R-:W-:Y:S01]  /*18870*/  ISETP.GE.U32.AND P5, PT, R16, 0x10, PT ;  /* 0x000000101000780c */ /* 0x000fe20003fa6070 */
[----:B------:R-:W-:Y:S01]  /*18880*/  SHFL.IDX PT, R9, R8, 0x1, 0x1f ;  /* 0x00201f0008097f89 */ /* 0x000fe200000e0000 */
[----:B--2---:R-:W-:Y:S01]  /*18890*/  @!P1 IMAD.MOV.U32 R5, RZ, RZ, R6 ;  /* 0x000000ffff059224 */ /* 0x004fe200078e0006 */
[----:B------:R-:W-:-:S02]  /*188a0*/  CS2R R6, SRZ ;  /* 0x0000000000067805 */ /* 0x000fc4000001ff00 */
[----:B---3--:R-:W-:Y:S01]  /*188b0*/  @!P1 IMAD.MOV.U32 R7, RZ, RZ, R2 ;  /* 0x000000ffff079224 */ /* 0x008fe200078e0002 */
[----:B------:R-:W-:-:S03]  /*188c0*/  ISETP.NE.AND P1, PT, R16, RZ, PT ;  /* 0x000000ff1000720c */ /* 0x000fc60003f25270 */
        /* <DEDUP_REMOVED lines=16> */
[----:B------:R0:W1:Y:S02]  /*189d0*/  SHFL.IDX PT, R10, R2, 0x1f, 0x1f ;  /* 0x03e01f00020a7f89 */ /* 0x00006400000e0000 */
.L_x_1492:
[----:B------:R-:W-:Y:S02]  /*189e0*/  ULDC UR4, c[0x0][0xc38] ;  /* 0x00030e0000047ab9 */ /* 0x000fe40000000800 */
[----:B------:R-:W-:-:S04]  /*189f0*/  IMAD.U32 R8, RZ, RZ, UR4 ;  /* 0x00000004ff087e24 */ /* 0x000fc8000f8e00ff */
[----:B-1----:R-:W-:-:S04]  /*18a00*/  IMAD R10, R10, R8, RZ ;  /* 0x000000080a0a7224 */ /* 0x002fc800078e02ff */
[----:B------:R-:W-:-:S05]  /*18a10*/  IMAD.IADD R4, R9, 0x1, R10 ;  /* 0x0000000109047824 */ /* 0x000fca00078e020a */
[----:B------:R-:W-:-:S13]  /*18a20*/  ISETP.GT.AND P6, PT, R4, R0, PT ;  /* 0x000000000400720c */ /* 0x000fda0003fc4270 */
[----:B------:R-:W-:Y:S05]  /*18a30*/  @P6 BRA `(.L_x_1427) ;  /* 0x0000000000b06947 */ /* 0x000fea0003800000 */
.L_x_1430:
[----:B------:R-:W2:Y:S01]  /*18a40*/  LDL.LU R3, [R1+0xc] ;  /* 0x00000c0001037983 */ /* 0x000ea20000300800 */
[----:B0-----:R-:W0:Y:S01]  /*18a50*/  LDC R2, c[0x0][0xc3c] ;  /* 0x00030f00ff027b82 */ /* 0x001e220000000800 */
[----:B--2---:R-:W-:-:S05]  /*18a60*/  VIADD R3, R3, 0x1f ;  /* 0x0000001f03037836 */ /* 0x004fca0000000000 */
[----:B0-----:R-:W-:-:S13]  /*18a70*/  ISETP.GE.AND P6, PT, R3, R2, PT ;  /* 0x000000020300720c */ /* 0x001fda0003fc6270 */
[----:B------:R-:W-:Y:S05]  /*18a80*/  @P6 BRA `(.L_x_1428) ;  /* 0x0000000800f06947 */ /* 0x000fea0003800000 */
[----:B------:R-:W0:Y:S01]  /*18a90*/  S2R R5, SR_TID.X ;  /* 0x0000000000057919 */ /* 0x000e220000002100 */
[----:B------:R-:W-:Y:S01]  /*18aa0*/  ULDC.64 UR4, c[0x0][0x208] ;  /* 0x0000820000047ab9 */ /* 0x000fe20000000a00 */
[----:B------:R1:W-:Y:S01]  /*18ab0*/  STL [R1+0xc], R3 ;  /* 0x00000c0301007387 */ /* 0x0003e20000100800 */
[----:B0-----:R-:W-:-:S05]  /*18ac0*/  LOP3.LUT R5, R5, 0x1f, RZ, 0xc0, !PT ;  /* 0x0000001f05057812 */ /* 0x001fca00078ec0ff */
[----:B------:R-:W-:Y:S02]  /*18ad0*/  IMAD.IADD R7, R3, 0x1, R5 ;  /* 0x0000000103077824 */ /* 0x000fe400078e0205 */
[----:B------:R-:W-:-:S03]  /*18ae0*/  IMAD.MOV.U32 R5, RZ, RZ, RZ ;  /* 0x000000ffff057224 */ /* 0x000fc600078e00ff */
[----:B------:R-:W-:-:S13]  /*18af0*/  ISETP.GE.OR P6, PT, R7, R2, !P0 ;  /* 0x000000020700720c */ /* 0x000fda00047c6670 */
[----:B-1----:R-:W0:Y:S02]  /*18b00*/  @!P6 LDC.64 R2, c[0x0][0xc80] ;  /* 0x00032000ff02eb82 */ /* 0x002e240000000a00 */
[----:B0-----:R-:W-:-:S05]  /*18b10*/  @!P6 IMAD.WIDE R2, R7, 0x4, R2 ;  /* 0x000000040702e825 */ /* 0x001fca00078e0202 */
[----:B------:R0:W2:Y:S02]  /*18b20*/  @!P6 LDG.E R5, desc[UR4][R2.64] ;  /* 0x000000040205e981 */ /* 0x0000a4000c1e1900 */
[----:B0-----:R-:W0:Y:S02]  /*18b30*/  @!P6 LDC.64 R2, c[0x0][0xc78] ;  /* 0x00031e00ff02eb82 */ /* 0x001e240000000a00 */
[----:B0-----:R-:W-:-:S04]  /*18b40*/  @!P6 IMAD.WIDE R2, R7, 0x4, R2 ;  /* 0x000000040702e825 */ /* 0x001fc800078e0202 */
[----:B------:R-:W-:-:S06]  /*18b50*/  IMAD.MOV.U32 R7, RZ, RZ, RZ ;  /* 0x000000ffff077224 */ /* 0x000fcc00078e00ff */
[----:B------:R-:W2:Y:S01]  /*18b60*/  @!P6 LDG.E R7, desc[UR4][R2.64] ;  /* 0x000000040207e981 */ /* 0x000ea2000c1e1900 */
[----:B------:R-:W-:Y:S01]  /*18b70*/  UMOV UR4, 0xffffffff ;  /* 0xffffffff00047882 */ /* 0x000fe20000000000 */
[----:B--2---:R-:W-:Y:S02]  /*18b80*/  IMAD R2, R7, R5, RZ ;  /* 0x0000000507027224 */ /* 0x004fe400078e02ff */
[----:B------:R-:W-:Y:S05]  /*18b90*/  BRA.DIV UR4, `(.L_x_1429) ;  /* 0x0000002a04647947 */ /* 0x000fea000b800000 */
        /* <DEDUP_REMOVED lines=16> */
.L_x_1500:
[----:B------:R-:W-:Y:S02]  /*18ca0*/  ULDC UR4, c[0x0][0xc38] ;  /* 0x00030e0000047ab9 */ /* 0x000fe40000000800 */
[----:B------:R-:W-:-:S04]  /*18cb0*/  IMAD.U32 R8, RZ, RZ, UR4 ;  /* 0x00000004ff087e24 */ /* 0x000fc8000f8e00ff */
[----:B-1----:R-:W-:-:S04]  /*18cc0*/  IMAD R10, R10, R8, RZ ;  /* 0x000000080a0a7224 */ /* 0x002fc800078e02ff */
[----:B------:R-:W-:-:S05]  /*18cd0*/  IMAD.IADD R4, R10, 0x1, R4 ;  /* 0x000000010a047824 */ /* 0x000fca00078e0204 */
[----:B------:R-:W-:-:S13]  /*18ce0*/  ISETP.GT.AND P6, PT, R4, R0, PT ;  /* 0x000000000400720c */ /* 0x000fda0003fc4270 */
[----:B------:R-:W-:Y:S05]  /*18cf0*/  @!P6 BRA `(.L_x_1430) ;  /* 0xfffffffc0050e947 */ /* 0x000fea000383ffff */
.L_x_1427:
[----:B------:R-:W-:Y:S01]  /*18d00*/  IMAD.IADD R10, R4, 0x1, -R10 ;  /* 0x00000001040a7824 */ /* 0x000fe200078e0a0a */
[----:B------:R-:W-:-:S03]  /*18d10*/  UMOV UR4, 0xffffffff ;  /* 0xffffffff00047882 */ /* 0x000fc60000000000 */
[----:B------:R-:W-:-:S05]  /*18d20*/  IMAD R3, R2, R8, R10 ;  /* 0x0000000802037224 */ /* 0x000fca00078e020a */
[----:B------:R-:W-:Y:S01]  /*18d30*/  ISETP.GT.AND P6, PT, R3, R0, PT ;  /* 0x000000000300720c */ /* 0x000fe20003fc4270 */
[----:B------:R-:W-:-:S12]  /*18d40*/  BRA.DIV UR4, `(.L_x_1431) ;  /* 0x0000002a04d07947 */ /* 0x000fd8000b800000 */
[----:B------:R-:W2:Y:S01]  /*18d50*/  LDL.LU R11, [R1+0xc] ;  /* 0x00000c00010b7983 */ /* 0x000ea20000300800 */
[----:B------:R-:W-:-:S04]  /*18d60*/  VOTE.ANY R3, PT, !P6 ;  /* 0x0000000000037806 */ /* 0x000fc800070e0100 */
[----:B------:R-:W1:Y:S02]  /*18d70*/  POPC R9, R3 ;  /* 0x0000000300097309 */ /* 0x000e640000000000 */
[----:B-1----:R2:W1:Y:S04]  /*18d80*/  SHFL.IDX PT, R4, R5, R9, 0x1f ;  /* 0x00001f0905047589 */ /* 0x00246800000e0000 */
[----:B------:R3:W4:Y:S01]  /*18d90*/  SHFL.IDX PT, R7, R7, R9, 0x1f ;  /* 0x00001f0907077589 */ /* 0x00072200000e0000 */
[----:B--2---:R-:W-:-:S05]  /*18da0*/  IMAD.IADD R5, R9, 0x1, R11 ;  /* 0x0000000109057824 */ /* 0x004fca00078e020b */
[----:B-1--4-:R3:W-:Y:S02]  /*18db0*/  STL [R1+0xc], R5 ;  /* 0x00000c0501007387 */ /* 0x0127e40000100800 */
.L_x_1505:
[----:B------:R-:W-:-:S13]  /*18dc0*/  ISETP.NE.AND P0, PT, R3, RZ, PT ;  /* 0x000000ff0300720c */ /* 0x000fda0003f05270 */
[----:B------:R-:W-:Y:S05]  /*18dd0*/  @!P0 BRA `(.L_x_1432) ;  /* 0x0000000000148947 */ /* 0x000fea0003800000 */
[----:B------:R-:W-:Y:S01]  /*18de0*/  UMOV UR4, 0xffffffff ;  /* 0xffffffff00047882 */ /* 0x000fe20000000000 */
[----:B---3--:R-:W-:Y:S02]  /*18df0*/  VIADD R9, R9, 0xffffffff ;  /* 0xffffffff09097836 */ /* 0x008fe40000000000 */
[----:B------:R-:W-:Y:S05]  /*18e00*/  BRA.DIV UR4, `(.L_x_1433) ;  /* 0x0000002e04087947 */ /* 0x000fea000b800000 */
[----:B0-----:R0:W2:Y:S02]  /*18e10*/  SHFL.IDX PT, R2, R2, R9, 0x1f ;  /* 0x00001f0902027589 */ /* 0x0010a400000e0000 */
.L_x_1508:
[----:B--2---:R-:W-:-:S07]  /*18e20*/  IMAD.MOV.U32 R6, RZ, RZ, R2 ;  /* 0x000000ffff067224 */ /* 0x004fce00078e0002 */
.L_x_1432:
[----:B0-----:R-:W-:Y:S01]  /*18e30*/  IMAD R2, R6, R8, R10 ;  /* 0x0000000806027224 */ /* 0x001fe200078e020a */
[----:B------:R-:W-:-:S03]  /*18e40*/  ISETP.NE.AND P0, PT, R7, 0x1, PT ;  /* 0x000000010700780c */ /* 0x000fc60003f05270 */
[----:B------:R-:W-:Y:S01]  /*18e50*/  IMAD.IADD R0, R0, 0x1, -R2 ;  /* 0x0000000100007824 */ /* 0x000fe200078e0a02 */
[----:B------:R0:W-:Y:S09]  /*18e60*/  STL [R1], R2 ;  /* 0x0000000201007387 */ /* 0x0001f20000100800 */
[----:B------:R-:W-:Y:S05]  /*18e70*/  @!P0 BRA `(.L_x_1434) ;  /* 0x0000000000e48947 */ /* 0x000fea0003800000 */
[----:B-1-3--:R-:W-:-:S04]  /*18e80*/  IABS R5, R4 ;  /* 0x0000000400057213 */ /* 0x00afc80000000000 */
[----:B0-----:R-:W0:Y:S08]  /*18e90*/  I2F.RP R2, R5 ;  /* 0x0000000500027306 */ /* 0x001e300000209400 */
[----:B0-----:R-:W0:Y:S02]  /*18ea0*/  MUFU.RCP R2, R2 ;  /* 0x0000000200027308 */ /* 0x001e240000001000 */
[----:B0-----:R-:W-:-:S06]  /*18eb0*/  VIADD R2, R2, 0xffffffe ;  /* 0x0ffffffe02027836 */ /* 0x001fcc0000000000 */
[----:B------:R-:W0:Y:S02]  /*18ec0*/  F2I.FTZ.U32.TRUNC.NTZ R3, R2 ;  /* 0x0000000200037305 */ /* 0x000e24000021f000 */
[----:B0-----:R-:W-:-:S04]  /*18ed0*/  IMAD.MOV R2, RZ, RZ, -R3 ;  /* 0x000000ffff027224 */ /* 0x001fc800078e0a03 */
[----:B------:R-:W-:Y:S02]  /*18ee0*/  IMAD R8, R2, R5, RZ ;  /* 0x0000000502087224 */ /* 0x000fe400078e02ff */
[----:B------:R-:W-:-:S04]  /*18ef0*/  IMAD.MOV.U32 R2, RZ, RZ, RZ ;  /* 0x000000ffff027224 */ /* 0x000fc800078e00ff */
[----:B------:R-:W-:Y:S01]  /*18f00*/  IMAD.HI.U32 R8, R3, R8, R2 ;  /* 0x0000000803087227 */ /* 0x000fe200078e0002 */
[----:B------:R-:W-:Y:S02]  /*18f10*/  IABS R2, R0 ;  /* 0x0000000000027213 */ /* 0x000fe40000000000 */
[----:B------:R-:W-:-:S03]  /*18f20*/  IABS R3, R4 ;  /* 0x0000000400037213 */ /* 0x000fc60000000000 */
[----:B------:R-:W-:-:S04]  /*18f30*/  IMAD.HI.U32 R8, R8, R2, RZ ;  /* 0x0000000208087227 */ /* 0x000fc800078e00ff */
[----:B------:R-:W-:-:S04]  /*18f40*/  IMAD.MOV R3, RZ, RZ, -R3 ;  /* 0x000000ffff037224 */ /* 0x000fc800078e0a03 */
[----:B------:R-:W-:-:S05]  /*18f50*/  IMAD R2, R8, R3, R2 ;  /* 0x0000000308027224 */ /* 0x000fca00078e0202 */
[----:B------:R-:W-:-:S13]  /*18f60*/  ISETP.GT.U32.AND P1, PT, R5, R2, PT ;  /* 0x000000020500720c */ /* 0x000fda0003f24070 */
[----:B------:R-:W-:Y:S02]  /*18f70*/  @!P1 IMAD.IADD R2, R2, 0x1, -R5 ;  /* 0x0000000102029824 */ /* 0x000fe400078e0a05 */
[----:B------:R-:W-:Y:S01]  /*18f80*/  @!P1 VIADD R8, R8, 0x1 ;  /* 0x0000000108089836 */ /* 0x000fe20000000000 */
[----:B------:R-:W-:Y:S02]  /*18f90*/  ISETP.NE.AND P1, PT, R4, RZ, PT ;  /* 0x000000ff0400720c */ /* 0x000fe40003f25270 */
[----:B------:R-:W-:Y:S02]  /*18fa0*/  ISETP.GE.U32.AND P0, PT, R2, R5, PT ;  /* 0x000000050200720c */ /* 0x000fe40003f06070 */
[----:B------:R-:W-:-:S04]  /*18fb0*/  IABS R5, R7 ;  /* 0x0000000700057213 */ /* 0x000fc80000000000 */
[----:B------:R-:W0:Y:S07]  /*18fc0*/  I2F.RP R2, R5 ;  /* 0x0000000500027306 */ /* 0x000e2e0000209400 */
        /* <DEDUP_REMOVED lines=8> */
[----:B------:R-:W-:-:S03]  /*19050*/  LOP3.LUT R2, R0, R4, RZ, 0x3c, !PT ;  /* 0x0000000400027212 */ /* 0x000fc600078e3cff */
[----:B------:R-:W-:Y:S01]  /*19060*/  IMAD.MOV.U32 R3, RZ, RZ, R8 ;  /* 0x000000ffff037224 */ /* 0x000fe200078e0008 */
[----:B------:R-:W-:Y:S02]  /*19070*/  ISETP.GE.AND P2, PT, R2, RZ, PT ;  /* 0x000000ff0200720c */ /* 0x000fe40003f46270 */
[----:B------:R-:W-:-:S05]  /*19080*/  IABS R8, R7 ;  /* 0x0000000700087213 */ /* 0x000fca0000000000 */
[----:B------:R-:W-:-:S06]  /*19090*/  IMAD.MOV R8, RZ, RZ, -R8 ;  /* 0x000000ffff087224 */ /* 0x000fcc00078e0a08 */
        /* <DEDUP_REMOVED lines=9> */
[----:B------:R-:W-:Y:S01]  /*19130*/  ISETP.GE.U32.AND P0, PT, R2, R5, PT ;  /* 0x000000050200720c */ /* 0x000fe20003f06070 */
[----:B------:R-:W-:-:S04]  /*19140*/  IMAD.MOV R2, RZ, RZ, -R3 ;  /* 0x000000ffff027224 */ /* 0x000fc800078e0a03 */
[----:B------:R-:W-:Y:S01]  /*19150*/  IMAD R0, R4, R2, R0 ;  /* 0x0000000204007224 */ /* 0x000fe200078e0200 */
[----:B------:R-:W-:-:S04]  /*19160*/  LOP3.LUT R2, R3, R7, RZ, 0x3c, !PT ;  /* 0x0000000703027212 */ /* 0x000fc800078e3cff */
[----:B------:R-:W-:-:S03]  /*19170*/  ISETP.GE.AND P2, PT, R2, RZ, PT ;  /* 0x000000ff0200720c */ /* 0x000fc60003f46270 */
[----:B------:R-:W-:-:S10]  /*19180*/  @P0 VIADD R6, R6, 0x1 ;  /* 0x0000000106060836 */ /* 0x000fd40000000000 */
        /* <DEDUP_REMOVED lines=8> */
.L_x_1434:
[----:B-1-3--:R-:W2:Y:S01]  /*19210*/  LDL R5, [R1+0xc] ;  /* 0x00000c0001057983 */ /* 0x00aea20000100800 */
[----:B0-----:R-:W2:Y:S01]  /*19220*/  LDC.64 R2, c[0x0][0xc90] ;  /* 0x00032400ff027b82 */ /* 0x001ea20000000a00 */
[----:B------:R-:W-:Y:S01]  /*19230*/  ULDC.64 UR4, c[0x0][0x208] ;  /* 0x0000820000047ab9 */ /* 0x000fe20000000a00 */
[----:B--2---:R-:W-:-:S05]  /*19240*/  IMAD.WIDE R2, R5, 0x4, R2 ;  /* 0x0000000405027825 */ /* 0x004fca00078e0202 */
[----:B------:R-:W2:Y:S02]  /*19250*/  LDG.E R6, desc[UR4][R2.64] ;  /* 0x0000000402067981 */ /* 0x000ea4000c1e1900 */
[----:B--2---:R-:W-:-:S05]  /*19260*/  IMAD R5, R4, R6, RZ ;  /* 0x0000000604057224 */ /* 0x004fca00078e02ff */
[----:B------:R-:W-:-:S04]  /*19270*/  IABS R7, R5 ;  /* 0x0000000500077213 */ /* 0x000fc80000000000 */
[----:B------:R-:W0:Y:S08]  /*19280*/  I2F.RP R2, R7 ;  /* 0x0000000700027306 */ /* 0x000e300000209400 */
        /* <DEDUP_REMOVED lines=21> */
[----:B------:R-:W-:-:S05]  /*193e0*/  @!P1 LOP3.LUT R2, RZ, R5, RZ, 0x33, !PT ;  /* 0x00000005ff029212 */ /* 0x000fca00078e33ff */
[----:B------:R-:W-:Y:S02]  /*193f0*/  IMAD R7, R6, R2, RZ ;  /* 0x0000000206077224 */ /* 0x000fe400078e02ff */
[----:B------:R-:W-:Y:S02]  /*19400*/  IMAD.MOV R2, RZ, RZ, -R2 ;  /* 0x000000ffff027224 */ /* 0x000fe400078e0a02 */
[----:B------:R-:W-:Y:S02]  /*19410*/  IMAD.MOV R3, RZ, RZ, -R7 ;  /* 0x000000ffff037224 */ /* 0x000fe400078e0a07 */
[----:B------:R-:W-:-:S03]  /*19420*/  IMAD R0, R5, R2, R0 ;  /* 0x0000000205007224 */ /* 0x000fc600078e0200 */
[----:B------:R-:W-:-:S04]  /*19430*/  VIADDMNMX R6, R3, R8, R6, PT ;  /* 0x0000000803067246 */ /* 0x000fc80003800106 */
        /* <DEDUP_REMOVED lines=19> */
[----:B------:R-:W-:Y:S02]  /*19570*/  LOP3.LUT R3, R0, R6, RZ, 0x3c, !PT ;  /* 0x0000000600037212 */ /* 0x000fe400078e3cff */
[----:B------:R-:W-:Y:S02]  /*19580*/  IADD3 R0, R7, 0x1000000, R0 ;  /* 0x0100000007007810 */ /* 0x000fe40007ffe000 */
[----:B------:R-:W-:-:S07]  /*19590*/  ISETP.GE.AND P2, PT, R3, RZ, PT ;  /* 0x000000ff0300720c */ /* 0x000fce0003f46270 */
[----:B------:R-:W-:-:S06]  /*195a0*/  @P0 VIADD R2, R2, 0x1 ;  /* 0x0000000102020836 */ /* 0x000fcc0000000000 */
[----:B------:R-:W-:Y:S01]  /*195b0*/  @!P2 IMAD.MOV R2, RZ, RZ, -R2 ;  /* 0x000000ffff02a224 */ /* 0x000fe200078e0a02 */
[----:B------:R-:W-:Y:S01]  /*195c0*/  @!P1 LOP3.LUT R2, RZ, R6, RZ, 0x33, !PT ;  /* 0x00000006ff029212 */ /* 0x000fe200078e33ff */
[----:B------:R-:W-:-:S04]  /*195d0*/  IMAD.MOV R6, RZ, RZ, -R6 ;  /* 0x000000ffff067224 */ /* 0x000fc800078e0a06 */
[----:B------:R-:W-:Y:S02]  /*195e0*/  IMAD R3, R2, R6, R0 ;  /* 0x0000000602037224 */ /* 0x000fe400078e0200 */
[----:B------:R-:W-:-:S03]  /*195f0*/  IMAD.MOV.U32 R0, RZ, RZ, R2 ;  /* 0x000000ffff007224 */ /* 0x000fc600078e0002 */
[----:B------:R1:W-:Y:S04]  /*19600*/  STL [R1+0x8], R3 ;  /* 0x0000080301007387 */ /* 0x0003e80000100800 */
.L_x_1435:
[----:B-1----:R-:W-:-:S05]  /*19610*/  LOP3.LUT R3, RZ, R0, RZ, 0x33, !PT ;  /* 0x00000000ff037212 */ /* 0x002fca00078e33ff */
[----:B------:R-:W-:-:S05]  /*19620*/  IMAD.IADD R0, R4, 0x1, R3 ;  /* 0x0000000104007824 */ /* 0x000fca00078e0203 */
[----:B------:R2:W-:Y:S01]  /*19630*/  STL [R1+0x4], R0 ;  /* 0x0000040001007387 */ /* 0x0005e20000100800 */
[----:B------:R-:W-:Y:S05]  /*19640*/  BRA `(.L_x_1436) ;  /* 0x0000000000287947 */ /* 0x000fea0003800000 */
.L_x_1428:
[----:B------:R-:W-:Y:S01]  /*19650*/  UMOV UR4, URZ ;  /* 0x0000003f00047c82 */ /* 0x000fe20008000000 */
[----:B------:R-:W-:Y:S01]  /*19660*/  ULDC UR6, c[0x0][0xc3c] ;  /* 0x00030f0000067ab9 */ /* 0x000fe20000000800 */
[----:B------:R-:W-:Y:S01]  /*19670*/  UMOV UR5, URZ ;  /* 0x0000003f00057c82 */ /* 0x000fe20008000000 */
[----:B------:R0:W-:Y:S01]  /*19680*/  STL [R1], R0 ;  /* 0x0000000001007387 */ /* 0x0001e20000100800 */
[----:B------:R-:W-:Y:S02]  /*19690*/  IMAD.U32 R3, RZ, RZ, UR4 ;  /* 0x00000004ff037e24 */ /* 0x000fe4000f8e00ff */
[----:B------:R-:W-:-:S03]  /*196a0*/  IMAD.U32 R2, RZ, RZ, UR5 ;  /* 0x00000005ff027e24 */ /* 0x000fc6000f8e00ff */
[----:B------:R1:W-:Y:S01]  /*196b0*/  STL [R1+0x4], R3 ;  /* 0x0000040301007387 */ /* 0x0003e20000100800 */
[----:B0-----:R-:W-:-:S05]  /*196c0*/  IMAD.U32 R0, RZ, RZ, UR6 ;  /* 0x00000006ff007e24 */ /* 0x001fca000f8e00ff */
[----:B------:R1:W-:Y:S04]  /*196d0*/  STL [R1+0xc], R0 ;  /* 0x00000c0001007387 */ /* 0x0003e80000100800 */
[----:B------:R1:W-:Y:S02]  /*196e0*/  STL [R1+0x8], R2 ;  /* 0x0000080201007387 */ /* 0x0003e40000100800 */
.L_x_1436:
[----:B01----:R-:W3:Y:S04]  /*196f0*/  LDL R2, [R1+0xc] ;  /* 0x00000c0001027983 */ /* 0x003ee80000100800 */
[----:B------:R-:W4:Y:S04]  /*19700*/  LDL R3, [R1+0x8] ;  /* 0x0000080001037983 */ /* 0x000f280000100800 */
[----:B------:R-:W5:Y:S04]  /*19710*/  LDL R5, [R1+0x4] ;  /* 0x0000040001057983 */ /* 0x000f680000100800 */
[----:B------:R-:W5:Y:S01]  /*19720*/  LDL R4, [R1] ;  /* 0x0000000001047983 */ /* 0x000f620000100800 */
[----:B--2---:R-:W0:Y:S01]  /*19730*/  S2R R0, SR_TID.X ;  /* 0x0000000000007919 */ /* 0x004e220000002100 */
[----:B------:R-:W-:Y:S05]  /*19740*/  WARPSYNC.ALL ;  /* 0x0000000000007948 */ /* 0x000fea0003800000 */
[----:B0-----:R-:W-:Y:S01]  /*19750*/  LOP3.LUT R0, R0, 0x1f, RZ, 0xc0, !PT ;  /* 0x0000001f00007812 */ /* 0x001fe200078ec0ff */
[----:B------:R-:W-:Y:S03]  /*19760*/  BAR.SYNC.DEFER_BLOCKING 0x4, 0x180 ;  /* 0x0106000000007b1d */ /* 0x000fe60000010000 */
[----:B------:R-:W-:-:S13]  /*19770*/  ISETP.NE.AND P0, PT, R0, RZ, PT ;  /* 0x000000ff0000720c */ /* 0x000fda0003f05270 */
[----:B------:R-:W0:Y:S01]  /*19780*/  @!P0 S2R R0, SR_CgaCtaId ;  /* 0x0000000000008919 */ /* 0x000e220000008800 */
[----:B---3--:R-:W-:Y:S01]  /*19790*/  IMAD.MOV.U32 R7, RZ, RZ, R2 ;  /* 0x000000ffff077224 */ /* 0x008fe200078e0002 */
[----:B------:R-:W-:Y:S01]  /*197a0*/  @!P0 MOV R2, 0x400 ;  /* 0x0000040000028802 */ /* 0x000fe20000000f00 */
[----:B----4-:R-:W-:-:S03]  /*197b0*/  IMAD.MOV.U32 R6, RZ, RZ, R3 ;  /* 0x000000ffff067224 */ /* 0x010fc600078e0003 */
[----:B0-----:R-:W-:-:S05]  /*197c0*/  @!P0 LEA R18, R0, R2, 0x18 ;  /* 0x0000000200128211 */ /* 0x001fca00078ec0ff */
[----:B-----5:R0:W-:Y:S01]  /*197d0*/  @!P0 STS.128 [R18+0x308d0], R4 ;  /* 0x0308d00412008388 */ /* 0x0201e20000000c00 */
[----:B------:R-:W-:Y:S06]  /*197e0*/  BAR.ARV 0x5, 0x180 ;  /* 0x0146000000007b1d */ /* 0x000fec0000002000 */
.L_x_1425:
[----:B------:R-:W2:Y:S01]  /*197f0*/  LDL R0, [R1+0xc] ;  /* 0x00000c0001007983 */ /* 0x000ea20000100800 */
[----:B------:R-:W-:Y:S02]  /*19800*/  ULDC UR4, c[0x0][0xc3c] ;  /* 0x00030f0000047ab9 */ /* 0x000fe40000000800 */
[----:B--2---:R-:W-:-:S13]  /*19810*/  ISETP.GE.AND P0, PT, R0, UR4, PT ;  /* 0x0000000400007c0c */ /* 0x004fda000bf06270 */
[----:B------:R-:W-:Y:S05]  /*19820*/  @!P0 BRA `(.L_x_1437) ;  /* 0xffffff9400488947 */ /* 0x000fea000383ffff */
[----:B------:R-:W-:Y:S05]  /*19830*/  BSYNC B8 ;  /* 0x0000000000087941 */ /* 0x000fea0003800000 */
.L_x_1314:
[----:B--2---:R-:W2:Y:S01]  /*19840*/  LDL.LU R0, [R1+0x50] ;  /* 0x0000500001007983 */ /* 0x004ea20000300800 */
[----:B------:R-:W-:Y:S01]  /*19850*/  BSSY B0, `(.L_x_1438) ;  /* 0x000000b000007945 */ /* 0x000fe20003800000 */
[----:B01----:R-:W0:Y:S01]  /*19860*/  S2R R5, SR_CgaCtaId ;  /* 0x0000000000057919 */ /* 0x003e220000008800 */
[----:B--2---:R-:W-:-:S05]  /*19870*/  VIADD R0, R0, 0x1 ;  /* 0x0000000100007836 */ /* 0x004fca0000000000 */
        /* <DEDUP_REMOVED lines=8> */
.L_x_1509:
[----:B------:R-:W-:Y:S05]  /*19900*/  BSYNC B0 ;  /* 0x0000000000007941 */ /* 0x000fea0003800000 */
.L_x_1438:
[----:B------:R-:W-:-:S03]  /*19910*/  UMOV UR4, 0xffffffff ;  /* 0xffffffff00047882 */ /* 0x000fc60000000000 */
[----:B------:R-:W-:Y:S05]  /*19920*/  BRA.DIV UR4, `(.L_x_1440) ;  /* 0x0000002204807947 */ /* 0x000fea000b800000 */
[----:B------:R-:W1:Y:S02]  /*19930*/  S2R R2, SR_TID.X ;  /* 0x0000000000027919 */ /* 0x000e640000002100 */
[----:B-1----:R-:W-:-:S04]  /*19940*/  SHF.R.U32.HI R2, RZ, 0x5, R2 ;  /* 0x00000005ff027819 */ /* 0x002fc80000011602 */
[----:B------:R-:W-:-:S05]  /*19950*/  LOP3.LUT R2, R2, 0x3, RZ, 0xc0, !PT ;  /* 0x0000000302027812 */ /* 0x000fca00078ec0ff */
[----:B------:R1:W2:Y:S02]  /*19960*/  SHFL.IDX PT, R14, R2, RZ, 0x1f ;  /* 0x00001fff020e7589 */ /* 0x0002a400000e0000 */
.L_x_1512:
[----:B--2---:R-:W-:Y:S01]  /*19970*/  ISETP.NE.AND P0, PT, R14, RZ, PT ;  /* 0x000000ff0e00720c */ /* 0x004fe20003f05270 */
[----:B------:R-:W-:-:S12]  /*19980*/  BSSY B0, `(.L_x_1441) ;  /* 0x0000027000007945 */ /* 0x000fd80003800000 */
[----:B------:R-:W-:Y:S05]  /*19990*/  @P0 BRA `(.L_x_1442) ;  /* 0x0000000000940947 */ /* 0x000fea0003800000 */
[----:B------:R-:W-:-:S03]  /*199a0*/  UMOV UR4, 0xffffffff ;  /* 0xffffffff00047882 */ /* 0x000fc60000000000 */
[----:B------:R-:W-:Y:S05]  /*199b0*/  BRA.DIV UR4, `(.L_x_1443) ;  /* 0x0000002204907947 */ /* 0x000fea000b800000 */
[----:B------:R-:W-:-:S13]  /*199c0*/  ELECT P6, URZ, PT ;  /* 0x00000000003f782f */ /* 0x000fda00038c0000 */
.L_x_1515:
        /* <DEDUP_REMOVED lines=8> */
.L_x_1444:
        /* <DEDUP_REMOVED lines=13> */
.L_x_1516:
[----:B------:R-:W1:Y:S02]  /*19b20*/  SYNCS.PHASECHK.TRANS64.TRYWAIT P0, [R7+URZ], R2 ;  /* 0x00000002070075a7 */ /* 0x000e64000800017f */
[----:B-1----:R-:W-:Y:S05]  /*19b30*/  @!P0 BRA `(.L_x_1446) ;  /* 0x0000002000648947 */ /* 0x002fea0003800000 */
.L_x_1517:
[----:B------:R-:W-:Y:S05]  /*19b40*/  @!P2 BRA `(.L_x_1447) ;  /* 0x000000000004a947 */ /* 0x000fea0003800000 */
[----:B------:R-:W-:Y:S01]  /*19b50*/  BPT.TRAP 0x1 ;  /* 0x000000040000795c */ /* 0x000fe20000300000 */
.L_x_1447:
[----:B------:R-:W-:-:S04]  /*19b60*/  VIADD R0, R0, 0x30860 ;  /* 0x0003086000007836 */ /* 0x000fc80000000000 */
[----:B------:R-:W-:-:S04]  /*19b70*/  IMAD R4, R19, 0x8, R0 ;  /* 0x0000000813047824 */ /* 0x000fc800078e0200 */
[----:B------:R-:W2:Y:S02]  /*19b80*/  SYNCS.PHASECHK.TRANS64.TRYWAIT P0, [R4+URZ], R5 ;  /* 0x00000005040075a7 */ /* 0x000ea4000800017f */
[----:B--2---:R-:W-:Y:S05]  /*19b90*/  @!P0 BRA `(.L_x_1448) ;  /* 0x0000002000608947 */ /* 0x004fea0003800000 */
.L_x_1518:
[----:B------:R-:W-:-:S07]  /*19ba0*/  IMAD R3, R3, 0x8, R0 ;  /* 0x0000000803037824 */ /* 0x000fce00078e0200 */
.L_x_1449:
[----:B----4-:R4:W0:Y:S02]  /*19bb0*/  SYNCS.PHASECHK.TRANS64.TRYWAIT P0, [R3+URZ], R2 ;  /* 0x00000002030075a7 */ /* 0x010824000800017f */
[----:B0-----:R-:W-:Y:S05]  /*19bc0*/  @!P0 NANOSLEEP.SYNCS 0x989680 ;  /* 0x009896800000895d */ /* 0x001fea0003900000 */
[----:B------:R-:W0:Y:S02]  /*19bd0*/  @!P0 SYNCS.PHASECHK.TRANS64 P0, [R3+URZ], R2 ;  /* 0x00000002030085a7 */ /* 0x000e24000800007f */
[----:B0-----:R-:W-:Y:S05]  /*19be0*/  @!P0 BRA `(.L_x_1449) ;  /* 0xfffffffc00f08947 */ /* 0x001fea000383ffff */
.L_x_1442:
[----:B------:R-:W-:Y:S05]  /*19bf0*/  BSYNC B0 ;  /* 0x0000000000007941 */ /* 0x000fea0003800000 */
.L_x_1441:
[----:B------:R-:W-:Y:S05]  /*19c00*/  EXIT ;  /* 0x000000000000794d */ /* 0x000fea0003800000 */
.L_x_1213:
[----:B0-----:R-:W-:-:S04]  /*19c10*/  IMAD.U32 R3, RZ, RZ, UR37 ;  /* 0x00000025ff037e24 */ /* 0x001fc8000f8e00ff */
[----:B------:R0:W1:Y:S03]  /*19c20*/  SYNCS.PHASECHK.TRANS64.TRYWAIT P1, [R3+URZ+0x30800], R0 ;  /* 0x03080000030075a7 */ /* 0x000066000802017f */
[----:B-1----:R-:W-:Y:S05]  /*19c30*/  @!P1 NANOSLEEP.SYNCS 0x989680 ;  /* 0x009896800000995d */ /* 0x002fea0003900000 */
[----:B------:R-:W1:Y:S02]  /*19c40*/  @!P1 SYNCS.PHASECHK.TRANS64 P1, [R3+URZ+0x30800], R0 ;  /* 0x03080000030095a7 */ /* 0x000e64000802007f */
[----:B-1----:R-:W-:Y:S05]  /*19c50*/  @!P1 BRA `(.L_x_1213) ;  /* 0xfffffffc00ec9947 */ /* 0x002fea000383ffff */
[----:B------:R-:W-:Y:S05]  /*19c60*/  BRA `(.L_x_1450) ;  /* 0xfffffe8800447947 */ /* 0x000fea000383ffff */
.L_x_1217:
[----:B-1----:R1:W2:Y:S02]  /*19c70*/  SYNCS.PHASECHK.TRANS64.TRYWAIT P2, [R3+URZ+0x30830], R0 ;  /* 0x03083000030075a7 */ /* 0x0022a4000804017f */
[----:B--2---:R-:W-:Y:S05]  /*19c80*/  @!P2 NANOSLEEP.SYNCS 0x989680 ;  /* 0x009896800000a95d */ /* 0x004fea0003900000 */
[----:B------:R-:W2:Y:S02]  /*19c90*/  @!P2 SYNCS.PHASECHK.TRANS64 P2, [R3+URZ+0x30830], R0 ;  /* 0x030830000300a5a7 */ /* 0x000ea4000804007f */
[----:B--2---:R-:W-:Y:S05]  /*19ca0*/  @!P2 BRA `(.L_x_1217) ;  /* 0xfffffffc00f0a947 */ /* 0x004fea000383ffff */
[----:B------:R-:W-:Y:S05]  /*19cb0*/  BRA `(.L_x_1216) ;  /* 0xfffffe88006c7947 */ /* 0x000fea000383ffff */
.L_x_1233:
[----:B-1----:R-:W-:-:S04]  /*19cc0*/  IMAD.U32 R152, RZ, RZ, UR6 ;  /* 0x00000006ff987e24 */ /* 0x002fc8000f8e00ff */
[----:B------:R1:W2:Y:S03]  /*19cd0*/  SYNCS.PHASECHK.TRANS64.TRYWAIT P2, [R152+URZ+0x30830], R21 ;  /* 0x03083015980075a7 */ /* 0x0002a6000804017f */
[----:B--2---:R-:W-:Y:S05]  /*19ce0*/  @!P2 NANOSLEEP.SYNCS 0x989680 ;  /* 0x009896800000a95d */ /* 0x004fea0003900000 */
[----:B------:R-:W2:Y:S02]  /*19cf0*/  @!P2 SYNCS.PHASECHK.TRANS64 P2, [R152+URZ+0x30830], R21 ;  /* 0x030830159800a5a7 */ /* 0x000ea4000804007f */
[----:B--2---:R-:W-:Y:S05]  /*19d00*/  @!P2 BRA `(.L_x_1233) ;  /* 0xfffffffc00eca947 */ /* 0x004fea000383ffff */
[----:B------:R-:W-:Y:S05]  /*19d10*/  BRA `(.L_x_1232) ;  /* 0xfffffeb000407947 */ /* 0x000fea000383ffff */
.L_x_1237:
[----:B--2---:R-:W-:-:S04]  /*19d20*/  IMAD.U32 R2, RZ, RZ, UR10 ;  /* 0x0000000aff027e24 */ /* 0x004fc8000f8e00ff */
[----:B------:R2:W3:Y:S03]  /*19d30*/  SYNCS.PHASECHK.TRANS64.TRYWAIT P2, [R2+URZ+0x30850], R0 ;  /* 0x03085000020075a7 */ /* 0x0004e6000804017f */
[----:B---3--:R-:W-:Y:S05]  /*19d40*/  @!P2 NANOSLEEP.SYNCS 0x989680 ;  /* 0x009896800000a95d */ /* 0x008fea0003900000 */
[----:B------:R-:W3:Y:S02]  /*19d50*/  @!P2 SYNCS.PHASECHK.TRANS64 P2, [R2+URZ+0x30850], R0 ;  /* 0x030850000200a5a7 */ /* 0x000ee4000804007f */
[----:B---3--:R-:W-:Y:S05]  /*19d60*/  @!P2 BRA `(.L_x_1237) ;  /* 0xfffffffc00eca947 */ /* 0x008fea000383ffff */
[----:B------:R-:W-:Y:S05]  /*19d70*/  BRA `(.L_x_1236) ;  /* 0xfffffebc00c47947 */ /* 0x000fea000383ffff */
.L_x_1254:
[----:B-1----:R-:W-:-:S04]  /*19d80*/  IMAD.U32 R4, RZ, RZ, UR5 ;  /* 0x00000005ff047e24 */ /* 0x002fc8000f8e00ff */
[----:B------:R1:W2:Y:S03]  /*19d90*/  SYNCS.PHASECHK.TRANS64.TRYWAIT P2, [R4+URZ+0x30830], R3 ;  /* 0x03083003040075a7 */ /* 0x0002a6000804017f */
[----:B--2---:R-:W-:Y:S05]  /*19da0*/  @!P2 NANOSLEEP.SYNCS 0x989680 ;  /* 0x009896800000a95d */ /* 0x004fea0003900000 */
[----:B------:R-:W2:Y:S02]  /*19db0*/  @!P2 SYNCS.PHASECHK.TRANS64 P2, [R4+URZ+0x30830], R3 ;  /* 0x030830030400a5a7 */ /* 0x000ea4000804007f */
[----:B--2---:R-:W-:Y:S05]  /*19dc0*/  @!P2 BRA `(.L_x_1254) ;  /* 0xfffffffc00eca947 */ /* 0x004fea000383ffff */
[----:B------:R-:W-:Y:S05]  /*19dd0*/  BRA `(.L_x_1253) ;  /* 0xfffffed800b07947 */ /* 0x000fea000383ffff */
.L_x_1258:
[----:B---3--:R-:W-:-:S04]  /*19de0*/  IMAD.U32 R2, RZ, RZ, UR14 ;  /* 0x0000000eff027e24 */ /* 0x008fc8000f8e00ff */
[----:B------:R3:W4:Y:S03]  /*19df0*/  SYNCS.PHASECHK.TRANS64.TRYWAIT P2, [R2+URZ+0x30850], R0 ;  /* 0x03085000020075a7 */ /* 0x000726000804017f */
[----:B----4-:R-:W-:Y:S05]  /*19e00*/  @!P2 NANOSLEEP.SYNCS 0x989680 ;  /* 0x009896800000a95d */ /* 0x010fea0003900000 */
[----:B------:R-:W4:Y:S02]  /*19e10*/  @!P2 SYNCS.PHASECHK.TRANS64 P2, [R2+URZ+0x30850], R0 ;  /* 0x030850000200a5a7 */ /* 0x000f24000804007f */
[----:B----4-:R-:W-:Y:S05]  /*19e20*/  @!P2 BRA `(.L_x_1258) ;  /* 0xfffffffc00eca947 */ /* 0x010fea000383ffff */
[----:B------:R-:W-:Y:S05]  /*19e30*/  BRA `(.L_x_1257) ;  /* 0xfffffee800347947 */ /* 0x000fea000383ffff */
.L_x_1264:
[----:B-1----:R-:W-:-:S04]  /*19e40*/  IMAD.U32 R4, RZ, RZ, UR5 ;  /* 0x00000005ff047e24 */ /* 0x002fc8000f8e00ff */
[----:B------:R1:W2:Y:S03]  /*19e50*/  SYNCS.PHASECHK.TRANS64.TRYWAIT P2, [R4+URZ+0x30830], R3 ;  /* 0x03083003040075a7 */ /* 0x0002a6000804017f */
[----:B--2---:R-:W-:Y:S05]  /*19e60*/  @!P2 NANOSLEEP.SYNCS 0x989680 ;  /* 0x009896800000a95d */ /* 0x004fea0003900000 */
[----:B------:R-:W2:Y:S02]  /*19e70*/  @!P2 SYNCS.PHASECHK.TRANS64 P2, [R4+URZ+0x30830], R3 ;  /* 0x030830030400a5a7 */ /* 0x000ea4000804007f */
[----:B--2---:R-:W-:Y:S05]  /*19e80*/  @!P2 BRA `(.L_x_1264) ;  /* 0xfffffffc00eca947 */ /* 0x004fea000383ffff */
[----:B------:R-:W-:Y:S05]  /*19e90*/  BRA `(.L_x_1263) ;  /* 0xfffffef400b47947 */ /* 0x000fea000383ffff */
.L_x_1268:
[----:B---3--:R-:W-:-:S04]  /*19ea0*/  IMAD.U32 R2, RZ, RZ, UR14 ;  /* 0x0000000eff027e24 */ /* 0x008fc8000f8e00ff */
[----:B------:R3:W4:Y:S03]  /*19eb0*/  SYNCS.PHASECHK.TRANS64.TRYWAIT P2, [R2+URZ+0x30850], R0 ;  /* 0x03085000020075a7 */ /* 0x000726000804017f */
[----:B----4-:R-:W-:Y:S05]  /*19ec0*/  @!P2 NANOSLEEP.SYNCS 0x989680 ;  /* 0x009896800000a95d */ /* 0x010fea0003900000 */
[----:B------:R-:W4:Y:S02]  /*19ed0*/  @!P2 SYNCS.PHASECHK.TRANS64 P2, [R2+URZ+0x30850], R0 ;  /* 0x030850000200a5a7 */ /* 0x000f24000804007f */
[----:B----4-:R-:W-:Y:S05]  /*19ee0*/  @!P2 BRA `(.L_x_1268) ;  /* 0xfffffffc00eca947 */ /* 0x010fea000383ffff */
[----:B------:R-:W-:Y:S05]  /*19ef0*/  BRA `(.L_x_1267) ;  /* 0xffffff0400387947 */ /* 0x000fea000383ffff */
.L_x_1281:
[----:B-1----:R-:W-:-:S04]  /*19f00*/  IMAD.U32 R7, RZ, RZ, UR8 ;  /* 0x00000008ff077e24 */ /* 0x002fc8000f8e00ff */
[----:B------:R1:W2:Y:S03]  /*19f10*/  SYNCS.PHASECHK.TRANS64.TRYWAIT P0, [R7+URZ+0x30850], R0 ;  /* 0x03085000070075a7 */ /* 0x0002a6000800017f */
[----:B--2---:R-:W-:Y:S05]  /*19f20*/  @!P0 NANOSLEEP.SYNCS 0x989680 ;  /* 0x009896800000895d */ /* 0x004fea0003900000 */
[----:B------:R-:W2:Y:S02]  /*19f30*/  @!P0 SYNCS.PHASECHK.TRANS64 P0, [R7+URZ+0x30850], R0 ;  /* 0x03085000070085a7 */ /* 0x000ea4000800007f */
[----:B--2---:R-:W-:Y:S05]  /*19f40*/  @!P0 BRA `(.L_x_1281) ;  /* 0xfffffffc00ec8947 */ /* 0x004fea000383ffff */
[----:B------:R-:W-:Y:S05]  /*19f50*/  BRA `(.L_x_1280) ;  /* 0xffffff2400387947 */ /* 0x000fea000383ffff */
.L_x_1336:
[----:B-1----:R-:W1:Y:S01]  /*19f60*/  S2R R4, SR_TID.X ;  /* 0x0000000000047919 */ /* 0x002e620000002100 */
[----:B------:R-:W-:Y:S01]  /*19f70*/  BSSY B0, `(.L_x_1451) ;  /* 0x000000a000007945 */ /* 0x000fe20003800000 */
[----:B------:R-:W-:Y:S02]  /*19f80*/  IMAD.MOV.U32 R12, RZ, RZ, RZ ;  /* 0x000000ffff0c7224 */ /* 0x000fe400078e00ff */
[----:B------:R-:W-:Y:S02]  /*19f90*/  IMAD.MOV.U32 R11, RZ, RZ, 0x1f ;  /* 0x0000001fff0b7424 */ /* 0x000fe400078e00ff */
[----:B------:R-:W-:Y:S01]  /*19fa0*/  IMAD.MOV.U32 R15, RZ, RZ, -0x1 ;  /* 0xffffffffff0f7424 */ /* 0x000fe200078e00ff */
[----:B-1----:R-:W-:-:S04]  /*19fb0*/  SHF.R.U32.HI R4, RZ, 0x5, R4 ;  /* 0x00000005ff047819 */ /* 0x002fc80000011604 */
[----:B------:R-:W-:-:S05]  /*19fc0*/  LOP3.LUT R4, R4, 0x3, RZ, 0xc0, !PT ;  /* 0x0000000304047812 */ /* 0x000fca00078ec0ff */
[----:B------:R-:W-:-:S07]  /*19fd0*/  IMAD.MOV.U32 R13, RZ, RZ, R4 ;  /* 0x000000ffff0d7224 */ /* 0x000fce00078e0004 */
[----:B0-2---:R-:W-:Y:S05]  /*19fe0*/  WARPSYNC.COLLECTIVE R15, `(.L_x_1452) ;  /* 0x000000000f087348 */ /* 0x005fea0003c00000 */
[----:B------:R1:W3:Y:S02]  /*19ff0*/  SHFL.IDX P6, R14, R13, R12, R11 ;  /* 0x0000000c0d0e7389 */ /* 0x0002e400000c000b */
[----:B0123--:R-:W-:Y:S01]  /*1a000*/  ENDCOLLECTIVE ;  /* 0x000000000000791b */ /* 0x00ffe20003800000 */
.L_x_1452:
[----:B------:R-:W-:Y:S05]  /*1a010*/  BSYNC B0 ;  /* 0x0000000000007941 */ /* 0x000fea0003800000 */
.L_x_1451:
[----:B------:R-:W-:Y:S05]  /*1a020*/  BRA `(.L_x_1453) ;  /* 0xffffff9c00f07947 */ /* 0x000fea000383ffff */
.L_x_1338:
[----:B------:R-:W-:Y:S01]  /*1a030*/  BSSY B0, `(.L_x_1454) ;  /* 0x0000006000007945 */ /* 0x000fe20003800000 */
[----:B------:R-:W-:-:S07]  /*1a040*/  IMAD.MOV.U32 R15, RZ, RZ, -0x1 ;  /* 0xffffffffff0f7424 */ /* 0x000fce00078e00ff */
[----:B012---:R-:W-:Y:S05]  /*1a050*/  WARPSYNC.COLLECTIVE R15, `(.L_x_1455) ;  /* 0x000000000f0c7348 */ /* 0x007fea0003c00000 */
[----:B------:R-:W-:Y:S02]  /*1a060*/  ELECT P6, UR62, PT ;  /* 0x00000000003e782f */ /* 0x000fe400038c0000 */
[----:B------:R-:W-:Y:S01]  /*1a070*/  MOV R14, UR62 ;  /* 0x0000003e000e7c02 */ /* 0x000fe20008000f00 */
[----:B012---:R-:W-:Y:S10]  /*1a080*/  ENDCOLLECTIVE ;  /* 0x000000000000791b */ /* 0x007ff40003800000 */
.L_x_1455:
[----:B------:R-:W-:Y:S05]  /*1a090*/  BSYNC B0 ;  /* 0x0000000000007941 */ /* 0x000fea0003800000 */
.L_x_1454:
[----:B------:R-:W-:Y:S05]  /*1a0a0*/  BRA `(.L_x_1456) ;  /* 0xffffff9c00fc7947 */ /* 0x000fea000383ffff */
.L_x_1340:
[----:B-1----:R1:W3:Y:S02]  /*1a0b0*/  SYNCS.PHASECHK.TRANS64.TRYWAIT P0, [R0+URZ+0x30840], R2 ;  /* 0x03084002000075a7 */ /* 0x0022e4000800017f */
[----:B---3--:R-:W-:Y:S05]  /*1a0c0*/  @!P0 NANOSLEEP.SYNCS 0x989680 ;  /* 0x009896800000895d */ /* 0x008fea0003900000 */
[----:B------:R-:W3:Y:S02]  /*1a0d0*/  @!P0 SYNCS.PHASECHK.TRANS64 P0, [R0+URZ+0x30840], R2 ;  /* 0x03084002000085a7 */ /* 0x000ee4000800007f */
[----:B---3--:R-:W-:Y:S05]  /*1a0e0*/  @!P0 BRA `(.L_x_1340) ;  /* 0xfffffffc00f08947 */ /* 0x008fea000383ffff */
[----:B------:R-:W-:Y:S05]  /*1a0f0*/  BRA `(.L_x_1457) ;  /* 0xffffffa000607947 */ /* 0x000fea000383ffff */
.L_x_1344:
        /* <DEDUP_REMOVED lines=15> */
.L_x_1458:
[----:B------:R-:W-:Y:S02]  /*1a1f0*/  IMAD.MOV.U32 R13, RZ, RZ, R4 ;  /* 0x000000ffff0d7224 */ /* 0x000fe400078e0004 */
[----:B------:R-:W-:-:S07]  /*1a200*/  IMAD.MOV.U32 R6, RZ, RZ, R14 ;  /* 0x000000ffff067224 */ /* 0x000fce00078e000e */
[----:B------:R-:W-:Y:S05]  /*1a210*/  WARPSYNC.COLLECTIVE R15, `(.L_x_1459) ;  /* 0x000000000f087348 */ /* 0x000fea0003c00000 */
[----:B------:R0:W1:Y:S02]  /*1a220*/  SHFL.IDX P6, R14, R13, R12, R11 ;  /* 0x0000000c0d0e7389 */ /* 0x00006400000c000b */
[----:B01----:R-:W-:Y:S01]  /*1a230*/  ENDCOLLECTIVE ;  /* 0x000000000000791b */ /* 0x003fe20003800000 */
.L_x_1459:
        /* <DEDUP_REMOVED lines=20> */
.L_x_1460:
[----:B------:R-:W-:Y:S02]  /*1a380*/  IMAD.MOV.U32 R13, RZ, RZ, R4 ;  /* 0x000000ffff0d7224 */ /* 0x000fe400078e0004 */
[----:B------:R-:W-:-:S07]  /*1a390*/  IMAD.MOV.U32 R6, RZ, RZ, R14 ;  /* 0x000000ffff067224 */ /* 0x000fce00078e000e */
[----:B------:R-:W-:Y:S05]  /*1a3a0*/  WARPSYNC.COLLECTIVE R15, `(.L_x_1461) ;  /* 0x000000000f087348 */ /* 0x000fea0003c00000 */
[----:B------:R0:W1:Y:S02]  /*1a3b0*/  SHFL.IDX P6, R14, R13, R12, R11 ;  /* 0x0000000c0d0e7389 */ /* 0x00006400000c000b */
[----:B01----:R-:W-:Y:S01]  /*1a3c0*/  ENDCOLLECTIVE ;  /* 0x000000000000791b */ /* 0x003fe20003800000 */
.L_x_1461:
        /* <DEDUP_REMOVED lines=20> */
.L_x_1462:
[----:B------:R-:W-:Y:S02]  /*1a510*/  IMAD.MOV.U32 R13, RZ, RZ, R4 ;  /* 0x000000ffff0d7224 */ /* 0x000fe400078e0004 */
[----:B------:R-:W-:-:S07]  /*1a520*/  IMAD.MOV.U32 R6, RZ, RZ, R14 ;  /* 0x000000ffff067224 */ /* 0x000fce00078e000e */
[----:B------:R-:W-:Y:S05]  /*1a530*/  WARPSYNC.COLLECTIVE R15, `(.L_x_1463) ;  /* 0x000000000f087348 */ /* 0x000fea0003c00000 */
[----:B------:R0:W1:Y:S02]  /*1a540*/  SHFL.IDX P6, R14, R13, R12, R11 ;  /* 0x0000000c0d0e7389 */ /* 0x00006400000c000b */
[----:B01----:R-:W-:Y:S01]  /*1a550*/  ENDCOLLECTIVE ;  /* 0x000000000000791b */ /* 0x003fe20003800000 */
.L_x_1463:
        /* <DEDUP_REMOVED lines=20> */
.L_x_1464:
[----:B------:R-:W-:Y:S02]  /*1a6a0*/  IMAD.MOV.U32 R13, RZ, RZ, R4 ;  /* 0x000000ffff0d7224 */ /* 0x000fe400078e0004 */
[----:B------:R-:W-:-:S07]  /*1a6b0*/  IMAD.MOV.U32 R6, RZ, RZ, R14 ;  /* 0x000000ffff067224 */ /* 0x000fce00078e000e */
[----:B------:R-:W-:Y:S05]  /*1a6c0*/  WARPSYNC.COLLECTIVE R15, `(.L_x_1465) ;  /* 0x000000000f087348 */ /* 0x000fea0003c00000 */
[----:B------:R0:W1:Y:S02]  /*1a6d0*/  SHFL.IDX P6, R14, R13, R12, R11 ;  /* 0x0000000c0d0e7389 */ /* 0x00006400000c000b */
[----:B01----:R-:W-:Y:S01]  /*1a6e0*/  ENDCOLLECTIVE ;  /* 0x000000000000791b */ /* 0x003fe20003800000 */
.L_x_1465:
        /* <DEDUP_REMOVED lines=20> */
.L_x_1466:
[----:B------:R-:W-:Y:S02]  /*1a830*/  IMAD.MOV.U32 R13, RZ, RZ, R4 ;  /* 0x000000ffff0d7224 */ /* 0x000fe400078e0004 */
[----:B------:R-:W-:-:S07]  /*1a840*/  IMAD.MOV.U32 R6, RZ, RZ, R14 ;  /* 0x000000ffff067224 */ /* 0x000fce00078e000e */
[----:B------:R-:W-:Y:S05]  /*1a850*/  WARPSYNC.COLLECTIVE R15, `(.L_x_1467) ;  /* 0x000000000f087348 */ /* 0x000fea0003c00000 */
[----:B------:R0:W1:Y:S02]  /*1a860*/  SHFL.IDX P6, R14, R13, R12, R11 ;  /* 0x0000000c0d0e7389 */ /* 0x00006400000c000b */
[----:B01----:R-:W-:Y:S01]  /*1a870*/  ENDCOLLECTIVE ;  /* 0x000000000000791b */ /* 0x003fe20003800000 */
.L_x_1467:
        /* <DEDUP_REMOVED lines=20> */
.L_x_1468:
[----:B------:R-:W-:Y:S02]  /*1a9c0*/  IMAD.MOV.U32 R13, RZ, RZ, R4 ;  /* 0x000000ffff0d7224 */ /* 0x000fe400078e0004 */
[----:B------:R-:W-:-:S07]  /*1a9d0*/  IMAD.MOV.U32 R6, RZ, RZ, R14 ;  /* 0x000000ffff067224 */ /* 0x000fce00078e000e */
[----:B------:R-:W-:Y:S05]  /*1a9e0*/  WARPSYNC.COLLECTIVE R15, `(.L_x_1469) ;  /* 0x000000000f087348 */ /* 0x000fea0003c00000 */
[----:B------:R0:W1:Y:S02]  /*1a9f0*/  SHFL.IDX P6, R14, R13, R12, R11 ;  /* 0x0000000c0d0e7389 */ /* 0x00006400000c000b */
[----:B01----:R-:W-:Y:S01]  /*1aa00*/  ENDCOLLECTIVE ;  /* 0x000000000000791b */ /* 0x003fe20003800000 */
.L_x_1469:
        /* <DEDUP_REMOVED lines=18> */
.L_x_1470:
[----:B------:R-:W-:-:S05]  /*1ab30*/  VIADD R7, R0, 0x60 ;  /* 0x0000006000077836 */ /* 0x000fca0000000000 */
[----:B------:R-:W-:Y:S01]  /*1ab40*/  ISETP.GE.AND P5, PT, R7, R2, PT ;  /* 0x000000020700720c */ /* 0x000fe20003fa6270 */
[----:B------:R-:W-:Y:S02]  /*1ab50*/  IMAD.MOV.U32 R13, RZ, RZ, R4 ;  /* 0x000000ffff0d7224 */ /* 0x000fe400078e0004 */
[----:B------:R-:W-:-:S10]  /*1ab60*/  IMAD.MOV.U32 R8, RZ, RZ, R14 ;  /* 0x000000ffff087224 */ /* 0x000fd400078e000e */
[----:B------:R-:W-:Y:S05]  /*1ab70*/  WARPSYNC.COLLECTIVE R15, `(.L_x_1471) ;  /* 0x000000000f087348 */ /* 0x000fea0003c00000 */
[----:B------:R0:W1:Y:S02]  /*1ab80*/  SHFL.IDX P6, R14, R13, R12, R11 ;  /* 0x0000000c0d0e7389 */ /* 0x00006400000c000b */
[----:B01----:R-:W-:Y:S01]  /*1ab90*/  ENDCOLLECTIVE ;  /* 0x000000000000791b */ /* 0x003fe20003800000 */
.L_x_1471:
        /* <DEDUP_REMOVED lines=18> */
.L_x_1472:
[----:B------:R-:W-:Y:S02]  /*1acc0*/  IMAD.MOV.U32 R13, RZ, RZ, R4 ;  /* 0x000000ffff0d7224 */ /* 0x000fe400078e0004 */
[----:B------:R-:W-:-:S07]  /*1acd0*/  IMAD.MOV.U32 R5, RZ, RZ, R14 ;  /* 0x000000ffff057224 */ /* 0x000fce00078e000e */
[----:B------:R-:W-:Y:S05]  /*1ace0*/  WARPSYNC.COLLECTIVE R15, `(.L_x_1473) ;  /* 0x000000000f087348 */ /* 0x000fea0003c00000 */
[----:B------:R0:W1:Y:S02]  /*1acf0*/  SHFL.IDX P6, R14, R13, R12, R11 ;  /* 0x0000000c0d0e7389 */ /* 0x00006400000c000b */
[----:B01----:R-:W-:Y:S01]  /*1ad00*/  ENDCOLLECTIVE ;  /* 0x000000000000791b */ /* 0x003fe20003800000 */
.L_x_1473:
[----:B------:R-:W-:Y:S01]  /*1ad10*/  IMAD.MOV.U32 R3, RZ, RZ, R14 ;  /* 0x000000ffff037224 */ /* 0x000fe200078e000e */
[----:B------:R-:W-:Y:S06]  /*1ad20*/  BRA `(.L_x_1474) ;  /* 0xffffffa400247947 */ /* 0x000fec000383ffff */
.L_x_1349:
[----:B0-----:R0:W3:Y:S02]  /*1ad30*/  SYNCS.PHASECHK.TRANS64.TRYWAIT P0, [R18+URZ+0x30820], R0 ;  /* 0x03082000120075a7 */ /* 0x0010e4000800017f */
[----:B---3--:R-:W-:Y:S05]  /*1ad40*/  @!P0 NANOSLEEP.SYNCS 0x989680 ;  /* 0x009896800000895d */ /* 0x008fea0003900000 */
[----:B------:R-:W3:Y:S02]  /*1ad50*/  @!P0 SYNCS.PHASECHK.TRANS64 P0, [R18+URZ+0x30820], R0 ;  /* 0x03082000120085a7 */ /* 0x000ee4000800007f */
[----:B---3--:R-:W-:Y:S05]  /*1ad60*/  @!P0 BRA `(.L_x_1349) ;  /* 0xfffffffc00f08947 */ /* 0x008fea000383ffff */
[----:B------:R-:W-:Y:S05]  /*1ad70*/  BRA `(.L_x_1475) ;  /* 0xffffffa400a07947 */ /* 0x000fea000383ffff */
.L_x_1358:
[----:B-1----:R1:W2:Y:S02]  /*1ad80*/  SYNCS.PHASECHK.TRANS64.TRYWAIT P0, [R3+URZ+0x30840], R2 ;  /* 0x03084002030075a7 */ /* 0x0022a4000800017f */
[----:B--2---:R-:W-:Y:S05]  /*1ad90*/  @!P0 NANOSLEEP.SYNCS 0x989680 ;  /* 0x009896800000895d */ /* 0x004fea0003900000 */
[----:B------:R-:W2:Y:S02]  /*1ada0*/  @!P0 SYNCS.PHASECHK.TRANS64 P0, [R3+URZ+0x30840], R2 ;  /* 0x03084002030085a7 */ /* 0x000ea4000800007f */
[----:B--2---:R-:W-:Y:S05]  /*1adb0*/  @!P0 BRA `(.L_x_1358) ;  /* 0xfffffffc00f08947 */ /* 0x004fea000383ffff */
[----:B------:R-:W-:Y:S05]  /*1adc0*/  BRA `(.L_x_1476) ;  /* 0xffffffa800987947 */ /* 0x000fea000383ffff */
.L_x_1366:
[----:B0-----:R0:W1:Y:S02]  /*1add0*/  SYNCS.PHASECHK.TRANS64.TRYWAIT P0, [R3+URZ+0x60], R2 ;  /* 0x00006002030075a7 */ /* 0x001064000800017f */
[----:B-1----:R-:W-:Y:S05]  /*1ade0*/  @!P0 NANOSLEEP.SYNCS 0x989680 ;  /* 0x009896800000895d */ /* 0x002fea0003900000 */
[----:B------:R-:W1:Y:S02]  /*1adf0*/  @!P0 SYNCS.PHASECHK.TRANS64 P0, [R3+URZ+0x60], R2 ;  /* 0x00006002030085a7 */ /* 0x000e64000800007f */
[----:B-1----:R-:W-:Y:S05]  /*1ae00*/  @!P0 BRA `(.L_x_1366) ;  /* 0xfffffffc00f08947 */ /* 0x002fea000383ffff */
[----:B------:R-:W-:Y:S05]  /*1ae10*/  BRA `(.L_x_1477) ;  /* 0xffffffac00ec7947 */ /* 0x000fea000383ffff */
.L_x_1377:
[----:B-1----:R1:W2:Y:S02]  /*1ae20*/  SYNCS.PHASECHK.TRANS64.TRYWAIT P0, [R3+URZ+0x30840], R2 ;  /* 0x03084002030075a7 */ /* 0x0022a4000800017f */
[----:B--2---:R-:W-:Y:S05]  /*1ae30*/  @!P0 NANOSLEEP.SYNCS 0x989680 ;  /* 0x009896800000895d */ /* 0x004fea0003900000 */
[----:B------:R-:W2:Y:S02]  /*1ae40*/  @!P0 SYNCS.PHASECHK.TRANS64 P0, [R3+URZ+0x30840], R2 ;  /* 0x03084002030085a7 */ /* 0x000ea4000800007f */
[----:B--2---:R-:W-:Y:S05]  /*1ae50*/  @!P0 BRA `(.L_x_1377) ;  /* 0xfffffffc00f08947 */ /* 0x004fea000383ffff */
[----:B------:R-:W-:Y:S05]  /*1ae60*/  BRA `(.L_x_1478) ;  /* 0xffffffb400f47947 */ /* 0x000fea000383ffff */
.L_x_1385:
[----:B0-----:R0:W1:Y:S02]  /*1ae70*/  SYNCS.PHASECHK.TRANS64.TRYWAIT P0, [R2+URZ+0x60], R3 ;  /* 0x00006003020075a7 */ /* 0x001064000800017f */
[----:B-1----:R-:W-:Y:S05]  /*1ae80*/  @!P0 NANOSLEEP.SYNCS 0x989680 ;  /* 0x009896800000895d */ /* 0x002fea0003900000 */
[----:B------:R-:W1:Y:S02]  /*1ae90*/  @!P0 SYNCS.PHASECHK.TRANS64 P0, [R2+URZ+0x60], R3 ;  /* 0x00006003020085a7 */ /* 0x000e64000800007f */
[----:B-1----:R-:W-:Y:S05]  /*1aea0*/  @!P0 BRA `(.L_x_1385) ;  /* 0xfffffffc00f08947 */ /* 0x002fea000383ffff */
[----:B------:R-:W-:Y:S05]  /*1aeb0*/  BRA `(.L_x_1479) ;  /* 0xffffffbc00487947 */ /* 0x000fea000383ffff */
.L_x_1396:
[----:B--2---:R2:W3:Y:S02]  /*1aec0*/  SYNCS.PHASECHK.TRANS64.TRYWAIT P0, [R2+URZ+0x30840], R3 ;  /* 0x03084003020075a7 */ /* 0x0044e4000800017f */
[----:B---3--:R-:W-:Y:S05]  /*1aed0*/  @!P0 NANOSLEEP.SYNCS 0x989680 ;  /* 0x009896800000895d */ /* 0x008fea0003900000 */
[----:B------:R-:W3:Y:S02]  /*1aee0*/  @!P0 SYNCS.PHASECHK.TRANS64 P0, [R2+URZ+0x30840], R3 ;  /* 0x03084003020085a7 */ /* 0x000ee4000800007f */
[----:B---3--:R-:W-:Y:S05]  /*1aef0*/  @!P0 BRA `(.L_x_1396) ;  /* 0xfffffffc00f08947 */ /* 0x008fea000383ffff */
[----:B------:R-:W-:Y:S05]  /*1af00*/  BRA `(.L_x_1480) ;  /* 0xffffffc400247947 */ /* 0x000fea000383ffff */
.L_x_1404:
[----:B0-----:R0:W1:Y:S02]  /*1af10*/  SYNCS.PHASECHK.TRANS64.TRYWAIT P0, [R2+URZ+0x60], R5 ;  /* 0x00006005020075a7 */ /* 0x001064000800017f */
[----:B-1----:R-:W-:Y:S05]  /*1af20*/  @!P0 NANOSLEEP.SYNCS 0x989680 ;  /* 0x009896800000895d */ /* 0x002fea0003900000 */
[----:B------:R-:W1:Y:S02]  /*1af30*/  @!P0 SYNCS.PHASECHK.TRANS64 P0, [R2+URZ+0x60], R5 ;  /* 0x00006005020085a7 */ /* 0x000e64000800007f */
[----:B-1----:R-:W-:Y:S05]  /*1af40*/  @!P0 BRA `(.L_x_1404) ;  /* 0xfffffffc00f08947 */ /* 0x002fea000383ffff */
[----:B------:R-:W-:Y:S05]  /*1af50*/  BRA `(.L_x_1481) ;  /* 0xffffffc800787947 */ /* 0x000fea000383ffff */
.L_x_1417:
[----:B--2---:R2:W3:Y:S02]  /*1af60*/  SYNCS.PHASECHK.TRANS64.TRYWAIT P0, [R0+URZ+0x30860], R2 ;  /* 0x03086002000075a7 */ /* 0x0044e4000800017f */
[----:B---3--:R-:W-:Y:S05]  /*1af70*/  @!P0 NANOSLEEP.SYNCS 0x989680 ;  /* 0x009896800000895d */ /* 0x008fea0003900000 */
[----:B------:R-:W3:Y:S02]  /*1af80*/  @!P0 SYNCS.PHASECHK.TRANS64 P0, [R0+URZ+0x30860], R2 ;  /* 0x03086002000085a7 */ /* 0x000ee4000800007f */
[----:B---3--:R-:W-:Y:S05]  /*1af90*/  @!P0 BRA `(.L_x_1417) ;  /* 0xfffffffc00f08947 */ /* 0x008fea000383ffff */
[----:B------:R-:W-:Y:S05]  /*1afa0*/  BRA `(.L_x_1482) ;  /* 0xffffffd000407947 */ /* 0x000fea000383ffff */
.L_x_1426:
[----:B------:R-:W3:Y:S01]  /*1afb0*/  LDL R3, [R1] ;  /* 0x0000000001037983 */ /* 0x000ee20000100800 */
[----:B------:R-:W-:Y:S01]  /*1afc0*/  BSSY B0, `(.L_x_1483) ;  /* 0x0000008000007945 */ /* 0x000fe20003800000 */
[----:B0-----:R-:W-:Y:S02]  /*1afd0*/  IMAD.MOV.U32 R12, RZ, RZ, RZ ;  /* 0x000000ffff0c7224 */ /* 0x001fe400078e00ff */
[----:B------:R-:W-:Y:S02]  /*1afe0*/  IMAD.MOV.U32 R11, RZ, RZ, 0x1f ;  /* 0x0000001fff0b7424 */ /* 0x000fe400078e00ff */
[----:B------:R-:W-:Y:S02]  /*1aff0*/  IMAD.MOV.U32 R15, RZ, RZ, -0x1 ;  /* 0xffffffffff0f7424 */ /* 0x000fe400078e00ff */
[----:B---3--:R-:W-:-:S07]  /*1b000*/  IMAD.MOV.U32 R13, RZ, RZ, R3 ;  /* 0x000000ffff0d7224 */ /* 0x008fce00078e0003 */
[----:B-12---:R-:W-:Y:S05]  /*1b010*/  WARPSYNC.COLLECTIVE R15, `(.L_x_1484) ;  /* 0x000000000f087348 */ /* 0x006fea0003c00000 */
[----:B------:R0:W3:Y:S02]  /*1b020*/  SHFL.IDX P6, R14, R13, R12, R11 ;  /* 0x0000000c0d0e7389 */ /* 0x0000e400000c000b */
[----:B0123--:R-:W-:Y:S01]  /*1b030*/  ENDCOLLECTIVE ;  /* 0x000000000000791b */ /* 0x00ffe20003800000 */
.L_x_1484:
[----:B------:R-:W-:Y:S05]  /*1b040*/  BSYNC B0 ;  /* 0x0000000000007941 */ /* 0x000fea0003800000 */
.L_x_1483:
        /* <DEDUP_REMOVED lines=9> */
.L_x_1485:
        /* <DEDUP_REMOVED lines=14> */
[C---:B------:R-:W-:Y:S02]  /*1b1c0*/  ISETP.GE.U32.AND P3, PT, R16.reuse, 0x4, PT ;  /* 0x000000041000780c */ /* 0x040fe40003f66070 */
[C---:B------:R-:W-:Y:S02]  /*1b1d0*/  ISETP.GE.U32.AND P4, PT, R16.reuse, 0x8, PT ;  /* 0x000000081000780c */ /* 0x040fe40003f86070 */
[----:B------:R-:W-:Y:S01]  /*1b1e0*/  ISETP.GE.U32.AND P5, PT, R16, 0x10, PT ;  /* 0x000000101000780c */ /* 0x000fe20003fa6070 */
[----:B--2---:R-:W-:Y:S01]  /*1b1f0*/  @!P1 IMAD.MOV.U32 R5, RZ, RZ, R6 ;  /* 0x000000ffff059224 */ /* 0x004fe200078e0006 */
[----:B------:R-:W-:-:S02]  /*1b200*/  CS2R R6, SRZ ;  /* 0x0000000000067805 */ /* 0x000fc4000001ff00 */
[----:B---3--:R-:W-:Y:S01]  /*1b210*/  @!P1 IMAD.MOV.U32 R7, RZ, RZ, R2 ;  /* 0x000000ffff079224 */ /* 0x008fe200078e0002 */
[----:B------:R-:W-:-:S03]  /*1b220*/  ISETP.NE.AND P1, PT, R16, RZ, PT ;  /* 0x000000ff1000720c */ /* 0x000fc60003f25270 */
[----:B------:R-:W-:-:S04]  /*1b230*/  IMAD R2, R7, R5, RZ ;  /* 0x0000000507027224 */ /* 0x000fc800078e02ff */
[----:B------:R-:W-:-:S07]  /*1b240*/  IMAD.MOV.U32 R13, RZ, RZ, R2 ;  /* 0x000000ffff0d7224 */ /* 0x000fce00078e0002 */
[----:B------:R-:W-:Y:S05]  /*1b250*/  WARPSYNC.COLLECTIVE R15, `(.L_x_1486) ;  /* 0x000000000f087348 */ /* 0x000fea0003c00000 */
[----:B------:R0:W1:Y:S02]  /*1b260*/  SHFL.UP P6, R14, R13, R12, R11 ;  /* 0x0400000c0d0e7389 */ /* 0x00006400000c000b */
[----:B01----:R-:W-:Y:S01]  /*1b270*/  ENDCOLLECTIVE ;  /* 0x000000000000791b */ /* 0x003fe20003800000 */
.L_x_1486:
        /* <DEDUP_REMOVED lines=8> */
.L_x_1487:
        /* <DEDUP_REMOVED lines=8> */
.L_x_1488:
        /* <DEDUP_REMOVED lines=8> */
.L_x_1489:
        /* <DEDUP_REMOVED lines=8> */
.L_x_1490:
        /* <DEDUP_REMOVED lines=9> */
.L_x_1491:
[----:B------:R-:W-:Y:S01]  /*1b510*/  IMAD.MOV.U32 R10, RZ, RZ, R14 ;  /* 0x000000ffff0a7224 */ /* 0x000fe200078e000e */
[----:B------:R-:W-:Y:S06]  /*1b520*/  BRA `(.L_x_1492) ;  /* 0xffffffd4002c7947 */ /* 0x000fec000383ffff */
.L_x_1429:
[----:B------:R-:W-:Y:S01]  /*1b530*/  BSSY B0, `(.L_x_1493) ;  /* 0x0000008000007945 */ /* 0x000fe20003800000 */
[----:B------:R-:W-:Y:S02]  /*1b540*/  IMAD.MOV.U32 R13, RZ, RZ, R2 ;  /* 0x000000ffff0d7224 */ /* 0x000fe400078e0002 */
[----:B------:R-:W-:Y:S02]  /*1b550*/  IMAD.MOV.U32 R12, RZ, RZ, 0x1 ;  /* 0x00000001ff0c7424 */ /* 0x000fe400078e00ff */
[----:B------:R-:W-:Y:S02]  /*1b560*/  IMAD.MOV.U32 R11, RZ, RZ, RZ ;  /* 0x000000ffff0b7224 */ /* 0x000fe400078e00ff */
[----:B------:R-:W-:-:S07]  /*1b570*/  IMAD.MOV.U32 R15, RZ, RZ, -0x1 ;  /* 0xffffffffff0f7424 */ /* 0x000fce00078e00ff */
[----:B------:R-:W-:Y:S05]  /*1b580*/  WARPSYNC.COLLECTIVE R15, `(.L_x_1494) ;  /* 0x000000000f087348 */ /* 0x000fea0003c00000 */
[----:B------:R0:W1:Y:S02]  /*1b590*/  SHFL.UP P6, R14, R13, R12, R11 ;  /* 0x0400000c0d0e7389 */ /* 0x00006400000c000b */
[----:B01----:R-:W-:Y:S01]  /*1b5a0*/  ENDCOLLECTIVE ;  /* 0x000000000000791b */ /* 0x003fe20003800000 */
.L_x_1494:
[----:B------:R-:W-:Y:S05]  /*1b5b0*/  BSYNC B0 ;  /* 0x0000000000007941 */ /* 0x000fea0003800000 */
.L_x_1493:
        /* <DEDUP_REMOVED lines=10> */
.L_x_1495:
        /* <DEDUP_REMOVED lines=8> */
.L_x_1496:
        /* <DEDUP_REMOVED lines=8> */
.L_x_1497:
        /* <DEDUP_REMOVED lines=8> */
.L_x_1498:
        /* <DEDUP_REMOVED lines=9> */
.L_x_1499:
[----:B------:R-:W-:Y:S01]  /*1b870*/  IMAD.MOV.U32 R10, RZ, RZ, R14 ;  /* 0x000000ffff0a7224 */ /* 0x000fe200078e000e */
[----:B------:R-:W-:Y:S06]  /*1b880*/  BRA `(.L_x_1500) ;  /* 0xffffffd400047947 */ /* 0x000fec000383ffff */
.L_x_1431:
[----:B------:R-:W-:Y:S01]  /*1b890*/  BSSY B0, `(.L_x_1501) ;  /* 0x0000006000007945 */ /* 0x000fe20003800000 */
[----:B------:R-:W-:Y:S01]  /*1b8a0*/  PLOP3.LUT P6, PT, P6, PT, PT, 0x8, 0x0 ;  /* 0x000000000000781c */ /* 0x000fe200037ce170 */
[----:B------:R-:W-:-:S12]  /*1b8b0*/  IMAD.MOV.U32 R15, RZ, RZ, -0x1 ;  /* 0xffffffffff0f7424 */ /* 0x000fd800078e00ff */
[----:B0-----:R-:W-:Y:S05]  /*1b8c0*/  WARPSYNC.COLLECTIVE R15, `(.L_x_1502) ;  /* 0x000000000f087348 */ /* 0x001fea0003c00000 */
[----:B------:R-:W-:Y:S01]  /*1b8d0*/  VOTE.ANY R14, PT, P6 ;  /* 0x00000000000e7806 */ /* 0x000fe200030e0100 */
[----:B0-----:R-:W-:Y:S06]  /*1b8e0*/  ENDCOLLECTIVE ;  /* 0x000000000000791b */ /* 0x001fec0003800000 */
.L_x_1502:
[----:B------:R-:W-:Y:S05]  /*1b8f0*/  BSYNC B0 ;  /* 0x0000000000007941 */ /* 0x000fea0003800000 */
.L_x_1501:
[----:B------:R0:W5:Y:S01]  /*1b900*/  LDL.LU R16, [R1+0xc] ;  /* 0x00000c0001107983 */ /* 0x0001620000300800 */
[----:B------:R-:W-:Y:S02]  /*1b910*/  IMAD.MOV.U32 R3, RZ, RZ, R14 ;  /* 0x000000ffff037224 */ /* 0x000fe400078e000e */
[----:B------:R-:W-:Y:S02]  /*1b920*/  IMAD.MOV.U32 R13, RZ, RZ, R5 ;  /* 0x000000ffff0d7224 */ /* 0x000fe400078e0005 */
[----:B------:R-:W1:Y:S01]  /*1b930*/  POPC R9, R3 ;  /* 0x0000000300097309 */ /* 0x000e620000000000 */
[----:B------:R-:W-:Y:S02]  /*1b940*/  IMAD.MOV.U32 R11, RZ, RZ, 0x1f ;  /* 0x0000001fff0b7424 */ /* 0x000fe400078e00ff */
[----:B------:R-:W-:Y:S02]  /*1b950*/  IMAD.MOV.U32 R15, RZ, RZ, -0x1 ;  /* 0xffffffffff0f7424 */ /* 0x000fe400078e00ff */
[----:B01----:R-:W-:-:S07]  /*1b960*/  IMAD.MOV.U32 R12, RZ, RZ, R9 ;  /* 0x000000ffff0c7224 */ /* 0x003fce00078e0009 */
[----:B-----5:R-:W-:Y:S05]  /*1b970*/  WARPSYNC.COLLECTIVE R15, `(.L_x_1503) ;  /* 0x000000000f087348 */ /* 0x020fea0003c00000 */
[----:B------:R0:W1:Y:S02]  /*1b980*/  SHFL.IDX P6, R14, R13, R12, R11 ;  /* 0x0000000c0d0e7389 */ /* 0x00006400000c000b */
[----:B01---5:R-:W-:Y:S01]  /*1b990*/  ENDCOLLECTIVE ;  /* 0x000000000000791b */ /* 0x023fe20003800000 */
.L_x_1503:
[----:B------:R-:W-:Y:S02]  /*1b9a0*/  IMAD.MOV.U32 R13, RZ, RZ, R7 ;  /* 0x000000ffff0d7224 */ /* 0x000fe400078e0007 */
[----:B------:R-:W-:-:S07]  /*1b9b0*/  IMAD.MOV.U32 R4, RZ, RZ, R14 ;  /* 0x000000ffff047224 */ /* 0x000fce00078e000e */
[----:B------:R-:W-:Y:S05]  /*1b9c0*/  WARPSYNC.COLLECTIVE R15, `(.L_x_1504) ;  /* 0x000000000f087348 */ /* 0x000fea0003c00000 */
[----:B------:R0:W1:Y:S02]  /*1b9d0*/  SHFL.IDX P6, R14, R13, R12, R11 ;  /* 0x0000000c0d0e7389 */ /* 0x00006400000c000b */
[----:B01----:R-:W-:Y:S01]  /*1b9e0*/  ENDCOLLECTIVE ;  /* 0x000000000000791b */ /* 0x003fe20003800000 */
.L_x_1504:
[----:B------:R-:W-:Y:S02]  /*1b9f0*/  IMAD.MOV.U32 R7, RZ, RZ, R14 ;  /* 0x000000ffff077224 */ /* 0x000fe400078e000e */
[----:B------:R-:W-:-:S05]  /*1ba00*/  IMAD.IADD R5, R9, 0x1, R16 ;  /* 0x0000000109057824 */ /* 0x000fca00078e0210 */
[----:B------:R1:W-:Y:S01]  /*1ba10*/  STL [R1+0xc], R5 ;  /* 0x00000c0501007387 */ /* 0x0003e20000100800 */
[----:B------:R-:W-:Y:S05]  /*1ba20*/  BRA `(.L_x_1505) ;  /* 0xffffffd000e47947 */ /* 0x000fea000383ffff */
.L_x_1433:
[----:B------:R-:W-:Y:S01]  /*1ba30*/  BSSY B0, `(.L_x_1506) ;  /* 0x0000008000007945 */ /* 0x000fe20003800000 */
[----:B------:R-:W-:Y:S02]  /*1ba40*/  IMAD.MOV.U32 R13, RZ, RZ, R2 ;  /* 0x000000ffff0d7224 */ /* 0x000fe400078e0002 */
[----:B------:R-:W-:Y:S02]  /*1ba50*/  IMAD.MOV.U32 R12, RZ, RZ, R9 ;  /* 0x000000ffff0c7224 */ /* 0x000fe400078e0009 */
[----:B------:R-:W-:Y:S02]  /*1ba60*/  IMAD.MOV.U32 R11, RZ, RZ, 0x1f ;  /* 0x0000001fff0b7424 */ /* 0x000fe400078e00ff */
[----:B------:R-:W-:-:S07]  /*1ba70*/  IMAD.MOV.U32 R15, RZ, RZ, -0x1 ;  /* 0xffffffffff0f7424 */ /* 0x000fce00078e00ff */
[----:B01----:R-:W-:Y:S05]  /*1ba80*/  WARPSYNC.COLLECTIVE R15, `(.L_x_1507) ;  /* 0x000000000f087348 */ /* 0x003fea0003c00000 */
[----:B------:R2:W3:Y:S02]  /*1ba90*/  SHFL.IDX P6, R14, R13, R12, R11 ;  /* 0x0000000c0d0e7389 */ /* 0x0004e400000c000b */
[----:B0123--:R-:W-:Y:S01]  /*1baa0*/  ENDCOLLECTIVE ;  /* 0x000000000000791b */ /* 0x00ffe20003800000 */
.L_x_1507:
[----:B------:R-:W-:Y:S05]  /*1bab0*/  BSYNC B0 ;  /* 0x0000000000007941 */ /* 0x000fea0003800000 */
.L_x_1506:
[----:B------:R-:W-:Y:S01]  /*1bac0*/  IMAD.MOV.U32 R2, RZ, RZ, R14 ;  /* 0x000000ffff027224 */ /* 0x000fe200078e000e */
[----:B------:R-:W-:Y:S06]  /*1bad0*/  BRA `(.L_x_1508) ;  /* 0xffffffd000d07947 */ /* 0x000fec000383ffff */
.L_x_1439:
[----:B0-----:R0:W1:Y:S02]  /*1bae0*/  SYNCS.PHASECHK.TRANS64.TRYWAIT P0, [R0+URZ+0x30820], R3 ;  /* 0x03082003000075a7 */ /* 0x001064000800017f */
[----:B-1----:R-:W-:Y:S05]  /*1baf0*/  @!P0 NANOSLEEP.SYNCS 0x989680 ;  /* 0x009896800000895d */ /* 0x002fea0003900000 */
[----:B------:R-:W1:Y:S02]  /*1bb00*/  @!P0 SYNCS.PHASECHK.TRANS64 P0, [R0+URZ+0x30820], R3 ;  /* 0x03082003000085a7 */ /* 0x000e64000800007f */
[----:B-1----:R-:W-:Y:S05]  /*1bb10*/  @!P0 BRA `(.L_x_1439) ;  /* 0xfffffffc00f08947 */ /* 0x002fea000383ffff */
[----:B------:R-:W-:Y:S05]  /*1bb20*/  BRA `(.L_x_1509) ;  /* 0xffffffdc00747947 */ /* 0x000fea000383ffff */
.L_x_1440:
[----:B------:R-:W1:Y:S01]  /*1bb30*/  S2R R2, SR_TID.X ;  /* 0x0000000000027919 */ /* 0x000e620000002100 */
[----:B------:R-:W-:Y:S01]  /*1bb40*/  BSSY B0, `(.L_x_1510) ;  /* 0x000000a000007945 */ /* 0x000fe20003800000 */
[----:B------:R-:W-:Y:S02]  /*1bb50*/  IMAD.MOV.U32 R12, RZ, RZ, RZ ;  /* 0x000000ffff0c7224 */ /* 0x000fe400078e00ff */
[----:B---3--:R-:W-:Y:S02]  /*1bb60*/  IMAD.MOV.U32 R11, RZ, RZ, 0x1f ;  /* 0x0000001fff0b7424 */ /* 0x008fe400078e00ff */
[----:B------:R-:W-:Y:S01]  /*1bb70*/  IMAD.MOV.U32 R15, RZ, RZ, -0x1 ;  /* 0xffffffffff0f7424 */ /* 0x000fe200078e00ff */
[----:B-1----:R-:W-:-:S04]  /*1bb80*/  SHF.R.U32.HI R2, RZ, 0x5, R2 ;  /* 0x00000005ff027819 */ /* 0x002fc80000011602 */
[----:B------:R-:W-:-:S05]  /*1bb90*/  LOP3.LUT R2, R2, 0x3, RZ, 0xc0, !PT ;  /* 0x0000000302027812 */ /* 0x000fca00078ec0ff */
[----:B------:R-:W-:-:S07]  /*1bba0*/  IMAD.MOV.U32 R13, RZ, RZ, R2 ;  /* 0x000000ffff0d7224 */ /* 0x000fce00078e0002 */
[----:B0-----:R-:W-:Y:S05]  /*1bbb0*/  WARPSYNC.COLLECTIVE R15, `(.L_x_1511) ;  /* 0x000000000f087348 */ /* 0x001fea0003c00000 */
[----:B------:R1:W2:Y:S02]  /*1bbc0*/  SHFL.IDX P6, R14, R13, R12, R11 ;  /* 0x0000000c0d0e7389 */ /* 0x0002a400000c000b */
[----:B012---:R-:W-:Y:S01]  /*1bbd0*/  ENDCOLLECTIVE ;  /* 0x000000000000791b */ /* 0x007fe20003800000 */
.L_x_1511:
[----:B------:R-:W-:Y:S05]  /*1bbe0*/  BSYNC B0 ;  /* 0x0000000000007941 */ /* 0x000fea0003800000 */
.L_x_1510:
[----:B------:R-:W-:Y:S05]  /*1bbf0*/  BRA `(.L_x_1512) ;  /* 0xffffffdc005c7947 */ /* 0x000fea000383ffff */
.L_x_1443:
[----:B------:R-:W-:Y:S01]  /*1bc00*/  BSSY B1, `(.L_x_1513) ;  /* 0x0000006000017945 */ /* 0x000fe20003800000 */
[----:B------:R-:W-:-:S07]  /*1bc10*/  IMAD.MOV.U32 R15, RZ, RZ, -0x1 ;  /* 0xffffffffff0f7424 */ /* 0x000fce00078e00ff */
[----:B01-3--:R-:W-:Y:S05]  /*1bc20*/  WARPSYNC.COLLECTIVE R15, `(.L_x_1514) ;  /* 0x000000000f0c7348 */ /* 0x00bfea0003c00000 */
[----:B------:R-:W-:Y:S02]  /*1bc30*/  ELECT P6, UR62, PT ;  /* 0x00000000003e782f */ /* 0x000fe400038c0000 */
[----:B------:R-:W-:Y:S01]  /*1bc40*/  MOV R14, UR62 ;  /* 0x0000003e000e7c02 */ /* 0x000fe20008000f00 */
[----:B01-3--:R-:W-:Y:S10]  /*1bc50*/  ENDCOLLECTIVE ;  /* 0x000000000000791b */ /* 0x00bff40003800000 */
.L_x_1514:
[----:B------:R-:W-:Y:S05]  /*1bc60*/  BSYNC B1 ;  /* 0x0000000000017941 */ /* 0x000fea0003800000 */
.L_x_1513:
[----:B------:R-:W-:Y:S05]  /*1bc70*/  BRA `(.L_x_1515) ;  /* 0xffffffdc00547947 */ /* 0x000fea000383ffff */
.L_x_1445:
[----:B0-----:R0:W1:Y:S02]  /*1bc80*/  SYNCS.PHASECHK.TRANS64.TRYWAIT P0, [R6+URZ], R5 ;  /* 0x00000005060075a7 */ /* 0x001064000800017f */
[----:B-1----:R-:W-:Y:S05]  /*1bc90*/  @!P0 NANOSLEEP.SYNCS 0x989680 ;  /* 0x009896800000895d */ /* 0x002fea0003900000 */
[----:B------:R-:W1:Y:S02]  /*1bca0*/  @!P0 SYNCS.PHASECHK.TRANS64 P0, [R6+URZ], R5 ;  /* 0x00000005060085a7 */ /* 0x000e64000800007f */
[----:B-1----:R-:W-:Y:S05]  /*1bcb0*/  @!P0 BRA `(.L_x_1445) ;  /* 0xfffffffc00f08947 */ /* 0x002fea000383ffff */
[----:B------:R-:W-:Y:S05]  /*1bcc0*/  BRA `(.L_x_1516) ;  /* 0xffffffdc00947947 */ /* 0x000fea000383ffff */
.L_x_1446:
[----:B-1----:R1:W2:Y:S02]  /*1bcd0*/  SYNCS.PHASECHK.TRANS64.TRYWAIT P0, [R7+URZ], R2 ;  /* 0x00000002070075a7 */ /* 0x0022a4000800017f */
[----:B--2---:R-:W-:Y:S05]  /*1bce0*/  @!P0 NANOSLEEP.SYNCS 0x989680 ;  /* 0x009896800000895d */ /* 0x004fea0003900000 */
[----:B------:R-:W2:Y:S02]  /*1bcf0*/  @!P0 SYNCS.PHASECHK.TRANS64 P0, [R7+URZ], R2 ;  /* 0x00000002070085a7 */ /* 0x000ea4000800007f */
[----:B--2---:R-:W-:Y:S05]  /*1bd00*/  @!P0 BRA `(.L_x_1446) ;  /* 0xfffffffc00f08947 */ /* 0x004fea000383ffff */
[----:B------:R-:W-:Y:S05]  /*1bd10*/  BRA `(.L_x_1517) ;  /* 0xffffffdc00887947 */ /* 0x000fea000383ffff */
.L_x_1448:
[----:B--2---:R2:W4:Y:S02]  /*1bd20*/  SYNCS.PHASECHK.TRANS64.TRYWAIT P0, [R4+URZ], R5 ;  /* 0x00000005040075a7 */ /* 0x004524000800017f */
[----:B----4-:R-:W-:Y:S05]  /*1bd30*/  @!P0 NANOSLEEP.SYNCS 0x989680 ;  /* 0x009896800000895d */ /* 0x010fea0003900000 */
[----:B------:R-:W4:Y:S02]  /*1bd40*/  @!P0 SYNCS.PHASECHK.TRANS64 P0, [R4+URZ], R5 ;  /* 0x00000005040085a7 */ /* 0x000f24000800007f */
[----:B----4-:R-:W-:Y:S05]  /*1bd50*/  @!P0 BRA `(.L_x_1448) ;  /* 0xfffffffc00f08947 */ /* 0x010fea000383ffff */
[----:B------:R-:W-:Y:S05]  /*1bd60*/  BRA `(.L_x_1518) ;  /* 0xffffffdc008c7947 */ /* 0x000fea000383ffff */
.L_x_1519:
        /* <DEDUP_REMOVED lines=9> */
.L_x_14843:


//--------------------- .text._ZN7cutlass13device_kernelIN5flash11enable_sm90INS1_16FlashAttnFwdSm90INS1_25CollectiveMainloopFwdSm90ILi2EN4cute5tupleIJNS5_1CILi1EEES8_S8_EEENS6_IJNS7_ILi128EEENS7_ILi64EEENS7_ILi256EEEEEELi256ENS_6half_tEfNS_4arch4Sm90ELb0ELb1ELb0ELb1ELb0ELb1ELb0ELb1ELb1ELb1ELb1ELb0EEENS1_21CollectiveEpilogueFwdINS6_IJSA_SC_SB_EEES9_SE_SG_Li256ELb1ELb1ELb1ELb0EEENS1_36VarlenDynamicPersistentTileSchedulerILi128ELi64ELi256ELi128ELb1ELb1ELb1ELb1ELb0ELb1EEEEEEEEEvNT_6ParamsE --------------------------
	.section	.text._ZN7cutlass13device_kernelIN5flash11enable_sm90INS1_16FlashAttnFwdSm90INS1_25CollectiveMainloopFwdSm90ILi2EN4cute5tupleIJNS5_1CILi1EEES8_S8_EEENS6_IJNS7_ILi128EEENS7_ILi64EEENS7_ILi256EEEEEELi256ENS_6half_tEfNS_4arch4Sm90ELb0ELb1ELb0ELb1ELb0ELb1ELb0ELb1ELb1ELb1ELb1ELb0EEENS1_21CollectiveEpilogueFwdINS6_IJSA_SC_SB_EEES9_SE_SG_Li256ELb1ELb1ELb1ELb0EEENS1_36VarlenDynamicPersistentTileSchedulerILi128ELi64ELi256ELi128ELb1ELb1ELb1ELb1ELb0ELb1EEEEEEEEEvNT_6ParamsE,"ax",@progbits
	.align	128
.text._ZN7cutlass13device_kernelIN5flash11enable_sm90INS1_16FlashAttnFwdSm90INS1_25CollectiveMainloopFwdSm90ILi2EN4cute5tupleIJNS5_1CILi1EEES8_S8_EEENS6_IJNS7_ILi128EEENS7_ILi64EEENS7_ILi256EEEEEELi256ENS_6half_tEfNS_4arch4Sm90ELb0ELb1ELb0ELb1ELb0ELb1ELb0ELb1ELb1ELb1ELb1ELb0EEENS1_21CollectiveEpilogueFwdINS6_IJSA_SC_SB_EEES9_SE_SG_Li256ELb1ELb1ELb1ELb0EEENS1_36VarlenDynamicPersistentTileSchedulerILi128ELi64ELi256ELi128ELb1ELb1ELb1ELb1ELb0ELb1EEEEEEEEEvNT_6ParamsE:
        .type           _ZN7cutlass13device_kernelIN5flash11enable_sm90INS1_16FlashAttnFwdSm90INS1_25CollectiveMainloopFwdSm90ILi2EN4cute5tupleIJNS5_1CILi1EEES8_S8_EEENS6_IJNS7_ILi128EEENS7_ILi64EEENS7_ILi256EEEEEELi256ENS_6half_tEfNS_4arch4Sm90ELb0ELb1ELb0ELb1ELb0ELb1ELb0ELb1ELb1ELb1ELb1ELb0EEENS1_21CollectiveEpilogueFwdINS6_IJSA_SC_SB_EEES9_SE_SG_Li256ELb1ELb1ELb1ELb0EEENS1_36VarlenDynamicPersistentTileSchedulerILi128ELi64ELi256ELi128ELb1ELb1ELb1ELb1ELb0ELb1EEEEEEEEEvNT_6ParamsE,@function
        .size           _ZN7cutlass13device_kernelIN5flash11enable_sm90INS1_16FlashAttnFwdSm90INS1_25CollectiveMainloopFwdSm90ILi2EN4cute5tupleIJNS5_1CILi1EEES8_S8_EEENS6_IJNS7_ILi128EEENS7_ILi64EEENS7_ILi256EEEEEELi256ENS_6half_tEfNS_4arch4Sm90ELb0ELb1ELb0ELb1ELb0ELb1ELb0ELb1ELb1ELb1ELb1ELb0EEENS1_21CollectiveEpilogueFwdINS6_IJSA_SC_SB_EEES9_SE_SG_Li256ELb1ELb1ELb1ELb0EEENS1_36VarlenDynamicPersistentTileSchedulerILi128ELi64ELi256ELi128ELb1ELb1ELb1ELb1ELb0ELb1EEEEEEEEEvNT_6ParamsE,(.L_x_14844 - _ZN7cutlass13device_kernelIN5flash11enable_sm90INS1_16FlashAttnFwdSm90INS1_25CollectiveMainloopFwdSm90ILi2EN4cute5tupleIJNS5_1CILi1EEES8_S8_EEENS6_IJNS7_ILi128EEENS7_ILi64EEENS7_ILi256EEEEEELi256ENS_6half_tEfNS_4arch4Sm90ELb0ELb1ELb0ELb1ELb0ELb1ELb0ELb1ELb1ELb1ELb1ELb0EEENS1_21CollectiveEpilogueFwdINS6_IJSA_SC_SB_EEES9_SE_SG_Li256ELb1ELb1ELb1ELb0EEENS1_36VarlenDynamicPersistentTileSchedulerILi128ELi64ELi256ELi128ELb1ELb1ELb1ELb1ELb0ELb1EEEEEEEEEvNT_6ParamsE)
        .other          _ZN7cutlass13device_kernelIN5flash11enable_sm90INS1_16FlashAttnFwdSm90INS1_25CollectiveMainloopFwdSm90ILi2EN4cute5tupleIJNS5_1CILi1EEES8_S8_EEENS6_IJNS7_ILi128EEENS7_ILi64EEENS7_ILi256EEEEEELi256ENS_6half_tEfNS_4arch4Sm90ELb0ELb1ELb0ELb1ELb0ELb1ELb0ELb1ELb1ELb1ELb1ELb0EEENS1_21CollectiveEpilogueFwdINS6_IJSA_SC_SB_EEES9_SE_SG_Li256ELb1ELb1ELb1ELb0EEENS1_36VarlenDynamicPersistentTileSchedulerILi128ELi64ELi256ELi128ELb1ELb1ELb1ELb1ELb0ELb1EEEEEEEEEvNT_6ParamsE,@"STO_CUDA_ENTRY STV_DEFAULT"
_ZN7cutlass13device_kernelIN5flash11enable_sm90INS1_16FlashAttnFwdSm90INS1_25CollectiveMainloopFwdSm90ILi2EN4cute5tupleIJNS5_1CILi1EEES8_S8_EEENS6_IJNS7_ILi128EEENS7_ILi64EEENS7_ILi256EEEEEELi256ENS_6half_tEfNS_4arch4Sm90ELb0ELb1ELb0ELb1ELb0ELb1ELb0ELb1ELb1ELb1ELb1ELb0EEENS1_21CollectiveEpilogueFwdINS6_IJSA_SC_SB_EEES9_SE_SG_Li256ELb1ELb1ELb1ELb0EEENS1_36VarlenDynamicPersistentTileSchedulerILi128ELi64ELi256ELi128ELb1ELb1ELb1ELb1ELb0ELb1EEEEEEEEEvNT_6ParamsE:
        /* <DEDUP_REMOVED lines=24> */
.L_x_1521:
[----:B------:R-:W-:Y:S05]  /*0180*/  BSYNC B0 ;  /* 0x0000000000007941 */ /* 0x000fea0003800000 */
.L_x_1520:
        /* <DEDUP_REMOVED lines=41> */
.L_x_1522:
        /* <DEDUP_REMOVED lines=22> */
.L_x_1523:
        /* <DEDUP_REMOVED lines=18> */
.L_x_1524:
        /* <DEDUP_REMOVED lines=22> */
.L_x_1525:
        /* <DEDUP_REMOVED lines=22> */
.L_x_1526:
        /* <DEDUP_REMOVED lines=9> */
.L_x_1529:
        /* <DEDUP_REMOVED lines=8> */
[----:B-1----:R-:W-:-:S06]  /*0a70*/  ULEA UR4, UR5, UR4, 0x18 ;  /* 0x0000000405047291 */ /* 0x002fcc000f8ec03f */
[----:B------:R-:W-:Y:S01]  /*0a80*/  IMAD.U32 R16, RZ, RZ, UR4 ;  /* 0x00000004ff107e24 */ /* 0x000fe2000f8e00ff */
[----:B------:R-:W-:-:S04]  /*0a90*/  ULDC UR4, c[0x0][0xc3c] ;  /* 0x00030f0000047ab9 */ /* 0x000fc80000000800 */
[----:B------:R-:W1:Y:S01]  /*0aa0*/  LDS.128 R24, [R16+0x308d0] ;  /* 0x0308d00010187984 */ /* 0x000e620000000c00 */
[----:B------:R-:W-:Y:S06]  /*0ab0*/  BAR.ARV 0x4, 0x180 ;  /* 0x0106000000007b1d */ /* 0x000fec0000002000 */
[----:B-1----:R-:W-:-:S13]  /*0ac0*/  ISETP.GE.AND P0, PT, R27, UR4, PT ;  /* 0x000000041b007c0c */ /* 0x002fda000bf06270 */
[----:B------:R-:W-:Y:S05]  /*0ad0*/  @P0 BRA `(.L_x_1530) ;  /* 0x000002cc00ac0947 */ /* 0x000fea0003800000 */
[----:B------:R-:W2:Y:S01]  /*0ae0*/  LDL R0, [R1+0xa4] ;  /* 0x0000a40001007983 */ /* 0x000ea20000100800 */
[----:B------:R-:W-:Y:S02]  /*0af0*/  VIADD R6, R6, 0xffffff80 ;  /* 0xffffff8006067836 */ /* 0x000fe40000000000 */
[----:B------:R-:W-:Y:S02]  /*0b00*/  IMAD.MOV.U32 R237, RZ, RZ, RZ ;  /* 0x000000ffffed7224 */ /* 0x000fe400078e00ff */
[----:B------:R-:W-:Y:S01]  /*0b10*/  IMAD.MOV.U32 R205, RZ, RZ, RZ ;  /* 0x000000ffffcd7224 */ /* 0x000fe200078e00ff */
[----:B------:R-:W-:-:S04]  /*0b20*/  SHF.R.S32.HI R3, RZ, 0x1f, R6 ;  /* 0x0000001fff037819 */ /* 0x000fc80000011406 */
[CC--:B0-----:R-:W-:Y:S02]  /*0b30*/  LEA.HI R2, R3.reuse, R6.reuse, RZ, 0x4 ;  /* 0x0000000603027211 */ /* 0x0c1fe400078f20ff */
[CC--:B------:R-:W-:Y:S02]  /*0b40*/  LEA.HI R4, R3.reuse, R6.reuse, RZ, 0x5 ;  /* 0x0000000603047211 */ /* 0x0c0fe400078f28ff */
[----:B------:R-:W-:Y:S02]  /*0b50*/  SHF.R.S32.HI R7, RZ, 0x4, R2 ;  /* 0x00000004ff077819 */ /* 0x000fe40000011402 */
[----:B------:R-:W-:Y:S01]  /*0b60*/  LOP3.LUT R5, R2, 0x3fffff0, RZ, 0xc0, !PT ;  /* 0x03fffff002057812 */ /* 0x000fe200078ec0ff */
[----:B------:R-:W-:Y:S01]  /*0b70*/  IMAD.SHL.U32 R4, R4, 0x20, RZ ;  /* 0x0000002004047824 */ /* 0x000fe200078e00ff */
[----:B------:R-:W-:Y:S02]  /*0b80*/  LEA.HI R2, R2, R7, RZ, 0x1 ;  /* 0x0000000702027211 */ /* 0x000fe400078f08ff */
[----:B------:R-:W-:Y:S01]  /*0b90*/  LEA.HI R10, R3, R6, RZ, 0x2 ;  /* 0x00000006030a7211 */ /* 0x000fe200078f10ff */
[----:B------:R-:W-:Y:S01]  /*0ba0*/  IMAD.IADD R5, R6, 0x1, -R5 ;  /* 0x0000000106057824 */ /* 0x000fe200078e0a05 */
[----:B------:R-:W-:-:S02]  /*0bb0*/  LOP3.LUT R2, R2, 0x1ffffffe, RZ, 0xc0, !PT ;  /* 0x1ffffffe02027812 */ /* 0x000fc400078ec0ff */
[----:B------:R-:W-:Y:S02]  /*0bc0*/  LOP3.LUT R4, R4, 0xfffffc00, RZ, 0xc0, !PT ;  /* 0xfffffc0004047812 */ /* 0x000fe400078ec0ff */
[----:B------:R-:W-:Y:S02]  /*0bd0*/  IADD3 R2, R7, -R2, RZ ;  /* 0x8000000207027210 */ /* 0x000fe40007ffe0ff */
[----:B------:R-:W-:Y:S02]  /*0be0*/  LOP3.LUT R13, R10, 0xfffffffc, RZ, 0xc0, !PT ;  /* 0xfffffffc0a0d7812 */ /* 0x000fe400078ec0ff */
[----:B------:R-:W-:-:S03]  /*0bf0*/  LEA.HI R23, R3, R6, RZ, 0x3 ;  /* 0x0000000603177211 */ /* 0x000fc600078f18ff */
[----:B------:R-:W-:Y:S01]  /*0c00*/  IMAD.IADD R13, R6, 0x1, -R13 ;  /* 0x00000001060d7824 */ /* 0x000fe200078e0a0d */
[----:B--2---:R-:W-:Y:S02]  /*0c10*/  R2UR UR4, R0 ;  /* 0x00000000000472ca */ /* 0x004fe400000e0000 */
[----:B------:R-:W-:-:S04]  /*0c20*/  LEA.HI R0, R3, R6, RZ, 0x7 ;  /* 0x0000000603007211 */ /* 0x000fc800078f38ff */
[----:B------:R-:W-:-:S05]  /*0c30*/  LOP3.LUT R9, R0, 0xffffff80, RZ, 0xc0, !PT ;  /* 0xffffff8000097812 */ /* 0x000fca00078ec0ff */
[----:B------:R-:W-:Y:S02]  /*0c40*/  IMAD.IADD R28, R6, 0x1, -R9 ;  /* 0x00000001061c7824 */ /* 0x000fe400078e0a09 */
[----:B------:R-:W-:Y:S01]  /*0c50*/  IMAD R9, R5, 0x40, R4 ;  /* 0x0000004005097824 */ /* 0x000fe200078e0204 */
[----:B------:R-:W-:Y:S01]  /*0c60*/  SHF.R.S32.HI R5, RZ, 0x7, R0 ;  /* 0x00000007ff057819 */ /* 0x000fe20000011400 */
[----:B------:R-:W-:Y:S01]  /*0c70*/  ULOP3.LUT UR4, UR4, 0x1, URZ, 0xfc, !UPT ;  /* 0x0000000104047892 */ /* 0x000fe2000f8efc3f */
[----:B------:R-:W-:Y:S01]  /*0c80*/  SHF.R.S32.HI R7, RZ, 0x1f, R28 ;  /* 0x0000001fff077819 */ /* 0x000fe2000001141c */
[----:B------:R-:W-:Y:S01]  /*0c90*/  STL [R1+0x7c], R28 ;  /* 0x00007c1c01007387 */ /* 0x000fe20000100800 */
[----:B------:R-:W-:Y:S02]  /*0ca0*/  LEA.HI R4, R3, R6, RZ, 0x6 ;  /* 0x0000000603047211 */ /* 0x000fe400078f30ff */
[----:B------:R-:W-:Y:S02]  /*0cb0*/  LEA.HI R8, R7, R28, RZ, 0x2 ;  /* 0x0000001c07087211 */ /* 0x000fe400078f10ff */
[----:B------:R-:W-:Y:S01]  /*0cc0*/  LEA.HI R0, R0, R5, RZ, 0x1 ;  /* 0x0000000500007211 */ /* 0x000fe200078f08ff */
[----:B------:R-:W-:Y:S01]  /*0cd0*/  IMAD.SHL.U32 R4, R4, 0x8, RZ ;  /* 0x0000000804047824 */ /* 0x000fe200078e00ff */
[----:B------:R-:W-:-:S02]  /*0ce0*/  SHF.R.S32.HI R10, RZ, 0x2, R8 ;  /* 0x00000002ff0a7819 */ /* 0x000fc40000011408 */
[----:B------:R-:W-:Y:S02]  /*0cf0*/  SHF.R.S32.HI R11, RZ, 0x1f, R8 ;  /* 0x0000001fff0b7819 */ /* 0x000fe40000011408 */
[----:B------:R-:W-:Y:S02]  /*0d00*/  LOP3.LUT R3, R23, 0xfffffff8, RZ, 0xc0, !PT ;  /* 0xfffffff817037812 */ /* 0x000fe400078ec0ff */
[----:B------:R-:W-:Y:S02]  /*0d10*/  LEA.HI R11, R11, R10, RZ, 0x3 ;  /* 0x0000000a0b0b7211 */ /* 0x000fe400078f18ff */
[----:B------:R-:W-:Y:S01]  /*0d20*/  LOP3.LUT R0, R0, 0x3fffffe, RZ, 0xc0, !PT ;  /* 0x03fffffe00007812 */ /* 0x000fe200078ec0ff */
[----:B------:R-:W-:Y:S01]  /*0d30*/  IMAD.IADD R12, R6, 0x1, -R3 ;  /* 0x00000001060c7824 */ /* 0x000fe200078e0a03 */
[----:B------:R-:W-:Y:S01]  /*0d40*/  LOP3.LUT R11, R11, 0xfffffff8, RZ, 0xc0, !PT ;  /* 0xfffffff80b0b7812 */ /* 0x000fe200078ec0ff */
[----:B------:R-:W-:Y:S01]  /*0d50*/  IMAD R3, R2, 0x8, R9 ;  /* 0x0000000802037824 */ /* 0x000fe200078e0209 */
[----:B------:R-:W-:Y:S01]  /*0d60*/  SHF.R.S32.HI R23, RZ, 0x3, R23 ;  /* 0x00000003ff177819 */ /* 0x000fe20000011417 */
[----:B------:R-:W-:Y:S01]  /*0d70*/  IMAD.IADD R0, R5, 0x1, -R0 ;  /* 0x0000000105007824 */ /* 0x000fe200078e0a00 */
[----:B------:R-:W-:Y:S01]  /*0d80*/  LEA.HI R7, R7, R28, RZ, 0x5 ;  /* 0x0000001c07077211 */ /* 0x000fe200078f28ff */
[----:B------:R-:W-:Y:S01]  /*0d90*/  IMAD.IADD R10, R10, 0x1, -R11 ;  /* 0x000000010a0a7824 */ /* 0x000fe200078e0a0b */
[----:B------:R-:W-:Y:S01]  /*0da0*/  STL [R1+0x44], R12 ;  /* 0x0000440c01007387 */ /* 0x000fe20000100800 */
[----:B------:R-:W-:Y:S01]  /*0db0*/  VIADD R5, R23, 0x60 ;  /* 0x0000006017057836 */ /* 0x000fe20000000000 */
[----:B------:R-:W-:Y:S01]  /*0dc0*/  SHF.R.S32.HI R7, RZ, 0x5, R7 ;  /* 0x00000005ff077819 */ /* 0x000fe20000011407 */
[C---:B------:R-:W-:Y:S01]  /*0dd0*/  IMAD.SHL.U32 R200, R12.reuse, 0x4, RZ ;  /* 0x000000040cc87824 */ /* 0x040fe200078e00ff */
[----:B------:R0:W-:Y:S01]  /*0de0*/  STL [R1+0xa0], R3 ;  /* 0x0000a00301007387 */ /* 0x0001e20000100800 */
[----:B------:R-:W-:Y:S01]  /*0df0*/  LEA.HI R2, R13, R13, RZ, 0x1 ;  /* 0x0000000d0d027211 */ /* 0x000fe200078f08ff */
[----:B------:R-:W-:Y:S01]  /*0e00*/  IMAD.SHL.U32 R18, R12, 0x8, RZ ;  /* 0x000000080c127824 */ /* 0x000fe200078e00ff */
[----:B------:R-:W-:Y:S01]  /*0e10*/  LEA R7, R7, R10, 0x4 ;  /* 0x0000000a07077211 */ /* 0x000fe200078e20ff */
[----:B------:R-:W-:Y:S01]  /*0e20*/  VIADD R233, R200, 0x40 ;  /* 0x00000040c8e97836 */ /* 0x000fe20000000000 */
[----:B------:R-:W-:Y:S01]  /*0e30*/  SHF.R.S32.HI R10, RZ, 0x1f, R5 ;  /* 0x0000001fff0a7819 */ /* 0x000fe20000011405 */
[C---:B------:R-:W-:Y:S01]  /*0e40*/  IMAD.SHL.U32 R32, R23.reuse, 0x40, RZ ;  /* 0x0000004017207824 */ /* 0x040fe200078e00ff */
[----:B------:R-:W-:Y:S01]  /*0e50*/  LOP3.LUT R2, R2, 0x1ffffffe, RZ, 0xc0, !PT ;  /* 0x1ffffffe02027812 */ /* 0x000fe200078ec0ff */
[----:B------:R-:W-:Y:S01]  /*0e60*/  IMAD.IADD R226, R200, 0x1, R233 ;  /* 0x00000001c8e27824 */ /* 0x000fe200078e02e9 */
[----:B------:R-:W-:Y:S01]  /*0e70*/  LEA.HI R10, R10, R5, RZ, 0x3 ;  /* 0x000000050a0a7211 */ /* 0x000fe200078f18ff */
[C---:B0-----:R-:W-:Y:S01]  /*0e80*/  VIADD R3, R23.reuse, 0x40 ;  /* 0x0000004017037836 */ /* 0x041fe20000000000 */
[----:B------:R-:W-:Y:S01]  /*0e90*/  IADD3 R24, R23, 0x20, RZ ;  /* 0x0000002017187810 */ /* 0x000fe20007ffe0ff */
[----:B------:R-:W-:Y:S01]  /*0ea0*/  IMAD.SHL.U32 R5, R5, 0x40, RZ ;  /* 0x0000004005057824 */ /* 0x000fe200078e00ff */
[----:B------:R-:W-:Y:S01]  /*0eb0*/  SHF.R.S32.HI R9, RZ, 0x1f, R226 ;  /* 0x0000001fff097819 */ /* 0x000fe200000114e2 */
[----:B------:R-:W-:Y:S01]  /*0ec0*/  IMAD.IADD R2, R13, 0x1, -R2 ;  /* 0x000000010d027824 */ /* 0x000fe200078e0a02 */
[----:B------:R-:W-:Y:S01]  /*0ed0*/  SHF.R.S32.HI R6, RZ, 0x1f, R3 ;  /* 0x0000001fff067819 */ /* 0x000fe20000011403 */
[----:B------:R-:W-:Y:S01]  /*0ee0*/  IMAD.SHL.U32 R14, R10, 0x40, RZ ;  /* 0x000000400a0e7824 */ /* 0x000fe200078e00ff */
[----:B------:R-:W-:Y:S01]  /*0ef0*/  LOP3.LUT R13, R5, 0x1c0, RZ, 0xc0, !PT ;  /* 0x000001c0050d7812 */ /* 0x000fe200078ec0ff */
[----:B------:R-:W-:Y:S01]  /*0f00*/  IMAD R21, R0, 0x40, R7 ;  /* 0x0000004000157824 */ /* 0x000fe200078e0207 */
[----:B------:R-:W-:Y:S01]  /*0f10*/  LEA.HI R6, R6, R3, RZ, 0x3 ;  /* 0x0000000306067211 */ /* 0x000fe200078f18ff */
[----:B------:R-:W-:Y:S01]  /*0f20*/  IMAD.SHL.U32 R3, R3, 0x40, RZ ;  /* 0x0000004003037824 */ /* 0x000fe200078e00ff */
[----:B------:R-:W-:Y:S01]  /*0f30*/  LOP3.LUT R30, R4, 0xfffffe00, RZ, 0xc0, !PT ;  /* 0xfffffe00041e7812 */ /* 0x000fe200078ec0ff */
[----:B------:R-:W-:Y:S01]  /*0f40*/  IMAD.SHL.U32 R0, R24, 0x40, RZ ;  /* 0x0000004018007824 */ /* 0x000fe200078e00ff */
[----:B------:R-:W-:Y:S01]  /*0f50*/  SHF.R.U32.HI R15, RZ, 0x3, R13 ;  /* 0x00000003ff0f7819 */ /* 0x000fe2000001160d */
[----:B------:R-:W-:Y:S01]  /*0f60*/  IMAD.SHL.U32 R5, R6, 0x40, RZ ;  /* 0x0000004006057824 */ /* 0x000fe200078e00ff */
[CC--:B------:R-:W-:Y:S01]  /*0f70*/  LEA.HI R6, R9.reuse, R226.reuse, RZ, 0x3 ;  /* 0x000000e209067211 */ /* 0x0c0fe200078f18ff */
[----:B------:R-:W-:Y:S01]  /*0f80*/  STL [R1+0x9c], R21 ;  /* 0x00009c1501007387 */ /* 0x000fe20000100800 */
[----:B------:R-:W-:Y:S01]  /*0f90*/  LEA.HI R9, R9, R226, RZ, 0x6 ;  /* 0x000000e209097211 */ /* 0x000fe200078f30ff */
[C---:B------:R-:W-:Y:S01]  /*0fa0*/  VIADD R234, R200.reuse, 0x20 ;  /* 0x00000020c8ea7836 */ /* 0x040fe20000000000 */
[----:B------:R-:W-:Y:S01]  /*0fb0*/  LOP3.LUT R10, R5, 0xfffffe00, RZ, 0xc0, !PT ;  /* 0xfffffe00050a7812 */ /* 0x000fe200078ec0ff */
[----:B------:R-:W-:Y:S01]  /*0fc0*/  STL [R1+0x28], R30 ;  /* 0x0000281e01007387 */ /* 0x000fe20000100800 */
[----:B------:R-:W-:Y:S01]  /*0fd0*/  SHF.R.S32.HI R5, RZ, 0x1f, R24 ;  /* 0x0000001fff057819 */ /* 0x000fe20000011418 */
[----:B------:R-:W-:Y:S01]  /*0fe0*/  IMAD.SHL.U32 R9, R9, 0x80, RZ ;  /* 0x0000008009097824 */ /* 0x000fe200078e00ff */
[----:B------:R-:W-:Y:S01]  /*0ff0*/  LOP3.LUT R3, R3, 0x1c0, RZ, 0xc0, !PT ;  /* 0x000001c003037812 */ /* 0x000fe200078ec0ff */
[----:B------:R-:W-:Y:S01]  /*1000*/  VIADD R235, R200, 0x60 ;  /* 0x00000060c8eb7836 */ /* 0x000fe20000000000 */
[----:B------:R-:W-:-:S02]  /*1010*/  LEA.HI R5, R5, R24, RZ, 0x3 ;  /* 0x0000001805057211 */ /* 0x000fc400078f18ff */
[----:B------:R-:W-:Y:S02]  /*1020*/  LOP3.LUT R29, R0, 0x1c0, RZ, 0xc0, !PT ;  /* 0x000001c0001d7812 */ /* 0x000fe400078ec0ff */
[----:B------:R-:W-:Y:S01]  /*1030*/  SHF.R.U32.HI R11, RZ, 0x3, R3 ;  /* 0x00000003ff0b7819 */ /* 0x000fe20000011603 */
[----:B------:R-:W-:Y:S01]  /*1040*/  IMAD.SHL.U32 R5, R5, 0x40, RZ ;  /* 0x0000004005057824 */ /* 0x000fe200078e00ff */
[----:B------:R-:W-:Y:S02]  /*1050*/  LOP3.LUT R12, R3, 0x38, R18, 0xf8, !PT ;  /* 0x00000038030c7812 */ /* 0x000fe400078ef812 */
[----:B------:R-:W-:Y:S02]  /*1060*/  SHF.R.U32.HI R24, RZ, 0x3, R29 ;  /* 0x00000003ff187819 */ /* 0x000fe4000001161d */
[----:B------:R-:W-:Y:S02]  /*1070*/  LOP3.LUT R4, R29, 0x38, R6, 0xf8, !PT ;  /* 0x000000381d047812 */ /* 0x000fe400078ef806 */
[----:B------:R-:W-:-:S02]  /*1080*/  LOP3.LUT R17, R13, 0x38, R18, 0xf8, !PT ;  /* 0x000000380d117812 */ /* 0x000fc400078ef812 */
[--C-:B------:R-:W-:Y:S02]  /*1090*/  LOP3.LUT R22, R13, 0x38, R6.reuse, 0xf8, !PT ;  /* 0x000000380d167812 */ /* 0x100fe400078ef806 */
[----:B------:R-:W-:Y:S02]  /*10a0*/  LOP3.LUT R13, R10, R12, R11, 0xf6, !PT ;  /* 0x0000000c0a0d7212 */ /* 0x000fe400078ef60b */
[----:B------:R-:W-:Y:S02]  /*10b0*/  LOP3.LUT R9, R9, 0xffffe000, RZ, 0xc0, !PT ;  /* 0xffffe00009097812 */ /* 0x000fe400078ec0ff */
[----:B------:R-:W-:Y:S02]  /*10c0*/  LOP3.LUT R12, R5, 0xfffffe00, RZ, 0xc0, !PT ;  /* 0xfffffe00050c7812 */ /* 0x000fe400078ec0ff */
[----:B------:R-:W-:Y:S02]  /*10d0*/  LOP3.LUT R4, R4, R24, RZ, 0x3c, !PT ;  /* 0x0000001804047212 */ /* 0x000fe400078e3cff */
[----:B------:R-:W-:Y:S01]  /*10e0*/  LOP3.LUT R20, R3, 0x38, R6, 0xf8, !PT ;  /* 0x0000003803147812 */ /* 0x000fe200078ef806 */
[----:B------:R-:W-:Y:S01]  /*10f0*/  STL [R1+0x24], R12 ;  /* 0x0000240c01007387 */ /* 0x000fe20000100800 */
[----:B------:R-:W-:-:S02]  /*1100*/  LOP3.LUT R3, R32, 0x1c0, RZ, 0xc0, !PT ;  /* 0x000001c020037812 */ /* 0x000fc400078ec0ff */
[----:B------:R-:W-:Y:S01]  /*1110*/  LOP3.LUT R14, R14, 0xfffffe00, RZ, 0xc0, !PT ;  /* 0xfffffe000e0e7812 */ /* 0x000fe200078ec0ff */
[----:B------:R-:W-:Y:S01]  /*1120*/  STL [R1+0x54], RZ ;  /* 0x000054ff01007387 */ /* 0x000fe20000100800 */
[----:B------:R-:W-:Y:S01]  /*1130*/  IADD3 R5, R4, R9, R12 ;  /* 0x0000000904057210 */ /* 0x000fe20007ffe00c */
[----:B------:R-:W-:Y:S01]  /*1140*/  IMAD.U32 R4, RZ, RZ, UR4 ;  /* 0x00000004ff047e24 */ /* 0x000fe2000f8e00ff */
[----:B------:R-:W-:Y:S02]  /*1150*/  LOP3.LUT R22, R22, R15, RZ, 0x3c, !PT ;  /* 0x0000000f16167212 */ /* 0x000fe400078e3cff */
[----:B------:R-:W-:Y:S02]  /*1160*/  LOP3.LUT R20, R20, R11, RZ, 0x3c, !PT ;  /* 0x0000000b14147212 */ /* 0x000fe400078e3cff */
[----:B------:R-:W-:Y:S01]  /*1170*/  SHF.R.U32.HI R31, RZ, 0x3, R3 ;  /* 0x00000003ff1f7819 */ /* 0x000fe20000011603 */
[----:B------:R0:W-:Y:S01]  /*1180*/  STL [R1+0x20], R4 ;  /* 0x0000200401007387 */ /* 0x0001e20000100800 */
[----:B------:R-:W-:-:S02]  /*1190*/  LOP3.LUT R11, R14, R17, R15, 0xf6, !PT ;  /* 0x000000110e0b7212 */ /* 0x000fc400078ef60f */
[----:B------:R-:W-:Y:S02]  /*11a0*/  LOP3.LUT R3, R3, 0x38, R18, 0xf8, !PT ;  /* 0x0000003803037812 */ /* 0x000fe400078ef812 */
[-C--:B------:R-:W-:Y:S01]  /*11b0*/  IADD3 R15, R22, R9.reuse, R14 ;  /* 0x00000009160f7210 */ /* 0x080fe20007ffe00e */
[----:B------:R-:W-:Y:S01]  /*11c0*/  VIADD R14, R18, 0x80 ;  /* 0x00000080120e7836 */ /* 0x000fe20000000000 */
[----:B------:R-:W-:Y:S01]  /*11d0*/  LOP3.LUT R0, R6, 0x38, RZ, 0xc0, !PT ;  /* 0x0000003806007812 */ /* 0x000fe200078ec0ff */
[----:B------:R-:W-:Y:S01]  /*11e0*/  IMAD.MOV.U32 R22, RZ, RZ, RZ ;  /* 0x000000ffff167224 */ /* 0x000fe200078e00ff */
[----:B------:R-:W-:Y:S01]  /*11f0*/  IADD3 R7, R20, R9, R10 ;  /* 0x0000000914077210 */ /* 0x000fe20007ffe00a */
[----:B------:R-:W-:Y:S01]  /*1200*/  VIADD R10, R18, 0xc0 ;  /* 0x000000c0120a7836 */ /* 0x000fe20000000000 */
[----:B0-----:R-:W-:Y:S01]  /*1210*/  SHF.R.S32.HI R4, RZ, 0x1f, R23 ;  /* 0x0000001fff047819 */ /* 0x001fe20000011417 */
[----:B------:R0:W-:Y:S01]  /*1220*/  STL [R1+0xc], R14 ;  /* 0x00000c0e01007387 */ /* 0x0001e20000100800 */
[----:B------:R-:W-:-:S02]  /*1230*/  LOP3.LUT R4, R30, R3, R31, 0xf6, !PT ;  /* 0x000000031e047212 */ /* 0x000fc400078ef61f */
[----:B------:R-:W-:Y:S01]  /*1240*/  SHF.R.S32.HI R20, RZ, 0x1f, R234 ;  /* 0x0000001fff147819 */ /* 0x000fe200000114ea */
[----:B------:R1:W-:Y:S01]  /*1250*/  STL [R1+0x10], R10 ;  /* 0x0000100a01007387 */ /* 0x0003e20000100800 */
[----:B------:R-:W-:Y:S02]  /*1260*/  LOP3.LUT R0, R0, 0x1c0, R32, 0xf8, !PT ;  /* 0x000001c000007812 */ /* 0x000fe400078ef820 */
[----:B------:R-:W-:Y:S01]  /*1270*/  LOP3.LUT R8, R8, 0x7ffffffc, RZ, 0xc0, !PT ;  /* 0x7ffffffc08087812 */ /* 0x000fe200078ec0ff */
[----:B------:R-:W-:Y:S01]  /*1280*/  STL [R1+0x3c], R4 ;  /* 0x00003c0401007387 */ /* 0x000fe20000100800 */
[----:B------:R-:W-:Y:S02]  /*1290*/  LOP3.LUT R3, R29, 0x38, R18, 0xf8, !PT ;  /* 0x000000381d037812 */ /* 0x000fe400078ef812 */
[----:B------:R-:W-:Y:S01]  /*12a0*/  LOP3.LUT R0, R0, R31, RZ, 0x3c, !PT ;  /* 0x0000001f00007212 */ /* 0x000fe200078e3cff */
[----:B------:R2:W-:Y:S01]  /*12b0*/  STL [R1+0x74], R20 ;  /* 0x0000741401007387 */ /* 0x0005e20000100800 */
[----:B------:R-:W-:Y:S01]  /*12c0*/  SHF.R.S32.HI R29, RZ, 0x1f, R233 ;  /* 0x0000001fff1d7819 */ /* 0x000fe200000114e9 */
[----:B------:R-:W-:Y:S01]  /*12d0*/  IMAD.IADD R8, R28, 0x1, -R8 ;  /* 0x000000011c087824 */ /* 0x000fe200078e0a08 */
[----:B0-----:R-:W-:-:S02]  /*12e0*/  SHF.R.S32.HI R14, RZ, 0x1f, R14 ;  /* 0x0000001fff0e7819 */ /* 0x001fc4000001140e */
[----:B-1----:R-:W-:Y:S01]  /*12f0*/  SHF.R.S32.HI R10, RZ, 0x1f, R10 ;  /* 0x0000001fff0a7819 */ /* 0x002fe2000001140a */
[----:B------:R-:W-:Y:S01]  /*1300*/  STL [R1+0x70], R29 ;  /* 0x0000701d01007387 */ /* 0x000fe20000100800 */
[----:B------:R-:W-:Y:S01]  /*1310*/  IADD3 R9, R0, R9, R30 ;  /* 0x0000000900097210 */ /* 0x000fe20007ffe01e */
[----:B------:R-:W-:Y:S01]  /*1320*/  VIADD R0, R16, 0x10400 ;  /* 0x0001040010007836 */ /* 0x000fe20000000000 */
[----:B------:R-:W-:Y:S02]  /*1330*/  LOP3.LUT R3, R12, R3, R24, 0xf6, !PT ;  /* 0x000000030c037212 */ /* 0x000fe400078ef618 */
[----:B--2---:R-:W-:Y:S01]  /*1340*/  SHF.R.S32.HI R20, RZ, 0x1f, R235 ;  /* 0x0000001fff147819 */ /* 0x004fe200000114eb */
[--C-:B------:R-:W-:Y:S01]  /*1350*/  IMAD R5, R5, 0x2, R0.reuse ;  /* 0x0000000205057824 */ /* 0x100fe200078e0200 */
[----:B------:R-:W-:Y:S01]  /*1360*/  SHF.L.U32 R229, R8, 0x1, RZ ;  /* 0x0000000108e57819 */ /* 0x000fe200000006ff */
[--C-:B------:R-:W-:Y:S01]  /*1370*/  IMAD R8, R11, 0x2, R0.reuse ;  /* 0x000000020b087824 */ /* 0x100fe200078e0200 */
[----:B------:R-:W-:Y:S01]  /*1380*/  LOP3.LUT R43, R6, 0xfffffff8, RZ, 0xc0, !PT ;  /* 0xfffffff8062b7812 */ /* 0x000fe200078ec0ff */
[----:B------:R-:W-:Y:S01]  /*1390*/  STL [R1+0x6c], R20 ;  /* 0x00006c1401007387 */ /* 0x000fe20000100800 */
[--C-:B------:R-:W-:Y:S01]  /*13a0*/  IMAD R3, R3, 0x2, R0.reuse ;  /* 0x0000000203037824 */ /* 0x100fe200078e0200 */
[----:B------:R-:W-:Y:S01]  /*13b0*/  IADD3 R42, R229, 0x8, RZ ;  /* 0x00000008e52a7810 */ /* 0x000fe20007ffe0ff */
[----:B------:R-:W-:Y:S01]  /*13c0*/  IMAD R7, R7, 0x2, R0 ;  /* 0x0000000207077824 */ /* 0x000fe200078e0200 */
[----:B------:R0:W-:Y:S01]  /*13d0*/  STL [R1+0x64], R14 ;  /* 0x0000640e01007387 */ /* 0x0001e20000100800 */
[C---:B------:R-:W-:Y:S01]  /*13e0*/  VIADD R41, R229.reuse, 0x10 ;  /* 0x00000010e5297836 */ /* 0x040fe20000000000 */
[----:B------:R-:W-:Y:S01]  /*13f0*/  SHF.R.S32.HI R44, RZ, 0x1f, R43 ;  /* 0x0000001fff2c7819 */ /* 0x000fe2000001142b */
[C---:B------:R-:W-:Y:S01]  /*1400*/  VIADD R40, R229.reuse, 0x18 ;  /* 0x00000018e5287836 */ /* 0x040fe20000000000 */
[----:B------:R1:W-:Y:S01]  /*1410*/  STL [R1+0x60], R10 ;  /* 0x0000600a01007387 */ /* 0x0003e20000100800 */
[C---:B------:R-:W-:Y:S01]  /*1420*/  VIADD R39, R229.reuse, 0x20 ;  /* 0x00000020e5277836 */ /* 0x040fe20000000000 */
[C---:B------:R-:W-:Y:S01]  /*1430*/  IADD3 R33, R229.reuse, 0x50, RZ ;  /* 0x00000050e5217810 */ /* 0x040fe20007ffe0ff */
[C---:B------:R-:W-:Y:S01]  /*1440*/  VIADD R38, R229.reuse, 0x28 ;  /* 0x00000028e5267836 */ /* 0x040fe20000000000 */
[----:B------:R-:W-:Y:S01]  /*1450*/  MOV R17, RZ ;  /* 0x000000ff00117202 */ /* 0x000fe20000000f00 */
[C---:B------:R-:W-:Y:S01]  /*1460*/  VIADD R37, R229.reuse, 0x30 ;  /* 0x00000030e5257836 */ /* 0x040fe20000000000 */
[C---:B0-----:R-:W-:Y:S01]  /*1470*/  IADD3 R14, R229.reuse, 0x98, RZ ;  /* 0x00000098e50e7810 */ /* 0x041fe20007ffe0ff */
[C---:B------:R-:W-:Y:S01]  /*1480*/  VIADD R36, R229.reuse, 0x38 ;  /* 0x00000038e5247836 */ /* 0x040fe20000000000 */
[----:B------:R-:W-:Y:S01]  /*1490*/  SHF.R.S32.HI R19, RZ, 0x1f, R18 ;  /* 0x0000001fff137819 */ /* 0x000fe20000011412 */
[----:B------:R-:W-:-:S02]  /*14a0*/  VIADD R35, R229, 0x40 ;  /* 0x00000040e5237836 */ /* 0x000fc40000000000 */
[----:B-1----:R-:W-:Y:S02]  /*14b0*/  IMAD R10, R13, 0x2, R0 ;  /* 0x000000020d0a7824 */ /* 0x002fe400078e0200 */
[C---:B------:R-:W-:Y:S02]  /*14c0*/  VIADD R34, R229.reuse, 0x48 ;  /* 0x00000048e5227836 */ /* 0x040fe40000000000 */
[C---:B------:R-:W-:Y:S01]  /*14d0*/  VIADD R32, R229.reuse, 0x58 ;  /* 0x00000058e5207836 */ /* 0x040fe20000000000 */
[----:B------:R-:W-:Y:S01]  /*14e0*/  STL [R1+0x8c], R10 ;  /* 0x00008c0a01007387 */ /* 0x000fe20000100800 */
[C---:B------:R-:W-:Y:S02]  /*14f0*/  VIADD R31, R229.reuse, 0x60 ;  /* 0x00000060e51f7836 */ /* 0x040fe40000000000 */
[C---:B------:R-:W-:Y:S01]  /*1500*/  VIADD R30, R229.reuse, 0x68 ;  /* 0x00000068e51e7836 */ /* 0x040fe20000000000 */
[----:B------:R-:W-:Y:S01]  /*1510*/  STL [R1+0x84], R8 ;  /* 0x0000840801007387 */ /* 0x000fe20000100800 */
[----:B------:R-:W-:-:S02]  /*1520*/  VIADD R29, R229, 0x70 ;  /* 0x00000070e51d7836 */ /* 0x000fc40000000000 */
[C---:B------:R-:W-:Y:S01]  /*1530*/  VIADD R28, R229.reuse, 0x78 ;  /* 0x00000078e51c7836 */ /* 0x040fe20000000000 */
[----:B------:R0:W-:Y:S01]  /*1540*/  STL [R1+0x94], R3 ;  /* 0x0000940301007387 */ /* 0x0001e20000100800 */
[C---:B------:R-:W-:Y:S02]  /*1550*/  VIADD R24, R229.reuse, 0x80 ;  /* 0x00000080e5187836 */ /* 0x040fe40000000000 */
[C---:B------:R-:W-:Y:S01]  /*1560*/  VIADD R20, R229.reuse, 0x88 ;  /* 0x00000088e5147836 */ /* 0x040fe20000000000 */
[----:B------:R1:W-:Y:S01]  /*1570*/  STL [R1+0x90], R5 ;  /* 0x0000900501007387 */ /* 0x0003e20000100800 */
[C---:B------:R-:W-:Y:S02]  /*1580*/  VIADD R13, R229.reuse, 0xa0 ;  /* 0x000000a0e50d7836 */ /* 0x040fe40000000000 */
[C---:B------:R-:W-:Y:S01]  /*1590*/  VIADD R12, R229.reuse, 0xa8 ;  /* 0x000000a8e50c7836 */ /* 0x040fe20000000000 */
[----:B------:R2:W-:Y:S01]  /*15a0*/  STL [R1+0x88], R7 ;  /* 0x0000880701007387 */ /* 0x0005e20000100800 */
[----:B------:R-:W-:-:S02]  /*15b0*/  VIADD R11, R229, 0xb0 ;  /* 0x000000b0e50b7836 */ /* 0x000fc40000000000 */
[--C-:B0-----:R-:W-:Y:S02]  /*15c0*/  IMAD R3, R15, 0x2, R0.reuse ;  /* 0x000000020f037824 */ /* 0x101fe400078e0200 */
[----:B------:R-:W-:Y:S02]  /*15d0*/  VIADD R15, R229, 0x90 ;  /* 0x00000090e50f7836 */ /* 0x000fe40000000000 */
[--C-:B-1----:R-:W-:Y:S01]  /*15e0*/  IMAD R5, R9, 0x2, R0.reuse ;  /* 0x0000000209057824 */ /* 0x102fe200078e0200 */
[----:B------:R0:W-:Y:S01]  /*15f0*/  STL [R1+0x80], R3 ;  /* 0x0000800301007387 */ /* 0x0001e20000100800 */
[----:B------:R-:W-:Y:S02]  /*1600*/  IMAD R0, R4, 0x2, R0 ;  /* 0x0000000204007824 */ /* 0x000fe400078e0200 */
[C---:B------:R-:W-:Y:S01]  /*1610*/  VIADD R10, R229.reuse, 0xb8 ;  /* 0x000000b8e50a7836 */ /* 0x040fe20000000000 */
[----:B------:R1:W-:Y:S01]  /*1620*/  STL [R1+0x98], R5 ;  /* 0x0000980501007387 */ /* 0x0003e20000100800 */
[----:B------:R-:W-:-:S02]  /*1630*/  VIADD R9, R229, 0xc0 ;  /* 0x000000c0e5097836 */ /* 0x000fc40000000000 */
[C---:B------:R-:W-:Y:S01]  /*1640*/  VIADD R8, R229.reuse, 0xc8 ;  /* 0x000000c8e5087836 */ /* 0x040fe20000000000 */
[----:B------:R3:W-:Y:S01]  /*1650*/  STL [R1+0x30], R0 ;  /* 0x0000300001007387 */ /* 0x0007e20000100800 */
[C---:B--2---:R-:W-:Y:S01]  /*1660*/  VIADD R7, R229.reuse, 0xd0 ;  /* 0x000000d0e5077836 */ /* 0x044fe20000000000 */
[----:B0-----:R-:W-:Y:S01]  /*1670*/  SHF.R.S32.HI R3, RZ, 0x3, R6 ;  /* 0x00000003ff037819 */ /* 0x001fe20000011406 */
[C---:B------:R-:W-:Y:S02]  /*1680*/  VIADD R6, R229.reuse, 0xd8 ;  /* 0x000000d8e5067836 */ /* 0x040fe40000000000 */
[C---:B------:R-:W-:Y:S01]  /*1690*/  VIADD R4, R229.reuse, 0xe8 ;  /* 0x000000e8e5047836 */ /* 0x040fe20000000000 */
[----:B-1----:R-:W-:Y:S01]  /*16a0*/  IADD3 R5, R229, 0xe0, RZ ;  /* 0x000000e0e5057810 */ /* 0x002fe20007ffe0ff */
[----:B------:R0:W-:Y:S01]  /*16b0*/  STL [R1+0x48], R3 ;  /* 0x0000480301007387 */ /* 0x0001e20000100800 */
[----:B---3--:R-:W-:-:S03]  /*16c0*/  SHF.R.S32.HI R0, RZ, 0x1f, R229 ;  /* 0x0000001fff007819 */ /* 0x008fc600000114e5 */
[----:B------:R1:W-:Y:S01]  /*16d0*/  STL [R1+0x5c], R43 ;  /* 0x00005c2b01007387 */ /* 0x0003e20000100800 */
[----:B------:R-:W-:-:S03]  /*16e0*/  VIADD R0, R229, 0xf8 ;  /* 0x000000f8e5007836 */ /* 0x000fc60000000000 */
[----:B------:R2:W-:Y:S01]  /*16f0*/  STL [R1+0x78], R44 ;  /* 0x0000782c01007387 */ /* 0x0005e20000100800 */
[----:B0-----:R-:W-:Y:S01]  /*1700*/  VIADD R3, R229, 0xf0 ;  /* 0x000000f0e5037836 */ /* 0x001fe20000000000 */
[----:B-1----:R-:W-:Y:S02]  /*1710*/  SHF.R.S32.HI R43, RZ, 0x1f, R42 ;  /* 0x0000001fff2b7819 */ /* 0x002fe4000001142a */
        /* <DEDUP_REMOVED lines=29> */
[----:B------:R-:W-:Y:S01]  /*18f0*/  SHF.R.S32.HI R3, RZ, 0x1f, R0 ;  /* 0x0000001fff037819 */ /* 0x000fe20000011400 */
[----:B------:R-:W-:-:S05]  /*1900*/  IMAD R0, R2, 0x8, R21 ;  /* 0x0000000802007824 */ /* 0x000fca00078e0215 */
[----:B------:R2:W-:Y:S02]  /*1910*/  STL [R1+0x34], R0 ;  /* 0x0000340001007387 */ /* 0x0005e40000100800 */
.L_x_1826:
[----:B------:R-:W-:Y:S01]  /*1920*/  ULDC.64 UR4, c[0x0][0xa28] ;  /* 0x00028a0000047ab9 */ /* 0x000fe20000000a00 */
[----:B0--3--:R-:W0:Y:S01]  /*1930*/  LDC.64 R4, c[0x0][0xa08] ;  /* 0x00028200ff047b82 */ /* 0x009e220000000a00 */
[----:B------:R-:W-:Y:S01]  /*1940*/  ISETP.NE.U32.AND P0, PT, RZ, UR4, PT ;  /* 0x00000004ff007c0c */ /* 0x000fe2000bf05070 */
[----:B-1----:R-:W-:Y:S01]  /*1950*/  IMAD.MOV.U32 R8, RZ, RZ, RZ ;  /* 0x000000ffff087224 */ /* 0x002fe200078e00ff */
[----:B------:R-:W-:Y:S01]  /*1960*/  ULDC.64 UR6, c[0x0][0x208] ;  /* 0x0000820000067ab9 */ /* 0x000fe20000000a00 */
[----:B------:R-:W-:Y:S01]  /*1970*/  IMAD.MOV.U32 R28, RZ, RZ, RZ ;  /* 0x000000ffff1c7224 */ /* 0x000fe200078e00ff */
[----:B------:R-:W-:Y:S01]  /*1980*/  ISETP.NE.AND.EX P0, PT, RZ, UR5, PT, P0 ;  /* 0x00000005ff007c0c */ /* 0x000fe2000bf05300 */
[----:B------:R-:W-:Y:S02]  /*1990*/  ULDC.64 UR4, c[0x0][0xa18] ;  /* 0x0002860000047ab9 */ /* 0x000fe40000000a00 */
[----:B------:R-:W-:-:S04]  /*19a0*/  ISETP.NE.U32.AND P1, PT, RZ, UR4, PT ;  /* 0x00000004ff007c0c */ /* 0x000fc8000bf25070 */
[----:B------:R-:W-:Y:S01]  /*19b0*/  ISETP.NE.AND.EX P1, PT, RZ, UR5, PT, P1 ;  /* 0x00000005ff007c0c */ /* 0x000fe2000bf25310 */
[----:B------:R-:W-:Y:S02]  /*19c0*/  ULDC.64 UR4, c[0x0][0xa08] ;  /* 0x0002820000047ab9 */ /* 0x000fe40000000a00 */
[----:B------:R-:W-:-:S03]  /*19d0*/  ISETP.NE.U32.AND P3, PT, RZ, UR4, PT ;  /* 0x00000004ff007c0c */ /* 0x000fc6000bf65070 */
[----:B------:R-:W1:Y:S01]  /*19e0*/  @P0 LDC.64 R6, c[0x0][0xa28] ;  /* 0x00028a00ff060b82 */ /* 0x000e620000000a00 */
[----:B------:R-:W-:Y:S02]  /*19f0*/  LOP3.LUT R30, R26, 0xffff, RZ, 0xc0, !PT ;  /* 0x0000ffff1a1e7812 */ /* 0x000fe400078ec0ff */
[----:B------:R-:W-:Y:S01]  /*1a00*/  ISETP.NE.AND.EX P3, PT, RZ, UR5, PT, P3 ;  /* 0x00000005ff007c0c */ /* 0x000fe2000bf65330 */
[----:B------:R3:W-:Y:S01]  /*1a10*/  STL [R1+0x50], R27 ;  /* 0x0000501b01007387 */ /* 0x0007e20000100800 */
[----:B0-----:R-:W-:-:S03]  /*1a20*/  IMAD.WIDE R4, R27, 0x4, R4 ;  /* 0x000000041b047825 */ /* 0x001fc600078e0204 */
[----:B----4-:R-:W0:Y:S01]  /*1a30*/  @P1 LDC.64 R2, c[0x0][0xa18] ;  /* 0x00028600ff021b82 */ /* 0x010e220000000a00 */
[----:B------:R-:W-:Y:S01]  /*1a40*/  ULDC UR4, c[0x0][0x288] ;  /* 0x0000a20000047ab9 */ /* 0x000fe20000000800 */
[----:B------:R3:W-:Y:S01]  /*1a50*/  STL [R1+0x40], R30 ;  /* 0x0000401e01007387 */ /* 0x0007e20000100800 */
[----:B------:R-:W-:Y:S01]  /*1a60*/  IMAD.U32 R220, RZ, RZ, UR4 ;  /* 0x00000004ffdc7e24 */ /* 0x000fe2000f8e00ff */
[----:B------:R-:W-:Y:S02]  /*1a70*/  ULDC.64 UR4, c[0x0][0x418] ;  /* 0x0001060000047ab9 */ /* 0x000fe40000000a00 */
[----:B------:R-:W-:Y:S02]  /*1a80*/  UISETP.NE.U32.AND UP0, UPT, UR4, URZ, UPT ;  /* 0x0000003f0400728c */ /* 0x000fe4000bf05070 */
[----:B-----5:R-:W5:Y:S01]  /*1a90*/  @P3 LDG.E R28, desc[UR6][R4.64] ;  /* 0x00000006041c3981 */ /* 0x020f62000c1e1900 */
[----:B------:R-:W-:Y:S01]  /*1aa0*/  ULDC UR4, c[0x0][0x424] ;  /* 0x0001090000047ab9 */ /* 0x000fe20000000800 */
[----:B------:R-:W-:Y:S01]  /*1ab0*/  UISETP.NE.AND.EX UP0, UPT, UR5, URZ, UPT, UP0 ;  /* 0x0000003f0500728c */ /* 0x000fe2000bf05300 */
[----:B--2---:R-:W-:-:S02]  /*1ac0*/  LOP3.LUT R0, R26, 0xff0000, RZ, 0xc0, !PT ;  /* 0x00ff00001a007812 */ /* 0x004fc400078ec0ff */
[----:B------:R-:W-:Y:S01]  /*1ad0*/  ULDC UR5, c[0x0][0x2f0] ;  /* 0x0000bc0000057ab9 */ /* 0x000fe20000000800 */
[----:B-1----:R-:W-:Y:S01]  /*1ae0*/  @P0 IMAD.WIDE R6, R27, 0x4, R6 ;  /* 0x000000041b060825 */ /* 0x002fe200078e0206 */
[----:B------:R-:W-:-:S04]  /*1af0*/  USEL UR4, UR4, 0x1, UP0 ;  /* 0x0000000104047887 */ /* 0x000fc80008000000 */
[----:B------:R1:W5:Y:S01]  /*1b00*/  @P0 LDG.E R8, desc[UR6][R6.64] ;  /* 0x0000000606080981 */ /* 0x000362000c1e1900 */
[----:B0-----:R-:W-:-:S05]  /*1b10*/  @P1 IMAD.WIDE R2, R27, 0x4, R2 ;  /* 0x000000041b021825 */ /* 0x001fca00078e0202 */
[----:B------:R0:W5:Y:S01]  /*1b20*/  @P1 LDG.E R220, desc[UR6][R2.64] ;  /* 0x0000000602dc1981 */ /* 0x000162000c1e1900 */
[----:B------:R-:W-:Y:S01]  /*1b30*/  ULDC.64 UR6, c[0x0][0xa20] ;  /* 0x0002880000067ab9 */ /* 0x000fe20000000a00 */
[----:B-1----:R-:W-:Y:S02]  /*1b40*/  LOP3.LUT R6, R26, 0xff000000, RZ, 0xc0, !PT ;  /* 0xff0000001a067812 */ /* 0x002fe400078ec0ff */
[----:B------:R-:W-:Y:S01]  /*1b50*/  ISETP.NE.U32.AND P2, PT, RZ, UR6, PT ;  /* 0x00000006ff007c0c */ /* 0x000fe2000bf45070 */
[----:B------:R-:W-:-:S03]  /*1b60*/  UIMAD UR4, UR4, UR5, URZ ;  /* 0x00000005040472a4 */ /* 0x000fc6000f8e023f */
[----:B------:R-:W-:Y:S01]  /*1b70*/  ISETP.NE.AND.EX P2, PT, RZ, UR7, PT, P2 ;  /* 0x00000007ff007c0c */ /* 0x000fe2000bf45320 */
[----:B------:R-:W-:Y:S01]  /*1b80*/  ULDC UR5, c[0x0][0x348] ;  /* 0x0000d20000057ab9 */ /* 0x000fe20000000800 */
[----:B0-----:R-:W-:-:S04]  /*1b90*/  SHF.R.U32.HI R3, RZ, 0x8, R6 ;  /* 0x00000008ff037819 */ /* 0x001fc80000011606 */
[----:B------:R-:W-:Y:S01]  /*1ba0*/  LEA.HI R11, R0, R3, RZ, 0x10 ;  /* 0x00000003000b7211 */ /* 0x000fe200078f80ff */
[----:B---3--:R-:W-:Y:S06]  /*1bb0*/  @P1 BRA `(.L_x_1531) ;  /* 0x0000000000281947 */ /* 0x008fec0003800000 */
        /* <DEDUP_REMOVED lines=10> */
.L_x_1531:
[----:B------:R-:W-:Y:S01]  /*1c60*/  MOV R2, UR5 ;  /* 0x0000000500027c02 */ /* 0x000fe20008000f00 */
[----:B------:R-:W-:Y:S01]  /*1c70*/  IMAD.U32 R29, RZ, RZ, UR4 ;  /* 0x00000004ff1d7e24 */ /* 0x000fe2000f8e00ff */
[----:B------:R-:W-:Y:S06]  /*1c80*/  @!P2 BRA `(.L_x_1532) ;  /* 0x000000000014a947 */ /* 0x000fec0003800000 */
[----:B------:R-:W0:Y:S01]  /*1c90*/  LDC.64 R4, c[0x0][0xa20] ;  /* 0x00028800ff047b82 */ /* 0x000e220000000a00 */
[----:B------:R-:W-:Y:S01]  /*1ca0*/  ULDC.64 UR4, c[0x0][0x208] ;  /* 0x0000820000047ab9 */ /* 0x000fe20000000a00 */
[----:B0-----:R-:W-:-:S05]  /*1cb0*/  IMAD.WIDE R4, R27, 0x4, R4 ;  /* 0x000000041b047825 */ /* 0x001fca00078e0204 */
[----:B------:R0:W5:Y:S01]  /*1cc0*/  LDG.E R29, desc[UR4][R4.64] ;  /* 0x00000004041d7981 */ /* 0x000162000c1e1900 */
[----:B------:R-:W-:Y:S05]  /*1cd0*/  BRA `(.L_x_1533) ;  /* 0x0000000000147947 */ /* 0x000fea0003800000 */
.L_x_1532:
[----:B------:R-:W-:Y:S05]  /*1ce0*/  @!P3 BRA `(.L_x_1533) ;  /* 0x000000000010b947 */ /* 0x000fea0003800000 */
[----:B------:R-:W-:Y:S02]  /*1cf0*/  ULDC.64 UR4, c[0x0][0x208] ;  /* 0x0000820000047ab9 */ /* 0x000fe40000000a00 */
[----:B------:R-:W2:Y:S04]  /*1d00*/  LDG.E R0, desc[UR4][R4.64] ;  /* 0x0000000404007981 */ /* 0x000ea8000c1e1900 */
[----:B------:R-:W2:Y:S02]  /*1d10*/  LDG.E R29, desc[UR4][R4.64+0x4] ;  /* 0x00000404041d7981 */ /* 0x000ea4000c1e1900 */
[----:B--2---:R-:W-:-:S07]  /*1d20*/  IMAD.IADD R29, R29, 0x1, -R0 ;  /* 0x000000011d1d7824 */ /* 0x004fce00078e0a00 */
.L_x_1533:
[----:B------:R-:W-:Y:S01]  /*1d30*/  ULDC.64 UR4, c[0x0][0xa10] ;  /* 0x0002840000047ab9 */ /* 0x000fe20000000a00 */
[----:B------:R-:W-:Y:S01]  /*1d40*/  ULDC.64 UR6, c[0x0][0x208] ;  /* 0x0000820000067ab9 */ /* 0x000fe20000000a00 */
[----:B------:R-:W-:Y:S01]  /*1d50*/  ISETP.NE.U32.AND P0, PT, RZ, UR4, PT ;  /* 0x00000004ff007c0c */ /* 0x000fe2000bf05070 */
[----:B------:R-:W1:Y:S03]  /*1d60*/  LDC R9, c[0x0][0x448] ;  /* 0x00011200ff097b82 */ /* 0x000e660000000800 */
[----:B------:R-:W-:Y:S01]  /*1d70*/  ISETP.NE.AND.EX P0, PT, RZ, UR5, PT, P0 ;  /* 0x00000005ff007c0c */ /* 0x000fe2000bf05300 */
[----:B------:R-:W-:Y:S02]  /*1d80*/  ULDC.64 UR4, c[0x0][0xa30] ;  /* 0x00028c0000047ab9 */ /* 0x000fe40000000a00 */
[----:B------:R-:W-:-:S04]  /*1d90*/  ISETP.NE.U32.AND P1, PT, RZ, UR4, PT ;  /* 0x00000004ff007c0c */ /* 0x000fc8000bf25070 */
[----:B------:R-:W-:-:S06]  /*1da0*/  ISETP.NE.AND.EX P1, PT, RZ, UR5, PT, P1 ;  /* 0x00000005ff007c0c */ /* 0x000fcc000bf25310 */
[----:B------:R-:W2:Y:S08]  /*1db0*/  @P0 LDC.64 R6, c[0x0][0xa10] ;  /* 0x00028400ff060b82 */ /* 0x000eb00000000a00 */
[----:B0-----:R-:W0:Y:S01]  /*1dc0*/  @P1 LDC.64 R4, c[0x0][0xa30] ;  /* 0x00028c00ff041b82 */ /* 0x001e220000000a00 */
[----:B--2---:R-:W-:-:S05]  /*1dd0*/  @P0 IMAD.WIDE R6, R27, 0x4, R6 ;  /* 0x000000041b060825 */ /* 0x004fca00078e0206 */
[----:B------:R-:W2:Y:S04]  /*1de0*/  @P0 LDG.E R0, desc[UR6][R6.64] ;  /* 0x0000000606000981 */ /* 0x000ea8000c1e1900 */
[----:B------:R-:W2:Y:S01]  /*1df0*/  @P0 LDG.E R3, desc[UR6][R6.64+0x4] ;  /* 0x0000040606030981 */ /* 0x000ea2000c1e1900 */
[----:B-----5:R-:W-:Y:S02]  /*1e00*/  IMAD.MOV.U32 R101, RZ, RZ, R29 ;  /* 0x000000ffff657224 */ /* 0x020fe400078e001d */
[----:B0-----:R-:W-:-:S05]  /*1e10*/  @P1 IMAD.WIDE R4, R27, 0x4, R4 ;  /* 0x000000041b041825 */ /* 0x001fca00078e0204 */
[----:B------:R0:W5:Y:S01]  /*1e20*/  @P1 LDG.E R101, desc[UR6][R4.64] ;  /* 0x0000000604651981 */ /* 0x000162000c1e1900 */
[----:B-1----:R-:W-:Y:S01]  /*1e30*/  ISETP.NE.AND P1, PT, R9, 0x1, PT ;  /* 0x000000010900780c */ /* 0x002fe20003f25270 */
[----:B------:R-:W-:Y:S02]  /*1e40*/  IMAD.SHL.U32 R12, R25, 0x80, RZ ;  /* 0x00000080190c7824 */ /* 0x000fe400078e00ff */
[----:B------:R-:W-:-:S03]  /*1e50*/  IMAD.IADD R13, R29, 0x1, -R8 ;  /* 0x000000011d0d7824 */ /* 0x000fc600078e0a08 */
[----:B------:R1:W-:Y:S01]  /*1e60*/  STL [R1+0x14], R12 ;  /* 0x0000140c01007387 */ /* 0x0003e20000100800 */
[----:B0-----:R-:W0:Y:S08]  /*1e70*/  LDC.64 R4, c[0x0][0x9e0] ;  /* 0x00027800ff047b82 */ /* 0x001e300000000a00 */
[----:B------:R-:W3:Y:S08]  /*1e80*/  @P1 LDC R9, c[0x0][0x44c] ;  /* 0x00011300ff091b82 */ /* 0x000ef00000000800 */
[----:B------:R-:W4:Y:S01]  /*1e90*/  @P1 LDC R10, c[0x0][0x450] ;  /* 0x00011400ff0a1b82 */ /* 0x000f220000000800 */
[----:B0-----:R-:W-:Y:S01]  /*1ea0*/  ISETP.GE.AND P2, PT, R5, 0x1, PT ;  /* 0x000000010500780c */ /* 0x001fe20003f46270 */
[----:B--2---:R-:W-:-:S02]  /*1eb0*/  @P0 IMAD.IADD R2, R3, 0x1, -R0 ;  /* 0x0000000103020824 */ /* 0x004fc400078e0a00 */
[----:B------:R-:W-:Y:S02]  /*1ec0*/  VIADD R0, R12, 0x7f ;  /* 0x0000007f0c007836 */ /* 0x000fe40000000000 */
[----:B------:R-:W-:Y:S02]  /*1ed0*/  IMAD.IADD R221, R13, 0x1, R2 ;  /* 0x000000010ddd7824 */ /* 0x000fe400078e0202 */
[----:B---3--:R-:W-:Y:S01]  /*1ee0*/  @P1 IMAD.HI.U32 R3, R0, R9, RZ ;  /* 0x0000000900031227 */ /* 0x008fe200078e00ff */
[----:B------:R-:W-:Y:S02]  /*1ef0*/  MOV R6, R0 ;  /* 0x0000000000067202 */ /* 0x000fe40000000f00 */
[C---:B------:R-:W-:Y:S01]  /*1f00*/  IADD3 R7, R221.reuse, 0x1, -R220 ;  /* 0x00000001dd077810 */ /* 0x040fe20007ffe8dc */
[----:B------:R-:W-:Y:S01]  /*1f10*/  VIADD R0, R221, 0x3f ;  /* 0x0000003fdd007836 */ /* 0x000fe20000000000 */
[----:B----4-:R-:W-:-:S04]  /*1f20*/  @P1 SHF.R.U32.HI R6, RZ, R10, R3 ;  /* 0x0000000aff061219 */ /* 0x010fc80000011603 */
[----:B------:R-:W-:Y:S01]  /*1f30*/  SHF.R.S32.HI R3, RZ, 0x1f, R0 ;  /* 0x0000001fff037819 */ /* 0x000fe20000011400 */
[----:B------:R-:W-:-:S03]  /*1f40*/  IMAD.IADD R9, R7, 0x1, R6 ;  /* 0x0000000107097824 */ /* 0x000fc600078e0206 */
[----:B------:R-:W-:Y:S01]  /*1f50*/  LEA.HI R3, R3, R0, RZ, 0x6 ;  /* 0x0000000003037211 */ /* 0x000fe200078f30ff */
[----:B------:R-:W-:-:S03]  /*1f60*/  IMAD.IADD R4, R9, 0x1, R4 ;  /* 0x0000000109047824 */ /* 0x000fc600078e0204 */
[----:B------:R-:W-:Y:S01]  /*1f70*/  SHF.R.S32.HI R104, RZ, 0x6, R3 ;  /* 0x00000006ff687819 */ /* 0x000fe20000011403 */
[----:B-1----:R-:W-:Y:S06]  /*1f80*/  @!P2 BRA `(.L_x_1534) ;  /* 0x000000000048a947 */ /* 0x002fec0003800000 */
[C---:B------:R-:W-:Y:S01]  /*1f90*/  ISETP.GT.AND P0, PT, R9.reuse, RZ, PT ;  /* 0x000000ff0900720c */ /* 0x040fe20003f04270 */
[----:B------:R-:W-:Y:S01]  /*1fa0*/  BSSY B0, `(.L_x_1535) ;  /* 0x000000e000007945 */ /* 0x000fe20003800000 */
[----:B------:R-:W-:-:S11]  /*1fb0*/  VIADD R0, R9, 0xffffffff ;  /* 0xffffffff09007836 */ /* 0x000fd60000000000 */
[----:B------:R-:W-:Y:S05]  /*1fc0*/  @P0 BRA `(.L_x_1536) ;  /* 0x00000000001c0947 */ /* 0x000fea0003800000 */
[----:B------:R-:W-:Y:S01]  /*1fd0*/  ISETP.NE.AND P0, PT, R5, 0x1, PT ;  /* 0x000000010500780c */ /* 0x000fe20003f05270 */
[----:B------:R-:W-:-:S12]  /*1fe0*/  IMAD.MOV R3, RZ, RZ, -R9 ;  /* 0x000000ffff037224 */ /* 0x000fd800078e0a09 */
[----:B------:R-:W0:Y:S02]  /*1ff0*/  @P0 LDC.64 R6, c[0x0][0x9e8] ;  /* 0x00027a00ff060b82 */ /* 0x000e240000000a00 */
[----:B0-----:R-:W-:-:S05]  /*2000*/  @P0 IMAD.HI.U32 R6, R3, R6, RZ ;  /* 0x0000000603060227 */ /* 0x001fca00078e00ff */
[----:B------:R-:W-:-:S04]  /*2010*/  @P0 SHF.R.U32.HI R3, RZ, R7, R6 ;  /* 0x00000007ff030219 */ /* 0x000fc80000011606 */
[----:B------:R-:W-:Y:S01]  /*2020*/  LOP3.LUT R0, RZ, R3, RZ, 0x33, !PT ;  /* 0x00000003ff007212 */ /* 0x000fe200078e33ff */
[----:B------:R-:W-:Y:S06]  /*2030*/  BRA `(.L_x_1537) ;  /* 0x0000000000107947 */ /* 0x000fec0003800000 */
.L_x_1536:
[----:B------:R-:W-:-:S13]  /*2040*/  ISETP.NE.AND P0, PT, R5, 0x1, PT ;  /* 0x000000010500780c */ /* 0x000fda0003f05270 */
[----:B------:R-:W0:Y:S02]  /*2050*/  @P0 LDC.64 R6, c[0x0][0x9e8] ;  /* 0x00027a00ff060b82 */ /* 0x000e240000000a00 */
[----:B0-----:R-:W-:-:S05]  /*2060*/  @P0 IMAD.HI.U32 R6, R0, R6, RZ ;  /* 0x0000000600060227 */ /* 0x001fca00078e00ff */
[----:B------:R-:W-:-:S07]  /*2070*/  @P0 SHF.R.U32.HI R0, RZ, R7, R6 ;  /* 0x00000007ff000219 */ /* 0x000fce0000011606 */
.L_x_1537:
[----:B------:R-:W-:Y:S05]  /*2080*/  BSYNC B0 ;  /* 0x0000000000007941 */ /* 0x000fea0003800000 */
.L_x_1535:
[----:B------:R-:W-:-:S05]  /*2090*/  IMAD R3, R0, R5, R5 ;  /* 0x0000000500037224 */ /* 0x000fca00078e0205 */
[----:B------:R-:W-:-:S07]  /*20a0*/  VIMNMX R4, R4, R3, PT ;  /* 0x0000000304047248 */ /* 0x000fce0003fe0100 */
.L_x_1534:
[----:B------:R-:W0:Y:S01]  /*20b0*/  @P1 LDC R0, c[0x0][0x44c] ;  /* 0x00011300ff001b82 */ /* 0x000e220000000800 */
[----:B------:R-:W-:Y:S01]  /*20c0*/  VIADD R4, R4, 0x3f ;  /* 0x0000003f04047836 */ /* 0x000fe20000000000 */
[----:B------:R-:W-:Y:S01]  /*20d0*/  ULDC UR4, c[0x0][0x9dc] ;  /* 0x0002770000047ab9 */ /* 0x000fe20000000800 */
[----:B------:R-:W-:Y:S02]  /*20e0*/  IMAD.MOV.U32 R7, RZ, RZ, R12 ;  /* 0x000000ffff077224 */ /* 0x000fe400078e000c */
[----:B------:R-:W-:Y:S01]  /*20f0*/  IMAD.IADD R154, R221, 0x1, -R220 ;  /* 0x00000001dd9a7824 */ /* 0x000fe200078e0adc */
[----:B------:R-:W-:Y:S02]  /*2100*/  SHF.R.S32.HI R3, RZ, 0x1f, R4 ;  /* 0x0000001fff037819 */ /* 0x000fe40000011404 */
[----:B------:R-:W1:Y:S02]  /*2110*/  @P1 LDC R9, c[0x0][0x450] ;  /* 0x00011400ff091b82 */ /* 0x000e640000000800 */
[----:B------:R-:W-:-:S04]  /*2120*/  LEA.HI R3, R3, R4, RZ, 0x6 ;  /* 0x0000000403037211 */ /* 0x000fc800078f30ff */
[----:B------:R-:W-:-:S04]  /*2130*/  SHF.R.S32.HI R3, RZ, 0x6, R3 ;  /* 0x00000006ff037819 */ /* 0x000fc80000011403 */
[----:B------:R-:W-:Y:S01]  /*2140*/  VIMNMX R8, R104, R3, PT ;  /* 0x0000000368087248 */ /* 0x000fe20003fe0100 */
[----:B0-----:R-:W-:-:S05]  /*2150*/  @P1 IMAD.HI.U32 R0, R12, R0, RZ ;  /* 0x000000000c001227 */ /* 0x001fca00078e00ff */
[----:B-1----:R-:W-:-:S04]  /*2160*/  @P1 SHF.R.U32.HI R7, RZ, R9, R0 ;  /* 0x00000009ff071219 */ /* 0x002fc80000011600 */
[----:B------:R-:W-:-:S05]  /*2170*/  IADD3 R0, R154, R7, RZ ;  /* 0x000000079a007210 */ /* 0x000fca0007ffe0ff */
[----:B------:R-:W-:Y:S01]  /*2180*/  VIADD R3, R0, -UR4 ;  /* 0x8000000400037c36 */ /* 0x000fe20008000000 */
[----:B------:R-:W-:Y:S06]  /*2190*/  @!P2 BRA `(.L_x_1538) ;  /* 0x000000000044a947 */ /* 0x000fec0003800000 */
[----:B------:R-:W-:Y:S01]  /*21a0*/  ISETP.GT.AND P0, PT, R0, -0x1, PT ;  /* 0xffffffff0000780c */ /* 0x000fe20003f04270 */
[----:B------:R-:W-:-:S12]  /*21b0*/  BSSY B0, `(.L_x_1539) ;  /* 0x000000d000007945 */ /* 0x000fd80003800000 */
        /* <DEDUP_REMOVED lines=8> */
.L_x_1540:
[----:B------:R-:W-:-:S13]  /*2240*/  ISETP.NE.AND P0, PT, R5, 0x1, PT ;  /* 0x000000010500780c */ /* 0x000fda0003f05270 */
[----:B------:R-:W0:Y:S02]  /*2250*/  @P0 LDC.64 R6, c[0x0][0x9e8] ;  /* 0x00027a00ff060b82 */ /* 0x000e240000000a00 */
[----:B0-----:R-:W-:-:S05]  /*2260*/  @P0 IMAD.HI.U32 R6, R0, R6, RZ ;  /* 0x0000000600060227 */ /* 0x001fca00078e00ff */
[----:B------:R-:W-:-:S07]  /*2270*/  @P0 SHF.R.U32.HI R0, RZ, R7, R6 ;  /* 0x00000007ff000219 */ /* 0x000fce0000011606 */
.L_x_1541:
[----:B------:R-:W-:Y:S05]  /*2280*/  BSYNC B0 ;  /* 0x0000000000007941 */ /* 0x000fea0003800000 */
.L_x_1539:
[----:B------:R-:W-:-:S05]  /*2290*/  IMAD R0, R0, R5, RZ ;  /* 0x0000000500007224 */ /* 0x000fca00078e02ff */
[----:B------:R-:W-:-:S07]  /*22a0*/  VIMNMX R3, R3, R0, !PT ;  /* 0x0000000003037248 */ /* 0x000fce0007fe0100 */
.L_x_1538:
[----:B------:R-:W-:Y:S01]  /*22b0*/  SHF.R.S32.HI R0, RZ, 0x1f, R3 ;  /* 0x0000001fff007819 */ /* 0x000fe20000011403 */
[----:B------:R-:W-:Y:S01]  /*22c0*/  BSSY B0, `(.L_x_1542) ;  /* 0x000002a000007945 */ /* 0x000fe20003800000 */
[----:B------:R-:W-:Y:S02]  /*22d0*/  LOP3.LUT R14, R11, 0xff, RZ, 0xc0, !PT ;  /* 0x000000ff0b0e7812 */ /* 0x000fe400078ec0ff */
[----:B------:R-:W-:Y:S02]  /*22e0*/  LEA.HI R0, R0, R3, RZ, 0x6 ;  /* 0x0000000300007211 */ /* 0x000fe400078f30ff */
[----:B------:R-:W-:Y:S01]  /*22f0*/  SHF.R.U32.HI R4, RZ, 0x10, R11 ;  /* 0x00000010ff047819 */ /* 0x000fe2000001160b */
[----:B------:R0:W-:Y:S01]  /*2300*/  STL [R1+0x68], R14 ;  /* 0x0000680e01007387 */ /* 0x0001e20000100800 */
[----:B------:R-:W-:-:S03]  /*2310*/  SHF.R.S32.HI R0, RZ, 0x6, R0 ;  /* 0x00000006ff007819 */ /* 0x000fc60000011400 */
[----:B------:R0:W-:Y:S01]  /*2320*/  STL [R1+0x4c], R4 ;  /* 0x00004c0401007387 */ /* 0x0001e20000100800 */
[----:B------:R-:W-:Y:S01]  /*2330*/  VIMNMX R9, RZ, R0, !PT ;  /* 0x00000000ff097248 */ /* 0x000fe20007fe0100 */
[----:B------:R-:W-:-:S03]  /*2340*/  IMAD.MOV.U32 R0, RZ, RZ, RZ ;  /* 0x000000ffff007224 */ /* 0x000fc600078e00ff */
[----:B------:R-:W-:-:S13]  /*2350*/  ISETP.GT.AND P0, PT, R8, R9, PT ;  /* 0x000000090800720c */ /* 0x000fda0003f04270 */
[----:B0-----:R-:W-:Y:S05]  /*2360*/  @!P0 BRA `(.L_x_1543) ;  /* 0x00000000007c8947 */ /* 0x001fea0003800000 */
[----:B------:R-:W-:Y:S01]  /*2370*/  ISETP.NE.AND P0, PT, R4, RZ, PT ;  /* 0x000000ff0400720c */ /* 0x000fe20003f05270 */
[----:B------:R-:W-:-:S03]  /*2380*/  ULDC UR4, c[0x0][0x9f0] ;  /* 0x00027c0000047ab9 */ /* 0x000fc60000000800 */
[----:B------:R-:W-:-:S04]  /*2390*/  SEL R11, R4, UR4, P0 ;  /* 0x00000004040b7c07 */ /* 0x000fc80008000000 */
[-C--:B------:R-:W-:Y:S02]  /*23a0*/  IABS R6, R11.reuse ;  /* 0x0000000b00067213 */ /* 0x080fe40000000000 */
[----:B------:R-:W-:Y:S02]  /*23b0*/  IADD3 R0, R11, -0x1, R8 ;  /* 0xffffffff0b007810 */ /* 0x000fe40007ffe008 */
[----:B------:R-:W0:Y:S01]  /*23c0*/  I2F.RP R3, R6 ;  /* 0x0000000600037306 */ /* 0x000e220000209400 */
[----:B------:R-:W-:Y:S02]  /*23d0*/  IABS R12, R11 ;  /* 0x0000000b000c7213 */ /* 0x000fe40000000000 */
[----:B------:R-:W-:-:S05]  /*23e0*/  IMAD.IADD R0, R0, 0x1, -R9 ;  /* 0x0000000100007824 */ /* 0x000fca00078e0a09 */
[----:B------:R-:W-:Y:S02]  /*23f0*/  IABS R10, R0 ;  /* 0x00000000000a7213 */ /* 0x000fe40000000000 */
[----:B------:R-:W-:-:S04]  /*2400*/  LOP3.LUT R0, R0, R11, RZ, 0x3c, !PT ;  /* 0x0000000b00007212 */ /* 0x000fc800078e3cff */
[----:B------:R-:W-:Y:S01]  /*2410*/  ISETP.GE.AND P2, PT, R0, RZ, PT ;  /* 0x000000ff0000720c */ /* 0x000fe20003f46270 */
[----:B0-----:R-:W0:Y:S02]  /*2420*/  MUFU.RCP R3, R3 ;  /* 0x0000000300037308 */ /* 0x001e240000001000 */
[----:B0-----:R-:W-:Y:S02]  /*2430*/  VIADD R4, R3, 0xffffffe ;  /* 0x0ffffffe03047836 */ /* 0x001fe40000000000 */
[----:B------:R-:W-:-:S04]  /*2440*/  IMAD.MOV R3, RZ, RZ, -R12 ;  /* 0x000000ffff037224 */ /* 0x000fc800078e0a0c */
[----:B------:R0:W1:Y:S02]  /*2450*/  F2I.FTZ.U32.TRUNC.NTZ R5, R4 ;  /* 0x0000000400057305 */ /* 0x000064000021f000 */
[----:B0-----:R-:W-:Y:S02]  /*2460*/  IMAD.MOV.U32 R4, RZ, RZ, RZ ;  /* 0x000000ffff047224 */ /* 0x001fe400078e00ff */
[----:B-1----:R-:W-:-:S04]  /*2470*/  IMAD.MOV R7, RZ, RZ, -R5 ;  /* 0x000000ffff077224 */ /* 0x002fc800078e0a05 */
[----:B------:R-:W-:-:S04]  /*2480*/  IMAD R7, R7, R6, RZ ;  /* 0x0000000607077224 */ /* 0x000fc800078e02ff */
[----:B------:R-:W-:-:S04]  /*2490*/  IMAD.HI.U32 R5, R5, R7, R4 ;  /* 0x0000000705057227 */ /* 0x000fc800078e0004 */
[----:B------:R-:W-:-:S04]  /*24a0*/  IMAD.MOV.U32 R4, RZ, RZ, R10 ;  /* 0x000000ffff047224 */ /* 0x000fc800078e000a */
        /* <DEDUP_REMOVED lines=8> */
[----:B------:R-:W-:-:S04]  /*2530*/  IMAD.MOV.U32 R0, RZ, RZ, R5 ;  /* 0x000000ffff007224 */ /* 0x000fc800078e0005 */
[----:B------:R-:W-:Y:S01]  /*2540*/  @!P2 IMAD.MOV R0, RZ, RZ, -R0 ;  /* 0x000000ffff00a224 */ /* 0x000fe200078e0a00 */
[----:B------:R-:W-:-:S07]  /*2550*/  @!P1 LOP3.LUT R0, RZ, R11, RZ, 0x33, !PT ;  /* 0x0000000bff009212 */ /* 0x000fce00078e33ff */
.L_x_1543:
[----:B------:R-:W-:Y:S05]  /*2560*/  BSYNC B0 ;  /* 0x0000000000007941 */ /* 0x000fea0003800000 */
.L_x_1542:
[----:B------:R-:W-:Y:S01]  /*2570*/  IMAD R3, R14, R0, R9 ;  /* 0x000000000e037224 */ /* 0x000fe200078e0209 */
[----:B------:R-:W-:-:S04]  /*2580*/  PLOP3.LUT P2, PT, PT, PT, PT, 0x80, 0x0 ;  /* 0x000000000000781c */ /* 0x000fc80003f4f070 */
[C---:B------:R-:W-:Y:S01]  /*2590*/  VIADDMNMX R0, R3.reuse, R0, R8, PT ;  /* 0x0000000003007246 */ /* 0x040fe20003800108 */
[----:B------:R-:W-:-:S04]  /*25a0*/  IMAD R3, R3, 0x40, -R13 ;  /* 0x0000004003037824 */ /* 0x000fc800078e0a0d */
[----:B------:R-:W-:Y:S01]  /*25b0*/  IMAD R5, R0, 0x40, -R13 ;  /* 0x0000004000057824 */ /* 0x000fe200078e0a0d */
[----:B------:R-:W-:-:S04]  /*25c0*/  VIMNMX R3, RZ, R3, !PT ;  /* 0x00000003ff037248 */ /* 0x000fc80007fe0100 */
[----:B------:R-:W-:Y:S02]  /*25d0*/  VIMNMX R0, R5, R2, PT ;  /* 0x0000000205007248 */ /* 0x000fe40003fe0100 */
[----:B------:R-:W-:Y:S02]  /*25e0*/  SHF.R.U32.HI R24, RZ, 0x6, R3 ;  /* 0x00000006ff187819 */ /* 0x000fe40000011603 */
[----:B------:R-:W-:-:S03]  /*25f0*/  ISETP.GT.AND P0, PT, R0, R3, PT ;  /* 0x000000030000720c */ /* 0x000fc60003f04270 */
[----:B------:R-:W-:-:S10]  /*2600*/  IMAD.MOV.U32 R25, RZ, RZ, R24 ;  /* 0x000000ffff197224 */ /* 0x000fd400078e0018 */
[----:B------:R-:W-:-:S05]  /*2610*/  @P0 VIADD R0, R0, 0x3f ;  /* 0x0000003f00000836 */ /* 0x000fca0000000000 */
[----:B------:R-:W-:-:S04]  /*2620*/  @P0 SHF.R.S32.HI R3, RZ, 0x1f, R0 ;  /* 0x0000001fff030819 */ /* 0x000fc80000011400 */
[----:B------:R-:W-:-:S04]  /*2630*/  @P0 LEA.HI R3, R3, R0, RZ, 0x6 ;  /* 0x0000000003030211 */ /* 0x000fc800078f30ff */
[----:B------:R-:W-:-:S04]  /*2640*/  @P0 SHF.R.S32.HI R25, RZ, 0x6, R3 ;  /* 0x00000006ff190819 */ /* 0x000fc80000011403 */
[----:B------:R-:W-:-:S13]  /*2650*/  ISETP.GT.AND P0, PT, R25, R24, PT ;  /* 0x000000181900720c */ /* 0x000fda0003f04270 */
[----:B------:R-:W-:Y:S05]  /*2660*/  @!P0 BRA `(.L_x_1544) ;  /* 0x00000068000c8947 */ /* 0x000fea0003800000 */
[----:B------:R-:W-:Y:S01]  /*2670*/  IADD3 R0, R16, 0x20400, RZ ;  /* 0x0002040010007810 */ /* 0x000fe20007ffe0ff */
[----:B------:R-:W-:Y:S03]  /*2680*/  BSSY B6, `(.L_x_1545) ;  /* 0x0000013000067945 */ /* 0x000fe60003800000 */
[----:B------:R-:W-:-:S13]  /*2690*/  LOP3.LUT P0, RZ, R0, 0x3ff, RZ, 0xc0, !PT ;  /* 0x000003ff00ff7812 */ /* 0x000fda000780c0ff */
[----:B------:R-:W-:Y:S05]  /*26a0*/  @!P0 BRA `(.L_x_1546) ;  /* 0x0000000000408947 */ /* 0x000fea0003800000 */
[----:B------:R-:W-:Y:S01]  /*26b0*/  MOV R14, 0x0 ;  /* 0x00000000000e7802 */ /* 0x000fe20000000f00 */
[----:B------:R-:W-:Y:S01]  /*26c0*/  ULDC.64 UR4, c[0x4][0x1b8] ;  /* 0x01006e0000047ab9 */ /* 0x000fe20000000a00 */
[----:B------:R-:W-:Y:S01]  /*26d0*/  ULDC.64 UR6, c[0x4][0x150] ;  /* 0x0100540000067ab9 */ /* 0x000fe20000000a00 */
[----:B------:R-:W-:Y:S01]  /*26e0*/  IMAD.U32 R4, RZ, RZ, UR4 ;  /* 0x00000004ff047e24 */ /* 0x000fe2000f8e00ff */
[----:B------:R-:W-:Y:S01]  /*26f0*/  MOV R13, RZ ;  /* 0x000000ff000d7202 */ /* 0x000fe20000000f00 */
[----:B------:R-:W-:Y:S01]  /*2700*/  IMAD.U32 R5, RZ, RZ, UR5 ;  /* 0x00000005ff057e24 */ /* 0x000fe2000f8e00ff */
[----:B------:R-:W0:Y:S01]  /*2710*/  LDC.64 R14, c[0x4][R14] ;  /* 0x010000000e0e7b82 */ /* 0x000e220000000a00 */
[----:B------:R-:W-:Y:S01]  /*2720*/  ULDC.64 UR4, c[0x4][0x1c0] ;  /* 0x0100700000047ab9 */ /* 0x000fe20000000a00 */
[----:B------:R-:W-:Y:S02]  /*2730*/  IMAD.U32 R10, RZ, RZ, UR6 ;  /* 0x00000006ff0a7e24 */ /* 0x000fe4000f8e00ff */
[----:B------:R-:W-:-:S02]  /*2740*/  IMAD.U32 R6, RZ, RZ, UR4 ;  /* 0x00000004ff067e24 */ /* 0x000fc4000f8e00ff */
[----:B------:R-:W-:Y:S02]  /*2750*/  IMAD.U32 R7, RZ, RZ, UR5 ;  /* 0x00000005ff077e24 */ /* 0x000fe4000f8e00ff */
[----:B------:R-:W-:Y:S02]  /*2760*/  IMAD.U32 R11, RZ, RZ, UR7 ;  /* 0x00000007ff0b7e24 */ /* 0x000fe4000f8e00ff */
[----:B------:R-:W-:Y:S02]  /*2770*/  IMAD.MOV.U32 R8, RZ, RZ, 0x70 ;  /* 0x00000070ff087424 */ /* 0x000fe400078e00ff */
[----:B------:R-:W-:-:S07]  /*2780*/  IMAD.MOV.U32 R12, RZ, RZ, 0x1 ;  /* 0x00000001ff0c7424 */ /* 0x000fce00078e00ff */
[----:B------:R-:W-:-:S07]  /*2790*/  LEPC R20, `(.L_x_1546) ;  /* 0x000000001014794e */ /* 0x000fce0000000000 */
[----:B0----5:R-:W-:Y:S05]  /*27a0*/  CALL.ABS.NOINC R14 ;  /* 0x000000000e007343 */ /* 0x021fea0003c00000 */
.L_x_1546:
[----:B------:R-:W-:Y:S05]  /*27b0*/  BSYNC B6 ;  /* 0x0000000000067941 */ /* 0x000fea0003800000 */
.L_x_1545:
[----:B------:R-:W-:Y:S01]  /*27c0*/  VIADD R0, R16, 0x400 ;  /* 0x0000040010007836 */ /* 0x000fe20000000000 */
[----:B------:R-:W-:Y:S04]  /*27d0*/  BSSY B6, `(.L_x_1547) ;  /* 0x0000013000067945 */ /* 0x000fe80003800000 */
[----:B------:R-:W-:-:S13]  /*27e0*/  LOP3.LUT P0, RZ, R0, 0x3ff, RZ, 0xc0, !PT ;  /* 0x000003ff00ff7812 */ /* 0x000fda000780c0ff */
[----:B------:R-:W-:Y:S05]  /*27f0*/  @!P0 BRA `(.L_x_1548) ;  /* 0x0000000000408947 */ /* 0x000fea0003800000 */
[----:B------:R-:W-:Y:S01]  /*2800*/  MOV R14, 0x0 ;  /* 0x00000000000e7802 */ /* 0x000fe20000000f00 */
[----:B------:R-:W-:Y:S01]  /*2810*/  ULDC.64 UR4, c[0x4][0x1b8] ;  /* 0x01006e0000047ab9 */ /* 0x000fe20000000a00 */
[----:B------:R-:W-:Y:S01]  /*2820*/  ULDC.64 UR6, c[0x4][0x150] ;  /* 0x0100540000067ab9 */ /* 0x000fe20000000a00 */
[----:B------:R-:W-:Y:S01]  /*2830*/  IMAD.U32 R4, RZ, RZ, UR4 ;  /* 0x00000004ff047e24 */ /* 0x000fe2000f8e00ff */
[----:B------:R-:W-:Y:S01]  /*2840*/  MOV R12, 0x1 ;  /* 0x00000001000c7802 */ /* 0x000fe20000000f00 */
        /* <DEDUP_REMOVED lines=8> */
[----:B------:R-:W-:-:S07]  /*28d0*/  IMAD.MOV.U32 R13, RZ, RZ, RZ ;  /* 0x000000ffff0d7224 */ /* 0x000fce00078e00ff */
[----:B------:R-:W-:-:S07]  /*28e0*/  LEPC R20, `(.L_x_1548) ;  /* 0x000000001014794e */ /* 0x000fce0000000000 */
[----:B0----5:R-:W-:Y:S05]  /*28f0*/  CALL.ABS.NOINC R14 ;  /* 0x000000000e007343 */ /* 0x021fea0003c00000 */
.L_x_1548:
[----:B------:R-:W-:Y:S05]  /*2900*/  BSYNC B6 ;  /* 0x0000000000067941 */ /* 0x000fea0003800000 */
.L_x_1547:
[----:B------:R-:W-:Y:S01]  /*2910*/  ULDC.64 UR4, c[0x0][0x9f8] ;  /* 0x00027e0000047ab9 */ /* 0x000fe20000000a00 */
[----:B------:R-:W-:Y:S01]  /*2920*/  ULDC.64 UR6, c[0x0][0x208] ;  /* 0x0000820000067ab9 */ /* 0x000fe20000000a00 */
[----:B------:R-:W-:Y:S01]  /*2930*/  ISETP.NE.U32.AND P0, PT, RZ, UR4, PT ;  /* 0x00000004ff007c0c */ /* 0x000fe2000bf05070 */
[----:B------:R-:W2:Y:S01]  /*2940*/  LDL R26, [R1+0xc] ;  /* 0x00000c00011a7983 */ /* 0x000ea20000100800 */
[----:B------:R-:W0:Y:S01]  /*2950*/  LDC.64 R12, c[0x0][0x300] ;  /* 0x0000c000ff0c7b82 */ /* 0x000e220000000a00 */
[----:B------:R-:W-:Y:S01]  /*2960*/  IMAD.IADD R76, R28, 0x1, R29 ;  /* 0x000000011c4c7824 */ /* 0x000fe200078e021d */
[----:B------:R-:W-:Y:S01]  /*2970*/  ISETP.NE.AND.EX P0, PT, RZ, UR5, PT, P0 ;  /* 0x00000005ff007c0c */ /* 0x000fe2000bf05300 */
[----:B------:R-:W-:Y:S01]  /*2980*/  ULDC.64 UR4, c[0x0][0xa08] ;  /* 0x0002820000047ab9 */ /* 0x000fe20000000a00 */
[----:B------:R-:W-:Y:S01]  /*2990*/  ULDC.64 UR8, c[0x0][0x330] ;  /* 0x0000cc0000087ab9 */ /* 0x000fe20000000a00 */
[----:B------:R-:W3:Y:S03]  /*29a0*/  LDL R14, [R1+0x28] ;  /* 0x00002800010e7983 */ /* 0x000ee60000100800 */
[----:B------:R-:W1:Y:S08]  /*29b0*/  LDC.64 R20, c[0x0][0x3f8] ;  /* 0x0000fe00ff147b82 */ /* 0x000e700000000a00 */
[----:B------:R-:W4:Y:S08]  /*29c0*/  @P0 LDC.64 R4, c[0x0][0x9f8] ;  /* 0x00027e00ff040b82 */ /* 0x000f300000000a00 */
[----:B------:R-:W1:Y:S01]  /*29d0*/  LDC R33, c[0x0][0x3f4] ;  /* 0x0000fd00ff217b82 */ /* 0x000e620000000800 */
[----:B------:R-:W-:-:S07]  /*29e0*/  SHF.R.S32.HI R32, RZ, 0x1f, R23 ;  /* 0x0000001fff207819 */ /* 0x000fce0000011417 */
[----:B------:R-:W1:Y:S01]  /*29f0*/  LDC.64 R28, c[0x0][0x408] ;  /* 0x00010200ff1c7b82 */ /* 0x000e620000000a00 */
[----:B----4-:R-:W-:-:S05]  /*2a00*/  @P0 IMAD.WIDE R4, R27, 0x4, R4 ;  /* 0x000000041b040825 */ /* 0x010fca00078e0204 */
[----:B------:R4:W2:Y:S01]  /*2a10*/  @P0 LDG.E R27, desc[UR6][R4.64] ;  /* 0x00000006041b0981 */ /* 0x0008a2000c1e1900 */
[----:B------:R-:W-:Y:S01]  /*2a20*/  SHF.R.S32.HI R31, RZ, 0x1f, R76 ;  /* 0x0000001fff1f7819 */ /* 0x000fe2000001144c */
[-C--:B0-----:R-:W-:Y:S01]  /*2a30*/  IMAD.WIDE.U32 R88, R76, R12.reuse, RZ ;  /* 0x0000000c4c587225 */ /* 0x081fe200078e00ff */
[----:B------:R-:W-:Y:S01]  /*2a40*/  ISETP.NE.U32.AND P0, PT, RZ, UR4, PT ;  /* 0x00000004ff007c0c */ /* 0x000fe2000bf05070 */
[----:B------:R-:W-:Y:S01]  /*2a50*/  ULDC UR6, c[0x0][0x2f4] ;  /* 0x0000bd0000067ab9 */ /* 0x000fe20000000800 */
[----:B------:R-:W-:Y:S01]  /*2a60*/  SHF.R.S32.HI R201, RZ, 0x1f, R200 ;  /* 0x0000001fffc97819 */ /* 0x000fe200000114c8 */
[----:B------:R-:W-:Y:S01]  /*2a70*/  IMAD R0, R31, R12, RZ ;  /* 0x0000000c1f007224 */ /* 0x000fe200078e02ff */
[----:B------:R-:W-:Y:S01]  /*2a80*/  ISETP.NE.AND.EX P0, PT, RZ, UR5, PT, P0 ;  /* 0x00000005ff007c0c */ /* 0x000fe2000bf05300 */
[----:B------:R-:W-:Y:S01]  /*2a90*/  ULDC.64 UR4, c[0x0][0x308] ;  /* 0x0000c20000047ab9 */ /* 0x000fe20000000a00 */
[----:B------:R-:W-:Y:S01]  /*2aa0*/  IMAD.WIDE.U32 R86, R30, UR8, R18 ;  /* 0x000000081e567c25 */ /* 0x000fe2000f8e0012 */
[----:B------:R-:W-:-:S02]  /*2ab0*/  ISETP.GE.AND P2, PT, R226, UR6, PT ;  /* 0x00000006e2007c0c */ /* 0x000fc4000bf46270 */
[----:B------:R-:W-:Y:S01]  /*2ac0*/  ISETP.GE.AND P1, PT, R18, UR6, PT ;  /* 0x0000000612007c0c */ /* 0x000fe2000bf26270 */
[----:B------:R-:W-:Y:S02]  /*2ad0*/  IMAD R3, R76, R13, R0 ;  /* 0x0000000d4c037224 */ /* 0x000fe400078e0200 */
[C---:B------:R-:W-:Y:S01]  /*2ae0*/  IMAD R87, R30.reuse, UR9, R87 ;  /* 0x000000091e577c24 */ /* 0x040fe2000f8e0257 */
[----:B------:R-:W-:Y:S01]  /*2af0*/  SEL R0, RZ, 0x1, P1 ;  /* 0x00000001ff007807 */ /* 0x000fe20000800000 */
[----:B------:R-:W-:Y:S01]  /*2b00*/  IMAD.IADD R89, R89, 0x1, R3 ;  /* 0x0000000159597824 */ /* 0x000fe200078e0203 */
[----:B------:R-:W-:Y:S01]  /*2b10*/  SEL R3, RZ, 0xffffffff, P2 ;  /* 0xffffffffff037807 */ /* 0x000fe20001000000 */
[----:B------:R-:W-:-:S04]  /*2b20*/  IMAD.WIDE.U32 R88, R30, UR4, R88 ;  /* 0x000000041e587c25 */ /* 0x000fc8000f8e0058 */
[----:B------:R-:W-:Y:S01]  /*2b30*/  IMAD R89, R30, UR5, R89 ;  /* 0x000000051e597c24 */ /* 0x000fe2000f8e0259 */
[----:B------:R-:W-:Y:S01]  /*2b40*/  ULDC.64 UR4, c[0x0][0x310] ;  /* 0x0000c40000047ab9 */ /* 0x000fe20000000a00 */
[----:B------:R-:W3:Y:S01]  /*2b50*/  LDL R30, [R1+0x10] ;  /* 0x00001000011e7983 */ /* 0x000ee20000100800 */
[----:B----4-:R-:W-:-:S05]  /*2b60*/  IMAD.SHL.U32 R5, R3, 0x2, RZ ;  /* 0x0000000203057824 */ /* 0x010fca00078e00ff */
[----:B------:R-:W-:Y:S01]  /*2b70*/  LOP3.LUT R6, R5, 0x2, R0, 0xe2, !PT ;  /* 0x0000000205067812 */ /* 0x000fe200078ee200 */
[----:B------:R-:W-:Y:S01]  /*2b80*/  IMAD R8, R32, R12, RZ ;  /* 0x0000000c20087224 */ /* 0x000fe200078e02ff */
[----:B--2---:R-:W-:Y:S02]  /*2b90*/  SHF.R.S32.HI R4, RZ, 0x1f, R27 ;  /* 0x0000001fff047819 */ /* 0x004fe4000001141b */
[----:B------:R-:W-:Y:S02]  /*2ba0*/  SEL R27, R27, RZ, !P0 ;  /* 0x000000ff1b1b7207 */ /* 0x000fe40004000000 */
[----:B------:R-:W-:Y:S02]  /*2bb0*/  SEL R3, R4, RZ, !P0 ;  /* 0x000000ff04037207 */ /* 0x000fe40004000000 */
[----:B------:R-:W-:Y:S01]  /*2bc0*/  ISETP.GE.AND P0, PT, R26, UR6, PT ;  /* 0x000000061a007c0c */ /* 0x000fe2000bf06270 */
[----:B------:R-:W-:Y:S01]  /*2bd0*/  IMAD.WIDE.U32 R88, R27, UR4, R88 ;  /* 0x000000041b587c25 */ /* 0x000fe2000f8e0058 */
[----:B------:R-:W2:Y:S03]  /*2be0*/  LDL R26, [R1+0x24] ;  /* 0x00002400011a7983 */ /* 0x000ea60000100800 */
[----:B------:R-:W-:-:S02]  /*2bf0*/  IMAD R0, R3, UR4, RZ ;  /* 0x0000000403007c24 */ /* 0x000fc4000f8e02ff */
[----:B------:R-:W-:-:S04]  /*2c00*/  IMAD.WIDE.U32 R4, R23, R12, R18 ;  /* 0x0000000c17047225 */ /* 0x000fc800078e0012 */
[----:B------:R-:W-:Y:S01]  /*2c10*/  IMAD R11, R27, UR5, R0 ;  /* 0x000000051b0b7c24 */ /* 0x000fe2000f8e0200 */
[----:B------:R-:W-:Y:S01]  /*2c20*/  ULDC.64 UR4, c[0x0][0x338] ;  /* 0x0000ce0000047ab9 */ /* 0x000fe20000000a00 */
[----:B-1----:R-:W-:Y:S01]  /*2c30*/  IMAD R0, R32, R20, RZ ;  /* 0x0000001420007224 */ /* 0x002fe200078e02ff */
[----:B------:R-:W-:Y:S01]  /*2c40*/  SEL R7, RZ, 0x4, P0 ;  /* 0x00000004ff077807 */ /* 0x000fe20000000000 */
[C---:B------:R-:W-:Y:S02]  /*2c50*/  IMAD R15, R23.reuse, R13, R8 ;  /* 0x0000000d170f7224 */ /* 0x040fe400078e0208 */
[----:B------:R-:W-:Y:S02]  /*2c60*/  IMAD R9, R23, R21, R0 ;  /* 0x0000001517097224 */ /* 0x000fe400078e0200 */
[----:B------:R-:W-:Y:S01]  /*2c70*/  IMAD R8, R3, UR4, RZ ;  /* 0x0000000403087c24 */ /* 0x000fe2000f8e02ff */
[----:B------:R-:W-:Y:S01]  /*2c80*/  IADD3 R3, P0, R88, R4, RZ ;  /* 0x0000000458037210 */ /* 0x000fe20007f1e0ff */
[----:B------:R-:W-:Y:S01]  /*2c90*/  IMAD.IADD R0, R89, 0x1, R11 ;  /* 0x0000000159007824 */ /* 0x000fe200078e020b */
[----:B------:R-:W-:-:S04]  /*2ca0*/  ISETP.GE.AND P1, PT, R226, R33, PT ;  /* 0x00000021e200720c */ /* 0x000fc80003f26270 */
[----:B------:R-:W-:Y:S02]  /*2cb0*/  IADD3.X R4, R0, R5, R15, P0, !PT ;  /* 0x0000000500047210 */ /* 0x000fe400007fe40f */
[----:B------:R-:W-:Y:S02]  /*2cc0*/  ISETP.GE.AND P0, PT, R18, R33, PT ;  /* 0x000000211200720c */ /* 0x000fe40003f06270 */
[----:B------:R-:W-:Y:S02]  /*2cd0*/  LOP3.LUT R35, R6, R7, RZ, 0xfc, !PT ;  /* 0x0000000706237212 */ /* 0x000fe400078efcff */
[C---:B------:R-:W-:Y:S01]  /*2ce0*/  SEL R5, R33.reuse, RZ, P0 ;  /* 0x000000ff21057207 */ /* 0x040fe20000000000 */
[----:B------:R-:W-:Y:S01]  /*2cf0*/  IMAD R6, R32, R28, RZ ;  /* 0x0000001c20067224 */ /* 0x000fe200078e02ff */
[----:B------:R-:W-:Y:S02]  /*2d00*/  SEL R7, R33, RZ, P1 ;  /* 0x000000ff21077207 */ /* 0x000fe40000800000 */
[----:B------:R-:W-:Y:S01]  /*2d10*/  IADD3 R5, R18, R5, RZ ;  /* 0x0000000512057210 */ /* 0x000fe20007ffe0ff */
[----:B------:R-:W-:-:S02]  /*2d20*/  VIADD R10, R23, 0x20 ;  /* 0x00000020170a7836 */ /* 0x000fc40000000000 */
[C---:B------:R-:W-:Y:S02]  /*2d30*/  VIADD R36, R23.reuse, 0x20 ;  /* 0x0000002017247836 */ /* 0x040fe40000000000 */
[----:B------:R-:W-:Y:S01]  /*2d40*/  IMAD R11, R23, R29, R6 ;  /* 0x0000001d170b7224 */ /* 0x000fe200078e0206 */
[----:B------:R-:W-:Y:S01]  /*2d50*/  SHF.R.S32.HI R6, RZ, 0x1f, R5 ;  /* 0x0000001fff067819 */ /* 0x000fe20000011405 */
[----:B------:R-:W-:Y:S01]  /*2d60*/  IMAD.IADD R7, R226, 0x1, R7 ;  /* 0x00000001e2077824 */ /* 0x000fe200078e0207 */
[----:B------:R-:W0:Y:S01]  /*2d70*/  S2R R108, SR_TID.X ;  /* 0x00000000006c7919 */ /* 0x000e220000002100 */
[----:B------:R-:W-:Y:S01]  /*2d80*/  IMAD.SHL.U32 R10, R10, 0x40, RZ ;  /* 0x000000400a0a7824 */ /* 0x000fe200078e00ff */
[----:B------:R-:W-:Y:S01]  /*2d90*/  SHF.L.U32 R36, R36, 0x6, RZ ;  /* 0x0000000624247819 */ /* 0x000fe200000006ff */
[----:B------:R-:W-:Y:S01]  /*2da0*/  IMAD R37, R27, UR5, R8 ;  /* 0x000000051b257c24 */ /* 0x000fe2000f8e0208 */
[----:B------:R-:W-:Y:S01]  /*2db0*/  SHF.R.S32.HI R8, RZ, 0x1f, R7 ;  /* 0x0000001fff087819 */ /* 0x000fe20000011407 */
[----:B------:R-:W-:Y:S01]  /*2dc0*/  IMAD.WIDE.U32 R84, R23, R20, R200 ;  /* 0x0000001417547225 */ /* 0x000fe200078e00c8 */
[----:B------:R-:W-:-:S02]  /*2dd0*/  LEA.HI R90, R6, R5, RZ, 0x3 ;  /* 0x00000005065a7211 */ /* 0x000fc400078f18ff */
[----:B------:R-:W-:Y:S01]  /*2de0*/  LEA.HI R5, R6, R5, RZ, 0x6 ;  /* 0x0000000506057211 */ /* 0x000fe200078f30ff */
[C---:B------:R-:W-:Y:S01]  /*2df0*/  IMAD.WIDE.U32 R82, R23.reuse, R20, R18 ;  /* 0x0000001417527225 */ /* 0x040fe200078e0012 */
[----:B------:R-:W-:Y:S02]  /*2e00*/  LOP3.LUT R10, R10, 0x1c0, RZ, 0xc0, !PT ;  /* 0x000001c00a0a7812 */ /* 0x000fe400078ec0ff */
[----:B------:R-:W-:Y:S01]  /*2e10*/  LOP3.LUT R36, R36, 0x1c0, RZ, 0xc0, !PT ;  /* 0x000001c024247812 */ /* 0x000fe200078ec0ff */
[----:B------:R-:W-:Y:S01]  /*2e20*/  IMAD.SHL.U32 R34, R23, 0x40, RZ ;  /* 0x0000004017227824 */ /* 0x000fe200078e00ff */
[CC--:B------:R-:W-:Y:S01]  /*2e30*/  LEA.HI R92, R8.reuse, R7.reuse, RZ, 0x3 ;  /* 0x00000007085c7211 */ /* 0x0c0fe200078f18ff */
[----:B------:R-:W-:Y:S02]  /*2e40*/  IMAD.IADD R85, R85, 0x1, R9 ;  /* 0x0000000155557824 */ /* 0x000fe400078e0209 */
[----:B------:R-:W-:Y:S01]  /*2e50*/  IMAD.IADD R83, R9, 0x1, R83 ;  /* 0x0000000109537824 */ /* 0x000fe200078e0253 */
[----:B------:R-:W-:Y:S01]  /*2e60*/  LEA.HI R9, R8, R7, RZ, 0x6 ;  /* 0x0000000708097211 */ /* 0x000fe200078f30ff */
[----:B------:R-:W-:Y:S01]  /*2e70*/  IMAD.WIDE.U32 R80, R23, R28, R200 ;  /* 0x0000001c17507225 */ /* 0x000fe200078e00c8 */
[----:B------:R-:W-:-:S02]  /*2e80*/  LOP3.LUT R8, R10, 0x38, R90, 0xf8, !PT ;  /* 0x000000380a087812 */ /* 0x000fc400078ef85a */
[----:B------:R-:W-:Y:S01]  /*2e90*/  SHF.R.U32.HI R36, RZ, 0x3, R36 ;  /* 0x00000003ff247819 */ /* 0x000fe20000011624 */
[----:B------:R-:W-:Y:S01]  /*2ea0*/  IMAD.WIDE.U32 R78, R23, R28, R18 ;  /* 0x0000001c174e7225 */ /* 0x000fe200078e0012 */
[----:B------:R-:W-:-:S03]  /*2eb0*/  LOP3.LUT R34, R34, 0x1c0, RZ, 0xc0, !PT ;  /* 0x000001c022227812 */ /* 0x000fc600078ec0ff */
[----:B------:R-:W-:Y:S01]  /*2ec0*/  IMAD.SHL.U32 R6, R5, 0x40, RZ ;  /* 0x0000004005067824 */ /* 0x000fe200078e00ff */
[----:B------:R-:W-:Y:S01]  /*2ed0*/  LOP3.LUT R5, R90, 0x38, RZ, 0xc0, !PT ;  /* 0x000000385a057812 */ /* 0x000fe200078ec0ff */
[----:B------:R-:W-:Y:S01]  /*2ee0*/  IMAD.SHL.U32 R38, R23, 0x40, RZ ;  /* 0x0000004017267824 */ /* 0x000fe200078e00ff */
[----:B------:R-:W-:Y:S01]  /*2ef0*/  LOP3.LUT R7, R92, 0x38, RZ, 0xc0, !PT ;  /* 0x000000385c077812 */ /* 0x000fe200078ec0ff */
[----:B------:R-:W-:Y:S01]  /*2f00*/  IMAD.IADD R81, R81, 0x1, R11 ;  /* 0x0000000151517824 */ /* 0x000fe200078e020b */
[----:B------:R-:W-:Y:S01]  /*2f10*/  SHF.R.U32.HI R34, RZ, 0x3, R34 ;  /* 0x00000003ff227819 */ /* 0x000fe20000011622 */
[----:B------:R-:W-:Y:S01]  /*2f20*/  IMAD.IADD R79, R11, 0x1, R79 ;  /* 0x000000010b4f7824 */ /* 0x000fe200078e024f */
[----:B------:R-:W-:Y:S01]  /*2f30*/  LOP3.LUT R5, R5, 0x1c0, R38, 0xf8, !PT ;  /* 0x000001c005057812 */ /* 0x000fe200078ef826 */
[----:B------:R-:W-:Y:S01]  /*2f40*/  IMAD.SHL.U32 R9, R9, 0x40, RZ ;  /* 0x0000004009097824 */ /* 0x000fe200078e00ff */
[----:B------:R-:W-:Y:S02]  /*2f50*/  LOP3.LUT R11, R8, R36, RZ, 0x3c, !PT ;  /* 0x00000024080b7212 */ /* 0x000fe400078e3cff */
[----:B---3--:R-:W-:Y:S01]  /*2f60*/  ISETP.GE.AND P2, PT, R30, UR6, PT ;  /* 0x000000061e007c0c */ /* 0x008fe2000bf46270 */
[----:B------:R-:W-:Y:S01]  /*2f70*/  VIADD R30, R23, 0x20 ;  /* 0x00000020171e7836 */ /* 0x000fe20000000000 */
[----:B------:R-:W-:-:S02]  /*2f80*/  LOP3.LUT R10, R10, 0x38, R92, 0xf8, !PT ;  /* 0x000000380a0a7812 */ /* 0x000fc400078ef85c */
[----:B------:R-:W-:Y:S01]  /*2f90*/  LOP3.LUT R8, R7, 0x1c0, R38, 0xf8, !PT ;  /* 0x000001c007087812 */ /* 0x000fe200078ef826 */
[----:B------:R-:W-:Y:S01]  /*2fa0*/  IMAD.WIDE.U32 R86, R27, UR4, R86 ;  /* 0x000000041b567c25 */ /* 0x000fe2000f8e0056 */
[----:B------:R-:W-:Y:S02]  /*2fb0*/  LOP3.LUT R6, R6, 0xfffff000, RZ, 0xc0, !PT ;  /* 0xfffff00006067812 */ /* 0x000fe400078ec0ff */
[----:B------:R-:W-:Y:S02]  /*2fc0*/  LOP3.LUT R7, R5, R34, RZ, 0x3c, !PT ;  /* 0x0000002205077212 */ /* 0x000fe400078e3cff */
[----:B------:R-:W-:Y:S02]  /*2fd0*/  LOP3.LUT R9, R9, 0xfffff000, RZ, 0xc0, !PT ;  /* 0xfffff00009097812 */ /* 0x000fe400078ec0ff */
[----:B------:R-:W-:Y:S02]  /*2fe0*/  LOP3.LUT R10, R10, R36, RZ, 0x3c, !PT ;  /* 0x000000240a0a7212 */ /* 0x000fe400078e3cff */
[----:B------:R-:W-:-:S02]  /*2ff0*/  LOP3.LUT R8, R8, R34, RZ, 0x3c, !PT ;  /* 0x0000002208087212 */ /* 0x000fc400078e3cff */
[----:B-----5:R-:W-:Y:S02]  /*3000*/  SHF.R.S32.HI R27, RZ, 0x1f, R101 ;  /* 0x0000001fff1b7819 */ /* 0x020fe40000011465 */
[----:B------:R-:W-:Y:S02]  /*3010*/  SHF.R.S32.HI R102, RZ, 0x1f, R30 ;  /* 0x0000001fff667819 */ /* 0x000fe4000001141e */
[----:B------:R-:W-:Y:S02]  /*3020*/  SEL R30, RZ, 0x8, P2 ;  /* 0x00000008ff1e7807 */ /* 0x000fe40001000000 */
[----:B------:R-:W-:Y:S02]  /*3030*/  IADD3 R8, R8, R9, R14 ;  /* 0x0000000908087210 */ /* 0x000fe40007ffe00e */
[----:B------:R-:W-:Y:S02]  /*3040*/  LOP3.LUT R95, R35, R30, RZ, 0xfc, !PT ;  /* 0x0000001e235f7212 */ /* 0x000fe400078efcff */
[----:B------:R-:W-:-:S02]  /*3050*/  IADD3 R76, P3, R23, R76, RZ ;  /* 0x0000004c174c7210 */ /* 0x000fc40007f7e0ff */
[----:B------:R-:W-:Y:S01]  /*3060*/  LOP3.LUT R30, R35, 0x1, RZ, 0xc0, !PT ;  /* 0x00000001231e7812 */ /* 0x000fe200078ec0ff */
[CC--:B------:R-:W-:Y:S01]  /*3070*/  IMAD.WIDE.U32 R84, R101.reuse, R20.reuse, R84 ;  /* 0x0000001465547225 */ /* 0x0c0fe200078e0054 */
[----:B------:R-:W-:Y:S02]  /*3080*/  SHF.R.S32.HI R35, RZ, 0x3, R90 ;  /* 0x00000003ff237819 */ /* 0x000fe4000001145a */
[----:B------:R-:W-:Y:S01]  /*3090*/  SHF.R.S32.HI R91, RZ, 0x3, R92 ;  /* 0x00000003ff5b7819 */ /* 0x000fe2000001145c */
[C---:B------:R-:W-:Y:S01]  /*30a0*/  IMAD.WIDE.U32 R82, R101.reuse, R20, R82 ;  /* 0x0000001465527225 */ /* 0x040fe200078e0052 */
[----:B------:R-:W-:Y:S02]  /*30b0*/  LOP3.LUT R90, R90, 0xfffffff8, RZ, 0xc0, !PT ;  /* 0xfffffff85a5a7812 */ /* 0x000fe400078ec0ff */
[----:B------:R-:W-:Y:S01]  /*30c0*/  LOP3.LUT R92, R92, 0xfffffff8, RZ, 0xc0, !PT ;  /* 0xfffffff85c5c7812 */ /* 0x000fe200078ec0ff */
[----:B------:R-:W-:Y:S01]  /*30d0*/  IMAD.WIDE.U32 R80, R101, R28, R80 ;  /* 0x0000001c65507225 */ /* 0x000fe200078e0050 */
[----:B------:R-:W-:-:S03]  /*30e0*/  LOP3.LUT R93, R95, 0x2, RZ, 0xc0, !PT ;  /* 0x000000025f5d7812 */ /* 0x000fc600078ec0ff */
[----:B------:R-:W-:Y:S01]  /*30f0*/  IMAD.WIDE.U32 R78, R101, R28, R78 ;  /* 0x0000001c654e7225 */ /* 0x000fe200078e004e */
[C---:B------:R-:W-:Y:S02]  /*3100*/  LOP3.LUT R94, R95.reuse, 0x4, RZ, 0xc0, !PT ;  /* 0x000000045f5e7812 */ /* 0x040fe400078ec0ff */
[----:B0-----:R-:W-:Y:S01]  /*3110*/  LEA.HI R108, R108, 0x8, RZ, 0x19 ;  /* 0x000000086c6c7811 */ /* 0x001fe200078fc8ff */
[----:B------:R-:W-:Y:S01]  /*3120*/  IMAD.SHL.U32 R15, R20, 0x40, RZ ;  /* 0x00000040140f7824 */ /* 0x000fe200078e00ff */
[----:B------:R-:W-:Y:S01]  /*3130*/  LOP3.LUT R95, R95, 0x8, RZ, 0xc0, !PT ;  /* 0x000000085f5f7812 */ /* 0x000fe200078ec0ff */
[----:B------:R-:W-:Y:S01]  /*3140*/  IMAD.X R77, R32, 0x1, R31, P3 ;  /* 0x00000001204d7824 */ /* 0x000fe200018e061f */
[----:B------:R-:W-:Y:S01]  /*3150*/  SHF.R.S32.HI R96, RZ, 0x1f, R90 ;  /* 0x0000001fff607819 */ /* 0x000fe2000001145a */
[----:B------:R-:W-:Y:S01]  /*3160*/  IMAD.IADD R98, R87, 0x1, R37 ;  /* 0x0000000157627824 */ /* 0x000fe200078e0225 */
[----:B------:R-:W-:Y:S02]  /*3170*/  SHF.R.S32.HI R97, RZ, 0x1f, R92 ;  /* 0x0000001fff617819 */ /* 0x000fe4000001145c */
[----:B--2---:R-:W-:-:S02]  /*3180*/  IADD3 R5, R11, R6, R26 ;  /* 0x000000060b057210 */ /* 0x004fc40007ffe01a */
[----:B------:R-:W-:Y:S01]  /*3190*/  IADD3 R6, R7, R6, R14 ;  /* 0x0000000607067210 */ /* 0x000fe20007ffe00e */
[C---:B------:R-:W-:Y:S01]  /*31a0*/  IMAD R14, R27.reuse, R20, RZ ;  /* 0x000000141b0e7224 */ /* 0x040fe200078e02ff */
[----:B------:R-:W-:Y:S01]  /*31b0*/  IADD3 R7, R10, R9, R26 ;  /* 0x000000090a077210 */ /* 0x000fe20007ffe01a */
[----:B------:R-:W-:Y:S01]  /*31c0*/  IMAD R26, R27, R28, RZ ;  /* 0x0000001c1b1a7224 */ /* 0x000fe200078e02ff */
[C-C-:B------:R-:W-:Y:S01]  /*31d0*/  SHF.L.U64.HI R9, R12.reuse, 0x6, R13.reuse ;  /* 0x000000060c097819 */ /* 0x140fe2000001020d */
[C---:B------:R-:W-:Y:S01]  /*31e0*/  IMAD R39, R101.reuse, R21, R14 ;  /* 0x0000001565277224 */ /* 0x040fe200078e020e */
[----:B------:R-:W-:Y:S01]  /*31f0*/  SHF.L.U64.HI R10, R12, 0x5, R13 ;  /* 0x000000050c0a7819 */ /* 0x000fe2000001020d */
[----:B------:R-:W-:Y:S01]  /*3200*/  IMAD R41, R101, R29, R26 ;  /* 0x0000001d65297224 */ /* 0x000fe200078e021a */
[C-C-:B------:R-:W-:Y:S02]  /*3210*/  SHF.L.U64.HI R13, R20.reuse, 0x6, R21.reuse ;  /* 0x00000006140d7819 */ /* 0x140fe40000010215 */
[----:B------:R-:W-:Y:S01]  /*3220*/  SHF.L.U64.HI R14, R20, 0x5, R21 ;  /* 0x00000005140e7819 */ /* 0x000fe20000010215 */
[----:B------:R-:W-:Y:S01]  /*3230*/  IMAD.SHL.U32 R11, R12, 0x40, RZ ;  /* 0x000000400c0b7824 */ /* 0x000fe200078e00ff */
[C-C-:B------:R-:W-:Y:S01]  /*3240*/  SHF.L.U64.HI R21, R28.reuse, 0x6, R29.reuse ;  /* 0x000000061c157819 */ /* 0x140fe2000001021d */
[C---:B------:R-:W-:Y:S01]  /*3250*/  IMAD.SHL.U32 R27, R28.reuse, 0x40, RZ ;  /* 0x000000401c1b7824 */ /* 0x040fe200078e00ff */
[----:B------:R-:W-:Y:S01]  /*3260*/  SHF.L.U64.HI R26, R28, 0x5, R29 ;  /* 0x000000051c1a7819 */ /* 0x000fe2000001021d */
[----:B------:R-:W-:Y:S01]  /*3270*/  IMAD.SHL.U32 R12, R12, 0x20, RZ ;  /* 0x000000200c0c7824 */ /* 0x000fe200078e00ff */
[----:B------:R-:W-:Y:S01]  /*3280*/  SHF.L.U32 R29, R33, 0x1, RZ ;  /* 0x00000001211d7819 */ /* 0x000fe200000006ff */
[----:B------:R-:W-:-:S02]  /*3290*/  IMAD.SHL.U32 R20, R20, 0x20, RZ ;  /* 0x0000002014147824 */ /* 0x000fc400078e00ff */
[----:B------:R-:W-:Y:S02]  /*32a0*/  IMAD.SHL.U32 R28, R28, 0x20, RZ ;  /* 0x000000201c1c7824 */ /* 0x000fe400078e00ff */
[----:B------:R-:W-:Y:S02]  /*32b0*/  IMAD.IADD R31, R85, 0x1, R39 ;  /* 0x00000001551f7824 */ /* 0x000fe400078e0227 */
[----:B------:R-:W-:Y:S02]  /*32c0*/  IMAD.IADD R32, R39, 0x1, R83 ;  /* 0x0000000127207824 */ /* 0x000fe400078e0253 */
[----:B------:R-:W-:Y:S02]  /*32d0*/  IMAD.IADD R33, R81, 0x1, R41 ;  /* 0x0000000151217824 */ /* 0x000fe400078e0229 */
[----:B------:R-:W-:-:S07]  /*32e0*/  IMAD.IADD R34, R41, 0x1, R79 ;  /* 0x0000000129227824 */ /* 0x000fce00078e024f */
.L_x_1624:
[----:B------:R-:W2:Y:S01]  /*32f0*/  LDL R41, [R1+0x3c] ;  /* 0x00003c0001297983 */ /* 0x000ea20000100800 */
[----:B------:R-:W0:Y:S01]  /*3300*/  LDC R116, c[0x0][0x3f4] ;  /* 0x0000fd00ff747b82 */ /* 0x000e220000000800 */
[----:B------:R-:W-:Y:S01]  /*3310*/  VIADD R40, R25, 0xffffffff ;  /* 0xffffffff19287836 */ /* 0x000fe20000000000 */
[----:B------:R-:W-:Y:S05]  /*3320*/  YIELD ;  /* 0x0000000000007946 */ /* 0x000fea0003800000 */
[----:B------:R-:W-:Y:S01]  /*3330*/  SHF.R.S32.HI R109, RZ, 0x1f, R40 ;  /* 0x0000001fff6d7819 */ /* 0x000fe20000011428 */
[----:B------:R-:W1:Y:S01]  /*3340*/  LDC.64 R106, c[0x0][0x2e8] ;  /* 0x0000ba00ff6a7b82 */ /* 0x000e620000000a00 */
[-C--:B------:R-:W-:Y:S01]  /*3350*/  IMAD R36, R9, R40.reuse, RZ ;  /* 0x0000002809247224 */ /* 0x080fe200078e02ff */
[----:B------:R-:W-:Y:S01]  /*3360*/  BSSY B0, `(.L_x_1549) ;  /* 0x000053f000007945 */ /* 0x000fe20003800000 */
[----:B------:R-:W-:-:S04]  /*3370*/  IMAD.WIDE.U32 R110, R11, R40, RZ ;  /* 0x000000280b6e7225 */ /* 0x000fc800078e00ff */
[----:B------:R-:W-:Y:S01]  /*3380*/  IMAD R39, R109, R11, R36 ;  /* 0x0000000b6d277224 */ /* 0x000fe200078e0224 */
[CC--:B------:R-:W-:Y:S02]  /*3390*/  IADD3 R37, P2, R3.reuse, R110.reuse, RZ ;  /* 0x0000006e03257210 */ /* 0x0c0fe40007f5e0ff */
[----:B------:R-:W-:Y:S01]  /*33a0*/  IADD3 R25, P4, P5, R3, R110, R12 ;  /* 0x0000006e03197210 */ /* 0x000fe20007d9e00c */
[----:B------:R-:W-:-:S05]  /*33b0*/  IMAD.IADD R72, R111, 0x1, R39 ;  /* 0x000000016f487824 */ /* 0x000fca00078e0227 */
[----:B------:R-:W-:Y:S02]  /*33c0*/  IADD3.X R38, R72, R4, RZ, P2, !PT ;  /* 0x0000000448267210 */ /* 0x000fe400017fe4ff */
[----:B0-----:R-:W-:Y:S02]  /*33d0*/  ISETP.GE.AND P2, PT, R116, 0x1, PT ;  /* 0x000000017400780c */ /* 0x001fe40003f46270 */
[----:B------:R-:W-:Y:S02]  /*33e0*/  IADD3.X R36, R4, R72, R10, P4, P5 ;  /* 0x0000004804247210 */ /* 0x000fe400027ea40a */
[-C--:B-1----:R-:W-:Y:S02]  /*33f0*/  LEA R50, P3, R37, R106.reuse, 0x1 ;  /* 0x0000006a25327211 */ /* 0x082fe400078608ff */
[----:B------:R-:W-:Y:S02]  /*3400*/  LEA R48, P6, R25, R106, 0x1 ;  /* 0x0000006a19307211 */ /* 0x000fe400078c08ff */
[----:B------:R-:W-:-:S02]  /*3410*/  LEA.HI.X R51, R37, R107, R38, 0x1, P3 ;  /* 0x0000006b25337211 */ /* 0x000fc400018f0c26 */
[----:B------:R-:W-:Y:S02]  /*3420*/  ISETP.GT.AND P3, PT, R40, R24, PT ;  /* 0x000000182800720c */ /* 0x000fe40003f64270 */
[----:B------:R-:W-:Y:S01]  /*3430*/  LEA.HI.X R49, R25, R107, R36, 0x1, P6 ;  /* 0x0000006b19317211 */ /* 0x000fe200030f0c24 */
[----:B------:R-:W-:Y:S01]  /*3440*/  IMAD.MOV.U32 R25, RZ, RZ, R40 ;  /* 0x000000ffff197224 */ /* 0x000fe200078e0028 */
[----:B------:R-:W-:Y:S01]  /*3450*/  P2R R100, PR, RZ, 0x8 ;  /* 0x00000008ff647803 */ /* 0x000fe20000000000 */
[----:B--2---:R-:W-:-:S04]  /*3460*/  IMAD R103, R17, 0x4000, R41 ;  /* 0x0000400011677824 */ /* 0x004fc800078e0229 */
[----:B------:R-:W-:Y:S01]  /*3470*/  IMAD R103, R103, 0x2, R16 ;  /* 0x0000000267677824 */ /* 0x000fe200078e0210 */
[----:B------:R-:W-:Y:S06]  /*3480*/  @!P2 BRA `(.L_x_1550) ;  /* 0x0000004c00f4a947 */ /* 0x000fec0003800000 */
[----:B------:R-:W-:Y:S01]  /*3490*/  ULDC.U8 UR4, c[0x0][0x410] ;  /* 0x0001040000047ab9 */ /* 0x000fe20000000000 */
[-C--:B------:R-:W-:Y:S01]  /*34a0*/  IMAD R36, R13, R40.reuse, RZ ;  /* 0x000000280d247224 */ /* 0x080fe200078e02ff */
[----:B------:R-:W-:Y:S01]  /*34b0*/  ISETP.NE.AND P2, PT, RZ, UR4, PT ;  /* 0x00000004ff007c0c */ /* 0x000fe2000bf45270 */
[-C--:B------:R-:W-:Y:S02]  /*34c0*/  IMAD R38, R21, R40.reuse, RZ ;  /* 0x0000002815267224 */ /* 0x080fe400078e02ff */
[----:B------:R-:W-:Y:S02]  /*34d0*/  IMAD R99, R109, R15, R36 ;  /* 0x0000000f6d637224 */ /* 0x000fe400078e0224 */
[----:B------:R-:W-:Y:S02]  /*34e0*/  IMAD R105, R25, -0x40, R2 ;  /* 0xffffffc019697824 */ /* 0x000fe400078e0202 */
[----:B------:R-:W-:Y:S02]  /*34f0*/  IMAD R109, R109, R27, R38 ;  /* 0x0000001b6d6d7224 */ /* 0x000fe400078e0226 */
[----:B------:R-:W-:Y:S01]  /*3500*/  IMAD.WIDE.U32 R70, R15, R40, RZ ;  /* 0x000000280f467225 */ /* 0x000fe200078e00ff */
[----:B------:R-:W-:-:S03]  /*3510*/  VIMNMX R105, R105, 0x40, PT ;  /* 0x0000004069697848 */ /* 0x000fc60003fe0100 */
[----:B------:R-:W-:-:S04]  /*3520*/  IMAD.WIDE.U32 R68, R27, R40, RZ ;  /* 0x000000281b447225 */ /* 0x000fc800078e00ff */
[----:B------:R-:W-:Y:S02]  /*3530*/  IMAD.IADD R99, R71, 0x1, R99 ;  /* 0x0000000147637824 */ /* 0x000fe400078e0263 */
        /* <DEDUP_REMOVED lines=16> */
[----:B------:R-:W-:Y:S02]  /*3640*/  IADD3 R39, P4, R80, R68, RZ ;  /* 0x0000004450277210 */ /* 0x000fe40007f9e0ff */
[----:B------:R-:W-:Y:S02]  /*3650*/  CS2R R106, SRZ ;  /* 0x00000000006a7805 */ /* 0x000fe4000001ff00 */
[-C--:B------:R-:W-:Y:S01]  /*3660*/  ISETP.GE.AND P5, PT, R200, R116.reuse, PT ;  /* 0x00000074c800720c */ /* 0x080fe20003fa6270 */
[----:B------:R-:W-:Y:S01]  /*3670*/  IMAD.X R38, R99, 0x1, R31, P2 ;  /* 0x0000000163267824 */ /* 0x000fe200010e061f */
[----:B------:R-:W-:Y:S01]  /*3680*/  LEA R36, P2, R37, UR4, 0x1 ;  /* 0x0000000425247c11 */ /* 0x000fe2000f8408ff */
[----:B------:R-:W-:Y:S01]  /*3690*/  IMAD.X R42, R109, 0x1, R33, P4 ;  /* 0x000000016d2a7824 */ /* 0x000fe200020e0621 */
[----:B------:R-:W-:Y:S01]  /*36a0*/  CS2R R110, SRZ ;  /* 0x00000000006e7805 */ /* 0x000fe2000001ff00 */
[----:B------:R-:W-:Y:S01]  /*36b0*/  ULDC.64 UR6, c[0x0][0x208] ;  /* 0x0000820000067ab9 */ /* 0x000fe20000000a00 */
[----:B------:R-:W-:Y:S01]  /*36c0*/  LEA.HI.X R37, R37, UR5, R38, 0x1, P2 ;  /* 0x0000000525257c11 */ /* 0x000fe200090f0c26 */
[----:B------:R-:W-:Y:S01]  /*36d0*/  ULDC.64 UR4, c[0x0][0x400] ;  /* 0x0001000000047ab9 */ /* 0x000fe20000000a00 */
[----:B------:R-:W-:-:S02]  /*36e0*/  ISETP.GE.AND P4, PT, R234, R116, PT ;  /* 0x00000074ea00720c */ /* 0x000fc40003f86270 */
[----:B------:R-:W-:-:S03]  /*36f0*/  LEA R38, P2, R39, UR4, 0x1 ;  /* 0x0000000427267c11 */ /* 0x000fc6000f8408ff */
[----:B------:R0:W5:Y:S01]  /*3700*/  @!P5 LDG.E.64 R106, desc[UR6][R36.64] ;  /* 0x00000006246ad981 */ /* 0x000162000c1e1b00 */
[----:B------:R-:W-:Y:S02]  /*3710*/  LEA.HI.X R39, R39, UR5, R42, 0x1, P2 ;  /* 0x0000000527277c11 */ /* 0x000fe400090f0c2a */
[----:B------:R-:W-:-:S03]  /*3720*/  ISETP.GE.AND P2, PT, R233, R116, PT ;  /* 0x00000074e900720c */ /* 0x000fc60003f46270 */
[----:B------:R0:W5:Y:S01]  /*3730*/  @!P5 LDG.E.64 R110, desc[UR6][R38.64] ;  /* 0x00000006266ed981 */ /* 0x000162000c1e1b00 */
[----:B------:R-:W-:Y:S02]  /*3740*/  ISETP.GE.AND P5, PT, R235, R116, PT ;  /* 0x00000074eb00720c */ /* 0x000fe40003fa6270 */
[----:B------:R-:W-:Y:S02]  /*3750*/  CS2R R72, SRZ ;  /* 0x0000000000487805 */ /* 0x000fe4000001ff00 */
[----:B------:R-:W-:Y:S02]  /*3760*/  CS2R R64, SRZ ;  /* 0x0000000000407805 */ /* 0x000fe4000001ff00 */
[----:B------:R-:W-:Y:S02]  /*3770*/  CS2R R60, SRZ ;  /* 0x00000000003c7805 */ /* 0x000fe4000001ff00 */
[----:B------:R-:W-:Y:S02]  /*3780*/  CS2R R74, SRZ ;  /* 0x00000000004a7805 */ /* 0x000fe4000001ff00 */
[----:B------:R-:W-:-:S02]  /*3790*/  CS2R R66, SRZ ;  /* 0x0000000000427805 */ /* 0x000fc4000001ff00 */
[----:B------:R-:W-:Y:S01]  /*37a0*/  CS2R R62, SRZ ;  /* 0x00000000003e7805 */ /* 0x000fe2000001ff00 */
[----:B------:R0:W5:Y:S04]  /*37b0*/  @!P4 LDG.E.64 R72, desc[UR6][R36.64+0x40] ;  /* 0x000040062448c981 */ /* 0x000168000c1e1b00 */
[----:B------:R0:W5:Y:S04]  /*37c0*/  @!P2 LDG.E.64 R64, desc[UR6][R36.64+0x80] ;  /* 0x000080062440a981 */ /* 0x000168000c1e1b00 */
[----:B------:R0:W5:Y:S04]  /*37d0*/  @!P5 LDG.E.64 R60, desc[UR6][R36.64+0xc0] ;  /* 0x0000c006243cd981 */ /* 0x000168000c1e1b00 */
[----:B------:R0:W5:Y:S04]  /*37e0*/  @!P4 LDG.E.64 R74, desc[UR6][R38.64+0x40] ;  /* 0x00004006264ac981 */ /* 0x000168000c1e1b00 */
[----:B------:R0:W5:Y:S04]  /*37f0*/  @!P2 LDG.E.64 R66, desc[UR6][R38.64+0x80] ;  /* 0x000080062642a981 */ /* 0x000168000c1e1b00 */
[----:B------:R0:W5:Y:S02]  /*3800*/  @!P5 LDG.E.64 R62, desc[UR6][R38.64+0xc0] ;  /* 0x0000c006263ed981 */ /* 0x000164000c1e1b00 */
.L_x_1553:
[----:B------:R-:W-:Y:S05]  /*3810*/  BSYNC B1 ;  /* 0x0000000000017941 */ /* 0x000fea0003800000 */
.L_x_1552:
[----:B0-----:R-:W-:Y:S01]  /*3820*/  VIADD R36, R23, 0x20 ;  /* 0x0000002017247836 */ /* 0x001fe20000000000 */
[----:B------:R-:W-:Y:S01]  /*3830*/  BSSY B1, `(.L_x_1554) ;  /* 0x0000029000017945 */ /* 0x000fe20003800000 */
[----:B------:R-:W-:Y:S02]  /*3840*/  CS2R R44, SRZ ;  /* 0x00000000002c7805 */ /* 0x000fe4000001ff00 */
[----:B------:R-:W-:Y:S02]  /*3850*/  CS2R R52, SRZ ;  /* 0x0000000000347805 */ /* 0x000fe4000001ff00 */
[----:B------:R-:W-:Y:S02]  /*3860*/  CS2R R56, SRZ ;  /* 0x0000000000387805 */ /* 0x000fe4000001ff00 */
[----:B------:R-:W-:Y:S02]  /*3870*/  ISETP.GE.AND P4, PT, R36, R105, PT ;  /* 0x000000692400720c */ /* 0x000fe40003f86270 */
[----:B------:R-:W-:-:S02]  /*3880*/  CS2R R42, SRZ ;  /* 0x00000000002a7805 */ /* 0x000fc4000001ff00 */
[----:B------:R-:W-:Y:S02]  /*3890*/  CS2R R46, SRZ ;  /* 0x00000000002e7805 */ /* 0x000fe4000001ff00 */
[----:B------:R-:W-:Y:S02]  /*38a0*/  CS2R R54, SRZ ;  /* 0x0000000000367805 */ /* 0x000fe4000001ff00 */
[----:B------:R-:W-:-:S05]  /*38b0*/  CS2R R58, SRZ ;  /* 0x00000000003a7805 */ /* 0x000fca000001ff00 */
[----:B------:R-:W-:Y:S05]  /*38c0*/  @P4 BRA `(.L_x_1555) ;  /* 0x00000000007c4947 */ /* 0x000fea0003800000 */
[----:B------:R-:W-:Y:S01]  /*38d0*/  IADD3 R70, P2, P5, R84, R70, R20 ;  /* 0x0000004654467210 */ /* 0x000fe20007d5e014 */
[----:B------:R-:W-:Y:S01]  /*38e0*/  ULDC.64 UR4, c[0x0][0x3e8] ;  /* 0x0000fa0000047ab9 */ /* 0x000fe20000000a00 */
[----:B------:R-:W-:Y:S01]  /*38f0*/  ULDC.64 UR6, c[0x0][0x400] ;  /* 0x0001000000067ab9 */ /* 0x000fe20000000a00 */
[----:B------:R-:W-:Y:S02]  /*3900*/  CS2R R56, SRZ ;  /* 0x0000000000387805 */ /* 0x000fe4000001ff00 */
[----:B------:R-:W-:Y:S02]  /*3910*/  IADD3.X R99, R31, R99, R14, P2, P5 ;  /* 0x000000631f637210 */ /* 0x000fe400017ea40e */
[----:B------:R-:W-:Y:S02]  /*3920*/  CS2R R52, SRZ ;  /* 0x0000000000347805 */ /* 0x000fe4000001ff00 */
[----:B------:R-:W-:Y:S02]  /*3930*/  IADD3 R68, P2, P5, R80, R68, R28 ;  /* 0x0000004450447210 */ /* 0x000fe40007d5e01c */
[----:B------:R-:W-:-:S02]  /*3940*/  CS2R R58, SRZ ;  /* 0x00000000003a7805 */ /* 0x000fc4000001ff00 */
[----:B------:R-:W-:Y:S01]  /*3950*/  CS2R R54, SRZ ;  /* 0x0000000000367805 */ /* 0x000fe2000001ff00 */
[----:B------:R-:W-:Y:S01]  /*3960*/  ULDC.64 UR8, c[0x0][0x208] ;  /* 0x0000820000087ab9 */ /* 0x000fe20000000a00 */
[----:B------:R-:W-:Y:S02]  /*3970*/  IADD3.X R109, R33, R109, R26, P2, P5 ;  /* 0x0000006d216d7210 */ /* 0x000fe400017ea41a */
[----:B------:R-:W-:Y:S02]  /*3980*/  LEA R36, P2, R70, UR4, 0x1 ;  /* 0x0000000446247c11 */ /* 0x000fe4000f8408ff */
[----:B------:R-:W-:Y:S02]  /*3990*/  LEA R38, P5, R68, UR6, 0x1 ;  /* 0x0000000644267c11 */ /* 0x000fe4000f8a08ff */
[----:B------:R-:W-:Y:S02]  /*39a0*/  LEA.HI.X R37, R70, UR5, R99, 0x1, P2 ;  /* 0x0000000546257c11 */ /* 0x000fe400090f0c63 */
[----:B------:R-:W-:-:S02]  /*39b0*/  LEA.HI.X R39, R68, UR7, R109, 0x1, P5 ;  /* 0x0000000744277c11 */ /* 0x000fc4000a8f0c6d */
[-C--:B------:R-:W-:Y:S02]  /*39c0*/  ISETP.GE.AND P2, PT, R200, R116.reuse, PT ;  /* 0x00000074c800720c */ /* 0x080fe40003f46270 */
[----:B------:R-:W-:Y:S02]  /*39d0*/  ISETP.GE.AND P5, PT, R234, R116, PT ;  /* 0x00000074ea00720c */ /* 0x000fe40003fa6270 */
[----:B------:R-:W-:Y:S02]  /*39e0*/  CS2R R44, SRZ ;  /* 0x00000000002c7805 */ /* 0x000fe4000001ff00 */
[----:B------:R-:W-:Y:S02]  /*39f0*/  CS2R R40, SRZ ;  /* 0x0000000000287805 */ /* 0x000fe4000001ff00 */
[----:B------:R-:W-:-:S05]  /*3a00*/  CS2R R46, SRZ ;  /* 0x00000000002e7805 */ /* 0x000fca000001ff00 */
[----:B------:R0:W5:Y:S04]  /*3a10*/  @!P2 LDG.E.64 R56, desc[UR8][R36.64] ;  /* 0x000000082438a981 */ /* 0x000168000c1e1b00 */
[----:B------:R0:W5:Y:S01]  /*3a20*/  @!P2 LDG.E.64 R58, desc[UR8][R38.64] ;  /* 0x00000008263aa981 */ /* 0x000162000c1e1b00 */
[----:B------:R-:W-:-:S03]  /*3a30*/  ISETP.GE.AND P2, PT, R233, R116, PT ;  /* 0x00000074e900720c */ /* 0x000fc60003f46270 */
[----:B------:R0:W5:Y:S04]  /*3a40*/  @!P5 LDG.E.64 R52, desc[UR8][R36.64+0x40] ;  /* 0x000040082434d981 */ /* 0x000168000c1e1b00 */
[----:B------:R0:W5:Y:S01]  /*3a50*/  @!P5 LDG.E.64 R54, desc[UR8][R38.64+0x40] ;  /* 0x000040082636d981 */ /* 0x000162000c1e1b00 */
[----:B------:R-:W-:Y:S02]  /*3a60*/  ISETP.GE.AND P5, PT, R235, R116, PT ;  /* 0x00000074eb00720c */ /* 0x000fe40003fa6270 */
[----:B------:R-:W-:-:S03]  /*3a70*/  CS2R R42, SRZ ;  /* 0x00000000002a7805 */ /* 0x000fc6000001ff00 */
[----:B------:R0:W5:Y:S04]  /*3a80*/  @!P2 LDG.E.64 R44, desc[UR8][R36.64+0x80] ;  /* 0x00008008242ca981 */ /* 0x000168000c1e1b00 */
[----:B------:R0:W5:Y:S04]  /*3a90*/  @!P2 LDG.E.64 R46, desc[UR8][R38.64+0x80] ;  /* 0x00008008262ea981 */ /* 0x000168000c1e1b00 */
[----:B------:R0:W5:Y:S04]  /*3aa0*/  @!P5 LDG.E.64 R40, desc[UR8][R36.64+0xc0] ;  /* 0x0000c0082428d981 */ /* 0x000168000c1e1b00 */
[----:B------:R0:W5:Y:S02]  /*3ab0*/  @!P5 LDG.E.64 R42, desc[UR8][R38.64+0xc0] ;  /* 0x0000c008262ad981 */ /* 0x000164000c1e1b00 */
.L_x_1555:
[----:B------:R-:W-:Y:S05]  /*3ac0*/  BSYNC B1 ;  /* 0x0000000000017941 */ /* 0x000fea0003800000 */
.L_x_1554:
[----:B0-----:R-:W2:Y:S01]  /*3ad0*/  LDL R36, [R1+0x20] ;  /* 0x0000200001247983 */ /* 0x001ea20000100800 */
[----:B-----5:R-:W-:Y:S02]  /*3ae0*/  IMAD.MOV.U32 R37, RZ, RZ, R61 ;  /* 0x000000ffff257224 */ /* 0x020fe400078e003d */
[----:B------:R-:W-:Y:S02]  /*3af0*/  IMAD.MOV.U32 R38, RZ, RZ, R64 ;  /* 0x000000ffff267224 */ /* 0x000fe400078e0040 */
[----:B------:R-:W-:-:S05]  /*3b00*/  IMAD.MOV.U32 R39, RZ, RZ, R65 ;  /* 0x000000ffff277224 */ /* 0x000fca00078e0041 */
[----:B------:R-:W-:Y:S01]  /*3b10*/  PRMT R123, R38, 0x5410, R39 ;  /* 0x00005410267b7816 */ /* 0x000fe20000000027 */
[----:B------:R-:W-:Y:S02]  /*3b20*/  IMAD.MOV.U32 R38, RZ, RZ, R106 ;  /* 0x000000ffff267224 */ /* 0x000fe400078e006a */
[----:B------:R-:W-:-:S05]  /*3b30*/  IMAD.MOV.U32 R39, RZ, RZ, R107 ;  /* 0x000000ffff277224 */ /* 0x000fca00078e006b */
[----:B------:R-:W-:Y:S02]  /*3b40*/  PRMT R128, R38, 0x5410, R39 ;  /* 0x0000541026807816 */ /* 0x000fe40000000027 */
[----:B--2---:R-:W-:Y:S02]  /*3b50*/  R2UR UR4, R36 ;  /* 0x00000000240472ca */ /* 0x004fe400000e0000 */
[----:B------:R-:W-:-:S04]  /*3b60*/  MOV R36, R60 ;  /* 0x0000003c00247202 */ /* 0x000fc80000000f00 */
[----:B------:R-:W-:Y:S01]  /*3b70*/  PRMT R122, R36, 0x5410, R37 ;  /* 0x00005410247a7816 */ /* 0x000fe20000000025 */
[----:B------:R-:W-:Y:S02]  /*3b80*/  IMAD.MOV.U32 R36, RZ, RZ, R72 ;  /* 0x000000ffff247224 */ /* 0x000fe400078e0048 */
[----:B------:R-:W-:-:S03]  /*3b90*/  IMAD.MOV.U32 R37, RZ, RZ, R73 ;  /* 0x000000ffff257224 */ /* 0x000fc600078e0049 */
[----:B------:R-:W-:Y:S01]  /*3ba0*/  PRMT R127, R36, 0x7610, R127 ;  /* 0x00007610247f7816 */ /* 0x000fe2000000007f */
[----:B------:R-:W-:Y:S01]  /*3bb0*/  IMAD.MOV.U32 R36, RZ, RZ, R62 ;  /* 0x000000ffff247224 */ /* 0x000fe200078e003e */
[----:B------:R-:W-:Y:S01]  /*3bc0*/  PRMT R126, R37, 0x7610, R126 ;  /* 0x00007610257e7816 */ /* 0x000fe2000000007e */
[----:B------:R-:W-:Y:S01]  /*3bd0*/  UISETP.NE.AND UP0, UPT, UR4, 0x3, UPT ;  /* 0x000000030400788c */ /* 0x000fe2000bf05270 */
[----:B------:R-:W-:-:S04]  /*3be0*/  MOV R37, R63 ;  /* 0x0000003f00257202 */ /* 0x000fc80000000f00 */
[----:B------:R-:W-:Y:S01]  /*3bf0*/  PRMT R124, R36, 0x5410, R37 ;  /* 0x00005410247c7816 */ /* 0x000fe20000000025 */
[----:B------:R-:W-:Y:S01]  /*3c00*/  IMAD.MOV.U32 R36, RZ, RZ, R66 ;  /* 0x000000ffff247224 */ /* 0x000fe200078e0042 */
[----:B------:R-:W-:Y:S01]  /*3c10*/  PLOP3.LUT P2, PT, PT, PT, UP0, 0x80, 0x0 ;  /* 0x000000000000781c */ /* 0x000fe20003f4f008 */
[----:B------:R-:W-:-:S05]  /*3c20*/  IMAD.MOV.U32 R37, RZ, RZ, R67 ;  /* 0x000000ffff257224 */ /* 0x000fca00078e0043 */
[----:B------:R-:W-:Y:S01]  /*3c30*/  PRMT R125, R36, 0x5410, R37 ;  /* 0x00005410247d7816 */ /* 0x000fe20000000025 */
[----:B------:R-:W-:Y:S02]  /*3c40*/  IMAD.MOV.U32 R36, RZ, RZ, R74 ;  /* 0x000000ffff247224 */ /* 0x000fe400078e004a */
[----:B------:R-:W-:-:S03]  /*3c50*/  IMAD.MOV.U32 R37, RZ, RZ, R75 ;  /* 0x000000ffff257224 */ /* 0x000fc600078e004b */
[----:B------:R-:W-:Y:S01]  /*3c60*/  PRMT R127, R127, 0x5410, R36 ;  /* 0x000054107f7f7816 */ /* 0x000fe20000000024 */
[----:B------:R-:W-:Y:S01]  /*3c70*/  IMAD.MOV.U32 R36, RZ, RZ, R110 ;  /* 0x000000ffff247224 */ /* 0x000fe200078e006e */
[----:B------:R-:W-:Y:S01]  /*3c80*/  PRMT R126, R126, 0x5410, R37 ;  /* 0x000054107e7e7816 */ /* 0x000fe20000000025 */
[----:B------:R-:W-:-:S05]  /*3c90*/  IMAD.MOV.U32 R37, RZ, RZ, R111 ;  /* 0x000000ffff257224 */ /* 0x000fca00078e006f */
        /* <DEDUP_REMOVED lines=10> */
[----:B------:R-:W-:Y:S02]  /*3d40*/  IMAD.MOV.U32 R37, RZ, RZ, R56 ;  /* 0x000000ffff257224 */ /* 0x000fe400078e0038 */
        /* <DEDUP_REMOVED lines=14> */
[----:B------:R-:W-:Y:S06]  /*3e30*/  @!P2 BRA `(.L_x_1556) ;  /* 0x000000000004a947 */ /* 0x000fec0003800000 */
[----:B------:R-:W-:Y:S01]  /*3e40*/  BPT.TRAP 0x1 ;  /* 0x000000040000795c */ /* 0x000fe20000300000 */
.L_x_1556:
[----:B------:R-:W-:Y:S01]  /*3e50*/  IMAD R99, R17, 0x8, R16 ;  /* 0x0000000811637824 */ /* 0x000fe200078e0210 */
[----:B------:R-:W-:Y:S01]  /*3e60*/  SHF.L.U32 R109, R237, 0x1f, RZ ;  /* 0x0000001fed6d7819 */ /* 0x000fe200000006ff */
[----:B------:R-:W-:Y:S03]  /*3e70*/  BSSY B1, `(.L_x_1557) ;  /* 0x0000003000017945 */ /* 0x000fe60003800000 */
[----:B------:R-:W0:Y:S02]  /*3e80*/  SYNCS.PHASECHK.TRANS64.TRYWAIT P5, [R99+URZ+0x30890], R109 ;  /* 0x0308906d630075a7 */ /* 0x000e2400080a017f */
[----:B0-----:R-:W-:Y:S05]  /*3e90*/  @!P5 BRA `(.L_x_1558) ;  /* 0x0000029800c4d947 */ /* 0x001fea0003800000 */
.L_x_2028:
[----:B------:R-:W-:Y:S05]  /*3ea0*/  BSYNC B1 ;  /* 0x0000000000017941 */ /* 0x000fea0003800000 */
.L_x_1557:
[----:B------:R-:W-:Y:S04]  /*3eb0*/  BSSY B1, `(.L_x_1559) ;  /* 0x00000d6000017945 */ /* 0x000fe80003800000 */
[----:B------:R-:W-:Y:S05]  /*3ec0*/  @P3 BRA `(.L_x_1560) ;  /* 0x0000000c00503947 */ /* 0x000fea0003800000 */
[----:B------:R-:W-:Y:S01]  /*3ed0*/  ISETP.NE.AND P3, PT, R30, RZ, PT ;  /* 0x000000ff1e00720c */ /* 0x000fe20003f65270 */
[----:B------:R-:W-:-:S12]  /*3ee0*/  BSSY B2, `(.L_x_1561) ;  /* 0x0000031000027945 */ /* 0x000fd80003800000 */
[----:B------:R-:W-:Y:S05]  /*3ef0*/  @!P3 BRA `(.L_x_1562) ;  /* 0x0000000000bcb947 */ /* 0x000fea0003800000 */
[----:B------:R1:W2:Y:S01]  /*3f00*/  LDS.128 R36, [R103+0x20400] ;  /* 0x0204000067247984 */ /* 0x0002a20000000c00 */
[----:B------:R-:W-:Y:S01]  /*3f10*/  ISETP.GE.AND P3, PT, R200, R116, PT ;  /* 0x00000074c800720c */ /* 0x000fe20003f66270 */
[----:B------:R-:W-:-:S12]  /*3f20*/  BSSY B3, `(.L_x_1563) ;  /* 0x000002a000037945 */ /* 0x000fd80003800000 */
[----:B-1----:R-:W-:Y:S05]  /*3f30*/  @P3 BRA `(.L_x_1564) ;  /* 0x0000000000a03947 */ /* 0x002fea0003800000 */
[----:B------:R-:W-:Y:S01]  /*3f40*/  SHF.R.U64 R70, R110, 0x10, R111 ;  /* 0x000000106e467819 */ /* 0x000fe2000000126f */
[--C-:B--2---:R-:W-:Y:S01]  /*3f50*/  HADD2.F32 R69, -RZ, R37.reuse.H1_H1 ;  /* 0x30000025ff457230 */ /* 0x104fe20000004100 */
[--C-:B------:R-:W-:Y:S01]  /*3f60*/  SHF.R.U64 R68, R106, 0x10, R107.reuse ;  /* 0x000000106a447819 */ /* 0x100fe2000000126b */
[----:B------:R-:W-:Y:S01]  /*3f70*/  HADD2.F32 R71, -RZ, R37.H0_H0 ;  /* 0x20000025ff477230 */ /* 0x000fe20000004100 */
[----:B------:R-:W-:Y:S01]  /*3f80*/  SHF.R.U32.HI R106, RZ, 0x10, R107 ;  /* 0x00000010ff6a7819 */ /* 0x000fe2000001166b */
[----:B------:R-:W-:Y:S01]  /*3f90*/  HADD2.F32 R70, -RZ, R70.H0_H0 ;  /* 0x20000046ff467230 */ /* 0x000fe20000004100 */
[----:B------:R-:W-:Y:S01]  /*3fa0*/  SHF.R.U32.HI R110, RZ, 0x10, R111 ;  /* 0x00000010ff6e7819 */ /* 0x000fe2000001166f */
[----:B------:R-:W-:Y:S02]  /*3fb0*/  HADD2.F32 R68, -RZ, R68.H0_H0 ;  /* 0x20000044ff447230 */ /* 0x000fe40000004100 */
[----:B------:R-:W-:Y:S02]  /*3fc0*/  HADD2.F32 R107, -RZ, R38.H0_H0 ;  /* 0x20000026ff6b7230 */ /* 0x000fe40000004100 */
        /* <DEDUP_REMOVED lines=8> */
[----:B------:R-:W-:Y:S02]  /*4050*/  HADD2.F32 R106, -RZ, R39.H0_H0 ;  /* 0x20000027ff6a7230 */ /* 0x000fe40000004100 */
[----:B------:R-:W-:Y:S01]  /*4060*/  FMUL.FTZ R39, R70, R69 ;  /* 0x0000004546277220 */ /* 0x000fe20000410000 */
[----:B------:R-:W-:-:S02]  /*4070*/  HADD2.F32 R110, -RZ, R129.H0_H0 ;  /* 0x20000081ff6e7230 */ /* 0x000fc40000004100 */
[C---:B------:R-:W-:Y:S01]  /*4080*/  FMUL.FTZ R69, R106.reuse, R69 ;  /* 0x000000456a457220 */ /* 0x040fe20000410000 */
[-C--:B------:R-:W-:Y:S01]  /*4090*/  FFMA.FTZ R39, R106, R71.reuse, -R39 ;  /* 0x000000476a277223 */ /* 0x080fe20000010827 */
[----:B------:R-:W-:Y:S02]  /*40a0*/  HADD2.F32 R106, -RZ, R128.H0_H0 ;  /* 0x20000080ff6a7230 */ /* 0x000fe40000004100 */
[----:B------:R-:W-:Y:S01]  /*40b0*/  FFMA.FTZ R70, R70, R71, R69 ;  /* 0x0000004746467223 */ /* 0x000fe20000010045 */
[--C-:B------:R-:W-:Y:S02]  /*40c0*/  HADD2.F32 R69, -RZ, R36.reuse.H1_H1 ;  /* 0x30000024ff457230 */ /* 0x100fe40000004100 */
[----:B------:R-:W-:Y:S02]  /*40d0*/  HADD2.F32 R71, -RZ, R36.H0_H0 ;  /* 0x20000024ff477230 */ /* 0x000fe40000004100 */
[----:B------:R-:W-:Y:S01]  /*40e0*/  F2FP.F16.F32.PACK_AB R39, R70, R39 ;  /* 0x000000274627723e */ /* 0x000fe200000000ff */
[----:B------:R-:W-:-:S02]  /*40f0*/  FMUL.FTZ R36, R69, R110 ;  /* 0x0000006e45247220 */ /* 0x000fc40000410000 */
[C---:B------:R-:W-:Y:S02]  /*4100*/  FMUL.FTZ R110, R71.reuse, R110 ;  /* 0x0000006e476e7220 */ /* 0x040fe40000410000 */
[-C--:B------:R-:W-:Y:S01]  /*4110*/  FFMA.FTZ R36, R71, R106.reuse, -R36 ;  /* 0x0000006a47247223 */ /* 0x080fe20000010824 */
[----:B------:R-:W-:Y:S02]  /*4120*/  HADD2.F32 R71, -RZ, R38.H1_H1 ;  /* 0x30000026ff477230 */ /* 0x000fe40000004100 */
[----:B------:R-:W-:Y:S01]  /*4130*/  FFMA.FTZ R69, R69, R106, R110 ;  /* 0x0000006a45457223 */ /* 0x000fe2000001006e */
[----:B------:R-:W-:Y:S02]  /*4140*/  HADD2.F32 R110, -RZ, R129.H1_H1 ;  /* 0x30000081ff6e7230 */ /* 0x000fe40000004100 */
[----:B------:R-:W-:Y:S02]  /*4150*/  HADD2.F32 R106, -RZ, R128.H1_H1 ;  /* 0x30000080ff6a7230 */ /* 0x000fe40000004100 */
[----:B------:R-:W-:Y:S01]  /*4160*/  F2FP.F16.F32.PACK_AB R36, R69, R36 ;  /* 0x000000244524723e */ /* 0x000fe200000000ff */
[-C--:B------:R-:W-:Y:S01]  /*4170*/  FMUL.FTZ R38, R71, R110.reuse ;  /* 0x0000006e47267220 */ /* 0x080fe20000410000 */
[----:B------:R-:W-:-:S03]  /*4180*/  FMUL.FTZ R110, R107, R110 ;  /* 0x0000006e6b6e7220 */ /* 0x000fc60000410000 */
[-C--:B------:R-:W-:Y:S01]  /*4190*/  FFMA.FTZ R38, R107, R106.reuse, -R38 ;  /* 0x0000006a6b267223 */ /* 0x080fe20000010826 */
[----:B------:R-:W-:-:S05]  /*41a0*/  FFMA.FTZ R71, R71, R106, R110 ;  /* 0x0000006a47477223 */ /* 0x000fca000001006e */
[----:B------:R-:W-:-:S07]  /*41b0*/  F2FP.F16.F32.PACK_AB R38, R71, R38 ;  /* 0x000000264726723e */ /* 0x000fce00000000ff */
.L_x_1564:
[----:B------:R-:W-:Y:S05]  /*41c0*/  BSYNC B3 ;  /* 0x0000000000037941 */ /* 0x000fea0003800000 */
.L_x_1563:
[----:B------:R-:W-:Y:S02]  /*41d0*/  ULDC.64 UR4, c[0x0][0x208] ;  /* 0x0000820000047ab9 */ /* 0x000fe40000000a00 */
[----:B--2---:R1:W-:Y:S03]  /*41e0*/  STG.E.128 desc[UR4][R50.64], R36 ;  /* 0x0000002432007986 */ /* 0x0043e6000c101d04 */
.L_x_1562:
[----:B------:R-:W-:Y:S05]  /*41f0*/  BSYNC B2 ;  /* 0x0000000000027941 */ /* 0x000fea0003800000 */
.L_x_1561:
[----:B------:R-:W-:Y:S01]  /*4200*/  ISETP.NE.AND P3, PT, R93, RZ, PT ;  /* 0x000000ff5d00720c */ /* 0x000fe20003f65270 */
[----:B------:R-:W-:-:S12]  /*4210*/  BSSY B2, `(.L_x_1565) ;  /* 0x0000035000027945 */ /* 0x000fd80003800000 */
[----:B------:R-:W-:Y:S05]  /*4220*/  @!P3 BRA `(.L_x_1566) ;  /* 0x0000000000ccb947 */ /* 0x000fea0003800000 */
[----:B-1----:R1:W2:Y:S01]  /*4230*/  LDS.128 R36, [R103+0x22400] ;  /* 0x0224000067247984 */ /* 0x0022a20000000c00 */
[----:B------:R-:W-:Y:S01]  /*4240*/  ISETP.GE.AND P3, PT, R234, R116, PT ;  /* 0x00000074ea00720c */ /* 0x000fe20003f66270 */
[----:B------:R-:W-:-:S12]  /*4250*/  BSSY B3, `(.L_x_1567) ;  /* 0x000002e000037945 */ /* 0x000fd80003800000 */
[----:B-1----:R-:W-:Y:S05]  /*4260*/  @P3 BRA `(.L_x_1568) ;  /* 0x0000000000b03947 */ /* 0x002fea0003800000 */
[----:B------:R-:W-:Y:S01]  /*4270*/  SHF.R.U64 R68, R74, 0x10, R75 ;  /* 0x000000104a447819 */ /* 0x000fe2000000124b */
[----:B--2---:R-:W-:Y:S01]  /*4280*/  IMAD.MOV.U32 R70, RZ, RZ, R37 ;  /* 0x000000ffff467224 */ /* 0x004fe200078e0025 */
[--C-:B------:R-:W-:Y:S02]  /*4290*/  SHF.R.U64 R69, R72, 0x10, R73.reuse ;  /* 0x0000001048457819 */ /* 0x100fe40000001249 */
[----:B------:R-:W-:Y:S01]  /*42a0*/  SHF.R.U32.HI R72, RZ, 0x10, R73 ;  /* 0x00000010ff487819 */ /* 0x000fe20000011649 */
[----:B------:R-:W-:Y:S01]  /*42b0*/  HADD2.F32 R37, -RZ, R68.H0_H0 ;  /* 0x20000044ff257230 */ /* 0x000fe20000004100 */
[----:B------:R-:W-:Y:S01]  /*42c0*/  SHF.R.U32.HI R74, RZ, 0x10, R75 ;  /* 0x00000010ff4a7819 */ /* 0x000fe2000001164b */
[--C-:B------:R-:W-:Y:S02]  /*42d0*/  HADD2.F32 R68, -RZ, R70.reuse.H1_H1 ;  /* 0x30000046ff447230 */ /* 0x100fe40000004100 */
[----:B------:R-:W-:Y:S02]  /*42e0*/  HADD2.F32 R70, -RZ, R70.H0_H0 ;  /* 0x20000046ff467230 */ /* 0x000fe40000004100 */
[----:B------:R-:W-:-:S02]  /*42f0*/  HADD2.F32 R69, -RZ, R69.H0_H0 ;  /* 0x20000045ff457230 */ /* 0x000fc40000004100 */
[-C--:B------:R-:W-:Y:S01]  /*4300*/  FMUL.FTZ R71, R68, R37.reuse ;  /* 0x0000002544477220 */ /* 0x080fe20000410000 */
[----:B------:R-:W-:Y:S02]  /*4310*/  HADD2.F32 R72, -RZ, R72.H0_H0 ;  /* 0x20000048ff487230 */ /* 0x000fe40000004100 */
[C---:B------:R-:W-:Y:S01]  /*4320*/  FMUL.FTZ R73, R70.reuse, R37 ;  /* 0x0000002546497220 */ /* 0x040fe20000410000 */
[-C--:B------:R-:W-:Y:S01]  /*4330*/  FFMA.FTZ R37, R70, R69.reuse, -R71 ;  /* 0x0000004546257223 */ /* 0x080fe20000010847 */
[----:B------:R-:W-:Y:S02]  /*4340*/  IMAD.MOV.U32 R70, RZ, RZ, R39 ;  /* 0x000000ffff467224 */ /* 0x000fe400078e0027 */
[----:B------:R-:W-:Y:S01]  /*4350*/  FFMA.FTZ R68, R68, R69, R73 ;  /* 0x0000004544447223 */ /* 0x000fe20000010049 */
[----:B------:R-:W-:Y:S02]  /*4360*/  IMAD.MOV.U32 R69, RZ, RZ, R36 ;  /* 0x000000ffff457224 */ /* 0x000fe400078e0024 */
[----:B------:R-:W-:-:S02]  /*4370*/  HADD2.F32 R36, -RZ, R74.H0_H0 ;  /* 0x2000004aff247230 */ /* 0x000fc40000004100 */
[--C-:B------:R-:W-:Y:S01]  /*4380*/  HADD2.F32 R39, -RZ, R70.reuse.H1_H1 ;  /* 0x30000046ff277230 */ /* 0x100fe20000004100 */
[----:B------:R-:W-:Y:S01]  /*4390*/  F2FP.F16.F32.PACK_AB R37, R68, R37 ;  /* 0x000000254425723e */ /* 0x000fe200000000ff */
[----:B------:R-:W-:-:S03]  /*43a0*/  HADD2.F32 R71, -RZ, R70.H0_H0 ;  /* 0x20000046ff477230 */ /* 0x000fc60000004100 */
[-C--:B------:R-:W-:Y:S02]  /*43b0*/  FMUL.FTZ R70, R39, R36.reuse ;  /* 0x0000002427467220 */ /* 0x080fe40000410000 */
[C---:B------:R-:W-:Y:S02]  /*43c0*/  FMUL.FTZ R74, R71.reuse, R36 ;  /* 0x00000024474a7220 */ /* 0x040fe40000410000 */
[----:B------:R-:W-:Y:S01]  /*43d0*/  FFMA.FTZ R36, R71, R72, -R70 ;  /* 0x0000004847247223 */ /* 0x000fe20000010846 */
[----:B------:R-:W-:Y:S01]  /*43e0*/  MOV R70, R38 ;  /* 0x0000002600467202 */ /* 0x000fe20000000f00 */
[----:B------:R-:W-:Y:S01]  /*43f0*/  FFMA.FTZ R39, R39, R72, R74 ;  /* 0x0000004827277223 */ /* 0x000fe2000001004a */
[--C-:B------:R-:W-:Y:S02]  /*4400*/  HADD2.F32 R38, -RZ, R69.reuse.H0_H0 ;  /* 0x20000045ff267230 */ /* 0x100fe40000004100 */
[----:B------:R-:W-:Y:S02]  /*4410*/  HADD2.F32 R69, -RZ, R69.H1_H1 ;  /* 0x30000045ff457230 */ /* 0x000fe40000004100 */
[--C-:B------:R-:W-:Y:S01]  /*4420*/  HADD2.F32 R72, -RZ, R127.reuse.H1_H1 ;  /* 0x3000007fff487230 */ /* 0x100fe20000004100 */
[----:B------:R-:W-:Y:S01]  /*4430*/  F2FP.F16.F32.PACK_AB R39, R39, R36 ;  /* 0x000000242727723e */ /* 0x000fe200000000ff */
[----:B------:R-:W-:-:S03]  /*4440*/  HADD2.F32 R71, -RZ, R127.H0_H0 ;  /* 0x2000007fff477230 */ /* 0x000fc60000004100 */
[-C--:B------:R-:W-:Y:S01]  /*4450*/  FMUL.FTZ R73, R69, R72.reuse ;  /* 0x0000004845497220 */ /* 0x080fe20000410000 */
[----:B------:R-:W-:-:S03]  /*4460*/  FMUL.FTZ R72, R38, R72 ;  /* 0x0000004826487220 */ /* 0x000fc60000410000 */
[-C--:B------:R-:W-:Y:S01]  /*4470*/  FFMA.FTZ R38, R38, R71.reuse, -R73 ;  /* 0x0000004726267223 */ /* 0x080fe20000010849 */
        /* <DEDUP_REMOVED lines=9> */
[----:B------:R-:W-:-:S05]  /*4510*/  FFMA.FTZ R73, R70, R72, R73 ;  /* 0x0000004846497223 */ /* 0x000fca0000010049 */
[----:B------:R-:W-:-:S07]  /*4520*/  F2FP.F16.F32.PACK_AB R38, R73, R74 ;  /* 0x0000004a4926723e */ /* 0x000fce00000000ff */
.L_x_1568:
[----:B------:R-:W-:Y:S05]  /*4530*/  BSYNC B3 ;  /* 0x0000000000037941 */ /* 0x000fea0003800000 */
.L_x_1567:
[----:B------:R-:W-:Y:S02]  /*4540*/  ULDC.64 UR4, c[0x0][0x208] ;  /* 0x0000820000047ab9 */ /* 0x000fe40000000a00 */
[----:B--2---:R2:W-:Y:S03]  /*4550*/  STG.E.128 desc[UR4][R50.64+0x80], R36 ;  /* 0x0000802432007986 */ /* 0x0045e6000c101d04 */
.L_x_1566:
[----:B------:R-:W-:Y:S05]  /*4560*/  BSYNC B2 ;  /* 0x0000000000027941 */ /* 0x000fea0003800000 */
.L_x_1565:
[----:B------:R-:W-:Y:S01]  /*4570*/  ISETP.NE.AND P3, PT, R94, RZ, PT ;  /* 0x000000ff5e00720c */ /* 0x000fe20003f65270 */
[----:B------:R-:W-:-:S12]  /*4580*/  BSSY B2, `(.L_x_1569) ;  /* 0x0000035000027945 */ /* 0x000fd80003800000 */
[----:B------:R-:W-:Y:S05]  /*4590*/  @!P3 BRA `(.L_x_1570) ;  /* 0x0000000000ccb947 */ /* 0x000fea0003800000 */
[----:B-12---:R1:W2:Y:S01]  /*45a0*/  LDS.128 R36, [R103+0x24400] ;  /* 0x0244000067247984 */ /* 0x0062a20000000c00 */
[----:B------:R-:W-:Y:S01]  /*45b0*/  ISETP.GE.AND P3, PT, R233, R116, PT ;  /* 0x00000074e900720c */ /* 0x000fe20003f66270 */
[----:B------:R-:W-:-:S12]  /*45c0*/  BSSY B3, `(.L_x_1571) ;  /* 0x000002e000037945 */ /* 0x000fd80003800000 */
[----:B-1----:R-:W-:Y:S05]  /*45d0*/  @P3 BRA `(.L_x_1572) ;  /* 0x0000000000b03947 */ /* 0x002fea0003800000 */
[----:B------:R-:W-:Y:S01]  /*45e0*/  SHF.R.U64 R68, R66, 0x10, R67 ;  /* 0x0000001042447819 */ /* 0x000fe20000001243 */
[----:B--2---:R-:W-:Y:S01]  /*45f0*/  IMAD.MOV.U32 R66, RZ, RZ, R37 ;  /* 0x000000ffff427224 */ /* 0x004fe200078e0025 */
[----:B------:R-:W-:Y:S01]  /*4600*/  SHF.R.U64 R64, R64, 0x10, R65 ;  /* 0x0000001040407819 */ /* 0x000fe20000001241 */
[----:B------:R-:W-:Y:S01]  /*4610*/  HADD2.F32 R71, -RZ, R125.H1_H1 ;  /* 0x3000007dff477230 */ /* 0x000fe20000004100 */
[----:B------:R-:W-:Y:S01]  /*4620*/  SHF.R.U32.HI R67, RZ, 0x10, R67 ;  /* 0x00000010ff437819 */ /* 0x000fe20000011643 */
[----:B------:R-:W-:Y:S02]  /*4630*/  HADD2.F32 R68, -RZ, R68.H0_H0 ;  /* 0x20000044ff447230 */ /* 0x000fe40000004100 */
[--C-:B------:R-:W-:Y:S02]  /*4640*/  HADD2.F32 R37, -RZ, R66.reuse.H1_H1 ;  /* 0x30000042ff257230 */ /* 0x100fe40000004100 */
[----:B------:R-:W-:Y:S02]  /*4650*/  HADD2.F32 R69, -RZ, R66.H0_H0 ;  /* 0x20000042ff457230 */ /* 0x000fe40000004100 */
[----:B------:R-:W-:-:S02]  /*4660*/  HADD2.F32 R64, -RZ, R64.H0_H0 ;  /* 0x20000040ff407230 */ /* 0x000fc40000004100 */
[-C--:B------:R-:W-:Y:S01]  /*4670*/  FMUL.FTZ R66, R37, R68.reuse ;  /* 0x0000004425427220 */ /* 0x080fe20000410000 */
[----:B------:R-:W-:-:S03]  /*4680*/  FMUL.FTZ R68, R69, R68 ;  /* 0x0000004445447220 */ /* 0x000fc60000410000 */
[-C--:B------:R-:W-:Y:S01]  /*4690*/  FFMA.FTZ R66, R69, R64.reuse, -R66 ;  /* 0x0000004045427223 */ /* 0x080fe20000010842 */
[----:B------:R-:W-:Y:S02]  /*46a0*/  HADD2.F32 R69, -RZ, R125.H0_H0 ;  /* 0x2000007dff457230 */ /* 0x000fe40000004100 */
[----:B------:R-:W-:Y:S01]  /*46b0*/  FFMA.FTZ R37, R37, R64, R68 ;  /* 0x0000004025257223 */ /* 0x000fe20000010044 */
[----:B------:R-:W-:Y:S01]  /*46c0*/  IMAD.MOV.U32 R68, RZ, RZ, R39 ;  /* 0x000000ffff447224 */ /* 0x000fe200078e0027 */
[----:B------:R-:W-:Y:S01]  /*46d0*/  SHF.R.U32.HI R64, RZ, 0x10, R65 ;  /* 0x00000010ff407819 */ /* 0x000fe20000011641 */
[----:B------:R-:W-:Y:S02]  /*46e0*/  IMAD.MOV.U32 R65, RZ, RZ, R36 ;  /* 0x000000ffff417224 */ /* 0x000fe400078e0024 */
[----:B------:R-:W-:Y:S01]  /*46f0*/  HADD2.F32 R36, -RZ, R67.H0_H0 ;  /* 0x20000043ff247230 */ /* 0x000fe20000004100 */
[----:B------:R-:W-:Y:S01]  /*4700*/  F2FP.F16.F32.PACK_AB R37, R37, R66 ;  /* 0x000000422525723e */ /* 0x000fe200000000ff */
        /* <DEDUP_REMOVED lines=10> */
[----:B------:R-:W-:Y:S01]  /*47b0*/  HADD2.F32 R67, -RZ, R123.H0_H0 ;  /* 0x2000007bff437230 */ /* 0x000fe20000004100 */
[----:B------:R-:W-:Y:S02]  /*47c0*/  F2FP.F16.F32.PACK_AB R39, R39, R36 ;  /* 0x000000242727723e */ /* 0x000fe400000000ff */
[-C--:B------:R-:W-:Y:S01]  /*47d0*/  FMUL.FTZ R65, R38, R69.reuse ;  /* 0x0000004526417220 */ /* 0x080fe20000410000 */
[----:B------:R-:W-:-:S03]  /*47e0*/  FMUL.FTZ R69, R68, R69 ;  /* 0x0000004544457220 */ /* 0x000fc60000410000 */
[-C--:B------:R-:W-:Y:S01]  /*47f0*/  FFMA.FTZ R65, R68, R67.reuse, -R65 ;  /* 0x0000004344417223 */ /* 0x080fe20000010841 */
[--C-:B------:R-:W-:Y:S02]  /*4800*/  HADD2.F32 R68, -RZ, R64.reuse.H0_H0 ;  /* 0x20000040ff447230 */ /* 0x100fe40000004100 */
        /* <DEDUP_REMOVED lines=9> */
.L_x_1572:
[----:B------:R-:W-:Y:S05]  /*48a0*/  BSYNC B3 ;  /* 0x0000000000037941 */ /* 0x000fea0003800000 */
.L_x_1571:
[----:B------:R-:W-:Y:S02]  /*48b0*/  ULDC.64 UR4, c[0x0][0x208] ;  /* 0x0000820000047ab9 */ /* 0x000fe40000000a00 */
[----:B--2---:R3:W-:Y:S03]  /*48c0*/  STG.E.128 desc[UR4][R50.64+0x100], R36 ;  /* 0x0001002432007986 */ /* 0x0047e6000c101d04 */
.L_x_1570:
[----:B------:R-:W-:Y:S05]  /*48d0*/  BSYNC B2 ;  /* 0x0000000000027941 */ /* 0x000fea0003800000 */
.L_x_1569:
[----:B------:R-:W-:-:S13]  /*48e0*/  ISETP.NE.AND P3, PT, R95, RZ, PT ;  /* 0x000000ff5f00720c */ /* 0x000fda0003f65270 */
[----:B------:R-:W-:Y:S05]  /*48f0*/  @!P3 BRA `(.L_x_1560) ;  /* 0x0000000000c4b947 */ /* 0x000fea0003800000 */
[----:B-123--:R1:W2:Y:S01]  /*4900*/  LDS.128 R36, [R103+0x26400] ;  /* 0x0264000067247984 */ /* 0x00e2a20000000c00 */
[----:B------:R-:W-:Y:S01]  /*4910*/  ISETP.GE.AND P3, PT, R235, R116, PT ;  /* 0x00000074eb00720c */ /* 0x000fe20003f66270 */
[----:B------:R-:W-:-:S12]  /*4920*/  BSSY B2, `(.L_x_1573) ;  /* 0x000002c000027945 */ /* 0x000fd80003800000 */
[----:B-1----:R-:W-:Y:S05]  /*4930*/  @P3 BRA `(.L_x_1574) ;  /* 0x0000000000a83947 */ /* 0x002fea0003800000 */
[----:B------:R-:W-:Y:S01]  /*4940*/  SHF.R.U64 R64, R62, 0x10, R63 ;  /* 0x000000103e407819 */ /* 0x000fe2000000123f */
[----:B--2---:R-:W-:Y:S01]  /*4950*/  IMAD.MOV.U32 R62, RZ, RZ, R37 ;  /* 0x000000ffff3e7224 */ /* 0x004fe200078e0025 */
[----:B------:R-:W-:Y:S01]  /*4960*/  SHF.R.U64 R60, R60, 0x10, R61 ;  /* 0x000000103c3c7819 */ /* 0x000fe2000000123d */
[----:B------:R-:W-:Y:S02]  /*4970*/  HADD2.F32 R67, -RZ, R38.H0_H0 ;  /* 0x20000026ff437230 */ /* 0x000fe40000004100 */
[----:B------:R-:W-:Y:S02]  /*4980*/  HADD2.F32 R64, -RZ, R64.H0_H0 ;  /* 0x20000040ff407230 */ /* 0x000fe40000004100 */
[--C-:B------:R-:W-:Y:S02]  /*4990*/  HADD2.F32 R37, -RZ, R62.reuse.H1_H1 ;  /* 0x3000003eff257230 */ /* 0x100fe40000004100 */
[----:B------:R-:W-:Y:S02]  /*49a0*/  HADD2.F32 R65, -RZ, R62.H0_H0 ;  /* 0x2000003eff417230 */ /* 0x000fe40000004100 */
[----:B------:R-:W-:-:S02]  /*49b0*/  HADD2.F32 R60, -RZ, R60.H0_H0 ;  /* 0x2000003cff3c7230 */ /* 0x000fc40000004100 */
[-C--:B------:R-:W-:Y:S01]  /*49c0*/  FMUL.FTZ R62, R37, R64.reuse ;  /* 0x00000040253e7220 */ /* 0x080fe20000410000 */
[----:B------:R-:W-:-:S03]  /*49d0*/  FMUL.FTZ R64, R65, R64 ;  /* 0x0000004041407220 */ /* 0x000fc60000410000 */
[-C--:B------:R-:W-:Y:S01]  /*49e0*/  FFMA.FTZ R62, R65, R60.reuse, -R62 ;  /* 0x0000003c413e7223 */ /* 0x080fe2000001083e */
[----:B------:R-:W-:Y:S02]  /*49f0*/  HADD2.F32 R65, -RZ, R38.H1_H1 ;  /* 0x30000026ff417230 */ /* 0x000fe40000004100 */
[----:B------:R-:W-:Y:S01]  /*4a00*/  FFMA.FTZ R37, R37, R60, R64 ;  /* 0x0000003c25257223 */ /* 0x000fe20000010040 */
[----:B------:R-:W-:Y:S01]  /*4a10*/  SHF.R.U32.HI R60, RZ, 0x10, R63 ;  /* 0x00000010ff3c7819 */ /* 0x000fe2000001163f */
[--C-:B------:R-:W-:Y:S01]  /*4a20*/  HADD2.F32 R64, -RZ, R39.reuse.H0_H0 ;  /* 0x20000027ff407230 */ /* 0x100fe20000004100 */
[----:B------:R-:W-:Y:S02]  /*4a30*/  SHF.R.U32.HI R63, RZ, 0x10, R61 ;  /* 0x00000010ff3f7819 */ /* 0x000fe4000001163d */
[----:B------:R-:W-:Y:S01]  /*4a40*/  F2FP.F16.F32.PACK_AB R37, R37, R62 ;  /* 0x0000003e2525723e */ /* 0x000fe200000000ff */
[----:B------:R-:W-:Y:S02]  /*4a50*/  HADD2.F32 R61, -RZ, R60.H0_H0 ;  /* 0x2000003cff3d7230 */ /* 0x000fe40000004100 */
[----:B------:R-:W-:-:S02]  /*4a60*/  HADD2.F32 R60, -RZ, R39.H1_H1 ;  /* 0x30000027ff3c7230 */ /* 0x000fc40000004100 */
[----:B------:R-:W-:-:S03]  /*4a70*/  HADD2.F32 R63, -RZ, R63.H0_H0 ;  /* 0x2000003fff3f7230 */ /* 0x000fc60000004100 */
        /* <DEDUP_REMOVED lines=10> */
[----:B------:R-:W-:-:S02]  /*4b20*/  HADD2.F32 R124, -RZ, R124.H1_H1 ;  /* 0x3000007cff7c7230 */ /* 0x000fc40000004100 */
[C---:B------:R-:W-:Y:S01]  /*4b30*/  FMUL.FTZ R64, R63.reuse, R64 ;  /* 0x000000403f407220 */ /* 0x040fe20000410000 */
[----:B------:R-:W-:Y:S02]  /*4b40*/  HADD2.F32 R122, -RZ, R122.H1_H1 ;  /* 0x3000007aff7a7230 */ /* 0x000fe40000004100 */
[-C--:B------:R-:W-:Y:S01]  /*4b50*/  FFMA.FTZ R63, R63, R36.reuse, -R66 ;  /* 0x000000243f3f7223 */ /* 0x080fe20000010842 */
[----:B------:R-:W-:Y:S01]  /*4b60*/  FFMA.FTZ R64, R61, R36, R64 ;  /* 0x000000243d407223 */ /* 0x000fe20000010040 */
[-C--:B------:R-:W-:Y:S01]  /*4b70*/  FMUL.FTZ R36, R65, R124.reuse ;  /* 0x0000007c41247220 */ /* 0x080fe20000410000 */
[----:B------:R-:W-:-:S03]  /*4b80*/  FMUL.FTZ R124, R67, R124 ;  /* 0x0000007c437c7220 */ /* 0x000fc60000410000 */
[-C--:B------:R-:W-:Y:S01]  /*4b90*/  FFMA.FTZ R36, R67, R122.reuse, -R36 ;  /* 0x0000007a43247223 */ /* 0x080fe20000010824 */
[----:B------:R-:W-:Y:S01]  /*4ba0*/  FFMA.FTZ R65, R65, R122, R124 ;  /* 0x0000007a41417223 */ /* 0x000fe2000001007c */
[----:B------:R-:W-:-:S04]  /*4bb0*/  F2FP.F16.F32.PACK_AB R64, R64, R63 ;  /* 0x0000003f4040723e */ /* 0x000fc800000000ff */
[----:B------:R-:W-:Y:S01]  /*4bc0*/  F2FP.F16.F32.PACK_AB R38, R65, R36 ;  /* 0x000000244126723e */ /* 0x000fe200000000ff */
[----:B------:R-:W-:-:S07]  /*4bd0*/  IMAD.MOV.U32 R36, RZ, RZ, R64 ;  /* 0x000000ffff247224 */ /* 0x000fce00078e0040 */
.L_x_1574:
[----:B------:R-:W-:Y:S05]  /*4be0*/  BSYNC B2 ;  /* 0x0000000000027941 */ /* 0x000fea0003800000 */
.L_x_1573:
[----:B------:R-:W-:Y:S02]  /*4bf0*/  ULDC.64 UR4, c[0x0][0x208] ;  /* 0x0000820000047ab9 */ /* 0x000fe40000000a00 */
[----:B--2---:R4:W-:Y:S03]  /*4c00*/  STG.E.128 desc[UR4][R50.64+0x180], R36 ;  /* 0x0001802432007986 */ /* 0x0049e6000c101d04 */
.L_x_1560:
[----:B------:R-:W-:Y:S05]  /*4c10*/  BSYNC B1 ;  /* 0x0000000000017941 */ /* 0x000fea0003800000 */
.L_x_1559:
[----:B------:R-:W-:Y:S05]  /*4c20*/  @P4 BRA `(.L_x_1575) ;  /* 0x0000003800c84947 */ /* 0x000fea0003800000 */
[----:B------:R-:W-:Y:S01]  /*4c30*/  ISETP.NE.AND P3, PT, R30, RZ, PT ;  /* 0x000000ff1e00720c */ /* 0x000fe20003f65270 */
[----:B------:R-:W-:-:S12]  /*4c40*/  BSSY B1, `(.L_x_1576) ;  /* 0x0000031000017945 */ /* 0x000fd80003800000 */
[----:B------:R-:W-:Y:S05]  /*4c50*/  @!P3 BRA `(.L_x_1577) ;  /* 0x0000000000bcb947 */ /* 0x000fea0003800000 */
[----:B-1234-:R1:W2:Y:S01]  /*4c60*/  LDS.128 R36, [R103+0x21400] ;  /* 0x0214000067247984 */ /* 0x01e2a20000000c00 */
[----:B------:R-:W-:Y:S01]  /*4c70*/  ISETP.GE.AND P3, PT, R200, R116, PT ;  /* 0x00000074c800720c */ /* 0x000fe20003f66270 */
[----:B------:R-:W-:-:S12]  /*4c80*/  BSSY B2, `(.L_x_1578) ;  /* 0x000002a000027945 */ /* 0x000fd80003800000 */
[----:B-1----:R-:W-:Y:S05]  /*4c90*/  @P3 BRA `(.L_x_1579) ;  /* 0x0000000000a03947 */ /* 0x002fea0003800000 */
        /* <DEDUP_REMOVED lines=11> */
[----:B------:R-:W-:Y:S01]  /*4d50*/  FMUL.FTZ R61, R37, R58 ;  /* 0x0000003a253d7220 */ /* 0x000fe20000410000 */
[----:B------:R-:W-:Y:S02]  /*4d60*/  HADD2.F32 R51, -RZ, R51.H0_H0 ;  /* 0x20000033ff337230 */ /* 0x000fe40000004100 */
[-C--:B------:R-:W-:Y:S01]  /*4d70*/  FMUL.FTZ R58, R56, R59.reuse ;  /* 0x0000003b383a7220 */ /* 0x080fe20000410000 */
[----:B------:R-:W-:Y:S02]  /*4d80*/  HADD2.F32 R57, -RZ, R57.H0_H0 ;  /* 0x20000039ff397230 */ /* 0x000fe40000004100 */
[----:B------:R-:W-:Y:S01]  /*4d90*/  FMUL.FTZ R59, R39, R59 ;  /* 0x0000003b273b7220 */ /* 0x000fe20000410000 */
[-C--:B------:R-:W-:Y:S01]  /*4da0*/  FFMA.FTZ R37, R37, R51.reuse, -R60 ;  /* 0x0000003325257223 */ /* 0x080fe2000001083c */
[----:B------:R-:W-:Y:S01]  /*4db0*/  FFMA.FTZ R50, R50, R51, R61 ;  /* 0x0000003332327223 */ /* 0x000fe2000001003d */
[-C--:B------:R-:W-:Y:S01]  /*4dc0*/  FFMA.FTZ R39, R39, R57.reuse, -R58 ;  /* 0x0000003927277223 */ /* 0x080fe2000001083a */
[----:B------:R-:W-:Y:S01]  /*4dd0*/  FFMA.FTZ R56, R56, R57, R59 ;  /* 0x0000003938387223 */ /* 0x000fe2000001003b */
[----:B------:R-:W-:-:S02]  /*4de0*/  HADD2.F32 R51, -RZ, R36.H1_H1 ;  /* 0x30000024ff337230 */ /* 0x000fc40000004100 */
[--C-:B------:R-:W-:Y:S01]  /*4df0*/  HADD2.F32 R59, -RZ, R121.reuse.H0_H0 ;  /* 0x20000079ff3b7230 */ /* 0x100fe20000004100 */
[----:B------:R-:W-:Y:S01]  /*4e00*/  F2FP.F16.F32.PACK_AB R37, R50, R37 ;  /* 0x000000253225723e */ /* 0x000fe200000000ff */
[----:B------:R-:W-:Y:S01]  /*4e10*/  HADD2.F32 R36, -RZ, R36.H0_H0 ;  /* 0x20000024ff247230 */ /* 0x000fe20000004100 */
[----:B------:R-:W-:Y:S01]  /*4e20*/  F2FP.F16.F32.PACK_AB R39, R56, R39 ;  /* 0x000000273827723e */ /* 0x000fe200000000ff */
[--C-:B------:R-:W-:Y:S02]  /*4e30*/  HADD2.F32 R57, -RZ, R38.reuse.H1_H1 ;  /* 0x30000026ff397230 */ /* 0x100fe40000004100 */
[-C--:B------:R-:W-:Y:S01]  /*4e40*/  FMUL.FTZ R61, R51, R59.reuse ;  /* 0x0000003b333d7220 */ /* 0x080fe20000410000 */
[----:B------:R-:W-:Y:S02]  /*4e50*/  HADD2.F32 R121, -RZ, R121.H1_H1 ;  /* 0x30000079ff797230 */ /* 0x000fe40000004100 */
[----:B------:R-:W-:Y:S01]  /*4e60*/  FMUL.FTZ R60, R36, R59 ;  /* 0x0000003b243c7220 */ /* 0x000fe20000410000 */
[----:B------:R-:W-:-:S02]  /*4e70*/  HADD2.F32 R38, -RZ, R38.H0_H0 ;  /* 0x20000026ff267230 */ /* 0x000fc40000004100 */
[--C-:B------:R-:W-:Y:S02]  /*4e80*/  HADD2.F32 R58, -RZ, R120.reuse.H1_H1 ;  /* 0x30000078ff3a7230 */ /* 0x100fe40000004100 */
[-C--:B------:R-:W-:Y:S01]  /*4e90*/  FMUL.FTZ R59, R57, R121.reuse ;  /* 0x00000079393b7220 */ /* 0x080fe20000410000 */
[----:B------:R-:W-:Y:S02]  /*4ea0*/  HADD2.F32 R120, -RZ, R120.H0_H0 ;  /* 0x20000078ff787230 */ /* 0x000fe40000004100 */
[----:B------:R-:W-:Y:S01]  /*4eb0*/  FMUL.FTZ R62, R38, R121 ;  /* 0x00000079263e7220 */ /* 0x000fe20000410000 */
[-C--:B------:R-:W-:Y:S01]  /*4ec0*/  FFMA.FTZ R61, R36, R58.reuse, -R61 ;  /* 0x0000003a243d7223 */ /* 0x080fe2000001083d */
[----:B------:R-:W-:Y:S01]  /*4ed0*/  FFMA.FTZ R60, R51, R58, R60 ;  /* 0x0000003a333c7223 */ /* 0x000fe2000001003c */
[-C--:B------:R-:W-:Y:S01]  /*4ee0*/  FFMA.FTZ R59, R38, R120.reuse, -R59 ;  /* 0x00000078263b7223 */ /* 0x080fe2000001083b */
[----:B------:R-:W-:-:S03]  /*4ef0*/  FFMA.FTZ R62, R57, R120, R62 ;  /* 0x00000078393e7223 */ /* 0x000fc6000001003e */
[----:B------:R-:W-:Y:S02]  /*4f00*/  F2FP.F16.F32.PACK_AB R36, R60, R61 ;  /* 0x0000003d3c24723e */ /* 0x000fe400000000ff */
[----:B------:R-:W-:-:S07]  /*4f10*/  F2FP.F16.F32.PACK_AB R38, R62, R59 ;  /* 0x0000003b3e26723e */ /* 0x000fce00000000ff */
.L_x_1579:
[----:B------:R-:W-:Y:S05]  /*4f20*/  BSYNC B2 ;  /* 0x0000000000027941 */ /* 0x000fea0003800000 */
.L_x_1578:
[----:B------:R-:W-:Y:S02]  /*4f30*/  ULDC.64 UR4, c[0x0][0x208] ;  /* 0x0000820000047ab9 */ /* 0x000fe40000000a00 */
[----:B--2---:R1:W-:Y:S03]  /*4f40*/  STG.E.128 desc[UR4][R48.64], R36 ;  /* 0x0000002430007986 */ /* 0x0043e6000c101d04 */
.L_x_1577:
[----:B------:R-:W-:Y:S05]  /*4f50*/  BSYNC B1 ;  /* 0x0000000000017941 */ /* 0x000fea0003800000 */
.L_x_1576:
[----:B------:R-:W-:Y:S01]  /*4f60*/  ISETP.NE.AND P3, PT, R93, RZ, PT ;  /* 0x000000ff5d00720c */ /* 0x000fe20003f65270 */
[----:B------:R-:W-:-:S12]  /*4f70*/  BSSY B1, `(.L_x_1580) ;  /* 0x0000033000017945 */ /* 0x000fd80003800000 */
[----:B------:R-:W-:Y:S05]  /*4f80*/  @!P3 BRA `(.L_x_1581) ;  /* 0x0000000000c4b947 */ /* 0x000fea0003800000 */
[----:B-1234-:R1:W2:Y:S01]  /*4f90*/  LDS.128 R36, [R103+0x23400] ;  /* 0x0234000067247984 */ /* 0x01e2a20000000c00 */
[----:B------:R-:W-:Y:S01]  /*4fa0*/  ISETP.GE.AND P3, PT, R234, R116, PT ;  /* 0x00000074ea00720c */ /* 0x000fe20003f66270 */
[----:B------:R-:W-:-:S12]  /*4fb0*/  BSSY B2, `(.L_x_1582) ;  /* 0x000002c000027945 */ /* 0x000fd80003800000 */
[----:B-1----:R-:W-:Y:S05]  /*4fc0*/  @P3 BRA `(.L_x_1583) ;  /* 0x0000000000a83947 */ /* 0x002fea0003800000 */
[----:B------:R-:W-:Y:S01]  /*4fd0*/  SHF.R.U64 R52, R52, 0x10, R53 ;  /* 0x0000001034347819 */ /* 0x000fe20000001235 */
[----:B--2---:R-:W-:Y:S01]  /*4fe0*/  IMAD.MOV.U32 R51, RZ, RZ, R39 ;  /* 0x000000ffff337224 */ /* 0x004fe200078e0027 */
[----:B------:R-:W-:Y:S01]  /*4ff0*/  SHF.R.U32.HI R57, RZ, 0x10, R53 ;  /* 0x00000010ff397819 */ /* 0x000fe20000011635 */
[----:B------:R-:W-:Y:S01]  /*5000*/  IMAD.MOV.U32 R50, RZ, RZ, R36 ;  /* 0x000000ffff327224 */ /* 0x000fe200078e0024 */
[--C-:B------:R-:W-:Y:S01]  /*5010*/  SHF.R.U64 R53, R54, 0x10, R55.reuse ;  /* 0x0000001036357819 */ /* 0x100fe20000001237 */
[--C-:B------:R-:W-:Y:S01]  /*5020*/  HADD2.F32 R39, -RZ, R37.reuse.H1_H1 ;  /* 0x30000025ff277230 */ /* 0x100fe20000004100 */
[----:B------:R-:W-:Y:S01]  /*5030*/  SHF.R.U32.HI R56, RZ, 0x10, R55 ;  /* 0x00000010ff387819 */ /* 0x000fe20000011637 */
[----:B------:R-:W-:Y:S02]  /*5040*/  HADD2.F32 R36, -RZ, R37.H0_H0 ;  /* 0x20000025ff247230 */ /* 0x000fe40000004100 */
[----:B------:R-:W-:Y:S02]  /*5050*/  HADD2.F32 R53, -RZ, R53.H0_H0 ;  /* 0x20000035ff357230 */ /* 0x000fe40000004100 */
[----:B------:R-:W-:-:S02]  /*5060*/  HADD2.F32 R56, -RZ, R56.H0_H0 ;  /* 0x20000038ff387230 */ /* 0x000fc40000004100 */
[--C-:B------:R-:W-:Y:S02]  /*5070*/  HADD2.F32 R37, -RZ, R51.reuse.H1_H1 ;  /* 0x30000033ff257230 */ /* 0x100fe40000004100 */
[-C--:B------:R-:W-:Y:S01]  /*5080*/  FMUL.FTZ R55, R39, R53.reuse ;  /* 0x0000003527377220 */ /* 0x080fe20000410000 */
[----:B------:R-:W-:Y:S02]  /*5090*/  HADD2.F32 R51, -RZ, R51.H0_H0 ;  /* 0x20000033ff337230 */ /* 0x000fe40000004100 */
[C---:B------:R-:W-:Y:S01]  /*50a0*/  FMUL.FTZ R58, R36.reuse, R53 ;  /* 0x00000035243a7220 */ /* 0x040fe20000410000 */
[----:B------:R-:W-:Y:S02]  /*50b0*/  HADD2.F32 R52, -RZ, R52.H0_H0 ;  /* 0x20000034ff347230 */ /* 0x000fe40000004100 */
[-C--:B------:R-:W-:Y:S01]  /*50c0*/  FMUL.FTZ R60, R37, R56.reuse ;  /* 0x00000038253c7220 */ /* 0x080fe20000410000 */
[----:B------:R-:W-:Y:S02]  /*50d0*/  HADD2.F32 R54, -RZ, R57.H0_H0 ;  /* 0x20000039ff367230 */ /* 0x000fe40000004100 */
[----:B------:R-:W-:Y:S01]  /*50e0*/  FMUL.FTZ R56, R51, R56 ;  /* 0x0000003833387220 */ /* 0x000fe20000410000 */
[-C--:B------:R-:W-:Y:S01]  /*50f0*/  FFMA.FTZ R36, R36, R52.reuse, -R55 ;  /* 0x0000003424247223 */ /* 0x080fe20000010837 */
[----:B------:R-:W-:-:S02]  /*5100*/  FFMA.FTZ R55, R39, R52, R58 ;  /* 0x0000003427377223 */ /* 0x000fc4000001003a */
[-C--:B------:R-:W-:Y:S01]  /*5110*/  FFMA.FTZ R59, R37, R54.reuse, R56 ;  /* 0x00000036253b7223 */ /* 0x080fe20000010038 */
[--C-:B------:R-:W-:Y:S02]  /*5120*/  HADD2.F32 R52, -RZ, R119.reuse.H0_H0 ;  /* 0x20000077ff347230 */ /* 0x100fe40000004100 */
[----:B------:R-:W-:Y:S01]  /*5130*/  FFMA.FTZ R60, R51, R54, -R60 ;  /* 0x00000036333c7223 */ /* 0x000fe2000001083c */
[----:B------:R-:W-:Y:S02]  /*5140*/  HADD2.F32 R37, -RZ, R50.H1_H1 ;  /* 0x30000032ff257230 */ /* 0x000fe40000004100 */
[----:B------:R-:W-:Y:S02]  /*5150*/  HADD2.F32 R39, -RZ, R38.H1_H1 ;  /* 0x30000026ff277230 */ /* 0x000fe40000004100 */
[----:B------:R-:W-:Y:S02]  /*5160*/  HADD2.F32 R119, -RZ, R119.H1_H1 ;  /* 0x30000077ff777230 */ /* 0x000fe40000004100 */
[----:B------:R-:W-:Y:S01]  /*5170*/  FMUL.FTZ R53, R37, R52 ;  /* 0x0000003425357220 */ /* 0x000fe20000410000 */
[----:B------:R-:W-:-:S02]  /*5180*/  HADD2.F32 R50, -RZ, R50.H0_H0 ;  /* 0x20000032ff327230 */ /* 0x000fc40000004100 */
[----:B------:R-:W-:Y:S02]  /*5190*/  HADD2.F32 R38, -RZ, R38.H0_H0 ;  /* 0x20000026ff267230 */ /* 0x000fe40000004100 */
[-C--:B------:R-:W-:Y:S01]  /*51a0*/  FMUL.FTZ R57, R39, R119.reuse ;  /* 0x0000007727397220 */ /* 0x080fe20000410000 */
[--C-:B------:R-:W-:Y:S02]  /*51b0*/  HADD2.F32 R51, -RZ, R118.reuse.H1_H1 ;  /* 0x30000076ff337230 */ /* 0x100fe40000004100 */
[----:B------:R-:W-:Y:S01]  /*51c0*/  FMUL.FTZ R52, R50, R52 ;  /* 0x0000003432347220 */ /* 0x000fe20000410000 */
[----:B------:R-:W-:Y:S02]  /*51d0*/  HADD2.F32 R118, -RZ, R118.H0_H0 ;  /* 0x20000076ff767230 */ /* 0x000fe40000004100 */
[----:B------:R-:W-:Y:S01]  /*51e0*/  FMUL.FTZ R54, R38, R119 ;  /* 0x0000007726367220 */ /* 0x000fe20000410000 */
[-C--:B------:R-:W-:Y:S01]  /*51f0*/  FFMA.FTZ R53, R50, R51.reuse, -R53 ;  /* 0x0000003332357223 */ /* 0x080fe20000010835 */
[----:B------:R-:W-:Y:S01]  /*5200*/  FFMA.FTZ R52, R37, R51, R52 ;  /* 0x0000003325347223 */ /* 0x000fe20000010034 */
[-C--:B------:R-:W-:Y:S01]  /*5210*/  FFMA.FTZ R57, R38, R118.reuse, -R57 ;  /* 0x0000007626397223 */ /* 0x080fe20000010839 */
[----:B------:R-:W-:Y:S01]  /*5220*/  FFMA.FTZ R54, R39, R118, R54 ;  /* 0x0000007627367223 */ /* 0x000fe20000010036 */
[----:B------:R-:W-:-:S02]  /*5230*/  F2FP.F16.F32.PACK_AB R37, R55, R36 ;  /* 0x000000243725723e */ /* 0x000fc400000000ff */
[----:B------:R-:W-:Y:S02]  /*5240*/  F2FP.F16.F32.PACK_AB R39, R59, R60 ;  /* 0x0000003c3b27723e */ /* 0x000fe400000000ff */
[----:B------:R-:W-:Y:S02]  /*5250*/  F2FP.F16.F32.PACK_AB R36, R52, R53 ;  /* 0x000000353424723e */ /* 0x000fe400000000ff */
[----:B------:R-:W-:-:S07]  /*5260*/  F2FP.F16.F32.PACK_AB R38, R54, R57 ;  /* 0x000000393626723e */ /* 0x000fce00000000ff */
.L_x_1583:
[----:B------:R-:W-:Y:S05]  /*5270*/  BSYNC B2 ;  /* 0x0000000000027941 */ /* 0x000fea0003800000 */
.L_x_1582:
[----:B------:R-:W-:Y:S02]  /*5280*/  ULDC.64 UR4, c[0x0][0x208] ;  /* 0x0000820000047ab9 */ /* 0x000fe40000000a00 */
[----:B--2---:R1:W-:Y:S03]  /*5290*/  STG.E.128 desc[UR4][R48.64+0x80], R36 ;  /* 0x0000802430007986 */ /* 0x0043e6000c101d04 */
.L_x_1581:
[----:B------:R-:W-:Y:S05]  /*52a0*/  BSYNC B1 ;  /* 0x0000000000017941 */ /* 0x000fea0003800000 */
.L_x_1580:
[----:B------:R-:W-:Y:S01]  /*52b0*/  ISETP.NE.AND P3, PT, R94, RZ, PT ;  /* 0x000000ff5e00720c */ /* 0x000fe20003f65270 */
[----:B------:R-:W-:-:S12]  /*52c0*/  BSSY B1, `(.L_x_1584) ;  /* 0x0000032000017945 */ /* 0x000fd80003800000 */
[----:B------:R-:W-:Y:S05]  /*52d0*/  @!P3 BRA `(.L_x_1585) ;  /* 0x0000000000c0b947 */ /* 0x000fea0003800000 */
[----:B-1234-:R1:W2:Y:S01]  /*52e0*/  LDS.128 R36, [R103+0x25400] ;  /* 0x0254000067247984 */ /* 0x01e2a20000000c00 */
[----:B------:R-:W-:Y:S01]  /*52f0*/  ISETP.GE.AND P3, PT, R233, R116, PT ;  /* 0x00000074e900720c */ /* 0x000fe20003f66270 */
[----:B------:R-:W-:-:S12]  /*5300*/  BSSY B2, `(.L_x_1586) ;  /* 0x000002b000027945 */ /* 0x000fd80003800000 */
[----:B-1----:R-:W-:Y:S05]  /*5310*/  @P3 BRA `(.L_x_1587) ;  /* 0x0000000000a43947 */ /* 0x002fea0003800000 */
[--C-:B------:R-:W-:Y:S02]  /*5320*/  SHF.R.U64 R51, R44, 0x10, R45.reuse ;  /* 0x000000102c337819 */ /* 0x100fe4000000122d */
[----:B------:R-:W-:Y:S02]  /*5330*/  SHF.R.U32.HI R50, RZ, 0x10, R45 ;  /* 0x00000010ff327819 */ /* 0x000fe4000001162d */
[--C-:B------:R-:W-:Y:S01]  /*5340*/  SHF.R.U64 R45, R46, 0x10, R47.reuse ;  /* 0x000000102e2d7819 */ /* 0x100fe2000000122f */
[----:B------:R-:W-:Y:S01]  /*5350*/  HADD2.F32 R46, -RZ, R51.H0_H0 ;  /* 0x20000033ff2e7230 */ /* 0x000fe20000004100 */
[----:B------:R-:W-:Y:S01]  /*5360*/  SHF.R.U32.HI R52, RZ, 0x10, R47 ;  /* 0x00000010ff347819 */ /* 0x000fe2000001162f */
[----:B------:R-:W-:Y:S01]  /*5370*/  HADD2.F32 R50, -RZ, R50.H0_H0 ;  /* 0x20000032ff327230 */ /* 0x000fe20000004100 */
[----:B--2---:R-:W-:Y:S01]  /*5380*/  MOV R44, R38 ;  /* 0x00000026002c7202 */ /* 0x004fe20000000f00 */
[----:B------:R-:W-:Y:S02]  /*5390*/  HADD2.F32 R47, -RZ, R45.H0_H0 ;  /* 0x2000002dff2f7230 */ /* 0x000fe40000004100 */
[----:B------:R-:W-:-:S02]  /*53a0*/  HADD2.F32 R52, -RZ, R52.H0_H0 ;  /* 0x20000034ff347230 */ /* 0x000fc40000004100 */
[----:B------:R-:W-:Y:S02]  /*53b0*/  HADD2.F32 R38, -RZ, R37.H1_H1 ;  /* 0x30000025ff267230 */ /* 0x000fe40000004100 */
[--C-:B------:R-:W-:Y:S02]  /*53c0*/  HADD2.F32 R45, -RZ, R39.reuse.H1_H1 ;  /* 0x30000027ff2d7230 */ /* 0x100fe40000004100 */
[----:B------:R-:W-:Y:S02]  /*53d0*/  HADD2.F32 R39, -RZ, R39.H0_H0 ;  /* 0x20000027ff277230 */ /* 0x000fe40000004100 */
[----:B------:R-:W-:Y:S01]  /*53e0*/  FMUL.FTZ R54, R38, R47 ;  /* 0x0000002f26367220 */ /* 0x000fe20000410000 */
[----:B------:R-:W-:Y:S02]  /*53f0*/  HADD2.F32 R37, -RZ, R37.H0_H0 ;  /* 0x20000025ff257230 */ /* 0x000fe40000004100 */
[-C--:B------:R-:W-:Y:S01]  /*5400*/  FMUL.FTZ R56, R45, R52.reuse ;  /* 0x000000342d387220 */ /* 0x080fe20000410000 */
[----:B------:R-:W-:-:S02]  /*5410*/  FMUL.FTZ R52, R39, R52 ;  /* 0x0000003427347220 */ /* 0x000fc40000410000 */
[C---:B------:R-:W-:Y:S01]  /*5420*/  FMUL.FTZ R47, R37.reuse, R47 ;  /* 0x0000002f252f7220 */ /* 0x040fe20000410000 */
[----:B------:R-:W-:Y:S01]  /*5430*/  FFMA.FTZ R54, R37, R46, -R54 ;  /* 0x0000002e25367223 */ /* 0x000fe20000010836 */
[----:B------:R-:W-:Y:S01]  /*5440*/  FFMA.FTZ R53, R45, R50, R52 ;  /* 0x000000322d357223 */ /* 0x000fe20000010034 */
[--C-:B------:R-:W-:Y:S02]  /*5450*/  HADD2.F32 R37, -RZ, R36.reuse.H1_H1 ;  /* 0x30000024ff257230 */ /* 0x100fe40000004100 */
[----:B------:R-:W-:Y:S01]  /*5460*/  FFMA.FTZ R51, R38, R46, R47 ;  /* 0x0000002e26337223 */ /* 0x000fe2000001002f */
[--C-:B------:R-:W-:Y:S02]  /*5470*/  HADD2.F32 R45, -RZ, R117.reuse.H0_H0 ;  /* 0x20000075ff2d7230 */ /* 0x100fe40000004100 */
[----:B------:R-:W-:Y:S01]  /*5480*/  FFMA.FTZ R56, R39, R50, -R56 ;  /* 0x0000003227387223 */ /* 0x000fe20000010838 */
[----:B------:R-:W-:Y:S02]  /*5490*/  HADD2.F32 R36, -RZ, R36.H0_H0 ;  /* 0x20000024ff247230 */ /* 0x000fe40000004100 */
[----:B------:R-:W-:-:S02]  /*54a0*/  HADD2.F32 R117, -RZ, R117.H1_H1 ;  /* 0x30000075ff757230 */ /* 0x000fc40000004100 */
[CC--:B------:R-:W-:Y:S01]  /*54b0*/  FMUL.FTZ R47, R37.reuse, R45.reuse ;  /* 0x0000002d252f7220 */ /* 0x0c0fe20000410000 */
[--C-:B------:R-:W-:Y:S02]  /*54c0*/  HADD2.F32 R38, -RZ, R44.reuse.H1_H1 ;  /* 0x3000002cff267230 */ /* 0x100fe40000004100 */
[----:B------:R-:W-:Y:S01]  /*54d0*/  FMUL.FTZ R46, R36, R45 ;  /* 0x0000002d242e7220 */ /* 0x000fe20000410000 */
[----:B------:R-:W-:Y:S02]  /*54e0*/  HADD2.F32 R44, -RZ, R44.H0_H0 ;  /* 0x2000002cff2c7230 */ /* 0x000fe40000004100 */
[--C-:B------:R-:W-:Y:S02]  /*54f0*/  HADD2.F32 R39, -RZ, R115.reuse.H0_H0 ;  /* 0x20000073ff277230 */ /* 0x100fe40000004100 */
[-C--:B------:R-:W-:Y:S01]  /*5500*/  FMUL.FTZ R45, R38, R117.reuse ;  /* 0x00000075262d7220 */ /* 0x080fe20000410000 */
[----:B------:R-:W-:Y:S02]  /*5510*/  HADD2.F32 R115, -RZ, R115.H1_H1 ;  /* 0x30000073ff737230 */ /* 0x000fe40000004100 */
        /* <DEDUP_REMOVED lines=9> */
.L_x_1587:
[----:B------:R-:W-:Y:S05]  /*55b0*/  BSYNC B2 ;  /* 0x0000000000027941 */ /* 0x000fea0003800000 */
.L_x_1586:
[----:B------:R-:W-:Y:S02]  /*55c0*/  ULDC.64 UR4, c[0x0][0x208] ;  /* 0x0000820000047ab9 */ /* 0x000fe40000000a00 */
[----:B--2---:R1:W-:Y:S03]  /*55d0*/  STG.E.128 desc[UR4][R48.64+0x100], R36 ;  /* 0x0001002430007986 */ /* 0x0043e6000c101d04 */
.L_x_1585:
[----:B------:R-:W-:Y:S05]  /*55e0*/  BSYNC B1 ;  /* 0x0000000000017941 */ /* 0x000fea0003800000 */
.L_x_1584:
[----:B------:R-:W-:-:S13]  /*55f0*/  ISETP.NE.AND P3, PT, R95, RZ, PT ;  /* 0x000000ff5f00720c */ /* 0x000fda0003f65270 */
[----:B------:R-:W-:Y:S05]  /*5600*/  @!P3 BRA `(.L_x_1575) ;  /* 0x000000300050b947 */ /* 0x000fea0003800000 */
[----:B-1234-:R1:W2:Y:S01]  /*5610*/  LDS.128 R36, [R103+0x27400] ;  /* 0x0274000067247984 */ /* 0x01e2a20000000c00 */
[----:B------:R-:W-:Y:S01]  /*5620*/  ISETP.GE.AND P3, PT, R235, R116, PT ;  /* 0x00000074eb00720c */ /* 0x000fe20003f66270 */
[----:B------:R-:W-:-:S12]  /*5630*/  BSSY B1, `(.L_x_1588) ;  /* 0x000002b000017945 */ /* 0x000fd80003800000 */
[----:B-1----:R-:W-:Y:S05]  /*5640*/  @P3 BRA `(.L_x_1589) ;  /* 0x0000000000a43947 */ /* 0x002fea0003800000 */
[--C-:B------:R-:W-:Y:S01]  /*5650*/  SHF.R.U64 R45, R40, 0x10, R41.reuse ;  /* 0x00000010282d7819 */ /* 0x100fe20000001229 */
[----:B--2---:R-:W-:Y:S01]  /*5660*/  IMAD.MOV.U32 R40, RZ, RZ, R38 ;  /* 0x000000ffff287224 */ /* 0x004fe200078e0026 */
[----:B------:R-:W-:Y:S01]  /*5670*/  SHF.R.U32.HI R44, RZ, 0x10, R41 ;  /* 0x00000010ff2c7819 */ /* 0x000fe20000011629 */
[--C-:B------:R-:W-:Y:S01]  /*5680*/  HADD2.F32 R38, -RZ, R37.reuse.H1_H1 ;  /* 0x30000025ff267230 */ /* 0x100fe20000004100 */
[--C-:B------:R-:W-:Y:S01]  /*5690*/  SHF.R.U64 R41, R42, 0x10, R43.reuse ;  /* 0x000000102a297819 */ /* 0x100fe2000000122b */
[----:B------:R-:W-:Y:S01]  /*56a0*/  HADD2.F32 R37, -RZ, R37.H0_H0 ;  /* 0x20000025ff257230 */ /* 0x000fe20000004100 */
[----:B------:R-:W-:Y:S01]  /*56b0*/  SHF.R.U32.HI R46, RZ, 0x10, R43 ;  /* 0x00000010ff2e7819 */ /* 0x000fe2000001162b */
[----:B------:R-:W-:Y:S02]  /*56c0*/  HADD2.F32 R42, -RZ, R45.H0_H0 ;  /* 0x2000002dff2a7230 */ /* 0x000fe40000004100 */
[----:B------:R-:W-:Y:S02]  /*56d0*/  HADD2.F32 R43, -RZ, R41.H0_H0 ;  /* 0x20000029ff2b7230 */ /* 0x000fe40000004100 */
[----:B------:R-:W-:-:S02]  /*56e0*/  HADD2.F32 R46, -RZ, R46.H0_H0 ;  /* 0x2000002eff2e7230 */ /* 0x000fc40000004100 */
[--C-:B------:R-:W-:Y:S02]  /*56f0*/  HADD2.F32 R41, -RZ, R39.reuse.H1_H1 ;  /* 0x30000027ff297230 */ /* 0x100fe40000004100 */
[-C--:B------:R-:W-:Y:S01]  /*5700*/  FMUL.FTZ R50, R38, R43.reuse ;  /* 0x0000002b26327220 */ /* 0x080fe20000410000 */
[----:B------:R-:W-:Y:S02]  /*5710*/  HADD2.F32 R39, -RZ, R39.H0_H0 ;  /* 0x20000027ff277230 */ /* 0x000fe40000004100 */
[----:B------:R-:W-:Y:S01]  /*5720*/  FMUL.FTZ R43, R37, R43 ;  /* 0x0000002b252b7220 */ /* 0x000fe20000410000 */
[----:B------:R-:W-:Y:S02]  /*5730*/  HADD2.F32 R44, -RZ, R44.H0_H0 ;  /* 0x2000002cff2c7230 */ /* 0x000fe40000004100 */
[----:B------:R-:W-:Y:S01]  /*5740*/  FMUL.FTZ R52, R41, R46 ;  /* 0x0000002e29347220 */ /* 0x000fe20000410000 */
[----:B------:R-:W-:Y:S01]  /*5750*/  FFMA.FTZ R50, R37, R42, -R50 ;  /* 0x0000002a25327223 */ /* 0x000fe20000010832 */
[----:B------:R-:W-:Y:S01]  /*5760*/  FMUL.FTZ R46, R39, R46 ;  /* 0x0000002e272e7220 */ /* 0x000fe20000410000 */
[----:B------:R-:W-:-:S02]  /*5770*/  HADD2.F32 R37, -RZ, R36.H1_H1 ;  /* 0x30000024ff257230 */ /* 0x000fc40000004100 */
[----:B------:R-:W-:Y:S01]  /*5780*/  FFMA.FTZ R47, R38, R42, R43 ;  /* 0x0000002a262f7223 */ /* 0x000fe2000001002b */
[----:B------:R-:W-:Y:S02]  /*5790*/  HADD2.F32 R36, -RZ, R36.H0_H0 ;  /* 0x20000024ff247230 */ /* 0x000fe40000004100 */
[-C--:B------:R-:W-:Y:S01]  /*57a0*/  FFMA.FTZ R51, R41, R44.reuse, R46 ;  /* 0x0000002c29337223 */ /* 0x080fe2000001002e */
[--C-:B------:R-:W-:Y:S02]  /*57b0*/  HADD2.F32 R41, -RZ, R114.reuse.H0_H0 ;  /* 0x20000072ff297230 */ /* 0x100fe40000004100 */
[----:B------:R-:W-:Y:S01]  /*57c0*/  FFMA.FTZ R52, R39, R44, -R52 ;  /* 0x0000002c27347223 */ /* 0x000fe20000010834 */
[----:B------:R-:W-:Y:S02]  /*57d0*/  HADD2.F32 R43, -RZ, R114.H1_H1 ;  /* 0x30000072ff2b7230 */ /* 0x000fe40000004100 */
[--C-:B------:R-:W-:Y:S02]  /*57e0*/  HADD2.F32 R38, -RZ, R40.reuse.H1_H1 ;  /* 0x30000028ff267230 */ /* 0x100fe40000004100 */
[----:B------:R-:W-:Y:S01]  /*57f0*/  FMUL.FTZ R45, R37, R41 ;  /* 0x00000029252d7220 */ /* 0x000fe20000410000 */
[----:B------:R-:W-:-:S02]  /*5800*/  HADD2.F32 R40, -RZ, R40.H0_H0 ;  /* 0x20000028ff287230 */ /* 0x000fc40000004100 */
[----:B------:R-:W-:Y:S01]  /*5810*/  FMUL.FTZ R42, R36, R41 ;  /* 0x00000029242a7220 */ /* 0x000fe20000410000 */
        /* <DEDUP_REMOVED lines=12> */
.L_x_1589:
[----:B------:R-:W-:Y:S05]  /*58e0*/  BSYNC B1 ;  /* 0x0000000000017941 */ /* 0x000fea0003800000 */
.L_x_1588:
[----:B------:R-:W-:Y:S02]  /*58f0*/  ULDC.64 UR4, c[0x0][0x208] ;  /* 0x0000820000047ab9 */ /* 0x000fe40000000a00 */
[----:B--2---:R1:W-:Y:S01]  /*5900*/  STG.E.128 desc[UR4][R48.64+0x180], R36 ;  /* 0x0001802430007986 */ /* 0x0043e2000c101d04 */
[----:B------:R-:W-:Y:S05]  /*5910*/  BRA `(.L_x_1575) ;  /* 0x0000002c008c7947 */ /* 0x000fea0003800000 */
.L_x_1551:
        /* <DEDUP_REMOVED lines=16> */
[----:B------:R-:W-:Y:S01]  /*5a20*/  LEA R52, P3, R38, UR4, 0x1 ;  /* 0x0000000426347c11 */ /* 0x000fe2000f8608ff */
[----:B------:R-:W-:Y:S01]  /*5a30*/  IMAD.X R39, R99, 0x1, R32, P2 ;  /* 0x0000000163277824 */ /* 0x000fe200010e0620 */
[----:B------:R-:W-:Y:S01]  /*5a40*/  LEA R56, P2, R36, UR6, 0x1 ;  /* 0x0000000624387c11 */ /* 0x000fe2000f8408ff */
[----:B------:R-:W-:Y:S01]  /*5a50*/  IMAD.X R37, R109, 0x1, R34, P5 ;  /* 0x000000016d257824 */ /* 0x000fe200028e0622 */
[----:B------:R-:W-:Y:S02]  /*5a60*/  ISETP.GE.AND P5, PT, R226, R116, PT ;  /* 0x00000074e200720c */ /* 0x000fe40003fa6270 */
[----:B------:R-:W-:-:S02]  /*5a70*/  CS2R R42, SRZ ;  /* 0x00000000002a7805 */ /* 0x000fc4000001ff00 */
[----:B------:R-:W-:Y:S02]  /*5a80*/  LEA.HI.X R53, R38, UR5, R39, 0x1, P3 ;  /* 0x0000000526357c11 */ /* 0x000fe400098f0c27 */
[----:B------:R-:W-:Y:S02]  /*5a90*/  CS2R R40, SRZ ;  /* 0x0000000000287805 */ /* 0x000fe4000001ff00 */
[----:B------:R-:W-:Y:S02]  /*5aa0*/  ISETP.GE.AND P3, PT, R18, R116, PT ;  /* 0x000000741200720c */ /* 0x000fe40003f66270 */
[----:B------:R-:W-:Y:S02]  /*5ab0*/  CS2R R38, SRZ ;  /* 0x0000000000267805 */ /* 0x000fe4000001ff00 */
[----:B------:R-:W-:Y:S02]  /*5ac0*/  LEA.HI.X R57, R36, UR7, R37, 0x1, P2 ;  /* 0x0000000724397c11 */ /* 0x000fe400090f0c25 */
[----:B------:R-:W-:-:S02]  /*5ad0*/  CS2R R36, SRZ ;  /* 0x0000000000247805 */ /* 0x000fc4000001ff00 */
[----:B------:R-:W-:Y:S02]  /*5ae0*/  CS2R R50, SRZ ;  /* 0x0000000000327805 */ /* 0x000fe4000001ff00 */
[----:B------:R-:W-:Y:S02]  /*5af0*/  CS2R R48, SRZ ;  /* 0x0000000000307805 */ /* 0x000fe4000001ff00 */
[----:B------:R-:W-:Y:S02]  /*5b00*/  CS2R R46, SRZ ;  /* 0x00000000002e7805 */ /* 0x000fe4000001ff00 */
[----:B------:R-:W-:Y:S01]  /*5b10*/  CS2R R44, SRZ ;  /* 0x00000000002c7805 */ /* 0x000fe2000001ff00 */
[----:B------:R-:W-:Y:S02]  /*5b20*/  ULDC.64 UR8, c[0x0][0x208] ;  /* 0x0000820000087ab9 */ /* 0x000fe40000000a00 */
[----:B------:R0:W5:Y:S04]  /*5b30*/  @!P5 LDG.E.128 R36, desc[UR8][R52.64+0x80] ;  /* 0x000080083424d981 */ /* 0x000168000c1e1d00 */
[----:B------:R0:W5:Y:S04]  /*5b40*/  @!P3 LDG.E.128 R40, desc[UR8][R52.64] ;  /* 0x000000083428b981 */ /* 0x000168000c1e1d00 */
[----:B------:R0:W5:Y:S04]  /*5b50*/  @!P3 LDG.E.128 R48, desc[UR8][R56.64] ;  /* 0x000000083830b981 */ /* 0x000168000c1e1d00 */
[----:B------:R0:W5:Y:S02]  /*5b60*/  @!P5 LDG.E.128 R44, desc[UR8][R56.64+0x80] ;  /* 0x00008008382cd981 */ /* 0x000164000c1e1d00 */
.L_x_1591:
[----:B------:R-:W-:Y:S05]  /*5b70*/  BSYNC B1 ;  /* 0x0000000000017941 */ /* 0x000fea0003800000 */
.L_x_1590:
        /* <DEDUP_REMOVED lines=19> */
[----:B------:R-:W-:Y:S02]  /*5cb0*/  CS2R R64, SRZ ;  /* 0x0000000000407805 */ /* 0x000fe4000001ff00 */
[----:B------:R-:W-:Y:S02]  /*5cc0*/  CS2R R62, SRZ ;  /* 0x00000000003e7805 */ /* 0x000fe4000001ff00 */
[----:B------:R-:W-:Y:S02]  /*5cd0*/  IADD3.X R109, R34, R109, R26, P2, P5 ;  /* 0x0000006d226d7210 */ /* 0x000fe400017ea41a */
[----:B------:R-:W-:Y:S02]  /*5ce0*/  CS2R R60, SRZ ;  /* 0x00000000003c7805 */ /* 0x000fe4000001ff00 */
[----:B------:R-:W-:Y:S01]  /*5cf0*/  LEA R68, P5, R71, UR4, 0x1 ;  /* 0x0000000447447c11 */ /* 0x000fe2000f8a08ff */
[----:B------:R-:W-:Y:S01]  /*5d00*/  ULDC.64 UR8, c[0x0][0x208] ;  /* 0x0000820000087ab9 */ /* 0x000fe20000000a00 */
[----:B------:R-:W-:-:S02]  /*5d10*/  LEA R70, P2, R52, UR6, 0x1 ;  /* 0x0000000634467c11 */ /* 0x000fc4000f8408ff */
[----:B------:R-:W-:Y:S02]  /*5d20*/  LEA.HI.X R69, R71, UR5, R54, 0x1, P5 ;  /* 0x0000000547457c11 */ /* 0x000fe4000a8f0c36 */
[----:B------:R-:W-:Y:S02]  /*5d30*/  CS2R R54, SRZ ;  /* 0x0000000000367805 */ /* 0x000fe4000001ff00 */
[----:B------:R-:W-:Y:S02]  /*5d40*/  LEA.HI.X R71, R52, UR7, R109, 0x1, P2 ;  /* 0x0000000734477c11 */ /* 0x000fe400090f0c6d */
[----:B------:R-:W-:Y:S02]  /*5d50*/  CS2R R52, SRZ ;  /* 0x0000000000347805 */ /* 0x000fe4000001ff00 */
[-C--:B------:R-:W-:Y:S02]  /*5d60*/  ISETP.GE.AND P5, PT, R18, R116.reuse, PT ;  /* 0x000000741200720c */ /* 0x080fe40003fa6270 */
[----:B------:R-:W-:-:S11]  /*5d70*/  ISETP.GE.AND P2, PT, R226, R116, PT ;  /* 0x00000074e200720c */ /* 0x000fd60003f46270 */
[----:B------:R0:W5:Y:S04]  /*5d80*/  @!P5 LDG.E.128 R56, desc[UR8][R68.64] ;  /* 0x000000084438d981 */ /* 0x000168000c1e1d00 */
[----:B------:R0:W5:Y:S04]  /*5d90*/  @!P2 LDG.E.128 R52, desc[UR8][R68.64+0x80] ;  /* 0x000080084434a981 */ /* 0x000168000c1e1d00 */
[----:B------:R0:W5:Y:S04]  /*5da0*/  @!P5 LDG.E.128 R64, desc[UR8][R70.64] ;  /* 0x000000084640d981 */ /* 0x000168000c1e1d00 */
[----:B------:R0:W5:Y:S02]  /*5db0*/  @!P2 LDG.E.128 R60, desc[UR8][R70.64+0x80] ;  /* 0x00008008463ca981 */ /* 0x000164000c1e1d00 */
.L_x_1593:
[----:B------:R-:W-:Y:S05]  /*5dc0*/  BSYNC B1 ;  /* 0x0000000000017941 */ /* 0x000fea0003800000 */
.L_x_1592:
[----:B0-----:R-:W2:Y:S01]  /*5dd0*/  LDL R68, [R1+0x20] ;  /* 0x0000200001447983 */ /* 0x001ea20000100800 */
[----:B-----5:R-:W-:Y:S01]  /*5de0*/  IMAD.MOV.U32 R69, RZ, RZ, R39 ;  /* 0x000000ffff457224 */ /* 0x020fe200078e0027 */
[----:B------:R-:W-:Y:S01]  /*5df0*/  MOV R70, R42 ;  /* 0x0000002a00467202 */ /* 0x000fe20000000f00 */
[----:B------:R-:W-:-:S03]  /*5e00*/  IMAD.MOV.U32 R71, RZ, RZ, R43 ;  /* 0x000000ffff477224 */ /* 0x000fc600078e002b */
[----:B------:R-:W-:Y:S01]  /*5e10*/  PRMT R136, R69, 0x7610, R136 ;  /* 0x0000761045887816 */ /* 0x000fe20000000088 */
[----:B------:R-:W-:Y:S01]  /*5e20*/  IMAD.MOV.U32 R69, RZ, RZ, R37 ;  /* 0x000000ffff457224 */ /* 0x000fe200078e0025 */
[----:B------:R-:W-:Y:S02]  /*5e30*/  PRMT R137, R70, 0x7610, R137 ;  /* 0x0000761046897816 */ /* 0x000fe40000000089 */
[----:B------:R-:W-:Y:S02]  /*5e40*/  PRMT R140, R71, 0x7610, R140 ;  /* 0x00007610478c7816 */ /* 0x000fe4000000008c */
[----:B------:R-:W-:Y:S01]  /*5e50*/  PRMT R136, R136, 0x5410, R69 ;  /* 0x0000541088887816 */ /* 0x000fe20000000045 */
[----:B------:R-:W-:-:S05]  /*5e60*/  IMAD.MOV.U32 R69, RZ, RZ, R41 ;  /* 0x000000ffff457224 */ /* 0x000fca00078e0029 */
[----:B------:R-:W-:Y:S01]  /*5e70*/  PRMT R124, R69, 0x7610, R124 ;  /* 0x00007610457c7816 */ /* 0x000fe2000000007c */
[----:B------:R-:W-:-:S05]  /*5e80*/  IMAD.MOV.U32 R69, RZ, RZ, R47 ;  /* 0x000000ffff457224 */ /* 0x000fca00078e002f */
[----:B------:R-:W-:Y:S01]  /*5e90*/  PRMT R137, R137, 0x5410, R69 ;  /* 0x0000541089897816 */ /* 0x000fe20000000045 */
[----:B------:R-:W-:Y:S01]  /*5ea0*/  IMAD.MOV.U32 R69, RZ, RZ, R45 ;  /* 0x000000ffff457224 */ /* 0x000fe200078e002d */
[----:B--2---:R-:W-:Y:S01]  /*5eb0*/  R2UR UR4, R68 ;  /* 0x00000000440472ca */ /* 0x004fe200000e0000 */
[----:B------:R-:W-:-:S05]  /*5ec0*/  IMAD.MOV.U32 R68, RZ, RZ, R38 ;  /* 0x000000ffff447224 */ /* 0x000fca00078e0026 */
[----:B------:R-:W-:Y:S01]  /*5ed0*/  PRMT R134, R68, 0x7610, R134 ;  /* 0x0000761044867816 */ /* 0x000fe20000000086 */
[----:B------:R-:W-:-:S05]  /*5ee0*/  IMAD.MOV.U32 R68, RZ, RZ, R36 ;  /* 0x000000ffff447224 */ /* 0x000fca00078e0024 */
[----:B------:R-:W-:Y:S01]  /*5ef0*/  PRMT R135, R68, 0x7610, R135 ;  /* 0x0000761044877816 */ /* 0x000fe20000000087 */
[----:B------:R-:W-:Y:S01]  /*5f00*/  IMAD.MOV.U32 R68, RZ, RZ, R40 ;  /* 0x000000ffff447224 */ /* 0x000fe200078e0028 */
[----:B------:R-:W-:-:S04]  /*5f10*/  UISETP.NE.AND UP0, UPT, UR4, 0x3, UPT ;  /* 0x000000030400788c */ /* 0x000fc8000bf05270 */
[----:B------:R-:W-:Y:S01]  /*5f20*/  PRMT R138, R138, 0x5410, R68 ;  /* 0x000054108a8a7816 */ /* 0x000fe20000000044 */
[----:B------:R-:W-:Y:S01]  /*5f30*/  IMAD.MOV.U32 R68, RZ, RZ, R46 ;  /* 0x000000ffff447224 */ /* 0x000fe200078e002e */
[----:B------:R-:W-:Y:S02]  /*5f40*/  PLOP3.LUT P2, PT, PT, PT, UP0, 0x80, 0x0 ;  /* 0x000000000000781c */ /* 0x000fe40003f4f008 */
[----:B------:R-:W-:Y:S02]  /*5f50*/  PRMT R138, R69, 0x7610, R138 ;  /* 0x00007610458a7816 */ /* 0x000fe4000000008a */
[----:B------:R-:W-:Y:S01]  /*5f60*/  PRMT R134, R134, 0x5410, R68 ;  /* 0x0000541086867816 */ /* 0x000fe20000000044 */
[----:B------:R-:W-:Y:S01]  /*5f70*/  IMAD.MOV.U32 R68, RZ, RZ, R44 ;  /* 0x000000ffff447224 */ /* 0x000fe200078e002c */
[----:B------:R-:W-:-:S04]  /*5f80*/  MOV R69, R51 ;  /* 0x0000003300457202 */ /* 0x000fc80000000f00 */
[----:B------:R-:W-:Y:S01]  /*5f90*/  PRMT R135, R135, 0x5410, R68 ;  /* 0x0000541087877816 */ /* 0x000fe20000000044 */
[----:B------:R-:W-:Y:S01]  /*5fa0*/  IMAD.MOV.U32 R68, RZ, RZ, R50 ;  /* 0x000000ffff447224 */ /* 0x000fe200078e0032 */
[----:B------:R-:W-:Y:S01]  /*5fb0*/  PRMT R140, R140, 0x5410, R69 ;  /* 0x000054108c8c7816 */ /* 0x000fe20000000045 */
[----:B------:R-:W-:-:S03]  /*5fc0*/  IMAD.MOV.U32 R69, RZ, RZ, R48 ;  /* 0x000000ffff457224 */ /* 0x000fc600078e0030 */
[----:B------:R-:W-:Y:S01]  /*5fd0*/  PRMT R139, R68, 0x7610, R139 ;  /* 0x00007610448b7816 */ /* 0x000fe2000000008b */
        /* <DEDUP_REMOVED lines=27> */
[----:B------:R-:W-:Y:S06]  /*6190*/  @!P2 BRA `(.L_x_1594) ;  /* 0x000000000004a947 */ /* 0x000fec0003800000 */
[----:B------:R-:W-:Y:S01]  /*61a0*/  BPT.TRAP 0x1 ;  /* 0x000000040000795c */ /* 0x000fe20000300000 */
.L_x_1594:
[----:B------:R-:W-:Y:S01]  /*61b0*/  IMAD R99, R17, 0x8, R16 ;  /* 0x0000000811637824 */ /* 0x000fe200078e0210 */
[----:B------:R-:W-:Y:S01]  /*61c0*/  SHF.L.U32 R109, R237, 0x1f, RZ ;  /* 0x0000001fed6d7819 */ /* 0x000fe200000006ff */
[----:B------:R-:W0:Y:S01]  /*61d0*/  LDC R117, c[0x0][0x2f4] ;  /* 0x0000bd00ff757b82 */ /* 0x000e220000000800 */
[----:B------:R-:W-:Y:S01]  /*61e0*/  BSSY B1, `(.L_x_1595) ;  /* 0x0000004000017945 */ /* 0x000fe20003800000 */
[----:B------:R-:W-:Y:S01]  /*61f0*/  IMAD.MOV.U32 R111, RZ, RZ, R72 ;  /* 0x000000ffff6f7224 */ /* 0x000fe200078e0048 */
[----:B------:R-:W1:Y:S02]  /*6200*/  SYNCS.PHASECHK.TRANS64.TRYWAIT P5, [R99+URZ+0x30890], R109 ;  /* 0x0308906d630075a7 */ /* 0x000e6400080a017f */
[----:B-1----:R-:W-:Y:S05]  /*6210*/  @!P5 BRA `(.L_x_1596) ;  /* 0x0000027400f8d947 */ /* 0x002fea0003800000 */
.L_x_2029:
[----:B------:R-:W-:Y:S05]  /*6220*/  BSYNC B1 ;  /* 0x0000000000017941 */ /* 0x000fea0003800000 */
.L_x_1595:
[----:B------:R-:W2:Y:S01]  /*6230*/  LDC.64 R112, c[0x0][0x300] ;  /* 0x0000c000ff707b82 */ /* 0x000ea20000000a00 */
[----:B------:R-:W-:Y:S01]  /*6240*/  BSSY B1, `(.L_x_1597) ;  /* 0x0000115000017945 */ /* 0x000fe20003800000 */
[----:B0-----:R-:W-:-:S03]  /*6250*/  IMAD.IADD R118, R117, 0x1, -R29 ;  /* 0x0000000175767824 */ /* 0x001fc600078e0a1d */
[----:B------:R-:W-:Y:S05]  /*6260*/  @P4 BRA `(.L_x_1598) ;  /* 0x0000001000484947 */ /* 0x000fea0003800000 */
[----:B------:R-:W-:Y:S01]  /*6270*/  ISETP.NE.AND P4, PT, R30, RZ, PT ;  /* 0x000000ff1e00720c */ /* 0x000fe20003f85270 */
[-C--:B--2---:R-:W-:Y:S01]  /*6280*/  IMAD.WIDE.U32 R114, R23, R112.reuse, R110 ;  /* 0x0000007017727225 */ /* 0x084fe200078e006e */
[----:B------:R-:W-:Y:S01]  /*6290*/  SHF.R.S32.HI R68, RZ, 0x1f, R23 ;  /* 0x0000001fff447819 */ /* 0x000fe20000011417 */
[----:B------:R-:W-:Y:S04]  /*62a0*/  BSSY B2, `(.L_x_1599) ;  /* 0x0000089000027945 */ /* 0x000fe80003800000 */
[----:B------:R-:W-:-:S04]  /*62b0*/  IMAD R119, R68, R112, RZ ;  /* 0x0000007044777224 */ /* 0x000fc800078e02ff */
[----:B------:R-:W-:-:S04]  /*62c0*/  IMAD R119, R23, R113, R119 ;  /* 0x0000007117777224 */ /* 0x000fc800078e0277 */
[----:B------:R-:W-:Y:S01]  /*62d0*/  IMAD.IADD R119, R119, 0x1, R115 ;  /* 0x0000000177777824 */ /* 0x000fe200078e0273 */
[----:B------:R-:W-:Y:S06]  /*62e0*/  @!P4 BRA `(.L_x_1600) ;  /* 0x000000080010c947 */ /* 0x000fec0003800000 */
[----:B------:R-:W2:Y:S01]  /*62f0*/  LDL R70, [R1+0x28] ;  /* 0x0000280001467983 */ /* 0x000ea20000100800 */
[----:B------:R-:W-:Y:S01]  /*6300*/  SEL R68, R29, R118, !P0 ;  /* 0x000000761d447207 */ /* 0x000fe20004000000 */
[C---:B------:R-:W-:Y:S01]  /*6310*/  IMAD.SHL.U32 R71, R23.reuse, 0x40, RZ ;  /* 0x0000004017477824 */ /* 0x040fe200078e00ff */
[----:B------:R-:W-:Y:S01]  /*6320*/  ISETP.GE.AND P4, PT, R18, R116, PT ;  /* 0x000000741200720c */ /* 0x000fe20003f86270 */
[----:B------:R-:W-:Y:S01]  /*6330*/  IMAD.SHL.U32 R72, R23, 0x40, RZ ;  /* 0x0000004017487824 */ /* 0x000fe200078e00ff */
[----:B------:R-:W-:Y:S01]  /*6340*/  SHF.R.S32.HI R69, RZ, 0x1f, R68 ;  /* 0x0000001fff457819 */ /* 0x000fe20000011444 */
[----:B------:R-:W-:Y:S01]  /*6350*/  BSSY B3, `(.L_x_1601) ;  /* 0x0000070000037945 */ /* 0x000fe20003800000 */
[----:B------:R-:W-:Y:S02]  /*6360*/  LOP3.LUT R71, R71, 0x1c0, RZ, 0xc0, !PT ;  /* 0x000001c047477812 */ /* 0x000fe400078ec0ff */
[----:B------:R-:W-:Y:S02]  /*6370*/  LEA.HI R68, R69, R68, RZ, 0x4 ;  /* 0x0000004445447211 */ /* 0x000fe400078f20ff */
[----:B------:R-:W-:-:S02]  /*6380*/  SHF.R.U32.HI R71, RZ, 0x3, R71 ;  /* 0x00000003ff477819 */ /* 0x000fc40000011647 */
[----:B------:R-:W-:-:S04]  /*6390*/  LEA.HI.SX32 R68, R68, R35, 0x1c ;  /* 0x0000002344447211 */ /* 0x000fc800078fe2ff */
[----:B------:R-:W-:Y:S01]  /*63a0*/  SHF.R.S32.HI R69, RZ, 0x1f, R68 ;  /* 0x0000001fff457819 */ /* 0x000fe20000011444 */
[----:B------:R-:W-:-:S03]  /*63b0*/  IMAD.SHL.U32 R120, R68, 0x8, RZ ;  /* 0x0000000844787824 */ /* 0x000fc600078e00ff */
[----:B------:R-:W-:Y:S02]  /*63c0*/  LEA.HI R68, R69, R68, RZ, 0x3 ;  /* 0x0000004445447211 */ /* 0x000fe400078f18ff */
[----:B------:R-:W-:-:S03]  /*63d0*/  LOP3.LUT R69, R120, 0x38, RZ, 0xc0, !PT ;  /* 0x0000003878457812 */ /* 0x000fc600078ec0ff */
[----:B------:R-:W-:Y:S01]  /*63e0*/  IMAD.SHL.U32 R68, R68, 0x200, RZ ;  /* 0x0000020044447824 */ /* 0x000fe200078e00ff */
[----:B------:R-:W-:-:S04]  /*63f0*/  LOP3.LUT R69, R69, 0x1c0, R72, 0xf8, !PT ;  /* 0x000001c045457812 */ /* 0x000fc800078ef848 */
[----:B------:R-:W-:Y:S02]  /*6400*/  LOP3.LUT R68, R68, 0x7ffff000, RZ, 0xc0, !PT ;  /* 0x7ffff00044447812 */ /* 0x000fe400078ec0ff */
[----:B------:R-:W-:-:S04]  /*6410*/  LOP3.LUT R69, R69, R71, RZ, 0x3c, !PT ;  /* 0x0000004745457212 */ /* 0x000fc800078e3cff */
[----:B--2---:R-:W-:-:S04]  /*6420*/  IADD3 R68, R69, R68, R70 ;  /* 0x0000004445447210 */ /* 0x004fc80007ffe046 */
[C---:B------:R-:W-:Y:S01]  /*6430*/  LEA R72, R17.reuse, R68, 0xe ;  /* 0x0000004411487211 */ /* 0x040fe200078e70ff */
[----:B------:R-:W-:-:S04]  /*6440*/  IMAD R68, R17, 0x4000, R6 ;  /* 0x0000400011447824 */ /* 0x000fc800078e0206 */
[--C-:B------:R-:W-:Y:S02]  /*6450*/  IMAD R68, R68, 0x2, R16.reuse ;  /* 0x0000000244447824 */ /* 0x100fe400078e0210 */
[----:B------:R-:W-:-:S04]  /*6460*/  IMAD R72, R72, 0x2, R16 ;  /* 0x0000000248487824 */ /* 0x000fc800078e0210 */
[----:B------:R-:W0:Y:S04]  /*6470*/  LDS.128 R68, [R68+0x20400] ;  /* 0x0204000044447984 */ /* 0x000e280000000c00 */
[----:B------:R-:W2:Y:S01]  /*6480*/  LDS.128 R72, [R72+0x20400] ;  /* 0x0204000048487984 */ /* 0x000ea20000000c00 */
[----:B------:R-:W-:Y:S05]  /*6490*/  @P4 BRA `(.L_x_1602) ;  /* 0x00000004006c4947 */ /* 0x000fea0003800000 */
[----:B--2---:R-:W-:Y:S01]  /*64a0*/  IMAD.MOV.U32 R123, RZ, RZ, R73 ;  /* 0x000000ffff7b7224 */ /* 0x004fe200078e0049 */
[----:B------:R-:W-:Y:S01]  /*64b0*/  SHF.R.U64 R40, R40, 0x10, R41 ;  /* 0x0000001028287819 */ /* 0x000fe20000001229 */
[----:B0-----:R-:W-:Y:S01]  /*64c0*/  IMAD.MOV.U32 R122, RZ, RZ, R69 ;  /* 0x000000ffff7a7224 */ /* 0x001fe200078e0045 */
[----:B------:R-:W-:Y:S01]  /*64d0*/  SHF.R.U32.HI R41, RZ, 0x10, R41 ;  /* 0x00000010ff297819 */ /* 0x000fe20000011629 */
[----:B------:R-:W-:Y:S01]  /*64e0*/  HADD2.F32 R121, -RZ, R121.H0_H0 ;  /* 0x20000079ff797230 */ /* 0x000fe20000004100 */
[----:B------:R-:W-:Y:S01]  /*64f0*/  SHF.R.U64 R42, R42, 0x10, R43 ;  /* 0x000000102a2a7819 */ /* 0x000fe2000000122b */
[----:B------:R-:W-:Y:S02]  /*6500*/  HADD2.F32 R69, -RZ, R123.H0_H0 ;  /* 0x2000007bff457230 */ /* 0x000fe40000004100 */
[----:B------:R-:W-:Y:S02]  /*6510*/  HADD2.F32 R125, -RZ, R122.H0_H0 ;  /* 0x2000007aff7d7230 */ /* 0x000fe40000004100 */
[----:B------:R-:W-:-:S02]  /*6520*/  HADD2.F32 R124, -RZ, R124.H0_H0 ;  /* 0x2000007cff7c7230 */ /* 0x000fc40000004100 */
[-C--:B------:R-:W-:Y:S01]  /*6530*/  FMUL.FTZ R73, R69, R121.reuse ;  /* 0x0000007945497220 */ /* 0x080fe20000410000 */
[----:B------:R-:W-:Y:S02]  /*6540*/  HADD2.F32 R41, -RZ, R41.H0_H0 ;  /* 0x20000029ff297230 */ /* 0x000fe40000004100 */
[C---:B------:R-:W-:Y:S01]  /*6550*/  FMUL.FTZ R121, R125.reuse, R121 ;  /* 0x000000797d797220 */ /* 0x040fe20000410000 */
[----:B------:R-:W-:Y:S02]  /*6560*/  HADD2.F32 R42, -RZ, R42.H0_H0 ;  /* 0x2000002aff2a7230 */ /* 0x000fe40000004100 */
[-C--:B------:R-:W-:Y:S01]  /*6570*/  FFMA.FTZ R73, R125, R124.reuse, -R73 ;  /* 0x0000007c7d497223 */ /* 0x080fe20000010849 */
[----:B------:R-:W-:Y:S01]  /*6580*/  FFMA.FTZ R69, R69, R124, R121 ;  /* 0x0000007c45457223 */ /* 0x000fe20000010079 */
[--C-:B------:R-:W-:Y:S02]  /*6590*/  SHF.R.U32.HI R124, RZ, 0x10, R49.reuse ;  /* 0x00000010ff7c7819 */ /* 0x100fe40000011631 */
[----:B------:R-:W-:Y:S01]  /*65a0*/  SHF.R.U64 R121, R48, 0x10, R49 ;  /* 0x0000001030797819 */ /* 0x000fe20000001231 */
[----:B------:R-:W-:-:S02]  /*65b0*/  HADD2.F32 R48, -RZ, R123.H1_H1 ;  /* 0x3000007bff307230 */ /* 0x000fc40000004100 */
[----:B------:R-:W-:Y:S02]  /*65c0*/  HADD2.F32 R124, -RZ, R124.H0_H0 ;  /* 0x2000007cff7c7230 */ /* 0x000fe40000004100 */
[----:B------:R-:W-:Y:S02]  /*65d0*/  HADD2.F32 R49, -RZ, R122.H1_H1 ;  /* 0x3000007aff317230 */ /* 0x000fe40000004100 */
[----:B------:R-:W-:Y:S02]  /*65e0*/  HADD2.F32 R121, -RZ, R121.H0_H0 ;  /* 0x20000079ff797230 */ /* 0x000fe40000004100 */
[-C--:B------:R-:W-:Y:S01]  /*65f0*/  FMUL.FTZ R122, R48, R124.reuse ;  /* 0x0000007c307a7220 */ /* 0x080fe20000410000 */
[----:B------:R-:W-:-:S03]  /*6600*/  FMUL.FTZ R124, R49, R124 ;  /* 0x0000007c317c7220 */ /* 0x000fc60000410000 */
[-C--:B------:R-:W-:Y:S01]  /*6610*/  FFMA.FTZ R49, R49, R41.reuse, -R122 ;  /* 0x0000002931317223 */ /* 0x080fe2000001087a */
[--C-:B------:R-:W-:Y:S02]  /*6620*/  HADD2.F32 R122, -RZ, R140.reuse.H0_H0 ;  /* 0x2000008cff7a7230 */ /* 0x100fe40000004100 */
[----:B------:R-:W-:Y:S01]  /*6630*/  FFMA.FTZ R41, R48, R41, R124 ;  /* 0x0000002930297223 */ /* 0x000fe2000001007c */
[----:B------:R-:W-:Y:S02]  /*6640*/  IMAD.MOV.U32 R48, RZ, RZ, R71 ;  /* 0x000000ffff307224 */ /* 0x000fe400078e0047 */
[----:B------:R-:W-:Y:S01]  /*6650*/  HADD2.F32 R124, -RZ, R140.H1_H1 ;  /* 0x3000008cff7c7230 */ /* 0x000fe20000004100 */
[----:B------:R-:W-:Y:S01]  /*6660*/  F2FP.F16.F32.PACK_AB R49, R49, R73 ;  /* 0x000000493131723e */ /* 0x000fe200000000ff */
[----:B------:R-:W-:Y:S01]  /*6670*/  HADD2.F32 R71, -RZ, R75.H0_H0 ;  /* 0x2000004bff477230 */ /* 0x000fe20000004100 */
[----:B------:R-:W-:Y:S01]  /*6680*/  F2FP.F16.F32.PACK_AB R41, R41, R69 ;  /* 0x000000452929723e */ /* 0x000fe200000000ff */
[----:B------:R-:W-:-:S02]  /*6690*/  HADD2.F32 R123, -RZ, R48.H0_H0 ;  /* 0x20000030ff7b7230 */ /* 0x000fc40000004100 */
[----:B------:R-:W-:Y:S02]  /*66a0*/  HADD2.F32 R48, -RZ, R48.H1_H1 ;  /* 0x30000030ff307230 */ /* 0x000fe40000004100 */
[----:B------:R-:W-:Y:S01]  /*66b0*/  FMUL.FTZ R125, R71, R124 ;  /* 0x0000007c477d7220 */ /* 0x000fe20000410000 */
[----:B------:R-:W-:Y:S02]  /*66c0*/  IMAD.MOV.U32 R69, RZ, RZ, R49 ;  /* 0x000000ffff457224 */ /* 0x000fe400078e0031 */
[----:B------:R-:W-:Y:S02]  /*66d0*/  IMAD.MOV.U32 R73, RZ, RZ, R41 ;  /* 0x000000ffff497224 */ /* 0x000fe400078e0029 */
[C---:B------:R-:W-:Y:S01]  /*66e0*/  FFMA.FTZ R125, R123.reuse, R122, -R125 ;  /* 0x0000007a7b7d7223 */ /* 0x040fe2000001087d */
[----:B------:R-:W-:Y:S01]  /*66f0*/  FMUL.FTZ R123, R123, R124 ;  /* 0x0000007c7b7b7220 */ /* 0x000fe20000410000 */
[----:B------:R-:W-:-:S03]  /*6700*/  HADD2.F32 R124, -RZ, R139.H1_H1 ;  /* 0x3000008bff7c7230 */ /* 0x000fc60000004100 */
[----:B------:R-:W-:Y:S01]  /*6710*/  FFMA.FTZ R123, R71, R122, R123 ;  /* 0x0000007a477b7223 */ /* 0x000fe2000001007b */
[----:B------:R-:W-:Y:S02]  /*6720*/  SHF.R.U32.HI R71, RZ, 0x10, R43 ;  /* 0x00000010ff477819 */ /* 0x000fe4000001162b */
[--C-:B------:R-:W-:Y:S02]  /*6730*/  SHF.R.U64 R43, R50, 0x10, R51.reuse ;  /* 0x00000010322b7819 */ /* 0x100fe40000001233 */
[----:B------:R-:W-:Y:S01]  /*6740*/  SHF.R.U32.HI R50, RZ, 0x10, R51 ;  /* 0x00000010ff327819 */ /* 0x000fe20000011633 */
[----:B------:R-:W-:Y:S02]  /*6750*/  HADD2.F32 R51, -RZ, R75.H1_H1 ;  /* 0x3000004bff337230 */ /* 0x000fe40000004100 */
[----:B------:R-:W-:Y:S02]  /*6760*/  HADD2.F32 R71, -RZ, R71.H0_H0 ;  /* 0x20000047ff477230 */ /* 0x000fe40000004100 */
[----:B------:R-:W-:-:S02]  /*6770*/  HADD2.F32 R50, -RZ, R50.H0_H0 ;  /* 0x20000032ff327230 */ /* 0x000fc40000004100 */
[----:B------:R-:W-:-:S03]  /*6780*/  HADD2.F32 R43, -RZ, R43.H0_H0 ;  /* 0x2000002bff2b7230 */ /* 0x000fc60000004100 */
[----:B------:R-:W-:-:S04]  /*6790*/  FMUL.FTZ R75, R51, R50 ;  /* 0x00000032334b7220 */ /* 0x000fc80000410000 */
[C---:B------:R-:W-:Y:S01]  /*67a0*/  FFMA.FTZ R75, R48.reuse, R71, -R75 ;  /* 0x00000047304b7223 */ /* 0x040fe2000001084b */
[----:B------:R-:W-:Y:S01]  /*67b0*/  FMUL.FTZ R48, R48, R50 ;  /* 0x0000003230307220 */ /* 0x000fe20000410000 */
[----:B------:R-:W-:-:S03]  /*67c0*/  HADD2.F32 R50, -RZ, R72.H0_H0 ;  /* 0x20000048ff327230 */ /* 0x000fc60000004100 */
[----:B------:R-:W-:Y:S01]  /*67d0*/  FFMA.FTZ R48, R51, R71, R48 ;  /* 0x0000004733307223 */ /* 0x000fe20000010030 */
[----:B------:R-:W-:Y:S02]  /*67e0*/  HADD2.F32 R71, -RZ, R68.H0_H0 ;  /* 0x20000044ff477230 */ /* 0x000fe40000004100 */
[-C--:B------:R-:W-:Y:S01]  /*67f0*/  FMUL.FTZ R122, R50, R124.reuse ;  /* 0x0000007c327a7220 */ /* 0x080fe20000410000 */
[----:B------:R-:W-:Y:S01]  /*6800*/  HADD2.F32 R51, -RZ, R138.H1_H1 ;  /* 0x3000008aff337230 */ /* 0x000fe20000004100 */
[----:B------:R-:W-:Y:S01]  /*6810*/  F2FP.F16.F32.PACK_AB R75, R75, R125 ;  /* 0x0000007d4b4b723e */ /* 0x000fe200000000ff */
[----:B------:R-:W-:Y:S02]  /*6820*/  HADD2.F32 R68, -RZ, R68.H1_H1 ;  /* 0x30000044ff447230 */ /* 0x000fe40000004100 */
[C---:B------:R-:W-:Y:S01]  /*6830*/  FMUL.FTZ R124, R71.reuse, R124 ;  /* 0x0000007c477c7220 */ /* 0x040fe20000410000 */
[----:B------:R-:W-:Y:S01]  /*6840*/  F2FP.F16.F32.PACK_AB R48, R48, R123 ;  /* 0x0000007b3030723e */ /* 0x000fe200000000ff */
[----:B------:R-:W-:Y:S01]  /*6850*/  FFMA.FTZ R122, R71, R51, -R122 ;  /* 0x00000033477a7223 */ /* 0x000fe2000001087a */
[----:B------:R-:W-:-:S02]  /*6860*/  HADD2.F32 R71, -RZ, R137.H0_H0 ;  /* 0x20000089ff477230 */ /* 0x000fc40000004100 */
[----:B------:R-:W-:Y:S01]  /*6870*/  FFMA.FTZ R124, R50, R51, R124 ;  /* 0x00000033327c7223 */ /* 0x000fe2000001007c */
[----:B------:R-:W-:Y:S02]  /*6880*/  HADD2.F32 R50, -RZ, R72.H1_H1 ;  /* 0x30000048ff327230 */ /* 0x000fe40000004100 */
[----:B------:R-:W-:-:S03]  /*6890*/  HADD2.F32 R51, -RZ, R40.H0_H0 ;  /* 0x20000028ff337230 */ /* 0x000fc60000004100 */
[-C--:B------:R-:W-:Y:S01]  /*68a0*/  FMUL.FTZ R40, R50, R121.reuse ;  /* 0x0000007932287220 */ /* 0x080fe20000410000 */
[----:B------:R-:W-:-:S03]  /*68b0*/  FMUL.FTZ R121, R68, R121 ;  /* 0x0000007944797220 */ /* 0x000fc60000410000 */
[-C--:B------:R-:W-:Y:S01]  /*68c0*/  FFMA.FTZ R40, R68, R51.reuse, -R40 ;  /* 0x0000003344287223 */ /* 0x080fe20000010828 */
[----:B------:R-:W-:Y:S01]  /*68d0*/  FFMA.FTZ R50, R50, R51, R121 ;  /* 0x0000003332327223 */ /* 0x000fe20000010079 */
[----:B------:R-:W-:Y:S02]  /*68e0*/  HADD2.F32 R121, -RZ, R139.H0_H0 ;  /* 0x2000008bff797230 */ /* 0x000fe40000004100 */
[----:B------:R-:W-:Y:S01]  /*68f0*/  HADD2.F32 R51, -RZ, R74.H0_H0 ;  /* 0x2000004aff337230 */ /* 0x000fe20000004100 */
[----:B------:R-:W-:Y:S01]  /*6900*/  F2FP.F16.F32.PACK_AB R40, R40, R122 ;  /* 0x0000007a2828723e */ /* 0x000fe200000000ff */
[----:B------:R-:W-:Y:S01]  /*6910*/  HADD2.F32 R68, -RZ, R70.H0_H0 ;  /* 0x20000046ff447230 */ /* 0x000fe20000004100 */
[----:B------:R-:W-:Y:S01]  /*6920*/  F2FP.F16.F32.PACK_AB R50, R50, R124 ;  /* 0x0000007c3232723e */ /* 0x000fe200000000ff */
[----:B------:R-:W-:Y:S02]  /*6930*/  HADD2.F32 R74, -RZ, R74.H1_H1 ;  /* 0x3000004aff4a7230 */ /* 0x000fe40000004100 */
[----:B------:R-:W-:Y:S01]  /*6940*/  FMUL.FTZ R72, R51, R121 ;  /* 0x0000007933487220 */ /* 0x000fe20000410000 */
[----:B------:R-:W-:-:S02]  /*6950*/  HADD2.F32 R70, -RZ, R70.H1_H1 ;  /* 0x30000046ff467230 */ /* 0x000fc40000004100 */
[C---:B------:R-:W-:Y:S01]  /*6960*/  FMUL.FTZ R121, R68.reuse, R121 ;  /* 0x0000007944797220 */ /* 0x040fe20000410000 */
[-C--:B------:R-:W-:Y:S01]  /*6970*/  FFMA.FTZ R72, R68, R71.reuse, -R72 ;  /* 0x0000004744487223 */ /* 0x080fe20000010848 */
[----:B------:R-:W-:Y:S02]  /*6980*/  IMAD.MOV.U32 R68, RZ, RZ, R40 ;  /* 0x000000ffff447224 */ /* 0x000fe400078e0028 */
[----:B------:R-:W-:Y:S01]  /*6990*/  FFMA.FTZ R121, R51, R71, R121 ;  /* 0x0000004733797223 */ /* 0x000fe20000010079 */
[-C--:B------:R-:W-:Y:S01]  /*69a0*/  FMUL.FTZ R51, R74, R43.reuse ;  /* 0x0000002b4a337220 */ /* 0x080fe20000410000 */
[C---:B------:R-:W-:Y:S01]  /*69b0*/  FMUL.FTZ R43, R70.reuse, R43 ;  /* 0x0000002b462b7220 */ /* 0x040fe20000410000 */
[----:B------:R-:W-:Y:S02]  /*69c0*/  IMAD.MOV.U32 R71, RZ, RZ, R75 ;  /* 0x000000ffff477224 */ /* 0x000fe400078e004b */
[-C--:B------:R-:W-:Y:S01]  /*69d0*/  FFMA.FTZ R51, R70, R42.reuse, -R51 ;  /* 0x0000002a46337223 */ /* 0x080fe20000010833 */
[----:B------:R-:W-:Y:S01]  /*69e0*/  FFMA.FTZ R43, R74, R42, R43 ;  /* 0x0000002a4a2b7223 */ /* 0x000fe2000001002b */
[----:B------:R-:W-:-:S03]  /*69f0*/  IMAD.MOV.U32 R75, RZ, RZ, R48 ;  /* 0x000000ffff4b7224 */ /* 0x000fc600078e0030 */
[----:B------:R-:W-:Y:S02]  /*6a00*/  F2FP.F16.F32.PACK_AB R51, R51, R72 ;  /* 0x000000483333723e */ /* 0x000fe400000000ff */
[----:B------:R-:W-:Y:S02]  /*6a10*/  F2FP.F16.F32.PACK_AB R43, R43, R121 ;  /* 0x000000792b2b723e */ /* 0x000fe400000000ff */
[----:B------:R-:W-:Y:S01]  /*6a20*/  MOV R72, R50 ;  /* 0x0000003200487202 */ /* 0x000fe20000000f00 */
[----:B------:R-:W-:Y:S02]  /*6a30*/  IMAD.MOV.U32 R70, RZ, RZ, R51 ;  /* 0x000000ffff467224 */ /* 0x000fe400078e0033 */
[----:B------:R-:W-:-:S07]  /*6a40*/  IMAD.MOV.U32 R74, RZ, RZ, R43 ;  /* 0x000000ffff4a7224 */ /* 0x000fce00078e002b */
.L_x_1602:
[----:B------:R-:W-:Y:S05]  /*6a50*/  BSYNC B3 ;  /* 0x0000000000037941 */ /* 0x000fea0003800000 */
.L_x_1601:
        /* <DEDUP_REMOVED lines=9> */
[----:B0-----:R0:W-:Y:S02]  /*6af0*/  STG.E.128 desc[UR4][R40.64], R68 ;  /* 0x0000004428007986 */ /* 0x0011e4000c101d04 */
[----:B0-----:R-:W-:-:S04]  /*6b00*/  @!P4 LEA R40, P5, R120, R106, 0x1 ;  /* 0x0000006a7828c211 */ /* 0x001fc800078a08ff */
[----:B------:R-:W-:-:S05]  /*6b10*/  @!P4 LEA.HI.X R41, R120, R107, R42, 0x1, P5 ;  /* 0x0000006b7829c211 */ /* 0x000fca00028f0c2a */
[----:B--2---:R0:W-:Y:S04]  /*6b20*/  @!P4 STG.E.128 desc[UR4][R40.64], R72 ;  /* 0x000000482800c986 */ /* 0x0041e8000c101d04 */
.L_x_1600:
[----:B------:R-:W-:Y:S05]  /*6b30*/  BSYNC B2 ;  /* 0x0000000000027941 */ /* 0x000fea0003800000 */
.L_x_1599:
[----:B------:R-:W-:-:S13]  /*6b40*/  ISETP.NE.AND P4, PT, R93, RZ, PT ;  /* 0x000000ff5d00720c */ /* 0x000fda0003f85270 */
[----:B------:R-:W-:Y:S05]  /*6b50*/  @!P4 BRA `(.L_x_1598) ;  /* 0x00000008000cc947 */ /* 0x000fea0003800000 */
[----:B------:R-:W2:Y:S01]  /*6b60*/  LDL R42, [R1+0x28] ;  /* 0x00002800012a7983 */ /* 0x000ea20000100800 */
[----:B0-----:R-:W-:Y:S01]  /*6b70*/  SEL R40, R29, R118, !P1 ;  /* 0x000000761d287207 */ /* 0x001fe20004800000 */
        /* <DEDUP_REMOVED lines=12> */
[----:B------:R-:W-:Y:S02]  /*6c40*/  LOP3.LUT R41, R68, 0x38, RZ, 0xc0, !PT ;  /* 0x0000003844297812 */ /* 0x000fe400078ec0ff */
[----:B------:R-:W-:Y:S02]  /*6c50*/  SHF.L.U32 R40, R40, 0x9, RZ ;  /* 0x0000000928287819 */ /* 0x000fe400000006ff */
[----:B------:R-:W-:Y:S02]  /*6c60*/  LOP3.LUT R41, R41, 0x1c0, R48, 0xf8, !PT ;  /* 0x000001c029297812 */ /* 0x000fe400078ef830 */
[----:B------:R-:W-:Y:S02]  /*6c70*/  LOP3.LUT R40, R40, 0x7ffff000, RZ, 0xc0, !PT ;  /* 0x7ffff00028287812 */ /* 0x000fe400078ec0ff */
[----:B------:R-:W-:-:S04]  /*6c80*/  LOP3.LUT R41, R41, R43, RZ, 0x3c, !PT ;  /* 0x0000002b29297212 */ /* 0x000fc800078e3cff */
[----:B--2---:R-:W-:-:S05]  /*6c90*/  IADD3 R40, R41, R40, R42 ;  /* 0x0000002829287210 */ /* 0x004fca0007ffe02a */
[C---:B------:R-:W-:Y:S02]  /*6ca0*/  IMAD R48, R17.reuse, 0x4000, R40 ;  /* 0x0000400011307824 */ /* 0x040fe400078e0228 */
[----:B------:R-:W-:Y:S02]  /*6cb0*/  IMAD R40, R17, 0x4000, R8 ;  /* 0x0000400011287824 */ /* 0x000fe400078e0208 */
[--C-:B------:R-:W-:Y:S02]  /*6cc0*/  IMAD R48, R48, 0x2, R16.reuse ;  /* 0x0000000230307824 */ /* 0x100fe400078e0210 */
[----:B------:R-:W-:-:S04]  /*6cd0*/  IMAD R40, R40, 0x2, R16 ;  /* 0x0000000228287824 */ /* 0x000fc800078e0210 */
[----:B------:R-:W0:Y:S04]  /*6ce0*/  LDS.128 R48, [R48+0x20400] ;  /* 0x0204000030307984 */ /* 0x000e280000000c00 */
[----:B------:R-:W2:Y:S01]  /*6cf0*/  LDS.128 R40, [R40+0x20400] ;  /* 0x0204000028287984 */ /* 0x000ea20000000c00 */
[----:B------:R-:W-:Y:S05]  /*6d00*/  @P4 BRA `(.L_x_1604) ;  /* 0x0000000400684947 */ /* 0x000fea0003800000 */
[----:B0-----:R-:W-:Y:S01]  /*6d10*/  IMAD.MOV.U32 R70, RZ, RZ, R49 ;  /* 0x000000ffff467224 */ /* 0x001fe200078e0031 */
[----:B------:R-:W-:Y:S01]  /*6d20*/  SHF.R.U64 R36, R36, 0x10, R37 ;  /* 0x0000001024247819 */ /* 0x000fe20000001225 */
[----:B--2---:R-:W-:Y:S01]  /*6d30*/  IMAD.MOV.U32 R69, RZ, RZ, R41 ;  /* 0x000000ffff457224 */ /* 0x004fe200078e0029 */
[----:B------:R-:W-:Y:S01]  /*6d40*/  SHF.R.U32.HI R37, RZ, 0x10, R37 ;  /* 0x00000010ff257819 */ /* 0x000fe20000011625 */
[----:B------:R-:W-:Y:S01]  /*6d50*/  HADD2.F32 R71, -RZ, R138.H0_H0 ;  /* 0x2000008aff477230 */ /* 0x000fe20000004100 */
[----:B------:R-:W-:Y:S01]  /*6d60*/  SHF.R.U64 R38, R38, 0x10, R39 ;  /* 0x0000001026267819 */ /* 0x000fe20000001227 */
[----:B------:R-:W-:Y:S02]  /*6d70*/  HADD2.F32 R41, -RZ, R70.H0_H0 ;  /* 0x20000046ff297230 */ /* 0x000fe40000004100 */
[----:B------:R-:W-:Y:S02]  /*6d80*/  HADD2.F32 R73, -RZ, R69.H0_H0 ;  /* 0x20000045ff497230 */ /* 0x000fe40000004100 */
[----:B------:R-:W-:-:S02]  /*6d90*/  HADD2.F32 R72, -RZ, R136.H1_H1 ;  /* 0x30000088ff487230 */ /* 0x000fc40000004100 */
        /* <DEDUP_REMOVED lines=33> */
[----:B------:R-:W-:-:S02]  /*6fb0*/  HADD2.F32 R69, -RZ, R69.H0_H0 ;  /* 0x20000045ff457230 */ /* 0x000fc40000004100 */
[----:B------:R-:W-:Y:S02]  /*6fc0*/  HADD2.F32 R39, -RZ, R39.H0_H0 ;  /* 0x20000027ff277230 */ /* 0x000fe40000004100 */
[----:B------:R-:W-:Y:S02]  /*6fd0*/  HADD2.F32 R47, -RZ, R47.H0_H0 ;  /* 0x2000002fff2f7230 */ /* 0x000fe40000004100 */
[----:B------:R-:W-:-:S03]  /*6fe0*/  IMAD.MOV.U32 R49, RZ, RZ, R37 ;  /* 0x000000ffff317224 */ /* 0x000fc600078e0025 */
        /* <DEDUP_REMOVED lines=11> */
[----:B------:R-:W-:Y:S01]  /*70a0*/  FMUL.FTZ R72, R69, R72 ;  /* 0x0000004845487220 */ /* 0x000fe20000410000 */
[----:B------:R-:W-:-:S02]  /*70b0*/  IMAD.MOV.U32 R43, RZ, RZ, R51 ;  /* 0x000000ffff2b7224 */ /* 0x000fc400078e0033 */
[-C--:B------:R-:W-:Y:S01]  /*70c0*/  FFMA.FTZ R70, R69, R47.reuse, -R70 ;  /* 0x0000002f45467223 */ /* 0x080fe20000010846 */
[----:B------:R-:W-:Y:S02]  /*70d0*/  HADD2.F32 R69, -RZ, R134.H1_H1 ;  /* 0x30000086ff457230 */ /* 0x000fe40000004100 */
[----:B------:R-:W-:Y:S01]  /*70e0*/  FFMA.FTZ R72, R46, R47, R72 ;  /* 0x0000002f2e487223 */ /* 0x000fe20000010048 */
[----:B------:R-:W-:Y:S02]  /*70f0*/  HADD2.F32 R46, -RZ, R40.H1_H1 ;  /* 0x30000028ff2e7230 */ /* 0x000fe40000004100 */
[----:B------:R-:W-:Y:S02]  /*7100*/  HADD2.F32 R40, -RZ, R36.H0_H0 ;  /* 0x20000024ff287230 */ /* 0x000fe40000004100 */
[-C--:B------:R-:W-:Y:S01]  /*7110*/  FMUL.FTZ R36, R48, R45.reuse ;  /* 0x0000002d30247220 */ /* 0x080fe20000410000 */
[--C-:B------:R-:W-:Y:S02]  /*7120*/  HADD2.F32 R47, -RZ, R42.reuse.H0_H0 ;  /* 0x2000002aff2f7230 */ /* 0x100fe40000004100 */
[----:B------:R-:W-:Y:S01]  /*7130*/  FMUL.FTZ R45, R46, R45 ;  /* 0x0000002d2e2d7220 */ /* 0x000fe20000410000 */
[----:B------:R-:W-:-:S02]  /*7140*/  HADD2.F32 R42, -RZ, R42.H1_H1 ;  /* 0x3000002aff2a7230 */ /* 0x000fc40000004100 */
[-C--:B------:R-:W-:Y:S01]  /*7150*/  FFMA.FTZ R36, R46, R40.reuse, -R36 ;  /* 0x000000282e247223 */ /* 0x080fe20000010824 */
[----:B------:R-:W-:Y:S02]  /*7160*/  HADD2.F32 R46, -RZ, R134.H0_H0 ;  /* 0x20000086ff2e7230 */ /* 0x000fe40000004100 */
        /* <DEDUP_REMOVED lines=15> */
[----:B------:R-:W-:Y:S02]  /*7260*/  F2FP.F16.F32.PACK_AB R45, R45, R48 ;  /* 0x000000302d2d723e */ /* 0x000fe400000000ff */
[----:B------:R-:W-:Y:S02]  /*7270*/  F2FP.F16.F32.PACK_AB R39, R39, R69 ;  /* 0x000000452727723e */ /* 0x000fe400000000ff */
[----:B------:R-:W-:Y:S01]  /*7280*/  MOV R48, R72 ;  /* 0x0000004800307202 */ /* 0x000fe20000000f00 */
[----:B------:R-:W-:Y:S02]  /*7290*/  IMAD.MOV.U32 R42, RZ, RZ, R45 ;  /* 0x000000ffff2a7224 */ /* 0x000fe400078e002d */
[----:B------:R-:W-:-:S07]  /*72a0*/  IMAD.MOV.U32 R50, RZ, RZ, R39 ;  /* 0x000000ffff327224 */ /* 0x000fce00078e0027 */
.L_x_1604:
[----:B------:R-:W-:Y:S05]  /*72b0*/  BSYNC B2 ;  /* 0x0000000000027941 */ /* 0x000fea0003800000 */
.L_x_1603:
        /* <DEDUP_REMOVED lines=9> */
[----:B--2---:R2:W-:Y:S02]  /*7350*/  STG.E.128 desc[UR4][R36.64], R40 ;  /* 0x0000002824007986 */ /* 0x0045e4000c101d04 */
[----:B--2---:R-:W-:-:S04]  /*7360*/  @!P4 LEA R36, P5, R68, R106, 0x1 ;  /* 0x0000006a4424c211 */ /* 0x004fc800078a08ff */
[----:B------:R-:W-:-:S05]  /*7370*/  @!P4 LEA.HI.X R37, R68, R107, R38, 0x1, P5 ;  /* 0x0000006b4425c211 */ /* 0x000fca00028f0c26 */
[----:B0-----:R3:W-:Y:S04]  /*7380*/  @!P4 STG.E.128 desc[UR4][R36.64], R48 ;  /* 0x000000302400c986 */ /* 0x0017e8000c101d04 */
.L_x_1598:
[----:B------:R-:W-:Y:S05]  /*7390*/  BSYNC B1 ;  /* 0x0000000000017941 */ /* 0x000fea0003800000 */
.L_x_1597:
[----:B---3--:R-:W-:Y:S02]  /*73a0*/  VIADD R37, R23, 0x20 ;  /* 0x0000002017257836 */ /* 0x008fe40000000000 */
[-C--:B--2---:R-:W-:Y:S02]  /*73b0*/  IMAD R36, R102, R112.reuse, RZ ;  /* 0x0000007066247224 */ /* 0x084fe400078e02ff */
[----:B------:R-:W-:-:S04]  /*73c0*/  IMAD.WIDE.U32 R110, R37, R112, R110 ;  /* 0x00000070256e7225 */ /* 0x000fc800078e006e */
[----:B------:R-:W-:Y:S01]  /*73d0*/  IMAD R113, R37, R113, R36 ;  /* 0x0000007125717224 */ /* 0x000fe200078e0224 */
[----:B------:R-:W-:Y:S06]  /*73e0*/  @P3 BRA `(.L_x_1575) ;  /* 0x0000001000d83947 */ /* 0x000fec0003800000 */
[----:B------:R-:W-:Y:S01]  /*73f0*/  ISETP.NE.AND P3, PT, R30, RZ, PT ;  /* 0x000000ff1e00720c */ /* 0x000fe20003f65270 */
[----:B------:R-:W-:Y:S01]  /*7400*/  BSSY B1, `(.L_x_1605) ;  /* 0x0000082000017945 */ /* 0x000fe20003800000 */
[----:B------:R-:W-:-:S11]  /*7410*/  IMAD.IADD R48, R111, 0x1, R113 ;  /* 0x000000016f307824 */ /* 0x000fd600078e0271 */
[----:B------:R-:W-:Y:S05]  /*7420*/  @!P3 BRA `(.L_x_1606) ;  /* 0x0000000400fcb947 */ /* 0x000fea0003800000 */
[----:B------:R-:W2:Y:S01]  /*7430*/  LDL R38, [R1+0x24] ;  /* 0x0000240001267983 */ /* 0x000ea20000100800 */
[----:B------:R-:W-:Y:S01]  /*7440*/  SEL R36, R29, R118, !P0 ;  /* 0x000000761d247207 */ /* 0x000fe20004000000 */
[C---:B0-----:R-:W-:Y:S01]  /*7450*/  VIADD R40, R23.reuse, 0x20 ;  /* 0x0000002017287836 */ /* 0x041fe20000000000 */
[----:B------:R-:W-:Y:S01]  /*7460*/  IADD3 R39, R23, 0x20, RZ ;  /* 0x0000002017277810 */ /* 0x000fe20007ffe0ff */
[----:B------:R-:W-:Y:S01]  /*7470*/  BSSY B2, `(.L_x_1607) ;  /* 0x000006e000027945 */ /* 0x000fe20003800000 */
[----:B------:R-:W-:Y:S01]  /*7480*/  SHF.R.S32.HI R37, RZ, 0x1f, R36 ;  /* 0x0000001fff257819 */ /* 0x000fe20000011424 */
[----:B------:R-:W-:Y:S01]  /*7490*/  IMAD.SHL.U32 R40, R40, 0x40, RZ ;  /* 0x0000004028287824 */ /* 0x000fe200078e00ff */
[----:B------:R-:W-:Y:S01]  /*74a0*/  ISETP.GE.AND P4, PT, R18, R116, PT ;  /* 0x000000741200720c */ /* 0x000fe20003f86270 */
[----:B------:R-:W-:Y:S01]  /*74b0*/  IMAD.SHL.U32 R39, R39, 0x40, RZ ;  /* 0x0000004027277824 */ /* 0x000fe200078e00ff */
[----:B------:R-:W-:Y:S02]  /*74c0*/  LEA.HI R36, R37, R36, RZ, 0x4 ;  /* 0x0000002425247211 */ /* 0x000fe400078f20ff */
[----:B------:R-:W-:-:S02]  /*74d0*/  LOP3.LUT R40, R40, 0x1c0, RZ, 0xc0, !PT ;  /* 0x000001c028287812 */ /* 0x000fc400078ec0ff */
[----:B------:R-:W-:Y:S02]  /*74e0*/  LEA.HI.SX32 R36, R36, R35, 0x1c ;  /* 0x0000002324247211 */ /* 0x000fe400078fe2ff */
[----:B------:R-:W-:Y:S02]  /*74f0*/  LOP3.LUT R39, R39, 0x1c0, RZ, 0xc0, !PT ;  /* 0x000001c027277812 */ /* 0x000fe400078ec0ff */
[----:B------:R-:W-:Y:S01]  /*7500*/  SHF.R.S32.HI R37, RZ, 0x1f, R36 ;  /* 0x0000001fff257819 */ /* 0x000fe20000011424 */
[----:B------:R-:W-:Y:S01]  /*7510*/  IMAD.SHL.U32 R44, R36, 0x8, RZ ;  /* 0x00000008242c7824 */ /* 0x000fe200078e00ff */
[----:B------:R-:W-:Y:S02]  /*7520*/  SHF.R.U32.HI R39, RZ, 0x3, R39 ;  /* 0x00000003ff277819 */ /* 0x000fe40000011627 */
[----:B------:R-:W-:Y:S02]  /*7530*/  LEA.HI R37, R37, R36, RZ, 0x3 ;  /* 0x0000002425257211 */ /* 0x000fe400078f18ff */
[----:B------:R-:W-:-:S02]  /*7540*/  LOP3.LUT R36, R40, 0x38, R44, 0xf8, !PT ;  /* 0x0000003828247812 */ /* 0x000fc400078ef82c */
[----:B------:R-:W-:Y:S01]  /*7550*/  ISETP.GE.AND P3, PT, R44, R117, PT ;  /* 0x000000752c00720c */ /* 0x000fe20003f66270 */
[----:B------:R-:W-:Y:S01]  /*7560*/  IMAD.SHL.U32 R37, R37, 0x200, RZ ;  /* 0x0000020025257824 */ /* 0x000fe200078e00ff */
[----:B------:R-:W-:-:S04]  /*7570*/  LOP3.LUT R36, R36, R39, RZ, 0x3c, !PT ;  /* 0x0000002724247212 */ /* 0x000fc800078e3cff */
[----:B------:R-:W-:-:S04]  /*7580*/  LOP3.LUT R37, R37, 0x7ffff000, RZ, 0xc0, !PT ;  /* 0x7ffff00025257812 */ /* 0x000fc800078ec0ff */
[----:B--2---:R-:W-:Y:S01]  /*7590*/  IADD3 R36, R36, R37, R38 ;  /* 0x0000002524247210 */ /* 0x004fe20007ffe026 */
[----:B------:R-:W-:-:S04]  /*75a0*/  IMAD R37, R17, 0x4000, R5 ;  /* 0x0000400011257824 */ /* 0x000fc800078e0205 */
[----:B------:R-:W-:Y:S02]  /*75b0*/  IMAD R39, R17, 0x4000, R36 ;  /* 0x0000400011277824 */ /* 0x000fe400078e0224 */
[--C-:B------:R-:W-:Y:S02]  /*75c0*/  IMAD R37, R37, 0x2, R16.reuse ;  /* 0x0000000225257824 */ /* 0x100fe400078e0210 */
[----:B------:R-:W-:-:S04]  /*75d0*/  IMAD R40, R39, 0x2, R16 ;  /* 0x0000000227287824 */ /* 0x000fc800078e0210 */
[----:B------:R-:W0:Y:S04]  /*75e0*/  LDS.128 R36, [R37+0x20400] ;  /* 0x0204000025247984 */ /* 0x000e280000000c00 */
[----:B------:R-:W2:Y:S01]  /*75f0*/  LDS.128 R40, [R40+0x20400] ;  /* 0x0204000028287984 */ /* 0x000ea20000000c00 */
[----:B------:R-:W-:Y:S05]  /*7600*/  @P4 BRA `(.L_x_1608) ;  /* 0x0000000400504947 */ /* 0x000fea0003800000 */
[----:B------:R-:W-:Y:S01]  /*7610*/  HADD2.F32 R49, -RZ, R133.H1_H1 ;  /* 0x30000085ff317230 */ /* 0x000fe20000004100 */
[----:B------:R-:W-:Y:S01]  /*7620*/  SHF.R.U64 R64, R64, 0x10, R65 ;  /* 0x0000001040407819 */ /* 0x000fe20000001241 */
[----:B--2---:R-:W-:Y:S01]  /*7630*/  HADD2.F32 R45, -RZ, R41.H0_H0 ;  /* 0x20000029ff2d7230 */ /* 0x004fe20000004100 */
[----:B------:R-:W-:Y:S01]  /*7640*/  SHF.R.U64 R58, R58, 0x10, R59 ;  /* 0x000000103a3a7819 */ /* 0x000fe2000000123b */
[----:B0-----:R-:W-:Y:S02]  /*7650*/  HADD2.F32 R46, -RZ, R37.H0_H0 ;  /* 0x20000025ff2e7230 */ /* 0x001fe40000004100 */
        /* <DEDUP_REMOVED lines=9> */
[----:B------:R-:W-:-:S04]  /*76f0*/  HADD2.F32 R47, -RZ, R41.H1_H1 ;  /* 0x30000029ff2f7230 */ /* 0x000fc80000004100 */
[----:B------:R-:W-:Y:S02]  /*7700*/  HADD2.F32 R41, -RZ, R49.H0_H0 ;  /* 0x20000031ff297230 */ /* 0x000fe40000004100 */
[----:B------:R-:W-:Y:S02]  /*7710*/  HADD2.F32 R49, -RZ, R37.H1_H1 ;  /* 0x30000025ff317230 */ /* 0x000fe40000004100 */
[----:B------:R-:W-:Y:S02]  /*7720*/  HADD2.F32 R37, -RZ, R50.H0_H0 ;  /* 0x20000032ff257230 */ /* 0x000fe40000004100 */
[-C--:B------:R-:W-:Y:S01]  /*7730*/  FMUL.FTZ R50, R47, R41.reuse ;  /* 0x000000292f327220 */ /* 0x080fe20000410000 */
[----:B------:R-:W-:-:S03]  /*7740*/  FMUL.FTZ R51, R49, R41 ;  /* 0x0000002931337220 */ /* 0x000fc60000410000 */
[-C--:B------:R-:W-:Y:S01]  /*7750*/  FFMA.FTZ R41, R49, R37.reuse, -R50 ;  /* 0x0000002531297223 */ /* 0x080fe20000010832 */
[----:B------:R-:W-:Y:S02]  /*7760*/  HADD2.F32 R50, -RZ, R132.H1_H1 ;  /* 0x30000084ff327230 */ /* 0x000fe40000004100 */
[----:B------:R-:W-:Y:S01]  /*7770*/  FFMA.FTZ R37, R47, R37, R51 ;  /* 0x000000252f257223 */ /* 0x000fe20000010033 */
[----:B------:R-:W-:Y:S02]  /*7780*/  HADD2.F32 R47, -RZ, R43.H0_H0 ;  /* 0x2000002bff2f7230 */ /* 0x000fe40000004100 */
[----:B------:R-:W-:Y:S01]  /*7790*/  HADD2.F32 R49, -RZ, R39.H0_H0 ;  /* 0x20000027ff317230 */ /* 0x000fe20000004100 */
[----:B------:R-:W-:Y:S01]  /*77a0*/  F2FP.F16.F32.PACK_AB R41, R41, R46 ;  /* 0x0000002e2929723e */ /* 0x000fe200000000ff */
[----:B------:R-:W-:Y:S02]  /*77b0*/  HADD2.F32 R51, -RZ, R130.H1_H1 ;  /* 0x30000082ff337230 */ /* 0x000fe40000004100 */
[----:B------:R-:W-:Y:S01]  /*77c0*/  FMUL.FTZ R68, R47, R50 ;  /* 0x000000322f447220 */ /* 0x000fe20000410000 */
[----:B------:R-:W-:-:S02]  /*77d0*/  HADD2.F32 R43, -RZ, R43.H1_H1 ;  /* 0x3000002bff2b7230 */ /* 0x000fc40000004100 */
[C---:B------:R-:W-:Y:S01]  /*77e0*/  FMUL.FTZ R50, R49.reuse, R50 ;  /* 0x0000003231327220 */ /* 0x040fe20000410000 */
[----:B------:R-:W-:Y:S02]  /*77f0*/  HADD2.F32 R39, -RZ, R39.H1_H1 ;  /* 0x30000027ff277230 */ /* 0x000fe40000004100 */
[-C--:B------:R-:W-:Y:S01]  /*7800*/  FFMA.FTZ R68, R49, R51.reuse, -R68 ;  /* 0x0000003331447223 */ /* 0x080fe20000010844 */
[----:B------:R-:W-:Y:S01]  /*7810*/  SHF.R.U32.HI R49, RZ, 0x10, R59 ;  /* 0x00000010ff317819 */ /* 0x000fe2000001163b */
[----:B------:R-:W-:Y:S01]  /*7820*/  FFMA.FTZ R50, R47, R51, R50 ;  /* 0x000000332f327223 */ /* 0x000fe20000010032 */
[--C-:B------:R-:W-:Y:S01]  /*7830*/  SHF.R.U32.HI R47, RZ, 0x10, R67.reuse ;  /* 0x00000010ff2f7819 */ /* 0x100fe20000011643 */
[----:B------:R-:W-:Y:S01]  /*7840*/  HADD2.F32 R132, -RZ, R132.H0_H0 ;  /* 0x20000084ff847230 */ /* 0x000fe20000004100 */
[----:B------:R-:W-:Y:S01]  /*7850*/  SHF.R.U64 R59, R66, 0x10, R67 ;  /* 0x00000010423b7819 */ /* 0x000fe20000001243 */
[----:B------:R-:W-:Y:S01]  /*7860*/  HADD2.F32 R49, -RZ, R49.H0_H0 ;  /* 0x20000031ff317230 */ /* 0x000fe20000004100 */
[----:B------:R-:W-:Y:S01]  /*7870*/  F2FP.F16.F32.PACK_AB R45, R37, R45 ;  /* 0x0000002d252d723e */ /* 0x000fe200000000ff */
[----:B------:R-:W-:Y:S01]  /*7880*/  HADD2.F32 R47, -RZ, R47.H0_H0 ;  /* 0x2000002fff2f7230 */ /* 0x000fe20000004100 */
[----:B------:R-:W-:Y:S01]  /*7890*/  MOV R37, R41 ;  /* 0x0000002900257202 */ /* 0x000fe20000000f00 */
[----:B------:R-:W-:-:S02]  /*78a0*/  HADD2.F32 R59, -RZ, R59.H0_H0 ;  /* 0x2000003bff3b7230 */ /* 0x000fc40000004100 */
[----:B------:R-:W-:Y:S02]  /*78b0*/  HADD2.F32 R130, -RZ, R130.H0_H0 ;  /* 0x20000082ff827230 */ /* 0x000fe40000004100 */
[-C--:B------:R-:W-:Y:S01]  /*78c0*/  FMUL.FTZ R51, R43, R47.reuse ;  /* 0x0000002f2b337220 */ /* 0x080fe20000410000 */
[C---:B------:R-:W-:Y:S01]  /*78d0*/  FMUL.FTZ R47, R39.reuse, R47 ;  /* 0x0000002f272f7220 */ /* 0x040fe20000410000 */
[----:B------:R-:W-:Y:S02]  /*78e0*/  IMAD.MOV.U32 R41, RZ, RZ, R45 ;  /* 0x000000ffff297224 */ /* 0x000fe400078e002d */
[-C--:B------:R-:W-:Y:S01]  /*78f0*/  FFMA.FTZ R51, R39, R49.reuse, -R51 ;  /* 0x0000003127337223 */ /* 0x080fe20000010833 */
[----:B------:R-:W-:Y:S01]  /*7900*/  FFMA.FTZ R47, R43, R49, R47 ;  /* 0x000000312b2f7223 */ /* 0x000fe2000001002f */
[----:B------:R-:W-:Y:S02]  /*7910*/  HADD2.F32 R39, -RZ, R40.H0_H0 ;  /* 0x20000028ff277230 */ /* 0x000fe40000004100 */
[----:B------:R-:W-:Y:S01]  /*7920*/  HADD2.F32 R43, -RZ, R36.H0_H0 ;  /* 0x20000024ff2b7230 */ /* 0x000fe20000004100 */
[----:B------:R-:W-:Y:S01]  /*7930*/  F2FP.F16.F32.PACK_AB R51, R51, R68 ;  /* 0x000000443333723e */ /* 0x000fe200000000ff */
[----:B------:R-:W-:-:S02]  /*7940*/  HADD2.F32 R40, -RZ, R40.H1_H1 ;  /* 0x30000028ff287230 */ /* 0x000fc40000004100 */
[-C--:B------:R-:W-:Y:S01]  /*7950*/  FMUL.FTZ R49, R39, R133.reuse ;  /* 0x0000008527317220 */ /* 0x080fe20000410000 */
[----:B------:R-:W-:Y:S02]  /*7960*/  HADD2.F32 R36, -RZ, R36.H1_H1 ;  /* 0x30000024ff247230 */ /* 0x000fe40000004100 */
[----:B------:R-:W-:Y:S01]  /*7970*/  FMUL.FTZ R133, R43, R133 ;  /* 0x000000852b857220 */ /* 0x000fe20000410000 */
[----:B------:R-:W-:Y:S01]  /*7980*/  F2FP.F16.F32.PACK_AB R47, R47, R50 ;  /* 0x000000322f2f723e */ /* 0x000fe200000000ff */
[-C--:B------:R-:W-:Y:S01]  /*7990*/  FFMA.FTZ R49, R43, R131.reuse, -R49 ;  /* 0x000000832b317223 */ /* 0x080fe20000010831 */
[----:B------:R-:W-:Y:S01]  /*79a0*/  SHF.R.U64 R43, R56, 0x10, R57 ;  /* 0x00000010382b7819 */ /* 0x000fe20000001239 */
[----:B------:R-:W-:Y:S01]  /*79b0*/  FFMA.FTZ R133, R39, R131, R133 ;  /* 0x0000008327857223 */ /* 0x000fe20000010085 */
[----:B------:R-:W-:-:S03]  /*79c0*/  HADD2.F32 R39, -RZ, R64.H0_H0 ;  /* 0x20000040ff277230 */ /* 0x000fc60000004100 */
[----:B------:R-:W-:Y:S02]  /*79d0*/  HADD2.F32 R43, -RZ, R43.H0_H0 ;  /* 0x2000002bff2b7230 */ /* 0x000fe40000004100 */
        /* <DEDUP_REMOVED lines=11> */
[----:B------:R-:W-:-:S02]  /*7a90*/  HADD2.F32 R57, -RZ, R58.H0_H0 ;  /* 0x2000003aff397230 */ /* 0x000fc40000004100 */
[-C--:B------:R-:W-:Y:S01]  /*7aa0*/  FMUL.FTZ R65, R42, R59.reuse ;  /* 0x0000003b2a417220 */ /* 0x080fe20000410000 */
[-C--:B------:R-:W-:Y:S01]  /*7ab0*/  FFMA.FTZ R43, R43, R130.reuse, -R56 ;  /* 0x000000822b2b7223 */ /* 0x080fe20000010838 */
[C---:B------:R-:W-:Y:S01]  /*7ac0*/  FMUL.FTZ R59, R38.reuse, R59 ;  /* 0x0000003b263b7220 */ /* 0x040fe20000410000 */
[----:B------:R-:W-:Y:S01]  /*7ad0*/  FFMA.FTZ R39, R39, R130, R132 ;  /* 0x0000008227277223 */ /* 0x000fe20000010084 */
[----:B------:R-:W-:Y:S01]  /*7ae0*/  FFMA.FTZ R38, R38, R57, -R65 ;  /* 0x0000003926267223 */ /* 0x000fe20000010841 */
[----:B------:R-:W-:Y:S01]  /*7af0*/  F2FP.F16.F32.PACK_AB R40, R40, R133 ;  /* 0x000000852828723e */ /* 0x000fe200000000ff */
[----:B------:R-:W-:-:S03]  /*7b00*/  FFMA.FTZ R42, R42, R57, R59 ;  /* 0x000000392a2a7223 */ /* 0x000fc6000001003b */
[----:B------:R-:W-:Y:S01]  /*7b10*/  F2FP.F16.F32.PACK_AB R38, R38, R43 ;  /* 0x0000002b2626723e */ /* 0x000fe200000000ff */
[----:B------:R-:W-:Y:S01]  /*7b20*/  IMAD.MOV.U32 R43, RZ, RZ, R47 ;  /* 0x000000ffff2b7224 */ /* 0x000fe200078e002f */
[----:B------:R-:W-:Y:S01]  /*7b30*/  F2FP.F16.F32.PACK_AB R42, R42, R39 ;  /* 0x000000272a2a723e */ /* 0x000fe200000000ff */
[----:B------:R-:W-:-:S07]  /*7b40*/  IMAD.MOV.U32 R39, RZ, RZ, R51 ;  /* 0x000000ffff277224 */ /* 0x000fce00078e0033 */
.L_x_1608:
[----:B------:R-:W-:Y:S05]  /*7b50*/  BSYNC B2 ;  /* 0x0000000000027941 */ /* 0x000fea0003800000 */
.L_x_1607:
[----:B------:R-:W-:Y:S01]  /*7b60*/  IADD3 R45, P4, P5, R88, R110, R90 ;  /* 0x0000006e582d7210 */ /* 0x000fe20007d9e05a */
[----:B------:R-:W-:Y:S01]  /*7b70*/  ULDC.64 UR4, c[0x0][0x208] ;  /* 0x0000820000047ab9 */ /* 0x000fe20000000a00 */
[----:B------:R-:W-:Y:S02]  /*7b80*/  @!P3 SHF.R.S32.HI R49, RZ, 0x1f, R44 ;  /* 0x0000001fff31b819 */ /* 0x000fe4000001142c */
[----:B------:R-:W-:Y:S02]  /*7b90*/  IADD3.X R56, R0, R48, R96, P4, P5 ;  /* 0x0000003000387210 */ /* 0x000fe400027ea460 */
[----:B------:R-:W-:-:S04]  /*7ba0*/  @!P3 IADD3 R47, P4, P5, R88, R110, R44 ;  /* 0x0000006e582fb210 */ /* 0x000fc80007d9e02c */
[----:B------:R-:W-:Y:S02]  /*7bb0*/  @!P3 IADD3.X R50, R0, R48, R49, P4, P5 ;  /* 0x000000300032b210 */ /* 0x000fe400027ea431 */
[-C--:B------:R-:W-:Y:S02]  /*7bc0*/  LEA R44, P4, R45, R106.reuse, 0x1 ;  /* 0x0000006a2d2c7211 */ /* 0x080fe400078808ff */
[----:B------:R-:W-:Y:S02]  /*7bd0*/  @!P3 LEA R46, P5, R47, R106, 0x1 ;  /* 0x0000006a2f2eb211 */ /* 0x000fe400078a08ff */
[-C--:B------:R-:W-:Y:S02]  /*7be0*/  LEA.HI.X R45, R45, R107.reuse, R56, 0x1, P4 ;  /* 0x0000006b2d2d7211 */ /* 0x080fe400020f0c38 */
[----:B------:R-:W-:-:S03]  /*7bf0*/  @!P3 LEA.HI.X R47, R47, R107, R50, 0x1, P5 ;  /* 0x0000006b2f2fb211 */ /* 0x000fc600028f0c32 */
[----:B0-----:R3:W-:Y:S04]  /*7c00*/  STG.E.128 desc[UR4][R44.64], R36 ;  /* 0x000000242c007986 */ /* 0x0017e8000c101d04 */
[----:B--2---:R3:W-:Y:S02]  /*7c10*/  @!P3 STG.E.128 desc[UR4][R46.64], R40 ;  /* 0x000000282e00b986 */ /* 0x0047e4000c101d04 */
.L_x_1606:
[----:B------:R-:W-:Y:S05]  /*7c20*/  BSYNC B1 ;  /* 0x0000000000017941 */ /* 0x000fea0003800000 */
.L_x_1605:
[----:B------:R-:W-:-:S13]  /*7c30*/  ISETP.NE.AND P3, PT, R93, RZ, PT ;  /* 0x000000ff5d00720c */ /* 0x000fda0003f65270 */
[----:B------:R-:W-:Y:S05]  /*7c40*/  @!P3 BRA `(.L_x_1575) ;  /* 0x0000000800c0b947 */ /* 0x000fea0003800000 */
[----:B---3--:R-:W2:Y:S01]  /*7c50*/  LDL R38, [R1+0x24] ;  /* 0x0000240001267983 */ /* 0x008ea20000100800 */
[----:B------:R-:W-:Y:S01]  /*7c60*/  SEL R118, R29, R118, !P1 ;  /* 0x000000761d767207 */ /* 0x000fe20004800000 */
[C---:B------:R-:W-:Y:S01]  /*7c70*/  VIADD R39, R23.reuse, 0x20 ;  /* 0x0000002017277836 */ /* 0x040fe20000000000 */
[----:B------:R-:W-:Y:S01]  /*7c80*/  IADD3 R45, P3, P4, R88, R110, R92 ;  /* 0x0000006e582d7210 */ /* 0x000fe20007c7e05c */
[----:B------:R-:W-:Y:S01]  /*7c90*/  VIADD R36, R23, 0x20 ;  /* 0x0000002017247836 */ /* 0x000fe20000000000 */
[----:B------:R-:W-:Y:S01]  /*7ca0*/  SHF.R.S32.HI R37, RZ, 0x1f, R118 ;  /* 0x0000001fff257819 */ /* 0x000fe20000011476 */
[----:B------:R-:W-:Y:S01]  /*7cb0*/  IMAD.SHL.U32 R39, R39, 0x40, RZ ;  /* 0x0000004027277824 */ /* 0x000fe200078e00ff */
[----:B------:R-:W-:Y:S01]  /*7cc0*/  IADD3.X R46, R0, R48, R97, P3, P4 ;  /* 0x00000030002e7210 */ /* 0x000fe20001fe8461 */
[----:B------:R-:W-:Y:S01]  /*7cd0*/  IMAD.SHL.U32 R36, R36, 0x40, RZ ;  /* 0x0000004024247824 */ /* 0x000fe200078e00ff */
[----:B------:R-:W-:Y:S01]  /*7ce0*/  LEA.HI R118, R37, R118, RZ, 0x4 ;  /* 0x0000007625767211 */ /* 0x000fe200078f20ff */
[----:B------:R-:W-:Y:S01]  /*7cf0*/  BSSY B1, `(.L_x_1609) ;  /* 0x000006a000017945 */ /* 0x000fe20003800000 */
        /* <DEDUP_REMOVED lines=8> */
[----:B------:R-:W-:Y:S02]  /*7d80*/  SHF.L.U32 R37, R37, 0x9, RZ ;  /* 0x0000000925257819 */ /* 0x000fe400000006ff */
[----:B------:R-:W-:Y:S02]  /*7d90*/  LOP3.LUT R36, R36, R39, RZ, 0x3c, !PT ;  /* 0x0000002724247212 */ /* 0x000fe400078e3cff */
[----:B------:R-:W-:Y:S02]  /*7da0*/  LOP3.LUT R37, R37, 0x7ffff000, RZ, 0xc0, !PT ;  /* 0x7ffff00025257812 */ /* 0x000fe400078ec0ff */
[----:B------:R-:W-:Y:S02]  /*7db0*/  ISETP.GE.AND P4, PT, R226, R116, PT ;  /* 0x00000074e200720c */ /* 0x000fe40003f86270 */
[----:B------:R-:W-:-:S04]  /*7dc0*/  LEA R44, P3, R45, R106, 0x1 ;  /* 0x0000006a2d2c7211 */ /* 0x000fc800078608ff */
[----:B------:R-:W-:Y:S02]  /*7dd0*/  LEA.HI.X R45, R45, R107, R46, 0x1, P3 ;  /* 0x0000006b2d2d7211 */ /* 0x000fe400018f0c2e */
[----:B--2---:R-:W-:Y:S01]  /*7de0*/  IADD3 R36, R36, R37, R38 ;  /* 0x0000002524247210 */ /* 0x004fe20007ffe026 */
[----:B------:R-:W-:-:S04]  /*7df0*/  IMAD R37, R17, 0x4000, R7 ;  /* 0x0000400011257824 */ /* 0x000fc800078e0207 */
[----:B------:R-:W-:Y:S02]  /*7e00*/  IMAD R39, R17, 0x4000, R36 ;  /* 0x0000400011277824 */ /* 0x000fe400078e0224 */
[--C-:B------:R-:W-:Y:S02]  /*7e10*/  IMAD R37, R37, 0x2, R16.reuse ;  /* 0x0000000225257824 */ /* 0x100fe400078e0210 */
[----:B0-----:R-:W-:-:S04]  /*7e20*/  IMAD R40, R39, 0x2, R16 ;  /* 0x0000000227287824 */ /* 0x001fc800078e0210 */
[----:B------:R-:W0:Y:S04]  /*7e30*/  LDS.128 R36, [R37+0x20400] ;  /* 0x0204000025247984 */ /* 0x000e280000000c00 */
[----:B------:R-:W2:Y:S01]  /*7e40*/  LDS.128 R40, [R40+0x20400] ;  /* 0x0204000028287984 */ /* 0x000ea20000000c00 */
[----:B------:R-:W-:Y:S05]  /*7e50*/  @P4 BRA `(.L_x_1610) ;  /* 0x00000004004c4947 */ /* 0x000fea0003800000 */
[--C-:B------:R-:W-:Y:S01]  /*7e60*/  SHF.R.U64 R46, R52, 0x10, R53.reuse ;  /* 0x00000010342e7819 */ /* 0x100fe20000001235 */
[----:B------:R-:W-:Y:S01]  /*7e70*/  HADD2.F32 R58, -RZ, R127.H1_H1 ;  /* 0x3000007fff3a7230 */ /* 0x000fe20000004100 */
[----:B------:R-:W-:Y:S01]  /*7e80*/  SHF.R.U32.HI R52, RZ, 0x10, R53 ;  /* 0x00000010ff347819 */ /* 0x000fe20000011635 */
[----:B--2---:R-:W-:Y:S01]  /*7e90*/  IMAD.MOV.U32 R53, RZ, RZ, R41 ;  /* 0x000000ffff357224 */ /* 0x004fe200078e0029 */
[----:B------:R-:W-:Y:S01]  /*7ea0*/  SHF.R.U32.HI R59, RZ, 0x10, R61 ;  /* 0x00000010ff3b7819 */ /* 0x000fe2000001163d */
[----:B0-----:R-:W-:Y:S01]  /*7eb0*/  IMAD.MOV.U32 R41, RZ, RZ, R39 ;  /* 0x000000ffff297224 */ /* 0x001fe200078e0027 */
[----:B------:R-:W-:Y:S01]  /*7ec0*/  SHF.R.U64 R50, R54, 0x10, R55 ;  /* 0x0000001036327819 */ /* 0x000fe20000001237 */
[----:B------:R-:W-:Y:S01]  /*7ed0*/  HADD2.F32 R39, -RZ, R37.H0_H0 ;  /* 0x20000025ff277230 */ /* 0x000fe20000004100 */
[----:B------:R-:W-:Y:S01]  /*7ee0*/  SHF.R.U64 R49, R60, 0x10, R61 ;  /* 0x000000103c317819 */ /* 0x000fe2000000123d */
[----:B------:R-:W-:Y:S01]  /*7ef0*/  HADD2.F32 R60, -RZ, R129.H1_H1 ;  /* 0x30000081ff3c7230 */ /* 0x000fe20000004100 */
[----:B------:R-:W-:Y:S01]  /*7f00*/  SHF.R.U32.HI R54, RZ, 0x10, R55 ;  /* 0x00000010ff367819 */ /* 0x000fe20000011637 */
[--C-:B------:R-:W-:Y:S01]  /*7f10*/  HADD2.F32 R55, -RZ, R53.reuse.H0_H0 ;  /* 0x20000035ff377230 */ /* 0x100fe20000004100 */
[--C-:B------:R-:W-:Y:S01]  /*7f20*/  SHF.R.U64 R51, R62, 0x10, R63.reuse ;  /* 0x000000103e337819 */ /* 0x100fe2000000123f */
[----:B------:R-:W-:Y:S01]  /*7f30*/  HADD2.F32 R56, -RZ, R53.H1_H1 ;  /* 0x30000035ff387230 */ /* 0x000fe20000004100 */
[----:B------:R-:W-:Y:S01]  /*7f40*/  SHF.R.U32.HI R62, RZ, 0x10, R63 ;  /* 0x00000010ff3e7819 */ /* 0x000fe2000001163f */
[----:B------:R-:W-:-:S02]  /*7f50*/  HADD2.F32 R59, -RZ, R59.H0_H0 ;  /* 0x2000003bff3b7230 */ /* 0x000fc40000004100 */
[----:B------:R-:W-:Y:S02]  /*7f60*/  HADD2.F32 R57, -RZ, R52.H0_H0 ;  /* 0x20000034ff397230 */ /* 0x000fe40000004100 */
[-C--:B------:R-:W-:Y:S01]  /*7f70*/  FMUL.FTZ R52, R55, R60.reuse ;  /* 0x0000003c37347220 */ /* 0x080fe20000410000 */
[----:B------:R-:W-:Y:S02]  /*7f80*/  HADD2.F32 R53, -RZ, R37.H1_H1 ;  /* 0x30000025ff357230 */ /* 0x000fe40000004100 */
[C---:B------:R-:W-:Y:S01]  /*7f90*/  FMUL.FTZ R60, R39.reuse, R60 ;  /* 0x0000003c273c7220 */ /* 0x040fe20000410000 */
[-C--:B------:R-:W-:Y:S01]  /*7fa0*/  FMUL.FTZ R64, R56, R59.reuse ;  /* 0x0000003b38407220 */ /* 0x080fe20000410000 */
[-C--:B------:R-:W-:Y:S01]  /*7fb0*/  FFMA.FTZ R37, R39, R58.reuse, -R52 ;  /* 0x0000003a27257223 */ /* 0x080fe20000010834 */
[----:B------:R-:W-:Y:S02]  /*7fc0*/  HADD2.F32 R62, -RZ, R62.H0_H0 ;  /* 0x2000003eff3e7230 */ /* 0x000fe40000004100 */
[----:B------:R-:W-:Y:S01]  /*7fd0*/  FMUL.FTZ R59, R53, R59 ;  /* 0x0000003b353b7220 */ /* 0x000fe20000410000 */
[----:B------:R-:W-:Y:S01]  /*7fe0*/  FFMA.FTZ R39, R55, R58, R60 ;  /* 0x0000003a37277223 */ /* 0x000fe2000001003c */
[----:B------:R-:W-:Y:S01]  /*7ff0*/  FFMA.FTZ R52, R53, R57, -R64 ;  /* 0x0000003935347223 */ /* 0x000fe20000010840 */
[----:B------:R-:W-:-:S02]  /*8000*/  HADD2.F32 R64, -RZ, R128.H1_H1 ;  /* 0x30000080ff407230 */ /* 0x000fc40000004100 */
[----:B------:R-:W-:Y:S01]  /*8010*/  FFMA.FTZ R56, R56, R57, R59 ;  /* 0x0000003938387223 */ /* 0x000fe2000001003b */
[--C-:B------:R-:W-:Y:S02]  /*8020*/  HADD2.F32 R55, -RZ, R43.reuse.H0_H0 ;  /* 0x2000002bff377230 */ /* 0x100fe40000004100 */
[----:B------:R-:W-:Y:S01]  /*8030*/  HADD2.F32 R58, -RZ, R43.H1_H1 ;  /* 0x3000002bff3a7230 */ /* 0x000fe20000004100 */
[----:B------:R-:W-:Y:S01]  /*8040*/  F2FP.F16.F32.PACK_AB R37, R52, R37 ;  /* 0x000000253425723e */ /* 0x000fe200000000ff */
[--C-:B------:R-:W-:Y:S02]  /*8050*/  HADD2.F32 R43, -RZ, R41.reuse.H0_H0 ;  /* 0x20000029ff2b7230 */ /* 0x100fe40000004100 */
[----:B------:R-:W-:Y:S02]  /*8060*/  HADD2.F32 R53, -RZ, R41.H1_H1 ;  /* 0x30000029ff357230 */ /* 0x000fe40000004100 */
[----:B------:R-:W-:Y:S01]  /*8070*/  FMUL.FTZ R66, R58, R62 ;  /* 0x0000003e3a427220 */ /* 0x000fe20000410000 */
[----:B------:R-:W-:-:S02]  /*8080*/  HADD2.F32 R60, -RZ, R126.H1_H1 ;  /* 0x3000007eff3c7230 */ /* 0x000fc40000004100 */
[----:B------:R-:W-:Y:S02]  /*8090*/  HADD2.F32 R57, -RZ, R54.H0_H0 ;  /* 0x20000036ff397230 */ /* 0x000fe40000004100 */
[-C--:B------:R-:W-:Y:S01]  /*80a0*/  FMUL.FTZ R54, R55, R64.reuse ;  /* 0x0000004037367220 */ /* 0x080fe20000410000 */
[----:B------:R-:W-:Y:S01]  /*80b0*/  FMUL.FTZ R64, R43, R64 ;  /* 0x000000402b407220 */ /* 0x000fe20000410000 */
[----:B------:R-:W-:Y:S01]  /*80c0*/  FMUL.FTZ R59, R53, R62 ;  /* 0x0000003e353b7220 */ /* 0x000fe20000410000 */
[----:B------:R-:W-:Y:S02]  /*80d0*/  HADD2.F32 R62, -RZ, R129.H0_H0 ;  /* 0x20000081ff3e7230 */ /* 0x000fe40000004100 */
[-C--:B------:R-:W-:Y:S01]  /*80e0*/  FFMA.FTZ R41, R43, R60.reuse, -R54 ;  /* 0x0000003c2b297223 */ /* 0x080fe20000010836 */
[----:B------:R-:W-:Y:S01]  /*80f0*/  FFMA.FTZ R43, R55, R60, R64 ;  /* 0x0000003c372b7223 */ /* 0x000fe20000010040 */
[----:B------:R-:W-:Y:S02]  /*8100*/  HADD2.F32 R64, -RZ, R49.H0_H0 ;  /* 0x20000031ff407230 */ /* 0x000fe40000004100 */
[-C--:B------:R-:W-:Y:S01]  /*8110*/  FFMA.FTZ R54, R53, R57.reuse, -R66 ;  /* 0x0000003935367223 */ /* 0x080fe20000010842 */
[----:B------:R-:W-:Y:S01]  /*8120*/  FFMA.FTZ R58, R58, R57, R59 ;  /* 0x000000393a3a7223 */ /* 0x000fe2000001003b */
[----:B------:R-:W-:-:S02]  /*8130*/  HADD2.F32 R55, -RZ, R40.H0_H0 ;  /* 0x20000028ff377230 */ /* 0x000fc40000004100 */
[----:B------:R-:W-:Y:S01]  /*8140*/  HADD2.F32 R49, -RZ, R36.H0_H0 ;  /* 0x20000024ff317230 */ /* 0x000fe20000004100 */
[----:B------:R-:W-:Y:S01]  /*8150*/  F2FP.F16.F32.PACK_AB R54, R54, R41 ;  /* 0x000000293636723e */ /* 0x000fe200000000ff */
[----:B------:R-:W-:Y:S01]  /*8160*/  HADD2.F32 R57, -RZ, R40.H1_H1 ;  /* 0x30000028ff397230 */ /* 0x000fe20000004100 */
[----:B------:R-:W-:Y:S01]  /*8170*/  F2FP.F16.F32.PACK_AB R41, R56, R39 ;  /* 0x000000273829723e */ /* 0x000fe200000000ff */
[----:B------:R-:W-:Y:S02]  /*8180*/  HADD2.F32 R53, -RZ, R36.H1_H1 ;  /* 0x30000024ff357230 */ /* 0x000fe40000004100 */
[-C--:B------:R-:W-:Y:S01]  /*8190*/  FMUL.FTZ R36, R55, R62.reuse ;  /* 0x0000003e37247220 */ /* 0x080fe20000410000 */
[----:B------:R-:W-:Y:S02]  /*81a0*/  HADD2.F32 R60, -RZ, R127.H0_H0 ;  /* 0x2000007fff3c7230 */ /* 0x000fe40000004100 */
[----:B------:R-:W-:Y:S01]  /*81b0*/  FMUL.FTZ R40, R49, R62 ;  /* 0x0000003e31287220 */ /* 0x000fe20000410000 */
[----:B------:R-:W-:-:S02]  /*81c0*/  HADD2.F32 R46, -RZ, R46.H0_H0 ;  /* 0x2000002eff2e7230 */ /* 0x000fc40000004100 */
[-C--:B------:R-:W-:Y:S01]  /*81d0*/  FMUL.FTZ R62, R57, R64.reuse ;  /* 0x00000040393e7220 */ /* 0x080fe20000410000 */
[----:B------:R-:W-:Y:S01]  /*81e0*/  FMUL.FTZ R64, R53, R64 ;  /* 0x0000004035407220 */ /* 0x000fe20000410000 */
[-C--:B------:R-:W-:Y:S01]  /*81f0*/  FFMA.FTZ R36, R49, R60.reuse, -R36 ;  /* 0x0000003c31247223 */ /* 0x080fe20000010824 */
[----:B------:R-:W-:Y:S01]  /*8200*/  FFMA.FTZ R40, R55, R60, R40 ;  /* 0x0000003c37287223 */ /* 0x000fe20000010028 */
[-C--:B------:R-:W-:Y:S01]  /*8210*/  FFMA.FTZ R55, R53, R46.reuse, -R62 ;  /* 0x0000002e35377223 */ /* 0x080fe2000001083e */
[----:B------:R-:W-:Y:S01]  /*8220*/  FFMA.FTZ R57, R57, R46, R64 ;  /* 0x0000002e39397223 */ /* 0x000fe20000010040 */
[----:B------:R-:W-:Y:S01]  /*8230*/  HADD2.F32 R49, -RZ, R42.H0_H0 ;  /* 0x2000002aff317230 */ /* 0x000fe20000004100 */
[----:B------:R-:W-:Y:S01]  /*8240*/  F2FP.F16.F32.PACK_AB R43, R58, R43 ;  /* 0x0000002b3a2b723e */ /* 0x000fe200000000ff */
[----:B------:R-:W-:Y:S01]  /*8250*/  HADD2.F32 R128, -RZ, R128.H0_H0 ;  /* 0x20000080ff807230 */ /* 0x000fe20000004100 */
[----:B------:R-:W-:Y:S01]  /*8260*/  F2FP.F16.F32.PACK_AB R36, R55, R36 ;  /* 0x000000243724723e */ /* 0x000fe200000000ff */
[----:B------:R-:W-:Y:S01]  /*8270*/  HADD2.F32 R53, -RZ, R51.H0_H0 ;  /* 0x20000033ff357230 */ /* 0x000fe20000004100 */
[----:B------:R-:W-:Y:S01]  /*8280*/  F2FP.F16.F32.PACK_AB R40, R57, R40 ;  /* 0x000000283928723e */ /* 0x000fe200000000ff */
[----:B------:R-:W-:-:S02]  /*8290*/  HADD2.F32 R46, -RZ, R38.H0_H0 ;  /* 0x20000026ff2e7230 */ /* 0x000fc40000004100 */
[-C--:B------:R-:W-:Y:S01]  /*82a0*/  FMUL.FTZ R59, R49, R128.reuse ;  /* 0x00000080313b7220 */ /* 0x080fe20000410000 */
[----:B------:R-:W-:Y:S02]  /*82b0*/  HADD2.F32 R42, -RZ, R42.H1_H1 ;  /* 0x3000002aff2a7230 */ /* 0x000fe40000004100 */
[----:B------:R-:W-:Y:S02]  /*82c0*/  HADD2.F32 R38, -RZ, R38.H1_H1 ;  /* 0x30000026ff267230 */ /* 0x000fe40000004100 */
[----:B------:R-:W-:Y:S01]  /*82d0*/  FMUL.FTZ R128, R46, R128 ;  /* 0x000000802e807220 */ /* 0x000fe20000410000 */
[----:B------:R-:W-:Y:S02]  /*82e0*/  HADD2.F32 R126, -RZ, R126.H0_H0 ;  /* 0x2000007eff7e7230 */ /* 0x000fe40000004100 */
[-C--:B------:R-:W-:Y:S01]  /*82f0*/  FMUL.FTZ R61, R42, R53.reuse ;  /* 0x000000352a3d7220 */ /* 0x080fe20000410000 */
[----:B------:R-:W-:Y:S02]  /*8300*/  HADD2.F32 R51, -RZ, R50.H0_H0 ;  /* 0x20000032ff337230 */ /* 0x000fe40000004100 */
[----:B------:R-:W-:Y:S01]  /*8310*/  FMUL.FTZ R53, R38, R53 ;  /* 0x0000003526357220 */ /* 0x000fe20000410000 */
[----:B------:R-:W-:-:S02]  /*8320*/  IMAD.MOV.U32 R39, RZ, RZ, R54 ;  /* 0x000000ffff277224 */ /* 0x000fc400078e0036 */
[-C--:B------:R-:W-:Y:S01]  /*8330*/  FFMA.FTZ R59, R46, R126.reuse, -R59 ;  /* 0x0000007e2e3b7223 */ /* 0x080fe2000001083b */
[----:B------:R-:W-:Y:S01]  /*8340*/  FFMA.FTZ R128, R49, R126, R128 ;  /* 0x0000007e31807223 */ /* 0x000fe20000010080 */
[-C--:B------:R-:W-:Y:S01]  /*8350*/  FFMA.FTZ R38, R38, R51.reuse, -R61 ;  /* 0x0000003326267223 */ /* 0x080fe2000001083d */
[----:B------:R-:W-:-:S04]  /*8360*/  FFMA.FTZ R53, R42, R51, R53 ;  /* 0x000000332a357223 */ /* 0x000fc80000010035 */
[----:B------:R-:W-:Y:S02]  /*8370*/  F2FP.F16.F32.PACK_AB R38, R38, R59 ;  /* 0x0000003b2626723e */ /* 0x000fe400000000ff */
[----:B------:R-:W-:-:S07]  /*8380*/  F2FP.F16.F32.PACK_AB R42, R53, R128 ;  /* 0x00000080352a723e */ /* 0x000fce00000000ff */
.L_x_1610:
[----:B------:R-:W-:Y:S05]  /*8390*/  BSYNC B1 ;  /* 0x0000000000017941 */ /* 0x000fea0003800000 */
.L_x_1609:
[----:B------:R-:W-:Y:S01]  /*83a0*/  ISETP.GE.AND P3, PT, R47, R117, PT ;  /* 0x000000752f00720c */ /* 0x000fe20003f66270 */
[----:B------:R-:W-:Y:S02]  /*83b0*/  ULDC.64 UR4, c[0x0][0x208] ;  /* 0x0000820000047ab9 */ /* 0x000fe40000000a00 */
[----:B0-----:R4:W-:Y:S10]  /*83c0*/  STG.E.128 desc[UR4][R44.64], R36 ;  /* 0x000000242c007986 */ /* 0x0019f4000c101d04 */
[----:B------:R-:W-:Y:S05]  /*83d0*/  @P3 BRA `(.L_x_1575) ;  /* 0x0000000000dc3947 */ /* 0x000fea0003800000 */
[--C-:B------:R-:W-:Y:S01]  /*83e0*/  IADD3 R110, P3, P4, R88, R110, R47.reuse ;  /* 0x0000006e586e7210 */ /* 0x100fe20007c7e02f */
[----:B------:R-:W-:Y:S01]  /*83f0*/  ULDC.64 UR4, c[0x0][0x208] ;  /* 0x0000820000047ab9 */ /* 0x000fe20000000a00 */
[----:B------:R-:W-:-:S04]  /*8400*/  SHF.R.S32.HI R47, RZ, 0x1f, R47 ;  /* 0x0000001fff2f7819 */ /* 0x000fc8000001142f */
[----:B------:R-:W-:Y:S02]  /*8410*/  IADD3.X R48, R0, R48, R47, P3, P4 ;  /* 0x0000003000307210 */ /* 0x000fe40001fe842f */
[----:B------:R-:W-:-:S04]  /*8420*/  LEA R106, P3, R110, R106, 0x1 ;  /* 0x0000006a6e6a7211 */ /* 0x000fc800078608ff */
[----:B------:R-:W-:-:S05]  /*8430*/  LEA.HI.X R107, R110, R107, R48, 0x1, P3 ;  /* 0x0000006b6e6b7211 */ /* 0x000fca00018f0c30 */
[----:B--2---:R0:W-:Y:S01]  /*8440*/  STG.E.128 desc[UR4][R106.64], R40 ;  /* 0x000000286a007986 */ /* 0x0041e2000c101d04 */
[----:B------:R-:W-:Y:S05]  /*8450*/  BRA `(.L_x_1575) ;  /* 0x0000000000bc7947 */ /* 0x000fea0003800000 */
.L_x_1550:
[----:B------:R-:W2:Y:S02]  /*8460*/  LDL R36, [R1+0x20] ;  /* 0x0000200001247983 */ /* 0x000ea40000100800 */
[----:B--2---:R-:W-:-:S13]  /*8470*/  R2UR UR4, R36 ;  /* 0x00000000240472ca */ /* 0x004fda00000e0000 */
[----:B------:R-:W-:-:S06]  /*8480*/  UISETP.NE.AND UP0, UPT, UR4, 0x3, UPT ;  /* 0x000000030400788c */ /* 0x000fcc000bf05270 */
[----:B------:R-:W-:-:S13]  /*8490*/  PLOP3.LUT P2, PT, PT, PT, UP0, 0x80, 0x0 ;  /* 0x000000000000781c */ /* 0x000fda0003f4f008 */
[----:B------:R-:W-:Y:S05]  /*84a0*/  @!P2 BRA `(.L_x_1611) ;  /* 0x000000000004a947 */ /* 0x000fea0003800000 */
[----:B------:R-:W-:Y:S01]  /*84b0*/  BPT.TRAP 0x1 ;  /* 0x000000040000795c */ /* 0x000fe20000300000 */
.L_x_1611:
[----:B------:R-:W-:Y:S01]  /*84c0*/  IMAD R99, R17, 0x8, R16 ;  /* 0x0000000811637824 */ /* 0x000fe200078e0210 */
[----:B------:R-:W-:Y:S01]  /*84d0*/  SHF.L.U32 R109, R237, 0x1f, RZ ;  /* 0x0000001fed6d7819 */ /* 0x000fe200000006ff */
[----:B------:R-:W-:Y:S01]  /*84e0*/  IMAD R105, R25, -0x40, R2 ;  /* 0xffffffc019697824 */ /* 0x000fe200078e0202 */
[----:B------:R-:W-:Y:S02]  /*84f0*/  BSSY B1, `(.L_x_1612) ;  /* 0x0000005000017945 */ /* 0x000fe40003800000 */
[----:B------:R-:W0:Y:S02]  /*8500*/  SYNCS.PHASECHK.TRANS64.TRYWAIT P3, [R99+URZ+0x30890], R109 ;  /* 0x0308906d630075a7 */ /* 0x000e24000806017f */
[----:B------:R-:W-:-:S04]  /*8510*/  VIMNMX R105, R105, 0x40, PT ;  /* 0x0000004069697848 */ /* 0x000fc80003fe0100 */
[----:B------:R-:W-:Y:S01]  /*8520*/  ISETP.GE.AND P4, PT, R23, R105, PT ;  /* 0x000000691700720c */ /* 0x000fe20003f86270 */
[----:B0-----:R-:W-:-:S12]  /*8530*/  @!P3 BRA `(.L_x_1613) ;  /* 0x000002540044b947 */ /* 0x001fd80003800000 */
.L_x_2030:
[----:B------:R-:W-:Y:S05]  /*8540*/  BSYNC B1 ;  /* 0x0000000000017941 */ /* 0x000fea0003800000 */
.L_x_1612:
[----:B------:R-:W-:Y:S04]  /*8550*/  BSSY B1, `(.L_x_1614) ;  /* 0x000000f000017945 */ /* 0x000fe80003800000 */
[----:B------:R-:W-:Y:S05]  /*8560*/  @P4 BRA `(.L_x_1615) ;  /* 0x0000000000344947 */ /* 0x000fea0003800000 */
[----:B------:R-:W-:Y:S01]  /*8570*/  ISETP.NE.AND P5, PT, R30, RZ, PT ;  /* 0x000000ff1e00720c */ /* 0x000fe20003fa5270 */
[----:B------:R-:W-:Y:S01]  /*8580*/  ULDC.64 UR4, c[0x0][0x208] ;  /* 0x0000820000047ab9 */ /* 0x000fe20000000a00 */
[----:B------:R-:W-:Y:S02]  /*8590*/  ISETP.NE.AND P4, PT, R93, RZ, PT ;  /* 0x000000ff5d00720c */ /* 0x000fe40003f85270 */
[----:B------:R-:W-:-:S09]  /*85a0*/  ISETP.NE.AND P3, PT, R94, RZ, PT ;  /* 0x000000ff5e00720c */ /* 0x000fd20003f65270 */
[----:B------:R-:W1:Y:S04]  /*85b0*/  @P5 LDS.128 R36, [R103+0x20400] ;  /* 0x0204000067245984 */ /* 0x000e680000000c00 */
[----:B------:R-:W2:Y:S04]  /*85c0*/  @P3 LDS.128 R40, [R103+0x24400] ;  /* 0x0244000067283984 */ /* 0x000ea80000000c00 */
[----:B-1----:R-:W-:Y:S01]  /*85d0*/  @P5 STG.E.128 desc[UR4][R50.64], R36 ;  /* 0x0000002432005986 */ /* 0x002fe2000c101d04 */
[----:B------:R-:W-:-:S03]  /*85e0*/  ISETP.NE.AND P5, PT, R95, RZ, PT ;  /* 0x000000ff5f00720c */ /* 0x000fc60003fa5270 */
[----:B------:R-:W1:Y:S04]  /*85f0*/  @P4 LDS.128 R36, [R103+0x22400] ;  /* 0x0224000067244984 */ /* 0x000e680000000c00 */
[----:B--2---:R-:W-:Y:S06]  /*8600*/  @P3 STG.E.128 desc[UR4][R50.64+0x100], R40 ;  /* 0x0001002832003986 */ /* 0x004fec000c101d04 */
[----:B------:R-:W2:Y:S04]  /*8610*/  @P5 LDS.128 R44, [R103+0x26400] ;  /* 0x02640000672c5984 */ /* 0x000ea80000000c00 */
[----:B-1----:R1:W-:Y:S04]  /*8620*/  @P4 STG.E.128 desc[UR4][R50.64+0x80], R36 ;  /* 0x0000802432004986 */ /* 0x0023e8000c101d04 */
[----:B--2---:R1:W-:Y:S02]  /*8630*/  @P5 STG.E.128 desc[UR4][R50.64+0x180], R44 ;  /* 0x0001802c32005986 */ /* 0x0043e4000c101d04 */
.L_x_1615:
[----:B------:R-:W-:Y:S05]  /*8640*/  BSYNC B1 ;  /* 0x0000000000017941 */ /* 0x000fea0003800000 */
.L_x_1614:
[----:B-1----:R-:W-:-:S04]  /*8650*/  IADD3 R36, R23, 0x20, RZ ;  /* 0x0000002017247810 */ /* 0x002fc80007ffe0ff */
[----:B------:R-:W-:-:S13]  /*8660*/  ISETP.GE.AND P3, PT, R36, R105, PT ;  /* 0x000000692400720c */ /* 0x000fda0003f66270 */
        /* <DEDUP_REMOVED lines=14> */
.L_x_1575:
[----:B------:R-:W-:Y:S05]  /*8750*/  BSYNC B0 ;  /* 0x0000000000007941 */ /* 0x000fea0003800000 */
.L_x_1549:
[----:B-1234-:R-:W1:Y:S01]  /*8760*/  S2R R36, SR_TID.X ;  /* 0x0000000000247919 */ /* 0x01ee620000002100 */
        /* <DEDUP_REMOVED lines=8> */
[----:B-1----:R-:W-:Y:S01]  /*87f0*/  LOP3.LUT R36, R36, 0x7f, RZ, 0xc0, !PT ;  /* 0x0000007f24247812 */ /* 0x002fe200078ec0ff */
[----:B--2---:R1:W-:Y:S03]  /*8800*/  BAR.SYNC.DEFER_BLOCKING R108, 0x80 ;  /* 0x0002006c0000751d */ /* 0x0043e60000010000 */
[----:B------:R-:W-:-:S13]  /*8810*/  ISETP.NE.AND P3, PT, R36, RZ, PT ;  /* 0x000000ff2400720c */ /* 0x000fda0003f65270 */
[----:B------:R-:W-:-:S05]  /*8820*/  @!P3 VIADD R36, R99, 0x308a0 ;  /* 0x000308a06324b836 */ /* 0x000fca0000000000 */
[----:B------:R-:W-:-:S04]  /*8830*/  @!P3 PRMT R36, RZ, 0x654, R36 ;  /* 0x00000654ff24b816 */ /* 0x000fc80000000024 */
[----:B------:R1:W-:Y:S01]  /*8840*/  @!P3 SYNCS.ARRIVE.TRANS64.RED.A1T0 RZ, [R36+URZ], RZ ;  /* 0x000000ff24ffb9a7 */ /* 0x0003e2000810043f */
[----:B------:R-:W-:Y:S05]  /*8850*/  @!P2 BRA `(.L_x_1617) ;  /* 0x000000000004a947 */ /* 0x000fea0003800000 */
[----:B------:R-:W-:Y:S01]  /*8860*/  BPT.TRAP 0x1 ;  /* 0x000000040000795c */ /* 0x000fe20000300000 */
.L_x_1617:
[----:B------:R-:W-:Y:S05]  /*8870*/  BSYNC B0 ;  /* 0x0000000000007941 */ /* 0x000fea0003800000 */
.L_x_1616:
[----:B------:R-:W2:Y:S01]  /*8880*/  SYNCS.PHASECHK.TRANS64.TRYWAIT P2, [R99+URZ+0x308b0], R109 ;  /* 0x0308b06d630075a7 */ /* 0x000ea2000804017f */
[----:B------:R-:W-:Y:S01]  /*8890*/  ULDC.64 UR4, c[0x0][0x318] ;  /* 0x0000c60000047ab9 */ /* 0x000fe20000000a00 */
[----:B------:R-:W-:Y:S01]  /*88a0*/  ULDC.64 UR60, c[0x0][0x328] ;  /* 0x0000ca00003c7ab9 */ /* 0x000fe20000000a00 */
[----:B-1----:R-:W-:Y:S01]  /*88b0*/  IMAD.U32 R36, RZ, RZ, UR5 ;  /* 0x00000005ff247e24 */ /* 0x002fe2000f8e00ff */
[----:B------:R-:W-:Y:S01]  /*88c0*/  BSSY B0, `(.L_x_1618) ;  /* 0x0000007000007945 */ /* 0x000fe20003800000 */
[----:B------:R-:W-:Y:S01]  /*88d0*/  IMAD.U32 R37, RZ, RZ, UR4 ;  /* 0x00000004ff257e24 */ /* 0x000fe2000f8e00ff */
[----:B------:R-:W-:Y:S01]  /*88e0*/  ISETP.GE.AND P4, PT, R23, R105, PT ;  /* 0x000000691700720c */ /* 0x000fe20003f86270 */
[----:B------:R-:W-:Y:S01]  /*88f0*/  IMAD.WIDE R48, R25, 0x40, R76 ;  /* 0x0000004019307825 */ /* 0x000fe200078e024c */
[----:B------:R1:W-:Y:S04]  /*8900*/  STL [R1+0x4], R36 ;  /* 0x0000042401007387 */ /* 0x0003e80000100800 */
[----:B------:R1:W-:Y:S02]  /*8910*/  STL [R1+0x8], R37 ;  /* 0x0000082501007387 */ /* 0x0003e40000100800 */
[----:B-12---:R-:W-:Y:S05]  /*8920*/  @!P2 BRA `(.L_x_1619) ;  /* 0x00000250005ca947 */ /* 0x006fea0003800000 */
.L_x_2031:
[----:B------:R-:W-:Y:S05]  /*8930*/  BSYNC B0 ;  /* 0x0000000000007941 */ /* 0x000fea0003800000 */
.L_x_1618:
[----:B------:R-:W-:Y:S04]  /*8940*/  BSSY B0, `(.L_x_1620) ;  /* 0x000001e000007945 */ /* 0x000fe80003800000 */
[----:B------:R-:W-:Y:S05]  /*8950*/  @P4 BRA `(.L_x_1621) ;  /* 0x0000000000704947 */ /* 0x000fea0003800000 */
[----:B------:R-:W2:Y:S01]  /*8960*/  LDL R37, [R1+0x8] ;  /* 0x0000080001257983 */ /* 0x000ea20000100800 */
[----:B------:R-:W-:-:S03]  /*8970*/  ULDC UR6, c[0x0][0x2f4] ;  /* 0x0000bd0000067ab9 */ /* 0x000fc60000000800 */
[----:B------:R-:W3:Y:S04]  /*8980*/  LDL R36, [R1+0x4] ;  /* 0x0000040001247983 */ /* 0x000ee80000100800 */
[----:B------:R-:W4:Y:S04]  /*8990*/  LDL R44, [R1+0xc] ;  /* 0x00000c00012c7983 */ /* 0x000f280000100800 */
[----:B0-----:R-:W5:Y:S01]  /*89a0*/  LDL R42, [R1+0x10] ;  /* 0x00001000012a7983 */ /* 0x001f620000100800 */
[----:B------:R-:W-:Y:S01]  /*89b0*/  ISETP.GE.AND P5, PT, R18, UR6, PT ;  /* 0x0000000612007c0c */ /* 0x000fe2000bfa6270 */
[----:B------:R-:W-:Y:S01]  /*89c0*/  IMAD R43, R49, UR60, RZ ;  /* 0x0000003c312b7c24 */ /* 0x000fe2000f8e02ff */
[----:B------:R-:W-:Y:S01]  /*89d0*/  ISETP.GE.AND P4, PT, R226, UR6, PT ;  /* 0x00000006e2007c0c */ /* 0x000fe2000bf86270 */
[----:B------:R-:W-:-:S02]  /*89e0*/  IMAD.MOV.U32 R40, RZ, RZ, R86 ;  /* 0x000000ffff287224 */ /* 0x000fc400078e0056 */
[----:B------:R-:W-:Y:S02]  /*89f0*/  IMAD.MOV.U32 R41, RZ, RZ, R98 ;  /* 0x000000ffff297224 */ /* 0x000fe400078e0062 */
[C---:B------:R-:W-:Y:S02]  /*8a00*/  IMAD R43, R48.reuse, UR61, R43 ;  /* 0x0000003d302b7c24 */ /* 0x040fe4000f8e022b */
[----:B------:R-:W-:-:S04]  /*8a10*/  IMAD.WIDE.U32 R40, R48, UR60, R40 ;  /* 0x0000003c30287c25 */ /* 0x000fc8000f8e0028 */
[----:B------:R-:W-:Y:S01]  /*8a20*/  IMAD.IADD R41, R41, 0x1, R43 ;  /* 0x0000000129297824 */ /* 0x000fe200078e022b */
[----:B--2---:R-:W-:Y:S02]  /*8a30*/  R2UR UR4, R37 ;  /* 0x00000000250472ca */ /* 0x004fe400000e0000 */
[----:B---3--:R-:W-:Y:S02]  /*8a40*/  R2UR UR7, R36 ;  /* 0x00000000240772ca */ /* 0x008fe400000e0000 */
[----:B------:R-:W0:Y:S09]  /*8a50*/  @!P5 LDS.128 R36, [R103+0x400] ;  /* 0x000400006724d984 */ /* 0x000e320000000c00 */
[----:B------:R-:W-:Y:S01]  /*8a60*/  LEA R50, P2, R40, UR4, 0x1 ;  /* 0x0000000428327c11 */ /* 0x000fe2000f8408ff */
[----:B------:R-:W-:-:S03]  /*8a70*/  ULDC.64 UR4, c[0x0][0x208] ;  /* 0x0000820000047ab9 */ /* 0x000fc60000000a00 */
[----:B------:R-:W-:Y:S02]  /*8a80*/  LEA.HI.X R51, R40, UR7, R41, 0x1, P2 ;  /* 0x0000000728337c11 */ /* 0x000fe400090f0c29 */
[----:B----4-:R-:W-:-:S03]  /*8a90*/  ISETP.GE.AND P2, PT, R44, UR6, PT ;  /* 0x000000062c007c0c */ /* 0x010fc6000bf46270 */
[----:B0-----:R-:W-:Y:S01]  /*8aa0*/  @!P5 STG.E.128 desc[UR4][R50.64], R36 ;  /* 0x000000243200d986 */ /* 0x001fe2000c101d04 */
[----:B-----5:R-:W-:-:S03]  /*8ab0*/  ISETP.GE.AND P5, PT, R42, UR6, PT ;  /* 0x000000062a007c0c */ /* 0x020fc6000bfa6270 */
[----:B------:R-:W0:Y:S06]  /*8ac0*/  @!P4 LDS.128 R36, [R103+0x2400] ;  /* 0x002400006724c984 */ /* 0x000e2c0000000c00 */
[----:B------:R-:W2:Y:S04]  /*8ad0*/  @!P2 LDS.128 R40, [R103+0x4400] ;  /* 0x004400006728a984 */ /* 0x000ea80000000c00 */
[----:B------:R-:W3:Y:S04]  /*8ae0*/  @!P5 LDS.128 R44, [R103+0x6400] ;  /* 0x00640000672cd984 */ /* 0x000ee80000000c00 */
[----:B0-----:R4:W-:Y:S04]  /*8af0*/  @!P4 STG.E.128 desc[UR4][R50.64+0x80], R36 ;  /* 0x000080243200c986 */ /* 0x0019e8000c101d04 */
[----:B--2---:R4:W-:Y:S04]  /*8b00*/  @!P2 STG.E.128 desc[UR4][R50.64+0x100], R40 ;  /* 0x000100283200a986 */ /* 0x0049e8000c101d04 */
[----:B---3--:R4:W-:Y:S02]  /*8b10*/  @!P5 STG.E.128 desc[UR4][R50.64+0x180], R44 ;  /* 0x0001802c3200d986 */ /* 0x0089e4000c101d04 */
.L_x_1621:
[----:B------:R-:W-:Y:S05]  /*8b20*/  BSYNC B0 ;  /* 0x0000000000007941 */ /* 0x000fea0003800000 */
.L_x_1620:
[----:B----4-:R-:W-:Y:S01]  /*8b30*/  VIADD R36, R23, 0x20 ;  /* 0x0000002017247836 */ /* 0x010fe20000000000 */
[----:B------:R-:W-:Y:S04]  /*8b40*/  BSSY B0, `(.L_x_1622) ;  /* 0x0000023000007945 */ /* 0x000fe80003800000 */
[----:B------:R-:W-:-:S13]  /*8b50*/  ISETP.GE.AND P2, PT, R36, R105, PT ;  /* 0x000000692400720c */ /* 0x000fda0003f46270 */
[----:B------:R-:W-:Y:S05]  /*8b60*/  @P2 BRA `(.L_x_1623) ;  /* 0x0000000000802947 */ /* 0x000fea0003800000 */
[----:B------:R-:W2:Y:S01]  /*8b70*/  LDL R36, [R1+0x4] ;  /* 0x0000040001247983 */ /* 0x000ea20000100800 */
[----:B------:R-:W-:-:S03]  /*8b80*/  ULDC UR6, c[0x0][0x2f4] ;  /* 0x0000bd0000067ab9 */ /* 0x000fc60000000800 */
[----:B------:R-:W3:Y:S04]  /*8b90*/  LDL R39, [R1+0xc] ;  /* 0x00000c0001277983 */ /* 0x000ee80000100800 */
[----:B------:R-:W4:Y:S04]  /*8ba0*/  LDL R38, [R1+0x10] ;  /* 0x0000100001267983 */ /* 0x000f280000100800 */
[----:B------:R-:W5:Y:S01]  /*8bb0*/  LDL R37, [R1+0x8] ;  /* 0x0000080001257983 */ /* 0x000f620000100800 */
[----:B------:R-:W-:Y:S01]  /*8bc0*/  ISETP.GE.AND P2, PT, R18, UR6, PT ;  /* 0x0000000612007c0c */ /* 0x000fe2000bf46270 */
[----:B0-----:R-:W-:Y:S01]  /*8bd0*/  IMAD.MOV.U32 R40, RZ, RZ, R86 ;  /* 0x000000ffff287224 */ /* 0x001fe200078e0056 */
[----:B------:R-:W-:Y:S01]  /*8be0*/  IADD3 R43, P4, R48, 0x20, RZ ;  /* 0x00000020302b7810 */ /* 0x000fe20007f9e0ff */
[----:B------:R-:W-:Y:S01]  /*8bf0*/  IMAD.MOV.U32 R41, RZ, RZ, R98 ;  /* 0x000000ffff297224 */ /* 0x000fe200078e0062 */
[----:B------:R-:W-:-:S03]  /*8c00*/  ISETP.GE.AND P5, PT, R226, UR6, PT ;  /* 0x00000006e2007c0c */ /* 0x000fc6000bfa6270 */
[----:B------:R-:W-:Y:S02]  /*8c10*/  IMAD.X R48, RZ, RZ, R49, P4 ;  /* 0x000000ffff307224 */ /* 0x000fe400020e0631 */
[----:B------:R-:W-:-:S04]  /*8c20*/  IMAD.WIDE.U32 R40, R43, UR60, R40 ;  /* 0x0000003c2b287c25 */ /* 0x000fc8000f8e0028 */
[----:B------:R-:W-:-:S04]  /*8c30*/  IMAD R48, R48, UR60, RZ ;  /* 0x0000003c30307c24 */ /* 0x000fc8000f8e02ff */
[----:B------:R-:W-:-:S04]  /*8c40*/  IMAD R43, R43, UR61, R48 ;  /* 0x0000003d2b2b7c24 */ /* 0x000fc8000f8e0230 */
[----:B------:R-:W-:Y:S01]  /*8c50*/  IMAD.IADD R41, R41, 0x1, R43 ;  /* 0x0000000129297824 */ /* 0x000fe200078e022b */
[----:B--2---:R-:W-:Y:S01]  /*8c60*/  R2UR UR7, R36 ;  /* 0x00000000240772ca */ /* 0x004fe200000e0000 */
[----:B---3--:R-:W-:Y:S01]  /*8c70*/  IMAD.MOV.U32 R44, RZ, RZ, R39 ;  /* 0x000000ffff2c7224 */ /* 0x008fe200078e0027 */
[----:B----4-:R-:W-:Y:S02]  /*8c80*/  MOV R42, R38 ;  /* 0x00000026002a7202 */ /* 0x010fe40000000f00 */
[----:B-----5:R-:W-:Y:S02]  /*8c90*/  R2UR UR4, R37 ;  /* 0x00000000250472ca */ /* 0x020fe400000e0000 */
[----:B------:R-:W0:Y:S11]  /*8ca0*/  @!P2 LDS.128 R36, [R103+0x1400] ;  /* 0x001400006724a984 */ /* 0x000e360000000c00 */
[----:B------:R-:W-:Y:S01]  /*8cb0*/  LEA R48, P4, R40, UR4, 0x1 ;  /* 0x0000000428307c11 */ /* 0x000fe2000f8808ff */
[----:B------:R-:W-:-:S03]  /*8cc0*/  ULDC.64 UR4, c[0x0][0x208] ;  /* 0x0000820000047ab9 */ /* 0x000fc60000000a00 */
[----:B------:R-:W-:Y:S02]  /*8cd0*/  LEA.HI.X R49, R40, UR7, R41, 0x1, P4 ;  /* 0x0000000728317c11 */ /* 0x000fe4000a0f0c29 */
[----:B------:R-:W-:-:S03]  /*8ce0*/  ISETP.GE.AND P4, PT, R44, UR6, PT ;  /* 0x000000062c007c0c */ /* 0x000fc6000bf86270 */
[----:B0-----:R-:W-:Y:S01]  /*8cf0*/  @!P2 STG.E.128 desc[UR4][R48.64], R36 ;  /* 0x000000243000a986 */ /* 0x001fe2000c101d04 */
[----:B------:R-:W-:-:S03]  /*8d00*/  ISETP.GE.AND P2, PT, R42, UR6, PT ;  /* 0x000000062a007c0c */ /* 0x000fc6000bf46270 */
[----:B------:R-:W0:Y:S06]  /*8d10*/  @!P5 LDS.128 R36, [R103+0x3400] ;  /* 0x003400006724d984 */ /* 0x000e2c0000000c00 */
[----:B------:R-:W2:Y:S04]  /*8d20*/  @!P4 LDS.128 R40, [R103+0x5400] ;  /* 0x005400006728c984 */ /* 0x000ea80000000c00 */
[----:B------:R-:W3:Y:S04]  /*8d30*/  @!P2 LDS.128 R44, [R103+0x7400] ;  /* 0x00740000672ca984 */ /* 0x000ee80000000c00 */
[----:B0-----:R4:W-:Y:S04]  /*8d40*/  @!P5 STG.E.128 desc[UR4][R48.64+0x80], R36 ;  /* 0x000080243000d986 */ /* 0x0019e8000c101d04 */
[----:B--2---:R4:W-:Y:S04]  /*8d50*/  @!P4 STG.E.128 desc[UR4][R48.64+0x100], R40 ;  /* 0x000100283000c986 */ /* 0x0049e8000c101d04 */
[----:B---3--:R4:W-:Y:S02]  /*8d60*/  @!P2 STG.E.128 desc[UR4][R48.64+0x180], R44 ;  /* 0x0001802c3000a986 */ /* 0x0089e4000c101d04 */
.L_x_1623:
[----:B------:R-:W-:Y:S05]  /*8d70*/  BSYNC B0 ;  /* 0x0000000000007941 */ /* 0x000fea0003800000 */
.L_x_1622:
[----:B------:R-:W-:Y:S01]  /*8d80*/  @!PT LDS RZ, [RZ] ;  /* 0x00000000fffff984 */ /* 0x000fe20000000800 */
[----:B------:R-:W-:Y:S01]  /*8d90*/  @!PT LDS RZ, [RZ] ;  /* 0x00000000fffff984 */ /* 0x000fe20000000800 */
[----:B------:R-:W-:Y:S01]  /*8da0*/  @!PT LDS RZ, [RZ] ;  /* 0x00000000fffff984 */ /* 0x000fe20000000800 */
[----:B------:R-:W-:Y:S01]  /*8db0*/  @!PT LDS RZ, [RZ] ;  /* 0x00000000fffff984 */ /* 0x000fe20000000800 */
[----:B------:R2:W-:Y:S06]  /*8dc0*/  MEMBAR.ALL.CTA ;  /* 0x0000000000007992 */ /* 0x0005ec0000008000 */
[----:B--2---:R-:W2:Y:S01]  /*8dd0*/  FENCE.VIEW.ASYNC.S ;  /* 0x00000000000073c6 */ /* 0x004ea20000000000 */
[----:B01----:R-:W-:Y:S01]  /*8de0*/  @!P3 VIADD R99, R99, 0x308c0 ;  /* 0x000308c06363b836 */ /* 0x003fe20000000000 */
[----:B--2---:R0:W-:Y:S01]  /*8df0*/  BAR.SYNC.DEFER_BLOCKING R108, 0x80 ;  /* 0x0002006c0000751d */ /* 0x0041e20000010000 */
[----:B------:R-:W-:Y:S01]  /*8e00*/  ISETP.NE.AND P4, PT, R100, RZ, PT ;  /* 0x000000ff6400720c */ /* 0x000fe20003f85270 */
[----:B------:R-:W-:-:S02]  /*8e10*/  VIADD R17, R17, 0x1 ;  /* 0x0000000111117836 */ /* 0x000fc40000000000 */
[----:B------:R-:W-:Y:S02]  /*8e20*/  @!P3 PRMT R99, RZ, 0x654, R99 ;  /* 0x00000654ff63b816 */ /* 0x000fe40000000063 */
[----:B------:R-:W-:Y:S02]  /*8e30*/  PLOP3.LUT P2, PT, PT, PT, PT, 0x8, 0x0 ;  /* 0x000000000000781c */ /* 0x000fe40003f4e170 */
[----:B------:R0:W-:Y:S01]  /*8e40*/  @!P3 SYNCS.ARRIVE.TRANS64.RED.A1T0 RZ, [R99+URZ], RZ ;  /* 0x000000ff63ffb9a7 */ /* 0x0001e2000810043f */
[----:B------:R-:W-:-:S04]  /*8e50*/  ISETP.NE.AND P3, PT, R17, 0x2, PT ;  /* 0x000000021100780c */ /* 0x000fc80003f65270 */
[----:B----4-:R-:W-:Y:S02]  /*8e60*/  SEL R36, RZ, 0x1, P3 ;  /* 0x00000001ff247807 */ /* 0x010fe40001800000 */
[----:B------:R-:W-:Y:S02]  /*8e70*/  SEL R17, R17, RZ, P3 ;  /* 0x000000ff11117207 */ /* 0x000fe40001800000 */
[----:B------:R-:W-:Y:S01]  /*8e80*/  LOP3.LUT R237, R237, R36, RZ, 0x3c, !PT ;  /* 0x00000024eded7212 */ /* 0x000fe200078e3cff */
[----:B0-----:R-:W-:Y:S06]  /*8e90*/  @P4 BRA `(.L_x_1624) ;  /* 0xffffffa400144947 */ /* 0x001fec000383ffff */
.L_x_1544:
[----:B------:R-:W2:Y:S01]  /*8ea0*/  LDL R36, [R1+0x14] ;  /* 0x0000140001247983 */ /* 0x000ea20000100800 */
[----:B------:R-:W0:Y:S01]  /*8eb0*/  LDC R0, c[0x0][0x448] ;  /* 0x00011200ff007b82 */ /* 0x000e220000000800 */
[----:B------:R-:W-:Y:S01]  /*8ec0*/  IADD3 R7, R221, 0x1, -R220 ;  /* 0x00000001dd077810 */ /* 0x000fe20007ffe8dc */
[----:B------:R-:W-:Y:S06]  /*8ed0*/  BSSY B0, `(.L_x_1625) ;  /* 0x000000d000007945 */ /* 0x000fec0003800000 */
[----:B------:R-:W1:Y:S01]  /*8ee0*/  LDC.64 R2, c[0x0][0x9e0] ;  /* 0x00027800ff027b82 */ /* 0x000e620000000a00 */
[----:B0-----:R-:W-:-:S02]  /*8ef0*/  ISETP.NE.AND P1, PT, R0, 0x1, PT ;  /* 0x000000010000780c */ /* 0x001fc40003f25270 */
[----:B-1----:R-:W-:-:S11]  /*8f00*/  ISETP.GE.AND P3, PT, R3, 0x1, PT ;  /* 0x000000010300780c */ /* 0x002fd60003f66270 */
[----:B------:R-:W0:Y:S08]  /*8f10*/  @P1 LDC R5, c[0x0][0x44c] ;  /* 0x00011300ff051b82 */ /* 0x000e300000000800 */
[----:B------:R-:W1:Y:S01]  /*8f20*/  @P1 LDC R4, c[0x0][0x450] ;  /* 0x00011400ff041b82 */ /* 0x000e620000000800 */
[----:B--2---:R-:W-:-:S04]  /*8f30*/  VIADD R0, R36, 0x7f ;  /* 0x0000007f24007836 */ /* 0x004fc80000000000 */
[----:B0-----:R-:W-:-:S05]  /*8f40*/  @P1 IMAD.HI.U32 R5, R0, R5, RZ ;  /* 0x0000000500051227 */ /* 0x001fca00078e00ff */
[----:B-1----:R-:W-:-:S05]  /*8f50*/  @P1 SHF.R.U32.HI R0, RZ, R4, R5 ;  /* 0x00000004ff001219 */ /* 0x002fca0000011605 */
[----:B------:R-:W-:Y:S01]  /*8f60*/  IMAD.IADD R7, R7, 0x1, R0 ;  /* 0x0000000107077824 */ /* 0x000fe200078e0200 */
[----:B------:R-:W-:Y:S06]  /*8f70*/  @P2 BRA `(.L_x_1626) ;  /* 0x0000000000082947 */ /* 0x000fec0003800000 */
[----:B------:R-:W0:Y:S02]  /*8f80*/  FENCE.VIEW.ASYNC.G ;  /* 0x00000000000073c6 */ /* 0x000e240000000100 */
[----:B0-----:R-:W-:Y:S06]  /*8f90*/  BAR.ARV 0xc, 0x180 ;  /* 0x0306000000007b1d */ /* 0x001fec0000002000 */
.L_x_1626:
[----:B------:R-:W-:Y:S05]  /*8fa0*/  BSYNC B0 ;  /* 0x0000000000007941 */ /* 0x000fea0003800000 */
.L_x_1625:
[----:B------:R-:W-:Y:S01]  /*8fb0*/  IADD3 R2, R7, R2, RZ ;  /* 0x0000000207027210 */ /* 0x000fe20007ffe0ff */
[----:B------:R-:W-:Y:S06]  /*8fc0*/  @!P3 BRA `(.L_x_1627) ;  /* 0x000000000048b947 */ /* 0x000fec0003800000 */
        /* <DEDUP_REMOVED lines=11> */
.L_x_1629:
[----:B------:R-:W-:-:S13]  /*9080*/  ISETP.NE.AND P0, PT, R3, 0x1, PT ;  /* 0x000000010300780c */ /* 0x000fda0003f05270 */
[----:B------:R-:W0:Y:S02]  /*9090*/  @P0 LDC.64 R4, c[0x0][0x9e8] ;  /* 0x00027a00ff040b82 */ /* 0x000e240000000a00 */
[----:B0-----:R-:W-:-:S05]  /*90a0*/  @P0 IMAD.HI.U32 R4, R0, R4, RZ ;  /* 0x0000000400040227 */ /* 0x001fca00078e00ff */
[----:B------:R-:W-:-:S07]  /*90b0*/  @P0 SHF.R.U32.HI R0, RZ, R5, R4 ;  /* 0x00000005ff000219 */ /* 0x000fce0000011604 */
.L_x_1630:
[----:B------:R-:W-:Y:S05]  /*90c0*/  BSYNC B0 ;  /* 0x0000000000007941 */ /* 0x000fea0003800000 */
.L_x_1628:
[----:B------:R-:W-:-:S05]  /*90d0*/  IMAD R5, R0, R3, R3 ;  /* 0x0000000300057224 */ /* 0x000fca00078e0203 */
[----:B------:R-:W-:-:S07]  /*90e0*/  VIMNMX R2, R2, R5, PT ;  /* 0x0000000502027248 */ /* 0x000fce0003fe0100 */
.L_x_1627:
[----:B------:R-:W0:Y:S01]  /*90f0*/  @P1 LDC R0, c[0x0][0x44c] ;  /* 0x00011300ff001b82 */ /* 0x000e220000000800 */
[----:B------:R-:W-:Y:S01]  /*9100*/  VIADD R2, R2, 0x3f ;  /* 0x0000003f02027836 */ /* 0x000fe20000000000 */
[----:B------:R-:W-:Y:S01]  /*9110*/  ULDC UR4, c[0x0][0x9dc] ;  /* 0x0002770000047ab9 */ /* 0x000fe20000000800 */
[----:B------:R-:W-:-:S03]  /*9120*/  IMAD.MOV.U32 R7, RZ, RZ, R36 ;  /* 0x000000ffff077224 */ /* 0x000fc600078e0024 */
[----:B------:R-:W-:Y:S02]  /*9130*/  SHF.R.S32.HI R5, RZ, 0x1f, R2 ;  /* 0x0000001fff057819 */ /* 0x000fe40000011402 */
[----:B------:R-:W1:Y:S02]  /*9140*/  @P1 LDC R9, c[0x0][0x450] ;  /* 0x00011400ff091b82 */ /* 0x000e640000000800 */
[----:B------:R-:W-:-:S04]  /*9150*/  LEA.HI R5, R5, R2, RZ, 0x6 ;  /* 0x0000000205057211 */ /* 0x000fc800078f30ff */
[----:B------:R-:W-:Y:S01]  /*9160*/  SHF.R.S32.HI R5, RZ, 0x6, R5 ;  /* 0x00000006ff057819 */ /* 0x000fe20000011405 */
[----:B0-----:R-:W-:-:S05]  /*9170*/  @P1 IMAD.HI.U32 R0, R36, R0, RZ ;  /* 0x0000000024001227 */ /* 0x001fca00078e00ff */
[----:B-1----:R-:W-:Y:S02]  /*9180*/  @P1 SHF.R.U32.HI R7, RZ, R9, R0 ;  /* 0x00000009ff071219 */ /* 0x002fe40000011600 */
[----:B------:R-:W-:-:S03]  /*9190*/  VIMNMX R9, R104, R5, PT ;  /* 0x0000000568097248 */ /* 0x000fc60003fe0100 */
[----:B------:R-:W-:-:S04]  /*91a0*/  IMAD.IADD R0, R154, 0x1, R7 ;  /* 0x000000019a007824 */ /* 0x000fc800078e0207 */
        /* <DEDUP_REMOVED lines=12> */
.L_x_1633:
[----:B------:R-:W-:-:S13]  /*9270*/  ISETP.NE.AND P0, PT, R3, 0x1, PT ;  /* 0x000000010300780c */ /* 0x000fda0003f05270 */
[----:B------:R-:W0:Y:S02]  /*9280*/  @P0 LDC.64 R4, c[0x0][0x9e8] ;  /* 0x00027a00ff040b82 */ /* 0x000e240000000a00 */
[----:B0-----:R-:W-:-:S05]  /*9290*/  @P0 IMAD.HI.U32 R4, R0, R4, RZ ;  /* 0x0000000400040227 */ /* 0x001fca00078e00ff */
[----:B------:R-:W-:-:S07]  /*92a0*/  @P0 SHF.R.U32.HI R0, RZ, R5, R4 ;  /* 0x00000005ff000219 */ /* 0x000fce0000011604 */
.L_x_1634:
[----:B------:R-:W-:Y:S05]  /*92b0*/  BSYNC B0 ;  /* 0x0000000000007941 */ /* 0x000fea0003800000 */
.L_x_1632:
[----:B------:R-:W-:-:S05]  /*92c0*/  IMAD R3, R0, R3, RZ ;  /* 0x0000000300037224 */ /* 0x000fca00078e02ff */
[----:B------:R-:W-:-:S07]  /*92d0*/  VIMNMX R2, R2, R3, !PT ;  /* 0x0000000302027248 */ /* 0x000fce0007fe0100 */
.L_x_1631:
[----:B------:R-:W-:Y:S01]  /*92e0*/  SHF.R.S32.HI R3, RZ, 0x1f, R2 ;  /* 0x0000001fff037819 */ /* 0x000fe20000011402 */
[----:B------:R-:W-:Y:S01]  /*92f0*/  BSSY B0, `(.L_x_1635) ;  /* 0x0000027000007945 */ /* 0x000fe20003800000 */
[----:B------:R-:W-:Y:S02]  /*9300*/  IMAD.MOV.U32 R204, RZ, RZ, RZ ;  /* 0x000000ffffcc7224 */ /* 0x000fe400078e00ff */
[----:B------:R-:W-:-:S04]  /*9310*/  LEA.HI R3, R3, R2, RZ, 0x6 ;  /* 0x0000000203037211 */ /* 0x000fc800078f30ff */
[----:B------:R-:W-:-:S04]  /*9320*/  SHF.R.S32.HI R3, RZ, 0x6, R3 ;  /* 0x00000006ff037819 */ /* 0x000fc80000011403 */
[----:B------:R-:W-:-:S04]  /*9330*/  VIMNMX R11, RZ, R3, !PT ;  /* 0x00000003ff0b7248 */ /* 0x000fc80007fe0100 */
[----:B------:R-:W-:-:S13]  /*9340*/  ISETP.GT.AND P0, PT, R9, R11, PT ;  /* 0x0000000b0900720c */ /* 0x000fda0003f04270 */
[----:B------:R-:W-:Y:S05]  /*9350*/  @!P0 BRA `(.L_x_1636) ;  /* 0x0000000000808947 */ /* 0x000fea0003800000 */
[----:B------:R-:W2:Y:S01]  /*9360*/  LDL R0, [R1+0x4c] ;  /* 0x00004c0001007983 */ /* 0x000ea20000100800 */
[----:B------:R-:W-:Y:S01]  /*9370*/  ULDC UR4, c[0x0][0x9f0] ;  /* 0x00027c0000047ab9 */ /* 0x000fe20000000800 */
[----:B--2---:R-:W-:-:S04]  /*9380*/  ISETP.NE.AND P0, PT, R0, RZ, PT ;  /* 0x000000ff0000720c */ /* 0x004fc80003f05270 */
[----:B------:R-:W-:-:S04]  /*9390*/  SEL R6, R0, UR4, P0 ;  /* 0x0000000400067c07 */ /* 0x000fc80008000000 */
[-C--:B------:R-:W-:Y:S02]  /*93a0*/  IABS R5, R6.reuse ;  /* 0x0000000600057213 */ /* 0x080fe40000000000 */
[----:B------:R-:W-:Y:S02]  /*93b0*/  IADD3 R0, R6, -0x1, R9 ;  /* 0xffffffff06007810 */ /* 0x000fe40007ffe009 */
[----:B------:R-:W0:Y:S01]  /*93c0*/  I2F.RP R4, R5 ;  /* 0x0000000500047306 */ /* 0x000e220000209400 */
[----:B------:R-:W-:Y:S02]  /*93d0*/  IABS R10, R6 ;  /* 0x00000006000a7213 */ /* 0x000fe40000000000 */
[----:B------:R-:W-:-:S05]  /*93e0*/  IMAD.IADD R0, R0, 0x1, -R11 ;  /* 0x0000000100007824 */ /* 0x000fca00078e0a0b */
[----:B0-----:R-:W0:Y:S02]  /*93f0*/  MUFU.RCP R4, R4 ;  /* 0x0000000400047308 */ /* 0x001e240000001000 */
[----:B0-----:R-:W-:Y:S02]  /*9400*/  VIADD R2, R4, 0xffffffe ;  /* 0x0ffffffe04027836 */ /* 0x001fe40000000000 */
[----:B------:R-:W-:-:S04]  /*9410*/  IMAD.MOV R4, RZ, RZ, -R10 ;  /* 0x000000ffff047224 */ /* 0x000fc800078e0a0a */
[----:B------:R0:W1:Y:S02]  /*9420*/  F2I.FTZ.U32.TRUNC.NTZ R3, R2 ;  /* 0x0000000200037305 */ /* 0x000064000021f000 */
[----:B0-----:R-:W-:Y:S01]  /*9430*/  IMAD.MOV.U32 R2, RZ, RZ, RZ ;  /* 0x000000ffff027224 */ /* 0x001fe200078e00ff */
[----:B-1----:R-:W-:-:S05]  /*9440*/  IADD3 R8, RZ, -R3, RZ ;  /* 0x80000003ff087210 */ /* 0x002fca0007ffe0ff */
[----:B------:R-:W-:Y:S01]  /*9450*/  IMAD R7, R8, R5, RZ ;  /* 0x0000000508077224 */ /* 0x000fe200078e02ff */
[----:B------:R-:W-:Y:S02]  /*9460*/  IABS R8, R0 ;  /* 0x0000000000087213 */ /* 0x000fe40000000000 */
[----:B------:R-:W-:Y:S01]  /*9470*/  LOP3.LUT R0, R0, R6, RZ, 0x3c, !PT ;  /* 0x0000000600007212 */ /* 0x000fe200078e3cff */
[----:B------:R-:W-:-:S03]  /*9480*/  IMAD.HI.U32 R3, R3, R7, R2 ;  /* 0x0000000703037227 */ /* 0x000fc600078e0002 */
[----:B------:R-:W-:Y:S01]  /*9490*/  ISETP.GE.AND P2, PT, R0, RZ, PT ;  /* 0x000000ff0000720c */ /* 0x000fe20003f46270 */
[----:B------:R-:W-:-:S04]  /*94a0*/  IMAD.MOV.U32 R2, RZ, RZ, R8 ;  /* 0x000000ffff027224 */ /* 0x000fc800078e0008 */
[----:B------:R-:W-:-:S04]  /*94b0*/  IMAD.HI.U32 R3, R3, R2, RZ ;  /* 0x0000000203037227 */ /* 0x000fc800078e00ff */
        /* <DEDUP_REMOVED lines=8> */
[----:B------:R-:W-:-:S04]  /*9540*/  @!P1 LOP3.LUT R3, RZ, R6, RZ, 0x33, !PT ;  /* 0x00000006ff039212 */ /* 0x000fc800078e33ff */
[----:B------:R-:W-:-:S07]  /*9550*/  MOV R204, R3 ;  /* 0x0000000300cc7202 */ /* 0x000fce0000000f00 */
.L_x_1636:
[----:B------:R-:W-:Y:S05]  /*9560*/  BSYNC B0 ;  /* 0x0000000000007941 */ /* 0x000fea0003800000 */
.L_x_1635:
        /* <DEDUP_REMOVED lines=67> */
[----:B--2---:R-:W-:-:S05]  /*99a0*/  IMAD R0, R0, R204, R11 ;  /* 0x000000cc00007224 */ /* 0x004fca00078e020b */
[----:B------:R0:W-:Y:S01]  /*99b0*/  STL [R1+0x38], R0 ;  /* 0x0000380001007387 */ /* 0x0001e20000100800 */
[----:B------:R-:W-:-:S04]  /*99c0*/  VIADDMNMX R204, R0, R204, R9, PT ;  /* 0x000000cc00cc7246 */ /* 0x000fc80003800109 */
[----:B------:R-:W-:-:S13]  /*99d0*/  ISETP.GT.AND P1, PT, R204, R0, PT ;  /* 0x00000000cc00720c */ /* 0x000fda0003f24270 */
[----:B0-----:R-:W-:Y:S05]  /*99e0*/  @!P1 BRA `(.L_x_1637) ;  /* 0x0000015000749947 */ /* 0x001fea0003800000 */
[----:B------:R-:W0:Y:S01]  /*99f0*/  S2R R0, SR_TID.X ;  /* 0x0000000000007919 */ /* 0x000e220000002100 */
[----:B------:R-:W-:Y:S01]  /*9a00*/  BSSY B6, `(.L_x_1638) ;  /* 0x0000020000067945 */ /* 0x000fe20003800000 */
[----:B0-----:R-:W-:-:S05]  /*9a10*/  VIADD R0, R0, 0xffffff80 ;  /* 0xffffff8000007836 */ /* 0x001fca0000000000 */
[----:B------:R-:W-:-:S04]  /*9a20*/  SHF.R.S32.HI R3, RZ, 0x1f, R0 ;  /* 0x0000001fff037819 */ /* 0x000fc80000011400 */
[----:B------:R-:W-:-:S04]  /*9a30*/  LEA.HI R3, R3, R0, RZ, 0x7 ;  /* 0x0000000003037211 */ /* 0x000fc800078f38ff */
[----:B------:R-:W-:-:S06]  /*9a40*/  SHF.R.S32.HI R0, RZ, 0x7, R3 ;  /* 0x00000007ff007819 */ /* 0x000fcc0000011403 */
[----:B------:R-:W0:Y:S02]  /*9a50*/  SHFL.IDX PT, R0, R0, RZ, 0x1f ;  /* 0x00001fff00007589 */ /* 0x000e2400000e0000 */
[----:B0-----:R-:W-:-:S04]  /*9a60*/  LEA.HI R2, R0, R0, RZ, 0x1 ;  /* 0x0000000000027211 */ /* 0x001fc800078f08ff */
[----:B------:R-:W-:Y:S01]  /*9a70*/  LOP3.LUT R3, R2, 0x1e, RZ, 0xc0, !PT ;  /* 0x0000001e02037812 */ /* 0x000fe200078ec0ff */
[----:B------:R-:W-:-:S04]  /*9a80*/  VIADD R2, R16, 0x10400 ;  /* 0x0001040010027836 */ /* 0x000fc80000000000 */
[----:B------:R-:W-:Y:S01]  /*9a90*/  IMAD.IADD R3, R0, 0x1, -R3 ;  /* 0x0000000100037824 */ /* 0x000fe200078e0a03 */
[----:B------:R-:W-:-:S03]  /*9aa0*/  LOP3.LUT P0, RZ, R2, 0x3ff, RZ, 0xc0, !PT ;  /* 0x000003ff02ff7812 */ /* 0x000fc6000780c0ff */
[----:B------:R-:W-:Y:S01]  /*9ab0*/  IMAD R3, R3, 0x2000, R2 ;  /* 0x0000200003037824 */ /* 0x000fe200078e0202 */
[----:B------:R-:W-:-:S04]  /*9ac0*/  P2R R24, PR, RZ, 0x1 ;  /* 0x00000001ff187803 */ /* 0x000fc80000000000 */
[----:B------:R-:W-:-:S04]  /*9ad0*/  SHF.R.U32.HI R2, RZ, 0x4, R3 ;  /* 0x00000004ff027819 */ /* 0x000fc80000011603 */
[----:B------:R-:W-:Y:S01]  /*9ae0*/  LOP3.LUT R2, R2, 0x3fff, RZ, 0xc0, !PT ;  /* 0x00003fff02027812 */ /* 0x000fe200078ec0ff */
[----:B------:R-:W-:Y:S06]  /*9af0*/  @!P0 BRA `(.L_x_1639) ;  /* 0x0000000000408947 */ /* 0x000fec0003800000 */
[----:B------:R-:W-:Y:S01]  /*9b00*/  MOV R14, 0x0 ;  /* 0x00000000000e7802 */ /* 0x000fe20000000f00 */
[----:B------:R-:W-:Y:S01]  /*9b10*/  ULDC.64 UR4, c[0x4][0x1b8] ;  /* 0x01006e0000047ab9 */ /* 0x000fe20000000a00 */
[----:B------:R-:W-:Y:S01]  /*9b20*/  ULDC.64 UR6, c[0x4][0x1c0] ;  /* 0x0100700000067ab9 */ /* 0x000fe20000000a00 */
[----:B------:R-:W-:Y:S02]  /*9b30*/  IMAD.U32 R4, RZ, RZ, UR4 ;  /* 0x00000004ff047e24 */ /* 0x000fe4000f8e00ff */
        /* <DEDUP_REMOVED lines=8> */
[----:B------:R-:W-:Y:S02]  /*9bc0*/  IMAD.MOV.U32 R12, RZ, RZ, 0x1 ;  /* 0x00000001ff0c7424 */ /* 0x000fe400078e00ff */
[----:B------:R-:W-:-:S07]  /*9bd0*/  IMAD.MOV.U32 R13, RZ, RZ, RZ ;  /* 0x000000ffff0d7224 */ /* 0x000fce00078e00ff */
[----:B------:R-:W-:-:S07]  /*9be0*/  LEPC R20, `(.L_x_1639) ;  /* 0x000000001014794e */ /* 0x000fce0000000000 */
[----:B0----5:R-:W-:Y:S05]  /*9bf0*/  CALL.ABS.NOINC R14 ;  /* 0x000000000e007343 */ /* 0x021fea0003c00000 */
.L_x_1639:
[----:B------:R-:W-:Y:S05]  /*9c00*/  BSYNC B6 ;  /* 0x0000000000067941 */ /* 0x000fea0003800000 */
.L_x_1638:
[----:B------:R-:W-:Y:S02]  /*9c10*/  ULDC UR4, c[0x0][0x3f4] ;  /* 0x0000fd0000047ab9 */ /* 0x000fe40000000800 */
[----:B------:R-:W-:-:S13]  /*9c20*/  ISETP.LT.AND P0, PT, RZ, UR4, PT ;  /* 0x00000004ff007c0c */ /* 0x000fda000bf01270 */
[----:B------:R-:W-:Y:S05]  /*9c30*/  @P0 BRA `(.L_x_1640) ;  /* 0x0000000000400947 */ /* 0x000fea0003800000 */
[----:B------:R-:W2:Y:S02]  /*9c40*/  LDL R20, [R1+0x54] ;  /* 0x0000540001147983 */ /* 0x000ea40000100800 */
[----:B--2---:R-:W-:-:S04]  /*9c50*/  LEA.HI R0, R20, R20, RZ, 0x1 ;  /* 0x0000001414007211 */ /* 0x004fc800078f08ff */
[----:B------:R-:W-:-:S05]  /*9c60*/  LOP3.LUT R0, R0, 0xfffffffe, RZ, 0xc0, !PT ;  /* 0xfffffffe00007812 */ /* 0x000fca00078ec0ff */
[----:B------:R-:W-:-:S05]  /*9c70*/  IMAD.IADD R0, R20, 0x1, -R0 ;  /* 0x0000000114007824 */ /* 0x000fca00078e0a00 */
[----:B------:R-:W-:-:S04]  /*9c80*/  SHF.L.U32 R3, R0, 0x1f, RZ ;  /* 0x0000001f00037819 */ /* 0x000fc800000006ff */
[----:B------:R0:W1:Y:S03]  /*9c90*/  SYNCS.PHASECHK.TRANS64.TRYWAIT P0, [R16+URZ+0x30800], R3 ;  /* 0x03080003100075a7 */ /* 0x000066000800017f */
[----:B-1----:R-:W-:Y:S05]  /*9ca0*/  @!P0 NANOSLEEP.SYNCS 0x989680 ;  /* 0x009896800000895d */ /* 0x002fea0003900000 */
[----:B------:R-:W1:Y:S01]  /*9cb0*/  @!P0 SYNCS.PHASECHK.TRANS64 P0, [R16+URZ+0x30800], R3 ;  /* 0x03080003100085a7 */ /* 0x000e62000800007f */
[----:B------:R-:W-:Y:S04]  /*9cc0*/  BSSY B0, `(.L_x_1641) ;  /* 0x0000006000007945 */ /* 0x000fe80003800000 */
[----:B-1----:R-:W-:Y:S05]  /*9cd0*/  @P0 BRA `(.L_x_1642) ;  /* 0x0000000000100947 */ /* 0x002fea0003800000 */
.L_x_1643:
[----:B-1----:R1:W2:Y:S02]  /*9ce0*/  SYNCS.PHASECHK.TRANS64.TRYWAIT P0, [R16+URZ+0x30800], R3 ;  /* 0x03080003100075a7 */ /* 0x0022a4000800017f */
[----:B--2---:R-:W-:Y:S05]  /*9cf0*/  @!P0 NANOSLEEP.SYNCS 0x989680 ;  /* 0x009896800000895d */ /* 0x004fea0003900000 */
[----:B------:R-:W2:Y:S02]  /*9d00*/  @!P0 SYNCS.PHASECHK.TRANS64 P0, [R16+URZ+0x30800], R3 ;  /* 0x03080003100085a7 */ /* 0x000ea4000800007f */
[----:B--2---:R-:W-:Y:S05]  /*9d10*/  @!P0 BRA `(.L_x_1643) ;  /* 0xfffffffc00f08947 */ /* 0x004fea000383ffff */
.L_x_1642:
[----:B------:R-:W-:Y:S05]  /*9d20*/  BSYNC B0 ;  /* 0x0000000000007941 */ /* 0x000fea0003800000 */
.L_x_1641:
[----:B------:R-:W-:Y:S05]  /*9d30*/  BRA `(.L_x_1644) ;  /* 0x0000009400747947 */ /* 0x000fea0003800000 */
.L_x_1640:
[----:B------:R-:W-:Y:S01]  /*9d40*/  ISETP.NE.AND P0, PT, R24, RZ, PT ;  /* 0x000000ff1800720c */ /* 0x000fe20003f05270 */
[----:B------:R-:W-:Y:S01]  /*9d50*/  ULDC.64 UR4, c[0x0][0x3f8] ;  /* 0x0000fe0000047ab9 */ /* 0x000fe20000000a00 */
[----:B-----5:R-:W-:Y:S01]  /*9d60*/  SHF.R.S32.HI R0, RZ, 0x1f, R101 ;  /* 0x0000001fff007819 */ /* 0x020fe20000011465 */
[----:B------:R-:W-:Y:S01]  /*9d70*/  ULDC.64 UR6, c[0x0][0x408] ;  /* 0x0001020000067ab9 */ /* 0x000fe20000000a00 */
[----:B------:R-:W-:Y:S01]  /*9d80*/  IMAD.WIDE.U32 R24, R101, UR4, RZ ;  /* 0x0000000465187c25 */ /* 0x000fe2000f8e00ff */
[----:B------:R-:W-:Y:S03]  /*9d90*/  BSSY B6, `(.L_x_1645) ;  /* 0x0000019000067945 */ /* 0x000fe60003800000 */
[C---:B------:R-:W-:Y:S02]  /*9da0*/  IMAD R4, R0.reuse, UR4, RZ ;  /* 0x0000000400047c24 */ /* 0x040fe4000f8e02ff */
[----:B------:R-:W-:-:S02]  /*9db0*/  IMAD R0, R0, UR6, RZ ;  /* 0x0000000600007c24 */ /* 0x000fc4000f8e02ff */
[C---:B------:R-:W-:Y:S02]  /*9dc0*/  IMAD R33, R101.reuse, UR5, R4 ;  /* 0x0000000565217c24 */ /* 0x040fe4000f8e0204 */
[C---:B------:R-:W-:Y:S02]  /*9dd0*/  IMAD R29, R101.reuse, UR7, R0 ;  /* 0x00000007651d7c24 */ /* 0x040fe4000f8e0200 */
[----:B------:R-:W-:-:S04]  /*9de0*/  IMAD.WIDE.U32 R26, R101, UR6, RZ ;  /* 0x00000006651a7c25 */ /* 0x000fc8000f8e00ff */
[----:B------:R-:W-:Y:S02]  /*9df0*/  IMAD.IADD R33, R33, 0x1, R25 ;  /* 0x0000000121217824 */ /* 0x000fe400078e0219 */
[----:B------:R-:W-:Y:S01]  /*9e00*/  IMAD.IADD R29, R29, 0x1, R27 ;  /* 0x000000011d1d7824 */ /* 0x000fe200078e021b */
        /* <DEDUP_REMOVED lines=17> */
.L_x_1646:
[----:B------:R-:W-:Y:S05]  /*9f20*/  BSYNC B6 ;  /* 0x0000000000067941 */ /* 0x000fea0003800000 */
.L_x_1645:
[----:B------:R-:W2:Y:S01]  /*9f30*/  LDL R93, [R1+0x14] ;  /* 0x00001400015d7983 */ /* 0x000ea20000100800 */
[----:B------:R-:W-:-:S03]  /*9f40*/  ULDC.U8 UR4, c[0x0][0x410] ;  /* 0x0001040000047ab9 */ /* 0x000fc60000000000 */
[----:B------:R-:W3:Y:S01]  /*9f50*/  LDL R20, [R1+0x44] ;  /* 0x0000440001147983 */ /* 0x000ee20000100800 */
[----:B------:R-:W-:Y:S01]  /*9f60*/  ISETP.NE.AND P0, PT, RZ, UR4, PT ;  /* 0x00000004ff007c0c */ /* 0x000fe2000bf05270 */
[----:B------:R-:W-:Y:S01]  /*9f70*/  BSSY B0, `(.L_x_1647) ;  /* 0x0000931000007945 */ /* 0x000fe20003800000 */
[----:B--2---:R-:W-:-:S05]  /*9f80*/  IMAD.IADD R0, R23, 0x1, R93 ;  /* 0x0000000117007824 */ /* 0x004fca00078e025d */
[----:B---3--:R-:W-:-:S06]  /*9f90*/  LEA R3, R20, R0, 0x5 ;  /* 0x0000000014037211 */ /* 0x008fcc00078e28ff */
[----:B------:R-:W-:Y:S05]  /*9fa0*/  @!P0 BRA `(.L_x_1648) ;  /* 0x0000004800188947 */ /* 0x000fea0003800000 */
[----:B------:R-:W0:Y:S01]  /*9fb0*/  LDC R21, c[0x0][0x448] ;  /* 0x00011200ff157b82 */ /* 0x000e220000000800 */
[----:B------:R-:W-:Y:S01]  /*9fc0*/  ULDC.64 UR4, c[0x0][0x3f8] ;  /* 0x0000fe0000047ab9 */ /* 0x000fe20000000a00 */
[----:B------:R-:W-:Y:S01]  /*9fd0*/  ULDC.64 UR6, c[0x0][0x408] ;  /* 0x0001020000067ab9 */ /* 0x000fe20000000a00 */
[----:B------:R-:W-:Y:S01]  /*9fe0*/  IMAD.MOV.U32 R32, RZ, RZ, R24 ;  /* 0x000000ffff207224 */ /* 0x000fe200078e0018 */
[----:B0-----:R-:W-:-:S13]  /*9ff0*/  ISETP.NE.AND P0, PT, R21, 0x1, PT ;  /* 0x000000011500780c */ /* 0x001fda0003f05270 */
[----:B------:R-:W0:Y:S08]  /*a000*/  @P0 LDC R4, c[0x0][0x44c] ;  /* 0x00011300ff040b82 */ /* 0x000e300000000800 */
[----:B------:R-:W1:Y:S01]  /*a010*/  @P0 LDC R5, c[0x0][0x450] ;  /* 0x00011400ff050b82 */ /* 0x000e620000000800 */
[----:B0-----:R-:W-:-:S05]  /*a020*/  @P0 IMAD.HI.U32 R4, R3, R4, RZ ;  /* 0x0000000403040227 */ /* 0x001fca00078e00ff */
[----:B-1----:R-:W-:Y:S01]  /*a030*/  @P0 SHF.R.U32.HI R3, RZ, R5, R4 ;  /* 0x00000005ff030219 */ /* 0x002fe20000011604 */
[----:B------:R-:W-:Y:S02]  /*a040*/  IMAD.MOV.U32 R4, RZ, RZ, R26 ;  /* 0x000000ffff047224 */ /* 0x000fe400078e001a */
[----:B------:R-:W-:Y:S01]  /*a050*/  IMAD.MOV.U32 R5, RZ, RZ, R29 ;  /* 0x000000ffff057224 */ /* 0x000fe200078e001d */
[----:B------:R-:W-:Y:S01]  /*a060*/  SHF.R.S32.HI R6, RZ, 0x1f, R3 ;  /* 0x0000001fff067819 */ /* 0x000fe20000011403 */
[----:B------:R-:W-:-:S04]  /*a070*/  IMAD.WIDE.U32 R32, R3, UR4, R32 ;  /* 0x0000000403207c25 */ /* 0x000fc8000f8e0020 */
[C---:B------:R-:W-:Y:S02]  /*a080*/  IMAD R8, R6.reuse, UR4, RZ ;  /* 0x0000000406087c24 */ /* 0x040fe4000f8e02ff */
[----:B------:R-:W-:Y:S02]  /*a090*/  IMAD R6, R6, UR6, RZ ;  /* 0x0000000606067c24 */ /* 0x000fe4000f8e02ff */
[C---:B------:R-:W-:Y:S01]  /*a0a0*/  IMAD R7, R3.reuse, UR5, R8 ;  /* 0x0000000503077c24 */ /* 0x040fe2000f8e0208 */
[----:B------:R-:W-:Y:S01]  /*a0b0*/  ULDC.64 UR4, c[0x0][0x3e8] ;  /* 0x0000fa0000047ab9 */ /* 0x000fe20000000a00 */
[C---:B------:R-:W-:Y:S01]  /*a0c0*/  IMAD.WIDE.U32 R4, R3.reuse, UR6, R4 ;  /* 0x0000000603047c25 */ /* 0x040fe2000f8e0004 */
[----:B------:R-:W-:Y:S01]  /*a0d0*/  LEA R31, P0, R32, UR4, 0x1 ;  /* 0x00000004201f7c11 */ /* 0x000fe2000f8008ff */
[----:B------:R-:W-:Y:S02]  /*a0e0*/  UMOV UR4, 0xffffffff ;  /* 0xffffffff00047882 */ /* 0x000fe40000000000 */
[----:B------:R-:W-:Y:S01]  /*a0f0*/  IMAD R9, R3, UR7, R6 ;  /* 0x0000000703097c24 */ /* 0x000fe2000f8e0206 */
[----:B------:R-:W-:Y:S01]  /*a100*/  ULDC.64 UR6, c[0x0][0x400] ;  /* 0x0001000000067ab9 */ /* 0x000fe20000000a00 */
[----:B------:R-:W-:Y:S01]  /*a110*/  IMAD.IADD R3, R33, 0x1, R7 ;  /* 0x0000000121037824 */ /* 0x000fe200078e0207 */
[----:B------:R-:W-:Y:S01]  /*a120*/  LEA R30, P1, R4, UR6, 0x1 ;  /* 0x00000006041e7c11 */ /* 0x000fe2000f8208ff */
[----:B------:R-:W-:-:S03]  /*a130*/  IMAD.IADD R33, R5, 0x1, R9 ;  /* 0x0000000105217824 */ /* 0x000fc600078e0209 */
[----:B------:R-:W-:Y:S02]  /*a140*/  LEA.HI.X R32, R32, UR5, R3, 0x1, P0 ;  /* 0x0000000520207c11 */ /* 0x000fe400080f0c03 */
[----:B------:R-:W-:Y:S01]  /*a150*/  LEA.HI.X R33, R4, UR7, R33, 0x1, P1 ;  /* 0x0000000704217c11 */ /* 0x000fe200088f0c21 */
[----:B------:R-:W-:Y:S06]  /*a160*/  BRA.DIV UR4, `(.L_x_1649) ;  /* 0x0000023a04607947 */ /* 0x000fec000b800000 */
[----:B------:R0:W1:Y:S04]  /*a170*/  SHFL.IDX PT, R9, R32, RZ, 0x181f ;  /* 0x00181fff20097589 */ /* 0x00006800000e0000 */
[----:B------:R0:W2:Y:S04]  /*a180*/  SHFL.IDX PT, R8, R31, RZ, 0x181f ;  /* 0x00181fff1f087589 */ /* 0x0000a800000e0000 */
[----:B------:R0:W3:Y:S04]  /*a190*/  SHFL.IDX PT, R26, R33, RZ, 0x181f ;  /* 0x00181fff211a7589 */ /* 0x0000e800000e0000 */
[----:B------:R0:W4:Y:S02]  /*a1a0*/  SHFL.IDX PT, R5, R30, RZ, 0x181f ;  /* 0x00181fff1e057589 */ /* 0x00012400000e0000 */
.L_x_2037:
[----:B------:R-:W-:Y:S01]  /*a1b0*/  IMAD R3, R220, R21, RZ ;  /* 0x00000015dc037224 */ /* 0x000fe200078e02ff */
        /* <DEDUP_REMOVED lines=8> */
[----:B------:R-:W-:Y:S02]  /*a240*/  CS2R R72, SRZ ;  /* 0x0000000000487805 */ /* 0x000fe4000001ff00 */
[----:B------:R-:W-:-:S03]  /*a250*/  CS2R R76, SRZ ;  /* 0x00000000004c7805 */ /* 0x000fc6000001ff00 */
[----:B------:R-:W-:Y:S05]  /*a260*/  @P0 BRA `(.L_x_1651) ;  /* 0x0000000000bc0947 */ /* 0x000fea0003800000 */
[----:B------:R-:W3:Y:S01]  /*a270*/  LDL R4, [R1+0x70] ;  /* 0x0000700001047983 */ /* 0x000ee20000100800 */
[----:B------:R-:W-:-:S03]  /*a280*/  ULDC UR4, c[0x0][0x3f4] ;  /* 0x0000fd0000047ab9 */ /* 0x000fc60000000800 */
[----:B------:R-:W3:Y:S04]  /*a290*/  LDL R6, [R1+0x74] ;  /* 0x0000740001067983 */ /* 0x000ee80000100800 */
[----:B------:R-:W3:Y:S01]  /*a2a0*/  LDL R29, [R1+0x6c] ;  /* 0x00006c00011d7983 */ /* 0x000ee20000100800 */
[----:B------:R-:W-:Y:S02]  /*a2b0*/  ISETP.GE.AND P2, PT, R234, UR4, PT ;  /* 0x00000004ea007c0c */ /* 0x000fe4000bf46270 */
[----:B------:R-:W-:Y:S02]  /*a2c0*/  ISETP.GE.AND P1, PT, R233, UR4, PT ;  /* 0x00000004e9007c0c */ /* 0x000fe4000bf26270 */
[----:B------:R-:W-:Y:S02]  /*a2d0*/  ISETP.GE.AND P3, PT, R200, UR4, PT ;  /* 0x00000004c8007c0c */ /* 0x000fe4000bf66270 */
[----:B------:R-:W-:-:S07]  /*a2e0*/  ISETP.GE.AND P0, PT, R235, UR4, PT ;  /* 0x00000004eb007c0c */ /* 0x000fce000bf06270 */
[----:B------:R-:W-:-:S05]  /*a2f0*/  @!P2 IMAD.SHL.U32 R12, R234, 0x2, RZ ;  /* 0x00000002ea0ca824 */ /* 0x000fca00078e00ff */
[-C--:B--2---:R-:W-:Y:S01]  /*a300*/  @!P2 IADD3 R14, P4, R8, R12.reuse, RZ ;  /* 0x0000000c080ea210 */ /* 0x084fe20007f9e0ff */
[----:B------:R-:W-:Y:S01]  /*a310*/  @!P0 IMAD.SHL.U32 R27, R235, 0x2, RZ ;  /* 0x00000002eb1b8824 */ /* 0x000fe200078e00ff */
[----:B----4-:R-:W-:Y:S01]  /*a320*/  @!P2 IADD3 R12, P6, R5, R12, RZ ;  /* 0x0000000c050ca210 */ /* 0x010fe20007fde0ff */
[----:B---3--:R-:W-:Y:S02]  /*a330*/  @!P3 IMAD.MOV.U32 R7, RZ, RZ, R26 ;  /* 0x000000ffff07b224 */ /* 0x008fe400078e001a */
[----:B-1----:R-:W-:Y:S01]  /*a340*/  @!P3 IMAD.WIDE R20, R200, 0x2, R8 ;  /* 0x00000002c814b825 */ /* 0x002fe200078e0208 */
        /* <DEDUP_REMOVED lines=8> */
[----:B------:R-:W-:Y:S02]  /*a3d0*/  ULDC.64 UR6, c[0x0][0x208] ;  /* 0x0000820000067ab9 */ /* 0x000fe40000000a00 */
[----:B------:R1:W5:Y:S01]  /*a3e0*/  @!P3 LD.E.64 R74, desc[UR6][R20.64] ;  /* 0x00000006144ab980 */ /* 0x000362000c101b00 */
[C---:B------:R-:W-:Y:S01]  /*a3f0*/  @!P1 SHF.L.U64.HI R28, R233.reuse, 0x1, R4 ;  /* 0x00000001e91c9819 */ /* 0x040fe20000010204 */
[----:B------:R-:W-:Y:S01]  /*a400*/  @!P1 IMAD.SHL.U32 R4, R233, 0x2, RZ ;  /* 0x00000002e9049824 */ /* 0x000fe200078e00ff */
[----:B------:R-:W-:-:S02]  /*a410*/  @!P2 SHF.L.U64.HI R11, R234, 0x1, R6 ;  /* 0x00000001ea0ba819 */ /* 0x000fc40000010206 */
[----:B------:R-:W-:Y:S02]  /*a420*/  @!P3 MOV R6, R5 ;  /* 0x000000050006b202 */ /* 0x000fe40000000f00 */
[----:B------:R-:W-:Y:S01]  /*a430*/  @!P1 IADD3 R10, P5, R8, R4, RZ ;  /* 0x00000004080a9210 */ /* 0x000fe20007fbe0ff */
[----:B------:R-:W-:Y:S02]  /*a440*/  @!P2 IMAD.X R15, R9, 0x1, R11, P4 ;  /* 0x00000001090fa824 */ /* 0x000fe400020e060b */
[----:B------:R-:W-:-:S04]  /*a450*/  @!P3 IMAD.WIDE R24, R200, 0x2, R6 ;  /* 0x00000002c818b825 */ /* 0x000fc800078e0206 */
[----:B------:R-:W-:Y:S01]  /*a460*/  @!P2 IMAD.X R13, R26, 0x1, R11, P6 ;  /* 0x000000011a0da824 */ /* 0x000fe200030e060b */
[-C--:B------:R-:W-:Y:S01]  /*a470*/  @!P0 IADD3 R6, P6, R8, R27.reuse, RZ ;  /* 0x0000001b08068210 */ /* 0x080fe20007fde0ff */
[----:B------:R-:W-:Y:S01]  /*a480*/  @!P1 IMAD.X R11, R9, 0x1, R28, P5 ;  /* 0x00000001090b9824 */ /* 0x000fe200028e061c */
[----:B------:R-:W-:Y:S01]  /*a490*/  @!P0 IADD3 R8, P5, R5, R27, RZ ;  /* 0x0000001b05088210 */ /* 0x000fe20007fbe0ff */
[----:B------:R1:W5:Y:S01]  /*a4a0*/  @!P3 LD.E.64 R76, desc[UR6][R24.64] ;  /* 0x00000006184cb980 */ /* 0x000362000c101b00 */
[----:B------:R-:W-:Y:S02]  /*a4b0*/  @!P0 SHF.L.U64.HI R27, R235, 0x1, R29 ;  /* 0x00000001eb1b8819 */ /* 0x000fe4000001021d */
[----:B------:R-:W-:Y:S01]  /*a4c0*/  @!P1 IADD3 R4, P4, R5, R4, RZ ;  /* 0x0000000405049210 */ /* 0x000fe20007f9e0ff */
[----:B------:R1:W5:Y:S02]  /*a4d0*/  @!P2 LD.E.64 R70, desc[UR6][R14.64] ;  /* 0x000000060e46a980 */ /* 0x000364000c101b00 */
[----:B------:R-:W-:-:S02]  /*a4e0*/  @!P0 IMAD.X R7, R9, 0x1, R27, P6 ;  /* 0x0000000109078824 */ /* 0x000fc400030e061b */
[C---:B------:R-:W-:Y:S01]  /*a4f0*/  @!P1 IMAD.X R5, R26.reuse, 0x1, R28, P4 ;  /* 0x000000011a059824 */ /* 0x040fe200020e061c */
[----:B------:R1:W5:Y:S01]  /*a500*/  @!P2 LD.E.64 R72, desc[UR6][R12.64] ;  /* 0x000000060c48a980 */ /* 0x000362000c101b00 */
[----:B------:R-:W-:-:S03]  /*a510*/  @!P0 IMAD.X R9, R26, 0x1, R27, P5 ;  /* 0x000000011a098824 */ /* 0x000fc600028e061b */
[----:B------:R1:W5:Y:S04]  /*a520*/  @!P1 LD.E.64 R66, desc[UR6][R10.64] ;  /* 0x000000060a429980 */ /* 0x000368000c101b00 */
[----:B------:R1:W5:Y:S04]  /*a530*/  @!P1 LD.E.64 R68, desc[UR6][R4.64] ;  /* 0x0000000604449980 */ /* 0x000368000c101b00 */
[----:B------:R1:W5:Y:S04]  /*a540*/  @!P0 LD.E.64 R62, desc[UR6][R6.64] ;  /* 0x00000006063e8980 */ /* 0x000368000c101b00 */
[----:B------:R1:W5:Y:S02]  /*a550*/  @!P0 LD.E.64 R64, desc[UR6][R8.64] ;  /* 0x0000000608408980 */ /* 0x000364000c101b00 */
.L_x_1651:
[----:B------:R-:W-:Y:S05]  /*a560*/  BSYNC B1 ;  /* 0x0000000000017941 */ /* 0x000fea0003800000 */
.L_x_1650:
[----:B-1---5:R-:W-:Y:S01]  /*a570*/  IMAD.MOV.U32 R4, RZ, RZ, R62 ;  /* 0x000000ffff047224 */ /* 0x022fe200078e003e */
[----:B----4-:R-:W-:Y:S01]  /*a580*/  MOV R5, R63 ;  /* 0x0000003f00057202 */ /* 0x010fe20000000f00 */
[----:B------:R-:W-:Y:S01]  /*a590*/  IMAD.MOV.U32 R7, RZ, RZ, R67 ;  /* 0x000000ffff077224 */ /* 0x000fe200078e0043 */
[----:B------:R-:W-:Y:S01]  /*a5a0*/  UMOV UR4, 0xffffffff ;  /* 0xffffffff00047882 */ /* 0x000fe20000000000 */
        /* <DEDUP_REMOVED lines=25> */
[----:B------:R-:W-:-:S02]  /*a740*/  PRMT R111, R5, 0x5410, R4 ;  /* 0x00005410056f7816 */ /* 0x000fc40000000004 */
[----:B------:R-:W-:Y:S02]  /*a750*/  PRMT R95, R95, 0x5410, R6 ;  /* 0x000054105f5f7816 */ /* 0x000fe40000000006 */
[----:B------:R-:W-:Y:S01]  /*a760*/  PRMT R112, R112, 0x5410, R7 ;  /* 0x0000541070707816 */ /* 0x000fe20000000007 */
[----:B------:R-:W-:Y:S06]  /*a770*/  BRA.DIV UR4, `(.L_x_1652) ;  /* 0x0000023604507947 */ /* 0x000fec000b800000 */
[----:B------:R1:W4:Y:S04]  /*a780*/  SHFL.IDX PT, R9, R32, 0x1, 0x181f ;  /* 0x00381f0020097f89 */ /* 0x00032800000e0000 */
[----:B--2---:R1:W2:Y:S04]  /*a790*/  SHFL.IDX PT, R8, R31, 0x1, 0x181f ;  /* 0x00381f001f087f89 */ /* 0x0042a800000e0000 */
[----:B---3--:R1:W3:Y:S04]  /*a7a0*/  SHFL.IDX PT, R26, R33, 0x1, 0x181f ;  /* 0x00381f00211a7f89 */ /* 0x0082e800000e0000 */
[----:B------:R1:W0:Y:S02]  /*a7b0*/  SHFL.IDX PT, R5, R30, 0x1, 0x181f ;  /* 0x00381f001e057f89 */ /* 0x00022400000e0000 */
.L_x_2043:
[----:B------:R-:W-:Y:S01]  /*a7c0*/  VIADD R4, R0, 0x20 ;  /* 0x0000002000047836 */ /* 0x000fe20000000000 */
        /* <DEDUP_REMOVED lines=10> */
[----:B------:R-:W3:Y:S01]  /*a870*/  LDL R7, [R1+0x74] ;  /* 0x0000740001077983 */ /* 0x000ee20000100800 */
[----:B------:R-:W-:-:S03]  /*a880*/  ULDC UR4, c[0x0][0x3f4] ;  /* 0x0000fd0000047ab9 */ /* 0x000fc60000000800 */
[----:B------:R-:W3:Y:S04]  /*a890*/  LDL R6, [R1+0x70] ;  /* 0x0000700001067983 */ /* 0x000ee80000100800 */
[----:B------:R-:W3:Y:S01]  /*a8a0*/  LDL R29, [R1+0x6c] ;  /* 0x00006c00011d7983 */ /* 0x000ee20000100800 */
[----:B------:R-:W-:Y:S02]  /*a8b0*/  ISETP.GE.AND P2, PT, R234, UR4, PT ;  /* 0x00000004ea007c0c */ /* 0x000fe4000bf46270 */
[----:B------:R-:W-:Y:S02]  /*a8c0*/  CS2R R58, SRZ ;  /* 0x00000000003a7805 */ /* 0x000fe4000001ff00 */
[----:B------:R-:W-:Y:S02]  /*a8d0*/  ISETP.GE.AND P1, PT, R233, UR4, PT ;  /* 0x00000004e9007c0c */ /* 0x000fe4000bf26270 */
[----:B------:R-:W-:-:S02]  /*a8e0*/  CS2R R60, SRZ ;  /* 0x00000000003c7805 */ /* 0x000fc4000001ff00 */
[----:B------:R-:W-:Y:S01]  /*a8f0*/  ISETP.GE.AND P3, PT, R200, UR4, PT ;  /* 0x00000004c8007c0c */ /* 0x000fe2000bf66270 */
[----:B------:R-:W-:Y:S01]  /*a900*/  ULDC.64 UR6, c[0x0][0x208] ;  /* 0x0000820000067ab9 */ /* 0x000fe20000000a00 */
[----:B------:R-:W-:-:S03]  /*a910*/  ISETP.GE.AND P0, PT, R235, UR4, PT ;  /* 0x00000004eb007c0c */ /* 0x000fc6000bf06270 */
[----:B------:R-:W-:-:S04]  /*a920*/  @!P2 IMAD.SHL.U32 R12, R234, 0x2, RZ ;  /* 0x00000002ea0ca824 */ /* 0x000fc800078e00ff */
[----:B------:R-:W-:-:S04]  /*a930*/  @!P1 IMAD.SHL.U32 R4, R233, 0x2, RZ ;  /* 0x00000002e9049824 */ /* 0x000fc800078e00ff */
[----:B--2-4-:R-:W-:Y:S01]  /*a940*/  @!P3 IMAD.WIDE R20, R200, 0x2, R8 ;  /* 0x00000002c814b825 */ /* 0x014fe200078e0208 */
[CC--:B------:R-:W-:Y:S02]  /*a950*/  @!P2 IADD3 R14, P4, R8.reuse, R12.reuse, RZ ;  /* 0x0000000c080ea210 */ /* 0x0c0fe40007f9e0ff */
[----:B0-----:R-:W-:Y:S02]  /*a960*/  @!P2 IADD3 R12, P6, R5, R12, RZ ;  /* 0x0000000c050ca210 */ /* 0x001fe40007fde0ff */
[----:B------:R-:W-:Y:S02]  /*a970*/  @!P1 IADD3 R10, P5, R8, R4, RZ ;  /* 0x00000004080a9210 */ /* 0x000fe40007fbe0ff */
[----:B------:R-:W-:Y:S02]  /*a980*/  CS2R R54, SRZ ;  /* 0x0000000000367805 */ /* 0x000fe4000001ff00 */
[----:B------:R-:W-:Y:S02]  /*a990*/  @!P0 SHF.L.U32 R28, R235, 0x1, RZ ;  /* 0x00000001eb1c8819 */ /* 0x000fe400000006ff */
[----:B------:R-:W-:-:S02]  /*a9a0*/  CS2R R56, SRZ ;  /* 0x0000000000387805 */ /* 0x000fc4000001ff00 */
[----:B------:R-:W-:Y:S02]  /*a9b0*/  CS2R R50, SRZ ;  /* 0x0000000000327805 */ /* 0x000fe4000001ff00 */
[----:B------:R-:W-:Y:S02]  /*a9c0*/  CS2R R52, SRZ ;  /* 0x0000000000347805 */ /* 0x000fe4000001ff00 */
[----:B------:R-:W-:Y:S02]  /*a9d0*/  CS2R R46, SRZ ;  /* 0x00000000002e7805 */ /* 0x000fe4000001ff00 */
[----:B------:R-:W-:Y:S01]  /*a9e0*/  CS2R R48, SRZ ;  /* 0x0000000000307805 */ /* 0x000fe2000001ff00 */
[----:B------:R0:W5:Y:S01]  /*a9f0*/  @!P3 LD.E.64 R58, desc[UR6][R20.64] ;  /* 0x00000006143ab980 */ /* 0x000162000c101b00 */
[----:B---3--:R-:W-:Y:S01]  /*aa00*/  @!P2 SHF.L.U64.HI R11, R234, 0x1, R7 ;  /* 0x00000001ea0ba819 */ /* 0x008fe20000010207 */
[----:B------:R-:W-:Y:S01]  /*aa10*/  @!P3 IMAD.MOV.U32 R7, RZ, RZ, R26 ;  /* 0x000000ffff07b224 */ /* 0x000fe200078e001a */
[----:B------:R-:W-:Y:S01]  /*aa20*/  @!P1 SHF.L.U64.HI R27, R233, 0x1, R6 ;  /* 0x00000001e91b9819 */ /* 0x000fe20000010206 */
[----:B------:R-:W-:-:S02]  /*aa30*/  @!P3 IMAD.MOV.U32 R6, RZ, RZ, R5 ;  /* 0x000000ffff06b224 */ /* 0x000fc400078e0005 */
[----:B------:R-:W-:Y:S01]  /*aa40*/  @!P2 IMAD.X R15, R9, 0x1, R11, P4 ;  /* 0x00000001090fa824 */ /* 0x000fe200020e060b */
[----:B------:R-:W-:Y:S01]  /*aa50*/  @!P1 IADD3 R4, P4, R5, R4, RZ ;  /* 0x0000000405049210 */ /* 0x000fe20007f9e0ff */
[----:B------:R-:W-:-:S03]  /*aa60*/  @!P3 IMAD.WIDE R24, R200, 0x2, R6 ;  /* 0x00000002c818b825 */ /* 0x000fc600078e0206 */
[----:B------:R0:W5:Y:S01]  /*aa70*/  @!P2 LD.E.64 R54, desc[UR6][R14.64] ;  /* 0x000000060e36a980 */ /* 0x000162000c101b00 */
[----:B------:R-:W-:Y:S01]  /*aa80*/  @!P2 IMAD.X R13, R26, 0x1, R11, P6 ;  /* 0x000000011a0da824 */ /* 0x000fe200030e060b */
[-C--:B------:R-:W-:Y:S01]  /*aa90*/  @!P0 IADD3 R6, P6, R8, R28.reuse, RZ ;  /* 0x0000001c08068210 */ /* 0x080fe20007fde0ff */
[----:B------:R-:W-:Y:S01]  /*aaa0*/  @!P1 IMAD.X R11, R9, 0x1, R27, P5 ;  /* 0x00000001090b9824 */ /* 0x000fe200028e061b */
[----:B------:R-:W-:Y:S01]  /*aab0*/  @!P0 IADD3 R8, P5, R5, R28, RZ ;  /* 0x0000001c05088210 */ /* 0x000fe20007fbe0ff */
[----:B------:R0:W5:Y:S01]  /*aac0*/  @!P3 LD.E.64 R60, desc[UR6][R24.64] ;  /* 0x00000006183cb980 */ /* 0x000162000c101b00 */
[----:B------:R-:W-:Y:S01]  /*aad0*/  @!P0 SHF.L.U64.HI R28, R235, 0x1, R29 ;  /* 0x00000001eb1c8819 */ /* 0x000fe2000001021d */
[----:B------:R-:W-:Y:S02]  /*aae0*/  @!P1 IMAD.X R5, R26, 0x1, R27, P4 ;  /* 0x000000011a059824 */ /* 0x000fe400020e061b */
[----:B------:R0:W5:Y:S02]  /*aaf0*/  @!P2 LD.E.64 R56, desc[UR6][R12.64] ;  /* 0x000000060c38a980 */ /* 0x000164000c101b00 */
[----:B------:R-:W-:-:S02]  /*ab00*/  @!P0 IMAD.X R7, R9, 0x1, R28, P6 ;  /* 0x0000000109078824 */ /* 0x000fc400030e061c */
[----:B------:R-:W-:Y:S01]  /*ab10*/  @!P0 IMAD.X R9, R26, 0x1, R28, P5 ;  /* 0x000000011a098824 */ /* 0x000fe200028e061c */
[----:B------:R0:W5:Y:S04]  /*ab20*/  @!P1 LD.E.64 R50, desc[UR6][R10.64] ;  /* 0x000000060a329980 */ /* 0x000168000c101b00 */
[----:B------:R0:W5:Y:S04]  /*ab30*/  @!P1 LD.E.64 R52, desc[UR6][R4.64] ;  /* 0x0000000604349980 */ /* 0x000168000c101b00 */
[----:B------:R0:W5:Y:S04]  /*ab40*/  @!P0 LD.E.64 R46, desc[UR6][R6.64] ;  /* 0x00000006062e8980 */ /* 0x000168000c101b00 */
[----:B------:R0:W5:Y:S02]  /*ab50*/  @!P0 LD.E.64 R48, desc[UR6][R8.64] ;  /* 0x0000000608308980 */ /* 0x000164000c101b00 */
.L_x_1654:
[----:B------:R-:W-:Y:S05]  /*ab60*/  BSYNC B1 ;  /* 0x0000000000017941 */ /* 0x000fea0003800000 */
.L_x_1653:
[----:B0----5:R-:W-:Y:S01]  /*ab70*/  IMAD.MOV.U32 R5, RZ, RZ, R47 ;  /* 0x000000ffff057224 */ /* 0x021fe200078e002f */
[----:B------:R-:W-:Y:S01]  /*ab80*/  MOV R4, R46 ;  /* 0x0000002e00047202 */ /* 0x000fe20000000f00 */
[----:B------:R-:W-:Y:S01]  /*ab90*/  IMAD.MOV.U32 R6, RZ, RZ, R50 ;  /* 0x000000ffff067224 */ /* 0x000fe200078e0032 */
[----:B------:R-:W-:Y:S01]  /*aba0*/  UMOV UR4, 0xffffffff ;  /* 0xffffffff00047882 */ /* 0x000fe20000000000 */
[----:B------:R-:W-:Y:S01]  /*abb0*/  IMAD.MOV.U32 R7, RZ, RZ, R51 ;  /* 0x000000ffff077224 */ /* 0x000fe200078e0033 */
[----:B------:R-:W-:Y:S01]  /*abc0*/  PRMT R87, R5, 0x5410, R4 ;  /* 0x0000541005577816 */ /* 0x000fe20000000004 */
[----:B------:R-:W-:Y:S02]  /*abd0*/  IMAD.MOV.U32 R4, RZ, RZ, R54 ;  /* 0x000000ffff047224 */ /* 0x000fe400078e0036 */
[----:B------:R-:W-:Y:S01]  /*abe0*/  IMAD.MOV.U32 R5, RZ, RZ, R55 ;  /* 0x000000ffff057224 */ /* 0x000fe200078e0037 */
[----:B------:R-:W-:Y:S01]  /*abf0*/  PRMT R96, R6, 0x5410, R7 ;  /* 0x0000541006607816 */ /* 0x000fe20000000007 */
[----:B------:R-:W-:-:S02]  /*ac00*/  IMAD.MOV.U32 R6, RZ, RZ, R58 ;  /* 0x000000ffff067224 */ /* 0x000fc400078e003a */
[----:B------:R-:W-:Y:S01]  /*ac10*/  IMAD.MOV.U32 R7, RZ, RZ, R59 ;  /* 0x000000ffff077224 */ /* 0x000fe200078e003b */
[----:B------:R-:W-:Y:S01]  /*ac20*/  PRMT R101, R4, 0x5410, R5 ;  /* 0x0000541004657816 */ /* 0x000fe20000000005 */
[----:B------:R-:W-:Y:S01]  /*ac30*/  IMAD.MOV.U32 R4, RZ, RZ, R48 ;  /* 0x000000ffff047224 */ /* 0x000fe200078e0030 */
[----:B------:R-:W-:Y:S02]  /*ac40*/  MOV R5, R49 ;  /* 0x0000003100057202 */ /* 0x000fe40000000f00 */
[----:B------:R-:W-:Y:S01]  /*ac50*/  PRMT R104, R6, 0x5410, R7 ;  /* 0x0000541006687816 */ /* 0x000fe20000000007 */
[----:B------:R-:W-:Y:S01]  /*ac60*/  IMAD.MOV.U32 R6, RZ, RZ, R52 ;  /* 0x000000ffff067224 */ /* 0x000fe200078e0034 */
[----:B------:R-:W-:Y:S01]  /*ac70*/  PRMT R88, R4, 0x5410, R5 ;  /* 0x0000541004587816 */ /* 0x000fe20000000005 */
[----:B------:R-:W-:Y:S02]  /*ac80*/  IMAD.MOV.U32 R7, RZ, RZ, R53 ;  /* 0x000000ffff077224 */ /* 0x000fe400078e0035 */
[----:B------:R-:W-:-:S02]  /*ac90*/  IMAD.MOV.U32 R4, RZ, RZ, R56 ;  /* 0x000000ffff047224 */ /* 0x000fc400078e0038 */
[----:B------:R-:W-:Y:S01]  /*aca0*/  IMAD.MOV.U32 R5, RZ, RZ, R57 ;  /* 0x000000ffff057224 */ /* 0x000fe200078e0039 */
[----:B------:R-:W-:Y:S01]  /*acb0*/  PRMT R97, R6, 0x5410, R7 ;  /* 0x0000541006617816 */ /* 0x000fe20000000007 */
[----:B------:R-:W-:Y:S02]  /*acc0*/  IMAD.MOV.U32 R6, RZ, RZ, R60 ;  /* 0x000000ffff067224 */ /* 0x000fe400078e003c */
[----:B------:R-:W-:Y:S01]  /*acd0*/  IMAD.MOV.U32 R7, RZ, RZ, R61 ;  /* 0x000000ffff077224 */ /* 0x000fe200078e003d */
[----:B------:R-:W-:-:S04]  /*ace0*/  PRMT R102, R4, 0x5410, R5 ;  /* 0x0000541004667816 */ /* 0x000fc80000000005 */
[----:B------:R-:W-:Y:S01]  /*acf0*/  PRMT R105, R6, 0x5410, R7 ;  /* 0x0000541006697816 */ /* 0x000fe20000000007 */
[----:B------:R-:W-:Y:S06]  /*ad00*/  BRA.DIV UR4, `(.L_x_1655) ;  /* 0x0000023204607947 */ /* 0x000fec000b800000 */
[----:B----4-:R0:W4:Y:S04]  /*ad10*/  SHFL.IDX PT, R9, R32, 0x2, 0x181f ;  /* 0x00581f0020097f89 */ /* 0x01012800000e0000 */
[----:B--2---:R0:W2:Y:S04]  /*ad20*/  SHFL.IDX PT, R8, R31, 0x2, 0x181f ;  /* 0x00581f001f087f89 */ /* 0x0040a800000e0000 */
[----:B------:R0:W0:Y:S04]  /*ad30*/  SHFL.IDX PT, R78, R33, 0x2, 0x181f ;  /* 0x00581f00214e7f89 */ /* 0x00002800000e0000 */
[----:B------:R0:W0:Y:S02]  /*ad40*/  SHFL.IDX PT, R5, R30, 0x2, 0x181f ;  /* 0x00581f001e057f89 */ /* 0x00002400000e0000 */
.L_x_2049:
[----:B------:R-:W-:Y:S01]  /*ad50*/  VIADD R4, R0, 0x40 ;  /* 0x0000004000047836 */ /* 0x000fe20000000000 */
[----:B------:R-:W-:Y:S01]  /*ad60*/  BSSY B1, `(.L_x_1656) ;  /* 0x000003a000017945 */ /* 0x000fe20003800000 */
[----:B------:R-:W-:Y:S02]  /*ad70*/  CS2R R28, SRZ ;  /* 0x00000000001c7805 */ /* 0x000fe4000001ff00 */
[----:B------:R-:W-:Y:S02]  /*ad80*/  CS2R R34, SRZ ;  /* 0x0000000000227805 */ /* 0x000fe4000001ff00 */
[----:B------:R-:W-:Y:S02]  /*ad90*/  CS2R R38, SRZ ;  /* 0x0000000000267805 */ /* 0x000fe4000001ff00 */
[----:B------:R-:W-:Y:S02]  /*ada0*/  ISETP.GE.AND P0, PT, R4, R3, PT ;  /* 0x000000030400720c */ /* 0x000fe40003f06270 */
[----:B------:R-:W-:-:S02]  /*adb0*/  CS2R R42, SRZ ;  /* 0x00000000002a7805 */ /* 0x000fc4000001ff00 */
[----:B---3--:R-:W-:Y:S02]  /*adc0*/  CS2R R26, SRZ ;  /* 0x00000000001a7805 */ /* 0x008fe4000001ff00 */
        /* <DEDUP_REMOVED lines=16> */
[----:B------:R-:W-:-:S04]  /*aed0*/  @!P1 SHF.L.U32 R4, R233, 0x1, RZ ;  /* 0x00000001e9049819 */ /* 0x000fc800000006ff */
[----:B------:R-:W-:Y:S01]  /*aee0*/  @!P0 IMAD.SHL.U32 R27, R235, 0x2, RZ ;  /* 0x00000002eb1b8824 */ /* 0x000fe200078e00ff */
[-C--:B--2---:R-:W-:Y:S01]  /*aef0*/  @!P2 IADD3 R14, P4, R8, R12.reuse, RZ ;  /* 0x0000000c080ea210 */ /* 0x084fe20007f9e0ff */
[----:B----4-:R-:W-:Y:S01]  /*af00*/  @!P3 IMAD.WIDE R20, R200, 0x2, R8 ;  /* 0x00000002c814b825 */ /* 0x010fe200078e0208 */
[----:B0-----:R-:W-:Y:S02]  /*af10*/  @!P2 IADD3 R12, P6, R5, R12, RZ ;  /* 0x0000000c050ca210 */ /* 0x001fe40007fde0ff */
[----:B------:R-:W-:Y:S02]  /*af20*/  @!P1 IADD3 R10, P5, R8, R4, RZ ;  /* 0x00000004080a9210 */ /* 0x000fe40007fbe0ff */
[----:B------:R-:W-:Y:S02]  /*af30*/  CS2R R38, SRZ ;  /* 0x0000000000267805 */ /* 0x000fe4000001ff00 */
[----:B------:R-:W-:Y:S02]  /*af40*/  CS2R R40, SRZ ;  /* 0x0000000000287805 */ /* 0x000fe4000001ff00 */
[----:B------:R-:W-:-:S02]  /*af50*/  CS2R R34, SRZ ;  /* 0x0000000000227805 */ /* 0x000fc4000001ff00 */
[----:B------:R-:W-:Y:S02]  /*af60*/  CS2R R36, SRZ ;  /* 0x0000000000247805 */ /* 0x000fe4000001ff00 */
[----:B------:R-:W-:Y:S01]  /*af70*/  CS2R R28, SRZ ;  /* 0x00000000001c7805 */ /* 0x000fe2000001ff00 */
[----:B------:R0:W5:Y:S01]  /*af80*/  @!P3 LD.E.64 R42, desc[UR6][R20.64] ;  /* 0x00000006142ab980 */ /* 0x000162000c101b00 */
[----:B---3--:R-:W-:Y:S01]  /*af90*/  @!P2 SHF.L.U64.HI R11, R234, 0x1, R7 ;  /* 0x00000001ea0ba819 */ /* 0x008fe20000010207 */
[----:B------:R-:W-:Y:S01]  /*afa0*/  @!P3 IMAD.MOV.U32 R7, RZ, RZ, R78 ;  /* 0x000000ffff07b224 */ /* 0x000fe200078e004e */
[----:B------:R-:W-:Y:S01]  /*afb0*/  @!P1 SHF.L.U64.HI R26, R233, 0x1, R6 ;  /* 0x00000001e91a9819 */ /* 0x000fe20000010206 */
[----:B------:R-:W-:Y:S02]  /*afc0*/  @!P3 IMAD.MOV.U32 R6, RZ, RZ, R5 ;  /* 0x000000ffff06b224 */ /* 0x000fe400078e0005 */
[----:B------:R-:W-:Y:S01]  /*afd0*/  @!P2 IMAD.X R15, R9, 0x1, R11, P4 ;  /* 0x00000001090fa824 */ /* 0x000fe200020e060b */
[----:B------:R-:W-:Y:S01]  /*afe0*/  @!P1 IADD3 R4, P4, R5, R4, RZ ;  /* 0x0000000405049210 */ /* 0x000fe20007f9e0ff */
[----:B------:R-:W-:-:S03]  /*aff0*/  @!P3 IMAD.WIDE R24, R200, 0x2, R6 ;  /* 0x00000002c818b825 */ /* 0x000fc600078e0206 */
[----:B------:R0:W5:Y:S01]  /*b000*/  @!P2 LD.E.64 R38, desc[UR6][R14.64] ;  /* 0x000000060e26a980 */ /* 0x000162000c101b00 */
[----:B------:R-:W-:Y:S01]  /*b010*/  @!P2 IMAD.X R13, R78, 0x1, R11, P6 ;  /* 0x000000014e0da824 */ /* 0x000fe200030e060b */
[-C--:B------:R-:W-:Y:S01]  /*b020*/  @!P0 IADD3 R6, P6, R8, R27.reuse, RZ ;  /* 0x0000001b08068210 */ /* 0x080fe20007fde0ff */
[--C-:B------:R-:W-:Y:S01]  /*b030*/  @!P1 IMAD.X R11, R9, 0x1, R26.reuse, P5 ;  /* 0x00000001090b9824 */ /* 0x100fe200028e061a */
[----:B------:R-:W-:Y:S01]  /*b040*/  @!P0 IADD3 R8, P5, R5, R27, RZ ;  /* 0x0000001b05088210 */ /* 0x000fe20007fbe0ff */
[----:B------:R0:W5:Y:S01]  /*b050*/  @!P3 LD.E.64 R44, desc[UR6][R24.64] ;  /* 0x00000006182cb980 */ /* 0x000162000c101b00 */
[----:B------:R-:W-:Y:S01]  /*b060*/  @!P0 SHF.L.U64.HI R27, R235, 0x1, R79 ;  /* 0x00000001eb1b8819 */ /* 0x000fe2000001024f */
[C---:B------:R-:W-:Y:S02]  /*b070*/  @!P1 IMAD.X R5, R78.reuse, 0x1, R26, P4 ;  /* 0x000000014e059824 */ /* 0x040fe400020e061a */
[----:B------:R0:W5:Y:S02]  /*b080*/  @!P2 LD.E.64 R40, desc[UR6][R12.64] ;  /* 0x000000060c28a980 */ /* 0x000164000c101b00 */
[----:B------:R-:W-:Y:S01]  /*b090*/  @!P0 IMAD.X R7, R9, 0x1, R27, P6 ;  /* 0x0000000109078824 */ /* 0x000fe200030e061b */
[----:B------:R-:W-:-:S02]  /*b0a0*/  @!P0 IADD3.X R9, R78, R27, RZ, P5, !PT ;  /* 0x0000001b4e098210 */ /* 0x000fc40002ffe4ff */
[----:B------:R-:W-:Y:S01]  /*b0b0*/  CS2R R26, SRZ ;  /* 0x00000000001a7805 */ /* 0x000fe2000001ff00 */
[----:B------:R0:W5:Y:S04]  /*b0c0*/  @!P1 LD.E.64 R34, desc[UR6][R10.64] ;  /* 0x000000060a229980 */ /* 0x000168000c101b00 */
[----:B------:R0:W5:Y:S04]  /*b0d0*/  @!P1 LD.E.64 R36, desc[UR6][R4.64] ;  /* 0x0000000604249980 */ /* 0x000168000c101b00 */
[----:B------:R0:W5:Y:S04]  /*b0e0*/  @!P0 LD.E.64 R28, desc[UR6][R6.64] ;  /* 0x00000006061c8980 */ /* 0x000168000c101b00 */
[----:B------:R0:W5:Y:S02]  /*b0f0*/  @!P0 LD.E.64 R26, desc[UR6][R8.64] ;  /* 0x00000006081a8980 */ /* 0x000164000c101b00 */
.L_x_1657:
[----:B------:R-:W-:Y:S05]  /*b100*/  BSYNC B1 ;  /* 0x0000000000017941 */ /* 0x000fea0003800000 */
.L_x_1656:
[----:B0----5:R-:W-:Y:S01]  /*b110*/  IMAD.MOV.U32 R4, RZ, RZ, R28 ;  /* 0x000000ffff047224 */ /* 0x021fe200078e001c */
[----:B------:R-:W-:Y:S01]  /*b120*/  UMOV UR4, 0xffffffff ;  /* 0xffffffff00047882 */ /* 0x000fe20000000000 */
[----:B------:R-:W-:Y:S02]  /*b130*/  IMAD.MOV.U32 R5, RZ, RZ, R29 ;  /* 0x000000ffff057224 */ /* 0x000fe400078e001d */
[----:B------:R-:W-:Y:S02]  /*b140*/  IMAD.MOV.U32 R6, RZ, RZ, R34 ;  /* 0x000000ffff067224 */ /* 0x000fe400078e0022 */
        /* <DEDUP_REMOVED lines=11> */
[----:B------:R-:W-:Y:S02]  /*b200*/  IMAD.MOV.U32 R6, RZ, RZ, R27 ;  /* 0x000000ffff067224 */ /* 0x000fe400078e001b */
[----:B------:R-:W-:-:S03]  /*b210*/  IMAD.MOV.U32 R7, RZ, RZ, R36 ;  /* 0x000000ffff077224 */ /* 0x000fc600078e0024 */
[----:B------:R-:W-:Y:S01]  /*b220*/  PRMT R83, R5, 0x5410, R6 ;  /* 0x0000541005537816 */ /* 0x000fe20000000006 */
[----:B------:R-:W-:Y:S01]  /*b230*/  IMAD.MOV.U32 R5, RZ, RZ, R44 ;  /* 0x000000ffff057224 */ /* 0x000fe200078e002c */
[----:B------:R-:W-:Y:S01]  /*b240*/  PRMT R85, R7, 0x5410, R4 ;  /* 0x0000541007557816 */ /* 0x000fe20000000004 */
[----:B------:R-:W-:Y:S02]  /*b250*/  IMAD.MOV.U32 R4, RZ, RZ, R45 ;  /* 0x000000ffff047224 */ /* 0x000fe400078e002d */
[----:B------:R-:W-:Y:S02]  /*b260*/  IMAD.MOV.U32 R7, RZ, RZ, R40 ;  /* 0x000000ffff077224 */ /* 0x000fe400078e0028 */
[----:B------:R-:W-:Y:S01]  /*b270*/  IMAD.MOV.U32 R6, RZ, RZ, R41 ;  /* 0x000000ffff067224 */ /* 0x000fe200078e0029 */
[----:B------:R-:W-:Y:S02]  /*b280*/  PRMT R100, R5, 0x5410, R4 ;  /* 0x0000541005647816 */ /* 0x000fe40000000004 */
[----:B------:R-:W-:-:S02]  /*b290*/  CS2R R4, SRZ ;  /* 0x0000000000047805 */ /* 0x000fc4000001ff00 */
[----:B------:R-:W-:Y:S01]  /*b2a0*/  PRMT R90, R7, 0x5410, R6 ;  /* 0x00005410075a7816 */ /* 0x000fe20000000006 */
[----:B------:R-:W-:Y:S06]  /*b2b0*/  BRA.DIV UR4, `(.L_x_1658) ;  /* 0x0000022e04687947 */ /* 0x000fec000b800000 */
[----:B------:R0:W3:Y:S04]  /*b2c0*/  SHFL.IDX PT, R79, R32, 0x3, 0x181f ;  /* 0x00781f00204f7f89 */ /* 0x0000e800000e0000 */
[----:B----4-:R0:W4:Y:S04]  /*b2d0*/  SHFL.IDX PT, R9, R31, 0x3, 0x181f ;  /* 0x00781f001f097f89 */ /* 0x01012800000e0000 */
[----:B------:R0:W0:Y:S04]  /*b2e0*/  SHFL.IDX PT, R80, R33, 0x3, 0x181f ;  /* 0x00781f0021507f89 */ /* 0x00002800000e0000 */
[----:B------:R0:W0:Y:S02]  /*b2f0*/  SHFL.IDX PT, R78, R30, 0x3, 0x181f ;  /* 0x00781f001e4e7f89 */ /* 0x00002400000e0000 */
.L_x_2055:
[----:B------:R-:W5:Y:S01]  /*b300*/  LDL R6, [R1+0x54] ;  /* 0x0000540001067983 */ /* 0x000f620000100800 */
[----:B------:R-:W-:Y:S01]  /*b310*/  VIADD R0, R0, 0x60 ;  /* 0x0000006000007836 */ /* 0x000fe20000000000 */
[----:B------:R-:W-:Y:S01]  /*b320*/  BSSY B1, `(.L_x_1659) ;  /* 0x000003f000017945 */ /* 0x000fe20003800000 */
[----:B------:R-:W-:Y:S02]  /*b330*/  CS2R R12, SRZ ;  /* 0x00000000000c7805 */ /* 0x000fe4000001ff00 */
[----:B------:R-:W-:Y:S02]  /*b340*/  CS2R R20, SRZ ;  /* 0x0000000000147805 */ /* 0x000fe4000001ff00 */
[----:B01----:R-:W-:Y:S02]  /*b350*/  CS2R R30, SRZ ;  /* 0x00000000001e7805 */ /* 0x003fe4000001ff00 */
[----:B------:R-:W-:Y:S02]  /*b360*/  ISETP.GE.AND P0, PT, R0, R3, PT ;  /* 0x000000030000720c */ /* 0x000fe40003f06270 */
[----:B------:R-:W-:-:S02]  /*b370*/  CS2R R14, SRZ ;  /* 0x00000000000e7805 */ /* 0x000fc4000001ff00 */
[----:B------:R-:W-:Y:S02]  /*b380*/  CS2R R24, SRZ ;  /* 0x0000000000187805 */ /* 0x000fe4000001ff00 */
[----:B------:R-:W-:Y:S02]  /*b390*/  CS2R R32, SRZ ;  /* 0x0000000000207805 */ /* 0x000fe4000001ff00 */
[----:B-----5:R-:W-:-:S04]  /*b3a0*/  LEA.HI R81, R6, R6, RZ, 0x1 ;  /* 0x0000000606517211 */ /* 0x020fc800078f08ff */
[----:B------:R-:W-:-:S04]  /*b3b0*/  LOP3.LUT R81, R81, 0xfffffffe, RZ, 0xc0, !PT ;  /* 0xfffffffe51517812 */ /* 0x000fc800078ec0ff */
[----:B------:R-:W-:Y:S02]  /*b3c0*/  IADD3 R81, R6, -R81, RZ ;  /* 0x8000005106517210 */ /* 0x000fe40007ffe0ff */
[----:B------:R-:W-:Y:S02]  /*b3d0*/  CS2R R6, SRZ ;  /* 0x0000000000067805 */ /* 0x000fe4000001ff00 */
[----:B------:R-:W-:Y:S01]  /*b3e0*/  SHF.L.U32 R81, R81, 0x1f, RZ ;  /* 0x0000001f51517819 */ /* 0x000fe200000006ff */
[----:B------:R-:W-:Y:S06]  /*b3f0*/  @P0 BRA `(.L_x_1660) ;  /* 0x0000000000c40947 */ /* 0x000fec0003800000 */
[----:B--2---:R-:W2:Y:S01]  /*b400*/  LDL R8, [R1+0x70] ;  /* 0x0000700001087983 */ /* 0x004ea20000100800 */
[----:B------:R-:W-:-:S03]  /*b410*/  ULDC UR4, c[0x0][0x3f4] ;  /* 0x0000fd0000047ab9 */ /* 0x000fc60000000800 */
[----:B------:R-:W2:Y:S04]  /*b420*/  LDL R10, [R1+0x74] ;  /* 0x00007400010a7983 */ /* 0x000ea80000100800 */
[----:B------:R-:W2:Y:S01]  /*b430*/  LDL R86, [R1+0x6c] ;  /* 0x00006c0001567983 */ /* 0x000ea20000100800 */
[----:B------:R-:W-:Y:S02]  /*b440*/  ISETP.GE.AND P2, PT, R234, UR4, PT ;  /* 0x00000004ea007c0c */ /* 0x000fe4000bf46270 */
[----:B------:R-:W-:Y:S02]  /*b450*/  ISETP.GE.AND P1, PT, R233, UR4, PT ;  /* 0x00000004e9007c0c */ /* 0x000fe4000bf26270 */
[----:B------:R-:W-:Y:S02]  /*b460*/  ISETP.GE.AND P3, PT, R200, UR4, PT ;  /* 0x00000004c8007c0c */ /* 0x000fe4000bf66270 */
[----:B------:R-:W-:-:S02]  /*b470*/  ISETP.GE.AND P0, PT, R235, UR4, PT ;  /* 0x00000004eb007c0c */ /* 0x000fc4000bf06270 */
[----:B------:R-:W-:-:S05]  /*b480*/  CS2R R32, SRZ ;  /* 0x0000000000207805 */ /* 0x000fca000001ff00 */
[----:B------:R-:W-:-:S04]  /*b490*/  @!P2 IMAD.SHL.U32 R6, R234, 0x2, RZ ;  /* 0x00000002ea06a824 */ /* 0x000fc800078e00ff */
[----:B------:R-:W-:Y:S01]  /*b4a0*/  @!P3 IMAD.MOV.U32 R11, RZ, RZ, R80 ;  /* 0x000000ffff0bb224 */ /* 0x000fe200078e0050 */
[-C--:B----4-:R-:W-:Y:S01]  /*b4b0*/  @!P2 IADD3 R12, P4, R9, R6.reuse, RZ ;  /* 0x00000006090ca210 */ /* 0x090fe20007f9e0ff */
[----:B------:R-:W-:Y:S01]  /*b4c0*/  @!P0 IMAD.SHL.U32 R24, R235, 0x2, RZ ;  /* 0x00000002eb188824 */ /* 0x000fe200078e00ff */
[----:B------:R-:W-:Y:S01]  /*b4d0*/  @!P2 IADD3 R6, P6, R78, R6, RZ ;  /* 0x000000064e06a210 */ /* 0x000fe20007fde0ff */
[----:B------:R-:W-:Y:S01]  /*b4e0*/  ULDC.64 UR6, c[0x0][0x208] ;  /* 0x0000820000067ab9 */ /* 0x000fe20000000a00 */
[----:B------:R-:W-:Y:S02]  /*b4f0*/  @!P3 IMAD.MOV.U32 R14, RZ, RZ, R9 ;  /* 0x000000ffff0eb224 */ /* 0x000fe400078e0009 */
[----:B---3--:R-:W-:Y:S01]  /*b500*/  @!P3 IMAD.MOV.U32 R15, RZ, RZ, R79 ;  /* 0x000000ffff0fb224 */ /* 0x008fe200078e004f */
[----:B------:R-:W-:Y:S01]  /*b510*/  CS2R R30, SRZ ;  /* 0x00000000001e7805 */ /* 0x000fe2000001ff00 */
[----:B------:R-:W-:-:S05]  /*b520*/  @!P3 IMAD.WIDE R14, R200, 0x2, R14 ;  /* 0x00000002c80eb825 */ /* 0x000fca00078e020e */
[----:B------:R0:W5:Y:S02]  /*b530*/  @!P3 LD.E.64 R30, desc[UR6][R14.64] ;  /* 0x000000060e1eb980 */ /* 0x000164000c101b00 */
[----:B0-----:R-:W-:Y:S02]  /*b540*/  CS2R R14, SRZ ;  /* 0x00000000000e7805 */ /* 0x001fe4000001ff00 */
[C---:B--2---:R-:W-:Y:S01]  /*b550*/  @!P1 SHF.L.U64.HI R0, R233.reuse, 0x1, R8 ;  /* 0x00000001e9009819 */ /* 0x044fe20000010208 */
[----:B------:R-:W-:Y:S01]  /*b560*/  @!P1 IMAD.SHL.U32 R8, R233, 0x2, RZ ;  /* 0x00000002e9089824 */ /* 0x000fe200078e00ff */
[----:B------:R-:W-:Y:S01]  /*b570*/  @!P2 SHF.L.U64.HI R5, R234, 0x1, R10 ;  /* 0x00000001ea05a819 */ /* 0x000fe2000001020a */
[----:B------:R-:W-:-:S03]  /*b580*/  @!P3 IMAD.MOV.U32 R10, RZ, RZ, R78 ;  /* 0x000000ffff0ab224 */ /* 0x000fc600078e004e */
[----:B------:R-:W-:Y:S01]  /*b590*/  @!P1 IADD3 R4, P5, R9, R8, RZ ;  /* 0x0000000809049210 */ /* 0x000fe20007fbe0ff */
[----:B------:R-:W-:Y:S01]  /*b5a0*/  @!P3 IMAD.WIDE R20, R200, 0x2, R10 ;  /* 0x00000002c814b825 */ /* 0x000fe200078e020a */
[----:B------:R-:W-:-:S03]  /*b5b0*/  @!P2 IADD3.X R7, R80, R5, RZ, P6, !PT ;  /* 0x000000055007a210 */ /* 0x000fc600037fe4ff */
[C---:B------:R-:W-:Y:S01]  /*b5c0*/  @!P2 IMAD.X R13, R79.reuse, 0x1, R5, P4 ;  /* 0x000000014f0da824 */ /* 0x040fe200020e0605 */
[C---:B------:R-:W-:Y:S01]  /*b5d0*/  @!P1 IADD3 R8, P4, R78.reuse, R8, RZ ;  /* 0x000000084e089210 */ /* 0x040fe20007f9e0ff */
[----:B------:R-:W-:Y:S01]  /*b5e0*/  @!P1 IMAD.X R5, R79, 0x1, R0, P5 ;  /* 0x000000014f059824 */ /* 0x000fe200028e0600 */
[-C--:B------:R-:W-:Y:S01]  /*b5f0*/  @!P0 IADD3 R10, P6, R9, R24.reuse, RZ ;  /* 0x00000018090a8210 */ /* 0x080fe20007fde0ff */
[----:B------:R0:W5:Y:S01]  /*b600*/  @!P3 LD.E.64 R32, desc[UR6][R20.64] ;  /* 0x000000061420b980 */ /* 0x000162000c101b00 */
[----:B------:R-:W-:Y:S02]  /*b610*/  @!P0 IADD3 R78, P5, R78, R24, RZ ;  /* 0x000000184e4e8210 */ /* 0x000fe40007fbe0ff */
[----:B------:R-:W-:Y:S02]  /*b620*/  @!P0 SHF.L.U64.HI R24, R235, 0x1, R86 ;  /* 0x00000001eb188819 */ /* 0x000fe40000010256 */
[----:B0-----:R-:W-:-:S03]  /*b630*/  CS2R R20, SRZ ;  /* 0x0000000000147805 */ /* 0x001fc6000001ff00 */
[--C-:B------:R-:W-:Y:S02]  /*b640*/  @!P0 IMAD.X R11, R79, 0x1, R24.reuse, P6 ;  /* 0x000000014f0b8824 */ /* 0x100fe400030e0618 */
[C---:B------:R-:W-:Y:S01]  /*b650*/  @!P0 IMAD.X R79, R80.reuse, 0x1, R24, P5 ;  /* 0x00000001504f8824 */ /* 0x040fe200028e0618 */
[----:B------:R-:W-:Y:S01]  /*b660*/  CS2R R24, SRZ ;  /* 0x0000000000187805 */ /* 0x000fe2000001ff00 */
[----:B------:R0:W5:Y:S01]  /*b670*/  @!P2 LD.E.64 R20, desc[UR6][R12.64] ;  /* 0x000000060c14a980 */ /* 0x000162000c101b00 */
[----:B------:R-:W-:-:S04]  /*b680*/  @!P1 IMAD.X R9, R80, 0x1, R0, P4 ;  /* 0x0000000150099824 */ /* 0x000fc800020e0600 */
[----:B------:R1:W5:Y:S04]  /*b690*/  @!P2 LD.E.64 R24, desc[UR6][R6.64] ;  /* 0x000000060618a980 */ /* 0x000368000c101b00 */
[----:B------:R-:W5:Y:S01]  /*b6a0*/  @!P1 LD.E.64 R14, desc[UR6][R8.64] ;  /* 0x00000006080e9980 */ /* 0x000f62000c101b00 */
[----:B0-----:R-:W-:Y:S02]  /*b6b0*/  CS2R R12, SRZ ;  /* 0x00000000000c7805 */ /* 0x001fe4000001ff00 */
[----:B-1----:R-:W-:-:S04]  /*b6c0*/  CS2R R6, SRZ ;  /* 0x0000000000067805 */ /* 0x002fc8000001ff00 */
[----:B------:R0:W5:Y:S04]  /*b6d0*/  @!P1 LD.E.64 R12, desc[UR6][R4.64] ;  /* 0x00000006040c9980 */ /* 0x000168000c101b00 */
[----:B------:R1:W5:Y:S01]  /*b6e0*/  @!P0 LD.E.64 R6, desc[UR6][R78.64] ;  /* 0x000000064e068980 */ /* 0x000362000c101b00 */
[----:B0-----:R-:W-:-:S06]  /*b6f0*/  CS2R R4, SRZ ;  /* 0x0000000000047805 */ /* 0x001fcc000001ff00 */
[----:B------:R1:W5:Y:S02]  /*b700*/  @!P0 LD.E.64 R4, desc[UR6][R10.64] ;  /* 0x000000060a048980 */ /* 0x000364000c101b00 */
.L_x_1660:
[----:B------:R-:W-:Y:S05]  /*b710*/  BSYNC B1 ;  /* 0x0000000000017941 */ /* 0x000fea0003800000 */
.L_x_1659:
[----:B------:R-:W0:Y:S01]  /*b720*/  SYNCS.PHASECHK.TRANS64.TRYWAIT P0, [R16+URZ+0x30800], R81 ;  /* 0x03080051100075a7 */ /* 0x000e22000800017f */
[----:B--2--5:R-:W-:Y:S01]  /*b730*/  IMAD.MOV.U32 R8, RZ, RZ, R12 ;  /* 0x000000ffff087224 */ /* 0x024fe200078e000c */
[----:B------:R-:W-:Y:S01]  /*b740*/  BSSY B1, `(.L_x_1661) ;  /* 0x0000017000017945 */ /* 0x000fe20003800000 */
[----:B------:R-:W-:Y:S02]  /*b750*/  IMAD.MOV.U32 R0, RZ, RZ, R13 ;  /* 0x000000ffff007224 */ /* 0x000fe400078e000d */
[----:B-1----:R-:W-:Y:S02]  /*b760*/  IMAD.MOV.U32 R10, RZ, RZ, R4 ;  /* 0x000000ffff0a7224 */ /* 0x002fe400078e0004 */
[----:B----4-:R-:W-:Y:S01]  /*b770*/  IMAD.MOV.U32 R9, RZ, RZ, R5 ;  /* 0x000000ffff097224 */ /* 0x010fe200078e0005 */
[----:B------:R-:W-:Y:S01]  /*b780*/  PRMT R80, R8, 0x5410, R0 ;  /* 0x0000541008507816 */ /* 0x000fe20000000000 */
[----:B------:R-:W-:Y:S02]  /*b790*/  IMAD.MOV.U32 R8, RZ, RZ, R30 ;  /* 0x000000ffff087224 */ /* 0x000fe400078e001e */
[----:B------:R-:W-:Y:S01]  /*b7a0*/  IMAD.MOV.U32 R0, RZ, RZ, R31 ;  /* 0x000000ffff007224 */ /* 0x000fe200078e001f */
[----:B------:R-:W-:Y:S01]  /*b7b0*/  PRMT R78, R9, 0x5410, R10 ;  /* 0x00005410094e7816 */ /* 0x000fe2000000000a */
[----:B------:R-:W-:Y:S01]  /*b7c0*/  IMAD.MOV.U32 R9, RZ, RZ, R21 ;  /* 0x000000ffff097224 */ /* 0x000fe200078e0015 */
[----:B------:R-:W-:-:S02]  /*b7d0*/  MOV R10, R20 ;  /* 0x00000014000a7202 */ /* 0x000fc40000000f00 */
[----:B------:R-:W-:Y:S01]  /*b7e0*/  PRMT R103, R8, 0x5410, R0 ;  /* 0x0000541008677816 */ /* 0x000fe20000000000 */
[----:B------:R-:W-:Y:S01]  /*b7f0*/  IMAD.MOV.U32 R8, RZ, RZ, R14 ;  /* 0x000000ffff087224 */ /* 0x000fe200078e000e */
[----:B------:R-:W-:Y:S01]  /*b800*/  PRMT R91, R10, 0x5410, R9 ;  /* 0x000054100a5b7816 */ /* 0x000fe20000000009 */
[----:B------:R-:W-:Y:S02]  /*b810*/  IMAD.MOV.U32 R0, RZ, RZ, R15 ;  /* 0x000000ffff007224 */ /* 0x000fe400078e000f */
[----:B------:R-:W-:Y:S02]  /*b820*/  IMAD.MOV.U32 R10, RZ, RZ, R6 ;  /* 0x000000ffff0a7224 */ /* 0x000fe400078e0006 */
[----:B------:R-:W-:Y:S01]  /*b830*/  IMAD.MOV.U32 R9, RZ, RZ, R7 ;  /* 0x000000ffff097224 */ /* 0x000fe200078e0007 */
[----:B------:R-:W-:Y:S01]  /*b840*/  PRMT R86, R8, 0x5410, R0 ;  /* 0x0000541008567816 */ /* 0x000fe20000000000 */
[----:B------:R-:W-:Y:S01]  /*b850*/  IMAD.MOV.U32 R8, RZ, RZ, R24 ;  /* 0x000000ffff087224 */ /* 0x000fe200078e0018 */
[----:B------:R-:W-:-:S02]  /*b860*/  MOV R0, R25 ;  /* 0x0000001900007202 */ /* 0x000fc40000000f00 */
[----:B---3--:R-:W-:Y:S02]  /*b870*/  PRMT R79, R10, 0x5410, R9 ;  /* 0x000054100a4f7816 */ /* 0x008fe40000000009 */
[----:B------:R-:W-:Y:S02]  /*b880*/  PRMT R92, R8, 0x5410, R0 ;  /* 0x00005410085c7816 */ /* 0x000fe40000000000 */
[----:B------:R-:W-:Y:S01]  /*b890*/  VIADDMNMX R0, R3, -R93, 0x80, PT ;  /* 0x0000008003007446 */ /* 0x000fe2000380095d */
[----:B0-----:R-:W-:Y:S06]  /*b8a0*/  @!P0 BRA `(.L_x_1662) ;  /* 0x0000022800608947 */ /* 0x001fec0003800000 */
.L_x_2056:
[----:B------:R-:W-:Y:S05]  /*b8b0*/  BSYNC B1 ;  /* 0x0000000000017941 */ /* 0x000fea0003800000 */
.L_x_1661:
[----:B------:R-:W-:Y:S01]  /*b8c0*/  ISETP.GE.AND P0, PT, R23, R0, PT ;  /* 0x000000001700720c */ /* 0x000fe20003f06270 */
[----:B------:R-:W-:Y:S01]  /*b8d0*/  IMAD.MOV.U32 R3, RZ, RZ, R32 ;  /* 0x000000ffff037224 */ /* 0x000fe200078e0020 */
[----:B------:R-:W-:Y:S01]  /*b8e0*/  BSSY B1, `(.L_x_1663) ;  /* 0x00000bc000017945 */ /* 0x000fe20003800000 */
[----:B------:R-:W-:-:S05]  /*b8f0*/  IMAD.MOV.U32 R8, RZ, RZ, R33 ;  /* 0x000000ffff087224 */ /* 0x000fca00078e0021 */
[----:B------:R-:W-:-:S05]  /*b900*/  PRMT R106, R3, 0x5410, R8 ;  /* 0x00005410036a7816 */ /* 0x000fca0000000008 */
[----:B------:R-:W-:Y:S05]  /*b910*/  @P0 BRA `(.L_x_1664) ;  /* 0x0000000800e00947 */ /* 0x000fea0003800000 */
[----:B------:R1:W5:Y:S01]  /*b920*/  LDL R113, [R1+0x30] ;  /* 0x0000300001717983 */ /* 0x0003620000100800 */
[----:B------:R-:W2:Y:S01]  /*b930*/  LDC R3, c[0x0][0x3f4] ;  /* 0x0000fd00ff037b82 */ /* 0x000ea20000000800 */
[----:B------:R-:W-:Y:S01]  /*b940*/  BSSY B2, `(.L_x_1665) ;  /* 0x0000030000027945 */ /* 0x000fe20003800000 */
[-C--:B--2---:R-:W-:Y:S02]  /*b950*/  ISETP.GE.AND P0, PT, R200, R3.reuse, PT ;  /* 0x00000003c800720c */ /* 0x084fe40003f06270 */
[-C--:B------:R-:W-:Y:S02]  /*b960*/  ISETP.GE.AND P1, PT, R234, R3.reuse, PT ;  /* 0x00000003ea00720c */ /* 0x080fe40003f26270 */
[-C--:B------:R-:W-:Y:S02]  /*b970*/  ISETP.GE.AND P2, PT, R233, R3.reuse, PT ;  /* 0x00000003e900720c */ /* 0x080fe40003f46270 */
[----:B------:R-:W-:-:S07]  /*b980*/  ISETP.GE.AND P3, PT, R235, R3, PT ;  /* 0x00000003eb00720c */ /* 0x000fce0003f66270 */
[----:B-1----:R-:W-:Y:S06]  /*b990*/  @P0 BRA `(.L_x_1666) ;  /* 0x0000000000a80947 */ /* 0x002fec0003800000 */
[----:B-----5:R-:W1:Y:S01]  /*b9a0*/  LDS.128 R8, [R113] ;  /* 0x0000000071087984 */ /* 0x020e620000000c00 */
[----:B------:R-:W-:Y:S02]  /*b9b0*/  SHF.R.U32.HI R3, RZ, 0x10, R77 ;  /* 0x00000010ff037819 */ /* 0x000fe4000001164d */
[--C-:B------:R-:W-:Y:S02]  /*b9c0*/  SHF.R.U32.HI R93, RZ, 0x10, R75.reuse ;  /* 0x00000010ff5d7819 */ /* 0x100fe4000001164b */
[----:B------:R-:W-:Y:S01]  /*b9d0*/  SHF.R.U64 R74, R74, 0x10, R75 ;  /* 0x000000104a4a7819 */ /* 0x000fe2000000124b */
[----:B------:R-:W-:Y:S01]  /*b9e0*/  HADD2.F32 R3, -RZ, R3.H0_H0 ;  /* 0x20000003ff037230 */ /* 0x000fe20000004100 */
[----:B------:R-:W-:Y:S01]  /*b9f0*/  SHF.R.U64 R76, R76, 0x10, R77 ;  /* 0x000000104c4c7819 */ /* 0x000fe2000000124d */
[----:B------:R-:W-:Y:S02]  /*ba00*/  HADD2.F32 R93, -RZ, R93.H0_H0 ;  /* 0x2000005dff5d7230 */ /* 0x000fe40000004100 */
[----:B------:R-:W-:-:S02]  /*ba10*/  HADD2.F32 R75, -RZ, R112.H1_H1 ;  /* 0x30000070ff4b7230 */ /* 0x000fc40000004100 */
[----:B------:R-:W-:Y:S02]  /*ba20*/  HADD2.F32 R77, -RZ, R112.H0_H0 ;  /* 0x20000070ff4d7230 */ /* 0x000fe40000004100 */
[----:B------:R-:W-:Y:S02]  /*ba30*/  HADD2.F32 R76, -RZ, R76.H0_H0 ;  /* 0x2000004cff4c7230 */ /* 0x000fe40000004100 */
[----:B------:R-:W-:Y:S02]  /*ba40*/  HADD2.F32 R74, -RZ, R74.H0_H0 ;  /* 0x2000004aff4a7230 */ /* 0x000fe40000004100 */
[--C-:B-1----:R-:W-:Y:S02]  /*ba50*/  HADD2.F32 R94, -RZ, R11.reuse.H1_H1 ;  /* 0x3000000bff5e7230 */ /* 0x102fe40000004100 */
[----:B0-----:R-:W-:-:S03]  /*ba60*/  HADD2.F32 R81, -RZ, R11.H0_H0 ;  /* 0x2000000bff517230 */ /* 0x001fc60000004100 */
[C---:B------:R-:W-:Y:S01]  /*ba70*/  FMUL.FTZ R11, R94.reuse, R3 ;  /* 0x000000035e0b7220 */ /* 0x040fe20000410000 */
[----:B------:R-:W-:-:S03]  /*ba80*/  FMUL.FTZ R94, R94, R93 ;  /* 0x0000005d5e5e7220 */ /* 0x000fc60000410000 */
[C---:B------:R-:W-:Y:S01]  /*ba90*/  FFMA.FTZ R11, R81.reuse, R93, -R11 ;  /* 0x0000005d510b7223 */ /* 0x040fe2000001080b */
[----:B------:R-:W-:Y:S01]  /*baa0*/  FFMA.FTZ R3, R81, R3, R94 ;  /* 0x0000000351037223 */ /* 0x000fe2000001005e */
[--C-:B------:R-:W-:Y:S02]  /*bab0*/  HADD2.F32 R81, -RZ, R95.reuse.H1_H1 ;  /* 0x3000005fff517230 */ /* 0x100fe40000004100 */
[--C-:B------:R-:W-:Y:S02]  /*bac0*/  HADD2.F32 R94, -RZ, R8.reuse.H1_H1 ;  /* 0x30000008ff5e7230 */ /* 0x100fe40000004100 */
[----:B------:R-:W-:Y:S01]  /*bad0*/  HADD2.F32 R93, -RZ, R95.H0_H0 ;  /* 0x2000005fff5d7230 */ /* 0x000fe20000004100 */
[----:B------:R-:W-:Y:S01]  /*bae0*/  F2FP.F16.F32.PACK_AB R11, R3, R11 ;  /* 0x0000000b030b723e */ /* 0x000fe200000000ff */
[----:B------:R-:W-:Y:S02]  /*baf0*/  HADD2.F32 R8, -RZ, R8.H0_H0 ;  /* 0x20000008ff087230 */ /* 0x000fe40000004100 */
[C---:B------:R-:W-:Y:S01]  /*bb00*/  FMUL.FTZ R95, R94.reuse, R81 ;  /* 0x000000515e5f7220 */ /* 0x040fe20000410000 */
[----:B------:R-:W-:-:S03]  /*bb10*/  FMUL.FTZ R94, R94, R93 ;  /* 0x0000005d5e5e7220 */ /* 0x000fc60000410000 */
[C---:B------:R-:W-:Y:S01]  /*bb20*/  FFMA.FTZ R95, R8.reuse, R93, -R95 ;  /* 0x0000005d085f7223 */ /* 0x040fe2000001085f */
[----:B------:R-:W-:Y:S01]  /*bb30*/  FFMA.FTZ R8, R8, R81, R94 ;  /* 0x0000005108087223 */ /* 0x000fe2000001005e */
[--C-:B------:R-:W-:Y:S02]  /*bb40*/  HADD2.F32 R81, -RZ, R10.reuse.H1_H1 ;  /* 0x3000000aff517230 */ /* 0x100fe40000004100 */
[----:B------:R-:W-:Y:S02]  /*bb50*/  HADD2.F32 R10, -RZ, R10.H0_H0 ;  /* 0x2000000aff0a7230 */ /* 0x000fe40000004100 */
[----:B------:R-:W-:Y:S01]  /*bb60*/  F2FP.F16.F32.PACK_AB R8, R8, R95 ;  /* 0x0000005f0808723e */ /* 0x000fe200000000ff */
        /* <DEDUP_REMOVED lines=10> */
[----:B------:R-:W-:-:S05]  /*bc10*/  FFMA.FTZ R9, R9, R76, R75 ;  /* 0x0000004c09097223 */ /* 0x000fca000001004b */
[----:B------:R-:W-:-:S05]  /*bc20*/  F2FP.F16.F32.PACK_AB R9, R9, R74 ;  /* 0x0000004a0909723e */ /* 0x000fca00000000ff */
[----:B------:R1:W-:Y:S02]  /*bc30*/  STS.128 [R113], R8 ;  /* 0x0000000871007388 */ /* 0x0003e40000000c00 */
.L_x_1666:
[----:B------:R-:W-:Y:S05]  /*bc40*/  BSYNC B2 ;  /* 0x0000000000027941 */ /* 0x000fea0003800000 */
.L_x_1665:
[----:B------:R-:W-:Y:S04]  /*bc50*/  BSSY B2, `(.L_x_1667) ;  /* 0x000002c000027945 */ /* 0x000fe80003800000 */
[----:B------:R-:W-:Y:S05]  /*bc60*/  @P1 BRA `(.L_x_1668) ;  /* 0x0000000000a81947 */ /* 0x000fea0003800000 */
[----:B-1---5:R-:W1:Y:S01]  /*bc70*/  LDS.128 R8, [R113+0x4000] ;  /* 0x0040000071087984 */ /* 0x022e620000000c00 */
[----:B------:R-:W-:Y:S02]  /*bc80*/  SHF.R.U32.HI R74, RZ, 0x10, R73 ;  /* 0x00000010ff4a7819 */ /* 0x000fe40000011649 */
[----:B------:R-:W-:Y:S02]  /*bc90*/  SHF.R.U32.HI R3, RZ, 0x10, R71 ;  /* 0x00000010ff037819 */ /* 0x000fe40000011647 */
[----:B------:R-:W-:Y:S01]  /*bca0*/  SHF.R.U64 R73, R72, 0x10, R73 ;  /* 0x0000001048497819 */ /* 0x000fe20000001249 */
[----:B------:R-:W-:Y:S01]  /*bcb0*/  HADD2.F32 R74, -RZ, R74.H0_H0 ;  /* 0x2000004aff4a7230 */ /* 0x000fe20000004100 */
[----:B------:R-:W-:Y:S01]  /*bcc0*/  SHF.R.U64 R70, R70, 0x10, R71 ;  /* 0x0000001046467819 */ /* 0x000fe20000001247 */
[----:B------:R-:W-:Y:S02]  /*bcd0*/  HADD2.F32 R3, -RZ, R3.H0_H0 ;  /* 0x20000003ff037230 */ /* 0x000fe40000004100 */
[----:B------:R-:W-:-:S02]  /*bce0*/  HADD2.F32 R71, -RZ, R110.H0_H0 ;  /* 0x2000006eff477230 */ /* 0x000fc40000004100 */
[----:B------:R-:W-:Y:S02]  /*bcf0*/  HADD2.F32 R77, -RZ, R73.H0_H0 ;  /* 0x20000049ff4d7230 */ /* 0x000fe40000004100 */
[----:B------:R-:W-:Y:S02]  /*bd00*/  HADD2.F32 R70, -RZ, R70.H0_H0 ;  /* 0x20000046ff467230 */ /* 0x000fe40000004100 */
[--C-:B-1----:R-:W-:Y:S02]  /*bd10*/  HADD2.F32 R75, -RZ, R11.reuse.H1_H1 ;  /* 0x3000000bff4b7230 */ /* 0x102fe40000004100 */
[----:B------:R-:W-:Y:S02]  /*bd20*/  HADD2.F32 R11, -RZ, R11.H0_H0 ;  /* 0x2000000bff0b7230 */ /* 0x000fe40000004100 */
[----:B------:R-:W-:Y:S02]  /*bd30*/  HADD2.F32 R73, -RZ, R9.H1_H1 ;  /* 0x30000009ff497230 */ /* 0x000fe40000004100 */
[C---:B------:R-:W-:Y:S01]  /*bd40*/  FMUL.FTZ R76, R75.reuse, R74 ;  /* 0x0000004a4b4c7220 */ /* 0x040fe20000410000 */
[----:B------:R-:W-:-:S03]  /*bd50*/  FMUL.FTZ R75, R75, R3 ;  /* 0x000000034b4b7220 */ /* 0x000fc60000410000 */
[C---:B------:R-:W-:Y:S01]  /*bd60*/  FFMA.FTZ R3, R11.reuse, R3, -R76 ;  /* 0x000000030b037223 */ /* 0x040fe2000001084c */
[----:B------:R-:W-:Y:S01]  /*bd70*/  FFMA.FTZ R11, R11, R74, R75 ;  /* 0x0000004a0b0b7223 */ /* 0x000fe2000001004b */
[----:B------:R-:W-:Y:S02]  /*bd80*/  HADD2.F32 R74, -RZ, R111.H1_H1 ;  /* 0x3000006fff4a7230 */ /* 0x000fe40000004100 */
[----:B------:R-:W-:Y:S02]  /*bd90*/  HADD2.F32 R75, -RZ, R8.H1_H1 ;  /* 0x30000008ff4b7230 */ /* 0x000fe40000004100 */
[----:B------:R-:W-:Y:S01]  /*bda0*/  HADD2.F32 R76, -RZ, R110.H1_H1 ;  /* 0x3000006eff4c7230 */ /* 0x000fe20000004100 */
[----:B------:R-:W-:Y:S01]  /*bdb0*/  F2FP.F16.F32.PACK_AB R11, R11, R3 ;  /* 0x000000030b0b723e */ /* 0x000fe200000000ff */
[----:B------:R-:W-:Y:S02]  /*bdc0*/  HADD2.F32 R8, -RZ, R8.H0_H0 ;  /* 0x20000008ff087230 */ /* 0x000fe40000004100 */
[C---:B------:R-:W-:Y:S01]  /*bdd0*/  FMUL.FTZ R72, R75.reuse, R74 ;  /* 0x0000004a4b487220 */ /* 0x040fe20000410000 */
[----:B------:R-:W-:-:S03]  /*bde0*/  FMUL.FTZ R75, R75, R76 ;  /* 0x0000004c4b4b7220 */ /* 0x000fc60000410000 */
[C---:B------:R-:W-:Y:S01]  /*bdf0*/  FFMA.FTZ R72, R8.reuse, R76, -R72 ;  /* 0x0000004c08487223 */ /* 0x040fe20000010848 */
[----:B------:R-:W-:Y:S01]  /*be00*/  FFMA.FTZ R8, R8, R74, R75 ;  /* 0x0000004a08087223 */ /* 0x000fe2000001004b */
[----:B------:R-:W-:Y:S02]  /*be10*/  HADD2.F32 R74, -RZ, R111.H0_H0 ;  /* 0x2000006fff4a7230 */ /* 0x000fe40000004100 */
[--C-:B------:R-:W-:Y:S02]  /*be20*/  HADD2.F32 R75, -RZ, R10.reuse.H1_H1 ;  /* 0x3000000aff4b7230 */ /* 0x100fe40000004100 */
[----:B------:R-:W-:Y:S01]  /*be30*/  HADD2.F32 R10, -RZ, R10.H0_H0 ;  /* 0x2000000aff0a7230 */ /* 0x000fe20000004100 */
[----:B------:R-:W-:Y:S02]  /*be40*/  F2FP.F16.F32.PACK_AB R8, R8, R72 ;  /* 0x000000480808723e */ /* 0x000fe400000000ff */
[C---:B------:R-:W-:Y:S01]  /*be50*/  FMUL.FTZ R76, R75.reuse, R74 ;  /* 0x0000004a4b4c7220 */ /* 0x040fe20000410000 */
[----:B------:R-:W-:-:S03]  /*be60*/  FMUL.FTZ R75, R75, R71 ;  /* 0x000000474b4b7220 */ /* 0x000fc60000410000 */
[C---:B------:R-:W-:Y:S01]  /*be70*/  FFMA.FTZ R76, R10.reuse, R71, -R76 ;  /* 0x000000470a4c7223 */ /* 0x040fe2000001084c */
[----:B------:R-:W-:Y:S02]  /*be80*/  HADD2.F32 R71, -RZ, R9.H0_H0 ;  /* 0x20000009ff477230 */ /* 0x000fe40000004100 */
[CC--:B------:R-:W-:Y:S01]  /*be90*/  FMUL.FTZ R9, R73.reuse, R77.reuse ;  /* 0x0000004d49097220 */ /* 0x0c0fe20000410000 */
[----:B------:R-:W-:Y:S01]  /*bea0*/  FMUL.FTZ R73, R73, R70 ;  /* 0x0000004649497220 */ /* 0x000fe20000410000 */
[----:B------:R-:W-:Y:S02]  /*beb0*/  FFMA.FTZ R10, R10, R74, R75 ;  /* 0x0000004a0a0a7223 */ /* 0x000fe4000001004b */
[C---:B------:R-:W-:Y:S01]  /*bec0*/  FFMA.FTZ R9, R71.reuse, R70, -R9 ;  /* 0x0000004647097223 */ /* 0x040fe20000010809 */
[----:B------:R-:W-:Y:S02]  /*bed0*/  FFMA.FTZ R73, R71, R77, R73 ;  /* 0x0000004d47497223 */ /* 0x000fe40000010049 */
[----:B------:R-:W-:-:S03]  /*bee0*/  F2FP.F16.F32.PACK_AB R10, R10, R76 ;  /* 0x0000004c0a0a723e */ /* 0x000fc600000000ff */
[----:B------:R-:W-:-:S05]  /*bef0*/  F2FP.F16.F32.PACK_AB R9, R73, R9 ;  /* 0x000000094909723e */ /* 0x000fca00000000ff */
[----:B------:R2:W-:Y:S02]  /*bf00*/  STS.128 [R113+0x4000], R8 ;  /* 0x0040000871007388 */ /* 0x0005e40000000c00 */
.L_x_1668:
[----:B------:R-:W-:Y:S05]  /*bf10*/  BSYNC B2 ;  /* 0x0000000000027941 */ /* 0x000fea0003800000 */
.L_x_1667:
[----:B------:R-:W-:Y:S04]  /*bf20*/  BSSY B2, `(.L_x_1669) ;  /* 0x000002c000027945 */ /* 0x000fe80003800000 */
[----:B------:R-:W-:Y:S05]  /*bf30*/  @P2 BRA `(.L_x_1670) ;  /* 0x0000000000a82947 */ /* 0x000fea0003800000 */
[----:B-12--5:R-:W1:Y:S01]  /*bf40*/  LDS.128 R8, [R113+0x8000] ;  /* 0x0080000071087984 */ /* 0x026e620000000c00 */
[----:B------:R-:W-:Y:S02]  /*bf50*/  SHF.R.U32.HI R73, RZ, 0x10, R69 ;  /* 0x00000010ff497819 */ /* 0x000fe40000011645 */
[--C-:B------:R-:W-:Y:S02]  /*bf60*/  SHF.R.U32.HI R71, RZ, 0x10, R67.reuse ;  /* 0x00000010ff477819 */ /* 0x100fe40000011643 */
[----:B------:R-:W-:Y:S01]  /*bf70*/  SHF.R.U64 R3, R66, 0x10, R67 ;  /* 0x0000001042037819 */ /* 0x000fe20000001243 */
[----:B------:R-:W-:Y:S01]  /*bf80*/  HADD2.F32 R73, -RZ, R73.H0_H0 ;  /* 0x20000049ff497230 */ /* 0x000fe20000004100 */
[----:B------:R-:W-:Y:S01]  /*bf90*/  SHF.R.U64 R66, R68, 0x10, R69 ;  /* 0x0000001044427819 */ /* 0x000fe20000001245 */
[----:B------:R-:W-:Y:S02]  /*bfa0*/  HADD2.F32 R71, -RZ, R71.H0_H0 ;  /* 0x20000047ff477230 */ /* 0x000fe40000004100 */
[----:B------:R-:W-:-:S02]  /*bfb0*/  HADD2.F32 R67, -RZ, R109.H0_H0 ;  /* 0x2000006dff437230 */ /* 0x000fc40000004100 */
[----:B------:R-:W-:Y:S02]  /*bfc0*/  HADD2.F32 R68, -RZ, R109.H1_H1 ;  /* 0x3000006dff447230 */ /* 0x000fe40000004100 */
[----:B------:R-:W-:Y:S02]  /*bfd0*/  HADD2.F32 R66, -RZ, R66.H0_H0 ;  /* 0x20000042ff427230 */ /* 0x000fe40000004100 */
[----:B------:R-:W-:Y:S02]  /*bfe0*/  HADD2.F32 R3, -RZ, R3.H0_H0 ;  /* 0x20000003ff037230 */ /* 0x000fe40000004100 */
[--C-:B-1----:R-:W-:Y:S02]  /*bff0*/  HADD2.F32 R70, -RZ, R11.reuse.H1_H1 ;  /* 0x3000000bff467230 */ /* 0x102fe40000004100 */
[----:B------:R-:W-:Y:S02]  /*c000*/  HADD2.F32 R69, -RZ, R11.H0_H0 ;  /* 0x2000000bff457230 */ /* 0x000fe40000004100 */
[----:B------:R-:W-:-:S02]  /*c010*/  HADD2.F32 R11, -RZ, R8.H0_H0 ;  /* 0x20000008ff0b7230 */ /* 0x000fc40000004100 */
[C---:B------:R-:W-:Y:S01]  /*c020*/  FMUL.FTZ R75, R70.reuse, R73 ;  /* 0x00000049464b7220 */ /* 0x040fe20000410000 */
[----:B------:R-:W-:Y:S02]  /*c030*/  HADD2.F32 R8, -RZ, R8.H1_H1 ;  /* 0x30000008ff087230 */ /* 0x000fe40000004100 */
[-C--:B------:R-:W-:Y:S01]  /*c040*/  FMUL.FTZ R70, R70, R71.reuse ;  /* 0x0000004746467220 */ /* 0x080fe20000410000 */
[--C-:B------:R-:W-:Y:S02]  /*c050*/  HADD2.F32 R72, -RZ, R10.reuse.H0_H0 ;  /* 0x2000000aff487230 */ /* 0x100fe40000004100 */
[C---:B------:R-:W-:Y:S01]  /*c060*/  FFMA.FTZ R75, R69.reuse, R71, -R75 ;  /* 0x00000047454b7223 */ /* 0x040fe2000001084b */
[----:B------:R-:W-:Y:S02]  /*c070*/  HADD2.F32 R10, -RZ, R10.H1_H1 ;  /* 0x3000000aff0a7230 */ /* 0x000fe40000004100 */
[C---:B------:R-:W-:Y:S01]  /*c080*/  FMUL.FTZ R76, R8.reuse, R67 ;  /* 0x00000043084c7220 */ /* 0x040fe20000410000 */
[----:B------:R-:W-:Y:S01]  /*c090*/  FFMA.FTZ R70, R69, R73, R70 ;  /* 0x0000004945467223 */ /* 0x000fe20000010046 */
[----:B------:R-:W-:Y:S01]  /*c0a0*/  FMUL.FTZ R69, R8, R68 ;  /* 0x0000004408457220 */ /* 0x000fe20000410000 */
[----:B------:R-:W-:-:S02]  /*c0b0*/  HADD2.F32 R74, -RZ, R9.H0_H0 ;  /* 0x20000009ff4a7230 */ /* 0x000fc40000004100 */
[C---:B------:R-:W-:Y:S01]  /*c0c0*/  FFMA.FTZ R8, R11.reuse, R68, -R76 ;  /* 0x000000440b087223 */ /* 0x040fe2000001084c */
[--C-:B------:R-:W-:Y:S02]  /*c0d0*/  HADD2.F32 R68, -RZ, R108.reuse.H1_H1 ;  /* 0x3000006cff447230 */ /* 0x100fe40000004100 */
[----:B------:R-:W-:Y:S01]  /*c0e0*/  FFMA.FTZ R69, R11, R67, R69 ;  /* 0x000000430b457223 */ /* 0x000fe20000010045 */
[----:B------:R-:W-:Y:S02]  /*c0f0*/  HADD2.F32 R71, -RZ, R108.H0_H0 ;  /* 0x2000006cff477230 */ /* 0x000fe40000004100 */
[----:B------:R-:W-:Y:S02]  /*c100*/  HADD2.F32 R9, -RZ, R9.H1_H1 ;  /* 0x30000009ff097230 */ /* 0x000fe40000004100 */
[C---:B------:R-:W-:Y:S01]  /*c110*/  FMUL.FTZ R11, R10.reuse, R68 ;  /* 0x000000440a0b7220 */ /* 0x040fe20000410000 */
[----:B------:R-:W-:Y:S01]  /*c120*/  F2FP.F16.F32.PACK_AB R8, R69, R8 ;  /* 0x000000084508723e */ /* 0x000fe200000000ff */
[----:B------:R-:W-:Y:S01]  /*c130*/  FMUL.FTZ R67, R10, R71 ;  /* 0x000000470a437220 */ /* 0x000fe20000410000 */
[C---:B------:R-:W-:Y:S01]  /*c140*/  FMUL.FTZ R10, R9.reuse, R66 ;  /* 0x00000042090a7220 */ /* 0x040fe20000410000 */
[----:B------:R-:W-:Y:S01]  /*c150*/  FMUL.FTZ R9, R9, R3 ;  /* 0x0000000309097220 */ /* 0x000fe20000410000 */
[C---:B------:R-:W-:Y:S01]  /*c160*/  FFMA.FTZ R71, R72.reuse, R71, -R11 ;  /* 0x0000004748477223 */ /* 0x040fe2000001080b */
[----:B------:R-:W-:Y:S01]  /*c170*/  FFMA.FTZ R67, R72, R68, R67 ;  /* 0x0000004448437223 */ /* 0x000fe20000010043 */
[C---:B------:R-:W-:Y:S01]  /*c180*/  FFMA.FTZ R3, R74.reuse, R3, -R10 ;  /* 0x000000034a037223 */ /* 0x040fe2000001080a */
[----:B------:R-:W-:Y:S01]  /*c190*/  FFMA.FTZ R9, R74, R66, R9 ;  /* 0x000000424a097223 */ /* 0x000fe20000010009 */
[----:B------:R-:W-:-:S02]  /*c1a0*/  F2FP.F16.F32.PACK_AB R11, R70, R75 ;  /* 0x0000004b460b723e */ /* 0x000fc400000000ff */
[----:B------:R-:W-:Y:S02]  /*c1b0*/  F2FP.F16.F32.PACK_AB R10, R67, R71 ;  /* 0x00000047430a723e */ /* 0x000fe400000000ff */
[----:B------:R-:W-:-:S05]  /*c1c0*/  F2FP.F16.F32.PACK_AB R9, R9, R3 ;  /* 0x000000030909723e */ /* 0x000fca00000000ff */
[----:B------:R3:W-:Y:S02]  /*c1d0*/  STS.128 [R113+0x8000], R8 ;  /* 0x0080000871007388 */ /* 0x0007e40000000c00 */
.L_x_1670:
[----:B------:R-:W-:Y:S05]  /*c1e0*/  BSYNC B2 ;  /* 0x0000000000027941 */ /* 0x000fea0003800000 */
.L_x_1669:
[----:B------:R-:W-:Y:S05]  /*c1f0*/  @P3 BRA `(.L_x_1664) ;  /* 0x0000000000a83947 */ /* 0x000fea0003800000 */
[----:B-123-5:R-:W1:Y:S01]  /*c200*/  LDS.128 R8, [R113+0xc000] ;  /* 0x00c0000071087984 */ /* 0x02ee620000000c00 */
[----:B------:R-:W-:Y:S02]  /*c210*/  SHF.R.U64 R3, R62, 0x10, R63 ;  /* 0x000000103e037819 */ /* 0x000fe4000000123f */
[--C-:B------:R-:W-:Y:S01]  /*c220*/  SHF.R.U64 R62, R64, 0x10, R65.reuse ;  /* 0x00000010403e7819 */ /* 0x100fe20000001241 */
[----:B------:R-:W-:Y:S01]  /*c230*/  HADD2.F32 R64, -RZ, R107.H1_H1 ;  /* 0x3000006bff407230 */ /* 0x000fe20000004100 */
[----:B------:R-:W-:Y:S01]  /*c240*/  SHF.R.U32.HI R69, RZ, 0x10, R65 ;  /* 0x00000010ff457819 */ /* 0x000fe20000011641 */
[----:B------:R-:W-:Y:S01]  /*c250*/  HADD2.F32 R3, -RZ, R3.H0_H0 ;  /* 0x20000003ff037230 */ /* 0x000fe20000004100 */
[----:B------:R-:W-:Y:S01]  /*c260*/  SHF.R.U32.HI R67, RZ, 0x10, R63 ;  /* 0x00000010ff437819 */ /* 0x000fe2000001163f */
[----:B------:R-:W-:Y:S02]  /*c270*/  HADD2.F32 R63, -RZ, R107.H0_H0 ;  /* 0x2000006bff3f7230 */ /* 0x000fe40000004100 */
[----:B------:R-:W-:-:S02]  /*c280*/  HADD2.F32 R69, -RZ, R69.H0_H0 ;  /* 0x20000045ff457230 */ /* 0x000fc40000004100 */
[----:B------:R-:W-:Y:S02]  /*c290*/  HADD2.F32 R62, -RZ, R62.H0_H0 ;  /* 0x2000003eff3e7230 */ /* 0x000fe40000004100 */
[----:B------:R-:W-:Y:S02]  /*c2a0*/  HADD2.F32 R67, -RZ, R67.H0_H0 ;  /* 0x20000043ff437230 */ /* 0x000fe40000004100 */
[--C-:B-1----:R-:W-:Y:S02]  /*c2b0*/  HADD2.F32 R65, -RZ, R11.reuse.H0_H0 ;  /* 0x2000000bff417230 */ /* 0x102fe40000004100 */
[----:B------:R-:W-:Y:S02]  /*c2c0*/  HADD2.F32 R66, -RZ, R11.H1_H1 ;  /* 0x3000000bff427230 */ /* 0x000fe40000004100 */
[--C-:B------:R-:W-:Y:S02]  /*c2d0*/  HADD2.F32 R11, -RZ, R8.reuse.H0_H0 ;  /* 0x20000008ff0b7230 */ /* 0x100fe40000004100 */
[----:B------:R-:W-:-:S02]  /*c2e0*/  HADD2.F32 R8, -RZ, R8.H1_H1 ;  /* 0x30000008ff087230 */ /* 0x000fc40000004100 */
[C---:B------:R-:W-:Y:S01]  /*c2f0*/  FMUL.FTZ R71, R66.reuse, R69 ;  /* 0x0000004542477220 */ /* 0x040fe20000410000 */
[--C-:B------:R-:W-:Y:S02]  /*c300*/  HADD2.F32 R68, -RZ, R10.reuse.H0_H0 ;  /* 0x2000000aff447230 */ /* 0x100fe40000004100 */
[----:B------:R-:W-:Y:S01]  /*c310*/  FMUL.FTZ R66, R66, R67 ;  /* 0x0000004342427220 */ /* 0x000fe20000410000 */
[----:B------:R-:W-:Y:S02]  /*c320*/  HADD2.F32 R10, -RZ, R10.H1_H1 ;  /* 0x3000000aff0a7230 */ /* 0x000fe40000004100 */
[C---:B------:R-:W-:Y:S01]  /*c330*/  FMUL.FTZ R72, R8.reuse, R63 ;  /* 0x0000003f08487220 */ /* 0x040fe20000410000 */
[-C--:B------:R-:W-:Y:S01]  /*c340*/  FMUL.FTZ R8, R8, R64.reuse ;  /* 0x0000004008087220 */ /* 0x080fe20000410000 */
[----:B------:R-:W-:Y:S02]  /*c350*/  HADD2.F32 R70, -RZ, R9.H0_H0 ;  /* 0x20000009ff467230 */ /* 0x000fe40000004100 */
[----:B------:R-:W-:Y:S01]  /*c360*/  FFMA.FTZ R71, R65, R67, -R71 ;  /* 0x0000004341477223 */ /* 0x000fe20000010847 */
[----:B------:R-:W-:Y:S01]  /*c370*/  FFMA.FTZ R72, R11, R64, -R72 ;  /* 0x000000400b487223 */ /* 0x000fe20000010848 */
[----:B------:R-:W-:-:S02]  /*c380*/  HADD2.F32 R64, -RZ, R98.H1_H1 ;  /* 0x30000062ff407230 */ /* 0x000fc40000004100 */
[----:B------:R-:W-:Y:S01]  /*c390*/  FFMA.FTZ R8, R11, R63, R8 ;  /* 0x0000003f0b087223 */ /* 0x000fe20000010008 */
[----:B------:R-:W-:Y:S02]  /*c3a0*/  HADD2.F32 R98, -RZ, R98.H0_H0 ;  /* 0x20000062ff627230 */ /* 0x000fe40000004100 */
[----:B------:R-:W-:Y:S01]  /*c3b0*/  FFMA.FTZ R66, R65, R69, R66 ;  /* 0x0000004541427223 */ /* 0x000fe20000010042 */
[----:B------:R-:W-:Y:S02]  /*c3c0*/  HADD2.F32 R9, -RZ, R9.H1_H1 ;  /* 0x30000009ff097230 */ /* 0x000fe40000004100 */
[----:B------:R-:W-:Y:S01]  /*c3d0*/  FMUL.FTZ R11, R10, R64 ;  /* 0x000000400a0b7220 */ /* 0x000fe20000410000 */
[----:B------:R-:W-:Y:S01]  /*c3e0*/  F2FP.F16.F32.PACK_AB R8, R8, R72 ;  /* 0x000000480808723e */ /* 0x000fe200000000ff */
[----:B------:R-:W-:Y:S01]  /*c3f0*/  FMUL.FTZ R63, R10, R98 ;  /* 0x000000620a3f7220 */ /* 0x000fe20000410000 */
[C---:B------:R-:W-:Y:S01]  /*c400*/  FMUL.FTZ R10, R9.reuse, R62 ;  /* 0x0000003e090a7220 */ /* 0x040fe20000410000 */
[-C--:B------:R-:W-:Y:S01]  /*c410*/  FMUL.FTZ R9, R9, R3.reuse ;  /* 0x0000000309097220 */ /* 0x080fe20000410000 */
        /* <DEDUP_REMOVED lines=8> */
.L_x_1664:
[----:B------:R-:W-:Y:S05]  /*c4a0*/  BSYNC B1 ;  /* 0x0000000000017941 */ /* 0x000fea0003800000 */
.L_x_1663:
[----:B------:R-:W-:Y:S01]  /*c4b0*/  VIADD R3, R23, 0x20 ;  /* 0x0000002017037836 */ /* 0x000fe20000000000 */
[----:B------:R-:W-:Y:S04]  /*c4c0*/  BSSY B1, `(.L_x_1671) ;  /* 0x00000bb000017945 */ /* 0x000fe80003800000 */
[----:B------:R-:W-:-:S13]  /*c4d0*/  ISETP.GE.AND P0, PT, R3, R0, PT ;  /* 0x000000000300720c */ /* 0x000fda0003f06270 */
[----:B------:R-:W-:Y:S05]  /*c4e0*/  @P0 BRA `(.L_x_1672) ;  /* 0x0000000800e00947 */ /* 0x000fea0003800000 */
[----:B------:R0:W5:Y:S01]  /*c4f0*/  LDL R69, [R1+0x30] ;  /* 0x0000300001457983 */ /* 0x0001620000100800 */
[----:B------:R-:W1:Y:S01]  /*c500*/  LDC R3, c[0x0][0x3f4] ;  /* 0x0000fd00ff037b82 */ /* 0x000e620000000800 */
[----:B------:R-:W-:Y:S01]  /*c510*/  BSSY B2, `(.L_x_1673) ;  /* 0x0000030000027945 */ /* 0x000fe20003800000 */
[-C--:B-1----:R-:W-:Y:S02]  /*c520*/  ISETP.GE.AND P0, PT, R200, R3.reuse, PT ;  /* 0x00000003c800720c */ /* 0x082fe40003f06270 */
[-C--:B------:R-:W-:Y:S02]  /*c530*/  ISETP.GE.AND P1, PT, R234, R3.reuse, PT ;  /* 0x00000003ea00720c */ /* 0x080fe40003f26270 */
[-C--:B------:R-:W-:Y:S02]  /*c540*/  ISETP.GE.AND P2, PT, R233, R3.reuse, PT ;  /* 0x00000003e900720c */ /* 0x080fe40003f46270 */
[----:B------:R-:W-:-:S07]  /*c550*/  ISETP.GE.AND P3, PT, R235, R3, PT ;  /* 0x00000003eb00720c */ /* 0x000fce0003f66270 */
[----:B0-----:R-:W-:Y:S06]  /*c560*/  @P0 BRA `(.L_x_1674) ;  /* 0x0000000000a80947 */ /* 0x001fec0003800000 */
[----:B--2345:R-:W0:Y:S01]  /*c570*/  LDS.128 R8, [R69+0x1000] ;  /* 0x0010000045087984 */ /* 0x03ce220000000c00 */
[----:B------:R-:W-:Y:S02]  /*c580*/  SHF.R.U32.HI R66, RZ, 0x10, R61 ;  /* 0x00000010ff427819 */ /* 0x000fe4000001163d */
[--C-:B------:R-:W-:Y:S02]  /*c590*/  SHF.R.U32.HI R62, RZ, 0x10, R59.reuse ;  /* 0x00000010ff3e7819 */ /* 0x100fe4000001163b */
[----:B------:R-:W-:Y:S01]  /*c5a0*/  SHF.R.U64 R3, R58, 0x10, R59 ;  /* 0x000000103a037819 */ /* 0x000fe2000000123b */
[----:B------:R-:W-:Y:S01]  /*c5b0*/  HADD2.F32 R66, -RZ, R66.H0_H0 ;  /* 0x20000042ff427230 */ /* 0x000fe20000004100 */
[----:B------:R-:W-:Y:S01]  /*c5c0*/  SHF.R.U64 R58, R60, 0x10, R61 ;  /* 0x000000103c3a7819 */ /* 0x000fe2000000123d */
[----:B------:R-:W-:Y:S02]  /*c5d0*/  HADD2.F32 R62, -RZ, R62.H0_H0 ;  /* 0x2000003eff3e7230 */ /* 0x000fe40000004100 */
[----:B------:R-:W-:-:S02]  /*c5e0*/  HADD2.F32 R59, -RZ, R105.H0_H0 ;  /* 0x20000069ff3b7230 */ /* 0x000fc40000004100 */
[----:B------:R-:W-:Y:S02]  /*c5f0*/  HADD2.F32 R61, -RZ, R104.H0_H0 ;  /* 0x20000068ff3d7230 */ /* 0x000fe40000004100 */
[----:B------:R-:W-:Y:S02]  /*c600*/  HADD2.F32 R105, -RZ, R105.H1_H1 ;  /* 0x30000069ff697230 */ /* 0x000fe40000004100 */
[----:B------:R-:W-:Y:S02]  /*c610*/  HADD2.F32 R58, -RZ, R58.H0_H0 ;  /* 0x2000003aff3a7230 */ /* 0x000fe40000004100 */
[--C-:B0-----:R-:W-:Y:S02]  /*c620*/  HADD2.F32 R65, -RZ, R11.reuse.H1_H1 ;  /* 0x3000000bff417230 */ /* 0x101fe40000004100 */
[----:B------:R-:W-:Y:S02]  /*c630*/  HADD2.F32 R64, -RZ, R8.H1_H1 ;  /* 0x30000008ff407230 */ /* 0x000fe40000004100 */
[----:B------:R-:W-:-:S02]  /*c640*/  HADD2.F32 R63, -RZ, R11.H0_H0 ;  /* 0x2000000bff3f7230 */ /* 0x000fc40000004100 */
[C---:B------:R-:W-:Y:S01]  /*c650*/  FMUL.FTZ R68, R65.reuse, R66 ;  /* 0x0000004241447220 */ /* 0x040fe20000410000 */
[-C--:B------:R-:W-:Y:S01]  /*c660*/  FMUL.FTZ R67, R65, R62.reuse ;  /* 0x0000003e41437220 */ /* 0x080fe20000410000 */
[----:B------:R-:W-:Y:S02]  /*c670*/  HADD2.F32 R60, -RZ, R8.H0_H0 ;  /* 0x20000008ff3c7230 */ /* 0x000fe40000004100 */
[C---:B------:R-:W-:Y:S01]  /*c680*/  FMUL.FTZ R65, R64.reuse, R59 ;  /* 0x0000003b40417220 */ /* 0x040fe20000410000 */
[C---:B------:R-:W-:Y:S01]  /*c690*/  FFMA.FTZ R62, R63.reuse, R62, -R68 ;  /* 0x0000003e3f3e7223 */ /* 0x040fe20000010844 */
[----:B------:R-:W-:Y:S01]  /*c6a0*/  FFMA.FTZ R63, R63, R66, R67 ;  /* 0x000000423f3f7223 */ /* 0x000fe20000010043 */
[-C--:B------:R-:W-:Y:S01]  /*c6b0*/  FMUL.FTZ R67, R64, R61.reuse ;  /* 0x0000003d40437220 */ /* 0x080fe20000410000 */
[--C-:B------:R-:W-:Y:S02]  /*c6c0*/  HADD2.F32 R8, -RZ, R10.reuse.H0_H0 ;  /* 0x2000000aff087230 */ /* 0x100fe40000004100 */
[----:B------:R-:W-:Y:S01]  /*c6d0*/  FFMA.FTZ R61, R60, R61, -R65 ;  /* 0x0000003d3c3d7223 */ /* 0x000fe20000010841 */
[----:B------:R-:W-:-:S02]  /*c6e0*/  HADD2.F32 R10, -RZ, R10.H1_H1 ;  /* 0x3000000aff0a7230 */ /* 0x000fc40000004100 */
[----:B------:R-:W-:Y:S01]  /*c6f0*/  FFMA.FTZ R60, R60, R59, R67 ;  /* 0x0000003b3c3c7223 */ /* 0x000fe20000010043 */
[--C-:B------:R-:W-:Y:S02]  /*c700*/  HADD2.F32 R11, -RZ, R9.reuse.H0_H0 ;  /* 0x20000009ff0b7230 */ /* 0x100fe40000004100 */
[----:B------:R-:W-:Y:S02]  /*c710*/  HADD2.F32 R65, -RZ, R104.H1_H1 ;  /* 0x30000068ff417230 */ /* 0x000fe40000004100 */
[C---:B------:R-:W-:Y:S01]  /*c720*/  FMUL.FTZ R59, R10.reuse, R105 ;  /* 0x000000690a3b7220 */ /* 0x040fe20000410000 */
[----:B------:R-:W-:Y:S02]  /*c730*/  HADD2.F32 R9, -RZ, R9.H1_H1 ;  /* 0x30000009ff097230 */ /* 0x000fe40000004100 */
[----:B------:R-:W-:Y:S02]  /*c740*/  HADD2.F32 R64, -RZ, R3.H0_H0 ;  /* 0x20000003ff407230 */ /* 0x000fe40000004100 */
[-C--:B------:R-:W-:Y:S01]  /*c750*/  FMUL.FTZ R66, R10, R65.reuse ;  /* 0x000000410a427220 */ /* 0x080fe20000410000 */
[C---:B------:R-:W-:Y:S01]  /*c760*/  FFMA.FTZ R59, R8.reuse, R65, -R59 ;  /* 0x00000041083b7223 */ /* 0x040fe2000001083b */
[C---:B------:R-:W-:Y:S01]  /*c770*/  FMUL.FTZ R10, R9.reuse, R58 ;  /* 0x0000003a090a7220 */ /* 0x040fe20000410000 */
[----:B------:R-:W-:Y:S01]  /*c780*/  FMUL.FTZ R3, R9, R64 ;  /* 0x0000004009037220 */ /* 0x000fe20000410000 */
[----:B------:R-:W-:-:S02]  /*c790*/  FFMA.FTZ R66, R8, R105, R66 ;  /* 0x0000006908427223 */ /* 0x000fc40000010042 */
[C---:B------:R-:W-:Y:S01]  /*c7a0*/  FFMA.FTZ R9, R11.reuse, R64, -R10 ;  /* 0x000000400b097223 */ /* 0x040fe2000001080a */
[----:B------:R-:W-:Y:S01]  /*c7b0*/  F2FP.F16.F32.PACK_AB R8, R60, R61 ;  /* 0x0000003d3c08723e */ /* 0x000fe200000000ff */
[----:B------:R-:W-:Y:S01]  /*c7c0*/  FFMA.FTZ R58, R11, R58, R3 ;  /* 0x0000003a0b3a7223 */ /* 0x000fe20000010003 */
[----:B------:R-:W-:Y:S02]  /*c7d0*/  F2FP.F16.F32.PACK_AB R11, R63, R62 ;  /* 0x0000003e3f0b723e */ /* 0x000fe400000000ff */
[----:B------:R-:W-:Y:S02]  /*c7e0*/  F2FP.F16.F32.PACK_AB R10, R66, R59 ;  /* 0x0000003b420a723e */ /* 0x000fe400000000ff */
[----:B------:R-:W-:-:S05]  /*c7f0*/  F2FP.F16.F32.PACK_AB R9, R58, R9 ;  /* 0x000000093a09723e */ /* 0x000fca00000000ff */
[----:B------:R0:W-:Y:S02]  /*c800*/  STS.128 [R69+0x1000], R8 ;  /* 0x0010000845007388 */ /* 0x0001e40000000c00 */
.L_x_1674:
[----:B------:R-:W-:Y:S05]  /*c810*/  BSYNC B2 ;  /* 0x0000000000027941 */ /* 0x000fea0003800000 */
.L_x_1673:
[----:B------:R-:W-:Y:S04]  /*c820*/  BSSY B2, `(.L_x_1675) ;  /* 0x000002c000027945 */ /* 0x000fe80003800000 */
[----:B------:R-:W-:Y:S05]  /*c830*/  @P1 BRA `(.L_x_1676) ;  /* 0x0000000000a81947 */ /* 0x000fea0003800000 */
[----:B0-2345:R-:W0:Y:S01]  /*c840*/  LDS.128 R8, [R69+0x5000] ;  /* 0x0050000045087984 */ /* 0x03de220000000c00 */
[----:B------:R-:W-:Y:S01]  /*c850*/  SHF.R.U32.HI R64, RZ, 0x10, R57 ;  /* 0x00000010ff407819 */ /* 0x000fe20000011639 */
[--C-:B------:R-:W-:Y:S01]  /*c860*/  HADD2.F32 R61, -RZ, R101.reuse.H0_H0 ;  /* 0x20000065ff3d7230 */ /* 0x100fe20000004100 */
[--C-:B------:R-:W-:Y:S01]  /*c870*/  SHF.R.U32.HI R62, RZ, 0x10, R55.reuse ;  /* 0x00000010ff3e7819 */ /* 0x100fe20000011637 */
[----:B------:R-:W-:Y:S01]  /*c880*/  HADD2.F32 R101, -RZ, R101.H1_H1 ;  /* 0x30000065ff657230 */ /* 0x000fe20000004100 */
        /* <DEDUP_REMOVED lines=9> */
[----:B------:R-:W-:Y:S02]  /*c920*/  HADD2.F32 R59, -RZ, R11.H0_H0 ;  /* 0x2000000bff3b7230 */ /* 0x000fe40000004100 */
[----:B------:R-:W-:-:S02]  /*c930*/  HADD2.F32 R11, -RZ, R10.H0_H0 ;  /* 0x2000000aff0b7230 */ /* 0x000fc40000004100 */
[C---:B------:R-:W-:Y:S01]  /*c940*/  FMUL.FTZ R65, R57.reuse, R62 ;  /* 0x0000003e39417220 */ /* 0x040fe20000410000 */
[----:B------:R-:W-:Y:S02]  /*c950*/  HADD2.F32 R56, -RZ, R10.H1_H1 ;  /* 0x3000000aff387230 */ /* 0x000fe40000004100 */
[----:B------:R-:W-:Y:S01]  /*c960*/  FMUL.FTZ R10, R57, R64 ;  /* 0x00000040390a7220 */ /* 0x000fe20000410000 */
[--C-:B------:R-:W-:Y:S02]  /*c970*/  HADD2.F32 R60, -RZ, R8.reuse.H1_H1 ;  /* 0x30000008ff3c7230 */ /* 0x100fe40000004100 */
[----:B------:R-:W-:Y:S02]  /*c980*/  HADD2.F32 R58, -RZ, R8.H0_H0 ;  /* 0x20000008ff3a7230 */ /* 0x000fe40000004100 */
[--C-:B------:R-:W-:Y:S02]  /*c990*/  HADD2.F32 R8, -RZ, R9.reuse.H0_H0 ;  /* 0x20000009ff087230 */ /* 0x100fe40000004100 */
[----:B------:R-:W-:Y:S01]  /*c9a0*/  FMUL.FTZ R63, R60, R55 ;  /* 0x000000373c3f7220 */ /* 0x000fe20000410000 */
[----:B------:R-:W-:-:S02]  /*c9b0*/  HADD2.F32 R57, -RZ, R9.H1_H1 ;  /* 0x30000009ff397230 */ /* 0x000fc40000004100 */
[C---:B------:R-:W-:Y:S01]  /*c9c0*/  FFMA.FTZ R9, R59.reuse, R62, -R10 ;  /* 0x0000003e3b097223 */ /* 0x040fe2000001080a */
[----:B------:R-:W-:Y:S01]  /*c9d0*/  FFMA.FTZ R10, R59, R64, R65 ;  /* 0x000000403b0a7223 */ /* 0x000fe20000010041 */
[-C--:B------:R-:W-:Y:S01]  /*c9e0*/  FMUL.FTZ R59, R60, R61.reuse ;  /* 0x0000003d3c3b7220 */ /* 0x080fe20000410000 */
[----:B------:R-:W-:Y:S01]  /*c9f0*/  FFMA.FTZ R63, R58, R61, -R63 ;  /* 0x0000003d3a3f7223 */ /* 0x000fe2000001083f */
[----:B------:R-:W-:Y:S02]  /*ca00*/  FMUL.FTZ R60, R56, R102 ;  /* 0x00000066383c7220 */ /* 0x000fe40000410000 */
[----:B------:R-:W-:Y:S01]  /*ca10*/  FFMA.FTZ R58, R58, R55, R59 ;  /* 0x000000373a3a7223 */ /* 0x000fe2000001003b */
[C---:B------:R-:W-:Y:S01]  /*ca20*/  FMUL.FTZ R55, R57.reuse, R54 ;  /* 0x0000003639377220 */ /* 0x040fe20000410000 */
[----:B------:R-:W-:Y:S01]  /*ca30*/  FMUL.FTZ R59, R56, R101 ;  /* 0x00000065383b7220 */ /* 0x000fe20000410000 */
[----:B------:R-:W-:Y:S01]  /*ca40*/  FMUL.FTZ R57, R57, R3 ;  /* 0x0000000339397220 */ /* 0x000fe20000410000 */
[C---:B------:R-:W-:Y:S01]  /*ca50*/  FFMA.FTZ R60, R11.reuse, R101, -R60 ;  /* 0x000000650b3c7223 */ /* 0x040fe2000001083c */
[C---:B------:R-:W-:Y:S01]  /*ca60*/  FFMA.FTZ R55, R8.reuse, R3, -R55 ;  /* 0x0000000308377223 */ /* 0x040fe20000010837 */
[----:B------:R-:W-:Y:S01]  /*ca70*/  FFMA.FTZ R59, R11, R102, R59 ;  /* 0x000000660b3b7223 */ /* 0x000fe2000001003b */
[----:B------:R-:W-:Y:S01]  /*ca80*/  FFMA.FTZ R54, R8, R54, R57 ;  /* 0x0000003608367223 */ /* 0x000fe20000010039 */
[----:B------:R-:W-:-:S02]  /*ca90*/  F2FP.F16.F32.PACK_AB R11, R10, R9 ;  /* 0x000000090a0b723e */ /* 0x000fc400000000ff */
[----:B------:R-:W-:Y:S02]  /*caa0*/  F2FP.F16.F32.PACK_AB R8, R58, R63 ;  /* 0x0000003f3a08723e */ /* 0x000fe400000000ff */
[----:B------:R-:W-:Y:S02]  /*cab0*/  F2FP.F16.F32.PACK_AB R10, R59, R60 ;  /* 0x0000003c3b0a723e */ /* 0x000fe400000000ff */
[----:B------:R-:W-:-:S05]  /*cac0*/  F2FP.F16.F32.PACK_AB R9, R54, R55 ;  /* 0x000000373609723e */ /* 0x000fca00000000ff */
[----:B------:R1:W-:Y:S02]  /*cad0*/  STS.128 [R69+0x5000], R8 ;  /* 0x0050000845007388 */ /* 0x0003e40000000c00 */
.L_x_1676:
[----:B------:R-:W-:Y:S05]  /*cae0*/  BSYNC B2 ;  /* 0x0000000000027941 */ /* 0x000fea0003800000 */
.L_x_1675:
[----:B------:R-:W-:Y:S04]  /*caf0*/  BSSY B2, `(.L_x_1677) ;  /* 0x000002c000027945 */ /* 0x000fe80003800000 */
[----:B------:R-:W-:Y:S05]  /*cb00*/  @P2 BRA `(.L_x_1678) ;  /* 0x0000000000a82947 */ /* 0x000fea0003800000 */
[----:B012345:R-:W0:Y:S01]  /*cb10*/  LDS.128 R8, [R69+0x9000] ;  /* 0x0090000045087984 */ /* 0x03fe220000000c00 */
[----:B------:R-:W-:Y:S01]  /*cb20*/  SHF.R.U32.HI R55, RZ, 0x10, R51 ;  /* 0x00000010ff377819 */ /* 0x000fe20000011633 */
[----:B------:R-:W-:Y:S01]  /*cb30*/  HADD2.F32 R54, -RZ, R96.H0_H0 ;  /* 0x20000060ff367230 */ /* 0x000fe20000004100 */
[--C-:B------:R-:W-:Y:S01]  /*cb40*/  SHF.R.U32.HI R57, RZ, 0x10, R53.reuse ;  /* 0x00000010ff397819 */ /* 0x100fe20000011635 */
[----:B------:R-:W-:Y:S01]  /*cb50*/  HADD2.F32 R56, -RZ, R97.H0_H0 ;  /* 0x20000061ff387230 */ /* 0x000fe20000004100 */
[----:B------:R-:W-:Y:S01]  /*cb60*/  SHF.R.U64 R61, R52, 0x10, R53 ;  /* 0x00000010343d7819 */ /* 0x000fe20000001235 */
[----:B------:R-:W-:Y:S01]  /*cb70*/  HADD2.F32 R55, -RZ, R55.H0_H0 ;  /* 0x20000037ff377230 */ /* 0x000fe20000004100 */
[----:B------:R-:W-:Y:S01]  /*cb80*/  SHF.R.U64 R3, R50, 0x10, R51 ;  /* 0x0000001032037819 */ /* 0x000fe20000001233 */
[----:B------:R-:W-:Y:S02]  /*cb90*/  HADD2.F32 R57, -RZ, R57.H0_H0 ;  /* 0x20000039ff397230 */ /* 0x000fe40000004100 */
[----:B------:R-:W-:-:S02]  /*cba0*/  HADD2.F32 R97, -RZ, R97.H1_H1 ;  /* 0x30000061ff617230 */ /* 0x000fc40000004100 */
[----:B------:R-:W-:Y:S02]  /*cbb0*/  HADD2.F32 R96, -RZ, R96.H1_H1 ;  /* 0x30000060ff607230 */ /* 0x000fe40000004100 */
[----:B------:R-:W-:Y:S02]  /*cbc0*/  HADD2.F32 R3, -RZ, R3.H0_H0 ;  /* 0x20000003ff037230 */ /* 0x000fe40000004100 */
[--C-:B0-----:R-:W-:Y:S02]  /*cbd0*/  HADD2.F32 R53, -RZ, R11.reuse.H1_H1 ;  /* 0x3000000bff357230 */ /* 0x101fe40000004100 */
[----:B------:R-:W-:Y:S02]  /*cbe0*/  HADD2.F32 R52, -RZ, R11.H0_H0 ;  /* 0x2000000bff347230 */ /* 0x000fe40000004100 */
[--C-:B------:R-:W-:Y:S02]  /*cbf0*/  HADD2.F32 R11, -RZ, R8.reuse.H0_H0 ;  /* 0x20000008ff0b7230 */ /* 0x100fe40000004100 */
[----:B------:R-:W-:Y:S01]  /*cc00*/  FMUL.FTZ R59, R53, R57 ;  /* 0x00000039353b7220 */ /* 0x000fe20000410000 */
[----:B------:R-:W-:-:S02]  /*cc10*/  HADD2.F32 R8, -RZ, R8.H1_H1 ;  /* 0x30000008ff087230 */ /* 0x000fc40000004100 */
[-C--:B------:R-:W-:Y:S01]  /*cc20*/  FMUL.FTZ R60, R53, R55.reuse ;  /* 0x00000037353c7220 */ /* 0x080fe20000410000 */
[--C-:B------:R-:W-:Y:S02]  /*cc30*/  HADD2.F32 R50, -RZ, R10.reuse.H0_H0 ;  /* 0x2000000aff327230 */ /* 0x100fe40000004100 */
[C---:B------:R-:W-:Y:S01]  /*cc40*/  FFMA.FTZ R59, R52.reuse, R55, -R59 ;  /* 0x00000037343b7223 */ /* 0x040fe2000001083b */
[----:B------:R-:W-:Y:S02]  /*cc50*/  HADD2.F32 R51, -RZ, R10.H1_H1 ;  /* 0x3000000aff337230 */ /* 0x000fe40000004100 */
[----:B------:R-:W-:Y:S01]  /*cc60*/  FFMA.FTZ R60, R52, R57, R60 ;  /* 0x00000039343c7223 */ /* 0x000fe2000001003c */
[--C-:B------:R-:W-:Y:S02]  /*cc70*/  HADD2.F32 R10, -RZ, R9.reuse.H0_H0 ;  /* 0x20000009ff0a7230 */ /* 0x100fe40000004100 */
[C---:B------:R-:W-:Y:S01]  /*cc80*/  FMUL.FTZ R58, R8.reuse, R56 ;  /* 0x00000038083a7220 */ /* 0x040fe20000410000 */
[----:B------:R-:W-:Y:S01]  /*cc90*/  FMUL.FTZ R52, R8, R54 ;  /* 0x0000003608347220 */ /* 0x000fe20000410000 */
[----:B------:R-:W-:-:S02]  /*cca0*/  HADD2.F32 R9, -RZ, R9.H1_H1 ;  /* 0x30000009ff097230 */ /* 0x000fc40000004100 */
[----:B------:R-:W-:Y:S01]  /*ccb0*/  FMUL.FTZ R55, R51, R97 ;  /* 0x0000006133377220 */ /* 0x000fe20000410000 */
[----:B------:R-:W-:Y:S02]  /*ccc0*/  HADD2.F32 R8, -RZ, R61.H0_H0 ;  /* 0x2000003dff087230 */ /* 0x000fe40000004100 */
[C---:B------:R-:W-:Y:S01]  /*ccd0*/  FFMA.FTZ R53, R11.reuse, R56, R52 ;  /* 0x000000380b357223 */ /* 0x040fe20000010034 */
[----:B------:R-:W-:Y:S01]  /*cce0*/  FFMA.FTZ R58, R11, R54, -R58 ;  /* 0x000000360b3a7223 */ /* 0x000fe2000001083a */
[----:B------:R-:W-:Y:S01]  /*ccf0*/  FMUL.FTZ R52, R51, R96 ;  /* 0x0000006033347220 */ /* 0x000fe20000410000 */
[C---:B------:R-:W-:Y:S01]  /*cd00*/  FMUL.FTZ R51, R9.reuse, R3 ;  /* 0x0000000309337220 */ /* 0x040fe20000410000 */
[----:B------:R-:W-:Y:S01]  /*cd10*/  FMUL.FTZ R11, R9, R8 ;  /* 0x00000008090b7220 */ /* 0x000fe20000410000 */
[C---:B------:R-:W-:Y:S01]  /*cd20*/  FFMA.FTZ R55, R50.reuse, R96, -R55 ;  /* 0x0000006032377223 */ /* 0x040fe20000010837 */
[----:B------:R-:W-:Y:S01]  /*cd30*/  FFMA.FTZ R52, R50, R97, R52 ;  /* 0x0000006132347223 */ /* 0x000fe20000010034 */
[C---:B------:R-:W-:Y:S01]  /*cd40*/  FFMA.FTZ R50, R10.reuse, R8, R51 ;  /* 0x000000080a327223 */ /* 0x040fe20000010033 */
[----:B------:R-:W-:Y:S01]  /*cd50*/  FFMA.FTZ R9, R10, R3, -R11 ;  /* 0x000000030a097223 */ /* 0x000fe2000001080b */
[----:B------:R-:W-:-:S02]  /*cd60*/  F2FP.F16.F32.PACK_AB R11, R60, R59 ;  /* 0x0000003b3c0b723e */ /* 0x000fc400000000ff */
[----:B------:R-:W-:Y:S02]  /*cd70*/  F2FP.F16.F32.PACK_AB R10, R52, R55 ;  /* 0x00000037340a723e */ /* 0x000fe400000000ff */
[----:B------:R-:W-:Y:S02]  /*cd80*/  F2FP.F16.F32.PACK_AB R8, R53, R58 ;  /* 0x0000003a3508723e */ /* 0x000fe400000000ff */
[----:B------:R-:W-:-:S05]  /*cd90*/  F2FP.F16.F32.PACK_AB R9, R50, R9 ;  /* 0x000000093209723e */ /* 0x000fca00000000ff */
[----:B------:R0:W-:Y:S02]  /*cda0*/  STS.128 [R69+0x9000], R8 ;  /* 0x0090000845007388 */ /* 0x0001e40000000c00 */
.L_x_1678:
[----:B------:R-:W-:Y:S05]  /*cdb0*/  BSYNC B2 ;  /* 0x0000000000027941 */ /* 0x000fea0003800000 */
.L_x_1677:
[----:B------:R-:W-:Y:S05]  /*cdc0*/  @P3 BRA `(.L_x_1672) ;  /* 0x0000000000a83947 */ /* 0x000fea0003800000 */
[----:B012345:R-:W0:Y:S01]  /*cdd0*/  LDS.128 R8, [R69+0xd000] ;  /* 0x00d0000045087984 */ /* 0x03fe220000000c00 */
[----:B------:R-:W-:Y:S01]  /*cde0*/  SHF.R.U32.HI R52, RZ, 0x10, R49 ;  /* 0x00000010ff347819 */ /* 0x000fe20000011631 */
[--C-:B------:R-:W-:Y:S01]  /*cdf0*/  HADD2.F32 R51, -RZ, R88.reuse.H0_H0 ;  /* 0x20000058ff337230 */ /* 0x100fe20000004100 */
[----:B------:R-:W-:Y:S01]  /*ce00*/  SHF.R.U32.HI R50, RZ, 0x10, R47 ;  /* 0x00000010ff327819 */ /* 0x000fe2000001162f */
[----:B------:R-:W-:Y:S01]  /*ce10*/  HADD2.F32 R88, -RZ, R88.H1_H1 ;  /* 0x30000058ff587230 */ /* 0x000fe20000004100 */
[----:B------:R-:W-:Y:S01]  /*ce20*/  SHF.R.U64 R55, R48, 0x10, R49 ;  /* 0x0000001030377819 */ /* 0x000fe20000001231 */
[----:B------:R-:W-:Y:S01]  /*ce30*/  HADD2.F32 R52, -RZ, R52.H0_H0 ;  /* 0x20000034ff347230 */ /* 0x000fe20000004100 */
[----:B------:R-:W-:Y:S01]  /*ce40*/  SHF.R.U64 R56, R46, 0x10, R47 ;  /* 0x000000102e387819 */ /* 0x000fe2000000122f */
[----:B------:R-:W-:Y:S02]  /*ce50*/  HADD2.F32 R50, -RZ, R50.H0_H0 ;  /* 0x20000032ff327230 */ /* 0x000fe40000004100 */
[----:B------:R-:W-:-:S02]  /*ce60*/  HADD2.F32 R49, -RZ, R87.H1_H1 ;  /* 0x30000057ff317230 */ /* 0x000fc40000004100 */
[----:B------:R-:W-:Y:S02]  /*ce70*/  HADD2.F32 R87, -RZ, R87.H0_H0 ;  /* 0x20000057ff577230 */ /* 0x000fe40000004100 */
[--C-:B0-----:R-:W-:Y:S02]  /*ce80*/  HADD2.F32 R48, -RZ, R11.reuse.H1_H1 ;  /* 0x3000000bff307230 */ /* 0x101fe40000004100 */
[--C-:B------:R-:W-:Y:S02]  /*ce90*/  HADD2.F32 R3, -RZ, R8.reuse.H0_H0 ;  /* 0x20000008ff037230 */ /* 0x100fe40000004100 */
[----:B------:R-:W-:Y:S02]  /*cea0*/  HADD2.F32 R47, -RZ, R11.H0_H0 ;  /* 0x2000000bff2f7230 */ /* 0x000fe40000004100 */
[C---:B------:R-:W-:Y:S01]  /*ceb0*/  FMUL.FTZ R54, R48.reuse, R52 ;  /* 0x0000003430367220 */ /* 0x040fe20000410000 */
[----:B------:R-:W-:Y:S02]  /*cec0*/  HADD2.F32 R8, -RZ, R8.H1_H1 ;  /* 0x30000008ff087230 */ /* 0x000fe40000004100 */
[----:B------:R-:W-:Y:S01]  /*ced0*/  FMUL.FTZ R53, R48, R50 ;  /* 0x0000003230357220 */ /* 0x000fe20000410000 */
[----:B------:R-:W-:-:S02]  /*cee0*/  HADD2.F32 R11, -RZ, R10.H0_H0 ;  /* 0x2000000aff0b7230 */ /* 0x000fc40000004100 */
[C---:B------:R-:W-:Y:S01]  /*cef0*/  FFMA.FTZ R54, R47.reuse, R50, -R54 ;  /* 0x000000322f367223 */ /* 0x040fe20000010836 */
[----:B------:R-:W-:Y:S02]  /*cf00*/  HADD2.F32 R46, -RZ, R10.H1_H1 ;  /* 0x3000000aff2e7230 */ /* 0x000fe40000004100 */
[C---:B------:R-:W-:Y:S01]  /*cf10*/  FMUL.FTZ R48, R8.reuse, R51 ;  /* 0x0000003308307220 */ /* 0x040fe20000410000 */
[--C-:B------:R-:W-:Y:S02]  /*cf20*/  HADD2.F32 R10, -RZ, R9.reuse.H0_H0 ;  /* 0x20000009ff0a7230 */ /* 0x100fe40000004100 */
[----:B------:R-:W-:Y:S01]  /*cf30*/  FFMA.FTZ R53, R47, R52, R53 ;  /* 0x000000342f357223 */ /* 0x000fe20000010035 */
[-C--:B------:R-:W-:Y:S01]  /*cf40*/  FMUL.FTZ R50, R8, R49.reuse ;  /* 0x0000003108327220 */ /* 0x080fe20000410000 */
[----:B------:R-:W-:Y:S02]  /*cf50*/  HADD2.F32 R9, -RZ, R9.H1_H1 ;  /* 0x30000009ff097230 */ /* 0x000fe40000004100 */
[----:B------:R-:W-:Y:S01]  /*cf60*/  FFMA.FTZ R48, R3, R49, -R48 ;  /* 0x0000003103307223 */ /* 0x000fe20000010830 */
[----:B------:R-:W-:-:S02]  /*cf70*/  HADD2.F32 R47, -RZ, R55.H0_H0 ;  /* 0x20000037ff2f7230 */ /* 0x000fc40000004100 */
[----:B------:R-:W-:Y:S01]  /*cf80*/  FFMA.FTZ R3, R3, R51, R50 ;  /* 0x0000003303037223 */ /* 0x000fe20000010032 */
[----:B------:R-:W-:Y:S02]  /*cf90*/  HADD2.F32 R8, -RZ, R56.H0_H0 ;  /* 0x20000038ff087230 */ /* 0x000fe40000004100 */
[C---:B------:R-:W-:Y:S01]  /*cfa0*/  FMUL.FTZ R50, R46.reuse, R88 ;  /* 0x000000582e327220 */ /* 0x040fe20000410000 */
        /* <DEDUP_REMOVED lines=9> */
[----:B------:R-:W-:Y:S02]  /*d040*/  F2FP.F16.F32.PACK_AB R8, R3, R48 ;  /* 0x000000300308723e */ /* 0x000fe400000000ff */
[----:B------:R-:W-:-:S05]  /*d050*/  F2FP.F16.F32.PACK_AB R9, R46, R9 ;  /* 0x000000092e09723e */ /* 0x000fca00000000ff */
[----:B------:R0:W-:Y:S02]  /*d060*/  STS.128 [R69+0xd000], R8 ;  /* 0x00d0000845007388 */ /* 0x0001e40000000c00 */
.L_x_1672:
[----:B------:R-:W-:Y:S05]  /*d070*/  BSYNC B1 ;  /* 0x0000000000017941 */ /* 0x000fea0003800000 */
.L_x_1671:
        /* <DEDUP_REMOVED lines=21> */
[----:B------:R-:W-:-:S02]  /*d1d0*/  HADD2.F32 R45, -RZ, R99.H0_H0 ;  /* 0x20000063ff2d7230 */ /* 0x000fc40000004100 */
[----:B------:R-:W-:Y:S02]  /*d1e0*/  HADD2.F32 R99, -RZ, R99.H1_H1 ;  /* 0x30000063ff637230 */ /* 0x000fe40000004100 */
        /* <DEDUP_REMOVED lines=31> */
.L_x_1682:
[----:B------:R-:W-:Y:S05]  /*d3e0*/  BSYNC B2 ;  /* 0x0000000000027941 */ /* 0x000fea0003800000 */
.L_x_1681:
[----:B------:R-:W-:Y:S04]  /*d3f0*/  BSSY B2, `(.L_x_1683) ;  /* 0x000002c000027945 */ /* 0x000fe80003800000 */
[----:B------:R-:W-:Y:S05]  /*d400*/  @P1 BRA `(.L_x_1684) ;  /* 0x0000000000a81947 */ /* 0x000fea0003800000 */
[----:B0-2345:R-:W0:Y:S01]  /*d410*/  LDS.128 R8, [R53+0x6000] ;  /* 0x0060000035087984 */ /* 0x03de220000000c00 */
        /* <DEDUP_REMOVED lines=41> */
.L_x_1684:
[----:B------:R-:W-:Y:S05]  /*d6b0*/  BSYNC B2 ;  /* 0x0000000000027941 */ /* 0x000fea0003800000 */
.L_x_1683:
[----:B------:R-:W-:Y:S04]  /*d6c0*/  BSSY B2, `(.L_x_1685) ;  /* 0x000002c000027945 */ /* 0x000fe80003800000 */
        /* <DEDUP_REMOVED lines=43> */
.L_x_1686:
[----:B------:R-:W-:Y:S05]  /*d980*/  BSYNC B2 ;  /* 0x0000000000027941 */ /* 0x000fea0003800000 */
.L_x_1685:
[----:B------:R-:W-:Y:S05]  /*d990*/  @P3 BRA `(.L_x_1680) ;  /* 0x0000000000a83947 */ /* 0x000fea0003800000 */
[----:B012345:R-:W0:Y:S01]  /*d9a0*/  LDS.128 R8, [R53+0xe000] ;  /* 0x00e0000035087984 */ /* 0x03fe220000000c00 */
        /* <DEDUP_REMOVED lines=41> */
.L_x_1680:
[----:B------:R-:W-:Y:S05]  /*dc40*/  BSYNC B1 ;  /* 0x0000000000017941 */ /* 0x000fea0003800000 */
.L_x_1679:
[----:B------:R-:W-:-:S05]  /*dc50*/  VIADD R3, R23, 0x60 ;  /* 0x0000006017037836 */ /* 0x000fca0000000000 */
        /* <DEDUP_REMOVED lines=11> */
[----:B------:R-:W-:Y:S01]  /*dd10*/  SHF.R.U64 R36, R30, 0x10, R31 ;  /* 0x000000101e247819 */ /* 0x000fe2000000121f */
[--C-:B------:R-:W-:Y:S01]  /*dd20*/  HADD2.F32 R29, -RZ, R103.reuse.H0_H0 ;  /* 0x20000067ff1d7230 */ /* 0x100fe20000004100 */
[----:B------:R-:W-:Y:S01]  /*dd30*/  SHF.R.U32.HI R30, RZ, 0x10, R33 ;  /* 0x00000010ff1e7819 */ /* 0x000fe20000011621 */
[----:B------:R-:W-:Y:S01]  /*dd40*/  HADD2.F32 R103, -RZ, R103.H1_H1 ;  /* 0x30000067ff677230 */ /* 0x000fe20000004100 */
[----:B------:R-:W-:Y:S01]  /*dd50*/  SHF.R.U32.HI R28, RZ, 0x10, R31 ;  /* 0x00000010ff1c7819 */ /* 0x000fe2000001161f */
        /* <DEDUP_REMOVED lines=12> */
[----:B------:R-:W-:Y:S01]  /*de20*/  FFMA.FTZ R32, R26, R28, -R33 ;  /* 0x0000001c1a207223 */ /* 0x000fe20000010821 */
[----:B------:R-:W-:Y:S02]  /*de30*/  HADD2.F32 R10, -RZ, R10.H1_H1 ;  /* 0x3000000aff0a7230 */ /* 0x000fe40000004100 */
[----:B------:R-:W-:Y:S01]  /*de40*/  FMUL.FTZ R27, R8, R31 ;  /* 0x0000001f081b7220 */ /* 0x000fe20000410000 */
        /* <DEDUP_REMOVED lines=9> */
[-C--:B------:R-:W-:Y:S01]  /*dee0*/  FMUL.FTZ R31, R10, R103.reuse ;  /* 0x000000670a1f7220 */ /* 0x080fe20000410000 */
        /* <DEDUP_REMOVED lines=11> */
.L_x_1689:
[----:B------:R-:W-:Y:S05]  /*dfa0*/  BSYNC B1 ;  /* 0x0000000000017941 */ /* 0x000fea0003800000 */
.L_x_1688:
        /* <DEDUP_REMOVED lines=44> */
.L_x_1691:
[----:B------:R-:W-:Y:S05]  /*e270*/  BSYNC B1 ;  /* 0x0000000000017941 */ /* 0x000fea0003800000 */
.L_x_1690:
[----:B------:R-:W-:Y:S04]  /*e280*/  BSSY B1, `(.L_x_1692) ;  /* 0x000002c000017945 */ /* 0x000fe80003800000 */
        /* <DEDUP_REMOVED lines=43> */
.L_x_1693:
[----:B------:R-:W-:Y:S05]  /*e540*/  BSYNC B1 ;  /* 0x0000000000017941 */ /* 0x000fea0003800000 */
.L_x_1692:
[----:B------:R-:W-:Y:S05]  /*e550*/  @P3 BRA `(.L_x_1687) ;  /* 0x0000004c00483947 */ /* 0x000fea0003800000 */
[----:B012345:R-:W0:Y:S01]  /*e560*/  LDS.128 R8, [R37+0xf000] ;  /* 0x00f0000025087984 */ /* 0x03fe220000000c00 */
[--C-:B------:R-:W-:Y:S01]  /*e570*/  SHF.R.U64 R25, R4, 0x10, R5.reuse ;  /* 0x0000001004197819 */ /* 0x100fe20000001205 */
[--C-:B------:R-:W-:Y:S01]  /*e580*/  HADD2.F32 R13, -RZ, R79.reuse.H0_H0 ;  /* 0x2000004fff0d7230 */ /* 0x100fe20000004100 */
[----:B------:R-:W-:Y:S01]  /*e590*/  SHF.R.U32.HI R4, RZ, 0x10, R5 ;  /* 0x00000010ff047819 */ /* 0x000fe20000011605 */
[----:B------:R-:W-:Y:S01]  /*e5a0*/  HADD2.F32 R79, -RZ, R79.H1_H1 ;  /* 0x3000004fff4f7230 */ /* 0x000fe20000004100 */
[--C-:B------:R-:W-:Y:S02]  /*e5b0*/  SHF.R.U32.HI R12, RZ, 0x10, R7.reuse ;  /* 0x00000010ff0c7819 */ /* 0x100fe40000011607 */
[----:B------:R-:W-:Y:S01]  /*e5c0*/  SHF.R.U64 R24, R6, 0x10, R7 ;  /* 0x0000001006187819 */ /* 0x000fe20000001207 */
[----:B------:R-:W-:Y:S02]  /*e5d0*/  HADD2.F32 R6, -RZ, R4.H0_H0 ;  /* 0x20000004ff067230 */ /* 0x000fe40000004100 */
[----:B------:R-:W-:-:S02]  /*e5e0*/  HADD2.F32 R12, -RZ, R12.H0_H0 ;  /* 0x2000000cff0c7230 */ /* 0x000fc40000004100 */
[----:B------:R-:W-:Y:S02]  /*e5f0*/  HADD2.F32 R7, -RZ, R78.H1_H1 ;  /* 0x3000004eff077230 */ /* 0x000fe40000004100 */
[--C-:B0-----:R-:W-:Y:S02]  /*e600*/  HADD2.F32 R5, -RZ, R11.reuse.H0_H0 ;  /* 0x2000000bff057230 */ /* 0x101fe40000004100 */
[----:B------:R-:W-:Y:S02]  /*e610*/  HADD2.F32 R11, -RZ, R11.H1_H1 ;  /* 0x3000000bff0b7230 */ /* 0x000fe40000004100 */
[--C-:B------:R-:W-:Y:S02]  /*e620*/  HADD2.F32 R0, -RZ, R8.reuse.H0_H0 ;  /* 0x20000008ff007230 */ /* 0x100fe40000004100 */
[----:B------:R-:W-:Y:S02]  /*e630*/  HADD2.F32 R8, -RZ, R8.H1_H1 ;  /* 0x30000008ff087230 */ /* 0x000fe40000004100 */
[C---:B------:R-:W-:Y:S01]  /*e640*/  FMUL.FTZ R14, R11.reuse, R12 ;  /* 0x0000000c0b0e7220 */ /* 0x040fe20000410000 */
[----:B------:R-:W-:Y:S01]  /*e650*/  FMUL.FTZ R15, R11, R6 ;  /* 0x000000060b0f7220 */ /* 0x000fe20000410000 */
[----:B------:R-:W-:-:S02]  /*e660*/  HADD2.F32 R4, -RZ, R10.H0_H0 ;  /* 0x2000000aff047230 */ /* 0x000fc40000004100 */
[C---:B------:R-:W-:Y:S01]  /*e670*/  FFMA.FTZ R20, R5.reuse, R6, -R14 ;  /* 0x0000000605147223 */ /* 0x040fe2000001080e */
[----:B------:R-:W-:Y:S01]  /*e680*/  FFMA.FTZ R21, R5, R12, R15 ;  /* 0x0000000c05157223 */ /* 0x000fe2000001000f */
[----:B------:R-:W-:Y:S02]  /*e690*/  HADD2.F32 R10, -RZ, R10.H1_H1 ;  /* 0x3000000aff0a7230 */ /* 0x000fe40000004100 */
[C---:B------:R-:W-:Y:S01]  /*e6a0*/  FMUL.FTZ R11, R8.reuse, R13 ;  /* 0x0000000d080b7220 */ /* 0x040fe20000410000 */
[--C-:B------:R-:W-:Y:S02]  /*e6b0*/  HADD2.F32 R3, -RZ, R9.reuse.H0_H0 ;  /* 0x20000009ff037230 */ /* 0x100fe40000004100 */
[-C--:B------:R-:W-:Y:S01]  /*e6c0*/  FMUL.FTZ R15, R8, R7.reuse ;  /* 0x00000007080f7220 */ /* 0x080fe20000410000 */
[----:B------:R-:W-:Y:S02]  /*e6d0*/  HADD2.F32 R5, -RZ, R78.H0_H0 ;  /* 0x2000004eff057230 */ /* 0x000fe40000004100 */
[----:B------:R-:W-:Y:S01]  /*e6e0*/  FFMA.FTZ R11, R0, R7, -R11 ;  /* 0x00000007000b7223 */ /* 0x000fe2000001080b */
[----:B------:R-:W-:-:S02]  /*e6f0*/  HADD2.F32 R9, -RZ, R9.H1_H1 ;  /* 0x30000009ff097230 */ /* 0x000fc40000004100 */
[C---:B------:R-:W-:Y:S01]  /*e700*/  FMUL.FTZ R7, R10.reuse, R79 ;  /* 0x0000004f0a077220 */ /* 0x040fe20000410000 */
[----:B------:R-:W-:Y:S02]  /*e710*/  HADD2.F32 R8, -RZ, R24.H0_H0 ;  /* 0x20000018ff087230 */ /* 0x000fe40000004100 */
[-C--:B------:R-:W-:Y:S01]  /*e720*/  FMUL.FTZ R14, R10, R5.reuse ;  /* 0x000000050a0e7220 */ /* 0x080fe20000410000 */
[----:B------:R-:W-:Y:S02]  /*e730*/  HADD2.F32 R6, -RZ, R25.H0_H0 ;  /* 0x20000019ff067230 */ /* 0x000fe40000004100 */
[----:B------:R-:W-:Y:S01]  /*e740*/  FFMA.FTZ R12, R4, R5, -R7 ;  /* 0x00000005040c7223 */ /* 0x000fe20000010807 */
[----:B------:R-:W-:Y:S01]  /*e750*/  FFMA.FTZ R0, R0, R13, R15 ;  /* 0x0000000d00007223 */ /* 0x000fe2000001000f */
[C---:B------:R-:W-:Y:S01]  /*e760*/  FMUL.FTZ R10, R9.reuse, R8 ;  /* 0x00000008090a7220 */ /* 0x040fe20000410000 */
[----:B------:R-:W-:Y:S01]  /*e770*/  FFMA.FTZ R79, R4, R79, R14 ;  /* 0x0000004f044f7223 */ /* 0x000fe2000001000e */
[----:B------:R-:W-:Y:S01]  /*e780*/  FMUL.FTZ R9, R9, R6 ;  /* 0x0000000609097220 */ /* 0x000fe20000410000 */
[----:B------:R-:W-:Y:S01]  /*e790*/  F2FP.F16.F32.PACK_AB R7, R21, R20 ;  /* 0x000000141507723e */ /* 0x000fe200000000ff */
[C---:B------:R-:W-:Y:S01]  /*e7a0*/  FFMA.FTZ R5, R3.reuse, R6, -R10 ;  /* 0x0000000603057223 */ /* 0x040fe2000001080a */
[----:B------:R-:W-:Y:S01]  /*e7b0*/  F2FP.F16.F32.PACK_AB R4, R0, R11 ;  /* 0x0000000b0004723e */ /* 0x000fe200000000ff */
[----:B------:R-:W-:Y:S01]  /*e7c0*/  FFMA.FTZ R8, R3, R8, R9 ;  /* 0x0000000803087223 */ /* 0x000fe20000010009 */
[----:B------:R-:W-:-:S04]  /*e7d0*/  F2FP.F16.F32.PACK_AB R6, R79, R12 ;  /* 0x0000000c4f06723e */ /* 0x000fc800000000ff */
[----:B------:R-:W-:-:S05]  /*e7e0*/  F2FP.F16.F32.PACK_AB R5, R8, R5 ;  /* 0x000000050805723e */ /* 0x000fca00000000ff */
[----:B------:R0:W-:Y:S01]  /*e7f0*/  STS.128 [R37+0xf000], R4 ;  /* 0x00f0000425007388 */ /* 0x0001e20000000c00 */
[----:B------:R-:W-:Y:S05]  /*e800*/  BRA `(.L_x_1687) ;  /* 0x00000048009c7947 */ /* 0x000fea0003800000 */
.L_x_1648:
[----:B------:R-:W0:Y:S01]  /*e810*/  LDC R9, c[0x0][0x448] ;  /* 0x00011200ff097b82 */ /* 0x000e220000000800 */
[----:B------:R-:W-:Y:S01]  /*e820*/  ULDC.64 UR4, c[0x0][0x3f8] ;  /* 0x0000fe0000047ab9 */ /* 0x000fe20000000a00 */
[----:B------:R-:W-:Y:S01]  /*e830*/  ULDC.64 UR6, c[0x0][0x408] ;  /* 0x0001020000067ab9 */ /* 0x000fe20000000a00 */
[----:B------:R-:W-:Y:S02]  /*e840*/  IMAD.MOV.U32 R25, RZ, RZ, R33 ;  /* 0x000000ffff197224 */ /* 0x000fe400078e0021 */
[----:B------:R-:W-:Y:S01]  /*e850*/  IMAD.MOV.U32 R27, RZ, RZ, R29 ;  /* 0x000000ffff1b7224 */ /* 0x000fe200078e001d */
[----:B0-----:R-:W-:-:S13]  /*e860*/  ISETP.NE.AND P0, PT, R9, 0x1, PT ;  /* 0x000000010900780c */ /* 0x001fda0003f05270 */
[----:B------:R-:W0:Y:S08]  /*e870*/  @P0 LDC R4, c[0x0][0x44c] ;  /* 0x00011300ff040b82 */ /* 0x000e300000000800 */
[----:B------:R-:W1:Y:S01]  /*e880*/  @P0 LDC R5, c[0x0][0x450] ;  /* 0x00011400ff050b82 */ /* 0x000e620000000800 */
[----:B0-----:R-:W-:-:S05]  /*e890*/  @P0 IMAD.HI.U32 R4, R3, R4, RZ ;  /* 0x0000000403040227 */ /* 0x001fca00078e00ff */
[----:B-1----:R-:W-:-:S04]  /*e8a0*/  @P0 SHF.R.U32.HI R3, RZ, R5, R4 ;  /* 0x00000005ff030219 */ /* 0x002fc80000011604 */
        /* <DEDUP_REMOVED lines=12> */
[----:B------:R-:W-:-:S02]  /*e970*/  LEA R20, P1, R26, UR6, 0x1 ;  /* 0x000000061a147c11 */ /* 0x000fc4000f8208ff */
[----:B------:R-:W-:Y:S02]  /*e980*/  IADD3 R3, R27, R3, RZ ;  /* 0x000000031b037210 */ /* 0x000fe40007ffe0ff */
[----:B------:R-:W-:Y:S02]  /*e990*/  LEA.HI.X R72, R24, UR5, R5, 0x1, P0 ;  /* 0x0000000518487c11 */ /* 0x000fe400080f0c05 */
[----:B------:R-:W-:Y:S01]  /*e9a0*/  LEA.HI.X R73, R26, UR7, R3, 0x1, P1 ;  /* 0x000000071a497c11 */ /* 0x000fe200088f0c03 */
[----:B------:R-:W-:Y:S06]  /*e9b0*/  BRA.DIV UR4, `(.L_x_1694) ;  /* 0x000001fa04307947 */ /* 0x000fec000b800000 */
[----:B------:R0:W1:Y:S04]  /*e9c0*/  SHFL.IDX PT, R5, R72, RZ, 0x181f ;  /* 0x00181fff48057589 */ /* 0x00006800000e0000 */
[----:B------:R0:W2:Y:S04]  /*e9d0*/  SHFL.IDX PT, R8, R21, RZ, 0x181f ;  /* 0x00181fff15087589 */ /* 0x0000a800000e0000 */
[----:B------:R0:W3:Y:S04]  /*e9e0*/  SHFL.IDX PT, R7, R73, RZ, 0x181f ;  /* 0x00181fff49077589 */ /* 0x0000e800000e0000 */
[----:B------:R0:W4:Y:S02]  /*e9f0*/  SHFL.IDX PT, R14, R20, RZ, 0x181f ;  /* 0x00181fff140e7589 */ /* 0x00012400000e0000 */
.L_x_2062:
        /* <DEDUP_REMOVED lines=12> */
[----:B------:R-:W2:Y:S01]  /*eac0*/  LDL R4, [R1+0x48] ;  /* 0x0000480001047983 */ /* 0x000ea20000100800 */
[----:B------:R-:W-:Y:S01]  /*ead0*/  ULDC UR4, c[0x0][0x3f4] ;  /* 0x0000fd0000047ab9 */ /* 0x000fe20000000800 */
[----:B-1----:R-:W-:Y:S01]  /*eae0*/  IMAD.MOV.U32 R9, RZ, RZ, R5 ;  /* 0x000000ffff097224 */ /* 0x002fe200078e0005 */
[----:B------:R-:W-:Y:S02]  /*eaf0*/  ISETP.GE.AND P2, PT, R18, UR4, PT ;  /* 0x0000000412007c0c */ /* 0x000fe4000bf46270 */
[----:B------:R-:W-:Y:S02]  /*eb00*/  CS2R R56, SRZ ;  /* 0x0000000000387805 */ /* 0x000fe4000001ff00 */
[----:B------:R-:W-:Y:S02]  /*eb10*/  ISETP.GE.AND P3, PT, R226, UR4, PT ;  /* 0x00000004e2007c0c */ /* 0x000fe4000bf66270 */
[----:B------:R-:W-:Y:S01]  /*eb20*/  CS2R R58, SRZ ;  /* 0x00000000003a7805 */ /* 0x000fe2000001ff00 */
[----:B------:R-:W-:-:S06]  /*eb30*/  ULDC.64 UR6, c[0x0][0x208] ;  /* 0x0000820000067ab9 */ /* 0x000fcc0000000a00 */
[C---:B------:R-:W-:Y:S01]  /*eb40*/  @!P2 IMAD.SHL.U32 R11, R18.reuse, 0x2, RZ ;  /* 0x00000002120ba824 */ /* 0x040fe200078e00ff */
[----:B------:R-:W-:-:S04]  /*eb50*/  @!P2 SHF.L.U64.HI R12, R18, 0x1, R19 ;  /* 0x00000001120ca819 */ /* 0x000fc80000010213 */
[----:B----4-:R-:W-:Y:S02]  /*eb60*/  @!P2 IADD3 R6, P1, R14, R11, RZ ;  /* 0x0000000b0e06a210 */ /* 0x010fe40007f3e0ff */
[----:B------:R-:W-:Y:S02]  /*eb70*/  CS2R R68, SRZ ;  /* 0x0000000000447805 */ /* 0x000fe4000001ff00 */
[----:B------:R-:W-:Y:S02]  /*eb80*/  CS2R R70, SRZ ;  /* 0x0000000000467805 */ /* 0x000fe4000001ff00 */
[----:B------:R-:W-:Y:S02]  /*eb90*/  CS2R R60, SRZ ;  /* 0x00000000003c7805 */ /* 0x000fe4000001ff00 */
[----:B------:R-:W-:Y:S02]  /*eba0*/  CS2R R62, SRZ ;  /* 0x00000000003e7805 */ /* 0x000fe4000001ff00 */
[----:B------:R-:W-:-:S02]  /*ebb0*/  CS2R R66, SRZ ;  /* 0x0000000000427805 */ /* 0x000fc4000001ff00 */
[----:B------:R-:W-:Y:S01]  /*ebc0*/  CS2R R64, SRZ ;  /* 0x0000000000407805 */ /* 0x000fe2000001ff00 */
[----:B--2---:R-:W-:Y:S01]  /*ebd0*/  @!P3 IMAD.SHL.U32 R13, R4, 0x8, RZ ;  /* 0x00000008040db824 */ /* 0x004fe200078e00ff */
[----:B------:R-:W-:-:S03]  /*ebe0*/  @!P2 IADD3 R4, P0, R8, R11, RZ ;  /* 0x0000000b0804a210 */ /* 0x000fc60007f1e0ff */
[----:B------:R-:W-:-:S04]  /*ebf0*/  @!P3 IMAD.WIDE R10, R13, 0x2, R8 ;  /* 0x000000020d0ab825 */ /* 0x000fc800078e0208 */
[----:B------:R-:W-:Y:S01]  /*ec00*/  IMAD.MOV.U32 R8, RZ, RZ, R14 ;  /* 0x000000ffff087224 */ /* 0x000fe200078e000e */
[----:B------:R1:W5:Y:S01]  /*ec10*/  @!P3 LD.E.128 R56, desc[UR6][R10.64] ;  /* 0x000000060a38b980 */ /* 0x000362000c101d00 */
[----:B---3--:R-:W-:Y:S02]  /*ec20*/  IMAD.MOV.U32 R9, RZ, RZ, R7 ;  /* 0x000000ffff097224 */ /* 0x008fe400078e0007 */
[----:B------:R-:W-:Y:S02]  /*ec30*/  @!P2 IMAD.X R5, R5, 0x1, R12, P0 ;  /* 0x000000010505a824 */ /* 0x000fe400000e060c */
[----:B------:R-:W-:-:S03]  /*ec40*/  @!P3 IMAD.WIDE R8, R13, 0x2, R8 ;  /* 0x000000020d08b825 */ /* 0x000fc600078e0208 */
[----:B------:R1:W5:Y:S01]  /*ec50*/  @!P2 LD.E.128 R60, desc[UR6][R4.64] ;  /* 0x00000006043ca980 */ /* 0x000362000c101d00 */
[----:B------:R-:W-:-:S03]  /*ec60*/  @!P2 IMAD.X R7, R7, 0x1, R12, P1 ;  /* 0x000000010707a824 */ /* 0x000fc600008e060c */
[----:B------:R1:W5:Y:S04]  /*ec70*/  @!P3 LD.E.128 R68, desc[UR6][R8.64] ;  /* 0x000000060844b980 */ /* 0x000368000c101d00 */
[----:B------:R1:W5:Y:S02]  /*ec80*/  @!P2 LD.E.128 R64, desc[UR6][R6.64] ;  /* 0x000000060640a980 */ /* 0x000364000c101d00 */
.L_x_1696:
[----:B------:R-:W-:Y:S05]  /*ec90*/  BSYNC B1 ;  /* 0x0000000000017941 */ /* 0x000fea0003800000 */
.L_x_1695:
[----:B-1---5:R-:W-:Y:S01]  /*eca0*/  IMAD.MOV.U32 R4, RZ, RZ, R68 ;  /* 0x000000ffff047224 */ /* 0x022fe200078e0044 */
[----:B------:R-:W-:Y:S01]  /*ecb0*/  MOV R5, R69 ;  /* 0x0000004500057202 */ /* 0x000fe20000000f00 */
[----:B---3--:R-:W-:Y:S01]  /*ecc0*/  IMAD.MOV.U32 R7, RZ, RZ, R67 ;  /* 0x000000ffff077224 */ /* 0x008fe200078e0043 */
        /* <DEDUP_REMOVED lines=17> */
[----:B------:R-:W-:Y:S02]  /*ede0*/  CS2R R52, SRZ ;  /* 0x0000000000347805 */ /* 0x000fe4000001ff00 */
[----:B------:R-:W-:Y:S02]  /*edf0*/  MOV R6, R62 ;  /* 0x0000003e00067202 */ /* 0x000fe40000000f00 */
        /* <DEDUP_REMOVED lines=10> */
[----:B------:R-:W-:Y:S02]  /*eea0*/  PRMT R117, R6, 0x7610, R117 ;  /* 0x0000761006757816 */ /* 0x000fe40000000075 */
[----:B------:R-:W-:Y:S01]  /*eeb0*/  PRMT R116, R116, 0x5410, R7 ;  /* 0x0000541074747816 */ /* 0x000fe20000000007 */
[----:B------:R-:W-:Y:S06]  /*eec0*/  BRA.DIV UR4, `(.L_x_1697) ;  /* 0x000001f6045c7947 */ /* 0x000fec000b800000 */
[----:B------:R1:W3:Y:S04]  /*eed0*/  SHFL.IDX PT, R5, R72, 0x1, 0x181f ;  /* 0x00381f0048057f89 */ /* 0x0002e800000e0000 */
[----:B--2---:R1:W2:Y:S04]  /*eee0*/  SHFL.IDX PT, R8, R21, 0x1, 0x181f ;  /* 0x00381f0015087f89 */ /* 0x0042a800000e0000 */
[----:B------:R1:W0:Y:S04]  /*eef0*/  SHFL.IDX PT, R7, R73, 0x1, 0x181f ;  /* 0x00381f0049077f89 */ /* 0x00022800000e0000 */
[----:B----4-:R1:W4:Y:S02]  /*ef00*/  SHFL.IDX PT, R14, R20, 0x1, 0x181f ;  /* 0x00381f00140e7f89 */ /* 0x01032400000e0000 */
.L_x_2068:
        /* <DEDUP_REMOVED lines=11> */
[----:B------:R-:W4:Y:S01]  /*efc0*/  LDL R6, [R1+0x48] ;  /* 0x0000480001067983 */ /* 0x000f220000100800 */
[----:B------:R-:W-:Y:S01]  /*efd0*/  ULDC UR4, c[0x0][0x3f4] ;  /* 0x0000fd0000047ab9 */ /* 0x000fe20000000800 */
[----:B---3--:R-:W-:Y:S01]  /*efe0*/  IMAD.MOV.U32 R9, RZ, RZ, R5 ;  /* 0x000000ffff097224 */ /* 0x008fe200078e0005 */
[----:B------:R-:W-:Y:S02]  /*eff0*/  ISETP.GE.AND P2, PT, R18, UR4, PT ;  /* 0x0000000412007c0c */ /* 0x000fe4000bf46270 */
[----:B------:R-:W-:Y:S02]  /*f000*/  CS2R R40, SRZ ;  /* 0x0000000000287805 */ /* 0x000fe4000001ff00 */
[----:B------:R-:W-:Y:S02]  /*f010*/  ISETP.GE.AND P3, PT, R226, UR4, PT ;  /* 0x00000004e2007c0c */ /* 0x000fe4000bf66270 */
[----:B------:R-:W-:Y:S01]  /*f020*/  CS2R R42, SRZ ;  /* 0x00000000002a7805 */ /* 0x000fe2000001ff00 */
[----:B------:R-:W-:-:S06]  /*f030*/  ULDC.64 UR6, c[0x0][0x208] ;  /* 0x0000820000067ab9 */ /* 0x000fcc0000000a00 */
[C---:B------:R-:W-:Y:S01]  /*f040*/  @!P2 IMAD.SHL.U32 R11, R18.reuse, 0x2, RZ ;  /* 0x00000002120ba824 */ /* 0x040fe200078e00ff */
[----:B------:R-:W-:-:S04]  /*f050*/  @!P2 SHF.L.U64.HI R12, R18, 0x1, R19 ;  /* 0x00000001120ca819 */ /* 0x000fc80000010213 */
[----:B--2---:R-:W-:Y:S02]  /*f060*/  @!P2 IADD3 R4, P0, R8, R11, RZ ;  /* 0x0000000b0804a210 */ /* 0x004fe40007f1e0ff */
[----:B------:R-:W-:Y:S02]  /*f070*/  CS2R R48, SRZ ;  /* 0x0000000000307805 */ /* 0x000fe4000001ff00 */
[----:B------:R-:W-:Y:S02]  /*f080*/  CS2R R50, SRZ ;  /* 0x0000000000327805 */ /* 0x000fe4000001ff00 */
[----:B------:R-:W-:Y:S02]  /*f090*/  CS2R R44, SRZ ;  /* 0x00000000002c7805 */ /* 0x000fe4000001ff00 */
[----:B------:R-:W-:Y:S02]  /*f0a0*/  CS2R R46, SRZ ;  /* 0x00000000002e7805 */ /* 0x000fe4000001ff00 */
[----:B------:R-:W-:-:S02]  /*f0b0*/  CS2R R52, SRZ ;  /* 0x0000000000347805 */ /* 0x000fc4000001ff00 */
[----:B------:R-:W-:Y:S01]  /*f0c0*/  CS2R R54, SRZ ;  /* 0x0000000000367805 */ /* 0x000fe2000001ff00 */
[----:B------:R-:W-:-:S05]  /*f0d0*/  @!P2 IMAD.X R5, R5, 0x1, R12, P0 ;  /* 0x000000010505a824 */ /* 0x000fca00000e060c */
[----:B------:R2:W5:Y:S01]  /*f0e0*/  @!P2 LD.E.128 R44, desc[UR6][R4.64] ;  /* 0x00000006042ca980 */ /* 0x000562000c101d00 */
[----:B----4-:R-:W-:Y:S02]  /*f0f0*/  @!P3 SHF.L.U32 R13, R6, 0x3, RZ ;  /* 0x00000003060db819 */ /* 0x010fe400000006ff */
[----:B------:R-:W-:-:S03]  /*f100*/  @!P2 IADD3 R6, P1, R14, R11, RZ ;  /* 0x0000000b0e06a210 */ /* 0x000fc60007f3e0ff */
[----:B------:R-:W-:-:S04]  /*f110*/  @!P3 IMAD.WIDE R10, R13, 0x2, R8 ;  /* 0x000000020d0ab825 */ /* 0x000fc800078e0208 */
[----:B------:R-:W-:Y:S01]  /*f120*/  IMAD.MOV.U32 R8, RZ, RZ, R14 ;  /* 0x000000ffff087224 */ /* 0x000fe200078e000e */
[----:B------:R2:W5:Y:S01]  /*f130*/  @!P3 LD.E.128 R40, desc[UR6][R10.64] ;  /* 0x000000060a28b980 */ /* 0x000562000c101d00 */
[----:B0-----:R-:W-:Y:S02]  /*f140*/  IMAD.MOV.U32 R9, RZ, RZ, R7 ;  /* 0x000000ffff097224 */ /* 0x001fe400078e0007 */
[----:B------:R-:W-:Y:S02]  /*f150*/  @!P2 IMAD.X R7, R7, 0x1, R12, P1 ;  /* 0x000000010707a824 */ /* 0x000fe400008e060c */
[----:B------:R-:W-:-:S03]  /*f160*/  @!P3 IMAD.WIDE R8, R13, 0x2, R8 ;  /* 0x000000020d08b825 */ /* 0x000fc600078e0208 */
[----:B------:R2:W5:Y:S04]  /*f170*/  @!P2 LD.E.128 R52, desc[UR6][R6.64] ;  /* 0x000000060634a980 */ /* 0x000568000c101d00 */
[----:B------:R2:W5:Y:S02]  /*f180*/  @!P3 LD.E.128 R48, desc[UR6][R8.64] ;  /* 0x000000060830b980 */ /* 0x000564000c101d00 */
.L_x_1699:
[----:B------:R-:W-:Y:S05]  /*f190*/  BSYNC B1 ;  /* 0x0000000000017941 */ /* 0x000fea0003800000 */
.L_x_1698:
[----:B--2--5:R-:W-:Y:S01]  /*f1a0*/  IMAD.MOV.U32 R4, RZ, RZ, R52 ;  /* 0x000000ffff047224 */ /* 0x024fe200078e0034 */
[----:B------:R-:W-:Y:S01]  /*f1b0*/  UMOV UR4, 0xffffffff ;  /* 0xffffffff00047882 */ /* 0x000fe20000000000 */
[----:B---3--:R-:W-:Y:S02]  /*f1c0*/  IMAD.MOV.U32 R5, RZ, RZ, R53 ;  /* 0x000000ffff057224 */ /* 0x008fe400078e0035 */
[----:B------:R-:W-:Y:S02]  /*f1d0*/  IMAD.MOV.U32 R6, RZ, RZ, R54 ;  /* 0x000000ffff067224 */ /* 0x000fe400078e0036 */
[----:B0-----:R-:W-:Y:S01]  /*f1e0*/  IMAD.MOV.U32 R7, RZ, RZ, R55 ;  /* 0x000000ffff077224 */ /* 0x001fe200078e0037 */
[----:B------:R-:W-:Y:S01]  /*f1f0*/  PRMT R115, R5, 0x7610, R115 ;  /* 0x0000761005737816 */ /* 0x000fe20000000073 */
[----:B------:R-:W-:Y:S01]  /*f200*/  IMAD.MOV.U32 R5, RZ, RZ, R49 ;  /* 0x000000ffff057224 */ /* 0x000fe200078e0031 */
[----:B------:R-:W-:Y:S01]  /*f210*/  PRMT R112, R4, 0x5410, R6 ;  /* 0x0000541004707816 */ /* 0x000fe20000000006 */
[----:B------:R-:W-:Y:S01]  /*f220*/  IMAD.MOV.U32 R6, RZ, RZ, R50 ;  /* 0x000000ffff067224 */ /* 0x000fe200078e0032 */
[----:B------:R-:W-:Y:S01]  /*f230*/  PRMT R113, R7, 0x7610, R113 ;  /* 0x0000761007717816 */ /* 0x000fe20000000071 */
[----:B------:R-:W-:Y:S01]  /*f240*/  IMAD.MOV.U32 R7, RZ, RZ, R51 ;  /* 0x000000ffff077224 */ /* 0x000fe200078e0033 */
[----:B------:R-:W-:-:S04]  /*f250*/  MOV R4, R48 ;  /* 0x0000003000047202 */ /* 0x000fc80000000f00 */
        /* <DEDUP_REMOVED lines=8> */
[----:B------:R-:W-:Y:S01]  /*f2e0*/  PRMT R114, R4, 0x5410, R7 ;  /* 0x0000541004727816 */ /* 0x000fe20000000007 */
[----:B------:R-:W-:Y:S01]  /*f2f0*/  IMAD.MOV.U32 R4, RZ, RZ, R40 ;  /* 0x000000ffff047224 */ /* 0x000fe200078e0028 */
[----:B------:R-:W-:Y:S01]  /*f300*/  PRMT R115, R115, 0x5410, R5 ;  /* 0x0000541073737816 */ /* 0x000fe20000000005 */
[----:B------:R-:W-:Y:S01]  /*f310*/  IMAD.MOV.U32 R7, RZ, RZ, R43 ;  /* 0x000000ffff077224 */ /* 0x000fe200078e002b */
[----:B------:R-:W-:-:S04]  /*f320*/  MOV R5, R41 ;  /* 0x0000002900057202 */ /* 0x000fc80000000f00 */
[----:B------:R-:W-:Y:S02]  /*f330*/  PRMT R110, R4, 0x5410, R5 ;  /* 0x00005410046e7816 */ /* 0x000fe40000000005 */
[----:B------:R-:W-:Y:S01]  /*f340*/  PRMT R111, R6, 0x5410, R7 ;  /* 0x00005410066f7816 */ /* 0x000fe20000000007 */
[----:B------:R-:W-:Y:S06]  /*f350*/  BRA.DIV UR4, `(.L_x_1700) ;  /* 0x000001f204a87947 */ /* 0x000fec000b800000 */
[----:B------:R0:W2:Y:S04]  /*f360*/  SHFL.IDX PT, R5, R72, 0x2, 0x181f ;  /* 0x00581f0048057f89 */ /* 0x0000a800000e0000 */
[----:B------:R0:W3:Y:S04]  /*f370*/  SHFL.IDX PT, R8, R21, 0x2, 0x181f ;  /* 0x00581f0015087f89 */ /* 0x0000e800000e0000 */
[----:B------:R0:W0:Y:S04]  /*f380*/  SHFL.IDX PT, R7, R73, 0x2, 0x181f ;  /* 0x00581f0049077f89 */ /* 0x00002800000e0000 */
[----:B----4-:R4:W0:Y:S02]  /*f390*/  SHFL.IDX PT, R14, R20, 0x2, 0x181f ;  /* 0x00581f00140e7f89 */ /* 0x01082400000e0000 */
.L_x_2074:
        /* <DEDUP_REMOVED lines=12> */
[----:B------:R-:W4:Y:S01]  /*f460*/  LDL R6, [R1+0x48] ;  /* 0x0000480001067983 */ /* 0x000f220000100800 */
[----:B------:R-:W-:Y:S01]  /*f470*/  ULDC UR4, c[0x0][0x3f4] ;  /* 0x0000fd0000047ab9 */ /* 0x000fe20000000800 */
[----:B--2---:R-:W-:Y:S01]  /*f480*/  IMAD.MOV.U32 R9, RZ, RZ, R5 ;  /* 0x000000ffff097224 */ /* 0x004fe200078e0005 */
[----:B------:R-:W-:Y:S02]  /*f490*/  ISETP.GE.AND P2, PT, R18, UR4, PT ;  /* 0x0000000412007c0c */ /* 0x000fe4000bf46270 */
[----:B------:R-:W-:Y:S02]  /*f4a0*/  CS2R R24, SRZ ;  /* 0x0000000000187805 */ /* 0x000fe4000001ff00 */
[----:B------:R-:W-:Y:S02]  /*f4b0*/  ISETP.GE.AND P3, PT, R226, UR4, PT ;  /* 0x00000004e2007c0c */ /* 0x000fe4000bf66270 */
[----:B------:R-:W-:Y:S01]  /*f4c0*/  CS2R R26, SRZ ;  /* 0x00000000001a7805 */ /* 0x000fe2000001ff00 */
[----:B------:R-:W-:-:S06]  /*f4d0*/  ULDC.64 UR6, c[0x0][0x208] ;  /* 0x0000820000067ab9 */ /* 0x000fcc0000000a00 */
[C---:B------:R-:W-:Y:S01]  /*f4e0*/  @!P2 IMAD.SHL.U32 R11, R18.reuse, 0x2, RZ ;  /* 0x00000002120ba824 */ /* 0x040fe200078e00ff */
[----:B------:R-:W-:-:S04]  /*f4f0*/  @!P2 SHF.L.U64.HI R12, R18, 0x1, R19 ;  /* 0x00000001120ca819 */ /* 0x000fc80000010213 */
[----:B---3--:R-:W-:Y:S02]  /*f500*/  @!P2 IADD3 R4, P0, R8, R11, RZ ;  /* 0x0000000b0804a210 */ /* 0x008fe40007f1e0ff */
[----:B------:R-:W-:Y:S02]  /*f510*/  CS2R R32, SRZ ;  /* 0x0000000000207805 */ /* 0x000fe4000001ff00 */
[----:B------:R-:W-:Y:S02]  /*f520*/  CS2R R34, SRZ ;  /* 0x0000000000227805 */ /* 0x000fe4000001ff00 */
[----:B------:R-:W-:Y:S02]  /*f530*/  CS2R R28, SRZ ;  /* 0x00000000001c7805 */ /* 0x000fe4000001ff00 */
[----:B------:R-:W-:Y:S02]  /*f540*/  CS2R R30, SRZ ;  /* 0x00000000001e7805 */ /* 0x000fe4000001ff00 */
[----:B------:R-:W-:-:S02]  /*f550*/  CS2R R36, SRZ ;  /* 0x0000000000247805 */ /* 0x000fc4000001ff00 */
[----:B------:R-:W-:Y:S02]  /*f560*/  CS2R R38, SRZ ;  /* 0x0000000000267805 */ /* 0x000fe4000001ff00 */
[----:B------:R-:W-:-:S05]  /*f570*/  @!P2 IADD3.X R5, R5, R12, RZ, P0, !PT ;  /* 0x0000000c0505a210 */ /* 0x000fca00007fe4ff */
[----:B------:R2:W5:Y:S01]  /*f580*/  @!P2 LD.E.128 R28, desc[UR6][R4.64] ;  /* 0x00000006041ca980 */ /* 0x000562000c101d00 */
[----:B----4-:R-:W-:Y:S01]  /*f590*/  @!P3 IMAD.SHL.U32 R13, R6, 0x8, RZ ;  /* 0x00000008060db824 */ /* 0x010fe200078e00ff */
[----:B0-----:R-:W-:-:S03]  /*f5a0*/  @!P2 IADD3 R6, P1, R14, R11, RZ ;  /* 0x0000000b0e06a210 */ /* 0x001fc60007f3e0ff */
[----:B------:R-:W-:-:S04]  /*f5b0*/  @!P3 IMAD.WIDE R10, R13, 0x2, R8 ;  /* 0x000000020d0ab825 */ /* 0x000fc800078e0208 */
[----:B------:R-:W-:Y:S01]  /*f5c0*/  IMAD.MOV.U32 R8, RZ, RZ, R14 ;  /* 0x000000ffff087224 */ /* 0x000fe200078e000e */
[----:B------:R2:W5:Y:S01]  /*f5d0*/  @!P3 LD.E.128 R24, desc[UR6][R10.64] ;  /* 0x000000060a18b980 */ /* 0x000562000c101d00 */
[----:B------:R-:W-:Y:S02]  /*f5e0*/  IMAD.MOV.U32 R9, RZ, RZ, R7 ;  /* 0x000000ffff097224 */ /* 0x000fe400078e0007 */
[----:B------:R-:W-:Y:S02]  /*f5f0*/  @!P2 IMAD.X R7, R7, 0x1, R12, P1 ;  /* 0x000000010707a824 */ /* 0x000fe400008e060c */
[----:B------:R-:W-:-:S03]  /*f600*/  @!P3 IMAD.WIDE R8, R13, 0x2, R8 ;  /* 0x000000020d08b825 */ /* 0x000fc600078e0208 */
[----:B------:R2:W5:Y:S04]  /*f610*/  @!P2 LD.E.128 R36, desc[UR6][R6.64] ;  /* 0x000000060624a980 */ /* 0x000568000c101d00 */
[----:B------:R2:W5:Y:S02]  /*f620*/  @!P3 LD.E.128 R32, desc[UR6][R8.64] ;  /* 0x000000060820b980 */ /* 0x000564000c101d00 */
.L_x_1702:
[----:B------:R-:W-:Y:S05]  /*f630*/  BSYNC B1 ;  /* 0x0000000000017941 */ /* 0x000fea0003800000 */
.L_x_1701:
[----:B--2--5:R-:W-:Y:S01]  /*f640*/  IMAD.MOV.U32 R4, RZ, RZ, R36 ;  /* 0x000000ffff047224 */ /* 0x024fe200078e0024 */
[----:B------:R-:W-:Y:S01]  /*f650*/  UMOV UR4, 0xffffffff ;  /* 0xffffffff00047882 */ /* 0x000fe20000000000 */
[----:B------:R-:W-:Y:S02]  /*f660*/  IMAD.MOV.U32 R5, RZ, RZ, R37 ;  /* 0x000000ffff057224 */ /* 0x000fe400078e0025 */
[----:B------:R-:W-:Y:S02]  /*f670*/  IMAD.MOV.U32 R6, RZ, RZ, R38 ;  /* 0x000000ffff067224 */ /* 0x000fe400078e0026 */
[----:B0-----:R-:W-:Y:S01]  /*f680*/  IMAD.MOV.U32 R7, RZ, RZ, R39 ;  /* 0x000000ffff077224 */ /* 0x001fe200078e0027 */
        /* <DEDUP_REMOVED lines=17> */
[----:B------:R-:W-:-:S03]  /*f7a0*/  IMAD.MOV.U32 R7, RZ, RZ, R24 ;  /* 0x000000ffff077224 */ /* 0x000fc600078e0018 */
[----:B------:R-:W-:Y:S02]  /*f7b0*/  PRMT R96, R5, 0x5410, R4 ;  /* 0x0000541005607816 */ /* 0x000fe40000000004 */
[----:B------:R-:W-:Y:S02]  /*f7c0*/  CS2R R4, SRZ ;  /* 0x0000000000047805 */ /* 0x000fe4000001ff00 */
[----:B------:R-:W-:Y:S01]  /*f7d0*/  PRMT R95, R7, 0x5410, R6 ;  /* 0x00005410075f7816 */ /* 0x000fe20000000006 */
[----:B------:R-:W-:Y:S06]  /*f7e0*/  BRA.DIV UR4, `(.L_x_1703) ;  /* 0x000001ee04f47947 */ /* 0x000fec000b800000 */
[----:B------:R0:W2:Y:S04]  /*f7f0*/  SHFL.IDX PT, R77, R72, 0x3, 0x181f ;  /* 0x00781f00484d7f89 */ /* 0x0000a800000e0000 */
[----:B-1----:R-:W1:Y:S04]  /*f800*/  SHFL.IDX PT, R21, R21, 0x3, 0x181f ;  /* 0x00781f0015157f89 */ /* 0x002e6800000e0000 */
[----:B------:R0:W0:Y:S04]  /*f810*/  SHFL.IDX PT, R80, R73, 0x3, 0x181f ;  /* 0x00781f0049507f89 */ /* 0x00002800000e0000 */
[----:B------:R0:W0:Y:S02]  /*f820*/  SHFL.IDX PT, R78, R20, 0x3, 0x181f ;  /* 0x00781f00144e7f89 */ /* 0x00002400000e0000 */
.L_x_2080:
[----:B------:R-:W5:Y:S01]  /*f830*/  LDL R12, [R1+0x54] ;  /* 0x00005400010c7983 */ /* 0x000f620000100800 */
[----:B------:R-:W-:Y:S01]  /*f840*/  IADD3 R0, R0, 0x60, RZ ;  /* 0x0000006000007810 */ /* 0x000fe20007ffe0ff */
[----:B------:R-:W-:Y:S01]  /*f850*/  BSSY B1, `(.L_x_1704) ;  /* 0x000002c000017945 */ /* 0x000fe20003800000 */
[----:B------:R-:W-:Y:S02]  /*f860*/  CS2R R6, SRZ ;  /* 0x0000000000067805 */ /* 0x000fe4000001ff00 */
[----:B---3--:R-:W-:Y:S02]  /*f870*/  CS2R R8, SRZ ;  /* 0x0000000000087805 */ /* 0x008fe4000001ff00 */
[----:B------:R-:W-:Y:S02]  /*f880*/  ISETP.GE.AND P0, PT, R0, R3, PT ;  /* 0x000000030000720c */ /* 0x000fe40003f06270 */
[----:B------:R-:W-:Y:S02]  /*f890*/  CS2R R10, SRZ ;  /* 0x00000000000a7805 */ /* 0x000fe4000001ff00 */
[----:B------:R-:W-:-:S02]  /*f8a0*/  CS2R R14, SRZ ;  /* 0x00000000000e7805 */ /* 0x000fc4000001ff00 */
[----:B0-----:R-:W-:Y:S02]  /*f8b0*/  CS2R R72, SRZ ;  /* 0x0000000000487805 */ /* 0x001fe4000001ff00 */
[----:B------:R-:W-:Y:S02]  /*f8c0*/  CS2R R74, SRZ ;  /* 0x00000000004a7805 */ /* 0x000fe4000001ff00 */
[----:B-----5:R-:W-:-:S04]  /*f8d0*/  LEA.HI R81, R12, R12, RZ, 0x1 ;  /* 0x0000000c0c517211 */ /* 0x020fc800078f08ff */
[----:B------:R-:W-:-:S05]  /*f8e0*/  LOP3.LUT R81, R81, 0xfffffffe, RZ, 0xc0, !PT ;  /* 0xfffffffe51517812 */ /* 0x000fca00078ec0ff */
[----:B------:R-:W-:Y:S01]  /*f8f0*/  IMAD.IADD R81, R12, 0x1, -R81 ;  /* 0x000000010c517824 */ /* 0x000fe200078e0a51 */
[----:B------:R-:W-:-:S04]  /*f900*/  CS2R R12, SRZ ;  /* 0x00000000000c7805 */ /* 0x000fc8000001ff00 */
[----:B------:R-:W-:Y:S01]  /*f910*/  SHF.L.U32 R81, R81, 0x1f, RZ ;  /* 0x0000001f51517819 */ /* 0x000fe200000006ff */
[----:B------:R-:W-:Y:S06]  /*f920*/  @P0 BRA `(.L_x_1705) ;  /* 0x0000000000780947 */ /* 0x000fec0003800000 */
[----:B----4-:R-:W3:Y:S01]  /*f930*/  LDL R20, [R1+0x48] ;  /* 0x0000480001147983 */ /* 0x010ee20000100800 */
[----:B------:R-:W-:Y:S01]  /*f940*/  ULDC UR4, c[0x0][0x3f4] ;  /* 0x0000fd0000047ab9 */ /* 0x000fe20000000800 */
[----:B-1----:R-:W-:Y:S01]  /*f950*/  IMAD.MOV.U32 R4, RZ, RZ, R21 ;  /* 0x000000ffff047224 */ /* 0x002fe200078e0015 */
[----:B------:R-:W-:Y:S01]  /*f960*/  ISETP.GE.AND P2, PT, R18, UR4, PT ;  /* 0x0000000412007c0c */ /* 0x000fe2000bf46270 */
[----:B--2---:R-:W-:Y:S01]  /*f970*/  IMAD.MOV.U32 R5, RZ, RZ, R77 ;  /* 0x000000ffff057224 */ /* 0x004fe200078e004d */
[----:B------:R-:W-:Y:S02]  /*f980*/  ISETP.GE.AND P3, PT, R226, UR4, PT ;  /* 0x00000004e2007c0c */ /* 0x000fe4000bf66270 */
[----:B------:R-:W-:Y:S02]  /*f990*/  CS2R R72, SRZ ;  /* 0x0000000000487805 */ /* 0x000fe4000001ff00 */
[----:B------:R-:W-:Y:S01]  /*f9a0*/  CS2R R74, SRZ ;  /* 0x00000000004a7805 */ /* 0x000fe2000001ff00 */
[----:B------:R-:W-:Y:S01]  /*f9b0*/  IMAD.MOV.U32 R6, RZ, RZ, R78 ;  /* 0x000000ffff067224 */ /* 0x000fe200078e004e */
[----:B------:R-:W-:Y:S01]  /*f9c0*/  ULDC.64 UR6, c[0x0][0x208] ;  /* 0x0000820000067ab9 */ /* 0x000fe20000000a00 */
[----:B------:R-:W-:-:S04]  /*f9d0*/  IMAD.MOV.U32 R7, RZ, RZ, R80 ;  /* 0x000000ffff077224 */ /* 0x000fc800078e0050 */
[C---:B------:R-:W-:Y:S01]  /*f9e0*/  @!P2 IMAD.SHL.U32 R76, R18.reuse, 0x2, RZ ;  /* 0x00000002124ca824 */ /* 0x040fe200078e00ff */
[----:B------:R-:W-:Y:S02]  /*f9f0*/  @!P2 SHF.L.U64.HI R0, R18, 0x1, R19 ;  /* 0x000000011200a819 */ /* 0x000fe40000010213 */
[----:B------:R-:W-:Y:S02]  /*fa00*/  CS2R R8, SRZ ;  /* 0x0000000000087805 */ /* 0x000fe4000001ff00 */
[----:B------:R-:W-:Y:S02]  /*fa10*/  CS2R R10, SRZ ;  /* 0x00000000000a7805 */ /* 0x000fe4000001ff00 */
[----:B------:R-:W-:Y:S02]  /*fa20*/  CS2R R12, SRZ ;  /* 0x00000000000c7805 */ /* 0x000fe4000001ff00 */
[----:B------:R-:W-:Y:S01]  /*fa30*/  CS2R R14, SRZ ;  /* 0x00000000000e7805 */ /* 0x000fe2000001ff00 */
[----:B---3--:R-:W-:Y:S01]  /*fa40*/  @!P3 IMAD.SHL.U32 R79, R20, 0x8, RZ ;  /* 0x00000008144fb824 */ /* 0x008fe200078e00ff */
[----:B------:R-:W-:-:S02]  /*fa50*/  @!P2 IADD3 R20, P0, R21, R76, RZ ;  /* 0x0000004c1514a210 */ /* 0x000fc40007f1e0ff */
[----:B------:R-:W-:Y:S01]  /*fa60*/  @!P2 IADD3 R76, P1, R78, R76, RZ ;  /* 0x0000004c4e4ca210 */ /* 0x000fe20007f3e0ff */
[----:B------:R-:W-:-:S04]  /*fa70*/  @!P3 IMAD.WIDE R4, R79, 0x2, R4 ;  /* 0x000000024f04b825 */ /* 0x000fc800078e0204 */
[----:B------:R-:W-:Y:S01]  /*fa80*/  @!P3 IMAD.WIDE R78, R79, 0x2, R6 ;  /* 0x000000024f4eb825 */ /* 0x000fe200078e0206 */
[----:B------:R0:W5:Y:S01]  /*fa90*/  @!P3 LD.E.128 R72, desc[UR6][R4.64] ;  /* 0x000000060448b980 */ /* 0x000162000c101d00 */
[----:B------:R-:W-:Y:S02]  /*faa0*/  CS2R R6, SRZ ;  /* 0x0000000000067805 */ /* 0x000fe4000001ff00 */
[----:B------:R-:W-:Y:S01]  /*fab0*/  @!P2 IMAD.X R21, R77, 0x1, R0, P0 ;  /* 0x000000014d15a824 */ /* 0x000fe200000e0600 */
[----:B------:R-:W-:Y:S01]  /*fac0*/  @!P2 IADD3.X R77, R80, R0, RZ, P1, !PT ;  /* 0x00000000504da210 */ /* 0x000fe20000ffe4ff */
[----:B------:R3:W5:Y:S04]  /*fad0*/  @!P3 LD.E.128 R8, desc[UR6][R78.64] ;  /* 0x000000064e08b980 */ /* 0x000768000c101d00 */
[----:B------:R3:W5:Y:S01]  /*fae0*/  @!P2 LD.E.128 R12, desc[UR6][R20.64] ;  /* 0x00000006140ca980 */ /* 0x000762000c101d00 */
[----:B0-----:R-:W-:-:S06]  /*faf0*/  CS2R R4, SRZ ;  /* 0x0000000000047805 */ /* 0x001fcc000001ff00 */
[----:B------:R3:W5:Y:S02]  /*fb00*/  @!P2 LD.E.128 R4, desc[UR6][R76.64] ;  /* 0x000000064c04a980 */ /* 0x000764000c101d00 */
.L_x_1705:
[----:B------:R-:W-:Y:S05]  /*fb10*/  BSYNC B1 ;  /* 0x0000000000017941 */ /* 0x000fea0003800000 */
.L_x_1704:
[----:B---3--:R-:W3:Y:S01]  /*fb20*/  LDL R78, [R1+0x14] ;  /* 0x00001400014e7983 */ /* 0x008ee20000100800 */
[----:B------:R-:W0:Y:S01]  /*fb30*/  SYNCS.PHASECHK.TRANS64.TRYWAIT P0, [R16+URZ+0x30800], R81 ;  /* 0x03080051100075a7 */ /* 0x000e22000800017f */
[----:B----45:R-:W-:Y:S01]  /*fb40*/  IMAD.MOV.U32 R20, RZ, RZ, R6 ;  /* 0x000000ffff147224 */ /* 0x030fe200078e0006 */
[----:B--2---:R-:W-:Y:S01]  /*fb50*/  MOV R77, R12 ;  /* 0x0000000c004d7202 */ /* 0x004fe20000000f00 */
[----:B------:R-:W-:Y:S01]  /*fb60*/  IMAD.MOV.U32 R0, RZ, RZ, R7 ;  /* 0x000000ffff007224 */ /* 0x000fe200078e0007 */
[----:B------:R-:W-:Y:S01]  /*fb70*/  BSSY B1, `(.L_x_1706) ;  /* 0x0000015000017945 */ /* 0x000fe20003800000 */
[----:B------:R-:W-:Y:S02]  /*fb80*/  IMAD.MOV.U32 R76, RZ, RZ, R4 ;  /* 0x000000ffff4c7224 */ /* 0x000fe400078e0004 */
[----:B-1----:R-:W-:Y:S01]  /*fb90*/  IMAD.MOV.U32 R21, RZ, RZ, R5 ;  /* 0x000000ffff157224 */ /* 0x002fe200078e0005 */
[----:B------:R-:W-:Y:S01]  /*fba0*/  PRMT R98, R20, 0x5410, R0 ;  /* 0x0000541014627816 */ /* 0x000fe20000000000 */
[----:B------:R-:W-:-:S02]  /*fbb0*/  IMAD.MOV.U32 R20, RZ, RZ, R10 ;  /* 0x000000ffff147224 */ /* 0x000fc400078e000a */
[----:B------:R-:W-:Y:S01]  /*fbc0*/  IMAD.MOV.U32 R0, RZ, RZ, R11 ;  /* 0x000000ffff007224 */ /* 0x000fe200078e000b */
[----:B------:R-:W-:Y:S01]  /*fbd0*/  PRMT R97, R76, 0x5410, R21 ;  /* 0x000054104c617816 */ /* 0x000fe20000000015 */
[----:B------:R-:W-:Y:S02]  /*fbe0*/  IMAD.MOV.U32 R21, RZ, RZ, R8 ;  /* 0x000000ffff157224 */ /* 0x000fe400078e0008 */
[----:B------:R-:W-:Y:S01]  /*fbf0*/  IMAD.MOV.U32 R76, RZ, RZ, R9 ;  /* 0x000000ffff4c7224 */ /* 0x000fe200078e0009 */
[----:B------:R-:W-:Y:S01]  /*fc00*/  PRMT R84, R20, 0x5410, R0 ;  /* 0x0000541014547816 */ /* 0x000fe20000000000 */
[----:B------:R-:W-:Y:S02]  /*fc10*/  IMAD.MOV.U32 R20, RZ, RZ, R14 ;  /* 0x000000ffff147224 */ /* 0x000fe400078e000e */
[----:B------:R-:W-:Y:S01]  /*fc20*/  IMAD.MOV.U32 R0, RZ, RZ, R15 ;  /* 0x000000ffff007224 */ /* 0x000fe200078e000f */
[----:B------:R-:W-:Y:S01]  /*fc30*/  PRMT R21, R21, 0x5410, R76 ;  /* 0x0000541015157816 */ /* 0x000fe2000000004c */
[----:B------:R-:W-:-:S03]  /*fc40*/  IMAD.MOV.U32 R76, RZ, RZ, R13 ;  /* 0x000000ffff4c7224 */ /* 0x000fc600078e000d */
[----:B------:R-:W-:Y:S01]  /*fc50*/  PRMT R100, R20, 0x5410, R0 ;  /* 0x0000541014647816 */ /* 0x000fe20000000000 */
[----:B------:R-:W-:Y:S01]  /*fc60*/  IMAD.MOV.U32 R20, RZ, RZ, R72 ;  /* 0x000000ffff147224 */ /* 0x000fe200078e0048 */
[----:B------:R-:W-:Y:S01]  /*fc70*/  PRMT R99, R77, 0x5410, R76 ;  /* 0x000054104d637816 */ /* 0x000fe2000000004c */
[----:B------:R-:W-:-:S05]  /*fc80*/  IMAD.MOV.U32 R0, RZ, RZ, R73 ;  /* 0x000000ffff007224 */ /* 0x000fca00078e0049 */
[----:B------:R-:W-:Y:S02]  /*fc90*/  PRMT R85, R20, 0x5410, R0 ;  /* 0x0000541014557816 */ /* 0x000fe40000000000 */
[----:B---3--:R-:W-:Y:S01]  /*fca0*/  VIADDMNMX R0, R3, -R78, 0x80, PT ;  /* 0x0000008003007446 */ /* 0x008fe2000380094e */
[----:B0-----:R-:W-:Y:S06]  /*fcb0*/  @!P0 BRA `(.L_x_1707) ;  /* 0x000001ec00348947 */ /* 0x001fec0003800000 */
.L_x_2081:
[----:B------:R-:W-:Y:S05]  /*fcc0*/  BSYNC B1 ;  /* 0x0000000000017941 */ /* 0x000fea0003800000 */
.L_x_1706:
        /* <DEDUP_REMOVED lines=8> */
[C---:B------:R-:W-:Y:S01]  /*fd50*/  IMAD.SHL.U32 R121, R23.reuse, 0x40, RZ ;  /* 0x0000004017797824 */ /* 0x040fe200078e00ff */
[----:B------:R-:W-:Y:S01]  /*fd60*/  BSSY B2, `(.L_x_1710) ;  /* 0x0000068000027945 */ /* 0x000fe20003800000 */
[----:B------:R-:W-:-:S03]  /*fd70*/  SHF.L.U32 R122, R23, 0x6, RZ ;  /* 0x00000006177a7819 */ /* 0x000fc600000006ff */
[----:B------:R-:W-:-:S04]  /*fd80*/  LOP3.LUT R121, R121, 0x1c0, RZ, 0xc0, !PT ;  /* 0x000001c079797812 */ /* 0x000fc800078ec0ff */
[----:B------:R-:W-:Y:S02]  /*fd90*/  SHF.R.U32.HI R121, RZ, 0x3, R121 ;  /* 0x00000003ff797819 */ /* 0x000fe40000011679 */
[-C--:B--2---:R-:W-:Y:S02]  /*fda0*/  ISETP.GE.AND P0, PT, R18, R3.reuse, PT ;  /* 0x000000031200720c */ /* 0x084fe40003f06270 */
[----:B------:R-:W-:-:S11]  /*fdb0*/  ISETP.GE.AND P1, PT, R226, R3, PT ;  /* 0x00000003e200720c */ /* 0x000fd60003f26270 */
[----:B-1----:R-:W-:Y:S05]  /*fdc0*/  @P0 BRA `(.L_x_1711) ;  /* 0x0000000400840947 */ /* 0x002fea0003800000 */
[----:B------:R-:W2:Y:S04]  /*fdd0*/  LDL R76, [R1+0x44] ;  /* 0x00004400014c7983 */ /* 0x000ea80000100800 */
[----:B------:R-:W0:Y:S01]  /*fde0*/  LDL R123, [R1+0x30] ;  /* 0x00003000017b7983 */ /* 0x000e220000100800 */
[----:B------:R-:W-:Y:S01]  /*fdf0*/  HADD2.F32 R88, -RZ, R88.H0_H0 ;  /* 0x20000058ff587230 */ /* 0x000fe20000004100 */
[--C-:B------:R-:W-:Y:S01]  /*fe00*/  SHF.R.U32.HI R92, RZ, 0x10, R61.reuse ;  /* 0x00000010ff5c7819 */ /* 0x100fe2000001163d */
[----:B------:R-:W-:Y:S01]  /*fe10*/  HADD2.F32 R91, -RZ, R91.H0_H0 ;  /* 0x2000005bff5b7230 */ /* 0x000fe20000004100 */
[----:B------:R-:W-:Y:S01]  /*fe20*/  SHF.R.U64 R60, R60, 0x10, R61 ;  /* 0x000000103c3c7819 */ /* 0x000fe2000000123d */
[----:B------:R-:W-:Y:S01]  /*fe30*/  HADD2.F32 R61, -RZ, R102.H0_H0 ;  /* 0x20000066ff3d7230 */ /* 0x000fe20000004100 */
[----:B------:R-:W-:Y:S01]  /*fe40*/  SHF.R.U64 R64, R64, 0x10, R65 ;  /* 0x0000001040407819 */ /* 0x000fe20000001241 */
[----:B------:R-:W-:Y:S01]  /*fe50*/  HADD2.F32 R92, -RZ, R92.H0_H0 ;  /* 0x2000005cff5c7230 */ /* 0x000fe20000004100 */
[----:B------:R-:W-:Y:S01]  /*fe60*/  SHF.R.U64 R66, R66, 0x10, R67 ;  /* 0x0000001042427819 */ /* 0x000fe20000001243 */
[----:B------:R-:W-:Y:S01]  /*fe70*/  HADD2.F32 R60, -RZ, R60.H0_H0 ;  /* 0x2000003cff3c7230 */ /* 0x000fe20000004100 */
[----:B------:R-:W-:Y:S01]  /*fe80*/  SHF.R.U64 R62, R62, 0x10, R63 ;  /* 0x000000103e3e7819 */ /* 0x000fe2000000123f */
[----:B------:R-:W-:-:S02]  /*fe90*/  HADD2.F32 R64, -RZ, R64.H0_H0 ;  /* 0x20000040ff407230 */ /* 0x000fc40000004100 */
[----:B------:R-:W-:Y:S02]  /*fea0*/  HADD2.F32 R66, -RZ, R66.H0_H0 ;  /* 0x20000042ff427230 */ /* 0x000fe40000004100 */
[----:B------:R-:W-:Y:S01]  /*feb0*/  HADD2.F32 R62, -RZ, R62.H0_H0 ;  /* 0x2000003eff3e7230 */ /* 0x000fe20000004100 */
[----:B--2---:R-:W-:-:S04]  /*fec0*/  LEA.HI R20, R3, R76, RZ, 0x1d ;  /* 0x0000004c03147211 */ /* 0x004fc800078fe8ff */
[----:B------:R-:W-:Y:S01]  /*fed0*/  SHF.R.S32.HI R76, RZ, 0x1f, R20 ;  /* 0x0000001fff4c7819 */ /* 0x000fe20000011414 */
[----:B------:R-:W-:Y:S01]  /*fee0*/  IMAD.SHL.U32 R77, R20, 0x8, RZ ;  /* 0x00000008144d7824 */ /* 0x000fe200078e00ff */
[----:B0-----:R-:W0:Y:S02]  /*fef0*/  LDS.128 R80, [R123] ;  /* 0x000000007b507984 */ /* 0x001e240000000c00 */
[----:B------:R-:W-:Y:S02]  /*ff00*/  LEA.HI R76, R76, R20, RZ, 0x3 ;  /* 0x000000144c4c7211 */ /* 0x000fe400078f18ff */
[----:B------:R-:W-:-:S03]  /*ff10*/  LOP3.LUT R20, R77, 0x38, RZ, 0xc0, !PT ;  /* 0x000000384d147812 */ /* 0x000fc600078ec0ff */
[----:B------:R-:W-:Y:S01]  /*ff20*/  IMAD.SHL.U32 R76, R76, 0x400, RZ ;  /* 0x000004004c4c7824 */ /* 0x000fe200078e00ff */
[----:B------:R-:W-:-:S04]  /*ff30*/  LOP3.LUT R20, R20, 0x1c0, R122, 0xf8, !PT ;  /* 0x000001c014147812 */ /* 0x000fc800078ef87a */
[----:B------:R-:W-:Y:S02]  /*ff40*/  LOP3.LUT R20, R20, R121, RZ, 0x3c, !PT ;  /* 0x0000007914147212 */ /* 0x000fe400078e3cff */
[----:B------:R-:W-:-:S04]  /*ff50*/  LOP3.LUT R76, R76, 0x7fffe000, RZ, 0xc0, !PT ;  /* 0x7fffe0004c4c7812 */ /* 0x000fc800078ec0ff */
[----:B-----5:R-:W-:-:S05]  /*ff60*/  IADD3 R20, R20, R76, R120 ;  /* 0x0000004c14147210 */ /* 0x020fca0007ffe078 */
[----:B------:R-:W-:-:S05]  /*ff70*/  IMAD R20, R20, 0x2, R16 ;  /* 0x0000000214147824 */ /* 0x000fca00078e0210 */
[----:B------:R-:W1:Y:S01]  /*ff80*/  LDS.128 R76, [R20+0x10400] ;  /* 0x01040000144c7984 */ /* 0x000e620000000c00 */
[--C-:B0-----:R-:W-:Y:S02]  /*ff90*/  HADD2.F32 R87, -RZ, R81.reuse.H0_H0 ;  /* 0x20000051ff577230 */ /* 0x101fe40000004100 */
[----:B------:R-:W-:Y:S02]  /*ffa0*/  HADD2.F32 R81, -RZ, R81.H1_H1 ;  /* 0x30000051ff517230 */ /* 0x000fe40000004100 */
[--C-:B-1----:R-:W-:Y:S02]  /*ffb0*/  HADD2.F32 R89, -RZ, R77.reuse.H0_H0 ;  /* 0x2000004dff597230 */ /* 0x102fe40000004100 */
[----:B------:R-:W-:-:S03]  /*ffc0*/  HADD2.F32 R77, -RZ, R77.H1_H1 ;  /* 0x3000004dff4d7230 */ /* 0x000fc60000004100 */
[C---:B------:R-:W-:Y:S01]  /*ffd0*/  FMUL.FTZ R90, R89.reuse, R88 ;  /* 0x00000058595a7220 */ /* 0x040fe20000410000 */
[----:B------:R-:W-:-:S03]  /*ffe0*/  FMUL.FTZ R89, R89, R91 ;  /* 0x0000005b59597220 */ /* 0x000fc60000410000 */
[C---:B------:R-:W-:Y:S01]  /*fff0*/  FFMA.FTZ R91, R87.reuse, R91, -R90 ;  /* 0x0000005b575b7223 */ /* 0x040fe2000001085a */
[----:B------:R-:W-:Y:S01]  /*10000*/  SHF.R.U32.HI R90, RZ, 0x10, R65 ;  /* 0x00000010ff5a7819 */ /* 0x000fe20000011641 */
[----:B------:R-:W-:Y:S01]  /*10010*/  FFMA.FTZ R87, R87, R88, R89 ;  /* 0x0000005857577223 */ /* 0x000fe20000010059 */
[----:B------:R-:W-:Y:S02]  /*10020*/  HADD2.F32 R89, -RZ, R101.H1_H1 ;  /* 0x30000065ff597230 */ /* 0x000fe40000004100 */
[----:B------:R-:W-:Y:S02]  /*10030*/  HADD2.F32 R65, -RZ, R103.H0_H0 ;  /* 0x20000067ff417230 */ /* 0x000fe40000004100 */
[----:B------:R-:W-:-:S05]  /*10040*/  HADD2.F32 R90, -RZ, R90.H0_H0 ;  /* 0x2000005aff5a7230 */ /* 0x000fca0000004100 */
[C---:B------:R-:W-:Y:S01]  /*10050*/  FMUL.FTZ R88, R77.reuse, R90 ;  /* 0x0000005a4d587220 */ /* 0x040fe20000410000 */
[----:B------:R-:W-:-:S03]  /*10060*/  FMUL.FTZ R77, R77, R92 ;  /* 0x0000005c4d4d7220 */ /* 0x000fc60000410000 */
[C---:B------:R-:W-:Y:S01]  /*10070*/  FFMA.FTZ R92, R81.reuse, R92, -R88 ;  /* 0x0000005c515c7223 */ /* 0x040fe20000010858 */
[----:B------:R-:W-:Y:S01]  /*10080*/  FFMA.FTZ R90, R81, R90, R77 ;  /* 0x0000005a515a7223 */ /* 0x000fe2000001004d */
[----:B------:R-:W-:Y:S02]  /*10090*/  HADD2.F32 R77, -RZ, R101.H0_H0 ;  /* 0x20000065ff4d7230 */ /* 0x000fe40000004100 */
[----:B------:R-:W-:Y:S02]  /*100a0*/  HADD2.F32 R88, -RZ, R76.H0_H0 ;  /* 0x2000004cff587230 */ /* 0x000fe40000004100 */
[----:B------:R-:W-:Y:S02]  /*100b0*/  HADD2.F32 R81, -RZ, R80.H0_H0 ;  /* 0x20000050ff517230 */ /* 0x000fe40000004100 */
[----:B------:R-:W-:Y:S02]  /*100c0*/  HADD2.F32 R76, -RZ, R76.H1_H1 ;  /* 0x3000004cff4c7230 */ /* 0x000fe40000004100 */
[C---:B------:R-:W-:Y:S01]  /*100d0*/  FMUL.FTZ R101, R88.reuse, R77 ;  /* 0x0000004d58657220 */ /* 0x040fe20000410000 */
[----:B------:R-:W-:Y:S01]  /*100e0*/  FMUL.FTZ R88, R88, R89 ;  /* 0x0000005958587220 */ /* 0x000fe20000410000 */
[----:B------:R-:W-:-:S02]  /*100f0*/  HADD2.F32 R80, -RZ, R80.H1_H1 ;  /* 0x30000050ff507230 */ /* 0x000fc40000004100 */
[C---:B------:R-:W-:Y:S01]  /*10100*/  FFMA.FTZ R89, R81.reuse, R89, -R101 ;  /* 0x0000005951597223 */ /* 0x040fe20000010865 */
[----:B------:R-:W-:Y:S01]  /*10110*/  FFMA.FTZ R81, R81, R77, R88 ;  /* 0x0000004d51517223 */ /* 0x000fe20000010058 */
[----:B------:R-:W-:Y:S02]  /*10120*/  HADD2.F32 R101, -RZ, R78.H0_H0 ;  /* 0x2000004eff657230 */ /* 0x000fe40000004100 */
[----:B------:R-:W-:Y:S02]  /*10130*/  HADD2.F32 R88, -RZ, R102.H1_H1 ;  /* 0x30000066ff587230 */ /* 0x000fe40000004100 */
[----:B------:R-:W-:Y:S02]  /*10140*/  HADD2.F32 R77, -RZ, R82.H0_H0 ;  /* 0x20000052ff4d7230 */ /* 0x000fe40000004100 */
[C---:B------:R-:W-:Y:S01]  /*10150*/  FMUL.FTZ R102, R101.reuse, R61 ;  /* 0x0000003d65667220 */ /* 0x040fe20000410000 */
[----:B------:R-:W-:Y:S02]  /*10160*/  HADD2.F32 R78, -RZ, R78.H1_H1 ;  /* 0x3000004eff4e7230 */ /* 0x000fe40000004100 */
[----:B------:R-:W-:Y:S01]  /*10170*/  FMUL.FTZ R101, R101, R88 ;  /* 0x0000005865657220 */ /* 0x000fe20000410000 */
[----:B------:R-:W-:-:S02]  /*10180*/  HADD2.F32 R82, -RZ, R82.H1_H1 ;  /* 0x30000052ff527230 */ /* 0x000fc40000004100 */
[C---:B------:R-:W-:Y:S01]  /*10190*/  FFMA.FTZ R88, R77.reuse, R88, -R102 ;  /* 0x000000584d587223 */ /* 0x040fe20000010866 */
[----:B------:R-:W-:Y:S01]  /*101a0*/  FFMA.FTZ R77, R77, R61, R101 ;  /* 0x0000003d4d4d7223 */ /* 0x000fe20000010065 */
[----:B------:R-:W-:Y:S02]  /*101b0*/  HADD2.F32 R61, -RZ, R103.H1_H1 ;  /* 0x30000067ff3d7230 */ /* 0x000fe40000004100 */
        /* <DEDUP_REMOVED lines=8> */
[----:B------:R-:W-:Y:S02]  /*10240*/  SHF.R.U32.HI R101, RZ, 0x10, R67 ;  /* 0x00000010ff657819 */ /* 0x000fe40000011643 */
[----:B------:R-:W-:Y:S01]  /*10250*/  SHF.R.U32.HI R102, RZ, 0x10, R63 ;  /* 0x00000010ff667819 */ /* 0x000fe2000001163f */
[C---:B------:R-:W-:Y:S01]  /*10260*/  FMUL.FTZ R63, R76.reuse, R64 ;  /* 0x000000404c3f7220 */ /* 0x040fe20000410000 */
[-C--:B------:R-:W-:Y:S01]  /*10270*/  FMUL.FTZ R76, R76, R60.reuse ;  /* 0x0000003c4c4c7220 */ /* 0x080fe20000410000 */
[----:B------:R-:W-:Y:S02]  /*10280*/  HADD2.F32 R101, -RZ, R101.H0_H0 ;  /* 0x20000065ff657230 */ /* 0x000fe40000004100 */
[----:B------:R-:W-:Y:S02]  /*10290*/  HADD2.F32 R102, -RZ, R102.H0_H0 ;  /* 0x20000066ff667230 */ /* 0x000fe40000004100 */
[----:B------:R-:W-:Y:S01]  /*102a0*/  FFMA.FTZ R60, R80, R60, -R63 ;  /* 0x0000003c503c7223 */ /* 0x000fe2000001083f */
[C---:B------:R-:W-:Y:S01]  /*102b0*/  FMUL.FTZ R63, R78.reuse, R66 ;  /* 0x000000424e3f7220 */ /* 0x040fe20000410000 */
[CC--:B------:R-:W-:Y:S01]  /*102c0*/  FMUL.FTZ R103, R79.reuse, R101.reuse ;  /* 0x000000654f677220 */ /* 0x0c0fe20000410000 */
[----:B------:R-:W-:Y:S01]  /*102d0*/  FMUL.FTZ R78, R78, R62 ;  /* 0x0000003e4e4e7220 */ /* 0x000fe20000410000 */
[----:B------:R-:W-:Y:S01]  /*102e0*/  FMUL.FTZ R79, R79, R102 ;  /* 0x000000664f4f7220 */ /* 0x000fe20000410000 */
[----:B------:R-:W-:Y:S01]  /*102f0*/  FFMA.FTZ R62, R82, R62, -R63 ;  /* 0x0000003e523e7223 */ /* 0x000fe2000001083f */
[C---:B------:R-:W-:Y:S01]  /*10300*/  FFMA.FTZ R103, R83.reuse, R102, -R103 ;  /* 0x0000006653677223 */ /* 0x040fe20000010867 */
        /* <DEDUP_REMOVED lines=13> */
.L_x_1711:
[----:B------:R-:W-:Y:S05]  /*103e0*/  BSYNC B2 ;  /* 0x0000000000027941 */ /* 0x000fea0003800000 */
.L_x_1710:
[----:B------:R-:W-:Y:S05]  /*103f0*/  @P1 BRA `(.L_x_1709) ;  /* 0x0000000400841947 */ /* 0x000fea0003800000 */
[----:B-1----:R-:W2:Y:S04]  /*10400*/  LDL R20, [R1+0x48] ;  /* 0x0000480001147983 */ /* 0x002ea80000100800 */
[----:B------:R-:W3:Y:S01]  /*10410*/  LDL R89, [R1+0x98] ;  /* 0x0000980001597983 */ /* 0x000ee20000100800 */
[----:B------:R-:W-:Y:S01]  /*10420*/  HADD2.F32 R79, -RZ, R119.H1_H1 ;  /* 0x30000077ff4f7230 */ /* 0x000fe20000004100 */
[--C-:B------:R-:W-:Y:S02]  /*10430*/  SHF.R.U32.HI R80, RZ, 0x10, R57.reuse ;  /* 0x00000010ff507819 */ /* 0x100fe40000011639 */
[----:B------:R-:W-:Y:S02]  /*10440*/  SHF.R.U64 R56, R56, 0x10, R57 ;  /* 0x0000001038387819 */ /* 0x000fe40000001239 */
[----:B------:R-:W-:Y:S01]  /*10450*/  SHF.R.U32.HI R57, RZ, 0x10, R71 ;  /* 0x00000010ff397819 */ /* 0x000fe20000011647 */
[----:B------:R-:W-:Y:S01]  /*10460*/  HADD2.F32 R80, -RZ, R80.H0_H0 ;  /* 0x20000050ff507230 */ /* 0x000fe20000004100 */
[--C-:B------:R-:W-:Y:S01]  /*10470*/  SHF.R.U64 R58, R58, 0x10, R59.reuse ;  /* 0x000000103a3a7819 */ /* 0x100fe2000000123b */
[----:B------:R-:W-:Y:S01]  /*10480*/  HADD2.F32 R56, -RZ, R56.H0_H0 ;  /* 0x20000038ff387230 */ /* 0x000fe20000004100 */
[----:B------:R-:W-:Y:S01]  /*10490*/  SHF.R.U32.HI R59, RZ, 0x10, R59 ;  /* 0x00000010ff3b7819 */ /* 0x000fe2000001163b */
        /* <DEDUP_REMOVED lines=10> */
[----:B---3--:R-:W1:Y:S02]  /*10540*/  LDS.128 R64, [R89] ;  /* 0x0000000059407984 */ /* 0x008e640000000c00 */
[----:B------:R-:W-:Y:S01]  /*10550*/  LEA.HI R3, R3, R20, RZ, 0x3 ;  /* 0x0000001403037211 */ /* 0x000fe200078f18ff */
[----:B------:R-:W-:Y:S01]  /*10560*/  HADD2.F32 R20, -RZ, R119.H0_H0 ;  /* 0x20000077ff147230 */ /* 0x000fe20000004100 */
[----:B------:R-:W-:-:S03]  /*10570*/  LOP3.LUT R60, R60, 0x38, RZ, 0xc0, !PT ;  /* 0x000000383c3c7812 */ /* 0x000fc600078ec0ff */
[----:B------:R-:W-:Y:S01]  /*10580*/  IMAD.SHL.U32 R3, R3, 0x400, RZ ;  /* 0x0000040003037824 */ /* 0x000fe200078e00ff */
[----:B------:R-:W-:-:S04]  /*10590*/  LOP3.LUT R60, R60, 0x1c0, R122, 0xf8, !PT ;  /* 0x000001c03c3c7812 */ /* 0x000fc800078ef87a */
[----:B------:R-:W-:Y:S02]  /*105a0*/  LOP3.LUT R60, R60, R121, RZ, 0x3c, !PT ;  /* 0x000000793c3c7212 */ /* 0x000fe400078e3cff */
[----:B------:R-:W-:-:S04]  /*105b0*/  LOP3.LUT R3, R3, 0x7fffe000, RZ, 0xc0, !PT ;  /* 0x7fffe00003037812 */ /* 0x000fc800078ec0ff */
[----:B-----5:R-:W-:-:S05]  /*105c0*/  IADD3 R3, R60, R3, R120 ;  /* 0x000000033c037210 */ /* 0x020fca0007ffe078 */
[----:B------:R-:W-:-:S05]  /*105d0*/  IMAD R3, R3, 0x2, R16 ;  /* 0x0000000203037824 */ /* 0x000fca00078e0210 */
[----:B------:R-:W2:Y:S01]  /*105e0*/  LDS.128 R60, [R3+0x10400] ;  /* 0x01040000033c7984 */ /* 0x000ea20000000c00 */
[----:B-1----:R-:W-:Y:S02]  /*105f0*/  HADD2.F32 R77, -RZ, R65.H0_H0 ;  /* 0x20000041ff4d7230 */ /* 0x002fe40000004100 */
[----:B--2---:R-:W-:Y:S02]  /*10600*/  HADD2.F32 R76, -RZ, R61.H0_H0 ;  /* 0x2000003dff4c7230 */ /* 0x004fe40000004100 */
[----:B------:R-:W-:Y:S02]  /*10610*/  HADD2.F32 R82, -RZ, R62.H0_H0 ;  /* 0x2000003eff527230 */ /* 0x000fe40000004100 */
[--C-:B------:R-:W-:Y:S02]  /*10620*/  HADD2.F32 R88, -RZ, R63.reuse.H0_H0 ;  /* 0x2000003fff587230 */ /* 0x100fe40000004100 */
[C---:B------:R-:W-:Y:S01]  /*10630*/  FMUL.FTZ R78, R76.reuse, R20 ;  /* 0x000000144c4e7220 */ /* 0x040fe20000410000 */
[----:B------:R-:W-:Y:S01]  /*10640*/  FMUL.FTZ R76, R76, R79 ;  /* 0x0000004f4c4c7220 */ /* 0x000fe20000410000 */
[----:B------:R-:W-:-:S02]  /*10650*/  HADD2.F32 R63, -RZ, R63.H1_H1 ;  /* 0x3000003fff3f7230 */ /* 0x000fc40000004100 */
[C---:B------:R-:W-:Y:S01]  /*10660*/  FFMA.FTZ R79, R77.reuse, R79, -R78 ;  /* 0x0000004f4d4f7223 */ /* 0x040fe2000001084e */
[----:B------:R-:W-:Y:S01]  /*10670*/  FFMA.FTZ R77, R77, R20, R76 ;  /* 0x000000144d4d7223 */ /* 0x000fe2000001004c */
[----:B------:R-:W-:Y:S01]  /*10680*/  SHF.R.U32.HI R20, RZ, 0x10, R69 ;  /* 0x00000010ff147819 */ /* 0x000fe20000011645 */
[----:B------:R-:W-:Y:S02]  /*10690*/  HADD2.F32 R76, -RZ, R61.H1_H1 ;  /* 0x3000003dff4c7230 */ /* 0x000fe40000004100 */
[----:B------:R-:W-:Y:S02]  /*106a0*/  HADD2.F32 R61, -RZ, R65.H1_H1 ;  /* 0x30000041ff3d7230 */ /* 0x000fe40000004100 */
[----:B------:R-:W-:Y:S02]  /*106b0*/  HADD2.F32 R20, -RZ, R20.H0_H0 ;  /* 0x20000014ff147230 */ /* 0x000fe40000004100 */
[----:B------:R-:W-:Y:S02]  /*106c0*/  HADD2.F32 R78, -RZ, R118.H0_H0 ;  /* 0x20000076ff4e7230 */ /* 0x000fe40000004100 */
[----:B------:R-:W-:-:S02]  /*106d0*/  HADD2.F32 R69, -RZ, R67.H1_H1 ;  /* 0x30000043ff457230 */ /* 0x000fc40000004100 */
[C---:B------:R-:W-:Y:S01]  /*106e0*/  FMUL.FTZ R65, R76.reuse, R20 ;  /* 0x000000144c417220 */ /* 0x040fe20000410000 */
[-C--:B------:R-:W-:Y:S01]  /*106f0*/  FMUL.FTZ R76, R76, R80.reuse ;  /* 0x000000504c4c7220 */ /* 0x080fe20000410000 */
[----:B------:R-:W-:Y:S02]  /*10700*/  HADD2.F32 R62, -RZ, R62.H1_H1 ;  /* 0x3000003eff3e7230 */ /* 0x000fe40000004100 */
[C---:B------:R-:W-:Y:S01]  /*10710*/  FFMA.FTZ R80, R61.reuse, R80, -R65 ;  /* 0x000000503d507223 */ /* 0x040fe20000010841 */
[----:B------:R-:W-:Y:S01]  /*10720*/  FFMA.FTZ R61, R61, R20, R76 ;  /* 0x000000143d3d7223 */ /* 0x000fe2000001004c */
[----:B------:R-:W-:Y:S02]  /*10730*/  HADD2.F32 R20, -RZ, R118.H1_H1 ;  /* 0x30000076ff147230 */ /* 0x000fe40000004100 */
[----:B------:R-:W-:Y:S02]  /*10740*/  HADD2.F32 R65, -RZ, R60.H0_H0 ;  /* 0x2000003cff417230 */ /* 0x000fe40000004100 */
[----:B------:R-:W-:Y:S01]  /*10750*/  HADD2.F32 R76, -RZ, R64.H0_H0 ;  /* 0x20000040ff4c7230 */ /* 0x000fe20000004100 */
[----:B------:R-:W-:Y:S01]  /*10760*/  F2FP.F16.F32.PACK_AB R61, R61, R77 ;  /* 0x0000004d3d3d723e */ /* 0x000fe200000000ff */
[----:B------:R-:W-:-:S02]  /*10770*/  HADD2.F32 R60, -RZ, R60.H1_H1 ;  /* 0x3000003cff3c7230 */ /* 0x000fc40000004100 */
[C---:B0-----:R-:W-:Y:S01]  /*10780*/  FMUL.FTZ R81, R65.reuse, R20 ;  /* 0x0000001441517220 */ /* 0x041fe20000410000 */
[-C--:B------:R-:W-:Y:S01]  /*10790*/  FMUL.FTZ R65, R65, R78.reuse ;  /* 0x0000004e41417220 */ /* 0x080fe20000410000 */
[----:B------:R-:W-:Y:S02]  /*107a0*/  HADD2.F32 R64, -RZ, R64.H1_H1 ;  /* 0x30000040ff407230 */ /* 0x000fe40000004100 */
[C---:B------:R-:W-:Y:S01]  /*107b0*/  FFMA.FTZ R78, R76.reuse, R78, -R81 ;  /* 0x0000004e4c4e7223 */ /* 0x040fe20000010851 */
[----:B------:R-:W-:Y:S01]  /*107c0*/  FFMA.FTZ R76, R76, R20, R65 ;  /* 0x000000144c4c7223 */ /* 0x000fe20000010041 */
[--C-:B------:R-:W-:Y:S02]  /*107d0*/  HADD2.F32 R81, -RZ, R117.reuse.H1_H1 ;  /* 0x30000075ff517230 */ /* 0x100fe40000004100 */
[----:B------:R-:W-:Y:S02]  /*107e0*/  HADD2.F32 R65, -RZ, R117.H0_H0 ;  /* 0x20000075ff417230 */ /* 0x000fe40000004100 */
[----:B------:R-:W-:-:S02]  /*107f0*/  HADD2.F32 R20, -RZ, R66.H0_H0 ;  /* 0x20000042ff147230 */ /* 0x000fc40000004100 */
[C---:B------:R-:W-:Y:S01]  /*10800*/  FMUL.FTZ R83, R82.reuse, R81 ;  /* 0x0000005152537220 */ /* 0x040fe20000410000 */
[----:B------:R-:W-:Y:S02]  /*10810*/  HADD2.F32 R66, -RZ, R66.H1_H1 ;  /* 0x30000042ff427230 */ /* 0x000fe40000004100 */
[-C--:B------:R-:W-:Y:S01]  /*10820*/  FMUL.FTZ R82, R82, R65.reuse ;  /* 0x0000004152527220 */ /* 0x080fe20000410000 */
[C---:B------:R-:W-:Y:S01]  /*10830*/  FFMA.FTZ R65, R20.reuse, R65, -R83 ;  /* 0x0000004114417223 */ /* 0x040fe20000010853 */
[--C-:B------:R-:W-:Y:S02]  /*10840*/  HADD2.F32 R83, -RZ, R116.reuse.H1_H1 ;  /* 0x30000074ff537230 */ /* 0x100fe40000004100 */
[----:B------:R-:W-:Y:S01]  /*10850*/  FFMA.FTZ R20, R20, R81, R82 ;  /* 0x0000005114147223 */ /* 0x000fe20000010052 */
[----:B------:R-:W-:Y:S02]  /*10860*/  HADD2.F32 R81, -RZ, R67.H0_H0 ;  /* 0x20000043ff517230 */ /* 0x000fe40000004100 */
[----:B------:R-:W-:Y:S01]  /*10870*/  FMUL.FTZ R67, R63, R57 ;  /* 0x000000393f437220 */ /* 0x000fe20000410000 */
[----:B------:R-:W-:-:S02]  /*10880*/  HADD2.F32 R82, -RZ, R116.H0_H0 ;  /* 0x20000074ff527230 */ /* 0x000fc40000004100 */
[-C--:B------:R-:W-:Y:S01]  /*10890*/  FMUL.FTZ R63, R63, R59.reuse ;  /* 0x0000003b3f3f7220 */ /* 0x080fe20000410000 */
[C---:B------:R-:W-:Y:S01]  /*108a0*/  FFMA.FTZ R59, R69.reuse, R59, -R67 ;  /* 0x0000003b453b7223 */ /* 0x040fe20000010843 */
[----:B------:R-:W-:Y:S02]  /*108b0*/  FMUL.FTZ R67, R60, R68 ;  /* 0x000000443c437220 */ /* 0x000fe40000410000 */
[----:B------:R-:W-:Y:S01]  /*108c0*/  FFMA.FTZ R63, R69, R57, R63 ;  /* 0x00000039453f7223 */ /* 0x000fe2000001003f */
[----:B------:R-:W-:Y:S01]  /*108d0*/  FMUL.FTZ R87, R88, R82 ;  /* 0x0000005258577220 */ /* 0x000fe20000410000 */
[----:B------:R-:W-:Y:S01]  /*108e0*/  FMUL.FTZ R57, R62, R70 ;  /* 0x000000463e397220 */ /* 0x000fe20000410000 */
[-C--:B------:R-:W-:Y:S01]  /*108f0*/  FMUL.FTZ R88, R88, R83.reuse ;  /* 0x0000005358587220 */ /* 0x080fe20000410000 */
[----:B------:R-:W-:Y:S01]  /*10900*/  FMUL.FTZ R60, R60, R56 ;  /* 0x000000383c3c7220 */ /* 0x000fe20000410000 */
[----:B------:R-:W-:Y:S01]  /*10910*/  FMUL.FTZ R62, R62, R58 ;  /* 0x0000003a3e3e7220 */ /* 0x000fe20000410000 */
[C---:B------:R-:W-:Y:S01]  /*10920*/  FFMA.FTZ R87, R81.reuse, R83, -R87 ;  /* 0x0000005351577223 */ /* 0x040fe20000010857 */
        /* <DEDUP_REMOVED lines=14> */
.L_x_1709:
[----:B------:R-:W-:Y:S05]  /*10a10*/  BSYNC B1 ;  /* 0x0000000000017941 */ /* 0x000fea0003800000 */
.L_x_1708:
[----:B--2---:R-:W-:Y:S01]  /*10a20*/  VIADD R3, R23, 0x20 ;  /* 0x0000002017037836 */ /* 0x004fe20000000000 */
[----:B------:R-:W-:Y:S04]  /*10a30*/  BSSY B1, `(.L_x_1712) ;  /* 0x00000d2000017945 */ /* 0x000fe80003800000 */
[----:B------:R-:W-:-:S13]  /*10a40*/  ISETP.GE.AND P0, PT, R3, R0, PT ;  /* 0x000000000300720c */ /* 0x000fda0003f06270 */
[----:B------:R-:W-:Y:S05]  /*10a50*/  @P0 BRA `(.L_x_1713) ;  /* 0x0000000c003c0947 */ /* 0x000fea0003800000 */
[----:B------:R2:W5:Y:S01]  /*10a60*/  LDL R79, [R1+0x24] ;  /* 0x00002400014f7983 */ /* 0x0005620000100800 */
[----:B------:R-:W3:Y:S01]  /*10a70*/  LDC R3, c[0x0][0x3f4] ;  /* 0x0000fd00ff037b82 */ /* 0x000ee20000000800 */
[C---:B------:R-:W-:Y:S01]  /*10a80*/  VIADD R80, R23.reuse, 0x20 ;  /* 0x0000002017507836 */ /* 0x040fe20000000000 */
[----:B------:R-:W-:Y:S01]  /*10a90*/  BSSY B2, `(.L_x_1714) ;  /* 0x000006a000027945 */ /* 0x000fe20003800000 */
[----:B0-----:R-:W-:-:S03]  /*10aa0*/  VIADD R81, R23, 0x20 ;  /* 0x0000002017517836 */ /* 0x001fc60000000000 */
[----:B------:R-:W-:Y:S01]  /*10ab0*/  SHF.L.U32 R80, R80, 0x6, RZ ;  /* 0x0000000650507819 */ /* 0x000fe200000006ff */
[----:B------:R-:W-:-:S03]  /*10ac0*/  IMAD.SHL.U32 R81, R81, 0x40, RZ ;  /* 0x0000004051517824 */ /* 0x000fc600078e00ff */
[----:B------:R-:W-:Y:S02]  /*10ad0*/  LOP3.LUT R80, R80, 0x1c0, RZ, 0xc0, !PT ;  /* 0x000001c050507812 */ /* 0x000fe400078ec0ff */
[----:B------:R-:W-:Y:S02]  /*10ae0*/  LOP3.LUT R81, R81, 0x1c0, RZ, 0xc0, !PT ;  /* 0x000001c051517812 */ /* 0x000fe400078ec0ff */
[----:B------:R-:W-:Y:S02]  /*10af0*/  SHF.R.U32.HI R80, RZ, 0x3, R80 ;  /* 0x00000003ff507819 */ /* 0x000fe40000011650 */
[-C--:B---3--:R-:W-:Y:S02]  /*10b00*/  ISETP.GE.AND P0, PT, R18, R3.reuse, PT ;  /* 0x000000031200720c */ /* 0x088fe40003f06270 */
[----:B------:R-:W-:-:S11]  /*10b10*/  ISETP.GE.AND P1, PT, R226, R3, PT ;  /* 0x00000003e200720c */ /* 0x000fd60003f26270 */
[----:B--2---:R-:W-:Y:S05]  /*10b20*/  @P0 BRA `(.L_x_1715) ;  /* 0x0000000400800947 */ /* 0x004fea0003800000 */
[----:B-1----:R-:W2:Y:S04]  /*10b30*/  LDL R20, [R1+0x44] ;  /* 0x0000440001147983 */ /* 0x002ea80000100800 */
[----:B------:R-:W3:Y:S01]  /*10b40*/  LDL R82, [R1+0x94] ;  /* 0x0000940001527983 */ /* 0x000ee20000100800 */
[--C-:B------:R-:W-:Y:S01]  /*10b50*/  SHF.R.U64 R44, R44, 0x10, R45.reuse ;  /* 0x000000102c2c7819 */ /* 0x100fe2000000122d */
[--C-:B------:R-:W-:Y:S01]  /*10b60*/  HADD2.F32 R68, -RZ, R115.reuse.H1_H1 ;  /* 0x30000073ff447230 */ /* 0x100fe20000004100 */
[----:B------:R-:W-:Y:S01]  /*10b70*/  SHF.R.U32.HI R64, RZ, 0x10, R45 ;  /* 0x00000010ff407819 */ /* 0x000fe2000001162d */
[----:B------:R-:W-:Y:S01]  /*10b80*/  HADD2.F32 R115, -RZ, R115.H0_H0 ;  /* 0x20000073ff737230 */ /* 0x000fe20000004100 */
[--C-:B------:R-:W-:Y:S02]  /*10b90*/  SHF.R.U64 R45, R52, 0x10, R53.reuse ;  /* 0x00000010342d7819 */ /* 0x100fe40000001235 */
[----:B------:R-:W-:Y:S01]  /*10ba0*/  SHF.R.U32.HI R52, RZ, 0x10, R53 ;  /* 0x00000010ff347819 */ /* 0x000fe20000011635 */
[----:B------:R-:W-:Y:S01]  /*10bb0*/  HADD2.F32 R64, -RZ, R64.H0_H0 ;  /* 0x20000040ff407230 */ /* 0x000fe20000004100 */
[--C-:B------:R-:W-:Y:S01]  /*10bc0*/  SHF.R.U64 R46, R46, 0x10, R47.reuse ;  /* 0x000000102e2e7819 */ /* 0x100fe2000000122f */
[----:B------:R-:W-:Y:S01]  /*10bd0*/  HADD2.F32 R45, -RZ, R45.H0_H0 ;  /* 0x2000002dff2d7230 */ /* 0x000fe20000004100 */
[----:B------:R-:W-:Y:S01]  /*10be0*/  SHF.R.U32.HI R53, RZ, 0x10, R47 ;  /* 0x00000010ff357819 */ /* 0x000fe2000001162f */
[----:B------:R-:W-:Y:S01]  /*10bf0*/  HADD2.F32 R52, -RZ, R52.H0_H0 ;  /* 0x20000034ff347230 */ /* 0x000fe20000004100 */
[----:B------:R-:W-:-:S02]  /*10c00*/  SHF.R.U64 R47, R54, 0x10, R55 ;  /* 0x00000010362f7819 */ /* 0x000fc40000001237 */
[----:B------:R-:W-:-:S03]  /*10c10*/  SHF.R.U32.HI R55, RZ, 0x10, R55 ;  /* 0x00000010ff377819 */ /* 0x000fc60000011637 */
[----:B------:R-:W-:Y:S02]  /*10c20*/  HADD2.F32 R47, -RZ, R47.H0_H0 ;  /* 0x2000002fff2f7230 */ /* 0x000fe40000004100 */
[----:B------:R-:W-:Y:S01]  /*10c30*/  HADD2.F32 R55, -RZ, R55.H0_H0 ;  /* 0x20000037ff377230 */ /* 0x000fe20000004100 */
[----:B--2---:R-:W-:-:S04]  /*10c40*/  LEA.HI R20, R3, R20, RZ, 0x1d ;  /* 0x0000001403147211 */ /* 0x004fc800078fe8ff */
[----:B------:R-:W-:Y:S01]  /*10c50*/  SHF.R.S32.HI R57, RZ, 0x1f, R20 ;  /* 0x0000001fff397819 */ /* 0x000fe20000011414 */
[----:B------:R-:W-:-:S03]  /*10c60*/  IMAD.SHL.U32 R56, R20, 0x8, RZ ;  /* 0x0000000814387824 */ /* 0x000fc600078e00ff */
[----:B------:R-:W-:Y:S02]  /*10c70*/  LEA.HI R57, R57, R20, RZ, 0x3 ;  /* 0x0000001439397211 */ /* 0x000fe400078f18ff */
[----:B------:R-:W-:-:S03]  /*10c80*/  LOP3.LUT R20, R81, 0x38, R56, 0xf8, !PT ;  /* 0x0000003851147812 */ /* 0x000fc600078ef838 */
[----:B------:R-:W-:Y:S01]  /*10c90*/  IMAD.SHL.U32 R57, R57, 0x400, RZ ;  /* 0x0000040039397824 */ /* 0x000fe200078e00ff */
[----:B------:R-:W-:-:S04]  /*10ca0*/  LOP3.LUT R20, R20, R80, RZ, 0x3c, !PT ;  /* 0x0000005014147212 */ /* 0x000fc800078e3cff */
[----:B------:R-:W-:Y:S02]  /*10cb0*/  LOP3.LUT R61, R57, 0x7fffe000, RZ, 0xc0, !PT ;  /* 0x7fffe000393d7812 */ /* 0x000fe400078ec0ff */
[----:B---3--:R-:W0:Y:S02]  /*10cc0*/  LDS.128 R56, [R82] ;  /* 0x0000000052387984 */ /* 0x008e240000000c00 */
[----:B-----5:R-:W-:-:S05]  /*10cd0*/  IADD3 R61, R20, R61, R79 ;  /* 0x0000003d143d7210 */ /* 0x020fca0007ffe04f */
[----:B------:R-:W-:-:S05]  /*10ce0*/  IMAD R20, R61, 0x2, R16 ;  /* 0x000000023d147824 */ /* 0x000fca00078e0210 */
[----:B------:R-:W1:Y:S01]  /*10cf0*/  LDS.128 R60, [R20+0x10400] ;  /* 0x01040000143c7984 */ /* 0x000e620000000c00 */
[--C-:B0-----:R-:W-:Y:S02]  /*10d00*/  HADD2.F32 R54, -RZ, R57.reuse.H0_H0 ;  /* 0x20000039ff367230 */ /* 0x101fe40000004100 */
[----:B------:R-:W-:Y:S02]  /*10d10*/  HADD2.F32 R65, -RZ, R57.H1_H1 ;  /* 0x30000039ff417230 */ /* 0x000fe40000004100 */
[----:B------:R-:W-:Y:S02]  /*10d20*/  HADD2.F32 R57, -RZ, R56.H0_H0 ;  /* 0x20000038ff397230 */ /* 0x000fe40000004100 */
[----:B------:R-:W-:Y:S02]  /*10d30*/  HADD2.F32 R66, -RZ, R58.H0_H0 ;  /* 0x2000003aff427230 */ /* 0x000fe40000004100 */
[--C-:B------:R-:W-:Y:S02]  /*10d40*/  HADD2.F32 R67, -RZ, R59.reuse.H0_H0 ;  /* 0x2000003bff437230 */ /* 0x100fe40000004100 */
[----:B------:R-:W-:-:S02]  /*10d50*/  HADD2.F32 R59, -RZ, R59.H1_H1 ;  /* 0x3000003bff3b7230 */ /* 0x000fc40000004100 */
[--C-:B-1----:R-:W-:Y:S02]  /*10d60*/  HADD2.F32 R69, -RZ, R61.reuse.H0_H0 ;  /* 0x2000003dff457230 */ /* 0x102fe40000004100 */
[----:B------:R-:W-:Y:S02]  /*10d70*/  HADD2.F32 R70, -RZ, R61.H1_H1 ;  /* 0x3000003dff467230 */ /* 0x000fe40000004100 */
[----:B------:R-:W-:Y:S02]  /*10d80*/  HADD2.F32 R61, -RZ, R60.H0_H0 ;  /* 0x2000003cff3d7230 */ /* 0x000fe40000004100 */
[C---:B------:R-:W-:Y:S01]  /*10d90*/  FMUL.FTZ R76, R69.reuse, R115 ;  /* 0x00000073454c7220 */ /* 0x040fe20000410000 */
[----:B------:R-:W-:Y:S01]  /*10da0*/  FMUL.FTZ R69, R69, R68 ;  /* 0x0000004445457220 */ /* 0x000fe20000410000 */
[C---:B------:R-:W-:Y:S01]  /*10db0*/  FMUL.FTZ R78, R70.reuse, R52 ;  /* 0x00000034464e7220 */ /* 0x040fe20000410000 */
[----:B------:R-:W-:Y:S01]  /*10dc0*/  FMUL.FTZ R70, R70, R64 ;  /* 0x0000004046467220 */ /* 0x000fe20000410000 */
[----:B------:R-:W-:Y:S01]  /*10dd0*/  FFMA.FTZ R76, R54, R68, -R76 ;  /* 0x00000044364c7223 */ /* 0x000fe2000001084c */
[----:B------:R-:W-:-:S02]  /*10de0*/  HADD2.F32 R68, -RZ, R112.H0_H0 ;  /* 0x20000070ff447230 */ /* 0x000fc40000004100 */
[----:B------:R-:W-:Y:S01]  /*10df0*/  FFMA.FTZ R69, R54, R115, R69 ;  /* 0x0000007336457223 */ /* 0x000fe20000010045 */
[----:B------:R-:W-:Y:S02]  /*10e00*/  HADD2.F32 R54, -RZ, R114.H0_H0 ;  /* 0x20000072ff367230 */ /* 0x000fe40000004100 */
[----:B------:R-:W-:Y:S01]  /*10e10*/  FFMA.FTZ R78, R65, R64, -R78 ;  /* 0x00000040414e7223 */ /* 0x000fe2000001084e */
[----:B------:R-:W-:Y:S02]  /*10e20*/  HADD2.F32 R71, -RZ, R62.H0_H0 ;  /* 0x2000003eff477230 */ /* 0x000fe40000004100 */
[C---:B------:R-:W-:Y:S01]  /*10e30*/  FMUL.FTZ R64, R61.reuse, R68 ;  /* 0x000000443d407220 */ /* 0x040fe20000410000 */
[----:B------:R-:W-:Y:S02]  /*10e40*/  HADD2.F32 R112, -RZ, R112.H1_H1 ;  /* 0x30000070ff707230 */ /* 0x000fe40000004100 */
[----:B------:R-:W-:Y:S01]  /*10e50*/  FMUL.FTZ R61, R61, R54 ;  /* 0x000000363d3d7220 */ /* 0x000fe20000410000 */
[----:B------:R-:W-:Y:S01]  /*10e60*/  FFMA.FTZ R70, R65, R52, R70 ;  /* 0x0000003441467223 */ /* 0x000fe20000010046 */
[----:B------:R-:W-:Y:S01]  /*10e70*/  FFMA.FTZ R64, R57, R54, -R64 ;  /* 0x0000003639407223 */ /* 0x000fe20000010840 */
[----:B------:R-:W-:-:S02]  /*10e80*/  HADD2.F32 R54, -RZ, R113.H1_H1 ;  /* 0x30000071ff367230 */ /* 0x000fc40000004100 */
[----:B------:R-:W-:Y:S01]  /*10e90*/  FFMA.FTZ R52, R57, R68, R61 ;  /* 0x0000004439347223 */ /* 0x000fe2000001003d */
[--C-:B------:R-:W-:Y:S02]  /*10ea0*/  HADD2.F32 R77, -RZ, R63.reuse.H0_H0 ;  /* 0x2000003fff4d7230 */ /* 0x100fe40000004100 */
[C---:B------:R-:W-:Y:S01]  /*10eb0*/  FMUL.FTZ R57, R71.reuse, R112 ;  /* 0x0000007047397220 */ /* 0x040fe20000410000 */
[----:B------:R-:W-:Y:S02]  /*10ec0*/  HADD2.F32 R63, -RZ, R63.H1_H1 ;  /* 0x3000003fff3f7230 */ /* 0x000fe40000004100 */
[-C--:B------:R-:W-:Y:S01]  /*10ed0*/  FMUL.FTZ R71, R71, R54.reuse ;  /* 0x0000003647477220 */ /* 0x080fe20000410000 */
[----:B------:R-:W-:Y:S02]  /*10ee0*/  HADD2.F32 R60, -RZ, R60.H1_H1 ;  /* 0x3000003cff3c7230 */ /* 0x000fe40000004100 */
[----:B------:R-:W-:Y:S01]  /*10ef0*/  FFMA.FTZ R54, R66, R54, -R57 ;  /* 0x0000003642367223 */ /* 0x000fe20000010839 */
[----:B------:R-:W-:-:S02]  /*10f00*/  HADD2.F32 R57, -RZ, R53.H0_H0 ;  /* 0x20000035ff397230 */ /* 0x000fc40000004100 */
[----:B------:R-:W-:Y:S01]  /*10f10*/  FFMA.FTZ R71, R66, R112, R71 ;  /* 0x0000007042477223 */ /* 0x000fe20000010047 */
[C---:B------:R-:W-:Y:S01]  /*10f20*/  FMUL.FTZ R66, R63.reuse, R55 ;  /* 0x000000373f427220 */ /* 0x040fe20000410000 */
[----:B------:R-:W-:Y:S02]  /*10f30*/  HADD2.F32 R62, -RZ, R62.H1_H1 ;  /* 0x3000003eff3e7230 */ /* 0x000fe40000004100 */
[----:B------:R-:W-:Y:S02]  /*10f40*/  HADD2.F32 R113, -RZ, R113.H0_H0 ;  /* 0x20000071ff717230 */ /* 0x000fe40000004100 */
[-C--:B------:R-:W-:Y:S01]  /*10f50*/  FMUL.FTZ R68, R63, R57.reuse ;  /* 0x000000393f447220 */ /* 0x080fe20000410000 */
[----:B------:R-:W-:Y:S01]  /*10f60*/  FFMA.FTZ R66, R59, R57, -R66 ;  /* 0x000000393b427223 */ /* 0x000fe20000010842 */
[----:B------:R-:W-:Y:S02]  /*10f70*/  HADD2.F32 R114, -RZ, R114.H1_H1 ;  /* 0x30000072ff727230 */ /* 0x000fe40000004100 */
[----:B------:R-:W-:Y:S01]  /*10f80*/  FMUL.FTZ R63, R62, R47 ;  /* 0x0000002f3e3f7220 */ /* 0x000fe20000410000 */
[----:B------:R-:W-:-:S02]  /*10f90*/  HADD2.F32 R61, -RZ, R44.H0_H0 ;  /* 0x2000002cff3d7230 */ /* 0x000fc40000004100 */
[----:B------:R-:W-:Y:S01]  /*10fa0*/  FFMA.FTZ R68, R59, R55, R68 ;  /* 0x000000373b447223 */ /* 0x000fe20000010044 */
[----:B------:R-:W-:Y:S02]  /*10fb0*/  HADD2.F32 R57, -RZ, R46.H0_H0 ;  /* 0x2000002eff397230 */ /* 0x000fe40000004100 */
[C---:B------:R-:W-:Y:S01]  /*10fc0*/  FMUL.FTZ R53, R77.reuse, R113 ;  /* 0x000000714d357220 */ /* 0x040fe20000410000 */
[----:B------:R-:W-:Y:S02]  /*10fd0*/  HADD2.F32 R56, -RZ, R56.H1_H1 ;  /* 0x30000038ff387230 */ /* 0x000fe40000004100 */
[C---:B------:R-:W-:Y:S01]  /*10fe0*/  FMUL.FTZ R55, R60.reuse, R45 ;  /* 0x0000002d3c377220 */ /* 0x040fe20000410000 */
[----:B------:R-:W-:Y:S02]  /*10ff0*/  HADD2.F32 R58, -RZ, R58.H1_H1 ;  /* 0x3000003aff3a7230 */ /* 0x000fe40000004100 */
        /* <DEDUP_REMOVED lines=16> */
[----:B------:R-:W-:-:S02]  /*11100*/  F2FP.F16.F32.PACK_AB R52, R59, R52 ;  /* 0x000000343b34723e */ /* 0x000fc400000000ff */
[----:B------:R-:W-:-:S05]  /*11110*/  F2FP.F16.F32.PACK_AB R54, R62, R71 ;  /* 0x000000473e36723e */ /* 0x000fca00000000ff */
[----:B------:R0:W-:Y:S02]  /*11120*/  STS.128 [R20+0x10400], R52 ;  /* 0x0104003414007388 */ /* 0x0001e40000000c00 */
.L_x_1715:
[----:B------:R-:W-:Y:S05]  /*11130*/  BSYNC B2 ;  /* 0x0000000000027941 */ /* 0x000fea0003800000 */
.L_x_1714:
[----:B------:R-:W-:Y:S05]  /*11140*/  @P1 BRA `(.L_x_1713) ;  /* 0x0000000400801947 */ /* 0x000fea0003800000 */
[----:B01----:R-:W2:Y:S04]  /*11150*/  LDL R20, [R1+0x48] ;  /* 0x0000480001147983 */ /* 0x003ea80000100800 */
[----:B------:R-:W3:Y:S01]  /*11160*/  LDL R67, [R1+0x90] ;  /* 0x0000900001437983 */ /* 0x000ee20000100800 */
[----:B------:R-:W-:Y:S01]  /*11170*/  HADD2.F32 R66, -RZ, R108.H1_H1 ;  /* 0x3000006cff427230 */ /* 0x000fe20000004100 */
[----:B------:R-:W-:Y:S01]  /*11180*/  SHF.R.U32.HI R57, RZ, 0x10, R49 ;  /* 0x00000010ff397819 */ /* 0x000fe20000011631 */
[----:B------:R-:W-:Y:S01]  /*11190*/  HADD2.F32 R64, -RZ, R110.H1_H1 ;  /* 0x3000006eff407230 */ /* 0x000fe20000004100 */
[----:B------:R-:W-:Y:S01]  /*111a0*/  SHF.R.U32.HI R56, RZ, 0x10, R41 ;  /* 0x00000010ff387819 */ /* 0x000fe20000011629 */
[----:B------:R-:W-:Y:S02]  /*111b0*/  HADD2.F32 R108, -RZ, R108.H0_H0 ;  /* 0x2000006cff6c7230 */ /* 0x000fe40000004100 */
[----:B------:R-:W-:-:S02]  /*111c0*/  HADD2.F32 R62, -RZ, R57.H0_H0 ;  /* 0x20000039ff3e7230 */ /* 0x000fc40000004100 */
        /* <DEDUP_REMOVED lines=10> */
[----:B-----5:R-:W-:Y:S02]  /*11270*/  IADD3 R3, R3, R20, R79 ;  /* 0x0000001403037210 */ /* 0x020fe40007ffe04f */
[----:B------:R-:W-:Y:S02]  /*11280*/  SHF.R.U64 R20, R40, 0x10, R41 ;  /* 0x0000001028147819 */ /* 0x000fe40000001229 */
[----:B------:R-:W-:Y:S01]  /*11290*/  SHF.R.U64 R41, R42, 0x10, R43 ;  /* 0x000000102a297819 */ /* 0x000fe2000000122b */
[----:B------:R-:W-:Y:S01]  /*112a0*/  IMAD R3, R3, 0x2, R16 ;  /* 0x0000000203037824 */ /* 0x000fe200078e0210 */
[----:B------:R-:W-:-:S02]  /*112b0*/  SHF.R.U64 R42, R50, 0x10, R51 ;  /* 0x00000010322a7819 */ /* 0x000fc40000001233 */
[----:B------:R-:W-:Y:S01]  /*112c0*/  SHF.R.U32.HI R50, RZ, 0x10, R51 ;  /* 0x00000010ff327819 */ /* 0x000fe20000011633 */
[----:B------:R-:W-:Y:S01]  /*112d0*/  HADD2.F32 R41, -RZ, R41.H0_H0 ;  /* 0x20000029ff297230 */ /* 0x000fe20000004100 */
[----:B------:R-:W1:Y:S01]  /*112e0*/  LDS.128 R52, [R3+0x10400] ;  /* 0x0104000003347984 */ /* 0x000e620000000c00 */
[----:B------:R-:W-:Y:S02]  /*112f0*/  SHF.R.U64 R40, R48, 0x10, R49 ;  /* 0x0000001030287819 */ /* 0x000fe40000001231 */
[----:B------:R-:W-:Y:S01]  /*11300*/  SHF.R.U32.HI R43, RZ, 0x10, R43 ;  /* 0x00000010ff2b7819 */ /* 0x000fe2000001162b */
[--C-:B0-----:R-:W-:Y:S02]  /*11310*/  HADD2.F32 R60, -RZ, R45.reuse.H0_H0 ;  /* 0x2000002dff3c7230 */ /* 0x101fe40000004100 */
[----:B------:R-:W-:Y:S02]  /*11320*/  HADD2.F32 R51, -RZ, R45.H1_H1 ;  /* 0x3000002dff337230 */ /* 0x000fe40000004100 */
[----:B------:R-:W-:-:S02]  /*11330*/  HADD2.F32 R49, -RZ, R44.H0_H0 ;  /* 0x2000002cff317230 */ /* 0x000fc40000004100 */
[----:B------:R-:W-:Y:S02]  /*11340*/  HADD2.F32 R45, -RZ, R46.H0_H0 ;  /* 0x2000002eff2d7230 */ /* 0x000fe40000004100 */
[--C-:B------:R-:W-:Y:S02]  /*11350*/  HADD2.F32 R48, -RZ, R47.reuse.H0_H0 ;  /* 0x2000002fff307230 */ /* 0x100fe40000004100 */
[----:B------:R-:W-:Y:S02]  /*11360*/  HADD2.F32 R47, -RZ, R47.H1_H1 ;  /* 0x3000002fff2f7230 */ /* 0x000fe40000004100 */
[--C-:B-1----:R-:W-:Y:S02]  /*11370*/  HADD2.F32 R63, -RZ, R53.reuse.H0_H0 ;  /* 0x20000035ff3f7230 */ /* 0x102fe40000004100 */
[----:B------:R-:W-:Y:S02]  /*11380*/  HADD2.F32 R65, -RZ, R53.H1_H1 ;  /* 0x30000035ff417230 */ /* 0x000fe40000004100 */
[----:B------:R-:W-:-:S02]  /*11390*/  HADD2.F32 R61, -RZ, R52.H0_H0 ;  /* 0x20000034ff3d7230 */ /* 0x000fc40000004100 */
[C---:B------:R-:W-:Y:S01]  /*113a0*/  FMUL.FTZ R53, R63.reuse, R66 ;  /* 0x000000423f357220 */ /* 0x040fe20000410000 */
[----:B------:R-:W-:Y:S01]  /*113b0*/  FMUL.FTZ R63, R63, R64 ;  /* 0x000000403f3f7220 */ /* 0x000fe20000410000 */
[----:B------:R-:W-:Y:S01]  /*113c0*/  FMUL.FTZ R68, R65, R62 ;  /* 0x0000003e41447220 */ /* 0x000fe20000410000 */
[----:B------:R-:W-:Y:S02]  /*113d0*/  HADD2.F32 R59, -RZ, R54.H0_H0 ;  /* 0x20000036ff3b7230 */ /* 0x000fe40000004100 */
[C---:B------:R-:W-:Y:S01]  /*113e0*/  FFMA.FTZ R53, R60.reuse, R64, -R53 ;  /* 0x000000403c357223 */ /* 0x040fe20000010835 */
[----:B------:R-:W-:Y:S02]  /*113f0*/  HADD2.F32 R64, -RZ, R56.H0_H0 ;  /* 0x20000038ff407230 */ /* 0x000fe40000004100 */
[----:B------:R-:W-:Y:S01]  /*11400*/  FFMA.FTZ R56, R60, R66, R63 ;  /* 0x000000423c387223 */ /* 0x000fe2000001003f */
[----:B------:R-:W-:Y:S01]  /*11410*/  FMUL.FTZ R66, R61, R108 ;  /* 0x0000006c3d427220 */ /* 0x000fe20000410000 */
[----:B------:R-:W-:-:S02]  /*11420*/  HADD2.F32 R58, -RZ, R55.H0_H0 ;  /* 0x20000037ff3a7230 */ /* 0x000fc40000004100 */
[----:B------:R-:W-:Y:S01]  /*11430*/  FMUL.FTZ R61, R61, R110 ;  /* 0x0000006e3d3d7220 */ /* 0x000fe20000410000 */
[-C--:B------:R-:W-:Y:S01]  /*11440*/  FMUL.FTZ R70, R65, R64.reuse ;  /* 0x0000004041467220 */ /* 0x080fe20000410000 */
[----:B------:R-:W-:Y:S01]  /*11450*/  FFMA.FTZ R60, R51, R64, -R68 ;  /* 0x00000040333c7223 */ /* 0x000fe20000010844 */
[----:B------:R-:W-:Y:S02]  /*11460*/  HADD2.F32 R64, -RZ, R109.H0_H0 ;  /* 0x2000006dff407230 */ /* 0x000fe40000004100 */
[----:B------:R-:W-:Y:S01]  /*11470*/  FFMA.FTZ R57, R49, R110, -R66 ;  /* 0x0000006e31397223 */ /* 0x000fe20000010842 */
[----:B------:R-:W-:Y:S01]  /*11480*/  FFMA.FTZ R51, R51, R62, R70 ;  /* 0x0000003e33337223 */ /* 0x000fe20000010046 */
[----:B------:R-:W-:Y:S02]  /*11490*/  HADD2.F32 R62, -RZ, R111.H0_H0 ;  /* 0x2000006fff3e7230 */ /* 0x000fe40000004100 */
[----:B------:R-:W-:Y:S01]  /*114a0*/  FFMA.FTZ R49, R49, R108, R61 ;  /* 0x0000006c31317223 */ /* 0x000fe2000001003d */
[----:B------:R-:W-:Y:S01]  /*114b0*/  FMUL.FTZ R66, R59, R64 ;  /* 0x000000403b427220 */ /* 0x000fe20000410000 */
[----:B------:R-:W-:-:S02]  /*114c0*/  HADD2.F32 R109, -RZ, R109.H1_H1 ;  /* 0x3000006dff6d7230 */ /* 0x000fc40000004100 */
[----:B------:R-:W-:Y:S02]  /*114d0*/  HADD2.F32 R111, -RZ, R111.H1_H1 ;  /* 0x3000006fff6f7230 */ /* 0x000fe40000004100 */
[-C--:B------:R-:W-:Y:S01]  /*114e0*/  FMUL.FTZ R68, R59, R62.reuse ;  /* 0x0000003e3b447220 */ /* 0x080fe20000410000 */
[C---:B------:R-:W-:Y:S01]  /*114f0*/  FFMA.FTZ R59, R45.reuse, R62, -R66 ;  /* 0x0000003e2d3b7223 */ /* 0x040fe20000010842 */
[----:B------:R-:W-:Y:S02]  /*11500*/  HADD2.F32 R62, -RZ, R50.H0_H0 ;  /* 0x20000032ff3e7230 */ /* 0x000fe40000004100 */
[----:B------:R-:W-:Y:S02]  /*11510*/  HADD2.F32 R50, -RZ, R43.H0_H0 ;  /* 0x2000002bff327230 */ /* 0x000fe40000004100 */
[C---:B------:R-:W-:Y:S01]  /*11520*/  FMUL.FTZ R43, R58.reuse, R109 ;  /* 0x0000006d3a2b7220 */ /* 0x040fe20000410000 */
[----:B------:R-:W-:Y:S02]  /*11530*/  HADD2.F32 R55, -RZ, R55.H1_H1 ;  /* 0x30000037ff377230 */ /* 0x000fe40000004100 */
[-C--:B------:R-:W-:Y:S01]  /*11540*/  FMUL.FTZ R58, R58, R111.reuse ;  /* 0x0000006f3a3a7220 */ /* 0x080fe20000410000 */
[----:B------:R-:W-:Y:S01]  /*11550*/  FFMA.FTZ R64, R45, R64, R68 ;  /* 0x000000402d407223 */ /* 0x000fe20000010044 */
[----:B------:R-:W-:Y:S01]  /*11560*/  FFMA.FTZ R111, R48, R111, -R43 ;  /* 0x0000006f306f7223 */ /* 0x000fe2000001082b */
[----:B------:R-:W-:-:S02]  /*11570*/  HADD2.F32 R52, -RZ, R52.H1_H1 ;  /* 0x30000034ff347230 */ /* 0x000fc40000004100 */
[----:B------:R-:W-:Y:S01]  /*11580*/  FFMA.FTZ R58, R48, R109, R58 ;  /* 0x0000006d303a7223 */ /* 0x000fe2000001003a */
[C---:B------:R-:W-:Y:S01]  /*11590*/  FMUL.FTZ R66, R55.reuse, R62 ;  /* 0x0000003e37427220 */ /* 0x040fe20000410000 */
[-C--:B------:R-:W-:Y:S01]  /*115a0*/  FMUL.FTZ R48, R55, R50.reuse ;  /* 0x0000003237307220 */ /* 0x080fe20000410000 */
[----:B------:R-:W-:Y:S02]  /*115b0*/  HADD2.F32 R54, -RZ, R54.H1_H1 ;  /* 0x30000036ff367230 */ /* 0x000fe40000004100 */
[----:B------:R-:W-:Y:S02]  /*115c0*/  HADD2.F32 R45, -RZ, R40.H0_H0 ;  /* 0x20000028ff2d7230 */ /* 0x000fe40000004100 */
[C---:B------:R-:W-:Y:S01]  /*115d0*/  FFMA.FTZ R66, R47.reuse, R50, -R66 ;  /* 0x000000322f427223 */ /* 0x040fe20000010842 */
[----:B------:R-:W-:Y:S02]  /*115e0*/  HADD2.F32 R55, -RZ, R42.H0_H0 ;  /* 0x2000002aff377230 */ /* 0x000fe40000004100 */
[----:B------:R-:W-:Y:S01]  /*115f0*/  FFMA.FTZ R63, R47, R62, R48 ;  /* 0x0000003e2f3f7223 */ /* 0x000fe20000010030 */
[----:B------:R-:W-:-:S02]  /*11600*/  HADD2.F32 R43, -RZ, R20.H0_H0 ;  /* 0x20000014ff2b7230 */ /* 0x000fc40000004100 */
[----:B------:R-:W-:Y:S01]  /*11610*/  FMUL.FTZ R47, R52, R45 ;  /* 0x0000002d342f7220 */ /* 0x000fe20000410000 */
[----:B------:R-:W-:Y:S02]  /*11620*/  HADD2.F32 R44, -RZ, R44.H1_H1 ;  /* 0x3000002cff2c7230 */ /* 0x000fe40000004100 */
[----:B------:R-:W-:Y:S01]  /*11630*/  FMUL.FTZ R61, R54, R55 ;  /* 0x00000037363d7220 */ /* 0x000fe20000410000 */
[----:B------:R-:W-:Y:S02]  /*11640*/  HADD2.F32 R46, -RZ, R46.H1_H1 ;  /* 0x3000002eff2e7230 */ /* 0x000fe40000004100 */
[----:B------:R-:W-:Y:S01]  /*11650*/  FMUL.FTZ R52, R52, R43 ;  /* 0x0000002b34347220 */ /* 0x000fe20000410000 */
[----:B------:R-:W-:Y:S01]  /*11660*/  FMUL.FTZ R54, R54, R41 ;  /* 0x0000002936367220 */ /* 0x000fe20000410000 */
[----:B------:R-:W-:Y:S01]  /*11670*/  FFMA.FTZ R40, R44, R43, -R47 ;  /* 0x0000002b2c287223 */ /* 0x000fe2000001082f */
[----:B------:R-:W-:Y:S01]  /*11680*/  F2FP.F16.F32.PACK_AB R43, R66, R111 ;  /* 0x0000006f422b723e */ /* 0x000fe200000000ff */
[----:B------:R-:W-:Y:S01]  /*11690*/  FFMA.FTZ R42, R46, R41, -R61 ;  /* 0x000000292e2a7223 */ /* 0x000fe2000001083d */
[----:B------:R-:W-:Y:S01]  /*116a0*/  FFMA.FTZ R44, R44, R45, R52 ;  /* 0x0000002d2c2c7223 */ /* 0x000fe20000010034 */
[----:B------:R-:W-:Y:S01]  /*116b0*/  FFMA.FTZ R55, R46, R55, R54 ;  /* 0x000000372e377223 */ /* 0x000fe20000010036 */
[----:B------:R-:W-:-:S02]  /*116c0*/  F2FP.F16.F32.PACK_AB R41, R60, R53 ;  /* 0x000000353c29723e */ /* 0x000fc400000000ff */
[----:B------:R-:W-:Y:S02]  /*116d0*/  F2FP.F16.F32.PACK_AB R40, R40, R57 ;  /* 0x000000392828723e */ /* 0x000fe400000000ff */
[----:B------:R-:W-:Y:S02]  /*116e0*/  F2FP.F16.F32.PACK_AB R42, R42, R59 ;  /* 0x0000003b2a2a723e */ /* 0x000fe400000000ff */
[----:B------:R-:W-:Y:S02]  /*116f0*/  F2FP.F16.F32.PACK_AB R47, R63, R58 ;  /* 0x0000003a3f2f723e */ /* 0x000fe400000000ff */
[----:B------:R-:W-:Y:S01]  /*11700*/  F2FP.F16.F32.PACK_AB R45, R51, R56 ;  /* 0x00000038332d723e */ /* 0x000fe200000000ff */
[----:B------:R2:W-:Y:S01]  /*11710*/  STS.128 [R67], R40 ;  /* 0x0000002843007388 */ /* 0x0005e20000000c00 */
[----:B------:R-:W-:Y:S02]  /*11720*/  F2FP.F16.F32.PACK_AB R44, R44, R49 ;  /* 0x000000312c2c723e */ /* 0x000fe400000000ff */
[----:B------:R-:W-:-:S05]  /*11730*/  F2FP.F16.F32.PACK_AB R46, R55, R64 ;  /* 0x00000040372e723e */ /* 0x000fca00000000ff */
[----:B------:R2:W-:Y:S02]  /*11740*/  STS.128 [R3+0x10400], R44 ;  /* 0x0104002c03007388 */ /* 0x0005e40000000c00 */
.L_x_1713:
[----:B------:R-:W-:Y:S05]  /*11750*/  BSYNC B1 ;  /* 0x0000000000017941 */ /* 0x000fea0003800000 */
.L_x_1712:
[----:B--2---:R-:W-:Y:S01]  /*11760*/  IADD3 R3, R23, 0x40, RZ ;  /* 0x0000004017037810 */ /* 0x004fe20007ffe0ff */
[----:B------:R-:W-:Y:S03]  /*11770*/  BSSY B1, `(.L_x_1716) ;  /* 0x00000d8000017945 */ /* 0x000fe60003800000 */
[----:B------:R-:W-:-:S13]  /*11780*/  ISETP.GE.AND P0, PT, R3, R0, PT ;  /* 0x000000000300720c */ /* 0x000fda0003f06270 */
[----:B------:R-:W-:Y:S05]  /*11790*/  @P0 BRA `(.L_x_1717) ;  /* 0x0000000c00540947 */ /* 0x000fea0003800000 */
[----:B------:R-:W2:Y:S01]  /*117a0*/  LDC R49, c[0x0][0x3f4] ;  /* 0x0000fd00ff317b82 */ /* 0x000ea20000000800 */
[----:B------:R-:W-:Y:S01]  /*117b0*/  BSSY B2, `(.L_x_1718) ;  /* 0x000006b000027945 */ /* 0x000fe20003800000 */
[-C--:B--2---:R-:W-:Y:S02]  /*117c0*/  ISETP.GE.AND P0, PT, R18, R49.reuse, PT ;  /* 0x000000311200720c */ /* 0x084fe40003f06270 */
[----:B------:R-:W-:-:S11]  /*117d0*/  ISETP.GE.AND P1, PT, R226, R49, PT ;  /* 0x00000031e200720c */ /* 0x000fd60003f26270 */
[----:B------:R-:W-:Y:S05]  /*117e0*/  @P0 BRA `(.L_x_1719) ;  /* 0x00000004009c0947 */ /* 0x000fea0003800000 */
[----:B01----:R-:W2:Y:S04]  /*117f0*/  LDL R20, [R1+0x44] ;  /* 0x0000440001147983 */ /* 0x003ea80000100800 */
[----:B------:R-:W3:Y:S01]  /*11800*/  LDL R66, [R1+0x8c] ;  /* 0x00008c0001427983 */ /* 0x000ee20000100800 */
[----:B------:R-:W-:Y:S01]  /*11810*/  IMAD.SHL.U32 R40, R3, 0x40, RZ ;  /* 0x0000004003287824 */ /* 0x000fe200078e00ff */
[----:B------:R-:W-:Y:S01]  /*11820*/  SHF.R.S32.HI R42, RZ, 0x1f, R3 ;  /* 0x0000001fff2a7819 */ /* 0x000fe20000011403 */
[----:B------:R-:W-:Y:S01]  /*11830*/  HADD2.F32 R58, -RZ, R104.H1_H1 ;  /* 0x30000068ff3a7230 */ /* 0x000fe20000004100 */
[----:B------:R-:W-:Y:S01]  /*11840*/  SHF.R.U32.HI R57, RZ, 0x10, R29 ;  /* 0x00000010ff397819 */ /* 0x000fe2000001161d */
[----:B------:R-:W-:Y:S01]  /*11850*/  HADD2.F32 R56, -RZ, R106.H1_H1 ;  /* 0x3000006aff387230 */ /* 0x000fe20000004100 */
[----:B------:R-:W-:Y:S01]  /*11860*/  LOP3.LUT R43, R40, 0x1c0, RZ, 0xc0, !PT ;  /* 0x000001c0282b7812 */ /* 0x000fe200078ec0ff */
[----:B------:R-:W-:Y:S01]  /*11870*/  HADD2.F32 R60, -RZ, R105.H1_H1 ;  /* 0x30000069ff3c7230 */ /* 0x000fe20000004100 */
[----:B------:R-:W-:Y:S01]  /*11880*/  LEA.HI R42, R42, R3, RZ, 0x3 ;  /* 0x000000032a2a7211 */ /* 0x000fe200078f18ff */
[----:B------:R-:W-:Y:S01]  /*11890*/  HADD2.F32 R57, -RZ, R57.H0_H0 ;  /* 0x20000039ff397230 */ /* 0x000fe20000004100 */
[----:B------:R-:W-:Y:S01]  /*118a0*/  SHF.R.U32.HI R59, RZ, 0x10, R37 ;  /* 0x00000010ff3b7819 */ /* 0x000fe20000011625 */
[----:B------:R-:W-:Y:S01]  /*118b0*/  HADD2.F32 R104, -RZ, R104.H0_H0 ;  /* 0x20000068ff687230 */ /* 0x000fe20000004100 */
[----:B------:R-:W-:Y:S01]  /*118c0*/  SHF.R.U64 R28, R28, 0x10, R29 ;  /* 0x000000101c1c7819 */ /* 0x000fe2000000121d */
[----:B------:R-:W-:Y:S01]  /*118d0*/  IMAD.SHL.U32 R42, R42, 0x40, RZ ;  /* 0x000000402a2a7824 */ /* 0x000fe200078e00ff */
[----:B------:R-:W-:Y:S01]  /*118e0*/  SHF.R.U64 R29, R36, 0x10, R37 ;  /* 0x00000010241d7819 */ /* 0x000fe20000001225 */
[----:B------:R-:W-:Y:S01]  /*118f0*/  HADD2.F32 R59, -RZ, R59.H0_H0 ;  /* 0x2000003bff3b7230 */ /* 0x000fe20000004100 */
[----:B------:R-:W-:Y:S01]  /*11900*/  SHF.R.U64 R30, R30, 0x10, R31 ;  /* 0x000000101e1e7819 */ /* 0x000fe2000000121f */
[----:B------:R-:W-:Y:S01]  /*11910*/  HADD2.F32 R106, -RZ, R106.H0_H0 ;  /* 0x2000006aff6a7230 */ /* 0x000fe20000004100 */
[----:B------:R-:W-:-:S02]  /*11920*/  LOP3.LUT R44, R42, 0xfffffe00, RZ, 0xc0, !PT ;  /* 0xfffffe002a2c7812 */ /* 0x000fc400078ec0ff */
[----:B------:R-:W-:Y:S02]  /*11930*/  SHF.R.U32.HI R36, RZ, 0x10, R31 ;  /* 0x00000010ff247819 */ /* 0x000fe4000001161f */
[--C-:B------:R-:W-:Y:S02]  /*11940*/  SHF.R.U64 R31, R38, 0x10, R39.reuse ;  /* 0x00000010261f7819 */ /* 0x100fe40000001227 */
[----:B------:R-:W-:Y:S01]  /*11950*/  SHF.R.U32.HI R38, RZ, 0x10, R39 ;  /* 0x00000010ff267819 */ /* 0x000fe20000011627 */
[----:B------:R-:W-:-:S04]  /*11960*/  HADD2.F32 R36, -RZ, R36.H0_H0 ;  /* 0x20000024ff247230 */ /* 0x000fc80000004100 */
[----:B------:R-:W-:Y:S01]  /*11970*/  HADD2.F32 R38, -RZ, R38.H0_H0 ;  /* 0x20000026ff267230 */ /* 0x000fe20000004100 */
[----:B--2---:R-:W-:-:S04]  /*11980*/  LEA.HI R20, R49, R20, RZ, 0x1d ;  /* 0x0000001431147211 */ /* 0x004fc800078fe8ff */
[----:B------:R-:W-:Y:S01]  /*11990*/  SHF.R.S32.HI R41, RZ, 0x1f, R20 ;  /* 0x0000001fff297819 */ /* 0x000fe20000011414 */
[----:B------:R-:W-:-:S03]  /*119a0*/  IMAD.SHL.U32 R40, R20, 0x8, RZ ;  /* 0x0000000814287824 */ /* 0x000fc600078e00ff */
[----:B------:R-:W-:Y:S02]  /*119b0*/  LEA.HI R41, R41, R20, RZ, 0x3 ;  /* 0x0000001429297211 */ /* 0x000fe400078f18ff */
[----:B------:R-:W-:Y:S02]  /*119c0*/  LOP3.LUT R20, R43, 0x38, R40, 0xf8, !PT ;  /* 0x000000382b147812 */ /* 0x000fe400078ef828 */
[----:B------:R-:W-:Y:S01]  /*119d0*/  SHF.R.U32.HI R43, RZ, 0x3, R43 ;  /* 0x00000003ff2b7819 */ /* 0x000fe2000001162b */
[----:B------:R-:W-:-:S03]  /*119e0*/  IMAD.SHL.U32 R41, R41, 0x400, RZ ;  /* 0x0000040029297824 */ /* 0x000fc600078e00ff */
[----:B------:R-:W-:Y:S02]  /*119f0*/  LOP3.LUT R20, R20, R43, RZ, 0x3c, !PT ;  /* 0x0000002b14147212 */ /* 0x000fe400078e3cff */
[----:B------:R-:W-:Y:S02]  /*11a00*/  LOP3.LUT R45, R41, 0x7fffe000, RZ, 0xc0, !PT ;  /* 0x7fffe000292d7812 */ /* 0x000fe400078ec0ff */
[----:B---3--:R-:W0:Y:S02]  /*11a10*/  LDS.128 R40, [R66] ;  /* 0x0000000042287984 */ /* 0x008e240000000c00 */
[----:B------:R-:W-:-:S05]  /*11a20*/  IADD3 R45, R20, R45, R44 ;  /* 0x0000002d142d7210 */ /* 0x000fca0007ffe02c */
[----:B------:R-:W-:-:S05]  /*11a30*/  IMAD R20, R45, 0x2, R16 ;  /* 0x000000022d147824 */ /* 0x000fca00078e0210 */
[----:B------:R-:W1:Y:S01]  /*11a40*/  LDS.128 R44, [R20+0x10400] ;  /* 0x01040000142c7984 */ /* 0x000e620000000c00 */
[--C-:B0-----:R-:W-:Y:S02]  /*11a50*/  HADD2.F32 R48, -RZ, R41.reuse.H0_H0 ;  /* 0x20000029ff307230 */ /* 0x101fe40000004100 */
[----:B------:R-:W-:Y:S02]  /*11a60*/  HADD2.F32 R50, -RZ, R41.H1_H1 ;  /* 0x30000029ff327230 */ /* 0x000fe40000004100 */
[----:B------:R-:W-:Y:S02]  /*11a70*/  HADD2.F32 R37, -RZ, R42.H0_H0 ;  /* 0x2000002aff257230 */ /* 0x000fe40000004100 */
[--C-:B------:R-:W-:Y:S02]  /*11a80*/  HADD2.F32 R39, -RZ, R43.reuse.H0_H0 ;  /* 0x2000002bff277230 */ /* 0x100fe40000004100 */
[----:B------:R-:W-:Y:S02]  /*11a90*/  HADD2.F32 R52, -RZ, R40.H0_H0 ;  /* 0x20000028ff347230 */ /* 0x000fe40000004100 */
[----:B------:R-:W-:-:S02]  /*11aa0*/  HADD2.F32 R43, -RZ, R43.H1_H1 ;  /* 0x3000002bff2b7230 */ /* 0x000fc40000004100 */
[--C-:B-1----:R-:W-:Y:S02]  /*11ab0*/  HADD2.F32 R41, -RZ, R45.reuse.H0_H0 ;  /* 0x2000002dff297230 */ /* 0x102fe40000004100 */
[----:B------:R-:W-:Y:S02]  /*11ac0*/  HADD2.F32 R54, -RZ, R45.H1_H1 ;  /* 0x3000002dff367230 */ /* 0x000fe40000004100 */
[----:B------:R-:W-:Y:S02]  /*11ad0*/  HADD2.F32 R55, -RZ, R46.H0_H0 ;  /* 0x2000002eff377230 */ /* 0x000fe40000004100 */
[C---:B------:R-:W-:Y:S01]  /*11ae0*/  FMUL.FTZ R45, R41.reuse, R58 ;  /* 0x0000003a292d7220 */ /* 0x040fe20000410000 */
[-C--:B------:R-:W-:Y:S01]  /*11af0*/  FMUL.FTZ R61, R41, R56.reuse ;  /* 0x00000038293d7220 */ /* 0x080fe20000410000 */
[C---:B------:R-:W-:Y:S01]  /*11b00*/  FMUL.FTZ R63, R54.reuse, R59 ;  /* 0x0000003b363f7220 */ /* 0x040fe20000410000 */
[----:B------:R-:W-:Y:S01]  /*11b10*/  FMUL.FTZ R65, R54, R57 ;  /* 0x0000003936417220 */ /* 0x000fe20000410000 */
[C---:B------:R-:W-:Y:S01]  /*11b20*/  FFMA.FTZ R41, R48.reuse, R56, -R45 ;  /* 0x0000003830297223 */ /* 0x040fe2000001082d */
[----:B------:R-:W-:Y:S01]  /*11b30*/  FFMA.FTZ R45, R48, R58, R61 ;  /* 0x0000003a302d7223 */ /* 0x000fe2000001003d */
[----:B------:R-:W-:-:S02]  /*11b40*/  HADD2.F32 R58, -RZ, R105.H0_H0 ;  /* 0x20000069ff3a7230 */ /* 0x000fc40000004100 */
[C---:B------:R-:W-:Y:S01]  /*11b50*/  FFMA.FTZ R48, R50.reuse, R57, -R63 ;  /* 0x0000003932307223 */ /* 0x040fe2000001083f */
[----:B------:R-:W-:Y:S02]  /*11b60*/  HADD2.F32 R54, -RZ, R107.H0_H0 ;  /* 0x2000006bff367230 */ /* 0x000fe40000004100 */
[----:B------:R-:W-:Y:S01]  /*11b70*/  FFMA.FTZ R50, R50, R59, R65 ;  /* 0x0000003b32327223 */ /* 0x000fe20000010041 */
[----:B------:R-:W-:Y:S02]  /*11b80*/  HADD2.F32 R53, -RZ, R47.H0_H0 ;  /* 0x2000002fff357230 */ /* 0x000fe40000004100 */
[C---:B------:R-:W-:Y:S01]  /*11b90*/  FMUL.FTZ R62, R55.reuse, R58 ;  /* 0x0000003a373e7220 */ /* 0x040fe20000410000 */
[----:B------:R-:W-:Y:S02]  /*11ba0*/  HADD2.F32 R56, -RZ, R107.H1_H1 ;  /* 0x3000006bff387230 */ /* 0x000fe40000004100 */
[----:B------:R-:W-:Y:S01]  /*11bb0*/  FMUL.FTZ R64, R55, R54 ;  /* 0x0000003637407220 */ /* 0x000fe20000410000 */
[----:B------:R-:W-:-:S02]  /*11bc0*/  HADD2.F32 R51, -RZ, R44.H0_H0 ;  /* 0x2000002cff337230 */ /* 0x000fc40000004100 */
[----:B------:R-:W-:Y:S01]  /*11bd0*/  FFMA.FTZ R62, R37, R54, -R62 ;  /* 0x00000036253e7223 */ /* 0x000fe2000001083e */
[C---:B------:R-:W-:Y:S01]  /*11be0*/  FMUL.FTZ R54, R53.reuse, R60 ;  /* 0x0000003c35367220 */ /* 0x040fe20000410000 */
[----:B------:R-:W-:Y:S02]  /*11bf0*/  HADD2.F32 R47, -RZ, R47.H1_H1 ;  /* 0x3000002fff2f7230 */ /* 0x000fe40000004100 */
[----:B------:R-:W-:Y:S01]  /*11c00*/  FMUL.FTZ R53, R53, R56 ;  /* 0x0000003835357220 */ /* 0x000fe20000410000 */
[----:B------:R-:W-:Y:S01]  /*11c10*/  FMUL.FTZ R57, R51, R104 ;  /* 0x0000006833397220 */ /* 0x000fe20000410000 */
[----:B------:R-:W-:Y:S01]  /*11c20*/  FFMA.FTZ R64, R37, R58, R64 ;  /* 0x0000003a25407223 */ /* 0x000fe20000010040 */
[C---:B------:R-:W-:Y:S01]  /*11c30*/  FFMA.FTZ R54, R39.reuse, R56, -R54 ;  /* 0x0000003827367223 */ /* 0x040fe20000010836 */
[----:B------:R-:W-:Y:S01]  /*11c40*/  FFMA.FTZ R60, R39, R60, R53 ;  /* 0x0000003c273c7223 */ /* 0x000fe20000010035 */
[----:B------:R-:W-:Y:S02]  /*11c50*/  HADD2.F32 R44, -RZ, R44.H1_H1 ;  /* 0x3000002cff2c7230 */ /* 0x000fe40000004100 */
[----:B------:R-:W-:Y:S01]  /*11c60*/  FMUL.FTZ R58, R47, R38 ;  /* 0x000000262f3a7220 */ /* 0x000fe20000410000 */
[----:B------:R-:W-:-:S02]  /*11c70*/  HADD2.F32 R46, -RZ, R46.H1_H1 ;  /* 0x3000002eff2e7230 */ /* 0x000fc40000004100 */
[----:B------:R-:W-:Y:S01]  /*11c80*/  FMUL.FTZ R56, R47, R36 ;  /* 0x000000242f387220 */ /* 0x000fe20000410000 */
[----:B------:R-:W-:Y:S02]  /*11c90*/  HADD2.F32 R37, -RZ, R29.H0_H0 ;  /* 0x2000001dff257230 */ /* 0x000fe40000004100 */
[-C--:B------:R-:W-:Y:S01]  /*11ca0*/  FMUL.FTZ R61, R51, R106.reuse ;  /* 0x0000006a333d7220 */ /* 0x080fe20000410000 */
[----:B------:R-:W-:Y:S02]  /*11cb0*/  HADD2.F32 R39, -RZ, R31.H0_H0 ;  /* 0x2000001fff277230 */ /* 0x000fe40000004100 */
[----:B------:R-:W-:Y:S01]  /*11cc0*/  FFMA.FTZ R51, R52, R106, -R57 ;  /* 0x0000006a34337223 */ /* 0x000fe20000010839 */
[----:B------:R-:W-:Y:S02]  /*11cd0*/  HADD2.F32 R29, -RZ, R28.H0_H0 ;  /* 0x2000001cff1d7230 */ /* 0x000fe40000004100 */
[----:B------:R-:W-:Y:S01]  /*11ce0*/  FFMA.FTZ R55, R43, R36, -R58 ;  /* 0x000000242b377223 */ /* 0x000fe2000001083a */
[----:B------:R-:W-:-:S02]  /*11cf0*/  HADD2.F32 R31, -RZ, R30.H0_H0 ;  /* 0x2000001eff1f7230 */ /* 0x000fc40000004100 */
[----:B------:R-:W-:Y:S01]  /*11d00*/  FFMA.FTZ R57, R43, R38, R56 ;  /* 0x000000262b397223 */ /* 0x000fe20000010038 */
[----:B------:R-:W-:Y:S02]  /*11d10*/  HADD2.F32 R40, -RZ, R40.H1_H1 ;  /* 0x30000028ff287230 */ /* 0x000fe40000004100 */
[----:B------:R-:W-:Y:S01]  /*11d20*/  FMUL.FTZ R43, R44, R37 ;  /* 0x000000252c2b7220 */ /* 0x000fe20000410000 */
[----:B------:R-:W-:Y:S02]  /*11d30*/  HADD2.F32 R42, -RZ, R42.H1_H1 ;  /* 0x3000002aff2a7230 */ /* 0x000fe40000004100 */
[----:B------:R-:W-:Y:S01]  /*11d40*/  FMUL.FTZ R47, R46, R39 ;  /* 0x000000272e2f7220 */ /* 0x000fe20000410000 */
[----:B------:R-:W-:Y:S01]  /*11d50*/  FMUL.FTZ R44, R44, R29 ;  /* 0x0000001d2c2c7220 */ /* 0x000fe20000410000 */
[----:B------:R-:W-:Y:S01]  /*11d60*/  FMUL.FTZ R46, R46, R31 ;  /* 0x0000001f2e2e7220 */ /* 0x000fe20000410000 */
        /* <DEDUP_REMOVED lines=15> */
.L_x_1719:
[----:B------:R-:W-:Y:S05]  /*11e60*/  BSYNC B2 ;  /* 0x0000000000027941 */ /* 0x000fea0003800000 */
.L_x_1718:
[----:B------:R-:W-:Y:S05]  /*11e70*/  @P1 BRA `(.L_x_1717) ;  /* 0x00000004009c1947 */ /* 0x000fea0003800000 */
[----:B--2---:R-:W2:Y:S04]  /*11e80*/  LDL R28, [R1+0x48] ;  /* 0x00004800011c7983 */ /* 0x004ea80000100800 */
[----:B0-----:R-:W3:Y:S01]  /*11e90*/  LDL R55, [R1+0x88] ;  /* 0x0000880001377983 */ /* 0x001ee20000100800 */
[----:B-1----:R-:W-:Y:S01]  /*11ea0*/  IMAD.SHL.U32 R20, R3, 0x40, RZ ;  /* 0x0000004003147824 */ /* 0x002fe200078e00ff */
[----:B------:R-:W-:Y:S01]  /*11eb0*/  SHF.R.S32.HI R30, RZ, 0x1f, R3 ;  /* 0x0000001fff1e7819 */ /* 0x000fe20000011403 */
[----:B------:R-:W-:Y:S01]  /*11ec0*/  HADD2.F32 R43, -RZ, R95.H1_H1 ;  /* 0x3000005fff2b7230 */ /* 0x000fe20000004100 */
[----:B------:R-:W-:Y:S01]  /*11ed0*/  SHF.R.U32.HI R46, RZ, 0x10, R33 ;  /* 0x00000010ff2e7819 */ /* 0x000fe20000011621 */
[----:B------:R-:W-:Y:S01]  /*11ee0*/  HADD2.F32 R45, -RZ, R93.H1_H1 ;  /* 0x3000005dff2d7230 */ /* 0x000fe20000004100 */
[----:B------:R-:W-:-:S02]  /*11ef0*/  LOP3.LUT R29, R20, 0x1c0, RZ, 0xc0, !PT ;  /* 0x000001c0141d7812 */ /* 0x000fc400078ec0ff */
[----:B------:R-:W-:Y:S01]  /*11f00*/  LEA.HI R30, R30, R3, RZ, 0x3 ;  /* 0x000000031e1e7211 */ /* 0x000fe200078f18ff */
[----:B------:R-:W-:Y:S01]  /*11f10*/  HADD2.F32 R46, -RZ, R46.H0_H0 ;  /* 0x2000002eff2e7230 */ /* 0x000fe20000004100 */
[----:B------:R-:W-:Y:S02]  /*11f20*/  SHF.R.U32.HI R44, RZ, 0x10, R25 ;  /* 0x00000010ff2c7819 */ /* 0x000fe40000011619 */
[----:B------:R-:W-:Y:S01]  /*11f30*/  SHF.R.U32.HI R51, RZ, 0x10, R35 ;  /* 0x00000010ff337819 */ /* 0x000fe20000011623 */
[----:B------:R-:W-:Y:S01]  /*11f40*/  IMAD.SHL.U32 R30, R30, 0x40, RZ ;  /* 0x000000401e1e7824 */ /* 0x000fe200078e00ff */
[----:B------:R-:W-:-:S04]  /*11f50*/  SHF.R.U32.HI R53, RZ, 0x10, R27 ;  /* 0x00000010ff357819 */ /* 0x000fc8000001161b */
[----:B------:R-:W-:Y:S02]  /*11f60*/  LOP3.LUT R36, R30, 0xfffffe00, RZ, 0xc0, !PT ;  /* 0xfffffe001e247812 */ /* 0x000fe400078ec0ff */
[----:B--2---:R-:W-:-:S04]  /*11f70*/  LEA.HI R49, R49, R28, RZ, 0x1d ;  /* 0x0000001c31317211 */ /* 0x004fc800078fe8ff */
[----:B------:R-:W-:Y:S01]  /*11f80*/  SHF.R.S32.HI R28, RZ, 0x1f, R49 ;  /* 0x0000001fff1c7819 */ /* 0x000fe20000011431 */
[----:B------:R-:W-:-:S03]  /*11f90*/  IMAD.SHL.U32 R20, R49, 0x8, RZ ;  /* 0x0000000831147824 */ /* 0x000fc600078e00ff */
[----:B------:R-:W-:Y:S02]  /*11fa0*/  LEA.HI R28, R28, R49, RZ, 0x3 ;  /* 0x000000311c1c7211 */ /* 0x000fe400078f18ff */
[----:B------:R-:W-:Y:S02]  /*11fb0*/  LOP3.LUT R3, R29, 0x38, R20, 0xf8, !PT ;  /* 0x000000381d037812 */ /* 0x000fe400078ef814 */
[----:B------:R-:W-:Y:S02]  /*11fc0*/  SHF.R.U32.HI R20, RZ, 0x3, R29 ;  /* 0x00000003ff147819 */ /* 0x000fe4000001161d */
[----:B------:R-:W-:Y:S02]  /*11fd0*/  SHF.L.U32 R28, R28, 0xa, RZ ;  /* 0x0000000a1c1c7819 */ /* 0x000fe400000006ff */
[----:B------:R-:W-:Y:S02]  /*11fe0*/  LOP3.LUT R3, R3, R20, RZ, 0x3c, !PT ;  /* 0x0000001403037212 */ /* 0x000fe400078e3cff */
[----:B------:R-:W-:-:S02]  /*11ff0*/  LOP3.LUT R20, R28, 0x7fffe000, RZ, 0xc0, !PT ;  /* 0x7fffe0001c147812 */ /* 0x000fc400078ec0ff */
[----:B---3--:R-:W0:Y:S02]  /*12000*/  LDS.128 R28, [R55] ;  /* 0x00000000371c7984 */ /* 0x008e240000000c00 */
[----:B------:R-:W-:Y:S02]  /*12010*/  IADD3 R3, R3, R20, R36 ;  /* 0x0000001403037210 */ /* 0x000fe40007ffe024 */
[----:B------:R-:W-:Y:S02]  /*12020*/  SHF.R.U64 R20, R24, 0x10, R25 ;  /* 0x0000001018147819 */ /* 0x000fe40000001219 */
[----:B------:R-:W-:Y:S01]  /*12030*/  SHF.R.U64 R25, R32, 0x10, R33 ;  /* 0x0000001020197819 */ /* 0x000fe20000001221 */
[----:B------:R-:W-:Y:S01]  /*12040*/  IMAD R3, R3, 0x2, R16 ;  /* 0x0000000203037824 */ /* 0x000fe200078e0210 */
[----:B------:R-:W-:Y:S02]  /*12050*/  SHF.R.U64 R24, R26, 0x10, R27 ;  /* 0x000000101a187819 */ /* 0x000fe4000000121b */
[----:B------:R-:W-:-:S02]  /*12060*/  SHF.R.U64 R26, R34, 0x10, R35 ;  /* 0x00000010221a7819 */ /* 0x000fc40000001223 */
        /* <DEDUP_REMOVED lines=12> */
[----:B------:R-:W-:Y:S02]  /*12130*/  HADD2.F32 R40, -RZ, R44.H0_H0 ;  /* 0x2000002cff287230 */ /* 0x000fe40000004100 */
[----:B------:R-:W-:Y:S01]  /*12140*/  FMUL.FTZ R48, R37, R46 ;  /* 0x0000002e25307220 */ /* 0x000fe20000410000 */
[----:B------:R-:W-:-:S02]  /*12150*/  HADD2.F32 R44, -RZ, R93.H0_H0 ;  /* 0x2000005dff2c7230 */ /* 0x000fc40000004100 */
[C---:B------:R-:W-:Y:S01]  /*12160*/  FFMA.FTZ R47, R32.reuse, R43, -R47 ;  /* 0x0000002b202f7223 */ /* 0x040fe2000001082f */
[----:B------:R-:W-:Y:S01]  /*12170*/  FFMA.FTZ R49, R32, R45, R49 ;  /* 0x0000002d20317223 */ /* 0x000fe20000010031 */
[----:B------:R-:W-:Y:S02]  /*12180*/  HADD2.F32 R32, -RZ, R95.H0_H0 ;  /* 0x2000005fff207230 */ /* 0x000fe40000004100 */
[----:B------:R-:W-:Y:S01]  /*12190*/  FFMA.FTZ R50, R29, R40, -R48 ;  /* 0x000000281d327223 */ /* 0x000fe20000010830 */
[----:B------:R-:W-:Y:S01]  /*121a0*/  FMUL.FTZ R48, R35, R44 ;  /* 0x0000002c23307220 */ /* 0x000fe20000410000 */
[----:B------:R-:W-:Y:S01]  /*121b0*/  FMUL.FTZ R52, R37, R40 ;  /* 0x0000002825347220 */ /* 0x000fe20000410000 */
[----:B------:R-:W-:Y:S02]  /*121c0*/  HADD2.F32 R41, -RZ, R38.H0_H0 ;  /* 0x20000026ff297230 */ /* 0x000fe40000004100 */
[----:B------:R-:W-:Y:S01]  /*121d0*/  FMUL.FTZ R35, R35, R32 ;  /* 0x0000002023237220 */ /* 0x000fe20000410000 */
[----:B------:R-:W-:-:S02]  /*121e0*/  HADD2.F32 R40, -RZ, R94.H0_H0 ;  /* 0x2000005eff287230 */ /* 0x000fc40000004100 */
[----:B------:R-:W-:Y:S01]  /*121f0*/  FFMA.FTZ R48, R27, R32, -R48 ;  /* 0x000000201b307223 */ /* 0x000fe20000010830 */
[----:B------:R-:W-:Y:S01]  /*12200*/  FFMA.FTZ R52, R29, R46, R52 ;  /* 0x0000002e1d347223 */ /* 0x000fe20000010034 */
[----:B------:R-:W-:Y:S02]  /*12210*/  HADD2.F32 R32, -RZ, R96.H0_H0 ;  /* 0x20000060ff207230 */ /* 0x000fe40000004100 */
[----:B------:R-:W-:Y:S01]  /*12220*/  FFMA.FTZ R35, R27, R44, R35 ;  /* 0x0000002c1b237223 */ /* 0x000fe20000010023 */
[----:B------:R-:W-:Y:S02]  /*12230*/  HADD2.F32 R42, -RZ, R39.H0_H0 ;  /* 0x20000027ff2a7230 */ /* 0x000fe40000004100 */
[C---:B------:R-:W-:Y:S01]  /*12240*/  FMUL.FTZ R44, R41.reuse, R40 ;  /* 0x00000028292c7220 */ /* 0x040fe20000410000 */
[----:B------:R-:W-:Y:S02]  /*12250*/  HADD2.F32 R29, -RZ, R94.H1_H1 ;  /* 0x3000005eff1d7230 */ /* 0x000fe40000004100 */
[----:B------:R-:W-:Y:S01]  /*12260*/  FMUL.FTZ R46, R41, R32 ;  /* 0x00000020292e7220 */ /* 0x000fe20000410000 */
[----:B------:R-:W-:-:S02]  /*12270*/  HADD2.F32 R27, -RZ, R96.H1_H1 ;  /* 0x30000060ff1b7230 */ /* 0x000fc40000004100 */
[C---:B------:R-:W-:Y:S01]  /*12280*/  FFMA.FTZ R41, R33.reuse, R32, -R44 ;  /* 0x0000002021297223 */ /* 0x040fe2000001082c */
[----:B------:R-:W-:Y:S02]  /*12290*/  HADD2.F32 R39, -RZ, R39.H1_H1 ;  /* 0x30000027ff277230 */ /* 0x000fe40000004100 */
[C---:B------:R-:W-:Y:S01]  /*122a0*/  FMUL.FTZ R37, R42.reuse, R29 ;  /* 0x0000001d2a257220 */ /* 0x040fe20000410000 */
[----:B------:R-:W-:Y:S02]  /*122b0*/  HADD2.F32 R44, -RZ, R51.H0_H0 ;  /* 0x20000033ff2c7230 */ /* 0x000fe40000004100 */
[-C--:B------:R-:W-:Y:S01]  /*122c0*/  FMUL.FTZ R42, R42, R27.reuse ;  /* 0x0000001b2a2a7220 */ /* 0x080fe20000410000 */
[----:B------:R-:W-:Y:S02]  /*122d0*/  HADD2.F32 R32, -RZ, R53.H0_H0 ;  /* 0x20000035ff207230 */ /* 0x000fe40000004100 */
[----:B------:R-:W-:Y:S01]  /*122e0*/  FFMA.FTZ R46, R33, R40, R46 ;  /* 0x00000028212e7223 */ /* 0x000fe2000001002e */
[C---:B------:R-:W-:Y:S01]  /*122f0*/  FFMA.FTZ R40, R34.reuse, R27, -R37 ;  /* 0x0000001b22287223 */ /* 0x040fe20000010825 */
[----:B------:R-:W-:Y:S01]  /*12300*/  FFMA.FTZ R42, R34, R29, R42 ;  /* 0x0000001d222a7223 */ /* 0x000fe2000001002a */
[----:B------:R-:W-:-:S02]  /*12310*/  HADD2.F32 R36, -RZ, R36.H1_H1 ;  /* 0x30000024ff247230 */ /* 0x000fc40000004100 */
[C---:B------:R-:W-:Y:S01]  /*12320*/  FMUL.FTZ R54, R39.reuse, R44 ;  /* 0x0000002c27367220 */ /* 0x040fe20000410000 */
[----:B------:R-:W-:Y:S02]  /*12330*/  HADD2.F32 R38, -RZ, R38.H1_H1 ;  /* 0x30000026ff267230 */ /* 0x000fe40000004100 */
[-C--:B------:R-:W-:Y:S01]  /*12340*/  FMUL.FTZ R34, R39, R32.reuse ;  /* 0x0000002027227220 */ /* 0x080fe20000410000 */
[----:B------:R-:W-:Y:S02]  /*12350*/  HADD2.F32 R29, -RZ, R25.H0_H0 ;  /* 0x20000019ff1d7230 */ /* 0x000fe40000004100 */
[C---:B------:R-:W-:Y:S01]  /*12360*/  FFMA.FTZ R43, R31.reuse, R32, -R54 ;  /* 0x000000201f2b7223 */ /* 0x040fe20000010836 */
[----:B------:R-:W-:Y:S02]  /*12370*/  HADD2.F32 R33, -RZ, R26.H0_H0 ;  /* 0x2000001aff217230 */ /* 0x000fe40000004100 */
[----:B------:R-:W-:Y:S01]  /*12380*/  FFMA.FTZ R45, R31, R44, R34 ;  /* 0x0000002c1f2d7223 */ /* 0x000fe20000010022 */
[----:B------:R-:W-:-:S02]  /*12390*/  HADD2.F32 R25, -RZ, R20.H0_H0 ;  /* 0x20000014ff197230 */ /* 0x000fc40000004100 */
[----:B------:R-:W-:Y:S01]  /*123a0*/  FMUL.FTZ R31, R36, R29 ;  /* 0x0000001d241f7220 */ /* 0x000fe20000410000 */
[----:B------:R-:W-:Y:S02]  /*123b0*/  HADD2.F32 R27, -RZ, R24.H0_H0 ;  /* 0x20000018ff1b7230 */ /* 0x000fe40000004100 */
[----:B------:R-:W-:Y:S01]  /*123c0*/  FMUL.FTZ R39, R38, R33 ;  /* 0x0000002126277220 */ /* 0x000fe20000410000 */
[----:B------:R-:W-:Y:S02]  /*123d0*/  HADD2.F32 R28, -RZ, R28.H1_H1 ;  /* 0x3000001cff1c7230 */ /* 0x000fe40000004100 */
[----:B------:R-:W-:Y:S01]  /*123e0*/  FMUL.FTZ R36, R36, R25 ;  /* 0x0000001924247220 */ /* 0x000fe20000410000 */
[----:B------:R-:W-:Y:S02]  /*123f0*/  HADD2.F32 R30, -RZ, R30.H1_H1 ;  /* 0x3000001eff1e7230 */ /* 0x000fe40000004100 */
        /* <DEDUP_REMOVED lines=15> */
.L_x_1717:
[----:B------:R-:W-:Y:S05]  /*124f0*/  BSYNC B1 ;  /* 0x0000000000017941 */ /* 0x000fea0003800000 */
.L_x_1716:
[----:B---3--:R-:W-:-:S05]  /*12500*/  VIADD R3, R23, 0x60 ;  /* 0x0000006017037836 */ /* 0x008fca0000000000 */
[----:B------:R-:W-:-:S13]  /*12510*/  ISETP.GE.AND P0, PT, R3, R0, PT ;  /* 0x000000000300720c */ /* 0x000fda0003f06270 */
[----:B------:R-:W-:Y:S05]  /*12520*/  @P0 BRA `(.L_x_1687) ;  /* 0x0000000c00540947 */ /* 0x000fea0003800000 */
[----:B------:R-:W3:Y:S01]  /*12530*/  LDC R33, c[0x0][0x3f4] ;  /* 0x0000fd00ff217b82 */ /* 0x000ee20000000800 */
[----:B------:R-:W-:Y:S01]  /*12540*/  BSSY B1, `(.L_x_1720) ;  /* 0x000006b000017945 */ /* 0x000fe20003800000 */
[-C--:B---3--:R-:W-:Y:S02]  /*12550*/  ISETP.GE.AND P0, PT, R18, R33.reuse, PT ;  /* 0x000000211200720c */ /* 0x088fe40003f06270 */
[----:B------:R-:W-:-:S11]  /*12560*/  ISETP.GE.AND P1, PT, R226, R33, PT ;  /* 0x00000021e200720c */ /* 0x000fd60003f26270 */
[----:B------:R-:W-:Y:S05]  /*12570*/  @P0 BRA `(.L_x_1721) ;  /* 0x00000004009c0947 */ /* 0x000fea0003800000 */
[----:B------:R-:W3:Y:S04]  /*12580*/  LDL R24, [R1+0x44] ;  /* 0x0000440001187983 */ /* 0x000ee80000100800 */
[----:B0-----:R-:W4:Y:S01]  /*12590*/  LDL R46, [R1+0x84] ;  /* 0x00008400012e7983 */ /* 0x001f220000100800 */
[----:B-12---:R-:W-:Y:S01]  /*125a0*/  IMAD.SHL.U32 R20, R3, 0x40, RZ ;  /* 0x0000004003147824 */ /* 0x006fe200078e00ff */
[--C-:B------:R-:W-:Y:S01]  /*125b0*/  SHF.R.U64 R45, R12, 0x10, R13.reuse ;  /* 0x000000100c2d7819 */ /* 0x100fe2000000120d */
[--C-:B------:R-:W-:Y:S01]  /*125c0*/  HADD2.F32 R32, -RZ, R97.reuse.H1_H1 ;  /* 0x30000061ff207230 */ /* 0x100fe20000004100 */
[----:B------:R-:W-:Y:S01]  /*125d0*/  SHF.R.U32.HI R35, RZ, 0x10, R13 ;  /* 0x00000010ff237819 */ /* 0x000fe2000001160d */
[----:B------:R-:W-:Y:S01]  /*125e0*/  HADD2.F32 R97, -RZ, R97.H0_H0 ;  /* 0x20000061ff617230 */ /* 0x000fe20000004100 */
[----:B------:R-:W-:-:S02]  /*125f0*/  LOP3.LUT R27, R20, 0x1c0, RZ, 0xc0, !PT ;  /* 0x000001c0141b7812 */ /* 0x000fc400078ec0ff */
[--C-:B------:R-:W-:Y:S02]  /*12600*/  SHF.R.U64 R42, R4, 0x10, R5.reuse ;  /* 0x00000010042a7819 */ /* 0x100fe40000001205 */
[----:B------:R-:W-:Y:S02]  /*12610*/  SHF.R.U32.HI R34, RZ, 0x10, R5 ;  /* 0x00000010ff227819 */ /* 0x000fe40000011605 */
[--C-:B------:R-:W-:Y:S02]  /*12620*/  SHF.R.U64 R44, R14, 0x10, R15.reuse ;  /* 0x000000100e2c7819 */ /* 0x100fe4000000120f */
[----:B------:R-:W-:Y:S01]  /*12630*/  SHF.R.U32.HI R43, RZ, 0x10, R15 ;  /* 0x00000010ff2b7819 */ /* 0x000fe2000001160f */
[----:B------:R-:W-:Y:S01]  /*12640*/  HADD2.F32 R34, -RZ, R34.H0_H0 ;  /* 0x20000022ff227230 */ /* 0x000fe20000004100 */
[--C-:B------:R-:W-:Y:S02]  /*12650*/  SHF.R.U32.HI R39, RZ, 0x10, R7.reuse ;  /* 0x00000010ff277819 */ /* 0x100fe40000011607 */
[----:B------:R-:W-:-:S02]  /*12660*/  SHF.R.U64 R41, R6, 0x10, R7 ;  /* 0x0000001006297819 */ /* 0x000fc40000001207 */
[----:B---3--:R-:W-:Y:S02]  /*12670*/  LEA.HI R0, R33, R24, RZ, 0x1d ;  /* 0x0000001821007211 */ /* 0x008fe400078fe8ff */
[----:B------:R-:W-:Y:S02]  /*12680*/  SHF.R.S32.HI R24, RZ, 0x1f, R3 ;  /* 0x0000001fff187819 */ /* 0x000fe40000011403 */
[----:B------:R-:W-:Y:S01]  /*12690*/  SHF.R.S32.HI R25, RZ, 0x1f, R0 ;  /* 0x0000001fff197819 */ /* 0x000fe20000011400 */
[----:B------:R-:W-:Y:S01]  /*126a0*/  IMAD.SHL.U32 R20, R0, 0x8, RZ ;  /* 0x0000000800147824 */ /* 0x000fe200078e00ff */
[----:B------:R-:W-:Y:S02]  /*126b0*/  LEA.HI R24, R24, R3, RZ, 0x3 ;  /* 0x0000000318187211 */ /* 0x000fe400078f18ff */
[----:B------:R-:W-:Y:S02]  /*126c0*/  LEA.HI R25, R25, R0, RZ, 0x3 ;  /* 0x0000000019197211 */ /* 0x000fe400078f18ff */
[----:B------:R-:W-:Y:S01]  /*126d0*/  LOP3.LUT R0, R27, 0x38, R20, 0xf8, !PT ;  /* 0x000000381b007812 */ /* 0x000fe200078ef814 */
[----:B------:R-:W-:Y:S01]  /*126e0*/  IMAD.SHL.U32 R24, R24, 0x40, RZ ;  /* 0x0000004018187824 */ /* 0x000fe200078e00ff */
[----:B------:R-:W-:Y:S01]  /*126f0*/  SHF.R.U32.HI R27, RZ, 0x3, R27 ;  /* 0x00000003ff1b7819 */ /* 0x000fe2000001161b */
[----:B------:R-:W-:-:S03]  /*12700*/  IMAD.SHL.U32 R25, R25, 0x400, RZ ;  /* 0x0000040019197824 */ /* 0x000fc600078e00ff */
[----:B------:R-:W-:Y:S02]  /*12710*/  LOP3.LUT R0, R0, R27, RZ, 0x3c, !PT ;  /* 0x0000001b00007212 */ /* 0x000fe400078e3cff */
[----:B------:R-:W-:Y:S02]  /*12720*/  LOP3.LUT R20, R24, 0xfffffe00, RZ, 0xc0, !PT ;  /* 0xfffffe0018147812 */ /* 0x000fe400078ec0ff */
[----:B------:R-:W-:Y:S02]  /*12730*/  LOP3.LUT R29, R25, 0x7fffe000, RZ, 0xc0, !PT ;  /* 0x7fffe000191d7812 */ /* 0x000fe400078ec0ff */
[----:B----4-:R-:W0:Y:S02]  /*12740*/  LDS.128 R24, [R46] ;  /* 0x000000002e187984 */ /* 0x010e240000000c00 */
[----:B------:R-:W-:Y:S01]  /*12750*/  IADD3 R29, R0, R29, R20 ;  /* 0x0000001d001d7210 */ /* 0x000fe20007ffe014 */
[--C-:B------:R-:W-:Y:S02]  /*12760*/  HADD2.F32 R20, -RZ, R99.reuse.H1_H1 ;  /* 0x30000063ff147230 */ /* 0x100fe40000004100 */
[----:B------:R-:W-:-:S02]  /*12770*/  HADD2.F32 R99, -RZ, R99.H0_H0 ;  /* 0x20000063ff637230 */ /* 0x000fc40000004100 */
[----:B------:R-:W-:-:S05]  /*12780*/  IMAD R0, R29, 0x2, R16 ;  /* 0x000000021d007824 */ /* 0x000fca00078e0210 */
[----:B------:R-:W1:Y:S01]  /*12790*/  LDS.128 R28, [R0+0x10400] ;  /* 0x01040000001c7984 */ /* 0x000e620000000c00 */
[--C-:B0-----:R-:W-:Y:S02]  /*127a0*/  HADD2.F32 R5, -RZ, R25.reuse.H0_H0 ;  /* 0x20000019ff057230 */ /* 0x101fe40000004100 */
[----:B------:R-:W-:Y:S02]  /*127b0*/  HADD2.F32 R4, -RZ, R24.H0_H0 ;  /* 0x20000018ff047230 */ /* 0x000fe40000004100 */
[----:B------:R-:W-:Y:S02]  /*127c0*/  HADD2.F32 R25, -RZ, R25.H1_H1 ;  /* 0x30000019ff197230 */ /* 0x000fe40000004100 */
[----:B------:R-:W-:Y:S02]  /*127d0*/  HADD2.F32 R6, -RZ, R26.H0_H0 ;  /* 0x2000001aff067230 */ /* 0x000fe40000004100 */
[--C-:B------:R-:W-:Y:S02]  /*127e0*/  HADD2.F32 R7, -RZ, R27.reuse.H0_H0 ;  /* 0x2000001bff077230 */ /* 0x100fe40000004100 */
[----:B------:R-:W-:-:S02]  /*127f0*/  HADD2.F32 R27, -RZ, R27.H1_H1 ;  /* 0x3000001bff1b7230 */ /* 0x000fc40000004100 */
[--C-:B-1----:R-:W-:Y:S02]  /*12800*/  HADD2.F32 R13, -RZ, R29.reuse.H0_H0 ;  /* 0x2000001dff0d7230 */ /* 0x102fe40000004100 */
[----:B------:R-:W-:Y:S02]  /*12810*/  HADD2.F32 R12, -RZ, R28.H0_H0 ;  /* 0x2000001cff0c7230 */ /* 0x000fe40000004100 */
[----:B------:R-:W-:Y:S02]  /*12820*/  HADD2.F32 R29, -RZ, R29.H1_H1 ;  /* 0x3000001dff1d7230 */ /* 0x000fe40000004100 */
[C---:B------:R-:W-:Y:S01]  /*12830*/  FMUL.FTZ R36, R13.reuse, R32 ;  /* 0x000000200d247220 */ /* 0x040fe20000410000 */
[-C--:B------:R-:W-:Y:S01]  /*12840*/  FMUL.FTZ R38, R13, R20.reuse ;  /* 0x000000140d267220 */ /* 0x080fe20000410000 */
[----:B------:R-:W-:Y:S02]  /*12850*/  HADD2.F32 R13, -RZ, R98.H0_H0 ;  /* 0x20000062ff0d7230 */ /* 0x000fe40000004100 */
[C---:B------:R-:W-:Y:S01]  /*12860*/  FFMA.FTZ R36, R5.reuse, R20, -R36 ;  /* 0x0000001405247223 */ /* 0x040fe20000010824 */
[----:B------:R-:W-:Y:S01]  /*12870*/  FFMA.FTZ R38, R5, R32, R38 ;  /* 0x0000002005267223 */ /* 0x000fe20000010026 */
[----:B------:R-:W-:Y:S01]  /*12880*/  FMUL.FTZ R5, R12, R97 ;  /* 0x000000610c057220 */ /* 0x000fe20000410000 */
[----:B------:R-:W-:-:S02]  /*12890*/  HADD2.F32 R20, -RZ, R35.H0_H0 ;  /* 0x20000023ff147230 */ /* 0x000fc40000004100 */
[-C--:B------:R-:W-:Y:S01]  /*128a0*/  FMUL.FTZ R12, R12, R99.reuse ;  /* 0x000000630c0c7220 */ /* 0x080fe20000410000 */
[----:B------:R-:W-:Y:S02]  /*128b0*/  HADD2.F32 R15, -RZ, R31.H0_H0 ;  /* 0x2000001fff0f7230 */ /* 0x000fe40000004100 */
[----:B------:R-:W-:Y:S01]  /*128c0*/  FFMA.FTZ R99, R4, R99, -R5 ;  /* 0x0000006304637223 */ /* 0x000fe20000010805 */
[C---:B------:R-:W-:Y:S01]  /*128d0*/  FMUL.FTZ R40, R29.reuse, R34 ;  /* 0x000000221d287220 */ /* 0x040fe20000410000 */
[----:B------:R-:W-:Y:S02]  /*128e0*/  HADD2.F32 R5, -RZ, R100.H0_H0 ;  /* 0x20000064ff057230 */ /* 0x000fe40000004100 */
[-C--:B------:R-:W-:Y:S01]  /*128f0*/  FMUL.FTZ R32, R29, R20.reuse ;  /* 0x000000141d207220 */ /* 0x080fe20000410000 */
[----:B------:R-:W-:Y:S02]  /*12900*/  HADD2.F32 R98, -RZ, R98.H1_H1 ;  /* 0x30000062ff627230 */ /* 0x000fe40000004100 */
[----:B------:R-:W-:Y:S01]  /*12910*/  FFMA.FTZ R29, R25, R20, -R40 ;  /* 0x00000014191d7223 */ /* 0x000fe20000010828 */
[----:B------:R-:W-:-:S02]  /*12920*/  HADD2.F32 R14, -RZ, R30.H0_H0 ;  /* 0x2000001eff0e7230 */ /* 0x000fc40000004100 */
[----:B------:R-:W-:Y:S01]  /*12930*/  FFMA.FTZ R35, R25, R34, R32 ;  /* 0x0000002219237223 */ /* 0x000fe20000010020 */
[----:B------:R-:W-:Y:S02]  /*12940*/  HADD2.F32 R100, -RZ, R100.H1_H1 ;  /* 0x30000064ff647230 */ /* 0x000fe40000004100 */
[----:B------:R-:W-:Y:S01]  /*12950*/  FFMA.FTZ R97, R4, R97, R12 ;  /* 0x0000006104617223 */ /* 0x000fe2000001000c */
[C---:B------:R-:W-:Y:S01]  /*12960*/  FMUL.FTZ R20, R15.reuse, R98 ;  /* 0x000000620f147220 */ /* 0x040fe20000410000 */
[----:B------:R-:W-:Y:S02]  /*12970*/  HADD2.F32 R31, -RZ, R31.H1_H1 ;  /* 0x3000001fff1f7230 */ /* 0x000fe40000004100 */
[C---:B------:R-:W-:Y:S01]  /*12980*/  FMUL.FTZ R25, R14.reuse, R13 ;  /* 0x0000000d0e197220 */ /* 0x040fe20000410000 */
[----:B------:R-:W-:Y:S01]  /*12990*/  FMUL.FTZ R37, R14, R5 ;  /* 0x000000050e257220 */ /* 0x000fe20000410000 */
[----:B------:R-:W-:Y:S02]  /*129a0*/  HADD2.F32 R12, -RZ, R39.H0_H0 ;  /* 0x20000027ff0c7230 */ /* 0x000fe40000004100 */
[----:B------:R-:W-:Y:S01]  /*129b0*/  FMUL.FTZ R15, R15, R100 ;  /* 0x000000640f0f7220 */ /* 0x000fe20000410000 */
[----:B------:R-:W-:-:S02]  /*129c0*/  HADD2.F32 R4, -RZ, R43.H0_H0 ;  /* 0x2000002bff047230 */ /* 0x000fc40000004100 */
[C---:B------:R-:W-:Y:S01]  /*129d0*/  FFMA.FTZ R14, R6.reuse, R5, -R25 ;  /* 0x00000005060e7223 */ /* 0x040fe20000010819 */
[----:B------:R-:W-:Y:S01]  /*129e0*/  FFMA.FTZ R37, R6, R13, R37 ;  /* 0x0000000d06257223 */ /* 0x000fe20000010025 */
[----:B------:R-:W-:Y:S01]  /*129f0*/  FFMA.FTZ R98, R7, R98, R15 ;  /* 0x0000006207627223 */ /* 0x000fe2000001000f */
[----:B------:R-:W-:Y:S02]  /*12a00*/  HADD2.F32 R28, -RZ, R28.H1_H1 ;  /* 0x3000001cff1c7230 */ /* 0x000fe40000004100 */
[----:B------:R-:W-:Y:S01]  /*12a10*/  FMUL.FTZ R6, R31, R12 ;  /* 0x0000000c1f067220 */ /* 0x000fe20000410000 */
[----:B------:R-:W-:Y:S02]  /*12a20*/  HADD2.F32 R30, -RZ, R30.H1_H1 ;  /* 0x3000001eff1e7230 */ /* 0x000fe40000004100 */
[----:B------:R-:W-:Y:S01]  /*12a30*/  FFMA.FTZ R20, R7, R100, -R20 ;  /* 0x0000006407147223 */ /* 0x000fe20000010814 */
[----:B------:R-:W-:Y:S01]  /*12a40*/  FMUL.FTZ R32, R31, R4 ;  /* 0x000000041f207220 */ /* 0x000fe20000410000 */
[----:B------:R-:W-:-:S02]  /*12a50*/  HADD2.F32 R13, -RZ, R42.H0_H0 ;  /* 0x2000002aff0d7230 */ /* 0x000fc40000004100 */
[C---:B------:R-:W-:Y:S01]  /*12a60*/  FFMA.FTZ R31, R27.reuse, R4, -R6 ;  /* 0x000000041b1f7223 */ /* 0x040fe20000010806 */
[----:B------:R-:W-:Y:S02]  /*12a70*/  HADD2.F32 R15, -RZ, R41.H0_H0 ;  /* 0x20000029ff0f7230 */ /* 0x000fe40000004100 */
[----:B------:R-:W-:Y:S01]  /*12a80*/  FFMA.FTZ R39, R27, R12, R32 ;  /* 0x0000000c1b277223 */ /* 0x000fe20000010020 */
[----:B------:R-:W-:Y:S02]  /*12a90*/  HADD2.F32 R5, -RZ, R45.H0_H0 ;  /* 0x2000002dff057230 */ /* 0x000fe40000004100 */
[----:B------:R-:W-:Y:S01]  /*12aa0*/  FMUL.FTZ R25, R28, R13 ;  /* 0x0000000d1c197220 */ /* 0x000fe20000410000 */
[----:B------:R-:W-:Y:S02]  /*12ab0*/  HADD2.F32 R7, -RZ, R44.H0_H0 ;  /* 0x2000002cff077230 */ /* 0x000fe40000004100 */
[----:B------:R-:W-:Y:S01]  /*12ac0*/  FMUL.FTZ R27, R30, R15 ;  /* 0x0000000f1e1b7220 */ /* 0x000fe20000410000 */
[----:B------:R-:W-:-:S02]  /*12ad0*/  HADD2.F32 R24, -RZ, R24.H1_H1 ;  /* 0x30000018ff187230 */ /* 0x000fc40000004100 */
        /* <DEDUP_REMOVED lines=17> */
.L_x_1721:
[----:B------:R-:W-:Y:S05]  /*12bf0*/  BSYNC B1 ;  /* 0x0000000000017941 */ /* 0x000fea0003800000 */
.L_x_1720:
[----:B------:R-:W-:Y:S05]  /*12c00*/  @P1 BRA `(.L_x_1687) ;  /* 0x00000004009c1947 */ /* 0x000fea0003800000 */
[----:B---3--:R-:W3:Y:S04]  /*12c10*/  LDL R4, [R1+0x48] ;  /* 0x0000480001047983 */ /* 0x008ee80000100800 */
[----:B--2---:R-:W2:Y:S01]  /*12c20*/  LDL R38, [R1+0x80] ;  /* 0x0000800001267983 */ /* 0x004ea20000100800 */
[----:B------:R-:W-:Y:S01]  /*12c30*/  IMAD.SHL.U32 R0, R3, 0x40, RZ ;  /* 0x0000004003007824 */ /* 0x000fe200078e00ff */
[----:B------:R-:W-:Y:S01]  /*12c40*/  SHF.R.S32.HI R6, RZ, 0x1f, R3 ;  /* 0x0000001fff067819 */ /* 0x000fe20000011403 */
[----:B------:R-:W-:Y:S01]  /*12c50*/  HADD2.F32 R27, -RZ, R85.H1_H1 ;  /* 0x30000055ff1b7230 */ /* 0x000fe20000004100 */
[----:B------:R-:W-:Y:S01]  /*12c60*/  SHF.R.U32.HI R26, RZ, 0x10, R9 ;  /* 0x00000010ff1a7819 */ /* 0x000fe20000011609 */
[--C-:B------:R-:W-:Y:S01]  /*12c70*/  HADD2.F32 R29, -RZ, R21.reuse.H1_H1 ;  /* 0x30000015ff1d7230 */ /* 0x100fe20000004100 */
[----:B------:R-:W-:Y:S01]  /*12c80*/  LOP3.LUT R5, R0, 0x1c0, RZ, 0xc0, !PT ;  /* 0x000001c000057812 */ /* 0x000fe200078ec0ff */
[----:B------:R-:W-:Y:S01]  /*12c90*/  HADD2.F32 R21, -RZ, R21.H0_H0 ;  /* 0x20000015ff157230 */ /* 0x000fe20000004100 */
[----:B------:R-:W-:Y:S01]  /*12ca0*/  LEA.HI R6, R6, R3, RZ, 0x3 ;  /* 0x0000000306067211 */ /* 0x000fe200078f18ff */
[----:B------:R-:W-:Y:S01]  /*12cb0*/  HADD2.F32 R26, -RZ, R26.H0_H0 ;  /* 0x2000001aff1a7230 */ /* 0x000fe20000004100 */
[--C-:B------:R-:W-:Y:S01]  /*12cc0*/  SHF.R.U64 R37, R72, 0x10, R73.reuse ;  /* 0x0000001048257819 */ /* 0x100fe20000001249 */
[----:B------:R-:W-:Y:S01]  /*12cd0*/  HADD2.F32 R85, -RZ, R85.H0_H0 ;  /* 0x20000055ff557230 */ /* 0x000fe20000004100 */
[----:B------:R-:W-:Y:S01]  /*12ce0*/  SHF.R.U32.HI R72, RZ, 0x10, R73 ;  /* 0x00000010ff487819 */ /* 0x000fe20000011649 */
[----:B------:R-:W-:Y:S01]  /*12cf0*/  IMAD.SHL.U32 R6, R6, 0x40, RZ ;  /* 0x0000004006067824 */ /* 0x000fe200078e00ff */
[----:B------:R-:W-:-:S02]  /*12d00*/  SHF.R.U64 R35, R8, 0x10, R9 ;  /* 0x0000001008237819 */ /* 0x000fc40000001209 */
[--C-:B------:R-:W-:Y:S02]  /*12d10*/  SHF.R.U64 R34, R10, 0x10, R11.reuse ;  /* 0x000000100a227819 */ /* 0x100fe4000000120b */
[----:B------:R-:W-:Y:S02]  /*12d20*/  LOP3.LUT R12, R6, 0xfffffe00, RZ, 0xc0, !PT ;  /* 0xfffffe00060c7812 */ /* 0x000fe400078ec0ff */
[----:B------:R-:W-:Y:S02]  /*12d30*/  SHF.R.U32.HI R32, RZ, 0x10, R11 ;  /* 0x00000010ff207819 */ /* 0x000fe4000001160b */
[--C-:B------:R-:W-:Y:S02]  /*12d40*/  SHF.R.U64 R36, R74, 0x10, R75.reuse ;  /* 0x000000104a247819 */ /* 0x100fe4000000124b */
[----:B------:R-:W-:Y:S02]  /*12d50*/  SHF.R.U32.HI R74, RZ, 0x10, R75 ;  /* 0x00000010ff4a7819 */ /* 0x000fe4000001164b */
[----:B---3--:R-:W-:-:S04]  /*12d60*/  LEA.HI R33, R33, R4, RZ, 0x1d ;  /* 0x0000000421217211 */ /* 0x008fc800078fe8ff */
[----:B------:R-:W-:Y:S02]  /*12d70*/  SHF.R.S32.HI R4, RZ, 0x1f, R33 ;  /* 0x0000001fff047819 */ /* 0x000fe40000011421 */
[----:B------:R-:W-:Y:S02]  /*12d80*/  SHF.L.U32 R0, R33, 0x3, RZ ;  /* 0x0000000321007819 */ /* 0x000fe400000006ff */
[----:B------:R-:W-:Y:S02]  /*12d90*/  LEA.HI R4, R4, R33, RZ, 0x3 ;  /* 0x0000002104047211 */ /* 0x000fe400078f18ff */
[----:B------:R-:W-:Y:S02]  /*12da0*/  LOP3.LUT R0, R5, 0x38, R0, 0xf8, !PT ;  /* 0x0000003805007812 */ /* 0x000fe400078ef800 */
[----:B------:R-:W-:Y:S01]  /*12db0*/  SHF.R.U32.HI R5, RZ, 0x3, R5 ;  /* 0x00000003ff057819 */ /* 0x000fe20000011605 */
[----:B------:R-:W-:-:S03]  /*12dc0*/  IMAD.SHL.U32 R4, R4, 0x400, RZ ;  /* 0x0000040004047824 */ /* 0x000fc600078e00ff */
[----:B------:R-:W-:Y:S02]  /*12dd0*/  LOP3.LUT R0, R0, R5, RZ, 0x3c, !PT ;  /* 0x0000000500007212 */ /* 0x000fe400078e3cff */
[----:B------:R-:W-:Y:S02]  /*12de0*/  LOP3.LUT R3, R4, 0x7fffe000, RZ, 0xc0, !PT ;  /* 0x7fffe00004037812 */ /* 0x000fe400078ec0ff */
[----:B--2---:R-:W2:Y:S02]  /*12df0*/  LDS.128 R4, [R38] ;  /* 0x0000000026047984 */ /* 0x004ea40000000c00 */
[----:B------:R-:W-:-:S05]  /*12e00*/  IADD3 R3, R0, R3, R12 ;  /* 0x0000000300037210 */ /* 0x000fca0007ffe00c */
[----:B------:R-:W-:-:S05]  /*12e10*/  IMAD R3, R3, 0x2, R16 ;  /* 0x0000000203037824 */ /* 0x000fca00078e0210 */
[----:B------:R-:W0:Y:S01]  /*12e20*/  LDS.128 R12, [R3+0x10400] ;  /* 0x01040000030c7984 */ /* 0x000e220000000c00 */
[--C-:B--2---:R-:W-:Y:S02]  /*12e30*/  HADD2.F32 R8, -RZ, R5.reuse.H0_H0 ;  /* 0x20000005ff087230 */ /* 0x104fe40000004100 */
[----:B------:R-:W-:Y:S02]  /*12e40*/  HADD2.F32 R5, -RZ, R5.H1_H1 ;  /* 0x30000005ff057230 */ /* 0x000fe40000004100 */
[----:B------:R-:W-:Y:S02]  /*12e50*/  HADD2.F32 R0, -RZ, R4.H0_H0 ;  /* 0x20000004ff007230 */ /* 0x000fe40000004100 */
[----:B------:R-:W-:Y:S02]  /*12e60*/  HADD2.F32 R9, -RZ, R6.H0_H0 ;  /* 0x20000006ff097230 */ /* 0x000fe40000004100 */
[--C-:B------:R-:W-:Y:S02]  /*12e70*/  HADD2.F32 R10, -RZ, R7.reuse.H0_H0 ;  /* 0x20000007ff0a7230 */ /* 0x100fe40000004100 */
[----:B------:R-:W-:-:S02]  /*12e80*/  HADD2.F32 R7, -RZ, R7.H1_H1 ;  /* 0x30000007ff077230 */ /* 0x000fc40000004100 */
[--C-:B01----:R-:W-:Y:S02]  /*12e90*/  HADD2.F32 R20, -RZ, R13.reuse.H0_H0 ;  /* 0x2000000dff147230 */ /* 0x103fe40000004100 */
[----:B------:R-:W-:Y:S02]  /*12ea0*/  HADD2.F32 R13, -RZ, R13.H1_H1 ;  /* 0x3000000dff0d7230 */ /* 0x000fe40000004100 */
[----:B------:R-:W-:Y:S02]  /*12eb0*/  HADD2.F32 R11, -RZ, R12.H0_H0 ;  /* 0x2000000cff0b7230 */ /* 0x000fe40000004100 */
[C---:B------:R-:W-:Y:S01]  /*12ec0*/  FMUL.FTZ R31, R20.reuse, R29 ;  /* 0x0000001d141f7220 */ /* 0x040fe20000410000 */
[-C--:B------:R-:W-:Y:S01]  /*12ed0*/  FMUL.FTZ R33, R20, R27.reuse ;  /* 0x0000001b14217220 */ /* 0x080fe20000410000 */
[----:B------:R-:W-:Y:S02]  /*12ee0*/  HADD2.F32 R20, -RZ, R72.H0_H0 ;  /* 0x20000048ff147230 */ /* 0x000fe40000004100 */
[----:B------:R-:W-:Y:S01]  /*12ef0*/  FMUL.FTZ R28, R13, R26 ;  /* 0x0000001a0d1c7220 */ /* 0x000fe20000410000 */
[C---:B------:R-:W-:Y:S01]  /*12f00*/  FFMA.FTZ R31, R8.reuse, R27, -R31 ;  /* 0x0000001b081f7223 */ /* 0x040fe2000001081f */
[----:B------:R-:W-:Y:S01]  /*12f10*/  FFMA.FTZ R33, R8, R29, R33 ;  /* 0x0000001d08217223 */ /* 0x000fe20000010021 */
[----:B------:R-:W-:-:S02]  /*12f20*/  HADD2.F32 R24, -RZ, R14.H0_H0 ;  /* 0x2000000eff187230 */ /* 0x000fc40000004100 */
[-C--:B------:R-:W-:Y:S01]  /*12f30*/  FMUL.FTZ R30, R13, R20.reuse ;  /* 0x000000140d1e7220 */ /* 0x080fe20000410000 */
[----:B------:R-:W-:Y:S01]  /*12f40*/  FFMA.FTZ R28, R5, R20, -R28 ;  /* 0x00000014051c7223 */ /* 0x000fe2000001081c */
[C---:B------:R-:W-:Y:S01]  /*12f50*/  FMUL.FTZ R13, R11.reuse, R21 ;  /* 0x000000150b0d7220 */ /* 0x040fe20000410000 */
[----:B------:R-:W-:Y:S02]  /*12f60*/  HADD2.F32 R8, -RZ, R84.H0_H0 ;  /* 0x20000054ff087230 */ /* 0x000fe40000004100 */
[-C--:B------:R-:W-:Y:S01]  /*12f70*/  FMUL.FTZ R20, R11, R85.reuse ;  /* 0x000000550b147220 */ /* 0x080fe20000410000 */
[----:B------:R-:W-:Y:S01]  /*12f80*/  FFMA.FTZ R30, R5, R26, R30 ;  /* 0x0000001a051e7223 */ /* 0x000fe2000001001e */
[----:B------:R-:W-:Y:S02]  /*12f90*/  HADD2.F32 R5, -RZ, R86.H0_H0 ;  /* 0x20000056ff057230 */ /* 0x000fe40000004100 */
[C---:B------:R-:W-:Y:S01]  /*12fa0*/  FFMA.FTZ R85, R0.reuse, R85, -R13 ;  /* 0x0000005500557223 */ /* 0x040fe2000001080d */
[----:B------:R-:W-:Y:S01]  /*12fb0*/  FFMA.FTZ R21, R0, R21, R20 ;  /* 0x0000001500157223 */ /* 0x000fe20000010014 */
[----:B------:R-:W-:-:S02]  /*12fc0*/  HADD2.F32 R25, -RZ, R15.H0_H0 ;  /* 0x2000000fff197230 */ /* 0x000fc40000004100 */
[C---:B------:R-:W-:Y:S01]  /*12fd0*/  FMUL.FTZ R0, R24.reuse, R8 ;  /* 0x0000000818007220 */ /* 0x040fe20000410000 */
[----:B------:R-:W-:Y:S02]  /*12fe0*/  HADD2.F32 R84, -RZ, R84.H1_H1 ;  /* 0x30000054ff547230 */ /* 0x000fe40000004100 */
[-C--:B------:R-:W-:Y:S01]  /*12ff0*/  FMUL.FTZ R26, R24, R5.reuse ;  /* 0x00000005181a7220 */ /* 0x080fe20000410000 */
[----:B------:R-:W-:Y:S02]  /*13000*/  HADD2.F32 R86, -RZ, R86.H1_H1 ;  /* 0x30000056ff567230 */ /* 0x000fe40000004100 */
[----:B------:R-:W-:Y:S01]  /*13010*/  FFMA.FTZ R24, R9, R5, -R0 ;  /* 0x0000000509187223 */ /* 0x000fe20000010800 */
[----:B------:R-:W-:Y:S02]  /*13020*/  HADD2.F32 R15, -RZ, R15.H1_H1 ;  /* 0x3000000fff0f7230 */ /* 0x000fe40000004100 */
[----:B------:R-:W-:Y:S01]  /*13030*/  FMUL.FTZ R5, R25, R84 ;  /* 0x0000005419057220 */ /* 0x000fe20000410000 */
[----:B------:R-:W-:-:S02]  /*13040*/  HADD2.F32 R20, -RZ, R32.H0_H0 ;  /* 0x20000020ff147230 */ /* 0x000fc40000004100 */
[----:B------:R-:W-:Y:S01]  /*13050*/  FMUL.FTZ R25, R25, R86 ;  /* 0x0000005619197220 */ /* 0x000fe20000410000 */
[----:B------:R-:W-:Y:S02]  /*13060*/  HADD2.F32 R0, -RZ, R74.H0_H0 ;  /* 0x2000004aff007230 */ /* 0x000fe40000004100 */
[----:B------:R-:W-:Y:S01]  /*13070*/  FFMA.FTZ R26, R9, R8, R26 ;  /* 0x00000008091a7223 */ /* 0x000fe2000001001a */
[C---:B------:R-:W-:Y:S01]  /*13080*/  FFMA.FTZ R86, R10.reuse, R86, -R5 ;  /* 0x000000560a567223 */ /* 0x040fe20000010805 */
[----:B------:R-:W-:Y:S01]  /*13090*/  FFMA.FTZ R25, R10, R84, R25 ;  /* 0x000000540a197223 */ /* 0x000fe20000010019 */
[----:B------:R-:W-:Y:S02]  /*130a0*/  HADD2.F32 R12, -RZ, R12.H1_H1 ;  /* 0x3000000cff0c7230 */ /* 0x000fe40000004100 */
[C---:B------:R-:W-:Y:S01]  /*130b0*/  FMUL.FTZ R8, R15.reuse, R20 ;  /* 0x000000140f087220 */ /* 0x040fe20000410000 */
[----:B------:R-:W-:Y:S02]  /*130c0*/  HADD2.F32 R14, -RZ, R14.H1_H1 ;  /* 0x3000000eff0e7230 */ /* 0x000fe40000004100 */
        /* <DEDUP_REMOVED lines=27> */
.L_x_1687:
[----:B------:R-:W-:Y:S05]  /*13280*/  BSYNC B0 ;  /* 0x0000000000007941 */ /* 0x000fea0003800000 */
.L_x_1647:
[----:B------:R-:W-:Y:S01]  /*13290*/  @!PT LDS RZ, [RZ] ;  /* 0x00000000fffff984 */ /* 0x000fe20000000800 */
[----:B------:R-:W-:Y:S01]  /*132a0*/  @!PT LDS RZ, [RZ] ;  /* 0x00000000fffff984 */ /* 0x000fe20000000800 */
[----:B------:R-:W-:Y:S01]  /*132b0*/  @!PT LDS RZ, [RZ] ;  /* 0x00000000fffff984 */ /* 0x000fe20000000800 */
[----:B------:R-:W-:Y:S01]  /*132c0*/  @!PT LDS RZ, [RZ] ;  /* 0x00000000fffff984 */ /* 0x000fe20000000800 */
[----:B------:R1:W-:Y:S06]  /*132d0*/  MEMBAR.ALL.CTA ;  /* 0x0000000000007992 */ /* 0x0003ec0000008000 */
[----:B-1----:R-:W1:Y:S01]  /*132e0*/  FENCE.VIEW.ASYNC.S ;  /* 0x00000000000073c6 */ /* 0x002e620000000000 */
[----:B------:R-:W-:Y:S05]  /*132f0*/  WARPSYNC.ALL ;  /* 0x0000000000007948 */ /* 0x000fea0003800000 */
[----:B-1----:R-:W-:Y:S06]  /*13300*/  BAR.SYNC.DEFER_BLOCKING 0xd, 0x100 ;  /* 0x0344000000007b1d */ /* 0x002fec0000010000 */
.L_x_1644:
[----:B---3--:R-:W3:Y:S02]  /*13310*/  LDL R0, [R1+0x20] ;  /* 0x0000200001007983 */ /* 0x008ee40000100800 */
[----:B---3--:R-:W-:-:S13]  /*13320*/  R2UR UR4, R0 ;  /* 0x00000000000472ca */ /* 0x008fda00000e0000 */
[----:B------:R-:W-:-:S05]  /*13330*/  IMAD.U32 R0, RZ, RZ, UR4 ;  /* 0x00000004ff007e24 */ /* 0x000fca000f8e00ff */
[----:B------:R-:W-:-:S13]  /*13340*/  ISETP.NE.AND P0, PT, R0, 0x3, PT ;  /* 0x000000030000780c */ /* 0x000fda0003f05270 */
[----:B------:R-:W-:Y:S05]  /*13350*/  @!P0 BRA `(.L_x_1722) ;  /* 0x0000000000048947 */ /* 0x000fea0003800000 */
[----:B------:R-:W-:Y:S01]  /*13360*/  BPT.TRAP 0x1 ;  /* 0x000000040000795c */ /* 0x000fe20000300000 */
.L_x_1722:
[----:B------:R-:W-:Y:S01]  /*13370*/  IMAD R59, R22, 0x8, R16 ;  /* 0x00000008163b7824 */ /* 0x000fe200078e0210 */
[----:B------:R-:W-:-:S04]  /*13380*/  SHF.L.U32 R0, R205, 0x1f, RZ ;  /* 0x0000001fcd007819 */ /* 0x000fc800000006ff */
[----:B------:R3:W0:Y:S01]  /*13390*/  SYNCS.PHASECHK.TRANS64.TRYWAIT P2, [R59+URZ+0x30830], R0 ;  /* 0x030830003b0075a7 */ /* 0x000622000804017f */
[----:B------:R-:W-:Y:S05]  /*133a0*/  @!P0 BRA `(.L_x_1723) ;  /* 0x0000000000048947 */ /* 0x000fea0003800000 */
[----:B------:R-:W-:Y:S01]  /*133b0*/  BPT.TRAP 0x1 ;  /* 0x000000040000795c */ /* 0x000fe20000300000 */
.L_x_1723:
[----:B01--4-:R-:W0:Y:S02]  /*133c0*/  S2R R3, SR_TID.X ;  /* 0x0000000000037919 */ /* 0x013e240000002100 */
[----:B0-----:R-:W-:-:S04]  /*133d0*/  LOP3.LUT R3, R3, 0x7f, RZ, 0xc0, !PT ;  /* 0x0000007f03037812 */ /* 0x001fc800078ec0ff */
[----:B------:R-:W-:Y:S01]  /*133e0*/  ISETP.NE.AND P1, PT, R3, RZ, PT ;  /* 0x000000ff0300720c */ /* 0x000fe20003f25270 */
[----:B------:R-:W-:-:S12]  /*133f0*/  @P2 BRA `(.L_x_1724) ;  /* 0x0000000000082947 */ /* 0x000fd80003800000 */
[----:B------:R-:W0:Y:S02]  /*13400*/  SYNCS.PHASECHK.TRANS64.TRYWAIT P2, [R59+URZ+0x30830], R0 ;  /* 0x030830003b0075a7 */ /* 0x000e24000804017f */
[----:B0-----:R-:W-:Y:S05]  /*13410*/  @!P2 BRA `(.L_x_1725) ;  /* 0x000001b40070a947 */ /* 0x001fea0003800000 */
.L_x_1724:
[----:B------:R-:W-:Y:S05]  /*13420*/  WARPSYNC.ALL ;  /* 0x0000000000007948 */ /* 0x000fea0003800000 */
[----:B0--3--:R-:W-:Y:S01]  /*13430*/  VIADD R0, R16, 0x20400 ;  /* 0x0002040010007836 */ /* 0x009fe20000000000 */
[----:B------:R-:W-:-:S04]  /*13440*/  LOP3.LUT R6, R2, 0x10000, RZ, 0xfc, !PT ;  /* 0x0001000002067812 */ /* 0x000fc800078efcff */
[----:B------:R-:W-:-:S04]  /*13450*/  SHF.R.U32.HI R0, RZ, 0x4, R0 ;  /* 0x00000004ff007819 */ /* 0x000fc80000011600 */
[----:B------:R-:W-:-:S04]  /*13460*/  LOP3.LUT R0, R0, 0x3fff, RZ, 0xc0, !PT ;  /* 0x00003fff00007812 */ /* 0x000fc800078ec0ff */
[----:B------:R-:W-:Y:S01]  /*13470*/  LOP3.LUT R4, R0, 0x10000, RZ, 0xfc, !PT ;  /* 0x0001000000047812 */ /* 0x000fe200078efcff */
[----:B------:R-:W-:Y:S01]  /*13480*/  IMAD.MOV.U32 R7, RZ, RZ, 0x40000040 ;  /* 0x40000040ff077424 */ /* 0x000fe200078e00ff */
[----:B------:R-:W-:Y:S01]  /*13490*/  MOV R3, 0x40000040 ;  /* 0x4000004000037802 */ /* 0x000fe20000000f00 */
[----:B--2--5:R-:W-:Y:S01]  /*134a0*/  WARPGROUP.ARRIVE ;  /* 0x00000000000079c5 */ /* 0x024fe20000000000 */
[----:B------:R-:W-:Y:S01]  /*134b0*/  R2UR UR4, R6 ;  /* 0x00000000060472ca */ /* 0x000fe200000e0000 */
[----:B------:R-:W-:Y:S01]  /*134c0*/  IMAD R2, R22, 0x800, R4 ;  /* 0x0000080016027824 */ /* 0x000fe200078e0204 */
[----:B------:R-:W-:Y:S01]  /*134d0*/  R2UR UR5, R7 ;  /* 0x00000000070572ca */ /* 0x000fe200000e0000 */
[----:B------:R0:W-:Y:S01]  /*134e0*/  STL [R1], R4 ;  /* 0x0000000401007387 */ /* 0x0001e20000100800 */
[----:B------:R-:W-:Y:S01]  /*134f0*/  R2UR UR7, R3 ;  /* 0x00000000030772ca */ /* 0x000fe200000e0000 */
[----:B------:R-:W-:Y:S01]  /*13500*/  VIADD R224, R6, 0x2 ;  /* 0x0000000206e07836 */ /* 0x000fe20000000000 */
[----:B------:R-:W-:Y:S01]  /*13510*/  R2UR UR6, R2 ;  /* 0x00000000020672ca */ /* 0x000fe200000e0000 */
[----:B------:R-:W-:-:S02]  /*13520*/  IMAD.MOV.U32 R225, RZ, RZ, 0x40000040 ;  /* 0x40000040ffe17424 */ /* 0x000fc400078e00ff */
[----:B------:R-:W-:Y:S02]  /*13530*/  IMAD.MOV.U32 R5, RZ, RZ, 0x40000040 ;  /* 0x40000040ff057424 */ /* 0x000fe400078e00ff */
[----:B------:R-:W-:Y:S01]  /*13540*/  IMAD.MOV.U32 R223, RZ, RZ, 0x40000040 ;  /* 0x40000040ffdf7424 */ /* 0x000fe200078e00ff */
[----:B------:R-:W-:Y:S01]  /*13550*/  IADD3 R218, R6, 0x6, RZ ;  /* 0x0000000606da7810 */ /* 0x000fe20007ffe0ff */
[----:B0-----:R-:W-:Y:S02]  /*13560*/  VIADD R4, R2, 0x2 ;  /* 0x0000000202047836 */ /* 0x001fe40000000000 */
[----:B------:R-:W-:Y:S02]  /*13570*/  IMAD.MOV.U32 R219, RZ, RZ, 0x40000040 ;  /* 0x40000040ffdb7424 */ /* 0x000fe400078e00ff */
[----:B------:R-:W-:Y:S02]  /*13580*/  IMAD.MOV.U32 R217, RZ, RZ, 0x40000040 ;  /* 0x40000040ffd97424 */ /* 0x000fe400078e00ff */
[----:B------:R-:W-:Y:S01]  /*13590*/  IMAD.MOV.U32 R215, RZ, RZ, 0x40000040 ;  /* 0x40000040ffd77424 */ /* 0x000fe200078e00ff */
[----:B------:R-:W-:Y:S01]  /*135a0*/  HGMMA.64x64x16.F32 R24, gdesc[UR4], RZ, !UPT, gsb0 ;  /* 0x00e00000041879f0 */ /* 0x000fe2000c0008ff */
[----:B------:R-:W-:Y:S01]  /*135b0*/  R2UR UR4, R224 ;  /* 0x00000000e00472ca */ /* 0x000fe200000e0000 */
[C---:B------:R-:W-:Y:S01]  /*135c0*/  VIADD R222, R6.reuse, 0x4 ;  /* 0x0000000406de7836 */ /* 0x040fe20000000000 */
[----:B------:R-:W-:Y:S01]  /*135d0*/  R2UR UR5, R225 ;  /* 0x00000000e10572ca */ /* 0x000fe200000e0000 */
[----:B------:R-:W-:Y:S01]  /*135e0*/  VIADD R216, R6, 0x400 ;  /* 0x0000040006d87836 */ /* 0x000fe20000000000 */
[----:B------:R-:W-:Y:S01]  /*135f0*/  R2UR UR6, R4 ;  /* 0x00000000040672ca */ /* 0x000fe200000e0000 */
[C---:B------:R-:W-:Y:S01]  /*13600*/  VIADD R214, R6.reuse, 0x402 ;  /* 0x0000040206d67836 */ /* 0x040fe20000000000 */
[----:B------:R-:W-:Y:S01]  /*13610*/  R2UR UR7, R5 ;  /* 0x00000000050772ca */ /* 0x000fe200000e0000 */
[----:B------:R-:W-:-:S02]  /*13620*/  VIADD R212, R6, 0x404 ;  /* 0x0000040406d47836 */ /* 0x000fc40000000000 */
[----:B------:R-:W-:Y:S01]  /*13630*/  IMAD.MOV.U32 R213, RZ, RZ, 0x40000040 ;  /* 0x40000040ffd57424 */ /* 0x000fe200078e00ff */
[----:B------:R-:W-:Y:S01]  /*13640*/  MOV R211, 0x40000040 ;  /* 0x4000004000d37802 */ /* 0x000fe20000000f00 */
[C---:B------:R-:W-:Y:S02]  /*13650*/  VIADD R210, R6.reuse, 0x406 ;  /* 0x0000040606d27836 */ /* 0x040fe40000000000 */
[----:B------:R-:W-:Y:S02]  /*13660*/  IMAD.MOV.U32 R209, RZ, RZ, 0x40000040 ;  /* 0x40000040ffd17424 */ /* 0x000fe400078e00ff */
[----:B------:R-:W-:Y:S02]  /*13670*/  IMAD.MOV.U32 R207, RZ, RZ, 0x40000040 ;  /* 0x40000040ffcf7424 */ /* 0x000fe400078e00ff */
[----:B------:R-:W-:Y:S02]  /*13680*/  IMAD.MOV.U32 R203, RZ, RZ, 0x40000040 ;  /* 0x40000040ffcb7424 */ /* 0x000fe400078e00ff */
[----:B------:R-:W-:Y:S01]  /*13690*/  IMAD.MOV.U32 R21, RZ, RZ, 0x40000040 ;  /* 0x40000040ff157424 */ /* 0x000fe200078e00ff */
[C---:B------:R-:W-:Y:S01]  /*136a0*/  IADD3 R14, R6.reuse, 0xc00, RZ ;  /* 0x00000c00060e7810 */ /* 0x040fe20007ffe0ff */
[C---:B------:R-:W-:Y:S01]  /*136b0*/  VIADD R208, R6.reuse, 0x800 ;  /* 0x0000080006d07836 */ /* 0x040fe20000000000 */
[----:B------:R-:W2:Y:S01]  /*136c0*/  LDL R56, [R1+0x34] ;  /* 0x0000340001387983 */ /* 0x000ea20000100800 */
[C---:B------:R-:W-:Y:S01]  /*136d0*/  VIADD R206, R6.reuse, 0x802 ;  /* 0x0000080206ce7836 */ /* 0x040fe20000000000 */
[----:B------:R-:W0:Y:S01]  /*136e0*/  LDC R0, c[0x0][0x448] ;  /* 0x00011200ff007b82 */ /* 0x000e220000000800 */
[----:B------:R-:W-:Y:S01]  /*136f0*/  VIADD R202, R6, 0x804 ;  /* 0x0000080406ca7836 */ /* 0x000fe20000000000 */
[----:B------:R-:W2:Y:S01]  /*13700*/  LDL R80, [R1+0x14] ;  /* 0x0000140001507983 */ /* 0x000ea20000100800 */
[----:B------:R-:W-:-:S02]  /*13710*/  VIADD R4, R2, 0x4 ;  /* 0x0000000402047836 */ /* 0x000fc40000000000 */
[----:B------:R-:W-:Y:S02]  /*13720*/  IMAD.MOV.U32 R5, RZ, RZ, 0x40000040 ;  /* 0x40000040ff057424 */ /* 0x000fe400078e00ff */
[C---:B------:R-:W-:Y:S02]  /*13730*/  VIADD R20, R6.reuse, 0x806 ;  /* 0x0000080606147836 */ /* 0x040fe40000000000 */
[----:B------:R-:W-:Y:S02]  /*13740*/  IMAD.MOV.U32 R15, RZ, RZ, 0x40000040 ;  /* 0x40000040ff0f7424 */ /* 0x000fe400078e00ff */
[C---:B------:R-:W-:Y:S02]  /*13750*/  VIADD R12, R6.reuse, 0xc02 ;  /* 0x00000c02060c7836 */ /* 0x040fe40000000000 */
[----:B------:R-:W-:Y:S02]  /*13760*/  IMAD.MOV.U32 R13, RZ, RZ, 0x40000040 ;  /* 0x40000040ff0d7424 */ /* 0x000fe400078e00ff */
[----:B------:R-:W-:-:S02]  /*13770*/  VIADD R10, R6, 0xc04 ;  /* 0x00000c04060a7836 */ /* 0x000fc40000000000 */
[----:B------:R-:W-:Y:S02]  /*13780*/  IMAD.MOV.U32 R11, RZ, RZ, 0x40000040 ;  /* 0x40000040ff0b7424 */ /* 0x000fe400078e00ff */
[----:B------:R-:W-:Y:S02]  /*13790*/  VIADD R8, R6, 0xc06 ;  /* 0x00000c0606087836 */ /* 0x000fe40000000000 */
[----:B------:R-:W-:Y:S02]  /*137a0*/  IMAD.MOV.U32 R3, RZ, RZ, 0x40000040 ;  /* 0x40000040ff037424 */ /* 0x000fe400078e00ff */
[----:B------:R-:W-:Y:S01]  /*137b0*/  IMAD.MOV.U32 R9, RZ, RZ, 0x40000040 ;  /* 0x40000040ff097424 */ /* 0x000fe200078e00ff */
[----:B0-----:R-:W-:Y:S01]  /*137c0*/  ISETP.NE.AND P2, PT, R0, 0x1, PT ;  /* 0x000000010000780c */ /* 0x001fe20003f45270 */
[----:B------:R-:W-:Y:S02]  /*137d0*/  WARPGROUP.DEPBAR.LE gsb0, 0x0 ;  /* 0x00008000000079c5 */ /* 0x000fe40000010000 */
[----:B------:R-:W-:-:S06]  /*137e0*/  WARPGROUP.ARRIVE ;  /* 0x00000000000079c5 */ /* 0x000fcc0000000000 */
[----:B------:R-:W-:Y:S01]  /*137f0*/  HGMMA.64x64x16.F32 R24, gdesc[UR4], R24, gsb0 ;  /* 0x00e00000041879f0 */ /* 0x000fe20008000818 */
[----:B------:R-:W-:Y:S02]  /*13800*/  R2UR UR4, R222 ;  /* 0x00000000de0472ca */ /* 0x000fe400000e0000 */
[----:B------:R-:W-:Y:S02]  /*13810*/  R2UR UR5, R223 ;  /* 0x00000000df0572ca */ /* 0x000fe400000e0000 */
[----:B------:R-:W-:Y:S01]  /*13820*/  R2UR UR6, R4 ;  /* 0x00000000040672ca */ /* 0x000fe200000e0000 */
[----:B------:R-:W-:Y:S01]  /*13830*/  VIADD R4, R2, 0x6 ;  /* 0x0000000602047836 */ /* 0x000fe20000000000 */
[----:B------:R-:W-:Y:S01]  /*13840*/  R2UR UR7, R5 ;  /* 0x00000000050772ca */ /* 0x000fe200000e0000 */
[----:B------:R-:W-:Y:S01]  /*13850*/  IMAD.MOV.U32 R5, RZ, RZ, 0x40000040 ;  /* 0x40000040ff057424 */ /* 0x000fe200078e00ff */
[----:B------:R-:W-:Y:S02]  /*13860*/  WARPGROUP.DEPBAR.LE gsb0, 0x0 ;  /* 0x00008000000079c5 */ /* 0x000fe40000010000 */
[----:B------:R-:W-:-:S09]  /*13870*/  WARPGROUP.ARRIVE ;  /* 0x00000000000079c5 */ /* 0x000fd20000000000 */
        /* <DEDUP_REMOVED lines=12> */
[----:B------:R-:W-:Y:S02]  /*13940*/  R2UR UR6, R4 ;  /* 0x00000000040672ca */ /* 0x000fe400000e0000 */
[----:B------:R-:W-:Y:S01]  /*13950*/  R2UR UR7, R5 ;  /* 0x00000000050772ca */ /* 0x000fe200000e0000 */
[----:B------:R-:W-:Y:S01]  /*13960*/  IMAD.MOV.U32 R5, RZ, RZ, 0x40000040 ;  /* 0x40000040ff057424 */ /* 0x000fe200078e00ff */
[----:B------:R-:W-:Y:S01]  /*13970*/  IADD3 R4, R2, 0x202, RZ ;  /* 0x0000020202047810 */ /* 0x000fe20007ffe0ff */
[----:B------:R-:W-:-:S02]  /*13980*/  WARPGROUP.DEPBAR.LE gsb0, 0x0 ;  /* 0x00008000000079c5 */ /* 0x000fc40000010000 */
[----:B------:R-:W-:-:S08]  /*13990*/  WARPGROUP.ARRIVE ;  /* 0x00000000000079c5 */ /* 0x000fd00000000000 */
        /* <DEDUP_REMOVED lines=32> */
[----:B------:R-:W-:Y:S02]  /*13ba0*/  R2UR UR7, R5 ;  /* 0x00000000050772ca */ /* 0x000fe400000e0000 */
[----:B------:R-:W-:Y:S01]  /*13bb0*/  MOV R5, 0x40000040 ;  /* 0x4000004000057802 */ /* 0x000fe20000000f00 */
        /* <DEDUP_REMOVED lines=44> */
[C---:B------:R-:W-:Y:S01]  /*13e80*/  IADD3 R4, R2.reuse, 0x604, RZ ;  /* 0x0000060402047810 */ /* 0x040fe20007ffe0ff */
[----:B------:R-:W-:Y:S01]  /*13e90*/  VIADD R2, R2, 0x606 ;  /* 0x0000060602027836 */ /* 0x000fe20000000000 */
[----:B------:R-:W-:-:S02]  /*13ea0*/  WARPGROUP.DEPBAR.LE gsb0, 0x0 ;  /* 0x00008000000079c5 */ /* 0x000fc40000010000 */
[----:B------:R-:W-:-:S07]  /*13eb0*/  WARPGROUP.ARRIVE ;  /* 0x00000000000079c5 */ /* 0x000fce0000000000 */
[----:B------:R-:W-:Y:S01]  /*13ec0*/  HGMMA.64x64x16.F32 R24, gdesc[UR4], R24, gsb0 ;  /* 0x00e00000041879f0 */ /* 0x000fe20008000818 */
[----:B------:R-:W-:Y:S02]  /*13ed0*/  R2UR UR4, R10 ;  /* 0x000000000a0472ca */ /* 0x000fe400000e0000 */
[----:B------:R-:W-:Y:S02]  /*13ee0*/  R2UR UR5, R11 ;  /* 0x000000000b0572ca */ /* 0x000fe400000e0000 */
[----:B------:R-:W-:Y:S01]  /*13ef0*/  R2UR UR6, R4 ;  /* 0x00000000040672ca */ /* 0x000fe200000e0000 */
[----:B--2---:R-:W-:Y:S01]  /*13f00*/  IMAD.IADD R4, R56, 0x1, R80 ;  /* 0x0000000138047824 */ /* 0x004fe200078e0250 */
[----:B------:R-:W-:Y:S01]  /*13f10*/  R2UR UR7, R5 ;  /* 0x00000000050772ca */ /* 0x000fe200000e0000 */
[----:B------:R-:W0:Y:S08]  /*13f20*/  LDC.64 R56, c[0x0][0x9e0] ;  /* 0x00027800ff387b82 */ /* 0x000e300000000a00 */
[----:B------:R-:W1:Y:S01]  /*13f30*/  @P2 LDC R5, c[0x0][0x450] ;  /* 0x00011400ff052b82 */ /* 0x000e620000000800 */
[----:B0-----:R-:W-:Y:S01]  /*13f40*/  ISETP.GE.AND P3, PT, R57, 0x1, PT ;  /* 0x000000013900780c */ /* 0x001fe20003f66270 */
[----:B------:R-:W-:-:S02]  /*13f50*/  WARPGROUP.DEPBAR.LE gsb0, 0x0 ;  /* 0x00008000000079c5 */ /* 0x000fc40000010000 */
[----:B------:R-:W-:-:S06]  /*13f60*/  WARPGROUP.ARRIVE ;  /* 0x00000000000079c5 */ /* 0x000fcc0000000000 */
[----:B------:R-:W-:Y:S01]  /*13f70*/  HGMMA.64x64x16.F32 R24, gdesc[UR4], R24, gsb0 ;  /* 0x00e00000041879f0 */ /* 0x000fe20008000818 */
[----:B------:R-:W-:Y:S02]  /*13f80*/  R2UR UR6, R2 ;  /* 0x00000000020672ca */ /* 0x000fe400000e0000 */
[----:B------:R-:W-:Y:S02]  /*13f90*/  R2UR UR7, R3 ;  /* 0x00000000030772ca */ /* 0x000fe400000e0000 */
[----:B------:R-:W-:Y:S01]  /*13fa0*/  R2UR UR4, R8 ;  /* 0x00000000080472ca */ /* 0x000fe200000e0000 */
[----:B------:R-:W0:Y:S01]  /*13fb0*/  @P2 LDC R3, c[0x0][0x44c] ;  /* 0x00011300ff032b82 */ /* 0x000e220000000800 */
[----:B------:R-:W-:Y:S01]  /*13fc0*/  R2UR UR5, R9 ;  /* 0x00000000090572ca */ /* 0x000fe200000e0000 */
[----:B0-----:R-:W-:Y:S01]  /*13fd0*/  @P2 IMAD.HI.U32 R0, R4, R3, RZ ;  /* 0x0000000304002227 */ /* 0x001fe200078e00ff */
[----:B------:R-:W-:-:S04]  /*13fe0*/  MOV R3, 0xffffffc0 ;  /* 0xffffffc000037802 */ /* 0x000fc80000000f00 */
[----:B-1----:R-:W-:Y:S01]  /*13ff0*/  @P2 SHF.R.U32.HI R4, RZ, R5, R0 ;  /* 0x00000005ff042219 */ /* 0x002fe20000011600 */
[----:B------:R-:W-:Y:S02]  /*14000*/  @!P1 VIADD R0, R59, 0x30840 ;  /* 0x000308403b009836 */ /* 0x000fe40000000000 */
[----:B------:R-:W-:Y:S02]  /*14010*/  IMAD R58, R204, R3, 0x40 ;  /* 0x00000040cc3a7424 */ /* 0x000fe400078e0203 */
[----:B------:R-:W0:Y:S01]  /*14020*/  SHFL.IDX PT, R66, R4, RZ, 0x1c1f ;  /* 0x001c1fff04427589 */ /* 0x000e2200000e0000 */
[----:B------:R-:W-:Y:S02]  /*14030*/  @!P1 PRMT R0, RZ, 0x654, R0 ;  /* 0x00000654ff009816 */ /* 0x000fe40000000000 */
[----:B------:R-:W-:Y:S01]  /*14040*/  IADD3 R60, -R229, R221, R58 ;  /* 0x000000dde53c7210 */ /* 0x000fe20007ffe13a */
[----:B------:R-:W-:Y:S02]  /*14050*/  WARPGROUP.DEPBAR.LE gsb0, 0x0 ;  /* 0x00008000000079c5 */ /* 0x000fe40000010000 */
[----:B------:R-:W-:-:S06]  /*14060*/  WARPGROUP.ARRIVE ;  /* 0x00000000000079c5 */ /* 0x000fcc0000000000 */
[----:B------:R-:W-:Y:S01]  /*14070*/  HGMMA.64x64x16.F32 R24, gdesc[UR4], R24, gsb0 ;  /* 0x00e00000041879f0 */ /* 0x000fe20008000818 */
[----:B------:R-:W-:Y:S02]  /*14080*/  ULDC UR4, c[0x0][0x9dc] ;  /* 0x0002770000047ab9 */ /* 0x000fe40000000800 */
[----:B------:R-:W-:-:S05]  /*14090*/  IMAD.U32 R232, RZ, RZ, UR4 ;  /* 0x00000004ffe87e24 */ /* 0x000fca000f8e00ff */
[----:B------:R-:W-:Y:S01]  /*140a0*/  LOP3.LUT R2, RZ, R232, RZ, 0x33, !PT ;  /* 0x000000e8ff027212 */ /* 0x000fe200078e33ff */
[----:B------:R-:W-:Y:S02]  /*140b0*/  WARPGROUP.DEPBAR.LE gsb0, 0x0 ;  /* 0x00008000000079c5 */ /* 0x000fe40000010000 */
[----:B------:R1:W-:Y:S02]  /*140c0*/  @!P1 SYNCS.ARRIVE.TRANS64.RED.A1T0 RZ, [R0+URZ], RZ ;  /* 0x000000ff00ff99a7 */ /* 0x0003e4000810043f */
[----:B-1----:R-:W-:-:S04]  /*140d0*/  IADD3 R0, -R229, 0x1, R58 ;  /* 0x00000001e5007810 */ /* 0x002fc80007ffe13a */
[----:B------:R-:W-:Y:S02]  /*140e0*/  IADD3 R73, -R220, R0, R221 ;  /* 0x00000000dc497210 */ /* 0x000fe40007ffe1dd */
[----:B------:R-:W-:-:S03]  /*140f0*/  LEA R0, R204, 0xffffffc0, 0x6 ;  /* 0xffffffc0cc007811 */ /* 0x000fc600078e30ff */
[C---:B------:R-:W-:Y:S02]  /*14100*/  IMAD.IADD R5, R73.reuse, 0x1, R2 ;  /* 0x0000000149057824 */ /* 0x040fe400078e0202 */
[----:B------:R-:W-:Y:S02]  /*14110*/  IMAD.IADD R73, R73, 0x1, R56 ;  /* 0x0000000149497824 */ /* 0x000fe400078e0238 */
[----:B0-----:R-:W-:-:S03]  /*14120*/  IMAD.IADD R64, R5, 0x1, R66 ;  /* 0x0000000105407824 */ /* 0x001fc600078e0242 */
[----:B------:R-:W-:Y:S01]  /*14130*/  VIADDMNMX R62, R66, R73, R60, PT ;  /* 0x00000049423e7246 */ /* 0x000fe2000380013c */
[----:B------:R-:W-:Y:S06]  /*14140*/  @!P3 BRA `(.L_x_1726) ;  /* 0x000000000050b947 */ /* 0x000fec0003800000 */
[----:B------:R-:W-:Y:S01]  /*14150*/  IADD3 R59, -R220, R221, R66 ;  /* 0x000000dddc3b7210 */ /* 0x000fe20007ffe142 */
[----:B------:R-:W-:Y:S03]  /*14160*/  BSSY B0, `(.L_x_1727) ;  /* 0x000000e000007945 */ /* 0x000fe60003800000 */
        /* <DEDUP_REMOVED lines=9> */
.L_x_1728:
[----:B------:R-:W-:-:S13]  /*14200*/  ISETP.NE.AND P4, PT, R57, 0x1, PT ;  /* 0x000000013900780c */ /* 0x000fda0003f85270 */
[----:B------:R-:W0:Y:S02]  /*14210*/  @P4 LDC.64 R2, c[0x0][0x9e8] ;  /* 0x00027a00ff024b82 */ /* 0x000e240000000a00 */
[----:B0-----:R-:W-:-:S05]  /*14220*/  @P4 IMAD.HI.U32 R2, R59, R2, RZ ;  /* 0x000000023b024227 */ /* 0x001fca00078e00ff */
[----:B------:R-:W-:-:S07]  /*14230*/  @P4 SHF.R.U32.HI R59, RZ, R3, R2 ;  /* 0x00000003ff3b4219 */ /* 0x000fce0000011602 */
.L_x_1729:
[----:B------:R-:W-:Y:S05]  /*14240*/  BSYNC B0 ;  /* 0x0000000000007941 */ /* 0x000fea0003800000 */
.L_x_1727:
[----:B------:R-:W-:-:S04]  /*14250*/  IMAD R2, R59, R57, -R0 ;  /* 0x000000393b027224 */ /* 0x000fc800078e0a00 */
[----:B------:R-:W-:-:S05]  /*14260*/  IMAD.IADD R3, R2, 0x1, -R229 ;  /* 0x0000000102037824 */ /* 0x000fca00078e0ae5 */
[----:B------:R-:W-:Y:S02]  /*14270*/  VIMNMX R64, R64, R3, !PT ;  /* 0x0000000340407248 */ /* 0x000fe40007fe0100 */
[----:B------:R-:W-:-:S07]  /*14280*/  VIADDMNMX R62, R3, R57, R62, PT ;  /* 0x00000039033e7246 */ /* 0x000fce000380013e */
.L_x_1726:
[C---:B------:R-:W-:Y:S01]  /*14290*/  ISETP.GE.AND P4, PT, R58.reuse, 0x2, PT ;  /* 0x000000023a00780c */ /* 0x040fe20003f86270 */
[----:B------:R-:W0:Y:S01]  /*142a0*/  SHFL.IDX PT, R4, R4, 0x1, 0x1c1f ;  /* 0x003c1f0004047f89 */ /* 0x000e2200000e0000 */
[----:B------:R-:W-:Y:S02]  /*142b0*/  ISETP.GE.AND P6, PT, R58, 0x9, PT ;  /* 0x000000093a00780c */ /* 0x000fe40003fc6270 */
[----:B------:R-:W-:Y:S02]  /*142c0*/  ISETP.GT.AND P5, PT, R64, 0x1, !P4 ;  /* 0x000000014000780c */ /* 0x000fe400067a4270 */
[----:B------:R-:W-:Y:S02]  /*142d0*/  P2R R75, PR, RZ, 0x40 ;  /* 0x00000040ff4b7803 */ /* 0x000fe40000000000 */
[----:B------:R-:W-:-:S04]  /*142e0*/  ISETP.LT.OR P5, PT, R62, 0x2, P5 ;  /* 0x000000023e00780c */ /* 0x000fc80002fa1670 */
[----:B------:R-:W-:Y:S02]  /*142f0*/  FSEL R25, R25, -INF , !P5 ;  /* 0xff80000019197808 */ /* 0x000fe40006800000 */
[----:B------:R-:W-:Y:S02]  /*14300*/  ISETP.GT.AND P5, PT, R64, 0x8, !P6 ;  /* 0x000000084000780c */ /* 0x000fe400077a4270 */
[----:B------:R-:W-:Y:S02]  /*14310*/  ISETP.GE.AND P6, PT, R58, 0xa, PT ;  /* 0x0000000a3a00780c */ /* 0x000fe40003fc6270 */
[----:B------:R-:W-:Y:S02]  /*14320*/  ISETP.LT.OR P5, PT, R62, 0x9, P5 ;  /* 0x000000093e00780c */ /* 0x000fe40002fa1670 */
[----:B------:R-:W-:Y:S02]  /*14330*/  P2R R66, PR, RZ, 0x40 ;  /* 0x00000040ff427803 */ /* 0x000fe40000000000 */
[----:B------:R-:W-:-:S02]  /*14340*/  FSEL R59, R28, -INF , !P5 ;  /* 0xff8000001c3b7808 */ /* 0x000fc40006800000 */
[----:B------:R-:W-:Y:S01]  /*14350*/  ISETP.GT.AND P5, PT, R64, 0x9, !P6 ;  /* 0x000000094000780c */ /* 0x000fe200077a4270 */
[----:B0-----:R-:W-:Y:S01]  /*14360*/  IMAD.IADD R28, R5, 0x1, R4 ;  /* 0x00000001051c7824 */ /* 0x001fe200078e0204 */
[----:B------:R-:W-:Y:S02]  /*14370*/  ISETP.GE.AND P6, PT, R58, 0x11, PT ;  /* 0x000000113a00780c */ /* 0x000fe40003fc6270 */
[----:B------:R-:W-:Y:S02]  /*14380*/  ISETP.LT.OR P5, PT, R62, 0xa, P5 ;  /* 0x0000000a3e00780c */ /* 0x000fe40002fa1670 */
[----:B------:R-:W-:Y:S02]  /*14390*/  P2R R68, PR, RZ, 0x40 ;  /* 0x00000040ff447803 */ /* 0x000fe40000000000 */
[----:B------:R-:W-:Y:S02]  /*143a0*/  FSEL R29, R29, -INF , !P5 ;  /* 0xff8000001d1d7808 */ /* 0x000fe40006800000 */
[----:B------:R-:W-:-:S02]  /*143b0*/  ISETP.GT.AND P5, PT, R64, 0x10, !P6 ;  /* 0x000000104000780c */ /* 0x000fc400077a4270 */
[----:B------:R-:W-:Y:S02]  /*143c0*/  ISETP.GE.AND P6, PT, R58, 0x12, PT ;  /* 0x000000123a00780c */ /* 0x000fe40003fc6270 */
[----:B------:R-:W-:Y:S02]  /*143d0*/  ISETP.LT.OR P5, PT, R62, 0x11, P5 ;  /* 0x000000113e00780c */ /* 0x000fe40002fa1670 */
[----:B------:R-:W-:Y:S02]  /*143e0*/  P2R R70, PR, RZ, 0x40 ;  /* 0x00000040ff467803 */ /* 0x000fe40000000000 */
[----:B------:R-:W-:Y:S02]  /*143f0*/  FSEL R61, R32, -INF , !P5 ;  /* 0xff800000203d7808 */ /* 0x000fe40006800000 */
[----:B------:R-:W-:Y:S02]  /*14400*/  ISETP.GT.AND P5, PT, R64, 0x11, !P6 ;  /* 0x000000114000780c */ /* 0x000fe400077a4270 */
[----:B------:R-:W-:-:S02]  /*14410*/  ISETP.GE.AND P6, PT, R58, 0x19, PT ;  /* 0x000000193a00780c */ /* 0x000fc40003fc6270 */
[----:B------:R-:W-:Y:S02]  /*14420*/  ISETP.LT.OR P5, PT, R62, 0x12, P5 ;  /* 0x000000123e00780c */ /* 0x000fe40002fa1670 */
[----:B------:R-:W-:Y:S02]  /*14430*/  P2R R72, PR, RZ, 0x40 ;  /* 0x00000040ff487803 */ /* 0x000fe40000000000 */
[----:B------:R-:W-:Y:S02]  /*14440*/  FSEL R33, R33, -INF , !P5 ;  /* 0xff80000021217808 */ /* 0x000fe40006800000 */
[----:B------:R-:W-:Y:S02]  /*14450*/  ISETP.GT.AND P5, PT, R64, 0x18, !P6 ;  /* 0x000000184000780c */ /* 0x000fe400077a4270 */
[----:B------:R-:W-:Y:S02]  /*14460*/  ISETP.GE.AND P6, PT, R58, 0x1a, PT ;  /* 0x0000001a3a00780c */ /* 0x000fe40003fc6270 */
[----:B------:R-:W-:-:S02]  /*14470*/  ISETP.LT.OR P5, PT, R62, 0x19, P5 ;  /* 0x000000193e00780c */ /* 0x000fc40002fa1670 */
[----:B------:R-:W-:Y:S02]  /*14480*/  VIADDMNMX R60, R4, R73, R60, PT ;  /* 0x00000049043c7246 */ /* 0x000fe4000380013c */
        /* <DEDUP_REMOVED lines=23> */
[----:B------:R-:W-:Y:S02]  /*14600*/  ISETP.LT.OR P5, PT, R62, 0x2a, P5 ;  /* 0x0000002a3e00780c */ /* 0x000fe40002fa1670 */
        /* <DEDUP_REMOVED lines=22> */
[----:B------:R-:W-:-:S04]  /*14770*/  ISETP.GT.AND P6, PT, R64, 0x39, !P6 ;  /* 0x000000394000780c */ /* 0x000fc800077c4270 */
[----:B------:R-:W-:-:S04]  /*14780*/  ISETP.LT.OR P6, PT, R62, 0x3a, P6 ;  /* 0x0000003a3e00780c */ /* 0x000fc800037c1670 */
[----:B------:R-:W-:Y:S01]  /*14790*/  FSEL R53, R53, -INF , !P6 ;  /* 0xff80000035357808 */ /* 0x000fe20007000000 */
[----:B------:R-:W-:Y:S08]  /*147a0*/  @!P3 BRA `(.L_x_1730) ;  /* 0x000000000050b947 */ /* 0x000ff00003800000 */
        /* <DEDUP_REMOVED lines=11> */
.L_x_1732:
[----:B------:R-:W-:-:S13]  /*14860*/  ISETP.NE.AND P6, PT, R57, 0x1, PT ;  /* 0x000000013900780c */ /* 0x000fda0003fc5270 */
[----:B------:R-:W0:Y:S02]  /*14870*/  @P6 LDC.64 R2, c[0x0][0x9e8] ;  /* 0x00027a00ff026b82 */ /* 0x000e240000000a00 */
[----:B0-----:R-:W-:-:S05]  /*14880*/  @P6 IMAD.HI.U32 R2, R5, R2, RZ ;  /* 0x0000000205026227 */ /* 0x001fca00078e00ff */
[----:B------:R-:W-:-:S07]  /*14890*/  @P6 SHF.R.U32.HI R5, RZ, R3, R2 ;  /* 0x00000003ff056219 */ /* 0x000fce0000011602 */
.L_x_1733:
[----:B------:R-:W-:Y:S05]  /*148a0*/  BSYNC B0 ;  /* 0x0000000000007941 */ /* 0x000fea0003800000 */
.L_x_1731:
[----:B------:R-:W-:-:S04]  /*148b0*/  IMAD R0, R5, R57, -R0 ;  /* 0x0000003905007224 */ /* 0x000fc800078e0a00 */
[----:B------:R-:W-:-:S05]  /*148c0*/  IMAD.IADD R3, R0, 0x1, -R229 ;  /* 0x0000000100037824 */ /* 0x000fca00078e0ae5 */
[----:B------:R-:W-:Y:S02]  /*148d0*/  VIMNMX R28, R28, R3, !PT ;  /* 0x000000031c1c7248 */ /* 0x000fe40007fe0100 */
[----:B------:R-:W-:-:S07]  /*148e0*/  VIADDMNMX R60, R3, R57, R60, PT ;  /* 0x00000039033c7246 */ /* 0x000fce000380013c */
.L_x_1730:
[----:B------:R-:W-:Y:S01]  /*148f0*/  ISETP.GT.AND P4, PT, R28, 0x1, !P4 ;  /* 0x000000011c00780c */ /* 0x000fe20006784270 */
[----:B------:R-:W-:Y:S01]  /*14900*/  ULDC UR4, c[0x0][0x988] ;  /* 0x0002620000047ab9 */ /* 0x000fe20000000800 */
[----:B------:R-:W-:Y:S01]  /*14910*/  ISETP.NE.AND P6, PT, R75, RZ, PT ;  /* 0x000000ff4b00720c */ /* 0x000fe20003fc5270 */
[----:B------:R-:W-:Y:S01]  /*14920*/  IMAD.U32 R2, RZ, RZ, UR4 ;  /* 0x00000004ff027e24 */ /* 0x000fe2000f8e00ff */
[----:B------:R-:W-:Y:S01]  /*14930*/  ISETP.LT.OR P4, PT, R60, 0x2, P4 ;  /* 0x000000023c00780c */ /* 0x000fe20002781670 */
[----:B------:R-:W-:Y:S01]  /*14940*/  VIADD R204, R204, 0xfffffffe ;  /* 0xfffffffecccc7836 */ /* 0x000fe20000000000 */
[----:B------:R-:W-:Y:S02]  /*14950*/  FMNMX.FTZ R0, R24, R25, !PT ;  /* 0x0000001918007209 */ /* 0x000fe40007810000 */
[----:B------:R-:W-:Y:S02]  /*14960*/  FSEL R27, R27, -INF , !P4 ;  /* 0xff8000001b1b7808 */ /* 0x000fe40006000000 */
[----:B------:R-:W-:-:S02]  /*14970*/  ISETP.GT.AND P4, PT, R28, 0x8, !P6 ;  /* 0x000000081c00780c */ /* 0x000fc40007784270 */
[----:B------:R-:W-:Y:S02]  /*14980*/  FMNMX.FTZ R0, R59, R0, !PT ;  /* 0x000000003b007209 */ /* 0x000fe40007810000 */
[----:B------:R-:W-:Y:S02]  /*14990*/  ISETP.LT.OR P4, PT, R60, 0x9, P4 ;  /* 0x000000093c00780c */ /* 0x000fe40002781670 */
[----:B------:R-:W-:Y:S02]  /*149a0*/  FMNMX.FTZ R0, R29, R0, !PT ;  /* 0x000000001d007209 */ /* 0x000fe40007810000 */
[----:B------:R-:W-:Y:S02]  /*149b0*/  FSEL R3, R30, -INF , !P4 ;  /* 0xff8000001e037808 */ /* 0x000fe40006000000 */
[----:B------:R-:W-:Y:S02]  /*149c0*/  ISETP.NE.AND P4, PT, R66, RZ, PT ;  /* 0x000000ff4200720c */ /* 0x000fe40003f85270 */
[----:B------:R-:W-:-:S02]  /*149d0*/  FMNMX.FTZ R0, R61, R0, !PT ;  /* 0x000000003d007209 */ /* 0x000fc40007810000 */
[----:B------:R-:W-:Y:S02]  /*149e0*/  ISETP.GT.AND P4, PT, R28, 0x9, !P4 ;  /* 0x000000091c00780c */ /* 0x000fe40006784270 */
[----:B------:R-:W-:Y:S02]  /*149f0*/  FMNMX.FTZ R0, R33, R0, !PT ;  /* 0x0000000021007209 */ /* 0x000fe40007810000 */
[----:B------:R-:W-:Y:S02]  /*14a00*/  ISETP.LT.OR P4, PT, R60, 0xa, P4 ;  /* 0x0000000a3c00780c */ /* 0x000fe40002781670 */
        /* <DEDUP_REMOVED lines=21> */
[----:B------:R-:W-:Y:S02]  /*14b60*/  FMNMX.FTZ R30, R53, R0, !PT ;  /* 0x00000000351e7209 */ /* 0x000fe40007810000 */
[----:B------:R-:W-:Y:S02]  /*14b70*/  FSEL R75, R38, -INF , !P4 ;  /* 0xff800000264b7808 */ /* 0x000fe40006000000 */
[----:B------:R-:W-:Y:S01]  /*14b80*/  ISETP.NE.AND P4, PT, R36, RZ, PT ;  /* 0x000000ff2400720c */ /* 0x000fe20003f85270 */
[----:B------:R-:W0:Y:S01]  /*14b90*/  SHFL.BFLY PT, R5, R30, 0x2, 0x1f ;  /* 0x0c401f001e057f89 */ /* 0x000e2200000e0000 */
[----:B------:R-:W-:Y:S02]  /*14ba0*/  ISETP.NE.AND P6, PT, R52, RZ, PT ;  /* 0x000000ff3400720c */ /* 0x000fe40003fc5270 */
[C---:B------:R-:W-:Y:S02]  /*14bb0*/  ISETP.GT.AND P4, PT, R28.reuse, 0x19, !P4 ;  /* 0x000000191c00780c */ /* 0x040fe40006784270 */
[----:B------:R-:W-:-:S02]  /*14bc0*/  ISETP.GT.AND P5, PT, R28, 0x38, !P5 ;  /* 0x000000381c00780c */ /* 0x000fc40006fa4270 */
[C---:B------:R-:W-:Y:S02]  /*14bd0*/  ISETP.LT.OR P4, PT, R60.reuse, 0x1a, P4 ;  /* 0x0000001a3c00780c */ /* 0x040fe40002781670 */
[----:B------:R-:W-:Y:S02]  /*14be0*/  ISETP.LT.OR P5, PT, R60, 0x39, P5 ;  /* 0x000000393c00780c */ /* 0x000fe40002fa1670 */
[----:B------:R-:W-:Y:S02]  /*14bf0*/  FSEL R39, R39, -INF , !P4 ;  /* 0xff80000027277808 */ /* 0x000fe40006000000 */
[----:B------:R-:W-:-:S04]  /*14c00*/  ISETP.NE.AND P4, PT, R74, RZ, PT ;  /* 0x000000ff4a00720c */ /* 0x000fc80003f85270 */
[----:B------:R-:W-:-:S04]  /*14c10*/  ISETP.GT.AND P4, PT, R28, 0x20, !P4 ;  /* 0x000000201c00780c */ /* 0x000fc80006784270 */
[----:B------:R-:W-:Y:S02]  /*14c20*/  ISETP.LT.OR P4, PT, R60, 0x21, P4 ;  /* 0x000000213c00780c */ /* 0x000fe40002781670 */
[----:B0-----:R-:W-:Y:S02]  /*14c30*/  FMNMX.FTZ R34, R30, R5, !PT ;  /* 0x000000051e227209 */ /* 0x001fe40007810000 */
[----:B------:R-:W-:Y:S02]  /*14c40*/  FSEL R77, R42, -INF , !P4 ;  /* 0xff8000002a4d7808 */ /* 0x000fe40006000000 */
[----:B------:R-:W-:Y:S01]  /*14c50*/  ISETP.NE.AND P4, PT, R40, RZ, PT ;  /* 0x000000ff2800720c */ /* 0x000fe20003f85270 */
[----:B------:R-:W0:Y:S01]  /*14c60*/  SHFL.BFLY PT, R5, R34, 0x1, 0x1f ;  /* 0x0c201f0022057f89 */ /* 0x000e2200000e0000 */
[----:B------:R-:W1:Y:S02]  /*14c70*/  @P2 LDC R40, c[0x0][0x450] ;  /* 0x00011400ff282b82 */ /* 0x000e640000000800 */
[----:B------:R-:W-:-:S04]  /*14c80*/  ISETP.GT.AND P4, PT, R28, 0x21, !P4 ;  /* 0x000000211c00780c */ /* 0x000fc80006784270 */
[----:B------:R-:W-:-:S04]  /*14c90*/  ISETP.LT.OR P4, PT, R60, 0x22, P4 ;  /* 0x000000223c00780c */ /* 0x000fc80002781670 */
[----:B------:R-:W-:Y:S02]  /*14ca0*/  FSEL R43, R43, -INF , !P4 ;  /* 0xff8000002b2b7808 */ /* 0x000fe40006000000 */
[----:B------:R-:W-:-:S04]  /*14cb0*/  ISETP.NE.AND P4, PT, R76, RZ, PT ;  /* 0x000000ff4c00720c */ /* 0x000fc80003f85270 */
[----:B------:R-:W-:-:S04]  /*14cc0*/  ISETP.GT.AND P4, PT, R28, 0x28, !P4 ;  /* 0x000000281c00780c */ /* 0x000fc80006784270 */
[----:B------:R-:W-:Y:S02]  /*14cd0*/  ISETP.LT.OR P4, PT, R60, 0x29, P4 ;  /* 0x000000293c00780c */ /* 0x000fe40002781670 */
[----:B0-----:R-:W-:Y:S02]  /*14ce0*/  FMNMX.FTZ R5, R34, R5, !PT ;  /* 0x0000000522057209 */ /* 0x001fe40007810000 */
[----:B------:R-:W-:Y:S02]  /*14cf0*/  FSEL R79, R46, -INF , !P4 ;  /* 0xff8000002e4f7808 */ /* 0x000fe40006000000 */
[----:B------:R-:W-:Y:S01]  /*14d00*/  ISETP.NE.AND P4, PT, R44, RZ, PT ;  /* 0x000000ff2c00720c */ /* 0x000fe20003f85270 */
[----:B------:R-:W-:-:S03]  /*14d10*/  FMUL.FTZ R0, R5, R2 ;  /* 0x0000000205007220 */ /* 0x000fc60000410000 */
[----:B------:R-:W-:-:S04]  /*14d20*/  ISETP.GT.AND P4, PT, R28, 0x29, !P4 ;  /* 0x000000291c00780c */ /* 0x000fc80006784270 */
[----:B------:R-:W-:-:S04]  /*14d30*/  ISETP.LT.OR P4, PT, R60, 0x2a, P4 ;  /* 0x0000002a3c00780c */ /* 0x000fc80002781670 */
[----:B------:R-:W-:Y:S02]  /*14d40*/  FSEL R47, R47, -INF , !P4 ;  /* 0xff8000002f2f7808 */ /* 0x000fe40006000000 */
[----:B------:R-:W-:-:S04]  /*14d50*/  ISETP.NE.AND P4, PT, R78, RZ, PT ;  /* 0x000000ff4e00720c */ /* 0x000fc80003f85270 */
[----:B------:R-:W-:-:S04]  /*14d60*/  ISETP.GT.AND P4, PT, R28, 0x30, !P4 ;  /* 0x000000301c00780c */ /* 0x000fc80006784270 */
[----:B------:R-:W-:-:S04]  /*14d70*/  ISETP.LT.OR P4, PT, R60, 0x31, P4 ;  /* 0x000000313c00780c */ /* 0x000fc80002781670 */
[----:B------:R-:W-:Y:S02]  /*14d80*/  FSEL R81, R50, -INF , !P4 ;  /* 0xff80000032517808 */ /* 0x000fe40006000000 */
[----:B------:R-:W-:Y:S02]  /*14d90*/  ISETP.GT.AND P4, PT, R28, RZ, !P6 ;  /* 0x000000ff1c00720c */ /* 0x000fe40007784270 */
[----:B------:R-:W-:Y:S02]  /*14da0*/  ISETP.NE.AND P6, PT, R48, RZ, PT ;  /* 0x000000ff3000720c */ /* 0x000fe40003fc5270 */
[----:B------:R-:W-:Y:S02]  /*14db0*/  ISETP.LT.OR P4, PT, R60, 0x1, P4 ;  /* 0x000000013c00780c */ /* 0x000fe40002781670 */
[----:B------:R-:W-:Y:S02]  /*14dc0*/  ISETP.GT.AND P6, PT, R28, 0x39, !P6 ;  /* 0x000000391c00780c */ /* 0x000fe400077c4270 */
[----:B------:R-:W-:-:S02]  /*14dd0*/  FSEL R26, R26, -INF , !P4 ;  /* 0xff8000001a1a7808 */ /* 0x000fc40006000000 */
[----:B------:R-:W-:Y:S02]  /*14de0*/  FSETP.NEU.FTZ.AND P4, PT, R5, -INF , PT ;  /* 0xff8000000500780b */ /* 0x000fe40003f9d000 */
[----:B------:R-:W-:Y:S02]  /*14df0*/  FMNMX.FTZ R4, R26, R27, !PT ;  /* 0x0000001b1a047209 */ /* 0x000fe40007810000 */
[----:B------:R-:W-:Y:S02]  /*14e00*/  FSEL R0, R0, RZ, P4 ;  /* 0x000000ff00007208 */ /* 0x000fe40002000000 */
[----:B------:R-:W-:Y:S02]  /*14e10*/  FMNMX.FTZ R4, R3, R4, !PT ;  /* 0x0000000403047209 */ /* 0x000fe40007810000 */
[----:B------:R-:W-:Y:S01]  /*14e20*/  ISETP.NE.AND P4, PT, R32, RZ, PT ;  /* 0x000000ff2000720c */ /* 0x000fe20003f85270 */
[--C-:B------:R-:W-:Y:S01]  /*14e30*/  FFMA.FTZ R83, R25, R2, -R0.reuse ;  /* 0x0000000219537223 */ /* 0x100fe20000010800 */
[----:B------:R-:W-:Y:S01]  /*14e40*/  FMNMX.FTZ R4, R31, R4, !PT ;  /* 0x000000041f047209 */ /* 0x000fe20007810000 */
[-CC-:B------:R-:W-:Y:S01]  /*14e50*/  FFMA.FTZ R198, R59, R2.reuse, -R0.reuse ;  /* 0x000000023bc67223 */ /* 0x180fe20000010800 */
[----:B------:R-:W-:Y:S01]  /*14e60*/  ISETP.GT.AND P4, PT, R28, 0x31, !P4 ;  /* 0x000000311c00780c */ /* 0x000fe20006784270 */
[--C-:B------:R-:W-:Y:S01]  /*14e70*/  FFMA.FTZ R196, R24, R2, -R0.reuse ;  /* 0x0000000218c47223 */ /* 0x100fe20000010800 */
[----:B------:R-:W-:Y:S01]  /*14e80*/  FMNMX.FTZ R4, R73, R4, !PT ;  /* 0x0000000449047209 */ /* 0x000fe20007810000 */
[--C-:B------:R-:W-:Y:S01]  /*14e90*/  FFMA.FTZ R192, R61, R2, -R0.reuse ;  /* 0x000000023dc07223 */ /* 0x100fe20000010800 */
[C---:B------:R-:W-:Y:S01]  /*14ea0*/  ISETP.LT.OR P4, PT, R60.reuse, 0x32, P4 ;  /* 0x000000323c00780c */ /* 0x040fe20002781670 */
[----:B------:R-:W-:Y:S01]  /*14eb0*/  MUFU.EX2 R83, R83 ;  /* 0x0000005300537308 */ /* 0x000fe20000000800 */
[----:B------:R-:W-:Y:S01]  /*14ec0*/  FMNMX.FTZ R4, R35, R4, !PT ;  /* 0x0000000423047209 */ /* 0x000fe20007810000 */
[-CC-:B------:R-:W-:Y:S01]  /*14ed0*/  FFMA.FTZ R186, R49, R2.reuse, -R0.reuse ;  /* 0x0000000231ba7223 */ /* 0x180fe20000010800 */
[----:B------:R-:W-:Y:S01]  /*14ee0*/  FSEL R51, R51, -INF , !P4 ;  /* 0xff80000033337808 */ /* 0x000fe20006000000 */
[--C-:B------:R-:W-:Y:S01]  /*14ef0*/  FFMA.FTZ R29, R29, R2, -R0.reuse ;  /* 0x000000021d1d7223 */ /* 0x100fe20000010800 */
[----:B------:R-:W-:Y:S01]  /*14f00*/  FMNMX.FTZ R4, R75, R4, !PT ;  /* 0x000000044b047209 */ /* 0x000fe20007810000 */
[--C-:B------:R-:W-:Y:S01]  /*14f10*/  FFMA.FTZ R33, R33, R2, -R0.reuse ;  /* 0x0000000221217223 */ /* 0x100fe20000010800 */
[----:B------:R-:W-:Y:S01]  /*14f20*/  ISETP.LT.OR P6, PT, R60, 0x3a, P6 ;  /* 0x0000003a3c00780c */ /* 0x000fe200037c1670 */
[----:B------:R-:W0:Y:S01]  /*14f30*/  MUFU.EX2 R196, R196 ;  /* 0x000000c400c47308 */ /* 0x000e220000000800 */
[----:B------:R-:W-:Y:S01]  /*14f40*/  FMNMX.FTZ R4, R39, R4, !PT ;  /* 0x0000000427047209 */ /* 0x000fe20007810000 */
[-CC-:B------:R-:W-:Y:S01]  /*14f50*/  FFMA.FTZ R194, R63, R2.reuse, -R0.reuse ;  /* 0x000000023fc27223 */ /* 0x180fe20000010800 */
[----:B------:R-:W-:Y:S01]  /*14f60*/  FSEL R25, R54, -INF , !P5 ;  /* 0xff80000036197808 */ /* 0x000fe20006800000 */
[--C-:B------:R-:W-:Y:S01]  /*14f70*/  FFMA.FTZ R37, R37, R2, -R0.reuse ;  /* 0x0000000225257223 */ /* 0x100fe20000010800 */
[----:B------:R-:W-:Y:S01]  /*14f80*/  FMNMX.FTZ R4, R77, R4, !PT ;  /* 0x000000044d047209 */ /* 0x000fe20007810000 */
[-CC-:B------:R-:W-:Y:S01]  /*14f90*/  FFMA.FTZ R188, R65, R2.reuse, -R0.reuse ;  /* 0x0000000241bc7223 */ /* 0x180fe20000010800 */
[----:B------:R-:W-:Y:S01]  /*14fa0*/  FSEL R55, R55, -INF , !P6 ;  /* 0xff80000037377808 */ /* 0x000fe20007000000 */
[--C-:B------:R-:W-:Y:S01]  /*14fb0*/  FFMA.FTZ R41, R41, R2, -R0.reuse ;  /* 0x0000000229297223 */ /* 0x100fe20000010800 */
[----:B------:R-:W-:Y:S01]  /*14fc0*/  FMNMX.FTZ R4, R43, R4, !PT ;  /* 0x000000042b047209 */ /* 0x000fe20007810000 */
[-CC-:B------:R-:W-:Y:S01]  /*14fd0*/  FFMA.FTZ R190, R67, R2.reuse, -R0.reuse ;  /* 0x0000000243be7223 */ /* 0x180fe20000010800 */
[-CC-:B------:R-:W-:Y:S01]  /*14fe0*/  FFMA.FTZ R45, R45, R2.reuse, -R0.reuse ;  /* 0x000000022d2d7223 */ /* 0x180fe20000010800 */
[--C-:B------:R-:W-:Y:S01]  /*14ff0*/  FFMA.FTZ R184, R69, R2, -R0.reuse ;  /* 0x0000000245b87223 */ /* 0x100fe20000010800 */
[----:B------:R-:W-:Y:S01]  /*15000*/  FMNMX.FTZ R4, R79, R4, !PT ;  /* 0x000000044f047209 */ /* 0x000fe20007810000 */
[----:B------:R-:W-:Y:S01]  /*15010*/  FFMA.FTZ R49, R53, R2, -R0 ;  /* 0x0000000235317223 */ /* 0x000fe20000010800 */
[----:B------:R-:W2:Y:S02]  /*15020*/  MUFU.EX2 R198, R198 ;  /* 0x000000c600c67308 */ /* 0x000ea40000000800 */
[----:B------:R-:W-:-:S04]  /*15030*/  FMNMX.FTZ R4, R47, R4, !PT ;  /* 0x000000042f047209 */ /* 0x000fc80007810000 */
[----:B------:R-:W-:Y:S02]  /*15040*/  FMNMX.FTZ R4, R81, R4, !PT ;  /* 0x0000000451047209 */ /* 0x000fe40007810000 */
[----:B------:R-:W3:Y:S02]  /*15050*/  MUFU.EX2 R29, R29 ;  /* 0x0000001d001d7308 */ /* 0x000ee40000000800 */
[----:B------:R-:W-:-:S04]  /*15060*/  FMNMX.FTZ R4, R51, R4, !PT ;  /* 0x0000000433047209 */ /* 0x000fc80007810000 */
[----:B------:R-:W-:Y:S02]  /*15070*/  FMNMX.FTZ R4, R25, R4, !PT ;  /* 0x0000000419047209 */ /* 0x000fe40007810000 */
[----:B------:R-:W4:Y:S02]  /*15080*/  MUFU.EX2 R192, R192 ;  /* 0x000000c000c07308 */ /* 0x000f240000000800 */
[----:B------:R-:W-:-:S05]  /*15090*/  FMNMX.FTZ R4, R55, R4, !PT ;  /* 0x0000000437047209 */ /* 0x000fca0007810000 */
[----:B------:R-:W5:Y:S01]  /*150a0*/  SHFL.BFLY PT, R59, R4, 0x2, 0x1f ;  /* 0x0c401f00043b7f89 */ /* 0x000f6200000e0000 */
[----:B------:R-:W1:Y:S08]  /*150b0*/  MUFU.EX2 R33, R33 ;  /* 0x0000002100217308 */ /* 0x000e700000000800 */
[----:B------:R-:W1:Y:S08]  /*150c0*/  MUFU.EX2 R194, R194 ;  /* 0x000000c200c27308 */ /* 0x000e700000000800 */
[----:B------:R-:W1:Y:S01]  /*150d0*/  MUFU.EX2 R37, R37 ;  /* 0x0000002500257308 */ /* 0x000e620000000800 */
[----:B-----5:R-:W-:Y:S01]  /*150e0*/  FMNMX.FTZ R24, R4, R59, !PT ;  /* 0x0000003b04187209 */ /* 0x020fe20007810000 */
[----:B------:R-:W-:-:S06]  /*150f0*/  FFMA.FTZ R59, R71, R2, -R0 ;  /* 0x00000002473b7223 */ /* 0x000fcc0000010800 */
[----:B------:R-:W-:Y:S01]  /*15100*/  MUFU.EX2 R188, R188 ;  /* 0x000000bc00bc7308 */ /* 0x000fe20000000800 */
[----:B------:R-:W5:Y:S07]  /*15110*/  SHFL.BFLY PT, R61, R24, 0x1, 0x1f ;  /* 0x0c201f00183d7f89 */ /* 0x000f6e00000e0000 */
[----:B------:R-:W-:Y:S08]  /*15120*/  MUFU.EX2 R41, R41 ;  /* 0x0000002900297308 */ /* 0x000ff00000000800 */
[----:B------:R-:W-:Y:S08]  /*15130*/  MUFU.EX2 R190, R190 ;  /* 0x000000be00be7308 */ /* 0x000ff00000000800 */
[----:B------:R-:W-:Y:S01]  /*15140*/  MUFU.EX2 R45, R45 ;  /* 0x0000002d002d7308 */ /* 0x000fe20000000800 */
[----:B-----5:R-:W-:-:S04]  /*15150*/  FMNMX.FTZ R4, R24, R61, !PT ;  /* 0x0000003d18047209 */ /* 0x020fc80007810000 */
[C---:B------:R-:W-:Y:S01]  /*15160*/  FSETP.NEU.FTZ.AND P4, PT, R4.reuse, -INF , PT ;  /* 0xff8000000400780b */ /* 0x040fe20003f9d000 */
[----:B------:R-:W-:Y:S02]  /*15170*/  FMUL.FTZ R28, R4, R2 ;  /* 0x00000002041c7220 */ /* 0x000fe40000410000 */
[----:B------:R-:W-:Y:S03]  /*15180*/  MUFU.EX2 R184, R184 ;  /* 0x000000b800b87308 */ /* 0x000fe60000000800 */
[----:B------:R-:W-:-:S05]  /*15190*/  FSEL R28, R28, RZ, P4 ;  /* 0x000000ff1c1c7208 */ /* 0x000fca0002000000 */
[----:B------:R-:W-:Y:S01]  /*151a0*/  MUFU.EX2 R59, R59 ;  /* 0x0000003b003b7308 */ /* 0x000fe20000000800 */
[-CC-:B------:R-:W-:Y:S01]  /*151b0*/  FFMA.FTZ R197, R26, R2.reuse, -R28.reuse ;  /* 0x000000021ac57223 */ /* 0x180fe2000001081c */
[-CC-:B------:R-:W-:Y:S01]  /*151c0*/  FFMA.FTZ R0, R27, R2.reuse, -R28.reuse ;  /* 0x000000021b007223 */ /* 0x180fe2000001081c */
[-CC-:B------:R-:W-:Y:S01]  /*151d0*/  FFMA.FTZ R199, R3, R2.reuse, -R28.reuse ;  /* 0x0000000203c77223 */ /* 0x180fe2000001081c */
[-CC-:B------:R-:W-:Y:S01]  /*151e0*/  FFMA.FTZ R24, R31, R2.reuse, -R28.reuse ;  /* 0x000000021f187223 */ /* 0x180fe2000001081c */
[-CC-:B------:R-:W-:Y:S01]  /*151f0*/  FFMA.FTZ R193, R73, R2.reuse, -R28.reuse ;  /* 0x0000000249c17223 */ /* 0x180fe2000001081c */
[----:B0-----:R-:W-:Y:S01]  /*15200*/  FADD.FTZ R3, R196, R83 ;  /* 0x00000053c4037221 */ /* 0x001fe20000010000 */
[-CC-:B------:R-:W-:Y:S01]  /*15210*/  FFMA.FTZ R26, R35, R2.reuse, -R28.reuse ;  /* 0x00000002231a7223 */ /* 0x180fe2000001081c */
[----:B------:R-:W-:Y:S01]  /*15220*/  MUFU.EX2 R197, R197 ;  /* 0x000000c500c57308 */ /* 0x000fe20000000800 */
[-CC-:B------:R-:W-:Y:S01]  /*15230*/  FFMA.FTZ R195, R75, R2.reuse, -R28.reuse ;  /* 0x000000024bc37223 */ /* 0x180fe2000001081c */
[----:B--2---:R-:W-:Y:S01]  /*15240*/  FADD.FTZ R34, R198, R3 ;  /* 0x00000003c6227221 */ /* 0x004fe20000010000 */
[-CC-:B------:R-:W-:Y:S01]  /*15250*/  FFMA.FTZ R30, R39, R2.reuse, -R28.reuse ;  /* 0x00000002271e7223 */ /* 0x180fe2000001081c */
[-CC-:B------:R-:W-:Y:S01]  /*15260*/  FFMA.FTZ R189, R77, R2.reuse, -R28.reuse ;  /* 0x000000024dbd7223 */ /* 0x180fe2000001081c */
[-C--:B------:R-:W-:Y:S01]  /*15270*/  FFMA.FTZ R32, R43, R2.reuse, -R28 ;  /* 0x000000022b207223 */ /* 0x080fe2000001081c */
[----:B---3--:R-:W-:Y:S01]  /*15280*/  FADD.FTZ R3, R29, R34 ;  /* 0x000000221d037221 */ /* 0x008fe20000010000 */
[-CC-:B------:R-:W-:Y:S01]  /*15290*/  FFMA.FTZ R191, R79, R2.reuse, -R28.reuse ;  /* 0x000000024fbf7223 */ /* 0x180fe2000001081c */
[----:B------:R-:W0:Y:S01]  /*152a0*/  MUFU.EX2 R0, R0 ;  /* 0x0000000000007308 */ /* 0x000e220000000800 */
[-CC-:B------:R-:W-:Y:S01]  /*152b0*/  FFMA.FTZ R34, R47, R2.reuse, -R28.reuse ;  /* 0x000000022f227223 */ /* 0x180fe2000001081c */
[----:B----4-:R-:W-:Y:S01]  /*152c0*/  FADD.FTZ R38, R192, R3 ;  /* 0x00000003c0267221 */ /* 0x010fe20000010000 */
[----:B------:R-:W2:Y:S01]  /*152d0*/  @P2 LDC R35, c[0x0][0x44c] ;  /* 0x00011300ff232b82 */ /* 0x000ea20000000800 */
[-CC-:B------:R-:W-:Y:S01]  /*152e0*/  FFMA.FTZ R185, R81, R2.reuse, -R28.reuse ;  /* 0x0000000251b97223 */ /* 0x180fe2000001081c */
[-C--:B------:R-:W-:Y:S01]  /*152f0*/  FFMA.FTZ R51, R51, R2.reuse, -R28 ;  /* 0x0000000233337223 */ /* 0x080fe2000001081c */
[----:B-1----:R-:W-:Y:S01]  /*15300*/  FADD.FTZ R27, R33, R38 ;  /* 0x00000026211b7221 */ /* 0x002fe20000010000 */
[-CC-:B------:R-:W-:Y:S01]  /*15310*/  FFMA.FTZ R25, R25, R2.reuse, -R28.reuse ;  /* 0x0000000219197223 */ /* 0x180fe2000001081c */
[----:B------:R-:W1:Y:S01]  /*15320*/  MUFU.EX2 R199, R199 ;  /* 0x000000c700c77308 */ /* 0x000e620000000800 */
[----:B------:R-:W-:Y:S01]  /*15330*/  FFMA.FTZ R55, R55, R2, -R28 ;  /* 0x0000000237377223 */ /* 0x000fe2000001081c */
[----:B------:R-:W-:Y:S01]  /*15340*/  FADD.FTZ R38, R194, R27 ;  /* 0x0000001bc2267221 */ /* 0x000fe20000010000 */
[----:B------:R-:W-:-:S02]  /*15350*/  MOV R31, R80 ;  /* 0x00000050001f7202 */ /* 0x000fc40000000f00 */
[----:B------:R-:W-:Y:S01]  /*15360*/  F2FP.F16.F32.PACK_AB R196, R83, R196 ;  /* 0x000000c453c4723e */ /* 0x000fe200000000ff */
[----:B------:R-:W-:Y:S01]  /*15370*/  FADD.FTZ R27, R37, R38 ;  /* 0x00000026251b7221 */ /* 0x000fe20000010000 */
[----:B------:R-:W-:Y:S01]  /*15380*/  F2FP.F16.F32.PACK_AB R198, R29, R198 ;  /* 0x000000c61dc6723e */ /* 0x000fe200000000ff */
[----:B------:R-:W3:Y:S01]  /*15390*/  MUFU.EX2 R24, R24 ;  /* 0x0000001800187308 */ /* 0x000ee20000000800 */
[----:B0-----:R-:W-:Y:S01]  /*153a0*/  FADD.FTZ R36, R197, R0 ;  /* 0x00000000c5247221 */ /* 0x001fe20000010000 */
[----:B------:R-:W-:Y:S01]  /*153b0*/  FADD.FTZ R38, R188, R27 ;  /* 0x0000001bbc267221 */ /* 0x000fe20000010000 */
[----:B------:R-:W-:Y:S02]  /*153c0*/  F2FP.F16.F32.PACK_AB R197, R0, R197 ;  /* 0x000000c500c5723e */ /* 0x000fe400000000ff */
[----:B------:R-:W-:Y:S01]  /*153d0*/  F2FP.F16.F32.PACK_AB R192, R33, R192 ;  /* 0x000000c021c0723e */ /* 0x000fe200000000ff */
[----:B------:R-:W-:Y:S01]  /*153e0*/  FADD.FTZ R27, R41, R38 ;  /* 0x00000026291b7221 */ /* 0x000fe20000010000 */
[----:B------:R-:W-:Y:S01]  /*153f0*/  F2FP.F16.F32.PACK_AB R194, R37, R194 ;  /* 0x000000c225c2723e */ /* 0x000fe200000000ff */
[----:B------:R-:W0:Y:S01]  /*15400*/  MUFU.EX2 R193, R193 ;  /* 0x000000c100c17308 */ /* 0x000e220000000800 */
[----:B-1----:R-:W-:Y:S01]  /*15410*/  FADD.FTZ R3, R199, R36 ;  /* 0x00000024c7037221 */ /* 0x002fe20000010000 */
[----:B------:R-:W-:Y:S01]  /*15420*/  FADD.FTZ R38, R190, R27 ;  /* 0x0000001bbe267221 */ /* 0x000fe20000010000 */
[----:B--2---:R-:W-:Y:S01]  /*15430*/  @P2 IMAD.HI.U32 R35, R80, R35, RZ ;  /* 0x0000002350232227 */ /* 0x004fe200078e00ff */
[----:B------:R-:W-:-:S03]  /*15440*/  F2FP.F16.F32.PACK_AB R188, R41, R188 ;  /* 0x000000bc29bc723e */ /* 0x000fc600000000ff */
[C---:B------:R-:W-:Y:S01]  /*15450*/  FADD.FTZ R27, R45.reuse, R38 ;  /* 0x000000262d1b7221 */ /* 0x040fe20000010000 */
[----:B------:R-:W-:Y:S01]  /*15460*/  F2FP.F16.F32.PACK_AB R190, R45, R190 ;  /* 0x000000be2dbe723e */ /* 0x000fe200000000ff */
[----:B------:R-:W1:Y:S01]  /*15470*/  MUFU.EX2 R26, R26 ;  /* 0x0000001a001a7308 */ /* 0x000e620000000800 */
[----:B---3--:R-:W-:Y:S01]  /*15480*/  FADD.FTZ R36, R24, R3 ;  /* 0x0000000318247221 */ /* 0x008fe20000010000 */
[----:B------:R-:W-:Y:S01]  /*15490*/  FADD.FTZ R38, R184, R27 ;  /* 0x0000001bb8267221 */ /* 0x000fe20000010000 */
[----:B------:R-:W-:Y:S02]  /*154a0*/  @P2 SHF.R.U32.HI R31, RZ, R40, R35 ;  /* 0x00000028ff1f2219 */ /* 0x000fe40000011623 */
[C---:B------:R-:W-:Y:S01]  /*154b0*/  F2FP.F16.F32.PACK_AB R184, R59.reuse, R184 ;  /* 0x000000b83bb8723e */ /* 0x040fe200000000ff */
[----:B------:R-:W-:Y:S01]  /*154c0*/  FADD.FTZ R27, R59, R38 ;  /* 0x000000263b1b7221 */ /* 0x000fe20000010000 */
[----:B------:R-:W-:Y:S01]  /*154d0*/  F2FP.F16.F32.PACK_AB R199, R24, R199 ;  /* 0x000000c718c7723e */ /* 0x000fe200000000ff */
[----:B------:R-:W2:Y:S01]  /*154e0*/  MUFU.EX2 R195, R195 ;  /* 0x000000c300c37308 */ /* 0x000ea20000000800 */
[----:B0-----:R-:W-:Y:S01]  /*154f0*/  FADD.FTZ R3, R193, R36 ;  /* 0x00000024c1037221 */ /* 0x001fe20000010000 */
[----:B------:R-:W-:-:S04]  /*15500*/  IMAD.IADD R31, R154, 0x1, R31 ;  /* 0x000000019a1f7824 */ /* 0x000fc800078e021f */
[----:B------:R-:W-:Y:S02]  /*15510*/  IMAD.IADD R56, R31, 0x1, R56 ;  /* 0x000000011f387824 */ /* 0x000fe400078e0238 */
        /* <DEDUP_REMOVED lines=26> */
[----:B--2---:R-:W-:Y:S01]  /*156c0*/  FADD.FTZ R227, R25, R0 ;  /* 0x0000000019e37221 */ /* 0x004fe20000010000 */
[C---:B0-----:R-:W-:Y:S01]  /*156d0*/  FADD.FTZ R228, R49.reuse, R228 ;  /* 0x000000e431e47221 */ /* 0x041fe20000010000 */
[----:B------:R-:W-:Y:S02]  /*156e0*/  F2FP.F16.F32.PACK_AB R186, R49, R186 ;  /* 0x000000ba31ba723e */ /* 0x000fe400000000ff */
[C---:B-1----:R-:W-:Y:S01]  /*156f0*/  FADD.FTZ R227, R36.reuse, R227 ;  /* 0x000000e324e37221 */ /* 0x042fe20000010000 */
[----:B------:R-:W-:Y:S01]  /*15700*/  F2FP.F16.F32.PACK_AB R187, R36, R25 ;  /* 0x0000001924bb723e */ /* 0x000fe200000000ff */
        /* <DEDUP_REMOVED lines=12> */
.L_x_1736:
[----:B------:R-:W-:-:S13]  /*157d0*/  ISETP.NE.AND P4, PT, R57, 0x1, PT ;  /* 0x000000013900780c */ /* 0x000fda0003f85270 */
[----:B------:R-:W0:Y:S02]  /*157e0*/  @P4 LDC.64 R24, c[0x0][0x9e8] ;  /* 0x00027a00ff184b82 */ /* 0x000e240000000a00 */
[----:B0-----:R-:W-:-:S05]  /*157f0*/  @P4 IMAD.HI.U32 R24, R0, R24, RZ ;  /* 0x0000001800184227 */ /* 0x001fca00078e00ff */
[----:B------:R-:W-:-:S07]  /*15800*/  @P4 SHF.R.U32.HI R0, RZ, R25, R24 ;  /* 0x00000019ff004219 */ /* 0x000fce0000011618 */
.L_x_1737:
[----:B------:R-:W-:Y:S05]  /*15810*/  BSYNC B0 ;  /* 0x0000000000007941 */ /* 0x000fea0003800000 */
.L_x_1735:
[----:B------:R-:W-:-:S05]  /*15820*/  IMAD R57, R0, R57, R57 ;  /* 0x0000003900397224 */ /* 0x000fca00078e0239 */
[----:B------:R-:W-:-:S07]  /*15830*/  VIMNMX R56, R56, R57, PT ;  /* 0x0000003938387248 */ /* 0x000fce0003fe0100 */
.L_x_1734:
[----:B------:R-:W2:Y:S01]  /*15840*/  LDL R25, [R1+0x38] ;  /* 0x0000380001197983 */ /* 0x000ea20000100800 */
[----:B------:R-:W-:Y:S01]  /*15850*/  SHF.R.S32.HI R3, RZ, 0x1f, R56 ;  /* 0x0000001fff037819 */ /* 0x000fe20000011438 */
[----:B------:R-:W-:Y:S01]  /*15860*/  BSSY B0, `(.L_x_1738) ;  /* 0x00002fe000007945 */ /* 0x000fe20003800000 */
[----:B------:R-:W-:Y:S01]  /*15870*/  IMAD.MOV.U32 R0, RZ, RZ, 0x3f800000 ;  /* 0x3f800000ff007424 */ /* 0x000fe200078e00ff */
[----:B------:R-:W-:Y:S02]  /*15880*/  CS2R R150, SRZ ;  /* 0x0000000000967805 */ /* 0x000fe4000001ff00 */
[----:B------:R-:W-:Y:S01]  /*15890*/  LEA.HI R24, R3, R56, RZ, 0x6 ;  /* 0x0000003803187211 */ /* 0x000fe200078f30ff */
[----:B------:R-:W-:Y:S01]  /*158a0*/  IMAD.MOV.U32 R3, RZ, RZ, 0x3f800000 ;  /* 0x3f800000ff037424 */ /* 0x000fe200078e00ff */
[----:B------:R-:W-:Y:S02]  /*158b0*/  CS2R R148, SRZ ;  /* 0x0000000000947805 */ /* 0x000fe4000001ff00 */
[----:B------:R-:W-:-:S02]  /*158c0*/  CS2R R146, SRZ ;  /* 0x0000000000927805 */ /* 0x000fc4000001ff00 */
[----:B------:R-:W-:Y:S02]  /*158d0*/  SHF.R.S32.HI R24, RZ, 0x6, R24 ;  /* 0x00000006ff187819 */ /* 0x000fe40000011418 */
        /* <DEDUP_REMOVED lines=60> */
[----:B--2---:R-:W-:-:S04]  /*15ca0*/  VIMNMX R25, R25, R24, !PT ;  /* 0x0000001819197248 */ /* 0x004fc80007fe0100 */
[----:B------:R-:W-:Y:S01]  /*15cb0*/  ISETP.GE.AND P4, PT, R204, R25, PT ;  /* 0x00000019cc00720c */ /* 0x000fe20003f86270 */
[----:B------:R0:W-:Y:S02]  /*15cc0*/  STL [R1+0x1c], R25 ;  /* 0x00001c1901007387 */ /* 0x0001e40000100800 */
[----:B0-----:R-:W-:-:S10]  /*15cd0*/  CS2R R24, SRZ ;  /* 0x0000000000187805 */ /* 0x001fd4000001ff00 */
[----:B------:R-:W-:Y:S05]  /*15ce0*/  @!P4 BRA `(.L_x_1739) ;  /* 0x0000002800d4c947 */ /* 0x000fea0003800000 */
[----:B------:R-:W-:Y:S01]  /*15cf0*/  BSSY B1, `(.L_x_1740) ;  /* 0x00002b0000017945 */ /* 0x000fe20003800000 */
[----:B------:R-:W-:Y:S01]  /*15d00*/  IMAD.MOV.U32 R0, RZ, RZ, 0x3f800000 ;  /* 0x3f800000ff007424 */ /* 0x000fe200078e00ff */
[----:B------:R-:W-:-:S07]  /*15d10*/  MOV R151, RZ ;  /* 0x000000ff00977202 */ /* 0x000fce0000000f00 */
.L_x_1759:
[----:B------:R-:W-:-:S05]  /*15d20*/  VIADD R231, R22, 0x1 ;  /* 0x0000000116e77836 */ /* 0x000fca0000000000 */
[----:B------:R-:W-:-:S04]  /*15d30*/  ISETP.NE.AND P4, PT, R231, 0x2, PT ;  /* 0x00000002e700780c */ /* 0x000fc80003f85270 */
[----:B------:R-:W-:Y:S02]  /*15d40*/  SEL R230, RZ, 0x1, P4 ;  /* 0x00000001ffe67807 */ /* 0x000fe40002000000 */
[----:B------:R-:W-:Y:S02]  /*15d50*/  SEL R231, R231, RZ, P4 ;  /* 0x000000ffe7e77207 */ /* 0x000fe40002000000 */
[----:B------:R-:W-:Y:S01]  /*15d60*/  LOP3.LUT R230, R205, R230, RZ, 0x3c, !PT ;  /* 0x000000e6cde67212 */ /* 0x000fe200078e3cff */
[----:B------:R-:W-:Y:S06]  /*15d70*/  @!P0 BRA `(.L_x_1741) ;  /* 0x0000000000048947 */ /* 0x000fec0003800000 */
[----:B------:R-:W-:Y:S01]  /*15d80*/  BPT.TRAP 0x1 ;  /* 0x000000040000795c */ /* 0x000fe20000300000 */
.L_x_1741:
[----:B------:R-:W-:Y:S01]  /*15d90*/  IMAD R232, R231, 0x8, R16 ;  /* 0x00000008e7e87824 */ /* 0x000fe200078e0210 */
[----:B------:R-:W-:-:S04]  /*15da0*/  SHF.L.U32 R152, R230, 0x1f, RZ ;  /* 0x0000001fe6987819 */ /* 0x000fc800000006ff */
[----:B------:R0:W1:Y:S01]  /*15db0*/  SYNCS.PHASECHK.TRANS64.TRYWAIT P4, [R232+URZ+0x30830], R152 ;  /* 0x03083098e80075a7 */ /* 0x000062000808017f */
[----:B------:R-:W-:Y:S05]  /*15dc0*/  @!P0 BRA `(.L_x_1742) ;  /* 0x0000000000048947 */ /* 0x000fea0003800000 */
[----:B------:R-:W-:Y:S01]  /*15dd0*/  BPT.TRAP 0x1 ;  /* 0x000000040000795c */ /* 0x000fe20000300000 */
.L_x_1742:
[----:B------:R-:W2:Y:S01]  /*15de0*/  LDL R2, [R1] ;  /* 0x0000000001027983 */ /* 0x000ea20000100800 */
[----:B------:R-:W-:Y:S01]  /*15df0*/  BSSY B2, `(.L_x_1743) ;  /* 0x0000007000027945 */ /* 0x000fe20003800000 */
[----:B--2---:R-:W-:-:S04]  /*15e00*/  IMAD R158, R231, 0x800, R2 ;  /* 0x00000800e79e7824 */ /* 0x004fc800078e0202 */
[C---:B------:R-:W-:Y:S02]  /*15e10*/  VIADD R155, R158.reuse, 0x2 ;  /* 0x000000029e9b7836 */ /* 0x040fe40000000000 */
[----:B------:R-:W-:Y:S01]  /*15e20*/  VIADD R2, R158, 0x4 ;  /* 0x000000049e027836 */ /* 0x000fe20000000000 */
[----:B-1----:R-:W-:Y:S06]  /*15e30*/  @P4 BRA `(.L_x_1744) ;  /* 0x0000000000084947 */ /* 0x002fec0003800000 */
[----:B------:R-:W1:Y:S02]  /*15e40*/  SYNCS.PHASECHK.TRANS64.TRYWAIT P4, [R232+URZ+0x30830], R152 ;  /* 0x03083098e80075a7 */ /* 0x000e64000808017f */
[----:B-1----:R-:W-:Y:S05]  /*15e50*/  @!P4 BRA `(.L_x_1745) ;  /* 0x0000018800f4c947 */ /* 0x002fea0003800000 */
.L_x_1744:
[----:B------:R-:W-:Y:S05]  /*15e60*/  BSYNC B2 ;  /* 0x0000000000027941 */ /* 0x000fea0003800000 */
.L_x_1743:
[----:B01----:R-:W-:Y:S01]  /*15e70*/  IMAD.MOV.U32 R152, RZ, RZ, R158 ;  /* 0x000000ffff987224 */ /* 0x003fe200078e009e */
[----:B------:R-:W-:Y:S01]  /*15e80*/  R2UR UR12, R216 ;  /* 0x00000000d80c72ca */ /* 0x000fe200000e0000 */
[----:B------:R-:W-:Y:S01]  /*15e90*/  VIADD R154, R158, 0x6 ;  /* 0x000000069e9a7836 */ /* 0x000fe20000000000 */
[----:B------:R-:W-:Y:S01]  /*15ea0*/  R2UR UR13, R217 ;  /* 0x00000000d90d72ca */ /* 0x000fe200000e0000 */
[----:B------:R-:W-:Y:S01]  /*15eb0*/  IMAD.MOV.U32 R153, RZ, RZ, 0x40000040 ;  /* 0x40000040ff997424 */ /* 0x000fe200078e00ff */
[----:B------:R-:W-:Y:S01]  /*15ec0*/  R2UR UR6, R152 ;  /* 0x00000000980672ca */ /* 0x000fe200000e0000 */
[----:B------:R-:W-:Y:S01]  /*15ed0*/  VIADD R156, R158, 0x204 ;  /* 0x000002049e9c7836 */ /* 0x000fe20000000000 */
[----:B------:R-:W-:Y:S01]  /*15ee0*/  MOV R152, R155 ;  /* 0x0000009b00987202 */ /* 0x000fe20000000f00 */
[----:B------:R-:W-:Y:S01]  /*15ef0*/  IMAD.MOV.U32 R155, RZ, RZ, 0x40000040 ;  /* 0x40000040ff9b7424 */ /* 0x000fe200078e00ff */
[----:B------:R-:W-:Y:S01]  /*15f00*/  R2UR UR10, R154 ;  /* 0x000000009a0a72ca */ /* 0x000fe200000e0000 */
[----:B------:R-:W-:Y:S01]  /*15f10*/  VIADD R154, R158, 0x202 ;  /* 0x000002029e9a7836 */ /* 0x000fe20000000000 */
[----:B------:R-:W-:Y:S01]  /*15f20*/  R2UR UR4, R152 ;  /* 0x00000000980472ca */ /* 0x000fe200000e0000 */
[----:B------:R-:W-:Y:S01]  /*15f30*/  IMAD.MOV.U32 R152, RZ, RZ, R2 ;  /* 0x000000ffff987224 */ /* 0x000fe200078e0002 */
[----:B------:R-:W-:Y:S01]  /*15f40*/  R2UR UR11, R155 ;  /* 0x000000009b0b72ca */ /* 0x000fe200000e0000 */
[----:B------:R-:W-:Y:S01]  /*15f50*/  IMAD.MOV.U32 R157, RZ, RZ, 0x40000040 ;  /* 0x40000040ff9d7424 */ /* 0x000fe200078e00ff */
[----:B------:R-:W-:Y:S01]  /*15f60*/  R2UR UR5, R153 ;  /* 0x00000000990572ca */ /* 0x000fe200000e0000 */
[-C--:B------:R-:W-:Y:S01]  /*15f70*/  FMUL.FTZ R24, R24, R3.reuse ;  /* 0x0000000318187220 */ /* 0x080fe20000410000 */
[----:B------:R-:W-:Y:S01]  /*15f80*/  R2UR UR8, R152 ;  /* 0x00000000980872ca */ /* 0x000fe200000e0000 */
[----:B------:R-:W-:Y:S01]  /*15f90*/  VIADD R152, R158, 0x200 ;  /* 0x000002009e987836 */ /* 0x000fe20000000000 */
[----:B------:R-:W-:Y:S01]  /*15fa0*/  R2UR UR22, R156 ;  /* 0x000000009c1672ca */ /* 0x000fe200000e0000 */
[----:B------:R-:W-:Y:S01]  /*15fb0*/  VIADD R156, R158, 0x400 ;  /* 0x000004009e9c7836 */ /* 0x000fe20000000000 */
[----:B------:R-:W-:Y:S01]  /*15fc0*/  R2UR UR18, R154 ;  /* 0x000000009a1272ca */ /* 0x000fe200000e0000 */
[-C--:B------:R-:W-:Y:S01]  /*15fd0*/  FMUL.FTZ R25, R25, R3.reuse ;  /* 0x0000000319197220 */ /* 0x080fe20000410000 */
[----:B------:R-:W-:Y:S01]  /*15fe0*/  R2UR UR14, R152 ;  /* 0x00000000980e72ca */ /* 0x000fe200000e0000 */
[----:B------:R-:W-:Y:S01]  /*15ff0*/  VIADD R152, R158, 0x206 ;  /* 0x000002069e987836 */ /* 0x000fe20000000000 */
[----:B------:R-:W-:Y:S01]  /*16000*/  R2UR UR30, R156 ;  /* 0x000000009c1e72ca */ /* 0x000fe200000e0000 */
[C---:B------:R-:W-:Y:S01]  /*16010*/  VIADD R156, R158.reuse, 0x406 ;  /* 0x000004069e9c7836 */ /* 0x040fe20000000000 */
[----:B------:R-:W-:Y:S01]  /*16020*/  IADD3 R154, R158, 0x402, RZ ;  /* 0x000004029e9a7810 */ /* 0x000fe20007ffe0ff */
[-C--:B------:R-:W-:Y:S01]  /*16030*/  FMUL.FTZ R28, R28, R3.reuse ;  /* 0x000000031c1c7220 */ /* 0x080fe20000410000 */
[----:B------:R-:W-:Y:S01]  /*16040*/  R2UR UR26, R152 ;  /* 0x00000000981a72ca */ /* 0x000fe200000e0000 */
[----:B------:R-:W-:Y:S01]  /*16050*/  VIADD R152, R158, 0x404 ;  /* 0x000004049e987836 */ /* 0x000fe20000000000 */
[----:B------:R-:W-:Y:S01]  /*16060*/  MOV R236, UR11 ;  /* 0x0000000b00ec7c02 */ /* 0x000fe20008000f00 */
[----:B------:R-:W-:Y:S01]  /*16070*/  UMOV UR11, UR5 ;  /* 0x00000005000b7c82 */ /* 0x000fe20008000000 */
[----:B------:R-:W-:Y:S01]  /*16080*/  MOV R2, UR10 ;  /* 0x0000000a00027c02 */ /* 0x000fe20008000f00 */
[----:B------:R-:W-:Y:S01]  /*16090*/  UMOV UR10, UR4 ;  /* 0x00000004000a7c82 */ /* 0x000fe20008000000 */
[----:B------:R-:W-:Y:S01]  /*160a0*/  R2UR UR38, R152 ;  /* 0x00000000982672ca */ /* 0x000fe200000e0000 */
[----:B------:R-:W-:Y:S01]  /*160b0*/  VIADD R152, R158, 0x600 ;  /* 0x000006009e987836 */ /* 0x000fe20000000000 */
[----:B------:R-:W-:Y:S01]  /*160c0*/  R2UR UR7, R153 ;  /* 0x00000000990772ca */ /* 0x000fe200000e0000 */
[-C--:B------:R-:W-:Y:S01]  /*160d0*/  FMUL.FTZ R29, R29, R3.reuse ;  /* 0x000000031d1d7220 */ /* 0x080fe20000410000 */
[----:B------:R-:W-:Y:S01]  /*160e0*/  R2UR UR34, R154 ;  /* 0x000000009a2272ca */ /* 0x000fe200000e0000 */
[----:B------:R-:W-:Y:S01]  /*160f0*/  VIADD R154, R158, 0x604 ;  /* 0x000006049e9a7836 */ /* 0x000fe20000000000 */
[----:B------:R-:W-:Y:S01]  /*16100*/  R2UR UR42, R156 ;  /* 0x000000009c2a72ca */ /* 0x000fe200000e0000 */
[----:B------:R-:W-:Y:S01]  /*16110*/  VIADD R156, R158, 0x602 ;  /* 0x000006029e9c7836 */ /* 0x000fe20000000000 */
[----:B------:R-:W-:Y:S01]  /*16120*/  R2UR UR46, R152 ;  /* 0x00000000982e72ca */ /* 0x000fe200000e0000 */
[----:B------:R-:W-:Y:S01]  /*16130*/  VIADD R152, R158, 0x606 ;  /* 0x000006069e987836 */ /* 0x000fe20000000000 */
[----:B------:R-:W-:Y:S01]  /*16140*/  R2UR UR4, R6 ;  /* 0x00000000060472ca */ /* 0x000fe200000e0000 */
[-C--:B------:R-:W-:Y:S01]  /*16150*/  FMUL.FTZ R32, R32, R3.reuse ;  /* 0x0000000320207220 */ /* 0x080fe20000410000 */
[----:B------:R-:W-:Y:S01]  /*16160*/  R2UR UR5, R7 ;  /* 0x00000000070572ca */ /* 0x000fe200000e0000 */
[-C--:B------:R-:W-:Y:S01]  /*16170*/  FMUL.FTZ R33, R33, R3.reuse ;  /* 0x0000000321217220 */ /* 0x080fe20000410000 */
[C---:B------:R-:W-:Y:S01]  /*16180*/  R2UR UR9, R153.reuse ;  /* 0x00000000990972ca */ /* 0x040fe200000e0000 */
[-C--:B------:R-:W-:Y:S01]  /*16190*/  FMUL.FTZ R36, R36, R3.reuse ;  /* 0x0000000324247220 */ /* 0x080fe20000410000 */
[----:B------:R-:W-:Y:S01]  /*161a0*/  R2UR UR15, R153 ;  /* 0x00000000990f72ca */ /* 0x000fe200000e0000 */
        /* <DEDUP_REMOVED lines=29> */
[----:B------:R-:W-:Y:S01]  /*16380*/  WARPGROUP.ARRIVE ;  /* 0x00000000000079c5 */ /* 0x000fe20000000000 */
[----:B------:R-:W-:Y:S01]  /*16390*/  R2UR UR16, R214 ;  /* 0x00000000d61072ca */ /* 0x000fe200000e0000 */
[-C--:B------:R-:W-:Y:S01]  /*163a0*/  FMUL.FTZ R68, R68, R3.reuse ;  /* 0x0000000344447220 */ /* 0x080fe20000410000 */
[----:B------:R-:W-:Y:S01]  /*163b0*/  R2UR UR17, R215 ;  /* 0x00000000d71172ca */ /* 0x000fe200000e0000 */
[-C--:B------:R-:W-:Y:S01]  /*163c0*/  FMUL.FTZ R69, R69, R3.reuse ;  /* 0x0000000345457220 */ /* 0x080fe20000410000 */
[----:B------:R-:W-:Y:S01]  /*163d0*/  R2UR UR20, R212 ;  /* 0x00000000d41472ca */ /* 0x000fe200000e0000 */
[----:B------:R-:W-:Y:S01]  /*163e0*/  HGMMA.64x64x16.F32 R152, gdesc[UR4], RZ, !UPT, gsb0 ;  /* 0x00e00000049879f0 */ /* 0x000fe2000c0008ff */
[----:B------:R-:W-:Y:S01]  /*163f0*/  UMOV UR6, UR8 ;  /* 0x0000000800067c82 */ /* 0x000fe20008000000 */
[----:B------:R-:W-:Y:S01]  /*16400*/  UMOV UR7, UR9 ;  /* 0x0000000900077c82 */ /* 0x000fe20008000000 */
        /* <DEDUP_REMOVED lines=179> */
.L_x_1746:
[----:B------:R-:W-:Y:S01]  /*16f40*/  SHF.L.U32 R2, R205, 0x1f, RZ ;  /* 0x0000001fcd027819 */ /* 0x000fe200000006ff */
[----:B------:R-:W-:-:S04]  /*16f50*/  IMAD R0, R22, 0x8, R16 ;  /* 0x0000000816007824 */ /* 0x000fc800078e0210 */
[----:B------:R0:W1:Y:S01]  /*16f60*/  SYNCS.PHASECHK.TRANS64.TRYWAIT P4, [R0+URZ+0x30850], R2 ;  /* 0x03085002000075a7 */ /* 0x000062000808017f */
[----:B------:R-:W-:Y:S05]  /*16f70*/  @!P0 BRA `(.L_x_1747) ;  /* 0x0000000000048947 */ /* 0x000fea0003800000 */
[----:B------:R-:W-:Y:S01]  /*16f80*/  BPT.TRAP 0x1 ;  /* 0x000000040000795c */ /* 0x000fe20000300000 */
.L_x_1747:
[----:B------:R-:W-:Y:S04]  /*16f90*/  BSSY B2, `(.L_x_1748) ;  /* 0x0000004000027945 */ /* 0x000fe80003800000 */
[----:B-1----:R-:W-:Y:S05]  /*16fa0*/  @P4 BRA `(.L_x_1749) ;  /* 0x0000000000084947 */ /* 0x002fea0003800000 */
[----:B------:R-:W1:Y:S02]  /*16fb0*/  SYNCS.PHASECHK.TRANS64.TRYWAIT P4, [R0+URZ+0x30850], R2 ;  /* 0x03085002000075a7 */ /* 0x000e64000808017f */
[----:B-1----:R-:W-:Y:S05]  /*16fc0*/  @!P4 BRA `(.L_x_1750) ;  /* 0x0000017800acc947 */ /* 0x002fea0003800000 */
.L_x_1749:
[----:B------:R-:W-:Y:S05]  /*16fd0*/  BSYNC B2 ;  /* 0x0000000000027941 */ /* 0x000fea0003800000 */
.L_x_1748:
[----:B01----:R-:W-:Y:S01]  /*16fe0*/  VIADD R2, R16, 0x400 ;  /* 0x0000040010027836 */ /* 0x003fe20000000000 */
[----:B------:R-:W2:Y:S01]  /*16ff0*/  LDL R205, [R1+0x34] ;  /* 0x0000340001cd7983 */ /* 0x000ea20000100800 */
[----:B------:R-:W-:Y:S01]  /*17000*/  IMAD.MOV.U32 R3, RZ, RZ, 0x40000040 ;  /* 0x40000040ff037424 */ /* 0x000fe200078e00ff */
[----:B------:R-:W-:Y:S01]  /*17010*/  WARPGROUP.ARRIVE ;  /* 0x00000000000079c5 */ /* 0x000fe20000000000 */
[----:B------:R-:W-:Y:S01]  /*17020*/  ULDC UR4, c[0x0][0x9dc] ;  /* 0x0002770000047ab9 */ /* 0x000fe20000000800 */
[----:B------:R-:W-:-:S04]  /*17030*/  SHF.R.U32.HI R2, RZ, 0x4, R2 ;  /* 0x00000004ff027819 */ /* 0x000fc80000011602 */
[----:B------:R-:W-:-:S04]  /*17040*/  LOP3.LUT R2, R2, 0x3fff, RZ, 0xc0, !PT ;  /* 0x00003fff02027812 */ /* 0x000fc800078ec0ff */
[----:B------:R-:W-:-:S04]  /*17050*/  LOP3.LUT R2, R2, 0x2000000, RZ, 0xfc, !PT ;  /* 0x0200000002027812 */ /* 0x000fc800078efcff */
[----:B------:R-:W-:Y:S02]  /*17060*/  LEA R2, R22, R2, 0xb ;  /* 0x0000000216027211 */ /* 0x000fe400078e58ff */
[----:B------:R-:W-:Y:S01]  /*17070*/  R2UR UR7, R3 ;  /* 0x00000000030772ca */ /* 0x000fe200000e0000 */
[----:B------:R-:W2:Y:S01]  /*17080*/  LDL R22, [R1+0x14] ;  /* 0x0000140001167983 */ /* 0x000ea20000100800 */
[----:B------:R-:W-:Y:S01]  /*17090*/  R2UR UR6, R2 ;  /* 0x00000000020672ca */ /* 0x000fe200000e0000 */
[----:B------:R-:W-:-:S12]  /*170a0*/  IMAD.MOV.U32 R3, RZ, RZ, 0x40000040 ;  /* 0x40000040ff037424 */ /* 0x000fd800078e00ff */
[----:B------:R-:W-:Y:S03]  /*170b0*/  HGMMA.64x256x16.F32 R24, R196, gdesc[UR4].tnspB, R24, gsb0 ;  /* 0x43e00004c4187df0 */ /* 0x000fe60008000818 */
[----:B------:R-:W-:Y:S02]  /*170c0*/  WARPGROUP.DEPBAR.LE gsb0, 0x0 ;  /* 0x00008000000079c5 */ /* 0x000fe40000010000 */
[----:B------:R-:W-:Y:S01]  /*170d0*/  VIADD R196, R2, 0x80 ;  /* 0x0000008002c47836 */ /* 0x000fe20000000000 */
[----:B------:R-:W-:Y:S01]  /*170e0*/  WARPGROUP.ARRIVE ;  /* 0x00000000000079c5 */ /* 0x000fe20000000000 */
[----:B------:R-:W-:-:S03]  /*170f0*/  IMAD.MOV.U32 R197, RZ, RZ, 0x40000040 ;  /* 0x40000040ffc57424 */ /* 0x000fc600078e00ff */
[----:B------:R-:W-:Y:S02]  /*17100*/  R2UR UR6, R196 ;  /* 0x00000000c40672ca */ /* 0x000fe400000e0000 */
[----:B------:R-:W-:-:S15]  /*17110*/  R2UR UR7, R197 ;  /* 0x00000000c50772ca */ /* 0x000fde00000e0000 */
[----:B------:R-:W-:-:S01]  /*17120*/  NOP ;  /* 0x0000000000007918 */ /* 0x000fc20000000000 */
[----:B------:R-:W-:Y:S03]  /*17130*/  HGMMA.64x256x16.F32 R24, R192, gdesc[UR4].tnspB, R24, gsb0 ;  /* 0x43e00004c0187df0 */ /* 0x000fe60008000818 */
[----:B------:R-:W-:Y:S02]  /*17140*/  WARPGROUP.DEPBAR.LE gsb0, 0x0 ;  /* 0x00008000000079c5 */ /* 0x000fe40000010000 */
[C---:B------:R-:W-:Y:S01]  /*17150*/  VIADD R192, R2.reuse, 0x100 ;  /* 0x0000010002c07836 */ /* 0x040fe20000000000 */
[----:B------:R-:W-:Y:S01]  /*17160*/  WARPGROUP.ARRIVE ;  /* 0x00000000000079c5 */ /* 0x000fe20000000000 */
[----:B------:R-:W-:Y:S02]  /*17170*/  IMAD.MOV.U32 R193, RZ, RZ, 0x40000040 ;  /* 0x40000040ffc17424 */ /* 0x000fe400078e00ff */
[----:B------:R-:W-:Y:S01]  /*17180*/  VIADD R2, R2, 0x180 ;  /* 0x0000018002027836 */ /* 0x000fe20000000000 */
[----:B------:R-:W-:-:S02]  /*17190*/  R2UR UR6, R192 ;  /* 0x00000000c00672ca */ /* 0x000fc400000e0000 */
[----:B------:R-:W-:-:S15]  /*171a0*/  R2UR UR7, R193 ;  /* 0x00000000c10772ca */ /* 0x000fde00000e0000 */
[----:B------:R-:W-:-:S01]  /*171b0*/  NOP ;  /* 0x0000000000007918 */ /* 0x000fc20000000000 */
[----:B------:R-:W-:Y:S01]  /*171c0*/  HGMMA.64x256x16.F32 R24, R188, gdesc[UR4].tnspB, R24, gsb0 ;  /* 0x43e00004bc187df0 */ /* 0x000fe20008000818 */
[----:B------:R-:W-:Y:S02]  /*171d0*/  R2UR UR6, R2 ;  /* 0x00000000020672ca */ /* 0x000fe400000e0000 */
[----:B------:R-:W-:Y:S01]  /*171e0*/  R2UR UR7, R3 ;  /* 0x00000000030772ca */ /* 0x000fe200000e0000 */
[----:B------:R-:W0:Y:S08]  /*171f0*/  @P2 LDC R2, c[0x0][0x450] ;  /* 0x00011400ff022b82 */ /* 0x000e300000000800 */
[----:B------:R-:W1:Y:S01]  /*17200*/  @P2 LDC R3, c[0x0][0x44c] ;  /* 0x00011300ff032b82 */ /* 0x000e620000000800 */
[----:B------:R-:W-:-:S02]  /*17210*/  WARPGROUP.DEPBAR.LE gsb0, 0x0 ;  /* 0x00008000000079c5 */ /* 0x000fc40000010000 */
[----:B------:R-:W-:-:S13]  /*17220*/  WARPGROUP.ARRIVE ;  /* 0x00000000000079c5 */ /* 0x000fda0000000000 */
[----:B------:R-:W-:Y:S03]  /*17230*/  HGMMA.64x256x16.F32 R24, R184, gdesc[UR4].tnspB, R24, gsb0 ;  /* 0x43e00004b8187df0 */ /* 0x000fe60008000818 */
[----:B------:R-:W-:Y:S02]  /*17240*/  WARPGROUP.DEPBAR.LE gsb0, 0x0 ;  /* 0x00008000000079c5 */ /* 0x000fe40000010000 */
[----:B--2---:R-:W-:Y:S02]  /*17250*/  IMAD.IADD R184, R205, 0x1, R22 ;  /* 0x00000001cdb87824 */ /* 0x004fe400078e0216 */
[----:B------:R-:W-:Y:S02]  /*17260*/  IMAD.SHL.U32 R22, R204, 0x40, RZ ;  /* 0x00000040cc167824 */ /* 0x000fe400078e00ff */
[----:B-1----:R-:W-:-:S03]  /*17270*/  @P2 IMAD.HI.U32 R3, R184, R3, RZ ;  /* 0x00000003b8032227 */ /* 0x002fc600078e00ff */
[----:B------:R-:W-:Y:S02]  /*17280*/  IADD3 R187, -R229, 0x1, -R22 ;  /* 0x00000001e5bb7810 */ /* 0x000fe40007ffe916 */
[----:B0-----:R-:W-:Y:S02]  /*17290*/  @P2 SHF.R.U32.HI R184, RZ, R2, R3 ;  /* 0x00000002ffb82219 */ /* 0x001fe40000011603 */
[----:B------:R-:W-:Y:S01]  /*172a0*/  @!P1 IADD3 R2, R232, 0x30840, RZ ;  /* 0x00030840e8029810 */ /* 0x000fe20007ffe0ff */
[----:B------:R-:W-:Y:S01]  /*172b0*/  IMAD.U32 R232, RZ, RZ, UR4 ;  /* 0x00000004ffe87e24 */ /* 0x000fe2000f8e00ff */
[----:B------:R-:W-:Y:S01]  /*172c0*/  IADD3 R187, -R220, R187, R221 ;  /* 0x000000bbdcbb7210 */ /* 0x000fe20007ffe1dd */
[----:B------:R-:W0:Y:S01]  /*172d0*/  SHFL.IDX PT, R189, R184, RZ, 0x1c1f ;  /* 0x001c1fffb8bd7589 */ /* 0x000e2200000e0000 */
[----:B------:R-:W-:Y:S01]  /*172e0*/  @!P1 PRMT R2, RZ, 0x654, R2 ;  /* 0x00000654ff029816 */ /* 0x000fe20000000002 */
[----:B------:R-:W-:Y:S01]  /*172f0*/  ULDC UR4, c[0x0][0x9e0] ;  /* 0x0002780000047ab9 */ /* 0x000fe20000000800 */
[----:B------:R-:W-:-:S02]  /*17300*/  LOP3.LUT R188, RZ, R232, RZ, 0x33, !PT ;  /* 0x000000e8ffbc7212 */ /* 0x000fc400078e33ff */
[----:B------:R1:W-:Y:S03]  /*17310*/  @!P1 SYNCS.ARRIVE.TRANS64.RED.A1T0 RZ, [R2+URZ], RZ ;  /* 0x000000ff02ff99a7 */ /* 0x0003e6000810043f */
[----:B------:R-:W-:Y:S02]  /*17320*/  IMAD.IADD R188, R188, 0x1, R187 ;  /* 0x00000001bcbc7824 */ /* 0x000fe400078e02bb */
[----:B------:R-:W-:-:S04]  /*17330*/  VIADD R187, R187, UR4 ;  /* 0x00000004bbbb7c36 */ /* 0x000fc80008000000 */
[--C-:B0-----:R-:W-:Y:S02]  /*17340*/  IMAD.IADD R186, R187, 0x1, R189.reuse ;  /* 0x00000001bbba7824 */ /* 0x101fe400078e02bd */
[----:B------:R-:W-:Y:S01]  /*17350*/  IMAD.IADD R185, R188, 0x1, R189 ;  /* 0x00000001bcb97824 */ /* 0x000fe200078e02bd */
[----:B-1----:R-:W-:Y:S06]  /*17360*/  @!P3 BRA `(.L_x_1751) ;  /* 0x000000000060b947 */ /* 0x002fec0003800000 */
[----:B------:R-:W-:Y:S01]  /*17370*/  IADD3 R189, -R220, R221, R189 ;  /* 0x000000dddcbd7210 */ /* 0x000fe20007ffe1bd */
[----:B------:R-:W-:Y:S03]  /*17380*/  BSSY B2, `(.L_x_1752) ;  /* 0x0000012000027945 */ /* 0x000fe60003800000 */
        /* <DEDUP_REMOVED lines=11> */
.L_x_1753:
[----:B------:R-:W-:Y:S02]  /*17440*/  ULDC UR4, c[0x0][0x9e4] ;  /* 0x0002790000047ab9 */ /* 0x000fe40000000800 */
[----:B------:R-:W-:-:S05]  /*17450*/  IMAD.U32 R190, RZ, RZ, UR4 ;  /* 0x00000004ffbe7e24 */ /* 0x000fca000f8e00ff */
[----:B------:R-:W-:-:S13]  /*17460*/  ISETP.NE.AND P4, PT, R190, 0x1, PT ;  /* 0x00000001be00780c */ /* 0x000fda0003f85270 */
[----:B------:R-:W0:Y:S02]  /*17470*/  @P4 LDC.64 R2, c[0x0][0x9e8] ;  /* 0x00027a00ff024b82 */ /* 0x000e240000000a00 */
[----:B0-----:R-:W-:-:S05]  /*17480*/  @P4 IMAD.HI.U32 R2, R189, R2, RZ ;  /* 0x00000002bd024227 */ /* 0x001fca00078e00ff */
[----:B------:R-:W-:-:S07]  /*17490*/  @P4 SHF.R.U32.HI R189, RZ, R3, R2 ;  /* 0x00000003ffbd4219 */ /* 0x000fce0000011602 */
.L_x_1754:
[----:B------:R-:W-:Y:S05]  /*174a0*/  BSYNC B2 ;  /* 0x0000000000027941 */ /* 0x000fea0003800000 */
.L_x_1752:
[----:B------:R-:W-:-:S05]  /*174b0*/  IMAD R189, R189, R190, -R22 ;  /* 0x000000bebdbd7224 */ /* 0x000fca00078e0a16 */
[----:B------:R-:W-:-:S04]  /*174c0*/  IADD3 R189, -R229, R189, RZ ;  /* 0x000000bde5bd7210 */ /* 0x000fc80007ffe1ff */
[----:B------:R-:W-:Y:S02]  /*174d0*/  VIMNMX R185, R185, R189, !PT ;  /* 0x000000bdb9b97248 */ /* 0x000fe40007fe0100 */
[----:B------:R-:W-:-:S07]  /*174e0*/  VIADDMNMX R186, R189, R190, R186, PT ;  /* 0x000000bebdba7246 */ /* 0x000fce00038001ba */
.L_x_1751:
[----:B------:R-:W-:Y:S01]  /*174f0*/  ISETP.GT.AND P4, PT, R204, -0x1, PT ;  /* 0xffffffffcc00780c */ /* 0x000fe20003f84270 */
[----:B------:R-:W0:Y:S03]  /*17500*/  SHFL.IDX PT, R184, R184, 0x1, 0x1c1f ;  /* 0x003c1f00b8b87f89 */ /* 0x000e2600000e0000 */
[C---:B------:R-:W-:Y:S02]  /*17510*/  ISETP.GT.AND P6, PT, R185.reuse, RZ, P4 ;  /* 0x000000ffb900720c */ /* 0x040fe400027c4270 */
[----:B------:R-:W-:Y:S02]  /*17520*/  ISETP.GT.AND P5, PT, R185, 0x1, P4 ;  /* 0x00000001b900780c */ /* 0x000fe400027a4270 */
[C---:B------:R-:W-:Y:S02]  /*17530*/  ISETP.LT.OR P6, PT, R186.reuse, 0x1, P6 ;  /* 0x00000001ba00780c */ /* 0x040fe400037c1670 */
[----:B------:R-:W-:-:S02]  /*17540*/  ISETP.LT.OR P5, PT, R186, 0x2, P5 ;  /* 0x00000002ba00780c */ /* 0x000fc40002fa1670 */
[----:B------:R-:W-:Y:S02]  /*17550*/  FSEL R152, R152, -INF , !P6 ;  /* 0xff80000098987808 */ /* 0x000fe40007000000 */
[----:B------:R-:W-:Y:S02]  /*17560*/  FSEL R153, R153, -INF , !P5 ;  /* 0xff80000099997808 */ /* 0x000fe40006800000 */
[C---:B------:R-:W-:Y:S02]  /*17570*/  ISETP.GT.AND P6, PT, R185.reuse, 0x8, P4 ;  /* 0x00000008b900780c */ /* 0x040fe400027c4270 */
[----:B------:R-:W-:Y:S02]  /*17580*/  ISETP.GT.AND P5, PT, R185, 0x9, P4 ;  /* 0x00000009b900780c */ /* 0x000fe400027a4270 */
[C---:B------:R-:W-:Y:S02]  /*17590*/  ISETP.LT.OR P6, PT, R186.reuse, 0x9, P6 ;  /* 0x00000009ba00780c */ /* 0x040fe400037c1670 */
[----:B------:R-:W-:-:S02]  /*175a0*/  ISETP.LT.OR P5, PT, R186, 0xa, P5 ;  /* 0x0000000aba00780c */ /* 0x000fc40002fa1670 */
[----:B------:R-:W-:Y:S01]  /*175b0*/  FSEL R156, R156, -INF , !P6 ;  /* 0xff8000009c9c7808 */ /* 0x000fe20007000000 */
[--C-:B0-----:R-:W-:Y:S01]  /*175c0*/  IMAD.IADD R187, R187, 0x1, R184.reuse ;  /* 0x00000001bbbb7824 */ /* 0x101fe200078e02b8 */
[----:B------:R-:W-:Y:S01]  /*175d0*/  FSEL R157, R157, -INF , !P5 ;  /* 0xff8000009d9d7808 */ /* 0x000fe20006800000 */
[----:B------:R-:W-:Y:S01]  /*175e0*/  IMAD.IADD R188, R188, 0x1, R184 ;  /* 0x00000001bcbc7824 */ /* 0x000fe200078e02b8 */
[C---:B------:R-:W-:Y:S02]  /*175f0*/  ISETP.GT.AND P6, PT, R185.reuse, 0x10, P4 ;  /* 0x00000010b900780c */ /* 0x040fe400027c4270 */
        /* <DEDUP_REMOVED lines=34> */
[----:B------:R-:W-:Y:S01]  /*17820*/  FSEL R181, R181, -INF , !P5 ;  /* 0xff800000b5b57808 */ /* 0x000fe20006800000 */
[----:B------:R-:W-:Y:S08]  /*17830*/  @!P3 BRA `(.L_x_1755) ;  /* 0x000000000060b947 */ /* 0x000ff00003800000 */
        /* <DEDUP_REMOVED lines=13> */
.L_x_1757:
[----:B------:R-:W-:Y:S02]  /*17910*/  ULDC UR4, c[0x0][0x9e4] ;  /* 0x0002790000047ab9 */ /* 0x000fe40000000800 */
[----:B------:R-:W-:-:S05]  /*17920*/  IMAD.U32 R165, RZ, RZ, UR4 ;  /* 0x00000004ffa57e24 */ /* 0x000fca000f8e00ff */
[----:B------:R-:W-:-:S13]  /*17930*/  ISETP.NE.AND P5, PT, R165, 0x1, PT ;  /* 0x00000001a500780c */ /* 0x000fda0003fa5270 */
[----:B------:R-:W0:Y:S02]  /*17940*/  @P5 LDC.64 R2, c[0x0][0x9e8] ;  /* 0x00027a00ff025b82 */ /* 0x000e240000000a00 */
[----:B0-----:R-:W-:-:S05]  /*17950*/  @P5 IMAD.HI.U32 R2, R184, R2, RZ ;  /* 0x00000002b8025227 */ /* 0x001fca00078e00ff */
[----:B------:R-:W-:-:S07]  /*17960*/  @P5 SHF.R.U32.HI R184, RZ, R3, R2 ;  /* 0x00000003ffb85219 */ /* 0x000fce0000011602 */
.L_x_1758:
[----:B------:R-:W-:Y:S05]  /*17970*/  BSYNC B2 ;  /* 0x0000000000027941 */ /* 0x000fea0003800000 */
.L_x_1756:
[----:B------:R-:W-:-:S04]  /*17980*/  IMAD R22, R184, R165, -R22 ;  /* 0x000000a5b8167224 */ /* 0x000fc800078e0a16 */
[----:B------:R-:W-:-:S05]  /*17990*/  IMAD.IADD R22, R22, 0x1, -R229 ;  /* 0x0000000116167824 */ /* 0x000fca00078e0ae5 */
[----:B------:R-:W-:Y:S02]  /*179a0*/  VIMNMX R188, R188, R22, !PT ;  /* 0x00000016bcbc7248 */ /* 0x000fe40007fe0100 */
[----:B------:R-:W-:-:S07]  /*179b0*/  VIADDMNMX R187, R22, R165, R187, PT ;  /* 0x000000a516bb7246 */ /* 0x000fce00038001bb */
.L_x_1755:
[----:B------:R-:W-:Y:S01]  /*179c0*/  @!P1 VIADD R0, R0, 0x30860 ;  /* 0x0003086000009836 */ /* 0x000fe20000000000 */
[----:B------:R-:W2:Y:S01]  /*179d0*/  LDL R205, [R1+0x1c] ;  /* 0x00001c0001cd7983 */ /* 0x000ea20000100800 */
[----:B------:R-:W-:Y:S01]  /*179e0*/  ISETP.GT.AND P5, PT, R188, 0x1, P4 ;  /* 0x00000001bc00780c */ /* 0x000fe200027a4270 */
[----:B------:R-:W-:Y:S02]  /*179f0*/  ULDC UR4, c[0x0][0x988] ;  /* 0x0002620000047ab9 */ /* 0x000fe40000000800 */
[----:B------:R-:W-:Y:S02]  /*17a00*/  @!P1 PRMT R0, RZ, 0x654, R0 ;  /* 0x00000654ff009816 */ /* 0x000fe40000000000 */
[----:B------:R-:W-:Y:S02]  /*17a10*/  ISETP.LT.OR P5, PT, R187, 0x2, P5 ;  /* 0x00000002bb00780c */ /* 0x000fe40002fa1670 */
[----:B------:R0:W-:Y:S02]  /*17a20*/  @!P1 SYNCS.ARRIVE.TRANS64.RED.A1T0 RZ, [R0+URZ], RZ ;  /* 0x000000ff00ff99a7 */ /* 0x0001e4000810043f */
[----:B------:R-:W-:-:S02]  /*17a30*/  FSEL R155, R155, -INF , !P5 ;  /* 0xff8000009b9b7808 */ /* 0x000fc40006800000 */
[----:B------:R-:W-:Y:S02]  /*17a40*/  ISETP.GT.AND P5, PT, R188, 0x9, P4 ;  /* 0x00000009bc00780c */ /* 0x000fe400027a4270 */
[----:B0-----:R-:W-:Y:S02]  /*17a50*/  FMNMX.FTZ R0, R152, R5, !PT ;  /* 0x0000000598007209 */ /* 0x001fe40007810000 */
[----:B------:R-:W-:Y:S02]  /*17a60*/  ISETP.LT.OR P5, PT, R187, 0xa, P5 ;  /* 0x0000000abb00780c */ /* 0x000fe40002fa1670 */
[----:B------:R-:W-:Y:S02]  /*17a70*/  FMNMX.FTZ R0, R153, R0, !PT ;  /* 0x0000000099007209 */ /* 0x000fe40007810000 */
[----:B------:R-:W-:Y:S02]  /*17a80*/  FSEL R159, R159, -INF , !P5 ;  /* 0xff8000009f9f7808 */ /* 0x000fe40006800000 */
[----:B------:R-:W-:-:S02]  /*17a90*/  FMNMX.FTZ R0, R156, R0, !PT ;  /* 0x000000009c007209 */ /* 0x000fc40007810000 */
[----:B------:R-:W-:Y:S02]  /*17aa0*/  ISETP.GT.AND P5, PT, R188, 0x11, P4 ;  /* 0x00000011bc00780c */ /* 0x000fe400027a4270 */
[----:B------:R-:W-:Y:S02]  /*17ab0*/  FMNMX.FTZ R0, R157, R0, !PT ;  /* 0x000000009d007209 */ /* 0x000fe40007810000 */
        /* <DEDUP_REMOVED lines=22> */
[----:B------:R-:W-:Y:S02]  /*17c20*/  ISETP.GT.AND P5, PT, R188, RZ, P4 ;  /* 0x000000ffbc00720c */ /* 0x000fe400027a4270 */
[----:B------:R-:W-:Y:S02]  /*17c30*/  FMNMX.FTZ R0, R181, R0, !PT ;  /* 0x00000000b5007209 */ /* 0x000fe40007810000 */
[----:B------:R-:W-:-:S03]  /*17c40*/  ISETP.LT.OR P5, PT, R187, 0x1, P5 ;  /* 0x00000001bb00780c */ /* 0x000fc60002fa1670 */
[----:B------:R-:W0:Y:S01]  /*17c50*/  SHFL.BFLY PT, R2, R0, 0x2, 0x1f ;  /* 0x0c401f0000027f89 */ /* 0x000e2200000e0000 */
[----:B------:R-:W-:Y:S02]  /*17c60*/  FSEL R154, R154, -INF , !P5 ;  /* 0xff8000009a9a7808 */ /* 0x000fe40006800000 */
[----:B------:R-:W-:-:S04]  /*17c70*/  ISETP.GT.AND P5, PT, R188, 0x38, P4 ;  /* 0x00000038bc00780c */ /* 0x000fc800027a4270 */
[----:B------:R-:W-:-:S04]  /*17c80*/  ISETP.LT.OR P5, PT, R187, 0x39, P5 ;  /* 0x00000039bb00780c */ /* 0x000fc80002fa1670 */
[----:B------:R-:W-:Y:S02]  /*17c90*/  FSEL R182, R182, -INF , !P5 ;  /* 0xff800000b6b67808 */ /* 0x000fe40006800000 */
[----:B0-----:R-:W-:-:S05]  /*17ca0*/  FMNMX.FTZ R2, R0, R2, !PT ;  /* 0x0000000200027209 */ /* 0x001fca0007810000 */
[----:B------:R-:W0:Y:S02]  /*17cb0*/  SHFL.BFLY PT, R165, R2, 0x1, 0x1f ;  /* 0x0c201f0002a57f89 */ /* 0x000e2400000e0000 */
[----:B0-----:R-:W-:Y:S01]  /*17cc0*/  FMNMX.FTZ R165, R2, R165, !PT ;  /* 0x000000a502a57209 */ /* 0x001fe20007810000 */
[----:B------:R-:W-:-:S03]  /*17cd0*/  IMAD.U32 R2, RZ, RZ, UR4 ;  /* 0x00000004ff027e24 */ /* 0x000fc6000f8e00ff */
[C---:B------:R-:W-:Y:S01]  /*17ce0*/  FSETP.NEU.FTZ.AND P6, PT, R165.reuse, -INF , PT ;  /* 0xff800000a500780b */ /* 0x040fe20003fdd000 */
[----:B------:R-:W-:-:S03]  /*17cf0*/  FMUL.FTZ R0, R165, R2 ;  /* 0x00000002a5007220 */ /* 0x000fc60000410000 */
[----:B------:R-:W-:Y:S02]  /*17d00*/  FSEL R3, R165, RZ, P6 ;  /* 0x000000ffa5037208 */ /* 0x000fe40003000000 */
[----:B------:R-:W-:Y:S02]  /*17d10*/  FSEL R0, R0, RZ, P6 ;  /* 0x000000ff00007208 */ /* 0x000fe40003000000 */
[----:B------:R-:W-:Y:S01]  /*17d20*/  ISETP.GT.AND P6, PT, R188, 0x8, P4 ;  /* 0x00000008bc00780c */ /* 0x000fe200027c4270 */
[----:B------:R-:W-:Y:S01]  /*17d30*/  FADD.FTZ R3, -R3, R5 ;  /* 0x0000000503037221 */ /* 0x000fe20000010100 */
[----:B------:R-:W-:Y:S01]  /*17d40*/  FMNMX.FTZ R5, R154, R4, !PT ;  /* 0x000000049a057209 */ /* 0x000fe20007810000 */
[-CC-:B------:R-:W-:Y:S01]  /*17d50*/  FFMA.FTZ R152, R152, R2.reuse, -R0.reuse ;  /* 0x0000000298987223 */ /* 0x180fe20000010800 */
[----:B------:R-:W-:Y:S01]  /*17d60*/  ISETP.LT.OR P6, PT, R187, 0x9, P6 ;  /* 0x00000009bb00780c */ /* 0x000fe200037c1670 */
[-C--:B------:R-:W-:Y:S01]  /*17d70*/  FMUL.FTZ R3, R3, R2.reuse ;  /* 0x0000000203037220 */ /* 0x080fe20000410000 */
[----:B------:R-:W-:Y:S01]  /*17d80*/  FMNMX.FTZ R5, R155, R5, !PT ;  /* 0x000000059b057209 */ /* 0x000fe20007810000 */
[-CC-:B------:R-:W-:Y:S01]  /*17d90*/  FFMA.FTZ R153, R153, R2.reuse, -R0.reuse ;  /* 0x0000000299997223 */ /* 0x180fe20000010800 */
[----:B------:R-:W-:Y:S01]  /*17da0*/  FSEL R158, R158, -INF , !P6 ;  /* 0xff8000009e9e7808 */ /* 0x000fe20007000000 */
[-CC-:B------:R-:W-:Y:S01]  /*17db0*/  FFMA.FTZ R156, R156, R2.reuse, -R0.reuse ;  /* 0x000000029c9c7223 */ /* 0x180fe20000010800 */
[----:B------:R-:W-:Y:S01]  /*17dc0*/  ISETP.GT.AND P6, PT, R188, 0x10, P4 ;  /* 0x00000010bc00780c */ /* 0x000fe200027c4270 */
[-CC-:B------:R-:W-:Y:S01]  /*17dd0*/  FFMA.FTZ R157, R157, R2.reuse, -R0.reuse ;  /* 0x000000029d9d7223 */ /* 0x180fe20000010800 */
[----:B------:R-:W-:Y:S01]  /*17de0*/  FMNMX.FTZ R5, R158, R5, !PT ;  /* 0x000000059e057209 */ /* 0x000fe20007810000 */
[-CC-:B------:R-:W-:Y:S01]  /*17df0*/  FFMA.FTZ R160, R160, R2.reuse, -R0.reuse ;  /* 0x00000002a0a07223 */ /* 0x180fe20000010800 */
[----:B------:R-:W-:Y:S01]  /*17e00*/  ISETP.LT.OR P6, PT, R187, 0x11, P6 ;  /* 0x00000011bb00780c */ /* 0x000fe200037c1670 */
[-CC-:B------:R-:W-:Y:S01]  /*17e10*/  FFMA.FTZ R161, R161, R2.reuse, -R0.reuse ;  /* 0x00000002a1a17223 */ /* 0x180fe20000010800 */
        /* <DEDUP_REMOVED lines=19> */
[----:B------:R-:W-:Y:S01]  /*17f50*/  MUFU.EX2 R196, R152 ;  /* 0x0000009800c47308 */ /* 0x000fe20000000800 */
[----:B------:R-:W-:Y:S01]  /*17f60*/  FMNMX.FTZ R5, R167, R5, !PT ;  /* 0x00000005a7057209 */ /* 0x000fe20007810000 */
[----:B------:R-:W-:Y:S01]  /*17f70*/  FFMA.FTZ R0, R181, R2, -R0 ;  /* 0x00000002b5007223 */ /* 0x000fe20000010800 */
[----:B------:R-:W-:-:S02]  /*17f80*/  FSEL R170, R170, -INF , !P6 ;  /* 0xff800000aaaa7808 */ /* 0x000fc40007000000 */
[----:B------:R-:W-:Y:S02]  /*17f90*/  ISETP.GT.AND P6, PT, R188, 0x28, P4 ;  /* 0x00000028bc00780c */ /* 0x000fe400027c4270 */
[----:B------:R-:W-:Y:S01]  /*17fa0*/  FMNMX.FTZ R5, R170, R5, !PT ;  /* 0x00000005aa057209 */ /* 0x000fe20007810000 */
[----:B------:R-:W-:Y:S01]  /*17fb0*/  MUFU.EX2 R3, R3 ;  /* 0x0000000300037308 */ /* 0x000fe20000000800 */
[----:B------:R-:W-:Y:S02]  /*17fc0*/  ISETP.LT.OR P6, PT, R187, 0x29, P6 ;  /* 0x00000029bb00780c */ /* 0x000fe400037c1670 */
[----:B------:R-:W-:Y:S02]  /*17fd0*/  FMNMX.FTZ R5, R171, R5, !PT ;  /* 0x00000005ab057209 */ /* 0x000fe40007810000 */
[----:B------:R-:W-:Y:S02]  /*17fe0*/  FSEL R174, R174, -INF , !P6 ;  /* 0xff800000aeae7808 */ /* 0x000fe40007000000 */
[----:B------:R-:W-:Y:S01]  /*17ff0*/  ISETP.GT.AND P6, PT, R188, 0x30, P4 ;  /* 0x00000030bc00780c */ /* 0x000fe200027c4270 */
[----:B------:R-:W-:Y:S01]  /*18000*/  MUFU.EX2 R153, R153 ;  /* 0x0000009900997308 */ /* 0x000fe20000000800 */
[----:B------:R-:W-:-:S02]  /*18010*/  FMNMX.FTZ R5, R174, R5, !PT ;  /* 0x00000005ae057209 */ /* 0x000fc40007810000 */
[----:B------:R-:W-:Y:S02]  /*18020*/  ISETP.LT.OR P6, PT, R187, 0x31, P6 ;  /* 0x00000031bb00780c */ /* 0x000fe400037c1670 */
[----:B------:R-:W-:Y:S02]  /*18030*/  FMNMX.FTZ R5, R175, R5, !PT ;  /* 0x00000005af057209 */ /* 0x000fe40007810000 */
[----:B------:R-:W-:Y:S01]  /*18040*/  FSEL R178, R178, -INF , !P6 ;  /* 0xff800000b2b27808 */ /* 0x000fe20007000000 */
[----:B------:R-:W-:Y:S01]  /*18050*/  MUFU.EX2 R186, R0 ;  /* 0x0000000000ba7308 */ /* 0x000fe20000000800 */
[C---:B------:R-:W-:Y:S02]  /*18060*/  ISETP.GT.AND P6, PT, R188.reuse, 0x31, P4 ;  /* 0x00000031bc00780c */ /* 0x040fe400027c4270 */
[----:B------:R-:W-:Y:S02]  /*18070*/  ISETP.GT.AND P4, PT, R188, 0x39, P4 ;  /* 0x00000039bc00780c */ /* 0x000fe40002784270 */
[----:B------:R-:W-:-:S02]  /*18080*/  ISETP.LT.OR P6, PT, R187, 0x32, P6 ;  /* 0x00000032bb00780c */ /* 0x000fc400037c1670 */
[----:B------:R-:W-:Y:S01]  /*18090*/  FMNMX.FTZ R5, R178, R5, !PT ;  /* 0x00000005b2057209 */ /* 0x000fe20007810000 */
[----:B------:R-:W-:Y:S01]  /*180a0*/  MUFU.EX2 R156, R156 ;  /* 0x0000009c009c7308 */ /* 0x000fe20000000800 */
[----:B------:R-:W-:Y:S02]  /*180b0*/  FSEL R179, R179, -INF , !P6 ;  /* 0xff800000b3b37808 */ /* 0x000fe40007000000 */
[----:B------:R-:W-:Y:S02]  /*180c0*/  ISETP.LT.OR P4, PT, R187, 0x3a, P4 ;  /* 0x0000003abb00780c */ /* 0x000fe40002781670 */
[----:B------:R-:W-:Y:S02]  /*180d0*/  FMNMX.FTZ R5, R179, R5, !PT ;  /* 0x00000005b3057209 */ /* 0x000fe40007810000 */
[----:B------:R-:W-:Y:S01]  /*180e0*/  FSEL R183, R183, -INF , !P4 ;  /* 0xff800000b7b77808 */ /* 0x000fe20006000000 */
[----:B------:R-:W0:Y:S01]  /*180f0*/  MUFU.EX2 R157, R157 ;  /* 0x0000009d009d7308 */ /* 0x000e220000000800 */
[----:B------:R-:W-:-:S04]  /*18100*/  FMNMX.FTZ R5, R182, R5, !PT ;  /* 0x00000005b6057209 */ /* 0x000fc80007810000 */
[----:B------:R-:W-:-:S03]  /*18110*/  FMNMX.FTZ R22, R183, R5, !PT ;  /* 0x00000005b7167209 */ /* 0x000fc60007810000 */
[----:B------:R-:W-:Y:S02]  /*18120*/  MUFU.EX2 R160, R160 ;  /* 0x000000a000a07308 */ /* 0x000fe40000000800 */
[----:B------:R-:W1:Y:S06]  /*18130*/  SHFL.BFLY PT, R5, R22, 0x2, 0x1f ;  /* 0x0c401f0016057f89 */ /* 0x000e6c00000e0000 */
[----:B------:R-:W3:Y:S01]  /*18140*/  MUFU.EX2 R161, R161 ;  /* 0x000000a100a17308 */ /* 0x000ee20000000800 */
[----:B0-----:R-:W-:-:S07]  /*18150*/  F2FP.F16.F32.PACK_AB R198, R157, R156 ;  /* 0x0000009c9dc6723e */ /* 0x001fce00000000ff */
[----:B------:R-:W-:Y:S08]  /*18160*/  MUFU.EX2 R164, R164 ;  /* 0x000000a400a47308 */ /* 0x000ff00000000800 */
[----:B------:R-:W0:Y:S01]  /*18170*/  MUFU.EX2 R189, R189 ;  /* 0x000000bd00bd7308 */ /* 0x000e220000000800 */
[----:B---3--:R-:W-:Y:S02]  /*18180*/  F2FP.F16.F32.PACK_AB R192, R161, R160 ;  /* 0x000000a0a1c0723e */ /* 0x008fe400000000ff */
[----:B-1----:R-:W-:-:S05]  /*18190*/  FMNMX.FTZ R22, R22, R5, !PT ;  /* 0x0000000516167209 */ /* 0x002fca0007810000 */
[----:B------:R-:W1:Y:S01]  /*181a0*/  SHFL.BFLY PT, R5, R22, 0x1, 0x1f ;  /* 0x0c201f0016057f89 */ /* 0x000e6200000e0000 */
[----:B------:R-:W-:Y:S08]  /*181b0*/  MUFU.EX2 R168, R168 ;  /* 0x000000a800a87308 */ /* 0x000ff00000000800 */
[----:B------:R-:W3:Y:S01]  /*181c0*/  MUFU.EX2 R169, R169 ;  /* 0x000000a900a97308 */ /* 0x000ee20000000800 */
[----:B0-----:R-:W-:-:S07]  /*181d0*/  F2FP.F16.F32.PACK_AB R194, R189, R164 ;  /* 0x000000a4bdc2723e */ /* 0x001fce00000000ff */
[----:B------:R-:W-:Y:S01]  /*181e0*/  MUFU.EX2 R172, R172 ;  /* 0x000000ac00ac7308 */ /* 0x000fe20000000800 */
[----:B-1----:R-:W-:-:S07]  /*181f0*/  FMNMX.FTZ R152, R22, R5, !PT ;  /* 0x0000000516987209 */ /* 0x002fce0007810000 */
[----:B------:R-:W0:Y:S01]  /*18200*/  MUFU.EX2 R173, R173 ;  /* 0x000000ad00ad7308 */ /* 0x000e220000000800 */
[----:B---3--:R-:W-:Y:S01]  /*18210*/  F2FP.F16.F32.PACK_AB R188, R169, R168 ;  /* 0x000000a8a9bc723e */ /* 0x008fe200000000ff */
[----:B------:R-:W-:Y:S01]  /*18220*/  IMAD.MOV.U32 R22, RZ, RZ, R231 ;  /* 0x000000ffff167224 */ /* 0x000fe200078e00e7 */
[C---:B------:R-:W-:Y:S01]  /*18230*/  FSETP.NEU.FTZ.AND P4, PT, R152.reuse, -INF , PT ;  /* 0xff8000009800780b */ /* 0x040fe20003f9d000 */
[----:B------:R-:W-:-:S03]  /*18240*/  FMUL.FTZ R0, R152, R2 ;  /* 0x0000000298007220 */ /* 0x000fc60000410000 */
[----:B------:R-:W-:Y:S01]  /*18250*/  FSEL R5, R152, RZ, P4 ;  /* 0x000000ff98057208 */ /* 0x000fe20002000000 */
[----:B------:R-:W-:Y:S01]  /*18260*/  MUFU.EX2 R176, R176 ;  /* 0x000000b000b07308 */ /* 0x000fe20000000800 */
[----:B------:R-:W-:-:S03]  /*18270*/  FSEL R0, R0, RZ, P4 ;  /* 0x000000ff00007208 */ /* 0x000fc60002000000 */
[----:B------:R-:W-:Y:S02]  /*18280*/  FADD.FTZ R5, -R5, R4 ;  /* 0x0000000405057221 */ /* 0x000fe40000010100 */
        /* <DEDUP_REMOVED lines=16> */
[----:B------:R-:W-:Y:S01]  /*18390*/  FFMA.FTZ R0, R3, R228, R196 ;  /* 0x000000e403007223 */ /* 0x000fe200000100c4 */
[----:B------:R-:W-:Y:S01]  /*183a0*/  FMUL.FTZ R5, R5, R2 ;  /* 0x0000000205057220 */ /* 0x000fe20000410000 */
[----:B------:R-:W-:Y:S01]  /*183b0*/  MUFU.EX2 R154, R154 ;  /* 0x0000009a009a7308 */ /* 0x000fe20000000800 */
[C---:B--2---:R-:W-:Y:S01]  /*183c0*/  ISETP.GT.AND P4, PT, R204.reuse, R205, PT ;  /* 0x000000cdcc00720c */ /* 0x044fe20003f84270 */
[C---:B------:R-:W-:Y:S01]  /*183d0*/  FADD.FTZ R0, R153.reuse, R0 ;  /* 0x0000000099007221 */ /* 0x040fe20000010000 */
[----:B------:R-:W-:Y:S01]  /*183e0*/  F2FP.F16.F32.PACK_AB R196, R153, R196 ;  /* 0x000000c499c4723e */ /* 0x000fe200000000ff */
[----:B------:R-:W-:Y:S01]  /*183f0*/  VIADD R204, R204, 0xffffffff ;  /* 0xffffffffcccc7836 */ /* 0x000fe20000000000 */
[----:B0-----:R-:W-:Y:S01]  /*18400*/  F2FP.F16.F32.PACK_AB R190, R173, R172 ;  /* 0x000000acadbe723e */ /* 0x001fe200000000ff */
[----:B------:R-:W-:Y:S01]  /*18410*/  FADD.FTZ R0, R156, R0 ;  /* 0x000000009c007221 */ /* 0x000fe20000010000 */
[----:B------:R-:W-:Y:S01]  /*18420*/  MOV R205, R230 ;  /* 0x000000e600cd7202 */ /* 0x000fe20000000f00 */
[----:B------:R-:W0:Y:S02]  /*18430*/  MUFU.EX2 R155, R155 ;  /* 0x0000009b009b7308 */ /* 0x000e240000000800 */
[----:B------:R-:W-:-:S04]  /*18440*/  FADD.FTZ R0, R157, R0 ;  /* 0x000000009d007221 */ /* 0x000fc80000010000 */
[----:B------:R-:W-:Y:S02]  /*18450*/  FADD.FTZ R0, R160, R0 ;  /* 0x00000000a0007221 */ /* 0x000fe40000010000 */
[----:B------:R-:W-:Y:S02]  /*18460*/  MUFU.EX2 R158, R158 ;  /* 0x0000009e009e7308 */ /* 0x000fe40000000800 */
[----:B------:R-:W-:-:S04]  /*18470*/  FADD.FTZ R0, R161, R0 ;  /* 0x00000000a1007221 */ /* 0x000fc80000010000 */
[----:B------:R-:W-:Y:S02]  /*18480*/  FADD.FTZ R4, R164, R0 ;  /* 0x00000000a4047221 */ /* 0x000fe40000010000 */
[----:B------:R1:W2:Y:S01]  /*18490*/  MUFU.EX2 R0, R5 ;  /* 0x0000000500007308 */ /* 0x0002a20000000800 */
[----:B0-----:R-:W-:Y:S01]  /*184a0*/  F2FP.F16.F32.PACK_AB R197, R155, R154 ;  /* 0x0000009a9bc5723e */ /* 0x001fe200000000ff */
[----:B------:R-:W-:-:S04]  /*184b0*/  FADD.FTZ R4, R189, R4 ;  /* 0x00000004bd047221 */ /* 0x000fc80000010000 */
[----:B------:R-:W-:Y:S02]  /*184c0*/  FADD.FTZ R4, R168, R4 ;  /* 0x00000004a8047221 */ /* 0x000fe40000010000 */
[----:B------:R-:W0:Y:S01]  /*184d0*/  MUFU.EX2 R159, R159 ;  /* 0x0000009f009f7308 */ /* 0x000e220000000800 */
[----:B-1----:R-:W-:Y:S02]  /*184e0*/  IMAD.MOV.U32 R5, RZ, RZ, R165 ;  /* 0x000000ffff057224 */ /* 0x002fe400078e00a5 */
[----:B------:R-:W-:-:S04]  /*184f0*/  FADD.FTZ R4, R169, R4 ;  /* 0x00000004a9047221 */ /* 0x000fc80000010000 */
[----:B------:R-:W-:Y:S01]  /*18500*/  FADD.FTZ R4, R172, R4 ;  /* 0x00000004ac047221 */ /* 0x000fe20000010000 */
[----:B------:R-:W1:Y:S01]  /*18510*/  MUFU.EX2 R162, R162 ;  /* 0x000000a200a27308 */ /* 0x000e620000000800 */
[----:B--2---:R-:W-:Y:S02]  /*18520*/  FFMA.FTZ R227, R0, R227, R154 ;  /* 0x000000e300e37223 */ /* 0x004fe4000001009a */
[----:B------:R-:W-:Y:S02]  /*18530*/  FADD.FTZ R4, R173, R4 ;  /* 0x00000004ad047221 */ /* 0x000fe40000010000 */
[----:B------:R-:W-:Y:S02]  /*18540*/  FADD.FTZ R227, R155, R227 ;  /* 0x000000e39be37221 */ /* 0x000fe40000010000 */
[----:B------:R-:W-:Y:S01]  /*18550*/  FADD.FTZ R4, R176, R4 ;  /* 0x00000004b0047221 */ /* 0x000fe20000010000 */
[----:B------:R-:W2:Y:S01]  /*18560*/  MUFU.EX2 R163, R163 ;  /* 0x000000a300a37308 */ /* 0x000ea20000000800 */
[----:B------:R-:W-:Y:S01]  /*18570*/  FADD.FTZ R227, R158, R227 ;  /* 0x000000e39ee37221 */ /* 0x000fe20000010000 */
[----:B0-----:R-:W-:-:S03]  /*18580*/  F2FP.F16.F32.PACK_AB R199, R159, R158 ;  /* 0x0000009e9fc7723e */ /* 0x001fc600000000ff */
        /* <DEDUP_REMOVED lines=27> */
[C---:B--2---:R-:W-:Y:S01]  /*18740*/  FADD.FTZ R227, R179.reuse, R227 ;  /* 0x000000e3b3e37221 */ /* 0x044fe20000010000 */
[----:B------:R-:W-:-:S06]  /*18750*/  F2FP.F16.F32.PACK_AB R185, R179, R178 ;  /* 0x000000b2b3b9723e */ /* 0x000fcc00000000ff */
[----:B------:R-:W2:Y:S01]  /*18760*/  MUFU.EX2 R183, R183 ;  /* 0x000000b700b77308 */ /* 0x000ea20000000800 */
[----:B0-----:R-:W-:-:S04]  /*18770*/  FADD.FTZ R4, R180, R4 ;  /* 0x00000004b4047221 */ /* 0x001fc80000010000 */
[C---:B------:R-:W-:Y:S01]  /*18780*/  FADD.FTZ R228, R186.reuse, R4 ;  /* 0x00000004bae47221 */ /* 0x040fe20000010000 */
[----:B------:R-:W-:Y:S01]  /*18790*/  F2FP.F16.F32.PACK_AB R186, R186, R180 ;  /* 0x000000b4baba723e */ /* 0x000fe200000000ff */
[----:B------:R-:W-:Y:S02]  /*187a0*/  IMAD.MOV.U32 R4, RZ, RZ, R152 ;  /* 0x000000ffff047224 */ /* 0x000fe400078e0098 */
[----:B-1----:R-:W-:-:S04]  /*187b0*/  FADD.FTZ R227, R182, R227 ;  /* 0x000000e3b6e37221 */ /* 0x002fc80000010000 */
[C---:B--2---:R-:W-:Y:S01]  /*187c0*/  FADD.FTZ R227, R183.reuse, R227 ;  /* 0x000000e3b7e37221 */ /* 0x044fe20000010000 */
[----:B------:R-:W-:Y:S01]  /*187d0*/  F2FP.F16.F32.PACK_AB R187, R183, R182 ;  /* 0x000000b6b7bb723e */ /* 0x000fe200000000ff */
[----:B------:R-:W-:Y:S06]  /*187e0*/  @P4 BRA `(.L_x_1759) ;  /* 0xffffffd4004c4947 */ /* 0x000fec000383ffff */
[----:B------:R-:W-:Y:S05]  /*187f0*/  BSYNC B1 ;  /* 0x0000000000017941 */ /* 0x000fea0003800000 */
.L_x_1740:
[----:B------:R-:W-:Y:S02]  /*18800*/  IMAD.MOV.U32 R4, RZ, RZ, R152 ;  /* 0x000000ffff047224 */ /* 0x000fe400078e0098 */
[----:B------:R-:W-:Y:S02]  /*18810*/  IMAD.MOV.U32 R5, RZ, RZ, R165 ;  /* 0x000000ffff057224 */ /* 0x000fe400078e00a5 */
[----:B------:R-:W-:Y:S02]  /*18820*/  IMAD.MOV.U32 R22, RZ, RZ, R231 ;  /* 0x000000ffff167224 */ /* 0x000fe400078e00e7 */
[----:B------:R-:W-:-:S07]  /*18830*/  IMAD.MOV.U32 R205, RZ, RZ, R230 ;  /* 0x000000ffffcd7224 */ /* 0x000fce00078e00e6 */
.L_x_1739:
[----:B------:R-:W-:Y:S05]  /*18840*/  BSYNC B0 ;  /* 0x0000000000007941 */ /* 0x000fea0003800000 */
.L_x_1738:
[----:B------:R-:W2:Y:S01]  /*18850*/  LDL R153, [R1+0x14] ;  /* 0x0000140001997983 */ /* 0x000ea20000100800 */
[----:B------:R-:W0:Y:S08]  /*18860*/  LDC R152, c[0x0][0x448] ;  /* 0x00011200ff987b82 */ /* 0x000e300000000800 */
[----:B------:R-:W1:Y:S01]  /*18870*/  LDC R155, c[0x0][0x9e4] ;  /* 0x00027900ff9b7b82 */ /* 0x000e620000000800 */
[----:B0-----:R-:W-:-:S02]  /*18880*/  ISETP.NE.AND P5, PT, R152, 0x1, PT ;  /* 0x000000019800780c */ /* 0x001fc40003fa5270 */
[----:B-1----:R-:W-:-:S11]  /*18890*/  ISETP.GE.AND P6, PT, R155, 0x1, PT ;  /* 0x000000019b00780c */ /* 0x002fd60003fc6270 */
[----:B------:R-:W0:Y:S08]  /*188a0*/  @P5 LDC R154, c[0x0][0x44c] ;  /* 0x00011300ff9a5b82 */ /* 0x000e300000000800 */
[----:B------:R-:W1:Y:S01]  /*188b0*/  @P5 LDC R152, c[0x0][0x450] ;  /* 0x00011400ff985b82 */ /* 0x000e620000000800 */
[----:B--2---:R-:W-:-:S04]  /*188c0*/  VIADD R153, R153, 0x7f ;  /* 0x0000007f99997836 */ /* 0x004fc80000000000 */
[----:B0-----:R-:W-:-:S05]  /*188d0*/  @P5 IMAD.HI.U32 R154, R153, R154, RZ ;  /* 0x0000009a999a5227 */ /* 0x001fca00078e00ff */
[----:B-1----:R-:W-:Y:S02]  /*188e0*/  @P5 SHF.R.U32.HI R153, RZ, R152, R154 ;  /* 0x00000098ff995219 */ /* 0x002fe4000001169a */
[----:B------:R-:W-:-:S04]  /*188f0*/  IADD3 R152, R221, 0x1, -R220 ;  /* 0x00000001dd987810 */ /* 0x000fc80007ffe8dc */
[----:B------:R-:W-:-:S05]  /*18900*/  IADD3 R153, R152, R153, RZ ;  /* 0x0000009998997210 */ /* 0x000fca0007ffe0ff */
[----:B------:R-:W-:Y:S01]  /*18910*/  IMAD.IADD R232, R153, 0x1, -R232 ;  /* 0x0000000199e87824 */ /* 0x000fe200078e0ae8 */
[----:B------:R-:W-:Y:S06]  /*18920*/  @!P6 BRA `(.L_x_1760) ;  /* 0x000000000048e947 */ /* 0x000fec0003800000 */
[----:B------:R-:W-:Y:S01]  /*18930*/  IMAD.MOV.U32 R154, RZ, RZ, R153 ;  /* 0x000000ffff9a7224 */ /* 0x000fe200078e0099 */
[----:B------:R-:W-:Y:S04]  /*18940*/  BSSY B0, `(.L_x_1761) ;  /* 0x000000e000007945 */ /* 0x000fe80003800000 */
        /* <DEDUP_REMOVED lines=9> */
.L_x_1762:
[----:B------:R-:W-:-:S13]  /*189e0*/  ISETP.NE.AND P2, PT, R155, 0x1, PT ;  /* 0x000000019b00780c */ /* 0x000fda0003f45270 */
[----:B------:R-:W0:Y:S02]  /*189f0*/  @P2 LDC.64 R152, c[0x0][0x9e8] ;  /* 0x00027a00ff982b82 */ /* 0x000e240000000a00 */
[----:B0-----:R-:W-:-:S05]  /*18a00*/  @P2 IMAD.HI.U32 R152, R154, R152, RZ ;  /* 0x000000989a982227 */ /* 0x001fca00078e00ff */
[----:B------:R-:W-:-:S07]  /*18a10*/  @P2 SHF.R.U32.HI R154, RZ, R153, R152 ;  /* 0x00000099ff9a2219 */ /* 0x000fce0000011698 */
.L_x_1763:
[----:B------:R-:W-:Y:S05]  /*18a20*/  BSYNC B0 ;  /* 0x0000000000007941 */ /* 0x000fea0003800000 */
.L_x_1761:
[----:B------:R-:W-:-:S05]  /*18a30*/  IMAD R154, R154, R155, RZ ;  /* 0x0000009b9a9a7224 */ /* 0x000fca00078e02ff */
[----:B------:R-:W-:-:S07]  /*18a40*/  VIMNMX R232, R232, R154, !PT ;  /* 0x0000009ae8e87248 */ /* 0x000fce0007fe0100 */
.L_x_1760:
[----:B------:R-:W2:Y:S01]  /*18a50*/  LDL R153, [R1+0x38] ;  /* 0x0000380001997983 */ /* 0x000ea20000100800 */
[----:B------:R-:W-:Y:S01]  /*18a60*/  VIADD R232, R232, 0x3f ;  /* 0x0000003fe8e87836 */ /* 0x000fe20000000000 */
[----:B------:R-:W-:Y:S04]  /*18a70*/  BSSY B0, `(.L_x_1764) ;  /* 0x000020d000007945 */ /* 0x000fe80003800000 */
[----:B------:R-:W-:-:S04]  /*18a80*/  SHF.R.S32.HI R152, RZ, 0x1f, R232 ;  /* 0x0000001fff987819 */ /* 0x000fc800000114e8 */
[----:B------:R-:W-:-:S04]  /*18a90*/  LEA.HI R152, R152, R232, RZ, 0x6 ;  /* 0x000000e898987211 */ /* 0x000fc800078f30ff */
[----:B------:R-:W-:-:S04]  /*18aa0*/  SHF.R.S32.HI R152, RZ, 0x6, R152 ;  /* 0x00000006ff987819 */ /* 0x000fc80000011498 */
[----:B--2---:R-:W-:-:S04]  /*18ab0*/  VIMNMX R153, R153, R152, !PT ;  /* 0x0000009899997248 */ /* 0x004fc80007fe0100 */
[----:B------:R-:W-:Y:S01]  /*18ac0*/  ISETP.GE.AND P2, PT, R204, R153, PT ;  /* 0x00000099cc00720c */ /* 0x000fe20003f46270 */
[----:B------:R0:W-:-:S12]  /*18ad0*/  STL [R1+0x1c], R153 ;  /* 0x00001c9901007387 */ /* 0x0001d80000100800 */
[----:B0-----:R-:W-:Y:S05]  /*18ae0*/  @!P2 BRA `(.L_x_1765) ;  /* 0x000000200014a947 */ /* 0x001fea0003800000 */
[----:B------:R-:W-:Y:S01]  /*18af0*/  BSSY B1, `(.L_x_1766) ;  /* 0x0000203000017945 */ /* 0x000fe20003800000 */
[----:B------:R-:W-:Y:S01]  /*18b00*/  IMAD.MOV.U32 R232, RZ, RZ, R204 ;  /* 0x000000ffffe87224 */ /* 0x000fe200078e00cc */
[----:B------:R-:W-:Y:S01]  /*18b10*/  MOV R236, R22 ;  /* 0x0000001600ec7202 */ /* 0x000fe20000000f00 */
[----:B------:R-:W-:Y:S02]  /*18b20*/  IMAD.MOV.U32 R231, RZ, RZ, R4 ;  /* 0x000000ffffe77224 */ /* 0x000fe400078e0004 */
[----:B------:R-:W-:Y:S02]  /*18b30*/  IMAD.MOV.U32 R230, RZ, RZ, R5 ;  /* 0x000000ffffe67224 */ /* 0x000fe400078e0005 */
[----:B------:R-:W-:-:S07]  /*18b40*/  IMAD.MOV.U32 R204, RZ, RZ, R205 ;  /* 0x000000ffffcc7224 */ /* 0x000fce00078e00cd */
.L_x_1777:
[----:B------:R-:W-:-:S05]  /*18b50*/  VIADD R22, R236, 0x1 ;  /* 0x00000001ec167836 */ /* 0x000fca0000000000 */
[----:B------:R-:W-:-:S04]  /*18b60*/  ISETP.NE.AND P2, PT, R22, 0x2, PT ;  /* 0x000000021600780c */ /* 0x000fc80003f45270 */
[----:B------:R-:W-:Y:S02]  /*18b70*/  SEL R205, RZ, 0x1, P2 ;  /* 0x00000001ffcd7807 */ /* 0x000fe40001000000 */
[----:B------:R-:W-:Y:S02]  /*18b80*/  SEL R22, R22, RZ, P2 ;  /* 0x000000ff16167207 */ /* 0x000fe40001000000 */
[----:B------:R-:W-:Y:S01]  /*18b90*/  LOP3.LUT R205, R204, R205, RZ, 0x3c, !PT ;  /* 0x000000cdcccd7212 */ /* 0x000fe200078e3cff */
[----:B------:R-:W-:Y:S06]  /*18ba0*/  @!P0 BRA `(.L_x_1767) ;  /* 0x0000000000048947 */ /* 0x000fec0003800000 */
[----:B------:R-:W-:Y:S01]  /*18bb0*/  BPT.TRAP 0x1 ;  /* 0x000000040000795c */ /* 0x000fe20000300000 */
.L_x_1767:
[----:B------:R-:W-:Y:S01]  /*18bc0*/  IMAD R4, R22, 0x8, R16 ;  /* 0x0000000816047824 */ /* 0x000fe200078e0210 */
[----:B------:R-:W-:-:S04]  /*18bd0*/  SHF.L.U32 R5, R205, 0x1f, RZ ;  /* 0x0000001fcd057819 */ /* 0x000fc800000006ff */
[----:B------:R0:W1:Y:S01]  /*18be0*/  SYNCS.PHASECHK.TRANS64.TRYWAIT P2, [R4+URZ+0x30830], R5 ;  /* 0x03083005040075a7 */ /* 0x000062000804017f */
[----:B------:R-:W-:Y:S05]  /*18bf0*/  @!P0 BRA `(.L_x_1768) ;  /* 0x0000000000048947 */ /* 0x000fea0003800000 */
[----:B------:R-:W-:Y:S01]  /*18c00*/  BPT.TRAP 0x1 ;  /* 0x000000040000795c */ /* 0x000fe20000300000 */
.L_x_1768:
        /* <DEDUP_REMOVED lines=8> */
.L_x_1770:
[----:B------:R-:W-:Y:S05]  /*18c90*/  BSYNC B2 ;  /* 0x0000000000027941 */ /* 0x000fea0003800000 */
.L_x_1769:
[----:B------:R-:W-:Y:S01]  /*18ca0*/  R2UR UR4, R152 ;  /* 0x00000000980472ca */ /* 0x000fe200000e0000 */
[----:B------:R-:W-:Y:S01]  /*18cb0*/  IMAD.MOV.U32 R152, RZ, RZ, R2 ;  /* 0x000000ffff987224 */ /* 0x000fe200078e0002 */
[----:B------:R-:W-:Y:S01]  /*18cc0*/  MOV R157, 0x40000040 ;  /* 0x40000040009d7802 */ /* 0x000fe20000000f00 */
[----:B01----:R-:W-:Y:S01]  /*18cd0*/  IMAD.MOV.U32 R4, RZ, RZ, R158 ;  /* 0x000000ffff047224 */ /* 0x003fe200078e009e */
[----:B------:R-:W-:Y:S01]  /*18ce0*/  R2UR UR12, R216 ;  /* 0x00000000d80c72ca */ /* 0x000fe200000e0000 */
[----:B------:R-:W-:Y:S01]  /*18cf0*/  IMAD.MOV.U32 R5, RZ, RZ, 0x40000040 ;  /* 0x40000040ff057424 */ /* 0x000fe200078e00ff */
[----:B------:R-:W-:Y:S01]  /*18d00*/  R2UR UR8, R152 ;  /* 0x00000000980872ca */ /* 0x000fe200000e0000 */
[----:B------:R-:W-:Y:S01]  /*18d10*/  VIADD R152, R158, 0x200 ;  /* 0x000002009e987836 */ /* 0x000fe20000000000 */
[----:B------:R-:W-:Y:S01]  /*18d20*/  R2UR UR6, R4 ;  /* 0x00000000040672ca */ /* 0x000fe200000e0000 */
[----:B------:R-:W-:Y:S01]  /*18d30*/  IMAD.MOV.U32 R153, RZ, RZ, 0x40000040 ;  /* 0x40000040ff997424 */ /* 0x000fe200078e00ff */
[C---:B------:R-:W-:Y:S01]  /*18d40*/  IADD3 R4, R158.reuse, 0x6, RZ ;  /* 0x000000069e047810 */ /* 0x040fe20007ffe0ff */
[----:B------:R-:W-:Y:S01]  /*18d50*/  VIADD R156, R158, 0x204 ;  /* 0x000002049e9c7836 */ /* 0x000fe20000000000 */
[----:B------:R-:W-:Y:S01]  /*18d60*/  R2UR UR14, R152 ;  /* 0x00000000980e72ca */ /* 0x000fe200000e0000 */
[----:B------:R-:W-:Y:S01]  /*18d70*/  VIADD R152, R158, 0x206 ;  /* 0x000002069e987836 */ /* 0x000fe20000000000 */
[----:B------:R-:W-:Y:S01]  /*18d80*/  R2UR UR10, R4 ;  /* 0x00000000040a72ca */ /* 0x000fe200000e0000 */
[----:B------:R-:W-:Y:S01]  /*18d90*/  VIADD R154, R158, 0x202 ;  /* 0x000002029e9a7836 */ /* 0x000fe20000000000 */
        /* <DEDUP_REMOVED lines=14> */
[----:B------:R-:W-:Y:S01]  /*18e80*/  MOV R4, UR11 ;  /* 0x0000000b00047c02 */ /* 0x000fe20008000f00 */
[----:B------:R-:W-:Y:S01]  /*18e90*/  UMOV UR11, UR5 ;  /* 0x00000005000b7c82 */ /* 0x000fe20008000000 */
[----:B------:R-:W-:Y:S01]  /*18ea0*/  MOV R2, UR10 ;  /* 0x0000000a00027c02 */ /* 0x000fe20008000f00 */
[----:B------:R-:W-:Y:S01]  /*18eb0*/  UMOV UR10, UR4 ;  /* 0x00000004000a7c82 */ /* 0x000fe20008000000 */
        /* <DEDUP_REMOVED lines=10> */
[----:B------:R-:W-:Y:S01]  /*18f60*/  R2UR UR5, R7 ;  /* 0x00000000070572ca */ /* 0x000fe200000e0000 */
[-C--:B------:R-:W-:Y:S01]  /*18f70*/  FMUL.FTZ R32, R32, R3.reuse ;  /* 0x0000000320207220 */ /* 0x080fe20000410000 */
[----:B------:R-:W-:Y:S01]  /*18f80*/  IADD3 R152, R158, 0x606, RZ ;  /* 0x000006069e987810 */ /* 0x000fe20007ffe0ff */
        /* <DEDUP_REMOVED lines=222> */
.L_x_1772:
[----:B------:R-:W-:Y:S01]  /*19d70*/  SHF.L.U32 R0, R204, 0x1f, RZ ;  /* 0x0000001fcc007819 */ /* 0x000fe200000006ff */
[----:B------:R-:W-:-:S04]  /*19d80*/  IMAD R204, R236, 0x8, R16 ;  /* 0x00000008eccc7824 */ /* 0x000fc800078e0210 */
[----:B------:R0:W1:Y:S01]  /*19d90*/  SYNCS.PHASECHK.TRANS64.TRYWAIT P2, [R204+URZ+0x30850], R0 ;  /* 0x03085000cc0075a7 */ /* 0x000062000804017f */
[----:B------:R-:W-:Y:S05]  /*19da0*/  @!P0 BRA `(.L_x_1773) ;  /* 0x0000000000048947 */ /* 0x000fea0003800000 */
[----:B------:R-:W-:Y:S01]  /*19db0*/  BPT.TRAP 0x1 ;  /* 0x000000040000795c */ /* 0x000fe20000300000 */
.L_x_1773:
[----:B------:R-:W-:Y:S04]  /*19dc0*/  BSSY B2, `(.L_x_1774) ;  /* 0x0000004000027945 */ /* 0x000fe80003800000 */
[----:B-1----:R-:W-:Y:S05]  /*19dd0*/  @P2 BRA `(.L_x_1775) ;  /* 0x0000000000082947 */ /* 0x002fea0003800000 */
[----:B------:R-:W1:Y:S02]  /*19de0*/  SYNCS.PHASECHK.TRANS64.TRYWAIT P2, [R204+URZ+0x30850], R0 ;  /* 0x03085000cc0075a7 */ /* 0x000e64000804017f */
[----:B-1----:R-:W-:Y:S05]  /*19df0*/  @!P2 BRA `(.L_x_1776) ;  /* 0x0000014c0048a947 */ /* 0x002fea0003800000 */
.L_x_1775:
[----:B------:R-:W-:Y:S05]  /*19e00*/  BSYNC B2 ;  /* 0x0000000000027941 */ /* 0x000fea0003800000 */
.L_x_1774:
[----:B01----:R-:W-:Y:S01]  /*19e10*/  VIADD R0, R16, 0x400 ;  /* 0x0000040010007836 */ /* 0x003fe20000000000 */
[----:B------:R-:W-:Y:S01]  /*19e20*/  WARPGROUP.ARRIVE ;  /* 0x00000000000079c5 */ /* 0x000fe20000000000 */
[----:B------:R-:W-:Y:S01]  /*19e30*/  IMAD.MOV.U32 R3, RZ, RZ, 0x40000040 ;  /* 0x40000040ff037424 */ /* 0x000fe200078e00ff */
[----:B------:R-:W-:Y:S01]  /*19e40*/  ULDC UR4, c[0x0][0x988] ;  /* 0x0002620000047ab9 */ /* 0x000fe20000000800 */
[----:B------:R-:W-:Y:S01]  /*19e50*/  IMAD.MOV.U32 R5, RZ, RZ, 0x40000040 ;  /* 0x40000040ff057424 */ /* 0x000fe200078e00ff */
[----:B------:R-:W-:Y:S02]  /*19e60*/  SHF.R.U32.HI R0, RZ, 0x4, R0 ;  /* 0x00000004ff007819 */ /* 0x000fe40000011600 */
[----:B------:R-:W-:Y:S01]  /*19e70*/  R2UR UR7, R3 ;  /* 0x00000000030772ca */ /* 0x000fe200000e0000 */
[----:B------:R-:W-:Y:S01]  /*19e80*/  IMAD.MOV.U32 R3, RZ, RZ, 0x40000040 ;  /* 0x40000040ff037424 */ /* 0x000fe200078e00ff */
[----:B------:R-:W-:-:S04]  /*19e90*/  LOP3.LUT R0, R0, 0x3fff, RZ, 0xc0, !PT ;  /* 0x00003fff00007812 */ /* 0x000fc800078ec0ff */
[----:B------:R-:W-:-:S05]  /*19ea0*/  LOP3.LUT R0, R0, 0x2000000, RZ, 0xfc, !PT ;  /* 0x0200000000007812 */ /* 0x000fca00078efcff */
        /* <DEDUP_REMOVED lines=8> */
[----:B------:R-:W-:Y:S01]  /*19f30*/  R2UR UR6, R4 ;  /* 0x00000000040672ca */ /* 0x000fe200000e0000 */
[C---:B------:R-:W-:Y:S01]  /*19f40*/  VIADD R4, R2.reuse, 0x100 ;  /* 0x0000010002047836 */ /* 0x040fe20000000000 */
[----:B------:R-:W-:Y:S01]  /*19f50*/  R2UR UR7, R5 ;  /* 0x00000000050772ca */ /* 0x000fe200000e0000 */
[----:B------:R-:W-:Y:S01]  /*19f60*/  VIADD R2, R2, 0x180 ;  /* 0x0000018002027836 */ /* 0x000fe20000000000 */
[----:B------:R-:W-:Y:S02]  /*19f70*/  MOV R5, 0x40000040 ;  /* 0x4000004000057802 */ /* 0x000fe40000000f00 */
        /* <DEDUP_REMOVED lines=15> */
[----:B------:R-:W-:Y:S02]  /*1a070*/  R2UR UR6, R4 ;  /* 0x00000000040672ca */ /* 0x000fe400000e0000 */
[----:B------:R-:W-:Y:S01]  /*1a080*/  R2UR UR7, R5 ;  /* 0x00000000050772ca */ /* 0x000fe200000e0000 */
        /* <DEDUP_REMOVED lines=8> */
[----:B------:R-:W-:Y:S02]  /*1a110*/  FMNMX.FTZ R0, R163, R0, !PT ;  /* 0x00000000a3007209 */ /* 0x000fe40007810000 */
[----:B0-----:R-:W-:Y:S01]  /*1a120*/  FMNMX.FTZ R5, R4, R5, !PT ;  /* 0x0000000504057209 */ /* 0x001fe20007810000 */
[----:B------:R-:W-:Y:S02]  /*1a130*/  WARPGROUP.DEPBAR.LE gsb0, 0x0 ;  /* 0x00008000000079c5 */ /* 0x000fe40000010000 */
[----:B------:R-:W-:-:S06]  /*1a140*/  WARPGROUP.ARRIVE ;  /* 0x00000000000079c5 */ /* 0x000fcc0000000000 */
[----:B------:R-:W-:Y:S01]  /*1a150*/  HGMMA.64x256x16.F32 R24, R188, gdesc[UR4].tnspB, R24, gsb0 ;  /* 0x43e00004bc187df0 */ /* 0x000fe20008000818 */
[----:B------:R-:W-:Y:S01]  /*1a160*/  R2UR UR7, R3 ;  /* 0x00000000030772ca */ /* 0x000fe200000e0000 */
[----:B------:R-:W-:Y:S01]  /*1a170*/  FADD.FTZ R3, -R5, R230 ;  /* 0x000000e605037221 */ /* 0x000fe20000010100 */
[----:B------:R-:W-:Y:S01]  /*1a180*/  R2UR UR6, R2 ;  /* 0x00000000020672ca */ /* 0x000fe200000e0000 */
[----:B------:R-:W2:Y:S01]  /*1a190*/  LDL R230, [R1+0x1c] ;  /* 0x00001c0001e67983 */ /* 0x000ea20000100800 */
        /* <DEDUP_REMOVED lines=8> */
[----:B------:R-:W-:-:S03]  /*1a220*/  IMAD.U32 R2, RZ, RZ, UR4 ;  /* 0x00000004ff027e24 */ /* 0x000fc6000f8e00ff */
[----:B------:R-:W-:Y:S01]  /*1a230*/  FMNMX.FTZ R4, R182, R4, !PT ;  /* 0x00000004b6047209 */ /* 0x000fe20007810000 */
[----:B------:R-:W-:-:S03]  /*1a240*/  FMUL.FTZ R0, R5, R2 ;  /* 0x0000000205007220 */ /* 0x000fc60000410000 */
[----:B------:R-:W-:Y:S01]  /*1a250*/  FMNMX.FTZ R4, R183, R4, !PT ;  /* 0x00000004b7047209 */ /* 0x000fe20007810000 */
[----:B------:R-:W-:-:S04]  /*1a260*/  FFMA.FTZ R196, R153, R2, -R0 ;  /* 0x0000000299c47223 */ /* 0x000fc80000010800 */
[----:B------:R-:W0:Y:S02]  /*1a270*/  SHFL.BFLY PT, R153, R4, 0x2, 0x1f ;  /* 0x0c401f0004997f89 */ /* 0x000e2400000e0000 */
[----:B0-----:R-:W-:Y:S01]  /*1a280*/  FMNMX.FTZ R4, R4, R153, !PT ;  /* 0x0000009904047209 */ /* 0x001fe20007810000 */
[----:B------:R-:W-:Y:S01]  /*1a290*/  FFMA.FTZ R198, R156, R2, -R0 ;  /* 0x000000029cc67223 */ /* 0x000fe20000010800 */
[----:B------:R-:W-:Y:S02]  /*1a2a0*/  WARPGROUP.DEPBAR.LE gsb0, 0x0 ;  /* 0x00008000000079c5 */ /* 0x000fe40000010000 */
[----:B------:R-:W-:-:S06]  /*1a2b0*/  WARPGROUP.ARRIVE ;  /* 0x00000000000079c5 */ /* 0x000fcc0000000000 */
[----:B------:R-:W-:Y:S01]  /*1a2c0*/  HGMMA.64x256x16.F32 R24, R184, gdesc[UR4].tnspB, R24, gsb0 ;  /* 0x43e00004b8187df0 */ /* 0x000fe20008000818 */
[-CC-:B------:R-:W-:Y:S01]  /*1a2d0*/  FFMA.FTZ R189, R152, R2.reuse, -R0.reuse ;  /* 0x0000000298bd7223 */ /* 0x180fe20000010800 */
[-CC-:B------:R-:W-:Y:S01]  /*1a2e0*/  FFMA.FTZ R192, R161, R2.reuse, -R0.reuse ;  /* 0x00000002a1c07223 */ /* 0x180fe20000010800 */
[-CC-:B------:R-:W-:Y:S01]  /*1a2f0*/  FFMA.FTZ R194, R164, R2.reuse, -R0.reuse ;  /* 0x00000002a4c27223 */ /* 0x180fe20000010800 */
[-CC-:B------:R-:W-:Y:S01]  /*1a300*/  FFMA.FTZ R152, R165, R2.reuse, -R0.reuse ;  /* 0x00000002a5987223 */ /* 0x180fe20000010800 */
[-CC-:B------:R-:W-:Y:S01]  /*1a310*/  FFMA.FTZ R188, R168, R2.reuse, -R0.reuse ;  /* 0x00000002a8bc7223 */ /* 0x180fe20000010800 */
[-CC-:B------:R-:W-:Y:S01]  /*1a320*/  FFMA.FTZ R153, R169, R2.reuse, -R0.reuse ;  /* 0x00000002a9997223 */ /* 0x180fe20000010800 */
[-CC-:B------:R-:W-:Y:S01]  /*1a330*/  FFMA.FTZ R190, R172, R2.reuse, -R0.reuse ;  /* 0x00000002acbe7223 */ /* 0x180fe20000010800 */
[-C--:B------:R-:W-:Y:S01]  /*1a340*/  FFMA.FTZ R156, R173, R2.reuse, -R0 ;  /* 0x00000002ad9c7223 */ /* 0x080fe20000010800 */
[----:B------:R-:W-:Y:S01]  /*1a350*/  FMUL.FTZ R3, R3, R2 ;  /* 0x0000000203037220 */ /* 0x000fe20000410000 */
[----:B------:R-:W-:Y:S08]  /*1a360*/  MUFU.EX2 R189, R189 ;  /* 0x000000bd00bd7308 */ /* 0x000ff00000000800 */
[----:B------:R-:W0:Y:S08]  /*1a370*/  MUFU.EX2 R3, R3 ;  /* 0x0000000300037308 */ /* 0x000e300000000800 */
[----:B------:R-:W1:Y:S08]  /*1a380*/  MUFU.EX2 R196, R196 ;  /* 0x000000c400c47308 */ /* 0x000e700000000800 */
[----:B------:R-:W-:Y:S01]  /*1a390*/  MUFU.EX2 R198, R198 ;  /* 0x000000c600c67308 */ /* 0x000fe20000000800 */
[----:B0-----:R-:W-:-:S07]  /*1a3a0*/  FFMA.FTZ R228, R3, R228, R189 ;  /* 0x000000e403e47223 */ /* 0x001fce00000100bd */
[----:B------:R-:W-:Y:S01]  /*1a3b0*/  MUFU.EX2 R192, R192 ;  /* 0x000000c000c07308 */ /* 0x000fe20000000800 */
[----:B-1----:R-:W-:-:S07]  /*1a3c0*/  FADD.FTZ R228, R196, R228 ;  /* 0x000000e4c4e47221 */ /* 0x002fce0000010000 */
[----:B------:R-:W-:Y:S08]  /*1a3d0*/  MUFU.EX2 R194, R194 ;  /* 0x000000c200c27308 */ /* 0x000ff00000000800 */
[----:B------:R-:W-:Y:S08]  /*1a3e0*/  MUFU.EX2 R152, R152 ;  /* 0x0000009800987308 */ /* 0x000ff00000000800 */
[----:B------:R-:W-:Y:S08]  /*1a3f0*/  MUFU.EX2 R188, R188 ;  /* 0x000000bc00bc7308 */ /* 0x000ff00000000800 */
[----:B------:R-:W-:Y:S08]  /*1a400*/  MUFU.EX2 R153, R153 ;  /* 0x0000009900997308 */ /* 0x000ff00000000800 */
[----:B------:R-:W-:Y:S08]  /*1a410*/  MUFU.EX2 R190, R190 ;  /* 0x000000be00be7308 */ /* 0x000ff00000000800 */
[----:B------:R-:W-:Y:S01]  /*1a420*/  MUFU.EX2 R156, R156 ;  /* 0x0000009c009c7308 */ /* 0x000fe20000000800 */
[----:B--2---:R-:W-:Y:S01]  /*1a430*/  ISETP.GT.AND P2, PT, R232, R230, PT ;  /* 0x000000e6e800720c */ /* 0x004fe20003f44270 */
[----:B------:R-:W-:-:S05]  /*1a440*/  @!P1 VIADD R204, R204, 0x30860 ;  /* 0x00030860cccc9836 */ /* 0x000fca0000000000 */
[----:B------:R-:W-:Y:S01]  /*1a450*/  @!P1 PRMT R204, RZ, 0x654, R204 ;  /* 0x00000654ffcc9816 */ /* 0x000fe200000000cc */
[----:B------:R-:W-:Y:S01]  /*1a460*/  VIADD R232, R232, 0xffffffff ;  /* 0xffffffffe8e87836 */ /* 0x000fe20000000000 */
[----:B------:R-:W-:Y:S01]  /*1a470*/  F2FP.F16.F32.PACK_AB R196, R196, R189 ;  /* 0x000000bdc4c4723e */ /* 0x000fe200000000ff */
[----:B------:R-:W-:Y:S02]  /*1a480*/  IMAD.MOV.U32 R236, RZ, RZ, R22 ;  /* 0x000000ffffec7224 */ /* 0x000fe400078e0016 */
[----:B------:R-:W-:Y:S01]  /*1a490*/  IMAD.MOV.U32 R230, RZ, RZ, R5 ;  /* 0x000000ffffe67224 */ /* 0x000fe200078e0005 */
[----:B------:R-:W-:Y:S02]  /*1a4a0*/  WARPGROUP.DEPBAR.LE gsb0, 0x0 ;  /* 0x00008000000079c5 */ /* 0x000fe40000010000 */
[-CC-:B------:R-:W-:Y:S02]  /*1a4b0*/  FFMA.FTZ R187, R160, R2.reuse, -R0.reuse ;  /* 0x00000002a0bb7223 */ /* 0x180fe40000010800 */
[----:B------:R-:W0:Y:S01]  /*1a4c0*/  SHFL.BFLY PT, R160, R4, 0x1, 0x1f ;  /* 0x0c201f0004a07f89 */ /* 0x000e2200000e0000 */
[-CC-:B------:R-:W-:Y:S01]  /*1a4d0*/  FFMA.FTZ R185, R157, R2.reuse, -R0.reuse ;  /* 0x000000029db97223 */ /* 0x180fe20000010800 */
[-CC-:B------:R-:W-:Y:S01]  /*1a4e0*/  FFMA.FTZ R184, R176, R2.reuse, -R0.reuse ;  /* 0x00000002b0b87223 */ /* 0x180fe20000010800 */
[-CC-:B------:R-:W-:Y:S01]  /*1a4f0*/  FFMA.FTZ R157, R177, R2.reuse, -R0.reuse ;  /* 0x00000002b19d7223 */ /* 0x180fe20000010800 */
[--C-:B------:R-:W-:Y:S01]  /*1a500*/  FFMA.FTZ R186, R180, R2, -R0.reuse ;  /* 0x00000002b4ba7223 */ /* 0x100fe20000010800 */
[----:B0-----:R-:W-:Y:S01]  /*1a510*/  FMNMX.FTZ R4, R4, R160, !PT ;  /* 0x000000a004047209 */ /* 0x001fe20007810000 */
[----:B------:R-:W-:-:S04]  /*1a520*/  FFMA.FTZ R160, R181, R2, -R0 ;  /* 0x00000002b5a07223 */ /* 0x000fc80000010800 */
[C---:B------:R-:W-:Y:S01]  /*1a530*/  FADD.FTZ R0, -R4.reuse, R231 ;  /* 0x000000e704007221 */ /* 0x040fe20000010100 */
[----:B------:R-:W-:-:S03]  /*1a540*/  FMUL.FTZ R161, R4, R2 ;  /* 0x0000000204a17220 */ /* 0x000fc60000410000 */
[-C--:B------:R-:W-:Y:S01]  /*1a550*/  FMUL.FTZ R0, R0, R2.reuse ;  /* 0x0000000200007220 */ /* 0x080fe20000410000 */
[-CC-:B------:R-:W-:Y:S01]  /*1a560*/  FFMA.FTZ R197, R154, R2.reuse, -R161.reuse ;  /* 0x000000029ac57223 */ /* 0x180fe200000108a1 */
[-CC-:B------:R-:W-:Y:S01]  /*1a570*/  FFMA.FTZ R154, R155, R2.reuse, -R161.reuse ;  /* 0x000000029b9a7223 */ /* 0x180fe200000108a1 */
[----:B------:R-:W-:Y:S02]  /*1a580*/  @!P1 IMAD R155, R22, 0x8, R16 ;  /* 0x00000008169b9824 */ /* 0x000fe400078e0210 */
[----:B------:R-:W-:Y:S01]  /*1a590*/  FFMA.FTZ R199, R158, R2, -R161 ;  /* 0x000000029ec77223 */ /* 0x000fe200000108a1 */
[----:B------:R-:W-:Y:S01]  /*1a5a0*/  MUFU.EX2 R0, R0 ;  /* 0x0000000000007308 */ /* 0x000fe20000000800 */
[----:B------:R-:W-:-:S07]  /*1a5b0*/  @!P1 VIADD R155, R155, 0x30840 ;  /* 0x000308409b9b9836 */ /* 0x000fce0000000000 */
[----:B------:R-:W0:Y:S01]  /*1a5c0*/  MUFU.EX2 R197, R197 ;  /* 0x000000c500c57308 */ /* 0x000e220000000800 */
[-C--:B------:R-:W-:Y:S01]  /*1a5d0*/  FFMA.FTZ R159, R159, R2.reuse, -R161 ;  /* 0x000000029f9f7223 */ /* 0x080fe200000108a1 */
[----:B------:R-:W-:Y:S01]  /*1a5e0*/  @!P1 PRMT R158, RZ, 0x654, R155 ;  /* 0x00000654ff9e9816 */ /* 0x000fe2000000009b */
[----:B------:R-:W-:-:S03]  /*1a5f0*/  FFMA.FTZ R193, R162, R2, -R161 ;  /* 0x00000002a2c17223 */ /* 0x000fc600000108a1 */
[----:B------:R1:W-:Y:S02]  /*1a600*/  @!P1 SYNCS.ARRIVE.TRANS64.RED.A1T0 RZ, [R158+URZ], RZ ;  /* 0x000000ff9eff99a7 */ /* 0x0003e4000810043f */
[----:B------:R-:W2:Y:S08]  /*1a610*/  MUFU.EX2 R154, R154 ;  /* 0x0000009a009a7308 */ /* 0x000eb00000000800 */
[----:B------:R-:W3:Y:S01]  /*1a620*/  MUFU.EX2 R199, R199 ;  /* 0x000000c700c77308 */ /* 0x000ee20000000800 */
[----:B-1----:R-:W-:Y:S01]  /*1a630*/  FFMA.FTZ R158, R163, R2, -R161 ;  /* 0x00000002a39e7223 */ /* 0x002fe200000108a1 */
[----:B0-----:R-:W-:-:S06]  /*1a640*/  FFMA.FTZ R227, R0, R227, R197 ;  /* 0x000000e300e37223 */ /* 0x001fcc00000100c5 */
[----:B------:R-:W0:Y:S01]  /*1a650*/  MUFU.EX2 R185, R185 ;  /* 0x000000b900b97308 */ /* 0x000e220000000800 */
[----:B------:R-:W-:-:S07]  /*1a660*/  FFMA.FTZ R195, R166, R2, -R161 ;  /* 0x00000002a6c37223 */ /* 0x000fce00000108a1 */
[----:B------:R1:W4:Y:S01]  /*1a670*/  MUFU.EX2 R155, R159 ;  /* 0x0000009f009b7308 */ /* 0x0003220000000800 */
[----:B--2---:R-:W-:-:S07]  /*1a680*/  FADD.FTZ R227, R154, R227 ;  /* 0x000000e39ae37221 */ /* 0x004fce0000010000 */
[----:B------:R-:W2:Y:S01]  /*1a690*/  MUFU.EX2 R187, R187 ;  /* 0x000000bb00bb7308 */ /* 0x000ea20000000800 */
[----:B------:R-:W-:-:S07]  /*1a6a0*/  FFMA.FTZ R167, R167, R2, -R161 ;  /* 0x00000002a7a77223 */ /* 0x000fce00000108a1 */
[----:B------:R-:W5:Y:S01]  /*1a6b0*/  MUFU.EX2 R193, R193 ;  /* 0x000000c100c17308 */ /* 0x000f620000000800 */
[----:B-1----:R-:W-:Y:S01]  /*1a6c0*/  FADD.FTZ R159, R198, R228 ;  /* 0x000000e4c69f7221 */ /* 0x002fe20000010000 */
[----:B------:R-:W-:Y:S01]  /*1a6d0*/  F2FP.F16.F32.PACK_AB R197, R154, R197 ;  /* 0x000000c59ac5723e */ /* 0x000fe200000000ff */
[----:B---3--:R-:W-:Y:S01]  /*1a6e0*/  FADD.FTZ R154, R199, R227 ;  /* 0x000000e3c79a7221 */ /* 0x008fe20000010000 */
[-CC-:B------:R-:W-:Y:S01]  /*1a6f0*/  FFMA.FTZ R170, R170, R2.reuse, -R161.reuse ;  /* 0x00000002aaaa7223 */ /* 0x180fe200000108a1 */
[-CC-:B------:R-:W-:Y:S01]  /*1a700*/  FFMA.FTZ R171, R171, R2.reuse, -R161.reuse ;  /* 0x00000002abab7223 */ /* 0x180fe200000108a1 */
[-CC-:B------:R-:W-:Y:S01]  /*1a710*/  FFMA.FTZ R174, R174, R2.reuse, -R161.reuse ;  /* 0x00000002aeae7223 */ /* 0x180fe200000108a1 */
[-C--:B------:R-:W-:Y:S01]  /*1a720*/  FFMA.FTZ R175, R175, R2.reuse, -R161 ;  /* 0x00000002afaf7223 */ /* 0x080fe200000108a1 */
[----:B------:R-:W1:Y:S01]  /*1a730*/  MUFU.EX2 R158, R158 ;  /* 0x0000009e009e7308 */ /* 0x000e620000000800 */
[----:B0-----:R-:W-:Y:S01]  /*1a740*/  FADD.FTZ R159, R185, R159 ;  /* 0x0000009fb99f7221 */ /* 0x001fe20000010000 */
[----:B----4-:R-:W-:Y:S01]  /*1a750*/  FADD.FTZ R154, R155, R154 ;  /* 0x0000009a9b9a7221 */ /* 0x010fe20000010000 */
[-CC-:B------:R-:W-:Y:S01]  /*1a760*/  FFMA.FTZ R178, R178, R2.reuse, -R161.reuse ;  /* 0x00000002b2b27223 */ /* 0x180fe200000108a1 */
[-CC-:B------:R-:W-:Y:S01]  /*1a770*/  FFMA.FTZ R179, R179, R2.reuse, -R161.reuse ;  /* 0x00000002b3b37223 */ /* 0x180fe200000108a1 */
[----:B------:R-:W-:Y:S01]  /*1a780*/  FFMA.FTZ R182, R182, R2, -R161 ;  /* 0x00000002b6b67223 */ /* 0x000fe200000108a1 */
[----:B------:R0:W-:Y:S02]  /*1a790*/  @!P1 SYNCS.ARRIVE.TRANS64.RED.A1T0 RZ, [R204+URZ], RZ ;  /* 0x000000ffccff99a7 */ /* 0x0001e4000810043f */
[----:B------:R-:W3:Y:S01]  /*1a7a0*/  MUFU.EX2 R195, R195 ;  /* 0x000000c300c37308 */ /* 0x000ee20000000800 */
[----:B------:R-:W-:Y:S01]  /*1a7b0*/  F2FP.F16.F32.PACK_AB R199, R155, R199 ;  /* 0x000000c79bc7723e */ /* 0x000fe200000000ff */
[----:B--2---:R-:W-:Y:S01]  /*1a7c0*/  FADD.FTZ R155, R187, R159 ;  /* 0x0000009fbb9b7221 */ /* 0x004fe20000010000 */
[----:B-----5:R-:W-:-:S05]  /*1a7d0*/  FADD.FTZ R154, R193, R154 ;  /* 0x0000009ac19a7221 */ /* 0x020fca0000010000 */
[----:B------:R-:W2:Y:S01]  /*1a7e0*/  MUFU.EX2 R167, R167 ;  /* 0x000000a700a77308 */ /* 0x000ea20000000800 */
[----:B------:R-:W-:Y:S01]  /*1a7f0*/  FADD.FTZ R155, R192, R155 ;  /* 0x0000009bc09b7221 */ /* 0x000fe20000010000 */
[----:B-1----:R-:W-:-:S06]  /*1a800*/  FADD.FTZ R154, R158, R154 ;  /* 0x0000009a9e9a7221 */ /* 0x002fcc0000010000 */
[----:B------:R-:W1:Y:S01]  /*1a810*/  MUFU.EX2 R170, R170 ;  /* 0x000000aa00aa7308 */ /* 0x000e620000000800 */
[----:B------:R-:W-:Y:S01]  /*1a820*/  FADD.FTZ R159, R194, R155 ;  /* 0x0000009bc29f7221 */ /* 0x000fe20000010000 */
[----:B---3--:R-:W-:-:S06]  /*1a830*/  FADD.FTZ R155, R195, R154 ;  /* 0x0000009ac39b7221 */ /* 0x008fcc0000010000 */
[----:B------:R-:W3:Y:S01]  /*1a840*/  MUFU.EX2 R171, R171 ;  /* 0x000000ab00ab7308 */ /* 0x000ee20000000800 */
[----:B------:R-:W-:Y:S01]  /*1a850*/  FADD.FTZ R154, R152, R159 ;  /* 0x0000009f989a7221 */ /* 0x000fe20000010000 */
[----:B--2---:R-:W-:-:S06]  /*1a860*/  FADD.FTZ R155, R167, R155 ;  /* 0x0000009ba79b7221 */ /* 0x004fcc0000010000 */
[----:B------:R-:W2:Y:S01]  /*1a870*/  MUFU.EX2 R174, R174 ;  /* 0x000000ae00ae7308 */ /* 0x000ea20000000800 */
[----:B------:R-:W-:Y:S01]  /*1a880*/  FADD.FTZ R154, R188, R154 ;  /* 0x0000009abc9a7221 */ /* 0x000fe20000010000 */
[----:B-1----:R-:W-:-:S06]  /*1a890*/  FADD.FTZ R155, R170, R155 ;  /* 0x0000009baa9b7221 */ /* 0x002fcc0000010000 */
[----:B------:R-:W1:Y:S01]  /*1a8a0*/  MUFU.EX2 R175, R175 ;  /* 0x000000af00af7308 */ /* 0x000e620000000800 */
[----:B------:R-:W-:Y:S01]  /*1a8b0*/  FADD.FTZ R154, R153, R154 ;  /* 0x0000009a999a7221 */ /* 0x000fe20000010000 */
[----:B---3--:R-:W-:-:S06]  /*1a8c0*/  FADD.FTZ R155, R171, R155 ;  /* 0x0000009bab9b7221 */ /* 0x008fcc0000010000 */
[----:B------:R-:W3:Y:S01]  /*1a8d0*/  MUFU.EX2 R184, R184 ;  /* 0x000000b800b87308 */ /* 0x000ee20000000800 */
[----:B------:R-:W-:-:S07]  /*1a8e0*/  FFMA.FTZ R161, R183, R2, -R161 ;  /* 0x00000002b7a17223 */ /* 0x000fce00000108a1 */
[----:B------:R-:W4:Y:S01]  /*1a8f0*/  MUFU.EX2 R178, R178 ;  /* 0x000000b200b27308 */ /* 0x000f220000000800 */
[----:B------:R-:W-:Y:S01]  /*1a900*/  FADD.FTZ R154, R190, R154 ;  /* 0x0000009abe9a7221 */ /* 0x000fe20000010000 */
[----:B--2---:R-:W-:-:S06]  /*1a910*/  FADD.FTZ R155, R174, R155 ;  /* 0x0000009bae9b7221 */ /* 0x004fcc0000010000 */
[----:B------:R-:W2:Y:S08]  /*1a920*/  MUFU.EX2 R157, R157 ;  /* 0x0000009d009d7308 */ /* 0x000eb00000000800 */
[----:B------:R-:W5:Y:S01]  /*1a930*/  MUFU.EX2 R179, R179 ;  /* 0x000000b300b37308 */ /* 0x000f620000000800 */
[----:B------:R-:W-:Y:S01]  /*1a940*/  FADD.FTZ R154, R156, R154 ;  /* 0x0000009a9c9a7221 */ /* 0x000fe20000010000 */
[----:B-1----:R-:W-:-:S06]  /*1a950*/  FADD.FTZ R155, R175, R155 ;  /* 0x0000009baf9b7221 */ /* 0x002fcc0000010000 */
[----:B------:R-:W1:Y:S08]  /*1a960*/  MUFU.EX2 R186, R186 ;  /* 0x000000ba00ba7308 */ /* 0x000e700000000800 */
[----:B------:R-:W0:Y:S01]  /*1a970*/  MUFU.EX2 R182, R182 ;  /* 0x000000b600b67308 */ /* 0x000e220000000800 */
[----:B---3--:R-:W-:Y:S01]  /*1a980*/  FADD.FTZ R154, R184, R154 ;  /* 0x0000009ab89a7221 */ /* 0x008fe20000010000 */
[----:B----4-:R-:W-:-:S06]  /*1a990*/  FADD.FTZ R155, R178, R155 ;  /* 0x0000009bb29b7221 */ /* 0x010fcc0000010000 */
[----:B------:R-:W3:Y:S08]  /*1a9a0*/  MUFU.EX2 R160, R160 ;  /* 0x000000a000a07308 */ /* 0x000ef00000000800 */
[----:B------:R-:W4:Y:S01]  /*1a9b0*/  MUFU.EX2 R161, R161 ;  /* 0x000000a100a17308 */ /* 0x000f220000000800 */
[----:B--2---:R-:W-:Y:S01]  /*1a9c0*/  FADD.FTZ R154, R157, R154 ;  /* 0x0000009a9d9a7221 */ /* 0x004fe20000010000 */
[----:B-----5:R-:W-:-:S03]  /*1a9d0*/  FADD.FTZ R155, R179, R155 ;  /* 0x0000009bb39b7221 */ /* 0x020fc60000010000 */
[----:B-1----:R-:W-:Y:S01]  /*1a9e0*/  FADD.FTZ R154, R186, R154 ;  /* 0x0000009aba9a7221 */ /* 0x002fe20000010000 */
[----:B0-----:R-:W-:Y:S01]  /*1a9f0*/  FADD.FTZ R155, R182, R155 ;  /* 0x0000009bb69b7221 */ /* 0x001fe20000010000 */
[----:B------:R-:W-:Y:S01]  /*1aa00*/  F2FP.F16.F32.PACK_AB R198, R185, R198 ;  /* 0x000000c6b9c6723e */ /* 0x000fe200000000ff */
[----:B------:R-:W-:Y:S01]  /*1aa10*/  IMAD.MOV.U32 R231, RZ, RZ, R4 ;  /* 0x000000ffffe77224 */ /* 0x000fe200078e0004 */
[----:B------:R-:W-:Y:S01]  /*1aa20*/  F2FP.F16.F32.PACK_AB R192, R192, R187 ;  /* 0x000000bbc0c0723e */ /* 0x000fe200000000ff */
[----:B---3--:R-:W-:Y:S01]  /*1aa30*/  FADD.FTZ R228, R160, R154 ;  /* 0x0000009aa0e47221 */ /* 0x008fe20000010000 */
[----:B------:R-:W-:Y:S02]  /*1aa40*/  F2FP.F16.F32.PACK_AB R193, R158, R193 ;  /* 0x000000c19ec1723e */ /* 0x000fe400000000ff */
[----:B------:R-:W-:Y:S02]  /*1aa50*/  F2FP.F16.F32.PACK_AB R194, R152, R194 ;  /* 0x000000c298c2723e */ /* 0x000fe400000000ff */
[----:B------:R-:W-:-:S02]  /*1aa60*/  F2FP.F16.F32.PACK_AB R195, R167, R195 ;  /* 0x000000c3a7c3723e */ /* 0x000fc400000000ff */
[----:B------:R-:W-:Y:S01]  /*1aa70*/  F2FP.F16.F32.PACK_AB R188, R153, R188 ;  /* 0x000000bc99bc723e */ /* 0x000fe200000000ff */
[----:B----4-:R-:W-:Y:S01]  /*1aa80*/  FADD.FTZ R227, R161, R155 ;  /* 0x0000009ba1e37221 */ /* 0x010fe20000010000 */
[----:B------:R-:W-:Y:S02]  /*1aa90*/  F2FP.F16.F32.PACK_AB R189, R171, R170 ;  /* 0x000000aaabbd723e */ /* 0x000fe400000000ff */
[----:B------:R-:W-:Y:S02]  /*1aaa0*/  F2FP.F16.F32.PACK_AB R190, R156, R190 ;  /* 0x000000be9cbe723e */ /* 0x000fe400000000ff */
[----:B------:R-:W-:Y:S02]  /*1aab0*/  F2FP.F16.F32.PACK_AB R191, R175, R174 ;  /* 0x000000aeafbf723e */ /* 0x000fe400000000ff */
[----:B------:R-:W-:Y:S02]  /*1aac0*/  F2FP.F16.F32.PACK_AB R184, R157, R184 ;  /* 0x000000b89db8723e */ /* 0x000fe400000000ff */
[----:B------:R-:W-:-:S02]  /*1aad0*/  F2FP.F16.F32.PACK_AB R185, R179, R178 ;  /* 0x000000b2b3b9723e */ /* 0x000fc400000000ff */
[----:B------:R-:W-:Y:S02]  /*1aae0*/  F2FP.F16.F32.PACK_AB R186, R160, R186 ;  /* 0x000000baa0ba723e */ /* 0x000fe400000000ff */
[----:B------:R-:W-:Y:S02]  /*1aaf0*/  F2FP.F16.F32.PACK_AB R187, R161, R182 ;  /* 0x000000b6a1bb723e */ /* 0x000fe400000000ff */
[----:B------:R-:W-:Y:S01]  /*1ab00*/  MOV R204, R205 ;  /* 0x000000cd00cc7202 */ /* 0x000fe20000000f00 */
[----:B------:R-:W-:Y:S06]  /*1ab10*/  @P2 BRA `(.L_x_1777) ;  /* 0xffffffe0000c2947 */ /* 0x000fec000383ffff */
[----:B------:R-:W-:Y:S05]  /*1ab20*/  BSYNC B1 ;  /* 0x0000000000017941 */ /* 0x000fea0003800000 */
.L_x_1766:
[----:B------:R-:W-:-:S07]  /*1ab30*/  IMAD.MOV.U32 R204, RZ, RZ, R232 ;  /* 0x000000ffffcc7224 */ /* 0x000fce00078e00e8 */
.L_x_1765:
[----:B------:R-:W-:Y:S05]  /*1ab40*/  BSYNC B0 ;  /* 0x0000000000007941 */ /* 0x000fea0003800000 */
.L_x_1764:
[----:B------:R-:W2:Y:S01]  /*1ab50*/  LDL R152, [R1+0x38] ;  /* 0x0000380001987983 */ /* 0x000ea20000100800 */
[----:B------:R-:W-:Y:S01]  /*1ab60*/  BSSY B0, `(.L_x_1778) ;  /* 0x00002b3000007945 */ /* 0x000fe20003800000 */
[----:B--2---:R-:W-:-:S13]  /*1ab70*/  ISETP.GE.AND P2, PT, R204, R152, PT ;  /* 0x00000098cc00720c */ /* 0x004fda0003f46270 */
[----:B------:R-:W-:Y:S05]  /*1ab80*/  @!P2 BRA `(.L_x_1779) ;  /* 0x0000002800c0a947 */ /* 0x000fea0003800000 */
[----:B------:R-:W-:Y:S01]  /*1ab90*/  IMAD.MOV.U32 R230, RZ, RZ, R4 ;  /* 0x000000ffffe67224 */ /* 0x000fe200078e0004 */
[----:B------:R-:W-:Y:S01]  /*1aba0*/  MOV R232, R22 ;  /* 0x0000001600e87202 */ /* 0x000fe20000000f00 */
[----:B------:R-:W-:Y:S02]  /*1abb0*/  IMAD.MOV.U32 R231, RZ, RZ, R5 ;  /* 0x000000ffffe77224 */ /* 0x000fe400078e0005 */
[----:B------:R-:W-:-:S07]  /*1abc0*/  IMAD.MOV.U32 R236, RZ, RZ, R205 ;  /* 0x000000ffffec7224 */ /* 0x000fce00078e00cd */
.L_x_1798:
[----:B------:R-:W-:-:S05]  /*1abd0*/  VIADD R22, R232, 0x1 ;  /* 0x00000001e8167836 */ /* 0x000fca0000000000 */
[----:B------:R-:W-:-:S04]  /*1abe0*/  ISETP.NE.AND P2, PT, R22, 0x2, PT ;  /* 0x000000021600780c */ /* 0x000fc80003f45270 */
[----:B------:R-:W-:Y:S02]  /*1abf0*/  SEL R205, RZ, 0x1, P2 ;  /* 0x00000001ffcd7807 */ /* 0x000fe40001000000 */
[----:B------:R-:W-:Y:S02]  /*1ac00*/  SEL R22, R22, RZ, P2 ;  /* 0x000000ff16167207 */ /* 0x000fe40001000000 */
[----:B------:R-:W-:Y:S01]  /*1ac10*/  LOP3.LUT R205, R236, R205, RZ, 0x3c, !PT ;  /* 0x000000cdeccd7212 */ /* 0x000fe200078e3cff */
[----:B------:R-:W-:Y:S06]  /*1ac20*/  @!P0 BRA `(.L_x_1780) ;  /* 0x0000000000048947 */ /* 0x000fec0003800000 */
[----:B------:R-:W-:Y:S01]  /*1ac30*/  BPT.TRAP 0x1 ;  /* 0x000000040000795c */ /* 0x000fe20000300000 */
.L_x_1780:
[----:B------:R-:W-:Y:S01]  /*1ac40*/  IMAD R4, R22, 0x8, R16 ;  /* 0x0000000816047824 */ /* 0x000fe200078e0210 */
[----:B------:R-:W-:-:S04]  /*1ac50*/  SHF.L.U32 R5, R205, 0x1f, RZ ;  /* 0x0000001fcd057819 */ /* 0x000fc800000006ff */
[----:B------:R0:W1:Y:S01]  /*1ac60*/  SYNCS.PHASECHK.TRANS64.TRYWAIT P2, [R4+URZ+0x30830], R5 ;  /* 0x03083005040075a7 */ /* 0x000062000804017f */
[----:B------:R-:W-:Y:S05]  /*1ac70*/  @!P0 BRA `(.L_x_1781) ;  /* 0x0000000000048947 */ /* 0x000fea0003800000 */
[----:B------:R-:W-:Y:S01]  /*1ac80*/  BPT.TRAP 0x1 ;  /* 0x000000040000795c */ /* 0x000fe20000300000 */
.L_x_1781:
        /* <DEDUP_REMOVED lines=8> */
.L_x_1783:
[----:B------:R-:W-:Y:S05]  /*1ad10*/  BSYNC B1 ;  /* 0x0000000000017941 */ /* 0x000fea0003800000 */
.L_x_1782:
        /* <DEDUP_REMOVED lines=269> */
.L_x_1785:
[----:B------:R-:W-:Y:S01]  /*1bdf0*/  SHF.L.U32 R2, R236, 0x1f, RZ ;  /* 0x0000001fec027819 */ /* 0x000fe200000006ff */
[----:B------:R-:W-:-:S04]  /*1be00*/  IMAD R0, R232, 0x8, R16 ;  /* 0x00000008e8007824 */ /* 0x000fc800078e0210 */
[----:B------:R0:W1:Y:S01]  /*1be10*/  SYNCS.PHASECHK.TRANS64.TRYWAIT P2, [R0+URZ+0x30850], R2 ;  /* 0x03085002000075a7 */ /* 0x000062000804017f */
[----:B------:R-:W-:Y:S05]  /*1be20*/  @!P0 BRA `(.L_x_1786) ;  /* 0x0000000000048947 */ /* 0x000fea0003800000 */
[----:B------:R-:W-:Y:S01]  /*1be30*/  BPT.TRAP 0x1 ;  /* 0x000000040000795c */ /* 0x000fe20000300000 */
.L_x_1786:
[----:B------:R-:W-:Y:S04]  /*1be40*/  BSSY B1, `(.L_x_1787) ;  /* 0x0000004000017945 */ /* 0x000fe80003800000 */
[----:B-1----:R-:W-:Y:S05]  /*1be50*/  @P2 BRA `(.L_x_1788) ;  /* 0x0000000000082947 */ /* 0x002fea0003800000 */
[----:B------:R-:W1:Y:S02]  /*1be60*/  SYNCS.PHASECHK.TRANS64.TRYWAIT P2, [R0+URZ+0x30850], R2 ;  /* 0x03085002000075a7 */ /* 0x000e64000804017f */
[----:B-1----:R-:W-:Y:S05]  /*1be70*/  @!P2 BRA `(.L_x_1789) ;  /* 0x0000012c0050a947 */ /* 0x002fea0003800000 */
.L_x_1788:
[----:B------:R-:W-:Y:S05]  /*1be80*/  BSYNC B1 ;  /* 0x0000000000017941 */ /* 0x000fea0003800000 */
.L_x_1787:
[----:B01----:R-:W-:Y:S02]  /*1be90*/  VIADD R2, R16, 0x400 ;  /* 0x0000040010027836 */ /* 0x003fe40000000000 */
[----:B------:R-:W-:Y:S01]  /*1bea0*/  IMAD.MOV.U32 R3, RZ, RZ, 0x40000040 ;  /* 0x40000040ff037424 */ /* 0x000fe200078e00ff */
[----:B------:R-:W-:Y:S01]  /*1beb0*/  WARPGROUP.ARRIVE ;  /* 0x00000000000079c5 */ /* 0x000fe20000000000 */
[----:B------:R-:W-:Y:S01]  /*1bec0*/  IMAD.MOV.U32 R5, RZ, RZ, 0x40000040 ;  /* 0x40000040ff057424 */ /* 0x000fe200078e00ff */
[----:B------:R-:W-:Y:S01]  /*1bed0*/  SHF.R.U32.HI R2, RZ, 0x4, R2 ;  /* 0x00000004ff027819 */ /* 0x000fe20000011602 */
[----:B------:R-:W-:Y:S01]  /*1bee0*/  ULDC UR4, c[0x0][0x9dc] ;  /* 0x0002770000047ab9 */ /* 0x000fe20000000800 */
[----:B------:R-:W-:Y:S02]  /*1bef0*/  ULDC UR5, c[0x0][0x9e0] ;  /* 0x0002780000057ab9 */ /* 0x000fe40000000800 */
[----:B------:R-:W-:-:S04]  /*1bf00*/  LOP3.LUT R2, R2, 0x3fff, RZ, 0xc0, !PT ;  /* 0x00003fff02027812 */ /* 0x000fc800078ec0ff */
[----:B------:R-:W-:-:S05]  /*1bf10*/  LOP3.LUT R2, R2, 0x2000000, RZ, 0xfc, !PT ;  /* 0x0200000002027812 */ /* 0x000fca00078efcff */
[----:B------:R-:W-:Y:S01]  /*1bf20*/  IMAD R2, R232, 0x800, R2 ;  /* 0x00000800e8027824 */ /* 0x000fe200078e0202 */
[----:B------:R-:W-:Y:S01]  /*1bf30*/  R2UR UR7, R3 ;  /* 0x00000000030772ca */ /* 0x000fe200000e0000 */
[----:B------:R-:W2:Y:S03]  /*1bf40*/  LDL R232, [R1+0x34] ;  /* 0x0000340001e87983 */ /* 0x000ea60000100800 */
[----:B------:R-:W-:-:S13]  /*1bf50*/  R2UR UR6, R2 ;  /* 0x00000000020672ca */ /* 0x000fda00000e0000 */
[----:B------:R-:W-:Y:S01]  /*1bf60*/  HGMMA.64x256x16.F32 R24, R196, gdesc[UR4].tnspB, R24, gsb0 ;  /* 0x43e00004c4187df0 */ /* 0x000fe20008000818 */
[----:B------:R-:W-:Y:S01]  /*1bf70*/  VIADD R4, R2, 0x80 ;  /* 0x0000008002047836 */ /* 0x000fe20000000000 */
[----:B------:R-:W-:-:S04]  /*1bf80*/  R2UR UR7, R5 ;  /* 0x00000000050772ca */ /* 0x000fc800000e0000 */
[----:B------:R-:W-:Y:S01]  /*1bf90*/  R2UR UR6, R4 ;  /* 0x00000000040672ca */ /* 0x000fe200000e0000 */
[C---:B------:R-:W-:Y:S01]  /*1bfa0*/  VIADD R4, R2.reuse, 0x100 ;  /* 0x0000010002047836 */ /* 0x040fe20000000000 */
[----:B------:R-:W-:Y:S01]  /*1bfb0*/  MOV R5, 0x40000040 ;  /* 0x4000004000057802 */ /* 0x000fe20000000f00 */
[----:B------:R-:W-:Y:S02]  /*1bfc0*/  WARPGROUP.DEPBAR.LE gsb0, 0x0 ;  /* 0x00008000000079c5 */ /* 0x000fe40000010000 */
[----:B------:R-:W-:Y:S01]  /*1bfd0*/  WARPGROUP.ARRIVE ;  /* 0x00000000000079c5 */ /* 0x000fe20000000000 */
[----:B------:R-:W2:Y:S01]  /*1bfe0*/  LDL R199, [R1+0x14] ;  /* 0x0000140001c77983 */ /* 0x000ea20000100800 */
[----:B------:R-:W-:Y:S01]  /*1bff0*/  VIADD R2, R2, 0x180 ;  /* 0x0000018002027836 */ /* 0x000fe20000000000 */
[----:B------:R-:W-:Y:S01]  /*1c000*/  ULOP3.LUT UR4, URZ, UR4, URZ, 0x33, !UPT ;  /* 0x000000043f047292 */ /* 0x000fe2000f8e333f */
[----:B------:R-:W-:-:S13]  /*1c010*/  IMAD.MOV.U32 R3, RZ, RZ, 0x40000040 ;  /* 0x40000040ff037424 */ /* 0x000fda00078e00ff */
[----:B------:R-:W-:Y:S01]  /*1c020*/  HGMMA.64x256x16.F32 R24, R192, gdesc[UR4].tnspB, R24, gsb0 ;  /* 0x43e00004c0187df0 */ /* 0x000fe20008000818 */
[----:B------:R-:W-:Y:S01]  /*1c030*/  R2UR UR6, R4 ;  /* 0x00000000040672ca */ /* 0x000fe200000e0000 */
[----:B------:R-:W-:Y:S01]  /*1c040*/  IMAD.SHL.U32 R4, R204, 0x40, RZ ;  /* 0x00000040cc047824 */ /* 0x000fe200078e00ff */
[----:B------:R-:W-:Y:S01]  /*1c050*/  R2UR UR7, R5 ;  /* 0x00000000050772ca */ /* 0x000fe200000e0000 */
[----:B------:R-:W-:Y:S02]  /*1c060*/  WARPGROUP.DEPBAR.LE gsb0, 0x0 ;  /* 0x00008000000079c5 */ /* 0x000fe40000010000 */
[----:B------:R-:W-:-:S15]  /*1c070*/  WARPGROUP.ARRIVE ;  /* 0x00000000000079c5 */ /* 0x000fde0000000000 */
[----:B------:R-:W-:-:S07]  /*1c080*/  NOP ;  /* 0x0000000000007918 */ /* 0x000fce0000000000 */
[----:B------:R-:W-:Y:S01]  /*1c090*/  HGMMA.64x256x16.F32 R24, R188, gdesc[UR4].tnspB, R24, gsb0 ;  /* 0x43e00004bc187df0 */ /* 0x000fe20008000818 */
[----:B------:R-:W-:Y:S02]  /*1c0a0*/  R2UR UR6, R2 ;  /* 0x00000000020672ca */ /* 0x000fe400000e0000 */
[----:B------:R-:W-:Y:S01]  /*1c0b0*/  R2UR UR7, R3 ;  /* 0x00000000030772ca */ /* 0x000fe200000e0000 */
[----:B------:R-:W0:Y:S08]  /*1c0c0*/  @P5 LDC R2, c[0x0][0x450] ;  /* 0x00011400ff025b82 */ /* 0x000e300000000800 */
[----:B------:R-:W1:Y:S01]  /*1c0d0*/  @P5 LDC R3, c[0x0][0x44c] ;  /* 0x00011300ff035b82 */ /* 0x000e620000000800 */
[----:B--2---:R-:W-:-:S04]  /*1c0e0*/  IMAD.IADD R5, R232, 0x1, R199 ;  /* 0x00000001e8057824 */ /* 0x004fc800078e02c7 */
[----:B-1----:R-:W-:-:S05]  /*1c0f0*/  @P5 IMAD.HI.U32 R3, R5, R3, RZ ;  /* 0x0000000305035227 */ /* 0x002fca00078e00ff */
[----:B0-----:R-:W-:Y:S01]  /*1c100*/  @P5 SHF.R.U32.HI R5, RZ, R2, R3 ;  /* 0x00000002ff055219 */ /* 0x001fe20000011603 */
[----:B------:R-:W-:-:S04]  /*1c110*/  @!P1 IMAD R2, R22, 0x8, R16 ;  /* 0x0000000816029824 */ /* 0x000fc800078e0210 */
[----:B------:R-:W-:-:S05]  /*1c120*/  @!P1 VIADD R2, R2, 0x30840 ;  /* 0x0003084002029836 */ /* 0x000fca0000000000 */
[----:B------:R-:W-:Y:S01]  /*1c130*/  @!P1 PRMT R2, RZ, 0x654, R2 ;  /* 0x00000654ff029816 */ /* 0x000fe20000000002 */
[----:B------:R-:W-:Y:S02]  /*1c140*/  WARPGROUP.DEPBAR.LE gsb0, 0x0 ;  /* 0x00008000000079c5 */ /* 0x000fe40000010000 */
[----:B------:R-:W-:Y:S01]  /*1c150*/  WARPGROUP.ARRIVE ;  /* 0x00000000000079c5 */ /* 0x000fe20000000000 */
[----:B------:R-:W0:Y:S05]  /*1c160*/  SHFL.IDX PT, R188, R5, RZ, 0x1c1f ;  /* 0x001c1fff05bc7589 */ /* 0x000e2a00000e0000 */
[----:B------:R-:W-:Y:S03]  /*1c170*/  HGMMA.64x256x16.F32 R24, R184, gdesc[UR4].tnspB, R24, gsb0 ;  /* 0x43e00004b8187df0 */ /* 0x000fe60008000818 */
[----:B------:R-:W-:-:S02]  /*1c180*/  WARPGROUP.DEPBAR.LE gsb0, 0x0 ;  /* 0x00008000000079c5 */ /* 0x000fc40000010000 */
[----:B------:R-:W-:Y:S01]  /*1c190*/  IADD3 R186, -R229, 0x1, -R4 ;  /* 0x00000001e5ba7810 */ /* 0x000fe20007ffe904 */
[----:B------:R1:W-:Y:S03]  /*1c1a0*/  @!P1 SYNCS.ARRIVE.TRANS64.RED.A1T0 RZ, [R2+URZ], RZ ;  /* 0x000000ff02ff99a7 */ /* 0x0003e6000810043f */
[----:B------:R-:W-:-:S05]  /*1c1b0*/  IADD3 R186, -R220, R186, R221 ;  /* 0x000000badcba7210 */ /* 0x000fca0007ffe1dd */
[C---:B------:R-:W-:Y:S01]  /*1c1c0*/  VIADD R187, R186.reuse, UR5 ;  /* 0x00000005babb7c36 */ /* 0x040fe20008000000 */
[----:B------:R-:W-:-:S03]  /*1c1d0*/  IADD3 R186, R186, UR4, RZ ;  /* 0x00000004baba7c10 */ /* 0x000fc6000fffe0ff */
        /* <DEDUP_REMOVED lines=16> */
.L_x_1792:
[----:B------:R-:W-:Y:S02]  /*1c2e0*/  ULDC UR4, c[0x0][0x9e4] ;  /* 0x0002790000047ab9 */ /* 0x000fe40000000800 */
[----:B------:R-:W-:-:S05]  /*1c2f0*/  IMAD.U32 R189, RZ, RZ, UR4 ;  /* 0x00000004ffbd7e24 */ /* 0x000fca000f8e00ff */
[----:B------:R-:W-:-:S13]  /*1c300*/  ISETP.NE.AND P2, PT, R189, 0x1, PT ;  /* 0x00000001bd00780c */ /* 0x000fda0003f45270 */
[----:B------:R-:W0:Y:S02]  /*1c310*/  @P2 LDC.64 R2, c[0x0][0x9e8] ;  /* 0x00027a00ff022b82 */ /* 0x000e240000000a00 */
[----:B0-----:R-:W-:-:S05]  /*1c320*/  @P2 IMAD.HI.U32 R2, R188, R2, RZ ;  /* 0x00000002bc022227 */ /* 0x001fca00078e00ff */
[----:B------:R-:W-:-:S07]  /*1c330*/  @P2 SHF.R.U32.HI R188, RZ, R3, R2 ;  /* 0x00000003ffbc2219 */ /* 0x000fce0000011602 */
.L_x_1793:
[----:B------:R-:W-:Y:S05]  /*1c340*/  BSYNC B1 ;  /* 0x0000000000017941 */ /* 0x000fea0003800000 */
.L_x_1791:
[----:B------:R-:W-:-:S04]  /*1c350*/  IMAD R188, R188, R189, -R4 ;  /* 0x000000bdbcbc7224 */ /* 0x000fc800078e0a04 */
[----:B------:R-:W-:-:S05]  /*1c360*/  IMAD.IADD R188, R188, 0x1, -R229 ;  /* 0x00000001bcbc7824 */ /* 0x000fca00078e0ae5 */
[----:B------:R-:W-:Y:S02]  /*1c370*/  VIMNMX R184, R184, R188, !PT ;  /* 0x000000bcb8b87248 */ /* 0x000fe40007fe0100 */
[----:B------:R-:W-:-:S07]  /*1c380*/  VIADDMNMX R185, R188, R189, R185, PT ;  /* 0x000000bdbcb97246 */ /* 0x000fce00038001b9 */
.L_x_1790:
        /* <DEDUP_REMOVED lines=58> */
[----:B------:R-:W-:Y:S02]  /*1c730*/  LOP3.LUT R5, RZ, R5, RZ, 0x33, !PT ;  /* 0x00000005ff057212 */ /* 0x000fe400078e33ff */
[----:B------:R-:W-:-:S04]  /*1c740*/  MOV R184, UR4 ;  /* 0x0000000400b87c02 */ /* 0x000fc80008000f00 */
[----:B------:R-:W-:-:S13]  /*1c750*/  ISETP.NE.AND P3, PT, R184, 0x1, PT ;  /* 0x00000001b800780c */ /* 0x000fda0003f65270 */
[----:B------:R-:W0:Y:S02]  /*1c760*/  @P3 LDC.64 R2, c[0x0][0x9e8] ;  /* 0x00027a00ff023b82 */ /* 0x000e240000000a00 */
[----:B0-----:R-:W-:-:S05]  /*1c770*/  @P3 IMAD.HI.U32 R2, R5, R2, RZ ;  /* 0x0000000205023227 */ /* 0x001fca00078e00ff */
[----:B------:R-:W-:-:S04]  /*1c780*/  @P3 SHF.R.U32.HI R5, RZ, R3, R2 ;  /* 0x00000003ff053219 */ /* 0x000fc80000011602 */
[----:B------:R-:W-:Y:S01]  /*1c790*/  LOP3.LUT R5, RZ, R5, RZ, 0x33, !PT ;  /* 0x00000005ff057212 */ /* 0x000fe200078e33ff */
[----:B------:R-:W-:Y:S06]  /*1c7a0*/  BRA `(.L_x_1797) ;  /* 0x0000000000187947 */ /* 0x000fec0003800000 */
.L_x_1796:
[----:B------:R-:W-:Y:S02]  /*1c7b0*/  ULDC UR4, c[0x0][0x9e4] ;  /* 0x0002790000047ab9 */ /* 0x000fe40000000800 */
[----:B------:R-:W-:-:S05]  /*1c7c0*/  IMAD.U32 R184, RZ, RZ, UR4 ;  /* 0x00000004ffb87e24 */ /* 0x000fca000f8e00ff */
[----:B------:R-:W-:-:S13]  /*1c7d0*/  ISETP.NE.AND P3, PT, R184, 0x1, PT ;  /* 0x00000001b800780c */ /* 0x000fda0003f65270 */
[----:B------:R-:W0:Y:S02]  /*1c7e0*/  @P3 LDC.64 R2, c[0x0][0x9e8] ;  /* 0x00027a00ff023b82 */ /* 0x000e240000000a00 */
[----:B0-----:R-:W-:-:S05]  /*1c7f0*/  @P3 IMAD.HI.U32 R2, R5, R2, RZ ;  /* 0x0000000205023227 */ /* 0x001fca00078e00ff */
[----:B------:R-:W-:-:S07]  /*1c800*/  @P3 SHF.R.U32.HI R5, RZ, R3, R2 ;  /* 0x00000003ff053219 */ /* 0x000fce0000011602 */
.L_x_1797:
[----:B------:R-:W-:Y:S05]  /*1c810*/  BSYNC B1 ;  /* 0x0000000000017941 */ /* 0x000fea0003800000 */
.L_x_1795:
[----:B------:R-:W-:-:S04]  /*1c820*/  IMAD R4, R5, R184, -R4 ;  /* 0x000000b805047224 */ /* 0x000fc800078e0a04 */
[----:B------:R-:W-:-:S05]  /*1c830*/  IMAD.IADD R4, R4, 0x1, -R229 ;  /* 0x0000000104047824 */ /* 0x000fca00078e0ae5 */
[----:B------:R-:W-:Y:S02]  /*1c840*/  VIMNMX R186, R186, R4, !PT ;  /* 0x00000004baba7248 */ /* 0x000fe40007fe0100 */
[----:B------:R-:W-:-:S07]  /*1c850*/  VIADDMNMX R187, R4, R184, R187, PT ;  /* 0x000000b804bb7246 */ /* 0x000fce00038001bb */
.L_x_1794:
[----:B------:R-:W-:Y:S01]  /*1c860*/  @!P1 VIADD R0, R0, 0x30860 ;  /* 0x0003086000009836 */ /* 0x000fe20000000000 */
[----:B------:R-:W2:Y:S01]  /*1c870*/  LDL R232, [R1+0x38] ;  /* 0x0000380001e87983 */ /* 0x000ea20000100800 */
[----:B------:R-:W-:Y:S01]  /*1c880*/  ISETP.GT.AND P3, PT, R186, 0x1, P2 ;  /* 0x00000001ba00780c */ /* 0x000fe20001764270 */
[----:B------:R-:W-:Y:S01]  /*1c890*/  ULDC UR4, c[0x0][0x988] ;  /* 0x0002620000047ab9 */ /* 0x000fe20000000800 */
[----:B------:R-:W-:Y:S01]  /*1c8a0*/  IMAD.MOV.U32 R236, RZ, RZ, R205 ;  /* 0x000000ffffec7224 */ /* 0x000fe200078e00cd */
        /* <DEDUP_REMOVED lines=39> */
[----:B------:R-:W-:Y:S02]  /*1cb20*/  ISETP.GT.AND P3, PT, R186, 0x38, P2 ;  /* 0x00000038ba00780c */ /* 0x000fe40001764270 */
[----:B------:R-:W-:Y:S02]  /*1cb30*/  FMNMX.FTZ R4, R154, R230, !PT ;  /* 0x000000e69a047209 */ /* 0x000fe40007810000 */
[----:B------:R-:W-:Y:S02]  /*1cb40*/  ISETP.LT.OR P3, PT, R187, 0x39, P3 ;  /* 0x00000039bb00780c */ /* 0x000fe40001f61670 */
[----:B------:R-:W-:Y:S02]  /*1cb50*/  FMNMX.FTZ R4, R155, R4, !PT ;  /* 0x000000049b047209 */ /* 0x000fe40007810000 */
[----:B------:R-:W-:-:S02]  /*1cb60*/  FSEL R182, R182, -INF , !P3 ;  /* 0xff800000b6b67808 */ /* 0x000fc40005800000 */
        /* <DEDUP_REMOVED lines=10> */
[----:B------:R-:W-:Y:S01]  /*1cc10*/  MOV R231, R5 ;  /* 0x0000000500e77202 */ /* 0x000fe20000000f00 */
[-CC-:B------:R-:W-:Y:S01]  /*1cc20*/  FFMA.FTZ R152, R152, R2.reuse, -R3.reuse ;  /* 0x0000000298987223 */ /* 0x180fe20000010803 */
[----:B------:R-:W-:Y:S01]  /*1cc30*/  ISETP.LT.OR P4, PT, R187, 0x9, P4 ;  /* 0x00000009bb00780c */ /* 0x000fe20002781670 */
[-CC-:B------:R-:W-:Y:S01]  /*1cc40*/  FFMA.FTZ R153, R153, R2.reuse, -R3.reuse ;  /* 0x0000000299997223 */ /* 0x180fe20000010803 */
[-CC-:B------:R-:W-:Y:S01]  /*1cc50*/  FFMA.FTZ R156, R156, R2.reuse, -R3.reuse ;  /* 0x000000029c9c7223 */ /* 0x180fe20000010803 */
[-CC-:B------:R-:W-:Y:S01]  /*1cc60*/  FFMA.FTZ R157, R157, R2.reuse, -R3.reuse ;  /* 0x000000029d9d7223 */ /* 0x180fe20000010803 */
[----:B------:R-:W-:Y:S01]  /*1cc70*/  FSEL R158, R158, -INF , !P4 ;  /* 0xff8000009e9e7808 */ /* 0x000fe20006000000 */
[-CC-:B------:R-:W-:Y:S01]  /*1cc80*/  FFMA.FTZ R160, R160, R2.reuse, -R3.reuse ;  /* 0x00000002a0a07223 */ /* 0x180fe20000010803 */
[----:B------:R-:W-:Y:S01]  /*1cc90*/  ISETP.GT.AND P4, PT, R186, 0x10, P2 ;  /* 0x00000010ba00780c */ /* 0x000fe20001784270 */
[--C-:B------:R-:W-:Y:S01]  /*1cca0*/  FFMA.FTZ R161, R161, R2, -R3.reuse ;  /* 0x00000002a1a17223 */ /* 0x100fe20000010803 */
[----:B------:R-:W-:Y:S01]  /*1ccb0*/  FMNMX.FTZ R4, R158, R4, !PT ;  /* 0x000000049e047209 */ /* 0x000fe20007810000 */
[-CC-:B------:R-:W-:Y:S01]  /*1ccc0*/  FFMA.FTZ R164, R164, R2.reuse, -R3.reuse ;  /* 0x00000002a4a47223 */ /* 0x180fe20000010803 */
[----:B------:R-:W-:Y:S01]  /*1ccd0*/  ISETP.LT.OR P4, PT, R187, 0x11, P4 ;  /* 0x00000011bb00780c */ /* 0x000fe20002781670 */
[--C-:B------:R-:W-:Y:S01]  /*1cce0*/  FFMA.FTZ R165, R165, R2, -R3.reuse ;  /* 0x00000002a5a57223 */ /* 0x100fe20000010803 */
[----:B------:R-:W-:Y:S01]  /*1ccf0*/  FMNMX.FTZ R4, R159, R4, !PT ;  /* 0x000000049f047209 */ /* 0x000fe20007810000 */
        /* <DEDUP_REMOVED lines=14> */
[----:B------:R-:W-:Y:S01]  /*1cde0*/  FFMA.FTZ R3, R181, R2, -R3 ;  /* 0x00000002b5037223 */ /* 0x000fe20000010803 */
[----:B------:R-:W-:Y:S01]  /*1cdf0*/  FMNMX.FTZ R4, R166, R4, !PT ;  /* 0x00000004a6047209 */ /* 0x000fe20007810000 */
[----:B------:R-:W-:Y:S01]  /*1ce00*/  MUFU.EX2 R152, R152 ;  /* 0x0000009800987308 */ /* 0x000fe20000000800 */
[----:B------:R-:W-:-:S02]  /*1ce10*/  ISETP.LT.OR P4, PT, R187, 0x21, P4 ;  /* 0x00000021bb00780c */ /* 0x000fc40002781670 */
[----:B------:R-:W-:Y:S02]  /*1ce20*/  FMNMX.FTZ R4, R167, R4, !PT ;  /* 0x00000004a7047209 */ /* 0x000fe40007810000 */
[----:B------:R-:W-:Y:S02]  /*1ce30*/  FSEL R170, R170, -INF , !P4 ;  /* 0xff800000aaaa7808 */ /* 0x000fe40006000000 */
[----:B------:R-:W-:Y:S01]  /*1ce40*/  ISETP.GT.AND P4, PT, R186, 0x28, P2 ;  /* 0x00000028ba00780c */ /* 0x000fe20001784270 */
[----:B------:R-:W0:Y:S01]  /*1ce50*/  MUFU.EX2 R153, R153 ;  /* 0x0000009900997308 */ /* 0x000e220000000800 */
[----:B------:R-:W-:Y:S02]  /*1ce60*/  FMNMX.FTZ R4, R170, R4, !PT ;  /* 0x00000004aa047209 */ /* 0x000fe40007810000 */
[----:B------:R-:W-:Y:S02]  /*1ce70*/  ISETP.LT.OR P4, PT, R187, 0x29, P4 ;  /* 0x00000029bb00780c */ /* 0x000fe40002781670 */
[----:B------:R-:W-:-:S02]  /*1ce80*/  FMNMX.FTZ R4, R171, R4, !PT ;  /* 0x00000004ab047209 */ /* 0x000fc40007810000 */
[----:B------:R-:W-:Y:S01]  /*1ce90*/  FSEL R174, R174, -INF , !P4 ;  /* 0xff800000aeae7808 */ /* 0x000fe20006000000 */
[----:B------:R-:W-:Y:S01]  /*1cea0*/  MUFU.EX2 R156, R156 ;  /* 0x0000009c009c7308 */ /* 0x000fe20000000800 */
[----:B------:R-:W-:Y:S02]  /*1ceb0*/  ISETP.GT.AND P4, PT, R186, 0x30, P2 ;  /* 0x00000030ba00780c */ /* 0x000fe40001784270 */
[----:B------:R-:W-:Y:S02]  /*1cec0*/  FMNMX.FTZ R4, R174, R4, !PT ;  /* 0x00000004ae047209 */ /* 0x000fe40007810000 */
[----:B------:R-:W-:Y:S02]  /*1ced0*/  ISETP.LT.OR P4, PT, R187, 0x31, P4 ;  /* 0x00000031bb00780c */ /* 0x000fe40002781670 */
[----:B------:R-:W-:Y:S01]  /*1cee0*/  FMNMX.FTZ R4, R175, R4, !PT ;  /* 0x00000004af047209 */ /* 0x000fe20007810000 */
[----:B------:R-:W1:Y:S01]  /*1cef0*/  MUFU.EX2 R157, R157 ;  /* 0x0000009d009d7308 */ /* 0x000e620000000800 */
[----:B------:R-:W-:-:S02]  /*1cf00*/  FSEL R178, R178, -INF , !P4 ;  /* 0xff800000b2b27808 */ /* 0x000fc40006000000 */
[C---:B------:R-:W-:Y:S02]  /*1cf10*/  ISETP.GT.AND P4, PT, R186.reuse, 0x31, P2 ;  /* 0x00000031ba00780c */ /* 0x040fe40001784270 */
[----:B------:R-:W-:Y:S02]  /*1cf20*/  ISETP.GT.AND P2, PT, R186, 0x39, P2 ;  /* 0x00000039ba00780c */ /* 0x000fe40001744270 */
[----:B------:R-:W-:Y:S01]  /*1cf30*/  ISETP.LT.OR P4, PT, R187, 0x32, P4 ;  /* 0x00000032bb00780c */ /* 0x000fe20002781670 */
[----:B------:R-:W-:Y:S01]  /*1cf40*/  MUFU.EX2 R186, R3 ;  /* 0x0000000300ba7308 */ /* 0x000fe20000000800 */
[----:B------:R-:W-:Y:S02]  /*1cf50*/  FMNMX.FTZ R4, R178, R4, !PT ;  /* 0x00000004b2047209 */ /* 0x000fe40007810000 */
[----:B------:R-:W-:Y:S02]  /*1cf60*/  FSEL R179, R179, -INF , !P4 ;  /* 0xff800000b3b37808 */ /* 0x000fe40006000000 */
[----:B------:R-:W-:-:S02]  /*1cf70*/  ISETP.LT.OR P2, PT, R187, 0x3a, P2 ;  /* 0x0000003abb00780c */ /* 0x000fc40001741670 */
[----:B------:R-:W-:Y:S01]  /*1cf80*/  FMNMX.FTZ R4, R179, R4, !PT ;  /* 0x00000004b3047209 */ /* 0x000fe20007810000 */
[----:B------:R-:W-:Y:S01]  /*1cf90*/  MUFU.EX2 R160, R160 ;  /* 0x000000a000a07308 */ /* 0x000fe20000000800 */
[----:B------:R-:W-:Y:S02]  /*1cfa0*/  FSEL R183, R183, -INF , !P2 ;  /* 0xff800000b7b77808 */ /* 0x000fe40005000000 */
[----:B------:R-:W-:Y:S02]  /*1cfb0*/  FMNMX.FTZ R4, R182, R4, !PT ;  /* 0x00000004b6047209 */ /* 0x000fe40007810000 */
[----:B0-----:R-:W-:Y:S02]  /*1cfc0*/  F2FP.F16.F32.PACK_AB R196, R153, R152 ;  /* 0x0000009899c4723e */ /* 0x001fe400000000ff */
[----:B------:R-:W-:Y:S01]  /*1cfd0*/  FMNMX.FTZ R181, R183, R4, !PT ;  /* 0x00000004b7b57209 */ /* 0x000fe20007810000 */
[----:B------:R-:W0:Y:S01]  /*1cfe0*/  MUFU.EX2 R161, R161 ;  /* 0x000000a100a17308 */ /* 0x000e220000000800 */
[----:B-1----:R-:W-:-:S03]  /*1cff0*/  F2FP.F16.F32.PACK_AB R198, R157, R156 ;  /* 0x0000009c9dc6723e */ /* 0x002fc600000000ff */
[----:B------:R-:W1:Y:S04]  /*1d000*/  SHFL.BFLY PT, R4, R181, 0x2, 0x1f ;  /* 0x0c401f00b5047f89 */ /* 0x000e6800000e0000 */
[----:B------:R-:W-:Y:S08]  /*1d010*/  MUFU.EX2 R164, R164 ;  /* 0x000000a400a47308 */ /* 0x000ff00000000800 */
[----:B------:R-:W3:Y:S01]  /*1d020*/  MUFU.EX2 R165, R165 ;  /* 0x000000a500a57308 */ /* 0x000ee20000000800 */
[----:B0-----:R-:W-:-:S07]  /*1d030*/  F2FP.F16.F32.PACK_AB R192, R161, R160 ;  /* 0x000000a0a1c0723e */ /* 0x001fce00000000ff */
[----:B------:R-:W-:Y:S01]  /*1d040*/  MUFU.EX2 R168, R168 ;  /* 0x000000a800a87308 */ /* 0x000fe20000000800 */
[----:B-1----:R-:W-:-:S07]  /*1d050*/  FMNMX.FTZ R181, R181, R4, !PT ;  /* 0x00000004b5b57209 */ /* 0x002fce0007810000 */
[----:B------:R-:W0:Y:S01]  /*1d060*/  MUFU.EX2 R169, R169 ;  /* 0x000000a900a97308 */ /* 0x000e220000000800 */
[----:B------:R-:W1:Y:S01]  /*1d070*/  SHFL.BFLY PT, R4, R181, 0x1, 0x1f ;  /* 0x0c201f00b5047f89 */ /* 0x000e6200000e0000 */
[----:B---3--:R-:W-:-:S06]  /*1d080*/  F2FP.F16.F32.PACK_AB R194, R165, R164 ;  /* 0x000000a4a5c2723e */ /* 0x008fcc00000000ff */
[----:B------:R-:W-:Y:S08]  /*1d090*/  MUFU.EX2 R172, R172 ;  /* 0x000000ac00ac7308 */ /* 0x000ff00000000800 */
[----:B------:R-:W3:Y:S01]  /*1d0a0*/  MUFU.EX2 R173, R173 ;  /* 0x000000ad00ad7308 */ /* 0x000ee20000000800 */
[----:B0-----:R-:W-:-:S07]  /*1d0b0*/  F2FP.F16.F32.PACK_AB R188, R169, R168 ;  /* 0x000000a8a9bc723e */ /* 0x001fce00000000ff */
[----:B------:R-:W-:Y:S01]  /*1d0c0*/  MUFU.EX2 R176, R176 ;  /* 0x000000b000b07308 */ /* 0x000fe20000000800 */
[----:B-1----:R-:W-:Y:S01]  /*1d0d0*/  FMNMX.FTZ R4, R181, R4, !PT ;  /* 0x00000004b5047209 */ /* 0x002fe20007810000 */
[----:B------:R-:W-:-:S03]  /*1d0e0*/  FMUL.FTZ R181, R0, R2 ;  /* 0x0000000200b57220 */ /* 0x000fc60000410000 */
[C---:B------:R-:W-:Y:S01]  /*1d0f0*/  FSETP.NEU.FTZ.AND P2, PT, R4.reuse, -INF , PT ;  /* 0xff8000000400780b */ /* 0x040fe20003f5d000 */
[----:B------:R-:W-:Y:S02]  /*1d100*/  FMUL.FTZ R3, R4, R2 ;  /* 0x0000000204037220 */ /* 0x000fe40000410000 */
[----:B------:R-:W-:Y:S01]  /*1d110*/  MUFU.EX2 R177, R177 ;  /* 0x000000b100b17308 */ /* 0x000fe20000000800 */
[----:B---3--:R-:W-:Y:S02]  /*1d120*/  F2FP.F16.F32.PACK_AB R190, R173, R172 ;  /* 0x000000acadbe723e */ /* 0x008fe400000000ff */
[----:B------:R-:W-:-:S05]  /*1d130*/  FSEL R0, R3, RZ, P2 ;  /* 0x000000ff03007208 */ /* 0x000fca0001000000 */
[----:B------:R-:W0:Y:S01]  /*1d140*/  MUFU.EX2 R3, R181 ;  /* 0x000000b500037308 */ /* 0x000e220000000800 */
        /* <DEDUP_REMOVED lines=16> */
[----:B0-----:R-:W-:Y:S01]  /*1d250*/  FFMA.FTZ R0, R3, R228, R152 ;  /* 0x000000e403007223 */ /* 0x001fe20000010098 */
[----:B------:R-:W-:Y:S01]  /*1d260*/  FSEL R152, R4, RZ, P2 ;  /* 0x000000ff04987208 */ /* 0x000fe20001000000 */
[----:B------:R-:W-:Y:S01]  /*1d270*/  MUFU.EX2 R154, R154 ;  /* 0x0000009a009a7308 */ /* 0x000fe20000000800 */
[----:B--2---:R-:W-:Y:S01]  /*1d280*/  ISETP.GT.AND P2, PT, R204, R232, PT ;  /* 0x000000e8cc00720c */ /* 0x004fe20003f44270 */
[----:B------:R-:W-:Y:S01]  /*1d290*/  FADD.FTZ R0, R153, R0 ;  /* 0x0000000099007221 */ /* 0x000fe20000010000 */
[----:B------:R-:W-:Y:S01]  /*1d2a0*/  F2FP.F16.F32.PACK_AB R184, R177, R176 ;  /* 0x000000b0b1b8723e */ /* 0x000fe200000000ff */
[----:B------:R-:W-:Y:S01]  /*1d2b0*/  FADD.FTZ R152, -R152, R230 ;  /* 0x000000e698987221 */ /* 0x000fe20000010100 */
[----:B------:R-:W-:-:S02]  /*1d2c0*/  VIADD R204, R204, 0xffffffff ;  /* 0xffffffffcccc7836 */ /* 0x000fc40000000000 */
[----:B------:R-:W-:Y:S01]  /*1d2d0*/  FADD.FTZ R0, R156, R0 ;  /* 0x000000009c007221 */ /* 0x000fe20000010000 */
[----:B------:R-:W-:Y:S02]  /*1d2e0*/  IMAD.MOV.U32 R232, RZ, RZ, R22 ;  /* 0x000000ffffe87224 */ /* 0x000fe400078e0016 */
[----:B------:R-:W-:Y:S01]  /*1d2f0*/  FMUL.FTZ R152, R152, R2 ;  /* 0x0000000298987220 */ /* 0x000fe20000410000 */
[----:B------:R-:W0:Y:S01]  /*1d300*/  MUFU.EX2 R155, R155 ;  /* 0x0000009b009b7308 */ /* 0x000e220000000800 */
[----:B------:R-:W-:Y:S01]  /*1d310*/  FADD.FTZ R0, R157, R0 ;  /* 0x000000009d007221 */ /* 0x000fe20000010000 */
[----:B------:R-:W-:-:S03]  /*1d320*/  IMAD.MOV.U32 R230, RZ, RZ, R4 ;  /* 0x000000ffffe67224 */ /* 0x000fc600078e0004 */
[----:B------:R-:W-:-:S03]  /*1d330*/  FADD.FTZ R0, R160, R0 ;  /* 0x00000000a0007221 */ /* 0x000fc60000010000 */
[----:B------:R-:W-:Y:S01]  /*1d340*/  MUFU.EX2 R158, R158 ;  /* 0x0000009e009e7308 */ /* 0x000fe20000000800 */
[----:B------:R-:W-:-:S04]  /*1d350*/  FADD.FTZ R0, R161, R0 ;  /* 0x00000000a1007221 */ /* 0x000fc80000010000 */
[----:B------:R-:W-:-:S03]  /*1d360*/  FADD.FTZ R0, R164, R0 ;  /* 0x00000000a4007221 */ /* 0x000fc60000010000 */
[----:B------:R-:W1:Y:S01]  /*1d370*/  MUFU.EX2 R159, R159 ;  /* 0x0000009f009f7308 */ /* 0x000e620000000800 */
[----:B------:R-:W-:Y:S01]  /*1d380*/  FADD.FTZ R0, R165, R0 ;  /* 0x00000000a5007221 */ /* 0x000fe20000010000 */
[----:B0-----:R-:W-:-:S03]  /*1d390*/  F2FP.F16.F32.PACK_AB R197, R155, R154 ;  /* 0x0000009a9bc5723e */ /* 0x001fc600000000ff */
[----:B------:R-:W-:-:S03]  /*1d3a0*/  FADD.FTZ R153, R168, R0 ;  /* 0x00000000a8997221 */ /* 0x000fc60000010000 */
[----:B------:R0:W2:Y:S01]  /*1d3b0*/  MUFU.EX2 R0, R152 ;  /* 0x0000009800007308 */ /* 0x0000a20000000800 */
[----:B------:R-:W-:-:S04]  /*1d3c0*/  FADD.FTZ R153, R169, R153 ;  /* 0x00000099a9997221 */ /* 0x000fc80000010000 */
[----:B------:R-:W-:-:S03]  /*1d3d0*/  FADD.FTZ R153, R172, R153 ;  /* 0x00000099ac997221 */ /* 0x000fc60000010000 */
[----:B------:R-:W3:Y:S01]  /*1d3e0*/  MUFU.EX2 R162, R162 ;  /* 0x000000a200a27308 */ /* 0x000ee20000000800 */
[----:B------:R-:W-:Y:S01]  /*1d3f0*/  FADD.FTZ R153, R173, R153 ;  /* 0x00000099ad997221 */ /* 0x000fe20000010000 */
[----:B-1----:R-:W-:-:S03]  /*1d400*/  F2FP.F16.F32.PACK_AB R199, R159, R158 ;  /* 0x0000009e9fc7723e */ /* 0x002fc600000000ff */
[----:B0-----:R-:W-:-:S03]  /*1d410*/  FADD.FTZ R152, R176, R153 ;  /* 0x00000099b0987221 */ /* 0x001fc60000010000 */
[----:B------:R-:W0:Y:S01]  /*1d420*/  MUFU.EX2 R163, R163 ;  /* 0x000000a300a37308 */ /* 0x000e220000000800 */
[----:B--2---:R-:W-:Y:S01]  /*1d430*/  FFMA.FTZ R227, R0, R227, R154 ;  /* 0x000000e300e37223 */ /* 0x004fe2000001009a */
[----:B------:R-:W-:-:S03]  /*1d440*/  FADD.FTZ R152, R177, R152 ;  /* 0x00000098b1987221 */ /* 0x000fc60000010000 */
[----:B------:R-:W-:-:S03]  /*1d450*/  FADD.FTZ R227, R155, R227 ;  /* 0x000000e39be37221 */ /* 0x000fc60000010000 */
[----:B------:R-:W1:Y:S01]  /*1d460*/  MUFU.EX2 R166, R166 ;  /* 0x000000a600a67308 */ /* 0x000e620000000800 */
[----:B------:R-:W-:-:S04]  /*1d470*/  FADD.FTZ R227, R158, R227 ;  /* 0x000000e39ee37221 */ /* 0x000fc80000010000 */
[----:B------:R-:W-:-:S03]  /*1d480*/  FADD.FTZ R227, R159, R227 ;  /* 0x000000e39fe37221 */ /* 0x000fc60000010000 */
[----:B------:R-:W2:Y:S01]  /*1d490*/  MUFU.EX2 R167, R167 ;  /* 0x000000a700a77308 */ /* 0x000ea20000000800 */
[----:B---3--:R-:W-:Y:S01]  /*1d4a0*/  FADD.FTZ R227, R162, R227 ;  /* 0x000000e3a2e37221 */ /* 0x008fe20000010000 */
        /* <DEDUP_REMOVED lines=23> */
[----:B0-----:R-:W-:-:S04]  /*1d620*/  FADD.FTZ R152, R180, R152 ;  /* 0x00000098b4987221 */ /* 0x001fc80000010000 */
[C---:B------:R-:W-:Y:S01]  /*1d630*/  FADD.FTZ R228, R186.reuse, R152 ;  /* 0x00000098bae47221 */ /* 0x040fe20000010000 */
[----:B------:R-:W-:Y:S01]  /*1d640*/  F2FP.F16.F32.PACK_AB R186, R186, R180 ;  /* 0x000000b4baba723e */ /* 0x000fe200000000ff */
[----:B-1----:R-:W-:-:S04]  /*1d650*/  FADD.FTZ R227, R182, R227 ;  /* 0x000000e3b6e37221 */ /* 0x002fc80000010000 */
[C---:B--2---:R-:W-:Y:S01]  /*1d660*/  FADD.FTZ R227, R183.reuse, R227 ;  /* 0x000000e3b7e37221 */ /* 0x044fe20000010000 */
[----:B------:R-:W-:Y:S01]  /*1d670*/  F2FP.F16.F32.PACK_AB R187, R183, R182 ;  /* 0x000000b6b7bb723e */ /* 0x000fe200000000ff */
[----:B------:R-:W-:Y:S06]  /*1d680*/  @P2 BRA `(.L_x_1798) ;  /* 0xffffffd400502947 */ /* 0x000fec000383ffff */
.L_x_1779:
[----:B------:R-:W-:Y:S05]  /*1d690*/  BSYNC B0 ;  /* 0x0000000000007941 */ /* 0x000fea0003800000 */
.L_x_1778:
        /* <DEDUP_REMOVED lines=131> */
.L_x_1799:
[----:B------:R-:W-:Y:S01]  /*1ded0*/  IMAD R3, R22, 0x8, R16 ;  /* 0x0000000816037824 */ /* 0x000fe200078e0210 */
[----:B------:R-:W-:-:S04]  /*1dee0*/  SHF.L.U32 R0, R205, 0x1f, RZ ;  /* 0x0000001fcd007819 */ /* 0x000fc800000006ff */
[----:B------:R0:W1:Y:S01]  /*1def0*/  SYNCS.PHASECHK.TRANS64.TRYWAIT P2, [R3+URZ+0x30850], R0 ;  /* 0x03085000030075a7 */ /* 0x000062000804017f */
[----:B------:R-:W-:Y:S05]  /*1df00*/  @!P0 BRA `(.L_x_1800) ;  /* 0x0000000000048947 */ /* 0x000fea0003800000 */
[----:B------:R-:W-:Y:S01]  /*1df10*/  BPT.TRAP 0x1 ;  /* 0x000000040000795c */ /* 0x000fe20000300000 */
.L_x_1800:
[----:B------:R-:W-:Y:S04]  /*1df20*/  BSSY B0, `(.L_x_1801) ;  /* 0x0000004000007945 */ /* 0x000fe80003800000 */
[----:B-1----:R-:W-:Y:S05]  /*1df30*/  @P2 BRA `(.L_x_1802) ;  /* 0x0000000000082947 */ /* 0x002fea0003800000 */
[----:B------:R-:W1:Y:S02]  /*1df40*/  SYNCS.PHASECHK.TRANS64.TRYWAIT P0, [R3+URZ+0x30850], R0 ;  /* 0x03085000030075a7 */ /* 0x000e64000800017f */
[----:B-1----:R-:W-:Y:S05]  /*1df50*/  @!P0 BRA `(.L_x_1803) ;  /* 0x0000010c002c8947 */ /* 0x002fea0003800000 */
.L_x_1802:
[----:B------:R-:W-:Y:S05]  /*1df60*/  BSYNC B0 ;  /* 0x0000000000007941 */ /* 0x000fea0003800000 */
.L_x_1801:
[----:B------:R-:W-:Y:S01]  /*1df70*/  VIADD R16, R16, 0x400 ;  /* 0x0000040010107836 */ /* 0x000fe20000000000 */
[----:B------:R-:W2:Y:S01]  /*1df80*/  LDL.LU R10, [R1+0x54] ;  /* 0x00005400010a7983 */ /* 0x000ea20000300800 */
[----:B------:R-:W-:Y:S01]  /*1df90*/  IMAD.MOV.U32 R7, RZ, RZ, 0x40000040 ;  /* 0x40000040ff077424 */ /* 0x000fe200078e00ff */
[----:B------:R-:W-:Y:S01]  /*1dfa0*/  WARPGROUP.ARRIVE ;  /* 0x00000000000079c5 */ /* 0x000fe20000000000 */
[----:B------:R-:W-:Y:S01]  /*1dfb0*/  IMAD.MOV.U32 R9, RZ, RZ, 0x40000040 ;  /* 0x40000040ff097424 */ /* 0x000fe200078e00ff */
[----:B------:R-:W-:Y:S01]  /*1dfc0*/  SHF.R.U32.HI R16, RZ, 0x4, R16 ;  /* 0x00000004ff107819 */ /* 0x000fe20000011610 */
[----:B01----:R-:W-:Y:S01]  /*1dfd0*/  SHFL.BFLY PT, R0, R227, 0x2, 0x1f ;  /* 0x0c401f00e3007f89 */ /* 0x003fe200000e0000 */
[----:B------:R-:W-:Y:S01]  /*1dfe0*/  R2UR UR7, R7 ;  /* 0x00000000070772ca */ /* 0x000fe200000e0000 */
[----:B------:R-:W-:Y:S01]  /*1dff0*/  IMAD.MOV.U32 R7, RZ, RZ, 0x40000040 ;  /* 0x40000040ff077424 */ /* 0x000fe200078e00ff */
[----:B------:R-:W-:Y:S01]  /*1e000*/  LOP3.LUT R16, R16, 0x3fff, RZ, 0xc0, !PT ;  /* 0x00003fff10107812 */ /* 0x000fe200078ec0ff */
[----:B------:R-:W-:-:S02]  /*1e010*/  IMAD.MOV.U32 R152, RZ, RZ, -0x800000 ;  /* 0xff800000ff987424 */ /* 0x000fc400078e00ff */
[----:B------:R-:W-:Y:S01]  /*1e020*/  @!P1 VIADD R3, R3, 0x30860 ;  /* 0x0003086003039836 */ /* 0x000fe20000000000 */
[----:B------:R-:W-:Y:S01]  /*1e030*/  LOP3.LUT R16, R16, 0x2000000, RZ, 0xfc, !PT ;  /* 0x0200000010107812 */ /* 0x000fe200078efcff */
[----:B------:R-:W-:-:S03]  /*1e040*/  IMAD.MOV.U32 R153, RZ, RZ, -0x800000 ;  /* 0xff800000ff997424 */ /* 0x000fc600078e00ff */
[----:B------:R-:W-:Y:S01]  /*1e050*/  @!P1 PRMT R3, RZ, 0x654, R3 ;  /* 0x00000654ff039816 */ /* 0x000fe20000000003 */
[C---:B------:R-:W-:Y:S02]  /*1e060*/  IMAD R6, R22.reuse, 0x800, R16 ;  /* 0x0000080016067824 */ /* 0x040fe400078e0210 */
[----:B------:R-:W-:Y:S02]  /*1e070*/  VIADD R22, R22, 0x1 ;  /* 0x0000000116167836 */ /* 0x000fe40000000000 */
[C---:B------:R-:W-:Y:S01]  /*1e080*/  VIADD R8, R6.reuse, 0x80 ;  /* 0x0000008006087836 */ /* 0x040fe20000000000 */
[----:B------:R-:W-:Y:S02]  /*1e090*/  R2UR UR6, R6 ;  /* 0x00000000060672ca */ /* 0x000fe400000e0000 */
[----:B------:R-:W-:-:S04]  /*1e0a0*/  ISETP.NE.AND P2, PT, R22, 0x2, PT ;  /* 0x000000021600780c */ /* 0x000fc80003f45270 */
[----:B------:R-:W-:-:S07]  /*1e0b0*/  SEL R22, R22, RZ, P2 ;  /* 0x000000ff16167207 */ /* 0x000fce0001000000 */
[----:B------:R-:W-:Y:S01]  /*1e0c0*/  HGMMA.64x256x16.F32 R24, R196, gdesc[UR4].tnspB, R24, gsb0 ;  /* 0x43e00004c4187df0 */ /* 0x000fe20008000818 */
[----:B------:R-:W-:Y:S02]  /*1e0d0*/  R2UR UR6, R8 ;  /* 0x00000000080672ca */ /* 0x000fe400000e0000 */
[----:B------:R-:W-:Y:S01]  /*1e0e0*/  R2UR UR7, R9 ;  /* 0x00000000090772ca */ /* 0x000fe200000e0000 */
[----:B------:R-:W-:Y:S01]  /*1e0f0*/  IMAD.MOV.U32 R9, RZ, RZ, 0x40000040 ;  /* 0x40000040ff097424 */ /* 0x000fe200078e00ff */
[C---:B------:R-:W-:Y:S01]  /*1e100*/  IADD3 R8, R6.reuse, 0x100, RZ ;  /* 0x0000010006087810 */ /* 0x040fe20007ffe0ff */
[----:B------:R-:W-:Y:S02]  /*1e110*/  VIADD R6, R6, 0x180 ;  /* 0x0000018006067836 */ /* 0x000fe40000000000 */
[----:B--2---:R-:W-:Y:S01]  /*1e120*/  VIADD R10, R10, 0x1 ;  /* 0x000000010a0a7836 */ /* 0x004fe20000000000 */
[----:B------:R-:W-:Y:S02]  /*1e130*/  WARPGROUP.DEPBAR.LE gsb0, 0x0 ;  /* 0x00008000000079c5 */ /* 0x000fe40000010000 */
[----:B------:R-:W-:-:S02]  /*1e140*/  WARPGROUP.ARRIVE ;  /* 0x00000000000079c5 */ /* 0x000fc40000000000 */
[----:B------:R-:W-:-:S15]  /*1e150*/  STL [R1+0x54], R10 ;  /* 0x0000540a01007387 */ /* 0x000fde0000100800 */
        /* <DEDUP_REMOVED lines=9> */
[----:B------:R-:W0:Y:S02]  /*1e1f0*/  SHFL.BFLY PT, R6, R228, 0x2, 0x1f ;  /* 0x0c401f00e4067f89 */ /* 0x000e2400000e0000 */
[----:B0-----:R-:W-:Y:S01]  /*1e200*/  FADD.FTZ R228, R6, R228 ;  /* 0x000000e406e47221 */ /* 0x001fe20000010000 */
[----:B------:R-:W-:-:S04]  /*1e210*/  FADD.FTZ R6, R0, R227 ;  /* 0x000000e300067221 */ /* 0x000fc80000010000 */
[----:B------:R-:W0:Y:S04]  /*1e220*/  SHFL.BFLY PT, R0, R228, 0x1, 0x1f ;  /* 0x0c201f00e4007f89 */ /* 0x000e2800000e0000 */
[----:B------:R-:W1:Y:S01]  /*1e230*/  SHFL.BFLY PT, R7, R6, 0x1, 0x1f ;  /* 0x0c201f0006077f89 */ /* 0x000e6200000e0000 */
[----:B0-----:R-:W-:Y:S01]  /*1e240*/  FADD.FTZ R0, R228, R0 ;  /* 0x00000000e4007221 */ /* 0x001fe20000010000 */
[----:B-1----:R-:W-:-:S04]  /*1e250*/  FADD.FTZ R6, R6, R7 ;  /* 0x0000000706067221 */ /* 0x002fc80000010000 */
[----:B------:R-:W-:Y:S02]  /*1e260*/  FSETP.NE.FTZ.AND P0, PT, R0, RZ, PT ;  /* 0x000000ff0000720b */ /* 0x000fe40003f15000 */
[----:B------:R-:W-:-:S11]  /*1e270*/  FSETP.NE.FTZ.AND P3, PT, R6, RZ, PT ;  /* 0x000000ff0600720b */ /* 0x000fd60003f75000 */
[C---:B------:R-:W-:Y:S01]  /*1e280*/  @P0 FMUL.FTZ R9, R2.reuse, 0.69314718246459960938 ;  /* 0x3f31721802090820 */ /* 0x040fe20000410000 */
[----:B------:R-:W0:Y:S01]  /*1e290*/  @P0 MUFU.LG2 R8, R0 ;  /* 0x0000000000080308 */ /* 0x000e220000000c00 */
[----:B------:R-:W-:-:S07]  /*1e2a0*/  @P3 FMUL.FTZ R2, R2, 0.69314718246459960938 ;  /* 0x3f31721802023820 */ /* 0x000fce0000410000 */
[----:B------:R-:W1:Y:S01]  /*1e2b0*/  @P3 MUFU.LG2 R7, R6 ;  /* 0x0000000600073308 */ /* 0x000e620000000c00 */
[----:B0-----:R-:W-:-:S04]  /*1e2c0*/  @P0 FMUL.FTZ R8, R8, 0.69314718246459960938 ;  /* 0x3f31721808080820 */ /* 0x001fc80000410000 */
[----:B------:R-:W-:Y:S01]  /*1e2d0*/  @P0 FFMA.FTZ R153, R9, R5, R8 ;  /* 0x0000000509990223 */ /* 0x000fe20000010008 */
[----:B-1----:R-:W-:-:S04]  /*1e2e0*/  @P3 FMUL.FTZ R7, R7, 0.69314718246459960938 ;  /* 0x3f31721807073820 */ /* 0x002fc80000410000 */
[----:B------:R-:W-:Y:S01]  /*1e2f0*/  @P3 FFMA.FTZ R152, R2, R4, R7 ;  /* 0x0000000402983223 */ /* 0x000fe20000010007 */
[----:B------:R-:W-:Y:S01]  /*1e300*/  IMAD.MOV.U32 R4, RZ, RZ, RZ ;  /* 0x000000ffff047224 */ /* 0x000fe200078e00ff */
[----:B------:R-:W-:-:S04]  /*1e310*/  SEL R2, RZ, 0x1, P2 ;  /* 0x00000001ff027807 */ /* 0x000fc80001000000 */
[----:B------:R-:W-:Y:S01]  /*1e320*/  LOP3.LUT R205, R205, R2, RZ, 0x3c, !PT ;  /* 0x00000002cdcd7212 */ /* 0x000fe200078e3cff */
[----:B------:R0:W1:Y:S01]  /*1e330*/  @P0 MUFU.RCP R4, R0 ;  /* 0x0000000000040308 */ /* 0x0000620000001000 */
[----:B------:R-:W-:Y:S02]  /*1e340*/  PLOP3.LUT P0, PT, PT, PT, PT, 0x8, 0x0 ;  /* 0x000000000000781c */ /* 0x000fe40003f0e170 */
[----:B0-----:R-:W-:-:S06]  /*1e350*/  MOV R0, RZ ;  /* 0x000000ff00007202 */ /* 0x001fcc0000000f00 */
[----:B------:R-:W0:Y:S01]  /*1e360*/  @P3 MUFU.RCP R0, R6 ;  /* 0x0000000600003308 */ /* 0x000e220000001000 */
[----:B------:R-:W-:Y:S02]  /*1e370*/  WARPGROUP.DEPBAR.LE gsb0, 0x0 ;  /* 0x00008000000079c5 */ /* 0x000fe40000010000 */
[----:B------:R-:W-:-:S06]  /*1e380*/  WARPGROUP.ARRIVE ;  /* 0x00000000000079c5 */ /* 0x000fcc0000000000 */
        /* <DEDUP_REMOVED lines=131> */
.L_x_1637:
[----:B------:R-:W0:Y:S08]  /*1ebc0*/  S2UR UR5, SR_CgaCtaId ;  /* 0x00000000000579c3 */ /* 0x000e300000008800 */
[----:B------:R-:W-:Y:S06]  /*1ebd0*/  BAR.SYNC.DEFER_BLOCKING 0x5, 0x180 ;  /* 0x0146000000007b1d */ /* 0x000fec0000010000 */
[----:B------:R-:W-:Y:S01]  /*1ebe0*/  UMOV UR4, 0x400 ;  /* 0x0000040000047882 */ /* 0x000fe20000000000 */
[----:B------:R-:W-:Y:S01]  /*1ebf0*/  BSSY B0, `(.L_x_1804) ;  /* 0x00004a2000007945 */ /* 0x000fe20003800000 */
[----:B0-----:R-:W-:-:S06]  /*1ec00*/  ULEA UR4, UR5, UR4, 0x18 ;  /* 0x0000000405047291 */ /* 0x001fcc000f8ec03f */
[----:B------:R-:W-:-:S05]  /*1ec10*/  IMAD.U32 R16, RZ, RZ, UR4 ;  /* 0x00000004ff107e24 */ /* 0x000fca000f8e00ff */
[----:B------:R0:W1:Y:S01]  /*1ec20*/  LDS.128 R24, [R16+0x308d0] ;  /* 0x0308d00010187984 */ /* 0x0000620000000c00 */
[----:B------:R-:W-:Y:S06]  /*1ec30*/  BAR.ARV 0x4, 0x180 ;  /* 0x0106000000007b1d */ /* 0x000fec0000002000 */
[----:B------:R-:W-:Y:S05]  /*1ec40*/  @P0 BRA `(.L_x_1805) ;  /* 0x0000003800b40947 */ /* 0x000fea0003800000 */
[----:B------:R-:W2:Y:S01]  /*1ec50*/  LDL R8, [R1+0xa0] ;  /* 0x0000a00001087983 */ /* 0x000ea20000100800 */
[----:B------:R-:W3:Y:S01]  /*1ec60*/  S2R R0, SR_SWINHI ;  /* 0x0000000000007919 */ /* 0x000ee20000002f00 */
[----:B------:R-:W-:Y:S01]  /*1ec70*/  F2FP.F16.F32.PACK_AB R10, R29, R28 ;  /* 0x0000001c1d0a723e */ /* 0x000fe200000000ff */
[----:B------:R-:W-:Y:S01]  /*1ec80*/  ULDC.64 UR4, c[0x0][0xc08] ;  /* 0x0003020000047ab9 */ /* 0x000fe20000000a00 */
[----:B------:R-:W-:Y:S01]  /*1ec90*/  F2FP.F16.F32.PACK_AB R11, R31, R30 ;  /* 0x0000001e1f0b723e */ /* 0x000fe200000000ff */
[----:B------:R-:W4:Y:S01]  /*1eca0*/  LDL.LU R155, [R1+0x4c] ;  /* 0x00004c00019b7983 */ /* 0x000f220000300800 */
[----:B------:R-:W-:Y:S01]  /*1ecb0*/  F2FP.F16.F32.PACK_AB R12, R33, R32 ;  /* 0x00000020210c723e */ /* 0x000fe200000000ff */
[----:B------:R-:W-:Y:S01]  /*1ecc0*/  ULDC.64 UR6, c[0x0][0xc00] ;  /* 0x0003000000067ab9 */ /* 0x000fe20000000a00 */
[----:B------:R-:W-:Y:S01]  /*1ecd0*/  F2FP.F16.F32.PACK_AB R13, R35, R34 ;  /* 0x00000022230d723e */ /* 0x000fe200000000ff */
[----:B------:R-:W4:Y:S01]  /*1ece0*/  LDL R154, [R1+0x50] ;  /* 0x00005000019a7983 */ /* 0x000f220000100800 */
[----:B------:R-:W-:-:S02]  /*1ecf0*/  MOV R6, R16 ;  /* 0x0000001000067202 */ /* 0x000fc40000000f00 */
[----:B---3--:R-:W-:Y:S02]  /*1ed00*/  MOV R7, R0 ;  /* 0x0000000000077202 */ /* 0x008fe40000000f00 */
[----:B------:R-:W-:Y:S02]  /*1ed10*/  F2FP.F16.F32.PACK_AB R14, R37, R36 ;  /* 0x00000024250e723e */ /* 0x000fe400000000ff */
[----:B------:R-:W-:Y:S01]  /*1ed20*/  F2FP.F16.F32.PACK_AB R15, R39, R38 ;  /* 0x00000026270f723e */ /* 0x000fe200000000ff */
[----:B------:R-:W-:Y:S01]  /*1ed30*/  BAR.SYNC.DEFER_BLOCKING 0x1, 0x100 ;  /* 0x0044000000007b1d */ /* 0x000fe20000010000 */
[----:B--2--5:R-:W-:-:S03]  /*1ed40*/  IMAD.WIDE R100, R8, 0x2, R6 ;  /* 0x0000000208647825 */ /* 0x024fc600078e0206 */
[----:B------:R-:W-:Y:S01]  /*1ed50*/  LOP3.LUT R0, R100, 0x380, RZ, 0xc0, !PT ;  /* 0x0000038064007812 */ /* 0x000fe200078ec0ff */
[----:B------:R-:W-:-:S03]  /*1ed60*/  IMAD.MOV.U32 R9, RZ, RZ, R101 ;  /* 0x000000ffff097224 */ /* 0x000fc600078e0065 */
[----:B------:R-:W-:-:S04]  /*1ed70*/  SHF.R.U64 R0, R0, 0x3, RZ ;  /* 0x0000000300007819 */ /* 0x000fc800000012ff */
[----:B------:R-:W-:-:S04]  /*1ed80*/  LOP3.LUT R8, R0, R100, RZ, 0x3c, !PT ;  /* 0x0000006400087212 */ /* 0x000fc800078e3cff */
[----:B------:R-:W-:Y:S02]  /*1ed90*/  MOV R0, R8 ;  /* 0x0000000800007202 */ /* 0x000fe40000000f00 */
[----:B------:R-:W-:Y:S02]  /*1eda0*/  F2FP.F16.F32.PACK_AB R8, R21, R20 ;  /* 0x000000141508723e */ /* 0x000fe400000000ff */
[----:B------:R-:W-:-:S05]  /*1edb0*/  F2FP.F16.F32.PACK_AB R9, R5, R4 ;  /* 0x000000040509723e */ /* 0x000fca00000000ff */
[----:B------:R2:W-:Y:S02]  /*1edc0*/  STSM.16.M88.4 [R0], R8 ;  /* 0x0000000800007844 */ /* 0x0005e40000000200 */
[----:B--2---:R-:W-:-:S04]  /*1edd0*/  IADD3 R8, P0, R100, 0x20, RZ ;  /* 0x0000002064087810 */ /* 0x004fc80007f1e0ff */
[----:B------:R-:W-:Y:S01]  /*1ede0*/  LOP3.LUT R0, R8, 0x380, RZ, 0xc0, !PT ;  /* 0x0000038008007812 */ /* 0x000fe200078ec0ff */
[----:B------:R-:W-:-:S03]  /*1edf0*/  IMAD.X R9, RZ, RZ, R101, P0 ;  /* 0x000000ffff097224 */ /* 0x000fc600000e0665 */
[----:B------:R-:W-:-:S04]  /*1ee00*/  SHF.R.U64 R0, R0, 0x3, RZ ;  /* 0x0000000300007819 */ /* 0x000fc800000012ff */
[----:B------:R-:W-:-:S04]  /*1ee10*/  LOP3.LUT R8, R0, R8, RZ, 0x3c, !PT ;  /* 0x0000000800087212 */ /* 0x000fc800078e3cff */
[----:B------:R-:W-:-:S05]  /*1ee20*/  MOV R8, R8 ;  /* 0x0000000800087202 */ /* 0x000fca0000000f00 */
[----:B------:R2:W-:Y:S02]  /*1ee30*/  STSM.16.M88.4 [R8], R12 ;  /* 0x0000000c08007844 */ /* 0x0005e40000000200 */
[----:B--2---:R-:W-:-:S04]  /*1ee40*/  IADD3 R8, P0, R100, 0x40, RZ ;  /* 0x0000004064087810 */ /* 0x004fc80007f1e0ff */
[----:B------:R-:W-:Y:S01]  /*1ee50*/  LOP3.LUT R0, R8, 0x380, RZ, 0xc0, !PT ;  /* 0x0000038008007812 */ /* 0x000fe200078ec0ff */
[----:B------:R-:W-:-:S03]  /*1ee60*/  IMAD.X R9, RZ, RZ, R101, P0 ;  /* 0x000000ffff097224 */ /* 0x000fc600000e0665 */
[----:B------:R-:W-:-:S04]  /*1ee70*/  SHF.R.U64 R0, R0, 0x3, RZ ;  /* 0x0000000300007819 */ /* 0x000fc800000012ff */
[----:B------:R-:W-:Y:S02]  /*1ee80*/  LOP3.LUT R8, R0, R8, RZ, 0x3c, !PT ;  /* 0x0000000800087212 */ /* 0x000fe400078e3cff */
[----:B------:R-:W-:Y:S02]  /*1ee90*/  F2FP.F16.F32.PACK_AB R10, R45, R44 ;  /* 0x0000002c2d0a723e */ /* 0x000fe400000000ff */
[----:B------:R-:W-:Y:S02]  /*1eea0*/  MOV R0, R8 ;  /* 0x0000000800007202 */ /* 0x000fe40000000f00 */
[----:B------:R-:W-:Y:S02]  /*1eeb0*/  F2FP.F16.F32.PACK_AB R8, R41, R40 ;  /* 0x000000282908723e */ /* 0x000fe400000000ff */
[----:B------:R-:W-:Y:S02]  /*1eec0*/  F2FP.F16.F32.PACK_AB R9, R43, R42 ;  /* 0x0000002a2b09723e */ /* 0x000fe400000000ff */
[----:B------:R-:W-:-:S05]  /*1eed0*/  F2FP.F16.F32.PACK_AB R11, R47, R46 ;  /* 0x0000002e2f0b723e */ /* 0x000fca00000000ff */
        /* <DEDUP_REMOVED lines=13> */
[----:B------:R-:W-:-:S04]  /*1efb0*/  LOP3.LUT R0, R8, 0x380, RZ, 0xc0, !PT ;  /* 0x0000038008007812 */ /* 0x000fc800078ec0ff */
[----:B------:R-:W-:Y:S02]  /*1efc0*/  SHF.R.U64 R0, R0, 0x3, RZ ;  /* 0x0000000300007819 */ /* 0x000fe400000012ff */
[----:B------:R-:W-:Y:S02]  /*1efd0*/  IADD3.X R9, RZ, R101, RZ, P0, !PT ;  /* 0x00000065ff097210 */ /* 0x000fe400007fe4ff */
[----:B------:R-:W-:Y:S02]  /*1efe0*/  LOP3.LUT R8, R0, R8, RZ, 0x3c, !PT ;  /* 0x0000000800087212 */ /* 0x000fe400078e3cff */
[----:B------:R-:W-:Y:S02]  /*1eff0*/  F2FP.F16.F32.PACK_AB R10, R61, R60 ;  /* 0x0000003c3d0a723e */ /* 0x000fe400000000ff */
[----:B------:R-:W-:Y:S02]  /*1f000*/  MOV R0, R8 ;  /* 0x0000000800007202 */ /* 0x000fe40000000f00 */
[----:B------:R-:W-:-:S02]  /*1f010*/  F2FP.F16.F32.PACK_AB R8, R57, R56 ;  /* 0x000000383908723e */ /* 0x000fc400000000ff */
        /* <DEDUP_REMOVED lines=113> */
[----:B--2---:R-:W-:Y:S01]  /*1f730*/  IADD3 R0, P0, R100, 0xc060, RZ ;  /* 0x0000c06064007810 */ /* 0x004fe20007f1e0ff */
[----:B------:R-:W-:Y:S01]  /*1f740*/  ULDC.64 UR8, c[0x0][0x208] ;  /* 0x0000820000087ab9 */ /* 0x000fe20000000a00 */
[----:B------:R-:W-:Y:S01]  /*1f750*/  F2FP.F16.F32.PACK_AB R12, R145, R144 ;  /* 0x00000090910c723e */ /* 0x000fe200000000ff */
[----:B------:R-:W2:Y:S02]  /*1f760*/  LDC.64 R10, c[0x0][0xc00] ;  /* 0x00030000ff0a7b82 */ /* 0x000ea40000000a00 */
[----:B------:R-:W-:Y:S01]  /*1f770*/  IMAD.X R101, RZ, RZ, R101, P0 ;  /* 0x000000ffff657224 */ /* 0x000fe200000e0665 */
[----:B------:R-:W-:Y:S02]  /*1f780*/  ISETP.NE.U32.AND P0, PT, RZ, UR4, PT ;  /* 0x00000004ff007c0c */ /* 0x000fe4000bf05070 */
[----:B------:R-:W-:-:S02]  /*1f790*/  LOP3.LUT R8, R0, 0x380, RZ, 0xc0, !PT ;  /* 0x0000038000087812 */ /* 0x000fc400078ec0ff */
[----:B------:R-:W-:Y:S02]  /*1f7a0*/  ISETP.NE.AND.EX P0, PT, RZ, UR5, PT, P0 ;  /* 0x00000005ff007c0c */ /* 0x000fe4000bf05300 */
[----:B------:R-:W-:-:S04]  /*1f7b0*/  SHF.R.U64 R8, R8, 0x3, RZ ;  /* 0x0000000308087819 */ /* 0x000fc800000012ff */
[----:B------:R-:W-:Y:S02]  /*1f7c0*/  LOP3.LUT R100, R8, R0, RZ, 0x3c, !PT ;  /* 0x0000000008647212 */ /* 0x000fe400078e3cff */
[----:B------:R-:W-:Y:S02]  /*1f7d0*/  F2FP.F16.F32.PACK_AB R13, R147, R146 ;  /* 0x00000092930d723e */ /* 0x000fe400000000ff */
[----:B------:R-:W-:Y:S02]  /*1f7e0*/  MOV R100, R100 ;  /* 0x0000006400647202 */ /* 0x000fe40000000f00 */
[----:B------:R-:W-:Y:S01]  /*1f7f0*/  F2FP.F16.F32.PACK_AB R14, R149, R148 ;  /* 0x00000094950e723e */ /* 0x000fe200000000ff */
[----:B------:R-:W3:Y:S01]  /*1f800*/  @P0 LDC.64 R8, c[0x0][0xc08] ;  /* 0x00030200ff080b82 */ /* 0x000ee20000000a00 */
[----:B------:R-:W-:-:S05]  /*1f810*/  F2FP.F16.F32.PACK_AB R15, R151, R150 ;  /* 0x00000096970f723e */ /* 0x000fca00000000ff */
[----:B------:R0:W-:Y:S01]  /*1f820*/  STSM.16.M88.4 [R100], R12 ;  /* 0x0000000c64007844 */ /* 0x0001e20000000200 */
[----:B------:R-:W-:Y:S02]  /*1f830*/  ULDC UR4, c[0x0][0xa88] ;  /* 0x0002a20000047ab9 */ /* 0x000fe40000000800 */
[----:B-1----:R-:W-:Y:S01]  /*1f840*/  IMAD.U32 R24, RZ, RZ, UR4 ;  /* 0x00000004ff187e24 */ /* 0x002fe2000f8e00ff */
[----:B------:R-:W-:Y:S01]  /*1f850*/  BAR.SYNC.DEFER_BLOCKING 0x1, 0x100 ;  /* 0x0044000000007b1d */ /* 0x000fe20000010000 */
[----:B----4-:R-:W-:-:S05]  /*1f860*/  ISETP.NE.AND P2, PT, R155, RZ, PT ;  /* 0x000000ff9b00720c */ /* 0x010fca0003f45270 */
[----:B------:R-:W-:Y:S01]  /*1f870*/  ULDC UR4, c[0x0][0xad4] ;  /* 0x0002b50000047ab9 */ /* 0x000fe20000000800 */
[----:B---3--:R-:W-:-:S04]  /*1f880*/  @P0 IMAD.WIDE R8, R154, 0x4, R8 ;  /* 0x000000049a080825 */ /* 0x008fc800078e0208 */
[----:B0-----:R-:W-:Y:S01]  /*1f890*/  IMAD.MOV.U32 R100, RZ, RZ, 0x9b8 ;  /* 0x000009b8ff647424 */ /* 0x001fe200078e00ff */
[----:B------:R0:W5:Y:S02]  /*1f8a0*/  @P0 LDG.E R24, desc[UR8][R8.64] ;  /* 0x0000000808180981 */ /* 0x000164000c1e1900 */
[----:B0-----:R-:W-:-:S04]  /*1f8b0*/  SEL R8, R155, UR4, P2 ;  /* 0x000000049b087c07 */ /* 0x001fc80009000000 */
[----:B------:R-:W-:-:S04]  /*1f8c0*/  ISETP.GT.AND P2, PT, R8, 0x1, PT ;  /* 0x000000010800780c */ /* 0x000fc80003f44270 */
[----:B------:R-:W-:-:S04]  /*1f8d0*/  SEL R100, R100, 0x978, P2 ;  /* 0x0000097864647807 */ /* 0x000fc80001000000 */
[----:B------:R0:W1:Y:S08]  /*1f8e0*/  LDC.64 R12, c[0x0][R100+0x220] ;  /* 0x00008800640c7b82 */ /* 0x0000700000000a00 */
[----:B------:R0:W3:Y:S01]  /*1f8f0*/  LDC.64 R8, c[0x0][R100+0x218] ;  /* 0x0000860064087b82 */ /* 0x0000e20000000a00 */
[----:B------:R-:W-:-:S04]  /*1f900*/  ISETP.NE.U32.AND P1, PT, RZ, UR6, PT ;  /* 0x00000006ff007c0c */ /* 0x000fc8000bf25070 */
[----:B------:R-:W-:Y:S01]  /*1f910*/  ISETP.NE.AND.EX P1, PT, RZ, UR7, PT, P1 ;  /* 0x00000007ff007c0c */ /* 0x000fe2000bf25310 */
[----:B------:R-:W-:Y:S02]  /*1f920*/  IMAD.MOV.U32 R0, RZ, RZ, RZ ;  /* 0x000000ffff007224 */ /* 0x000fe400078e00ff */
[----:B--2---:R-:W-:-:S10]  /*1f930*/  IMAD.WIDE R10, R154, 0x4, R10 ;  /* 0x000000049a0a7825 */ /* 0x004fd400078e020a */
[----:B------:R0:W5:Y:S01]  /*1f940*/  @P1 LDG.E R0, desc[UR8][R10.64] ;  /* 0x000000080a001981 */ /* 0x000162000c1e1900 */
[----:B------:R-:W-:Y:S05]  /*1f950*/  @P0 BRA `(.L_x_1806) ;  /* 0x0000000000140947 */ /* 0x000fea0003800000 */
[----:B------:R-:W-:Y:S05]  /*1f960*/  @!P1 BRA `(.L_x_1806) ;  /* 0x0000000000109947 */ /* 0x000fea0003800000 */
[----:B------:R-:W-:Y:S02]  /*1f970*/  ULDC.64 UR4, c[0x0][0x208] ;  /* 0x0000820000047ab9 */ /* 0x000fe40000000a00 */
[----:B-----5:R-:W2:Y:S04]  /*1f980*/  LDG.E R24, desc[UR4][R10.64] ;  /* 0x000000040a187981 */ /* 0x020ea8000c1e1900 */
[----:B0-----:R-:W2:Y:S02]  /*1f990*/  LDG.E R10, desc[UR4][R10.64+0x4] ;  /* 0x000004040a0a7981 */ /* 0x001ea4000c1e1900 */
[----:B--2---:R-:W-:-:S07]  /*1f9a0*/  IMAD.IADD R24, R10, 0x1, -R24 ;  /* 0x000000010a187824 */ /* 0x004fce00078e0a18 */
.L_x_1806:
[----:B------:R-:W3:Y:S01]  /*1f9b0*/  LDL R158, [R1+0x40] ;  /* 0x00004000019e7983 */ /* 0x000ee20000100800 */
[----:B------:R-:W2:Y:S03]  /*1f9c0*/  LDC R156, c[0x0][0xbe8] ;  /* 0x0002fa00ff9c7b82 */ /* 0x000ea60000000800 */
[----:B------:R-:W4:Y:S04]  /*1f9d0*/  LDL R157, [R1+0x68] ;  /* 0x00006800019d7983 */ /* 0x000f280000100800 */
[----:B------:R-:W4:Y:S04]  /*1f9e0*/  LDL R155, [R1+0x34] ;  /* 0x00003400019b7983 */ /* 0x000f280000100800 */
[----:B------:R-:W4:Y:S04]  /*1f9f0*/  LDL R159, [R1+0x14] ;  /* 0x00001400019f7983 */ /* 0x000f280000100800 */
[----:B------:R-:W4:Y:S04]  /*1fa00*/  LDL R161, [R1+0x9c] ;  /* 0x00009c0001a17983 */ /* 0x000f280000100800 */
[----:B------:R-:W4:Y:S01]  /*1fa10*/  LDL R160, [R1+0x7c] ;  /* 0x00007c0001a07983 */ /* 0x000f220000100800 */
[----:B------:R-:W4:Y:S01]  /*1fa20*/  LDC.64 R14, c[0x0][R100+0x228] ;  /* 0x00008a00640e7b82 */ /* 0x000f220000000a00 */
[----:B------:R-:W-:-:S04]  /*1fa30*/  ISETP.NE.U32.AND P0, PT, RZ, UR6, PT ;  /* 0x00000006ff007c0c */ /* 0x000fc8000bf05070 */
[----:B------:R-:W-:Y:S02]  /*1fa40*/  ISETP.NE.AND.EX P0, PT, RZ, UR7, PT, P0 ;  /* 0x00000007ff007c0c */ /* 0x000fe4000bf05300 */
[----:B0-----:R-:W-:Y:S02]  /*1fa50*/  SHF.R.S32.HI R11, RZ, 0x1f, R154 ;  /* 0x0000001fff0b7819 */ /* 0x001fe4000001149a */
[----:B------:R-:W-:Y:S02]  /*1fa60*/  SEL R10, R154, RZ, !P0 ;  /* 0x000000ff9a0a7207 */ /* 0x000fe40004000000 */
[----:B--2---:R-:W-:Y:S02]  /*1fa70*/  ISETP.NE.AND P1, PT, R156, 0x1, PT ;  /* 0x000000019c00780c */ /* 0x004fe40003f25270 */
[----:B------:R-:W-:Y:S01]  /*1fa80*/  SEL R11, R11, RZ, !P0 ;  /* 0x000000ff0b0b7207 */ /* 0x000fe20004000000 */
[----:B-1----:R-:W-:-:S04]  /*1fa90*/  IMAD R13, R13, R10, RZ ;  /* 0x0000000a0d0d7224 */ /* 0x002fc800078e02ff */
[C---:B------:R-:W-:Y:S02]  /*1faa0*/  IMAD R11, R12.reuse, R11, R13 ;  /* 0x0000000b0c0b7224 */ /* 0x040fe400078e020d */
[----:B------:R-:W-:-:S05]  /*1fab0*/  IMAD.WIDE.U32 R12, R12, R10, RZ ;  /* 0x0000000a0c0c7225 */ /* 0x000fca00078e00ff */
[----:B------:R-:W-:Y:S02]  /*1fac0*/  IADD3 R11, R13, R11, RZ ;  /* 0x0000000b0d0b7210 */ /* 0x000fe40007ffe0ff */
[----:B------:R-:W0:Y:S01]  /*1fad0*/  @P1 LDC R13, c[0x0][0xbec] ;  /* 0x0002fb00ff0d1b82 */ /* 0x000e220000000800 */
[----:B------:R-:W-:Y:S01]  /*1fae0*/  ULDC.64 UR4, c[0x0][0x208] ;  /* 0x0000820000047ab9 */ /* 0x000fe20000000a00 */
[-C--:B---3--:R-:W-:Y:S02]  /*1faf0*/  IMAD R101, R9, R158.reuse, RZ ;  /* 0x0000009e09657224 */ /* 0x088fe400078e02ff */
[----:B------:R-:W-:-:S03]  /*1fb00*/  IMAD.WIDE.U32 R8, R8, R158, RZ ;  /* 0x0000009e08087225 */ /* 0x000fc600078e00ff */
[----:B-----5:R-:W-:Y:S02]  /*1fb10*/  IADD3 R8, P0, P3, R12, R8, R0 ;  /* 0x000000080c087210 */ /* 0x020fe40007b1e000 */
[----:B------:R-:W1:Y:S01]  /*1fb20*/  @P1 LDC R12, c[0x0][0xbf0] ;  /* 0x0002fc00ff0c1b82 */ /* 0x000e620000000800 */
[----:B------:R-:W-:Y:S01]  /*1fb30*/  IMAD.IADD R154, R9, 0x1, R101 ;  /* 0x00000001099a7824 */ /* 0x000fe200078e0265 */
[----:B----4-:R-:W-:-:S05]  /*1fb40*/  SEL R9, R157, RZ, P2 ;  /* 0x000000ff9d097207 */ /* 0x010fca0001000000 */
[-C--:B------:R-:W-:Y:S02]  /*1fb50*/  IMAD R101, R15, R9.reuse, RZ ;  /* 0x000000090f657224 */ /* 0x080fe400078e02ff */
[----:B------:R-:W-:Y:S01]  /*1fb60*/  IMAD.WIDE.U32 R14, R14, R9, RZ ;  /* 0x000000090e0e7225 */ /* 0x000fe200078e00ff */
[----:B------:R-:W-:-:S04]  /*1fb70*/  SHF.R.S32.HI R9, RZ, 0x1f, R0 ;  /* 0x0000001fff097819 */ /* 0x000fc80000011400 */
[----:B------:R-:W-:Y:S01]  /*1fb80*/  IADD3.X R11, R11, R154, R9, P0, P3 ;  /* 0x0000009a0b0b7210 */ /* 0x000fe200007e6409 */
[----:B------:R-:W-:-:S04]  /*1fb90*/  IMAD.IADD R154, R155, 0x1, R159 ;  /* 0x000000019b9a7824 */ /* 0x000fc800078e029f */
[----:B0-----:R-:W-:-:S04]  /*1fba0*/  @P1 IMAD.HI.U32 R13, R154, R13, RZ ;  /* 0x0000000d9a0d1227 */ /* 0x001fc800078e00ff */
[----:B------:R-:W-:Y:S01]  /*1fbb0*/  IMAD.MOV.U32 R155, RZ, RZ, R154 ;  /* 0x000000ffff9b7224 */ /* 0x000fe200078e009a */
[----:B-1----:R-:W-:Y:S02]  /*1fbc0*/  @P1 SHF.R.U32.HI R155, RZ, R12, R13 ;  /* 0x0000000cff9b1219 */ /* 0x002fe4000001160d */
[----:B------:R0:W1:Y:S01]  /*1fbd0*/  LDC.64 R12, c[0x0][R100+0x210] ;  /* 0x00008400640c7b82 */ /* 0x0000620000000a00 */
[----:B------:R-:W-:Y:S01]  /*1fbe0*/  IMAD.IADD R101, R15, 0x1, R101 ;  /* 0x000000010f657824 */ /* 0x000fe200078e0265 */
[----:B------:R-:W-:Y:S02]  /*1fbf0*/  IADD3 R14, P0, P3, R155, R8, R14 ;  /* 0x000000089b0e7210 */ /* 0x000fe40007b1e00e */
[----:B------:R-:W-:-:S04]  /*1fc00*/  SHF.R.S32.HI R8, RZ, 0x1f, R155 ;  /* 0x0000001fff087819 */ /* 0x000fc8000001149b */
[----:B------:R-:W-:Y:S02]  /*1fc10*/  IADD3.X R15, R8, R11, R101, P0, P3 ;  /* 0x0000000b080f7210 */ /* 0x000fe400007e6465 */
[----:B0-----:R-:W0:Y:S01]  /*1fc20*/  LDC.64 R100, c[0x0][0xba8] ;  /* 0x0002ea00ff647b82 */ /* 0x001e220000000a00 */
[----:B------:R-:W-:-:S04]  /*1fc30*/  IMAD.MOV R11, RZ, RZ, -R155 ;  /* 0x000000ffff0b7224 */ /* 0x000fc800078e0a9b */
[----:B------:R-:W-:-:S05]  /*1fc40*/  IMAD R11, R156, R11, R154 ;  /* 0x0000000b9c0b7224 */ /* 0x000fca00078e029a */
[----:B------:R-:W-:Y:S01]  /*1fc50*/  SHF.R.S32.HI R8, RZ, 0x1f, R11 ;  /* 0x0000001fff087819 */ /* 0x000fe2000001140b */
[----:B0-----:R-:W0:Y:S08]  /*1fc60*/  @!P2 LDC R100, c[0x0][0xb50] ;  /* 0x0002d400ff64ab82 */ /* 0x001e300000000800 */
[----:B------:R-:W2:Y:S01]  /*1fc70*/  @!P2 LDC R101, c[0x0][0xb54] ;  /* 0x0002d500ff65ab82 */ /* 0x000ea20000000800 */
[----:B-1----:R-:W-:-:S02]  /*1fc80*/  IMAD R13, R13, R11, RZ ;  /* 0x0000000b0d0d7224 */ /* 0x002fc400078e02ff */
[----:B------:R-:W-:-:S04]  /*1fc90*/  IMAD.WIDE.U32 R14, R12, R11, R14 ;  /* 0x0000000b0c0e7225 */ /* 0x000fc800078e000e */
[----:B------:R-:W-:-:S04]  /*1fca0*/  IMAD R8, R12, R8, R13 ;  /* 0x000000080c087224 */ /* 0x000fc800078e020d */
[----:B------:R-:W-:Y:S01]  /*1fcb0*/  IMAD.IADD R8, R15, 0x1, R8 ;  /* 0x000000010f087824 */ /* 0x000fe200078e0208 */
[----:B0-----:R-:W-:-:S04]  /*1fcc0*/  LEA R100, P0, R14, R100, 0x2 ;  /* 0x000000640e647211 */ /* 0x001fc800078010ff */
[----:B--2---:R-:W-:Y:S01]  /*1fcd0*/  LEA.HI.X R8, R14, R101, R8, 0x2, P0 ;  /* 0x000000650e087211 */ /* 0x004fe200000f1408 */
[----:B------:R-:W-:Y:S04]  /*1fce0*/  SHFL.IDX PT, R12, R100, RZ, 0x1c1f ;  /* 0x001c1fff640c7589 */ /* 0x000fe800000e0000 */
[----:B------:R-:W0:Y:S04]  /*1fcf0*/  SHFL.IDX PT, R13, R8, RZ, 0x1c1f ;  /* 0x001c1fff080d7589 */ /* 0x000e2800000e0000 */
[----:B------:R-:W-:Y:S04]  /*1fd00*/  SHFL.IDX PT, R14, R100, 0x1, 0x1c1f ;  /* 0x003c1f00640e7f89 */ /* 0x000fe800000e0000 */
[----:B------:R1:W2:Y:S01]  /*1fd10*/  SHFL.IDX PT, R15, R8, 0x1, 0x1c1f ;  /* 0x003c1f00080f7f89 */ /* 0x0002a200000e0000 */
[----:B------:R-:W-:Y:S01]  /*1fd20*/  LOP3.LUT P0, RZ, R160, 0x3, RZ, 0xc0, !PT ;  /* 0x00000003a0ff7812 */ /* 0x000fe2000780c0ff */
[----:B-1----:R-:W-:-:S02]  /*1fd30*/  IMAD R8, R24, R156, RZ ;  /* 0x0000009c18087224 */ /* 0x002fc400078e02ff */
[----:B------:R-:W-:-:S05]  /*1fd40*/  IMAD.IADD R24, R161, 0x1, R159 ;  /* 0x00000001a1187824 */ /* 0x000fca00078e029f */
[C---:B------:R-:W-:Y:S02]  /*1fd50*/  IADD3 R11, R24.reuse, 0x8, RZ ;  /* 0x00000008180b7810 */ /* 0x040fe40007ffe0ff */
[-C--:B------:R-:W-:Y:S02]  /*1fd60*/  ISETP.GE.OR P3, PT, R24, R8.reuse, P0 ;  /* 0x000000081800720c */ /* 0x080fe40000766670 */
[----:B------:R-:W-:-:S11]  /*1fd70*/  ISETP.GE.OR P0, PT, R11, R8, P0 ;  /* 0x000000080b00720c */ /* 0x000fd60000706670 */
[----:B0-----:R0:W-:Y:S04]  /*1fd80*/  @!P3 ST.E desc[UR4][R12.64], R153 ;  /* 0x000000990c00b985 */ /* 0x0011e8000c101904 */
[----:B--2---:R0:W-:Y:S01]  /*1fd90*/  @!P0 ST.E desc[UR4][R14.64], R152 ;  /* 0x000000980e008985 */ /* 0x0041e2000c101904 */
[----:B------:R-:W-:Y:S05]  /*1fda0*/  @P2 BRA `(.L_x_1807) ;  /* 0x0000000c00f82947 */ /* 0x000fea0003800000 */
[----:B------:R-:W2:Y:S01]  /*1fdb0*/  LDL R160, [R1+0x44] ;  /* 0x0000440001a07983 */ /* 0x000ea20000100800 */
[C---:B------:R-:W-:Y:S01]  /*1fdc0*/  IMAD.SHL.U32 R161, R23.reuse, 0x40, RZ ;  /* 0x0000004017a17824 */ /* 0x040fe200078e00ff */
[----:B------:R-:W1:Y:S02]  /*1fdd0*/  @P1 LDC R21, c[0x0][0xbec] ;  /* 0x0002fb00ff151b82 */ /* 0x000e640000000800 */
[----:B------:R3:W5:Y:S04]  /*1fde0*/  LDL R90, [R1+0xc] ;  /* 0x00000c00015a7983 */ /* 0x0007680000100800 */
[----:B------:R3:W5:Y:S01]  /*1fdf0*/  LDL R86, [R1+0x10] ;  /* 0x0000100001567983 */ /* 0x0007620000100800 */
[----:B------:R-:W-:Y:S01]  /*1fe00*/  ULDC.64 UR4, c[0x0][0x208] ;  /* 0x0000820000047ab9 */ /* 0x000fe20000000a00 */
[----:B------:R-:W4:Y:S02]  /*1fe10*/  @P1 LDC R85, c[0x0][0xbf0] ;  /* 0x0002fc00ff551b82 */ /* 0x000f240000000800 */
[----:B------:R3:W5:Y:S04]  /*1fe20*/  LDL R93, [R1+0x78] ;  /* 0x00007800015d7983 */ /* 0x0007680000100800 */
[----:B------:R3:W5:Y:S04]  /*1fe30*/  LDL R92, [R1+0x5c] ;  /* 0x00005c00015c7983 */ /* 0x0007680000100800 */
[----:B------:R3:W5:Y:S04]  /*1fe40*/  LDL R91, [R1+0x64] ;  /* 0x00006400015b7983 */ /* 0x0007680000100800 */
[----:B------:R3:W5:Y:S01]  /*1fe50*/  LDL R88, [R1+0x60] ;  /* 0x0000600001587983 */ /* 0x0007620000100800 */
[----:B------:R-:W-:Y:S01]  /*1fe60*/  SHF.R.S32.HI R11, RZ, 0x1f, R10 ;  /* 0x0000001fff0b7819 */ /* 0x000fe2000001140a */
[----:B------:R-:W-:Y:S01]  /*1fe70*/  IMAD.IADD R89, R23, 0x1, R159 ;  /* 0x0000000117597824 */ /* 0x000fe200078e029f */
[----:B------:R-:W-:Y:S01]  /*1fe80*/  BSSY B1, `(.L_x_1808) ;  /* 0x00000a8000017945 */ /* 0x000fe20003800000 */
[----:B--2---:R-:W-:-:S04]  /*1fe90*/  IMAD R3, R160, 0x8, R161 ;  /* 0x00000008a0037824 */ /* 0x004fc800078e02a1 */
[----:B------:R-:W-:-:S03]  /*1fea0*/  IMAD.WIDE R6, R3, 0x2, R6 ;  /* 0x0000000203067825 */ /* 0x000fc600078e0206 */
[C---:B0-----:R-:W-:Y:S02]  /*1feb0*/  IADD3 R13, P4, R6.reuse, 0x1000, RZ ;  /* 0x00001000060d7810 */ /* 0x041fe40007f9e0ff */
        /* <DEDUP_REMOVED lines=38> */
[----:B------:R-:W-:Y:S01]  /*20120*/  IMAD.X R41, RZ, RZ, R7, P6 ;  /* 0x000000ffff297224 */ /* 0x000fe200030e0607 */
[----:B------:R-:W-:-:S02]  /*20130*/  LOP3.LUT R44, R44, R45, RZ, 0x3c, !PT ;  /* 0x0000002d2c2c7212 */ /* 0x000fc400078e3cff */
[----:B------:R-:W-:Y:S01]  /*20140*/  LOP3.LUT R48, R48, R49, RZ, 0x3c, !PT ;  /* 0x0000003130307212 */ /* 0x000fe200078e3cff */
[--C-:B------:R-:W-:Y:S01]  /*20150*/  IMAD.X R49, RZ, RZ, R7.reuse, P4 ;  /* 0x000000ffff317224 */ /* 0x100fe200020e0607 */
[----:B------:R-:W-:Y:S01]  /*20160*/  LOP3.LUT R52, R52, R53, RZ, 0x3c, !PT ;  /* 0x0000003534347212 */ /* 0x000fe200078e3cff */
[--C-:B------:R-:W-:Y:S01]  /*20170*/  IMAD.X R53, RZ, RZ, R7.reuse, P3 ;  /* 0x000000ffff357224 */ /* 0x100fe200018e0607 */
[----:B------:R-:W-:Y:S01]  /*20180*/  LOP3.LUT R56, R56, R57, RZ, 0x3c, !PT ;  /* 0x0000003938387212 */ /* 0x000fe200078e3cff */
[----:B------:R-:W-:Y:S01]  /*20190*/  IMAD.X R57, RZ, RZ, R7, P2 ;  /* 0x000000ffff397224 */ /* 0x000fe200010e0607 */
[----:B------:R-:W-:Y:S01]  /*201a0*/  IADD3.X R45, RZ, R7, RZ, P5, !PT ;  /* 0x00000007ff2d7210 */ /* 0x000fe20002ffe4ff */
[----:B------:R-:W5:Y:S01]  /*201b0*/  LD.E.128 R36, desc[UR4][R36.64] ;  /* 0x0000000424247980 */ /* 0x000f62000c101d00 */
[C---:B------:R-:W-:Y:S02]  /*201c0*/  IADD3 R61, P0, R6.reuse, 0xa000, RZ ;  /* 0x0000a000063d7810 */ /* 0x040fe40007f1e0ff */
[C---:B------:R-:W-:Y:S01]  /*201d0*/  IADD3 R65, P6, R6.reuse, 0xb000, RZ ;  /* 0x0000b00006417810 */ /* 0x040fe20007fde0ff */
[----:B------:R-:W5:Y:S01]  /*201e0*/  LD.E.128 R40, desc[UR4][R40.64] ;  /* 0x0000000428287980 */ /* 0x000f62000c101d00 */
[----:B------:R-:W-:-:S02]  /*201f0*/  IADD3 R69, P5, R6, 0xc000, RZ ;  /* 0x0000c00006457810 */ /* 0x000fc40007fbe0ff */
[C---:B------:R-:W-:Y:S01]  /*20200*/  IADD3 R73, P4, R6.reuse, 0xd000, RZ ;  /* 0x0000d00006497810 */ /* 0x040fe20007f9e0ff */
[----:B------:R-:W5:Y:S01]  /*20210*/  LD.E.128 R44, desc[UR4][R44.64] ;  /* 0x000000042c2c7980 */ /* 0x000f62000c101d00 */
[C---:B------:R-:W-:Y:S02]  /*20220*/  IADD3 R77, P3, R6.reuse, 0xe000, RZ ;  /* 0x0000e000064d7810 */ /* 0x040fe40007f7e0ff */
[----:B------:R-:W-:Y:S01]  /*20230*/  IADD3 R3, P2, R6, 0xf000, RZ ;  /* 0x0000f00006037810 */ /* 0x000fe20007f5e0ff */
[----:B------:R-:W5:Y:S01]  /*20240*/  LD.E.128 R48, desc[UR4][R48.64] ;  /* 0x0000000430307980 */ /* 0x000f62000c101d00 */
[----:B------:R-:W-:Y:S02]  /*20250*/  LOP3.LUT R60, R61, 0x380, RZ, 0xc0, !PT ;  /* 0x000003803d3c7812 */ /* 0x000fe400078ec0ff */
[----:B------:R-:W-:Y:S01]  /*20260*/  LOP3.LUT R64, R65, 0x380, RZ, 0xc0, !PT ;  /* 0x0000038041407812 */ /* 0x000fe200078ec0ff */
[----:B------:R-:W5:Y:S01]  /*20270*/  LD.E.128 R52, desc[UR4][R52.64] ;  /* 0x0000000434347980 */ /* 0x000f62000c101d00 */
[----:B------:R-:W-:-:S02]  /*20280*/  LOP3.LUT R68, R69, 0x380, RZ, 0xc0, !PT ;  /* 0x0000038045447812 */ /* 0x000fc400078ec0ff */
[----:B------:R-:W-:Y:S01]  /*20290*/  LOP3.LUT R72, R73, 0x380, RZ, 0xc0, !PT ;  /* 0x0000038049487812 */ /* 0x000fe200078ec0ff */
[----:B------:R-:W5:Y:S01]  /*202a0*/  LD.E.128 R56, desc[UR4][R56.64] ;  /* 0x0000000438387980 */ /* 0x000f62000c101d00 */
        /* <DEDUP_REMOVED lines=9> */
[----:B------:R-:W-:Y:S01]  /*20340*/  SHF.R.U64 R2, R2, 0x3, RZ ;  /* 0x0000000302027819 */ /* 0x000fe200000012ff */
        /* <DEDUP_REMOVED lines=23> */
[----:B------:R-:W-:Y:S01]  /*204c0*/  @!PT LDS RZ, [RZ] ;  /* 0x00000000fffff984 */ /* 0x000fe20000000800 */
[----:B------:R-:W-:Y:S01]  /*204d0*/  @!PT LDS RZ, [RZ] ;  /* 0x00000000fffff984 */ /* 0x000fe20000000800 */
[----:B------:R-:W-:Y:S01]  /*204e0*/  @!PT LDS RZ, [RZ] ;  /* 0x00000000fffff984 */ /* 0x000fe20000000800 */
[----:B------:R-:W-:Y:S01]  /*204f0*/  @!PT LDS RZ, [RZ] ;  /* 0x00000000fffff984 */ /* 0x000fe20000000800 */
[----:B------:R0:W-:Y:S06]  /*20500*/  MEMBAR.ALL.CTA ;  /* 0x0000000000007992 */ /* 0x0001ec0000008000 */
[----:B0-----:R-:W0:Y:S01]  /*20510*/  FENCE.VIEW.ASYNC.S ;  /* 0x00000000000073c6 */ /* 0x001e220000000000 */
[----:B------:R-:W-:-:S04]  /*20520*/  IMAD.WIDE.U32 R2, R0, UR4, RZ ;  /* 0x0000000400027c25 */ /* 0x000fc8000f8e00ff */
[----:B------:R-:W-:Y:S01]  /*20530*/  IMAD R9, R0, UR5, R9 ;  /* 0x0000000500097c24 */ /* 0x000fe2000f8e0209 */
[----:B------:R-:W-:Y:S01]  /*20540*/  ULDC.64 UR4, c[0x0][0xae8] ;  /* 0x0002ba0000047ab9 */ /* 0x000fe20000000a00 */
[----:B------:R-:W-:Y:S02]  /*20550*/  IMAD R0, R160, 0x20, R23 ;  /* 0x00000020a0007824 */ /* 0x000fe400078e0217 */
[----:B------:R-:W-:Y:S02]  /*20560*/  IMAD.IADD R3, R3, 0x1, R9 ;  /* 0x0000000103037824 */ /* 0x000fe400078e0209 */
[----:B------:R-:W-:Y:S02]  /*20570*/  IMAD.IADD R20, R159, 0x1, R0 ;  /* 0x000000019f147824 */ /* 0x000fe400078e0200 */
[----:B------:R-:W-:-:S04]  /*20580*/  IMAD.WIDE.U32 R2, R158, UR4, R2 ;  /* 0x000000049e027c25 */ /* 0x000fc8000f8e0002 */
[----:B-1----:R-:W-:-:S04]  /*20590*/  @P1 IMAD.HI.U32 R0, R20, R21, RZ ;  /* 0x0000001514001227 */ /* 0x002fc800078e00ff */
[----:B------:R-:W-:Y:S01]  /*205a0*/  IMAD R3, R158, UR5, R3 ;  /* 0x000000059e037c24 */ /* 0x000fe2000f8e0203 */
[----:B------:R-:W-:Y:S01]  /*205b0*/  ULDC.64 UR4, c[0x0][0xaf0] ;  /* 0x0002bc0000047ab9 */ /* 0x000fe20000000a00 */
[----:B------:R-:W-:Y:S01]  /*205c0*/  IMAD.MOV.U32 R9, RZ, RZ, R20 ;  /* 0x000000ffff097224 */ /* 0x000fe200078e0014 */
[----:B----4-:R-:W-:Y:S01]  /*205d0*/  @P1 SHF.R.U32.HI R9, RZ, R85, R0 ;  /* 0x00000055ff091219 */ /* 0x010fe20000011600 */
[----:B------:R-:W-:Y:S02]  /*205e0*/  IMAD R11, R11, UR4, RZ ;  /* 0x000000040b0b7c24 */ /* 0x000fe4000f8e02ff */
[----:B------:R-:W-:Y:S01]  /*205f0*/  IMAD.WIDE.U32 R2, R10, UR4, R2 ;  /* 0x000000040a027c25 */ /* 0x000fe2000f8e0002 */
[----:B------:R-:W-:-:S03]  /*20600*/  SHF.R.S32.HI R0, RZ, 0x1f, R9 ;  /* 0x0000001fff007819 */ /* 0x000fc60000011409 */
[----:B------:R-:W-:Y:S01]  /*20610*/  IMAD R11, R10, UR5, R11 ;  /* 0x000000050a0b7c24 */ /* 0x000fe2000f8e020b */
[----:B------:R-:W-:Y:S01]  /*20620*/  ULDC.64 UR4, c[0x0][0xae0] ;  /* 0x0002b80000047ab9 */ /* 0x000fe20000000a00 */
[----:B------:R-:W-:Y:S02]  /*20630*/  IMAD.MOV R21, RZ, RZ, -R9 ;  /* 0x000000ffff157224 */ /* 0x000fe400078e0a09 */
[----:B------:R-:W-:Y:S01]  /*20640*/  IMAD R0, R0, UR4, RZ ;  /* 0x0000000400007c24 */ /* 0x000fe2000f8e02ff */
[----:B------:R-:W-:Y:S01]  /*20650*/  IADD3 R3, R3, R11, RZ ;  /* 0x0000000b03037210 */ /* 0x000fe20007ffe0ff */
[----:B------:R-:W-:Y:S02]  /*20660*/  IMAD R11, R156, R21, R20 ;  /* 0x000000159c0b7224 */ /* 0x000fe400078e0214 */
[C---:B------:R-:W-:Y:S02]  /*20670*/  IMAD R21, R9.reuse, UR5, R0 ;  /* 0x0000000509157c24 */ /* 0x040fe4000f8e0200 */
[----:B------:R-:W-:Y:S01]  /*20680*/  IMAD.WIDE.U32 R2, R9, UR4, R2 ;  /* 0x0000000409027c25 */ /* 0x000fe2000f8e0002 */
[----:B------:R-:W-:Y:S01]  /*20690*/  SHF.R.S32.HI R0, RZ, 0x1f, R11 ;  /* 0x0000001fff007819 */ /* 0x000fe2000001140b */
[----:B------:R-:W-:-:S02]  /*206a0*/  ULDC.64 UR4, c[0x0][0xad8] ;  /* 0x0002b60000047ab9 */ /* 0x000fc40000000a00 */
[----:B------:R-:W-:Y:S02]  /*206b0*/  IMAD.IADD R3, R3, 0x1, R21 ;  /* 0x0000000103037824 */ /* 0x000fe400078e0215 */
[----:B------:R-:W-:Y:S02]  /*206c0*/  IMAD R0, R0, UR4, RZ ;  /* 0x0000000400007c24 */ /* 0x000fe4000f8e02ff */
[----:B------:R-:W-:Y:S02]  /*206d0*/  VIADD R9, R89, 0x20 ;  /* 0x0000002059097836 */ /* 0x000fe40000000000 */
[C---:B------:R-:W-:Y:S02]  /*206e0*/  IMAD R21, R11.reuse, UR5, R0 ;  /* 0x000000050b157c24 */ /* 0x040fe4000f8e0200 */
[----:B------:R-:W-:Y:S01]  /*206f0*/  IMAD.WIDE.U32 R2, R11, UR4, R2 ;  /* 0x000000040b027c25 */ /* 0x000fe2000f8e0002 */
[-C--:B------:R-:W-:Y:S01]  /*20700*/  ISETP.GE.AND P1, PT, R9, R8.reuse, PT ;  /* 0x000000080900720c */ /* 0x080fe20003f26270 */
[----:B------:R-:W-:Y:S01]  /*20710*/  ULDC.64 UR4, c[0x0][0xa80] ;  /* 0x0002a00000047ab9 */ /* 0x000fe20000000a00 */
[C---:B------:R-:W-:Y:S01]  /*20720*/  ISETP.GE.AND P2, PT, R89.reuse, R8, PT ;  /* 0x000000085900720c */ /* 0x040fe20003f46270 */
[----:B------:R-:W-:Y:S01]  /*20730*/  VIADD R9, R89, 0x40 ;  /* 0x0000004059097836 */ /* 0x000fe20000000000 */
[----:B------:R-:W-:Y:S01]  /*20740*/  LEA R24, P3, R2, UR4, 0x1 ;  /* 0x0000000402187c11 */ /* 0x000fe2000f8608ff */
[----:B------:R-:W-:-:S02]  /*20750*/  IMAD.IADD R3, R3, 0x1, R21 ;  /* 0x0000000103037824 */ /* 0x000fc400078e0215 */
[----:B------:R-:W-:Y:S01]  /*20760*/  VIADD R0, R16, 0x30820 ;  /* 0x0003082010007836 */ /* 0x000fe20000000000 */
[----:B------:R-:W-:Y:S02]  /*20770*/  ISETP.GE.AND P0, PT, R9, R8, PT ;  /* 0x000000080900720c */ /* 0x000fe40003f06270 */
[----:B------:R-:W-:Y:S02]  /*20780*/  LEA.HI.X R9, R2, UR5, R3, 0x1, P3 ;  /* 0x0000000502097c11 */ /* 0x000fe400098f0c03 */
[----:B------:R-:W-:Y:S01]  /*20790*/  PRMT R0, RZ, 0x654, R0 ;  /* 0x00000654ff007816 */ /* 0x000fe20000000000 */
[----:B0-----:R3:W0:Y:S03]  /*207a0*/  SHFL.IDX PT, R87, R24, RZ, 0x181f ;  /* 0x00181fff18577589 */ /* 0x00162600000e0000 */
[----:B------:R3:W-:Y:S01]  /*207b0*/  SYNCS.ARRIVE.TRANS64.RED.A1T0 RZ, [R0+URZ], RZ ;  /* 0x000000ff00ff79a7 */ /* 0x0007e2000810043f */
[----:B------:R3:W1:Y:S01]  /*207c0*/  SHFL.IDX PT, R85, R9, RZ, 0x181f ;  /* 0x00181fff09557589 */ /* 0x00066200000e0000 */
[----:B------:R-:W-:Y:S05]  /*207d0*/  @P2 BRA `(.L_x_1809) ;  /* 0x0000000000482947 */ /* 0x000fea0003800000 */
[----:B------:R-:W-:Y:S01]  /*207e0*/  ULDC UR4, c[0x0][0xac8] ;  /* 0x0002b20000047ab9 */ /* 0x000fe20000000800 */
[----:B------:R-:W-:Y:S01]  /*207f0*/  ULDC.64 UR6, c[0x0][0x208] ;  /* 0x0000820000067ab9 */ /* 0x000fe20000000a00 */
[----:B------:R-:W-:Y:S02]  /*20800*/  ISETP.GE.AND P5, PT, R18, UR4, PT ;  /* 0x0000000412007c0c */ /* 0x000fe4000bfa6270 */
[----:B------:R-:W-:Y:S02]  /*20810*/  ISETP.GE.AND P4, PT, R226, UR4, PT ;  /* 0x00000004e2007c0c */ /* 0x000fe4000bf86270 */
[----:B-----5:R-:W-:Y:S02]  /*20820*/  ISETP.GE.AND P3, PT, R90, UR4, PT ;  /* 0x000000045a007c0c */ /* 0x020fe4000bf66270 */
[----:B------:R-:W-:-:S07]  /*20830*/  ISETP.GE.AND P2, PT, R86, UR4, PT ;  /* 0x0000000456007c0c */ /* 0x000fce000bf46270 */
[----:B0-----:R-:W-:-:S04]  /*20840*/  @!P5 LEA R2, P6, R18, R87, 0x1 ;  /* 0x000000571202d211 */ /* 0x001fc800078c08ff */
[----:B-1----:R-:W-:Y:S02]  /*20850*/  @!P5 LEA.HI.X R3, R18, R85, R19, 0x1, P6 ;  /* 0x000000551203d211 */ /* 0x002fe400030f0c13 */
[----:B------:R-:W-:-:S03]  /*20860*/  @!P4 LEA R10, P6, R92, R87, 0x1 ;  /* 0x000000575c0ac211 */ /* 0x000fc600078c08ff */
        /* <DEDUP_REMOVED lines=9> */
.L_x_1809:
[----:B------:R-:W-:Y:S05]  /*20900*/  BSYNC B1 ;  /* 0x0000000000017941 */ /* 0x000fea0003800000 */
.L_x_1808:
[----:B--2---:R2:W4:Y:S01]  /*20910*/  SHFL.IDX PT, R11, R9, 0x1, 0x181f ;  /* 0x00381f00090b7f89 */ /* 0x00452200000e0000 */
        /* <DEDUP_REMOVED lines=10> */
[----:B------:R-:W-:Y:S02]  /*209c0*/  @!P3 LEA R4, P5, R92, R7, 0x1 ;  /* 0x000000075c04b211 */ /* 0x000fe400078a08ff */
[----:B----4-:R-:W-:Y:S02]  /*209d0*/  @!P4 LEA.HI.X R3, R18, R11, R19, 0x1, P6 ;  /* 0x0000000b1203c211 */ /* 0x010fe400030f0c13 */
        /* <DEDUP_REMOVED lines=9> */
.L_x_1811:
[----:B------:R-:W-:Y:S05]  /*20a70*/  BSYNC B1 ;  /* 0x0000000000017941 */ /* 0x000fea0003800000 */
.L_x_1810:
[----:B0---4-:R0:W4:Y:S01]  /*20a80*/  SHFL.IDX PT, R11, R9, 0x2, 0x181f ;  /* 0x00581f00090b7f89 */ /* 0x01112200000e0000 */
        /* <DEDUP_REMOVED lines=12> */
[----:B----4-:R-:W-:Y:S02]  /*20b50*/  @!P3 LEA.HI.X R3, R18, R11, R19, 0x1, P6 ;  /* 0x0000000b1203b211 */ /* 0x010fe400030f0c13 */
        /* <DEDUP_REMOVED lines=8> */
.L_x_1813:
[----:B------:R-:W-:Y:S05]  /*20be0*/  BSYNC B1 ;  /* 0x0000000000017941 */ /* 0x000fea0003800000 */
.L_x_1812:
[----:B0-----:R-:W-:Y:S01]  /*20bf0*/  VIADD R3, R89, 0x60 ;  /* 0x0000006059037836 */ /* 0x001fe20000000000 */
[----:B--23--:R-:W0:Y:S04]  /*20c00*/  SHFL.IDX PT, R9, R9, 0x3, 0x181f ;  /* 0x00781f0009097f89 */ /* 0x00ce2800000e0000 */
[----:B------:R-:W-:Y:S01]  /*20c10*/  ISETP.GE.AND P0, PT, R3, R8, PT ;  /* 0x000000080300720c */ /* 0x000fe20003f06270 */
[----:B----4-:R2:W3:-:S12]  /*20c20*/  SHFL.IDX PT, R11, R24, 0x3, 0x181f ;  /* 0x00781f00180b7f89 */ /* 0x0104d800000e0000 */
[----:B--2---:R-:W-:Y:S05]  /*20c30*/  @P0 BRA `(.L_x_1814) ;  /* 0x0000002800740947 */ /* 0x004fea0003800000 */
        /* <DEDUP_REMOVED lines=21> */
.L_x_1807:
[----:B------:R-:W1:Y:S01]  /*20d90*/  @P1 LDC R7, c[0x0][0xbec] ;  /* 0x0002fb00ff071b82 */ /* 0x000e620000000800 */
[----:B------:R-:W-:Y:S01]  /*20da0*/  ULDC.64 UR4, c[0x0][0xb08] ;  /* 0x0002c20000047ab9 */ /* 0x000fe20000000a00 */
[----:B0-----:R-:W-:Y:S01]  /*20db0*/  MOV R12, R154 ;  /* 0x0000009a000c7202 */ /* 0x001fe20000000f00 */
[----:B------:R-:W-:Y:S01]  /*20dc0*/  IMAD R9, R9, UR4, RZ ;  /* 0x0000000409097c24 */ /* 0x000fe2000f8e02ff */
[C---:B------:R-:W-:Y:S01]  /*20dd0*/  IADD3 R101, R229.reuse, 0xf8, RZ ;  /* 0x000000f8e5657810 */ /* 0x040fe20007ffe0ff */
[C---:B------:R-:W-:Y:S01]  /*20de0*/  VIADD R153, R229.reuse, 0xf0 ;  /* 0x000000f0e5997836 */ /* 0x040fe20000000000 */
[C---:B------:R-:W-:Y:S01]  /*20df0*/  IADD3 R159, R229.reuse, 0xd8, RZ ;  /* 0x000000d8e59f7810 */ /* 0x040fe20007ffe0ff */
[----:B------:R-:W-:Y:S01]  /*20e00*/  IMAD R9, R0, UR5, R9 ;  /* 0x0000000500097c24 */ /* 0x000fe2000f8e0209 */
[----:B------:R-:W0:Y:S01]  /*20e10*/  @P1 LDC R6, c[0x0][0xbf0] ;  /* 0x0002fc00ff061b82 */ /* 0x000e220000000800 */
[C---:B------:R-:W-:Y:S01]  /*20e20*/  VIADD R155, R229.reuse, 0xe8 ;  /* 0x000000e8e59b7836 */ /* 0x040fe20000000000 */
[C---:B------:R-:W-:Y:S01]  /*20e30*/  IADD3 R167, R229.reuse, 0xb8, RZ ;  /* 0x000000b8e5a77810 */ /* 0x040fe20007ffe0ff */
        /* <DEDUP_REMOVED lines=11> */
[----:B------:R-:W-:Y:S01]  /*20ef0*/  BSSY B1, `(.L_x_1815) ;  /* 0x00000f9000017945 */ /* 0x000fe20003800000 */
[----:B------:R-:W-:Y:S01]  /*20f00*/  VIADD R177, R229, 0x90 ;  /* 0x00000090e5b17836 */ /* 0x000fe20000000000 */
[----:B------:R-:W-:Y:S01]  /*20f10*/  SHF.R.S32.HI R101, RZ, 0x1f, R101 ;  /* 0x0000001fff657819 */ /* 0x000fe20000011465 */
[----:B-1----:R-:W-:Y:S01]  /*20f20*/  @P1 IMAD.HI.U32 R7, R154, R7, RZ ;  /* 0x000000079a071227 */ /* 0x002fe200078e00ff */
[----:B------:R-:W-:-:S02]  /*20f30*/  SHF.R.S32.HI R153, RZ, 0x1f, R153 ;  /* 0x0000001fff997819 */ /* 0x000fc40000011499 */
[----:B------:R-:W-:Y:S01]  /*20f40*/  SHF.R.S32.HI R155, RZ, 0x1f, R155 ;  /* 0x0000001fff9b7819 */ /* 0x000fe2000001149b */
[C---:B------:R-:W-:Y:S01]  /*20f50*/  VIADD R179, R229.reuse, 0x88 ;  /* 0x00000088e5b37836 */ /* 0x040fe20000000000 */
[----:B------:R-:W-:Y:S01]  /*20f60*/  SHF.R.S32.HI R159, RZ, 0x1f, R159 ;  /* 0x0000001fff9f7819 */ /* 0x000fe2000001149f */
[----:B------:R-:W-:Y:S01]  /*20f70*/  VIADD R181, R229, 0x80 ;  /* 0x00000080e5b57836 */ /* 0x000fe20000000000 */
[----:B0-----:R-:W-:Y:S01]  /*20f80*/  @P1 SHF.R.U32.HI R12, RZ, R6, R7 ;  /* 0x00000006ff0c1219 */ /* 0x001fe20000011607 */
[----:B------:R-:W-:Y:S01]  /*20f90*/  IMAD.WIDE.U32 R6, R0, UR4, RZ ;  /* 0x0000000400067c25 */ /* 0x000fe2000f8e00ff */
[----:B------:R-:W-:Y:S01]  /*20fa0*/  ULDC.64 UR4, c[0x0][0xb38] ;  /* 0x0002ce0000047ab9 */ /* 0x000fe20000000a00 */
[----:B------:R-:W-:Y:S02]  /*20fb0*/  SHF.R.S32.HI R0, RZ, 0x1f, R10 ;  /* 0x0000001fff007819 */ /* 0x000fe4000001140a */
[----:B------:R-:W-:Y:S01]  /*20fc0*/  IMAD.IADD R7, R7, 0x1, R9 ;  /* 0x0000000107077824 */ /* 0x000fe200078e0209 */
[----:B------:R-:W-:Y:S01]  /*20fd0*/  SHF.R.S32.HI R9, RZ, 0x1f, R12 ;  /* 0x0000001fff097819 */ /* 0x000fe2000001140c */
[----:B------:R-:W-:Y:S01]  /*20fe0*/  VIADD R185, R229, 0x70 ;  /* 0x00000070e5b97836 */ /* 0x000fe20000000000 */
[----:B------:R-:W-:Y:S01]  /*20ff0*/  SHF.R.S32.HI R161, RZ, 0x1f, R161 ;  /* 0x0000001fffa17819 */ /* 0x000fe200000114a1 */
[----:B------:R-:W-:Y:S01]  /*21000*/  IMAD.WIDE.U32 R6, R158, UR4, R6 ;  /* 0x000000049e067c25 */ /* 0x000fe2000f8e0006 */
[----:B------:R-:W-:-:S02]  /*21010*/  SHF.R.S32.HI R163, RZ, 0x1f, R163 ;  /* 0x0000001fffa37819 */ /* 0x000fc400000114a3 */
[----:B------:R-:W-:Y:S01]  /*21020*/  SHF.R.S32.HI R165, RZ, 0x1f, R165 ;  /* 0x0000001fffa57819 */ /* 0x000fe200000114a5 */
[----:B------:R-:W-:Y:S01]  /*21030*/  IMAD R7, R158, UR5, R7 ;  /* 0x000000059e077c24 */ /* 0x000fe2000f8e0207 */
[----:B------:R-:W-:Y:S01]  /*21040*/  ULDC.64 UR4, c[0x0][0xb40] ;  /* 0x0002d00000047ab9 */ /* 0x000fe20000000a00 */
[C---:B------:R-:W-:Y:S01]  /*21050*/  VIADD R187, R229.reuse, 0x68 ;  /* 0x00000068e5bb7836 */ /* 0x040fe20000000000 */
[----:B------:R-:W-:Y:S01]  /*21060*/  SHF.R.S32.HI R167, RZ, 0x1f, R167 ;  /* 0x0000001fffa77819 */ /* 0x000fe200000114a7 */
[----:B------:R-:W-:Y:S01]  /*21070*/  IMAD R0, R0, UR4, RZ ;  /* 0x0000000400007c24 */ /* 0x000fe2000f8e02ff */
[----:B------:R-:W-:Y:S01]  /*21080*/  SHF.R.S32.HI R169, RZ, 0x1f, R169 ;  /* 0x0000001fffa97819 */ /* 0x000fe200000114a9 */
[C---:B------:R-:W-:Y:S01]  /*21090*/  IMAD.WIDE.U32 R6, R10.reuse, UR4, R6 ;  /* 0x000000040a067c25 */ /* 0x040fe2000f8e0006 */
[----:B------:R-:W-:Y:S02]  /*210a0*/  SHF.R.S32.HI R171, RZ, 0x1f, R171 ;  /* 0x0000001fffab7819 */ /* 0x000fe400000114ab */
[----:B------:R-:W-:Y:S01]  /*210b0*/  SHF.R.S32.HI R173, RZ, 0x1f, R173 ;  /* 0x0000001fffad7819 */ /* 0x000fe200000114ad */
[----:B------:R-:W-:Y:S01]  /*210c0*/  IMAD R0, R10, UR5, R0 ;  /* 0x000000050a007c24 */ /* 0x000fe2000f8e0200 */
[----:B------:R-:W-:Y:S01]  /*210d0*/  ULDC.64 UR4, c[0x0][0xb48] ;  /* 0x0002d20000047ab9 */ /* 0x000fe20000000a00 */
[----:B------:R-:W-:Y:S01]  /*210e0*/  VIADD R189, R229, 0x60 ;  /* 0x00000060e5bd7836 */ /* 0x000fe20000000000 */
[----:B------:R-:W-:Y:S01]  /*210f0*/  SHF.R.S32.HI R175, RZ, 0x1f, R175 ;  /* 0x0000001fffaf7819 */ /* 0x000fe200000114af */
[----:B------:R-:W-:Y:S01]  /*21100*/  IMAD.IADD R7, R7, 0x1, R0 ;  /* 0x0000000107077824 */ /* 0x000fe200078e0200 */
[----:B------:R-:W-:Y:S01]  /*21110*/  SHF.R.S32.HI R177, RZ, 0x1f, R177 ;  /* 0x0000001fffb17819 */ /* 0x000fe200000114b1 */
[----:B------:R-:W-:Y:S01]  /*21120*/  IMAD.MOV R0, RZ, RZ, -R12 ;  /* 0x000000ffff007224 */ /* 0x000fe200078e0a0c */
[----:B------:R-:W-:Y:S01]  /*21130*/  SHF.R.S32.HI R179, RZ, 0x1f, R179 ;  /* 0x0000001fffb37819 */ /* 0x000fe200000114b3 */
[----:B------:R-:W-:Y:S01]  /*21140*/  IMAD.WIDE.U32 R6, R157, UR4, R6 ;  /* 0x000000049d067c25 */ /* 0x000fe2000f8e0006 */
[----:B------:R-:W-:-:S02]  /*21150*/  SHF.R.S32.HI R181, RZ, 0x1f, R181 ;  /* 0x0000001fffb57819 */ /* 0x000fc400000114b5 */
[----:B------:R-:W-:Y:S01]  /*21160*/  SHF.R.S32.HI R183, RZ, 0x1f, R183 ;  /* 0x0000001fffb77819 */ /* 0x000fe200000114b7 */
[----:B------:R-:W-:Y:S01]  /*21170*/  IMAD R7, R157, UR5, R7 ;  /* 0x000000059d077c24 */ /* 0x000fe2000f8e0207 */
[----:B------:R-:W-:Y:S01]  /*21180*/  ULDC.64 UR4, c[0x0][0xb30] ;  /* 0x0002cc0000047ab9 */ /* 0x000fe20000000a00 */
[----:B------:R-:W-:Y:S01]  /*21190*/  IMAD R0, R156, R0, R154 ;  /* 0x000000009c007224 */ /* 0x000fe200078e029a */
        /* <DEDUP_REMOVED lines=12> */
[----:B------:R-:W-:Y:S01]  /*21260*/  IMAD R10, R10, UR4, RZ ;  /* 0x000000040a0a7c24 */ /* 0x000fe2000f8e02ff */
[----:B------:R-:W-:Y:S01]  /*21270*/  SHF.R.S32.HI R157, RZ, 0x1f, R157 ;  /* 0x0000001fff9d7819 */ /* 0x000fe2000001149d */
[----:B------:R-:W-:Y:S01]  /*21280*/  IMAD.WIDE.U32 R6, R0, UR4, R6 ;  /* 0x0000000400067c25 */ /* 0x000fe2000f8e0006 */
[----:B------:R-:W-:-:S02]  /*21290*/  SHF.R.S32.HI R210, RZ, 0x1f, R210 ;  /* 0x0000001fffd27819 */ /* 0x000fc400000114d2 */
[----:B------:R-:W-:Y:S01]  /*212a0*/  SHF.R.S32.HI R215, RZ, 0x1f, R229 ;  /* 0x0000001fffd77819 */ /* 0x000fe200000114e5 */
[----:B------:R-:W-:Y:S01]  /*212b0*/  IMAD R10, R0, UR5, R10 ;  /* 0x00000005000a7c24 */ /* 0x000fe2000f8e020a */
[----:B------:R-:W-:Y:S01]  /*212c0*/  ULDC.64 UR4, c[0x0][0xb00] ;  /* 0x0002c00000047ab9 */ /* 0x000fe20000000a00 */
[----:B------:R-:W-:Y:S01]  /*212d0*/  VIADD R193, R229, 0x50 ;  /* 0x00000050e5c17836 */ /* 0x000fe20000000000 */
[C---:B------:R-:W-:Y:S01]  /*212e0*/  LEA R0, P0, R6.reuse, UR4, 0x2 ;  /* 0x0000000406007c11 */ /* 0x040fe2000f8010ff */
[----:B------:R-:W-:Y:S02]  /*212f0*/  IMAD.IADD R9, R7, 0x1, R10 ;  /* 0x0000000107097824 */ /* 0x000fe400078e020a */
[C---:B------:R-:W-:Y:S01]  /*21300*/  VIADD R195, R229.reuse, 0x48 ;  /* 0x00000048e5c37836 */ /* 0x040fe20000000000 */
[----:B------:R-:W-:Y:S01]  /*21310*/  SHF.R.S32.HI R193, RZ, 0x1f, R193 ;  /* 0x0000001fffc17819 */ /* 0x000fe200000114c1 */
[C---:B------:R-:W-:Y:S01]  /*21320*/  VIADD R197, R229.reuse, 0x40 ;  /* 0x00000040e5c57836 */ /* 0x040fe20000000000 */
[----:B------:R-:W-:Y:S01]  /*21330*/  LEA.HI.X R9, R6, UR5, R9, 0x2, P0 ;  /* 0x0000000506097c11 */ /* 0x000fe200080f1409 */
[----:B------:R-:W-:Y:S01]  /*21340*/  VIADD R6, R16, 0x30820 ;  /* 0x0003082010067836 */ /* 0x000fe20000000000 */
[----:B------:R-:W-:Y:S01]  /*21350*/  ISETP.GE.AND P0, PT, R24, R8, PT ;  /* 0x000000081800720c */ /* 0x000fe20003f06270 */
[C---:B------:R-:W-:Y:S01]  /*21360*/  VIADD R203, R229.reuse, 0x30 ;  /* 0x00000030e5cb7836 */ /* 0x040fe20000000000 */
[----:B------:R0:W1:Y:S01]  /*21370*/  SHFL.IDX PT, R24, R0, RZ, 0x1c1f ;  /* 0x001c1fff00187589 */ /* 0x00006200000e0000 */
[C---:B------:R-:W-:Y:S01]  /*21380*/  VIADD R206, R229.reuse, 0x28 ;  /* 0x00000028e5ce7836 */ /* 0x040fe20000000000 */
[----:B------:R-:W-:Y:S01]  /*21390*/  PRMT R6, RZ, 0x654, R6 ;  /* 0x00000654ff067816 */ /* 0x000fe20000000006 */
[C---:B------:R-:W-:Y:S01]  /*213a0*/  VIADD R208, R229.reuse, 0x20 ;  /* 0x00000020e5d07836 */ /* 0x040fe20000000000 */
[----:B------:R0:W2:Y:S01]  /*213b0*/  SHFL.IDX PT, R10, R9, RZ, 0x1c1f ;  /* 0x001c1fff090a7589 */ /* 0x0000a200000e0000 */
[C---:B------:R-:W-:Y:S01]  /*213c0*/  VIADD R212, R229.reuse, 0x10 ;  /* 0x00000010e5d47836 */ /* 0x040fe20000000000 */
[----:B------:R0:W-:Y:S01]  /*213d0*/  SYNCS.ARRIVE.TRANS64.RED.A1T0 RZ, [R6+URZ], RZ ;  /* 0x000000ff06ff79a7 */ /* 0x0001e2000810043f */
        /* <DEDUP_REMOVED lines=14> */
[----:B------:R-:W-:-:S02]  /*214c0*/  VIADD R162, R229, 0xc8 ;  /* 0x000000c8e5a27836 */ /* 0x000fc40000000000 */
[C---:B------:R-:W-:Y:S02]  /*214d0*/  VIADD R164, R229.reuse, 0xc0 ;  /* 0x000000c0e5a47836 */ /* 0x040fe40000000000 */
[C---:B------:R-:W-:Y:S02]  /*214e0*/  VIADD R166, R229.reuse, 0xb8 ;  /* 0x000000b8e5a67836 */ /* 0x040fe40000000000 */
[C---:B------:R-:W-:Y:S02]  /*214f0*/  VIADD R168, R229.reuse, 0xb0 ;  /* 0x000000b0e5a87836 */ /* 0x040fe40000000000 */
[C---:B------:R-:W-:Y:S02]  /*21500*/  VIADD R170, R229.reuse, 0xa8 ;  /* 0x000000a8e5aa7836 */ /* 0x040fe40000000000 */
[C---:B------:R-:W-:Y:S02]  /*21510*/  VIADD R172, R229.reuse, 0xa0 ;  /* 0x000000a0e5ac7836 */ /* 0x040fe40000000000 */
        /* <DEDUP_REMOVED lines=18> */
[----:B------:R-:W-:Y:S01]  /*21640*/  VIADD R213, R229, 0x8 ;  /* 0x00000008e5d57836 */ /* 0x000fe20000000000 */
[----:B012---:R-:W-:Y:S06]  /*21650*/  @P0 BRA `(.L_x_1816) ;  /* 0x0000000800080947 */ /* 0x007fec0003800000 */
[----:B------:R-:W-:Y:S01]  /*21660*/  ULDC UR4, c[0x0][0xac8] ;  /* 0x0002b20000047ab9 */ /* 0x000fe20000000800 */
[----:B------:R-:W-:Y:S01]  /*21670*/  ULDC.64 UR6, c[0x0][0x208] ;  /* 0x0000820000067ab9 */ /* 0x000fe20000000a00 */
[----:B------:R-:W-:Y:S02]  /*21680*/  ISETP.GE.AND P0, PT, R229, UR4, PT ;  /* 0x00000004e5007c0c */ /* 0x000fe4000bf06270 */
[----:B------:R-:W-:Y:S02]  /*21690*/  ISETP.GE.AND P5, PT, R190, UR4, PT ;  /* 0x00000004be007c0c */ /* 0x000fe4000bfa6270 */
[----:B------:R-:W-:Y:S02]  /*216a0*/  ISETP.GE.AND P4, PT, R188, UR4, PT ;  /* 0x00000004bc007c0c */ /* 0x000fe4000bf86270 */
[----:B------:R-:W-:-:S07]  /*216b0*/  ISETP.GE.AND P3, PT, R186, UR4, PT ;  /* 0x00000004ba007c0c */ /* 0x000fce000bf66270 */
[----:B------:R-:W-:-:S04]  /*216c0*/  @!P0 LEA R6, P1, R229, R24, 0x2 ;  /* 0x00000018e5068211 */ /* 0x000fc800078210ff */
[----:B------:R-:W-:-:S05]  /*216d0*/  @!P0 LEA.HI.X R7, R229, R10, R215, 0x2, P1 ;  /* 0x0000000ae5078211 */ /* 0x000fca00008f14d7 */
        /* <DEDUP_REMOVED lines=55> */
[----:B-1----:R-:W-:Y:S02]  /*21a50*/  @!P1 LEA R12, P5, R182, R24, 0x2 ;  /* 0x00000018b60c9211 */ /* 0x002fe400078a10ff */
[----:B------:R-:W-:-:S02]  /*21a60*/  @!P0 LEA.HI.X R7, R184, R10, R185, 0x2, P4 ;  /* 0x0000000ab8078211 */ /* 0x000fc400020f14b9 */
[----:B------:R-:W-:Y:S02]  /*21a70*/  ISETP.GE.AND P4, PT, R176, UR4, PT ;  /* 0x00000004b0007c0c */ /* 0x000fe4000bf86270 */
[----:B------:R-:W-:Y:S01]  /*21a80*/  @!P1 LEA.HI.X R13, R182, R10, R183, 0x2, P5 ;  /* 0x0000000ab60d9211 */ /* 0x000fe200028f14b7 */
[----:B------:R0:W-:Y:S01]  /*21a90*/  @!P0 ST.E.64 desc[UR6][R6.64], R80 ;  /* 0x0000005006008985 */ /* 0x0001e2000c101b06 */
[----:B--2---:R-:W-:Y:S02]  /*21aa0*/  @!P2 LEA R14, P6, R180, R24, 0x2 ;  /* 0x00000018b40ea211 */ /* 0x004fe400078c10ff */
[----:B------:R-:W-:Y:S01]  /*21ab0*/  ISETP.GE.AND P5, PT, R174, UR4, PT ;  /* 0x00000004ae007c0c */ /* 0x000fe2000bfa6270 */
[----:B------:R1:W-:Y:S01]  /*21ac0*/  @!P1 ST.E.64 desc[UR6][R12.64], R84 ;  /* 0x000000540c009985 */ /* 0x0003e2000c101b06 */
[----:B------:R-:W-:Y:S02]  /*21ad0*/  @!P2 LEA.HI.X R15, R180, R10, R181, 0x2, P6 ;  /* 0x0000000ab40fa211 */ /* 0x000fe400030f14b5 */
[----:B------:R-:W-:-:S03]  /*21ae0*/  ISETP.GE.AND P1, PT, R170, UR4, PT ;  /* 0x00000004aa007c0c */ /* 0x000fc6000bf26270 */
[----:B------:R2:W-:Y:S01]  /*21af0*/  @!P2 ST.E.64 desc[UR6][R14.64], R88 ;  /* 0x000000580e00a985 */ /* 0x0005e2000c101b06 */
[----:B------:R-:W-:Y:S02]  /*21b00*/  ISETP.GE.AND P2, PT, R172, UR4, PT ;  /* 0x00000004ac007c0c */ /* 0x000fe4000bf46270 */
[-C--:B0-----:R-:W-:Y:S02]  /*21b10*/  @!P3 LEA R6, P6, R178, R24.reuse, 0x2 ;  /* 0x00000018b206b211 */ /* 0x081fe400078c10ff */
[----:B-1----:R-:W-:Y:S02]  /*21b20*/  @!P4 LEA R12, P0, R176, R24, 0x2 ;  /* 0x00000018b00cc211 */ /* 0x002fe400078010ff */
[-C--:B------:R-:W-:Y:S02]  /*21b30*/  @!P3 LEA.HI.X R7, R178, R10.reuse, R179, 0x2, P6 ;  /* 0x0000000ab207b211 */ /* 0x080fe400030f14b3 */
[----:B------:R-:W-:Y:S02]  /*21b40*/  @!P4 LEA.HI.X R13, R176, R10, R177, 0x2, P0 ;  /* 0x0000000ab00dc211 */ /* 0x000fe400000f14b1 */
[----:B--2---:R-:W-:Y:S01]  /*21b50*/  @!P5 LEA R14, P6, R174, R24, 0x2 ;  /* 0x00000018ae0ed211 */ /* 0x004fe200078c10ff */
[----:B------:R0:W-:Y:S01]  /*21b60*/  @!P3 ST.E.64 desc[UR6][R6.64], R92 ;  /* 0x0000005c0600b985 */ /* 0x0001e2000c101b06 */
[----:B------:R-:W-:-:S02]  /*21b70*/  ISETP.GE.AND P0, PT, R168, UR4, PT ;  /* 0x00000004a8007c0c */ /* 0x000fc4000bf06270 */
[----:B------:R-:W-:Y:S01]  /*21b80*/  @!P5 LEA.HI.X R15, R174, R10, R175, 0x2, P6 ;  /* 0x0000000aae0fd211 */ /* 0x000fe200030f14af */
[----:B------:R-:W-:Y:S01]  /*21b90*/  @!P4 ST.E.64 desc[UR6][R12.64], R96 ;  /* 0x000000600c00c985 */ /* 0x000fe2000c101b06 */
[----:B------:R-:W-:-:S03]  /*21ba0*/  ISETP.GE.AND P4, PT, R164, UR4, PT ;  /* 0x00000004a4007c0c */ /* 0x000fc6000bf86270 */
[----:B------:R1:W-:Y:S01]  /*21bb0*/  @!P5 ST.E.64 desc[UR6][R14.64], R2 ;  /* 0x000000020e00d985 */ /* 0x0003e2000c101b06 */
[----:B------:R-:W-:Y:S02]  /*21bc0*/  ISETP.GE.AND P5, PT, R166, UR4, PT ;  /* 0x00000004a6007c0c */ /* 0x000fe4000bfa6270 */
[----:B0-----:R-:W-:-:S04]  /*21bd0*/  @!P1 LEA R6, P3, R170, R24, 0x2 ;  /* 0x00000018aa069211 */ /* 0x001fc800078610ff */
[----:B------:R-:W-:Y:S02]  /*21be0*/  @!P1 LEA.HI.X R7, R170, R10, R171, 0x2, P3 ;  /* 0x0000000aaa079211 */ /* 0x000fe400018f14ab */
[----:B------:R-:W-:Y:S02]  /*21bf0*/  ISETP.GE.AND P3, PT, R162, UR4, PT ;  /* 0x00000004a2007c0c */ /* 0x000fe4000bf66270 */
[----:B-1----:R-:W-:-:S04]  /*21c00*/  @!P2 LEA R2, P6, R172, R24, 0x2 ;  /* 0x00000018ac02a211 */ /* 0x002fc800078c10ff */
        /* <DEDUP_REMOVED lines=10> */
[----:B--2---:R-:W-:Y:S02]  /*21cb0*/  @!P3 LEA R12, P6, R162, R24, 0x2 ;  /* 0x00000018a20cb211 */ /* 0x004fe400078c10ff */
[----:B------:R-:W-:Y:S01]  /*21cc0*/  ISETP.GE.AND P1, PT, R158, UR4, PT ;  /* 0x000000049e007c0c */ /* 0x000fe2000bf26270 */
[----:B------:R0:W-:Y:S01]  /*21cd0*/  @!P5 ST.E.64 desc[UR6][R2.64], R116 ;  /* 0x000000740200d985 */ /* 0x0001e2000c101b06 */
[-C--:B------:R-:W-:Y:S02]  /*21ce0*/  @!P4 LEA.HI.X R7, R164, R10.reuse, R165, 0x2, P2 ;  /* 0x0000000aa407c211 */ /* 0x080fe400010f14a5 */
[----:B------:R-:W-:Y:S02]  /*21cf0*/  @!P3 LEA.HI.X R13, R162, R10, R163, 0x2, P6 ;  /* 0x0000000aa20db211 */ /* 0x000fe400030f14a3 */
[----:B------:R-:W-:Y:S01]  /*21d00*/  ISETP.GE.AND P2, PT, R152, UR4, PT ;  /* 0x0000000498007c0c */ /* 0x000fe2000bf46270 */
[----:B------:R1:W-:Y:S01]  /*21d10*/  @!P4 ST.E.64 desc[UR6][R6.64], R120 ;  /* 0x000000780600c985 */ /* 0x0003e2000c101b06 */
[----:B------:R-:W-:-:S03]  /*21d20*/  ISETP.GE.AND P4, PT, R156, UR4, PT ;  /* 0x000000049c007c0c */ /* 0x000fc6000bf86270 */
[----:B------:R2:W-:Y:S01]  /*21d30*/  @!P3 ST.E.64 desc[UR6][R12.64], R124 ;  /* 0x0000007c0c00b985 */ /* 0x0005e2000c101b06 */
[----:B------:R-:W-:Y:S02]  /*21d40*/  ISETP.GE.AND P3, PT, R154, UR4, PT ;  /* 0x000000049a007c0c */ /* 0x000fe4000bf66270 */
[----:B0-----:R-:W-:-:S04]  /*21d50*/  @!P0 LEA R2, P5, R160, R24, 0x2 ;  /* 0x00000018a0028211 */ /* 0x001fc800078a10ff */
[----:B------:R-:W-:Y:S02]  /*21d60*/  @!P0 LEA.HI.X R3, R160, R10, R161, 0x2, P5 ;  /* 0x0000000aa0038211 */ /* 0x000fe400028f14a1 */
[----:B------:R-:W-:Y:S02]  /*21d70*/  ISETP.GE.AND P5, PT, R100, UR4, PT ;  /* 0x0000000464007c0c */ /* 0x000fe4000bfa6270 */
[C---:B-1----:R-:W-:Y:S01]  /*21d80*/  @!P1 LEA R6, P6, R158.reuse, R24, 0x2 ;  /* 0x000000189e069211 */ /* 0x042fe200078c10ff */
[----:B------:R0:W-:Y:S03]  /*21d90*/  @!P0 ST.E.64 desc[UR6][R2.64], R128 ;  /* 0x0000008002008985 */ /* 0x0001e6000c101b06 */
[----:B------:R-:W-:Y:S02]  /*21da0*/  @!P1 LEA.HI.X R7, R158, R10, R159, 0x2, P6 ;  /* 0x0000000a9e079211 */ /* 0x000fe400030f149f */
[----:B--2---:R-:W-:-:S03]  /*21db0*/  @!P3 LEA R12, P6, R154, R24, 0x2 ;  /* 0x000000189a0cb211 */ /* 0x004fc600078c10ff */
[----:B------:R1:W-:Y:S01]  /*21dc0*/  @!P1 ST.E.64 desc[UR6][R6.64], R132 ;  /* 0x0000008406009985 */ /* 0x0003e2000c101b06 */
[----:B------:R-:W-:Y:S02]  /*21dd0*/  @!P3 LEA.HI.X R13, R154, R10, R155, 0x2, P6 ;  /* 0x0000000a9a0db211 */ /* 0x000fe400030f149b */
[----:B0-----:R-:W-:-:S04]  /*21de0*/  @!P4 LEA R2, P0, R156, R24, 0x2 ;  /* 0x000000189c02c211 */ /* 0x001fc800078010ff */
[----:B------:R-:W-:Y:S02]  /*21df0*/  @!P4 LEA.HI.X R3, R156, R10, R157, 0x2, P0 ;  /* 0x0000000a9c03c211 */ /* 0x000fe400000f149d */
[-C--:B------:R-:W-:Y:S02]  /*21e00*/  @!P5 LEA R14, P0, R100, R24.reuse, 0x2 ;  /* 0x00000018640ed211 */ /* 0x080fe400078010ff */
[----:B-1----:R-:W-:Y:S01]  /*21e10*/  @!P2 LEA R6, P1, R152, R24, 0x2 ;  /* 0x000000189806a211 */ /* 0x002fe200078210ff */
[----:B------:R0:W-:Y:S01]  /*21e20*/  @!P4 ST.E.64 desc[UR6][R2.64], R136 ;  /* 0x000000880200c985 */ /* 0x0001e2000c101b06 */
[-C--:B------:R-:W-:Y:S02]  /*21e30*/  @!P5 LEA.HI.X R15, R100, R10.reuse, R101, 0x2, P0 ;  /* 0x0000000a640fd211 */ /* 0x080fe400000f1465 */
[----:B------:R-:W-:Y:S01]  /*21e40*/  @!P2 LEA.HI.X R7, R152, R10, R153, 0x2, P1 ;  /* 0x0000000a9807a211 */ /* 0x000fe200008f1499 */
[----:B------:R0:W-:Y:S04]  /*21e50*/  @!P3 ST.E.64 desc[UR6][R12.64], R140 ;  /* 0x0000008c0c00b985 */ /* 0x0001e8000c101b06 */
[----:B------:R0:W-:Y:S04]  /*21e60*/  @!P2 ST.E.64 desc[UR6][R6.64], R144 ;  /* 0x000000900600a985 */ /* 0x0001e8000c101b06 */
[----:B------:R0:W-:Y:S02]  /*21e70*/  @!P5 ST.E.64 desc[UR6][R14.64], R148 ;  /* 0x000000940e00d985 */ /* 0x0001e4000c101b06 */
.L_x_1816:
[----:B------:R-:W-:Y:S05]  /*21e80*/  BSYNC B1 ;  /* 0x0000000000017941 */ /* 0x000fea0003800000 */
.L_x_1815:
[----:B------:R-:W-:Y:S01]  /*21e90*/  ISETP.GE.AND P0, PT, R11, R8, PT ;  /* 0x000000080b00720c */ /* 0x000fe20003f06270 */
[----:B------:R-:W1:Y:S04]  /*21ea0*/  SHFL.IDX PT, R9, R9, 0x1, 0x1c1f ;  /* 0x003c1f0009097f89 */ /* 0x000e6800000e0000 */
[----:B------:R-:W2:Y:S08]  /*21eb0*/  SHFL.IDX PT, R0, R0, 0x1, 0x1c1f ;  /* 0x003c1f0000007f89 */ /* 0x000eb000000e0000 */
[----:B------:R-:W-:Y:S05]  /*21ec0*/  @P0 BRA `(.L_x_1814) ;  /* 0x0000001400d00947 */ /* 0x000fea0003800000 */
[----:B------:R-:W-:Y:S01]  /*21ed0*/  ULDC UR4, c[0x0][0xac8] ;  /* 0x0002b20000047ab9 */ /* 0x000fe20000000800 */
[----:B------:R-:W-:Y:S01]  /*21ee0*/  ULDC.64 UR6, c[0x0][0x208] ;  /* 0x0000820000067ab9 */ /* 0x000fe20000000a00 */
[----:B------:R-:W-:Y:S02]  /*21ef0*/  ISETP.GE.AND P4, PT, R229, UR4, PT ;  /* 0x00000004e5007c0c */ /* 0x000fe4000bf86270 */
[----:B------:R-:W-:Y:S02]  /*21f00*/  ISETP.GE.AND P2, PT, R213, UR4, PT ;  /* 0x00000004d5007c0c */ /* 0x000fe4000bf46270 */
[----:B------:R-:W-:Y:S02]  /*21f10*/  ISETP.GE.AND P1, PT, R211, UR4, PT ;  /* 0x00000004d3007c0c */ /* 0x000fe4000bf26270 */
[----:B------:R-:W-:-:S07]  /*21f20*/  ISETP.GE.AND P0, PT, R209, UR4, PT ;  /* 0x00000004d1007c0c */ /* 0x000fce000bf06270 */
[----:B0-2---:R-:W-:-:S04]  /*21f30*/  @!P4 LEA R2, P3, R229, R0, 0x2 ;  /* 0x00000000e502c211 */ /* 0x005fc800078610ff */
[----:B-1----:R-:W-:Y:S02]  /*21f40*/  @!P4 LEA.HI.X R3, R229, R9, R215, 0x2, P3 ;  /* 0x00000009e503c211 */ /* 0x002fe400018f14d7 */
[----:B------:R-:W-:-:S03]  /*21f50*/  ISETP.GE.AND P3, PT, R207, UR4, PT ;  /* 0x00000004cf007c0c */ /* 0x000fc6000bf66270 */
[----:B------:R0:W-:Y:S01]  /*21f60*/  @!P4 ST.E.64 desc[UR6][R2.64], R4 ;  /* 0x000000040200c985 */ /* 0x0001e2000c101b06 */
[----:B------:R-:W-:Y:S02]  /*21f70*/  ISETP.GE.AND P4, PT, R204, UR4, PT ;  /* 0x00000004cc007c0c */ /* 0x000fe4000bf86270 */
[-C--:B0-----:R-:W-:Y:S02]  /*21f80*/  @!P2 LEA R2, P6, R213, R0.reuse, 0x2 ;  /* 0x00000000d502a211 */ /* 0x081fe400078c10ff */
[-C--:B------:R-:W-:Y:S02]  /*21f90*/  @!P1 LEA R4, P5, R211, R0.reuse, 0x2 ;  /* 0x00000000d3049211 */ /* 0x080fe400078a10ff */
[-C--:B------:R-:W-:Y:S02]  /*21fa0*/  @!P2 LEA.HI.X R3, R213, R9.reuse, R214, 0x2, P6 ;  /* 0x00000009d503a211 */ /* 0x080fe400030f14d6 */
[----:B------:R-:W-:Y:S02]  /*21fb0*/  @!P0 LEA R6, P6, R209, R0, 0x2 ;  /* 0x00000000d1068211 */ /* 0x000fe400078c10ff */
[----:B------:R-:W-:Y:S01]  /*21fc0*/  @!P1 LEA.HI.X R5, R211, R9, R212, 0x2, P5 ;  /* 0x00000009d3059211 */ /* 0x000fe200028f14d4 */
[----:B------:R0:W-:Y:S01]  /*21fd0*/  @!P2 ST.E.64 desc[UR6][R2.64], R30 ;  /* 0x0000001e0200a985 */ /* 0x0001e2000c101b06 */
[----:B------:R-:W-:-:S02]  /*21fe0*/  ISETP.GE.AND P5, PT, R202, UR4, PT ;  /* 0x00000004ca007c0c */ /* 0x000fc4000bfa6270 */
[----:B------:R-:W-:Y:S01]  /*21ff0*/  @!P0 LEA.HI.X R7, R209, R9, R210, 0x2, P6 ;  /* 0x00000009d1078211 */ /* 0x000fe200030f14d2 */
[----:B------:R1:W-:Y:S04]  /*22000*/  @!P1 ST.E.64 desc[UR6][R4.64], R34 ;  /* 0x0000002204009985 */ /* 0x0003e8000c101b06 */
[----:B------:R2:W-:Y:S01]  /*22010*/  @!P0 ST.E.64 desc[UR6][R6.64], R38 ;  /* 0x0000002606008985 */ /* 0x0005e2000c101b06 */
[----:B------:R-:W-:Y:S02]  /*22020*/  ISETP.GE.AND P0, PT, R198, UR4, PT ;  /* 0x00000004c6007c0c */ /* 0x000fe4000bf06270 */
[-C--:B0-----:R-:W-:Y:S02]  /*22030*/  @!P3 LEA R2, P1, R207, R0.reuse, 0x2 ;  /* 0x00000000cf02b211 */ /* 0x081fe400078210ff */
[----:B-1----:R-:W-:-:S02]  /*22040*/  @!P4 LEA R4, P2, R204, R0, 0x2 ;  /* 0x00000000cc04c211 */ /* 0x002fc400078410ff */
[-C--:B------:R-:W-:Y:S02]  /*22050*/  @!P3 LEA.HI.X R3, R207, R9.reuse, R208, 0x2, P1 ;  /* 0x00000009cf03b211 */ /* 0x080fe400008f14d0 */
[----:B------:R-:W-:Y:S02]  /*22060*/  ISETP.GE.AND P1, PT, R196, UR4, PT ;  /* 0x00000004c4007c0c */ /* 0x000fe4000bf26270 */
[----:B------:R-:W-:Y:S01]  /*22070*/  @!P4 LEA.HI.X R5, R204, R9, R206, 0x2, P2 ;  /* 0x00000009cc05c211 */ /* 0x000fe200010f14ce */
[----:B------:R0:W-:Y:S01]  /*22080*/  @!P3 ST.E.64 desc[UR6][R2.64], R42 ;  /* 0x0000002a0200b985 */ /* 0x0001e2000c101b06 */
[----:B------:R-:W-:Y:S02]  /*22090*/  ISETP.GE.AND P2, PT, R194, UR4, PT ;  /* 0x00000004c2007c0c */ /* 0x000fe4000bf46270 */
[----:B--2---:R-:W-:Y:S01]  /*220a0*/  @!P5 LEA R6, P6, R202, R0, 0x2 ;  /* 0x00000000ca06d211 */ /* 0x004fe200078c10ff */
[----:B------:R1:W-:Y:S01]  /*220b0*/  @!P4 ST.E.64 desc[UR6][R4.64], R46 ;  /* 0x0000002e0400c985 */ /* 0x0003e2000c101b06 */
[----:B------:R-:W-:-:S02]  /*220c0*/  ISETP.GE.AND P3, PT, R192, UR4, PT ;  /* 0x00000004c0007c0c */ /* 0x000fc4000bf66270 */
[----:B------:R-:W-:Y:S02]  /*220d0*/  @!P5 LEA.HI.X R7, R202, R9, R203, 0x2, P6 ;  /* 0x00000009ca07d211 */ /* 0x000fe400030f14cb */
[----:B------:R-:W-:-:S03]  /*220e0*/  ISETP.GE.AND P4, PT, R190, UR4, PT ;  /* 0x00000004be007c0c */ /* 0x000fc6000bf86270 */
[----:B------:R2:W-:Y:S01]  /*220f0*/  @!P5 ST.E.64 desc[UR6][R6.64], R50 ;  /* 0x000000320600d985 */ /* 0x0005e2000c101b06 */
[-C--:B0-----:R-:W-:Y:S02]  /*22100*/  @!P0 LEA R2, P6, R198, R0.reuse, 0x2 ;  /* 0x00000000c6028211 */ /* 0x081fe400078c10ff */
[-C--:B-1----:R-:W-:Y:S02]  /*22110*/  @!P1 LEA R4, P5, R196, R0.reuse, 0x2 ;  /* 0x00000000c4049211 */ /* 0x082fe400078a10ff */
[-C--:B------:R-:W-:Y:S02]  /*22120*/  @!P0 LEA.HI.X R3, R198, R9.reuse, R199, 0x2, P6 ;  /* 0x00000009c6038211 */ /* 0x080fe400030f14c7 */
[----:B------:R-:W-:Y:S02]  /*22130*/  @!P1 LEA.HI.X R5, R196, R9, R197, 0x2, P5 ;  /* 0x00000009c4059211 */ /* 0x000fe400028f14c5 */
[----:B------:R-:W-:Y:S01]  /*22140*/  ISETP.GE.AND P5, PT, R188, UR4, PT ;  /* 0x00000004bc007c0c */ /* 0x000fe2000bfa6270 */
[----:B------:R0:W-:Y:S01]  /*22150*/  @!P0 ST.E.64 desc[UR6][R2.64], R54 ;  /* 0x0000003602008985 */ /* 0x0001e2000c101b06 */
[----:B--2---:R-:W-:-:S02]  /*22160*/  @!P2 LEA R6, P6, R194, R0, 0x2 ;  /* 0x00000000c206a211 */ /* 0x004fc400078c10ff */
[----:B------:R-:W-:Y:S01]  /*22170*/  ISETP.GE.AND P0, PT, R186, UR4, PT ;  /* 0x00000004ba007c0c */ /* 0x000fe2000bf06270 */
[----:B------:R1:W-:Y:S01]  /*22180*/  @!P1 ST.E.64 desc[UR6][R4.64], R58 ;  /* 0x0000003a04009985 */ /* 0x0003e2000c101b06 */
        /* <DEDUP_REMOVED lines=14> */
[----:B0-----:R-:W-:-:S04]  /*22270*/  @!P0 LEA R2, P4, R186, R0, 0x2 ;  /* 0x00000000ba028211 */ /* 0x001fc800078810ff */
[-C--:B------:R-:W-:Y:S02]  /*22280*/  @!P0 LEA.HI.X R3, R186, R9.reuse, R187, 0x2, P4 ;  /* 0x00000009ba038211 */ /* 0x080fe400020f14bb */
[----:B------:R-:W-:Y:S02]  /*22290*/  ISETP.GE.AND P4, PT, R178, UR4, PT ;  /* 0x00000004b2007c0c */ /* 0x000fe4000bf86270 */
[-C--:B-1----:R-:W-:Y:S01]  /*222a0*/  @!P1 LEA R4, P3, R184, R0.reuse, 0x2 ;  /* 0x00000000b8049211 */ /* 0x082fe200078610ff */
[----:B------:R0:W-:Y:S01]  /*222b0*/  @!P0 ST.E.64 desc[UR6][R2.64], R78 ;  /* 0x0000004e02008985 */ /* 0x0001e2000c101b06 */
[----:B--2---:R-:W-:Y:S02]  /*222c0*/  @!P2 LEA R6, P6, R182, R0, 0x2 ;  /* 0x00000000b606a211 */ /* 0x004fe400078c10ff */
        /* <DEDUP_REMOVED lines=11> */
[----:B------:R-:W-:Y:S02]  /*22380*/  ISETP.GE.AND P5, PT, R168, UR4, PT ;  /* 0x00000004a8007c0c */ /* 0x000fe4000bfa6270 */
[-C--:B------:R-:W-:Y:S02]  /*22390*/  @!P4 LEA.HI.X R5, R178, R9.reuse, R179, 0x2, P0 ;  /* 0x00000009b205c211 */ /* 0x080fe400000f14b3 */
[----:B------:R-:W-:Y:S02]  /*223a0*/  ISETP.GE.AND P0, PT, R170, UR4, PT ;  /* 0x00000004aa007c0c */ /* 0x000fe4000bf06270 */
[----:B--2---:R-:W-:Y:S01]  /*223b0*/  @!P3 LEA R6, P6, R176, R0, 0x2 ;  /* 0x00000000b006b211 */ /* 0x004fe200078c10ff */
[----:B------:R1:W-:Y:S01]  /*223c0*/  @!P4 ST.E.64 desc[UR6][R4.64], R94 ;  /* 0x0000005e0400c985 */ /* 0x0003e2000c101b06 */
[----:B------:R-:W-:Y:S02]  /*223d0*/  ISETP.GE.AND P4, PT, R166, UR4, PT ;  /* 0x00000004a6007c0c */ /* 0x000fe4000bf86270 */
[----:B------:R-:W-:-:S02]  /*223e0*/  @!P3 LEA.HI.X R7, R176, R9, R177, 0x2, P6 ;  /* 0x00000009b007b211 */ /* 0x000fc400030f14b1 */
[----:B0-----:R-:W-:-:S03]  /*223f0*/  @!P2 LEA R2, P6, R174, R0, 0x2 ;  /* 0x00000000ae02a211 */ /* 0x001fc600078c10ff */
[----:B------:R0:W-:Y:S01]  /*22400*/  @!P3 ST.E.64 desc[UR6][R6.64], R98 ;  /* 0x000000620600b985 */ /* 0x0001e2000c101b06 */
[----:B------:R-:W-:Y:S02]  /*22410*/  @!P2 LEA.HI.X R3, R174, R9, R175, 0x2, P6 ;  /* 0x00000009ae03a211 */ /* 0x000fe400030f14af */
[----:B-1----:R-:W-:-:S03]  /*22420*/  @!P1 LEA R4, P3, R172, R0, 0x2 ;  /* 0x00000000ac049211 */ /* 0x002fc600078610ff */
[----:B------:R1:W-:Y:S01]  /*22430*/  @!P2 ST.E.64 desc[UR6][R2.64], R102 ;  /* 0x000000660200a985 */ /* 0x0003e2000c101b06 */
[-C--:B------:R-:W-:Y:S02]  /*22440*/  @!P1 LEA.HI.X R5, R172, R9.reuse, R173, 0x2, P3 ;  /* 0x00000009ac059211 */ /* 0x080fe400018f14ad */
[----:B------:R-:W-:Y:S02]  /*22450*/  ISETP.GE.AND P3, PT, R164, UR4, PT ;  /* 0x00000004a4007c0c */ /* 0x000fe4000bf66270 */
[CC--:B0-----:R-:W-:Y:S01]  /*22460*/  @!P0 LEA R6, P6, R170.reuse, R0.reuse, 0x2 ;  /* 0x00000000aa068211 */ /* 0x0c1fe200078c10ff */
[----:B------:R0:W-:Y:S03]  /*22470*/  @!P1 ST.E.64 desc[UR6][R4.64], R106 ;  /* 0x0000006a04009985 */ /* 0x0001e6000c101b06 */
[----:B------:R-:W-:Y:S02]  /*22480*/  @!P0 LEA.HI.X R7, R170, R9, R171, 0x2, P6 ;  /* 0x00000009aa078211 */ /* 0x000fe400030f14ab */
[----:B-1----:R-:W-:-:S03]  /*22490*/  @!P5 LEA R2, P1, R168, R0, 0x2 ;  /* 0x00000000a802d211 */ /* 0x002fc600078210ff */
        /* <DEDUP_REMOVED lines=8> */
[-C--:B-1----:R-:W-:Y:S01]  /*22520*/  @!P3 LEA R6, P6, R164, R0.reuse, 0x2 ;  /* 0x00000000a406b211 */ /* 0x082fe200078c10ff */
[----:B------:R1:W-:Y:S01]  /*22530*/  @!P4 ST.E.64 desc[UR6][R4.64], R118 ;  /* 0x000000760400c985 */ /* 0x0003e2000c101b06 */
[----:B------:R-:W-:Y:S02]  /*22540*/  ISETP.GE.AND P4, PT, R158, UR4, PT ;  /* 0x000000049e007c0c */ /* 0x000fe4000bf86270 */
[----:B------:R-:W-:Y:S02]  /*22550*/  @!P3 LEA.HI.X R7, R164, R9, R165, 0x2, P6 ;  /* 0x00000009a407b211 */ /* 0x000fe400030f14a5 */
[----:B0-----:R-:W-:-:S03]  /*22560*/  @!P1 LEA R2, P6, R160, R0, 0x2 ;  /* 0x00000000a0029211 */ /* 0x001fc600078c10ff */
[----:B------:R0:W-:Y:S01]  /*22570*/  @!P3 ST.E.64 desc[UR6][R6.64], R122 ;  /* 0x0000007a0600b985 */ /* 0x0001e2000c101b06 */
[----:B------:R-:W-:Y:S02]  /*22580*/  ISETP.GE.AND P3, PT, R156, UR4, PT ;  /* 0x000000049c007c0c */ /* 0x000fe4000bf66270 */
[----:B------:R-:W-:Y:S02]  /*22590*/  @!P1 LEA.HI.X R3, R160, R9, R161, 0x2, P6 ;  /* 0x00000009a0039211 */ /* 0x000fe400030f14a1 */
[----:B-1----:R-:W-:-:S04]  /*225a0*/  @!P0 LEA R4, P5, R162, R0, 0x2 ;  /* 0x00000000a2048211 */ /* 0x002fc800078a10ff */
[----:B------:R-:W-:Y:S02]  /*225b0*/  @!P0 LEA.HI.X R5, R162, R9, R163, 0x2, P5 ;  /* 0x00000009a2058211 */ /* 0x000fe400028f14a3 */
[----:B------:R-:W-:-:S03]  /*225c0*/  ISETP.GE.AND P5, PT, R152, UR4, PT ;  /* 0x0000000498007c0c */ /* 0x000fc6000bfa6270 */
[----:B------:R1:W-:Y:S04]  /*225d0*/  @!P0 ST.E.64 desc[UR6][R4.64], R126 ;  /* 0x0000007e04008985 */ /* 0x0003e8000c101b06 */
[----:B------:R2:W-:Y:S01]  /*225e0*/  @!P1 ST.E.64 desc[UR6][R2.64], R130 ;  /* 0x0000008202009985 */ /* 0x0005e2000c101b06 */
[----:B0-----:R-:W-:-:S04]  /*225f0*/  @!P2 LEA R6, P1, R154, R0, 0x2 ;  /* 0x000000009a06a211 */ /* 0x001fc800078210ff */
[----:B------:R-:W-:Y:S02]  /*22600*/  @!P2 LEA.HI.X R7, R154, R9, R155, 0x2, P1 ;  /* 0x000000099a07a211 */ /* 0x000fe400008f149b */
[----:B-1----:R-:W-:-:S04]  /*22610*/  @!P4 LEA R4, P0, R158, R0, 0x2 ;  /* 0x000000009e04c211 */ /* 0x002fc800078010ff */
[-C--:B------:R-:W-:Y:S02]  /*22620*/  @!P4 LEA.HI.X R5, R158, R9.reuse, R159, 0x2, P0 ;  /* 0x000000099e05c211 */ /* 0x080fe400000f149f */
[-C--:B------:R-:W-:Y:S02]  /*22630*/  @!P5 LEA R10, P0, R152, R0.reuse, 0x2 ;  /* 0x00000000980ad211 */ /* 0x080fe400078010ff */
[----:B--2---:R-:W-:Y:S01]  /*22640*/  @!P3 LEA R2, P6, R156, R0, 0x2 ;  /* 0x000000009c02b211 */ /* 0x004fe200078c10ff */
        /* <DEDUP_REMOVED lines=8> */
[----:B---3--:R-:W-:Y:S01]  /*226d0*/  LEA R2, P0, R100, R0, 0x2 ;  /* 0x0000000064027211 */ /* 0x008fe200078010ff */
[----:B------:R-:W-:-:S03]  /*226e0*/  ULDC.64 UR4, c[0x0][0x208] ;  /* 0x0000820000047ab9 */ /* 0x000fc60000000a00 */
[----:B------:R-:W-:-:S05]  /*226f0*/  LEA.HI.X R3, R100, R9, R101, 0x2, P0 ;  /* 0x0000000964037211 */ /* 0x000fca00000f1465 */
[----:B------:R4:W-:Y:S01]  /*22700*/  ST.E.64 desc[UR4][R2.64], R150 ;  /* 0x0000009602007985 */ /* 0x0009e2000c101b04 */
[----:B------:R-:W-:Y:S05]  /*22710*/  BRA `(.L_x_1814) ;  /* 0x0000000c00bc7947 */ /* 0x000fea0003800000 */
.L_x_1805:
[----:B------:R-:W2:Y:S01]  /*22720*/  LDL R7, [R1+0x4c] ;  /* 0x00004c0001077983 */ /* 0x000ea20000100800 */
[----:B------:R-:W-:Y:S01]  /*22730*/  ULDC.64 UR4, c[0x0][0xc08] ;  /* 0x0003020000047ab9 */ /* 0x000fe20000000a00 */
[----:B------:R-:W3:Y:S02]  /*22740*/  LDC.64 R2, c[0x0][0xc00] ;  /* 0x00030000ff027b82 */ /* 0x000ee40000000a00 */
[----:B------:R-:W3:Y:S01]  /*22750*/  LDL R8, [R1+0x50] ;  /* 0x0000500001087983 */ /* 0x000ee20000100800 */
[----:B------:R-:W-:-:S04]  /*22760*/  ISETP.NE.U32.AND P0, PT, RZ, UR4, PT ;  /* 0x00000004ff007c0c */ /* 0x000fc8000bf05070 */
[----:B------:R-:W-:Y:S01]  /*22770*/  ISETP.NE.AND.EX P1, PT, RZ, UR5, PT, P0 ;  /* 0x00000005ff007c0c */ /* 0x000fe2000bf25300 */
[----:B------:R-:W4:Y:S01]  /*22780*/  S2R R35, SR_TID.X ;  /* 0x0000000000237919 */ /* 0x000f220000002100 */
[----:B------:R-:W-:-:S11]  /*22790*/  ULDC.64 UR4, c[0x0][0xc00] ;  /* 0x0003000000047ab9 */ /* 0x000fd60000000a00 */
[----:B------:R-:W0:Y:S01]  /*227a0*/  @P1 LDC.64 R4, c[0x0][0xc08] ;  /* 0x00030200ff041b82 */ /* 0x000e220000000a00 */
[----:B------:R-:W-:-:S04]  /*227b0*/  ISETP.NE.U32.AND P0, PT, RZ, UR4, PT ;  /* 0x00000004ff007c0c */ /* 0x000fc8000bf05070 */
[----:B------:R-:W-:Y:S01]  /*227c0*/  ISETP.NE.AND.EX P0, PT, RZ, UR5, PT, P0 ;  /* 0x00000005ff007c0c */ /* 0x000fe2000bf05300 */
[----:B------:R-:W-:Y:S01]  /*227d0*/  ULDC UR4, c[0x0][0xa88] ;  /* 0x0002a20000047ab9 */ /* 0x000fe20000000800 */
[----:B------:R-:W-:Y:S02]  /*227e0*/  IMAD.MOV.U32 R15, RZ, RZ, RZ ;  /* 0x000000ffff0f7224 */ /* 0x000fe400078e00ff */
[----:B------:R-:W-:Y:S01]  /*227f0*/  IMAD.U32 R0, RZ, RZ, UR4 ;  /* 0x00000004ff007e24 */ /* 0x000fe2000f8e00ff */
[----:B------:R-:W-:Y:S01]  /*22800*/  ULDC.64 UR6, c[0x0][0x208] ;  /* 0x0000820000067ab9 */ /* 0x000fe20000000a00 */
[----:B----4-:R-:W-:-:S05]  /*22810*/  VIADD R6, R35, 0xffffff80 ;  /* 0xffffff8023067836 */ /* 0x010fca0000000000 */
[----:B------:R-:W-:Y:S02]  /*22820*/  ISETP.GT.AND P3, PT, R6, 0x7f, PT ;  /* 0x0000007f0600780c */ /* 0x000fe40003f64270 */
[----:B--2---:R-:W-:-:S13]  /*22830*/  ISETP.NE.AND P2, PT, R7, RZ, PT ;  /* 0x000000ff0700720c */ /* 0x004fda0003f45270 */
[----:B------:R-:W2:Y:S01]  /*22840*/  @!P2 LDC R7, c[0x0][0xad4] ;  /* 0x0002b500ff07ab82 */ /* 0x000ea20000000800 */
[----:B---3--:R-:W-:-:S04]  /*22850*/  IMAD.WIDE R2, R8, 0x4, R2 ;  /* 0x0000000408027825 */ /* 0x008fc800078e0202 */
[----:B0-----:R-:W-:Y:S01]  /*22860*/  @P1 IMAD.WIDE R4, R8, 0x4, R4 ;  /* 0x0000000408041825 */ /* 0x001fe200078e0204 */
[----:B------:R0:W5:Y:S01]  /*22870*/  @P0 LDG.E R15, desc[UR6][R2.64] ;  /* 0x00000006020f0981 */ /* 0x000162000c1e1900 */
[----:B------:R-:W-:-:S03]  /*22880*/  SHF.R.S32.HI R28, RZ, 0x1f, R8 ;  /* 0x0000001fff1c7819 */ /* 0x000fc60000011408 */
[----:B------:R0:W5:Y:S04]  /*22890*/  @P1 LDG.E R0, desc[UR6][R4.64] ;  /* 0x0000000604001981 */ /* 0x000168000c1e1900 */
[----:B--2---:R0:W-:Y:S01]  /*228a0*/  @!P2 STL [R1+0x4c], R7 ;  /* 0x00004c070100a387 */ /* 0x0041e20000100800 */
[----:B------:R-:W-:Y:S01]  /*228b0*/  ISETP.GT.AND P2, PT, R7, 0x1, PT ;  /* 0x000000010700780c */ /* 0x000fe20003f44270 */
[----:B------:R-:W-:-:S12]  /*228c0*/  @P1 BRA `(.L_x_1817) ;  /* 0x0000000000141947 */ /* 0x000fd80003800000 */
[----:B------:R-:W-:Y:S05]  /*228d0*/  @!P0 BRA `(.L_x_1817) ;  /* 0x0000000000108947 */ /* 0x000fea0003800000 */
[----:B------:R-:W-:Y:S02]  /*228e0*/  ULDC.64 UR4, c[0x0][0x208] ;  /* 0x0000820000047ab9 */ /* 0x000fe40000000a00 */
[----:B0-----:R-:W2:Y:S04]  /*228f0*/  LDG.E R5, desc[UR4][R2.64] ;  /* 0x0000000402057981 */ /* 0x001ea8000c1e1900 */
[----:B-----5:R-:W2:Y:S02]  /*22900*/  LDG.E R0, desc[UR4][R2.64+0x4] ;  /* 0x0000040402007981 */ /* 0x020ea4000c1e1900 */
[----:B--2---:R-:W-:-:S07]  /*22910*/  IADD3 R0, -R5, R0, RZ ;  /* 0x0000000005007210 */ /* 0x004fce0007ffe1ff */
.L_x_1817:
[----:B------:R-:W-:Y:S01]  /*22920*/  BSSY B1, `(.L_x_1818) ;  /* 0x0000039000017945 */ /* 0x000fe20003800000 */
[----:B------:R-:W-:Y:S02]  /*22930*/  SEL R33, R8, RZ, !P0 ;  /* 0x000000ff08217207 */ /* 0x000fe40004000000 */
[----:B------:R-:W-:Y:S02]  /*22940*/  SEL R28, R28, RZ, !P0 ;  /* 0x000000ff1c1c7207 */ /* 0x000fe40004000000 */
[----:B-1---5:R-:W-:Y:S01]  /*22950*/  SHF.R.S32.HI R24, RZ, 0x1f, R15 ;  /* 0x0000001fff187819 */ /* 0x022fe2000001140f */
[----:B------:R-:W-:Y:S06]  /*22960*/  @P3 BRA `(.L_x_1819) ;  /* 0x0000000000d03947 */ /* 0x000fec0003800000 */
[----:B0-----:R-:W2:Y:S01]  /*22970*/  LDL R3, [R1+0x14] ;  /* 0x0000140001037983 */ /* 0x001ea20000100800 */
[----:B------:R-:W0:Y:S02]  /*22980*/  LDC R37, c[0x0][0xbe8] ;  /* 0x0002fa00ff257b82 */ /* 0x000e240000000800 */
[----:B0-----:R-:W-:Y:S01]  /*22990*/  IMAD R2, R0, R37, RZ ;  /* 0x0000002500027224 */ /* 0x001fe200078e02ff */
[----:B--2---:R-:W-:-:S04]  /*229a0*/  IADD3 R35, R3, -0x80, R35 ;  /* 0xffffff8003237810 */ /* 0x004fc80007ffe023 */
[----:B------:R-:W-:-:S13]  /*229b0*/  ISETP.GE.AND P0, PT, R35, R2, PT ;  /* 0x000000022300720c */ /* 0x000fda0003f06270 */
[----:B------:R-:W-:Y:S05]  /*229c0*/  @P0 BRA `(.L_x_1819) ;  /* 0x0000000000b80947 */ /* 0x000fea0003800000 */
[----:B------:R-:W2:Y:S01]  /*229d0*/  LDL R12, [R1+0x40] ;  /* 0x00004000010c7983 */ /* 0x000ea20000100800 */
[----:B------:R-:W-:Y:S01]  /*229e0*/  IMAD.MOV.U32 R20, RZ, RZ, 0x9b8 ;  /* 0x000009b8ff147424 */ /* 0x000fe200078e00ff */
[----:B------:R-:W-:Y:S01]  /*229f0*/  ISETP.GT.AND P0, PT, R7, 0x1, PT ;  /* 0x000000010700780c */ /* 0x000fe20003f04270 */
[----:B------:R-:W0:Y:S01]  /*22a00*/  LDC.64 R8, c[0x0][0xba8] ;  /* 0x0002ea00ff087b82 */ /* 0x000e220000000a00 */
[----:B------:R-:W3:Y:S01]  /*22a10*/  LDL.LU R30, [R1+0x68] ;  /* 0x00006800011e7983 */ /* 0x000ee20000300800 */
[----:B------:R-:W-:Y:S01]  /*22a20*/  ISETP.NE.AND P1, PT, R37, 0x1, PT ;  /* 0x000000012500780c */ /* 0x000fe20003f25270 */
[----:B------:R-:W-:Y:S01]  /*22a30*/  IMAD.MOV.U32 R21, RZ, RZ, R35 ;  /* 0x000000ffff157224 */ /* 0x000fe200078e0023 */
[----:B------:R-:W-:Y:S01]  /*22a40*/  SEL R20, R20, 0x978, P0 ;  /* 0x0000097814147807 */ /* 0x000fe20000000000 */
[----:B------:R-:W-:-:S03]  /*22a50*/  ULDC.64 UR4, c[0x0][0x208] ;  /* 0x0000820000047ab9 */ /* 0x000fc60000000a00 */
[----:B------:R-:W1:Y:S08]  /*22a60*/  LDC.64 R2, c[0x0][R20+0x220] ;  /* 0x0000880014027b82 */ /* 0x000e700000000a00 */
[----:B------:R-:W2:Y:S08]  /*22a70*/  LDC.64 R10, c[0x0][R20+0x218] ;  /* 0x00008600140a7b82 */ /* 0x000eb00000000a00 */
[----:B------:R-:W4:Y:S08]  /*22a80*/  LDC.64 R4, c[0x0][R20+0x228] ;  /* 0x00008a0014047b82 */ /* 0x000f300000000a00 */
[----:B------:R-:W5:Y:S08]  /*22a90*/  @P1 LDC R14, c[0x0][0xbec] ;  /* 0x0002fb00ff0e1b82 */ /* 0x000f700000000800 */
[----:B------:R-:W4:Y:S08]  /*22aa0*/  LDC.64 R6, c[0x0][R20+0x210] ;  /* 0x0000840014067b82 */ /* 0x000f300000000a00 */
[----:B------:R-:W4:Y:S01]  /*22ab0*/  @P1 LDC R31, c[0x0][0xbf0] ;  /* 0x0002fc00ff1f1b82 */ /* 0x000f220000000800 */
[----:B-----5:R-:W-:-:S07]  /*22ac0*/  @P1 IMAD.HI.U32 R14, R35, R14, RZ ;  /* 0x0000000e230e1227 */ /* 0x020fce00078e00ff */
[----:B0-----:R-:W0:Y:S01]  /*22ad0*/  @!P0 LDC R8, c[0x0][0xb50] ;  /* 0x0002d400ff088b82 */ /* 0x001e220000000800 */
[----:B-1----:R-:W-:-:S07]  /*22ae0*/  IMAD R3, R3, R33, RZ ;  /* 0x0000002103037224 */ /* 0x002fce00078e02ff */
[----:B------:R-:W1:Y:S01]  /*22af0*/  @!P0 LDC R9, c[0x0][0xb54] ;  /* 0x0002d500ff098b82 */ /* 0x000e620000000800 */
[----:B----4-:R-:W-:Y:S01]  /*22b00*/  @P1 SHF.R.U32.HI R21, RZ, R31, R14 ;  /* 0x0000001fff151219 */ /* 0x010fe2000001160e */
[----:B------:R-:W-:Y:S02]  /*22b10*/  IMAD R31, R2, R28, R3 ;  /* 0x0000001c021f7224 */ /* 0x000fe400078e0203 */
[-C--:B--2---:R-:W-:Y:S02]  /*22b20*/  IMAD R29, R11, R12.reuse, RZ ;  /* 0x0000000c0b1d7224 */ /* 0x084fe400078e02ff */
[----:B------:R-:W-:Y:S01]  /*22b30*/  IMAD.WIDE.U32 R10, R10, R12, RZ ;  /* 0x0000000c0a0a7225 */ /* 0x000fe200078e00ff */
[----:B---3--:R-:W-:-:S03]  /*22b40*/  SEL R3, R30, RZ, P0 ;  /* 0x000000ff1e037207 */ /* 0x008fc60000000000 */
[----:B------:R-:W-:-:S04]  /*22b50*/  IMAD.WIDE.U32 R12, R2, R33, RZ ;  /* 0x00000021020c7225 */ /* 0x000fc800078e00ff */
[----:B------:R-:W-:Y:S01]  /*22b60*/  IMAD.IADD R29, R11, 0x1, R29 ;  /* 0x000000010b1d7824 */ /* 0x000fe200078e021d */
[----:B------:R-:W-:Y:S01]  /*22b70*/  IADD3 R10, P1, P3, R12, R10, R15 ;  /* 0x0000000a0c0a7210 */ /* 0x000fe20007b3e00f */
[----:B------:R-:W-:Y:S02]  /*22b80*/  IMAD.MOV R2, RZ, RZ, -R21 ;  /* 0x000000ffff027224 */ /* 0x000fe400078e0a15 */
[----:B------:R-:W-:Y:S02]  /*22b90*/  IMAD.IADD R31, R13, 0x1, R31 ;  /* 0x000000010d1f7824 */ /* 0x000fe400078e021f */
        /* <DEDUP_REMOVED lines=10> */
[----:B------:R-:W-:Y:S01]  /*22c40*/  IMAD.WIDE.U32 R4, R6, R3, R4 ;  /* 0x0000000306047225 */ /* 0x000fe200078e0004 */
[----:B------:R-:W-:-:S03]  /*22c50*/  MOV R3, 0xff800000 ;  /* 0xff80000000037802 */ /* 0x000fc60000000f00 */
[----:B------:R-:W-:Y:S01]  /*22c60*/  IMAD R11, R6, R11, R2 ;  /* 0x0000000b060b7224 */ /* 0x000fe200078e0202 */
[----:B0-----:R-:W-:-:S03]  /*22c70*/  LEA R8, P0, R4, R8, 0x2 ;  /* 0x0000000804087211 */ /* 0x001fc600078010ff */
[----:B------:R-:W-:-:S05]  /*22c80*/  IMAD.IADD R2, R5, 0x1, R11 ;  /* 0x0000000105027824 */ /* 0x000fca00078e020b */
[----:B-1----:R-:W-:-:S05]  /*22c90*/  LEA.HI.X R9, R4, R9, R2, 0x2, P0 ;  /* 0x0000000904097211 */ /* 0x002fca00000f1402 */
[----:B------:R1:W-:Y:S02]  /*22ca0*/  STG.E desc[UR4][R8.64], R3 ;  /* 0x0000000308007986 */ /* 0x0003e4000c101904 */
.L_x_1819:
[----:B------:R-:W-:Y:S05]  /*22cb0*/  BSYNC B1 ;  /* 0x0000000000017941 */ /* 0x000fea0003800000 */
.L_x_1818:
[----:B------:R-:W-:Y:S05]  /*22cc0*/  @P2 BRA `(.L_x_1814) ;  /* 0x0000000800502947 */ /* 0x000fea0003800000 */
[----:B01----:R-:W2:Y:S01]  /*22cd0*/  LDL.LU R3, [R1+0x40] ;  /* 0x0000400001037983 */ /* 0x003ea20000300800 */
[----:B------:R-:W-:Y:S01]  /*22ce0*/  ULDC.64 UR4, c[0x0][0xaa0] ;  /* 0x0002a80000047ab9 */ /* 0x000fe20000000a00 */
[----:B------:R-:W0:Y:S01]  /*22cf0*/  LDC R11, c[0x0][0xbe8] ;  /* 0x0002fa00ff0b7b82 */ /* 0x000e220000000800 */
[----:B------:R-:W-:Y:S01]  /*22d00*/  ULDC.64 UR6, c[0x0][0xaf0] ;  /* 0x0002bc0000067ab9 */ /* 0x000fe20000000a00 */
[----:B------:R-:W3:Y:S04]  /*22d10*/  LDL.LU R2, [R1+0x14] ;  /* 0x0000140001027983 */ /* 0x000ee80000300800 */
[----:B------:R-:W4:Y:S04]  /*22d20*/  LDL R4, [R1+0x44] ;  /* 0x0000440001047983 */ /* 0x000f280000100800 */
[----:B------:R1:W5:Y:S04]  /*22d30*/  LDL R29, [R1+0x64] ;  /* 0x00006400011d7983 */ /* 0x0003680000100800 */
[----:B------:R1:W5:Y:S04]  /*22d40*/  LDL R21, [R1+0xc] ;  /* 0x00000c0001157983 */ /* 0x0003680000100800 */
[----:B------:R1:W5:Y:S04]  /*22d50*/  LDL R14, [R1+0x10] ;  /* 0x00001000010e7983 */ /* 0x0003680000100800 */
[----:B------:R1:W5:Y:S01]  /*22d60*/  LDL R20, [R1+0x60] ;  /* 0x0000600001147983 */ /* 0x0003620000100800 */
[----:B0-----:R-:W-:-:S13]  /*22d70*/  ISETP.NE.AND P0, PT, R11, 0x1, PT ;  /* 0x000000010b00780c */ /* 0x001fda0003f05270 */
[----:B------:R-:W0:Y:S08]  /*22d80*/  @P0 LDC R6, c[0x0][0xbec] ;  /* 0x0002fb00ff060b82 */ /* 0x000e300000000800 */
[----:B------:R-:W1:Y:S01]  /*22d90*/  @P0 LDC R7, c[0x0][0xbf0] ;  /* 0x0002fc00ff070b82 */ /* 0x000e620000000800 */
[----:B------:R-:W-:Y:S01]  /*22da0*/  BSSY B1, `(.L_x_1820) ;  /* 0x0000041000017945 */ /* 0x000fe20003800000 */
[----:B--2---:R-:W-:-:S02]  /*22db0*/  IMAD.MOV.U32 R10, RZ, RZ, R3 ;  /* 0x000000ffff0a7224 */ /* 0x004fc400078e0003 */
[----:B---3--:R-:W-:Y:S02]  /*22dc0*/  IMAD.MOV.U32 R8, RZ, RZ, R2 ;  /* 0x000000ffff087224 */ /* 0x008fe400078e0002 */
[----:B------:R-:W-:Y:S02]  /*22dd0*/  IMAD R2, R24, UR4, RZ ;  /* 0x0000000418027c24 */ /* 0x000fe4000f8e02ff */
[----:B------:R2:W5:Y:S01]  /*22de0*/  LDL R24, [R1+0x48] ;  /* 0x0000480001187983 */ /* 0x0005620000100800 */
[----:B----4-:R-:W-:Y:S02]  /*22df0*/  IMAD R4, R4, 0x20, R23 ;  /* 0x0000002004047824 */ /* 0x010fe400078e0217 */
[C---:B------:R-:W-:Y:S02]  /*22e00*/  IMAD R5, R15.reuse, UR5, R2 ;  /* 0x000000050f057c24 */ /* 0x040fe4000f8e0202 */
[----:B------:R-:W-:Y:S01]  /*22e10*/  IMAD.WIDE.U32 R2, R15, UR4, RZ ;  /* 0x000000040f027c25 */ /* 0x000fe2000f8e00ff */
[----:B------:R-:W-:-:S03]  /*22e20*/  ULDC.64 UR4, c[0x0][0xae8] ;  /* 0x0002ba0000047ab9 */ /* 0x000fc60000000a00 */
[----:B------:R-:W-:Y:S02]  /*22e30*/  IMAD.IADD R3, R3, 0x1, R5 ;  /* 0x0000000103037824 */ /* 0x000fe400078e0205 */
[----:B------:R-:W-:Y:S02]  /*22e40*/  IMAD.IADD R9, R8, 0x1, R4 ;  /* 0x0000000108097824 */ /* 0x000fe400078e0204 */
[----:B------:R-:W-:-:S04]  /*22e50*/  IMAD.WIDE.U32 R2, R10, UR4, R2 ;  /* 0x000000040a027c25 */ /* 0x000fc8000f8e0002 */
[----:B0-----:R-:W-:-:S04]  /*22e60*/  @P0 IMAD.HI.U32 R4, R9, R6, RZ ;  /* 0x0000000609040227 */ /* 0x001fc800078e00ff */
[----:B------:R-:W-:Y:S01]  /*22e70*/  IMAD.MOV.U32 R5, RZ, RZ, R9 ;  /* 0x000000ffff057224 */ /* 0x000fe200078e0009 */
[----:B-1----:R-:W-:Y:S01]  /*22e80*/  @P0 SHF.R.U32.HI R5, RZ, R7, R4 ;  /* 0x00000007ff050219 */ /* 0x002fe20000011604 */
[----:B------:R-:W-:Y:S02]  /*22e90*/  IMAD R6, R28, UR6, RZ ;  /* 0x000000061c067c24 */ /* 0x000fe4000f8e02ff */
[----:B------:R-:W-:Y:S01]  /*22ea0*/  IMAD R3, R10, UR5, R3 ;  /* 0x000000050a037c24 */ /* 0x000fe2000f8e0203 */
[----:B------:R-:W-:Y:S01]  /*22eb0*/  SHF.R.S32.HI R4, RZ, 0x1f, R5 ;  /* 0x0000001fff047819 */ /* 0x000fe20000011405 */
[C---:B------:R-:W-:Y:S01]  /*22ec0*/  IMAD R7, R33.reuse, UR7, R6 ;  /* 0x0000000721077c24 */ /* 0x040fe2000f8e0206 */
[----:B------:R-:W-:Y:S01]  /*22ed0*/  ULDC.64 UR4, c[0x0][0xae0] ;  /* 0x0002b80000047ab9 */ /* 0x000fe20000000a00 */
[----:B------:R-:W-:-:S04]  /*22ee0*/  IMAD.WIDE.U32 R2, R33, UR6, R2 ;  /* 0x0000000621027c25 */ /* 0x000fc8000f8e0002 */
[----:B------:R-:W-:Y:S01]  /*22ef0*/  IMAD.MOV R6, RZ, RZ, -R5 ;  /* 0x000000ffff067224 */ /* 0x000fe200078e0a05 */
[----:B------:R-:W-:Y:S01]  /*22f00*/  IADD3 R3, R3, R7, RZ ;  /* 0x0000000703037210 */ /* 0x000fe20007ffe0ff */
        /* <DEDUP_REMOVED lines=8> */
[----:B------:R-:W-:Y:S02]  /*22f90*/  IMAD.IADD R12, R23, 0x1, R8 ;  /* 0x00000001170c7824 */ /* 0x000fe400078e0208 */
[----:B------:R-:W-:Y:S02]  /*22fa0*/  IMAD R13, R0, R11, RZ ;  /* 0x0000000b000d7224 */ /* 0x000fe400078e02ff */
[C---:B------:R-:W-:Y:S02]  /*22fb0*/  IMAD R5, R7.reuse, UR5, R4 ;  /* 0x0000000507057c24 */ /* 0x040fe4000f8e0204 */
[----:B------:R-:W-:Y:S01]  /*22fc0*/  IMAD.WIDE.U32 R2, R7, UR4, R2 ;  /* 0x0000000407027c25 */ /* 0x000fe2000f8e0002 */
[----:B------:R-:W-:Y:S01]  /*22fd0*/  ISETP.GE.AND P2, PT, R12, R13, PT ;  /* 0x0000000d0c00720c */ /* 0x000fe20003f46270 */
[----:B------:R-:W-:-:S02]  /*22fe0*/  ULDC.64 UR4, c[0x0][0xa80] ;  /* 0x0002a00000047ab9 */ /* 0x000fc40000000a00 */
[----:B------:R-:W-:Y:S01]  /*22ff0*/  IMAD.IADD R3, R3, 0x1, R5 ;  /* 0x0000000103037824 */ /* 0x000fe200078e0205 */
[----:B------:R-:W-:Y:S01]  /*23000*/  LEA R10, P3, R2, UR4, 0x1 ;  /* 0x00000004020a7c11 */ /* 0x000fe2000f8608ff */
[----:B------:R-:W-:-:S03]  /*23010*/  VIADD R0, R12, 0x20 ;  /* 0x000000200c007836 */ /* 0x000fc60000000000 */
[----:B------:R-:W-:Y:S02]  /*23020*/  LEA.HI.X R11, R2, UR5, R3, 0x1, P3 ;  /* 0x00000005020b7c11 */ /* 0x000fe400098f0c03 */
[-C--:B------:R-:W-:Y:S01]  /*23030*/  ISETP.GE.AND P1, PT, R0, R13.reuse, PT ;  /* 0x0000000d0000720c */ /* 0x080fe20003f26270 */
[----:B------:R-:W-:Y:S01]  /*23040*/  VIADD R0, R12, 0x40 ;  /* 0x000000400c007836 */ /* 0x000fe20000000000 */
[----:B------:R2:W0:Y:S04]  /*23050*/  SHFL.IDX PT, R8, R10, RZ, 0x181f ;  /* 0x00181fff0a087589 */ /* 0x00042800000e0000 */
[----:B------:R2:W1:Y:S01]  /*23060*/  SHFL.IDX PT, R9, R11, RZ, 0x181f ;  /* 0x00181fff0b097589 */ /* 0x00046200000e0000 */
[----:B------:R-:W-:Y:S01]  /*23070*/  ISETP.GE.AND P0, PT, R0, R13, PT ;  /* 0x0000000d0000720c */ /* 0x000fe20003f06270 */
[----:B------:R-:W-:-:S12]  /*23080*/  @P2 BRA `(.L_x_1821) ;  /* 0x0000000000482947 */ /* 0x000fd80003800000 */
[----:B------:R-:W-:Y:S01]  /*23090*/  ULDC UR4, c[0x0][0xac8] ;  /* 0x0002b20000047ab9 */ /* 0x000fe20000000800 */
[----:B------:R-:W-:Y:S01]  /*230a0*/  ULDC.64 UR6, c[0x0][0x208] ;  /* 0x0000820000067ab9 */ /* 0x000fe20000000a00 */
[----:B------:R-:W-:Y:S02]  /*230b0*/  ISETP.GE.AND P5, PT, R18, UR4, PT ;  /* 0x0000000412007c0c */ /* 0x000fe4000bfa6270 */
[----:B-----5:R-:W-:Y:S02]  /*230c0*/  ISETP.GE.AND P3, PT, R21, UR4, PT ;  /* 0x0000000415007c0c */ /* 0x020fe4000bf66270 */
[----:B------:R-:W-:Y:S02]  /*230d0*/  ISETP.GE.AND P2, PT, R14, UR4, PT ;  /* 0x000000040e007c0c */ /* 0x000fe4000bf46270 */
[----:B------:R-:W-:-:S07]  /*230e0*/  ISETP.GE.AND P4, PT, R226, UR4, PT ;  /* 0x00000004e2007c0c */ /* 0x000fce000bf86270 */
[----:B0-----:R-:W-:-:S04]  /*230f0*/  @!P5 LEA R6, P6, R18, R8, 0x1 ;  /* 0x000000081206d211 */ /* 0x001fc800078c08ff */
[-C--:B-1----:R-:W-:Y:S02]  /*23100*/  @!P5 LEA.HI.X R7, R18, R9.reuse, R19, 0x1, P6 ;  /* 0x000000091207d211 */ /* 0x082fe400030f0c13 */
[CC--:B------:R-:W-:Y:S01]  /*23110*/  @!P3 LEA R4, P6, R21.reuse, R8.reuse, 0x1 ;  /* 0x000000081504b211 */ /* 0x0c0fe200078c08ff */
[----:B------:R-:W-:Y:S02]  /*23120*/  @!P4 IMAD.SHL.U32 R15, R24, 0x8, RZ ;  /* 0x00000008180fc824 */ /* 0x000fe400078e00ff */
        /* <DEDUP_REMOVED lines=8> */
.L_x_1821:
[----:B------:R-:W-:Y:S05]  /*231b0*/  BSYNC B1 ;  /* 0x0000000000017941 */ /* 0x000fea0003800000 */
.L_x_1820:
[----:B-1-3--:R1:W3:Y:S01]  /*231c0*/  SHFL.IDX PT, R9, R11, 0x1, 0x181f ;  /* 0x00381f000b097f89 */ /* 0x00a2e200000e0000 */
[----:B------:R-:W-:Y:S03]  /*231d0*/  BSSY B1, `(.L_x_1822) ;  /* 0x0000015000017945 */ /* 0x000fe60003800000 */
[----:B0-----:R1:W0:Y:S01]  /*231e0*/  SHFL.IDX PT, R8, R10, 0x1, 0x181f ;  /* 0x00381f000a087f89 */ /* 0x00122200000e0000 */
[----:B------:R-:W-:Y:S05]  /*231f0*/  @P1 BRA `(.L_x_1823) ;  /* 0x0000000000481947 */ /* 0x000fea0003800000 */
[----:B------:R-:W-:Y:S01]  /*23200*/  ULDC UR4, c[0x0][0xac8] ;  /* 0x0002b20000047ab9 */ /* 0x000fe20000000800 */
[----:B------:R-:W-:Y:S01]  /*23210*/  ULDC.64 UR6, c[0x0][0x208] ;  /* 0x0000820000067ab9 */ /* 0x000fe20000000a00 */
[----:B------:R-:W-:Y:S02]  /*23220*/  ISETP.GE.AND P4, PT, R18, UR4, PT ;  /* 0x0000000412007c0c */ /* 0x000fe4000bf86270 */
[----:B-----5:R-:W-:Y:S02]  /*23230*/  ISETP.GE.AND P2, PT, R21, UR4, PT ;  /* 0x0000000415007c0c */ /* 0x020fe4000bf46270 */
[----:B------:R-:W-:Y:S02]  /*23240*/  ISETP.GE.AND P1, PT, R14, UR4, PT ;  /* 0x000000040e007c0c */ /* 0x000fe4000bf26270 */
[----:B------:R-:W-:-:S07]  /*23250*/  ISETP.GE.AND P3, PT, R226, UR4, PT ;  /* 0x00000004e2007c0c */ /* 0x000fce000bf66270 */
[CC--:B0-----:R-:W-:Y:S02]  /*23260*/  @!P4 LEA R6, P6, R18.reuse, R8.reuse, 0x1 ;  /* 0x000000081206c211 */ /* 0x0c1fe400078c08ff */
[CC--:B------:R-:W-:Y:S02]  /*23270*/  @!P2 LEA R4, P5, R21.reuse, R8.reuse, 0x1 ;  /* 0x000000081504a211 */ /* 0x0c0fe400078a08ff */
[-C--:B---3--:R-:W-:Y:S02]  /*23280*/  @!P4 LEA.HI.X R7, R18, R9.reuse, R19, 0x1, P6 ;  /* 0x000000091207c211 */ /* 0x088fe400030f0c13 */
[----:B------:R-:W-:Y:S01]  /*23290*/  @!P1 LEA R2, P6, R14, R8, 0x1 ;  /* 0x000000080e029211 */ /* 0x000fe200078c08ff */
[----:B------:R-:W-:Y:S01]  /*232a0*/  @!P3 IMAD.SHL.U32 R15, R24, 0x8, RZ ;  /* 0x00000008180fb824 */ /* 0x000fe200078e00ff */
[-C--:B------:R-:W-:Y:S01]  /*232b0*/  @!P2 LEA.HI.X R5, R21, R9.reuse, R29, 0x1, P5 ;  /* 0x000000091505a211 */ /* 0x080fe200028f0c1d */
[----:B------:R4:W-:Y:S01]  /*232c0*/  @!P4 ST.E.128 desc[UR6][R6.64], RZ ;  /* 0x000000ff0600c985 */ /* 0x0009e2000c101d06 */
[----:B------:R-:W-:Y:S01]  /*232d0*/  @!P1 LEA.HI.X R3, R14, R9, R20, 0x1, P6 ;  /* 0x000000090e039211 */ /* 0x000fe200030f0c14 */
[----:B------:R-:W-:-:S05]  /*232e0*/  @!P3 IMAD.WIDE R8, R15, 0x2, R8 ;  /* 0x000000020f08b825 */ /* 0x000fca00078e0208 */
[----:B------:R4:W-:Y:S04]  /*232f0*/  @!P3 ST.E.128 desc[UR6][R8.64], RZ ;  /* 0x000000ff0800b985 */ /* 0x0009e8000c101d06 */
[----:B------:R4:W-:Y:S04]  /*23300*/  @!P2 ST.E.128 desc[UR6][R4.64], RZ ;  /* 0x000000ff0400a985 */ /* 0x0009e8000c101d06 */
[----:B------:R4:W-:Y:S02]  /*23310*/  @!P1 ST.E.128 desc[UR6][R2.64], RZ ;  /* 0x000000ff02009985 */ /* 0x0009e4000c101d06 */
.L_x_1823:
[----:B------:R-:W-:Y:S05]  /*23320*/  BSYNC B1 ;  /* 0x0000000000017941 */ /* 0x000fea0003800000 */
.L_x_1822:
[----:B---34-:R3:W4:Y:S01]  /*23330*/  SHFL.IDX PT, R9, R11, 0x2, 0x181f ;  /* 0x00581f000b097f89 */ /* 0x01872200000e0000 */
[----:B------:R-:W-:Y:S03]  /*23340*/  BSSY B1, `(.L_x_1824) ;  /* 0x0000015000017945 */ /* 0x000fe60003800000 */
[----:B0-----:R3:W0:Y:S01]  /*23350*/  SHFL.IDX PT, R8, R10, 0x2, 0x181f ;  /* 0x00581f000a087f89 */ /* 0x00162200000e0000 */
[----:B------:R-:W-:Y:S05]  /*23360*/  @P0 BRA `(.L_x_1825) ;  /* 0x0000000000480947 */ /* 0x000fea0003800000 */
[----:B------:R-:W-:Y:S01]  /*23370*/  ULDC UR4, c[0x0][0xac8] ;  /* 0x0002b20000047ab9 */ /* 0x000fe20000000800 */
[----:B------:R-:W-:Y:S01]  /*23380*/  ULDC.64 UR6, c[0x0][0x208] ;  /* 0x0000820000067ab9 */ /* 0x000fe20000000a00 */
[----:B------:R-:W-:Y:S02]  /*23390*/  ISETP.GE.AND P3, PT, R18, UR4, PT ;  /* 0x0000000412007c0c */ /* 0x000fe4000bf66270 */
[----:B------:R-:W-:Y:S02]  /*233a0*/  ISETP.GE.AND P4, PT, R226, UR4, PT ;  /* 0x00000004e2007c0c */ /* 0x000fe4000bf86270 */
[----:B-----5:R-:W-:Y:S02]  /*233b0*/  ISETP.GE.AND P5, PT, R21, UR4, PT ;  /* 0x0000000415007c0c */ /* 0x020fe4000bfa6270 */
[----:B------:R-:W-:-:S07]  /*233c0*/  ISETP.GE.AND P6, PT, R14, UR4, PT ;  /* 0x000000040e007c0c */ /* 0x000fce000bfc6270 */
[-C--:B0-----:R-:W-:Y:S02]  /*233d0*/  @!P3 LEA R6, P0, R18, R8.reuse, 0x1 ;  /* 0x000000081206b211 */ /* 0x081fe400078008ff */
[----:B------:R-:W-:Y:S02]  /*233e0*/  @!P4 SHF.L.U32 R15, R24, 0x3, RZ ;  /* 0x00000003180fc819 */ /* 0x000fe400000006ff */
[CC--:B------:R-:W-:Y:S02]  /*233f0*/  @!P5 LEA R4, P1, R21.reuse, R8.reuse, 0x1 ;  /* 0x000000081504d211 */ /* 0x0c0fe400078208ff */
[----:B------:R-:W-:Y:S02]  /*23400*/  @!P6 LEA R2, P2, R14, R8, 0x1 ;  /* 0x000000080e02e211 */ /* 0x000fe400078408ff */
[-C--:B----4-:R-:W-:Y:S02]  /*23410*/  @!P3 LEA.HI.X R7, R18, R9.reuse, R19, 0x1, P0 ;  /* 0x000000091207b211 */ /* 0x090fe400000f0c13 */
[----:B------:R-:W-:-:S02]  /*23420*/  @!P5 LEA.HI.X R5, R21, R9, R29, 0x1, P1 ;  /* 0x000000091505d211 */ /* 0x000fc400008f0c1d */
[----:B------:R-:W-:Y:S01]  /*23430*/  @!P6 LEA.HI.X R3, R14, R9, R20, 0x1, P2 ;  /* 0x000000090e03e211 */ /* 0x000fe200010f0c14 */
[----:B------:R-:W-:Y:S01]  /*23440*/  @!P4 IMAD.WIDE R8, R15, 0x2, R8 ;  /* 0x000000020f08c825 */ /* 0x000fe200078e0208 */
[----:B------:R0:W-:Y:S04]  /*23450*/  @!P3 ST.E.128 desc[UR6][R6.64], RZ ;  /* 0x000000ff0600b985 */ /* 0x0001e8000c101d06 */
[----:B------:R0:W-:Y:S04]  /*23460*/  @!P4 ST.E.128 desc[UR6][R8.64], RZ ;  /* 0x000000ff0800c985 */ /* 0x0001e8000c101d06 */
[----:B------:R0:W-:Y:S04]  /*23470*/  @!P5 ST.E.128 desc[UR6][R4.64], RZ ;  /* 0x000000ff0400d985 */ /* 0x0001e8000c101d06 */
[----:B------:R0:W-:Y:S02]  /*23480*/  @!P6 ST.E.128 desc[UR6][R2.64], RZ ;  /* 0x000000ff0200e985 */ /* 0x0001e4000c101d06 */
.L_x_1825:
[----:B------:R-:W-:Y:S05]  /*23490*/  BSYNC B1 ;  /* 0x0000000000017941 */ /* 0x000fea0003800000 */
.L_x_1824:
[----:B------:R-:W-:Y:S01]  /*234a0*/  VIADD R0, R12, 0x60 ;  /* 0x000000600c007836 */ /* 0x000fe20000000000 */
[----:B0---4-:R0:W4:Y:S04]  /*234b0*/  SHFL.IDX PT, R9, R11, 0x3, 0x181f ;  /* 0x00781f000b097f89 */ /* 0x01112800000e0000 */
[----:B------:R-:W-:Y:S01]  /*234c0*/  ISETP.GE.AND P0, PT, R0, R13, PT ;  /* 0x0000000d0000720c */ /* 0x000fe20003f06270 */
[----:B------:R0:W0:-:S12]  /*234d0*/  SHFL.IDX PT, R8, R10, 0x3, 0x181f ;  /* 0x00781f000a087f89 */ /* 0x00001800000e0000 */
[----:B------:R-:W-:Y:S05]  /*234e0*/  @P0 BRA `(.L_x_1814) ;  /* 0x0000000000480947 */ /* 0x000fea0003800000 */
[----:B------:R-:W-:Y:S01]  /*234f0*/  ULDC UR4, c[0x0][0xac8] ;  /* 0x0002b20000047ab9 */ /* 0x000fe20000000800 */
[----:B------:R-:W-:Y:S01]  /*23500*/  ULDC.64 UR6, c[0x0][0x208] ;  /* 0x0000820000067ab9 */ /* 0x000fe20000000a00 */
[----:B------:R-:W-:Y:S02]  /*23510*/  ISETP.GE.AND P3, PT, R18, UR4, PT ;  /* 0x0000000412007c0c */ /* 0x000fe4000bf66270 */
[----:B-----5:R-:W-:Y:S02]  /*23520*/  ISETP.GE.AND P5, PT, R21, UR4, PT ;  /* 0x0000000415007c0c */ /* 0x020fe4000bfa6270 */
[----:B------:R-:W-:Y:S02]  /*23530*/  ISETP.GE.AND P6, PT, R14, UR4, PT ;  /* 0x000000040e007c0c */ /* 0x000fe4000bfc6270 */
[----:B------:R-:W-:-:S07]  /*23540*/  ISETP.GE.AND P4, PT, R226, UR4, PT ;  /* 0x00000004e2007c0c */ /* 0x000fce000bf86270 */
[-C--:B0-----:R-:W-:Y:S02]  /*23550*/  @!P3 LEA R6, P0, R18, R8.reuse, 0x1 ;  /* 0x000000081206b211 */ /* 0x081fe400078008ff */
[CC--:B------:R-:W-:Y:S02]  /*23560*/  @!P5 LEA R4, P1, R21.reuse, R8.reuse, 0x1 ;  /* 0x000000081504d211 */ /* 0x0c0fe400078208ff */
[----:B------:R-:W-:Y:S02]  /*23570*/  @!P6 LEA R2, P2, R14, R8, 0x1 ;  /* 0x000000080e02e211 */ /* 0x000fe400078408ff */
[----:B-123--:R-:W-:Y:S01]  /*23580*/  @!P4 IMAD.SHL.U32 R11, R24, 0x8, RZ ;  /* 0x00000008180bc824 */ /* 0x00efe200078e00ff */
[-C--:B----4-:R-:W-:Y:S02]  /*23590*/  @!P3 LEA.HI.X R7, R18, R9.reuse, R19, 0x1, P0 ;  /* 0x000000091207b211 */ /* 0x090fe400000f0c13 */
[-C--:B------:R-:W-:Y:S02]  /*235a0*/  @!P5 LEA.HI.X R5, R21, R9.reuse, R29, 0x1, P1 ;  /* 0x000000091505d211 */ /* 0x080fe400008f0c1d */
[----:B------:R-:W-:Y:S01]  /*235b0*/  @!P6 LEA.HI.X R3, R14, R9, R20, 0x1, P2 ;  /* 0x000000090e03e211 */ /* 0x000fe200010f0c14 */
[----:B------:R-:W-:Y:S01]  /*235c0*/  @!P4 IMAD.WIDE R8, R11, 0x2, R8 ;  /* 0x000000020b08c825 */ /* 0x000fe200078e0208 */
[----:B------:R0:W-:Y:S04]  /*235d0*/  @!P3 ST.E.128 desc[UR6][R6.64], RZ ;  /* 0x000000ff0600b985 */ /* 0x0001e8000c101d06 */
[----:B------:R0:W-:Y:S04]  /*235e0*/  @!P4 ST.E.128 desc[UR6][R8.64], RZ ;  /* 0x000000ff0800c985 */ /* 0x0001e8000c101d06 */
[----:B------:R0:W-:Y:S04]  /*235f0*/  @!P5 ST.E.128 desc[UR6][R4.64], RZ ;  /* 0x000000ff0400d985 */ /* 0x0001e8000c101d06 */
[----:B------:R0:W-:Y:S02]  /*23600*/  @!P6 ST.E.128 desc[UR6][R2.64], RZ ;  /* 0x000000ff0200e985 */ /* 0x0001e4000c101d06 */
.L_x_1814:
[----:B------:R-:W-:Y:S05]  /*23610*/  BSYNC B0 ;  /* 0x0000000000007941 */ /* 0x000fea0003800000 */
.L_x_1804:
[----:B------:R-:W-:Y:S02]  /*23620*/  ULDC UR4, c[0x0][0xc3c] ;  /* 0x00030f0000047ab9 */ /* 0x000fe40000000800 */
[----:B------:R-:W-:-:S13]  /*23630*/  ISETP.GE.AND P0, PT, R27, UR4, PT ;  /* 0x000000041b007c0c */ /* 0x000fda000bf06270 */
[----:B------:R-:W-:Y:S05]  /*23640*/  @!P0 BRA `(.L_x_1826) ;  /* 0xfffffde000b48947 */ /* 0x000fea000383ffff */
[----:B------:R-:W-:Y:S05]  /*23650*/  BRA `(.L_x_1530) ;  /* 0x000000a000cc7947 */ /* 0x000fea0003800000 */
.L_x_1528:
[----:B------:R-:W-:-:S08]  /*23660*/  NOP ;  /* 0x0000000000007918 */ /* 0x000fd00000000000 */
[----:B0-----:R-:W0:-:S00]  /*23670*/  USETMAXREG.DEALLOC.CTAPOOL 0x18 ;  /* 0x00000018000079c8 */ /* 0x001e0000080e0500 */
[----:B0-----:R-:W-:Y:S01]  /*23680*/  LOP3.LUT R0, R0, 0x3, RZ, 0xc0, !PT ;  /* 0x0000000300007812 */ /* 0x001fe200078ec0ff */
[----:B------:R-:W-:Y:S01]  /*23690*/  IMAD.MOV.U32 R7, RZ, RZ, RZ ;  /* 0x000000ffff077224 */ /* 0x000fe200078e00ff */
[----:B------:R-:W-:-:S04]  /*236a0*/  LOP3.LUT R19, R19, 0xffffffef, RZ, 0xc0, !PT ;  /* 0xffffffef13137812 */ /* 0x000fc800078ec0ff */
[----:B------:R-:W0:Y:S02]  /*236b0*/  SHFL.IDX PT, R0, R0, RZ, 0x1f ;  /* 0x00001fff00007589 */ /* 0x000e2400000e0000 */
[----:B0-----:R-:W-:-:S13]  /*236c0*/  ISETP.NE.AND P0, PT, R0, RZ, PT ;  /* 0x000000ff0000720c */ /* 0x001fda0003f05270 */
[----:B------:R-:W-:Y:S01]  /*236d0*/  @P0 LOP3.LUT R19, R19, 0x10, RZ, 0xfc, !PT ;  /* 0x0000001013130812 */ /* 0x000fe200078efcff */
[----:B------:R-:W-:Y:S06]  /*236e0*/  @!P0 BRA `(.L_x_1827) ;  /* 0x0000000000248947 */ /* 0x000fec0003800000 */
[----:B------:R-:W0:Y:S08]  /*236f0*/  S2UR UR5, SR_CgaCtaId ;  /* 0x00000000000579c3 */ /* 0x000e300000008800 */
[----:B------:R-:W-:Y:S06]  /*23700*/  BAR.SYNC.DEFER_BLOCKING 0x5, 0x180 ;  /* 0x0146000000007b1d */ /* 0x000fec0000010000 */
[----:B------:R-:W-:-:S02]  /*23710*/  UMOV UR4, 0x400 ;  /* 0x0000040000047882 */ /* 0x000fc40000000000 */
[----:B0-----:R-:W-:-:S09]  /*23720*/  ULEA UR4, UR5, UR4, 0x18 ;  /* 0x0000000405047291 */ /* 0x001fd2000f8ec03f */
[----:B------:R-:W0:Y:S04]  /*23730*/  LDS.128 R8, [UR4+0x308d0] ;  /* 0x0308d004ff087984 */ /* 0x000e280008000c00 */
[----:B0-----:R0:W-:Y:S04]  /*23740*/  STL.64 [R1], R8 ;  /* 0x0000000801007387 */ /* 0x0011e80000100a00 */
[----:B------:R0:W-:Y:S01]  /*23750*/  STL.64 [R1+0x8], R10 ;  /* 0x0000080a01007387 */ /* 0x0001e20000100a00 */
[----:B------:R-:W-:Y:S06]  /*23760*/  BAR.ARV 0x4, 0x180 ;  /* 0x0106000000007b1d */ /* 0x000fec0000002000 */
[----:B------:R-:W-:Y:S05]  /*23770*/  BRA `(.L_x_1828) ;  /* 0x0000000c00bc7947 */ /* 0x000fea0003800000 */
.L_x_1827:
[----:B------:R-:W-:Y:S01]  /*23780*/  LOP3.LUT R0, R6, 0x1f, RZ, 0xc0, !PT ;  /* 0x0000001f06007812 */ /* 0x000fe200078ec0ff */
        /* <DEDUP_REMOVED lines=43> */
.L_x_1831:
        /* <DEDUP_REMOVED lines=40> */
.L_x_1829:
[----:B------:R-:W-:Y:S01]  /*23cc0*/  IMAD.IADD R10, R9, 0x1, -R4 ;  /* 0x00000001090a7824 */ /* 0x000fe200078e0a04 */
[----:B------:R-:W-:-:S03]  /*23cd0*/  MOV R3, RZ ;  /* 0x000000ff00037202 */ /* 0x000fc60000000f00 */
        /* <DEDUP_REMOVED lines=10> */
.L_x_1832:
        /* <DEDUP_REMOVED lines=27> */
[-C--:B------:R-:W-:Y:S01]  /*23f30*/  @!P1 IADD3 R12, R12, -R7.reuse, RZ ;  /* 0x800000070c0c9210 */ /* 0x080fe20007ffe0ff */
        /* <DEDUP_REMOVED lines=18> */
[----:B------:R-:W-:Y:S01]  /*24060*/  @!P1 IMAD.IADD R2, R2, 0x1, -R9 ;  /* 0x0000000102029824 */ /* 0x000fe200078e0a09 */
[----:B------:R-:W-:Y:S02]  /*24070*/  @!P1 IADD3 R7, R7, 0x1, RZ ;  /* 0x0000000107079810 */ /* 0x000fe40007ffe0ff */
        /* <DEDUP_REMOVED lines=15> */
.L_x_1833:
        /* <DEDUP_REMOVED lines=11> */
[----:B0-----:R-:W-:-:S05]  /*24220*/  IADD3 R12, RZ, -R3, RZ ;  /* 0x80000003ff0c7210 */ /* 0x001fca0007ffe0ff */
        /* <DEDUP_REMOVED lines=27> */
[----:B0-----:R-:W-:-:S02]  /*243e0*/  IADD3 R3, R11, 0xffffffe, RZ ;  /* 0x0ffffffe0b037810 */ /* 0x001fc40007ffe0ff */
[----:B------:R-:W-:-:S04]  /*243f0*/  IABS R11, R7 ;  /* 0x00000007000b7213 */ /* 0x000fc80000000000 */
        /* <DEDUP_REMOVED lines=16> */
[----:B------:R-:W-:Y:S02]  /*24500*/  @!P2 IADD3 R2, -R2, RZ, RZ ;  /* 0x000000ff0202a210 */ /* 0x000fe40007ffe1ff */
[----:B------:R-:W-:Y:S01]  /*24510*/  @!P1 LOP3.LUT R2, RZ, R7, RZ, 0x33, !PT ;  /* 0x00000007ff029212 */ /* 0x000fe200078e33ff */
[----:B------:R-:W-:-:S04]  /*24520*/  IMAD.MOV R7, RZ, RZ, -R7 ;  /* 0x000000ffff077224 */ /* 0x000fc800078e0a07 */
[----:B------:R-:W-:-:S05]  /*24530*/  IMAD R3, R2, R7, R9 ;  /* 0x0000000702037224 */ /* 0x000fca00078e0209 */
[----:B------:R1:W-:Y:S02]  /*24540*/  STL [R1+0x8], R3 ;  /* 0x0000080301007387 */ /* 0x0003e40000100800 */
.L_x_1834:
[----:B01----:R-:W-:-:S05]  /*24550*/  LOP3.LUT R3, RZ, R2, RZ, 0x33, !PT ;  /* 0x00000002ff037212 */ /* 0x003fca00078e33ff */
[----:B------:R-:W-:-:S05]  /*24560*/  IMAD.IADD R2, R4, 0x1, R3 ;  /* 0x0000000104027824 */ /* 0x000fca00078e0203 */
[----:B------:R1:W-:Y:S01]  /*24570*/  STL [R1+0x4], R2 ;  /* 0x0000040201007387 */ /* 0x0003e20000100800 */
[----:B------:R-:W-:Y:S05]  /*24580*/  BRA `(.L_x_1835) ;  /* 0x0000000000107947 */ /* 0x000fea0003800000 */
.L_x_1830:
[----:B------:R-:W-:Y:S01]  /*24590*/  IMAD.U32 R2, RZ, RZ, UR6 ;  /* 0x00000006ff027e24 */ /* 0x000fe2000f8e00ff */
[----:B------:R0:W-:Y:S04]  /*245a0*/  STL [R1+0x4], RZ ;  /* 0x000004ff01007387 */ /* 0x0001e80000100800 */
[----:B------:R0:W-:Y:S04]  /*245b0*/  STL [R1+0x8], RZ ;  /* 0x000008ff01007387 */ /* 0x0001e80000100800 */
[----:B------:R0:W-:Y:S02]  /*245c0*/  STL [R1], R2 ;  /* 0x0000000201007387 */ /* 0x0001e40000100800 */
.L_x_1835:
        /* <DEDUP_REMOVED lines=10> */
.L_x_1828:
[----:B--2---:R-:W2:Y:S01]  /*24670*/  LDL R0, [R1+0xc] ;  /* 0x00000c0001007983 */ /* 0x004ea20000100800 */
[----:B------:R-:W-:-:S03]  /*24680*/  ULDC UR4, c[0x0][0xc3c] ;  /* 0x00030f0000047ab9 */ /* 0x000fc60000000800 */
[----:B------:R3:W-:Y:S01]  /*24690*/  STL [R1+0x10], RZ ;  /* 0x000010ff01007387 */ /* 0x0007e20000100800 */
[----:B--2---:R-:W-:Y:S01]  /*246a0*/  ISETP.GE.AND P0, PT, R0, UR4, PT ;  /* 0x0000000400007c0c */ /* 0x004fe2000bf06270 */
[----:B------:R-:W-:-:S05]  /*246b0*/  IMAD.MOV.U32 R0, RZ, RZ, 0x1 ;  /* 0x00000001ff007424 */ /* 0x000fca00078e00ff */
[----:B------:R3:W-:Y:S04]  /*246c0*/  STL [R1+0x14], R0 ;  /* 0x0000140001007387 */ /* 0x0007e80000100800 */
[----:B------:R3:W-:Y:S03]  /*246d0*/  STL [R1+0x58], RZ ;  /* 0x000058ff01007387 */ /* 0x0007e60000100800 */
[----:B------:R-:W-:Y:S05]  /*246e0*/  @P0 BRA `(.L_x_1836) ;  /* 0x0000008c00b80947 */ /* 0x000fea0003800000 */
[----:B---3--:R-:W2:Y:S01]  /*246f0*/  LDL R0, [R1+0xa4] ;  /* 0x0000a40001007983 */ /* 0x008ea20000100800 */
[----:B------:R-:W3:Y:S01]  /*24700*/  S2UR UR5, SR_CgaCtaId ;  /* 0x00000000000579c3 */ /* 0x000ee20000008800 */
[----:B------:R-:W-:Y:S01]  /*24710*/  LOP3.LUT R4, R6, 0x7f, RZ, 0xc0, !PT ;  /* 0x0000007f06047812 */ /* 0x000fe200078ec0ff */
[----:B------:R-:W-:Y:S01]  /*24720*/  UMOV UR4, 0x400 ;  /* 0x0000040000047882 */ /* 0x000fe20000000000 */
[----:B------:R-:W-:Y:S01]  /*24730*/  LOP3.LUT R19, R19, 0xfffffffd, RZ, 0xc0, !PT ;  /* 0xfffffffd13137812 */ /* 0x000fe200078ec0ff */
[----:B------:R-:W-:Y:S01]  /*24740*/  BSSY B8, `(.L_x_1836) ;  /* 0x00008e8000087945 */ /* 0x000fe20003800000 */
[C---:B------:R-:W-:Y:S01]  /*24750*/  ISETP.NE.AND P1, PT, R4.reuse, RZ, PT ;  /* 0x000000ff0400720c */ /* 0x040fe20003f25270 */
[----:B01----:R-:W-:Y:S01]  /*24760*/  IMAD.SHL.U32 R2, R4, 0x8, RZ ;  /* 0x0000000804027824 */ /* 0x003fe200078e00ff */
[----:B------:R-:W-:Y:S01]  /*24770*/  ULDC.64 UR36, c[0x0][0x198] ;  /* 0x0000660000247ab9 */ /* 0x000fe20000000a00 */
[----:B------:R-:W-:-:S10]  /*24780*/  ULDC UR39, c[0x0][0xc] ;  /* 0x0000030000277ab9 */ /* 0x000fd40000000800 */
[----:B------:R-:W-:-:S04]  /*24790*/  @P1 LOP3.LUT R19, R19, 0x2, RZ, 0xfc, !PT ;  /* 0x0000000213131812 */ /* 0x000fc800078efcff */
[----:B------:R-:W-:Y:S01]  /*247a0*/  LOP3.LUT R19, R19, 0xfffffffe, RZ, 0xc0, !PT ;  /* 0xfffffffe13137812 */ /* 0x000fe200078ec0ff */
[----:B---3--:R-:W-:-:S06]  /*247b0*/  ULEA UR4, UR5, UR4, 0x18 ;  /* 0x0000000405047291 */ /* 0x008fcc000f8ec03f */
[----:B------:R-:W-:Y:S02]  /*247c0*/  MOV R18, UR4 ;  /* 0x0000000400127c02 */ /* 0x000fe40008000f00 */
[----:B--2---:R-:W-:Y:S01]  /*247d0*/  R2UR UR6, R0 ;  /* 0x00000000000672ca */ /* 0x004fe200000e0000 */
[----:B------:R-:W-:-:S05]  /*247e0*/  IMAD.SHL.U32 R0, R6, 0x8, RZ ;  /* 0x0000000806007824 */ /* 0x000fca00078e00ff */
[C---:B------:R-:W-:Y:S02]  /*247f0*/  LOP3.LUT R3, R0.reuse, 0x1f8, RZ, 0xc0, !PT ;  /* 0x000001f800037812 */ /* 0x040fe400078ec0ff */
[----:B------:R-:W-:Y:S02]  /*24800*/  LOP3.LUT R0, R0, 0x38, RZ, 0xc0, !PT ;  /* 0x0000003800007812 */ /* 0x000fe400078ec0ff */
[----:B------:R-:W-:-:S03]  /*24810*/  LOP3.LUT R3, R3, 0x38, R6, 0x78, !PT ;  /* 0x0000003803037812 */ /* 0x000fc600078e7806 */
[----:B------:R-:W-:Y:S01]  /*24820*/  ULOP3.LUT UR38, UR6, 0x2, URZ, 0xfc, !UPT ;  /* 0x0000000206267892 */ /* 0x000fe2000f8efc3f */
[----:B------:R-:W-:Y:S02]  /*24830*/  LOP3.LUT R3, R3, 0x200, R2, 0xf8, !PT ;  /* 0x0000020003037812 */ /* 0x000fe400078ef802 */
[C---:B------:R-:W-:Y:S01]  /*24840*/  LOP3.LUT P0, R2, R6.reuse, 0x1f, RZ, 0xc0, !PT ;  /* 0x0000001f06027812 */ /* 0x040fe2000780c0ff */
[----:B------:R-:W-:-:S04]  /*24850*/  IMAD.SHL.U32 R6, R6, 0x10, RZ ;  /* 0x0000001006067824 */ /* 0x000fc800078e00ff */
[----:B------:R0:W-:Y:S08]  /*24860*/  STL [R1+0x2c], R2 ;  /* 0x00002c0201007387 */ /* 0x0001f00000100800 */
[----:B------:R-:W-:Y:S02]  /*24870*/  @P0 LOP3.LUT R19, R19, 0x1, RZ, 0xfc, !PT ;  /* 0x0000000113130812 */ /* 0x000fe400078efcff */
[----:B0-----:R-:W-:-:S02]  /*24880*/  SHF.R.U32.HI R2, RZ, 0x3, R4 ;  /* 0x00000003ff027819 */ /* 0x001fc40000011604 */
[----:B------:R-:W-:Y:S02]  /*24890*/  ISETP.NE.OR P0, PT, R4, RZ, !P0 ;  /* 0x000000ff0400720c */ /* 0x000fe40004705670 */
[----:B------:R-:W-:Y:S01]  /*248a0*/  LOP3.LUT R4, R2, 0x70, R6, 0xf8, !PT ;  /* 0x0000007002047812 */ /* 0x000fe200078ef806 */
[----:B------:R-:W-:Y:S01]  /*248b0*/  IMAD R2, R3, 0x2, R18 ;  /* 0x0000000203027824 */ /* 0x000fe200078e0212 */
[----:B------:R-:W-:Y:S01]  /*248c0*/  LOP3.LUT R19, R19, 0xfffffff7, RZ, 0xc0, !PT ;  /* 0xfffffff713137812 */ /* 0x000fe200078ec0ff */
[----:B------:R-:W-:Y:S01]  /*248d0*/  IMAD.MOV.U32 R4, RZ, RZ, 0x1 ;  /* 0x00000001ff047424 */ /* 0x000fe200078e00ff */
[----:B------:R-:W-:Y:S02]  /*248e0*/  LOP3.LUT R3, R0, 0x40, RZ, 0xfc, !PT ;  /* 0x0000004000037812 */ /* 0x000fe400078efcff */
[----:B------:R0:W-:Y:S04]  /*248f0*/  STL [R1+0x28], R2 ;  /* 0x0000280201007387 */ /* 0x0001e80000100800 */
[----:B------:R-:W-:Y:S01]  /*24900*/  STL [R1+0x58], RZ ;  /* 0x000058ff01007387 */ /* 0x000fe20000100800 */
[----:B------:R-:W-:Y:S01]  /*24910*/  @P0 LOP3.LUT R19, R19, 0x8, RZ, 0xfc, !PT ;  /* 0x0000000813130812 */ /* 0x000fe200078efcff */
[----:B0-----:R-:W-:-:S05]  /*24920*/  IMAD.MOV.U32 R2, RZ, RZ, 0x1 ;  /* 0x00000001ff027424 */ /* 0x001fca00078e00ff */
[----:B------:R0:W-:Y:S04]  /*24930*/  STL [R1+0x20], R2 ;  /* 0x0000200201007387 */ /* 0x0001e80000100800 */
[----:B------:R1:W-:Y:S04]  /*24940*/  STL [R1+0x1c], RZ ;  /* 0x00001cff01007387 */ /* 0x0003e80000100800 */
[----:B------:R1:W-:Y:S01]  /*24950*/  STL [R1+0x10], RZ ;  /* 0x000010ff01007387 */ /* 0x0003e20000100800 */
[----:B0-----:R-:W-:-:S03]  /*24960*/  LOP3.LUT R2, R0, 0x80, RZ, 0xfc, !PT ;  /* 0x0000008000027812 */ /* 0x001fc600078efcff */
[----:B------:R1:W-:Y:S01]  /*24970*/  STL [R1+0x14], R4 ;  /* 0x0000140401007387 */ /* 0x0003e20000100800 */
[----:B------:R-:W-:-:S07]  /*24980*/  LOP3.LUT R0, R0, 0xc0, RZ, 0xfc, !PT ;  /* 0x000000c000007812 */ /* 0x000fce00078efcff */
.L_x_2017:
[----:B--2---:R-:W2:Y:S01]  /*24990*/  LDL R14, [R1+0xc] ;  /* 0x00000c00010e7983 */ /* 0x004ea20000100800 */
[----:B------:R-:W2:Y:S01]  /*249a0*/  LDC.64 R12, c[0x0][0xa00] ;  /* 0x00028000ff0c7b82 */ /* 0x000ea20000000a00 */
[----:B------:R-:W-:Y:S05]  /*249b0*/  YIELD ;  /* 0x0000000000007946 */ /* 0x000fea0003800000 */
[----:B------:R-:W-:Y:S01]  /*249c0*/  ULDC.64 UR4, c[0x0][0xa28] ;  /* 0x00028a0000047ab9 */ /* 0x000fe20000000a00 */
[----:B01----:R-:W-:Y:S02]  /*249d0*/  CS2R R6, SRZ ;  /* 0x0000000000067805 */ /* 0x003fe4000001ff00 */
[----:B------:R-:W-:Y:S01]  /*249e0*/  ISETP.NE.U32.AND P0, PT, RZ, UR4, PT ;  /* 0x00000004ff007c0c */ /* 0x000fe2000bf05070 */
[----:B------:R-:W-:Y:S01]  /*249f0*/  ULDC.64 UR10, c[0x0][0x208] ;  /* 0x00008200000a7ab9 */ /* 0x000fe20000000a00 */
[----:B------:R-:W-:Y:S01]  /*24a00*/  ULDC.64 UR8, c[0x0][0xa18] ;  /* 0x0002860000087ab9 */ /* 0x000fe20000000a00 */
[----:B------:R-:W-:Y:S01]  /*24a10*/  IMAD.MOV.U32 R0, RZ, RZ, RZ ;  /* 0x000000ffff007224 */ /* 0x000fe200078e00ff */
[----:B------:R-:W-:Y:S01]  /*24a20*/  ISETP.NE.AND.EX P0, PT, RZ, UR5, PT, P0 ;  /* 0x00000005ff007c0c */ /* 0x000fe2000bf05300 */
[----:B------:R-:W-:Y:S01]  /*24a30*/  ULDC.64 UR4, c[0x0][0xa00] ;  /* 0x0002800000047ab9 */ /* 0x000fe20000000a00 */
[----:B-1----:R-:W0:Y:S01]  /*24a40*/  LDC.64 R4, c[0x0][0xa08] ;  /* 0x00028200ff047b82 */ /* 0x002e220000000a00 */
[----:B------:R-:W-:Y:S01]  /*24a50*/  ISETP.NE.U32.AND P1, PT, RZ, UR4, PT ;  /* 0x00000004ff007c0c */ /* 0x000fe2000bf25070 */
[----:B------:R-:W-:-:S03]  /*24a60*/  ULDC.64 UR6, c[0x0][0xa08] ;  /* 0x0002820000067ab9 */ /* 0x000fc60000000a00 */
[----:B------:R-:W-:Y:S01]  /*24a70*/  ISETP.NE.AND.EX P1, PT, RZ, UR5, PT, P1 ;  /* 0x00000005ff007c0c */ /* 0x000fe2000bf25310 */
[----:B------:R-:W-:Y:S01]  /*24a80*/  ULDC.64 UR4, c[0x0][0xa10] ;  /* 0x0002840000047ab9 */ /* 0x000fe20000000a00 */
[----:B------:R-:W-:-:S04]  /*24a90*/  ISETP.NE.U32.AND P3, PT, RZ, UR8, PT ;  /* 0x00000008ff007c0c */ /* 0x000fc8000bf65070 */
[----:B------:R-:W-:Y:S01]  /*24aa0*/  ISETP.NE.AND.EX P3, PT, RZ, UR9, PT, P3 ;  /* 0x00000009ff007c0c */ /* 0x000fe2000bf65330 */
[----:B------:R-:W1:-:S12]  /*24ab0*/  @P0 LDC.64 R2, c[0x0][0xa28] ;  /* 0x00028a00ff020b82 */ /* 0x000e580000000a00 */
[----:B------:R-:W3:Y:S01]  /*24ac0*/  @P3 LDC.64 R8, c[0x0][0xa18] ;  /* 0x00028600ff083b82 */ /* 0x000ee20000000a00 */
[----:B--2---:R-:W-:-:S04]  /*24ad0*/  IMAD.WIDE R12, R14, 0x4, R12 ;  /* 0x000000040e0c7825 */ /* 0x004fc800078e020c */
[C---:B-1----:R-:W-:Y:S01]  /*24ae0*/  @P0 IMAD.WIDE R2, R14.reuse, 0x4, R2 ;  /* 0x000000040e020825 */ /* 0x042fe200078e0202 */
[----:B------:R-:W2:Y:S04]  /*24af0*/  @P1 LDG.E R6, desc[UR10][R12.64] ;  /* 0x0000000a0c061981 */ /* 0x000ea8000c1e1900 */
[----:B------:R1:W5:Y:S01]  /*24b00*/  @P0 LDG.E R0, desc[UR10][R2.64] ;  /* 0x0000000a02000981 */ /* 0x000362000c1e1900 */
[----:B------:R-:W-:Y:S01]  /*24b10*/  ISETP.NE.U32.AND P0, PT, RZ, UR4, PT ;  /* 0x00000004ff007c0c */ /* 0x000fe2000bf05070 */
[----:B------:R-:W-:Y:S01]  /*24b20*/  ULDC UR4, c[0x0][0x288] ;  /* 0x0000a20000047ab9 */ /* 0x000fe20000000800 */
[C---:B---3--:R-:W-:Y:S01]  /*24b30*/  @P3 IMAD.WIDE R8, R14.reuse, 0x4, R8 ;  /* 0x000000040e083825 */ /* 0x048fe200078e0208 */
[----:B------:R-:W-:Y:S02]  /*24b40*/  ISETP.NE.U32.AND P2, PT, RZ, UR6, PT ;  /* 0x00000006ff007c0c */ /* 0x000fe4000bf45070 */
[----:B------:R-:W-:Y:S01]  /*24b50*/  ISETP.NE.AND.EX P0, PT, RZ, UR5, PT, P0 ;  /* 0x00000005ff007c0c */ /* 0x000fe2000bf05300 */
[----:B------:R-:W-:Y:S01]  /*24b60*/  IMAD.MOV.U32 R10, RZ, RZ, RZ ;  /* 0x000000ffff0a7224 */ /* 0x000fe200078e00ff */
[----:B------:R-:W-:Y:S01]  /*24b70*/  ISETP.NE.AND.EX P2, PT, RZ, UR7, PT, P2 ;  /* 0x00000007ff007c0c */ /* 0x000fe2000bf45320 */
[C---:B0-----:R-:W-:Y:S01]  /*24b80*/  IMAD.WIDE R4, R14.reuse, 0x4, R4 ;  /* 0x000000040e047825 */ /* 0x041fe200078e0204 */
[----:B-1----:R-:W0:Y:S11]  /*24b90*/  LDC.64 R2, c[0x0][0xa10] ;  /* 0x00028400ff027b82 */ /* 0x002e360000000a00 */
[----:B------:R1:W5:Y:S01]  /*24ba0*/  @P2 LDG.E R7, desc[UR10][R4.64] ;  /* 0x0000000a04072981 */ /* 0x000362000c1e1900 */
[----:B0-----:R-:W-:-:S05]  /*24bb0*/  IMAD.WIDE R2, R14, 0x4, R2 ;  /* 0x000000040e027825 */ /* 0x001fca00078e0202 */
[----:B------:R1:W5:Y:S04]  /*24bc0*/  @P0 LDG.E R10, desc[UR10][R2.64] ;  /* 0x0000000a020a0981 */ /* 0x000368000c1e1900 */
[----:B--2---:R0:W-:Y:S02]  /*24bd0*/  STL [R1+0x48], R6 ;  /* 0x0000480601007387 */ /* 0x0041e40000100800 */
[----:B0-----:R-:W-:Y:S01]  /*24be0*/  IMAD.U32 R6, RZ, RZ, UR4 ;  /* 0x00000004ff067e24 */ /* 0x001fe2000f8e00ff */
[----:B------:R-:W-:-:S05]  /*24bf0*/  ULDC.64 UR4, c[0x0][0x418] ;  /* 0x0001060000047ab9 */ /* 0x000fca0000000a00 */
[----:B------:R-:W2:Y:S01]  /*24c00*/  @P3 LDG.E R6, desc[UR10][R8.64] ;  /* 0x0000000a08063981 */ /* 0x000ea2000c1e1900 */
[----:B------:R-:W-:-:S03]  /*24c10*/  UISETP.NE.U32.AND UP0, UPT, UR4, URZ, UPT ;  /* 0x0000003f0400728c */ /* 0x000fc6000bf05070 */
[----:B------:R-:W-:Y:S01]  /*24c20*/  ULDC UR4, c[0x0][0x424] ;  /* 0x0001090000047ab9 */ /* 0x000fe20000000800 */
[----:B------:R-:W-:-:S03]  /*24c30*/  UISETP.NE.AND.EX UP0, UPT, UR5, URZ, UPT, UP0 ;  /* 0x0000003f0500728c */ /* 0x000fc6000bf05300 */
[----:B------:R-:W-:Y:S01]  /*24c40*/  ULDC UR5, c[0x0][0x2f0] ;  /* 0x0000bc0000057ab9 */ /* 0x000fe20000000800 */
[----:B------:R-:W-:Y:S01]  /*24c50*/  USEL UR4, UR4, 0x1, UP0 ;  /* 0x0000000104047887 */ /* 0x000fe20008000000 */
[----:B--2---:R0:W-:Y:S04]  /*24c60*/  STL [R1+0x3c], R6 ;  /* 0x00003c0601007387 */ /* 0x0041e80000100800 */
[----:B------:R1:W5:Y:S01]  /*24c70*/  LDL R15, [R1+0x3c] ;  /* 0x00003c00010f7983 */ /* 0x0003620000100800 */
[----:B------:R-:W-:-:S03]  /*24c80*/  UIMAD UR4, UR4, UR5, URZ ;  /* 0x00000005040472a4 */ /* 0x000fc6000f8e023f */
[----:B------:R-:W-:Y:S02]  /*24c90*/  ULDC UR5, c[0x0][0x348] ;  /* 0x0000d20000057ab9 */ /* 0x000fe40000000800 */
[----:B------:R-:W-:Y:S01]  /*24ca0*/  IMAD.U32 R9, RZ, RZ, UR5 ;  /* 0x00000005ff097e24 */ /* 0x000fe2000f8e00ff */
[----:B0-----:R-:W-:Y:S01]  /*24cb0*/  MOV R6, UR4 ;  /* 0x0000000400067c02 */ /* 0x001fe20008000f00 */
[----:B-1----:R-:W-:Y:S06]  /*24cc0*/  @P3 BRA `(.L_x_1837) ;  /* 0x0000000000183947 */ /* 0x002fec0003800000 */
[----:B------:R-:W-:Y:S05]  /*24cd0*/  @!P1 BRA `(.L_x_1837) ;  /* 0x0000000000149947 */ /* 0x000fea0003800000 */
[----:B------:R-:W-:Y:S02]  /*24ce0*/  ULDC.64 UR4, c[0x0][0x208] ;  /* 0x0000820000047ab9 */ /* 0x000fe40000000a00 */
[----:B------:R-:W2:Y:S04]  /*24cf0*/  LDG.E R8, desc[UR4][R12.64] ;  /* 0x000000040c087981 */ /* 0x000ea8000c1e1900 */
[----:B------:R-:W2:Y:S02]  /*24d00*/  LDG.E R12, desc[UR4][R12.64+0x4] ;  /* 0x000004040c0c7981 */ /* 0x000ea4000c1e1900 */
[----:B--2--5:R-:W-:-:S05]  /*24d10*/  IMAD.IADD R15, R12, 0x1, -R8 ;  /* 0x000000010c0f7824 */ /* 0x024fca00078e0a08 */
[----:B------:R0:W-:Y:S02]  /*24d20*/  STL [R1+0x3c], R15 ;  /* 0x00003c0f01007387 */ /* 0x0001e40000100800 */
.L_x_1837:
[----:B------:R-:W2:Y:S01]  /*24d30*/  LDL.LU R11, [R1+0x8] ;  /* 0x00000800010b7983 */ /* 0x000ea20000300800 */
[----:B-----5:R-:W-:Y:S01]  /*24d40*/  IMAD.IADD R7, R7, 0x1, R0 ;  /* 0x0000000107077824 */ /* 0x020fe200078e0200 */
[----:B------:R-:W-:Y:S02]  /*24d50*/  ULDC.64 UR4, c[0x0][0xa20] ;  /* 0x0002880000047ab9 */ /* 0x000fe40000000a00 */
[----:B------:R-:W-:Y:S02]  /*24d60*/  ISETP.NE.U32.AND P1, PT, RZ, UR4, PT ;  /* 0x00000004ff007c0c */ /* 0x000fe4000bf25070 */
[----:B------:R1:W-:Y:S02]  /*24d70*/  STL [R1+0x18], R7 ;  /* 0x0000180701007387 */ /* 0x0003e40000100800 */
[----:B------:R-:W-:Y:S02]  /*24d80*/  ISETP.NE.AND.EX P1, PT, RZ, UR5, PT, P1 ;  /* 0x00000005ff007c0c */ /* 0x000fe4000bf25310 */
[----:B--2---:R-:W-:-:S02]  /*24d90*/  LOP3.LUT R17, R11, 0xff000000, RZ, 0xc0, !PT ;  /* 0xff0000000b117812 */ /* 0x004fc400078ec0ff */
[C---:B------:R-:W-:Y:S02]  /*24da0*/  LOP3.LUT R8, R11.reuse, 0xff0000, RZ, 0xc0, !PT ;  /* 0x00ff00000b087812 */ /* 0x040fe400078ec0ff */
[----:B------:R-:W-:Y:S02]  /*24db0*/  SHF.R.U32.HI R17, RZ, 0x8, R17 ;  /* 0x00000008ff117819 */ /* 0x000fe40000011611 */
[----:B------:R-:W-:Y:S02]  /*24dc0*/  LOP3.LUT R16, R11, 0xffff, RZ, 0xc0, !PT ;  /* 0x0000ffff0b107812 */ /* 0x000fe400078ec0ff */
[----:B------:R-:W-:-:S03]  /*24dd0*/  LEA.HI R17, R8, R17, RZ, 0x10 ;  /* 0x0000001108117211 */ /* 0x000fc600078f80ff */
[----:B-1----:R-:W-:Y:S05]  /*24de0*/  @!P1 BRA `(.L_x_1838) ;  /* 0x0000000000149947 */ /* 0x002fea0003800000 */
[----:B------:R-:W1:Y:S01]  /*24df0*/  LDC.64 R6, c[0x0][0xa20] ;  /* 0x00028800ff067b82 */ /* 0x000e620000000a00 */
[----:B------:R-:W-:Y:S01]  /*24e00*/  ULDC.64 UR4, c[0x0][0x208] ;  /* 0x0000820000047ab9 */ /* 0x000fe20000000a00 */
[----:B-1----:R-:W-:-:S06]  /*24e10*/  IMAD.WIDE R6, R14, 0x4, R6 ;  /* 0x000000040e067825 */ /* 0x002fcc00078e0206 */
[----:B------:R1:W5:Y:S01]  /*24e20*/  LDG.E R6, desc[UR4][R6.64] ;  /* 0x0000000406067981 */ /* 0x000362000c1e1900 */
[----:B------:R-:W-:Y:S05]  /*24e30*/  BRA `(.L_x_1839) ;  /* 0x0000000000147947 */ /* 0x000fea0003800000 */
.L_x_1838:
[----:B------:R-:W-:Y:S05]  /*24e40*/  @!P2 BRA `(.L_x_1839) ;  /* 0x000000000010a947 */ /* 0x000fea0003800000 */
[----:B------:R-:W-:Y:S02]  /*24e50*/  ULDC.64 UR4, c[0x0][0x208] ;  /* 0x0000820000047ab9 */ /* 0x000fe40000000a00 */
[----:B------:R-:W2:Y:S04]  /*24e60*/  LDG.E R6, desc[UR4][R4.64] ;  /* 0x0000000404067981 */ /* 0x000ea8000c1e1900 */
[----:B------:R-:W2:Y:S02]  /*24e70*/  LDG.E R4, desc[UR4][R4.64+0x4] ;  /* 0x0000040404047981 */ /* 0x000ea4000c1e1900 */
[----:B--2---:R-:W-:-:S07]  /*24e80*/  IMAD.IADD R6, R4, 0x1, -R6 ;  /* 0x0000000104067824 */ /* 0x004fce00078e0a06 */
.L_x_1839:
[----:B-1----:R-:W2:Y:S01]  /*24e90*/  LDL.LU R7, [R1+0x4] ;  /* 0x0000040001077983 */ /* 0x002ea20000300800 */
[----:B------:R-:W-:-:S03]  /*24ea0*/  ULDC.64 UR4, c[0x0][0x208] ;  /* 0x0000820000047ab9 */ /* 0x000fc60000000a00 */
[----:B------:R-:W3:Y:S04]  /*24eb0*/  @P0 LDG.E R4, desc[UR4][R2.64] ;  /* 0x0000000402040981 */ /* 0x000ee8000c1e1900 */
[----:B------:R1:W3:Y:S01]  /*24ec0*/  @P0 LDG.E R2, desc[UR4][R2.64+0x4] ;  /* 0x0000040402020981 */ /* 0x0002e2000c1e1900 */
[----:B-----5:R-:W-:Y:S01]  /*24ed0*/  IMAD.IADD R8, R6, 0x1, -R0 ;  /* 0x0000000106087824 */ /* 0x020fe200078e0a00 */
[----:B-1----:R-:W1:Y:S02]  /*24ee0*/  LDC R3, c[0x0][0x448] ;  /* 0x00011200ff037b82 */ /* 0x002e640000000800 */
[----:B-1----:R-:W-:-:S13]  /*24ef0*/  ISETP.NE.AND P1, PT, R3, 0x1, PT ;  /* 0x000000010300780c */ /* 0x002fda0003f25270 */
[----:B------:R-:W1:Y:S08]  /*24f00*/  @P1 LDC R3, c[0x0][0x44c] ;  /* 0x00011300ff031b82 */ /* 0x000e700000000800 */
[----:B------:R-:W4:Y:S01]  /*24f10*/  @P1 LDC R5, c[0x0][0x450] ;  /* 0x00011400ff051b82 */ /* 0x000f220000000800 */
[----:B--2---:R-:W-:-:S04]  /*24f20*/  IMAD.SHL.U32 R12, R7, 0x80, RZ ;  /* 0x00000080070c7824 */ /* 0x004fc800078e00ff */
[----:B------:R-:W-:Y:S01]  /*24f30*/  VIADD R6, R12, 0x7f ;  /* 0x0000007f0c067836 */ /* 0x000fe20000000000 */
[----:B------:R2:W-:Y:S03]  /*24f40*/  STL [R1+0x34], R12 ;  /* 0x0000340c01007387 */ /* 0x0005e60000100800 */
[----:B-1----:R-:W-:-:S05]  /*24f50*/  @P1 IMAD.HI.U32 R0, R6, R3, RZ ;  /* 0x0000000306001227 */ /* 0x002fca00078e00ff */
[----:B----4-:R-:W-:Y:S01]  /*24f60*/  @P1 SHF.R.U32.HI R6, RZ, R5, R0 ;  /* 0x00000005ff061219 */ /* 0x010fe20000011600 */
[----:B---3--:R-:W-:-:S05]  /*24f70*/  @P0 IMAD.IADD R9, R2, 0x1, -R4 ;  /* 0x0000000102090824 */ /* 0x008fca00078e0a04 */
[----:B------:R-:W-:-:S04]  /*24f80*/  IADD3 R0, R8, R9, RZ ;  /* 0x0000000908007210 */ /* 0x000fc80007ffe0ff */
[C---:B------:R-:W-:Y:S01]  /*24f90*/  IADD3 R21, R0.reuse, 0x1, -R15 ;  /* 0x0000000100157810 */ /* 0x040fe20007ffe80f */
[----:B------:R-:W-:-:S04]  /*24fa0*/  VIADD R2, R0, 0x3f ;  /* 0x0000003f00027836 */ /* 0x000fc80000000000 */
[----:B------:R-:W-:Y:S01]  /*24fb0*/  IMAD.IADD R6, R21, 0x1, R6 ;  /* 0x0000000115067824 */ /* 0x000fe200078e0206 */
[----:B------:R-:W-:-:S04]  /*24fc0*/  SHF.R.S32.HI R3, RZ, 0x1f, R2 ;  /* 0x0000001fff037819 */ /* 0x000fc80000011402 */
[----:B------:R-:W-:Y:S02]  /*24fd0*/  LEA.HI R4, R3, R2, RZ, 0x6 ;  /* 0x0000000203047211 */ /* 0x000fe400078f30ff */
[----:B------:R-:W1:Y:S02]  /*24fe0*/  LDC.64 R2, c[0x0][0x9e0] ;  /* 0x00027800ff027b82 */ /* 0x000e640000000a00 */
[----:B------:R-:W-:-:S05]  /*24ff0*/  SHF.R.S32.HI R11, RZ, 0x6, R4 ;  /* 0x00000006ff0b7819 */ /* 0x000fca0000011404 */
[----:B------:R2:W-:Y:S01]  /*25000*/  STL [R1+0x5c], R11 ;  /* 0x00005c0b01007387 */ /* 0x0005e20000100800 */
[----:B-1----:R-:W-:Y:S01]  /*25010*/  ISETP.GE.AND P2, PT, R3, 0x1, PT ;  /* 0x000000010300780c */ /* 0x002fe20003f46270 */
        /* <DEDUP_REMOVED lines=8> */
[----:B------:R-:W1:Y:S02]  /*250a0*/  @P3 LDC.64 R4, c[0x0][0x9e8] ;  /* 0x00027a00ff043b82 */ /* 0x000e640000000a00 */
[----:B-1----:R-:W-:-:S05]  /*250b0*/  @P3 IMAD.HI.U32 R4, R6, R4, RZ ;  /* 0x0000000406043227 */ /* 0x002fca00078e00ff */
[----:B------:R-:W-:-:S04]  /*250c0*/  @P3 SHF.R.U32.HI R6, RZ, R5, R4 ;  /* 0x00000005ff063219 */ /* 0x000fc80000011604 */
[----:B------:R-:W-:Y:S01]  /*250d0*/  LOP3.LUT R7, RZ, R6, RZ, 0x33, !PT ;  /* 0x00000006ff077212 */ /* 0x000fe200078e33ff */
[----:B------:R-:W-:Y:S06]  /*250e0*/  BRA `(.L_x_1843) ;  /* 0x0000000000107947 */ /* 0x000fec0003800000 */
.L_x_1842:
[----:B------:R-:W-:-:S13]  /*250f0*/  ISETP.NE.AND P3, PT, R3, 0x1, PT ;  /* 0x000000010300780c */ /* 0x000fda0003f65270 */
[----:B------:R-:W1:Y:S02]  /*25100*/  @P3 LDC.64 R4, c[0x0][0x9e8] ;  /* 0x00027a00ff043b82 */ /* 0x000e640000000a00 */
[----:B-1----:R-:W-:-:S05]  /*25110*/  @P3 IMAD.HI.U32 R4, R7, R4, RZ ;  /* 0x0000000407043227 */ /* 0x002fca00078e00ff */
[----:B------:R-:W-:-:S07]  /*25120*/  @P3 SHF.R.U32.HI R7, RZ, R5, R4 ;  /* 0x00000005ff073219 */ /* 0x000fce0000011604 */
.L_x_1843:
[----:B------:R-:W-:Y:S05]  /*25130*/  BSYNC B0 ;  /* 0x0000000000007941 */ /* 0x000fea0003800000 */
.L_x_1841:
[----:B------:R-:W-:-:S05]  /*25140*/  IMAD R7, R7, R3, R3 ;  /* 0x0000000307077224 */ /* 0x000fca00078e0203 */
[----:B------:R-:W-:-:S07]  /*25150*/  VIMNMX R2, R2, R7, PT ;  /* 0x0000000702027248 */ /* 0x000fce0003fe0100 */
.L_x_1840:
[----:B------:R-:W1:Y:S01]  /*25160*/  @P1 LDC R5, c[0x0][0x44c] ;  /* 0x00011300ff051b82 */ /* 0x000e620000000800 */
[----:B------:R-:W-:Y:S01]  /*25170*/  VIADD R2, R2, 0x3f ;  /* 0x0000003f02027836 */ /* 0x000fe20000000000 */
[----:B------:R-:W-:Y:S01]  /*25180*/  IADD3 R20, R0, -R15, RZ ;  /* 0x8000000f00147210 */ /* 0x000fe20007ffe0ff */
[----:B------:R-:W-:Y:S01]  /*25190*/  IMAD.MOV.U32 R4, RZ, RZ, R12 ;  /* 0x000000ffff047224 */ /* 0x000fe200078e000c */
[----:B------:R-:W-:-:S04]  /*251a0*/  ULDC UR4, c[0x0][0x9dc] ;  /* 0x0002770000047ab9 */ /* 0x000fc80000000800 */
[----:B------:R-:W2:Y:S01]  /*251b0*/  @P1 LDC R6, c[0x0][0x450] ;  /* 0x00011400ff061b82 */ /* 0x000ea20000000800 */
[----:B-1----:R-:W-:-:S05]  /*251c0*/  @P1 IMAD.HI.U32 R5, R12, R5, RZ ;  /* 0x000000050c051227 */ /* 0x002fca00078e00ff */
[----:B--2---:R-:W-:Y:S02]  /*251d0*/  @P1 SHF.R.U32.HI R4, RZ, R6, R5 ;  /* 0x00000006ff041219 */ /* 0x004fe40000011605 */
[----:B------:R-:W-:-:S04]  /*251e0*/  SHF.R.S32.HI R6, RZ, 0x1f, R2 ;  /* 0x0000001fff067819 */ /* 0x000fc80000011402 */
[----:B------:R-:W-:Y:S01]  /*251f0*/  LEA.HI R6, R6, R2, RZ, 0x6 ;  /* 0x0000000206067211 */ /* 0x000fe200078f30ff */
[----:B------:R-:W-:-:S03]  /*25200*/  IMAD.IADD R2, R20, 0x1, R4 ;  /* 0x0000000114027824 */ /* 0x000fc600078e0204 */
[----:B------:R-:W-:Y:S01]  /*25210*/  SHF.R.S32.HI R6, RZ, 0x6, R6 ;  /* 0x00000006ff067819 */ /* 0x000fe20000011406 */
[----:B------:R-:W-:-:S03]  /*25220*/  VIADD R0, R2, -UR4 ;  /* 0x8000000402007c36 */ /* 0x000fc60008000000 */
[----:B------:R-:W-:Y:S01]  /*25230*/  VIMNMX R6, R11, R6, PT ;  /* 0x000000060b067248 */ /* 0x000fe20003fe0100 */
[----:B------:R-:W-:Y:S06]  /*25240*/  @!P2 BRA `(.L_x_1844) ;  /* 0x000000000044a947 */ /* 0x000fec0003800000 */
[----:B------:R-:W-:Y:S01]  /*25250*/  ISETP.GT.AND P1, PT, R2, -0x1, PT ;  /* 0xffffffff0200780c */ /* 0x000fe20003f24270 */
[----:B------:R-:W-:-:S12]  /*25260*/  BSSY B0, `(.L_x_1845) ;  /* 0x000000d000007945 */ /* 0x000fd80003800000 */
[----:B------:R-:W-:Y:S05]  /*25270*/  @P1 BRA `(.L_x_1846) ;  /* 0x00000000001c1947 */ /* 0x000fea0003800000 */
[----:B------:R-:W-:Y:S02]  /*25280*/  ISETP.NE.AND P1, PT, R3, 0x1, PT ;  /* 0x000000010300780c */ /* 0x000fe40003f25270 */
[----:B------:R-:W-:-:S11]  /*25290*/  LOP3.LUT R2, RZ, R2, RZ, 0x33, !PT ;  /* 0x00000002ff027212 */ /* 0x000fd600078e33ff */
[----:B------:R-:W1:Y:S02]  /*252a0*/  @P1 LDC.64 R4, c[0x0][0x9e8] ;  /* 0x00027a00ff041b82 */ /* 0x000e640000000a00 */
[----:B-1----:R-:W-:-:S05]  /*252b0*/  @P1 IMAD.HI.U32 R4, R2, R4, RZ ;  /* 0x0000000402041227 */ /* 0x002fca00078e00ff */
[----:B------:R-:W-:-:S04]  /*252c0*/  @P1 SHF.R.U32.HI R2, RZ, R5, R4 ;  /* 0x00000005ff021219 */ /* 0x000fc80000011604 */
[----:B------:R-:W-:Y:S01]  /*252d0*/  LOP3.LUT R2, RZ, R2, RZ, 0x33, !PT ;  /* 0x00000002ff027212 */ /* 0x000fe200078e33ff */
[----:B------:R-:W-:Y:S06]  /*252e0*/  BRA `(.L_x_1847) ;  /* 0x0000000000107947 */ /* 0x000fec0003800000 */
.L_x_1846:
[----:B------:R-:W-:-:S13]  /*252f0*/  ISETP.NE.AND P1, PT, R3, 0x1, PT ;  /* 0x000000010300780c */ /* 0x000fda0003f25270 */
[----:B------:R-:W1:Y:S02]  /*25300*/  @P1 LDC.64 R4, c[0x0][0x9e8] ;  /* 0x00027a00ff041b82 */ /* 0x000e640000000a00 */
[----:B-1----:R-:W-:-:S05]  /*25310*/  @P1 IMAD.HI.U32 R4, R2, R4, RZ ;  /* 0x0000000402041227 */ /* 0x002fca00078e00ff */
[----:B------:R-:W-:-:S07]  /*25320*/  @P1 SHF.R.U32.HI R2, RZ, R5, R4 ;  /* 0x00000005ff021219 */ /* 0x000fce0000011604 */
.L_x_1847:
[----:B------:R-:W-:Y:S05]  /*25330*/  BSYNC B0 ;  /* 0x0000000000007941 */ /* 0x000fea0003800000 */
.L_x_1845:
[----:B------:R-:W-:-:S05]  /*25340*/  IMAD R2, R2, R3, RZ ;  /* 0x0000000302027224 */ /* 0x000fca00078e02ff */
[----:B------:R-:W-:-:S07]  /*25350*/  VIMNMX R0, R0, R2, !PT ;  /* 0x0000000200007248 */ /* 0x000fce0007fe0100 */
.L_x_1844:
[----:B------:R-:W-:Y:S01]  /*25360*/  SHF.R.S32.HI R2, RZ, 0x1f, R0 ;  /* 0x0000001fff027819 */ /* 0x000fe20000011400 */
[----:B------:R-:W-:Y:S01]  /*25370*/  BSSY B0, `(.L_x_1848) ;  /* 0x0000028000007945 */ /* 0x000fe20003800000 */
[----:B------:R-:W-:Y:S02]  /*25380*/  LOP3.LUT R12, R17, 0xff, RZ, 0xc0, !PT ;  /* 0x000000ff110c7812 */ /* 0x000fe400078ec0ff */
[----:B------:R-:W-:Y:S01]  /*25390*/  LEA.HI R0, R2, R0, RZ, 0x6 ;  /* 0x0000000002007211 */ /* 0x000fe200078f30ff */
[----:B------:R-:W-:Y:S01]  /*253a0*/  IMAD.MOV.U32 R2, RZ, RZ, RZ ;  /* 0x000000ffff027224 */ /* 0x000fe200078e00ff */
[----:B------:R-:W-:Y:S01]  /*253b0*/  SHF.R.U32.HI R17, RZ, 0x10, R17 ;  /* 0x00000010ff117819 */ /* 0x000fe20000011611 */
[----:B------:R1:W-:Y:S01]  /*253c0*/  STL [R1+0x50], R12 ;  /* 0x0000500c01007387 */ /* 0x0003e20000100800 */
[----:B------:R-:W-:-:S04]  /*253d0*/  SHF.R.S32.HI R0, RZ, 0x6, R0 ;  /* 0x00000006ff007819 */ /* 0x000fc80000011400 */
[----:B------:R-:W-:-:S04]  /*253e0*/  VIMNMX R0, RZ, R0, !PT ;  /* 0x00000000ff007248 */ /* 0x000fc80007fe0100 */
[----:B------:R-:W-:-:S13]  /*253f0*/  ISETP.GT.AND P1, PT, R6, R0, PT ;  /* 0x000000000600720c */ /* 0x000fda0003f24270 */
[----:B-1----:R-:W-:Y:S05]  /*25400*/  @!P1 BRA `(.L_x_1849) ;  /* 0x0000000000789947 */ /* 0x002fea0003800000 */
[----:B------:R-:W-:Y:S01]  /*25410*/  ISETP.NE.AND P1, PT, R17, RZ, PT ;  /* 0x000000ff1100720c */ /* 0x000fe20003f25270 */
[----:B------:R-:W-:-:S03]  /*25420*/  ULDC UR4, c[0x0][0x9f0] ;  /* 0x00027c0000047ab9 */ /* 0x000fc60000000800 */
[----:B------:R-:W-:-:S04]  /*25430*/  SEL R4, R17, UR4, P1 ;  /* 0x0000000411047c07 */ /* 0x000fc80008800000 */
[----:B------:R-:W-:Y:S02]  /*25440*/  IABS R5, R4 ;  /* 0x0000000400057213 */ /* 0x000fe40000000000 */
[----:B------:R-:W-:Y:S02]  /*25450*/  IADD3 R7, R4, -0x1, R6 ;  /* 0xffffffff04077810 */ /* 0x000fe40007ffe006 */
[----:B------:R-:W1:Y:S03]  /*25460*/  I2F.RP R2, R5 ;  /* 0x0000000500027306 */ /* 0x000e660000209400 */
[----:B------:R-:W-:-:S05]  /*25470*/  IMAD.IADD R7, R7, 0x1, -R0 ;  /* 0x0000000107077824 */ /* 0x000fca00078e0a00 */
[----:B-1----:R-:W1:Y:S02]  /*25480*/  MUFU.RCP R2, R2 ;  /* 0x0000000200027308 */ /* 0x002e640000001000 */
[----:B-1----:R-:W-:-:S06]  /*25490*/  VIADD R2, R2, 0xffffffe ;  /* 0x0ffffffe02027836 */ /* 0x002fcc0000000000 */
[----:B------:R1:W2:Y:S02]  /*254a0*/  F2I.FTZ.U32.TRUNC.NTZ R3, R2 ;  /* 0x0000000200037305 */ /* 0x0002a4000021f000 */
[----:B-1----:R-:W-:-:S04]  /*254b0*/  LOP3.LUT R2, R7, R4, RZ, 0x3c, !PT ;  /* 0x0000000407027212 */ /* 0x002fc800078e3cff */
[----:B------:R-:W-:Y:S01]  /*254c0*/  ISETP.GE.AND P1, PT, R2, RZ, PT ;  /* 0x000000ff0200720c */ /* 0x000fe20003f26270 */
[----:B--2---:R-:W-:-:S04]  /*254d0*/  IMAD.MOV R2, RZ, RZ, -R3 ;  /* 0x000000ffff027224 */ /* 0x004fc800078e0a03 */
[----:B------:R-:W-:Y:S02]  /*254e0*/  IMAD R11, R2, R5, RZ ;  /* 0x00000005020b7224 */ /* 0x000fe400078e02ff */
[----:B------:R-:W-:-:S04]  /*254f0*/  IMAD.MOV.U32 R2, RZ, RZ, RZ ;  /* 0x000000ffff027224 */ /* 0x000fc800078e00ff */
[----:B------:R-:W-:Y:S01]  /*25500*/  IMAD.HI.U32 R11, R3, R11, R2 ;  /* 0x0000000b030b7227 */ /* 0x000fe200078e0002 */
[----:B------:R-:W-:Y:S02]  /*25510*/  IABS R2, R4 ;  /* 0x0000000400027213 */ /* 0x000fe40000000000 */
[----:B------:R-:W-:Y:S02]  /*25520*/  IABS R3, R7 ;  /* 0x0000000700037213 */ /* 0x000fe40000000000 */
[----:B------:R-:W-:-:S05]  /*25530*/  IADD3 R2, RZ, -R2, RZ ;  /* 0x80000002ff027210 */ /* 0x000fca0007ffe0ff */
[----:B------:R-:W-:Y:S02]  /*25540*/  IMAD.MOV.U32 R7, RZ, RZ, R2 ;  /* 0x000000ffff077224 */ /* 0x000fe400078e0002 */
[----:B------:R-:W-:-:S04]  /*25550*/  IMAD.HI.U32 R2, R11, R3, RZ ;  /* 0x000000030b027227 */ /* 0x000fc800078e00ff */
[----:B------:R-:W-:-:S05]  /*25560*/  IMAD R3, R2, R7, R3 ;  /* 0x0000000702037224 */ /* 0x000fca00078e0203 */
[----:B------:R-:W-:-:S13]  /*25570*/  ISETP.GT.U32.AND P2, PT, R5, R3, PT ;  /* 0x000000030500720c */ /* 0x000fda0003f44070 */
[----:B------:R-:W-:Y:S02]  /*25580*/  @!P2 IMAD.IADD R3, R3, 0x1, -R5 ;  /* 0x000000010303a824 */ /* 0x000fe400078e0a05 */
[----:B------:R-:W-:-:S03]  /*25590*/  @!P2 VIADD R2, R2, 0x1 ;  /* 0x000000010202a836 */ /* 0x000fc60000000000 */
[----:B------:R-:W-:-:S13]  /*255a0*/  ISETP.GE.U32.AND P2, PT, R3, R5, PT ;  /* 0x000000050300720c */ /* 0x000fda0003f46070 */
[----:B------:R-:W-:Y:S01]  /*255b0*/  @P2 VIADD R2, R2, 0x1 ;  /* 0x0000000102022836 */ /* 0x000fe20000000000 */
[----:B------:R-:W-:-:S03]  /*255c0*/  ISETP.NE.AND P2, PT, R4, RZ, PT ;  /* 0x000000ff0400720c */ /* 0x000fc60003f45270 */
[----:B------:R-:W-:-:S10]  /*255d0*/  @!P1 IMAD.MOV R2, RZ, RZ, -R2 ;  /* 0x000000ffff029224 */ /* 0x000fd400078e0a02 */
[----:B------:R-:W-:-:S07]  /*255e0*/  @!P2 LOP3.LUT R2, RZ, R4, RZ, 0x33, !PT ;  /* 0x00000004ff02a212 */ /* 0x000fce00078e33ff */
.L_x_1849:
[----:B------:R-:W-:Y:S05]  /*255f0*/  BSYNC B0 ;  /* 0x0000000000007941 */ /* 0x000fea0003800000 */
.L_x_1848:
[-C--:B------:R-:W-:Y:S01]  /*25600*/  IMAD R0, R12, R2.reuse, R0 ;  /* 0x000000020c007224 */ /* 0x080fe200078e0200 */
[----:B------:R-:W-:Y:S01]  /*25610*/  BSSY B0, `(.L_x_1850) ;  /* 0x0000199000007945 */ /* 0x000fe20003800000 */
[----:B------:R-:W-:Y:S02]  /*25620*/  PLOP3.LUT P5, PT, PT, PT, PT, 0x80, 0x0 ;  /* 0x000000000000781c */ /* 0x000fe40003faf070 */
[C---:B------:R-:W-:Y:S01]  /*25630*/  IMAD R3, R0.reuse, 0x40, -R8 ;  /* 0x0000004000037824 */ /* 0x040fe200078e0a08 */
[----:B------:R-:W-:-:S05]  /*25640*/  VIADDMNMX R2, R0, R2, R6, PT ;  /* 0x0000000200027246 */ /* 0x000fca0003800106 */
[----:B------:R-:W-:-:S05]  /*25650*/  IMAD R2, R2, 0x40, -R8 ;  /* 0x0000004002027824 */ /* 0x000fca00078e0a08 */
[----:B------:R-:W-:Y:S02]  /*25660*/  VIMNMX R0, R2, R9, PT ;  /* 0x0000000902007248 */ /* 0x000fe40003fe0100 */
[----:B------:R-:W-:-:S04]  /*25670*/  VIMNMX R2, RZ, R3, !PT ;  /* 0x00000003ff027248 */ /* 0x000fc80007fe0100 */
[----:B------:R-:W-:Y:S02]  /*25680*/  ISETP.GT.AND P1, PT, R0, R2, PT ;  /* 0x000000020000720c */ /* 0x000fe40003f24270 */
[----:B------:R-:W-:-:S05]  /*25690*/  SHF.R.U32.HI R2, RZ, 0x6, R2 ;  /* 0x00000006ff027819 */ /* 0x000fca0000011602 */
[----:B------:R-:W-:-:S06]  /*256a0*/  IMAD.MOV.U32 R8, RZ, RZ, R2 ;  /* 0x000000ffff087224 */ /* 0x000fcc00078e0002 */
[----:B------:R-:W-:-:S04]  /*256b0*/  @P1 IADD3 R0, R0, 0x3f, RZ ;  /* 0x0000003f00001810 */ /* 0x000fc80007ffe0ff */
[----:B------:R-:W-:-:S04]  /*256c0*/  @P1 SHF.R.S32.HI R3, RZ, 0x1f, R0 ;  /* 0x0000001fff031819 */ /* 0x000fc80000011400 */
[----:B------:R-:W-:-:S04]  /*256d0*/  @P1 LEA.HI R0, R3, R0, RZ, 0x6 ;  /* 0x0000000003001211 */ /* 0x000fc800078f30ff */
[----:B------:R-:W-:-:S04]  /*256e0*/  @P1 SHF.R.S32.HI R8, RZ, 0x6, R0 ;  /* 0x00000006ff081819 */ /* 0x000fc80000011400 */
[----:B------:R-:W-:-:S13]  /*256f0*/  ISETP.GT.AND P1, PT, R8, R2, PT ;  /* 0x000000020800720c */ /* 0x000fda0003f24270 */
[----:B------:R-:W-:Y:S05]  /*25700*/  @!P1 BRA `(.L_x_1851) ;  /* 0x0000001800249947 */ /* 0x000fea0003800000 */
[----:B------:R-:W-:Y:S01]  /*25710*/  UMOV UR4, 0xffffffff ;  /* 0xffffffff00047882 */ /* 0x000fe20000000000 */
[----:B------:R-:W-:Y:S02]  /*25720*/  SEL R0, R14, RZ, !P0 ;  /* 0x000000ff0e007207 */ /* 0x000fe40004000000 */
[----:B------:R-:W-:Y:S05]  /*25730*/  BRA.DIV UR4, `(.L_x_1852) ;  /* 0x0000009604487947 */ /* 0x000fea000b800000 */
[----:B------:R-:W1:Y:S02]  /*25740*/  S2R R3, SR_TID.X ;  /* 0x0000000000037919 */ /* 0x000e640000002100 */
[----:B-1----:R-:W-:-:S04]  /*25750*/  SHF.R.U32.HI R3, RZ, 0x5, R3 ;  /* 0x00000005ff037819 */ /* 0x002fc80000011603 */
[----:B------:R-:W-:-:S05]  /*25760*/  LOP3.LUT R3, R3, 0x3, RZ, 0xc0, !PT ;  /* 0x0000000303037812 */ /* 0x000fca00078ec0ff */
[----:B------:R1:W2:Y:S02]  /*25770*/  SHFL.IDX PT, R14, R3, RZ, 0x1f ;  /* 0x00001fff030e7589 */ /* 0x0002a400000e0000 */
.L_x_2084:
[----:B--2---:R-:W-:Y:S02]  /*25780*/  ISETP.NE.AND P0, PT, R14, RZ, PT ;  /* 0x000000ff0e00720c */ /* 0x004fe40003f05270 */
[----:B------:R-:W-:-:S11]  /*25790*/  PLOP3.LUT P2, PT, PT, PT, PT, 0x8, 0x0 ;  /* 0x000000000000781c */ /* 0x000fd60003f4e170 */
[----:B------:R-:W-:Y:S05]  /*257a0*/  @P0 BRA `(.L_x_1853) ;  /* 0x00000000000c0947 */ /* 0x000fea0003800000 */
[----:B------:R-:W-:-:S03]  /*257b0*/  UMOV UR4, 0xffffffff ;  /* 0xffffffff00047882 */ /* 0x000fc60000000000 */
[----:B------:R-:W-:Y:S05]  /*257c0*/  BRA.DIV UR4, `(.L_x_1854) ;  /* 0x0000009604587947 */ /* 0x000fea000b800000 */
[----:B------:R-:W-:-:S13]  /*257d0*/  ELECT P2, URZ, PT ;  /* 0x00000000003f782f */ /* 0x000fda0003840000 */
.L_x_1853:
[----:B-1----:R-:W2:Y:S01]  /*257e0*/  LDL R3, [R1+0x58] ;  /* 0x0000580001037983 */ /* 0x002ea20000100800 */
[----:B------:R-:W-:Y:S01]  /*257f0*/  BSSY B1, `(.L_x_1855) ;  /* 0x0000008000017945 */ /* 0x000fe20003800000 */
[----:B--2---:R-:W-:-:S05]  /*25800*/  VIADD R3, R3, 0x1 ;  /* 0x0000000103037836 */ /* 0x004fca0000000000 */
[----:B------:R-:W-:-:S04]  /*25810*/  LEA.HI R4, R3, R3, RZ, 0x1 ;  /* 0x0000000303047211 */ /* 0x000fc800078f08ff */
[----:B------:R-:W-:-:S05]  /*25820*/  LOP3.LUT R4, R4, 0xfffffffe, RZ, 0xc0, !PT ;  /* 0xfffffffe04047812 */ /* 0x000fca00078ec0ff */
[----:B------:R-:W-:-:S05]  /*25830*/  IMAD.IADD R3, R3, 0x1, -R4 ;  /* 0x0000000103037824 */ /* 0x000fca00078e0a04 */
[----:B------:R-:W-:-:S04]  /*25840*/  SHF.L.U32 R3, R3, 0x1f, RZ ;  /* 0x0000001f03037819 */ /* 0x000fc800000006ff */
[----:B------:R-:W1:Y:S02]  /*25850*/  SYNCS.PHASECHK.TRANS64.TRYWAIT P0, [R18+URZ+0x30820], R3 ;  /* 0x03082003120075a7 */ /* 0x000e64000800017f */
[----:B-1----:R-:W-:Y:S05]  /*25860*/  @!P0 BRA `(.L_x_1856) ;  /* 0x0000009400548947 */ /* 0x002fea0003800000 */
.L_x_2087:
[----:B------:R-:W-:Y:S05]  /*25870*/  BSYNC B1 ;  /* 0x0000000000017941 */ /* 0x000fea0003800000 */
.L_x_1855:
[----:B------:R-:W-:Y:S04]  /*25880*/  BSSY B1, `(.L_x_1857) ;  /* 0x00000ad000017945 */ /* 0x000fe80003800000 */
[----:B------:R-:W-:Y:S05]  /*25890*/  @!P2 BRA `(.L_x_1858) ;  /* 0x0000000800aca947 */ /* 0x000fea0003800000 */
[----:B------:R-:W2:Y:S04]  /*258a0*/  LDL R5, [R1+0x1c] ;  /* 0x00001c0001057983 */ /* 0x000ea80000100800 */
[----:B------:R-:W3:Y:S01]  /*258b0*/  LDL R6, [R1+0x20] ;  /* 0x0000200001067983 */ /* 0x000ee20000100800 */
[----:B------:R-:W-:Y:S01]  /*258c0*/  BSSY B2, `(.L_x_1859) ;  /* 0x0000008000027945 */ /* 0x000fe20003800000 */
[----:B------:R-:W4:Y:S02]  /*258d0*/  S2R R4, SR_TID.X ;  /* 0x0000000000047919 */ /* 0x000f240000002100 */
[----:B----4-:R-:W-:-:S04]  /*258e0*/  LOP3.LUT R4, R4, 0x7f, RZ, 0xc0, !PT ;  /* 0x0000007f04047812 */ /* 0x010fc800078ec0ff */
[----:B------:R-:W-:Y:S01]  /*258f0*/  ISETP.NE.AND P4, PT, R4, RZ, PT ;  /* 0x000000ff0400720c */ /* 0x000fe20003f85270 */
[----:B--2---:R-:W-:Y:S01]  /*25900*/  IMAD R5, R5, 0x8, R18 ;  /* 0x0000000805057824 */ /* 0x004fe200078e0212 */
[----:B---3--:R-:W-:-:S04]  /*25910*/  SHF.L.U32 R9, R6, 0x1f, RZ ;  /* 0x0000001f06097819 */ /* 0x008fc800000006ff */
[----:B------:R-:W2:Y:S02]  /*25920*/  SYNCS.PHASECHK.TRANS64.TRYWAIT P0, [R5+URZ+0x308a0], R9 ;  /* 0x0308a009050075a7 */ /* 0x000ea4000800017f */
[----:B--2---:R-:W-:Y:S05]  /*25930*/  @!P0 BRA `(.L_x_1860) ;  /* 0x0000009400348947 */ /* 0x004fea0003800000 */
.L_x_2088:
[----:B------:R-:W-:Y:S05]  /*25940*/  BSYNC B2 ;  /* 0x0000000000027941 */ /* 0x000fea0003800000 */
.L_x_1859:
[----:B------:R-:W-:Y:S04]  /*25950*/  BSSY B2, `(.L_x_1861) ;  /* 0x0000007000027945 */ /* 0x000fe80003800000 */
[----:B------:R-:W-:Y:S05]  /*25960*/  @P4 BRA `(.L_x_1862) ;  /* 0x0000000000144947 */ /* 0x000fea0003800000 */
[----:B------:R-:W-:Y:S01]  /*25970*/  LOP3.LUT P0, RZ, R19, 0x1, RZ, 0xc0, !PT ;  /* 0x0000000113ff7812 */ /* 0x000fe2000780c0ff */
[----:B-1----:R-:W-:-:S04]  /*25980*/  IMAD.MOV.U32 R3, RZ, RZ, 0x8000 ;  /* 0x00008000ff037424 */ /* 0x002fc800078e00ff */
[----:B------:R3:W-:Y:S08]  /*25990*/  SYNCS.ARRIVE.TRANS64 RZ, [R5+URZ+0x30890], R3 ;  /* 0x0308900305ff79a7 */ /* 0x0007f0000800003f */
[----:B------:R-:W-:Y:S05]  /*259a0*/  @!P0 BRA `(.L_x_1862) ;  /* 0x0000000000048947 */ /* 0x000fea0003800000 */
[----:B------:R-:W-:Y:S01]  /*259b0*/  BPT.TRAP 0x1 ;  /* 0x000000040000795c */ /* 0x000fe20000300000 */
.L_x_1862:
[----:B------:R-:W-:Y:S05]  /*259c0*/  BSYNC B2 ;  /* 0x0000000000027941 */ /* 0x000fea0003800000 */
.L_x_1861:
[----:B-1-3--:R-:W3:Y:S01]  /*259d0*/  LDL R3, [R1+0x1c] ;  /* 0x00001c0001037983 */ /* 0x00aee20000100800 */
[----:B------:R-:W-:Y:S01]  /*259e0*/  IMAD.MOV.U32 R14, RZ, RZ, RZ ;  /* 0x000000ffff0e7224 */ /* 0x000fe200078e00ff */
[----:B------:R-:W-:Y:S01]  /*259f0*/  UIADD3 UR4, UP0, UR36, 0x570, URZ ;  /* 0x0000057024047890 */ /* 0x000fe2000ff1e03f */
[----:B------:R-:W-:Y:S01]  /*25a00*/  IMAD R4, R8, 0x40, R10 ;  /* 0x0000004008047824 */ /* 0x000fe200078e020a */
[----:B------:R-:W-:Y:S01]  /*25a10*/  PLOP3.LUT P0, PT, PT, PT, PT, 0x80, 0x0 ;  /* 0x000000000000781c */ /* 0x000fe20003f0f070 */
[----:B------:R-:W-:Y:S01]  /*25a20*/  UMOV UR6, 0x0 ;  /* 0x0000000000067882 */ /* 0x000fe20000000000 */
[----:B------:R-:W-:Y:S01]  /*25a30*/  R2UR UR10, R14 ;  /* 0x000000000e0a72ca */ /* 0x000fe200000e0000 */
[----:B------:R-:W-:Y:S01]  /*25a40*/  UIADD3.X UR5, URZ, UR37, URZ, UP0, !UPT ;  /* 0x000000253f057290 */ /* 0x000fe200087fe43f */
[----:B------:R-:W-:Y:S01]  /*25a50*/  IADD3 R4, R4, -0x40, RZ ;  /* 0xffffffc004047810 */ /* 0x000fe20007ffe0ff */
[----:B------:R-:W-:Y:S01]  /*25a60*/  UMOV UR7, 0x12f00000 ;  /* 0x12f0000000077882 */ /* 0x000fe20000000000 */
[----:B---3--:R-:W-:-:S02]  /*25a70*/  IMAD R7, R3, 0x8000, R18 ;  /* 0x0000800003077824 */ /* 0x008fc400078e0212 */
[----:B------:R-:W-:Y:S02]  /*25a80*/  IMAD.SHL.U32 R11, R3, 0x4000, RZ ;  /* 0x00004000030b7824 */ /* 0x000fe400078e00ff */
[----:B------:R-:W-:Y:S02]  /*25a90*/  VIADD R3, R5, 0x30890 ;  /* 0x0003089005037836 */ /* 0x000fe40000000000 */
[----:B------:R-:W-:-:S07]  /*25aa0*/  VIADD R6, R7, 0x20400 ;  /* 0x0002040007067836 */ /* 0x000fce0000000000 */
.L_x_1863:
        /* <DEDUP_REMOVED lines=12> */
[----:B------:R-:W-:Y:S01]  /*25b70*/  UMOV UR6, 0x0 ;  /* 0x0000000000067882 */ /* 0x000fe20000000000 */
[----:B------:R-:W-:Y:S02]  /*25b80*/  UMOV UR7, 0x12f00000 ;  /* 0x12f0000000077882 */ /* 0x000fe40000000000 */
[----:B------:R-:W-:Y:S01]  /*25b90*/  R2UR UR10, R6 ;  /* 0x00000000060a72ca */ /* 0x000fe200000e0000 */
[----:B------:R-:W-:-:S14]  /*25ba0*/  VIADD R6, R7, 0x22400 ;  /* 0x0002240007067836 */ /* 0x000fdc0000000000 */
.L_x_1864:
        /* <DEDUP_REMOVED lines=14> */
[----:B------:R-:W-:Y:S02]  /*25c90*/  R2UR UR10, R6 ;  /* 0x00000000060a72ca */ /* 0x000fe400000e0000 */
[----:B------:R-:W-:-:S13]  /*25ca0*/  IADD3 R6, R7, 0x24400, RZ ;  /* 0x0002440007067810 */ /* 0x000fda0007ffe0ff */
.L_x_1865:
        /* <DEDUP_REMOVED lines=10> */
[----:B0-----:R-:W-:Y:S01]  /*25d50*/  IMAD.MOV.U32 R15, RZ, RZ, 0xc0 ;  /* 0x000000c0ff0f7424 */ /* 0x001fe200078e00ff */
[----:B------:R-:W-:Y:S01]  /*25d60*/  PLOP3.LUT P0, PT, PT, PT, PT, 0x80, 0x0 ;  /* 0x000000000000781c */ /* 0x000fe20003f0f070 */
[----:B------:R-:W-:Y:S01]  /*25d70*/  VIADD R7, R7, 0x26400 ;  /* 0x0002640007077836 */ /* 0x000fe20000000000 */
[----:B------:R-:W-:Y:S01]  /*25d80*/  UMOV UR6, 0x0 ;  /* 0x0000000000067882 */ /* 0x000fe20000000000 */
[----:B------:R-:W-:Y:S01]  /*25d90*/  UMOV UR7, 0x12f00000 ;  /* 0x12f0000000077882 */ /* 0x000fe20000000000 */
[----:B------:R-:W-:-:S15]  /*25da0*/  R2UR UR10, R15 ;  /* 0x000000000f0a72ca */ /* 0x000fde00000e0000 */
.L_x_1866:
        /* <DEDUP_REMOVED lines=13> */
.L_x_2089:
[----:B------:R-:W-:Y:S05]  /*25e80*/  BSYNC B2 ;  /* 0x0000000000027941 */ /* 0x000fea0003800000 */
.L_x_1867:
[----:B------:R-:W-:Y:S01]  /*25e90*/  BSSY B2, `(.L_x_1869) ;  /* 0x0000009000027945 */ /* 0x000fe20003800000 */
[----:B------:R-:W-:Y:S02]  /*25ea0*/  IMAD.MOV.U32 R12, RZ, RZ, 0x0 ;  /* 0x00000000ff0c7424 */ /* 0x000fe400078e00ff */
[----:B------:R-:W-:Y:S01]  /*25eb0*/  IMAD.MOV.U32 R13, RZ, RZ, 0x12f00000 ;  /* 0x12f00000ff0d7424 */ /* 0x000fe200078e00ff */
[----:B------:R-:W-:Y:S06]  /*25ec0*/  @P4 BRA `(.L_x_1870) ;  /* 0x0000000000144947 */ /* 0x000fec0003800000 */
[----:B------:R-:W-:Y:S01]  /*25ed0*/  LOP3.LUT P0, RZ, R19, 0x1, RZ, 0xc0, !PT ;  /* 0x0000000113ff7812 */ /* 0x000fe2000780c0ff */
[----:B------:R-:W-:-:S04]  /*25ee0*/  IMAD.MOV.U32 R3, RZ, RZ, 0x8000 ;  /* 0x00008000ff037424 */ /* 0x000fc800078e00ff */
[----:B------:R1:W-:Y:S08]  /*25ef0*/  SYNCS.ARRIVE.TRANS64 RZ, [R5+URZ+0x308b0], R3 ;  /* 0x0308b00305ff79a7 */ /* 0x0003f0000800003f */
[----:B------:R-:W-:Y:S05]  /*25f00*/  @!P0 BRA `(.L_x_1870) ;  /* 0x0000000000048947 */ /* 0x000fea0003800000 */
[----:B------:R-:W-:Y:S01]  /*25f10*/  BPT.TRAP 0x1 ;  /* 0x000000040000795c */ /* 0x000fe20000300000 */
.L_x_1870:
[----:B------:R-:W-:Y:S05]  /*25f20*/  BSYNC B2 ;  /* 0x0000000000027941 */ /* 0x000fea0003800000 */
.L_x_1869:
[----:B------:R-:W-:Y:S01]  /*25f30*/  R2UR UR10, R14 ;  /* 0x000000000e0a72ca */ /* 0x000fe200000e0000 */
[----:B-1----:R-:W-:Y:S01]  /*25f40*/  IMAD R3, R11, 0x2, R18 ;  /* 0x000000020b037824 */ /* 0x002fe200078e0212 */
[----:B------:R-:W-:Y:S01]  /*25f50*/  R2UR UR6, R12 ;  /* 0x000000000c0672ca */ /* 0x000fe200000e0000 */
[----:B------:R-:W-:Y:S01]  /*25f60*/  UIADD3 UR4, UP0, UR36, 0x670, URZ ;  /* 0x0000067024047890 */ /* 0x000fe2000ff1e03f */
[----:B------:R-:W-:Y:S01]  /*25f70*/  R2UR UR7, R13 ;  /* 0x000000000d0772ca */ /* 0x000fe200000e0000 */
[----:B0-2---:R-:W-:Y:S01]  /*25f80*/  VIADD R5, R5, 0x308b0 ;  /* 0x000308b005057836 */ /* 0x005fe20000000000 */
[----:B------:R-:W-:Y:S01]  /*25f90*/  PLOP3.LUT P0, PT, PT, PT, PT, 0x80, 0x0 ;  /* 0x000000000000781c */ /* 0x000fe20003f0f070 */
[----:B------:R-:W-:Y:S01]  /*25fa0*/  UIADD3.X UR5, URZ, UR37, URZ, UP0, !UPT ;  /* 0x000000253f057290 */ /* 0x000fe200087fe43f */
[----:B------:R-:W-:-:S11]  /*25fb0*/  IADD3 R6, R3, 0x400, RZ ;  /* 0x0000040003067810 */ /* 0x000fd60007ffe0ff */
.L_x_1871:
        /* <DEDUP_REMOVED lines=11> */
[----:B------:R-:W-:Y:S01]  /*26070*/  R2UR UR6, R12 ;  /* 0x000000000c0672ca */ /* 0x000fe200000e0000 */
[----:B------:R-:W-:Y:S01]  /*26080*/  VIADD R6, R3, 0x2400 ;  /* 0x0000240003067836 */ /* 0x000fe20000000000 */
[----:B------:R-:W-:Y:S02]  /*26090*/  R2UR UR7, R13 ;  /* 0x000000000d0772ca */ /* 0x000fe400000e0000 */
[----:B------:R-:W-:Y:S02]  /*260a0*/  R2UR UR10, R7 ;  /* 0x00000000070a72ca */ /* 0x000fe400000e0000 */
[----:B------:R-:W-:-:S13]  /*260b0*/  PLOP3.LUT P0, PT, PT, PT, PT, 0x80, 0x0 ;  /* 0x000000000000781c */ /* 0x000fda0003f0f070 */
.L_x_1872:
        /* <DEDUP_REMOVED lines=16> */
.L_x_1873:
        /* <DEDUP_REMOVED lines=15> */
.L_x_1874:
        /* <DEDUP_REMOVED lines=10> */
.L_x_1858:
[----:B------:R-:W-:Y:S05]  /*26350*/  BSYNC B1 ;  /* 0x0000000000017941 */ /* 0x000fea0003800000 */
.L_x_1857:
[----:B------:R-:W1:Y:S04]  /*26360*/  LDL.LU R7, [R1+0x1c] ;  /* 0x00001c0001077983 */ /* 0x000e680000300800 */
[----:B------:R-:W2:Y:S01]  /*26370*/  LDL.LU R6, [R1+0x20] ;  /* 0x0000200001067983 */ /* 0x000ea20000300800 */
[----:B------:R-:W-:Y:S01]  /*26380*/  VIADD R8, R8, 0xfffffffe ;  /* 0xfffffffe08087836 */ /* 0x000fe20000000000 */
[----:B------:R-:W-:Y:S01]  /*26390*/  PLOP3.LUT P5, PT, PT, PT, PT, 0x8, 0x0 ;  /* 0x000000000000781c */ /* 0x000fe20003fae170 */
[----:B-1----:R-:W-:-:S05]  /*263a0*/  VIADD R3, R7, 0x1 ;  /* 0x0000000107037836 */ /* 0x002fca0000000000 */
[----:B------:R-:W-:-:S04]  /*263b0*/  ISETP.NE.AND P0, PT, R3, 0x2, PT ;  /* 0x000000020300780c */ /* 0x000fc80003f05270 */
[----:B------:R-:W-:Y:S02]  /*263c0*/  SEL R4, RZ, 0x1, P0 ;  /* 0x00000001ff047807 */ /* 0x000fe40000000000 */
[----:B------:R-:W-:Y:S02]  /*263d0*/  SEL R3, R3, RZ, P0 ;  /* 0x000000ff03037207 */ /* 0x000fe40000000000 */
[----:B--2---:R-:W-:Y:S02]  /*263e0*/  LOP3.LUT R6, R6, R4, RZ, 0x3c, !PT ;  /* 0x0000000406067212 */ /* 0x004fe400078e3cff */
[----:B------:R-:W-:-:S03]  /*263f0*/  ISETP.GE.AND P0, PT, R8, R2, PT ;  /* 0x000000020800720c */ /* 0x000fc60003f06270 */
[----:B------:R1:W-:Y:S04]  /*26400*/  STL [R1+0x20], R6 ;  /* 0x0000200601007387 */ /* 0x0003e80000100800 */
[----:B------:R1:W-:Y:S06]  /*26410*/  STL [R1+0x1c], R3 ;  /* 0x00001c0301007387 */ /* 0x0003ec0000100800 */
[----:B------:R-:W-:Y:S05]  /*26420*/  @!P0 BRA `(.L_x_1851) ;  /* 0x0000000800dc8947 */ /* 0x000fea0003800000 */
.L_x_1893:
[----:B------:R-:W-:Y:S05]  /*26430*/  YIELD ;  /* 0x0000000000007946 */ /* 0x000fea0003800000 */
[----:B------:R-:W-:Y:S04]  /*26440*/  BSSY B1, `(.L_x_1875) ;  /* 0x00000a9000017945 */ /* 0x000fe80003800000 */
[----:B--2---:R-:W-:Y:S05]  /*26450*/  @!P2 BRA `(.L_x_1876) ;  /* 0x00000008009ca947 */ /* 0x004fea0003800000 */
[----:B------:R-:W2:Y:S04]  /*26460*/  LDL R5, [R1+0x1c] ;  /* 0x00001c0001057983 */ /* 0x000ea80000100800 */
[----:B------:R-:W3:Y:S01]  /*26470*/  LDL R4, [R1+0x20] ;  /* 0x0000200001047983 */ /* 0x000ee20000100800 */
[----:B------:R-:W-:Y:S01]  /*26480*/  BSSY B2, `(.L_x_1877) ;  /* 0x0000008000027945 */ /* 0x000fe20003800000 */
[----:B-1----:R-:W1:Y:S02]  /*26490*/  S2R R3, SR_TID.X ;  /* 0x0000000000037919 */ /* 0x002e640000002100 */
[----:B-1----:R-:W-:-:S04]  /*264a0*/  LOP3.LUT R3, R3, 0x7f, RZ, 0xc0, !PT ;  /* 0x0000007f03037812 */ /* 0x002fc800078ec0ff */
[----:B------:R-:W-:Y:S02]  /*264b0*/  ISETP.NE.AND P1, PT, R3, RZ, PT ;  /* 0x000000ff0300720c */ /* 0x000fe40003f25270 */
[----:B--2---:R-:W-:Y:S02]  /*264c0*/  LEA R7, R5, R18, 0x3 ;  /* 0x0000001205077211 */ /* 0x004fe400078e18ff */
[----:B---3--:R-:W-:-:S04]  /*264d0*/  SHF.L.U32 R6, R4, 0x1f, RZ ;  /* 0x0000001f04067819 */ /* 0x008fc800000006ff */
[----:B------:R-:W1:Y:S02]  /*264e0*/  SYNCS.PHASECHK.TRANS64.TRYWAIT P0, [R7+URZ+0x308a0], R6 ;  /* 0x0308a006070075a7 */ /* 0x000e64000800017f */
[----:B-1----:R-:W-:Y:S05]  /*264f0*/  @!P0 BRA `(.L_x_1878) ;  /* 0x00000088006c8947 */ /* 0x002fea0003800000 */
.L_x_2090:
[----:B------:R-:W-:Y:S05]  /*26500*/  BSYNC B2 ;  /* 0x0000000000027941 */ /* 0x000fea0003800000 */
.L_x_1877:
[----:B------:R-:W-:Y:S04]  /*26510*/  BSSY B2, `(.L_x_1879) ;  /* 0x0000007000027945 */ /* 0x000fe80003800000 */
[----:B------:R-:W-:Y:S05]  /*26520*/  @P1 BRA `(.L_x_1880) ;  /* 0x0000000000141947 */ /* 0x000fea0003800000 */
[----:B------:R-:W-:Y:S01]  /*26530*/  LOP3.LUT P0, RZ, R19, 0x1, RZ, 0xc0, !PT ;  /* 0x0000000113ff7812 */ /* 0x000fe2000780c0ff */
[----:B------:R-:W-:-:S04]  /*26540*/  IMAD.MOV.U32 R3, RZ, RZ, 0x8000 ;  /* 0x00008000ff037424 */ /* 0x000fc800078e00ff */
[----:B------:R2:W-:Y:S08]  /*26550*/  SYNCS.ARRIVE.TRANS64 RZ, [R7+URZ+0x30890], R3 ;  /* 0x0308900307ff79a7 */ /* 0x0005f0000800003f */
[----:B------:R-:W-:Y:S05]  /*26560*/  @!P0 BRA `(.L_x_1880) ;  /* 0x0000000000048947 */ /* 0x000fea0003800000 */
[----:B------:R-:W-:Y:S01]  /*26570*/  BPT.TRAP 0x1 ;  /* 0x000000040000795c */ /* 0x000fe20000300000 */
.L_x_1880:
[----:B------:R-:W-:Y:S05]  /*26580*/  BSYNC B2 ;  /* 0x0000000000027941 */ /* 0x000fea0003800000 */
.L_x_1879:
[----:B--2---:R-:W2:Y:S01]  /*26590*/  LDL R3, [R1+0x1c] ;  /* 0x00001c0001037983 */ /* 0x004ea20000100800 */
[----:B------:R-:W-:Y:S01]  /*265a0*/  IMAD.MOV.U32 R11, RZ, RZ, RZ ;  /* 0x000000ffff0b7224 */ /* 0x000fe200078e00ff */
        /* <DEDUP_REMOVED lines=10> */
.L_x_1881:
        /* <DEDUP_REMOVED lines=10> */
[----:B------:R-:W-:Y:S01]  /*266f0*/  IMAD.MOV.U32 R9, RZ, RZ, 0x40 ;  /* 0x00000040ff097424 */ /* 0x000fe200078e00ff */
[----:B------:R-:W-:Y:S01]  /*26700*/  PLOP3.LUT P0, PT, PT, PT, PT, 0x80, 0x0 ;  /* 0x000000000000781c */ /* 0x000fe20003f0f070 */
[----:B------:R-:W-:Y:S01]  /*26710*/  UMOV UR6, 0x0 ;  /* 0x0000000000067882 */ /* 0x000fe20000000000 */
[----:B------:R-:W-:Y:S02]  /*26720*/  UMOV UR7, 0x12f00000 ;  /* 0x12f0000000077882 */ /* 0x000fe40000000000 */
[----:B------:R-:W-:Y:S02]  /*26730*/  R2UR UR10, R9 ;  /* 0x00000000090a72ca */ /* 0x000fe400000e0000 */
[----:B------:R-:W-:-:S13]  /*26740*/  IADD3 R9, R5, 0x22400, RZ ;  /* 0x0002240005097810 */ /* 0x000fda0007ffe0ff */
.L_x_1882:
        /* <DEDUP_REMOVED lines=10> */
[----:B0-----:R-:W-:Y:S01]  /*267f0*/  IMAD.MOV.U32 R15, RZ, RZ, 0x80 ;  /* 0x00000080ff0f7424 */ /* 0x001fe200078e00ff */
[----:B------:R-:W-:Y:S01]  /*26800*/  PLOP3.LUT P0, PT, PT, PT, PT, 0x80, 0x0 ;  /* 0x000000000000781c */ /* 0x000fe20003f0f070 */
[----:B------:R-:W-:Y:S01]  /*26810*/  VIADD R9, R5, 0x24400 ;  /* 0x0002440005097836 */ /* 0x000fe20000000000 */
[----:B------:R-:W-:Y:S01]  /*26820*/  UMOV UR6, 0x0 ;  /* 0x0000000000067882 */ /* 0x000fe20000000000 */
[----:B------:R-:W-:Y:S01]  /*26830*/  UMOV UR7, 0x12f00000 ;  /* 0x12f0000000077882 */ /* 0x000fe20000000000 */
[----:B------:R-:W-:-:S15]  /*26840*/  R2UR UR10, R15 ;  /* 0x000000000f0a72ca */ /* 0x000fde00000e0000 */
.L_x_1883:
        /* <DEDUP_REMOVED lines=16> */
.L_x_1884:
        /* <DEDUP_REMOVED lines=13> */
.L_x_2091:
[----:B------:R-:W-:Y:S05]  /*26a20*/  BSYNC B2 ;  /* 0x0000000000027941 */ /* 0x000fea0003800000 */
.L_x_1885:
        /* <DEDUP_REMOVED lines=9> */
.L_x_1888:
[----:B------:R-:W-:Y:S05]  /*26ac0*/  BSYNC B2 ;  /* 0x0000000000027941 */ /* 0x000fea0003800000 */
.L_x_1887:
[----:B------:R-:W-:Y:S01]  /*26ad0*/  R2UR UR10, R11 ;  /* 0x000000000b0a72ca */ /* 0x000fe200000e0000 */
[----:B------:R-:W-:Y:S01]  /*26ae0*/  UIADD3 UR4, UP0, UR36, 0x670, URZ ;  /* 0x0000067024047890 */ /* 0x000fe2000ff1e03f */
[----:B------:R-:W-:Y:S01]  /*26af0*/  R2UR UR6, R12 ;  /* 0x000000000c0672ca */ /* 0x000fe200000e0000 */
[----:B--2---:R-:W-:Y:S01]  /*26b00*/  VIADD R3, R5, 0x400 ;  /* 0x0000040005037836 */ /* 0x004fe20000000000 */
[----:B------:R-:W-:Y:S01]  /*26b10*/  R2UR UR7, R13 ;  /* 0x000000000d0772ca */ /* 0x000fe200000e0000 */
[----:B------:R-:W-:Y:S01]  /*26b20*/  UIADD3.X UR5, URZ, UR37, URZ, UP0, !UPT ;  /* 0x000000253f057290 */ /* 0x000fe200087fe43f */
[----:B------:R-:W-:Y:S02]  /*26b30*/  PLOP3.LUT P0, PT, PT, PT, PT, 0x80, 0x0 ;  /* 0x000000000000781c */ /* 0x000fe40003f0f070 */
[----:B01----:R-:W-:-:S11]  /*26b40*/  IADD3 R7, R7, 0x308b0, RZ ;  /* 0x000308b007077810 */ /* 0x003fd60007ffe0ff */
.L_x_1889:
        /* <DEDUP_REMOVED lines=16> */
.L_x_1890:
        /* <DEDUP_REMOVED lines=15> */
.L_x_1891:
        /* <DEDUP_REMOVED lines=15> */
.L_x_1892:
        /* <DEDUP_REMOVED lines=10> */
.L_x_1876:
[----:B------:R-:W-:Y:S05]  /*26ed0*/  BSYNC B1 ;  /* 0x0000000000017941 */ /* 0x000fea0003800000 */
.L_x_1875:
[----:B-1----:R-:W2:Y:S04]  /*26ee0*/  LDL.LU R3, [R1+0x1c] ;  /* 0x00001c0001037983 */ /* 0x002ea80000300800 */
        /* <DEDUP_REMOVED lines=11> */
.L_x_1851:
[----:B------:R-:W-:Y:S05]  /*26fa0*/  BSYNC B0 ;  /* 0x0000000000007941 */ /* 0x000fea0003800000 */
.L_x_1850:
[----:B------:R-:W3:Y:S01]  /*26fb0*/  LDL R7, [R1+0x34] ;  /* 0x0000340001077983 */ /* 0x000ee20000100800 */
[----:B------:R-:W4:Y:S01]  /*26fc0*/  LDC R0, c[0x0][0x448] ;  /* 0x00011200ff007b82 */ /* 0x000f220000000800 */
[----:B------:R-:W-:Y:S07]  /*26fd0*/  @!P5 WARPSYNC.ALL ;  /* 0x000000000000d948 */ /* 0x000fee0003800000 */
[----:B------:R-:W-:Y:S01]  /*26fe0*/  @!P5 BAR.SYNC.DEFER_BLOCKING 0xc, 0x180 ;  /* 0x030600000000db1d */ /* 0x000fe20000010000 */
[----:B----4-:R-:W-:-:S13]  /*26ff0*/  ISETP.NE.AND P0, PT, R0, 0x1, PT ;  /* 0x000000010000780c */ /* 0x010fda0003f05270 */
[----:B------:R-:W4:Y:S08]  /*27000*/  @P0 LDC R0, c[0x0][0x44c] ;  /* 0x00011300ff000b82 */ /* 0x000f300000000800 */
[----:B-12---:R-:W1:Y:S01]  /*27010*/  @P0 LDC R3, c[0x0][0x450] ;  /* 0x00011400ff030b82 */ /* 0x006e620000000800 */
[----:B---3--:R-:W-:-:S05]  /*27020*/  IADD3 R2, R7, 0x7f, RZ ;  /* 0x0000007f07027810 */ /* 0x008fca0007ffe0ff */
[----:B----4-:R-:W-:-:S05]  /*27030*/  @P0 IMAD.HI.U32 R0, R2, R0, RZ ;  /* 0x0000000002000227 */ /* 0x010fca00078e00ff */
[----:B-1----:R-:W-:-:S05]  /*27040*/  @P0 SHF.R.U32.HI R2, RZ, R3, R0 ;  /* 0x00000003ff020219 */ /* 0x002fca0000011600 */
[----:B------:R-:W-:Y:S02]  /*27050*/  IMAD.IADD R0, R21, 0x1, R2 ;  /* 0x0000000115007824 */ /* 0x000fe400078e0202 */
[----:B------:R-:W1:Y:S02]  /*27060*/  LDC.64 R2, c[0x0][0x9e0] ;  /* 0x00027800ff027b82 */ /* 0x000e640000000a00 */
[----:B-1----:R-:W-:Y:S01]  /*27070*/  ISETP.GE.AND P1, PT, R3, 0x1, PT ;  /* 0x000000010300780c */ /* 0x002fe20003f26270 */
[----:B------:R-:W-:-:S12]  /*27080*/  IMAD.IADD R2, R0, 0x1, R2 ;  /* 0x0000000100027824 */ /* 0x000fd800078e0202 */
[----:B------:R-:W-:Y:S05]  /*27090*/  @!P1 BRA `(.L_x_1894) ;  /* 0x0000000000489947 */ /* 0x000fea0003800000 */
        /* <DEDUP_REMOVED lines=11> */
.L_x_1896:
[----:B------:R-:W-:-:S13]  /*27150*/  ISETP.NE.AND P2, PT, R3, 0x1, PT ;  /* 0x000000010300780c */ /* 0x000fda0003f45270 */
[----:B------:R-:W1:Y:S02]  /*27160*/  @P2 LDC.64 R4, c[0x0][0x9e8] ;  /* 0x00027a00ff042b82 */ /* 0x000e640000000a00 */
[----:B-1----:R-:W-:-:S05]  /*27170*/  @P2 IMAD.HI.U32 R4, R6, R4, RZ ;  /* 0x0000000406042227 */ /* 0x002fca00078e00ff */
[----:B------:R-:W-:-:S07]  /*27180*/  @P2 SHF.R.U32.HI R6, RZ, R5, R4 ;  /* 0x00000005ff062219 */ /* 0x000fce0000011604 */
.L_x_1897:
[----:B------:R-:W-:Y:S05]  /*27190*/  BSYNC B0 ;  /* 0x0000000000007941 */ /* 0x000fea0003800000 */
.L_x_1895:
[----:B------:R-:W-:-:S05]  /*271a0*/  IMAD R6, R6, R3, R3 ;  /* 0x0000000306067224 */ /* 0x000fca00078e0203 */
[----:B------:R-:W-:-:S07]  /*271b0*/  VIMNMX R2, R2, R6, PT ;  /* 0x0000000602027248 */ /* 0x000fce0003fe0100 */
.L_x_1894:
[----:B------:R-:W2:Y:S01]  /*271c0*/  LDL R6, [R1+0x5c] ;  /* 0x00005c0001067983 */ /* 0x000ea20000100800 */
[----:B------:R-:W1:Y:S01]  /*271d0*/  @P0 LDC R4, c[0x0][0x44c] ;  /* 0x00011300ff040b82 */ /* 0x000e620000000800 */
[----:B------:R-:W-:Y:S01]  /*271e0*/  IMAD.MOV.U32 R0, RZ, RZ, R7 ;  /* 0x000000ffff007224 */ /* 0x000fe200078e0007 */
[----:B------:R-:W-:-:S06]  /*271f0*/  ULDC UR4, c[0x0][0x9dc] ;  /* 0x0002770000047ab9 */ /* 0x000fcc0000000800 */
[----:B------:R-:W3:Y:S01]  /*27200*/  @P0 LDC R5, c[0x0][0x450] ;  /* 0x00011400ff050b82 */ /* 0x000ee20000000800 */
[----:B-1----:R-:W-:-:S05]  /*27210*/  @P0 IMAD.HI.U32 R4, R7, R4, RZ ;  /* 0x0000000407040227 */ /* 0x002fca00078e00ff */
[----:B---3--:R-:W-:Y:S01]  /*27220*/  @P0 SHF.R.U32.HI R0, RZ, R5, R4 ;  /* 0x00000005ff000219 */ /* 0x008fe20000011604 */
[----:B------:R-:W-:-:S04]  /*27230*/  VIADD R4, R2, 0x3f ;  /* 0x0000003f02047836 */ /* 0x000fc80000000000 */
[----:B------:R-:W-:Y:S01]  /*27240*/  IMAD.IADD R2, R20, 0x1, R0 ;  /* 0x0000000114027824 */ /* 0x000fe200078e0200 */
[----:B------:R-:W-:-:S04]  /*27250*/  SHF.R.S32.HI R0, RZ, 0x1f, R4 ;  /* 0x0000001fff007819 */ /* 0x000fc80000011404 */
[----:B------:R-:W-:-:S04]  /*27260*/  LEA.HI R0, R0, R4, RZ, 0x6 ;  /* 0x0000000400007211 */ /* 0x000fc800078f30ff */
[----:B------:R-:W-:Y:S02]  /*27270*/  SHF.R.S32.HI R7, RZ, 0x6, R0 ;  /* 0x00000006ff077819 */ /* 0x000fe40000011400 */
[----:B------:R-:W-:-:S03]  /*27280*/  IADD3 R0, R2, -UR4, RZ ;  /* 0x8000000402007c10 */ /* 0x000fc6000fffe0ff */
[----:B------:R1:W-:Y:S01]  /*27290*/  STL [R1+0x60], R7 ;  /* 0x0000600701007387 */ /* 0x0003e20000100800 */
[----:B--2---:R-:W-:Y:S01]  /*272a0*/  VIMNMX R6, R6, R7, PT ;  /* 0x0000000706067248 */ /* 0x004fe20003fe0100 */
[----:B-1----:R-:W-:Y:S06]  /*272b0*/  @!P1 BRA `(.L_x_1898) ;  /* 0x0000000000449947 */ /* 0x002fec0003800000 */
        /* <DEDUP_REMOVED lines=10> */
.L_x_1900:
[----:B------:R-:W-:-:S13]  /*27360*/  ISETP.NE.AND P0, PT, R3, 0x1, PT ;  /* 0x000000010300780c */ /* 0x000fda0003f05270 */
[----:B------:R-:W1:Y:S02]  /*27370*/  @P0 LDC.64 R4, c[0x0][0x9e8] ;  /* 0x00027a00ff040b82 */ /* 0x000e640000000a00 */
[----:B-1----:R-:W-:-:S05]  /*27380*/  @P0 IMAD.HI.U32 R4, R2, R4, RZ ;  /* 0x0000000402040227 */ /* 0x002fca00078e00ff */
[----:B------:R-:W-:-:S07]  /*27390*/  @P0 SHF.R.U32.HI R2, RZ, R5, R4 ;  /* 0x00000005ff020219 */ /* 0x000fce0000011604 */
.L_x_1901:
[----:B------:R-:W-:Y:S05]  /*273a0*/  BSYNC B0 ;  /* 0x0000000000007941 */ /* 0x000fea0003800000 */
.L_x_1899:
[----:B------:R-:W-:-:S05]  /*273b0*/  IMAD R2, R2, R3, RZ ;  /* 0x0000000302027224 */ /* 0x000fca00078e02ff */
[----:B------:R-:W-:-:S07]  /*273c0*/  VIMNMX R0, R0, R2, !PT ;  /* 0x0000000200007248 */ /* 0x000fce0007fe0100 */
.L_x_1898:
[----:B------:R-:W-:Y:S01]  /*273d0*/  SHF.R.S32.HI R2, RZ, 0x1f, R0 ;  /* 0x0000001fff027819 */ /* 0x000fe20000011400 */
[----:B------:R-:W-:Y:S01]  /*273e0*/  BSSY B0, `(.L_x_1902) ;  /* 0x0000026000007945 */ /* 0x000fe20003800000 */
[----:B------:R-:W-:Y:S02]  /*273f0*/  ISETP.NE.AND P1, PT, R17, RZ, PT ;  /* 0x000000ff1100720c */ /* 0x000fe40003f25270 */
[----:B------:R-:W-:-:S04]  /*27400*/  LEA.HI R2, R2, R0, RZ, 0x6 ;  /* 0x0000000002027211 */ /* 0x000fc800078f30ff */
[----:B------:R-:W-:-:S04]  /*27410*/  SHF.R.S32.HI R2, RZ, 0x6, R2 ;  /* 0x00000006ff027819 */ /* 0x000fc80000011402 */
[----:B------:R-:W-:-:S03]  /*27420*/  VIMNMX R8, RZ, R2, !PT ;  /* 0x00000002ff087248 */ /* 0x000fc60007fe0100 */
[----:B------:R-:W1:Y:S01]  /*27430*/  @!P1 LDC R17, c[0x0][0x9f0] ;  /* 0x00027c00ff119b82 */ /* 0x000e620000000800 */
[----:B------:R-:W-:Y:S01]  /*27440*/  ISETP.GT.AND P0, PT, R6, R8, PT ;  /* 0x000000080600720c */ /* 0x000fe20003f04270 */
[----:B------:R2:W-:Y:S04]  /*27450*/  STL [R1+0x38], R8 ;  /* 0x0000380801007387 */ /* 0x0005e80000100800 */
[----:B------:R2:W-:Y:S08]  /*27460*/  STL [R1+0x40], RZ ;  /* 0x000040ff01007387 */ /* 0x0005f00000100800 */
[----:B--2---:R-:W-:Y:S05]  /*27470*/  @!P0 BRA `(.L_x_1903) ;  /* 0x0000000000708947 */ /* 0x004fea0003800000 */
[----:B-1----:R-:W-:-:S04]  /*27480*/  IABS R0, R17 ;  /* 0x0000001100007213 */ /* 0x002fc80000000000 */
[----:B------:R-:W1:Y:S08]  /*27490*/  I2F.RP R2, R0 ;  /* 0x0000000000027306 */ /* 0x000e700000209400 */
[----:B-1----:R-:W1:Y:S02]  /*274a0*/  MUFU.RCP R2, R2 ;  /* 0x0000000200027308 */ /* 0x002e640000001000 */
[----:B-1----:R-:W-:-:S06]  /*274b0*/  VIADD R2, R2, 0xffffffe ;  /* 0x0ffffffe02027836 */ /* 0x002fcc0000000000 */
[----:B------:R-:W1:Y:S02]  /*274c0*/  F2I.FTZ.U32.TRUNC.NTZ R3, R2 ;  /* 0x0000000200037305 */ /* 0x000e64000021f000 */
[----:B-1----:R-:W-:-:S04]  /*274d0*/  IMAD.MOV R2, RZ, RZ, -R3 ;  /* 0x000000ffff027224 */ /* 0x002fc800078e0a03 */
[----:B------:R-:W-:Y:S02]  /*274e0*/  IMAD R4, R2, R0, RZ ;  /* 0x0000000002047224 */ /* 0x000fe400078e02ff */
[----:B------:R-:W-:-:S04]  /*274f0*/  IMAD.MOV.U32 R2, RZ, RZ, RZ ;  /* 0x000000ffff027224 */ /* 0x000fc800078e00ff */
[----:B------:R-:W-:Y:S01]  /*27500*/  IMAD.HI.U32 R7, R3, R4, R2 ;  /* 0x0000000403077227 */ /* 0x000fe200078e0002 */
[----:B------:R-:W-:Y:S02]  /*27510*/  IADD3 R4, R17, -0x1, R6 ;  /* 0xffffffff11047810 */ /* 0x000fe40007ffe006 */
[----:B------:R-:W-:-:S03]  /*27520*/  IABS R2, R17 ;  /* 0x0000001100027213 */ /* 0x000fc60000000000 */
[----:B------:R-:W-:Y:S02]  /*27530*/  IMAD.IADD R4, R4, 0x1, -R8 ;  /* 0x0000000104047824 */ /* 0x000fe400078e0a08 */
[----:B------:R-:W-:-:S03]  /*27540*/  IMAD.MOV R2, RZ, RZ, -R2 ;  /* 0x000000ffff027224 */ /* 0x000fc600078e0a02 */
[----:B------:R-:W-:Y:S01]  /*27550*/  IABS R3, R4 ;  /* 0x0000000400037213 */ /* 0x000fe20000000000 */
[----:B------:R-:W-:Y:S01]  /*27560*/  IMAD.MOV.U32 R5, RZ, RZ, R2 ;  /* 0x000000ffff057224 */ /* 0x000fe200078e0002 */
[----:B------:R-:W-:-:S03]  /*27570*/  LOP3.LUT R4, R4, R17, RZ, 0x3c, !PT ;  /* 0x0000001104047212 */ /* 0x000fc600078e3cff */
[----:B------:R-:W-:Y:S01]  /*27580*/  IMAD.HI.U32 R2, R7, R3, RZ ;  /* 0x0000000307027227 */ /* 0x000fe200078e00ff */
[----:B------:R-:W-:-:S03]  /*27590*/  ISETP.GE.AND P1, PT, R4, RZ, PT ;  /* 0x000000ff0400720c */ /* 0x000fc60003f26270 */
[----:B------:R-:W-:-:S05]  /*275a0*/  IMAD R3, R2, R5, R3 ;  /* 0x0000000502037224 */ /* 0x000fca00078e0203 */
[----:B------:R-:W-:-:S13]  /*275b0*/  ISETP.GT.U32.AND P2, PT, R0, R3, PT ;  /* 0x000000030000720c */ /* 0x000fda0003f44070 */
[----:B------:R-:W-:Y:S01]  /*275c0*/  @!P2 IMAD.IADD R3, R3, 0x1, -R0 ;  /* 0x000000010303a824 */ /* 0x000fe200078e0a00 */
[----:B------:R-:W-:Y:S02]  /*275d0*/  @!P2 IADD3 R2, R2, 0x1, RZ ;  /* 0x000000010202a810 */ /* 0x000fe40007ffe0ff */
[----:B------:R-:W-:Y:S02]  /*275e0*/  ISETP.NE.AND P2, PT, R17, RZ, PT ;  /* 0x000000ff1100720c */ /* 0x000fe40003f45270 */
[----:B------:R-:W-:-:S13]  /*275f0*/  ISETP.GE.U32.AND P0, PT, R3, R0, PT ;  /* 0x000000000300720c */ /* 0x000fda0003f06070 */
[----:B------:R-:W-:-:S04]  /*27600*/  @P0 VIADD R2, R2, 0x1 ;  /* 0x0000000102020836 */ /* 0x000fc80000000000 */
[----:B------:R-:W-:Y:S01]  /*27610*/  @!P1 IMAD.MOV R2, RZ, RZ, -R2 ;  /* 0x000000ffff029224 */ /* 0x000fe200078e0a02 */
[----:B------:R-:W-:-:S05]  /*27620*/  @!P2 LOP3.LUT R2, RZ, R17, RZ, 0x33, !PT ;  /* 0x00000011ff02a212 */ /* 0x000fca00078e33ff */
[----:B------:R2:W-:Y:S02]  /*27630*/  STL [R1+0x40], R2 ;  /* 0x0000400201007387 */ /* 0x0005e40000100800 */
.L_x_1903:
[----:B------:R-:W-:Y:S05]  /*27640*/  BSYNC B0 ;  /* 0x0000000000007941 */ /* 0x000fea0003800000 */
.L_x_1902:
[----:B------:R-:W3:Y:S04]  /*27650*/  LDL R0, [R1+0x40] ;  /* 0x0000400001007983 */ /* 0x000ee80000100800 */
[----:B--2---:R-:W3:Y:S01]  /*27660*/  LDL R2, [R1+0x50] ;  /* 0x0000500001027983 */ /* 0x004ee20000100800 */
[----:B------:R-:W-:Y:S01]  /*27670*/  BSSY B7, `(.L_x_1904) ;  /* 0x00004d5000077945 */ /* 0x000fe20003800000 */
[----:B---3--:R-:W-:-:S05]  /*27680*/  IMAD R2, R2, R0, R8 ;  /* 0x0000000002027224 */ /* 0x008fca00078e0208 */
[----:B------:R-:W-:Y:S01]  /*27690*/  VIADDMNMX R0, R2, R0, R6, PT ;  /* 0x0000000002007246 */ /* 0x000fe20003800106 */
[----:B------:R2:W-:Y:S03]  /*276a0*/  STL [R1+0x30], R2 ;  /* 0x0000300201007387 */ /* 0x0005e60000100800 */
[----:B------:R-:W-:Y:S01]  /*276b0*/  ISETP.GT.AND P0, PT, R0, R2, PT ;  /* 0x000000020000720c */ /* 0x000fe20003f04270 */
[----:B------:R2:W-:-:S12]  /*276c0*/  STL [R1+0x44], R0 ;  /* 0x0000440001007387 */ /* 0x0005d80000100800 */
[----:B--2---:R-:W-:Y:S05]  /*276d0*/  @P0 BRA `(.L_x_1905) ;  /* 0x00000000004c0947 */ /* 0x004fea0003800000 */
[----:B------:R-:W2:Y:S02]  /*276e0*/  S2R R0, SR_TID.X ;  /* 0x0000000000007919 */ /* 0x000ea40000002100 */
[----:B--2---:R-:W-:-:S04]  /*276f0*/  LOP3.LUT R0, R0, 0x7f, RZ, 0xc0, !PT ;  /* 0x0000007f00007812 */ /* 0x004fc800078ec0ff */
[----:B------:R-:W-:-:S13]  /*27700*/  ISETP.NE.AND P1, PT, R0, RZ, PT ;  /* 0x000000ff0000720c */ /* 0x000fda0003f25270 */
[----:B------:R-:W-:Y:S05]  /*27710*/  @P1 BRA `(.L_x_1906) ;  /* 0x0000004c00281947 */ /* 0x000fea0003800000 */
[----:B------:R-:W2:Y:S01]  /*27720*/  S2R R3, SR_LANEID ;  /* 0x0000000000037919 */ /* 0x000ea20000000000 */
[----:B------:R-:W-:Y:S01]  /*27730*/  VOTEU.ANY UR4, UPT, PT ;  /* 0x0000000000047886 */ /* 0x000fe200038e0100 */
[----:B------:R-:W3:Y:S01]  /*27740*/  LDC.64 R4, c[0x0][0xc60] ;  /* 0x00031800ff047b82 */ /* 0x000ee20000000a00 */
[----:B------:R-:W2:Y:S01]  /*27750*/  FLO.U32 R0, UR4 ;  /* 0x0000000400007d00 */ /* 0x000ea200080e0000 */
[----:B------:R-:W-:-:S07]  /*27760*/  ULDC.64 UR6, c[0x0][0x208] ;  /* 0x0000820000067ab9 */ /* 0x000fce0000000a00 */
[----:B------:R-:W3:Y:S01]  /*27770*/  POPC R2, UR4 ;  /* 0x0000000400027d09 */ /* 0x000ee20008000000 */
[----:B--2---:R-:W-:-:S13]  /*27780*/  ISETP.EQ.U32.AND P0, PT, R0, R3, PT ;  /* 0x000000030000720c */ /* 0x004fda0003f02070 */
[----:B---3--:R-:W2:Y:S01]  /*27790*/  @P0 ATOMG.E.ADD.STRONG.GPU PT, R5, desc[UR6][R4.64], R2 ;  /* 0x00000002040509a8 */ /* 0x008ea200081ee1c6 */
[----:B------:R-:W3:Y:S02]  /*277a0*/  S2R R3, SR_LTMASK ;  /* 0x0000000000037919 */ /* 0x000ee40000003900 */
[----:B---3--:R-:W-:-:S06]  /*277b0*/  LOP3.LUT R3, R3, UR4, RZ, 0xc0, !PT ;  /* 0x0000000403037c12 */ /* 0x008fcc000f8ec0ff */
[----:B------:R-:W3:Y:S01]  /*277c0*/  POPC R3, R3 ;  /* 0x0000000300037309 */ /* 0x000ee20000000000 */
[----:B--2---:R-:W3:Y:S02]  /*277d0*/  SHFL.IDX PT, R0, R5, R0, 0x1f ;  /* 0x00001f0005007589 */ /* 0x004ee400000e0000 */
[----:B---3--:R-:W-:-:S05]  /*277e0*/  IADD3 R0, R0, UR39, R3 ;  /* 0x0000002700007c10 */ /* 0x008fca000fffe003 */
[----:B------:R3:W-:Y:S01]  /*277f0*/  STL [R1], R0 ;  /* 0x0000000001007387 */ /* 0x0007e20000100800 */
[----:B------:R-:W-:Y:S05]  /*27800*/  BRA `(.L_x_1906) ;  /* 0x0000004800ec7947 */ /* 0x000fea0003800000 */
.L_x_1905:
        /* <DEDUP_REMOVED lines=10> */
[----:B------:R-:W2:Y:S01]  /*278b0*/  LDC.64 R2, c[0x4][R2] ;  /* 0x0100000002027b82 */ /* 0x000ea20000000a00 */
        /* <DEDUP_REMOVED lines=8> */
[----:B012---:R-:W-:Y:S05]  /*27940*/  CALL.ABS.NOINC R2 ;  /* 0x0000000002007343 */ /* 0x007fea0003c00000 */
.L_x_1908:
[----:B------:R-:W-:Y:S05]  /*27950*/  BSYNC B6 ;  /* 0x0000000000067941 */ /* 0x000fea0003800000 */
.L_x_1907:
[----:B------:R-:W-:Y:S01]  /*27960*/  VIADD R0, R18, 0x400 ;  /* 0x0000040012007836 */ /* 0x000fe20000000000 */
[----:B------:R-:W-:Y:S04]  /*27970*/  BSSY B6, `(.L_x_1909) ;  /* 0x0000022000067945 */ /* 0x000fe80003800000 */
[----:B------:R-:W-:-:S13]  /*27980*/  LOP3.LUT P0, RZ, R0, 0x3ff, RZ, 0xc0, !PT ;  /* 0x000003ff00ff7812 */ /* 0x000fda000780c0ff */
[----:B------:R-:W-:Y:S05]  /*27990*/  @!P0 BRA `(.L_x_1910) ;  /* 0x00000000007c8947 */ /* 0x000fea0003800000 */
[----:B-1----:R-:W-:Y:S01]  /*279a0*/  MOV R17, 0x0 ;  /* 0x0000000000117802 */ /* 0x002fe20000000f00 */
[----:B------:R-:W-:Y:S01]  /*279b0*/  ULDC.64 UR6, c[0x4][0x1b8] ;  /* 0x01006e0000067ab9 */ /* 0x000fe20000000a00 */
[----:B------:R-:W-:Y:S01]  /*279c0*/  ULDC.64 UR8, c[0x4][0x1c0] ;  /* 0x0100700000087ab9 */ /* 0x000fe20000000a00 */
[----:B------:R-:W-:Y:S01]  /*279d0*/  ULDC.64 UR4, c[0x4][0x148] ;  /* 0x0100520000047ab9 */ /* 0x000fe20000000a00 */
[----:B------:R1:W2:Y:S01]  /*279e0*/  LDC.64 R2, c[0x4][R17] ;  /* 0x0100000011027b82 */ /* 0x0002a20000000a00 */
        /* <DEDUP_REMOVED lines=8> */
[----:B-1----:R-:W-:-:S07]  /*27a70*/  IMAD.MOV.U32 R13, RZ, RZ, RZ ;  /* 0x000000ffff0d7224 */ /* 0x002fce00078e00ff */
[----:B------:R-:W-:-:S07]  /*27a80*/  LEPC R20, `(.L_x_1911) ;  /* 0x000000001014794e */ /* 0x000fce0000000000 */
[----:B0-2---:R-:W-:Y:S05]  /*27a90*/  CALL.ABS.NOINC R2 ;  /* 0x0000000002007343 */ /* 0x005fea0003c00000 */
.L_x_1911:
        /* <DEDUP_REMOVED lines=15> */
.L_x_1910:
[----:B------:R-:W-:Y:S05]  /*27b90*/  BSYNC B6 ;  /* 0x0000000000067941 */ /* 0x000fea0003800000 */
.L_x_1909:
[----:B------:R-:W2:Y:S01]  /*27ba0*/  LDL R0, [R1+0xc] ;  /* 0x00000c0001007983 */ /* 0x000ea20000100800 */
[----:B------:R-:W-:Y:S02]  /*27bb0*/  ULDC.64 UR4, c[0x0][0x9f8] ;  /* 0x00027e0000047ab9 */ /* 0x000fe40000000a00 */
[----:B------:R-:W-:Y:S01]  /*27bc0*/  ISETP.NE.U32.AND P0, PT, RZ, UR4, PT ;  /* 0x00000004ff007c0c */ /* 0x000fe2000bf05070 */
[----:B-1----:R-:W3:Y:S01]  /*27bd0*/  LDL R17, [R1+0x44] ;  /* 0x0000440001117983 */ /* 0x002ee20000100800 */
[----:B------:R-:W-:Y:S02]  /*27be0*/  ULDC.64 UR6, c[0x0][0x208] ;  /* 0x0000820000067ab9 */ /* 0x000fe40000000a00 */
[----:B------:R-:W-:Y:S01]  /*27bf0*/  ISETP.NE.AND.EX P0, PT, RZ, UR5, PT, P0 ;  /* 0x00000005ff007c0c */ /* 0x000fe2000bf05300 */
[----:B------:R-:W-:-:S12]  /*27c00*/  ULDC.64 UR4, c[0x0][0xa08] ;  /* 0x0002820000047ab9 */ /* 0x000fd80000000a00 */
[----:B------:R-:W1:Y:S01]  /*27c10*/  @P0 LDC.64 R2, c[0x0][0x9f8] ;  /* 0x00027e00ff020b82 */ /* 0x000e620000000a00 */
[----:B--2---:R-:W-:Y:S01]  /*27c20*/  MOV R7, R0 ;  /* 0x0000000000077202 */ /* 0x004fe20000000f00 */
[----:B-1----:R-:W-:-:S05]  /*27c30*/  @P0 IMAD.WIDE R2, R0, 0x4, R2 ;  /* 0x0000000400020825 */ /* 0x002fca00078e0202 */
[----:B------:R1:W2:Y:S01]  /*27c40*/  @P0 LDG.E R7, desc[UR6][R2.64] ;  /* 0x0000000602070981 */ /* 0x0002a2000c1e1900 */
[----:B---3--:R-:W-:Y:S01]  /*27c50*/  VIADD R0, R17, 0xffffffff ;  /* 0xffffffff11007836 */ /* 0x008fe20000000000 */
[----:B-1----:R-:W1:Y:S02]  /*27c60*/  LDC.64 R2, c[0x0][0x418] ;  /* 0x00010600ff027b82 */ /* 0x002e640000000a00 */
[----:B-1----:R-:W-:Y:S01]  /*27c70*/  LOP3.LUT P0, RZ, R2, UR4, RZ, 0xfc, !PT ;  /* 0x0000000402ff7c12 */ /* 0x002fe2000f80fcff */
[----:B------:R-:W-:-:S03]  /*27c80*/  UMOV UR4, 0xffffffff ;  /* 0xffffffff00047882 */ /* 0x000fc60000000000 */
[----:B------:R-:W-:Y:S02]  /*27c90*/  LOP3.LUT P0, RZ, R3, UR5, RZ, 0xfc, P0 ;  /* 0x0000000503ff7c12 */ /* 0x000fe4000800fcff */
[----:B--2---:R-:W-:Y:S01]  /*27ca0*/  SHF.R.S32.HI R8, RZ, 0x1f, R7 ;  /* 0x0000001fff087819 */ /* 0x004fe20000011407 */
[----:B------:R1:W-:Y:S01]  /*27cb0*/  STL [R1+0x8], R7 ;  /* 0x0000080701007387 */ /* 0x0003e20000100800 */
[----:B------:R-:W-:-:S03]  /*27cc0*/  SEL R17, R7, RZ, !P0 ;  /* 0x000000ff07117207 */ /* 0x000fc60004000000 */
[----:B------:R1:W-:Y:S01]  /*27cd0*/  STL [R1+0x24], R8 ;  /* 0x0000240801007387 */ /* 0x0003e20000100800 */
[----:B------:R-:W-:Y:S05]  /*27ce0*/  BRA.DIV UR4, `(.L_x_1912) ;  /* 0x0000007204987947 */ /* 0x000fea000b800000 */
[----:B------:R-:W2:Y:S02]  /*27cf0*/  S2R R4, SR_TID.X ;  /* 0x0000000000047919 */ /* 0x000ea40000002100 */
[----:B--2---:R-:W-:-:S04]  /*27d00*/  SHF.R.U32.HI R4, RZ, 0x5, R4 ;  /* 0x00000005ff047819 */ /* 0x004fc80000011604 */
[----:B------:R-:W-:-:S05]  /*27d10*/  LOP3.LUT R4, R4, 0x3, RZ, 0xc0, !PT ;  /* 0x0000000304047812 */ /* 0x000fca00078ec0ff */
[----:B------:R2:W3:Y:S02]  /*27d20*/  SHFL.IDX PT, R14, R4, RZ, 0x1f ;  /* 0x00001fff040e7589 */ /* 0x0004e400000e0000 */
.L_x_2094:
[----:B------:R4:W-:Y:S01]  /*27d30*/  STL [R1+0x4], R0 ;  /* 0x0000040001007387 */ /* 0x0009e20000100800 */
[----:B---3--:R-:W-:Y:S02]  /*27d40*/  ISETP.NE.AND P0, PT, R14, RZ, PT ;  /* 0x000000ff0e00720c */ /* 0x008fe40003f05270 */
[----:B------:R-:W-:Y:S02]  /*27d50*/  PLOP3.LUT P1, PT, PT, PT, PT, 0x8, 0x0 ;  /* 0x000000000000781c */ /* 0x000fe40003f2e170 */
[----:B------:R-:W-:-:S11]  /*27d60*/  LOP3.LUT R19, R19, 0xfffffffb, RZ, 0xc0, !PT ;  /* 0xfffffffb13137812 */ /* 0x000fd600078ec0ff */
[----:B------:R-:W-:Y:S01]  /*27d70*/  @P1 LOP3.LUT R19, R19, 0x4, RZ, 0xfc, !PT ;  /* 0x0000000413131812 */ /* 0x000fe200078efcff */
[----:B----4-:R-:W-:Y:S06]  /*27d80*/  @P0 BRA `(.L_x_1913) ;  /* 0x0000000400440947 */ /* 0x010fec0003800000 */
[----:B------:R-:W-:-:S03]  /*27d90*/  UMOV UR4, 0xffffffff ;  /* 0xffffffff00047882 */ /* 0x000fc60000000000 */
[----:B------:R-:W-:Y:S05]  /*27da0*/  BRA.DIV UR4, `(.L_x_1914) ;  /* 0x00000072049c7947 */ /* 0x000fea000b800000 */
[----:B------:R-:W-:-:S13]  /*27db0*/  ELECT P6, URZ, PT ;  /* 0x00000000003f782f */ /* 0x000fda00038c0000 */
.L_x_2097:
        /* <DEDUP_REMOVED lines=8> */
[----:B------:R-:W-:Y:S01]  /*27e40*/  IMAD.MOV.U32 R0, RZ, RZ, R9 ;  /* 0x000000ffff007224 */ /* 0x000fe200078e0009 */
[----:B---3--:R-:W-:-:S13]  /*27e50*/  ISETP.NE.AND P0, PT, R6, 0x1, PT ;  /* 0x000000010600780c */ /* 0x008fda0003f05270 */
[----:B--2---:R-:W2:Y:S02]  /*27e60*/  @P0 LDC.64 R4, c[0x0][0x440] ;  /* 0x00011000ff040b82 */ /* 0x004ea40000000a00 */
        /* <DEDUP_REMOVED lines=14> */
.L_x_1915:
[----:B------:R-:W4:Y:S04]  /*27f50*/  LDL R0, [R1+0x10] ;  /* 0x0000100001007983 */ /* 0x000f280000100800 */
[----:B---3--:R-:W3:Y:S01]  /*27f60*/  LDL R2, [R1+0x14] ;  /* 0x0000140001027983 */ /* 0x008ee20000100800 */
[----:B----4-:R-:W-:Y:S01]  /*27f70*/  IMAD R0, R0, 0x8, R18 ;  /* 0x0000000800007824 */ /* 0x010fe200078e0212 */
[----:B---3--:R-:W-:-:S04]  /*27f80*/  SHF.L.U32 R2, R2, 0x1f, RZ ;  /* 0x0000001f02027819 */ /* 0x008fc800000006ff */
[----:B------:R-:W3:Y:S02]  /*27f90*/  SYNCS.PHASECHK.TRANS64.TRYWAIT P0, [R0+URZ+0x30840], R2 ;  /* 0x03084002000075a7 */ /* 0x000ee4000800017f */
[----:B---3--:R-:W-:Y:S05]  /*27fa0*/  @!P0 BRA `(.L_x_1916) ;  /* 0x00000070003c8947 */ /* 0x008fea0003800000 */
.L_x_2098:
[----:B------:R-:W4:Y:S02]  /*27fb0*/  S2R R3, SR_TID.X ;  /* 0x0000000000037919 */ /* 0x000f240000002100 */
[----:B----4-:R-:W-:-:S04]  /*27fc0*/  LOP3.LUT R3, R3, 0x7f, RZ, 0xc0, !PT ;  /* 0x0000007f03037812 */ /* 0x010fc800078ec0ff */
[----:B------:R-:W-:-:S13]  /*27fd0*/  ISETP.NE.AND P0, PT, R3, RZ, PT ;  /* 0x000000ff0300720c */ /* 0x000fda0003f05270 */
[----:B------:R-:W-:Y:S05]  /*27fe0*/  @P0 BRA `(.L_x_1917) ;  /* 0x0000000000140947 */ /* 0x000fea0003800000 */
[----:B------:R-:W-:Y:S02]  /*27ff0*/  LOP3.LUT P1, RZ, R19, 0x1, RZ, 0xc0, !PT ;  /* 0x0000000113ff7812 */ /* 0x000fe4000782c0ff */
[----:B---3--:R-:W-:-:S04]  /*28000*/  MOV R2, 0x8000 ;  /* 0x0000800000027802 */ /* 0x008fc80000000f00 */
[----:B------:R4:W-:Y:S07]  /*28010*/  SYNCS.ARRIVE.TRANS64 RZ, [R0+URZ+0x30830], R2 ;  /* 0x0308300200ff79a7 */ /* 0x0009ee000800003f */
[----:B------:R-:W-:Y:S05]  /*28020*/  @!P1 BRA `(.L_x_1917) ;  /* 0x0000000000049947 */ /* 0x000fea0003800000 */
[----:B------:R-:W-:Y:S01]  /*28030*/  BPT.TRAP 0x1 ;  /* 0x000000040000795c */ /* 0x000fe20000300000 */
.L_x_1917:
[----:B------:R-:W3:Y:S04]  /*28040*/  LDL R3, [R1+0x10] ;  /* 0x0000100001037983 */ /* 0x000ee80000100800 */
[----:B--2---:R-:W2:Y:S04]  /*28050*/  LDL R4, [R1+0x4] ;  /* 0x0000040001047983 */ /* 0x004ea80000100800 */
[----:B---34-:R-:W3:Y:S01]  /*28060*/  LDL R2, [R1+0x18] ;  /* 0x0000180001027983 */ /* 0x018ee20000100800 */
[----:B------:R-:W-:Y:S01]  /*28070*/  R2UR UR9, R0 ;  /* 0x00000000000972ca */ /* 0x000fe200000e0000 */
[----:B------:R-:W-:Y:S01]  /*28080*/  UIADD3 UR4, UP0, UR36, 0x370, URZ ;  /* 0x0000037024047890 */ /* 0x000fe2000ff1e03f */
[----:B------:R-:W-:-:S02]  /*28090*/  R2UR UR12, R16 ;  /* 0x00000000100c72ca */ /* 0x000fc400000e0000 */
[----:B-----5:R-:W-:Y:S01]  /*280a0*/  R2UR UR13, R17 ;  /* 0x00000000110d72ca */ /* 0x020fe200000e0000 */
[----:B------:R-:W-:Y:S01]  /*280b0*/  UMOV UR10, URZ ;  /* 0x0000003f000a7c82 */ /* 0x000fe20008000000 */
[----:B------:R-:W-:-:S07]  /*280c0*/  UMOV UR6, 0x0 ;  /* 0x0000000000067882 */ /* 0x000fce0000000000 */
[----:B------:R-:W-:Y:S01]  /*280d0*/  UIADD3 UR9, UR9, 0x30830, URZ ;  /* 0x0003083009097890 */ /* 0x000fe2000fffe03f */
[----:B------:R-:W-:Y:S01]  /*280e0*/  UMOV UR7, 0x14f00000 ;  /* 0x14f0000000077882 */ /* 0x000fe20000000000 */
[----:B------:R-:W-:Y:S01]  /*280f0*/  UMOV UR17, 0x40 ;  /* 0x0000004000117882 */ /* 0x000fe20000000000 */
[----:B------:R-:W-:Y:S02]  /*28100*/  PLOP3.LUT P0, PT, PT, PT, PT, 0x80, 0x0 ;  /* 0x000000000000781c */ /* 0x000fe40003f0f070 */
[----:B------:R-:W-:-:S11]  /*28110*/  LOP3.LUT R19, R19, 0xfffffffb, RZ, 0xc0, !PT ;  /* 0xfffffffb13137812 */ /* 0x000fd600078ec0ff */
[----:B------:R-:W-:Y:S01]  /*28120*/  @P0 LOP3.LUT R19, R19, 0x4, RZ, 0xfc, !PT ;  /* 0x0000000413130812 */ /* 0x000fe200078efcff */
[----:B------:R-:W-:Y:S01]  /*28130*/  IMAD R0, R3, 0x8000, R18 ;  /* 0x0000800003007824 */ /* 0x000fe200078e0212 */
[----:B--2---:R-:W-:-:S04]  /*28140*/  R2UR UR11, R4 ;  /* 0x00000000040b72ca */ /* 0x004fc800000e0000 */
[----:B------:R-:W-:Y:S02]  /*28150*/  R2UR UR14, R0 ;  /* 0x00000000000e72ca */ /* 0x000fe400000e0000 */
[----:B---3--:R-:W-:-:S11]  /*28160*/  R2UR UR5, R2 ;  /* 0x00000000020572ca */ /* 0x008fd600000e0000 */
[----:B------:R-:W-:Y:S02]  /*28170*/  UIADD3 UR8, UR14, 0x20400, URZ ;  /* 0x000204000e087890 */ /* 0x000fe4000fffe03f */
[----:B------:R-:W-:Y:S02]  /*28180*/  ULEA UR11, UR11, UR5, 0x6 ;  /* 0x000000050b0b7291 */ /* 0x000fe4000f8e303f */
[----:B------:R-:W-:Y:S02]  /*28190*/  UIADD3.X UR5, URZ, UR37, URZ, UP0, !UPT ;  /* 0x000000253f057290 */ /* 0x000fe400087fe43f */
[----:B------:R-:W-:Y:S02]  /*281a0*/  UIADD3 UR15, UR14, 0x22400, URZ ;  /* 0x000224000e0f7890 */ /* 0x000fe4000fffe03f */
[----:B------:R-:W-:Y:S02]  /*281b0*/  UIADD3 UR16, UR14, 0x24400, URZ ;  /* 0x000244000e107890 */ /* 0x000fe4000fffe03f */
[----:B------:R-:W-:-:S03]  /*281c0*/  UIADD3 UR14, UR14, 0x26400, URZ ;  /* 0x000264000e0e7890 */ /* 0x000fc6000fffe03f */
[----:B------:R2:W-:Y:S02]  /*281d0*/  UTMALDG.4D [UR8], [UR4], desc[UR6] ;  /* 0x00000608040075b4 */ /* 0x0005e40008019000 */
[----:B--2---:R-:W-:Y:S01]  /*281e0*/  UMOV UR8, UR15 ;  /* 0x0000000f00087c82 */ /* 0x004fe20008000000 */
[----:B------:R-:W-:Y:S01]  /*281f0*/  UMOV UR10, UR17 ;  /* 0x00000011000a7c82 */ /* 0x000fe20008000000 */
[----:B------:R-:W-:Y:S01]  /*28200*/  UMOV UR15, 0x80 ;  /* 0x00000080000f7882 */ /* 0x000fe20000000000 */
        /* <DEDUP_REMOVED lines=8> */
[----:B---3--:R-:W-:Y:S01]  /*28290*/  NOP ;  /* 0x0000000000007918 */ /* 0x008fe20000000000 */
.L_x_1913:
[----:B------:R-:W3:Y:S01]  /*282a0*/  LDL.LU R3, [R1+0x48] ;  /* 0x0000480001037983 */ /* 0x000ee20000300800 */
[----:B------:R-:W-:Y:S05]  /*282b0*/  WARPSYNC.ALL ;  /* 0x0000000000007948 */ /* 0x000fea0003800000 */
[----:B------:R-:W-:Y:S01]  /*282c0*/  ULDC.64 UR4, c[0x0][0x298] ;  /* 0x0000a60000047ab9 */ /* 0x000fe20000000a00 */
[----:B------:R-:W-:Y:S01]  /*282d0*/  BSSY B6, `(.L_x_1918) ;  /* 0x000001c000067945 */ /* 0x000fe20003800000 */
[----:B------:R-:W-:Y:S01]  /*282e0*/  BAR.SYNC.DEFER_BLOCKING 0x8, 0x180 ;  /* 0x0206000000007b1d */ /* 0x000fe20000010000 */
[----:B---3--:R-:W-:Y:S01]  /*282f0*/  SHF.R.S32.HI R0, RZ, 0x1f, R3 ;  /* 0x0000001fff007819 */ /* 0x008fe20000011403 */
[----:B--2---:R-:W-:-:S04]  /*28300*/  IMAD.WIDE.U32 R4, R3, UR4, RZ ;  /* 0x0000000403047c25 */ /* 0x004fc8000f8e00ff */
        /* <DEDUP_REMOVED lines=12> */
[----:B--2---:R-:W-:Y:S01]  /*283d0*/  IMAD.U32 R4, RZ, RZ, UR4 ;  /* 0x00000004ff047e24 */ /* 0x004fe2000f8e00ff */
[----:B------:R-:W-:Y:S01]  /*283e0*/  MOV R10, UR8 ;  /* 0x00000008000a7c02 */ /* 0x000fe20008000f00 */
[----:B------:R-:W2:Y:S01]  /*283f0*/  LDC.64 R2, c[0x4][R2] ;  /* 0x0100000002027b82 */ /* 0x000ea20000000a00 */
[----:B------:R-:W-:Y:S02]  /*28400*/  IMAD.U32 R5, RZ, RZ, UR5 ;  /* 0x00000005ff057e24 */ /* 0x000fe4000f8e00ff */
[----:B------:R-:W-:Y:S02]  /*28410*/  IMAD.U32 R6, RZ, RZ, UR6 ;  /* 0x00000006ff067e24 */ /* 0x000fe4000f8e00ff */
[----:B-1----:R-:W-:-:S02]  /*28420*/  IMAD.U32 R7, RZ, RZ, UR7 ;  /* 0x00000007ff077e24 */ /* 0x002fc4000f8e00ff */
[----:B------:R-:W-:Y:S02]  /*28430*/  IMAD.U32 R11, RZ, RZ, UR9 ;  /* 0x00000009ff0b7e24 */ /* 0x000fe4000f8e00ff */
[----:B------:R-:W-:Y:S02]  /*28440*/  IMAD.MOV.U32 R8, RZ, RZ, 0x70 ;  /* 0x00000070ff087424 */ /* 0x000fe400078e00ff */
[----:B------:R-:W-:Y:S02]  /*28450*/  IMAD.MOV.U32 R12, RZ, RZ, 0x1 ;  /* 0x00000001ff0c7424 */ /* 0x000fe400078e00ff */
[----:B------:R-:W-:-:S07]  /*28460*/  IMAD.MOV.U32 R13, RZ, RZ, RZ ;  /* 0x000000ffff0d7224 */ /* 0x000fce00078e00ff */
[----:B------:R-:W-:-:S07]  /*28470*/  LEPC R20, `(.L_x_1919) ;  /* 0x000000001014794e */ /* 0x000fce0000000000 */
[----:B0-2---:R-:W-:Y:S05]  /*28480*/  CALL.ABS.NOINC R2 ;  /* 0x0000000002007343 */ /* 0x005fea0003c00000 */
.L_x_1919:
[----:B------:R-:W-:Y:S05]  /*28490*/  BSYNC B6 ;  /* 0x0000000000067941 */ /* 0x000fea0003800000 */
.L_x_1918:
[----:B--2---:R-:W2:Y:S01]  /*284a0*/  LDL.LU R0, [R1+0x54] ;  /* 0x0000540001007983 */ /* 0x004ea20000300800 */
[----:B------:R-:W-:Y:S01]  /*284b0*/  ULDC.64 UR6, c[0x0][0xa00] ;  /* 0x0002800000067ab9 */ /* 0x000fe20000000a00 */
[----:B-1----:R-:W1:Y:S01]  /*284c0*/  LDC R7, c[0x0][0x448] ;  /* 0x00011200ff077b82 */ /* 0x002e620000000800 */
[----:B------:R-:W-:Y:S01]  /*284d0*/  ULDC.64 UR4, c[0x0][0x2d8] ;  /* 0x0000b60000047ab9 */ /* 0x000fe20000000a00 */
[----:B------:R-:W2:Y:S04]  /*284e0*/  LDL.LU.64 R2, [R1+0x48] ;  /* 0x0000480001027983 */ /* 0x000ea80000300a00 */
[----:B------:R-:W3:Y:S04]  /*284f0*/  LDL R5, [R1+0xc] ;  /* 0x00000c0001057983 */ /* 0x000ee80000100800 */
[----:B------:R-:W4:Y:S01]  /*28500*/  LDL R11, [R1+0x34] ;  /* 0x00003400010b7983 */ /* 0x000f220000100800 */
[----:B------:R-:W-:-:S04]  /*28510*/  ISETP.NE.U32.AND P0, PT, RZ, UR6, PT ;  /* 0x00000006ff007c0c */ /* 0x000fc8000bf05070 */
[----:B------:R-:W-:Y:S01]  /*28520*/  ISETP.NE.AND.EX P0, PT, RZ, UR7, PT, P0 ;  /* 0x00000007ff007c0c */ /* 0x000fe2000bf05300 */
[----:B------:R-:W5:Y:S02]  /*28530*/  S2R R8, SR_TID.X ;  /* 0x0000000000087919 */ /* 0x000f640000002100 */
[----:B-----5:R-:W-:Y:S01]  /*28540*/  IMAD.SHL.U32 R8, R8, 0x10, RZ ;  /* 0x0000001008087824 */ /* 0x020fe200078e00ff */
[----:B------:R-:W5:Y:S01]  /*28550*/  S2R R9, SR_TID.X ;  /* 0x0000000000097919 */ /* 0x000f620000002100 */
[----:B------:R-:W0:Y:S01]  /*28560*/  S2R R10, SR_TID.X ;  /* 0x00000000000a7919 */ /* 0x000e220000002100 */
[----:B-----5:R-:W-:-:S05]  /*28570*/  IMAD.SHL.U32 R9, R9, 0x8, RZ ;  /* 0x0000000809097824 */ /* 0x020fca00078e00ff */
[----:B------:R-:W-:-:S04]  /*28580*/  LOP3.LUT R9, R9, 0x38, RZ, 0xc0, !PT ;  /* 0x0000003809097812 */ /* 0x000fc800078ec0ff */
[C---:B------:R-:W-:Y:S02]  /*28590*/  LOP3.LUT R13, R9.reuse, 0x40, RZ, 0xfc, !PT ;  /* 0x00000040090d7812 */ /* 0x040fe400078efcff */
[C---:B------:R-:W-:Y:S02]  /*285a0*/  LOP3.LUT R12, R9.reuse, 0x80, RZ, 0xfc, !PT ;  /* 0x00000080090c7812 */ /* 0x040fe400078efcff */
[----:B------:R-:W-:Y:S02]  /*285b0*/  LOP3.LUT R9, R9, 0xc0, RZ, 0xfc, !PT ;  /* 0x000000c009097812 */ /* 0x000fe400078efcff */
[----:B0-----:R-:W-:-:S04]  /*285c0*/  LOP3.LUT R10, R10, 0x7f, RZ, 0xc0, !PT ;  /* 0x0000007f0a0a7812 */ /* 0x001fc800078ec0ff */
[----:B------:R-:W-:Y:S01]  /*285d0*/  SHF.R.U32.HI R10, RZ, 0x3, R10 ;  /* 0x00000003ff0a7819 */ /* 0x000fe2000001160a */
[----:B--2---:R-:W-:Y:S01]  /*285e0*/  IMAD.MOV.U32 R3, RZ, RZ, R0 ;  /* 0x000000ffff037224 */ /* 0x004fe200078e0000 */
[----:B---3--:R-:W-:-:S04]  /*285f0*/  SHF.R.S32.HI R0, RZ, 0x1f, R5 ;  /* 0x0000001fff007819 */ /* 0x008fc80000011405 */
[----:B------:R-:W-:Y:S02]  /*28600*/  SEL R4, R0, RZ, !P0 ;  /* 0x000000ff00047207 */ /* 0x000fe40004000000 */
[----:B------:R-:W-:Y:S02]  /*28610*/  SEL R0, R5, RZ, !P0 ;  /* 0x000000ff05007207 */ /* 0x000fe40004000000 */
[----:B------:R-:W0:Y:S01]  /*28620*/  S2R R5, SR_TID.X ;  /* 0x0000000000057919 */ /* 0x000e220000002100 */
[----:B-1----:R-:W-:Y:S01]  /*28630*/  ISETP.NE.AND P0, PT, R7, 0x1, PT ;  /* 0x000000010700780c */ /* 0x002fe20003f05270 */
[----:B------:R-:W-:-:S04]  /*28640*/  IMAD.WIDE.U32 R2, R16, UR4, R2 ;  /* 0x0000000410027c25 */ /* 0x000fc8000f8e0002 */
[----:B------:R-:W-:Y:S01]  /*28650*/  IMAD R3, R16, UR5, R3 ;  /* 0x0000000510037c24 */ /* 0x000fe2000f8e0203 */
[----:B------:R-:W-:-:S07]  /*28660*/  ULDC.64 UR4, c[0x0][0x2e0] ;  /* 0x0000b80000047ab9 */ /* 0x000fce0000000a00 */
[----:B------:R-:W1:Y:S01]  /*28670*/  @P0 LDC R6, c[0x0][0x450] ;  /* 0x00011400ff060b82 */ /* 0x000e620000000800 */
[----:B0-----:R-:W-:-:S04]  /*28680*/  LOP3.LUT R5, R5, 0x7f, RZ, 0xc0, !PT ;  /* 0x0000007f05057812 */ /* 0x001fc800078ec0ff */
[----:B------:R-:W-:-:S04]  /*28690*/  SHF.R.U32.HI R5, RZ, 0x3, R5 ;  /* 0x00000003ff057819 */ /* 0x000fc80000011605 */
[----:B------:R-:W-:Y:S02]  /*286a0*/  LOP3.LUT R8, R5, 0x70, R8, 0xf8, !PT ;  /* 0x0000007005087812 */ /* 0x000fe400078ef808 */
[----:B------:R-:W0:Y:S01]  /*286b0*/  @P0 LDC R5, c[0x0][0x44c] ;  /* 0x00011300ff050b82 */ /* 0x000e220000000800 */
[----:B------:R-:W-:Y:S02]  /*286c0*/  IMAD R4, R4, UR4, RZ ;  /* 0x0000000404047c24 */ /* 0x000fe4000f8e02ff */
[----:B------:R-:W-:-:S04]  /*286d0*/  IMAD.WIDE.U32 R2, R0, UR4, R2 ;  /* 0x0000000400027c25 */ /* 0x000fc8000f8e0002 */
[----:B------:R-:W-:Y:S01]  /*286e0*/  IMAD R0, R0, UR5, R4 ;  /* 0x0000000500007c24 */ /* 0x000fe2000f8e0204 */
[----:B----4-:R-:W-:Y:S01]  /*286f0*/  IADD3 R4, R8, R11, RZ ;  /* 0x0000000b08047210 */ /* 0x010fe20007ffe0ff */
[----:B------:R-:W-:Y:S02]  /*28700*/  ULDC.64 UR4, c[0x0][0x2d0] ;  /* 0x0000b40000047ab9 */ /* 0x000fe40000000a00 */
[----:B------:R-:W-:Y:S02]  /*28710*/  IMAD.IADD R3, R3, 0x1, R0 ;  /* 0x0000000103037824 */ /* 0x000fe400078e0200 */
[----:B------:R-:W-:Y:S01]  /*28720*/  IMAD.MOV.U32 R0, RZ, RZ, R4 ;  /* 0x000000ffff007224 */ /* 0x000fe200078e0004 */
[----:B------:R-:W2:Y:S01]  /*28730*/  S2R R8, SR_TID.X ;  /* 0x0000000000087919 */ /* 0x000ea20000002100 */
[----:B0-----:R-:W-:-:S05]  /*28740*/  @P0 IMAD.HI.U32 R5, R4, R5, RZ ;  /* 0x0000000504050227 */ /* 0x001fca00078e00ff */
[----:B-1----:R-:W-:-:S05]  /*28750*/  @P0 SHF.R.U32.HI R0, RZ, R6, R5 ;  /* 0x00000006ff000219 */ /* 0x002fca0000011605 */
        /* <DEDUP_REMOVED lines=8> */
[----:B------:R-:W-:-:S05]  /*287e0*/  SHF.R.S32.HI R0, RZ, 0x1f, R4 ;  /* 0x0000001fff007819 */ /* 0x000fca0000011404 */
[----:B------:R-:W-:Y:S02]  /*287f0*/  IMAD R0, R0, UR4, RZ ;  /* 0x0000000400007c24 */ /* 0x000fe4000f8e02ff */
[----:B------:R-:W-:-:S04]  /*28800*/  IMAD.WIDE.U32 R2, R4, UR4, R2 ;  /* 0x0000000404027c25 */ /* 0x000fc8000f8e0002 */
[----:B------:R-:W-:Y:S01]  /*28810*/  IMAD R4, R4, UR5, R0 ;  /* 0x0000000504047c24 */ /* 0x000fe2000f8e0200 */
[----:B------:R-:W-:Y:S01]  /*28820*/  ULDC.64 UR4, c[0x0][0x280] ;  /* 0x0000a00000047ab9 */ /* 0x000fe20000000a00 */
[----:B--2---:R-:W-:Y:S02]  /*28830*/  IMAD.SHL.U32 R8, R8, 0x8, RZ ;  /* 0x0000000808087824 */ /* 0x004fe400078e00ff */
[----:B------:R-:W-:Y:S01]  /*28840*/  IMAD.IADD R3, R3, 0x1, R4 ;  /* 0x0000000103037824 */ /* 0x000fe200078e0204 */
[----:B------:R-:W-:Y:S01]  /*28850*/  LEA R4, P0, R2, UR4, 0x1 ;  /* 0x0000000402047c11 */ /* 0x000fe2000f8008ff */
[----:B------:R-:W-:Y:S01]  /*28860*/  ULDC UR4, c[0x0][0x2b8] ;  /* 0x0000ae0000047ab9 */ /* 0x000fe20000000800 */
[----:B------:R-:W-:Y:S02]  /*28870*/  LOP3.LUT R8, R8, 0x38, RZ, 0xc0, !PT ;  /* 0x0000003808087812 */ /* 0x000fe400078ec0ff */
[----:B------:R-:W-:Y:S01]  /*28880*/  LEA.HI.X R3, R2, UR5, R3, 0x1, P0 ;  /* 0x0000000502037c11 */ /* 0x000fe200080f0c03 */
[----:B------:R-:W-:Y:S01]  /*28890*/  UMOV UR5, 0xffffffff ;  /* 0xffffffff00057882 */ /* 0x000fe20000000000 */
[----:B------:R-:W-:-:S02]  /*288a0*/  ISETP.GE.AND P4, PT, R8, UR4, PT ;  /* 0x0000000408007c0c */ /* 0x000fc4000bf86270 */
[----:B------:R-:W-:Y:S02]  /*288b0*/  ISETP.GE.AND P3, PT, R13, UR4, PT ;  /* 0x000000040d007c0c */ /* 0x000fe4000bf66270 */
[----:B------:R-:W-:Y:S02]  /*288c0*/  ISETP.GE.AND P0, PT, R12, UR4, PT ;  /* 0x000000040c007c0c */ /* 0x000fe4000bf06270 */
[----:B------:R-:W-:Y:S01]  /*288d0*/  ISETP.GE.AND P1, PT, R9, UR4, PT ;  /* 0x0000000409007c0c */ /* 0x000fe2000bf26270 */
[----:B------:R-:W-:-:S12]  /*288e0*/  BRA.DIV UR5, `(.L_x_1920) ;  /* 0x0000006a05007947 */ /* 0x000fd8000b800000 */
[----:B------:R-:W2:Y:S04]  /*288f0*/  LDL.LU R6, [R1+0x3c] ;  /* 0x00003c0001067983 */ /* 0x000ea80000300800 */
[----:B------:R-:W3:Y:S04]  /*28900*/  LDL.LU R11, [R1+0x34] ;  /* 0x00003400010b7983 */ /* 0x000ee80000300800 */
[----:B------:R-:W4:Y:S01]  /*28910*/  LDL R9, [R1+0x28] ;  /* 0x0000280001097983 */ /* 0x000f220000100800 */
[----:B------:R-:W-:-:S03]  /*28920*/  ULDC.64 UR4, c[0x0][0x208] ;  /* 0x0000820000047ab9 */ /* 0x000fc60000000a00 */
[----:B------:R-:W-:Y:S01]  /*28930*/  SHFL.IDX PT, R5, R4, 0x1, 0x181f ;  /* 0x00381f0004057f89 */ /* 0x000fe200000e0000 */
[----:B--2---:R-:W-:-:S03]  /*28940*/  IMAD R2, R6, R7, RZ ;  /* 0x0000000706027224 */ /* 0x004fc600078e02ff */
[----:B------:R-:W0:Y:S01]  /*28950*/  SHFL.IDX PT, R7, R4, RZ, 0x181f ;  /* 0x00181fff04077589 */ /* 0x000e2200000e0000 */
[----:B---3--:R-:W-:-:S03]  /*28960*/  IMAD.IADD R0, R10, 0x1, R11 ;  /* 0x000000010a007824 */ /* 0x008fc600078e020b */
[----:B------:R-:W1:Y:S02]  /*28970*/  SHFL.IDX PT, R6, R3, RZ, 0x181f ;  /* 0x00181fff03067589 */ /* 0x000e6400000e0000 */
[----:B------:R-:W-:-:S13]  /*28980*/  ISETP.GE.AND P2, PT, R0, R2, PT ;  /* 0x000000020000720c */ /* 0x000fda0003f46270 */
[----:B0-----:R-:W-:-:S04]  /*28990*/  @!P2 LEA R7, P5, R8, R7, 0x1 ;  /* 0x000000070807a211 */ /* 0x001fc800078a08ff */
[----:B-1----:R-:W-:-:S04]  /*289a0*/  @!P2 IADD3.X R6, RZ, R6, RZ, P5, !PT ;  /* 0x00000006ff06a210 */ /* 0x002fc80002ffe4ff */
[----:B------:R-:W-:-:S04]  /*289b0*/  @!P2 LOP3.LUT R7, R7, R6, RZ, 0x3c, !PT ;  /* 0x000000060707a212 */ /* 0x000fc800078e3cff */
[----:B------:R-:W-:-:S04]  /*289c0*/  @!P2 LOP3.LUT R6, R7, R6, RZ, 0x3c, !PT ;  /* 0x000000060706a212 */ /* 0x000fc800078e3cff */
[----:B------:R-:W-:-:S05]  /*289d0*/  @!P2 LOP3.LUT R7, R7, R6, RZ, 0x3c, !PT ;  /* 0x000000060707a212 */ /* 0x000fca00078e3cff */
[----:B----4-:R-:W-:Y:S04]  /*289e0*/  @!P2 LDGSTS.E.BYPASS.LTC128B.128 [R9+0x10400], desc[UR4][R6.64], !P4 ;  /* 0x104000000609afae */ /* 0x010fe8000e101d44 */
[----:B------:R-:W-:Y:S04]  /*289f0*/  @!P2 LDGSTS.E.BYPASS.LTC128B.128 [R9+0x14400], desc[UR4][R6.64+0x80], !P3 ;  /* 0x144000800609afae */ /* 0x000fe8000d901d44 */
[----:B------:R-:W-:Y:S04]  /*28a00*/  @!P2 LDGSTS.E.BYPASS.LTC128B.128 [R9+0x18400], desc[UR4][R6.64+0x100], !P0 ;  /* 0x184001000609afae */ /* 0x000fe8000c101d44 */
[----:B------:R0:W-:Y:S04]  /*28a10*/  @!P2 LDGSTS.E.BYPASS.LTC128B.128 [R9+0x1c400], desc[UR4][R6.64+0x180], !P1 ;  /* 0x1c4001800609afae */ /* 0x0001e8000c901d44 */
[----:B0-----:R-:W0:Y:S01]  /*28a20*/  SHFL.IDX PT, R7, R3, 0x1, 0x181f ;  /* 0x00381f0003077f89 */ /* 0x001e2200000e0000 */
[----:B------:R-:W-:-:S05]  /*28a30*/  VIADD R6, R0, 0x10 ;  /* 0x0000001000067836 */ /* 0x000fca0000000000 */
        /* <DEDUP_REMOVED lines=11> */
[----:B------:R-:W-:-:S05]  /*28af0*/  VIADD R6, R0, 0x20 ;  /* 0x0000002000067836 */ /* 0x000fca0000000000 */
[----:B------:R-:W-:-:S13]  /*28b00*/  ISETP.GE.AND P2, PT, R6, R2, PT ;  /* 0x000000020600720c */ /* 0x000fda0003f46270 */
[----:B0-----:R-:W-:-:S05]  /*28b10*/  @!P2 LEA R5, P5, R8, R5, 0x1 ;  /* 0x000000050805a211 */ /* 0x001fca00078a08ff */
[----:B-1----:R-:W-:-:S04]  /*28b20*/  @!P2 IMAD.X R6, RZ, RZ, R7, P5 ;  /* 0x000000ffff06a224 */ /* 0x002fc800028e0607 */
[----:B------:R-:W-:Y:S01]  /*28b30*/  @!P2 IMAD.MOV.U32 R7, RZ, RZ, R6 ;  /* 0x000000ffff07a224 */ /* 0x000fe200078e0006 */
[----:B------:R-:W-:Y:S02]  /*28b40*/  @!P2 MOV R6, R5 ;  /* 0x000000050006a202 */ /* 0x000fe40000000f00 */
        /* <DEDUP_REMOVED lines=48> */
[----:B------:R0:W1:Y:S04]  /*28e50*/  SHFL.IDX PT, R5, R3, 0x7, 0x181f ;  /* 0x00f81f0003057f89 */ /* 0x00006800000e0000 */
[----:B------:R0:W-:Y:S04]  /*28e60*/  @!P2 LDGSTS.E.BYPASS.LTC128B.128 [R9+0x13400], desc[UR4][R6.64], !P4 ;  /* 0x134000000609afae */ /* 0x0001e8000e101d44 */
[----:B------:R0:W-:Y:S04]  /*28e70*/  @!P2 LDGSTS.E.BYPASS.LTC128B.128 [R9+0x17400], desc[UR4][R6.64+0x80], !P3 ;  /* 0x174000800609afae */ /* 0x0001e8000d901d44 */
[----:B------:R0:W-:Y:S04]  /*28e80*/  @!P2 LDGSTS.E.BYPASS.LTC128B.128 [R9+0x1b400], desc[UR4][R6.64+0x100], !P0 ;  /* 0x1b4001000609afae */ /* 0x0001e8000c101d44 */
[----:B------:R0:W-:Y:S04]  /*28e90*/  @!P2 LDGSTS.E.BYPASS.LTC128B.128 [R9+0x1f400], desc[UR4][R6.64+0x180], !P1 ;  /* 0x1f4001800609afae */ /* 0x0001e8000c901d44 */
[----:B------:R0:W2:Y:S02]  /*28ea0*/  SHFL.IDX PT, R3, R4, 0x7, 0x181f ;  /* 0x00f81f0004037f89 */ /* 0x0000a400000e0000 */
.L_x_2115:
[----:B------:R-:W-:Y:S01]  /*28eb0*/  VIADD R0, R0, 0x70 ;  /* 0x0000007000007836 */ /* 0x000fe20000000000 */
[----:B------:R-:W-:Y:S04]  /*28ec0*/  BSSY B0, `(.L_x_1921) ;  /* 0x000000e000007945 */ /* 0x000fe80003800000 */
        /* <DEDUP_REMOVED lines=13> */
.L_x_1922:
[----:B------:R-:W-:Y:S05]  /*28fa0*/  BSYNC B0 ;  /* 0x0000000000007941 */ /* 0x000fea0003800000 */
.L_x_1921:
[----:B------:R-:W-:Y:S01]  /*28fb0*/  NOP ;  /* 0x0000000000007918 */ /* 0x000fe20000000000 */
[----:B------:R-:W-:-:S13]  /*28fc0*/  PLOP3.LUT P0, PT, PT, PT, PT, 0x80, 0x0 ;  /* 0x000000000000781c */ /* 0x000fda0003f0f070 */
.L_x_1923:
        /* <DEDUP_REMOVED lines=18> */
.L_x_2116:
[----:B------:R-:W-:Y:S05]  /*290f0*/  BSYNC B0 ;  /* 0x0000000000007941 */ /* 0x000fea0003800000 */
.L_x_1924:
[----:B------:R-:W3:Y:S04]  /*29100*/  LDL R2, [R1+0x44] ;  /* 0x0000440001027983 */ /* 0x000ee80000100800 */
[----:B0-----:R-:W4:Y:S01]  /*29110*/  LDL R4, [R1+0x30] ;  /* 0x0000300001047983 */ /* 0x001f220000100800 */
[----:B------:R-:W-:Y:S01]  /*29120*/  BSSY B0, `(.L_x_1926) ;  /* 0x00002ad000007945 */ /* 0x000fe20003800000 */
[----:B---3--:R-:W-:-:S05]  /*29130*/  VIADD R0, R2, 0xfffffffe ;  /* 0xfffffffe02007836 */ /* 0x008fca0000000000 */
[----:B----4-:R-:W-:-:S13]  /*29140*/  ISETP.GE.AND P0, PT, R0, R4, PT ;  /* 0x000000040000720c */ /* 0x010fda0003f06270 */
[----:B------:R-:W-:Y:S05]  /*29150*/  @!P0 BRA `(.L_x_1927) ;  /* 0x0000002800a48947 */ /* 0x000fea0003800000 */
[----:B--2---:R-:W2:Y:S04]  /*29160*/  LDL.LU R3, [R1+0x50] ;  /* 0x0000500001037983 */ /* 0x004ea80000300800 */
[----:B------:R-:W3:Y:S04]  /*29170*/  LDL.LU R7, [R1+0x40] ;  /* 0x0000400001077983 */ /* 0x000ee80000300800 */
[----:B------:R-:W4:Y:S04]  /*29180*/  LDL.LU R2, [R1+0x60] ;  /* 0x0000600001027983 */ /* 0x000f280000300800 */
[----:B------:R-:W5:Y:S04]  /*29190*/  LDL.LU R6, [R1+0x38] ;  /* 0x0000380001067983 */ /* 0x000f680000300800 */
[----:B-1----:R-:W5:Y:S01]  /*291a0*/  LDL.LU R5, [R1+0x5c] ;  /* 0x00005c0001057983 */ /* 0x002f620000300800 */
[----:B------:R-:W-:Y:S01]  /*291b0*/  LOP3.LUT R10, RZ, R4, RZ, 0x33, !PT ;  /* 0x00000004ff0a7212 */ /* 0x000fe200078e33ff */
[----:B------:R-:W-:Y:S01]  /*291c0*/  BSSY B2, `(.L_x_1928) ;  /* 0x00000ea000027945 */ /* 0x000fe20003800000 */
[----:B--2---:R-:W-:-:S04]  /*291d0*/  VIADD R3, R3, 0x1 ;  /* 0x0000000103037836 */ /* 0x004fc80000000000 */
[----:B---3--:R-:W-:Y:S01]  /*291e0*/  IMAD R3, R3, R7, RZ ;  /* 0x0000000703037224 */ /* 0x008fe200078e02ff */
[----:B----4-:R-:W-:-:S04]  /*291f0*/  LOP3.LUT R2, RZ, R2, RZ, 0x33, !PT ;  /* 0x00000002ff027212 */ /* 0x010fc800078e33ff */
        /* <DEDUP_REMOVED lines=12> */
[----:B------:R-:W-:Y:S01]  /*292c0*/  LOP3.LUT P1, RZ, R19, 0x4, RZ, 0xc0, !PT ;  /* 0x0000000413ff7812 */ /* 0x000fe2000782c0ff */
[----:B------:R-:W-:Y:S01]  /*292d0*/  BSSY B1, `(.L_x_1930) ;  /* 0x00000d4000017945 */ /* 0x000fe20003800000 */
[----:B--2---:R-:W-:-:S04]  /*292e0*/  IADD3 R8, R5, 0x1, RZ ;  /* 0x0000000105087810 */ /* 0x004fc80007ffe0ff */
[----:B------:R-:W-:-:S04]  /*292f0*/  ISETP.NE.AND P0, PT, R8, 0x2, PT ;  /* 0x000000020800780c */ /* 0x000fc80003f05270 */
[----:B------:R-:W-:Y:S02]  /*29300*/  SEL R9, RZ, 0x1, P0 ;  /* 0x00000001ff097807 */ /* 0x000fe40000000000 */
[----:B------:R-:W-:Y:S02]  /*29310*/  SEL R8, R8, RZ, P0 ;  /* 0x000000ff08087207 */ /* 0x000fe40000000000 */
[----:B---3--:R-:W-:Y:S01]  /*29320*/  LOP3.LUT R9, R4, R9, RZ, 0x3c, !PT ;  /* 0x0000000904097212 */ /* 0x008fe200078e3cff */
[----:B------:R-:W-:Y:S06]  /*29330*/  @!P1 BRA `(.L_x_1931) ;  /* 0x0000000c00349947 */ /* 0x000fec0003800000 */
        /* <DEDUP_REMOVED lines=23> */
[----:B------:R-:W-:-:S05]  /*294b0*/  LEA.HI.X R5, R2, UR5, R3, 0x2, P0 ;  /* 0x0000000502057c11 */ /* 0x000fca00080f1403 */
[----:B------:R0:W5:Y:S04]  /*294c0*/  LDG.E R4, desc[UR8][R4.64] ;  /* 0x0000000804047981 */ /* 0x000168000c1e1900 */
.L_x_1932:
[----:B------:R-:W-:Y:S01]  /*294d0*/  IMAD R3, R8, 0x8, R18 ;  /* 0x0000000808037824 */ /* 0x000fe200078e0212 */
[----:B------:R-:W-:Y:S01]  /*294e0*/  SHF.L.U32 R2, R9, 0x1f, RZ ;  /* 0x0000001f09027819 */ /* 0x000fe200000006ff */
[----:B------:R-:W-:Y:S03]  /*294f0*/  BSSY B3, `(.L_x_1933) ;  /* 0x0000003000037945 */ /* 0x000fe60003800000 */
[----:B------:R-:W1:Y:S02]  /*29500*/  SYNCS.PHASECHK.TRANS64.TRYWAIT P0, [R3+URZ+0x30840], R2 ;  /* 0x03084002030075a7 */ /* 0x000e64000800017f */
[----:B-1----:R-:W-:Y:S05]  /*29510*/  @!P0 BRA `(.L_x_1934) ;  /* 0x0000006800108947 */ /* 0x002fea0003800000 */
.L_x_2117:
[----:B------:R-:W-:Y:S05]  /*29520*/  BSYNC B3 ;  /* 0x0000000000037941 */ /* 0x000fea0003800000 */
.L_x_1933:
[----:B0-----:R-:W0:Y:S01]  /*29530*/  S2R R5, SR_TID.X ;  /* 0x0000000000057919 */ /* 0x001e220000002100 */
[----:B------:R-:W-:Y:S01]  /*29540*/  BSSY B3, `(.L_x_1935) ;  /* 0x0000009000037945 */ /* 0x000fe20003800000 */
[----:B0-----:R-:W-:-:S04]  /*29550*/  LOP3.LUT R5, R5, 0x7f, RZ, 0xc0, !PT ;  /* 0x0000007f05057812 */ /* 0x001fc800078ec0ff */
[----:B------:R-:W-:-:S13]  /*29560*/  ISETP.NE.AND P0, PT, R5, RZ, PT ;  /* 0x000000ff0500720c */ /* 0x000fda0003f05270 */
[----:B------:R-:W-:Y:S05]  /*29570*/  @P0 BRA `(.L_x_1936) ;  /* 0x0000000000140947 */ /* 0x000fea0003800000 */
[----:B------:R-:W-:Y:S01]  /*29580*/  LOP3.LUT P1, RZ, R19, 0x1, RZ, 0xc0, !PT ;  /* 0x0000000113ff7812 */ /* 0x000fe2000782c0ff */
[----:B-1----:R-:W-:-:S04]  /*29590*/  IMAD.MOV.U32 R2, RZ, RZ, 0x8000 ;  /* 0x00008000ff027424 */ /* 0x002fc800078e00ff */
[----:B------:R0:W-:Y:S08]  /*295a0*/  SYNCS.ARRIVE.TRANS64 RZ, [R3+URZ+0x30830], R2 ;  /* 0x0308300203ff79a7 */ /* 0x0001f0000800003f */
[----:B------:R-:W-:Y:S05]  /*295b0*/  @!P1 BRA `(.L_x_1936) ;  /* 0x0000000000049947 */ /* 0x000fea0003800000 */
[----:B------:R-:W-:Y:S01]  /*295c0*/  BPT.TRAP 0x1 ;  /* 0x000000040000795c */ /* 0x000fe20000300000 */
.L_x_1936:
[----:B------:R-:W-:Y:S05]  /*295d0*/  BSYNC B3 ;  /* 0x0000000000037941 */ /* 0x000fea0003800000 */
.L_x_1935:
[----:B01----:R-:W2:Y:S01]  /*295e0*/  LDL R2, [R1+0x18] ;  /* 0x0000180001027983 */ /* 0x003ea20000100800 */
[----:B------:R-:W-:Y:S01]  /*295f0*/  IMAD.MOV.U32 R11, RZ, RZ, RZ ;  /* 0x000000ffff0b7224 */ /* 0x000fe200078e00ff */
[----:B------:R-:W-:Y:S01]  /*29600*/  LEA R6, R8, R18, 0xf ;  /* 0x0000001208067211 */ /* 0x000fe200078e78ff */
[----:B------:R-:W-:Y:S01]  /*29610*/  UIADD3 UR4, UP0, UR36, 0x370, URZ ;  /* 0x0000037024047890 */ /* 0x000fe2000ff1e03f */
        /* <DEDUP_REMOVED lines=8> */
.L_x_1937:
        /* <DEDUP_REMOVED lines=16> */
.L_x_1938:
        /* <DEDUP_REMOVED lines=16> */
.L_x_1939:
        /* <DEDUP_REMOVED lines=16> */
.L_x_1940:
        /* <DEDUP_REMOVED lines=10> */
[----:B------:R-:W2:Y:S04]  /*29a40*/  LDL.LU R15, [R1+0x14] ;  /* 0x00001400010f7983 */ /* 0x000ea80000300800 */
[----:B------:R-:W3:Y:S01]  /*29a50*/  LDL R6, [R1+0x10] ;  /* 0x0000100001067983 */ /* 0x000ee20000100800 */
[----:B------:R-:W-:Y:S01]  /*29a60*/  BSSY B3, `(.L_x_1941) ;  /* 0x0000005000037945 */ /* 0x000fe20003800000 */
[----:B--2---:R-:W-:Y:S01]  /*29a70*/  SHF.L.U32 R3, R15, 0x1f, RZ ;  /* 0x0000001f0f037819 */ /* 0x004fe200000006ff */
[----:B---3--:R-:W-:-:S04]  /*29a80*/  IMAD R2, R6, 0x8, R18 ;  /* 0x0000000806027824 */ /* 0x008fc800078e0212 */
[----:B------:R-:W0:Y:S02]  /*29a90*/  SYNCS.PHASECHK.TRANS64.TRYWAIT P0, [R2+URZ+0x30860], R3 ;  /* 0x03086003020075a7 */ /* 0x000e24000800017f */
[----:B0-----:R-:W-:Y:S05]  /*29aa0*/  @!P0 BRA `(.L_x_1942) ;  /* 0x0000006000c08947 */ /* 0x001fea0003800000 */
.L_x_2118:
[----:B------:R-:W-:Y:S05]  /*29ab0*/  BSYNC B3 ;  /* 0x0000000000037941 */ /* 0x000fea0003800000 */
.L_x_1941:
        /* <DEDUP_REMOVED lines=10> */
.L_x_1943:
[----:B------:R-:W-:Y:S01]  /*29b60*/  LOP3.LUT P0, RZ, R19, 0x8, RZ, 0xc0, !PT ;  /* 0x0000000813ff7812 */ /* 0x000fe2000780c0ff */
[----:B------:R-:W-:-:S12]  /*29b70*/  BSSY B3, `(.L_x_1944) ;  /* 0x0000003000037945 */ /* 0x000fd80003800000 */
[----:B------:R-:W-:Y:S05]  /*29b80*/  @P0 BRA `(.L_x_1945) ;  /* 0x0000000000040947 */ /* 0x000fea0003800000 */
[----:B------:R-:W-:Y:S01]  /*29b90*/  BPT.TRAP 0x1 ;  /* 0x000000040000795c */ /* 0x000fe20000300000 */
.L_x_1945:
[----:B------:R-:W-:Y:S05]  /*29ba0*/  BSYNC B3 ;  /* 0x0000000000037941 */ /* 0x000fea0003800000 */
.L_x_1944:
[----:B------:R-:W2:Y:S04]  /*29bb0*/  LDL.LU R3, [R1+0x10] ;  /* 0x0000100001037983 */ /* 0x000ea80000300800 */
[----:B------:R-:W3:Y:S04]  /*29bc0*/  LDL R6, [R1+0x18] ;  /* 0x0000180001067983 */ /* 0x000ee80000100800 */
[----:B------:R-:W3:Y:S01]  /*29bd0*/  LDL.LU R5, [R1+0x4] ;  /* 0x0000040001057983 */ /* 0x000ee20000300800 */
[----:B------:R-:W-:Y:S01]  /*29be0*/  R2UR UR10, R11 ;  /* 0x000000000b0a72ca */ /* 0x000fe200000e0000 */
[----:B------:R-:W-:Y:S01]  /*29bf0*/  UIADD3 UR4, UP0, UR36, 0x470, URZ ;  /* 0x0000047024047890 */ /* 0x000fe2000ff1e03f */
[----:B------:R-:W-:Y:S01]  /*29c00*/  PLOP3.LUT P0, PT, PT, PT, PT, 0x80, 0x0 ;  /* 0x000000000000781c */ /* 0x000fe20003f0f070 */
[----:B------:R-:W-:Y:S01]  /*29c10*/  VIADD R2, R2, 0x30850 ;  /* 0x0003085002027836 */ /* 0x000fe20000000000 */
[----:B------:R-:W-:Y:S01]  /*29c20*/  UMOV UR6, 0x0 ;  /* 0x0000000000067882 */ /* 0x000fe20000000000 */
[----:B------:R-:W-:Y:S01]  /*29c30*/  UIADD3.X UR5, URZ, UR37, URZ, UP0, !UPT ;  /* 0x000000253f057290 */ /* 0x000fe200087fe43f */
[----:B------:R-:W-:Y:S01]  /*29c40*/  UMOV UR7, 0x14f00000 ;  /* 0x14f0000000077882 */ /* 0x000fe20000000000 */
[----:B--2---:R-:W-:-:S02]  /*29c50*/  IMAD R3, R3, 0x8000, R18 ;  /* 0x0000800003037824 */ /* 0x004fc400078e0212 */
[----:B---3--:R-:W-:Y:S02]  /*29c60*/  IMAD R5, R5, 0x40, R6 ;  /* 0x0000004005057824 */ /* 0x008fe400078e0206 */
[----:B------:R-:W-:-:S07]  /*29c70*/  VIADD R6, R3, 0x400 ;  /* 0x0000040003067836 */ /* 0x000fce0000000000 */
.L_x_1946:
        /* <DEDUP_REMOVED lines=15> */
.L_x_1947:
        /* <DEDUP_REMOVED lines=15> */
.L_x_1948:
        /* <DEDUP_REMOVED lines=15> */
.L_x_1949:
        /* <DEDUP_REMOVED lines=12> */
.L_x_1931:
[----:B------:R-:W-:Y:S05]  /*2a010*/  BSYNC B1 ;  /* 0x0000000000017941 */ /* 0x000fea0003800000 */
.L_x_1930:
[----:B0-----:R-:W2:Y:S04]  /*2a020*/  LDL.LU R0, [R1+0x44] ;  /* 0x0000440001007983 */ /* 0x001ea80000300800 */
[----:B------:R0:W-:Y:S04]  /*2a030*/  STL [R1+0x10], R8 ;  /* 0x0000100801007387 */ /* 0x0001e80000100800 */
[----:B------:R0:W-:Y:S02]  /*2a040*/  STL [R1+0x14], R9 ;  /* 0x0000140901007387 */ /* 0x0001e40000100800 */
[----:B0-2---:R-:W-:-:S07]  /*2a050*/  VIADD R0, R0, 0xfffffffd ;  /* 0xfffffffd00007836 */ /* 0x005fce0000000000 */
.L_x_1929:
[----:B------:R-:W-:Y:S05]  /*2a060*/  BSYNC B2 ;  /* 0x0000000000027941 */ /* 0x000fea0003800000 */
.L_x_1928:
[----:B------:R-:W-:-:S05]  /*2a070*/  VIADD R10, R10, 0xfffffffe ;  /* 0xfffffffe0a0a7836 */ /* 0x000fca0000000000 */
[----:B------:R-:W-:-:S13]  /*2a080*/  ISETP.NE.AND P0, PT, R10, R7, PT ;  /* 0x000000070a00720c */ /* 0x000fda0003f05270 */
[----:B------:R-:W-:Y:S05]  /*2a090*/  @!P0 BRA `(.L_x_1927) ;  /* 0x0000001800d48947 */ /* 0x000fea0003800000 */
[----:B------:R-:W-:-:S07]  /*2a0a0*/  IMAD.MOV.U32 R9, RZ, RZ, R17 ;  /* 0x000000ffff097224 */ /* 0x000fce00078e0011 */
.L_x_1990:
[----:B------:R-:W2:Y:S04]  /*2a0b0*/  LDL R3, [R1+0x10] ;  /* 0x0000100001037983 */ /* 0x000ea80000100800 */
[----:B------:R-:W3:Y:S01]  /*2a0c0*/  LDL R2, [R1+0x14] ;  /* 0x0000140001027983 */ /* 0x000ee20000100800 */
[----:B------:R-:W-:Y:S01]  /*2a0d0*/  LOP3.LUT P1, RZ, R19, 0x4, RZ, 0xc0, !PT ;  /* 0x0000000413ff7812 */ /* 0x000fe2000782c0ff */
[----:B------:R-:W-:Y:S05]  /*2a0e0*/  YIELD ;  /* 0x0000000000007946 */ /* 0x000fea0003800000 */
[----:B------:R-:W-:Y:S01]  /*2a0f0*/  BSSY B1, `(.L_x_1950) ;  /* 0x00000d4000017945 */ /* 0x000fe20003800000 */
[----:B--2---:R-:W-:-:S05]  /*2a100*/  VIADD R4, R3, 0x1 ;  /* 0x0000000103047836 */ /* 0x004fca0000000000 */
[----:B------:R-:W-:-:S04]  /*2a110*/  ISETP.NE.AND P0, PT, R4, 0x2, PT ;  /* 0x000000020400780c */ /* 0x000fc80003f05270 */
[----:B------:R-:W-:Y:S02]  /*2a120*/  SEL R5, RZ, 0x1, P0 ;  /* 0x00000001ff057807 */ /* 0x000fe40000000000 */
[----:B------:R-:W-:Y:S02]  /*2a130*/  SEL R4, R4, RZ, P0 ;  /* 0x000000ff04047207 */ /* 0x000fe40000000000 */
[----:B---3--:R-:W-:Y:S01]  /*2a140*/  LOP3.LUT R5, R2, R5, RZ, 0x3c, !PT ;  /* 0x0000000502057212 */ /* 0x008fe200078e3cff */
[----:B01----:R-:W-:Y:S06]  /*2a150*/  @!P1 BRA `(.L_x_1951) ;  /* 0x0000000c00349947 */ /* 0x003fec0003800000 */
[----:B------:R-:W-:Y:S01]  /*2a160*/  ULDC.64 UR4, c[0x0][0x418] ;  /* 0x0001060000047ab9 */ /* 0x000fe20000000a00 */
[----:B------:R-:W-:Y:S02]  /*2a170*/  MOV R6, R0 ;  /* 0x0000000000067202 */ /* 0x000fe40000000f00 */
        /* <DEDUP_REMOVED lines=23> */
.L_x_1952:
[----:B------:R-:W-:Y:S01]  /*2a2f0*/  IMAD R3, R4, 0x8, R18 ;  /* 0x0000000804037824 */ /* 0x000fe200078e0212 */
[----:B------:R-:W-:Y:S01]  /*2a300*/  SHF.L.U32 R2, R5, 0x1f, RZ ;  /* 0x0000001f05027819 */ /* 0x000fe200000006ff */
[----:B------:R-:W-:Y:S03]  /*2a310*/  BSSY B2, `(.L_x_1953) ;  /* 0x0000003000027945 */ /* 0x000fe60003800000 */
[----:B------:R-:W1:Y:S02]  /*2a320*/  SYNCS.PHASECHK.TRANS64.TRYWAIT P0, [R3+URZ+0x30840], R2 ;  /* 0x03084002030075a7 */ /* 0x000e64000800017f */
[----:B-1----:R-:W-:Y:S05]  /*2a330*/  @!P0 BRA `(.L_x_1954) ;  /* 0x0000005800b08947 */ /* 0x002fea0003800000 */
.L_x_2119:
[----:B------:R-:W-:Y:S05]  /*2a340*/  BSYNC B2 ;  /* 0x0000000000027941 */ /* 0x000fea0003800000 */
.L_x_1953:
[----:B------:R-:W2:Y:S01]  /*2a350*/  S2R R7, SR_TID.X ;  /* 0x0000000000077919 */ /* 0x000ea20000002100 */
[----:B------:R-:W-:Y:S01]  /*2a360*/  BSSY B2, `(.L_x_1955) ;  /* 0x0000009000027945 */ /* 0x000fe20003800000 */
[----:B--2---:R-:W-:-:S04]  /*2a370*/  LOP3.LUT R7, R7, 0x7f, RZ, 0xc0, !PT ;  /* 0x0000007f07077812 */ /* 0x004fc800078ec0ff */
[----:B------:R-:W-:-:S13]  /*2a380*/  ISETP.NE.AND P0, PT, R7, RZ, PT ;  /* 0x000000ff0700720c */ /* 0x000fda0003f05270 */
[----:B------:R-:W-:Y:S05]  /*2a390*/  @P0 BRA `(.L_x_1956) ;  /* 0x0000000000140947 */ /* 0x000fea0003800000 */
[----:B------:R-:W-:Y:S01]  /*2a3a0*/  LOP3.LUT P1, RZ, R19, 0x1, RZ, 0xc0, !PT ;  /* 0x0000000113ff7812 */ /* 0x000fe2000782c0ff */
[----:B-1----:R-:W-:-:S04]  /*2a3b0*/  IMAD.MOV.U32 R2, RZ, RZ, 0x8000 ;  /* 0x00008000ff027424 */ /* 0x002fc800078e00ff */
[----:B------:R2:W-:Y:S08]  /*2a3c0*/  SYNCS.ARRIVE.TRANS64 RZ, [R3+URZ+0x30830], R2 ;  /* 0x0308300203ff79a7 */ /* 0x0005f0000800003f */
[----:B------:R-:W-:Y:S05]  /*2a3d0*/  @!P1 BRA `(.L_x_1956) ;  /* 0x0000000000049947 */ /* 0x000fea0003800000 */
[----:B------:R-:W-:Y:S01]  /*2a3e0*/  BPT.TRAP 0x1 ;  /* 0x000000040000795c */ /* 0x000fe20000300000 */
.L_x_1956:
[----:B------:R-:W-:Y:S05]  /*2a3f0*/  BSYNC B2 ;  /* 0x0000000000027941 */ /* 0x000fea0003800000 */
.L_x_1955:
[----:B-12---:R-:W2:Y:S01]  /*2a400*/  LDL R2, [R1+0x18] ;  /* 0x0000180001027983 */ /* 0x006ea20000100800 */
        /* <DEDUP_REMOVED lines=11> */
.L_x_1957:
        /* <DEDUP_REMOVED lines=16> */
.L_x_1958:
        /* <DEDUP_REMOVED lines=16> */
.L_x_1959:
        /* <DEDUP_REMOVED lines=16> */
.L_x_1960:
        /* <DEDUP_REMOVED lines=17> */
.L_x_2120:
[----:B------:R-:W-:Y:S05]  /*2a8d0*/  BSYNC B2 ;  /* 0x0000000000027941 */ /* 0x000fea0003800000 */
.L_x_1961:
        /* <DEDUP_REMOVED lines=10> */
.L_x_1963:
[----:B------:R-:W-:Y:S01]  /*2a980*/  LOP3.LUT P0, RZ, R19, 0x8, RZ, 0xc0, !PT ;  /* 0x0000000813ff7812 */ /* 0x000fe2000780c0ff */
[----:B------:R-:W-:-:S12]  /*2a990*/  BSSY B2, `(.L_x_1964) ;  /* 0x0000003000027945 */ /* 0x000fd80003800000 */
[----:B------:R-:W-:Y:S05]  /*2a9a0*/  @P0 BRA `(.L_x_1965) ;  /* 0x0000000000040947 */ /* 0x000fea0003800000 */
[----:B------:R-:W-:Y:S01]  /*2a9b0*/  BPT.TRAP 0x1 ;  /* 0x000000040000795c */ /* 0x000fe20000300000 */
.L_x_1965:
[----:B------:R-:W-:Y:S05]  /*2a9c0*/  BSYNC B2 ;  /* 0x0000000000027941 */ /* 0x000fea0003800000 */
.L_x_1964:
        /* <DEDUP_REMOVED lines=13> */
.L_x_1966:
        /* <DEDUP_REMOVED lines=15> */
.L_x_1967:
        /* <DEDUP_REMOVED lines=15> */
.L_x_1968:
        /* <DEDUP_REMOVED lines=15> */
.L_x_1969:
        /* <DEDUP_REMOVED lines=12> */
.L_x_1951:
[----:B------:R-:W-:Y:S05]  /*2ae30*/  BSYNC B1 ;  /* 0x0000000000017941 */ /* 0x000fea0003800000 */
.L_x_1950:
[----:B------:R-:W-:Y:S01]  /*2ae40*/  VIADD R3, R4, 0x1 ;  /* 0x0000000104037836 */ /* 0x000fe20000000000 */
[----:B------:R-:W-:Y:S01]  /*2ae50*/  LOP3.LUT P1, RZ, R19, 0x4, RZ, 0xc0, !PT ;  /* 0x0000000413ff7812 */ /* 0x000fe2000782c0ff */
[----:B------:R-:W-:Y:S01]  /*2ae60*/  BSSY B1, `(.L_x_1970) ;  /* 0x00000d4000017945 */ /* 0x000fe20003800000 */
[----:B0-----:R-:W-:Y:S02]  /*2ae70*/  VIADD R6, R0, 0xffffffff ;  /* 0xffffffff00067836 */ /* 0x001fe40000000000 */
[----:B------:R-:W-:-:S04]  /*2ae80*/  ISETP.NE.AND P0, PT, R3, 0x2, PT ;  /* 0x000000020300780c */ /* 0x000fc80003f05270 */
[----:B------:R-:W-:Y:S02]  /*2ae90*/  SEL R2, RZ, 0x1, P0 ;  /* 0x00000001ff027807 */ /* 0x000fe40000000000 */
[----:B------:R-:W-:Y:S02]  /*2aea0*/  SEL R11, R3, RZ, P0 ;  /* 0x000000ff030b7207 */ /* 0x000fe40000000000 */
[----:B------:R-:W-:-:S05]  /*2aeb0*/  LOP3.LUT R10, R5, R2, RZ, 0x3c, !PT ;  /* 0x00000002050a7212 */ /* 0x000fca00078e3cff */
[----:B------:R0:W-:Y:S04]  /*2aec0*/  STL [R1+0x14], R10 ;  /* 0x0000140a01007387 */ /* 0x0001e80000100800 */
[----:B------:R0:W-:Y:S01]  /*2aed0*/  STL [R1+0x10], R11 ;  /* 0x0000100b01007387 */ /* 0x0001e20000100800 */
        /* <DEDUP_REMOVED lines=26> */
.L_x_1972:
[----:B------:R-:W-:Y:S01]  /*2b080*/  IMAD R3, R11, 0x8, R18 ;  /* 0x000000080b037824 */ /* 0x000fe200078e0212 */
[----:B------:R-:W-:Y:S01]  /*2b090*/  SHF.L.U32 R2, R10, 0x1f, RZ ;  /* 0x0000001f0a027819 */ /* 0x000fe200000006ff */
[----:B------:R-:W-:Y:S03]  /*2b0a0*/  BSSY B2, `(.L_x_1973) ;  /* 0x0000003000027945 */ /* 0x000fe60003800000 */
[----:B------:R-:W2:Y:S02]  /*2b0b0*/  SYNCS.PHASECHK.TRANS64.TRYWAIT P0, [R3+URZ+0x30840], R2 ;  /* 0x03084002030075a7 */ /* 0x000ea4000800017f */
[----:B--2---:R-:W-:Y:S05]  /*2b0c0*/  @!P0 BRA `(.L_x_1974) ;  /* 0x0000004c00748947 */ /* 0x004fea0003800000 */
.L_x_2121:
[----:B------:R-:W-:Y:S05]  /*2b0d0*/  BSYNC B2 ;  /* 0x0000000000027941 */ /* 0x000fea0003800000 */
.L_x_1973:
[----:B-1----:R-:W1:Y:S01]  /*2b0e0*/  S2R R8, SR_TID.X ;  /* 0x0000000000087919 */ /* 0x002e620000002100 */
[----:B------:R-:W-:Y:S01]  /*2b0f0*/  BSSY B2, `(.L_x_1975) ;  /* 0x0000009000027945 */ /* 0x000fe20003800000 */
[----:B-1----:R-:W-:-:S04]  /*2b100*/  LOP3.LUT R8, R8, 0x7f, RZ, 0xc0, !PT ;  /* 0x0000007f08087812 */ /* 0x002fc800078ec0ff */
[----:B------:R-:W-:-:S13]  /*2b110*/  ISETP.NE.AND P0, PT, R8, RZ, PT ;  /* 0x000000ff0800720c */ /* 0x000fda0003f05270 */
[----:B------:R-:W-:Y:S05]  /*2b120*/  @P0 BRA `(.L_x_1976) ;  /* 0x0000000000140947 */ /* 0x000fea0003800000 */
[----:B------:R-:W-:Y:S01]  /*2b130*/  LOP3.LUT P1, RZ, R19, 0x1, RZ, 0xc0, !PT ;  /* 0x0000000113ff7812 */ /* 0x000fe2000782c0ff */
[----:B--2---:R-:W-:-:S04]  /*2b140*/  IMAD.MOV.U32 R2, RZ, RZ, 0x8000 ;  /* 0x00008000ff027424 */ /* 0x004fc800078e00ff */
[----:B------:R1:W-:Y:S08]  /*2b150*/  SYNCS.ARRIVE.TRANS64 RZ, [R3+URZ+0x30830], R2 ;  /* 0x0308300203ff79a7 */ /* 0x0003f0000800003f */
[----:B------:R-:W-:Y:S05]  /*2b160*/  @!P1 BRA `(.L_x_1976) ;  /* 0x0000000000049947 */ /* 0x000fea0003800000 */
[----:B------:R-:W-:Y:S01]  /*2b170*/  BPT.TRAP 0x1 ;  /* 0x000000040000795c */ /* 0x000fe20000300000 */
.L_x_1976:
[----:B------:R-:W-:Y:S05]  /*2b180*/  BSYNC B2 ;  /* 0x0000000000027941 */ /* 0x000fea0003800000 */
.L_x_1975:
[----:B------:R-:W3:Y:S04]  /*2b190*/  LDL R8, [R1+0x10] ;  /* 0x0000100001087983 */ /* 0x000ee80000100800 */
[----:B-12---:R-:W2:Y:S01]  /*2b1a0*/  LDL R2, [R1+0x18] ;  /* 0x0000180001027983 */ /* 0x006ea20000100800 */
[----:B0-----:R-:W-:Y:S01]  /*2b1b0*/  IMAD.MOV.U32 R11, RZ, RZ, RZ ;  /* 0x000000ffff0b7224 */ /* 0x001fe200078e00ff */
[----:B------:R-:W-:Y:S01]  /*2b1c0*/  UIADD3 UR4, UP0, UR36, 0x370, URZ ;  /* 0x0000037024047890 */ /* 0x000fe2000ff1e03f */
[----:B------:R-:W-:Y:S01]  /*2b1d0*/  PLOP3.LUT P0, PT, PT, PT, PT, 0x80, 0x0 ;  /* 0x000000000000781c */ /* 0x000fe20003f0f070 */
[----:B------:R-:W-:Y:S01]  /*2b1e0*/  VIADD R3, R3, 0x30830 ;  /* 0x0003083003037836 */ /* 0x000fe20000000000 */
[----:B------:R-:W-:Y:S01]  /*2b1f0*/  UMOV UR6, 0x0 ;  /* 0x0000000000067882 */ /* 0x000fe20000000000 */
[----:B------:R-:W-:Y:S01]  /*2b200*/  R2UR UR10, R11 ;  /* 0x000000000b0a72ca */ /* 0x000fe200000e0000 */
[----:B------:R-:W-:Y:S01]  /*2b210*/  UIADD3.X UR5, URZ, UR37, URZ, UP0, !UPT ;  /* 0x000000253f057290 */ /* 0x000fe200087fe43f */
[----:B------:R-:W-:Y:S01]  /*2b220*/  UMOV UR7, 0x14f00000 ;  /* 0x14f0000000077882 */ /* 0x000fe20000000000 */
[----:B---3--:R-:W-:-:S02]  /*2b230*/  IMAD R8, R8, 0x8000, R18 ;  /* 0x0000800008087824 */ /* 0x008fc400078e0212 */
[----:B--2---:R-:W-:Y:S02]  /*2b240*/  IMAD R2, R7, 0x40, R2 ;  /* 0x0000004007027824 */ /* 0x004fe400078e0202 */
[----:B------:R-:W-:-:S08]  /*2b250*/  VIADD R10, R8, 0x20400 ;  /* 0x00020400080a7836 */ /* 0x000fd00000000000 */
.L_x_1977:
        /* <DEDUP_REMOVED lines=16> */
.L_x_1978:
        /* <DEDUP_REMOVED lines=16> */
.L_x_1979:
        /* <DEDUP_REMOVED lines=16> */
.L_x_1980:
        /* <DEDUP_REMOVED lines=15> */
.L_x_2122:
[----:B------:R-:W-:Y:S05]  /*2b650*/  BSYNC B2 ;  /* 0x0000000000027941 */ /* 0x000fea0003800000 */
.L_x_1981:
        /* <DEDUP_REMOVED lines=10> */
.L_x_1983:
[----:B------:R-:W-:Y:S01]  /*2b700*/  LOP3.LUT P0, RZ, R19, 0x8, RZ, 0xc0, !PT ;  /* 0x0000000813ff7812 */ /* 0x000fe2000780c0ff */
[----:B------:R-:W-:-:S12]  /*2b710*/  BSSY B2, `(.L_x_1984) ;  /* 0x0000003000027945 */ /* 0x000fd80003800000 */
[----:B------:R-:W-:Y:S05]  /*2b720*/  @P0 BRA `(.L_x_1985) ;  /* 0x0000000000040947 */ /* 0x000fea0003800000 */
[----:B------:R-:W-:Y:S01]  /*2b730*/  BPT.TRAP 0x1 ;  /* 0x000000040000795c */ /* 0x000fe20000300000 */
.L_x_1985:
[----:B------:R-:W-:Y:S05]  /*2b740*/  BSYNC B2 ;  /* 0x0000000000027941 */ /* 0x000fea0003800000 */
.L_x_1984:
[----:B0-----:R-:W2:Y:S04]  /*2b750*/  LDL R5, [R1+0x18] ;  /* 0x0000180001057983 */ /* 0x001ea80000100800 */
[----:B------:R-:W2:Y:S01]  /*2b760*/  LDL.LU R3, [R1+0x4] ;  /* 0x0000040001037983 */ /* 0x000ea20000300800 */
[----:B------:R-:W-:Y:S01]  /*2b770*/  R2UR UR10, R11 ;  /* 0x000000000b0a72ca */ /* 0x000fe200000e0000 */
[----:B------:R-:W-:Y:S01]  /*2b780*/  UIADD3 UR4, UP0, UR36, 0x470, URZ ;  /* 0x0000047024047890 */ /* 0x000fe2000ff1e03f */
[----:B------:R-:W-:Y:S01]  /*2b790*/  LEA R4, R4, R18, 0xf ;  /* 0x0000001204047211 */ /* 0x000fe200078e78ff */
[----:B------:R-:W-:Y:S01]  /*2b7a0*/  VIADD R2, R2, 0x30850 ;  /* 0x0003085002027836 */ /* 0x000fe20000000000 */
[----:B------:R-:W-:Y:S01]  /*2b7b0*/  PLOP3.LUT P0, PT, PT, PT, PT, 0x80, 0x0 ;  /* 0x000000000000781c */ /* 0x000fe20003f0f070 */
[----:B------:R-:W-:Y:S01]  /*2b7c0*/  UIADD3.X UR5, URZ, UR37, URZ, UP0, !UPT ;  /* 0x000000253f057290 */ /* 0x000fe200087fe43f */
[----:B------:R-:W-:Y:S01]  /*2b7d0*/  UMOV UR6, 0x0 ;  /* 0x0000000000067882 */ /* 0x000fe20000000000 */
[----:B------:R-:W-:Y:S01]  /*2b7e0*/  UMOV UR7, 0x14f00000 ;  /* 0x14f0000000077882 */ /* 0x000fe20000000000 */
[----:B--2---:R-:W-:-:S02]  /*2b7f0*/  IMAD R3, R3, 0x40, R5 ;  /* 0x0000004003037824 */ /* 0x004fc400078e0205 */
[----:B------:R-:W-:-:S07]  /*2b800*/  VIADD R5, R4, 0x400 ;  /* 0x0000040004057836 */ /* 0x000fce0000000000 */
.L_x_1986:
        /* <DEDUP_REMOVED lines=15> */
.L_x_1987:
        /* <DEDUP_REMOVED lines=15> */
.L_x_1988:
        /* <DEDUP_REMOVED lines=15> */
.L_x_1989:
        /* <DEDUP_REMOVED lines=12> */
.L_x_1971:
[----:B------:R-:W-:Y:S05]  /*2bba0*/  BSYNC B1 ;  /* 0x0000000000017941 */ /* 0x000fea0003800000 */
.L_x_1970:
[----:B------:R-:W2:Y:S01]  /*2bbb0*/  LDL R2, [R1+0x30] ;  /* 0x0000300001027983 */ /* 0x000ea20000100800 */
[----:B------:R-:W-:Y:S02]  /*2bbc0*/  IADD3 R0, R0, -0x2, RZ ;  /* 0xfffffffe00007810 */ /* 0x000fe40007ffe0ff */
[----:B--2---:R-:W-:-:S13]  /*2bbd0*/  ISETP.GT.AND P0, PT, R6, R2, PT ;  /* 0x000000020600720c */ /* 0x004fda0003f04270 */
[----:B------:R-:W-:Y:S05]  /*2bbe0*/  @P0 BRA `(.L_x_1990) ;  /* 0xffffffe400300947 */ /* 0x000fea000383ffff */
.L_x_1927:
[----:B------:R-:W-:Y:S05]  /*2bbf0*/  BSYNC B0 ;  /* 0x0000000000007941 */ /* 0x000fea0003800000 */
.L_x_1926:
[----:B------:R-:W3:Y:S01]  /*2bc00*/  S2R R2, SR_TID.X ;  /* 0x0000000000027919 */ /* 0x000ee20000002100 */
[----:B------:R-:W-:Y:S01]  /*2bc10*/  BSSY B0, `(.L_x_1991) ;  /* 0x0000012000007945 */ /* 0x000fe20003800000 */
[----:B---3--:R-:W-:-:S04]  /*2bc20*/  LOP3.LUT R2, R2, 0x7f, RZ, 0xc0, !PT ;  /* 0x0000007f02027812 */ /* 0x008fc800078ec0ff */
[----:B------:R-:W-:-:S13]  /*2bc30*/  ISETP.NE.AND P0, PT, R2, RZ, PT ;  /* 0x000000ff0200720c */ /* 0x000fda0003f05270 */
[----:B------:R-:W-:Y:S05]  /*2bc40*/  @P0 BRA `(.L_x_1992) ;  /* 0x0000000000380947 */ /* 0x000fea0003800000 */
[----:B------:R-:W3:Y:S01]  /*2bc50*/  S2R R2, SR_LANEID ;  /* 0x0000000000027919 */ /* 0x000ee20000000000 */
[----:B------:R-:W-:Y:S01]  /*2bc60*/  VOTEU.ANY UR4, UPT, PT ;  /* 0x0000000000047886 */ /* 0x000fe200038e0100 */
[----:B-1----:R-:W1:Y:S01]  /*2bc70*/  LDC.64 R4, c[0x0][0xc60] ;  /* 0x00031800ff047b82 */ /* 0x002e620000000a00 */
[----:B------:R-:W3:Y:S01]  /*2bc80*/  FLO.U32 R0, UR4 ;  /* 0x0000000400007d00 */ /* 0x000ee200080e0000 */
[----:B------:R-:W-:Y:S01]  /*2bc90*/  ULDC.64 UR6, c[0x0][0x208] ;  /* 0x0000820000067ab9 */ /* 0x000fe20000000a00 */
[----:B---3--:R-:W-:-:S06]  /*2bca0*/  ISETP.EQ.U32.AND P0, PT, R0, R2, PT ;  /* 0x000000020000720c */ /* 0x008fcc0003f02070 */
[----:B------:R-:W1:Y:S07]  /*2bcb0*/  POPC R2, UR4 ;  /* 0x0000000400027d09 */ /* 0x000e6e0008000000 */
[----:B-1----:R-:W3:Y:S04]  /*2bcc0*/  @P0 ATOMG.E.ADD.STRONG.GPU PT, R2, desc[UR6][R4.64], R2 ;  /* 0x00000002040209a8 */ /* 0x002ee800081ee1c6 */
[----:B---3--:R1:W3:Y:S02]  /*2bcd0*/  SHFL.IDX PT, R2, R2, R0, 0x1f ;  /* 0x00001f0002027589 */ /* 0x0082e400000e0000 */
[----:B-1----:R-:W1:Y:S02]  /*2bce0*/  S2R R0, SR_LTMASK ;  /* 0x0000000000007919 */ /* 0x002e640000003900 */
[----:B-1----:R-:W-:-:S06]  /*2bcf0*/  LOP3.LUT R0, R0, UR4, RZ, 0xc0, !PT ;  /* 0x0000000400007c12 */ /* 0x002fcc000f8ec0ff */
[----:B------:R-:W3:Y:S02]  /*2bd00*/  POPC R0, R0 ;  /* 0x0000000000007309 */ /* 0x000ee40000000000 */
[----:B---3--:R-:W-:-:S05]  /*2bd10*/  IADD3 R0, R2, UR39, R0 ;  /* 0x0000002702007c10 */ /* 0x008fca000fffe000 */
[----:B------:R3:W-:Y:S02]  /*2bd20*/  STL [R1], R0 ;  /* 0x0000000001007387 */ /* 0x0007e40000100800 */
.L_x_1992:
[----:B------:R-:W-:Y:S05]  /*2bd30*/  BSYNC B0 ;  /* 0x0000000000007941 */ /* 0x000fea0003800000 */
.L_x_1991:
[----:B------:R-:W-:Y:S01]  /*2bd40*/  LOP3.LUT P0, RZ, R19, 0x4, RZ, 0xc0, !PT ;  /* 0x0000000413ff7812 */ /* 0x000fe2000780c0ff */
[----:B------:R-:W-:-:S12]  /*2bd50*/  BSSY B0, `(.L_x_1993) ;  /* 0x000005d000007945 */ /* 0x000fd80003800000 */
[----:B------:R-:W-:Y:S05]  /*2bd60*/  @!P0 BRA `(.L_x_1994) ;  /* 0x00000004006c8947 */ /* 0x000fea0003800000 */
[----:B---3--:R-:W3:Y:S04]  /*2bd70*/  LDL R0, [R1+0x10] ;  /* 0x0000100001007983 */ /* 0x008ee80000100800 */
[----:B------:R-:W4:Y:S01]  /*2bd80*/  LDL R2, [R1+0x14] ;  /* 0x0000140001027983 */ /* 0x000f220000100800 */
[----:B------:R-:W-:Y:S01]  /*2bd90*/  BSSY B1, `(.L_x_1995) ;  /* 0x0000005000017945 */ /* 0x000fe20003800000 */
[----:B---3--:R-:W-:Y:S01]  /*2bda0*/  IMAD R0, R0, 0x8, R18 ;  /* 0x0000000800007824 */ /* 0x008fe200078e0212 */
[----:B----4-:R-:W-:-:S04]  /*2bdb0*/  SHF.L.U32 R2, R2, 0x1f, RZ ;  /* 0x0000001f02027819 */ /* 0x010fc800000006ff */
[----:B------:R-:W3:Y:S02]  /*2bdc0*/  SYNCS.PHASECHK.TRANS64.TRYWAIT P0, [R0+URZ+0x30860], R2 ;  /* 0x03086002000075a7 */ /* 0x000ee4000800017f */
[----:B---3--:R-:W-:Y:S05]  /*2bdd0*/  @!P0 BRA `(.L_x_1996) ;  /* 0x0000004000588947 */ /* 0x008fea0003800000 */
.L_x_2123:
[----:B------:R-:W-:Y:S05]  /*2bde0*/  BSYNC B1 ;  /* 0x0000000000017941 */ /* 0x000fea0003800000 */
.L_x_1995:
[----:B--2---:R-:W2:Y:S01]  /*2bdf0*/  S2R R3, SR_TID.X ;  /* 0x0000000000037919 */ /* 0x004ea20000002100 */
[----:B------:R-:W-:-:S04]  /*2be00*/  UPRMT UR4, UR38, 0x9910, URZ ;  /* 0x0000991026047896 */ /* 0x000fc8000800003f */
[----:B------:R-:W-:Y:S01]  /*2be10*/  UISETP.NE.AND UP0, UPT, UR4, 0x2, UPT ;  /* 0x000000020400788c */ /* 0x000fe2000bf05270 */
[----:B--2---:R-:W-:-:S04]  /*2be20*/  LOP3.LUT R3, R3, 0x7f, RZ, 0xc0, !PT ;  /* 0x0000007f03037812 */ /* 0x004fc800078ec0ff */
[----:B------:R-:W-:-:S13]  /*2be30*/  ISETP.NE.AND P0, PT, R3, RZ, PT ;  /* 0x000000ff0300720c */ /* 0x000fda0003f05270 */
[----:B---3--:R-:W-:-:S04]  /*2be40*/  @!P0 IMAD.MOV.U32 R2, RZ, RZ, 0x8000 ;  /* 0x00008000ff028424 */ /* 0x008fc800078e00ff */
[----:B------:R2:W-:Y:S01]  /*2be50*/  @!P0 SYNCS.ARRIVE.TRANS64 RZ, [R0+URZ+0x30850], R2 ;  /* 0x0308500200ff89a7 */ /* 0x0005e2000800003f */
[----:B------:R-:W-:-:S13]  /*2be60*/  PLOP3.LUT P0, PT, PT, PT, UP0, 0x80, 0x0 ;  /* 0x000000000000781c */ /* 0x000fda0003f0f008 */
[----:B--2---:R-:W-:Y:S05]  /*2be70*/  @P0 BRA `(.L_x_1997) ;  /* 0x0000000000040947 */ /* 0x004fea0003800000 */
[----:B------:R-:W-:Y:S01]  /*2be80*/  BPT.TRAP 0x1 ;  /* 0x000000040000795c */ /* 0x000fe20000300000 */
.L_x_1997:
[----:B------:R-:W-:Y:S01]  /*2be90*/  LOP3.LUT P0, RZ, R19, 0x8, RZ, 0xc0, !PT ;  /* 0x0000000813ff7812 */ /* 0x000fe2000780c0ff */
[----:B------:R-:W-:-:S12]  /*2bea0*/  BSSY B1, `(.L_x_1998) ;  /* 0x0000003000017945 */ /* 0x000fd80003800000 */
[----:B------:R-:W-:Y:S05]  /*2beb0*/  @P0 BRA `(.L_x_1999) ;  /* 0x0000000000040947 */ /* 0x000fea0003800000 */
[----:B------:R-:W-:Y:S01]  /*2bec0*/  BPT.TRAP 0x1 ;  /* 0x000000040000795c */ /* 0x000fe20000300000 */
.L_x_1999:
[----:B------:R-:W-:Y:S05]  /*2bed0*/  BSYNC B1 ;  /* 0x0000000000017941 */ /* 0x000fea0003800000 */
.L_x_1998:
[----:B------:R-:W2:Y:S04]  /*2bee0*/  LDL.LU R4, [R1+0x18] ;  /* 0x0000180001047983 */ /* 0x000ea80000300800 */
[----:B------:R-:W2:Y:S04]  /*2bef0*/  LDL.LU R3, [R1+0x4] ;  /* 0x0000040001037983 */ /* 0x000ea80000300800 */
[----:B------:R-:W3:Y:S01]  /*2bf00*/  LDL R2, [R1+0x10] ;  /* 0x0000100001027983 */ /* 0x000ee20000100800 */
[----:B------:R-:W-:Y:S01]  /*2bf10*/  UIADD3 UR4, UP0, UR36, 0x470, URZ ;  /* 0x0000047024047890 */ /* 0x000fe2000ff1e03f */
[----:B------:R-:W-:Y:S01]  /*2bf20*/  PLOP3.LUT P0, PT, PT, PT, PT, 0x80, 0x0 ;  /* 0x000000000000781c */ /* 0x000fe20003f0f070 */
[----:B------:R-:W-:Y:S01]  /*2bf30*/  VIADD R0, R0, 0x30850 ;  /* 0x0003085000007836 */ /* 0x000fe20000000000 */
[----:B------:R-:W-:Y:S01]  /*2bf40*/  UMOV UR6, 0x0 ;  /* 0x0000000000067882 */ /* 0x000fe20000000000 */
[----:B------:R-:W-:Y:S01]  /*2bf50*/  UIADD3.X UR5, URZ, UR37, URZ, UP0, !UPT ;  /* 0x000000253f057290 */ /* 0x000fe200087fe43f */
[----:B------:R-:W-:Y:S01]  /*2bf60*/  UMOV UR7, 0x14f00000 ;  /* 0x14f0000000077882 */ /* 0x000fe20000000000 */
[----:B------:R-:W-:Y:S01]  /*2bf70*/  UMOV UR10, URZ ;  /* 0x0000003f000a7c82 */ /* 0x000fe20008000000 */
[----:B--2---:R-:W-:-:S02]  /*2bf80*/  IMAD R3, R3, 0x40, R4 ;  /* 0x0000004003037824 */ /* 0x004fc400078e0204 */
[----:B---3--:R-:W-:-:S04]  /*2bf90*/  IMAD R2, R2, 0x8000, R18 ;  /* 0x0000800002027824 */ /* 0x008fc800078e0212 */
[----:B------:R-:W-:-:S07]  /*2bfa0*/  VIADD R4, R2, 0x400 ;  /* 0x0000040002047836 */ /* 0x000fce0000000000 */
.L_x_2000:
        /* <DEDUP_REMOVED lines=15> */
.L_x_2001:
        /* <DEDUP_REMOVED lines=15> */
.L_x_2002:
        /* <DEDUP_REMOVED lines=15> */
.L_x_2003:
        /* <DEDUP_REMOVED lines=9> */
[----:B----4-:R-:W-:Y:S05]  /*2c310*/  @P0 BRA.U.ANY `(.L_x_2003) ;  /* 0xfffffffd00d80947 */ /* 0x010fea000393ffff */
.L_x_1994:
[----:B------:R-:W-:Y:S05]  /*2c320*/  BSYNC B0 ;  /* 0x0000000000007941 */ /* 0x000fea0003800000 */
.L_x_1993:
[----:B-1----:R-:W3:Y:S04]  /*2c330*/  LDL.LU R5, [R1+0x10] ;  /* 0x0000100001057983 */ /* 0x002ee80000300800 */
[----:B------:R-:W4:Y:S01]  /*2c340*/  LDL.LU R4, [R1+0x14] ;  /* 0x0000140001047983 */ /* 0x000f220000300800 */
[----:B---3--:R-:W-:-:S05]  /*2c350*/  VIADD R0, R5, 0x1 ;  /* 0x0000000105007836 */ /* 0x008fca0000000000 */
[----:B------:R-:W-:-:S04]  /*2c360*/  ISETP.NE.AND P0, PT, R0, 0x2, PT ;  /* 0x000000020000780c */ /* 0x000fc80003f05270 */
[----:B------:R-:W-:Y:S02]  /*2c370*/  SEL R2, RZ, 0x1, P0 ;  /* 0x00000001ff027807 */ /* 0x000fe40000000000 */
[----:B------:R-:W-:Y:S02]  /*2c380*/  SEL R0, R0, RZ, P0 ;  /* 0x000000ff00007207 */ /* 0x000fe40000000000 */
[----:B----4-:R-:W-:-:S03]  /*2c390*/  LOP3.LUT R4, R4, R2, RZ, 0x3c, !PT ;  /* 0x0000000204047212 */ /* 0x010fc600078e3cff */
[----:B------:R1:W-:Y:S04]  /*2c3a0*/  STL [R1+0x10], R0 ;  /* 0x0000100001007387 */ /* 0x0003e80000100800 */
[----:B------:R1:W-:Y:S02]  /*2c3b0*/  STL [R1+0x14], R4 ;  /* 0x0000140401007387 */ /* 0x0003e40000100800 */
.L_x_1906:
[----:B------:R-:W-:Y:S05]  /*2c3c0*/  BSYNC B7 ;  /* 0x0000000000077941 */ /* 0x000fea0003800000 */
.L_x_1904:
[----:B------:R-:W-:-:S13]  /*2c3d0*/  LOP3.LUT P0, RZ, R19, 0x10, RZ, 0xc0, !PT ;  /* 0x0000001013ff7812 */ /* 0x000fda000780c0ff */
[----:B------:R-:W-:Y:S05]  /*2c3e0*/  @!P0 BRA `(.L_x_2004) ;  /* 0x00000000002c8947 */ /* 0x000fea0003800000 */
[----:B------:R-:W-:Y:S05]  /*2c3f0*/  WARPSYNC.ALL ;  /* 0x0000000000007948 */ /* 0x000fea0003800000 */
[----:B------:R-:W4:Y:S08]  /*2c400*/  S2UR UR5, SR_CgaCtaId ;  /* 0x00000000000579c3 */ /* 0x000f300000008800 */
[----:B------:R-:W-:Y:S06]  /*2c410*/  BAR.SYNC.DEFER_BLOCKING 0x5, 0x180 ;  /* 0x0146000000007b1d */ /* 0x000fec0000010000 */
[----:B------:R-:W-:-:S02]  /*2c420*/  UMOV UR4, 0x400 ;  /* 0x0000040000047882 */ /* 0x000fc40000000000 */
[----:B----4-:R-:W-:-:S06]  /*2c430*/  ULEA UR4, UR5, UR4, 0x18 ;  /* 0x0000000405047291 */ /* 0x010fcc000f8ec03f */
[----:B------:R-:W-:-:S05]  /*2c440*/  IMAD.U32 R18, RZ, RZ, UR4 ;  /* 0x00000004ff127e24 */ /* 0x000fca000f8e00ff */
[----:B-1----:R-:W1:Y:S04]  /*2c450*/  LDS.128 R4, [R18+0x308d0] ;  /* 0x0308d00012047984 */ /* 0x002e680000000c00 */
[----:B-1----:R1:W-:Y:S04]  /*2c460*/  STL.64 [R1], R4 ;  /* 0x0000000401007387 */ /* 0x0023e80000100a00 */
[----:B------:R1:W-:Y:S01]  /*2c470*/  STL.64 [R1+0x8], R6 ;  /* 0x0000080601007387 */ /* 0x0003e20000100a00 */
[----:B------:R-:W-:Y:S06]  /*2c480*/  BAR.ARV 0x4, 0x180 ;  /* 0x0106000000007b1d */ /* 0x000fec0000002000 */
[----:B------:R-:W-:Y:S05]  /*2c490*/  BRA `(.L_x_2005) ;  /* 0x0000001000387947 */ /* 0x000fea0003800000 */
.L_x_2004:
[----:B------:R-:W4:Y:S01]  /*2c4a0*/  LDL R16, [R1+0x2c] ;  /* 0x00002c0001107983 */ /* 0x000f220000100800 */
[----:B------:R-:W-:Y:S01]  /*2c4b0*/  UMOV UR4, 0xffffffff ;  /* 0xffffffff00047882 */ /* 0x000fe20000000000 */
[----:B----4-:R-:W-:Y:S02]  /*2c4c0*/  ISETP.NE.AND P5, PT, R16, 0x1f, PT ;  /* 0x0000001f1000780c */ /* 0x010fe40003fa5270 */
[----:B------:R-:W-:Y:S11]  /*2c4d0*/  BRA.DIV UR4, `(.L_x_2006) ;  /* 0x0000003a04ac7947 */ /* 0x000ff6000b800000 */
[----:B--2---:R-:W1:Y:S01]  /*2c4e0*/  LDL R3, [R1+0xc] ;  /* 0x00000c0001037983 */ /* 0x004e620000100800 */
[----:B------:R-:W-:-:S03]  /*2c4f0*/  ULDC UR4, c[0x0][0xc3c] ;  /* 0x00030f0000047ab9 */ /* 0x000fc60000000800 */
[----:B------:R-:W0:Y:S01]  /*2c500*/  LDL.LU R2, [R1] ;  /* 0x0000000001027983 */ /* 0x000e220000300800 */
[----:B------:R-:W-:Y:S01]  /*2c510*/  ULDC.64 UR6, c[0x0][0x208] ;  /* 0x0000820000067ab9 */ /* 0x000fe20000000a00 */
[----:B------:R-:W-:Y:S01]  /*2c520*/  LOP3.LUT P4, RZ, R19, 0x1, RZ, 0xc0, !PT ;  /* 0x0000000113ff7812 */ /* 0x000fe2000788c0ff */
[----:B-1-3--:R-:W-:Y:S02]  /*2c530*/  IMAD.IADD R0, R3, 0x1, R16 ;  /* 0x0000000103007824 */ /* 0x00afe400078e0210 */
[----:B0-----:R-:W-:-:S03]  /*2c540*/  IMAD.MOV.U32 R10, RZ, RZ, R2 ;  /* 0x000000ffff0a7224 */ /* 0x001fc600078e0002 */
        /* <DEDUP_REMOVED lines=8> */
[----:B------:R-:W-:Y:S02]  /*2c5d0*/  MOV R6, RZ ;  /* 0x000000ff00067202 */ /* 0x000fe40000000f00 */
[C---:B------:R-:W-:Y:S01]  /*2c5e0*/  ISETP.GE.U32.AND P1, PT, R16.reuse, 0x4, PT ;  /* 0x000000041000780c */ /* 0x040fe20003f26070 */
[----:B------:R-:W-:Y:S01]  /*2c5f0*/  SHFL.IDX PT, R5, R10, RZ, 0x1f ;  /* 0x00001fff0a057589 */ /* 0x000fe200000e0000 */
[C---:B------:R-:W-:Y:S02]  /*2c600*/  ISETP.GE.U32.AND P2, PT, R16.reuse, 0x8, PT ;  /* 0x000000081000780c */ /* 0x040fe40003f46070 */
[----:B------:R-:W-:Y:S01]  /*2c610*/  ISETP.GE.U32.AND P3, PT, R16, 0x10, PT ;  /* 0x000000101000780c */ /* 0x000fe20003f66070 */
[----:B------:R-:W-:Y:S01]  /*2c620*/  SHFL.IDX PT, R0, R10, 0x1, 0x1f ;  /* 0x00201f000a007f89 */ /* 0x000fe200000e0000 */
[----:B--2---:R-:W-:-:S02]  /*2c630*/  @!P0 IMAD.MOV.U32 R4, RZ, RZ, R8 ;  /* 0x000000ffff048224 */ /* 0x004fc400078e0008 */
[----:B------:R-:W-:Y:S02]  /*2c640*/  IMAD.MOV.U32 R8, RZ, RZ, RZ ;  /* 0x000000ffff087224 */ /* 0x000fe400078e00ff */
[----:B---3--:R-:W-:Y:S01]  /*2c650*/  @!P0 IMAD.MOV.U32 R6, RZ, RZ, R2 ;  /* 0x000000ffff068224 */ /* 0x008fe200078e0002 */
        /* <DEDUP_REMOVED lines=18> */
.L_x_2133:
[----:B------:R-:W-:Y:S02]  /*2c780*/  ULDC UR4, c[0x0][0xc38] ;  /* 0x00030e0000047ab9 */ /* 0x000fe40000000800 */
[----:B------:R-:W-:-:S05]  /*2c790*/  MOV R2, UR4 ;  /* 0x0000000400027c02 */ /* 0x000fca0008000f00 */
[----:B-1----:R-:W-:-:S04]  /*2c7a0*/  IMAD R9, R9, R2, RZ ;  /* 0x0000000209097224 */ /* 0x002fc800078e02ff */
[----:B------:R-:W-:-:S05]  /*2c7b0*/  IMAD.IADD R0, R0, 0x1, R9 ;  /* 0x0000000100007824 */ /* 0x000fca00078e0209 */
[----:B------:R-:W-:-:S13]  /*2c7c0*/  ISETP.GT.AND P4, PT, R0, R5, PT ;  /* 0x000000050000720c */ /* 0x000fda0003f84270 */
[----:B------:R-:W-:Y:S05]  /*2c7d0*/  @P4 BRA `(.L_x_2007) ;  /* 0x0000000000b04947 */ /* 0x000fea0003800000 */
.L_x_2010:
        /* <DEDUP_REMOVED lines=21> */
[----:B------:R-:W1:Y:S01]  /*2c930*/  SHFL.UP PT, R3, R2, 0x1, RZ ;  /* 0x0420000002037989 */ /* 0x000e6200000e00ff */
[----:B------:R-:W-:-:S04]  /*2c940*/  LOP3.LUT P4, RZ, R19, 0x1, RZ, 0xc0, !PT ;  /* 0x0000000113ff7812 */ /* 0x000fc8000788c0ff */
        /* <DEDUP_REMOVED lines=13> */
[----:B0-----:R-:W-:-:S05]  /*2ca20*/  IMAD.IADD R7, R2, 0x1, R3 ;  /* 0x0000000102077824 */ /* 0x001fca00078e0203 */
[----:B------:R0:W1:Y:S02]  /*2ca30*/  SHFL.IDX PT, R9, R7, 0x1f, 0x1f ;  /* 0x03e01f0007097f89 */ /* 0x00006400000e0000 */
.L_x_2141:
[----:B------:R-:W-:Y:S02]  /*2ca40*/  ULDC UR4, c[0x0][0xc38] ;  /* 0x00030e0000047ab9 */ /* 0x000fe40000000800 */
[----:B------:R-:W-:-:S04]  /*2ca50*/  IMAD.U32 R2, RZ, RZ, UR4 ;  /* 0x00000004ff027e24 */ /* 0x000fc8000f8e00ff */
[----:B-1----:R-:W-:-:S04]  /*2ca60*/  IMAD R9, R9, R2, RZ ;  /* 0x0000000209097224 */ /* 0x002fc800078e02ff */
[----:B------:R-:W-:-:S05]  /*2ca70*/  IMAD.IADD R0, R9, 0x1, R0 ;  /* 0x0000000109007824 */ /* 0x000fca00078e0200 */
[----:B------:R-:W-:-:S13]  /*2ca80*/  ISETP.GT.AND P4, PT, R0, R5, PT ;  /* 0x000000050000720c */ /* 0x000fda0003f84270 */
[----:B------:R-:W-:Y:S05]  /*2ca90*/  @!P4 BRA `(.L_x_2010) ;  /* 0xfffffffc0050c947 */ /* 0x000fea000383ffff */
.L_x_2007:
        /* <DEDUP_REMOVED lines=8> */
[----:B-1----:R1:W3:Y:S04]  /*2cb20*/  SHFL.IDX PT, R4, R4, R3, 0x1f ;  /* 0x00001f0304047589 */ /* 0x0022e800000e0000 */
[----:B------:R1:W4:Y:S01]  /*2cb30*/  SHFL.IDX PT, R6, R6, R3, 0x1f ;  /* 0x00001f0306067589 */ /* 0x00032200000e0000 */
[----:B--2---:R-:W-:-:S05]  /*2cb40*/  IMAD.IADD R10, R3, 0x1, R10 ;  /* 0x00000001030a7824 */ /* 0x004fca00078e020a */
[----:B---34-:R1:W-:Y:S02]  /*2cb50*/  STL [R1+0xc], R10 ;  /* 0x00000c0a01007387 */ /* 0x0183e40000100800 */
.L_x_2146:
[----:B------:R-:W-:-:S13]  /*2cb60*/  ISETP.NE.AND P0, PT, R0, RZ, PT ;  /* 0x000000ff0000720c */ /* 0x000fda0003f05270 */
[----:B------:R-:W-:Y:S05]  /*2cb70*/  @!P0 BRA `(.L_x_2012) ;  /* 0x0000000000148947 */ /* 0x000fea0003800000 */
[----:B------:R-:W-:Y:S01]  /*2cb80*/  UMOV UR4, 0xffffffff ;  /* 0xffffffff00047882 */ /* 0x000fe20000000000 */
[----:B-1----:R-:W-:Y:S02]  /*2cb90*/  VIADD R3, R3, 0xffffffff ;  /* 0xffffffff03037836 */ /* 0x002fe40000000000 */
[----:B------:R-:W-:Y:S05]  /*2cba0*/  BRA.DIV UR4, `(.L_x_2013) ;  /* 0x0000003e04a07947 */ /* 0x000fea000b800000 */
[----:B------:R1:W3:Y:S02]  /*2cbb0*/  SHFL.IDX PT, R3, R7, R3, 0x1f ;  /* 0x00001f0307037589 */ /* 0x0002e400000e0000 */
.L_x_2149:
[----:B---3--:R-:W-:-:S07]  /*2cbc0*/  MOV R8, R3 ;  /* 0x0000000300087202 */ /* 0x008fce0000000f00 */
.L_x_2012:
[----:B------:R-:W-:Y:S01]  /*2cbd0*/  ISETP.NE.AND P0, PT, R6, 0x1, PT ;  /* 0x000000010600780c */ /* 0x000fe20003f05270 */
[----:B------:R-:W-:-:S05]  /*2cbe0*/  IMAD R0, R8, R2, R9 ;  /* 0x0000000208007224 */ /* 0x000fca00078e0209 */
[----:B------:R3:W-:Y:S02]  /*2cbf0*/  STL [R1], R0 ;  /* 0x0000000001007387 */ /* 0x0007e40000100800 */
[----:B---3--:R-:W-:-:S05]  /*2cc00*/  IMAD.IADD R0, R5, 0x1, -R0 ;  /* 0x0000000105007824 */ /* 0x008fca00078e0a00 */
[----:B------:R-:W-:Y:S05]  /*2cc10*/  @!P0 BRA `(.L_x_2014) ;  /* 0x0000000000e48947 */ /* 0x000fea0003800000 */
[----:B------:R-:W-:-:S04]  /*2cc20*/  IABS R5, R4 ;  /* 0x0000000400057213 */ /* 0x000fc80000000000 */
[----:B------:R-:W3:Y:S08]  /*2cc30*/  I2F.RP R2, R5 ;  /* 0x0000000500027306 */ /* 0x000ef00000209400 */
[----:B---3--:R-:W3:Y:S02]  /*2cc40*/  MUFU.RCP R2, R2 ;  /* 0x0000000200027308 */ /* 0x008ee40000001000 */
[----:B---3--:R-:W-:-:S06]  /*2cc50*/  VIADD R2, R2, 0xffffffe ;  /* 0x0ffffffe02027836 */ /* 0x008fcc0000000000 */
[----:B-1----:R-:W1:Y:S02]  /*2cc60*/  F2I.FTZ.U32.TRUNC.NTZ R3, R2 ;  /* 0x0000000200037305 */ /* 0x002e64000021f000 */
[----:B-1----:R-:W-:-:S04]  /*2cc70*/  IMAD.MOV R2, RZ, RZ, -R3 ;  /* 0x000000ffff027224 */ /* 0x002fc800078e0a03 */
        /* <DEDUP_REMOVED lines=14> */
[----:B------:R-:W1:Y:S07]  /*2cd60*/  I2F.RP R2, R5 ;  /* 0x0000000500027306 */ /* 0x000e6e0000209400 */
[----:B------:R-:W-:Y:S01]  /*2cd70*/  @P0 VIADD R8, R8, 0x1 ;  /* 0x0000000108080836 */ /* 0x000fe20000000000 */
[----:B-1----:R-:W1:Y:S02]  /*2cd80*/  MUFU.RCP R2, R2 ;  /* 0x0000000200027308 */ /* 0x002e640000001000 */
[----:B-1----:R-:W-:-:S06]  /*2cd90*/  VIADD R2, R2, 0xffffffe ;  /* 0x0ffffffe02027836 */ /* 0x002fcc0000000000 */
[----:B------:R-:W1:Y:S02]  /*2cda0*/  F2I.FTZ.U32.TRUNC.NTZ R3, R2 ;  /* 0x0000000200037305 */ /* 0x000e64000021f000 */
[----:B-1----:R-:W-:-:S05]  /*2cdb0*/  IADD3 R2, RZ, -R3, RZ ;  /* 0x80000003ff027210 */ /* 0x002fca0007ffe0ff */
[----:B0-----:R-:W-:Y:S02]  /*2cdc0*/  IMAD R7, R2, R5, RZ ;  /* 0x0000000502077224 */ /* 0x001fe400078e02ff */
        /* <DEDUP_REMOVED lines=17> */
[----:B------:R-:W-:-:S05]  /*2cee0*/  IADD3 R2, -R3, RZ, RZ ;  /* 0x000000ff03027210 */ /* 0x000fca0007ffe1ff */
[----:B------:R-:W-:Y:S01]  /*2cef0*/  IMAD R0, R4, R2, R0 ;  /* 0x0000000204007224 */ /* 0x000fe200078e0200 */
[----:B------:R-:W-:-:S04]  /*2cf00*/  LOP3.LUT R2, R3, R6, RZ, 0x3c, !PT ;  /* 0x0000000603027212 */ /* 0x000fc800078e3cff */
[----:B------:R-:W-:Y:S01]  /*2cf10*/  ISETP.GE.AND P1, PT, R2, RZ, PT ;  /* 0x000000ff0200720c */ /* 0x000fe20003f26270 */
[----:B------:R-:W-:-:S12]  /*2cf20*/  @P0 VIADD R7, R7, 0x1 ;  /* 0x0000000107070836 */ /* 0x000fd80000000000 */
[----:B------:R-:W-:Y:S01]  /*2cf30*/  @!P1 IMAD.MOV R7, RZ, RZ, -R7 ;  /* 0x000000ffff079224 */ /* 0x000fe200078e0a07 */
[----:B------:R-:W-:-:S05]  /*2cf40*/  @!P2 LOP3.LUT R7, RZ, R6, RZ, 0x33, !PT ;  /* 0x00000006ff07a212 */ /* 0x000fca00078e33ff */
[----:B------:R-:W-:-:S04]  /*2cf50*/  IMAD.MOV R2, RZ, RZ, -R7 ;  /* 0x000000ffff027224 */ /* 0x000fc800078e0a07 */
[C---:B------:R-:W-:Y:S02]  /*2cf60*/  IMAD R2, R6.reuse, R2, R3 ;  /* 0x0000000206027224 */ /* 0x040fe400078e0203 */
[----:B------:R-:W-:-:S04]  /*2cf70*/  IMAD R6, R6, 0x1000000, R7 ;  /* 0x0100000006067824 */ /* 0x000fc800078e0207 */
[----:B------:R-:W-:-:S05]  /*2cf80*/  IMAD R2, R2, 0x10000, R6 ;  /* 0x0001000002027824 */ /* 0x000fca00078e0206 */
[----:B------:R1:W-:Y:S01]  /*2cf90*/  STL [R1+0x8], R2 ;  /* 0x0000080201007387 */ /* 0x0003e20000100800 */
[----:B------:R-:W-:Y:S05]  /*2cfa0*/  BRA `(.L_x_2015) ;  /* 0x0000000400007947 */ /* 0x000fea0003800000 */
.L_x_2014:
[----:B-1----:R-:W3:Y:S01]  /*2cfb0*/  LDL R3, [R1+0xc] ;  /* 0x00000c0001037983 */ /* 0x002ee20000100800 */
[----:B0-----:R-:W3:Y:S01]  /*2cfc0*/  LDC.64 R6, c[0x0][0xc90] ;  /* 0x00032400ff067b82 */ /* 0x001ee20000000a00 */
[----:B------:R-:W-:Y:S01]  /*2cfd0*/  ULDC.64 UR4, c[0x0][0x208] ;  /* 0x0000820000047ab9 */ /* 0x000fe20000000a00 */
[----:B---3--:R-:W-:-:S05]  /*2cfe0*/  IMAD.WIDE R6, R3, 0x4, R6 ;  /* 0x0000000403067825 */ /* 0x008fca00078e0206 */
[----:B------:R-:W3:Y:S02]  /*2cff0*/  LDG.E R3, desc[UR4][R6.64] ;  /* 0x0000000406037981 */ /* 0x000ee4000c1e1900 */
[----:B---3--:R-:W-:-:S05]  /*2d000*/  IMAD R5, R4, R3, RZ ;  /* 0x0000000304057224 */ /* 0x008fca00078e02ff */
[----:B------:R-:W-:-:S04]  /*2d010*/  IABS R8, R5 ;  /* 0x0000000500087213 */ /* 0x000fc80000000000 */
        /* <DEDUP_REMOVED lines=31> */
[----:B0-----:R-:W-:-:S06]  /*2d210*/  IADD3 R2, R2, 0xffffffe, RZ ;  /* 0x0ffffffe02027810 */ /* 0x001fcc0007ffe0ff */
[----:B------:R0:W1:Y:S02]  /*2d220*/  F2I.FTZ.U32.TRUNC.NTZ R3, R2 ;  /* 0x0000000200037305 */ /* 0x000064000021f000 */
[----:B0-----:R-:W-:Y:S02]  /*2d230*/  IMAD.MOV.U32 R2, RZ, RZ, RZ ;  /* 0x000000ffff027224 */ /* 0x001fe400078e00ff */
[----:B-1----:R-:W-:-:S04]  /*2d240*/  IMAD.MOV R0, RZ, RZ, -R3 ;  /* 0x000000ffff007224 */ /* 0x002fc800078e0a03 */
[----:B------:R-:W-:-:S04]  /*2d250*/  IMAD R0, R0, R9, RZ ;  /* 0x0000000900007224 */ /* 0x000fc800078e02ff */
        /* <DEDUP_REMOVED lines=14> */
[----:B------:R-:W-:-:S05]  /*2d340*/  @P0 VIADD R2, R2, 0x1 ;  /* 0x0000000102020836 */ /* 0x000fca0000000000 */
[----:B------:R-:W-:-:S05]  /*2d350*/  MOV R0, R2 ;  /* 0x0000000200007202 */ /* 0x000fca0000000f00 */
[----:B------:R-:W-:Y:S01]  /*2d360*/  @!P1 IMAD.MOV R0, RZ, RZ, -R0 ;  /* 0x000000ffff009224 */ /* 0x000fe200078e0a00 */
[----:B------:R-:W-:Y:S01]  /*2d370*/  @!P2 LOP3.LUT R0, RZ, R8, RZ, 0x33, !PT ;  /* 0x00000008ff00a212 */ /* 0x000fe200078e33ff */
[----:B------:R-:W-:-:S04]  /*2d380*/  IMAD.MOV R8, RZ, RZ, -R8 ;  /* 0x000000ffff087224 */ /* 0x000fc800078e0a08 */
[----:B------:R-:W-:-:S05]  /*2d390*/  IMAD R2, R0, R8, R6 ;  /* 0x0000000800027224 */ /* 0x000fca00078e0206 */
[----:B------:R0:W-:Y:S02]  /*2d3a0*/  STL [R1+0x8], R2 ;  /* 0x0000080201007387 */ /* 0x0001e40000100800 */
.L_x_2015:
[----:B------:R-:W-:-:S05]  /*2d3b0*/  LOP3.LUT R0, RZ, R0, RZ, 0x33, !PT ;  /* 0x00000000ff007212 */ /* 0x000fca00078e33ff */
[----:B------:R-:W-:-:S05]  /*2d3c0*/  IMAD.IADD R0, R4, 0x1, R0 ;  /* 0x0000000104007824 */ /* 0x000fca00078e0200 */
[----:B------:R3:W-:Y:S01]  /*2d3d0*/  STL [R1+0x4], R0 ;  /* 0x0000040001007387 */ /* 0x0007e20000100800 */
[----:B------:R-:W-:Y:S05]  /*2d3e0*/  BRA `(.L_x_2016) ;  /* 0x0000000000287947 */ /* 0x000fea0003800000 */
.L_x_2008:
        /* <DEDUP_REMOVED lines=10> */
.L_x_2016:
[----:B-1-3--:R-:W3:Y:S04]  /*2d490*/  LDL R0, [R1+0x2c] ;  /* 0x00002c0001007983 */ /* 0x00aee80000100800 */
[----:B0-----:R-:W4:Y:S04]  /*2d4a0*/  LDL R2, [R1+0xc] ;  /* 0x00000c0001027983 */ /* 0x001f280000100800 */
[----:B------:R-:W5:Y:S04]  /*2d4b0*/  LDL R3, [R1+0x8] ;  /* 0x0000080001037983 */ /* 0x000f680000100800 */
[----:B------:R-:W2:Y:S04]  /*2d4c0*/  LDL R4, [R1] ;  /* 0x0000000001047983 */ /* 0x000ea80000100800 */
[----:B------:R-:W2:Y:S01]  /*2d4d0*/  LDL R5, [R1+0x4] ;  /* 0x0000040001057983 */ /* 0x000ea20000100800 */
[----:B------:R-:W-:Y:S05]  /*2d4e0*/  WARPSYNC.ALL ;  /* 0x0000000000007948 */ /* 0x000fea0003800000 */
[----:B------:R-:W-:Y:S01]  /*2d4f0*/  BAR.SYNC.DEFER_BLOCKING 0x4, 0x180 ;  /* 0x0106000000007b1d */ /* 0x000fe20000010000 */
[----:B---3--:R-:W-:-:S13]  /*2d500*/  ISETP.NE.AND P0, PT, R0, RZ, PT ;  /* 0x000000ff0000720c */ /* 0x008fda0003f05270 */
[----:B------:R-:W0:Y:S01]  /*2d510*/  @!P0 S2R R0, SR_CgaCtaId ;  /* 0x0000000000008919 */ /* 0x000e220000008800 */
[----:B----4-:R-:W-:Y:S02]  /*2d520*/  MOV R7, R2 ;  /* 0x0000000200077202 */ /* 0x010fe40000000f00 */
[----:B------:R-:W-:Y:S01]  /*2d530*/  @!P0 MOV R2, 0x400 ;  /* 0x0000040000028802 */ /* 0x000fe20000000f00 */
[----:B-----5:R-:W-:-:S03]  /*2d540*/  IMAD.MOV.U32 R6, RZ, RZ, R3 ;  /* 0x000000ffff067224 */ /* 0x020fc600078e0003 */
[----:B0-----:R-:W-:-:S05]  /*2d550*/  @!P0 LEA R18, R0, R2, 0x18 ;  /* 0x0000000200128211 */ /* 0x001fca00078ec0ff */
[----:B--2---:R0:W-:Y:S01]  /*2d560*/  @!P0 STS.128 [R18+0x308d0], R4 ;  /* 0x0308d00412008388 */ /* 0x0041e20000000c00 */
[----:B------:R-:W-:Y:S06]  /*2d570*/  BAR.ARV 0x5, 0x180 ;  /* 0x0146000000007b1d */ /* 0x000fec0000002000 */
.L_x_2005:
[----:B---3--:R-:W3:Y:S01]  /*2d580*/  LDL R0, [R1+0xc] ;  /* 0x00000c0001007983 */ /* 0x008ee20000100800 */
[----:B------:R-:W-:Y:S02]  /*2d590*/  ULDC UR4, c[0x0][0xc3c] ;  /* 0x00030f0000047ab9 */ /* 0x000fe40000000800 */
[----:B---3--:R-:W-:-:S13]  /*2d5a0*/  ISETP.GE.AND P0, PT, R0, UR4, PT ;  /* 0x0000000400007c0c */ /* 0x008fda000bf06270 */
[----:B------:R-:W-:Y:S05]  /*2d5b0*/  @!P0 BRA `(.L_x_2017) ;  /* 0xffffff7000f48947 */ /* 0x000fea000383ffff */
[----:B------:R-:W-:Y:S05]  /*2d5c0*/  BSYNC B8 ;  /* 0x0000000000087941 */ /* 0x000fea0003800000 */
.L_x_1836:
[----:B---3--:R-:W3:Y:S01]  /*2d5d0*/  LDL.LU R0, [R1+0x58] ;  /* 0x0000580001007983 */ /* 0x008ee20000300800 */
[----:B------:R-:W-:Y:S01]  /*2d5e0*/  BSSY B0, `(.L_x_2018) ;  /* 0x000000b000007945 */ /* 0x000fe20003800000 */
[----:B01----:R-:W0:Y:S01]  /*2d5f0*/  S2R R5, SR_CgaCtaId ;  /* 0x0000000000057919 */ /* 0x003e220000008800 */
[----:B---3--:R-:W-:-:S05]  /*2d600*/  VIADD R0, R0, 0x1 ;  /* 0x0000000100007836 */ /* 0x008fca0000000000 */
[----:B------:R-:W-:-:S04]  /*2d610*/  LEA.HI R2, R0, R0, RZ, 0x1 ;  /* 0x0000000000027211 */ /* 0x000fc800078f08ff */
[----:B--2---:R-:W-:-:S05]  /*2d620*/  LOP3.LUT R3, R2, 0xfffffffe, RZ, 0xc0, !PT ;  /* 0xfffffffe02037812 */ /* 0x004fca00078ec0ff */
[----:B------:R-:W-:Y:S01]  /*2d630*/  IMAD.IADD R3, R0, 0x1, -R3 ;  /* 0x0000000100037824 */ /* 0x000fe200078e0a03 */
[----:B------:R-:W-:-:S04]  /*2d640*/  MOV R0, 0x400 ;  /* 0x0000040000007802 */ /* 0x000fc80000000f00 */
[----:B0-----:R-:W-:Y:S02]  /*2d650*/  LEA R0, R5, R0, 0x18 ;  /* 0x0000000005007211 */ /* 0x001fe400078ec0ff */
[----:B------:R-:W-:-:S04]  /*2d660*/  SHF.L.U32 R3, R3, 0x1f, RZ ;  /* 0x0000001f03037819 */ /* 0x000fc800000006ff */
[----:B------:R-:W0:Y:S02]  /*2d670*/  SYNCS.PHASECHK.TRANS64.TRYWAIT P0, [R0+URZ+0x30820], R3 ;  /* 0x03082003000075a7 */ /* 0x000e24000800017f */
[----:B0-----:R-:W-:Y:S05]  /*2d680*/  @!P0 BRA `(.L_x_2019) ;  /* 0x0000003400148947 */ /* 0x001fea0003800000 */
.L_x_2150:
[----:B------:R-:W-:Y:S05]  /*2d690*/  BSYNC B0 ;  /* 0x0000000000007941 */ /* 0x000fea0003800000 */
.L_x_2018:
[----:B------:R-:W-:-:S03]  /*2d6a0*/  UMOV UR4, 0xffffffff ;  /* 0xffffffff00047882 */ /* 0x000fc60000000000 */
[----:B------:R-:W-:Y:S05]  /*2d6b0*/  BRA.DIV UR4, `(.L_x_2020) ;  /* 0x00000036041c7947 */ /* 0x000fea000b800000 */
[----:B------:R-:W1:Y:S02]  /*2d6c0*/  S2R R2, SR_TID.X ;  /* 0x0000000000027919 */ /* 0x000e640000002100 */
[----:B-1----:R-:W-:-:S04]  /*2d6d0*/  SHF.R.U32.HI R2, RZ, 0x5, R2 ;  /* 0x00000005ff027819 */ /* 0x002fc80000011602 */
[----:B------:R-:W-:-:S05]  /*2d6e0*/  LOP3.LUT R2, R2, 0x3, RZ, 0xc0, !PT ;  /* 0x0000000302027812 */ /* 0x000fca00078ec0ff */
[----:B------:R1:W2:Y:S02]  /*2d6f0*/  SHFL.IDX PT, R14, R2, RZ, 0x1f ;  /* 0x00001fff020e7589 */ /* 0x0002a400000e0000 */
.L_x_2153:
[----:B--2---:R-:W-:-:S13]  /*2d700*/  ISETP.NE.AND P0, PT, R14, RZ, PT ;  /* 0x000000ff0e00720c */ /* 0x004fda0003f05270 */
[----:B------:R-:W-:Y:S05]  /*2d710*/  @P0 BRA `(.L_x_1530) ;  /* 0x00000000009c0947 */ /* 0x000fea0003800000 */
[----:B------:R-:W-:-:S03]  /*2d720*/  UMOV UR4, 0xffffffff ;  /* 0xffffffff00047882 */ /* 0x000fc60000000000 */
[----:B------:R-:W-:Y:S05]  /*2d730*/  BRA.DIV UR4, `(.L_x_2021) ;  /* 0x0000003604307947 */ /* 0x000fea000b800000 */
[----:B------:R-:W-:-:S13]  /*2d740*/  ELECT P6, URZ, PT ;  /* 0x00000000003f782f */ /* 0x000fda00038c0000 */
.L_x_2156:
        /* <DEDUP_REMOVED lines=8> */
.L_x_2022:
[----:B0-----:R-:W2:Y:S04]  /*2d7d0*/  LDL R3, [R1+0x10] ;  /* 0x0000100001037983 */ /* 0x001ea80000100800 */
[----:B------:R-:W3:Y:S01]  /*2d7e0*/  LDL.LU R7, [R1+0x14] ;  /* 0x0000140001077983 */ /* 0x000ee20000300800 */
[----:B------:R-:W-:-:S04]  /*2d7f0*/  VIADD R2, R0, 0x30840 ;  /* 0x0003084000027836 */ /* 0x000fc80000000000 */
[C---:B--2---:R-:W-:Y:S02]  /*2d800*/  IMAD R6, R3.reuse, 0x8, R2 ;  /* 0x0000000803067824 */ /* 0x044fe400078e0202 */
[----:B------:R-:W-:Y:S01]  /*2d810*/  VIADD R3, R3, 0x1 ;  /* 0x0000000103037836 */ /* 0x000fe20000000000 */
[----:B---3--:R-:W-:-:S04]  /*2d820*/  SHF.L.U32 R5, R7, 0x1f, RZ ;  /* 0x0000001f07057819 */ /* 0x008fc800000006ff */
        /* <DEDUP_REMOVED lines=8> */
.L_x_2157:
[----:B------:R-:W1:Y:S02]  /*2d8b0*/  SYNCS.PHASECHK.TRANS64.TRYWAIT P0, [R7+URZ], R2 ;  /* 0x00000002070075a7 */ /* 0x000e64000800017f */
[----:B-1----:R-:W-:Y:S05]  /*2d8c0*/  @!P0 BRA `(.L_x_2024) ;  /* 0x0000003400008947 */ /* 0x002fea0003800000 */
.L_x_2158:
[----:B------:R-:W-:Y:S05]  /*2d8d0*/  @!P2 BRA `(.L_x_2025) ;  /* 0x000000000004a947 */ /* 0x000fea0003800000 */
[----:B------:R-:W-:Y:S01]  /*2d8e0*/  BPT.TRAP 0x1 ;  /* 0x000000040000795c */ /* 0x000fe20000300000 */
.L_x_2025:
[----:B------:R-:W2:Y:S01]  /*2d8f0*/  LDL.LU R4, [R1+0x10] ;  /* 0x0000100001047983 */ /* 0x000ea20000300800 */
[----:B------:R-:W-:-:S05]  /*2d900*/  IADD3 R0, R0, 0x30860, RZ ;  /* 0x0003086000007810 */ /* 0x000fca0007ffe0ff */
[----:B--2---:R-:W-:-:S04]  /*2d910*/  IMAD R4, R4, 0x8, R0 ;  /* 0x0000000804047824 */ /* 0x004fc800078e0200 */
[----:B------:R-:W2:Y:S02]  /*2d920*/  SYNCS.PHASECHK.TRANS64.TRYWAIT P0, [R4+URZ], R5 ;  /* 0x00000005040075a7 */ /* 0x000ea4000800017f */
[----:B--2---:R-:W-:Y:S05]  /*2d930*/  @!P0 BRA `(.L_x_2026) ;  /* 0x0000003000f88947 */ /* 0x004fea0003800000 */
.L_x_2159:
[----:B------:R-:W-:-:S07]  /*2d940*/  IMAD R3, R3, 0x8, R0 ;  /* 0x0000000803037824 */ /* 0x000fce00078e0200 */
.L_x_2027:
[----:B---3--:R3:W4:Y:S02]  /*2d950*/  SYNCS.PHASECHK.TRANS64.TRYWAIT P0, [R3+URZ], R2 ;  /* 0x00000002030075a7 */ /* 0x008724000800017f */
[----:B----4-:R-:W-:Y:S05]  /*2d960*/  @!P0 NANOSLEEP.SYNCS 0x989680 ;  /* 0x009896800000895d */ /* 0x010fea0003900000 */
[----:B------:R-:W4:Y:S02]  /*2d970*/  @!P0 SYNCS.PHASECHK.TRANS64 P0, [R3+URZ], R2 ;  /* 0x00000002030085a7 */ /* 0x000f24000800007f */
[----:B----4-:R-:W-:Y:S05]  /*2d980*/  @!P0 BRA `(.L_x_2027) ;  /* 0xfffffffc00f08947 */ /* 0x010fea000383ffff */
.L_x_1530:
[----:B------:R-:W-:Y:S05]  /*2d990*/  BSYNC B9 ;  /* 0x0000000000097941 */ /* 0x000fea0003800000 */
.L_x_1527:
[----:B------:R-:W-:Y:S05]  /*2d9a0*/  EXIT ;  /* 0x000000000000794d */ /* 0x000fea0003800000 */
.L_x_1558:
[----:B0-----:R0:W1:Y:S02]  /*2d9b0*/  SYNCS.PHASECHK.TRANS64.TRYWAIT P5, [R99+URZ+0x30890], R109 ;  /* 0x0308906d630075a7 */ /* 0x00106400080a017f */
[----:B-1----:R-:W-:Y:S05]  /*2d9c0*/  @!P5 NANOSLEEP.SYNCS 0x989680 ;  /* 0x009896800000d95d */ /* 0x002fea0003900000 */
[----:B------:R-:W1:Y:S02]  /*2d9d0*/  @!P5 SYNCS.PHASECHK.TRANS64 P5, [R99+URZ+0x30890], R109 ;  /* 0x0308906d6300d5a7 */ /* 0x000e6400080a007f */
[----:B-1----:R-:W-:Y:S05]  /*2d9e0*/  @!P5 BRA `(.L_x_1558) ;  /* 0xfffffffc00f0d947 */ /* 0x002fea000383ffff */
[----:B------:R-:W-:Y:S05]  /*2d9f0*/  BRA `(.L_x_2028) ;  /* 0xfffffd6400287947 */ /* 0x000fea000383ffff */
.L_x_1596:
[----:B-1----:R1:W2:Y:S02]  /*2da00*/  SYNCS.PHASECHK.TRANS64.TRYWAIT P5, [R99+URZ+0x30890], R109 ;  /* 0x0308906d630075a7 */ /* 0x0022a400080a017f */
[----:B--2---:R-:W-:Y:S05]  /*2da10*/  @!P5 NANOSLEEP.SYNCS 0x989680 ;  /* 0x009896800000d95d */ /* 0x004fea0003900000 */
[----:B------:R-:W2:Y:S02]  /*2da20*/  @!P5 SYNCS.PHASECHK.TRANS64 P5, [R99+URZ+0x30890], R109 ;  /* 0x0308906d6300d5a7 */ /* 0x000ea400080a007f */
[----:B--2---:R-:W-:Y:S05]  /*2da30*/  @!P5 BRA `(.L_x_1596) ;  /* 0xfffffffc00f0d947 */ /* 0x004fea000383ffff */
[----:B------:R-:W-:Y:S05]  /*2da40*/  BRA `(.L_x_2029) ;  /* 0xfffffd8400f47947 */ /* 0x000fea000383ffff */
.L_x_1613:
[----:B0-----:R0:W1:Y:S02]  /*2da50*/  SYNCS.PHASECHK.TRANS64.TRYWAIT P3, [R99+URZ+0x30890], R109 ;  /* 0x0308906d630075a7 */ /* 0x001064000806017f */
[----:B-1----:R-:W-:Y:S05]  /*2da60*/  @!P3 NANOSLEEP.SYNCS 0x989680 ;  /* 0x009896800000b95d */ /* 0x002fea0003900000 */
[----:B------:R-:W1:Y:S02]  /*2da70*/  @!P3 SYNCS.PHASECHK.TRANS64 P3, [R99+URZ+0x30890], R109 ;  /* 0x0308906d6300b5a7 */ /* 0x000e64000806007f */
[----:B-1----:R-:W-:Y:S05]  /*2da80*/  @!P3 BRA `(.L_x_1613) ;  /* 0xfffffffc00f0b947 */ /* 0x002fea000383ffff */
[----:B------:R-:W-:Y:S05]  /*2da90*/  BRA `(.L_x_2030) ;  /* 0xfffffda800a87947 */ /* 0x000fea000383ffff */
.L_x_1619:
[----:B-1----:R1:W2:Y:S02]  /*2daa0*/  SYNCS.PHASECHK.TRANS64.TRYWAIT P2, [R99+URZ+0x308b0], R109 ;  /* 0x0308b06d630075a7 */ /* 0x0022a4000804017f */
[----:B--2---:R-:W-:Y:S05]  /*2dab0*/  @!P2 NANOSLEEP.SYNCS 0x989680 ;  /* 0x009896800000a95d */ /* 0x004fea0003900000 */
[----:B------:R-:W2:Y:S02]  /*2dac0*/  @!P2 SYNCS.PHASECHK.TRANS64 P2, [R99+URZ+0x308b0], R109 ;  /* 0x0308b06d6300a5a7 */ /* 0x000ea4000804007f */
[----:B--2---:R-:W-:Y:S05]  /*2dad0*/  @!P2 BRA `(.L_x_1619) ;  /* 0xfffffffc00f0a947 */ /* 0x004fea000383ffff */
[----:B------:R-:W-:Y:S05]  /*2dae0*/  BRA `(.L_x_2031) ;  /* 0xfffffdac00907947 */ /* 0x000fea000383ffff */
.L_x_1649:
[----:B------:R-:W-:Y:S01]  /*2daf0*/  BSSY B1, `(.L_x_2032) ;  /* 0x0000008000017945 */ /* 0x000fe20003800000 */
[----:B------:R-:W-:Y:S02]  /*2db00*/  IMAD.MOV.U32 R13, RZ, RZ, R32 ;  /* 0x000000ffff0d7224 */ /* 0x000fe400078e0020 */
[----:B------:R-:W-:Y:S02]  /*2db10*/  IMAD.MOV.U32 R12, RZ, RZ, RZ ;  /* 0x000000ffff0c7224 */ /* 0x000fe400078e00ff */
[----:B------:R-:W-:Y:S02]  /*2db20*/  IMAD.MOV.U32 R11, RZ, RZ, 0x181f ;  /* 0x0000181fff0b7424 */ /* 0x000fe400078e00ff */
[----:B------:R-:W-:-:S07]  /*2db30*/  IMAD.MOV.U32 R15, RZ, RZ, -0x1 ;  /* 0xffffffffff0f7424 */ /* 0x000fce00078e00ff */
[----:B------:R-:W-:Y:S05]  /*2db40*/  WARPSYNC.COLLECTIVE R15, `(.L_x_2033) ;  /* 0x000000000f087348 */ /* 0x000fea0003c00000 */
[----:B------:R0:W1:Y:S02]  /*2db50*/  SHFL.IDX P6, R14, R13, R12, R11 ;  /* 0x0000000c0d0e7389 */ /* 0x00006400000c000b */
[----:B01----:R-:W-:Y:S01]  /*2db60*/  ENDCOLLECTIVE ;  /* 0x000000000000791b */ /* 0x003fe20003800000 */
.L_x_2033:
[----:B------:R-:W-:Y:S05]  /*2db70*/  BSYNC B1 ;  /* 0x0000000000017941 */ /* 0x000fea0003800000 */
.L_x_2032:
[----:B------:R-:W-:Y:S01]  /*2db80*/  MOV R13, R31 ;  /* 0x0000001f000d7202 */ /* 0x000fe20000000f00 */
[----:B------:R-:W-:Y:S02]  /*2db90*/  IMAD.MOV.U32 R12, RZ, RZ, RZ ;  /* 0x000000ffff0c7224 */ /* 0x000fe400078e00ff */
[----:B------:R-:W-:Y:S02]  /*2dba0*/  IMAD.MOV.U32 R11, RZ, RZ, 0x181f ;  /* 0x0000181fff0b7424 */ /* 0x000fe400078e00ff */
[----:B------:R-:W-:Y:S02]  /*2dbb0*/  IMAD.MOV.U32 R15, RZ, RZ, -0x1 ;  /* 0xffffffffff0f7424 */ /* 0x000fe400078e00ff */
[----:B------:R-:W-:-:S07]  /*2dbc0*/  IMAD.MOV.U32 R9, RZ, RZ, R14 ;  /* 0x000000ffff097224 */ /* 0x000fce00078e000e */
[----:B------:R-:W-:Y:S05]  /*2dbd0*/  WARPSYNC.COLLECTIVE R15, `(.L_x_2034) ;  /* 0x000000000f087348 */ /* 0x000fea0003c00000 */
[----:B------:R0:W1:Y:S02]  /*2dbe0*/  SHFL.IDX P6, R14, R13, R12, R11 ;  /* 0x0000000c0d0e7389 */ /* 0x00006400000c000b */
[----:B01----:R-:W-:Y:S01]  /*2dbf0*/  ENDCOLLECTIVE ;  /* 0x000000000000791b */ /* 0x003fe20003800000 */
.L_x_2034:
[----:B------:R-:W-:Y:S02]  /*2dc00*/  IMAD.MOV.U32 R13, RZ, RZ, R33 ;  /* 0x000000ffff0d7224 */ /* 0x000fe400078e0021 */
[----:B------:R-:W-:-:S07]  /*2dc10*/  IMAD.MOV.U32 R8, RZ, RZ, R14 ;  /* 0x000000ffff087224 */ /* 0x000fce00078e000e */
[----:B------:R-:W-:Y:S05]  /*2dc20*/  WARPSYNC.COLLECTIVE R15, `(.L_x_2035) ;  /* 0x000000000f087348 */ /* 0x000fea0003c00000 */
[----:B------:R0:W1:Y:S02]  /*2dc30*/  SHFL.IDX P6, R14, R13, R12, R11 ;  /* 0x0000000c0d0e7389 */ /* 0x00006400000c000b */
[----:B01----:R-:W-:Y:S01]  /*2dc40*/  ENDCOLLECTIVE ;  /* 0x000000000000791b */ /* 0x003fe20003800000 */
.L_x_2035:
[----:B------:R-:W-:Y:S02]  /*2dc50*/  IMAD.MOV.U32 R13, RZ, RZ, R30 ;  /* 0x000000ffff0d7224 */ /* 0x000fe400078e001e */
[----:B------:R-:W-:-:S07]  /*2dc60*/  IMAD.MOV.U32 R26, RZ, RZ, R14 ;  /* 0x000000ffff1a7224 */ /* 0x000fce00078e000e */
[----:B------:R-:W-:Y:S05]  /*2dc70*/  WARPSYNC.COLLECTIVE R15, `(.L_x_2036) ;  /* 0x000000000f087348 */ /* 0x000fea0003c00000 */
[----:B------:R0:W1:Y:S02]  /*2dc80*/  SHFL.IDX P6, R14, R13, R12, R11 ;  /* 0x0000000c0d0e7389 */ /* 0x00006400000c000b */
[----:B01----:R-:W-:Y:S01]  /*2dc90*/  ENDCOLLECTIVE ;  /* 0x000000000000791b */ /* 0x003fe20003800000 */
.L_x_2036:
[----:B------:R-:W-:Y:S01]  /*2dca0*/  MOV R5, R14 ;  /* 0x0000000e00057202 */ /* 0x000fe20000000f00 */
[----:B------:R-:W-:Y:S06]  /*2dcb0*/  BRA `(.L_x_2037) ;  /* 0xfffffdc4003c7947 */ /* 0x000fec000383ffff */
.L_x_1652:
[----:B------:R-:W-:Y:S01]  /*2dcc0*/  BSSY B1, `(.L_x_2038) ;  /* 0x0000008000017945 */ /* 0x000fe20003800000 */
[----:B------:R-:W-:Y:S02]  /*2dcd0*/  IMAD.MOV.U32 R13, RZ, RZ, R32 ;  /* 0x000000ffff0d7224 */ /* 0x000fe400078e0020 */
[----:B------:R-:W-:Y:S02]  /*2dce0*/  IMAD.MOV.U32 R12, RZ, RZ, 0x1 ;  /* 0x00000001ff0c7424 */ /* 0x000fe400078e00ff */
[----:B------:R-:W-:Y:S02]  /*2dcf0*/  IMAD.MOV.U32 R11, RZ, RZ, 0x181f ;  /* 0x0000181fff0b7424 */ /* 0x000fe400078e00ff */
[----:B------:R-:W-:-:S07]  /*2dd00*/  IMAD.MOV.U32 R15, RZ, RZ, -0x1 ;  /* 0xffffffffff0f7424 */ /* 0x000fce00078e00ff */
[----:B0-23--:R-:W-:Y:S05]  /*2dd10*/  WARPSYNC.COLLECTIVE R15, `(.L_x_2039) ;  /* 0x000000000f087348 */ /* 0x00dfea0003c00000 */
[----:B------:R1:W4:Y:S02]  /*2dd20*/  SHFL.IDX P6, R14, R13, R12, R11 ;  /* 0x0000000c0d0e7389 */ /* 0x00032400000c000b */
[----:B01234-:R-:W-:Y:S01]  /*2dd30*/  ENDCOLLECTIVE ;  /* 0x000000000000791b */ /* 0x01ffe20003800000 */
.L_x_2039:
[----:B------:R-:W-:Y:S05]  /*2dd40*/  BSYNC B1 ;  /* 0x0000000000017941 */ /* 0x000fea0003800000 */
.L_x_2038:
[----:B------:R-:W-:Y:S01]  /*2dd50*/  IMAD.MOV.U32 R13, RZ, RZ, R31 ;  /* 0x000000ffff0d7224 */ /* 0x000fe200078e001f */
[----:B------:R-:W-:Y:S01]  /*2dd60*/  MOV R11, 0x181f ;  /* 0x0000181f000b7802 */ /* 0x000fe20000000f00 */
[----:B------:R-:W-:Y:S02]  /*2dd70*/  IMAD.MOV.U32 R12, RZ, RZ, 0x1 ;  /* 0x00000001ff0c7424 */ /* 0x000fe400078e00ff */
[----:B------:R-:W-:Y:S02]  /*2dd80*/  IMAD.MOV.U32 R15, RZ, RZ, -0x1 ;  /* 0xffffffffff0f7424 */ /* 0x000fe400078e00ff */
[----:B------:R-:W-:-:S07]  /*2dd90*/  IMAD.MOV.U32 R9, RZ, RZ, R14 ;  /* 0x000000ffff097224 */ /* 0x000fce00078e000e */
[----:B------:R-:W-:Y:S05]  /*2dda0*/  WARPSYNC.COLLECTIVE R15, `(.L_x_2040) ;  /* 0x000000000f087348 */ /* 0x000fea0003c00000 */
[----:B------:R0:W1:Y:S02]  /*2ddb0*/  SHFL.IDX P6, R14, R13, R12, R11 ;  /* 0x0000000c0d0e7389 */ /* 0x00006400000c000b */
[----:B01----:R-:W-:Y:S01]  /*2ddc0*/  ENDCOLLECTIVE ;  /* 0x000000000000791b */ /* 0x003fe20003800000 */
.L_x_2040:
[----:B------:R-:W-:Y:S02]  /*2ddd0*/  IMAD.MOV.U32 R13, RZ, RZ, R33 ;  /* 0x000000ffff0d7224 */ /* 0x000fe400078e0021 */
[----:B------:R-:W-:-:S07]  /*2dde0*/  IMAD.MOV.U32 R8, RZ, RZ, R14 ;  /* 0x000000ffff087224 */ /* 0x000fce00078e000e */
[----:B------:R-:W-:Y:S05]  /*2ddf0*/  WARPSYNC.COLLECTIVE R15, `(.L_x_2041) ;  /* 0x000000000f087348 */ /* 0x000fea0003c00000 */
[----:B------:R0:W1:Y:S02]  /*2de00*/  SHFL.IDX P6, R14, R13, R12, R11 ;  /* 0x0000000c0d0e7389 */ /* 0x00006400000c000b */
[----:B01----:R-:W-:Y:S01]  /*2de10*/  ENDCOLLECTIVE ;  /* 0x000000000000791b */ /* 0x003fe20003800000 */
.L_x_2041:
[----:B------:R-:W-:Y:S02]  /*2de20*/  IMAD.MOV.U32 R13, RZ, RZ, R30 ;  /* 0x000000ffff0d7224 */ /* 0x000fe400078e001e */
[----:B------:R-:W-:-:S07]  /*2de30*/  IMAD.MOV.U32 R26, RZ, RZ, R14 ;  /* 0x000000ffff1a7224 */ /* 0x000fce00078e000e */
[----:B------:R-:W-:Y:S05]  /*2de40*/  WARPSYNC.COLLECTIVE R15, `(.L_x_2042) ;  /* 0x000000000f087348 */ /* 0x000fea0003c00000 */
[----:B------:R0:W1:Y:S02]  /*2de50*/  SHFL.IDX P6, R14, R13, R12, R11 ;  /* 0x0000000c0d0e7389 */ /* 0x00006400000c000b */
[----:B01----:R-:W-:Y:S01]  /*2de60*/  ENDCOLLECTIVE ;  /* 0x000000000000791b */ /* 0x003fe20003800000 */
.L_x_2042:
[----:B------:R-:W-:Y:S01]  /*2de70*/  IMAD.MOV.U32 R5, RZ, RZ, R14 ;  /* 0x000000ffff057224 */ /* 0x000fe200078e000e */
[----:B------:R-:W-:Y:S06]  /*2de80*/  BRA `(.L_x_2043) ;  /* 0xfffffdc8004c7947 */ /* 0x000fec000383ffff */
.L_x_1655:
[----:B------:R-:W-:Y:S01]  /*2de90*/  BSSY B1, `(.L_x_2044) ;  /* 0x0000008000017945 */ /* 0x000fe20003800000 */
[----:B------:R-:W-:Y:S01]  /*2dea0*/  IMAD.MOV.U32 R13, RZ, RZ, R32 ;  /* 0x000000ffff0d7224 */ /* 0x000fe200078e0020 */
[----:B------:R-:W-:Y:S01]  /*2deb0*/  MOV R12, 0x2 ;  /* 0x00000002000c7802 */ /* 0x000fe20000000f00 */
[----:B------:R-:W-:Y:S02]  /*2dec0*/  IMAD.MOV.U32 R11, RZ, RZ, 0x181f ;  /* 0x0000181fff0b7424 */ /* 0x000fe400078e00ff */
[----:B------:R-:W-:-:S07]  /*2ded0*/  IMAD.MOV.U32 R15, RZ, RZ, -0x1 ;  /* 0xffffffffff0f7424 */ /* 0x000fce00078e00ff */
[----:B-1234-:R-:W-:Y:S05]  /*2dee0*/  WARPSYNC.COLLECTIVE R15, `(.L_x_2045) ;  /* 0x000000000f087348 */ /* 0x01efea0003c00000 */
[----:B------:R0:W0:Y:S02]  /*2def0*/  SHFL.IDX P6, R14, R13, R12, R11 ;  /* 0x0000000c0d0e7389 */ /* 0x00002400000c000b */
[----:B01234-:R-:W-:Y:S01]  /*2df00*/  ENDCOLLECTIVE ;  /* 0x000000000000791b */ /* 0x01ffe20003800000 */
.L_x_2045:
[----:B------:R-:W-:Y:S05]  /*2df10*/  BSYNC B1 ;  /* 0x0000000000017941 */ /* 0x000fea0003800000 */
.L_x_2044:
[----:B------:R-:W-:Y:S02]  /*2df20*/  IMAD.MOV.U32 R13, RZ, RZ, R31 ;  /* 0x000000ffff0d7224 */ /* 0x000fe400078e001f */
[----:B------:R-:W-:Y:S02]  /*2df30*/  IMAD.MOV.U32 R12, RZ, RZ, 0x2 ;  /* 0x00000002ff0c7424 */ /* 0x000fe400078e00ff */
[----:B------:R-:W-:Y:S02]  /*2df40*/  IMAD.MOV.U32 R11, RZ, RZ, 0x181f ;  /* 0x0000181fff0b7424 */ /* 0x000fe400078e00ff */
[----:B------:R-:W-:Y:S02]  /*2df50*/  IMAD.MOV.U32 R15, RZ, RZ, -0x1 ;  /* 0xffffffffff0f7424 */ /* 0x000fe400078e00ff */
[----:B------:R-:W-:-:S07]  /*2df60*/  IMAD.MOV.U32 R9, RZ, RZ, R14 ;  /* 0x000000ffff097224 */ /* 0x000fce00078e000e */
[----:B------:R-:W-:Y:S05]  /*2df70*/  WARPSYNC.COLLECTIVE R15, `(.L_x_2046) ;  /* 0x000000000f087348 */ /* 0x000fea0003c00000 */
[----:B------:R0:W1:Y:S02]  /*2df80*/  SHFL.IDX P6, R14, R13, R12, R11 ;  /* 0x0000000c0d0e7389 */ /* 0x00006400000c000b */
[----:B01----:R-:W-:Y:S01]  /*2df90*/  ENDCOLLECTIVE ;  /* 0x000000000000791b */ /* 0x003fe20003800000 */
.L_x_2046:
[----:B------:R-:W-:Y:S01]  /*2dfa0*/  IMAD.MOV.U32 R13, RZ, RZ, R33 ;  /* 0x000000ffff0d7224 */ /* 0x000fe200078e0021 */
[----:B------:R-:W-:-:S07]  /*2dfb0*/  MOV R8, R14 ;  /* 0x0000000e00087202 */ /* 0x000fce0000000f00 */
[----:B------:R-:W-:Y:S05]  /*2dfc0*/  WARPSYNC.COLLECTIVE R15, `(.L_x_2047) ;  /* 0x000000000f087348 */ /* 0x000fea0003c00000 */
[----:B------:R0:W1:Y:S02]  /*2dfd0*/  SHFL.IDX P6, R14, R13, R12, R11 ;  /* 0x0000000c0d0e7389 */ /* 0x00006400000c000b */
[----:B01----:R-:W-:Y:S01]  /*2dfe0*/  ENDCOLLECTIVE ;  /* 0x000000000000791b */ /* 0x003fe20003800000 */
.L_x_2047:
[----:B------:R-:W-:Y:S02]  /*2dff0*/  IMAD.MOV.U32 R13, RZ, RZ, R30 ;  /* 0x000000ffff0d7224 */ /* 0x000fe400078e001e */
[----:B------:R-:W-:-:S07]  /*2e000*/  IMAD.MOV.U32 R78, RZ, RZ, R14 ;  /* 0x000000ffff4e7224 */ /* 0x000fce00078e000e */
[----:B------:R-:W-:Y:S05]  /*2e010*/  WARPSYNC.COLLECTIVE R15, `(.L_x_2048) ;  /* 0x000000000f087348 */ /* 0x000fea0003c00000 */
[----:B------:R0:W1:Y:S02]  /*2e020*/  SHFL.IDX P6, R14, R13, R12, R11 ;  /* 0x0000000c0d0e7389 */ /* 0x00006400000c000b */
[----:B01----:R-:W-:Y:S01]  /*2e030*/  ENDCOLLECTIVE ;  /* 0x000000000000791b */ /* 0x003fe20003800000 */
.L_x_2048:
[----:B------:R-:W-:Y:S01]  /*2e040*/  IMAD.MOV.U32 R5, RZ, RZ, R14 ;  /* 0x000000ffff057224 */ /* 0x000fe200078e000e */
[----:B------:R-:W-:Y:S06]  /*2e050*/  BRA `(.L_x_2049) ;  /* 0xfffffdcc003c7947 */ /* 0x000fec000383ffff */
.L_x_1658:
[----:B------:R-:W-:Y:S01]  /*2e060*/  BSSY B1, `(.L_x_2050) ;  /* 0x0000008000017945 */ /* 0x000fe20003800000 */
[----:B------:R-:W-:Y:S01]  /*2e070*/  IMAD.MOV.U32 R13, RZ, RZ, R32 ;  /* 0x000000ffff0d7224 */ /* 0x000fe200078e0020 */
[----:B------:R-:W-:Y:S01]  /*2e080*/  MOV R15, 0xffffffff ;  /* 0xffffffff000f7802 */ /* 0x000fe20000000f00 */
[----:B------:R-:W-:Y:S02]  /*2e090*/  IMAD.MOV.U32 R12, RZ, RZ, 0x3 ;  /* 0x00000003ff0c7424 */ /* 0x000fe400078e00ff */
[----:B------:R-:W-:-:S07]  /*2e0a0*/  IMAD.MOV.U32 R11, RZ, RZ, 0x181f ;  /* 0x0000181fff0b7424 */ /* 0x000fce00078e00ff */
[----:B-12-4-:R-:W-:Y:S05]  /*2e0b0*/  WARPSYNC.COLLECTIVE R15, `(.L_x_2051) ;  /* 0x000000000f087348 */ /* 0x016fea0003c00000 */
[----:B------:R0:W3:Y:S02]  /*2e0c0*/  SHFL.IDX P6, R14, R13, R12, R11 ;  /* 0x0000000c0d0e7389 */ /* 0x0000e400000c000b */
[----:B01234-:R-:W-:Y:S01]  /*2e0d0*/  ENDCOLLECTIVE ;  /* 0x000000000000791b */ /* 0x01ffe20003800000 */
.L_x_2051:
[----:B------:R-:W-:Y:S05]  /*2e0e0*/  BSYNC B1 ;  /* 0x0000000000017941 */ /* 0x000fea0003800000 */
.L_x_2050:
        /* <DEDUP_REMOVED lines=8> */
.L_x_2052:
[----:B------:R-:W-:Y:S02]  /*2e170*/  IMAD.MOV.U32 R13, RZ, RZ, R33 ;  /* 0x000000ffff0d7224 */ /* 0x000fe400078e0021 */
[----:B------:R-:W-:-:S07]  /*2e180*/  IMAD.MOV.U32 R9, RZ, RZ, R14 ;  /* 0x000000ffff097224 */ /* 0x000fce00078e000e */
[----:B------:R-:W-:Y:S05]  /*2e190*/  WARPSYNC.COLLECTIVE R15, `(.L_x_2053) ;  /* 0x000000000f087348 */ /* 0x000fea0003c00000 */
[----:B------:R0:W1:Y:S02]  /*2e1a0*/  SHFL.IDX P6, R14, R13, R12, R11 ;  /* 0x0000000c0d0e7389 */ /* 0x00006400000c000b */
[----:B01----:R-:W-:Y:S01]  /*2e1b0*/  ENDCOLLECTIVE ;  /* 0x000000000000791b */ /* 0x003fe20003800000 */
.L_x_2053:
[----:B------:R-:W-:Y:S01]  /*2e1c0*/  IMAD.MOV.U32 R13, RZ, RZ, R30 ;  /* 0x000000ffff0d7224 */ /* 0x000fe200078e001e */
[----:B------:R-:W-:-:S07]  /*2e1d0*/  MOV R80, R14 ;  /* 0x0000000e00507202 */ /* 0x000fce0000000f00 */
[----:B------:R-:W-:Y:S05]  /*2e1e0*/  WARPSYNC.COLLECTIVE R15, `(.L_x_2054) ;  /* 0x000000000f087348 */ /* 0x000fea0003c00000 */
[----:B------:R0:W1:Y:S02]  /*2e1f0*/  SHFL.IDX P6, R14, R13, R12, R11 ;  /* 0x0000000c0d0e7389 */ /* 0x00006400000c000b */
[----:B01----:R-:W-:Y:S01]  /*2e200*/  ENDCOLLECTIVE ;  /* 0x000000000000791b */ /* 0x003fe20003800000 */
.L_x_2054:
[----:B------:R-:W-:Y:S01]  /*2e210*/  IMAD.MOV.U32 R78, RZ, RZ, R14 ;  /* 0x000000ffff4e7224 */ /* 0x000fe200078e000e */
[----:B------:R-:W-:Y:S06]  /*2e220*/  BRA `(.L_x_2055) ;  /* 0xfffffdd000347947 */ /* 0x000fec000383ffff */
.L_x_1662:
[----:B0-----:R0:W1:Y:S02]  /*2e230*/  SYNCS.PHASECHK.TRANS64.TRYWAIT P0, [R16+URZ+0x30800], R81 ;  /* 0x03080051100075a7 */ /* 0x001064000800017f */
[----:B-1----:R-:W-:Y:S05]  /*2e240*/  @!P0 NANOSLEEP.SYNCS 0x989680 ;  /* 0x009896800000895d */ /* 0x002fea0003900000 */
[----:B------:R-:W1:Y:S02]  /*2e250*/  @!P0 SYNCS.PHASECHK.TRANS64 P0, [R16+URZ+0x30800], R81 ;  /* 0x03080051100085a7 */ /* 0x000e64000800007f */
[----:B-1----:R-:W-:Y:S05]  /*2e260*/  @!P0 BRA `(.L_x_1662) ;  /* 0xfffffffc00f08947 */ /* 0x002fea000383ffff */
[----:B------:R-:W-:Y:S05]  /*2e270*/  BRA `(.L_x_2056) ;  /* 0xfffffdd4008c7947 */ /* 0x000fea000383ffff */
.L_x_1694:
        /* <DEDUP_REMOVED lines=8> */
.L_x_2058:
[----:B------:R-:W-:Y:S05]  /*2e300*/  BSYNC B1 ;  /* 0x0000000000017941 */ /* 0x000fea0003800000 */
.L_x_2057:
        /* <DEDUP_REMOVED lines=8> */
.L_x_2059:
[----:B------:R-:W-:Y:S02]  /*2e390*/  IMAD.MOV.U32 R13, RZ, RZ, R73 ;  /* 0x000000ffff0d7224 */ /* 0x000fe400078e0049 */
[----:B------:R-:W-:-:S07]  /*2e3a0*/  IMAD.MOV.U32 R8, RZ, RZ, R14 ;  /* 0x000000ffff087224 */ /* 0x000fce00078e000e */
[----:B------:R-:W-:Y:S05]  /*2e3b0*/  WARPSYNC.COLLECTIVE R15, `(.L_x_2060) ;  /* 0x000000000f087348 */ /* 0x000fea0003c00000 */
[----:B------:R0:W1:Y:S02]  /*2e3c0*/  SHFL.IDX P6, R14, R13, R12, R11 ;  /* 0x0000000c0d0e7389 */ /* 0x00006400000c000b */
[----:B01----:R-:W-:Y:S01]  /*2e3d0*/  ENDCOLLECTIVE ;  /* 0x000000000000791b */ /* 0x003fe20003800000 */
.L_x_2060:
[----:B------:R-:W-:Y:S02]  /*2e3e0*/  IMAD.MOV.U32 R13, RZ, RZ, R20 ;  /* 0x000000ffff0d7224 */ /* 0x000fe400078e0014 */
[----:B------:R-:W-:-:S07]  /*2e3f0*/  IMAD.MOV.U32 R7, RZ, RZ, R14 ;  /* 0x000000ffff077224 */ /* 0x000fce00078e000e */
[----:B------:R-:W-:Y:S05]  /*2e400*/  WARPSYNC.COLLECTIVE R15, `(.L_x_2061) ;  /* 0x000000000f087348 */ /* 0x000fea0003c00000 */
[----:B------:R0:W1:Y:S02]  /*2e410*/  SHFL.IDX P6, R14, R13, R12, R11 ;  /* 0x0000000c0d0e7389 */ /* 0x00006400000c000b */
[----:B01----:R-:W-:Y:S01]  /*2e420*/  ENDCOLLECTIVE ;  /* 0x000000000000791b */ /* 0x003fe20003800000 */
.L_x_2061:
[----:B------:R-:W-:Y:S05]  /*2e430*/  BRA `(.L_x_2062) ;  /* 0xfffffe0400707947 */ /* 0x000fea000383ffff */
.L_x_1697:
[----:B------:R-:W-:Y:S01]  /*2e440*/  BSSY B1, `(.L_x_2063) ;  /* 0x0000008000017945 */ /* 0x000fe20003800000 */
[----:B------:R-:W-:Y:S01]  /*2e450*/  MOV R13, R72 ;  /* 0x00000048000d7202 */ /* 0x000fe20000000f00 */
[----:B------:R-:W-:Y:S02]  /*2e460*/  IMAD.MOV.U32 R12, RZ, RZ, 0x1 ;  /* 0x00000001ff0c7424 */ /* 0x000fe400078e00ff */
[----:B------:R-:W-:Y:S02]  /*2e470*/  IMAD.MOV.U32 R11, RZ, RZ, 0x181f ;  /* 0x0000181fff0b7424 */ /* 0x000fe400078e00ff */
[----:B------:R-:W-:-:S07]  /*2e480*/  IMAD.MOV.U32 R15, RZ, RZ, -0x1 ;  /* 0xffffffffff0f7424 */ /* 0x000fce00078e00ff */
[----:B0-2-4-:R-:W-:Y:S05]  /*2e490*/  WARPSYNC.COLLECTIVE R15, `(.L_x_2064) ;  /* 0x000000000f087348 */ /* 0x015fea0003c00000 */
[----:B----4-:R1:W3:Y:S02]  /*2e4a0*/  SHFL.IDX P6, R14, R13, R12, R11 ;  /* 0x0000000c0d0e7389 */ /* 0x0102e400000c000b */
[----:B0123--:R-:W-:Y:S01]  /*2e4b0*/  ENDCOLLECTIVE ;  /* 0x000000000000791b */ /* 0x00ffe20003800000 */
.L_x_2064:
[----:B------:R-:W-:Y:S05]  /*2e4c0*/  BSYNC B1 ;  /* 0x0000000000017941 */ /* 0x000fea0003800000 */
.L_x_2063:
[----:B------:R-:W-:Y:S01]  /*2e4d0*/  IMAD.MOV.U32 R13, RZ, RZ, R21 ;  /* 0x000000ffff0d7224 */ /* 0x000fe200078e0015 */
[----:B------:R-:W-:Y:S01]  /*2e4e0*/  MOV R15, 0xffffffff ;  /* 0xffffffff000f7802 */ /* 0x000fe20000000f00 */
[----:B------:R-:W-:Y:S02]  /*2e4f0*/  IMAD.MOV.U32 R12, RZ, RZ, 0x1 ;  /* 0x00000001ff0c7424 */ /* 0x000fe400078e00ff */
[----:B------:R-:W-:Y:S02]  /*2e500*/  IMAD.MOV.U32 R11, RZ, RZ, 0x181f ;  /* 0x0000181fff0b7424 */ /* 0x000fe400078e00ff */
[----:B------:R-:W-:-:S07]  /*2e510*/  IMAD.MOV.U32 R5, RZ, RZ, R14 ;  /* 0x000000ffff057224 */ /* 0x000fce00078e000e */
[----:B------:R-:W-:Y:S05]  /*2e520*/  WARPSYNC.COLLECTIVE R15, `(.L_x_2065) ;  /* 0x000000000f087348 */ /* 0x000fea0003c00000 */
[----:B------:R0:W1:Y:S02]  /*2e530*/  SHFL.IDX P6, R14, R13, R12, R11 ;  /* 0x0000000c0d0e7389 */ /* 0x00006400000c000b */
[----:B01----:R-:W-:Y:S01]  /*2e540*/  ENDCOLLECTIVE ;  /* 0x000000000000791b */ /* 0x003fe20003800000 */
.L_x_2065:
[----:B------:R-:W-:Y:S02]  /*2e550*/  IMAD.MOV.U32 R13, RZ, RZ, R73 ;  /* 0x000000ffff0d7224 */ /* 0x000fe400078e0049 */
[----:B------:R-:W-:-:S07]  /*2e560*/  IMAD.MOV.U32 R8, RZ, RZ, R14 ;  /* 0x000000ffff087224 */ /* 0x000fce00078e000e */
[----:B------:R-:W-:Y:S05]  /*2e570*/  WARPSYNC.COLLECTIVE R15, `(.L_x_2066) ;  /* 0x000000000f087348 */ /* 0x000fea0003c00000 */
[----:B------:R0:W1:Y:S02]  /*2e580*/  SHFL.IDX P6, R14, R13, R12, R11 ;  /* 0x0000000c0d0e7389 */ /* 0x00006400000c000b */
[----:B01----:R-:W-:Y:S01]  /*2e590*/  ENDCOLLECTIVE ;  /* 0x000000000000791b */ /* 0x003fe20003800000 */
.L_x_2066:
[----:B------:R-:W-:Y:S02]  /*2e5a0*/  IMAD.MOV.U32 R13, RZ, RZ, R20 ;  /* 0x000000ffff0d7224 */ /* 0x000fe400078e0014 */
[----:B------:R-:W-:-:S07]  /*2e5b0*/  IMAD.MOV.U32 R7, RZ, RZ, R14 ;  /* 0x000000ffff077224 */ /* 0x000fce00078e000e */
[----:B------:R-:W-:Y:S05]  /*2e5c0*/  WARPSYNC.COLLECTIVE R15, `(.L_x_2067) ;  /* 0x000000000f087348 */ /* 0x000fea0003c00000 */
[----:B------:R0:W1:Y:S02]  /*2e5d0*/  SHFL.IDX P6, R14, R13, R12, R11 ;  /* 0x0000000c0d0e7389 */ /* 0x00006400000c000b */
[----:B01----:R-:W-:Y:S01]  /*2e5e0*/  ENDCOLLECTIVE ;  /* 0x000000000000791b */ /* 0x003fe20003800000 */
.L_x_2067:
[----:B------:R-:W-:Y:S05]  /*2e5f0*/  BRA `(.L_x_2068) ;  /* 0xfffffe0800447947 */ /* 0x000fea000383ffff */
.L_x_1700:
[----:B------:R-:W-:Y:S01]  /*2e600*/  BSSY B1, `(.L_x_2069) ;  /* 0x0000008000017945 */ /* 0x000fe20003800000 */
[----:B------:R-:W-:Y:S01]  /*2e610*/  IMAD.MOV.U32 R13, RZ, RZ, R72 ;  /* 0x000000ffff0d7224 */ /* 0x000fe200078e0048 */
[----:B------:R-:W-:Y:S01]  /*2e620*/  MOV R15, 0xffffffff ;  /* 0xffffffff000f7802 */ /* 0x000fe20000000f00 */
[----:B------:R-:W-:Y:S02]  /*2e630*/  IMAD.MOV.U32 R12, RZ, RZ, 0x2 ;  /* 0x00000002ff0c7424 */ /* 0x000fe400078e00ff */
[----:B------:R-:W-:-:S07]  /*2e640*/  IMAD.MOV.U32 R11, RZ, RZ, 0x181f ;  /* 0x0000181fff0b7424 */ /* 0x000fce00078e00ff */
[----:B-1--4-:R-:W-:Y:S05]  /*2e650*/  WARPSYNC.COLLECTIVE R15, `(.L_x_2070) ;  /* 0x000000000f087348 */ /* 0x012fea0003c00000 */
[----:B----4-:R0:W2:Y:S02]  /*2e660*/  SHFL.IDX P6, R14, R13, R12, R11 ;  /* 0x0000000c0d0e7389 */ /* 0x0100a400000c000b */
[----:B012---:R-:W-:Y:S01]  /*2e670*/  ENDCOLLECTIVE ;  /* 0x000000000000791b */ /* 0x007fe20003800000 */
.L_x_2070:
[----:B------:R-:W-:Y:S05]  /*2e680*/  BSYNC B1 ;  /* 0x0000000000017941 */ /* 0x000fea0003800000 */
.L_x_2069:
        /* <DEDUP_REMOVED lines=8> */
.L_x_2071:
[----:B------:R-:W-:Y:S02]  /*2e710*/  IMAD.MOV.U32 R13, RZ, RZ, R73 ;  /* 0x000000ffff0d7224 */ /* 0x000fe400078e0049 */
[----:B------:R-:W-:-:S07]  /*2e720*/  IMAD.MOV.U32 R8, RZ, RZ, R14 ;  /* 0x000000ffff087224 */ /* 0x000fce00078e000e */
[----:B------:R-:W-:Y:S05]  /*2e730*/  WARPSYNC.COLLECTIVE R15, `(.L_x_2072) ;  /* 0x000000000f087348 */ /* 0x000fea0003c00000 */
[----:B------:R0:W1:Y:S02]  /*2e740*/  SHFL.IDX P6, R14, R13, R12, R11 ;  /* 0x0000000c0d0e7389 */ /* 0x00006400000c000b */
[----:B01----:R-:W-:Y:S01]  /*2e750*/  ENDCOLLECTIVE ;  /* 0x000000000000791b */ /* 0x003fe20003800000 */
.L_x_2072:
[----:B------:R-:W-:Y:S01]  /*2e760*/  IMAD.MOV.U32 R13, RZ, RZ, R20 ;  /* 0x000000ffff0d7224 */ /* 0x000fe200078e0014 */
[----:B------:R-:W-:-:S07]  /*2e770*/  MOV R7, R14 ;  /* 0x0000000e00077202 */ /* 0x000fce0000000f00 */
[----:B------:R-:W-:Y:S05]  /*2e780*/  WARPSYNC.COLLECTIVE R15, `(.L_x_2073) ;  /* 0x000000000f087348 */ /* 0x000fea0003c00000 */
[----:B------:R0:W1:Y:S02]  /*2e790*/  SHFL.IDX P6, R14, R13, R12, R11 ;  /* 0x0000000c0d0e7389 */ /* 0x00006400000c000b */
[----:B01----:R-:W-:Y:S01]  /*2e7a0*/  ENDCOLLECTIVE ;  /* 0x000000000000791b */ /* 0x003fe20003800000 */
.L_x_2073:
[----:B------:R-:W-:Y:S05]  /*2e7b0*/  BRA `(.L_x_2074) ;  /* 0xfffffe0800f87947 */ /* 0x000fea000383ffff */
.L_x_1703:
[----:B------:R-:W-:Y:S01]  /*2e7c0*/  BSSY B1, `(.L_x_2075) ;  /* 0x0000008000017945 */ /* 0x000fe20003800000 */
[----:B------:R-:W-:Y:S02]  /*2e7d0*/  IMAD.MOV.U32 R13, RZ, RZ, R72 ;  /* 0x000000ffff0d7224 */ /* 0x000fe400078e0048 */
[----:B------:R-:W-:Y:S02]  /*2e7e0*/  IMAD.MOV.U32 R12, RZ, RZ, 0x3 ;  /* 0x00000003ff0c7424 */ /* 0x000fe400078e00ff */
[----:B------:R-:W-:Y:S02]  /*2e7f0*/  IMAD.MOV.U32 R11, RZ, RZ, 0x181f ;  /* 0x0000181fff0b7424 */ /* 0x000fe400078e00ff */
[----:B------:R-:W-:-:S07]  /*2e800*/  IMAD.MOV.U32 R15, RZ, RZ, -0x1 ;  /* 0xffffffffff0f7424 */ /* 0x000fce00078e00ff */
[----:B-1-34-:R-:W-:Y:S05]  /*2e810*/  WARPSYNC.COLLECTIVE R15, `(.L_x_2076) ;  /* 0x000000000f087348 */ /* 0x01afea0003c00000 */
[----:B------:R0:W2:Y:S02]  /*2e820*/  SHFL.IDX P6, R14, R13, R12, R11 ;  /* 0x0000000c0d0e7389 */ /* 0x0000a400000c000b */
[----:B01234-:R-:W-:Y:S01]  /*2e830*/  ENDCOLLECTIVE ;  /* 0x000000000000791b */ /* 0x01ffe20003800000 */
.L_x_2076:
[----:B------:R-:W-:Y:S05]  /*2e840*/  BSYNC B1 ;  /* 0x0000000000017941 */ /* 0x000fea0003800000 */
.L_x_2075:
        /* <DEDUP_REMOVED lines=8> */
.L_x_2077:
[----:B------:R-:W-:Y:S02]  /*2e8d0*/  IMAD.MOV.U32 R13, RZ, RZ, R73 ;  /* 0x000000ffff0d7224 */ /* 0x000fe400078e0049 */
[----:B------:R-:W-:-:S07]  /*2e8e0*/  IMAD.MOV.U32 R21, RZ, RZ, R14 ;  /* 0x000000ffff157224 */ /* 0x000fce00078e000e */
[----:B------:R-:W-:Y:S05]  /*2e8f0*/  WARPSYNC.COLLECTIVE R15, `(.L_x_2078) ;  /* 0x000000000f087348 */ /* 0x000fea0003c00000 */
[----:B------:R0:W1:Y:S02]  /*2e900*/  SHFL.IDX P6, R14, R13, R12, R11 ;  /* 0x0000000c0d0e7389 */ /* 0x00006400000c000b */
[----:B01----:R-:W-:Y:S01]  /*2e910*/  ENDCOLLECTIVE ;  /* 0x000000000000791b */ /* 0x003fe20003800000 */
.L_x_2078:
[----:B------:R-:W-:Y:S02]  /*2e920*/  IMAD.MOV.U32 R13, RZ, RZ, R20 ;  /* 0x000000ffff0d7224 */ /* 0x000fe400078e0014 */
[----:B------:R-:W-:-:S07]  /*2e930*/  IMAD.MOV.U32 R80, RZ, RZ, R14 ;  /* 0x000000ffff507224 */ /* 0x000fce00078e000e */
[----:B------:R-:W-:Y:S05]  /*2e940*/  WARPSYNC.COLLECTIVE R15, `(.L_x_2079) ;  /* 0x000000000f087348 */ /* 0x000fea0003c00000 */
[----:B------:R0:W1:Y:S02]  /*2e950*/  SHFL.IDX P6, R14, R13, R12, R11 ;  /* 0x0000000c0d0e7389 */ /* 0x00006400000c000b */
[----:B01----:R-:W-:Y:S01]  /*2e960*/  ENDCOLLECTIVE ;  /* 0x000000000000791b */ /* 0x003fe20003800000 */
.L_x_2079:
[----:B------:R-:W-:Y:S01]  /*2e970*/  IMAD.MOV.U32 R78, RZ, RZ, R14 ;  /* 0x000000ffff4e7224 */ /* 0x000fe200078e000e */
[----:B------:R-:W-:Y:S06]  /*2e980*/  BRA `(.L_x_2080) ;  /* 0xfffffe0c00a87947 */ /* 0x000fec000383ffff */
.L_x_1707:
[----:B0-----:R0:W1:Y:S02]  /*2e990*/  SYNCS.PHASECHK.TRANS64.TRYWAIT P0, [R16+URZ+0x30800], R81 ;  /* 0x03080051100075a7 */ /* 0x001064000800017f */
[----:B-1----:R-:W-:Y:S05]  /*2e9a0*/  @!P0 NANOSLEEP.SYNCS 0x989680 ;  /* 0x009896800000895d */ /* 0x002fea0003900000 */
[----:B------:R-:W1:Y:S02]  /*2e9b0*/  @!P0 SYNCS.PHASECHK.TRANS64 P0, [R16+URZ+0x30800], R81 ;  /* 0x03080051100085a7 */ /* 0x000e64000800007f */
[----:B-1----:R-:W-:Y:S05]  /*2e9c0*/  @!P0 BRA `(.L_x_1707) ;  /* 0xfffffffc00f08947 */ /* 0x002fea000383ffff */
[----:B------:R-:W-:Y:S05]  /*2e9d0*/  BRA `(.L_x_2081) ;  /* 0xfffffe1000b87947 */ /* 0x000fea000383ffff */
.L_x_1725:
[----:B0-----:R0:W1:Y:S02]  /*2e9e0*/  SYNCS.PHASECHK.TRANS64.TRYWAIT P2, [R59+URZ+0x30830], R0 ;  /* 0x030830003b0075a7 */ /* 0x001064000804017f */
[----:B-1----:R-:W-:Y:S05]  /*2e9f0*/  @!P2 NANOSLEEP.SYNCS 0x989680 ;  /* 0x009896800000a95d */ /* 0x002fea0003900000 */
[----:B------:R-:W1:Y:S02]  /*2ea00*/  @!P2 SYNCS.PHASECHK.TRANS64 P2, [R59+URZ+0x30830], R0 ;  /* 0x030830003b00a5a7 */ /* 0x000e64000804007f */
[----:B-1----:R-:W-:Y:S05]  /*2ea10*/  @!P2 BRA `(.L_x_1725) ;  /* 0xfffffffc00f0a947 */ /* 0x002fea000383ffff */
[----:B------:R-:W-:Y:S05]  /*2ea20*/  BRA `(.L_x_1724) ;  /* 0xfffffe48007c7947 */ /* 0x000fea000383ffff */
.L_x_1745:
[----:B-1----:R1:W2:Y:S02]  /*2ea30*/  SYNCS.PHASECHK.TRANS64.TRYWAIT P4, [R232+URZ+0x30830], R152 ;  /* 0x03083098e80075a7 */ /* 0x0022a4000808017f */
[----:B--2---:R-:W-:Y:S05]  /*2ea40*/  @!P4 NANOSLEEP.SYNCS 0x989680 ;  /* 0x009896800000c95d */ /* 0x004fea0003900000 */
[----:B------:R-:W2:Y:S02]  /*2ea50*/  @!P4 SYNCS.PHASECHK.TRANS64 P4, [R232+URZ+0x30830], R152 ;  /* 0x03083098e800c5a7 */ /* 0x000ea4000808007f */
[----:B--2---:R-:W-:Y:S05]  /*2ea60*/  @!P4 BRA `(.L_x_1745) ;  /* 0xfffffffc00f0c947 */ /* 0x004fea000383ffff */
[----:B------:R-:W-:Y:S05]  /*2ea70*/  BRA `(.L_x_1744) ;  /* 0xfffffe7000f87947 */ /* 0x000fea000383ffff */
.L_x_1750:
[----:B-1----:R1:W2:Y:S02]  /*2ea80*/  SYNCS.PHASECHK.TRANS64.TRYWAIT P4, [R0+URZ+0x30850], R2 ;  /* 0x03085002000075a7 */ /* 0x0022a4000808017f */
[----:B--2---:R-:W-:Y:S05]  /*2ea90*/  @!P4 NANOSLEEP.SYNCS 0x989680 ;  /* 0x009896800000c95d */ /* 0x004fea0003900000 */
[----:B------:R-:W2:Y:S02]  /*2eaa0*/  @!P4 SYNCS.PHASECHK.TRANS64 P4, [R0+URZ+0x30850], R2 ;  /* 0x030850020000c5a7 */ /* 0x000ea4000808007f */
[----:B--2---:R-:W-:Y:S05]  /*2eab0*/  @!P4 BRA `(.L_x_1750) ;  /* 0xfffffffc00f0c947 */ /* 0x004fea000383ffff */
[----:B------:R-:W-:Y:S05]  /*2eac0*/  BRA `(.L_x_1749) ;  /* 0xfffffe8400407947 */ /* 0x000fea000383ffff */
.L_x_1771:
[----:B-1----:R1:W2:Y:S02]  /*2ead0*/  SYNCS.PHASECHK.TRANS64.TRYWAIT P2, [R4+URZ+0x30830], R5 ;  /* 0x03083005040075a7 */ /* 0x0022a4000804017f */
[----:B--2---:R-:W-:Y:S05]  /*2eae0*/  @!P2 NANOSLEEP.SYNCS 0x989680 ;  /* 0x009896800000a95d */ /* 0x004fea0003900000 */
[----:B------:R-:W2:Y:S02]  /*2eaf0*/  @!P2 SYNCS.PHASECHK.TRANS64 P2, [R4+URZ+0x30830], R5 ;  /* 0x030830050400a5a7 */ /* 0x000ea4000804007f */
[----:B--2---:R-:W-:Y:S05]  /*2eb00*/  @!P2 BRA `(.L_x_1771) ;  /* 0xfffffffc00f0a947 */ /* 0x004fea000383ffff */
[----:B------:R-:W-:Y:S05]  /*2eb10*/  BRA `(.L_x_1770) ;  /* 0xfffffea0005c7947 */ /* 0x000fea000383ffff */
.L_x_1776:
[----:B-1----:R1:W2:Y:S02]  /*2eb20*/  SYNCS.PHASECHK.TRANS64.TRYWAIT P2, [R204+URZ+0x30850], R0 ;  /* 0x03085000cc0075a7 */ /* 0x0022a4000804017f */
[----:B--2---:R-:W-:Y:S05]  /*2eb30*/  @!P2 NANOSLEEP.SYNCS 0x989680 ;  /* 0x009896800000a95d */ /* 0x004fea0003900000 */
[----:B------:R-:W2:Y:S02]  /*2eb40*/  @!P2 SYNCS.PHASECHK.TRANS64 P2, [R204+URZ+0x30850], R0 ;  /* 0x03085000cc00a5a7 */ /* 0x000ea4000804007f */
[----:B--2---:R-:W-:Y:S05]  /*2eb50*/  @!P2 BRA `(.L_x_1776) ;  /* 0xfffffffc00f0a947 */ /* 0x004fea000383ffff */
[----:B------:R-:W-:Y:S05]  /*2eb60*/  BRA `(.L_x_1775) ;  /* 0xfffffeb000a47947 */ /* 0x000fea000383ffff */
.L_x_1784:
[----:B-1----:R1:W2:Y:S02]  /*2eb70*/  SYNCS.PHASECHK.TRANS64.TRYWAIT P2, [R4+URZ+0x30830], R5 ;  /* 0x03083005040075a7 */ /* 0x0022a4000804017f */
[----:B--2---:R-:W-:Y:S05]  /*2eb80*/  @!P2 NANOSLEEP.SYNCS 0x989680 ;  /* 0x009896800000a95d */ /* 0x004fea0003900000 */
[----:B------:R-:W2:Y:S02]  /*2eb90*/  @!P2 SYNCS.PHASECHK.TRANS64 P2, [R4+URZ+0x30830], R5 ;  /* 0x030830050400a5a7 */ /* 0x000ea4000804007f */
[----:B--2---:R-:W-:Y:S05]  /*2eba0*/  @!P2 BRA `(.L_x_1784) ;  /* 0xfffffffc00f0a947 */ /* 0x004fea000383ffff */
[----:B------:R-:W-:Y:S05]  /*2ebb0*/  BRA `(.L_x_1783) ;  /* 0xfffffec000547947 */ /* 0x000fea000383ffff */
.L_x_1789:
[----:B-1----:R1:W2:Y:S02]  /*2ebc0*/  SYNCS.PHASECHK.TRANS64.TRYWAIT P2, [R0+URZ+0x30850], R2 ;  /* 0x03085002000075a7 */ /* 0x0022a4000804017f */
[----:B--2---:R-:W-:Y:S05]  /*2ebd0*/  @!P2 NANOSLEEP.SYNCS 0x989680 ;  /* 0x009896800000a95d */ /* 0x004fea0003900000 */
[----:B------:R-:W2:Y:S02]  /*2ebe0*/  @!P2 SYNCS.PHASECHK.TRANS64 P2, [R0+URZ+0x30850], R2 ;  /* 0x030850020000a5a7 */ /* 0x000ea4000804007f */
[----:B--2---:R-:W-:Y:S05]  /*2ebf0*/  @!P2 BRA `(.L_x_1789) ;  /* 0xfffffffc00f0a947 */ /* 0x004fea000383ffff */
[----:B------:R-:W-:Y:S05]  /*2ec00*/  BRA `(.L_x_1788) ;  /* 0xfffffed0009c7947 */ /* 0x000fea000383ffff */
.L_x_1803:
[----:B-1----:R1:W2:Y:S02]  /*2ec10*/  SYNCS.PHASECHK.TRANS64.TRYWAIT P0, [R3+URZ+0x30850], R0 ;  /* 0x03085000030075a7 */ /* 0x0022a4000800017f */
[----:B--2---:R-:W-:Y:S05]  /*2ec20*/  @!P0 NANOSLEEP.SYNCS 0x989680 ;  /* 0x009896800000895d */ /* 0x004fea0003900000 */
[----:B------:R-:W2:Y:S02]  /*2ec30*/  @!P0 SYNCS.PHASECHK.TRANS64 P0, [R3+URZ+0x30850], R0 ;  /* 0x03085000030085a7 */ /* 0x000ea4000800007f */
[----:B--2---:R-:W-:Y:S05]  /*2ec40*/  @!P0 BRA `(.L_x_1803) ;  /* 0xfffffffc00f08947 */ /* 0x004fea000383ffff */
[----:B------:R-:W-:Y:S05]  /*2ec50*/  BRA `(.L_x_1802) ;  /* 0xfffffef000c07947 */ /* 0x000fea000383ffff */
.L_x_1852:
[----:B------:R-:W1:Y:S01]  /*2ec60*/  S2R R4, SR_TID.X ;  /* 0x0000000000047919 */ /* 0x000e620000002100 */
[----:B------:R-:W-:Y:S01]  /*2ec70*/  BSSY B1, `(.L_x_2082) ;  /* 0x000000a000017945 */ /* 0x000fe20003800000 */
[----:B------:R-:W-:Y:S02]  /*2ec80*/  IMAD.MOV.U32 R12, RZ, RZ, RZ ;  /* 0x000000ffff0c7224 */ /* 0x000fe400078e00ff */
[----:B------:R-:W-:Y:S02]  /*2ec90*/  IMAD.MOV.U32 R11, RZ, RZ, 0x1f ;  /* 0x0000001fff0b7424 */ /* 0x000fe400078e00ff */
[----:B0-----:R-:W-:Y:S01]  /*2eca0*/  IMAD.MOV.U32 R15, RZ, RZ, -0x1 ;  /* 0xffffffffff0f7424 */ /* 0x001fe200078e00ff */
[----:B-1----:R-:W-:-:S04]  /*2ecb0*/  SHF.R.U32.HI R4, RZ, 0x5, R4 ;  /* 0x00000005ff047819 */ /* 0x002fc80000011604 */
[----:B------:R-:W-:-:S04]  /*2ecc0*/  LOP3.LUT R4, R4, 0x3, RZ, 0xc0, !PT ;  /* 0x0000000304047812 */ /* 0x000fc800078ec0ff */
[----:B------:R-:W-:-:S07]  /*2ecd0*/  MOV R13, R4 ;  /* 0x00000004000d7202 */ /* 0x000fce0000000f00 */
[----:B------:R-:W-:Y:S05]  /*2ece0*/  WARPSYNC.COLLECTIVE R15, `(.L_x_2083) ;  /* 0x000000000f087348 */ /* 0x000fea0003c00000 */
[----:B------:R0:W1:Y:S02]  /*2ecf0*/  SHFL.IDX P6, R14, R13, R12, R11 ;  /* 0x0000000c0d0e7389 */ /* 0x00006400000c000b */
[----:B01----:R-:W-:Y:S01]  /*2ed00*/  ENDCOLLECTIVE ;  /* 0x000000000000791b */ /* 0x003fe20003800000 */
.L_x_2083:
[----:B------:R-:W-:Y:S05]  /*2ed10*/  BSYNC B1 ;  /* 0x0000000000017941 */ /* 0x000fea0003800000 */
.L_x_2082:
[----:B------:R-:W-:Y:S05]  /*2ed20*/  BRA `(.L_x_2084) ;  /* 0xffffff6800947947 */ /* 0x000fea000383ffff */
.L_x_1854:
[----:B------:R-:W-:Y:S01]  /*2ed30*/  BSSY B1, `(.L_x_2085) ;  /* 0x0000006000017945 */ /* 0x000fe20003800000 */
[----:B0-----:R-:W-:-:S07]  /*2ed40*/  IMAD.MOV.U32 R15, RZ, RZ, -0x1 ;  /* 0xffffffffff0f7424 */ /* 0x001fce00078e00ff */
[----:B-1----:R-:W-:Y:S05]  /*2ed50*/  WARPSYNC.COLLECTIVE R15, `(.L_x_2086) ;  /* 0x000000000f0c7348 */ /* 0x002fea0003c00000 */
[----:B------:R-:W-:Y:S02]  /*2ed60*/  ELECT P6, UR62, PT ;  /* 0x00000000003e782f */ /* 0x000fe400038c0000 */
[----:B------:R-:W-:Y:S01]  /*2ed70*/  MOV R14, UR62 ;  /* 0x0000003e000e7c02 */ /* 0x000fe20008000f00 */
[----:B-1----:R-:W-:Y:S10]  /*2ed80*/  ENDCOLLECTIVE ;  /* 0x000000000000791b */ /* 0x002ff40003800000 */
.L_x_2086:
[----:B------:R-:W-:Y:S05]  /*2ed90*/  BSYNC B1 ;  /* 0x0000000000017941 */ /* 0x000fea0003800000 */
.L_x_2085:
[----:B------:R-:W-:Y:S01]  /*2eda0*/  PLOP3.LUT P2, PT, P6, PT, PT, 0x80, 0x0 ;  /* 0x000000000000781c */ /* 0x000fe2000374f070 */
[----:B------:R-:W-:-:S12]  /*2edb0*/  BRA `(.L_x_1853) ;  /* 0xffffff6800887947 */ /* 0x000fd8000383ffff */
.L_x_1856:
[----:B-1----:R1:W2:Y:S02]  /*2edc0*/  SYNCS.PHASECHK.TRANS64.TRYWAIT P0, [R18+URZ+0x30820], R3 ;  /* 0x03082003120075a7 */ /* 0x0022a4000800017f */
[----:B--2---:R-:W-:Y:S05]  /*2edd0*/  @!P0 NANOSLEEP.SYNCS 0x989680 ;  /* 0x009896800000895d */ /* 0x004fea0003900000 */
[----:B------:R-:W2:Y:S02]  /*2ede0*/  @!P0 SYNCS.PHASECHK.TRANS64 P0, [R18+URZ+0x30820], R3 ;  /* 0x03082003120085a7 */ /* 0x000ea4000800007f */
[----:B--2---:R-:W-:Y:S05]  /*2edf0*/  @!P0 BRA `(.L_x_1856) ;  /* 0xfffffffc00f08947 */ /* 0x004fea000383ffff */
[----:B------:R-:W-:Y:S05]  /*2ee00*/  BRA `(.L_x_2087) ;  /* 0xffffff6800987947 */ /* 0x000fea000383ffff */
.L_x_1860:
[----:B--2---:R2:W3:Y:S02]  /*2ee10*/  SYNCS.PHASECHK.TRANS64.TRYWAIT P0, [R5+URZ+0x308a0], R9 ;  /* 0x0308a009050075a7 */ /* 0x0044e4000800017f */
[----:B---3--:R-:W-:Y:S05]  /*2ee20*/  @!P0 NANOSLEEP.SYNCS 0x989680 ;  /* 0x009896800000895d */ /* 0x008fea0003900000 */
[----:B------:R-:W3:Y:S02]  /*2ee30*/  @!P0 SYNCS.PHASECHK.TRANS64 P0, [R5+URZ+0x308a0], R9 ;  /* 0x0308a009050085a7 */ /* 0x000ee4000800007f */
[----:B---3--:R-:W-:Y:S05]  /*2ee40*/  @!P0 BRA `(.L_x_1860) ;  /* 0xfffffffc00f08947 */ /* 0x008fea000383ffff */
[----:B------:R-:W-:Y:S05]  /*2ee50*/  BRA `(.L_x_2088) ;  /* 0xffffff6800b87947 */ /* 0x000fea000383ffff */
.L_x_1868:
[----:B0-----:R0:W1:Y:S02]  /*2ee60*/  SYNCS.PHASECHK.TRANS64.TRYWAIT P0, [R5+URZ+0x308c0], R9 ;  /* 0x0308c009050075a7 */ /* 0x001064000800017f */
[----:B-1----:R-:W-:Y:S05]  /*2ee70*/  @!P0 NANOSLEEP.SYNCS 0x989680 ;  /* 0x009896800000895d */ /* 0x002fea0003900000 */
[----:B------:R-:W1:Y:S02]  /*2ee80*/  @!P0 SYNCS.PHASECHK.TRANS64 P0, [R5+URZ+0x308c0], R9 ;  /* 0x0308c009050085a7 */ /* 0x000e64000800007f */
[----:B-1----:R-:W-:Y:S05]  /*2ee90*/  @!P0 BRA `(.L_x_1868) ;  /* 0xfffffffc00f08947 */ /* 0x002fea000383ffff */
[----:B------:R-:W-:Y:S05]  /*2eea0*/  BRA `(.L_x_2089) ;  /* 0xffffff6c00f47947 */ /* 0x000fea000383ffff */
.L_x_1878:
[----:B-1----:R1:W2:Y:S02]  /*2eeb0*/  SYNCS.PHASECHK.TRANS64.TRYWAIT P0, [R7+URZ+0x308a0], R6 ;  /* 0x0308a006070075a7 */ /* 0x0022a4000800017f */
[----:B--2---:R-:W-:Y:S05]  /*2eec0*/  @!P0 NANOSLEEP.SYNCS 0x989680 ;  /* 0x009896800000895d */ /* 0x004fea0003900000 */
[----:B------:R-:W2:Y:S02]  /*2eed0*/  @!P0 SYNCS.PHASECHK.TRANS64 P0, [R7+URZ+0x308a0], R6 ;  /* 0x0308a006070085a7 */ /* 0x000ea4000800007f */
[----:B--2---:R-:W-:Y:S05]  /*2eee0*/  @!P0 BRA `(.L_x_1878) ;  /* 0xfffffffc00f08947 */ /* 0x004fea000383ffff */
[----:B------:R-:W-:Y:S05]  /*2eef0*/  BRA `(.L_x_2090) ;  /* 0xffffff7400807947 */ /* 0x000fea000383ffff */
.L_x_1886:
[----:B0-----:R0:W2:Y:S02]  /*2ef00*/  SYNCS.PHASECHK.TRANS64.TRYWAIT P0, [R7+URZ+0x308c0], R6 ;  /* 0x0308c006070075a7 */ /* 0x0010a4000800017f */
[----:B--2---:R-:W-:Y:S05]  /*2ef10*/  @!P0 NANOSLEEP.SYNCS 0x989680 ;  /* 0x009896800000895d */ /* 0x004fea0003900000 */
[----:B------:R-:W2:Y:S02]  /*2ef20*/  @!P0 SYNCS.PHASECHK.TRANS64 P0, [R7+URZ+0x308c0], R6 ;  /* 0x0308c006070085a7 */ /* 0x000ea4000800007f */
[----:B--2---:R-:W-:Y:S05]  /*2ef30*/  @!P0 BRA `(.L_x_1886) ;  /* 0xfffffffc00f08947 */ /* 0x004fea000383ffff */
[----:B------:R-:W-:Y:S05]  /*2ef40*/  BRA `(.L_x_2091) ;  /* 0xffffff7800b47947 */ /* 0x000fea000383ffff */
.L_x_1912:
[----:B------:R-:W2:Y:S01]  /*2ef50*/  S2R R4, SR_TID.X ;  /* 0x0000000000047919 */ /* 0x000ea20000002100 */
[----:B------:R-:W-:Y:S01]  /*2ef60*/  BSSY B0, `(.L_x_2092) ;  /* 0x000000a000007945 */ /* 0x000fe20003800000 */
[----:B------:R-:W-:Y:S01]  /*2ef70*/  IMAD.MOV.U32 R12, RZ, RZ, RZ ;  /* 0x000000ffff0c7224 */ /* 0x000fe200078e00ff */
[----:B0-----:R-:W-:Y:S01]  /*2ef80*/  MOV R15, 0xffffffff ;  /* 0xffffffff000f7802 */ /* 0x001fe20000000f00 */
[----:B------:R-:W-:Y:S01]  /*2ef90*/  IMAD.MOV.U32 R11, RZ, RZ, 0x1f ;  /* 0x0000001fff0b7424 */ /* 0x000fe200078e00ff */
[----:B--2---:R-:W-:-:S04]  /*2efa0*/  SHF.R.U32.HI R4, RZ, 0x5, R4 ;  /* 0x00000005ff047819 */ /* 0x004fc80000011604 */
[----:B------:R-:W-:-:S05]  /*2efb0*/  LOP3.LUT R4, R4, 0x3, RZ, 0xc0, !PT ;  /* 0x0000000304047812 */ /* 0x000fca00078ec0ff */
[----:B------:R-:W-:-:S07]  /*2efc0*/  IMAD.MOV.U32 R13, RZ, RZ, R4 ;  /* 0x000000ffff0d7224 */ /* 0x000fce00078e0004 */
[----:B-1----:R-:W-:Y:S05]  /*2efd0*/  WARPSYNC.COLLECTIVE R15, `(.L_x_2093) ;  /* 0x000000000f087348 */ /* 0x002fea0003c00000 */
[----:B------:R0:W2:Y:S02]  /*2efe0*/  SHFL.IDX P6, R14, R13, R12, R11 ;  /* 0x0000000c0d0e7389 */ /* 0x0000a400000c000b */
[----:B012---:R-:W-:Y:S01]  /*2eff0*/  ENDCOLLECTIVE ;  /* 0x000000000000791b */ /* 0x007fe20003800000 */
.L_x_2093:
[----:B------:R-:W-:Y:S05]  /*2f000*/  BSYNC B0 ;  /* 0x0000000000007941 */ /* 0x000fea0003800000 */
.L_x_2092:
[----:B------:R-:W-:Y:S05]  /*2f010*/  BRA `(.L_x_2094) ;  /* 0xffffff8c00447947 */ /* 0x000fea000383ffff */
.L_x_1914:
[----:B------:R-:W-:Y:S01]  /*2f020*/  BSSY B0, `(.L_x_2095) ;  /* 0x0000006000007945 */ /* 0x000fe20003800000 */
[----:B0-----:R-:W-:-:S07]  /*2f030*/  IMAD.MOV.U32 R15, RZ, RZ, -0x1 ;  /* 0xffffffffff0f7424 */ /* 0x001fce00078e00ff */
[----:B-12---:R-:W-:Y:S05]  /*2f040*/  WARPSYNC.COLLECTIVE R15, `(.L_x_2096) ;  /* 0x000000000f0c7348 */ /* 0x006fea0003c00000 */
[----:B------:R-:W-:Y:S02]  /*2f050*/  ELECT P6, UR62, PT ;  /* 0x00000000003e782f */ /* 0x000fe400038c0000 */
[----:B------:R-:W-:Y:S01]  /*2f060*/  MOV R14, UR62 ;  /* 0x0000003e000e7c02 */ /* 0x000fe20008000f00 */
[----:B-12---:R-:W-:Y:S10]  /*2f070*/  ENDCOLLECTIVE ;  /* 0x000000000000791b */ /* 0x006ff40003800000 */
.L_x_2096:
[----:B------:R-:W-:Y:S05]  /*2f080*/  BSYNC B0 ;  /* 0x0000000000007941 */ /* 0x000fea0003800000 */
.L_x_2095:
[----:B------:R-:W-:Y:S05]  /*2f090*/  BRA `(.L_x_2097) ;  /* 0xffffff8c00487947 */ /* 0x000fea000383ffff */
.L_x_1916:
[----:B---3--:R3:W4:Y:S02]  /*2f0a0*/  SYNCS.PHASECHK.TRANS64.TRYWAIT P0, [R0+URZ+0x30840], R2 ;  /* 0x03084002000075a7 */ /* 0x008724000800017f */
[----:B----4-:R-:W-:Y:S05]  /*2f0b0*/  @!P0 NANOSLEEP.SYNCS 0x989680 ;  /* 0x009896800000895d */ /* 0x010fea0003900000 */
[----:B------:R-:W4:Y:S02]  /*2f0c0*/  @!P0 SYNCS.PHASECHK.TRANS64 P0, [R0+URZ+0x30840], R2 ;  /* 0x03084002000085a7 */ /* 0x000f24000800007f */
[----:B----4-:R-:W-:Y:S05]  /*2f0d0*/  @!P0 BRA `(.L_x_1916) ;  /* 0xfffffffc00f08947 */ /* 0x010fea000383ffff */
[----:B------:R-:W-:Y:S05]  /*2f0e0*/  BRA `(.L_x_2098) ;  /* 0xffffff8c00b07947 */ /* 0x000fea000383ffff */
.L_x_1920:
[----:B------:R0:W5:Y:S01]  /*2f0f0*/  LDL.LU R9, [R1+0x3c] ;  /* 0x00003c0001097983 */ /* 0x0001620000300800 */
[----:B------:R-:W-:Y:S02]  /*2f100*/  IMAD.MOV.U32 R5, RZ, RZ, R11 ;  /* 0x000000ffff057224 */ /* 0x000fe400078e000b */
[----:B------:R-:W-:Y:S02]  /*2f110*/  IMAD.MOV.U32 R13, RZ, RZ, R3 ;  /* 0x000000ffff0d7224 */ /* 0x000fe400078e0003 */
[----:B------:R-:W-:Y:S02]  /*2f120*/  IMAD.MOV.U32 R12, RZ, RZ, RZ ;  /* 0x000000ffff0c7224 */ /* 0x000fe400078e00ff */
[----:B------:R-:W-:Y:S02]  /*2f130*/  IMAD.MOV.U32 R11, RZ, RZ, 0x181f ;  /* 0x0000181fff0b7424 */ /* 0x000fe400078e00ff */
[----:B0-----:R-:W-:-:S07]  /*2f140*/  IMAD.MOV.U32 R15, RZ, RZ, -0x1 ;  /* 0xffffffffff0f7424 */ /* 0x001fce00078e00ff */
[----:B-----5:R-:W-:Y:S05]  /*2f150*/  WARPSYNC.COLLECTIVE R15, `(.L_x_2099) ;  /* 0x000000000f087348 */ /* 0x020fea0003c00000 */
[----:B------:R0:W1:Y:S02]  /*2f160*/  SHFL.IDX P6, R14, R13, R12, R11 ;  /* 0x0000000c0d0e7389 */ /* 0x00006400000c000b */
[----:B01---5:R-:W-:Y:S01]  /*2f170*/  ENDCOLLECTIVE ;  /* 0x000000000000791b */ /* 0x023fe20003800000 */
.L_x_2099:
[----:B------:R-:W-:Y:S01]  /*2f180*/  MOV R13, R4 ;  /* 0x00000004000d7202 */ /* 0x000fe20000000f00 */
[----:B------:R-:W-:-:S07]  /*2f190*/  IMAD.MOV.U32 R6, RZ, RZ, R14 ;  /* 0x000000ffff067224 */ /* 0x000fce00078e000e */
[----:B------:R-:W-:Y:S05]  /*2f1a0*/  WARPSYNC.COLLECTIVE R15, `(.L_x_2100) ;  /* 0x000000000f087348 */ /* 0x000fea0003c00000 */
[----:B------:R0:W1:Y:S02]  /*2f1b0*/  SHFL.IDX P6, R14, R13, R12, R11 ;  /* 0x0000000c0d0e7389 */ /* 0x00006400000c000b */
[----:B01----:R-:W-:Y:S01]  /*2f1c0*/  ENDCOLLECTIVE ;  /* 0x000000000000791b */ /* 0x003fe20003800000 */
.L_x_2100:
[----:B------:R-:W-:Y:S02]  /*2f1d0*/  IMAD R2, R9, R7, RZ ;  /* 0x0000000709027224 */ /* 0x000fe400078e02ff */
[----:B------:R-:W2:Y:S01]  /*2f1e0*/  LDL R9, [R1+0x28] ;  /* 0x0000280001097983 */ /* 0x000ea20000100800 */
[----:B------:R-:W-:Y:S01]  /*2f1f0*/  IMAD.IADD R0, R10, 0x1, R5 ;  /* 0x000000010a007824 */ /* 0x000fe200078e0205 */
[----:B------:R-:W-:Y:S01]  /*2f200*/  ULDC.64 UR4, c[0x0][0x208] ;  /* 0x0000820000047ab9 */ /* 0x000fe20000000a00 */
[----:B------:R-:W-:Y:S02]  /*2f210*/  IMAD.MOV.U32 R7, RZ, RZ, R14 ;  /* 0x000000ffff077224 */ /* 0x000fe400078e000e */
[----:B------:R-:W-:Y:S01]  /*2f220*/  IMAD.MOV.U32 R13, RZ, RZ, R3 ;  /* 0x000000ffff0d7224 */ /* 0x000fe200078e0003 */
[C---:B------:R-:W-:Y:S01]  /*2f230*/  ISETP.GE.AND P2, PT, R0.reuse, R2, PT ;  /* 0x000000020000720c */ /* 0x040fe20003f46270 */
[----:B------:R-:W-:Y:S02]  /*2f240*/  IMAD.MOV.U32 R12, RZ, RZ, 0x1 ;  /* 0x00000001ff0c7424 */ /* 0x000fe400078e00ff */
[----:B------:R-:W-:-:S10]  /*2f250*/  VIADD R5, R0, 0x10 ;  /* 0x0000001000057836 */ /* 0x000fd40000000000 */
        /* <DEDUP_REMOVED lines=16> */
.L_x_2101:
[----:B------:R-:W-:Y:S01]  /*2f360*/  MOV R13, R4 ;  /* 0x00000004000d7202 */ /* 0x000fe20000000f00 */
[----:B------:R-:W-:-:S07]  /*2f370*/  IMAD.MOV.U32 R7, RZ, RZ, R14 ;  /* 0x000000ffff077224 */ /* 0x000fce00078e000e */
[----:B------:R-:W-:Y:S05]  /*2f380*/  WARPSYNC.COLLECTIVE R15, `(.L_x_2102) ;  /* 0x000000000f087348 */ /* 0x000fea0003c00000 */
[----:B------:R0:W1:Y:S02]  /*2f390*/  SHFL.IDX P6, R14, R13, R12, R11 ;  /* 0x0000000c0d0e7389 */ /* 0x00006400000c000b */
[----:B01----:R-:W-:Y:S01]  /*2f3a0*/  ENDCOLLECTIVE ;  /* 0x000000000000791b */ /* 0x003fe20003800000 */
.L_x_2102:
        /* <DEDUP_REMOVED lines=20> */
.L_x_2103:
[----:B------:R-:W-:Y:S01]  /*2f4f0*/  IMAD.MOV.U32 R13, RZ, RZ, R4 ;  /* 0x000000ffff0d7224 */ /* 0x000fe200078e0004 */
[----:B------:R-:W-:-:S07]  /*2f500*/  MOV R7, R14 ;  /* 0x0000000e00077202 */ /* 0x000fce0000000f00 */
[----:B------:R-:W-:Y:S05]  /*2f510*/  WARPSYNC.COLLECTIVE R15, `(.L_x_2104) ;  /* 0x000000000f087348 */ /* 0x000fea0003c00000 */
[----:B------:R0:W1:Y:S02]  /*2f520*/  SHFL.IDX P6, R14, R13, R12, R11 ;  /* 0x0000000c0d0e7389 */ /* 0x00006400000c000b */
[----:B01----:R-:W-:Y:S01]  /*2f530*/  ENDCOLLECTIVE ;  /* 0x000000000000791b */ /* 0x003fe20003800000 */
.L_x_2104:
[----:B------:R-:W-:Y:S01]  /*2f540*/  ULDC.64 UR4, c[0x0][0x208] ;  /* 0x0000820000047ab9 */ /* 0x000fe20000000a00 */
[----:B------:R-:W-:Y:S01]  /*2f550*/  IMAD.MOV.U32 R13, RZ, RZ, R3 ;  /* 0x000000ffff0d7224 */ /* 0x000fe200078e0003 */
[----:B------:R-:W-:Y:S01]  /*2f560*/  MOV R12, 0x3 ;  /* 0x00000003000c7802 */ /* 0x000fe20000000f00 */
        /* <DEDUP_REMOVED lines=17> */
.L_x_2105:
[----:B------:R-:W-:Y:S02]  /*2f680*/  IMAD.MOV.U32 R13, RZ, RZ, R4 ;  /* 0x000000ffff0d7224 */ /* 0x000fe400078e0004 */
[----:B------:R-:W-:-:S07]  /*2f690*/  IMAD.MOV.U32 R7, RZ, RZ, R14 ;  /* 0x000000ffff077224 */ /* 0x000fce00078e000e */
[----:B------:R-:W-:Y:S05]  /*2f6a0*/  WARPSYNC.COLLECTIVE R15, `(.L_x_2106) ;  /* 0x000000000f087348 */ /* 0x000fea0003c00000 */
[----:B------:R0:W1:Y:S02]  /*2f6b0*/  SHFL.IDX P6, R14, R13, R12, R11 ;  /* 0x0000000c0d0e7389 */ /* 0x00006400000c000b */
[----:B01----:R-:W-:Y:S01]  /*2f6c0*/  ENDCOLLECTIVE ;  /* 0x000000000000791b */ /* 0x003fe20003800000 */
.L_x_2106:
[----:B------:R-:W-:Y:S01]  /*2f6d0*/  ULDC.64 UR4, c[0x0][0x208] ;  /* 0x0000820000047ab9 */ /* 0x000fe20000000a00 */
[----:B------:R-:W-:Y:S01]  /*2f6e0*/  MOV R13, R3 ;  /* 0x00000003000d7202 */ /* 0x000fe20000000f00 */
        /* <DEDUP_REMOVED lines=18> */
.L_x_2107:
[----:B------:R-:W-:Y:S02]  /*2f810*/  IMAD.MOV.U32 R13, RZ, RZ, R4 ;  /* 0x000000ffff0d7224 */ /* 0x000fe400078e0004 */
[----:B------:R-:W-:-:S07]  /*2f820*/  IMAD.MOV.U32 R7, RZ, RZ, R14 ;  /* 0x000000ffff077224 */ /* 0x000fce00078e000e */
[----:B------:R-:W-:Y:S05]  /*2f830*/  WARPSYNC.COLLECTIVE R15, `(.L_x_2108) ;  /* 0x000000000f087348 */ /* 0x000fea0003c00000 */
[----:B------:R0:W1:Y:S02]  /*2f840*/  SHFL.IDX P6, R14, R13, R12, R11 ;  /* 0x0000000c0d0e7389 */ /* 0x00006400000c000b */
[----:B01----:R-:W-:Y:S01]  /*2f850*/  ENDCOLLECTIVE ;  /* 0x000000000000791b */ /* 0x003fe20003800000 */
.L_x_2108:
[----:B------:R-:W-:Y:S01]  /*2f860*/  ULDC.64 UR4, c[0x0][0x208] ;  /* 0x0000820000047ab9 */ /* 0x000fe20000000a00 */
[----:B------:R-:W-:Y:S02]  /*2f870*/  IMAD.MOV.U32 R13, RZ, RZ, R3 ;  /* 0x000000ffff0d7224 */ /* 0x000fe400078e0003 */
[----:B------:R-:W-:Y:S02]  /*2f880*/  IMAD.MOV.U32 R12, RZ, RZ, 0x5 ;  /* 0x00000005ff0c7424 */ /* 0x000fe400078e00ff */
[----:B------:R-:W-:-:S05]  /*2f890*/  IMAD.MOV.U32 R5, RZ, RZ, R14 ;  /* 0x000000ffff057224 */ /* 0x000fca00078e000e */
        /* <DEDUP_REMOVED lines=16> */
.L_x_2109:
[----:B------:R-:W-:Y:S02]  /*2f9a0*/  IMAD.MOV.U32 R13, RZ, RZ, R4 ;  /* 0x000000ffff0d7224 */ /* 0x000fe400078e0004 */
[----:B------:R-:W-:-:S07]  /*2f9b0*/  IMAD.MOV.U32 R7, RZ, RZ, R14 ;  /* 0x000000ffff077224 */ /* 0x000fce00078e000e */
[----:B------:R-:W-:Y:S05]  /*2f9c0*/  WARPSYNC.COLLECTIVE R15, `(.L_x_2110) ;  /* 0x000000000f087348 */ /* 0x000fea0003c00000 */
[----:B------:R0:W1:Y:S02]  /*2f9d0*/  SHFL.IDX P6, R14, R13, R12, R11 ;  /* 0x0000000c0d0e7389 */ /* 0x00006400000c000b */
[----:B01----:R-:W-:Y:S01]  /*2f9e0*/  ENDCOLLECTIVE ;  /* 0x000000000000791b */ /* 0x003fe20003800000 */
.L_x_2110:
        /* <DEDUP_REMOVED lines=20> */
.L_x_2111:
[----:B------:R-:W-:Y:S02]  /*2fb30*/  IMAD.MOV.U32 R13, RZ, RZ, R4 ;  /* 0x000000ffff0d7224 */ /* 0x000fe400078e0004 */
[----:B------:R-:W-:-:S07]  /*2fb40*/  IMAD.MOV.U32 R7, RZ, RZ, R14 ;  /* 0x000000ffff077224 */ /* 0x000fce00078e000e */
[----:B------:R-:W-:Y:S05]  /*2fb50*/  WARPSYNC.COLLECTIVE R15, `(.L_x_2112) ;  /* 0x000000000f087348 */ /* 0x000fea0003c00000 */
[----:B------:R0:W1:Y:S02]  /*2fb60*/  SHFL.IDX P6, R14, R13, R12, R11 ;  /* 0x0000000c0d0e7389 */ /* 0x00006400000c000b */
[----:B01----:R-:W-:Y:S01]  /*2fb70*/  ENDCOLLECTIVE ;  /* 0x000000000000791b */ /* 0x003fe20003800000 */
.L_x_2112:
[----:B------:R-:W-:Y:S01]  /*2fb80*/  ULDC.64 UR4, c[0x0][0x208] ;  /* 0x0000820000047ab9 */ /* 0x000fe20000000a00 */
[----:B------:R-:W-:Y:S02]  /*2fb90*/  IMAD.MOV.U32 R13, RZ, RZ, R3 ;  /* 0x000000ffff0d7224 */ /* 0x000fe400078e0003 */
[----:B------:R-:W-:Y:S02]  /*2fba0*/  IMAD.MOV.U32 R12, RZ, RZ, 0x7 ;  /* 0x00000007ff0c7424 */ /* 0x000fe400078e00ff */
[----:B------:R-:W-:-:S05]  /*2fbb0*/  IMAD.MOV.U32 R5, RZ, RZ, R14 ;  /* 0x000000ffff057224 */ /* 0x000fca00078e000e */
[----:B------:R-:W-:-:S05]  /*2fbc0*/  @!P2 LEA R5, P5, R8, R5, 0x1 ;  /* 0x000000050805a211 */ /* 0x000fca00078a08ff */
[----:B------:R-:W-:-:S05]  /*2fbd0*/  @!P2 IMAD.X R6, RZ, RZ, R7, P5 ;  /* 0x000000ffff06a224 */ /* 0x000fca00028e0607 */
[----:B------:R-:W-:Y:S01]  /*2fbe0*/  @!P2 MOV R7, R6 ;  /* 0x000000060007a202 */ /* 0x000fe20000000f00 */
        /* <DEDUP_REMOVED lines=11> */
.L_x_2113:
[----:B------:R-:W-:Y:S02]  /*2fca0*/  IMAD.MOV.U32 R13, RZ, RZ, R4 ;  /* 0x000000ffff0d7224 */ /* 0x000fe400078e0004 */
[----:B------:R-:W-:-:S07]  /*2fcb0*/  IMAD.MOV.U32 R5, RZ, RZ, R14 ;  /* 0x000000ffff057224 */ /* 0x000fce00078e000e */
[----:B------:R-:W-:Y:S05]  /*2fcc0*/  WARPSYNC.COLLECTIVE R15, `(.L_x_2114) ;  /* 0x000000000f087348 */ /* 0x000fea0003c00000 */
[----:B------:R0:W1:Y:S02]  /*2fcd0*/  SHFL.IDX P6, R14, R13, R12, R11 ;  /* 0x0000000c0d0e7389 */ /* 0x00006400000c000b */
[----:B01----:R-:W-:Y:S01]  /*2fce0*/  ENDCOLLECTIVE ;  /* 0x000000000000791b */ /* 0x003fe20003800000 */
.L_x_2114:
[----:B------:R-:W-:Y:S01]  /*2fcf0*/  IMAD.MOV.U32 R3, RZ, RZ, R14 ;  /* 0x000000ffff037224 */ /* 0x000fe200078e000e */
[----:B------:R-:W-:Y:S06]  /*2fd00*/  BRA `(.L_x_2115) ;  /* 0xffffff9000687947 */ /* 0x000fec000383ffff */
.L_x_1925:
[----:B---3--:R3:W4:Y:S02]  /*2fd10*/  SYNCS.PHASECHK.TRANS64.TRYWAIT P0, [R18+URZ+0x30820], R0 ;  /* 0x03082000120075a7 */ /* 0x008724000800017f */
[----:B----4-:R-:W-:Y:S05]  /*2fd20*/  @!P0 NANOSLEEP.SYNCS 0x989680 ;  /* 0x009896800000895d */ /* 0x010fea0003900000 */
[----:B------:R-:W4:Y:S02]  /*2fd30*/  @!P0 SYNCS.PHASECHK.TRANS64 P0, [R18+URZ+0x30820], R0 ;  /* 0x03082000120085a7 */ /* 0x000f24000800007f */
[----:B----4-:R-:W-:Y:S05]  /*2fd40*/  @!P0 BRA `(.L_x_1925) ;  /* 0xfffffffc00f08947 */ /* 0x010fea000383ffff */
[----:B------:R-:W-:Y:S05]  /*2fd50*/  BRA `(.L_x_2116) ;  /* 0xffffff9000e47947 */ /* 0x000fea000383ffff */
.L_x_1934:
[----:B-1----:R1:W2:Y:S02]  /*2fd60*/  SYNCS.PHASECHK.TRANS64.TRYWAIT P0, [R3+URZ+0x30840], R2 ;  /* 0x03084002030075a7 */ /* 0x0022a4000800017f */
[----:B--2---:R-:W-:Y:S05]  /*2fd70*/  @!P0 NANOSLEEP.SYNCS 0x989680 ;  /* 0x009896800000895d */ /* 0x004fea0003900000 */
[----:B------:R-:W2:Y:S02]  /*2fd80*/  @!P0 SYNCS.PHASECHK.TRANS64 P0, [R3+URZ+0x30840], R2 ;  /* 0x03084002030085a7 */ /* 0x000ea4000800007f */
[----:B--2---:R-:W-:Y:S05]  /*2fd90*/  @!P0 BRA `(.L_x_1934) ;  /* 0xfffffffc00f08947 */ /* 0x004fea000383ffff */
[----:B------:R-:W-:Y:S05]  /*2fda0*/  BRA `(.L_x_2117) ;  /* 0xffffff9400dc7947 */ /* 0x000fea000383ffff */
.L_x_1942:
[----:B0-----:R0:W1:Y:S02]  /*2fdb0*/  SYNCS.PHASECHK.TRANS64.TRYWAIT P0, [R2+URZ+0x30860], R3 ;  /* 0x03086003020075a7 */ /* 0x001064000800017f */
[----:B-1----:R-:W-:Y:S05]  /*2fdc0*/  @!P0 NANOSLEEP.SYNCS 0x989680 ;  /* 0x009896800000895d */ /* 0x002fea0003900000 */
[----:B------:R-:W1:Y:S02]  /*2fdd0*/  @!P0 SYNCS.PHASECHK.TRANS64 P0, [R2+URZ+0x30860], R3 ;  /* 0x03086003020085a7 */ /* 0x000e64000800007f */
[----:B-1----:R-:W-:Y:S05]  /*2fde0*/  @!P0 BRA `(.L_x_1942) ;  /* 0xfffffffc00f08947 */ /* 0x002fea000383ffff */
[----:B------:R-:W-:Y:S05]  /*2fdf0*/  BRA `(.L_x_2118) ;  /* 0xffffff9c002c7947 */ /* 0x000fea000383ffff */
.L_x_1954:
[----:B-1----:R1:W2:Y:S02]  /*2fe00*/  SYNCS.PHASECHK.TRANS64.TRYWAIT P0, [R3+URZ+0x30840], R2 ;  /* 0x03084002030075a7 */ /* 0x0022a4000800017f */
[----:B--2---:R-:W-:Y:S05]  /*2fe10*/  @!P0 NANOSLEEP.SYNCS 0x989680 ;  /* 0x009896800000895d */ /* 0x004fea0003900000 */
[----:B------:R-:W2:Y:S02]  /*2fe20*/  @!P0 SYNCS.PHASECHK.TRANS64 P0, [R3+URZ+0x30840], R2 ;  /* 0x03084002030085a7 */ /* 0x000ea4000800007f */
[----:B--2---:R-:W-:Y:S05]  /*2fe30*/  @!P0 BRA `(.L_x_1954) ;  /* 0xfffffffc00f08947 */ /* 0x004fea000383ffff */
[----:B------:R-:W-:Y:S05]  /*2fe40*/  BRA `(.L_x_2119) ;  /* 0xffffffa4003c7947 */ /* 0x000fea000383ffff */
.L_x_1962:
[----:B0-----:R0:W1:Y:S02]  /*2fe50*/  SYNCS.PHASECHK.TRANS64.TRYWAIT P0, [R2+URZ+0x30860], R3 ;  /* 0x03086003020075a7 */ /* 0x001064000800017f */
[----:B-1----:R-:W-:Y:S05]  /*2fe60*/  @!P0 NANOSLEEP.SYNCS 0x989680 ;  /* 0x009896800000895d */ /* 0x002fea0003900000 */
[----:B------:R-:W1:Y:S02]  /*2fe70*/  @!P0 SYNCS.PHASECHK.TRANS64 P0, [R2+URZ+0x30860], R3 ;  /* 0x03086003020085a7 */ /* 0x000e64000800007f */
[----:B-1----:R-:W-:Y:S05]  /*2fe80*/  @!P0 BRA `(.L_x_1962) ;  /* 0xfffffffc00f08947 */ /* 0x002fea000383ffff */
[----:B------:R-:W-:Y:S05]  /*2fe90*/  BRA `(.L_x_2120) ;  /* 0xffffffa8008c7947 */ /* 0x000fea000383ffff */
.L_x_1974:
[----:B--2---:R2:W3:Y:S02]  /*2fea0*/  SYNCS.PHASECHK.TRANS64.TRYWAIT P0, [R3+URZ+0x30840], R2 ;  /* 0x03084002030075a7 */ /* 0x0044e4000800017f */
[----:B---3--:R-:W-:Y:S05]  /*2feb0*/  @!P0 NANOSLEEP.SYNCS 0x989680 ;  /* 0x009896800000895d */ /* 0x008fea0003900000 */
[----:B------:R-:W3:Y:S02]  /*2fec0*/  @!P0 SYNCS.PHASECHK.TRANS64 P0, [R3+URZ+0x30840], R2 ;  /* 0x03084002030085a7 */ /* 0x000ee4000800007f */
[----:B---3--:R-:W-:Y:S05]  /*2fed0*/  @!P0 BRA `(.L_x_1974) ;  /* 0xfffffffc00f08947 */ /* 0x008fea000383ffff */
[----:B------:R-:W-:Y:S05]  /*2fee0*/  BRA `(.L_x_2121) ;  /* 0xffffffb000787947 */ /* 0x000fea000383ffff */
.L_x_1982:
[----:B0-----:R0:W1:Y:S02]  /*2fef0*/  SYNCS.PHASECHK.TRANS64.TRYWAIT P0, [R2+URZ+0x30860], R5 ;  /* 0x03086005020075a7 */ /* 0x001064000800017f */
[----:B-1----:R-:W-:Y:S05]  /*2ff00*/  @!P0 NANOSLEEP.SYNCS 0x989680 ;  /* 0x009896800000895d */ /* 0x002fea0003900000 */
[----:B------:R-:W1:Y:S02]  /*2ff10*/  @!P0 SYNCS.PHASECHK.TRANS64 P0, [R2+URZ+0x30860], R5 ;  /* 0x03086005020085a7 */ /* 0x000e64000800007f */
[----:B-1----:R-:W-:Y:S05]  /*2ff20*/  @!P0 BRA `(.L_x_1982) ;  /* 0xfffffffc00f08947 */ /* 0x002fea000383ffff */
[----:B------:R-:W-:Y:S05]  /*2ff30*/  BRA `(.L_x_2122) ;  /* 0xffffffb400c47947 */ /* 0x000fea000383ffff */
.L_x_1996:
[----:B---3--:R3:W4:Y:S02]  /*2ff40*/  SYNCS.PHASECHK.TRANS64.TRYWAIT P0, [R0+URZ+0x30860], R2 ;  /* 0x03086002000075a7 */ /* 0x008724000800017f */
[----:B----4-:R-:W-:Y:S05]  /*2ff50*/  @!P0 NANOSLEEP.SYNCS 0x989680 ;  /* 0x009896800000895d */ /* 0x010fea0003900000 */
[----:B------:R-:W4:Y:S02]  /*2ff60*/  @!P0 SYNCS.PHASECHK.TRANS64 P0, [R0+URZ+0x30860], R2 ;  /* 0x03086002000085a7 */ /* 0x000f24000800007f */
[----:B----4-:R-:W-:Y:S05]  /*2ff70*/  @!P0 BRA `(.L_x_1996) ;  /* 0xfffffffc00f08947 */ /* 0x010fea000383ffff */
[----:B------:R-:W-:Y:S05]  /*2ff80*/  BRA `(.L_x_2123) ;  /* 0xffffffbc00947947 */ /* 0x000fea000383ffff */
.L_x_2006:
[----:B-1-3--:R-:W3:Y:S01]  /*2ff90*/  LDL R0, [R1] ;  /* 0x0000000001007983 */ /* 0x00aee20000100800 */
[----:B------:R-:W-:Y:S01]  /*2ffa0*/  BSSY B0, `(.L_x_2124) ;  /* 0x0000008000007945 */ /* 0x000fe20003800000 */
[----:B------:R-:W-:Y:S01]  /*2ffb0*/  MOV R12, RZ ;  /* 0x000000ff000c7202 */ /* 0x000fe20000000f00 */
[----:B0-----:R-:W-:Y:S02]  /*2ffc0*/  IMAD.MOV.U32 R11, RZ, RZ, 0x1f ;  /* 0x0000001fff0b7424 */ /* 0x001fe400078e00ff */
[----:B------:R-:W-:Y:S02]  /*2ffd0*/  IMAD.MOV.U32 R15, RZ, RZ, -0x1 ;  /* 0xffffffffff0f7424 */ /* 0x000fe400078e00ff */
[----:B---3--:R-:W-:-:S07]  /*2ffe0*/  IMAD.MOV.U32 R13, RZ, RZ, R0 ;  /* 0x000000ffff0d7224 */ /* 0x008fce00078e0000 */
[----:B--2---:R-:W-:Y:S05]  /*2fff0*/  WARPSYNC.COLLECTIVE R15, `(.L_x_2125) ;  /* 0x000000000f087348 */ /* 0x004fea0003c00000 */
[----:B------:R0:W1:Y:S02]  /*30000*/  SHFL.IDX P6, R14, R13, R12, R11 ;  /* 0x0000000c0d0e7389 */ /* 0x00006400000c000b */
[----:B012---:R-:W-:Y:S01]  /*30010*/  ENDCOLLECTIVE ;  /* 0x000000000000791b */ /* 0x007fe20003800000 */
.L_x_2125:
[----:B------:R-:W-:Y:S05]  /*30020*/  BSYNC B0 ;  /* 0x0000000000007941 */ /* 0x000fea0003800000 */
.L_x_2124:
[----:B------:R0:W5:Y:S01]  /*30030*/  LDL R2, [R1+0xc] ;  /* 0x00000c0001027983 */ /* 0x0001620000100800 */
[----:B------:R-:W-:Y:S01]  /*30040*/  IMAD.MOV.U32 R13, RZ, RZ, R0 ;  /* 0x000000ffff0d7224 */ /* 0x000fe200078e0000 */
[----:B------:R-:W-:Y:S01]  /*30050*/  LOP3.LUT P1, RZ, R19, 0x1, RZ, 0xc0, !PT ;  /* 0x0000000113ff7812 */ /* 0x000fe2000782c0ff */
[----:B------:R-:W-:Y:S02]  /*30060*/  IMAD.MOV.U32 R12, RZ, RZ, 0x1 ;  /* 0x00000001ff0c7424 */ /* 0x000fe400078e00ff */
[----:B------:R-:W-:Y:S02]  /*30070*/  IMAD.MOV.U32 R11, RZ, RZ, 0x1f ;  /* 0x0000001fff0b7424 */ /* 0x000fe400078e00ff */
[----:B------:R-:W-:Y:S02]  /*30080*/  IMAD.MOV.U32 R15, RZ, RZ, -0x1 ;  /* 0xffffffffff0f7424 */ /* 0x000fe400078e00ff */
[----:B0-----:R-:W-:-:S07]  /*30090*/  IMAD.MOV.U32 R5, RZ, RZ, R14 ;  /* 0x000000ffff057224 */ /* 0x001fce00078e000e */
[----:B-----5:R-:W-:Y:S05]  /*300a0*/  WARPSYNC.COLLECTIVE R15, `(.L_x_2126) ;  /* 0x000000000f087348 */ /* 0x020fea0003c00000 */
[----:B------:R0:W1:Y:S02]  /*300b0*/  SHFL.IDX P6, R14, R13, R12, R11 ;  /* 0x0000000c0d0e7389 */ /* 0x00006400000c000b */
[----:B01---5:R-:W-:Y:S01]  /*300c0*/  ENDCOLLECTIVE ;  /* 0x000000000000791b */ /* 0x023fe20003800000 */
.L_x_2126:
[----:B------:R-:W-:Y:S01]  /*300d0*/  ULDC UR4, c[0x0][0xc3c] ;  /* 0x00030f0000047ab9 */ /* 0x000fe20000000800 */
[----:B------:R-:W-:Y:S01]  /*300e0*/  ULDC.64 UR6, c[0x0][0x208] ;  /* 0x0000820000067ab9 */ /* 0x000fe20000000a00 */
[----:B------:R-:W-:Y:S01]  /*300f0*/  IMAD.IADD R4, R2, 0x1, R16 ;  /* 0x0000000102047824 */ /* 0x000fe200078e0210 */
[----:B------:R-:W-:-:S04]  /*30100*/  MOV R0, R14 ;  /* 0x0000000e00007202 */ /* 0x000fc80000000f00 */
        /* <DEDUP_REMOVED lines=11> */
[----:B------:R-:W-:Y:S02]  /*301c0*/  IMAD.MOV.U32 R11, RZ, RZ, RZ ;  /* 0x000000ffff0b7224 */ /* 0x000fe400078e00ff */
[----:B--2---:R-:W-:Y:S02]  /*301d0*/  @!P0 IMAD.MOV.U32 R4, RZ, RZ, R8 ;  /* 0x000000ffff048224 */ /* 0x004fe400078e0008 */
[----:B------:R-:W-:Y:S02]  /*301e0*/  IMAD.MOV.U32 R8, RZ, RZ, RZ ;  /* 0x000000ffff087224 */ /* 0x000fe400078e00ff */
[----:B---3--:R-:W-:Y:S01]  /*301f0*/  @!P0 IMAD.MOV.U32 R6, RZ, RZ, R2 ;  /* 0x000000ffff068224 */ /* 0x008fe200078e0002 */
[----:B------:R-:W-:-:S03]  /*30200*/  ISETP.GE.U32.AND P0, PT, R16, 0x2, PT ;  /* 0x000000021000780c */ /* 0x000fc60003f06070 */
[----:B------:R-:W-:-:S04]  /*30210*/  IMAD R2, R6, R4, RZ ;  /* 0x0000000406027224 */ /* 0x000fc800078e02ff */
[----:B------:R-:W-:-:S07]  /*30220*/  IMAD.MOV.U32 R13, RZ, RZ, R2 ;  /* 0x000000ffff0d7224 */ /* 0x000fce00078e0002 */
[----:B------:R-:W-:Y:S05]  /*30230*/  WARPSYNC.COLLECTIVE R15, `(.L_x_2127) ;  /* 0x000000000f087348 */ /* 0x000fea0003c00000 */
[----:B------:R0:W1:Y:S02]  /*30240*/  SHFL.UP P6, R14, R13, R12, R11 ;  /* 0x0400000c0d0e7389 */ /* 0x00006400000c000b */
[----:B01----:R-:W-:Y:S01]  /*30250*/  ENDCOLLECTIVE ;  /* 0x000000000000791b */ /* 0x003fe20003800000 */
.L_x_2127:
[----:B------:R-:W-:Y:S01]  /*30260*/  IMAD.MOV.U32 R12, RZ, RZ, 0x2 ;  /* 0x00000002ff0c7424 */ /* 0x000fe200078e00ff */
[----:B------:R-:W-:-:S04]  /*30270*/  MOV R3, R14 ;  /* 0x0000000e00037202 */ /* 0x000fc80000000f00 */
[----:B------:R-:W-:Y:S02]  /*30280*/  SEL R3, R3, RZ, P1 ;  /* 0x000000ff03037207 */ /* 0x000fe40000800000 */
[----:B------:R-:W-:-:S03]  /*30290*/  ISETP.GE.U32.AND P1, PT, R16, 0x4, PT ;  /* 0x000000041000780c */ /* 0x000fc60003f26070 */
[----:B------:R-:W-:-:S04]  /*302a0*/  IMAD.IADD R2, R2, 0x1, R3 ;  /* 0x0000000102027824 */ /* 0x000fc800078e0203 */
[----:B------:R-:W-:-:S07]  /*302b0*/  IMAD.MOV.U32 R13, RZ, RZ, R2 ;  /* 0x000000ffff0d7224 */ /* 0x000fce00078e0002 */
[----:B------:R-:W-:Y:S05]  /*302c0*/  WARPSYNC.COLLECTIVE R15, `(.L_x_2128) ;  /* 0x000000000f087348 */ /* 0x000fea0003c00000 */
[----:B------:R0:W1:Y:S02]  /*302d0*/  SHFL.UP P6, R14, R13, R12, R11 ;  /* 0x0400000c0d0e7389 */ /* 0x00006400000c000b */
[----:B01----:R-:W-:Y:S01]  /*302e0*/  ENDCOLLECTIVE ;  /* 0x000000000000791b */ /* 0x003fe20003800000 */
.L_x_2128:
        /* <DEDUP_REMOVED lines=8> */
.L_x_2129:
[----:B------:R-:W-:Y:S01]  /*30370*/  IMAD.MOV.U32 R12, RZ, RZ, 0x8 ;  /* 0x00000008ff0c7424 */ /* 0x000fe200078e00ff */
[----:B------:R-:W-:-:S04]  /*30380*/  MOV R3, R14 ;  /* 0x0000000e00037202 */ /* 0x000fc80000000f00 */
[----:B------:R-:W-:-:S05]  /*30390*/  SEL R3, R3, RZ, P1 ;  /* 0x000000ff03037207 */ /* 0x000fca0000800000 */
[----:B------:R-:W-:-:S04]  /*303a0*/  IMAD.IADD R2, R2, 0x1, R3 ;  /* 0x0000000102027824 */ /* 0x000fc800078e0203 */
[----:B------:R-:W-:-:S07]  /*303b0*/  IMAD.MOV.U32 R13, RZ, RZ, R2 ;  /* 0x000000ffff0d7224 */ /* 0x000fce00078e0002 */
[----:B------:R-:W-:Y:S05]  /*303c0*/  WARPSYNC.COLLECTIVE R15, `(.L_x_2130) ;  /* 0x000000000f087348 */ /* 0x000fea0003c00000 */
[----:B------:R0:W1:Y:S02]  /*303d0*/  SHFL.UP P6, R14, R13, R12, R11 ;  /* 0x0400000c0d0e7389 */ /* 0x00006400000c000b */
[----:B01----:R-:W-:Y:S01]  /*303e0*/  ENDCOLLECTIVE ;  /* 0x000000000000791b */ /* 0x003fe20003800000 */
.L_x_2130:
        /* <DEDUP_REMOVED lines=8> */
.L_x_2131:
[----:B------:R-:W-:Y:S02]  /*30470*/  IMAD.MOV.U32 R12, RZ, RZ, 0x1f ;  /* 0x0000001fff0c7424 */ /* 0x000fe400078e00ff */
[----:B------:R-:W-:Y:S01]  /*30480*/  IMAD.MOV.U32 R11, RZ, RZ, 0x1f ;  /* 0x0000001fff0b7424 */ /* 0x000fe200078e00ff */
[----:B------:R-:W-:-:S04]  /*30490*/  MOV R3, R14 ;  /* 0x0000000e00037202 */ /* 0x000fc80000000f00 */
[----:B------:R-:W-:-:S05]  /*304a0*/  SEL R3, R3, RZ, P3 ;  /* 0x000000ff03037207 */ /* 0x000fca0001800000 */
[----:B------:R-:W-:-:S04]  /*304b0*/  IMAD.IADD R7, R2, 0x1, R3 ;  /* 0x0000000102077824 */ /* 0x000fc800078e0203 */
[----:B------:R-:W-:-:S07]  /*304c0*/  IMAD.MOV.U32 R13, RZ, RZ, R7 ;  /* 0x000000ffff0d7224 */ /* 0x000fce00078e0007 */
[----:B------:R-:W-:Y:S05]  /*304d0*/  WARPSYNC.COLLECTIVE R15, `(.L_x_2132) ;  /* 0x000000000f087348 */ /* 0x000fea0003c00000 */
[----:B------:R0:W1:Y:S02]  /*304e0*/  SHFL.IDX P6, R14, R13, R12, R11 ;  /* 0x0000000c0d0e7389 */ /* 0x00006400000c000b */
[----:B01----:R-:W-:Y:S01]  /*304f0*/  ENDCOLLECTIVE ;  /* 0x000000000000791b */ /* 0x003fe20003800000 */
.L_x_2132:
[----:B------:R-:W-:Y:S01]  /*30500*/  IMAD.MOV.U32 R9, RZ, RZ, R14 ;  /* 0x000000ffff097224 */ /* 0x000fe200078e000e */
[----:B------:R-:W-:Y:S06]  /*30510*/  BRA `(.L_x_2133) ;  /* 0xffffffc000987947 */ /* 0x000fec000383ffff */
.L_x_2009:
[----:B------:R-:W-:Y:S01]  /*30520*/  BSSY B0, `(.L_x_2134) ;  /* 0x0000008000007945 */ /* 0x000fe20003800000 */
[----:B------:R-:W-:Y:S01]  /*30530*/  IMAD.MOV.U32 R13, RZ, RZ, R2 ;  /* 0x000000ffff0d7224 */ /* 0x000fe200078e0002 */
[----:B------:R-:W-:Y:S01]  /*30540*/  MOV R12, 0x1 ;  /* 0x00000001000c7802 */ /* 0x000fe20000000f00 */
[----:B------:R-:W-:Y:S02]  /*30550*/  IMAD.MOV.U32 R11, RZ, RZ, RZ ;  /* 0x000000ffff0b7224 */ /* 0x000fe400078e00ff */
[----:B------:R-:W-:-:S07]  /*30560*/  IMAD.MOV.U32 R15, RZ, RZ, -0x1 ;  /* 0xffffffffff0f7424 */ /* 0x000fce00078e00ff */
[----:B0-----:R-:W-:Y:S05]  /*30570*/  WARPSYNC.COLLECTIVE R15, `(.L_x_2135) ;  /* 0x000000000f087348 */ /* 0x001fea0003c00000 */
[----:B------:R1:W2:Y:S02]  /*30580*/  SHFL.UP P6, R14, R13, R12, R11 ;  /* 0x0400000c0d0e7389 */ /* 0x0002a400000c000b */
[----:B012---:R-:W-:Y:S01]  /*30590*/  ENDCOLLECTIVE ;  /* 0x000000000000791b */ /* 0x007fe20003800000 */
.L_x_2135:
[----:B------:R-:W-:Y:S05]  /*305a0*/  BSYNC B0 ;  /* 0x0000000000007941 */ /* 0x000fea0003800000 */
.L_x_2134:
[----:B------:R-:W-:Y:S01]  /*305b0*/  IMAD.MOV.U32 R3, RZ, RZ, R14 ;  /* 0x000000ffff037224 */ /* 0x000fe200078e000e */
[----:B------:R-:W-:Y:S01]  /*305c0*/  LOP3.LUT P4, RZ, R19, 0x1, RZ, 0xc0, !PT ;  /* 0x0000000113ff7812 */ /* 0x000fe2000788c0ff */
[----:B------:R-:W-:Y:S01]  /*305d0*/  IMAD.MOV.U32 R12, RZ, RZ, 0x2 ;  /* 0x00000002ff0c7424 */ /* 0x000fe200078e00ff */
[----:B------:R-:W-:Y:S01]  /*305e0*/  MOV R15, 0xffffffff ;  /* 0xffffffff000f7802 */ /* 0x000fe20000000f00 */
[----:B------:R-:W-:Y:S01]  /*305f0*/  IMAD.MOV.U32 R11, RZ, RZ, RZ ;  /* 0x000000ffff0b7224 */ /* 0x000fe200078e00ff */
[----:B------:R-:W-:-:S05]  /*30600*/  SEL R3, R3, RZ, P4 ;  /* 0x000000ff03037207 */ /* 0x000fca0002000000 */
[----:B------:R-:W-:-:S04]  /*30610*/  IMAD.IADD R2, R2, 0x1, R3 ;  /* 0x0000000102027824 */ /* 0x000fc800078e0203 */
[----:B------:R-:W-:-:S07]  /*30620*/  IMAD.MOV.U32 R13, RZ, RZ, R2 ;  /* 0x000000ffff0d7224 */ /* 0x000fce00078e0002 */
[----:B------:R-:W-:Y:S05]  /*30630*/  WARPSYNC.COLLECTIVE R15, `(.L_x_2136) ;  /* 0x000000000f087348 */ /* 0x000fea0003c00000 */
[----:B------:R0:W1:Y:S02]  /*30640*/  SHFL.UP P6, R14, R13, R12, R11 ;  /* 0x0400000c0d0e7389 */ /* 0x00006400000c000b */
[----:B01----:R-:W-:Y:S01]  /*30650*/  ENDCOLLECTIVE ;  /* 0x000000000000791b */ /* 0x003fe20003800000 */
.L_x_2136:
        /* <DEDUP_REMOVED lines=8> */
.L_x_2137:
[----:B------:R-:W-:Y:S01]  /*306e0*/  MOV R12, 0x8 ;  /* 0x00000008000c7802 */ /* 0x000fe20000000f00 */
[----:B------:R-:W-:-:S05]  /*306f0*/  IMAD.MOV.U32 R3, RZ, RZ, R14 ;  /* 0x000000ffff037224 */ /* 0x000fca00078e000e */
[----:B------:R-:W-:-:S05]  /*30700*/  SEL R3, R3, RZ, P1 ;  /* 0x000000ff03037207 */ /* 0x000fca0000800000 */
[----:B------:R-:W-:-:S04]  /*30710*/  IMAD.IADD R2, R2, 0x1, R3 ;  /* 0x0000000102027824 */ /* 0x000fc800078e0203 */
[----:B------:R-:W-:-:S07]  /*30720*/  IMAD.MOV.U32 R13, RZ, RZ, R2 ;  /* 0x000000ffff0d7224 */ /* 0x000fce00078e0002 */
[----:B------:R-:W-:Y:S05]  /*30730*/  WARPSYNC.COLLECTIVE R15, `(.L_x_2138) ;  /* 0x000000000f087348 */ /* 0x000fea0003c00000 */
[----:B------:R0:W1:Y:S02]  /*30740*/  SHFL.UP P6, R14, R13, R12, R11 ;  /* 0x0400000c0d0e7389 */ /* 0x00006400000c000b */
[----:B01----:R-:W-:Y:S01]  /*30750*/  ENDCOLLECTIVE ;  /* 0x000000000000791b */ /* 0x003fe20003800000 */
.L_x_2138:
        /* <DEDUP_REMOVED lines=8> */
.L_x_2139:
[----:B------:R-:W-:Y:S01]  /*307e0*/  MOV R12, 0x1f ;  /* 0x0000001f000c7802 */ /* 0x000fe20000000f00 */
        /* <DEDUP_REMOVED lines=8> */
.L_x_2140:
[----:B------:R-:W-:Y:S01]  /*30870*/  IMAD.MOV.U32 R9, RZ, RZ, R14 ;  /* 0x000000ffff097224 */ /* 0x000fe200078e000e */
[----:B------:R-:W-:Y:S06]  /*30880*/  BRA `(.L_x_2141) ;  /* 0xffffffc0006c7947 */ /* 0x000fec000383ffff */
.L_x_2011:
[----:B------:R-:W-:Y:S01]  /*30890*/  BSSY B0, `(.L_x_2142) ;  /* 0x0000006000007945 */ /* 0x000fe20003800000 */
[----:B------:R-:W-:Y:S01]  /*308a0*/  PLOP3.LUT P6, PT, P6, PT, PT, 0x8, 0x0 ;  /* 0x000000000000781c */ /* 0x000fe200037ce170 */
[----:B------:R-:W-:-:S12]  /*308b0*/  IMAD.MOV.U32 R15, RZ, RZ, -0x1 ;  /* 0xffffffffff0f7424 */ /* 0x000fd800078e00ff */
[----:B0-----:R-:W-:Y:S05]  /*308c0*/  WARPSYNC.COLLECTIVE R15, `(.L_x_2143) ;  /* 0x000000000f087348 */ /* 0x001fea0003c00000 */
[----:B------:R-:W-:Y:S01]  /*308d0*/  VOTE.ANY R14, PT, P6 ;  /* 0x00000000000e7806 */ /* 0x000fe200030e0100 */
[----:B0-----:R-:W-:Y:S06]  /*308e0*/  ENDCOLLECTIVE ;  /* 0x000000000000791b */ /* 0x001fec0003800000 */
.L_x_2143:
[----:B------:R-:W-:Y:S05]  /*308f0*/  BSYNC B0 ;  /* 0x0000000000007941 */ /* 0x000fea0003800000 */
.L_x_2142:
[----:B------:R0:W5:Y:S01]  /*30900*/  LDL.LU R10, [R1+0xc] ;  /* 0x00000c00010a7983 */ /* 0x0001620000300800 */
[----:B------:R-:W-:Y:S01]  /*30910*/  IMAD.MOV.U32 R0, RZ, RZ, R14 ;  /* 0x000000ffff007224 */ /* 0x000fe200078e000e */
[----:B------:R-:W-:Y:S01]  /*30920*/  MOV R15, 0xffffffff ;  /* 0xffffffff000f7802 */ /* 0x000fe20000000f00 */
[----:B------:R-:W-:Y:S02]  /*30930*/  IMAD.MOV.U32 R13, RZ, RZ, R4 ;  /* 0x000000ffff0d7224 */ /* 0x000fe400078e0004 */
[----:B------:R-:W1:Y:S01]  /*30940*/  POPC R3, R0 ;  /* 0x0000000000037309 */ /* 0x000e620000000000 */
[----:B------:R-:W-:Y:S02]  /*30950*/  IMAD.MOV.U32 R11, RZ, RZ, 0x1f ;  /* 0x0000001fff0b7424 */ /* 0x000fe400078e00ff */
[----:B01----:R-:W-:-:S07]  /*30960*/  IMAD.MOV.U32 R12, RZ, RZ, R3 ;  /* 0x000000ffff0c7224 */ /* 0x003fce00078e0003 */
[----:B-----5:R-:W-:Y:S05]  /*30970*/  WARPSYNC.COLLECTIVE R15, `(.L_x_2144) ;  /* 0x000000000f087348 */ /* 0x020fea0003c00000 */
[----:B------:R0:W1:Y:S02]  /*30980*/  SHFL.IDX P6, R14, R13, R12, R11 ;  /* 0x0000000c0d0e7389 */ /* 0x00006400000c000b */
[----:B01---5:R-:W-:Y:S01]  /*30990*/  ENDCOLLECTIVE ;  /* 0x000000000000791b */ /* 0x023fe20003800000 */
.L_x_2144:
[----:B------:R-:W-:Y:S02]  /*309a0*/  IMAD.MOV.U32 R13, RZ, RZ, R6 ;  /* 0x000000ffff0d7224 */ /* 0x000fe400078e0006 */
[----:B------:R-:W-:-:S07]  /*309b0*/  IMAD.MOV.U32 R4, RZ, RZ, R14 ;  /* 0x000000ffff047224 */ /* 0x000fce00078e000e */
[----:B------:R-:W-:Y:S05]  /*309c0*/  WARPSYNC.COLLECTIVE R15, `(.L_x_2145) ;  /* 0x000000000f087348 */ /* 0x000fea0003c00000 */
[----:B------:R0:W1:Y:S02]  /*309d0*/  SHFL.IDX P6, R14, R13, R12, R11 ;  /* 0x0000000c0d0e7389 */ /* 0x00006400000c000b */
[----:B01----:R-:W-:Y:S01]  /*309e0*/  ENDCOLLECTIVE ;  /* 0x000000000000791b */ /* 0x003fe20003800000 */
.L_x_2145:
[----:B------:R-:W-:Y:S02]  /*309f0*/  IMAD.MOV.U32 R6, RZ, RZ, R14 ;  /* 0x000000ffff067224 */ /* 0x000fe400078e000e */
[----:B------:R-:W-:-:S05]  /*30a00*/  IMAD.IADD R10, R3, 0x1, R10 ;  /* 0x00000001030a7824 */ /* 0x000fca00078e020a */
[----:B------:R2:W-:Y:S01]  /*30a10*/  STL [R1+0xc], R10 ;  /* 0x00000c0a01007387 */ /* 0x0005e20000100800 */
[----:B------:R-:W-:Y:S05]  /*30a20*/  BRA `(.L_x_2146) ;  /* 0xffffffc0004c7947 */ /* 0x000fea000383ffff */
.L_x_2013:
[----:B------:R-:W-:Y:S01]  /*30a30*/  BSSY B0, `(.L_x_2147) ;  /* 0x0000008000007945 */ /* 0x000fe20003800000 */
[----:B------:R-:W-:Y:S01]  /*30a40*/  IMAD.MOV.U32 R13, RZ, RZ, R7 ;  /* 0x000000ffff0d7224 */ /* 0x000fe200078e0007 */
[----:B------:R-:W-:Y:S01]  /*30a50*/  MOV R15, 0xffffffff ;  /* 0xffffffff000f7802 */ /* 0x000fe20000000f00 */
[----:B------:R-:W-:Y:S02]  /*30a60*/  IMAD.MOV.U32 R12, RZ, RZ, R3 ;  /* 0x000000ffff0c7224 */ /* 0x000fe400078e0003 */
[----:B------:R-:W-:-:S07]  /*30a70*/  IMAD.MOV.U32 R11, RZ, RZ, 0x1f ;  /* 0x0000001fff0b7424 */ /* 0x000fce00078e00ff */
[----:B0-2---:R-:W-:Y:S05]  /*30a80*/  WARPSYNC.COLLECTIVE R15, `(.L_x_2148) ;  /* 0x000000000f087348 */ /* 0x005fea0003c00000 */
[----:B------:R1:W3:Y:S02]  /*30a90*/  SHFL.IDX P6, R14, R13, R12, R11 ;  /* 0x0000000c0d0e7389 */ /* 0x0002e400000c000b */
[----:B0123--:R-:W-:Y:S01]  /*30aa0*/  ENDCOLLECTIVE ;  /* 0x000000000000791b */ /* 0x00ffe20003800000 */
.L_x_2148:
[----:B------:R-:W-:Y:S05]  /*30ab0*/  BSYNC B0 ;  /* 0x0000000000007941 */ /* 0x000fea0003800000 */
.L_x_2147:
[----:B------:R-:W-:Y:S01]  /*30ac0*/  IMAD.MOV.U32 R3, RZ, RZ, R14 ;  /* 0x000000ffff037224 */ /* 0x000fe200078e000e */
[----:B------:R-:W-:Y:S06]  /*30ad0*/  BRA `(.L_x_2149) ;  /* 0xffffffc000387947 */ /* 0x000fec000383ffff */
.L_x_2019:
[----:B0-----:R0:W1:Y:S02]  /*30ae0*/  SYNCS.PHASECHK.TRANS64.TRYWAIT P0, [R0+URZ+0x30820], R3 ;  /* 0x03082003000075a7 */ /* 0x001064000800017f */
[----:B-1----:R-:W-:Y:S05]  /*30af0*/  @!P0 NANOSLEEP.SYNCS 0x989680 ;  /* 0x009896800000895d */ /* 0x002fea0003900000 */
[----:B------:R-:W1:Y:S02]  /*30b00*/  @!P0 SYNCS.PHASECHK.TRANS64 P0, [R0+URZ+0x30820], R3 ;  /* 0x03082003000085a7 */ /* 0x000e64000800007f */
[----:B-1----:R-:W-:Y:S05]  /*30b10*/  @!P0 BRA `(.L_x_2019) ;  /* 0xfffffffc00f08947 */ /* 0x002fea000383ffff */
[----:B------:R-:W-:Y:S05]  /*30b20*/  BRA `(.L_x_2150) ;  /* 0xffffffc800d87947 */ /* 0x000fea000383ffff */
.L_x_2020:
        /* <DEDUP_REMOVED lines=11> */
.L_x_2152:
[----:B------:R-:W-:Y:S05]  /*30be0*/  BSYNC B0 ;  /* 0x0000000000007941 */ /* 0x000fea0003800000 */
.L_x_2151:
[----:B------:R-:W-:Y:S05]  /*30bf0*/  BRA `(.L_x_2153) ;  /* 0xffffffc800c07947 */ /* 0x000fea000383ffff */
.L_x_2021:
[----:B------:R-:W-:Y:S01]  /*30c00*/  BSSY B0, `(.L_x_2154) ;  /* 0x0000006000007945 */ /* 0x000fe20003800000 */
[----:B------:R-:W-:-:S07]  /*30c10*/  IMAD.MOV.U32 R15, RZ, RZ, -0x1 ;  /* 0xffffffffff0f7424 */ /* 0x000fce00078e00ff */
[----:B01----:R-:W-:Y:S05]  /*30c20*/  WARPSYNC.COLLECTIVE R15, `(.L_x_2155) ;  /* 0x000000000f0c7348 */ /* 0x003fea0003c00000 */
[----:B------:R-:W-:Y:S02]  /*30c30*/  ELECT P6, UR62, PT ;  /* 0x00000000003e782f */ /* 0x000fe400038c0000 */
[----:B------:R-:W-:Y:S01]  /*30c40*/  MOV R14, UR62 ;  /* 0x0000003e000e7c02 */ /* 0x000fe20008000f00 */
[----:B01----:R-:W-:Y:S10]  /*30c50*/  ENDCOLLECTIVE ;  /* 0x000000000000791b */ /* 0x003ff40003800000 */
.L_x_2155:
[----:B------:R-:W-:Y:S05]  /*30c60*/  BSYNC B0 ;  /* 0x0000000000007941 */ /* 0x000fea0003800000 */
.L_x_2154:
[----:B------:R-:W-:Y:S05]  /*30c70*/  BRA `(.L_x_2156) ;  /* 0xffffffc800b47947 */ /* 0x000fea000383ffff */
.L_x_2023:
[----:B0-----:R0:W1:Y:S02]  /*30c80*/  SYNCS.PHASECHK.TRANS64.TRYWAIT P0, [R6+URZ], R5 ;  /* 0x00000005060075a7 */ /* 0x001064000800017f */
[----:B-1----:R-:W-:Y:S05]  /*30c90*/  @!P0 NANOSLEEP.SYNCS 0x989680 ;  /* 0x009896800000895d */ /* 0x002fea0003900000 */
[----:B------:R-:W1:Y:S02]  /*30ca0*/  @!P0 SYNCS.PHASECHK.TRANS64 P0, [R6+URZ], R5 ;  /* 0x00000005060085a7 */ /* 0x000e64000800007f */
[----:B-1----:R-:W-:Y:S05]  /*30cb0*/  @!P0 BRA `(.L_x_2023) ;  /* 0xfffffffc00f08947 */ /* 0x002fea000383ffff */
[----:B------:R-:W-:Y:S05]  /*30cc0*/  BRA `(.L_x_2157) ;  /* 0xffffffc800f87947 */ /* 0x000fea000383ffff */
.L_x_2024:
[----:B-1----:R1:W2:Y:S02]  /*30cd0*/  SYNCS.PHASECHK.TRANS64.TRYWAIT P0, [R7+URZ], R2 ;  /* 0x00000002070075a7 */ /* 0x0022a4000800017f */
[----:B--2---:R-:W-:Y:S05]  /*30ce0*/  @!P0 NANOSLEEP.SYNCS 0x989680 ;  /* 0x009896800000895d */ /* 0x004fea0003900000 */
[----:B------:R-:W2:Y:S02]  /*30cf0*/  @!P0 SYNCS.PHASECHK.TRANS64 P0, [R7+URZ], R2 ;  /* 0x00000002070085a7 */ /* 0x000ea4000800007f */
[----:B--2---:R-:W-:Y:S05]  /*30d00*/  @!P0 BRA `(.L_x_2024) ;  /* 0xfffffffc00f08947 */ /* 0x004fea000383ffff */
[----:B------:R-:W-:Y:S05]  /*30d10*/  BRA `(.L_x_2158) ;  /* 0xffffffc800ec7947 */ /* 0x000fea000383ffff */
.L_x_2026:
[----:B--2---:R2:W3:Y:S02]  /*30d20*/  SYNCS.PHASECHK.TRANS64.TRYWAIT P0, [R4+URZ], R5 ;  /* 0x00000005040075a7 */ /* 0x0044e4000800017f */
[----:B---3--:R-:W-:Y:S05]  /*30d30*/  @!P0 NANOSLEEP.SYNCS 0x989680 ;  /* 0x009896800000895d */ /* 0x008fea0003900000 */
[----:B------:R-:W3:Y:S02]  /*30d40*/  @!P0 SYNCS.PHASECHK.TRANS64 P0, [R4+URZ], R5 ;  /* 0x00000005040085a7 */ /* 0x000ee4000800007f */
[----:B---3--:R-:W-:Y:S05]  /*30d50*/  @!P0 BRA `(.L_x_2026) ;  /* 0xfffffffc00f08947 */ /* 0x008fea000383ffff */
[----:B------:R-:W-:Y:S05]  /*30d60*/  BRA `(.L_x_2159) ;  /* 0xffffffc800f47947 */ /* 0x000fea000383ffff */
.L_x_2160:
        /* <DEDUP_REMOVED lines=9> */
.L_x_14844:


//--------------------- .text._ZN7cutlass13device_kernelIN5flash11enable_sm90INS1_16FlashAttnFwdSm90INS1_25CollectiveMainloopFwdSm90ILi2EN4cute5tupleIJNS5_1CILi1EEES8_S8_EEENS6_IJNS7_ILi128EEENS7_ILi80EEENS7_ILi256EEEEEELi256ENS_6half_tEfNS_4arch4Sm90ELb1ELb0ELb0ELb0ELb0ELb0ELb0ELb1ELb1ELb1ELb1ELb0EEENS1_21CollectiveEpilogueFwdINS6_IJSA_SC_SB_EEES9_SE_SG_Li256ELb0ELb1ELb1ELb0EEENS1_19SingleTileSchedulerILb0ELb1ELb1ELi128EEEEEEEEEvNT_6ParamsE --------------------------
	.section	.text._ZN7cutlass13device_kernelIN5flash11enable_sm90INS1_16FlashAttnFwdSm90INS1_25CollectiveMainloopFwdSm90ILi2EN4cute5tupleIJNS5_1CILi1EEES8_S8_EEENS6_IJNS7_ILi128EEENS7_ILi80EEENS7_ILi256EEEEEELi256ENS_6half_tEfNS_4arch4Sm90ELb1ELb0ELb0ELb0ELb0ELb0ELb0ELb1ELb1ELb1ELb1ELb0EEENS1_21CollectiveEpilogueFwdINS6_IJSA_SC_SB_EEES9_SE_SG_Li256ELb0ELb1ELb1ELb0EEENS1_19SingleTileSchedulerILb0ELb1ELb1ELi128EEEEEEEEEvNT_6ParamsE,"ax",@progbits
	.align	128
.text._ZN7cutlass13device_kernelIN5flash11enable_sm90INS1_16FlashAttnFwdSm90INS1_25CollectiveMainloopFwdSm90ILi2EN4cute5tupleIJNS5_1CILi1EEES8_S8_EEENS6_IJNS7_ILi128EEENS7_ILi80EEENS7_ILi256EEEEEELi256ENS_6half_tEfNS_4arch4Sm90ELb1ELb0ELb0ELb0ELb0ELb0ELb0ELb1ELb1ELb1ELb1ELb0EEENS1_21CollectiveEpilogueFwdINS6_IJSA_SC_SB_EEES9_SE_SG_Li256ELb0ELb1ELb1ELb0EEENS1_19SingleTileSchedulerILb0ELb1ELb1ELi128EEEEEEEEEvNT_6ParamsE:
        .type           _ZN7cutlass13device_kernelIN5flash11enable_sm90INS1_16FlashAttnFwdSm90INS1_25CollectiveMainloopFwdSm90ILi2EN4cute5tupleIJNS5_1CILi1EEES8_S8_EEENS6_IJNS7_ILi128EEENS7_ILi80EEENS7_ILi256EEEEEELi256ENS_6half_tEfNS_4arch4Sm90ELb1ELb0ELb0ELb0ELb0ELb0ELb0ELb1ELb1ELb1ELb1ELb0EEENS1_21CollectiveEpilogueFwdINS6_IJSA_SC_SB_EEES9_SE_SG_Li256ELb0ELb1ELb1ELb0EEENS1_19SingleTileSchedulerILb0ELb1ELb1ELi128EEEEEEEEEvNT_6ParamsE,@function
        .size           _ZN7cutlass13device_kernelIN5flash11enable_sm90INS1_16FlashAttnFwdSm90INS1_25CollectiveMainloopFwdSm90ILi2EN4cute5tupleIJNS5_1CILi1EEES8_S8_EEENS6_IJNS7_ILi128EEENS7_ILi80EEENS7_ILi256EEEEEELi256ENS_6half_tEfNS_4arch4Sm90ELb1ELb0ELb0ELb0ELb0ELb0ELb0ELb1ELb1ELb1ELb1ELb0EEENS1_21CollectiveEpilogueFwdINS6_IJSA_SC_SB_EEES9_SE_SG_Li256ELb0ELb1ELb1ELb0EEENS1_19SingleTileSchedulerILb0ELb1ELb1ELi128EEEEEEEEEvNT_6ParamsE,(.L_x_14845 - _ZN7cutlass13device_kernelIN5flash11enable_sm90INS1_16FlashAttnFwdSm90INS1_25CollectiveMainloopFwdSm90ILi2EN4cute5tupleIJNS5_1CILi1EEES8_S8_EEENS6_IJNS7_ILi128EEENS7_ILi80EEENS7_ILi256EEEEEELi256ENS_6half_tEfNS_4arch4Sm90ELb1ELb0ELb0ELb0ELb0ELb0ELb0ELb1ELb1ELb1ELb1ELb0EEENS1_21CollectiveEpilogueFwdINS6_IJSA_SC_SB_EEES9_SE_SG_Li256ELb0ELb1ELb1ELb0EEENS1_19SingleTileSchedulerILb0ELb1ELb1ELi128EEEEEEEEEvNT_6ParamsE)
        .other          _ZN7cutlass13device_kernelIN5flash11enable_sm90INS1_16FlashAttnFwdSm90INS1_25CollectiveMainloopFwdSm90ILi2EN4cute5tupleIJNS5_1CILi1EEES8_S8_EEENS6_IJNS7_ILi128EEENS7_ILi80EEENS7_ILi256EEEEEELi256ENS_6half_tEfNS_4arch4Sm90ELb1ELb0ELb0ELb0ELb0ELb0ELb0ELb1ELb1ELb1ELb1ELb0EEENS1_21CollectiveEpilogueFwdINS6_IJSA_SC_SB_EEES9_SE_SG_Li256ELb0ELb1ELb1ELb0EEENS1_19SingleTileSchedulerILb0ELb1ELb1ELi128EEEEEEEEEvNT_6ParamsE,@"STO_CUDA_ENTRY STV_DEFAULT"
_ZN7cutlass13device_kernelIN5flash11enable_sm90INS1_16FlashAttnFwdSm90INS1_25CollectiveMainloopFwdSm90ILi2EN4cute5tupleIJNS5_1CILi1EEES8_S8_EEENS6_IJNS7_ILi128EEENS7_ILi80EEENS7_ILi256EEEEEELi256ENS_6half_tEfNS_4arch4Sm90ELb1ELb0ELb0ELb0ELb0ELb0ELb0ELb1ELb1ELb1ELb1ELb0EEENS1_21CollectiveEpilogueFwdINS6_IJSA_SC_SB_EEES9_SE_SG_Li256ELb0ELb1ELb1ELb0EEENS1_19SingleTileSchedulerILb0ELb1ELb1ELi128EEEEEEEEEvNT_6ParamsE:
        /* <DEDUP_REMOVED lines=17> */
.L_x_2162:
[----:B------:R-:W-:Y:S05]  /*0110*/  BSYNC B0 ;  /* 0x0000000000007941 */ /* 0x000fea0003800000 */
.L_x_2161:
        /* <DEDUP_REMOVED lines=40> */
.L_x_2163:
        /* <DEDUP_REMOVED lines=22> */
.L_x_2164:
        /* <DEDUP_REMOVED lines=18> */
.L_x_2165:
        /* <DEDUP_REMOVED lines=22> */
.L_x_2166:
        /* <DEDUP_REMOVED lines=22> */
.L_x_2167:
        /* <DEDUP_REMOVED lines=8> */
.L_x_2170:
        /* <DEDUP_REMOVED lines=18> */
[----:B------:R-:W0:Y:S01]  /*0a80*/  LDC R0, c[0x0][0x448] ;  /* 0x00011200ff007b82 */ /* 0x000e220000000800 */
[----:B------:R-:W1:Y:S01]  /*0a90*/  S2R R152, SR_CTAID.X ;  /* 0x0000000000987919 */ /* 0x000e620000002500 */
[----:B------:R-:W-:Y:S01]  /*0aa0*/  SHF.R.U32.HI R4, RZ, 0x10, R22 ;  /* 0x00000010ff047819 */ /* 0x000fe20000011616 */
[----:B------:R-:W-:Y:S01]  /*0ab0*/  IMAD.MOV.U32 R213, RZ, RZ, RZ ;  /* 0x000000ffffd57224 */ /* 0x000fe200078e00ff */
[----:B------:R-:W-:-:S04]  /*0ac0*/  LOP3.LUT R22, R22, 0xffff, RZ, 0xc0, !PT ;  /* 0x0000ffff16167812 */ /* 0x000fc800078ec0ff */
[----:B------:R-:W2:Y:S08]  /*0ad0*/  LDC.64 R8, c[0x0][0x418] ;  /* 0x00010600ff087b82 */ /* 0x000eb00000000a00 */
[----:B------:R-:W3:Y:S01]  /*0ae0*/  LDC R3, c[0x0][0x288] ;  /* 0x0000a200ff037b82 */ /* 0x000ee20000000800 */
[----:B0-----:R-:W-:-:S07]  /*0af0*/  ISETP.NE.AND P1, PT, R0, 0x1, PT ;  /* 0x000000010000780c */ /* 0x001fce0003f25270 */
[----:B------:R-:W0:Y:S01]  /*0b00*/  LDC R18, c[0x0][0x424] ;  /* 0x00010900ff127b82 */ /* 0x000e220000000800 */
[----:B--2---:R-:W-:-:S07]  /*0b10*/  ISETP.NE.U32.AND P0, PT, R8, RZ, PT ;  /* 0x000000ff0800720c */ /* 0x004fce0003f05070 */
[----:B------:R-:W2:Y:S01]  /*0b20*/  LDC R153, c[0x0][0x2f0] ;  /* 0x0000bc00ff997b82 */ /* 0x000ea20000000800 */
[----:B-1----:R-:W-:Y:S01]  /*0b30*/  IMAD.SHL.U32 R152, R152, 0x80, RZ ;  /* 0x0000008098987824 */ /* 0x002fe200078e00ff */
[----:B------:R-:W-:-:S03]  /*0b40*/  ISETP.NE.AND.EX P0, PT, R9, RZ, PT, P0 ;  /* 0x000000ff0900720c */ /* 0x000fc60003f05300 */
[----:B------:R-:W-:Y:S01]  /*0b50*/  @P1 VIADD R0, R152, 0x7f ;  /* 0x0000007f98001836 */ /* 0x000fe20000000000 */
[----:B---3--:R-:W-:Y:S02]  /*0b60*/  IADD3 R3, -R3, 0x50, RZ ;  /* 0x0000005003037810 */ /* 0x008fe40007ffe1ff */
[----:B------:R-:W1:Y:S08]  /*0b70*/  @P1 LDC R5, c[0x0][0x44c] ;  /* 0x00011300ff051b82 */ /* 0x000e700000000800 */
[----:B------:R-:W3:Y:S01]  /*0b80*/  @P1 LDC R7, c[0x0][0x450] ;  /* 0x00011400ff071b82 */ /* 0x000ee20000000800 */
[----:B0-----:R-:W-:-:S02]  /*0b90*/  SEL R18, R18, 0x1, P0 ;  /* 0x0000000112127807 */ /* 0x001fc40000000000 */
[----:B------:R-:W-:-:S03]  /*0ba0*/  ISETP.NE.AND P0, PT, R4, RZ, PT ;  /* 0x000000ff0400720c */ /* 0x000fc60003f05270 */
[----:B--2---:R-:W-:Y:S02]  /*0bb0*/  IMAD R3, R18, R153, R3 ;  /* 0x0000009912037224 */ /* 0x004fe400078e0203 */
[----:B-1----:R-:W-:-:S08]  /*0bc0*/  @P1 IMAD.HI.U32 R2, R0, R5, RZ ;  /* 0x0000000500021227 */ /* 0x002fd000078e00ff */
[----:B------:R-:W0:Y:S01]  /*0bd0*/  @!P0 LDC R4, c[0x0][0x9f0] ;  /* 0x00027c00ff048b82 */ /* 0x000e220000000800 */
[----:B------:R-:W-:Y:S01]  /*0be0*/  VIADD R0, R152, 0x7f ;  /* 0x0000007f98007836 */ /* 0x000fe20000000000 */
[----:B---3--:R-:W-:Y:S01]  /*0bf0*/  @P1 SHF.R.U32.HI R0, RZ, R7, R2 ;  /* 0x00000007ff001219 */ /* 0x008fe20000011602 */
[----:B------:R-:W-:-:S04]  /*0c00*/  IMAD R2, R18, R153, 0x4f ;  /* 0x0000004f12027424 */ /* 0x000fc800078e0299 */
[----:B------:R-:W-:Y:S02]  /*0c10*/  IMAD.IADD R0, R3, 0x1, R0 ;  /* 0x0000000103007824 */ /* 0x000fe400078e0200 */
[----:B------:R-:W-:-:S04]  /*0c20*/  IMAD.HI R2, R2, 0x66666667, RZ ;  /* 0x6666666702027827 */ /* 0x000fc800078e02ff */
[----:B------:R-:W-:Y:S01]  /*0c30*/  IMAD.HI R0, R0, 0x66666667, RZ ;  /* 0x6666666700007827 */ /* 0x000fe200078e02ff */
[----:B------:R-:W-:-:S04]  /*0c40*/  SHF.R.U32.HI R3, RZ, 0x1f, R2 ;  /* 0x0000001fff037819 */ /* 0x000fc80000011602 */
[----:B------:R-:W-:Y:S02]  /*0c50*/  SHF.R.U32.HI R5, RZ, 0x1f, R0 ;  /* 0x0000001fff057819 */ /* 0x000fe40000011600 */
[----:B------:R-:W-:Y:S02]  /*0c60*/  LEA.HI.SX32 R3, R2, R3, 0x1b ;  /* 0x0000000302037211 */ /* 0x000fe400078fdaff */
[----:B------:R-:W-:-:S04]  /*0c70*/  LEA.HI.SX32 R0, R0, R5, 0x1b ;  /* 0x0000000500007211 */ /* 0x000fc800078fdaff */
[----:B------:R-:W-:-:S04]  /*0c80*/  VIMNMX R11, R3, R0, PT ;  /* 0x00000000030b7248 */ /* 0x000fc80003fe0100 */
[----:B------:R-:W-:-:S13]  /*0c90*/  ISETP.GE.AND P1, PT, R11, 0x1, PT ;  /* 0x000000010b00780c */ /* 0x000fda0003f26270 */
[----:B0-----:R-:W-:Y:S05]  /*0ca0*/  @!P1 BRA `(.L_x_2172) ;  /* 0x00000000006c9947 */ /* 0x001fea0003800000 */
[-C--:B------:R-:W-:Y:S02]  /*0cb0*/  IABS R7, R4.reuse ;  /* 0x0000000400077213 */ /* 0x080fe40000000000 */
[----:B------:R-:W-:Y:S02]  /*0cc0*/  IADD3 R5, R4, -0x1, R11 ;  /* 0xffffffff04057810 */ /* 0x000fe40007ffe00b */
[----:B------:R-:W0:Y:S01]  /*0cd0*/  I2F.RP R0, R7 ;  /* 0x0000000700007306 */ /* 0x000e220000209400 */
[----:B------:R-:W-:-:S05]  /*0ce0*/  IABS R8, R4 ;  /* 0x0000000400087213 */ /* 0x000fca0000000000 */
[----:B------:R-:W-:Y:S02]  /*0cf0*/  IMAD.MOV R8, RZ, RZ, -R8 ;  /* 0x000000ffff087224 */ /* 0x000fe400078e0a08 */
[----:B0-----:R-:W0:Y:S02]  /*0d00*/  MUFU.RCP R0, R0 ;  /* 0x0000000000007308 */ /* 0x001e240000001000 */
[----:B0-----:R-:W-:Y:S01]  /*0d10*/  VIADD R2, R0, 0xffffffe ;  /* 0x0ffffffe00027836 */ /* 0x001fe20000000000 */
[----:B------:R-:W-:Y:S02]  /*0d20*/  IABS R0, R5 ;  /* 0x0000000500007213 */ /* 0x000fe40000000000 */
[----:B------:R-:W-:-:S03]  /*0d30*/  LOP3.LUT R5, R5, R4, RZ, 0x3c, !PT ;  /* 0x0000000405057212 */ /* 0x000fc600078e3cff */
[----:B------:R0:W1:Y:S01]  /*0d40*/  F2I.FTZ.U32.TRUNC.NTZ R3, R2 ;  /* 0x0000000200037305 */ /* 0x000062000021f000 */
        /* <DEDUP_REMOVED lines=17> */
.L_x_2172:
[----:B------:R-:W0:Y:S01]  /*0e60*/  S2R R0, SR_TID.X ;  /* 0x0000000000007919 */ /* 0x000e220000002100 */
[-C--:B------:R-:W-:Y:S01]  /*0e70*/  IMAD R22, R22, R213.reuse, RZ ;  /* 0x000000d516167224 */ /* 0x080fe200078e02ff */
[----:B------:R-:W-:Y:S01]  /*0e80*/  PLOP3.LUT P0, PT, PT, PT, PT, 0x80, 0x0 ;  /* 0x000000000000781c */ /* 0x000fe20003f0f070 */
[----:B------:R-:W-:Y:S01]  /*0e90*/  IMAD.MOV.U32 R2, RZ, RZ, RZ ;  /* 0x000000ffff027224 */ /* 0x000fe200078e00ff */
[----:B------:R-:W-:Y:S02]  /*0ea0*/  CS2R R150, SRZ ;  /* 0x0000000000967805 */ /* 0x000fe4000001ff00 */
[----:B------:R-:W-:Y:S02]  /*0eb0*/  CS2R R148, SRZ ;  /* 0x0000000000947805 */ /* 0x000fe4000001ff00 */
[----:B------:R-:W-:Y:S02]  /*0ec0*/  VIADDMNMX R213, R22, R213, R11, PT ;  /* 0x000000d516d57246 */ /* 0x000fe4000380010b */
[----:B------:R-:W-:-:S02]  /*0ed0*/  CS2R R146, SRZ ;  /* 0x0000000000927805 */ /* 0x000fc4000001ff00 */
[----:B------:R-:W-:Y:S02]  /*0ee0*/  CS2R R144, SRZ ;  /* 0x0000000000907805 */ /* 0x000fe4000001ff00 */
[----:B------:R-:W-:Y:S02]  /*0ef0*/  CS2R R142, SRZ ;  /* 0x00000000008e7805 */ /* 0x000fe4000001ff00 */
[----:B------:R-:W-:Y:S02]  /*0f00*/  ISETP.GT.AND P1, PT, R213, R22, PT ;  /* 0x00000016d500720c */ /* 0x000fe40003f24270 */
        /* <DEDUP_REMOVED lines=21> */
[----:B0-----:R-:W-:Y:S01]  /*1060*/  VIADD R19, R0, 0xffffff80 ;  /* 0xffffff8000137836 */ /* 0x001fe20000000000 */
[----:B------:R-:W-:Y:S01]  /*1070*/  CS2R R98, SRZ ;  /* 0x0000000000627805 */ /* 0x000fe2000001ff00 */
[----:B------:R-:W-:Y:S01]  /*1080*/  IMAD.MOV.U32 R0, RZ, RZ, RZ ;  /* 0x000000ffff007224 */ /* 0x000fe200078e00ff */
        /* <DEDUP_REMOVED lines=37> */
[----:B------:R-:W-:Y:S01]  /*12e0*/  IMAD R153, R18, R153, RZ ;  /* 0x0000009912997224 */ /* 0x000fe200078e02ff */
        /* <DEDUP_REMOVED lines=36> */
.L_x_2174:
[----:B------:R-:W2:Y:S01]  /*1530*/  LDL.LU R17, [R1+0x14] ;  /* 0x0000140001117983 */ /* 0x000ea20000300800 */
[----:B------:R-:W-:Y:S02]  /*1540*/  R2UR UR4, R16 ;  /* 0x00000000100472ca */ /* 0x000fe400000e0000 */
[----:B------:R-:W-:-:S11]  /*1550*/  SHF.L.U32 R2, RZ, 0x1f, RZ ;  /* 0x0000001fff027819 */ /* 0x000fd600000006ff */
[----:B------:R-:W0:Y:S01]  /*1560*/  SYNCS.PHASECHK.TRANS64.TRYWAIT P1, [UR4+0x38800], R2 ;  /* 0x03880002ff0075a7 */ /* 0x000e220008020144 */
[----:B--2---:R-:W-:-:S04]  /*1570*/  LOP3.LUT R0, R17, 0x1, RZ, 0xfc, !PT ;  /* 0x0000000111007812 */ /* 0x004fc800078efcff */
[----:B------:R-:W-:Y:S01]  /*1580*/  ISETP.NE.AND P0, PT, R0, 0x3, PT ;  /* 0x000000030000780c */ /* 0x000fe20003f05270 */
[----:B0-----:R-:W-:-:S12]  /*1590*/  @!P1 BRA `(.L_x_2175) ;  /* 0x0000013400ac9947 */ /* 0x001fd80003800000 */
.L_x_2303:
[----:B------:R-:W-:Y:S05]  /*15a0*/  @!P0 BRA `(.L_x_2176) ;  /* 0x0000000000048947 */ /* 0x000fea0003800000 */
[----:B------:R-:W-:Y:S01]  /*15b0*/  BPT.TRAP 0x1 ;  /* 0x000000040000795c */ /* 0x000fe20000300000 */
.L_x_2176:
[----:B------:R-:W-:-:S13]  /*15c0*/  R2UR UR4, R16 ;  /* 0x00000000100472ca */ /* 0x000fda00000e0000 */
[----:B------:R1:W2:Y:S01]  /*15d0*/  SYNCS.PHASECHK.TRANS64.TRYWAIT P2, [UR4+0x38830], R2 ;  /* 0x03883002ff0075a7 */ /* 0x0002a20008040144 */
[----:B------:R-:W-:Y:S05]  /*15e0*/  @!P0 BRA `(.L_x_2177) ;  /* 0x0000000000048947 */ /* 0x000fea0003800000 */
[----:B------:R-:W-:Y:S01]  /*15f0*/  BPT.TRAP 0x1 ;  /* 0x000000040000795c */ /* 0x000fe20000300000 */
.L_x_2177:
[----:B------:R-:W3:Y:S01]  /*1600*/  S2R R0, SR_TID.X ;  /* 0x0000000000007919 */ /* 0x000ee20000002100 */
[----:B------:R-:W-:-:S04]  /*1610*/  MOV R4, UR36 ;  /* 0x0000002400047c02 */ /* 0x000fc80008000f00 */
[----:B------:R-:W-:Y:S02]  /*1620*/  LOP3.LUT R4, R4, 0x10000, RZ, 0xfc, !PT ;  /* 0x0001000004047812 */ /* 0x000fe400078efcff */
[----:B---3--:R-:W-:-:S04]  /*1630*/  LOP3.LUT R0, R0, 0x7f, RZ, 0xc0, !PT ;  /* 0x0000007f00007812 */ /* 0x008fc800078ec0ff */
[----:B------:R-:W-:Y:S01]  /*1640*/  ISETP.NE.AND P1, PT, R0, RZ, PT ;  /* 0x000000ff0000720c */ /* 0x000fe20003f25270 */
[----:B--2---:R-:W-:-:S12]  /*1650*/  @P2 BRA `(.L_x_2178) ;  /* 0x00000000000c2947 */ /* 0x004fd80003800000 */
[----:B------:R-:W-:-:S13]  /*1660*/  R2UR UR4, R16 ;  /* 0x00000000100472ca */ /* 0x000fda00000e0000 */
[----:B------:R-:W2:Y:S02]  /*1670*/  SYNCS.PHASECHK.TRANS64.TRYWAIT P2, [UR4+0x38830], R2 ;  /* 0x03883002ff0075a7 */ /* 0x000ea40008040144 */
[----:B--2---:R-:W-:Y:S05]  /*1680*/  @!P2 BRA `(.L_x_2179) ;  /* 0x00000134008ca947 */ /* 0x004fea0003800000 */
.L_x_2178:
[----:B------:R-:W-:Y:S05]  /*1690*/  WARPSYNC.ALL ;  /* 0x0000000000007948 */ /* 0x000fea0003800000 */
        /* <DEDUP_REMOVED lines=12> */
[----:B------:R-:W-:Y:S01]  /*1760*/  IMAD.U32 R13, RZ, RZ, UR21 ;  /* 0x00000015ff0d7e24 */ /* 0x000fe2000f8e00ff */
[----:B------:R-:W-:Y:S01]  /*1770*/  R2UR UR17, R5 ;  /* 0x00000000051172ca */ /* 0x000fe200000e0000 */
[----:B------:R-:W-:Y:S01]  /*1780*/  UIADD3 UR4, UR60, 0x24400, URZ ;  /* 0x000244003c047890 */ /* 0x000fe2000fffe03f */
[----:B------:R-:W-:Y:S01]  /*1790*/  R2UR UR6, R4 ;  /* 0x00000000040672ca */ /* 0x000fe200000e0000 */
[----:B------:R-:W-:Y:S01]  /*17a0*/  UMOV UR23, 0x40000040 ;  /* 0x4000004000177882 */ /* 0x000fe20000000000 */
[----:B------:R-:W-:Y:S01]  /*17b0*/  UMOV UR25, 0x40000040 ;  /* 0x4000004000197882 */ /* 0x000fe20000000000 */
[----:B------:R-:W-:Y:S01]  /*17c0*/  USHF.R.U32.HI UR4, URZ, 0x4, UR4 ;  /* 0x000000043f047899 */ /* 0x000fe20008011604 */
[----:B01----:R-:W0:Y:S01]  /*17d0*/  LDC R2, c[0x0][0x448] ;  /* 0x00011200ff027b82 */ /* 0x003e220000000800 */
[----:B------:R-:W-:Y:S01]  /*17e0*/  UMOV UR27, 0x40000040 ;  /* 0x40000040001b7882 */ /* 0x000fe20000000000 */
[----:B------:R-:W-:Y:S01]  /*17f0*/  UMOV UR29, 0x40000040 ;  /* 0x40000040001d7882 */ /* 0x000fe20000000000 */
[----:B------:R-:W-:Y:S01]  /*1800*/  ULOP3.LUT UR4, UR4, 0x3fff, URZ, 0xc0, !UPT ;  /* 0x00003fff04047892 */ /* 0x000fe2000f8ec03f */
[----:B------:R-:W-:Y:S01]  /*1810*/  LOP3.LUT R0, R65, 0xffffff80, RZ, 0xc0, !PT ;  /* 0xffffff8041007812 */ /* 0x000fe200078ec0ff */
[----:B------:R-:W-:Y:S01]  /*1820*/  UMOV UR31, 0x40000040 ;  /* 0x40000040001f7882 */ /* 0x000fe20000000000 */
[----:B------:R-:W-:Y:S01]  /*1830*/  UMOV UR33, 0x40000040 ;  /* 0x4000004000217882 */ /* 0x000fe20000000000 */
[----:B------:R-:W-:Y:S01]  /*1840*/  ULOP3.LUT UR61, UR4, 0x10000, URZ, 0xfc, !UPT ;  /* 0x00010000043d7892 */ /* 0x000fe2000f8efc3f */
[----:B------:R-:W-:Y:S01]  /*1850*/  LEA.HI R6, R66, R66, RZ, 0x1 ;  /* 0x0000004242067211 */ /* 0x000fe200078f08ff */
[----:B------:R-:W-:Y:S01]  /*1860*/  UIADD3 UR5, UR6, 0x2, URZ ;  /* 0x0000000206057890 */ /* 0x000fe2000fffe03f */
[----:B------:R-:W-:Y:S01]  /*1870*/  IMAD.IADD R0, R19, 0x1, -R0 ;  /* 0x0000000113007824 */ /* 0x000fe200078e0a00 */
[----:B------:R-:W-:Y:S01]  /*1880*/  UIADD3 UR4, UR61, 0x80, URZ ;  /* 0x000000803d047890 */ /* 0x000fe2000fffe03f */
[----:B------:R-:W-:Y:S01]  /*1890*/  LOP3.LUT R9, R6, 0x3fffffe, RZ, 0xc0, !PT ;  /* 0x03fffffe06097812 */ /* 0x000fe200078ec0ff */
[----:B------:R-:W-:Y:S01]  /*18a0*/  UIADD3 UR7, UR6, 0x4, URZ ;  /* 0x0000000406077890 */ /* 0x000fe2000fffe03f */
[----:B------:R-:W-:Y:S01]  /*18b0*/  LEA.HI R64, R64, R19, RZ, 0x2 ;  /* 0x0000001340407211 */ /* 0x000fe200078f10ff */
        /* <DEDUP_REMOVED lines=11> */
[----:B------:R-:W-:Y:S01]  /*1970*/  SHF.R.S32.HI R3, RZ, 0x1f, R0 ;  /* 0x0000001fff037819 */ /* 0x000fe20000011400 */
[----:B------:R-:W-:Y:S01]  /*1980*/  UMOV UR10, UR4 ;  /* 0x00000004000a7c82 */ /* 0x000fe20008000000 */
[----:B------:R-:W-:Y:S01]  /*1990*/  UIADD3 UR4, UR61, 0x180, URZ ;  /* 0x000001803d047890 */ /* 0x000fe2000fffe03f */
[----:B0-----:R-:W-:Y:S01]  /*19a0*/  ISETP.NE.AND P2, PT, R2, 0x1, PT ;  /* 0x000000010200780c */ /* 0x001fe20003f45270 */
[----:B------:R-:W-:Y:S01]  /*19b0*/  UIADD3 UR24, UR6, 0x406, URZ ;  /* 0x0000040606187890 */ /* 0x000fe2000fffe03f */
[CC--:B------:R-:W-:Y:S01]  /*19c0*/  LEA.HI R2, R3.reuse, R0.reuse, RZ, 0x2 ;  /* 0x0000000003027211 */ /* 0x0c0fe200078f10ff */
[----:B------:R-:W-:Y:S01]  /*19d0*/  UIADD3 UR26, UR61, 0x286, URZ ;  /* 0x000002863d1a7890 */ /* 0x000fe2000fffe03f */
[----:B------:R-:W-:Y:S01]  /*19e0*/  LEA.HI R6, R3, R0, RZ, 0x5 ;  /* 0x0000000003067211 */ /* 0x000fe200078f28ff */
[----:B------:R-:W-:Y:S01]  /*19f0*/  UIADD3 UR28, UR6, 0x800, URZ ;  /* 0x00000800061c7890 */ /* 0x000fe2000fffe03f */
[--C-:B------:R-:W-:Y:S01]  /*1a00*/  SHF.R.S32.HI R3, RZ, 0x2, R2.reuse ;  /* 0x00000002ff037819 */ /* 0x100fe20000011402 */
[----:B------:R-:W-:Y:S01]  /*1a10*/  UIADD3 UR30, UR61, 0x500, URZ ;  /* 0x000005003d1e7890 */ /* 0x000fe2000fffe03f */
[----:B------:R-:W-:Y:S01]  /*1a20*/  SHF.R.S32.HI R8, RZ, 0x1f, R2 ;  /* 0x0000001fff087819 */ /* 0x000fe20000011402 */
[----:B------:R-:W-:Y:S01]  /*1a30*/  UIADD3 UR32, UR6, 0x802, URZ ;  /* 0x0000080206207890 */ /* 0x000fe2000fffe03f */
[----:B------:R-:W-:Y:S01]  /*1a40*/  SHF.R.S32.HI R7, RZ, 0x5, R6 ;  /* 0x00000005ff077819 */ /* 0x000fe20000011406 */
[----:B------:R-:W-:Y:S01]  /*1a50*/  UIADD3 UR34, UR61, 0x502, URZ ;  /* 0x000005023d227890 */ /* 0x000fe2000fffe03f */
[-C--:B------:R-:W-:Y:S01]  /*1a60*/  LEA.HI R8, R8, R3.reuse, RZ, 0x3 ;  /* 0x0000000308087211 */ /* 0x080fe200078f18ff */
[----:B------:R-:W-:Y:S01]  /*1a70*/  UMOV UR35, 0x40000040 ;  /* 0x4000004000237882 */ /* 0x000fe20000000000 */
[----:B------:R-:W-:Y:S01]  /*1a80*/  UIADD3 UR36, UR6, 0x804, URZ ;  /* 0x0000080406247890 */ /* 0x000fe2000fffe03f */
[----:B------:R-:W-:Y:S01]  /*1a90*/  IMAD R6, R7, 0x10, R152 ;  /* 0x0000001007067824 */ /* 0x000fe200078e0298 */
[----:B------:R-:W-:Y:S01]  /*1aa0*/  UIADD3 UR38, UR61, 0x504, URZ ;  /* 0x000005043d267890 */ /* 0x000fe2000fffe03f */
[----:B------:R-:W-:Y:S01]  /*1ab0*/  LOP3.LUT R8, R8, 0xfffffff8, RZ, 0xc0, !PT ;  /* 0xfffffff808087812 */ /* 0x000fe200078ec0ff */
[----:B------:R-:W-:Y:S01]  /*1ac0*/  UMOV UR37, 0x40000040 ;  /* 0x4000004000257882 */ /* 0x000fe20000000000 */
[----:B------:R-:W-:Y:S01]  /*1ad0*/  UMOV UR39, 0x40000040 ;  /* 0x4000004000277882 */ /* 0x000fe20000000000 */
[----:B------:R-:W-:Y:S01]  /*1ae0*/  UIADD3 UR40, UR6, 0x806, URZ ;  /* 0x0000080606287890 */ /* 0x000fe2000fffe03f */
[----:B------:R-:W-:Y:S01]  /*1af0*/  LOP3.LUT R64, R64, 0xfffffffc, RZ, 0xc0, !PT ;  /* 0xfffffffc40407812 */ /* 0x000fe200078ec0ff */
[----:B------:R-:W-:Y:S01]  /*1b00*/  UIADD3 UR42, UR61, 0x506, URZ ;  /* 0x000005063d2a7890 */ /* 0x000fe2000fffe03f */
[----:B------:R-:W-:Y:S01]  /*1b10*/  IMAD.IADD R9, R66, 0x1, -R9 ;  /* 0x0000000142097824 */ /* 0x000fe200078e0a09 */
[----:B------:R-:W-:Y:S01]  /*1b20*/  UMOV UR41, 0x40000040 ;  /* 0x4000004000297882 */ /* 0x000fe20000000000 */
[----:B------:R-:W-:Y:S01]  /*1b30*/  UMOV UR43, 0x40000040 ;  /* 0x40000040002b7882 */ /* 0x000fe20000000000 */
[----:B------:R-:W-:Y:S01]  /*1b40*/  UIADD3 UR44, UR6, 0xc00, URZ ;  /* 0x00000c00062c7890 */ /* 0x000fe2000fffe03f */
[----:B------:R-:W-:Y:S01]  /*1b50*/  IADD3 R6, R6, R3, -R8 ;  /* 0x0000000306067210 */ /* 0x000fe20007ffe808 */
[----:B------:R-:W-:Y:S01]  /*1b60*/  UIADD3 UR46, UR61, 0x780, URZ ;  /* 0x000007803d2e7890 */ /* 0x000fe2000fffe03f */
[----:B------:R-:W0:Y:S01]  /*1b70*/  @P2 LDC R8, c[0x0][0x44c] ;  /* 0x00011300ff082b82 */ /* 0x000e220000000800 */
[----:B------:R-:W-:Y:S01]  /*1b80*/  UMOV UR45, 0x40000040 ;  /* 0x40000040002d7882 */ /* 0x000fe20000000000 */
[----:B------:R-:W-:Y:S01]  /*1b90*/  UMOV UR47, 0x40000040 ;  /* 0x40000040002f7882 */ /* 0x000fe20000000000 */
[----:B------:R-:W-:Y:S01]  /*1ba0*/  UIADD3 UR48, UR6, 0xc02, URZ ;  /* 0x00000c0206307890 */ /* 0x000fe2000fffe03f */
[----:B------:R-:W-:Y:S01]  /*1bb0*/  IMAD.IADD R64, R19, 0x1, -R64 ;  /* 0x0000000113407824 */ /* 0x000fe200078e0a40 */
[----:B------:R-:W-:Y:S01]  /*1bc0*/  UIADD3 UR50, UR61, 0x782, URZ ;  /* 0x000007823d327890 */ /* 0x000fe2000fffe03f */
[----:B------:R-:W-:Y:S01]  /*1bd0*/  IMAD R6, R9, 0x40, R6 ;  /* 0x0000004009067824 */ /* 0x000fe200078e0206 */
[----:B------:R-:W-:Y:S01]  /*1be0*/  UMOV UR49, 0x40000040 ;  /* 0x4000004000317882 */ /* 0x000fe20000000000 */
[----:B------:R-:W-:Y:S01]  /*1bf0*/  UMOV UR51, 0x40000040 ;  /* 0x4000004000337882 */ /* 0x000fe20000000000 */
[----:B------:R-:W-:Y:S01]  /*1c00*/  UIADD3 UR52, UR6, 0xc04, URZ ;  /* 0x00000c0406347890 */ /* 0x000fe2000fffe03f */
[----:B------:R-:W1:Y:S01]  /*1c10*/  @P2 LDC R9, c[0x0][0x450] ;  /* 0x00011400ff092b82 */ /* 0x000e620000000800 */
[----:B------:R-:W-:-:S02]  /*1c20*/  WARPGROUP.DEPBAR.LE gsb0, 0x0 ;  /* 0x00008000000079c5 */ /* 0x000fc40000010000 */
[----:B------:R-:W-:Y:S01]  /*1c30*/  WARPGROUP.ARRIVE ;  /* 0x00000000000079c5 */ /* 0x000fe20000000000 */
[----:B------:R-:W-:Y:S01]  /*1c40*/  UIADD3 UR54, UR61, 0x784, URZ ;  /* 0x000007843d367890 */ /* 0x000fe2000fffe03f */
[----:B------:R-:W-:Y:S01]  /*1c50*/  LEA.HI R10, R64, R64, RZ, 0x1 ;  /* 0x00000040400a7211 */ /* 0x000fe200078f08ff */
        /* <DEDUP_REMOVED lines=9> */
[----:B------:R-:W-:Y:S01]  /*1cf0*/  LOP3.LUT R7, R10, 0x1ffffffe, RZ, 0xc0, !PT ;  /* 0x1ffffffe0a077812 */ /* 0x000fe200078ec0ff */
[----:B------:R-:W-:Y:S01]  /*1d00*/  UMOV UR59, 0x40000040 ;  /* 0x40000040003b7882 */ /* 0x000fe20000000000 */
[----:B------:R-:W2:Y:S01]  /*1d10*/  LDC R65, c[0x0][0x288] ;  /* 0x0000a200ff417b82 */ /* 0x000ea20000000800 */
[----:B------:R-:W-:Y:S01]  /*1d20*/  LOP3.LUT R19, R2, 0x7ffffffc, RZ, 0xc0, !PT ;  /* 0x7ffffffc02137812 */ /* 0x000fe200078ec0ff */
[----:B------:R-:W-:Y:S01]  /*1d30*/  IMAD.MOV.U32 R14, RZ, RZ, -0x50 ;  /* 0xffffffb0ff0e7424 */ /* 0x000fe200078e00ff */
[----:B------:R-:W-:Y:S01]  /*1d40*/  CS2R R150, SRZ ;  /* 0x0000000000967805 */ /* 0x000fe2000001ff00 */
[----:B------:R-:W-:Y:S01]  /*1d50*/  IMAD.IADD R7, R64, 0x1, -R7 ;  /* 0x0000000140077824 */ /* 0x000fe200078e0a07 */
[----:B------:R-:W-:Y:S01]  /*1d60*/  IADD3 R19, R0, -R19, RZ ;  /* 0x8000001300137210 */ /* 0x000fe20007ffe0ff */
[----:B------:R-:W-:Y:S01]  /*1d70*/  IMAD R0, R213, R14, 0x51 ;  /* 0x00000051d5007424 */ /* 0x000fe200078e020e */
[----:B------:R-:W-:Y:S01]  /*1d80*/  CS2R R148, SRZ ;  /* 0x0000000000947805 */ /* 0x000fe2000001ff00 */
[----:B------:R-:W-:Y:S01]  /*1d90*/  IMAD R15, R7, 0x8, R6 ;  /* 0x00000008070f7824 */ /* 0x000fe200078e0206 */
[----:B------:R-:W-:Y:S01]  /*1da0*/  CS2R R146, SRZ ;  /* 0x0000000000927805 */ /* 0x000fe2000001ff00 */
[----:B------:R-:W-:Y:S01]  /*1db0*/  IMAD R0, R19, -0x2, R0 ;  /* 0xfffffffe13007824 */ /* 0x000fe200078e0200 */
[----:B------:R-:W-:Y:S01]  /*1dc0*/  CS2R R144, SRZ ;  /* 0x0000000000907805 */ /* 0x000fe2000001ff00 */
[----:B0-----:R-:W-:Y:S01]  /*1dd0*/  @P2 IMAD.HI.U32 R6, R15, R8, RZ ;  /* 0x000000080f062227 */ /* 0x001fe200078e00ff */
[----:B------:R-:W-:-:S02]  /*1de0*/  CS2R R142, SRZ ;  /* 0x00000000008e7805 */ /* 0x000fc4000001ff00 */
[----:B------:R-:W-:Y:S02]  /*1df0*/  CS2R R140, SRZ ;  /* 0x00000000008c7805 */ /* 0x000fe4000001ff00 */
[----:B------:R-:W-:Y:S01]  /*1e00*/  CS2R R138, SRZ ;  /* 0x00000000008a7805 */ /* 0x000fe2000001ff00 */
[----:B------:R-:W-:Y:S01]  /*1e10*/  IMAD.MOV.U32 R3, RZ, RZ, R15 ;  /* 0x000000ffff037224 */ /* 0x000fe200078e000f */
[----:B-1----:R-:W-:Y:S01]  /*1e20*/  @P2 SHF.R.U32.HI R3, RZ, R9, R6 ;  /* 0x00000009ff032219 */ /* 0x002fe20000011606 */
[C-C-:B------:R-:W-:Y:S01]  /*1e30*/  IMAD R6, R213.reuse, -0x50, R153.reuse ;  /* 0xffffffb0d5067824 */ /* 0x140fe200078e0299 */
[----:B------:R-:W-:Y:S01]  /*1e40*/  CS2R R136, SRZ ;  /* 0x0000000000887805 */ /* 0x000fe2000001ff00 */
[----:B------:R-:W-:Y:S01]  /*1e50*/  VIADD R213, R213, 0xfffffffe ;  /* 0xfffffffed5d57836 */ /* 0x000fe20000000000 */
[----:B------:R-:W-:Y:S01]  /*1e60*/  CS2R R134, SRZ ;  /* 0x0000000000867805 */ /* 0x000fe2000001ff00 */
[----:B------:R-:W0:Y:S01]  /*1e70*/  SHFL.IDX PT, R8, R3, 0x1, 0x1c1f ;  /* 0x003c1f0003087f89 */ /* 0x000e2200000e0000 */
[----:B------:R-:W-:Y:S01]  /*1e80*/  VIADD R6, R6, 0x50 ;  /* 0x0000005006067836 */ /* 0x000fe20000000000 */
[----:B--2---:R-:W-:Y:S01]  /*1e90*/  IADD3 R7, R0, -R65, R153 ;  /* 0x8000004100077210 */ /* 0x004fe20007ffe099 */
[----:B------:R-:W-:Y:S01]  /*1ea0*/  IMAD.U32 R17, RZ, RZ, UR61 ;  /* 0x0000003dff117e24 */ /* 0x000fe2000f8e00ff */
[----:B------:R-:W1:Y:S01]  /*1eb0*/  SHFL.IDX PT, R0, R3, RZ, 0x1c1f ;  /* 0x001c1fff03007589 */ /* 0x000e6200000e0000 */
[----:B------:R-:W-:Y:S01]  /*1ec0*/  IMAD R6, R19, -0x2, R6 ;  /* 0xfffffffe13067824 */ /* 0x000fe200078e0206 */
        /* <DEDUP_REMOVED lines=16> */
[----:B------:R-:W-:Y:S02]  /*1fd0*/  WARPGROUP.DEPBAR.LE gsb0, 0x0 ;  /* 0x00008000000079c5 */ /* 0x000fe40000010000 */
[----:B------:R-:W-:Y:S01]  /*1fe0*/  WARPGROUP.ARRIVE ;  /* 0x00000000000079c5 */ /* 0x000fe20000000000 */
[----:B0-----:R-:W-:Y:S02]  /*1ff0*/  VIADDMNMX R8, R8, R7, R6, PT ;  /* 0x0000000708087246 */ /* 0x001fe40003800106 */
[----:B------:R-:W-:-:S02]  /*2000*/  CS2R R100, SRZ ;  /* 0x0000000000647805 */ /* 0x000fc4000001ff00 */
[----:B------:R-:W-:Y:S02]  /*2010*/  CS2R R98, SRZ ;  /* 0x0000000000627805 */ /* 0x000fe4000001ff00 */
[----:B-1----:R-:W-:Y:S02]  /*2020*/  VIADDMNMX R0, R0, R7, R6, PT ;  /* 0x0000000700007246 */ /* 0x002fe40003800106 */
[----:B------:R-:W-:Y:S01]  /*2030*/  CS2R R96, SRZ ;  /* 0x0000000000607805 */ /* 0x000fe2000001ff00 */
[----:B------:R-:W-:Y:S01]  /*2040*/  HGMMA.64x16x16.F32 R40, gdesc[UR8], RZ, !UPT, gsb0 ;  /* 0x00200000082879f0 */ /* 0x000fe2000c0008ff */
[----:B------:R-:W-:Y:S01]  /*2050*/  UIADD3 UR8, UR61, 0x200, URZ ;  /* 0x000002003d087890 */ /* 0x000fe2000fffe03f */
[C---:B------:R-:W-:Y:S01]  /*2060*/  ISETP.GT.AND P3, PT, R8.reuse, RZ, PT ;  /* 0x000000ff0800720c */ /* 0x040fe20003f64270 */
[----:B------:R-:W-:Y:S01]  /*2070*/  UIADD3 UR10, UR61, 0x2, URZ ;  /* 0x000000023d0a7890 */ /* 0x000fe2000fffe03f */
[C---:B------:R-:W-:Y:S01]  /*2080*/  ISETP.GT.AND P4, PT, R8.reuse, 0x1, PT ;  /* 0x000000010800780c */ /* 0x040fe20003f84270 */
[----:B------:R-:W-:Y:S01]  /*2090*/  UMOV UR9, UR21 ;  /* 0x0000001500097c82 */ /* 0x000fe20008000000 */
[----:B------:R-:W-:Y:S01]  /*20a0*/  UMOV UR11, 0x40000040 ;  /* 0x40000040000b7882 */ /* 0x000fe20000000000 */
[----:B------:R-:W-:Y:S01]  /*20b0*/  ISETP.GT.AND P5, PT, R8, 0x8, PT ;  /* 0x000000080800780c */ /* 0x000fe20003fa4270 */
[----:B------:R-:W-:Y:S01]  /*20c0*/  UMOV UR18, UR8 ;  /* 0x0000000800127c82 */ /* 0x000fe20008000000 */
[----:B------:R-:W-:Y:S01]  /*20d0*/  UMOV UR8, UR20 ;  /* 0x0000001400087c82 */ /* 0x000fe20008000000 */
[----:B------:R-:W-:-:S02]  /*20e0*/  ISETP.GT.AND P6, PT, R0, 0x9, PT ;  /* 0x000000090000780c */ /* 0x000fc40003fc4270 */
[----:B------:R-:W-:Y:S02]  /*20f0*/  CS2R R94, SRZ ;  /* 0x00000000005e7805 */ /* 0x000fe4000001ff00 */
[----:B------:R-:W-:Y:S01]  /*2100*/  CS2R R92, SRZ ;  /* 0x00000000005c7805 */ /* 0x000fe2000001ff00 */
[----:B------:R-:W-:Y:S02]  /*2110*/  WARPGROUP.DEPBAR.LE gsb0, 0x0 ;  /* 0x00008000000079c5 */ /* 0x000fe40000010000 */
[----:B------:R-:W-:-:S06]  /*2120*/  WARPGROUP.ARRIVE ;  /* 0x00000000000079c5 */ /* 0x000fcc0000000000 */
[----:B------:R-:W-:Y:S01]  /*2130*/  HGMMA.64x16x16.F32 R32, gdesc[UR12], RZ, !UPT, gsb0 ;  /* 0x002000000c2079f0 */ /* 0x000fe2000c0008ff */
[----:B------:R-:W-:Y:S02]  /*2140*/  UIADD3 UR12, UR61, 0x4, URZ ;  /* 0x000000043d0c7890 */ /* 0x000fe4000fffe03f */
[----:B------:R-:W-:Y:S02]  /*2150*/  UIADD3 UR13, UR61, 0x6, URZ ;  /* 0x000000063d0d7890 */ /* 0x000fe4000fffe03f */
[----:B------:R-:W-:Y:S01]  /*2160*/  UIADD3 UR14, UR61, 0x280, URZ ;  /* 0x000002803d0e7890 */ /* 0x000fe2000fffe03f */
[----:B------:R-:W-:Y:S01]  /*2170*/  UMOV UR15, 0x40000040 ;  /* 0x40000040000f7882 */ /* 0x000fe20000000000 */
[----:B------:R-:W-:Y:S02]  /*2180*/  WARPGROUP.DEPBAR.LE gsb0, 0x0 ;  /* 0x00008000000079c5 */ /* 0x000fe40000010000 */
        /* <DEDUP_REMOVED lines=375> */
[----:B------:R-:W-:Y:S01]  /*3900*/  ULDC UR6, c[0x0][0x988] ;  /* 0x0002620000067ab9 */ /* 0x000fe20000000800 */
        /* <DEDUP_REMOVED lines=12> */
[----:B------:R-:W-:Y:S02]  /*39d0*/  FSEL R58, R58, -INF , P3 ;  /* 0xff8000003a3a7808 */ /* 0x000fe40001800000 */
[----:B------:R-:W-:-:S02]  /*39e0*/  FSEL R59, R59, -INF , P4 ;  /* 0xff8000003b3b7808 */ /* 0x000fc40002000000 */
[----:B------:R-:W-:Y:S01]  /*39f0*/  ISETP.GT.AND P3, PT, R8, 0x9, PT ;  /* 0x000000090800780c */ /* 0x000fe20003f64270 */
[----:B------:R-:W-:Y:S01]  /*3a00*/  HGMMA.64x16x16.F32 R48, gdesc[UR56], R48, gsb0 ;  /* 0x00200000383079f0 */ /* 0x000fe20008000830 */
[----:B------:R-:W-:Y:S01]  /*3a10*/  UIADD3 UR58, UR61, 0x886, URZ ;  /* 0x000008863d3a7890 */ /* 0x000fe2000fffe03f */
[----:B------:R-:W-:Y:S01]  /*3a20*/  FSEL R62, R62, -INF , P5 ;  /* 0xff8000003e3e7808 */ /* 0x000fe20002800000 */
[----:B------:R-:W-:Y:S01]  /*3a30*/  UMOV UR56, UR10 ;  /* 0x0000000a00387c82 */ /* 0x000fe20008000000 */
[----:B------:R-:W-:Y:S01]  /*3a40*/  UMOV UR57, UR11 ;  /* 0x0000000b00397c82 */ /* 0x000fe20008000000 */
[----:B------:R-:W-:Y:S01]  /*3a50*/  UMOV UR59, 0x40000040 ;  /* 0x40000040003b7882 */ /* 0x000fe20000000000 */
[----:B------:R-:W-:Y:S02]  /*3a60*/  FMNMX.FTZ R9, R58, R59, !PT ;  /* 0x0000003b3a097209 */ /* 0x000fe40007810000 */
[----:B------:R-:W-:Y:S02]  /*3a70*/  ISETP.GT.AND P4, PT, R8, 0x10, PT ;  /* 0x000000100800780c */ /* 0x000fe40003f84270 */
[----:B------:R-:W-:-:S02]  /*3a80*/  FSEL R64, R63, -INF , P3 ;  /* 0xff8000003f407808 */ /* 0x000fc40001800000 */
[----:B------:R-:W-:Y:S02]  /*3a90*/  FMNMX.FTZ R9, R62, R9, !PT ;  /* 0x000000093e097209 */ /* 0x000fe40007810000 */
[----:B------:R-:W-:Y:S02]  /*3aa0*/  ISETP.GT.AND P3, PT, R8, 0x11, PT ;  /* 0x000000110800780c */ /* 0x000fe40003f64270 */
[----:B------:R-:W-:Y:S02]  /*3ab0*/  FMNMX.FTZ R9, R64, R9, !PT ;  /* 0x0000000940097209 */ /* 0x000fe40007810000 */
[----:B------:R-:W-:-:S04]  /*3ac0*/  ISETP.GT.AND P5, PT, R0, 0x8, PT ;  /* 0x000000080000780c */ /* 0x000fc80003fa4270 */
[----:B------:R-:W-:Y:S02]  /*3ad0*/  FSEL R60, R60, -INF , P5 ;  /* 0xff8000003c3c7808 */ /* 0x000fe40002800000 */
[----:B------:R-:W-:Y:S01]  /*3ae0*/  ISETP.GT.AND P5, PT, R0, 0x18, PT ;  /* 0x000000180000780c */ /* 0x000fe20003fa4270 */
[----:B------:R-:W-:Y:S02]  /*3af0*/  WARPGROUP.DEPBAR.LE gsb0, 0x0 ;  /* 0x00008000000079c5 */ /* 0x000fe40000010000 */
[----:B------:R-:W-:Y:S01]  /*3b00*/  WARPGROUP.ARRIVE ;  /* 0x00000000000079c5 */ /* 0x000fe20000000000 */
[----:B------:R-:W-:Y:S02]  /*3b10*/  FSEL R50, R50, -INF , P4 ;  /* 0xff80000032327808 */ /* 0x000fe40002000000 */
[----:B------:R-:W-:Y:S02]  /*3b20*/  ISETP.GT.AND P4, PT, R8, 0x18, PT ;  /* 0x000000180800780c */ /* 0x000fe40003f84270 */
[----:B------:R-:W-:Y:S01]  /*3b30*/  FSEL R66, R51, -INF , P3 ;  /* 0xff80000033427808 */ /* 0x000fe20001800000 */
[----:B------:R-:W-:Y:S01]  /*3b40*/  HGMMA.64x16x16.F32 R40, gdesc[UR56], R40, gsb0 ;  /* 0x00200000382879f0 */ /* 0x000fe20008000828 */
[----:B------:R-:W-:Y:S01]  /*3b50*/  UIADD3 UR58, UR61, 0x906, URZ ;  /* 0x000009063d3a7890 */ /* 0x000fe2000fffe03f */
[----:B------:R-:W-:Y:S01]  /*3b60*/  FMNMX.FTZ R9, R50, R9, !PT ;  /* 0x0000000932097209 */ /* 0x000fe20007810000 */
[----:B------:R-:W-:Y:S01]  /*3b70*/  UMOV UR56, UR10 ;  /* 0x0000000a00387c82 */ /* 0x000fe20008000000 */
[----:B------:R-:W-:Y:S01]  /*3b80*/  UMOV UR57, UR11 ;  /* 0x0000000b00397c82 */ /* 0x000fe20008000000 */
[----:B------:R-:W-:Y:S01]  /*3b90*/  UMOV UR59, 0x40000040 ;  /* 0x40000040003b7882 */ /* 0x000fe20000000000 */
[----:B------:R-:W-:-:S02]  /*3ba0*/  ISETP.GT.AND P3, PT, R8, 0x19, PT ;  /* 0x000000190800780c */ /* 0x000fc40003f64270 */
[----:B------:R-:W-:Y:S02]  /*3bb0*/  FSEL R54, R54, -INF , P4 ;  /* 0xff80000036367808 */ /* 0x000fe40002000000 */
[----:B------:R-:W-:Y:S02]  /*3bc0*/  FMNMX.FTZ R9, R66, R9, !PT ;  /* 0x0000000942097209 */ /* 0x000fe40007810000 */
[----:B------:R-:W-:Y:S02]  /*3bd0*/  ISETP.GT.AND P4, PT, R8, 0x20, PT ;  /* 0x000000200800780c */ /* 0x000fe40003f84270 */
[----:B------:R-:W-:Y:S02]  /*3be0*/  FSEL R68, R55, -INF , P3 ;  /* 0xff80000037447808 */ /* 0x000fe40001800000 */
[----:B------:R-:W-:Y:S02]  /*3bf0*/  FMNMX.FTZ R9, R54, R9, !PT ;  /* 0x0000000936097209 */ /* 0x000fe40007810000 */
[----:B------:R-:W-:-:S02]  /*3c00*/  ISETP.GT.AND P3, PT, R8, 0x21, PT ;  /* 0x000000210800780c */ /* 0x000fc40003f64270 */
[----:B------:R-:W-:Y:S02]  /*3c10*/  FMNMX.FTZ R9, R68, R9, !PT ;  /* 0x0000000944097209 */ /* 0x000fe40007810000 */
[----:B------:R-:W-:Y:S01]  /*3c20*/  FSEL R52, R52, -INF , P5 ;  /* 0xff80000034347808 */ /* 0x000fe20002800000 */
        /* <DEDUP_REMOVED lines=11> */
[----:B------:R-:W-:Y:S01]  /*3ce0*/  ISETP.GT.AND P3, PT, R8, 0x29, PT ;  /* 0x000000290800780c */ /* 0x000fe20003f64270 */
[----:B------:R-:W-:Y:S01]  /*3cf0*/  UMOV UR61, URZ ;  /* 0x0000003f003d7c82 */ /* 0x000fe20008000000 */
[----:B------:R-:W-:-:S02]  /*3d00*/  FSEL R46, R46, -INF , P4 ;  /* 0xff8000002e2e7808 */ /* 0x000fc40002000000 */
[----:B------:R-:W-:Y:S02]  /*3d10*/  FMNMX.FTZ R9, R72, R9, !PT ;  /* 0x0000000948097209 */ /* 0x000fe40007810000 */
[----:B------:R-:W-:Y:S02]  /*3d20*/  ISETP.GT.AND P4, PT, R8, 0x30, PT ;  /* 0x000000300800780c */ /* 0x000fe40003f84270 */
[----:B------:R-:W-:Y:S02]  /*3d30*/  FSEL R74, R47, -INF , P3 ;  /* 0xff8000002f4a7808 */ /* 0x000fe40001800000 */
[----:B------:R-:W-:Y:S02]  /*3d40*/  FMNMX.FTZ R9, R46, R9, !PT ;  /* 0x000000092e097209 */ /* 0x000fe40007810000 */
[----:B------:R-:W-:Y:S02]  /*3d50*/  ISETP.GT.AND P3, PT, R8, 0x31, PT ;  /* 0x000000310800780c */ /* 0x000fe40003f64270 */
[----:B------:R-:W-:Y:S01]  /*3d60*/  FMNMX.FTZ R9, R74, R9, !PT ;  /* 0x000000094a097209 */ /* 0x000fe20007810000 */
[----:B------:R-:W-:-:S02]  /*3d70*/  WARPGROUP.DEPBAR.LE gsb0, 0x0 ;  /* 0x00008000000079c5 */ /* 0x000fc40000010000 */
[----:B------:R-:W-:Y:S01]  /*3d80*/  WARPGROUP.ARRIVE ;  /* 0x00000000000079c5 */ /* 0x000fe20000000000 */
[----:B------:R-:W-:Y:S02]  /*3d90*/  FSEL R76, R34, -INF , P4 ;  /* 0xff800000224c7808 */ /* 0x000fe40002000000 */
[----:B------:R-:W-:Y:S02]  /*3da0*/  ISETP.GT.AND P4, PT, R8, 0x38, PT ;  /* 0x000000380800780c */ /* 0x000fe40003f84270 */
[----:B------:R-:W-:Y:S01]  /*3db0*/  FSEL R78, R35, -INF , P3 ;  /* 0xff800000234e7808 */ /* 0x000fe20001800000 */
[----:B------:R-:W-:Y:S01]  /*3dc0*/  HGMMA.64x16x16.F32 R24, gdesc[UR56], R24, gsb0 ;  /* 0x00200000381879f0 */ /* 0x000fe20008000818 */
[----:B------:R-:W-:Y:S02]  /*3dd0*/  FMNMX.FTZ R9, R76, R9, !PT ;  /* 0x000000094c097209 */ /* 0x000fe40007810000 */
[----:B------:R-:W-:Y:S02]  /*3de0*/  ISETP.GT.AND P3, PT, R8, 0x39, PT ;  /* 0x000000390800780c */ /* 0x000fe40003f64270 */
        /* <DEDUP_REMOVED lines=8> */
[----:B------:R-:W-:Y:S02]  /*3e70*/  FSEL R84, R26, -INF , P4 ;  /* 0xff8000001a547808 */ /* 0x000fe40002000000 */
[----:B------:R-:W-:Y:S02]  /*3e80*/  ISETP.GT.AND P4, PT, R8, 0x48, PT ;  /* 0x000000480800780c */ /* 0x000fe40003f84270 */
[----:B------:R-:W-:Y:S02]  /*3e90*/  FSEL R86, R27, -INF , P3 ;  /* 0xff8000001b567808 */ /* 0x000fe40001800000 */
[----:B------:R-:W-:Y:S02]  /*3ea0*/  FMNMX.FTZ R9, R84, R9, !PT ;  /* 0x0000000954097209 */ /* 0x000fe40007810000 */
[----:B------:R-:W-:Y:S02]  /*3eb0*/  ISETP.GT.AND P3, PT, R8, 0x49, PT ;  /* 0x000000490800780c */ /* 0x000fe40003f64270 */
[----:B------:R-:W-:-:S02]  /*3ec0*/  FSEL R88, R30, -INF , P4 ;  /* 0xff8000001e587808 */ /* 0x000fc40002000000 */
[----:B------:R-:W-:Y:S02]  /*3ed0*/  FMNMX.FTZ R9, R86, R9, !PT ;  /* 0x0000000956097209 */ /* 0x000fe40007810000 */
[----:B------:R-:W-:Y:S02]  /*3ee0*/  FSEL R90, R31, -INF , P3 ;  /* 0xff8000001f5a7808 */ /* 0x000fe40001800000 */
[----:B------:R-:W-:Y:S01]  /*3ef0*/  FMNMX.FTZ R9, R88, R9, !PT ;  /* 0x0000000958097209 */ /* 0x000fe20007810000 */
[----:B------:R-:W0:Y:S01]  /*3f00*/  @P2 LDC R31, c[0x0][0x44c] ;  /* 0x00011300ff1f2b82 */ /* 0x000e220000000800 */
[----:B------:R-:W-:Y:S02]  /*3f10*/  ISETP.GT.AND P3, PT, R0, RZ, PT ;  /* 0x000000ff0000720c */ /* 0x000fe40003f64270 */
[----:B------:R-:W-:Y:S02]  /*3f20*/  FMNMX.FTZ R9, R90, R9, !PT ;  /* 0x000000095a097209 */ /* 0x000fe40007810000 */
[----:B------:R-:W-:-:S02]  /*3f30*/  ISETP.GT.AND P4, PT, R0, 0x1, PT ;  /* 0x000000010000780c */ /* 0x000fc40003f84270 */
[----:B------:R-:W-:Y:S01]  /*3f40*/  FSEL R56, R56, -INF , P3 ;  /* 0xff80000038387808 */ /* 0x000fe20001800000 */
[----:B------:R-:W1:Y:S01]  /*3f50*/  SHFL.BFLY PT, R2, R9, 0x2, 0x1f ;  /* 0x0c401f0009027f89 */ /* 0x000e6200000e0000 */
[----:B------:R-:W-:Y:S02]  /*3f60*/  FSEL R57, R57, -INF , P4 ;  /* 0xff80000039397808 */ /* 0x000fe40002000000 */
[----:B------:R-:W-:Y:S02]  /*3f70*/  ISETP.GT.AND P3, PT, R0, 0x10, PT ;  /* 0x000000100000780c */ /* 0x000fe40003f64270 */
[----:B------:R-:W-:Y:S02]  /*3f80*/  FMNMX.FTZ R3, R56, R57, !PT ;  /* 0x0000003938037209 */ /* 0x000fe40007810000 */
[----:B------:R-:W-:Y:S02]  /*3f90*/  ISETP.GT.AND P4, PT, R0, 0x11, PT ;  /* 0x000000110000780c */ /* 0x000fe40003f84270 */
[----:B------:R-:W-:-:S02]  /*3fa0*/  FSEL R48, R48, -INF , P3 ;  /* 0xff80000030307808 */ /* 0x000fc40001800000 */
[----:B------:R-:W-:-:S04]  /*3fb0*/  ISETP.GT.AND P3, PT, R0, 0x19, PT ;  /* 0x000000190000780c */ /* 0x000fc80003f64270 */
[----:B------:R-:W-:Y:S02]  /*3fc0*/  FSEL R14, R53, -INF , P3 ;  /* 0xff800000350e7808 */ /* 0x000fe40001800000 */
[----:B------:R-:W-:-:S04]  /*3fd0*/  ISETP.GT.AND P3, PT, R0, 0x21, PT ;  /* 0x000000210000780c */ /* 0x000fc80003f64270 */
[----:B------:R-:W-:Y:S02]  /*3fe0*/  FSEL R20, R41, -INF , P3 ;  /* 0xff80000029147808 */ /* 0x000fe40001800000 */
[----:B------:R-:W-:Y:S02]  /*3ff0*/  ISETP.GT.AND P3, PT, R0, 0x29, PT ;  /* 0x000000290000780c */ /* 0x000fe40003f64270 */
[----:B-1----:R-:W-:Y:S02]  /*4000*/  FMNMX.FTZ R8, R9, R2, !PT ;  /* 0x0000000209087209 */ /* 0x002fe40007810000 */
[----:B------:R-:W-:Y:S02]  /*4010*/  FSEL R2, R61, -INF , P6 ;  /* 0xff8000003d027808 */ /* 0x000fe40003000000 */
[----:B------:R-:W-:Y:S01]  /*4020*/  FMNMX.FTZ R9, R60, R3, !PT ;  /* 0x000000033c097209 */ /* 0x000fe20007810000 */
[----:B------:R-:W1:Y:S01]  /*4030*/  SHFL.BFLY PT, R21, R8, 0x1, 0x1f ;  /* 0x0c201f0008157f89 */ /* 0x000e6200000e0000 */
[----:B------:R-:W-:Y:S01]  /*4040*/  FSEL R26, R45, -INF , P3 ;  /* 0xff8000002d1a7808 */ /* 0x000fe20001800000 */
[----:B------:R-:W-:Y:S01]  /*4050*/  IMAD.U32 R3, RZ, RZ, UR6 ;  /* 0x00000006ff037e24 */ /* 0x000fe2000f8e00ff */
[----:B------:R-:W-:-:S02]  /*4060*/  FMNMX.FTZ R9, R2, R9, !PT ;  /* 0x0000000902097209 */ /* 0x000fc40007810000 */
[----:B------:R-:W-:Y:S02]  /*4070*/  ISETP.GT.AND P3, PT, R0, 0x30, PT ;  /* 0x000000300000780c */ /* 0x000fe40003f64270 */
[----:B------:R-:W-:Y:S02]  /*4080*/  FMNMX.FTZ R9, R48, R9, !PT ;  /* 0x0000000930097209 */ /* 0x000fe40007810000 */
[----:B------:R-:W-:Y:S02]  /*4090*/  FSEL R32, R32, -INF , P3 ;  /* 0xff80000020207808 */ /* 0x000fe40001800000 */
[----:B------:R-:W-:-:S04]  /*40a0*/  ISETP.GT.AND P3, PT, R0, 0x38, PT ;  /* 0x000000380000780c */ /* 0x000fc80003f64270 */
[----:B------:R-:W-:Y:S02]  /*40b0*/  FSEL R36, R36, -INF , P3 ;  /* 0xff80000024247808 */ /* 0x000fe40001800000 */
[----:B------:R-:W-:-:S04]  /*40c0*/  ISETP.GT.AND P3, PT, R0, 0x40, PT ;  /* 0x000000400000780c */ /* 0x000fc80003f64270 */
[----:B------:R-:W-:Y:S02]  /*40d0*/  FSEL R24, R24, -INF , P3 ;  /* 0xff80000018187808 */ /* 0x000fe40001800000 */
[----:B------:R-:W-:Y:S02]  /*40e0*/  ISETP.GT.AND P3, PT, R0, 0x48, PT ;  /* 0x000000480000780c */ /* 0x000fe40003f64270 */
[----:B-1----:R-:W-:Y:S02]  /*40f0*/  FMNMX.FTZ R7, R8, R21, !PT ;  /* 0x0000001508077209 */ /* 0x002fe40007810000 */
[----:B------:R-:W-:Y:S02]  /*4100*/  FSEL R8, R49, -INF , P4 ;  /* 0xff80000031087808 */ /* 0x000fe40002000000 */
[----:B------:R-:W-:Y:S01]  /*4110*/  ISETP.GT.AND P4, PT, R0, 0x20, PT ;  /* 0x000000200000780c */ /* 0x000fe20003f84270 */
[----:B------:R-:W-:Y:S01]  /*4120*/  FMUL.FTZ R6, R7, R3 ;  /* 0x0000000307067220 */ /* 0x000fe20000410000 */
[----:B------:R-:W-:-:S02]  /*4130*/  FMNMX.FTZ R9, R8, R9, !PT ;  /* 0x0000000908097209 */ /* 0x000fc40007810000 */
[----:B------:R-:W-:Y:S02]  /*4140*/  FSEL R40, R40, -INF , P4 ;  /* 0xff80000028287808 */ /* 0x000fe40002000000 */
[----:B------:R-:W-:Y:S02]  /*4150*/  FMNMX.FTZ R9, R52, R9, !PT ;  /* 0x0000000934097209 */ /* 0x000fe40007810000 */
[----:B------:R-:W-:Y:S02]  /*4160*/  ISETP.GT.AND P4, PT, R0, 0x28, PT ;  /* 0x000000280000780c */ /* 0x000fe40003f84270 */
[----:B------:R-:W-:Y:S02]  /*4170*/  FMNMX.FTZ R9, R14, R9, !PT ;  /* 0x000000090e097209 */ /* 0x000fe40007810000 */
[----:B------:R-:W-:Y:S02]  /*4180*/  FSEL R44, R44, -INF , P4 ;  /* 0xff8000002c2c7808 */ /* 0x000fe40002000000 */
[----:B------:R-:W-:-:S02]  /*4190*/  FMNMX.FTZ R9, R40, R9, !PT ;  /* 0x0000000928097209 */ /* 0x000fc40007810000 */
[----:B------:R-:W-:Y:S02]  /*41a0*/  ISETP.GT.AND P4, PT, R0, 0x31, PT ;  /* 0x000000310000780c */ /* 0x000fe40003f84270 */
[----:B------:R-:W-:Y:S02]  /*41b0*/  FMNMX.FTZ R9, R20, R9, !PT ;  /* 0x0000000914097209 */ /* 0x000fe40007810000 */
[----:B------:R-:W-:Y:S02]  /*41c0*/  FSEL R30, R33, -INF , P4 ;  /* 0xff800000211e7808 */ /* 0x000fe40002000000 */
[----:B------:R-:W-:Y:S01]  /*41d0*/  FMNMX.FTZ R9, R44, R9, !PT ;  /* 0x000000092c097209 */ /* 0x000fe20007810000 */
[----:B------:R-:W1:Y:S01]  /*41e0*/  @P2 LDC R33, c[0x0][0x450] ;  /* 0x00011400ff212b82 */ /* 0x000e620000000800 */
[----:B------:R-:W-:Y:S02]  /*41f0*/  ISETP.GT.AND P4, PT, R0, 0x39, PT ;  /* 0x000000390000780c */ /* 0x000fe40003f84270 */
        /* <DEDUP_REMOVED lines=10> */
[----:B------:R-:W-:Y:S02]  /*42a0*/  FMNMX.FTZ R9, R24, R9, !PT ;  /* 0x0000000918097209 */ /* 0x000fe40007810000 */
[----:B------:R-:W-:Y:S02]  /*42b0*/  FSEL R42, R29, -INF , P4 ;  /* 0xff8000001d2a7808 */ /* 0x000fe40002000000 */
[----:B------:R-:W-:-:S02]  /*42c0*/  FMNMX.FTZ R9, R38, R9, !PT ;  /* 0x0000000926097209 */ /* 0x000fc40007810000 */
[----:B------:R-:W-:Y:S02]  /*42d0*/  FSETP.NEU.FTZ.AND P6, PT, R7, -INF , PT ;  /* 0xff8000000700780b */ /* 0x000fe40003fdd000 */
[----:B------:R-:W-:Y:S02]  /*42e0*/  FMNMX.FTZ R9, R28, R9, !PT ;  /* 0x000000091c097209 */ /* 0x000fe40007810000 */
[----:B------:R-:W-:Y:S02]  /*42f0*/  FSEL R21, R6, RZ, P6 ;  /* 0x000000ff06157208 */ /* 0x000fe40003000000 */
[----:B------:R-:W-:-:S03]  /*4300*/  FMNMX.FTZ R9, R42, R9, !PT ;  /* 0x000000092a097209 */ /* 0x000fc60007810000 */
[-CC-:B------:R-:W-:Y:S01]  /*4310*/  FFMA.FTZ R58, R58, R3.reuse, -R21.reuse ;  /* 0x000000033a3a7223 */ /* 0x180fe20000010815 */
[-CC-:B------:R-:W-:Y:S01]  /*4320*/  FFMA.FTZ R59, R59, R3.reuse, -R21.reuse ;  /* 0x000000033b3b7223 */ /* 0x180fe20000010815 */
[----:B------:R-:W2:Y:S01]  /*4330*/  SHFL.BFLY PT, R0, R9, 0x2, 0x1f ;  /* 0x0c401f0009007f89 */ /* 0x000ea200000e0000 */
[-CC-:B------:R-:W-:Y:S01]  /*4340*/  FFMA.FTZ R62, R62, R3.reuse, -R21.reuse ;  /* 0x000000033e3e7223 */ /* 0x180fe20000010815 */
[-CC-:B------:R-:W-:Y:S01]  /*4350*/  FFMA.FTZ R64, R64, R3.reuse, -R21.reuse ;  /* 0x0000000340407223 */ /* 0x180fe20000010815 */
[-CC-:B------:R-:W-:Y:S01]  /*4360*/  FFMA.FTZ R50, R50, R3.reuse, -R21.reuse ;  /* 0x0000000332327223 */ /* 0x180fe20000010815 */
[----:B------:R-:W-:Y:S01]  /*4370*/  MUFU.EX2 R58, R58 ;  /* 0x0000003a003a7308 */ /* 0x000fe20000000800 */
        /* <DEDUP_REMOVED lines=8> */
[-CC-:B------:R-:W-:Y:S01]  /*4400*/  FFMA.FTZ R76, R76, R3.reuse, -R21.reuse ;  /* 0x000000034c4c7223 */ /* 0x180fe20000010815 */
[-CC-:B------:R-:W-:Y:S01]  /*4410*/  FFMA.FTZ R78, R78, R3.reuse, -R21.reuse ;  /* 0x000000034e4e7223 */ /* 0x180fe20000010815 */
[-CC-:B------:R-:W-:Y:S01]  /*4420*/  FFMA.FTZ R80, R80, R3.reuse, -R21.reuse ;  /* 0x0000000350507223 */ /* 0x180fe20000010815 */
[-CC-:B------:R-:W-:Y:S01]  /*4430*/  FFMA.FTZ R82, R82, R3.reuse, -R21.reuse ;  /* 0x0000000352527223 */ /* 0x180fe20000010815 */
[-CC-:B------:R-:W-:Y:S01]  /*4440*/  FFMA.FTZ R84, R84, R3.reuse, -R21.reuse ;  /* 0x0000000354547223 */ /* 0x180fe20000010815 */
[-CC-:B------:R-:W-:Y:S01]  /*4450*/  FFMA.FTZ R86, R86, R3.reuse, -R21.reuse ;  /* 0x0000000356567223 */ /* 0x180fe20000010815 */
[-CC-:B------:R-:W-:Y:S01]  /*4460*/  FFMA.FTZ R88, R88, R3.reuse, -R21.reuse ;  /* 0x0000000358587223 */ /* 0x180fe20000010815 */
[----:B------:R-:W-:Y:S01]  /*4470*/  MUFU.EX2 R62, R62 ;  /* 0x0000003e003e7308 */ /* 0x000fe20000000800 */
[----:B------:R-:W-:Y:S01]  /*4480*/  FFMA.FTZ R90, R90, R3, -R21 ;  /* 0x000000035a5a7223 */ /* 0x000fe20000010815 */
[----:B--2---:R-:W-:-:S06]  /*4490*/  FMNMX.FTZ R0, R9, R0, !PT ;  /* 0x0000000009007209 */ /* 0x004fcc0007810000 */
[----:B------:R-:W-:Y:S01]  /*44a0*/  MUFU.EX2 R211, R64 ;  /* 0x0000004000d37308 */ /* 0x000fe20000000800 */
[----:B------:R-:W2:Y:S01]  /*44b0*/  SHFL.BFLY PT, R9, R0, 0x1, 0x1f ;  /* 0x0c201f0000097f89 */ /* 0x000ea200000e0000 */
[----:B---3--:R-:W-:-:S06]  /*44c0*/  F2FP.F16.F32.PACK_AB R209, R59, R58 ;  /* 0x0000003a3bd1723e */ /* 0x008fcc00000000ff */
[----:B------:R-:W-:Y:S08]  /*44d0*/  MUFU.EX2 R50, R50 ;  /* 0x0000003200327308 */ /* 0x000ff00000000800 */
[----:B------:R3:W-:Y:S08]  /*44e0*/  MUFU.EX2 R205, R66 ;  /* 0x0000004200cd7308 */ /* 0x0007f00000000800 */
[----:B------:R-:W-:Y:S01]  /*44f0*/  MUFU.EX2 R54, R54 ;  /* 0x0000003600367308 */ /* 0x000fe20000000800 */
[----:B--2---:R-:W-:-:S02]  /*4500*/  FMNMX.FTZ R6, R0, R9, !PT ;  /* 0x0000000900067209 */ /* 0x004fc40007810000 */
[----:B---3--:R-:W-:Y:S02]  /*4510*/  CS2R R66, SRZ ;  /* 0x0000000000427805 */ /* 0x008fe4000001ff00 */
[C---:B------:R-:W-:Y:S01]  /*4520*/  FSETP.NEU.FTZ.AND P3, PT, R6.reuse, -INF , PT ;  /* 0xff8000000600780b */ /* 0x040fe20003f7d000 */
[----:B------:R-:W-:Y:S02]  /*4530*/  FMUL.FTZ R0, R6, R3 ;  /* 0x0000000306007220 */ /* 0x000fe40000410000 */
[----:B------:R2:W-:Y:S03]  /*4540*/  MUFU.EX2 R207, R68 ;  /* 0x0000004400cf7308 */ /* 0x0005e60000000800 */
[----:B------:R-:W-:-:S05]  /*4550*/  FSEL R9, R0, RZ, P3 ;  /* 0x000000ff00097208 */ /* 0x000fca0001800000 */
[-CC-:B------:R-:W-:Y:S01]  /*4560*/  FFMA.FTZ R56, R56, R3.reuse, -R9.reuse ;  /* 0x0000000338387223 */ /* 0x180fe20000010809 */
[-CC-:B------:R-:W-:Y:S01]  /*4570*/  FFMA.FTZ R57, R57, R3.reuse, -R9.reuse ;  /* 0x0000000339397223 */ /* 0x180fe20000010809 */
[-CC-:B------:R-:W-:Y:S01]  /*4580*/  FFMA.FTZ R2, R2, R3.reuse, -R9.reuse ;  /* 0x0000000302027223 */ /* 0x180fe20000010809 */
        /* <DEDUP_REMOVED lines=18> */
[----:B------:R-:W-:Y:S01]  /*46b0*/  FFMA.FTZ R42, R42, R3, -R9 ;  /* 0x000000032a2a7223 */ /* 0x000fe20000010809 */
[----:B------:R0:W-:Y:S01]  /*46c0*/  MUFU.EX2 R21, R2 ;  /* 0x0000000200157308 */ /* 0x0001e20000000800 */
[----:B--2---:R-:W-:-:S07]  /*46d0*/  CS2R R68, SRZ ;  /* 0x0000000000447805 */ /* 0x004fce000001ff00 */
[----:B------:R-:W2:Y:S01]  /*46e0*/  MUFU.EX2 R60, R60 ;  /* 0x0000003c003c7308 */ /* 0x000ea20000000800 */
[----:B0-----:R-:W-:-:S04]  /*46f0*/  @P2 IMAD.HI.U32 R2, R152, R31, RZ ;  /* 0x0000001f98022227 */ /* 0x001fc800078e00ff */
[----:B------:R-:W-:Y:S01]  /*4700*/  FADD.FTZ R31, R58, R59 ;  /* 0x0000003b3a1f7221 */ /* 0x000fe20000010000 */
[----:B---3--:R-:W-:Y:S02]  /*4710*/  F2FP.F16.F32.PACK_AB R208, R57, R56 ;  /* 0x0000003839d0723e */ /* 0x008fe400000000ff */
[----:B------:R-:W-:Y:S01]  /*4720*/  CS2R R58, SRZ ;  /* 0x00000000003a7805 */ /* 0x000fe2000001ff00 */
[----:B------:R-:W-:Y:S01]  /*4730*/  FADD.FTZ R0, R62, R31 ;  /* 0x0000001f3e007221 */ /* 0x000fe20000010000 */
[----:B-1----:R-:W-:Y:S01]  /*4740*/  @P2 SHF.R.U32.HI R152, RZ, R33, R2 ;  /* 0x00000021ff982219 */ /* 0x002fe20000011602 */
[----:B------:R-:W0:Y:S02]  /*4750*/  MUFU.EX2 R48, R48 ;  /* 0x0000003000307308 */ /* 0x000e240000000800 */
[----:B------:R-:W-:Y:S01]  /*4760*/  FADD.FTZ R33, R211, R0 ;  /* 0x00000000d3217221 */ /* 0x000fe20000010000 */
[----:B------:R-:W-:Y:S01]  /*4770*/  IMAD.U32 R0, RZ, RZ, UR60 ;  /* 0x0000003cff007e24 */ /* 0x000fe2000f8e00ff */
[----:B------:R-:W-:-:S02]  /*4780*/  IADD3 R152, R152, -R65, R153 ;  /* 0x8000004198987210 */ /* 0x000fc40007ffe099 */
[----:B------:R-:W-:Y:S01]  /*4790*/  CS2R R64, SRZ ;  /* 0x0000000000407805 */ /* 0x000fe2000001ff00 */
[----:B------:R-:W-:Y:S01]  /*47a0*/  FADD.FTZ R2, R50, R33 ;  /* 0x0000002132027221 */ /* 0x000fe20000010000 */
[----:B------:R-:W-:Y:S01]  /*47b0*/  FADD.FTZ R33, R56, R57 ;  /* 0x0000003938217221 */ /* 0x000fe20000010000 */
[----:B------:R-:W1:Y:S01]  /*47c0*/  MUFU.EX2 R70, R70 ;  /* 0x0000004600467308 */ /* 0x000e620000000800 */
[----:B------:R-:W-:Y:S02]  /*47d0*/  @!P1 VIADD R0, R0, 0x38840 ;  /* 0x0003884000009836 */ /* 0x000fe40000000000 */
[----:B------:R-:W-:Y:S01]  /*47e0*/  FADD.FTZ R35, R205, R2 ;  /* 0x00000002cd237221 */ /* 0x000fe20000010000 */
[----:B--2---:R-:W-:Y:S01]  /*47f0*/  FADD.FTZ R2, R60, R33 ;  /* 0x000000213c027221 */ /* 0x004fe20000010000 */
[----:B------:R-:W-:Y:S01]  /*4800*/  IMAD.HI R152, R152, 0x66666667, RZ ;  /* 0x6666666798987827 */ /* 0x000fe200078e02ff */
[----:B------:R-:W-:Y:S02]  /*4810*/  F2FP.F16.F32.PACK_AB R210, R21, R60 ;  /* 0x0000003c15d2723e */ /* 0x000fe400000000ff */
[----:B------:R-:W-:-:S02]  /*4820*/  CS2R R60, SRZ ;  /* 0x00000000003c7805 */ /* 0x000fc4000001ff00 */
[----:B------:R-:W-:Y:S01]  /*4830*/  @!P1 PRMT R0, RZ, 0x654, R0 ;  /* 0x00000654ff009816 */ /* 0x000fe20000000000 */
[----:B------:R2:W3:Y:S01]  /*4840*/  MUFU.EX2 R25, R8 ;  /* 0x0000000800197308 */ /* 0x0004e20000000800 */
[----:B------:R-:W-:Y:S02]  /*4850*/  F2FP.F16.F32.PACK_AB R211, R211, R62 ;  /* 0x0000003ed3d3723e */ /* 0x000fe400000000ff */
[----:B------:R-:W-:Y:S01]  /*4860*/  CS2R R62, SRZ ;  /* 0x00000000003e7805 */ /* 0x000fe2000001ff00 */
[----:B------:R0:W-:Y:S01]  /*4870*/  @!P1 SYNCS.ARRIVE.TRANS64.RED.A1T0 RZ, [R0+URZ], RZ ;  /* 0x000000ff00ff99a7 */ /* 0x0001e2000810043f */
[----:B------:R-:W-:Y:S02]  /*4880*/  F2FP.F16.F32.PACK_AB R205, R205, R50 ;  /* 0x00000032cdcd723e */ /* 0x000fe400000000ff */
[----:B------:R-:W-:Y:S02]  /*4890*/  CS2R R56, SRZ ;  /* 0x0000000000387805 */ /* 0x000fe4000001ff00 */
[----:B------:R-:W-:Y:S01]  /*48a0*/  CS2R R50, SRZ ;  /* 0x0000000000327805 */ /* 0x000fe2000001ff00 */
[----:B------:R4:W5:Y:S01]  /*48b0*/  MUFU.EX2 R201, R72 ;  /* 0x0000004800c97308 */ /* 0x0009620000000800 */
[----:B--2---:R-:W-:Y:S01]  /*48c0*/  FADD.FTZ R8, R54, R35 ;  /* 0x0000002336087221 */ /* 0x004fe20000010000 */
[----:B------:R-:W-:-:S03]  /*48d0*/  FADD.FTZ R35, R21, R2 ;  /* 0x0000000215237221 */ /* 0x000fc60000010000 */
[C---:B------:R-:W-:Y:S01]  /*48e0*/  FADD.FTZ R37, R207.reuse, R8 ;  /* 0x00000008cf257221 */ /* 0x040fe20000010000 */
[----:B0-----:R-:W-:Y:S01]  /*48f0*/  FADD.FTZ R0, R48, R35 ;  /* 0x0000002330007221 */ /* 0x001fe20000010000 */
[----:B------:R-:W-:Y:S01]  /*4900*/  F2FP.F16.F32.PACK_AB R207, R207, R54 ;  /* 0x00000036cfcf723e */ /* 0x000fe200000000ff */
[----:B------:R-:W0:Y:S01]  /*4910*/  MUFU.EX2 R52, R52 ;  /* 0x0000003400347308 */ /* 0x000e220000000800 */
[----:B-1----:R-:W-:Y:S01]  /*4920*/  FADD.FTZ R2, R70, R37 ;  /* 0x0000002546027221 */ /* 0x002fe20000010000 */
[C---:B---3--:R-:W-:Y:S01]  /*4930*/  FADD.FTZ R35, R25.reuse, R0 ;  /* 0x0000000019237221 */ /* 0x048fe20000010000 */
[----:B------:R-:W-:Y:S01]  /*4940*/  F2FP.F16.F32.PACK_AB R204, R25, R48 ;  /* 0x0000003019cc723e */ /* 0x000fe200000000ff */
[----:B------:R-:W-:Y:S01]  /*4950*/  IMAD.MOV.U32 R8, RZ, RZ, RZ ;  /* 0x000000ffff087224 */ /* 0x000fe200078e00ff */
[----:B----4-:R-:W-:Y:S02]  /*4960*/  CS2R R72, SRZ ;  /* 0x0000000000487805 */ /* 0x010fe4000001ff00 */
[----:B------:R-:W-:-:S02]  /*4970*/  CS2R R54, SRZ ;  /* 0x0000000000367805 */ /* 0x000fc4000001ff00 */
[----:B------:R-:W-:Y:S01]  /*4980*/  CS2R R48, SRZ ;  /* 0x0000000000307805 */ /* 0x000fe2000001ff00 */
[----:B------:R-:W1:Y:S01]  /*4990*/  MUFU.EX2 R46, R46 ;  /* 0x0000002e002e7308 */ /* 0x000e620000000800 */
[C---:B-----5:R-:W-:Y:S01]  /*49a0*/  FADD.FTZ R37, R201.reuse, R2 ;  /* 0x00000002c9257221 */ /* 0x060fe20000010000 */
[----:B------:R-:W-:Y:S02]  /*49b0*/  F2FP.F16.F32.PACK_AB R201, R201, R70 ;  /* 0x00000046c9c9723e */ /* 0x000fe400000000ff */
[----:B------:R-:W-:-:S04]  /*49c0*/  CS2R R70, SRZ ;  /* 0x0000000000467805 */ /* 0x000fc8000001ff00 */
[----:B------:R-:W2:Y:S01]  /*49d0*/  MUFU.EX2 R27, R14 ;  /* 0x0000000e001b7308 */ /* 0x000ea20000000800 */
[----:B0-----:R-:W-:-:S07]  /*49e0*/  FADD.FTZ R0, R52, R35 ;  /* 0x0000002334007221 */ /* 0x001fce0000010000 */
[----:B------:R0:W3:Y:S01]  /*49f0*/  MUFU.EX2 R203, R74 ;  /* 0x0000004a00cb7308 */ /* 0x0000e20000000800 */
[----:B-1----:R-:W-:-:S07]  /*4a00*/  FADD.FTZ R2, R46, R37 ;  /* 0x000000252e027221 */ /* 0x002fce0000010000 */
[----:B------:R-:W1:Y:S01]  /*4a10*/  MUFU.EX2 R40, R40 ;  /* 0x0000002800287308 */ /* 0x000e620000000800 */
[C---:B--2---:R-:W-:Y:S01]  /*4a20*/  FADD.FTZ R37, R27.reuse, R0 ;  /* 0x000000001b257221 */ /* 0x044fe20000010000 */
[----:B------:R-:W-:Y:S02]  /*4a30*/  F2FP.F16.F32.PACK_AB R206, R27, R52 ;  /* 0x000000341bce723e */ /* 0x000fe400000000ff */
[----:B0-----:R-:W-:Y:S02]  /*4a40*/  CS2R R74, SRZ ;  /* 0x00000000004a7805 */ /* 0x001fe4000001ff00 */
[----:B------:R-:W-:Y:S02]  /*4a50*/  CS2R R52, SRZ ;  /* 0x0000000000347805 */ /* 0x000fe4000001ff00 */
[----:B------:R-:W0:Y:S01]  /*4a60*/  MUFU.EX2 R76, R76 ;  /* 0x0000004c004c7308 */ /* 0x000e220000000800 */
[C---:B---3--:R-:W-:Y:S01]  /*4a70*/  FADD.FTZ R39, R203.reuse, R2 ;  /* 0x00000002cb277221 */ /* 0x048fe20000010000 */
[----:B------:R-:W-:-:S02]  /*4a80*/  F2FP.F16.F32.PACK_AB R203, R203, R46 ;  /* 0x0000002ecbcb723e */ /* 0x000fc400000000ff */
[----:B------:R-:W-:-:S04]  /*4a90*/  CS2R R46, SRZ ;  /* 0x00000000002e7805 */ /* 0x000fc8000001ff00 */
[----:B------:R-:W2:Y:S01]  /*4aa0*/  MUFU.EX2 R29, R20 ;  /* 0x00000014001d7308 */ /* 0x000ea20000000800 */
[----:B-1----:R-:W-:Y:S01]  /*4ab0*/  FADD.FTZ R0, R40, R37 ;  /* 0x0000002528007221 */ /* 0x002fe20000010000 */
[----:B------:R-:W-:-:S04]  /*4ac0*/  SHF.R.U32.HI R37, RZ, 0x1f, R152 ;  /* 0x0000001fff257819 */ /* 0x000fc80000011698 */
[----:B------:R-:W-:Y:S02]  /*4ad0*/  LEA.HI.SX32 R153, R152, R37, 0x1b ;  /* 0x0000002598997211 */ /* 0x000fe400078fdaff */
[----:B------:R1:W3:Y:S01]  /*4ae0*/  MUFU.EX2 R197, R78 ;  /* 0x0000004e00c57308 */ /* 0x0002e20000000800 */
[----:B0-----:R-:W-:Y:S01]  /*4af0*/  FADD.FTZ R2, R76, R39 ;  /* 0x000000274c027221 */ /* 0x001fe20000010000 */
[----:B------:R-:W-:-:S04]  /*4b00*/  VIMNMX R212, R22, R153, !PT ;  /* 0x0000009916d47248 */ /* 0x000fc80007fe0100 */
[----:B------:R-:W-:Y:S02]  /*4b10*/  ISETP.GE.AND P3, PT, R213, R212, PT ;  /* 0x000000d4d500720c */ /* 0x000fe40003f66270 */
[----:B------:R-:W0:Y:S01]  /*4b20*/  MUFU.EX2 R44, R44 ;  /* 0x0000002c002c7308 */ /* 0x000e220000000800 */
[C---:B--2---:R-:W-:Y:S01]  /*4b30*/  FADD.FTZ R9, R29.reuse, R0 ;  /* 0x000000001d097221 */ /* 0x044fe20000010000 */
[----:B------:R-:W-:Y:S02]  /*4b40*/  F2FP.F16.F32.PACK_AB R200, R29, R40 ;  /* 0x000000281dc8723e */ /* 0x000fe400000000ff */
[----:B-1----:R-:W-:-:S04]  /*4b50*/  CS2R R78, SRZ ;  /* 0x00000000004e7805 */ /* 0x002fc8000001ff00 */
[----:B------:R-:W1:Y:S01]  /*4b60*/  MUFU.EX2 R80, R80 ;  /* 0x0000005000507308 */ /* 0x000e620000000800 */
[C---:B---3--:R-:W-:Y:S01]  /*4b70*/  FADD.FTZ R37, R197.reuse, R2 ;  /* 0x00000002c5257221 */ /* 0x048fe20000010000 */
[----:B------:R-:W-:Y:S02]  /*4b80*/  F2FP.F16.F32.PACK_AB R197, R197, R76 ;  /* 0x0000004cc5c5723e */ /* 0x000fe400000000ff */
[----:B------:R-:W-:-:S04]  /*4b90*/  CS2R R76, SRZ ;  /* 0x00000000004c7805 */ /* 0x000fc8000001ff00 */
[----:B------:R2:W3:Y:S01]  /*4ba0*/  MUFU.EX2 R31, R26 ;  /* 0x0000001a001f7308 */ /* 0x0004e20000000800 */
[----:B0-----:R-:W-:-:S07]  /*4bb0*/  FADD.FTZ R0, R44, R9 ;  /* 0x000000092c007221 */ /* 0x001fce0000010000 */
[----:B------:R0:W4:Y:S01]  /*4bc0*/  MUFU.EX2 R199, R82 ;  /* 0x0000005200c77308 */ /* 0x0001220000000800 */
[----:B-1----:R-:W-:Y:S01]  /*4bd0*/  FADD.FTZ R2, R80, R37 ;  /* 0x0000002550027221 */ /* 0x002fe20000010000 */
[----:B--2---:R-:W-:-:S06]  /*4be0*/  CS2R R26, SRZ ;  /* 0x00000000001a7805 */ /* 0x004fcc000001ff00 */
[----:B------:R-:W1:Y:S01]  /*4bf0*/  MUFU.EX2 R32, R32 ;  /* 0x0000002000207308 */ /* 0x000e620000000800 */
[C---:B---3--:R-:W-:Y:S01]  /*4c00*/  FADD.FTZ R9, R31.reuse, R0 ;  /* 0x000000001f097221 */ /* 0x048fe20000010000 */
[----:B------:R-:W-:Y:S02]  /*4c10*/  F2FP.F16.F32.PACK_AB R202, R31, R44 ;  /* 0x0000002c1fca723e */ /* 0x000fe400000000ff */
[----:B0-----:R-:W-:Y:S02]  /*4c20*/  CS2R R82, SRZ ;  /* 0x0000000000527805 */ /* 0x001fe4000001ff00 */
[----:B------:R-:W-:Y:S02]  /*4c30*/  CS2R R44, SRZ ;  /* 0x00000000002c7805 */ /* 0x000fe4000001ff00 */
[----:B------:R-:W0:Y:S01]  /*4c40*/  MUFU.EX2 R84, R84 ;  /* 0x0000005400547308 */ /* 0x000e220000000800 */
[C---:B----4-:R-:W-:Y:S01]  /*4c50*/  FADD.FTZ R39, R199.reuse, R2 ;  /* 0x00000002c7277221 */ /* 0x050fe20000010000 */
[----:B------:R-:W-:-:S02]  /*4c60*/  F2FP.F16.F32.PACK_AB R199, R199, R80 ;  /* 0x00000050c7c7723e */ /* 0x000fc400000000ff */
[----:B------:R-:W-:-:S04]  /*4c70*/  CS2R R80, SRZ ;  /* 0x0000000000507805 */ /* 0x000fc8000001ff00 */
[----:B------:R2:W3:Y:S01]  /*4c80*/  MUFU.EX2 R33, R30 ;  /* 0x0000001e00217308 */ /* 0x0004e20000000800 */
[----:B-1----:R-:W-:-:S07]  /*4c90*/  FADD.FTZ R0, R32, R9 ;  /* 0x0000000920007221 */ /* 0x002fce0000010000 */
[----:B------:R1:W4:Y:S01]  /*4ca0*/  MUFU.EX2 R193, R86 ;  /* 0x0000005600c17308 */ /* 0x0003220000000800 */
[----:B0-----:R-:W-:Y:S01]  /*4cb0*/  FADD.FTZ R2, R84, R39 ;  /* 0x0000002754027221 */ /* 0x001fe20000010000 */
[----:B--2---:R-:W-:-:S06]  /*4cc0*/  CS2R R30, SRZ ;  /* 0x00000000001e7805 */ /* 0x004fcc000001ff00 */
[----:B------:R-:W0:Y:S01]  /*4cd0*/  MUFU.EX2 R36, R36 ;  /* 0x0000002400247308 */ /* 0x000e220000000800 */
[C---:B---3--:R-:W-:Y:S01]  /*4ce0*/  FADD.FTZ R9, R33.reuse, R0 ;  /* 0x0000000021097221 */ /* 0x048fe20000010000 */
[----:B------:R-:W-:Y:S02]  /*4cf0*/  F2FP.F16.F32.PACK_AB R196, R33, R32 ;  /* 0x0000002021c4723e */ /* 0x000fe400000000ff */
[----:B-1----:R-:W-:Y:S02]  /*4d00*/  CS2R R86, SRZ ;  /* 0x0000000000567805 */ /* 0x002fe4000001ff00 */
[----:B------:R-:W-:Y:S02]  /*4d10*/  CS2R R32, SRZ ;  /* 0x0000000000207805 */ /* 0x000fe4000001ff00 */
[----:B------:R-:W1:Y:S01]  /*4d20*/  MUFU.EX2 R88, R88 ;  /* 0x0000005800587308 */ /* 0x000e620000000800 */
[C---:B----4-:R-:W-:Y:S01]  /*4d30*/  FADD.FTZ R39, R193.reuse, R2 ;  /* 0x00000002c1277221 */ /* 0x050fe20000010000 */
[----:B------:R-:W-:-:S02]  /*4d40*/  F2FP.F16.F32.PACK_AB R193, R193, R84 ;  /* 0x00000054c1c1723e */ /* 0x000fc400000000ff */
[----:B------:R-:W-:-:S04]  /*4d50*/  CS2R R84, SRZ ;  /* 0x0000000000547805 */ /* 0x000fc8000001ff00 */
[----:B------:R-:W2:Y:S01]  /*4d60*/  MUFU.EX2 R35, R34 ;  /* 0x0000002200237308 */ /* 0x000ea20000000800 */
[----:B0-----:R-:W-:-:S07]  /*4d70*/  FADD.FTZ R0, R36, R9 ;  /* 0x0000000924007221 */ /* 0x001fce0000010000 */
[----:B------:R-:W0:Y:S01]  /*4d80*/  MUFU.EX2 R24, R24 ;  /* 0x0000001800187308 */ /* 0x000e220000000800 */
[----:B-1----:R-:W-:-:S07]  /*4d90*/  FADD.FTZ R2, R88, R39 ;  /* 0x0000002758027221 */ /* 0x002fce0000010000 */
[----:B------:R-:W1:Y:S01]  /*4da0*/  MUFU.EX2 R37, R38 ;  /* 0x0000002600257308 */ /* 0x000e620000000800 */
[C---:B--2---:R-:W-:Y:S01]  /*4db0*/  FADD.FTZ R41, R35.reuse, R0 ;  /* 0x0000000023297221 */ /* 0x044fe20000010000 */
[----:B------:R-:W-:Y:S02]  /*4dc0*/  F2FP.F16.F32.PACK_AB R198, R35, R36 ;  /* 0x0000002423c6723e */ /* 0x000fe400000000ff */
[----:B------:R-:W-:-:S04]  /*4dd0*/  CS2R R34, SRZ ;  /* 0x0000000000227805 */ /* 0x000fc8000001ff00 */
[----:B------:R-:W2:Y:S01]  /*4de0*/  MUFU.EX2 R28, R28 ;  /* 0x0000001c001c7308 */ /* 0x000ea20000000800 */
[----:B0-----:R-:W-:Y:S01]  /*4df0*/  FADD.FTZ R0, R24, R41 ;  /* 0x0000002918007221 */ /* 0x001fe20000010000 */
[----:B------:R-:W-:-:S06]  /*4e00*/  CS2R R40, SRZ ;  /* 0x0000000000287805 */ /* 0x000fcc000001ff00 */
[----:B------:R0:W3:Y:S01]  /*4e10*/  MUFU.EX2 R195, R90 ;  /* 0x0000005a00c37308 */ /* 0x0000e20000000800 */
[C---:B-1----:R-:W-:Y:S01]  /*4e20*/  FADD.FTZ R21, R37.reuse, R0 ;  /* 0x0000000025157221 */ /* 0x042fe20000010000 */
[----:B------:R-:W-:Y:S01]  /*4e30*/  F2FP.F16.F32.PACK_AB R192, R37, R24 ;  /* 0x0000001825c0723e */ /* 0x000fe200000000ff */
[----:B------:R-:W-:Y:S01]  /*4e40*/  IMAD.MOV.U32 R0, RZ, RZ, 0x3f800000 ;  /* 0x3f800000ff007424 */ /* 0x000fe200078e00ff */
[----:B------:R-:W-:Y:S02]  /*4e50*/  CS2R R36, SRZ ;  /* 0x0000000000247805 */ /* 0x000fe4000001ff00 */
[----:B------:R-:W-:Y:S02]  /*4e60*/  CS2R R24, SRZ ;  /* 0x0000000000187805 */ /* 0x000fe4000001ff00 */
[----:B------:R1:W4:Y:S01]  /*4e70*/  MUFU.EX2 R39, R42 ;  /* 0x0000002a00277308 */ /* 0x0003220000000800 */
[----:B--2---:R-:W-:Y:S01]  /*4e80*/  FADD.FTZ R14, R28, R21 ;  /* 0x000000151c0e7221 */ /* 0x004fe20000010000 */
[----:B0-----:R-:W-:Y:S01]  /*4e90*/  CS2R R90, SRZ ;  /* 0x00000000005a7805 */ /* 0x001fe2000001ff00 */
[C---:B---3--:R-:W-:Y:S01]  /*4ea0*/  FADD.FTZ R9, R195.reuse, R2 ;  /* 0x00000002c3097221 */ /* 0x048fe20000010000 */
[----:B------:R-:W-:Y:S01]  /*4eb0*/  F2FP.F16.F32.PACK_AB R195, R195, R88 ;  /* 0x00000058c3c3723e */ /* 0x000fe200000000ff */
[----:B------:R-:W-:Y:S01]  /*4ec0*/  IMAD.MOV.U32 R2, RZ, RZ, 0x3f800000 ;  /* 0x3f800000ff027424 */ /* 0x000fe200078e00ff */
[----:B------:R-:W-:-:S02]  /*4ed0*/  CS2R R88, SRZ ;  /* 0x0000000000587805 */ /* 0x000fc4000001ff00 */
[----:B-1----:R-:W-:Y:S01]  /*4ee0*/  CS2R R42, SRZ ;  /* 0x00000000002a7805 */ /* 0x002fe2000001ff00 */
[C---:B----4-:R-:W-:Y:S01]  /*4ef0*/  FADD.FTZ R14, R39.reuse, R14 ;  /* 0x0000000e270e7221 */ /* 0x050fe20000010000 */
[----:B------:R-:W-:Y:S02]  /*4f00*/  F2FP.F16.F32.PACK_AB R194, R39, R28 ;  /* 0x0000001c27c2723e */ /* 0x000fe400000000ff */
[----:B------:R-:W-:Y:S02]  /*4f10*/  CS2R R38, SRZ ;  /* 0x0000000000267805 */ /* 0x000fe4000001ff00 */
[----:B------:R-:W-:Y:S01]  /*4f20*/  CS2R R28, SRZ ;  /* 0x00000000001c7805 */ /* 0x000fe2000001ff00 */
[----:B------:R-:W-:Y:S06]  /*4f30*/  @!P3 BRA `(.L_x_2180) ;  /* 0x00000040002cb947 */ /* 0x000fec0003800000 */
[----:B------:R-:W-:Y:S01]  /*4f40*/  UMOV UR6, URZ ;  /* 0x0000003f00067c82 */ /* 0x000fe20008000000 */
[----:B------:R-:W-:Y:S02]  /*4f50*/  IMAD.MOV.U32 R20, RZ, RZ, R7 ;  /* 0x000000ffff147224 */ /* 0x000fe400078e0007 */
[----:B------:R-:W-:Y:S02]  /*4f60*/  IMAD.MOV.U32 R21, RZ, RZ, R6 ;  /* 0x000000ffff157224 */ /* 0x000fe400078e0006 */
[----:B------:R-:W-:Y:S02]  /*4f70*/  IMAD.MOV.U32 R214, RZ, RZ, RZ ;  /* 0x000000ffffd67224 */ /* 0x000fe400078e00ff */
[----:B------:R-:W-:Y:S02]  /*4f80*/  IMAD.MOV.U32 R2, RZ, RZ, 0x3f800000 ;  /* 0x3f800000ff027424 */ /* 0x000fe400078e00ff */
[----:B------:R-:W-:Y:S02]  /*4f90*/  IMAD.U32 R218, RZ, RZ, UR6 ;  /* 0x00000006ffda7e24 */ /* 0x000fe4000f8e00ff */
[----:B------:R-:W-:-:S02]  /*4fa0*/  IMAD.MOV.U32 R0, RZ, RZ, 0x3f800000 ;  /* 0x3f800000ff007424 */ /* 0x000fc400078e00ff */
[----:B------:R-:W-:-:S07]  /*4fb0*/  IMAD.MOV.U32 R151, RZ, RZ, RZ ;  /* 0x000000ffff977224 */ /* 0x000fce00078e00ff */
.L_x_2189:
[----:B------:R-:W-:-:S13]  /*4fc0*/  R2UR UR6, R218 ;  /* 0x00000000da0672ca */ /* 0x000fda00000e0000 */
[----:B------:R-:W-:-:S04]  /*4fd0*/  UIADD3 UR6, UR6, 0x1, URZ ;  /* 0x0000000106067890 */ /* 0x000fc8000fffe03f */
[----:B------:R-:W-:-:S04]  /*4fe0*/  UISETP.NE.AND UP0, UPT, UR6, 0x2, UPT ;  /* 0x000000020600788c */ /* 0x000fc8000bf05270 */
[----:B------:R-:W-:Y:S02]  /*4ff0*/  USEL UR7, URZ, 0x1, UP0 ;  /* 0x000000013f077887 */ /* 0x000fe40008000000 */
[----:B------:R-:W-:-:S04]  /*5000*/  USEL UR61, UR6, URZ, UP0 ;  /* 0x0000003f063d7287 */ /* 0x000fc80008000000 */
[----:B------:R-:W-:Y:S01]  /*5010*/  LOP3.LUT R8, R214, UR7, RZ, 0x3c, !PT ;  /* 0x00000007d6087c12 */ /* 0x000fe2000f8e3cff */
[----:B------:R-:W-:Y:S07]  /*5020*/  @!P0 BRA `(.L_x_2181) ;  /* 0x0000000000048947 */ /* 0x000fee0003800000 */
[----:B------:R-:W-:Y:S01]  /*5030*/  BPT.TRAP 0x1 ;  /* 0x000000040000795c */ /* 0x000fe20000300000 */
.L_x_2181:
[----:B------:R-:W-:Y:S02]  /*5040*/  R2UR UR6, R16 ;  /* 0x00000000100672ca */ /* 0x000fe400000e0000 */
[----:B------:R-:W-:-:S11]  /*5050*/  SHF.L.U32 R3, R8, 0x1f, RZ ;  /* 0x0000001f08037819 */ /* 0x000fd600000006ff */
[----:B------:R-:W-:-:S06]  /*5060*/  ULEA UR6, UR61, UR6, 0x3 ;  /* 0x000000063d067291 */ /* 0x000fcc000f8e183f */
[----:B------:R-:W-:-:S03]  /*5070*/  MOV R215, UR6 ;  /* 0x0000000600d77c02 */ /* 0x000fc60008000f00 */
[----:B------:R0:W1:Y:S01]  /*5080*/  SYNCS.PHASECHK.TRANS64.TRYWAIT P3, [UR6+0x38830], R3 ;  /* 0x03883003ff0075a7 */ /* 0x0000620008060146 */
[----:B------:R-:W-:Y:S05]  /*5090*/  @!P0 BRA `(.L_x_2182) ;  /* 0x0000000000048947 */ /* 0x000fea0003800000 */
[----:B------:R-:W-:Y:S01]  /*50a0*/  BPT.TRAP 0x1 ;  /* 0x000000040000795c */ /* 0x000fe20000300000 */
.L_x_2182:
[----:B-1----:R-:W-:Y:S05]  /*50b0*/  @P3 BRA `(.L_x_2183) ;  /* 0x00000000000c3947 */ /* 0x002fea0003800000 */
[----:B------:R-:W-:-:S13]  /*50c0*/  R2UR UR6, R215 ;  /* 0x00000000d70672ca */ /* 0x000fda00000e0000 */
[----:B------:R-:W1:Y:S02]  /*50d0*/  SYNCS.PHASECHK.TRANS64.TRYWAIT P3, [UR6+0x38830], R3 ;  /* 0x03883003ff0075a7 */ /* 0x000e640008060146 */
[----:B-1----:R-:W-:Y:S05]  /*50e0*/  @!P3 BRA `(.L_x_2184) ;  /* 0x000000fc0010b947 */ /* 0x002fea0003800000 */
.L_x_2183:
        /* <DEDUP_REMOVED lines=649> */
.L_x_2185:
[----:B------:R-:W-:Y:S02]  /*7980*/  R2UR UR7, R16 ;  /* 0x00000000100772ca */ /* 0x000fe400000e0000 */
[----:B------:R-:W-:Y:S02]  /*7990*/  R2UR UR6, R218 ;  /* 0x00000000da0672ca */ /* 0x000fe400000e0000 */
[----:B------:R-:W-:-:S11]  /*79a0*/  SHF.L.U32 R0, R214, 0x1f, RZ ;  /* 0x0000001fd6007819 */ /* 0x000fd600000006ff */
[----:B------:R-:W-:-:S09]  /*79b0*/  ULEA UR7, UR6, UR7, 0x3 ;  /* 0x0000000706077291 */ /* 0x000fd2000f8e183f */
[----:B------:R0:W1:Y:S01]  /*79c0*/  SYNCS.PHASECHK.TRANS64.TRYWAIT P3, [UR7+0x38850], R0 ;  /* 0x03885000ff0075a7 */ /* 0x0000620008060147 */
[----:B------:R-:W-:Y:S05]  /*79d0*/  @!P0 BRA `(.L_x_2186) ;  /* 0x0000000000048947 */ /* 0x000fea0003800000 */
[----:B------:R-:W-:Y:S01]  /*79e0*/  BPT.TRAP 0x1 ;  /* 0x000000040000795c */ /* 0x000fe20000300000 */
.L_x_2186:
[----:B-1----:R-:W-:Y:S05]  /*79f0*/  @P3 BRA `(.L_x_2187) ;  /* 0x0000000000083947 */ /* 0x002fea0003800000 */
[----:B------:R-:W1:Y:S02]  /*7a00*/  SYNCS.PHASECHK.TRANS64.TRYWAIT P3, [UR7+0x38850], R0 ;  /* 0x03885000ff0075a7 */ /* 0x000e640008060147 */
[----:B-1----:R-:W-:Y:S05]  /*7a10*/  @!P3 BRA `(.L_x_2188) ;  /* 0x000000d000e0b947 */ /* 0x002fea0003800000 */
.L_x_2187:
[----:B------:R-:W-:Y:S01]  /*7a20*/  R2UR UR6, R16 ;  /* 0x00000000100672ca */ /* 0x000fe200000e0000 */
[----:B------:R-:W-:Y:S01]  /*7a30*/  WARPGROUP.ARRIVE ;  /* 0x00000000000079c5 */ /* 0x000fe20000000000 */
[----:B------:R-:W-:Y:S01]  /*7a40*/  R2UR UR10, R218 ;  /* 0x00000000da0a72ca */ /* 0x000fe200000e0000 */
[----:B------:R-:W-:Y:S01]  /*7a50*/  UMOV UR11, 0x40000040 ;  /* 0x40000040000b7882 */ /* 0x000fe20000000000 */
[----:B01----:R-:W0:Y:S01]  /*7a60*/  @P2 LDC R0, c[0x0][0x44c] ;  /* 0x00011300ff002b82 */ /* 0x003e220000000800 */
[----:B------:R-:W-:Y:S01]  /*7a70*/  IMAD.MOV.U32 R3, RZ, RZ, R15 ;  /* 0x000000ffff037224 */ /* 0x000fe200078e000f */
[----:B------:R-:W-:Y:S01]  /*7a80*/  ULDC UR15, c[0x0][0x2f0] ;  /* 0x0000bc00000f7ab9 */ /* 0x000fe20000000800 */
[----:B------:R-:W-:-:S05]  /*7a90*/  ULDC UR14, c[0x0][0x288] ;  /* 0x0000a200000e7ab9 */ /* 0x000fca0000000800 */
[----:B------:R-:W1:Y:S01]  /*7aa0*/  @P2 LDC R7, c[0x0][0x450] ;  /* 0x00011400ff072b82 */ /* 0x000e620000000800 */
[----:B------:R-:W-:-:S04]  /*7ab0*/  UIADD3 UR6, UR6, 0x400, URZ ;  /* 0x0000040006067890 */ /* 0x000fc8000fffe03f */
[----:B------:R-:W-:-:S04]  /*7ac0*/  USHF.R.U32.HI UR6, URZ, 0x4, UR6 ;  /* 0x000000043f067899 */ /* 0x000fc80008011606 */
[----:B------:R-:W-:-:S04]  /*7ad0*/  ULOP3.LUT UR6, UR6, 0x3fff, URZ, 0xc0, !UPT ;  /* 0x00003fff06067892 */ /* 0x000fc8000f8ec03f */
[----:B------:R-:W-:Y:S01]  /*7ae0*/  ULOP3.LUT UR6, UR6, 0x2800000, URZ, 0xfc, !UPT ;  /* 0x0280000006067892 */ /* 0x000fe2000f8efc3f */
[----:B0-----:R-:W-:-:S03]  /*7af0*/  @P2 IMAD.HI.U32 R0, R15, R0, RZ ;  /* 0x000000000f002227 */ /* 0x001fc600078e00ff */
[----:B------:R-:W-:-:S07]  /*7b00*/  UIMAD UR6, UR10, 0xa00, UR6 ;  /* 0x00000a000a0678a4 */ /* 0x000fce000f8e0206 */
[----:B------:R-:W-:Y:S01]  /*7b10*/  UMOV UR10, UR6 ;  /* 0x00000006000a7c82 */ /* 0x000fe20008000000 */
[----:B-1----:R-:W-:Y:S01]  /*7b20*/  @P2 SHF.R.U32.HI R3, RZ, R7, R0 ;  /* 0x00000007ff032219 */ /* 0x002fe20000011600 */
[----:B------:R-:W-:Y:S01]  /*7b30*/  HGMMA.64x256x16.F32 R24, R208, gdesc[UR8].tnspB, R24, gsb0 ;  /* 0x43e00008d0187df0 */ /* 0x000fe20008000818 */
[----:B------:R-:W-:Y:S01]  /*7b40*/  UIADD3 UR10, UR6, 0x80, URZ ;  /* 0x00000080060a7890 */ /* 0x000fe2000fffe03f */
[----:B------:R-:W-:Y:S01]  /*7b50*/  IMAD.MOV.U32 R0, RZ, RZ, -0x50 ;  /* 0xffffffb0ff007424 */ /* 0x000fe200078e00ff */
[----:B------:R-:W-:Y:S01]  /*7b60*/  UMOV UR11, 0x40000040 ;  /* 0x40000040000b7882 */ /* 0x000fe20000000000 */
[----:B------:R-:W0:Y:S02]  /*7b70*/  SHFL.IDX PT, R2, R3, 0x1, 0x1c1f ;  /* 0x003c1f0003027f89 */ /* 0x000e2400000e0000 */
[----:B------:R-:W-:-:S04]  /*7b80*/  IMAD R0, R213, R0, 0x1 ;  /* 0x00000001d5007424 */ /* 0x000fc800078e0200 */
[----:B------:R-:W-:-:S04]  /*7b90*/  IMAD R7, R19, -0x2, R0 ;  /* 0xfffffffe13077824 */ /* 0x000fc800078e0200 */
[----:B------:R-:W-:Y:S01]  /*7ba0*/  IMAD R7, R18, UR15, R7 ;  /* 0x0000000f12077c24 */ /* 0x000fe2000f8e0207 */
[----:B------:R-:W-:Y:S02]  /*7bb0*/  WARPGROUP.DEPBAR.LE gsb0, 0x0 ;  /* 0x00008000000079c5 */ /* 0x000fe40000010000 */
[----:B------:R-:W-:Y:S01]  /*7bc0*/  WARPGROUP.ARRIVE ;  /* 0x00000000000079c5 */ /* 0x000fe20000000000 */
[----:B------:R-:W1:Y:S10]  /*7bd0*/  SHFL.IDX PT, R208, R3, RZ, 0x1c1f ;  /* 0x001c1fff03d07589 */ /* 0x000e7400000e0000 */
[----:B------:R-:W-:Y:S01]  /*7be0*/  HGMMA.64x256x16.F32 R24, R204, gdesc[UR8].tnspB, R24, gsb0 ;  /* 0x43e00008cc187df0 */ /* 0x000fe20008000818 */
[----:B------:R-:W-:Y:S01]  /*7bf0*/  UIADD3 UR10, UR6, 0x100, URZ ;  /* 0x00000100060a7890 */ /* 0x000fe2000fffe03f */
[----:B------:R-:W-:Y:S01]  /*7c00*/  UMOV UR11, 0x40000040 ;  /* 0x40000040000b7882 */ /* 0x000fe20000000000 */
[----:B------:R-:W-:-:S02]  /*7c10*/  WARPGROUP.DEPBAR.LE gsb0, 0x0 ;  /* 0x00008000000079c5 */ /* 0x000fc40000010000 */
[----:B------:R-:W-:-:S15]  /*7c20*/  WARPGROUP.ARRIVE ;  /* 0x00000000000079c5 */ /* 0x000fde0000000000 */
[----:B------:R-:W-:-:S08]  /*7c30*/  NOP ;  /* 0x0000000000007918 */ /* 0x000fd00000000000 */
[----:B------:R-:W-:Y:S01]  /*7c40*/  HGMMA.64x256x16.F32 R24, R200, gdesc[UR8].tnspB, R24, gsb0 ;  /* 0x43e00008c8187df0 */ /* 0x000fe20008000818 */
[----:B------:R-:W-:Y:S01]  /*7c50*/  UIADD3 UR10, UR6, 0x180, URZ ;  /* 0x00000180060a7890 */ /* 0x000fe2000fffe03f */
[----:B------:R-:W-:Y:S01]  /*7c60*/  UMOV UR11, 0x40000040 ;  /* 0x40000040000b7882 */ /* 0x000fe20000000000 */
[----:B------:R-:W-:Y:S01]  /*7c70*/  UIADD3 UR6, UR6, 0x200, URZ ;  /* 0x0000020006067890 */ /* 0x000fe2000fffe03f */
[----:B------:R-:W-:Y:S02]  /*7c80*/  WARPGROUP.DEPBAR.LE gsb0, 0x0 ;  /* 0x00008000000079c5 */ /* 0x000fe40000010000 */
[----:B------:R-:W-:Y:S01]  /*7c90*/  WARPGROUP.ARRIVE ;  /* 0x00000000000079c5 */ /* 0x000fe20000000000 */
[----:B0-----:R-:W-:-:S04]  /*7ca0*/  IADD3 R201, R2, -UR14, R7 ;  /* 0x8000000e02c97c10 */ /* 0x001fc8000fffe007 */
[----:B------:R-:W-:-:S15]  /*7cb0*/  ISETP.GT.AND P3, PT, R201, RZ, PT ;  /* 0x000000ffc900720c */ /* 0x000fde0003f64270 */
[----:B------:R-:W-:-:S02]  /*7cc0*/  NOP ;  /* 0x0000000000007918 */ /* 0x000fc40000000000 */
[----:B------:R-:W-:Y:S01]  /*7cd0*/  HGMMA.64x256x16.F32 R24, R196, gdesc[UR8].tnspB, R24, gsb0 ;  /* 0x43e00008c4187df0 */ /* 0x000fe20008000818 */
[----:B------:R-:W-:Y:S01]  /*7ce0*/  ISETP.GT.AND P4, PT, R201, 0x1, PT ;  /* 0x00000001c900780c */ /* 0x000fe20003f84270 */
[----:B------:R-:W-:Y:S01]  /*7cf0*/  UMOV UR10, UR6 ;  /* 0x00000006000a7c82 */ /* 0x000fe20008000000 */
[----:B------:R-:W-:Y:S01]  /*7d00*/  FSEL R216, R186, -INF , P3 ;  /* 0xff800000bad87808 */ /* 0x000fe20001800000 */
[----:B------:R-:W-:Y:S01]  /*7d10*/  UMOV UR11, 0x40000040 ;  /* 0x40000040000b7882 */ /* 0x000fe20000000000 */
[----:B------:R-:W-:Y:S02]  /*7d20*/  FSEL R214, R187, -INF , P4 ;  /* 0xff800000bbd67808 */ /* 0x000fe40002000000 */
[C---:B------:R-:W-:Y:S02]  /*7d30*/  ISETP.GT.AND P3, PT, R201.reuse, 0x8, PT ;  /* 0x00000008c900780c */ /* 0x040fe40003f64270 */
[----:B------:R-:W-:Y:S02]  /*7d40*/  FMNMX.FTZ R187, R216, R20, !PT ;  /* 0x00000014d8bb7209 */ /* 0x000fe40007810000 */
[----:B------:R-:W-:-:S02]  /*7d50*/  ISETP.GT.AND P4, PT, R201, 0x9, PT ;  /* 0x00000009c900780c */ /* 0x000fc40003f84270 */
[----:B------:R-:W-:Y:S02]  /*7d60*/  FSEL R210, R190, -INF , P3 ;  /* 0xff800000bed27808 */ /* 0x000fe40001800000 */
[----:B------:R-:W-:Y:S02]  /*7d70*/  FMNMX.FTZ R187, R214, R187, !PT ;  /* 0x000000bbd6bb7209 */ /* 0x000fe40007810000 */
[----:B------:R-:W-:Y:S02]  /*7d80*/  ISETP.GT.AND P3, PT, R201, 0x10, PT ;  /* 0x00000010c900780c */ /* 0x000fe40003f64270 */
[----:B------:R-:W-:Y:S02]  /*7d90*/  FSEL R0, R191, -INF , P4 ;  /* 0xff800000bf007808 */ /* 0x000fe40002000000 */
        /* <DEDUP_REMOVED lines=46> */
[----:B------:R-:W-:Y:S02]  /*8080*/  FSEL R158, R159, -INF , P4 ;  /* 0xff8000009f9e7808 */ /* 0x000fe40002000000 */
[----:B------:R-:W-:Y:S02]  /*8090*/  FMNMX.FTZ R187, R206, R187, !PT ;  /* 0x000000bbcebb7209 */ /* 0x000fe40007810000 */
[----:B-1----:R-:W-:Y:S02]  /*80a0*/  IADD3 R159, R208, -UR14, R7 ;  /* 0x8000000ed09f7c10 */ /* 0x002fe4000fffe007 */
[----:B------:R-:W-:-:S02]  /*80b0*/  FMNMX.FTZ R187, R158, R187, !PT ;  /* 0x000000bb9ebb7209 */ /* 0x000fc40007810000 */
[C---:B------:R-:W-:Y:S02]  /*80c0*/  ISETP.GT.AND P3, PT, R159.reuse, RZ, PT ;  /* 0x000000ff9f00720c */ /* 0x040fe40003f64270 */
[C---:B------:R-:W-:Y:S01]  /*80d0*/  ISETP.GT.AND P4, PT, R159.reuse, 0x1, PT ;  /* 0x000000019f00780c */ /* 0x040fe20003f84270 */
[----:B------:R-:W0:Y:S01]  /*80e0*/  SHFL.BFLY PT, R218, R187, 0x2, 0x1f ;  /* 0x0c401f00bbda7f89 */ /* 0x000e2200000e0000 */
[----:B------:R-:W-:Y:S02]  /*80f0*/  FSEL R184, R184, -INF , P3 ;  /* 0xff800000b8b87808 */ /* 0x000fe40001800000 */
[----:B------:R-:W-:Y:S02]  /*8100*/  ISETP.GT.AND P5, PT, R159, 0x8, PT ;  /* 0x000000089f00780c */ /* 0x000fe40003fa4270 */
[----:B------:R-:W-:Y:S02]  /*8110*/  FSEL R208, R185, -INF , P4 ;  /* 0xff800000b9d07808 */ /* 0x000fe40002000000 */
[----:B------:R-:W-:-:S02]  /*8120*/  FMNMX.FTZ R3, R184, R21, !PT ;  /* 0x00000015b8037209 */ /* 0x000fc40007810000 */
[C---:B------:R-:W-:Y:S02]  /*8130*/  ISETP.GT.AND P3, PT, R159.reuse, 0x9, PT ;  /* 0x000000099f00780c */ /* 0x040fe40003f64270 */
[----:B------:R-:W-:Y:S02]  /*8140*/  FSEL R188, R188, -INF , P5 ;  /* 0xff800000bcbc7808 */ /* 0x000fe40002800000 */
[----:B------:R-:W-:Y:S02]  /*8150*/  FMNMX.FTZ R7, R208, R3, !PT ;  /* 0x00000003d0077209 */ /* 0x000fe40007810000 */
[C---:B------:R-:W-:Y:S01]  /*8160*/  ISETP.GT.AND P4, PT, R159.reuse, 0x11, PT ;  /* 0x000000119f00780c */ /* 0x040fe20003f84270 */
[----:B------:R-:W1:Y:S01]  /*8170*/  LDC R3, c[0x0][0x988] ;  /* 0x00026200ff037b82 */ /* 0x000e620000000800 */
[----:B------:R-:W-:Y:S02]  /*8180*/  FMNMX.FTZ R7, R188, R7, !PT ;  /* 0x00000007bc077209 */ /* 0x000fe40007810000 */
[----:B------:R-:W-:-:S02]  /*8190*/  ISETP.GT.AND P5, PT, R159, 0x21, PT ;  /* 0x000000219f00780c */ /* 0x000fc40003fa4270 */
[----:B------:R-:W-:Y:S02]  /*81a0*/  R2UR UR14, R215 ;  /* 0x00000000d70e72ca */ /* 0x000fe400000e0000 */
[----:B------:R-:W-:Y:S02]  /*81b0*/  FSEL R226, R169, -INF , P5 ;  /* 0xff800000a9e27808 */ /* 0x000fe40002800000 */
[----:B0-----:R-:W-:Y:S02]  /*81c0*/  FMNMX.FTZ R163, R187, R218, !PT ;  /* 0x000000dabba37209 */ /* 0x001fe40007810000 */
[----:B------:R-:W-:Y:S02]  /*81d0*/  FSEL R218, R177, -INF , P4 ;  /* 0xff800000b1da7808 */ /* 0x000fe40002000000 */
[C---:B------:R-:W-:Y:S01]  /*81e0*/  ISETP.GT.AND P4, PT, R159.reuse, 0x19, PT ;  /* 0x000000199f00780c */ /* 0x040fe20003f84270 */
[----:B------:R-:W0:Y:S01]  /*81f0*/  SHFL.BFLY PT, R224, R163, 0x1, 0x1f ;  /* 0x0c201f00a3e07f89 */ /* 0x000e2200000e0000 */
[----:B------:R-:W-:-:S02]  /*8200*/  ISETP.GT.AND P5, PT, R159, 0x29, PT ;  /* 0x000000299f00780c */ /* 0x000fc40003fa4270 */
[----:B------:R-:W-:Y:S02]  /*8210*/  FSEL R222, R181, -INF , P4 ;  /* 0xff800000b5de7808 */ /* 0x000fe40002000000 */
[----:B------:R-:W-:Y:S01]  /*8220*/  ISETP.GT.AND P4, PT, R159, 0x20, PT ;  /* 0x000000209f00780c */ /* 0x000fe20003f84270 */
[----:B------:R-:W-:Y:S02]  /*8230*/  WARPGROUP.DEPBAR.LE gsb0, 0x0 ;  /* 0x00008000000079c5 */ /* 0x000fe40000010000 */
[----:B------:R-:W-:Y:S01]  /*8240*/  FSEL R196, R189, -INF , P3 ;  /* 0xff800000bdc47808 */ /* 0x000fe20001800000 */
[----:B------:R-:W-:Y:S01]  /*8250*/  WARPGROUP.ARRIVE ;  /* 0x00000000000079c5 */ /* 0x000fe20000000000 */
[C---:B------:R-:W-:Y:S02]  /*8260*/  ISETP.GT.AND P3, PT, R159.reuse, 0x10, PT ;  /* 0x000000109f00780c */ /* 0x040fe40003f64270 */
[----:B------:R-:W-:Y:S02]  /*8270*/  FMNMX.FTZ R7, R196, R7, !PT ;  /* 0x00000007c4077209 */ /* 0x000fe40007810000 */
[----:B------:R-:W-:Y:S01]  /*8280*/  FSEL R198, R176, -INF , P3 ;  /* 0xff800000b0c67808 */ /* 0x000fe20001800000 */
[----:B------:R-:W-:Y:S01]  /*8290*/  HGMMA.64x256x16.F32 R24, R192, gdesc[UR8].tnspB, R24, gsb0 ;  /* 0x43e00008c0187df0 */ /* 0x000fe20008000818 */
[----:B------:R-:W-:-:S02]  /*82a0*/  ISETP.GT.AND P3, PT, R159, 0x18, PT ;  /* 0x000000189f00780c */ /* 0x000fc40003f64270 */
[----:B------:R-:W-:Y:S02]  /*82b0*/  FMNMX.FTZ R7, R198, R7, !PT ;  /* 0x00000007c6077209 */ /* 0x000fe40007810000 */
[----:B------:R-:W-:Y:S02]  /*82c0*/  FSEL R220, R180, -INF , P3 ;  /* 0xff800000b4dc7808 */ /* 0x000fe40001800000 */
[----:B------:R-:W-:Y:S02]  /*82d0*/  FMNMX.FTZ R155, R218, R7, !PT ;  /* 0x00000007da9b7209 */ /* 0x000fe40007810000 */
[----:B0-----:R-:W-:Y:S02]  /*82e0*/  FMNMX.FTZ R7, R163, R224, !PT ;  /* 0x000000e0a3077209 */ /* 0x001fe40007810000 */
[----:B------:R-:W-:Y:S02]  /*82f0*/  FMNMX.FTZ R155, R220, R155, !PT ;  /* 0x0000009bdc9b7209 */ /* 0x000fe40007810000 */
[----:B------:R-:W-:Y:S01]  /*8300*/  FSEL R224, R168, -INF , P4 ;  /* 0xff800000a8e07808 */ /* 0x000fe20002000000 */
[----:B-1----:R-:W-:Y:S01]  /*8310*/  FMUL.FTZ R167, R7, R3 ;  /* 0x0000000307a77220 */ /* 0x002fe20000410000 */
[----:B------:R-:W-:-:S02]  /*8320*/  FMNMX.FTZ R155, R222, R155, !PT ;  /* 0x0000009bde9b7209 */ /* 0x000fc40007810000 */
[----:B------:R-:W-:Y:S02]  /*8330*/  ISETP.GT.AND P3, PT, R159, 0x28, PT ;  /* 0x000000289f00780c */ /* 0x000fe40003f64270 */
[----:B------:R-:W-:Y:S02]  /*8340*/  FMNMX.FTZ R163, R224, R155, !PT ;  /* 0x0000009be0a37209 */ /* 0x000fe40007810000 */
[----:B------:R-:W-:Y:S02]  /*8350*/  FSEL R228, R172, -INF , P3 ;  /* 0xff800000ace47808 */ /* 0x000fe40001800000 */
[----:B------:R-:W-:Y:S02]  /*8360*/  FMNMX.FTZ R163, R226, R163, !PT ;  /* 0x000000a3e2a37209 */ /* 0x000fe40007810000 */
[----:B------:R-:W-:Y:S02]  /*8370*/  FSEL R168, R173, -INF , P5 ;  /* 0xff800000ada87808 */ /* 0x000fe40002800000 */
[----:B------:R-:W-:-:S02]  /*8380*/  ISETP.GT.AND P3, PT, R159, 0x30, PT ;  /* 0x000000309f00780c */ /* 0x000fc40003f64270 */
[----:B------:R-:W-:Y:S02]  /*8390*/  FMNMX.FTZ R163, R228, R163, !PT ;  /* 0x000000a3e4a37209 */ /* 0x000fe40007810000 */
[C---:B------:R-:W-:Y:S02]  /*83a0*/  ISETP.GT.AND P5, PT, R159.reuse, 0x31, PT ;  /* 0x000000319f00780c */ /* 0x040fe40003fa4270 */
[----:B------:R-:W-:Y:S02]  /*83b0*/  FSEL R176, R160, -INF , P3 ;  /* 0xff800000a0b07808 */ /* 0x000fe40001800000 */
[----:B------:R-:W-:Y:S02]  /*83c0*/  FMNMX.FTZ R163, R168, R163, !PT ;  /* 0x000000a3a8a37209 */ /* 0x000fe40007810000 */
[----:B------:R-:W-:Y:S02]  /*83d0*/  ISETP.GT.AND P3, PT, R159, 0x38, PT ;  /* 0x000000389f00780c */ /* 0x000fe40003f64270 */
[----:B------:R-:W-:-:S02]  /*83e0*/  FSEL R172, R161, -INF , P5 ;  /* 0xff800000a1ac7808 */ /* 0x000fc40002800000 */
[----:B------:R-:W-:Y:S02]  /*83f0*/  FMNMX.FTZ R163, R176, R163, !PT ;  /* 0x000000a3b0a37209 */ /* 0x000fe40007810000 */
[----:B------:R-:W-:Y:S02]  /*8400*/  ISETP.GT.AND P5, PT, R159, 0x39, PT ;  /* 0x000000399f00780c */ /* 0x000fe40003fa4270 */
[----:B------:R-:W-:Y:S02]  /*8410*/  FSEL R180, R164, -INF , P3 ;  /* 0xff800000a4b47808 */ /* 0x000fe40001800000 */
[----:B------:R-:W-:Y:S02]  /*8420*/  FMNMX.FTZ R163, R172, R163, !PT ;  /* 0x000000a3aca37209 */ /* 0x000fe40007810000 */
[----:B------:R-:W-:Y:S02]  /*8430*/  FSETP.NEU.FTZ.AND P4, PT, R7, -INF , PT ;  /* 0xff8000000700780b */ /* 0x000fe40003f9d000 */
[----:B------:R-:W-:-:S02]  /*8440*/  FSEL R164, R165, -INF , P5 ;  /* 0xff800000a5a47808 */ /* 0x000fc40002800000 */
[----:B------:R-:W-:Y:S02]  /*8450*/  ISETP.GT.AND P3, PT, R159, 0x40, PT ;  /* 0x000000409f00780c */ /* 0x000fe40003f64270 */
[----:B------:R-:W-:Y:S02]  /*8460*/  FMNMX.FTZ R163, R180, R163, !PT ;  /* 0x000000a3b4a37209 */ /* 0x000fe40007810000 */
[----:B------:R-:W-:Y:S02]  /*8470*/  FSEL R155, R167, RZ, P4 ;  /* 0x000000ffa79b7208 */ /* 0x000fe40002000000 */
[C---:B------:R-:W-:Y:S02]  /*8480*/  ISETP.GT.AND P5, PT, R159.reuse, 0x41, PT ;  /* 0x000000419f00780c */ /* 0x040fe40003fa4270 */
[----:B------:R-:W-:Y:S01]  /*8490*/  FSEL R152, R152, -INF , P3 ;  /* 0xff80000098987808 */ /* 0x000fe20001800000 */
[--C-:B------:R-:W-:Y:S01]  /*84a0*/  FFMA.FTZ R211, R210, R3, -R155.reuse ;  /* 0x00000003d2d37223 */ /* 0x100fe2000001089b */
[----:B------:R-:W-:Y:S01]  /*84b0*/  FMNMX.FTZ R163, R164, R163, !PT ;  /* 0x000000a3a4a37209 */ /* 0x000fe20007810000 */
[-CC-:B------:R-:W-:Y:S01]  /*84c0*/  FFMA.FTZ R160, R214, R3.reuse, -R155.reuse ;  /* 0x00000003d6a07223 */ /* 0x180fe2000001089b */
[----:B------:R-:W-:Y:S01]  /*84d0*/  ISETP.GT.AND P3, PT, R159, 0x48, PT ;  /* 0x000000489f00780c */ /* 0x000fe20003f64270 */
[-CC-:B------:R-:W-:Y:S01]  /*84e0*/  FFMA.FTZ R209, R216, R3.reuse, -R155.reuse ;  /* 0x00000003d8d17223 */ /* 0x180fe2000001089b */
        /* <DEDUP_REMOVED lines=9> */
[----:B------:R0:W-:Y:S01]  /*8580*/  MUFU.EX2 R156, R153 ;  /* 0x00000099009c7308 */ /* 0x0001e20000000800 */
[----:B------:R-:W-:Y:S01]  /*8590*/  FSEL R216, R157, -INF , P5 ;  /* 0xff8000009dd87808 */ /* 0x000fe20002800000 */
[--C-:B------:R-:W-:Y:S01]  /*85a0*/  FFMA.FTZ R207, R182, R3, -R155.reuse ;  /* 0x00000003b6cf7223 */ /* 0x100fe2000001089b */
[----:B------:R-:W-:Y:S01]  /*85b0*/  FMNMX.FTZ R163, R214, R163, !PT ;  /* 0x000000a3d6a37209 */ /* 0x000fe20007810000 */
[-CC-:B------:R-:W-:Y:S01]  /*85c0*/  FFMA.FTZ R157, R206, R3.reuse, -R155.reuse ;  /* 0x00000003ce9d7223 */ /* 0x180fe2000001089b */
[----:B------:R-:W-:Y:S01]  /*85d0*/  FSEL R171, R7, RZ, P4 ;  /* 0x000000ff07ab7208 */ /* 0x000fe20002000000 */
[--C-:B------:R-:W-:Y:S01]  /*85e0*/  FFMA.FTZ R197, R162, R3, -R155.reuse ;  /* 0x00000003a2c57223 */ /* 0x100fe2000001089b */
[----:B------:R-:W-:Y:S01]  /*85f0*/  FMNMX.FTZ R163, R216, R163, !PT ;  /* 0x000000a3d8a37209 */ /* 0x000fe20007810000 */
[----:B------:R-:W-:Y:S01]  /*8600*/  MUFU.EX2 R209, R209 ;  /* 0x000000d100d17308 */ /* 0x000fe20000000800 */
[-CC-:B------:R-:W-:Y:S01]  /*8610*/  FFMA.FTZ R162, R200, R3.reuse, -R155.reuse ;  /* 0x00000003c8a27223 */ /* 0x180fe2000001089b */
[----:B------:R-:W-:Y:S01]  /*8620*/  FADD.FTZ R2, -R171, R20 ;  /* 0x00000014ab027221 */ /* 0x000fe20000010100 */
[----:B------:R-:W-:Y:S01]  /*8630*/  IMAD.U32 R20, RZ, RZ, UR14 ;  /* 0x0000000eff147e24 */ /* 0x000fe2000f8e00ff */
[----:B------:R-:W1:Y:S01]  /*8640*/  SHFL.BFLY PT, R0, R163, 0x2, 0x1f ;  /* 0x0c401f00a3007f89 */ /* 0x000e6200000e0000 */
[-CC-:B------:R-:W-:Y:S01]  /*8650*/  FFMA.FTZ R201, R186, R3.reuse, -R155.reuse ;  /* 0x00000003bac97223 */ /* 0x180fe2000001089b */
[-C--:B------:R-:W-:Y:S01]  /*8660*/  FMUL.FTZ R2, R2, R3.reuse ;  /* 0x0000000302027220 */ /* 0x080fe20000410000 */
[----:B------:R-:W-:Y:S01]  /*8670*/  @!P1 VIADD R20, R20, 0x38840 ;  /* 0x0003884014149836 */ /* 0x000fe20000000000 */
[----:B------:R-:W-:Y:S01]  /*8680*/  MUFU.EX2 R160, R160 ;  /* 0x000000a000a07308 */ /* 0x000fe20000000800 */
[-CC-:B------:R-:W-:Y:S01]  /*8690*/  FFMA.FTZ R170, R170, R3.reuse, -R155.reuse ;  /* 0x00000003aaaa7223 */ /* 0x180fe2000001089b */
[-CC-:B------:R-:W-:Y:S01]  /*86a0*/  FFMA.FTZ R199, R166, R3.reuse, -R155.reuse ;  /* 0x00000003a6c77223 */ /* 0x180fe2000001089b */
[-CC-:B------:R-:W-:Y:S01]  /*86b0*/  FFMA.FTZ R166, R202, R3.reuse, -R155.reuse ;  /* 0x00000003caa67223 */ /* 0x180fe2000001089b */
[----:B------:R-:W-:Y:S01]  /*86c0*/  @!P1 PRMT R20, RZ, 0x654, R20 ;  /* 0x00000654ff149816 */ /* 0x000fe20000000014 */
[-CC-:B------:R-:W-:Y:S01]  /*86d0*/  FFMA.FTZ R203, R174, R3.reuse, -R155.reuse ;  /* 0x00000003aecb7223 */ /* 0x180fe2000001089b */
[-CC-:B------:R-:W-:Y:S01]  /*86e0*/  FFMA.FTZ R174, R190, R3.reuse, -R155.reuse ;  /* 0x00000003beae7223 */ /* 0x180fe2000001089b */
[----:B------:R-:W-:Y:S01]  /*86f0*/  FFMA.FTZ R158, R158, R3, -R155 ;  /* 0x000000039e9e7223 */ /* 0x000fe2000001089b */
[----:B------:R-:W2:Y:S08]  /*8700*/  MUFU.EX2 R2, R2 ;  /* 0x0000000200027308 */ /* 0x000eb00000000800 */
[----:B------:R-:W-:Y:S01]  /*8710*/  MUFU.EX2 R211, R211 ;  /* 0x000000d300d37308 */ /* 0x000fe20000000800 */
[----:B-1----:R-:W-:-:S07]  /*8720*/  FMNMX.FTZ R0, R163, R0, !PT ;  /* 0x00000000a3007209 */ /* 0x002fce0007810000 */
[----:B------:R-:W-:Y:S01]  /*8730*/  MUFU.EX2 R205, R205 ;  /* 0x000000cd00cd7308 */ /* 0x000fe20000000800 */
[----:B0-----:R-:W0:Y:S01]  /*8740*/  SHFL.BFLY PT, R153, R0, 0x1, 0x1f ;  /* 0x0c201f0000997f89 */ /* 0x001e2200000e0000 */
[----:B--2---:R-:W-:Y:S01]  /*8750*/  FFMA.FTZ R173, R2, R9, R209 ;  /* 0x0000000902ad7223 */ /* 0x004fe200000100d1 */
[----:B------:R-:W-:-:S05]  /*8760*/  F2FP.F16.F32.PACK_AB R209, R160, R209 ;  /* 0x000000d1a0d1723e */ /* 0x000fca00000000ff */
[----:B------:R-:W-:Y:S08]  /*8770*/  MUFU.EX2 R230, R230 ;  /* 0x000000e600e67308 */ /* 0x000ff00000000800 */
[----:B------:R-:W-:Y:S08]  /*8780*/  MUFU.EX2 R207, R207 ;  /* 0x000000cf00cf7308 */ /* 0x000ff00000000800 */
[----:B------:R-:W-:Y:S01]  /*8790*/  MUFU.EX2 R178, R178 ;  /* 0x000000b200b27308 */ /* 0x000fe20000000800 */
[----:B0-----:R-:W-:Y:S01]  /*87a0*/  FMNMX.FTZ R6, R0, R153, !PT ;  /* 0x0000009900067209 */ /* 0x001fe20007810000 */
[-CC-:B------:R-:W-:Y:S01]  /*87b0*/  FFMA.FTZ R153, R154, R3.reuse, -R155.reuse ;  /* 0x000000039a997223 */ /* 0x180fe2000001089b */
[----:B------:R-:W-:-:S02]  /*87c0*/  FFMA.FTZ R154, R204, R3, -R155 ;  /* 0x00000003cc9a7223 */ /* 0x000fc4000001089b */
[C---:B------:R-:W-:Y:S01]  /*87d0*/  FSETP.NEU.FTZ.AND P3, PT, R6.reuse, -INF , PT ;  /* 0xff8000000600780b */ /* 0x040fe20003f7d000 */
[C---:B------:R-:W-:Y:S02]  /*87e0*/  FMUL.FTZ R159, R6.reuse, R3 ;  /* 0x00000003069f7220 */ /* 0x040fe40000410000 */
[----:B------:R-:W-:Y:S01]  /*87f0*/  MUFU.EX2 R201, R201 ;  /* 0x000000c900c97308 */ /* 0x000fe20000000800 */
[----:B------:R-:W-:Y:S02]  /*8800*/  FSEL R0, R6, RZ, P3 ;  /* 0x000000ff06007208 */ /* 0x000fe40001800000 */
[----:B------:R-:W-:Y:S02]  /*8810*/  FSEL R159, R159, RZ, P3 ;  /* 0x000000ff9f9f7208 */ /* 0x000fe40001800000 */
[C---:B------:R-:W-:Y:S01]  /*8820*/  ISETP.GT.AND P3, PT, R213.reuse, R212, PT ;  /* 0x000000d4d500720c */ /* 0x040fe20003f64270 */
[----:B------:R-:W-:Y:S01]  /*8830*/  FADD.FTZ R0, -R0, R21 ;  /* 0x0000001500007221 */ /* 0x000fe20000010100 */
[----:B------:R-:W-:-:S02]  /*8840*/  VIADD R213, R213, 0xffffffff ;  /* 0xffffffffd5d57836 */ /* 0x000fc40000000000 */
[-CC-:B------:R-:W-:Y:S01]  /*8850*/  FFMA.FTZ R161, R184, R3.reuse, -R159.reuse ;  /* 0x00000003b8a17223 */ /* 0x180fe2000001089f */
[-CC-:B------:R-:W-:Y:S01]  /*8860*/  FFMA.FTZ R208, R208, R3.reuse, -R159.reuse ;  /* 0x00000003d0d07223 */ /* 0x180fe2000001089f */
[-C--:B------:R-:W-:Y:S01]  /*8870*/  FMUL.FTZ R0, R0, R3.reuse ;  /* 0x0000000300007220 */ /* 0x080fe20000410000 */
        /* <DEDUP_REMOVED lines=11> */
[----:B------:R-:W0:Y:S01]  /*8930*/  MUFU.EX2 R0, R0 ;  /* 0x0000000000007308 */ /* 0x000e220000000800 */
[-CC-:B------:R-:W-:Y:S01]  /*8940*/  FFMA.FTZ R155, R164, R3.reuse, -R159.reuse ;  /* 0x00000003a49b7223 */ /* 0x180fe2000001089f */
[-CC-:B------:R-:W-:Y:S01]  /*8950*/  FFMA.FTZ R196, R176, R3.reuse, -R159.reuse ;  /* 0x00000003b0c47223 */ /* 0x180fe2000001089f */
[-CC-:B------:R-:W-:Y:S01]  /*8960*/  FFMA.FTZ R172, R172, R3.reuse, -R159.reuse ;  /* 0x00000003acac7223 */ /* 0x180fe2000001089f */
[-CC-:B------:R-:W-:Y:S01]  /*8970*/  FFMA.FTZ R198, R180, R3.reuse, -R159.reuse ;  /* 0x00000003b4c67223 */ /* 0x180fe2000001089f */
[-CC-:B------:R-:W-:Y:S01]  /*8980*/  FFMA.FTZ R152, R152, R3.reuse, -R159.reuse ;  /* 0x0000000398987223 */ /* 0x180fe2000001089f */
[----:B------:R-:W-:Y:S01]  /*8990*/  FFMA.FTZ R214, R214, R3, -R159 ;  /* 0x00000003d6d67223 */ /* 0x000fe2000001089f */
[----:B------:R-:W-:Y:S01]  /*89a0*/  IMAD.U32 R168, RZ, RZ, UR7 ;  /* 0x00000007ffa87e24 */ /* 0x000fe2000f8e00ff */
[----:B------:R-:W1:Y:S01]  /*89b0*/  MUFU.EX2 R208, R208 ;  /* 0x000000d000d07308 */ /* 0x000e620000000800 */
[----:B------:R-:W-:-:S02]  /*89c0*/  IMAD.U32 R218, RZ, RZ, UR61 ;  /* 0x0000003dffda7e24 */ /* 0x000fc4000f8e00ff */
[----:B------:R-:W-:-:S05]  /*89d0*/  @!P1 VIADD R168, R168, 0x38860 ;  /* 0x00038860a8a89836 */ /* 0x000fca0000000000 */
[----:B------:R-:W2:Y:S01]  /*89e0*/  MUFU.EX2 R163, R163 ;  /* 0x000000a300a37308 */ /* 0x000ea20000000800 */
[----:B0-----:R-:W-:Y:S01]  /*89f0*/  FFMA.FTZ R171, R0, R14, R161 ;  /* 0x0000000e00ab7223 */ /* 0x001fe200000100a1 */
[----:B------:R-:W-:-:S06]  /*8a00*/  @!P1 PRMT R168, RZ, 0x654, R168 ;  /* 0x00000654ffa89816 */ /* 0x000fcc00000000a8 */
[----:B------:R-:W0:Y:S01]  /*8a10*/  MUFU.EX2 R182, R182 ;  /* 0x000000b600b67308 */ /* 0x000e220000000800 */
[C---:B-1----:R-:W-:Y:S01]  /*8a20*/  FADD.FTZ R14, R208.reuse, R171 ;  /* 0x000000abd00e7221 */ /* 0x042fe20000010000 */
[----:B------:R-:W-:-:S06]  /*8a30*/  F2FP.F16.F32.PACK_AB R208, R208, R161 ;  /* 0x000000a1d0d0723e */ /* 0x000fcc00000000ff */
[----:B------:R-:W1:Y:S01]  /*8a40*/  MUFU.EX2 R204, R204 ;  /* 0x000000cc00cc7308 */ /* 0x000e620000000800 */
[----:B--2---:R-:W-:-:S07]  /*8a50*/  FADD.FTZ R171, R163, R14 ;  /* 0x0000000ea3ab7221 */ /* 0x004fce0000010000 */
[----:B------:R-:W2:Y:S01]  /*8a60*/  MUFU.EX2 R165, R165 ;  /* 0x000000a500a57308 */ /* 0x000ea20000000800 */
[----:B0-----:R-:W-:-:S07]  /*8a70*/  FADD.FTZ R171, R182, R171 ;  /* 0x000000abb6ab7221 */ /* 0x001fce0000010000 */
[----:B------:R-:W0:Y:S08]  /*8a80*/  MUFU.EX2 R206, R206 ;  /* 0x000000ce00ce7308 */ /* 0x000e300000000800 */
[----:B------:R-:W3:Y:S08]  /*8a90*/  MUFU.EX2 R167, R167 ;  /* 0x000000a700a77308 */ /* 0x000ef00000000800 */
[----:B------:R-:W4:Y:S08]  /*8aa0*/  MUFU.EX2 R200, R200 ;  /* 0x000000c800c87308 */ /* 0x000f300000000800 */
[----:B------:R-:W5:Y:S08]  /*8ab0*/  MUFU.EX2 R169, R169 ;  /* 0x000000a900a97308 */ /* 0x000f700000000800 */
[----:B------:R-:W-:Y:S08]  /*8ac0*/  MUFU.EX2 R170, R170 ;  /* 0x000000aa00aa7308 */ /* 0x000ff00000000800 */
[----:B------:R-:W5:Y:S08]  /*8ad0*/  MUFU.EX2 R202, R202 ;  /* 0x000000ca00ca7308 */ /* 0x000f700000000800 */
[----:B------:R-:W-:Y:S01]  /*8ae0*/  MUFU.EX2 R203, R203 ;  /* 0x000000cb00cb7308 */ /* 0x000fe20000000800 */
[----:B------:R-:W-:-:S02]  /*8af0*/  WARPGROUP.DEPBAR.LE gsb0, 0x0 ;  /* 0x00008000000079c5 */ /* 0x000fc40000010000 */
[----:B------:R1:W-:Y:S05]  /*8b00*/  @!P1 SYNCS.ARRIVE.TRANS64.RED.A1T0 RZ, [R20+URZ], RZ ;  /* 0x000000ff14ff99a7 */ /* 0x0003ea000810043f */
[----:B------:R-:W5:Y:S01]  /*8b10*/  MUFU.EX2 R21, R21 ;  /* 0x0000001500157308 */ /* 0x000f620000000800 */
[----:B-1----:R-:W-:Y:S01]  /*8b20*/  FADD.FTZ R20, R160, R173 ;  /* 0x000000ada0147221 */ /* 0x002fe20000010000 */
[----:B------:R1:W-:Y:S06]  /*8b30*/  @!P1 SYNCS.ARRIVE.TRANS64.RED.A1T0 RZ, [R168+URZ], RZ ;  /* 0x000000ffa8ff99a7 */ /* 0x0003ec000810043f */
[----:B------:R-:W1:Y:S01]  /*8b40*/  MUFU.EX2 R174, R174 ;  /* 0x000000ae00ae7308 */ /* 0x000e620000000800 */
[----:B------:R-:W-:Y:S01]  /*8b50*/  FADD.FTZ R173, R211, R20 ;  /* 0x00000014d3ad7221 */ /* 0x000fe20000010000 */
[----:B------:R-:W-:Y:S01]  /*8b60*/  FADD.FTZ R20, R204, R171 ;  /* 0x000000abcc147221 */ /* 0x000fe20000010000 */
[----:B------:R-:W-:-:S02]  /*8b70*/  F2FP.F16.F32.PACK_AB R211, R156, R211 ;  /* 0x000000d39cd3723e */ /* 0x000fc400000000ff */
[----:B------:R-:W-:Y:S01]  /*8b80*/  FADD.FTZ R14, R156, R173 ;  /* 0x000000ad9c0e7221 */ /* 0x000fe20000010000 */
[C---:B--2---:R-:W-:Y:S02]  /*8b90*/  FADD.FTZ R173, R165.reuse, R20 ;  /* 0x00000014a5ad7221 */ /* 0x044fe40000010000 */
[----:B------:R-:W-:Y:S01]  /*8ba0*/  MUFU.EX2 R196, R196 ;  /* 0x000000c400c47308 */ /* 0x000fe20000000800 */
[----:B------:R-:W-:Y:S01]  /*8bb0*/  F2FP.F16.F32.PACK_AB R204, R165, R204 ;  /* 0x000000cca5cc723e */ /* 0x000fe200000000ff */
[----:B------:R-:W-:Y:S01]  /*8bc0*/  FADD.FTZ R171, R205, R14 ;  /* 0x0000000ecdab7221 */ /* 0x000fe20000010000 */
[----:B0-----:R-:W-:Y:S01]  /*8bd0*/  FADD.FTZ R164, R206, R173 ;  /* 0x000000adcea47221 */ /* 0x001fe20000010000 */
[----:B------:R-:W-:Y:S01]  /*8be0*/  FFMA.FTZ R14, R210, R3, -R159 ;  /* 0x00000003d20e7223 */ /* 0x000fe2000001089f */
[----:B------:R-:W-:Y:S01]  /*8bf0*/  F2FP.F16.F32.PACK_AB R210, R182, R163 ;  /* 0x000000a3b6d2723e */ /* 0x000fe200000000ff */
[----:B------:R-:W-:Y:S01]  /*8c00*/  FADD.FTZ R20, R230, R171 ;  /* 0x000000abe6147221 */ /* 0x000fe20000010000 */
[----:B---3--:R-:W-:Y:S01]  /*8c10*/  FADD.FTZ R173, R167, R164 ;  /* 0x000000a4a7ad7221 */ /* 0x008fe20000010000 */
[----:B------:R-:W0:Y:S01]  /*8c20*/  MUFU.EX2 R197, R197 ;  /* 0x000000c500c57308 */ /* 0x000e220000000800 */
[----:B------:R-:W-:Y:S01]  /*8c30*/  FFMA.FTZ R159, R216, R3, -R159 ;  /* 0x00000003d89f7223 */ /* 0x000fe2000001089f */
[----:B------:R-:W-:Y:S01]  /*8c40*/  FADD.FTZ R171, R207, R20 ;  /* 0x00000014cfab7221 */ /* 0x000fe20000010000 */
[----:B----4-:R-:W-:Y:S01]  /*8c50*/  FADD.FTZ R164, R200, R173 ;  /* 0x000000adc8a47221 */ /* 0x010fe20000010000 */
[----:B------:R-:W-:-:S02]  /*8c60*/  F2FP.F16.F32.PACK_AB R205, R230, R205 ;  /* 0x000000cde6cd723e */ /* 0x000fc400000000ff */
[----:B------:R-:W-:Y:S01]  /*8c70*/  FADD.FTZ R20, R178, R171 ;  /* 0x000000abb2147221 */ /* 0x000fe20000010000 */
[----:B-----5:R-:W-:Y:S01]  /*8c80*/  FADD.FTZ R173, R169, R164 ;  /* 0x000000a4a9ad7221 */ /* 0x020fe20000010000 */
[----:B------:R-:W-:Y:S01]  /*8c90*/  MUFU.EX2 R9, R172 ;  /* 0x000000ac00097308 */ /* 0x000fe20000000800 */
[----:B------:R-:W-:Y:S01]  /*8ca0*/  F2FP.F16.F32.PACK_AB R206, R167, R206 ;  /* 0x000000cea7ce723e */ /* 0x000fe200000000ff */
[----:B------:R-:W-:Y:S01]  /*8cb0*/  FADD.FTZ R171, R201, R20 ;  /* 0x00000014c9ab7221 */ /* 0x000fe20000010000 */
[----:B------:R-:W-:Y:S01]  /*8cc0*/  FADD.FTZ R156, R202, R173 ;  /* 0x000000adca9c7221 */ /* 0x000fe20000010000 */
[C---:B------:R-:W-:Y:S02]  /*8cd0*/  F2FP.F16.F32.PACK_AB R202, R21.reuse, R202 ;  /* 0x000000ca15ca723e */ /* 0x040fe400000000ff */
[----:B------:R-:W-:Y:S01]  /*8ce0*/  FADD.FTZ R20, R170, R171 ;  /* 0x000000abaa147221 */ /* 0x000fe20000010000 */
[----:B------:R-:W-:Y:S01]  /*8cf0*/  FADD.FTZ R163, R21, R156 ;  /* 0x0000009c15a37221 */ /* 0x000fe20000010000 */
[----:B------:R-:W2:Y:S01]  /*8d00*/  MUFU.EX2 R162, R162 ;  /* 0x000000a200a27308 */ /* 0x000ea20000000800 */
[----:B------:R-:W-:Y:S01]  /*8d10*/  F2FP.F16.F32.PACK_AB R207, R178, R207 ;  /* 0x000000cfb2cf723e */ /* 0x000fe200000000ff */
[----:B------:R-:W-:Y:S01]  /*8d20*/  FADD.FTZ R161, R203, R20 ;  /* 0x00000014cba17221 */ /* 0x000fe20000010000 */
[----:B------:R-:W-:-:S02]  /*8d30*/  F2FP.F16.F32.PACK_AB R200, R169, R200 ;  /* 0x000000c8a9c8723e */ /* 0x000fc400000000ff */
[----:B------:R-:W-:Y:S01]  /*8d40*/  F2FP.F16.F32.PACK_AB R201, R170, R201 ;  /* 0x000000c9aac9723e */ /* 0x000fe200000000ff */
[C---:B-1----:R-:W-:Y:S01]  /*8d50*/  FADD.FTZ R20, R174.reuse, R161 ;  /* 0x000000a1ae147221 */ /* 0x042fe20000010000 */
[----:B------:R-:W-:Y:S01]  /*8d60*/  F2FP.F16.F32.PACK_AB R203, R174, R203 ;  /* 0x000000cbaecb723e */ /* 0x000fe200000000ff */
[----:B------:R-:W1:Y:S02]  /*8d70*/  MUFU.EX2 R198, R198 ;  /* 0x000000c600c67308 */ /* 0x000e640000000800 */
[----:B0-----:R-:W-:-:S06]  /*8d80*/  FADD.FTZ R161, R197, R20 ;  /* 0x00000014c5a17221 */ /* 0x001fcc0000010000 */
[----:B------:R-:W-:Y:S01]  /*8d90*/  MUFU.EX2 R199, R199 ;  /* 0x000000c700c77308 */ /* 0x000fe20000000800 */
[----:B--2---:R-:W-:-:S07]  /*8da0*/  F2FP.F16.F32.PACK_AB R197, R162, R197 ;  /* 0x000000c5a2c5723e */ /* 0x004fce00000000ff */
[----:B------:R-:W0:Y:S08]  /*8db0*/  MUFU.EX2 R155, R155 ;  /* 0x0000009b009b7308 */ /* 0x000e300000000800 */
[----:B------:R-:W-:Y:S08]  /*8dc0*/  MUFU.EX2 R166, R166 ;  /* 0x000000a600a67308 */ /* 0x000ff00000000800 */
[----:B------:R2:W3:Y:S08]  /*8dd0*/  MUFU.EX2 R175, R152 ;  /* 0x0000009800af7308 */ /* 0x0004f00000000800 */
[----:B------:R-:W-:Y:S01]  /*8de0*/  MUFU.EX2 R153, R153 ;  /* 0x0000009900997308 */ /* 0x000fe20000000800 */
[----:B--2---:R-:W-:Y:S01]  /*8df0*/  FADD.FTZ R152, R196, R163 ;  /* 0x000000a3c4987221 */ /* 0x004fe20000010000 */
[----:B------:R-:W-:-:S03]  /*8e00*/  F2FP.F16.F32.PACK_AB R196, R9, R196 ;  /* 0x000000c409c4723e */ /* 0x000fc600000000ff */
[----:B------:R-:W-:-:S03]  /*8e10*/  FADD.FTZ R163, R9, R152 ;  /* 0x0000009809a37221 */ /* 0x000fc60000010000 */
[----:B------:R2:W4:Y:S01]  /*8e20*/  MUFU.EX2 R192, R14 ;  /* 0x0000000e00c07308 */ /* 0x0005220000000800 */
[----:B-1----:R-:W-:Y:S01]  /*8e30*/  FADD.FTZ R20, R198, R163 ;  /* 0x000000a3c6147221 */ /* 0x002fe20000010000 */
[----:B0-----:R-:W-:-:S03]  /*8e40*/  F2FP.F16.F32.PACK_AB R198, R155, R198 ;  /* 0x000000c69bc6723e */ /* 0x001fc600000000ff */
[----:B------:R-:W-:-:S03]  /*8e50*/  FADD.FTZ R20, R155, R20 ;  /* 0x000000149b147221 */ /* 0x000fc60000010000 */
[----:B------:R-:W0:Y:S01]  /*8e60*/  MUFU.EX2 R154, R154 ;  /* 0x0000009a009a7308 */ /* 0x000e220000000800 */
[----:B--2---:R-:W-:Y:S01]  /*8e70*/  FADD.FTZ R14, R162, R161 ;  /* 0x000000a1a20e7221 */ /* 0x004fe20000010000 */
[----:B---3--:R-:W-:-:S03]  /*8e80*/  FADD.FTZ R20, R175, R20 ;  /* 0x00000014af147221 */ /* 0x008fc60000010000 */
[----:B------:R-:W-:Y:S01]  /*8e90*/  FADD.FTZ R21, R199, R14 ;  /* 0x0000000ec7157221 */ /* 0x000fe20000010000 */
[C---:B------:R-:W-:Y:S02]  /*8ea0*/  F2FP.F16.F32.PACK_AB R199, R166.reuse, R199 ;  /* 0x000000c7a6c7723e */ /* 0x040fe400000000ff */
[----:B------:R1:W2:Y:S01]  /*8eb0*/  MUFU.EX2 R165, R214 ;  /* 0x000000d600a57308 */ /* 0x0002a20000000800 */
[----:B------:R-:W-:Y:S01]  /*8ec0*/  FADD.FTZ R14, R166, R21 ;  /* 0x00000015a60e7221 */ /* 0x000fe20000010000 */
[C---:B----4-:R-:W-:Y:S01]  /*8ed0*/  FADD.FTZ R20, R192.reuse, R20 ;  /* 0x00000014c0147221 */ /* 0x050fe20000010000 */
[----:B------:R-:W-:Y:S01]  /*8ee0*/  F2FP.F16.F32.PACK_AB R192, R192, R175 ;  /* 0x000000afc0c0723e */ /* 0x000fe200000000ff */
[----:B------:R-:W-:Y:S02]  /*8ef0*/  IMAD.MOV.U32 R21, RZ, RZ, R6 ;  /* 0x000000ffff157224 */ /* 0x000fe400078e0006 */
[----:B------:R-:W-:Y:S02]  /*8f00*/  FADD.FTZ R9, R153, R14 ;  /* 0x0000000e99097221 */ /* 0x000fe40000010000 */
[----:B------:R-:W3:Y:S02]  /*8f10*/  MUFU.EX2 R157, R157 ;  /* 0x0000009d009d7308 */ /* 0x000ee40000000800 */
[C---:B0-----:R-:W-:Y:S01]  /*8f20*/  FADD.FTZ R14, R154.reuse, R9 ;  /* 0x000000099a0e7221 */ /* 0x041fe20000010000 */
[----:B------:R-:W-:Y:S01]  /*8f30*/  F2FP.F16.F32.PACK_AB R193, R154, R153 ;  /* 0x000000999ac1723e */ /* 0x000fe200000000ff */
[----:B-1----:R-:W-:-:S04]  /*8f40*/  IMAD.MOV.U32 R214, RZ, RZ, R8 ;  /* 0x000000ffffd67224 */ /* 0x002fc800078e0008 */
[----:B------:R-:W0:Y:S01]  /*8f50*/  MUFU.EX2 R159, R159 ;  /* 0x0000009f009f7308 */ /* 0x000e220000000800 */
[----:B--2---:R-:W-:-:S07]  /*8f60*/  FADD.FTZ R20, R165, R20 ;  /* 0x00000014a5147221 */ /* 0x004fce0000010000 */
[----:B------:R-:W1:Y:S01]  /*8f70*/  MUFU.EX2 R158, R158 ;  /* 0x0000009e009e7308 */ /* 0x000e620000000800 */
[----:B---3--:R-:W-:Y:S01]  /*8f80*/  FADD.FTZ R9, R157, R14 ;  /* 0x0000000e9d097221 */ /* 0x008fe20000010000 */
[C---:B0-----:R-:W-:Y:S01]  /*8f90*/  FADD.FTZ R14, R159.reuse, R20 ;  /* 0x000000149f0e7221 */ /* 0x041fe20000010000 */
[----:B------:R-:W-:Y:S01]  /*8fa0*/  F2FP.F16.F32.PACK_AB R194, R159, R165 ;  /* 0x000000a59fc2723e */ /* 0x000fe200000000ff */
[----:B------:R-:W-:Y:S02]  /*8fb0*/  IMAD.MOV.U32 R20, RZ, RZ, R7 ;  /* 0x000000ffff147224 */ /* 0x000fe400078e0007 */
[C---:B-1----:R-:W-:Y:S01]  /*8fc0*/  FADD.FTZ R9, R158.reuse, R9 ;  /* 0x000000099e097221 */ /* 0x042fe20000010000 */
[----:B------:R-:W-:Y:S01]  /*8fd0*/  F2FP.F16.F32.PACK_AB R195, R158, R157 ;  /* 0x0000009d9ec3723e */ /* 0x000fe200000000ff */
[----:B------:R-:W-:Y:S06]  /*8fe0*/  @P3 BRA `(.L_x_2189) ;  /* 0xffffffbc00f43947 */ /* 0x000fec000383ffff */
.L_x_2180:
[----:B------:R-:W-:-:S13]  /*8ff0*/  ISETP.GE.AND P2, PT, R213, R22, PT ;  /* 0x00000016d500720c */ /* 0x000fda0003f46270 */
[----:B------:R-:W-:Y:S05]  /*9000*/  @!P2 BRA `(.L_x_2190) ;  /* 0x000000380074a947 */ /* 0x000fea0003800000 */
[----:B------:R-:W-:Y:S01]  /*9010*/  IMAD.MOV.U32 R15, RZ, RZ, R7 ;  /* 0x000000ffff0f7224 */ /* 0x000fe200078e0007 */
[----:B------:R-:W-:Y:S01]  /*9020*/  UMOV UR7, UR61 ;  /* 0x0000003d00077c82 */ /* 0x000fe20008000000 */
[----:B------:R-:W-:Y:S02]  /*9030*/  IMAD.MOV.U32 R19, RZ, RZ, R6 ;  /* 0x000000ffff137224 */ /* 0x000fe400078e0006 */
[----:B------:R-:W-:-:S07]  /*9040*/  IMAD.MOV.U32 R18, RZ, RZ, R8 ;  /* 0x000000ffff127224 */ /* 0x000fce00078e0008 */
.L_x_2199:
[----:B------:R-:W-:-:S04]  /*9050*/  UIADD3 UR61, UR7, 0x1, URZ ;  /* 0x00000001073d7890 */ /* 0x000fc8000fffe03f */
[----:B------:R-:W-:-:S04]  /*9060*/  UISETP.NE.AND UP0, UPT, UR61, 0x2, UPT ;  /* 0x000000023d00788c */ /* 0x000fc8000bf05270 */
[----:B------:R-:W-:Y:S02]  /*9070*/  USEL UR6, URZ, 0x1, UP0 ;  /* 0x000000013f067887 */ /* 0x000fe40008000000 */
[----:B------:R-:W-:-:S04]  /*9080*/  USEL UR61, UR61, URZ, UP0 ;  /* 0x0000003f3d3d7287 */ /* 0x000fc80008000000 */
[----:B------:R-:W-:Y:S01]  /*9090*/  LOP3.LUT R8, R18, UR6, RZ, 0x3c, !PT ;  /* 0x0000000612087c12 */ /* 0x000fe2000f8e3cff */
[----:B------:R-:W-:Y:S07]  /*90a0*/  @!P0 BRA `(.L_x_2191) ;  /* 0x0000000000048947 */ /* 0x000fee0003800000 */
[----:B------:R-:W-:Y:S01]  /*90b0*/  BPT.TRAP 0x1 ;  /* 0x000000040000795c */ /* 0x000fe20000300000 */
.L_x_2191:
[----:B------:R-:W-:Y:S02]  /*90c0*/  R2UR UR6, R16 ;  /* 0x00000000100672ca */ /* 0x000fe400000e0000 */
[----:B------:R-:W-:-:S11]  /*90d0*/  SHF.L.U32 R3, R8, 0x1f, RZ ;  /* 0x0000001f08037819 */ /* 0x000fd600000006ff */
[----:B------:R-:W-:-:S09]  /*90e0*/  ULEA UR60, UR61, UR6, 0x3 ;  /* 0x000000063d3c7291 */ /* 0x000fd2000f8e183f */
[----:B------:R0:W1:Y:S01]  /*90f0*/  SYNCS.PHASECHK.TRANS64.TRYWAIT P2, [UR60+0x38830], R3 ;  /* 0x03883003ff0075a7 */ /* 0x000062000804017c */
[----:B------:R-:W-:Y:S05]  /*9100*/  @!P0 BRA `(.L_x_2192) ;  /* 0x0000000000048947 */ /* 0x000fea0003800000 */
[----:B------:R-:W-:Y:S01]  /*9110*/  BPT.TRAP 0x1 ;  /* 0x000000040000795c */ /* 0x000fe20000300000 */
.L_x_2192:
[----:B-1----:R-:W-:Y:S05]  /*9120*/  @P2 BRA `(.L_x_2193) ;  /* 0x0000000000082947 */ /* 0x002fea0003800000 */
[----:B------:R-:W1:Y:S02]  /*9130*/  SYNCS.PHASECHK.TRANS64.TRYWAIT P2, [UR60+0x38830], R3 ;  /* 0x03883003ff0075a7 */ /* 0x000e64000804017c */
[----:B-1----:R-:W-:Y:S05]  /*9140*/  @!P2 BRA `(.L_x_2194) ;  /* 0x000000bc002ca947 */ /* 0x002fea0003800000 */
.L_x_2193:
        /* <DEDUP_REMOVED lines=35> */
[----:B------:R-:W-:Y:S01]  /*9380*/  R2UR UR14, R12 ;  /* 0x000000000c0e72ca */ /* 0x000fe200000e0000 */
[----:B------:R-:W-:Y:S01]  /*9390*/  UMOV UR54, UR10 ;  /* 0x0000000a00367c82 */ /* 0x000fe20008000000 */
[----:B------:R-:W-:Y:S01]  /*93a0*/  R2UR UR15, R13 ;  /* 0x000000000d0f72ca */ /* 0x000fe200000e0000 */
        /* <DEDUP_REMOVED lines=158> */
[----:B------:R-:W-:Y:S01]  /*9d90*/  R2UR UR52, R152 ;  /* 0x00000000983472ca */ /* 0x000fe200000e0000 */
[----:B------:R-:W-:Y:S01]  /*9da0*/  UIADD3 UR54, UR6, 0x784, URZ ;  /* 0x0000078406367890 */ /* 0x000fe2000fffe03f */
[----:B------:R-:W-:Y:S01]  /*9db0*/  R2UR UR53, R21 ;  /* 0x00000000153572ca */ /* 0x000fe200000e0000 */
[----:B------:R-:W-:Y:S01]  /*9dc0*/  UMOV UR55, 0x40000040 ;  /* 0x4000004000377882 */ /* 0x000fe20000000000 */
        /* <DEDUP_REMOVED lines=141> */
[----:B------:R-:W-:Y:S02]  /*a6a0*/  R2UR UR14, R10 ;  /* 0x000000000a0e72ca */ /* 0x000fe400000e0000 */
[----:B------:R-:W-:-:S11]  /*a6b0*/  R2UR UR15, R11 ;  /* 0x000000000b0f72ca */ /* 0x000fd600000e0000 */
[----:B------:R-:W-:Y:S02]  /*a6c0*/  UMOV UR56, UR14 ;  /* 0x0000000e00387c82 */ /* 0x000fe40008000000 */
[----:B------:R-:W-:Y:S01]  /*a6d0*/  UMOV UR57, UR15 ;  /* 0x0000000f00397c82 */ /* 0x000fe20008000000 */
        /* <DEDUP_REMOVED lines=306> */
.L_x_2195:
[----:B------:R-:W-:Y:S02]  /*ba00*/  R2UR UR6, R16 ;  /* 0x00000000100672ca */ /* 0x000fe400000e0000 */
[----:B------:R-:W-:-:S11]  /*ba10*/  SHF.L.U32 R0, R18, 0x1f, RZ ;  /* 0x0000001f12007819 */ /* 0x000fd600000006ff */
[----:B------:R-:W-:-:S09]  /*ba20*/  ULEA UR11, UR7, UR6, 0x3 ;  /* 0x00000006070b7291 */ /* 0x000fd2000f8e183f */
[----:B------:R0:W1:Y:S01]  /*ba30*/  SYNCS.PHASECHK.TRANS64.TRYWAIT P2, [UR11+0x38850], R0 ;  /* 0x03885000ff0075a7 */ /* 0x000062000804014b */
[----:B------:R-:W-:Y:S05]  /*ba40*/  @!P0 BRA `(.L_x_2196) ;  /* 0x0000000000048947 */ /* 0x000fea0003800000 */
[----:B------:R-:W-:Y:S01]  /*ba50*/  BPT.TRAP 0x1 ;  /* 0x000000040000795c */ /* 0x000fe20000300000 */
.L_x_2196:
[----:B-1----:R-:W-:Y:S05]  /*ba60*/  @P2 BRA `(.L_x_2197) ;  /* 0x0000000000082947 */ /* 0x002fea0003800000 */
[----:B------:R-:W1:Y:S02]  /*ba70*/  SYNCS.PHASECHK.TRANS64.TRYWAIT P2, [UR11+0x38850], R0 ;  /* 0x03885000ff0075a7 */ /* 0x000e64000804014b */
[----:B-1----:R-:W-:Y:S05]  /*ba80*/  @!P2 BRA `(.L_x_2198) ;  /* 0x0000009000f4a947 */ /* 0x002fea0003800000 */
.L_x_2197:
[----:B------:R-:W-:Y:S01]  /*ba90*/  R2UR UR6, R16 ;  /* 0x00000000100672ca */ /* 0x000fe200000e0000 */
[----:B------:R-:W-:Y:S01]  /*baa0*/  WARPGROUP.ARRIVE ;  /* 0x00000000000079c5 */ /* 0x000fe20000000000 */
[----:B------:R-:W-:Y:S01]  /*bab0*/  UMOV UR15, 0x40000040 ;  /* 0x40000040000f7882 */ /* 0x000fe20000000000 */
[----:B01----:R-:W-:Y:S02]  /*bac0*/  FMNMX.FTZ R0, R184, R19, !PT ;  /* 0x00000013b8007209 */ /* 0x003fe40007810000 */
[C---:B------:R-:W-:Y:S01]  /*bad0*/  ISETP.GT.AND P2, PT, R213.reuse, R22, PT ;  /* 0x00000016d500720c */ /* 0x040fe20003f44270 */
[----:B------:R-:W-:Y:S01]  /*bae0*/  VIADD R213, R213, 0xffffffff ;  /* 0xffffffffd5d57836 */ /* 0x000fe20000000000 */
[----:B------:R-:W-:-:S04]  /*baf0*/  FMNMX.FTZ R3, R185, R0, !PT ;  /* 0x00000000b9037209 */ /* 0x000fc80007810000 */
        /* <DEDUP_REMOVED lines=9> */
[----:B------:R-:W-:Y:S02]  /*bb90*/  UIMAD UR6, UR7, 0xa00, UR6 ;  /* 0x00000a00070678a4 */ /* 0x000fe4000f8e0206 */
[----:B------:R-:W-:Y:S01]  /*bba0*/  FMNMX.FTZ R3, R181, R0, !PT ;  /* 0x00000000b5037209 */ /* 0x000fe20007810000 */
[----:B------:R-:W-:Y:S01]  /*bbb0*/  UMOV UR7, 0x40000040 ;  /* 0x4000004000077882 */ /* 0x000fe20000000000 */
[----:B------:R-:W-:-:S02]  /*bbc0*/  UIADD3 UR10, UR6, 0x80, URZ ;  /* 0x00000080060a7890 */ /* 0x000fc4000fffe03f */
[----:B------:R-:W-:-:S03]  /*bbd0*/  FMNMX.FTZ R0, R168, R3, !PT ;  /* 0x00000003a8007209 */ /* 0x000fc60007810000 */
[----:B------:R-:W-:Y:S01]  /*bbe0*/  HGMMA.64x256x16.F32 R24, R208, gdesc[UR4].tnspB, R24, gsb0 ;  /* 0x43e00004d0187df0 */ /* 0x000fe20008000818 */
[----:B------:R-:W-:Y:S01]  /*bbf0*/  FMNMX.FTZ R3, R169, R0, !PT ;  /* 0x00000000a9037209 */ /* 0x000fe20007810000 */
[----:B------:R-:W-:Y:S01]  /*bc00*/  UMOV UR14, UR10 ;  /* 0x0000000a000e7c82 */ /* 0x000fe20008000000 */
[----:B------:R-:W-:Y:S02]  /*bc10*/  UIADD3 UR10, UR6, 0x100, URZ ;  /* 0x00000100060a7890 */ /* 0x000fe4000fffe03f */
        /* <DEDUP_REMOVED lines=12> */
[----:B------:R-:W0:Y:S02]  /*bce0*/  SHFL.BFLY PT, R3, R2, 0x2, 0x1f ;  /* 0x0c401f0002037f89 */ /* 0x000e2400000e0000 */
[----:B0-----:R-:W-:Y:S02]  /*bcf0*/  FMNMX.FTZ R20, R2, R3, !PT ;  /* 0x0000000302147209 */ /* 0x001fe40007810000 */
[----:B------:R-:W0:Y:S03]  /*bd00*/  LDC R3, c[0x0][0x988] ;  /* 0x00026200ff037b82 */ /* 0x000e260000000800 */
[----:B------:R-:W1:Y:S02]  /*bd10*/  SHFL.BFLY PT, R7, R20, 0x1, 0x1f ;  /* 0x0c201f0014077f89 */ /* 0x000e6400000e0000 */
[----:B-1----:R-:W-:Y:S02]  /*bd20*/  FMNMX.FTZ R6, R20, R7, !PT ;  /* 0x0000000714067209 */ /* 0x002fe40007810000 */
[----:B------:R-:W-:-:S03]  /*bd30*/  FMNMX.FTZ R7, R187, R0, !PT ;  /* 0x00000000bb077209 */ /* 0x000fc60007810000 */
[C---:B------:R-:W-:Y:S01]  /*bd40*/  FADD.FTZ R18, -R6.reuse, R19 ;  /* 0x0000001306127221 */ /* 0x040fe20000010100 */
[----:B0-----:R-:W-:-:S03]  /*bd50*/  FMUL.FTZ R2, R6, R3 ;  /* 0x0000000306027220 */ /* 0x001fc60000410000 */
[----:B------:R-:W-:Y:S01]  /*bd60*/  FMUL.FTZ R0, R18, R3 ;  /* 0x0000000312007220 */ /* 0x000fe20000410000 */
        /* <DEDUP_REMOVED lines=14> */
[----:B------:R-:W-:Y:S01]  /*be50*/  FFMA.FTZ R157, R157, R3, -R2 ;  /* 0x000000039d9d7223 */ /* 0x000fe20000010802 */
[----:B------:R-:W-:Y:S01]  /*be60*/  MUFU.EX2 R0, R0 ;  /* 0x0000000000007308 */ /* 0x000fe20000000800 */
[----:B------:R-:W-:-:S04]  /*be70*/  FMNMX.FTZ R18, R182, R7, !PT ;  /* 0x00000007b6127209 */ /* 0x000fc80007810000 */
[----:B------:R-:W-:-:S03]  /*be80*/  FMNMX.FTZ R7, R183, R18, !PT ;  /* 0x00000012b7077209 */ /* 0x000fc60007810000 */
        /* <DEDUP_REMOVED lines=18> */
[----:B------:R-:W-:Y:S02]  /*bfb0*/  MUFU.EX2 R161, R161 ;  /* 0x000000a100a17308 */ /* 0x000fe40000000800 */
[----:B------:R-:W0:Y:S06]  /*bfc0*/  SHFL.BFLY PT, R7, R18, 0x2, 0x1f ;  /* 0x0c401f0012077f89 */ /* 0x000e2c00000e0000 */
[----:B------:R-:W-:Y:S08]  /*bfd0*/  MUFU.EX2 R165, R165 ;  /* 0x000000a500a57308 */ /* 0x000ff00000000800 */
[----:B------:R-:W-:Y:S08]  /*bfe0*/  MUFU.EX2 R153, R153 ;  /* 0x0000009900997308 */ /* 0x000ff00000000800 */
[----:B------:R-:W-:Y:S01]  /*bff0*/  MUFU.EX2 R20, R20 ;  /* 0x0000001400147308 */ /* 0x000fe20000000800 */
[----:B------:R-:W-:-:S02]  /*c000*/  WARPGROUP.DEPBAR.LE gsb0, 0x0 ;  /* 0x00008000000079c5 */ /* 0x000fc40000010000 */
[----:B------:R-:W-:Y:S01]  /*c010*/  WARPGROUP.ARRIVE ;  /* 0x00000000000079c5 */ /* 0x000fe20000000000 */
[-CC-:B------:R-:W-:Y:S01]  /*c020*/  FFMA.FTZ R208, R185, R3.reuse, -R2.reuse ;  /* 0x00000003b9d07223 */ /* 0x180fe20000010802 */
[----:B------:R-:W-:-:S04]  /*c030*/  FFMA.FTZ R210, R188, R3, -R2 ;  /* 0x00000003bcd27223 */ /* 0x000fc80000010802 */
[----:B------:R-:W-:Y:S01]  /*c040*/  HGMMA.64x256x16.F32 R24, R204, gdesc[UR12].tnspB, R24, gsb0 ;  /* 0x43e0000ccc187df0 */ /* 0x000fe20008000818 */
[----:B------:R-:W-:Y:S01]  /*c050*/  UMOV UR14, UR10 ;  /* 0x0000000a000e7c82 */ /* 0x000fe20008000000 */
[----:B------:R-:W-:Y:S01]  /*c060*/  UMOV UR15, 0x40000040 ;  /* 0x40000040000f7882 */ /* 0x000fe20000000000 */
[----:B------:R-:W-:Y:S01]  /*c070*/  UIADD3 UR10, UR6, 0x180, URZ ;  /* 0x00000180060a7890 */ /* 0x000fe2000fffe03f */
[----:B------:R-:W-:Y:S01]  /*c080*/  MUFU.EX2 R208, R208 ;  /* 0x000000d000d07308 */ /* 0x000fe20000000800 */
[----:B------:R-:W-:-:S07]  /*c090*/  UIADD3 UR6, UR6, 0x200, URZ ;  /* 0x0000020006067890 */ /* 0x000fce000fffe03f */
[----:B------:R-:W-:Y:S01]  /*c0a0*/  MUFU.EX2 R210, R210 ;  /* 0x000000d200d27308 */ /* 0x000fe20000000800 */
[----:B------:R-:W-:Y:S02]  /*c0b0*/  WARPGROUP.DEPBAR.LE gsb0, 0x0 ;  /* 0x00008000000079c5 */ /* 0x000fe40000010000 */
[----:B------:R-:W-:Y:S01]  /*c0c0*/  WARPGROUP.ARRIVE ;  /* 0x00000000000079c5 */ /* 0x000fe20000000000 */
[-CC-:B------:R-:W-:Y:S01]  /*c0d0*/  FFMA.FTZ R204, R176, R3.reuse, -R2.reuse ;  /* 0x00000003b0cc7223 */ /* 0x180fe20000010802 */
[----:B------:R-:W-:-:S11]  /*c0e0*/  FFMA.FTZ R206, R180, R3, -R2 ;  /* 0x00000003b4ce7223 */ /* 0x000fd60000010802 */
[----:B------:R-:W-:Y:S01]  /*c0f0*/  HGMMA.64x256x16.F32 R24, R200, gdesc[UR12].tnspB, R24, gsb0 ;  /* 0x43e0000cc8187df0 */ /* 0x000fe20008000818 */
[----:B------:R-:W-:Y:S01]  /*c100*/  UMOV UR14, UR10 ;  /* 0x0000000a000e7c82 */ /* 0x000fe20008000000 */
[----:B------:R-:W-:Y:S01]  /*c110*/  UMOV UR15, 0x40000040 ;  /* 0x40000040000f7882 */ /* 0x000fe20000000000 */
[----:B------:R-:W-:Y:S08]  /*c120*/  MUFU.EX2 R204, R204 ;  /* 0x000000cc00cc7308 */ /* 0x000ff00000000800 */
[----:B------:R-:W-:Y:S01]  /*c130*/  MUFU.EX2 R206, R206 ;  /* 0x000000ce00ce7308 */ /* 0x000fe20000000800 */
[----:B------:R-:W-:-:S02]  /*c140*/  WARPGROUP.DEPBAR.LE gsb0, 0x0 ;  /* 0x00008000000079c5 */ /* 0x000fc40000010000 */
[----:B------:R-:W-:Y:S01]  /*c150*/  WARPGROUP.ARRIVE ;  /* 0x00000000000079c5 */ /* 0x000fe20000000000 */
[-CC-:B------:R-:W-:Y:S01]  /*c160*/  FFMA.FTZ R200, R168, R3.reuse, -R2.reuse ;  /* 0x00000003a8c87223 */ /* 0x180fe20000010802 */
[----:B------:R-:W-:-:S12]  /*c170*/  FFMA.FTZ R202, R172, R3, -R2 ;  /* 0x00000003acca7223 */ /* 0x000fd80000010802 */
[----:B------:R-:W-:Y:S01]  /*c180*/  HGMMA.64x256x16.F32 R24, R196, gdesc[UR12].tnspB, R24, gsb0 ;  /* 0x43e0000cc4187df0 */ /* 0x000fe20008000818 */
[----:B------:R-:W-:Y:S08]  /*c190*/  MUFU.EX2 R200, R200 ;  /* 0x000000c800c87308 */ /* 0x000ff00000000800 */
[----:B------:R-:W-:Y:S01]  /*c1a0*/  MUFU.EX2 R202, R202 ;  /* 0x000000ca00ca7308 */ /* 0x000fe20000000800 */
[----:B------:R-:W-:-:S02]  /*c1b0*/  WARPGROUP.DEPBAR.LE gsb0, 0x0 ;  /* 0x00008000000079c5 */ /* 0x000fc40000010000 */
[----:B------:R-:W-:Y:S01]  /*c1c0*/  WARPGROUP.ARRIVE ;  /* 0x00000000000079c5 */ /* 0x000fe20000000000 */
[--C-:B------:R-:W-:Y:S01]  /*c1d0*/  FFMA.FTZ R196, R160, R3, -R2.reuse ;  /* 0x00000003a0c47223 */ /* 0x100fe20000010802 */
[----:B0-----:R-:W-:Y:S01]  /*c1e0*/  FMNMX.FTZ R160, R18, R7, !PT ;  /* 0x0000000712a07209 */ /* 0x001fe20007810000 */
[-CC-:B------:R-:W-:Y:S01]  /*c1f0*/  FFMA.FTZ R198, R164, R3.reuse, -R2.reuse ;  /* 0x00000003a4c67223 */ /* 0x180fe20000010802 */
[----:B------:R-:W-:-:S12]  /*c200*/  FFMA.FTZ R18, R152, R3, -R2 ;  /* 0x0000000398127223 */ /* 0x000fd80000010802 */
[----:B------:R-:W-:Y:S01]  /*c210*/  HGMMA.64x256x16.F32 R24, R192, gdesc[UR4].tnspB, R24, gsb0 ;  /* 0x43e00004c0187df0 */ /* 0x000fe20008000818 */
[----:B------:R-:W0:Y:S01]  /*c220*/  SHFL.BFLY PT, R7, R160, 0x1, 0x1f ;  /* 0x0c201f00a0077f89 */ /* 0x000e2200000e0000 */
[----:B------:R-:W-:Y:S01]  /*c230*/  MUFU.EX2 R196, R196 ;  /* 0x000000c400c47308 */ /* 0x000fe20000000800 */
[----:B------:R-:W-:-:S07]  /*c240*/  UMOV UR7, UR61 ;  /* 0x0000003d00077c82 */ /* 0x000fce0008000000 */
[----:B------:R-:W-:Y:S08]  /*c250*/  MUFU.EX2 R198, R198 ;  /* 0x000000c600c67308 */ /* 0x000ff00000000800 */
[----:B------:R-:W-:Y:S01]  /*c260*/  MUFU.EX2 R18, R18 ;  /* 0x0000001200127308 */ /* 0x000fe20000000800 */
[----:B0-----:R-:W-:-:S05]  /*c270*/  FMNMX.FTZ R7, R160, R7, !PT ;  /* 0x00000007a0077209 */ /* 0x001fca0007810000 */
[C---:B------:R-:W-:Y:S01]  /*c280*/  FADD.FTZ R2, -R7.reuse, R15 ;  /* 0x0000000f07027221 */ /* 0x040fe20000010100 */
[-C--:B------:R-:W-:Y:S01]  /*c290*/  FMUL.FTZ R152, R7, R3.reuse ;  /* 0x0000000307987220 */ /* 0x080fe20000410000 */
[----:B------:R0:W-:Y:S02]  /*c2a0*/  MUFU.EX2 R15, R157 ;  /* 0x0000009d000f7308 */ /* 0x0001e40000000800 */
[-C--:B------:R-:W-:Y:S01]  /*c2b0*/  FMUL.FTZ R2, R2, R3.reuse ;  /* 0x0000000302027220 */ /* 0x080fe20000410000 */
[-CC-:B------:R-:W-:Y:S01]  /*c2c0*/  FFMA.FTZ R209, R186, R3.reuse, -R152.reuse ;  /* 0x00000003bad17223 */ /* 0x180fe20000010898 */
[-CC-:B------:R-:W-:Y:S01]  /*c2d0*/  FFMA.FTZ R156, R187, R3.reuse, -R152.reuse ;  /* 0x00000003bb9c7223 */ /* 0x180fe20000010898 */
[-CC-:B------:R-:W-:Y:S01]  /*c2e0*/  FFMA.FTZ R211, R190, R3.reuse, -R152.reuse ;  /* 0x00000003bed37223 */ /* 0x180fe20000010898 */
[-CC-:B------:R-:W-:Y:S01]  /*c2f0*/  FFMA.FTZ R160, R191, R3.reuse, -R152.reuse ;  /* 0x00000003bfa07223 */ /* 0x180fe20000010898 */
[----:B------:R-:W-:Y:S01]  /*c300*/  FFMA.FTZ R205, R178, R3, -R152 ;  /* 0x00000003b2cd7223 */ /* 0x000fe20000010898 */
[----:B------:R-:W-:Y:S01]  /*c310*/  MUFU.EX2 R2, R2 ;  /* 0x0000000200027308 */ /* 0x000fe20000000800 */
[----:B0-----:R-:W-:-:S02]  /*c320*/  IMAD.U32 R157, RZ, RZ, UR60 ;  /* 0x0000003cff9d7e24 */ /* 0x001fc4000f8e00ff */
[-CC-:B------:R-:W-:Y:S01]  /*c330*/  FFMA.FTZ R164, R179, R3.reuse, -R152.reuse ;  /* 0x00000003b3a47223 */ /* 0x180fe20000010898 */
[-CC-:B------:R-:W-:Y:S01]  /*c340*/  FFMA.FTZ R207, R182, R3.reuse, -R152.reuse ;  /* 0x00000003b6cf7223 */ /* 0x180fe20000010898 */
[-CC-:B------:R-:W-:Y:S01]  /*c350*/  FFMA.FTZ R197, R162, R3.reuse, -R152.reuse ;  /* 0x00000003a2c57223 */ /* 0x180fe20000010898 */
[-CC-:B------:R-:W-:Y:S01]  /*c360*/  FFMA.FTZ R168, R183, R3.reuse, -R152.reuse ;  /* 0x00000003b7a87223 */ /* 0x180fe20000010898 */
[----:B------:R-:W-:Y:S01]  /*c370*/  @!P1 IADD3 R157, R157, 0x38840, RZ ;  /* 0x000388409d9d9810 */ /* 0x000fe20007ffe0ff */
[-CC-:B------:R-:W-:Y:S01]  /*c380*/  FFMA.FTZ R203, R174, R3.reuse, -R152.reuse ;  /* 0x00000003aecb7223 */ /* 0x180fe20000010898 */
[----:B------:R-:W0:Y:S01]  /*c390*/  MUFU.EX2 R209, R209 ;  /* 0x000000d100d17308 */ /* 0x000e220000000800 */
[-CC-:B------:R-:W-:Y:S01]  /*c3a0*/  FFMA.FTZ R201, R170, R3.reuse, -R152.reuse ;  /* 0x00000003aac97223 */ /* 0x180fe20000010898 */
[----:B------:R-:W-:Y:S01]  /*c3b0*/  @!P1 PRMT R157, RZ, 0x654, R157 ;  /* 0x00000654ff9d9816 */ /* 0x000fe2000000009d */
[-CC-:B------:R-:W-:Y:S01]  /*c3c0*/  FFMA.FTZ R170, R171, R3.reuse, -R152.reuse ;  /* 0x00000003abaa7223 */ /* 0x180fe20000010898 */
[-CC-:B------:R-:W-:Y:S01]  /*c3d0*/  FFMA.FTZ R172, R175, R3.reuse, -R152.reuse ;  /* 0x00000003afac7223 */ /* 0x180fe20000010898 */
[-CC-:B------:R-:W-:Y:S01]  /*c3e0*/  FFMA.FTZ R166, R166, R3.reuse, -R152.reuse ;  /* 0x00000003a6a67223 */ /* 0x180fe20000010898 */
[-CC-:B------:R-:W-:Y:S01]  /*c3f0*/  FFMA.FTZ R167, R167, R3.reuse, -R152.reuse ;  /* 0x00000003a7a77223 */ /* 0x180fe20000010898 */
[-CC-:B------:R-:W-:Y:S01]  /*c400*/  FFMA.FTZ R154, R154, R3.reuse, -R152.reuse ;  /* 0x000000039a9a7223 */ /* 0x180fe20000010898 */
[----:B------:R-:W1:Y:S01]  /*c410*/  MUFU.EX2 R156, R156 ;  /* 0x0000009c009c7308 */ /* 0x000e620000000800 */
[-CC-:B------:R-:W-:Y:S01]  /*c420*/  FFMA.FTZ R155, R155, R3.reuse, -R152.reuse ;  /* 0x000000039b9b7223 */ /* 0x180fe20000010898 */
[----:B------:R-:W-:-:S06]  /*c430*/  FFMA.FTZ R158, R158, R3, -R152 ;  /* 0x000000039e9e7223 */ /* 0x000fcc0000010898 */
[----:B------:R-:W2:Y:S01]  /*c440*/  MUFU.EX2 R211, R211 ;  /* 0x000000d300d37308 */ /* 0x000ea20000000800 */
[----:B0-----:R-:W-:-:S07]  /*c450*/  FFMA.FTZ R9, R2, R9, R209 ;  /* 0x0000000902097223 */ /* 0x001fce00000100d1 */
        /* <DEDUP_REMOVED lines=25> */
[----:B------:R-:W-:Y:S01]  /*c5f0*/  MUFU.EX2 R176, R166 ;  /* 0x000000a600b07308 */ /* 0x000fe20000000800 */
[C---:B--2---:R-:W-:Y:S01]  /*c600*/  FADD.FTZ R156, R172.reuse, R9 ;  /* 0x00000009ac9c7221 */ /* 0x044fe20000010000 */
[----:B------:R-:W-:-:S06]  /*c610*/  F2FP.F16.F32.PACK_AB R203, R172, R203 ;  /* 0x000000cbaccb723e */ /* 0x000fcc00000000ff */
[----:B------:R-:W1:Y:S01]  /*c620*/  MUFU.EX2 R167, R167 ;  /* 0x000000a700a77308 */ /* 0x000e620000000800 */
[----:B0-----:R-:W-:-:S07]  /*c630*/  FADD.FTZ R9, R197, R156 ;  /* 0x0000009cc5097221 */ /* 0x001fce0000010000 */
[----:B------:R-:W-:Y:S08]  /*c640*/  MUFU.EX2 R155, R155 ;  /* 0x0000009b009b7308 */ /* 0x000ff00000000800 */
[----:B------:R-:W-:Y:S01]  /*c650*/  MUFU.EX2 R158, R158 ;  /* 0x0000009e009e7308 */ /* 0x000fe20000000800 */
[----:B-1----:R-:W-:Y:S01]  /*c660*/  F2FP.F16.F32.PACK_AB R199, R167, R176 ;  /* 0x000000b0a7c7723e */ /* 0x002fe200000000ff */
[----:B------:R-:W-:-:S02]  /*c670*/  WARPGROUP.DEPBAR.LE gsb0, 0x0 ;  /* 0x00008000000079c5 */ /* 0x000fc40000010000 */
[----:B------:R0:W-:Y:S01]  /*c680*/  @!P1 SYNCS.ARRIVE.TRANS64.RED.A1T0 RZ, [R157+URZ], RZ ;  /* 0x000000ff9dff99a7 */ /* 0x0001e2000810043f */
[----:B------:R-:W-:Y:S02]  /*c690*/  F2FP.F16.F32.PACK_AB R192, R153, R18 ;  /* 0x0000001299c0723e */ /* 0x000fe400000000ff */
[----:B------:R-:W-:Y:S01]  /*c6a0*/  F2FP.F16.F32.PACK_AB R194, R15, R20 ;  /* 0x000000140fc2723e */ /* 0x000fe200000000ff */
[----:B0-----:R-:W-:Y:S01]  /*c6b0*/  FFMA.FTZ R157, R0, R14, R19 ;  /* 0x0000000e009d7223 */ /* 0x001fe20000010013 */
[----:B------:R-:W-:-:S03]  /*c6c0*/  IMAD.U32 R14, RZ, RZ, UR11 ;  /* 0x0000000bff0e7e24 */ /* 0x000fc6000f8e00ff */
[----:B------:R-:W-:Y:S01]  /*c6d0*/  FADD.FTZ R157, R208, R157 ;  /* 0x0000009dd09d7221 */ /* 0x000fe20000010000 */
[----:B------:R-:W-:Y:S01]  /*c6e0*/  @!P1 VIADD R14, R14, 0x38860 ;  /* 0x000388600e0e9836 */ /* 0x000fe20000000000 */
[----:B------:R-:W-:Y:S02]  /*c6f0*/  F2FP.F16.F32.PACK_AB R208, R208, R19 ;  /* 0x00000013d0d0723e */ /* 0x000fe400000000ff */
[----:B------:R-:W-:Y:S01]  /*c700*/  FADD.FTZ R174, R210, R157 ;  /* 0x0000009dd2ae7221 */ /* 0x000fe20000010000 */
[C---:B------:R-:W-:Y:S02]  /*c710*/  F2FP.F16.F32.PACK_AB R210, R21.reuse, R210 ;  /* 0x000000d215d2723e */ /* 0x040fe400000000ff */
[----:B------:R-:W-:Y:S01]  /*c720*/  @!P1 PRMT R171, RZ, 0x654, R14 ;  /* 0x00000654ffab9816 */ /* 0x000fe2000000000e */
[----:B------:R-:W-:Y:S01]  /*c730*/  FADD.FTZ R157, R21, R174 ;  /* 0x000000ae159d7221 */ /* 0x000fe20000010000 */
[-CC-:B------:R-:W-:Y:S01]  /*c740*/  FFMA.FTZ R14, R163, R3.reuse, -R152.reuse ;  /* 0x00000003a30e7223 */ /* 0x180fe20000010898 */
[----:B------:R-:W-:Y:S01]  /*c750*/  FFMA.FTZ R152, R159, R3, -R152 ;  /* 0x000000039f987223 */ /* 0x000fe20000010898 */
[----:B------:R0:W-:Y:S01]  /*c760*/  @!P1 SYNCS.ARRIVE.TRANS64.RED.A1T0 RZ, [R171+URZ], RZ ;  /* 0x000000ffabff99a7 */ /* 0x0001e2000810043f */
[----:B------:R-:W-:Y:S01]  /*c770*/  FADD.FTZ R174, R204, R157 ;  /* 0x0000009dccae7221 */ /* 0x000fe20000010000 */
[----:B------:R-:W-:-:S02]  /*c780*/  F2FP.F16.F32.PACK_AB R204, R177, R204 ;  /* 0x000000ccb1cc723e */ /* 0x000fc400000000ff */
[----:B------:R-:W1:Y:S01]  /*c790*/  MUFU.EX2 R14, R14 ;  /* 0x0000000e000e7308 */ /* 0x000e620000000800 */
[----:B------:R-:W-:-:S04]  /*c7a0*/  FADD.FTZ R157, R177, R174 ;  /* 0x000000aeb19d7221 */ /* 0x000fc80000010000 */
[----:B------:R-:W-:Y:S01]  /*c7b0*/  FADD.FTZ R174, R206, R157 ;  /* 0x0000009dceae7221 */ /* 0x000fe20000010000 */
[C---:B------:R-:W-:Y:S02]  /*c7c0*/  F2FP.F16.F32.PACK_AB R206, R181.reuse, R206 ;  /* 0x000000ceb5ce723e */ /* 0x040fe400000000ff */
[----:B------:R-:W2:Y:S01]  /*c7d0*/  MUFU.EX2 R152, R152 ;  /* 0x0000009800987308 */ /* 0x000ea20000000800 */
[----:B------:R-:W-:-:S04]  /*c7e0*/  FADD.FTZ R157, R181, R174 ;  /* 0x000000aeb59d7221 */ /* 0x000fc80000010000 */
[----:B------:R-:W-:Y:S01]  /*c7f0*/  FADD.FTZ R174, R200, R157 ;  /* 0x0000009dc8ae7221 */ /* 0x000fe20000010000 */
[----:B------:R-:W-:-:S03]  /*c800*/  F2FP.F16.F32.PACK_AB R200, R169, R200 ;  /* 0x000000c8a9c8723e */ /* 0x000fc600000000ff */
[----:B------:R-:W-:Y:S01]  /*c810*/  FADD.FTZ R19, R169, R174 ;  /* 0x000000aea9137221 */ /* 0x000fe20000010000 */
[C---:B-1----:R-:W-:Y:S01]  /*c820*/  FADD.FTZ R9, R14.reuse, R9 ;  /* 0x000000090e097221 */ /* 0x042fe20000010000 */
[----:B------:R-:W1:Y:S01]  /*c830*/  MUFU.EX2 R174, R154 ;  /* 0x0000009a00ae7308 */ /* 0x000e620000000800 */
[----:B------:R-:W-:Y:S01]  /*c840*/  F2FP.F16.F32.PACK_AB R197, R14, R197 ;  /* 0x000000c50ec5723e */ /* 0x000fe200000000ff */
[----:B------:R-:W-:Y:S01]  /*c850*/  FADD.FTZ R166, R202, R19 ;  /* 0x00000013caa67221 */ /* 0x000fe20000010000 */
[----:B------:R-:W-:Y:S01]  /*c860*/  FADD.FTZ R9, R176, R9 ;  /* 0x00000009b0097221 */ /* 0x000fe20000010000 */
[C---:B------:R-:W-:Y:S02]  /*c870*/  F2FP.F16.F32.PACK_AB R202, R173.reuse, R202 ;  /* 0x000000caadca723e */ /* 0x040fe400000000ff */
[----:B------:R-:W-:Y:S01]  /*c880*/  FADD.FTZ R19, R173, R166 ;  /* 0x000000a6ad137221 */ /* 0x000fe20000010000 */
[----:B------:R-:W-:Y:S01]  /*c890*/  FADD.FTZ R9, R167, R9 ;  /* 0x00000009a7097221 */ /* 0x000fe20000010000 */
[----:B--2---:R-:W-:-:S02]  /*c8a0*/  F2FP.F16.F32.PACK_AB R195, R152, R158 ;  /* 0x0000009e98c3723e */ /* 0x004fc400000000ff */
[----:B------:R-:W-:Y:S01]  /*c8b0*/  FADD.FTZ R160, R196, R19 ;  /* 0x00000013c4a07221 */ /* 0x000fe20000010000 */
[----:B------:R-:W-:-:S03]  /*c8c0*/  F2FP.F16.F32.PACK_AB R196, R161, R196 ;  /* 0x000000c4a1c4723e */ /* 0x000fc600000000ff */
[----:B------:R-:W-:Y:S01]  /*c8d0*/  FADD.FTZ R19, R161, R160 ;  /* 0x000000a0a1137221 */ /* 0x000fe20000010000 */
[----:B-1----:R-:W-:-:S03]  /*c8e0*/  FADD.FTZ R9, R174, R9 ;  /* 0x00000009ae097221 */ /* 0x002fc60000010000 */
[----:B------:R-:W-:Y:S01]  /*c8f0*/  FADD.FTZ R154, R198, R19 ;  /* 0x00000013c69a7221 */ /* 0x000fe20000010000 */
[----:B------:R-:W-:Y:S01]  /*c900*/  F2FP.F16.F32.PACK_AB R198, R165, R198 ;  /* 0x000000c6a5c6723e */ /* 0x000fe200000000ff */
[----:B------:R-:W-:Y:S02]  /*c910*/  FADD.FTZ R9, R155, R9 ;  /* 0x000000099b097221 */ /* 0x000fe40000010000 */
[----:B------:R-:W-:Y:S01]  /*c920*/  FADD.FTZ R19, R165, R154 ;  /* 0x0000009aa5137221 */ /* 0x000fe20000010000 */
[----:B------:R-:W-:Y:S01]  /*c930*/  F2FP.F16.F32.PACK_AB R193, R155, R174 ;  /* 0x000000ae9bc1723e */ /* 0x000fe200000000ff */
[----:B------:R-:W-:Y:S02]  /*c940*/  FADD.FTZ R9, R158, R9 ;  /* 0x000000099e097221 */ /* 0x000fe40000010000 */
[----:B------:R-:W-:Y:S01]  /*c950*/  FADD.FTZ R154, R18, R19 ;  /* 0x00000013129a7221 */ /* 0x000fe20000010000 */
[----:B------:R-:W-:Y:S02]  /*c960*/  IMAD.MOV.U32 R18, RZ, RZ, R8 ;  /* 0x000000ffff127224 */ /* 0x000fe400078e0008 */
[----:B------:R-:W-:Y:S01]  /*c970*/  FADD.FTZ R9, R152, R9 ;  /* 0x0000000998097221 */ /* 0x000fe20000010000 */
[----:B------:R-:W-:-:S04]  /*c980*/  FADD.FTZ R19, R153, R154 ;  /* 0x0000009a99137221 */ /* 0x000fc80000010000 */
[----:B------:R-:W-:Y:S01]  /*c990*/  FADD.FTZ R14, R20, R19 ;  /* 0x00000013140e7221 */ /* 0x000fe20000010000 */
[----:B------:R-:W-:-:S03]  /*c9a0*/  IMAD.MOV.U32 R19, RZ, RZ, R6 ;  /* 0x000000ffff137224 */ /* 0x000fc600078e0006 */
[----:B------:R-:W-:Y:S01]  /*c9b0*/  FADD.FTZ R14, R15, R14 ;  /* 0x0000000e0f0e7221 */ /* 0x000fe20000010000 */
[----:B------:R-:W-:Y:S01]  /*c9c0*/  IMAD.MOV.U32 R15, RZ, RZ, R7 ;  /* 0x000000ffff0f7224 */ /* 0x000fe200078e0007 */
[----:B0-----:R-:W-:Y:S06]  /*c9d0*/  @P2 BRA `(.L_x_2199) ;  /* 0xffffffc4009c2947 */ /* 0x001fec000383ffff */
.L_x_2190:
        /* <DEDUP_REMOVED lines=131> */
.L_x_2200:
[----:B------:R-:W-:Y:S02]  /*d210*/  R2UR UR4, R16 ;  /* 0x00000000100472ca */ /* 0x000fe400000e0000 */
[----:B------:R-:W-:-:S11]  /*d220*/  SHF.L.U32 R8, R8, 0x1f, RZ ;  /* 0x0000001f08087819 */ /* 0x000fd600000006ff */
[----:B------:R-:W-:-:S09]  /*d230*/  ULEA UR5, UR61, UR4, 0x3 ;  /* 0x000000043d057291 */ /* 0x000fd2000f8e183f */
[----:B------:R0:W1:Y:S01]  /*d240*/  SYNCS.PHASECHK.TRANS64.TRYWAIT P2, [UR5+0x38850], R8 ;  /* 0x03885008ff0075a7 */ /* 0x0000620008040145 */
[----:B------:R-:W-:Y:S05]  /*d250*/  @!P0 BRA `(.L_x_2201) ;  /* 0x0000000000048947 */ /* 0x000fea0003800000 */
[----:B------:R-:W-:Y:S01]  /*d260*/  BPT.TRAP 0x1 ;  /* 0x000000040000795c */ /* 0x000fe20000300000 */
.L_x_2201:
[----:B-1----:R-:W-:Y:S05]  /*d270*/  @P2 BRA `(.L_x_2202) ;  /* 0x0000000000082947 */ /* 0x002fea0003800000 */
[----:B------:R-:W1:Y:S02]  /*d280*/  SYNCS.PHASECHK.TRANS64.TRYWAIT P0, [UR5+0x38850], R8 ;  /* 0x03885008ff0075a7 */ /* 0x000e640008000145 */
[----:B-1----:R-:W-:Y:S05]  /*d290*/  @!P0 BRA `(.L_x_2203) ;  /* 0x0000007c00088947 */ /* 0x002fea0003800000 */
.L_x_2202:
[----:B------:R-:W-:Y:S01]  /*d2a0*/  R2UR UR4, R16 ;  /* 0x00000000100472ca */ /* 0x000fe200000e0000 */
[----:B------:R-:W-:Y:S01]  /*d2b0*/  WARPGROUP.ARRIVE ;  /* 0x00000000000079c5 */ /* 0x000fe20000000000 */
[----:B------:R-:W-:Y:S01]  /*d2c0*/  UMOV UR7, 0x40000040 ;  /* 0x4000004000077882 */ /* 0x000fe20000000000 */
[----:B-1----:R-:W1:Y:S01]  /*d2d0*/  SHFL.BFLY PT, R5, R14, 0x2, 0x1f ;  /* 0x0c401f000e057f89 */ /* 0x002e6200000e0000 */
[----:B0-----:R-:W-:Y:S02]  /*d2e0*/  IMAD.MOV.U32 R8, RZ, RZ, RZ ;  /* 0x000000ffff087224 */ /* 0x001fe400078e00ff */
[----:B------:R-:W-:Y:S01]  /*d2f0*/  IMAD.MOV.U32 R4, RZ, RZ, RZ ;  /* 0x000000ffff047224 */ /* 0x000fe200078e00ff */
[----:B------:R-:W0:Y:S06]  /*d300*/  SHFL.BFLY PT, R0, R9, 0x2, 0x1f ;  /* 0x0c401f0009007f89 */ /* 0x000e2c00000e0000 */
[----:B------:R-:W-:-:S04]  /*d310*/  UIADD3 UR4, UR4, 0x400, URZ ;  /* 0x0000040004047890 */ /* 0x000fc8000fffe03f */
[----:B------:R-:W-:-:S04]  /*d320*/  USHF.R.U32.HI UR4, URZ, 0x4, UR4 ;  /* 0x000000043f047899 */ /* 0x000fc80008011604 */
[----:B------:R-:W-:-:S04]  /*d330*/  ULOP3.LUT UR4, UR4, 0x3fff, URZ, 0xc0, !UPT ;  /* 0x00003fff04047892 */ /* 0x000fc8000f8ec03f */
[----:B------:R-:W-:Y:S01]  /*d340*/  ULOP3.LUT UR4, UR4, 0x2800000, URZ, 0xfc, !UPT ;  /* 0x0280000004047892 */ /* 0x000fe2000f8efc3f */
[----:B-1----:R-:W-:-:S03]  /*d350*/  FADD.FTZ R5, R5, R14 ;  /* 0x0000000e05057221 */ /* 0x002fc60000010000 */
[----:B------:R-:W-:Y:S01]  /*d360*/  UIMAD UR4, UR61, 0xa00, UR4 ;  /* 0x00000a003d0478a4 */ /* 0x000fe2000f8e0204 */
[----:B0-----:R-:W-:Y:S01]  /*d370*/  FADD.FTZ R2, R0, R9 ;  /* 0x0000000900027221 */ /* 0x001fe20000010000 */
[----:B------:R-:W-:Y:S01]  /*d380*/  IMAD.U32 R9, RZ, RZ, UR5 ;  /* 0x00000005ff097e24 */ /* 0x000fe2000f8e00ff */
[----:B------:R-:W0:Y:S04]  /*d390*/  SHFL.BFLY PT, R0, R5, 0x1, 0x1f ;  /* 0x0c201f0005007f89 */ /* 0x000e2800000e0000 */
[----:B------:R-:W-:Y:S01]  /*d3a0*/  UMOV UR6, UR4 ;  /* 0x0000000400067c82 */ /* 0x000fe20008000000 */
[----:B------:R-:W1:Y:S01]  /*d3b0*/  SHFL.BFLY PT, R11, R2, 0x1, 0x1f ;  /* 0x0c201f00020b7f89 */ /* 0x000e6200000e0000 */
[----:B------:R-:W-:Y:S01]  /*d3c0*/  HGMMA.64x256x16.F32 R24, R208, gdesc[UR4].tnspB, R24, gsb0 ;  /* 0x43e00004d0187df0 */ /* 0x000fe20008000818 */
[----:B------:R-:W-:Y:S01]  /*d3d0*/  UIADD3 UR6, UR4, 0x80, URZ ;  /* 0x0000008004067890 */ /* 0x000fe2000fffe03f */
[----:B------:R-:W-:Y:S01]  /*d3e0*/  @!P1 VIADD R9, R9, 0x38860 ;  /* 0x0003886009099836 */ /* 0x000fe20000000000 */
[----:B------:R-:W-:-:S04]  /*d3f0*/  UMOV UR7, 0x40000040 ;  /* 0x4000004000077882 */ /* 0x000fc80000000000 */
[----:B------:R-:W-:Y:S01]  /*d400*/  @!P1 PRMT R9, RZ, 0x654, R9 ;  /* 0x00000654ff099816 */ /* 0x000fe20000000009 */
[----:B0-----:R-:W-:Y:S01]  /*d410*/  FADD.FTZ R13, R5, R0 ;  /* 0x00000000050d7221 */ /* 0x001fe20000010000 */
[----:B------:R-:W-:Y:S02]  /*d420*/  IMAD.MOV.U32 R0, RZ, RZ, -0x800000 ;  /* 0xff800000ff007424 */ /* 0x000fe400078e00ff */
[----:B-1----:R-:W-:Y:S02]  /*d430*/  FADD.FTZ R15, R2, R11 ;  /* 0x0000000b020f7221 */ /* 0x002fe40000010000 */
[----:B------:R-:W-:Y:S01]  /*d440*/  FSETP.NE.FTZ.AND P0, PT, R13, RZ, PT ;  /* 0x000000ff0d00720b */ /* 0x000fe20003f15000 */
[----:B------:R-:W-:Y:S02]  /*d450*/  IMAD.MOV.U32 R2, RZ, RZ, -0x800000 ;  /* 0xff800000ff027424 */ /* 0x000fe400078e00ff */
[----:B------:R-:W-:-:S10]  /*d460*/  FSETP.NE.FTZ.AND P2, PT, R15, RZ, PT ;  /* 0x000000ff0f00720b */ /* 0x000fd40003f55000 */
[----:B------:R-:W0:Y:S01]  /*d470*/  @P0 MUFU.LG2 R10, R13 ;  /* 0x0000000d000a0308 */ /* 0x000e220000000c00 */
[C---:B------:R-:W-:Y:S02]  /*d480*/  @P0 FMUL.FTZ R5, R3.reuse, 0.69314718246459960938 ;  /* 0x3f31721803050820 */ /* 0x040fe40000410000 */
[----:B------:R-:W-:-:S05]  /*d490*/  @P2 FMUL.FTZ R3, R3, 0.69314718246459960938 ;  /* 0x3f31721803032820 */ /* 0x000fca0000410000 */
[----:B------:R-:W1:Y:S08]  /*d4a0*/  @P2 MUFU.LG2 R11, R15 ;  /* 0x0000000f000b2308 */ /* 0x000e700000000c00 */
[----:B------:R-:W2:Y:S01]  /*d4b0*/  @P0 MUFU.RCP R8, R13 ;  /* 0x0000000d00080308 */ /* 0x000ea20000001000 */
        /* <DEDUP_REMOVED lines=158> */
.L_x_2173:
[----:B------:R-:W-:Y:S05]  /*dea0*/  @P0 BRA `(.L_x_2204) ;  /* 0x0000002000440947 */ /* 0x000fea0003800000 */
[----:B------:R-:W0:Y:S01]  /*deb0*/  S2R R3, SR_TID.X ;  /* 0x0000000000037919 */ /* 0x000e220000002100 */
[----:B------:R-:W1:Y:S01]  /*dec0*/  LDC R8, c[0x0][0xbe8] ;  /* 0x0002fa00ff087b82 */ /* 0x000e620000000800 */
[----:B------:R-:W-:Y:S01]  /*ded0*/  ULDC.64 UR4, c[0x0][0xbd0] ;  /* 0x0002f40000047ab9 */ /* 0x000fe20000000a00 */
[----:B------:R-:W-:Y:S01]  /*dee0*/  ULDC.64 UR6, c[0x0][0xb38] ;  /* 0x0002ce0000067ab9 */ /* 0x000fe20000000a00 */
[----:B------:R-:W-:Y:S01]  /*def0*/  ULDC.64 UR10, c[0x0][0x208] ;  /* 0x00008200000a7ab9 */ /* 0x000fe20000000a00 */
[----:B------:R-:W-:Y:S04]  /*df00*/  BSSY B0, `(.L_x_2205) ;  /* 0x0000145000007945 */ /* 0x000fe80003800000 */
[----:B------:R-:W2:Y:S08]  /*df10*/  S2UR UR9, SR_CTAID.Z ;  /* 0x00000000000979c3 */ /* 0x000eb00000002700 */
[----:B------:R-:W3:Y:S08]  /*df20*/  LDC.64 R20, c[0x0][0xbd8] ;  /* 0x0002f600ff147b82 */ /* 0x000ef00000000a00 */
[----:B------:R-:W-:Y:S01]  /*df30*/  BAR.SYNC.DEFER_BLOCKING 0x1, 0x100 ;  /* 0x0044000000007b1d */ /* 0x000fe20000010000 */
[----:B-1----:R-:W-:-:S07]  /*df40*/  ISETP.NE.AND P0, PT, R8, 0x1, PT ;  /* 0x000000010800780c */ /* 0x002fce0003f05270 */
[----:B------:R-:W1:Y:S01]  /*df50*/  S2UR UR8, SR_CTAID.Y ;  /* 0x00000000000879c3 */ /* 0x000e620000002600 */
[----:B0-----:R-:W-:-:S07]  /*df60*/  VIADD R4, R3, 0xffffff80 ;  /* 0xffffff8003047836 */ /* 0x001fce0000000000 */
[----:B------:R-:W1:Y:S01]  /*df70*/  LDC R22, c[0x0][0xc50] ;  /* 0x00031400ff167b82 */ /* 0x000e620000000800 */
[----:B------:R-:W-:-:S04]  /*df80*/  SHF.R.S32.HI R5, RZ, 0x1f, R4 ;  /* 0x0000001fff057819 */ /* 0x000fc80000011404 */
[----:B------:R-:W-:-:S03]  /*df90*/  LEA.HI R6, R5, R4, RZ, 0x7 ;  /* 0x0000000405067211 */ /* 0x000fc600078f38ff */
[----:B------:R-:W0:Y:S01]  /*dfa0*/  @P0 LDC R18, c[0x0][0xbec] ;  /* 0x0002fb00ff120b82 */ /* 0x000e220000000800 */
[----:B------:R-:W-:Y:S02]  /*dfb0*/  LEA.HI R5, R5, R4, RZ, 0x2 ;  /* 0x0000000405057211 */ /* 0x000fe400078f10ff */
[----:B------:R-:W-:Y:S02]  /*dfc0*/  LOP3.LUT R3, R6, 0xffffff80, RZ, 0xc0, !PT ;  /* 0xffffff8006037812 */ /* 0x000fe400078ec0ff */
[----:B------:R-:W-:Y:S02]  /*dfd0*/  LOP3.LUT R5, R5, 0xfffffffc, RZ, 0xc0, !PT ;  /* 0xfffffffc05057812 */ /* 0x000fe400078ec0ff */
[----:B------:R-:W-:Y:S01]  /*dfe0*/  SHF.R.S32.HI R7, RZ, 0x7, R6 ;  /* 0x00000007ff077819 */ /* 0x000fe20000011406 */
[C---:B------:R-:W-:Y:S01]  /*dff0*/  IMAD.IADD R3, R4.reuse, 0x1, -R3 ;  /* 0x0000000104037824 */ /* 0x040fe200078e0a03 */
[----:B------:R-:W4:Y:S01]  /*e000*/  LDC.64 R152, c[0x0][0xb40] ;  /* 0x0002d000ff987b82 */ /* 0x000f220000000a00 */
[----:B------:R-:W-:Y:S01]  /*e010*/  IMAD.IADD R11, R4, 0x1, -R5 ;  /* 0x00000001040b7824 */ /* 0x000fe200078e0a05 */
[----:B------:R-:W-:-:S02]  /*e020*/  LEA.HI R4, R6, R7, RZ, 0x1 ;  /* 0x0000000706047211 */ /* 0x000fc400078f08ff */
[----:B------:R-:W-:Y:S02]  /*e030*/  SHF.R.S32.HI R12, RZ, 0x1f, R3 ;  /* 0x0000001fff0c7819 */ /* 0x000fe40000011403 */
[----:B------:R-:W-:Y:S02]  /*e040*/  LEA.HI R6, R11, R11, RZ, 0x1 ;  /* 0x0000000b0b067211 */ /* 0x000fe400078f08ff */
[CC--:B------:R-:W-:Y:S01]  /*e050*/  LEA.HI R10, R12.reuse, R3.reuse, RZ, 0x2 ;  /* 0x000000030c0a7211 */ /* 0x0c0fe200078f10ff */
[----:B------:R-:W5:Y:S01]  /*e060*/  @P0 LDC R17, c[0x0][0xbf0] ;  /* 0x0002fc00ff110b82 */ /* 0x000f620000000800 */
[----:B------:R-:W-:Y:S02]  /*e070*/  LEA.HI R12, R12, R3, RZ, 0x5 ;  /* 0x000000030c0c7211 */ /* 0x000fe400078f28ff */
[--C-:B------:R-:W-:Y:S02]  /*e080*/  SHF.R.S32.HI R9, RZ, 0x2, R10.reuse ;  /* 0x00000002ff097819 */ /* 0x100fe4000001140a */
[----:B------:R-:W-:-:S02]  /*e090*/  SHF.R.S32.HI R14, RZ, 0x1f, R10 ;  /* 0x0000001fff0e7819 */ /* 0x000fc4000001140a */
[----:B------:R-:W-:Y:S01]  /*e0a0*/  SHF.R.S32.HI R12, RZ, 0x5, R12 ;  /* 0x00000005ff0c7819 */ /* 0x000fe2000001140c */
[----:B------:R-:W5:Y:S01]  /*e0b0*/  @P0 LDC R154, c[0x0][0xbec] ;  /* 0x0002fb00ff9a0b82 */ /* 0x000f620000000800 */
[----:B------:R-:W-:Y:S02]  /*e0c0*/  LEA.HI R14, R14, R9, RZ, 0x3 ;  /* 0x000000090e0e7211 */ /* 0x000fe400078f18ff */
[----:B------:R-:W-:Y:S02]  /*e0d0*/  LOP3.LUT R4, R4, 0x3fffffe, RZ, 0xc0, !PT ;  /* 0x03fffffe04047812 */ /* 0x000fe400078ec0ff */
[----:B------:R-:W-:Y:S02]  /*e0e0*/  LOP3.LUT R14, R14, 0xfffffff8, RZ, 0xc0, !PT ;  /* 0xfffffff80e0e7812 */ /* 0x000fe400078ec0ff */
[----:B------:R-:W-:Y:S01]  /*e0f0*/  LOP3.LUT R6, R6, 0x1ffffffe, RZ, 0xc0, !PT ;  /* 0x1ffffffe06067812 */ /* 0x000fe200078ec0ff */
[----:B------:R-:W-:Y:S01]  /*e100*/  IMAD.IADD R4, R7, 0x1, -R4 ;  /* 0x0000000107047824 */ /* 0x000fe200078e0a04 */
[----:B------:R-:W-:Y:S01]  /*e110*/  IADD3 R5, R9, -R14, RZ ;  /* 0x8000000e09057210 */ /* 0x000fe20007ffe0ff */
[----:B------:R-:W5:Y:S01]  /*e120*/  @P0 LDC R19, c[0x0][0xbf0] ;  /* 0x0002fc00ff130b82 */ /* 0x000f620000000800 */
[----:B------:R-:W1:Y:S01]  /*e130*/  S2R R9, SR_CTAID.X ;  /* 0x0000000000097919 */ /* 0x000e620000002500 */
[----:B------:R-:W-:Y:S01]  /*e140*/  IMAD.IADD R15, R11, 0x1, -R6 ;  /* 0x000000010b0f7824 */ /* 0x000fe200078e0a06 */
[----:B------:R-:W-:Y:S01]  /*e150*/  LOP3.LUT R10, R10, 0x7ffffffc, RZ, 0xc0, !PT ;  /* 0x7ffffffc0a0a7812 */ /* 0x000fe200078ec0ff */
[----:B------:R-:W-:Y:S01]  /*e160*/  IMAD R5, R12, 0x10, R5 ;  /* 0x000000100c057824 */ /* 0x000fe200078e0205 */
[----:B------:R-:W-:-:S03]  /*e170*/  SHF.R.S32.HI R12, RZ, 0x1f, R23 ;  /* 0x0000001fff0c7819 */ /* 0x000fc60000011417 */
[----:B------:R-:W-:Y:S02]  /*e180*/  IMAD R16, R4, 0x40, R5 ;  /* 0x0000004004107824 */ /* 0x000fe400078e0205 */
[C---:B------:R-:W-:Y:S02]  /*e190*/  IMAD R6, R12.reuse, UR4, RZ ;  /* 0x000000040c067c24 */ /* 0x040fe4000f8e02ff */
[----:B------:R-:W-:Y:S02]  /*e1a0*/  IMAD R12, R12, UR6, RZ ;  /* 0x000000060c0c7c24 */ /* 0x000fe4000f8e02ff */
[----:B------:R-:W-:Y:S01]  /*e1b0*/  IMAD.WIDE.U32 R4, R23, UR4, RZ ;  /* 0x0000000417047c25 */ /* 0x000fe2000f8e00ff */
[----:B--2---:R-:W-:-:S03]  /*e1c0*/  USHF.R.S32.HI UR4, URZ, 0x1f, UR9 ;  /* 0x0000001f3f047899 */ /* 0x004fc60008011409 */
[C---:B------:R-:W-:Y:S02]  /*e1d0*/  IMAD R11, R23.reuse, UR5, R6 ;  /* 0x00000005170b7c24 */ /* 0x040fe4000f8e0206 */
[----:B------:R-:W-:Y:S02]  /*e1e0*/  IMAD R13, R23, UR7, R12 ;  /* 0x00000007170d7c24 */ /* 0x000fe4000f8e020c */
[----:B------:R-:W-:Y:S02]  /*e1f0*/  IMAD R12, R15, 0x8, R16 ;  /* 0x000000080f0c7824 */ /* 0x000fe400078e0210 */
[----:B------:R-:W-:Y:S02]  /*e200*/  IMAD.IADD R5, R5, 0x1, R11 ;  /* 0x0000000105057824 */ /* 0x000fe400078e020b */
[----:B------:R-:W-:Y:S01]  /*e210*/  IMAD.WIDE.U32 R6, R23, UR6, RZ ;  /* 0x0000000617067c25 */ /* 0x000fe2000f8e00ff */
[----:B------:R-:W-:-:S03]  /*e220*/  ULDC.64 UR6, c[0x0][0xb48] ;  /* 0x0002d20000067ab9 */ /* 0x000fc60000000a00 */
[----:B---3--:R-:W-:Y:S02]  /*e230*/  IMAD R14, R20, UR4, RZ ;  /* 0x00000004140e7c24 */ /* 0x008fe4000f8e02ff */
[----:B------:R-:W-:Y:S02]  /*e240*/  IMAD.MOV R23, RZ, RZ, -R23 ;  /* 0x000000ffff177224 */ /* 0x000fe400078e0a17 */
[----:B-1----:R-:W-:Y:S02]  /*e250*/  IMAD R11, R9, 0x80, R12 ;  /* 0x00000080090b7824 */ /* 0x002fe400078e020c */
[----:B------:R-:W-:Y:S02]  /*e260*/  IMAD R15, R21, UR9, R14 ;  /* 0x00000009150f7c24 */ /* 0x000fe4000f8e020e */
[----:B0-----:R-:W-:-:S04]  /*e270*/  @P0 IMAD.HI.U32 R12, R11, R18, RZ ;  /* 0x000000120b0c0227 */ /* 0x001fc800078e00ff */
[----:B----4-:R-:W-:Y:S01]  /*e280*/  IMAD R14, R152, UR4, RZ ;  /* 0x00000004980e7c24 */ /* 0x010fe2000f8e02ff */
[----:B------:R-:W-:Y:S01]  /*e290*/  ULDC.64 UR4, c[0x0][0xbe0] ;  /* 0x0002f80000047ab9 */ /* 0x000fe20000000a00 */
[----:B------:R-:W-:Y:S02]  /*e2a0*/  IMAD R23, R22, R23, UR8 ;  /* 0x0000000816177e24 */ /* 0x000fe4000f8e0217 */
[----:B------:R-:W-:Y:S02]  /*e2b0*/  IMAD.IADD R7, R7, 0x1, R13 ;  /* 0x0000000107077824 */ /* 0x000fe400078e020d */
[----:B------:R-:W-:-:S04]  /*e2c0*/  IMAD.WIDE.U32 R4, R20, UR9, R4 ;  /* 0x0000000914047c25 */ /* 0x000fc8000f8e0004 */
[----:B------:R-:W-:Y:S01]  /*e2d0*/  IMAD.MOV.U32 R13, RZ, RZ, R11 ;  /* 0x000000ffff0d7224 */ /* 0x000fe200078e000b */
[----:B-----5:R-:W-:Y:S01]  /*e2e0*/  @P0 SHF.R.U32.HI R13, RZ, R17, R12 ;  /* 0x00000011ff0d0219 */ /* 0x020fe2000001160c */
[----:B------:R-:W-:Y:S01]  /*e2f0*/  IMAD R17, R153, UR9, R14 ;  /* 0x0000000999117c24 */ /* 0x000fe2000f8e020e */
[----:B------:R-:W-:Y:S01]  /*e300*/  SHF.R.S32.HI R14, RZ, 0x1f, R23 ;  /* 0x0000001fff0e7819 */ /* 0x000fe20000011417 */
[----:B------:R-:W-:Y:S01]  /*e310*/  IMAD.WIDE.U32 R6, R152, UR9, R6 ;  /* 0x0000000998067c25 */ /* 0x000fe2000f8e0006 */
[----:B------:R-:W-:-:S03]  /*e320*/  ULDC.64 UR8, c[0x0][0xb28] ;  /* 0x0002ca0000087ab9 */ /* 0x000fc60000000a00 */
[----:B------:R-:W-:Y:S02]  /*e330*/  IMAD.IADD R5, R5, 0x1, R15 ;  /* 0x0000000105057824 */ /* 0x000fe400078e020f */
        /* <DEDUP_REMOVED lines=9> */
[C---:B------:R-:W-:Y:S01]  /*e3d0*/  IMAD R19, R23.reuse, UR7, R17 ;  /* 0x0000000717137c24 */ /* 0x040fe2000f8e0211 */
[--C-:B------:R-:W-:Y:S01]  /*e3e0*/  SHF.R.S32.HI R17, RZ, 0x1f, R13.reuse ;  /* 0x0000001fff117819 */ /* 0x100fe2000001140d */
[----:B------:R-:W-:Y:S01]  /*e3f0*/  IMAD.MOV R13, RZ, RZ, -R13 ;  /* 0x000000ffff0d7224 */ /* 0x000fe200078e0a0d */
[----:B------:R-:W-:Y:S01]  /*e400*/  SHF.R.S32.HI R12, RZ, 0x1f, R15 ;  /* 0x0000001fff0c7819 */ /* 0x000fe2000001140f */
[----:B------:R-:W-:Y:S01]  /*e410*/  ULDC.64 UR4, c[0x0][0xb30] ;  /* 0x0002cc0000047ab9 */ /* 0x000fe20000000a00 */
[----:B------:R-:W-:Y:S01]  /*e420*/  IMAD.WIDE.U32 R6, R23, UR6, R6 ;  /* 0x0000000617067c25 */ /* 0x000fe2000f8e0006 */
[----:B------:R-:W-:Y:S01]  /*e430*/  IADD3.X R5, R17, R5, R14, P0, !PT ;  /* 0x0000000511057210 */ /* 0x000fe200007fe40e */
[----:B------:R-:W-:Y:S02]  /*e440*/  ULDC.64 UR6, c[0x0][0xbc8] ;  /* 0x0002f20000067ab9 */ /* 0x000fe40000000a00 */
[----:B------:R-:W-:Y:S01]  /*e450*/  IMAD.MOV R18, RZ, RZ, -R15 ;  /* 0x000000ffff127224 */ /* 0x000fe200078e0a0f */
[----:B------:R-:W-:Y:S01]  /*e460*/  IADD3 R7, R7, R19, RZ ;  /* 0x0000001307077210 */ /* 0x000fe20007ffe0ff */
[----:B------:R-:W-:-:S02]  /*e470*/  IMAD R12, R12, UR4, RZ ;  /* 0x000000040c0c7c24 */ /* 0x000fc4000f8e02ff */
[C-C-:B------:R-:W-:Y:S02]  /*e480*/  IMAD R13, R8.reuse, R13, R11.reuse ;  /* 0x0000000d080d7224 */ /* 0x140fe400078e020b */
[----:B------:R-:W-:Y:S02]  /*e490*/  IMAD R11, R8, R18, R11 ;  /* 0x00000012080b7224 */ /* 0x000fe400078e020b */
[C---:B------:R-:W-:Y:S01]  /*e4a0*/  IMAD R17, R15.reuse, UR5, R12 ;  /* 0x000000050f117c24 */ /* 0x040fe2000f8e020c */
[----:B------:R-:W-:Y:S01]  /*e4b0*/  SHF.R.S32.HI R12, RZ, 0x1f, R13 ;  /* 0x0000001fff0c7819 */ /* 0x000fe2000001140d */
[----:B------:R-:W-:Y:S01]  /*e4c0*/  IMAD.WIDE.U32 R6, R15, UR4, R6 ;  /* 0x000000040f067c25 */ /* 0x000fe2000f8e0006 */
[----:B------:R-:W-:Y:S01]  /*e4d0*/  SHF.R.S32.HI R14, RZ, 0x1f, R11 ;  /* 0x0000001fff0e7819 */ /* 0x000fe2000001140b */
[----:B------:R-:W0:Y:S01]  /*e4e0*/  S2UR UR5, SR_CgaCtaId ;  /* 0x00000000000579c3 */ /* 0x000e220000008800 */
[----:B------:R-:W-:Y:S01]  /*e4f0*/  UMOV UR4, 0x400 ;  /* 0x0000040000047882 */ /* 0x000fe20000000000 */
[----:B------:R-:W-:-:S02]  /*e500*/  IMAD R12, R12, UR6, RZ ;  /* 0x000000060c0c7c24 */ /* 0x000fc4000f8e02ff */
[----:B------:R-:W-:Y:S02]  /*e510*/  IMAD.IADD R7, R7, 0x1, R17 ;  /* 0x0000000107077824 */ /* 0x000fe400078e0211 */
[----:B------:R-:W-:Y:S02]  /*e520*/  IMAD R14, R14, UR8, RZ ;  /* 0x000000080e0e7c24 */ /* 0x000fe4000f8e02ff */
[C---:B------:R-:W-:Y:S02]  /*e530*/  IMAD R15, R13.reuse, UR7, R12 ;  /* 0x000000070d0f7c24 */ /* 0x040fe4000f8e020c */
[----:B------:R-:W-:Y:S01]  /*e540*/  IMAD.WIDE.U32 R4, R13, UR6, R4 ;  /* 0x000000060d047c25 */ /* 0x000fe2000f8e0004 */
[----:B------:R-:W-:-:S03]  /*e550*/  ULDC.64 UR6, c[0x0][0xba8] ;  /* 0x0002ea0000067ab9 */ /* 0x000fc60000000a00 */
[C---:B------:R-:W-:Y:S01]  /*e560*/  IMAD R17, R11.reuse, UR9, R14 ;  /* 0x000000090b117c24 */ /* 0x040fe2000f8e020e */
[----:B------:R-:W-:Y:S01]  /*e570*/  LEA R18, P0, R4, UR6, 0x2 ;  /* 0x0000000604127c11 */ /* 0x000fe2000f8010ff */
[----:B------:R-:W-:Y:S01]  /*e580*/  IMAD.WIDE.U32 R12, R11, UR8, R6 ;  /* 0x000000080b0c7c25 */ /* 0x000fe2000f8e0006 */
[----:B------:R-:W-:Y:S01]  /*e590*/  ULDC.64 UR8, c[0x0][0xb00] ;  /* 0x0002c00000087ab9 */ /* 0x000fe20000000a00 */
[----:B------:R-:W-:Y:S02]  /*e5a0*/  ULDC UR6, c[0x0][0xa88] ;  /* 0x0002a20000067ab9 */ /* 0x000fe40000000800 */
[----:B------:R-:W-:Y:S01]  /*e5b0*/  IMAD.IADD R5, R5, 0x1, R15 ;  /* 0x0000000105057824 */ /* 0x000fe200078e020f */
[----:B------:R-:W-:Y:S01]  /*e5c0*/  LEA R6, P1, R12, UR8, 0x2 ;  /* 0x000000080c067c11 */ /* 0x000fe2000f8210ff */
[----:B------:R-:W-:Y:S01]  /*e5d0*/  IMAD.IADD R7, R13, 0x1, R17 ;  /* 0x000000010d077824 */ /* 0x000fe200078e0211 */
[----:B------:R-:W-:Y:S01]  /*e5e0*/  SHFL.IDX PT, R14, R18, 0x1, 0x1c1f ;  /* 0x003c1f00120e7f89 */ /* 0x000fe200000e0000 */
[----:B------:R-:W-:Y:S01]  /*e5f0*/  IMAD R11, R9, 0x80, R16 ;  /* 0x00000080090b7824 */ /* 0x000fe200078e0210 */
[----:B------:R-:W-:Y:S01]  /*e600*/  LEA.HI.X R17, R4, UR7, R5, 0x2, P0 ;  /* 0x0000000704117c11 */ /* 0x000fe200080f1405 */
[----:B0-----:R-:W-:Y:S01]  /*e610*/  ULEA UR4, UR5, UR4, 0x18 ;  /* 0x0000000405047291 */ /* 0x001fe2000f8ec03f */
[----:B------:R-:W-:Y:S01]  /*e620*/  LEA.HI.X R7, R12, UR9, R7, 0x2, P1 ;  /* 0x000000090c077c11 */ /* 0x000fe200088f1407 */
[----:B------:R-:W-:Y:S01]  /*e630*/  IMAD R8, R8, UR6, RZ ;  /* 0x0000000608087c24 */ /* 0x000fe2000f8e02ff */
[----:B------:R-:W-:Y:S01]  /*e640*/  SHFL.IDX PT, R12, R18, RZ, 0x1c1f ;  /* 0x001c1fff120c7589 */ /* 0x000fe200000e0000 */
[----:B------:R-:W-:Y:S01]  /*e650*/  LOP3.LUT P0, RZ, R3, 0x3, RZ, 0xc0, !PT ;  /* 0x0000000303ff7812 */ /* 0x000fe2000780c0ff */
[C---:B------:R-:W-:Y:S01]  /*e660*/  VIADD R9, R11.reuse, 0x8 ;  /* 0x000000080b097836 */ /* 0x040fe20000000000 */
[----:B------:R-:W-:Y:S01]  /*e670*/  UIADD3 UR4, UR4, 0x38820, URZ ;  /* 0x0003882004047890 */ /* 0x000fe2000fffe03f */
[----:B------:R-:W0:Y:S01]  /*e680*/  SHFL.IDX PT, R13, R17, RZ, 0x1c1f ;  /* 0x001c1fff110d7589 */ /* 0x000e2200000e0000 */
[-C--:B------:R-:W-:Y:S01]  /*e690*/  ISETP.GE.OR P1, PT, R11, R8.reuse, P0 ;  /* 0x000000080b00720c */ /* 0x080fe20000726670 */
[----:B------:R-:W-:Y:S01]  /*e6a0*/  IMAD.IADD R3, R3, 0x1, -R10 ;  /* 0x0000000103037824 */ /* 0x000fe200078e0a0a */
[-C--:B------:R-:W-:Y:S01]  /*e6b0*/  ISETP.GE.OR P0, PT, R9, R8.reuse, P0 ;  /* 0x000000080900720c */ /* 0x080fe20000706670 */
[----:B------:R-:W1:Y:S01]  /*e6c0*/  SHFL.IDX PT, R15, R17, 0x1, 0x1c1f ;  /* 0x003c1f00110f7f89 */ /* 0x000e6200000e0000 */
[----:B------:R-:W-:Y:S01]  /*e6d0*/  ISETP.GE.AND P2, PT, R11, R8, PT ;  /* 0x000000080b00720c */ /* 0x000fe20003f46270 */
[----:B------:R-:W-:Y:S01]  /*e6e0*/  UPRMT UR4, URZ, 0x654, UR4 ;  /* 0x000006543f047896 */ /* 0x000fe20008000004 */
[----:B------:R-:W-:Y:S01]  /*e6f0*/  IMAD.SHL.U32 R3, R3, 0x2, RZ ;  /* 0x0000000203037824 */ /* 0x000fe200078e00ff */
[----:B------:R2:W3:Y:S04]  /*e700*/  SHFL.IDX PT, R4, R6, RZ, 0x1c1f ;  /* 0x001c1fff06047589 */ /* 0x0004e800000e0000 */
        /* <DEDUP_REMOVED lines=19> */
[C---:B------:R-:W-:Y:S01]  /*e840*/  VIADD R22, R3.reuse, 0x50 ;  /* 0x0000005003167836 */ /* 0x040fe20000000000 */
[----:B------:R-:W-:-:S03]  /*e850*/  IADD3 R21, R3, 0x48, RZ ;  /* 0x0000004803157810 */ /* 0x000fc60007ffe0ff */
        /* <DEDUP_REMOVED lines=74> */
[----:B------:R-:W-:Y:S01]  /*ed00*/  @!P3 LEA.HI R22, R22, R22, RZ, 0x1 ;  /* 0x000000161616b211 */ /* 0x000fe200078f08ff */
[----:B------:R0:W-:Y:S01]  /*ed10*/  @!P1 ST.E.64 desc[UR6][R10.64], R68 ;  /* 0x000000440a009985 */ /* 0x0001e2000c101b06 */
[----:B------:R-:W-:-:S02]  /*ed20*/  @!P4 LEA.HI R21, R21, R21, RZ, 0x1 ;  /* 0x000000151515c211 */ /* 0x000fc400078f08ff */
        /* <DEDUP_REMOVED lines=36> */
[----:B------:R-:W-:Y:S01]  /*ef70*/  @!P1 IMAD.WIDE R12, R13, 0x4, R4 ;  /* 0x000000040d0c9825 */ /* 0x000fe200078e0204 */
[----:B--2---:R-:W-:Y:S01]  /*ef80*/  @!P2 LOP3.LUT R15, R0, 0xfffffffe, RZ, 0xc0, !PT ;  /* 0xfffffffe000fa812 */ /* 0x004fe200078ec0ff */
[----:B------:R0:W-:Y:S01]  /*ef90*/  @!P0 ST.E.64 desc[UR6][R10.64], R96 ;  /* 0x000000600a008985 */ /* 0x0001e2000c101b06 */
[----:B------:R-:W-:-:S02]  /*efa0*/  @!P5 LEA.HI R21, R21, R21, RZ, 0x1 ;  /* 0x000000151515d211 */ /* 0x000fc400078f08ff */
        /* <DEDUP_REMOVED lines=9> */
[C---:B------:R-:W-:Y:S01]  /*f040*/  VIADD R20, R3.reuse, 0xd8 ;  /* 0x000000d803147836 */ /* 0x040fe20000000000 */
[----:B------:R-:W-:Y:S01]  /*f050*/  IADD3 R0, R3, 0xc8, RZ ;  /* 0x000000c803007810 */ /* 0x000fe20007ffe0ff */
[----:B0-----:R-:W-:Y:S01]  /*f060*/  @!P3 IMAD.WIDE R10, R17, 0x4, R4 ;  /* 0x00000004110ab825 */ /* 0x001fe200078e0204 */
[----:B------:R-:W-:-:S02]  /*f070*/  ISETP.GE.AND P1, PT, R2, UR4, PT ;  /* 0x0000000402007c0c */ /* 0x000fc4000bf26270 */
[----:B------:R-:W-:Y:S01]  /*f080*/  ISETP.GE.AND P0, PT, R0, UR4, PT ;  /* 0x0000000400007c0c */ /* 0x000fe2000bf06270 */
[--C-:B------:R-:W-:Y:S01]  /*f090*/  @!P5 IMAD.WIDE R16, R21, 0x4, R4.reuse ;  /* 0x000000041510d825 */ /* 0x100fe200078e0204 */
[----:B------:R0:W-:Y:S01]  /*f0a0*/  @!P3 ST.E.64 desc[UR6][R10.64], R108 ;  /* 0x0000006c0a00b985 */ /* 0x0001e2000c101b06 */
[----:B------:R-:W-:Y:S02]  /*f0b0*/  ISETP.GE.AND P2, PT, R20, UR4, PT ;  /* 0x0000000414007c0c */ /* 0x000fe4000bf46270 */
        /* <DEDUP_REMOVED lines=41> */
.L_x_2206:
[----:B------:R-:W-:Y:S05]  /*f350*/  BSYNC B0 ;  /* 0x0000000000007941 */ /* 0x000fea0003800000 */
.L_x_2205:
[----:B------:R-:W-:Y:S01]  /*f360*/  ISETP.GE.AND P0, PT, R9, R8, PT ;  /* 0x000000080900720c */ /* 0x000fe20003f06270 */
[----:B0---4-:R1:W4:Y:S04]  /*f370*/  SHFL.IDX PT, R5, R7, 0x1, 0x1c1f ;  /* 0x003c1f0007057f89 */ /* 0x01132800000e0000 */
[----:B---3--:R1:W3:Y:S08]  /*f380*/  SHFL.IDX PT, R4, R6, 0x1, 0x1c1f ;  /* 0x003c1f0006047f89 */ /* 0x0082f000000e0000 */
[----:B-1----:R-:W-:Y:S05]  /*f390*/  @P0 BRA `(.L_x_2171) ;  /* 0x0000005800240947 */ /* 0x002fea0003800000 */
        /* <DEDUP_REMOVED lines=13> */
[C---:B------:R-:W-:Y:S01]  /*f470*/  IADD3 R18, R3.reuse, 0x50, RZ ;  /* 0x0000005003127810 */ /* 0x040fe20007ffe0ff */
[----:B------:R-:W-:-:S02]  /*f480*/  VIADD R16, R3, 0x48 ;  /* 0x0000004803107836 */ /* 0x000fc40000000000 */
[--C-:B---34-:R-:W-:Y:S01]  /*f490*/  @!P0 IMAD.WIDE R6, R3, 0x4, R4.reuse ;  /* 0x0000000403068825 */ /* 0x118fe200078e0204 */
        /* <DEDUP_REMOVED lines=14> */
[----:B------:R1:W-:Y:S01]  /*f580*/  @!P1 ST.E.64 desc[UR6][R8.64], R30 ;  /* 0x0000001e08009985 */ /* 0x0003e2000c101b06 */
[----:B------:R-:W-:Y:S02]  /*f590*/  ISETP.GE.AND P1, PT, R2, UR4, PT ;  /* 0x0000000402007c0c */ /* 0x000fe4000bf26270 */
[----:B------:R-:W-:Y:S01]  /*f5a0*/  @!P6 LEA.HI R13, R13, R13, RZ, 0x1 ;  /* 0x0000000d0d0de211 */ /* 0x000fe200078f08ff */
[----:B------:R2:W-:Y:S01]  /*f5b0*/  @!P2 ST.E.64 desc[UR6][R10.64], R34 ;  /* 0x000000220a00a985 */ /* 0x0005e2000c101b06 */
[----:B------:R-:W-:Y:S02]  /*f5c0*/  ISETP.GE.AND P2, PT, R14, UR4, PT ;  /* 0x000000040e007c0c */ /* 0x000fe4000bf46270 */
[----:B0-----:R-:W-:Y:S02]  /*f5d0*/  @!P5 LOP3.LUT R7, R12, 0xfffffffe, RZ, 0xc0, !PT ;  /* 0xfffffffe0c07d812 */ /* 0x001fe400078ec0ff */
[----:B------:R-:W-:-:S02]  /*f5e0*/  @!P0 LEA.HI R0, R0, R0, RZ, 0x1 ;  /* 0x0000000000008211 */ /* 0x000fc400078f08ff */
[----:B------:R-:W-:Y:S01]  /*f5f0*/  @!P4 LEA.HI R16, R16, R16, RZ, 0x1 ;  /* 0x000000101010c211 */ /* 0x000fe200078f08ff */
[--C-:B------:R-:W-:Y:S01]  /*f600*/  @!P5 IMAD.WIDE R6, R7, 0x4, R4.reuse ;  /* 0x000000040706d825 */ /* 0x100fe200078e0204 */
[----:B-1----:R-:W-:Y:S02]  /*f610*/  @!P6 LOP3.LUT R9, R13, 0xfffffffe, RZ, 0xc0, !PT ;  /* 0xfffffffe0d09e812 */ /* 0x002fe400078ec0ff */
[----:B------:R-:W-:Y:S02]  /*f620*/  @!P1 LEA.HI R2, R2, R2, RZ, 0x1 ;  /* 0x0000000202029211 */ /* 0x000fe400078f08ff */
[----:B------:R0:W-:Y:S01]  /*f630*/  @!P5 ST.E.64 desc[UR6][R6.64], R38 ;  /* 0x000000260600d985 */ /* 0x0001e2000c101b06 */
[----:B------:R-:W-:Y:S01]  /*f640*/  @!P2 LEA.HI R14, R14, R14, RZ, 0x1 ;  /* 0x0000000e0e0ea211 */ /* 0x000fe200078f08ff */
[----:B------:R-:W-:Y:S01]  /*f650*/  @!P6 IMAD.WIDE R8, R9, 0x4, R4 ;  /* 0x000000040908e825 */ /* 0x000fe200078e0204 */
[----:B--2---:R-:W-:Y:S02]  /*f660*/  @!P3 LEA.HI R10, R15, R15, RZ, 0x1 ;  /* 0x0000000f0f0ab211 */ /* 0x004fe400078f08ff */
[----:B------:R-:W-:Y:S01]  /*f670*/  @!P0 LOP3.LUT R11, R0, 0xfffffffe, RZ, 0xc0, !PT ;  /* 0xfffffffe000b8812 */ /* 0x000fe200078ec0ff */
[C---:B------:R-:W-:Y:S01]  /*f680*/  VIADD R0, R3.reuse, 0x60 ;  /* 0x0000006003007836 */ /* 0x040fe20000000000 */
[----:B------:R-:W-:Y:S01]  /*f690*/  @!P1 LOP3.LUT R13, R2, 0xfffffffe, RZ, 0xc0, !PT ;  /* 0xfffffffe020d9812 */ /* 0x000fe200078ec0ff */
[----:B------:R1:W-:Y:S01]  /*f6a0*/  @!P6 ST.E.64 desc[UR6][R8.64], R42 ;  /* 0x0000002a0800e985 */ /* 0x0003e2000c101b06 */
[----:B------:R-:W-:Y:S01]  /*f6b0*/  @!P2 LOP3.LUT R15, R14, 0xfffffffe, RZ, 0xc0, !PT ;  /* 0xfffffffe0e0fa812 */ /* 0x000fe200078ec0ff */
[----:B------:R-:W-:Y:S01]  /*f6c0*/  VIADD R2, R3, 0x68 ;  /* 0x0000006803027836 */ /* 0x000fe20000000000 */
[----:B------:R-:W-:-:S02]  /*f6d0*/  @!P3 LOP3.LUT R17, R10, 0xfffffffe, RZ, 0xc0, !PT ;  /* 0xfffffffe0a11b812 */ /* 0x000fc400078ec0ff */
[----:B------:R-:W-:Y:S01]  /*f6e0*/  @!P4 LOP3.LUT R19, R16, 0xfffffffe, RZ, 0xc0, !PT ;  /* 0xfffffffe1013c812 */ /* 0x000fe200078ec0ff */
[--C-:B0-----:R-:W-:Y:S01]  /*f6f0*/  @!P0 IMAD.WIDE R6, R11, 0x4, R4.reuse ;  /* 0x000000040b068825 */ /* 0x101fe200078e0204 */
[----:B------:R-:W-:Y:S02]  /*f700*/  ISETP.GE.AND P5, PT, R18, UR4, PT ;  /* 0x0000000412007c0c */ /* 0x000fe4000bfa6270 */
[----:B------:R-:W-:Y:S01]  /*f710*/  ISETP.GE.AND P6, PT, R20, UR4, PT ;  /* 0x0000000414007c0c */ /* 0x000fe2000bfc6270 */
[--C-:B------:R-:W-:Y:S01]  /*f720*/  @!P2 IMAD.WIDE R10, R15, 0x4, R4.reuse ;  /* 0x000000040f0aa825 */ /* 0x100fe200078e0204 */
[----:B------:R0:W-:Y:S03]  /*f730*/  @!P0 ST.E.64 desc[UR6][R6.64], R46 ;  /* 0x0000002e06008985 */ /* 0x0001e6000c101b06 */
[----:B-1----:R-:W-:-:S04]  /*f740*/  @!P1 IMAD.WIDE R8, R13, 0x4, R4 ;  /* 0x000000040d089825 */ /* 0x002fc800078e0204 */
[--C-:B------:R-:W-:Y:S01]  /*f750*/  @!P3 IMAD.WIDE R12, R17, 0x4, R4.reuse ;  /* 0x00000004110cb825 */ /* 0x100fe200078e0204 */
[----:B------:R1:W-:Y:S01]  /*f760*/  @!P1 ST.E.64 desc[UR6][R8.64], R50 ;  /* 0x0000003208009985 */ /* 0x0003e2000c101b06 */
[----:B------:R-:W-:Y:S02]  /*f770*/  @!P5 LEA.HI R18, R18, R18, RZ, 0x1 ;  /* 0x000000121212d211 */ /* 0x000fe400078f08ff */
        /* <DEDUP_REMOVED lines=10> */
[----:B------:R-:W-:Y:S02]  /*f820*/  ISETP.GE.AND P2, PT, R16, UR4, PT ;  /* 0x0000000410007c0c */ /* 0x000fe4000bf46270 */
[----:B------:R-:W-:Y:S02]  /*f830*/  ISETP.GE.AND P1, PT, R17, UR4, PT ;  /* 0x0000000411007c0c */ /* 0x000fe4000bf26270 */
[----:B------:R-:W-:Y:S02]  /*f840*/  ISETP.GE.AND P0, PT, R19, UR4, PT ;  /* 0x0000000413007c0c */ /* 0x000fe4000bf06270 */
[----:B0-----:R-:W-:Y:S01]  /*f850*/  @!P5 LOP3.LUT R7, R18, 0xfffffffe, RZ, 0xc0, !PT ;  /* 0xfffffffe1207d812 */ /* 0x001fe200078ec0ff */
[C---:B------:R-:W-:Y:S01]  /*f860*/  VIADD R18, R3.reuse, 0x88 ;  /* 0x0000008803127836 */ /* 0x040fe20000000000 */
[----:B-1----:R-:W-:Y:S01]  /*f870*/  @!P6 LOP3.LUT R9, R20, 0xfffffffe, RZ, 0xc0, !PT ;  /* 0xfffffffe1409e812 */ /* 0x002fe200078ec0ff */
        /* <DEDUP_REMOVED lines=16> */
[----:B------:R-:W-:Y:S01]  /*f980*/  VIADD R16, R3, 0xa8 ;  /* 0x000000a803107836 */ /* 0x000fe20000000000 */
[----:B------:R-:W-:-:S02]  /*f990*/  @!P0 LOP3.LUT R19, R19, 0xfffffffe, RZ, 0xc0, !PT ;  /* 0xfffffffe13138812 */ /* 0x000fc400078ec0ff */
        /* <DEDUP_REMOVED lines=31> */
[----:B--2---:R-:W-:-:S02]  /*fb90*/  @!P0 LOP3.LUT R11, R0, 0xfffffffe, RZ, 0xc0, !PT ;  /* 0xfffffffe000b8812 */ /* 0x004fc400078ec0ff */
[----:B------:R1:W-:Y:S01]  /*fba0*/  @!P5 ST.E.64 desc[UR6][R8.64], R98 ;  /* 0x000000620800d985 */ /* 0x0003e2000c101b06 */
[----:B------:R-:W-:Y:S02]  /*fbb0*/  ISETP.GE.AND P5, PT, R18, UR4, PT ;  /* 0x0000000412007c0c */ /* 0x000fe4000bfa6270 */
[----:B------:R-:W-:Y:S02]  /*fbc0*/  @!P2 LEA.HI R17, R17, R17, RZ, 0x1 ;  /* 0x000000111111a211 */ /* 0x000fe400078f08ff */
[----:B------:R-:W-:Y:S01]  /*fbd0*/  @!P1 LEA.HI R19, R19, R19, RZ, 0x1 ;  /* 0x0000001313139211 */ /* 0x000fe200078f08ff */
[--C-:B0-----:R-:W-:Y:S01]  /*fbe0*/  @!P0 IMAD.WIDE R6, R11, 0x4, R4.reuse ;  /* 0x000000040b068825 */ /* 0x101fe200078e0204 */
[----:B------:R-:W-:Y:S02]  /*fbf0*/  @!P4 LOP3.LUT R13, R2, 0xfffffffe, RZ, 0xc0, !PT ;  /* 0xfffffffe020dc812 */ /* 0x000fe400078ec0ff */
[C---:B------:R-:W-:Y:S01]  /*fc00*/  IADD3 R0, R3.reuse, 0xd0, RZ ;  /* 0x000000d003007810 */ /* 0x040fe20007ffe0ff */
[----:B------:R-:W-:Y:S01]  /*fc10*/  VIADD R2, R3, 0xd8 ;  /* 0x000000d803027836 */ /* 0x000fe20000000000 */
[----:B------:R-:W-:Y:S01]  /*fc20*/  @!P3 LOP3.LUT R15, R16, 0xfffffffe, RZ, 0xc0, !PT ;  /* 0xfffffffe100fb812 */ /* 0x000fe200078ec0ff */
[----:B------:R0:W-:Y:S01]  /*fc30*/  @!P0 ST.E.64 desc[UR6][R6.64], R102 ;  /* 0x0000006606008985 */ /* 0x0001e2000c101b06 */
[----:B------:R-:W-:Y:S01]  /*fc40*/  @!P2 LOP3.LUT R17, R17, 0xfffffffe, RZ, 0xc0, !PT ;  /* 0xfffffffe1111a812 */ /* 0x000fe200078ec0ff */
[----:B-1----:R-:W-:Y:S01]  /*fc50*/  @!P4 IMAD.WIDE R8, R13, 0x4, R4 ;  /* 0x000000040d08c825 */ /* 0x002fe200078e0204 */
[----:B------:R-:W-:-:S02]  /*fc60*/  ISETP.GE.AND P6, PT, R20, UR4, PT ;  /* 0x0000000414007c0c */ /* 0x000fc4000bfc6270 */
[----:B------:R-:W-:Y:S01]  /*fc70*/  @!P1 LOP3.LUT R19, R19, 0xfffffffe, RZ, 0xc0, !PT ;  /* 0xfffffffe13139812 */ /* 0x000fe200078ec0ff */
[--C-:B------:R-:W-:Y:S01]  /*fc80*/  @!P3 IMAD.WIDE R10, R15, 0x4, R4.reuse ;  /* 0x000000040f0ab825 */ /* 0x100fe200078e0204 */
[----:B------:R-:W-:Y:S01]  /*fc90*/  ISETP.GE.AND P0, PT, R0, UR4, PT ;  /* 0x0000000400007c0c */ /* 0x000fe2000bf06270 */
[----:B------:R1:W-:Y:S01]  /*fca0*/  @!P4 ST.E.64 desc[UR6][R8.64], R106 ;  /* 0x0000006a0800c985 */ /* 0x0003e2000c101b06 */
[----:B------:R-:W-:Y:S01]  /*fcb0*/  @!P5 LEA.HI R18, R18, R18, RZ, 0x1 ;  /* 0x000000121212d211 */ /* 0x000fe200078f08ff */
[--C-:B------:R-:W-:Y:S02]  /*fcc0*/  @!P2 IMAD.WIDE R12, R17, 0x4, R4.reuse ;  /* 0x00000004110ca825 */ /* 0x100fe400078e0204 */
[----:B------:R2:W-:Y:S02]  /*fcd0*/  @!P3 ST.E.64 desc[UR6][R10.64], R110 ;  /* 0x0000006e0a00b985 */ /* 0x0005e4000c101b06 */
[----:B------:R-:W-:Y:S01]  /*fce0*/  @!P1 IMAD.WIDE R14, R19, 0x4, R4 ;  /* 0x00000004130e9825 */ /* 0x000fe200078e0204 */
[----:B0-----:R-:W-:Y:S01]  /*fcf0*/  @!P5 LOP3.LUT R7, R18, 0xfffffffe, RZ, 0xc0, !PT ;  /* 0xfffffffe1207d812 */ /* 0x001fe200078ec0ff */
[----:B------:R-:W-:Y:S01]  /*fd00*/  @!P2 ST.E.64 desc[UR6][R12.64], R114 ;  /* 0x000000720c00a985 */ /* 0x000fe2000c101b06 */
[----:B------:R-:W-:Y:S01]  /*fd10*/  @!P6 LEA.HI R20, R20, R20, RZ, 0x1 ;  /* 0x000000141414e211 */ /* 0x000fe200078f08ff */
[----:B------:R-:W-:-:S02]  /*fd20*/  VIADD R16, R3, 0xe0 ;  /* 0x000000e003107836 */ /* 0x000fc40000000000 */
[C---:B------:R-:W-:Y:S01]  /*fd30*/  VIADD R17, R3.reuse, 0xe8 ;  /* 0x000000e803117836 */ /* 0x040fe20000000000 */
[----:B------:R-:W-:Y:S01]  /*fd40*/  @!P1 ST.E.64 desc[UR6][R14.64], R118 ;  /* 0x000000760e009985 */ /* 0x000fe2000c101b06 */
[----:B------:R-:W-:Y:S01]  /*fd50*/  VIADD R19, R3, 0xf0 ;  /* 0x000000f003137836 */ /* 0x000fe20000000000 */
[----:B------:R-:W-:Y:S01]  /*fd60*/  ISETP.GE.AND P1, PT, R2, UR4, PT ;  /* 0x0000000402007c0c */ /* 0x000fe2000bf26270 */
[----:B------:R-:W-:Y:S01]  /*fd70*/  @!P5 IMAD.WIDE R6, R7, 0x4, R4 ;  /* 0x000000040706d825 */ /* 0x000fe200078e0204 */
[----:B------:R-:W-:Y:S02]  /*fd80*/  ISETP.GE.AND P2, PT, R16, UR4, PT ;  /* 0x0000000410007c0c */ /* 0x000fe4000bf46270 */
        /* <DEDUP_REMOVED lines=35> */
.L_x_2204:
        /* <DEDUP_REMOVED lines=39> */
[--C-:B------:R-:W-:Y:S01]  /*10230*/  SHF.R.S32.HI R9, RZ, 0x1f, R5.reuse ;  /* 0x0000001fff097819 */ /* 0x100fe20000011405 */
[----:B------:R-:W-:Y:S01]  /*10240*/  IMAD.MOV R7, RZ, RZ, -R5 ;  /* 0x000000ffff077224 */ /* 0x000fe200078e0a05 */
[----:B------:R-:W-:Y:S01]  /*10250*/  IADD3 R2, P0, R5, R2, RZ ;  /* 0x0000000205027210 */ /* 0x000fe20007f1e0ff */
[----:B------:R-:W-:Y:S02]  /*10260*/  IMAD R4, R4, UR4, RZ ;  /* 0x0000000404047c24 */ /* 0x000fe4000f8e02ff */
[----:B------:R-:W-:-:S02]  /*10270*/  IMAD R7, R6, R7, R0 ;  /* 0x0000000706077224 */ /* 0x000fc400078e0200 */
[----:B------:R-:W-:Y:S01]  /*10280*/  IMAD R4, R23, UR5, R4 ;  /* 0x0000000517047c24 */ /* 0x000fe2000f8e0204 */
[----:B------:R-:W-:Y:S02]  /*10290*/  ULDC.64 UR4, c[0x0][0xbc8] ;  /* 0x0002f20000047ab9 */ /* 0x000fe40000000a00 */
        /* <DEDUP_REMOVED lines=8> */
[----:B------:R-:W-:Y:S01]  /*10320*/  LEA.HI.X R5, R2, UR5, R3, 0x2, P0 ;  /* 0x0000000502057c11 */ /* 0x000fe200080f1403 */
[----:B------:R-:W-:-:S05]  /*10330*/  IMAD.MOV.U32 R3, RZ, RZ, -0x800000 ;  /* 0xff800000ff037424 */ /* 0x000fca00078e00ff */
[----:B------:R0:W-:Y:S01]  /*10340*/  STG.E desc[UR10][R4.64], R3 ;  /* 0x0000000304007986 */ /* 0x0001e2000c10190a */
[----:B------:R-:W-:Y:S05]  /*10350*/  BRA `(.L_x_2171) ;  /* 0x0000004800347947 */ /* 0x000fea0003800000 */
.L_x_2169:
        /* <DEDUP_REMOVED lines=18> */
.L_x_2207:
[----:B------:R-:W-:Y:S01]  /*10480*/  ULDC UR40, c[0x0][0xc50] ;  /* 0x0003140000287ab9 */ /* 0x000fe20000000800 */
[----:B------:R-:W-:Y:S01]  /*10490*/  UMOV UR36, UR6 ;  /* 0x0000000600247c82 */ /* 0x000fe20008000000 */
[----:B------:R-:W-:-:S11]  /*104a0*/  UISETP.NE.AND UP0, UPT, UR40, 0x1, UPT ;  /* 0x000000012800788c */ /* 0x000fd6000bf05270 */
[----:B------:R-:W-:Y:S01]  /*104b0*/  @UP0 ULDC UR4, c[0x0][0xc54] ;  /* 0x0003150000040ab9 */ /* 0x000fe20000000800 */
[----:B------:R-:W-:Y:S01]  /*104c0*/  @UP0 ULDC UR7, c[0x0][0xc58] ;  /* 0x0003160000070ab9 */ /* 0x000fe20000000800 */
[----:B------:R-:W-:-:S04]  /*104d0*/  UIMAD.WIDE.U32 UR4, UR6, UR4, URZ ;  /* 0x00000004060472a5 */ /* 0x000fc8000f8e003f */
[----:B------:R-:W-:-:S12]  /*104e0*/  @UP0 USHF.R.U32.HI UR36, URZ, UR7, UR5 ;  /* 0x000000073f240299 */ /* 0x000fd80008011605 */
.L_x_2208:
[----:B------:R-:W-:Y:S01]  /*104f0*/  ISETP.GE.AND P0, PT, R18, RZ, PT ;  /* 0x000000ff1200720c */ /* 0x000fe20003f06270 */
[----:B------:R-:W-:Y:S01]  /*10500*/  UIADD3 UR4, -UR36, URZ, URZ ;  /* 0x0000003f24047290 */ /* 0x000fe2000fffe13f */
[----:B------:R-:W-:Y:S01]  /*10510*/  MOV R9, 0x1 ;  /* 0x0000000100097802 */ /* 0x000fe20000000f00 */
[----:B------:R-:W-:Y:S02]  /*10520*/  IMAD.MOV.U32 R0, RZ, RZ, RZ ;  /* 0x000000ffff007224 */ /* 0x000fe400078e00ff */
[----:B------:R-:W-:Y:S01]  /*10530*/  UIMAD UR40, UR40, UR4, UR6 ;  /* 0x00000004282872a4 */ /* 0x000fe2000f8e0206 */
[----:B------:R-:W-:-:S07]  /*10540*/  IMAD.MOV.U32 R3, RZ, RZ, 0x1 ;  /* 0x00000001ff037424 */ /* 0x000fce00078e00ff */
[----:B------:R-:W-:Y:S05]  /*10550*/  @!P0 BRA `(.L_x_2209) ;  /* 0x0000004000f48947 */ /* 0x000fea0003800000 */
[----:B------:R-:W0:Y:S01]  /*10560*/  S2UR UR4, SR_CTAID.X ;  /* 0x00000000000479c3 */ /* 0x000e220000002500 */
[----:B------:R-:W-:Y:S01]  /*10570*/  ULDC UR5, c[0x0][0x448] ;  /* 0x0001120000057ab9 */ /* 0x000fe20000000800 */
[----:B------:R-:W-:Y:S01]  /*10580*/  ULDC.64 UR6, c[0x0][0x418] ;  /* 0x0001060000067ab9 */ /* 0x000fe20000000a00 */
[----:B------:R-:W-:Y:S01]  /*10590*/  UISETP.NE.AND UP1, UPT, UR5, 0x1, UPT ;  /* 0x000000010500788c */ /* 0x000fe2000bf25270 */
[----:B------:R1:W-:Y:S01]  /*105a0*/  STL [R1+0xc], RZ ;  /* 0x00000cff01007387 */ /* 0x0003e20000100800 */
[----:B------:R-:W-:Y:S01]  /*105b0*/  UISETP.NE.U32.AND UP0, UPT, UR6, URZ, UPT ;  /* 0x0000003f0600728c */ /* 0x000fe2000bf05070 */
[----:B------:R-:W-:Y:S02]  /*105c0*/  ULDC UR5, c[0x0][0x288] ;  /* 0x0000a20000057ab9 */ /* 0x000fe40000000800 */
[----:B------:R-:W-:Y:S01]  /*105d0*/  ULDC UR6, c[0x0][0x424] ;  /* 0x0001090000067ab9 */ /* 0x000fe20000000800 */
[----:B------:R-:W-:Y:S02]  /*105e0*/  UISETP.NE.AND.EX UP0, UPT, UR7, URZ, UPT, UP0 ;  /* 0x0000003f0700728c */ /* 0x000fe4000bf05300 */
[----:B------:R-:W-:-:S02]  /*105f0*/  UIADD3 UR10, -UR5, 0x50, URZ ;  /* 0x00000050050a7890 */ /* 0x000fc4000fffe13f */
[----:B------:R-:W-:Y:S01]  /*10600*/  USEL UR7, UR6, 0x1, UP0 ;  /* 0x0000000106077887 */ /* 0x000fe20008000000 */
[----:B------:R-:W-:-:S03]  /*10610*/  ULDC UR9, c[0x0][0x2f0] ;  /* 0x0000bc0000097ab9 */ /* 0x000fc60000000800 */
[----:B------:R-:W-:Y:S02]  /*10620*/  UIMAD UR10, UR7, UR9, UR10 ;  /* 0x00000009070a72a4 */ /* 0x000fe4000f8e020a */
[----:B0-----:R-:W-:-:S03]  /*10630*/  ULEA UR8, UR4, 0x7f, 0x7 ;  /* 0x0000007f04087891 */ /* 0x001fc6000f8e383f */
[----:B------:R-:W-:Y:S02]  /*10640*/  @UP1 ULDC UR4, c[0x0][0x44c] ;  /* 0x0001130000041ab9 */ /* 0x000fe40000000800 */
[----:B------:R-:W-:Y:S02]  /*10650*/  UIMAD.WIDE.U32 UR4, UR8, UR4, URZ ;  /* 0x00000004080472a5 */ /* 0x000fe4000f8e003f */
[----:B------:R-:W-:Y:S01]  /*10660*/  UMOV UR6, UR8 ;  /* 0x0000000800067c82 */ /* 0x000fe20008000000 */
[----:B------:R-:W-:Y:S01]  /*10670*/  @UP1 ULDC UR8, c[0x0][0x450] ;  /* 0x0001140000081ab9 */ /* 0x000fe20000000800 */
[----:B------:R-:W-:Y:S02]  /*10680*/  UIMAD UR4, UR7, UR9, 0x4f ;  /* 0x0000004f070474a4 */ /* 0x000fe4000f8e0209 */
[----:B------:R-:W-:Y:S02]  /*10690*/  @UP1 USHF.R.U32.HI UR6, URZ, UR8, UR5 ;  /* 0x000000083f061299 */ /* 0x000fe40008011605 */
[----:B------:R-:W-:-:S02]  /*106a0*/  UIMAD.WIDE UR4, UR4, 0x66666667, URZ ;  /* 0x66666667040478a5 */ /* 0x000fc4000f8e023f */
[----:B------:R-:W-:Y:S02]  /*106b0*/  UIADD3 UR6, UR10, UR6, URZ ;  /* 0x000000060a067290 */ /* 0x000fe4000fffe03f */
[----:B------:R-:W-:Y:S02]  /*106c0*/  USHF.R.U32.HI UR8, URZ, 0x1f, UR5 ;  /* 0x0000001f3f087899 */ /* 0x000fe40008011605 */
[----:B------:R-:W-:Y:S02]  /*106d0*/  UIMAD.WIDE UR6, UR6, 0x66666667, URZ ;  /* 0x66666667060678a5 */ /* 0x000fe4000f8e023f */
[----:B------:R-:W-:Y:S02]  /*106e0*/  ULEA.HI.SX32 UR8, UR5, UR8, 0x1b ;  /* 0x0000000805087291 */ /* 0x000fe4000f8fda3f */
[----:B------:R-:W-:Y:S02]  /*106f0*/  USHF.R.U32.HI UR4, URZ, 0x1f, UR7 ;  /* 0x0000001f3f047899 */ /* 0x000fe40008011607 */
[----:B------:R-:W-:-:S02]  /*10700*/  USHF.R.U32.HI UR5, URZ, 0x10, UR40 ;  /* 0x000000103f057899 */ /* 0x000fc40008011628 */
[----:B------:R-:W-:Y:S02]  /*10710*/  ULEA.HI.SX32 UR4, UR7, UR4, 0x1b ;  /* 0x0000000407047291 */ /* 0x000fe4000f8fda3f */
[----:B------:R-:W-:Y:S02]  /*10720*/  ULOP3.LUT UR40, UR40, 0xffff, URZ, 0xc0, !UPT ;  /* 0x0000ffff28287892 */ /* 0x000fe4000f8ec03f */
[----:B------:R-:W-:-:S04]  /*10730*/  UISETP.LT.AND UP0, UPT, UR8, UR4, UPT ;  /* 0x000000040800728c */ /* 0x000fc8000bf01270 */
[----:B------:R-:W-:Y:S02]  /*10740*/  USEL UR39, UR8, UR4, UP0 ;  /* 0x0000000408277287 */ /* 0x000fe40008000000 */
[----:B------:R-:W-:Y:S02]  /*10750*/  UISETP.NE.AND UP0, UPT, UR5, URZ, UPT ;  /* 0x0000003f0500728c */ /* 0x000fe4000bf05270 */
[----:B------:R-:W-:-:S06]  /*10760*/  UISETP.GE.AND UP1, UPT, UR39, 0x1, UPT ;  /* 0x000000012700788c */ /* 0x000fcc000bf26270 */
[----:B------:R-:W-:-:S03]  /*10770*/  PLOP3.LUT P0, PT, PT, PT, UP1, 0x80, 0x0 ;  /* 0x000000000000781c */ /* 0x000fc60003f0f018 */
[----:B------:R-:W-:-:S10]  /*10780*/  @!UP0 ULDC UR5, c[0x0][0x9f0] ;  /* 0x00027c0000058ab9 */ /* 0x000fd40000000800 */
[----:B-1----:R-:W-:Y:S05]  /*10790*/  @!P0 BRA `(.L_x_2210) ;  /* 0x0000000000708947 */ /* 0x002fea0003800000 */
        /* <DEDUP_REMOVED lines=8> */
[----:B0-----:R-:W-:Y:S02]  /*10820*/  IMAD.MOV.U32 R2, RZ, RZ, RZ ;  /* 0x000000ffff027224 */ /* 0x001fe400078e00ff */
        /* <DEDUP_REMOVED lines=15> */
[----:B------:R-:W-:-:S04]  /*10920*/  @P0 VIADD R3, R3, 0x1 ;  /* 0x0000000103030836 */ /* 0x000fc80000000000 */
[----:B------:R-:W-:Y:S01]  /*10930*/  @!P2 IMAD.MOV R3, RZ, RZ, -R3 ;  /* 0x000000ffff03a224 */ /* 0x000fe200078e0a03 */
[----:B------:R-:W-:-:S05]  /*10940*/  @!P1 LOP3.LUT R3, RZ, UR5, RZ, 0x33, !PT ;  /* 0x00000005ff039c12 */ /* 0x000fca000f8e33ff */
[----:B------:R0:W-:Y:S02]  /*10950*/  STL [R1+0xc], R3 ;  /* 0x00000c0301007387 */ /* 0x0001e40000100800 */
.L_x_2210:
        /* <DEDUP_REMOVED lines=32> */
.L_x_2211:
        /* <DEDUP_REMOVED lines=9> */
[----:B------:R-:W-:Y:S01]  /*10bf0*/  IMAD.U32 R4, RZ, RZ, UR6 ;  /* 0x00000006ff047e24 */ /* 0x000fe2000f8e00ff */
[----:B------:R-:W-:Y:S01]  /*10c00*/  MOV R13, RZ ;  /* 0x000000ff000d7202 */ /* 0x000fe20000000f00 */
[----:B------:R-:W-:Y:S02]  /*10c10*/  IMAD.U32 R5, RZ, RZ, UR7 ;  /* 0x00000007ff057e24 */ /* 0x000fe4000f8e00ff */
[----:B------:R-:W-:Y:S02]  /*10c20*/  IMAD.U32 R6, RZ, RZ, UR8 ;  /* 0x00000008ff067e24 */ /* 0x000fe4000f8e00ff */
[----:B------:R-:W-:-:S02]  /*10c30*/  IMAD.U32 R7, RZ, RZ, UR9 ;  /* 0x00000009ff077e24 */ /* 0x000fc4000f8e00ff */
[----:B------:R-:W-:Y:S02]  /*10c40*/  IMAD.U32 R10, RZ, RZ, UR4 ;  /* 0x00000004ff0a7e24 */ /* 0x000fe4000f8e00ff */
[----:B------:R-:W-:Y:S02]  /*10c50*/  IMAD.U32 R11, RZ, RZ, UR5 ;  /* 0x00000005ff0b7e24 */ /* 0x000fe4000f8e00ff */
[----:B------:R-:W-:Y:S02]  /*10c60*/  IMAD.MOV.U32 R8, RZ, RZ, 0x70 ;  /* 0x00000070ff087424 */ /* 0x000fe400078e00ff */
[----:B0-----:R-:W-:-:S07]  /*10c70*/  IMAD.MOV.U32 R12, RZ, RZ, 0x1 ;  /* 0x00000001ff0c7424 */ /* 0x001fce00078e00ff */
[----:B------:R-:W-:-:S07]  /*10c80*/  LEPC R20, `(.L_x_2213) ;  /* 0x000000001014794e */ /* 0x000fce0000000000 */
[----:B-1----:R-:W-:Y:S05]  /*10c90*/  CALL.ABS.NOINC R2 ;  /* 0x0000000002007343 */ /* 0x002fea0003c00000 */
.L_x_2213:
        /* <DEDUP_REMOVED lines=15> */
.L_x_2212:
        /* <DEDUP_REMOVED lines=21> */
.L_x_2305:
        /* <DEDUP_REMOVED lines=8> */
.L_x_2308:
        /* <DEDUP_REMOVED lines=22> */
.L_x_2217:
[----:B0-----:R-:W-:Y:S01]  /*110c0*/  MOV R0, 0x1 ;  /* 0x0000000100007802 */ /* 0x001fe20000000f00 */
[----:B------:R-:W1:Y:S03]  /*110d0*/  S2R R8, SR_TID.X ;  /* 0x0000000000087919 */ /* 0x000e660000002100 */
[----:B------:R-:W-:-:S04]  /*110e0*/  SHF.L.U32 R0, R0, 0x1f, RZ ;  /* 0x0000001f00007819 */ /* 0x000fc800000006ff */
[----:B------:R-:W0:Y:S01]  /*110f0*/  SYNCS.PHASECHK.TRANS64.TRYWAIT P0, [UR38+0x38840], R0 ;  /* 0x03884000ff0075a7 */ /* 0x000e220008000166 */
[----:B-1----:R-:W-:-:S04]  /*11100*/  LOP3.LUT R2, R8, 0x7f, RZ, 0xc0, !PT ;  /* 0x0000007f08027812 */ /* 0x002fc800078ec0ff */
[----:B------:R-:W-:Y:S01]  /*11110*/  ISETP.NE.AND P1, PT, R2, RZ, PT ;  /* 0x000000ff0200720c */ /* 0x000fe20003f25270 */
[----:B0-----:R-:W-:-:S12]  /*11120*/  @!P0 BRA `(.L_x_2218) ;  /* 0x0000003c00bc8947 */ /* 0x001fd80003800000 */
.L_x_2309:
[----:B------:R-:W-:Y:S05]  /*11130*/  @P1 BRA `(.L_x_2219) ;  /* 0x0000000000181947 */ /* 0x000fea0003800000 */
[----:B------:R-:W1:Y:S01]  /*11140*/  S2R R2, SR_TID.X ;  /* 0x0000000000027919 */ /* 0x000e620000002100 */
[----:B0-----:R-:W-:-:S04]  /*11150*/  IMAD.MOV.U32 R0, RZ, RZ, 0xa000 ;  /* 0x0000a000ff007424 */ /* 0x001fc800078e00ff */
[----:B------:R2:W-:Y:S01]  /*11160*/  SYNCS.ARRIVE.TRANS64 RZ, [UR38+0x38830], R0 ;  /* 0x03883000ffff79a7 */ /* 0x0005e20008000026 */
[----:B-1----:R-:W-:-:S13]  /*11170*/  LOP3.LUT P0, RZ, R2, 0x1f, RZ, 0xc0, !PT ;  /* 0x0000001f02ff7812 */ /* 0x002fda000780c0ff */
[----:B--2---:R-:W-:Y:S05]  /*11180*/  @!P0 BRA `(.L_x_2219) ;  /* 0x0000000000048947 */ /* 0x004fea0003800000 */
[----:B------:R-:W-:Y:S01]  /*11190*/  BPT.TRAP 0x1 ;  /* 0x000000040000795c */ /* 0x000fe20000300000 */
.L_x_2219:
        /* <DEDUP_REMOVED lines=37> */
.L_x_2215:
        /* <DEDUP_REMOVED lines=10> */
[----:B------:R-:W-:Y:S02]  /*11490*/  IMAD.U32 R4, RZ, RZ, UR6 ;  /* 0x00000006ff047e24 */ /* 0x000fe4000f8e00ff */
[----:B------:R-:W1:Y:S01]  /*114a0*/  LDC.64 R2, c[0x4][R2] ;  /* 0x0100000002027b82 */ /* 0x000e620000000a00 */
        /* <DEDUP_REMOVED lines=9> */
[----:B01----:R-:W-:Y:S05]  /*11540*/  CALL.ABS.NOINC R2 ;  /* 0x0000000002007343 */ /* 0x003fea0003c00000 */
.L_x_2220:
        /* <DEDUP_REMOVED lines=17> */
[C---:B------:R-:W-:Y:S02]  /*11660*/  IMAD R5, R4.reuse, R3, R0 ;  /* 0x0000000304057224 */ /* 0x040fe400078e0200 */
[----:B------:R-:W-:Y:S01]  /*11670*/  IMAD.WIDE.U32 R2, R4, R2, UR4 ;  /* 0x0000000404027e25 */ /* 0x000fe2000f8e0002 */
[----:B------:R-:W-:-:S03]  /*11680*/  ULDC.64 UR4, c[0x0][0x2d0] ;  /* 0x0000b40000047ab9 */ /* 0x000fc60000000a00 */
[----:B------:R-:W1:Y:S01]  /*11690*/  @P0 LDC R0, c[0x0][0x450] ;  /* 0x00011400ff000b82 */ /* 0x000e620000000800 */
[----:B------:R-:W-:Y:S02]  /*116a0*/  IMAD.IADD R3, R3, 0x1, R5 ;  /* 0x0000000103037824 */ /* 0x000fe400078e0205 */
[----:B------:R-:W-:Y:S02]  /*116b0*/  IMAD.SHL.U32 R5, R12, 0x10, RZ ;  /* 0x000000100c057824 */ /* 0x000fe400078e00ff */
[----:B------:R-:W-:-:S03]  /*116c0*/  IMAD.SHL.U32 R9, R9, 0x8, RZ ;  /* 0x0000000809097824 */ /* 0x000fc600078e00ff */
[----:B------:R-:W-:-:S05]  /*116d0*/  LOP3.LUT R4, R8, 0x70, R5, 0xf8, !PT ;  /* 0x0000007008047812 */ /* 0x000fca00078ef805 */
[----:B----4-:R-:W-:-:S04]  /*116e0*/  IMAD R5, R11, 0x80, R4 ;  /* 0x000000800b057824 */ /* 0x010fc800078e0204 */
        /* <DEDUP_REMOVED lines=10> */
[----:B------:R-:W-:-:S03]  /*11790*/  ULDC.64 UR4, c[0x0][0x2c8] ;  /* 0x0000b20000047ab9 */ /* 0x000fc60000000a00 */
[----:B------:R-:W-:Y:S01]  /*117a0*/  IADD3 R3, R3, R5, RZ ;  /* 0x0000000503037210 */ /* 0x000fe20007ffe0ff */
[----:B------:R-:W-:-:S04]  /*117b0*/  IMAD R5, R4, UR4, RZ ;  /* 0x0000000404057c24 */ /* 0x000fc8000f8e02ff */
[C---:B------:R-:W-:Y:S02]  /*117c0*/  IMAD R4, R0.reuse, UR5, R5 ;  /* 0x0000000500047c24 */ /* 0x040fe4000f8e0205 */
[----:B------:R-:W-:Y:S01]  /*117d0*/  IMAD.WIDE.U32 R2, R0, UR4, R2 ;  /* 0x0000000400027c25 */ /* 0x000fe2000f8e0002 */
[----:B------:R-:W-:-:S03]  /*117e0*/  ULDC.64 UR4, c[0x0][0x280] ;  /* 0x0000a00000047ab9 */ /* 0x000fc60000000a00 */
[----:B------:R-:W-:Y:S01]  /*117f0*/  IMAD.SHL.U32 R0, R12, 0x8, RZ ;  /* 0x000000080c007824 */ /* 0x000fe200078e00ff */
[----:B------:R-:W-:Y:S01]  /*11800*/  LEA R7, P0, R2, UR4, 0x1 ;  /* 0x0000000402077c11 */ /* 0x000fe2000f8008ff */
[----:B------:R-:W-:Y:S01]  /*11810*/  IMAD.IADD R3, R3, 0x1, R4 ;  /* 0x0000000103037824 */ /* 0x000fe200078e0204 */
[----:B------:R-:W-:Y:S02]  /*11820*/  ULDC UR4, c[0x0][0x2b8] ;  /* 0x0000ae0000047ab9 */ /* 0x000fe40000000800 */
[----:B------:R-:W-:Y:S02]  /*11830*/  LOP3.LUT R10, R0, 0x38, RZ, 0xc0, !PT ;  /* 0x00000038000a7812 */ /* 0x000fe400078ec0ff */
[----:B------:R-:W-:Y:S02]  /*11840*/  LEA.HI.X R6, R2, UR5, R3, 0x1, P0 ;  /* 0x0000000502067c11 */ /* 0x000fe400080f0c03 */
[----:B------:R-:W-:Y:S02]  /*11850*/  LOP3.LUT R2, R10, 0x40, RZ, 0xfc, !PT ;  /* 0x000000400a027812 */ /* 0x000fe400078efcff */
[----:B------:R-:W-:-:S02]  /*11860*/  LOP3.LUT R3, R0, 0x1c0, RZ, 0xc0, !PT ;  /* 0x000001c000037812 */ /* 0x000fc400078ec0ff */
[----:B------:R-:W-:Y:S02]  /*11870*/  ISETP.GE.AND P2, PT, R2, UR4, PT ;  /* 0x0000000402007c0c */ /* 0x000fe4000bf46270 */
[----:B------:R-:W-:Y:S02]  /*11880*/  LOP3.LUT R2, R10, 0x80, RZ, 0xfc, !PT ;  /* 0x000000800a027812 */ /* 0x000fe400078efcff */
[----:B------:R-:W-:Y:S02]  /*11890*/  LOP3.LUT R3, R3, 0x38, R0, 0xf8, !PT ;  /* 0x0000003803037812 */ /* 0x000fe400078ef800 */
[----:B------:R-:W-:Y:S02]  /*118a0*/  ISETP.GE.AND P1, PT, R2, UR4, PT ;  /* 0x0000000402007c0c */ /* 0x000fe4000bf26270 */
[C---:B------:R-:W-:Y:S02]  /*118b0*/  LOP3.LUT R2, R10.reuse, 0xc0, RZ, 0xfc, !PT ;  /* 0x000000c00a027812 */ /* 0x040fe400078efcff */
[----:B------:R-:W-:-:S02]  /*118c0*/  ISETP.GE.AND P4, PT, R10, UR4, PT ;  /* 0x000000040a007c0c */ /* 0x000fc4000bf86270 */
[----:B------:R-:W-:Y:S01]  /*118d0*/  ISETP.GE.AND P0, PT, R2, UR4, PT ;  /* 0x0000000402007c0c */ /* 0x000fe2000bf06270 */
[----:B------:R-:W-:Y:S01]  /*118e0*/  UMOV UR4, 0xffffffff ;  /* 0xffffffff00047882 */ /* 0x000fe20000000000 */
[----:B------:R-:W-:-:S04]  /*118f0*/  LOP3.LUT R0, R3, 0x38, R12, 0x78, !PT ;  /* 0x0000003803007812 */ /* 0x000fc800078e780c */
[----:B------:R-:W-:Y:S01]  /*11900*/  LOP3.LUT R9, R0, 0x200, R9, 0xf8, !PT ;  /* 0x0000020000097812 */ /* 0x000fe200078ef809 */
[----:B------:R-:W-:Y:S06]  /*11910*/  BRA.DIV UR4, `(.L_x_2221) ;  /* 0x0000003604d87947 */ /* 0x000fec000b800000 */
[----:B------:R-:W-:Y:S01]  /*11920*/  SHFL.IDX PT, R2, R6, RZ, 0x181f ;  /* 0x00181fff06027589 */ /* 0x000fe200000e0000 */
[----:B------:R-:W-:Y:S01]  /*11930*/  ULDC UR4, c[0x0][0x288] ;  /* 0x0000a20000047ab9 */ /* 0x000fe20000000800 */
[----:B------:R-:W-:Y:S01]  /*11940*/  IMAD R8, R11, 0x80, R8 ;  /* 0x000000800b087824 */ /* 0x000fe200078e0208 */
[----:B------:R-:W-:Y:S01]  /*11950*/  ULDC.64 UR6, c[0x0][0x208] ;  /* 0x0000820000067ab9 */ /* 0x000fe20000000a00 */
[----:B------:R-:W0:Y:S01]  /*11960*/  SHFL.IDX PT, R3, R7, RZ, 0x181f ;  /* 0x00181fff07037589 */ /* 0x000e2200000e0000 */
[----:B------:R-:W-:Y:S02]  /*11970*/  IMAD R0, R20, UR4, RZ ;  /* 0x0000000414007c24 */ /* 0x000fe4000f8e02ff */
[C---:B------:R-:W-:Y:S01]  /*11980*/  VIADD R5, R8.reuse, 0x10 ;  /* 0x0000001008057836 */ /* 0x040fe20000000000 */
[----:B------:R-:W-:Y:S02]  /*11990*/  SHFL.IDX PT, R4, R7, 0x1, 0x181f ;  /* 0x00381f0007047f89 */ /* 0x000fe400000e0000 */
[----:B------:R-:W-:-:S02]  /*119a0*/  ISETP.GE.AND P3, PT, R8, R0, PT ;  /* 0x000000000800720c */ /* 0x000fc40003f66270 */
[----:B------:R-:W-:Y:S11]  /*119b0*/  SHFL.IDX PT, R14, R7, 0x7, 0x181f ;  /* 0x00f81f00070e7f89 */ /* 0x000ff600000e0000 */
[----:B------:R-:W-:-:S02]  /*119c0*/  @!P3 LEA R21, R9, UR38, 0x1 ;  /* 0x000000260915bc11 */ /* 0x000fc4000f8e08ff */
        /* <DEDUP_REMOVED lines=67> */
.L_x_2326:
        /* <DEDUP_REMOVED lines=16> */
.L_x_2223:
[----:B------:R-:W-:Y:S05]  /*11f00*/  BSYNC B0 ;  /* 0x0000000000007941 */ /* 0x000fea0003800000 */
.L_x_2222:
        /* <DEDUP_REMOVED lines=10> */
[----:B--2---:R-:W-:-:S05]  /*11fb0*/  VIADD R0, R4, 0xfffffffe ;  /* 0xfffffffe04007836 */ /* 0x004fca0000000000 */
[----:B---3--:R-:W-:Y:S01]  /*11fc0*/  ISETP.GE.AND P1, PT, R0, R3, PT ;  /* 0x000000030000720c */ /* 0x008fe20003f26270 */
[----:B-1----:R-:W-:-:S12]  /*11fd0*/  @!P0 BRA `(.L_x_2224) ;  /* 0x0000003800f48947 */ /* 0x002fd80003800000 */
.L_x_2327:
[----:B0-----:R-:W-:Y:S01]  /*11fe0*/  MOV R9, 0x1 ;  /* 0x0000000100097802 */ /* 0x001fe20000000f00 */
[----:B------:R-:W-:Y:S01]  /*11ff0*/  IMAD.MOV.U32 R8, RZ, RZ, RZ ;  /* 0x000000ffff087224 */ /* 0x000fe200078e00ff */
[----:B------:R-:W-:Y:S06]  /*12000*/  @!P1 BRA `(.L_x_2225) ;  /* 0x0000002000e49947 */ /* 0x000fec0003800000 */
[----:B------:R-:W2:Y:S04]  /*12010*/  LDL.LU R4, [R1+0xc] ;  /* 0x00000c0001047983 */ /* 0x000ea80000300800 */
[----:B-1----:R-:W3:Y:S01]  /*12020*/  LDL.LU R3, [R1+0x8] ;  /* 0x0000080001037983 */ /* 0x002ee20000300800 */
[----:B------:R-:W-:Y:S01]  /*12030*/  UIADD3 UR4, UR40, 0x1, URZ ;  /* 0x0000000128047890 */ /* 0x000fe2000fffe03f */
[----:B------:R-:W-:Y:S01]  /*12040*/  IMAD.MOV.U32 R9, RZ, RZ, 0x1 ;  /* 0x00000001ff097424 */ /* 0x000fe200078e00ff */
        /* <DEDUP_REMOVED lines=18> */
.L_x_2265:
        /* <DEDUP_REMOVED lines=29> */
.L_x_2229:
[----:B------:R-:W1:Y:S01]  /*12340*/  S2R R2, SR_TID.X ;  /* 0x0000000000027919 */ /* 0x000e620000002100 */
[----:B------:R-:W-:Y:S01]  /*12350*/  BSSY B2, `(.L_x_2230) ;  /* 0x0000006000027945 */ /* 0x000fe20003800000 */
[----:B-1----:R-:W-:Y:S02]  /*12360*/  LOP3.LUT R3, R2, 0x7f, RZ, 0xc0, !PT ;  /* 0x0000007f02037812 */ /* 0x002fe400078ec0ff */
[----:B------:R-:W-:Y:S02]  /*12370*/  SHF.L.U32 R2, R7, 0x1f, RZ ;  /* 0x0000001f07027819 */ /* 0x000fe400000006ff */
[----:B------:R-:W-:Y:S02]  /*12380*/  ISETP.NE.AND P1, PT, R3, RZ, PT ;  /* 0x000000ff0300720c */ /* 0x000fe40003f25270 */
[----:B------:R-:W1:Y:S02]  /*12390*/  SYNCS.PHASECHK.TRANS64.TRYWAIT P0, [UR38+0x38848], R2 ;  /* 0x03884802ff0075a7 */ /* 0x000e640008000166 */
[----:B-1----:R-:W-:Y:S09]  /*123a0*/  @!P0 BRA `(.L_x_2231) ;  /* 0x0000003800188947 */ /* 0x002ff20003800000 */
.L_x_2328:
[----:B------:R-:W-:Y:S05]  /*123b0*/  BSYNC B2 ;  /* 0x0000000000027941 */ /* 0x000fea0003800000 */
.L_x_2230:
[----:B------:R-:W-:Y:S04]  /*123c0*/  BSSY B2, `(.L_x_2232) ;  /* 0x0000007000027945 */ /* 0x000fe80003800000 */
[----:B------:R-:W-:Y:S05]  /*123d0*/  @P1 BRA `(.L_x_2233) ;  /* 0x0000000000141947 */ /* 0x000fea0003800000 */
[----:B------:R-:W-:Y:S01]  /*123e0*/  ISETP.NE.AND P0, PT, R10, RZ, PT ;  /* 0x000000ff0a00720c */ /* 0x000fe20003f05270 */
[----:B-1----:R-:W-:-:S04]  /*123f0*/  IMAD.MOV.U32 R3, RZ, RZ, 0xa000 ;  /* 0x0000a000ff037424 */ /* 0x002fc800078e00ff */
[----:B------:R2:W-:Y:S08]  /*12400*/  SYNCS.ARRIVE.TRANS64 RZ, [UR38+0x38838], R3 ;  /* 0x03883803ffff79a7 */ /* 0x0005f00008000026 */
[----:B--2---:R-:W-:Y:S05]  /*12410*/  @!P0 BRA `(.L_x_2233) ;  /* 0x0000000000048947 */ /* 0x004fea0003800000 */
[----:B------:R-:W-:Y:S01]  /*12420*/  BPT.TRAP 0x1 ;  /* 0x000000040000795c */ /* 0x000fe20000300000 */
.L_x_2233:
[----:B------:R-:W-:Y:S05]  /*12430*/  BSYNC B2 ;  /* 0x0000000000027941 */ /* 0x000fea0003800000 */
.L_x_2232:
[----:B------:R-:W-:Y:S01]  /*12440*/  MOV R14, RZ ;  /* 0x000000ff000e7202 */ /* 0x000fe20000000f00 */
        /* <DEDUP_REMOVED lines=10> */
.L_x_2234:
        /* <DEDUP_REMOVED lines=13> */
.L_x_2235:
        /* <DEDUP_REMOVED lines=15> */
.L_x_2236:
        /* <DEDUP_REMOVED lines=15> */
.L_x_2237:
        /* <DEDUP_REMOVED lines=12> */
.L_x_2329:
[----:B------:R-:W-:Y:S05]  /*12860*/  BSYNC B2 ;  /* 0x0000000000027941 */ /* 0x000fea0003800000 */
.L_x_2238:
        /* <DEDUP_REMOVED lines=9> */
.L_x_2241:
[----:B------:R-:W-:Y:S05]  /*12900*/  BSYNC B2 ;  /* 0x0000000000027941 */ /* 0x000fea0003800000 */
.L_x_2240:
        /* <DEDUP_REMOVED lines=10> */
.L_x_2242:
        /* <DEDUP_REMOVED lines=13> */
.L_x_2243:
        /* <DEDUP_REMOVED lines=13> */
.L_x_2244:
        /* <DEDUP_REMOVED lines=13> */
.L_x_2245:
        /* <DEDUP_REMOVED lines=10> */
.L_x_2228:
[----:B------:R-:W-:Y:S05]  /*12cc0*/  BSYNC B1 ;  /* 0x0000000000017941 */ /* 0x000fea0003800000 */
.L_x_2227:
        /* <DEDUP_REMOVED lines=28> */
.L_x_2248:
[----:B------:R-:W1:Y:S01]  /*12e90*/  S2R R2, SR_TID.X ;  /* 0x0000000000027919 */ /* 0x000e620000002100 */
[----:B------:R-:W-:Y:S01]  /*12ea0*/  BSSY B2, `(.L_x_2249) ;  /* 0x0000006000027945 */ /* 0x000fe20003800000 */
[----:B-1----:R-:W-:Y:S02]  /*12eb0*/  LOP3.LUT R3, R2, 0x7f, RZ, 0xc0, !PT ;  /* 0x0000007f02037812 */ /* 0x002fe400078ec0ff */
[----:B------:R-:W-:Y:S02]  /*12ec0*/  SHF.L.U32 R2, R9, 0x1f, RZ ;  /* 0x0000001f09027819 */ /* 0x000fe400000006ff */
[----:B------:R-:W-:Y:S02]  /*12ed0*/  ISETP.NE.AND P1, PT, R3, RZ, PT ;  /* 0x000000ff0300720c */ /* 0x000fe40003f25270 */
[----:B------:R-:W1:Y:S02]  /*12ee0*/  SYNCS.PHASECHK.TRANS64.TRYWAIT P0, [UR38+0x38840], R2 ;  /* 0x03884002ff0075a7 */ /* 0x000e640008000166 */
[----:B-1----:R-:W-:Y:S09]  /*12ef0*/  @!P0 BRA `(.L_x_2250) ;  /* 0x0000002c00748947 */ /* 0x002ff20003800000 */
.L_x_2330:
[----:B------:R-:W-:Y:S05]  /*12f00*/  BSYNC B2 ;  /* 0x0000000000027941 */ /* 0x000fea0003800000 */
.L_x_2249:
[----:B------:R-:W-:Y:S04]  /*12f10*/  BSSY B2, `(.L_x_2251) ;  /* 0x0000007000027945 */ /* 0x000fe80003800000 */
[----:B------:R-:W-:Y:S05]  /*12f20*/  @P1 BRA `(.L_x_2252) ;  /* 0x0000000000141947 */ /* 0x000fea0003800000 */
[----:B------:R-:W-:Y:S01]  /*12f30*/  ISETP.NE.AND P0, PT, R10, RZ, PT ;  /* 0x000000ff0a00720c */ /* 0x000fe20003f05270 */
[----:B-1----:R-:W-:-:S04]  /*12f40*/  IMAD.MOV.U32 R2, RZ, RZ, 0xa000 ;  /* 0x0000a000ff027424 */ /* 0x002fc800078e00ff */
[----:B------:R2:W-:Y:S08]  /*12f50*/  SYNCS.ARRIVE.TRANS64 RZ, [UR38+0x38830], R2 ;  /* 0x03883002ffff79a7 */ /* 0x0005f00008000026 */
[----:B--2---:R-:W-:Y:S05]  /*12f60*/  @!P0 BRA `(.L_x_2252) ;  /* 0x0000000000048947 */ /* 0x004fea0003800000 */
[----:B------:R-:W-:Y:S01]  /*12f70*/  BPT.TRAP 0x1 ;  /* 0x000000040000795c */ /* 0x000fe20000300000 */
.L_x_2252:
[----:B------:R-:W-:Y:S05]  /*12f80*/  BSYNC B2 ;  /* 0x0000000000027941 */ /* 0x000fea0003800000 */
.L_x_2251:
        /* <DEDUP_REMOVED lines=11> */
.L_x_2253:
        /* <DEDUP_REMOVED lines=14> */
.L_x_2254:
        /* <DEDUP_REMOVED lines=14> */
.L_x_2255:
        /* <DEDUP_REMOVED lines=14> */
.L_x_2256:
        /* <DEDUP_REMOVED lines=12> */
.L_x_2331:
[----:B------:R-:W-:Y:S05]  /*133a0*/  BSYNC B2 ;  /* 0x0000000000027941 */ /* 0x000fea0003800000 */
.L_x_2257:
        /* <DEDUP_REMOVED lines=9> */
.L_x_2260:
[----:B------:R-:W-:Y:S05]  /*13440*/  BSYNC B2 ;  /* 0x0000000000027941 */ /* 0x000fea0003800000 */
.L_x_2259:
        /* <DEDUP_REMOVED lines=10> */
.L_x_2261:
        /* <DEDUP_REMOVED lines=13> */
.L_x_2262:
        /* <DEDUP_REMOVED lines=13> */
.L_x_2263:
        /* <DEDUP_REMOVED lines=13> */
.L_x_2264:
        /* <DEDUP_REMOVED lines=10> */
.L_x_2247:
[----:B------:R-:W-:Y:S05]  /*13800*/  BSYNC B1 ;  /* 0x0000000000017941 */ /* 0x000fea0003800000 */
.L_x_2246:
[----:B------:R-:W-:Y:S02]  /*13810*/  VIADD R0, R0, 0xfffffffe ;  /* 0xfffffffe00007836 */ /* 0x000fe40000000000 */
[----:B------:R-:W-:Y:S01]  /*13820*/  IMAD.MOV.U32 R7, RZ, RZ, R9 ;  /* 0x000000ffff077224 */ /* 0x000fe200078e0009 */
[----:B------:R-:W-:Y:S06]  /*13830*/  @P2 BRA `(.L_x_2265) ;  /* 0xffffffe8004c2947 */ /* 0x000fec000383ffff */
[----:B------:R-:W-:Y:S05]  /*13840*/  BSYNC B0 ;  /* 0x0000000000007941 */ /* 0x000fea0003800000 */
.L_x_2226:
        /* <DEDUP_REMOVED lines=30> */
.L_x_2267:
[----:B------:R-:W1:Y:S01]  /*13a30*/  S2R R2, SR_TID.X ;  /* 0x0000000000027919 */ /* 0x000e620000002100 */
[----:B------:R-:W-:Y:S01]  /*13a40*/  BSSY B1, `(.L_x_2268) ;  /* 0x0000006000017945 */ /* 0x000fe20003800000 */
[----:B-1----:R-:W-:Y:S02]  /*13a50*/  LOP3.LUT R3, R2, 0x7f, RZ, 0xc0, !PT ;  /* 0x0000007f02037812 */ /* 0x002fe400078ec0ff */
[----:B------:R-:W-:Y:S02]  /*13a60*/  SHF.L.U32 R2, R9, 0x1f, RZ ;  /* 0x0000001f09027819 */ /* 0x000fe400000006ff */
[----:B------:R-:W-:Y:S02]  /*13a70*/  ISETP.NE.AND P1, PT, R3, RZ, PT ;  /* 0x000000ff0300720c */ /* 0x000fe40003f25270 */
[----:B------:R-:W1:Y:S02]  /*13a80*/  SYNCS.PHASECHK.TRANS64.TRYWAIT P0, [UR38+0x38848], R2 ;  /* 0x03884802ff0075a7 */ /* 0x000e640008000166 */
[----:B-1----:R-:W-:Y:S09]  /*13a90*/  @!P0 BRA `(.L_x_2269) ;  /* 0x0000002000bc8947 */ /* 0x002ff20003800000 */
.L_x_2332:
[----:B------:R-:W-:Y:S05]  /*13aa0*/  BSYNC B1 ;  /* 0x0000000000017941 */ /* 0x000fea0003800000 */
.L_x_2268:
[----:B------:R-:W-:Y:S04]  /*13ab0*/  BSSY B1, `(.L_x_2270) ;  /* 0x0000007000017945 */ /* 0x000fe80003800000 */
[----:B------:R-:W-:Y:S05]  /*13ac0*/  @P1 BRA `(.L_x_2271) ;  /* 0x0000000000141947 */ /* 0x000fea0003800000 */
[----:B------:R-:W-:Y:S01]  /*13ad0*/  ISETP.NE.AND P0, PT, R10, RZ, PT ;  /* 0x000000ff0a00720c */ /* 0x000fe20003f05270 */
[----:B-1----:R-:W-:-:S04]  /*13ae0*/  IMAD.MOV.U32 R3, RZ, RZ, 0xa000 ;  /* 0x0000a000ff037424 */ /* 0x002fc800078e00ff */
[----:B------:R2:W-:Y:S08]  /*13af0*/  SYNCS.ARRIVE.TRANS64 RZ, [UR38+0x38838], R3 ;  /* 0x03883803ffff79a7 */ /* 0x0005f00008000026 */
[----:B--2---:R-:W-:Y:S05]  /*13b00*/  @!P0 BRA `(.L_x_2271) ;  /* 0x0000000000048947 */ /* 0x004fea0003800000 */
[----:B------:R-:W-:Y:S01]  /*13b10*/  BPT.TRAP 0x1 ;  /* 0x000000040000795c */ /* 0x000fe20000300000 */
.L_x_2271:
[----:B------:R-:W-:Y:S05]  /*13b20*/  BSYNC B1 ;  /* 0x0000000000017941 */ /* 0x000fea0003800000 */
.L_x_2270:
[----:B0-----:R-:W-:Y:S01]  /*13b30*/  IMAD.MOV.U32 R5, RZ, RZ, RZ ;  /* 0x000000ffff057224 */ /* 0x001fe200078e00ff */
        /* <DEDUP_REMOVED lines=10> */
.L_x_2272:
        /* <DEDUP_REMOVED lines=8> */
[----:B------:R-:W-:Y:S01]  /*13c60*/  MOV R6, 0x40 ;  /* 0x0000004000067802 */ /* 0x000fe20000000f00 */
[----:B------:R-:W-:Y:S01]  /*13c70*/  UIADD3 UR8, UR38, 0x30c00, URZ ;  /* 0x00030c0026087890 */ /* 0x000fe2000fffe03f */
[----:B------:R-:W-:Y:S01]  /*13c80*/  PLOP3.LUT P0, PT, PT, PT, PT, 0x80, 0x0 ;  /* 0x000000000000781c */ /* 0x000fe20003f0f070 */
[----:B------:R-:W-:Y:S01]  /*13c90*/  UMOV UR6, 0x0 ;  /* 0x0000000000067882 */ /* 0x000fe20000000000 */
[----:B------:R-:W-:Y:S01]  /*13ca0*/  R2UR UR10, R6 ;  /* 0x00000000060a72ca */ /* 0x000fe200000e0000 */
[----:B------:R-:W-:-:S14]  /*13cb0*/  UMOV UR7, 0x14f00000 ;  /* 0x14f0000000077882 */ /* 0x000fdc0000000000 */
.L_x_2273:
        /* <DEDUP_REMOVED lines=14> */
.L_x_2274:
        /* <DEDUP_REMOVED lines=14> */
.L_x_2275:
        /* <DEDUP_REMOVED lines=11> */
.L_x_2333:
[----:B------:R-:W-:Y:S05]  /*13f30*/  BSYNC B1 ;  /* 0x0000000000017941 */ /* 0x000fea0003800000 */
.L_x_2276:
        /* <DEDUP_REMOVED lines=9> */
.L_x_2279:
[----:B------:R-:W-:Y:S05]  /*13fd0*/  BSYNC B1 ;  /* 0x0000000000017941 */ /* 0x000fea0003800000 */
.L_x_2278:
        /* <DEDUP_REMOVED lines=10> */
.L_x_2280:
        /* <DEDUP_REMOVED lines=13> */
.L_x_2281:
        /* <DEDUP_REMOVED lines=13> */
.L_x_2282:
        /* <DEDUP_REMOVED lines=13> */
.L_x_2283:
        /* <DEDUP_REMOVED lines=10> */
.L_x_2266:
[----:B------:R-:W-:Y:S05]  /*14390*/  BSYNC B0 ;  /* 0x0000000000007941 */ /* 0x000fea0003800000 */
.L_x_2225:
        /* <DEDUP_REMOVED lines=12> */
.L_x_2334:
[----:B------:R-:W-:Y:S05]  /*14460*/  BSYNC B1 ;  /* 0x0000000000017941 */ /* 0x000fea0003800000 */
.L_x_2286:
        /* <DEDUP_REMOVED lines=8> */
.L_x_2289:
[----:B------:R-:W-:Y:S05]  /*144f0*/  BSYNC B1 ;  /* 0x0000000000017941 */ /* 0x000fea0003800000 */
.L_x_2288:
        /* <DEDUP_REMOVED lines=13> */
.L_x_2290:
        /* <DEDUP_REMOVED lines=13> */
.L_x_2291:
        /* <DEDUP_REMOVED lines=13> */
.L_x_2292:
        /* <DEDUP_REMOVED lines=13> */
.L_x_2293:
        /* <DEDUP_REMOVED lines=8> */
.L_x_2285:
[----:B------:R-:W-:Y:S05]  /*148c0*/  BSYNC B0 ;  /* 0x0000000000007941 */ /* 0x000fea0003800000 */
.L_x_2284:
[----:B0-----:R-:W-:Y:S02]  /*148d0*/  VIADD R0, R8, 0x1 ;  /* 0x0000000108007836 */ /* 0x001fe40000000000 */
[----:B-1----:R-:W-:-:S03]  /*148e0*/  IMAD.MOV.U32 R3, RZ, RZ, RZ ;  /* 0x000000ffff037224 */ /* 0x002fc600078e00ff */
[----:B------:R-:W-:-:S04]  /*148f0*/  ISETP.NE.AND P0, PT, R0, 0x2, PT ;  /* 0x000000020000780c */ /* 0x000fc80003f05270 */
[----:B------:R-:W-:Y:S02]  /*14900*/  SEL R2, RZ, 0x1, P0 ;  /* 0x00000001ff027807 */ /* 0x000fe40000000000 */
[----:B------:R-:W-:Y:S02]  /*14910*/  SEL R0, R0, RZ, P0 ;  /* 0x000000ff00007207 */ /* 0x000fe40000000000 */
[----:B------:R-:W-:-:S07]  /*14920*/  LOP3.LUT R9, R9, R2, RZ, 0x3c, !PT ;  /* 0x0000000209097212 */ /* 0x000fce00078e3cff */
.L_x_2209:
[----:B------:R-:W0:Y:S01]  /*14930*/  S2R R5, SR_CgaCtaId ;  /* 0x0000000000057919 */ /* 0x000e220000008800 */
[----:B------:R-:W-:Y:S02]  /*14940*/  MOV R2, 0x400 ;  /* 0x0000040000027802 */ /* 0x000fe40000000f00 */
[----:B------:R-:W-:Y:S02]  /*14950*/  SHF.L.U32 R3, R3, 0x1f, RZ ;  /* 0x0000001f03037819 */ /* 0x000fe400000006ff */
[----:B0-----:R-:W-:-:S04]  /*14960*/  LEA R2, R5, R2, 0x18 ;  /* 0x0000000205027211 */ /* 0x001fc800078ec0ff */
[----:B------:R-:W0:Y:S02]  /*14970*/  SYNCS.PHASECHK.TRANS64.TRYWAIT P0, [R2+URZ+0x38820], R3 ;  /* 0x03882003020075a7 */ /* 0x000e24000800017f */
[----:B0-----:R-:W-:Y:S05]  /*14980*/  @!P0 BRA `(.L_x_2294) ;  /* 0x0000001400448947 */ /* 0x001fea0003800000 */
.L_x_2335:
[----:B------:R-:W-:-:S03]  /*14990*/  UMOV UR4, 0xffffffff ;  /* 0xffffffff00047882 */ /* 0x000fc60000000000 */
[----:B------:R-:W-:Y:S05]  /*149a0*/  BRA.DIV UR4, `(.L_x_2295) ;  /* 0x0000001604507947 */ /* 0x000fea000b800000 */
[----:B0-----:R-:W0:Y:S02]  /*149b0*/  S2R R3, SR_TID.X ;  /* 0x0000000000037919 */ /* 0x001e240000002100 */
[----:B0-----:R-:W-:-:S04]  /*149c0*/  SHF.R.U32.HI R3, RZ, 0x5, R3 ;  /* 0x00000005ff037819 */ /* 0x001fc80000011603 */
[----:B------:R-:W-:-:S05]  /*149d0*/  LOP3.LUT R3, R3, 0x3, RZ, 0xc0, !PT ;  /* 0x0000000303037812 */ /* 0x000fca00078ec0ff */
[----:B------:R0:W1:Y:S02]  /*149e0*/  SHFL.IDX PT, R14, R3, RZ, 0x1f ;  /* 0x00001fff030e7589 */ /* 0x00006400000e0000 */
.L_x_2338:
[----:B-1----:R-:W-:-:S13]  /*149f0*/  ISETP.NE.AND P0, PT, R14, RZ, PT ;  /* 0x000000ff0e00720c */ /* 0x002fda0003f05270 */
[----:B------:R-:W-:Y:S05]  /*14a00*/  @P0 BRA `(.L_x_2171) ;  /* 0x0000000000880947 */ /* 0x000fea0003800000 */
[----:B------:R-:W-:-:S03]  /*14a10*/  UMOV UR4, 0xffffffff ;  /* 0xffffffff00047882 */ /* 0x000fc60000000000 */
[----:B------:R-:W-:Y:S05]  /*14a20*/  BRA.DIV UR4, `(.L_x_2296) ;  /* 0x0000001604647947 */ /* 0x000fea000b800000 */
[----:B------:R-:W-:-:S13]  /*14a30*/  ELECT P6, URZ, PT ;  /* 0x00000000003f782f */ /* 0x000fda00038c0000 */
.L_x_2341:
[----:B------:R-:W-:Y:S05]  /*14a40*/  @!P6 BRA `(.L_x_2171) ;  /* 0x000000000078e947 */ /* 0x000fea0003800000 */
[----:B0-----:R-:W2:Y:S02]  /*14a50*/  LDL.LU R3, [R1+0x14] ;  /* 0x0000140001037983 */ /* 0x001ea40000300800 */
[----:B--2---:R-:W-:-:S04]  /*14a60*/  LOP3.LUT R3, R3, 0x2, RZ, 0xfc, !PT ;  /* 0x0000000203037812 */ /* 0x004fc800078efcff */
[----:B------:R-:W-:-:S13]  /*14a70*/  ISETP.NE.AND P2, PT, R3, 0x3, PT ;  /* 0x000000030300780c */ /* 0x000fda0003f45270 */
[----:B------:R-:W-:Y:S05]  /*14a80*/  @!P2 BRA `(.L_x_2297) ;  /* 0x000000000004a947 */ /* 0x000fea0003800000 */
[----:B------:R-:W-:Y:S01]  /*14a90*/  BPT.TRAP 0x1 ;  /* 0x000000040000795c */ /* 0x000fe20000300000 */
.L_x_2297:
        /* <DEDUP_REMOVED lines=12> */
.L_x_2342:
[----:B------:R-:W1:Y:S02]  /*14b60*/  SYNCS.PHASECHK.TRANS64.TRYWAIT P0, [R3+URZ], R4 ;  /* 0x00000004030075a7 */ /* 0x000e64000800017f */
[----:B-1----:R-:W-:Y:S05]  /*14b70*/  @!P0 BRA `(.L_x_2299) ;  /* 0x0000001400448947 */ /* 0x002fea0003800000 */
.L_x_2343:
[----:B------:R-:W-:Y:S05]  /*14b80*/  @!P2 BRA `(.L_x_2300) ;  /* 0x000000000004a947 */ /* 0x000fea0003800000 */
[----:B------:R-:W-:Y:S01]  /*14b90*/  BPT.TRAP 0x1 ;  /* 0x000000040000795c */ /* 0x000fe20000300000 */
.L_x_2300:
[----:B-1----:R-:W-:-:S05]  /*14ba0*/  VIADD R3, R2, 0x38860 ;  /* 0x0003886002037836 */ /* 0x002fca0000000000 */
[----:B------:R-:W-:-:S04]  /*14bb0*/  LEA R0, R0, R3, 0x3 ;  /* 0x0000000300007211 */ /* 0x000fc800078e18ff */
[----:B------:R-:W1:Y:S02]  /*14bc0*/  SYNCS.PHASECHK.TRANS64.TRYWAIT P0, [R0+URZ], R5 ;  /* 0x00000005000075a7 */ /* 0x000e64000800017f */
[----:B-1----:R-:W-:Y:S05]  /*14bd0*/  @!P0 BRA `(.L_x_2301) ;  /* 0x0000001400408947 */ /* 0x002fea0003800000 */
.L_x_2344:
[----:B------:R-:W-:-:S07]  /*14be0*/  IMAD R3, R8, 0x8, R3 ;  /* 0x0000000808037824 */ /* 0x000fce00078e0203 */
.L_x_2302:
[----:B--2---:R2:W3:Y:S02]  /*14bf0*/  SYNCS.PHASECHK.TRANS64.TRYWAIT P0, [R3+URZ], R4 ;  /* 0x00000004030075a7 */ /* 0x0044e4000800017f */
[----:B---3--:R-:W-:Y:S05]  /*14c00*/  @!P0 NANOSLEEP.SYNCS 0x989680 ;  /* 0x009896800000895d */ /* 0x008fea0003900000 */
[----:B------:R-:W3:Y:S02]  /*14c10*/  @!P0 SYNCS.PHASECHK.TRANS64 P0, [R3+URZ], R4 ;  /* 0x00000004030085a7 */ /* 0x000ee4000800007f */
[----:B---3--:R-:W-:Y:S05]  /*14c20*/  @!P0 BRA `(.L_x_2302) ;  /* 0xfffffffc00f08947 */ /* 0x008fea000383ffff */
.L_x_2171:
[----:B------:R-:W-:Y:S05]  /*14c30*/  BSYNC B6 ;  /* 0x0000000000067941 */ /* 0x000fea0003800000 */
.L_x_2168:
[----:B------:R-:W-:Y:S05]  /*14c40*/  EXIT ;  /* 0x000000000000794d */ /* 0x000fea0003800000 */
.L_x_2175:
[----:B------:R-:W-:-:S13]  /*14c50*/  R2UR UR4, R16 ;  /* 0x00000000100472ca */ /* 0x000fda00000e0000 */
[----:B0-----:R-:W-:-:S04]  /*14c60*/  IMAD.U32 R3, RZ, RZ, UR4 ;  /* 0x00000004ff037e24 */ /* 0x001fc8000f8e00ff */
[----:B------:R0:W1:Y:S03]  /*14c70*/  SYNCS.PHASECHK.TRANS64.TRYWAIT P1, [R3+URZ+0x38800], R2 ;  /* 0x03880002030075a7 */ /* 0x000066000802017f */
[----:B-1----:R-:W-:Y:S05]  /*14c80*/  @!P1 NANOSLEEP.SYNCS 0x989680 ;  /* 0x009896800000995d */ /* 0x002fea0003900000 */
[----:B------:R-:W1:Y:S02]  /*14c90*/  @!P1 SYNCS.PHASECHK.TRANS64 P1, [R3+URZ+0x38800], R2 ;  /* 0x03880002030095a7 */ /* 0x000e64000802007f */
[----:B-1----:R-:W-:Y:S05]  /*14ca0*/  @!P1 BRA `(.L_x_2175) ;  /* 0xfffffffc00e89947 */ /* 0x002fea000383ffff */
[----:B------:R-:W-:Y:S05]  /*14cb0*/  BRA `(.L_x_2303) ;  /* 0xfffffec800387947 */ /* 0x000fea000383ffff */
.L_x_2179:
[----:B------:R-:W-:-:S13]  /*14cc0*/  R2UR UR4, R16 ;  /* 0x00000000100472ca */ /* 0x000fda00000e0000 */
[----:B0-----:R-:W-:-:S04]  /*14cd0*/  IMAD.U32 R3, RZ, RZ, UR4 ;  /* 0x00000004ff037e24 */ /* 0x001fc8000f8e00ff */
[----:B------:R0:W2:Y:S03]  /*14ce0*/  SYNCS.PHASECHK.TRANS64.TRYWAIT P2, [R3+URZ+0x38830], R2 ;  /* 0x03883002030075a7 */ /* 0x0000a6000804017f */
[----:B--2---:R-:W-:Y:S05]  /*14cf0*/  @!P2 NANOSLEEP.SYNCS 0x989680 ;  /* 0x009896800000a95d */ /* 0x004fea0003900000 */
[----:B------:R-:W2:Y:S02]  /*14d00*/  @!P2 SYNCS.PHASECHK.TRANS64 P2, [R3+URZ+0x38830], R2 ;  /* 0x038830020300a5a7 */ /* 0x000ea4000804007f */
[----:B--2---:R-:W-:Y:S05]  /*14d10*/  @!P2 BRA `(.L_x_2179) ;  /* 0xfffffffc00e8a947 */ /* 0x004fea000383ffff */
[----:B------:R-:W-:Y:S05]  /*14d20*/  BRA `(.L_x_2178) ;  /* 0xfffffec800587947 */ /* 0x000fea000383ffff */
.L_x_2184:
[----:B------:R-:W-:-:S13]  /*14d30*/  R2UR UR6, R215 ;  /* 0x00000000d70672ca */ /* 0x000fda00000e0000 */
[----:B-1----:R-:W-:-:S04]  /*14d40*/  IMAD.U32 R6, RZ, RZ, UR6 ;  /* 0x00000006ff067e24 */ /* 0x002fc8000f8e00ff */
[----:B------:R1:W2:Y:S03]  /*14d50*/  SYNCS.PHASECHK.TRANS64.TRYWAIT P3, [R6+URZ+0x38830], R3 ;  /* 0x03883003060075a7 */ /* 0x0002a6000806017f */
[----:B--2---:R-:W-:Y:S05]  /*14d60*/  @!P3 NANOSLEEP.SYNCS 0x989680 ;  /* 0x009896800000b95d */ /* 0x004fea0003900000 */
[----:B------:R-:W2:Y:S02]  /*14d70*/  @!P3 SYNCS.PHASECHK.TRANS64 P3, [R6+URZ+0x38830], R3 ;  /* 0x038830030600b5a7 */ /* 0x000ea4000806007f */
[----:B--2---:R-:W-:Y:S05]  /*14d80*/  @!P3 BRA `(.L_x_2184) ;  /* 0xfffffffc00e8b947 */ /* 0x004fea000383ffff */
[----:B------:R-:W-:Y:S05]  /*14d90*/  BRA `(.L_x_2183) ;  /* 0xffffff0000d47947 */ /* 0x000fea000383ffff */
.L_x_2188:
[----:B-1----:R-:W-:-:S04]  /*14da0*/  IMAD.U32 R3, RZ, RZ, UR7 ;  /* 0x00000007ff037e24 */ /* 0x002fc8000f8e00ff */
[----:B------:R1:W2:Y:S03]  /*14db0*/  SYNCS.PHASECHK.TRANS64.TRYWAIT P3, [R3+URZ+0x38850], R0 ;  /* 0x03885000030075a7 */ /* 0x0002a6000806017f */
[----:B--2---:R-:W-:Y:S05]  /*14dc0*/  @!P3 NANOSLEEP.SYNCS 0x989680 ;  /* 0x009896800000b95d */ /* 0x004fea0003900000 */
[----:B------:R-:W2:Y:S02]  /*14dd0*/  @!P3 SYNCS.PHASECHK.TRANS64 P3, [R3+URZ+0x38850], R0 ;  /* 0x038850000300b5a7 */ /* 0x000ea4000806007f */
[----:B--2---:R-:W-:Y:S05]  /*14de0*/  @!P3 BRA `(.L_x_2188) ;  /* 0xfffffffc00ecb947 */ /* 0x004fea000383ffff */
[----:B------:R-:W-:Y:S05]  /*14df0*/  BRA `(.L_x_2187) ;  /* 0xffffff2c00087947 */ /* 0x000fea000383ffff */
.L_x_2194:
[----:B-1----:R-:W-:-:S04]  /*14e00*/  IMAD.U32 R6, RZ, RZ, UR60 ;  /* 0x0000003cff067e24 */ /* 0x002fc8000f8e00ff */
[----:B------:R1:W2:Y:S03]  /*14e10*/  SYNCS.PHASECHK.TRANS64.TRYWAIT P2, [R6+URZ+0x38830], R3 ;  /* 0x03883003060075a7 */ /* 0x0002a6000804017f */
[----:B--2---:R-:W-:Y:S05]  /*14e20*/  @!P2 NANOSLEEP.SYNCS 0x989680 ;  /* 0x009896800000a95d */ /* 0x004fea0003900000 */
[----:B------:R-:W2:Y:S02]  /*14e30*/  @!P2 SYNCS.PHASECHK.TRANS64 P2, [R6+URZ+0x38830], R3 ;  /* 0x038830030600a5a7 */ /* 0x000ea4000804007f */
[----:B--2---:R-:W-:Y:S05]  /*14e40*/  @!P2 BRA `(.L_x_2194) ;  /* 0xfffffffc00eca947 */ /* 0x004fea000383ffff */
[----:B------:R-:W-:Y:S05]  /*14e50*/  BRA `(.L_x_2193) ;  /* 0xffffff4000bc7947 */ /* 0x000fea000383ffff */
.L_x_2198:
[----:B-1----:R-:W-:-:S04]  /*14e60*/  IMAD.U32 R3, RZ, RZ, UR11 ;  /* 0x0000000bff037e24 */ /* 0x002fc8000f8e00ff */
[----:B------:R1:W2:Y:S03]  /*14e70*/  SYNCS.PHASECHK.TRANS64.TRYWAIT P2, [R3+URZ+0x38850], R0 ;  /* 0x03885000030075a7 */ /* 0x0002a6000804017f */
[----:B--2---:R-:W-:Y:S05]  /*14e80*/  @!P2 NANOSLEEP.SYNCS 0x989680 ;  /* 0x009896800000a95d */ /* 0x004fea0003900000 */
[----:B------:R-:W2:Y:S02]  /*14e90*/  @!P2 SYNCS.PHASECHK.TRANS64 P2, [R3+URZ+0x38850], R0 ;  /* 0x038850000300a5a7 */ /* 0x000ea4000804007f */
[----:B--2---:R-:W-:Y:S05]  /*14ea0*/  @!P2 BRA `(.L_x_2198) ;  /* 0xfffffffc00eca947 */ /* 0x004fea000383ffff */
[----:B------:R-:W-:Y:S05]  /*14eb0*/  BRA `(.L_x_2197) ;  /* 0xffffff6800f47947 */ /* 0x000fea000383ffff */
.L_x_2203:
[----:B-1----:R-:W-:-:S04]  /*14ec0*/  IMAD.U32 R5, RZ, RZ, UR5 ;  /* 0x00000005ff057e24 */ /* 0x002fc8000f8e00ff */
[----:B------:R1:W2:Y:S03]  /*14ed0*/  SYNCS.PHASECHK.TRANS64.TRYWAIT P0, [R5+URZ+0x38850], R8 ;  /* 0x03885008050075a7 */ /* 0x0002a6000800017f */
[----:B--2---:R-:W-:Y:S05]  /*14ee0*/  @!P0 NANOSLEEP.SYNCS 0x989680 ;  /* 0x009896800000895d */ /* 0x004fea0003900000 */
[----:B------:R-:W2:Y:S02]  /*14ef0*/  @!P0 SYNCS.PHASECHK.TRANS64 P0, [R5+URZ+0x38850], R8 ;  /* 0x03885008050085a7 */ /* 0x000ea4000800007f */
[----:B--2---:R-:W-:Y:S05]  /*14f00*/  @!P0 BRA `(.L_x_2203) ;  /* 0xfffffffc00ec8947 */ /* 0x004fea000383ffff */
[----:B------:R-:W-:Y:S05]  /*14f10*/  BRA `(.L_x_2202) ;  /* 0xffffff8000e07947 */ /* 0x000fea000383ffff */
.L_x_2214:
[----:B------:R-:W-:Y:S02]  /*14f20*/  IMAD.MOV.U32 R13, RZ, RZ, R0 ;  /* 0x000000ffff0d7224 */ /* 0x000fe400078e0000 */
[----:B------:R-:W-:Y:S02]  /*14f30*/  IMAD.MOV.U32 R12, RZ, RZ, RZ ;  /* 0x000000ffff0c7224 */ /* 0x000fe400078e00ff */
[----:B------:R-:W-:Y:S02]  /*14f40*/  IMAD.MOV.U32 R11, RZ, RZ, 0x1f ;  /* 0x0000001fff0b7424 */ /* 0x000fe400078e00ff */
[----:B------:R-:W-:-:S07]  /*14f50*/  IMAD.MOV.U32 R15, RZ, RZ, -0x1 ;  /* 0xffffffffff0f7424 */ /* 0x000fce00078e00ff */
[----:B------:R-:W-:Y:S05]  /*14f60*/  WARPSYNC.COLLECTIVE R15, `(.L_x_2304) ;  /* 0x000000000f087348 */ /* 0x000fea0003c00000 */
[----:B------:R0:W1:Y:S02]  /*14f70*/  SHFL.IDX P6, R14, R13, R12, R11 ;  /* 0x0000000c0d0e7389 */ /* 0x00006400000c000b */
[----:B01----:R-:W-:Y:S01]  /*14f80*/  ENDCOLLECTIVE ;  /* 0x000000000000791b */ /* 0x003fe20003800000 */
.L_x_2304:
[----:B------:R-:W-:Y:S05]  /*14f90*/  BRA `(.L_x_2305) ;  /* 0xffffffbc00d07947 */ /* 0x000fea000383ffff */
.L_x_2216:
[----:B------:R-:W-:Y:S01]  /*14fa0*/  BSSY B0, `(.L_x_2306) ;  /* 0x0000006000007945 */ /* 0x000fe20003800000 */
[----:B------:R-:W-:-:S07]  /*14fb0*/  IMAD.MOV.U32 R15, RZ, RZ, -0x1 ;  /* 0xffffffffff0f7424 */ /* 0x000fce00078e00ff */
[----:B0-----:R-:W-:Y:S05]  /*14fc0*/  WARPSYNC.COLLECTIVE R15, `(.L_x_2307) ;  /* 0x000000000f0c7348 */ /* 0x001fea0003c00000 */
[----:B------:R-:W-:Y:S02]  /*14fd0*/  ELECT P6, UR62, PT ;  /* 0x00000000003e782f */ /* 0x000fe400038c0000 */
[----:B------:R-:W-:Y:S01]  /*14fe0*/  MOV R14, UR62 ;  /* 0x0000003e000e7c02 */ /* 0x000fe20008000f00 */
[----:B0-----:R-:W-:Y:S10]  /*14ff0*/  ENDCOLLECTIVE ;  /* 0x000000000000791b */ /* 0x001ff40003800000 */
.L_x_2307:
[----:B------:R-:W-:Y:S05]  /*15000*/  BSYNC B0 ;  /* 0x0000000000007941 */ /* 0x000fea0003800000 */
.L_x_2306:
[----:B------:R-:W-:Y:S05]  /*15010*/  BRA `(.L_x_2308) ;  /* 0xffffffbc00d07947 */ /* 0x000fea000383ffff */
.L_x_2218:
[----:B0-----:R-:W-:-:S04]  /*15020*/  IMAD.U32 R3, RZ, RZ, UR38 ;  /* 0x00000026ff037e24 */ /* 0x001fc8000f8e00ff */
[----:B------:R0:W1:Y:S03]  /*15030*/  SYNCS.PHASECHK.TRANS64.TRYWAIT P0, [R3+URZ+0x38840], R0 ;  /* 0x03884000030075a7 */ /* 0x000066000800017f */
[----:B-1----:R-:W-:Y:S05]  /*15040*/  @!P0 NANOSLEEP.SYNCS 0x989680 ;  /* 0x009896800000895d */ /* 0x002fea0003900000 */
[----:B------:R-:W1:Y:S02]  /*15050*/  @!P0 SYNCS.PHASECHK.TRANS64 P0, [R3+URZ+0x38840], R0 ;  /* 0x03884000030085a7 */ /* 0x000e64000800007f */
[----:B-1----:R-:W-:Y:S05]  /*15060*/  @!P0 BRA `(.L_x_2218) ;  /* 0xfffffffc00ec8947 */ /* 0x002fea000383ffff */
[----:B------:R-:W-:Y:S05]  /*15070*/  BRA `(.L_x_2309) ;  /* 0xffffffc0002c7947 */ /* 0x000fea000383ffff */
.L_x_2221:
        /* <DEDUP_REMOVED lines=9> */
.L_x_2310:
[----:B------:R-:W-:Y:S02]  /*15110*/  IMAD.MOV.U32 R13, RZ, RZ, R7 ;  /* 0x000000ffff0d7224 */ /* 0x000fe400078e0007 */
[----:B------:R-:W-:-:S07]  /*15120*/  IMAD.MOV.U32 R2, RZ, RZ, R14 ;  /* 0x000000ffff027224 */ /* 0x000fce00078e000e */
[----:B------:R-:W-:Y:S05]  /*15130*/  WARPSYNC.COLLECTIVE R15, `(.L_x_2311) ;  /* 0x000000000f087348 */ /* 0x000fea0003c00000 */
[----:B------:R0:W1:Y:S02]  /*15140*/  SHFL.IDX P6, R14, R13, R12, R11 ;  /* 0x0000000c0d0e7389 */ /* 0x00006400000c000b */
[----:B01----:R-:W-:Y:S01]  /*15150*/  ENDCOLLECTIVE ;  /* 0x000000000000791b */ /* 0x003fe20003800000 */
.L_x_2311:
[----:B------:R-:W-:Y:S01]  /*15160*/  ULDC UR4, c[0x0][0x288] ;  /* 0x0000a20000047ab9 */ /* 0x000fe20000000800 */
[----:B------:R-:W-:Y:S01]  /*15170*/  ULDC.64 UR6, c[0x0][0x208] ;  /* 0x0000820000067ab9 */ /* 0x000fe20000000a00 */
[----:B------:R-:W-:-:S05]  /*15180*/  IMAD R0, R20, UR4, RZ ;  /* 0x0000000414007c24 */ /* 0x000fca000f8e02ff */
[----:B------:R-:W-:Y:S01]  /*15190*/  ISETP.GE.AND P3, PT, R8, R0, PT ;  /* 0x000000000800720c */ /* 0x000fe20003f66270 */
[----:B------:R-:W-:Y:S02]  /*151a0*/  IMAD.MOV.U32 R13, RZ, RZ, R6 ;  /* 0x000000ffff0d7224 */ /* 0x000fe400078e0006 */
[----:B------:R-:W-:-:S10]  /*151b0*/  IMAD.MOV.U32 R12, RZ, RZ, 0x1 ;  /* 0x00000001ff0c7424 */ /* 0x000fd400078e00ff */
[----:B------:R-:W-:Y:S01]  /*151c0*/  @!P3 LEA R21, R9, UR38, 0x1 ;  /* 0x000000260915bc11 */ /* 0x000fe2000f8e08ff */
[----:B------:R-:W-:-:S05]  /*151d0*/  IMAD.MOV.U32 R3, RZ, RZ, R14 ;  /* 0x000000ffff037224 */ /* 0x000fca00078e000e */
        /* <DEDUP_REMOVED lines=15> */
.L_x_2312:
[----:B------:R-:W-:Y:S01]  /*152d0*/  VIADD R3, R8, 0x20 ;  /* 0x0000002008037836 */ /* 0x000fe20000000000 */
[----:B------:R-:W-:Y:S01]  /*152e0*/  @!P3 LEA R20, R9, UR38, 0x1 ;  /* 0x000000260914bc11 */ /* 0x000fe2000f8e08ff */
[----:B------:R-:W-:Y:S02]  /*152f0*/  IMAD.MOV.U32 R13, RZ, RZ, R7 ;  /* 0x000000ffff0d7224 */ /* 0x000fe400078e0007 */
[----:B------:R-:W-:-:S07]  /*15300*/  IMAD.MOV.U32 R5, RZ, RZ, R14 ;  /* 0x000000ffff057224 */ /* 0x000fce00078e000e */
[----:B------:R-:W-:Y:S05]  /*15310*/  WARPSYNC.COLLECTIVE R15, `(.L_x_2313) ;  /* 0x000000000f087348 */ /* 0x000fea0003c00000 */
[----:B------:R0:W1:Y:S02]  /*15320*/  SHFL.IDX P6, R14, R13, R12, R11 ;  /* 0x0000000c0d0e7389 */ /* 0x00006400000c000b */
[----:B01----:R-:W-:Y:S01]  /*15330*/  ENDCOLLECTIVE ;  /* 0x000000000000791b */ /* 0x003fe20003800000 */
.L_x_2313:
[----:B------:R-:W-:Y:S01]  /*15340*/  ULDC.64 UR4, c[0x0][0x208] ;  /* 0x0000820000047ab9 */ /* 0x000fe20000000a00 */
[----:B------:R-:W-:Y:S01]  /*15350*/  IMAD.MOV.U32 R13, RZ, RZ, R6 ;  /* 0x000000ffff0d7224 */ /* 0x000fe200078e0006 */
[----:B------:R-:W-:Y:S01]  /*15360*/  MOV R12, 0x2 ;  /* 0x00000002000c7802 */ /* 0x000fe20000000f00 */
        /* <DEDUP_REMOVED lines=13> */
.L_x_2314:
[----:B------:R-:W-:Y:S01]  /*15440*/  VIADD R5, R8, 0x30 ;  /* 0x0000003008057836 */ /* 0x000fe20000000000 */
[----:B------:R-:W-:Y:S01]  /*15450*/  @!P3 LEA R21, R9, UR38, 0x1 ;  /* 0x000000260915bc11 */ /* 0x000fe2000f8e08ff */
[----:B------:R-:W-:Y:S02]  /*15460*/  IMAD.MOV.U32 R13, RZ, RZ, R7 ;  /* 0x000000ffff0d7224 */ /* 0x000fe400078e0007 */
[----:B------:R-:W-:-:S07]  /*15470*/  IMAD.MOV.U32 R3, RZ, RZ, R14 ;  /* 0x000000ffff037224 */ /* 0x000fce00078e000e */
[----:B------:R-:W-:Y:S05]  /*15480*/  WARPSYNC.COLLECTIVE R15, `(.L_x_2315) ;  /* 0x000000000f087348 */ /* 0x000fea0003c00000 */
[----:B------:R0:W1:Y:S02]  /*15490*/  SHFL.IDX P6, R14, R13, R12, R11 ;  /* 0x0000000c0d0e7389 */ /* 0x00006400000c000b */
[----:B01----:R-:W-:Y:S01]  /*154a0*/  ENDCOLLECTIVE ;  /* 0x000000000000791b */ /* 0x003fe20003800000 */
.L_x_2315:
        /* <DEDUP_REMOVED lines=16> */
.L_x_2316:
[----:B------:R-:W-:Y:S01]  /*155b0*/  VIADD R3, R8, 0x40 ;  /* 0x0000004008037836 */ /* 0x000fe20000000000 */
[----:B------:R-:W-:Y:S01]  /*155c0*/  @!P3 LEA R20, R9, UR38, 0x1 ;  /* 0x000000260914bc11 */ /* 0x000fe2000f8e08ff */
[----:B------:R-:W-:Y:S02]  /*155d0*/  IMAD.MOV.U32 R13, RZ, RZ, R7 ;  /* 0x000000ffff0d7224 */ /* 0x000fe400078e0007 */
[----:B------:R-:W-:-:S07]  /*155e0*/  IMAD.MOV.U32 R5, RZ, RZ, R14 ;  /* 0x000000ffff057224 */ /* 0x000fce00078e000e */
[----:B------:R-:W-:Y:S05]  /*155f0*/  WARPSYNC.COLLECTIVE R15, `(.L_x_2317) ;  /* 0x000000000f087348 */ /* 0x000fea0003c00000 */
[----:B------:R0:W1:Y:S02]  /*15600*/  SHFL.IDX P6, R14, R13, R12, R11 ;  /* 0x0000000c0d0e7389 */ /* 0x00006400000c000b */
[----:B01----:R-:W-:Y:S01]  /*15610*/  ENDCOLLECTIVE ;  /* 0x000000000000791b */ /* 0x003fe20003800000 */
.L_x_2317:
        /* <DEDUP_REMOVED lines=16> */
.L_x_2318:
[----:B------:R-:W-:Y:S01]  /*15720*/  VIADD R5, R8, 0x50 ;  /* 0x0000005008057836 */ /* 0x000fe20000000000 */
[----:B------:R-:W-:Y:S01]  /*15730*/  @!P3 LEA R21, R9, UR38, 0x1 ;  /* 0x000000260915bc11 */ /* 0x000fe2000f8e08ff */
[----:B------:R-:W-:Y:S02]  /*15740*/  IMAD.MOV.U32 R13, RZ, RZ, R7 ;  /* 0x000000ffff0d7224 */ /* 0x000fe400078e0007 */
[----:B------:R-:W-:-:S07]  /*15750*/  IMAD.MOV.U32 R3, RZ, RZ, R14 ;  /* 0x000000ffff037224 */ /* 0x000fce00078e000e */
[----:B------:R-:W-:Y:S05]  /*15760*/  WARPSYNC.COLLECTIVE R15, `(.L_x_2319) ;  /* 0x000000000f087348 */ /* 0x000fea0003c00000 */
[----:B------:R0:W1:Y:S02]  /*15770*/  SHFL.IDX P6, R14, R13, R12, R11 ;  /* 0x0000000c0d0e7389 */ /* 0x00006400000c000b */
[----:B01----:R-:W-:Y:S01]  /*15780*/  ENDCOLLECTIVE ;  /* 0x000000000000791b */ /* 0x003fe20003800000 */
.L_x_2319:
        /* <DEDUP_REMOVED lines=16> */
.L_x_2320:
[----:B------:R-:W-:Y:S01]  /*15890*/  VIADD R3, R8, 0x60 ;  /* 0x0000006008037836 */ /* 0x000fe20000000000 */
[----:B------:R-:W-:Y:S01]  /*158a0*/  @!P3 LEA R20, R9, UR38, 0x1 ;  /* 0x000000260914bc11 */ /* 0x000fe2000f8e08ff */
[----:B------:R-:W-:Y:S02]  /*158b0*/  IMAD.MOV.U32 R13, RZ, RZ, R7 ;  /* 0x000000ffff0d7224 */ /* 0x000fe400078e0007 */
[----:B------:R-:W-:-:S07]  /*158c0*/  IMAD.MOV.U32 R5, RZ, RZ, R14 ;  /* 0x000000ffff057224 */ /* 0x000fce00078e000e */
[----:B------:R-:W-:Y:S05]  /*158d0*/  WARPSYNC.COLLECTIVE R15, `(.L_x_2321) ;  /* 0x000000000f087348 */ /* 0x000fea0003c00000 */
[----:B------:R0:W1:Y:S02]  /*158e0*/  SHFL.IDX P6, R14, R13, R12, R11 ;  /* 0x0000000c0d0e7389 */ /* 0x00006400000c000b */
[----:B01----:R-:W-:Y:S01]  /*158f0*/  ENDCOLLECTIVE ;  /* 0x000000000000791b */ /* 0x003fe20003800000 */
.L_x_2321:
        /* <DEDUP_REMOVED lines=16> */
.L_x_2322:
[----:B------:R-:W-:Y:S01]  /*15a00*/  @!P3 LEA R21, R9, UR38, 0x1 ;  /* 0x000000260915bc11 */ /* 0x000fe2000f8e08ff */
[----:B------:R-:W-:Y:S02]  /*15a10*/  IMAD.MOV.U32 R13, RZ, RZ, R7 ;  /* 0x000000ffff0d7224 */ /* 0x000fe400078e0007 */
[----:B------:R-:W-:-:S07]  /*15a20*/  IMAD.MOV.U32 R3, RZ, RZ, R14 ;  /* 0x000000ffff037224 */ /* 0x000fce00078e000e */
[----:B------:R-:W-:Y:S05]  /*15a30*/  WARPSYNC.COLLECTIVE R15, `(.L_x_2323) ;  /* 0x000000000f087348 */ /* 0x000fea0003c00000 */
[----:B------:R0:W1:Y:S02]  /*15a40*/  SHFL.IDX P6, R14, R13, R12, R11 ;  /* 0x0000000c0d0e7389 */ /* 0x00006400000c000b */
[----:B01----:R-:W-:Y:S01]  /*15a50*/  ENDCOLLECTIVE ;  /* 0x000000000000791b */ /* 0x003fe20003800000 */
.L_x_2323:
        /* <DEDUP_REMOVED lines=15> */
.L_x_2324:
[----:B------:R-:W-:Y:S01]  /*15b50*/  IMAD.MOV.U32 R13, RZ, RZ, R7 ;  /* 0x000000ffff0d7224 */ /* 0x000fe200078e0007 */
[----:B------:R-:W-:-:S07]  /*15b60*/  MOV R4, R14 ;  /* 0x0000000e00047202 */ /* 0x000fce0000000f00 */
[----:B------:R-:W-:Y:S05]  /*15b70*/  WARPSYNC.COLLECTIVE R15, `(.L_x_2325) ;  /* 0x000000000f087348 */ /* 0x000fea0003c00000 */
[----:B------:R0:W1:Y:S02]  /*15b80*/  SHFL.IDX P6, R14, R13, R12, R11 ;  /* 0x0000000c0d0e7389 */ /* 0x00006400000c000b */
[----:B01----:R-:W-:Y:S01]  /*15b90*/  ENDCOLLECTIVE ;  /* 0x000000000000791b */ /* 0x003fe20003800000 */
.L_x_2325:
[----:B------:R-:W-:Y:S05]  /*15ba0*/  BRA `(.L_x_2326) ;  /* 0xffffffc000947947 */ /* 0x000fea000383ffff */
.L_x_2224:
[----:B-1----:R-:W-:-:S04]  /*15bb0*/  IMAD.U32 R3, RZ, RZ, UR38 ;  /* 0x00000026ff037e24 */ /* 0x002fc8000f8e00ff */
[----:B------:R1:W2:Y:S03]  /*15bc0*/  SYNCS.PHASECHK.TRANS64.TRYWAIT P0, [R3+URZ+0x38820], R2 ;  /* 0x03882002030075a7 */ /* 0x0002a6000800017f */
[----:B--2---:R-:W-:Y:S05]  /*15bd0*/  @!P0 NANOSLEEP.SYNCS 0x989680 ;  /* 0x009896800000895d */ /* 0x004fea0003900000 */
[----:B------:R-:W2:Y:S02]  /*15be0*/  @!P0 SYNCS.PHASECHK.TRANS64 P0, [R3+URZ+0x38820], R2 ;  /* 0x03882002030085a7 */ /* 0x000ea4000800007f */
[----:B--2---:R-:W-:Y:S05]  /*15bf0*/  @!P0 BRA `(.L_x_2224) ;  /* 0xfffffffc00ec8947 */ /* 0x004fea000383ffff */
[----:B------:R-:W-:Y:S05]  /*15c00*/  BRA `(.L_x_2327) ;  /* 0xffffffc000f47947 */ /* 0x000fea000383ffff */
.L_x_2231:
[----:B-1----:R-:W-:-:S04]  /*15c10*/  IMAD.U32 R3, RZ, RZ, UR38 ;  /* 0x00000026ff037e24 */ /* 0x002fc8000f8e00ff */
[----:B------:R1:W2:Y:S03]  /*15c20*/  SYNCS.PHASECHK.TRANS64.TRYWAIT P0, [R3+URZ+0x38848], R2 ;  /* 0x03884802030075a7 */ /* 0x0002a6000800017f */
[----:B--2---:R-:W-:Y:S05]  /*15c30*/  @!P0 NANOSLEEP.SYNCS 0x989680 ;  /* 0x009896800000895d */ /* 0x004fea0003900000 */
[----:B------:R-:W2:Y:S02]  /*15c40*/  @!P0 SYNCS.PHASECHK.TRANS64 P0, [R3+URZ+0x38848], R2 ;  /* 0x03884802030085a7 */ /* 0x000ea4000800007f */
[----:B--2---:R-:W-:Y:S05]  /*15c50*/  @!P0 BRA `(.L_x_2231) ;  /* 0xfffffffc00ec8947 */ /* 0x004fea000383ffff */
[----:B------:R-:W-:Y:S05]  /*15c60*/  BRA `(.L_x_2328) ;  /* 0xffffffc400d07947 */ /* 0x000fea000383ffff */
.L_x_2239:
[----:B0-----:R-:W-:-:S04]  /*15c70*/  IMAD.U32 R3, RZ, RZ, UR38 ;  /* 0x00000026ff037e24 */ /* 0x001fc8000f8e00ff */
[----:B------:R0:W1:Y:S03]  /*15c80*/  SYNCS.PHASECHK.TRANS64.TRYWAIT P0, [R3+URZ+0x38860], R2 ;  /* 0x03886002030075a7 */ /* 0x000066000800017f */
[----:B-1----:R-:W-:Y:S05]  /*15c90*/  @!P0 NANOSLEEP.SYNCS 0x989680 ;  /* 0x009896800000895d */ /* 0x002fea0003900000 */
[----:B------:R-:W1:Y:S02]  /*15ca0*/  @!P0 SYNCS.PHASECHK.TRANS64 P0, [R3+URZ+0x38860], R2 ;  /* 0x03886002030085a7 */ /* 0x000e64000800007f */
[----:B-1----:R-:W-:Y:S05]  /*15cb0*/  @!P0 BRA `(.L_x_2239) ;  /* 0xfffffffc00ec8947 */ /* 0x002fea000383ffff */
[----:B------:R-:W-:Y:S05]  /*15cc0*/  BRA `(.L_x_2329) ;  /* 0xffffffc800e47947 */ /* 0x000fea000383ffff */
.L_x_2250:
[----:B-1----:R-:W-:-:S04]  /*15cd0*/  IMAD.U32 R3, RZ, RZ, UR38 ;  /* 0x00000026ff037e24 */ /* 0x002fc8000f8e00ff */
[----:B------:R1:W2:Y:S03]  /*15ce0*/  SYNCS.PHASECHK.TRANS64.TRYWAIT P0, [R3+URZ+0x38840], R2 ;  /* 0x03884002030075a7 */ /* 0x0002a6000800017f */
[----:B--2---:R-:W-:Y:S05]  /*15cf0*/  @!P0 NANOSLEEP.SYNCS 0x989680 ;  /* 0x009896800000895d */ /* 0x004fea0003900000 */
[----:B------:R-:W2:Y:S02]  /*15d00*/  @!P0 SYNCS.PHASECHK.TRANS64 P0, [R3+URZ+0x38840], R2 ;  /* 0x03884002030085a7 */ /* 0x000ea4000800007f */
[----:B--2---:R-:W-:Y:S05]  /*15d10*/  @!P0 BRA `(.L_x_2250) ;  /* 0xfffffffc00ec8947 */ /* 0x004fea000383ffff */
[----:B------:R-:W-:Y:S05]  /*15d20*/  BRA `(.L_x_2330) ;  /* 0xffffffd000747947 */ /* 0x000fea000383ffff */
.L_x_2258:
[----:B0-----:R-:W-:-:S04]  /*15d30*/  IMAD.U32 R3, RZ, RZ, UR38 ;  /* 0x00000026ff037e24 */ /* 0x001fc8000f8e00ff */
[----:B------:R0:W1:Y:S03]  /*15d40*/  SYNCS.PHASECHK.TRANS64.TRYWAIT P0, [R3+URZ+0x38868], R2 ;  /* 0x03886802030075a7 */ /* 0x000066000800017f */
[----:B-1----:R-:W-:Y:S05]  /*15d50*/  @!P0 NANOSLEEP.SYNCS 0x989680 ;  /* 0x009896800000895d */ /* 0x002fea0003900000 */
[----:B------:R-:W1:Y:S02]  /*15d60*/  @!P0 SYNCS.PHASECHK.TRANS64 P0, [R3+URZ+0x38868], R2 ;  /* 0x03886802030085a7 */ /* 0x000e64000800007f */
[----:B-1----:R-:W-:Y:S05]  /*15d70*/  @!P0 BRA `(.L_x_2258) ;  /* 0xfffffffc00ec8947 */ /* 0x002fea000383ffff */
[----:B------:R-:W-:Y:S05]  /*15d80*/  BRA `(.L_x_2331) ;  /* 0xffffffd400847947 */ /* 0x000fea000383ffff */
.L_x_2269:
[----:B-1----:R-:W-:-:S04]  /*15d90*/  IMAD.U32 R3, RZ, RZ, UR38 ;  /* 0x00000026ff037e24 */ /* 0x002fc8000f8e00ff */
[----:B------:R1:W2:Y:S03]  /*15da0*/  SYNCS.PHASECHK.TRANS64.TRYWAIT P0, [R3+URZ+0x38848], R2 ;  /* 0x03884802030075a7 */ /* 0x0002a6000800017f */
[----:B--2---:R-:W-:Y:S05]  /*15db0*/  @!P0 NANOSLEEP.SYNCS 0x989680 ;  /* 0x009896800000895d */ /* 0x004fea0003900000 */
[----:B------:R-:W2:Y:S02]  /*15dc0*/  @!P0 SYNCS.PHASECHK.TRANS64 P0, [R3+URZ+0x38848], R2 ;  /* 0x03884802030085a7 */ /* 0x000ea4000800007f */
[----:B--2---:R-:W-:Y:S05]  /*15dd0*/  @!P0 BRA `(.L_x_2269) ;  /* 0xfffffffc00ec8947 */ /* 0x004fea000383ffff */
[----:B------:R-:W-:Y:S05]  /*15de0*/  BRA `(.L_x_2332) ;  /* 0xffffffdc002c7947 */ /* 0x000fea000383ffff */
.L_x_2277:
[----:B0-----:R-:W-:-:S04]  /*15df0*/  IMAD.U32 R3, RZ, RZ, UR38 ;  /* 0x00000026ff037e24 */ /* 0x001fc8000f8e00ff */
[----:B------:R0:W1:Y:S03]  /*15e00*/  SYNCS.PHASECHK.TRANS64.TRYWAIT P0, [R3+URZ+0x38860], R2 ;  /* 0x03886002030075a7 */ /* 0x000066000800017f */
[----:B-1----:R-:W-:Y:S05]  /*15e10*/  @!P0 NANOSLEEP.SYNCS 0x989680 ;  /* 0x009896800000895d */ /* 0x002fea0003900000 */
[----:B------:R-:W1:Y:S02]  /*15e20*/  @!P0 SYNCS.PHASECHK.TRANS64 P0, [R3+URZ+0x38860], R2 ;  /* 0x03886002030085a7 */ /* 0x000e64000800007f */
[----:B-1----:R-:W-:Y:S05]  /*15e30*/  @!P0 BRA `(.L_x_2277) ;  /* 0xfffffffc00ec8947 */ /* 0x002fea000383ffff */
[----:B------:R-:W-:Y:S05]  /*15e40*/  BRA `(.L_x_2333) ;  /* 0xffffffe000387947 */ /* 0x000fea000383ffff */
.L_x_2287:
[----:B0-----:R0:W1:Y:S02]  /*15e50*/  SYNCS.PHASECHK.TRANS64.TRYWAIT P0, [R3+URZ+0x38860], R0 ;  /* 0x03886000030075a7 */ /* 0x001064000800017f */
[----:B-1----:R-:W-:Y:S05]  /*15e60*/  @!P0 NANOSLEEP.SYNCS 0x989680 ;  /* 0x009896800000895d */ /* 0x002fea0003900000 */
[----:B------:R-:W1:Y:S02]  /*15e70*/  @!P0 SYNCS.PHASECHK.TRANS64 P0, [R3+URZ+0x38860], R0 ;  /* 0x03886000030085a7 */ /* 0x000e64000800007f */
[----:B-1----:R-:W-:Y:S05]  /*15e80*/  @!P0 BRA `(.L_x_2287) ;  /* 0xfffffffc00f08947 */ /* 0x002fea000383ffff */
[----:B------:R-:W-:Y:S05]  /*15e90*/  BRA `(.L_x_2334) ;  /* 0xffffffe400707947 */ /* 0x000fea000383ffff */
.L_x_2294:
[----:B0-----:R0:W1:Y:S02]  /*15ea0*/  SYNCS.PHASECHK.TRANS64.TRYWAIT P0, [R2+URZ+0x38820], R3 ;  /* 0x03882003020075a7 */ /* 0x001064000800017f */
[----:B-1----:R-:W-:Y:S05]  /*15eb0*/  @!P0 NANOSLEEP.SYNCS 0x989680 ;  /* 0x009896800000895d */ /* 0x002fea0003900000 */
[----:B------:R-:W1:Y:S02]  /*15ec0*/  @!P0 SYNCS.PHASECHK.TRANS64 P0, [R2+URZ+0x38820], R3 ;  /* 0x03882003020085a7 */ /* 0x000e64000800007f */
[----:B-1----:R-:W-:Y:S05]  /*15ed0*/  @!P0 BRA `(.L_x_2294) ;  /* 0xfffffffc00f08947 */ /* 0x002fea000383ffff */
[----:B------:R-:W-:Y:S05]  /*15ee0*/  BRA `(.L_x_2335) ;  /* 0xffffffe800a87947 */ /* 0x000fea000383ffff */
.L_x_2295:
        /* <DEDUP_REMOVED lines=11> */
.L_x_2337:
[----:B------:R-:W-:Y:S05]  /*15fa0*/  BSYNC B0 ;  /* 0x0000000000007941 */ /* 0x000fea0003800000 */
.L_x_2336:
[----:B------:R-:W-:Y:S05]  /*15fb0*/  BRA `(.L_x_2338) ;  /* 0xffffffe8008c7947 */ /* 0x000fea000383ffff */
.L_x_2296:
[----:B------:R-:W-:Y:S01]  /*15fc0*/  BSSY B0, `(.L_x_2339) ;  /* 0x0000006000007945 */ /* 0x000fe20003800000 */
[----:B------:R-:W-:-:S07]  /*15fd0*/  IMAD.MOV.U32 R15, RZ, RZ, -0x1 ;  /* 0xffffffffff0f7424 */ /* 0x000fce00078e00ff */
[----:B0-----:R-:W-:Y:S05]  /*15fe0*/  WARPSYNC.COLLECTIVE R15, `(.L_x_2340) ;  /* 0x000000000f0c7348 */ /* 0x001fea0003c00000 */
[----:B------:R-:W-:Y:S02]  /*15ff0*/  ELECT P6, UR62, PT ;  /* 0x00000000003e782f */ /* 0x000fe400038c0000 */
[----:B------:R-:W-:Y:S01]  /*16000*/  MOV R14, UR62 ;  /* 0x0000003e000e7c02 */ /* 0x000fe20008000f00 */
[----:B0-----:R-:W-:Y:S10]  /*16010*/  ENDCOLLECTIVE ;  /* 0x000000000000791b */ /* 0x001ff40003800000 */
.L_x_2340:
[----:B------:R-:W-:Y:S05]  /*16020*/  BSYNC B0 ;  /* 0x0000000000007941 */ /* 0x000fea0003800000 */
.L_x_2339:
[----:B------:R-:W-:Y:S05]  /*16030*/  BRA `(.L_x_2341) ;  /* 0xffffffe800807947 */ /* 0x000fea000383ffff */
.L_x_2298:
[----:B0-----:R0:W1:Y:S02]  /*16040*/  SYNCS.PHASECHK.TRANS64.TRYWAIT P0, [R6+URZ], R5 ;  /* 0x00000005060075a7 */ /* 0x001064000800017f */
[----:B-1----:R-:W-:Y:S05]  /*16050*/  @!P0 NANOSLEEP.SYNCS 0x989680 ;  /* 0x009896800000895d */ /* 0x002fea0003900000 */
[----:B------:R-:W1:Y:S02]  /*16060*/  @!P0 SYNCS.PHASECHK.TRANS64 P0, [R6+URZ], R5 ;  /* 0x00000005060085a7 */ /* 0x000e64000800007f */
[----:B-1----:R-:W-:Y:S05]  /*16070*/  @!P0 BRA `(.L_x_2298) ;  /* 0xfffffffc00f08947 */ /* 0x002fea000383ffff */
[----:B------:R-:W-:Y:S05]  /*16080*/  BRA `(.L_x_2342) ;  /* 0xffffffe800b47947 */ /* 0x000fea000383ffff */
.L_x_2299:
[----:B-1----:R1:W2:Y:S02]  /*16090*/  SYNCS.PHASECHK.TRANS64.TRYWAIT P0, [R3+URZ], R4 ;  /* 0x00000004030075a7 */ /* 0x0022a4000800017f */
[----:B--2---:R-:W-:Y:S05]  /*160a0*/  @!P0 NANOSLEEP.SYNCS 0x989680 ;  /* 0x009896800000895d */ /* 0x004fea0003900000 */
[----:B------:R-:W2:Y:S02]  /*160b0*/  @!P0 SYNCS.PHASECHK.TRANS64 P0, [R3+URZ], R4 ;  /* 0x00000004030085a7 */ /* 0x000ea4000800007f */
[----:B--2---:R-:W-:Y:S05]  /*160c0*/  @!P0 BRA `(.L_x_2299) ;  /* 0xfffffffc00f08947 */ /* 0x004fea000383ffff */
[----:B------:R-:W-:Y:S05]  /*160d0*/  BRA `(.L_x_2343) ;  /* 0xffffffe800a87947 */ /* 0x000fea000383ffff */
.L_x_2301:
[----:B-1----:R1:W2:Y:S02]  /*160e0*/  SYNCS.PHASECHK.TRANS64.TRYWAIT P0, [R0+URZ], R5 ;  /* 0x00000005000075a7 */ /* 0x0022a4000800017f */
[----:B--2---:R-:W-:Y:S05]  /*160f0*/  @!P0 NANOSLEEP.SYNCS 0x989680 ;  /* 0x009896800000895d */ /* 0x004fea0003900000 */
[----:B------:R-:W2:Y:S02]  /*16100*/  @!P0 SYNCS.PHASECHK.TRANS64 P0, [R0+URZ], R5 ;  /* 0x00000005000085a7 */ /* 0x000ea4000800007f */
[----:B--2---:R-:W-:Y:S05]  /*16110*/  @!P0 BRA `(.L_x_2301) ;  /* 0xfffffffc00f08947 */ /* 0x004fea000383ffff */
[----:B------:R-:W-:Y:S05]  /*16120*/  BRA `(.L_x_2344) ;  /* 0xffffffe800ac7947 */ /* 0x000fea000383ffff */
.L_x_2345:
        /* <DEDUP_REMOVED lines=13> */
.L_x_14845:


//--------------------- .text._ZN7cutlass13device_kernelIN5flash11enable_sm90INS1_16FlashAttnFwdSm90INS1_25CollectiveMainloopFwdSm90ILi2EN4cute5tupleIJNS5_1CILi1EEES8_S8_EEENS6_IJNS7_ILi128EEENS7_ILi80EEENS7_ILi256EEEEEELi256ENS_6half_tEfNS_4arch4Sm90ELb1ELb0ELb0ELb1ELb0ELb0ELb0ELb1ELb1ELb1ELb1ELb0EEENS1_21CollectiveEpilogueFwdINS6_IJSA_SC_SB_EEES9_SE_SG_Li256ELb1ELb1ELb1ELb0EEENS1_36VarlenDynamicPersistentTileSchedulerILi128ELi80ELi256ELi128ELb1ELb1ELb1ELb1ELb1ELb1EEEEEEEEEvNT_6ParamsE --------------------------
	.section	.text._ZN7cutlass13device_kernelIN5flash11enable_sm90INS1_16FlashAttnFwdSm90INS1_25CollectiveMainloopFwdSm90ILi2EN4cute5tupleIJNS5_1CILi1EEES8_S8_EEENS6_IJNS7_ILi128EEENS7_ILi80EEENS7_ILi256EEEEEELi256ENS_6half_tEfNS_4arch4Sm90ELb1ELb0ELb0ELb1ELb0ELb0ELb0ELb1ELb1ELb1ELb1ELb0EEENS1_21CollectiveEpilogueFwdINS6_IJSA_SC_SB_EEES9_SE_SG_Li256ELb1ELb1ELb1ELb0EEENS1_36VarlenDynamicPersistentTileSchedulerILi128ELi80ELi256ELi128ELb1ELb1ELb1ELb1ELb1ELb1EEEEEEEEEvNT_6ParamsE,"ax",@progbits
	.align	128
.text._ZN7cutlass13device_kernelIN5flash11enable_sm90INS1_16FlashAttnFwdSm90INS1_25CollectiveMainloopFwdSm90ILi2EN4cute5tupleIJNS5_1CILi1EEES8_S8_EEENS6_IJNS7_ILi128EEENS7_ILi80EEENS7_ILi256EEEEEELi256ENS_6half_tEfNS_4arch4Sm90ELb1ELb0ELb0ELb1ELb0ELb0ELb0ELb1ELb1ELb1ELb1ELb0EEENS1_21CollectiveEpilogueFwdINS6_IJSA_SC_SB_EEES9_SE_SG_Li256ELb1ELb1ELb1ELb0EEENS1_36VarlenDynamicPersistentTileSchedulerILi128ELi80ELi256ELi128ELb1ELb1ELb1ELb1ELb1ELb1EEEEEEEEEvNT_6ParamsE:
        .type           _ZN7cutlass13device_kernelIN5flash11enable_sm90INS1_16FlashAttnFwdSm90INS1_25CollectiveMainloopFwdSm90ILi2EN4cute5tupleIJNS5_1CILi1EEES8_S8_EEENS6_IJNS7_ILi128EEENS7_ILi80EEENS7_ILi256EEEEEELi256ENS_6half_tEfNS_4arch4Sm90ELb1ELb0ELb0ELb1ELb0ELb0ELb0ELb1ELb1ELb1ELb1ELb0EEENS1_21CollectiveEpilogueFwdINS6_IJSA_SC_SB_EEES9_SE_SG_Li256ELb1ELb1ELb1ELb0EEENS1_36VarlenDynamicPersistentTileSchedulerILi128ELi80ELi256ELi128ELb1ELb1ELb1ELb1ELb1ELb1EEEEEEEEEvNT_6ParamsE,@function
        .size           _ZN7cutlass13device_kernelIN5flash11enable_sm90INS1_16FlashAttnFwdSm90INS1_25CollectiveMainloopFwdSm90ILi2EN4cute5tupleIJNS5_1CILi1EEES8_S8_EEENS6_IJNS7_ILi128EEENS7_ILi80EEENS7_ILi256EEEEEELi256ENS_6half_tEfNS_4arch4Sm90ELb1ELb0ELb0ELb1ELb0ELb0ELb0ELb1ELb1ELb1ELb1ELb0EEENS1_21CollectiveEpilogueFwdINS6_IJSA_SC_SB_EEES9_SE_SG_Li256ELb1ELb1ELb1ELb0EEENS1_36VarlenDynamicPersistentTileSchedulerILi128ELi80ELi256ELi128ELb1ELb1ELb1ELb1ELb1ELb1EEEEEEEEEvNT_6ParamsE,(.L_x_14846 - _ZN7cutlass13device_kernelIN5flash11enable_sm90INS1_16FlashAttnFwdSm90INS1_25CollectiveMainloopFwdSm90ILi2EN4cute5tupleIJNS5_1CILi1EEES8_S8_EEENS6_IJNS7_ILi128EEENS7_ILi80EEENS7_ILi256EEEEEELi256ENS_6half_tEfNS_4arch4Sm90ELb1ELb0ELb0ELb1ELb0ELb0ELb0ELb1ELb1ELb1ELb1ELb0EEENS1_21CollectiveEpilogueFwdINS6_IJSA_SC_SB_EEES9_SE_SG_Li256ELb1ELb1ELb1ELb0EEENS1_36VarlenDynamicPersistentTileSchedulerILi128ELi80ELi256ELi128ELb1ELb1ELb1ELb1ELb1ELb1EEEEEEEEEvNT_6ParamsE)
        .other          _ZN7cutlass13device_kernelIN5flash11enable_sm90INS1_16FlashAttnFwdSm90INS1_25CollectiveMainloopFwdSm90ILi2EN4cute5tupleIJNS5_1CILi1EEES8_S8_EEENS6_IJNS7_ILi128EEENS7_ILi80EEENS7_ILi256EEEEEELi256ENS_6half_tEfNS_4arch4Sm90ELb1ELb0ELb0ELb1ELb0ELb0ELb0ELb1ELb1ELb1ELb1ELb0EEENS1_21CollectiveEpilogueFwdINS6_IJSA_SC_SB_EEES9_SE_SG_Li256ELb1ELb1ELb1ELb0EEENS1_36VarlenDynamicPersistentTileSchedulerILi128ELi80ELi256ELi128ELb1ELb1ELb1ELb1ELb1ELb1EEEEEEEEEvNT_6ParamsE,@"STO_CUDA_ENTRY STV_DEFAULT"
_ZN7cutlass13device_kernelIN5flash11enable_sm90INS1_16FlashAttnFwdSm90INS1_25CollectiveMainloopFwdSm90ILi2EN4cute5tupleIJNS5_1CILi1EEES8_S8_EEENS6_IJNS7_ILi128EEENS7_ILi80EEENS7_ILi256EEEEEELi256ENS_6half_tEfNS_4arch4Sm90ELb1ELb0ELb0ELb1ELb0ELb0ELb0ELb1ELb1ELb1ELb1ELb0EEENS1_21CollectiveEpilogueFwdINS6_IJSA_SC_SB_EEES9_SE_SG_Li256ELb1ELb1ELb1ELb0EEENS1_36VarlenDynamicPersistentTileSchedulerILi128ELi80ELi256ELi128ELb1ELb1ELb1ELb1ELb1ELb1EEEEEEEEEvNT_6ParamsE:
        /* <DEDUP_REMOVED lines=18> */
.L_x_2347:
[----:B------:R-:W-:Y:S05]  /*0120*/  BSYNC B0 ;  /* 0x0000000000007941 */ /* 0x000fea0003800000 */
.L_x_2346:
        /* <DEDUP_REMOVED lines=41> */
.L_x_2348:
        /* <DEDUP_REMOVED lines=22> */
.L_x_2349:
        /* <DEDUP_REMOVED lines=18> */
.L_x_2350:
        /* <DEDUP_REMOVED lines=22> */
.L_x_2351:
        /* <DEDUP_REMOVED lines=22> */
.L_x_2352:
        /* <DEDUP_REMOVED lines=8> */
.L_x_2354:
        /* <DEDUP_REMOVED lines=18> */
[----:B------:R-:W-:Y:S02]  /*0aa0*/  R2UR UR6, R10 ;  /* 0x000000000a0672ca */ /* 0x000fe400000e0000 */
        /* <DEDUP_REMOVED lines=11> */
[----:B------:R-:W-:-:S03]  /*0b60*/  SHF.R.S32.HI R2, RZ, 0x4, R3 ;  /* 0x00000004ff027819 */ /* 0x000fc60000011403 */
[C---:B------:R-:W-:Y:S01]  /*0b70*/  IMAD.IADD R12, R6.reuse, 0x1, -R5 ;  /* 0x00000001060c7824 */ /* 0x040fe200078e0a05 */
[C---:B------:R-:W-:Y:S01]  /*0b80*/  LOP3.LUT R5, R3.reuse, 0x3fffff0, RZ, 0xc0, !PT ;  /* 0x03fffff003057812 */ /* 0x040fe200078ec0ff */
[----:B------:R-:W-:Y:S01]  /*0b90*/  ULOP3.LUT UR8, UR4, 0x1, URZ, 0xfc, !UPT ;  /* 0x0000000104087892 */ /* 0x000fe2000f8efc3f */
[----:B------:R-:W-:Y:S02]  /*0ba0*/  LEA.HI R4, R3, R2, RZ, 0x1 ;  /* 0x0000000203047211 */ /* 0x000fe400078f08ff */
[----:B------:R-:W-:Y:S01]  /*0bb0*/  SHF.R.S32.HI R8, RZ, 0x1f, R12 ;  /* 0x0000001fff087819 */ /* 0x000fe2000001140c */
[----:B------:R-:W-:Y:S01]  /*0bc0*/  IMAD.IADD R5, R6, 0x1, -R5 ;  /* 0x0000000106057824 */ /* 0x000fe200078e0a05 */
[----:B------:R-:W-:Y:S01]  /*0bd0*/  SHF.R.S32.HI R3, RZ, 0x7, R0 ;  /* 0x00000007ff037819 */ /* 0x000fe20000011400 */
[----:B------:R0:W-:Y:S01]  /*0be0*/  STL [R1+0x34], R12 ;  /* 0x0000340c01007387 */ /* 0x0001e20000100800 */
[----:B------:R-:W-:Y:S01]  /*0bf0*/  LEA.HI R9, R8, R12, RZ, 0x2 ;  /* 0x0000000c08097211 */ /* 0x000fe200078f10ff */
[----:B------:R-:W-:Y:S01]  /*0c00*/  UMOV UR4, URZ ;  /* 0x0000003f00047c82 */ /* 0x000fe20008000000 */
[----:B------:R-:W-:Y:S01]  /*0c10*/  LOP3.LUT R6, R7, 0xfffffc00, RZ, 0xc0, !PT ;  /* 0xfffffc0007067812 */ /* 0x000fe200078ec0ff */
[----:B------:R-:W-:Y:S01]  /*0c20*/  IMAD.U32 R16, RZ, RZ, UR4 ;  /* 0x00000004ff107e24 */ /* 0x000fe2000f8e00ff */
[----:B------:R-:W-:-:S02]  /*0c30*/  SHF.R.S32.HI R10, RZ, 0x2, R9 ;  /* 0x00000002ff0a7819 */ /* 0x000fc40000011409 */
[----:B------:R-:W-:Y:S01]  /*0c40*/  SHF.R.S32.HI R11, RZ, 0x1f, R9 ;  /* 0x0000001fff0b7819 */ /* 0x000fe20000011409 */
[----:B------:R-:W-:Y:S01]  /*0c50*/  IMAD R6, R5, 0x40, R6 ;  /* 0x0000004005067824 */ /* 0x000fe200078e0206 */
[----:B------:R-:W-:Y:S02]  /*0c60*/  LEA.HI R0, R0, R3, RZ, 0x1 ;  /* 0x0000000300007211 */ /* 0x000fe400078f08ff */
[----:B------:R-:W-:Y:S02]  /*0c70*/  LEA.HI R11, R11, R10, RZ, 0x3 ;  /* 0x0000000a0b0b7211 */ /* 0x000fe400078f18ff */
[----:B------:R-:W-:Y:S02]  /*0c80*/  LOP3.LUT R7, R4, 0x1ffffffe, RZ, 0xc0, !PT ;  /* 0x1ffffffe04077812 */ /* 0x000fe400078ec0ff */
[----:B------:R-:W-:Y:S02]  /*0c90*/  LOP3.LUT R11, R11, 0xfffffff8, RZ, 0xc0, !PT ;  /* 0xfffffff80b0b7812 */ /* 0x000fe400078ec0ff */
[----:B------:R-:W-:Y:S01]  /*0ca0*/  LEA.HI R8, R8, R12, RZ, 0x5 ;  /* 0x0000000c08087211 */ /* 0x000fe200078f28ff */
[----:B------:R-:W-:Y:S01]  /*0cb0*/  IMAD.IADD R7, R2, 0x1, -R7 ;  /* 0x0000000102077824 */ /* 0x000fe200078e0a07 */
[----:B------:R-:W-:Y:S01]  /*0cc0*/  LOP3.LUT R0, R0, 0x3fffffe, RZ, 0xc0, !PT ;  /* 0x03fffffe00007812 */ /* 0x000fe200078ec0ff */
[----:B------:R-:W-:Y:S01]  /*0cd0*/  IMAD.IADD R11, R10, 0x1, -R11 ;  /* 0x000000010a0b7824 */ /* 0x000fe200078e0a0b */
[----:B------:R-:W-:-:S02]  /*0ce0*/  SHF.R.S32.HI R8, RZ, 0x5, R8 ;  /* 0x00000005ff087819 */ /* 0x000fc40000011408 */
[----:B------:R-:W-:Y:S01]  /*0cf0*/  LOP3.LUT R9, R9, 0x7ffffffc, RZ, 0xc0, !PT ;  /* 0x7ffffffc09097812 */ /* 0x000fe200078ec0ff */
[----:B------:R-:W-:Y:S01]  /*0d00*/  IMAD.IADD R0, R3, 0x1, -R0 ;  /* 0x0000000103007824 */ /* 0x000fe200078e0a00 */
[----:B------:R-:W-:Y:S01]  /*0d10*/  LEA.HI R2, R13, R13, RZ, 0x1 ;  /* 0x0000000d0d027211 */ /* 0x000fe200078f08ff */
[----:B------:R-:W-:Y:S02]  /*0d20*/  IMAD R3, R7, 0x8, R6 ;  /* 0x0000000807037824 */ /* 0x000fe400078e0206 */
[----:B------:R-:W-:Y:S01]  /*0d30*/  IMAD R11, R8, 0x10, R11 ;  /* 0x00000010080b7824 */ /* 0x000fe200078e020b */
[----:B------:R-:W-:Y:S01]  /*0d40*/  LOP3.LUT R2, R2, 0x1ffffffe, RZ, 0xc0, !PT ;  /* 0x1ffffffe02027812 */ /* 0x000fe200078ec0ff */
[----:B------:R-:W-:Y:S01]  /*0d50*/  IMAD.IADD R9, R12, 0x1, -R9 ;  /* 0x000000010c097824 */ /* 0x000fe200078e0a09 */
[----:B------:R1:W-:Y:S01]  /*0d60*/  STL [R1+0x64], R3 ;  /* 0x0000640301007387 */ /* 0x0003e20000100800 */
[----:B------:R-:W-:Y:S02]  /*0d70*/  IMAD R0, R0, 0x40, R11 ;  /* 0x0000004000007824 */ /* 0x000fe400078e020b */
[----:B------:R-:W-:-:S02]  /*0d80*/  IMAD.SHL.U32 R19, R9, 0x2, RZ ;  /* 0x0000000209137824 */ /* 0x000fc400078e00ff */
[----:B------:R-:W-:Y:S01]  /*0d90*/  IMAD.IADD R2, R13, 0x1, -R2 ;  /* 0x000000010d027824 */ /* 0x000fe200078e0a02 */
[----:B------:R-:W-:Y:S01]  /*0da0*/  STL [R1+0x60], R0 ;  /* 0x0000600001007387 */ /* 0x000fe20000100800 */
[C---:B0-----:R-:W-:Y:S02]  /*0db0*/  VIADD R12, R19.reuse, 0x8 ;  /* 0x00000008130c7836 */ /* 0x041fe40000000000 */
[C---:B------:R-:W-:Y:S02]  /*0dc0*/  VIADD R11, R19.reuse, 0x10 ;  /* 0x00000010130b7836 */ /* 0x040fe40000000000 */
[----:B-1----:R-:W-:Y:S01]  /*0dd0*/  IMAD.U32 R3, RZ, RZ, UR8 ;  /* 0x00000008ff037e24 */ /* 0x002fe2000f8e00ff */
[----:B------:R-:W-:Y:S01]  /*0de0*/  SHF.R.S32.HI R14, RZ, 0x1f, R12 ;  /* 0x0000001fff0e7819 */ /* 0x000fe2000001140c */
[C---:B------:R-:W-:Y:S01]  /*0df0*/  VIADD R10, R19.reuse, 0x18 ;  /* 0x00000018130a7836 */ /* 0x040fe20000000000 */
[----:B------:R-:W-:Y:S01]  /*0e00*/  SHF.R.S32.HI R13, RZ, 0x1f, R11 ;  /* 0x0000001fff0d7819 */ /* 0x000fe2000001140b */
[C---:B------:R-:W-:Y:S01]  /*0e10*/  VIADD R9, R19.reuse, 0x20 ;  /* 0x0000002013097836 */ /* 0x040fe20000000000 */
[----:B------:R0:W-:Y:S01]  /*0e20*/  STL [R1+0x68], R3 ;  /* 0x0000680301007387 */ /* 0x0001e20000100800 */
        /* <DEDUP_REMOVED lines=10> */
[----:B0-----:R-:W-:Y:S01]  /*0ed0*/  IMAD.U32 R3, RZ, RZ, UR4 ;  /* 0x00000004ff037e24 */ /* 0x001fe2000f8e00ff */
[----:B------:R-:W-:Y:S01]  /*0ee0*/  SHF.R.S32.HI R7, RZ, 0x1f, R5 ;  /* 0x0000001fff077819 */ /* 0x000fe20000011405 */
[C---:B------:R-:W-:Y:S01]  /*0ef0*/  VIADD R234, R19.reuse, 0x58 ;  /* 0x0000005813ea7836 */ /* 0x040fe20000000000 */
[----:B------:R-:W-:Y:S01]  /*0f00*/  SHF.R.S32.HI R6, RZ, 0x1f, R4 ;  /* 0x0000001fff067819 */ /* 0x000fe20000011404 */
[C---:B------:R-:W-:Y:S01]  /*0f10*/  VIADD R233, R19.reuse, 0x60 ;  /* 0x0000006013e97836 */ /* 0x040fe20000000000 */
[----:B------:R0:W-:Y:S01]  /*0f20*/  STL [R1+0x30], R3 ;  /* 0x0000300301007387 */ /* 0x0001e20000100800 */
[C---:B------:R-:W-:Y:S01]  /*0f30*/  VIADD R232, R19.reuse, 0x68 ;  /* 0x0000006813e87836 */ /* 0x040fe20000000000 */
[----:B------:R-:W-:Y:S01]  /*0f40*/  SHF.R.S32.HI R4, RZ, 0x1f, R234 ;  /* 0x0000001fff047819 */ /* 0x000fe200000114ea */
[----:B------:R-:W-:-:S02]  /*0f50*/  VIADD R231, R19, 0x70 ;  /* 0x0000007013e77836 */ /* 0x000fc40000000000 */
[C---:B------:R-:W-:Y:S02]  /*0f60*/  VIADD R230, R19.reuse, 0x78 ;  /* 0x0000007813e67836 */ /* 0x040fe40000000000 */
[C---:B------:R-:W-:Y:S01]  /*0f70*/  VIADD R229, R19.reuse, 0x80 ;  /* 0x0000008013e57836 */ /* 0x040fe20000000000 */
[----:B------:R-:W-:Y:S01]  /*0f80*/  SHF.R.S32.HI R4, RZ, 0x1f, R231 ;  /* 0x0000001fff047819 */ /* 0x000fe200000114e7 */
[C---:B------:R-:W-:Y:S02]  /*0f90*/  VIADD R228, R19.reuse, 0x88 ;  /* 0x0000008813e47836 */ /* 0x040fe40000000000 */
[C---:B0-----:R-:W-:Y:S02]  /*0fa0*/  VIADD R3, R19.reuse, 0x50 ;  /* 0x0000005013037836 */ /* 0x041fe40000000000 */
        /* <DEDUP_REMOVED lines=21> */
[----:B------:R-:W-:Y:S01]  /*1100*/  SHF.R.S32.HI R5, RZ, 0x1f, R223 ;  /* 0x0000001fff057819 */ /* 0x000fe200000114df */
[----:B------:R-:W-:Y:S01]  /*1110*/  IMAD R213, R2, 0x8, R0 ;  /* 0x0000000802d57824 */ /* 0x000fe200078e0200 */
[----:B------:R-:W-:-:S02]  /*1120*/  SHF.R.S32.HI R4, RZ, 0x1f, R222 ;  /* 0x0000001fff047819 */ /* 0x000fc400000114de */
[----:B------:R-:W-:Y:S02]  /*1130*/  SHF.R.S32.HI R3, RZ, 0x1f, R221 ;  /* 0x0000001fff037819 */ /* 0x000fe400000114dd */
[----:B------:R-:W-:Y:S02]  /*1140*/  SHF.R.S32.HI R5, RZ, 0x1f, R220 ;  /* 0x0000001fff057819 */ /* 0x000fe400000114dc */
[----:B------:R-:W-:Y:S02]  /*1150*/  SHF.R.S32.HI R4, RZ, 0x1f, R219 ;  /* 0x0000001fff047819 */ /* 0x000fe400000114db */
[----:B------:R-:W-:-:S07]  /*1160*/  SHF.R.S32.HI R3, RZ, 0x1f, R218 ;  /* 0x0000001fff037819 */ /* 0x000fce00000114da */
.L_x_2412:
[----:B------:R-:W-:Y:S01]  /*1170*/  ULDC.64 UR8, c[0x0][0xc88] ;  /* 0x0003220000087ab9 */ /* 0x000fe20000000a00 */
[----:B------:R-:W-:Y:S01]  /*1180*/  ULDC.64 UR12, c[0x0][0x208] ;  /* 0x00008200000c7ab9 */ /* 0x000fe20000000a00 */
[----:B------:R-:W-:Y:S01]  /*1190*/  UIMAD.WIDE UR8, UR7, 0x4, UR8 ;  /* 0x00000004070878a5 */ /* 0x000fe2000f8e0208 */
[----:B------:R-:W-:-:S05]  /*11a0*/  ULDC.64 UR10, c[0x0][0xa18] ;  /* 0x00028600000a7ab9 */ /* 0x000fca0000000a00 */
[----:B01234-:R-:W-:Y:S02]  /*11b0*/  IMAD.U32 R2, RZ, RZ, UR8 ;  /* 0x00000008ff027e24 */ /* 0x01ffe4000f8e00ff */
[----:B------:R-:W-:Y:S01]  /*11c0*/  IMAD.U32 R3, RZ, RZ, UR9 ;  /* 0x00000009ff037e24 */ /* 0x000fe2000f8e00ff */
        /* <DEDUP_REMOVED lines=10> */
[----:B------:R-:W-:Y:S01]  /*1270*/  IMAD.U32 R217, RZ, RZ, UR4 ;  /* 0x00000004ffd97e24 */ /* 0x000fe2000f8e00ff */
[----:B------:R-:W-:-:S04]  /*1280*/  @UP0 ULEA UR8, UP2, UR4, UR8, 0x2 ;  /* 0x0000000804080291 */ /* 0x000fc8000f84103f */
[----:B------:R-:W-:Y:S02]  /*1290*/  @UP0 ULEA.HI.X UR9, UR4, UR9, UR14, 0x2, UP2 ;  /* 0x0000000904090291 */ /* 0x000fe400090f140e */
[----:B------:R-:W-:Y:S01]  /*12a0*/  IMAD.U32 R6, RZ, RZ, UR14 ;  /* 0x0000000eff067e24 */ /* 0x000fe2000f8e00ff */
[----:B------:R-:W-:Y:S01]  /*12b0*/  @UP1 ULEA UR10, UP0, UR4, UR10, 0x2 ;  /* 0x0000000a040a1291 */ /* 0x000fe2000f80103f */
[----:B------:R-:W-:-:S03]  /*12c0*/  IMAD.U32 R2, RZ, RZ, UR8 ;  /* 0x00000008ff027e24 */ /* 0x000fc6000f8e00ff */
[----:B------:R-:W-:Y:S01]  /*12d0*/  @UP1 ULEA.HI.X UR11, UR4, UR11, UR14, 0x2, UP0 ;  /* 0x0000000b040b1291 */ /* 0x000fe200080f140e */
[----:B------:R-:W-:Y:S01]  /*12e0*/  IMAD.U32 R3, RZ, RZ, UR9 ;  /* 0x00000009ff037e24 */ /* 0x000fe2000f8e00ff */
[----:B------:R-:W-:Y:S01]  /*12f0*/  ULDC.64 UR8, c[0x0][0x418] ;  /* 0x0001060000087ab9 */ /* 0x000fe20000000a00 */
[----:B------:R-:W-:Y:S01]  /*1300*/  IMAD.U32 R4, RZ, RZ, UR10 ;  /* 0x0000000aff047e24 */ /* 0x000fe2000f8e00ff */
[----:B------:R-:W-:Y:S01]  /*1310*/  ULOP3.LUT UR7, UR6, 0xff0000, URZ, 0xc0, !UPT ;  /* 0x00ff000006077892 */ /* 0x000fe2000f8ec03f */
[----:B------:R0:W-:Y:S01]  /*1320*/  STL [R1+0x2c], R6 ;  /* 0x00002c0601007387 */ /* 0x0001e20000100800 */
[----:B------:R-:W-:-:S03]  /*1330*/  IMAD.U32 R5, RZ, RZ, UR11 ;  /* 0x0000000bff057e24 */ /* 0x000fc6000f8e00ff */
[----:B------:R-:W2:Y:S01]  /*1340*/  @P0 LDG.E R2, desc[UR12][R2.64] ;  /* 0x0000000c02020981 */ /* 0x000ea2000c1e1900 */
[----:B------:R-:W-:Y:S01]  /*1350*/  UISETP.NE.U32.AND UP0, UPT, UR8, URZ, UPT ;  /* 0x0000003f0800728c */ /* 0x000fe2000bf05070 */
[----:B------:R-:W-:Y:S02]  /*1360*/  ULDC UR10, c[0x0][0x2f0] ;  /* 0x0000bc00000a7ab9 */ /* 0x000fe40000000800 */
[----:B------:R-:W3:Y:S01]  /*1370*/  @P2 LDG.E R4, desc[UR12][R4.64] ;  /* 0x0000000c04042981 */ /* 0x000ee2000c1e1900 */
[----:B------:R-:W-:Y:S02]  /*1380*/  ULOP3.LUT UR8, UR6, 0xff000000, URZ, 0xc0, !UPT ;  /* 0xff00000006087892 */ /* 0x000fe4000f8ec03f */
[----:B------:R-:W-:Y:S01]  /*1390*/  ULOP3.LUT UR6, UR6, 0xffff, URZ, 0xc0, !UPT ;  /* 0x0000ffff06067892 */ /* 0x000fe2000f8ec03f */
[----:B------:R-:W-:Y:S01]  /*13a0*/  ULDC UR11, c[0x0][0x288] ;  /* 0x0000a200000b7ab9 */ /* 0x000fe20000000800 */
[----:B------:R-:W-:Y:S01]  /*13b0*/  UISETP.NE.AND.EX UP0, UPT, UR9, URZ, UPT, UP0 ;  /* 0x0000003f0900728c */ /* 0x000fe2000bf05300 */
[----:B------:R-:W-:-:S03]  /*13c0*/  ULDC.64 UR12, c[0x0][0xa20] ;  /* 0x00028800000c7ab9 */ /* 0x000fc60000000a00 */
[----:B-----5:R-:W-:Y:S01]  /*13d0*/  IMAD.U32 R0, RZ, RZ, UR6 ;  /* 0x00000006ff007e24 */ /* 0x020fe2000f8e00ff */
[----:B------:R-:W-:Y:S01]  /*13e0*/  ULDC UR9, c[0x0][0x424] ;  /* 0x0001090000097ab9 */ /* 0x000fe20000000800 */
[----:B------:R-:W-:Y:S01]  /*13f0*/  USHF.R.U32.HI UR8, URZ, 0x8, UR8 ;  /* 0x000000083f087899 */ /* 0x000fe20008011608 */
[----:B------:R-:W-:Y:S01]  /*1400*/  ISETP.NE.U32.AND P1, PT, RZ, UR12, PT ;  /* 0x0000000cff007c0c */ /* 0x000fe2000bf25070 */
[----:B------:R-:W-:Y:S01]  /*1410*/  USEL UR9, UR9, 0x1, UP0 ;  /* 0x0000000109097887 */ /* 0x000fe20008000000 */
[----:B------:R0:W-:Y:S01]  /*1420*/  STL [R1+0x28], R0 ;  /* 0x0000280001007387 */ /* 0x0001e20000100800 */
[----:B------:R-:W-:Y:S01]  /*1430*/  UMOV UR4, URZ ;  /* 0x0000003f00047c82 */ /* 0x000fe20008000000 */
[----:B------:R-:W-:Y:S01]  /*1440*/  ULEA.HI UR7, UR7, UR8, URZ, 0x10 ;  /* 0x0000000807077291 */ /* 0x000fe2000f8f803f */
[----:B------:R-:W-:Y:S01]  /*1450*/  ISETP.NE.AND.EX P1, PT, RZ, UR13, PT, P1 ;  /* 0x0000000dff007c0c */ /* 0x000fe2000bf25310 */
[----:B------:R-:W-:Y:S01]  /*1460*/  UIMAD UR10, UR9, UR10, URZ ;  /* 0x0000000a090a72a4 */ /* 0x000fe2000f8e023f */
[----:B--2---:R-:W-:-:S02]  /*1470*/  @P0 R2UR UR4, R2 ;  /* 0x00000000020402ca */ /* 0x004fc400000e0000 */
[----:B---3--:R-:W-:-:S13]  /*1480*/  @P2 R2UR UR11, R4 ;  /* 0x00000000040b22ca */ /* 0x008fda00000e0000 */
[----:B------:R-:W-:Y:S01]  /*1490*/  IMAD.U32 R18, RZ, RZ, UR11 ;  /* 0x0000000bff127e24 */ /* 0x000fe2000f8e00ff */
[----:B0-----:R-:W-:Y:S06]  /*14a0*/  @P2 BRA `(.L_x_2355) ;  /* 0x0000000000402947 */ /* 0x001fec0003800000 */
        /* <DEDUP_REMOVED lines=14> */
[----:B------:R-:W-:-:S06]  /*1590*/  UIADD3 UR6, -UR6, UR8, URZ ;  /* 0x0000000806067290 */ /* 0x000fcc000fffe13f */
[----:B------:R-:W-:-:S07]  /*15a0*/  IMAD.U32 R18, RZ, RZ, UR6 ;  /* 0x00000006ff127e24 */ /* 0x000fce000f8e00ff */
.L_x_2355:
[----:B------:R-:W-:Y:S05]  /*15b0*/  @!P1 BRA `(.L_x_2356) ;  /* 0x0000000000289947 */ /* 0x000fea0003800000 */
[----:B------:R-:W-:Y:S01]  /*15c0*/  R2UR UR8, R217 ;  /* 0x00000000d90872ca */ /* 0x000fe200000e0000 */
[----:B------:R-:W-:Y:S01]  /*15d0*/  ULDC.64 UR10, c[0x0][0x208] ;  /* 0x00008200000a7ab9 */ /* 0x000fe20000000a00 */
[----:B------:R-:W-:-:S11]  /*15e0*/  R2UR UR9, R6 ;  /* 0x00000000060972ca */ /* 0x000fd600000e0000 */
[----:B------:R-:W-:-:S04]  /*15f0*/  ULEA UR6, UP0, UR8, UR12, 0x2 ;  /* 0x0000000c08067291 */ /* 0x000fc8000f80103f */
[----:B------:R-:W-:Y:S02]  /*1600*/  ULEA.HI.X UR8, UR8, UR13, UR9, 0x2, UP0 ;  /* 0x0000000d08087291 */ /* 0x000fe400080f1409 */
[----:B------:R-:W-:-:S04]  /*1610*/  IMAD.U32 R2, RZ, RZ, UR6 ;  /* 0x00000006ff027e24 */ /* 0x000fc8000f8e00ff */
[----:B------:R-:W-:-:S05]  /*1620*/  IMAD.U32 R3, RZ, RZ, UR8 ;  /* 0x00000008ff037e24 */ /* 0x000fca000f8e00ff */
[----:B------:R-:W2:Y:S02]  /*1630*/  LDG.E R2, desc[UR10][R2.64] ;  /* 0x0000000a02027981 */ /* 0x000ea4000c1e1900 */
[----:B--2---:R-:W-:Y:S01]  /*1640*/  R2UR UR10, R2 ;  /* 0x00000000020a72ca */ /* 0x004fe200000e0000 */
[----:B------:R-:W-:-:S14]  /*1650*/  BRA `(.L_x_2357) ;  /* 0x00000000003c7947 */ /* 0x000fdc0003800000 */
.L_x_2356:
        /* <DEDUP_REMOVED lines=15> */
.L_x_2357:
[----:B------:R-:W-:Y:S01]  /*1750*/  ULDC UR6, c[0x0][0x448] ;  /* 0x0001120000067ab9 */ /* 0x000fe20000000800 */
[----:B------:R-:W-:Y:S01]  /*1760*/  R2UR UR8, R18 ;  /* 0x00000000120872ca */ /* 0x000fe200000e0000 */
[----:B------:R-:W-:Y:S02]  /*1770*/  UISETP.NE.AND UP0, UPT, UR6, 0x1, UPT ;  /* 0x000000010600788c */ /* 0x000fe4000bf05270 */
[----:B------:R-:W-:Y:S02]  /*1780*/  USHF.L.U32 UR5, UR5, 0x7, URZ ;  /* 0x0000000705057899 */ /* 0x000fe4000800063f */
[----:B------:R-:W-:Y:S02]  /*1790*/  UIADD3 UR10, -UR4, UR10, URZ ;  /* 0x0000000a040a7290 */ /* 0x000fe4000fffe13f */
[----:B------:R-:W-:Y:S02]  /*17a0*/  UIADD3 UR6, UR5, 0x7f, URZ ;  /* 0x0000007f05067890 */ /* 0x000fe4000fffe03f */
[----:B------:R-:W-:-:S02]  /*17b0*/  IMAD.U32 R212, RZ, RZ, UR5 ;  /* 0x00000005ffd47e24 */ /* 0x000fc4000f8e00ff */
[----:B------:R-:W-:Y:S01]  /*17c0*/  IMAD.U32 R22, RZ, RZ, UR10 ;  /* 0x0000000aff167e24 */ /* 0x000fe2000f8e00ff */
[----:B------:R-:W-:Y:S01]  /*17d0*/  @UP0 ULDC UR4, c[0x0][0x44c] ;  /* 0x0001130000040ab9 */ /* 0x000fe20000000800 */
[----:B------:R-:W-:Y:S01]  /*17e0*/  @UP0 ULDC UR9, c[0x0][0x450] ;  /* 0x0001140000090ab9 */ /* 0x000fe20000000800 */
[----:B------:R-:W-:Y:S02]  /*17f0*/  UIMAD.WIDE.U32 UR4, UR6, UR4, URZ ;  /* 0x00000004060472a5 */ /* 0x000fe4000f8e003f */
[----:B------:R-:W-:Y:S02]  /*1800*/  UIADD3 UR8, UR10, 0x50, -UR8 ;  /* 0x000000500a087890 */ /* 0x000fe4000fffe808 */
[----:B------:R-:W-:Y:S02]  /*1810*/  @UP0 USHF.R.U32.HI UR6, URZ, UR9, UR5 ;  /* 0x000000093f060299 */ /* 0x000fe40008011605 */
[----:B------:R-:W-:Y:S02]  /*1820*/  UIADD3 UR4, UR10, 0x4f, URZ ;  /* 0x0000004f0a047890 */ /* 0x000fe4000fffe03f */
[----:B------:R-:W-:-:S02]  /*1830*/  UIADD3 UR8, UR8, UR6, URZ ;  /* 0x0000000608087290 */ /* 0x000fc4000fffe03f */
[----:B------:R-:W-:Y:S02]  /*1840*/  UIMAD.WIDE UR4, UR4, 0x66666667, URZ ;  /* 0x66666667040478a5 */ /* 0x000fe4000f8e023f */
[----:B------:R-:W-:Y:S02]  /*1850*/  UIMAD.WIDE UR8, UR8, 0x66666667, URZ ;  /* 0x66666667080878a5 */ /* 0x000fe4000f8e023f */
[----:B------:R-:W-:Y:S02]  /*1860*/  USHF.R.U32.HI UR4, URZ, 0x1f, UR5 ;  /* 0x0000001f3f047899 */ /* 0x000fe40008011605 */
[----:B------:R-:W-:Y:S02]  /*1870*/  USHF.R.U32.HI UR6, URZ, 0x1f, UR9 ;  /* 0x0000001f3f067899 */ /* 0x000fe40008011609 */
[----:B------:R-:W-:Y:S02]  /*1880*/  ULEA.HI.SX32 UR4, UR5, UR4, 0x1b ;  /* 0x0000000405047291 */ /* 0x000fe4000f8fda3f */
[----:B------:R-:W-:-:S02]  /*1890*/  ULEA.HI.SX32 UR6, UR9, UR6, 0x1b ;  /* 0x0000000609067291 */ /* 0x000fc4000f8fda3f */
[----:B------:R-:W-:Y:S02]  /*18a0*/  USHF.R.U32.HI UR5, URZ, 0x10, UR7 ;  /* 0x000000103f057899 */ /* 0x000fe40008011607 */
[----:B------:R-:W-:-:S04]  /*18b0*/  UISETP.LT.AND UP0, UPT, UR4, UR6, UPT ;  /* 0x000000060400728c */ /* 0x000fc8000bf01270 */
[----:B------:R-:W-:Y:S01]  /*18c0*/  USEL UR9, UR4, UR6, UP0 ;  /* 0x0000000604097287 */ /* 0x000fe20008000000 */
[----:B------:R-:W-:Y:S01]  /*18d0*/  IMAD.U32 R214, RZ, RZ, UR5 ;  /* 0x00000005ffd67e24 */ /* 0x000fe2000f8e00ff */
[----:B------:R-:W-:Y:S02]  /*18e0*/  ULOP3.LUT UR6, UR7, 0xff, URZ, 0xc0, !UPT ;  /* 0x000000ff07067892 */ /* 0x000fe4000f8ec03f */
[----:B------:R-:W-:Y:S01]  /*18f0*/  UISETP.GE.AND UP0, UPT, UR9, 0x1, UPT ;  /* 0x000000010900788c */ /* 0x000fe2000bf06270 */
[----:B------:R-:W-:-:S03]  /*1900*/  UMOV UR4, URZ ;  /* 0x0000003f00047c82 */ /* 0x000fc60008000000 */
[----:B------:R-:W-:Y:S02]  /*1910*/  IMAD.U32 R216, RZ, RZ, UR6 ;  /* 0x00000006ffd87e24 */ /* 0x000fe4000f8e00ff */
[----:B------:R-:W-:-:S13]  /*1920*/  PLOP3.LUT P0, PT, PT, PT, UP0, 0x80, 0x0 ;  /* 0x000000000000781c */ /* 0x000fda0003f0f008 */
[----:B------:R-:W-:Y:S05]  /*1930*/  @!P0 BRA `(.L_x_2358) ;  /* 0x0000000000948947 */ /* 0x000fea0003800000 */
        /* <DEDUP_REMOVED lines=37> */
.L_x_2358:
        /* <DEDUP_REMOVED lines=81> */
[----:B------:R-:W-:Y:S02]  /*20a0*/  UIADD3 UR6, UR8, 0x14400, URZ ;  /* 0x0001440008067890 */ /* 0x000fe4000fffe03f */
[----:B------:R-:W-:Y:S02]  /*20b0*/  IMAD.U32 R17, RZ, RZ, UR8 ;  /* 0x00000008ff117e24 */ /* 0x000fe4000f8e00ff */
[----:B0-----:R-:W-:Y:S01]  /*20c0*/  VIADD R0, R0, 0xffffff80 ;  /* 0xffffff8000007836 */ /* 0x001fe20000000000 */
[----:B------:R-:W-:-:S04]  /*20d0*/  ULOP3.LUT UP0, URZ, UR6, 0x9f, URZ, 0xc0, !UPT ;  /* 0x0000009f063f7892 */ /* 0x000fc8000f80c03f */
[----:B------:R-:W-:Y:S02]  /*20e0*/  SHF.R.S32.HI R3, RZ, 0x1f, R0 ;  /* 0x0000001fff037819 */ /* 0x000fe40000011400 */
        /* <DEDUP_REMOVED lines=28> */
.L_x_2360:
[----:B------:R-:W2:Y:S04]  /*22b0*/  LDL R20, [R1+0x30] ;  /* 0x0000300001147983 */ /* 0x000ea80000100800 */
[----:B------:R-:W3:Y:S01]  /*22c0*/  LDL R2, [R1+0x68] ;  /* 0x0000680001027983 */ /* 0x000ee20000100800 */
[----:B------:R-:W-:Y:S02]  /*22d0*/  R2UR UR6, R17 ;  /* 0x00000000110672ca */ /* 0x000fe400000e0000 */
[----:B--2---:R-:W-:Y:S02]  /*22e0*/  R2UR UR7, R20 ;  /* 0x00000000140772ca */ /* 0x004fe400000e0000 */
[----:B---3--:R-:W-:-:S11]  /*22f0*/  R2UR UR5, R2 ;  /* 0x00000000020572ca */ /* 0x008fd600000e0000 */
[----:B------:R-:W-:-:S04]  /*2300*/  ULEA.HI UR4, UR7, UR7, URZ, 0x1 ;  /* 0x0000000707047291 */ /* 0x000fc8000f8f083f */
[----:B------:R-:W-:Y:S01]  /*2310*/  ULOP3.LUT UR4, UR4, 0xfffffffe, URZ, 0xc0, !UPT ;  /* 0xfffffffe04047892 */ /* 0x000fe2000f8ec03f */
[----:B------:R-:W-:-:S03]  /*2320*/  IMAD.U32 R2, RZ, RZ, UR5 ;  /* 0x00000005ff027e24 */ /* 0x000fc6000f8e00ff */
[----:B------:R-:W-:Y:S02]  /*2330*/  UIADD3 UR4, UR7, -UR4, URZ ;  /* 0x8000000407047290 */ /* 0x000fe4000fffe03f */
[----:B------:R-:W-:-:S04]  /*2340*/  ISETP.NE.AND P0, PT, R2, 0x3, PT ;  /* 0x000000030200780c */ /* 0x000fc80003f05270 */
[----:B------:R-:W-:-:S05]  /*2350*/  IMAD.U32 R0, RZ, RZ, UR4 ;  /* 0x00000004ff007e24 */ /* 0x000fca000f8e00ff */
[----:B------:R-:W-:-:S04]  /*2360*/  SHF.L.U32 R0, R0, 0x1f, RZ ;  /* 0x0000001f00007819 */ /* 0x000fc800000006ff */
[----:B------:R-:W0:Y:S02]  /*2370*/  SYNCS.PHASECHK.TRANS64.TRYWAIT P1, [UR6+0x38800], R0 ;  /* 0x03880000ff0075a7 */ /* 0x000e240008020146 */
[----:B0-----:R-:W-:Y:S05]  /*2380*/  @!P1 BRA `(.L_x_2361) ;  /* 0x0000018c00309947 */ /* 0x001fea0003800000 */
.L_x_2550:
[----:B------:R-:W-:Y:S05]  /*2390*/  @!P0 BRA `(.L_x_2362) ;  /* 0x0000000000048947 */ /* 0x000fea0003800000 */
[----:B------:R-:W-:Y:S01]  /*23a0*/  BPT.TRAP 0x1 ;  /* 0x000000040000795c */ /* 0x000fe20000300000 */
.L_x_2362:
[----:B------:R-:W-:Y:S01]  /*23b0*/  R2UR UR5, R16 ;  /* 0x00000000100572ca */ /* 0x000fe200000e0000 */
[----:B0-----:R-:W-:Y:S01]  /*23c0*/  IMAD.U32 R0, RZ, RZ, UR60 ;  /* 0x0000003cff007e24 */ /* 0x001fe2000f8e00ff */
[----:B------:R-:W-:-:S11]  /*23d0*/  R2UR UR4, R17 ;  /* 0x00000000110472ca */ /* 0x000fd600000e0000 */
[----:B------:R-:W-:Y:S02]  /*23e0*/  IMAD.U32 R3, RZ, RZ, UR5 ;  /* 0x00000005ff037e24 */ /* 0x000fe4000f8e00ff */
[----:B------:R-:W-:-:S03]  /*23f0*/  LEA R0, R0, UR4, 0x3 ;  /* 0x0000000400007c11 */ /* 0x000fc6000f8e18ff */
[----:B------:R-:W-:-:S04]  /*2400*/  SHF.L.U32 R3, R3, 0x1f, RZ ;  /* 0x0000001f03037819 */ /* 0x000fc800000006ff */
[----:B------:R0:W1:Y:S01]  /*2410*/  SYNCS.PHASECHK.TRANS64.TRYWAIT P2, [R0+URZ+0x38830], R3 ;  /* 0x03883003000075a7 */ /* 0x000062000804017f */
[----:B------:R-:W-:Y:S05]  /*2420*/  @!P0 BRA `(.L_x_2363) ;  /* 0x0000000000048947 */ /* 0x000fea0003800000 */
[----:B------:R-:W-:Y:S01]  /*2430*/  BPT.TRAP 0x1 ;  /* 0x000000040000795c */ /* 0x000fe20000300000 */
.L_x_2363:
[----:B------:R-:W2:Y:S02]  /*2440*/  S2R R2, SR_TID.X ;  /* 0x0000000000027919 */ /* 0x000ea40000002100 */
[----:B--2---:R-:W-:-:S04]  /*2450*/  LOP3.LUT R2, R2, 0x7f, RZ, 0xc0, !PT ;  /* 0x0000007f02027812 */ /* 0x004fc800078ec0ff */
[----:B------:R-:W-:Y:S01]  /*2460*/  ISETP.NE.AND P1, PT, R2, RZ, PT ;  /* 0x000000ff0200720c */ /* 0x000fe20003f25270 */
[----:B-1----:R-:W-:-:S12]  /*2470*/  @P2 BRA `(.L_x_2364) ;  /* 0x0000000000082947 */ /* 0x002fd80003800000 */
[----:B------:R-:W1:Y:S02]  /*2480*/  SYNCS.PHASECHK.TRANS64.TRYWAIT P2, [R0+URZ+0x38830], R3 ;  /* 0x03883003000075a7 */ /* 0x000e64000804017f */
[----:B-1----:R-:W-:Y:S05]  /*2490*/  @!P2 BRA `(.L_x_2365) ;  /* 0x0000018c0008a947 */ /* 0x002fea0003800000 */
.L_x_2364:
[----:B------:R-:W-:Y:S05]  /*24a0*/  WARPSYNC.ALL ;  /* 0x0000000000007948 */ /* 0x000fea0003800000 */
[----:B------:R-:W-:Y:S01]  /*24b0*/  R2UR UR4, R17 ;  /* 0x00000000110472ca */ /* 0x000fe200000e0000 */
[----:B------:R-:W-:Y:S01]  /*24c0*/  ULOP3.LUT UR5, UR36, 0x10000, URZ, 0xfc, !UPT ;  /* 0x0001000024057892 */ /* 0x000fe2000f8efc3f */
[----:B------:R-:W-:Y:S01]  /*24d0*/  WARPGROUP.ARRIVE ;  /* 0x00000000000079c5 */ /* 0x000fe20000000000 */
[----:B------:R-:W-:Y:S01]  /*24e0*/  UMOV UR9, 0x40000040 ;  /* 0x4000004000097882 */ /* 0x000fe20000000000 */
[----:B------:R-:W-:Y:S01]  /*24f0*/  UMOV UR11, 0x40000040 ;  /* 0x40000040000b7882 */ /* 0x000fe20000000000 */
[----:B------:R-:W-:Y:S01]  /*2500*/  UMOV UR15, UR9 ;  /* 0x00000009000f7c82 */ /* 0x000fe20008000000 */
[----:B------:R-:W-:Y:S01]  /*2510*/  IMAD.U32 R13, RZ, RZ, UR9 ;  /* 0x00000009ff0d7e24 */ /* 0x000fe2000f8e00ff */
[----:B------:R-:W-:Y:S01]  /*2520*/  UIADD3 UR7, UR5, 0x2, URZ ;  /* 0x0000000205077890 */ /* 0x000fe2000fffe03f */
[----:B01----:R-:W-:Y:S01]  /*2530*/  @!P1 VIADD R0, R0, 0x38840 ;  /* 0x0003884000009836 */ /* 0x003fe20000000000 */
[----:B------:R-:W-:Y:S01]  /*2540*/  UMOV UR8, UR5 ;  /* 0x0000000500087c82 */ /* 0x000fe20008000000 */
[----:B------:R-:W-:Y:S01]  /*2550*/  UMOV UR17, 0x40000040 ;  /* 0x4000004000117882 */ /* 0x000fe20000000000 */
[----:B------:R-:W-:Y:S01]  /*2560*/  UMOV UR14, UR8 ;  /* 0x00000008000e7c82 */ /* 0x000fe20008000000 */
[----:B------:R-:W-:Y:S01]  /*2570*/  IMAD.U32 R12, RZ, RZ, UR8 ;  /* 0x00000008ff0c7e24 */ /* 0x000fe2000f8e00ff */
[----:B------:R-:W-:Y:S01]  /*2580*/  UIADD3 UR4, UR4, 0x24400, URZ ;  /* 0x0002440004047890 */ /* 0x000fe2000fffe03f */
[----:B------:R-:W-:Y:S01]  /*2590*/  IMAD.U32 R11, RZ, RZ, UR17 ;  /* 0x00000011ff0b7e24 */ /* 0x000fe2000f8e00ff */
[----:B------:R-:W-:Y:S01]  /*25a0*/  UMOV UR16, UR7 ;  /* 0x0000000700107c82 */ /* 0x000fe20008000000 */
[----:B------:R-:W-:Y:S01]  /*25b0*/  UMOV UR19, 0x40000040 ;  /* 0x4000004000137882 */ /* 0x000fe20000000000 */
[----:B------:R-:W-:Y:S01]  /*25c0*/  USHF.R.U32.HI UR4, URZ, 0x4, UR4 ;  /* 0x000000043f047899 */ /* 0x000fe20008011604 */
[----:B------:R-:W-:Y:S01]  /*25d0*/  IMAD.U32 R10, RZ, RZ, UR16 ;  /* 0x00000010ff0a7e24 */ /* 0x000fe2000f8e00ff */
[----:B------:R-:W-:Y:S01]  /*25e0*/  UIADD3 UR7, UR5, 0x4, URZ ;  /* 0x0000000405077890 */ /* 0x000fe2000fffe03f */
[----:B------:R-:W-:Y:S01]  /*25f0*/  @!P1 PRMT R0, RZ, 0x654, R0 ;  /* 0x00000654ff009816 */ /* 0x000fe20000000000 */
[----:B------:R-:W-:Y:S01]  /*2600*/  ULOP3.LUT UR4, UR4, 0x3fff, URZ, 0xc0, !UPT ;  /* 0x00003fff04047892 */ /* 0x000fe2000f8ec03f */
[----:B------:R-:W-:Y:S01]  /*2610*/  CS2R R150, SRZ ;  /* 0x0000000000967805 */ /* 0x000fe2000001ff00 */
[----:B------:R-:W-:Y:S01]  /*2620*/  UMOV UR13, 0x40000040 ;  /* 0x40000040000d7882 */ /* 0x000fe20000000000 */
[----:B------:R-:W-:Y:S01]  /*2630*/  UIADD3 UR20, UR5, 0x404, URZ ;  /* 0x0000040405147890 */ /* 0x000fe2000fffe03f */
[----:B------:R-:W-:Y:S01]  /*2640*/  CS2R R148, SRZ ;  /* 0x0000000000947805 */ /* 0x000fe2000001ff00 */
[----:B------:R-:W-:Y:S01]  /*2650*/  ULOP3.LUT UR6, UR4, 0x10000, URZ, 0xfc, !UPT ;  /* 0x0001000004067892 */ /* 0x000fe2000f8efc3f */
[----:B------:R-:W-:Y:S01]  /*2660*/  CS2R R146, SRZ ;  /* 0x0000000000927805 */ /* 0x000fe2000001ff00 */
[----:B------:R-:W-:Y:S01]  /*2670*/  UMOV UR21, 0x40000040 ;  /* 0x4000004000157882 */ /* 0x000fe20000000000 */
[----:B------:R-:W-:Y:S01]  /*2680*/  UMOV UR23, 0x40000040 ;  /* 0x4000004000177882 */ /* 0x000fe20000000000 */
[----:B------:R-:W-:Y:S01]  /*2690*/  UIMAD UR4, UR60, 0xa00, UR6 ;  /* 0x00000a003c0478a4 */ /* 0x000fe2000f8e0206 */
[----:B------:R-:W-:Y:S01]  /*26a0*/  CS2R R144, SRZ ;  /* 0x0000000000907805 */ /* 0x000fe2000001ff00 */
[----:B------:R-:W-:Y:S01]  /*26b0*/  IMAD.U32 R15, RZ, RZ, UR6 ;  /* 0x00000006ff0f7e24 */ /* 0x000fe2000f8e00ff */
[----:B------:R-:W-:Y:S01]  /*26c0*/  UIADD3 UR24, UR5, 0x406, URZ ;  /* 0x0000040605187890 */ /* 0x000fe2000fffe03f */
[----:B------:R-:W-:Y:S01]  /*26d0*/  CS2R R142, SRZ ;  /* 0x00000000008e7805 */ /* 0x000fe2000001ff00 */
[----:B------:R-:W-:Y:S01]  /*26e0*/  UIADD3 UR6, UR4, 0x200, URZ ;  /* 0x0000020004067890 */ /* 0x000fe2000fffe03f */
[----:B------:R-:W-:Y:S01]  /*26f0*/  CS2R R140, SRZ ;  /* 0x00000000008c7805 */ /* 0x000fe2000001ff00 */
[----:B------:R-:W-:Y:S01]  /*2700*/  UMOV UR10, UR4 ;  /* 0x00000004000a7c82 */ /* 0x000fe20008000000 */
[----:B------:R-:W-:Y:S01]  /*2710*/  UIADD3 UR12, UR4, 0x2, URZ ;  /* 0x00000002040c7890 */ /* 0x000fe2000fffe03f */
[----:B------:R-:W-:Y:S01]  /*2720*/  HGMMA.64x16x16.F32 R56, gdesc[UR8], RZ, !UPT, gsb0 ;  /* 0x00200000083879f0 */ /* 0x000fe2000c0008ff */
[----:B------:R-:W-:Y:S01]  /*2730*/  UIADD3 UR10, UR4, 0x80, URZ ;  /* 0x00000080040a7890 */ /* 0x000fe2000fffe03f */
[----:B------:R-:W-:Y:S01]  /*2740*/  CS2R R138, SRZ ;  /* 0x00000000008a7805 */ /* 0x000fe2000001ff00 */
[----:B------:R-:W-:Y:S01]  /*2750*/  UMOV UR8, UR14 ;  /* 0x0000000e00087c82 */ /* 0x000fe20008000000 */
[----:B------:R-:W-:Y:S01]  /*2760*/  UMOV UR9, UR15 ;  /* 0x0000000f00097c82 */ /* 0x000fe20008000000 */
[----:B------:R-:W-:Y:S01]  /*2770*/  UMOV UR11, 0x40000040 ;  /* 0x40000040000b7882 */ /* 0x000fe20000000000 */
[----:B------:R-:W-:Y:S01]  /*2780*/  UMOV UR18, UR12 ;  /* 0x0000000c00127c82 */ /* 0x000fe20008000000 */
[----:B------:R-:W-:Y:S01]  /*2790*/  UIADD3 UR12, UR4, 0x4, URZ ;  /* 0x00000004040c7890 */ /* 0x000fe2000fffe03f */
[----:B------:R-:W-:Y:S01]  /*27a0*/  CS2R R136, SRZ ;  /* 0x0000000000887805 */ /* 0x000fe2000001ff00 */
[----:B------:R-:W-:Y:S01]  /*27b0*/  UIADD3 UR22, UR4, 0x284, URZ ;  /* 0x0000028404167890 */ /* 0x000fe2000fffe03f */
[----:B------:R-:W-:Y:S01]  /*27c0*/  CS2R R134, SRZ ;  /* 0x0000000000867805 */ /* 0x000fe2000001ff00 */
[----:B------:R-:W-:Y:S01]  /*27d0*/  UIADD3 UR26, UR4, 0x286, URZ ;  /* 0x00000286041a7890 */ /* 0x000fe2000fffe03f */
[----:B------:R-:W-:Y:S01]  /*27e0*/  CS2R R132, SRZ ;  /* 0x0000000000847805 */ /* 0x000fe2000001ff00 */
[----:B------:R-:W-:Y:S01]  /*27f0*/  UMOV UR25, 0x40000040 ;  /* 0x4000004000197882 */ /* 0x000fe20000000000 */
[----:B------:R-:W-:Y:S01]  /*2800*/  UMOV UR27, 0x40000040 ;  /* 0x40000040001b7882 */ /* 0x000fe20000000000 */
        /* <DEDUP_REMOVED lines=37> */
[----:B------:R-:W-:-:S02]  /*2a60*/  WARPGROUP.DEPBAR.LE gsb0, 0x0 ;  /* 0x00008000000079c5 */ /* 0x000fc40000010000 */
[----:B------:R-:W-:Y:S01]  /*2a70*/  WARPGROUP.ARRIVE ;  /* 0x00000000000079c5 */ /* 0x000fe20000000000 */
[----:B------:R-:W-:Y:S01]  /*2a80*/  UIADD3 UR54, UR4, 0x784, URZ ;  /* 0x0000078404367890 */ /* 0x000fe2000fffe03f */
[----:B------:R-:W-:Y:S01]  /*2a90*/  CS2R R106, SRZ ;  /* 0x00000000006a7805 */ /* 0x000fe2000001ff00 */
[----:B------:R-:W-:Y:S01]  /*2aa0*/  UMOV UR53, 0x40000040 ;  /* 0x4000004000357882 */ /* 0x000fe20000000000 */
[----:B------:R-:W-:Y:S01]  /*2ab0*/  UMOV UR55, 0x40000040 ;  /* 0x4000004000377882 */ /* 0x000fe20000000000 */
[----:B------:R-:W-:Y:S01]  /*2ac0*/  UMOV UR57, 0x40000040 ;  /* 0x4000004000397882 */ /* 0x000fe20000000000 */
[----:B------:R-:W-:Y:S01]  /*2ad0*/  HGMMA.64x16x16.F32 R48, gdesc[UR8], RZ, !UPT, gsb0 ;  /* 0x00200000083079f0 */ /* 0x000fe2000c0008ff */
[----:B------:R-:W-:Y:S01]  /*2ae0*/  UIADD3 UR10, UR4, 0x100, URZ ;  /* 0x00000100040a7890 */ /* 0x000fe2000fffe03f */
[----:B------:R-:W-:Y:S01]  /*2af0*/  IMAD.U32 R7, RZ, RZ, UR57 ;  /* 0x00000039ff077e24 */ /* 0x000fe2000f8e00ff */
[----:B------:R-:W-:Y:S01]  /*2b00*/  UMOV UR8, UR14 ;  /* 0x0000000e00087c82 */ /* 0x000fe20008000000 */
[----:B------:R-:W-:Y:S01]  /*2b10*/  UMOV UR9, UR15 ;  /* 0x0000000f00097c82 */ /* 0x000fe20008000000 */
[----:B------:R-:W-:Y:S01]  /*2b20*/  UMOV UR11, 0x40000040 ;  /* 0x40000040000b7882 */ /* 0x000fe20000000000 */
[----:B------:R-:W-:Y:S01]  /*2b30*/  UMOV UR59, 0x40000040 ;  /* 0x40000040003b7882 */ /* 0x000fe20000000000 */
        /* <DEDUP_REMOVED lines=31> */
[----:B------:R-:W-:Y:S01]  /*2d30*/  UMOV UR8, UR14 ;  /* 0x0000000e00087c82 */ /* 0x000fe20008000000 */
[----:B------:R-:W-:Y:S01]  /*2d40*/  UMOV UR9, UR15 ;  /* 0x0000000f00097c82 */ /* 0x000fe20008000000 */
[----:B------:R-:W-:Y:S01]  /*2d50*/  UMOV UR10, UR6 ;  /* 0x00000006000a7c82 */ /* 0x000fe20008000000 */
[----:B------:R-:W-:Y:S01]  /*2d60*/  UMOV UR11, 0x40000040 ;  /* 0x40000040000b7882 */ /* 0x000fe20000000000 */
[----:B------:R-:W-:Y:S01]  /*2d70*/  UMOV UR14, UR16 ;  /* 0x00000010000e7c82 */ /* 0x000fe20008000000 */
[----:B------:R-:W-:Y:S01]  /*2d80*/  UMOV UR15, UR17 ;  /* 0x00000011000f7c82 */ /* 0x000fe20008000000 */
[----:B------:R-:W-:Y:S01]  /*2d90*/  UIADD3 UR6, UR4, 0x202, URZ ;  /* 0x0000020204067890 */ /* 0x000fe2000fffe03f */
        /* <DEDUP_REMOVED lines=87> */
[----:B------:R-:W-:Y:S02]  /*3310*/  UIADD3 UR12, UR5, 0x400, URZ ;  /* 0x00000400050c7890 */ /* 0x000fe4000fffe03f */
[----:B------:R-:W-:Y:S02]  /*3320*/  UIADD3 UR5, UR5, 0xc06, URZ ;  /* 0x00000c0605057890 */ /* 0x000fe4000fffe03f */
[----:B------:R-:W-:-:S05]  /*3330*/  UIADD3 UR7, UR4, 0x786, URZ ;  /* 0x0000078604077890 */ /* 0x000fca000fffe03f */
[----:B------:R-:W-:Y:S02]  /*3340*/  UMOV UR56, UR5 ;  /* 0x0000000500387c82 */ /* 0x000fe40008000000 */
[----:B------:R-:W-:Y:S01]  /*3350*/  UMOV UR58, UR7 ;  /* 0x00000007003a7c82 */ /* 0x000fe20008000000 */
[----:B------:R-:W-:Y:S01]  /*3360*/  IMAD.U32 R6, RZ, RZ, UR56 ;  /* 0x00000038ff067e24 */ /* 0x000fe2000f8e00ff */
        /* <DEDUP_REMOVED lines=26> */
[----:B------:R-:W-:-:S06]  /*3510*/  UIADD3 UR11, UR61, -0x2, URZ ;  /* 0xfffffffe3d0b7890 */ /* 0x000fcc000fffe03f */
[----:B------:R-:W-:-:S06]  /*3520*/  IMAD.U32 R236, RZ, RZ, UR11 ;  /* 0x0000000bffec7e24 */ /* 0x000fcc000f8e00ff */
[----:B------:R-:W-:Y:S01]  /*3530*/  VIADD R2, R213, UR10 ;  /* 0x0000000ad5027c36 */ /* 0x000fe20008000000 */
        /* <DEDUP_REMOVED lines=25> */
[----:B------:R-:W-:Y:S01]  /*36d0*/  R2UR UR14, R23 ;  /* 0x00000000170e72ca */ /* 0x000fe200000e0000 */
        /* <DEDUP_REMOVED lines=24> */
[----:B------:R-:W-:-:S13]  /*3860*/  R2UR UR19, R18 ;  /* 0x00000000121372ca */ /* 0x000fda00000e0000 */
        /* <DEDUP_REMOVED lines=192> */
[----:B------:R-:W-:Y:S02]  /*4470*/  UISETP.NE.AND UP0, UPT, UR6, 0x1, UPT ;  /* 0x000000010600788c */ /* 0x000fe4000bf05270 */
[----:B------:R-:W-:-:S04]  /*4480*/  UIADD3 UR6, UR4, 0x984, URZ ;  /* 0x0000098404067890 */ /* 0x000fc8000fffe03f */
[----:B------:R-:W-:-:S05]  /*4490*/  PLOP3.LUT P2, PT, PT, PT, UP0, 0x80, 0x0 ;  /* 0x000000000000781c */ /* 0x000fca0003f4f008 */
[----:B------:R-:W-:-:S08]  /*44a0*/  @UP0 ULDC UR5, c[0x0][0x44c] ;  /* 0x0001130000050ab9 */ /* 0x000fd00000000800 */
[----:B------:R-:W-:Y:S01]  /*44b0*/  @P2 IMAD.HI.U32 R3, R2, UR5, RZ ;  /* 0x0000000502032c27 */ /* 0x000fe2000f8e00ff */
[----:B------:R-:W-:-:S04]  /*44c0*/  @UP0 ULDC UR5, c[0x0][0x450] ;  /* 0x0001140000050ab9 */ /* 0x000fc80000000800 */
[----:B------:R-:W-:Y:S01]  /*44d0*/  @P2 SHF.R.U32.HI R2, RZ, UR5, R3 ;  /* 0x00000005ff022c19 */ /* 0x000fe20008011603 */
[----:B------:R-:W-:-:S04]  /*44e0*/  UIMAD UR5, UR61, -0x50, UR15 ;  /* 0xffffffb03d0578a4 */ /* 0x000fc8000f8e020f */
[----:B------:R-:W0:Y:S02]  /*44f0*/  SHFL.IDX PT, R5, R2, 0x1, 0x1c1f ;  /* 0x003c1f0002057f89 */ /* 0x000e2400000e0000 */
[----:B------:R-:W-:Y:S01]  /*4500*/  IMAD.U32 R14, RZ, RZ, UR5 ;  /* 0x00000005ff0e7e24 */ /* 0x000fe2000f8e00ff */
[----:B------:R-:W-:Y:S01]  /*4510*/  UMOV UR5, UR23 ;  /* 0x0000001700057c82 */ /* 0x000fe20008000000 */
[----:B------:R-:W1:Y:S01]  /*4520*/  SHFL.IDX PT, R2, R2, RZ, 0x1c1f ;  /* 0x001c1fff02027589 */ /* 0x000e6200000e0000 */
        /* <DEDUP_REMOVED lines=23> */
[----:B------:R-:W-:-:S06]  /*46a0*/  UIMAD UR6, UR61, -0x50, URZ ;  /* 0xffffffb03d0678a4 */ /* 0x000fcc000f8e023f */
[----:B------:R-:W-:Y:S01]  /*46b0*/  IMAD.U32 R4, RZ, RZ, UR6 ;  /* 0x00000006ff047e24 */ /* 0x000fe2000f8e00ff */
[----:B------:R-:W-:-:S04]  /*46c0*/  UIADD3 UR6, UR4, 0x986, URZ ;  /* 0x0000098604067890 */ /* 0x000fc8000fffe03f */
[----:B------:R-:W-:-:S04]  /*46d0*/  IADD3 R3, -R19, 0x51, R4 ;  /* 0x0000005113037810 */ /* 0x000fc80007ffe104 */
[----:B------:R-:W-:Y:S02]  /*46e0*/  IADD3 R4, -R20, UR15, R3 ;  /* 0x0000000f14047c10 */ /* 0x000fe4000fffe103 */
[----:B------:R-:W-:-:S04]  /*46f0*/  IADD3 R3, -R19, 0x50, R14 ;  /* 0x0000005013037810 */ /* 0x000fc80007ffe10e */
[-CC-:B0-----:R-:W-:Y:S02]  /*4700*/  VIADDMNMX R5, R5, R4.reuse, R3.reuse, PT ;  /* 0x0000000405057246 */ /* 0x181fe40003800103 */
[----:B-1----:R-:W-:Y:S02]  /*4710*/  VIADDMNMX R3, R2, R4, R3, PT ;  /* 0x0000000402037246 */ /* 0x002fe40003800103 */
[C---:B------:R-:W-:Y:S02]  /*4720*/  ISETP.GT.AND P3, PT, R5.reuse, RZ, PT ;  /* 0x000000ff0500720c */ /* 0x040fe40003f64270 */
[C---:B------:R-:W-:Y:S02]  /*4730*/  ISETP.GT.AND P4, PT, R5.reuse, 0x1, PT ;  /* 0x000000010500780c */ /* 0x040fe40003f84270 */
[----:B------:R-:W-:Y:S01]  /*4740*/  ISETP.GT.AND P5, PT, R5, 0x8, PT ;  /* 0x000000080500780c */ /* 0x000fe20003fa4270 */
        /* <DEDUP_REMOVED lines=14> */
[C---:B------:R-:W-:Y:S01]  /*4830*/  ISETP.GT.AND P3, PT, R5.reuse, 0x9, PT ;  /* 0x000000090500780c */ /* 0x040fe20003f64270 */
        /* <DEDUP_REMOVED lines=26> */
[----:B------:R-:W-:Y:S01]  /*49e0*/  UMOV UR4, UR22 ;  /* 0x0000001600047c82 */ /* 0x000fe20008000000 */
        /* <DEDUP_REMOVED lines=15> */
[----:B------:R-:W-:-:S02]  /*4ae0*/  FMNMX.FTZ R14, R42, R21, !PT ;  /* 0x000000152a0e7209 */ /* 0x000fc40007810000 */
[----:B------:R-:W-:Y:S02]  /*4af0*/  ISETP.GT.AND P3, PT, R5, 0x29, PT ;  /* 0x000000290500780c */ /* 0x000fe40003f64270 */
[----:B------:R-:W-:Y:S02]  /*4b00*/  FSEL R46, R46, -INF , P4 ;  /* 0xff8000002e2e7808 */ /* 0x000fe40002000000 */
[----:B------:R-:W-:Y:S02]  /*4b10*/  FMNMX.FTZ R21, R43, R14, !PT ;  /* 0x0000000e2b157209 */ /* 0x000fe40007810000 */
[----:B------:R-:W-:Y:S02]  /*4b20*/  ISETP.GT.AND P4, PT, R5, 0x30, PT ;  /* 0x000000300500780c */ /* 0x000fe40003f84270 */
[----:B------:R-:W-:Y:S02]  /*4b30*/  FSEL R47, R47, -INF , P3 ;  /* 0xff8000002f2f7808 */ /* 0x000fe40001800000 */
[----:B------:R-:W-:-:S02]  /*4b40*/  FMNMX.FTZ R14, R46, R21, !PT ;  /* 0x000000152e0e7209 */ /* 0x000fc40007810000 */
[----:B------:R-:W-:Y:S02]  /*4b50*/  ISETP.GT.AND P3, PT, R5, 0x31, PT ;  /* 0x000000310500780c */ /* 0x000fe40003f64270 */
[----:B------:R-:W-:Y:S01]  /*4b60*/  FMNMX.FTZ R21, R47, R14, !PT ;  /* 0x0000000e2f157209 */ /* 0x000fe20007810000 */
[----:B------:R-:W-:Y:S02]  /*4b70*/  WARPGROUP.DEPBAR.LE gsb0, 0x0 ;  /* 0x00008000000079c5 */ /* 0x000fe40000010000 */
[----:B------:R-:W-:Y:S01]  /*4b80*/  WARPGROUP.ARRIVE ;  /* 0x00000000000079c5 */ /* 0x000fe20000000000 */
[----:B------:R-:W-:Y:S02]  /*4b90*/  FSEL R34, R34, -INF , P4 ;  /* 0xff80000022227808 */ /* 0x000fe40002000000 */
[----:B------:R-:W-:Y:S02]  /*4ba0*/  ISETP.GT.AND P4, PT, R5, 0x38, PT ;  /* 0x000000380500780c */ /* 0x000fe40003f84270 */
[----:B------:R-:W-:Y:S01]  /*4bb0*/  FSEL R35, R35, -INF , P3 ;  /* 0xff80000023237808 */ /* 0x000fe20001800000 */
[----:B------:R-:W-:Y:S01]  /*4bc0*/  HGMMA.64x16x16.F32 R24, gdesc[UR4], R24, gsb0 ;  /* 0x00200000041879f0 */ /* 0x000fe20008000818 */
[----:B------:R-:W-:Y:S01]  /*4bd0*/  FMNMX.FTZ R14, R34, R21, !PT ;  /* 0x00000015220e7209 */ /* 0x000fe20007810000 */
[----:B------:R-:W-:Y:S01]  /*4be0*/  ULDC UR5, c[0x0][0x988] ;  /* 0x0002620000057ab9 */ /* 0x000fe20000000800 */
[----:B------:R-:W-:Y:S01]  /*4bf0*/  ISETP.GT.AND P3, PT, R5, 0x39, PT ;  /* 0x000000390500780c */ /* 0x000fe20003f64270 */
[----:B------:R-:W-:Y:S01]  /*4c00*/  @UP0 ULDC UR6, c[0x0][0x44c] ;  /* 0x0001130000060ab9 */ /* 0x000fe20000000800 */
[----:B------:R-:W-:Y:S01]  /*4c10*/  FSEL R38, R38, -INF , P4 ;  /* 0xff80000026267808 */ /* 0x000fe20002000000 */
[----:B------:R-:W-:Y:S01]  /*4c20*/  UIMAD.WIDE.U32 UR6, UR10, UR6, URZ ;  /* 0x000000060a0672a5 */ /* 0x000fe2000f8e003f */
[----:B------:R-:W-:Y:S01]  /*4c30*/  FMNMX.FTZ R21, R35, R14, !PT ;  /* 0x0000000e23157209 */ /* 0x000fe20007810000 */
[----:B------:R-:W-:Y:S01]  /*4c40*/  UMOV UR4, UR10 ;  /* 0x0000000a00047c82 */ /* 0x000fe20008000000 */
[----:B------:R-:W-:Y:S01]  /*4c50*/  ISETP.GT.AND P4, PT, R5, 0x40, PT ;  /* 0x000000400500780c */ /* 0x000fe20003f84270 */
[----:B------:R-:W-:Y:S01]  /*4c60*/  @UP0 ULDC UR10, c[0x0][0x450] ;  /* 0x00011400000a0ab9 */ /* 0x000fe20000000800 */
[----:B------:R-:W-:Y:S01]  /*4c70*/  FSEL R39, R39, -INF , P3 ;  /* 0xff80000027277808 */ /* 0x000fe20001800000 */
[----:B------:R-:W-:Y:S01]  /*4c80*/  @UP0 USHF.R.U32.HI UR4, URZ, UR10, UR7 ;  /* 0x0000000a3f040299 */ /* 0x000fe20008011607 */
[----:B------:R-:W-:-:S02]  /*4c90*/  FMNMX.FTZ R14, R38, R21, !PT ;  /* 0x00000015260e7209 */ /* 0x000fc40007810000 */
[----:B------:R-:W-:Y:S01]  /*4ca0*/  ISETP.GT.AND P3, PT, R5, 0x41, PT ;  /* 0x000000410500780c */ /* 0x000fe20003f64270 */
[----:B------:R-:W-:Y:S01]  /*4cb0*/  UIADD3 UR6, UR4, UR15, -UR19 ;  /* 0x0000000f04067290 */ /* 0x000fe2000fffe813 */
[----:B------:R-:W-:-:S03]  /*4cc0*/  FMNMX.FTZ R21, R39, R14, !PT ;  /* 0x0000000e27157209 */ /* 0x000fc60007810000 */
[----:B------:R-:W-:-:S04]  /*4cd0*/  UIMAD.WIDE UR6, UR6, 0x66666667, URZ ;  /* 0x66666667060678a5 */ /* 0x000fc8000f8e023f */
[----:B------:R-:W-:-:S04]  /*4ce0*/  USHF.R.U32.HI UR4, URZ, 0x1f, UR7 ;  /* 0x0000001f3f047899 */ /* 0x000fc80008011607 */
[----:B------:R-:W-:-:S04]  /*4cf0*/  ULEA.HI.SX32 UR4, UR7, UR4, 0x1b ;  /* 0x0000000407047291 */ /* 0x000fc8000f8fda3f */
[----:B------:R-:W-:-:S04]  /*4d00*/  UISETP.LT.AND UP1, UPT, UR14, UR4, UPT ;  /* 0x000000040e00728c */ /* 0x000fc8000bf21270 */
[----:B------:R-:W-:-:S04]  /*4d10*/  USEL UR6, UR14, UR4, !UP1 ;  /* 0x000000040e067287 */ /* 0x000fc8000c800000 */
[----:B------:R-:W-:Y:S01]  /*4d20*/  UISETP.GE.AND UP1, UPT, UR11, UR6, UPT ;  /* 0x000000060b00728c */ /* 0x000fe2000bf26270 */
[----:B------:R-:W-:Y:S02]  /*4d30*/  WARPGROUP.DEPBAR.LE gsb0, 0x0 ;  /* 0x00008000000079c5 */ /* 0x000fe40000010000 */
[----:B------:R-:W-:Y:S01]  /*4d40*/  FSEL R26, R26, -INF , P4 ;  /* 0xff8000001a1a7808 */ /* 0x000fe20002000000 */
[----:B------:R0:W-:Y:S01]  /*4d50*/  @!P1 SYNCS.ARRIVE.TRANS64.RED.A1T0 RZ, [R0+URZ], RZ ;  /* 0x000000ff00ff99a7 */ /* 0x0001e2000810043f */
        /* <DEDUP_REMOVED lines=8> */
[----:B------:R-:W-:Y:S02]  /*4de0*/  ISETP.GT.AND P3, PT, R3, RZ, PT ;  /* 0x000000ff0300720c */ /* 0x000fe40003f64270 */
[----:B------:R-:W-:-:S02]  /*4df0*/  FMNMX.FTZ R14, R31, R14, !PT ;  /* 0x0000000e1f0e7209 */ /* 0x000fc40007810000 */
[----:B------:R-:W-:Y:S02]  /*4e00*/  ISETP.GT.AND P4, PT, R3, 0x1, PT ;  /* 0x000000010300780c */ /* 0x000fe40003f84270 */
[----:B------:R-:W-:Y:S01]  /*4e10*/  FSEL R56, R56, -INF , P3 ;  /* 0xff80000038387808 */ /* 0x000fe20001800000 */
[----:B------:R-:W1:Y:S01]  /*4e20*/  SHFL.BFLY PT, R5, R14, 0x2, 0x1f ;  /* 0x0c401f000e057f89 */ /* 0x000e6200000e0000 */
[----:B------:R-:W-:Y:S02]  /*4e30*/  FSEL R57, R57, -INF , P4 ;  /* 0xff80000039397808 */ /* 0x000fe40002000000 */
[C---:B------:R-:W-:Y:S02]  /*4e40*/  ISETP.GT.AND P3, PT, R3.reuse, 0x9, PT ;  /* 0x000000090300780c */ /* 0x040fe40003f64270 */
[----:B------:R-:W-:Y:S02]  /*4e50*/  ISETP.GT.AND P4, PT, R3, 0x11, PT ;  /* 0x000000110300780c */ /* 0x000fe40003f84270 */
[----:B------:R-:W-:-:S02]  /*4e60*/  FSEL R61, R61, -INF , P3 ;  /* 0xff8000003d3d7808 */ /* 0x000fc40001800000 */
[----:B------:R-:W-:Y:S02]  /*4e70*/  ISETP.GT.AND P3, PT, R3, 0x10, PT ;  /* 0x000000100300780c */ /* 0x000fe40003f64270 */
[----:B------:R-:W-:Y:S02]  /*4e80*/  FSEL R49, R49, -INF , P4 ;  /* 0xff80000031317808 */ /* 0x000fe40002000000 */
[----:B------:R-:W-:Y:S02]  /*4e90*/  FSEL R48, R48, -INF , P3 ;  /* 0xff80000030307808 */ /* 0x000fe40001800000 */
[C---:B------:R-:W-:Y:S02]  /*4ea0*/  ISETP.GT.AND P3, PT, R3.reuse, 0x19, PT ;  /* 0x000000190300780c */ /* 0x040fe40003f64270 */
[----:B------:R-:W-:Y:S02]  /*4eb0*/  ISETP.GT.AND P4, PT, R3, 0x20, PT ;  /* 0x000000200300780c */ /* 0x000fe40003f84270 */
[----:B------:R-:W-:-:S02]  /*4ec0*/  FSEL R53, R53, -INF , P3 ;  /* 0xff80000035357808 */ /* 0x000fc40001800000 */
[C---:B------:R-:W-:Y:S02]  /*4ed0*/  ISETP.GT.AND P3, PT, R3.reuse, 0x21, PT ;  /* 0x000000210300780c */ /* 0x040fe40003f64270 */
[----:B------:R-:W-:Y:S02]  /*4ee0*/  FSEL R40, R40, -INF , P4 ;  /* 0xff80000028287808 */ /* 0x000fe40002000000 */
[----:B-1----:R-:W-:Y:S02]  /*4ef0*/  FMNMX.FTZ R20, R14, R5, !PT ;  /* 0x000000050e147209 */ /* 0x002fe40007810000 */
[----:B------:R-:W-:Y:S02]  /*4f00*/  FMNMX.FTZ R5, R56, R57, !PT ;  /* 0x0000003938057209 */ /* 0x000fe40007810000 */
[----:B------:R-:W-:Y:S01]  /*4f10*/  ISETP.GT.AND P4, PT, R3, 0x28, PT ;  /* 0x000000280300780c */ /* 0x000fe20003f84270 */
[----:B------:R-:W1:Y:S01]  /*4f20*/  SHFL.BFLY PT, R21, R20, 0x1, 0x1f ;  /* 0x0c201f0014157f89 */ /* 0x000e6200000e0000 */
[----:B------:R-:W-:-:S02]  /*4f30*/  FMNMX.FTZ R2, R60, R5, !PT ;  /* 0x000000053c027209 */ /* 0x000fc40007810000 */
[----:B------:R-:W-:Y:S02]  /*4f40*/  FSEL R41, R41, -INF , P3 ;  /* 0xff80000029297808 */ /* 0x000fe40001800000 */
[----:B------:R-:W-:Y:S02]  /*4f50*/  FMNMX.FTZ R5, R61, R2, !PT ;  /* 0x000000023d057209 */ /* 0x000fe40007810000 */
[----:B------:R-:W-:Y:S02]  /*4f60*/  ISETP.GT.AND P3, PT, R3, 0x29, PT ;  /* 0x000000290300780c */ /* 0x000fe40003f64270 */
[----:B------:R-:W-:Y:S02]  /*4f70*/  FMNMX.FTZ R2, R48, R5, !PT ;  /* 0x0000000530027209 */ /* 0x000fe40007810000 */
[----:B------:R-:W-:Y:S02]  /*4f80*/  FSEL R44, R44, -INF , P4 ;  /* 0xff8000002c2c7808 */ /* 0x000fe40002000000 */
[----:B------:R-:W-:-:S02]  /*4f90*/  FMNMX.FTZ R5, R49, R2, !PT ;  /* 0x0000000231057209 */ /* 0x000fc40007810000 */
[----:B------:R-:W-:Y:S02]  /*4fa0*/  FSEL R45, R45, -INF , P3 ;  /* 0xff8000002d2d7808 */ /* 0x000fe40001800000 */
[----:B------:R-:W-:Y:S02]  /*4fb0*/  FMNMX.FTZ R2, R52, R5, !PT ;  /* 0x0000000534027209 */ /* 0x000fe40007810000 */
[----:B------:R-:W-:Y:S02]  /*4fc0*/  ISETP.GT.AND P3, PT, R3, 0x30, PT ;  /* 0x000000300300780c */ /* 0x000fe40003f64270 */
[----:B------:R-:W-:Y:S02]  /*4fd0*/  FMNMX.FTZ R5, R53, R2, !PT ;  /* 0x0000000235057209 */ /* 0x000fe40007810000 */
[----:B------:R-:W-:Y:S02]  /*4fe0*/  ISETP.GT.AND P4, PT, R3, 0x31, PT ;  /* 0x000000310300780c */ /* 0x000fe40003f84270 */
[----:B-1----:R-:W-:-:S02]  /*4ff0*/  FMNMX.FTZ R4, R20, R21, !PT ;  /* 0x0000001514047209 */ /* 0x002fc40007810000 */
[----:B------:R-:W-:Y:S02]  /*5000*/  FMNMX.FTZ R2, R40, R5, !PT ;  /* 0x0000000528027209 */ /* 0x000fe40007810000 */
[C---:B------:R-:W-:Y:S01]  /*5010*/  FSETP.NEU.FTZ.AND P6, PT, R4.reuse, -INF , PT ;  /* 0xff8000000400780b */ /* 0x040fe20003fdd000 */
[----:B------:R-:W-:Y:S01]  /*5020*/  FMUL.FTZ R14, R4, UR5 ;  /* 0x00000005040e7c20 */ /* 0x000fe20008410000 */
[----:B------:R-:W-:Y:S02]  /*5030*/  FMNMX.FTZ R5, R41, R2, !PT ;  /* 0x0000000229057209 */ /* 0x000fe40007810000 */
[----:B------:R-:W-:Y:S02]  /*5040*/  FSEL R32, R32, -INF , P3 ;  /* 0xff80000020207808 */ /* 0x000fe40001800000 */
[----:B------:R-:W-:Y:S02]  /*5050*/  FSEL R21, R14, RZ, P6 ;  /* 0x000000ff0e157208 */ /* 0x000fe40003000000 */
[----:B------:R-:W-:-:S02]  /*5060*/  FMNMX.FTZ R14, R44, R5, !PT ;  /* 0x000000052c0e7209 */ /* 0x000fc40007810000 */
[----:B------:R-:W-:Y:S01]  /*5070*/  ISETP.GT.AND P3, PT, R3, 0x38, PT ;  /* 0x000000380300780c */ /* 0x000fe20003f64270 */
[--C-:B------:R-:W-:Y:S01]  /*5080*/  FFMA.FTZ R209, R58, UR5, -R21.reuse ;  /* 0x000000053ad17c23 */ /* 0x100fe20008010815 */
[----:B------:R-:W-:Y:S01]  /*5090*/  FMNMX.FTZ R5, R45, R14, !PT ;  /* 0x0000000e2d057209 */ /* 0x000fe20007810000 */
[--C-:B------:R-:W-:Y:S01]  /*50a0*/  FFMA.FTZ R59, R59, UR5, -R21.reuse ;  /* 0x000000053b3b7c23 */ /* 0x100fe20008010815 */
[----:B------:R-:W-:Y:S01]  /*50b0*/  FSEL R33, R33, -INF , P4 ;  /* 0xff80000021217808 */ /* 0x000fe20002000000 */
[--C-:B------:R-:W-:Y:S01]  /*50c0*/  FFMA.FTZ R211, R62, UR5, -R21.reuse ;  /* 0x000000053ed37c23 */ /* 0x100fe20008010815 */
[----:B------:R-:W-:Y:S01]  /*50d0*/  FMNMX.FTZ R14, R32, R5, !PT ;  /* 0x00000005200e7209 */ /* 0x000fe20007810000 */
[----:B------:R-:W-:Y:S01]  /*50e0*/  MUFU.EX2 R209, R209 ;  /* 0x000000d100d17308 */ /* 0x000fe20000000800 */
[----:B------:R-:W-:Y:S01]  /*50f0*/  ISETP.GT.AND P4, PT, R3, 0x39, PT ;  /* 0x000000390300780c */ /* 0x000fe20003f84270 */
[--C-:B------:R-:W-:Y:S01]  /*5100*/  FFMA.FTZ R63, R63, UR5, -R21.reuse ;  /* 0x000000053f3f7c23 */ /* 0x100fe20008010815 */
[----:B------:R-:W-:Y:S01]  /*5110*/  FSEL R36, R36, -INF , P3 ;  /* 0xff80000024247808 */ /* 0x000fe20001800000 */
[--C-:B------:R-:W-:Y:S01]  /*5120*/  FFMA.FTZ R205, R50, UR5, -R21.reuse ;  /* 0x0000000532cd7c23 */ /* 0x100fe20008010815 */
[----:B------:R-:W-:Y:S01]  /*5130*/  FMNMX.FTZ R5, R33, R14, !PT ;  /* 0x0000000e21057209 */ /* 0x000fe20007810000 */
[--C-:B------:R-:W-:Y:S01]  /*5140*/  FFMA.FTZ R51, R51, UR5, -R21.reuse ;  /* 0x0000000533337c23 */ /* 0x100fe20008010815 */
[----:B------:R-:W-:Y:S01]  /*5150*/  FSEL R37, R37, -INF , P4 ;  /* 0xff80000025257808 */ /* 0x000fe20002000000 */
[----:B------:R-:W-:Y:S01]  /*5160*/  MUFU.EX2 R2, R59 ;  /* 0x0000003b00027308 */ /* 0x000fe20000000800 */
[----:B------:R-:W-:Y:S01]  /*5170*/  ISETP.GT.AND P3, PT, R3, 0x40, PT ;  /* 0x000000400300780c */ /* 0x000fe20003f64270 */
[--C-:B------:R-:W-:Y:S01]  /*5180*/  FFMA.FTZ R54, R54, UR5, -R21.reuse ;  /* 0x0000000536367c23 */ /* 0x100fe20008010815 */
[----:B------:R-:W-:Y:S01]  /*5190*/  FMNMX.FTZ R20, R36, R5, !PT ;  /* 0x0000000524147209 */ /* 0x000fe20007810000 */
[--C-:B------:R-:W-:Y:S01]  /*51a0*/  FFMA.FTZ R55, R55, UR5, -R21.reuse ;  /* 0x0000000537377c23 */ /* 0x100fe20008010815 */
[----:B------:R-:W-:Y:S01]  /*51b0*/  ISETP.GT.AND P4, PT, R3, 0x41, PT ;  /* 0x000000410300780c */ /* 0x000fe20003f84270 */
[--C-:B------:R-:W-:Y:S01]  /*51c0*/  FFMA.FTZ R42, R42, UR5, -R21.reuse ;  /* 0x000000052a2a7c23 */ /* 0x100fe20008010815 */
[----:B------:R-:W-:Y:S01]  /*51d0*/  FSEL R24, R24, -INF , P3 ;  /* 0xff80000018187808 */ /* 0x000fe20001800000 */
[----:B------:R-:W-:Y:S01]  /*51e0*/  MUFU.EX2 R211, R211 ;  /* 0x000000d300d37308 */ /* 0x000fe20000000800 */
[----:B------:R-:W-:Y:S01]  /*51f0*/  FMNMX.FTZ R5, R37, R20, !PT ;  /* 0x0000001425057209 */ /* 0x000fe20007810000 */
[--C-:B------:R-:W-:Y:S01]  /*5200*/  FFMA.FTZ R43, R43, UR5, -R21.reuse ;  /* 0x000000052b2b7c23 */ /* 0x100fe20008010815 */
[----:B------:R-:W-:Y:S01]  /*5210*/  ISETP.GT.AND P3, PT, R3, 0x48, PT ;  /* 0x000000480300780c */ /* 0x000fe20003f64270 */
[--C-:B------:R-:W-:Y:S01]  /*5220*/  FFMA.FTZ R46, R46, UR5, -R21.reuse ;  /* 0x000000052e2e7c23 */ /* 0x100fe20008010815 */
[----:B------:R-:W-:Y:S01]  /*5230*/  FSEL R25, R25, -INF , P4 ;  /* 0xff80000019197808 */ /* 0x000fe20002000000 */
[--C-:B------:R-:W-:Y:S01]  /*5240*/  FFMA.FTZ R47, R47, UR5, -R21.reuse ;  /* 0x000000052f2f7c23 */ /* 0x100fe20008010815 */
[----:B------:R-:W-:Y:S01]  /*5250*/  FMNMX.FTZ R20, R24, R5, !PT ;  /* 0x0000000518147209 */ /* 0x000fe20007810000 */
[----:B------:R1:W-:Y:S01]  /*5260*/  MUFU.EX2 R14, R63 ;  /* 0x0000003f000e7308 */ /* 0x0003e20000000800 */
        /* <DEDUP_REMOVED lines=8> */
[----:B------:R-:W-:Y:S01]  /*52f0*/  FMNMX.FTZ R20, R28, R3, !PT ;  /* 0x000000031c147209 */ /* 0x000fe20007810000 */
[--C-:B------:R-:W-:Y:S01]  /*5300*/  FFMA.FTZ R39, R39, UR5, -R21.reuse ;  /* 0x0000000527277c23 */ /* 0x100fe20008010815 */
[--C-:B------:R-:W-:Y:S01]  /*5310*/  FFMA.FTZ R26, R26, UR5, -R21.reuse ;  /* 0x000000051a1a7c23 */ /* 0x100fe20008010815 */
[--C-:B------:R-:W-:Y:S01]  /*5320*/  FFMA.FTZ R27, R27, UR5, -R21.reuse ;  /* 0x000000051b1b7c23 */ /* 0x100fe20008010815 */
[----:B------:R-:W-:Y:S01]  /*5330*/  FMNMX.FTZ R20, R29, R20, !PT ;  /* 0x000000141d147209 */ /* 0x000fe20007810000 */
[--C-:B------:R-:W-:Y:S01]  /*5340*/  FFMA.FTZ R30, R30, UR5, -R21.reuse ;  /* 0x000000051e1e7c23 */ /* 0x100fe20008010815 */
[----:B------:R-:W-:Y:S01]  /*5350*/  FFMA.FTZ R21, R31, UR5, -R21 ;  /* 0x000000051f157c23 */ /* 0x000fe20008010815 */
[----:B------:R-:W-:Y:S01]  /*5360*/  MUFU.EX2 R50, R51 ;  /* 0x0000003300327308 */ /* 0x000fe20000000800 */
[----:B-1----:R-:W-:Y:S01]  /*5370*/  CS2R R62, SRZ ;  /* 0x00000000003e7805 */ /* 0x002fe2000001ff00 */
[----:B------:R-:W1:Y:S06]  /*5380*/  SHFL.BFLY PT, R3, R20, 0x2, 0x1f ;  /* 0x0c401f0014037f89 */ /* 0x000e6c00000e0000 */
[----:B------:R-:W-:Y:S08]  /*5390*/  MUFU.EX2 R54, R54 ;  /* 0x0000003600367308 */ /* 0x000ff00000000800 */
[----:B------:R-:W2:Y:S08]  /*53a0*/  MUFU.EX2 R55, R55 ;  /* 0x0000003700377308 */ /* 0x000eb00000000800 */
[----:B------:R-:W-:Y:S01]  /*53b0*/  MUFU.EX2 R42, R42 ;  /* 0x0000002a002a7308 */ /* 0x000fe20000000800 */
[----:B-1----:R-:W-:-:S05]  /*53c0*/  FMNMX.FTZ R5, R20, R3, !PT ;  /* 0x0000000314057209 */ /* 0x002fca0007810000 */
[----:B------:R-:W1:Y:S02]  /*53d0*/  SHFL.BFLY PT, R20, R5, 0x1, 0x1f ;  /* 0x0c201f0005147f89 */ /* 0x000e6400000e0000 */
[----:B------:R-:W3:Y:S01]  /*53e0*/  MUFU.EX2 R43, R43 ;  /* 0x0000002b002b7308 */ /* 0x000ee20000000800 */
[----:B--2---:R-:W-:-:S07]  /*53f0*/  F2FP.F16.F32.PACK_AB R207, R55, R54 ;  /* 0x0000003637cf723e */ /* 0x004fce00000000ff */
[----:B------:R-:W-:Y:S08]  /*5400*/  MUFU.EX2 R46, R46 ;  /* 0x0000002e002e7308 */ /* 0x000ff00000000800 */
[----:B------:R-:W-:Y:S01]  /*5410*/  MUFU.EX2 R47, R47 ;  /* 0x0000002f002f7308 */ /* 0x000fe20000000800 */
[----:B---3--:R-:W-:Y:S02]  /*5420*/  F2FP.F16.F32.PACK_AB R201, R43, R42 ;  /* 0x0000002a2bc9723e */ /* 0x008fe400000000ff */
[----:B-1----:R-:W-:Y:S01]  /*5430*/  FMNMX.FTZ R3, R5, R20, !PT ;  /* 0x0000001405037209 */ /* 0x002fe20007810000 */
[----:B------:R-:W-:-:S04]  /*5440*/  FADD.FTZ R20, R209, R2 ;  /* 0x00000002d1147221 */ /* 0x000fc80000010000 */
[----:B------:R-:W-:Y:S01]  /*5450*/  MUFU.EX2 R34, R34 ;  /* 0x0000002200227308 */ /* 0x000fe20000000800 */
[----:B------:R-:W-:Y:S01]  /*5460*/  F2FP.F16.F32.PACK_AB R209, R2, R209 ;  /* 0x000000d102d1723e */ /* 0x000fe200000000ff */
[C---:B------:R-:W-:Y:S01]  /*5470*/  FMUL.FTZ R5, R3.reuse, UR5 ;  /* 0x0000000503057c20 */ /* 0x040fe20008410000 */
[----:B------:R-:W-:Y:S01]  /*5480*/  FSETP.NEU.FTZ.AND P3, PT, R3, -INF , PT ;  /* 0xff8000000300780b */ /* 0x000fe20003f7d000 */
[----:B------:R-:W-:Y:S01]  /*5490*/  FADD.FTZ R31, R211, R20 ;  /* 0x00000014d31f7221 */ /* 0x000fe20000010000 */
[C---:B------:R-:W-:Y:S02]  /*54a0*/  F2FP.F16.F32.PACK_AB R211, R14.reuse, R211 ;  /* 0x000000d30ed3723e */ /* 0x040fe400000000ff */
[----:B------:R-:W-:Y:S01]  /*54b0*/  FSEL R5, R5, RZ, P3 ;  /* 0x000000ff05057208 */ /* 0x000fe20001800000 */
[----:B------:R-:W-:Y:S01]  /*54c0*/  FADD.FTZ R20, R14, R31 ;  /* 0x0000001f0e147221 */ /* 0x000fe20000010000 */
[----:B------:R-:W-:Y:S01]  /*54d0*/  MUFU.EX2 R35, R35 ;  /* 0x0000002300237308 */ /* 0x000fe20000000800 */
[----:B------:R-:W-:-:S02]  /*54e0*/  PLOP3.LUT P3, PT, PT, PT, UP1, 0x80, 0x0 ;  /* 0x000000000000781c */ /* 0x000fc40003f6f018 */
        /* <DEDUP_REMOVED lines=17> */
[--C-:B------:R-:W-:Y:S01]  /*5600*/  FFMA.FTZ R32, R32, UR5, -R5.reuse ;  /* 0x0000000520207c23 */ /* 0x100fe20008010805 */
[--C-:B------:R-:W-:Y:S01]  /*5610*/  FFMA.FTZ R33, R33, UR5, -R5.reuse ;  /* 0x0000000521217c23 */ /* 0x100fe20008010805 */
[--C-:B------:R-:W-:Y:S01]  /*5620*/  FFMA.FTZ R36, R36, UR5, -R5.reuse ;  /* 0x0000000524247c23 */ /* 0x100fe20008010805 */
[----:B------:R-:W-:Y:S01]  /*5630*/  FADD.FTZ R51, R55, R58 ;  /* 0x0000003a37337221 */ /* 0x000fe20000010000 */
[--C-:B------:R-:W-:Y:S01]  /*5640*/  FFMA.FTZ R37, R37, UR5, -R5.reuse ;  /* 0x0000000525257c23 */ /* 0x100fe20008010805 */
[----:B------:R-:W2:Y:S01]  /*5650*/  MUFU.EX2 R60, R60 ;  /* 0x0000003c003c7308 */ /* 0x000ea20000000800 */
[----:B------:R-:W-:Y:S01]  /*5660*/  FFMA.FTZ R24, R24, UR5, -R5 ;  /* 0x0000000518187c23 */ /* 0x000fe20008010805 */
[----:B------:R-:W-:Y:S01]  /*5670*/  FADD.FTZ R58, R42, R51 ;  /* 0x000000332a3a7221 */ /* 0x000fe20000010000 */
[--C-:B------:R-:W-:Y:S01]  /*5680*/  FFMA.FTZ R25, R25, UR5, -R5.reuse ;  /* 0x0000000519197c23 */ /* 0x100fe20008010805 */
[--C-:B------:R-:W-:Y:S01]  /*5690*/  FFMA.FTZ R28, R28, UR5, -R5.reuse ;  /* 0x000000051c1c7c23 */ /* 0x100fe20008010805 */
[----:B------:R-:W-:Y:S01]  /*56a0*/  FFMA.FTZ R29, R29, UR5, -R5 ;  /* 0x000000051d1d7c23 */ /* 0x000fe20008010805 */
[----:B------:R-:W-:Y:S01]  /*56b0*/  FADD.FTZ R51, R43, R58 ;  /* 0x0000003a2b337221 */ /* 0x000fe20000010000 */
[----:B------:R-:W-:Y:S01]  /*56c0*/  F2FP.F16.F32.PACK_AB R205, R50, R205 ;  /* 0x000000cd32cd723e */ /* 0x000fe200000000ff */
[----:B------:R-:W3:Y:S01]  /*56d0*/  MUFU.EX2 R61, R61 ;  /* 0x0000003d003d7308 */ /* 0x000ee20000000800 */
[----:B-1----:R-:W-:Y:S01]  /*56e0*/  FADD.FTZ R31, R56, R57 ;  /* 0x00000039381f7221 */ /* 0x002fe20000010000 */
[----:B0-----:R-:W-:Y:S01]  /*56f0*/  FADD.FTZ R0, R46, R51 ;  /* 0x000000332e007221 */ /* 0x001fe20000010000 */
[----:B------:R-:W-:-:S02]  /*5700*/  F2FP.F16.F32.PACK_AB R203, R47, R46 ;  /* 0x0000002e2fcb723e */ /* 0x000fc400000000ff */
[----:B------:R-:W-:Y:S02]  /*5710*/  CS2R R58, SRZ ;  /* 0x00000000003a7805 */ /* 0x000fe4000001ff00 */
[----:B------:R-:W-:Y:S01]  /*5720*/  F2FP.F16.F32.PACK_AB R197, R35, R34 ;  /* 0x0000002223c5723e */ /* 0x000fe200000000ff */
[----:B------:R-:W-:Y:S01]  /*5730*/  FADD.FTZ R51, R47, R0 ;  /* 0x000000002f337221 */ /* 0x000fe20000010000 */
[----:B------:R-:W-:Y:S01]  /*5740*/  F2FP.F16.F32.PACK_AB R208, R57, R56 ;  /* 0x0000003839d0723e */ /* 0x000fe200000000ff */
[----:B------:R-:W0:Y:S01]  /*5750*/  MUFU.EX2 R48, R48 ;  /* 0x0000003000307308 */ /* 0x000e220000000800 */
[----:B--2---:R-:W-:Y:S01]  /*5760*/  FADD.FTZ R20, R60, R31 ;  /* 0x0000001f3c147221 */ /* 0x004fe20000010000 */
[----:B------:R-:W-:Y:S02]  /*5770*/  CS2R R56, SRZ ;  /* 0x0000000000387805 */ /* 0x000fe4000001ff00 */
[----:B------:R-:W-:Y:S02]  /*5780*/  CS2R R54, SRZ ;  /* 0x0000000000367805 */ /* 0x000fe4000001ff00 */
[----:B------:R-:W-:-:S02]  /*5790*/  CS2R R46, SRZ ;  /* 0x00000000002e7805 */ /* 0x000fc4000001ff00 */
[----:B------:R-:W-:Y:S01]  /*57a0*/  CS2R R42, SRZ ;  /* 0x00000000002a7805 */ /* 0x000fe2000001ff00 */
[----:B------:R-:W1:Y:S01]  /*57b0*/  MUFU.EX2 R49, R49 ;  /* 0x0000003100317308 */ /* 0x000e620000000800 */
[C---:B---3--:R-:W-:Y:S01]  /*57c0*/  FADD.FTZ R31, R61.reuse, R20 ;  /* 0x000000143d1f7221 */ /* 0x048fe20000010000 */
[----:B------:R-:W-:Y:S02]  /*57d0*/  F2FP.F16.F32.PACK_AB R210, R61, R60 ;  /* 0x0000003c3dd2723e */ /* 0x000fe400000000ff */
[----:B------:R-:W-:-:S04]  /*57e0*/  CS2R R60, SRZ ;  /* 0x00000000003c7805 */ /* 0x000fc8000001ff00 */
[----:B------:R-:W2:Y:S01]  /*57f0*/  MUFU.EX2 R52, R52 ;  /* 0x0000003400347308 */ /* 0x000ea20000000800 */
[----:B0-----:R-:W-:-:S07]  /*5800*/  FADD.FTZ R20, R48, R31 ;  /* 0x0000001f30147221 */ /* 0x001fce0000010000 */
[----:B------:R-:W0:Y:S01]  /*5810*/  MUFU.EX2 R53, R53 ;  /* 0x0000003500357308 */ /* 0x000e220000000800 */
[C---:B-1----:R-:W-:Y:S01]  /*5820*/  FADD.FTZ R31, R49.reuse, R20 ;  /* 0x00000014311f7221 */ /* 0x042fe20000010000 */
[----:B------:R-:W-:Y:S02]  /*5830*/  F2FP.F16.F32.PACK_AB R204, R49, R48 ;  /* 0x0000003031cc723e */ /* 0x000fe400000000ff */
[----:B------:R-:W-:-:S04]  /*5840*/  CS2R R48, SRZ ;  /* 0x0000000000307805 */ /* 0x000fc8000001ff00 */
[----:B------:R-:W1:Y:S01]  /*5850*/  MUFU.EX2 R40, R40 ;  /* 0x0000002800287308 */ /* 0x000e620000000800 */
[----:B--2---:R-:W-:-:S07]  /*5860*/  FADD.FTZ R20, R52, R31 ;  /* 0x0000001f34147221 */ /* 0x004fce0000010000 */
[----:B------:R-:W2:Y:S01]  /*5870*/  MUFU.EX2 R41, R41 ;  /* 0x0000002900297308 */ /* 0x000ea20000000800 */
[C---:B0-----:R-:W-:Y:S01]  /*5880*/  FADD.FTZ R31, R53.reuse, R20 ;  /* 0x00000014351f7221 */ /* 0x041fe20000010000 */
[----:B------:R-:W-:Y:S01]  /*5890*/  FADD.FTZ R20, R34, R51 ;  /* 0x0000003322147221 */ /* 0x000fe20000010000 */
[----:B------:R-:W-:Y:S02]  /*58a0*/  F2FP.F16.F32.PACK_AB R206, R53, R52 ;  /* 0x0000003435ce723e */ /* 0x000fe400000000ff */
[----:B------:R-:W-:Y:S02]  /*58b0*/  CS2R R52, SRZ ;  /* 0x0000000000347805 */ /* 0x000fe4000001ff00 */
[----:B------:R-:W-:Y:S01]  /*58c0*/  CS2R R50, SRZ ;  /* 0x0000000000327805 */ /* 0x000fe2000001ff00 */
[----:B------:R-:W-:Y:S01]  /*58d0*/  FADD.FTZ R5, R35, R20 ;  /* 0x0000001423057221 */ /* 0x000fe20000010000 */
[----:B------:R-:W-:Y:S01]  /*58e0*/  IMAD.U32 R20, RZ, RZ, UR6 ;  /* 0x00000006ff147e24 */ /* 0x000fe2000f8e00ff */
[----:B------:R-:W0:Y:S01]  /*58f0*/  MUFU.EX2 R44, R44 ;  /* 0x0000002c002c7308 */ /* 0x000e220000000800 */
[----:B-1----:R-:W-:Y:S01]  /*5900*/  FADD.FTZ R0, R40, R31 ;  /* 0x0000001f28007221 */ /* 0x002fe20000010000 */
[----:B------:R-:W-:-:S06]  /*5910*/  CS2R R34, SRZ ;  /* 0x0000000000227805 */ /* 0x000fcc000001ff00 */
[----:B------:R-:W1:Y:S01]  /*5920*/  MUFU.EX2 R38, R38 ;  /* 0x0000002600267308 */ /* 0x000e620000000800 */
[C---:B--2---:R-:W-:Y:S01]  /*5930*/  FADD.FTZ R31, R41.reuse, R0 ;  /* 0x00000000291f7221 */ /* 0x044fe20000010000 */
[----:B------:R-:W-:Y:S02]  /*5940*/  F2FP.F16.F32.PACK_AB R200, R41, R40 ;  /* 0x0000002829c8723e */ /* 0x000fe400000000ff */
        /* <DEDUP_REMOVED lines=10> */
[C---:B0-----:R-:W-:Y:S01]  /*59f0*/  FADD.FTZ R31, R39.reuse, R2 ;  /* 0x00000002271f7221 */ /* 0x041fe20000010000 */
[----:B------:R-:W-:Y:S02]  /*5a00*/  F2FP.F16.F32.PACK_AB R199, R39, R38 ;  /* 0x0000002627c7723e */ /* 0x000fe400000000ff */
[----:B------:R-:W-:-:S04]  /*5a10*/  CS2R R38, SRZ ;  /* 0x0000000000267805 */ /* 0x000fc8000001ff00 */
[----:B------:R-:W0:Y:S01]  /*5a20*/  MUFU.EX2 R33, R33 ;  /* 0x0000002100217308 */ /* 0x000e220000000800 */
[----:B-1----:R-:W-:-:S07]  /*5a30*/  FADD.FTZ R0, R32, R5 ;  /* 0x0000000520007221 */ /* 0x002fce0000010000 */
[----:B------:R-:W1:Y:S01]  /*5a40*/  MUFU.EX2 R27, R27 ;  /* 0x0000001b001b7308 */ /* 0x000e620000000800 */
[----:B--2---:R-:W-:-:S07]  /*5a50*/  FADD.FTZ R2, R26, R31 ;  /* 0x0000001f1a027221 */ /* 0x004fce0000010000 */
[----:B------:R-:W2:Y:S01]  /*5a60*/  MUFU.EX2 R36, R36 ;  /* 0x0000002400247308 */ /* 0x000ea20000000800 */
[C---:B0-----:R-:W-:Y:S01]  /*5a70*/  FADD.FTZ R5, R33.reuse, R0 ;  /* 0x0000000021057221 */ /* 0x041fe20000010000 */
[----:B------:R-:W-:Y:S02]  /*5a80*/  F2FP.F16.F32.PACK_AB R196, R33, R32 ;  /* 0x0000002021c4723e */ /* 0x000fe400000000ff */
[----:B------:R-:W-:-:S04]  /*5a90*/  CS2R R32, SRZ ;  /* 0x0000000000207805 */ /* 0x000fc8000001ff00 */
[----:B------:R-:W0:Y:S01]  /*5aa0*/  MUFU.EX2 R30, R30 ;  /* 0x0000001e001e7308 */ /* 0x000e220000000800 */
[C---:B-1----:R-:W-:Y:S01]  /*5ab0*/  FADD.FTZ R31, R27.reuse, R2 ;  /* 0x000000021b1f7221 */ /* 0x042fe20000010000 */
[----:B------:R-:W-:Y:S02]  /*5ac0*/  F2FP.F16.F32.PACK_AB R193, R27, R26 ;  /* 0x0000001a1bc1723e */ /* 0x000fe400000000ff */
[----:B------:R-:W-:-:S04]  /*5ad0*/  CS2R R26, SRZ ;  /* 0x00000000001a7805 */ /* 0x000fc8000001ff00 */
[----:B------:R-:W1:Y:S01]  /*5ae0*/  MUFU.EX2 R37, R37 ;  /* 0x0000002500257308 */ /* 0x000e620000000800 */
[----:B--2---:R-:W-:-:S07]  /*5af0*/  FADD.FTZ R0, R36, R5 ;  /* 0x0000000524007221 */ /* 0x004fce0000010000 */
        /* <DEDUP_REMOVED lines=10> */
[----:B------:R-:W-:Y:S01]  /*5ba0*/  F2FP.F16.F32.PACK_AB R195, R21, R30 ;  /* 0x0000001e15c3723e */ /* 0x000fe200000000ff */
[----:B------:R-:W-:Y:S01]  /*5bb0*/  IMAD.MOV.U32 R2, RZ, RZ, 0x3f800000 ;  /* 0x3f800000ff027424 */ /* 0x000fe200078e00ff */
[----:B------:R-:W-:-:S04]  /*5bc0*/  CS2R R30, SRZ ;  /* 0x00000000001e7805 */ /* 0x000fc8000001ff00 */
[----:B------:R-:W0:Y:S01]  /*5bd0*/  MUFU.EX2 R29, R29 ;  /* 0x0000001d001d7308 */ /* 0x000e220000000800 */
[C---:B-1----:R-:W-:Y:S01]  /*5be0*/  FADD.FTZ R21, R25.reuse, R0 ;  /* 0x0000000019157221 */ /* 0x042fe20000010000 */
[----:B------:R-:W-:Y:S01]  /*5bf0*/  F2FP.F16.F32.PACK_AB R192, R25, R24 ;  /* 0x0000001819c0723e */ /* 0x000fe200000000ff */
[----:B------:R-:W-:Y:S01]  /*5c00*/  IMAD.MOV.U32 R0, RZ, RZ, 0x3f800000 ;  /* 0x3f800000ff007424 */ /* 0x000fe200078e00ff */
[----:B------:R-:W-:Y:S01]  /*5c10*/  CS2R R24, SRZ ;  /* 0x0000000000187805 */ /* 0x000fe2000001ff00 */
[----:B--2---:R-:W-:-:S04]  /*5c20*/  FADD.FTZ R14, R28, R21 ;  /* 0x000000151c0e7221 */ /* 0x004fc80000010000 */
[C---:B0-----:R-:W-:Y:S01]  /*5c30*/  FADD.FTZ R14, R29.reuse, R14 ;  /* 0x0000000e1d0e7221 */ /* 0x041fe20000010000 */
[----:B------:R-:W-:Y:S02]  /*5c40*/  F2FP.F16.F32.PACK_AB R194, R29, R28 ;  /* 0x0000001c1dc2723e */ /* 0x000fe400000000ff */
[----:B------:R-:W-:Y:S01]  /*5c50*/  CS2R R28, SRZ ;  /* 0x00000000001c7805 */ /* 0x000fe2000001ff00 */
[----:B------:R-:W-:Y:S06]  /*5c60*/  @!P3 BRA `(.L_x_2366) ;  /* 0x0000003c0048b947 */ /* 0x000fec0003800000 */
[----:B------:R-:W-:Y:S01]  /*5c70*/  R2UR UR4, R236 ;  /* 0x00000000ec0472ca */ /* 0x000fe200000e0000 */
[----:B------:R-:W-:Y:S01]  /*5c80*/  IMAD.MOV.U32 R21, RZ, RZ, R4 ;  /* 0x000000ffff157224 */ /* 0x000fe200078e0004 */
[----:B------:R-:W-:Y:S01]  /*5c90*/  UMOV UR61, UR60 ;  /* 0x0000003c003d7c82 */ /* 0x000fe20008000000 */
[----:B------:R-:W-:Y:S02]  /*5ca0*/  IMAD.MOV.U32 R235, RZ, RZ, R3 ;  /* 0x000000ffffeb7224 */ /* 0x000fe400078e0003 */
[----:B------:R-:W-:Y:S02]  /*5cb0*/  IMAD.MOV.U32 R2, RZ, RZ, 0x3f800000 ;  /* 0x3f800000ff027424 */ /* 0x000fe400078e00ff */
[----:B------:R-:W-:-:S06]  /*5cc0*/  IMAD.MOV.U32 R151, RZ, RZ, RZ ;  /* 0x000000ffff977224 */ /* 0x000fcc00078e00ff */
[----:B------:R-:W-:Y:S01]  /*5cd0*/  IMAD.U32 R236, RZ, RZ, UR4 ;  /* 0x00000004ffec7e24 */ /* 0x000fe2000f8e00ff */
[----:B------:R-:W-:-:S13]  /*5ce0*/  R2UR UR4, R16 ;  /* 0x00000000100472ca */ /* 0x000fda00000e0000 */
[----:B------:R-:W-:-:S07]  /*5cf0*/  IMAD.U32 R237, RZ, RZ, UR4 ;  /* 0x00000004ffed7e24 */ /* 0x000fce000f8e00ff */
.L_x_2375:
[----:B------:R-:W-:Y:S01]  /*5d00*/  R2UR UR6, R237 ;  /* 0x00000000ed0672ca */ /* 0x000fe200000e0000 */
[----:B------:R-:W-:-:S04]  /*5d10*/  UIADD3 UR4, UR61, 0x1, URZ ;  /* 0x000000013d047890 */ /* 0x000fc8000fffe03f */
[----:B------:R-:W-:-:S04]  /*5d20*/  UISETP.NE.AND UP1, UPT, UR4, 0x2, UPT ;  /* 0x000000020400788c */ /* 0x000fc8000bf25270 */
[----:B------:R-:W-:Y:S02]  /*5d30*/  USEL UR5, URZ, 0x1, UP1 ;  /* 0x000000013f057887 */ /* 0x000fe40008800000 */
[----:B------:R-:W-:Y:S02]  /*5d40*/  USEL UR60, UR4, URZ, UP1 ;  /* 0x0000003f043c7287 */ /* 0x000fe40008800000 */
[----:B------:R-:W-:-:S06]  /*5d50*/  ULOP3.LUT UR4, UR6, UR5, URZ, 0x3c, !UPT ;  /* 0x0000000506047292 */ /* 0x000fcc000f8e3c3f */
[----:B------:R-:W-:Y:S01]  /*5d60*/  IMAD.U32 R16, RZ, RZ, UR4 ;  /* 0x00000004ff107e24 */ /* 0x000fe2000f8e00ff */
[----:B------:R-:W-:Y:S06]  /*5d70*/  @!P0 BRA `(.L_x_2367) ;  /* 0x0000000000048947 */ /* 0x000fec0003800000 */
[----:B------:R-:W-:Y:S01]  /*5d80*/  BPT.TRAP 0x1 ;  /* 0x000000040000795c */ /* 0x000fe20000300000 */
.L_x_2367:
[----:B------:R-:W-:Y:S02]  /*5d90*/  R2UR UR4, R17 ;  /* 0x00000000110472ca */ /* 0x000fe400000e0000 */
[----:B------:R-:W-:-:S11]  /*5da0*/  R2UR UR5, R16 ;  /* 0x00000000100572ca */ /* 0x000fd600000e0000 */
[----:B------:R-:W-:Y:S02]  /*5db0*/  ULEA UR4, UR60, UR4, 0x3 ;  /* 0x000000043c047291 */ /* 0x000fe4000f8e183f */
[----:B------:R-:W-:-:S04]  /*5dc0*/  IMAD.U32 R4, RZ, RZ, UR5 ;  /* 0x00000005ff047e24 */ /* 0x000fc8000f8e00ff */
[----:B------:R-:W-:Y:S01]  /*5dd0*/  IMAD.U32 R3, RZ, RZ, UR4 ;  /* 0x00000004ff037e24 */ /* 0x000fe2000f8e00ff */
[----:B------:R-:W-:-:S04]  /*5de0*/  SHF.L.U32 R4, R4, 0x1f, RZ ;  /* 0x0000001f04047819 */ /* 0x000fc800000006ff */
[----:B------:R0:W1:Y:S01]  /*5df0*/  SYNCS.PHASECHK.TRANS64.TRYWAIT P3, [UR4+0x38830], R4 ;  /* 0x03883004ff0075a7 */ /* 0x0000620008060144 */
[----:B------:R-:W-:Y:S05]  /*5e00*/  @!P0 BRA `(.L_x_2368) ;  /* 0x0000000000048947 */ /* 0x000fea0003800000 */
[----:B------:R-:W-:Y:S01]  /*5e10*/  BPT.TRAP 0x1 ;  /* 0x000000040000795c */ /* 0x000fe20000300000 */
.L_x_2368:
[----:B-1----:R-:W-:Y:S05]  /*5e20*/  @P3 BRA `(.L_x_2369) ;  /* 0x00000000000c3947 */ /* 0x002fea0003800000 */
[----:B------:R-:W-:-:S13]  /*5e30*/  R2UR UR4, R3 ;  /* 0x00000000030472ca */ /* 0x000fda00000e0000 */
[----:B------:R-:W1:Y:S02]  /*5e40*/  SYNCS.PHASECHK.TRANS64.TRYWAIT P3, [UR4+0x38830], R4 ;  /* 0x03883004ff0075a7 */ /* 0x000e640008060144 */
[----:B-1----:R-:W-:Y:S05]  /*5e50*/  @!P3 BRA `(.L_x_2370) ;  /* 0x0000015000acb947 */ /* 0x002fea0003800000 */
.L_x_2369:
[----:B------:R-:W-:Y:S01]  /*5e60*/  R2UR UR4, R15 ;  /* 0x000000000f0472ca */ /* 0x000fe200000e0000 */
[----:B------:R-:W-:Y:S01]  /*5e70*/  WARPGROUP.ARRIVE ;  /* 0x00000000000079c5 */ /* 0x000fe20000000000 */
[----:B------:R-:W-:Y:S01]  /*5e80*/  R2UR UR14, R12 ;  /* 0x000000000c0e72ca */ /* 0x000fe200000e0000 */
[----:B------:R-:W-:Y:S01]  /*5e90*/  UMOV UR59, 0x40000040 ;  /* 0x40000040003b7882 */ /* 0x000fe20000000000 */
        /* <DEDUP_REMOVED lines=9> */
[----:B------:R-:W-:Y:S01]  /*5f30*/  UIMAD UR4, UR60, 0xa00, UR4 ;  /* 0x00000a003c0478a4 */ /* 0x000fe2000f8e0204 */
[-C--:B------:R-:W-:Y:S01]  /*5f40*/  FMUL.FTZ R24, R24, R0.reuse ;  /* 0x0000000018187220 */ /* 0x080fe20000410000 */
[----:B------:R-:W-:Y:S01]  /*5f50*/  UMOV UR56, UR14 ;  /* 0x0000000e00387c82 */ /* 0x000fe20008000000 */
[----:B------:R-:W-:Y:S01]  /*5f60*/  UMOV UR35, 0x40000040 ;  /* 0x4000004000237882 */ /* 0x000fe20000000000 */
[----:B------:R-:W-:Y:S01]  /*5f70*/  UMOV UR57, UR15 ;  /* 0x0000000f00397c82 */ /* 0x000fe20008000000 */
[----:B------:R-:W-:Y:S01]  /*5f80*/  UIADD3 UR18, UR4, 0x282, URZ ;  /* 0x0000028204127890 */ /* 0x000fe2000fffe03f */
[-C--:B------:R-:W-:Y:S01]  /*5f90*/  FMUL.FTZ R25, R25, R0.reuse ;  /* 0x0000000019197220 */ /* 0x080fe20000410000 */
[----:B------:R-:W-:Y:S01]  /*5fa0*/  UMOV UR58, UR4 ;  /* 0x00000004003a7c82 */ /* 0x000fe20008000000 */
[----:B------:R-:W-:Y:S01]  /*5fb0*/  UIADD3 UR22, UR4, 0x284, URZ ;  /* 0x0000028404167890 */ /* 0x000fe2000fffe03f */
[----:B------:R-:W-:Y:S01]  /*5fc0*/  HGMMA.64x16x16.F32 R184, gdesc[UR56], RZ, !UPT, gsb0 ;  /* 0x0020000038b879f0 */ /* 0x000fe2000c0008ff */
[----:B------:R-:W-:Y:S01]  /*5fd0*/  UIADD3 UR58, UR4, 0x80, URZ ;  /* 0x00000080043a7890 */ /* 0x000fe2000fffe03f */
[-C--:B------:R-:W-:Y:S01]  /*5fe0*/  FMUL.FTZ R28, R28, R0.reuse ;  /* 0x000000001c1c7220 */ /* 0x080fe20000410000 */
[----:B------:R-:W-:Y:S01]  /*5ff0*/  UMOV UR59, 0x40000040 ;  /* 0x40000040003b7882 */ /* 0x000fe20000000000 */
[----:B------:R-:W-:Y:S01]  /*6000*/  UMOV UR56, UR14 ;  /* 0x0000000e00387c82 */ /* 0x000fe20008000000 */
[----:B------:R-:W-:Y:S01]  /*6010*/  UMOV UR57, UR15 ;  /* 0x0000000f00397c82 */ /* 0x000fe20008000000 */
        /* <DEDUP_REMOVED lines=54> */
[----:B------:R-:W-:Y:S01]  /*6380*/  UIADD3 UR58, UR4, 0x100, URZ ;  /* 0x00000100043a7890 */ /* 0x000fe2000fffe03f */
[-C--:B------:R-:W-:Y:S01]  /*6390*/  FMUL.FTZ R105, R105, R0.reuse ;  /* 0x0000000069697220 */ /* 0x080fe20000410000 */
[----:B------:R-:W-:Y:S01]  /*63a0*/  UMOV UR59, 0x40000040 ;  /* 0x40000040003b7882 */ /* 0x000fe20000000000 */
[----:B------:R-:W-:Y:S01]  /*63b0*/  UMOV UR56, UR14 ;  /* 0x0000000e00387c82 */ /* 0x000fe20008000000 */
[----:B------:R-:W-:Y:S01]  /*63c0*/  UMOV UR57, UR15 ;  /* 0x0000000f00397c82 */ /* 0x000fe20008000000 */
        /* <DEDUP_REMOVED lines=97> */
[----:B------:R-:W-:Y:S01]  /*69e0*/  UMOV UR59, 0x40000040 ;  /* 0x40000040003b7882 */ /* 0x000fe20000000000 */
[----:B------:R-:W-:Y:S01]  /*69f0*/  UMOV UR56, UR14 ;  /* 0x0000000e00387c82 */ /* 0x000fe20008000000 */
[----:B------:R-:W-:Y:S01]  /*6a00*/  UMOV UR57, UR15 ;  /* 0x0000000f00397c82 */ /* 0x000fe20008000000 */
[----:B------:R-:W-:Y:S01]  /*6a10*/  UIADD3 UR14, UR4, 0x280, URZ ;  /* 0x00000280040e7890 */ /* 0x000fe2000fffe03f */
[----:B------:R-:W-:Y:S01]  /*6a20*/  UMOV UR15, 0x40000040 ;  /* 0x40000040000f7882 */ /* 0x000fe20000000000 */
[----:B------:R-:W-:Y:S02]  /*6a30*/  WARPGROUP.DEPBAR.LE gsb0, 0x0 ;  /* 0x00008000000079c5 */ /* 0x000fe40000010000 */
[----:B-1----:R-:W-:-:S06]  /*6a40*/  WARPGROUP.ARRIVE ;  /* 0x00000000000079c5 */ /* 0x002fcc0000000000 */
[----:B------:R-:W-:Y:S01]  /*6a50*/  HGMMA.64x16x16.F32 R152, gdesc[UR56], RZ, !UPT, gsb0 ;  /* 0x00200000389879f0 */ /* 0x000fe2000c0008ff */
[----:B------:R-:W-:Y:S01]  /*6a60*/  UIADD3 UR58, UR4, 0x2, URZ ;  /* 0x00000002043a7890 */ /* 0x000fe2000fffe03f */
[----:B------:R-:W-:Y:S01]  /*6a70*/  UMOV UR59, 0x40000040 ;  /* 0x40000040003b7882 */ /* 0x000fe20000000000 */
[----:B------:R-:W-:Y:S01]  /*6a80*/  UMOV UR56, UR10 ;  /* 0x0000000a00387c82 */ /* 0x000fe20008000000 */
[----:B------:R-:W-:Y:S01]  /*6a90*/  UMOV UR57, UR11 ;  /* 0x0000000b00397c82 */ /* 0x000fe20008000000 */
[----:B------:R-:W-:Y:S02]  /*6aa0*/  WARPGROUP.DEPBAR.LE gsb0, 0x0 ;  /* 0x00008000000079c5 */ /* 0x000fe40000010000 */
[----:B------:R-:W-:-:S06]  /*6ab0*/  WARPGROUP.ARRIVE ;  /* 0x00000000000079c5 */ /* 0x000fcc0000000000 */
[----:B------:R-:W-:Y:S01]  /*6ac0*/  HGMMA.64x16x16.F32 R184, gdesc[UR56], R184, gsb0 ;  /* 0x0020000038b879f0 */ /* 0x000fe200080008b8 */
        /* <DEDUP_REMOVED lines=25> */
[----:B------:R-:W-:Y:S01]  /*6c60*/  UIADD3 UR10, UR4, 0x6, URZ ;  /* 0x00000006040a7890 */ /* 0x000fe2000fffe03f */
[----:B------:R-:W-:Y:S01]  /*6c70*/  UMOV UR11, 0x40000040 ;  /* 0x40000040000b7882 */ /* 0x000fe20000000000 */
        /* <DEDUP_REMOVED lines=65> */
[----:B------:R-:W-:Y:S02]  /*7090*/  R2UR UR10, R6 ;  /* 0x00000000060a72ca */ /* 0x000fe400000e0000 */
[----:B------:R-:W-:-:S11]  /*70a0*/  R2UR UR11, R7 ;  /* 0x00000000070b72ca */ /* 0x000fd600000e0000 */
[----:B------:R-:W-:Y:S02]  /*70b0*/  UMOV UR56, UR10 ;  /* 0x0000000a00387c82 */ /* 0x000fe40008000000 */
        /* <DEDUP_REMOVED lines=276> */
[----:B------:R-:W-:Y:S01]  /*8200*/  UMOV UR4, UR10 ;  /* 0x0000000a00047c82 */ /* 0x000fe20008000000 */
[----:B------:R-:W-:Y:S02]  /*8210*/  WARPGROUP.DEPBAR.LE gsb0, 0x0 ;  /* 0x00008000000079c5 */ /* 0x000fe40000010000 */
[----:B------:R-:W-:-:S06]  /*8220*/  WARPGROUP.ARRIVE ;  /* 0x00000000000079c5 */ /* 0x000fcc0000000000 */
[----:B------:R-:W-:Y:S03]  /*8230*/  HGMMA.64x16x16.F32 R160, gdesc[UR56], R160, gsb0 ;  /* 0x0020000038a079f0 */ /* 0x000fe600080008a0 */
[----:B------:R-:W-:Y:S02]  /*8240*/  WARPGROUP.DEPBAR.LE gsb0, 0x0 ;  /* 0x00008000000079c5 */ /* 0x000fe40000010000 */
[----:B------:R-:W-:-:S06]  /*8250*/  WARPGROUP.ARRIVE ;  /* 0x00000000000079c5 */ /* 0x000fcc0000000000 */
[----:B------:R-:W-:Y:S03]  /*8260*/  HGMMA.64x16x16.F32 R152, gdesc[UR4], R152, gsb0 ;  /* 0x00200000049879f0 */ /* 0x000fe60008000898 */
[----:B------:R-:W-:Y:S02]  /*8270*/  WARPGROUP.DEPBAR.LE gsb0, 0x0 ;  /* 0x00008000000079c5 */ /* 0x000fe40000010000 */
[----:B------:R-:W-:Y:S05]  /*8280*/  @!P0 BRA `(.L_x_2371) ;  /* 0x0000000000048947 */ /* 0x000fea0003800000 */
[----:B------:R-:W-:Y:S01]  /*8290*/  BPT.TRAP 0x1 ;  /* 0x000000040000795c */ /* 0x000fe20000300000 */
.L_x_2371:
[----:B------:R-:W-:Y:S02]  /*82a0*/  R2UR UR4, R17 ;  /* 0x00000000110472ca */ /* 0x000fe400000e0000 */
[----:B------:R-:W-:-:S11]  /*82b0*/  R2UR UR5, R237 ;  /* 0x00000000ed0572ca */ /* 0x000fd600000e0000 */
[----:B------:R-:W-:Y:S02]  /*82c0*/  ULEA UR4, UR61, UR4, 0x3 ;  /* 0x000000043d047291 */ /* 0x000fe4000f8e183f */
[----:B------:R-:W-:-:S05]  /*82d0*/  IMAD.U32 R0, RZ, RZ, UR5 ;  /* 0x00000005ff007e24 */ /* 0x000fca000f8e00ff */
[----:B------:R-:W-:-:S04]  /*82e0*/  SHF.L.U32 R0, R0, 0x1f, RZ ;  /* 0x0000001f00007819 */ /* 0x000fc800000006ff */
[----:B------:R1:W2:Y:S01]  /*82f0*/  SYNCS.PHASECHK.TRANS64.TRYWAIT P3, [UR4+0x38850], R0 ;  /* 0x03885000ff0075a7 */ /* 0x0002a20008060144 */
[----:B------:R-:W-:Y:S05]  /*8300*/  @!P0 BRA `(.L_x_2372) ;  /* 0x0000000000048947 */ /* 0x000fea0003800000 */
[----:B------:R-:W-:Y:S01]  /*8310*/  BPT.TRAP 0x1 ;  /* 0x000000040000795c */ /* 0x000fe20000300000 */
.L_x_2372:
[----:B--2---:R-:W-:Y:S05]  /*8320*/  @P3 BRA `(.L_x_2373) ;  /* 0x0000000000083947 */ /* 0x004fea0003800000 */
[----:B------:R-:W2:Y:S02]  /*8330*/  SYNCS.PHASECHK.TRANS64.TRYWAIT P3, [UR4+0x38850], R0 ;  /* 0x03885000ff0075a7 */ /* 0x000ea40008060144 */
[----:B--2---:R-:W-:Y:S05]  /*8340*/  @!P3 BRA `(.L_x_2374) ;  /* 0x0000012c008cb947 */ /* 0x004fea0003800000 */
.L_x_2373:
[----:B------:R-:W-:Y:S01]  /*8350*/  R2UR UR5, R17 ;  /* 0x00000000110572ca */ /* 0x000fe200000e0000 */
[----:B------:R-:W-:Y:S01]  /*8360*/  WARPGROUP.ARRIVE ;  /* 0x00000000000079c5 */ /* 0x000fe20000000000 */
[----:B------:R-:W-:Y:S01]  /*8370*/  UMOV UR7, 0x40000040 ;  /* 0x4000004000077882 */ /* 0x000fe20000000000 */
[----:B------:R-:W-:Y:S02]  /*8380*/  R2UR UR15, R212 ;  /* 0x00000000d40f72ca */ /* 0x000fe400000e0000 */
[----:B------:R-:W-:Y:S02]  /*8390*/  R2UR UR10, R236 ;  /* 0x00000000ec0a72ca */ /* 0x000fe400000e0000 */
[----:B------:R-:W-:Y:S02]  /*83a0*/  R2UR UR14, R18 ;  /* 0x00000000120e72ca */ /* 0x000fe400000e0000 */
[----:B------:R-:W-:-:S04]  /*83b0*/  R2UR UR11, R22 ;  /* 0x00000000160b72ca */ /* 0x000fc800000e0000 */
[----:B------:R-:W-:-:S03]  /*83c0*/  UIADD3 UR5, UR5, 0x400, URZ ;  /* 0x0000040005057890 */ /* 0x000fc6000fffe03f */
[----:B-12---:R-:W-:Y:S01]  /*83d0*/  VIADD R0, R213, UR15 ;  /* 0x0000000fd5007c36 */ /* 0x006fe20008000000 */
[----:B------:R-:W-:-:S04]  /*83e0*/  USHF.R.U32.HI UR5, URZ, 0x4, UR5 ;  /* 0x000000043f057899 */ /* 0x000fc80008011605 */
[----:B------:R-:W-:-:S04]  /*83f0*/  ULOP3.LUT UR5, UR5, 0x3fff, URZ, 0xc0, !UPT ;  /* 0x00003fff05057892 */ /* 0x000fc8000f8ec03f */
[----:B------:R-:W-:-:S04]  /*8400*/  ULOP3.LUT UR5, UR5, 0x2800000, URZ, 0xfc, !UPT ;  /* 0x0280000005057892 */ /* 0x000fc8000f8efc3f */
[----:B------:R-:W-:-:S03]  /*8410*/  UIMAD UR5, UR61, 0xa00, UR5 ;  /* 0x00000a003d0578a4 */ /* 0x000fc6000f8e0205 */
[----:B------:R-:W-:-:S04]  /*8420*/  UMOV UR61, UR60 ;  /* 0x0000003c003d7c82 */ /* 0x000fc80008000000 */
        /* <DEDUP_REMOVED lines=20> */
[----:B------:R-:W-:Y:S01]  /*8570*/  @UP0 ULDC UR6, c[0x0][0x44c] ;  /* 0x0001130000060ab9 */ /* 0x000fe20000000800 */
[----:B------:R-:W-:Y:S01]  /*8580*/  UMOV UR7, 0x40000040 ;  /* 0x4000004000077882 */ /* 0x000fe20000000000 */
[----:B------:R-:W-:Y:S01]  /*8590*/  @P2 IMAD.HI.U32 R2, R0, UR6, RZ ;  /* 0x0000000600022c27 */ /* 0x000fe2000f8e00ff */
[----:B------:R-:W-:-:S04]  /*85a0*/  @UP0 ULDC UR6, c[0x0][0x450] ;  /* 0x0001140000060ab9 */ /* 0x000fc80000000800 */
[----:B------:R-:W-:Y:S01]  /*85b0*/  @P2 SHF.R.U32.HI R0, RZ, UR6, R2 ;  /* 0x00000006ff002c19 */ /* 0x000fe20008011602 */
[----:B------:R-:W-:-:S04]  /*85c0*/  UIMAD UR6, UR10, -0x50, URZ ;  /* 0xffffffb00a0678a4 */ /* 0x000fc8000f8e023f */
[----:B0-----:R-:W0:Y:S02]  /*85d0*/  SHFL.IDX PT, R4, R0, 0x1, 0x1c1f ;  /* 0x003c1f0000047f89 */ /* 0x001e2400000e0000 */
[----:B------:R-:W-:Y:S01]  /*85e0*/  IMAD.U32 R2, RZ, RZ, UR6 ;  /* 0x00000006ff027e24 */ /* 0x000fe2000f8e00ff */
[----:B------:R-:W-:-:S03]  /*85f0*/  UIADD3 UR6, UR5, 0x200, URZ ;  /* 0x0000020005067890 */ /* 0x000fc6000fffe03f */
[----:B------:R-:W-:Y:S01]  /*8600*/  ULDC UR5, c[0x0][0x988] ;  /* 0x0002620000057ab9 */ /* 0x000fe20000000800 */
[----:B------:R-:W-:Y:S01]  /*8610*/  IADD3 R2, -R19, 0x1, R2 ;  /* 0x0000000113027810 */ /* 0x000fe20007ffe102 */
[----:B------:R-:W-:Y:S02]  /*8620*/  WARPGROUP.DEPBAR.LE gsb0, 0x0 ;  /* 0x00008000000079c5 */ /* 0x000fe40000010000 */
[----:B------:R-:W-:Y:S01]  /*8630*/  IMAD.U32 R196, RZ, RZ, UR14 ;  /* 0x0000000effc47e24 */ /* 0x000fe2000f8e00ff */
[----:B------:R-:W-:-:S04]  /*8640*/  WARPGROUP.ARRIVE ;  /* 0x00000000000079c5 */ /* 0x000fc80000000000 */
[----:B------:R-:W-:Y:S02]  /*8650*/  IADD3 R2, -R196, UR11, R2 ;  /* 0x0000000bc4027c10 */ /* 0x000fe4000fffe102 */
[----:B------:R-:W-:Y:S01]  /*8660*/  R2UR UR11, R3 ;  /* 0x00000000030b72ca */ /* 0x000fe200000e0000 */
[----:B------:R-:W-:Y:S01]  /*8670*/  HGMMA.64x256x16.F32 R24, R192, gdesc[UR4].tnspB, R24, gsb0 ;  /* 0x43e00004c0187df0 */ /* 0x000fe20008000818 */
[----:B------:R-:W-:Y:S01]  /*8680*/  R2UR UR6, R20 ;  /* 0x00000000140672ca */ /* 0x000fe200000e0000 */
[----:B0-----:R-:W-:-:S05]  /*8690*/  IMAD.IADD R3, R2, 0x1, R4 ;  /* 0x0000000102037824 */ /* 0x001fca00078e0204 */
[C---:B------:R-:W-:Y:S02]  /*86a0*/  ISETP.GT.AND P3, PT, R3.reuse, RZ, PT ;  /* 0x000000ff0300720c */ /* 0x040fe40003f64270 */
[C---:B------:R-:W-:Y:S02]  /*86b0*/  ISETP.GT.AND P4, PT, R3.reuse, 0x1, PT ;  /* 0x000000010300780c */ /* 0x040fe40003f84270 */
[----:B------:R-:W-:Y:S02]  /*86c0*/  FSEL R186, R186, -INF , P3 ;  /* 0xff800000baba7808 */ /* 0x000fe40001800000 */
[----:B------:R-:W-:Y:S01]  /*86d0*/  ISETP.GT.AND P3, PT, R3, 0x8, PT ;  /* 0x000000080300780c */ /* 0x000fe20003f64270 */
[----:B------:R-:W-:Y:S01]  /*86e0*/  UISETP.GT.AND UP1, UPT, UR10, UR6, UPT ;  /* 0x000000060a00728c */ /* 0x000fe2000bf24270 */
[----:B------:R-:W-:Y:S02]  /*86f0*/  FSEL R187, R187, -INF , P4 ;  /* 0xff800000bbbb7808 */ /* 0x000fe40002000000 */
        /* <DEDUP_REMOVED lines=50> */
[----:B------:R-:W-:Y:S01]  /*8a20*/  FSEL R158, R158, -INF , P6 ;  /* 0xff8000009e9e7808 */ /* 0x000fe20003000000 */
[----:B------:R-:W0:Y:S01]  /*8a30*/  SHFL.IDX PT, R3, R0, RZ, 0x1c1f ;  /* 0x001c1fff00037589 */ /* 0x000e2200000e0000 */
[----:B------:R-:W-:Y:S02]  /*8a40*/  FMNMX.FTZ R4, R155, R4, !PT ;  /* 0x000000049b047209 */ /* 0x000fe40007810000 */
[----:B------:R-:W-:Y:S02]  /*8a50*/  FSEL R159, R159, -INF , P5 ;  /* 0xff8000009f9f7808 */ /* 0x000fe40002800000 */
[----:B------:R-:W-:Y:S02]  /*8a60*/  FMNMX.FTZ R4, R158, R4, !PT ;  /* 0x000000049e047209 */ /* 0x000fe40007810000 */
[----:B------:R-:W-:-:S02]  /*8a70*/  R2UR UR6, R16 ;  /* 0x00000000100672ca */ /* 0x000fc400000e0000 */
[----:B------:R-:W-:-:S05]  /*8a80*/  FMNMX.FTZ R4, R159, R4, !PT ;  /* 0x000000049f047209 */ /* 0x000fca0007810000 */
[----:B------:R-:W1:Y:S06]  /*8a90*/  SHFL.BFLY PT, R0, R4, 0x2, 0x1f ;  /* 0x0c401f0004007f89 */ /* 0x000e6c00000e0000 */
[----:B------:R-:W-:Y:S02]  /*8aa0*/  IMAD.U32 R237, RZ, RZ, UR6 ;  /* 0x00000006ffed7e24 */ /* 0x000fe4000f8e00ff */
[----:B0-----:R-:W-:-:S05]  /*8ab0*/  IMAD.IADD R2, R2, 0x1, R3 ;  /* 0x0000000102027824 */ /* 0x001fca00078e0203 */
[C---:B------:R-:W-:Y:S02]  /*8ac0*/  ISETP.GT.AND P3, PT, R2.reuse, RZ, PT ;  /* 0x000000ff0200720c */ /* 0x040fe40003f64270 */
[----:B------:R-:W-:Y:S02]  /*8ad0*/  ISETP.GT.AND P4, PT, R2, 0x1, PT ;  /* 0x000000010200780c */ /* 0x000fe40003f84270 */
[----:B------:R-:W-:Y:S02]  /*8ae0*/  FSEL R184, R184, -INF , P3 ;  /* 0xff800000b8b87808 */ /* 0x000fe40001800000 */
[----:B------:R-:W-:Y:S02]  /*8af0*/  ISETP.GT.AND P5, PT, R2, 0x8, PT ;  /* 0x000000080200780c */ /* 0x000fe40003fa4270 */
[----:B------:R-:W-:Y:S02]  /*8b00*/  FSEL R185, R185, -INF , P4 ;  /* 0xff800000b9b97808 */ /* 0x000fe40002000000 */
[----:B-1----:R-:W-:-:S02]  /*8b10*/  FMNMX.FTZ R4, R4, R0, !PT ;  /* 0x0000000004047209 */ /* 0x002fc40007810000 */
[----:B------:R-:W-:Y:S02]  /*8b20*/  FMNMX.FTZ R3, R184, R235, !PT ;  /* 0x000000ebb8037209 */ /* 0x000fe40007810000 */
[----:B------:R-:W-:Y:S01]  /*8b30*/  ISETP.GT.AND P6, PT, R2, 0x9, PT ;  /* 0x000000090200780c */ /* 0x000fe20003fc4270 */
[----:B------:R-:W0:Y:S01]  /*8b40*/  SHFL.BFLY PT, R0, R4, 0x1, 0x1f ;  /* 0x0c201f0004007f89 */ /* 0x000e2200000e0000 */
[----:B------:R-:W-:Y:S02]  /*8b50*/  FSEL R188, R188, -INF , P5 ;  /* 0xff800000bcbc7808 */ /* 0x000fe40002800000 */
[----:B------:R-:W-:Y:S02]  /*8b60*/  FMNMX.FTZ R3, R185, R3, !PT ;  /* 0x00000003b9037209 */ /* 0x000fe40007810000 */
[----:B------:R-:W-:Y:S02]  /*8b70*/  FSEL R189, R189, -INF , P6 ;  /* 0xff800000bdbd7808 */ /* 0x000fe40003000000 */
[----:B------:R-:W-:-:S02]  /*8b80*/  ISETP.GT.AND P3, PT, R2, 0x10, PT ;  /* 0x000000100200780c */ /* 0x000fc40003f64270 */
[----:B------:R-:W-:Y:S02]  /*8b90*/  FMNMX.FTZ R3, R188, R3, !PT ;  /* 0x00000003bc037209 */ /* 0x000fe40007810000 */
[----:B------:R-:W-:Y:S02]  /*8ba0*/  ISETP.GT.AND P4, PT, R2, 0x11, PT ;  /* 0x000000110200780c */ /* 0x000fe40003f84270 */
[----:B------:R-:W-:Y:S02]  /*8bb0*/  FSEL R176, R176, -INF , P3 ;  /* 0xff800000b0b07808 */ /* 0x000fe40001800000 */
[----:B------:R-:W-:Y:S02]  /*8bc0*/  FMNMX.FTZ R3, R189, R3, !PT ;  /* 0x00000003bd037209 */ /* 0x000fe40007810000 */
[----:B------:R-:W-:Y:S02]  /*8bd0*/  ISETP.GT.AND P5, PT, R2, 0x18, PT ;  /* 0x000000180200780c */ /* 0x000fe40003fa4270 */
[----:B------:R-:W-:-:S02]  /*8be0*/  FSEL R177, R177, -INF , P4 ;  /* 0xff800000b1b17808 */ /* 0x000fc40002000000 */
[----:B------:R-:W-:Y:S02]  /*8bf0*/  FMNMX.FTZ R3, R176, R3, !PT ;  /* 0x00000003b0037209 */ /* 0x000fe40007810000 */
[----:B------:R-:W-:Y:S02]  /*8c00*/  ISETP.GT.AND P6, PT, R2, 0x19, PT ;  /* 0x000000190200780c */ /* 0x000fe40003fc4270 */
[----:B0-----:R-:W-:Y:S02]  /*8c10*/  FMNMX.FTZ R4, R4, R0, !PT ;  /* 0x0000000004047209 */ /* 0x001fe40007810000 */
[----:B------:R-:W-:Y:S02]  /*8c20*/  FSEL R180, R180, -INF , P5 ;  /* 0xff800000b4b47808 */ /* 0x000fe40002800000 */
[----:B------:R-:W-:Y:S02]  /*8c30*/  FMNMX.FTZ R0, R177, R3, !PT ;  /* 0x00000003b1007209 */ /* 0x000fe40007810000 */
[----:B------:R-:W-:-:S02]  /*8c40*/  FSEL R181, R181, -INF , P6 ;  /* 0xff800000b5b57808 */ /* 0x000fc40003000000 */
[----:B------:R-:W-:Y:S02]  /*8c50*/  ISETP.GT.AND P3, PT, R2, 0x20, PT ;  /* 0x000000200200780c */ /* 0x000fe40003f64270 */
        /* <DEDUP_REMOVED lines=10> */
[----:B------:R-:W-:-:S02]  /*8d00*/  FSEL R173, R173, -INF , P6 ;  /* 0xff800000adad7808 */ /* 0x000fc40003000000 */
[----:B------:R-:W-:Y:S02]  /*8d10*/  ISETP.GT.AND P3, PT, R2, 0x30, PT ;  /* 0x000000300200780c */ /* 0x000fe40003f64270 */
[----:B------:R-:W-:Y:S02]  /*8d20*/  FMNMX.FTZ R0, R172, R0, !PT ;  /* 0x00000000ac007209 */ /* 0x000fe40007810000 */
[C---:B------:R-:W-:Y:S02]  /*8d30*/  ISETP.GT.AND P4, PT, R2.reuse, 0x31, PT ;  /* 0x000000310200780c */ /* 0x040fe40003f84270 */
[----:B------:R-:W-:Y:S02]  /*8d40*/  ISETP.GT.AND P6, PT, R2, 0x39, PT ;  /* 0x000000390200780c */ /* 0x000fe40003fc4270 */
[----:B------:R-:W-:Y:S02]  /*8d50*/  FSEL R160, R160, -INF , P3 ;  /* 0xff800000a0a07808 */ /* 0x000fe40001800000 */
[----:B------:R-:W-:-:S02]  /*8d60*/  FMNMX.FTZ R0, R173, R0, !PT ;  /* 0x00000000ad007209 */ /* 0x000fc40007810000 */
[----:B------:R-:W-:Y:S02]  /*8d70*/  ISETP.GT.AND P5, PT, R2, 0x38, PT ;  /* 0x000000380200780c */ /* 0x000fe40003fa4270 */
[----:B------:R-:W-:Y:S02]  /*8d80*/  FSEL R161, R161, -INF , P4 ;  /* 0xff800000a1a17808 */ /* 0x000fe40002000000 */
[----:B------:R-:W-:Y:S02]  /*8d90*/  FSEL R165, R165, -INF , P6 ;  /* 0xff800000a5a57808 */ /* 0x000fe40003000000 */
[----:B------:R-:W-:Y:S02]  /*8da0*/  FMNMX.FTZ R0, R160, R0, !PT ;  /* 0x00000000a0007209 */ /* 0x000fe40007810000 */
[----:B------:R-:W-:Y:S02]  /*8db0*/  ISETP.GT.AND P6, PT, R2, 0x40, PT ;  /* 0x000000400200780c */ /* 0x000fe40003fc4270 */
[----:B------:R-:W-:-:S02]  /*8dc0*/  FSEL R164, R164, -INF , P5 ;  /* 0xff800000a4a47808 */ /* 0x000fc40002800000 */
[----:B------:R-:W-:Y:S02]  /*8dd0*/  FMNMX.FTZ R0, R161, R0, !PT ;  /* 0x00000000a1007209 */ /* 0x000fe40007810000 */
[----:B------:R-:W-:Y:S02]  /*8de0*/  FSEL R152, R152, -INF , P6 ;  /* 0xff80000098987808 */ /* 0x000fe40003000000 */
[----:B------:R-:W-:Y:S02]  /*8df0*/  FSETP.NEU.FTZ.AND P6, PT, R4, -INF , PT ;  /* 0xff8000000400780b */ /* 0x000fe40003fdd000 */
[----:B------:R-:W-:Y:S02]  /*8e00*/  FMNMX.FTZ R0, R164, R0, !PT ;  /* 0x00000000a4007209 */ /* 0x000fe40007810000 */
[----:B------:R-:W-:Y:S02]  /*8e10*/  ISETP.GT.AND P3, PT, R2, 0x41, PT ;  /* 0x000000410200780c */ /* 0x000fe40003f64270 */
[----:B------:R-:W-:-:S02]  /*8e20*/  FMNMX.FTZ R0, R165, R0, !PT ;  /* 0x00000000a5007209 */ /* 0x000fc40007810000 */
[----:B------:R-:W-:Y:S02]  /*8e30*/  ISETP.GT.AND P4, PT, R2, 0x48, PT ;  /* 0x000000480200780c */ /* 0x000fe40003f84270 */
[----:B------:R-:W-:Y:S02]  /*8e40*/  FMNMX.FTZ R0, R152, R0, !PT ;  /* 0x0000000098007209 */ /* 0x000fe40007810000 */
[----:B------:R-:W-:Y:S01]  /*8e50*/  ISETP.GT.AND P5, PT, R2, 0x49, PT ;  /* 0x000000490200780c */ /* 0x000fe20003fa4270 */
[----:B------:R-:W-:Y:S02]  /*8e60*/  WARPGROUP.DEPBAR.LE gsb0, 0x0 ;  /* 0x00008000000079c5 */ /* 0x000fe40000010000 */
[----:B------:R-:W-:-:S05]  /*8e70*/  FMUL.FTZ R192, R4, UR5 ;  /* 0x0000000504c07c20 */ /* 0x000fca0008410000 */
[----:B------:R-:W-:-:S05]  /*8e80*/  FSEL R192, R192, RZ, P6 ;  /* 0x000000ffc0c07208 */ /* 0x000fca0003000000 */
[--C-:B------:R-:W-:Y:S01]  /*8e90*/  FFMA.FTZ R211, R190, UR5, -R192.reuse ;  /* 0x00000005bed37c23 */ /* 0x100fe200080108c0 */
[----:B------:R-:W-:Y:S01]  /*8ea0*/  FSEL R190, R153, -INF , P3 ;  /* 0xff80000099be7808 */ /* 0x000fe20001800000 */
[--C-:B------:R-:W-:Y:S01]  /*8eb0*/  FFMA.FTZ R205, R178, UR5, -R192.reuse ;  /* 0x00000005b2cd7c23 */ /* 0x100fe200080108c0 */
[----:B------:R-:W-:Y:S01]  /*8ec0*/  FSEL R178, R156, -INF , P4 ;  /* 0xff8000009cb27808 */ /* 0x000fe20002000000 */
[--C-:B------:R-:W-:Y:S01]  /*8ed0*/  FFMA.FTZ R209, R186, UR5, -R192.reuse ;  /* 0x00000005bad17c23 */ /* 0x100fe200080108c0 */
[----:B------:R-:W-:Y:S01]  /*8ee0*/  FMNMX.FTZ R0, R190, R0, !PT ;  /* 0x00000000be007209 */ /* 0x000fe20007810000 */
[--C-:B------:R-:W-:Y:S01]  /*8ef0*/  FFMA.FTZ R186, R187, UR5, -R192.reuse ;  /* 0x00000005bbba7c23 */ /* 0x100fe200080108c0 */
[--C-:B------:R-:W-:Y:S01]  /*8f00*/  FFMA.FTZ R187, R191, UR5, -R192.reuse ;  /* 0x00000005bfbb7c23 */ /* 0x100fe200080108c0 */
[----:B------:R-:W-:Y:S01]  /*8f10*/  FSEL R191, R157, -INF , P5 ;  /* 0xff8000009dbf7808 */ /* 0x000fe20002800000 */
[--C-:B------:R-:W-:Y:S01]  /*8f20*/  FFMA.FTZ R193, R154, UR5, -R192.reuse ;  /* 0x000000059ac17c23 */ /* 0x100fe200080108c0 */
[----:B------:R-:W-:Y:S01]  /*8f30*/  FMNMX.FTZ R0, R178, R0, !PT ;  /* 0x00000000b2007209 */ /* 0x000fe20007810000 */
[--C-:B------:R-:W-:Y:S01]  /*8f40*/  FFMA.FTZ R154, R155, UR5, -R192.reuse ;  /* 0x000000059b9a7c23 */ /* 0x100fe200080108c0 */
[--C-:B------:R-:W-:Y:S01]  /*8f50*/  FFMA.FTZ R195, R158, UR5, -R192.reuse ;  /* 0x000000059ec37c23 */ /* 0x100fe200080108c0 */
[----:B------:R-:W-:Y:S01]  /*8f60*/  MUFU.EX2 R209, R209 ;  /* 0x000000d100d17308 */ /* 0x000fe20000000800 */
[----:B------:R-:W-:Y:S01]  /*8f70*/  FMNMX.FTZ R0, R191, R0, !PT ;  /* 0x00000000bf007209 */ /* 0x000fe20007810000 */
[--C-:B------:R-:W-:Y:S01]  /*8f80*/  FFMA.FTZ R199, R166, UR5, -R192.reuse ;  /* 0x00000005a6c77c23 */ /* 0x100fe200080108c0 */
[--C-:B------:R-:W-:Y:S01]  /*8f90*/  FFMA.FTZ R197, R162, UR5, -R192.reuse ;  /* 0x00000005a2c57c23 */ /* 0x100fe200080108c0 */
[--C-:B------:R-:W-:Y:S01]  /*8fa0*/  FFMA.FTZ R201, R170, UR5, -R192.reuse ;  /* 0x00000005aac97c23 */ /* 0x100fe200080108c0 */
[--C-:B------:R-:W-:Y:S01]  /*8fb0*/  FFMA.FTZ R157, R171, UR5, -R192.reuse ;  /* 0x00000005ab9d7c23 */ /* 0x100fe200080108c0 */
[----:B------:R-:W0:Y:S01]  /*8fc0*/  SHFL.BFLY PT, R2, R0, 0x2, 0x1f ;  /* 0x0c401f0000027f89 */ /* 0x000e2200000e0000 */
[--C-:B------:R-:W-:Y:S01]  /*8fd0*/  FFMA.FTZ R162, R163, UR5, -R192.reuse ;  /* 0x00000005a3a27c23 */ /* 0x100fe200080108c0 */
[----:B------:R-:W-:Y:S01]  /*8fe0*/  MUFU.EX2 R186, R186 ;  /* 0x000000ba00ba7308 */ /* 0x000fe20000000800 */
[--C-:B------:R-:W-:Y:S01]  /*8ff0*/  FFMA.FTZ R153, R179, UR5, -R192.reuse ;  /* 0x00000005b3997c23 */ /* 0x100fe200080108c0 */
[--C-:B------:R-:W-:Y:S01]  /*9000*/  FFMA.FTZ R207, R182, UR5, -R192.reuse ;  /* 0x00000005b6cf7c23 */ /* 0x100fe200080108c0 */
[--C-:B------:R-:W-:Y:S01]  /*9010*/  FFMA.FTZ R156, R183, UR5, -R192.reuse ;  /* 0x00000005b79c7c23 */ /* 0x100fe200080108c0 */
[--C-:B------:R-:W-:Y:S01]  /*9020*/  FFMA.FTZ R203, R174, UR5, -R192.reuse ;  /* 0x00000005aecb7c23 */ /* 0x100fe200080108c0 */
[--C-:B------:R-:W-:Y:S01]  /*9030*/  FFMA.FTZ R170, R175, UR5, -R192.reuse ;  /* 0x00000005afaa7c23 */ /* 0x100fe200080108c0 */
[--C-:B------:R-:W-:Y:S01]  /*9040*/  FFMA.FTZ R163, R167, UR5, -R192.reuse ;  /* 0x00000005a7a37c23 */ /* 0x100fe200080108c0 */
[----:B------:R-:W-:Y:S01]  /*9050*/  FFMA.FTZ R159, R159, UR5, -R192 ;  /* 0x000000059f9f7c23 */ /* 0x000fe200080108c0 */
[----:B------:R-:W-:Y:S08]  /*9060*/  MUFU.EX2 R211, R211 ;  /* 0x000000d300d37308 */ /* 0x000ff00000000800 */
[----:B------:R-:W-:Y:S01]  /*9070*/  MUFU.EX2 R187, R187 ;  /* 0x000000bb00bb7308 */ /* 0x000fe20000000800 */
[----:B0-----:R-:W-:-:S02]  /*9080*/  FMNMX.FTZ R0, R0, R2, !PT ;  /* 0x0000000200007209 */ /* 0x001fc40007810000 */
[----:B------:R-:W-:-:S05]  /*9090*/  FSEL R2, R4, RZ, P6 ;  /* 0x000000ff04027208 */ /* 0x000fca0003000000 */
[----:B------:R-:W-:Y:S01]  /*90a0*/  MUFU.EX2 R205, R205 ;  /* 0x000000cd00cd7308 */ /* 0x000fe20000000800 */
[----:B------:R-:W0:Y:S01]  /*90b0*/  SHFL.BFLY PT, R3, R0, 0x1, 0x1f ;  /* 0x0c201f0000037f89 */ /* 0x000e2200000e0000 */
[----:B------:R-:W-:Y:S01]  /*90c0*/  FADD.FTZ R2, -R2, R21 ;  /* 0x0000001502027221 */ /* 0x000fe20000010100 */
[----:B------:R-:W-:Y:S01]  /*90d0*/  IMAD.U32 R21, RZ, RZ, UR4 ;  /* 0x00000004ff157e24 */ /* 0x000fe2000f8e00ff */
[----:B------:R-:W-:Y:S02]  /*90e0*/  UIADD3 UR4, UR10, -0x1, URZ ;  /* 0xffffffff0a047890 */ /* 0x000fe4000fffe03f */
[----:B------:R-:W-:Y:S02]  /*90f0*/  FMUL.FTZ R2, R2, UR5 ;  /* 0x0000000502027c20 */ /* 0x000fe40008410000 */
[----:B------:R-:W-:Y:S01]  /*9100*/  MUFU.EX2 R153, R153 ;  /* 0x0000009900997308 */ /* 0x000fe20000000800 */
[----:B------:R-:W-:Y:S02]  /*9110*/  @!P1 VIADD R21, R21, 0x38860 ;  /* 0x0003886015159836 */ /* 0x000fe40000000000 */
[----:B------:R-:W-:-:S03]  /*9120*/  IMAD.U32 R236, RZ, RZ, UR4 ;  /* 0x00000004ffec7e24 */ /* 0x000fc6000f8e00ff */
[----:B------:R-:W-:Y:S02]  /*9130*/  @!P1 PRMT R21, RZ, 0x654, R21 ;  /* 0x00000654ff159816 */ /* 0x000fe40000000015 */
[----:B------:R-:W1:Y:S08]  /*9140*/  MUFU.EX2 R2, R2 ;  /* 0x0000000200027308 */ /* 0x000e700000000800 */
[----:B------:R-:W-:Y:S01]  /*9150*/  MUFU.EX2 R207, R207 ;  /* 0x000000cf00cf7308 */ /* 0x000fe20000000800 */
[----:B0-----:R-:W-:Y:S01]  /*9160*/  FMNMX.FTZ R3, R0, R3, !PT ;  /* 0x0000000300037209 */ /* 0x001fe20007810000 */
[----:B------:R-:W-:-:S03]  /*9170*/  IMAD.U32 R0, RZ, RZ, UR11 ;  /* 0x0000000bff007e24 */ /* 0x000fc6000f8e00ff */
[C---:B------:R-:W-:Y:S01]  /*9180*/  FSETP.NEU.FTZ.AND P3, PT, R3.reuse, -INF , PT ;  /* 0xff8000000300780b */ /* 0x040fe20003f7d000 */
[----:B------:R-:W-:Y:S02]  /*9190*/  @!P1 VIADD R0, R0, 0x38840 ;  /* 0x0003884000009836 */ /* 0x000fe40000000000 */
[----:B------:R-:W-:Y:S01]  /*91a0*/  FMUL.FTZ R155, R3, UR5 ;  /* 0x00000005039b7c20 */ /* 0x000fe20008410000 */
[----:B------:R-:W-:Y:S01]  /*91b0*/  MUFU.EX2 R156, R156 ;  /* 0x0000009c009c7308 */ /* 0x000fe20000000800 */
[----:B-1----:R-:W-:Y:S01]  /*91c0*/  FFMA.FTZ R5, R2, R5, R209 ;  /* 0x0000000502057223 */ /* 0x002fe200000100d1 */
[C---:B------:R-:W-:Y:S02]  /*91d0*/  F2FP.F16.F32.PACK_AB R209, R186.reuse, R209 ;  /* 0x000000d1bad1723e */ /* 0x040fe400000000ff */
[----:B------:R-:W-:Y:S01]  /*91e0*/  @!P1 PRMT R0, RZ, 0x654, R0 ;  /* 0x00000654ff009816 */ /* 0x000fe20000000000 */
[----:B------:R-:W-:Y:S01]  /*91f0*/  FADD.FTZ R5, R186, R5 ;  /* 0x00000005ba057221 */ /* 0x000fe20000010000 */
[----:B------:R-:W-:-:S02]  /*9200*/  FSEL R155, R155, RZ, P3 ;  /* 0x000000ff9b9b7208 */ /* 0x000fc40001800000 */
[----:B------:R0:W-:Y:S01]  /*9210*/  @!P1 SYNCS.ARRIVE.TRANS64.RED.A1T0 RZ, [R0+URZ], RZ ;  /* 0x000000ff00ff99a7 */ /* 0x0001e2000810043f */
[----:B------:R-:W-:Y:S01]  /*9220*/  FADD.FTZ R5, R211, R5 ;  /* 0x00000005d3057221 */ /* 0x000fe20000010000 */
[----:B------:R-:W-:Y:S01]  /*9230*/  MUFU.EX2 R201, R201 ;  /* 0x000000c900c97308 */ /* 0x000fe20000000800 */
[--C-:B------:R-:W-:Y:S01]  /*9240*/  FFMA.FTZ R208, R184, UR5, -R155.reuse ;  /* 0x00000005b8d07c23 */ /* 0x100fe2000801089b */
[--C-:B------:R-:W-:Y:S01]  /*9250*/  FFMA.FTZ R158, R185, UR5, -R155.reuse ;  /* 0x00000005b99e7c23 */ /* 0x100fe2000801089b */
[--C-:B------:R-:W-:Y:S01]  /*9260*/  FFMA.FTZ R210, R188, UR5, -R155.reuse ;  /* 0x00000005bcd27c23 */ /* 0x100fe2000801089b */
[--C-:B------:R-:W-:Y:S01]  /*9270*/  FFMA.FTZ R166, R189, UR5, -R155.reuse ;  /* 0x00000005bda67c23 */ /* 0x100fe2000801089b */
[--C-:B------:R-:W-:Y:S01]  /*9280*/  FFMA.FTZ R204, R176, UR5, -R155.reuse ;  /* 0x00000005b0cc7c23 */ /* 0x100fe2000801089b */
[----:B0-----:R-:W-:Y:S01]  /*9290*/  FSEL R0, R3, RZ, P3 ;  /* 0x000000ff03007208 */ /* 0x001fe20001800000 */
[--C-:B------:R-:W-:Y:S01]  /*92a0*/  FFMA.FTZ R171, R177, UR5, -R155.reuse ;  /* 0x00000005b1ab7c23 */ /* 0x100fe2000801089b */
[----:B------:R-:W-:Y:S01]  /*92b0*/  MUFU.EX2 R208, R208 ;  /* 0x000000d000d07308 */ /* 0x000fe20000000800 */
[--C-:B------:R-:W-:Y:S01]  /*92c0*/  FFMA.FTZ R192, R152, UR5, -R155.reuse ;  /* 0x0000000598c07c23 */ /* 0x100fe2000801089b */
[----:B------:R-:W-:Y:S01]  /*92d0*/  FFMA.FTZ R206, R180, UR5, -R155 ;  /* 0x00000005b4ce7c23 */ /* 0x000fe2000801089b */
[----:B------:R-:W-:Y:S01]  /*92e0*/  FADD.FTZ R0, -R0, R235 ;  /* 0x000000eb00007221 */ /* 0x000fe20000010100 */
[--C-:B------:R-:W-:Y:S01]  /*92f0*/  FFMA.FTZ R167, R181, UR5, -R155.reuse ;  /* 0x00000005b5a77c23 */ /* 0x100fe2000801089b */
[----:B------:R-:W-:Y:S01]  /*9300*/  FFMA.FTZ R200, R168, UR5, -R155 ;  /* 0x00000005a8c87c23 */ /* 0x000fe2000801089b */
[----:B------:R-:W-:Y:S01]  /*9310*/  FADD.FTZ R5, R187, R5 ;  /* 0x00000005bb057221 */ /* 0x000fe20000010000 */
[----:B------:R-:W-:Y:S01]  /*9320*/  FMUL.FTZ R0, R0, UR5 ;  /* 0x0000000500007c20 */ /* 0x000fe20008410000 */
[----:B------:R-:W-:Y:S01]  /*9330*/  MUFU.EX2 R158, R158 ;  /* 0x0000009e009e7308 */ /* 0x000fe20000000800 */
[--C-:B------:R-:W-:Y:S01]  /*9340*/  FFMA.FTZ R168, R169, UR5, -R155.reuse ;  /* 0x00000005a9a87c23 */ /* 0x100fe2000801089b */
[--C-:B------:R-:W-:Y:S01]  /*9350*/  FFMA.FTZ R196, R160, UR5, -R155.reuse ;  /* 0x00000005a0c47c23 */ /* 0x100fe2000801089b */
[--C-:B------:R-:W-:Y:S01]  /*9360*/  FFMA.FTZ R202, R172, UR5, -R155.reuse ;  /* 0x00000005acca7c23 */ /* 0x100fe2000801089b */
[----:B------:R0:W-:Y:S01]  /*9370*/  @!P1 SYNCS.ARRIVE.TRANS64.RED.A1T0 RZ, [R21+URZ], RZ ;  /* 0x000000ff15ff99a7 */ /* 0x0001e2000810043f */
[--C-:B------:R-:W-:Y:S01]  /*9380*/  FFMA.FTZ R161, R161, UR5, -R155.reuse ;  /* 0x00000005a1a17c23 */ /* 0x100fe2000801089b */
[--C-:B------:R-:W-:Y:S01]  /*9390*/  FFMA.FTZ R198, R164, UR5, -R155.reuse ;  /* 0x00000005a4c67c23 */ /* 0x100fe2000801089b */
[--C-:B------:R-:W-:Y:S01]  /*93a0*/  FFMA.FTZ R165, R165, UR5, -R155.reuse ;  /* 0x00000005a5a57c23 */ /* 0x100fe2000801089b */
[----:B------:R-:W1:Y:S01]  /*93b0*/  MUFU.EX2 R0, R0 ;  /* 0x0000000000007308 */ /* 0x000e620000000800 */
[--C-:B------:R-:W-:Y:S01]  /*93c0*/  FFMA.FTZ R190, R190, UR5, -R155.reuse ;  /* 0x00000005bebe7c23 */ /* 0x100fe2000801089b */
[--C-:B------:R-:W-:Y:S01]  /*93d0*/  FFMA.FTZ R178, R178, UR5, -R155.reuse ;  /* 0x00000005b2b27c23 */ /* 0x100fe2000801089b */
[----:B------:R-:W-:Y:S01]  /*93e0*/  PLOP3.LUT P3, PT, PT, PT, UP1, 0x80, 0x0 ;  /* 0x000000000000781c */ /* 0x000fe20003f6f018 */
[--C-:B0-----:R-:W-:Y:S01]  /*93f0*/  FFMA.FTZ R21, R173, UR5, -R155.reuse ;  /* 0x00000005ad157c23 */ /* 0x101fe2000801089b */
[----:B------:R-:W-:Y:S01]  /*9400*/  FFMA.FTZ R155, R191, UR5, -R155 ;  /* 0x00000005bf9b7c23 */ /* 0x000fe2000801089b */
[----:B------:R-:W-:Y:S01]  /*9410*/  F2FP.F16.F32.PACK_AB R211, R187, R211 ;  /* 0x000000d3bbd3723e */ /* 0x000fe200000000ff */
[----:B------:R-:W-:Y:S01]  /*9420*/  IMAD.MOV.U32 R235, RZ, RZ, R3 ;  /* 0x000000ffffeb7224 */ /* 0x000fe200078e0003 */
[----:B------:R-:W0:Y:S08]  /*9430*/  MUFU.EX2 R210, R210 ;  /* 0x000000d200d27308 */ /* 0x000e300000000800 */
[----:B------:R-:W2:Y:S01]  /*9440*/  MUFU.EX2 R166, R166 ;  /* 0x000000a600a67308 */ /* 0x000ea20000000800 */
[----:B-1----:R-:W-:Y:S01]  /*9450*/  FFMA.FTZ R152, R0, R14, R208 ;  /* 0x0000000e00987223 */ /* 0x002fe200000100d0 */
[----:B------:R-:W-:-:S03]  /*9460*/  F2FP.F16.F32.PACK_AB R208, R158, R208 ;  /* 0x000000d09ed0723e */ /* 0x000fc600000000ff */
[----:B------:R-:W-:-:S03]  /*9470*/  FADD.FTZ R152, R158, R152 ;  /* 0x000000989e987221 */ /* 0x000fc60000010000 */
[----:B------:R-:W1:Y:S01]  /*9480*/  MUFU.EX2 R204, R204 ;  /* 0x000000cc00cc7308 */ /* 0x000e620000000800 */
[----:B0-----:R-:W-:-:S07]  /*9490*/  FADD.FTZ R152, R210, R152 ;  /* 0x00000098d2987221 */ /* 0x001fce0000010000 */
[----:B------:R-:W0:Y:S01]  /*94a0*/  MUFU.EX2 R171, R171 ;  /* 0x000000ab00ab7308 */ /* 0x000e220000000800 */
[C---:B--2---:R-:W-:Y:S01]  /*94b0*/  FADD.FTZ R152, R166.reuse, R152 ;  /* 0x00000098a6987221 */ /* 0x044fe20000010000 */
[----:B------:R-:W-:-:S06]  /*94c0*/  F2FP.F16.F32.PACK_AB R210, R166, R210 ;  /* 0x000000d2a6d2723e */ /* 0x000fcc00000000ff */
[----:B------:R-:W2:Y:S01]  /*94d0*/  MUFU.EX2 R206, R206 ;  /* 0x000000ce00ce7308 */ /* 0x000ea20000000800 */
[----:B-1----:R-:W-:Y:S01]  /*94e0*/  FADD.FTZ R160, R204, R152 ;  /* 0x00000098cca07221 */ /* 0x002fe20000010000 */
[----:B------:R-:W-:Y:S01]  /*94f0*/  FADD.FTZ R152, R205, R5 ;  /* 0x00000005cd987221 */ /* 0x000fe20000010000 */
[----:B------:R-:W-:-:S03]  /*9500*/  F2FP.F16.F32.PACK_AB R205, R153, R205 ;  /* 0x000000cd99cd723e */ /* 0x000fc600000000ff */
[----:B------:R-:W-:Y:S02]  /*9510*/  FADD.FTZ R152, R153, R152 ;  /* 0x0000009899987221 */ /* 0x000fe40000010000 */
[----:B------:R-:W1:Y:S01]  /*9520*/  MUFU.EX2 R167, R167 ;  /* 0x000000a700a77308 */ /* 0x000e620000000800 */
[----:B0-----:R-:W-:Y:S01]  /*9530*/  FADD.FTZ R160, R171, R160 ;  /* 0x000000a0aba07221 */ /* 0x001fe20000010000 */
[----:B------:R-:W-:Y:S01]  /*9540*/  FADD.FTZ R152, R207, R152 ;  /* 0x00000098cf987221 */ /* 0x000fe20000010000 */
[----:B------:R-:W-:Y:S02]  /*9550*/  F2FP.F16.F32.PACK_AB R204, R171, R204 ;  /* 0x000000ccabcc723e */ /* 0x000fe400000000ff */
[C---:B------:R-:W-:Y:S01]  /*9560*/  F2FP.F16.F32.PACK_AB R207, R156.reuse, R207 ;  /* 0x000000cf9ccf723e */ /* 0x040fe200000000ff */
[----:B------:R-:W-:Y:S02]  /*9570*/  FADD.FTZ R152, R156, R152 ;  /* 0x000000989c987221 */ /* 0x000fe40000010000 */
[----:B------:R-:W0:Y:S01]  /*9580*/  MUFU.EX2 R200, R200 ;  /* 0x000000c800c87308 */ /* 0x000e220000000800 */
[----:B--2---:R-:W-:Y:S01]  /*9590*/  FADD.FTZ R160, R206, R160 ;  /* 0x000000a0cea07221 */ /* 0x004fe20000010000 */
[----:B------:R-:W-:-:S06]  /*95a0*/  FADD.FTZ R152, R201, R152 ;  /* 0x00000098c9987221 */ /* 0x000fcc0000010000 */
        /* <DEDUP_REMOVED lines=55> */
[----:B-1----:R-:W-:-:S04]  /*9920*/  FADD.FTZ R160, R178, R160 ;  /* 0x000000a0b2a07221 */ /* 0x002fc80000010000 */
[C---:B0-----:R-:W-:Y:S01]  /*9930*/  FADD.FTZ R14, R155.reuse, R160 ;  /* 0x000000a09b0e7221 */ /* 0x041fe20000010000 */
[----:B------:R-:W-:Y:S01]  /*9940*/  F2FP.F16.F32.PACK_AB R194, R155, R178 ;  /* 0x000000b29bc2723e */ /* 0x000fe200000000ff */
[C---:B--2---:R-:W-:Y:S01]  /*9950*/  FADD.FTZ R5, R159.reuse, R152 ;  /* 0x000000989f057221 */ /* 0x044fe20000010000 */
[----:B------:R-:W-:Y:S01]  /*9960*/  F2FP.F16.F32.PACK_AB R195, R159, R195 ;  /* 0x000000c39fc3723e */ /* 0x000fe200000000ff */
[----:B------:R-:W-:Y:S06]  /*9970*/  @P3 BRA `(.L_x_2375) ;  /* 0xffffffc000e03947 */ /* 0x000fec000383ffff */
[----:B------:R-:W-:-:S07]  /*9980*/  IMAD.U32 R236, RZ, RZ, UR4 ;  /* 0x00000004ffec7e24 */ /* 0x000fce000f8e00ff */
.L_x_2366:
[----:B------:R-:W-:Y:S02]  /*9990*/  R2UR UR6, R23 ;  /* 0x00000000170672ca */ /* 0x000fe400000e0000 */
[----:B------:R-:W-:-:S13]  /*99a0*/  R2UR UR4, R236 ;  /* 0x00000000ec0472ca */ /* 0x000fda00000e0000 */
[----:B------:R-:W-:-:S06]  /*99b0*/  UISETP.GE.AND UP0, UPT, UR4, UR6, UPT ;  /* 0x000000060400728c */ /* 0x000fcc000bf06270 */
[----:B------:R-:W-:-:S13]  /*99c0*/  PLOP3.LUT P2, PT, PT, PT, UP0, 0x80, 0x0 ;  /* 0x000000000000781c */ /* 0x000fda0003f4f008 */
[----:B------:R-:W-:Y:S05]  /*99d0*/  @!P2 BRA `(.L_x_2376) ;  /* 0x000000340094a947 */ /* 0x000fea0003800000 */
[----:B------:R-:W-:Y:S01]  /*99e0*/  R2UR UR4, R16 ;  /* 0x00000000100472ca */ /* 0x000fe200000e0000 */
[----:B------:R-:W-:Y:S01]  /*99f0*/  IMAD.MOV.U32 R18, RZ, RZ, R4 ;  /* 0x000000ffff127224 */ /* 0x000fe200078e0004 */
[----:B------:R-:W-:Y:S01]  /*9a00*/  UMOV UR61, UR60 ;  /* 0x0000003c003d7c82 */ /* 0x000fe20008000000 */
[----:B------:R-:W-:-:S10]  /*9a10*/  IMAD.MOV.U32 R20, RZ, RZ, R3 ;  /* 0x000000ffff147224 */ /* 0x000fd400078e0003 */
[----:B------:R-:W-:-:S07]  /*9a20*/  IMAD.U32 R21, RZ, RZ, UR4 ;  /* 0x00000004ff157e24 */ /* 0x000fce000f8e00ff */
.L_x_2385:
        /* <DEDUP_REMOVED lines=9> */
.L_x_2377:
        /* <DEDUP_REMOVED lines=8> */
.L_x_2378:
[----:B-1----:R-:W-:Y:S05]  /*9b40*/  @P2 BRA `(.L_x_2379) ;  /* 0x0000000000082947 */ /* 0x002fea0003800000 */
[----:B------:R-:W1:Y:S02]  /*9b50*/  SYNCS.PHASECHK.TRANS64.TRYWAIT P2, [UR4+0x38830], R3 ;  /* 0x03883003ff0075a7 */ /* 0x000e640008040144 */
[----:B-1----:R-:W-:Y:S05]  /*9b60*/  @!P2 BRA `(.L_x_2380) ;  /* 0x00000114009ca947 */ /* 0x002fea0003800000 */
.L_x_2379:
        /* <DEDUP_REMOVED lines=25> */
[----:B------:R-:W-:Y:S01]  /*9d00*/  UMOV UR56, UR14 ;  /* 0x0000000e00387c82 */ /* 0x000fe20008000000 */
[----:B------:R-:W-:Y:S01]  /*9d10*/  UMOV UR57, UR15 ;  /* 0x0000000f00397c82 */ /* 0x000fe20008000000 */
        /* <DEDUP_REMOVED lines=57> */
[----:B------:R-:W-:Y:S01]  /*a0b0*/  UMOV UR56, UR14 ;  /* 0x0000000e00387c82 */ /* 0x000fe20008000000 */
[----:B------:R-:W-:Y:S01]  /*a0c0*/  UMOV UR57, UR15 ;  /* 0x0000000f00397c82 */ /* 0x000fe20008000000 */
        /* <DEDUP_REMOVED lines=101> */
[----:B------:R-:W-:Y:S01]  /*a720*/  UIADD3 UR14, UR4, 0x280, URZ ;  /* 0x00000280040e7890 */ /* 0x000fe2000fffe03f */
        /* <DEDUP_REMOVED lines=103> */
[----:B------:R-:W-:Y:S02]  /*ada0*/  UIADD3 UR10, UR4, 0x986, URZ ;  /* 0x00000986040a7890 */ /* 0x000fe4000fffe03f */
        /* <DEDUP_REMOVED lines=272> */
[----:B------:R-:W-:Y:S01]  /*beb0*/  UMOV UR4, UR14 ;  /* 0x0000000e00047c82 */ /* 0x000fe20008000000 */
        /* <DEDUP_REMOVED lines=16> */
.L_x_2381:
        /* <DEDUP_REMOVED lines=8> */
.L_x_2382:
[----:B---3--:R-:W-:Y:S05]  /*c040*/  @P2 BRA `(.L_x_2383) ;  /* 0x0000000000082947 */ /* 0x008fea0003800000 */
[----:B------:R-:W3:Y:S02]  /*c050*/  SYNCS.PHASECHK.TRANS64.TRYWAIT P2, [UR4+0x38850], R0 ;  /* 0x03885000ff0075a7 */ /* 0x000ee40008040144 */
[----:B---3--:R-:W-:Y:S05]  /*c060*/  @!P2 BRA `(.L_x_2384) ;  /* 0x000000f00074a947 */ /* 0x008fea0003800000 */
.L_x_2383:
[----:B------:R-:W-:Y:S01]  /*c070*/  R2UR UR10, R17 ;  /* 0x00000000110a72ca */ /* 0x000fe200000e0000 */
[----:B------:R-:W-:Y:S01]  /*c080*/  WARPGROUP.ARRIVE ;  /* 0x00000000000079c5 */ /* 0x000fe20000000000 */
[----:B------:R-:W-:Y:S01]  /*c090*/  UMOV UR7, 0x40000040 ;  /* 0x4000004000077882 */ /* 0x000fe20000000000 */
[----:B--23--:R-:W-:Y:S01]  /*c0a0*/  FMNMX.FTZ R0, R184, R20, !PT ;  /* 0x00000014b8007209 */ /* 0x00cfe20007810000 */
[----:B------:R-:W-:-:S03]  /*c0b0*/  ULDC UR11, c[0x0][0x988] ;  /* 0x00026200000b7ab9 */ /* 0x000fc60000000800 */
        /* <DEDUP_REMOVED lines=12> */
[----:B------:R-:W-:-:S03]  /*c180*/  UMOV UR61, UR60 ;  /* 0x0000003c003d7c82 */ /* 0x000fc60008000000 */
[----:B------:R-:W-:Y:S01]  /*c190*/  FMNMX.FTZ R0, R168, R0, !PT ;  /* 0x00000000a8007209 */ /* 0x000fe20007810000 */
        /* <DEDUP_REMOVED lines=18> */
[----:B01----:R-:W0:Y:S01]  /*c2c0*/  SHFL.BFLY PT, R3, R2, 0x1, 0x1f ;  /* 0x0c201f0002037f89 */ /* 0x003e2200000e0000 */
        /* <DEDUP_REMOVED lines=38> */
[----:B------:R-:W-:Y:S02]  /*c530*/  UMOV UR5, UR11 ;  /* 0x0000000b00057c82 */ /* 0x000fe40008000000 */
[----:B------:R-:W-:-:S04]  /*c540*/  FMUL.FTZ R2, R2, UR5 ;  /* 0x0000000502027c20 */ /* 0x000fc80008410000 */
[----:B------:R0:W-:Y:S02]  /*c550*/  MUFU.EX2 R0, R2 ;  /* 0x0000000200007308 */ /* 0x0001e40000000800 */
[----:B0-----:R-:W-:-:S04]  /*c560*/  FMUL.FTZ R2, R3, UR5 ;  /* 0x0000000503027c20 */ /* 0x001fc80008410000 */
        /* <DEDUP_REMOVED lines=13> */
[----:B------:R-:W1:Y:S08]  /*c640*/  MUFU.EX2 R208, R208 ;  /* 0x000000d000d07308 */ /* 0x000e700000000800 */
[----:B------:R-:W2:Y:S01]  /*c650*/  MUFU.EX2 R20, R20 ;  /* 0x0000001400147308 */ /* 0x000ea20000000800 */
[----:B0-----:R-:W-:-:S07]  /*c660*/  FMNMX.FTZ R4, R4, R176, !PT ;  /* 0x000000b004047209 */ /* 0x001fce0007810000 */
[----:B------:R-:W-:Y:S01]  /*c670*/  MUFU.EX2 R210, R210 ;  /* 0x000000d200d27308 */ /* 0x000fe20000000800 */
[----:B-1----:R-:W-:Y:S01]  /*c680*/  FFMA.FTZ R14, R0, R14, R208 ;  /* 0x0000000e000e7223 */ /* 0x002fe200000100d0 */
[----:B------:R-:W0:Y:S06]  /*c690*/  SHFL.BFLY PT, R172, R4, 0x1, 0x1f ;  /* 0x0c201f0004ac7f89 */ /* 0x000e2c00000e0000 */
[----:B------:R-:W-:Y:S01]  /*c6a0*/  MUFU.EX2 R184, R184 ;  /* 0x000000b800b87308 */ /* 0x000fe20000000800 */
[C---:B--2---:R-:W-:Y:S01]  /*c6b0*/  FADD.FTZ R14, R20.reuse, R14 ;  /* 0x0000000e140e7221 */ /* 0x044fe20000010000 */
[----:B------:R-:W-:Y:S01]  /*c6c0*/  F2FP.F16.F32.PACK_AB R208, R20, R208 ;  /* 0x000000d014d0723e */ /* 0x000fe200000000ff */
[----:B------:R-:W-:-:S05]  /*c6d0*/  IMAD.MOV.U32 R20, RZ, RZ, R3 ;  /* 0x000000ffff147224 */ /* 0x000fca00078e0003 */
[----:B------:R-:W-:Y:S08]  /*c6e0*/  MUFU.EX2 R204, R204 ;  /* 0x000000cc00cc7308 */ /* 0x000ff00000000800 */
[----:B------:R-:W-:Y:S01]  /*c6f0*/  MUFU.EX2 R21, R21 ;  /* 0x0000001500157308 */ /* 0x000fe20000000800 */
[----:B0-----:R-:W-:-:S07]  /*c700*/  FMNMX.FTZ R4, R4, R172, !PT ;  /* 0x000000ac04047209 */ /* 0x001fce0007810000 */
        /* <DEDUP_REMOVED lines=8> */
[--C-:B------:R-:W-:Y:S01]  /*c790*/  FFMA.FTZ R196, R160, UR5, -R2.reuse ;  /* 0x00000005a0c47c23 */ /* 0x100fe20008010802 */
[--C-:B------:R-:W-:Y:S01]  /*c7a0*/  FFMA.FTZ R160, R161, UR5, -R2.reuse ;  /* 0x00000005a1a07c23 */ /* 0x100fe20008010802 */
[--C-:B------:R-:W-:Y:S01]  /*c7b0*/  FFMA.FTZ R198, R164, UR5, -R2.reuse ;  /* 0x00000005a4c67c23 */ /* 0x100fe20008010802 */
[----:B------:R-:W-:Y:S01]  /*c7c0*/  FFMA.FTZ R161, R165, UR5, -R2 ;  /* 0x00000005a5a17c23 */ /* 0x000fe20008010802 */
[----:B------:R-:W-:Y:S01]  /*c7d0*/  IMAD.U32 R165, RZ, RZ, UR60 ;  /* 0x0000003cffa57e24 */ /* 0x000fe2000f8e00ff */
[----:B------:R-:W-:Y:S01]  /*c7e0*/  HGMMA.64x256x16.F32 R24, R192, gdesc[UR4].tnspB, R24, gsb0 ;  /* 0x43e00004c0187df0 */ /* 0x000fe20008000818 */
[----:B------:R-:W-:Y:S01]  /*c7f0*/  MUFU.EX2 R196, R196 ;  /* 0x000000c400c47308 */ /* 0x000fe20000000800 */
[----:B------:R-:W-:Y:S02]  /*c800*/  R2UR UR7, R23 ;  /* 0x00000000170772ca */ /* 0x000fe400000e0000 */
[----:B------:R-:W-:-:S02]  /*c810*/  @!P1 LEA R165, R165, UR10, 0x3 ;  /* 0x0000000aa5a59c11 */ /* 0x000fc4000f8e18ff */
[----:B------:R-:W-:-:S03]  /*c820*/  R2UR UR6, R236 ;  /* 0x00000000ec0672ca */ /* 0x000fc600000e0000 */
[----:B------:R-:W-:Y:S01]  /*c830*/  @!P1 VIADD R165, R165, 0x38840 ;  /* 0x00038840a5a59836 */ /* 0x000fe20000000000 */
[----:B------:R-:W-:Y:S04]  /*c840*/  MUFU.EX2 R160, R160 ;  /* 0x000000a000a07308 */ /* 0x000fe80000000800 */
[----:B------:R-:W-:-:S04]  /*c850*/  @!P1 PRMT R172, RZ, 0x654, R165 ;  /* 0x00000654ffac9816 */ /* 0x000fc800000000a5 */
[----:B------:R-:W-:Y:S01]  /*c860*/  MUFU.EX2 R198, R198 ;  /* 0x000000c600c67308 */ /* 0x000fe20000000800 */
[----:B------:R-:W-:-:S06]  /*c870*/  UISETP.GT.AND UP0, UPT, UR6, UR7, UPT ;  /* 0x000000070600728c */ /* 0x000fcc000bf04270 */
[----:B------:R-:W-:Y:S01]  /*c880*/  PLOP3.LUT P2, PT, PT, PT, UP0, 0x80, 0x0 ;  /* 0x000000000000781c */ /* 0x000fe20003f4f008 */
[----:B------:R-:W-:Y:S01]  /*c890*/  MUFU.EX2 R161, R161 ;  /* 0x000000a100a17308 */ /* 0x000fe20000000800 */
[----:B------:R-:W-:Y:S02]  /*c8a0*/  WARPGROUP.DEPBAR.LE gsb0, 0x0 ;  /* 0x00008000000079c5 */ /* 0x000fe40000010000 */
[--C-:B------:R-:W-:Y:S01]  /*c8b0*/  FFMA.FTZ R192, R152, UR5, -R2.reuse ;  /* 0x0000000598c07c23 */ /* 0x100fe20008010802 */
[----:B------:R-:W-:Y:S01]  /*c8c0*/  FFMA.FTZ R152, R153, UR5, -R2 ;  /* 0x0000000599987c23 */ /* 0x000fe20008010802 */
[----:B------:R-:W-:Y:S01]  /*c8d0*/  FADD.FTZ R153, -R4, R18 ;  /* 0x0000001204997221 */ /* 0x000fe20000010100 */
[--C-:B------:R-:W-:Y:S01]  /*c8e0*/  FFMA.FTZ R194, R156, UR5, -R2.reuse ;  /* 0x000000059cc27c23 */ /* 0x100fe20008010802 */
[----:B------:R-:W-:Y:S01]  /*c8f0*/  FFMA.FTZ R2, R157, UR5, -R2 ;  /* 0x000000059d027c23 */ /* 0x000fe20008010802 */
[----:B------:R0:W-:Y:S01]  /*c900*/  @!P1 SYNCS.ARRIVE.TRANS64.RED.A1T0 RZ, [R172+URZ], RZ ;  /* 0x000000ffacff99a7 */ /* 0x0001e2000810043f */
[----:B------:R-:W-:Y:S01]  /*c910*/  FMUL.FTZ R153, R153, UR5 ;  /* 0x0000000599997c20 */ /* 0x000fe20008410000 */
[----:B------:R-:W-:Y:S08]  /*c920*/  MUFU.EX2 R192, R192 ;  /* 0x000000c000c07308 */ /* 0x000ff00000000800 */
[----:B------:R-:W-:Y:S08]  /*c930*/  MUFU.EX2 R18, R2 ;  /* 0x0000000200127308 */ /* 0x000ff00000000800 */
[----:B------:R1:W-:Y:S08]  /*c940*/  MUFU.EX2 R2, R153 ;  /* 0x0000009900027308 */ /* 0x0003f00000000800 */
[----:B------:R-:W-:Y:S01]  /*c950*/  MUFU.EX2 R152, R152 ;  /* 0x0000009800987308 */ /* 0x000fe20000000800 */
[----:B-1----:R-:W-:-:S04]  /*c960*/  FMUL.FTZ R153, R4, UR5 ;  /* 0x0000000504997c20 */ /* 0x002fc80008410000 */
        /* <DEDUP_REMOVED lines=13> */
[--C-:B------:R-:W-:Y:S01]  /*ca40*/  FFMA.FTZ R175, R175, UR5, -R153.reuse ;  /* 0x00000005afaf7c23 */ /* 0x100fe20008010899 */
[----:B------:R-:W2:Y:S01]  /*ca50*/  MUFU.EX2 R156, R156 ;  /* 0x0000009c009c7308 */ /* 0x000ea20000000800 */
[--C-:B------:R-:W-:Y:S01]  /*ca60*/  FFMA.FTZ R163, R163, UR5, -R153.reuse ;  /* 0x00000005a3a37c23 */ /* 0x100fe20008010899 */
[--C-:B------:R-:W-:Y:S01]  /*ca70*/  FFMA.FTZ R199, R166, UR5, -R153.reuse ;  /* 0x00000005a6c77c23 */ /* 0x100fe20008010899 */
[--C-:B------:R-:W-:Y:S01]  /*ca80*/  FFMA.FTZ R167, R167, UR5, -R153.reuse ;  /* 0x00000005a7a77c23 */ /* 0x100fe20008010899 */
[--C-:B------:R-:W-:Y:S01]  /*ca90*/  FFMA.FTZ R162, R154, UR5, -R153.reuse ;  /* 0x000000059aa27c23 */ /* 0x100fe20008010899 */
[--C-:B------:R-:W-:Y:S01]  /*caa0*/  FFMA.FTZ R155, R155, UR5, -R153.reuse ;  /* 0x000000059b9b7c23 */ /* 0x100fe20008010899 */
[--C-:B------:R-:W-:Y:S01]  /*cab0*/  FFMA.FTZ R158, R158, UR5, -R153.reuse ;  /* 0x000000059e9e7c23 */ /* 0x100fe20008010899 */
[----:B------:R-:W-:Y:S01]  /*cac0*/  FFMA.FTZ R153, R159, UR5, -R153 ;  /* 0x000000059f997c23 */ /* 0x000fe20008010899 */
[----:B------:R-:W3:Y:S01]  /*cad0*/  MUFU.EX2 R211, R211 ;  /* 0x000000d300d37308 */ /* 0x000ee20000000800 */
[----:B-1----:R-:W-:Y:S01]  /*cae0*/  FFMA.FTZ R5, R2, R5, R209 ;  /* 0x0000000502057223 */ /* 0x002fe200000100d1 */
[----:B------:R-:W-:Y:S01]  /*caf0*/  FADD.FTZ R159, R210, R14 ;  /* 0x0000000ed29f7221 */ /* 0x000fe20000010000 */
[----:B------:R-:W-:Y:S01]  /*cb00*/  IMAD.U32 R170, RZ, RZ, UR4 ;  /* 0x00000004ffaa7e24 */ /* 0x000fe2000f8e00ff */
[----:B------:R-:W-:Y:S01]  /*cb10*/  UIADD3 UR4, UR6, -0x1, URZ ;  /* 0xffffffff06047890 */ /* 0x000fe2000fffe03f */
[----:B------:R-:W-:Y:S01]  /*cb20*/  R2UR UR6, R16 ;  /* 0x00000000100672ca */ /* 0x000fe200000e0000 */
[----:B------:R-:W-:Y:S01]  /*cb30*/  FADD.FTZ R159, R184, R159 ;  /* 0x0000009fb89f7221 */ /* 0x000fe20000010000 */
[----:B------:R-:W-:Y:S01]  /*cb40*/  @!P1 VIADD R170, R170, 0x38860 ;  /* 0x00038860aaaa9836 */ /* 0x000fe20000000000 */
[----:B------:R-:W1:Y:S01]  /*cb50*/  MUFU.EX2 R157, R157 ;  /* 0x0000009d009d7308 */ /* 0x000e620000000800 */
[----:B--2---:R-:W-:Y:S01]  /*cb60*/  FADD.FTZ R5, R156, R5 ;  /* 0x000000059c057221 */ /* 0x004fe20000010000 */
[----:B------:R-:W-:Y:S01]  /*cb70*/  FADD.FTZ R159, R204, R159 ;  /* 0x0000009fcc9f7221 */ /* 0x000fe20000010000 */
[C---:B------:R-:W-:Y:S01]  /*cb80*/  F2FP.F16.F32.PACK_AB R204, R21.reuse, R204 ;  /* 0x000000cc15cc723e */ /* 0x040fe200000000ff */
[----:B------:R-:W-:Y:S01]  /*cb90*/  IMAD.U32 R236, RZ, RZ, UR4 ;  /* 0x00000004ffec7e24 */ /* 0x000fe2000f8e00ff */
[----:B0-----:R-:W-:Y:S01]  /*cba0*/  @!P1 PRMT R172, RZ, 0x654, R170 ;  /* 0x00000654ffac9816 */ /* 0x001fe200000000aa */
[----:B------:R-:W-:Y:S01]  /*cbb0*/  FADD.FTZ R159, R21, R159 ;  /* 0x0000009f159f7221 */ /* 0x000fe20000010000 */
[----:B------:R-:W-:Y:S01]  /*cbc0*/  F2FP.F16.F32.PACK_AB R210, R184, R210 ;  /* 0x000000d2b8d2723e */ /* 0x000fe200000000ff */
[----:B------:R-:W0:Y:S01]  /*cbd0*/  MUFU.EX2 R205, R205 ;  /* 0x000000cd00cd7308 */ /* 0x000e220000000800 */
[----:B---3--:R-:W-:Y:S01]  /*cbe0*/  FADD.FTZ R14, R211, R5 ;  /* 0x00000005d30e7221 */ /* 0x008fe20000010000 */
[----:B------:R-:W-:Y:S01]  /*cbf0*/  FADD.FTZ R159, R206, R159 ;  /* 0x0000009fce9f7221 */ /* 0x000fe20000010000 */
[----:B------:R2:W-:Y:S01]  /*cc00*/  @!P1 SYNCS.ARRIVE.TRANS64.RED.A1T0 RZ, [R172+URZ], RZ ;  /* 0x000000ffacff99a7 */ /* 0x0005e2000810043f */
[----:B------:R-:W-:Y:S01]  /*cc10*/  IMAD.U32 R21, RZ, RZ, UR6 ;  /* 0x00000006ff157e24 */ /* 0x000fe2000f8e00ff */
[----:B------:R-:W-:Y:S01]  /*cc20*/  F2FP.F16.F32.PACK_AB R209, R156, R209 ;  /* 0x000000d19cd1723e */ /* 0x000fe200000000ff */
[C---:B------:R-:W-:Y:S01]  /*cc30*/  FADD.FTZ R159, R22.reuse, R159 ;  /* 0x0000009f169f7221 */ /* 0x040fe20000010000 */
[----:B------:R-:W-:Y:S01]  /*cc40*/  F2FP.F16.F32.PACK_AB R206, R22, R206 ;  /* 0x000000ce16ce723e */ /* 0x000fe200000000ff */
[----:B------:R-:W3:Y:S01]  /*cc50*/  MUFU.EX2 R164, R164 ;  /* 0x000000a400a47308 */ /* 0x000ee20000000800 */
[C---:B-1----:R-:W-:Y:S01]  /*cc60*/  FADD.FTZ R14, R157.reuse, R14 ;  /* 0x0000000e9d0e7221 */ /* 0x042fe20000010000 */
[----:B------:R-:W-:Y:S01]  /*cc70*/  FADD.FTZ R159, R200, R159 ;  /* 0x0000009fc89f7221 */ /* 0x000fe20000010000 */
[----:B------:R-:W-:-:S02]  /*cc80*/  F2FP.F16.F32.PACK_AB R211, R157, R211 ;  /* 0x000000d39dd3723e */ /* 0x000fc400000000ff */
[C---:B------:R-:W-:Y:S01]  /*cc90*/  F2FP.F16.F32.PACK_AB R200, R168.reuse, R200 ;  /* 0x000000c8a8c8723e */ /* 0x040fe200000000ff */
[----:B------:R-:W-:Y:S02]  /*cca0*/  FADD.FTZ R159, R168, R159 ;  /* 0x0000009fa89f7221 */ /* 0x000fe40000010000 */
[----:B------:R-:W1:Y:S01]  /*ccb0*/  MUFU.EX2 R207, R207 ;  /* 0x000000cf00cf7308 */ /* 0x000e620000000800 */
[----:B0-----:R-:W-:Y:S01]  /*ccc0*/  FADD.FTZ R14, R205, R14 ;  /* 0x0000000ecd0e7221 */ /* 0x001fe20000010000 */
[----:B------:R-:W-:Y:S01]  /*ccd0*/  FADD.FTZ R159, R202, R159 ;  /* 0x0000009fca9f7221 */ /* 0x000fe20000010000 */
[----:B------:R-:W-:-:S03]  /*cce0*/  F2FP.F16.F32.PACK_AB R202, R169, R202 ;  /* 0x000000caa9ca723e */ /* 0x000fc600000000ff */
[----:B------:R-:W-:Y:S02]  /*ccf0*/  FADD.FTZ R159, R169, R159 ;  /* 0x0000009fa99f7221 */ /* 0x000fe40000010000 */
[----:B------:R-:W0:Y:S01]  /*cd00*/  MUFU.EX2 R165, R183 ;  /* 0x000000b700a57308 */ /* 0x000e220000000800 */
        /* <DEDUP_REMOVED lines=11> */
[C---:B0-----:R-:W-:Y:S01]  /*cdc0*/  FADD.FTZ R14, R165.reuse, R14 ;  /* 0x0000000ea50e7221 */ /* 0x041fe20000010000 */
[----:B------:R-:W-:Y:S01]  /*cdd0*/  FADD.FTZ R159, R192, R159 ;  /* 0x0000009fc09f7221 */ /* 0x000fe20000010000 */
[----:B------:R-:W-:Y:S02]  /*cde0*/  F2FP.F16.F32.PACK_AB R207, R165, R207 ;  /* 0x000000cfa5cf723e */ /* 0x000fe400000000ff */
[C---:B------:R-:W-:Y:S01]  /*cdf0*/  F2FP.F16.F32.PACK_AB R192, R152.reuse, R192 ;  /* 0x000000c098c0723e */ /* 0x040fe200000000ff */
[----:B------:R-:W-:Y:S02]  /*ce00*/  FADD.FTZ R159, R152, R159 ;  /* 0x0000009f989f7221 */ /* 0x000fe40000010000 */
[----:B------:R-:W0:Y:S01]  /*ce10*/  MUFU.EX2 R203, R203 ;  /* 0x000000cb00cb7308 */ /* 0x000e220000000800 */
[----:B---3--:R-:W-:-:S07]  /*ce20*/  FADD.FTZ R14, R201, R14 ;  /* 0x0000000ec90e7221 */ /* 0x008fce0000010000 */
[----:B------:R-:W3:Y:S01]  /*ce30*/  MUFU.EX2 R154, R175 ;  /* 0x000000af009a7308 */ /* 0x000ee20000000800 */
[C---:B-1----:R-:W-:Y:S01]  /*ce40*/  FADD.FTZ R14, R170.reuse, R14 ;  /* 0x0000000eaa0e7221 */ /* 0x042fe20000010000 */
[----:B------:R-:W-:-:S06]  /*ce50*/  F2FP.F16.F32.PACK_AB R201, R170, R201 ;  /* 0x000000c9aac9723e */ /* 0x000fcc00000000ff */
[----:B------:R-:W1:Y:S01]  /*ce60*/  MUFU.EX2 R197, R197 ;  /* 0x000000c500c57308 */ /* 0x000e620000000800 */
[----:B0-----:R-:W-:-:S07]  /*ce70*/  FADD.FTZ R14, R203, R14 ;  /* 0x0000000ecb0e7221 */ /* 0x001fce0000010000 */
[----:B------:R-:W0:Y:S01]  /*ce80*/  MUFU.EX2 R5, R163 ;  /* 0x000000a300057308 */ /* 0x000e220000000800 */
[C---:B---3--:R-:W-:Y:S01]  /*ce90*/  FADD.FTZ R14, R154.reuse, R14 ;  /* 0x0000000e9a0e7221 */ /* 0x048fe20000010000 */
[----:B------:R-:W-:-:S06]  /*cea0*/  F2FP.F16.F32.PACK_AB R203, R154, R203 ;  /* 0x000000cb9acb723e */ /* 0x000fcc00000000ff */
[----:B------:R-:W3:Y:S01]  /*ceb0*/  MUFU.EX2 R199, R199 ;  /* 0x000000c700c77308 */ /* 0x000ee20000000800 */
[----:B-1----:R-:W-:-:S07]  /*cec0*/  FADD.FTZ R14, R197, R14 ;  /* 0x0000000ec50e7221 */ /* 0x002fce0000010000 */
[----:B------:R-:W1:Y:S01]  /*ced0*/  MUFU.EX2 R167, R167 ;  /* 0x000000a700a77308 */ /* 0x000e620000000800 */
[C---:B0-----:R-:W-:Y:S01]  /*cee0*/  FADD.FTZ R14, R5.reuse, R14 ;  /* 0x0000000e050e7221 */ /* 0x041fe20000010000 */
[----:B------:R-:W-:-:S06]  /*cef0*/  F2FP.F16.F32.PACK_AB R197, R5, R197 ;  /* 0x000000c505c5723e */ /* 0x000fcc00000000ff */
        /* <DEDUP_REMOVED lines=11> */
[----:B-1----:R-:W-:Y:S01]  /*cfb0*/  FADD.FTZ R159, R194, R159 ;  /* 0x0000009fc29f7221 */ /* 0x002fe20000010000 */
[----:B------:R-:W-:Y:S01]  /*cfc0*/  F2FP.F16.F32.PACK_AB R194, R18, R194 ;  /* 0x000000c212c2723e */ /* 0x000fe200000000ff */
[----:B0-----:R-:W-:Y:S02]  /*cfd0*/  FADD.FTZ R5, R158, R14 ;  /* 0x0000000e9e057221 */ /* 0x001fe40000010000 */
[----:B------:R-:W-:Y:S01]  /*cfe0*/  FADD.FTZ R14, R18, R159 ;  /* 0x0000009f120e7221 */ /* 0x000fe20000010000 */
[----:B------:R-:W-:Y:S02]  /*cff0*/  IMAD.MOV.U32 R18, RZ, RZ, R4 ;  /* 0x000000ffff127224 */ /* 0x000fe400078e0004 */
[C---:B---3--:R-:W-:Y:S01]  /*d000*/  FADD.FTZ R5, R153.reuse, R5 ;  /* 0x0000000599057221 */ /* 0x048fe20000010000 */
[----:B------:R-:W-:Y:S01]  /*d010*/  F2FP.F16.F32.PACK_AB R195, R153, R158 ;  /* 0x0000009e99c3723e */ /* 0x000fe200000000ff */
[----:B--2---:R-:W-:Y:S06]  /*d020*/  @P2 BRA `(.L_x_2385) ;  /* 0xffffffc800802947 */ /* 0x004fec000383ffff */
.L_x_2376:
        /* <DEDUP_REMOVED lines=131> */
.L_x_2386:
        /* <DEDUP_REMOVED lines=8> */
.L_x_2387:
[----:B-1----:R-:W-:Y:S05]  /*d8e0*/  @P2 BRA `(.L_x_2388) ;  /* 0x0000000000082947 */ /* 0x002fea0003800000 */
[----:B------:R-:W1:Y:S02]  /*d8f0*/  SYNCS.PHASECHK.TRANS64.TRYWAIT P0, [UR8+0x38850], R0 ;  /* 0x03885000ff0075a7 */ /* 0x000e640008000148 */
[----:B-1----:R-:W-:Y:S05]  /*d900*/  @!P0 BRA `(.L_x_2389) ;  /* 0x000000d800648947 */ /* 0x002fea0003800000 */
.L_x_2388:
[----:B------:R-:W-:Y:S01]  /*d910*/  R2UR UR4, R17 ;  /* 0x00000000110472ca */ /* 0x000fe200000e0000 */
[----:B------:R-:W2:Y:S01]  /*d920*/  LDL.LU R2, [R1+0x30] ;  /* 0x0000300001027983 */ /* 0x000ea20000300800 */
[----:B------:R-:W-:Y:S01]  /*d930*/  WARPGROUP.ARRIVE ;  /* 0x00000000000079c5 */ /* 0x000fe20000000000 */
[----:B------:R-:W-:Y:S01]  /*d940*/  UMOV UR7, 0x40000040 ;  /* 0x4000004000077882 */ /* 0x000fe20000000000 */
[----:B------:R-:W-:Y:S01]  /*d950*/  IMAD.U32 R8, RZ, RZ, UR5 ;  /* 0x00000005ff087e24 */ /* 0x000fe2000f8e00ff */
[----:B-1----:R-:W1:Y:S01]  /*d960*/  SHFL.BFLY PT, R7, R14, 0x2, 0x1f ;  /* 0x0c401f000e077f89 */ /* 0x002e6200000e0000 */
[----:B------:R-:W-:Y:S02]  /*d970*/  IMAD.U32 R11, RZ, RZ, UR8 ;  /* 0x00000008ff0b7e24 */ /* 0x000fe4000f8e00ff */
[----:B------:R-:W-:Y:S01]  /*d980*/  IMAD.MOV.U32 R6, RZ, RZ, RZ ;  /* 0x000000ffff067224 */ /* 0x000fe200078e00ff */
[----:B0-----:R-:W0:Y:S01]  /*d990*/  SHFL.BFLY PT, R0, R5, 0x2, 0x1f ;  /* 0x0c401f0005007f89 */ /* 0x001e2200000e0000 */
[----:B------:R-:W-:-:S03]  /*d9a0*/  @!P1 VIADD R11, R11, 0x38860 ;  /* 0x000388600b0b9836 */ /* 0x000fc60000000000 */
[----:B------:R-:W-:Y:S02]  /*d9b0*/  UIADD3 UR4, UR4, 0x400, URZ ;  /* 0x0000040004047890 */ /* 0x000fe4000fffe03f */
[----:B------:R-:W-:Y:S02]  /*d9c0*/  @!P1 PRMT R11, RZ, 0x654, R11 ;  /* 0x00000654ff0b9816 */ /* 0x000fe4000000000b */
[----:B------:R-:W-:-:S04]  /*d9d0*/  USHF.R.U32.HI UR4, URZ, 0x4, UR4 ;  /* 0x000000043f047899 */ /* 0x000fc80008011604 */
[----:B------:R-:W-:-:S04]  /*d9e0*/  ULOP3.LUT UR4, UR4, 0x3fff, URZ, 0xc0, !UPT ;  /* 0x00003fff04047892 */ /* 0x000fc8000f8ec03f */
[----:B------:R-:W-:-:S04]  /*d9f0*/  ULOP3.LUT UR4, UR4, 0x2800000, URZ, 0xfc, !UPT ;  /* 0x0280000004047892 */ /* 0x000fc8000f8efc3f */
[----:B------:R-:W-:Y:S01]  /*da00*/  UIMAD UR4, UR60, 0xa00, UR4 ;  /* 0x00000a003c0478a4 */ /* 0x000fe2000f8e0204 */
[----:B-1----:R-:W-:Y:S01]  /*da10*/  FADD.FTZ R7, R7, R14 ;  /* 0x0000000e07077221 */ /* 0x002fe20000010000 */
[----:B------:R-:W-:-:S04]  /*da20*/  UIADD3 UR60, UR60, 0x1, URZ ;  /* 0x000000013c3c7890 */ /* 0x000fc8000fffe03f */
[----:B------:R-:W-:Y:S01]  /*da30*/  UISETP.NE.AND UP0, UPT, UR60, 0x2, UPT ;  /* 0x000000023c00788c */ /* 0x000fe2000bf05270 */
[----:B------:R-:W-:Y:S02]  /*da40*/  UMOV UR6, UR4 ;  /* 0x0000000400067c82 */ /* 0x000fe40008000000 */
[----:B------:R-:W-:Y:S01]  /*da50*/  HGMMA.64x256x16.F32 R24, R208, gdesc[UR4].tnspB, R24, gsb0 ;  /* 0x43e00004d0187df0 */ /* 0x000fe20008000818 */
[----:B------:R-:W-:Y:S01]  /*da60*/  UIADD3 UR6, UR4, 0x80, URZ ;  /* 0x0000008004067890 */ /* 0x000fe2000fffe03f */
[----:B------:R-:W-:Y:S01]  /*da70*/  UMOV UR7, 0x40000040 ;  /* 0x4000004000077882 */ /* 0x000fe20000000000 */
[----:B------:R-:W-:Y:S01]  /*da80*/  USEL UR60, UR60, URZ, UP0 ;  /* 0x0000003f3c3c7287 */ /* 0x000fe20008000000 */
[----:B--2---:R-:W-:Y:S01]  /*da90*/  R2UR UR9, R2 ;  /* 0x00000000020972ca */ /* 0x004fe200000e0000 */
[----:B0-----:R-:W-:Y:S01]  /*daa0*/  FADD.FTZ R2, R0, R5 ;  /* 0x0000000500027221 */ /* 0x001fe20000010000 */
[----:B------:R-:W-:Y:S01]  /*dab0*/  IMAD.MOV.U32 R5, RZ, RZ, RZ ;  /* 0x000000ffff057224 */ /* 0x000fe200078e00ff */
[----:B------:R-:W0:Y:S04]  /*dac0*/  SHFL.BFLY PT, R0, R7, 0x1, 0x1f ;  /* 0x0c201f0007007f89 */ /* 0x000e2800000e0000 */
[----:B------:R-:W1:Y:S01]  /*dad0*/  SHFL.BFLY PT, R9, R2, 0x1, 0x1f ;  /* 0x0c201f0002097f89 */ /* 0x000e6200000e0000 */
[----:B------:R-:W-:-:S02]  /*dae0*/  WARPGROUP.DEPBAR.LE gsb0, 0x0 ;  /* 0x00008000000079c5 */ /* 0x000fc40000010000 */
[----:B------:R-:W-:-:S03]  /*daf0*/  WARPGROUP.ARRIVE ;  /* 0x00000000000079c5 */ /* 0x000fc60000000000 */
[----:B------:R-:W-:-:S11]  /*db00*/  UIADD3 UR9, UR9, 0x1, URZ ;  /* 0x0000000109097890 */ /* 0x000fd6000fffe03f */
[----:B------:R-:W-:Y:S01]  /*db10*/  HGMMA.64x256x16.F32 R24, R204, gdesc[UR4].tnspB, R24, gsb0 ;  /* 0x43e00004cc187df0 */ /* 0x000fe20008000818 */
[----:B------:R-:W-:Y:S01]  /*db20*/  UIADD3 UR6, UR4, 0x100, URZ ;  /* 0x0000010004067890 */ /* 0x000fe2000fffe03f */
[----:B------:R-:W-:Y:S01]  /*db30*/  UMOV UR7, 0x40000040 ;  /* 0x4000004000077882 */ /* 0x000fe20000000000 */
[----:B0-----:R-:W-:Y:S01]  /*db40*/  FADD.FTZ R12, R7, R0 ;  /* 0x00000000070c7221 */ /* 0x001fe20000010000 */
[----:B------:R-:W-:Y:S01]  /*db50*/  IMAD.U32 R7, RZ, RZ, UR5 ;  /* 0x00000005ff077e24 */ /* 0x000fe2000f8e00ff */
[----:B------:R-:W-:Y:S01]  /*db60*/  R2UR UR5, R16 ;  /* 0x00000000100572ca */ /* 0x000fe200000e0000 */
[----:B------:R-:W-:Y:S02]  /*db70*/  IMAD.MOV.U32 R0, RZ, RZ, -0x800000 ;  /* 0xff800000ff007424 */ /* 0x000fe400078e00ff */
[----:B-1----:R-:W-:Y:S01]  /*db80*/  FADD.FTZ R13, R2, R9 ;  /* 0x00000009020d7221 */ /* 0x002fe20000010000 */
[----:B------:R-:W-:Y:S01]  /*db90*/  FSETP.NE.FTZ.AND P0, PT, R12, RZ, PT ;  /* 0x000000ff0c00720b */ /* 0x000fe20003f15000 */
[----:B------:R-:W-:-:S03]  /*dba0*/  IMAD.MOV.U32 R2, RZ, RZ, -0x800000 ;  /* 0xff800000ff027424 */ /* 0x000fc600078e00ff */
[----:B------:R-:W-:-:S09]  /*dbb0*/  FSETP.NE.FTZ.AND P2, PT, R13, RZ, PT ;  /* 0x000000ff0d00720b */ /* 0x000fd20003f55000 */
[----:B------:R-:W0:Y:S01]  /*dbc0*/  @P0 MUFU.LG2 R9, R12 ;  /* 0x0000000c00090308 */ /* 0x000e220000000c00 */
[----:B------:R-:W-:-:S07]  /*dbd0*/  @P0 FMUL.FTZ R8, R8, 0.69314718246459960938 ;  /* 0x3f31721808080820 */ /* 0x000fce0000410000 */
[----:B------:R-:W1:Y:S08]  /*dbe0*/  @P2 MUFU.LG2 R10, R13 ;  /* 0x0000000d000a2308 */ /* 0x000e700000000c00 */
[----:B------:R2:W3:Y:S01]  /*dbf0*/  @P0 MUFU.RCP R6, R12 ;  /* 0x0000000c00060308 */ /* 0x0004e20000001000 */
[----:B0-----:R-:W-:-:S04]  /*dc00*/  @P0 FMUL.FTZ R9, R9, 0.69314718246459960938 ;  /* 0x3f31721809090820 */ /* 0x001fc80000410000 */
[----:B------:R-:W-:Y:S01]  /*dc10*/  @P0 FFMA.FTZ R2, R8, R3, R9 ;  /* 0x0000000308020223 */ /* 0x000fe20000010009 */
[----:B------:R-:W-:Y:S01]  /*dc20*/  IMAD.U32 R3, RZ, RZ, UR9 ;  /* 0x00000009ff037e24 */ /* 0x000fe2000f8e00ff */
[----:B------:R-:W-:Y:S01]  /*dc30*/  PLOP3.LUT P0, PT, PT, PT, PT, 0x8, 0x0 ;  /* 0x000000000000781c */ /* 0x000fe20003f0e170 */
[----:B------:R-:W0:Y:S01]  /*dc40*/  @P2 MUFU.RCP R5, R13 ;  /* 0x0000000d00052308 */ /* 0x000e220000001000 */
[----:B--2---:R-:W-:Y:S01]  /*dc50*/  @P2 FMUL.FTZ R12, R7, 0.69314718246459960938 ;  /* 0x3f317218070c2820 */ /* 0x004fe20000410000 */
[----:B-1----:R-:W-:Y:S01]  /*dc60*/  @P2 FMUL.FTZ R7, R10, 0.69314718246459960938 ;  /* 0x3f3172180a072820 */ /* 0x002fe20000410000 */
[----:B------:R1:W-:Y:S03]  /*dc70*/  STL [R1+0x30], R3 ;  /* 0x0000300301007387 */ /* 0x0003e60000100800 */
[----:B------:R-:W-:Y:S01]  /*dc80*/  @P2 FFMA.FTZ R0, R12, R4, R7 ;  /* 0x000000040c002223 */ /* 0x000fe20000010007 */
[----:B------:R-:W-:-:S02]  /*dc90*/  WARPGROUP.DEPBAR.LE gsb0, 0x0 ;  /* 0x00008000000079c5 */ /* 0x000fc40000010000 */
        /* <DEDUP_REMOVED lines=12> */
[----:B------:R-:W-:-:S06]  /*dd60*/  ULOP3.LUT UR5, UR5, UR4, URZ, 0x3c, !UPT ;  /* 0x0000000405057292 */ /* 0x000fcc000f8e3c3f */
[----:B------:R-:W-:Y:S01]  /*dd70*/  IMAD.U32 R16, RZ, RZ, UR5 ;  /* 0x00000005ff107e24 */ /* 0x000fe2000f8e00ff */
[----:B------:R-:W-:Y:S02]  /*dd80*/  WARPGROUP.DEPBAR.LE gsb0, 0x0 ;  /* 0x00008000000079c5 */ /* 0x000fe40000010000 */
[----:B------:R-:W-:-:S12]  /*dd90*/  WARPGROUP.ARRIVE ;  /* 0x00000000000079c5 */ /* 0x000fd80000000000 */
[----:B------:R-:W-:Y:S03]  /*dda0*/  HGMMA.64x256x16.F32 R24, R192, gdesc[UR4].tnspB, R24, gsb0 ;  /* 0x43e00004c0187df0 */ /* 0x000fe60008000818 */
[----:B------:R-:W-:Y:S02]  /*ddb0*/  WARPGROUP.DEPBAR.LE gsb0, 0x0 ;  /* 0x00008000000079c5 */ /* 0x000fe40000010000 */
[----:B------:R1:W-:Y:S01]  /*ddc0*/  @!P1 SYNCS.ARRIVE.TRANS64.RED.A1T0 RZ, [R11+URZ], RZ ;  /* 0x000000ff0bff99a7 */ /* 0x0003e2000810043f */
[-C--:B---3--:R-:W-:Y:S01]  /*ddd0*/  FMUL.FTZ R24, R24, R6.reuse ;  /* 0x0000000618187220 */ /* 0x088fe20000410000 */
        /* <DEDUP_REMOVED lines=127> */
.L_x_2359:
        /* <DEDUP_REMOVED lines=15> */
[----:B------:R-:W3:Y:S01]  /*e6c0*/  LDL R3, [R1+0x64] ;  /* 0x0000640001037983 */ /* 0x000ee20000100800 */
[----:B------:R-:W-:Y:S01]  /*e6d0*/  F2FP.F16.F32.PACK_AB R7, R31, R30 ;  /* 0x0000001e1f07723e */ /* 0x000fe200000000ff */
[----:B------:R-:W-:Y:S01]  /*e6e0*/  ULDC.64 UR16, c[0x0][0xc00] ;  /* 0x0003000000107ab9 */ /* 0x000fe20000000a00 */
[----:B------:R-:W-:Y:S01]  /*e6f0*/  R2UR UR9, R217 ;  /* 0x00000000d90972ca */ /* 0x000fe200000e0000 */
[----:B------:R-:W-:Y:S01]  /*e700*/  ULDC.64 UR12, c[0x0][0xc00] ;  /* 0x00030000000c7ab9 */ /* 0x000fe20000000a00 */
[----:B------:R-:W4:Y:S01]  /*e710*/  LDL R174, [R1+0x28] ;  /* 0x0000280001ae7983 */ /* 0x000f220000100800 */
[----:B------:R-:W-:Y:S01]  /*e720*/  ULDC.64 UR22, c[0x0][0x208] ;  /* 0x0000820000167ab9 */ /* 0x000fe20000000a00 */
[----:B------:R-:W-:Y:S01]  /*e730*/  ULDC.64 UR14, c[0x0][0xc08] ;  /* 0x00030200000e7ab9 */ /* 0x000fe20000000a00 */
[----:B------:R-:W-:-:S02]  /*e740*/  R2UR UR20, R214 ;  /* 0x00000000d61472ca */ /* 0x000fc400000e0000 */
[----:B------:R-:W-:Y:S02]  /*e750*/  R2UR UR28, R212 ;  /* 0x00000000d41c72ca */ /* 0x000fe400000e0000 */
[----:B------:R-:W-:-:S04]  /*e760*/  R2UR UR19, R216 ;  /* 0x00000000d81372ca */ /* 0x000fc800000e0000 */
[----:B------:R-:W-:Y:S01]  /*e770*/  UIMAD.WIDE UR12, UR9, 0x4, UR12 ;  /* 0x00000004090c78a5 */ /* 0x000fe2000f8e020c */
[----:B------:R-:W-:Y:S01]  /*e780*/  UMOV UR10, UR8 ;  /* 0x00000008000a7c82 */ /* 0x000fe20008000000 */
[----:B0-----:R-:W-:Y:S01]  /*e790*/  UMOV UR11, UR4 ;  /* 0x00000004000b7c82 */ /* 0x001fe20008000000 */
[----:B------:R-:W-:Y:S01]  /*e7a0*/  UISETP.NE.U32.AND UP0, UPT, UR14, URZ, UPT ;  /* 0x0000003f0e00728c */ /* 0x000fe2000bf05070 */
[----:B------:R-:W-:-:S03]  /*e7b0*/  ULDC UR4, c[0x0][0xad4] ;  /* 0x0002b50000047ab9 */ /* 0x000fc60000000800 */
[----:B------:R-:W-:-:S11]  /*e7c0*/  UISETP.NE.AND.EX UP0, UPT, UR15, URZ, UPT, UP0 ;  /* 0x0000003f0f00728c */ /* 0x000fd6000bf05300 */
[----:B------:R-:W-:Y:S01]  /*e7d0*/  @UP0 ULEA UR14, UP1, UR9, UR14, 0x2 ;  /* 0x0000000e090e0291 */ /* 0x000fe2000f82103f */
[----:B------:R-:W-:Y:S01]  /*e7e0*/  BAR.SYNC.DEFER_BLOCKING 0x1, 0x100 ;  /* 0x0044000000007b1d */ /* 0x000fe20000010000 */
[----:B--2---:R-:W-:Y:S01]  /*e7f0*/  R2UR UR18, R8 ;  /* 0x00000000081272ca */ /* 0x004fe200000e0000 */
[----:B---3--:R-:W-:-:S03]  /*e800*/  IMAD.WIDE R152, R3, R152, UR10 ;  /* 0x0000000a03987e25 */ /* 0x008fc6000f8e0298 */
[C---:B------:R-:W-:Y:S02]  /*e810*/  IADD3 R11, P0, R152.reuse, 0x40, RZ ;  /* 0x00000040980b7810 */ /* 0x040fe40007f1e0ff */
[C---:B------:R-:W-:Y:S02]  /*e820*/  IADD3 R21, P6, R152.reuse, 0x4020, RZ ;  /* 0x0000402098157810 */ /* 0x040fe40007fde0ff */
[----:B------:R-:W-:Y:S02]  /*e830*/  LOP3.LUT R10, R11, 0x380, RZ, 0xc0, !PT ;  /* 0x000003800b0a7812 */ /* 0x000fe400078ec0ff */
[----:B------:R-:W-:Y:S02]  /*e840*/  IADD3 R9, P1, R152, 0x20, RZ ;  /* 0x0000002098097810 */ /* 0x000fe40007f3e0ff */
[----:B------:R-:W-:Y:S02]  /*e850*/  SHF.R.U64 R10, R10, 0x3, RZ ;  /* 0x000000030a0a7819 */ /* 0x000fe400000012ff */
[----:B------:R-:W-:-:S02]  /*e860*/  LOP3.LUT R20, R21, 0x380, RZ, 0xc0, !PT ;  /* 0x0000038015147812 */ /* 0x000fc400078ec0ff */
[----:B------:R-:W-:Y:S02]  /*e870*/  LOP3.LUT R5, R152, 0x380, RZ, 0xc0, !PT ;  /* 0x0000038098057812 */ /* 0x000fe400078ec0ff */
[----:B------:R-:W-:Y:S02]  /*e880*/  LOP3.LUT R8, R9, 0x380, RZ, 0xc0, !PT ;  /* 0x0000038009087812 */ /* 0x000fe400078ec0ff */
[----:B------:R-:W-:Y:S01]  /*e890*/  LOP3.LUT R10, R10, R11, RZ, 0x3c, !PT ;  /* 0x0000000b0a0a7212 */ /* 0x000fe200078e3cff */
[----:B------:R-:W-:Y:S01]  /*e8a0*/  IMAD.X R11, RZ, RZ, R153, P0 ;  /* 0x000000ffff0b7224 */ /* 0x000fe200000e0699 */
[----:B------:R-:W-:Y:S02]  /*e8b0*/  SHF.R.U64 R20, R20, 0x3, RZ ;  /* 0x0000000314147819 */ /* 0x000fe400000012ff */
[----:B------:R-:W-:Y:S02]  /*e8c0*/  IADD3 R23, P5, R152, 0x4040, RZ ;  /* 0x0000404098177810 */ /* 0x000fe40007fbe0ff */
[----:B------:R-:W-:-:S02]  /*e8d0*/  SHF.R.U64 R5, R5, 0x3, RZ ;  /* 0x0000000305057819 */ /* 0x000fc400000012ff */
[----:B------:R-:W-:Y:S02]  /*e8e0*/  IADD3 R159, P0, R152, 0x8020, RZ ;  /* 0x00008020989f7810 */ /* 0x000fe40007f1e0ff */
[----:B------:R-:W-:Y:S02]  /*e8f0*/  SHF.R.U64 R8, R8, 0x3, RZ ;  /* 0x0000000308087819 */ /* 0x000fe400000012ff */
[----:B------:R-:W-:Y:S01]  /*e900*/  LOP3.LUT R20, R20, R21, RZ, 0x3c, !PT ;  /* 0x0000001514147212 */ /* 0x000fe200078e3cff */
[--C-:B------:R-:W-:Y:S01]  /*e910*/  IMAD.X R21, RZ, RZ, R153.reuse, P6 ;  /* 0x000000ffff157224 */ /* 0x100fe200030e0699 */
[----:B------:R-:W-:Y:S02]  /*e920*/  LOP3.LUT R22, R23, 0x380, RZ, 0xc0, !PT ;  /* 0x0000038017167812 */ /* 0x000fe400078ec0ff */
[----:B------:R-:W-:Y:S01]  /*e930*/  LOP3.LUT R4, R5, R152, RZ, 0x3c, !PT ;  /* 0x0000009805047212 */ /* 0x000fe200078e3cff */
[----:B------:R-:W-:Y:S01]  /*e940*/  IMAD.MOV.U32 R5, RZ, RZ, R153 ;  /* 0x000000ffff057224 */ /* 0x000fe200078e0099 */
[----:B------:R-:W-:-:S02]  /*e950*/  LOP3.LUT R158, R159, 0x380, RZ, 0xc0, !PT ;  /* 0x000003809f9e7812 */ /* 0x000fc400078ec0ff */
[----:B------:R-:W-:Y:S02]  /*e960*/  IADD3 R18, P6, R152, 0xc000, RZ ;  /* 0x0000c00098127810 */ /* 0x000fe40007fde0ff */
[----:B------:R-:W-:Y:S01]  /*e970*/  LOP3.LUT R8, R8, R9, RZ, 0x3c, !PT ;  /* 0x0000000908087212 */ /* 0x000fe200078e3cff */
[----:B------:R-:W-:Y:S01]  /*e980*/  IMAD.X R9, RZ, RZ, R153, P1 ;  /* 0x000000ffff097224 */ /* 0x000fe200008e0699 */
[----:B------:R-:W-:Y:S02]  /*e990*/  SHF.R.U64 R22, R22, 0x3, RZ ;  /* 0x0000000316167819 */ /* 0x000fe400000012ff */
[C---:B------:R-:W-:Y:S02]  /*e9a0*/  IADD3 R13, P4, R152.reuse, 0x60, RZ ;  /* 0x00000060980d7810 */ /* 0x040fe40007f9e0ff */
[C---:B------:R-:W-:Y:S02]  /*e9b0*/  IADD3 R15, P3, R152.reuse, 0x4000, RZ ;  /* 0x00004000980f7810 */ /* 0x040fe40007f7e0ff */
[----:B------:R-:W-:-:S02]  /*e9c0*/  IADD3 R155, P2, R152, 0x4060, RZ ;  /* 0x00004060989b7810 */ /* 0x000fc40007f5e0ff */
[----:B------:R-:W-:Y:S02]  /*e9d0*/  IADD3 R157, P1, R152, 0x8000, RZ ;  /* 0x00008000989d7810 */ /* 0x000fe40007f3e0ff */
[----:B------:R-:W-:Y:S02]  /*e9e0*/  SHF.R.U64 R158, R158, 0x3, RZ ;  /* 0x000000039e9e7819 */ /* 0x000fe400000012ff */
[----:B------:R-:W-:Y:S02]  /*e9f0*/  LOP3.LUT R17, R18, 0x380, RZ, 0xc0, !PT ;  /* 0x0000038012117812 */ /* 0x000fe400078ec0ff */
[----:B------:R-:W-:Y:S02]  /*ea00*/  MOV R3, R4 ;  /* 0x0000000400037202 */ /* 0x000fe40000000f00 */
[----:B------:R-:W-:Y:S02]  /*ea10*/  F2FP.F16.F32.PACK_AB R4, R25, R24 ;  /* 0x000000181904723e */ /* 0x000fe400000000ff */
[----:B------:R-:W-:-:S02]  /*ea20*/  F2FP.F16.F32.PACK_AB R5, R27, R26 ;  /* 0x0000001a1b05723e */ /* 0x000fc400000000ff */
[----:B------:R-:W-:Y:S01]  /*ea30*/  LOP3.LUT R22, R22, R23, RZ, 0x3c, !PT ;  /* 0x0000001716167212 */ /* 0x000fe200078e3cff */
[----:B------:R-:W-:Y:S01]  /*ea40*/  IMAD.X R23, RZ, RZ, R153, P5 ;  /* 0x000000ffff177224 */ /* 0x000fe200028e0699 */
[----:B------:R-:W-:Y:S01]  /*ea50*/  LOP3.LUT R12, R13, 0x380, RZ, 0xc0, !PT ;  /* 0x000003800d0c7812 */ /* 0x000fe200078ec0ff */
[----:B------:R0:W-:Y:S01]  /*ea60*/  STSM.16.M88.4 [R3], R4 ;  /* 0x0000000403007844 */ /* 0x0001e20000000200 */
[----:B------:R-:W-:Y:S02]  /*ea70*/  LOP3.LUT R14, R15, 0x380, RZ, 0xc0, !PT ;  /* 0x000003800f0e7812 */ /* 0x000fe400078ec0ff */
[----:B------:R-:W-:Y:S02]  /*ea80*/  LOP3.LUT R154, R155, 0x380, RZ, 0xc0, !PT ;  /* 0x000003809b9a7812 */ /* 0x000fe400078ec0ff */
[----:B------:R-:W-:Y:S02]  /*ea90*/  LOP3.LUT R156, R157, 0x380, RZ, 0xc0, !PT ;  /* 0x000003809d9c7812 */ /* 0x000fe400078ec0ff */
[----:B------:R-:W-:-:S02]  /*eaa0*/  LOP3.LUT R158, R158, R159, RZ, 0x3c, !PT ;  /* 0x0000009f9e9e7212 */ /* 0x000fc400078e3cff */
[----:B------:R-:W-:Y:S02]  /*eab0*/  SHF.R.U64 R17, R17, 0x3, RZ ;  /* 0x0000000311117819 */ /* 0x000fe400000012ff */
[----:B------:R-:W-:Y:S02]  /*eac0*/  IADD3 R159, P5, R152, 0xc020, RZ ;  /* 0x0000c020989f7810 */ /* 0x000fe40007fbe0ff */
[----:B------:R-:W-:Y:S02]  /*ead0*/  SHF.R.U64 R12, R12, 0x3, RZ ;  /* 0x000000030c0c7819 */ /* 0x000fe400000012ff */
[----:B------:R-:W-:Y:S01]  /*eae0*/  SHF.R.U64 R14, R14, 0x3, RZ ;  /* 0x000000030e0e7819 */ /* 0x000fe200000012ff */
[--C-:B0-----:R-:W-:Y:S01]  /*eaf0*/  IMAD.X R5, RZ, RZ, R153.reuse, P6 ;  /* 0x000000ffff057224 */ /* 0x101fe200030e0699 */
[----:B------:R-:W-:Y:S01]  /*eb00*/  SHF.R.U64 R154, R154, 0x3, RZ ;  /* 0x000000039a9a7819 */ /* 0x000fe200000012ff */
[----:B------:R-:W-:Y:S01]  /*eb10*/  IMAD.X R7, RZ, RZ, R153, P5 ;  /* 0x000000ffff077224 */ /* 0x000fe200028e0699 */
[----:B------:R-:W-:-:S02]  /*eb20*/  SHF.R.U64 R156, R156, 0x3, RZ ;  /* 0x000000039c9c7819 */ /* 0x000fc400000012ff */
[----:B------:R-:W-:Y:S02]  /*eb30*/  LOP3.LUT R4, R17, R18, RZ, 0x3c, !PT ;  /* 0x0000001211047212 */ /* 0x000fe400078e3cff */
[----:B------:R-:W-:Y:S02]  /*eb40*/  LOP3.LUT R17, R159, 0x380, RZ, 0xc0, !PT ;  /* 0x000003809f117812 */ /* 0x000fe400078ec0ff */
        /* <DEDUP_REMOVED lines=8> */
[----:B------:R-:W-:-:S02]  /*ebd0*/  SHF.R.U64 R6, R17, 0x3, RZ ;  /* 0x0000000311067819 */ /* 0x000fc400000012ff */
[C---:B------:R-:W-:Y:S02]  /*ebe0*/  IADD3 R165, P4, R152.reuse, 0x8040, RZ ;  /* 0x0000804098a57810 */ /* 0x040fe40007f9e0ff */
[C---:B------:R-:W-:Y:S02]  /*ebf0*/  IADD3 R167, P3, R152.reuse, 0x8060, RZ ;  /* 0x0000806098a77810 */ /* 0x040fe40007f7e0ff */
[C---:B------:R-:W-:Y:S02]  /*ec00*/  IADD3 R163, P2, R152.reuse, 0xc040, RZ ;  /* 0x0000c04098a37810 */ /* 0x040fe40007f5e0ff */
[----:B------:R-:W-:Y:S02]  /*ec10*/  IADD3 R160, P1, R152, 0xc060, RZ ;  /* 0x0000c06098a07810 */ /* 0x000fe40007f3e0ff */
[----:B------:R-:W-:Y:S01]  /*ec20*/  LOP3.LUT R6, R6, R159, RZ, 0x3c, !PT ;  /* 0x0000009f06067212 */ /* 0x000fe200078e3cff */
[----:B------:R-:W-:Y:S01]  /*ec30*/  IMAD.X R159, RZ, RZ, R153, P0 ;  /* 0x000000ffff9f7224 */ /* 0x000fe200000e0699 */
[----:B------:R-:W-:-:S02]  /*ec40*/  LOP3.LUT R164, R165, 0x380, RZ, 0xc0, !PT ;  /* 0x00000380a5a47812 */ /* 0x000fc400078ec0ff */
[----:B------:R-:W-:Y:S02]  /*ec50*/  LOP3.LUT R166, R167, 0x380, RZ, 0xc0, !PT ;  /* 0x00000380a7a67812 */ /* 0x000fe400078ec0ff */
[----:B------:R-:W-:Y:S02]  /*ec60*/  LOP3.LUT R162, R163, 0x380, RZ, 0xc0, !PT ;  /* 0x00000380a3a27812 */ /* 0x000fe400078ec0ff */
[----:B------:R-:W-:Y:S02]  /*ec70*/  LOP3.LUT R161, R160, 0x380, RZ, 0xc0, !PT ;  /* 0x00000380a0a17812 */ /* 0x000fe400078ec0ff */
[----:B------:R-:W-:Y:S02]  /*ec80*/  MOV R169, R20 ;  /* 0x0000001400a97202 */ /* 0x000fe40000000f00 */
[----:B------:R-:W-:Y:S02]  /*ec90*/  MOV R170, R22 ;  /* 0x0000001600aa7202 */ /* 0x000fe40000000f00 */
[----:B------:R-:W-:-:S02]  /*eca0*/  MOV R8, R8 ;  /* 0x0000000800087202 */ /* 0x000fc40000000f00 */
[----:B------:R-:W-:Y:S02]  /*ecb0*/  F2FP.F16.F32.PACK_AB R20, R33, R32 ;  /* 0x000000202114723e */ /* 0x000fe400000000ff */
[----:B------:R-:W-:Y:S02]  /*ecc0*/  F2FP.F16.F32.PACK_AB R21, R35, R34 ;  /* 0x000000222315723e */ /* 0x000fe400000000ff */
[----:B------:R-:W-:Y:S02]  /*ecd0*/  F2FP.F16.F32.PACK_AB R22, R37, R36 ;  /* 0x000000242516723e */ /* 0x000fe400000000ff */
[----:B------:R-:W-:Y:S02]  /*ece0*/  F2FP.F16.F32.PACK_AB R23, R39, R38 ;  /* 0x000000262717723e */ /* 0x000fe400000000ff */
[----:B------:R-:W-:Y:S02]  /*ecf0*/  MOV R3, R4 ;  /* 0x0000000400037202 */ /* 0x000fe40000000f00 */
[----:B------:R-:W-:Y:S01]  /*ed00*/  MOV R17, R6 ;  /* 0x0000000600117202 */ /* 0x000fe20000000f00 */
[----:B------:R0:W-:Y:S01]  /*ed10*/  STSM.16.M88.4 [R8], R20 ;  /* 0x0000001408007844 */ /* 0x0001e20000000200 */
[----:B------:R-:W-:-:S02]  /*ed20*/  SHF.R.U64 R164, R164, 0x3, RZ ;  /* 0x00000003a4a47819 */ /* 0x000fc400000012ff */
[----:B------:R-:W-:Y:S02]  /*ed30*/  SHF.R.U64 R166, R166, 0x3, RZ ;  /* 0x00000003a6a67819 */ /* 0x000fe400000012ff */
[----:B------:R-:W-:Y:S02]  /*ed40*/  SHF.R.U64 R162, R162, 0x3, RZ ;  /* 0x00000003a2a27819 */ /* 0x000fe400000012ff */
[----:B------:R-:W-:Y:S02]  /*ed50*/  SHF.R.U64 R161, R161, 0x3, RZ ;  /* 0x00000003a1a17819 */ /* 0x000fe400000012ff */
[----:B------:R-:W-:Y:S02]  /*ed60*/  MOV R152, R10 ;  /* 0x0000000a00987202 */ /* 0x000fe40000000f00 */
[----:B------:R-:W-:Y:S02]  /*ed70*/  F2FP.F16.F32.PACK_AB R4, R41, R40 ;  /* 0x000000282904723e */ /* 0x000fe400000000ff */
[----:B------:R-:W-:-:S02]  /*ed80*/  F2FP.F16.F32.PACK_AB R5, R43, R42 ;  /* 0x0000002a2b05723e */ /* 0x000fc400000000ff */
[----:B------:R-:W-:Y:S02]  /*ed90*/  F2FP.F16.F32.PACK_AB R6, R45, R44 ;  /* 0x0000002c2d06723e */ /* 0x000fe400000000ff */
[----:B------:R-:W-:Y:S02]  /*eda0*/  F2FP.F16.F32.PACK_AB R7, R47, R46 ;  /* 0x0000002e2f07723e */ /* 0x000fe400000000ff */
[----:B------:R-:W-:Y:S02]  /*edb0*/  MOV R172, R12 ;  /* 0x0000000c00ac7202 */ /* 0x000fe40000000f00 */
[----:B------:R-:W-:Y:S01]  /*edc0*/  MOV R173, R14 ;  /* 0x0000000e00ad7202 */ /* 0x000fe20000000f00 */
[----:B------:R1:W-:Y:S01]  /*edd0*/  STSM.16.M88.4 [R152], R4 ;  /* 0x0000000498007844 */ /* 0x0003e20000000200 */
[----:B0-----:R-:W-:Y:S02]  /*ede0*/  F2FP.F16.F32.PACK_AB R8, R49, R48 ;  /* 0x000000303108723e */ /* 0x001fe400000000ff */
[----:B------:R-:W-:-:S02]  /*edf0*/  F2FP.F16.F32.PACK_AB R9, R51, R50 ;  /* 0x000000323309723e */ /* 0x000fc400000000ff */
        /* <DEDUP_REMOVED lines=10> */
[----:B------:R-:W-:Y:S01]  /*eea0*/  F2FP.F16.F32.PACK_AB R12, R57, R56 ;  /* 0x00000038390c723e */ /* 0x000fe200000000ff */
[----:B------:R0:W-:Y:S01]  /*eeb0*/  STSM.16.M88.4 [R172], R8 ;  /* 0x00000008ac007844 */ /* 0x0001e20000000200 */
[----:B------:R-:W-:-:S02]  /*eec0*/  F2FP.F16.F32.PACK_AB R13, R59, R58 ;  /* 0x0000003a3b0d723e */ /* 0x000fc400000000ff */
[----:B------:R-:W-:Y:S02]  /*eed0*/  F2FP.F16.F32.PACK_AB R14, R61, R60 ;  /* 0x0000003c3d0e723e */ /* 0x000fe400000000ff */
[----:B------:R-:W-:Y:S02]  /*eee0*/  F2FP.F16.F32.PACK_AB R15, R63, R62 ;  /* 0x0000003e3f0f723e */ /* 0x000fe400000000ff */
[----:B------:R-:W-:Y:S02]  /*eef0*/  MOV R171, R154 ;  /* 0x0000009a00ab7202 */ /* 0x000fe40000000f00 */
[----:B------:R-:W-:Y:S01]  /*ef00*/  F2FP.F16.F32.PACK_AB R20, R65, R64 ;  /* 0x000000404114723e */ /* 0x000fe200000000ff */
[----:B------:R2:W-:Y:S01]  /*ef10*/  STSM.16.M88.4 [R173], R12 ;  /* 0x0000000cad007844 */ /* 0x0005e20000000200 */
[----:B------:R-:W-:Y:S02]  /*ef20*/  F2FP.F16.F32.PACK_AB R21, R67, R66 ;  /* 0x000000424315723e */ /* 0x000fe400000000ff */
[----:B------:R-:W-:-:S02]  /*ef30*/  F2FP.F16.F32.PACK_AB R22, R69, R68 ;  /* 0x000000444516723e */ /* 0x000fc400000000ff */
[----:B------:R-:W-:Y:S02]  /*ef40*/  F2FP.F16.F32.PACK_AB R23, R71, R70 ;  /* 0x000000464717723e */ /* 0x000fe400000000ff */
[----:B------:R-:W-:Y:S02]  /*ef50*/  MOV R18, R156 ;  /* 0x0000009c00127202 */ /* 0x000fe40000000f00 */
[----:B------:R-:W-:Y:S01]  /*ef60*/  MOV R168, R158 ;  /* 0x0000009e00a87202 */ /* 0x000fe20000000f00 */
[----:B------:R3:W-:Y:S01]  /*ef70*/  STSM.16.M88.4 [R169], R20 ;  /* 0x00000014a9007844 */ /* 0x0007e20000000200 */
[----:B-1----:R-:W-:Y:S02]  /*ef80*/  F2FP.F16.F32.PACK_AB R152, R73, R72 ;  /* 0x000000484998723e */ /* 0x002fe400000000ff */
[----:B------:R-:W-:Y:S02]  /*ef90*/  F2FP.F16.F32.PACK_AB R153, R75, R74 ;  /* 0x0000004a4b99723e */ /* 0x000fe400000000ff */
        /* <DEDUP_REMOVED lines=9> */
[----:B------:R5:W-:Y:S01]  /*f030*/  STSM.16.M88.4 [R171], R156 ;  /* 0x0000009cab007844 */ /* 0x000be20000000200 */
[----:B------:R-:W-:Y:S02]  /*f040*/  F2FP.F16.F32.PACK_AB R6, R93, R92 ;  /* 0x0000005c5d06723e */ /* 0x000fe400000000ff */
[----:B------:R-:W-:Y:S02]  /*f050*/  F2FP.F16.F32.PACK_AB R7, R95, R94 ;  /* 0x0000005e5f07723e */ /* 0x000fe400000000ff */
[----:B0-----:R-:W-:Y:S02]  /*f060*/  F2FP.F16.F32.PACK_AB R8, R97, R96 ;  /* 0x000000606108723e */ /* 0x001fe400000000ff */
[----:B------:R-:W-:Y:S01]  /*f070*/  F2FP.F16.F32.PACK_AB R9, R99, R98 ;  /* 0x000000626309723e */ /* 0x000fe200000000ff */
[----:B------:R-:W-:Y:S01]  /*f080*/  STSM.16.M88.4 [R18], R4 ;  /* 0x0000000412007844 */ /* 0x000fe20000000200 */
[----:B------:R-:W-:-:S02]  /*f090*/  F2FP.F16.F32.PACK_AB R10, R101, R100 ;  /* 0x00000064650a723e */ /* 0x000fc400000000ff */
[----:B------:R-:W-:Y:S02]  /*f0a0*/  F2FP.F16.F32.PACK_AB R11, R103, R102 ;  /* 0x00000066670b723e */ /* 0x000fe400000000ff */
[----:B------:R-:W-:Y:S02]  /*f0b0*/  MOV R164, R164 ;  /* 0x000000a400a47202 */ /* 0x000fe40000000f00 */
[----:B--2---:R-:W-:Y:S01]  /*f0c0*/  F2FP.F16.F32.PACK_AB R12, R105, R104 ;  /* 0x00000068690c723e */ /* 0x004fe200000000ff */
[----:B------:R-:W-:Y:S01]  /*f0d0*/  STSM.16.M88.4 [R168], R8 ;  /* 0x00000008a8007844 */ /* 0x000fe20000000200 */
[----:B------:R-:W-:Y:S02]  /*f0e0*/  F2FP.F16.F32.PACK_AB R13, R107, R106 ;  /* 0x0000006a6b0d723e */ /* 0x000fe400000000ff */
[----:B------:R-:W-:Y:S02]  /*f0f0*/  F2FP.F16.F32.PACK_AB R14, R109, R108 ;  /* 0x0000006c6d0e723e */ /* 0x000fe400000000ff */
[----:B------:R-:W-:-:S02]  /*f100*/  F2FP.F16.F32.PACK_AB R15, R111, R110 ;  /* 0x0000006e6f0f723e */ /* 0x000fc400000000ff */
[----:B------:R-:W-:Y:S02]  /*f110*/  MOV R166, R166 ;  /* 0x000000a600a67202 */ /* 0x000fe40000000f00 */
[----:B---3--:R-:W-:Y:S01]  /*f120*/  F2FP.F16.F32.PACK_AB R20, R113, R112 ;  /* 0x000000707114723e */ /* 0x008fe200000000ff */
[----:B------:R0:W-:Y:S01]  /*f130*/  STSM.16.M88.4 [R164], R12 ;  /* 0x0000000ca4007844 */ /* 0x0001e20000000200 */
[----:B------:R-:W-:Y:S02]  /*f140*/  F2FP.F16.F32.PACK_AB R21, R115, R114 ;  /* 0x000000727315723e */ /* 0x000fe400000000ff */
[----:B------:R-:W-:Y:S02]  /*f150*/  F2FP.F16.F32.PACK_AB R22, R117, R116 ;  /* 0x000000747516723e */ /* 0x000fe400000000ff */
[----:B------:R-:W-:Y:S02]  /*f160*/  F2FP.F16.F32.PACK_AB R23, R119, R118 ;  /* 0x000000767717723e */ /* 0x000fe400000000ff */
[----:B-1----:R-:W-:-:S02]  /*f170*/  F2FP.F16.F32.PACK_AB R152, R121, R120 ;  /* 0x000000787998723e */ /* 0x002fc400000000ff */
[----:B------:R-:W-:Y:S01]  /*f180*/  F2FP.F16.F32.PACK_AB R153, R123, R122 ;  /* 0x0000007a7b99723e */ /* 0x000fe200000000ff */
[----:B------:R-:W-:Y:S01]  /*f190*/  STSM.16.M88.4 [R166], R20 ;  /* 0x00000014a6007844 */ /* 0x000fe20000000200 */
[----:B------:R-:W-:Y:S02]  /*f1a0*/  F2FP.F16.F32.PACK_AB R154, R125, R124 ;  /* 0x0000007c7d9a723e */ /* 0x000fe400000000ff */
[----:B------:R-:W-:Y:S02]  /*f1b0*/  F2FP.F16.F32.PACK_AB R155, R127, R126 ;  /* 0x0000007e7f9b723e */ /* 0x000fe400000000ff */
[----:B-----5:R-:W-:Y:S01]  /*f1c0*/  F2FP.F16.F32.PACK_AB R156, R129, R128 ;  /* 0x00000080819c723e */ /* 0x020fe200000000ff */
        /* <DEDUP_REMOVED lines=18> */
[----:B------:R-:W-:Y:S01]  /*f2f0*/  ISETP.NE.U32.AND P0, PT, RZ, UR16, PT ;  /* 0x00000010ff007c0c */ /* 0x000fe2000bf05070 */
[----:B------:R-:W-:Y:S01]  /*f300*/  UMOV UR25, 0x9b8 ;  /* 0x000009b800197882 */ /* 0x000fe20000000000 */
[----:B----4-:R-:W-:Y:S01]  /*f310*/  R2UR UR26, R174 ;  /* 0x00000000ae1a72ca */ /* 0x010fe200000e0000 */
[----:B------:R1:W-:Y:S01]  /*f320*/  STSM.16.M88.4 [R160], R8 ;  /* 0x00000008a0007844 */ /* 0x0003e20000000200 */
[----:B------:R-:W-:Y:S01]  /*f330*/  BAR.SYNC.DEFER_BLOCKING 0x1, 0x100 ;  /* 0x0044000000007b1d */ /* 0x000fe20000010000 */
[----:B------:R-:W-:-:S13]  /*f340*/  ISETP.NE.AND.EX P0, PT, RZ, UR17, PT, P0 ;  /* 0x00000011ff007c0c */ /* 0x000fda000bf05300 */
[----:B------:R-:W2:Y:S01]  /*f350*/  @P0 LDG.E R12, desc[UR22][R12.64] ;  /* 0x000000160c0c0981 */ /* 0x000ea2000c1e1900 */
[----:B------:R-:W-:Y:S01]  /*f360*/  PLOP3.LUT P4, PT, PT, PT, UP0, 0x80, 0x0 ;  /* 0x000000000000781c */ /* 0x000fe20003f8f008 */
[----:B------:R-:W-:Y:S01]  /*f370*/  @UP0 ULEA.HI.X UR15, UR9, UR15, UR18, 0x2, UP1 ;  /* 0x0000000f090f0291 */ /* 0x000fe200088f1412 */
[----:B0-----:R-:W-:-:S05]  /*f380*/  IMAD.U32 R4, RZ, RZ, UR14 ;  /* 0x0000000eff047e24 */ /* 0x001fca000f8e00ff */
[----:B------:R-:W-:-:S06]  /*f390*/  IMAD.U32 R5, RZ, RZ, UR15 ;  /* 0x0000000fff057e24 */ /* 0x000fcc000f8e00ff */
[----:B------:R0:W3:Y:S01]  /*f3a0*/  @P4 LDG.E R3, desc[UR22][R4.64] ;  /* 0x0000001604034981 */ /* 0x0000e2000c1e1900 */
[----:B------:R-:W-:Y:S01]  /*f3b0*/  UISETP.NE.AND UP0, UPT, UR20, URZ, UPT ;  /* 0x0000003f1400728c */ /* 0x000fe2000bf05270 */
[----:B------:R-:W-:Y:S01]  /*f3c0*/  VIADD R14, R213, UR28 ;  /* 0x0000001cd50e7c36 */ /* 0x000fe20008000000 */
[----:B------:R-:W-:Y:S02]  /*f3d0*/  ULDC UR22, c[0x0][0xbe8] ;  /* 0x0002fa0000167ab9 */ /* 0x000fe40000000800 */
[----:B------:R-:W-:Y:S02]  /*f3e0*/  USEL UR4, UR20, UR4, UP0 ;  /* 0x0000000414047287 */ /* 0x000fe40008000000 */
[----:B------:R-:W-:Y:S02]  /*f3f0*/  UISETP.NE.AND UP1, UPT, UR22, 0x1, UPT ;  /* 0x000000011600788c */ /* 0x000fe4000bf25270 */
[----:B------:R-:W-:Y:S01]  /*f400*/  UISETP.GT.AND UP2, UPT, UR4, 0x1, UPT ;  /* 0x000000010400788c */ /* 0x000fe2000bf44270 */
[----:B0-----:R-:W-:Y:S01]  /*f410*/  IMAD.MOV.U32 R5, RZ, RZ, R14 ;  /* 0x000000ffff057224 */ /* 0x001fe200078e000e */
[----:B------:R-:W-:-:S02]  /*f420*/  UISETP.NE.U32.AND UP0, UPT, UR16, URZ, UPT ;  /* 0x0000003f1000728c */ /* 0x000fc4000bf05070 */
[----:B------:R-:W-:Y:S01]  /*f430*/  USEL UR25, UR25, 0x978, UP2 ;  /* 0x0000097819197887 */ /* 0x000fe20009000000 */
[----:B------:R-:W-:Y:S01]  /*f440*/  PLOP3.LUT P1, PT, PT, PT, UP1, 0x80, 0x0 ;  /* 0x000000000000781c */ /* 0x000fe20003f2f018 */
[----:B------:R-:W-:Y:S01]  /*f450*/  UISETP.NE.AND.EX UP0, UPT, UR17, URZ, UPT, UP0 ;  /* 0x0000003f1100728c */ /* 0x000fe2000bf05300 */
[----:B------:R-:W-:Y:S01]  /*f460*/  UMOV UR4, URZ ;  /* 0x0000003f00047c82 */ /* 0x000fe20008000000 */
[----:B------:R-:W-:Y:S02]  /*f470*/  USEL UR23, UR19, URZ, UP2 ;  /* 0x0000003f13177287 */ /* 0x000fe40009000000 */
[----:B------:R-:W-:Y:S02]  /*f480*/  USEL UR9, UR9, URZ, !UP0 ;  /* 0x0000003f09097287 */ /* 0x000fe4000c000000 */
[----:B------:R-:W-:Y:S01]  /*f490*/  USEL UR24, UR18, URZ, !UP0 ;  /* 0x0000003f12187287 */ /* 0x000fe2000c000000 */
[----:B------:R-:W-:-:S03]  /*f4a0*/  @UP1 ULDC UR27, c[0x0][0xbec] ;  /* 0x0002fb00001b1ab9 */ /* 0x000fc60000000800 */
[----:B------:R-:W-:Y:S01]  /*f4b0*/  ULDC.64 UR18, c[0x0][UR25+0x220] ;  /* 0x0000880019127abb */ /* 0x000fe20008000a00 */
[----:B------:R-:W-:Y:S01]  /*f4c0*/  ULDC.64 UR16, c[0x0][UR25+0x218] ;  /* 0x0000860019107abb */ /* 0x000fe20008000a00 */
[----:B------:R-:W-:Y:S01]  /*f4d0*/  @P1 IMAD.HI.U32 R4, R14, UR27, RZ ;  /* 0x0000001b0e041c27 */ /* 0x000fe2000f8e00ff */
        /* <DEDUP_REMOVED lines=49> */
.L_x_2392:
[----:B------:R-:W2:Y:S04]  /*f7f0*/  LDL R10, [R1+0x60] ;  /* 0x00006000010a7983 */ /* 0x000ea80000100800 */
[----:B------:R-:W3:Y:S01]  /*f800*/  LDL R3, [R1+0x34] ;  /* 0x0000340001037983 */ /* 0x000ee20000100800 */
[----:B------:R-:W-:Y:S01]  /*f810*/  R2UR UR12, R212 ;  /* 0x00000000d40c72ca */ /* 0x000fe200000e0000 */
[----:B------:R-:W-:Y:S02]  /*f820*/  ULDC.64 UR18, c[0x0][0x208] ;  /* 0x0000820000127ab9 */ /* 0x000fe40000000a00 */
[----:B------:R-:W-:Y:S04]  /*f830*/  SHFL.IDX PT, R4, R8, RZ, 0x1c1f ;  /* 0x001c1fff08047589 */ /* 0x000fe800000e0000 */
[----:B------:R-:W0:Y:S04]  /*f840*/  SHFL.IDX PT, R5, R9, RZ, 0x1c1f ;  /* 0x001c1fff09057589 */ /* 0x000e2800000e0000 */
[----:B------:R-:W-:Y:S04]  /*f850*/  SHFL.IDX PT, R6, R8, 0x1, 0x1c1f ;  /* 0x003c1f0008067f89 */ /* 0x000fe800000e0000 */
[----:B------:R-:W1:Y:S01]  /*f860*/  SHFL.IDX PT, R7, R9, 0x1, 0x1c1f ;  /* 0x003c1f0009077f89 */ /* 0x000e6200000e0000 */
[----:B--2---:R-:W-:Y:S01]  /*f870*/  VIADD R12, R10, UR12 ;  /* 0x0000000c0a0c7c36 */ /* 0x004fe20008000000 */
[----:B------:R-:W-:Y:S01]  /*f880*/  UIMAD UR12, UR14, UR22, URZ ;  /* 0x000000160e0c72a4 */ /* 0x000fe2000f8e023f */
[----:B---3--:R-:W-:-:S02]  /*f890*/  LOP3.LUT P0, RZ, R3, 0x3, RZ, 0xc0, !PT ;  /* 0x0000000303ff7812 */ /* 0x008fc4000780c0ff */
[----:B------:R-:W-:-:S03]  /*f8a0*/  VIADD R10, R12, 0x8 ;  /* 0x000000080c0a7836 */ /* 0x000fc60000000000 */
[----:B------:R-:W-:Y:S02]  /*f8b0*/  ISETP.GE.OR P2, PT, R12, UR12, P0 ;  /* 0x0000000c0c007c0c */ /* 0x000fe40008746670 */
[----:B------:R-:W-:-:S11]  /*f8c0*/  ISETP.GE.OR P0, PT, R10, UR12, P0 ;  /* 0x0000000c0a007c0c */ /* 0x000fd60008706670 */
        /* <DEDUP_REMOVED lines=197> */
.L_x_2395:
[----:B------:R-:W-:Y:S05]  /*10520*/  BSYNC B1 ;  /* 0x0000000000017941 */ /* 0x000fea0003800000 */
.L_x_2394:
        /* <DEDUP_REMOVED lines=22> */
.L_x_2397:
[----:B------:R-:W-:Y:S05]  /*10690*/  BSYNC B1 ;  /* 0x0000000000017941 */ /* 0x000fea0003800000 */
.L_x_2396:
        /* <DEDUP_REMOVED lines=22> */
.L_x_2399:
[----:B------:R-:W-:Y:S05]  /*10800*/  BSYNC B1 ;  /* 0x0000000000017941 */ /* 0x000fea0003800000 */
.L_x_2398:
        /* <DEDUP_REMOVED lines=26> */
.L_x_2393:
        /* <DEDUP_REMOVED lines=15> */
[C---:B------:R-:W-:Y:S01]  /*10aa0*/  VIADD R172, R19.reuse, 0x40 ;  /* 0x0000004013ac7836 */ /* 0x040fe20000000000 */
[----:B------:R-:W-:Y:S01]  /*10ab0*/  UIMAD UR4, UR4, UR16, URZ ;  /* 0x00000010040472a4 */ /* 0x000fe2000f8e023f */
[C---:B------:R-:W-:Y:S01]  /*10ac0*/  VIADD R174, R19.reuse, 0x38 ;  /* 0x0000003813ae7836 */ /* 0x040fe20000000000 */
[----:B------:R-:W-:Y:S01]  /*10ad0*/  UIMAD UR11, UR19, UR15, UR11 ;  /* 0x0000000f130b72a4 */ /* 0x000fe2000f8e020b */
[C---:B------:R-:W-:Y:S01]  /*10ae0*/  VIADD R176, R19.reuse, 0x30 ;  /* 0x0000003013b07836 */ /* 0x040fe20000000000 */
[----:B------:R-:W-:Y:S01]  /*10af0*/  UIMAD UR4, UR9, UR17, UR4 ;  /* 0x00000011090472a4 */ /* 0x000fe2000f8e0204 */
[C---:B------:R-:W-:Y:S01]  /*10b00*/  VIADD R178, R19.reuse, 0x28 ;  /* 0x0000002813b27836 */ /* 0x040fe20000000000 */
[----:B------:R-:W-:Y:S01]  /*10b10*/  UIMAD.WIDE.U32 UR10, UR9, UR16, UR10 ;  /* 0x00000010090a72a5 */ /* 0x000fe2000f8e000a */
[C---:B------:R-:W-:Y:S01]  /*10b20*/  VIADD R180, R19.reuse, 0x20 ;  /* 0x0000002013b47836 */ /* 0x040fe20000000000 */
[----:B------:R-:W-:Y:S01]  /*10b30*/  ULDC.64 UR14, c[0x0][0xb48] ;  /* 0x0002d200000e7ab9 */ /* 0x000fe20000000a00 */
[----:B------:R-:W-:Y:S01]  /*10b40*/  @UP1 ULDC UR9, c[0x0][0xbec] ;  /* 0x0002fb0000091ab9 */ /* 0x000fe20000000800 */
[----:B------:R-:W-:Y:S01]  /*10b50*/  UIADD3 UR11, UR11, UR4, URZ ;  /* 0x000000040b0b7290 */ /* 0x000fe2000fffe03f */
[----:B------:R-:W-:Y:S01]  /*10b60*/  @P1 IMAD.HI.U32 R0, R14, UR9, RZ ;  /* 0x000000090e001c27 */ /* 0x000fe2000f8e00ff */
[----:B------:R-:W-:Y:S01]  /*10b70*/  UIADD3 UR8, UR8, 0x38820, URZ ;  /* 0x0003882008087890 */ /* 0x000fe2000fffe03f */
[----:B------:R-:W-:Y:S01]  /*10b80*/  BSSY B1, `(.L_x_2401) ;  /* 0x00000ce000017945 */ /* 0x000fe20003800000 */
[----:B------:R-:W-:Y:S01]  /*10b90*/  @UP1 ULDC UR4, c[0x0][0xbf0] ;  /* 0x0002fc0000041ab9 */ /* 0x000fe20000000800 */
[----:B------:R-:W-:Y:S01]  /*10ba0*/  UIMAD.WIDE.U32 UR10, UR18, UR14, UR10 ;  /* 0x0000000e120a72a5 */ /* 0x000fe2000f8e000a */
[----:B------:R-:W-:Y:S01]  /*10bb0*/  @P1 SHF.R.U32.HI R5, RZ, UR4, R0 ;  /* 0x00000004ff051c19 */ /* 0x000fe20008011600 */
[----:B------:R-:W-:Y:S01]  /*10bc0*/  UPRMT UR8, URZ, 0x654, UR8 ;  /* 0x000006543f087896 */ /* 0x000fe20008000008 */
[----:B------:R-:W-:Y:S01]  /*10bd0*/  VIADD R182, R19, 0x18 ;  /* 0x0000001813b67836 */ /* 0x000fe20000000000 */
        /* <DEDUP_REMOVED lines=34> */
[C---:B------:R-:W-:Y:S01]  /*10e00*/  VIADD R167, R19.reuse, 0x50 ;  /* 0x0000005013a77836 */ /* 0x040fe20000000000 */
[----:B------:R0:W1:Y:S01]  /*10e10*/  SHFL.IDX PT, R2, R0, RZ, 0x1c1f ;  /* 0x001c1fff00027589 */ /* 0x00006200000e0000 */
[----:B------:R-:W-:Y:S01]  /*10e20*/  SHF.R.S32.HI R160, RZ, 0x1f, R228 ;  /* 0x0000001fffa07819 */ /* 0x000fe200000114e4 */
[C---:B------:R-:W-:Y:S01]  /*10e30*/  VIADD R169, R19.reuse, 0x48 ;  /* 0x0000004813a97836 */ /* 0x040fe20000000000 */
[----:B------:R-:W-:Y:S01]  /*10e40*/  SHF.R.S32.HI R161, RZ, 0x1f, R229 ;  /* 0x0000001fffa17819 */ /* 0x000fe200000114e5 */
[----:B------:R0:W2:Y:S01]  /*10e50*/  SHFL.IDX PT, R3, R11, RZ, 0x1c1f ;  /* 0x001c1fff0b037589 */ /* 0x0000a200000e0000 */
        /* <DEDUP_REMOVED lines=18> */
[----:B------:R-:W-:Y:S02]  /*10f80*/  SHF.R.S32.HI R178, RZ, 0x1f, R178 ;  /* 0x0000001fffb27819 */ /* 0x000fe400000114b2 */
[----:B------:R-:W-:Y:S02]  /*10f90*/  SHF.R.S32.HI R180, RZ, 0x1f, R180 ;  /* 0x0000001fffb47819 */ /* 0x000fe400000114b4 */
[----:B------:R-:W-:Y:S02]  /*10fa0*/  SHF.R.S32.HI R182, RZ, 0x1f, R182 ;  /* 0x0000001fffb67819 */ /* 0x000fe400000114b6 */
[----:B------:R-:W-:Y:S02]  /*10fb0*/  SHF.R.S32.HI R184, RZ, 0x1f, R184 ;  /* 0x0000001fffb87819 */ /* 0x000fe400000114b8 */
[----:B------:R-:W-:Y:S01]  /*10fc0*/  SHF.R.S32.HI R186, RZ, 0x1f, R186 ;  /* 0x0000001fffba7819 */ /* 0x000fe200000114ba */
[----:B012---:R-:W-:Y:S06]  /*10fd0*/  @P0 BRA `(.L_x_2402) ;  /* 0x0000000800200947 */ /* 0x007fec0003800000 */
[----:B------:R-:W-:Y:S01]  /*10fe0*/  ULDC UR4, c[0x0][0xac8] ;  /* 0x0002b20000047ab9 */ /* 0x000fe20000000800 */
[----:B------:R-:W-:Y:S01]  /*10ff0*/  ULDC.64 UR8, c[0x0][0x208] ;  /* 0x0000820000087ab9 */ /* 0x000fe20000000a00 */
[----:B------:R-:W-:Y:S01]  /*11000*/  ISETP.GE.AND P4, PT, R185, UR4, PT ;  /* 0x00000004b9007c0c */ /* 0x000fe2000bf86270 */
[----:B------:R-:W-:Y:S01]  /*11010*/  VIADD R23, R19, 0xe8 ;  /* 0x000000e813177836 */ /* 0x000fe20000000000 */
[----:B------:R-:W-:Y:S02]  /*11020*/  ISETP.GE.AND P3, PT, R183, UR4, PT ;  /* 0x00000004b7007c0c */ /* 0x000fe4000bf66270 */
[----:B------:R-:W-:Y:S02]  /*11030*/  ISETP.GE.AND P5, PT, R19, UR4, PT ;  /* 0x0000000413007c0c */ /* 0x000fe4000bfa6270 */
[----:B------:R-:W-:Y:S02]  /*11040*/  ISETP.GE.AND P1, PT, R179, UR4, PT ;  /* 0x00000004b3007c0c */ /* 0x000fe4000bf26270 */
[----:B------:R-:W-:-:S02]  /*11050*/  ISETP.GE.AND P0, PT, R181, UR4, PT ;  /* 0x00000004b5007c0c */ /* 0x000fc4000bf06270 */
[----:B------:R-:W-:-:S03]  /*11060*/  SHF.R.S32.HI R17, RZ, 0x1f, R215 ;  /* 0x0000001fff117819 */ /* 0x000fc600000114d7 */
[-C--:B------:R-:W-:Y:S02]  /*11070*/  @!P4 LEA R4, P2, R185, R2.reuse, 0x2 ;  /* 0x00000002b904c211 */ /* 0x080fe400078410ff */
[----:B------:R-:W-:Y:S02]  /*11080*/  @!P3 LEA R6, P6, R183, R2, 0x2 ;  /* 0x00000002b706b211 */ /* 0x000fe400078c10ff */
[----:B------:R-:W-:Y:S01]  /*11090*/  @!P5 IMAD.WIDE R8, R19, 0x4, R2 ;  /* 0x000000041308d825 */ /* 0x000fe200078e0202 */
[-C--:B------:R-:W-:Y:S02]  /*110a0*/  @!P4 LEA.HI.X R5, R185, R3.reuse, R186, 0x2, P2 ;  /* 0x00000003b905c211 */ /* 0x080fe400010f14ba */
[----:B------:R-:W-:Y:S02]  /*110b0*/  ISETP.GE.AND P2, PT, R177, UR4, PT ;  /* 0x00000004b1007c0c */ /* 0x000fe4000bf46270 */
[----:B------:R-:W-:Y:S01]  /*110c0*/  @!P3 LEA.HI.X R7, R183, R3, R184, 0x2, P6 ;  /* 0x00000003b707b211 */ /* 0x000fe200030f14b8 */
[----:B------:R0:W-:Y:S04]  /*110d0*/  @!P5 ST.E.64 desc[UR8][R8.64], R24 ;  /* 0x000000180800d985 */ /* 0x0001e8000c101b08 */
[----:B------:R1:W-:Y:S01]  /*110e0*/  @!P4 ST.E.64 desc[UR8][R4.64], R28 ;  /* 0x0000001c0400c985 */ /* 0x0003e2000c101b08 */
[----:B------:R-:W-:-:S03]  /*110f0*/  ISETP.GE.AND P4, PT, R173, UR4, PT ;  /* 0x00000004ad007c0c */ /* 0x000fc6000bf86270 */
[----:B------:R2:W-:Y:S01]  /*11100*/  @!P3 ST.E.64 desc[UR8][R6.64], R32 ;  /* 0x000000200600b985 */ /* 0x0005e2000c101b08 */
[----:B------:R-:W-:Y:S01]  /*11110*/  ISETP.GE.AND P3, PT, R175, UR4, PT ;  /* 0x00000004af007c0c */ /* 0x000fe2000bf66270 */
[----:B0-----:R-:W-:Y:S01]  /*11120*/  VIADD R25, R19, 0xf8 ;  /* 0x000000f813197836 */ /* 0x001fe20000000000 */
[-C--:B-1----:R-:W-:Y:S02]  /*11130*/  @!P0 LEA R4, P6, R181, R2.reuse, 0x2 ;  /* 0x00000002b5048211 */ /* 0x082fe400078c10ff */
[-C--:B--2---:R-:W-:Y:S02]  /*11140*/  @!P1 LEA R6, P5, R179, R2.reuse, 0x2 ;  /* 0x00000002b3069211 */ /* 0x084fe400078a10ff */
        /* <DEDUP_REMOVED lines=21> */
[-C--:B0-----:R-:W-:Y:S02]  /*112a0*/  @!P0 LEA R4, P4, R169, R2.reuse, 0x2 ;  /* 0x00000002a9048211 */ /* 0x081fe400078810ff */
[----:B-1----:R-:W-:Y:S02]  /*112b0*/  @!P1 LEA R6, P5, R167, R2, 0x2 ;  /* 0x00000002a7069211 */ /* 0x002fe400078a10ff */
        /* <DEDUP_REMOVED lines=29> */
[----:B--2---:R-:W-:-:S02]  /*11490*/  @!P2 LEA R8, P6, R228, R2, 0x2 ;  /* 0x00000002e408a211 */ /* 0x004fc400078c10ff */
[-C--:B------:R-:W-:Y:S01]  /*114a0*/  @!P4 LEA R14, P0, R226, R2.reuse, 0x2 ;  /* 0x00000002e20ec211 */ /* 0x080fe200078010ff */
[----:B------:R1:W-:Y:S01]  /*114b0*/  @!P1 ST.E.64 desc[UR8][R6.64], R88 ;  /* 0x0000005806009985 */ /* 0x0003e2000c101b08 */
[-C--:B------:R-:W-:Y:S02]  /*114c0*/  @!P2 LEA.HI.X R9, R228, R3.reuse, R160, 0x2, P6 ;  /* 0x00000003e409a211 */ /* 0x080fe400030f14a0 */
[C---:B------:R-:W-:Y:S02]  /*114d0*/  @!P5 LEA R12, P1, R227.reuse, R2, 0x2 ;  /* 0x00000002e30cd211 */ /* 0x040fe400078210ff */
[-C--:B------:R-:W-:Y:S01]  /*114e0*/  @!P4 LEA.HI.X R15, R226, R3.reuse, R158, 0x2, P0 ;  /* 0x00000003e20fc211 */ /* 0x080fe200000f149e */
[----:B------:R2:W-:Y:S01]  /*114f0*/  @!P2 ST.E.64 desc[UR8][R8.64], R92 ;  /* 0x0000005c0800a985 */ /* 0x0005e2000c101b08 */
[----:B------:R-:W-:Y:S02]  /*11500*/  ISETP.GE.AND P2, PT, R224, UR4, PT ;  /* 0x00000004e0007c0c */ /* 0x000fe4000bf46270 */
[----:B------:R-:W-:-:S02]  /*11510*/  @!P5 LEA.HI.X R13, R227, R3, R159, 0x2, P1 ;  /* 0x00000003e30dd211 */ /* 0x000fc400008f149f */
[-C--:B------:R-:W-:Y:S02]  /*11520*/  @!P3 LEA R20, P6, R225, R2.reuse, 0x2 ;  /* 0x00000002e114b211 */ /* 0x080fe400078c10ff */
[----:B------:R-:W-:Y:S01]  /*11530*/  ISETP.GE.AND P1, PT, R223, UR4, PT ;  /* 0x00000004df007c0c */ /* 0x000fe2000bf26270 */
[----:B------:R-:W-:Y:S01]  /*11540*/  @!P5 ST.E.64 desc[UR8][R12.64], R96 ;  /* 0x000000600c00d985 */ /* 0x000fe2000c101b08 */
[----:B------:R-:W-:Y:S02]  /*11550*/  @!P3 LEA.HI.X R21, R225, R3, R157, 0x2, P6 ;  /* 0x00000003e115b211 */ /* 0x000fe400030f149d */
[----:B------:R-:W-:Y:S01]  /*11560*/  ISETP.GE.AND P0, PT, R222, UR4, PT ;  /* 0x00000004de007c0c */ /* 0x000fe2000bf06270 */
[----:B------:R3:W-:Y:S01]  /*11570*/  @!P4 ST.E.64 desc[UR8][R14.64], R100 ;  /* 0x000000640e00c985 */ /* 0x0007e2000c101b08 */
[----:B------:R-:W-:Y:S02]  /*11580*/  ISETP.GE.AND P4, PT, R220, UR4, PT ;  /* 0x00000004dc007c0c */ /* 0x000fe4000bf86270 */
[----:B0-----:R-:W-:Y:S01]  /*11590*/  @!P2 LEA R4, P6, R224, R2, 0x2 ;  /* 0x00000002e004a211 */ /* 0x001fe200078c10ff */
[----:B------:R0:W-:Y:S01]  /*115a0*/  @!P3 ST.E.64 desc[UR8][R20.64], R104 ;  /* 0x000000681400b985 */ /* 0x0001e2000c101b08 */
[----:B------:R-:W-:-:S02]  /*115b0*/  ISETP.GE.AND P3, PT, R221, UR4, PT ;  /* 0x00000004dd007c0c */ /* 0x000fc4000bf66270 */
[----:B------:R-:W-:Y:S02]  /*115c0*/  @!P2 LEA.HI.X R5, R224, R3, R156, 0x2, P6 ;  /* 0x00000003e005a211 */ /* 0x000fe400030f149c */
[----:B-1----:R-:W-:-:S03]  /*115d0*/  @!P1 LEA R6, P5, R223, R2, 0x2 ;  /* 0x00000002df069211 */ /* 0x002fc600078a10ff */
[CC--:B--2---:R-:W-:Y:S01]  /*115e0*/  @!P0 LEA R8, P6, R222.reuse, R2.reuse, 0x2 ;  /* 0x00000002de088211 */ /* 0x0c4fe200078c10ff */
[----:B------:R1:W-:Y:S01]  /*115f0*/  @!P2 ST.E.64 desc[UR8][R4.64], R108 ;  /* 0x0000006c0400a985 */ /* 0x0003e2000c101b08 */
[-C--:B------:R-:W-:Y:S02]  /*11600*/  @!P1 LEA.HI.X R7, R223, R3.reuse, R155, 0x2, P5 ;  /* 0x00000003df079211 */ /* 0x080fe400028f149b */
[-C--:B------:R-:W-:Y:S02]  /*11610*/  @!P0 LEA.HI.X R9, R222, R3.reuse, R154, 0x2, P6 ;  /* 0x00000003de098211 */ /* 0x080fe400030f149a */
[-C--:B---3--:R-:W-:Y:S01]  /*11620*/  @!P4 LEA R14, P5, R220, R2.reuse, 0x2 ;  /* 0x00000002dc0ec211 */ /* 0x088fe200078a10ff */
[----:B------:R2:W-:Y:S01]  /*11630*/  @!P1 ST.E.64 desc[UR8][R6.64], R112 ;  /* 0x0000007006009985 */ /* 0x0005e2000c101b08 */
[----:B------:R-:W-:Y:S01]  /*11640*/  @!P3 LEA R12, P1, R221, R2, 0x2 ;  /* 0x00000002dd0cb211 */ /* 0x000fe200078210ff */
[----:B0-----:R-:W-:Y:S01]  /*11650*/  VIADD R21, R19, 0xf0 ;  /* 0x000000f013157836 */ /* 0x001fe20000000000 */
[----:B------:R-:W-:Y:S01]  /*11660*/  ISETP.GE.AND P2, PT, R219, UR4, PT ;  /* 0x00000004db007c0c */ /* 0x000fe2000bf46270 */
[----:B------:R0:W-:Y:S01]  /*11670*/  @!P0 ST.E.64 desc[UR8][R8.64], R116 ;  /* 0x0000007408008985 */ /* 0x0001e2000c101b08 */
[----:B------:R-:W-:-:S02]  /*11680*/  @!P3 LEA.HI.X R13, R221, R3, R153, 0x2, P1 ;  /* 0x00000003dd0db211 */ /* 0x000fc400008f1499 */
[----:B------:R-:W-:Y:S02]  /*11690*/  ISETP.GE.AND P1, PT, R218, UR4, PT ;  /* 0x00000004da007c0c */ /* 0x000fe4000bf26270 */
[----:B------:R-:W-:Y:S01]  /*116a0*/  @!P4 LEA.HI.X R15, R220, R3, R152, 0x2, P5 ;  /* 0x00000003dc0fc211 */ /* 0x000fe200028f1498 */
[----:B------:R3:W-:Y:S01]  /*116b0*/  @!P3 ST.E.64 desc[UR8][R12.64], R120 ;  /* 0x000000780c00b985 */ /* 0x0007e2000c101b08 */
[----:B------:R-:W-:Y:S02]  /*116c0*/  ISETP.GE.AND P0, PT, R215, UR4, PT ;  /* 0x00000004d7007c0c */ /* 0x000fe4000bf06270 */
[----:B------:R-:W-:Y:S01]  /*116d0*/  ISETP.GE.AND P3, PT, R21, UR4, PT ;  /* 0x0000000415007c0c */ /* 0x000fe2000bf66270 */
[----:B------:R4:W-:Y:S01]  /*116e0*/  @!P4 ST.E.64 desc[UR8][R14.64], R124 ;  /* 0x0000007c0e00c985 */ /* 0x0009e2000c101b08 */
[----:B------:R-:W-:Y:S02]  /*116f0*/  ISETP.GE.AND P4, PT, R23, UR4, PT ;  /* 0x0000000417007c0c */ /* 0x000fe4000bf86270 */
[----:B-1----:R-:W-:-:S03]  /*11700*/  @!P2 LEA R4, P5, R219, R2, 0x2 ;  /* 0x00000002db04a211 */ /* 0x002fc600078a10ff */
[CC--:B--2---:R-:W-:Y:S02]  /*11710*/  @!P1 LEA R6, P6, R218.reuse, R2.reuse, 0x2 ;  /* 0x00000002da069211 */ /* 0x0c4fe400078c10ff */
[-C--:B------:R-:W-:Y:S02]  /*11720*/  @!P2 LEA.HI.X R5, R219, R3.reuse, R18, 0x2, P5 ;  /* 0x00000003db05a211 */ /* 0x080fe400028f1412 */
[----:B0-----:R-:W-:Y:S02]  /*11730*/  @!P0 LEA R8, P5, R215, R2, 0x2 ;  /* 0x00000002d7088211 */ /* 0x001fe400078a10ff */
[-C--:B------:R-:W-:Y:S01]  /*11740*/  @!P1 LEA.HI.X R7, R218, R3.reuse, R22, 0x2, P6 ;  /* 0x00000003da079211 */ /* 0x080fe200030f1416 */
[----:B------:R0:W-:Y:S01]  /*11750*/  @!P2 ST.E.64 desc[UR8][R4.64], R128 ;  /* 0x000000800400a985 */ /* 0x0001e2000c101b08 */
[----:B------:R-:W-:Y:S02]  /*11760*/  ISETP.GE.AND P6, PT, R25, UR4, PT ;  /* 0x0000000419007c0c */ /* 0x000fe4000bfc6270 */
[----:B------:R-:W-:Y:S01]  /*11770*/  @!P0 LEA.HI.X R9, R215, R3, R17, 0x2, P5 ;  /* 0x00000003d7098211 */ /* 0x000fe200028f1411 */
[----:B------:R0:W-:Y:S01]  /*11780*/  @!P1 ST.E.64 desc[UR8][R6.64], R132 ;  /* 0x0000008406009985 */ /* 0x0001e2000c101b08 */
[----:B---3--:R-:W-:-:S02]  /*11790*/  SHF.R.S32.HI R13, RZ, 0x1f, R23 ;  /* 0x0000001fff0d7819 */ /* 0x008fc40000011417 */
[CC--:B------:R-:W-:Y:S01]  /*117a0*/  @!P4 LEA R12, P5, R23.reuse, R2.reuse, 0x2 ;  /* 0x00000002170cc211 */ /* 0x0c0fe200078a10ff */
[----:B------:R0:W-:Y:S01]  /*117b0*/  @!P0 ST.E.64 desc[UR8][R8.64], R136 ;  /* 0x0000008808008985 */ /* 0x0001e2000c101b08 */
[----:B----4-:R-:W-:Y:S02]  /*117c0*/  SHF.R.S32.HI R15, RZ, 0x1f, R21 ;  /* 0x0000001fff0f7819 */ /* 0x010fe40000011415 */
        /* <DEDUP_REMOVED lines=9> */
.L_x_2402:
[----:B------:R-:W-:Y:S05]  /*11860*/  BSYNC B1 ;  /* 0x0000000000017941 */ /* 0x000fea0003800000 */
.L_x_2401:
[----:B------:R-:W-:Y:S01]  /*11870*/  ISETP.GE.AND P0, PT, R10, UR12, PT ;  /* 0x0000000c0a007c0c */ /* 0x000fe2000bf06270 */
[----:B0-----:R0:W1:Y:S04]  /*11880*/  SHFL.IDX PT, R3, R11, 0x1, 0x1c1f ;  /* 0x003c1f000b037f89 */ /* 0x00106800000e0000 */
        /* <DEDUP_REMOVED lines=11> */
[----:B------:R-:W-:-:S03]  /*11940*/  SHF.R.S32.HI R0, RZ, 0x1f, R21 ;  /* 0x0000001fff007819 */ /* 0x000fc60000011415 */
[-C--:B--2---:R-:W-:Y:S02]  /*11950*/  @!P5 LEA R6, P3, R185, R2.reuse, 0x2 ;  /* 0x00000002b906d211 */ /* 0x084fe400078610ff */
[----:B-1----:R-:W-:Y:S02]  /*11960*/  @!P4 IMAD.WIDE R4, R19, 0x4, R2 ;  /* 0x000000041304c825 */ /* 0x002fe400078e0202 */
[-C--:B------:R-:W-:Y:S02]  /*11970*/  @!P5 LEA.HI.X R7, R185, R3.reuse, R186, 0x2, P3 ;  /* 0x00000003b907d211 */ /* 0x080fe400018f14ba */
[-C--:B------:R-:W-:Y:S01]  /*11980*/  @!P2 LEA R8, P6, R183, R2.reuse, 0x2 ;  /* 0x00000002b708a211 */ /* 0x080fe200078c10ff */
[----:B------:R0:W-:Y:S01]  /*11990*/  @!P4 ST.E.64 desc[UR8][R4.64], R26 ;  /* 0x0000001a0400c985 */ /* 0x0001e2000c101b08 */
[----:B------:R-:W-:Y:S02]  /*119a0*/  ISETP.GE.AND P3, PT, R177, UR4, PT ;  /* 0x00000004b1007c0c */ /* 0x000fe4000bf66270 */
[----:B------:R-:W-:Y:S01]  /*119b0*/  @!P2 LEA.HI.X R9, R183, R3, R184, 0x2, P6 ;  /* 0x00000003b709a211 */ /* 0x000fe200030f14b8 */
[----:B------:R1:W-:Y:S01]  /*119c0*/  @!P5 ST.E.64 desc[UR8][R6.64], R30 ;  /* 0x0000001e0600d985 */ /* 0x0003e2000c101b08 */
[----:B------:R-:W-:-:S02]  /*119d0*/  @!P1 LEA R10, P5, R181, R2, 0x2 ;  /* 0x00000002b50a9211 */ /* 0x000fc400078a10ff */
[----:B------:R-:W-:Y:S01]  /*119e0*/  ISETP.GE.AND P4, PT, R175, UR4, PT ;  /* 0x00000004af007c0c */ /* 0x000fe2000bf86270 */
[----:B------:R2:W-:Y:S01]  /*119f0*/  @!P2 ST.E.64 desc[UR8][R8.64], R34 ;  /* 0x000000220800a985 */ /* 0x0005e2000c101b08 */
[-C--:B------:R-:W-:Y:S02]  /*11a00*/  @!P0 LEA R12, P6, R179, R2.reuse, 0x2 ;  /* 0x00000002b30c8211 */ /* 0x080fe400078c10ff */
[-C--:B------:R-:W-:Y:S02]  /*11a10*/  @!P1 LEA.HI.X R11, R181, R3.reuse, R182, 0x2, P5 ;  /* 0x00000003b50b9211 */ /* 0x080fe400028f14b6 */
[----:B------:R-:W-:Y:S02]  /*11a20*/  ISETP.GE.AND P5, PT, R173, UR4, PT ;  /* 0x00000004ad007c0c */ /* 0x000fe4000bfa6270 */
[----:B------:R-:W-:Y:S01]  /*11a30*/  @!P0 LEA.HI.X R13, R179, R3, R180, 0x2, P6 ;  /* 0x00000003b30d8211 */ /* 0x000fe200030f14b4 */
[----:B------:R3:W-:Y:S01]  /*11a40*/  @!P1 ST.E.64 desc[UR8][R10.64], R38 ;  /* 0x000000260a009985 */ /* 0x0007e2000c101b08 */
[----:B0-----:R-:W-:-:S02]  /*11a50*/  @!P3 LEA R4, P6, R177, R2, 0x2 ;  /* 0x00000002b104b211 */ /* 0x001fc400078c10ff */
[----:B------:R-:W-:Y:S01]  /*11a60*/  ISETP.GE.AND P1, PT, R169, UR4, PT ;  /* 0x00000004a9007c0c */ /* 0x000fe2000bf26270 */
[----:B------:R0:W-:Y:S01]  /*11a70*/  @!P0 ST.E.64 desc[UR8][R12.64], R42 ;  /* 0x0000002a0c008985 */ /* 0x0001e2000c101b08 */
[----:B------:R-:W-:Y:S02]  /*11a80*/  ISETP.GE.AND P0, PT, R171, UR4, PT ;  /* 0x00000004ab007c0c */ /* 0x000fe4000bf06270 */
[-C--:B-1----:R-:W-:Y:S02]  /*11a90*/  @!P4 LEA R6, P2, R175, R2.reuse, 0x2 ;  /* 0x00000002af06c211 */ /* 0x082fe400078410ff */
[-C--:B------:R-:W-:Y:S02]  /*11aa0*/  @!P3 LEA.HI.X R5, R177, R3.reuse, R178, 0x2, P6 ;  /* 0x00000003b105b211 */ /* 0x080fe400030f14b2 */
[----:B------:R-:W-:Y:S02]  /*11ab0*/  @!P5 LEA R14, P6, R173, R2, 0x2 ;  /* 0x00000002ad0ed211 */ /* 0x000fe400078c10ff */
[----:B------:R-:W-:Y:S01]  /*11ac0*/  @!P4 LEA.HI.X R7, R175, R3, R176, 0x2, P2 ;  /* 0x00000003af07c211 */ /* 0x000fe200010f14b0 */
[----:B------:R1:W-:Y:S01]  /*11ad0*/  @!P3 ST.E.64 desc[UR8][R4.64], R46 ;  /* 0x0000002e0400b985 */ /* 0x0003e2000c101b08 */
[----:B------:R-:W-:-:S02]  /*11ae0*/  ISETP.GE.AND P2, PT, R167, UR4, PT ;  /* 0x00000004a7007c0c */ /* 0x000fc4000bf46270 */
[-C--:B------:R-:W-:Y:S01]  /*11af0*/  @!P5 LEA.HI.X R15, R173, R3.reuse, R174, 0x2, P6 ;  /* 0x00000003ad0fd211 */ /* 0x080fe200030f14ae */
[----:B------:R4:W-:Y:S01]  /*11b00*/  @!P4 ST.E.64 desc[UR8][R6.64], R50 ;  /* 0x000000320600c985 */ /* 0x0009e2000c101b08 */
[-C--:B--2---:R-:W-:Y:S02]  /*11b10*/  @!P0 LEA R8, P4, R171, R2.reuse, 0x2 ;  /* 0x00000002ab088211 */ /* 0x084fe400078810ff */
[----:B------:R-:W-:Y:S01]  /*11b20*/  ISETP.GE.AND P3, PT, R234, UR4, PT ;  /* 0x00000004ea007c0c */ /* 0x000fe2000bf66270 */
[----:B------:R2:W-:Y:S01]  /*11b30*/  @!P5 ST.E.64 desc[UR8][R14.64], R54 ;  /* 0x000000360e00d985 */ /* 0x0005e2000c101b08 */
[----:B---3--:R-:W-:Y:S02]  /*11b40*/  @!P1 LEA R10, P5, R169, R2, 0x2 ;  /* 0x00000002a90a9211 */ /* 0x008fe400078a10ff */
[----:B------:R-:W-:Y:S02]  /*11b50*/  @!P0 LEA.HI.X R9, R171, R3, R172, 0x2, P4 ;  /* 0x00000003ab098211 */ /* 0x000fe400020f14ac */
[----:B------:R-:W-:-:S02]  /*11b60*/  ISETP.GE.AND P4, PT, R233, UR4, PT ;  /* 0x00000004e9007c0c */ /* 0x000fc4000bf86270 */
[-C--:B0-----:R-:W-:Y:S01]  /*11b70*/  @!P2 LEA R12, P6, R167, R2.reuse, 0x2 ;  /* 0x00000002a70ca211 */ /* 0x081fe200078c10ff */
[----:B------:R0:W-:Y:S01]  /*11b80*/  @!P0 ST.E.64 desc[UR8][R8.64], R58 ;  /* 0x0000003a08008985 */ /* 0x0001e2000c101b08 */
[-C--:B------:R-:W-:Y:S02]  /*11b90*/  @!P1 LEA.HI.X R11, R169, R3.reuse, R170, 0x2, P5 ;  /* 0x00000003a90b9211 */ /* 0x080fe400028f14aa */
[----:B------:R-:W-:Y:S02]  /*11ba0*/  ISETP.GE.AND P5, PT, R232, UR4, PT ;  /* 0x00000004e8007c0c */ /* 0x000fe4000bfa6270 */
[----:B------:R-:W-:Y:S01]  /*11bb0*/  @!P2 LEA.HI.X R13, R167, R3, R168, 0x2, P6 ;  /* 0x00000003a70da211 */ /* 0x000fe200030f14a8 */
[----:B------:R3:W-:Y:S01]  /*11bc0*/  @!P1 ST.E.64 desc[UR8][R10.64], R62 ;  /* 0x0000003e0a009985 */ /* 0x0007e2000c101b08 */
[----:B-1----:R-:W-:Y:S02]  /*11bd0*/  @!P3 LEA R4, P6, R234, R2, 0x2 ;  /* 0x00000002ea04b211 */ /* 0x002fe400078c10ff */
[----:B------:R-:W-:Y:S01]  /*11be0*/  ISETP.GE.AND P1, PT, R230, UR4, PT ;  /* 0x00000004e6007c0c */ /* 0x000fe2000bf26270 */
[----:B------:R1:W-:Y:S01]  /*11bf0*/  @!P2 ST.E.64 desc[UR8][R12.64], R66 ;  /* 0x000000420c00a985 */ /* 0x0003e2000c101b08 */
[----:B------:R-:W-:-:S02]  /*11c00*/  ISETP.GE.AND P2, PT, R231, UR4, PT ;  /* 0x00000004e7007c0c */ /* 0x000fc4000bf46270 */
[CC--:B----4-:R-:W-:Y:S02]  /*11c10*/  @!P4 LEA R6, P0, R233.reuse, R2.reuse, 0x2 ;  /* 0x00000002e906c211 */ /* 0x0d0fe400078010ff */
[-C--:B------:R-:W-:Y:S02]  /*11c20*/  @!P3 LEA.HI.X R5, R234, R3.reuse, R166, 0x2, P6 ;  /* 0x00000003ea05b211 */ /* 0x080fe400030f14a6 */
[CC--:B--2---:R-:W-:Y:S02]  /*11c30*/  @!P5 LEA R14, P6, R232.reuse, R2.reuse, 0x2 ;  /* 0x00000002e80ed211 */ /* 0x0c4fe400078c10ff */
[-C--:B------:R-:W-:Y:S01]  /*11c40*/  @!P4 LEA.HI.X R7, R233, R3.reuse, R165, 0x2, P0 ;  /* 0x00000003e907c211 */ /* 0x080fe200000f14a5 */
[----:B------:R2:W-:Y:S01]  /*11c50*/  @!P3 ST.E.64 desc[UR8][R4.64], R70 ;  /* 0x000000460400b985 */ /* 0x0005e2000c101b08 */
[----:B------:R-:W-:Y:S02]  /*11c60*/  ISETP.GE.AND P0, PT, R229, UR4, PT ;  /* 0x00000004e5007c0c */ /* 0x000fe4000bf06270 */
[----:B------:R-:W-:Y:S01]  /*11c70*/  @!P5 LEA.HI.X R15, R232, R3, R164, 0x2, P6 ;  /* 0x00000003e80fd211 */ /* 0x000fe200030f14a4 */
[----:B------:R4:W-:Y:S01]  /*11c80*/  @!P4 ST.E.64 desc[UR8][R6.64], R74 ;  /* 0x0000004a0600c985 */ /* 0x0009e2000c101b08 */
[----:B0-----:R-:W-:-:S02]  /*11c90*/  @!P2 LEA R8, P6, R231, R2, 0x2 ;  /* 0x00000002e708a211 */ /* 0x001fc400078c10ff */
[----:B------:R-:W-:Y:S01]  /*11ca0*/  ISETP.GE.AND P4, PT, R227, UR4, PT ;  /* 0x00000004e3007c0c */ /* 0x000fe2000bf86270 */
[----:B------:R0:W-:Y:S01]  /*11cb0*/  @!P5 ST.E.64 desc[UR8][R14.64], R78 ;  /* 0x0000004e0e00d985 */ /* 0x0001e2000c101b08 */
[----:B------:R-:W-:Y:S02]  /*11cc0*/  ISETP.GE.AND P5, PT, R228, UR4, PT ;  /* 0x00000004e4007c0c */ /* 0x000fe4000bfa6270 */
[CC--:B---3--:R-:W-:Y:S02]  /*11cd0*/  @!P1 LEA R10, P3, R230.reuse, R2.reuse, 0x2 ;  /* 0x00000002e60a9211 */ /* 0x0c8fe400078610ff */
[-C--:B------:R-:W-:Y:S02]  /*11ce0*/  @!P2 LEA.HI.X R9, R231, R3.reuse, R163, 0x2, P6 ;  /* 0x00000003e709a211 */ /* 0x080fe400030f14a3 */
[C---:B-1----:R-:W-:Y:S02]  /*11cf0*/  @!P0 LEA R12, P6, R229.reuse, R2, 0x2 ;  /* 0x00000002e50c8211 */ /* 0x042fe400078c10ff */
[-C--:B------:R-:W-:Y:S01]  /*11d00*/  @!P1 LEA.HI.X R11, R230, R3.reuse, R162, 0x2, P3 ;  /* 0x00000003e60b9211 */ /* 0x080fe200018f14a2 */
[----:B------:R1:W-:Y:S01]  /*11d10*/  @!P2 ST.E.64 desc[UR8][R8.64], R82 ;  /* 0x000000520800a985 */ /* 0x0003e2000c101b08 */
[----:B------:R-:W-:-:S02]  /*11d20*/  @!P0 LEA.HI.X R13, R229, R3, R161, 0x2, P6 ;  /* 0x00000003e50d8211 */ /* 0x000fc400030f14a1 */
[----:B------:R-:W-:Y:S01]  /*11d30*/  ISETP.GE.AND P3, PT, R226, UR4, PT ;  /* 0x00000004e2007c0c */ /* 0x000fe2000bf66270 */
[----:B------:R3:W-:Y:S01]  /*11d40*/  @!P1 ST.E.64 desc[UR8][R10.64], R86 ;  /* 0x000000560a009985 */ /* 0x0007e2000c101b08 */
[CC--:B--2---:R-:W-:Y:S02]  /*11d50*/  @!P5 LEA R4, P2, R228.reuse, R2.reuse, 0x2 ;  /* 0x00000002e404d211 */ /* 0x0c4fe400078410ff */
[----:B----4-:R-:W-:Y:S01]  /*11d60*/  @!P4 LEA R6, P1, R227, R2, 0x2 ;  /* 0x00000002e306c211 */ /* 0x010fe200078210ff */
[----:B------:R2:W-:Y:S01]  /*11d70*/  @!P0 ST.E.64 desc[UR8][R12.64], R90 ;  /* 0x0000005a0c008985 */ /* 0x0005e2000c101b08 */
[----:B------:R-:W-:Y:S02]  /*11d80*/  ISETP.GE.AND P0, PT, R225, UR4, PT ;  /* 0x00000004e1007c0c */ /* 0x000fe4000bf06270 */
[-C--:B------:R-:W-:Y:S02]  /*11d90*/  @!P5 LEA.HI.X R5, R228, R3.reuse, R160, 0x2, P2 ;  /* 0x00000003e405d211 */ /* 0x080fe400010f14a0 */
[----:B------:R-:W-:-:S02]  /*11da0*/  @!P4 LEA.HI.X R7, R227, R3, R159, 0x2, P1 ;  /* 0x00000003e307c211 */ /* 0x000fc400008f149f */
[----:B------:R-:W-:Y:S01]  /*11db0*/  ISETP.GE.AND P2, PT, R224, UR4, PT ;  /* 0x00000004e0007c0c */ /* 0x000fe2000bf46270 */
[----:B------:R4:W-:Y:S01]  /*11dc0*/  @!P5 ST.E.64 desc[UR8][R4.64], R94 ;  /* 0x0000005e0400d985 */ /* 0x0009e2000c101b08 */
[-C--:B0-----:R-:W-:Y:S02]  /*11dd0*/  @!P3 LEA R14, P6, R226, R2.reuse, 0x2 ;  /* 0x00000002e20eb211 */ /* 0x081fe400078c10ff */
[----:B------:R-:W-:Y:S01]  /*11de0*/  ISETP.GE.AND P1, PT, R223, UR4, PT ;  /* 0x00000004df007c0c */ /* 0x000fe2000bf26270 */
[----:B------:R0:W-:Y:S01]  /*11df0*/  @!P4 ST.E.64 desc[UR8][R6.64], R98 ;  /* 0x000000620600c985 */ /* 0x0001e2000c101b08 */
[----:B------:R-:W-:Y:S02]  /*11e00*/  ISETP.GE.AND P4, PT, R222, UR4, PT ;  /* 0x00000004de007c0c */ /* 0x000fe4000bf86270 */
[----:B------:R-:W-:Y:S02]  /*11e10*/  @!P3 LEA.HI.X R15, R226, R3, R158, 0x2, P6 ;  /* 0x00000003e20fb211 */ /* 0x000fe400030f149e */
[----:B-1----:R-:W-:-:S02]  /*11e20*/  @!P0 LEA R8, P6, R225, R2, 0x2 ;  /* 0x00000002e1088211 */ /* 0x002fc400078c10ff */
[----:B------:R-:W-:Y:S01]  /*11e30*/  ISETP.GE.AND P5, PT, R221, UR4, PT ;  /* 0x00000004dd007c0c */ /* 0x000fe2000bfa6270 */
[----:B------:R1:W-:Y:S01]  /*11e40*/  @!P3 ST.E.64 desc[UR8][R14.64], R102 ;  /* 0x000000660e00b985 */ /* 0x0003e2000c101b08 */
[-C--:B------:R-:W-:Y:S02]  /*11e50*/  @!P0 LEA.HI.X R9, R225, R3.reuse, R157, 0x2, P6 ;  /* 0x00000003e1098211 */ /* 0x080fe400030f149d */
[CC--:B---3--:R-:W-:Y:S02]  /*11e60*/  @!P2 LEA R10, P3, R224.reuse, R2.reuse, 0x2 ;  /* 0x00000002e00aa211 */ /* 0x0c8fe400078610ff */
[----:B--2---:R-:W-:Y:S01]  /*11e70*/  @!P1 LEA R12, P6, R223, R2, 0x2 ;  /* 0x00000002df0c9211 */ /* 0x004fe200078c10ff */
[----:B------:R2:W-:Y:S01]  /*11e80*/  @!P0 ST.E.64 desc[UR8][R8.64], R106 ;  /* 0x0000006a08008985 */ /* 0x0005e2000c101b08 */
[----:B------:R-:W-:Y:S02]  /*11e90*/  @!P2 LEA.HI.X R11, R224, R3, R156, 0x2, P3 ;  /* 0x00000003e00ba211 */ /* 0x000fe400018f149c */
[----:B------:R-:W-:-:S02]  /*11ea0*/  ISETP.GE.AND P3, PT, R220, UR4, PT ;  /* 0x00000004dc007c0c */ /* 0x000fc4000bf66270 */
[CC--:B----4-:R-:W-:Y:S01]  /*11eb0*/  @!P4 LEA R4, P0, R222.reuse, R2.reuse, 0x2 ;  /* 0x00000002de04c211 */ /* 0x0d0fe200078010ff */
[----:B------:R3:W-:Y:S01]  /*11ec0*/  @!P2 ST.E.64 desc[UR8][R10.64], R110 ;  /* 0x0000006e0a00a985 */ /* 0x0007e2000c101b08 */
[-C--:B------:R-:W-:Y:S02]  /*11ed0*/  @!P1 LEA.HI.X R13, R223, R3.reuse, R155, 0x2, P6 ;  /* 0x00000003df0d9211 */ /* 0x080fe400030f149b */
[-C--:B------:R-:W-:Y:S02]  /*11ee0*/  @!P4 LEA.HI.X R5, R222, R3.reuse, R154, 0x2, P0 ;  /* 0x00000003de05c211 */ /* 0x080fe400000f149a */
[----:B------:R-:W-:Y:S01]  /*11ef0*/  ISETP.GE.AND P0, PT, R219, UR4, PT ;  /* 0x00000004db007c0c */ /* 0x000fe2000bf06270 */
[----:B------:R-:W-:Y:S01]  /*11f00*/  @!P1 ST.E.64 desc[UR8][R12.64], R114 ;  /* 0x000000720c009985 */ /* 0x000fe2000c101b08 */
[----:B0-----:R-:W-:Y:S02]  /*11f10*/  @!P5 LEA R6, P6, R221, R2, 0x2 ;  /* 0x00000002dd06d211 */ /* 0x001fe400078c10ff */
[----:B------:R-:W-:Y:S01]  /*11f20*/  ISETP.GE.AND P1, PT, R21, UR4, PT ;  /* 0x0000000415007c0c */ /* 0x000fe2000bf26270 */
[----:B------:R0:W-:Y:S01]  /*11f30*/  @!P4 ST.E.64 desc[UR8][R4.64], R118 ;  /* 0x000000760400c985 */ /* 0x0001e2000c101b08 */
[----:B------:R-:W-:-:S02]  /*11f40*/  @!P5 LEA.HI.X R7, R221, R3, R153, 0x2, P6 ;  /* 0x00000003dd07d211 */ /* 0x000fc400030f1499 */
[-C--:B-1----:R-:W-:Y:S02]  /*11f50*/  @!P3 LEA R14, P2, R220, R2.reuse, 0x2 ;  /* 0x00000002dc0eb211 */ /* 0x082fe400078410ff */
[----:B------:R-:W-:Y:S01]  /*11f60*/  ISETP.GE.AND P4, PT, R218, UR4, PT ;  /* 0x00000004da007c0c */ /* 0x000fe2000bf86270 */
[----:B------:R1:W-:Y:S01]  /*11f70*/  @!P5 ST.E.64 desc[UR8][R6.64], R122 ;  /* 0x0000007a0600d985 */ /* 0x0003e2000c101b08 */
[----:B------:R-:W-:Y:S02]  /*11f80*/  ISETP.GE.AND P5, PT, R215, UR4, PT ;  /* 0x00000004d7007c0c */ /* 0x000fe4000bfa6270 */
[----:B------:R-:W-:Y:S02]  /*11f90*/  @!P3 LEA.HI.X R15, R220, R3, R152, 0x2, P2 ;  /* 0x00000003dc0fb211 */ /* 0x000fe400010f1498 */
[----:B------:R-:W-:Y:S02]  /*11fa0*/  ISETP.GE.AND P2, PT, R17, UR4, PT ;  /* 0x0000000411007c0c */ /* 0x000fe4000bf46270 */
[-C--:B--2---:R-:W-:Y:S01]  /*11fb0*/  @!P0 LEA R8, P6, R219, R2.reuse, 0x2 ;  /* 0x00000002db088211 */ /* 0x084fe200078c10ff */
[----:B------:R2:W-:Y:S01]  /*11fc0*/  @!P3 ST.E.64 desc[UR8][R14.64], R126 ;  /* 0x0000007e0e00b985 */ /* 0x0005e2000c101b08 */
[----:B---3--:R-:W-:-:S02]  /*11fd0*/  @!P1 LEA R10, P3, R21, R2, 0x2 ;  /* 0x00000002150a9211 */ /* 0x008fc400078610ff */
[-C--:B------:R-:W-:Y:S02]  /*11fe0*/  @!P0 LEA.HI.X R9, R219, R3.reuse, R18, 0x2, P6 ;  /* 0x00000003db098211 */ /* 0x080fe400030f1412 */
[CC--:B0-----:R-:W-:Y:S02]  /*11ff0*/  @!P4 LEA R4, P6, R218.reuse, R2.reuse, 0x2 ;  /* 0x00000002da04c211 */ /* 0x0c1fe400078c10ff */
[-C--:B------:R-:W-:Y:S01]  /*12000*/  @!P1 LEA.HI.X R11, R21, R3.reuse, R0, 0x2, P3 ;  /* 0x00000003150b9211 */ /* 0x080fe200018f1400 */
[----:B------:R0:W-:Y:S01]  /*12010*/  @!P0 ST.E.64 desc[UR8][R8.64], R130 ;  /* 0x0000008208008985 */ /* 0x0001e2000c101b08 */
[----:B------:R-:W-:Y:S02]  /*12020*/  SHF.R.S32.HI R18, RZ, 0x1f, R215 ;  /* 0x0000001fff127819 */ /* 0x000fe400000114d7 */
[----:B-1----:R-:W-:Y:S02]  /*12030*/  @!P5 LEA R6, P3, R215, R2, 0x2 ;  /* 0x00000002d706d211 */ /* 0x002fe400078610ff */
[----:B------:R-:W-:Y:S01]  /*12040*/  @!P4 LEA.HI.X R5, R218, R3, R22, 0x2, P6 ;  /* 0x00000003da05c211 */ /* 0x000fe200030f1416 */
[----:B--2---:R-:W-:Y:S01]  /*12050*/  VIADD R15, R19, 0xf8 ;  /* 0x000000f8130f7836 */ /* 0x004fe20000000000 */
[----:B------:R-:W-:-:S02]  /*12060*/  SHF.R.S32.HI R0, RZ, 0x1f, R17 ;  /* 0x0000001fff007819 */ /* 0x000fc40000011411 */
[----:B------:R-:W-:Y:S01]  /*12070*/  @!P2 LEA R12, P6, R17, R2, 0x2 ;  /* 0x00000002110ca211 */ /* 0x000fe200078c10ff */
[----:B------:R0:W-:Y:S01]  /*12080*/  @!P4 ST.E.64 desc[UR8][R4.64], R134 ;  /* 0x000000860400c985 */ /* 0x0001e2000c101b08 */
[----:B------:R-:W-:Y:S02]  /*12090*/  ISETP.GE.AND P0, PT, R15, UR4, PT ;  /* 0x000000040f007c0c */ /* 0x000fe4000bf06270 */
[-C--:B------:R-:W-:Y:S02]  /*120a0*/  @!P5 LEA.HI.X R7, R215, R3.reuse, R18, 0x2, P3 ;  /* 0x00000003d707d211 */ /* 0x080fe400018f1412 */
[----:B------:R-:W-:-:S03]  /*120b0*/  @!P2 LEA.HI.X R13, R17, R3, R0, 0x2, P6 ;  /* 0x00000003110da211 */ /* 0x000fc600030f1400 */
[----:B------:R0:W-:Y:S04]  /*120c0*/  @!P5 ST.E.64 desc[UR8][R6.64], R138 ;  /* 0x0000008a0600d985 */ /* 0x0001e8000c101b08 */
[----:B------:R0:W-:Y:S04]  /*120d0*/  @!P1 ST.E.64 desc[UR8][R10.64], R142 ;  /* 0x0000008e0a009985 */ /* 0x0001e8000c101b08 */
[----:B------:R0:W-:Y:S01]  /*120e0*/  @!P2 ST.E.64 desc[UR8][R12.64], R146 ;  /* 0x000000920c00a985 */ /* 0x0001e2000c101b08 */
[----:B------:R-:W-:Y:S05]  /*120f0*/  @P0 BRA `(.L_x_2400) ;  /* 0x0000001000440947 */ /* 0x000fea0003800000 */
[----:B------:R-:W-:Y:S01]  /*12100*/  LEA R2, P0, R15, R2, 0x2 ;  /* 0x000000020f027211 */ /* 0x000fe200078010ff */
[----:B------:R-:W-:Y:S01]  /*12110*/  ULDC.64 UR8, c[0x0][0x208] ;  /* 0x0000820000087ab9 */ /* 0x000fe20000000a00 */
[----:B------:R-:W-:-:S04]  /*12120*/  SHF.R.S32.HI R0, RZ, 0x1f, R15 ;  /* 0x0000001fff007819 */ /* 0x000fc8000001140f */
[----:B------:R-:W-:-:S05]  /*12130*/  LEA.HI.X R3, R15, R3, R0, 0x2, P0 ;  /* 0x000000030f037211 */ /* 0x000fca00000f1400 */
[----:B------:R1:W-:Y:S01]  /*12140*/  ST.E.64 desc[UR8][R2.64], R150 ;  /* 0x0000009602007985 */ /* 0x0003e2000c101b08 */
[----:B------:R-:W-:Y:S05]  /*12150*/  BRA `(.L_x_2400) ;  /* 0x00000010002c7947 */ /* 0x000fea0003800000 */
.L_x_2391:
[----:B------:R-:W-:Y:S01]  /*12160*/  ULDC.64 UR8, c[0x0][0xc00] ;  /* 0x0003000000087ab9 */ /* 0x000fe20000000a00 */
[----:B------:R-:W-:Y:S01]  /*12170*/  R2UR UR4, R217 ;  /* 0x00000000d90472ca */ /* 0x000fe200000e0000 */
[----:B------:R-:W-:Y:S01]  /*12180*/  UISETP.NE.U32.AND UP0, UPT, UR8, URZ, UPT ;  /* 0x0000003f0800728c */ /* 0x000fe2000bf05070 */
[----:B------:R-:W2:Y:S01]  /*12190*/  LDL R8, [R1+0x2c] ;  /* 0x00002c0001087983 */ /* 0x000ea20000100800 */
[----:B------:R-:W-:Y:S01]  /*121a0*/  ULDC.64 UR12, c[0x0][0x208] ;  /* 0x00008200000c7ab9 */ /* 0x000fe20000000a00 */
[----:B------:R-:W-:Y:S01]  /*121b0*/  R2UR UR10, R214 ;  /* 0x00000000d60a72ca */ /* 0x000fe200000e0000 */
[----:B------:R-:W-:-:S03]  /*121c0*/  UISETP.NE.AND.EX UP0, UPT, UR9, URZ, UPT, UP0 ;  /* 0x0000003f0900728c */ /* 0x000fc6000bf05300 */
[----:B------:R-:W-:-:S03]  /*121d0*/  ULDC.64 UR8, c[0x0][0xc00] ;  /* 0x0003000000087ab9 */ /* 0x000fc60000000a00 */
[----:B------:R-:W-:Y:S02]  /*121e0*/  PLOP3.LUT P1, PT, PT, PT, UP0, 0x80, 0x0 ;  /* 0x000000000000781c */ /* 0x000fe40003f2f008 */
[----:B------:R-:W-:-:S06]  /*121f0*/  UIMAD.WIDE UR8, UR4, 0x4, UR8 ;  /* 0x00000004040878a5 */ /* 0x000fcc000f8e0208 */
[----:B------:R-:W-:Y:S02]  /*12200*/  IMAD.U32 R2, RZ, RZ, UR8 ;  /* 0x00000008ff027e24 */ /* 0x000fe4000f8e00ff */
[----:B------:R-:W-:Y:S01]  /*12210*/  IMAD.U32 R3, RZ, RZ, UR9 ;  /* 0x00000009ff037e24 */ /* 0x000fe2000f8e00ff */
[----:B------:R-:W-:-:S04]  /*12220*/  ULDC.64 UR8, c[0x0][0xc08] ;  /* 0x0003020000087ab9 */ /* 0x000fc80000000a00 */
[----:B------:R-:W3:Y:S01]  /*12230*/  @P1 LDG.E R7, desc[UR12][R2.64] ;  /* 0x0000000c02071981 */ /* 0x000ee2000c1e1900 */
[----:B------:R-:W-:Y:S01]  /*12240*/  UISETP.NE.U32.AND UP1, UPT, UR8, URZ, UPT ;  /* 0x0000003f0800728c */ /* 0x000fe2000bf25070 */
[----:B------:R-:W0:Y:S03]  /*12250*/  S2R R6, SR_TID.X ;  /* 0x0000000000067919 */ /* 0x000e260000002100 */
[----:B------:R-:W-:-:S11]  /*12260*/  UISETP.NE.AND.EX UP1, UPT, UR9, URZ, UPT, UP1 ;  /* 0x0000003f0900728c */ /* 0x000fd6000bf25310 */
[----:B------:R-:W-:Y:S01]  /*12270*/  @UP1 ULEA UR8, UP2, UR4, UR8, 0x2 ;  /* 0x0000000804081291 */ /* 0x000fe2000f84103f */
[----:B------:R-:W-:-:S05]  /*12280*/  PLOP3.LUT P2, PT, PT, PT, UP1, 0x80, 0x0 ;  /* 0x000000000000781c */ /* 0x000fca0003f4f018 */
[----:B------:R-:W-:Y:S02]  /*12290*/  IMAD.U32 R4, RZ, RZ, UR8 ;  /* 0x00000008ff047e24 */ /* 0x000fe4000f8e00ff */
[----:B0-----:R-:W-:-:S05]  /*122a0*/  VIADD R6, R6, 0xffffff80 ;  /* 0xffffff8006067836 */ /* 0x001fca0000000000 */
[----:B------:R-:W-:Y:S02]  /*122b0*/  ISETP.GT.AND P0, PT, R6, 0x7f, PT ;  /* 0x0000007f0600780c */ /* 0x000fe40003f04270 */
[----:B--2---:R-:W-:-:S13]  /*122c0*/  R2UR UR11, R8 ;  /* 0x00000000080b72ca */ /* 0x004fda00000e0000 */
[----:B------:R-:W-:-:S03]  /*122d0*/  @UP1 ULEA.HI.X UR9, UR4, UR9, UR11, 0x2, UP2 ;  /* 0x0000000904091291 */ /* 0x000fc600090f140b */
[----:B------:R-:W-:Y:S02]  /*122e0*/  ULDC UR4, c[0x0][0xa88] ;  /* 0x0002a20000047ab9 */ /* 0x000fe40000000800 */
[----:B------:R-:W-:Y:S01]  /*122f0*/  IMAD.U32 R0, RZ, RZ, UR4 ;  /* 0x00000004ff007e24 */ /* 0x000fe2000f8e00ff */
[----:B------:R-:W-:Y:S01]  /*12300*/  UMOV UR4, URZ ;  /* 0x0000003f00047c82 */ /* 0x000fe20008000000 */
[----:B------:R-:W-:Y:S01]  /*12310*/  UISETP.NE.AND UP1, UPT, UR10, URZ, UPT ;  /* 0x0000003f0a00728c */ /* 0x000fe2000bf25270 */
[----:B---3--:R-:W-:Y:S01]  /*12320*/  @P1 R2UR UR4, R7 ;  /* 0x00000000070412ca */ /* 0x008fe200000e0000 */
[----:B------:R-:W-:-:S05]  /*12330*/  IMAD.U32 R5, RZ, RZ, UR9 ;  /* 0x00000009ff057e24 */ /* 0x000fca000f8e00ff */
[----:B------:R0:W5:Y:S04]  /*12340*/  @P2 LDG.E R0, desc[UR12][R4.64] ;  /* 0x0000000c04002981 */ /* 0x000168000c1e1900 */
[----:B------:R-:W-:Y:S02]  /*12350*/  @!UP1 ULDC UR10, c[0x0][0xad4] ;  /* 0x0002b500000a9ab9 */ /* 0x000fe40000000800 */
[----:B------:R-:W-:Y:S01]  /*12360*/  IMAD.U32 R214, RZ, RZ, UR10 ;  /* 0x0000000affd67e24 */ /* 0x000fe2000f8e00ff */
[----:B------:R-:W-:Y:S01]  /*12370*/  USHF.R.S32.HI UR21, URZ, 0x1f, UR4 ;  /* 0x0000001f3f157899 */ /* 0x000fe20008011404 */
[----:B------:R-:W-:Y:S11]  /*12380*/  @P2 BRA `(.L_x_2403) ;  /* 0x0000000000142947 */ /* 0x000ff60003800000 */
[----:B------:R-:W-:Y:S05]  /*12390*/  @!P1 BRA `(.L_x_2403) ;  /* 0x0000000000109947 */ /* 0x000fea0003800000 */
[----:B------:R-:W-:Y:S02]  /*123a0*/  ULDC.64 UR8, c[0x0][0x208] ;  /* 0x0000820000087ab9 */ /* 0x000fe40000000a00 */
[----:B0-----:R-:W2:Y:S04]  /*123b0*/  LDG.E R5, desc[UR8][R2.64] ;  /* 0x0000000802057981 */ /* 0x001ea8000c1e1900 */
[----:B-----5:R-:W2:Y:S02]  /*123c0*/  LDG.E R0, desc[UR8][R2.64+0x4] ;  /* 0x0000040802007981 */ /* 0x020ea4000c1e1900 */
[----:B--2---:R-:W-:-:S07]  /*123d0*/  IMAD.IADD R0, R0, 0x1, -R5 ;  /* 0x0000000100007824 */ /* 0x004fce00078e0a05 */
.L_x_2403:
[----:B------:R-:W-:Y:S01]  /*123e0*/  R2UR UR9, R217 ;  /* 0x00000000d90972ca */ /* 0x000fe200000e0000 */
[----:B------:R-:W-:Y:S01]  /*123f0*/  BSSY B1, `(.L_x_2404) ;  /* 0x0000040000017945 */ /* 0x000fe20003800000 */
[----:B------:R-:W-:-:S11]  /*12400*/  R2UR UR8, R8 ;  /* 0x00000000080872ca */ /* 0x000fd600000e0000 */
[----:B------:R-:W-:Y:S02]  /*12410*/  USEL UR12, UR9, URZ, !UP0 ;  /* 0x0000003f090c7287 */ /* 0x000fe4000c000000 */
[----:B------:R-:W-:Y:S01]  /*12420*/  USEL UR13, UR8, URZ, !UP0 ;  /* 0x0000003f080d7287 */ /* 0x000fe2000c000000 */
[----:B------:R-:W-:Y:S11]  /*12430*/  @P0 BRA `(.L_x_2405) ;  /* 0x0000000000ec0947 */ /* 0x000ff60003800000 */
[----:B0-----:R-:W0:Y:S01]  /*12440*/  S2R R4, SR_TID.X ;  /* 0x0000000000047919 */ /* 0x001e220000002100 */
[----:B------:R-:W1:Y:S01]  /*12450*/  LDC R9, c[0x0][0xbe8] ;  /* 0x0002fa00ff097b82 */ /* 0x000e620000000800 */
[----:B------:R-:W-:-:S13]  /*12460*/  R2UR UR8, R212 ;  /* 0x00000000d40872ca */ /* 0x000fda00000e0000 */
[----:B------:R-:W-:Y:S02]  /*12470*/  IMAD.U32 R3, RZ, RZ, UR8 ;  /* 0x00000008ff037e24 */ /* 0x000fe4000f8e00ff */
[----:B-1---5:R-:W-:-:S03]  /*12480*/  IMAD R2, R0, R9, RZ ;  /* 0x0000000900027224 */ /* 0x022fc600078e02ff */
[----:B0-----:R-:W-:-:S04]  /*12490*/  IADD3 R4, R3, -0x80, R4 ;  /* 0xffffff8003047810 */ /* 0x001fc80007ffe004 */
[----:B------:R-:W-:-:S13]  /*124a0*/  ISETP.GE.AND P0, PT, R4, R2, PT ;  /* 0x000000020400720c */ /* 0x000fda0003f06270 */
[----:B------:R-:W-:Y:S05]  /*124b0*/  @P0 BRA `(.L_x_2405) ;  /* 0x0000000000cc0947 */ /* 0x000fea0003800000 */
[----:B------:R-:W2:Y:S01]  /*124c0*/  LDL R5, [R1+0x28] ;  /* 0x0000280001057983 */ /* 0x000ea20000100800 */
[----:B------:R-:W-:Y:S01]  /*124d0*/  ISETP.NE.AND P0, PT, R9, 0x1, PT ;  /* 0x000000010900780c */ /* 0x000fe20003f05270 */
[----:B------:R-:W-:Y:S01]  /*124e0*/  UMOV UR19, 0x9b8 ;  /* 0x000009b800137882 */ /* 0x000fe20000000000 */
[----:B------:R-:W-:Y:S01]  /*124f0*/  R2UR UR9, R214 ;  /* 0x00000000d60972ca */ /* 0x000fe200000e0000 */
[----:B------:R-:W-:Y:S01]  /*12500*/  ULDC.64 UR24, c[0x0][0x208] ;  /* 0x0000820000187ab9 */ /* 0x000fe20000000a00 */
[----:B------:R-:W-:-:S09]  /*12510*/  R2UR UR8, R216 ;  /* 0x00000000d80872ca */ /* 0x000fd200000e0000 */
        /* <DEDUP_REMOVED lines=12> */
[----:B------:R-:W-:Y:S02]  /*125e0*/  UIMAD UR15, UR14, UR13, UR15 ;  /* 0x0000000d0e0f72a4 */ /* 0x000fe4000f8e020f */
[----:B------:R-:W-:-:S02]  /*125f0*/  UIADD3 UR16, UR23, UR16, URZ ;  /* 0x0000001017107290 */ /* 0x000fc4000fffe03f */
[----:B------:R-:W-:-:S04]  /*12600*/  IMAD.U32 R3, RZ, RZ, UR23 ;  /* 0x00000017ff037e24 */ /* 0x000fc8000f8e00ff */
[----:B------:R-:W-:Y:S01]  /*12610*/  IMAD.U32 R8, RZ, RZ, UR16 ;  /* 0x00000010ff087e24 */ /* 0x000fe2000f8e00ff */
[----:B--2---:R-:W-:Y:S01]  /*12620*/  R2UR UR20, R5 ;  /* 0x00000000051472ca */ /* 0x004fe200000e0000 */
[----:B------:R-:W-:Y:S01]  /*12630*/  IMAD.MOV.U32 R5, RZ, RZ, R4 ;  /* 0x000000ffff057224 */ /* 0x000fe200078e0004 */
[----:B-1----:R-:W-:Y:S01]  /*12640*/  @P0 SHF.R.U32.HI R5, RZ, R7, R2 ;  /* 0x00000007ff050219 */ /* 0x002fe20000011602 */
[----:B------:R-:W-:-:S04]  /*12650*/  IMAD.U32 R2, RZ, RZ, UR22 ;  /* 0x00000016ff027e24 */ /* 0x000fc8000f8e00ff */
[----:B------:R-:W-:-:S04]  /*12660*/  IMAD.MOV R7, RZ, RZ, -R5 ;  /* 0x000000ffff077224 */ /* 0x000fc800078e0a05 */
[----:B------:R-:W-:Y:S02]  /*12670*/  IMAD R7, R9, R7, R4 ;  /* 0x0000000709077224 */ /* 0x000fe400078e0204 */
[----:B------:R-:W-:Y:S02]  /*12680*/  UIMAD.WIDE.U32 UR10, UR8, UR20, URZ ;  /* 0x00000014080a72a5 */ /* 0x000fe4000f8e003f */
[----:B------:R-:W-:Y:S01]  /*12690*/  UIMAD UR20, UR9, UR20, URZ ;  /* 0x00000014091472a4 */ /* 0x000fe2000f8e023f */
[----:B------:R-:W-:Y:S01]  /*126a0*/  SHF.R.S32.HI R4, RZ, 0x1f, R7 ;  /* 0x0000001fff047819 */ /* 0x000fe20000011407 */
[----:B------:R-:W-:Y:S02]  /*126b0*/  UIMAD.WIDE.U32 UR8, UR14, UR12, URZ ;  /* 0x0000000c0e0872a5 */ /* 0x000fe4000f8e003f */
[----:B------:R-:W-:Y:S02]  /*126c0*/  UIADD3 UR20, UR11, UR20, URZ ;  /* 0x000000140b147290 */ /* 0x000fe4000fffe03f */
[----:B------:R-:W-:-:S02]  /*126d0*/  UIADD3 UR10, UP1, UP2, UR8, UR10, UR4 ;  /* 0x0000000a080a7290 */ /* 0x000fc4000fa3e004 */
[----:B------:R-:W-:-:S03]  /*126e0*/  UIADD3 UR15, UR9, UR15, URZ ;  /* 0x0000000f090f7290 */ /* 0x000fc6000fffe03f */
[----:B------:R-:W-:Y:S01]  /*126f0*/  ULDC.64 UR8, c[0x0][UR19+0x210] ;  /* 0x0000840013087abb */ /* 0x000fe20008000a00 */
[----:B------:R-:W-:Y:S01]  /*12700*/  IADD3 R2, P0, P1, R5, UR10, R2 ;  /* 0x0000000a05027c10 */ /* 0x000fe2000f91e002 */
[----:B------:R-:W-:Y:S01]  /*12710*/  UIADD3.X UR10, UR15, UR20, UR21, UP1, UP2 ;  /* 0x000000140f0a7290 */ /* 0x000fe20008fe4415 */
[----:B------:R-:W-:Y:S01]  /*12720*/  SHF.R.S32.HI R5, RZ, 0x1f, R5 ;  /* 0x0000001fff057819 */ /* 0x000fe20000011405 */
[----:B------:R-:W-:-:S04]  /*12730*/  IMAD R9, R7, UR9, RZ ;  /* 0x0000000907097c24 */ /* 0x000fc8000f8e02ff */
[----:B------:R-:W-:Y:S01]  /*12740*/  IADD3.X R3, R5, UR10, R8, P0, P1 ;  /* 0x0000000a05037c10 */ /* 0x000fe200087e2408 */
[----:B------:R-:W-:Y:S01]  /*12750*/  IMAD R9, R4, UR8, R9 ;  /* 0x0000000804097c24 */ /* 0x000fe2000f8e0209 */
[----:B------:R-:W-:Y:S01]  /*12760*/  ULDC.64 UR10, c[0x0][0xba8] ;  /* 0x0002ea00000a7ab9 */ /* 0x000fe20000000a00 */
        /* <DEDUP_REMOVED lines=8> */
.L_x_2405:
[----:B------:R-:W-:Y:S05]  /*127f0*/  BSYNC B1 ;  /* 0x0000000000017941 */ /* 0x000fea0003800000 */
.L_x_2404:
[----:B------:R-:W-:-:S13]  /*12800*/  R2UR UR8, R214 ;  /* 0x00000000d60872ca */ /* 0x000fda00000e0000 */
[----:B------:R-:W-:-:S06]  /*12810*/  UISETP.GT.AND UP0, UPT, UR8, 0x1, UPT ;  /* 0x000000010800788c */ /* 0x000fcc000bf04270 */
[----:B------:R-:W-:-:S13]  /*12820*/  PLOP3.LUT P0, PT, PT, PT, UP0, 0x80, 0x0 ;  /* 0x000000000000781c */ /* 0x000fda0003f0f008 */
[----:B------:R-:W-:Y:S05]  /*12830*/  @P0 BRA `(.L_x_2400) ;  /* 0x0000000800740947 */ /* 0x000fea0003800000 */
[----:B------:R-:W2:Y:S01]  /*12840*/  LDL.LU R2, [R1+0x28] ;  /* 0x0000280001027983 */ /* 0x000ea20000300800 */
[----:B------:R-:W3:Y:S01]  /*12850*/  LDC R11, c[0x0][0xbe8] ;  /* 0x0002fa00ff0b7b82 */ /* 0x000ee20000000800 */
[----:B-1----:R-:W-:Y:S01]  /*12860*/  SHF.R.S32.HI R3, RZ, 0x1f, R6 ;  /* 0x0000001fff037819 */ /* 0x002fe20000011406 */
[----:B------:R-:W-:Y:S01]  /*12870*/  ULDC.64 UR10, c[0x0][0xaa0] ;  /* 0x0002a800000a7ab9 */ /* 0x000fe20000000a00 */
[----:B------:R-:W-:Y:S01]  /*12880*/  R2UR UR14, R212 ;  /* 0x00000000d40e72ca */ /* 0x000fe200000e0000 */
[----:B------:R-:W-:Y:S01]  /*12890*/  UIMAD.WIDE.U32 UR8, UR4, UR10, URZ ;  /* 0x0000000a040872a5 */ /* 0x000fe2000f8e003f */
[----:B------:R-:W-:Y:S01]  /*128a0*/  BSSY B1, `(.L_x_2406) ;  /* 0x0000051000017945 */ /* 0x000fe20003800000 */
[----:B------:R-:W-:-:S04]  /*128b0*/  UIMAD UR10, UR21, UR10, URZ ;  /* 0x0000000a150a72a4 */ /* 0x000fc8000f8e023f */
[----:B------:R-:W-:-:S04]  /*128c0*/  UIMAD UR10, UR4, UR11, UR10 ;  /* 0x0000000b040a72a4 */ /* 0x000fc8000f8e020a */
[----:B------:R-:W-:-:S03]  /*128d0*/  UIADD3 UR9, UR9, UR10, URZ ;  /* 0x0000000a09097290 */ /* 0x000fc6000fffe03f */
[----:B------:R-:W-:Y:S01]  /*128e0*/  ULDC.64 UR10, c[0x0][0xae8] ;  /* 0x0002ba00000a7ab9 */ /* 0x000fe20000000a00 */
[----:B---3--:R-:W-:-:S13]  /*128f0*/  ISETP.NE.AND P0, PT, R11, 0x1, PT ;  /* 0x000000010b00780c */ /* 0x008fda0003f05270 */
[----:B------:R-:W1:Y:S01]  /*12900*/  @P0 LDC R7, c[0x0][0xbf0] ;  /* 0x0002fc00ff070b82 */ /* 0x000e620000000800 */
[----:B--2---:R-:W-:Y:S02]  /*12910*/  R2UR UR15, R2 ;  /* 0x00000000020f72ca */ /* 0x004fe400000e0000 */
[----:B------:R-:W-:-:S05]  /*12920*/  LEA.HI R2, R3, R6, RZ, 0x3 ;  /* 0x0000000603027211 */ /* 0x000fca00078f18ff */
[----:B------:R-:W2:Y:S01]  /*12930*/  @P0 LDC R3, c[0x0][0xbec] ;  /* 0x0002fb00ff030b82 */ /* 0x000ea20000000800 */
[----:B0-----:R-:W-:Y:S02]  /*12940*/  LOP3.LUT R5, R2, 0xfffffff8, RZ, 0xc0, !PT ;  /* 0xfffffff802057812 */ /* 0x001fe400078ec0ff */
[----:B------:R-:W-:-:S03]  /*12950*/  SHF.R.S32.HI R13, RZ, 0x3, R2 ;  /* 0x00000003ff0d7819 */ /* 0x000fc60000011402 */
[----:B------:R-:W-:Y:S01]  /*12960*/  IMAD.IADD R8, R6, 0x1, -R5 ;  /* 0x0000000106087824 */ /* 0x000fe200078e0a05 */
[----:B------:R-:W-:-:S03]  /*12970*/  UIMAD.WIDE.U32 UR8, UR15, UR10, UR8 ;  /* 0x0000000a0f0872a5 */ /* 0x000fc6000f8e0008 */
[----:B------:R-:W-:Y:S01]  /*12980*/  IMAD R2, R8, 0x20, R13 ;  /* 0x0000002008027824 */ /* 0x000fe200078e020d */
[----:B------:R-:W-:-:S03]  /*12990*/  UIMAD UR9, UR15, UR11, UR9 ;  /* 0x0000000b0f0972a4 */ /* 0x000fc6000f8e0209 */
[----:B------:R-:W-:Y:S01]  /*129a0*/  VIADD R6, R2, UR14 ;  /* 0x0000000e02067c36 */ /* 0x000fe20008000000 */
[----:B------:R-:W-:Y:S02]  /*129b0*/  ULDC.64 UR10, c[0x0][0xaf0] ;  /* 0x0002bc00000a7ab9 */ /* 0x000fe40000000a00 */
[----:B------:R-:W-:Y:S01]  /*129c0*/  UIMAD UR13, UR13, UR10, URZ ;  /* 0x0000000a0d0d72a4 */ /* 0x000fe2000f8e023f */
[----:B------:R-:W-:-:S03]  /*129d0*/  IMAD.MOV.U32 R5, RZ, RZ, R6 ;  /* 0x000000ffff057224 */ /* 0x000fc600078e0006 */
[----:B------:R-:W-:Y:S01]  /*129e0*/  UIMAD UR4, UR12, UR11, UR13 ;  /* 0x0000000b0c0472a4 */ /* 0x000fe2000f8e020d */
[----:B--2---:R-:W-:Y:S01]  /*129f0*/  @P0 IMAD.HI.U32 R2, R6, R3, RZ ;  /* 0x0000000306020227 */ /* 0x004fe200078e00ff */
[----:B------:R-:W-:-:S03]  /*12a00*/  UIMAD.WIDE.U32 UR12, UR12, UR10, UR8 ;  /* 0x0000000a0c0c72a5 */ /* 0x000fc6000f8e0008 */
[----:B------:R-:W-:Y:S01]  /*12a10*/  ULDC.64 UR8, c[0x0][0xae0] ;  /* 0x0002b80000087ab9 */ /* 0x000fe20000000a00 */
[----:B-1----:R-:W-:Y:S01]  /*12a20*/  @P0 SHF.R.U32.HI R5, RZ, R7, R2 ;  /* 0x00000007ff050219 */ /* 0x002fe20000011602 */
[----:B------:R-:W-:Y:S02]  /*12a30*/  UIADD3 UR4, UR13, UR4, URZ ;  /* 0x000000040d047290 */ /* 0x000fe4000fffe03f */
[----:B------:R-:W-:Y:S01]  /*12a40*/  IMAD.U32 R3, RZ, RZ, UR13 ;  /* 0x0000000dff037e24 */ /* 0x000fe2000f8e00ff */
[--C-:B------:R-:W-:Y:S01]  /*12a50*/  SHF.R.S32.HI R4, RZ, 0x1f, R5.reuse ;  /* 0x0000001fff047819 */ /* 0x100fe20000011405 */
[----:B------:R-:W-:Y:S02]  /*12a60*/  IMAD.MOV R7, RZ, RZ, -R5 ;  /* 0x000000ffff077224 */ /* 0x000fe400078e0a05 */
[----:B------:R-:W-:Y:S02]  /*12a70*/  IMAD.U32 R2, RZ, RZ, UR12 ;  /* 0x0000000cff027e24 */ /* 0x000fe4000f8e00ff */
[----:B------:R-:W-:-:S02]  /*12a80*/  IMAD R7, R11, R7, R6 ;  /* 0x000000070b077224 */ /* 0x000fc400078e0206 */
[----:B------:R-:W-:Y:S02]  /*12a90*/  IMAD R4, R4, UR8, RZ ;  /* 0x0000000804047c24 */ /* 0x000fe4000f8e02ff */
[----:B------:R-:W-:Y:S02]  /*12aa0*/  IMAD.U32 R3, RZ, RZ, UR4 ;  /* 0x00000004ff037e24 */ /* 0x000fe4000f8e00ff */
[C---:B------:R-:W-:Y:S01]  /*12ab0*/  IMAD R9, R5.reuse, UR9, R4 ;  /* 0x0000000905097c24 */ /* 0x040fe2000f8e0204 */
[----:B------:R-:W-:Y:S01]  /*12ac0*/  SHF.R.S32.HI R4, RZ, 0x1f, R7 ;  /* 0x0000001fff047819 */ /* 0x000fe20000011407 */
[----:B------:R-:W-:Y:S01]  /*12ad0*/  IMAD.WIDE.U32 R2, R5, UR8, R2 ;  /* 0x0000000805027c25 */ /* 0x000fe2000f8e0002 */
[----:B------:R-:W-:-:S03]  /*12ae0*/  ULDC.64 UR8, c[0x0][0xad8] ;  /* 0x0002b60000087ab9 */ /* 0x000fc60000000a00 */
[----:B------:R-:W-:Y:S02]  /*12af0*/  IMAD R4, R4, UR8, RZ ;  /* 0x0000000804047c24 */ /* 0x000fe4000f8e02ff */
[----:B------:R-:W-:Y:S02]  /*12b00*/  IMAD.IADD R3, R3, 0x1, R9 ;  /* 0x0000000103037824 */ /* 0x000fe400078e0209 */
[----:B------:R-:W-:Y:S02]  /*12b10*/  VIADD R6, R13, UR14 ;  /* 0x0000000e0d067c36 */ /* 0x000fe40008000000 */
[C---:B------:R-:W-:Y:S02]  /*12b20*/  IMAD R5, R7.reuse, UR9, R4 ;  /* 0x0000000907057c24 */ /* 0x040fe4000f8e0204 */
[----:B------:R-:W-:Y:S01]  /*12b30*/  IMAD.WIDE.U32 R2, R7, UR8, R2 ;  /* 0x0000000807027c25 */ /* 0x000fe2000f8e0002 */
[----:B------:R-:W-:-:S03]  /*12b40*/  ULDC.64 UR8, c[0x0][0xa80] ;  /* 0x0002a00000087ab9 */ /* 0x000fc60000000a00 */
[----:B-----5:R-:W-:Y:S02]  /*12b50*/  IMAD R11, R0, R11, RZ ;  /* 0x0000000b000b7224 */ /* 0x020fe400078e02ff */
        /* <DEDUP_REMOVED lines=37> */
.L_x_2407:
[----:B------:R-:W-:Y:S05]  /*12db0*/  BSYNC B1 ;  /* 0x0000000000017941 */ /* 0x000fea0003800000 */
.L_x_2406:
        /* <DEDUP_REMOVED lines=22> */
.L_x_2409:
[----:B------:R-:W-:Y:S05]  /*12f20*/  BSYNC B1 ;  /* 0x0000000000017941 */ /* 0x000fea0003800000 */
.L_x_2408:
        /* <DEDUP_REMOVED lines=22> */
.L_x_2411:
[----:B------:R-:W-:Y:S05]  /*13090*/  BSYNC B1 ;  /* 0x0000000000017941 */ /* 0x000fea0003800000 */
.L_x_2410:
[----:B0-----:R-:W-:Y:S01]  /*130a0*/  VIADD R0, R6, 0x60 ;  /* 0x0000006006007836 */ /* 0x001fe20000000000 */
[----:B--2-4-:R-:W2:Y:S04]  /*130b0*/  SHFL.IDX PT, R4, R4, 0x3, 0x181f ;  /* 0x00781f0004047f89 */ /* 0x014ea800000e0000 */
[----:B------:R-:W-:Y:S01]  /*130c0*/  ISETP.GE.AND P0, PT, R0, R11, PT ;  /* 0x0000000b0000720c */ /* 0x000fe20003f06270 */
[----:B-1-3--:R3:W4:-:S12]  /*130d0*/  SHFL.IDX PT, R2, R5, 0x3, 0x181f ;  /* 0x00781f0005027f89 */ /* 0x00a71800000e0000 */
[----:B---3--:R-:W-:Y:S05]  /*130e0*/  @P0 BRA `(.L_x_2400) ;  /* 0x0000000000480947 */ /* 0x008fea0003800000 */
[----:B------:R-:W-:Y:S01]  /*130f0*/  ULDC UR4, c[0x0][0xac8] ;  /* 0x0002b20000047ab9 */ /* 0x000fe20000000800 */
[----:B------:R-:W-:Y:S01]  /*13100*/  ULDC.64 UR8, c[0x0][0x208] ;  /* 0x0000820000087ab9 */ /* 0x000fe20000000a00 */
[----:B------:R-:W-:Y:S02]  /*13110*/  ISETP.GE.AND P3, PT, R7, UR4, PT ;  /* 0x0000000407007c0c */ /* 0x000fe4000bf66270 */
[----:B------:R-:W-:Y:S02]  /*13120*/  ISETP.GE.AND P2, PT, R13, UR4, PT ;  /* 0x000000040d007c0c */ /* 0x000fe4000bf46270 */
[----:B------:R-:W-:Y:S02]  /*13130*/  ISETP.GE.AND P1, PT, R9, UR4, PT ;  /* 0x0000000409007c0c */ /* 0x000fe4000bf26270 */
[----:B------:R-:W-:-:S07]  /*13140*/  ISETP.GE.AND P0, PT, R15, UR4, PT ;  /* 0x000000040f007c0c */ /* 0x000fce000bf06270 */
[----:B----4-:R-:W-:-:S04]  /*13150*/  @!P3 LEA R6, P4, R7, R2, 0x1 ;  /* 0x000000020706b211 */ /* 0x010fc800078808ff */
        /* <DEDUP_REMOVED lines=11> */
.L_x_2400:
[----:B------:R-:W-:Y:S05]  /*13210*/  BSYNC B0 ;  /* 0x0000000000007941 */ /* 0x000fea0003800000 */
.L_x_2390:
[----:B------:R-:W-:Y:S02]  /*13220*/  ULDC UR4, c[0x0][0xc3c] ;  /* 0x00030f0000047ab9 */ /* 0x000fe40000000800 */
[----:B------:R-:W-:-:S06]  /*13230*/  UISETP.GE.AND UP0, UPT, UR7, UR4, UPT ;  /* 0x000000040700728c */ /* 0x000fcc000bf06270 */
[----:B------:R-:W-:-:S13]  /*13240*/  PLOP3.LUT P0, PT, PT, PT, UP0, 0x80, 0x0 ;  /* 0x000000000000781c */ /* 0x000fda0003f0f008 */
[----:B------:R-:W-:Y:S05]  /*13250*/  @!P0 BRA `(.L_x_2412) ;  /* 0xfffffedc00c48947 */ /* 0x000fea000383ffff */
[----:B------:R-:W-:Y:S05]  /*13260*/  EXIT ;  /* 0x000000000000794d */ /* 0x000fea0003800000 */
.L_x_2353:
        /* <DEDUP_REMOVED lines=18> */
.L_x_2413:
        /* <DEDUP_REMOVED lines=44> */
.L_x_2417:
        /* <DEDUP_REMOVED lines=40> */
.L_x_2415:
        /* <DEDUP_REMOVED lines=12> */
.L_x_2418:
        /* <DEDUP_REMOVED lines=63> */
.L_x_2419:
        /* <DEDUP_REMOVED lines=62> */
.L_x_2420:
[----:B01----:R-:W-:-:S05]  /*14160*/  LOP3.LUT R3, RZ, R2, RZ, 0x33, !PT ;  /* 0x00000002ff037212 */ /* 0x003fca00078e33ff */
[----:B------:R-:W-:-:S05]  /*14170*/  IMAD.IADD R2, R4, 0x1, R3 ;  /* 0x0000000104027824 */ /* 0x000fca00078e0203 */
[----:B------:R1:W-:Y:S01]  /*14180*/  STL [R1+0x4], R2 ;  /* 0x0000040201007387 */ /* 0x0003e20000100800 */
[----:B------:R-:W-:Y:S05]  /*14190*/  BRA `(.L_x_2421) ;  /* 0x0000000000107947 */ /* 0x000fea0003800000 */
.L_x_2416:
[----:B------:R-:W-:Y:S01]  /*141a0*/  IMAD.U32 R2, RZ, RZ, UR6 ;  /* 0x00000006ff027e24 */ /* 0x000fe2000f8e00ff */
[----:B------:R0:W-:Y:S04]  /*141b0*/  STL [R1+0x4], RZ ;  /* 0x000004ff01007387 */ /* 0x0001e80000100800 */
[----:B------:R0:W-:Y:S04]  /*141c0*/  STL [R1+0x8], RZ ;  /* 0x000008ff01007387 */ /* 0x0001e80000100800 */
[----:B------:R0:W-:Y:S02]  /*141d0*/  STL [R1], R2 ;  /* 0x0000000201007387 */ /* 0x0001e40000100800 */
.L_x_2421:
        /* <DEDUP_REMOVED lines=10> */
.L_x_2414:
[----:B0-2---:R-:W2:Y:S01]  /*14280*/  LDL R0, [R1+0xc] ;  /* 0x00000c0001007983 */ /* 0x005ea20000100800 */
[----:B------:R-:W-:Y:S01]  /*14290*/  ULDC UR4, c[0x0][0xc3c] ;  /* 0x00030f0000047ab9 */ /* 0x000fe20000000800 */
[----:B------:R-:W-:Y:S02]  /*142a0*/  IMAD.MOV.U32 R19, RZ, RZ, RZ ;  /* 0x000000ffff137224 */ /* 0x000fe400078e00ff */
[----:B------:R0:W-:Y:S01]  /*142b0*/  STL [R1+0x58], RZ ;  /* 0x000058ff01007387 */ /* 0x0001e20000100800 */
[----:B--2---:R-:W-:Y:S01]  /*142c0*/  ISETP.GE.AND P0, PT, R0, UR4, PT ;  /* 0x0000000400007c0c */ /* 0x004fe2000bf06270 */
[----:B------:R-:W-:-:S05]  /*142d0*/  IMAD.MOV.U32 R0, RZ, RZ, 0x1 ;  /* 0x00000001ff007424 */ /* 0x000fca00078e00ff */
[----:B------:R0:W-:Y:S07]  /*142e0*/  STL [R1+0x14], R0 ;  /* 0x0000140001007387 */ /* 0x0001ee0000100800 */
[----:B------:R-:W-:Y:S05]  /*142f0*/  @P0 BRA `(.L_x_2422) ;  /* 0x0000006800600947 */ /* 0x000fea0003800000 */
[----:B------:R-:W2:Y:S01]  /*14300*/  S2UR UR5, SR_CgaCtaId ;  /* 0x00000000000579c3 */ /* 0x000ea20000008800 */
[C---:B0-----:R-:W-:Y:S01]  /*14310*/  IMAD.SHL.U32 R0, R6.reuse, 0x8, RZ ;  /* 0x0000000806007824 */ /* 0x041fe200078e00ff */
[----:B------:R-:W-:Y:S01]  /*14320*/  LOP3.LUT R4, R6, 0x7f, RZ, 0xc0, !PT ;  /* 0x0000007f06047812 */ /* 0x000fe200078ec0ff */
[----:B------:R-:W-:Y:S01]  /*14330*/  UMOV UR4, 0x400 ;  /* 0x0000040000047882 */ /* 0x000fe20000000000 */
[----:B------:R-:W-:Y:S01]  /*14340*/  BSSY B8, `(.L_x_2422) ;  /* 0x0000693000087945 */ /* 0x000fe20003800000 */
[----:B------:R-:W-:Y:S01]  /*14350*/  IMAD.MOV.U32 R19, RZ, RZ, RZ ;  /* 0x000000ffff137224 */ /* 0x000fe200078e00ff */
[----:B------:R-:W-:Y:S01]  /*14360*/  LOP3.LUT R3, R0, 0x1f8, RZ, 0xc0, !PT ;  /* 0x000001f800037812 */ /* 0x000fe200078ec0ff */
[----:B-1----:R-:W-:Y:S01]  /*14370*/  IMAD.SHL.U32 R2, R4, 0x8, RZ ;  /* 0x0000000804027824 */ /* 0x002fe200078e00ff */
        /* <DEDUP_REMOVED lines=9> */
[----:B--2---:R-:W-:-:S06]  /*14410*/  ULEA UR4, UR5, UR4, 0x18 ;  /* 0x0000000405047291 */ /* 0x004fcc000f8ec03f */
[----:B------:R-:W-:-:S04]  /*14420*/  IMAD.U32 R18, RZ, RZ, UR4 ;  /* 0x00000004ff127e24 */ /* 0x000fc8000f8e00ff */
[----:B------:R-:W-:-:S05]  /*14430*/  IMAD R3, R3, 0x2, R18 ;  /* 0x0000000203037824 */ /* 0x000fca00078e0212 */
[----:B------:R0:W-:Y:S04]  /*14440*/  STL [R1+0x24], R3 ;  /* 0x0000240301007387 */ /* 0x0001e80000100800 */
[----:B------:R1:W-:Y:S04]  /*14450*/  STL [R1+0x14], R2 ;  /* 0x0000140201007387 */ /* 0x0003e80000100800 */
[----:B------:R2:W-:Y:S01]  /*14460*/  STL [R1+0x58], RZ ;  /* 0x000058ff01007387 */ /* 0x0005e20000100800 */
[C---:B0-----:R-:W-:Y:S02]  /*14470*/  LOP3.LUT R3, R0.reuse, 0x40, RZ, 0xfc, !PT ;  /* 0x0000004000037812 */ /* 0x041fe400078efcff */
[----:B-1----:R-:W-:-:S02]  /*14480*/  LOP3.LUT R2, R0, 0x80, RZ, 0xfc, !PT ;  /* 0x0000008000027812 */ /* 0x002fc400078efcff */
[----:B--2---:R-:W-:-:S07]  /*14490*/  LOP3.LUT R0, R0, 0xc0, RZ, 0xfc, !PT ;  /* 0x000000c000007812 */ /* 0x004fce00078efcff */
.L_x_2537:
[----:B------:R-:W2:Y:S01]  /*144a0*/  LDL R0, [R1+0xc] ;  /* 0x00000c0001007983 */ /* 0x000ea20000100800 */
[----:B------:R-:W2:Y:S01]  /*144b0*/  LDC.64 R2, c[0x0][0xc88] ;  /* 0x00032200ff027b82 */ /* 0x000ea20000000a00 */
[----:B------:R-:W-:Y:S01]  /*144c0*/  ULDC.64 UR4, c[0x0][0x208] ;  /* 0x0000820000047ab9 */ /* 0x000fe20000000a00 */
[----:B--2---:R-:W-:-:S05]  /*144d0*/  IMAD.WIDE R2, R0, 0x4, R2 ;  /* 0x0000000400027825 */ /* 0x004fca00078e0202 */
[----:B------:R-:W2:Y:S01]  /*144e0*/  LDG.E R11, desc[UR4][R2.64] ;  /* 0x00000004020b7981 */ /* 0x000ea2000c1e1900 */
[----:B------:R-:W-:Y:S05]  /*144f0*/  YIELD ;  /* 0x0000000000007946 */ /* 0x000fea0003800000 */
[----:B------:R-:W-:Y:S01]  /*14500*/  ULDC.64 UR4, c[0x0][0xa28] ;  /* 0x00028a0000047ab9 */ /* 0x000fe20000000a00 */
[----:B------:R-:W-:Y:S01]  /*14510*/  IMAD.MOV.U32 R0, RZ, RZ, RZ ;  /* 0x000000ffff007224 */ /* 0x000fe200078e00ff */
[----:B------:R-:W-:Y:S01]  /*14520*/  ISETP.NE.U32.AND P0, PT, RZ, UR4, PT ;  /* 0x00000004ff007c0c */ /* 0x000fe2000bf05070 */
[----:B------:R-:W-:Y:S01]  /*14530*/  ULDC.64 UR10, c[0x0][0x208] ;  /* 0x00008200000a7ab9 */ /* 0x000fe20000000a00 */
[----:B01----:R-:W-:Y:S01]  /*14540*/  IMAD.MOV.U32 R6, RZ, RZ, RZ ;  /* 0x000000ffff067224 */ /* 0x003fe200078e00ff */
        /* <DEDUP_REMOVED lines=10> */
[----:B------:R0:W-:Y:S01]  /*145f0*/  STL [R1+0x44], R4 ;  /* 0x0000440401007387 */ /* 0x0001e20000100800 */
        /* <DEDUP_REMOVED lines=37> */
.L_x_2423:
[----:B------:R-:W2:Y:S01]  /*14850*/  LDL.LU R7, [R1+0x8] ;  /* 0x0000080001077983 */ /* 0x000ea20000300800 */
[----:B------:R-:W-:Y:S02]  /*14860*/  ULDC.64 UR4, c[0x0][0xa20] ;  /* 0x0002880000047ab9 */ /* 0x000fe40000000a00 */
[----:B------:R-:W-:-:S04]  /*14870*/  ISETP.NE.U32.AND P1, PT, RZ, UR4, PT ;  /* 0x00000004ff007c0c */ /* 0x000fc8000bf25070 */
[----:B------:R-:W-:Y:S02]  /*14880*/  ISETP.NE.AND.EX P1, PT, RZ, UR5, PT, P1 ;  /* 0x00000005ff007c0c */ /* 0x000fe4000bf25310 */
[C---:B--2---:R-:W-:Y:S02]  /*14890*/  LOP3.LUT R2, R7.reuse, 0xff000000, RZ, 0xc0, !PT ;  /* 0xff00000007027812 */ /* 0x044fe400078ec0ff */
        /* <DEDUP_REMOVED lines=11> */
[----:B--2---:R-:W-:-:S05]  /*14950*/  IADD3.X R7, R10, UR5, RZ, P0, !PT ;  /* 0x000000050a077c10 */ /* 0x004fca00087fe4ff */
[----:B------:R2:W5:Y:S01]  /*14960*/  LDG.E R6, desc[UR6][R6.64] ;  /* 0x0000000606067981 */ /* 0x000562000c1e1900 */
[----:B------:R-:W-:Y:S05]  /*14970*/  BRA `(.L_x_2425) ;  /* 0x0000000000147947 */ /* 0x000fea0003800000 */
.L_x_2424:
[----:B------:R-:W-:Y:S05]  /*14980*/  @!P0 BRA `(.L_x_2425) ;  /* 0x0000000000108947 */ /* 0x000fea0003800000 */
[----:B------:R-:W-:Y:S02]  /*14990*/  ULDC.64 UR4, c[0x0][0x208] ;  /* 0x0000820000047ab9 */ /* 0x000fe40000000a00 */
[----:B------:R-:W3:Y:S04]  /*149a0*/  LDG.E R6, desc[UR4][R4.64] ;  /* 0x0000000404067981 */ /* 0x000ee8000c1e1900 */
[----:B------:R-:W3:Y:S02]  /*149b0*/  LDG.E R4, desc[UR4][R4.64+0x4] ;  /* 0x0000040404047981 */ /* 0x000ee4000c1e1900 */
[----:B---3--:R-:W-:-:S07]  /*149c0*/  IMAD.IADD R6, R4, 0x1, -R6 ;  /* 0x0000000104067824 */ /* 0x008fce00078e0a06 */
.L_x_2425:
[----:B------:R-:W3:Y:S01]  /*149d0*/  LDL R5, [R1+0x4] ;  /* 0x0000040001057983 */ /* 0x000ee20000100800 */
[----:B-----5:R-:W-:Y:S01]  /*149e0*/  IMAD.IADD R6, R6, 0x1, -R0 ;  /* 0x0000000106067824 */ /* 0x020fe200078e0a00 */
[----:B------:R-:W-:Y:S01]  /*149f0*/  BSSY B0, `(.L_x_2426) ;  /* 0x000003a000007945 */ /* 0x000fe20003800000 */
[----:B------:R-:W4:Y:S02]  /*14a00*/  LDC R0, c[0x0][0x448] ;  /* 0x00011200ff007b82 */ /* 0x000f240000000800 */
[----:B----4-:R-:W-:-:S13]  /*14a10*/  ISETP.NE.AND P0, PT, R0, 0x1, PT ;  /* 0x000000010000780c */ /* 0x010fda0003f05270 */
[----:B--2---:R-:W2:Y:S08]  /*14a20*/  @P0 LDC R3, c[0x0][0x44c] ;  /* 0x00011300ff030b82 */ /* 0x004eb00000000800 */
[----:B------:R-:W4:Y:S01]  /*14a30*/  @P0 LDC R4, c[0x0][0x450] ;  /* 0x00011400ff040b82 */ /* 0x000f220000000800 */
[----:B---3--:R-:W-:Y:S02]  /*14a40*/  IMAD.SHL.U32 R0, R5, 0x80, RZ ;  /* 0x0000008005007824 */ /* 0x008fe400078e00ff */
[----:B------:R-:W-:-:S02]  /*14a50*/  IMAD.MOV.U32 R5, RZ, RZ, RZ ;  /* 0x000000ffff057224 */ /* 0x000fc400078e00ff */
[----:B------:R-:W-:Y:S02]  /*14a60*/  VIADD R0, R0, 0x7f ;  /* 0x0000007f00007836 */ /* 0x000fe40000000000 */
[----:B------:R-:W-:Y:S02]  /*14a70*/  IMAD.MOV.U32 R10, RZ, RZ, R5 ;  /* 0x000000ffff0a7224 */ /* 0x000fe400078e0005 */
[----:B--2---:R-:W-:-:S05]  /*14a80*/  @P0 IMAD.HI.U32 R3, R0, R3, RZ ;  /* 0x0000000300030227 */ /* 0x004fca00078e00ff */
[----:B----4-:R-:W-:Y:S01]  /*14a90*/  @P0 SHF.R.U32.HI R0, RZ, R4, R3 ;  /* 0x00000004ff000219 */ /* 0x010fe20000011603 */
[C---:B------:R-:W-:Y:S01]  /*14aa0*/  VIADD R3, R6.reuse, 0x4f ;  /* 0x0000004f06037836 */ /* 0x040fe20000000000 */
[----:B------:R-:W-:Y:S02]  /*14ab0*/  IADD3 R6, R6, 0x50, -R9 ;  /* 0x0000005006067810 */ /* 0x000fe40007ffe809 */
[----:B01----:R-:W-:Y:S01]  /*14ac0*/  LOP3.LUT R9, R2, 0xff, RZ, 0xc0, !PT ;  /* 0x000000ff02097812 */ /* 0x003fe200078ec0ff */
[----:B------:R-:W-:-:S04]  /*14ad0*/  IMAD.HI R3, R3, 0x66666667, RZ ;  /* 0x6666666703037827 */ /* 0x000fc800078e02ff */
[----:B------:R-:W-:Y:S01]  /*14ae0*/  IMAD.IADD R0, R6, 0x1, R0 ;  /* 0x0000000106007824 */ /* 0x000fe200078e0200 */
[----:B------:R-:W-:-:S03]  /*14af0*/  SHF.R.U32.HI R4, RZ, 0x1f, R3 ;  /* 0x0000001fff047819 */ /* 0x000fc60000011603 */
[----:B------:R-:W-:Y:S01]  /*14b00*/  IMAD.HI R0, R0, 0x66666667, RZ ;  /* 0x6666666700007827 */ /* 0x000fe200078e02ff */
[----:B------:R-:W-:-:S04]  /*14b10*/  LEA.HI.SX32 R4, R3, R4, 0x1b ;  /* 0x0000000403047211 */ /* 0x000fc800078fdaff */
[----:B------:R-:W-:-:S04]  /*14b20*/  SHF.R.U32.HI R3, RZ, 0x1f, R0 ;  /* 0x0000001fff037819 */ /* 0x000fc80000011600 */
[----:B------:R-:W-:Y:S02]  /*14b30*/  LEA.HI.SX32 R3, R0, R3, 0x1b ;  /* 0x0000000300037211 */ /* 0x000fe400078fdaff */
[----:B------:R-:W-:Y:S02]  /*14b40*/  SHF.R.U32.HI R0, RZ, 0x10, R2 ;  /* 0x00000010ff007819 */ /* 0x000fe40000011602 */
[----:B------:R-:W-:Y:S02]  /*14b50*/  VIMNMX R8, R4, R3, PT ;  /* 0x0000000304087248 */ /* 0x000fe40003fe0100 */
[----:B------:R-:W-:Y:S02]  /*14b60*/  ISETP.NE.AND P0, PT, R0, RZ, PT ;  /* 0x000000ff0000720c */ /* 0x000fe40003f05270 */
[----:B------:R-:W-:Y:S01]  /*14b70*/  ISETP.GE.AND P1, PT, R8, 0x1, PT ;  /* 0x000000010800780c */ /* 0x000fe20003f26270 */
[----:B------:R0:W-:Y:S04]  /*14b80*/  STL [R1+0x38], R8 ;  /* 0x0000380801007387 */ /* 0x0001e80000100800 */
[----:B------:R0:W-:Y:S04]  /*14b90*/  STL [R1+0x3c], R5 ;  /* 0x00003c0501007387 */ /* 0x0001e80000100800 */
[----:B------:R0:W-:Y:S02]  /*14ba0*/  STL [R1+0x48], R9 ;  /* 0x0000480901007387 */ /* 0x0001e40000100800 */
[----:B------:R-:W1:Y:S02]  /*14bb0*/  @!P0 LDC R0, c[0x0][0x9f0] ;  /* 0x00027c00ff008b82 */ /* 0x000e640000000800 */
[----:B------:R-:W-:Y:S05]  /*14bc0*/  @!P1 BRA `(.L_x_2427) ;  /* 0x0000000000709947 */ /* 0x000fea0003800000 */
[----:B-1----:R-:W-:-:S04]  /*14bd0*/  IABS R4, R0 ;  /* 0x0000000000047213 */ /* 0x002fc80000000000 */
[----:B------:R-:W1:Y:S08]  /*14be0*/  I2F.RP R2, R4 ;  /* 0x0000000400027306 */ /* 0x000e700000209400 */
[----:B-1----:R-:W1:Y:S02]  /*14bf0*/  MUFU.RCP R2, R2 ;  /* 0x0000000200027308 */ /* 0x002e640000001000 */
[----:B-1----:R-:W-:-:S06]  /*14c00*/  VIADD R2, R2, 0xffffffe ;  /* 0x0ffffffe02027836 */ /* 0x002fcc0000000000 */
[----:B------:R-:W1:Y:S02]  /*14c10*/  F2I.FTZ.U32.TRUNC.NTZ R3, R2 ;  /* 0x0000000200037305 */ /* 0x000e64000021f000 */
[----:B-1----:R-:W-:-:S04]  /*14c20*/  IMAD.MOV R2, RZ, RZ, -R3 ;  /* 0x000000ffff027224 */ /* 0x002fc800078e0a03 */
[----:B0-----:R-:W-:Y:S02]  /*14c30*/  IMAD R5, R2, R4, RZ ;  /* 0x0000000402057224 */ /* 0x001fe400078e02ff */
[----:B------:R-:W-:-:S04]  /*14c40*/  IMAD.MOV.U32 R2, RZ, RZ, RZ ;  /* 0x000000ffff027224 */ /* 0x000fc800078e00ff */
[----:B------:R-:W-:Y:S01]  /*14c50*/  IMAD.HI.U32 R7, R3, R5, R2 ;  /* 0x0000000503077227 */ /* 0x000fe200078e0002 */
        /* <DEDUP_REMOVED lines=19> */
.L_x_2427:
[----:B------:R-:W-:Y:S05]  /*14d90*/  BSYNC B0 ;  /* 0x0000000000007941 */ /* 0x000fea0003800000 */
.L_x_2426:
[----:B-1----:R-:W-:Y:S01]  /*14da0*/  IMAD.MOV.U32 R0, RZ, RZ, R10 ;  /* 0x000000ffff007224 */ /* 0x002fe200078e000a */
[----:B------:R-:W-:Y:S03]  /*14db0*/  BSSY B7, `(.L_x_2428) ;  /* 0x00004ca000077945 */ /* 0x000fe60003800000 */
[----:B------:R-:W-:-:S05]  /*14dc0*/  IMAD R2, R9, R0, RZ ;  /* 0x0000000009027224 */ /* 0x000fca00078e02ff */
[----:B------:R-:W-:Y:S01]  /*14dd0*/  VIADDMNMX R0, R2, R0, R8, PT ;  /* 0x0000000002007246 */ /* 0x000fe20003800108 */
[----:B------:R1:W-:Y:S03]  /*14de0*/  STL [R1+0x28], R2 ;  /* 0x0000280201007387 */ /* 0x0003e60000100800 */
[----:B------:R-:W-:Y:S01]  /*14df0*/  ISETP.GT.AND P0, PT, R0, R2, PT ;  /* 0x000000020000720c */ /* 0x000fe20003f04270 */
[----:B------:R1:W-:-:S12]  /*14e00*/  STL [R1+0x40], R0 ;  /* 0x0000400001007387 */ /* 0x0003d80000100800 */
[----:B------:R-:W-:Y:S05]  /*14e10*/  @P0 BRA `(.L_x_2429) ;  /* 0x00000000004c0947 */ /* 0x000fea0003800000 */
[----:B-1----:R-:W1:Y:S02]  /*14e20*/  S2R R0, SR_TID.X ;  /* 0x0000000000007919 */ /* 0x002e640000002100 */
[----:B-1----:R-:W-:-:S04]  /*14e30*/  LOP3.LUT R0, R0, 0x7f, RZ, 0xc0, !PT ;  /* 0x0000007f00007812 */ /* 0x002fc800078ec0ff */
[----:B------:R-:W-:-:S13]  /*14e40*/  ISETP.NE.AND P0, PT, R0, RZ, PT ;  /* 0x000000ff0000720c */ /* 0x000fda0003f05270 */
[----:B------:R-:W-:Y:S05]  /*14e50*/  @P0 BRA `(.L_x_2430) ;  /* 0x0000004800fc0947 */ /* 0x000fea0003800000 */
[----:B------:R-:W1:Y:S01]  /*14e60*/  S2R R3, SR_LANEID ;  /* 0x0000000000037919 */ /* 0x000e620000000000 */
[----:B------:R-:W-:Y:S01]  /*14e70*/  VOTEU.ANY UR4, UPT, PT ;  /* 0x0000000000047886 */ /* 0x000fe200038e0100 */
[----:B------:R-:W-:Y:S01]  /*14e80*/  ULDC.64 UR6, c[0x0][0x208] ;  /* 0x0000820000067ab9 */ /* 0x000fe20000000a00 */
[----:B------:R-:W1:Y:S08]  /*14e90*/  FLO.U32 R0, UR4 ;  /* 0x0000000400007d00 */ /* 0x000e7000080e0000 */
[----:B0-----:R-:W0:Y:S01]  /*14ea0*/  POPC R5, UR4 ;  /* 0x0000000400057d09 */ /* 0x001e220008000000 */
[----:B-1----:R-:W-:-:S02]  /*14eb0*/  ISETP.EQ.U32.AND P0, PT, R0, R3, PT ;  /* 0x000000030000720c */ /* 0x002fc40003f02070 */
[----:B------:R-:W0:Y:S11]  /*14ec0*/  LDC.64 R2, c[0x0][0xc60] ;  /* 0x00031800ff027b82 */ /* 0x000e360000000a00 */
[----:B0-----:R-:W3:Y:S01]  /*14ed0*/  @P0 ATOMG.E.ADD.STRONG.GPU PT, R3, desc[UR6][R2.64], R5 ;  /* 0x00000005020309a8 */ /* 0x001ee200081ee1c6 */
[----:B------:R-:W0:Y:S02]  /*14ee0*/  S2R R4, SR_LTMASK ;  /* 0x0000000000047919 */ /* 0x000e240000003900 */
[----:B0-----:R-:W-:-:S04]  /*14ef0*/  LOP3.LUT R4, R4, UR4, RZ, 0xc0, !PT ;  /* 0x0000000404047c12 */ /* 0x001fc8000f8ec0ff */
[----:B------:R-:W0:Y:S01]  /*14f00*/  POPC R7, R4 ;  /* 0x0000000400077309 */ /* 0x000e220000000000 */
[----:B---3--:R-:W0:Y:S02]  /*14f10*/  SHFL.IDX PT, R0, R3, R0, 0x1f ;  /* 0x00001f0003007589 */ /* 0x008e2400000e0000 */
[----:B0-----:R-:W-:-:S05]  /*14f20*/  IADD3 R0, R0, UR38, R7 ;  /* 0x0000002600007c10 */ /* 0x001fca000fffe007 */
[----:B------:R3:W-:Y:S01]  /*14f30*/  STL [R1], R0 ;  /* 0x0000000001007387 */ /* 0x0007e20000100800 */
[----:B------:R-:W-:Y:S05]  /*14f40*/  BRA `(.L_x_2430) ;  /* 0x0000004800c07947 */ /* 0x000fea0003800000 */
.L_x_2429:
[----:B-1----:R-:W-:Y:S01]  /*14f50*/  VIADD R0, R18, 0x24400 ;  /* 0x0002440012007836 */ /* 0x002fe20000000000 */
[----:B------:R-:W-:Y:S04]  /*14f60*/  BSSY B6, `(.L_x_2431) ;  /* 0x0000013000067945 */ /* 0x000fe80003800000 */
[----:B------:R-:W-:-:S13]  /*14f70*/  LOP3.LUT P0, RZ, R0, 0x3ff, RZ, 0xc0, !PT ;  /* 0x000003ff00ff7812 */ /* 0x000fda000780c0ff */
[----:B------:R-:W-:Y:S05]  /*14f80*/  @!P0 BRA `(.L_x_2432) ;  /* 0x0000000000408947 */ /* 0x000fea0003800000 */
[----:B------:R-:W-:Y:S01]  /*14f90*/  MOV R2, 0x0 ;  /* 0x0000000000027802 */ /* 0x000fe20000000f00 */
[----:B------:R-:W-:Y:S01]  /*14fa0*/  ULDC.64 UR6, c[0x4][0x1b8] ;  /* 0x01006e0000067ab9 */ /* 0x000fe20000000a00 */
[----:B------:R-:W-:Y:S01]  /*14fb0*/  ULDC.64 UR8, c[0x4][0x1c0] ;  /* 0x0100700000087ab9 */ /* 0x000fe20000000a00 */
[----:B------:R-:W-:Y:S01]  /*14fc0*/  ULDC.64 UR4, c[0x4][0x118] ;  /* 0x0100460000047ab9 */ /* 0x000fe20000000a00 */
[----:B------:R-:W-:Y:S02]  /*14fd0*/  IMAD.U32 R4, RZ, RZ, UR6 ;  /* 0x00000006ff047e24 */ /* 0x000fe4000f8e00ff */
        /* <DEDUP_REMOVED lines=11> */
.L_x_2432:
[----:B------:R-:W-:Y:S05]  /*15090*/  BSYNC B6 ;  /* 0x0000000000067941 */ /* 0x000fea0003800000 */
.L_x_2431:
        /* <DEDUP_REMOVED lines=8> */
[----:B------:R1:W3:Y:S01]  /*15120*/  LDC.64 R2, c[0x4][R0] ;  /* 0x0100000000027b82 */ /* 0x0002e20000000a00 */
[----:B------:R-:W-:Y:S02]  /*15130*/  IMAD.U32 R4, RZ, RZ, UR6 ;  /* 0x00000006ff047e24 */ /* 0x000fe4000f8e00ff */
[----:B0-----:R-:W-:Y:S02]  /*15140*/  IMAD.U32 R5, RZ, RZ, UR7 ;  /* 0x00000007ff057e24 */ /* 0x001fe4000f8e00ff */
[----:B------:R-:W-:Y:S02]  /*15150*/  IMAD.U32 R6, RZ, RZ, UR8 ;  /* 0x00000008ff067e24 */ /* 0x000fe4000f8e00ff */
[----:B------:R-:W-:-:S02]  /*15160*/  IMAD.U32 R7, RZ, RZ, UR9 ;  /* 0x00000009ff077e24 */ /* 0x000fc4000f8e00ff */
[----:B--2---:R-:W-:Y:S02]  /*15170*/  IMAD.U32 R10, RZ, RZ, UR4 ;  /* 0x00000004ff0a7e24 */ /* 0x004fe4000f8e00ff */
[----:B------:R-:W-:Y:S02]  /*15180*/  IMAD.U32 R11, RZ, RZ, UR5 ;  /* 0x00000005ff0b7e24 */ /* 0x000fe4000f8e00ff */
[----:B------:R-:W-:Y:S02]  /*15190*/  IMAD.MOV.U32 R8, RZ, RZ, 0x70 ;  /* 0x00000070ff087424 */ /* 0x000fe400078e00ff */
[----:B------:R-:W-:Y:S02]  /*151a0*/  IMAD.MOV.U32 R12, RZ, RZ, 0x1 ;  /* 0x00000001ff0c7424 */ /* 0x000fe400078e00ff */
[----:B-1----:R-:W-:-:S07]  /*151b0*/  IMAD.MOV.U32 R13, RZ, RZ, RZ ;  /* 0x000000ffff0d7224 */ /* 0x002fce00078e00ff */
[----:B------:R-:W-:-:S07]  /*151c0*/  LEPC R20, `(.L_x_2435) ;  /* 0x000000001014794e */ /* 0x000fce0000000000 */
[----:B---3--:R-:W-:Y:S05]  /*151d0*/  CALL.ABS.NOINC R2 ;  /* 0x0000000002007343 */ /* 0x008fea0003c00000 */
.L_x_2435:
        /* <DEDUP_REMOVED lines=16> */
.L_x_2434:
[----:B------:R-:W-:Y:S05]  /*152e0*/  BSYNC B6 ;  /* 0x0000000000067941 */ /* 0x000fea0003800000 */
.L_x_2433:
[----:B------:R-:W3:Y:S01]  /*152f0*/  LDL.LU R4, [R1+0x1c] ;  /* 0x00001c0001047983 */ /* 0x000ee20000300800 */
[----:B------:R-:W-:-:S03]  /*15300*/  ULDC.64 UR4, c[0x0][0x9f8] ;  /* 0x00027e0000047ab9 */ /* 0x000fc60000000a00 */
[----:B------:R-:W4:Y:S01]  /*15310*/  LDL R7, [R1+0x10] ;  /* 0x0000100001077983 */ /* 0x000f220000100800 */
[----:B------:R-:W-:Y:S01]  /*15320*/  ISETP.NE.U32.AND P0, PT, RZ, UR4, PT ;  /* 0x00000004ff007c0c */ /* 0x000fe2000bf05070 */
[----:B------:R-:W-:Y:S02]  /*15330*/  ULDC.64 UR6, c[0x0][0x208] ;  /* 0x0000820000067ab9 */ /* 0x000fe40000000a00 */
[----:B------:R-:W5:Y:S01]  /*15340*/  LDL R0, [R1+0x40] ;  /* 0x0000400001007983 */ /* 0x000f620000100800 */
[----:B------:R-:W-:-:S13]  /*15350*/  ISETP.NE.AND.EX P0, PT, RZ, UR5, PT, P0 ;  /* 0x00000005ff007c0c */ /* 0x000fda000bf05300 */
[----:B------:R-:W-:-:S04]  /*15360*/  @P0 IADD3 R2, P1, R17, UR4, RZ ;  /* 0x0000000411020c10 */ /* 0x000fc8000ff3e0ff */
[----:B---3--:R-:W-:Y:S01]  /*15370*/  @P0 IADD3.X R3, R4, UR5, RZ, P1, !PT ;  /* 0x0000000504030c10 */ /* 0x008fe20008ffe4ff */
[----:B------:R-:W-:-:S04]  /*15380*/  ULDC.64 UR4, c[0x0][0xa08] ;  /* 0x0002820000047ab9 */ /* 0x000fc80000000a00 */
[----:B----4-:R1:W0:Y:S02]  /*15390*/  @P0 LDG.E R7, desc[UR6][R2.64] ;  /* 0x0000000602070981 */ /* 0x010224000c1e1900 */
[----:B-1----:R-:W1:Y:S01]  /*153a0*/  LDC.64 R2, c[0x0][0x418] ;  /* 0x00010600ff027b82 */ /* 0x002e620000000a00 */
[----:B-----5:R-:W-:Y:S01]  /*153b0*/  VIADD R0, R0, 0xffffffff ;  /* 0xffffffff00007836 */ /* 0x020fe20000000000 */
[----:B0-----:R-:W-:Y:S01]  /*153c0*/  SHF.R.S32.HI R8, RZ, 0x1f, R7 ;  /* 0x0000001fff087819 */ /* 0x001fe20000011407 */
[----:B------:R0:W-:Y:S04]  /*153d0*/  @P0 STL [R1+0x10], R7 ;  /* 0x0000100701000387 */ /* 0x0001e80000100800 */
[----:B------:R0:W-:Y:S01]  /*153e0*/  STL [R1+0x1c], R8 ;  /* 0x00001c0801007387 */ /* 0x0001e20000100800 */
[----:B-1----:R-:W-:Y:S01]  /*153f0*/  LOP3.LUT P0, RZ, R2, UR4, RZ, 0xfc, !PT ;  /* 0x0000000402ff7c12 */ /* 0x002fe2000f80fcff */
[----:B------:R-:W-:-:S03]  /*15400*/  UMOV UR4, 0xffffffff ;  /* 0xffffffff00047882 */ /* 0x000fc60000000000 */
[----:B------:R-:W-:-:S04]  /*15410*/  LOP3.LUT P0, RZ, R3, UR5, RZ, 0xfc, P0 ;  /* 0x0000000503ff7c12 */ /* 0x000fc8000800fcff */
[----:B------:R-:W-:Y:S01]  /*15420*/  SEL R17, R7, RZ, !P0 ;  /* 0x000000ff07117207 */ /* 0x000fe20004000000 */
[----:B0-----:R-:W-:Y:S08]  /*15430*/  BRA.DIV UR4, `(.L_x_2436) ;  /* 0x0000005e04b07947 */ /* 0x001ff0000b800000 */
[----:B------:R-:W0:Y:S02]  /*15440*/  S2R R4, SR_TID.X ;  /* 0x0000000000047919 */ /* 0x000e240000002100 */
[----:B0-----:R-:W-:-:S04]  /*15450*/  SHF.R.U32.HI R4, RZ, 0x5, R4 ;  /* 0x00000005ff047819 */ /* 0x001fc80000011604 */
[----:B------:R-:W-:-:S05]  /*15460*/  LOP3.LUT R4, R4, 0x3, RZ, 0xc0, !PT ;  /* 0x0000000304047812 */ /* 0x000fca00078ec0ff */
[----:B------:R0:W1:Y:S02]  /*15470*/  SHFL.IDX PT, R14, R4, RZ, 0x1f ;  /* 0x00001fff040e7589 */ /* 0x00006400000e0000 */
.L_x_2553:
[----:B------:R-:W-:Y:S01]  /*15480*/  PLOP3.LUT P1, PT, PT, PT, PT, 0x8, 0x0 ;  /* 0x000000000000781c */ /* 0x000fe20003f2e170 */
[----:B------:R3:W-:Y:S01]  /*15490*/  STL [R1+0x8], R0 ;  /* 0x0000080001007387 */ /* 0x0007e20000100800 */
[----:B-1----:R-:W-:Y:S02]  /*154a0*/  ISETP.NE.AND P0, PT, R14, RZ, PT ;  /* 0x000000ff0e00720c */ /* 0x002fe40003f05270 */
[----:B0-----:R-:W-:-:S05]  /*154b0*/  P2R R4, PR, RZ, 0x2 ;  /* 0x00000002ff047803 */ /* 0x001fca0000000000 */
[----:B------:R3:W-:Y:S06]  /*154c0*/  STL [R1+0x20], R4 ;  /* 0x0000200401007387 */ /* 0x0007ec0000100800 */
[----:B------:R-:W-:Y:S05]  /*154d0*/  @P0 BRA `(.L_x_2437) ;  /* 0x0000000400440947 */ /* 0x000fea0003800000 */
[----:B------:R-:W-:-:S03]  /*154e0*/  UMOV UR4, 0xffffffff ;  /* 0xffffffff00047882 */ /* 0x000fc60000000000 */
[----:B------:R-:W-:Y:S05]  /*154f0*/  BRA.DIV UR4, `(.L_x_2438) ;  /* 0x0000005e04b47947 */ /* 0x000fea000b800000 */
[----:B------:R-:W-:-:S13]  /*15500*/  ELECT P6, URZ, PT ;  /* 0x00000000003f782f */ /* 0x000fda00038c0000 */
.L_x_2556:
[----:B------:R-:W-:Y:S05]  /*15510*/  @!P6 BRA `(.L_x_2437) ;  /* 0x000000040034e947 */ /* 0x000fea0003800000 */
[----:B------:R-:W-:-:S04]  /*15520*/  ISETP.NE.U32.AND P0, PT, R2, RZ, PT ;  /* 0x000000ff0200720c */ /* 0x000fc80003f05070 */
[----:B------:R-:W-:-:S13]  /*15530*/  ISETP.NE.AND.EX P0, PT, R3, RZ, PT, P0 ;  /* 0x000000ff0300720c */ /* 0x000fda0003f05300 */
[----:B------:R-:W-:Y:S05]  /*15540*/  @!P0 BRA `(.L_x_2439) ;  /* 0x0000000000548947 */ /* 0x000fea0003800000 */
[----:B------:R-:W0:Y:S01]  /*15550*/  LDC R6, c[0x0][0x43c] ;  /* 0x00010f00ff067b82 */ /* 0x000e220000000800 */
[----:B------:R-:W-:Y:S01]  /*15560*/  IMAD.MOV.U32 R9, RZ, RZ, R0 ;  /* 0x000000ffff097224 */ /* 0x000fe200078e0000 */
[----:B------:R-:W-:Y:S01]  /*15570*/  ULDC.64 UR4, c[0x0][0x428] ;  /* 0x00010a0000047ab9 */ /* 0x000fe20000000a00 */
[----:B------:R-:W-:Y:S02]  /*15580*/  ULDC.64 UR6, c[0x0][0x208] ;  /* 0x0000820000067ab9 */ /* 0x000fe40000000a00 */
[----:B---3--:R-:W-:Y:S01]  /*15590*/  IMAD.MOV.U32 R0, RZ, RZ, R9 ;  /* 0x000000ffff007224 */ /* 0x008fe200078e0009 */
[----:B0-----:R-:W-:-:S13]  /*155a0*/  ISETP.NE.AND P0, PT, R6, 0x1, PT ;  /* 0x000000010600780c */ /* 0x001fda0003f05270 */
[----:B------:R-:W0:Y:S02]  /*155b0*/  @P0 LDC.64 R4, c[0x0][0x440] ;  /* 0x00011000ff040b82 */ /* 0x000e240000000a00 */
[----:B0-----:R-:W-:-:S05]  /*155c0*/  @P0 IMAD.HI.U32 R4, R9, R4, RZ ;  /* 0x0000000409040227 */ /* 0x001fca00078e00ff */
        /* <DEDUP_REMOVED lines=13> */
.L_x_2439:
[----:B0-----:R-:W4:Y:S01]  /*156a0*/  LDL R2, [R1+0x14] ;  /* 0x0000140001027983 */ /* 0x001f220000100800 */
[----:B---3--:R-:W-:Y:S01]  /*156b0*/  IMAD R0, R19, 0x8, R18 ;  /* 0x0000000813007824 */ /* 0x008fe200078e0212 */
[----:B----4-:R-:W-:-:S04]  /*156c0*/  SHF.L.U32 R2, R2, 0x1f, RZ ;  /* 0x0000001f02027819 */ /* 0x010fc800000006ff */
[----:B------:R-:W0:Y:S02]  /*156d0*/  SYNCS.PHASECHK.TRANS64.TRYWAIT P0, [R0+URZ+0x38840], R2 ;  /* 0x03884002000075a7 */ /* 0x000e24000800017f */
[----:B0-----:R-:W-:Y:S05]  /*156e0*/  @!P0 BRA `(.L_x_2440) ;  /* 0x0000005c00588947 */ /* 0x001fea0003800000 */
.L_x_2557:
[----:B------:R-:W1:Y:S02]  /*156f0*/  S2R R3, SR_TID.X ;  /* 0x0000000000037919 */ /* 0x000e640000002100 */
[----:B-1----:R-:W-:-:S04]  /*15700*/  LOP3.LUT R3, R3, 0x7f, RZ, 0xc0, !PT ;  /* 0x0000007f03037812 */ /* 0x002fc800078ec0ff */
[----:B------:R-:W-:-:S13]  /*15710*/  ISETP.NE.AND P0, PT, R3, RZ, PT ;  /* 0x000000ff0300720c */ /* 0x000fda0003f05270 */
[----:B------:R-:W-:Y:S05]  /*15720*/  @P0 BRA `(.L_x_2441) ;  /* 0x00000000001c0947 */ /* 0x000fea0003800000 */
[----:B------:R-:W1:Y:S01]  /*15730*/  S2R R3, SR_TID.X ;  /* 0x0000000000037919 */ /* 0x000e620000002100 */
[----:B0-----:R-:W-:-:S04]  /*15740*/  IMAD.MOV.U32 R2, RZ, RZ, 0xa000 ;  /* 0x0000a000ff027424 */ /* 0x001fc800078e00ff */
[----:B------:R3:W-:Y:S01]  /*15750*/  SYNCS.ARRIVE.TRANS64 RZ, [R0+URZ+0x38830], R2 ;  /* 0x0388300200ff79a7 */ /* 0x0007e2000800003f */
[----:B-1----:R-:W-:-:S04]  /*15760*/  LOP3.LUT R3, R3, 0x1f, RZ, 0xc0, !PT ;  /* 0x0000001f03037812 */ /* 0x002fc800078ec0ff */
[----:B------:R-:W-:-:S13]  /*15770*/  ISETP.NE.AND P0, PT, R3, RZ, PT ;  /* 0x000000ff0300720c */ /* 0x000fda0003f05270 */
[----:B---3--:R-:W-:Y:S05]  /*15780*/  @!P0 BRA `(.L_x_2441) ;  /* 0x0000000000048947 */ /* 0x008fea0003800000 */
[----:B------:R-:W-:Y:S01]  /*15790*/  BPT.TRAP 0x1 ;  /* 0x000000040000795c */ /* 0x000fe20000300000 */
.L_x_2441:
[----:B------:R-:W3:Y:S04]  /*157a0*/  LDL R3, [R1+0x8] ;  /* 0x0000080001037983 */ /* 0x000ee80000100800 */
[----:B0-----:R-:W4:Y:S01]  /*157b0*/  LDL R2, [R1+0x18] ;  /* 0x0000180001027983 */ /* 0x001f220000100800 */
        /* <DEDUP_REMOVED lines=20> */
[----:B----4-:R-:W-:-:S13]  /*15900*/  R2UR UR5, R2 ;  /* 0x00000000020572ca */ /* 0x010fda00000e0000 */
[----:B------:R-:W-:Y:S02]  /*15910*/  UIMAD UR11, UR11, 0x50, UR5 ;  /* 0x000000500b0b78a4 */ /* 0x000fe4000f8e0205 */
[----:B------:R-:W-:-:S09]  /*15920*/  UIADD3.X UR5, URZ, UR37, URZ, UP0, !UPT ;  /* 0x000000253f057290 */ /* 0x000fd200087fe43f */
[----:B------:R1:W-:Y:S02]  /*15930*/  UTMALDG.4D [UR8], [UR4], desc[UR6] ;  /* 0x00000608040075b4 */ /* 0x0003e40008019000 */
[----:B-1----:R-:W-:Y:S01]  /*15940*/  UMOV UR8, UR15 ;  /* 0x0000000f00087c82 */ /* 0x002fe20008000000 */
[----:B------:R-:W-:Y:S02]  /*15950*/  UMOV UR10, UR16 ;  /* 0x00000010000a7c82 */ /* 0x000fe40008000000 */
[----:B------:R1:W-:Y:S02]  /*15960*/  UTMALDG.4D [UR8], [UR4], desc[UR6] ;  /* 0x00000608040075b4 */ /* 0x0003e40008019000 */
[----:B-1----:R-:W-:Y:S01]  /*15970*/  UMOV UR8, UR17 ;  /* 0x0000001100087c82 */ /* 0x002fe20008000000 */
[----:B------:R-:W-:Y:S01]  /*15980*/  UMOV UR10, UR14 ;  /* 0x0000000e000a7c82 */ /* 0x000fe20008000000 */
[----:B------:R-:W-:Y:S01]  /*15990*/  UMOV UR14, 0xc0 ;  /* 0x000000c0000e7882 */ /* 0x000fe20000000000 */
[----:B------:R1:W-:Y:S02]  /*159a0*/  UTMALDG.4D [UR8], [UR4], desc[UR6] ;  /* 0x00000608040075b4 */ /* 0x0003e40008019000 */
[----:B-1----:R-:W-:Y:S01]  /*159b0*/  UMOV UR8, UR18 ;  /* 0x0000001200087c82 */ /* 0x002fe20008000000 */
[----:B------:R-:W-:-:S02]  /*159c0*/  UMOV UR10, UR14 ;  /* 0x0000000e000a7c82 */ /* 0x000fc40008000000 */
[----:B------:R0:W-:Y:S02]  /*159d0*/  UTMALDG.4D [UR8], [UR4], desc[UR6] ;  /* 0x00000608040075b4 */ /* 0x0001e40008019000 */
[----:B0-----:R-:W-:Y:S01]  /*159e0*/  NOP ;  /* 0x0000000000007918 */ /* 0x001fe20000000000 */
.L_x_2437:
[----:B------:R-:W4:Y:S04]  /*159f0*/  LDL.LU R3, [R1+0x30] ;  /* 0x0000300001037983 */ /* 0x000f280000300800 */
[----:B------:R-:W5:Y:S04]  /*15a00*/  LDL.LU R5, [R1+0x2c] ;  /* 0x00002c0001057983 */ /* 0x000f680000300800 */
[----:B---3--:R-:W3:Y:S01]  /*15a10*/  LDL.LU R4, [R1+0x44] ;  /* 0x0000440001047983 */ /* 0x008ee20000300800 */
        /* <DEDUP_REMOVED lines=9> */
[----:B----4-:R-:W-:Y:S02]  /*15ab0*/  SHF.R.S32.HI R0, RZ, 0x1f, R3 ;  /* 0x0000001fff007819 */ /* 0x010fe40000011403 */
[----:B-----5:R-:W-:-:S03]  /*15ac0*/  SEL R5, R5, RZ, !P0 ;  /* 0x000000ff05057207 */ /* 0x020fc60004000000 */
[----:B------:R-:W-:Y:S01]  /*15ad0*/  IMAD R0, R0, UR4, RZ ;  /* 0x0000000400007c24 */ /* 0x000fe2000f8e02ff */
[----:B---3--:R-:W-:-:S03]  /*15ae0*/  SEL R4, R4, RZ, !P0 ;  /* 0x000000ff04047207 */ /* 0x008fc60004000000 */
        /* <DEDUP_REMOVED lines=23> */
[----:B0-----:R-:W-:Y:S05]  /*15c60*/  CALL.ABS.NOINC R2 ;  /* 0x0000000002007343 */ /* 0x001fea0003c00000 */
.L_x_2443:
[----:B------:R-:W-:Y:S05]  /*15c70*/  BSYNC B6 ;  /* 0x0000000000067941 */ /* 0x000fea0003800000 */
.L_x_2442:
[----:B0-----:R-:W3:Y:S01]  /*15c80*/  LDL.LU R0, [R1+0x44] ;  /* 0x0000440001007983 */ /* 0x001ee20000300800 */
[----:B------:R-:W-:Y:S01]  /*15c90*/  ULDC.64 UR4, c[0x0][0x2d8] ;  /* 0x0000b60000047ab9 */ /* 0x000fe20000000a00 */
[----:B------:R-:W0:Y:S01]  /*15ca0*/  LDC R7, c[0x0][0x448] ;  /* 0x00011200ff077b82 */ /* 0x000e220000000800 */
[----:B------:R-:W-:Y:S01]  /*15cb0*/  ULDC.64 UR6, c[0x0][0x280] ;  /* 0x0000a00000067ab9 */ /* 0x000fe20000000a00 */
[----:B------:R-:W4:Y:S04]  /*15cc0*/  LDL.LU R4, [R1+0x30] ;  /* 0x0000300001047983 */ /* 0x000f280000300800 */
[----:B------:R-:W4:Y:S04]  /*15cd0*/  LDL.LU.64 R2, [R1+0x50] ;  /* 0x0000500001027983 */ /* 0x000f280000300a00 */
[----:B------:R-:W3:Y:S04]  /*15ce0*/  LDL.LU R5, [R1+0x2c] ;  /* 0x00002c0001057983 */ /* 0x000ee80000300800 */
[----:B------:R-:W3:Y:S01]  /*15cf0*/  LDL R8, [R1+0x4] ;  /* 0x0000040001087983 */ /* 0x000ee20000100800 */
[----:B------:R-:W1:Y:S01]  /*15d00*/  S2R R9, SR_TID.X ;  /* 0x0000000000097919 */ /* 0x000e620000002100 */
[----:B--2---:R-:W2:Y:S01]  /*15d10*/  S2R R10, SR_TID.X ;  /* 0x00000000000a7919 */ /* 0x004ea20000002100 */
[----:B0-----:R-:W-:-:S13]  /*15d20*/  ISETP.NE.AND P0, PT, R7, 0x1, PT ;  /* 0x000000010700780c */ /* 0x001fda0003f05270 */
[----:B------:R-:W0:Y:S01]  /*15d30*/  @P0 LDC R6, c[0x0][0x450] ;  /* 0x00011400ff060b82 */ /* 0x000e220000000800 */
[----:B-1----:R-:W-:Y:S02]  /*15d40*/  IMAD.SHL.U32 R9, R9, 0x8, RZ ;  /* 0x0000000809097824 */ /* 0x002fe400078e00ff */
[----:B--2---:R-:W-:-:S03]  /*15d50*/  IMAD.SHL.U32 R10, R10, 0x8, RZ ;  /* 0x000000080a0a7824 */ /* 0x004fc600078e00ff */
[----:B------:R-:W-:-:S04]  /*15d60*/  LOP3.LUT R9, R9, 0x38, RZ, 0xc0, !PT ;  /* 0x0000003809097812 */ /* 0x000fc800078ec0ff */
[C---:B------:R-:W-:Y:S02]  /*15d70*/  LOP3.LUT R12, R9.reuse, 0x40, RZ, 0xfc, !PT ;  /* 0x00000040090c7812 */ /* 0x040fe400078efcff */
[C---:B------:R-:W-:Y:S02]  /*15d80*/  LOP3.LUT R11, R9.reuse, 0x80, RZ, 0xfc, !PT ;  /* 0x00000080090b7812 */ /* 0x040fe400078efcff */
[----:B------:R-:W-:Y:S02]  /*15d90*/  LOP3.LUT R9, R9, 0xc0, RZ, 0xfc, !PT ;  /* 0x000000c009097812 */ /* 0x000fe400078efcff */
[----:B------:R-:W-:Y:S01]  /*15da0*/  LOP3.LUT R10, R10, 0x38, RZ, 0xc0, !PT ;  /* 0x000000380a0a7812 */ /* 0x000fe200078ec0ff */
[----:B----4-:R-:W-:Y:S02]  /*15db0*/  IMAD.MOV.U32 R3, RZ, RZ, R4 ;  /* 0x000000ffff037224 */ /* 0x010fe400078e0004 */
[----:B------:R-:W1:Y:S01]  /*15dc0*/  S2R R4, SR_TID.X ;  /* 0x0000000000047919 */ /* 0x000e620000002100 */
[----:B------:R-:W-:-:S04]  /*15dd0*/  IMAD.WIDE.U32 R2, R16, UR4, R2 ;  /* 0x0000000410027c25 */ /* 0x000fc8000f8e0002 */
[----:B------:R-:W-:Y:S01]  /*15de0*/  IMAD R3, R16, UR5, R3 ;  /* 0x0000000510037c24 */ /* 0x000fe2000f8e0203 */
[----:B------:R-:W-:Y:S02]  /*15df0*/  ULDC.64 UR4, c[0x0][0x2e0] ;  /* 0x0000b80000047ab9 */ /* 0x000fe40000000a00 */
[----:B---3--:R-:W-:Y:S02]  /*15e00*/  IMAD R0, R0, UR4, RZ ;  /* 0x0000000400007c24 */ /* 0x008fe4000f8e02ff */
[----:B------:R-:W-:-:S04]  /*15e10*/  IMAD.WIDE.U32 R2, R5, UR4, R2 ;  /* 0x0000000405027c25 */ /* 0x000fc8000f8e0002 */
[----:B------:R-:W-:Y:S01]  /*15e20*/  IMAD R0, R5, UR5, R0 ;  /* 0x0000000505007c24 */ /* 0x000fe2000f8e0200 */
[----:B------:R-:W-:-:S03]  /*15e30*/  ULDC.64 UR4, c[0x0][0x2d0] ;  /* 0x0000b40000047ab9 */ /* 0x000fc60000000a00 */
[----:B------:R-:W-:Y:S01]  /*15e40*/  IMAD.IADD R3, R3, 0x1, R0 ;  /* 0x0000000103037824 */ /* 0x000fe200078e0200 */
[----:B-1----:R-:W-:-:S04]  /*15e50*/  LOP3.LUT R4, R4, 0x7f, RZ, 0xc0, !PT ;  /* 0x0000007f04047812 */ /* 0x002fc800078ec0ff */
[----:B------:R-:W-:Y:S02]  /*15e60*/  SHF.R.U32.HI R5, RZ, 0x3, R4 ;  /* 0x00000003ff057819 */ /* 0x000fe40000011604 */
[----:B------:R-:W1:Y:S02]  /*15e70*/  S2R R4, SR_TID.X ;  /* 0x0000000000047919 */ /* 0x000e640000002100 */
[----:B-1----:R-:W-:-:S05]  /*15e80*/  IMAD.SHL.U32 R4, R4, 0x10, RZ ;  /* 0x0000001004047824 */ /* 0x002fca00078e00ff */
[----:B------:R-:W-:Y:S02]  /*15e90*/  LOP3.LUT R4, R5, 0x70, R4, 0xf8, !PT ;  /* 0x0000007005047812 */ /* 0x000fe400078ef804 */
[----:B------:R-:W1:Y:S03]  /*15ea0*/  @P0 LDC R5, c[0x0][0x44c] ;  /* 0x00011300ff050b82 */ /* 0x000e660000000800 */
[----:B------:R-:W-:-:S04]  /*15eb0*/  IMAD R0, R8, 0x80, R4 ;  /* 0x0000008008007824 */ /* 0x000fc800078e0204 */
[----:B------:R-:W-:Y:S02]  /*15ec0*/  IMAD.MOV.U32 R4, RZ, RZ, R0 ;  /* 0x000000ffff047224 */ /* 0x000fe400078e0000 */
        /* <DEDUP_REMOVED lines=33> */
[----:B---3--:R-:W-:-:S03]  /*160e0*/  IMAD R2, R8, 0x80, R11 ;  /* 0x0000008008027824 */ /* 0x008fc600078e020b */
        /* <DEDUP_REMOVED lines=86> */
.L_x_2574:
        /* <DEDUP_REMOVED lines=14> */
.L_x_2446:
[----:B------:R-:W-:Y:S05]  /*16730*/  BSYNC B0 ;  /* 0x0000000000007941 */ /* 0x000fea0003800000 */
.L_x_2445:
[----:B------:R-:W-:Y:S01]  /*16740*/  NOP ;  /* 0x0000000000007918 */ /* 0x000fe20000000000 */
[----:B------:R-:W-:Y:S01]  /*16750*/  PLOP3.LUT P0, PT, PT, PT, PT, 0x80, 0x0 ;  /* 0x000000000000781c */ /* 0x000fe20003f0f070 */
[----:B0-----:R-:W-:-:S12]  /*16760*/  VIADD R6, R18, 0x38800 ;  /* 0x0003880012067836 */ /* 0x001fd80000000000 */
.L_x_2447:
        /* <DEDUP_REMOVED lines=18> */
.L_x_2575:
[----:B------:R-:W-:Y:S05]  /*16890*/  BSYNC B0 ;  /* 0x0000000000007941 */ /* 0x000fea0003800000 */
.L_x_2448:
        /* <DEDUP_REMOVED lines=55> */
.L_x_2456:
[----:B------:R-:W-:Y:S01]  /*16c10*/  IMAD R3, R9, 0x8, R18 ;  /* 0x0000000809037824 */ /* 0x000fe200078e0212 */
[----:B------:R-:W-:Y:S01]  /*16c20*/  SHF.L.U32 R2, R11, 0x1f, RZ ;  /* 0x0000001f0b027819 */ /* 0x000fe200000006ff */
[----:B------:R-:W-:Y:S03]  /*16c30*/  BSSY B3, `(.L_x_2457) ;  /* 0x0000003000037945 */ /* 0x000fe60003800000 */
[----:B------:R-:W1:Y:S02]  /*16c40*/  SYNCS.PHASECHK.TRANS64.TRYWAIT P0, [R3+URZ+0x38840], R2 ;  /* 0x03884002030075a7 */ /* 0x000e64000800017f */
[----:B-1----:R-:W-:Y:S05]  /*16c50*/  @!P0 BRA `(.L_x_2458) ;  /* 0x0000005400308947 */ /* 0x002fea0003800000 */
.L_x_2576:
[----:B------:R-:W-:Y:S05]  /*16c60*/  BSYNC B3 ;  /* 0x0000000000037941 */ /* 0x000fea0003800000 */
.L_x_2457:
        /* <DEDUP_REMOVED lines=12> */
.L_x_2460:
[----:B------:R-:W-:Y:S05]  /*16d30*/  BSYNC B3 ;  /* 0x0000000000037941 */ /* 0x000fea0003800000 */
.L_x_2459:
        /* <DEDUP_REMOVED lines=12> */
.L_x_2461:
        /* <DEDUP_REMOVED lines=16> */
.L_x_2462:
        /* <DEDUP_REMOVED lines=16> */
.L_x_2463:
        /* <DEDUP_REMOVED lines=16> */
.L_x_2464:
        /* <DEDUP_REMOVED lines=16> */
.L_x_2577:
[----:B------:R-:W-:Y:S05]  /*17200*/  BSYNC B3 ;  /* 0x0000000000037941 */ /* 0x000fea0003800000 */
.L_x_2465:
        /* <DEDUP_REMOVED lines=12> */
.L_x_2468:
[----:B------:R-:W-:Y:S05]  /*172d0*/  BSYNC B3 ;  /* 0x0000000000037941 */ /* 0x000fea0003800000 */
.L_x_2467:
        /* <DEDUP_REMOVED lines=13> */
.L_x_2469:
        /* <DEDUP_REMOVED lines=15> */
.L_x_2470:
        /* <DEDUP_REMOVED lines=15> */
.L_x_2471:
        /* <DEDUP_REMOVED lines=15> */
.L_x_2472:
        /* <DEDUP_REMOVED lines=12> */
.L_x_2455:
[----:B------:R-:W-:Y:S05]  /*17740*/  BSYNC B1 ;  /* 0x0000000000017941 */ /* 0x000fea0003800000 */
.L_x_2454:
[----:B0-----:R-:W2:Y:S01]  /*17750*/  LDL.LU R0, [R1+0x40] ;  /* 0x0000400001007983 */ /* 0x001ea20000300800 */
[----:B------:R-:W-:-:S03]  /*17760*/  IMAD.MOV.U32 R19, RZ, RZ, R9 ;  /* 0x000000ffff137224 */ /* 0x000fc600078e0009 */
[----:B------:R0:W-:Y:S02]  /*17770*/  STL [R1+0x14], R11 ;  /* 0x0000140b01007387 */ /* 0x0001e40000100800 */
[----:B0-2---:R-:W-:-:S07]  /*17780*/  VIADD R0, R0, 0xfffffffd ;  /* 0xfffffffd00007836 */ /* 0x005fce0000000000 */
.L_x_2453:
[----:B------:R-:W-:Y:S05]  /*17790*/  BSYNC B2 ;  /* 0x0000000000027941 */ /* 0x000fea0003800000 */
.L_x_2452:
[----:B------:R-:W-:Y:S01]  /*177a0*/  VIADD R10, R10, 0xfffffffe ;  /* 0xfffffffe0a0a7836 */ /* 0x000fe20000000000 */
[----:B------:R-:W-:-:S04]  /*177b0*/  LOP3.LUT R8, RZ, R8, RZ, 0x33, !PT ;  /* 0x00000008ff087212 */ /* 0x000fc800078e33ff */
[----:B------:R-:W-:-:S13]  /*177c0*/  ISETP.NE.AND P0, PT, R10, R8, PT ;  /* 0x000000080a00720c */ /* 0x000fda0003f05270 */
[----:B------:R-:W-:Y:S05]  /*177d0*/  @!P0 BRA `(.L_x_2451) ;  /* 0x0000001800c48947 */ /* 0x000fea0003800000 */
[----:B------:R-:W-:-:S07]  /*177e0*/  IMAD.MOV.U32 R9, RZ, RZ, R17 ;  /* 0x000000ffff097224 */ /* 0x000fce00078e0011 */
.L_x_2511:
        /* <DEDUP_REMOVED lines=36> */
.L_x_2475:
[----:B------:R-:W-:Y:S01]  /*17a30*/  IMAD R3, R4, 0x8, R18 ;  /* 0x0000000804037824 */ /* 0x000fe200078e0212 */
[----:B------:R-:W-:Y:S01]  /*17a40*/  SHF.L.U32 R2, R5, 0x1f, RZ ;  /* 0x0000001f05027819 */ /* 0x000fe200000006ff */
[----:B------:R-:W-:Y:S03]  /*17a50*/  BSSY B2, `(.L_x_2476) ;  /* 0x0000003000027945 */ /* 0x000fe60003800000 */
[----:B------:R-:W1:Y:S02]  /*17a60*/  SYNCS.PHASECHK.TRANS64.TRYWAIT P0, [R3+URZ+0x38840], R2 ;  /* 0x03884002030075a7 */ /* 0x000e64000800017f */
[----:B-1----:R-:W-:Y:S05]  /*17a70*/  @!P0 BRA `(.L_x_2477) ;  /* 0x0000004400d08947 */ /* 0x002fea0003800000 */
.L_x_2578:
[----:B------:R-:W-:Y:S05]  /*17a80*/  BSYNC B2 ;  /* 0x0000000000027941 */ /* 0x000fea0003800000 */
.L_x_2476:
        /* <DEDUP_REMOVED lines=12> */
.L_x_2479:
[----:B------:R-:W-:Y:S05]  /*17b50*/  BSYNC B2 ;  /* 0x0000000000027941 */ /* 0x000fea0003800000 */
.L_x_2478:
        /* <DEDUP_REMOVED lines=12> */
.L_x_2480:
        /* <DEDUP_REMOVED lines=16> */
.L_x_2481:
        /* <DEDUP_REMOVED lines=16> */
.L_x_2482:
        /* <DEDUP_REMOVED lines=16> */
.L_x_2483:
        /* <DEDUP_REMOVED lines=16> */
.L_x_2579:
[----:B------:R-:W-:Y:S05]  /*18020*/  BSYNC B2 ;  /* 0x0000000000027941 */ /* 0x000fea0003800000 */
.L_x_2484:
        /* <DEDUP_REMOVED lines=11> */
.L_x_2487:
[----:B------:R-:W-:Y:S05]  /*180e0*/  BSYNC B2 ;  /* 0x0000000000027941 */ /* 0x000fea0003800000 */
.L_x_2486:
        /* <DEDUP_REMOVED lines=12> */
.L_x_2488:
        /* <DEDUP_REMOVED lines=15> */
.L_x_2489:
        /* <DEDUP_REMOVED lines=15> */
.L_x_2490:
        /* <DEDUP_REMOVED lines=15> */
.L_x_2491:
        /* <DEDUP_REMOVED lines=12> */
.L_x_2474:
[----:B------:R-:W-:Y:S05]  /*18540*/  BSYNC B1 ;  /* 0x0000000000017941 */ /* 0x000fea0003800000 */
.L_x_2473:
        /* <DEDUP_REMOVED lines=36> */
.L_x_2494:
[----:B------:R-:W-:Y:S01]  /*18790*/  IMAD R2, R19, 0x8, R18 ;  /* 0x0000000813027824 */ /* 0x000fe200078e0212 */
[----:B------:R-:W-:Y:S01]  /*187a0*/  SHF.L.U32 R3, R12, 0x1f, RZ ;  /* 0x0000001f0c037819 */ /* 0x000fe200000006ff */
[----:B------:R-:W-:Y:S03]  /*187b0*/  BSSY B2, `(.L_x_2495) ;  /* 0x0000003000027945 */ /* 0x000fe60003800000 */
[----:B------:R-:W2:Y:S02]  /*187c0*/  SYNCS.PHASECHK.TRANS64.TRYWAIT P0, [R2+URZ+0x38840], R3 ;  /* 0x03884003020075a7 */ /* 0x000ea4000800017f */
[----:B--2---:R-:W-:Y:S05]  /*187d0*/  @!P0 BRA `(.L_x_2496) ;  /* 0x0000003800a08947 */ /* 0x004fea0003800000 */
.L_x_2580:
[----:B------:R-:W-:Y:S05]  /*187e0*/  BSYNC B2 ;  /* 0x0000000000027941 */ /* 0x000fea0003800000 */
.L_x_2495:
        /* <DEDUP_REMOVED lines=12> */
.L_x_2498:
[----:B------:R-:W-:Y:S05]  /*188b0*/  BSYNC B2 ;  /* 0x0000000000027941 */ /* 0x000fea0003800000 */
.L_x_2497:
        /* <DEDUP_REMOVED lines=13> */
.L_x_2499:
        /* <DEDUP_REMOVED lines=16> */
.L_x_2500:
        /* <DEDUP_REMOVED lines=16> */
.L_x_2501:
        /* <DEDUP_REMOVED lines=16> */
.L_x_2502:
        /* <DEDUP_REMOVED lines=15> */
.L_x_2581:
[----:B------:R-:W-:Y:S05]  /*18d80*/  BSYNC B2 ;  /* 0x0000000000027941 */ /* 0x000fea0003800000 */
.L_x_2503:
        /* <DEDUP_REMOVED lines=11> */
.L_x_2506:
[----:B------:R-:W-:Y:S05]  /*18e40*/  BSYNC B2 ;  /* 0x0000000000027941 */ /* 0x000fea0003800000 */
.L_x_2505:
        /* <DEDUP_REMOVED lines=12> */
.L_x_2507:
        /* <DEDUP_REMOVED lines=15> */
.L_x_2508:
        /* <DEDUP_REMOVED lines=15> */
.L_x_2509:
        /* <DEDUP_REMOVED lines=15> */
.L_x_2510:
        /* <DEDUP_REMOVED lines=12> */
.L_x_2493:
[----:B------:R-:W-:Y:S05]  /*192a0*/  BSYNC B1 ;  /* 0x0000000000017941 */ /* 0x000fea0003800000 */
.L_x_2492:
[----:B------:R-:W2:Y:S01]  /*192b0*/  LDL R2, [R1+0x28] ;  /* 0x0000280001027983 */ /* 0x000ea20000100800 */
[----:B------:R-:W-:Y:S01]  /*192c0*/  VIADD R0, R0, 0xfffffffe ;  /* 0xfffffffe00007836 */ /* 0x000fe20000000000 */
[----:B--2---:R-:W-:-:S13]  /*192d0*/  ISETP.GT.AND P0, PT, R7, R2, PT ;  /* 0x000000020700720c */ /* 0x004fda0003f04270 */
[----:B------:R-:W-:Y:S05]  /*192e0*/  @P0 BRA `(.L_x_2511) ;  /* 0xffffffe400400947 */ /* 0x000fea000383ffff */
.L_x_2451:
[----:B------:R-:W-:Y:S05]  /*192f0*/  BSYNC B0 ;  /* 0x0000000000007941 */ /* 0x000fea0003800000 */
.L_x_2450:
        /* <DEDUP_REMOVED lines=19> */
.L_x_2513:
[----:B------:R-:W-:Y:S05]  /*19430*/  BSYNC B0 ;  /* 0x0000000000007941 */ /* 0x000fea0003800000 */
.L_x_2512:
        /* <DEDUP_REMOVED lines=11> */
.L_x_2582:
[----:B------:R-:W-:Y:S05]  /*194f0*/  BSYNC B1 ;  /* 0x0000000000017941 */ /* 0x000fea0003800000 */
.L_x_2516:
        /* <DEDUP_REMOVED lines=9> */
.L_x_2519:
[----:B------:R-:W-:Y:S05]  /*19590*/  BSYNC B1 ;  /* 0x0000000000017941 */ /* 0x000fea0003800000 */
.L_x_2518:
        /* <DEDUP_REMOVED lines=12> */
.L_x_2520:
        /* <DEDUP_REMOVED lines=15> */
.L_x_2521:
        /* <DEDUP_REMOVED lines=15> */
.L_x_2522:
        /* <DEDUP_REMOVED lines=15> */
.L_x_2523:
        /* <DEDUP_REMOVED lines=10> */
.L_x_2515:
[----:B------:R-:W-:Y:S05]  /*199d0*/  BSYNC B0 ;  /* 0x0000000000007941 */ /* 0x000fea0003800000 */
.L_x_2514:
[----:B------:R-:W2:Y:S01]  /*199e0*/  LDL.LU R4, [R1+0x14] ;  /* 0x0000140001047983 */ /* 0x000ea20000300800 */
[----:B------:R-:W-:-:S05]  /*199f0*/  VIADD R19, R19, 0x1 ;  /* 0x0000000113137836 */ /* 0x000fca0000000000 */
[----:B------:R-:W-:-:S04]  /*19a00*/  ISETP.NE.AND P0, PT, R19, 0x2, PT ;  /* 0x000000021300780c */ /* 0x000fc80003f05270 */
[----:B------:R-:W-:Y:S02]  /*19a10*/  SEL R0, RZ, 0x1, P0 ;  /* 0x00000001ff007807 */ /* 0x000fe40000000000 */
[----:B------:R-:W-:Y:S02]  /*19a20*/  SEL R19, R19, RZ, P0 ;  /* 0x000000ff13137207 */ /* 0x000fe40000000000 */
[----:B--2---:R-:W-:-:S05]  /*19a30*/  LOP3.LUT R4, R4, R0, RZ, 0x3c, !PT ;  /* 0x0000000004047212 */ /* 0x004fca00078e3cff */
[----:B------:R2:W-:Y:S02]  /*19a40*/  STL [R1+0x14], R4 ;  /* 0x0000140401007387 */ /* 0x0005e40000100800 */
.L_x_2430:
[----:B------:R-:W-:Y:S05]  /*19a50*/  BSYNC B7 ;  /* 0x0000000000077941 */ /* 0x000fea0003800000 */
.L_x_2428:
[----:B---3--:R-:W3:Y:S02]  /*19a60*/  LDL R0, [R1+0x5c] ;  /* 0x00005c0001007983 */ /* 0x008ee40000100800 */
[----:B---3--:R-:W-:-:S13]  /*19a70*/  ISETP.NE.AND P0, PT, R0, RZ, PT ;  /* 0x000000ff0000720c */ /* 0x008fda0003f05270 */
        /* <DEDUP_REMOVED lines=12> */
.L_x_2524:
[----:B--2---:R-:W2:Y:S01]  /*19b40*/  S2R R10, SR_TID.X ;  /* 0x00000000000a7919 */ /* 0x004ea20000002100 */
[----:B------:R-:W-:Y:S01]  /*19b50*/  UMOV UR4, 0xffffffff ;  /* 0xffffffff00047882 */ /* 0x000fe20000000000 */
[----:B--2---:R-:W-:-:S04]  /*19b60*/  LOP3.LUT R10, R10, 0x1f, RZ, 0xc0, !PT ;  /* 0x0000001f0a0a7812 */ /* 0x004fc800078ec0ff */
[----:B------:R-:W-:Y:S01]  /*19b70*/  ISETP.NE.AND P0, PT, R10, 0x1f, PT ;  /* 0x0000001f0a00780c */ /* 0x000fe20003f05270 */
[----:B------:R-:W-:-:S12]  /*19b80*/  BRA.DIV UR4, `(.L_x_2526) ;  /* 0x0000002604f07947 */ /* 0x000fd8000b800000 */
[----:B------:R-:W2:Y:S01]  /*19b90*/  LDL.LU R3, [R1] ;  /* 0x0000000001037983 */ /* 0x000ea20000300800 */
[----:B------:R-:W-:-:S03]  /*19ba0*/  ULDC UR4, c[0x0][0xc3c] ;  /* 0x00030f0000047ab9 */ /* 0x000fc60000000800 */
[----:B01----:R-:W3:Y:S01]  /*19bb0*/  LDL R8, [R1+0xc] ;  /* 0x00000c0001087983 */ /* 0x003ee20000100800 */
[----:B------:R-:W-:Y:S01]  /*19bc0*/  ULDC.64 UR6, c[0x0][0x208] ;  /* 0x0000820000067ab9 */ /* 0x000fe20000000a00 */
[----:B---3--:R-:W-:Y:S02]  /*19bd0*/  IMAD.IADD R0, R8, 0x1, R10 ;  /* 0x0000000108007824 */ /* 0x008fe400078e020a */
[----:B--2---:R-:W-:-:S03]  /*19be0*/  IMAD.MOV.U32 R8, RZ, RZ, R3 ;  /* 0x000000ffff087224 */ /* 0x004fc600078e0003 */
[----:B------:R-:W-:-:S13]  /*19bf0*/  ISETP.GE.OR P1, PT, R0, UR4, !P0 ;  /* 0x0000000400007c0c */ /* 0x000fda000c726670 */
[----:B------:R-:W0:Y:S08]  /*19c00*/  @!P1 LDC.64 R2, c[0x0][0xc80] ;  /* 0x00032000ff029b82 */ /* 0x000e300000000a00 */
[----:B------:R-:W1:Y:S01]  /*19c10*/  @!P1 LDC.64 R6, c[0x0][0xc78] ;  /* 0x00031e00ff069b82 */ /* 0x000e620000000a00 */
[----:B0-----:R-:W-:-:S05]  /*19c20*/  @!P1 IMAD.WIDE R2, R0, 0x4, R2 ;  /* 0x0000000400029825 */ /* 0x001fca00078e0202 */
[----:B------:R1:W2:Y:S02]  /*19c30*/  @!P1 LDG.E R5, desc[UR6][R2.64] ;  /* 0x0000000602059981 */ /* 0x0002a4000c1e1900 */
[----:B-1----:R-:W-:-:S06]  /*19c40*/  @!P1 IMAD.WIDE R2, R0, 0x4, R6 ;  /* 0x0000000400029825 */ /* 0x002fcc00078e0206 */
[----:B------:R-:W3:Y:S01]  /*19c50*/  @!P1 LDG.E R2, desc[UR6][R2.64] ;  /* 0x0000000602029981 */ /* 0x000ee2000c1e1900 */
[----:B------:R-:W-:Y:S02]  /*19c60*/  CS2R R6, SRZ ;  /* 0x0000000000067805 */ /* 0x000fe4000001ff00 */
[C---:B------:R-:W-:Y:S02]  /*19c70*/  ISETP.GE.U32.AND P2, PT, R10.reuse, 0x2, PT ;  /* 0x000000020a00780c */ /* 0x040fe40003f46070 */
        /* <DEDUP_REMOVED lines=26> */
.L_x_2592:
[----:B------:R-:W-:Y:S02]  /*19e20*/  ULDC UR4, c[0x0][0xc38] ;  /* 0x00030e0000047ab9 */ /* 0x000fe40000000800 */
[----:B------:R-:W-:-:S04]  /*19e30*/  IMAD.U32 R8, RZ, RZ, UR4 ;  /* 0x00000004ff087e24 */ /* 0x000fc8000f8e00ff */
[----:B-1----:R-:W-:-:S04]  /*19e40*/  IMAD R9, R9, R8, RZ ;  /* 0x0000000809097224 */ /* 0x002fc800078e02ff */
[----:B------:R-:W-:-:S05]  /*19e50*/  IMAD.IADD R0, R0, 0x1, R9 ;  /* 0x0000000100007824 */ /* 0x000fca00078e0209 */
[----:B------:R-:W-:-:S13]  /*19e60*/  ISETP.GT.AND P6, PT, R0, R4, PT ;  /* 0x000000040000720c */ /* 0x000fda0003fc4270 */
[----:B------:R-:W-:Y:S05]  /*19e70*/  @P6 BRA `(.L_x_2527) ;  /* 0x0000000000b06947 */ /* 0x000fea0003800000 */
.L_x_2530:
        /* <DEDUP_REMOVED lines=38> */
.L_x_2600:
[----:B------:R-:W-:Y:S02]  /*1a0e0*/  ULDC UR4, c[0x0][0xc38] ;  /* 0x00030e0000047ab9 */ /* 0x000fe40000000800 */
[----:B------:R-:W-:-:S04]  /*1a0f0*/  IMAD.U32 R8, RZ, RZ, UR4 ;  /* 0x00000004ff087e24 */ /* 0x000fc8000f8e00ff */
[----:B-1----:R-:W-:-:S04]  /*1a100*/  IMAD R9, R9, R8, RZ ;  /* 0x0000000809097224 */ /* 0x002fc800078e02ff */
[----:B------:R-:W-:-:S05]  /*1a110*/  IMAD.IADD R0, R9, 0x1, R0 ;  /* 0x0000000109007824 */ /* 0x000fca00078e0200 */
[----:B------:R-:W-:-:S13]  /*1a120*/  ISETP.GT.AND P6, PT, R0, R4, PT ;  /* 0x000000040000720c */ /* 0x000fda0003fc4270 */
[----:B------:R-:W-:Y:S05]  /*1a130*/  @!P6 BRA `(.L_x_2530) ;  /* 0xfffffffc0050e947 */ /* 0x000fea000383ffff */
.L_x_2527:
        /* <DEDUP_REMOVED lines=12> */
.L_x_2605:
[----:B------:R-:W-:-:S13]  /*1a200*/  ISETP.NE.AND P0, PT, R3, RZ, PT ;  /* 0x000000ff0300720c */ /* 0x000fda0003f05270 */
[----:B------:R-:W-:Y:S05]  /*1a210*/  @!P0 BRA `(.L_x_2532) ;  /* 0x0000000000148947 */ /* 0x000fea0003800000 */
[----:B------:R-:W-:Y:S01]  /*1a220*/  UMOV UR4, 0xffffffff ;  /* 0xffffffff00047882 */ /* 0x000fe20000000000 */
[----:B---3--:R-:W-:Y:S02]  /*1a230*/  VIADD R10, R10, 0xffffffff ;  /* 0xffffffff0a0a7836 */ /* 0x008fe40000000000 */
[----:B------:R-:W-:Y:S05]  /*1a240*/  BRA.DIV UR4, `(.L_x_2533) ;  /* 0x0000002a04e07947 */ /* 0x000fea000b800000 */
[----:B0-----:R0:W2:Y:S02]  /*1a250*/  SHFL.IDX PT, R2, R2, R10, 0x1f ;  /* 0x00001f0a02027589 */ /* 0x0010a400000e0000 */
.L_x_2608:
[----:B--2---:R-:W-:-:S07]  /*1a260*/  IMAD.MOV.U32 R5, RZ, RZ, R2 ;  /* 0x000000ffff057224 */ /* 0x004fce00078e0002 */
.L_x_2532:
[----:B0-----:R-:W-:Y:S01]  /*1a270*/  IMAD R2, R5, R8, R9 ;  /* 0x0000000805027224 */ /* 0x001fe200078e0209 */
[----:B------:R-:W-:-:S03]  /*1a280*/  ISETP.NE.AND P0, PT, R7, 0x1, PT ;  /* 0x000000010700780c */ /* 0x000fc60003f05270 */
[----:B------:R-:W-:Y:S01]  /*1a290*/  IMAD.IADD R4, R4, 0x1, -R2 ;  /* 0x0000000104047824 */ /* 0x000fe200078e0a02 */
[----:B------:R0:W-:Y:S09]  /*1a2a0*/  STL [R1], R2 ;  /* 0x0000000201007387 */ /* 0x0001f20000100800 */
[----:B------:R-:W-:Y:S05]  /*1a2b0*/  @!P0 BRA `(.L_x_2534) ;  /* 0x0000000000e48947 */ /* 0x000fea0003800000 */
[----:B------:R-:W-:-:S04]  /*1a2c0*/  IABS R5, R0 ;  /* 0x0000000000057213 */ /* 0x000fc80000000000 */
        /* <DEDUP_REMOVED lines=25> */
[----:B-1-3--:R-:W-:Y:S02]  /*1a460*/  IMAD R6, R2, R5, RZ ;  /* 0x0000000502067224 */ /* 0x00afe400078e02ff */
        /* <DEDUP_REMOVED lines=30> */
.L_x_2534:
[----:B------:R-:W2:Y:S01]  /*1a650*/  LDL R5, [R1+0xc] ;  /* 0x00000c0001057983 */ /* 0x000ea20000100800 */
[----:B0-----:R-:W2:Y:S01]  /*1a660*/  LDC.64 R2, c[0x0][0xc90] ;  /* 0x00032400ff027b82 */ /* 0x001ea20000000a00 */
[----:B------:R-:W-:Y:S01]  /*1a670*/  ULDC.64 UR4, c[0x0][0x208] ;  /* 0x0000820000047ab9 */ /* 0x000fe20000000a00 */
[----:B--2---:R-:W-:-:S05]  /*1a680*/  IMAD.WIDE R2, R5, 0x4, R2 ;  /* 0x0000000405027825 */ /* 0x004fca00078e0202 */
[----:B-1-3--:R-:W2:Y:S02]  /*1a690*/  LDG.E R6, desc[UR4][R2.64] ;  /* 0x0000000402067981 */ /* 0x00aea4000c1e1900 */
        /* <DEDUP_REMOVED lines=59> */
.L_x_2535:
[----:B-1----:R-:W-:-:S05]  /*1aa50*/  LOP3.LUT R3, RZ, R4, RZ, 0x33, !PT ;  /* 0x00000004ff037212 */ /* 0x002fca00078e33ff */
[----:B------:R-:W-:-:S05]  /*1aa60*/  IMAD.IADD R0, R0, 0x1, R3 ;  /* 0x0000000100007824 */ /* 0x000fca00078e0203 */
[----:B------:R1:W-:Y:S01]  /*1aa70*/  STL [R1+0x4], R0 ;  /* 0x0000040001007387 */ /* 0x0003e20000100800 */
[----:B------:R-:W-:Y:S05]  /*1aa80*/  BRA `(.L_x_2536) ;  /* 0x0000000000287947 */ /* 0x000fea0003800000 */
.L_x_2528:
        /* <DEDUP_REMOVED lines=10> */
.L_x_2536:
[----:B0-----:R-:W2:Y:S04]  /*1ab30*/  LDL R2, [R1+0xc] ;  /* 0x00000c0001027983 */ /* 0x001ea80000100800 */
[----:B------:R-:W3:Y:S04]  /*1ab40*/  LDL R3, [R1+0x8] ;  /* 0x0000080001037983 */ /* 0x000ee80000100800 */
[----:B------:R-:W4:Y:S04]  /*1ab50*/  LDL R5, [R1+0x4] ;  /* 0x0000040001057983 */ /* 0x000f280000100800 */
[----:B------:R-:W4:Y:S01]  /*1ab60*/  LDL R4, [R1] ;  /* 0x0000000001047983 */ /* 0x000f220000100800 */
[----:B-1----:R-:W0:Y:S01]  /*1ab70*/  S2R R0, SR_TID.X ;  /* 0x0000000000007919 */ /* 0x002e220000002100 */
[----:B------:R-:W-:Y:S05]  /*1ab80*/  WARPSYNC.ALL ;  /* 0x0000000000007948 */ /* 0x000fea0003800000 */
[----:B0-----:R-:W-:Y:S01]  /*1ab90*/  LOP3.LUT R0, R0, 0x1f, RZ, 0xc0, !PT ;  /* 0x0000001f00007812 */ /* 0x001fe200078ec0ff */
[----:B------:R-:W-:Y:S03]  /*1aba0*/  BAR.SYNC.DEFER_BLOCKING 0x4, 0x180 ;  /* 0x0106000000007b1d */ /* 0x000fe60000010000 */
[----:B------:R-:W-:-:S13]  /*1abb0*/  ISETP.NE.AND P0, PT, R0, RZ, PT ;  /* 0x000000ff0000720c */ /* 0x000fda0003f05270 */
[----:B------:R-:W0:Y:S01]  /*1abc0*/  @!P0 S2R R0, SR_CgaCtaId ;  /* 0x0000000000008919 */ /* 0x000e220000008800 */
[----:B--2---:R-:W-:Y:S01]  /*1abd0*/  IMAD.MOV.U32 R7, RZ, RZ, R2 ;  /* 0x000000ffff077224 */ /* 0x004fe200078e0002 */
[----:B------:R-:W-:Y:S01]  /*1abe0*/  @!P0 MOV R2, 0x400 ;  /* 0x0000040000028802 */ /* 0x000fe20000000f00 */
[----:B---3--:R-:W-:-:S03]  /*1abf0*/  IMAD.MOV.U32 R6, RZ, RZ, R3 ;  /* 0x000000ffff067224 */ /* 0x008fc600078e0003 */
[----:B0-----:R-:W-:-:S05]  /*1ac00*/  @!P0 LEA R18, R0, R2, 0x18 ;  /* 0x0000000200128211 */ /* 0x001fca00078ec0ff */
[----:B----4-:R0:W-:Y:S01]  /*1ac10*/  @!P0 STS.128 [R18+0x388d0], R4 ;  /* 0x0388d00412008388 */ /* 0x0101e20000000c00 */
[----:B------:R-:W-:Y:S06]  /*1ac20*/  BAR.ARV 0x5, 0x180 ;  /* 0x0146000000007b1d */ /* 0x000fec0000002000 */
.L_x_2525:
[----:B------:R-:W2:Y:S01]  /*1ac30*/  LDL R0, [R1+0xc] ;  /* 0x00000c0001007983 */ /* 0x000ea20000100800 */
[----:B------:R-:W-:Y:S02]  /*1ac40*/  ULDC UR4, c[0x0][0xc3c] ;  /* 0x00030f0000047ab9 */ /* 0x000fe40000000800 */
[----:B--2---:R-:W-:-:S13]  /*1ac50*/  ISETP.GE.AND P0, PT, R0, UR4, PT ;  /* 0x0000000400007c0c */ /* 0x004fda000bf06270 */
[----:B------:R-:W-:Y:S05]  /*1ac60*/  @!P0 BRA `(.L_x_2537) ;  /* 0xffffff98000c8947 */ /* 0x000fea000383ffff */
[----:B------:R-:W-:Y:S05]  /*1ac70*/  BSYNC B8 ;  /* 0x0000000000087941 */ /* 0x000fea0003800000 */
.L_x_2422:
[----:B0-----:R-:W2:Y:S01]  /*1ac80*/  LDL.LU R0, [R1+0x58] ;  /* 0x0000580001007983 */ /* 0x001ea20000300800 */
[----:B------:R-:W-:Y:S01]  /*1ac90*/  BSSY B0, `(.L_x_2538) ;  /* 0x000000b000007945 */ /* 0x000fe20003800000 */
[----:B-1----:R-:W0:Y:S01]  /*1aca0*/  S2R R5, SR_CgaCtaId ;  /* 0x0000000000057919 */ /* 0x002e220000008800 */
        /* <DEDUP_REMOVED lines=9> */
.L_x_2609:
[----:B------:R-:W-:Y:S05]  /*1ad40*/  BSYNC B0 ;  /* 0x0000000000007941 */ /* 0x000fea0003800000 */
.L_x_2538:
[----:B------:R-:W-:-:S03]  /*1ad50*/  UMOV UR4, 0xffffffff ;  /* 0xffffffff00047882 */ /* 0x000fc60000000000 */
[----:B------:R-:W-:Y:S05]  /*1ad60*/  BRA.DIV UR4, `(.L_x_2540) ;  /* 0x0000002204587947 */ /* 0x000fea000b800000 */
[----:B------:R-:W1:Y:S02]  /*1ad70*/  S2R R2, SR_TID.X ;  /* 0x0000000000027919 */ /* 0x000e640000002100 */
[----:B-1----:R-:W-:-:S04]  /*1ad80*/  SHF.R.U32.HI R2, RZ, 0x5, R2 ;  /* 0x00000005ff027819 */ /* 0x002fc80000011602 */
[----:B------:R-:W-:-:S05]  /*1ad90*/  LOP3.LUT R2, R2, 0x3, RZ, 0xc0, !PT ;  /* 0x0000000302027812 */ /* 0x000fca00078ec0ff */
[----:B------:R1:W2:Y:S02]  /*1ada0*/  SHFL.IDX PT, R14, R2, RZ, 0x1f ;  /* 0x00001fff020e7589 */ /* 0x0002a400000e0000 */
.L_x_2612:
[----:B--2---:R-:W-:Y:S01]  /*1adb0*/  ISETP.NE.AND P0, PT, R14, RZ, PT ;  /* 0x000000ff0e00720c */ /* 0x004fe20003f05270 */
[----:B------:R-:W-:-:S12]  /*1adc0*/  BSSY B0, `(.L_x_2541) ;  /* 0x0000027000007945 */ /* 0x000fd80003800000 */
[----:B------:R-:W-:Y:S05]  /*1add0*/  @P0 BRA `(.L_x_2542) ;  /* 0x0000000000940947 */ /* 0x000fea0003800000 */
[----:B------:R-:W-:-:S03]  /*1ade0*/  UMOV UR4, 0xffffffff ;  /* 0xffffffff00047882 */ /* 0x000fc60000000000 */
[----:B------:R-:W-:Y:S05]  /*1adf0*/  BRA.DIV UR4, `(.L_x_2543) ;  /* 0x0000002204687947 */ /* 0x000fea000b800000 */
[----:B------:R-:W-:-:S13]  /*1ae00*/  ELECT P6, URZ, PT ;  /* 0x00000000003f782f */ /* 0x000fda00038c0000 */
.L_x_2615:
        /* <DEDUP_REMOVED lines=8> */
.L_x_2544:
        /* <DEDUP_REMOVED lines=13> */
.L_x_2616:
[----:B------:R-:W1:Y:S02]  /*1af60*/  SYNCS.PHASECHK.TRANS64.TRYWAIT P0, [R7+URZ], R2 ;  /* 0x00000002070075a7 */ /* 0x000e64000800017f */
[----:B-1----:R-:W-:Y:S05]  /*1af70*/  @!P0 BRA `(.L_x_2546) ;  /* 0x00000020003c8947 */ /* 0x002fea0003800000 */
.L_x_2617:
[----:B------:R-:W-:Y:S05]  /*1af80*/  @!P2 BRA `(.L_x_2547) ;  /* 0x000000000004a947 */ /* 0x000fea0003800000 */
[----:B------:R-:W-:Y:S01]  /*1af90*/  BPT.TRAP 0x1 ;  /* 0x000000040000795c */ /* 0x000fe20000300000 */
.L_x_2547:
[----:B------:R-:W-:-:S04]  /*1afa0*/  VIADD R0, R0, 0x38860 ;  /* 0x0003886000007836 */ /* 0x000fc80000000000 */
[----:B------:R-:W-:-:S04]  /*1afb0*/  IMAD R4, R19, 0x8, R0 ;  /* 0x0000000813047824 */ /* 0x000fc800078e0200 */
[----:B------:R-:W2:Y:S02]  /*1afc0*/  SYNCS.PHASECHK.TRANS64.TRYWAIT P0, [R4+URZ], R5 ;  /* 0x00000005040075a7 */ /* 0x000ea4000800017f */
[----:B--2---:R-:W-:Y:S05]  /*1afd0*/  @!P0 BRA `(.L_x_2548) ;  /* 0x0000002000388947 */ /* 0x004fea0003800000 */
.L_x_2618:
[----:B------:R-:W-:-:S07]  /*1afe0*/  IMAD R3, R3, 0x8, R0 ;  /* 0x0000000803037824 */ /* 0x000fce00078e0200 */
.L_x_2549:
[----:B---3--:R3:W4:Y:S02]  /*1aff0*/  SYNCS.PHASECHK.TRANS64.TRYWAIT P0, [R3+URZ], R2 ;  /* 0x00000002030075a7 */ /* 0x008724000800017f */
[----:B----4-:R-:W-:Y:S05]  /*1b000*/  @!P0 NANOSLEEP.SYNCS 0x989680 ;  /* 0x009896800000895d */ /* 0x010fea0003900000 */
[----:B------:R-:W4:Y:S02]  /*1b010*/  @!P0 SYNCS.PHASECHK.TRANS64 P0, [R3+URZ], R2 ;  /* 0x00000002030085a7 */ /* 0x000f24000800007f */
[----:B----4-:R-:W-:Y:S05]  /*1b020*/  @!P0 BRA `(.L_x_2549) ;  /* 0xfffffffc00f08947 */ /* 0x010fea000383ffff */
.L_x_2542:
[----:B------:R-:W-:Y:S05]  /*1b030*/  BSYNC B0 ;  /* 0x0000000000007941 */ /* 0x000fea0003800000 */
.L_x_2541:
[----:B------:R-:W-:Y:S05]  /*1b040*/  EXIT ;  /* 0x000000000000794d */ /* 0x000fea0003800000 */
.L_x_2361:
[----:B------:R-:W-:-:S13]  /*1b050*/  R2UR UR4, R17 ;  /* 0x00000000110472ca */ /* 0x000fda00000e0000 */
[----:B0-----:R-:W-:-:S04]  /*1b060*/  IMAD.U32 R3, RZ, RZ, UR4 ;  /* 0x00000004ff037e24 */ /* 0x001fc8000f8e00ff */
[----:B------:R0:W1:Y:S03]  /*1b070*/  SYNCS.PHASECHK.TRANS64.TRYWAIT P1, [R3+URZ+0x38800], R0 ;  /* 0x03880000030075a7 */ /* 0x000066000802017f */
[----:B-1----:R-:W-:Y:S05]  /*1b080*/  @!P1 NANOSLEEP.SYNCS 0x989680 ;  /* 0x009896800000995d */ /* 0x002fea0003900000 */
[----:B------:R-:W1:Y:S02]  /*1b090*/  @!P1 SYNCS.PHASECHK.TRANS64 P1, [R3+URZ+0x38800], R0 ;  /* 0x03880000030095a7 */ /* 0x000e64000802007f */
[----:B-1----:R-:W-:Y:S05]  /*1b0a0*/  @!P1 BRA `(.L_x_2361) ;  /* 0xfffffffc00e89947 */ /* 0x002fea000383ffff */
[----:B------:R-:W-:Y:S05]  /*1b0b0*/  BRA `(.L_x_2550) ;  /* 0xfffffe7000b47947 */ /* 0x000fea000383ffff */
.L_x_2365:
[----:B-1----:R1:W2:Y:S02]  /*1b0c0*/  SYNCS.PHASECHK.TRANS64.TRYWAIT P2, [R0+URZ+0x38830], R3 ;  /* 0x03883003000075a7 */ /* 0x0022a4000804017f */
[----:B--2---:R-:W-:Y:S05]  /*1b0d0*/  @!P2 NANOSLEEP.SYNCS 0x989680 ;  /* 0x009896800000a95d */ /* 0x004fea0003900000 */
[----:B------:R-:W2:Y:S02]  /*1b0e0*/  @!P2 SYNCS.PHASECHK.TRANS64 P2, [R0+URZ+0x38830], R3 ;  /* 0x038830030000a5a7 */ /* 0x000ea4000804007f */
[----:B--2---:R-:W-:Y:S05]  /*1b0f0*/  @!P2 BRA `(.L_x_2365) ;  /* 0xfffffffc00f0a947 */ /* 0x004fea000383ffff */
[----:B------:R-:W-:Y:S05]  /*1b100*/  BRA `(.L_x_2364) ;  /* 0xfffffe7000e47947 */ /* 0x000fea000383ffff */
.L_x_2370:
[----:B------:R-:W-:-:S13]  /*1b110*/  R2UR UR4, R3 ;  /* 0x00000000030472ca */ /* 0x000fda00000e0000 */
[----:B-1----:R-:W-:-:S04]  /*1b120*/  IMAD.U32 R152, RZ, RZ, UR4 ;  /* 0x00000004ff987e24 */ /* 0x002fc8000f8e00ff */
[----:B------:R1:W2:Y:S03]  /*1b130*/  SYNCS.PHASECHK.TRANS64.TRYWAIT P3, [R152+URZ+0x38830], R4 ;  /* 0x03883004980075a7 */ /* 0x0002a6000806017f */
[----:B--2---:R-:W-:Y:S05]  /*1b140*/  @!P3 NANOSLEEP.SYNCS 0x989680 ;  /* 0x009896800000b95d */ /* 0x004fea0003900000 */
[----:B------:R-:W2:Y:S02]  /*1b150*/  @!P3 SYNCS.PHASECHK.TRANS64 P3, [R152+URZ+0x38830], R4 ;  /* 0x038830049800b5a7 */ /* 0x000ea4000806007f */
[----:B--2---:R-:W-:Y:S05]  /*1b160*/  @!P3 BRA `(.L_x_2370) ;  /* 0xfffffffc00e8b947 */ /* 0x004fea000383ffff */
[----:B------:R-:W-:Y:S05]  /*1b170*/  BRA `(.L_x_2369) ;  /* 0xfffffeac00387947 */ /* 0x000fea000383ffff */
.L_x_2374:
[----:B--2---:R-:W-:-:S04]  /*1b180*/  IMAD.U32 R2, RZ, RZ, UR4 ;  /* 0x00000004ff027e24 */ /* 0x004fc8000f8e00ff */
[----:B------:R2:W3:Y:S03]  /*1b190*/  SYNCS.PHASECHK.TRANS64.TRYWAIT P3, [R2+URZ+0x38850], R0 ;  /* 0x03885000020075a7 */ /* 0x0004e6000806017f */
[----:B---3--:R-:W-:Y:S05]  /*1b1a0*/  @!P3 NANOSLEEP.SYNCS 0x989680 ;  /* 0x009896800000b95d */ /* 0x008fea0003900000 */
[----:B------:R-:W3:Y:S02]  /*1b1b0*/  @!P3 SYNCS.PHASECHK.TRANS64 P3, [R2+URZ+0x38850], R0 ;  /* 0x038850000200b5a7 */ /* 0x000ee4000806007f */
[----:B---3--:R-:W-:Y:S05]  /*1b1c0*/  @!P3 BRA `(.L_x_2374) ;  /* 0xfffffffc00ecb947 */ /* 0x008fea000383ffff */
[----:B------:R-:W-:Y:S05]  /*1b1d0*/  BRA `(.L_x_2373) ;  /* 0xfffffed0005c7947 */ /* 0x000fea000383ffff */
.L_x_2380:
[----:B-1----:R-:W-:-:S04]  /*1b1e0*/  IMAD.U32 R4, RZ, RZ, UR4 ;  /* 0x00000004ff047e24 */ /* 0x002fc8000f8e00ff */
[----:B------:R1:W2:Y:S03]  /*1b1f0*/  SYNCS.PHASECHK.TRANS64.TRYWAIT P2, [R4+URZ+0x38830], R3 ;  /* 0x03883003040075a7 */ /* 0x0002a6000804017f */
[----:B--2---:R-:W-:Y:S05]  /*1b200*/  @!P2 NANOSLEEP.SYNCS 0x989680 ;  /* 0x009896800000a95d */ /* 0x004fea0003900000 */
[----:B------:R-:W2:Y:S02]  /*1b210*/  @!P2 SYNCS.PHASECHK.TRANS64 P2, [R4+URZ+0x38830], R3 ;  /* 0x038830030400a5a7 */ /* 0x000ea4000804007f */
[----:B--2---:R-:W-:Y:S05]  /*1b220*/  @!P2 BRA `(.L_x_2380) ;  /* 0xfffffffc00eca947 */ /* 0x004fea000383ffff */
[----:B------:R-:W-:Y:S05]  /*1b230*/  BRA `(.L_x_2379) ;  /* 0xfffffee8004c7947 */ /* 0x000fea000383ffff */
.L_x_2384:
[----:B---3--:R-:W-:-:S04]  /*1b240*/  IMAD.U32 R2, RZ, RZ, UR4 ;  /* 0x00000004ff027e24 */ /* 0x008fc8000f8e00ff */
[----:B------:R3:W4:Y:S03]  /*1b250*/  SYNCS.PHASECHK.TRANS64.TRYWAIT P2, [R2+URZ+0x38850], R0 ;  /* 0x03885000020075a7 */ /* 0x000726000804017f */
[----:B----4-:R-:W-:Y:S05]  /*1b260*/  @!P2 NANOSLEEP.SYNCS 0x989680 ;  /* 0x009896800000a95d */ /* 0x010fea0003900000 */
[----:B------:R-:W4:Y:S02]  /*1b270*/  @!P2 SYNCS.PHASECHK.TRANS64 P2, [R2+URZ+0x38850], R0 ;  /* 0x038850000200a5a7 */ /* 0x000f24000804007f */
[----:B----4-:R-:W-:Y:S05]  /*1b280*/  @!P2 BRA `(.L_x_2384) ;  /* 0xfffffffc00eca947 */ /* 0x010fea000383ffff */
[----:B------:R-:W-:Y:S05]  /*1b290*/  BRA `(.L_x_2383) ;  /* 0xffffff0c00747947 */ /* 0x000fea000383ffff */
.L_x_2389:
[----:B-1----:R-:W-:-:S04]  /*1b2a0*/  IMAD.U32 R7, RZ, RZ, UR8 ;  /* 0x00000008ff077e24 */ /* 0x002fc8000f8e00ff */
[----:B------:R1:W2:Y:S03]  /*1b2b0*/  SYNCS.PHASECHK.TRANS64.TRYWAIT P0, [R7+URZ+0x38850], R0 ;  /* 0x03885000070075a7 */ /* 0x0002a6000800017f */
[----:B--2---:R-:W-:Y:S05]  /*1b2c0*/  @!P0 NANOSLEEP.SYNCS 0x989680 ;  /* 0x009896800000895d */ /* 0x004fea0003900000 */
[----:B------:R-:W2:Y:S02]  /*1b2d0*/  @!P0 SYNCS.PHASECHK.TRANS64 P0, [R7+URZ+0x38850], R0 ;  /* 0x03885000070085a7 */ /* 0x000ea4000800007f */
[----:B--2---:R-:W-:Y:S05]  /*1b2e0*/  @!P0 BRA `(.L_x_2389) ;  /* 0xfffffffc00ec8947 */ /* 0x004fea000383ffff */
[----:B------:R-:W-:Y:S05]  /*1b2f0*/  BRA `(.L_x_2388) ;  /* 0xffffff2400847947 */ /* 0x000fea000383ffff */
.L_x_2436:
[----:B------:R-:W0:Y:S01]  /*1b300*/  S2R R4, SR_TID.X ;  /* 0x0000000000047919 */ /* 0x000e220000002100 */
[----:B------:R-:W-:Y:S01]  /*1b310*/  BSSY B0, `(.L_x_2551) ;  /* 0x000000a000007945 */ /* 0x000fe20003800000 */
[----:B------:R-:W-:Y:S02]  /*1b320*/  IMAD.MOV.U32 R12, RZ, RZ, RZ ;  /* 0x000000ffff0c7224 */ /* 0x000fe400078e00ff */
[----:B------:R-:W-:Y:S02]  /*1b330*/  IMAD.MOV.U32 R11, RZ, RZ, 0x1f ;  /* 0x0000001fff0b7424 */ /* 0x000fe400078e00ff */
[----:B------:R-:W-:Y:S01]  /*1b340*/  IMAD.MOV.U32 R15, RZ, RZ, -0x1 ;  /* 0xffffffffff0f7424 */ /* 0x000fe200078e00ff */
[----:B0-----:R-:W-:-:S04]  /*1b350*/  SHF.R.U32.HI R4, RZ, 0x5, R4 ;  /* 0x00000005ff047819 */ /* 0x001fc80000011604 */
[----:B------:R-:W-:-:S05]  /*1b360*/  LOP3.LUT R4, R4, 0x3, RZ, 0xc0, !PT ;  /* 0x0000000304047812 */ /* 0x000fca00078ec0ff */
[----:B------:R-:W-:-:S07]  /*1b370*/  IMAD.MOV.U32 R13, RZ, RZ, R4 ;  /* 0x000000ffff0d7224 */ /* 0x000fce00078e0004 */
[----:B--2---:R-:W-:Y:S05]  /*1b380*/  WARPSYNC.COLLECTIVE R15, `(.L_x_2552) ;  /* 0x000000000f087348 */ /* 0x004fea0003c00000 */
[----:B------:R0:W1:Y:S02]  /*1b390*/  SHFL.IDX P6, R14, R13, R12, R11 ;  /* 0x0000000c0d0e7389 */ /* 0x00006400000c000b */
[----:B012---:R-:W-:Y:S01]  /*1b3a0*/  ENDCOLLECTIVE ;  /* 0x000000000000791b */ /* 0x007fe20003800000 */
.L_x_2552:
[----:B------:R-:W-:Y:S05]  /*1b3b0*/  BSYNC B0 ;  /* 0x0000000000007941 */ /* 0x000fea0003800000 */
.L_x_2551:
[----:B------:R-:W-:Y:S05]  /*1b3c0*/  BRA `(.L_x_2553) ;  /* 0xffffffa0002c7947 */ /* 0x000fea000383ffff */
.L_x_2438:
[----:B------:R-:W-:Y:S01]  /*1b3d0*/  BSSY B0, `(.L_x_2554) ;  /* 0x0000006000007945 */ /* 0x000fe20003800000 */
[----:B------:R-:W-:-:S07]  /*1b3e0*/  IMAD.MOV.U32 R15, RZ, RZ, -0x1 ;  /* 0xffffffffff0f7424 */ /* 0x000fce00078e00ff */
[----:B--23--:R-:W-:Y:S05]  /*1b3f0*/  WARPSYNC.COLLECTIVE R15, `(.L_x_2555) ;  /* 0x000000000f0c7348 */ /* 0x00cfea0003c00000 */
[----:B------:R-:W-:Y:S02]  /*1b400*/  ELECT P6, UR62, PT ;  /* 0x00000000003e782f */ /* 0x000fe400038c0000 */
[----:B------:R-:W-:Y:S01]  /*1b410*/  MOV R14, UR62 ;  /* 0x0000003e000e7c02 */ /* 0x000fe20008000f00 */
[----:B--23--:R-:W-:Y:S10]  /*1b420*/  ENDCOLLECTIVE ;  /* 0x000000000000791b */ /* 0x00cff40003800000 */
.L_x_2555:
[----:B------:R-:W-:Y:S05]  /*1b430*/  BSYNC B0 ;  /* 0x0000000000007941 */ /* 0x000fea0003800000 */
.L_x_2554:
[----:B------:R-:W-:Y:S05]  /*1b440*/  BRA `(.L_x_2556) ;  /* 0xffffffa000307947 */ /* 0x000fea000383ffff */
.L_x_2440:
[----:B0-----:R0:W1:Y:S02]  /*1b450*/  SYNCS.PHASECHK.TRANS64.TRYWAIT P0, [R0+URZ+0x38840], R2 ;  /* 0x03884002000075a7 */ /* 0x001064000800017f */
[----:B-1----:R-:W-:Y:S05]  /*1b460*/  @!P0 NANOSLEEP.SYNCS 0x989680 ;  /* 0x009896800000895d */ /* 0x002fea0003900000 */
[----:B------:R-:W1:Y:S02]  /*1b470*/  @!P0 SYNCS.PHASECHK.TRANS64 P0, [R0+URZ+0x38840], R2 ;  /* 0x03884002000085a7 */ /* 0x000e64000800007f */
[----:B-1----:R-:W-:Y:S05]  /*1b480*/  @!P0 BRA `(.L_x_2440) ;  /* 0xfffffffc00f08947 */ /* 0x002fea000383ffff */
[----:B------:R-:W-:Y:S05]  /*1b490*/  BRA `(.L_x_2557) ;  /* 0xffffffa000947947 */ /* 0x000fea000383ffff */
.L_x_2444:
[----:B------:R-:W2:Y:S01]  /*1b4a0*/  LDL.LU R11, [R1+0x34] ;  /* 0x00003400010b7983 */ /* 0x000ea20000300800 */
[----:B------:R-:W-:Y:S02]  /*1b4b0*/  IMAD.MOV.U32 R13, RZ, RZ, R3 ;  /* 0x000000ffff0d7224 */ /* 0x000fe400078e0003 */
[----:B------:R-:W-:Y:S01]  /*1b4c0*/  IMAD.MOV.U32 R12, RZ, RZ, RZ ;  /* 0x000000ffff0c7224 */ /* 0x000fe200078e00ff */
[----:B------:R-:W0:Y:S01]  /*1b4d0*/  S2R R5, SR_TID.X ;  /* 0x0000000000057919 */ /* 0x000e220000002100 */
[----:B------:R-:W-:Y:S01]  /*1b4e0*/  IMAD.MOV.U32 R15, RZ, RZ, -0x1 ;  /* 0xffffffffff0f7424 */ /* 0x000fe200078e00ff */
[----:B0-----:R-:W-:-:S04]  /*1b4f0*/  LOP3.LUT R5, R5, 0x7f, RZ, 0xc0, !PT ;  /* 0x0000007f05057812 */ /* 0x001fc800078ec0ff */
[----:B------:R-:W-:-:S05]  /*1b500*/  SHF.R.U32.HI R5, RZ, 0x3, R5 ;  /* 0x00000003ff057819 */ /* 0x000fca0000011605 */
[----:B------:R-:W-:-:S04]  /*1b510*/  IMAD R2, R8, 0x80, R5 ;  /* 0x0000008008027824 */ /* 0x000fc800078e0205 */
[----:B------:R-:W-:Y:S02]  /*1b520*/  VIADD R5, R2, 0x10 ;  /* 0x0000001002057836 */ /* 0x000fe40000000000 */
[----:B--2---:R-:W-:Y:S02]  /*1b530*/  IMAD R0, R11, R7, RZ ;  /* 0x000000070b007224 */ /* 0x004fe400078e02ff */
[----:B------:R-:W-:-:S03]  /*1b540*/  IMAD.MOV.U32 R11, RZ, RZ, 0x181f ;  /* 0x0000181fff0b7424 */ /* 0x000fc600078e00ff */
[----:B------:R-:W-:-:S13]  /*1b550*/  ISETP.GE.AND P5, PT, R2, R0, PT ;  /* 0x000000000200720c */ /* 0x000fda0003fa6270 */
[----:B-----5:R-:W-:Y:S05]  /*1b560*/  WARPSYNC.COLLECTIVE R15, `(.L_x_2558) ;  /* 0x000000000f087348 */ /* 0x020fea0003c00000 */
[----:B------:R0:W1:Y:S02]  /*1b570*/  SHFL.IDX P6, R14, R13, R12, R11 ;  /* 0x0000000c0d0e7389 */ /* 0x00006400000c000b */
[----:B01---5:R-:W-:Y:S01]  /*1b580*/  ENDCOLLECTIVE ;  /* 0x000000000000791b */ /* 0x023fe20003800000 */
.L_x_2558:
[----:B------:R-:W-:Y:S02]  /*1b590*/  IMAD.MOV.U32 R13, RZ, RZ, R4 ;  /* 0x000000ffff0d7224 */ /* 0x000fe400078e0004 */
[----:B------:R-:W-:-:S07]  /*1b5a0*/  IMAD.MOV.U32 R6, RZ, RZ, R14 ;  /* 0x000000ffff067224 */ /* 0x000fce00078e000e */
[----:B------:R-:W-:Y:S05]  /*1b5b0*/  WARPSYNC.COLLECTIVE R15, `(.L_x_2559) ;  /* 0x000000000f087348 */ /* 0x000fea0003c00000 */
[----:B------:R0:W1:Y:S02]  /*1b5c0*/  SHFL.IDX P6, R14, R13, R12, R11 ;  /* 0x0000000c0d0e7389 */ /* 0x00006400000c000b */
[----:B01----:R-:W-:Y:S01]  /*1b5d0*/  ENDCOLLECTIVE ;  /* 0x000000000000791b */ /* 0x003fe20003800000 */
.L_x_2559:
        /* <DEDUP_REMOVED lines=20> */
.L_x_2560:
[----:B------:R-:W-:Y:S02]  /*1b720*/  IMAD.MOV.U32 R13, RZ, RZ, R4 ;  /* 0x000000ffff0d7224 */ /* 0x000fe400078e0004 */
[----:B------:R-:W-:-:S07]  /*1b730*/  IMAD.MOV.U32 R6, RZ, RZ, R14 ;  /* 0x000000ffff067224 */ /* 0x000fce00078e000e */
[----:B------:R-:W-:Y:S05]  /*1b740*/  WARPSYNC.COLLECTIVE R15, `(.L_x_2561) ;  /* 0x000000000f087348 */ /* 0x000fea0003c00000 */
[----:B------:R0:W1:Y:S02]  /*1b750*/  SHFL.IDX P6, R14, R13, R12, R11 ;  /* 0x0000000c0d0e7389 */ /* 0x00006400000c000b */
[----:B01----:R-:W-:Y:S01]  /*1b760*/  ENDCOLLECTIVE ;  /* 0x000000000000791b */ /* 0x003fe20003800000 */
.L_x_2561:
        /* <DEDUP_REMOVED lines=20> */
.L_x_2562:
[----:B------:R-:W-:Y:S02]  /*1b8b0*/  IMAD.MOV.U32 R13, RZ, RZ, R4 ;  /* 0x000000ffff0d7224 */ /* 0x000fe400078e0004 */
[----:B------:R-:W-:-:S07]  /*1b8c0*/  IMAD.MOV.U32 R6, RZ, RZ, R14 ;  /* 0x000000ffff067224 */ /* 0x000fce00078e000e */
[----:B------:R-:W-:Y:S05]  /*1b8d0*/  WARPSYNC.COLLECTIVE R15, `(.L_x_2563) ;  /* 0x000000000f087348 */ /* 0x000fea0003c00000 */
[----:B------:R0:W1:Y:S02]  /*1b8e0*/  SHFL.IDX P6, R14, R13, R12, R11 ;  /* 0x0000000c0d0e7389 */ /* 0x00006400000c000b */
[----:B01----:R-:W-:Y:S01]  /*1b8f0*/  ENDCOLLECTIVE ;  /* 0x000000000000791b */ /* 0x003fe20003800000 */
.L_x_2563:
        /* <DEDUP_REMOVED lines=20> */
.L_x_2564:
[----:B------:R-:W-:Y:S02]  /*1ba40*/  IMAD.MOV.U32 R13, RZ, RZ, R4 ;  /* 0x000000ffff0d7224 */ /* 0x000fe400078e0004 */
[----:B------:R-:W-:-:S07]  /*1ba50*/  IMAD.MOV.U32 R6, RZ, RZ, R14 ;  /* 0x000000ffff067224 */ /* 0x000fce00078e000e */
[----:B------:R-:W-:Y:S05]  /*1ba60*/  WARPSYNC.COLLECTIVE R15, `(.L_x_2565) ;  /* 0x000000000f087348 */ /* 0x000fea0003c00000 */
[----:B------:R0:W1:Y:S02]  /*1ba70*/  SHFL.IDX P6, R14, R13, R12, R11 ;  /* 0x0000000c0d0e7389 */ /* 0x00006400000c000b */
[----:B01----:R-:W-:Y:S01]  /*1ba80*/  ENDCOLLECTIVE ;  /* 0x000000000000791b */ /* 0x003fe20003800000 */
.L_x_2565:
        /* <DEDUP_REMOVED lines=20> */
.L_x_2566:
[----:B------:R-:W-:Y:S02]  /*1bbd0*/  IMAD.MOV.U32 R13, RZ, RZ, R4 ;  /* 0x000000ffff0d7224 */ /* 0x000fe400078e0004 */
[----:B------:R-:W-:-:S07]  /*1bbe0*/  IMAD.MOV.U32 R6, RZ, RZ, R14 ;  /* 0x000000ffff067224 */ /* 0x000fce00078e000e */
[----:B------:R-:W-:Y:S05]  /*1bbf0*/  WARPSYNC.COLLECTIVE R15, `(.L_x_2567) ;  /* 0x000000000f087348 */ /* 0x000fea0003c00000 */
[----:B------:R0:W1:Y:S02]  /*1bc00*/  SHFL.IDX P6, R14, R13, R12, R11 ;  /* 0x0000000c0d0e7389 */ /* 0x00006400000c000b */
[----:B01----:R-:W-:Y:S01]  /*1bc10*/  ENDCOLLECTIVE ;  /* 0x000000000000791b */ /* 0x003fe20003800000 */
.L_x_2567:
        /* <DEDUP_REMOVED lines=20> */
.L_x_2568:
[----:B------:R-:W-:Y:S02]  /*1bd60*/  IMAD.MOV.U32 R13, RZ, RZ, R4 ;  /* 0x000000ffff0d7224 */ /* 0x000fe400078e0004 */
[----:B------:R-:W-:-:S07]  /*1bd70*/  IMAD.MOV.U32 R6, RZ, RZ, R14 ;  /* 0x000000ffff067224 */ /* 0x000fce00078e000e */
[----:B------:R-:W-:Y:S05]  /*1bd80*/  WARPSYNC.COLLECTIVE R15, `(.L_x_2569) ;  /* 0x000000000f087348 */ /* 0x000fea0003c00000 */
[----:B------:R0:W1:Y:S02]  /*1bd90*/  SHFL.IDX P6, R14, R13, R12, R11 ;  /* 0x0000000c0d0e7389 */ /* 0x00006400000c000b */
[----:B01----:R-:W-:Y:S01]  /*1bda0*/  ENDCOLLECTIVE ;  /* 0x000000000000791b */ /* 0x003fe20003800000 */
.L_x_2569:
        /* <DEDUP_REMOVED lines=18> */
.L_x_2570:
[----:B------:R-:W-:-:S05]  /*1bed0*/  VIADD R7, R2, 0x60 ;  /* 0x0000006002077836 */ /* 0x000fca0000000000 */
[----:B------:R-:W-:Y:S01]  /*1bee0*/  ISETP.GE.AND P5, PT, R7, R0, PT ;  /* 0x000000000700720c */ /* 0x000fe20003fa6270 */
[----:B------:R-:W-:Y:S02]  /*1bef0*/  IMAD.MOV.U32 R13, RZ, RZ, R4 ;  /* 0x000000ffff0d7224 */ /* 0x000fe400078e0004 */
[----:B------:R-:W-:-:S10]  /*1bf00*/  IMAD.MOV.U32 R8, RZ, RZ, R14 ;  /* 0x000000ffff087224 */ /* 0x000fd400078e000e */
[----:B------:R-:W-:Y:S05]  /*1bf10*/  WARPSYNC.COLLECTIVE R15, `(.L_x_2571) ;  /* 0x000000000f087348 */ /* 0x000fea0003c00000 */
[----:B------:R0:W1:Y:S02]  /*1bf20*/  SHFL.IDX P6, R14, R13, R12, R11 ;  /* 0x0000000c0d0e7389 */ /* 0x00006400000c000b */
[----:B01----:R-:W-:Y:S01]  /*1bf30*/  ENDCOLLECTIVE ;  /* 0x000000000000791b */ /* 0x003fe20003800000 */
.L_x_2571:
        /* <DEDUP_REMOVED lines=18> */
.L_x_2572:
[----:B------:R-:W-:Y:S02]  /*1c060*/  IMAD.MOV.U32 R13, RZ, RZ, R4 ;  /* 0x000000ffff0d7224 */ /* 0x000fe400078e0004 */
[----:B------:R-:W-:-:S07]  /*1c070*/  IMAD.MOV.U32 R5, RZ, RZ, R14 ;  /* 0x000000ffff057224 */ /* 0x000fce00078e000e */
[----:B------:R-:W-:Y:S05]  /*1c080*/  WARPSYNC.COLLECTIVE R15, `(.L_x_2573) ;  /* 0x000000000f087348 */ /* 0x000fea0003c00000 */
[----:B------:R0:W1:Y:S02]  /*1c090*/  SHFL.IDX P6, R14, R13, R12, R11 ;  /* 0x0000000c0d0e7389 */ /* 0x00006400000c000b */
[----:B01----:R-:W-:Y:S01]  /*1c0a0*/  ENDCOLLECTIVE ;  /* 0x000000000000791b */ /* 0x003fe20003800000 */
.L_x_2573:
[----:B------:R-:W-:Y:S01]  /*1c0b0*/  IMAD.MOV.U32 R3, RZ, RZ, R14 ;  /* 0x000000ffff037224 */ /* 0x000fe200078e000e */
[----:B------:R-:W-:Y:S06]  /*1c0c0*/  BRA `(.L_x_2574) ;  /* 0xffffffa400607947 */ /* 0x000fec000383ffff */
.L_x_2449:
[----:B0-----:R0:W3:Y:S02]  /*1c0d0*/  SYNCS.PHASECHK.TRANS64.TRYWAIT P0, [R18+URZ+0x38820], R0 ;  /* 0x03882000120075a7 */ /* 0x0010e4000800017f */
[----:B---3--:R-:W-:Y:S05]  /*1c0e0*/  @!P0 NANOSLEEP.SYNCS 0x989680 ;  /* 0x009896800000895d */ /* 0x008fea0003900000 */
[----:B------:R-:W3:Y:S02]  /*1c0f0*/  @!P0 SYNCS.PHASECHK.TRANS64 P0, [R18+URZ+0x38820], R0 ;  /* 0x03882000120085a7 */ /* 0x000ee4000800007f */
[----:B---3--:R-:W-:Y:S05]  /*1c100*/  @!P0 BRA `(.L_x_2449) ;  /* 0xfffffffc00f08947 */ /* 0x008fea000383ffff */
[----:B------:R-:W-:Y:S05]  /*1c110*/  BRA `(.L_x_2575) ;  /* 0xffffffa400dc7947 */ /* 0x000fea000383ffff */
.L_x_2458:
[----:B-1----:R1:W2:Y:S02]  /*1c120*/  SYNCS.PHASECHK.TRANS64.TRYWAIT P0, [R3+URZ+0x38840], R2 ;  /* 0x03884002030075a7 */ /* 0x0022a4000800017f */
[----:B--2---:R-:W-:Y:S05]  /*1c130*/  @!P0 NANOSLEEP.SYNCS 0x989680 ;  /* 0x009896800000895d */ /* 0x004fea0003900000 */
[----:B------:R-:W2:Y:S02]  /*1c140*/  @!P0 SYNCS.PHASECHK.TRANS64 P0, [R3+URZ+0x38840], R2 ;  /* 0x03884002030085a7 */ /* 0x000ea4000800007f */
[----:B--2---:R-:W-:Y:S05]  /*1c150*/  @!P0 BRA `(.L_x_2458) ;  /* 0xfffffffc00f08947 */ /* 0x004fea000383ffff */
[----:B------:R-:W-:Y:S05]  /*1c160*/  BRA `(.L_x_2576) ;  /* 0xffffffa800bc7947 */ /* 0x000fea000383ffff */
.L_x_2466:
[----:B0-----:R0:W1:Y:S02]  /*1c170*/  SYNCS.PHASECHK.TRANS64.TRYWAIT P0, [R3+URZ+0x60], R2 ;  /* 0x00006002030075a7 */ /* 0x001064000800017f */
[----:B-1----:R-:W-:Y:S05]  /*1c180*/  @!P0 NANOSLEEP.SYNCS 0x989680 ;  /* 0x009896800000895d */ /* 0x002fea0003900000 */
[----:B------:R-:W1:Y:S02]  /*1c190*/  @!P0 SYNCS.PHASECHK.TRANS64 P0, [R3+URZ+0x60], R2 ;  /* 0x00006002030085a7 */ /* 0x000e64000800007f */
[----:B-1----:R-:W-:Y:S05]  /*1c1a0*/  @!P0 BRA `(.L_x_2466) ;  /* 0xfffffffc00f08947 */ /* 0x002fea000383ffff */
[----:B------:R-:W-:Y:S05]  /*1c1b0*/  BRA `(.L_x_2577) ;  /* 0xffffffb000107947 */ /* 0x000fea000383ffff */
.L_x_2477:
[----:B-1----:R1:W2:Y:S02]  /*1c1c0*/  SYNCS.PHASECHK.TRANS64.TRYWAIT P0, [R3+URZ+0x38840], R2 ;  /* 0x03884002030075a7 */ /* 0x0022a4000800017f */
[----:B--2---:R-:W-:Y:S05]  /*1c1d0*/  @!P0 NANOSLEEP.SYNCS 0x989680 ;  /* 0x009896800000895d */ /* 0x004fea0003900000 */
[----:B------:R-:W2:Y:S02]  /*1c1e0*/  @!P0 SYNCS.PHASECHK.TRANS64 P0, [R3+URZ+0x38840], R2 ;  /* 0x03884002030085a7 */ /* 0x000ea4000800007f */
[----:B--2---:R-:W-:Y:S05]  /*1c1f0*/  @!P0 BRA `(.L_x_2477) ;  /* 0xfffffffc00f08947 */ /* 0x004fea000383ffff */
[----:B------:R-:W-:Y:S05]  /*1c200*/  BRA `(.L_x_2578) ;  /* 0xffffffb8001c7947 */ /* 0x000fea000383ffff */
.L_x_2485:
[----:B0-----:R0:W1:Y:S02]  /*1c210*/  SYNCS.PHASECHK.TRANS64.TRYWAIT P0, [R2+URZ+0x60], R3 ;  /* 0x00006003020075a7 */ /* 0x001064000800017f */
[----:B-1----:R-:W-:Y:S05]  /*1c220*/  @!P0 NANOSLEEP.SYNCS 0x989680 ;  /* 0x009896800000895d */ /* 0x002fea0003900000 */
[----:B------:R-:W1:Y:S02]  /*1c230*/  @!P0 SYNCS.PHASECHK.TRANS64 P0, [R2+URZ+0x60], R3 ;  /* 0x00006003020085a7 */ /* 0x000e64000800007f */
[----:B-1----:R-:W-:Y:S05]  /*1c240*/  @!P0 BRA `(.L_x_2485) ;  /* 0xfffffffc00f08947 */ /* 0x002fea000383ffff */
[----:B------:R-:W-:Y:S05]  /*1c250*/  BRA `(.L_x_2579) ;  /* 0xffffffbc00707947 */ /* 0x000fea000383ffff */
.L_x_2496:
[----:B--2---:R2:W3:Y:S02]  /*1c260*/  SYNCS.PHASECHK.TRANS64.TRYWAIT P0, [R2+URZ+0x38840], R3 ;  /* 0x03884003020075a7 */ /* 0x0044e4000800017f */
[----:B---3--:R-:W-:Y:S05]  /*1c270*/  @!P0 NANOSLEEP.SYNCS 0x989680 ;  /* 0x009896800000895d */ /* 0x008fea0003900000 */
[----:B------:R-:W3:Y:S02]  /*1c280*/  @!P0 SYNCS.PHASECHK.TRANS64 P0, [R2+URZ+0x38840], R3 ;  /* 0x03884003020085a7 */ /* 0x000ee4000800007f */
[----:B---3--:R-:W-:Y:S05]  /*1c290*/  @!P0 BRA `(.L_x_2496) ;  /* 0xfffffffc00f08947 */ /* 0x008fea000383ffff */
[----:B------:R-:W-:Y:S05]  /*1c2a0*/  BRA `(.L_x_2580) ;  /* 0xffffffc4004c7947 */ /* 0x000fea000383ffff */
.L_x_2504:
[----:B0-----:R0:W1:Y:S02]  /*1c2b0*/  SYNCS.PHASECHK.TRANS64.TRYWAIT P0, [R2+URZ+0x60], R5 ;  /* 0x00006005020075a7 */ /* 0x001064000800017f */
[----:B-1----:R-:W-:Y:S05]  /*1c2c0*/  @!P0 NANOSLEEP.SYNCS 0x989680 ;  /* 0x009896800000895d */ /* 0x002fea0003900000 */
[----:B------:R-:W1:Y:S02]  /*1c2d0*/  @!P0 SYNCS.PHASECHK.TRANS64 P0, [R2+URZ+0x60], R5 ;  /* 0x00006005020085a7 */ /* 0x000e64000800007f */
[----:B-1----:R-:W-:Y:S05]  /*1c2e0*/  @!P0 BRA `(.L_x_2504) ;  /* 0xfffffffc00f08947 */ /* 0x002fea000383ffff */
[----:B------:R-:W-:Y:S05]  /*1c2f0*/  BRA `(.L_x_2581) ;  /* 0xffffffc800a07947 */ /* 0x000fea000383ffff */
.L_x_2517:
[----:B--2---:R2:W3:Y:S02]  /*1c300*/  SYNCS.PHASECHK.TRANS64.TRYWAIT P0, [R0+URZ+0x38860], R2 ;  /* 0x03886002000075a7 */ /* 0x0044e4000800017f */
[----:B---3--:R-:W-:Y:S05]  /*1c310*/  @!P0 NANOSLEEP.SYNCS 0x989680 ;  /* 0x009896800000895d */ /* 0x008fea0003900000 */
[----:B------:R-:W3:Y:S02]  /*1c320*/  @!P0 SYNCS.PHASECHK.TRANS64 P0, [R0+URZ+0x38860], R2 ;  /* 0x03886002000085a7 */ /* 0x000ee4000800007f */
[----:B---3--:R-:W-:Y:S05]  /*1c330*/  @!P0 BRA `(.L_x_2517) ;  /* 0xfffffffc00f08947 */ /* 0x008fea000383ffff */
[----:B------:R-:W-:Y:S05]  /*1c340*/  BRA `(.L_x_2582) ;  /* 0xffffffd000687947 */ /* 0x000fea000383ffff */
.L_x_2526:
[----:B------:R-:W2:Y:S01]  /*1c350*/  LDL R0, [R1] ;  /* 0x0000000001007983 */ /* 0x000ea20000100800 */
[----:B------:R-:W-:Y:S01]  /*1c360*/  BSSY B0, `(.L_x_2583) ;  /* 0x0000008000007945 */ /* 0x000fe20003800000 */
[----:B0-----:R-:W-:Y:S02]  /*1c370*/  IMAD.MOV.U32 R12, RZ, RZ, RZ ;  /* 0x000000ffff0c7224 */ /* 0x001fe400078e00ff */
[----:B------:R-:W-:Y:S02]  /*1c380*/  IMAD.MOV.U32 R11, RZ, RZ, 0x1f ;  /* 0x0000001fff0b7424 */ /* 0x000fe400078e00ff */
[----:B------:R-:W-:Y:S02]  /*1c390*/  IMAD.MOV.U32 R15, RZ, RZ, -0x1 ;  /* 0xffffffffff0f7424 */ /* 0x000fe400078e00ff */
[----:B--2---:R-:W-:-:S07]  /*1c3a0*/  IMAD.MOV.U32 R13, RZ, RZ, R0 ;  /* 0x000000ffff0d7224 */ /* 0x004fce00078e0000 */
[----:B-1----:R-:W-:Y:S05]  /*1c3b0*/  WARPSYNC.COLLECTIVE R15, `(.L_x_2584) ;  /* 0x000000000f087348 */ /* 0x002fea0003c00000 */
[----:B------:R0:W2:Y:S02]  /*1c3c0*/  SHFL.IDX P6, R14, R13, R12, R11 ;  /* 0x0000000c0d0e7389 */ /* 0x0000a400000c000b */
[----:B012---:R-:W-:Y:S01]  /*1c3d0*/  ENDCOLLECTIVE ;  /* 0x000000000000791b */ /* 0x007fe20003800000 */
.L_x_2584:
[----:B------:R-:W-:Y:S05]  /*1c3e0*/  BSYNC B0 ;  /* 0x0000000000007941 */ /* 0x000fea0003800000 */
.L_x_2583:
        /* <DEDUP_REMOVED lines=9> */
.L_x_2585:
        /* <DEDUP_REMOVED lines=14> */
[C---:B------:R-:W-:Y:S02]  /*1c560*/  ISETP.GE.U32.AND P3, PT, R10.reuse, 0x4, PT ;  /* 0x000000040a00780c */ /* 0x040fe40003f66070 */
[C---:B------:R-:W-:Y:S02]  /*1c570*/  ISETP.GE.U32.AND P4, PT, R10.reuse, 0x8, PT ;  /* 0x000000080a00780c */ /* 0x040fe40003f86070 */
[----:B------:R-:W-:Y:S01]  /*1c580*/  ISETP.GE.U32.AND P5, PT, R10, 0x10, PT ;  /* 0x000000100a00780c */ /* 0x000fe20003fa6070 */
[----:B--2---:R-:W-:-:S02]  /*1c590*/  @!P1 IMAD.MOV.U32 R6, RZ, RZ, R5 ;  /* 0x000000ffff069224 */ /* 0x004fc400078e0005 */
[----:B------:R-:W-:Y:S02]  /*1c5a0*/  IMAD.MOV.U32 R5, RZ, RZ, RZ ;  /* 0x000000ffff057224 */ /* 0x000fe400078e00ff */
[----:B---3--:R-:W-:Y:S01]  /*1c5b0*/  @!P1 IMAD.MOV.U32 R7, RZ, RZ, R2 ;  /* 0x000000ffff079224 */ /* 0x008fe200078e0002 */
[----:B------:R-:W-:-:S03]  /*1c5c0*/  ISETP.NE.AND P1, PT, R10, RZ, PT ;  /* 0x000000ff0a00720c */ /* 0x000fc60003f25270 */
[----:B------:R-:W-:-:S04]  /*1c5d0*/  IMAD R2, R7, R6, RZ ;  /* 0x0000000607027224 */ /* 0x000fc800078e02ff */
[----:B------:R-:W-:-:S07]  /*1c5e0*/  IMAD.MOV.U32 R13, RZ, RZ, R2 ;  /* 0x000000ffff0d7224 */ /* 0x000fce00078e0002 */
[----:B------:R-:W-:Y:S05]  /*1c5f0*/  WARPSYNC.COLLECTIVE R15, `(.L_x_2586) ;  /* 0x000000000f087348 */ /* 0x000fea0003c00000 */
[----:B------:R0:W1:Y:S02]  /*1c600*/  SHFL.UP P6, R14, R13, R12, R11 ;  /* 0x0400000c0d0e7389 */ /* 0x00006400000c000b */
[----:B01----:R-:W-:Y:S01]  /*1c610*/  ENDCOLLECTIVE ;  /* 0x000000000000791b */ /* 0x003fe20003800000 */
.L_x_2586:
        /* <DEDUP_REMOVED lines=8> */
.L_x_2587:
        /* <DEDUP_REMOVED lines=8> */
.L_x_2588:
        /* <DEDUP_REMOVED lines=8> */
.L_x_2589:
        /* <DEDUP_REMOVED lines=8> */
.L_x_2590:
        /* <DEDUP_REMOVED lines=9> */
.L_x_2591:
[----:B------:R-:W-:Y:S01]  /*1c8b0*/  IMAD.MOV.U32 R9, RZ, RZ, R14 ;  /* 0x000000ffff097224 */ /* 0x000fe200078e000e */
[----:B------:R-:W-:Y:S06]  /*1c8c0*/  BRA `(.L_x_2592) ;  /* 0xffffffd400547947 */ /* 0x000fec000383ffff */
.L_x_2529:
        /* <DEDUP_REMOVED lines=8> */
.L_x_2594:
[----:B------:R-:W-:Y:S05]  /*1c950*/  BSYNC B0 ;  /* 0x0000000000007941 */ /* 0x000fea0003800000 */
.L_x_2593:
        /* <DEDUP_REMOVED lines=10> */
.L_x_2595:
        /* <DEDUP_REMOVED lines=8> */
.L_x_2596:
        /* <DEDUP_REMOVED lines=8> */
.L_x_2597:
        /* <DEDUP_REMOVED lines=8> */
.L_x_2598:
        /* <DEDUP_REMOVED lines=9> */
.L_x_2599:
[----:B------:R-:W-:Y:S01]  /*1cc10*/  IMAD.MOV.U32 R9, RZ, RZ, R14 ;  /* 0x000000ffff097224 */ /* 0x000fe200078e000e */
[----:B------:R-:W-:Y:S06]  /*1cc20*/  BRA `(.L_x_2600) ;  /* 0xffffffd4002c7947 */ /* 0x000fec000383ffff */
.L_x_2531:
[----:B------:R-:W-:Y:S01]  /*1cc30*/  BSSY B0, `(.L_x_2601) ;  /* 0x0000006000007945 */ /* 0x000fe20003800000 */
[----:B------:R-:W-:Y:S01]  /*1cc40*/  PLOP3.LUT P6, PT, P6, PT, PT, 0x8, 0x0 ;  /* 0x000000000000781c */ /* 0x000fe200037ce170 */
[----:B------:R-:W-:-:S12]  /*1cc50*/  IMAD.MOV.U32 R15, RZ, RZ, -0x1 ;  /* 0xffffffffff0f7424 */ /* 0x000fd800078e00ff */
[----:B0-----:R-:W-:Y:S05]  /*1cc60*/  WARPSYNC.COLLECTIVE R15, `(.L_x_2602) ;  /* 0x000000000f087348 */ /* 0x001fea0003c00000 */
[----:B------:R-:W-:Y:S01]  /*1cc70*/  VOTE.ANY R14, PT, P6 ;  /* 0x00000000000e7806 */ /* 0x000fe200030e0100 */
[----:B0-----:R-:W-:Y:S06]  /*1cc80*/  ENDCOLLECTIVE ;  /* 0x000000000000791b */ /* 0x001fec0003800000 */
.L_x_2602:
[----:B------:R-:W-:Y:S05]  /*1cc90*/  BSYNC B0 ;  /* 0x0000000000007941 */ /* 0x000fea0003800000 */
.L_x_2601:
        /* <DEDUP_REMOVED lines=10> */
.L_x_2603:
[----:B------:R-:W-:Y:S02]  /*1cd40*/  IMAD.MOV.U32 R13, RZ, RZ, R7 ;  /* 0x000000ffff0d7224 */ /* 0x000fe400078e0007 */
[----:B------:R-:W-:-:S07]  /*1cd50*/  IMAD.MOV.U32 R0, RZ, RZ, R14 ;  /* 0x000000ffff007224 */ /* 0x000fce00078e000e */
[----:B------:R-:W-:Y:S05]  /*1cd60*/  WARPSYNC.COLLECTIVE R15, `(.L_x_2604) ;  /* 0x000000000f087348 */ /* 0x000fea0003c00000 */
[----:B------:R0:W1:Y:S02]  /*1cd70*/  SHFL.IDX P6, R14, R13, R12, R11 ;  /* 0x0000000c0d0e7389 */ /* 0x00006400000c000b */
[----:B01----:R-:W-:Y:S01]  /*1cd80*/  ENDCOLLECTIVE ;  /* 0x000000000000791b */ /* 0x003fe20003800000 */
.L_x_2604:
[----:B------:R-:W-:Y:S02]  /*1cd90*/  IMAD.MOV.U32 R7, RZ, RZ, R14 ;  /* 0x000000ffff077224 */ /* 0x000fe400078e000e */
[----:B------:R-:W-:-:S05]  /*1cda0*/  IMAD.IADD R6, R10, 0x1, R16 ;  /* 0x000000010a067824 */ /* 0x000fca00078e0210 */
[----:B------:R1:W-:Y:S01]  /*1cdb0*/  STL [R1+0xc], R6 ;  /* 0x00000c0601007387 */ /* 0x0003e20000100800 */
[----:B------:R-:W-:Y:S05]  /*1cdc0*/  BRA `(.L_x_2605) ;  /* 0xffffffd4000c7947 */ /* 0x000fea000383ffff */
.L_x_2533:
        /* <DEDUP_REMOVED lines=8> */
.L_x_2607:
[----:B------:R-:W-:Y:S05]  /*1ce50*/  BSYNC B0 ;  /* 0x0000000000007941 */ /* 0x000fea0003800000 */
.L_x_2606:
[----:B------:R-:W-:Y:S01]  /*1ce60*/  IMAD.MOV.U32 R2, RZ, RZ, R14 ;  /* 0x000000ffff027224 */ /* 0x000fe200078e000e */
[----:B------:R-:W-:Y:S06]  /*1ce70*/  BRA `(.L_x_2608) ;  /* 0xffffffd000f87947 */ /* 0x000fec000383ffff */
.L_x_2539:
[----:B0-----:R0:W1:Y:S02]  /*1ce80*/  SYNCS.PHASECHK.TRANS64.TRYWAIT P0, [R0+URZ+0x38820], R3 ;  /* 0x03882003000075a7 */ /* 0x001064000800017f */
[----:B-1----:R-:W-:Y:S05]  /*1ce90*/  @!P0 NANOSLEEP.SYNCS 0x989680 ;  /* 0x009896800000895d */ /* 0x002fea0003900000 */
[----:B------:R-:W1:Y:S02]  /*1cea0*/  @!P0 SYNCS.PHASECHK.TRANS64 P0, [R0+URZ+0x38820], R3 ;  /* 0x03882003000085a7 */ /* 0x000e64000800007f */
[----:B-1----:R-:W-:Y:S05]  /*1ceb0*/  @!P0 BRA `(.L_x_2539) ;  /* 0xfffffffc00f08947 */ /* 0x002fea000383ffff */
[----:B------:R-:W-:Y:S05]  /*1cec0*/  BRA `(.L_x_2609) ;  /* 0xffffffdc009c7947 */ /* 0x000fea000383ffff */
.L_x_2540:
        /* <DEDUP_REMOVED lines=11> */
.L_x_2611:
[----:B------:R-:W-:Y:S05]  /*1cf80*/  BSYNC B0 ;  /* 0x0000000000007941 */ /* 0x000fea0003800000 */
.L_x_2610:
[----:B------:R-:W-:Y:S05]  /*1cf90*/  BRA `(.L_x_2612) ;  /* 0xffffffdc00847947 */ /* 0x000fea000383ffff */
.L_x_2543:
[----:B------:R-:W-:Y:S01]  /*1cfa0*/  BSSY B1, `(.L_x_2613) ;  /* 0x0000006000017945 */ /* 0x000fe20003800000 */
[----:B------:R-:W-:-:S07]  /*1cfb0*/  IMAD.MOV.U32 R15, RZ, RZ, -0x1 ;  /* 0xffffffffff0f7424 */ /* 0x000fce00078e00ff */
[----:B01----:R-:W-:Y:S05]  /*1cfc0*/  WARPSYNC.COLLECTIVE R15, `(.L_x_2614) ;  /* 0x000000000f0c7348 */ /* 0x003fea0003c00000 */
[----:B------:R-:W-:Y:S02]  /*1cfd0*/  ELECT P6, UR62, PT ;  /* 0x00000000003e782f */ /* 0x000fe400038c0000 */
[----:B------:R-:W-:Y:S01]  /*1cfe0*/  MOV R14, UR62 ;  /* 0x0000003e000e7c02 */ /* 0x000fe20008000f00 */
[----:B01----:R-:W-:Y:S10]  /*1cff0*/  ENDCOLLECTIVE ;  /* 0x000000000000791b */ /* 0x003ff40003800000 */
.L_x_2614:
[----:B------:R-:W-:Y:S05]  /*1d000*/  BSYNC B1 ;  /* 0x0000000000017941 */ /* 0x000fea0003800000 */
.L_x_2613:
[----:B------:R-:W-:Y:S05]  /*1d010*/  BRA `(.L_x_2615) ;  /* 0xffffffdc007c7947 */ /* 0x000fea000383ffff */
.L_x_2545:
[----:B0-----:R0:W1:Y:S02]  /*1d020*/  SYNCS.PHASECHK.TRANS64.TRYWAIT P0, [R6+URZ], R5 ;  /* 0x00000005060075a7 */ /* 0x001064000800017f */
[----:B-1----:R-:W-:Y:S05]  /*1d030*/  @!P0 NANOSLEEP.SYNCS 0x989680 ;  /* 0x009896800000895d */ /* 0x002fea0003900000 */
[----:B------:R-:W1:Y:S02]  /*1d040*/  @!P0 SYNCS.PHASECHK.TRANS64 P0, [R6+URZ], R5 ;  /* 0x00000005060085a7 */ /* 0x000e64000800007f */
[----:B-1----:R-:W-:Y:S05]  /*1d050*/  @!P0 BRA `(.L_x_2545) ;  /* 0xfffffffc00f08947 */ /* 0x002fea000383ffff */
[----:B------:R-:W-:Y:S05]  /*1d060*/  BRA `(.L_x_2616) ;  /* 0xffffffdc00bc7947 */ /* 0x000fea000383ffff */
.L_x_2546:
[----:B-1----:R1:W2:Y:S02]  /*1d070*/  SYNCS.PHASECHK.TRANS64.TRYWAIT P0, [R7+URZ], R2 ;  /* 0x00000002070075a7 */ /* 0x0022a4000800017f */
[----:B--2---:R-:W-:Y:S05]  /*1d080*/  @!P0 NANOSLEEP.SYNCS 0x989680 ;  /* 0x009896800000895d */ /* 0x004fea0003900000 */
[----:B------:R-:W2:Y:S02]  /*1d090*/  @!P0 SYNCS.PHASECHK.TRANS64 P0, [R7+URZ], R2 ;  /* 0x00000002070085a7 */ /* 0x000ea4000800007f */
[----:B--2---:R-:W-:Y:S05]  /*1d0a0*/  @!P0 BRA `(.L_x_2546) ;  /* 0xfffffffc00f08947 */ /* 0x004fea000383ffff */
[----:B------:R-:W-:Y:S05]  /*1d0b0*/  BRA `(.L_x_2617) ;  /* 0xffffffdc00b07947 */ /* 0x000fea000383ffff */
.L_x_2548:
[----:B--2---:R2:W3:Y:S02]  /*1d0c0*/  SYNCS.PHASECHK.TRANS64.TRYWAIT P0, [R4+URZ], R5 ;  /* 0x00000005040075a7 */ /* 0x0044e4000800017f */
[----:B---3--:R-:W-:Y:S05]  /*1d0d0*/  @!P0 NANOSLEEP.SYNCS 0x989680 ;  /* 0x009896800000895d */ /* 0x008fea0003900000 */
[----:B------:R-:W3:Y:S02]  /*1d0e0*/  @!P0 SYNCS.PHASECHK.TRANS64 P0, [R4+URZ], R5 ;  /* 0x00000005040085a7 */ /* 0x000ee4000800007f */
[----:B---3--:R-:W-:Y:S05]  /*1d0f0*/  @!P0 BRA `(.L_x_2548) ;  /* 0xfffffffc00f08947 */ /* 0x008fea000383ffff */
[----:B------:R-:W-:Y:S05]  /*1d100*/  BRA `(.L_x_2618) ;  /* 0xffffffdc00b47947 */ /* 0x000fea000383ffff */
.L_x_2619:
        /* <DEDUP_REMOVED lines=15> */
.L_x_14846:


//--------------------- .text._ZN7cutlass13device_kernelIN5flash11enable_sm90INS1_16FlashAttnFwdSm90INS1_25CollectiveMainloopFwdSm90ILi2EN4cute5tupleIJNS5_1CILi1EEES8_S8_EEENS6_IJNS7_ILi128EEENS7_ILi80EEENS7_ILi256EEEEEELi256ENS_6half_tEfNS_4arch4Sm90ELb1ELb0ELb0ELb1ELb0ELb1ELb0ELb1ELb1ELb1ELb1ELb0EEENS1_21CollectiveEpilogueFwdINS6_IJSA_SC_SB_EEES9_SE_SG_Li256ELb1ELb1ELb1ELb0EEENS1_36VarlenDynamicPersistentTileSchedulerILi128ELi80ELi256ELi128ELb1ELb1ELb1ELb1ELb1ELb1EEEEEEEEEvNT_6ParamsE --------------------------
	.section	.text._ZN7cutlass13device_kernelIN5flash11enable_sm90INS1_16FlashAttnFwdSm90INS1_25CollectiveMainloopFwdSm90ILi2EN4cute5tupleIJNS5_1CILi1EEES8_S8_EEENS6_IJNS7_ILi128EEENS7_ILi80EEENS7_ILi256EEEEEELi256ENS_6half_tEfNS_4arch4Sm90ELb1ELb0ELb0ELb1ELb0ELb1ELb0ELb1ELb1ELb1ELb1ELb0EEENS1_21CollectiveEpilogueFwdINS6_IJSA_SC_SB_EEES9_SE_SG_Li256ELb1ELb1ELb1ELb0EEENS1_36VarlenDynamicPersistentTileSchedulerILi128ELi80ELi256ELi128ELb1ELb1ELb1ELb1ELb1ELb1EEEEEEEEEvNT_6ParamsE,"ax",@progbits
	.align	128
.text._ZN7cutlass13device_kernelIN5flash11enable_sm90INS1_16FlashAttnFwdSm90INS1_25CollectiveMainloopFwdSm90ILi2EN4cute5tupleIJNS5_1CILi1EEES8_S8_EEENS6_IJNS7_ILi128EEENS7_ILi80EEENS7_ILi256EEEEEELi256ENS_6half_tEfNS_4arch4Sm90ELb1ELb0ELb0ELb1ELb0ELb1ELb0ELb1ELb1ELb1ELb1ELb0EEENS1_21CollectiveEpilogueFwdINS6_IJSA_SC_SB_EEES9_SE_SG_Li256ELb1ELb1ELb1ELb0EEENS1_36VarlenDynamicPersistentTileSchedulerILi128ELi80ELi256ELi128ELb1ELb1ELb1ELb1ELb1ELb1EEEEEEEEEvNT_6ParamsE:
        .type           _ZN7cutlass13device_kernelIN5flash11enable_sm90INS1_16FlashAttnFwdSm90INS1_25CollectiveMainloopFwdSm90ILi2EN4cute5tupleIJNS5_1CILi1EEES8_S8_EEENS6_IJNS7_ILi128EEENS7_ILi80EEENS7_ILi256EEEEEELi256ENS_6half_tEfNS_4arch4Sm90ELb1ELb0ELb0ELb1ELb0ELb1ELb0ELb1ELb1ELb1ELb1ELb0EEENS1_21CollectiveEpilogueFwdINS6_IJSA_SC_SB_EEES9_SE_SG_Li256ELb1ELb1ELb1ELb0EEENS1_36VarlenDynamicPersistentTileSchedulerILi128ELi80ELi256ELi128ELb1ELb1ELb1ELb1ELb1ELb1EEEEEEEEEvNT_6ParamsE,@function
        .size           _ZN7cutlass13device_kernelIN5flash11enable_sm90INS1_16FlashAttnFwdSm90INS1_25CollectiveMainloopFwdSm90ILi2EN4cute5tupleIJNS5_1CILi1EEES8_S8_EEENS6_IJNS7_ILi128EEENS7_ILi80EEENS7_ILi256EEEEEELi256ENS_6half_tEfNS_4arch4Sm90ELb1ELb0ELb0ELb1ELb0ELb1ELb0ELb1ELb1ELb1ELb1ELb0EEENS1_21CollectiveEpilogueFwdINS6_IJSA_SC_SB_EEES9_SE_SG_Li256ELb1ELb1ELb1ELb0EEENS1_36VarlenDynamicPersistentTileSchedulerILi128ELi80ELi256ELi128ELb1ELb1ELb1ELb1ELb1ELb1EEEEEEEEEvNT_6ParamsE,(.L_x_14847 - _ZN7cutlass13device_kernelIN5flash11enable_sm90INS1_16FlashAttnFwdSm90INS1_25CollectiveMainloopFwdSm90ILi2EN4cute5tupleIJNS5_1CILi1EEES8_S8_EEENS6_IJNS7_ILi128EEENS7_ILi80EEENS7_ILi256EEEEEELi256ENS_6half_tEfNS_4arch4Sm90ELb1ELb0ELb0ELb1ELb0ELb1ELb0ELb1ELb1ELb1ELb1ELb0EEENS1_21CollectiveEpilogueFwdINS6_IJSA_SC_SB_EEES9_SE_SG_Li256ELb1ELb1ELb1ELb0EEENS1_36VarlenDynamicPersistentTileSchedulerILi128ELi80ELi256ELi128ELb1ELb1ELb1ELb1ELb1ELb1EEEEEEEEEvNT_6ParamsE)
        .other          _ZN7cutlass13device_kernelIN5flash11enable_sm90INS1_16FlashAttnFwdSm90INS1_25CollectiveMainloopFwdSm90ILi2EN4cute5tupleIJNS5_1CILi1EEES8_S8_EEENS6_IJNS7_ILi128EEENS7_ILi80EEENS7_ILi256EEEEEELi256ENS_6half_tEfNS_4arch4Sm90ELb1ELb0ELb0ELb1ELb0ELb1ELb0ELb1ELb1ELb1ELb1ELb0EEENS1_21CollectiveEpilogueFwdINS6_IJSA_SC_SB_EEES9_SE_SG_Li256ELb1ELb1ELb1ELb0EEENS1_36VarlenDynamicPersistentTileSchedulerILi128ELi80ELi256ELi128ELb1ELb1ELb1ELb1ELb1ELb1EEEEEEEEEvNT_6ParamsE,@"STO_CUDA_ENTRY STV_DEFAULT"
_ZN7cutlass13device_kernelIN5flash11enable_sm90INS1_16FlashAttnFwdSm90INS1_25CollectiveMainloopFwdSm90ILi2EN4cute5tupleIJNS5_1CILi1EEES8_S8_EEENS6_IJNS7_ILi128EEENS7_ILi80EEENS7_ILi256EEEEEELi256ENS_6half_tEfNS_4arch4Sm90ELb1ELb0ELb0ELb1ELb0ELb1ELb0ELb1ELb1ELb1ELb1ELb0EEENS1_21CollectiveEpilogueFwdINS6_IJSA_SC_SB_EEES9_SE_SG_Li256ELb1ELb1ELb1ELb0EEENS1_36VarlenDynamicPersistentTileSchedulerILi128ELi80ELi256ELi128ELb1ELb1ELb1ELb1ELb1ELb1EEEEEEEEEvNT_6ParamsE:
        /* <DEDUP_REMOVED lines=24> */
.L_x_2621:
[----:B------:R-:W-:Y:S05]  /*0180*/  BSYNC B0 ;  /* 0x0000000000007941 */ /* 0x000fea0003800000 */
.L_x_2620:
        /* <DEDUP_REMOVED lines=41> */
.L_x_2622:
        /* <DEDUP_REMOVED lines=22> */
.L_x_2623:
        /* <DEDUP_REMOVED lines=18> */
.L_x_2624:
        /* <DEDUP_REMOVED lines=22> */
.L_x_2625:
        /* <DEDUP_REMOVED lines=22> */
.L_x_2626:
        /* <DEDUP_REMOVED lines=9> */
.L_x_2629:
        /* <DEDUP_REMOVED lines=16> */
[----:B------:R-:W-:Y:S01]  /*0af0*/  VIADD R6, R6, 0xffffff80 ;  /* 0xffffff8006067836 */ /* 0x000fe20000000000 */
[----:B------:R-:W-:Y:S02]  /*0b00*/  R2UR UR4, R16 ;  /* 0x00000000100472ca */ /* 0x000fe400000e0000 */
[----:B------:R-:W-:Y:S02]  /*0b10*/  CS2R R218, SRZ ;  /* 0x0000000000da7805 */ /* 0x000fe4000001ff00 */
[----:B------:R-:W-:Y:S01]  /*0b20*/  MOV R17, RZ ;  /* 0x000000ff00117202 */ /* 0x000fe20000000f00 */
[----:B------:R-:W-:Y:S01]  /*0b30*/  IMAD.MOV.U32 R216, RZ, RZ, RZ ;  /* 0x000000ffffd87224 */ /* 0x000fe200078e00ff */
[----:B------:R-:W-:-:S04]  /*0b40*/  SHF.R.S32.HI R3, RZ, 0x1f, R6 ;  /* 0x0000001fff037819 */ /* 0x000fc80000011406 */
[CC--:B------:R-:W-:Y:S02]  /*0b50*/  LEA.HI R4, R3.reuse, R6.reuse, RZ, 0x5 ;  /* 0x0000000603047211 */ /* 0x0c0fe400078f28ff */
[CC--:B------:R-:W-:Y:S02]  /*0b60*/  LEA.HI R212, R3.reuse, R6.reuse, RZ, 0x3 ;  /* 0x0000000603d47211 */ /* 0x0c0fe400078f18ff */
[CC--:B0-----:R-:W-:Y:S01]  /*0b70*/  LEA.HI R2, R3.reuse, R6.reuse, RZ, 0x4 ;  /* 0x0000000603027211 */ /* 0x0c1fe200078f20ff */
[----:B------:R-:W-:Y:S01]  /*0b80*/  IMAD.SHL.U32 R5, R4, 0x20, RZ ;  /* 0x0000002004057824 */ /* 0x000fe200078e00ff */
[CC--:B------:R-:W-:Y:S01]  /*0b90*/  LEA.HI R10, R3.reuse, R6.reuse, RZ, 0x2 ;  /* 0x00000006030a7211 */ /* 0x0c0fe200078f10ff */
[----:B------:R-:W-:Y:S01]  /*0ba0*/  UIADD3 UR4, UR4, 0x14400, URZ ;  /* 0x0001440004047890 */ /* 0x000fe2000fffe03f */
[----:B------:R-:W-:Y:S02]  /*0bb0*/  LEA.HI R8, R3, R6, RZ, 0x6 ;  /* 0x0000000603087211 */ /* 0x000fe400078f30ff */
[----:B------:R-:W-:-:S02]  /*0bc0*/  LOP3.LUT R7, R212, 0xfffffff8, RZ, 0xc0, !PT ;  /* 0xfffffff8d4077812 */ /* 0x000fc400078ec0ff */
[----:B------:R-:W-:Y:S01]  /*0bd0*/  LOP3.LUT R11, R10, 0xfffffffc, RZ, 0xc0, !PT ;  /* 0xfffffffc0a0b7812 */ /* 0x000fe200078ec0ff */
[----:B------:R-:W-:Y:S01]  /*0be0*/  IMAD.SHL.U32 R8, R8, 0x8, RZ ;  /* 0x0000000808087824 */ /* 0x000fe200078e00ff */
[----:B------:R-:W-:Y:S01]  /*0bf0*/  SHF.R.S32.HI R212, RZ, 0x3, R212 ;  /* 0x00000003ffd47819 */ /* 0x000fe200000114d4 */
[C---:B------:R-:W-:Y:S01]  /*0c00*/  IMAD.IADD R18, R6.reuse, 0x1, -R7 ;  /* 0x0000000106127824 */ /* 0x040fe200078e0a07 */
[----:B------:R-:W-:Y:S01]  /*0c10*/  LOP3.LUT R7, R5, 0xfffffc00, RZ, 0xc0, !PT ;  /* 0xfffffc0005077812 */ /* 0x000fe200078ec0ff */
[----:B------:R-:W-:Y:S01]  /*0c20*/  IMAD.IADD R10, R6, 0x1, -R11 ;  /* 0x00000001060a7824 */ /* 0x000fe200078e0a0b */
[----:B------:R-:W-:Y:S01]  /*0c30*/  SHF.R.S32.HI R5, RZ, 0x4, R2 ;  /* 0x00000004ff057819 */ /* 0x000fe20000011402 */
[----:B------:R-:W-:Y:S01]  /*0c40*/  IMAD.SHL.U32 R22, R18, 0x4, RZ ;  /* 0x0000000412167824 */ /* 0x000fe200078e00ff */
[----:B------:R-:W-:Y:S02]  /*0c50*/  LOP3.LUT R227, R8, 0xfffffe00, RZ, 0xc0, !PT ;  /* 0xfffffe0008e37812 */ /* 0x000fe400078ec0ff */
[----:B------:R-:W-:Y:S01]  /*0c60*/  LEA.HI R12, R10, R10, RZ, 0x1 ;  /* 0x0000000a0a0c7211 */ /* 0x000fe200078f08ff */
[C---:B------:R-:W-:Y:S01]  /*0c70*/  VIADD R215, R22.reuse, 0x20 ;  /* 0x0000002016d77836 */ /* 0x040fe20000000000 */
[C---:B------:R-:W-:Y:S01]  /*0c80*/  IADD3 R214, R22.reuse, 0x40, RZ ;  /* 0x0000004016d67810 */ /* 0x040fe20007ffe0ff */
[----:B------:R-:W-:Y:S01]  /*0c90*/  VIADD R217, R22, 0x60 ;  /* 0x0000006016d97836 */ /* 0x000fe20000000000 */
[----:B------:R-:W-:-:S03]  /*0ca0*/  SHF.R.S32.HI R23, RZ, 0x1f, R22 ;  /* 0x0000001fff177819 */ /* 0x000fc60000011416 */
[----:B------:R-:W-:Y:S01]  /*0cb0*/  IMAD.IADD R213, R22, 0x1, R214 ;  /* 0x0000000116d57824 */ /* 0x000fe200078e02d6 */
[----:B--2---:R-:W-:Y:S02]  /*0cc0*/  R2UR UR5, R0 ;  /* 0x00000000000572ca */ /* 0x004fe400000e0000 */
[----:B------:R-:W-:Y:S02]  /*0cd0*/  LEA.HI R0, R3, R6, RZ, 0x7 ;  /* 0x0000000603007211 */ /* 0x000fe400078f38ff */
[----:B------:R-:W-:Y:S02]  /*0ce0*/  LOP3.LUT R3, R2, 0x3fffff0, RZ, 0xc0, !PT ;  /* 0x03fffff002037812 */ /* 0x000fe400078ec0ff */
[----:B------:R-:W-:Y:S02]  /*0cf0*/  LOP3.LUT R9, R0, 0xffffff80, RZ, 0xc0, !PT ;  /* 0xffffff8000097812 */ /* 0x000fe400078ec0ff */
[----:B------:R-:W-:Y:S01]  /*0d00*/  LEA.HI R2, R2, R5, RZ, 0x1 ;  /* 0x0000000502027211 */ /* 0x000fe200078f08ff */
[C---:B------:R-:W-:Y:S01]  /*0d10*/  IMAD.IADD R4, R6.reuse, 0x1, -R3 ;  /* 0x0000000106047824 */ /* 0x040fe200078e0a03 */
[----:B------:R-:W-:-:S02]  /*0d20*/  IADD3 R21, R6, -R9, RZ ;  /* 0x8000000906157210 */ /* 0x000fc40007ffe0ff */
[----:B------:R-:W-:Y:S01]  /*0d30*/  LOP3.LUT R2, R2, 0x1ffffffe, RZ, 0xc0, !PT ;  /* 0x1ffffffe02027812 */ /* 0x000fe200078ec0ff */
[----:B------:R-:W-:Y:S01]  /*0d40*/  IMAD R7, R4, 0x40, R7 ;  /* 0x0000004004077824 */ /* 0x000fe200078e0207 */
[----:B------:R-:W-:Y:S01]  /*0d50*/  SHF.R.S32.HI R6, RZ, 0x1f, R21 ;  /* 0x0000001fff067819 */ /* 0x000fe20000011415 */
[----:B------:R-:W-:Y:S01]  /*0d60*/  STL [R1+0xa4], R21 ;  /* 0x0000a41501007387 */ /* 0x000fe20000100800 */
[----:B------:R-:W-:Y:S01]  /*0d70*/  SHF.R.S32.HI R3, RZ, 0x7, R0 ;  /* 0x00000007ff037819 */ /* 0x000fe20000011400 */
[----:B------:R-:W-:Y:S01]  /*0d80*/  IMAD.IADD R2, R5, 0x1, -R2 ;  /* 0x0000000105027824 */ /* 0x000fe200078e0a02 */
[----:B------:R-:W-:Y:S01]  /*0d90*/  LEA.HI R9, R6, R21, RZ, 0x2 ;  /* 0x0000001506097211 */ /* 0x000fe200078f10ff */
[----:B------:R-:W-:Y:S01]  /*0da0*/  VIADD R5, R212, 0x20 ;  /* 0x00000020d4057836 */ /* 0x000fe20000000000 */
[----:B------:R-:W-:Y:S01]  /*0db0*/  LEA.HI R0, R0, R3, RZ, 0x1 ;  /* 0x0000000300007211 */ /* 0x000fe200078f08ff */
[----:B------:R-:W-:Y:S01]  /*0dc0*/  IMAD R2, R2, 0x8, R7 ;  /* 0x0000000802027824 */ /* 0x000fe200078e0207 */
[--C-:B------:R-:W-:Y:S01]  /*0dd0*/  SHF.R.S32.HI R4, RZ, 0x2, R9.reuse ;  /* 0x00000002ff047819 */ /* 0x100fe20000011409 */
[----:B------:R0:W-:Y:S01]  /*0de0*/  STL [R1+0x60], R18 ;  /* 0x0000601201007387 */ /* 0x0001e20000100800 */
[----:B------:R-:W-:Y:S01]  /*0df0*/  SHF.R.S32.HI R11, RZ, 0x1f, R9 ;  /* 0x0000001fff0b7819 */ /* 0x000fe20000011409 */
[----:B------:R-:W-:Y:S01]  /*0e00*/  IMAD.SHL.U32 R223, R5, 0x40, RZ ;  /* 0x0000004005df7824 */ /* 0x000fe200078e00ff */
[----:B------:R-:W-:Y:S01]  /*0e10*/  LOP3.LUT R0, R0, 0x3fffffe, RZ, 0xc0, !PT ;  /* 0x03fffffe00007812 */ /* 0x000fe200078ec0ff */
[----:B------:R1:W-:Y:S01]  /*0e20*/  STL [R1+0xbc], R2 ;  /* 0x0000bc0201007387 */ /* 0x0003e20000100800 */
[----:B------:R-:W-:Y:S01]  /*0e30*/  LEA.HI R11, R11, R4, RZ, 0x3 ;  /* 0x000000040b0b7211 */ /* 0x000fe200078f18ff */
[----:B------:R-:W-:Y:S01]  /*0e40*/  ULOP3.LUT UR5, UR5, 0x1, URZ, 0xfc, !UPT ;  /* 0x0000000105057892 */ /* 0x000fe2000f8efc3f */
[----:B------:R-:W-:-:S02]  /*0e50*/  IADD3 R0, R3, -R0, RZ ;  /* 0x8000000003007210 */ /* 0x000fc40007ffe0ff */
[----:B------:R-:W-:Y:S01]  /*0e60*/  LOP3.LUT R11, R11, 0xfffffff8, RZ, 0xc0, !PT ;  /* 0xfffffff80b0b7812 */ /* 0x000fe200078ec0ff */
[----:B0-----:R-:W-:Y:S01]  /*0e70*/  IMAD.SHL.U32 R18, R18, 0x8, RZ ;  /* 0x0000000812127824 */ /* 0x001fe200078e00ff */
[----:B------:R-:W-:Y:S02]  /*0e80*/  LEA.HI R6, R6, R21, RZ, 0x5 ;  /* 0x0000001506067211 */ /* 0x000fe400078f28ff */
[----:B------:R-:W-:Y:S01]  /*0e90*/  LOP3.LUT R3, R12, 0x1ffffffe, RZ, 0xc0, !PT ;  /* 0x1ffffffe0c037812 */ /* 0x000fe200078ec0ff */
[----:B------:R-:W-:Y:S01]  /*0ea0*/  IMAD.IADD R11, R4, 0x1, -R11 ;  /* 0x00000001040b7824 */ /* 0x000fe200078e0a0b */
[----:B------:R-:W-:Y:S01]  /*0eb0*/  SHF.R.S32.HI R4, RZ, 0x1f, R213 ;  /* 0x0000001fff047819 */ /* 0x000fe200000114d5 */
[----:B------:R-:W-:Y:S01]  /*0ec0*/  IMAD.SHL.U32 R12, R212, 0x40, RZ ;  /* 0x00000040d40c7824 */ /* 0x000fe200078e00ff */
[----:B-1----:R-:W-:Y:S01]  /*0ed0*/  SHF.R.S32.HI R2, RZ, 0x1f, R5 ;  /* 0x0000001fff027819 */ /* 0x002fe20000011405 */
[----:B------:R-:W-:Y:S01]  /*0ee0*/  IMAD.IADD R235, R10, 0x1, -R3 ;  /* 0x000000010aeb7824 */ /* 0x000fe200078e0a03 */
[----:B------:R-:W-:Y:S01]  /*0ef0*/  LEA.HI R8, R4, R213, RZ, 0x3 ;  /* 0x000000d504087211 */ /* 0x000fe200078f18ff */
[----:B------:R-:W-:Y:S01]  /*0f00*/  VIADD R10, R212, 0x40 ;  /* 0x00000040d40a7836 */ /* 0x000fe20000000000 */
[----:B------:R-:W-:Y:S01]  /*0f10*/  SHF.R.S32.HI R6, RZ, 0x5, R6 ;  /* 0x00000005ff067819 */ /* 0x000fe20000011406 */
[----:B------:R-:W-:Y:S01]  /*0f20*/  VIADD R220, R18, 0x80 ;  /* 0x0000008012dc7836 */ /* 0x000fe20000000000 */
[----:B------:R-:W-:Y:S01]  /*0f30*/  LEA.HI R2, R2, R5, RZ, 0x3 ;  /* 0x0000000502027211 */ /* 0x000fe200078f18ff */
[----:B------:R-:W-:Y:S01]  /*0f40*/  IMAD.SHL.U32 R222, R10, 0x40, RZ ;  /* 0x000000400ade7824 */ /* 0x000fe200078e00ff */
[----:B------:R-:W-:Y:S01]  /*0f50*/  LEA.HI R5, R4, R213, RZ, 0x6 ;  /* 0x000000d504057211 */ /* 0x000fe200078f30ff */
[----:B------:R-:W-:Y:S01]  /*0f60*/  IMAD R11, R6, 0x10, R11 ;  /* 0x00000010060b7824 */ /* 0x000fe200078e020b */
[----:B------:R-:W-:Y:S01]  /*0f70*/  LOP3.LUT R3, R12, 0x1c0, RZ, 0xc0, !PT ;  /* 0x000001c00c037812 */ /* 0x000fe200078ec0ff */
[----:B------:R-:W-:Y:S01]  /*0f80*/  VIADD R221, R18, 0xc0 ;  /* 0x000000c012dd7836 */ /* 0x000fe20000000000 */
[----:B------:R-:W-:Y:S01]  /*0f90*/  LOP3.LUT R4, R8, 0x38, RZ, 0xc0, !PT ;  /* 0x0000003808047812 */ /* 0x000fe200078ec0ff */
[----:B------:R-:W-:Y:S01]  /*0fa0*/  IMAD.SHL.U32 R6, R5, 0x80, RZ ;  /* 0x0000008005067824 */ /* 0x000fe200078e00ff */
[----:B------:R-:W-:Y:S01]  /*0fb0*/  SHF.R.U32.HI R228, RZ, 0x3, R3 ;  /* 0x00000003ffe47819 */ /* 0x000fe20000011603 */
[----:B------:R-:W-:Y:S01]  /*0fc0*/  IMAD R11, R0, 0x40, R11 ;  /* 0x00000040000b7824 */ /* 0x000fe200078e020b */
[----:B------:R-:W-:Y:S01]  /*0fd0*/  LOP3.LUT R5, R4, 0x1c0, R12, 0xf8, !PT ;  /* 0x000001c004057812 */ /* 0x000fe200078ef80c */
[----:B------:R-:W-:Y:S01]  /*0fe0*/  IMAD.U32 R0, RZ, RZ, UR5 ;  /* 0x00000005ff007e24 */ /* 0x000fe2000f8e00ff */
[----:B------:R-:W-:Y:S01]  /*0ff0*/  SHF.L.U32 R2, R2, 0x6, RZ ;  /* 0x0000000602027819 */ /* 0x000fe200000006ff */
[----:B------:R-:W-:Y:S01]  /*1000*/  IMAD R235, R235, 0x8, R11 ;  /* 0x00000008ebeb7824 */ /* 0x000fe200078e020b */
[----:B------:R-:W-:Y:S01]  /*1010*/  LOP3.LUT R6, R6, 0xffffe000, RZ, 0xc0, !PT ;  /* 0xffffe00006067812 */ /* 0x000fe200078ec0ff */
[----:B------:R-:W-:Y:S01]  /*1020*/  STL [R1+0xb8], R11 ;  /* 0x0000b80b01007387 */ /* 0x000fe20000100800 */
[----:B------:R-:W-:-:S02]  /*1030*/  LOP3.LUT R5, R5, R228, RZ, 0x3c, !PT ;  /* 0x000000e405057212 */ /* 0x000fc400078e3cff */
[----:B------:R-:W-:Y:S01]  /*1040*/  LOP3.LUT R223, R223, 0x1c0, RZ, 0xc0, !PT ;  /* 0x000001c0dfdf7812 */ /* 0x000fe200078ec0ff */
[----:B------:R-:W-:Y:S01]  /*1050*/  STL [R1+0x78], RZ ;  /* 0x000078ff01007387 */ /* 0x000fe20000100800 */
[----:B------:R-:W-:Y:S02]  /*1060*/  LOP3.LUT R226, R2, 0xfffffe00, RZ, 0xc0, !PT ;  /* 0xfffffe0002e27812 */ /* 0x000fe400078ec0ff */
[----:B------:R-:W-:Y:S01]  /*1070*/  IADD3 R2, R5, R6, R227 ;  /* 0x0000000605027210 */ /* 0x000fe20007ffe0e3 */
[----:B------:R-:W-:Y:S01]  /*1080*/  IMAD.MOV.U32 R5, RZ, RZ, R13 ;  /* 0x000000ffff057224 */ /* 0x000fe200078e000d */
[----:B------:R-:W-:Y:S01]  /*1090*/  MOV R13, UR4 ;  /* 0x00000004000d7c02 */ /* 0x000fe20008000f00 */
[----:B------:R0:W-:Y:S01]  /*10a0*/  STL [R1+0x5c], R0 ;  /* 0x00005c0001007387 */ /* 0x0001e20000100800 */
[----:B------:R-:W-:Y:S02]  /*10b0*/  SHF.R.U32.HI R20, RZ, 0x3, R223 ;  /* 0x00000003ff147819 */ /* 0x000fe400000116df */
[----:B------:R-:W-:Y:S01]  /*10c0*/  LOP3.LUT R7, R223, 0x38, R8, 0xf8, !PT ;  /* 0x00000038df077812 */ /* 0x000fe200078ef808 */
[----:B------:R1:W-:Y:S01]  /*10d0*/  STL [R1+0x90], R13 ;  /* 0x0000900d01007387 */ /* 0x0003e20000100800 */
[----:B------:R-:W-:-:S02]  /*10e0*/  LOP3.LUT R222, R222, 0x1c0, RZ, 0xc0, !PT ;  /* 0x000001c0dede7812 */ /* 0x000fc400078ec0ff */
[----:B------:R-:W-:Y:S02]  /*10f0*/  LOP3.LUT R7, R7, R20, RZ, 0x3c, !PT ;  /* 0x0000001407077212 */ /* 0x000fe400078e3cff */
[----:B------:R-:W-:Y:S02]  /*1100*/  LOP3.LUT R236, R3, 0x38, R18, 0xf8, !PT ;  /* 0x0000003803ec7812 */ /* 0x000fe400078ef812 */
[----:B0-----:R-:W-:Y:S02]  /*1110*/  SHF.R.S32.HI R0, RZ, 0x1f, R10 ;  /* 0x0000001fff007819 */ /* 0x001fe4000001140a */
[----:B------:R-:W-:Y:S01]  /*1120*/  IADD3 R4, R7, R6, R226 ;  /* 0x0000000607047210 */ /* 0x000fe20007ffe0e2 */
[----:B------:R-:W-:Y:S01]  /*1130*/  IMAD.MOV.U32 R6, RZ, RZ, R14 ;  /* 0x000000ffff067224 */ /* 0x000fe200078e000e */
[----:B-1----:R-:W-:Y:S01]  /*1140*/  SHF.R.S32.HI R13, RZ, 0x1f, R215 ;  /* 0x0000001fff0d7819 */ /* 0x002fe200000114d7 */
[----:B------:R-:W-:Y:S01]  /*1150*/  IMAD.MOV.U32 R7, RZ, RZ, R15 ;  /* 0x000000ffff077224 */ /* 0x000fe200078e000f */
[----:B------:R-:W-:-:S02]  /*1160*/  LEA.HI R0, R0, R10, RZ, 0x3 ;  /* 0x0000000a00007211 */ /* 0x000fc400078f18ff */
[----:B------:R-:W-:Y:S01]  /*1170*/  SHF.R.S32.HI R14, RZ, 0x1f, R214 ;  /* 0x0000001fff0e7819 */ /* 0x000fe200000114d6 */
[----:B------:R0:W-:Y:S01]  /*1180*/  STL [R1+0x9c], R13 ;  /* 0x00009c0d01007387 */ /* 0x0001e20000100800 */
[----:B------:R-:W-:Y:S01]  /*1190*/  LOP3.LUT R3, R223, 0x38, R18, 0xf8, !PT ;  /* 0x00000038df037812 */ /* 0x000fe200078ef812 */
[----:B------:R-:W-:Y:S01]  /*11a0*/  IMAD.SHL.U32 R0, R0, 0x40, RZ ;  /* 0x0000004000007824 */ /* 0x000fe200078e00ff */
[----:B------:R-:W-:Y:S01]  /*11b0*/  SHF.R.S32.HI R12, RZ, 0x1f, R212 ;  /* 0x0000001fff0c7819 */ /* 0x000fe200000114d4 */
[----:B------:R1:W-:Y:S01]  /*11c0*/  STL [R1+0x98], R14 ;  /* 0x0000980e01007387 */ /* 0x0003e20000100800 */
[----:B------:R-:W-:Y:S02]  /*11d0*/  SHF.R.U32.HI R12, RZ, 0x3, R222 ;  /* 0x00000003ff0c7819 */ /* 0x000fe400000116de */
[----:B------:R-:W-:Y:S02]  /*11e0*/  LOP3.LUT R10, R222, 0x38, R18, 0xf8, !PT ;  /* 0x00000038de0a7812 */ /* 0x000fe400078ef812 */
[----:B------:R-:W-:-:S02]  /*11f0*/  LOP3.LUT R225, R0, 0xfffffe00, RZ, 0xc0, !PT ;  /* 0xfffffe0000e17812 */ /* 0x000fc400078ec0ff */
[----:B0-----:R-:W-:Y:S02]  /*1200*/  SHF.R.S32.HI R13, RZ, 0x1f, R217 ;  /* 0x0000001fff0d7819 */ /* 0x001fe400000114d9 */
[----:B------:R-:W-:Y:S02]  /*1210*/  LOP3.LUT R9, R9, 0x7ffffffc, RZ, 0xc0, !PT ;  /* 0x7ffffffc09097812 */ /* 0x000fe400078ec0ff */
[----:B-1----:R-:W-:Y:S01]  /*1220*/  SHF.R.S32.HI R14, RZ, 0x1f, R220 ;  /* 0x0000001fff0e7819 */ /* 0x002fe200000114dc */
[----:B------:R0:W-:Y:S01]  /*1230*/  STL [R1+0x94], R13 ;  /* 0x0000940d01007387 */ /* 0x0001e20000100800 */
[----:B------:R-:W-:Y:S02]  /*1240*/  LOP3.LUT R3, R226, R3, R20, 0xf6, !PT ;  /* 0x00000003e2037212 */ /* 0x000fe400078ef614 */
[----:B------:R-:W-:Y:S01]  /*1250*/  SHF.R.S32.HI R0, RZ, 0x3, R8 ;  /* 0x00000003ff007819 */ /* 0x000fe20000011408 */
[----:B------:R-:W-:Y:S01]  /*1260*/  STL [R1+0x84], R14 ;  /* 0x0000840e01007387 */ /* 0x000fe20000100800 */
[----:B------:R-:W-:-:S02]  /*1270*/  LOP3.LUT R10, R225, R10, R12, 0xf6, !PT ;  /* 0x0000000ae10a7212 */ /* 0x000fc400078ef60c */
[----:B------:R-:W-:Y:S02]  /*1280*/  IADD3 R9, R21, -R9, RZ ;  /* 0x8000000915097210 */ /* 0x000fe40007ffe0ff */
[----:B------:R-:W-:Y:S02]  /*1290*/  LEA R3, R3, UR4, 0x1 ;  /* 0x0000000403037c11 */ /* 0x000fe4000f8e08ff */
[----:B0-----:R-:W-:Y:S01]  /*12a0*/  SHF.R.S32.HI R13, RZ, 0x1f, R221 ;  /* 0x0000001fff0d7819 */ /* 0x001fe200000114dd */
[----:B------:R-:W-:Y:S01]  /*12b0*/  IMAD.SHL.U32 R234, R9, 0x2, RZ ;  /* 0x0000000209ea7824 */ /* 0x000fe200078e00ff */
[----:B------:R-:W-:Y:S02]  /*12c0*/  LOP3.LUT R44, R8, 0xfffffff8, RZ, 0xc0, !PT ;  /* 0xfffffff8082c7812 */ /* 0x000fe400078ec0ff */
[----:B------:R-:W-:Y:S01]  /*12d0*/  LOP3.LUT R236, R227, R236, R228, 0xf6, !PT ;  /* 0x000000ece3ec7212 */ /* 0x000fe200078ef6e4 */
[----:B------:R-:W-:Y:S01]  /*12e0*/  STL [R1+0x80], R13 ;  /* 0x0000800d01007387 */ /* 0x000fe20000100800 */
[C---:B------:R-:W-:Y:S01]  /*12f0*/  VIADD R42, R234.reuse, 0x18 ;  /* 0x00000018ea2a7836 */ /* 0x040fe20000000000 */
[C---:B------:R-:W-:Y:S01]  /*1300*/  IADD3 R40, R234.reuse, 0x28, RZ ;  /* 0x00000028ea287810 */ /* 0x040fe20007ffe0ff */
[C---:B------:R-:W-:Y:S01]  /*1310*/  VIADD R39, R234.reuse, 0x30 ;  /* 0x00000030ea277836 */ /* 0x040fe20000000000 */
[----:B------:R0:W-:Y:S01]  /*1320*/  STL [R1+0x64], R0 ;  /* 0x0000640001007387 */ /* 0x0001e20000100800 */
[C---:B------:R-:W-:Y:S01]  /*1330*/  VIADD R36, R234.reuse, 0x48 ;  /* 0x00000048ea247836 */ /* 0x040fe20000000000 */
[C---:B------:R-:W-:Y:S01]  /*1340*/  IADD3 R34, R234.reuse, 0x58, RZ ;  /* 0x00000058ea227810 */ /* 0x040fe20007ffe0ff */
[C---:B------:R-:W-:Y:S01]  /*1350*/  VIADD R33, R234.reuse, 0x60 ;  /* 0x00000060ea217836 */ /* 0x040fe20000000000 */
[----:B------:R1:W-:Y:S01]  /*1360*/  STL [R1+0xb0], R3 ;  /* 0x0000b00301007387 */ /* 0x0003e20000100800 */
[C---:B------:R-:W-:Y:S01]  /*1370*/  VIADD R30, R234.reuse, 0x78 ;  /* 0x00000078ea1e7836 */ /* 0x040fe20000000000 */
[C---:B------:R-:W-:Y:S01]  /*1380*/  IADD3 R28, R234.reuse, 0x88, RZ ;  /* 0x00000088ea1c7810 */ /* 0x040fe20007ffe0ff */
[C---:B------:R-:W-:Y:S01]  /*1390*/  VIADD R27, R234.reuse, 0x90 ;  /* 0x00000090ea1b7836 */ /* 0x040fe20000000000 */
[----:B------:R-:W-:Y:S01]  /*13a0*/  STL [R1+0x7c], R44 ;  /* 0x00007c2c01007387 */ /* 0x000fe20000100800 */
[----:B------:R-:W-:Y:S01]  /*13b0*/  VIADD R24, R234, 0xa8 ;  /* 0x000000a8ea187836 */ /* 0x000fe20000000000 */
[----:B0-----:R-:W-:Y:S01]  /*13c0*/  LEA R0, R10, UR4, 0x1 ;  /* 0x000000040a007c11 */ /* 0x001fe2000f8e08ff */
[C---:B------:R-:W-:Y:S01]  /*13d0*/  VIADD R15, R234.reuse, 0xc0 ;  /* 0x000000c0ea0f7836 */ /* 0x040fe20000000000 */
[----:B------:R-:W-:Y:S01]  /*13e0*/  SHF.R.S32.HI R10, RZ, 0x1f, R44 ;  /* 0x0000001fff0a7819 */ /* 0x000fe2000001142c */
[C---:B------:R-:W-:Y:S01]  /*13f0*/  VIADD R45, R234.reuse, 0x8 ;  /* 0x00000008ea2d7836 */ /* 0x040fe20000000000 */
[C---:B------:R-:W-:Y:S01]  /*1400*/  IADD3 R20, R234.reuse, 0xb8, RZ ;  /* 0x000000b8ea147810 */ /* 0x040fe20007ffe0ff */
[----:B------:R0:W-:Y:S01]  /*1410*/  STL [R1+0xa8], R0 ;  /* 0x0000a80001007387 */ /* 0x0001e20000100800 */
[C---:B-1----:R-:W-:Y:S01]  /*1420*/  VIADD R3, R234.reuse, 0xf0 ;  /* 0x000000f0ea037836 */ /* 0x042fe20000000000 */
[C---:B------:R-:W-:Y:S01]  /*1430*/  IADD3 R8, R234.reuse, 0xe8, RZ ;  /* 0x000000e8ea087810 */ /* 0x040fe20007ffe0ff */
[C---:B------:R-:W-:Y:S01]  /*1440*/  VIADD R43, R234.reuse, 0x10 ;  /* 0x00000010ea2b7836 */ /* 0x040fe20000000000 */
[----:B------:R1:W-:Y:S01]  /*1450*/  STL [R1+0xa0], R10 ;  /* 0x0000a00a01007387 */ /* 0x0003e20000100800 */
[C---:B------:R-:W-:Y:S01]  /*1460*/  VIADD R41, R234.reuse, 0x20 ;  /* 0x00000020ea297836 */ /* 0x040fe20000000000 */
[----:B------:R-:W-:Y:S01]  /*1470*/  SHF.R.S32.HI R3, RZ, 0x1f, R3 ;  /* 0x0000001fff037819 */ /* 0x000fe20000011403 */
[----:B------:R-:W-:Y:S01]  /*1480*/  VIADD R38, R234, 0x38 ;  /* 0x00000038ea267836 */ /* 0x000fe20000000000 */
[----:B------:R-:W-:Y:S01]  /*1490*/  LEA R3, R4, UR4, 0x1 ;  /* 0x0000000404037c11 */ /* 0x000fe2000f8e08ff */
[C---:B------:R-:W-:Y:S01]  /*14a0*/  VIADD R37, R234.reuse, 0x40 ;  /* 0x00000040ea257836 */ /* 0x040fe20000000000 */
[----:B------:R-:W-:Y:S01]  /*14b0*/  SHF.R.S32.HI R19, RZ, 0x1f, R18 ;  /* 0x0000001fff137819 */ /* 0x000fe20000011412 */
[----:B0-----:R-:W-:Y:S01]  /*14c0*/  VIADD R0, R234, 0xf8 ;  /* 0x000000f8ea007836 */ /* 0x001fe20000000000 */
[----:B------:R-:W-:Y:S01]  /*14d0*/  LEA R230, R236, UR4, 0x1 ;  /* 0x00000004ece67c11 */ /* 0x000fe2000f8e08ff */
[C---:B------:R-:W-:Y:S01]  /*14e0*/  VIADD R35, R234.reuse, 0x50 ;  /* 0x00000050ea237836 */ /* 0x040fe20000000000 */
[----:B-1----:R-:W-:Y:S01]  /*14f0*/  SHF.R.S32.HI R10, RZ, 0x1f, R42 ;  /* 0x0000001fff0a7819 */ /* 0x002fe2000001142a */
[C---:B------:R-:W-:Y:S01]  /*1500*/  VIADD R32, R234.reuse, 0x68 ;  /* 0x00000068ea207836 */ /* 0x040fe20000000000 */
[----:B------:R-:W-:Y:S01]  /*1510*/  SHF.R.S32.HI R0, RZ, 0x1f, R0 ;  /* 0x0000001fff007819 */ /* 0x000fe20000011400 */
[----:B------:R-:W-:Y:S01]  /*1520*/  VIADD R31, R234, 0x70 ;  /* 0x00000070ea1f7836 */ /* 0x000fe20000000000 */
[----:B------:R-:W-:Y:S01]  /*1530*/  LEA R0, R2, UR4, 0x1 ;  /* 0x0000000402007c11 */ /* 0x000fe2000f8e08ff */
[C---:B------:R-:W-:Y:S01]  /*1540*/  VIADD R29, R234.reuse, 0x80 ;  /* 0x00000080ea1d7836 */ /* 0x040fe20000000000 */
[----:B------:R-:W-:Y:S01]  /*1550*/  SHF.R.S32.HI R10, RZ, 0x1f, R39 ;  /* 0x0000001fff0a7819 */ /* 0x000fe20000011427 */
[C---:B------:R-:W-:Y:S01]  /*1560*/  VIADD R26, R234.reuse, 0x98 ;  /* 0x00000098ea1a7836 */ /* 0x040fe20000000000 */
[----:B------:R-:W-:Y:S01]  /*1570*/  SHF.R.S32.HI R10, RZ, 0x1f, R36 ;  /* 0x0000001fff0a7819 */ /* 0x000fe20000011424 */
[----:B------:R0:W-:Y:S01]  /*1580*/  STL [R1+0xb4], R0 ;  /* 0x0000b40001007387 */ /* 0x0001e20000100800 */
        /* <DEDUP_REMOVED lines=32> */
[----:B0-----:R-:W-:-:S07]  /*1790*/  SHF.R.S32.HI R8, RZ, 0x1f, R8 ;  /* 0x0000001fff087819 */ /* 0x001fce0000011408 */
.L_x_2893:
[----:B01--4-:R-:W0:Y:S01]  /*17a0*/  LDC.64 R2, c[0x0][0xc88] ;  /* 0x00032200ff027b82 */ /* 0x013e220000000a00 */
[----:B------:R-:W-:Y:S01]  /*17b0*/  ULDC.64 UR10, c[0x0][0x208] ;  /* 0x00008200000a7ab9 */ /* 0x000fe20000000a00 */
[----:B------:R-:W-:Y:S01]  /*17c0*/  ULDC.64 UR4, c[0x0][0xa28] ;  /* 0x00028a0000047ab9 */ /* 0x000fe20000000a00 */
[----:B------:R-:W-:Y:S01]  /*17d0*/  ULDC.64 UR8, c[0x0][0xa18] ;  /* 0x0002860000087ab9 */ /* 0x000fe20000000a00 */
[----:B------:R-:W-:Y:S01]  /*17e0*/  ULDC.64 UR6, c[0x0][0xa08] ;  /* 0x0002820000067ab9 */ /* 0x000fe20000000a00 */
[----:B0-----:R-:W-:-:S05]  /*17f0*/  IMAD.WIDE R2, R7, 0x4, R2 ;  /* 0x0000000407027825 */ /* 0x001fca00078e0202 */
[----:B--2--5:R-:W2:Y:S01]  /*1800*/  LDG.E R25, desc[UR10][R2.64] ;  /* 0x0000000a02197981 */ /* 0x024ea2000c1e1900 */
        /* <DEDUP_REMOVED lines=8> */
[C---:B---3--:R-:W-:Y:S02]  /*1890*/  LOP3.LUT R4, R6.reuse, 0xff000000, RZ, 0xc0, !PT ;  /* 0xff00000006047812 */ /* 0x048fe400078ec0ff */
[----:B------:R-:W-:Y:S02]  /*18a0*/  LOP3.LUT R237, R6, 0xffff, RZ, 0xc0, !PT ;  /* 0x0000ffff06ed7812 */ /* 0x000fe400078ec0ff */
[----:B--2---:R-:W-:Y:S01]  /*18b0*/  SHF.R.S32.HI R0, RZ, 0x1f, R25 ;  /* 0x0000001fff007819 */ /* 0x004fe20000011419 */
[C---:B------:R-:W-:Y:S01]  /*18c0*/  IMAD.SHL.U32 R28, R25.reuse, 0x4, RZ ;  /* 0x00000004191c7824 */ /* 0x040fe200078e00ff */
[C---:B------:R-:W-:Y:S01]  /*18d0*/  @P2 LEA R2, P3, R25.reuse, UR4, 0x2 ;  /* 0x0000000419022c11 */ /* 0x040fe2000f8610ff */
[----:B------:R-:W-:Y:S01]  /*18e0*/  STL [R1+0x6c], R25 ;  /* 0x00006c1901007387 */ /* 0x000fe20000100800 */
[C-C-:B------:R-:W-:Y:S01]  /*18f0*/  SHF.L.U64.HI R27, R25.reuse, 0x2, R0.reuse ;  /* 0x00000002191b7819 */ /* 0x140fe20000010200 */
[----:B------:R-:W-:Y:S01]  /*1900*/  ULDC UR4, c[0x0][0x288] ;  /* 0x0000a20000047ab9 */ /* 0x000fe20000000800 */
[----:B------:R-:W-:Y:S01]  /*1910*/  @P2 LEA.HI.X R3, R25, UR5, R0, 0x2, P3 ;  /* 0x0000000519032c11 */ /* 0x000fe200098f1400 */
[----:B------:R0:W-:Y:S01]  /*1920*/  STL [R1+0x8c], R0 ;  /* 0x00008c0001007387 */ /* 0x0001e20000100800 */
[----:B------:R-:W-:Y:S01]  /*1930*/  IMAD.U32 R232, RZ, RZ, UR4 ;  /* 0x00000004ffe87e24 */ /* 0x000fe2000f8e00ff */
[----:B------:R-:W-:Y:S01]  /*1940*/  ULDC.64 UR4, c[0x0][0x418] ;  /* 0x0001060000047ab9 */ /* 0x000fe20000000a00 */
[----:B------:R-:W-:Y:S01]  /*1950*/  IADD3 R8, P4, R28, UR6, RZ ;  /* 0x000000061c087c10 */ /* 0x000fe2000ff9e0ff */
[----:B------:R1:W-:Y:S01]  /*1960*/  STL [R1+0x70], R28 ;  /* 0x0000701c01007387 */ /* 0x0003e20000100800 */
[----:B------:R-:W-:-:S02]  /*1970*/  UISETP.NE.U32.AND UP0, UPT, UR4, URZ, UPT ;  /* 0x0000003f0400728c */ /* 0x000fc4000bf05070 */
[----:B------:R-:W-:Y:S01]  /*1980*/  IADD3.X R9, R27, UR7, RZ, P4, !PT ;  /* 0x000000071b097c10 */ /* 0x000fe2000a7fe4ff */
[----:B------:R1:W-:Y:S01]  /*1990*/  STL [R1+0x74], R27 ;  /* 0x0000741b01007387 */ /* 0x0003e20000100800 */
[----:B------:R-:W-:Y:S01]  /*19a0*/  UISETP.NE.AND.EX UP0, UPT, UR5, URZ, UPT, UP0 ;  /* 0x0000003f0500728c */ /* 0x000fe2000bf05300 */
[----:B------:R-:W-:Y:S02]  /*19b0*/  ULDC UR4, c[0x0][0x424] ;  /* 0x0001090000047ab9 */ /* 0x000fe40000000800 */
[----:B------:R2:W5:Y:S01]  /*19c0*/  @P2 LDG.E R11, desc[UR10][R2.64] ;  /* 0x0000000a020b2981 */ /* 0x000562000c1e1900 */
[----:B------:R-:W-:Y:S01]  /*19d0*/  ULDC.64 UR6, c[0x0][0xa20] ;  /* 0x0002880000067ab9 */ /* 0x000fe20000000a00 */
[----:B------:R-:W-:Y:S01]  /*19e0*/  USEL UR4, UR4, 0x1, UP0 ;  /* 0x0000000104047887 */ /* 0x000fe20008000000 */
[----:B------:R-:W-:Y:S01]  /*19f0*/  ULDC UR5, c[0x0][0x2f0] ;  /* 0x0000bc0000057ab9 */ /* 0x000fe20000000800 */
[----:B0-----:R-:W-:Y:S01]  /*1a00*/  LOP3.LUT R0, R6, 0xff0000, RZ, 0xc0, !PT ;  /* 0x00ff000006007812 */ /* 0x001fe200078ec0ff */
[----:B------:R-:W5:Y:S01]  /*1a10*/  @P0 LDG.E R113, desc[UR10][R8.64] ;  /* 0x0000000a08710981 */ /* 0x000f62000c1e1900 */
[----:B--2---:R-:W-:-:S04]  /*1a20*/  @P1 IADD3 R2, P2, R28, UR8, RZ ;  /* 0x000000081c021c10 */ /* 0x004fc8000ff5e0ff */
[----:B------:R-:W-:Y:S02]  /*1a30*/  @P1 IADD3.X R3, R27, UR9, RZ, P2, !PT ;  /* 0x000000091b031c10 */ /* 0x000fe400097fe4ff */
[----:B------:R-:W-:Y:S01]  /*1a40*/  ISETP.NE.U32.AND P2, PT, RZ, UR6, PT ;  /* 0x00000006ff007c0c */ /* 0x000fe2000bf45070 */
[----:B------:R-:W-:Y:S02]  /*1a50*/  UIMAD UR4, UR4, UR5, URZ ;  /* 0x00000005040472a4 */ /* 0x000fe4000f8e023f */
        /* <DEDUP_REMOVED lines=16> */
.L_x_2631:
[----:B------:R-:W-:Y:S02]  /*1b60*/  IMAD.U32 R2, RZ, RZ, UR5 ;  /* 0x00000005ff027e24 */ /* 0x000fe4000f8e00ff */
[----:B------:R-:W-:Y:S01]  /*1b70*/  IMAD.U32 R26, RZ, RZ, UR4 ;  /* 0x00000004ff1a7e24 */ /* 0x000fe2000f8e00ff */
[----:B------:R-:W-:Y:S06]  /*1b80*/  @!P2 BRA `(.L_x_2632) ;  /* 0x000000000014a947 */ /* 0x000fec0003800000 */
[----:B------:R-:W-:Y:S01]  /*1b90*/  IADD3 R6, P0, R28, UR6, RZ ;  /* 0x000000061c067c10 */ /* 0x000fe2000ff1e0ff */
[----:B------:R-:W-:-:S03]  /*1ba0*/  ULDC.64 UR4, c[0x0][0x208] ;  /* 0x0000820000047ab9 */ /* 0x000fc60000000a00 */
[----:B------:R-:W-:-:S05]  /*1bb0*/  IADD3.X R7, R27, UR7, RZ, P0, !PT ;  /* 0x000000071b077c10 */ /* 0x000fca00087fe4ff */
[----:B------:R0:W5:Y:S01]  /*1bc0*/  LDG.E R26, desc[UR4][R6.64] ;  /* 0x00000004061a7981 */ /* 0x000162000c1e1900 */
[----:B------:R-:W-:Y:S05]  /*1bd0*/  BRA `(.L_x_2633) ;  /* 0x0000000000147947 */ /* 0x000fea0003800000 */
.L_x_2632:
[----:B------:R-:W-:Y:S05]  /*1be0*/  @!P0 BRA `(.L_x_2633) ;  /* 0x0000000000108947 */ /* 0x000fea0003800000 */
[----:B------:R-:W-:Y:S02]  /*1bf0*/  ULDC.64 UR4, c[0x0][0x208] ;  /* 0x0000820000047ab9 */ /* 0x000fe40000000a00 */
[----:B------:R-:W2:Y:S04]  /*1c00*/  LDG.E R3, desc[UR4][R8.64] ;  /* 0x0000000408037981 */ /* 0x000ea8000c1e1900 */
[----:B------:R-:W2:Y:S02]  /*1c10*/  LDG.E R26, desc[UR4][R8.64+0x4] ;  /* 0x00000404081a7981 */ /* 0x000ea4000c1e1900 */
[----:B--2---:R-:W-:-:S07]  /*1c20*/  IMAD.IADD R26, R26, 0x1, -R3 ;  /* 0x000000011a1a7824 */ /* 0x004fce00078e0a03 */
.L_x_2633:
[----:B------:R-:W-:Y:S01]  /*1c30*/  ULDC.64 UR4, c[0x0][0xa10] ;  /* 0x0002840000047ab9 */ /* 0x000fe20000000a00 */
[----:B------:R-:W-:Y:S01]  /*1c40*/  ULDC.64 UR6, c[0x0][0x208] ;  /* 0x0000820000067ab9 */ /* 0x000fe20000000a00 */
[----:B------:R-:W-:Y:S01]  /*1c50*/  ISETP.NE.U32.AND P0, PT, RZ, UR4, PT ;  /* 0x00000004ff007c0c */ /* 0x000fe2000bf05070 */
[----:B------:R-:W1:Y:S03]  /*1c60*/  LDC R4, c[0x0][0x448] ;  /* 0x00011200ff047b82 */ /* 0x000e660000000800 */
[----:B------:R-:W-:Y:S01]  /*1c70*/  ISETP.NE.AND.EX P0, PT, RZ, UR5, PT, P0 ;  /* 0x00000005ff007c0c */ /* 0x000fe2000bf05300 */
[----:B------:R-:W-:-:S12]  /*1c80*/  ULDC.64 UR4, c[0x0][0xa30] ;  /* 0x00028c0000047ab9 */ /* 0x000fd80000000a00 */
[----:B0-----:R-:W0:Y:S02]  /*1c90*/  @P0 LDC.64 R6, c[0x0][0xa10] ;  /* 0x00028400ff060b82 */ /* 0x001e240000000a00 */
[----:B0-----:R-:W-:-:S05]  /*1ca0*/  @P0 IMAD.WIDE R6, R25, 0x4, R6 ;  /* 0x0000000419060825 */ /* 0x001fca00078e0206 */
[----:B------:R-:W2:Y:S04]  /*1cb0*/  @P0 LDG.E R0, desc[UR6][R6.64] ;  /* 0x0000000606000981 */ /* 0x000ea8000c1e1900 */
[----:B------:R0:W2:Y:S01]  /*1cc0*/  @P0 LDG.E R3, desc[UR6][R6.64+0x4] ;  /* 0x0000040606030981 */ /* 0x0000a2000c1e1900 */
[----:B------:R-:W-:Y:S02]  /*1cd0*/  ISETP.NE.U32.AND P1, PT, RZ, UR4, PT ;  /* 0x00000004ff007c0c */ /* 0x000fe4000bf25070 */
[----:B-----5:R-:W-:Y:S02]  /*1ce0*/  MOV R152, R26 ;  /* 0x0000001a00987202 */ /* 0x020fe40000000f00 */
[----:B------:R-:W-:-:S13]  /*1cf0*/  ISETP.NE.AND.EX P1, PT, RZ, UR5, PT, P1 ;  /* 0x00000005ff007c0c */ /* 0x000fda000bf25310 */
[----:B0-----:R-:W-:-:S04]  /*1d00*/  @P1 IADD3 R6, P2, R28, UR4, RZ ;  /* 0x000000041c061c10 */ /* 0x001fc8000ff5e0ff */
[----:B------:R-:W-:-:S05]  /*1d10*/  @P1 IADD3.X R7, R27, UR5, RZ, P2, !PT ;  /* 0x000000051b071c10 */ /* 0x000fca00097fe4ff */
[----:B------:R0:W5:Y:S01]  /*1d20*/  @P1 LDG.E R152, desc[UR6][R6.64] ;  /* 0x0000000606981981 */ /* 0x000162000c1e1900 */
[----:B-1----:R-:W-:Y:S01]  /*1d30*/  ISETP.NE.AND P1, PT, R4, 0x1, PT ;  /* 0x000000010400780c */ /* 0x002fe20003f25270 */
[----:B------:R-:W-:Y:S01]  /*1d40*/  IMAD.SHL.U32 R231, R5, 0x80, RZ ;  /* 0x0000008005e77824 */ /* 0x000fe200078e00ff */
[----:B------:R-:W-:Y:S01]  /*1d50*/  LOP3.LUT R14, R10, 0xff, RZ, 0xc0, !PT ;  /* 0x000000ff0a0e7812 */ /* 0x000fe200078ec0ff */
[----:B------:R-:W-:Y:S01]  /*1d60*/  IMAD.IADD R11, R26, 0x1, -R11 ;  /* 0x000000011a0b7824 */ /* 0x000fe200078e0a0b */
[----:B------:R-:W-:Y:S01]  /*1d70*/  SHF.R.U32.HI R8, RZ, 0x10, R10 ;  /* 0x00000010ff087819 */ /* 0x000fe2000001160a */
[----:B------:R-:W-:Y:S01]  /*1d80*/  VIADD R4, R231, 0x7f ;  /* 0x0000007fe7047836 */ /* 0x000fe20000000000 */
[----:B------:R-:W-:Y:S01]  /*1d90*/  BSSY B0, `(.L_x_2634) ;  /* 0x0000033000007945 */ /* 0x000fe20003800000 */
[----:B------:R0:W-:Y:S04]  /*1da0*/  STL [R1+0x88], R14 ;  /* 0x0000880e01007387 */ /* 0x0001e80000100800 */
[----:B------:R0:W-:Y:S02]  /*1db0*/  STL [R1+0x68], R8 ;  /* 0x0000680801007387 */ /* 0x0001e40000100800 */
[----:B------:R-:W1:Y:S08]  /*1dc0*/  @P1 LDC R9, c[0x0][0x44c] ;  /* 0x00011300ff091b82 */ /* 0x000e700000000800 */
[----:B------:R-:W3:Y:S01]  /*1dd0*/  @P1 LDC R13, c[0x0][0x450] ;  /* 0x00011400ff0d1b82 */ /* 0x000ee20000000800 */
[----:B--2---:R-:W-:-:S02]  /*1de0*/  @P0 IMAD.IADD R2, R3, 0x1, -R0 ;  /* 0x0000000103020824 */ /* 0x004fc400078e0a00 */
[----:B-1----:R-:W-:-:S04]  /*1df0*/  @P1 IMAD.HI.U32 R0, R4, R9, RZ ;  /* 0x0000000904001227 */ /* 0x002fc800078e00ff */
[----:B------:R-:W-:Y:S01]  /*1e00*/  IMAD.IADD R233, R11, 0x1, R2 ;  /* 0x000000010be97824 */ /* 0x000fe200078e0202 */
[----:B---3--:R-:W-:-:S04]  /*1e10*/  @P1 SHF.R.U32.HI R4, RZ, R13, R0 ;  /* 0x0000000dff041219 */ /* 0x008fc80000011600 */
[C---:B------:R-:W-:Y:S02]  /*1e20*/  IADD3 R143, R233.reuse, 0x50, -R232 ;  /* 0x00000050e98f7810 */ /* 0x040fe40007ffe8e8 */
[----:B------:R-:W-:-:S03]  /*1e30*/  IADD3 R0, R233, 0x4f, RZ ;  /* 0x0000004fe9007810 */ /* 0x000fc60007ffe0ff */
[----:B------:R-:W-:Y:S02]  /*1e40*/  IMAD.IADD R4, R143, 0x1, R4 ;  /* 0x000000018f047824 */ /* 0x000fe400078e0204 */
[----:B------:R-:W-:-:S04]  /*1e50*/  IMAD.HI R0, R0, 0x66666667, RZ ;  /* 0x6666666700007827 */ /* 0x000fc800078e02ff */
[----:B------:R-:W-:Y:S01]  /*1e60*/  IMAD.HI R4, R4, 0x66666667, RZ ;  /* 0x6666666704047827 */ /* 0x000fe200078e02ff */
[----:B------:R-:W-:-:S04]  /*1e70*/  SHF.R.U32.HI R3, RZ, 0x1f, R0 ;  /* 0x0000001fff037819 */ /* 0x000fc80000011600 */
[----:B------:R-:W-:Y:S02]  /*1e80*/  SHF.R.U32.HI R5, RZ, 0x1f, R4 ;  /* 0x0000001fff057819 */ /* 0x000fe40000011604 */
[----:B------:R-:W-:Y:S01]  /*1e90*/  LEA.HI.SX32 R144, R0, R3, 0x1b ;  /* 0x0000000300907211 */ /* 0x000fe200078fdaff */
[----:B------:R-:W-:Y:S01]  /*1ea0*/  IMAD.MOV.U32 R0, RZ, RZ, RZ ;  /* 0x000000ffff007224 */ /* 0x000fe200078e00ff */
[----:B------:R-:W-:-:S04]  /*1eb0*/  LEA.HI.SX32 R5, R4, R5, 0x1b ;  /* 0x0000000504057211 */ /* 0x000fc800078fdaff */
[----:B------:R-:W-:-:S04]  /*1ec0*/  VIMNMX R9, R144, R5, PT ;  /* 0x0000000590097248 */ /* 0x000fc80003fe0100 */
[----:B------:R-:W-:-:S13]  /*1ed0*/  ISETP.GE.AND P0, PT, R9, 0x1, PT ;  /* 0x000000010900780c */ /* 0x000fda0003f06270 */
        /* <DEDUP_REMOVED lines=8> */
[----:B------:R-:W-:Y:S02]  /*1f60*/  IABS R8, R0 ;  /* 0x0000000000087213 */ /* 0x000fe40000000000 */
[----:B------:R-:W-:-:S04]  /*1f70*/  LOP3.LUT R0, R0, R10, RZ, 0x3c, !PT ;  /* 0x0000000a00007212 */ /* 0x000fc800078e3cff */
[----:B------:R-:W-:Y:S01]  /*1f80*/  ISETP.GE.AND P2, PT, R0, RZ, PT ;  /* 0x000000ff0000720c */ /* 0x000fe20003f46270 */
[----:B0-----:R-:W0:Y:S02]  /*1f90*/  MUFU.RCP R3, R3 ;  /* 0x0000000300037308 */ /* 0x001e240000001000 */
[----:B0-----:R-:W-:Y:S02]  /*1fa0*/  VIADD R4, R3, 0xffffffe ;  /* 0x0ffffffe03047836 */ /* 0x001fe40000000000 */
[----:B------:R-:W-:-:S04]  /*1fb0*/  IMAD.MOV R3, RZ, RZ, -R12 ;  /* 0x000000ffff037224 */ /* 0x000fc800078e0a0c */
[----:B------:R0:W1:Y:S02]  /*1fc0*/  F2I.FTZ.U32.TRUNC.NTZ R5, R4 ;  /* 0x0000000400057305 */ /* 0x000064000021f000 */
[----:B0-----:R-:W-:Y:S01]  /*1fd0*/  MOV R4, RZ ;  /* 0x000000ff00047202 */ /* 0x001fe20000000f00 */
[----:B-1----:R-:W-:-:S04]  /*1fe0*/  IMAD.MOV R7, RZ, RZ, -R5 ;  /* 0x000000ffff077224 */ /* 0x002fc800078e0a05 */
[----:B------:R-:W-:-:S04]  /*1ff0*/  IMAD R7, R7, R6, RZ ;  /* 0x0000000607077224 */ /* 0x000fc800078e02ff */
[----:B------:R-:W-:-:S06]  /*2000*/  IMAD.HI.U32 R5, R5, R7, R4 ;  /* 0x0000000705057227 */ /* 0x000fcc00078e0004 */
        /* <DEDUP_REMOVED lines=8> */
[----:B------:R-:W-:-:S04]  /*2090*/  IMAD.MOV.U32 R0, RZ, RZ, R5 ;  /* 0x000000ffff007224 */ /* 0x000fc800078e0005 */
[----:B------:R-:W-:Y:S01]  /*20a0*/  @!P2 IMAD.MOV R0, RZ, RZ, -R0 ;  /* 0x000000ffff00a224 */ /* 0x000fe200078e0a00 */
[----:B------:R-:W-:-:S07]  /*20b0*/  @!P1 LOP3.LUT R0, RZ, R10, RZ, 0x33, !PT ;  /* 0x0000000aff009212 */ /* 0x000fce00078e33ff */
.L_x_2635:
[----:B------:R-:W-:Y:S05]  /*20c0*/  BSYNC B0 ;  /* 0x0000000000007941 */ /* 0x000fea0003800000 */
.L_x_2634:
        /* <DEDUP_REMOVED lines=11> */
[----:B------:R-:W-:-:S05]  /*2180*/  @P0 IADD3 R0, R0, 0x4f, RZ ;  /* 0x0000004f00000810 */ /* 0x000fca0007ffe0ff */
        /* <DEDUP_REMOVED lines=25> */
.L_x_2638:
[----:B------:R-:W-:Y:S05]  /*2320*/  BSYNC B6 ;  /* 0x0000000000067941 */ /* 0x000fea0003800000 */
.L_x_2637:
        /* <DEDUP_REMOVED lines=8> */
[----:B------:R-:W-:Y:S01]  /*23b0*/  MOV R11, UR7 ;  /* 0x00000007000b7c02 */ /* 0x000fe20008000f00 */
[----:B------:R-:W-:Y:S01]  /*23c0*/  IMAD.U32 R5, RZ, RZ, UR5 ;  /* 0x00000005ff057e24 */ /* 0x000fe2000f8e00ff */
[----:B------:R-:W0:Y:S01]  /*23d0*/  LDC.64 R14, c[0x4][R14] ;  /* 0x010000000e0e7b82 */ /* 0x000e220000000a00 */
[----:B------:R-:W-:Y:S01]  /*23e0*/  ULDC.64 UR4, c[0x4][0x1c0] ;  /* 0x0100700000047ab9 */ /* 0x000fe20000000a00 */
[----:B------:R-:W-:Y:S02]  /*23f0*/  IMAD.U32 R10, RZ, RZ, UR6 ;  /* 0x00000006ff0a7e24 */ /* 0x000fe4000f8e00ff */
[----:B------:R-:W-:-:S02]  /*2400*/  IMAD.U32 R6, RZ, RZ, UR4 ;  /* 0x00000004ff067e24 */ /* 0x000fc4000f8e00ff */
[----:B------:R-:W-:Y:S02]  /*2410*/  IMAD.U32 R7, RZ, RZ, UR5 ;  /* 0x00000005ff077e24 */ /* 0x000fe4000f8e00ff */
[----:B------:R-:W-:Y:S02]  /*2420*/  IMAD.MOV.U32 R8, RZ, RZ, 0x70 ;  /* 0x00000070ff087424 */ /* 0x000fe400078e00ff */
[----:B------:R-:W-:Y:S02]  /*2430*/  IMAD.MOV.U32 R12, RZ, RZ, 0x1 ;  /* 0x00000001ff0c7424 */ /* 0x000fe400078e00ff */
[----:B------:R-:W-:-:S07]  /*2440*/  IMAD.MOV.U32 R13, RZ, RZ, RZ ;  /* 0x000000ffff0d7224 */ /* 0x000fce00078e00ff */
[----:B------:R-:W-:-:S07]  /*2450*/  LEPC R20, `(.L_x_2640) ;  /* 0x000000001014794e */ /* 0x000fce0000000000 */
[----:B0----5:R-:W-:Y:S05]  /*2460*/  CALL.ABS.NOINC R14 ;  /* 0x000000000e007343 */ /* 0x021fea0003c00000 */
.L_x_2640:
[----:B------:R-:W-:Y:S05]  /*2470*/  BSYNC B6 ;  /* 0x0000000000067941 */ /* 0x000fea0003800000 */
.L_x_2639:
[----:B------:R-:W-:Y:S01]  /*2480*/  ULDC.64 UR4, c[0x0][0x9f8] ;  /* 0x00027e0000047ab9 */ /* 0x000fe20000000a00 */
[----:B------:R-:W-:Y:S01]  /*2490*/  IMAD.MOV.U32 R0, RZ, RZ, R25 ;  /* 0x000000ffff007224 */ /* 0x000fe200078e0019 */
[----:B------:R-:W-:Y:S01]  /*24a0*/  ISETP.NE.U32.AND P0, PT, RZ, UR4, PT ;  /* 0x00000004ff007c0c */ /* 0x000fe2000bf05070 */
[----:B------:R-:W-:Y:S01]  /*24b0*/  ULDC.64 UR6, c[0x0][0x208] ;  /* 0x0000820000067ab9 */ /* 0x000fe20000000a00 */
[----:B------:R-:W0:Y:S01]  /*24c0*/  LDC.64 R98, c[0x0][0x300] ;  /* 0x0000c000ff627b82 */ /* 0x000e220000000a00 */
[----:B------:R-:W-:Y:S01]  /*24d0*/  IMAD.IADD R113, R113, 0x1, R26 ;  /* 0x0000000171717824 */ /* 0x000fe200078e021a */
[----:B------:R-:W-:Y:S01]  /*24e0*/  ISETP.NE.AND.EX P0, PT, RZ, UR5, PT, P0 ;  /* 0x00000005ff007c0c */ /* 0x000fe2000bf05300 */
[----:B------:R-:W-:-:S05]  /*24f0*/  ULDC.64 UR8, c[0x0][0xa08] ;  /* 0x0002820000087ab9 */ /* 0x000fca0000000a00 */
[----:B------:R-:W1:Y:S07]  /*2500*/  LDC R115, c[0x0][0x3f4] ;  /* 0x0000fd00ff737b82 */ /* 0x000e6e0000000800 */
[----:B------:R-:W-:Y:S01]  /*2510*/  @P0 IADD3 R4, P1, R28, UR4, RZ ;  /* 0x000000041c040c10 */ /* 0x000fe2000ff3e0ff */
[----:B------:R-:W2:Y:S03]  /*2520*/  LDC.64 R104, c[0x0][0x3f8] ;  /* 0x0000fe00ff687b82 */ /* 0x000ea60000000a00 */
[----:B------:R-:W-:Y:S01]  /*2530*/  @P0 IADD3.X R5, R27, UR5, RZ, P1, !PT ;  /* 0x000000051b050c10 */ /* 0x000fe20008ffe4ff */
[----:B------:R-:W-:-:S04]  /*2540*/  ULDC.64 UR4, c[0x0][0x330] ;  /* 0x0000cc0000047ab9 */ /* 0x000fc80000000a00 */
[----:B------:R3:W4:Y:S01]  /*2550*/  @P0 LDG.E R0, desc[UR6][R4.64] ;  /* 0x0000000604000981 */ /* 0x000722000c1e1900 */
[----:B------:R-:W-:Y:S01]  /*2560*/  ULDC UR6, c[0x0][0x2f4] ;  /* 0x0000bd0000067ab9 */ /* 0x000fe20000000800 */
[----:B------:R-:W-:Y:S01]  /*2570*/  SHF.R.S32.HI R3, RZ, 0x1f, R113 ;  /* 0x0000001fff037819 */ /* 0x000fe20000011471 */
[----:B------:R-:W-:Y:S01]  /*2580*/  IMAD.WIDE.U32 R94, R237, UR4, R18 ;  /* 0x00000004ed5e7c25 */ /* 0x000fe2000f8e0012 */
[----:B------:R-:W-:Y:S01]  /*2590*/  ISETP.GE.AND P1, PT, R213, UR6, PT ;  /* 0x00000006d5007c0c */ /* 0x000fe2000bf26270 */
[----:B------:R-:W1:Y:S01]  /*25a0*/  LDC.64 R110, c[0x0][0x408] ;  /* 0x00010200ff6e7b82 */ /* 0x000e620000000a00 */
[----:B------:R-:W-:Y:S01]  /*25b0*/  ISETP.GE.AND P0, PT, R18, UR6, PT ;  /* 0x0000000612007c0c */ /* 0x000fe2000bf06270 */
[-C--:B0-----:R-:W-:Y:S01]  /*25c0*/  IMAD R8, R3, R98.reuse, RZ ;  /* 0x0000006203087224 */ /* 0x081fe200078e02ff */
[----:B------:R-:W-:Y:S01]  /*25d0*/  SEL R7, RZ, 0xffffffff, P1 ;  /* 0xffffffffff077807 */ /* 0x000fe20000800000 */
[----:B------:R-:W-:Y:S01]  /*25e0*/  IMAD R95, R237, UR5, R95 ;  /* 0x00000005ed5f7c24 */ /* 0x000fe2000f8e025f */
[----:B------:R-:W-:Y:S01]  /*25f0*/  SEL R6, RZ, 0x1, P0 ;  /* 0x00000001ff067807 */ /* 0x000fe20000000000 */
[----:B---3--:R-:W-:Y:S01]  /*2600*/  IMAD.WIDE.U32 R4, R113, R98, RZ ;  /* 0x0000006271047225 */ /* 0x008fe200078e00ff */
[----:B------:R-:W-:Y:S01]  /*2610*/  SHF.L.U32 R9, R7, 0x1, RZ ;  /* 0x0000000107097819 */ /* 0x000fe200000006ff */
[----:B------:R-:W-:Y:S01]  /*2620*/  ULDC.64 UR4, c[0x0][0x308] ;  /* 0x0000c20000047ab9 */ /* 0x000fe20000000a00 */
[----:B------:R-:W-:Y:S01]  /*2630*/  ISETP.NE.U32.AND P0, PT, RZ, UR8, PT ;  /* 0x00000008ff007c0c */ /* 0x000fe2000bf05070 */
[----:B------:R-:W-:Y:S01]  /*2640*/  IMAD R7, R113, R99, R8 ;  /* 0x0000006371077224 */ /* 0x000fe200078e0208 */
[----:B------:R-:W-:Y:S01]  /*2650*/  ISETP.GE.AND P1, PT, R220, UR6, PT ;  /* 0x00000006dc007c0c */ /* 0x000fe2000bf26270 */
[CC--:B--2---:R-:W-:Y:S01]  /*2660*/  IMAD.WIDE.U32 R100, R212.reuse, R104.reuse, R22 ;  /* 0x00000068d4647225 */ /* 0x0c4fe200078e0016 */
[----:B------:R-:W-:Y:S01]  /*2670*/  ISETP.NE.AND.EX P0, PT, RZ, UR9, PT, P0 ;  /* 0x00000009ff007c0c */ /* 0x000fe2000bf05300 */
[----:B------:R-:W-:Y:S01]  /*2680*/  ULDC.64 UR8, c[0x0][0x338] ;  /* 0x0000ce0000087ab9 */ /* 0x000fe20000000a00 */
[----:B------:R-:W-:Y:S01]  /*2690*/  LOP3.LUT R6, R9, 0x2, R6, 0xe2, !PT ;  /* 0x0000000209067812 */ /* 0x000fe200078ee206 */
[----:B------:R-:W-:Y:S01]  /*26a0*/  IMAD.IADD R5, R5, 0x1, R7 ;  /* 0x0000000105057824 */ /* 0x000fe200078e0207 */
[----:B------:R-:W-:Y:S01]  /*26b0*/  SEL R7, RZ, 0x4, P1 ;  /* 0x00000004ff077807 */ /* 0x000fe20000800000 */
[----:B------:R-:W-:Y:S01]  /*26c0*/  IMAD.WIDE.U32 R102, R212, R104, R18 ;  /* 0x00000068d4667225 */ /* 0x000fe200078e0012 */
[----:B------:R-:W-:Y:S01]  /*26d0*/  SHF.R.S32.HI R12, RZ, 0x1f, R212 ;  /* 0x0000001fff0c7819 */ /* 0x000fe200000114d4 */
[----:B------:R-:W0:Y:S01]  /*26e0*/  S2R R172, SR_TID.X ;  /* 0x0000000000ac7919 */ /* 0x000e220000002100 */
[----:B------:R-:W-:Y:S01]  /*26f0*/  LOP3.LUT R26, R6, R7, RZ, 0xfc, !PT ;  /* 0x00000007061a7212 */ /* 0x000fe200078efcff */
[----:B------:R-:W-:Y:S01]  /*2700*/  IMAD.WIDE.U32 R96, R237, UR4, R4 ;  /* 0x00000004ed607c25 */ /* 0x000fe2000f8e0004 */
[----:B------:R-:W-:-:S02]  /*2710*/  SHF.R.U32.HI R15, RZ, 0x3, R223 ;  /* 0x00000003ff0f7819 */ /* 0x000fc400000116df */
[----:B------:R-:W-:Y:S01]  /*2720*/  SHF.R.U32.HI R14, RZ, 0x3, R222 ;  /* 0x00000003ff0e7819 */ /* 0x000fe200000116de */
[----:B------:R-:W-:Y:S01]  /*2730*/  IMAD R97, R237, UR5, R97 ;  /* 0x00000005ed617c24 */ /* 0x000fe2000f8e0261 */
[----:B------:R-:W-:Y:S01]  /*2740*/  ULDC.64 UR4, c[0x0][0x310] ;  /* 0x0000c40000047ab9 */ /* 0x000fe20000000a00 */
[----:B------:R-:W-:Y:S01]  /*2750*/  IMAD R7, R12, R98, RZ ;  /* 0x000000620c077224 */ /* 0x000fe200078e02ff */
[----:B------:R-:W-:Y:S01]  /*2760*/  IADD3 R112, P3, R212, R113, RZ ;  /* 0x00000071d4707210 */ /* 0x000fe20007f7e0ff */
[----:B------:R-:W-:Y:S01]  /*2770*/  IMAD R6, R12, R104, RZ ;  /* 0x000000680c067224 */ /* 0x000fe200078e02ff */
[----:B------:R-:W-:Y:S01]  /*2780*/  ISETP.GE.AND P2, PT, R221, UR6, PT ;  /* 0x00000006dd007c0c */ /* 0x000fe2000bf46270 */
[----:B------:R-:W-:Y:S01]  /*2790*/  IMAD R35, R212, R99, R7 ;  /* 0x00000063d4237224 */ /* 0x000fe200078e0207 */
[--C-:B------:R-:W-:Y:S01]  /*27a0*/  SHF.L.U64.HI R34, R104, 0x5, R105.reuse ;  /* 0x0000000568227819 */ /* 0x100fe20000010269 */
[----:B------:R-:W-:Y:S01]  /*27b0*/  IMAD R7, R212, R105, R6 ;  /* 0x00000069d4077224 */ /* 0x000fe200078e0206 */
[----:B------:R-:W-:Y:S01]  /*27c0*/  SHF.L.U64.HI R33, R104, 0x6, R105 ;  /* 0x0000000668217819 */ /* 0x000fe20000010269 */
[----:B-1----:R-:W-:Y:S01]  /*27d0*/  IMAD.WIDE.U32 R106, R212, R110, R22 ;  /* 0x0000006ed46a7225 */ /* 0x002fe200078e0016 */
[----:B------:R-:W-:-:S02]  /*27e0*/  SHF.L.U32 R32, R104, 0x5, RZ ;  /* 0x0000000568207819 */ /* 0x000fc400000006ff */
[C---:B------:R-:W-:Y:S01]  /*27f0*/  SHF.L.U64.HI R123, R98.reuse, 0x5, R99 ;  /* 0x00000005627b7819 */ /* 0x040fe20000010263 */
[----:B------:R-:W-:Y:S01]  /*2800*/  IMAD.IADD R101, R101, 0x1, R7 ;  /* 0x0000000165657824 */ /* 0x000fe200078e0207 */
[----:B------:R-:W-:Y:S01]  /*2810*/  SHF.L.U64.HI R129, R98, 0x6, R99 ;  /* 0x0000000662817819 */ /* 0x000fe20000010263 */
[----:B------:R-:W-:Y:S01]  /*2820*/  IMAD.IADD R103, R7, 0x1, R103 ;  /* 0x0000000107677824 */ /* 0x000fe200078e0267 */
[----:B------:R-:W-:Y:S01]  /*2830*/  SHF.L.U64.HI R30, R110, 0x5, R111 ;  /* 0x000000056e1e7819 */ /* 0x000fe2000001026f */
[----:B------:R-:W-:Y:S01]  /*2840*/  IMAD.WIDE.U32 R108, R212, R110, R18 ;  /* 0x0000006ed46c7225 */ /* 0x000fe200078e0012 */
[----:B------:R-:W-:-:S03]  /*2850*/  SHF.L.U64.HI R29, R110, 0x6, R111 ;  /* 0x000000066e1d7819 */ /* 0x000fc6000001026f */
[----:B------:R-:W-:Y:S02]  /*2860*/  IMAD.SHL.U32 R20, R212, 0x40, RZ ;  /* 0x00000040d4147824 */ /* 0x000fe400078e00ff */
[----:B------:R-:W-:Y:S01]  /*2870*/  IMAD.X R113, R12, 0x1, R3, P3 ;  /* 0x000000010c717824 */ /* 0x000fe200018e0603 */
[----:B------:R-:W-:Y:S01]  /*2880*/  SEL R3, RZ, 0x8, P2 ;  /* 0x00000008ff037807 */ /* 0x000fe20001000000 */
[----:B------:R-:W-:Y:S01]  /*2890*/  IMAD.SHL.U32 R31, R104, 0x40, RZ ;  /* 0x00000040681f7824 */ /* 0x000fe200078e00ff */
[----:B0-----:R-:W-:Y:S01]  /*28a0*/  LEA.HI R172, R172, 0x8, RZ, 0x19 ;  /* 0x00000008acac7811 */ /* 0x001fe200078fc8ff */
[-C--:B-----5:R-:W-:Y:S01]  /*28b0*/  IMAD.WIDE.U32 R100, R152, R104.reuse, R100 ;  /* 0x0000006898647225 */ /* 0x0a0fe200078e0064 */
[C---:B------:R-:W-:Y:S02]  /*28c0*/  LOP3.LUT R3, R26.reuse, R3, RZ, 0xfc, !PT ;  /* 0x000000031a037212 */ /* 0x040fe400078efcff */
[----:B------:R-:W-:Y:S01]  /*28d0*/  LOP3.LUT R26, R26, 0x1, RZ, 0xc0, !PT ;  /* 0x000000011a1a7812 */ /* 0x000fe200078ec0ff */
[----:B------:R-:W-:-:S04]  /*28e0*/  IMAD.WIDE.U32 R102, R152, R104, R102 ;  /* 0x0000006898667225 */ /* 0x000fc800078e0066 */
[----:B------:R-:W-:Y:S02]  /*28f0*/  IMAD R119, R99, 0x50, RZ ;  /* 0x0000005063777824 */ /* 0x000fe400078e02ff */
[C---:B------:R-:W-:Y:S02]  /*2900*/  IMAD.SHL.U32 R128, R98.reuse, 0x20, RZ ;  /* 0x0000002062807824 */ /* 0x040fe400078e00ff */
[----:B------:R-:W-:Y:S02]  /*2910*/  IMAD.SHL.U32 R130, R98, 0x40, RZ ;  /* 0x0000004062827824 */ /* 0x000fe400078e00ff */
[----:B------:R-:W-:Y:S02]  /*2920*/  IMAD R121, R111, 0x50, RZ ;  /* 0x000000506f797824 */ /* 0x000fe400078e02ff */
[C---:B------:R-:W-:Y:S02]  /*2930*/  IMAD.SHL.U32 R28, R110.reuse, 0x20, RZ ;  /* 0x000000206e1c7824 */ /* 0x040fe400078e00ff */
[----:B------:R-:W-:Y:S01]  /*2940*/  IMAD.SHL.U32 R27, R110, 0x40, RZ ;  /* 0x000000406e1b7824 */ /* 0x000fe200078e00ff */
[----:B----4-:R-:W-:-:S02]  /*2950*/  SHF.R.S32.HI R4, RZ, 0x1f, R0 ;  /* 0x0000001fff047819 */ /* 0x010fc40000011400 */
[----:B------:R-:W-:Y:S02]  /*2960*/  SEL R5, R0, RZ, !P0 ;  /* 0x000000ff00057207 */ /* 0x000fe40004000000 */
[----:B------:R-:W-:Y:S02]  /*2970*/  SEL R4, R4, RZ, !P0 ;  /* 0x000000ff04047207 */ /* 0x000fe40004000000 */
[----:B------:R-:W-:Y:S01]  /*2980*/  ISETP.GE.AND P0, PT, R18, R115, PT ;  /* 0x000000731200720c */ /* 0x000fe20003f06270 */
[----:B------:R-:W-:-:S04]  /*2990*/  IMAD.WIDE.U32 R94, R5, UR8, R94 ;  /* 0x00000008055e7c25 */ /* 0x000fc8000f8e005e */
[C---:B------:R-:W-:Y:S02]  /*29a0*/  IMAD R0, R4.reuse, UR8, RZ ;  /* 0x0000000804007c24 */ /* 0x040fe4000f8e02ff */
[----:B------:R-:W-:Y:S02]  /*29b0*/  IMAD R4, R4, UR4, RZ ;  /* 0x0000000404047c24 */ /* 0x000fe4000f8e02ff */
[C---:B------:R-:W-:Y:S02]  /*29c0*/  IMAD R0, R5.reuse, UR9, R0 ;  /* 0x0000000905007c24 */ /* 0x040fe4000f8e0200 */
[C---:B------:R-:W-:Y:S02]  /*29d0*/  IMAD R9, R5.reuse, UR5, R4 ;  /* 0x0000000505097c24 */ /* 0x040fe4000f8e0204 */
[----:B------:R-:W-:-:S04]  /*29e0*/  IMAD.WIDE.U32 R96, R5, UR4, R96 ;  /* 0x0000000405607c25 */ /* 0x000fc8000f8e0060 */
[----:B------:R-:W-:-:S04]  /*29f0*/  IMAD.WIDE.U32 R4, R212, R98, R18 ;  /* 0x00000062d4047225 */ /* 0x000fc800078e0012 */
[----:B------:R-:W-:Y:S01]  /*2a00*/  IMAD.IADD R92, R97, 0x1, R9 ;  /* 0x00000001615c7824 */ /* 0x000fe200078e0209 */
[----:B------:R-:W-:Y:S01]  /*2a10*/  IADD3 R93, P1, R96, R4, RZ ;  /* 0x00000004605d7210 */ /* 0x000fe20007f3e0ff */
[----:B------:R-:W-:Y:S02]  /*2a20*/  IMAD R4, R12, R110, RZ ;  /* 0x0000006e0c047224 */ /* 0x000fe400078e02ff */
[----:B------:R-:W-:Y:S01]  /*2a30*/  IMAD.WIDE.U32 R98, R98, 0x50, RZ ;  /* 0x0000005062627825 */ /* 0x000fe200078e00ff */
[----:B------:R-:W-:Y:S02]  /*2a40*/  IADD3.X R35, R92, R5, R35, P1, !PT ;  /* 0x000000055c237210 */ /* 0x000fe40000ffe423 */
[----:B------:R-:W-:Y:S01]  /*2a50*/  SEL R5, R115, RZ, P0 ;  /* 0x000000ff73057207 */ /* 0x000fe20000000000 */
[----:B------:R-:W-:Y:S01]  /*2a60*/  IMAD R7, R212, R111, R4 ;  /* 0x0000006fd4077224 */ /* 0x000fe200078e0204 */
[----:B------:R-:W-:Y:S01]  /*2a70*/  ISETP.GE.AND P1, PT, R213, R115, PT ;  /* 0x00000073d500720c */ /* 0x000fe20003f26270 */
[----:B------:R-:W-:-:S02]  /*2a80*/  IMAD.IADD R119, R99, 0x1, R119 ;  /* 0x0000000163777824 */ /* 0x000fc400078e0277 */
[----:B------:R-:W-:Y:S01]  /*2a90*/  IMAD.IADD R5, R18, 0x1, R5 ;  /* 0x0000000112057824 */ /* 0x000fe200078e0205 */
[----:B------:R-:W-:Y:S01]  /*2aa0*/  SEL R6, R115, RZ, P1 ;  /* 0x000000ff73067207 */ /* 0x000fe20000800000 */
[----:B------:R-:W-:Y:S01]  /*2ab0*/  IMAD.IADD R109, R7, 0x1, R109 ;  /* 0x00000001076d7824 */ /* 0x000fe200078e026d */
[----:B------:R-:W-:Y:S02]  /*2ac0*/  IADD3 R107, R107, R7, RZ ;  /* 0x000000076b6b7210 */ /* 0x000fe40007ffe0ff */
[----:B------:R-:W-:Y:S01]  /*2ad0*/  SHF.R.S32.HI R4, RZ, 0x1f, R5 ;  /* 0x0000001fff047819 */ /* 0x000fe20000011405 */
[----:B------:R-:W-:Y:S01]  /*2ae0*/  IMAD.IADD R11, R213, 0x1, R6 ;  /* 0x00000001d50b7824 */ /* 0x000fe200078e0206 */
[----:B------:R-:W-:Y:S01]  /*2af0*/  SHF.L.U32 R115, R115, 0x1, RZ ;  /* 0x0000000173737819 */ /* 0x000fe200000006ff */
[-C--:B------:R-:W-:Y:S01]  /*2b00*/  IMAD.WIDE.U32 R106, R152, R110.reuse, R106 ;  /* 0x0000006e986a7225 */ /* 0x080fe200078e006a */
[CC--:B------:R-:W-:Y:S02]  /*2b10*/  LEA.HI R13, R4.reuse, R5.reuse, RZ, 0x3 ;  /* 0x00000005040d7211 */ /* 0x0c0fe400078f18ff */
[----:B------:R-:W-:Y:S01]  /*2b20*/  LEA.HI R4, R4, R5, RZ, 0x6 ;  /* 0x0000000504047211 */ /* 0x000fe200078f30ff */
[----:B------:R-:W-:Y:S01]  /*2b30*/  IMAD.WIDE.U32 R108, R152, R110, R108 ;  /* 0x0000006e986c7225 */ /* 0x000fe200078e006c */
[----:B------:R-:W-:-:S02]  /*2b40*/  LOP3.LUT R5, R223, 0x38, R13, 0xf8, !PT ;  /* 0x00000038df057812 */ /* 0x000fc400078ef80d */
[----:B------:R-:W-:Y:S02]  /*2b50*/  SHF.R.S32.HI R6, RZ, 0x6, R4 ;  /* 0x00000006ff067819 */ /* 0x000fe40000011404 */
[----:B------:R-:W-:Y:S02]  /*2b60*/  SHF.R.S32.HI R4, RZ, 0x1f, R11 ;  /* 0x0000001fff047819 */ /* 0x000fe4000001140b */
[----:B------:R-:W-:Y:S01]  /*2b70*/  LOP3.LUT R7, R5, R15, RZ, 0x3c, !PT ;  /* 0x0000000f05077212 */ /* 0x000fe200078e3cff */
[----:B------:R-:W-:Y:S01]  /*2b80*/  IMAD R136, R6, 0x1400, R226 ;  /* 0x0000140006887824 */ /* 0x000fe200078e02e2 */
[----:B------:R-:W-:Y:S01]  /*2b90*/  LOP3.LUT R8, R222, 0x38, R13, 0xf8, !PT ;  /* 0x00000038de087812 */ /* 0x000fe200078ef80d */
[----:B------:R-:W-:Y:S01]  /*2ba0*/  IMAD R138, R6, 0x1400, R227 ;  /* 0x00001400068a7824 */ /* 0x000fe200078e02e3 */
[-C--:B------:R-:W-:Y:S01]  /*2bb0*/  LEA.HI R5, R4, R11.reuse, RZ, 0x6 ;  /* 0x0000000b04057211 */ /* 0x080fe200078f30ff */
[----:B------:R-:W-:Y:S01]  /*2bc0*/  IMAD.IADD R136, R136, 0x1, R7 ;  /* 0x0000000188887824 */ /* 0x000fe200078e0207 */
[----:B------:R-:W-:Y:S01]  /*2bd0*/  LEA.HI R11, R4, R11, RZ, 0x3 ;  /* 0x0000000b040b7211 */ /* 0x000fe200078f18ff */
[----:B------:R-:W-:Y:S01]  /*2be0*/  IMAD R132, R6, 0x1400, R225 ;  /* 0x0000140006847824 */ /* 0x000fe200078e02e1 */
[----:B------:R-:W-:-:S02]  /*2bf0*/  LOP3.LUT R4, R13, 0x38, RZ, 0xc0, !PT ;  /* 0x000000380d047812 */ /* 0x000fc400078ec0ff */
[----:B------:R-:W-:Y:S02]  /*2c00*/  LOP3.LUT R9, R8, R14, RZ, 0x3c, !PT ;  /* 0x0000000e08097212 */ /* 0x000fe400078e3cff */
[----:B------:R-:W-:Y:S02]  /*2c10*/  SHF.R.S32.HI R8, RZ, 0x6, R5 ;  /* 0x00000006ff087819 */ /* 0x000fe40000011405 */
[----:B------:R-:W-:Y:S01]  /*2c20*/  LOP3.LUT R5, R4, 0x1c0, R20, 0xf8, !PT ;  /* 0x000001c004057812 */ /* 0x000fe200078ef814 */
[----:B------:R-:W-:Y:S01]  /*2c30*/  IMAD.IADD R132, R132, 0x1, R9 ;  /* 0x0000000184847824 */ /* 0x000fe200078e0209 */
[----:B------:R-:W-:Y:S01]  /*2c40*/  LOP3.LUT R7, R11, 0x38, RZ, 0xc0, !PT ;  /* 0x000000380b077812 */ /* 0x000fe200078ec0ff */
[C---:B------:R-:W-:Y:S01]  /*2c50*/  IMAD R137, R8.reuse, 0x1400, R227 ;  /* 0x0000140008897824 */ /* 0x040fe200078e02e3 */
[-C--:B------:R-:W-:Y:S01]  /*2c60*/  LOP3.LUT R5, R5, R228.reuse, RZ, 0x3c, !PT ;  /* 0x000000e405057212 */ /* 0x080fe200078e3cff */
[C---:B------:R-:W-:Y:S01]  /*2c70*/  IMAD R133, R8.reuse, 0x1400, R226 ;  /* 0x0000140008857824 */ /* 0x040fe200078e02e2 */
[----:B------:R-:W-:Y:S01]  /*2c80*/  LOP3.LUT R7, R7, 0x1c0, R20, 0xf8, !PT ;  /* 0x000001c007077812 */ /* 0x000fe200078ef814 */
[----:B------:R-:W-:Y:S01]  /*2c90*/  IMAD R131, R8, 0x1400, R225 ;  /* 0x0000140008837824 */ /* 0x000fe200078e02e1 */
[----:B------:R-:W-:Y:S01]  /*2ca0*/  LOP3.LUT R9, R223, 0x38, R11, 0xf8, !PT ;  /* 0x00000038df097812 */ /* 0x000fe200078ef80b */
[----:B------:R-:W-:Y:S01]  /*2cb0*/  IMAD.IADD R138, R138, 0x1, R5 ;  /* 0x000000018a8a7824 */ /* 0x000fe200078e0205 */
[----:B------:R-:W-:Y:S01]  /*2cc0*/  LOP3.LUT R4, R7, R228, RZ, 0x3c, !PT ;  /* 0x000000e407047212 */ /* 0x000fe200078e3cff */
[----:B------:R-:W-:Y:S01]  /*2cd0*/  IMAD R7, R105, 0x50, RZ ;  /* 0x0000005069077824 */ /* 0x000fe200078e02ff */
[----:B------:R-:W-:Y:S01]  /*2ce0*/  SHF.R.S32.HI R5, RZ, 0x1f, R152 ;  /* 0x0000001fff057819 */ /* 0x000fe20000011498 */
[----:B------:R-:W-:Y:S01]  /*2cf0*/  VIADD R8, R212, 0x40 ;  /* 0x00000040d4087836 */ /* 0x000fe20000000000 */
[----:B------:R-:W-:Y:S01]  /*2d00*/  LOP3.LUT R10, R222, 0x38, R11, 0xf8, !PT ;  /* 0x00000038de0a7812 */ /* 0x000fe200078ef80b */
[----:B------:R-:W-:Y:S01]  /*2d10*/  IMAD.IADD R137, R137, 0x1, R4 ;  /* 0x0000000189897824 */ /* 0x000fe200078e0204 */
[----:B------:R-:W-:Y:S01]  /*2d20*/  LOP3.LUT R6, R9, R15, RZ, 0x3c, !PT ;  /* 0x0000000f09067212 */ /* 0x000fe200078e3cff */
[C---:B------:R-:W-:Y:S01]  /*2d30*/  IMAD R4, R5.reuse, R104, RZ ;  /* 0x0000006805047224 */ /* 0x040fe200078e02ff */
[----:B------:R-:W-:Y:S01]  /*2d40*/  LOP3.LUT R10, R10, R14, RZ, 0x3c, !PT ;  /* 0x0000000e0a0a7212 */ /* 0x000fe200078e3cff */
[----:B------:R-:W-:Y:S01]  /*2d50*/  IMAD R5, R5, R110, RZ ;  /* 0x0000006e05057224 */ /* 0x000fe200078e02ff */
[----:B------:R-:W-:Y:S01]  /*2d60*/  SHF.R.S32.HI R14, RZ, 0x3, R13 ;  /* 0x00000003ff0e7819 */ /* 0x000fe2000001140d */
[----:B------:R-:W-:Y:S01]  /*2d70*/  IMAD R21, R152, R105, R4 ;  /* 0x0000006998157224 */ /* 0x000fe200078e0204 */
[----:B------:R-:W-:Y:S01]  /*2d80*/  SHF.R.S32.HI R12, RZ, 0x3, R11 ;  /* 0x00000003ff0c7819 */ /* 0x000fe2000001140b */
[----:B------:R-:W-:Y:S01]  /*2d90*/  VIADD R9, R212, 0x20 ;  /* 0x00000020d4097836 */ /* 0x000fe20000000000 */
[----:B------:R-:W-:Y:S01]  /*2da0*/  LOP3.LUT R13, R13, 0xfffffff8, RZ, 0xc0, !PT ;  /* 0xfffffff80d0d7812 */ /* 0x000fe200078ec0ff */
[----:B------:R-:W-:Y:S01]  /*2db0*/  IMAD.WIDE.U32 R104, R104, 0x50, RZ ;  /* 0x0000005068687825 */ /* 0x000fe200078e00ff */
[----:B------:R-:W-:-:S02]  /*2dc0*/  LOP3.LUT R11, R11, 0xfffffff8, RZ, 0xc0, !PT ;  /* 0xfffffff80b0b7812 */ /* 0x000fc400078ec0ff */
[----:B------:R-:W-:Y:S01]  /*2dd0*/  IADD3 R133, R133, R6, RZ ;  /* 0x0000000685857210 */ /* 0x000fe20007ffe0ff */
[----:B------:R-:W-:Y:S01]  /*2de0*/  IMAD R5, R152, R111, R5 ;  /* 0x0000006f98057224 */ /* 0x000fe200078e0205 */
[----:B------:R-:W-:Y:S01]  /*2df0*/  SHF.R.S32.HI R141, RZ, 0x1f, R9 ;  /* 0x0000001fff8d7819 */ /* 0x000fe20000011409 */
[----:B------:R-:W-:Y:S01]  /*2e00*/  IMAD.WIDE.U32 R110, R110, 0x50, RZ ;  /* 0x000000506e6e7825 */ /* 0x000fe200078e00ff */
[----:B------:R-:W-:Y:S02]  /*2e10*/  SHF.R.S32.HI R139, RZ, 0x1f, R8 ;  /* 0x0000001fff8b7819 */ /* 0x000fe40000011408 */
[----:B------:R-:W-:Y:S01]  /*2e20*/  LOP3.LUT R9, R3, 0x4, RZ, 0xc0, !PT ;  /* 0x0000000403097812 */ /* 0x000fe200078ec0ff */
[----:B------:R-:W-:Y:S01]  /*2e30*/  IMAD.IADD R131, R131, 0x1, R10 ;  /* 0x0000000183837824 */ /* 0x000fe200078e020a */
[----:B------:R-:W-:Y:S01]  /*2e40*/  LOP3.LUT R10, R3, 0x2, RZ, 0xc0, !PT ;  /* 0x00000002030a7812 */ /* 0x000fe200078ec0ff */
[----:B------:R-:W-:Y:S01]  /*2e50*/  IMAD.IADD R120, R105, 0x1, R7 ;  /* 0x0000000169787824 */ /* 0x000fe200078e0207 */
[----:B------:R-:W-:Y:S01]  /*2e60*/  LOP3.LUT R8, R3, 0x8, RZ, 0xc0, !PT ;  /* 0x0000000803087812 */ /* 0x000fe200078ec0ff */
[----:B------:R-:W-:Y:S01]  /*2e70*/  IMAD.IADD R25, R101, 0x1, R21 ;  /* 0x0000000165197824 */ /* 0x000fe200078e0215 */
[----:B------:R-:W-:Y:S01]  /*2e80*/  IADD3 R21, R21, R103, RZ ;  /* 0x0000006715157210 */ /* 0x000fe20007ffe0ff */
[----:B------:R-:W-:Y:S01]  /*2e90*/  IMAD.IADD R20, R107, 0x1, R5 ;  /* 0x000000016b147824 */ /* 0x000fe200078e0205 */
[----:B------:R-:W-:Y:S01]  /*2ea0*/  SHF.R.S32.HI R7, RZ, 0x1f, R13 ;  /* 0x0000001fff077819 */ /* 0x000fe2000001140d */
[----:B------:R-:W-:Y:S01]  /*2eb0*/  IMAD.IADD R15, R5, 0x1, R109 ;  /* 0x00000001050f7824 */ /* 0x000fe200078e026d */
[----:B------:R-:W-:Y:S01]  /*2ec0*/  SHF.R.S32.HI R6, RZ, 0x1f, R11 ;  /* 0x0000001fff067819 */ /* 0x000fe2000001140b */
[----:B------:R-:W-:-:S02]  /*2ed0*/  IMAD.IADD R121, R111, 0x1, R121 ;  /* 0x000000016f797824 */ /* 0x000fc400078e0279 */
[----:B------:R-:W-:-:S07]  /*2ee0*/  IMAD.IADD R5, R95, 0x1, R0 ;  /* 0x000000015f057824 */ /* 0x000fce00078e0200 */
.L_x_2748:
[----:B------:R-:W2:Y:S01]  /*2ef0*/  LDL.LU R40, [R1+0x10] ;  /* 0x0000100001287983 */ /* 0x000ea20000300800 */
[----:B------:R-:W-:Y:S01]  /*2f00*/  VIADD R24, R24, 0xffffffff ;  /* 0xffffffff18187836 */ /* 0x000fe20000000000 */
[----:B------:R-:W0:Y:S01]  /*2f10*/  LDC.64 R116, c[0x0][0x2e8] ;  /* 0x0000ba00ff747b82 */ /* 0x000e220000000a00 */
[----:B------:R-:W-:Y:S05]  /*2f20*/  YIELD ;  /* 0x0000000000007946 */ /* 0x000fea0003800000 */
[----:B-1----:R-:W-:Y:S01]  /*2f30*/  SHF.R.S32.HI R37, RZ, 0x1f, R24 ;  /* 0x0000001fff257819 */ /* 0x002fe20000011418 */
[-C--:B------:R-:W-:Y:S01]  /*2f40*/  IMAD R0, R119, R24.reuse, RZ ;  /* 0x0000001877007224 */ /* 0x080fe200078e02ff */
[----:B------:R-:W1:Y:S01]  /*2f50*/  LDC R122, c[0x0][0x3f4] ;  /* 0x0000fd00ff7a7b82 */ /* 0x000e620000000800 */
[----:B------:R-:W-:Y:S01]  /*2f60*/  IMAD.WIDE.U32 R124, R98, R24, RZ ;  /* 0x00000018627c7225 */ /* 0x000fe200078e00ff */
[----:B------:R-:W-:Y:S03]  /*2f70*/  BSSY B0, `(.L_x_2641) ;  /* 0x00007c0000007945 */ /* 0x000fe60003800000 */
[----:B------:R-:W-:Y:S01]  /*2f80*/  IMAD R3, R37, R98, R0 ;  /* 0x0000006225037224 */ /* 0x000fe200078e0200 */
[----:B------:R-:W-:-:S02]  /*2f90*/  IADD3 R0, P3, P4, R93, R124, R130 ;  /* 0x0000007c5d007210 */ /* 0x000fc40007c7e082 */
[-C--:B------:R-:W-:Y:S01]  /*2fa0*/  IADD3 R38, P2, R93, R124.reuse, RZ ;  /* 0x0000007c5d267210 */ /* 0x080fe20007f5e0ff */
[----:B------:R-:W-:Y:S01]  /*2fb0*/  IMAD.IADD R88, R125, 0x1, R3 ;  /* 0x000000017d587824 */ /* 0x000fe200078e0203 */
[----:B------:R-:W-:-:S04]  /*2fc0*/  IADD3 R4, P5, P6, R93, R124, R128 ;  /* 0x0000007c5d047210 */ /* 0x000fc80007ebe080 */
[C---:B------:R-:W-:Y:S02]  /*2fd0*/  IADD3.X R3, R35.reuse, R88, R129, P3, P4 ;  /* 0x0000005823037210 */ /* 0x040fe40001fe8481 */
[----:B------:R-:W-:Y:S02]  /*2fe0*/  ISETP.GT.AND P3, PT, R24, R118, PT ;  /* 0x000000761800720c */ /* 0x000fe40003f64270 */
[----:B------:R-:W-:Y:S02]  /*2ff0*/  IADD3.X R39, R88, R35, RZ, P2, !PT ;  /* 0x0000002358277210 */ /* 0x000fe400017fe4ff */
[C---:B0-----:R-:W-:Y:S02]  /*3000*/  LEA R48, P2, R0.reuse, R116, 0x1 ;  /* 0x0000007400307211 */ /* 0x041fe400078408ff */
[----:B------:R-:W-:Y:S02]  /*3010*/  IADD3.X R36, R35, R88, R123, P5, P6 ;  /* 0x0000005823247210 */ /* 0x000fe40002fec47b */
[----:B------:R-:W-:Y:S01]  /*3020*/  LEA.HI.X R49, R0, R117, R3, 0x1, P2 ;  /* 0x0000007500317211 */ /* 0x000fe200010f0c03 */
[----:B------:R-:W-:Y:S01]  /*3030*/  IMAD R3, R17, 0x5000, R236 ;  /* 0x0000500011037824 */ /* 0x000fe200078e02ec */
[----:B-1----:R-:W-:-:S02]  /*3040*/  ISETP.GE.AND P2, PT, R122, 0x1, PT ;  /* 0x000000017a00780c */ /* 0x002fc40003f46270 */
[-C--:B------:R-:W-:Y:S02]  /*3050*/  LEA R50, P5, R4, R116.reuse, 0x1 ;  /* 0x0000007404327211 */ /* 0x080fe400078a08ff */
[----:B------:R-:W-:Y:S02]  /*3060*/  LEA R60, P6, R38, R116, 0x1 ;  /* 0x00000074263c7211 */ /* 0x000fe400078c08ff */
[-C--:B------:R-:W-:Y:S01]  /*3070*/  LEA.HI.X R51, R4, R117.reuse, R36, 0x1, P5 ;  /* 0x0000007504337211 */ /* 0x080fe200028f0c24 */
[----:B------:R-:W-:Y:S01]  /*3080*/  IMAD R4, R3, 0x2, R16 ;  /* 0x0000000203047824 */ /* 0x000fe200078e0210 */
[----:B------:R-:W-:Y:S02]  /*3090*/  LEA.HI.X R61, R38, R117, R39, 0x1, P6 ;  /* 0x00000075263d7211 */ /* 0x000fe400030f0c27 */
        /* <DEDUP_REMOVED lines=36> */
[----:B0-----:R-:W-:Y:S01]  /*32e0*/  IMAD.X R40, R114, 0x1, R20, P4 ;  /* 0x0000000172287824 */ /* 0x001fe200020e0614 */
        /* <DEDUP_REMOVED lines=23> */
.L_x_2645:
[----:B------:R-:W-:Y:S05]  /*3460*/  BSYNC B1 ;  /* 0x0000000000017941 */ /* 0x000fea0003800000 */
.L_x_2644:
[----:B-1---5:R-:W-:Y:S01]  /*3470*/  IMAD.MOV.U32 R36, RZ, RZ, R79 ;  /* 0x000000ffff247224 */ /* 0x022fe200078e004f */
[----:B------:R-:W-:Y:S01]  /*3480*/  MOV R37, R78 ;  /* 0x0000004e00257202 */ /* 0x000fe20000000f00 */
[----:B0-----:R-:W-:Y:S01]  /*3490*/  VIADD R40, R212, 0x20 ;  /* 0x00000020d4287836 */ /* 0x001fe20000000000 */
[----:B------:R-:W-:Y:S01]  /*34a0*/  BSSY B1, `(.L_x_2646) ;  /* 0x0000042000017945 */ /* 0x000fe20003800000 */
[----:B------:R-:W-:Y:S01]  /*34b0*/  IMAD.MOV.U32 R39, RZ, RZ, R82 ;  /* 0x000000ffff277224 */ /* 0x000fe200078e0052 */
[----:B------:R-:W-:Y:S01]  /*34c0*/  PRMT R159, R37, 0x7610, R159 ;  /* 0x00007610259f7816 */ /* 0x000fe2000000009f */
[----:B------:R-:W-:Y:S01]  /*34d0*/  IMAD.MOV.U32 R38, RZ, RZ, R83 ;  /* 0x000000ffff267224 */ /* 0x000fe200078e0053 */
[----:B------:R-:W-:Y:S01]  /*34e0*/  PRMT R158, R36, 0x7610, R158 ;  /* 0x00007610249e7816 */ /* 0x000fe2000000009e */
[----:B------:R-:W-:Y:S01]  /*34f0*/  IMAD.MOV.U32 R36, RZ, RZ, R90 ;  /* 0x000000ffff247224 */ /* 0x000fe200078e005a */
[----:B------:R-:W-:Y:S01]  /*3500*/  ISETP.GE.AND P4, PT, R40, R3, PT ;  /* 0x000000032800720c */ /* 0x000fe20003f86270 */
        /* <DEDUP_REMOVED lines=21> */
[----:B------:R-:W-:Y:S02]  /*3660*/  PRMT R164, R36, 0x5410, R37 ;  /* 0x0000541024a47816 */ /* 0x000fe40000000025 */
[----:B------:R-:W-:-:S02]  /*3670*/  CS2R R68, SRZ ;  /* 0x0000000000447805 */ /* 0x000fc4000001ff00 */
[----:B------:R-:W-:Y:S01]  /*3680*/  CS2R R72, SRZ ;  /* 0x0000000000487805 */ /* 0x000fe2000001ff00 */
        /* <DEDUP_REMOVED lines=13> */
[----:B------:R-:W-:Y:S02]  /*3760*/  LEA R38, P2, R36, UR4, 0x1 ;  /* 0x0000000424267c11 */ /* 0x000fe4000f8408ff */
[----:B------:R-:W-:Y:S02]  /*3770*/  ISETP.GE.AND P5, PT, R22, R122, PT ;  /* 0x0000007a1600720c */ /* 0x000fe40003fa6270 */
[----:B------:R-:W-:Y:S02]  /*3780*/  LEA.HI.X R39, R36, UR5, R39, 0x1, P2 ;  /* 0x0000000524277c11 */ /* 0x000fe400090f0c27 */
[----:B------:R-:W-:-:S04]  /*3790*/  LEA R36, P2, R37, UR6, 0x1 ;  /* 0x0000000625247c11 */ /* 0x000fc8000f8408ff */
[----:B------:R-:W-:Y:S02]  /*37a0*/  LEA.HI.X R37, R37, UR7, R42, 0x1, P2 ;  /* 0x0000000725257c11 */ /* 0x000fe400090f0c2a */
[-C--:B------:R-:W-:Y:S02]  /*37b0*/  ISETP.GE.AND P2, PT, R215, R122.reuse, PT ;  /* 0x0000007ad700720c */ /* 0x080fe40003f46270 */
[----:B------:R-:W-:Y:S02]  /*37c0*/  CS2R R70, SRZ ;  /* 0x0000000000467805 */ /* 0x000fe4000001ff00 */
[----:B------:R-:W-:Y:S01]  /*37d0*/  CS2R R72, SRZ ;  /* 0x0000000000487805 */ /* 0x000fe2000001ff00 */
        /* <DEDUP_REMOVED lines=8> */
[----:B------:R-:W-:-:S02]  /*3860*/  CS2R R68, SRZ ;  /* 0x0000000000447805 */ /* 0x000fc4000001ff00 */
[----:B------:R-:W-:Y:S01]  /*3870*/  CS2R R64, SRZ ;  /* 0x0000000000407805 */ /* 0x000fe2000001ff00 */
[----:B------:R0:W5:Y:S04]  /*3880*/  @!P5 LDG.E.64 R66, desc[UR8][R38.64+0x80] ;  /* 0x000080082642d981 */ /* 0x000168000c1e1b00 */
[----:B------:R0:W5:Y:S04]  /*3890*/  @!P5 LDG.E.64 R68, desc[UR8][R36.64+0x80] ;  /* 0x000080082444d981 */ /* 0x000168000c1e1b00 */
[----:B------:R0:W5:Y:S04]  /*38a0*/  @!P2 LDG.E.64 R62, desc[UR8][R38.64+0xc0] ;  /* 0x0000c008263ea981 */ /* 0x000168000c1e1b00 */
[----:B------:R0:W5:Y:S02]  /*38b0*/  @!P2 LDG.E.64 R64, desc[UR8][R36.64+0xc0] ;  /* 0x0000c0082440a981 */ /* 0x000164000c1e1b00 */
.L_x_2647:
[----:B------:R-:W-:Y:S05]  /*38c0*/  BSYNC B1 ;  /* 0x0000000000017941 */ /* 0x000fea0003800000 */
.L_x_2646:
[----:B0----5:R-:W-:Y:S01]  /*38d0*/  IMAD.MOV.U32 R37, RZ, RZ, R62 ;  /* 0x000000ffff257224 */ /* 0x021fe200078e003e */
[----:B------:R-:W-:Y:S01]  /*38e0*/  MOV R36, R63 ;  /* 0x0000003f00247202 */ /* 0x000fe20000000f00 */
[----:B------:R-:W-:Y:S01]  /*38f0*/  VIADD R42, R212, 0x40 ;  /* 0x00000040d42a7836 */ /* 0x000fe20000000000 */
[----:B------:R-:W-:Y:S01]  /*3900*/  BSSY B1, `(.L_x_2648) ;  /* 0x0000043000017945 */ /* 0x000fe20003800000 */
        /* <DEDUP_REMOVED lines=19> */
[----:B------:R-:W-:Y:S02]  /*3a40*/  CS2R R44, SRZ ;  /* 0x00000000002c7805 */ /* 0x000fe4000001ff00 */
[----:B------:R-:W-:Y:S02]  /*3a50*/  CS2R R54, SRZ ;  /* 0x0000000000367805 */ /* 0x000fe4000001ff00 */
[----:B------:R-:W-:-:S02]  /*3a60*/  CS2R R56, SRZ ;  /* 0x0000000000387805 */ /* 0x000fc4000001ff00 */
[----:B------:R-:W-:Y:S02]  /*3a70*/  CS2R R40, SRZ ;  /* 0x0000000000287805 */ /* 0x000fe4000001ff00 */
[----:B------:R-:W-:Y:S01]  /*3a80*/  PRMT R149, R37, 0x5410, R36 ;  /* 0x0000541025957816 */ /* 0x000fe20000000024 */
[----:B------:R-:W-:Y:S01]  /*3a90*/  IMAD.MOV.U32 R37, RZ, RZ, R72 ;  /* 0x000000ffff257224 */ /* 0x000fe200078e0048 */
[----:B------:R-:W-:Y:S02]  /*3aa0*/  MOV R36, R73 ;  /* 0x0000004900247202 */ /* 0x000fe40000000f00 */
[----:B------:R-:W-:Y:S02]  /*3ab0*/  CS2R R46, SRZ ;  /* 0x00000000002e7805 */ /* 0x000fe4000001ff00 */
[----:B------:R-:W-:Y:S02]  /*3ac0*/  CS2R R52, SRZ ;  /* 0x0000000000347805 */ /* 0x000fe4000001ff00 */
[----:B------:R-:W-:-:S02]  /*3ad0*/  CS2R R58, SRZ ;  /* 0x00000000003a7805 */ /* 0x000fc4000001ff00 */
[----:B------:R-:W-:Y:S01]  /*3ae0*/  PRMT R151, R151, 0x5410, R37 ;  /* 0x0000541097977816 */ /* 0x000fe20000000025 */
[----:B------:R-:W-:Y:S01]  /*3af0*/  IMAD.MOV.U32 R37, RZ, RZ, R76 ;  /* 0x000000ffff257224 */ /* 0x000fe200078e004c */
[----:B------:R-:W-:Y:S01]  /*3b00*/  PRMT R153, R36, 0x7610, R153 ;  /* 0x0000761024997816 */ /* 0x000fe20000000099 */
[----:B------:R-:W-:-:S05]  /*3b10*/  IMAD.MOV.U32 R36, RZ, RZ, R77 ;  /* 0x000000ffff247224 */ /* 0x000fca00078e004d */
[----:B------:R-:W-:Y:S01]  /*3b20*/  PRMT R155, R36, 0x5410, R37 ;  /* 0x00005410249b7816 */ /* 0x000fe20000000025 */
        /* <DEDUP_REMOVED lines=32> */
.L_x_2649:
[----:B------:R-:W-:Y:S05]  /*3d30*/  BSYNC B1 ;  /* 0x0000000000017941 */ /* 0x000fea0003800000 */
.L_x_2648:
[----:B------:R-:W2:Y:S01]  /*3d40*/  LDL R0, [R1+0x5c] ;  /* 0x00005c0001007983 */ /* 0x000ea20000100800 */
[----:B0----5:R-:W-:Y:S01]  /*3d50*/  IMAD.MOV.U32 R36, RZ, RZ, R42 ;  /* 0x000000ffff247224 */ /* 0x021fe200078e002a */
[----:B--2---:R-:W-:Y:S01]  /*3d60*/  R2UR UR4, R0 ;  /* 0x00000000000472ca */ /* 0x004fe200000e0000 */
[----:B------:R-:W-:-:S05]  /*3d70*/  IMAD.MOV.U32 R0, RZ, RZ, R43 ;  /* 0x000000ffff007224 */ /* 0x000fca00078e002b */
[----:B------:R-:W-:Y:S01]  /*3d80*/  PRMT R134, R0, 0x5410, R36 ;  /* 0x0000541000867816 */ /* 0x000fe20000000024 */
[----:B------:R-:W-:Y:S01]  /*3d90*/  IMAD.MOV.U32 R0, RZ, RZ, R45 ;  /* 0x000000ffff007224 */ /* 0x000fe200078e002d */
[----:B------:R-:W-:-:S04]  /*3da0*/  MOV R36, R44 ;  /* 0x0000002c00247202 */ /* 0x000fc80000000f00 */
[----:B------:R-:W-:Y:S01]  /*3db0*/  PRMT R140, R36, 0x5410, R0 ;  /* 0x00005410248c7816 */ /* 0x000fe20000000000 */
[----:B------:R-:W-:Y:S01]  /*3dc0*/  IMAD.MOV.U32 R36, RZ, RZ, R54 ;  /* 0x000000ffff247224 */ /* 0x000fe200078e0036 */
[----:B------:R-:W-:Y:S01]  /*3dd0*/  UISETP.NE.AND UP0, UPT, UR4, 0x3, UPT ;  /* 0x000000030400788c */ /* 0x000fe2000bf05270 */
[----:B------:R-:W-:-:S05]  /*3de0*/  IMAD.MOV.U32 R0, RZ, RZ, R55 ;  /* 0x000000ffff007224 */ /* 0x000fca00078e0037 */
[----:B------:R-:W-:Y:S01]  /*3df0*/  PRMT R147, R36, 0x5410, R0 ;  /* 0x0000541024937816 */ /* 0x000fe20000000000 */
[----:B------:R-:W-:Y:S01]  /*3e00*/  IMAD.MOV.U32 R0, RZ, RZ, R57 ;  /* 0x000000ffff007224 */ /* 0x000fe200078e0039 */
[----:B------:R-:W-:Y:S01]  /*3e10*/  PLOP3.LUT P2, PT, PT, PT, UP0, 0x80, 0x0 ;  /* 0x000000000000781c */ /* 0x000fe20003f4f008 */
[----:B------:R-:W-:-:S03]  /*3e20*/  IMAD.MOV.U32 R36, RZ, RZ, R56 ;  /* 0x000000ffff247224 */ /* 0x000fc600078e0038 */
[----:B------:R-:W-:Y:S01]  /*3e30*/  PRMT R153, R153, 0x5410, R0 ;  /* 0x0000541099997816 */ /* 0x000fe20000000000 */
[----:B------:R-:W-:Y:S01]  /*3e40*/  IMAD.MOV.U32 R0, RZ, RZ, R41 ;  /* 0x000000ffff007224 */ /* 0x000fe200078e0029 */
        /* <DEDUP_REMOVED lines=15> */
[----:B------:R-:W-:Y:S06]  /*3f40*/  @!P2 BRA `(.L_x_2650) ;  /* 0x000000000004a947 */ /* 0x000fec0003800000 */
[----:B------:R-:W-:Y:S01]  /*3f50*/  BPT.TRAP 0x1 ;  /* 0x000000040000795c */ /* 0x000fe20000300000 */
.L_x_2650:
[----:B------:R-:W-:Y:S01]  /*3f60*/  IMAD R0, R17, 0x8, R16 ;  /* 0x0000000811007824 */ /* 0x000fe200078e0210 */
[----:B------:R-:W-:Y:S01]  /*3f70*/  SHF.L.U32 R114, R219, 0x1f, RZ ;  /* 0x0000001fdb727819 */ /* 0x000fe200000006ff */
[----:B------:R-:W-:Y:S03]  /*3f80*/  BSSY B1, `(.L_x_2651) ;  /* 0x0000003000017945 */ /* 0x000fe60003800000 */
[----:B------:R-:W0:Y:S02]  /*3f90*/  SYNCS.PHASECHK.TRANS64.TRYWAIT P6, [R0+URZ+0x38890], R114 ;  /* 0x03889072000075a7 */ /* 0x000e2400080c017f */
[----:B0-----:R-:W-:Y:S05]  /*3fa0*/  @!P6 BRA `(.L_x_2652) ;  /* 0x000002f000c4e947 */ /* 0x001fea0003800000 */
.L_x_3079:
[----:B------:R-:W-:Y:S05]  /*3fb0*/  BSYNC B1 ;  /* 0x0000000000017941 */ /* 0x000fea0003800000 */
.L_x_2651:
        /* <DEDUP_REMOVED lines=30> */
[----:B------:R-:W-:Y:S01]  /*41a0*/  FMUL.FTZ R86, R86, R126 ;  /* 0x0000007e56567220 */ /* 0x000fe20000410000 */
[----:B------:R-:W-:-:S03]  /*41b0*/  HADD2.F32 R126, -RZ, R165.H1_H1 ;  /* 0x300000a5ff7e7230 */ /* 0x000fc60000004100 */
[----:B------:R-:W-:Y:S01]  /*41c0*/  FFMA.FTZ R85, R85, R124, R86 ;  /* 0x0000007c55557223 */ /* 0x000fe20000010056 */
[----:B------:R-:W-:Y:S02]  /*41d0*/  HADD2.F32 R124, -RZ, R165.H0_H0 ;  /* 0x200000a5ff7c7230 */ /* 0x000fe40000004100 */
[----:B------:R-:W-:Y:S02]  /*41e0*/  HADD2.F32 R86, -RZ, R36.H1_H1 ;  /* 0x30000024ff567230 */ /* 0x000fe40000004100 */
[----:B------:R-:W-:-:S03]  /*41f0*/  F2FP.F16.F32.PACK_AB R39, R85, R39 ;  /* 0x000000275527723e */ /* 0x000fc600000000ff */
[-C--:B------:R-:W-:Y:S01]  /*4200*/  FMUL.FTZ R36, R86, R124.reuse ;  /* 0x0000007c56247220 */ /* 0x080fe20000410000 */
[----:B------:R-:W-:-:S03]  /*4210*/  FMUL.FTZ R124, R125, R124 ;  /* 0x0000007c7d7c7220 */ /* 0x000fc60000410000 */
[-C--:B------:R-:W-:Y:S01]  /*4220*/  FFMA.FTZ R36, R125, R87.reuse, -R36 ;  /* 0x000000577d247223 */ /* 0x080fe20000010824 */
[----:B------:R-:W-:Y:S02]  /*4230*/  IMAD.MOV.U32 R125, RZ, RZ, R38 ;  /* 0x000000ffff7d7224 */ /* 0x000fe400078e0026 */
[----:B------:R-:W-:Y:S01]  /*4240*/  FFMA.FTZ R38, R86, R87, R124 ;  /* 0x0000005756267223 */ /* 0x000fe2000001007c */
[----:B------:R-:W-:Y:S02]  /*4250*/  HADD2.F32 R124, -RZ, R163.H1_H1 ;  /* 0x300000a3ff7c7230 */ /* 0x000fe40000004100 */
[--C-:B------:R-:W-:Y:S02]  /*4260*/  HADD2.F32 R87, -RZ, R125.reuse.H1_H1 ;  /* 0x3000007dff577230 */ /* 0x100fe40000004100 */
[----:B------:R-:W-:Y:S01]  /*4270*/  F2FP.F16.F32.PACK_AB R36, R38, R36 ;  /* 0x000000242624723e */ /* 0x000fe200000000ff */
[----:B------:R-:W-:Y:S02]  /*4280*/  HADD2.F32 R125, -RZ, R125.H0_H0 ;  /* 0x2000007dff7d7230 */ /* 0x000fe40000004100 */
[----:B------:R-:W-:-:S04]  /*4290*/  FMUL.FTZ R86, R87, R126 ;  /* 0x0000007e57567220 */ /* 0x000fc80000410000 */
[C---:B------:R-:W-:Y:S01]  /*42a0*/  FFMA.FTZ R86, R125.reuse, R124, -R86 ;  /* 0x0000007c7d567223 */ /* 0x040fe20000010856 */
[----:B------:R-:W-:-:S04]  /*42b0*/  FMUL.FTZ R125, R125, R126 ;  /* 0x0000007e7d7d7220 */ /* 0x000fc80000410000 */
[----:B------:R-:W-:-:S05]  /*42c0*/  FFMA.FTZ R125, R87, R124, R125 ;  /* 0x0000007c577d7223 */ /* 0x000fca000001007d */
[----:B------:R-:W-:-:S05]  /*42d0*/  F2FP.F16.F32.PACK_AB R86, R125, R86 ;  /* 0x000000567d56723e */ /* 0x000fca00000000ff */
[----:B------:R-:W-:-:S07]  /*42e0*/  IMAD.MOV.U32 R38, RZ, RZ, R86 ;  /* 0x000000ffff267224 */ /* 0x000fce00078e0056 */
.L_x_2658:
[----:B------:R-:W-:Y:S05]  /*42f0*/  BSYNC B3 ;  /* 0x0000000000037941 */ /* 0x000fea0003800000 */
.L_x_2657:
[----:B------:R-:W-:Y:S02]  /*4300*/  ULDC.64 UR4, c[0x0][0x208] ;  /* 0x0000820000047ab9 */ /* 0x000fe40000000a00 */
[----:B--2---:R1:W-:Y:S03]  /*4310*/  STG.E.128 desc[UR4][R60.64], R36 ;  /* 0x000000243c007986 */ /* 0x0043e6000c101d04 */
.L_x_2656:
[----:B------:R-:W-:Y:S05]  /*4320*/  BSYNC B2 ;  /* 0x0000000000027941 */ /* 0x000fea0003800000 */
.L_x_2655:
        /* <DEDUP_REMOVED lines=47> */
.L_x_2662:
[----:B------:R-:W-:Y:S05]  /*4620*/  BSYNC B3 ;  /* 0x0000000000037941 */ /* 0x000fea0003800000 */
.L_x_2661:
[----:B------:R-:W-:Y:S02]  /*4630*/  ULDC.64 UR4, c[0x0][0x208] ;  /* 0x0000820000047ab9 */ /* 0x000fe40000000a00 */
[----:B--2---:R2:W-:Y:S03]  /*4640*/  STG.E.128 desc[UR4][R60.64+0x80], R36 ;  /* 0x000080243c007986 */ /* 0x0045e6000c101d04 */
.L_x_2660:
[----:B------:R-:W-:Y:S05]  /*4650*/  BSYNC B2 ;  /* 0x0000000000027941 */ /* 0x000fea0003800000 */
.L_x_2659:
[----:B------:R-:W-:Y:S01]  /*4660*/  ISETP.NE.AND P3, PT, R9, RZ, PT ;  /* 0x000000ff0900720c */ /* 0x000fe20003f65270 */
[----:B------:R-:W-:-:S12]  /*4670*/  BSSY B2, `(.L_x_2663) ;  /* 0x0000034000027945 */ /* 0x000fd80003800000 */
[----:B------:R-:W-:Y:S05]  /*4680*/  @!P3 BRA `(.L_x_2664) ;  /* 0x0000000000c8b947 */ /* 0x000fea0003800000 */
[----:B-12---:R1:W2:Y:S01]  /*4690*/  LDS.128 R36, [R4+0x29400] ;  /* 0x0294000004247984 */ /* 0x0062a20000000c00 */
[----:B------:R-:W-:Y:S01]  /*46a0*/  ISETP.GE.AND P3, PT, R214, R122, PT ;  /* 0x0000007ad600720c */ /* 0x000fe20003f66270 */
[----:B------:R-:W-:-:S12]  /*46b0*/  BSSY B3, `(.L_x_2665) ;  /* 0x000002d000037945 */ /* 0x000fd80003800000 */
[----:B-1----:R-:W-:Y:S05]  /*46c0*/  @P3 BRA `(.L_x_2666) ;  /* 0x0000000000ac3947 */ /* 0x002fea0003800000 */
[--C-:B------:R-:W-:Y:S01]  /*46d0*/  SHF.R.U64 R84, R82, 0x10, R83.reuse ;  /* 0x0000001052547819 */ /* 0x100fe20000001253 */
[----:B--2---:R-:W-:Y:S01]  /*46e0*/  IMAD.MOV.U32 R87, RZ, RZ, R36 ;  /* 0x000000ffff577224 */ /* 0x004fe200078e0024 */
[----:B------:R-:W-:Y:S01]  /*46f0*/  SHF.R.U32.HI R82, RZ, 0x10, R83 ;  /* 0x00000010ff527819 */ /* 0x000fe20000011653 */
[----:B------:R-:W-:Y:S01]  /*4700*/  IMAD.MOV.U32 R83, RZ, RZ, R37 ;  /* 0x000000ffff537224 */ /* 0x000fe200078e0025 */
[--C-:B------:R-:W-:Y:S01]  /*4710*/  SHF.R.U64 R85, R88, 0x10, R89.reuse ;  /* 0x0000001058557819 */ /* 0x100fe20000001259 */
[----:B------:R-:W-:Y:S01]  /*4720*/  HADD2.F32 R84, -RZ, R84.H0_H0 ;  /* 0x20000054ff547230 */ /* 0x000fe20000004100 */
[----:B------:R-:W-:Y:S01]  /*4730*/  SHF.R.U32.HI R88, RZ, 0x10, R89 ;  /* 0x00000010ff587819 */ /* 0x000fe20000011659 */
[----:B------:R-:W-:Y:S02]  /*4740*/  HADD2.F32 R36, -RZ, R87.H1_H1 ;  /* 0x30000057ff247230 */ /* 0x000fe40000004100 */
        /* <DEDUP_REMOVED lines=10> */
[----:B------:R-:W-:Y:S01]  /*47f0*/  MOV R84, R39 ;  /* 0x0000002700547202 */ /* 0x000fe20000000f00 */
[----:B------:R-:W-:-:S03]  /*4800*/  HADD2.F32 R85, -RZ, R82.H0_H0 ;  /* 0x20000052ff557230 */ /* 0x000fc60000004100 */
        /* <DEDUP_REMOVED lines=23> */
.L_x_2666:
[----:B------:R-:W-:Y:S05]  /*4980*/  BSYNC B3 ;  /* 0x0000000000037941 */ /* 0x000fea0003800000 */
.L_x_2665:
[----:B------:R-:W-:Y:S02]  /*4990*/  ULDC.64 UR4, c[0x0][0x208] ;  /* 0x0000820000047ab9 */ /* 0x000fe40000000a00 */
[----:B--2---:R3:W-:Y:S03]  /*49a0*/  STG.E.128 desc[UR4][R60.64+0x100], R36 ;  /* 0x000100243c007986 */ /* 0x0047e6000c101d04 */
.L_x_2664:
[----:B------:R-:W-:Y:S05]  /*49b0*/  BSYNC B2 ;  /* 0x0000000000027941 */ /* 0x000fea0003800000 */
.L_x_2663:
[----:B------:R-:W-:-:S13]  /*49c0*/  ISETP.NE.AND P3, PT, R8, RZ, PT ;  /* 0x000000ff0800720c */ /* 0x000fda0003f65270 */
[----:B------:R-:W-:Y:S05]  /*49d0*/  @!P3 BRA `(.L_x_2654) ;  /* 0x0000000000c8b947 */ /* 0x000fea0003800000 */
[----:B-123--:R1:W2:Y:S01]  /*49e0*/  LDS.128 R36, [R4+0x2bc00] ;  /* 0x02bc000004247984 */ /* 0x00e2a20000000c00 */
[----:B------:R-:W-:Y:S01]  /*49f0*/  ISETP.GE.AND P3, PT, R217, R122, PT ;  /* 0x0000007ad900720c */ /* 0x000fe20003f66270 */
[----:B------:R-:W-:-:S12]  /*4a00*/  BSSY B2, `(.L_x_2667) ;  /* 0x000002d000027945 */ /* 0x000fd80003800000 */
[----:B-1----:R-:W-:Y:S05]  /*4a10*/  @P3 BRA `(.L_x_2668) ;  /* 0x0000000000ac3947 */ /* 0x002fea0003800000 */
        /* <DEDUP_REMOVED lines=15> */
[----:B------:R-:W-:Y:S02]  /*4b10*/  IMAD.MOV.U32 R81, RZ, RZ, R39 ;  /* 0x000000ffff517224 */ /* 0x000fe400078e0027 */
[----:B------:R-:W-:Y:S02]  /*4b20*/  HADD2.F32 R82, -RZ, R78.H0_H0 ;  /* 0x2000004eff527230 */ /* 0x000fe40000004100 */
[----:B------:R-:W-:Y:S01]  /*4b30*/  HADD2.F32 R36, -RZ, R83.H1_H1 ;  /* 0x30000053ff247230 */ /* 0x000fe20000004100 */
[----:B------:R-:W-:Y:S01]  /*4b40*/  F2FP.F16.F32.PACK_AB R37, R37, R79 ;  /* 0x0000004f2525723e */ /* 0x000fe200000000ff */
[----:B------:R-:W-:-:S02]  /*4b50*/  HADD2.F32 R39, -RZ, R81.H1_H1 ;  /* 0x30000051ff277230 */ /* 0x000fc40000004100 */
[----:B------:R-:W-:Y:S02]  /*4b60*/  HADD2.F32 R81, -RZ, R81.H0_H0 ;  /* 0x20000051ff517230 */ /* 0x000fe40000004100 */
        /* <DEDUP_REMOVED lines=22> */
.L_x_2668:
[----:B------:R-:W-:Y:S05]  /*4cd0*/  BSYNC B2 ;  /* 0x0000000000027941 */ /* 0x000fea0003800000 */
.L_x_2667:
[----:B------:R-:W-:Y:S02]  /*4ce0*/  ULDC.64 UR4, c[0x0][0x208] ;  /* 0x0000820000047ab9 */ /* 0x000fe40000000a00 */
[----:B--2---:R4:W-:Y:S03]  /*4cf0*/  STG.E.128 desc[UR4][R60.64+0x180], R36 ;  /* 0x000180243c007986 */ /* 0x0049e6000c101d04 */
.L_x_2654:
[----:B------:R-:W-:Y:S05]  /*4d00*/  BSYNC B1 ;  /* 0x0000000000017941 */ /* 0x000fea0003800000 */
.L_x_2653:
[----:B------:R-:W-:Y:S04]  /*4d10*/  BSSY B1, `(.L_x_2669) ;  /* 0x00000dc000017945 */ /* 0x000fe80003800000 */
        /* <DEDUP_REMOVED lines=39> */
[----:B------:R-:W-:-:S03]  /*4f90*/  IMAD.MOV.U32 R37, RZ, RZ, R60 ;  /* 0x000000ffff257224 */ /* 0x000fc600078e003c */
        /* <DEDUP_REMOVED lines=12> */
.L_x_2674:
[----:B------:R-:W-:Y:S05]  /*5060*/  BSYNC B3 ;  /* 0x0000000000037941 */ /* 0x000fea0003800000 */
.L_x_2673:
[----:B------:R-:W-:Y:S02]  /*5070*/  ULDC.64 UR4, c[0x0][0x208] ;  /* 0x0000820000047ab9 */ /* 0x000fe40000000a00 */
[----:B--2---:R1:W-:Y:S03]  /*5080*/  STG.E.128 desc[UR4][R50.64], R36 ;  /* 0x0000002432007986 */ /* 0x0043e6000c101d04 */
.L_x_2672:
[----:B------:R-:W-:Y:S05]  /*5090*/  BSYNC B2 ;  /* 0x0000000000027941 */ /* 0x000fea0003800000 */
.L_x_2671:
        /* <DEDUP_REMOVED lines=48> */
[----:B------:R-:W-:-:S03]  /*53a0*/  MOV R39, R61 ;  /* 0x0000003d00277202 */ /* 0x000fc60000000f00 */
[----:B------:R-:W-:-:S05]  /*53b0*/  FFMA.FTZ R38, R70, R151, R38 ;  /* 0x0000009746267223 */ /* 0x000fca0000010026 */
[----:B------:R-:W-:-:S07]  /*53c0*/  F2FP.F16.F32.PACK_AB R38, R38, R71 ;  /* 0x000000472626723e */ /* 0x000fce00000000ff */
.L_x_2678:
[----:B------:R-:W-:Y:S05]  /*53d0*/  BSYNC B3 ;  /* 0x0000000000037941 */ /* 0x000fea0003800000 */
.L_x_2677:
[----:B------:R-:W-:Y:S02]  /*53e0*/  ULDC.64 UR4, c[0x0][0x208] ;  /* 0x0000820000047ab9 */ /* 0x000fe40000000a00 */
[----:B--2---:R1:W-:Y:S03]  /*53f0*/  STG.E.128 desc[UR4][R50.64+0x80], R36 ;  /* 0x0000802432007986 */ /* 0x0043e6000c101d04 */
.L_x_2676:
[----:B------:R-:W-:Y:S05]  /*5400*/  BSYNC B2 ;  /* 0x0000000000027941 */ /* 0x000fea0003800000 */
.L_x_2675:
        /* <DEDUP_REMOVED lines=51> */
.L_x_2682:
[----:B------:R-:W-:Y:S05]  /*5740*/  BSYNC B3 ;  /* 0x0000000000037941 */ /* 0x000fea0003800000 */
.L_x_2681:
[----:B------:R-:W-:Y:S02]  /*5750*/  ULDC.64 UR4, c[0x0][0x208] ;  /* 0x0000820000047ab9 */ /* 0x000fe40000000a00 */
[----:B--2---:R1:W-:Y:S03]  /*5760*/  STG.E.128 desc[UR4][R50.64+0x100], R36 ;  /* 0x0001002432007986 */ /* 0x0043e6000c101d04 */
.L_x_2680:
[----:B------:R-:W-:Y:S05]  /*5770*/  BSYNC B2 ;  /* 0x0000000000027941 */ /* 0x000fea0003800000 */
.L_x_2679:
[----:B------:R-:W-:-:S13]  /*5780*/  ISETP.NE.AND P3, PT, R8, RZ, PT ;  /* 0x000000ff0800720c */ /* 0x000fda0003f65270 */
        /* <DEDUP_REMOVED lines=49> */
.L_x_2684:
[----:B------:R-:W-:Y:S05]  /*5aa0*/  BSYNC B2 ;  /* 0x0000000000027941 */ /* 0x000fea0003800000 */
.L_x_2683:
[----:B------:R-:W-:Y:S02]  /*5ab0*/  ULDC.64 UR4, c[0x0][0x208] ;  /* 0x0000820000047ab9 */ /* 0x000fe40000000a00 */
[----:B--2---:R1:W-:Y:S03]  /*5ac0*/  STG.E.128 desc[UR4][R50.64+0x180], R36 ;  /* 0x0001802432007986 */ /* 0x0043e6000c101d04 */
.L_x_2670:
[----:B------:R-:W-:Y:S05]  /*5ad0*/  BSYNC B1 ;  /* 0x0000000000017941 */ /* 0x000fea0003800000 */
.L_x_2669:
        /* <DEDUP_REMOVED lines=50> */
[----:B------:R-:W-:Y:S01]  /*5e00*/  F2FP.F16.F32.PACK_AB R157, R157, R37 ;  /* 0x000000259d9d723e */ /* 0x000fe200000000ff */
[----:B------:R-:W-:-:S03]  /*5e10*/  IMAD.MOV.U32 R37, RZ, RZ, R56 ;  /* 0x000000ffff257224 */ /* 0x000fc600078e0038 */
[----:B------:R-:W-:-:S07]  /*5e20*/  MOV R38, R157 ;  /* 0x0000009d00267202 */ /* 0x000fce0000000f00 */
.L_x_2689:
[----:B------:R-:W-:Y:S05]  /*5e30*/  BSYNC B2 ;  /* 0x0000000000027941 */ /* 0x000fea0003800000 */
.L_x_2688:
[----:B------:R-:W-:Y:S02]  /*5e40*/  ULDC.64 UR4, c[0x0][0x208] ;  /* 0x0000820000047ab9 */ /* 0x000fe40000000a00 */
[----:B--2---:R1:W-:Y:S03]  /*5e50*/  STG.E.128 desc[UR4][R48.64], R36 ;  /* 0x0000002430007986 */ /* 0x0043e6000c101d04 */
.L_x_2687:
[----:B------:R-:W-:Y:S05]  /*5e60*/  BSYNC B1 ;  /* 0x0000000000017941 */ /* 0x000fea0003800000 */
.L_x_2686:
        /* <DEDUP_REMOVED lines=47> */
[----:B------:R-:W-:Y:S02]  /*6160*/  IMAD.MOV.U32 R36, RZ, RZ, R37 ;  /* 0x000000ffff247224 */ /* 0x000fe400078e0025 */
[----:B------:R-:W-:Y:S02]  /*6170*/  IMAD.MOV.U32 R37, RZ, RZ, R52 ;  /* 0x000000ffff257224 */ /* 0x000fe400078e0034 */
[----:B------:R-:W-:-:S05]  /*6180*/  F2FP.F16.F32.PACK_AB R39, R154, R39 ;  /* 0x000000279a27723e */ /* 0x000fca00000000ff */
[----:B------:R-:W-:Y:S01]  /*6190*/  IMAD.MOV.U32 R38, RZ, RZ, R39 ;  /* 0x000000ffff267224 */ /* 0x000fe200078e0027 */
[----:B------:R-:W-:-:S07]  /*61a0*/  MOV R39, R50 ;  /* 0x0000003200277202 */ /* 0x000fce0000000f00 */
.L_x_2693:
[----:B------:R-:W-:Y:S05]  /*61b0*/  BSYNC B2 ;  /* 0x0000000000027941 */ /* 0x000fea0003800000 */
.L_x_2692:
[----:B------:R-:W-:Y:S02]  /*61c0*/  ULDC.64 UR4, c[0x0][0x208] ;  /* 0x0000820000047ab9 */ /* 0x000fe40000000a00 */
[----:B--2---:R1:W-:Y:S03]  /*61d0*/  STG.E.128 desc[UR4][R48.64+0x80], R36 ;  /* 0x0000802430007986 */ /* 0x0043e6000c101d04 */
.L_x_2691:
[----:B------:R-:W-:Y:S05]  /*61e0*/  BSYNC B1 ;  /* 0x0000000000017941 */ /* 0x000fea0003800000 */
.L_x_2690:
        /* <DEDUP_REMOVED lines=15> */
[----:B------:R-:W-:Y:S02]  /*62e0*/  HADD2.F32 R51, -RZ, R39.H1_H1 ;  /* 0x30000027ff337230 */ /* 0x000fe40000004100 */
[----:B------:R-:W-:Y:S01]  /*62f0*/  FMUL.FTZ R53, R37, R46 ;  /* 0x0000002e25357220 */ /* 0x000fe20000410000 */
[----:B------:R-:W-:-:S02]  /*6300*/  HADD2.F32 R44, -RZ, R44.H0_H0 ;  /* 0x2000002cff2c7230 */ /* 0x000fc40000004100 */
[----:B------:R-:W-:Y:S02]  /*6310*/  HADD2.F32 R52, -RZ, R45.H0_H0 ;  /* 0x2000002dff347230 */ /* 0x000fe40000004100 */
[C---:B------:R-:W-:Y:S01]  /*6320*/  FMUL.FTZ R45, R50.reuse, R46 ;  /* 0x0000002e322d7220 */ /* 0x040fe20000410000 */
[----:B------:R-:W-:Y:S02]  /*6330*/  HADD2.F32 R39, -RZ, R39.H0_H0 ;  /* 0x20000027ff277230 */ /* 0x000fe40000004100 */
[-C--:B------:R-:W-:Y:S01]  /*6340*/  FMUL.FTZ R46, R51, R47.reuse ;  /* 0x0000002f332e7220 */ /* 0x080fe20000410000 */
[-C--:B------:R-:W-:Y:S01]  /*6350*/  FFMA.FTZ R53, R50, R44.reuse, R53 ;  /* 0x0000002c32357223 */ /* 0x080fe20000010035 */
[----:B------:R-:W-:Y:S01]  /*6360*/  FFMA.FTZ R45, R37, R44, -R45 ;  /* 0x0000002c252d7223 */ /* 0x000fe2000001082d */
[----:B------:R-:W-:Y:S02]  /*6370*/  HADD2.F32 R44, -RZ, R36.H1_H1 ;  /* 0x30000024ff2c7230 */ /* 0x000fe40000004100 */
[C---:B------:R-:W-:Y:S01]  /*6380*/  FMUL.FTZ R47, R39.reuse, R47 ;  /* 0x0000002f272f7220 */ /* 0x040fe20000410000 */
[----:B------:R-:W-:Y:S01]  /*6390*/  FFMA.FTZ R46, R39, R52, -R46 ;  /* 0x00000034272e7223 */ /* 0x000fe2000001082e */
[----:B------:R-:W-:Y:S01]  /*63a0*/  HADD2.F32 R39, -RZ, R142.H0_H0 ;  /* 0x2000008eff277230 */ /* 0x000fe20000004100 */
[----:B------:R-:W-:Y:S01]  /*63b0*/  F2FP.F16.F32.PACK_AB R45, R53, R45 ;  /* 0x0000002d352d723e */ /* 0x000fe200000000ff */
[----:B------:R-:W-:-:S02]  /*63c0*/  HADD2.F32 R36, -RZ, R36.H0_H0 ;  /* 0x20000024ff247230 */ /* 0x000fc40000004100 */
[----:B------:R-:W-:Y:S01]  /*63d0*/  FFMA.FTZ R47, R51, R52, R47 ;  /* 0x00000034332f7223 */ /* 0x000fe2000001002f */
[----:B------:R-:W-:Y:S02]  /*63e0*/  HADD2.F32 R142, -RZ, R142.H1_H1 ;  /* 0x3000008eff8e7230 */ /* 0x000fe40000004100 */
[-C--:B------:R-:W-:Y:S01]  /*63f0*/  FMUL.FTZ R51, R44, R39.reuse ;  /* 0x000000272c337220 */ /* 0x080fe20000410000 */
[--C-:B------:R-:W-:Y:S02]  /*6400*/  HADD2.F32 R50, -RZ, R38.reuse.H1_H1 ;  /* 0x30000026ff327230 */ /* 0x100fe40000004100 */
[----:B------:R-:W-:Y:S01]  /*6410*/  FMUL.FTZ R52, R36, R39 ;  /* 0x0000002724347220 */ /* 0x000fe20000410000 */
[----:B------:R-:W-:Y:S01]  /*6420*/  HADD2.F32 R38, -RZ, R38.H0_H0 ;  /* 0x20000026ff267230 */ /* 0x000fe20000004100 */
[----:B------:R-:W-:Y:S01]  /*6430*/  F2FP.F16.F32.PACK_AB R46, R47, R46 ;  /* 0x0000002e2f2e723e */ /* 0x000fe200000000ff */
[--C-:B------:R-:W-:Y:S02]  /*6440*/  HADD2.F32 R37, -RZ, R140.reuse.H0_H0 ;  /* 0x2000008cff257230 */ /* 0x100fe40000004100 */
[----:B------:R-:W-:Y:S01]  /*6450*/  FMUL.FTZ R39, R50, R142 ;  /* 0x0000008e32277220 */ /* 0x000fe20000410000 */
[----:B------:R-:W-:-:S02]  /*6460*/  HADD2.F32 R140, -RZ, R140.H1_H1 ;  /* 0x3000008cff8c7230 */ /* 0x000fc40000004100 */
[----:B------:R-:W-:Y:S01]  /*6470*/  FMUL.FTZ R142, R38, R142 ;  /* 0x0000008e268e7220 */ /* 0x000fe20000410000 */
[-C--:B------:R-:W-:Y:S01]  /*6480*/  FFMA.FTZ R51, R36, R37.reuse, -R51 ;  /* 0x0000002524337223 */ /* 0x080fe20000010833 */
[----:B------:R-:W-:Y:S01]  /*6490*/  FFMA.FTZ R52, R44, R37, R52 ;  /* 0x000000252c347223 */ /* 0x000fe20000010034 */
[-C--:B------:R-:W-:Y:S01]  /*64a0*/  FFMA.FTZ R39, R38, R140.reuse, -R39 ;  /* 0x0000008c26277223 */ /* 0x080fe20000010827 */
[----:B------:R-:W-:Y:S01]  /*64b0*/  FFMA.FTZ R142, R50, R140, R142 ;  /* 0x0000008c328e7223 */ /* 0x000fe2000001008e */
[----:B------:R-:W-:Y:S02]  /*64c0*/  IMAD.MOV.U32 R37, RZ, RZ, R45 ;  /* 0x000000ffff257224 */ /* 0x000fe400078e002d */
[----:B------:R-:W-:Y:S02]  /*64d0*/  F2FP.F16.F32.PACK_AB R51, R52, R51 ;  /* 0x000000333433723e */ /* 0x000fe400000000ff */
[----:B------:R-:W-:-:S03]  /*64e0*/  F2FP.F16.F32.PACK_AB R39, R142, R39 ;  /* 0x000000278e27723e */ /* 0x000fc600000000ff */
[----:B------:R-:W-:Y:S02]  /*64f0*/  IMAD.MOV.U32 R36, RZ, RZ, R51 ;  /* 0x000000ffff247224 */ /* 0x000fe400078e0033 */
[----:B------:R-:W-:Y:S02]  /*6500*/  IMAD.MOV.U32 R38, RZ, RZ, R39 ;  /* 0x000000ffff267224 */ /* 0x000fe400078e0027 */
[----:B------:R-:W-:-:S07]  /*6510*/  IMAD.MOV.U32 R39, RZ, RZ, R46 ;  /* 0x000000ffff277224 */ /* 0x000fce00078e002e */
.L_x_2697:
[----:B------:R-:W-:Y:S05]  /*6520*/  BSYNC B2 ;  /* 0x0000000000027941 */ /* 0x000fea0003800000 */
.L_x_2696:
[----:B------:R-:W-:Y:S02]  /*6530*/  ULDC.64 UR4, c[0x0][0x208] ;  /* 0x0000820000047ab9 */ /* 0x000fe40000000a00 */
[----:B--2---:R1:W-:Y:S03]  /*6540*/  STG.E.128 desc[UR4][R48.64+0x100], R36 ;  /* 0x0001002430007986 */ /* 0x0043e6000c101d04 */
.L_x_2695:
[----:B------:R-:W-:Y:S05]  /*6550*/  BSYNC B1 ;  /* 0x0000000000017941 */ /* 0x000fea0003800000 */
.L_x_2694:
[----:B------:R-:W-:-:S13]  /*6560*/  ISETP.NE.AND P3, PT, R8, RZ, PT ;  /* 0x000000ff0800720c */ /* 0x000fda0003f65270 */
        /* <DEDUP_REMOVED lines=34> */
[----:B------:R-:W-:-:S02]  /*6790*/  HADD2.F32 R47, -RZ, R134.H0_H0 ;  /* 0x20000086ff2f7230 */ /* 0x000fc40000004100 */
[-C--:B------:R-:W-:Y:S01]  /*67a0*/  FMUL.FTZ R39, R46, R135.reuse ;  /* 0x000000872e277220 */ /* 0x080fe20000410000 */
[----:B------:R-:W-:Y:S02]  /*67b0*/  HADD2.F32 R37, -RZ, R134.H1_H1 ;  /* 0x30000086ff257230 */ /* 0x000fe40000004100 */
[C---:B------:R-:W-:Y:S01]  /*67c0*/  FMUL.FTZ R135, R38.reuse, R135 ;  /* 0x0000008726877220 */ /* 0x040fe20000410000 */
[----:B------:R-:W-:-:S03]  /*67d0*/  FFMA.FTZ R39, R38, R47, -R39 ;  /* 0x0000002f26277223 */ /* 0x000fc60000010827 */
[----:B------:R-:W-:Y:S01]  /*67e0*/  FFMA.FTZ R46, R46, R47, R135 ;  /* 0x0000002f2e2e7223 */ /* 0x000fe20000010087 */
[-C--:B------:R-:W-:Y:S01]  /*67f0*/  FFMA.FTZ R45, R36, R37.reuse, -R45 ;  /* 0x00000025242d7223 */ /* 0x080fe2000001082d */
[----:B------:R-:W-:Y:S01]  /*6800*/  FFMA.FTZ R44, R44, R37, R51 ;  /* 0x000000252c2c7223 */ /* 0x000fe20000010033 */
[----:B------:R-:W-:Y:S02]  /*6810*/  F2FP.F16.F32.PACK_AB R37, R42, R43 ;  /* 0x0000002b2a25723e */ /* 0x000fe400000000ff */
[----:B------:R-:W-:Y:S01]  /*6820*/  F2FP.F16.F32.PACK_AB R38, R46, R39 ;  /* 0x000000272e26723e */ /* 0x000fe200000000ff */
[----:B------:R-:W-:Y:S01]  /*6830*/  IMAD.MOV.U32 R39, RZ, RZ, R40 ;  /* 0x000000ffff277224 */ /* 0x000fe200078e0028 */
[----:B------:R-:W-:-:S07]  /*6840*/  F2FP.F16.F32.PACK_AB R36, R44, R45 ;  /* 0x0000002d2c24723e */ /* 0x000fce00000000ff */
.L_x_2699:
[----:B------:R-:W-:Y:S05]  /*6850*/  BSYNC B1 ;  /* 0x0000000000017941 */ /* 0x000fea0003800000 */
.L_x_2698:
[----:B------:R-:W-:Y:S02]  /*6860*/  ULDC.64 UR4, c[0x0][0x208] ;  /* 0x0000820000047ab9 */ /* 0x000fe40000000a00 */
[----:B--2---:R1:W-:Y:S01]  /*6870*/  STG.E.128 desc[UR4][R48.64+0x180], R36 ;  /* 0x0001802430007986 */ /* 0x0043e2000c101d04 */
[----:B------:R-:W-:Y:S05]  /*6880*/  BRA `(.L_x_2685) ;  /* 0x0000004000b87947 */ /* 0x000fea0003800000 */
.L_x_2643:
[----:B------:R-:W-:Y:S01]  /*6890*/  ISETP.GE.AND P4, PT, R212, R3, PT ;  /* 0x00000003d400720c */ /* 0x000fe20003f86270 */
[----:B------:R-:W-:Y:S01]  /*68a0*/  BSSY B1, `(.L_x_2700) ;  /* 0x0000024000017945 */ /* 0x000fe20003800000 */
[----:B------:R-:W-:Y:S02]  /*68b0*/  CS2R R54, SRZ ;  /* 0x0000000000367805 */ /* 0x000fe4000001ff00 */
[----:B------:R-:W-:Y:S02]  /*68c0*/  CS2R R38, SRZ ;  /* 0x0000000000267805 */ /* 0x000fe4000001ff00 */
[----:B------:R-:W-:Y:S02]  /*68d0*/  CS2R R36, SRZ ;  /* 0x0000000000247805 */ /* 0x000fe4000001ff00 */
[----:B------:R-:W-:Y:S02]  /*68e0*/  CS2R R42, SRZ ;  /* 0x00000000002a7805 */ /* 0x000fe4000001ff00 */
[----:B0-----:R-:W-:-:S02]  /*68f0*/  CS2R R40, SRZ ;  /* 0x0000000000287805 */ /* 0x001fc4000001ff00 */
[----:B------:R-:W-:Y:S02]  /*6900*/  CS2R R46, SRZ ;  /* 0x00000000002e7805 */ /* 0x000fe4000001ff00 */
[----:B------:R-:W-:Y:S02]  /*6910*/  CS2R R44, SRZ ;  /* 0x00000000002c7805 */ /* 0x000fe4000001ff00 */
[----:B------:R-:W-:Y:S02]  /*6920*/  CS2R R50, SRZ ;  /* 0x0000000000327805 */ /* 0x000fe4000001ff00 */
[----:B------:R-:W-:Y:S01]  /*6930*/  CS2R R48, SRZ ;  /* 0x0000000000307805 */ /* 0x000fe2000001ff00 */
[----:B------:R-:W-:Y:S06]  /*6940*/  @P4 BRA `(.L_x_2701) ;  /* 0x0000000000644947 */ /* 0x000fec0003800000 */
[----:B------:R-:W-:Y:S01]  /*6950*/  IADD3 R36, P2, R102, R86, RZ ;  /* 0x0000005666247210 */ /* 0x000fe20007f5e0ff */
[----:B------:R-:W-:Y:S01]  /*6960*/  ULDC.64 UR4, c[0x0][0x3e8] ;  /* 0x0000fa0000047ab9 */ /* 0x000fe20000000a00 */
[----:B------:R-:W-:Y:S02]  /*6970*/  ISETP.GE.AND P3, PT, R18, R122, PT ;  /* 0x0000007a1200720c */ /* 0x000fe40003f66270 */
[----:B------:R-:W-:Y:S02]  /*6980*/  CS2R R42, SRZ ;  /* 0x00000000002a7805 */ /* 0x000fe4000001ff00 */
[----:B------:R-:W-:Y:S02]  /*6990*/  IADD3.X R37, R0, R21, RZ, P2, !PT ;  /* 0x0000001500257210 */ /* 0x000fe400017fe4ff */
[----:B------:R-:W-:Y:S02]  /*69a0*/  CS2R R40, SRZ ;  /* 0x0000000000287805 */ /* 0x000fe4000001ff00 */
[----:B------:R-:W-:-:S02]  /*69b0*/  LEA R44, P5, R36, UR4, 0x1 ;  /* 0x00000004242c7c11 */ /* 0x000fc4000f8a08ff */
[----:B------:R-:W-:Y:S02]  /*69c0*/  CS2R R38, SRZ ;  /* 0x0000000000267805 */ /* 0x000fe4000001ff00 */
[----:B------:R-:W-:Y:S01]  /*69d0*/  ISETP.GE.AND P2, PT, R213, R122, PT ;  /* 0x0000007ad500720c */ /* 0x000fe20003f46270 */
[----:B------:R-:W-:Y:S01]  /*69e0*/  ULDC.64 UR6, c[0x0][0x208] ;  /* 0x0000820000067ab9 */ /* 0x000fe20000000a00 */
[----:B------:R-:W-:Y:S01]  /*69f0*/  LEA.HI.X R45, R36, UR5, R37, 0x1, P5 ;  /* 0x00000005242d7c11 */ /* 0x000fe2000a8f0c25 */
[----:B------:R-:W-:Y:S01]  /*6a00*/  ULDC.64 UR4, c[0x0][0x400] ;  /* 0x0001000000047ab9 */ /* 0x000fe20000000a00 */
[----:B------:R-:W-:Y:S02]  /*6a10*/  IADD3 R46, P5, R108, R84, RZ ;  /* 0x000000546c2e7210 */ /* 0x000fe40007fbe0ff */
[----:B------:R-:W-:Y:S02]  /*6a20*/  CS2R R36, SRZ ;  /* 0x0000000000247805 */ /* 0x000fe4000001ff00 */
[----:B------:R-:W-:Y:S01]  /*6a30*/  CS2R R50, SRZ ;  /* 0x0000000000327805 */ /* 0x000fe2000001ff00 */
[----:B------:R-:W5:Y:S01]  /*6a40*/  @!P3 LDG.E.128 R40, desc[UR6][R44.64] ;  /* 0x000000062c28b981 */ /* 0x000f62000c1e1d00 */
[----:B------:R-:W-:Y:S01]  /*6a50*/  IMAD.X R47, R114, 0x1, R15, P5 ;  /* 0x00000001722f7824 */ /* 0x000fe200028e060f */
[----:B------:R-:W-:-:S02]  /*6a60*/  LEA R52, P5, R46, UR4, 0x1 ;  /* 0x000000042e347c11 */ /* 0x000fc4000f8a08ff */
[----:B------:R-:W-:Y:S01]  /*6a70*/  CS2R R48, SRZ ;  /* 0x0000000000307805 */ /* 0x000fe2000001ff00 */
[----:B------:R0:W5:Y:S01]  /*6a80*/  @!P2 LDG.E.128 R36, desc[UR6][R44.64+0x80] ;  /* 0x000080062c24a981 */ /* 0x000162000c1e1d00 */
[----:B------:R-:W-:Y:S02]  /*6a90*/  LEA.HI.X R53, R46, UR5, R47, 0x1, P5 ;  /* 0x000000052e357c11 */ /* 0x000fe4000a8f0c2f */
[----:B------:R-:W-:-:S03]  /*6aa0*/  CS2R R46, SRZ ;  /* 0x00000000002e7805 */ /* 0x000fc6000001ff00 */
[----:B------:R1:W5:Y:S01]  /*6ab0*/  @!P3 LDG.E.128 R48, desc[UR6][R52.64] ;  /* 0x000000063430b981 */ /* 0x000362000c1e1d00 */
[----:B0-----:R-:W-:-:S06]  /*6ac0*/  CS2R R44, SRZ ;  /* 0x00000000002c7805 */ /* 0x001fcc000001ff00 */
[----:B------:R1:W5:Y:S02]  /*6ad0*/  @!P2 LDG.E.128 R44, desc[UR6][R52.64+0x80] ;  /* 0x00008006342ca981 */ /* 0x000364000c1e1d00 */
.L_x_2701:
[----:B------:R-:W-:Y:S05]  /*6ae0*/  BSYNC B1 ;  /* 0x0000000000017941 */ /* 0x000fea0003800000 */
.L_x_2700:
[----:B------:R-:W2:Y:S01]  /*6af0*/  LDL.LU R60, [R1+0x10] ;  /* 0x00001000013c7983 */ /* 0x000ea20000300800 */
[----:B-1---5:R-:W-:Y:S01]  /*6b00*/  IMAD.MOV.U32 R53, RZ, RZ, R38 ;  /* 0x000000ffff357224 */ /* 0x022fe200078e0026 */
[----:B------:R-:W-:Y:S01]  /*6b10*/  BSSY B1, `(.L_x_2702) ;  /* 0x0000044000017945 */ /* 0x000fe20003800000 */
[----:B------:R-:W-:Y:S01]  /*6b20*/  VIADD R58, R212, 0x20 ;  /* 0x00000020d43a7836 */ /* 0x000fe20000000000 */
[----:B------:R-:W-:Y:S01]  /*6b30*/  CS2R R62, SRZ ;  /* 0x00000000003e7805 */ /* 0x000fe2000001ff00 */
[----:B------:R-:W-:Y:S01]  /*6b40*/  IMAD.MOV.U32 R52, RZ, RZ, R39 ;  /* 0x000000ffff347224 */ /* 0x000fe200078e0027 */
[----:B------:R-:W-:Y:S01]  /*6b50*/  PRMT R169, R53, 0x7610, R169 ;  /* 0x0000761035a97816 */ /* 0x000fe200000000a9 */
[----:B------:R-:W-:Y:S01]  /*6b60*/  IMAD.MOV.U32 R56, RZ, RZ, R37 ;  /* 0x000000ffff387224 */ /* 0x000fe200078e0025 */
[----:B------:R-:W-:Y:S01]  /*6b70*/  ISETP.GE.AND P2, PT, R58, R3, PT ;  /* 0x000000033a00720c */ /* 0x000fe20003f46270 */
        /* <DEDUP_REMOVED lines=21> */
[----:B------:R-:W-:Y:S01]  /*6cd0*/  MOV R57, R44 ;  /* 0x0000002c00397202 */ /* 0x000fe20000000f00 */
[----:B------:R-:W-:Y:S01]  /*6ce0*/  IMAD.MOV.U32 R70, RZ, RZ, R48 ;  /* 0x000000ffff467224 */ /* 0x000fe200078e0030 */
[----:B------:R-:W-:Y:S02]  /*6cf0*/  PRMT R173, R173, 0x5410, R56 ;  /* 0x00005410adad7816 */ /* 0x000fe40000000038 */
[----:B------:R-:W-:Y:S02]  /*6d00*/  CS2R R64, SRZ ;  /* 0x0000000000407805 */ /* 0x000fe4000001ff00 */
[----:B------:R-:W-:Y:S02]  /*6d10*/  PRMT R170, R170, 0x5410, R57 ;  /* 0x00005410aaaa7816 */ /* 0x000fe40000000039 */
[----:B------:R-:W-:-:S02]  /*6d20*/  CS2R R56, SRZ ;  /* 0x0000000000387805 */ /* 0x000fc4000001ff00 */
[----:B------:R-:W-:Y:S02]  /*6d30*/  PRMT R174, R174, 0x5410, R52 ;  /* 0x00005410aeae7816 */ /* 0x000fe40000000034 */
[----:B------:R-:W-:Y:S02]  /*6d40*/  PRMT R176, R53, 0x7610, R176 ;  /* 0x0000761035b07816 */ /* 0x000fe400000000b0 */
[----:B------:R-:W-:Y:S02]  /*6d50*/  CS2R R52, SRZ ;  /* 0x0000000000347805 */ /* 0x000fe4000001ff00 */
[----:B------:R-:W-:Y:S02]  /*6d60*/  MOV R71, R49 ;  /* 0x0000003100477202 */ /* 0x000fe40000000f00 */
        /* <DEDUP_REMOVED lines=11> */
[----:B------:R-:W-:Y:S01]  /*6e20*/  LEA R60, P2, R52, UR4, 0x1 ;  /* 0x00000004343c7c11 */ /* 0x000fe2000f8408ff */
[----:B------:R-:W-:-:S03]  /*6e30*/  ULDC.64 UR6, c[0x0][0x208] ;  /* 0x0000820000067ab9 */ /* 0x000fc60000000a00 */
[----:B------:R-:W-:Y:S01]  /*6e40*/  LEA.HI.X R61, R52, UR5, R53, 0x1, P2 ;  /* 0x00000005343d7c11 */ /* 0x000fe200090f0c35 */
[----:B------:R-:W-:Y:S01]  /*6e50*/  ULDC.64 UR4, c[0x0][0x400] ;  /* 0x0001000000047ab9 */ /* 0x000fe20000000a00 */
[----:B------:R-:W-:-:S04]  /*6e60*/  IADD3 R52, P2, P3, R108, R84, R28 ;  /* 0x000000546c347210 */ /* 0x000fc80007b5e01c */
[----:B------:R-:W-:Y:S02]  /*6e70*/  IADD3.X R53, R15, R114, R30, P2, P3 ;  /* 0x000000720f357210 */ /* 0x000fe400017e641e */
[C---:B------:R-:W-:Y:S02]  /*6e80*/  LEA R68, P2, R52.reuse, UR4, 0x1 ;  /* 0x0000000434447c11 */ /* 0x040fe4000f8408ff */
[-C--:B------:R-:W-:Y:S02]  /*6e90*/  ISETP.GE.AND P3, PT, R213, R122.reuse, PT ;  /* 0x0000007ad500720c */ /* 0x080fe40003f66270 */
[----:B------:R-:W-:Y:S02]  /*6ea0*/  LEA.HI.X R69, R52, UR5, R53, 0x1, P2 ;  /* 0x0000000534457c11 */ /* 0x000fe400090f0c35 */
[----:B------:R-:W-:Y:S02]  /*6eb0*/  CS2R R52, SRZ ;  /* 0x0000000000347805 */ /* 0x000fe4000001ff00 */
[----:B------:R-:W-:-:S02]  /*6ec0*/  ISETP.GE.AND P2, PT, R18, R122, PT ;  /* 0x0000007a1200720c */ /* 0x000fc40003f46270 */
[----:B------:R-:W-:Y:S02]  /*6ed0*/  CS2R R66, SRZ ;  /* 0x0000000000427805 */ /* 0x000fe4000001ff00 */
[----:B------:R-:W-:Y:S02]  /*6ee0*/  CS2R R64, SRZ ;  /* 0x0000000000407805 */ /* 0x000fe4000001ff00 */
[----:B------:R-:W-:Y:S01]  /*6ef0*/  CS2R R62, SRZ ;  /* 0x00000000003e7805 */ /* 0x000fe2000001ff00 */
[----:B------:R-:W5:Y:S06]  /*6f00*/  @!P3 LDG.E.128 R52, desc[UR6][R60.64+0x80] ;  /* 0x000080063c34b981 */ /* 0x000f6c000c1e1d00 */
[----:B------:R0:W5:Y:S04]  /*6f10*/  @!P2 LDG.E.128 R56, desc[UR6][R60.64] ;  /* 0x000000063c38a981 */ /* 0x000168000c1e1d00 */
[----:B------:R1:W5:Y:S01]  /*6f20*/  @!P2 LDG.E.128 R64, desc[UR6][R68.64] ;  /* 0x000000064440a981 */ /* 0x000362000c1e1d00 */
[----:B0-----:R-:W-:-:S06]  /*6f30*/  CS2R R60, SRZ ;  /* 0x00000000003c7805 */ /* 0x001fcc000001ff00 */
[----:B------:R1:W5:Y:S02]  /*6f40*/  @!P3 LDG.E.128 R60, desc[UR6][R68.64+0x80] ;  /* 0x00008006443cb981 */ /* 0x000364000c1e1d00 */
.L_x_2703:
[----:B------:R-:W-:Y:S05]  /*6f50*/  BSYNC B1 ;  /* 0x0000000000017941 */ /* 0x000fea0003800000 */
.L_x_2702:
[----:B-1---5:R-:W-:Y:S01]  /*6f60*/  IMAD.MOV.U32 R69, RZ, RZ, R54 ;  /* 0x000000ffff457224 */ /* 0x022fe200078e0036 */
[----:B------:R-:W-:Y:S01]  /*6f70*/  PRMT R176, R176, 0x5410, R70 ;  /* 0x00005410b0b07816 */ /* 0x000fe20000000046 */
[----:B------:R-:W-:Y:S01]  /*6f80*/  IMAD.MOV.U32 R68, RZ, RZ, R55 ;  /* 0x000000ffff447224 */ /* 0x000fe200078e0037 */
[----:B------:R-:W-:Y:S01]  /*6f90*/  PRMT R155, R71, 0x7610, R155 ;  /* 0x00007610479b7816 */ /* 0x000fe2000000009b */
[----:B------:R-:W-:Y:S01]  /*6fa0*/  VIADD R72, R212, 0x40 ;  /* 0x00000040d4487836 */ /* 0x000fe20000000000 */
[----:B------:R-:W-:Y:S01]  /*6fb0*/  BSSY B1, `(.L_x_2704) ;  /* 0x0000036000017945 */ /* 0x000fe20003800000 */
[----:B------:R-:W-:Y:S01]  /*6fc0*/  IMAD.MOV.U32 R71, RZ, RZ, R52 ;  /* 0x000000ffff477224 */ /* 0x000fe200078e0034 */
[----:B------:R-:W-:Y:S01]  /*6fd0*/  PRMT R161, R69, 0x5410, R68 ;  /* 0x0000541045a17816 */ /* 0x000fe20000000044 */
[----:B------:R-:W-:Y:S01]  /*6fe0*/  IMAD.MOV.U32 R69, RZ, RZ, R58 ;  /* 0x000000ffff457224 */ /* 0x000fe200078e003a */
[----:B------:R-:W-:Y:S01]  /*6ff0*/  MOV R68, R59 ;  /* 0x0000003b00447202 */ /* 0x000fe20000000f00 */
[----:B------:R-:W-:Y:S01]  /*7000*/  IMAD.MOV.U32 R70, RZ, RZ, R53 ;  /* 0x000000ffff467224 */ /* 0x000fe200078e0035 */
[----:B------:R-:W-:-:S02]  /*7010*/  ISETP.GE.AND P3, PT, R72, R3, PT ;  /* 0x000000034800720c */ /* 0x000fc40003f66270 */
[----:B------:R-:W-:Y:S02]  /*7020*/  CS2R R74, SRZ ;  /* 0x00000000004a7805 */ /* 0x000fe4000001ff00 */
[----:B------:R-:W-:Y:S01]  /*7030*/  PRMT R165, R69, 0x5410, R68 ;  /* 0x0000541045a57816 */ /* 0x000fe20000000044 */
[----:B------:R-:W-:Y:S01]  /*7040*/  IMAD.MOV.U32 R69, RZ, RZ, R62 ;  /* 0x000000ffff457224 */ /* 0x000fe200078e003e */
[----:B------:R-:W-:Y:S01]  /*7050*/  PRMT R162, R71, 0x5410, R70 ;  /* 0x0000541047a27816 */ /* 0x000fe20000000046 */
[----:B------:R-:W-:Y:S01]  /*7060*/  IMAD.MOV.U32 R68, RZ, RZ, R63 ;  /* 0x000000ffff447224 */ /* 0x000fe200078e003f */
[----:B------:R-:W-:Y:S01]  /*7070*/  CS2R R72, SRZ ;  /* 0x0000000000487805 */ /* 0x000fe2000001ff00 */
        /* <DEDUP_REMOVED lines=11> */
[----:B------:R-:W-:Y:S01]  /*7130*/  CS2R R82, SRZ ;  /* 0x0000000000527805 */ /* 0x000fe2000001ff00 */
[----:B------:R-:W-:Y:S01]  /*7140*/  IMAD.MOV.U32 R68, RZ, RZ, R67 ;  /* 0x000000ffff447224 */ /* 0x000fe200078e0043 */
[----:B------:R-:W-:-:S04]  /*7150*/  CS2R R80, SRZ ;  /* 0x0000000000507805 */ /* 0x000fc8000001ff00 */
[----:B------:R-:W-:Y:S01]  /*7160*/  PRMT R167, R69, 0x5410, R68 ;  /* 0x0000541045a77816 */ /* 0x000fe20000000044 */
[----:B------:R-:W-:Y:S02]  /*7170*/  IMAD.MOV.U32 R69, RZ, RZ, R64 ;  /* 0x000000ffff457224 */ /* 0x000fe400078e0040 */
[----:B------:R-:W-:-:S05]  /*7180*/  IMAD.MOV.U32 R68, RZ, RZ, R65 ;  /* 0x000000ffff447224 */ /* 0x000fca00078e0041 */
        /* <DEDUP_REMOVED lines=24> */
.L_x_2705:
[----:B------:R-:W-:Y:S05]  /*7310*/  BSYNC B1 ;  /* 0x0000000000017941 */ /* 0x000fea0003800000 */
.L_x_2704:
[----:B------:R-:W2:Y:S01]  /*7320*/  LDL R0, [R1+0x5c] ;  /* 0x00005c0001007983 */ /* 0x000ea20000100800 */
[----:B0----5:R-:W-:Y:S02]  /*7330*/  MOV R84, R70 ;  /* 0x0000004600547202 */ /* 0x021fe40000000f00 */
[----:B--2---:R-:W-:Y:S01]  /*7340*/  R2UR UR4, R0 ;  /* 0x00000000000472ca */ /* 0x004fe200000e0000 */
[----:B------:R-:W-:-:S05]  /*7350*/  IMAD.MOV.U32 R0, RZ, RZ, R71 ;  /* 0x000000ffff007224 */ /* 0x000fca00078e0047 */
[----:B------:R-:W-:Y:S01]  /*7360*/  PRMT R153, R0, 0x5410, R84 ;  /* 0x0000541000997816 */ /* 0x000fe20000000054 */
[----:B------:R-:W-:Y:S02]  /*7370*/  IMAD.MOV.U32 R84, RZ, RZ, R68 ;  /* 0x000000ffff547224 */ /* 0x000fe400078e0044 */
[----:B------:R-:W-:-:S04]  /*7380*/  IMAD.MOV.U32 R0, RZ, RZ, R69 ;  /* 0x000000ffff007224 */ /* 0x000fc800078e0045 */
[----:B------:R-:W-:Y:S01]  /*7390*/  UISETP.NE.AND UP0, UPT, UR4, 0x3, UPT ;  /* 0x000000030400788c */ /* 0x000fe2000bf05270 */
[----:B------:R-:W-:Y:S01]  /*73a0*/  PRMT R151, R0, 0x5410, R84 ;  /* 0x0000541000977816 */ /* 0x000fe20000000054 */
[----:B------:R-:W-:Y:S02]  /*73b0*/  IMAD.MOV.U32 R84, RZ, RZ, R74 ;  /* 0x000000ffff547224 */ /* 0x000fe400078e004a */
[----:B------:R-:W-:Y:S02]  /*73c0*/  IMAD.MOV.U32 R0, RZ, RZ, R75 ;  /* 0x000000ffff007224 */ /* 0x000fe400078e004b */
[----:B------:R-:W-:-:S03]  /*73d0*/  PLOP3.LUT P2, PT, PT, PT, UP0, 0x80, 0x0 ;  /* 0x000000000000781c */ /* 0x000fc60003f4f008 */
        /* <DEDUP_REMOVED lines=19> */
[----:B------:R-:W-:Y:S06]  /*7510*/  @!P2 BRA `(.L_x_2706) ;  /* 0x000000000004a947 */ /* 0x000fec0003800000 */
[----:B------:R-:W-:Y:S01]  /*7520*/  BPT.TRAP 0x1 ;  /* 0x000000040000795c */ /* 0x000fe20000300000 */
.L_x_2706:
[----:B------:R-:W-:Y:S01]  /*7530*/  IMAD R0, R17, 0x8, R16 ;  /* 0x0000000811007824 */ /* 0x000fe200078e0210 */
[----:B------:R-:W-:Y:S01]  /*7540*/  SHF.L.U32 R114, R219, 0x1f, RZ ;  /* 0x0000001fdb727819 */ /* 0x000fe200000006ff */
[----:B------:R-:W0:Y:S01]  /*7550*/  LDC R140, c[0x0][0x2f4] ;  /* 0x0000bd00ff8c7b82 */ /* 0x000e220000000800 */
[----:B------:R-:W-:Y:S01]  /*7560*/  BSSY B1, `(.L_x_2707) ;  /* 0x0000004000017945 */ /* 0x000fe20003800000 */
[----:B------:R-:W-:Y:S01]  /*7570*/  IMAD.MOV.U32 R125, RZ, RZ, R88 ;  /* 0x000000ffff7d7224 */ /* 0x000fe200078e0058 */
[----:B------:R-:W1:Y:S02]  /*7580*/  SYNCS.PHASECHK.TRANS64.TRYWAIT P5, [R0+URZ+0x38890], R114 ;  /* 0x03889072000075a7 */ /* 0x000e6400080a017f */
[----:B-1----:R-:W-:Y:S05]  /*7590*/  @!P5 BRA `(.L_x_2708) ;  /* 0x000002bc005cd947 */ /* 0x002fea0003800000 */
.L_x_3080:
[----:B------:R-:W-:Y:S05]  /*75a0*/  BSYNC B1 ;  /* 0x0000000000017941 */ /* 0x000fea0003800000 */
.L_x_2707:
[----:B------:R-:W2:Y:S01]  /*75b0*/  LDC.64 R126, c[0x0][0x300] ;  /* 0x0000c000ff7e7b82 */ /* 0x000ea20000000a00 */
[----:B------:R-:W-:Y:S01]  /*75c0*/  BSSY B1, `(.L_x_2709) ;  /* 0x000010a000017945 */ /* 0x000fe20003800000 */
[----:B0-----:R-:W-:-:S03]  /*75d0*/  IADD3 R142, -R115, R140, RZ ;  /* 0x0000008c738e7210 */ /* 0x001fc60007ffe1ff */
        /* <DEDUP_REMOVED lines=30> */
[----:B------:R-:W2:Y:S01]  /*77c0*/  LDS.128 R84, [R84+0x24400] ;  /* 0x0244000054547984 */ /* 0x000ea20000000c00 */
[----:B------:R-:W-:Y:S05]  /*77d0*/  @P4 BRA `(.L_x_2714) ;  /* 0x0000000400604947 */ /* 0x000fea0003800000 */
[----:B0-----:R-:W-:Y:S01]  /*77e0*/  IMAD.MOV.U32 R148, RZ, RZ, R89 ;  /* 0x000000ffff947224 */ /* 0x001fe200078e0059 */
[----:B------:R-:W-:Y:S01]  /*77f0*/  SHF.R.U64 R40, R40, 0x10, R41 ;  /* 0x0000001028287819 */ /* 0x000fe20000001229 */
[----:B--2---:R-:W-:Y:S01]  /*7800*/  IMAD.MOV.U32 R147, RZ, RZ, R85 ;  /* 0x000000ffff937224 */ /* 0x004fe200078e0055 */
[----:B------:R-:W-:Y:S01]  /*7810*/  SHF.R.U64 R48, R48, 0x10, R49 ;  /* 0x0000001030307819 */ /* 0x000fe20000001231 */
[----:B------:R-:W-:Y:S01]  /*7820*/  HADD2.F32 R155, -RZ, R155.H0_H0 ;  /* 0x2000009bff9b7230 */ /* 0x000fe20000004100 */
[----:B------:R-:W-:Y:S01]  /*7830*/  SHF.R.U64 R42, R42, 0x10, R43 ;  /* 0x000000102a2a7819 */ /* 0x000fe2000000122b */
[----:B------:R-:W-:Y:S02]  /*7840*/  HADD2.F32 R89, -RZ, R148.H0_H0 ;  /* 0x20000094ff597230 */ /* 0x000fe40000004100 */
[----:B------:R-:W-:Y:S02]  /*7850*/  HADD2.F32 R156, -RZ, R147.H0_H0 ;  /* 0x20000093ff9c7230 */ /* 0x000fe40000004100 */
[----:B------:R-:W-:-:S02]  /*7860*/  HADD2.F32 R154, -RZ, R154.H0_H0 ;  /* 0x2000009aff9a7230 */ /* 0x000fc40000004100 */
[CC--:B------:R-:W-:Y:S01]  /*7870*/  FMUL.FTZ R85, R89.reuse, R155.reuse ;  /* 0x0000009b59557220 */ /* 0x0c0fe20000410000 */
[----:B------:R-:W-:Y:S02]  /*7880*/  HADD2.F32 R48, -RZ, R48.H0_H0 ;  /* 0x20000030ff307230 */ /* 0x000fe40000004100 */
[C---:B------:R-:W-:Y:S01]  /*7890*/  FMUL.FTZ R155, R156.reuse, R155 ;  /* 0x0000009b9c9b7220 */ /* 0x040fe20000410000 */
[----:B------:R-:W-:Y:S02]  /*78a0*/  HADD2.F32 R42, -RZ, R42.H0_H0 ;  /* 0x2000002aff2a7230 */ /* 0x000fe40000004100 */
[-C--:B------:R-:W-:Y:S01]  /*78b0*/  FFMA.FTZ R85, R156, R154.reuse, -R85 ;  /* 0x0000009a9c557223 */ /* 0x080fe20000010855 */
[----:B------:R-:W-:Y:S01]  /*78c0*/  FFMA.FTZ R89, R89, R154, R155 ;  /* 0x0000009a59597223 */ /* 0x000fe2000001009b */
[----:B------:R-:W-:Y:S01]  /*78d0*/  SHF.R.U32.HI R155, RZ, 0x10, R49 ;  /* 0x00000010ff9b7819 */ /* 0x000fe20000011631 */
[----:B------:R-:W-:Y:S01]  /*78e0*/  HADD2.F32 R49, -RZ, R147.H1_H1 ;  /* 0x30000093ff317230 */ /* 0x000fe20000004100 */
[----:B------:R-:W-:Y:S01]  /*78f0*/  SHF.R.U32.HI R154, RZ, 0x10, R41 ;  /* 0x00000010ff9a7819 */ /* 0x000fe20000011629 */
[----:B------:R-:W-:-:S02]  /*7900*/  HADD2.F32 R41, -RZ, R148.H1_H1 ;  /* 0x30000094ff297230 */ /* 0x000fc40000004100 */
[----:B------:R-:W-:Y:S02]  /*7910*/  HADD2.F32 R155, -RZ, R155.H0_H0 ;  /* 0x2000009bff9b7230 */ /* 0x000fe40000004100 */
[----:B------:R-:W-:Y:S02]  /*7920*/  HADD2.F32 R154, -RZ, R154.H0_H0 ;  /* 0x2000009aff9a7230 */ /* 0x000fe40000004100 */
[----:B------:R-:W-:Y:S02]  /*7930*/  IMAD.MOV.U32 R148, RZ, RZ, R91 ;  /* 0x000000ffff947224 */ /* 0x000fe400078e005b */
[-C--:B------:R-:W-:Y:S01]  /*7940*/  FMUL.FTZ R147, R41, R155.reuse ;  /* 0x0000009b29937220 */ /* 0x080fe20000410000 */
[----:B------:R-:W-:-:S03]  /*7950*/  FMUL.FTZ R155, R49, R155 ;  /* 0x0000009b319b7220 */ /* 0x000fc60000410000 */
[-C--:B------:R-:W-:Y:S01]  /*7960*/  FFMA.FTZ R49, R49, R154.reuse, -R147 ;  /* 0x0000009a31317223 */ /* 0x080fe20000010893 */
[----:B------:R-:W-:Y:S02]  /*7970*/  IMAD.MOV.U32 R147, RZ, RZ, R87 ;  /* 0x000000ffff937224 */ /* 0x000fe400078e0057 */
[----:B------:R-:W-:Y:S01]  /*7980*/  FFMA.FTZ R41, R41, R154, R155 ;  /* 0x0000009a29297223 */ /* 0x000fe2000001009b */
[----:B------:R-:W-:Y:S02]  /*7990*/  HADD2.F32 R155, -RZ, R176.H0_H0 ;  /* 0x200000b0ff9b7230 */ /* 0x000fe40000004100 */
[----:B------:R-:W-:Y:S01]  /*79a0*/  HADD2.F32 R91, -RZ, R148.H0_H0 ;  /* 0x20000094ff5b7230 */ /* 0x000fe20000004100 */
[----:B------:R-:W-:Y:S01]  /*79b0*/  F2FP.F16.F32.PACK_AB R85, R49, R85 ;  /* 0x000000553155723e */ /* 0x000fe200000000ff */
[----:B------:R-:W-:Y:S01]  /*79c0*/  HADD2.F32 R156, -RZ, R147.H0_H0 ;  /* 0x20000093ff9c7230 */ /* 0x000fe20000004100 */
[----:B------:R-:W-:Y:S01]  /*79d0*/  F2FP.F16.F32.PACK_AB R89, R41, R89 ;  /* 0x000000592959723e */ /* 0x000fe200000000ff */
[----:B------:R-:W-:-:S02]  /*79e0*/  HADD2.F32 R154, -RZ, R175.H0_H0 ;  /* 0x200000afff9a7230 */ /* 0x000fc40000004100 */
[CC--:B------:R-:W-:Y:S01]  /*79f0*/  FMUL.FTZ R87, R91.reuse, R155.reuse ;  /* 0x0000009b5b577220 */ /* 0x0c0fe20000410000 */
[----:B------:R-:W-:Y:S02]  /*7a00*/  HADD2.F32 R147, -RZ, R147.H1_H1 ;  /* 0x30000093ff937230 */ /* 0x000fe40000004100 */
[C---:B------:R-:W-:Y:S01]  /*7a10*/  FMUL.FTZ R155, R156.reuse, R155 ;  /* 0x0000009b9c9b7220 */ /* 0x040fe20000410000 */
[-C--:B------:R-:W-:Y:S01]  /*7a20*/  FFMA.FTZ R87, R156, R154.reuse, -R87 ;  /* 0x0000009a9c577223 */ /* 0x080fe20000010857 */
[----:B------:R-:W-:Y:S02]  /*7a30*/  HADD2.F32 R156, -RZ, R176.H1_H1 ;  /* 0x300000b0ff9c7230 */ /* 0x000fe40000004100 */
[----:B------:R-:W-:Y:S01]  /*7a40*/  FFMA.FTZ R91, R91, R154, R155 ;  /* 0x0000009a5b5b7223 */ /* 0x000fe2000001009b */
[----:B------:R-:W-:Y:S02]  /*7a50*/  SHF.R.U32.HI R154, RZ, 0x10, R43 ;  /* 0x00000010ff9a7819 */ /* 0x000fe4000001162b */
[----:B------:R-:W-:-:S02]  /*7a60*/  SHF.R.U64 R43, R50, 0x10, R51 ;  /* 0x00000010322b7819 */ /* 0x000fc40000001233 */
[----:B------:R-:W-:Y:S01]  /*7a70*/  SHF.R.U32.HI R50, RZ, 0x10, R51 ;  /* 0x00000010ff327819 */ /* 0x000fe20000011633 */
[----:B------:R-:W-:Y:S02]  /*7a80*/  HADD2.F32 R51, -RZ, R148.H1_H1 ;  /* 0x30000094ff337230 */ /* 0x000fe40000004100 */
[----:B------:R-:W-:Y:S02]  /*7a90*/  HADD2.F32 R154, -RZ, R154.H0_H0 ;  /* 0x2000009aff9a7230 */ /* 0x000fe40000004100 */
[----:B------:R-:W-:Y:S02]  /*7aa0*/  HADD2.F32 R148, -RZ, R50.H0_H0 ;  /* 0x20000032ff947230 */ /* 0x000fe40000004100 */
[----:B------:R-:W-:-:S03]  /*7ab0*/  HADD2.F32 R43, -RZ, R43.H0_H0 ;  /* 0x2000002bff2b7230 */ /* 0x000fc60000004100 */
[----:B------:R-:W-:-:S04]  /*7ac0*/  FMUL.FTZ R50, R51, R148 ;  /* 0x0000009433327220 */ /* 0x000fc80000410000 */
[C---:B------:R-:W-:Y:S01]  /*7ad0*/  FFMA.FTZ R50, R147.reuse, R154, -R50 ;  /* 0x0000009a93327223 */ /* 0x040fe20000010832 */
        /* <DEDUP_REMOVED lines=40> */
.L_x_2714:
[----:B------:R-:W-:Y:S05]  /*7d60*/  BSYNC B3 ;  /* 0x0000000000037941 */ /* 0x000fea0003800000 */
.L_x_2713:
        /* <DEDUP_REMOVED lines=10> */
[----:B--2---:R2:W-:Y:S01]  /*7e10*/  STG.E.128 desc[UR4][R40.64], R84 ;  /* 0x0000005428007986 */ /* 0x0045e2000c101d04 */
[----:B------:R-:W-:-:S05]  /*7e20*/  @!P4 LEA.HI.X R43, R146, R117, R43, 0x1, P5 ;  /* 0x00000075922bc211 */ /* 0x000fca00028f0c2b */
[----:B0-----:R2:W-:Y:S04]  /*7e30*/  @!P4 STG.E.128 desc[UR4][R42.64], R88 ;  /* 0x000000582a00c986 */ /* 0x0015e8000c101d04 */
.L_x_2712:
[----:B------:R-:W-:Y:S05]  /*7e40*/  BSYNC B2 ;  /* 0x0000000000027941 */ /* 0x000fea0003800000 */
.L_x_2711:
[----:B------:R-:W-:-:S13]  /*7e50*/  ISETP.NE.AND P4, PT, R10, RZ, PT ;  /* 0x000000ff0a00720c */ /* 0x000fda0003f85270 */
[----:B------:R-:W-:Y:S05]  /*7e60*/  @!P4 BRA `(.L_x_2710) ;  /* 0x0000000400fcc947 */ /* 0x000fea0003800000 */
[----:B--2---:R-:W-:Y:S01]  /*7e70*/  SEL R40, R115, R142, !P1 ;  /* 0x0000008e73287207 */ /* 0x004fe20004800000 */
        /* <DEDUP_REMOVED lines=20> */
[----:B------:R-:W2:Y:S01]  /*7fc0*/  LDS.128 R40, [R40+0x24400] ;  /* 0x0244000028287984 */ /* 0x000ea20000000c00 */
[----:B------:R-:W-:Y:S05]  /*7fd0*/  @P4 BRA `(.L_x_2716) ;  /* 0x0000000400684947 */ /* 0x000fea0003800000 */
[----:B0-----:R-:W-:Y:S01]  /*7fe0*/  IMAD.MOV.U32 R86, RZ, RZ, R49 ;  /* 0x000000ffff567224 */ /* 0x001fe200078e0031 */
[----:B------:R-:W-:Y:S01]  /*7ff0*/  SHF.R.U64 R36, R36, 0x10, R37 ;  /* 0x0000001024247819 */ /* 0x000fe20000001225 */
[----:B--2---:R-:W-:Y:S01]  /*8000*/  IMAD.MOV.U32 R85, RZ, RZ, R41 ;  /* 0x000000ffff557224 */ /* 0x004fe200078e0029 */
        /* <DEDUP_REMOVED lines=87> */
.L_x_2716:
[----:B------:R-:W-:Y:S05]  /*8580*/  BSYNC B2 ;  /* 0x0000000000027941 */ /* 0x000fea0003800000 */
.L_x_2715:
        /* <DEDUP_REMOVED lines=13> */
.L_x_2710:
[----:B------:R-:W-:Y:S05]  /*8660*/  BSYNC B1 ;  /* 0x0000000000017941 */ /* 0x000fea0003800000 */
.L_x_2709:
[----:B---3--:R-:W3:Y:S01]  /*8670*/  LDL R36, [R1+0x10] ;  /* 0x0000100001247983 */ /* 0x008ee20000100800 */
[----:B------:R-:W-:Y:S01]  /*8680*/  BSSY B1, `(.L_x_2717) ;  /* 0x0000106000017945 */ /* 0x000fe20003800000 */
[----:B---3--:R-:W-:-:S13]  /*8690*/  LOP3.LUT P4, RZ, R36, 0x1, RZ, 0xc0, !PT ;  /* 0x0000000124ff7812 */ /* 0x008fda000788c0ff */
[----:B------:R-:W-:Y:S05]  /*86a0*/  @P4 BRA `(.L_x_2718) ;  /* 0x00000010000c4947 */ /* 0x000fea0003800000 */
[----:B------:R-:W-:Y:S01]  /*86b0*/  ISETP.NE.AND P4, PT, R26, RZ, PT ;  /* 0x000000ff1a00720c */ /* 0x000fe20003f85270 */
[-C--:B--2---:R-:W-:Y:S01]  /*86c0*/  IMAD R48, R141, R126.reuse, RZ ;  /* 0x0000007e8d307224 */ /* 0x084fe200078e02ff */
[----:B------:R-:W-:Y:S01]  /*86d0*/  IADD3 R36, R212, 0x20, RZ ;  /* 0x00000020d4247810 */ /* 0x000fe20007ffe0ff */
[----:B------:R-:W-:Y:S04]  /*86e0*/  BSSY B2, `(.L_x_2719) ;  /* 0x0000081000027945 */ /* 0x000fe80003800000 */
[C---:B------:R-:W-:Y:S02]  /*86f0*/  IMAD R48, R36.reuse, R127, R48 ;  /* 0x0000007f24307224 */ /* 0x040fe400078e0230 */
[----:B------:R-:W-:-:S04]  /*8700*/  IMAD.WIDE.U32 R44, R36, R126, R124 ;  /* 0x0000007e242c7225 */ /* 0x000fc800078e007c */
[----:B------:R-:W-:Y:S01]  /*8710*/  IMAD.IADD R48, R45, 0x1, R48 ;  /* 0x000000012d307824 */ /* 0x000fe200078e0230 */
        /* <DEDUP_REMOVED lines=16> */
[C---:B------:R-:W-:Y:S02]  /*8820*/  IMAD R40, R17.reuse, 0x5000, R36 ;  /* 0x0000500011287824 */ /* 0x040fe400078e0224 */
        /* <DEDUP_REMOVED lines=8> */
[----:B0-----:R-:W-:Y:S02]  /*88b0*/  HADD2.F32 R47, -RZ, R41.H0_H0 ;  /* 0x20000029ff2f7230 */ /* 0x001fe40000004100 */
[----:B--2---:R-:W-:Y:S02]  /*88c0*/  HADD2.F32 R51, -RZ, R37.H0_H0 ;  /* 0x20000025ff337230 */ /* 0x004fe40000004100 */
        /* <DEDUP_REMOVED lines=43> */
[----:B------:R-:W-:Y:S02]  /*8b80*/  IMAD.MOV.U32 R37, RZ, RZ, R41 ;  /* 0x000000ffff257224 */ /* 0x000fe400078e0029 */
[----:B------:R-:W-:Y:S02]  /*8b90*/  IMAD.MOV.U32 R41, RZ, RZ, R47 ;  /* 0x000000ffff297224 */ /* 0x000fe400078e002f */
        /* <DEDUP_REMOVED lines=33> */
[----:B------:R-:W-:Y:S02]  /*8db0*/  F2FP.F16.F32.PACK_AB R49, R36, R49 ;  /* 0x000000312431723e */ /* 0x000fe400000000ff */
[----:B------:R-:W-:Y:S02]  /*8dc0*/  F2FP.F16.F32.PACK_AB R56, R56, R167 ;  /* 0x000000a73838723e */ /* 0x000fe400000000ff */
[----:B------:R-:W-:Y:S01]  /*8dd0*/  MOV R36, R43 ;  /* 0x0000002b00247202 */ /* 0x000fe20000000f00 */
[----:B------:R-:W-:Y:S01]  /*8de0*/  IMAD.MOV.U32 R38, RZ, RZ, R49 ;  /* 0x000000ffff267224 */ /* 0x000fe200078e0031 */
[----:B------:R-:W-:Y:S01]  /*8df0*/  MOV R42, R56 ;  /* 0x00000038002a7202 */ /* 0x000fe20000000f00 */
[----:B------:R-:W-:-:S07]  /*8e00*/  IMAD.MOV.U32 R43, RZ, RZ, R50 ;  /* 0x000000ffff2b7224 */ /* 0x000fce00078e0032 */
.L_x_2722:
[----:B------:R-:W-:Y:S05]  /*8e10*/  BSYNC B3 ;  /* 0x0000000000037941 */ /* 0x000fea0003800000 */
.L_x_2721:
        /* <DEDUP_REMOVED lines=13> */
.L_x_2720:
[----:B------:R-:W-:Y:S05]  /*8ef0*/  BSYNC B2 ;  /* 0x0000000000027941 */ /* 0x000fea0003800000 */
.L_x_2719:
[----:B------:R-:W-:-:S13]  /*8f00*/  ISETP.NE.AND P4, PT, R10, RZ, PT ;  /* 0x000000ff0a00720c */ /* 0x000fda0003f85270 */
[----:B------:R-:W-:Y:S05]  /*8f10*/  @!P4 BRA `(.L_x_2718) ;  /* 0x0000000400f0c947 */ /* 0x000fea0003800000 */
[----:B0-----:R-:W-:Y:S01]  /*8f20*/  SEL R36, R115, R142, !P1 ;  /* 0x0000008e73247207 */ /* 0x001fe20004800000 */
        /* <DEDUP_REMOVED lines=109> */
.L_x_2724:
[----:B------:R-:W-:Y:S05]  /*9600*/  BSYNC B2 ;  /* 0x0000000000027941 */ /* 0x000fea0003800000 */
.L_x_2723:
        /* <DEDUP_REMOVED lines=13> */
.L_x_2718:
[----:B------:R-:W-:Y:S05]  /*96e0*/  BSYNC B1 ;  /* 0x0000000000017941 */ /* 0x000fea0003800000 */
.L_x_2717:
[----:B0--3--:R-:W-:Y:S02]  /*96f0*/  VIADD R37, R212, 0x40 ;  /* 0x00000040d4257836 */ /* 0x009fe40000000000 */
        /* <DEDUP_REMOVED lines=63> */
[----:B------:R-:W-:Y:S02]  /*9af0*/  HADD2.F32 R80, -RZ, R80.H0_H0 ;  /* 0x20000050ff507230 */ /* 0x000fe40000004100 */
        /* <DEDUP_REMOVED lines=17> */
[----:B------:R-:W-:-:S02]  /*9c10*/  IMAD.MOV.U32 R37, RZ, RZ, R41 ;  /* 0x000000ffff257224 */ /* 0x000fc400078e0029 */
[----:B------:R-:W-:Y:S02]  /*9c20*/  IMAD.MOV.U32 R41, RZ, RZ, R44 ;  /* 0x000000ffff297224 */ /* 0x000fe400078e002c */
[----:B------:R-:W-:Y:S01]  /*9c30*/  FFMA.FTZ R39, R43, R74, R39 ;  /* 0x0000004a2b277223 */ /* 0x000fe20000010027 */
[--C-:B------:R-:W-:Y:S01]  /*9c40*/  HADD2.F32 R43, -RZ, R40.reuse.H0_H0 ;  /* 0x20000028ff2b7230 */ /* 0x100fe20000004100 */
[----:B------:R-:W-:Y:S01]  /*9c50*/  F2FP.F16.F32.PACK_AB R52, R52, R53 ;  /* 0x000000353434723e */ /* 0x000fe200000000ff */
[----:B------:R-:W-:Y:S02]  /*9c60*/  HADD2.F32 R40, -RZ, R40.H1_H1 ;  /* 0x30000028ff287230 */ /* 0x000fe40000004100 */
[----:B------:R-:W-:Y:S01]  /*9c70*/  F2FP.F16.F32.PACK_AB R48, R39, R48 ;  /* 0x000000302730723e */ /* 0x000fe200000000ff */
[-C--:B------:R-:W-:Y:S01]  /*9c80*/  FMUL.FTZ R55, R43, R160.reuse ;  /* 0x000000a02b377220 */ /* 0x080fe20000410000 */
[----:B------:R-:W-:Y:S01]  /*9c90*/  FMUL.FTZ R160, R54, R160 ;  /* 0x000000a036a07220 */ /* 0x000fe20000410000 */
[----:B------:R-:W-:-:S02]  /*9ca0*/  IMAD.MOV.U32 R39, RZ, RZ, R52 ;  /* 0x000000ffff277224 */ /* 0x000fc400078e0034 */
        /* <DEDUP_REMOVED lines=24> */
[----:B------:R-:W-:Y:S01]  /*9e30*/  IMAD.MOV.U32 R43, RZ, RZ, R48 ;  /* 0x000000ffff2b7224 */ /* 0x000fe200078e0030 */
[----:B------:R-:W-:-:S03]  /*9e40*/  MOV R38, R45 ;  /* 0x0000002d00267202 */ /* 0x000fc60000000f00 */
[----:B------:R-:W-:-:S07]  /*9e50*/  IMAD.MOV.U32 R42, RZ, RZ, R51 ;  /* 0x000000ffff2a7224 */ /* 0x000fce00078e0033 */
.L_x_2728:
[----:B------:R-:W-:Y:S05]  /*9e60*/  BSYNC B2 ;  /* 0x0000000000027941 */ /* 0x000fea0003800000 */
.L_x_2727:
[----:B------:R-:W-:Y:S01]  /*9e70*/  IADD3 R45, P3, P4, R96, R124, R13 ;  /* 0x0000007c602d7210 */ /* 0x000fe20007c7e00d */
[----:B------:R-:W-:-:S03]  /*9e80*/  ULDC.64 UR4, c[0x0][0x208] ;  /* 0x0000820000047ab9 */ /* 0x000fc60000000a00 */
[----:B------:R-:W-:Y:S02]  /*9e90*/  IADD3.X R48, R92, R46, R7, P3, P4 ;  /* 0x0000002e5c307210 */ /* 0x000fe40001fe8407 */
[----:B------:R-:W-:-:S04]  /*9ea0*/  LEA R44, P3, R45, R116, 0x1 ;  /* 0x000000742d2c7211 */ /* 0x000fc800078608ff */
[----:B------:R-:W-:Y:S02]  /*9eb0*/  LEA.HI.X R45, R45, R117, R48, 0x1, P3 ;  /* 0x000000752d2d7211 */ /* 0x000fe400018f0c30 */
[----:B------:R-:W-:-:S03]  /*9ec0*/  ISETP.GE.AND P3, PT, R47, R140, PT ;  /* 0x0000008c2f00720c */ /* 0x000fc60003f66270 */
[----:B--2---:R2:W-:Y:S10]  /*9ed0*/  STG.E.128 desc[UR4][R44.64], R36 ;  /* 0x000000242c007986 */ /* 0x0045f4000c101d04 */
[----:B--2---:R-:W-:-:S02]  /*9ee0*/  @!P3 SHF.R.S32.HI R37, RZ, 0x1f, R47 ;  /* 0x0000001fff25b819 */ /* 0x004fc4000001142f */
[----:B------:R-:W-:-:S04]  /*9ef0*/  @!P3 IADD3 R47, P4, P5, R96, R124, R47 ;  /* 0x0000007c602fb210 */ /* 0x000fc80007d9e02f */
[----:B------:R-:W-:Y:S02]  /*9f00*/  @!P3 IADD3.X R37, R92, R46, R37, P4, P5 ;  /* 0x0000002e5c25b210 */ /* 0x000fe400027ea425 */
[----:B------:R-:W-:-:S04]  /*9f10*/  @!P3 LEA R36, P4, R47, R116, 0x1 ;  /* 0x000000742f24b211 */ /* 0x000fc800078808ff */
[----:B------:R-:W-:-:S05]  /*9f20*/  @!P3 LEA.HI.X R37, R47, R117, R37, 0x1, P4 ;  /* 0x000000752f25b211 */ /* 0x000fca00020f0c25 */
[----:B0-----:R0:W-:Y:S04]  /*9f30*/  @!P3 STG.E.128 desc[UR4][R36.64], R40 ;  /* 0x000000282400b986 */ /* 0x0011e8000c101d04 */
.L_x_2726:
[----:B------:R-:W-:Y:S05]  /*9f40*/  BSYNC B1 ;  /* 0x0000000000017941 */ /* 0x000fea0003800000 */
.L_x_2725:
[----:B------:R-:W-:-:S13]  /*9f50*/  ISETP.NE.AND P3, PT, R10, RZ, PT ;  /* 0x000000ff0a00720c */ /* 0x000fda0003f65270 */
[----:B------:R-:W-:Y:S05]  /*9f60*/  @!P3 BRA `(.L_x_2685) ;  /* 0x0000000c0000b947 */ /* 0x000fea0003800000 */
[----:B------:R-:W-:Y:S01]  /*9f70*/  SEL R142, R115, R142, !P1 ;  /* 0x0000008e738e7207 */ /* 0x000fe20004800000 */
[----:B------:R-:W-:Y:S01]  /*9f80*/  BSSY B1, `(.L_x_2729) ;  /* 0x000006d000017945 */ /* 0x000fe20003800000 */
[----:B------:R-:W-:Y:S02]  /*9f90*/  SHF.R.U32.HI R38, RZ, 0x3, R222 ;  /* 0x00000003ff267819 */ /* 0x000fe400000116de */
[----:B0-----:R-:W-:Y:S02]  /*9fa0*/  SHF.R.S32.HI R36, RZ, 0x1f, R142 ;  /* 0x0000001fff247819 */ /* 0x001fe4000001148e */
        /* <DEDUP_REMOVED lines=10> */
[----:B------:R-:W-:Y:S02]  /*a050*/  IMAD.IADD R37, R37, 0x1, R36 ;  /* 0x0000000125257824 */ /* 0x000fe400078e0224 */
[C---:B------:R-:W-:Y:S02]  /*a060*/  IMAD R36, R17.reuse, 0x5000, R131 ;  /* 0x0000500011247824 */ /* 0x040fe400078e0283 */
[----:B------:R-:W-:-:S03]  /*a070*/  IMAD R40, R17, 0x5000, R37 ;  /* 0x0000500011287824 */ /* 0x000fc600078e0225 */
[----:B------:R-:W-:Y:S01]  /*a080*/  LEA R36, R36, R16, 0x1 ;  /* 0x0000001024247211 */ /* 0x000fe200078e08ff */
[----:B------:R-:W-:-:S05]  /*a090*/  IMAD R40, R40, 0x2, R16 ;  /* 0x0000000228287824 */ /* 0x000fca00078e0210 */
[----:B------:R-:W0:Y:S04]  /*a0a0*/  LDS.128 R36, [R36+0x24400] ;  /* 0x0244000024247984 */ /* 0x000e280000000c00 */
[----:B------:R-:W2:Y:S01]  /*a0b0*/  LDS.128 R40, [R40+0x24400] ;  /* 0x0244000028287984 */ /* 0x000ea20000000c00 */
[----:B------:R-:W-:Y:S05]  /*a0c0*/  @P3 BRA `(.L_x_2730) ;  /* 0x0000000400603947 */ /* 0x000fea0003800000 */
[----:B------:R-:W-:Y:S01]  /*a0d0*/  HADD2.F32 R49, -RZ, R149.H0_H0 ;  /* 0x20000095ff317230 */ /* 0x000fe20000004100 */
[----:B------:R-:W-:Y:S01]  /*a0e0*/  SHF.R.U64 R76, R76, 0x10, R77 ;  /* 0x000000104c4c7819 */ /* 0x000fe2000000124d */
[----:B--2---:R-:W-:Y:S01]  /*a0f0*/  HADD2.F32 R44, -RZ, R41.H0_H0 ;  /* 0x20000029ff2c7230 */ /* 0x004fe20000004100 */
[----:B------:R-:W-:Y:S01]  /*a100*/  SHF.R.U64 R68, R68, 0x10, R69 ;  /* 0x0000001044447819 */ /* 0x000fe20000001245 */
[----:B0-----:R-:W-:Y:S01]  /*a110*/  HADD2.F32 R45, -RZ, R37.H0_H0 ;  /* 0x20000025ff2d7230 */ /* 0x001fe20000004100 */
[----:B------:R-:W-:Y:S01]  /*a120*/  SHF.R.U64 R78, R78, 0x10, R79 ;  /* 0x000000104e4e7819 */ /* 0x000fe2000000124f */
[----:B------:R-:W-:Y:S02]  /*a130*/  HADD2.F32 R48, -RZ, R151.H0_H0 ;  /* 0x20000097ff307230 */ /* 0x000fe40000004100 */
[-C--:B------:R-:W-:Y:S01]  /*a140*/  FMUL.FTZ R50, R44, R49.reuse ;  /* 0x000000312c327220 */ /* 0x080fe20000410000 */
[----:B------:R-:W-:Y:S02]  /*a150*/  HADD2.F32 R149, -RZ, R149.H1_H1 ;  /* 0x30000095ff957230 */ /* 0x000fe40000004100 */
[----:B------:R-:W-:Y:S01]  /*a160*/  FMUL.FTZ R49, R45, R49 ;  /* 0x000000312d317220 */ /* 0x000fe20000410000 */
[----:B------:R-:W-:-:S02]  /*a170*/  HADD2.F32 R151, -RZ, R151.H1_H1 ;  /* 0x30000097ff977230 */ /* 0x000fc40000004100 */
        /* <DEDUP_REMOVED lines=15> */
[----:B------:R-:W-:Y:S02]  /*a270*/  HADD2.F32 R50, -RZ, R150.H0_H0 ;  /* 0x20000096ff327230 */ /* 0x000fe40000004100 */
[----:B------:R-:W-:Y:S01]  /*a280*/  FFMA.FTZ R37, R48, R37, R51 ;  /* 0x0000002530257223 */ /* 0x000fe20000010033 */
[----:B------:R-:W-:-:S02]  /*a290*/  HADD2.F32 R48, -RZ, R43.H0_H0 ;  /* 0x2000002bff307230 */ /* 0x000fc40000004100 */
[----:B------:R-:W-:Y:S01]  /*a2a0*/  HADD2.F32 R49, -RZ, R39.H0_H0 ;  /* 0x20000027ff317230 */ /* 0x000fe20000004100 */
[----:B------:R-:W-:Y:S01]  /*a2b0*/  F2FP.F16.F32.PACK_AB R41, R41, R45 ;  /* 0x0000002d2929723e */ /* 0x000fe200000000ff */
[----:B------:R-:W-:Y:S02]  /*a2c0*/  HADD2.F32 R51, -RZ, R153.H0_H0 ;  /* 0x20000099ff337230 */ /* 0x000fe40000004100 */
        /* <DEDUP_REMOVED lines=8> */
[----:B------:R-:W-:Y:S01]  /*a350*/  HADD2.F32 R150, -RZ, R150.H1_H1 ;  /* 0x30000096ff967230 */ /* 0x000fe20000004100 */
[----:B------:R-:W-:Y:S01]  /*a360*/  F2FP.F16.F32.PACK_AB R44, R37, R44 ;  /* 0x0000002c252c723e */ /* 0x000fe200000000ff */
[----:B------:R-:W-:-:S02]  /*a370*/  HADD2.F32 R49, -RZ, R49.H0_H0 ;  /* 0x20000031ff317230 */ /* 0x000fc40000004100 */
[----:B------:R-:W-:Y:S02]  /*a380*/  HADD2.F32 R48, -RZ, R48.H0_H0 ;  /* 0x20000030ff307230 */ /* 0x000fe40000004100 */
[----:B------:R-:W-:Y:S02]  /*a390*/  HADD2.F32 R153, -RZ, R153.H1_H1 ;  /* 0x30000099ff997230 */ /* 0x000fe40000004100 */
        /* <DEDUP_REMOVED lines=40> */
[----:B------:R-:W-:Y:S01]  /*a620*/  MOV R38, R43 ;  /* 0x0000002b00267202 */ /* 0x000fe20000000f00 */
[----:B------:R-:W-:Y:S02]  /*a630*/  IMAD.MOV.U32 R43, RZ, RZ, R48 ;  /* 0x000000ffff2b7224 */ /* 0x000fe400078e0030 */
[----:B------:R-:W-:-:S07]  /*a640*/  IMAD.MOV.U32 R42, RZ, RZ, R78 ;  /* 0x000000ffff2a7224 */ /* 0x000fce00078e004e */
.L_x_2730:
[----:B------:R-:W-:Y:S05]  /*a650*/  BSYNC B1 ;  /* 0x0000000000017941 */ /* 0x000fea0003800000 */
.L_x_2729:
[----:B------:R-:W-:Y:S01]  /*a660*/  IADD3 R45, P3, P4, R96, R124, R11 ;  /* 0x0000007c602d7210 */ /* 0x000fe20007c7e00b */
[----:B------:R-:W-:-:S03]  /*a670*/  ULDC.64 UR4, c[0x0][0x208] ;  /* 0x0000820000047ab9 */ /* 0x000fc60000000a00 */
[----:B------:R-:W-:Y:S02]  /*a680*/  IADD3.X R48, R92, R46, R6, P3, P4 ;  /* 0x0000002e5c307210 */ /* 0x000fe40001fe8406 */
[----:B------:R-:W-:-:S04]  /*a690*/  LEA R44, P3, R45, R116, 0x1 ;  /* 0x000000742d2c7211 */ /* 0x000fc800078608ff */
[----:B------:R-:W-:Y:S02]  /*a6a0*/  LEA.HI.X R45, R45, R117, R48, 0x1, P3 ;  /* 0x000000752d2d7211 */ /* 0x000fe400018f0c30 */
[----:B------:R-:W-:-:S03]  /*a6b0*/  ISETP.GE.AND P3, PT, R47, R140, PT ;  /* 0x0000008c2f00720c */ /* 0x000fc60003f66270 */
        /* <DEDUP_REMOVED lines=10> */
.L_x_2642:
[----:B------:R-:W2:Y:S02]  /*a760*/  LDL R36, [R1+0x5c] ;  /* 0x00005c0001247983 */ /* 0x000ea40000100800 */
[----:B--2---:R-:W-:-:S13]  /*a770*/  R2UR UR4, R36 ;  /* 0x00000000240472ca */ /* 0x004fda00000e0000 */
[----:B------:R-:W-:-:S06]  /*a780*/  UISETP.NE.AND UP0, UPT, UR4, 0x3, UPT ;  /* 0x000000030400788c */ /* 0x000fcc000bf05270 */
[----:B------:R-:W-:-:S13]  /*a790*/  PLOP3.LUT P2, PT, PT, PT, UP0, 0x80, 0x0 ;  /* 0x000000000000781c */ /* 0x000fda0003f4f008 */
[----:B------:R-:W-:Y:S05]  /*a7a0*/  @!P2 BRA `(.L_x_2731) ;  /* 0x000000000004a947 */ /* 0x000fea0003800000 */
[----:B------:R-:W-:Y:S01]  /*a7b0*/  BPT.TRAP 0x1 ;  /* 0x000000040000795c */ /* 0x000fe20000300000 */
.L_x_2731:
        /* <DEDUP_REMOVED lines=8> */
.L_x_3081:
[----:B------:R-:W-:Y:S05]  /*a840*/  BSYNC B1 ;  /* 0x0000000000017941 */ /* 0x000fea0003800000 */
.L_x_2732:
[----:B------:R-:W-:Y:S04]  /*a850*/  BSSY B1, `(.L_x_2734) ;  /* 0x000000f000017945 */ /* 0x000fe80003800000 */
[----:B------:R-:W-:Y:S05]  /*a860*/  @P4 BRA `(.L_x_2735) ;  /* 0x0000000000344947 */ /* 0x000fea0003800000 */
[----:B------:R-:W-:Y:S01]  /*a870*/  ISETP.NE.AND P5, PT, R26, RZ, PT ;  /* 0x000000ff1a00720c */ /* 0x000fe20003fa5270 */
[----:B------:R-:W-:Y:S01]  /*a880*/  ULDC.64 UR4, c[0x0][0x208] ;  /* 0x0000820000047ab9 */ /* 0x000fe20000000a00 */
[----:B------:R-:W-:Y:S02]  /*a890*/  ISETP.NE.AND P4, PT, R10, RZ, PT ;  /* 0x000000ff0a00720c */ /* 0x000fe40003f85270 */
[----:B------:R-:W-:-:S09]  /*a8a0*/  ISETP.NE.AND P3, PT, R9, RZ, PT ;  /* 0x000000ff0900720c */ /* 0x000fd20003f65270 */
[----:B------:R-:W2:Y:S04]  /*a8b0*/  @P5 LDS.128 R36, [R4+0x24400] ;  /* 0x0244000004245984 */ /* 0x000ea80000000c00 */
[----:B0-----:R-:W0:Y:S04]  /*a8c0*/  @P3 LDS.128 R40, [R4+0x29400] ;  /* 0x0294000004283984 */ /* 0x001e280000000c00 */
[----:B--2---:R-:W-:Y:S01]  /*a8d0*/  @P5 STG.E.128 desc[UR4][R60.64], R36 ;  /* 0x000000243c005986 */ /* 0x004fe2000c101d04 */
[----:B------:R-:W-:-:S03]  /*a8e0*/  ISETP.NE.AND P5, PT, R8, RZ, PT ;  /* 0x000000ff0800720c */ /* 0x000fc60003fa5270 */
[----:B------:R-:W2:Y:S04]  /*a8f0*/  @P4 LDS.128 R36, [R4+0x26c00] ;  /* 0x026c000004244984 */ /* 0x000ea80000000c00 */
[----:B0-----:R-:W-:Y:S06]  /*a900*/  @P3 STG.E.128 desc[UR4][R60.64+0x100], R40 ;  /* 0x000100283c003986 */ /* 0x001fec000c101d04 */
[----:B------:R-:W0:Y:S04]  /*a910*/  @P5 LDS.128 R44, [R4+0x2bc00] ;  /* 0x02bc0000042c5984 */ /* 0x000e280000000c00 */
[----:B--2---:R2:W-:Y:S04]  /*a920*/  @P4 STG.E.128 desc[UR4][R60.64+0x80], R36 ;  /* 0x000080243c004986 */ /* 0x0045e8000c101d04 */
[----:B0-----:R2:W-:Y:S02]  /*a930*/  @P5 STG.E.128 desc[UR4][R60.64+0x180], R44 ;  /* 0x0001802c3c005986 */ /* 0x0015e4000c101d04 */
.L_x_2735:
[----:B------:R-:W-:Y:S05]  /*a940*/  BSYNC B1 ;  /* 0x0000000000017941 */ /* 0x000fea0003800000 */
.L_x_2734:
[----:B--2---:R-:W-:Y:S01]  /*a950*/  VIADD R36, R212, 0x20 ;  /* 0x00000020d4247836 */ /* 0x004fe20000000000 */
[----:B------:R-:W-:Y:S04]  /*a960*/  BSSY B1, `(.L_x_2736) ;  /* 0x0000010000017945 */ /* 0x000fe80003800000 */
[----:B------:R-:W-:-:S13]  /*a970*/  ISETP.GE.AND P3, PT, R36, R3, PT ;  /* 0x000000032400720c */ /* 0x000fda0003f66270 */
        /* <DEDUP_REMOVED lines=14> */
.L_x_2737:
[----:B------:R-:W-:Y:S05]  /*aa60*/  BSYNC B1 ;  /* 0x0000000000017941 */ /* 0x000fea0003800000 */
.L_x_2736:
[----:B--2---:R-:W-:-:S04]  /*aa70*/  IADD3 R36, R212, 0x40, RZ ;  /* 0x00000040d4247810 */ /* 0x004fc80007ffe0ff */
        /* <DEDUP_REMOVED lines=15> */
.L_x_2685:
[----:B------:R-:W-:Y:S05]  /*ab70*/  BSYNC B0 ;  /* 0x0000000000007941 */ /* 0x000fea0003800000 */
.L_x_2641:
[----:B01234-:R-:W0:Y:S01]  /*ab80*/  S2R R36, SR_TID.X ;  /* 0x0000000000247919 */ /* 0x01fe220000002100 */
[----:B------:R-:W-:Y:S01]  /*ab90*/  @!PT LDS RZ, [RZ] ;  /* 0x00000000fffff984 */ /* 0x000fe20000000800 */
[----:B------:R-:W-:Y:S01]  /*aba0*/  @!PT LDS RZ, [RZ] ;  /* 0x00000000fffff984 */ /* 0x000fe20000000800 */
[----:B------:R-:W-:Y:S01]  /*abb0*/  @!PT LDS RZ, [RZ] ;  /* 0x00000000fffff984 */ /* 0x000fe20000000800 */
[----:B------:R-:W-:Y:S01]  /*abc0*/  @!PT LDS RZ, [RZ] ;  /* 0x00000000fffff984 */ /* 0x000fe20000000800 */
[----:B------:R1:W-:Y:S06]  /*abd0*/  MEMBAR.ALL.CTA ;  /* 0x0000000000007992 */ /* 0x0003ec0000008000 */
[----:B-1----:R-:W1:Y:S01]  /*abe0*/  FENCE.VIEW.ASYNC.S ;  /* 0x00000000000073c6 */ /* 0x002e620000000000 */
[----:B------:R-:W-:Y:S05]  /*abf0*/  WARPSYNC.ALL ;  /* 0x0000000000007948 */ /* 0x000fea0003800000 */
[----:B------:R-:W-:Y:S01]  /*ac00*/  BSSY B0, `(.L_x_2738) ;  /* 0x0000009000007945 */ /* 0x000fe20003800000 */
[----:B0-----:R-:W-:Y:S01]  /*ac10*/  LOP3.LUT R36, R36, 0x7f, RZ, 0xc0, !PT ;  /* 0x0000007f24247812 */ /* 0x001fe200078ec0ff */
[----:B-1----:R0:W-:Y:S03]  /*ac20*/  BAR.SYNC.DEFER_BLOCKING R172, 0x80 ;  /* 0x000200ac0000751d */ /* 0x0021e60000010000 */
[----:B------:R-:W-:-:S13]  /*ac30*/  ISETP.NE.AND P3, PT, R36, RZ, PT ;  /* 0x000000ff2400720c */ /* 0x000fda0003f65270 */
[----:B------:R-:W-:-:S05]  /*ac40*/  @!P3 VIADD R36, R0, 0x388a0 ;  /* 0x000388a00024b836 */ /* 0x000fca0000000000 */
[----:B------:R-:W-:-:S04]  /*ac50*/  @!P3 PRMT R36, RZ, 0x654, R36 ;  /* 0x00000654ff24b816 */ /* 0x000fc80000000024 */
[----:B------:R0:W-:Y:S01]  /*ac60*/  @!P3 SYNCS.ARRIVE.TRANS64.RED.A1T0 RZ, [R36+URZ], RZ ;  /* 0x000000ff24ffb9a7 */ /* 0x0001e2000810043f */
[----:B------:R-:W-:Y:S05]  /*ac70*/  @!P2 BRA `(.L_x_2739) ;  /* 0x000000000004a947 */ /* 0x000fea0003800000 */
[----:B------:R-:W-:Y:S01]  /*ac80*/  BPT.TRAP 0x1 ;  /* 0x000000040000795c */ /* 0x000fe20000300000 */
.L_x_2739:
[----:B------:R-:W-:Y:S05]  /*ac90*/  BSYNC B0 ;  /* 0x0000000000007941 */ /* 0x000fea0003800000 */
.L_x_2738:
[----:B------:R-:W1:Y:S01]  /*aca0*/  SYNCS.PHASECHK.TRANS64.TRYWAIT P2, [R0+URZ+0x388b0], R114 ;  /* 0x0388b072000075a7 */ /* 0x000e62000804017f */
[----:B------:R-:W-:Y:S01]  /*acb0*/  ULDC.64 UR4, c[0x0][0x318] ;  /* 0x0000c60000047ab9 */ /* 0x000fe20000000a00 */
[----:B------:R-:W-:Y:S01]  /*acc0*/  ULDC.64 UR60, c[0x0][0x328] ;  /* 0x0000ca00003c7ab9 */ /* 0x000fe20000000a00 */
[----:B0-----:R-:W-:Y:S01]  /*acd0*/  IMAD.U32 R36, RZ, RZ, UR5 ;  /* 0x00000005ff247e24 */ /* 0x001fe2000f8e00ff */
[----:B------:R-:W-:Y:S01]  /*ace0*/  BSSY B0, `(.L_x_2740) ;  /* 0x0000007000007945 */ /* 0x000fe20003800000 */
[----:B------:R-:W-:Y:S01]  /*acf0*/  IMAD.U32 R37, RZ, RZ, UR4 ;  /* 0x00000004ff257e24 */ /* 0x000fe2000f8e00ff */
[----:B------:R-:W-:Y:S01]  /*ad00*/  ISETP.GE.AND P4, PT, R212, R3, PT ;  /* 0x00000003d400720c */ /* 0x000fe20003f86270 */
[----:B------:R-:W-:Y:S01]  /*ad10*/  IMAD.WIDE R48, R24, 0x50, R112 ;  /* 0x0000005018307825 */ /* 0x000fe200078e0270 */
[----:B------:R0:W-:Y:S04]  /*ad20*/  STL [R1+0x14], R36 ;  /* 0x0000142401007387 */ /* 0x0001e80000100800 */
[----:B------:R0:W-:Y:S02]  /*ad30*/  STL [R1+0x58], R37 ;  /* 0x0000582501007387 */ /* 0x0001e40000100800 */
[----:B01----:R-:W-:Y:S05]  /*ad40*/  @!P2 BRA `(.L_x_2741) ;  /* 0x000002840098a947 */ /* 0x003fea0003800000 */
.L_x_3082:
[----:B------:R-:W-:Y:S05]  /*ad50*/  BSYNC B0 ;  /* 0x0000000000007941 */ /* 0x000fea0003800000 */
.L_x_2740:
[----:B------:R-:W-:Y:S04]  /*ad60*/  BSSY B0, `(.L_x_2742) ;  /* 0x000001c000007945 */ /* 0x000fe80003800000 */
[----:B------:R-:W-:Y:S05]  /*ad70*/  @P4 BRA `(.L_x_2743) ;  /* 0x0000000000684947 */ /* 0x000fea0003800000 */
[----:B------:R-:W2:Y:S01]  /*ad80*/  LDL R37, [R1+0x58] ;  /* 0x0000580001257983 */ /* 0x000ea20000100800 */
[----:B------:R-:W-:-:S03]  /*ad90*/  ULDC UR6, c[0x0][0x2f4] ;  /* 0x0000bd0000067ab9 */ /* 0x000fc60000000800 */
[----:B------:R-:W3:Y:S01]  /*ada0*/  LDL R36, [R1+0x14] ;  /* 0x0000140001247983 */ /* 0x000ee20000100800 */
[----:B------:R-:W-:Y:S01]  /*adb0*/  ISETP.GE.AND P5, PT, R18, UR6, PT ;  /* 0x0000000612007c0c */ /* 0x000fe2000bfa6270 */
[----:B------:R-:W-:Y:S01]  /*adc0*/  IMAD R43, R49, UR60, RZ ;  /* 0x0000003c312b7c24 */ /* 0x000fe2000f8e02ff */
[----:B------:R-:W-:Y:S01]  /*add0*/  ISETP.GE.AND P4, PT, R213, UR6, PT ;  /* 0x00000006d5007c0c */ /* 0x000fe2000bf86270 */
[----:B------:R-:W-:Y:S02]  /*ade0*/  IMAD.MOV.U32 R40, RZ, RZ, R94 ;  /* 0x000000ffff287224 */ /* 0x000fe400078e005e */
[----:B------:R-:W-:Y:S02]  /*adf0*/  IMAD.MOV.U32 R41, RZ, RZ, R5 ;  /* 0x000000ffff297224 */ /* 0x000fe400078e0005 */
[C---:B------:R-:W-:Y:S02]  /*ae00*/  IMAD R43, R48.reuse, UR61, R43 ;  /* 0x0000003d302b7c24 */ /* 0x040fe4000f8e022b */
[----:B------:R-:W-:-:S05]  /*ae10*/  IMAD.WIDE.U32 R40, R48, UR60, R40 ;  /* 0x0000003c30287c25 */ /* 0x000fca000f8e0028 */
[----:B------:R-:W-:Y:S02]  /*ae20*/  IADD3 R41, R41, R43, RZ ;  /* 0x0000002b29297210 */ /* 0x000fe40007ffe0ff */
[----:B--2---:R-:W-:Y:S02]  /*ae30*/  R2UR UR4, R37 ;  /* 0x00000000250472ca */ /* 0x004fe400000e0000 */
[----:B---3--:R-:W-:Y:S02]  /*ae40*/  R2UR UR7, R36 ;  /* 0x00000000240772ca */ /* 0x008fe400000e0000 */
[----:B------:R-:W1:Y:S09]  /*ae50*/  @!P5 LDS.128 R36, [R4+0x400] ;  /* 0x000400000424d984 */ /* 0x000e720000000c00 */
[----:B------:R-:W-:Y:S01]  /*ae60*/  LEA R50, P2, R40, UR4, 0x1 ;  /* 0x0000000428327c11 */ /* 0x000fe2000f8408ff */
[----:B------:R-:W-:-:S03]  /*ae70*/  ULDC.64 UR4, c[0x0][0x208] ;  /* 0x0000820000047ab9 */ /* 0x000fc60000000a00 */
[----:B------:R-:W-:Y:S02]  /*ae80*/  LEA.HI.X R51, R40, UR7, R41, 0x1, P2 ;  /* 0x0000000728337c11 */ /* 0x000fe400090f0c29 */
[----:B------:R-:W-:-:S13]  /*ae90*/  ISETP.GE.AND P2, PT, R220, UR6, PT ;  /* 0x00000006dc007c0c */ /* 0x000fda000bf46270 */
[----:B------:R-:W2:Y:S04]  /*aea0*/  @!P2 LDS.128 R40, [R4+0x5400] ;  /* 0x005400000428a984 */ /* 0x000ea80000000c00 */
[----:B-1----:R-:W-:Y:S01]  /*aeb0*/  @!P5 STG.E.128 desc[UR4][R50.64], R36 ;  /* 0x000000243200d986 */ /* 0x002fe2000c101d04 */
[----:B------:R-:W-:-:S03]  /*aec0*/  ISETP.GE.AND P5, PT, R221, UR6, PT ;  /* 0x00000006dd007c0c */ /* 0x000fc6000bfa6270 */
[----:B------:R-:W1:Y:S10]  /*aed0*/  @!P4 LDS.128 R36, [R4+0x2c00] ;  /* 0x002c00000424c984 */ /* 0x000e740000000c00 */
[----:B------:R-:W3:Y:S04]  /*aee0*/  @!P5 LDS.128 R44, [R4+0x7c00] ;  /* 0x007c0000042cd984 */ /* 0x000ee80000000c00 */
[----:B--2---:R2:W-:Y:S04]  /*aef0*/  @!P2 STG.E.128 desc[UR4][R50.64+0x100], R40 ;  /* 0x000100283200a986 */ /* 0x0045e8000c101d04 */
[----:B-1----:R2:W-:Y:S04]  /*af00*/  @!P4 STG.E.128 desc[UR4][R50.64+0x80], R36 ;  /* 0x000080243200c986 */ /* 0x0025e8000c101d04 */
[----:B---3--:R2:W-:Y:S02]  /*af10*/  @!P5 STG.E.128 desc[UR4][R50.64+0x180], R44 ;  /* 0x0001802c3200d986 */ /* 0x0085e4000c101d04 */
.L_x_2743:
[----:B------:R-:W-:Y:S05]  /*af20*/  BSYNC B0 ;  /* 0x0000000000007941 */ /* 0x000fea0003800000 */
.L_x_2742:
[----:B--2---:R-:W2:Y:S04]  /*af30*/  LDL R38, [R1+0x58] ;  /* 0x0000580001267983 */ /* 0x004ea80000100800 */
[----:B------:R-:W3:Y:S01]  /*af40*/  LDL R37, [R1+0x14] ;  /* 0x0000140001257983 */ /* 0x000ee20000100800 */
[----:B------:R-:W-:Y:S01]  /*af50*/  VIADD R36, R212, 0x20 ;  /* 0x00000020d4247836 */ /* 0x000fe20000000000 */
[----:B------:R-:W-:Y:S04]  /*af60*/  BSSY B0, `(.L_x_2744) ;  /* 0x000001f000007945 */ /* 0x000fe80003800000 */
[----:B------:R-:W-:Y:S01]  /*af70*/  ISETP.GE.AND P2, PT, R36, R3, PT ;  /* 0x000000032400720c */ /* 0x000fe20003f46270 */
[----:B--2---:R-:W-:-:S02]  /*af80*/  IMAD.MOV.U32 R53, RZ, RZ, R38 ;  /* 0x000000ffff357224 */ /* 0x004fc400078e0026 */
[----:B---3--:R-:W-:-:S10]  /*af90*/  IMAD.MOV.U32 R52, RZ, RZ, R37 ;  /* 0x000000ffff347224 */ /* 0x008fd400078e0025 */
[----:B------:R-:W-:Y:S05]  /*afa0*/  @P2 BRA `(.L_x_2745) ;  /* 0x0000000000682947 */ /* 0x000fea0003800000 */
[----:B------:R-:W-:Y:S01]  /*afb0*/  ULDC UR6, c[0x0][0x2f4] ;  /* 0x0000bd0000067ab9 */ /* 0x000fe20000000800 */
[----:B------:R-:W-:Y:S02]  /*afc0*/  IADD3 R43, P4, R48, 0x20, RZ ;  /* 0x00000020302b7810 */ /* 0x000fe40007f9e0ff */
[----:B------:R-:W-:Y:S02]  /*afd0*/  ISETP.GE.AND P2, PT, R18, UR6, PT ;  /* 0x0000000612007c0c */ /* 0x000fe4000bf46270 */
[----:B------:R-:W-:Y:S01]  /*afe0*/  R2UR UR4, R53 ;  /* 0x00000000350472ca */ /* 0x000fe200000e0000 */
[----:B------:R-:W-:Y:S01]  /*aff0*/  IMAD.X R40, RZ, RZ, R49, P4 ;  /* 0x000000ffff287224 */ /* 0x000fe200020e0631 */
[----:B------:R-:W-:Y:S02]  /*b000*/  MOV R41, R5 ;  /* 0x0000000500297202 */ /* 0x000fe40000000f00 */
[----:B------:R-:W-:Y:S01]  /*b010*/  R2UR UR7, R52 ;  /* 0x00000000340772ca */ /* 0x000fe200000e0000 */
[----:B------:R-:W-:Y:S01]  /*b020*/  IMAD R42, R40, UR60, RZ ;  /* 0x0000003c282a7c24 */ /* 0x000fe2000f8e02ff */
[----:B------:R-:W-:Y:S01]  /*b030*/  ISETP.GE.AND P5, PT, R213, UR6, PT ;  /* 0x00000006d5007c0c */ /* 0x000fe2000bfa6270 */
[----:B------:R-:W-:-:S04]  /*b040*/  IMAD.MOV.U32 R40, RZ, RZ, R94 ;  /* 0x000000ffff287224 */ /* 0x000fc800078e005e */
[----:B------:R-:W1:Y:S01]  /*b050*/  @!P2 LDS.128 R36, [R4+0x1400] ;  /* 0x001400000424a984 */ /* 0x000e620000000c00 */
[----:B------:R-:W-:-:S04]  /*b060*/  IMAD.WIDE.U32 R40, R43, UR60, R40 ;  /* 0x0000003c2b287c25 */ /* 0x000fc8000f8e0028 */
[----:B------:R-:W-:Y:S01]  /*b070*/  IMAD R43, R43, UR61, R42 ;  /* 0x0000003d2b2b7c24 */ /* 0x000fe2000f8e022a */
[----:B------:R-:W-:Y:S01]  /*b080*/  LEA R50, P4, R40, UR4, 0x1 ;  /* 0x0000000428327c11 */ /* 0x000fe2000f8808ff */
[----:B------:R-:W-:Y:S02]  /*b090*/  ULDC.64 UR4, c[0x0][0x208] ;  /* 0x0000820000047ab9 */ /* 0x000fe40000000a00 */
[----:B------:R-:W-:-:S05]  /*b0a0*/  IMAD.IADD R41, R41, 0x1, R43 ;  /* 0x0000000129297824 */ /* 0x000fca00078e022b */
        /* <DEDUP_REMOVED lines=10> */
.L_x_2745:
[----:B------:R-:W-:Y:S05]  /*b150*/  BSYNC B0 ;  /* 0x0000000000007941 */ /* 0x000fea0003800000 */
.L_x_2744:
[----:B--2---:R-:W-:Y:S01]  /*b160*/  VIADD R36, R212, 0x40 ;  /* 0x00000040d4247836 */ /* 0x004fe20000000000 */
[----:B------:R-:W-:Y:S04]  /*b170*/  BSSY B0, `(.L_x_2746) ;  /* 0x000001d000007945 */ /* 0x000fe80003800000 */
[----:B------:R-:W-:-:S13]  /*b180*/  ISETP.GE.AND P2, PT, R36, R3, PT ;  /* 0x000000032400720c */ /* 0x000fda0003f46270 */
[----:B------:R-:W-:Y:S05]  /*b190*/  @P2 BRA `(.L_x_2747) ;  /* 0x0000000000682947 */ /* 0x000fea0003800000 */
[----:B------:R-:W-:Y:S01]  /*b1a0*/  ULDC UR6, c[0x0][0x2f4] ;  /* 0x0000bd0000067ab9 */ /* 0x000fe20000000800 */
[----:B------:R-:W-:Y:S01]  /*b1b0*/  IADD3 R3, P4, R48, 0x40, RZ ;  /* 0x0000004030037810 */ /* 0x000fe20007f9e0ff */
[----:B------:R-:W-:Y:S01]  /*b1c0*/  IMAD.MOV.U32 R40, RZ, RZ, R94 ;  /* 0x000000ffff287224 */ /* 0x000fe200078e005e */
[----:B------:R-:W-:Y:S01]  /*b1d0*/  ISETP.GE.AND P2, PT, R18, UR6, PT ;  /* 0x0000000612007c0c */ /* 0x000fe2000bf46270 */
[----:B------:R-:W-:Y:S01]  /*b1e0*/  IMAD.MOV.U32 R41, RZ, RZ, R5 ;  /* 0x000000ffff297224 */ /* 0x000fe200078e0005 */
[----:B------:R-:W-:Y:S01]  /*b1f0*/  R2UR UR4, R53 ;  /* 0x00000000350472ca */ /* 0x000fe200000e0000 */
[----:B------:R-:W-:Y:S01]  /*b200*/  IMAD.X R48, RZ, RZ, R49, P4 ;  /* 0x000000ffff307224 */ /* 0x000fe200020e0631 */
[----:B------:R-:W-:Y:S01]  /*b210*/  R2UR UR7, R52 ;  /* 0x00000000340772ca */ /* 0x000fe200000e0000 */
[----:B------:R-:W-:Y:S01]  /*b220*/  IMAD.WIDE.U32 R40, R3, UR60, R40 ;  /* 0x0000003c03287c25 */ /* 0x000fe2000f8e0028 */
[----:B------:R-:W-:-:S03]  /*b230*/  ISETP.GE.AND P5, PT, R213, UR6, PT ;  /* 0x00000006d5007c0c */ /* 0x000fc6000bfa6270 */
[----:B------:R-:W-:-:S04]  /*b240*/  IMAD R48, R48, UR60, RZ ;  /* 0x0000003c30307c24 */ /* 0x000fc8000f8e02ff */
[----:B------:R-:W1:Y:S01]  /*b250*/  @!P2 LDS.128 R36, [R4+0x2400] ;  /* 0x002400000424a984 */ /* 0x000e620000000c00 */
[----:B------:R-:W-:Y:S01]  /*b260*/  IMAD R3, R3, UR61, R48 ;  /* 0x0000003d03037c24 */ /* 0x000fe2000f8e0230 */
[----:B------:R-:W-:Y:S01]  /*b270*/  LEA R48, P4, R40, UR4, 0x1 ;  /* 0x0000000428307c11 */ /* 0x000fe2000f8808ff */
[----:B------:R-:W-:-:S03]  /*b280*/  ULDC.64 UR4, c[0x0][0x208] ;  /* 0x0000820000047ab9 */ /* 0x000fc60000000a00 */
[----:B------:R-:W-:-:S04]  /*b290*/  IADD3 R3, R41, R3, RZ ;  /* 0x0000000329037210 */ /* 0x000fc80007ffe0ff */
[----:B------:R-:W-:Y:S02]  /*b2a0*/  LEA.HI.X R49, R40, UR7, R3, 0x1, P4 ;  /* 0x0000000728317c11 */ /* 0x000fe4000a0f0c03 */
[----:B------:R-:W-:Y:S01]  /*b2b0*/  ISETP.GE.AND P4, PT, R220, UR6, PT ;  /* 0x00000006dc007c0c */ /* 0x000fe2000bf86270 */
[----:B------:R-:W2:Y:S04]  /*b2c0*/  @!P5 LDS.128 R40, [R4+0x4c00] ;  /* 0x004c00000428d984 */ /* 0x000ea80000000c00 */
[----:B-1----:R-:W-:Y:S01]  /*b2d0*/  @!P2 STG.E.128 desc[UR4][R48.64], R36 ;  /* 0x000000243000a986 */ /* 0x002fe2000c101d04 */
[----:B------:R-:W-:-:S07]  /*b2e0*/  ISETP.GE.AND P2, PT, R221, UR6, PT ;  /* 0x00000006dd007c0c */ /* 0x000fce000bf46270 */
[----:B------:R-:W1:Y:S04]  /*b2f0*/  @!P4 LDS.128 R36, [R4+0x7400] ;  /* 0x007400000424c984 */ /* 0x000e680000000c00 */
[----:B--2---:R-:W-:Y:S04]  /*b300*/  @!P5 STG.E.128 desc[UR4][R48.64+0x80], R40 ;  /* 0x000080283000d986 */ /* 0x004fe8000c101d04 */
[----:B------:R-:W2:Y:S04]  /*b310*/  @!P2 LDS.128 R44, [R4+0x9c00] ;  /* 0x009c0000042ca984 */ /* 0x000ea80000000c00 */
[----:B-1----:R1:W-:Y:S04]  /*b320*/  @!P4 STG.E.128 desc[UR4][R48.64+0x100], R36 ;  /* 0x000100243000c986 */ /* 0x0023e8000c101d04 */
[----:B--2---:R1:W-:Y:S02]  /*b330*/  @!P2 STG.E.128 desc[UR4][R48.64+0x180], R44 ;  /* 0x0001802c3000a986 */ /* 0x0043e4000c101d04 */
.L_x_2747:
[----:B------:R-:W-:Y:S05]  /*b340*/  BSYNC B0 ;  /* 0x0000000000007941 */ /* 0x000fea0003800000 */
.L_x_2746:
[----:B------:R-:W2:Y:S01]  /*b350*/  LDL R3, [R1+0x10] ;  /* 0x0000100001037983 */ /* 0x000ea20000100800 */
[----:B0-----:R-:W-:Y:S01]  /*b360*/  @!P3 VIADD R0, R0, 0x388c0 ;  /* 0x000388c00000b836 */ /* 0x001fe20000000000 */
[----:B------:R-:W-:Y:S01]  /*b370*/  PLOP3.LUT P2, PT, PT, PT, PT, 0x8, 0x0 ;  /* 0x000000000000781c */ /* 0x000fe20003f4e170 */
[----:B------:R-:W-:Y:S01]  /*b380*/  VIADD R17, R17, 0x1 ;  /* 0x0000000111117836 */ /* 0x000fe20000000000 */
[----:B------:R-:W-:Y:S01]  /*b390*/  @!PT LDS RZ, [RZ] ;  /* 0x00000000fffff984 */ /* 0x000fe20000000800 */
[----:B------:R-:W-:Y:S01]  /*b3a0*/  @!PT LDS RZ, [RZ] ;  /* 0x00000000fffff984 */ /* 0x000fe20000000800 */
[----:B------:R-:W-:Y:S01]  /*b3b0*/  @!PT LDS RZ, [RZ] ;  /* 0x00000000fffff984 */ /* 0x000fe20000000800 */
[----:B------:R-:W-:Y:S01]  /*b3c0*/  @!PT LDS RZ, [RZ] ;  /* 0x00000000fffff984 */ /* 0x000fe20000000800 */
[----:B------:R0:W-:Y:S06]  /*b3d0*/  MEMBAR.ALL.CTA ;  /* 0x0000000000007992 */ /* 0x0001ec0000008000 */
[----:B0-----:R-:W0:Y:S01]  /*b3e0*/  FENCE.VIEW.ASYNC.S ;  /* 0x00000000000073c6 */ /* 0x001e220000000000 */
[----:B------:R-:W-:Y:S01]  /*b3f0*/  @!P3 PRMT R0, RZ, 0x654, R0 ;  /* 0x00000654ff00b816 */ /* 0x000fe20000000000 */
[----:B0-----:R0:W-:Y:S06]  /*b400*/  BAR.SYNC.DEFER_BLOCKING R172, 0x80 ;  /* 0x000200ac0000751d */ /* 0x0011ec0000010000 */
[----:B------:R3:W-:Y:S01]  /*b410*/  @!P3 SYNCS.ARRIVE.TRANS64.RED.A1T0 RZ, [R0+URZ], RZ ;  /* 0x000000ff00ffb9a7 */ /* 0x0007e2000810043f */
[----:B------:R-:W-:-:S04]  /*b420*/  ISETP.NE.AND P3, PT, R17, 0x2, PT ;  /* 0x000000021100780c */ /* 0x000fc80003f65270 */
[----:B------:R-:W-:Y:S02]  /*b430*/  SEL R17, R17, RZ, P3 ;  /* 0x000000ff11117207 */ /* 0x000fe40001800000 */
[----:B---3--:R-:W-:-:S04]  /*b440*/  SEL R0, RZ, 0x1, P3 ;  /* 0x00000001ff007807 */ /* 0x008fc80001800000 */
[----:B------:R-:W-:Y:S02]  /*b450*/  LOP3.LUT R219, R219, R0, RZ, 0x3c, !PT ;  /* 0x00000000dbdb7212 */ /* 0x000fe400078e3cff */
[----:B--2---:R-:W-:-:S13]  /*b460*/  LOP3.LUT P4, RZ, R3, 0x2, RZ, 0xc0, !PT ;  /* 0x0000000203ff7812 */ /* 0x004fda000788c0ff */
[----:B0-----:R-:W-:Y:S05]  /*b470*/  @P4 BRA `(.L_x_2748) ;  /* 0xffffff78009c4947 */ /* 0x001fea000383ffff */
.L_x_2636:
[----:B------:R-:W0:Y:S01]  /*b480*/  LDC R0, c[0x0][0x448] ;  /* 0x00011200ff007b82 */ /* 0x000e220000000800 */
[----:B------:R-:W-:Y:S01]  /*b490*/  BSSY B0, `(.L_x_2749) ;  /* 0x0000011000007945 */ /* 0x000fe20003800000 */
[----:B0-----:R-:W-:Y:S01]  /*b4a0*/  ISETP.NE.AND P0, PT, R0, 0x1, PT ;  /* 0x000000010000780c */ /* 0x001fe20003f05270 */
[----:B------:R-:W-:-:S12]  /*b4b0*/  VIADD R0, R231, 0x7f ;  /* 0x0000007fe7007836 */ /* 0x000fd80000000000 */
[----:B------:R-:W0:Y:S08]  /*b4c0*/  @P0 LDC R3, c[0x0][0x44c] ;  /* 0x00011300ff030b82 */ /* 0x000e300000000800 */
[----:B------:R-:W2:Y:S01]  /*b4d0*/  @P0 LDC R2, c[0x0][0x450] ;  /* 0x00011400ff020b82 */ /* 0x000ea20000000800 */
[----:B0-----:R-:W-:-:S05]  /*b4e0*/  @P0 IMAD.HI.U32 R3, R0, R3, RZ ;  /* 0x0000000300030227 */ /* 0x001fca00078e00ff */
[----:B--2---:R-:W-:Y:S01]  /*b4f0*/  @P0 SHF.R.U32.HI R0, RZ, R2, R3 ;  /* 0x00000002ff000219 */ /* 0x004fe20000011603 */
[----:B------:R-:W-:-:S04]  /*b500*/  IMAD.MOV.U32 R2, RZ, RZ, RZ ;  /* 0x000000ffff027224 */ /* 0x000fc800078e00ff */
[----:B------:R-:W-:-:S04]  /*b510*/  IMAD.IADD R0, R143, 0x1, R0 ;  /* 0x000000018f007824 */ /* 0x000fc800078e0200 */
[----:B------:R-:W-:-:S05]  /*b520*/  IMAD.HI R0, R0, 0x66666667, RZ ;  /* 0x6666666700007827 */ /* 0x000fca00078e02ff */
[----:B------:R-:W-:-:S04]  /*b530*/  SHF.R.U32.HI R3, RZ, 0x1f, R0 ;  /* 0x0000001fff037819 */ /* 0x000fc80000011600 */
[----:B------:R-:W-:-:S04]  /*b540*/  LEA.HI.SX32 R3, R0, R3, 0x1b ;  /* 0x0000000300037211 */ /* 0x000fc800078fdaff */
[----:B------:R-:W-:-:S04]  /*b550*/  VIMNMX R144, R144, R3, PT ;  /* 0x0000000390907248 */ /* 0x000fc80003fe0100 */
[----:B------:R-:W-:Y:S01]  /*b560*/  ISETP.GE.AND P0, PT, R144, 0x1, PT ;  /* 0x000000019000780c */ /* 0x000fe20003f06270 */
[----:B------:R-:W-:-:S12]  /*b570*/  @P2 BRA `(.L_x_2750) ;  /* 0x0000000000082947 */ /* 0x000fd80003800000 */
[----:B------:R-:W0:Y:S02]  /*b580*/  FENCE.VIEW.ASYNC.G ;  /* 0x00000000000073c6 */ /* 0x000e240000000100 */
[----:B0-----:R-:W-:Y:S06]  /*b590*/  BAR.ARV 0xc, 0x180 ;  /* 0x0306000000007b1d */ /* 0x001fec0000002000 */
.L_x_2750:
[----:B------:R-:W-:Y:S05]  /*b5a0*/  BSYNC B0 ;  /* 0x0000000000007941 */ /* 0x000fea0003800000 */
.L_x_2749:
[----:B------:R-:W-:Y:S04]  /*b5b0*/  BSSY B0, `(.L_x_2751) ;  /* 0x0000021000007945 */ /* 0x000fe80003800000 */
        /* <DEDUP_REMOVED lines=8> */
[----:B------:R-:W-:-:S05]  /*b640*/  IABS R8, R9 ;  /* 0x0000000900087213 */ /* 0x000fca0000000000 */
[----:B------:R-:W-:Y:S02]  /*b650*/  IMAD.MOV R8, RZ, RZ, -R8 ;  /* 0x000000ffff087224 */ /* 0x000fe400078e0a08 */
[----:B0-----:R-:W0:Y:S02]  /*b660*/  MUFU.RCP R4, R4 ;  /* 0x0000000400047308 */ /* 0x001e240000001000 */
[----:B0-----:R-:W-:Y:S02]  /*b670*/  IADD3 R2, R4, 0xffffffe, RZ ;  /* 0x0ffffffe04027810 */ /* 0x001fe40007ffe0ff */
[----:B------:R-:W-:-:S04]  /*b680*/  IABS R4, R0 ;  /* 0x0000000000047213 */ /* 0x000fc80000000000 */
[----:B------:R0:W2:Y:S01]  /*b690*/  F2I.FTZ.U32.TRUNC.NTZ R3, R2 ;  /* 0x0000000200037305 */ /* 0x0000a2000021f000 */
[----:B------:R-:W-:-:S04]  /*b6a0*/  LOP3.LUT R0, R0, R9, RZ, 0x3c, !PT ;  /* 0x0000000900007212 */ /* 0x000fc800078e3cff */
[----:B------:R-:W-:Y:S01]  /*b6b0*/  ISETP.GE.AND P2, PT, R0, RZ, PT ;  /* 0x000000ff0000720c */ /* 0x000fe20003f46270 */
[----:B0-----:R-:W-:Y:S02]  /*b6c0*/  IMAD.MOV.U32 R2, RZ, RZ, RZ ;  /* 0x000000ffff027224 */ /* 0x001fe400078e00ff */
[----:B--2---:R-:W-:-:S04]  /*b6d0*/  IMAD.MOV R6, RZ, RZ, -R3 ;  /* 0x000000ffff067224 */ /* 0x004fc800078e0a03 */
[----:B------:R-:W-:-:S04]  /*b6e0*/  IMAD R7, R6, R5, RZ ;  /* 0x0000000506077224 */ /* 0x000fc800078e02ff */
[----:B------:R-:W-:-:S04]  /*b6f0*/  IMAD.HI.U32 R3, R3, R7, R2 ;  /* 0x0000000703037227 */ /* 0x000fc800078e0002 */
[----:B------:R-:W-:Y:S02]  /*b700*/  IMAD.MOV.U32 R2, RZ, RZ, R8 ;  /* 0x000000ffff027224 */ /* 0x000fe400078e0008 */
[----:B------:R-:W-:-:S04]  /*b710*/  IMAD.HI.U32 R3, R3, R4, RZ ;  /* 0x0000000403037227 */ /* 0x000fc800078e00ff */
[----:B------:R-:W-:-:S05]  /*b720*/  IMAD R2, R3, R2, R4 ;  /* 0x0000000203027224 */ /* 0x000fca00078e0204 */
[----:B------:R-:W-:-:S13]  /*b730*/  ISETP.GT.U32.AND P1, PT, R5, R2, PT ;  /* 0x000000020500720c */ /* 0x000fda0003f24070 */
[----:B------:R-:W-:Y:S01]  /*b740*/  @!P1 IMAD.IADD R2, R2, 0x1, -R5 ;  /* 0x0000000102029824 */ /* 0x000fe200078e0a05 */
[----:B------:R-:W-:Y:S02]  /*b750*/  @!P1 IADD3 R3, R3, 0x1, RZ ;  /* 0x0000000103039810 */ /* 0x000fe40007ffe0ff */
[----:B------:R-:W-:Y:S02]  /*b760*/  ISETP.NE.AND P1, PT, R9, RZ, PT ;  /* 0x000000ff0900720c */ /* 0x000fe40003f25270 */
[----:B------:R-:W-:-:S13]  /*b770*/  ISETP.GE.U32.AND P0, PT, R2, R5, PT ;  /* 0x000000050200720c */ /* 0x000fda0003f06070 */
[----:B------:R-:W-:-:S04]  /*b780*/  @P0 VIADD R3, R3, 0x1 ;  /* 0x0000000103030836 */ /* 0x000fc80000000000 */
[----:B------:R-:W-:-:S04]  /*b790*/  IMAD.MOV.U32 R2, RZ, RZ, R3 ;  /* 0x000000ffff027224 */ /* 0x000fc800078e0003 */
[----:B------:R-:W-:Y:S01]  /*b7a0*/  @!P2 IMAD.MOV R2, RZ, RZ, -R2 ;  /* 0x000000ffff02a224 */ /* 0x000fe200078e0a02 */
[----:B------:R-:W-:-:S07]  /*b7b0*/  @!P1 LOP3.LUT R2, RZ, R9, RZ, 0x33, !PT ;  /* 0x00000009ff029212 */ /* 0x000fce00078e33ff */
.L_x_2752:
[----:B------:R-:W-:Y:S05]  /*b7c0*/  BSYNC B0 ;  /* 0x0000000000007941 */ /* 0x000fea0003800000 */
.L_x_2751:
[----:B------:R-:W2:Y:S01]  /*b7d0*/  LDL R0, [R1+0x88] ;  /* 0x0000880001007983 */ /* 0x000ea20000100800 */
[----:B------:R-:W-:Y:S01]  /*b7e0*/  PLOP3.LUT P0, PT, PT, PT, PT, 0x80, 0x0 ;  /* 0x000000000000781c */ /* 0x000fe20003f0f070 */
[----:B------:R-:W-:Y:S01]  /*b7f0*/  IMAD.MOV.U32 R153, RZ, RZ, RZ ;  /* 0x000000ffff997224 */ /* 0x000fe200078e00ff */
[----:B------:R-:W-:Y:S01]  /*b800*/  CS2R R150, SRZ ;  /* 0x0000000000967805 */ /* 0x000fe2000001ff00 */
[----:B------:R-:W-:Y:S01]  /*b810*/  IMAD.MOV.U32 R154, RZ, RZ, RZ ;  /* 0x000000ffff9a7224 */ /* 0x000fe200078e00ff */
        /* <DEDUP_REMOVED lines=49> */
[----:B-1----:R-:W-:Y:S02]  /*bb30*/  CS2R R48, SRZ ;  /* 0x0000000000307805 */ /* 0x002fe4000001ff00 */
        /* <DEDUP_REMOVED lines=12> */
[----:B--2---:R-:W-:-:S05]  /*bc00*/  IMAD R229, R0, R2, RZ ;  /* 0x0000000200e57224 */ /* 0x004fca00078e02ff */
[----:B------:R-:W-:Y:S02]  /*bc10*/  VIADDMNMX R2, R229, R2, R144, PT ;  /* 0x00000002e5027246 */ /* 0x000fe40003800190 */
[----:B------:R-:W-:Y:S02]  /*bc20*/  CS2R R144, SRZ ;  /* 0x0000000000907805 */ /* 0x000fe4000001ff00 */
[----:B------:R-:W-:-:S13]  /*bc30*/  ISETP.GT.AND P1, PT, R2, R229, PT ;  /* 0x000000e50200720c */ /* 0x000fda0003f24270 */
[----:B------:R-:W-:Y:S05]  /*bc40*/  @!P1 BRA `(.L_x_2753) ;  /* 0x0000018c00c89947 */ /* 0x000fea0003800000 */
[----:B------:R-:W2:Y:S02]  /*bc50*/  LDL R0, [R1+0x90] ;  /* 0x0000900001007983 */ /* 0x000ea40000100800 */
[----:B--2---:R-:W-:Y:S02]  /*bc60*/  R2UR UR4, R0 ;  /* 0x00000000000472ca */ /* 0x004fe400000e0000 */
[----:B------:R-:W0:Y:S11]  /*bc70*/  S2R R0, SR_TID.X ;  /* 0x0000000000007919 */ /* 0x000e360000002100 */
[----:B------:R-:W-:-:S06]  /*bc80*/  ULOP3.LUT UP0, URZ, UR4, 0x9f, URZ, 0xc0, !UPT ;  /* 0x0000009f043f7892 */ /* 0x000fcc000f80c03f */
[----:B------:R-:W-:Y:S02]  /*bc90*/  PLOP3.LUT P0, PT, PT, PT, UP0, 0x80, 0x0 ;  /* 0x000000000000781c */ /* 0x000fe40003f0f008 */
[----:B0-----:R-:W-:-:S04]  /*bca0*/  IADD3 R0, R0, -0x80, RZ ;  /* 0xffffff8000007810 */ /* 0x001fc80007ffe0ff */
        /* <DEDUP_REMOVED lines=27> */
.L_x_2754:
        /* <DEDUP_REMOVED lines=13> */
.L_x_2758:
[----:B-1----:R1:W2:Y:S02]  /*bf30*/  SYNCS.PHASECHK.TRANS64.TRYWAIT P0, [R16+URZ+0x38800], R3 ;  /* 0x03880003100075a7 */ /* 0x0022a4000800017f */
[----:B--2---:R-:W-:Y:S05]  /*bf40*/  @!P0 NANOSLEEP.SYNCS 0x989680 ;  /* 0x009896800000895d */ /* 0x004fea0003900000 */
[----:B------:R-:W2:Y:S02]  /*bf50*/  @!P0 SYNCS.PHASECHK.TRANS64 P0, [R16+URZ+0x38800], R3 ;  /* 0x03880003100085a7 */ /* 0x000ea4000800007f */
[----:B--2---:R-:W-:Y:S05]  /*bf60*/  @!P0 BRA `(.L_x_2758) ;  /* 0xfffffffc00f08947 */ /* 0x004fea000383ffff */
.L_x_2757:
[----:B------:R-:W-:Y:S05]  /*bf70*/  BSYNC B0 ;  /* 0x0000000000007941 */ /* 0x000fea0003800000 */
.L_x_2756:
[----:B------:R-:W-:Y:S05]  /*bf80*/  BRA `(.L_x_2759) ;  /* 0x0000009400847947 */ /* 0x000fea0003800000 */
.L_x_2755:
[----:B------:R-:W2:Y:S01]  /*bf90*/  LDL R0, [R1+0x90] ;  /* 0x0000900001007983 */ /* 0x000ea20000100800 */
[----:B------:R-:W-:Y:S01]  /*bfa0*/  ULDC.64 UR6, c[0x0][0x408] ;  /* 0x0001020000067ab9 */ /* 0x000fe20000000a00 */
[----:B--2---:R-:W-:Y:S02]  /*bfb0*/  R2UR UR4, R0 ;  /* 0x00000000000472ca */ /* 0x004fe400000e0000 */
[----:B-----5:R-:W-:-:S05]  /*bfc0*/  SHF.R.S32.HI R0, RZ, 0x1f, R152 ;  /* 0x0000001fff007819 */ /* 0x020fca0000011498 */
[----:B------:R-:W-:-:S04]  /*bfd0*/  IMAD R5, R0, UR6, RZ ;  /* 0x0000000600057c24 */ /* 0x000fc8000f8e02ff */
[----:B------:R-:W-:Y:S02]  /*bfe0*/  IMAD R5, R152, UR7, R5 ;  /* 0x0000000798057c24 */ /* 0x000fe4000f8e0205 */
[----:B------:R-:W-:-:S03]  /*bff0*/  ULOP3.LUT UP0, URZ, UR4, 0x3ff, URZ, 0xc0, !UPT ;  /* 0x000003ff043f7892 */ /* 0x000fc6000f80c03f */
[----:B------:R-:W-:Y:S02]  /*c000*/  ULDC.64 UR4, c[0x0][0x3f8] ;  /* 0x0000fe0000047ab9 */ /* 0x000fe40000000a00 */
[----:B------:R-:W-:Y:S01]  /*c010*/  IMAD R3, R0, UR4, RZ ;  /* 0x0000000400037c24 */ /* 0x000fe2000f8e02ff */
[----:B------:R-:W-:Y:S01]  /*c020*/  PLOP3.LUT P0, PT, PT, PT, UP0, 0x80, 0x0 ;  /* 0x000000000000781c */ /* 0x000fe20003f0f008 */
[----:B------:R-:W-:-:S04]  /*c030*/  IMAD.WIDE.U32 R24, R152, UR4, RZ ;  /* 0x0000000498187c25 */ /* 0x000fc8000f8e00ff */
[C---:B------:R-:W-:Y:S02]  /*c040*/  IMAD R3, R152.reuse, UR5, R3 ;  /* 0x0000000598037c24 */ /* 0x040fe4000f8e0203 */
[----:B------:R-:W-:-:S03]  /*c050*/  IMAD.WIDE.U32 R152, R152, UR6, RZ ;  /* 0x0000000698987c25 */ /* 0x000fc6000f8e00ff */
[----:B------:R-:W-:Y:S01]  /*c060*/  IADD3 R73, R3, R25, RZ ;  /* 0x0000001903497210 */ /* 0x000fe20007ffe0ff */
[----:B------:R-:W-:Y:S02]  /*c070*/  IMAD.IADD R27, R5, 0x1, R153 ;  /* 0x00000001051b7824 */ /* 0x000fe400078e0299 */
        /* <DEDUP_REMOVED lines=16> */
[----:B0-----:R-:W-:Y:S05]  /*c180*/  CALL.ABS.NOINC R14 ;  /* 0x000000000e007343 */ /* 0x001fea0003c00000 */
.L_x_2760:
[----:B------:R-:W2:Y:S01]  /*c190*/  LDL R20, [R1+0x60] ;  /* 0x0000600001147983 */ /* 0x000ea20000100800 */
[----:B------:R-:W-:Y:S01]  /*c1a0*/  ULDC.U8 UR4, c[0x0][0x410] ;  /* 0x0001040000047ab9 */ /* 0x000fe20000000000 */
[----:B------:R-:W-:Y:S01]  /*c1b0*/  IMAD.IADD R0, R212, 0x1, R231 ;  /* 0x00000001d4007824 */ /* 0x000fe200078e02e7 */
[----:B------:R-:W-:Y:S01]  /*c1c0*/  ISETP.NE.AND P0, PT, RZ, UR4, PT ;  /* 0x00000004ff007c0c */ /* 0x000fe2000bf05270 */
[----:B------:R-:W-:Y:S03]  /*c1d0*/  BSSY B0, `(.L_x_2761) ;  /* 0x0000934000007945 */ /* 0x000fe60003800000 */
[----:B--2---:R-:W-:-:S09]  /*c1e0*/  LEA R3, R20, R0, 0x5 ;  /* 0x0000000014037211 */ /* 0x004fd200078e28ff */
[----:B------:R-:W-:Y:S05]  /*c1f0*/  @!P0 BRA `(.L_x_2762) ;  /* 0x00000048002c8947 */ /* 0x000fea0003800000 */
        /* <DEDUP_REMOVED lines=16> */
[----:B------:R-:W-:-:S04]  /*c300*/  IMAD.WIDE.U32 R4, R3, UR4, R4 ;  /* 0x0000000403047c25 */ /* 0x000fc8000f8e0004 */
[C---:B------:R-:W-:Y:S01]  /*c310*/  IMAD R9, R3.reuse, UR5, R10 ;  /* 0x0000000503097c24 */ /* 0x040fe2000f8e020a */
[----:B------:R-:W-:Y:S01]  /*c320*/  ULDC.64 UR4, c[0x0][0x3e8] ;  /* 0x0000fa0000047ab9 */ /* 0x000fe20000000a00 */
[----:B------:R-:W-:Y:S01]  /*c330*/  IMAD R33, R3, UR7, R8 ;  /* 0x0000000703217c24 */ /* 0x000fe2000f8e0208 */
[----:B------:R-:W-:Y:S01]  /*c340*/  ULDC.64 UR6, c[0x0][0x400] ;  /* 0x0001000000067ab9 */ /* 0x000fe20000000a00 */
[----:B------:R-:W-:Y:S01]  /*c350*/  IMAD.IADD R3, R5, 0x1, R9 ;  /* 0x0000000105037824 */ /* 0x000fe200078e0209 */
[----:B------:R-:W-:Y:S01]  /*c360*/  LEA R30, P0, R4, UR4, 0x1 ;  /* 0x00000004041e7c11 */ /* 0x000fe2000f8008ff */
[----:B------:R-:W-:Y:S01]  /*c370*/  UMOV UR4, 0xffffffff ;  /* 0xffffffff00047882 */ /* 0x000fe20000000000 */
[----:B------:R-:W-:Y:S02]  /*c380*/  LEA R31, P1, R6, UR6, 0x1 ;  /* 0x00000006061f7c11 */ /* 0x000fe4000f8208ff */
[----:B------:R-:W-:Y:S02]  /*c390*/  IADD3 R33, R7, R33, RZ ;  /* 0x0000002107217210 */ /* 0x000fe40007ffe0ff */
[----:B------:R-:W-:-:S02]  /*c3a0*/  LEA.HI.X R32, R4, UR5, R3, 0x1, P0 ;  /* 0x0000000504207c11 */ /* 0x000fc400080f0c03 */
[----:B------:R-:W-:Y:S01]  /*c3b0*/  LEA.HI.X R33, R6, UR7, R33, 0x1, P1 ;  /* 0x0000000706217c11 */ /* 0x000fe200088f0c21 */
[----:B------:R-:W-:Y:S06]  /*c3c0*/  BRA.DIV UR4, `(.L_x_2763) ;  /* 0x00000272040c7947 */ /* 0x000fec000b800000 */
[----:B------:R0:W1:Y:S04]  /*c3d0*/  SHFL.IDX PT, R7, R32, RZ, 0x181f ;  /* 0x00181fff20077589 */ /* 0x00006800000e0000 */
[----:B------:R0:W2:Y:S04]  /*c3e0*/  SHFL.IDX PT, R6, R30, RZ, 0x181f ;  /* 0x00181fff1e067589 */ /* 0x0000a800000e0000 */
[----:B------:R0:W3:Y:S04]  /*c3f0*/  SHFL.IDX PT, R9, R33, RZ, 0x181f ;  /* 0x00181fff21097589 */ /* 0x0000e800000e0000 */
[----:B------:R0:W4:Y:S02]  /*c400*/  SHFL.IDX PT, R8, R31, RZ, 0x181f ;  /* 0x00181fff1f087589 */ /* 0x00012400000e0000 */
.L_x_3088:
        /* <DEDUP_REMOVED lines=23> */
[C---:B------:R-:W-:Y:S01]  /*c580*/  @!P3 IMAD.SHL.U32 R21, R22.reuse, 0x2, RZ ;  /* 0x000000021615b824 */ /* 0x040fe200078e00ff */
[----:B------:R-:W-:-:S03]  /*c590*/  @!P3 SHF.L.U64.HI R4, R22, 0x1, R23 ;  /* 0x000000011604b819 */ /* 0x000fc60000010217 */
[----:B------:R-:W-:Y:S01]  /*c5a0*/  @!P2 IMAD.SHL.U32 R13, R215, 0x2, RZ ;  /* 0x00000002d70da824 */ /* 0x000fe200078e00ff */
[-C--:B--2---:R-:W-:Y:S02]  /*c5b0*/  @!P3 IADD3 R24, P5, R6, R21.reuse, RZ ;  /* 0x000000150618b210 */ /* 0x084fe40007fbe0ff */
[----:B----4-:R-:W-:Y:S02]  /*c5c0*/  @!P3 IADD3 R20, P4, R8, R21, RZ ;  /* 0x000000150814b210 */ /* 0x010fe40007f9e0ff */
[-C--:B------:R-:W-:Y:S01]  /*c5d0*/  @!P2 IADD3 R14, P6, R6, R13.reuse, RZ ;  /* 0x0000000d060ea210 */ /* 0x080fe20007fde0ff */
[----:B-1----:R-:W-:Y:S01]  /*c5e0*/  @!P3 IMAD.X R25, R7, 0x1, R4, P5 ;  /* 0x000000010719b824 */ /* 0x002fe200028e0604 */
[----:B------:R-:W-:Y:S02]  /*c5f0*/  @!P2 IADD3 R12, P5, R8, R13, RZ ;  /* 0x0000000d080ca210 */ /* 0x000fe40007fbe0ff */
[----:B---3--:R-:W-:Y:S02]  /*c600*/  @!P3 IADD3.X R21, R9, R4, RZ, P4, !PT ;  /* 0x000000040915b210 */ /* 0x008fe400027fe4ff */
[----:B------:R-:W-:-:S02]  /*c610*/  CS2R R70, SRZ ;  /* 0x0000000000467805 */ /* 0x000fc4000001ff00 */
[----:B------:R-:W-:Y:S02]  /*c620*/  CS2R R72, SRZ ;  /* 0x0000000000487805 */ /* 0x000fe4000001ff00 */
[----:B------:R-:W-:Y:S02]  /*c630*/  CS2R R66, SRZ ;  /* 0x0000000000427805 */ /* 0x000fe4000001ff00 */
[----:B------:R-:W-:Y:S02]  /*c640*/  CS2R R68, SRZ ;  /* 0x0000000000447805 */ /* 0x000fe4000001ff00 */
[----:B------:R-:W-:Y:S02]  /*c650*/  CS2R R62, SRZ ;  /* 0x00000000003e7805 */ /* 0x000fe4000001ff00 */
[----:B------:R-:W-:Y:S01]  /*c660*/  CS2R R64, SRZ ;  /* 0x0000000000407805 */ /* 0x000fe2000001ff00 */
[----:B------:R1:W5:Y:S04]  /*c670*/  @!P3 LD.E.64 R74, desc[UR6][R24.64] ;  /* 0x00000006184ab980 */ /* 0x000368000c101b00 */
[----:B------:R1:W5:Y:S01]  /*c680*/  @!P3 LD.E.64 R76, desc[UR6][R20.64] ;  /* 0x00000006144cb980 */ /* 0x000362000c101b00 */
[----:B------:R-:W-:Y:S01]  /*c690*/  @!P2 SHF.L.U64.HI R34, R215, 0x1, R11 ;  /* 0x00000001d722a819 */ /* 0x000fe2000001020b */
[C---:B------:R-:W-:Y:S01]  /*c6a0*/  @!P1 IMAD.SHL.U32 R11, R214.reuse, 0x2, RZ ;  /* 0x00000002d60b9824 */ /* 0x040fe200078e00ff */
[----:B------:R-:W-:-:S03]  /*c6b0*/  @!P1 SHF.L.U64.HI R28, R214, 0x1, R10 ;  /* 0x00000001d61c9819 */ /* 0x000fc6000001020a */
[--C-:B------:R-:W-:Y:S01]  /*c6c0*/  @!P2 IMAD.X R15, R7, 0x1, R34.reuse, P6 ;  /* 0x00000001070fa824 */ /* 0x100fe200030e0622 */
[-C--:B------:R-:W-:Y:S01]  /*c6d0*/  @!P1 IADD3 R10, P4, R6, R11.reuse, RZ ;  /* 0x0000000b060a9210 */ /* 0x080fe20007f9e0ff */
[----:B------:R-:W-:Y:S01]  /*c6e0*/  @!P2 IMAD.X R13, R9, 0x1, R34, P5 ;  /* 0x00000001090da824 */ /* 0x000fe200028e0622 */
[C---:B------:R-:W-:Y:S01]  /*c6f0*/  @!P0 SHF.L.U64.HI R26, R217.reuse, 0x1, R5 ;  /* 0x00000001d91a8819 */ /* 0x040fe20000010205 */
[----:B------:R-:W-:Y:S01]  /*c700*/  @!P0 IMAD.SHL.U32 R5, R217, 0x2, RZ ;  /* 0x00000002d9058824 */ /* 0x000fe200078e00ff */
[----:B------:R-:W-:Y:S01]  /*c710*/  @!P1 IADD3 R4, P6, R8, R11, RZ ;  /* 0x0000000b08049210 */ /* 0x000fe20007fde0ff */
[--C-:B------:R-:W-:Y:S01]  /*c720*/  @!P1 IMAD.X R11, R7, 0x1, R28.reuse, P4 ;  /* 0x00000001070b9824 */ /* 0x100fe200020e061c */
[----:B------:R1:W5:Y:S02]  /*c730*/  @!P2 LD.E.64 R70, desc[UR6][R14.64] ;  /* 0x000000060e46a980 */ /* 0x000364000c101b00 */
[-C--:B------:R-:W-:Y:S02]  /*c740*/  @!P0 IADD3 R6, P5, R6, R5.reuse, RZ ;  /* 0x0000000506068210 */ /* 0x080fe40007fbe0ff */
[----:B------:R-:W-:Y:S01]  /*c750*/  @!P0 IADD3 R8, P4, R8, R5, RZ ;  /* 0x0000000508088210 */ /* 0x000fe20007f9e0ff */
[----:B------:R-:W-:Y:S01]  /*c760*/  @!P1 IMAD.X R5, R9, 0x1, R28, P6 ;  /* 0x0000000109059824 */ /* 0x000fe200030e061c */
[----:B------:R1:W5:Y:S01]  /*c770*/  @!P2 LD.E.64 R72, desc[UR6][R12.64] ;  /* 0x000000060c48a980 */ /* 0x000362000c101b00 */
[----:B------:R-:W-:Y:S01]  /*c780*/  @!P0 IMAD.X R7, R7, 0x1, R26, P5 ;  /* 0x0000000107078824 */ /* 0x000fe200028e061a */
[----:B------:R-:W-:-:S02]  /*c790*/  @!P0 IADD3.X R9, R9, R26, RZ, P4, !PT ;  /* 0x0000001a09098210 */ /* 0x000fc400027fe4ff */
[----:B------:R1:W5:Y:S04]  /*c7a0*/  @!P1 LD.E.64 R66, desc[UR6][R10.64] ;  /* 0x000000060a429980 */ /* 0x000368000c101b00 */
[----:B------:R1:W5:Y:S04]  /*c7b0*/  @!P1 LD.E.64 R68, desc[UR6][R4.64] ;  /* 0x0000000604449980 */ /* 0x000368000c101b00 */
[----:B------:R1:W5:Y:S04]  /*c7c0*/  @!P0 LD.E.64 R62, desc[UR6][R6.64] ;  /* 0x00000006063e8980 */ /* 0x000368000c101b00 */
[----:B------:R1:W5:Y:S02]  /*c7d0*/  @!P0 LD.E.64 R64, desc[UR6][R8.64] ;  /* 0x0000000608408980 */ /* 0x000364000c101b00 */
.L_x_2765:
[----:B------:R-:W-:Y:S05]  /*c7e0*/  BSYNC B1 ;  /* 0x0000000000017941 */ /* 0x000fea0003800000 */
.L_x_2764:
[----:B-1---5:R-:W-:Y:S01]  /*c7f0*/  IMAD.MOV.U32 R4, RZ, RZ, R62 ;  /* 0x000000ffff047224 */ /* 0x022fe200078e003e */
[----:B------:R-:W-:Y:S01]  /*c800*/  UMOV UR4, 0xffffffff ;  /* 0xffffffff00047882 */ /* 0x000fe20000000000 */
[----:B--2---:R-:W-:Y:S01]  /*c810*/  IMAD.MOV.U32 R6, RZ, RZ, R66 ;  /* 0x000000ffff067224 */ /* 0x004fe200078e0042 */
[----:B------:R-:W-:Y:S01]  /*c820*/  CS2R R46, SRZ ;  /* 0x00000000002e7805 */ /* 0x000fe2000001ff00 */
        /* <DEDUP_REMOVED lines=10> */
[----:B------:R-:W-:Y:S01]  /*c8d0*/  PRMT R112, R4, 0x7610, R112 ;  /* 0x0000761004707816 */ /* 0x000fe20000000070 */
[----:B------:R-:W-:Y:S01]  /*c8e0*/  IMAD.MOV.U32 R4, RZ, RZ, R64 ;  /* 0x000000ffff047224 */ /* 0x000fe200078e0040 */
[----:B------:R-:W-:Y:S01]  /*c8f0*/  PRMT R111, R111, 0x5410, R5 ;  /* 0x000054106f6f7816 */ /* 0x000fe20000000005 */
[----:B------:R-:W-:Y:S01]  /*c900*/  IMAD.MOV.U32 R5, RZ, RZ, R65 ;  /* 0x000000ffff057224 */ /* 0x000fe200078e0041 */
[----:B------:R-:W-:Y:S01]  /*c910*/  PRMT R96, R6, 0x7610, R96 ;  /* 0x0000761006607816 */ /* 0x000fe20000000060 */
[----:B------:R-:W-:Y:S01]  /*c920*/  IMAD.MOV.U32 R6, RZ, RZ, R68 ;  /* 0x000000ffff067224 */ /* 0x000fe200078e0044 */
[----:B------:R-:W-:Y:S02]  /*c930*/  PRMT R113, R7, 0x7610, R113 ;  /* 0x0000761007717816 */ /* 0x000fe40000000071 */
        /* <DEDUP_REMOVED lines=14> */
[----:B------:R1:W2:Y:S04]  /*ca20*/  SHFL.IDX PT, R7, R32, 0x1, 0x181f ;  /* 0x00381f0020077f89 */ /* 0x0002a800000e0000 */
[----:B------:R1:W0:Y:S04]  /*ca30*/  SHFL.IDX PT, R6, R30, 0x1, 0x181f ;  /* 0x00381f001e067f89 */ /* 0x00022800000e0000 */
[----:B---3--:R1:W3:Y:S04]  /*ca40*/  SHFL.IDX PT, R9, R33, 0x1, 0x181f ;  /* 0x00381f0021097f89 */ /* 0x0082e800000e0000 */
[----:B----4-:R1:W4:Y:S02]  /*ca50*/  SHFL.IDX PT, R8, R31, 0x1, 0x181f ;  /* 0x00381f001f087f89 */ /* 0x01032400000e0000 */
.L_x_3094:
        /* <DEDUP_REMOVED lines=19> */
[C---:B------:R-:W-:Y:S02]  /*cb90*/  @!P3 SHF.L.U32 R21, R22.reuse, 0x1, RZ ;  /* 0x000000011615b819 */ /* 0x040fe400000006ff */
[----:B------:R-:W-:Y:S02]  /*cba0*/  @!P3 SHF.L.U64.HI R4, R22, 0x1, R23 ;  /* 0x000000011604b819 */ /* 0x000fe40000010217 */
[-C--:B0-----:R-:W-:Y:S01]  /*cbb0*/  @!P3 IADD3 R24, P5, R6, R21.reuse, RZ ;  /* 0x000000150618b210 */ /* 0x081fe20007fbe0ff */
[----:B------:R-:W-:Y:S01]  /*cbc0*/  @!P2 IMAD.SHL.U32 R13, R215, 0x2, RZ ;  /* 0x00000002d70da824 */ /* 0x000fe200078e00ff */
[----:B----4-:R-:W-:Y:S01]  /*cbd0*/  @!P3 IADD3 R20, P4, R8, R21, RZ ;  /* 0x000000150814b210 */ /* 0x010fe20007f9e0ff */
[----:B------:R-:W-:Y:S02]  /*cbe0*/  @!P0 IMAD.SHL.U32 R27, R217, 0x2, RZ ;  /* 0x00000002d91b8824 */ /* 0x000fe400078e00ff */
[--C-:B--2---:R-:W-:Y:S01]  /*cbf0*/  @!P3 IMAD.X R25, R7, 0x1, R4.reuse, P5 ;  /* 0x000000010719b824 */ /* 0x104fe200028e0604 */
[-C--:B------:R-:W-:Y:S01]  /*cc00*/  @!P2 IADD3 R14, P6, R6, R13.reuse, RZ ;  /* 0x0000000d060ea210 */ /* 0x080fe20007fde0ff */
[----:B---3--:R-:W-:Y:S01]  /*cc10*/  @!P3 IMAD.X R21, R9, 0x1, R4, P4 ;  /* 0x000000010915b824 */ /* 0x008fe200020e0604 */
[----:B------:R-:W-:-:S02]  /*cc20*/  @!P2 IADD3 R12, P5, R8, R13, RZ ;  /* 0x0000000d080ca210 */ /* 0x000fc40007fbe0ff */
        /* <DEDUP_REMOVED lines=8> */
[----:B------:R-:W-:Y:S02]  /*ccb0*/  ULDC.64 UR6, c[0x0][0x208] ;  /* 0x0000820000067ab9 */ /* 0x000fe40000000a00 */
[----:B------:R0:W5:Y:S04]  /*ccc0*/  @!P3 LD.E.64 R58, desc[UR6][R24.64] ;  /* 0x00000006183ab980 */ /* 0x000168000c101b00 */
[----:B------:R0:W5:Y:S01]  /*ccd0*/  @!P3 LD.E.64 R60, desc[UR6][R20.64] ;  /* 0x00000006143cb980 */ /* 0x000162000c101b00 */
[C---:B------:R-:W-:Y:S01]  /*cce0*/  @!P1 SHF.L.U64.HI R28, R214.reuse, 0x1, R5 ;  /* 0x00000001d61c9819 */ /* 0x040fe20000010205 */
[----:B------:R-:W-:Y:S01]  /*ccf0*/  @!P1 IMAD.SHL.U32 R5, R214, 0x2, RZ ;  /* 0x00000002d6059824 */ /* 0x000fe200078e00ff */
[----:B------:R-:W-:-:S04]  /*cd00*/  @!P0 SHF.L.U64.HI R34, R217, 0x1, R10 ;  /* 0x00000001d9228819 */ /* 0x000fc8000001020a */
[----:B------:R-:W-:Y:S02]  /*cd10*/  @!P1 IADD3 R10, P4, R6, R5, RZ ;  /* 0x00000005060a9210 */ /* 0x000fe40007f9e0ff */
[----:B------:R-:W-:-:S03]  /*cd20*/  @!P2 SHF.L.U64.HI R26, R215, 0x1, R11 ;  /* 0x00000001d71aa819 */ /* 0x000fc6000001020b */
[C---:B------:R-:W-:Y:S01]  /*cd30*/  @!P1 IMAD.X R11, R7.reuse, 0x1, R28, P4 ;  /* 0x00000001070b9824 */ /* 0x040fe200020e061c */
[----:B------:R-:W-:Y:S01]  /*cd40*/  @!P2 IADD3.X R15, R7, R26, RZ, P6, !PT ;  /* 0x0000001a070fa210 */ /* 0x000fe200037fe4ff */
[C---:B------:R-:W-:Y:S01]  /*cd50*/  @!P2 IMAD.X R13, R9.reuse, 0x1, R26, P5 ;  /* 0x00000001090da824 */ /* 0x040fe200028e061a */
[----:B------:R-:W-:Y:S02]  /*cd60*/  @!P1 IADD3 R4, P6, R8, R5, RZ ;  /* 0x0000000508049210 */ /* 0x000fe40007fde0ff */
[-C--:B------:R-:W-:Y:S01]  /*cd70*/  @!P0 IADD3 R6, P5, R6, R27.reuse, RZ ;  /* 0x0000001b06068210 */ /* 0x080fe20007fbe0ff */
[----:B------:R0:W5:Y:S01]  /*cd80*/  @!P2 LD.E.64 R54, desc[UR6][R14.64] ;  /* 0x000000060e36a980 */ /* 0x000162000c101b00 */
[----:B------:R-:W-:Y:S01]  /*cd90*/  @!P0 IADD3 R8, P4, R8, R27, RZ ;  /* 0x0000001b08088210 */ /* 0x000fe20007f9e0ff */
[----:B------:R-:W-:Y:S02]  /*cda0*/  @!P1 IMAD.X R5, R9, 0x1, R28, P6 ;  /* 0x0000000109059824 */ /* 0x000fe400030e061c */
[--C-:B------:R-:W-:Y:S01]  /*cdb0*/  @!P0 IMAD.X R7, R7, 0x1, R34.reuse, P5 ;  /* 0x0000000107078824 */ /* 0x100fe200028e0622 */
[----:B------:R0:W5:Y:S01]  /*cdc0*/  @!P2 LD.E.64 R56, desc[UR6][R12.64] ;  /* 0x000000060c38a980 */ /* 0x000162000c101b00 */
[----:B------:R-:W-:-:S03]  /*cdd0*/  @!P0 IMAD.X R9, R9, 0x1, R34, P4 ;  /* 0x0000000109098824 */ /* 0x000fc600020e0622 */
[----:B------:R0:W5:Y:S04]  /*cde0*/  @!P1 LD.E.64 R50, desc[UR6][R10.64] ;  /* 0x000000060a329980 */ /* 0x000168000c101b00 */
[----:B------:R0:W5:Y:S04]  /*cdf0*/  @!P1 LD.E.64 R52, desc[UR6][R4.64] ;  /* 0x0000000604349980 */ /* 0x000168000c101b00 */
[----:B------:R0:W5:Y:S04]  /*ce00*/  @!P0 LD.E.64 R46, desc[UR6][R6.64] ;  /* 0x00000006062e8980 */ /* 0x000168000c101b00 */
[----:B------:R0:W5:Y:S02]  /*ce10*/  @!P0 LD.E.64 R48, desc[UR6][R8.64] ;  /* 0x0000000608308980 */ /* 0x000164000c101b00 */
.L_x_2768:
[----:B------:R-:W-:Y:S05]  /*ce20*/  BSYNC B1 ;  /* 0x0000000000017941 */ /* 0x000fea0003800000 */
.L_x_2767:
[----:B0----5:R-:W-:Y:S01]  /*ce30*/  IMAD.MOV.U32 R5, RZ, RZ, R47 ;  /* 0x000000ffff057224 */ /* 0x021fe200078e002f */
[----:B------:R-:W-:Y:S01]  /*ce40*/  MOV R4, R46 ;  /* 0x0000002e00047202 */ /* 0x000fe20000000f00 */
[----:B------:R-:W-:Y:S01]  /*ce50*/  IMAD.MOV.U32 R6, RZ, RZ, R50 ;  /* 0x000000ffff067224 */ /* 0x000fe200078e0032 */
[----:B------:R-:W-:Y:S01]  /*ce60*/  UMOV UR4, 0xffffffff ;  /* 0xffffffff00047882 */ /* 0x000fe20000000000 */
[----:B--2---:R-:W-:Y:S01]  /*ce70*/  IMAD.MOV.U32 R7, RZ, RZ, R51 ;  /* 0x000000ffff077224 */ /* 0x004fe200078e0033 */
        /* <DEDUP_REMOVED lines=18> */
[----:B------:R-:W-:-:S05]  /*cfa0*/  IMAD.MOV.U32 R7, RZ, RZ, R61 ;  /* 0x000000ffff077224 */ /* 0x000fca00078e003d */
[----:B------:R-:W-:Y:S01]  /*cfb0*/  PRMT R106, R6, 0x5410, R7 ;  /* 0x00005410066a7816 */ /* 0x000fe20000000007 */
[----:B------:R-:W-:Y:S06]  /*cfc0*/  BRA.DIV UR4, `(.L_x_2769) ;  /* 0x0000026604f47947 */ /* 0x000fec000b800000 */
[----:B------:R0:W2:Y:S04]  /*cfd0*/  SHFL.IDX PT, R7, R32, 0x2, 0x181f ;  /* 0x00581f0020077f89 */ /* 0x0000a800000e0000 */
[----:B------:R0:W0:Y:S04]  /*cfe0*/  SHFL.IDX PT, R6, R30, 0x2, 0x181f ;  /* 0x00581f001e067f89 */ /* 0x00002800000e0000 */
[----:B---3--:R3:W0:Y:S04]  /*cff0*/  SHFL.IDX PT, R9, R33, 0x2, 0x181f ;  /* 0x00581f0021097f89 */ /* 0x00862800000e0000 */
[----:B----4-:R3:W4:Y:S02]  /*d000*/  SHFL.IDX PT, R8, R31, 0x2, 0x181f ;  /* 0x00581f001f087f89 */ /* 0x01072400000e0000 */
.L_x_3100:
        /* <DEDUP_REMOVED lines=25> */
[----:B------:R-:W-:Y:S02]  /*d1a0*/  @!P2 SHF.L.U32 R13, R215, 0x1, RZ ;  /* 0x00000001d70da819 */ /* 0x000fe400000006ff */
[-C--:B----4-:R-:W-:Y:S02]  /*d1b0*/  @!P3 IADD3 R20, P4, R8, R21.reuse, RZ ;  /* 0x000000150814b210 */ /* 0x090fe40007f9e0ff */
[C---:B0-----:R-:W-:Y:S02]  /*d1c0*/  @!P3 IADD3 R24, P5, R6.reuse, R21, RZ ;  /* 0x000000150618b210 */ /* 0x041fe40007fbe0ff */
[-C--:B------:R-:W-:Y:S01]  /*d1d0*/  @!P2 IADD3 R14, P6, R6, R13.reuse, RZ ;  /* 0x0000000d060ea210 */ /* 0x080fe20007fde0ff */
[--C-:B------:R-:W-:Y:S02]  /*d1e0*/  @!P3 IMAD.X R21, R9, 0x1, R4.reuse, P4 ;  /* 0x000000010915b824 */ /* 0x100fe400020e0604 */
[----:B--2---:R-:W-:Y:S01]  /*d1f0*/  @!P3 IMAD.X R25, R7, 0x1, R4, P5 ;  /* 0x000000010719b824 */ /* 0x004fe200028e0604 */
[----:B------:R-:W-:-:S02]  /*d200*/  @!P2 IADD3 R12, P5, R8, R13, RZ ;  /* 0x0000000d080ca210 */ /* 0x000fc40007fbe0ff */
[----:B------:R-:W-:Y:S02]  /*d210*/  CS2R R38, SRZ ;  /* 0x0000000000267805 */ /* 0x000fe4000001ff00 */
[----:B------:R-:W-:Y:S02]  /*d220*/  CS2R R40, SRZ ;  /* 0x0000000000287805 */ /* 0x000fe4000001ff00 */
[----:B------:R-:W-:Y:S01]  /*d230*/  CS2R R36, SRZ ;  /* 0x0000000000247805 */ /* 0x000fe2000001ff00 */
[----:B------:R0:W5:Y:S04]  /*d240*/  @!P3 LD.E.64 R42, desc[UR6][R24.64] ;  /* 0x00000006182ab980 */ /* 0x000168000c101b00 */
[----:B------:R0:W5:Y:S01]  /*d250*/  @!P3 LD.E.64 R44, desc[UR6][R20.64] ;  /* 0x00000006142cb980 */ /* 0x000162000c101b00 */
[----:B---3--:R-:W-:Y:S01]  /*d260*/  @!P2 SHF.L.U64.HI R34, R215, 0x1, R11 ;  /* 0x00000001d722a819 */ /* 0x008fe2000001020b */
[C---:B------:R-:W-:Y:S01]  /*d270*/  @!P1 IMAD.SHL.U32 R11, R214.reuse, 0x2, RZ ;  /* 0x00000002d60b9824 */ /* 0x040fe200078e00ff */
[----:B------:R-:W-:-:S03]  /*d280*/  @!P1 SHF.L.U64.HI R26, R214, 0x1, R10 ;  /* 0x00000001d61a9819 */ /* 0x000fc6000001020a */
[----:B------:R-:W-:Y:S01]  /*d290*/  @!P2 IMAD.X R15, R7, 0x1, R34, P6 ;  /* 0x00000001070fa824 */ /* 0x000fe200030e0622 */
[-C--:B------:R-:W-:Y:S02]  /*d2a0*/  @!P1 IADD3 R10, P4, R6, R11.reuse, RZ ;  /* 0x0000000b060a9210 */ /* 0x080fe40007f9e0ff */
[C---:B------:R-:W-:Y:S01]  /*d2b0*/  @!P0 SHF.L.U64.HI R28, R217.reuse, 0x1, R5 ;  /* 0x00000001d91c8819 */ /* 0x040fe20000010205 */
[----:B------:R-:W-:Y:S01]  /*d2c0*/  @!P0 IMAD.SHL.U32 R5, R217, 0x2, RZ ;  /* 0x00000002d9058824 */ /* 0x000fe200078e00ff */
[----:B------:R-:W-:Y:S01]  /*d2d0*/  @!P1 IADD3 R4, P6, R8, R11, RZ ;  /* 0x0000000b08049210 */ /* 0x000fe20007fde0ff */
[--C-:B------:R-:W-:Y:S01]  /*d2e0*/  @!P1 IMAD.X R11, R7, 0x1, R26.reuse, P4 ;  /* 0x00000001070b9824 */ /* 0x100fe200020e061a */
[C---:B------:R-:W-:Y:S01]  /*d2f0*/  @!P2 IADD3.X R13, R9.reuse, R34, RZ, P5, !PT ;  /* 0x00000022090da210 */ /* 0x040fe20002ffe4ff */
[----:B------:R0:W5:Y:S01]  /*d300*/  @!P2 LD.E.64 R38, desc[UR6][R14.64] ;  /* 0x000000060e26a980 */ /* 0x000162000c101b00 */
[-C--:B------:R-:W-:Y:S02]  /*d310*/  @!P0 IADD3 R6, P5, R6, R5.reuse, RZ ;  /* 0x0000000506068210 */ /* 0x080fe40007fbe0ff */
[----:B------:R-:W-:Y:S01]  /*d320*/  @!P0 IADD3 R8, P4, R8, R5, RZ ;  /* 0x0000000508088210 */ /* 0x000fe20007f9e0ff */
[----:B------:R-:W-:Y:S01]  /*d330*/  @!P1 IMAD.X R5, R9, 0x1, R26, P6 ;  /* 0x0000000109059824 */ /* 0x000fe200030e061a */
[----:B------:R-:W-:Y:S01]  /*d340*/  CS2R R34, SRZ ;  /* 0x0000000000227805 */ /* 0x000fe2000001ff00 */
[--C-:B------:R-:W-:Y:S01]  /*d350*/  @!P0 IMAD.X R7, R7, 0x1, R28.reuse, P5 ;  /* 0x0000000107078824 */ /* 0x100fe200028e061c */
[----:B------:R-:W-:Y:S01]  /*d360*/  CS2R R26, SRZ ;  /* 0x00000000001a7805 */ /* 0x000fe2000001ff00 */
[----:B------:R-:W-:Y:S01]  /*d370*/  @!P0 IMAD.X R9, R9, 0x1, R28, P4 ;  /* 0x0000000109098824 */ /* 0x000fe200020e061c */
[----:B------:R-:W-:Y:S01]  /*d380*/  CS2R R28, SRZ ;  /* 0x00000000001c7805 */ /* 0x000fe2000001ff00 */
[----:B------:R0:W5:Y:S04]  /*d390*/  @!P2 LD.E.64 R40, desc[UR6][R12.64] ;  /* 0x000000060c28a980 */ /* 0x000168000c101b00 */
[----:B------:R0:W5:Y:S04]  /*d3a0*/  @!P1 LD.E.64 R34, desc[UR6][R10.64] ;  /* 0x000000060a229980 */ /* 0x000168000c101b00 */
[----:B------:R0:W5:Y:S04]  /*d3b0*/  @!P1 LD.E.64 R36, desc[UR6][R4.64] ;  /* 0x0000000604249980 */ /* 0x000168000c101b00 */
[----:B------:R0:W5:Y:S04]  /*d3c0*/  @!P0 LD.E.64 R28, desc[UR6][R6.64] ;  /* 0x00000006061c8980 */ /* 0x000168000c101b00 */
[----:B------:R0:W5:Y:S02]  /*d3d0*/  @!P0 LD.E.64 R26, desc[UR6][R8.64] ;  /* 0x00000006081a8980 */ /* 0x000164000c101b00 */
.L_x_2771:
[----:B------:R-:W-:Y:S05]  /*d3e0*/  BSYNC B1 ;  /* 0x0000000000017941 */ /* 0x000fea0003800000 */
.L_x_2770:
[----:B0----5:R-:W-:Y:S01]  /*d3f0*/  IMAD.MOV.U32 R5, RZ, RZ, R34 ;  /* 0x000000ffff057224 */ /* 0x021fe200078e0022 */
[----:B------:R-:W-:Y:S01]  /*d400*/  MOV R6, R29 ;  /* 0x0000001d00067202 */ /* 0x000fe20000000f00 */
[----:B------:R-:W-:Y:S01]  /*d410*/  IMAD.MOV.U32 R4, RZ, RZ, R35 ;  /* 0x000000ffff047224 */ /* 0x000fe200078e0023 */
[----:B------:R-:W-:Y:S01]  /*d420*/  UMOV UR4, 0xffffffff ;  /* 0xffffffff00047882 */ /* 0x000fe20000000000 */
[----:B--2---:R-:W-:-:S03]  /*d430*/  IMAD.MOV.U32 R7, RZ, RZ, R28 ;  /* 0x000000ffff077224 */ /* 0x004fc600078e001c */
[----:B------:R-:W-:Y:S01]  /*d440*/  PRMT R85, R5, 0x5410, R4 ;  /* 0x0000541005557816 */ /* 0x000fe20000000004 */
[----:B------:R-:W-:Y:S01]  /*d450*/  IMAD.MOV.U32 R5, RZ, RZ, R42 ;  /* 0x000000ffff057224 */ /* 0x000fe200078e002a */
[----:B------:R-:W-:Y:S01]  /*d460*/  PRMT R80, R7, 0x5410, R6 ;  /* 0x0000541007507816 */ /* 0x000fe20000000006 */
[----:B------:R-:W-:Y:S01]  /*d470*/  IMAD.MOV.U32 R7, RZ, RZ, R38 ;  /* 0x000000ffff077224 */ /* 0x000fe200078e0026 */
[----:B------:R-:W-:Y:S01]  /*d480*/  MOV R4, R43 ;  /* 0x0000002b00047202 */ /* 0x000fe20000000f00 */
[----:B------:R-:W-:-:S03]  /*d490*/  IMAD.MOV.U32 R6, RZ, RZ, R39 ;  /* 0x000000ffff067224 */ /* 0x000fc600078e0027 */
        /* <DEDUP_REMOVED lines=10> */
[----:B------:R-:W-:Y:S01]  /*d540*/  IMAD.MOV.U32 R7, RZ, RZ, R40 ;  /* 0x000000ffff077224 */ /* 0x000fe200078e0028 */
[----:B------:R-:W-:-:S02]  /*d550*/  MOV R6, R41 ;  /* 0x0000002900067202 */ /* 0x000fc40000000f00 */
[----:B------:R-:W-:Y:S02]  /*d560*/  PRMT R101, R5, 0x5410, R4 ;  /* 0x0000541005657816 */ /* 0x000fe40000000004 */
[----:B------:R-:W-:Y:S02]  /*d570*/  CS2R R4, SRZ ;  /* 0x0000000000047805 */ /* 0x000fe4000001ff00 */
[----:B------:R-:W-:Y:S01]  /*d580*/  PRMT R91, R7, 0x5410, R6 ;  /* 0x00005410075b7816 */ /* 0x000fe20000000006 */
[----:B------:R-:W-:Y:S06]  /*d590*/  BRA.DIV UR4, `(.L_x_2772) ;  /* 0x0000026204f47947 */ /* 0x000fec000b800000 */
[----:B------:R0:W2:Y:S04]  /*d5a0*/  SHFL.IDX PT, R9, R32, 0x3, 0x181f ;  /* 0x00781f0020097f89 */ /* 0x0000a800000e0000 */
[----:B----4-:R0:W4:Y:S04]  /*d5b0*/  SHFL.IDX PT, R8, R30, 0x3, 0x181f ;  /* 0x00781f001e087f89 */ /* 0x01012800000e0000 */
[----:B------:R0:W0:Y:S04]  /*d5c0*/  SHFL.IDX PT, R78, R33, 0x3, 0x181f ;  /* 0x00781f00214e7f89 */ /* 0x00002800000e0000 */
[----:B------:R0:W0:Y:S02]  /*d5d0*/  SHFL.IDX PT, R10, R31, 0x3, 0x181f ;  /* 0x00781f001f0a7f89 */ /* 0x00002400000e0000 */
.L_x_3106:
[----:B------:R-:W5:Y:S01]  /*d5e0*/  LDL R11, [R1+0x78] ;  /* 0x00007800010b7983 */ /* 0x000f620000100800 */
[----:B------:R-:W-:Y:S01]  /*d5f0*/  VIADD R7, R0, 0x60 ;  /* 0x0000006000077836 */ /* 0x000fe20000000000 */
[----:B------:R-:W-:Y:S01]  /*d600*/  BSSY B1, `(.L_x_2773) ;  /* 0x000003f000017945 */ /* 0x000fe20003800000 */
[----:B------:R-:W-:Y:S02]  /*d610*/  CS2R R12, SRZ ;  /* 0x00000000000c7805 */ /* 0x000fe4000001ff00 */
[----:B------:R-:W-:Y:S02]  /*d620*/  CS2R R20, SRZ ;  /* 0x0000000000147805 */ /* 0x000fe4000001ff00 */
[----:B01-3--:R-:W-:Y:S02]  /*d630*/  CS2R R30, SRZ ;  /* 0x00000000001e7805 */ /* 0x00bfe4000001ff00 */
[----:B------:R-:W-:Y:S02]  /*d640*/  ISETP.GE.AND P0, PT, R7, R3, PT ;  /* 0x000000030700720c */ /* 0x000fe40003f06270 */
[----:B------:R-:W-:-:S02]  /*d650*/  CS2R R14, SRZ ;  /* 0x00000000000e7805 */ /* 0x000fc4000001ff00 */
[----:B------:R-:W-:Y:S02]  /*d660*/  CS2R R24, SRZ ;  /* 0x0000000000187805 */ /* 0x000fe4000001ff00 */
[----:B------:R-:W-:Y:S02]  /*d670*/  CS2R R32, SRZ ;  /* 0x0000000000207805 */ /* 0x000fe4000001ff00 */
[----:B-----5:R-:W-:-:S04]  /*d680*/  LEA.HI R6, R11, R11, RZ, 0x1 ;  /* 0x0000000b0b067211 */ /* 0x020fc800078f08ff */
[----:B------:R-:W-:Y:S02]  /*d690*/  LOP3.LUT R0, R6, 0xfffffffe, RZ, 0xc0, !PT ;  /* 0xfffffffe06007812 */ /* 0x000fe400078ec0ff */
[----:B------:R-:W-:-:S03]  /*d6a0*/  CS2R R6, SRZ ;  /* 0x0000000000067805 */ /* 0x000fc6000001ff00 */
[----:B------:R-:W-:-:S05]  /*d6b0*/  IMAD.IADD R0, R11, 0x1, -R0 ;  /* 0x000000010b007824 */ /* 0x000fca00078e0a00 */
[----:B------:R-:W-:Y:S01]  /*d6c0*/  SHF.L.U32 R0, R0, 0x1f, RZ ;  /* 0x0000001f00007819 */ /* 0x000fe200000006ff */
[----:B------:R-:W-:Y:S06]  /*d6d0*/  @P0 BRA `(.L_x_2774) ;  /* 0x0000000000c40947 */ /* 0x000fec0003800000 */
[----:B------:R-:W3:Y:S01]  /*d6e0*/  LDL R82, [R1+0x9c] ;  /* 0x00009c0001527983 */ /* 0x000ee20000100800 */
[----:B------:R-:W-:-:S03]  /*d6f0*/  ULDC UR4, c[0x0][0x3f4] ;  /* 0x0000fd0000047ab9 */ /* 0x000fc60000000800 */
[----:B------:R-:W3:Y:S04]  /*d700*/  LDL R79, [R1+0x98] ;  /* 0x00009800014f7983 */ /* 0x000ee80000100800 */
[----:B------:R-:W3:Y:S01]  /*d710*/  LDL R11, [R1+0x94] ;  /* 0x00009400010b7983 */ /* 0x000ee20000100800 */
[----:B------:R-:W-:Y:S02]  /*d720*/  ISETP.GE.AND P3, PT, R22, UR4, PT ;  /* 0x0000000416007c0c */ /* 0x000fe4000bf66270 */
[----:B------:R-:W-:Y:S02]  /*d730*/  CS2R R32, SRZ ;  /* 0x0000000000207805 */ /* 0x000fe4000001ff00 */
[----:B------:R-:W-:Y:S01]  /*d740*/  ISETP.GE.AND P2, PT, R215, UR4, PT ;  /* 0x00000004d7007c0c */ /* 0x000fe2000bf46270 */
[----:B------:R-:W-:Y:S01]  /*d750*/  ULDC.64 UR6, c[0x0][0x208] ;  /* 0x0000820000067ab9 */ /* 0x000fe20000000a00 */
[----:B------:R-:W-:-:S02]  /*d760*/  ISETP.GE.AND P1, PT, R214, UR4, PT ;  /* 0x00000004d6007c0c */ /* 0x000fc4000bf26270 */
[----:B------:R-:W-:-:S05]  /*d770*/  ISETP.GE.AND P0, PT, R217, UR4, PT ;  /* 0x00000004d9007c0c */ /* 0x000fca000bf06270 */
[C---:B------:R-:W-:Y:S01]  /*d780*/  @!P3 IMAD.SHL.U32 R24, R22.reuse, 0x2, RZ ;  /* 0x000000021618b824 */ /* 0x040fe200078e00ff */
[----:B------:R-:W-:-:S03]  /*d790*/  @!P3 SHF.L.U64.HI R4, R22, 0x1, R23 ;  /* 0x000000011604b819 */ /* 0x000fc60000010217 */
[----:B------:R-:W-:Y:S02]  /*d7a0*/  @!P2 SHF.L.U32 R14, R215, 0x1, RZ ;  /* 0x00000001d70ea819 */ /* 0x000fe400000006ff */
[----:B------:R-:W-:Y:S01]  /*d7b0*/  @!P1 IMAD.SHL.U32 R6, R214, 0x2, RZ ;  /* 0x00000002d6069824 */ /* 0x000fe200078e00ff */
[-C--:B----4-:R-:W-:Y:S01]  /*d7c0*/  @!P3 IADD3 R20, P5, R8, R24.reuse, RZ ;  /* 0x000000180814b210 */ /* 0x090fe20007fbe0ff */
[----:B------:R-:W-:Y:S01]  /*d7d0*/  @!P0 IMAD.SHL.U32 R30, R217, 0x2, RZ ;  /* 0x00000002d91e8824 */ /* 0x000fe200078e00ff */
[----:B------:R-:W-:Y:S02]  /*d7e0*/  @!P3 IADD3 R24, P4, R10, R24, RZ ;  /* 0x000000180a18b210 */ /* 0x000fe40007f9e0ff */
[-C--:B------:R-:W-:Y:S01]  /*d7f0*/  @!P2 IADD3 R12, P6, R8, R14.reuse, RZ ;  /* 0x0000000e080ca210 */ /* 0x080fe20007fde0ff */
[--C-:B--2---:R-:W-:Y:S01]  /*d800*/  @!P3 IMAD.X R21, R9, 0x1, R4.reuse, P5 ;  /* 0x000000010915b824 */ /* 0x104fe200028e0604 */
[----:B------:R-:W-:Y:S01]  /*d810*/  @!P2 IADD3 R14, P5, R10, R14, RZ ;  /* 0x0000000e0a0ea210 */ /* 0x000fe20007fbe0ff */
[----:B------:R-:W-:Y:S01]  /*d820*/  @!P3 IMAD.X R25, R78, 0x1, R4, P4 ;  /* 0x000000014e19b824 */ /* 0x000fe200020e0604 */
[----:B------:R-:W-:-:S04]  /*d830*/  @!P1 IADD3 R4, P4, R8, R6, RZ ;  /* 0x0000000608049210 */ /* 0x000fc80007f9e0ff */
[----:B------:R0:W5:Y:S02]  /*d840*/  @!P3 LD.E.64 R32, desc[UR6][R24.64] ;  /* 0x000000061820b980 */ /* 0x000164000c101b00 */
[----:B0-----:R-:W-:Y:S02]  /*d850*/  CS2R R24, SRZ ;  /* 0x0000000000187805 */ /* 0x001fe4000001ff00 */
[----:B---3--:R-:W-:Y:S02]  /*d860*/  @!P2 SHF.L.U64.HI R5, R215, 0x1, R82 ;  /* 0x00000001d705a819 */ /* 0x008fe40000010252 */
[----:B------:R-:W-:-:S03]  /*d870*/  @!P1 SHF.L.U64.HI R7, R214, 0x1, R79 ;  /* 0x00000001d6079819 */ /* 0x000fc6000001024f */
[C---:B------:R-:W-:Y:S01]  /*d880*/  @!P2 IMAD.X R13, R9.reuse, 0x1, R5, P6 ;  /* 0x00000001090da824 */ /* 0x040fe200030e0605 */
[----:B------:R-:W-:Y:S02]  /*d890*/  @!P2 IADD3.X R15, R78, R5, RZ, P5, !PT ;  /* 0x000000054e0fa210 */ /* 0x000fe40002ffe4ff */
[----:B------:R-:W-:Y:S01]  /*d8a0*/  @!P1 IADD3 R6, P6, R10, R6, RZ ;  /* 0x000000060a069210 */ /* 0x000fe20007fde0ff */
[--C-:B------:R-:W-:Y:S01]  /*d8b0*/  @!P1 IMAD.X R5, R9, 0x1, R7.reuse, P4 ;  /* 0x0000000109059824 */ /* 0x100fe200020e0607 */
[-C--:B------:R-:W-:Y:S01]  /*d8c0*/  @!P0 IADD3 R8, P5, R8, R30.reuse, RZ ;  /* 0x0000001e08088210 */ /* 0x080fe20007fbe0ff */
[----:B------:R0:W5:Y:S01]  /*d8d0*/  @!P2 LD.E.64 R24, desc[UR6][R14.64] ;  /* 0x000000060e18a980 */ /* 0x000162000c101b00 */
[----:B------:R-:W-:Y:S02]  /*d8e0*/  @!P0 IADD3 R10, P4, R10, R30, RZ ;  /* 0x0000001e0a0a8210 */ /* 0x000fe40007f9e0ff */
[----:B------:R-:W-:Y:S01]  /*d8f0*/  CS2R R30, SRZ ;  /* 0x00000000001e7805 */ /* 0x000fe2000001ff00 */
[----:B------:R-:W-:Y:S01]  /*d900*/  @!P1 IMAD.X R7, R78, 0x1, R7, P6 ;  /* 0x000000014e079824 */ /* 0x000fe200030e0607 */
[----:B------:R-:W-:-:S04]  /*d910*/  @!P0 SHF.L.U64.HI R11, R217, 0x1, R11 ;  /* 0x00000001d90b8819 */ /* 0x000fc8000001020b */
[----:B------:R1:W5:Y:S01]  /*d920*/  @!P3 LD.E.64 R30, desc[UR6][R20.64] ;  /* 0x00000006141eb980 */ /* 0x000362000c101b00 */
[--C-:B------:R-:W-:Y:S01]  /*d930*/  @!P0 IMAD.X R9, R9, 0x1, R11.reuse, P5 ;  /* 0x0000000109098824 */ /* 0x100fe200028e060b */
[----:B0-----:R-:W-:Y:S01]  /*d940*/  CS2R R14, SRZ ;  /* 0x00000000000e7805 */ /* 0x001fe2000001ff00 */
[----:B------:R-:W-:-:S05]  /*d950*/  @!P0 IMAD.X R11, R78, 0x1, R11, P4 ;  /* 0x000000014e0b8824 */ /* 0x000fca00020e060b */
[----:B------:R0:W5:Y:S01]  /*d960*/  @!P1 LD.E.64 R14, desc[UR6][R6.64] ;  /* 0x00000006060e9980 */ /* 0x000162000c101b00 */
[----:B-1----:R-:W-:-:S06]  /*d970*/  CS2R R20, SRZ ;  /* 0x0000000000147805 */ /* 0x002fcc000001ff00 */
[----:B------:R1:W5:Y:S01]  /*d980*/  @!P2 LD.E.64 R20, desc[UR6][R12.64] ;  /* 0x000000060c14a980 */ /* 0x000362000c101b00 */
[----:B0-----:R-:W-:-:S06]  /*d990*/  CS2R R6, SRZ ;  /* 0x0000000000067805 */ /* 0x001fcc000001ff00 */
[----:B------:R-:W5:Y:S01]  /*d9a0*/  @!P0 LD.E.64 R6, desc[UR6][R10.64] ;  /* 0x000000060a068980 */ /* 0x000f62000c101b00 */
[----:B-1----:R-:W-:-:S06]  /*d9b0*/  CS2R R12, SRZ ;  /* 0x00000000000c7805 */ /* 0x002fcc000001ff00 */
[----:B------:R0:W5:Y:S02]  /*d9c0*/  @!P1 LD.E.64 R12, desc[UR6][R4.64] ;  /* 0x00000006040c9980 */ /* 0x000164000c101b00 */
[----:B0-----:R-:W-:-:S06]  /*d9d0*/  CS2R R4, SRZ ;  /* 0x0000000000047805 */ /* 0x001fcc000001ff00 */
[----:B------:R0:W5:Y:S02]  /*d9e0*/  @!P0 LD.E.64 R4, desc[UR6][R8.64] ;  /* 0x0000000608048980 */ /* 0x000164000c101b00 */
.L_x_2774:
[----:B------:R-:W-:Y:S05]  /*d9f0*/  BSYNC B1 ;  /* 0x0000000000017941 */ /* 0x000fea0003800000 */
.L_x_2773:
[----:B------:R-:W1:Y:S01]  /*da00*/  SYNCS.PHASECHK.TRANS64.TRYWAIT P0, [R16+URZ+0x38800], R0 ;  /* 0x03880000100075a7 */ /* 0x000e62000800017f */
[----:B0-2--5:R-:W-:Y:S01]  /*da10*/  IMAD.MOV.U32 R9, RZ, RZ, R4 ;  /* 0x000000ffff097224 */ /* 0x025fe200078e0004 */
[----:B----4-:R-:W-:Y:S01]  /*da20*/  MOV R8, R5 ;  /* 0x0000000500087202 */ /* 0x010fe20000000f00 */
[----:B------:R-:W-:Y:S01]  /*da30*/  IMAD.MOV.U32 R11, RZ, RZ, R12 ;  /* 0x000000ffff0b7224 */ /* 0x000fe200078e000c */
[----:B------:R-:W-:Y:S01]  /*da40*/  BSSY B1, `(.L_x_2775) ;  /* 0x000000b000017945 */ /* 0x000fe20003800000 */
[----:B------:R-:W-:Y:S01]  /*da50*/  IMAD.MOV.U32 R10, RZ, RZ, R13 ;  /* 0x000000ffff0a7224 */ /* 0x000fe200078e000d */
[----:B------:R-:W-:Y:S01]  /*da60*/  PRMT R78, R9, 0x5410, R8 ;  /* 0x00005410094e7816 */ /* 0x000fe20000000008 */
[----:B------:R-:W-:Y:S02]  /*da70*/  IMAD.MOV.U32 R9, RZ, RZ, R20 ;  /* 0x000000ffff097224 */ /* 0x000fe400078e0014 */
[----:B------:R-:W-:Y:S01]  /*da80*/  IMAD.MOV.U32 R8, RZ, RZ, R21 ;  /* 0x000000ffff087224 */ /* 0x000fe200078e0015 */
[----:B------:R-:W-:-:S04]  /*da90*/  PRMT R82, R10, 0x5410, R11 ;  /* 0x000054100a527816 */ /* 0x000fc8000000000b */
[----:B------:R-:W-:Y:S01]  /*daa0*/  PRMT R87, R9, 0x5410, R8 ;  /* 0x0000541009577816 */ /* 0x000fe20000000008 */
[----:B------:R-:W-:Y:S01]  /*dab0*/  IMAD.MOV.U32 R9, RZ, RZ, R30 ;  /* 0x000000ffff097224 */ /* 0x000fe200078e001e */
[----:B------:R-:W-:-:S04]  /*dac0*/  MOV R8, R31 ;  /* 0x0000001f00087202 */ /* 0x000fc80000000f00 */
[----:B------:R-:W-:Y:S01]  /*dad0*/  PRMT R97, R9, 0x5410, R8 ;  /* 0x0000541009617816 */ /* 0x000fe20000000008 */
[----:B-1----:R-:W-:Y:S06]  /*dae0*/  @!P0 BRA `(.L_x_2776) ;  /* 0x0000026000148947 */ /* 0x002fec0003800000 */
.L_x_3107:
[----:B------:R-:W-:Y:S05]  /*daf0*/  BSYNC B1 ;  /* 0x0000000000017941 */ /* 0x000fea0003800000 */
.L_x_2775:
[----:B------:R-:W-:Y:S01]  /*db00*/  IMAD.MOV.U32 R8, RZ, RZ, R6 ;  /* 0x000000ffff087224 */ /* 0x000fe200078e0006 */
[----:B------:R-:W-:Y:S01]  /*db10*/  BSSY B1, `(.L_x_2777) ;  /* 0x00000c6000017945 */ /* 0x000fe20003800000 */
[----:B0-----:R-:W-:-:S05]  /*db20*/  IMAD.MOV.U32 R0, RZ, RZ, R7 ;  /* 0x000000ffff007224 */ /* 0x001fca00078e0007 */
[----:B------:R-:W-:Y:S01]  /*db30*/  PRMT R79, R8, 0x5410, R0 ;  /* 0x00005410084f7816 */ /* 0x000fe20000000000 */
[----:B------:R-:W-:Y:S02]  /*db40*/  IMAD.MOV.U32 R8, RZ, RZ, R14 ;  /* 0x000000ffff087224 */ /* 0x000fe400078e000e */
[----:B------:R-:W-:-:S05]  /*db50*/  IMAD.MOV.U32 R0, RZ, RZ, R15 ;  /* 0x000000ffff007224 */ /* 0x000fca00078e000f */
[----:B------:R-:W-:Y:S01]  /*db60*/  PRMT R83, R8, 0x5410, R0 ;  /* 0x0000541008537816 */ /* 0x000fe20000000000 */
[----:B------:R-:W-:Y:S01]  /*db70*/  IMAD.MOV.U32 R8, RZ, RZ, R24 ;  /* 0x000000ffff087224 */ /* 0x000fe200078e0018 */
[----:B------:R-:W-:Y:S02]  /*db80*/  VIADDMNMX R0, R3, -R231, 0x80, PT ;  /* 0x0000008003007446 */ /* 0x000fe400038009e7 */
[----:B------:R-:W-:Y:S02]  /*db90*/  MOV R3, R25 ;  /* 0x0000001900037202 */ /* 0x000fe40000000f00 */
[----:B------:R-:W-:Y:S02]  /*dba0*/  ISETP.GE.AND P0, PT, R212, R0, PT ;  /* 0x00000000d400720c */ /* 0x000fe40003f06270 */
[----:B------:R-:W-:Y:S01]  /*dbb0*/  PRMT R92, R8, 0x5410, R3 ;  /* 0x00005410085c7816 */ /* 0x000fe20000000003 */
[----:B------:R-:W-:Y:S02]  /*dbc0*/  IMAD.MOV.U32 R8, RZ, RZ, R32 ;  /* 0x000000ffff087224 */ /* 0x000fe400078e0020 */
[----:B------:R-:W-:-:S05]  /*dbd0*/  IMAD.MOV.U32 R3, RZ, RZ, R33 ;  /* 0x000000ffff037224 */ /* 0x000fca00078e0021 */
[----:B------:R-:W-:-:S03]  /*dbe0*/  PRMT R102, R8, 0x5410, R3 ;  /* 0x0000541008667816 */ /* 0x000fc60000000003 */
        /* <DEDUP_REMOVED lines=8> */
[----:B------:R-:W0:Y:S01]  /*dc70*/  LDS.128 R8, [R230] ;  /* 0x00000000e6087984 */ /* 0x000e220000000c00 */
[----:B------:R-:W-:Y:S02]  /*dc80*/  SHF.R.U32.HI R3, RZ, 0x10, R77 ;  /* 0x00000010ff037819 */ /* 0x000fe4000001164d */
[----:B------:R-:W-:Y:S02]  /*dc90*/  SHF.R.U32.HI R93, RZ, 0x10, R75 ;  /* 0x00000010ff5d7819 */ /* 0x000fe4000001164b */
        /* <DEDUP_REMOVED lines=8> */
[--C-:B0-----:R-:W-:Y:S02]  /*dd20*/  HADD2.F32 R95, -RZ, R11.reuse.H1_H1 ;  /* 0x3000000bff5f7230 */ /* 0x101fe40000004100 */
[----:B------:R-:W-:-:S03]  /*dd30*/  HADD2.F32 R94, -RZ, R11.H0_H0 ;  /* 0x2000000bff5e7230 */ /* 0x000fc60000004100 */
[C---:B------:R-:W-:Y:S01]  /*dd40*/  FMUL.FTZ R11, R95.reuse, R3 ;  /* 0x000000035f0b7220 */ /* 0x040fe20000410000 */
[----:B------:R-:W-:-:S03]  /*dd50*/  FMUL.FTZ R95, R95, R93 ;  /* 0x0000005d5f5f7220 */ /* 0x000fc60000410000 */
[C---:B------:R-:W-:Y:S01]  /*dd60*/  FFMA.FTZ R11, R94.reuse, R93, -R11 ;  /* 0x0000005d5e0b7223 */ /* 0x040fe2000001080b */
[----:B------:R-:W-:Y:S01]  /*dd70*/  FFMA.FTZ R3, R94, R3, R95 ;  /* 0x000000035e037223 */ /* 0x000fe2000001005f */
[--C-:B------:R-:W-:Y:S02]  /*dd80*/  HADD2.F32 R94, -RZ, R96.reuse.H0_H0 ;  /* 0x20000060ff5e7230 */ /* 0x100fe40000004100 */
[----:B------:R-:W-:Y:S02]  /*dd90*/  HADD2.F32 R93, -RZ, R96.H1_H1 ;  /* 0x30000060ff5d7230 */ /* 0x000fe40000004100 */
[--C-:B------:R-:W-:Y:S01]  /*dda0*/  HADD2.F32 R96, -RZ, R8.reuse.H1_H1 ;  /* 0x30000008ff607230 */ /* 0x100fe20000004100 */
[----:B------:R-:W-:Y:S01]  /*ddb0*/  F2FP.F16.F32.PACK_AB R11, R3, R11 ;  /* 0x0000000b030b723e */ /* 0x000fe200000000ff */
[----:B------:R-:W-:-:S03]  /*ddc0*/  HADD2.F32 R95, -RZ, R8.H0_H0 ;  /* 0x20000008ff5f7230 */ /* 0x000fc60000004100 */
[C---:B------:R-:W-:Y:S01]  /*ddd0*/  FMUL.FTZ R8, R96.reuse, R93 ;  /* 0x0000005d60087220 */ /* 0x040fe20000410000 */
[----:B------:R-:W-:-:S03]  /*dde0*/  FMUL.FTZ R96, R96, R94 ;  /* 0x0000005e60607220 */ /* 0x000fc60000410000 */
[C---:B------:R-:W-:Y:S01]  /*ddf0*/  FFMA.FTZ R8, R95.reuse, R94, -R8 ;  /* 0x0000005e5f087223 */ /* 0x040fe20000010808 */
[--C-:B------:R-:W-:Y:S02]  /*de00*/  HADD2.F32 R94, -RZ, R10.reuse.H1_H1 ;  /* 0x3000000aff5e7230 */ /* 0x100fe40000004100 */
[----:B------:R-:W-:Y:S01]  /*de10*/  FFMA.FTZ R93, R95, R93, R96 ;  /* 0x0000005d5f5d7223 */ /* 0x000fe20000010060 */
[----:B------:R-:W-:Y:S02]  /*de20*/  HADD2.F32 R10, -RZ, R10.H0_H0 ;  /* 0x2000000aff0a7230 */ /* 0x000fe40000004100 */
[C---:B------:R-:W-:Y:S01]  /*de30*/  FMUL.FTZ R95, R94.reuse, R77 ;  /* 0x0000004d5e5f7220 */ /* 0x040fe20000410000 */
[-C--:B------:R-:W-:Y:S01]  /*de40*/  FMUL.FTZ R94, R94, R75.reuse ;  /* 0x0000004b5e5e7220 */ /* 0x080fe20000410000 */
[----:B------:R-:W-:Y:S02]  /*de50*/  F2FP.F16.F32.PACK_AB R8, R93, R8 ;  /* 0x000000085d08723e */ /* 0x000fe400000000ff */
[----:B------:R-:W-:Y:S01]  /*de60*/  FFMA.FTZ R95, R10, R75, -R95 ;  /* 0x0000004b0a5f7223 */ /* 0x000fe2000001085f */
[----:B------:R-:W-:-:S02]  /*de70*/  HADD2.F32 R75, -RZ, R9.H1_H1 ;  /* 0x30000009ff4b7230 */ /* 0x000fc40000004100 */
[----:B------:R-:W-:Y:S01]  /*de80*/  FFMA.FTZ R10, R10, R77, R94 ;  /* 0x0000004d0a0a7223 */ /* 0x000fe2000001005e */
[----:B------:R-:W-:Y:S02]  /*de90*/  HADD2.F32 R9, -RZ, R9.H0_H0 ;  /* 0x20000009ff097230 */ /* 0x000fe40000004100 */
[C---:B------:R-:W-:Y:S01]  /*dea0*/  FMUL.FTZ R77, R75.reuse, R76 ;  /* 0x0000004c4b4d7220 */ /* 0x040fe20000410000 */
[-C--:B------:R-:W-:Y:S01]  /*deb0*/  FMUL.FTZ R75, R75, R74.reuse ;  /* 0x0000004a4b4b7220 */ /* 0x080fe20000410000 */
[----:B------:R-:W-:Y:S02]  /*dec0*/  F2FP.F16.F32.PACK_AB R10, R10, R95 ;  /* 0x0000005f0a0a723e */ /* 0x000fe400000000ff */
[C---:B------:R-:W-:Y:S01]  /*ded0*/  FFMA.FTZ R74, R9.reuse, R74, -R77 ;  /* 0x0000004a094a7223 */ /* 0x040fe2000001084d */
[----:B------:R-:W-:-:S05]  /*dee0*/  FFMA.FTZ R9, R9, R76, R75 ;  /* 0x0000004c09097223 */ /* 0x000fca000001004b */
[----:B------:R-:W-:-:S05]  /*def0*/  F2FP.F16.F32.PACK_AB R9, R9, R74 ;  /* 0x0000004a0909723e */ /* 0x000fca00000000ff */
[----:B------:R0:W-:Y:S02]  /*df00*/  STS.128 [R230], R8 ;  /* 0x00000008e6007388 */ /* 0x0001e40000000c00 */
.L_x_2780:
[----:B------:R-:W-:Y:S05]  /*df10*/  BSYNC B2 ;  /* 0x0000000000027941 */ /* 0x000fea0003800000 */
.L_x_2779:
[----:B------:R-:W-:Y:S04]  /*df20*/  BSSY B2, `(.L_x_2781) ;  /* 0x000002c000027945 */ /* 0x000fe80003800000 */
[----:B------:R-:W-:Y:S05]  /*df30*/  @P1 BRA `(.L_x_2782) ;  /* 0x0000000000a81947 */ /* 0x000fea0003800000 */
[----:B0-----:R-:W0:Y:S01]  /*df40*/  LDS.128 R8, [R230+0x4000] ;  /* 0x00400000e6087984 */ /* 0x001e220000000c00 */
        /* <DEDUP_REMOVED lines=16> */
[----:B------:R-:W-:Y:S02]  /*e050*/  HADD2.F32 R74, -RZ, R112.H1_H1 ;  /* 0x30000070ff4a7230 */ /* 0x000fe40000004100 */
[----:B------:R-:W-:Y:S02]  /*e060*/  HADD2.F32 R76, -RZ, R8.H1_H1 ;  /* 0x30000008ff4c7230 */ /* 0x000fe40000004100 */
        /* <DEDUP_REMOVED lines=22> */
[----:B------:R1:W-:Y:S02]  /*e1d0*/  STS.128 [R230+0x4000], R8 ;  /* 0x00400008e6007388 */ /* 0x0003e40000000c00 */
.L_x_2782:
[----:B------:R-:W-:Y:S05]  /*e1e0*/  BSYNC B2 ;  /* 0x0000000000027941 */ /* 0x000fea0003800000 */
.L_x_2781:
[----:B------:R-:W-:Y:S04]  /*e1f0*/  BSSY B2, `(.L_x_2783) ;  /* 0x000002c000027945 */ /* 0x000fe80003800000 */
[----:B------:R-:W-:Y:S05]  /*e200*/  @P2 BRA `(.L_x_2784) ;  /* 0x0000000000a82947 */ /* 0x000fea0003800000 */
[----:B01----:R-:W0:Y:S01]  /*e210*/  LDS.128 R8, [R230+0x8000] ;  /* 0x00800000e6087984 */ /* 0x003e220000000c00 */
[----:B------:R-:W-:Y:S01]  /*e220*/  SHF.R.U32.HI R70, RZ, 0x10, R69 ;  /* 0x00000010ff467819 */ /* 0x000fe20000011645 */
[----:B------:R-:W-:Y:S01]  /*e230*/  HADD2.F32 R74, -RZ, R109.H0_H0 ;  /* 0x2000006dff4a7230 */ /* 0x000fe20000004100 */
        /* <DEDUP_REMOVED lines=15> */
[--C-:B------:R-:W-:Y:S02]  /*e330*/  HADD2.F32 R70, -RZ, R8.reuse.H1_H1 ;  /* 0x30000008ff467230 */ /* 0x100fe40000004100 */
[----:B------:R-:W-:Y:S02]  /*e340*/  HADD2.F32 R71, -RZ, R8.H0_H0 ;  /* 0x20000008ff477230 */ /* 0x000fe40000004100 */
[--C-:B------:R-:W-:Y:S02]  /*e350*/  HADD2.F32 R8, -RZ, R10.reuse.H0_H0 ;  /* 0x2000000aff087230 */ /* 0x100fe40000004100 */
[C---:B------:R-:W-:Y:S01]  /*e360*/  FMUL.FTZ R73, R70.reuse, R67 ;  /* 0x0000004346497220 */ /* 0x040fe20000410000 */
[----:B------:R-:W-:Y:S01]  /*e370*/  FMUL.FTZ R70, R70, R69 ;  /* 0x0000004546467220 */ /* 0x000fe20000410000 */
[----:B------:R-:W-:Y:S01]  /*e380*/  HADD2.F32 R10, -RZ, R10.H1_H1 ;  /* 0x3000000aff0a7230 */ /* 0x000fe20000004100 */
[----:B------:R-:W-:Y:S01]  /*e390*/  F2FP.F16.F32.PACK_AB R11, R11, R3 ;  /* 0x000000030b0b723e */ /* 0x000fe200000000ff */
[----:B------:R-:W-:Y:S01]  /*e3a0*/  FFMA.FTZ R73, R71, R69, -R73 ;  /* 0x0000004547497223 */ /* 0x000fe20000010849 */
[----:B------:R-:W-:-:S02]  /*e3b0*/  HADD2.F32 R72, -RZ, R9.H0_H0 ;  /* 0x20000009ff487230 */ /* 0x000fc40000004100 */
[----:B------:R-:W-:Y:S01]  /*e3c0*/  FFMA.FTZ R70, R71, R67, R70 ;  /* 0x0000004347467223 */ /* 0x000fe20000010046 */
[----:B------:R-:W-:Y:S02]  /*e3d0*/  HADD2.F32 R69, -RZ, R109.H1_H1 ;  /* 0x3000006dff457230 */ /* 0x000fe40000004100 */
[C---:B------:R-:W-:Y:S01]  /*e3e0*/  FMUL.FTZ R71, R10.reuse, R74 ;  /* 0x0000004a0a477220 */ /* 0x040fe20000410000 */
[----:B------:R-:W-:Y:S02]  /*e3f0*/  HADD2.F32 R9, -RZ, R9.H1_H1 ;  /* 0x30000009ff097230 */ /* 0x000fe40000004100 */
[-C--:B------:R-:W-:Y:S01]  /*e400*/  FMUL.FTZ R67, R10, R69.reuse ;  /* 0x000000450a437220 */ /* 0x080fe20000410000 */
[C---:B------:R-:W-:Y:S02]  /*e410*/  FFMA.FTZ R71, R8.reuse, R69, R71 ;  /* 0x0000004508477223 */ /* 0x040fe40000010047 */
[C---:B------:R-:W-:Y:S01]  /*e420*/  FMUL.FTZ R10, R9.reuse, R68 ;  /* 0x00000044090a7220 */ /* 0x040fe20000410000 */
[----:B------:R-:W-:Y:S01]  /*e430*/  FMUL.FTZ R9, R9, R66 ;  /* 0x0000004209097220 */ /* 0x000fe20000410000 */
[----:B------:R-:W-:Y:S01]  /*e440*/  FFMA.FTZ R67, R8, R74, -R67 ;  /* 0x0000004a08437223 */ /* 0x000fe20000010843 */
[----:B------:R-:W-:Y:S01]  /*e450*/  F2FP.F16.F32.PACK_AB R8, R70, R73 ;  /* 0x000000494608723e */ /* 0x000fe200000000ff */
[C---:B------:R-:W-:Y:S01]  /*e460*/  FFMA.FTZ R66, R72.reuse, R66, -R10 ;  /* 0x0000004248427223 */ /* 0x040fe2000001080a */
[----:B------:R-:W-:-:S02]  /*e470*/  FFMA.FTZ R9, R72, R68, R9 ;  /* 0x0000004448097223 */ /* 0x000fc40000010009 */
[----:B------:R-:W-:-:S03]  /*e480*/  F2FP.F16.F32.PACK_AB R10, R71, R67 ;  /* 0x00000043470a723e */ /* 0x000fc600000000ff */
[----:B------:R-:W-:-:S05]  /*e490*/  F2FP.F16.F32.PACK_AB R9, R9, R66 ;  /* 0x000000420909723e */ /* 0x000fca00000000ff */
[----:B------:R2:W-:Y:S02]  /*e4a0*/  STS.128 [R230+0x8000], R8 ;  /* 0x00800008e6007388 */ /* 0x0005e40000000c00 */
.L_x_2784:
[----:B------:R-:W-:Y:S05]  /*e4b0*/  BSYNC B2 ;  /* 0x0000000000027941 */ /* 0x000fea0003800000 */
.L_x_2783:
[----:B------:R-:W-:Y:S05]  /*e4c0*/  @P3 BRA `(.L_x_2778) ;  /* 0x0000000000a83947 */ /* 0x000fea0003800000 */
[----:B012---:R-:W0:Y:S01]  /*e4d0*/  LDS.128 R8, [R230+0xc000] ;  /* 0x00c00000e6087984 */ /* 0x007e220000000c00 */
        /* <DEDUP_REMOVED lines=41> */
.L_x_2778:
[----:B------:R-:W-:Y:S05]  /*e770*/  BSYNC B1 ;  /* 0x0000000000017941 */ /* 0x000fea0003800000 */
.L_x_2777:
[----:B------:R-:W-:Y:S01]  /*e780*/  VIADD R3, R212, 0x20 ;  /* 0x00000020d4037836 */ /* 0x000fe20000000000 */
[----:B------:R-:W-:Y:S04]  /*e790*/  BSSY B1, `(.L_x_2785) ;  /* 0x00000ba000017945 */ /* 0x000fe80003800000 */
[----:B------:R-:W-:-:S13]  /*e7a0*/  ISETP.GE.AND P0, PT, R3, R0, PT ;  /* 0x000000000300720c */ /* 0x000fda0003f06270 */
[----:B------:R-:W-:Y:S05]  /*e7b0*/  @P0 BRA `(.L_x_2786) ;  /* 0x0000000800dc0947 */ /* 0x000fea0003800000 */
[----:B------:R-:W4:Y:S01]  /*e7c0*/  LDC R3, c[0x0][0x3f4] ;  /* 0x0000fd00ff037b82 */ /* 0x000f220000000800 */
[----:B------:R-:W-:Y:S01]  /*e7d0*/  BSSY B2, `(.L_x_2787) ;  /* 0x0000030000027945 */ /* 0x000fe20003800000 */
[-C--:B----4-:R-:W-:Y:S02]  /*e7e0*/  ISETP.GE.AND P0, PT, R22, R3.reuse, PT ;  /* 0x000000031600720c */ /* 0x090fe40003f06270 */
[-C--:B------:R-:W-:Y:S02]  /*e7f0*/  ISETP.GE.AND P1, PT, R215, R3.reuse, PT ;  /* 0x00000003d700720c */ /* 0x080fe40003f26270 */
[-C--:B------:R-:W-:Y:S02]  /*e800*/  ISETP.GE.AND P2, PT, R214, R3.reuse, PT ;  /* 0x00000003d600720c */ /* 0x080fe40003f46270 */
[----:B------:R-:W-:-:S07]  /*e810*/  ISETP.GE.AND P3, PT, R217, R3, PT ;  /* 0x00000003d900720c */ /* 0x000fce0003f66270 */
[----:B------:R-:W-:Y:S06]  /*e820*/  @P0 BRA `(.L_x_2788) ;  /* 0x0000000000a80947 */ /* 0x000fec0003800000 */
[----:B0123--:R-:W0:Y:S01]  /*e830*/  LDS.128 R8, [R230+0x1000] ;  /* 0x00100000e6087984 */ /* 0x00fe220000000c00 */
[----:B------:R-:W-:Y:S01]  /*e840*/  SHF.R.U64 R3, R58, 0x10, R59 ;  /* 0x000000103a037819 */ /* 0x000fe2000000123b */
[--C-:B------:R-:W-:Y:S01]  /*e850*/  HADD2.F32 R63, -RZ, R106.reuse.H0_H0 ;  /* 0x2000006aff3f7230 */ /* 0x100fe20000004100 */
[--C-:B------:R-:W-:Y:S01]  /*e860*/  SHF.R.U64 R58, R60, 0x10, R61.reuse ;  /* 0x000000103c3a7819 */ /* 0x100fe2000000123d */
[----:B------:R-:W-:Y:S01]  /*e870*/  HADD2.F32 R106, -RZ, R106.H1_H1 ;  /* 0x3000006aff6a7230 */ /* 0x000fe20000004100 */
[----:B------:R-:W-:Y:S01]  /*e880*/  SHF.R.U32.HI R60, RZ, 0x10, R61 ;  /* 0x00000010ff3c7819 */ /* 0x000fe2000001163d */
[--C-:B------:R-:W-:Y:S01]  /*e890*/  HADD2.F32 R61, -RZ, R105.reuse.H0_H0 ;  /* 0x20000069ff3d7230 */ /* 0x100fe20000004100 */
[----:B------:R-:W-:Y:S01]  /*e8a0*/  SHF.R.U32.HI R59, RZ, 0x10, R59 ;  /* 0x00000010ff3b7819 */ /* 0x000fe2000001163b */
[----:B------:R-:W-:Y:S02]  /*e8b0*/  HADD2.F32 R105, -RZ, R105.H1_H1 ;  /* 0x30000069ff697230 */ /* 0x000fe40000004100 */
[----:B------:R-:W-:-:S02]  /*e8c0*/  HADD2.F32 R60, -RZ, R60.H0_H0 ;  /* 0x2000003cff3c7230 */ /* 0x000fc40000004100 */
[----:B------:R-:W-:Y:S02]  /*e8d0*/  HADD2.F32 R59, -RZ, R59.H0_H0 ;  /* 0x2000003bff3b7230 */ /* 0x000fe40000004100 */
[----:B------:R-:W-:Y:S02]  /*e8e0*/  HADD2.F32 R58, -RZ, R58.H0_H0 ;  /* 0x2000003aff3a7230 */ /* 0x000fe40000004100 */
[----:B------:R-:W-:Y:S02]  /*e8f0*/  HADD2.F32 R3, -RZ, R3.H0_H0 ;  /* 0x20000003ff037230 */ /* 0x000fe40000004100 */
[--C-:B0-----:R-:W-:Y:S02]  /*e900*/  HADD2.F32 R62, -RZ, R11.reuse.H0_H0 ;  /* 0x2000000bff3e7230 */ /* 0x101fe40000004100 */
[----:B------:R-:W-:Y:S02]  /*e910*/  HADD2.F32 R11, -RZ, R11.H1_H1 ;  /* 0x3000000bff0b7230 */ /* 0x000fe40000004100 */
[----:B------:R-:W-:-:S02]  /*e920*/  HADD2.F32 R65, -RZ, R10.H0_H0 ;  /* 0x2000000aff417230 */ /* 0x000fc40000004100 */
[----:B------:R-:W-:Y:S02]  /*e930*/  HADD2.F32 R64, -RZ, R8.H0_H0 ;  /* 0x20000008ff407230 */ /* 0x000fe40000004100 */
[CC--:B------:R-:W-:Y:S01]  /*e940*/  FMUL.FTZ R67, R11.reuse, R60.reuse ;  /* 0x0000003c0b437220 */ /* 0x0c0fe20000410000 */
[----:B------:R-:W-:Y:S02]  /*e950*/  HADD2.F32 R10, -RZ, R10.H1_H1 ;  /* 0x3000000aff0a7230 */ /* 0x000fe40000004100 */
[-C--:B------:R-:W-:Y:S01]  /*e960*/  FMUL.FTZ R11, R11, R59.reuse ;  /* 0x0000003b0b0b7220 */ /* 0x080fe20000410000 */
[--C-:B------:R-:W-:Y:S02]  /*e970*/  HADD2.F32 R66, -RZ, R9.reuse.H0_H0 ;  /* 0x20000009ff427230 */ /* 0x100fe40000004100 */
[C---:B------:R-:W-:Y:S01]  /*e980*/  FFMA.FTZ R67, R62.reuse, R59, -R67 ;  /* 0x0000003b3e437223 */ /* 0x040fe20000010843 */
[----:B------:R-:W-:Y:S02]  /*e990*/  HADD2.F32 R8, -RZ, R8.H1_H1 ;  /* 0x30000008ff087230 */ /* 0x000fe40000004100 */
[----:B------:R-:W-:Y:S01]  /*e9a0*/  FFMA.FTZ R11, R62, R60, R11 ;  /* 0x0000003c3e0b7223 */ /* 0x000fe2000001000b */
[----:B------:R-:W-:-:S02]  /*e9b0*/  HADD2.F32 R9, -RZ, R9.H1_H1 ;  /* 0x30000009ff097230 */ /* 0x000fc40000004100 */
[C---:B------:R-:W-:Y:S01]  /*e9c0*/  FMUL.FTZ R59, R10.reuse, R106 ;  /* 0x0000006a0a3b7220 */ /* 0x040fe20000410000 */
[----:B------:R-:W-:Y:S01]  /*e9d0*/  FMUL.FTZ R60, R10, R105 ;  /* 0x000000690a3c7220 */ /* 0x000fe20000410000 */
        /* <DEDUP_REMOVED lines=15> */
.L_x_2788:
[----:B------:R-:W-:Y:S05]  /*ead0*/  BSYNC B2 ;  /* 0x0000000000027941 */ /* 0x000fea0003800000 */
.L_x_2787:
[----:B------:R-:W-:Y:S04]  /*eae0*/  BSSY B2, `(.L_x_2789) ;  /* 0x000002c000027945 */ /* 0x000fe80003800000 */
[----:B------:R-:W-:Y:S05]  /*eaf0*/  @P1 BRA `(.L_x_2790) ;  /* 0x0000000000a81947 */ /* 0x000fea0003800000 */
[----:B01234-:R-:W0:Y:S01]  /*eb00*/  LDS.128 R8, [R230+0x5000] ;  /* 0x00500000e6087984 */ /* 0x01fe220000000c00 */
        /* <DEDUP_REMOVED lines=41> */
.L_x_2790:
[----:B------:R-:W-:Y:S05]  /*eda0*/  BSYNC B2 ;  /* 0x0000000000027941 */ /* 0x000fea0003800000 */
.L_x_2789:
        /* <DEDUP_REMOVED lines=44> */
.L_x_2792:
[----:B------:R-:W-:Y:S05]  /*f070*/  BSYNC B2 ;  /* 0x0000000000027941 */ /* 0x000fea0003800000 */
.L_x_2791:
[----:B------:R-:W-:Y:S05]  /*f080*/  @P3 BRA `(.L_x_2786) ;  /* 0x0000000000a83947 */ /* 0x000fea0003800000 */
[----:B01234-:R-:W0:Y:S01]  /*f090*/  LDS.128 R8, [R230+0xd000] ;  /* 0x00d00000e6087984 */ /* 0x01fe220000000c00 */
        /* <DEDUP_REMOVED lines=41> */
.L_x_2786:
[----:B------:R-:W-:Y:S05]  /*f330*/  BSYNC B1 ;  /* 0x0000000000017941 */ /* 0x000fea0003800000 */
.L_x_2785:
[----:B------:R-:W-:Y:S01]  /*f340*/  VIADD R3, R212, 0x40 ;  /* 0x00000040d4037836 */ /* 0x000fe20000000000 */
[----:B------:R-:W-:Y:S04]  /*f350*/  BSSY B1, `(.L_x_2793) ;  /* 0x00000ba000017945 */ /* 0x000fe80003800000 */
[----:B------:R-:W-:-:S13]  /*f360*/  ISETP.GE.AND P0, PT, R3, R0, PT ;  /* 0x000000000300720c */ /* 0x000fda0003f06270 */
[----:B------:R-:W-:Y:S05]  /*f370*/  @P0 BRA `(.L_x_2794) ;  /* 0x0000000800dc0947 */ /* 0x000fea0003800000 */
[----:B------:R-:W5:Y:S01]  /*f380*/  LDC R3, c[0x0][0x3f4] ;  /* 0x0000fd00ff037b82 */ /* 0x000f620000000800 */
[----:B------:R-:W-:Y:S01]  /*f390*/  BSSY B2, `(.L_x_2795) ;  /* 0x0000030000027945 */ /* 0x000fe20003800000 */
[-C--:B-----5:R-:W-:Y:S02]  /*f3a0*/  ISETP.GE.AND P0, PT, R22, R3.reuse, PT ;  /* 0x000000031600720c */ /* 0x0a0fe40003f06270 */
[-C--:B------:R-:W-:Y:S02]  /*f3b0*/  ISETP.GE.AND P1, PT, R215, R3.reuse, PT ;  /* 0x00000003d700720c */ /* 0x080fe40003f26270 */
[-C--:B------:R-:W-:Y:S02]  /*f3c0*/  ISETP.GE.AND P2, PT, R214, R3.reuse, PT ;  /* 0x00000003d600720c */ /* 0x080fe40003f46270 */
[----:B------:R-:W-:-:S07]  /*f3d0*/  ISETP.GE.AND P3, PT, R217, R3, PT ;  /* 0x00000003d900720c */ /* 0x000fce0003f66270 */
[----:B------:R-:W-:Y:S06]  /*f3e0*/  @P0 BRA `(.L_x_2796) ;  /* 0x0000000000a80947 */ /* 0x000fec0003800000 */
[----:B01234-:R-:W0:Y:S01]  /*f3f0*/  LDS.128 R8, [R230+0x2000] ;  /* 0x00200000e6087984 */ /* 0x01fe220000000c00 */
        /* <DEDUP_REMOVED lines=27> */
[C---:B------:R-:W-:Y:S01]  /*f5b0*/  FMUL.FTZ R48, R44.reuse, R101 ;  /* 0x000000652c307220 */ /* 0x040fe20000410000 */
[----:B------:R-:W-:Y:S01]  /*f5c0*/  FMUL.FTZ R44, R44, R100 ;  /* 0x000000642c2c7220 */ /* 0x000fe20000410000 */
[----:B------:R-:W-:Y:S01]  /*f5d0*/  FFMA.FTZ R46, R46, R43, R47 ;  /* 0x0000002b2e2e7223 */ /* 0x000fe2000001002f */
        /* <DEDUP_REMOVED lines=11> */
.L_x_2796:
[----:B------:R-:W-:Y:S05]  /*f690*/  BSYNC B2 ;  /* 0x0000000000027941 */ /* 0x000fea0003800000 */
.L_x_2795:
[----:B------:R-:W-:Y:S04]  /*f6a0*/  BSSY B2, `(.L_x_2797) ;  /* 0x000002c000027945 */ /* 0x000fe80003800000 */
[----:B------:R-:W-:Y:S05]  /*f6b0*/  @P1 BRA `(.L_x_2798) ;  /* 0x0000000000a81947 */ /* 0x000fea0003800000 */
[----:B01234-:R-:W0:Y:S01]  /*f6c0*/  LDS.128 R8, [R230+0x6000] ;  /* 0x00600000e6087984 */ /* 0x01fe220000000c00 */
        /* <DEDUP_REMOVED lines=41> */
.L_x_2798:
[----:B------:R-:W-:Y:S05]  /*f960*/  BSYNC B2 ;  /* 0x0000000000027941 */ /* 0x000fea0003800000 */
.L_x_2797:
[----:B------:R-:W-:Y:S04]  /*f970*/  BSSY B2, `(.L_x_2799) ;  /* 0x000002c000027945 */ /* 0x000fe80003800000 */
[----:B------:R-:W-:Y:S05]  /*f980*/  @P2 BRA `(.L_x_2800) ;  /* 0x0000000000a82947 */ /* 0x000fea0003800000 */
[----:B01234-:R-:W0:Y:S01]  /*f990*/  LDS.128 R8, [R230+0xa000] ;  /* 0x00a00000e6087984 */ /* 0x01fe220000000c00 */
        /* <DEDUP_REMOVED lines=41> */
.L_x_2800:
[----:B------:R-:W-:Y:S05]  /*fc30*/  BSYNC B2 ;  /* 0x0000000000027941 */ /* 0x000fea0003800000 */
.L_x_2799:
[----:B------:R-:W-:Y:S05]  /*fc40*/  @P3 BRA `(.L_x_2794) ;  /* 0x0000000000a83947 */ /* 0x000fea0003800000 */
        /* <DEDUP_REMOVED lines=42> */
.L_x_2794:
[----:B------:R-:W-:Y:S05]  /*fef0*/  BSYNC B1 ;  /* 0x0000000000017941 */ /* 0x000fea0003800000 */
.L_x_2793:
[----:B------:R-:W-:-:S05]  /*ff00*/  VIADD R3, R212, 0x60 ;  /* 0x00000060d4037836 */ /* 0x000fca0000000000 */
        /* <DEDUP_REMOVED lines=51> */
.L_x_2803:
[----:B------:R-:W-:Y:S05]  /*10240*/  BSYNC B1 ;  /* 0x0000000000017941 */ /* 0x000fea0003800000 */
.L_x_2802:
[----:B------:R-:W-:Y:S04]  /*10250*/  BSSY B1, `(.L_x_2804) ;  /* 0x000002c000017945 */ /* 0x000fe80003800000 */
        /* <DEDUP_REMOVED lines=43> */
.L_x_2805:
[----:B------:R-:W-:Y:S05]  /*10510*/  BSYNC B1 ;  /* 0x0000000000017941 */ /* 0x000fea0003800000 */
.L_x_2804:
        /* <DEDUP_REMOVED lines=14> */
[----:B------:R-:W-:Y:S02]  /*10600*/  HADD2.F32 R12, -RZ, R11.H0_H0 ;  /* 0x2000000bff0c7230 */ /* 0x000fe40000004100 */
[--C-:B------:R-:W-:Y:S02]  /*10610*/  HADD2.F32 R0, -RZ, R8.reuse.H0_H0 ;  /* 0x20000008ff007230 */ /* 0x100fe40000004100 */
        /* <DEDUP_REMOVED lines=13> */
[C---:B------:R-:W-:Y:S01]  /*106f0*/  FMUL.FTZ R14, R10.reuse, R83 ;  /* 0x000000530a0e7220 */ /* 0x040fe20000410000 */
[----:B------:R-:W-:Y:S02]  /*10700*/  HADD2.F32 R8, -RZ, R28.H0_H0 ;  /* 0x2000001cff087230 */ /* 0x000fe40000004100 */
[----:B------:R-:W-:Y:S01]  /*10710*/  FMUL.FTZ R20, R10, R82 ;  /* 0x000000520a147220 */ /* 0x000fe20000410000 */
[----:B------:R-:W-:Y:S01]  /*10720*/  FFMA.FTZ R0, R0, R21, R25 ;  /* 0x0000001500007223 */ /* 0x000fe20000010019 */
[----:B------:R-:W-:Y:S01]  /*10730*/  FMUL.FTZ R10, R9, R12 ;  /* 0x0000000c090a7220 */ /* 0x000fe20000410000 */
[----:B------:R-:W-:Y:S01]  /*10740*/  FFMA.FTZ R14, R11, R82, -R14 ;  /* 0x000000520b0e7223 */ /* 0x000fe2000001080e */
[-C--:B------:R-:W-:Y:S01]  /*10750*/  FMUL.FTZ R15, R9, R8.reuse ;  /* 0x00000008090f7220 */ /* 0x080fe20000410000 */
[----:B------:R-:W-:Y:S01]  /*10760*/  FFMA.FTZ R83, R11, R83, R20 ;  /* 0x000000530b537223 */ /* 0x000fe20000010014 */
[----:B------:R-:W-:Y:S01]  /*10770*/  FFMA.FTZ R9, R3, R8, -R10 ;  /* 0x0000000803097223 */ /* 0x000fe2000001080a */
[----:B------:R-:W-:Y:S01]  /*10780*/  F2FP.F16.F32.PACK_AB R11, R27, R24 ;  /* 0x000000181b0b723e */ /* 0x000fe200000000ff */
[----:B------:R-:W-:Y:S01]  /*10790*/  FFMA.FTZ R12, R3, R12, R15 ;  /* 0x0000000c030c7223 */ /* 0x000fe2000001000f */
[----:B------:R-:W-:-:S02]  /*107a0*/  F2FP.F16.F32.PACK_AB R8, R0, R13 ;  /* 0x0000000d0008723e */ /* 0x000fc400000000ff */
[----:B------:R-:W-:Y:S02]  /*107b0*/  F2FP.F16.F32.PACK_AB R10, R83, R14 ;  /* 0x0000000e530a723e */ /* 0x000fe400000000ff */
[----:B------:R-:W-:-:S05]  /*107c0*/  F2FP.F16.F32.PACK_AB R9, R12, R9 ;  /* 0x000000090c09723e */ /* 0x000fca00000000ff */
[----:B------:R0:W-:Y:S02]  /*107d0*/  STS.128 [R230+0xb000], R8 ;  /* 0x00b00008e6007388 */ /* 0x0001e40000000c00 */
.L_x_2807:
[----:B------:R-:W-:Y:S05]  /*107e0*/  BSYNC B1 ;  /* 0x0000000000017941 */ /* 0x000fea0003800000 */
.L_x_2806:
[----:B------:R-:W-:Y:S05]  /*107f0*/  @P3 BRA `(.L_x_2801) ;  /* 0x0000004c00443947 */ /* 0x000fea0003800000 */
[----:B01234-:R-:W0:Y:S01]  /*10800*/  LDS.128 R8, [R230+0xf000] ;  /* 0x00f00000e6087984 */ /* 0x01fe220000000c00 */
        /* <DEDUP_REMOVED lines=8> */
[----:B------:R-:W-:Y:S02]  /*10890*/  HADD2.F32 R7, -RZ, R78.H0_H0 ;  /* 0x2000004eff077230 */ /* 0x000fe40000004100 */
        /* <DEDUP_REMOVED lines=13> */
[----:B------:R-:W-:Y:S02]  /*10970*/  HADD2.F32 R5, -RZ, R78.H1_H1 ;  /* 0x3000004eff057230 */ /* 0x000fe40000004100 */
        /* <DEDUP_REMOVED lines=19> */
.L_x_2762:
[----:B------:R-:W0:Y:S01]  /*10ab0*/  LDC R9, c[0x0][0x448] ;  /* 0x00011200ff097b82 */ /* 0x000e220000000800 */
[----:B------:R-:W-:Y:S01]  /*10ac0*/  ULDC.64 UR4, c[0x0][0x3f8] ;  /* 0x0000fe0000047ab9 */ /* 0x000fe20000000a00 */
[----:B------:R-:W-:Y:S01]  /*10ad0*/  ULDC.64 UR6, c[0x0][0x408] ;  /* 0x0001020000067ab9 */ /* 0x000fe20000000a00 */
[----:B------:R-:W-:Y:S02]  /*10ae0*/  MOV R72, R24 ;  /* 0x0000001800487202 */ /* 0x000fe40000000f00 */
        /* <DEDUP_REMOVED lines=28> */
.L_x_3113:
        /* <DEDUP_REMOVED lines=18> */
[----:B------:R-:W-:Y:S02]  /*10dd0*/  CS2R R58, SRZ ;  /* 0x00000000003a7805 */ /* 0x000fe4000001ff00 */
[----:B------:R-:W-:Y:S01]  /*10de0*/  CS2R R68, SRZ ;  /* 0x0000000000447805 */ /* 0x000fe2000001ff00 */
[----:B------:R-:W-:-:S04]  /*10df0*/  ULDC.64 UR6, c[0x0][0x208] ;  /* 0x0000820000067ab9 */ /* 0x000fc80000000a00 */
[C---:B------:R-:W-:Y:S02]  /*10e00*/  @!P2 SHF.L.U32 R11, R18.reuse, 0x1, RZ ;  /* 0x00000001120ba819 */ /* 0x040fe400000006ff */
[----:B------:R-:W-:Y:S02]  /*10e10*/  @!P2 SHF.L.U64.HI R12, R18, 0x1, R19 ;  /* 0x00000001120ca819 */ /* 0x000fe40000010213 */
[----:B----4-:R-:W-:Y:S02]  /*10e20*/  @!P2 IADD3 R6, P1, R14, R11, RZ ;  /* 0x0000000b0e06a210 */ /* 0x010fe40007f3e0ff */
[----:B------:R-:W-:Y:S02]  /*10e30*/  CS2R R70, SRZ ;  /* 0x0000000000467805 */ /* 0x000fe4000001ff00 */
[----:B------:R-:W-:Y:S02]  /*10e40*/  CS2R R60, SRZ ;  /* 0x00000000003c7805 */ /* 0x000fe4000001ff00 */
[----:B------:R-:W-:-:S02]  /*10e50*/  CS2R R62, SRZ ;  /* 0x00000000003e7805 */ /* 0x000fc4000001ff00 */
[----:B------:R-:W-:Y:S02]  /*10e60*/  CS2R R66, SRZ ;  /* 0x0000000000427805 */ /* 0x000fe4000001ff00 */
        /* <DEDUP_REMOVED lines=13> */
.L_x_2810:
[----:B------:R-:W-:Y:S05]  /*10f40*/  BSYNC B1 ;  /* 0x0000000000017941 */ /* 0x000fea0003800000 */
.L_x_2809:
        /* <DEDUP_REMOVED lines=29> */
[----:B------:R-:W-:Y:S02]  /*11120*/  PRMT R120, R120, 0x5410, R5 ;  /* 0x0000541078787816 */ /* 0x000fe40000000005 */
        /* <DEDUP_REMOVED lines=8> */
.L_x_3119:
        /* <DEDUP_REMOVED lines=11> */
[----:B------:R-:W2:Y:S01]  /*11260*/  LDL R4, [R1+0x64] ;  /* 0x0000640001047983 */ /* 0x000ea20000100800 */
[----:B------:R-:W-:Y:S01]  /*11270*/  ULDC UR4, c[0x0][0x3f4] ;  /* 0x0000fd0000047ab9 */ /* 0x000fe20000000800 */
[----:B---3--:R-:W-:Y:S01]  /*11280*/  IMAD.MOV.U32 R9, RZ, RZ, R5 ;  /* 0x000000ffff097224 */ /* 0x008fe200078e0005 */
        /* <DEDUP_REMOVED lines=19> */
[----:B0-----:R-:W-:Y:S02]  /*113c0*/  IMAD.MOV.U32 R9, RZ, RZ, R7 ;  /* 0x000000ffff097224 */ /* 0x001fe400078e0007 */
[----:B------:R-:W-:Y:S02]  /*113d0*/  @!P2 IMAD.X R5, R5, 0x1, R12, P0 ;  /* 0x000000010505a824 */ /* 0x000fe400000e060c */
[----:B------:R-:W-:-:S03]  /*113e0*/  @!P3 IMAD.WIDE R8, R13, 0x2, R8 ;  /* 0x000000020d08b825 */ /* 0x000fc600078e0208 */
[----:B------:R2:W5:Y:S01]  /*113f0*/  @!P2 LD.E.128 R44, desc[UR6][R4.64] ;  /* 0x00000006042ca980 */ /* 0x000562000c101d00 */
[----:B------:R-:W-:-:S03]  /*11400*/  @!P2 IMAD.X R7, R7, 0x1, R12, P1 ;  /* 0x000000010707a824 */ /* 0x000fc600008e060c */
[----:B------:R2:W5:Y:S04]  /*11410*/  @!P3 LD.E.128 R48, desc[UR6][R8.64] ;  /* 0x000000060830b980 */ /* 0x000568000c101d00 */
[----:B------:R2:W5:Y:S02]  /*11420*/  @!P2 LD.E.128 R52, desc[UR6][R6.64] ;  /* 0x000000060634a980 */ /* 0x000564000c101d00 */
.L_x_2813:
[----:B------:R-:W-:Y:S05]  /*11430*/  BSYNC B1 ;  /* 0x0000000000017941 */ /* 0x000fea0003800000 */
.L_x_2812:
[----:B--23-5:R-:W-:Y:S01]  /*11440*/  IMAD.MOV.U32 R5, RZ, RZ, R53 ;  /* 0x000000ffff057224 */ /* 0x02cfe200078e0035 */
[----:B------:R-:W-:Y:S01]  /*11450*/  MOV R4, R52 ;  /* 0x0000003400047202 */ /* 0x000fe20000000f00 */
[----:B------:R-:W-:Y:S01]  /*11460*/  IMAD.MOV.U32 R6, RZ, RZ, R54 ;  /* 0x000000ffff067224 */ /* 0x000fe200078e0036 */
[----:B------:R-:W-:Y:S01]  /*11470*/  UMOV UR4, 0xffffffff ;  /* 0xffffffff00047882 */ /* 0x000fe20000000000 */
[----:B0-----:R-:W-:Y:S01]  /*11480*/  IMAD.MOV.U32 R7, RZ, RZ, R55 ;  /* 0x000000ffff077224 */ /* 0x001fe200078e0037 */
        /* <DEDUP_REMOVED lines=26> */
[----:B------:R0:W0:Y:S02]  /*11630*/  SHFL.IDX PT, R12, R3, 0x2, 0x181f ;  /* 0x00581f00030c7f89 */ /* 0x00002400000e0000 */
.L_x_3125:
        /* <DEDUP_REMOVED lines=14> */
[----:B--2---:R-:W-:Y:S01]  /*11720*/  MOV R9, R5 ;  /* 0x0000000500097202 */ /* 0x004fe20000000f00 */
[----:B---3--:R-:W-:Y:S01]  /*11730*/  IMAD.MOV.U32 R8, RZ, RZ, R4 ;  /* 0x000000ffff087224 */ /* 0x008fe200078e0004 */
[----:B------:R-:W-:Y:S02]  /*11740*/  ISETP.GE.AND P2, PT, R18, UR4, PT ;  /* 0x0000000412007c0c */ /* 0x000fe4000bf46270 */
[----:B------:R-:W-:Y:S02]  /*11750*/  CS2R R24, SRZ ;  /* 0x0000000000187805 */ /* 0x000fe4000001ff00 */
[----:B------:R-:W-:Y:S02]  /*11760*/  ISETP.GE.AND P3, PT, R213, UR4, PT ;  /* 0x00000004d5007c0c */ /* 0x000fe4000bf66270 */
[----:B------:R-:W-:Y:S01]  /*11770*/  CS2R R26, SRZ ;  /* 0x00000000001a7805 */ /* 0x000fe2000001ff00 */
[----:B------:R-:W-:-:S06]  /*11780*/  ULDC.64 UR6, c[0x0][0x208] ;  /* 0x0000820000067ab9 */ /* 0x000fcc0000000a00 */
[C---:B------:R-:W-:Y:S01]  /*11790*/  @!P2 IMAD.SHL.U32 R11, R18.reuse, 0x2, RZ ;  /* 0x00000002120ba824 */ /* 0x040fe200078e00ff */
[----:B----4-:R-:W-:-:S04]  /*117a0*/  @!P2 SHF.L.U64.HI R14, R18, 0x1, R19 ;  /* 0x00000001120ea819 */ /* 0x010fc80000010213 */
[----:B------:R-:W-:Y:S02]  /*117b0*/  @!P2 IADD3 R4, P0, R4, R11, RZ ;  /* 0x0000000b0404a210 */ /* 0x000fe40007f1e0ff */
        /* <DEDUP_REMOVED lines=8> */
[----:B------:R-:W-:Y:S01]  /*11840*/  @!P3 IMAD.SHL.U32 R13, R6, 0x8, RZ ;  /* 0x00000008060db824 */ /* 0x000fe200078e00ff */
[----:B0-----:R-:W-:-:S03]  /*11850*/  @!P2 IADD3 R6, P1, R12, R11, RZ ;  /* 0x0000000b0c06a210 */ /* 0x001fc60007f3e0ff */
[----:B------:R-:W-:-:S04]  /*11860*/  @!P3 IMAD.WIDE R10, R13, 0x2, R8 ;  /* 0x000000020d0ab825 */ /* 0x000fc800078e0208 */
[----:B------:R-:W-:Y:S01]  /*11870*/  IMAD.MOV.U32 R8, RZ, RZ, R12 ;  /* 0x000000ffff087224 */ /* 0x000fe200078e000c */
[----:B------:R2:W5:Y:S01]  /*11880*/  @!P3 LD.E.128 R24, desc[UR6][R10.64] ;  /* 0x000000060a18b980 */ /* 0x000562000c101d00 */
[----:B------:R-:W-:Y:S01]  /*11890*/  IMAD.MOV.U32 R9, RZ, RZ, R7 ;  /* 0x000000ffff097224 */ /* 0x000fe200078e0007 */
[----:B------:R-:W-:Y:S01]  /*118a0*/  @!P2 IADD3.X R7, R7, R14, RZ, P1, !PT ;  /* 0x0000000e0707a210 */ /* 0x000fe20000ffe4ff */
[----:B------:R-:W-:-:S04]  /*118b0*/  @!P3 IMAD.WIDE R8, R13, 0x2, R8 ;  /* 0x000000020d08b825 */ /* 0x000fc800078e0208 */
[----:B------:R2:W5:Y:S04]  /*118c0*/  @!P2 LD.E.128 R36, desc[UR6][R6.64] ;  /* 0x000000060624a980 */ /* 0x000568000c101d00 */
[----:B------:R2:W5:Y:S02]  /*118d0*/  @!P3 LD.E.128 R32, desc[UR6][R8.64] ;  /* 0x000000060820b980 */ /* 0x000564000c101d00 */
.L_x_2816:
[----:B------:R-:W-:Y:S05]  /*118e0*/  BSYNC B1 ;  /* 0x0000000000017941 */ /* 0x000fea0003800000 */
.L_x_2815:
[----:B--2--5:R-:W-:Y:S01]  /*118f0*/  IMAD.MOV.U32 R5, RZ, RZ, R38 ;  /* 0x000000ffff057224 */ /* 0x024fe200078e0026 */
[----:B------:R-:W-:Y:S01]  /*11900*/  UMOV UR4, 0xffffffff ;  /* 0xffffffff00047882 */ /* 0x000fe20000000000 */
[----:B---3--:R-:W-:Y:S02]  /*11910*/  IMAD.MOV.U32 R4, RZ, RZ, R39 ;  /* 0x000000ffff047224 */ /* 0x008fe400078e0027 */
[----:B0-----:R-:W-:Y:S02]  /*11920*/  IMAD.MOV.U32 R7, RZ, RZ, R36 ;  /* 0x000000ffff077224 */ /* 0x001fe400078e0024 */
[----:B------:R-:W-:Y:S01]  /*11930*/  IMAD.MOV.U32 R6, RZ, RZ, R37 ;  /* 0x000000ffff067224 */ /* 0x000fe200078e0025 */
        /* <DEDUP_REMOVED lines=22> */
[----:B------:R0:W2:Y:S04]  /*11aa0*/  SHFL.IDX PT, R77, R72, 0x3, 0x181f ;  /* 0x00781f00484d7f89 */ /* 0x0000a800000e0000 */
[----:B-1----:R-:W1:Y:S04]  /*11ab0*/  SHFL.IDX PT, R21, R21, 0x3, 0x181f ;  /* 0x00781f0015157f89 */ /* 0x002e6800000e0000 */
[----:B------:R0:W3:Y:S04]  /*11ac0*/  SHFL.IDX PT, R79, R20, 0x3, 0x181f ;  /* 0x00781f00144f7f89 */ /* 0x0000e800000e0000 */
[----:B------:R-:W0:Y:S02]  /*11ad0*/  SHFL.IDX PT, R3, R3, 0x3, 0x181f ;  /* 0x00781f0003037f89 */ /* 0x000e2400000e0000 */
.L_x_3131:
[----:B------:R-:W5:Y:S01]  /*11ae0*/  LDL R12, [R1+0x78] ;  /* 0x00007800010c7983 */ /* 0x000f620000100800 */
[----:B------:R-:W-:Y:S01]  /*11af0*/  VIADD R9, R0, 0x60 ;  /* 0x0000006000097836 */ /* 0x000fe20000000000 */
[----:B------:R-:W-:Y:S01]  /*11b00*/  BSSY B1, `(.L_x_2818) ;  /* 0x000002c000017945 */ /* 0x000fe20003800000 */
[----:B------:R-:W-:Y:S02]  /*11b10*/  CS2R R6, SRZ ;  /* 0x0000000000067805 */ /* 0x000fe4000001ff00 */
[----:B------:R-:W-:Y:S02]  /*11b20*/  CS2R R10, SRZ ;  /* 0x00000000000a7805 */ /* 0x000fe4000001ff00 */
[----:B----4-:R-:W-:Y:S02]  /*11b30*/  CS2R R14, SRZ ;  /* 0x00000000000e7805 */ /* 0x010fe4000001ff00 */
[----:B------:R-:W-:Y:S02]  /*11b40*/  ISETP.GE.AND P0, PT, R9, R78, PT ;  /* 0x0000004e0900720c */ /* 0x000fe40003f06270 */
[----:B0-----:R-:W-:-:S02]  /*11b50*/  CS2R R72, SRZ ;  /* 0x0000000000487805 */ /* 0x001fc4000001ff00 */
[----:B------:R-:W-:Y:S02]  /*11b60*/  CS2R R74, SRZ ;  /* 0x00000000004a7805 */ /* 0x000fe4000001ff00 */
[----:B-----5:R-:W-:-:S04]  /*11b70*/  LEA.HI R8, R12, R12, RZ, 0x1 ;  /* 0x0000000c0c087211 */ /* 0x020fc800078f08ff */
[----:B------:R-:W-:Y:S02]  /*11b80*/  LOP3.LUT R0, R8, 0xfffffffe, RZ, 0xc0, !PT ;  /* 0xfffffffe08007812 */ /* 0x000fe400078ec0ff */
[----:B------:R-:W-:Y:S02]  /*11b90*/  CS2R R8, SRZ ;  /* 0x0000000000087805 */ /* 0x000fe4000001ff00 */
[----:B------:R-:W-:Y:S02]  /*11ba0*/  IADD3 R0, R12, -R0, RZ ;  /* 0x800000000c007210 */ /* 0x000fe40007ffe0ff */
[----:B------:R-:W-:Y:S02]  /*11bb0*/  CS2R R12, SRZ ;  /* 0x00000000000c7805 */ /* 0x000fe4000001ff00 */
[----:B------:R-:W-:Y:S01]  /*11bc0*/  SHF.L.U32 R0, R0, 0x1f, RZ ;  /* 0x0000001f00007819 */ /* 0x000fe200000006ff */
[----:B------:R-:W-:Y:S06]  /*11bd0*/  @P0 BRA `(.L_x_2819) ;  /* 0x0000000000780947 */ /* 0x000fec0003800000 */
[----:B------:R-:W4:Y:S01]  /*11be0*/  LDL R20, [R1+0x64] ;  /* 0x0000640001147983 */ /* 0x000f220000100800 */
[----:B------:R-:W-:Y:S01]  /*11bf0*/  ULDC UR4, c[0x0][0x3f4] ;  /* 0x0000fd0000047ab9 */ /* 0x000fe20000000800 */
[----:B---3--:R-:W-:Y:S01]  /*11c00*/  MOV R7, R79 ;  /* 0x0000004f00077202 */ /* 0x008fe20000000f00 */
[----:B-1----:R-:W-:Y:S01]  /*11c10*/  IMAD.MOV.U32 R4, RZ, RZ, R21 ;  /* 0x000000ffff047224 */ /* 0x002fe200078e0015 */
[----:B------:R-:W-:Y:S01]  /*11c20*/  ISETP.GE.AND P2, PT, R18, UR4, PT ;  /* 0x0000000412007c0c */ /* 0x000fe2000bf46270 */
[----:B--2---:R-:W-:Y:S01]  /*11c30*/  IMAD.MOV.U32 R5, RZ, RZ, R77 ;  /* 0x000000ffff057224 */ /* 0x004fe200078e004d */
[----:B------:R-:W-:Y:S01]  /*11c40*/  ISETP.GE.AND P3, PT, R213, UR4, PT ;  /* 0x00000004d5007c0c */ /* 0x000fe2000bf66270 */
[----:B------:R-:W-:Y:S01]  /*11c50*/  IMAD.MOV.U32 R6, RZ, RZ, R3 ;  /* 0x000000ffff067224 */ /* 0x000fe200078e0003 */
[----:B------:R-:W-:Y:S02]  /*11c60*/  CS2R R72, SRZ ;  /* 0x0000000000487805 */ /* 0x000fe4000001ff00 */
[----:B------:R-:W-:-:S02]  /*11c70*/  CS2R R74, SRZ ;  /* 0x00000000004a7805 */ /* 0x000fc4000001ff00 */
[----:B------:R-:W-:Y:S01]  /*11c80*/  CS2R R10, SRZ ;  /* 0x00000000000a7805 */ /* 0x000fe2000001ff00 */
[----:B------:R-:W-:-:S04]  /*11c90*/  ULDC.64 UR6, c[0x0][0x208] ;  /* 0x0000820000067ab9 */ /* 0x000fc80000000a00 */
[----:B------:R-:W-:Y:S01]  /*11ca0*/  @!P2 IMAD.SHL.U32 R76, R18, 0x2, RZ ;  /* 0x00000002124ca824 */ /* 0x000fe200078e00ff */
[----:B------:R-:W-:Y:S02]  /*11cb0*/  CS2R R12, SRZ ;  /* 0x00000000000c7805 */ /* 0x000fe4000001ff00 */
[----:B------:R-:W-:Y:S01]  /*11cc0*/  CS2R R14, SRZ ;  /* 0x00000000000e7805 */ /* 0x000fe2000001ff00 */
[----:B----4-:R-:W-:Y:S01]  /*11cd0*/  @!P3 IMAD.SHL.U32 R8, R20, 0x8, RZ ;  /* 0x000000081408b824 */ /* 0x010fe200078e00ff */
[-C--:B------:R-:W-:Y:S02]  /*11ce0*/  @!P2 IADD3 R20, P0, R21, R76.reuse, RZ ;  /* 0x0000004c1514a210 */ /* 0x080fe40007f1e0ff */
[----:B------:R-:W-:Y:S01]  /*11cf0*/  @!P2 IADD3 R76, P1, R3, R76, RZ ;  /* 0x0000004c034ca210 */ /* 0x000fe20007f3e0ff */
[----:B------:R-:W-:Y:S01]  /*11d00*/  @!P3 IMAD.WIDE R4, R8, 0x2, R4 ;  /* 0x000000020804b825 */ /* 0x000fe200078e0204 */
[----:B------:R-:W-:-:S03]  /*11d10*/  @!P2 SHF.L.U64.HI R3, R18, 0x1, R19 ;  /* 0x000000011203a819 */ /* 0x000fc60000010213 */
[----:B------:R-:W-:Y:S01]  /*11d20*/  @!P3 IMAD.WIDE R6, R8, 0x2, R6 ;  /* 0x000000020806b825 */ /* 0x000fe200078e0206 */
[----:B------:R-:W-:Y:S01]  /*11d30*/  CS2R R8, SRZ ;  /* 0x0000000000087805 */ /* 0x000fe2000001ff00 */
[----:B------:R0:W5:Y:S02]  /*11d40*/  @!P3 LD.E.128 R72, desc[UR6][R4.64] ;  /* 0x000000060448b980 */ /* 0x000164000c101d00 */
[--C-:B------:R-:W-:Y:S02]  /*11d50*/  @!P2 IMAD.X R21, R77, 0x1, R3.reuse, P0 ;  /* 0x000000014d15a824 */ /* 0x100fe400000e0603 */
[----:B------:R-:W-:Y:S01]  /*11d60*/  @!P2 IMAD.X R77, R79, 0x1, R3, P1 ;  /* 0x000000014f4da824 */ /* 0x000fe200008e0603 */
[----:B------:R1:W5:Y:S04]  /*11d70*/  @!P3 LD.E.128 R8, desc[UR6][R6.64] ;  /* 0x000000060608b980 */ /* 0x000368000c101d00 */
[----:B------:R4:W5:Y:S01]  /*11d80*/  @!P2 LD.E.128 R12, desc[UR6][R20.64] ;  /* 0x00000006140ca980 */ /* 0x000962000c101d00 */
[----:B0-----:R-:W-:-:S02]  /*11d90*/  CS2R R4, SRZ ;  /* 0x0000000000047805 */ /* 0x001fc4000001ff00 */
[----:B-1----:R-:W-:-:S06]  /*11da0*/  CS2R R6, SRZ ;  /* 0x0000000000067805 */ /* 0x002fcc000001ff00 */
[----:B------:R4:W5:Y:S02]  /*11db0*/  @!P2 LD.E.128 R4, desc[UR6][R76.64] ;  /* 0x000000064c04a980 */ /* 0x000964000c101d00 */
.L_x_2819:
[----:B------:R-:W-:Y:S05]  /*11dc0*/  BSYNC B1 ;  /* 0x0000000000017941 */ /* 0x000fea0003800000 */
.L_x_2818:
[----:B------:R-:W0:Y:S01]  /*11dd0*/  SYNCS.PHASECHK.TRANS64.TRYWAIT P0, [R16+URZ+0x38800], R0 ;  /* 0x03880000100075a7 */ /* 0x000e22000800017f */
[----:B----45:R-:W-:Y:S01]  /*11de0*/  IMAD.MOV.U32 R20, RZ, RZ, R4 ;  /* 0x000000ffff147224 */ /* 0x030fe200078e0004 */
[----:B-1----:R-:W-:Y:S01]  /*11df0*/  MOV R21, R7 ;  /* 0x0000000700157202 */ /* 0x002fe20000000f00 */
[----:B------:R-:W-:Y:S01]  /*11e00*/  IMAD.MOV.U32 R3, RZ, RZ, R5 ;  /* 0x000000ffff037224 */ /* 0x000fe200078e0005 */
[----:B------:R-:W-:Y:S01]  /*11e10*/  BSSY B1, `(.L_x_2820) ;  /* 0x000000b000017945 */ /* 0x000fe20003800000 */
        /* <DEDUP_REMOVED lines=9> */
[----:B0-----:R-:W-:Y:S06]  /*11eb0*/  @!P0 BRA `(.L_x_2821) ;  /* 0x0000022000fc8947 */ /* 0x001fec0003800000 */
.L_x_3132:
[----:B------:R-:W-:Y:S05]  /*11ec0*/  BSYNC B1 ;  /* 0x0000000000017941 */ /* 0x000fea0003800000 */
.L_x_2820:
[----:B------:R-:W-:Y:S01]  /*11ed0*/  IMAD.MOV.U32 R3, RZ, RZ, R12 ;  /* 0x000000ffff037224 */ /* 0x000fe200078e000c */
[----:B0-----:R-:W-:Y:S01]  /*11ee0*/  MOV R0, R13 ;  /* 0x0000000d00007202 */ /* 0x001fe20000000f00 */
[----:B------:R-:W-:Y:S01]  /*11ef0*/  IMAD.MOV.U32 R20, RZ, RZ, R72 ;  /* 0x000000ffff147224 */ /* 0x000fe200078e0048 */
[----:B------:R-:W-:Y:S02]  /*11f00*/  BSSY B1, `(.L_x_2822) ;  /* 0x00000d6000017945 */ /* 0x000fe40003800000 */
[----:B------:R-:W-:Y:S01]  /*11f10*/  PRMT R101, R3, 0x5410, R0 ;  /* 0x0000541003657816 */ /* 0x000fe20000000000 */
[----:B------:R-:W-:Y:S02]  /*11f20*/  IMAD.MOV.U32 R3, RZ, RZ, R14 ;  /* 0x000000ffff037224 */ /* 0x000fe400078e000e */
[----:B------:R-:W-:-:S05]  /*11f30*/  IMAD.MOV.U32 R0, RZ, RZ, R15 ;  /* 0x000000ffff007224 */ /* 0x000fca00078e000f */
[----:B------:R-:W-:Y:S01]  /*11f40*/  PRMT R102, R3, 0x5410, R0 ;  /* 0x0000541003667816 */ /* 0x000fe20000000000 */
[----:B------:R-:W-:Y:S01]  /*11f50*/  IMAD.MOV.U32 R3, RZ, RZ, R73 ;  /* 0x000000ffff037224 */ /* 0x000fe200078e0049 */
[----:B------:R-:W-:-:S04]  /*11f60*/  VIADDMNMX R0, R78, -R231, 0x80, PT ;  /* 0x000000804e007446 */ /* 0x000fc800038009e7 */
[----:B------:R-:W-:Y:S02]  /*11f70*/  ISETP.GE.AND P0, PT, R212, R0, PT ;  /* 0x00000000d400720c */ /* 0x000fe40003f06270 */
[----:B------:R-:W-:Y:S01]  /*11f80*/  PRMT R89, R20, 0x5410, R3 ;  /* 0x0000541014597816 */ /* 0x000fe20000000003 */
[----:B------:R-:W-:Y:S01]  /*11f90*/  IMAD.MOV.U32 R20, RZ, RZ, R74 ;  /* 0x000000ffff147224 */ /* 0x000fe200078e004a */
[----:B------:R-:W-:-:S04]  /*11fa0*/  MOV R3, R75 ;  /* 0x0000004b00037202 */ /* 0x000fc80000000f00 */
[----:B------:R-:W-:-:S05]  /*11fb0*/  PRMT R90, R20, 0x5410, R3 ;  /* 0x00005410145a7816 */ /* 0x000fca0000000003 */
[----:B------:R-:W-:Y:S05]  /*11fc0*/  @P0 BRA `(.L_x_2823) ;  /* 0x0000000c00240947 */ /* 0x000fea0003800000 */
[----:B------:R-:W0:Y:S01]  /*11fd0*/  LDC R3, c[0x0][0x3f4] ;  /* 0x0000fd00ff037b82 */ /* 0x000e220000000800 */
[----:B------:R-:W-:Y:S01]  /*11fe0*/  BSSY B2, `(.L_x_2824) ;  /* 0x0000064000027945 */ /* 0x000fe20003800000 */
[----:B------:R-:W-:Y:S01]  /*11ff0*/  IMAD.SHL.U32 R121, R212, 0x40, RZ ;  /* 0x00000040d4797824 */ /* 0x000fe200078e00ff */
[----:B0-----:R-:W-:-:S13]  /*12000*/  ISETP.GE.AND P0, PT, R18, R3, PT ;  /* 0x000000031200720c */ /* 0x001fda0003f06270 */
[----:B------:R-:W-:Y:S05]  /*12010*/  @P0 BRA `(.L_x_2825) ;  /* 0x0000000400800947 */ /* 0x000fea0003800000 */
[----:B------:R-:W4:Y:S01]  /*12020*/  LDL R21, [R1+0x60] ;  /* 0x0000600001157983 */ /* 0x000f220000100800 */
[----:B------:R-:W-:Y:S01]  /*12030*/  HADD2.F32 R91, -RZ, R91.H0_H0 ;  /* 0x2000005bff5b7230 */ /* 0x000fe20000004100 */
[----:B------:R-:W-:Y:S01]  /*12040*/  SHF.R.U64 R60, R60, 0x10, R61 ;  /* 0x000000103c3c7819 */ /* 0x000fe2000000123d */
[----:B------:R-:W-:Y:S01]  /*12050*/  HADD2.F32 R104, -RZ, R104.H0_H0 ;  /* 0x20000068ff687230 */ /* 0x000fe20000004100 */
[----:B------:R-:W0:Y:S01]  /*12060*/  LDS.128 R80, [R230] ;  /* 0x00000000e6507984 */ /* 0x000e220000000c00 */
[----:B------:R-:W-:Y:S02]  /*12070*/  SHF.R.U64 R62, R62, 0x10, R63 ;  /* 0x000000103e3e7819 */ /* 0x000fe4000000123f */
[----:B------:R-:W-:-:S03]  /*12080*/  HADD2.F32 R60, -RZ, R60.H0_H0 ;  /* 0x2000003cff3c7230 */ /* 0x000fc60000004100 */
[----:B------:R-:W-:Y:S02]  /*12090*/  HADD2.F32 R62, -RZ, R62.H0_H0 ;  /* 0x2000003eff3e7230 */ /* 0x000fe40000004100 */
[--C-:B0-----:R-:W-:Y:S02]  /*120a0*/  HADD2.F32 R86, -RZ, R81.reuse.H0_H0 ;  /* 0x20000051ff567230 */ /* 0x101fe40000004100 */
[----:B------:R-:W-:Y:S01]  /*120b0*/  HADD2.F32 R81, -RZ, R81.H1_H1 ;  /* 0x30000051ff517230 */ /* 0x000fe20000004100 */
[----:B----4-:R-:W-:-:S04]  /*120c0*/  LEA.HI R20, R3, R21, RZ, 0x1d ;  /* 0x0000001503147211 */ /* 0x010fc800078fe8ff */
[----:B------:R-:W-:Y:S01]  /*120d0*/  SHF.R.S32.HI R21, RZ, 0x1f, R20 ;  /* 0x0000001fff157819 */ /* 0x000fe20000011414 */
[----:B------:R-:W-:-:S03]  /*120e0*/  IMAD.SHL.U32 R76, R20, 0x8, RZ ;  /* 0x00000008144c7824 */ /* 0x000fc600078e00ff */
[----:B------:R-:W-:Y:S02]  /*120f0*/  LEA.HI R21, R21, R20, RZ, 0x3 ;  /* 0x0000001415157211 */ /* 0x000fe400078f18ff */
[----:B------:R-:W-:-:S03]  /*12100*/  LOP3.LUT R20, R76, 0x38, RZ, 0xc0, !PT ;  /* 0x000000384c147812 */ /* 0x000fc600078ec0ff */
[----:B------:R-:W-:Y:S01]  /*12110*/  IMAD.SHL.U32 R21, R21, 0x400, RZ ;  /* 0x0000040015157824 */ /* 0x000fe200078e00ff */
[----:B------:R-:W-:-:S04]  /*12120*/  LOP3.LUT R20, R20, 0x1c0, R121, 0xf8, !PT ;  /* 0x000001c014147812 */ /* 0x000fc800078ef879 */
[----:B------:R-:W-:Y:S02]  /*12130*/  LOP3.LUT R20, R20, R228, RZ, 0x3c, !PT ;  /* 0x000000e414147212 */ /* 0x000fe400078e3cff */
[----:B------:R-:W-:-:S04]  /*12140*/  LOP3.LUT R21, R21, 0x7fffe000, RZ, 0xc0, !PT ;  /* 0x7fffe00015157812 */ /* 0x000fc800078ec0ff */
[----:B------:R-:W-:Y:S01]  /*12150*/  IADD3 R20, R20, R21, R227 ;  /* 0x0000001514147210 */ /* 0x000fe20007ffe0e3 */
[----:B------:R-:W-:-:S04]  /*12160*/  HADD2.F32 R21, -RZ, R85.H0_H0 ;  /* 0x20000055ff157230 */ /* 0x000fc80000004100 */
[----:B------:R-:W-:-:S05]  /*12170*/  IMAD R20, R20, 0x2, R16 ;  /* 0x0000000214147824 */ /* 0x000fca00078e0210 */
[----:B--23--:R-:W0:Y:S02]  /*12180*/  LDS.128 R76, [R20+0x14400] ;  /* 0x01440000144c7984 */ /* 0x00ce240000000c00 */
[--C-:B0-----:R-:W-:Y:S02]  /*12190*/  HADD2.F32 R92, -RZ, R77.reuse.H0_H0 ;  /* 0x2000004dff5c7230 */ /* 0x101fe40000004100 */
[----:B------:R-:W-:-:S03]  /*121a0*/  HADD2.F32 R77, -RZ, R77.H1_H1 ;  /* 0x3000004dff4d7230 */ /* 0x000fc60000004100 */
[----:B------:R-:W-:-:S04]  /*121b0*/  FMUL.FTZ R85, R92, R91 ;  /* 0x0000005b5c557220 */ /* 0x000fc80000410000 */
[-C--:B------:R-:W-:Y:S01]  /*121c0*/  FFMA.FTZ R85, R86, R21.reuse, -R85 ;  /* 0x0000001556557223 */ /* 0x080fe20000010855 */
[----:B------:R-:W-:Y:S01]  /*121d0*/  FMUL.FTZ R21, R92, R21 ;  /* 0x000000155c157220 */ /* 0x000fe20000410000 */
[--C-:B------:R-:W-:Y:S02]  /*121e0*/  HADD2.F32 R92, -RZ, R76.reuse.H0_H0 ;  /* 0x2000004cff5c7230 */ /* 0x100fe40000004100 */
[----:B------:R-:W-:Y:S02]  /*121f0*/  HADD2.F32 R76, -RZ, R76.H1_H1 ;  /* 0x3000004cff4c7230 */ /* 0x000fe40000004100 */
[----:B------:R-:W-:Y:S01]  /*12200*/  FFMA.FTZ R21, R86, R91, R21 ;  /* 0x0000005b56157223 */ /* 0x000fe20000010015 */
[----:B------:R-:W-:Y:S02]  /*12210*/  SHF.R.U32.HI R91, RZ, 0x10, R65 ;  /* 0x00000010ff5b7819 */ /* 0x000fe40000011641 */
[----:B------:R-:W-:Y:S02]  /*12220*/  SHF.R.U32.HI R86, RZ, 0x10, R61 ;  /* 0x00000010ff567819 */ /* 0x000fe4000001163d */
[----:B------:R-:W-:Y:S01]  /*12230*/  SHF.R.U64 R61, R64, 0x10, R65 ;  /* 0x00000010403d7819 */ /* 0x000fe20000001241 */
[----:B------:R-:W-:-:S02]  /*12240*/  HADD2.F32 R65, -RZ, R91.H0_H0 ;  /* 0x2000005bff417230 */ /* 0x000fc40000004100 */
[----:B------:R-:W-:Y:S02]  /*12250*/  HADD2.F32 R86, -RZ, R86.H0_H0 ;  /* 0x20000056ff567230 */ /* 0x000fe40000004100 */
[----:B------:R-:W-:Y:S02]  /*12260*/  HADD2.F32 R64, -RZ, R98.H0_H0 ;  /* 0x20000062ff407230 */ /* 0x000fe40000004100 */
[C---:B------:R-:W-:Y:S01]  /*12270*/  FMUL.FTZ R91, R77.reuse, R65 ;  /* 0x000000414d5b7220 */ /* 0x040fe20000410000 */
[----:B------:R-:W-:Y:S02]  /*12280*/  HADD2.F32 R61, -RZ, R61.H0_H0 ;  /* 0x2000003dff3d7230 */ /* 0x000fe40000004100 */
[-C--:B------:R-:W-:Y:S01]  /*12290*/  FMUL.FTZ R77, R77, R86.reuse ;  /* 0x000000564d4d7220 */ /* 0x080fe20000410000 */
[----:B------:R-:W-:-:S03]  /*122a0*/  FFMA.FTZ R91, R81, R86, -R91 ;  /* 0x00000056515b7223 */ /* 0x000fc6000001085b */
[----:B------:R-:W-:Y:S01]  /*122b0*/  FFMA.FTZ R65, R81, R65, R77 ;  /* 0x0000004151417223 */ /* 0x000fe2000001004d */
[----:B------:R-:W-:Y:S02]  /*122c0*/  HADD2.F32 R81, -RZ, R93.H1_H1 ;  /* 0x3000005dff517230 */ /* 0x000fe40000004100 */
[--C-:B------:R-:W-:Y:S02]  /*122d0*/  HADD2.F32 R77, -RZ, R80.reuse.H0_H0 ;  /* 0x20000050ff4d7230 */ /* 0x100fe40000004100 */
[----:B------:R-:W-:Y:S02]  /*122e0*/  HADD2.F32 R80, -RZ, R80.H1_H1 ;  /* 0x30000050ff507230 */ /* 0x000fe40000004100 */
[----:B------:R-:W-:Y:S01]  /*122f0*/  FMUL.FTZ R86, R92, R81 ;  /* 0x000000515c567220 */ /* 0x000fe20000410000 */
[----:B------:R-:W-:-:S03]  /*12300*/  F2FP.F16.F32.PACK_AB R65, R65, R21 ;  /* 0x000000154141723e */ /* 0x000fc600000000ff */
[CC--:B------:R-:W-:Y:S01]  /*12310*/  FFMA.FTZ R86, R77.reuse, R64.reuse, -R86 ;  /* 0x000000404d567223 */ /* 0x0c0fe20000010856 */
[----:B------:R-:W-:Y:S01]  /*12320*/  FMUL.FTZ R64, R92, R64 ;  /* 0x000000405c407220 */ /* 0x000fe20000410000 */
[--C-:B------:R-:W-:Y:S02]  /*12330*/  HADD2.F32 R92, -RZ, R78.reuse.H0_H0 ;  /* 0x2000004eff5c7230 */ /* 0x100fe40000004100 */
[----:B------:R-:W-:Y:S02]  /*12340*/  HADD2.F32 R78, -RZ, R78.H1_H1 ;  /* 0x3000004eff4e7230 */ /* 0x000fe40000004100 */
[----:B------:R-:W-:Y:S01]  /*12350*/  FFMA.FTZ R64, R77, R81, R64 ;  /* 0x000000514d407223 */ /* 0x000fe20000010040 */
[----:B------:R-:W-:Y:S02]  /*12360*/  HADD2.F32 R77, -RZ, R93.H0_H0 ;  /* 0x2000005dff4d7230 */ /* 0x000fe40000004100 */
[----:B------:R-:W-:Y:S02]  /*12370*/  HADD2.F32 R93, -RZ, R98.H1_H1 ;  /* 0x30000062ff5d7230 */ /* 0x000fe40000004100 */
[----:B------:R-:W-:-:S02]  /*12380*/  HADD2.F32 R98, -RZ, R82.H0_H0 ;  /* 0x20000052ff627230 */ /* 0x000fc40000004100 */
[C---:B------:R-:W-:Y:S01]  /*12390*/  FMUL.FTZ R81, R92.reuse, R77 ;  /* 0x0000004d5c517220 */ /* 0x040fe20000410000 */
[----:B------:R-:W-:Y:S02]  /*123a0*/  HADD2.F32 R82, -RZ, R82.H1_H1 ;  /* 0x30000052ff527230 */ /* 0x000fe40000004100 */
[-C--:B------:R-:W-:Y:S01]  /*123b0*/  FMUL.FTZ R92, R92, R93.reuse ;  /* 0x0000005d5c5c7220 */ /* 0x080fe20000410000 */
[C---:B------:R-:W-:Y:S01]  /*123c0*/  FFMA.FTZ R81, R98.reuse, R93, -R81 ;  /* 0x0000005d62517223 */ /* 0x040fe20000010851 */
[----:B------:R-:W-:Y:S02]  /*123d0*/  HADD2.F32 R93, -RZ, R83.H0_H0 ;  /* 0x20000053ff5d7230 */ /* 0x000fe40000004100 */
[----:B------:R-:W-:Y:S01]  /*123e0*/  FFMA.FTZ R77, R98, R77, R92 ;  /* 0x0000004d624d7223 */ /* 0x000fe2000001005c */
[----:B------:R-:W-:Y:S02]  /*123f0*/  HADD2.F32 R98, -RZ, R103.H0_H0 ;  /* 0x20000067ff627230 */ /* 0x000fe40000004100 */
[----:B------:R-:W-:-:S02]  /*12400*/  HADD2.F32 R103, -RZ, R79.H0_H0 ;  /* 0x2000004fff677230 */ /* 0x000fc40000004100 */
[----:B------:R-:W-:Y:S02]  /*12410*/  HADD2.F32 R79, -RZ, R79.H1_H1 ;  /* 0x3000004fff4f7230 */ /* 0x000fe40000004100 */
[----:B------:R-:W-:Y:S02]  /*12420*/  HADD2.F32 R83, -RZ, R83.H1_H1 ;  /* 0x30000053ff537230 */ /* 0x000fe40000004100 */
[C---:B------:R-:W-:Y:S01]  /*12430*/  FMUL.FTZ R92, R103.reuse, R98 ;  /* 0x00000062675c7220 */ /* 0x040fe20000410000 */
[----:B------:R-:W-:-:S03]  /*12440*/  FMUL.FTZ R103, R103, R104 ;  /* 0x0000006867677220 */ /* 0x000fc60000410000 */
[C---:B------:R-:W-:Y:S01]  /*12450*/  FFMA.FTZ R92, R93.reuse, R104, -R92 ;  /* 0x000000685d5c7223 */ /* 0x040fe2000001085c */
[----:B------:R-:W-:Y:S01]  /*12460*/  FFMA.FTZ R93, R93, R98, R103 ;  /* 0x000000625d5d7223 */ /* 0x000fe20000010067 */
[----:B------:R-:W-:Y:S02]  /*12470*/  SHF.R.U32.HI R98, RZ, 0x10, R63 ;  /* 0x00000010ff627819 */ /* 0x000fe4000001163f */
[--C-:B------:R-:W-:Y:S02]  /*12480*/  SHF.R.U64 R63, R66, 0x10, R67.reuse ;  /* 0x00000010423f7819 */ /* 0x100fe40000001243 */
[----:B------:R-:W-:Y:S01]  /*12490*/  SHF.R.U32.HI R66, RZ, 0x10, R67 ;  /* 0x00000010ff427819 */ /* 0x000fe20000011643 */
[----:B------:R-:W-:Y:S02]  /*124a0*/  HADD2.F32 R98, -RZ, R98.H0_H0 ;  /* 0x20000062ff627230 */ /* 0x000fe40000004100 */
[----:B------:R-:W-:Y:S02]  /*124b0*/  HADD2.F32 R63, -RZ, R63.H0_H0 ;  /* 0x2000003fff3f7230 */ /* 0x000fe40000004100 */
[----:B------:R-:W-:-:S05]  /*124c0*/  HADD2.F32 R66, -RZ, R66.H0_H0 ;  /* 0x20000042ff427230 */ /* 0x000fca0000004100 */
[C---:B------:R-:W-:Y:S01]  /*124d0*/  FMUL.FTZ R67, R79.reuse, R66 ;  /* 0x000000424f437220 */ /* 0x040fe20000410000 */
[----:B------:R-:W-:-:S03]  /*124e0*/  FMUL.FTZ R79, R79, R98 ;  /* 0x000000624f4f7220 */ /* 0x000fc60000410000 */
[C---:B------:R-:W-:Y:S01]  /*124f0*/  FFMA.FTZ R67, R83.reuse, R98, -R67 ;  /* 0x0000006253437223 */ /* 0x040fe20000010843 */
[----:B------:R-:W-:Y:S01]  /*12500*/  FFMA.FTZ R66, R83, R66, R79 ;  /* 0x0000004253427223 */ /* 0x000fe2000001004f */
[C---:B------:R-:W-:Y:S01]  /*12510*/  FMUL.FTZ R79, R76.reuse, R61 ;  /* 0x0000003d4c4f7220 */ /* 0x040fe20000410000 */
[----:B------:R-:W-:-:S03]  /*12520*/  FMUL.FTZ R76, R76, R60 ;  /* 0x0000003c4c4c7220 */ /* 0x000fc60000410000 */
[C---:B------:R-:W-:Y:S01]  /*12530*/  FFMA.FTZ R60, R80.reuse, R60, -R79 ;  /* 0x0000003c503c7223 */ /* 0x040fe2000001084f */
[----:B------:R-:W-:Y:S01]  /*12540*/  FFMA.FTZ R76, R80, R61, R76 ;  /* 0x0000003d504c7223 */ /* 0x000fe2000001004c */
[CC--:B------:R-:W-:Y:S01]  /*12550*/  FMUL.FTZ R61, R78.reuse, R63.reuse ;  /* 0x0000003f4e3d7220 */ /* 0x0c0fe20000410000 */
[----:B------:R-:W-:Y:S02]  /*12560*/  FMUL.FTZ R78, R78, R62 ;  /* 0x0000003e4e4e7220 */ /* 0x000fe40000410000 */
[----:B------:R-:W-:Y:S01]  /*12570*/  F2FP.F16.F32.PACK_AB R60, R60, R86 ;  /* 0x000000563c3c723e */ /* 0x000fe200000000ff */
        /* <DEDUP_REMOVED lines=8> */
[----:B------:R0:W-:Y:S04]  /*12600*/  STS.128 [R230], R60 ;  /* 0x0000003ce6007388 */ /* 0x0001e80000000c00 */
[----:B------:R0:W-:Y:S02]  /*12610*/  STS.128 [R20+0x14400], R64 ;  /* 0x0144004014007388 */ /* 0x0001e40000000c00 */
.L_x_2825:
[----:B------:R-:W-:Y:S05]  /*12620*/  BSYNC B2 ;  /* 0x0000000000027941 */ /* 0x000fea0003800000 */
.L_x_2824:
[----:B------:R-:W-:-:S13]  /*12630*/  ISETP.GE.AND P0, PT, R213, R3, PT ;  /* 0x00000003d500720c */ /* 0x000fda0003f06270 */
[----:B------:R-:W-:Y:S05]  /*12640*/  @P0 BRA `(.L_x_2823) ;  /* 0x0000000400840947 */ /* 0x000fea0003800000 */
[----:B0-----:R-:W4:Y:S04]  /*12650*/  LDL R20, [R1+0x64] ;  /* 0x0000640001147983 */ /* 0x001f280000100800 */
[----:B------:R-:W5:Y:S01]  /*12660*/  LDL R86, [R1+0xb4] ;  /* 0x0000b40001567983 */ /* 0x000f620000100800 */
[----:B------:R-:W-:Y:S01]  /*12670*/  HADD2.F32 R78, -RZ, R120.H1_H1 ;  /* 0x30000078ff4e7230 */ /* 0x000fe20000004100 */
[----:B---3--:R-:W-:Y:S02]  /*12680*/  SHF.R.U32.HI R79, RZ, 0x10, R57 ;  /* 0x00000010ff4f7819 */ /* 0x008fe40000011639 */
[----:B------:R-:W-:Y:S02]  /*12690*/  SHF.R.U64 R68, R68, 0x10, R69 ;  /* 0x0000001044447819 */ /* 0x000fe40000001245 */
        /* <DEDUP_REMOVED lines=8> */
[----:B----4-:R-:W-:-:S04]  /*12720*/  LEA.HI R20, R3, R20, RZ, 0x1d ;  /* 0x0000001403147211 */ /* 0x010fc800078fe8ff */
[----:B------:R-:W-:Y:S01]  /*12730*/  SHF.R.S32.HI R3, RZ, 0x1f, R20 ;  /* 0x0000001fff037819 */ /* 0x000fe20000011414 */
[----:B------:R-:W-:Y:S01]  /*12740*/  IMAD.SHL.U32 R21, R20, 0x8, RZ ;  /* 0x0000000814157824 */ /* 0x000fe200078e00ff */
[----:B-----5:R-:W0:Y:S02]  /*12750*/  LDS.128 R64, [R86] ;  /* 0x0000000056407984 */ /* 0x020e240000000c00 */
[----:B------:R-:W-:Y:S01]  /*12760*/  LEA.HI R3, R3, R20, RZ, 0x3 ;  /* 0x0000001403037211 */ /* 0x000fe200078f18ff */
[----:B------:R-:W-:Y:S01]  /*12770*/  HADD2.F32 R20, -RZ, R120.H0_H0 ;  /* 0x20000078ff147230 */ /* 0x000fe20000004100 */
[----:B------:R-:W-:Y:S02]  /*12780*/  LOP3.LUT R21, R21, 0x38, RZ, 0xc0, !PT ;  /* 0x0000003815157812 */ /* 0x000fe400078ec0ff */
[----:B------:R-:W-:Y:S02]  /*12790*/  SHF.L.U32 R3, R3, 0xa, RZ ;  /* 0x0000000a03037819 */ /* 0x000fe400000006ff */
[----:B------:R-:W-:-:S02]  /*127a0*/  LOP3.LUT R21, R21, 0x1c0, R121, 0xf8, !PT ;  /* 0x000001c015157812 */ /* 0x000fc400078ef879 */
[----:B------:R-:W-:Y:S02]  /*127b0*/  LOP3.LUT R3, R3, 0x7fffe000, RZ, 0xc0, !PT ;  /* 0x7fffe00003037812 */ /* 0x000fe400078ec0ff */
[----:B------:R-:W-:-:S04]  /*127c0*/  LOP3.LUT R21, R21, R228, RZ, 0x3c, !PT ;  /* 0x000000e415157212 */ /* 0x000fc800078e3cff */
[----:B------:R-:W-:-:S05]  /*127d0*/  IADD3 R3, R21, R3, R227 ;  /* 0x0000000315037210 */ /* 0x000fca0007ffe0e3 */
[----:B------:R-:W-:-:S05]  /*127e0*/  IMAD R3, R3, 0x2, R16 ;  /* 0x0000000203037824 */ /* 0x000fca00078e0210 */
[----:B------:R-:W1:Y:S01]  /*127f0*/  LDS.128 R60, [R3+0x14400] ;  /* 0x01440000033c7984 */ /* 0x000e620000000c00 */
[----:B0-----:R-:W-:Y:S02]  /*12800*/  HADD2.F32 R76, -RZ, R65.H0_H0 ;  /* 0x20000041ff4c7230 */ /* 0x001fe40000004100 */
[----:B-1----:R-:W-:Y:S02]  /*12810*/  HADD2.F32 R21, -RZ, R61.H0_H0 ;  /* 0x2000003dff157230 */ /* 0x002fe40000004100 */
[--C-:B------:R-:W-:Y:S02]  /*12820*/  HADD2.F32 R81, -RZ, R62.reuse.H0_H0 ;  /* 0x2000003eff517230 */ /* 0x100fe40000004100 */
[----:B------:R-:W-:Y:S02]  /*12830*/  HADD2.F32 R83, -RZ, R63.H0_H0 ;  /* 0x2000003fff537230 */ /* 0x000fe40000004100 */
[C---:B--2---:R-:W-:Y:S01]  /*12840*/  FMUL.FTZ R77, R21.reuse, R20 ;  /* 0x00000014154d7220 */ /* 0x044fe20000410000 */
        /* <DEDUP_REMOVED lines=8> */
[----:B------:R-:W-:-:S03]  /*128d0*/  HADD2.F32 R77, -RZ, R119.H1_H1 ;  /* 0x30000077ff4d7230 */ /* 0x000fc60000004100 */
[C---:B------:R-:W-:Y:S01]  /*128e0*/  FMUL.FTZ R65, R21.reuse, R20 ;  /* 0x0000001415417220 */ /* 0x040fe20000410000 */
[----:B------:R-:W-:-:S03]  /*128f0*/  FMUL.FTZ R21, R21, R79 ;  /* 0x0000004f15157220 */ /* 0x000fc60000410000 */
[C---:B------:R-:W-:Y:S01]  /*12900*/  FFMA.FTZ R79, R61.reuse, R79, -R65 ;  /* 0x0000004f3d4f7223 */ /* 0x040fe20000010841 */
[----:B------:R-:W-:Y:S01]  /*12910*/  FFMA.FTZ R61, R61, R20, R21 ;  /* 0x000000143d3d7223 */ /* 0x000fe20000010015 */
[----:B------:R-:W-:Y:S02]  /*12920*/  HADD2.F32 R20, -RZ, R119.H0_H0 ;  /* 0x20000077ff147230 */ /* 0x000fe40000004100 */
[----:B------:R-:W-:Y:S02]  /*12930*/  HADD2.F32 R21, -RZ, R60.H0_H0 ;  /* 0x2000003cff157230 */ /* 0x000fe40000004100 */
[----:B------:R-:W-:Y:S01]  /*12940*/  HADD2.F32 R65, -RZ, R64.H0_H0 ;  /* 0x20000040ff417230 */ /* 0x000fe20000004100 */
[----:B------:R-:W-:Y:S01]  /*12950*/  F2FP.F16.F32.PACK_AB R61, R61, R76 ;  /* 0x0000004c3d3d723e */ /* 0x000fe200000000ff */
[----:B------:R-:W-:Y:S02]  /*12960*/  HADD2.F32 R60, -RZ, R60.H1_H1 ;  /* 0x3000003cff3c7230 */ /* 0x000fe40000004100 */
[C---:B------:R-:W-:Y:S01]  /*12970*/  FMUL.FTZ R80, R21.reuse, R20 ;  /* 0x0000001415507220 */ /* 0x040fe20000410000 */
[----:B------:R-:W-:Y:S01]  /*12980*/  FMUL.FTZ R21, R21, R77 ;  /* 0x0000004d15157220 */ /* 0x000fe20000410000 */
[----:B------:R-:W-:-:S02]  /*12990*/  HADD2.F32 R64, -RZ, R64.H1_H1 ;  /* 0x30000040ff407230 */ /* 0x000fc40000004100 */
[C---:B------:R-:W-:Y:S01]  /*129a0*/  FFMA.FTZ R77, R65.reuse, R77, -R80 ;  /* 0x0000004d414d7223 */ /* 0x040fe20000010850 */
[----:B------:R-:W-:Y:S01]  /*129b0*/  FFMA.FTZ R65, R65, R20, R21 ;  /* 0x0000001441417223 */ /* 0x000fe20000010015 */
[--C-:B------:R-:W-:Y:S02]  /*129c0*/  HADD2.F32 R80, -RZ, R118.reuse.H0_H0 ;  /* 0x20000076ff507230 */ /* 0x100fe40000004100 */
[C---:B------:R-:W-:Y:S01]  /*129d0*/  FMUL.FTZ R57, R60.reuse, R68 ;  /* 0x000000443c397220 */ /* 0x040fe20000410000 */
[----:B------:R-:W-:Y:S02]  /*129e0*/  HADD2.F32 R21, -RZ, R118.H1_H1 ;  /* 0x30000076ff157230 */ /* 0x000fe40000004100 */
[----:B------:R-:W-:Y:S01]  /*129f0*/  FMUL.FTZ R60, R60, R56 ;  /* 0x000000383c3c7220 */ /* 0x000fe20000410000 */
[--C-:B------:R-:W-:Y:S02]  /*12a00*/  HADD2.F32 R20, -RZ, R66.reuse.H0_H0 ;  /* 0x20000042ff147230 */ /* 0x100fe40000004100 */
[C---:B------:R-:W-:Y:S01]  /*12a10*/  FMUL.FTZ R82, R81.reuse, R80 ;  /* 0x0000005051527220 */ /* 0x040fe20000410000 */
[----:B------:R-:W-:Y:S01]  /*12a20*/  FFMA.FTZ R56, R64, R56, -R57 ;  /* 0x0000003840387223 */ /* 0x000fe20000010839 */
[----:B------:R-:W-:Y:S01]  /*12a30*/  FMUL.FTZ R81, R81, R21 ;  /* 0x0000001551517220 */ /* 0x000fe20000410000 */
[----:B------:R-:W-:-:S02]  /*12a40*/  HADD2.F32 R66, -RZ, R66.H1_H1 ;  /* 0x30000042ff427230 */ /* 0x000fc40000004100 */
[C---:B------:R-:W-:Y:S01]  /*12a50*/  FFMA.FTZ R21, R20.reuse, R21, -R82 ;  /* 0x0000001514157223 */ /* 0x040fe20000010852 */
[--C-:B------:R-:W-:Y:S02]  /*12a60*/  HADD2.F32 R82, -RZ, R117.reuse.H0_H0 ;  /* 0x20000075ff527230 */ /* 0x100fe40000004100 */
[----:B------:R-:W-:Y:S01]  /*12a70*/  FFMA.FTZ R20, R20, R80, R81 ;  /* 0x0000005014147223 */ /* 0x000fe20000010051 */
[----:B------:R-:W-:Y:S02]  /*12a80*/  HADD2.F32 R80, -RZ, R117.H1_H1 ;  /* 0x30000075ff507230 */ /* 0x000fe40000004100 */
[----:B------:R-:W-:Y:S01]  /*12a90*/  FMUL.FTZ R57, R62, R70 ;  /* 0x000000463e397220 */ /* 0x000fe20000410000 */
[--C-:B------:R-:W-:Y:S02]  /*12aa0*/  HADD2.F32 R81, -RZ, R67.reuse.H0_H0 ;  /* 0x20000043ff517230 */ /* 0x100fe40000004100 */
[----:B------:R-:W-:Y:S01]  /*12ab0*/  FMUL.FTZ R85, R83, R82 ;  /* 0x0000005253557220 */ /* 0x000fe20000410000 */
[----:B------:R-:W-:-:S02]  /*12ac0*/  HADD2.F32 R67, -RZ, R67.H1_H1 ;  /* 0x30000043ff437230 */ /* 0x000fc40000004100 */
[----:B------:R-:W-:Y:S01]  /*12ad0*/  FMUL.FTZ R83, R83, R80 ;  /* 0x0000005053537220 */ /* 0x000fe20000410000 */
[----:B------:R-:W-:Y:S01]  /*12ae0*/  FMUL.FTZ R62, R62, R58 ;  /* 0x0000003a3e3e7220 */ /* 0x000fe20000410000 */
[C---:B------:R-:W-:Y:S01]  /*12af0*/  FFMA.FTZ R80, R81.reuse, R80, -R85 ;  /* 0x0000005051507223 */ /* 0x040fe20000010855 */
[----:B------:R-:W-:Y:S01]  /*12b00*/  SHF.R.U32.HI R85, RZ, 0x10, R59 ;  /* 0x00000010ff557819 */ /* 0x000fe2000001163b */
[----:B------:R-:W-:Y:S01]  /*12b10*/  FFMA.FTZ R81, R81, R82, R83 ;  /* 0x0000005251517223 */ /* 0x000fe20000010053 */
[----:B------:R-:W-:Y:S01]  /*12b20*/  SHF.R.U32.HI R82, RZ, 0x10, R71 ;  /* 0x00000010ff527819 */ /* 0x000fe20000011647 */
[----:B------:R-:W-:Y:S02]  /*12b30*/  HADD2.F32 R83, -RZ, R63.H1_H1 ;  /* 0x3000003fff537230 */ /* 0x000fe40000004100 */
[----:B------:R-:W-:Y:S01]  /*12b40*/  FFMA.FTZ R58, R66, R58, -R57 ;  /* 0x0000003a423a7223 */ /* 0x000fe20000010839 */
[----:B------:R-:W-:Y:S02]  /*12b50*/  HADD2.F32 R63, -RZ, R85.H0_H0 ;  /* 0x20000055ff3f7230 */ /* 0x000fe40000004100 */
[----:B------:R-:W-:Y:S01]  /*12b60*/  FFMA.FTZ R60, R64, R68, R60 ;  /* 0x00000044403c7223 */ /* 0x000fe2000001003c */
[----:B------:R-:W-:-:S02]  /*12b70*/  HADD2.F32 R82, -RZ, R82.H0_H0 ;  /* 0x20000052ff527230 */ /* 0x000fc40000004100 */
[----:B------:R-:W-:Y:S01]  /*12b80*/  FFMA.FTZ R62, R66, R70, R62 ;  /* 0x00000046423e7223 */ /* 0x000fe2000001003e */
[----:B------:R-:W-:Y:S02]  /*12b90*/  F2FP.F16.F32.PACK_AB R57, R79, R78 ;  /* 0x0000004e4f39723e */ /* 0x000fe400000000ff */
[----:B------:R-:W-:Y:S01]  /*12ba0*/  F2FP.F16.F32.PACK_AB R56, R56, R77 ;  /* 0x0000004d3838723e */ /* 0x000fe200000000ff */
[CC--:B------:R-:W-:Y:S01]  /*12bb0*/  FMUL.FTZ R85, R83.reuse, R82.reuse ;  /* 0x0000005253557220 */ /* 0x0c0fe20000410000 */
[----:B------:R-:W-:Y:S01]  /*12bc0*/  FMUL.FTZ R83, R83, R63 ;  /* 0x0000003f53537220 */ /* 0x000fe20000410000 */
[----:B------:R-:W-:Y:S02]  /*12bd0*/  F2FP.F16.F32.PACK_AB R58, R58, R21 ;  /* 0x000000153a3a723e */ /* 0x000fe400000000ff */
[C---:B------:R-:W-:Y:S01]  /*12be0*/  FFMA.FTZ R85, R67.reuse, R63, -R85 ;  /* 0x0000003f43557223 */ /* 0x040fe20000010855 */
[----:B------:R-:W-:Y:S01]  /*12bf0*/  FFMA.FTZ R63, R67, R82, R83 ;  /* 0x00000052433f7223 */ /* 0x000fe20000010053 */
[----:B------:R-:W-:-:S02]  /*12c00*/  F2FP.F16.F32.PACK_AB R60, R60, R65 ;  /* 0x000000413c3c723e */ /* 0x000fc400000000ff */
[----:B------:R-:W-:Y:S02]  /*12c10*/  F2FP.F16.F32.PACK_AB R62, R62, R20 ;  /* 0x000000143e3e723e */ /* 0x000fe400000000ff */
[----:B------:R-:W-:Y:S02]  /*12c20*/  F2FP.F16.F32.PACK_AB R59, R85, R80 ;  /* 0x00000050553b723e */ /* 0x000fe400000000ff */
[----:B------:R-:W-:-:S03]  /*12c30*/  F2FP.F16.F32.PACK_AB R63, R63, R81 ;  /* 0x000000513f3f723e */ /* 0x000fc600000000ff */
[----:B------:R1:W-:Y:S04]  /*12c40*/  STS.128 [R86], R56 ;  /* 0x0000003856007388 */ /* 0x0003e80000000c00 */
[----:B------:R1:W-:Y:S02]  /*12c50*/  STS.128 [R3+0x14400], R60 ;  /* 0x0144003c03007388 */ /* 0x0003e40000000c00 */
.L_x_2823:
[----:B------:R-:W-:Y:S05]  /*12c60*/  BSYNC B1 ;  /* 0x0000000000017941 */ /* 0x000fea0003800000 */
.L_x_2822:
[----:B-1----:R-:W-:Y:S01]  /*12c70*/  VIADD R3, R212, 0x20 ;  /* 0x00000020d4037836 */ /* 0x002fe20000000000 */
        /* <DEDUP_REMOVED lines=9> */
[----:B0-----:R-:W4:Y:S04]  /*12d10*/  LDL R20, [R1+0x60] ;  /* 0x0000600001147983 */ /* 0x001f280000100800 */
[----:B---3--:R-:W3:Y:S01]  /*12d20*/  LDL R79, [R1+0xb0] ;  /* 0x0000b000014f7983 */ /* 0x008ee20000100800 */
[--C-:B------:R-:W-:Y:S01]  /*12d30*/  HADD2.F32 R67, -RZ, R116.reuse.H1_H1 ;  /* 0x30000074ff437230 */ /* 0x100fe20000004100 */
[----:B------:R-:W-:Y:S01]  /*12d40*/  SHF.R.U64 R46, R46, 0x10, R47 ;  /* 0x000000102e2e7819 */ /* 0x000fe2000000122f */
[----:B------:R-:W-:-:S04]  /*12d50*/  HADD2.F32 R116, -RZ, R116.H0_H0 ;  /* 0x20000074ff747230 */ /* 0x000fc80000004100 */
[----:B------:R-:W-:Y:S01]  /*12d60*/  HADD2.F32 R46, -RZ, R46.H0_H0 ;  /* 0x2000002eff2e7230 */ /* 0x000fe20000004100 */
[----:B----4-:R-:W-:-:S04]  /*12d70*/  LEA.HI R21, R3, R20, RZ, 0x1d ;  /* 0x0000001403157211 */ /* 0x010fc800078fe8ff */
[----:B------:R-:W-:Y:S01]  /*12d80*/  SHF.R.S32.HI R56, RZ, 0x1f, R21 ;  /* 0x0000001fff387819 */ /* 0x000fe20000011415 */
[----:B------:R-:W-:-:S03]  /*12d90*/  IMAD.SHL.U32 R20, R21, 0x8, RZ ;  /* 0x0000000815147824 */ /* 0x000fc600078e00ff */
[----:B------:R-:W-:Y:S02]  /*12da0*/  LEA.HI R56, R56, R21, RZ, 0x3 ;  /* 0x0000001538387211 */ /* 0x000fe400078f18ff */
[----:B------:R-:W-:-:S03]  /*12db0*/  LOP3.LUT R20, R223, 0x38, R20, 0xf8, !PT ;  /* 0x00000038df147812 */ /* 0x000fc600078ef814 */
[----:B------:R-:W-:Y:S01]  /*12dc0*/  IMAD.SHL.U32 R21, R56, 0x400, RZ ;  /* 0x0000040038157824 */ /* 0x000fe200078e00ff */
[----:B------:R-:W-:Y:S01]  /*12dd0*/  LOP3.LUT R20, R20, R78, RZ, 0x3c, !PT ;  /* 0x0000004e14147212 */ /* 0x000fe200078e3cff */
[----:B---3--:R-:W0:Y:S03]  /*12de0*/  LDS.128 R56, [R79] ;  /* 0x000000004f387984 */ /* 0x008e260000000c00 */
[----:B------:R-:W-:-:S04]  /*12df0*/  LOP3.LUT R21, R21, 0x7fffe000, RZ, 0xc0, !PT ;  /* 0x7fffe00015157812 */ /* 0x000fc800078ec0ff */
[----:B------:R-:W-:Y:S02]  /*12e00*/  IADD3 R20, R20, R21, R226 ;  /* 0x0000001514147210 */ /* 0x000fe40007ffe0e2 */
[----:B------:R-:W-:Y:S02]  /*12e10*/  SHF.R.U64 R21, R44, 0x10, R45 ;  /* 0x000000102c157819 */ /* 0x000fe4000000122d */
[--C-:B------:R-:W-:Y:S01]  /*12e20*/  SHF.R.U64 R44, R52, 0x10, R53.reuse ;  /* 0x00000010342c7819 */ /* 0x100fe20000001235 */
[----:B------:R-:W-:Y:S01]  /*12e30*/  IMAD R20, R20, 0x2, R16 ;  /* 0x0000000214147824 */ /* 0x000fe200078e0210 */
[----:B------:R-:W-:Y:S01]  /*12e40*/  SHF.R.U32.HI R52, RZ, 0x10, R53 ;  /* 0x00000010ff347819 */ /* 0x000fe20000011635 */
[----:B------:R-:W-:Y:S01]  /*12e50*/  HADD2.F32 R21, -RZ, R21.H0_H0 ;  /* 0x20000015ff157230 */ /* 0x000fe20000004100 */
[----:B------:R-:W-:Y:S01]  /*12e60*/  SHF.R.U32.HI R53, RZ, 0x10, R47 ;  /* 0x00000010ff357819 */ /* 0x000fe2000001162f */
[----:B------:R-:W-:Y:S01]  /*12e70*/  HADD2.F32 R44, -RZ, R44.H0_H0 ;  /* 0x2000002cff2c7230 */ /* 0x000fe20000004100 */
[----:B------:R-:W1:Y:S01]  /*12e80*/  LDS.128 R60, [R20+0x14400] ;  /* 0x01440000143c7984 */ /* 0x000e620000000c00 */
[----:B------:R-:W-:Y:S01]  /*12e90*/  SHF.R.U32.HI R45, RZ, 0x10, R45 ;  /* 0x00000010ff2d7819 */ /* 0x000fe2000001162d */
[----:B------:R-:W-:Y:S01]  /*12ea0*/  HADD2.F32 R52, -RZ, R52.H0_H0 ;  /* 0x20000034ff347230 */ /* 0x000fe20000004100 */
[----:B------:R-:W-:-:S02]  /*12eb0*/  SHF.R.U64 R47, R54, 0x10, R55 ;  /* 0x00000010362f7819 */ /* 0x000fc40000001237 */
[----:B------:R-:W-:Y:S01]  /*12ec0*/  SHF.R.U32.HI R55, RZ, 0x10, R55 ;  /* 0x00000010ff377819 */ /* 0x000fe20000011637 */
[----:B------:R-:W-:Y:S02]  /*12ed0*/  HADD2.F32 R45, -RZ, R45.H0_H0 ;  /* 0x2000002dff2d7230 */ /* 0x000fe40000004100 */
[----:B------:R-:W-:Y:S02]  /*12ee0*/  HADD2.F32 R47, -RZ, R47.H0_H0 ;  /* 0x2000002fff2f7230 */ /* 0x000fe40000004100 */
[----:B------:R-:W-:Y:S02]  /*12ef0*/  HADD2.F32 R55, -RZ, R55.H0_H0 ;  /* 0x20000037ff377230 */ /* 0x000fe40000004100 */
[--C-:B0-----:R-:W-:Y:S02]  /*12f00*/  HADD2.F32 R54, -RZ, R57.reuse.H0_H0 ;  /* 0x20000039ff367230 */ /* 0x101fe40000004100 */
[----:B------:R-:W-:Y:S02]  /*12f10*/  HADD2.F32 R64, -RZ, R57.H1_H1 ;  /* 0x30000039ff407230 */ /* 0x000fe40000004100 */
[----:B------:R-:W-:-:S02]  /*12f20*/  HADD2.F32 R57, -RZ, R56.H0_H0 ;  /* 0x20000038ff397230 */ /* 0x000fc40000004100 */
[----:B------:R-:W-:Y:S02]  /*12f30*/  HADD2.F32 R65, -RZ, R58.H0_H0 ;  /* 0x2000003aff417230 */ /* 0x000fe40000004100 */
[--C-:B------:R-:W-:Y:S02]  /*12f40*/  HADD2.F32 R66, -RZ, R59.reuse.H0_H0 ;  /* 0x2000003bff427230 */ /* 0x100fe40000004100 */
[----:B------:R-:W-:Y:S02]  /*12f50*/  HADD2.F32 R59, -RZ, R59.H1_H1 ;  /* 0x3000003bff3b7230 */ /* 0x000fe40000004100 */
[----:B------:R-:W-:Y:S02]  /*12f60*/  HADD2.F32 R56, -RZ, R56.H1_H1 ;  /* 0x30000038ff387230 */ /* 0x000fe40000004100 */
[----:B------:R-:W-:Y:S02]  /*12f70*/  HADD2.F32 R58, -RZ, R58.H1_H1 ;  /* 0x3000003aff3a7230 */ /* 0x000fe40000004100 */
[----:B-1----:R-:W-:-:S02]  /*12f80*/  HADD2.F32 R68, -RZ, R61.H0_H0 ;  /* 0x2000003dff447230 */ /* 0x002fc40000004100 */
[----:B------:R-:W-:Y:S02]  /*12f90*/  HADD2.F32 R69, -RZ, R61.H1_H1 ;  /* 0x3000003dff457230 */ /* 0x000fe40000004100 */
[----:B------:R-:W-:Y:S02]  /*12fa0*/  HADD2.F32 R61, -RZ, R60.H0_H0 ;  /* 0x2000003cff3d7230 */ /* 0x000fe40000004100 */
[C---:B------:R-:W-:Y:S01]  /*12fb0*/  FMUL.FTZ R71, R68.reuse, R116 ;  /* 0x0000007444477220 */ /* 0x040fe20000410000 */
[----:B------:R-:W-:Y:S01]  /*12fc0*/  FMUL.FTZ R68, R68, R67 ;  /* 0x0000004344447220 */ /* 0x000fe20000410000 */
[C---:B--2---:R-:W-:Y:S01]  /*12fd0*/  FMUL.FTZ R77, R69.reuse, R52 ;  /* 0x00000034454d7220 */ /* 0x044fe20000410000 */
[----:B------:R-:W-:Y:S01]  /*12fe0*/  FMUL.FTZ R69, R69, R45 ;  /* 0x0000002d45457220 */ /* 0x000fe20000410000 */
[C---:B------:R-:W-:Y:S01]  /*12ff0*/  FFMA.FTZ R71, R54.reuse, R67, -R71 ;  /* 0x0000004336477223 */ /* 0x040fe20000010847 */
[----:B------:R-:W-:Y:S02]  /*13000*/  HADD2.F32 R67, -RZ, R113.H0_H0 ;  /* 0x20000071ff437230 */ /* 0x000fe40000004100 */
[----:B------:R-:W-:Y:S01]  /*13010*/  FFMA.FTZ R68, R54, R116, R68 ;  /* 0x0000007436447223 */ /* 0x000fe20000010044 */
[----:B------:R-:W-:-:S02]  /*13020*/  HADD2.F32 R54, -RZ, R115.H0_H0 ;  /* 0x20000073ff367230 */ /* 0x000fc40000004100 */
[C---:B------:R-:W-:Y:S01]  /*13030*/  FFMA.FTZ R45, R64.reuse, R45, -R77 ;  /* 0x0000002d402d7223 */ /* 0x040fe2000001084d */
[----:B------:R-:W-:Y:S02]  /*13040*/  HADD2.F32 R70, -RZ, R62.H0_H0 ;  /* 0x2000003eff467230 */ /* 0x000fe40000004100 */
[CC--:B------:R-:W-:Y:S01]  /*13050*/  FMUL.FTZ R77, R61.reuse, R67.reuse ;  /* 0x000000433d4d7220 */ /* 0x0c0fe20000410000 */
[----:B------:R-:W-:Y:S02]  /*13060*/  HADD2.F32 R113, -RZ, R113.H1_H1 ;  /* 0x30000071ff717230 */ /* 0x000fe40000004100 */
[----:B------:R-:W-:Y:S01]  /*13070*/  FMUL.FTZ R61, R61, R54 ;  /* 0x000000363d3d7220 */ /* 0x000fe20000410000 */
[----:B------:R-:W-:Y:S01]  /*13080*/  FFMA.FTZ R69, R64, R52, R69 ;  /* 0x0000003440457223 */ /* 0x000fe20000010045 */
[C---:B------:R-:W-:Y:S01]  /*13090*/  FFMA.FTZ R77, R57.reuse, R54, -R77 ;  /* 0x00000036394d7223 */ /* 0x040fe2000001084d */
[----:B------:R-:W-:Y:S02]  /*130a0*/  HADD2.F32 R54, -RZ, R114.H1_H1 ;  /* 0x30000072ff367230 */ /* 0x000fe40000004100 */
[----:B------:R-:W-:Y:S01]  /*130b0*/  FFMA.FTZ R52, R57, R67, R61 ;  /* 0x0000004339347223 */ /* 0x000fe2000001003d */
[C---:B------:R-:W-:Y:S01]  /*130c0*/  FMUL.FTZ R57, R70.reuse, R113 ;  /* 0x0000007146397220 */ /* 0x040fe20000410000 */
[--C-:B------:R-:W-:Y:S01]  /*130d0*/  HADD2.F32 R76, -RZ, R63.reuse.H0_H0 ;  /* 0x2000003fff4c7230 */ /* 0x100fe20000004100 */
[----:B------:R-:W-:Y:S01]  /*130e0*/  F2FP.F16.F32.PACK_AB R45, R45, R71 ;  /* 0x000000472d2d723e */ /* 0x000fe200000000ff */
[----:B------:R-:W-:Y:S01]  /*130f0*/  FMUL.FTZ R70, R70, R54 ;  /* 0x0000003646467220 */ /* 0x000fe20000410000 */
[----:B------:R-:W-:-:S02]  /*13100*/  HADD2.F32 R63, -RZ, R63.H1_H1 ;  /* 0x3000003fff3f7230 */ /* 0x000fc40000004100 */
[C---:B------:R-:W-:Y:S01]  /*13110*/  FFMA.FTZ R54, R65.reuse, R54, -R57 ;  /* 0x0000003641367223 */ /* 0x040fe20000010839 */
[----:B------:R-:W-:Y:S02]  /*13120*/  HADD2.F32 R57, -RZ, R53.H0_H0 ;  /* 0x20000035ff397230 */ /* 0x000fe40000004100 */
[----:B------:R-:W-:Y:S01]  /*13130*/  FFMA.FTZ R70, R65, R113, R70 ;  /* 0x0000007141467223 */ /* 0x000fe20000010046 */
[----:B------:R-:W-:Y:S02]  /*13140*/  HADD2.F32 R60, -RZ, R60.H1_H1 ;  /* 0x3000003cff3c7230 */ /* 0x000fe40000004100 */
[C---:B------:R-:W-:Y:S01]  /*13150*/  FMUL.FTZ R61, R63.reuse, R55 ;  /* 0x000000373f3d7220 */ /* 0x040fe20000410000 */
[----:B------:R-:W-:Y:S02]  /*13160*/  HADD2.F32 R62, -RZ, R62.H1_H1 ;  /* 0x3000003eff3e7230 */ /* 0x000fe40000004100 */
[----:B------:R-:W-:Y:S01]  /*13170*/  FMUL.FTZ R63, R63, R57 ;  /* 0x000000393f3f7220 */ /* 0x000fe20000410000 */
[----:B------:R-:W-:-:S02]  /*13180*/  HADD2.F32 R114, -RZ, R114.H0_H0 ;  /* 0x20000072ff727230 */ /* 0x000fc40000004100 */
[C---:B------:R-:W-:Y:S01]  /*13190*/  FFMA.FTZ R61, R59.reuse, R57, -R61 ;  /* 0x000000393b3d7223 */ /* 0x040fe2000001083d */
[----:B------:R-:W-:Y:S02]  /*131a0*/  HADD2.F32 R115, -RZ, R115.H1_H1 ;  /* 0x30000073ff737230 */ /* 0x000fe40000004100 */
[----:B------:R-:W-:Y:S01]  /*131b0*/  FFMA.FTZ R55, R59, R55, R63 ;  /* 0x000000373b377223 */ /* 0x000fe2000001003f */
[----:B------:R-:W-:Y:S01]  /*131c0*/  FMUL.FTZ R59, R60, R44 ;  /* 0x0000002c3c3b7220 */ /* 0x000fe20000410000 */
[----:B------:R-:W-:Y:S01]  /*131d0*/  FMUL.FTZ R53, R76, R114 ;  /* 0x000000724c357220 */ /* 0x000fe20000410000 */
[----:B------:R-:W-:Y:S01]  /*131e0*/  FMUL.FTZ R57, R62, R47 ;  /* 0x0000002f3e397220 */ /* 0x000fe20000410000 */
[----:B------:R-:W-:Y:S01]  /*131f0*/  FMUL.FTZ R76, R76, R115 ;  /* 0x000000734c4c7220 */ /* 0x000fe20000410000 */
[----:B------:R-:W-:Y:S01]  /*13200*/  FMUL.FTZ R60, R60, R21 ;  /* 0x000000153c3c7220 */ /* 0x000fe20000410000 */
[-C--:B------:R-:W-:Y:S01]  /*13210*/  FMUL.FTZ R62, R62, R46.reuse ;  /* 0x0000002e3e3e7220 */ /* 0x080fe20000410000 */
[----:B------:R-:W-:Y:S01]  /*13220*/  FFMA.FTZ R53, R66, R115, -R53 ;  /* 0x0000007342357223 */ /* 0x000fe20000010835 */
        /* <DEDUP_REMOVED lines=14> */
.L_x_2829:
[----:B------:R-:W-:Y:S05]  /*13310*/  BSYNC B2 ;  /* 0x0000000000027941 */ /* 0x000fea0003800000 */
.L_x_2828:
[----:B------:R-:W-:Y:S05]  /*13320*/  @P1 BRA `(.L_x_2827) ;  /* 0x0000000400801947 */ /* 0x000fea0003800000 */
[----:B01----:R-:W4:Y:S04]  /*13330*/  LDL R20, [R1+0x64] ;  /* 0x0000640001147983 */ /* 0x003f280000100800 */
[----:B------:R-:W5:Y:S01]  /*13340*/  LDL R65, [R1+0xac] ;  /* 0x0000ac0001417983 */ /* 0x000f620000100800 */
[--C-:B------:R-:W-:Y:S01]  /*13350*/  SHF.R.U64 R21, R48, 0x10, R49.reuse ;  /* 0x0000001030157819 */ /* 0x100fe20000001231 */
[----:B------:R-:W-:Y:S01]  /*13360*/  HADD2.F32 R60, -RZ, R109.H1_H1 ;  /* 0x3000006dff3c7230 */ /* 0x000fe20000004100 */
[----:B------:R-:W-:Y:S01]  /*13370*/  SHF.R.U32.HI R48, RZ, 0x10, R49 ;  /* 0x00000010ff307819 */ /* 0x000fe20000011631 */
[----:B------:R-:W-:Y:S02]  /*13380*/  HADD2.F32 R58, -RZ, R111.H1_H1 ;  /* 0x3000006fff3a7230 */ /* 0x000fe40000004100 */
[----:B------:R-:W-:-:S02]  /*13390*/  HADD2.F32 R109, -RZ, R109.H0_H0 ;  /* 0x2000006dff6d7230 */ /* 0x000fc40000004100 */
[----:B------:R-:W-:Y:S02]  /*133a0*/  HADD2.F32 R48, -RZ, R48.H0_H0 ;  /* 0x20000030ff307230 */ /* 0x000fe40000004100 */
[----:B------:R-:W-:Y:S02]  /*133b0*/  HADD2.F32 R111, -RZ, R111.H0_H0 ;  /* 0x2000006fff6f7230 */ /* 0x000fe40000004100 */
[----:B------:R-:W-:Y:S01]  /*133c0*/  HADD2.F32 R21, -RZ, R21.H0_H0 ;  /* 0x20000015ff157230 */ /* 0x000fe20000004100 */
[----:B----4-:R-:W-:-:S04]  /*133d0*/  LEA.HI R3, R3, R20, RZ, 0x1d ;  /* 0x0000001403037211 */ /* 0x010fc800078fe8ff */
[----:B------:R-:W-:Y:S02]  /*133e0*/  SHF.R.S32.HI R44, RZ, 0x1f, R3 ;  /* 0x0000001fff2c7819 */ /* 0x000fe40000011403 */
[----:B------:R-:W-:Y:S02]  /*133f0*/  SHF.L.U32 R20, R3, 0x3, RZ ;  /* 0x0000000303147819 */ /* 0x000fe400000006ff */
[----:B------:R-:W-:Y:S02]  /*13400*/  LEA.HI R44, R44, R3, RZ, 0x3 ;  /* 0x000000032c2c7211 */ /* 0x000fe400078f18ff */
[----:B------:R-:W-:-:S03]  /*13410*/  LOP3.LUT R3, R223, 0x38, R20, 0xf8, !PT ;  /* 0x00000038df037812 */ /* 0x000fc600078ef814 */
[----:B------:R-:W-:Y:S01]  /*13420*/  IMAD.SHL.U32 R20, R44, 0x400, RZ ;  /* 0x000004002c147824 */ /* 0x000fe200078e00ff */
[----:B------:R-:W-:Y:S01]  /*13430*/  LOP3.LUT R3, R3, R78, RZ, 0x3c, !PT ;  /* 0x0000004e03037212 */ /* 0x000fe200078e3cff */
[----:B-----5:R-:W0:Y:S03]  /*13440*/  LDS.128 R44, [R65] ;  /* 0x00000000412c7984 */ /* 0x020e260000000c00 */
[----:B------:R-:W-:-:S04]  /*13450*/  LOP3.LUT R20, R20, 0x7fffe000, RZ, 0xc0, !PT ;  /* 0x7fffe00014147812 */ /* 0x000fc800078ec0ff */
[----:B------:R-:W-:Y:S02]  /*13460*/  IADD3 R3, R3, R20, R226 ;  /* 0x0000001403037210 */ /* 0x000fe40007ffe0e2 */
[--C-:B------:R-:W-:Y:S02]  /*13470*/  SHF.R.U64 R20, R40, 0x10, R41.reuse ;  /* 0x0000001028147819 */ /* 0x100fe40000001229 */
[----:B------:R-:W-:Y:S01]  /*13480*/  SHF.R.U32.HI R40, RZ, 0x10, R41 ;  /* 0x00000010ff287819 */ /* 0x000fe20000011629 */
[----:B------:R-:W-:Y:S01]  /*13490*/  IMAD R3, R3, 0x2, R16 ;  /* 0x0000000203037824 */ /* 0x000fe200078e0210 */
[----:B------:R-:W-:Y:S01]  /*134a0*/  SHF.R.U64 R41, R42, 0x10, R43 ;  /* 0x000000102a297819 */ /* 0x000fe2000000122b */
[----:B------:R-:W-:Y:S01]  /*134b0*/  HADD2.F32 R20, -RZ, R20.H0_H0 ;  /* 0x20000014ff147230 */ /* 0x000fe20000004100 */
[--C-:B------:R-:W-:Y:S01]  /*134c0*/  SHF.R.U64 R42, R50, 0x10, R51.reuse ;  /* 0x00000010322a7819 */ /* 0x100fe20000001233 */
[----:B------:R-:W-:Y:S01]  /*134d0*/  HADD2.F32 R40, -RZ, R40.H0_H0 ;  /* 0x20000028ff287230 */ /* 0x000fe20000004100 */
[----:B------:R-:W1:Y:S01]  /*134e0*/  LDS.128 R52, [R3+0x14400] ;  /* 0x0144000003347984 */ /* 0x000e620000000c00 */
[----:B------:R-:W-:Y:S01]  /*134f0*/  SHF.R.U32.HI R50, RZ, 0x10, R51 ;  /* 0x00000010ff327819 */ /* 0x000fe20000011633 */
[----:B------:R-:W-:Y:S01]  /*13500*/  HADD2.F32 R41, -RZ, R41.H0_H0 ;  /* 0x20000029ff297230 */ /* 0x000fe20000004100 */
[----:B------:R-:W-:Y:S01]  /*13510*/  SHF.R.U32.HI R43, RZ, 0x10, R43 ;  /* 0x00000010ff2b7819 */ /* 0x000fe2000001162b */
[----:B------:R-:W-:-:S02]  /*13520*/  HADD2.F32 R42, -RZ, R42.H0_H0 ;  /* 0x2000002aff2a7230 */ /* 0x000fc40000004100 */
[----:B------:R-:W-:Y:S02]  /*13530*/  HADD2.F32 R50, -RZ, R50.H0_H0 ;  /* 0x20000032ff327230 */ /* 0x000fe40000004100 */
[--C-:B0-----:R-:W-:Y:S02]  /*13540*/  HADD2.F32 R49, -RZ, R45.reuse.H0_H0 ;  /* 0x2000002dff317230 */ /* 0x101fe40000004100 */
[----:B------:R-:W-:Y:S02]  /*13550*/  HADD2.F32 R51, -RZ, R45.H1_H1 ;  /* 0x3000002dff337230 */ /* 0x000fe40000004100 */
[----:B------:R-:W-:Y:S02]  /*13560*/  HADD2.F32 R45, -RZ, R44.H0_H0 ;  /* 0x2000002cff2d7230 */ /* 0x000fe40000004100 */
[----:B------:R-:W-:Y:S02]  /*13570*/  HADD2.F32 R56, -RZ, R46.H0_H0 ;  /* 0x2000002eff387230 */ /* 0x000fe40000004100 */
[----:B------:R-:W-:-:S02]  /*13580*/  HADD2.F32 R57, -RZ, R47.H0_H0 ;  /* 0x2000002fff397230 */ /* 0x000fc40000004100 */
[----:B------:R-:W-:Y:S02]  /*13590*/  HADD2.F32 R47, -RZ, R47.H1_H1 ;  /* 0x3000002fff2f7230 */ /* 0x000fe40000004100 */
[----:B------:R-:W-:Y:S02]  /*135a0*/  HADD2.F32 R44, -RZ, R44.H1_H1 ;  /* 0x3000002cff2c7230 */ /* 0x000fe40000004100 */
[----:B------:R-:W-:Y:S02]  /*135b0*/  HADD2.F32 R46, -RZ, R46.H1_H1 ;  /* 0x3000002eff2e7230 */ /* 0x000fe40000004100 */
[--C-:B-1----:R-:W-:Y:S02]  /*135c0*/  HADD2.F32 R59, -RZ, R53.reuse.H0_H0 ;  /* 0x20000035ff3b7230 */ /* 0x102fe40000004100 */
[----:B------:R-:W-:Y:S02]  /*135d0*/  HADD2.F32 R61, -RZ, R53.H1_H1 ;  /* 0x30000035ff3d7230 */ /* 0x000fe40000004100 */
[----:B------:R-:W-:-:S02]  /*135e0*/  HADD2.F32 R53, -RZ, R52.H0_H0 ;  /* 0x20000034ff357230 */ /* 0x000fc40000004100 */
[C---:B------:R-:W-:Y:S01]  /*135f0*/  FMUL.FTZ R63, R59.reuse, R60 ;  /* 0x0000003c3b3f7220 */ /* 0x040fe20000410000 */
[-C--:B------:R-:W-:Y:S01]  /*13600*/  FMUL.FTZ R59, R59, R58.reuse ;  /* 0x0000003a3b3b7220 */ /* 0x080fe20000410000 */
[----:B------:R-:W-:Y:S02]  /*13610*/  HADD2.F32 R62, -RZ, R54.H0_H0 ;  /* 0x20000036ff3e7230 */ /* 0x000fe40000004100 */
[----:B------:R-:W-:Y:S01]  /*13620*/  FFMA.FTZ R63, R49, R58, -R63 ;  /* 0x0000003a313f7223 */ /* 0x000fe2000001083f */
[C---:B------:R-:W-:Y:S01]  /*13630*/  FMUL.FTZ R58, R61.reuse, R48 ;  /* 0x000000303d3a7220 */ /* 0x040fe20000410000 */
[----:B------:R-:W-:Y:S01]  /*13640*/  FMUL.FTZ R61, R61, R40 ;  /* 0x000000283d3d7220 */ /* 0x000fe20000410000 */
[----:B------:R-:W-:Y:S01]  /*13650*/  FFMA.FTZ R59, R49, R60, R59 ;  /* 0x0000003c313b7223 */ /* 0x000fe2000001003b */
[----:B------:R-:W-:Y:S02]  /*13660*/  HADD2.F32 R49, -RZ, R110.H0_H0 ;  /* 0x2000006eff317230 */ /* 0x000fe40000004100 */
[----:B------:R-:W-:Y:S01]  /*13670*/  FFMA.FTZ R58, R51, R40, -R58 ;  /* 0x00000028333a7223 */ /* 0x000fe2000001083a */
[C---:B------:R-:W-:Y:S01]  /*13680*/  FMUL.FTZ R40, R53.reuse, R109 ;  /* 0x0000006d35287220 */ /* 0x040fe20000410000 */
[----:B------:R-:W-:Y:S01]  /*13690*/  FMUL.FTZ R53, R53, R111 ;  /* 0x0000006f35357220 */ /* 0x000fe20000410000 */
[----:B------:R-:W-:Y:S01]  /*136a0*/  FFMA.FTZ R61, R51, R48, R61 ;  /* 0x00000030333d7223 */ /* 0x000fe2000001003d */
[----:B------:R-:W-:-:S02]  /*136b0*/  HADD2.F32 R48, -RZ, R112.H0_H0 ;  /* 0x20000070ff307230 */ /* 0x000fc40000004100 */
[C---:B------:R-:W-:Y:S01]  /*136c0*/  FFMA.FTZ R40, R45.reuse, R111, -R40 ;  /* 0x0000006f2d287223 */ /* 0x040fe20000010828 */
[----:B------:R-:W-:Y:S01]  /*136d0*/  FFMA.FTZ R53, R45, R109, R53 ;  /* 0x0000006d2d357223 */ /* 0x000fe20000010035 */
[CC--:B------:R-:W-:Y:S01]  /*136e0*/  FMUL.FTZ R45, R62.reuse, R49.reuse ;  /* 0x000000313e2d7220 */ /* 0x0c0fe20000410000 */
[--C-:B------:R-:W-:Y:S02]  /*136f0*/  HADD2.F32 R64, -RZ, R55.reuse.H0_H0 ;  /* 0x20000037ff407230 */ /* 0x100fe40000004100 */
[-C--:B------:R-:W-:Y:S01]  /*13700*/  FMUL.FTZ R62, R62, R48.reuse ;  /* 0x000000303e3e7220 */ /* 0x080fe20000410000 */
[----:B------:R-:W-:Y:S02]  /*13710*/  HADD2.F32 R55, -RZ, R55.H1_H1 ;  /* 0x30000037ff377230 */ /* 0x000fe40000004100 */
[C---:B------:R-:W-:Y:S01]  /*13720*/  FFMA.FTZ R48, R56.reuse, R48, -R45 ;  /* 0x0000003038307223 */ /* 0x040fe2000001082d */
[----:B------:R-:W-:Y:S02]  /*13730*/  HADD2.F32 R45, -RZ, R43.H0_H0 ;  /* 0x2000002bff2d7230 */ /* 0x000fe40000004100 */
[----:B------:R-:W-:Y:S01]  /*13740*/  FFMA.FTZ R62, R56, R49, R62 ;  /* 0x00000031383e7223 */ /* 0x000fe2000001003e */
[----:B------:R-:W-:-:S02]  /*13750*/  HADD2.F32 R52, -RZ, R52.H1_H1 ;  /* 0x30000034ff347230 */ /* 0x000fc40000004100 */
[CC--:B------:R-:W-:Y:S01]  /*13760*/  FMUL.FTZ R49, R55.reuse, R50.reuse ;  /* 0x0000003237317220 */ /* 0x0c0fe20000410000 */
[----:B------:R-:W-:Y:S02]  /*13770*/  HADD2.F32 R54, -RZ, R54.H1_H1 ;  /* 0x30000036ff367230 */ /* 0x000fe40000004100 */
[-C--:B------:R-:W-:Y:S01]  /*13780*/  FMUL.FTZ R55, R55, R45.reuse ;  /* 0x0000002d37377220 */ /* 0x080fe20000410000 */
[----:B------:R-:W-:Y:S02]  /*13790*/  HADD2.F32 R110, -RZ, R110.H1_H1 ;  /* 0x3000006eff6e7230 */ /* 0x000fe40000004100 */
[C---:B------:R-:W-:Y:S01]  /*137a0*/  FFMA.FTZ R49, R47.reuse, R45, -R49 ;  /* 0x0000002d2f317223 */ /* 0x040fe20000010831 */
[----:B------:R-:W-:Y:S02]  /*137b0*/  HADD2.F32 R112, -RZ, R112.H1_H1 ;  /* 0x30000070ff707230 */ /* 0x000fe40000004100 */
[----:B------:R-:W-:Y:S01]  /*137c0*/  FFMA.FTZ R47, R47, R50, R55 ;  /* 0x000000322f2f7223 */ /* 0x000fe20000010037 */
[C---:B------:R-:W-:Y:S01]  /*137d0*/  FMUL.FTZ R50, R52.reuse, R21 ;  /* 0x0000001534327220 */ /* 0x040fe20000410000 */
[----:B------:R-:W-:Y:S01]  /*137e0*/  FMUL.FTZ R52, R52, R20 ;  /* 0x0000001434347220 */ /* 0x000fe20000410000 */
[----:B------:R-:W-:Y:S01]  /*137f0*/  FMUL.FTZ R43, R64, R110 ;  /* 0x0000006e402b7220 */ /* 0x000fe20000410000 */
[----:B------:R-:W-:Y:S01]  /*13800*/  FMUL.FTZ R45, R54, R42 ;  /* 0x0000002a362d7220 */ /* 0x000fe20000410000 */
[----:B------:R-:W-:Y:S01]  /*13810*/  FMUL.FTZ R64, R64, R112 ;  /* 0x0000007040407220 */ /* 0x000fe20000410000 */
[----:B------:R-:W-:Y:S01]  /*13820*/  FMUL.FTZ R54, R54, R41 ;  /* 0x0000002936367220 */ /* 0x000fe20000410000 */
[C---:B------:R-:W-:Y:S01]  /*13830*/  FFMA.FTZ R20, R44.reuse, R20, -R50 ;  /* 0x000000142c147223 */ /* 0x040fe20000010832 */
[----:B------:R-:W-:Y:S01]  /*13840*/  FFMA.FTZ R44, R44, R21, R52 ;  /* 0x000000152c2c7223 */ /* 0x000fe20000010034 */
[C---:B------:R-:W-:Y:S01]  /*13850*/  FFMA.FTZ R43, R57.reuse, R112, -R43 ;  /* 0x00000070392b7223 */ /* 0x040fe2000001082b */
[C---:B------:R-:W-:Y:S01]  /*13860*/  FFMA.FTZ R21, R46.reuse, R41, -R45 ;  /* 0x000000292e157223 */ /* 0x040fe2000001082d */
        /* <DEDUP_REMOVED lines=12> */
.L_x_2827:
[----:B------:R-:W-:Y:S05]  /*13930*/  BSYNC B1 ;  /* 0x0000000000017941 */ /* 0x000fea0003800000 */
.L_x_2826:
[----:B----4-:R-:W-:Y:S01]  /*13940*/  VIADD R3, R212, 0x40 ;  /* 0x00000040d4037836 */ /* 0x010fe20000000000 */
[----:B------:R-:W-:Y:S04]  /*13950*/  BSSY B1, `(.L_x_2830) ;  /* 0x00000d6000017945 */ /* 0x000fe80003800000 */
[----:B------:R-:W-:-:S13]  /*13960*/  ISETP.GE.AND P0, PT, R3, R0, PT ;  /* 0x000000000300720c */ /* 0x000fda0003f06270 */
[----:B------:R-:W-:Y:S05]  /*13970*/  @P0 BRA `(.L_x_2831) ;  /* 0x0000000c004c0947 */ /* 0x000fea0003800000 */
[----:B------:R-:W4:Y:S01]  /*13980*/  LDC R3, c[0x0][0x3f4] ;  /* 0x0000fd00ff037b82 */ /* 0x000f220000000800 */
[----:B------:R-:W-:Y:S01]  /*13990*/  BSSY B2, `(.L_x_2832) ;  /* 0x0000065000027945 */ /* 0x000fe20003800000 */
[----:B0-----:R-:W-:Y:S02]  /*139a0*/  SHF.R.U32.HI R62, RZ, 0x3, R222 ;  /* 0x00000003ff3e7819 */ /* 0x001fe400000116de */
[-C--:B----4-:R-:W-:Y:S02]  /*139b0*/  ISETP.GE.AND P0, PT, R18, R3.reuse, PT ;  /* 0x000000031200720c */ /* 0x090fe40003f06270 */
[----:B------:R-:W-:-:S11]  /*139c0*/  ISETP.GE.AND P1, PT, R213, R3, PT ;  /* 0x00000003d500720c */ /* 0x000fd60003f26270 */
[----:B------:R-:W-:Y:S05]  /*139d0*/  @P0 BRA `(.L_x_2833) ;  /* 0x0000000400800947 */ /* 0x000fea0003800000 */
[----:B-1----:R-:W4:Y:S04]  /*139e0*/  LDL R20, [R1+0x60] ;  /* 0x0000600001147983 */ /* 0x002f280000100800 */
[----:B------:R-:W5:Y:S01]  /*139f0*/  LDL R63, [R1+0xa8] ;  /* 0x0000a800013f7983 */ /* 0x000f620000100800 */
[----:B------:R-:W-:Y:S01]  /*13a00*/  HADD2.F32 R53, -RZ, R105.H1_H1 ;  /* 0x30000069ff357230 */ /* 0x000fe20000004100 */
[----:B------:R-:W-:Y:S01]  /*13a10*/  SHF.R.U64 R30, R30, 0x10, R31 ;  /* 0x000000101e1e7819 */ /* 0x000fe2000000121f */
[--C-:B------:R-:W-:Y:S02]  /*13a20*/  HADD2.F32 R51, -RZ, R107.reuse.H1_H1 ;  /* 0x3000006bff337230 */ /* 0x100fe40000004100 */
[----:B------:R-:W-:Y:S01]  /*13a30*/  HADD2.F32 R58, -RZ, R107.H0_H0 ;  /* 0x2000006bff3a7230 */ /* 0x000fe20000004100 */
[----:B----4-:R-:W-:-:S04]  /*13a40*/  LEA.HI R20, R3, R20, RZ, 0x1d ;  /* 0x0000001403147211 */ /* 0x010fc800078fe8ff */
[----:B------:R-:W-:Y:S01]  /*13a50*/  SHF.R.S32.HI R41, RZ, 0x1f, R20 ;  /* 0x0000001fff297819 */ /* 0x000fe20000011414 */
[----:B------:R-:W-:-:S03]  /*13a60*/  IMAD.SHL.U32 R21, R20, 0x8, RZ ;  /* 0x0000000814157824 */ /* 0x000fc600078e00ff */
[----:B------:R-:W-:Y:S02]  /*13a70*/  LEA.HI R41, R41, R20, RZ, 0x3 ;  /* 0x0000001429297211 */ /* 0x000fe400078f18ff */
[----:B------:R-:W-:-:S03]  /*13a80*/  LOP3.LUT R20, R222, 0x38, R21, 0xf8, !PT ;  /* 0x00000038de147812 */ /* 0x000fc600078ef815 */
[----:B------:R-:W-:Y:S01]  /*13a90*/  IMAD.SHL.U32 R41, R41, 0x400, RZ ;  /* 0x0000040029297824 */ /* 0x000fe200078e00ff */
[----:B------:R-:W-:-:S04]  /*13aa0*/  LOP3.LUT R20, R20, R62, RZ, 0x3c, !PT ;  /* 0x0000003e14147212 */ /* 0x000fc800078e3cff */
[----:B------:R-:W-:Y:S02]  /*13ab0*/  LOP3.LUT R21, R41, 0x7fffe000, RZ, 0xc0, !PT ;  /* 0x7fffe00029157812 */ /* 0x000fe400078ec0ff */
[----:B-----5:R-:W0:Y:S02]  /*13ac0*/  LDS.128 R40, [R63] ;  /* 0x000000003f287984 */ /* 0x020e240000000c00 */
[----:B------:R-:W-:-:S04]  /*13ad0*/  IADD3 R21, R20, R21, R225 ;  /* 0x0000001514157210 */ /* 0x000fc80007ffe0e1 */
[----:B------:R-:W-:Y:S02]  /*13ae0*/  LEA R20, R21, R16, 0x1 ;  /* 0x0000001015147211 */ /* 0x000fe400078e08ff */
[----:B------:R-:W-:Y:S02]  /*13af0*/  SHF.R.U64 R21, R28, 0x10, R29 ;  /* 0x000000101c157819 */ /* 0x000fe4000000121d */
[--C-:B------:R-:W-:Y:S01]  /*13b00*/  SHF.R.U64 R28, R36, 0x10, R37.reuse ;  /* 0x00000010241c7819 */ /* 0x100fe20000001225 */
[----:B------:R-:W1:Y:S01]  /*13b10*/  LDS.128 R44, [R20+0x14400] ;  /* 0x01440000142c7984 */ /* 0x000e620000000c00 */
[----:B------:R-:W-:Y:S01]  /*13b20*/  SHF.R.U32.HI R36, RZ, 0x10, R37 ;  /* 0x00000010ff247819 */ /* 0x000fe20000011625 */
[----:B------:R-:W-:Y:S01]  /*13b30*/  HADD2.F32 R21, -RZ, R21.H0_H0 ;  /* 0x20000015ff157230 */ /* 0x000fe20000004100 */
[----:B------:R-:W-:Y:S02]  /*13b40*/  SHF.R.U32.HI R29, RZ, 0x10, R29 ;  /* 0x00000010ff1d7819 */ /* 0x000fe4000001161d */
[----:B------:R-:W-:Y:S01]  /*13b50*/  SHF.R.U32.HI R37, RZ, 0x10, R31 ;  /* 0x00000010ff257819 */ /* 0x000fe2000001161f */
[----:B------:R-:W-:Y:S01]  /*13b60*/  HADD2.F32 R59, -RZ, R36.H0_H0 ;  /* 0x20000024ff3b7230 */ /* 0x000fe20000004100 */
[--C-:B------:R-:W-:Y:S01]  /*13b70*/  SHF.R.U64 R31, R38, 0x10, R39.reuse ;  /* 0x00000010261f7819 */ /* 0x100fe20000001227 */
[----:B------:R-:W-:Y:S01]  /*13b80*/  HADD2.F32 R29, -RZ, R29.H0_H0 ;  /* 0x2000001dff1d7230 */ /* 0x000fe20000004100 */
[----:B------:R-:W-:Y:S01]  /*13b90*/  SHF.R.U32.HI R39, RZ, 0x10, R39 ;  /* 0x00000010ff277819 */ /* 0x000fe20000011627 */
[----:B------:R-:W-:-:S02]  /*13ba0*/  HADD2.F32 R36, -RZ, R105.H0_H0 ;  /* 0x20000069ff247230 */ /* 0x000fc40000004100 */
        /* <DEDUP_REMOVED lines=12> */
[----:B------:R-:W-:Y:S01]  /*13c70*/  FFMA.FTZ R57, R38, R51, -R57 ;  /* 0x0000003326397223 */ /* 0x000fe20000010839 */
[----:B------:R-:W-:Y:S01]  /*13c80*/  FMUL.FTZ R51, R54, R59 ;  /* 0x0000003b36337220 */ /* 0x000fe20000410000 */
[----:B------:R-:W-:Y:S01]  /*13c90*/  FFMA.FTZ R61, R38, R53, R61 ;  /* 0x00000035263d7223 */ /* 0x000fe2000001003d */
[----:B------:R-:W-:Y:S01]  /*13ca0*/  FMUL.FTZ R53, R54, R29 ;  /* 0x0000001d36357220 */ /* 0x000fe20000410000 */
[----:B------:R-:W-:Y:S01]  /*13cb0*/  FMUL.FTZ R54, R45, R36 ;  /* 0x000000242d367220 */ /* 0x000fe20000410000 */
[----:B------:R-:W-:-:S02]  /*13cc0*/  HADD2.F32 R52, -RZ, R106.H0_H0 ;  /* 0x2000006aff347230 */ /* 0x000fc40000004100 */
[----:B------:R-:W-:Y:S01]  /*13cd0*/  FFMA.FTZ R38, R48, R29, -R51 ;  /* 0x0000001d30267223 */ /* 0x000fe20000010833 */
[-C--:B------:R-:W-:Y:S01]  /*13ce0*/  FMUL.FTZ R29, R45, R58.reuse ;  /* 0x0000003a2d1d7220 */ /* 0x080fe20000410000 */
[----:B------:R-:W-:Y:S01]  /*13cf0*/  FFMA.FTZ R45, R41, R58, -R54 ;  /* 0x0000003a292d7223 */ /* 0x000fe20000010836 */
[----:B------:R-:W-:Y:S02]  /*13d00*/  HADD2.F32 R54, -RZ, R108.H0_H0 ;  /* 0x2000006cff367230 */ /* 0x000fe40000004100 */
[----:B------:R-:W-:Y:S01]  /*13d10*/  FMUL.FTZ R58, R55, R52 ;  /* 0x00000034373a7220 */ /* 0x000fe20000410000 */
[----:B------:R-:W-:Y:S02]  /*13d20*/  HADD2.F32 R56, -RZ, R47.H0_H0 ;  /* 0x2000002fff387230 */ /* 0x000fe40000004100 */
[----:B------:R-:W-:Y:S01]  /*13d30*/  FFMA.FTZ R36, R41, R36, R29 ;  /* 0x0000002429247223 */ /* 0x000fe2000001001d */
[----:B------:R-:W-:Y:S02]  /*13d40*/  HADD2.F32 R51, -RZ, R106.H1_H1 ;  /* 0x3000006aff337230 */ /* 0x000fe40000004100 */
[----:B------:R-:W-:Y:S01]  /*13d50*/  FFMA.FTZ R41, R49, R54, -R58 ;  /* 0x0000003631297223 */ /* 0x000fe2000001083a */
[----:B------:R-:W-:-:S02]  /*13d60*/  HADD2.F32 R29, -RZ, R108.H1_H1 ;  /* 0x3000006cff1d7230 */ /* 0x000fc40000004100 */
[----:B------:R-:W-:Y:S01]  /*13d70*/  FMUL.FTZ R60, R55, R54 ;  /* 0x00000036373c7220 */ /* 0x000fe20000410000 */
[----:B------:R-:W-:Y:S02]  /*13d80*/  HADD2.F32 R58, -RZ, R37.H0_H0 ;  /* 0x20000025ff3a7230 */ /* 0x000fe40000004100 */
[C---:B------:R-:W-:Y:S01]  /*13d90*/  FMUL.FTZ R37, R56.reuse, R51 ;  /* 0x0000003338257220 */ /* 0x040fe20000410000 */
[----:B------:R-:W-:Y:S02]  /*13da0*/  HADD2.F32 R47, -RZ, R47.H1_H1 ;  /* 0x3000002fff2f7230 */ /* 0x000fe40000004100 */
[-C--:B------:R-:W-:Y:S01]  /*13db0*/  FMUL.FTZ R56, R56, R29.reuse ;  /* 0x0000001d38387220 */ /* 0x080fe20000410000 */
[----:B------:R-:W-:Y:S02]  /*13dc0*/  HADD2.F32 R54, -RZ, R39.H0_H0 ;  /* 0x20000027ff367230 */ /* 0x000fe40000004100 */
[----:B------:R-:W-:Y:S01]  /*13dd0*/  FFMA.FTZ R49, R49, R52, R60 ;  /* 0x0000003431317223 */ /* 0x000fe2000001003c */
[C---:B------:R-:W-:Y:S01]  /*13de0*/  FFMA.FTZ R29, R50.reuse, R29, -R37 ;  /* 0x0000001d321d7223 */ /* 0x040fe20000010825 */
[----:B------:R-:W-:Y:S01]  /*13df0*/  FFMA.FTZ R39, R50, R51, R56 ;  /* 0x0000003332277223 */ /* 0x000fe20000010038 */
[C---:B------:R-:W-:Y:S01]  /*13e00*/  FMUL.FTZ R50, R47.reuse, R58 ;  /* 0x0000003a2f327220 */ /* 0x040fe20000410000 */
[----:B------:R-:W-:Y:S01]  /*13e10*/  FMUL.FTZ R52, R47, R54 ;  /* 0x000000362f347220 */ /* 0x000fe20000410000 */
[----:B------:R-:W-:-:S02]  /*13e20*/  HADD2.F32 R44, -RZ, R44.H1_H1 ;  /* 0x3000002cff2c7230 */ /* 0x000fc40000004100 */
[----:B------:R-:W-:Y:S01]  /*13e30*/  FFMA.FTZ R48, R48, R59, R53 ;  /* 0x0000003b30307223 */ /* 0x000fe20000010035 */
[----:B------:R-:W-:Y:S02]  /*13e40*/  HADD2.F32 R46, -RZ, R46.H1_H1 ;  /* 0x3000002eff2e7230 */ /* 0x000fe40000004100 */
[C---:B------:R-:W-:Y:S01]  /*13e50*/  FFMA.FTZ R52, R43.reuse, R58, -R52 ;  /* 0x0000003a2b347223 */ /* 0x040fe20000010834 */
[----:B------:R-:W-:Y:S02]  /*13e60*/  HADD2.F32 R37, -RZ, R28.H0_H0 ;  /* 0x2000001cff257230 */ /* 0x000fe40000004100 */
[----:B------:R-:W-:Y:S01]  /*13e70*/  FFMA.FTZ R50, R43, R54, R50 ;  /* 0x000000362b327223 */ /* 0x000fe20000010032 */
[----:B------:R-:W-:Y:S02]  /*13e80*/  HADD2.F32 R47, -RZ, R31.H0_H0 ;  /* 0x2000001fff2f7230 */ /* 0x000fe40000004100 */
[----:B------:R-:W-:Y:S02]  /*13e90*/  HADD2.F32 R31, -RZ, R30.H0_H0 ;  /* 0x2000001eff1f7230 */ /* 0x000fe40000004100 */
[----:B------:R-:W-:Y:S01]  /*13ea0*/  FMUL.FTZ R43, R44, R37 ;  /* 0x000000252c2b7220 */ /* 0x000fe20000410000 */
[----:B------:R-:W-:-:S02]  /*13eb0*/  HADD2.F32 R40, -RZ, R40.H1_H1 ;  /* 0x30000028ff287230 */ /* 0x000fc40000004100 */
        /* <DEDUP_REMOVED lines=18> */
.L_x_2833:
[----:B------:R-:W-:Y:S05]  /*13fe0*/  BSYNC B2 ;  /* 0x0000000000027941 */ /* 0x000fea0003800000 */
.L_x_2832:
[----:B------:R-:W-:Y:S05]  /*13ff0*/  @P1 BRA `(.L_x_2831) ;  /* 0x0000000400ac1947 */ /* 0x000fea0003800000 */
[----:B01----:R-:W4:Y:S04]  /*14000*/  LDL R20, [R1+0x90] ;  /* 0x0000900001147983 */ /* 0x003f280000100800 */
[----:B------:R-:W5:Y:S01]  /*14010*/  LDL R21, [R1+0x64] ;  /* 0x0000640001157983 */ /* 0x000f620000100800 */
[----:B------:R-:W-:Y:S01]  /*14020*/  SHF.R.U32.HI R50, RZ, 0x10, R33 ;  /* 0x00000010ff327819 */ /* 0x000fe20000011621 */
[----:B------:R-:W-:Y:S01]  /*14030*/  HADD2.F32 R49, -RZ, R95.H0_H0 ;  /* 0x2000005fff317230 */ /* 0x000fe20000004100 */
[----:B------:R-:W-:Y:S01]  /*14040*/  SHF.R.U32.HI R43, RZ, 0x10, R25 ;  /* 0x00000010ff2b7819 */ /* 0x000fe20000011619 */
[----:B------:R-:W-:Y:S02]  /*14050*/  HADD2.F32 R47, -RZ, R96.H1_H1 ;  /* 0x30000060ff2f7230 */ /* 0x000fe40000004100 */
[----:B------:R-:W-:-:S02]  /*14060*/  HADD2.F32 R50, -RZ, R50.H0_H0 ;  /* 0x20000032ff327230 */ /* 0x000fc40000004100 */
[----:B------:R-:W-:Y:S02]  /*14070*/  HADD2.F32 R43, -RZ, R43.H0_H0 ;  /* 0x2000002bff2b7230 */ /* 0x000fe40000004100 */
[----:B------:R-:W-:Y:S02]  /*14080*/  HADD2.F32 R48, -RZ, R95.H1_H1 ;  /* 0x3000005fff307230 */ /* 0x000fe40000004100 */
[----:B------:R-:W-:Y:S01]  /*14090*/  HADD2.F32 R96, -RZ, R96.H0_H0 ;  /* 0x20000060ff607230 */ /* 0x000fe20000004100 */
[----:B----4-:R-:W-:Y:S02]  /*140a0*/  R2UR UR4, R20 ;  /* 0x00000000140472ca */ /* 0x010fe400000e0000 */
[----:B------:R-:W-:Y:S01]  /*140b0*/  SHF.R.S32.HI R20, RZ, 0x1f, R213 ;  /* 0x0000001fff147819 */ /* 0x000fe200000114d5 */
[----:B-----5:R-:W-:-:S03]  /*140c0*/  IMAD.MOV.U32 R29, RZ, RZ, R21 ;  /* 0x000000ffff1d7224 */ /* 0x020fc600078e0015 */
[----:B------:R-:W-:Y:S02]  /*140d0*/  LEA.HI R21, R20, R213, RZ, 0x3 ;  /* 0x000000d514157211 */ /* 0x000fe400078f18ff */
[----:B------:R-:W-:Y:S02]  /*140e0*/  LEA.HI R3, R3, R29, RZ, 0x1d ;  /* 0x0000001d03037211 */ /* 0x000fe400078fe8ff */
[----:B------:R-:W-:Y:S02]  /*140f0*/  LOP3.LUT R21, R222, 0x38, R21, 0xf8, !PT ;  /* 0x00000038de157812 */ /* 0x000fe400078ef815 */
[----:B------:R-:W-:Y:S02]  /*14100*/  LEA.HI R28, R20, R213, RZ, 0x6 ;  /* 0x000000d5141c7211 */ /* 0x000fe400078f30ff */
[----:B------:R-:W-:Y:S02]  /*14110*/  SHF.R.S32.HI R20, RZ, 0x1f, R3 ;  /* 0x0000001fff147819 */ /* 0x000fe40000011403 */
[----:B------:R-:W-:Y:S01]  /*14120*/  LOP3.LUT R29, R21, R62, RZ, 0x3c, !PT ;  /* 0x0000003e151d7212 */ /* 0x000fe200078e3cff */
[----:B------:R-:W-:Y:S01]  /*14130*/  IMAD.SHL.U32 R21, R3, 0x8, RZ ;  /* 0x0000000803157824 */ /* 0x000fe200078e00ff */
[----:B------:R-:W-:-:S04]  /*14140*/  LEA.HI R3, R20, R3, RZ, 0x3 ;  /* 0x0000000314037211 */ /* 0x000fc800078f18ff */
[----:B------:R-:W-:Y:S01]  /*14150*/  LOP3.LUT R20, R222, 0x38, R21, 0xf8, !PT ;  /* 0x00000038de147812 */ /* 0x000fe200078ef815 */
[----:B------:R-:W-:Y:S02]  /*14160*/  IMAD.SHL.U32 R21, R3, 0x400, RZ ;  /* 0x0000040003157824 */ /* 0x000fe400078e00ff */
[----:B------:R-:W-:Y:S01]  /*14170*/  IMAD.SHL.U32 R28, R28, 0x80, RZ ;  /* 0x000000801c1c7824 */ /* 0x000fe200078e00ff */
[----:B------:R-:W-:Y:S02]  /*14180*/  LOP3.LUT R20, R20, R62, RZ, 0x3c, !PT ;  /* 0x0000003e14147212 */ /* 0x000fe400078e3cff */
[----:B------:R-:W-:Y:S02]  /*14190*/  LOP3.LUT R21, R21, 0x7fffe000, RZ, 0xc0, !PT ;  /* 0x7fffe00015157812 */ /* 0x000fe400078ec0ff */
[----:B------:R-:W-:Y:S02]  /*141a0*/  LOP3.LUT R28, R28, 0xffffe000, RZ, 0xc0, !PT ;  /* 0xffffe0001c1c7812 */ /* 0x000fe400078ec0ff */
[----:B------:R-:W-:-:S02]  /*141b0*/  IADD3 R21, R20, R21, R225 ;  /* 0x0000001514157210 */ /* 0x000fc40007ffe0e1 */
[----:B------:R-:W-:-:S03]  /*141c0*/  IADD3 R28, R29, R28, R225 ;  /* 0x0000001c1d1c7210 */ /* 0x000fc60007ffe0e1 */
[----:B------:R-:W-:Y:S01]  /*141d0*/  IMAD R20, R21, 0x2, R16 ;  /* 0x0000000215147824 */ /* 0x000fe200078e0210 */
[----:B------:R-:W-:-:S04]  /*141e0*/  LEA R3, R28, UR4, 0x1 ;  /* 0x000000041c037c11 */ /* 0x000fc8000f8e08ff */
[----:B------:R-:W0:Y:S04]  /*141f0*/  LDS.128 R36, [R20+0x14400] ;  /* 0x0144000014247984 */ /* 0x000e280000000c00 */
[----:B------:R-:W1:Y:S01]  /*14200*/  LDS.128 R28, [R3] ;  /* 0x00000000031c7984 */ /* 0x000e620000000c00 */
[----:B------:R-:W-:Y:S02]  /*14210*/  SHF.R.U64 R21, R24, 0x10, R25 ;  /* 0x0000001018157819 */ /* 0x000fe40000001219 */
[----:B------:R-:W-:Y:S02]  /*14220*/  SHF.R.U64 R24, R32, 0x10, R33 ;  /* 0x0000001020187819 */ /* 0x000fe40000001221 */
[----:B------:R-:W-:Y:S02]  /*14230*/  SHF.R.U64 R25, R26, 0x10, R27 ;  /* 0x000000101a197819 */ /* 0x000fe4000000121b */
[----:B------:R-:W-:-:S02]  /*14240*/  SHF.R.U64 R26, R34, 0x10, R35 ;  /* 0x00000010221a7819 */ /* 0x000fc40000001223 */
[----:B------:R-:W-:Y:S02]  /*14250*/  SHF.R.U32.HI R34, RZ, 0x10, R35 ;  /* 0x00000010ff227819 */ /* 0x000fe40000011623 */
[----:B------:R-:W-:Y:S01]  /*14260*/  SHF.R.U32.HI R27, RZ, 0x10, R27 ;  /* 0x00000010ff1b7819 */ /* 0x000fe2000001161b */
[--C-:B0-----:R-:W-:Y:S02]  /*14270*/  HADD2.F32 R33, -RZ, R37.reuse.H0_H0 ;  /* 0x20000025ff217230 */ /* 0x101fe40000004100 */
[----:B------:R-:W-:Y:S02]  /*14280*/  HADD2.F32 R46, -RZ, R37.H1_H1 ;  /* 0x30000025ff2e7230 */ /* 0x000fe40000004100 */
[--C-:B-1----:R-:W-:Y:S02]  /*14290*/  HADD2.F32 R44, -RZ, R29.reuse.H0_H0 ;  /* 0x2000001dff2c7230 */ /* 0x102fe40000004100 */
[----:B------:R-:W-:Y:S01]  /*142a0*/  FMUL.FTZ R37, R33, R49 ;  /* 0x0000003121257220 */ /* 0x000fe20000410000 */
[----:B------:R-:W-:-:S02]  /*142b0*/  HADD2.F32 R41, -RZ, R29.H1_H1 ;  /* 0x3000001dff297230 */ /* 0x000fc40000004100 */
[-C--:B------:R-:W-:Y:S01]  /*142c0*/  FMUL.FTZ R51, R33, R47.reuse ;  /* 0x0000002f21337220 */ /* 0x080fe20000410000 */
[----:B------:R-:W-:Y:S02]  /*142d0*/  HADD2.F32 R45, -RZ, R36.H0_H0 ;  /* 0x20000024ff2d7230 */ /* 0x000fe40000004100 */
[----:B------:R-:W-:Y:S01]  /*142e0*/  FMUL.FTZ R52, R46, R50 ;  /* 0x000000322e347220 */ /* 0x000fe20000410000 */
[C---:B------:R-:W-:Y:S01]  /*142f0*/  FFMA.FTZ R33, R44.reuse, R47, -R37 ;  /* 0x0000002f2c217223 */ /* 0x040fe20000010825 */
[----:B------:R-:W-:Y:S01]  /*14300*/  FFMA.FTZ R37, R44, R49, R51 ;  /* 0x000000312c257223 */ /* 0x000fe20000010033 */
[----:B------:R-:W-:Y:S02]  /*14310*/  HADD2.F32 R35, -RZ, R28.H0_H0 ;  /* 0x2000001cff237230 */ /* 0x000fe40000004100 */
[-C--:B------:R-:W-:Y:S01]  /*14320*/  FMUL.FTZ R46, R46, R43.reuse ;  /* 0x0000002b2e2e7220 */ /* 0x080fe20000410000 */
[----:B------:R-:W-:Y:S01]  /*14330*/  FFMA.FTZ R44, R41, R43, -R52 ;  /* 0x0000002b292c7223 */ /* 0x000fe20000010834 */
[----:B------:R-:W-:Y:S01]  /*14340*/  FMUL.FTZ R52, R45, R48 ;  /* 0x000000302d347220 */ /* 0x000fe20000410000 */
[----:B------:R-:W-:-:S02]  /*14350*/  HADD2.F32 R42, -RZ, R38.H0_H0 ;  /* 0x20000026ff2a7230 */ /* 0x000fc40000004100 */
[----:B------:R-:W-:Y:S01]  /*14360*/  FMUL.FTZ R45, R45, R96 ;  /* 0x000000602d2d7220 */ /* 0x000fe20000410000 */
[----:B------:R-:W-:Y:S02]  /*14370*/  HADD2.F32 R47, -RZ, R94.H1_H1 ;  /* 0x3000005eff2f7230 */ /* 0x000fe40000004100 */
[----:B------:R-:W-:Y:S01]  /*14380*/  FFMA.FTZ R46, R41, R50, R46 ;  /* 0x00000032292e7223 */ /* 0x000fe2000001002e */
[C---:B------:R-:W-:Y:S01]  /*14390*/  FFMA.FTZ R41, R35.reuse, R96, -R52 ;  /* 0x0000006023297223 */ /* 0x040fe20000010834 */
[----:B------:R-:W-:Y:S02]  /*143a0*/  HADD2.F32 R43, -RZ, R97.H0_H0 ;  /* 0x20000061ff2b7230 */ /* 0x000fe40000004100 */
[----:B------:R-:W-:Y:S01]  /*143b0*/  FFMA.FTZ R35, R35, R48, R45 ;  /* 0x0000003023237223 */ /* 0x000fe2000001002d */
[----:B------:R-:W-:Y:S02]  /*143c0*/  HADD2.F32 R29, -RZ, R30.H0_H0 ;  /* 0x2000001eff1d7230 */ /* 0x000fe40000004100 */
[----:B------:R-:W-:Y:S01]  /*143d0*/  FMUL.FTZ R48, R42, R47 ;  /* 0x0000002f2a307220 */ /* 0x000fe20000410000 */
[----:B------:R-:W-:-:S02]  /*143e0*/  HADD2.F32 R40, -RZ, R39.H0_H0 ;  /* 0x20000027ff287230 */ /* 0x000fc40000004100 */
[-C--:B------:R-:W-:Y:S01]  /*143f0*/  FMUL.FTZ R50, R42, R43.reuse ;  /* 0x0000002b2a327220 */ /* 0x080fe20000410000 */
[----:B------:R-:W-:Y:S02]  /*14400*/  HADD2.F32 R45, -RZ, R94.H0_H0 ;  /* 0x2000005eff2d7230 */ /* 0x000fe40000004100 */
[----:B------:R-:W-:Y:S01]  /*14410*/  FFMA.FTZ R42, R29, R43, -R48 ;  /* 0x0000002b1d2a7223 */ /* 0x000fe20000010830 */
[----:B------:R-:W-:Y:S02]  /*14420*/  HADD2.F32 R97, -RZ, R97.H1_H1 ;  /* 0x30000061ff617230 */ /* 0x000fe40000004100 */
[----:B------:R-:W-:Y:S02]  /*14430*/  HADD2.F32 R48, -RZ, R34.H0_H0 ;  /* 0x20000022ff307230 */ /* 0x000fe40000004100 */
[----:B------:R-:W-:Y:S02]  /*14440*/  HADD2.F32 R34, -RZ, R27.H0_H0 ;  /* 0x2000001bff227230 */ /* 0x000fe40000004100 */
[----:B------:R-:W-:Y:S01]  /*14450*/  FMUL.FTZ R27, R40, R45 ;  /* 0x0000002d281b7220 */ /* 0x000fe20000410000 */
[----:B------:R-:W-:-:S02]  /*14460*/  HADD2.F32 R32, -RZ, R31.H0_H0 ;  /* 0x2000001fff207230 */ /* 0x000fc40000004100 */
[----:B------:R-:W-:Y:S01]  /*14470*/  FMUL.FTZ R40, R40, R97 ;  /* 0x0000006128287220 */ /* 0x000fe20000410000 */
[----:B------:R-:W-:Y:S02]  /*14480*/  HADD2.F32 R39, -RZ, R39.H1_H1 ;  /* 0x30000027ff277230 */ /* 0x000fe40000004100 */
[----:B------:R-:W-:Y:S01]  /*14490*/  FFMA.FTZ R50, R29, R47, R50 ;  /* 0x0000002f1d327223 */ /* 0x000fe20000010032 */
[----:B------:R-:W-:Y:S02]  /*144a0*/  HADD2.F32 R31, -RZ, R31.H1_H1 ;  /* 0x3000001fff1f7230 */ /* 0x000fe40000004100 */
[C---:B------:R-:W-:Y:S01]  /*144b0*/  FFMA.FTZ R97, R32.reuse, R97, -R27 ;  /* 0x0000006120617223 */ /* 0x040fe2000001081b */
[----:B------:R-:W-:Y:S01]  /*144c0*/  FFMA.FTZ R40, R32, R45, R40 ;  /* 0x0000002d20287223 */ /* 0x000fe20000010028 */
[----:B------:R-:W-:Y:S02]  /*144d0*/  HADD2.F32 R36, -RZ, R36.H1_H1 ;  /* 0x30000024ff247230 */ /* 0x000fe40000004100 */
[----:B------:R-:W-:Y:S01]  /*144e0*/  FMUL.FTZ R52, R39, R48 ;  /* 0x0000003027347220 */ /* 0x000fe20000410000 */
[----:B------:R-:W-:-:S02]  /*144f0*/  HADD2.F32 R38, -RZ, R38.H1_H1 ;  /* 0x30000026ff267230 */ /* 0x000fc40000004100 */
[-C--:B------:R-:W-:Y:S01]  /*14500*/  FMUL.FTZ R32, R39, R34.reuse ;  /* 0x0000002227207220 */ /* 0x080fe20000410000 */
[----:B------:R-:W-:Y:S02]  /*14510*/  HADD2.F32 R27, -RZ, R24.H0_H0 ;  /* 0x20000018ff1b7230 */ /* 0x000fe40000004100 */
[----:B------:R-:W-:Y:S02]  /*14520*/  HADD2.F32 R29, -RZ, R26.H0_H0 ;  /* 0x2000001aff1d7230 */ /* 0x000fe40000004100 */
[----:B------:R-:W-:Y:S02]  /*14530*/  HADD2.F32 R21, -RZ, R21.H0_H0 ;  /* 0x20000015ff157230 */ /* 0x000fe40000004100 */
[----:B------:R-:W-:Y:S02]  /*14540*/  HADD2.F32 R25, -RZ, R25.H0_H0 ;  /* 0x20000019ff197230 */ /* 0x000fe40000004100 */
[----:B------:R-:W-:Y:S01]  /*14550*/  FFMA.FTZ R52, R31, R34, -R52 ;  /* 0x000000221f347223 */ /* 0x000fe20000010834 */
[----:B------:R-:W-:-:S02]  /*14560*/  HADD2.F32 R28, -RZ, R28.H1_H1 ;  /* 0x3000001cff1c7230 */ /* 0x000fc40000004100 */
[----:B------:R-:W-:Y:S01]  /*14570*/  FFMA.FTZ R43, R31, R48, R32 ;  /* 0x000000301f2b7223 */ /* 0x000fe20000010020 */
[----:B------:R-:W-:Y:S02]  /*14580*/  HADD2.F32 R30, -RZ, R30.H1_H1 ;  /* 0x3000001eff1e7230 */ /* 0x000fe40000004100 */
[----:B------:R-:W-:Y:S01]  /*14590*/  FMUL.FTZ R31, R36, R27 ;  /* 0x0000001b241f7220 */ /* 0x000fe20000410000 */
[----:B------:R-:W-:Y:S01]  /*145a0*/  FMUL.FTZ R39, R38, R29 ;  /* 0x0000001d26277220 */ /* 0x000fe20000410000 */
[----:B------:R-:W-:Y:S01]  /*145b0*/  FMUL.FTZ R36, R36, R21 ;  /* 0x0000001524247220 */ /* 0x000fe20000410000 */
[----:B------:R-:W-:Y:S01]  /*145c0*/  FMUL.FTZ R38, R38, R25 ;  /* 0x0000001926267220 */ /* 0x000fe20000410000 */
[----:B------:R-:W-:Y:S01]  /*145d0*/  FFMA.FTZ R24, R28, R21, -R31 ;  /* 0x000000151c187223 */ /* 0x000fe2000001081f */
        /* <DEDUP_REMOVED lines=13> */
.L_x_2831:
[----:B------:R-:W-:Y:S05]  /*146b0*/  BSYNC B1 ;  /* 0x0000000000017941 */ /* 0x000fea0003800000 */
.L_x_2830:
[----:B----4-:R-:W-:-:S04]  /*146c0*/  IADD3 R3, R212, 0x60, RZ ;  /* 0x00000060d4037810 */ /* 0x010fc80007ffe0ff */
[----:B------:R-:W-:-:S13]  /*146d0*/  ISETP.GE.AND P0, PT, R3, R0, PT ;  /* 0x000000000300720c */ /* 0x000fda0003f06270 */
[----:B------:R-:W-:Y:S05]  /*146e0*/  @P0 BRA `(.L_x_2801) ;  /* 0x0000000c00880947 */ /* 0x000fea0003800000 */
[----:B-1----:R1:W5:Y:S01]  /*146f0*/  LDL R47, [R1+0x90] ;  /* 0x00009000012f7983 */ /* 0x0023620000100800 */
[----:B------:R-:W4:Y:S01]  /*14700*/  LDC R0, c[0x0][0x3f4] ;  /* 0x0000fd00ff007b82 */ /* 0x000f220000000800 */
[----:B------:R-:W-:Y:S01]  /*14710*/  BSSY B1, `(.L_x_2834) ;  /* 0x000006e000017945 */ /* 0x000fe20003800000 */
[-C--:B----4-:R-:W-:Y:S02]  /*14720*/  ISETP.GE.AND P0, PT, R18, R0.reuse, PT ;  /* 0x000000001200720c */ /* 0x090fe40003f06270 */
[----:B------:R-:W-:-:S11]  /*14730*/  ISETP.GE.AND P1, PT, R213, R0, PT ;  /* 0x00000000d500720c */ /* 0x000fd60003f26270 */
[----:B-1----:R-:W-:Y:S05]  /*14740*/  @P0 BRA `(.L_x_2835) ;  /* 0x0000000400a80947 */ /* 0x002fea0003800000 */
[----:B------:R-:W4:Y:S01]  /*14750*/  LDL R24, [R1+0x60] ;  /* 0x0000600001187983 */ /* 0x000f220000100800 */
[----:B0-----:R-:W-:Y:S01]  /*14760*/  SHF.R.S32.HI R20, RZ, 0x1f, R3 ;  /* 0x0000001fff147819 */ /* 0x001fe20000011403 */
[----:B------:R-:W-:Y:S01]  /*14770*/  IMAD.SHL.U32 R21, R3, 0x40, RZ ;  /* 0x0000004003157824 */ /* 0x000fe200078e00ff */
[----:B-----5:R-:W-:Y:S01]  /*14780*/  R2UR UR4, R47 ;  /* 0x000000002f0472ca */ /* 0x020fe200000e0000 */
[----:B------:R-:W-:Y:S01]  /*14790*/  HADD2.F32 R39, -RZ, R100.H1_H1 ;  /* 0x30000064ff277230 */ /* 0x000fe20000004100 */
[----:B------:R-:W-:Y:S01]  /*147a0*/  LEA.HI R25, R20, R3, RZ, 0x3 ;  /* 0x0000000314197211 */ /* 0x000fe200078f18ff */
[----:B------:R-:W-:Y:S01]  /*147b0*/  HADD2.F32 R36, -RZ, R102.H1_H1 ;  /* 0x30000066ff247230 */ /* 0x000fe20000004100 */
[--C-:B------:R-:W-:Y:S01]  /*147c0*/  SHF.R.U64 R6, R6, 0x10, R7.reuse ;  /* 0x0000001006067819 */ /* 0x100fe20000001207 */
[----:B------:R-:W-:Y:S01]  /*147d0*/  HADD2.F32 R100, -RZ, R100.H0_H0 ;  /* 0x20000064ff647230 */ /* 0x000fe20000004100 */
[----:B------:R-:W-:Y:S01]  /*147e0*/  SHF.R.U32.HI R41, RZ, 0x10, R7 ;  /* 0x00000010ff297819 */ /* 0x000fe20000011607 */
[----:B------:R-:W-:Y:S01]  /*147f0*/  HADD2.F32 R102, -RZ, R102.H0_H0 ;  /* 0x20000066ff667230 */ /* 0x000fe20000004100 */
[----:B------:R-:W-:-:S02]  /*14800*/  SHF.R.U64 R7, R12, 0x10, R13 ;  /* 0x000000100c077819 */ /* 0x000fc4000000120d */
[--C-:B------:R-:W-:Y:S01]  /*14810*/  SHF.R.U64 R14, R14, 0x10, R15.reuse ;  /* 0x000000100e0e7819 */ /* 0x100fe2000000120f */
[----:B------:R-:W-:Y:S01]  /*14820*/  HADD2.F32 R41, -RZ, R41.H0_H0 ;  /* 0x20000029ff297230 */ /* 0x000fe20000004100 */
[----:B------:R-:W-:Y:S01]  /*14830*/  SHF.R.U32.HI R37, RZ, 0x10, R15 ;  /* 0x00000010ff257819 */ /* 0x000fe2000001160f */
[----:B------:R-:W-:Y:S01]  /*14840*/  HADD2.F32 R7, -RZ, R7.H0_H0 ;  /* 0x20000007ff077230 */ /* 0x000fe20000004100 */
[----:B------:R-:W-:Y:S02]  /*14850*/  SHF.R.U32.HI R44, RZ, 0x10, R5 ;  /* 0x00000010ff2c7819 */ /* 0x000fe40000011605 */
[----:B------:R-:W-:Y:S01]  /*14860*/  SHF.R.U32.HI R45, RZ, 0x10, R13 ;  /* 0x00000010ff2d7819 */ /* 0x000fe2000001160d */
[----:B------:R-:W-:Y:S01]  /*14870*/  HADD2.F32 R37, -RZ, R37.H0_H0 ;  /* 0x20000025ff257230 */ /* 0x000fe20000004100 */
[----:B------:R-:W-:Y:S02]  /*14880*/  SHF.R.U64 R4, R4, 0x10, R5 ;  /* 0x0000001004047819 */ /* 0x000fe40000001205 */
[----:B----4-:R-:W-:-:S02]  /*14890*/  LEA.HI R20, R0, R24, RZ, 0x1d ;  /* 0x0000001800147211 */ /* 0x010fc400078fe8ff */
[----:B------:R-:W-:Y:S01]  /*148a0*/  LOP3.LUT R24, R21, 0x1c0, RZ, 0xc0, !PT ;  /* 0x000001c015187812 */ /* 0x000fe200078ec0ff */
[----:B------:R-:W-:Y:S01]  /*148b0*/  IMAD.SHL.U32 R21, R25, 0x40, RZ ;  /* 0x0000004019157824 */ /* 0x000fe200078e00ff */
[----:B------:R-:W-:Y:S02]  /*148c0*/  SHF.R.S32.HI R25, RZ, 0x1f, R20 ;  /* 0x0000001fff197819 */ /* 0x000fe40000011414 */
[----:B------:R-:W-:Y:S02]  /*148d0*/  SHF.R.U32.HI R26, RZ, 0x3, R24 ;  /* 0x00000003ff1a7819 */ /* 0x000fe40000011618 */
[----:B------:R-:W-:Y:S01]  /*148e0*/  LOP3.LUT R29, R21, 0xfffffe00, RZ, 0xc0, !PT ;  /* 0xfffffe00151d7812 */ /* 0x000fe200078ec0ff */
[----:B------:R-:W-:Y:S01]  /*148f0*/  IMAD.SHL.U32 R21, R20, 0x8, RZ ;  /* 0x0000000814157824 */ /* 0x000fe200078e00ff */
[----:B------:R-:W-:Y:S02]  /*14900*/  LEA.HI R25, R25, R20, RZ, 0x3 ;  /* 0x0000001419197211 */ /* 0x000fe400078f18ff */
[----:B------:R-:W-:-:S02]  /*14910*/  LOP3.LUT R27, R24, 0x38, R18, 0xf8, !PT ;  /* 0x00000038181b7812 */ /* 0x000fc400078ef812 */
[----:B------:R-:W-:Y:S01]  /*14920*/  LOP3.LUT R21, R24, 0x38, R21, 0xf8, !PT ;  /* 0x0000003818157812 */ /* 0x000fe200078ef815 */
[----:B------:R-:W-:Y:S01]  /*14930*/  IMAD.SHL.U32 R25, R25, 0x400, RZ ;  /* 0x0000040019197824 */ /* 0x000fe200078e00ff */
[----:B------:R-:W-:Y:S02]  /*14940*/  LOP3.LUT R20, R29, R27, R26, 0xf6, !PT ;  /* 0x0000001b1d147212 */ /* 0x000fe400078ef61a */
[----:B------:R-:W-:Y:S02]  /*14950*/  LOP3.LUT R21, R21, R26, RZ, 0x3c, !PT ;  /* 0x0000001a15157212 */ /* 0x000fe400078e3cff */
[----:B------:R-:W-:Y:S02]  /*14960*/  LOP3.LUT R28, R25, 0x7fffe000, RZ, 0xc0, !PT ;  /* 0x7fffe000191c7812 */ /* 0x000fe400078ec0ff */
[----:B------:R-:W-:Y:S02]  /*14970*/  LEA R20, R20, UR4, 0x1 ;  /* 0x0000000414147c11 */ /* 0x000fe4000f8e08ff */
[----:B------:R-:W-:-:S03]  /*14980*/  IADD3 R21, R21, R28, R29 ;  /* 0x0000001c15157210 */ /* 0x000fc60007ffe01d */
[----:B------:R-:W0:Y:S02]  /*14990*/  LDS.128 R24, [R20] ;  /* 0x0000000014187984 */ /* 0x000e240000000c00 */
[----:B------:R-:W-:-:S05]  /*149a0*/  IMAD R21, R21, 0x2, R16 ;  /* 0x0000000215157824 */ /* 0x000fca00078e0210 */
[----:B------:R-:W1:Y:S01]  /*149b0*/  LDS.128 R28, [R21+0x14400] ;  /* 0x01440000151c7984 */ /* 0x000e620000000c00 */
[--C-:B0-----:R-:W-:Y:S02]  /*149c0*/  HADD2.F32 R15, -RZ, R27.reuse.H0_H0 ;  /* 0x2000001bff0f7230 */ /* 0x101fe40000004100 */
[----:B------:R-:W-:Y:S02]  /*149d0*/  HADD2.F32 R32, -RZ, R27.H1_H1 ;  /* 0x3000001bff207230 */ /* 0x000fe40000004100 */
[--C-:B------:R-:W-:Y:S02]  /*149e0*/  HADD2.F32 R27, -RZ, R25.reuse.H0_H0 ;  /* 0x20000019ff1b7230 */ /* 0x100fe40000004100 */
[----:B------:R-:W-:Y:S02]  /*149f0*/  HADD2.F32 R25, -RZ, R25.H1_H1 ;  /* 0x30000019ff197230 */ /* 0x000fe40000004100 */
[--C-:B-1----:R-:W-:Y:S02]  /*14a00*/  HADD2.F32 R12, -RZ, R31.reuse.H0_H0 ;  /* 0x2000001fff0c7230 */ /* 0x102fe40000004100 */
[----:B------:R-:W-:-:S02]  /*14a10*/  HADD2.F32 R35, -RZ, R31.H1_H1 ;  /* 0x3000001fff237230 */ /* 0x000fc40000004100 */
[----:B------:R-:W-:Y:S02]  /*14a20*/  HADD2.F32 R31, -RZ, R29.H0_H0 ;  /* 0x2000001dff1f7230 */ /* 0x000fe40000004100 */
[C---:B------:R-:W-:Y:S01]  /*14a30*/  FMUL.FTZ R38, R12.reuse, R39 ;  /* 0x000000270c267220 */ /* 0x040fe20000410000 */
[-C--:B------:R-:W-:Y:S01]  /*14a40*/  FMUL.FTZ R40, R12, R36.reuse ;  /* 0x000000240c287220 */ /* 0x080fe20000410000 */
[C---:B------:R-:W-:Y:S01]  /*14a50*/  FMUL.FTZ R43, R35.reuse, R41 ;  /* 0x00000029232b7220 */ /* 0x040fe20000410000 */
[----:B------:R-:W-:Y:S01]  /*14a60*/  FMUL.FTZ R35, R35, R37 ;  /* 0x0000002523237220 */ /* 0x000fe20000410000 */
[C---:B------:R-:W-:Y:S01]  /*14a70*/  FFMA.FTZ R12, R15.reuse, R36, -R38 ;  /* 0x000000240f0c7223 */ /* 0x040fe20000010826 */
[----:B------:R-:W-:Y:S02]  /*14a80*/  HADD2.F32 R38, -RZ, R99.H1_H1 ;  /* 0x30000063ff267230 */ /* 0x000fe40000004100 */
[----:B------:R-:W-:Y:S01]  /*14a90*/  FFMA.FTZ R15, R15, R39, R40 ;  /* 0x000000270f0f7223 */ /* 0x000fe20000010028 */
[----:B------:R-:W-:-:S02]  /*14aa0*/  HADD2.F32 R36, -RZ, R101.H1_H1 ;  /* 0x30000065ff247230 */ /* 0x000fc40000004100 */
[----:B------:R-:W-:Y:S01]  /*14ab0*/  FFMA.FTZ R48, R32, R41, R35 ;  /* 0x0000002920307223 */ /* 0x000fe20000010023 */
[----:B------:R-:W-:Y:S02]  /*14ac0*/  HADD2.F32 R33, -RZ, R29.H1_H1 ;  /* 0x3000001dff217230 */ /* 0x000fe40000004100 */
[C---:B------:R-:W-:Y:S01]  /*14ad0*/  FMUL.FTZ R42, R31.reuse, R38 ;  /* 0x000000261f2a7220 */ /* 0x040fe20000410000 */
[----:B------:R-:W-:Y:S02]  /*14ae0*/  HADD2.F32 R40, -RZ, R44.H0_H0 ;  /* 0x2000002cff287230 */ /* 0x000fe40000004100 */
[-C--:B------:R-:W-:Y:S01]  /*14af0*/  FMUL.FTZ R31, R31, R36.reuse ;  /* 0x000000241f1f7220 */ /* 0x080fe20000410000 */
[----:B------:R-:W-:Y:S02]  /*14b00*/  HADD2.F32 R29, -RZ, R28.H0_H0 ;  /* 0x2000001cff1d7230 */ /* 0x000fe40000004100 */
[----:B------:R-:W-:Y:S01]  /*14b10*/  FFMA.FTZ R42, R27, R36, -R42 ;  /* 0x000000241b2a7223 */ /* 0x000fe2000001082a */
[----:B------:R-:W-:-:S02]  /*14b20*/  HADD2.F32 R36, -RZ, R45.H0_H0 ;  /* 0x2000002dff247230 */ /* 0x000fc40000004100 */
[----:B------:R-:W-:Y:S01]  /*14b30*/  FFMA.FTZ R35, R27, R38, R31 ;  /* 0x000000261b237223 */ /* 0x000fe2000001001f */
[----:B------:R-:W-:Y:S01]  /*14b40*/  FFMA.FTZ R43, R32, R37, -R43 ;  /* 0x00000025202b7223 */ /* 0x000fe2000001082b */
[C---:B------:R-:W-:Y:S01]  /*14b50*/  FMUL.FTZ R44, R33.reuse, R40 ;  /* 0x00000028212c7220 */ /* 0x040fe20000410000 */
[----:B------:R-:W-:Y:S02]  /*14b60*/  HADD2.F32 R38, -RZ, R99.H0_H0 ;  /* 0x20000063ff267230 */ /* 0x000fe40000004100 */
[-C--:B------:R-:W-:Y:S01]  /*14b70*/  FMUL.FTZ R46, R33, R36.reuse ;  /* 0x00000024212e7220 */ /* 0x080fe20000410000 */
[----:B------:R-:W-:Y:S02]  /*14b80*/  HADD2.F32 R32, -RZ, R101.H0_H0 ;  /* 0x20000065ff207230 */ /* 0x000fe40000004100 */
[----:B------:R-:W-:Y:S01]  /*14b90*/  FFMA.FTZ R33, R25, R36, -R44 ;  /* 0x0000002419217223 */ /* 0x000fe2000001082c */
[----:B------:R-:W-:Y:S02]  /*14ba0*/  HADD2.F32 R34, -RZ, R30.H0_H0 ;  /* 0x2000001eff227230 */ /* 0x000fe40000004100 */
[----:B------:R-:W-:Y:S01]  /*14bb0*/  FMUL.FTZ R36, R29, R38 ;  /* 0x000000261d247220 */ /* 0x000fe20000410000 */
[----:B------:R-:W-:-:S02]  /*14bc0*/  HADD2.F32 R13, -RZ, R24.H0_H0 ;  /* 0x20000018ff0d7230 */ /* 0x000fc40000004100 */
[----:B------:R-:W-:Y:S01]  /*14bd0*/  FMUL.FTZ R29, R29, R32 ;  /* 0x000000201d1d7220 */ /* 0x000fe20000410000 */
[----:B------:R-:W-:Y:S01]  /*14be0*/  FFMA.FTZ R46, R25, R40, R46 ;  /* 0x00000028192e7223 */ /* 0x000fe2000001002e */
[----:B------:R-:W-:Y:S02]  /*14bf0*/  HADD2.F32 R5, -RZ, R26.H0_H0 ;  /* 0x2000001aff057230 */ /* 0x000fe40000004100 */
[C---:B------:R-:W-:Y:S01]  /*14c00*/  FMUL.FTZ R40, R34.reuse, R100 ;  /* 0x0000006422287220 */ /* 0x040fe20000410000 */
[----:B------:R-:W-:Y:S02]  /*14c10*/  HADD2.F32 R28, -RZ, R28.H1_H1 ;  /* 0x3000001cff1c7230 */ /* 0x000fe40000004100 */
[C---:B------:R-:W-:Y:S01]  /*14c20*/  FFMA.FTZ R36, R13.reuse, R32, -R36 ;  /* 0x000000200d247223 */ /* 0x040fe20000010824 */
[----:B------:R-:W-:Y:S02]  /*14c30*/  HADD2.F32 R30, -RZ, R30.H1_H1 ;  /* 0x3000001eff1e7230 */ /* 0x000fe40000004100 */
[----:B------:R-:W-:Y:S01]  /*14c40*/  FFMA.FTZ R29, R13, R38, R29 ;  /* 0x000000260d1d7223 */ /* 0x000fe2000001001d */
[----:B------:R-:W-:Y:S01]  /*14c50*/  FMUL.FTZ R34, R34, R102 ;  /* 0x0000006622227220 */ /* 0x000fe20000410000 */
[----:B------:R-:W-:-:S02]  /*14c60*/  HADD2.F32 R25, -RZ, R4.H0_H0 ;  /* 0x20000004ff197230 */ /* 0x000fc40000004100 */
[C---:B------:R-:W-:Y:S01]  /*14c70*/  FFMA.FTZ R40, R5.reuse, R102, -R40 ;  /* 0x0000006605287223 */ /* 0x040fe20000010828 */
[----:B------:R-:W-:Y:S01]  /*14c80*/  HADD2.F32 R27, -RZ, R6.H0_H0 ;  /* 0x20000006ff1b7230 */ /* 0x000fe20000004100 */
[----:B------:R-:W-:Y:S01]  /*14c90*/  F2FP.F16.F32.PACK_AB R15, R48, R15 ;  /* 0x0000000f300f723e */ /* 0x000fe200000000ff */
[----:B------:R-:W-:Y:S02]  /*14ca0*/  HADD2.F32 R13, -RZ, R14.H0_H0 ;  /* 0x2000000eff0d7230 */ /* 0x000fe40000004100 */
        /* <DEDUP_REMOVED lines=20> */
.L_x_2835:
[----:B------:R-:W-:Y:S05]  /*14df0*/  BSYNC B1 ;  /* 0x0000000000017941 */ /* 0x000fea0003800000 */
.L_x_2834:
[----:B------:R-:W-:Y:S05]  /*14e00*/  @P1 BRA `(.L_x_2801) ;  /* 0x0000000400c01947 */ /* 0x000fea0003800000 */
[----:B-1----:R-:W4:Y:S01]  /*14e10*/  LDL R13, [R1+0x64] ;  /* 0x00006400010d7983 */ /* 0x002f220000100800 */
[----:B------:R-:W-:Y:S01]  /*14e20*/  SHF.R.S32.HI R6, RZ, 0x1f, R3 ;  /* 0x0000001fff067819 */ /* 0x000fe20000011403 */
[----:B------:R-:W-:Y:S01]  /*14e30*/  HADD2.F32 R27, -RZ, R90.H1_H1 ;  /* 0x3000005aff1b7230 */ /* 0x000fe20000004100 */
[----:B------:R-:W-:Y:S01]  /*14e40*/  SHF.L.U32 R4, R3, 0x6, RZ ;  /* 0x0000000603047819 */ /* 0x000fe200000006ff */
[--C-:B0-----:R-:W-:Y:S01]  /*14e50*/  HADD2.F32 R29, -RZ, R88.reuse.H1_H1 ;  /* 0x30000058ff1d7230 */ /* 0x101fe20000004100 */
[----:B------:R-:W-:Y:S01]  /*14e60*/  SHF.R.S32.HI R12, RZ, 0x1f, R213 ;  /* 0x0000001fff0c7819 */ /* 0x000fe200000114d5 */
[----:B------:R-:W-:Y:S01]  /*14e70*/  HADD2.F32 R28, -RZ, R87.H1_H1 ;  /* 0x30000057ff1c7230 */ /* 0x000fe20000004100 */
[----:B------:R-:W-:Y:S01]  /*14e80*/  LEA.HI R6, R6, R3, RZ, 0x3 ;  /* 0x0000000306067211 */ /* 0x000fe200078f18ff */
[----:B------:R-:W-:Y:S01]  /*14e90*/  HADD2.F32 R88, -RZ, R88.H0_H0 ;  /* 0x20000058ff587230 */ /* 0x000fe20000004100 */
[----:B------:R-:W-:Y:S01]  /*14ea0*/  LOP3.LUT R4, R4, 0x1c0, RZ, 0xc0, !PT ;  /* 0x000001c004047812 */ /* 0x000fe200078ec0ff */
[----:B------:R-:W-:Y:S01]  /*14eb0*/  HADD2.F32 R90, -RZ, R90.H0_H0 ;  /* 0x2000005aff5a7230 */ /* 0x000fe20000004100 */
[-C--:B------:R-:W-:Y:S01]  /*14ec0*/  LEA.HI R5, R12, R213.reuse, RZ, 0x3 ;  /* 0x000000d50c057211 */ /* 0x080fe200078f18ff */
[----:B------:R-:W-:Y:S01]  /*14ed0*/  IMAD.SHL.U32 R3, R6, 0x40, RZ ;  /* 0x0000004006037824 */ /* 0x000fe200078e00ff */
[----:B------:R-:W-:-:S02]  /*14ee0*/  LEA.HI R7, R12, R213, RZ, 0x6 ;  /* 0x000000d50c077211 */ /* 0x000fc400078f30ff */
[----:B------:R-:W-:Y:S02]  /*14ef0*/  LOP3.LUT R15, R4, 0x38, R5, 0xf8, !PT ;  /* 0x00000038040f7812 */ /* 0x000fe400078ef805 */
[----:B------:R-:W-:Y:S01]  /*14f00*/  SHF.R.U32.HI R6, RZ, 0x3, R4 ;  /* 0x00000003ff067819 */ /* 0x000fe20000011604 */
[----:B------:R-:W-:Y:S01]  /*14f10*/  IMAD.SHL.U32 R7, R7, 0x80, RZ ;  /* 0x0000008007077824 */ /* 0x000fe200078e00ff */
[----:B-----5:R-:W-:Y:S02]  /*14f20*/  R2UR UR4, R47 ;  /* 0x000000002f0472ca */ /* 0x020fe400000e0000 */
[----:B------:R-:W-:Y:S02]  /*14f30*/  LOP3.LUT R15, R15, R6, RZ, 0x3c, !PT ;  /* 0x000000060f0f7212 */ /* 0x000fe400078e3cff */
[----:B------:R-:W-:Y:S02]  /*14f40*/  LOP3.LUT R12, R7, 0xffffe000, RZ, 0xc0, !PT ;  /* 0xffffe000070c7812 */ /* 0x000fe400078ec0ff */
[----:B------:R-:W-:-:S02]  /*14f50*/  SHF.R.U64 R20, R74, 0x10, R75 ;  /* 0x000000104a147819 */ /* 0x000fc4000000124b */
[----:B------:R-:W-:Y:S02]  /*14f60*/  SHF.R.U32.HI R74, RZ, 0x10, R75 ;  /* 0x00000010ff4a7819 */ /* 0x000fe4000001164b */
[--C-:B------:R-:W-:Y:S02]  /*14f70*/  SHF.R.U32.HI R30, RZ, 0x10, R11.reuse ;  /* 0x00000010ff1e7819 */ /* 0x100fe4000001160b */
[----:B------:R-:W-:Y:S02]  /*14f80*/  SHF.R.U64 R35, R10, 0x10, R11 ;  /* 0x000000100a237819 */ /* 0x000fe4000000120b */
[----:B------:R-:W-:Y:S01]  /*14f90*/  SHF.R.U64 R40, R72, 0x10, R73 ;  /* 0x0000001048287819 */ /* 0x000fe20000001249 */
[----:B------:R-:W-:Y:S01]  /*14fa0*/  HADD2.F32 R30, -RZ, R30.H0_H0 ;  /* 0x2000001eff1e7230 */ /* 0x000fe20000004100 */
[----:B------:R-:W-:Y:S02]  /*14fb0*/  SHF.R.U32.HI R37, RZ, 0x10, R9 ;  /* 0x00000010ff257819 */ /* 0x000fe40000011609 */
[----:B------:R-:W-:-:S02]  /*14fc0*/  SHF.R.U32.HI R72, RZ, 0x10, R73 ;  /* 0x00000010ff487819 */ /* 0x000fc40000011649 */
[----:B------:R-:W-:Y:S02]  /*14fd0*/  SHF.R.U64 R39, R8, 0x10, R9 ;  /* 0x0000001008277819 */ /* 0x000fe40000001209 */
[----:B----4-:R-:W-:Y:S02]  /*14fe0*/  LEA.HI R0, R0, R13, RZ, 0x1d ;  /* 0x0000000d00007211 */ /* 0x010fe400078fe8ff */
[----:B------:R-:W-:Y:S02]  /*14ff0*/  LOP3.LUT R13, R3, 0xfffffe00, RZ, 0xc0, !PT ;  /* 0xfffffe00030d7812 */ /* 0x000fe400078ec0ff */
[----:B------:R-:W-:Y:S01]  /*15000*/  SHF.R.S32.HI R5, RZ, 0x1f, R0 ;  /* 0x0000001fff057819 */ /* 0x000fe20000011400 */
[----:B------:R-:W-:-:S03]  /*15010*/  IMAD.SHL.U32 R3, R0, 0x8, RZ ;  /* 0x0000000800037824 */ /* 0x000fc600078e00ff */
[----:B------:R-:W-:Y:S02]  /*15020*/  LEA.HI R5, R5, R0, RZ, 0x3 ;  /* 0x0000000005057211 */ /* 0x000fe400078f18ff */
[----:B------:R-:W-:Y:S02]  /*15030*/  LOP3.LUT R3, R4, 0x38, R3, 0xf8, !PT ;  /* 0x0000003804037812 */ /* 0x000fe400078ef803 */
[----:B------:R-:W-:Y:S01]  /*15040*/  IADD3 R0, R15, R12, R13 ;  /* 0x0000000c0f007210 */ /* 0x000fe20007ffe00d */
[----:B------:R-:W-:Y:S01]  /*15050*/  IMAD.SHL.U32 R5, R5, 0x400, RZ ;  /* 0x0000040005057824 */ /* 0x000fe200078e00ff */
[----:B------:R-:W-:Y:S02]  /*15060*/  LOP3.LUT R3, R3, R6, RZ, 0x3c, !PT ;  /* 0x0000000603037212 */ /* 0x000fe400078e3cff */
[----:B------:R-:W-:Y:S02]  /*15070*/  LEA R0, R0, UR4, 0x1 ;  /* 0x0000000400007c11 */ /* 0x000fe4000f8e08ff */
[----:B------:R-:W-:-:S03]  /*15080*/  LOP3.LUT R12, R5, 0x7fffe000, RZ, 0xc0, !PT ;  /* 0x7fffe000050c7812 */ /* 0x000fc600078ec0ff */
[----:B------:R-:W0:Y:S01]  /*15090*/  LDS.128 R4, [R0] ;  /* 0x0000000000047984 */ /* 0x000e220000000c00 */
[----:B------:R-:W-:-:S05]  /*150a0*/  IADD3 R3, R3, R12, R13 ;  /* 0x0000000c03037210 */ /* 0x000fca0007ffe00d */
[----:B------:R-:W-:-:S05]  /*150b0*/  IMAD R3, R3, 0x2, R16 ;  /* 0x0000000203037824 */ /* 0x000fca00078e0210 */
[----:B------:R-:W1:Y:S01]  /*150c0*/  LDS.128 R12, [R3+0x14400] ;  /* 0x01440000030c7984 */ /* 0x000e620000000c00 */
[--C-:B0-----:R-:W-:Y:S02]  /*150d0*/  HADD2.F32 R10, -RZ, R7.reuse.H0_H0 ;  /* 0x20000007ff0a7230 */ /* 0x101fe40000004100 */
[----:B------:R-:W-:Y:S02]  /*150e0*/  HADD2.F32 R11, -RZ, R7.H1_H1 ;  /* 0x30000007ff0b7230 */ /* 0x000fe40000004100 */
[--C-:B------:R-:W-:Y:S02]  /*150f0*/  HADD2.F32 R7, -RZ, R5.reuse.H0_H0 ;  /* 0x20000005ff077230 */ /* 0x100fe40000004100 */
[----:B------:R-:W-:Y:S02]  /*15100*/  HADD2.F32 R8, -RZ, R5.H1_H1 ;  /* 0x30000005ff087230 */ /* 0x000fe40000004100 */
[----:B------:R-:W-:Y:S02]  /*15110*/  HADD2.F32 R5, -RZ, R4.H0_H0 ;  /* 0x20000004ff057230 */ /* 0x000fe40000004100 */
[----:B------:R-:W-:-:S02]  /*15120*/  HADD2.F32 R9, -RZ, R6.H0_H0 ;  /* 0x20000006ff097230 */ /* 0x000fc40000004100 */
[--C-:B-1----:R-:W-:Y:S02]  /*15130*/  HADD2.F32 R25, -RZ, R15.reuse.H0_H0 ;  /* 0x2000000fff197230 */ /* 0x102fe40000004100 */
        /* <DEDUP_REMOVED lines=8> */
[----:B------:R-:W-:-:S02]  /*151c0*/  HADD2.F32 R10, -RZ, R89.H1_H1 ;  /* 0x30000059ff0a7230 */ /* 0x000fc40000004100 */
[-C--:B------:R-:W-:Y:S01]  /*151d0*/  FMUL.FTZ R34, R26, R25.reuse ;  /* 0x000000191a227220 */ /* 0x080fe20000410000 */
[----:B------:R-:W-:Y:S01]  /*151e0*/  FMUL.FTZ R26, R15, R28 ;  /* 0x0000001c0f1a7220 */ /* 0x000fe20000410000 */
[----:B------:R-:W-:Y:S01]  /*151f0*/  FFMA.FTZ R36, R11, R25, -R32 ;  /* 0x000000190b247223 */ /* 0x000fe20000010820 */
[----:B------:R-:W-:Y:S02]  /*15200*/  HADD2.F32 R21, -RZ, R13.H1_H1 ;  /* 0x3000000dff157230 */ /* 0x000fe40000004100 */
[----:B------:R-:W-:Y:S01]  /*15210*/  FMUL.FTZ R15, R15, R10 ;  /* 0x0000000a0f0f7220 */ /* 0x000fe20000410000 */
[----:B------:R-:W-:Y:S02]  /*15220*/  HADD2.F32 R25, -RZ, R37.H0_H0 ;  /* 0x20000025ff197230 */ /* 0x000fe40000004100 */
[----:B------:R-:W-:Y:S01]  /*15230*/  FFMA.FTZ R38, R11, R30, R34 ;  /* 0x0000001e0b267223 */ /* 0x000fe20000010022 */
[----:B------:R-:W-:Y:S01]  /*15240*/  FFMA.FTZ R27, R7, R10, -R26 ;  /* 0x0000000a071b7223 */ /* 0x000fe2000001081a */
[----:B------:R-:W-:-:S02]  /*15250*/  HADD2.F32 R13, -RZ, R12.H0_H0 ;  /* 0x2000000cff0d7230 */ /* 0x000fc40000004100 */
[----:B------:R-:W-:Y:S01]  /*15260*/  FFMA.FTZ R29, R7, R28, R15 ;  /* 0x0000001c071d7223 */ /* 0x000fe2000001000f */
[----:B------:R-:W-:Y:S02]  /*15270*/  HADD2.F32 R11, -RZ, R72.H0_H0 ;  /* 0x20000048ff0b7230 */ /* 0x000fe40000004100 */
[C---:B------:R-:W-:Y:S01]  /*15280*/  FMUL.FTZ R7, R21.reuse, R25 ;  /* 0x0000001915077220 */ /* 0x040fe20000410000 */
[----:B------:R-:W-:Y:S02]  /*15290*/  HADD2.F32 R26, -RZ, R87.H0_H0 ;  /* 0x20000057ff1a7230 */ /* 0x000fe40000004100 */
[----:B------:R-:W-:Y:S02]  /*152a0*/  HADD2.F32 R10, -RZ, R89.H0_H0 ;  /* 0x20000059ff0a7230 */ /* 0x000fe40000004100 */
[-C--:B------:R-:W-:Y:S01]  /*152b0*/  FMUL.FTZ R21, R21, R11.reuse ;  /* 0x0000000b15157220 */ /* 0x080fe20000410000 */
[----:B------:R-:W-:Y:S02]  /*152c0*/  HADD2.F32 R24, -RZ, R14.H0_H0 ;  /* 0x2000000eff187230 */ /* 0x000fe40000004100 */
[C---:B------:R-:W-:Y:S01]  /*152d0*/  FMUL.FTZ R28, R13.reuse, R26 ;  /* 0x0000001a0d1c7220 */ /* 0x040fe20000410000 */
[C---:B------:R-:W-:Y:S01]  /*152e0*/  FFMA.FTZ R30, R8.reuse, R11, -R7 ;  /* 0x0000000b081e7223 */ /* 0x040fe20000010807 */
[----:B------:R-:W-:Y:S01]  /*152f0*/  FMUL.FTZ R13, R13, R10 ;  /* 0x0000000a0d0d7220 */ /* 0x000fe20000410000 */
[----:B------:R-:W-:Y:S01]  /*15300*/  FFMA.FTZ R32, R8, R25, R21 ;  /* 0x0000001908207223 */ /* 0x000fe20000010015 */
[----:B------:R-:W-:Y:S01]  /*15310*/  FMUL.FTZ R34, R24, R88 ;  /* 0x0000005818227220 */ /* 0x000fe20000410000 */
[----:B------:R-:W-:-:S02]  /*15320*/  HADD2.F32 R12, -RZ, R12.H1_H1 ;  /* 0x3000000cff0c7230 */ /* 0x000fc40000004100 */
[C---:B------:R-:W-:Y:S01]  /*15330*/  FFMA.FTZ R8, R5.reuse, R26, R13 ;  /* 0x0000001a05087223 */ /* 0x040fe2000001000d */
[----:B------:R-:W-:Y:S02]  /*15340*/  HADD2.F32 R14, -RZ, R14.H1_H1 ;  /* 0x3000000eff0e7230 */ /* 0x000fe40000004100 */
[----:B------:R-:W-:Y:S01]  /*15350*/  FFMA.FTZ R28, R5, R10, -R28 ;  /* 0x0000000a051c7223 */ /* 0x000fe2000001081c */
        /* <DEDUP_REMOVED lines=27> */
.L_x_2801:
[----:B------:R-:W-:Y:S05]  /*15510*/  BSYNC B0 ;  /* 0x0000000000007941 */ /* 0x000fea0003800000 */
.L_x_2761:
        /* <DEDUP_REMOVED lines=8> */
.L_x_2759:
[----:B----4-:R-:W4:Y:S02]  /*155a0*/  LDL R0, [R1+0x5c] ;  /* 0x00005c0001007983 */ /* 0x010f240000100800 */
[----:B----4-:R-:W-:-:S13]  /*155b0*/  R2UR UR4, R0 ;  /* 0x00000000000472ca */ /* 0x010fda00000e0000 */
[----:B------:R-:W-:-:S04]  /*155c0*/  MOV R0, UR4 ;  /* 0x0000000400007c02 */ /* 0x000fc80008000f00 */
[----:B------:R-:W-:-:S13]  /*155d0*/  ISETP.NE.AND P0, PT, R0, 0x3, PT ;  /* 0x000000030000780c */ /* 0x000fda0003f05270 */
[----:B------:R-:W-:Y:S05]  /*155e0*/  @!P0 BRA `(.L_x_2836) ;  /* 0x0000000000048947 */ /* 0x000fea0003800000 */
[----:B------:R-:W-:Y:S01]  /*155f0*/  BPT.TRAP 0x1 ;  /* 0x000000040000795c */ /* 0x000fe20000300000 */
.L_x_2836:
[----:B------:R-:W-:Y:S01]  /*15600*/  IMAD R0, R216, 0x8, R16 ;  /* 0x00000008d8007824 */ /* 0x000fe200078e0210 */
[----:B01----:R-:W-:-:S04]  /*15610*/  SHF.L.U32 R3, R218, 0x1f, RZ ;  /* 0x0000001fda037819 */ /* 0x003fc800000006ff */
[----:B------:R0:W1:Y:S01]  /*15620*/  SYNCS.PHASECHK.TRANS64.TRYWAIT P2, [R0+URZ+0x38830], R3 ;  /* 0x03883003000075a7 */ /* 0x000062000804017f */
[----:B------:R-:W-:Y:S05]  /*15630*/  @!P0 BRA `(.L_x_2837) ;  /* 0x0000000000048947 */ /* 0x000fea0003800000 */
[----:B------:R-:W-:Y:S01]  /*15640*/  BPT.TRAP 0x1 ;  /* 0x000000040000795c */ /* 0x000fe20000300000 */
.L_x_2837:
[----:B------:R-:W4:Y:S02]  /*15650*/  S2R R4, SR_TID.X ;  /* 0x0000000000047919 */ /* 0x000f240000002100 */
[----:B----4-:R-:W-:-:S04]  /*15660*/  LOP3.LUT R4, R4, 0x7f, RZ, 0xc0, !PT ;  /* 0x0000007f04047812 */ /* 0x010fc800078ec0ff */
[----:B------:R-:W-:Y:S01]  /*15670*/  ISETP.NE.AND P1, PT, R4, RZ, PT ;  /* 0x000000ff0400720c */ /* 0x000fe20003f25270 */
[----:B-1----:R-:W-:-:S12]  /*15680*/  @P2 BRA `(.L_x_2838) ;  /* 0x0000000000082947 */ /* 0x002fd80003800000 */
[----:B------:R-:W1:Y:S02]  /*15690*/  SYNCS.PHASECHK.TRANS64.TRYWAIT P2, [R0+URZ+0x38830], R3 ;  /* 0x03883003000075a7 */ /* 0x000e64000804017f */
[----:B-1----:R-:W-:Y:S05]  /*156a0*/  @!P2 BRA `(.L_x_2839) ;  /* 0x000001ec0014a947 */ /* 0x002fea0003800000 */
.L_x_2838:
[----:B------:R-:W-:Y:S05]  /*156b0*/  WARPSYNC.ALL ;  /* 0x0000000000007948 */ /* 0x000fea0003800000 */
[----:B01----:R-:W-:Y:S01]  /*156c0*/  VIADD R3, R16, 0x24400 ;  /* 0x0002440010037836 */ /* 0x003fe20000000000 */
[----:B------:R-:W-:Y:S01]  /*156d0*/  R2UR UR12, R84 ;  /* 0x00000000540c72ca */ /* 0x000fe200000e0000 */
[----:B------:R-:W-:Y:S01]  /*156e0*/  IMAD.MOV.U32 R5, RZ, RZ, 0x40000040 ;  /* 0x40000040ff057424 */ /* 0x000fe200078e00ff */
[----:B------:R-:W-:Y:S01]  /*156f0*/  WARPGROUP.ARRIVE ;  /* 0x00000000000079c5 */ /* 0x000fe20000000000 */
[----:B------:R-:W-:Y:S01]  /*15700*/  UMOV UR9, 0x40000040 ;  /* 0x4000004000097882 */ /* 0x000fe20000000000 */
[----:B------:R-:W-:Y:S01]  /*15710*/  SHF.R.U32.HI R3, RZ, 0x4, R3 ;  /* 0x00000004ff037819 */ /* 0x000fe20000011603 */
[----:B------:R-:W-:Y:S01]  /*15720*/  IMAD.MOV.U32 R7, RZ, RZ, 0x40000040 ;  /* 0x40000040ff077424 */ /* 0x000fe200078e00ff */
[----:B------:R-:W-:Y:S01]  /*15730*/  R2UR UR11, R5 ;  /* 0x00000000050b72ca */ /* 0x000fe200000e0000 */
[----:B------:R-:W-:Y:S01]  /*15740*/  UMOV UR5, UR9 ;  /* 0x0000000900057c82 */ /* 0x000fe20008000000 */
[----:B------:R-:W-:Y:S01]  /*15750*/  LOP3.LUT R3, R3, 0x3fff, RZ, 0xc0, !PT ;  /* 0x00003fff03037812 */ /* 0x000fe200078ec0ff */
[----:B------:R-:W-:Y:S01]  /*15760*/  UMOV UR17, 0x40000040 ;  /* 0x4000004000117882 */ /* 0x000fe20000000000 */
[----:B------:R-:W-:Y:S01]  /*15770*/  R2UR UR7, R7 ;  /* 0x00000000070772ca */ /* 0x000fe200000e0000 */
[----:B------:R-:W-:Y:S01]  /*15780*/  IMAD.MOV.U32 R7, RZ, RZ, 0x40000040 ;  /* 0x40000040ff077424 */ /* 0x000fe200078e00ff */
[----:B------:R-:W-:Y:S01]  /*15790*/  LOP3.LUT R20, R3, 0x10000, RZ, 0xfc, !PT ;  /* 0x0001000003147812 */ /* 0x000fe200078efcff */
[----:B------:R-:W-:Y:S01]  /*157a0*/  ULOP3.LUT UR12, UR12, 0x10000, URZ, 0xfc, !UPT ;  /* 0x000100000c0c7892 */ /* 0x000fe2000f8efc3f */
[----:B--23--:R-:W-:Y:S01]  /*157b0*/  MOV R9, 0x40000040 ;  /* 0x4000004000097802 */ /* 0x00cfe20000000f00 */
[----:B------:R-:W-:Y:S01]  /*157c0*/  IMAD.U32 R11, RZ, RZ, UR9 ;  /* 0x00000009ff0b7e24 */ /* 0x000fe2000f8e00ff */
[----:B------:R-:W-:Y:S01]  /*157d0*/  UMOV UR57, 0x40000040 ;  /* 0x4000004000397882 */ /* 0x000fe20000000000 */
[----:B------:R-:W-:Y:S01]  /*157e0*/  IMAD R4, R216, 0xa00, R20 ;  /* 0x00000a00d8047824 */ /* 0x000fe200078e0214 */
[----:B------:R-:W-:Y:S01]  /*157f0*/  UIADD3 UR56, UR12, 0x804, URZ ;  /* 0x000008040c387890 */ /* 0x000fe2000fffe03f */
[----:B------:R-:W0:Y:S01]  /*15800*/  LDC R3, c[0x0][0x448] ;  /* 0x00011200ff037b82 */ /* 0x000e220000000800 */
[----:B------:R-:W-:Y:S01]  /*15810*/  UMOV UR8, UR12 ;  /* 0x0000000c00087c82 */ /* 0x000fe20008000000 */
[C---:B------:R-:W-:Y:S01]  /*15820*/  VIADD R6, R4.reuse, 0x80 ;  /* 0x0000008004067836 */ /* 0x040fe20000000000 */
[C---:B------:R-:W-:Y:S01]  /*15830*/  R2UR UR10, R4.reuse ;  /* 0x00000000040a72ca */ /* 0x040fe200000e0000 */
[----:B------:R-:W-:Y:S01]  /*15840*/  UMOV UR4, UR8 ;  /* 0x0000000800047c82 */ /* 0x000fe20008000000 */
[----:B------:R-:W-:Y:S01]  /*15850*/  VIADD R8, R4, 0x180 ;  /* 0x0000018004087836 */ /* 0x000fe20000000000 */
[----:B------:R-:W-:Y:S01]  /*15860*/  MOV R10, UR8 ;  /* 0x00000008000a7c02 */ /* 0x000fe20008000f00 */
[----:B------:R-:W-:Y:S01]  /*15870*/  UIADD3 UR52, UR12, 0x806, URZ ;  /* 0x000008060c347890 */ /* 0x000fe2000fffe03f */
[----:B------:R-:W-:Y:S01]  /*15880*/  R2UR UR6, R6 ;  /* 0x00000000060672ca */ /* 0x000fe200000e0000 */
[----:B------:R-:W-:Y:S01]  /*15890*/  VIADD R6, R4, 0x100 ;  /* 0x0000010004067836 */ /* 0x000fe20000000000 */
[----:B------:R-:W-:Y:S01]  /*158a0*/  UMOV UR53, 0x40000040 ;  /* 0x4000004000357882 */ /* 0x000fe20000000000 */
[----:B------:R1:W-:Y:S01]  /*158b0*/  STL.64 [R1+0x50], R10 ;  /* 0x0000500a01007387 */ /* 0x0003e20000100a00 */
[----:B------:R-:W-:Y:S01]  /*158c0*/  UIADD3 UR48, UR12, 0xc00, URZ ;  /* 0x00000c000c307890 */ /* 0x000fe2000fffe03f */
[----:B------:R-:W-:Y:S01]  /*158d0*/  @!P1 VIADD R0, R0, 0x38840 ;  /* 0x0003884000009836 */ /* 0x000fe20000000000 */
[----:B------:R-:W-:Y:S01]  /*158e0*/  UMOV UR49, 0x40000040 ;  /* 0x4000004000317882 */ /* 0x000fe20000000000 */
[----:B------:R-:W-:Y:S01]  /*158f0*/  UIADD3 UR44, UR12, 0xc02, URZ ;  /* 0x00000c020c2c7890 */ /* 0x000fe2000fffe03f */
[----:B------:R-:W-:Y:S01]  /*15900*/  HGMMA.64x16x16.F32 R56, gdesc[UR8], RZ, !UPT, gsb0 ;  /* 0x00200000083879f0 */ /* 0x000fe2000c0008ff */
[----:B------:R-:W-:Y:S01]  /*15910*/  UMOV UR45, 0x40000040 ;  /* 0x40000040002d7882 */ /* 0x000fe20000000000 */
[----:B------:R-:W-:Y:S01]  /*15920*/  UIADD3 UR40, UR12, 0xc04, URZ ;  /* 0x00000c040c287890 */ /* 0x000fe2000fffe03f */
[----:B------:R-:W-:Y:S01]  /*15930*/  @!P1 PRMT R0, RZ, 0x654, R0 ;  /* 0x00000654ff009816 */ /* 0x000fe20000000000 */
[----:B------:R-:W-:Y:S01]  /*15940*/  UMOV UR41, 0x40000040 ;  /* 0x4000004000297882 */ /* 0x000fe20000000000 */
[----:B------:R-:W-:Y:S01]  /*15950*/  UIADD3 UR36, UR12, 0xc06, URZ ;  /* 0x00000c060c247890 */ /* 0x000fe2000fffe03f */
[----:B------:R-:W-:Y:S01]  /*15960*/  BSSY B0, `(.L_x_2840) ;  /* 0x0000939000007945 */ /* 0x000fe20003800000 */
[----:B-1----:R-:W-:Y:S01]  /*15970*/  IMAD.U32 R11, RZ, RZ, UR17 ;  /* 0x00000011ff0b7e24 */ /* 0x002fe2000f8e00ff */
[----:B------:R-:W-:Y:S01]  /*15980*/  UMOV UR37, 0x40000040 ;  /* 0x4000004000257882 */ /* 0x000fe20000000000 */
[----:B0-----:R-:W-:Y:S01]  /*15990*/  ISETP.NE.AND P2, PT, R3, 0x1, PT ;  /* 0x000000010300780c */ /* 0x001fe20003f45270 */
[----:B------:R-:W-:Y:S01]  /*159a0*/  IMAD.IADD R3, R235, 0x1, R231 ;  /* 0x00000001eb037824 */ /* 0x000fe200078e02e7 */
        /* <DEDUP_REMOVED lines=44> */
[----:B------:R-:W-:Y:S01]  /*15c70*/  R2UR UR11, R7 ;  /* 0x00000000070b72ca */ /* 0x000fe200000e0000 */
[----:B------:R-:W-:Y:S01]  /*15c80*/  IMAD.MOV.U32 R7, RZ, RZ, 0x40000040 ;  /* 0x40000040ff077424 */ /* 0x000fe200078e00ff */
        /* <DEDUP_REMOVED lines=17> */
[----:B------:R-:W-:Y:S01]  /*15da0*/  R2UR UR6, R6 ;  /* 0x00000000060672ca */ /* 0x000fe200000e0000 */
[----:B------:R-:W-:Y:S01]  /*15db0*/  VIADD R6, R4, 0x102 ;  /* 0x0000010204067836 */ /* 0x000fe20000000000 */
[----:B------:R-:W-:Y:S01]  /*15dc0*/  R2UR UR7, R7 ;  /* 0x00000000070772ca */ /* 0x000fe200000e0000 */
[----:B------:R-:W-:-:S03]  /*15dd0*/  IMAD.MOV.U32 R7, RZ, RZ, 0x40000040 ;  /* 0x40000040ff077424 */ /* 0x000fc600078e00ff */
[----:B------:R-:W-:Y:S02]  /*15de0*/  UMOV UR16, UR4 ;  /* 0x0000000400107c82 */ /* 0x000fe40008000000 */
[----:B------:R-:W-:-:S05]  /*15df0*/  MOV R10, UR16 ;  /* 0x00000010000a7c02 */ /* 0x000fca0008000f00 */
        /* <DEDUP_REMOVED lines=96> */
[----:B------:R-:W-:Y:S02]  /*16400*/  VIADD R6, R4, 0x106 ;  /* 0x0000010604067836 */ /* 0x000fe40000000000 */
[----:B------:R-:W-:Y:S01]  /*16410*/  IMAD.MOV.U32 R7, RZ, RZ, 0x40000040 ;  /* 0x40000040ff077424 */ /* 0x000fe200078e00ff */
[----:B------:R-:W-:Y:S02]  /*16420*/  UMOV UR16, UR4 ;  /* 0x0000000400107c82 */ /* 0x000fe40008000000 */
[----:B------:R-:W-:Y:S01]  /*16430*/  UMOV UR14, UR16 ;  /* 0x00000010000e7c82 */ /* 0x000fe20008000000 */
[----:B------:R-:W-:Y:S01]  /*16440*/  MOV R10, UR16 ;  /* 0x00000010000a7c02 */ /* 0x000fe20008000f00 */
        /* <DEDUP_REMOVED lines=41> */
[----:B------:R-:W-:Y:S01]  /*166e0*/  UIADD3 UR8, UR12, 0x400, URZ ;  /* 0x000004000c087890 */ /* 0x000fe2000fffe03f */
[----:B------:R-:W-:-:S06]  /*166f0*/  UMOV UR9, UR17 ;  /* 0x0000001100097c82 */ /* 0x000fcc0008000000 */
[----:B------:R-:W-:Y:S02]  /*16700*/  UMOV UR16, UR8 ;  /* 0x0000000800107c82 */ /* 0x000fe40008000000 */
[----:B------:R-:W-:Y:S01]  /*16710*/  UMOV UR8, UR16 ;  /* 0x0000001000087c82 */ /* 0x000fe20008000000 */
[----:B------:R-:W-:-:S05]  /*16720*/  MOV R10, UR16 ;  /* 0x00000010000a7c02 */ /* 0x000fca0008000f00 */
        /* <DEDUP_REMOVED lines=251> */
[----:B------:R0:W-:Y:S02]  /*176e0*/  STL.64 [R1], R10 ;  /* 0x0000000a01007387 */ /* 0x0001e40000100a00 */
[----:B0-----:R-:W0:Y:S01]  /*176f0*/  @P2 LDC R10, c[0x0][0x44c] ;  /* 0x00011300ff0a2b82 */ /* 0x001e220000000800 */
[----:B------:R-:W-:Y:S02]  /*17700*/  WARPGROUP.DEPBAR.LE gsb0, 0x0 ;  /* 0x00008000000079c5 */ /* 0x000fe40000010000 */
[----:B------:R-:W-:Y:S01]  /*17710*/  WARPGROUP.ARRIVE ;  /* 0x00000000000079c5 */ /* 0x000fe20000000000 */
[----:B0-----:R-:W-:-:S05]  /*17720*/  @P2 IMAD.HI.U32 R5, R3, R10, RZ ;  /* 0x0000000a03052227 */ /* 0x001fca00078e00ff */
        /* <DEDUP_REMOVED lines=13> */
[----:B------:R-:W-:Y:S03]  /*17800*/  HGMMA.64x16x16.F32 R56, gdesc[UR16], R56, gsb0 ;  /* 0x00200000103879f0 */ /* 0x000fe60008000838 */
        /* <DEDUP_REMOVED lines=50> */
[----:B------:R-:W-:Y:S01]  /*17b30*/  VIADD R6, R4, 0x704 ;  /* 0x0000070404067836 */ /* 0x000fe20000000000 */
[----:B------:R-:W-:Y:S01]  /*17b40*/  MOV R7, 0x40000040 ;  /* 0x4000004000077802 */ /* 0x000fe20000000f00 */
[----:B------:R-:W-:Y:S02]  /*17b50*/  WARPGROUP.DEPBAR.LE gsb0, 0x0 ;  /* 0x00008000000079c5 */ /* 0x000fe40000010000 */
[----:B------:R-:W-:-:S07]  /*17b60*/  WARPGROUP.ARRIVE ;  /* 0x00000000000079c5 */ /* 0x000fce0000000000 */
        /* <DEDUP_REMOVED lines=147> */
[----:B------:R-:W0:Y:S02]  /*184a0*/  @P2 LDC R8, c[0x0][0x450] ;  /* 0x00011400ff082b82 */ /* 0x000e240000000800 */
[----:B0-----:R-:W-:Y:S01]  /*184b0*/  @P2 SHF.R.U32.HI R3, RZ, R8, R5 ;  /* 0x00000008ff032219 */ /* 0x001fe20000011605 */
[----:B------:R-:W-:-:S04]  /*184c0*/  IMAD R5, R2, -0x50, RZ ;  /* 0xffffffb002057824 */ /* 0x000fc800078e02ff */
[----:B------:R-:W0:Y:S01]  /*184d0*/  SHFL.IDX PT, R8, R3, 0x1, 0x1c1f ;  /* 0x003c1f0003087f89 */ /* 0x000e2200000e0000 */
[----:B------:R-:W-:-:S04]  /*184e0*/  IADD3 R5, -R234, 0x51, R5 ;  /* 0x00000051ea057810 */ /* 0x000fc80007ffe105 */
[----:B------:R-:W-:Y:S01]  /*184f0*/  IADD3 R66, -R232, R5, R233 ;  /* 0x00000005e8427210 */ /* 0x000fe20007ffe1e9 */
        /* <DEDUP_REMOVED lines=46> */
[----:B------:R-:W-:Y:S01]  /*187e0*/  ULDC UR38, c[0x0][0x988] ;  /* 0x0002620000267ab9 */ /* 0x000fe20000000800 */
[----:B------:R-:W-:Y:S01]  /*187f0*/  ULDC UR39, c[0x0][0x988] ;  /* 0x0002620000277ab9 */ /* 0x000fe20000000800 */
[----:B------:R-:W-:Y:S02]  /*18800*/  WARPGROUP.DEPBAR.LE gsb0, 0x0 ;  /* 0x00008000000079c5 */ /* 0x000fe40000010000 */
[----:B------:R-:W-:-:S06]  /*18810*/  WARPGROUP.ARRIVE ;  /* 0x00000000000079c5 */ /* 0x000fcc0000000000 */
[----:B------:R-:W-:Y:S01]  /*18820*/  HGMMA.64x16x16.F32 R48, gdesc[UR4], R48, gsb0 ;  /* 0x00200000043079f0 */ /* 0x000fe20008000830 */
[----:B------:R-:W-:Y:S01]  /*18830*/  R2UR UR6, R6 ;  /* 0x00000000060672ca */ /* 0x000fe200000e0000 */
[----:B------:R-:W-:Y:S01]  /*18840*/  UMOV UR4, UR36 ;  /* 0x0000002400047c82 */ /* 0x000fe20008000000 */
[----:B------:R-:W-:Y:S01]  /*18850*/  R2UR UR7, R7 ;  /* 0x00000000070772ca */ /* 0x000fe200000e0000 */
[----:B------:R-:W-:Y:S01]  /*18860*/  UMOV UR5, UR37 ;  /* 0x0000002500057c82 */ /* 0x000fe20008000000 */
[C---:B------:R-:W-:Y:S01]  /*18870*/  VIADD R6, R4.reuse, 0x906 ;  /* 0x0000090604067836 */ /* 0x040fe20000000000 */
[----:B------:R-:W-:Y:S01]  /*18880*/  MOV R7, 0x40000040 ;  /* 0x4000004000077802 */ /* 0x000fe20000000f00 */
[----:B------:R-:W-:Y:S01]  /*18890*/  VIADD R4, R4, 0x986 ;  /* 0x0000098604047836 */ /* 0x000fe20000000000 */
[----:B------:R-:W-:Y:S02]  /*188a0*/  WARPGROUP.DEPBAR.LE gsb0, 0x0 ;  /* 0x00008000000079c5 */ /* 0x000fe40000010000 */
[----:B------:R-:W-:-:S06]  /*188b0*/  WARPGROUP.ARRIVE ;  /* 0x00000000000079c5 */ /* 0x000fcc0000000000 */
[----:B------:R-:W-:Y:S01]  /*188c0*/  HGMMA.64x16x16.F32 R40, gdesc[UR4], R40, gsb0 ;  /* 0x00200000042879f0 */ /* 0x000fe20008000828 */
[----:B------:R-:W-:Y:S01]  /*188d0*/  R2UR UR6, R6 ;  /* 0x00000000060672ca */ /* 0x000fe200000e0000 */
[----:B------:R-:W-:Y:S01]  /*188e0*/  UMOV UR4, UR36 ;  /* 0x0000002400047c82 */ /* 0x000fe20008000000 */
[----:B------:R-:W-:Y:S01]  /*188f0*/  R2UR UR7, R7 ;  /* 0x00000000070772ca */ /* 0x000fe200000e0000 */
[----:B------:R-:W-:Y:S01]  /*18900*/  UMOV UR5, UR37 ;  /* 0x0000002500057c82 */ /* 0x000fe20008000000 */
[----:B------:R-:W-:-:S05]  /*18910*/  IMAD R7, R2, -0x50, R233 ;  /* 0xffffffb002077824 */ /* 0x000fca00078e02e9 */
[----:B------:R-:W-:-:S04]  /*18920*/  IADD3 R7, -R234, 0x50, R7 ;  /* 0x00000050ea077810 */ /* 0x000fc80007ffe107 */
[----:B0-----:R-:W-:-:S04]  /*18930*/  VIADDMNMX R6, R8, R66, R7, PT ;  /* 0x0000004208067246 */ /* 0x001fc80003800107 */
[C---:B------:R-:W-:Y:S02]  /*18940*/  ISETP.GT.AND P3, PT, R6.reuse, RZ, PT ;  /* 0x000000ff0600720c */ /* 0x040fe40003f64270 */
[C---:B------:R-:W-:Y:S02]  /*18950*/  ISETP.GT.AND P4, PT, R6.reuse, 0x1, PT ;  /* 0x000000010600780c */ /* 0x040fe40003f84270 */
[----:B------:R-:W-:Y:S02]  /*18960*/  ISETP.GT.AND P5, PT, R6, 0x8, PT ;  /* 0x000000080600780c */ /* 0x000fe40003fa4270 */
[----:B------:R-:W-:Y:S02]  /*18970*/  FSEL R74, R59, -INF , P4 ;  /* 0xff8000003b4a7808 */ /* 0x000fe40002000000 */
[----:B------:R-:W-:Y:S02]  /*18980*/  FSEL R70, R62, -INF , P5 ;  /* 0xff8000003e467808 */ /* 0x000fe40002800000 */
[----:B------:R-:W-:-:S04]  /*18990*/  ISETP.GT.AND P4, PT, R6, 0x10, PT ;  /* 0x000000100600780c */ /* 0x000fc80003f84270 */
[----:B------:R-:W-:Y:S02]  /*189a0*/  FSEL R64, R50, -INF , P4 ;  /* 0xff80000032407808 */ /* 0x000fe40002000000 */
[----:B------:R-:W-:-:S04]  /*189b0*/  ISETP.GT.AND P4, PT, R6, 0x18, PT ;  /* 0x000000180600780c */ /* 0x000fc80003f84270 */
[----:B------:R-:W-:Y:S02]  /*189c0*/  FSEL R54, R54, -INF , P4 ;  /* 0xff80000036367808 */ /* 0x000fe40002000000 */
[----:B------:R-:W-:Y:S01]  /*189d0*/  ISETP.GT.AND P4, PT, R6, 0x20, PT ;  /* 0x000000200600780c */ /* 0x000fe20003f84270 */
[----:B------:R-:W-:Y:S02]  /*189e0*/  WARPGROUP.DEPBAR.LE gsb0, 0x0 ;  /* 0x00008000000079c5 */ /* 0x000fe40000010000 */
[----:B------:R-:W-:Y:S01]  /*189f0*/  WARPGROUP.ARRIVE ;  /* 0x00000000000079c5 */ /* 0x000fe20000000000 */
[----:B------:R-:W-:Y:S02]  /*18a00*/  FSEL R42, R42, -INF , P4 ;  /* 0xff8000002a2a7808 */ /* 0x000fe40002000000 */
[----:B------:R-:W-:-:S03]  /*18a10*/  ISETP.GT.AND P4, PT, R6, 0x28, PT ;  /* 0x000000280600780c */ /* 0x000fc60003f84270 */
[----:B------:R-:W-:Y:S01]  /*18a20*/  HGMMA.64x16x16.F32 R32, gdesc[UR4], R32, gsb0 ;  /* 0x00200000042079f0 */ /* 0x000fe20008000820 */
[----:B------:R-:W-:Y:S01]  /*18a30*/  R2UR UR6, R4 ;  /* 0x00000000040672ca */ /* 0x000fe200000e0000 */
[----:B------:R-:W-:Y:S01]  /*18a40*/  UMOV UR4, UR36 ;  /* 0x0000002400047c82 */ /* 0x000fe20008000000 */
[----:B------:R-:W-:Y:S01]  /*18a50*/  R2UR UR7, R5 ;  /* 0x00000000050772ca */ /* 0x000fe200000e0000 */
[----:B------:R-:W-:Y:S01]  /*18a60*/  UMOV UR5, UR37 ;  /* 0x0000002500057c82 */ /* 0x000fe20008000000 */
[----:B------:R-:W-:Y:S02]  /*18a70*/  FSEL R5, R58, -INF , P3 ;  /* 0xff8000003a057808 */ /* 0x000fe40001800000 */
        /* <DEDUP_REMOVED lines=17> */
[----:B------:R-:W-:Y:S02]  /*18b90*/  FSEL R46, R46, -INF , P4 ;  /* 0xff8000002e2e7808 */ /* 0x000fe40002000000 */
[----:B------:R-:W-:Y:S02]  /*18ba0*/  FMNMX.FTZ R9, R50, R9, !PT ;  /* 0x0000000932097209 */ /* 0x000fe40007810000 */
[----:B------:R-:W-:Y:S02]  /*18bb0*/  ISETP.GT.AND P4, PT, R6, 0x30, PT ;  /* 0x000000300600780c */ /* 0x000fe40003f84270 */
[----:B------:R-:W-:-:S02]  /*18bc0*/  FSEL R14, R47, -INF , P3 ;  /* 0xff8000002f0e7808 */ /* 0x000fc40001800000 */
[----:B------:R-:W-:Y:S02]  /*18bd0*/  FMNMX.FTZ R9, R46, R9, !PT ;  /* 0x000000092e097209 */ /* 0x000fe40007810000 */
[----:B------:R-:W-:Y:S01]  /*18be0*/  ISETP.GT.AND P3, PT, R6, 0x31, PT ;  /* 0x000000310600780c */ /* 0x000fe20003f64270 */
[----:B------:R-:W-:Y:S02]  /*18bf0*/  WARPGROUP.DEPBAR.LE gsb0, 0x0 ;  /* 0x00008000000079c5 */ /* 0x000fe40000010000 */
[----:B------:R-:W-:Y:S01]  /*18c00*/  WARPGROUP.ARRIVE ;  /* 0x00000000000079c5 */ /* 0x000fe20000000000 */
[----:B------:R-:W-:Y:S02]  /*18c10*/  FSEL R34, R34, -INF , P4 ;  /* 0xff80000022227808 */ /* 0x000fe40002000000 */
[----:B------:R-:W-:Y:S02]  /*18c20*/  FMNMX.FTZ R9, R14, R9, !PT ;  /* 0x000000090e097209 */ /* 0x000fe40007810000 */
[----:B------:R-:W-:Y:S01]  /*18c30*/  ISETP.GT.AND P4, PT, R6, 0x38, PT ;  /* 0x000000380600780c */ /* 0x000fe20003f84270 */
[----:B------:R-:W-:Y:S01]  /*18c40*/  HGMMA.64x16x16.F32 R24, gdesc[UR4], R24, gsb0 ;  /* 0x00200000041879f0 */ /* 0x000fe20008000818 */
[----:B------:R-:W-:Y:S01]  /*18c50*/  FSEL R8, R35, -INF , P3 ;  /* 0xff80000023087808 */ /* 0x000fe20001800000 */
[----:B------:R-:W-:Y:S01]  /*18c60*/  ULDC UR4, c[0x0][0x988] ;  /* 0x0002620000047ab9 */ /* 0x000fe20000000800 */
        /* <DEDUP_REMOVED lines=10> */
[----:B------:R-:W-:Y:S01]  /*18d10*/  FSEL R26, R26, -INF , P4 ;  /* 0xff8000001a1a7808 */ /* 0x000fe20002000000 */
[----:B------:R0:W-:Y:S01]  /*18d20*/  @!P1 SYNCS.ARRIVE.TRANS64.RED.A1T0 RZ, [R0+URZ], RZ ;  /* 0x000000ff00ff99a7 */ /* 0x0001e2000810043f */
[----:B------:R-:W-:Y:S02]  /*18d30*/  ISETP.GT.AND P4, PT, R6, 0x48, PT ;  /* 0x000000480600780c */ /* 0x000fe40003f84270 */
[----:B------:R-:W-:Y:S02]  /*18d40*/  FSEL R10, R27, -INF , P3 ;  /* 0xff8000001b0a7808 */ /* 0x000fe40001800000 */
[----:B------:R-:W-:-:S02]  /*18d50*/  FMNMX.FTZ R9, R26, R9, !PT ;  /* 0x000000091a097209 */ /* 0x000fc40007810000 */
[----:B------:R-:W-:Y:S02]  /*18d60*/  ISETP.GT.AND P3, PT, R6, 0x49, PT ;  /* 0x000000490600780c */ /* 0x000fe40003f64270 */
[----:B------:R-:W-:Y:S02]  /*18d70*/  FSEL R30, R30, -INF , P4 ;  /* 0xff8000001e1e7808 */ /* 0x000fe40002000000 */
[----:B------:R-:W-:Y:S02]  /*18d80*/  FMNMX.FTZ R9, R10, R9, !PT ;  /* 0x000000090a097209 */ /* 0x000fe40007810000 */
[----:B------:R-:W-:Y:S01]  /*18d90*/  FSEL R6, R31, -INF , P3 ;  /* 0xff8000001f067808 */ /* 0x000fe20001800000 */
[----:B------:R-:W-:Y:S01]  /*18da0*/  IMAD.MOV.U32 R31, RZ, RZ, R231 ;  /* 0x000000ffff1f7224 */ /* 0x000fe200078e00e7 */
[----:B------:R-:W-:-:S04]  /*18db0*/  FMNMX.FTZ R9, R30, R9, !PT ;  /* 0x000000091e097209 */ /* 0x000fc80007810000 */
[----:B------:R-:W-:Y:S02]  /*18dc0*/  FMNMX.FTZ R4, R6, R9, !PT ;  /* 0x0000000906047209 */ /* 0x000fe40007810000 */
[----:B------:R-:W1:Y:S04]  /*18dd0*/  SHFL.IDX PT, R9, R3, RZ, 0x1c1f ;  /* 0x001c1fff03097589 */ /* 0x000e6800000e0000 */
[----:B------:R-:W2:Y:S01]  /*18de0*/  SHFL.BFLY PT, R11, R4, 0x2, 0x1f ;  /* 0x0c401f00040b7f89 */ /* 0x000ea200000e0000 */
[----:B-1----:R-:W-:Y:S02]  /*18df0*/  VIADDMNMX R9, R9, R66, R7, PT ;  /* 0x0000004209097246 */ /* 0x002fe40003800107 */
[----:B--2---:R-:W-:Y:S02]  /*18e00*/  FMNMX.FTZ R11, R4, R11, !PT ;  /* 0x0000000b040b7209 */ /* 0x004fe40007810000 */
[----:B------:R-:W-:-:S02]  /*18e10*/  ISETP.GT.AND P3, PT, R9, RZ, PT ;  /* 0x000000ff0900720c */ /* 0x000fc40003f64270 */
[C---:B------:R-:W-:Y:S01]  /*18e20*/  ISETP.GT.AND P4, PT, R9.reuse, 0x1, PT ;  /* 0x000000010900780c */ /* 0x040fe20003f84270 */
[----:B------:R-:W1:Y:S01]  /*18e30*/  SHFL.BFLY PT, R72, R11, 0x1, 0x1f ;  /* 0x0c201f000b487f89 */ /* 0x000e6200000e0000 */
[----:B------:R-:W-:Y:S02]  /*18e40*/  ISETP.GT.AND P5, PT, R9, 0x8, PT ;  /* 0x000000080900780c */ /* 0x000fe40003fa4270 */
[----:B------:R-:W-:Y:S02]  /*18e50*/  FSEL R56, R56, -INF , P3 ;  /* 0xff80000038387808 */ /* 0x000fe40001800000 */
[----:B------:R-:W-:Y:S02]  /*18e60*/  FSEL R57, R57, -INF , P4 ;  /* 0xff80000039397808 */ /* 0x000fe40002000000 */
[----:B------:R-:W-:Y:S02]  /*18e70*/  ISETP.GT.AND P6, PT, R9, 0x9, PT ;  /* 0x000000090900780c */ /* 0x000fe40003fc4270 */
[----:B------:R-:W-:-:S02]  /*18e80*/  FSEL R60, R60, -INF , P5 ;  /* 0xff8000003c3c7808 */ /* 0x000fc40002800000 */
[----:B------:R-:W-:Y:S02]  /*18e90*/  FMNMX.FTZ R3, R56, R57, !PT ;  /* 0x0000003938037209 */ /* 0x000fe40007810000 */
[----:B------:R-:W-:Y:S02]  /*18ea0*/  FSEL R66, R61, -INF , P6 ;  /* 0xff8000003d427808 */ /* 0x000fe40003000000 */
[C---:B------:R-:W-:Y:S02]  /*18eb0*/  ISETP.GT.AND P3, PT, R9.reuse, 0x10, PT ;  /* 0x000000100900780c */ /* 0x040fe40003f64270 */
[----:B------:R-:W-:Y:S01]  /*18ec0*/  FMNMX.FTZ R7, R60, R3, !PT ;  /* 0x000000033c077209 */ /* 0x000fe20007810000 */
[----:B------:R-:W-:Y:S01]  /*18ed0*/  IMAD.U32 R3, RZ, RZ, UR4 ;  /* 0x00000004ff037e24 */ /* 0x000fe2000f8e00ff */
[----:B------:R-:W-:Y:S02]  /*18ee0*/  ISETP.GT.AND P4, PT, R9, 0x11, PT ;  /* 0x000000110900780c */ /* 0x000fe40003f84270 */
[----:B------:R-:W-:-:S02]  /*18ef0*/  FSEL R48, R48, -INF , P3 ;  /* 0xff80000030307808 */ /* 0x000fc40001800000 */
[----:B------:R-:W-:Y:S02]  /*18f00*/  FMNMX.FTZ R7, R66, R7, !PT ;  /* 0x0000000742077209 */ /* 0x000fe40007810000 */
[----:B-1----:R-:W-:Y:S02]  /*18f10*/  FMNMX.FTZ R4, R11, R72, !PT ;  /* 0x000000480b047209 */ /* 0x002fe40007810000 */
[----:B------:R-:W-:Y:S02]  /*18f20*/  ISETP.GT.AND P5, PT, R9, 0x18, PT ;  /* 0x000000180900780c */ /* 0x000fe40003fa4270 */
[----:B------:R-:W-:Y:S01]  /*18f30*/  FSEL R72, R49, -INF , P4 ;  /* 0xff80000031487808 */ /* 0x000fe20002000000 */
[----:B------:R-:W-:Y:S01]  /*18f40*/  FMUL.FTZ R13, R4, R3 ;  /* 0x00000003040d7220 */ /* 0x000fe20000410000 */
        /* <DEDUP_REMOVED lines=10> */
[----:B------:R-:W-:Y:S02]  /*18ff0*/  FSETP.NEU.FTZ.AND P6, PT, R4, -INF , PT ;  /* 0xff8000000400780b */ /* 0x000fe40003fdd000 */
[----:B------:R-:W-:Y:S02]  /*19000*/  ISETP.GT.AND P4, PT, R9, 0x28, PT ;  /* 0x000000280900780c */ /* 0x000fe40003f84270 */
[----:B------:R-:W-:Y:S02]  /*19010*/  FSEL R80, R41, -INF , P3 ;  /* 0xff80000029507808 */ /* 0x000fe40001800000 */
[----:B------:R-:W-:-:S02]  /*19020*/  FMNMX.FTZ R11, R78, R11, !PT ;  /* 0x0000000b4e0b7209 */ /* 0x000fc40007810000 */
[----:B------:R-:W-:Y:S02]  /*19030*/  FSEL R7, R13, RZ, P6 ;  /* 0x000000ff0d077208 */ /* 0x000fe40003000000 */
[----:B------:R-:W-:Y:S02]  /*19040*/  ISETP.GT.AND P3, PT, R9, 0x29, PT ;  /* 0x000000290900780c */ /* 0x000fe40003f64270 */
[----:B------:R-:W-:Y:S01]  /*19050*/  FSEL R44, R44, -INF , P4 ;  /* 0xff8000002c2c7808 */ /* 0x000fe20002000000 */
[--C-:B------:R-:W-:Y:S01]  /*19060*/  FFMA.FTZ R40, R74, R3, -R7.reuse ;  /* 0x000000034a287223 */ /* 0x100fe20000010807 */
[----:B------:R-:W-:Y:S01]  /*19070*/  FMNMX.FTZ R11, R80, R11, !PT ;  /* 0x0000000b500b7209 */ /* 0x000fe20007810000 */
[-CC-:B------:R-:W-:Y:S01]  /*19080*/  FFMA.FTZ R211, R70, R3.reuse, -R7.reuse ;  /* 0x0000000346d37223 */ /* 0x180fe20000010807 */
[----:B------:R-:W-:Y:S01]  /*19090*/  FSEL R74, R45, -INF , P3 ;  /* 0xff8000002d4a7808 */ /* 0x000fe20001800000 */
[-CC-:B------:R-:W-:Y:S01]  /*190a0*/  FFMA.FTZ R205, R64, R3.reuse, -R7.reuse ;  /* 0x0000000340cd7223 */ /* 0x180fe20000010807 */
[C---:B------:R-:W-:Y:S01]  /*190b0*/  ISETP.GT.AND P3, PT, R9.reuse, 0x30, PT ;  /* 0x000000300900780c */ /* 0x040fe20003f64270 */
        /* <DEDUP_REMOVED lines=8> */
[--C-:B------:R-:W-:Y:S01]  /*19140*/  FFMA.FTZ R195, R30, R3, -R7.reuse ;  /* 0x000000031ec37223 */ /* 0x100fe20000010807 */
[----:B------:R-:W-:Y:S01]  /*19150*/  ISETP.GT.AND P3, PT, R9, 0x38, PT ;  /* 0x000000380900780c */ /* 0x000fe20003f64270 */
[----:B------:R-:W1:Y:S01]  /*19160*/  @P2 LDC R30, c[0x0][0x44c] ;  /* 0x00011300ff1e2b82 */ /* 0x000e620000000800 */
[----:B------:R-:W-:Y:S01]  /*19170*/  FSEL R70, R33, -INF , P4 ;  /* 0xff80000021467808 */ /* 0x000fe20002000000 */
[----:B------:R-:W-:Y:S01]  /*19180*/  MUFU.EX2 R209, R209 ;  /* 0x000000d100d17308 */ /* 0x000fe20000000800 */
[----:B------:R-:W-:Y:S01]  /*19190*/  FMNMX.FTZ R11, R82, R11, !PT ;  /* 0x0000000b520b7209 */ /* 0x000fe20007810000 */
[-CC-:B------:R-:W-:Y:S01]  /*191a0*/  FFMA.FTZ R197, R34, R3.reuse, -R7.reuse ;  /* 0x0000000322c57223 */ /* 0x180fe20000010807 */
[----:B------:R-:W-:Y:S01]  /*191b0*/  ISETP.GT.AND P4, PT, R9, 0x39, PT ;  /* 0x000000390900780c */ /* 0x000fe20003f84270 */
[--C-:B------:R-:W-:Y:S01]  /*191c0*/  FFMA.FTZ R201, R42, R3, -R7.reuse ;  /* 0x000000032ac97223 */ /* 0x100fe20000010807 */
[----:B------:R-:W-:Y:S01]  /*191d0*/  FSEL R36, R36, -INF , P3 ;  /* 0xff80000024247808 */ /* 0x000fe20001800000 */
[----:B------:R-:W2:Y:S01]  /*191e0*/  @P2 LDC R34, c[0x0][0x450] ;  /* 0x00011400ff222b82 */ /* 0x000ea20000000800 */
[----:B------:R-:W-:Y:S01]  /*191f0*/  FMNMX.FTZ R11, R70, R11, !PT ;  /* 0x0000000b460b7209 */ /* 0x000fe20007810000 */
[----:B------:R-:W3:Y:S01]  /*19200*/  MUFU.EX2 R40, R40 ;  /* 0x0000002800287308 */ /* 0x000ee20000000800 */
[----:B------:R-:W-:Y:S01]  /*19210*/  FSEL R68, R37, -INF , P4 ;  /* 0xff80000025447808 */ /* 0x000fe20002000000 */
[-CC-:B------:R-:W-:Y:S01]  /*19220*/  FFMA.FTZ R42, R50, R3.reuse, -R7.reuse ;  /* 0x00000003322a7223 */ /* 0x180fe20000010807 */
[C---:B------:R-:W-:Y:S01]  /*19230*/  ISETP.GT.AND P3, PT, R9.reuse, 0x40, PT ;  /* 0x000000400900780c */ /* 0x040fe20003f64270 */
[--C-:B------:R-:W-:Y:S01]  /*19240*/  FFMA.FTZ R203, R46, R3, -R7.reuse ;  /* 0x000000032ecb7223 */ /* 0x100fe20000010807 */
[----:B------:R-:W-:Y:S01]  /*19250*/  FMNMX.FTZ R11, R36, R11, !PT ;  /* 0x0000000b240b7209 */ /* 0x000fe20007810000 */
[-CC-:B------:R-:W-:Y:S01]  /*19260*/  FFMA.FTZ R14, R14, R3.reuse, -R7.reuse ;  /* 0x000000030e0e7223 */ /* 0x180fe20000010807 */
[C---:B------:R-:W-:Y:S01]  /*19270*/  ISETP.GT.AND P4, PT, R9.reuse, 0x41, PT ;  /* 0x000000410900780c */ /* 0x040fe20003f84270 */
        /* <DEDUP_REMOVED lines=12> */
[----:B------:R-:W4:Y:S01]  /*19340*/  MUFU.EX2 R211, R211 ;  /* 0x000000d300d37308 */ /* 0x000f220000000800 */
[----:B------:R-:W-:Y:S01]  /*19350*/  FSEL R84, R28, -INF , P3 ;  /* 0xff8000001c547808 */ /* 0x000fe20001800000 */
[----:B------:R-:W-:Y:S01]  /*19360*/  FFMA.FTZ R28, R62, R3, -R7 ;  /* 0x000000033e1c7223 */ /* 0x000fe20000010807 */
[----:B------:R-:W-:Y:S01]  /*19370*/  FMNMX.FTZ R11, R64, R11, !PT ;  /* 0x0000000b400b7209 */ /* 0x000fe20007810000 */
[----:B---3--:R-:W-:Y:S01]  /*19380*/  FADD.FTZ R26, R209, R40 ;  /* 0x00000028d11a7221 */ /* 0x008fe20000010000 */
[----:B------:R-:W-:Y:S01]  /*19390*/  FSEL R62, R29, -INF , P4 ;  /* 0xff8000001d3e7808 */ /* 0x000fe20002000000 */
[----:B-1----:R-:W-:Y:S01]  /*193a0*/  @P2 IMAD.HI.U32 R29, R231, R30, RZ ;  /* 0x0000001ee71d2227 */ /* 0x002fe200078e00ff */
[----:B------:R-:W-:Y:S01]  /*193b0*/  FMNMX.FTZ R11, R84, R11, !PT ;  /* 0x0000000b540b7209 */ /* 0x000fe20007810000 */
[----:B------:R-:W1:Y:S01]  /*193c0*/  MUFU.EX2 R32, R32 ;  /* 0x0000002000207308 */ /* 0x000e620000000800 */
[----:B------:R-:W-:-:S02]  /*193d0*/  F2FP.F16.F32.PACK_AB R209, R40, R209 ;  /* 0x000000d128d1723e */ /* 0x000fc400000000ff */
[----:B------:R-:W-:Y:S02]  /*193e0*/  CS2R R50, SRZ ;  /* 0x0000000000327805 */ /* 0x000fe4000001ff00 */
[----:B------:R-:W-:Y:S02]  /*193f0*/  FMNMX.FTZ R11, R62, R11, !PT ;  /* 0x0000000b3e0b7209 */ /* 0x000fe40007810000 */
[----:B------:R-:W-:Y:S02]  /*19400*/  CS2R R46, SRZ ;  /* 0x00000000002e7805 */ /* 0x000fe4000001ff00 */
[----:B--2---:R-:W-:Y:S02]  /*19410*/  @P2 SHF.R.U32.HI R31, RZ, R34, R29 ;  /* 0x00000022ff1f2219 */ /* 0x004fe4000001161d */
[----:B------:R-:W-:Y:S02]  /*19420*/  CS2R R40, SRZ ;  /* 0x0000000000287805 */ /* 0x000fe4000001ff00 */
[----:B------:R-:W-:Y:S01]  /*19430*/  CS2R R38, SRZ ;  /* 0x0000000000267805 */ /* 0x000fe2000001ff00 */
[----:B------:R-:W2:Y:S01]  /*19440*/  SHFL.BFLY PT, R58, R11, 0x2, 0x1f ;  /* 0x0c401f000b3a7f89 */ /* 0x000ea200000e0000 */
[----:B------:R-:W3:Y:S01]  /*19450*/  MUFU.EX2 R205, R205 ;  /* 0x000000cd00cd7308 */ /* 0x000ee20000000800 */
[----:B----4-:R-:W-:Y:S01]  /*19460*/  FADD.FTZ R27, R211, R26 ;  /* 0x0000001ad31b7221 */ /* 0x010fe20000010000 */
[----:B------:R-:W-:-:S05]  /*19470*/  IADD3 R33, R31, R233, -R232 ;  /* 0x000000e91f217210 */ /* 0x000fca0007ffe8e8 */
[----:B------:R-:W-:Y:S01]  /*19480*/  IMAD.HI R224, R33, 0x66666667, RZ ;  /* 0x6666666721e07827 */ /* 0x000fe200078e02ff */
[----:B------:R-:W4:Y:S03]  /*19490*/  MUFU.EX2 R28, R28 ;  /* 0x0000001c001c7308 */ /* 0x000f260000000800 */
[C---:B-1----:R-:W-:Y:S01]  /*194a0*/  FADD.FTZ R26, R32.reuse, R27 ;  /* 0x0000001b201a7221 */ /* 0x042fe20000010000 */
[----:B------:R-:W-:-:S04]  /*194b0*/  F2FP.F16.F32.PACK_AB R211, R32, R211 ;  /* 0x000000d320d3723e */ /* 0x000fc800000000ff */
[----:B------:R-:W1:Y:S01]  /*194c0*/  MUFU.EX2 R207, R207 ;  /* 0x000000cf00cf7308 */ /* 0x000e620000000800 */
[----:B---3--:R-:W-:Y:S01]  /*194d0*/  FADD.FTZ R27, R205, R26 ;  /* 0x0000001acd1b7221 */ /* 0x008fe20000010000 */
[----:B--2---:R-:W-:-:S06]  /*194e0*/  FMNMX.FTZ R58, R11, R58, !PT ;  /* 0x0000003a0b3a7209 */ /* 0x004fcc0007810000 */
[----:B------:R-:W2:Y:S01]  /*194f0*/  MUFU.EX2 R54, R54 ;  /* 0x0000003600367308 */ /* 0x000ea20000000800 */
[C---:B----4-:R-:W-:Y:S01]  /*19500*/  FADD.FTZ R30, R28.reuse, R27 ;  /* 0x0000001b1c1e7221 */ /* 0x050fe20000010000 */
[----:B------:R-:W-:Y:S01]  /*19510*/  F2FP.F16.F32.PACK_AB R205, R28, R205 ;  /* 0x000000cd1ccd723e */ /* 0x000fe200000000ff */
[----:B------:R-:W3:Y:S05]  /*19520*/  SHFL.BFLY PT, R5, R58, 0x1, 0x1f ;  /* 0x0c201f003a057f89 */ /* 0x000eea00000e0000 */
[----:B------:R-:W-:Y:S01]  /*19530*/  MUFU.EX2 R201, R201 ;  /* 0x000000c900c97308 */ /* 0x000fe20000000800 */
[----:B-1----:R-:W-:-:S07]  /*19540*/  FADD.FTZ R31, R207, R30 ;  /* 0x0000001ecf1f7221 */ /* 0x002fce0000010000 */
[----:B------:R-:W-:Y:S01]  /*19550*/  MUFU.EX2 R42, R42 ;  /* 0x0000002a002a7308 */ /* 0x000fe20000000800 */
[----:B--2---:R-:W-:-:S07]  /*19560*/  F2FP.F16.F32.PACK_AB R207, R54, R207 ;  /* 0x000000cf36cf723e */ /* 0x004fce00000000ff */
[----:B------:R-:W-:Y:S01]  /*19570*/  MUFU.EX2 R203, R203 ;  /* 0x000000cb00cb7308 */ /* 0x000fe20000000800 */
[----:B---3--:R-:W-:Y:S02]  /*19580*/  FMNMX.FTZ R5, R58, R5, !PT ;  /* 0x000000053a057209 */ /* 0x008fe40007810000 */
[----:B------:R-:W-:Y:S02]  /*19590*/  CS2R R58, SRZ ;  /* 0x00000000003a7805 */ /* 0x000fe4000001ff00 */
        /* <DEDUP_REMOVED lines=20> */
[----:B------:R-:W1:Y:S01]  /*196e0*/  MUFU.EX2 R7, R7 ;  /* 0x0000000700077308 */ /* 0x000e620000000800 */
[-CC-:B------:R-:W-:Y:S01]  /*196f0*/  FFMA.FTZ R198, R36, R3.reuse, -R15.reuse ;  /* 0x0000000324c67223 */ /* 0x180fe2000001080f */
[-CC-:B------:R-:W-:Y:S01]  /*19700*/  FFMA.FTZ R24, R24, R3.reuse, -R15.reuse ;  /* 0x0000000318187223 */ /* 0x180fe2000001080f */
[-CC-:B------:R-:W-:Y:S01]  /*19710*/  FFMA.FTZ R64, R64, R3.reuse, -R15.reuse ;  /* 0x0000000340407223 */ /* 0x180fe2000001080f */
[-CC-:B------:R-:W-:Y:S01]  /*19720*/  FFMA.FTZ R84, R84, R3.reuse, -R15.reuse ;  /* 0x0000000354547223 */ /* 0x180fe2000001080f */
[----:B------:R-:W-:Y:S01]  /*19730*/  FFMA.FTZ R62, R62, R3, -R15 ;  /* 0x000000033e3e7223 */ /* 0x000fe2000001080f */
[----:B------:R-:W-:-:S02]  /*19740*/  CS2R R82, SRZ ;  /* 0x0000000000527805 */ /* 0x000fc4000001ff00 */
[----:B------:R-:W-:Y:S01]  /*19750*/  CS2R R80, SRZ ;  /* 0x0000000000507805 */ /* 0x000fe2000001ff00 */
[----:B------:R-:W2:Y:S01]  /*19760*/  MUFU.EX2 R210, R210 ;  /* 0x000000d200d27308 */ /* 0x000ea20000000800 */
[----:B------:R-:W-:Y:S02]  /*19770*/  CS2R R78, SRZ ;  /* 0x00000000004e7805 */ /* 0x000fe4000001ff00 */
[----:B------:R-:W-:Y:S02]  /*19780*/  CS2R R76, SRZ ;  /* 0x00000000004c7805 */ /* 0x000fe4000001ff00 */
[----:B------:R-:W-:Y:S02]  /*19790*/  CS2R R74, SRZ ;  /* 0x00000000004a7805 */ /* 0x000fe4000001ff00 */
[----:B------:R-:W-:Y:S02]  /*197a0*/  CS2R R72, SRZ ;  /* 0x0000000000487805 */ /* 0x000fe4000001ff00 */
[----:B------:R-:W-:-:S02]  /*197b0*/  CS2R R70, SRZ ;  /* 0x0000000000467805 */ /* 0x000fc4000001ff00 */
[----:B------:R-:W-:Y:S02]  /*197c0*/  CS2R R66, SRZ ;  /* 0x0000000000427805 */ /* 0x000fe4000001ff00 */
[----:B------:R-:W-:Y:S01]  /*197d0*/  CS2R R60, SRZ ;  /* 0x00000000003c7805 */ /* 0x000fe2000001ff00 */
[----:B------:R-:W3:Y:S01]  /*197e0*/  MUFU.EX2 R9, R9 ;  /* 0x0000000900097308 */ /* 0x000ee20000000800 */
[----:B-1----:R-:W-:Y:S01]  /*197f0*/  FADD.FTZ R29, R208, R7 ;  /* 0x00000007d01d7221 */ /* 0x002fe20000010000 */
[----:B------:R-:W-:Y:S02]  /*19800*/  F2FP.F16.F32.PACK_AB R208, R7, R208 ;  /* 0x000000d007d0723e */ /* 0x000fe400000000ff */
[----:B------:R-:W-:Y:S02]  /*19810*/  CS2R R56, SRZ ;  /* 0x0000000000387805 */ /* 0x000fe4000001ff00 */
[----:B------:R-:W-:Y:S02]  /*19820*/  CS2R R52, SRZ ;  /* 0x0000000000347805 */ /* 0x000fe4000001ff00 */
[----:B------:R-:W-:-:S02]  /*19830*/  CS2R R48, SRZ ;  /* 0x0000000000307805 */ /* 0x000fc4000001ff00 */
[----:B------:R-:W-:Y:S02]  /*19840*/  CS2R R44, SRZ ;  /* 0x00000000002c7805 */ /* 0x000fe4000001ff00 */
[----:B------:R-:W-:Y:S01]  /*19850*/  CS2R R36, SRZ ;  /* 0x0000000000247805 */ /* 0x000fe2000001ff00 */
[----:B------:R-:W0:Y:S01]  /*19860*/  MUFU.EX2 R204, R204 ;  /* 0x000000cc00cc7308 */ /* 0x000e220000000800 */
[----:B--2---:R-:W-:-:S07]  /*19870*/  FADD.FTZ R26, R210, R29 ;  /* 0x0000001dd21a7221 */ /* 0x004fce0000010000 */
[----:B------:R-:W1:Y:S01]  /*19880*/  MUFU.EX2 R11, R11 ;  /* 0x0000000b000b7308 */ /* 0x000e620000000800 */
[C---:B---3--:R-:W-:Y:S01]  /*19890*/  FADD.FTZ R29, R9.reuse, R26 ;  /* 0x0000001a091d7221 */ /* 0x048fe20000010000 */
[----:B------:R-:W-:Y:S01]  /*198a0*/  FADD.FTZ R26, R54, R31 ;  /* 0x0000001f361a7221 */ /* 0x000fe20000010000 */
[----:B------:R-:W-:Y:S02]  /*198b0*/  F2FP.F16.F32.PACK_AB R210, R9, R210 ;  /* 0x000000d209d2723e */ /* 0x000fe400000000ff */
[----:B------:R-:W-:Y:S01]  /*198c0*/  CS2R R54, SRZ ;  /* 0x0000000000367805 */ /* 0x000fe2000001ff00 */
[----:B------:R-:W-:Y:S01]  /*198d0*/  FADD.FTZ R33, R201, R26 ;  /* 0x0000001ac9217221 */ /* 0x000fe20000010000 */
[----:B------:R-:W-:Y:S01]  /*198e0*/  F2FP.F16.F32.PACK_AB R201, R42, R201 ;  /* 0x000000c92ac9723e */ /* 0x000fe200000000ff */
[----:B------:R-:W2:Y:S01]  /*198f0*/  MUFU.EX2 R206, R206 ;  /* 0x000000ce00ce7308 */ /* 0x000ea20000000800 */
[----:B0-----:R-:W-:Y:S01]  /*19900*/  FADD.FTZ R0, R204, R29 ;  /* 0x0000001dcc007221 */ /* 0x001fe20000010000 */
[----:B------:R-:W-:Y:S01]  /*19910*/  FADD.FTZ R26, R42, R33 ;  /* 0x000000212a1a7221 */ /* 0x000fe20000010000 */
[----:B------:R-:W-:Y:S01]  /*19920*/  FFMA.FTZ R29, R68, R3, -R15 ;  /* 0x00000003441d7223 */ /* 0x000fe2000001080f */
[----:B------:R-:W-:-:S02]  /*19930*/  CS2R R68, SRZ ;  /* 0x0000000000447805 */ /* 0x000fc4000001ff00 */
[----:B------:R-:W-:Y:S01]  /*19940*/  CS2R R42, SRZ ;  /* 0x00000000002a7805 */ /* 0x000fe2000001ff00 */
[----:B------:R-:W-:Y:S01]  /*19950*/  FADD.FTZ R33, R203, R26 ;  /* 0x0000001acb217221 */ /* 0x000fe20000010000 */
[C---:B------:R-:W-:Y:S01]  /*19960*/  F2FP.F16.F32.PACK_AB R203, R14.reuse, R203 ;  /* 0x000000cb0ecb723e */ /* 0x040fe200000000ff */
[----:B------:R-:W0:Y:S01]  /*19970*/  MUFU.EX2 R13, R13 ;  /* 0x0000000d000d7308 */ /* 0x000e220000000800 */
[C---:B-1----:R-:W-:Y:S01]  /*19980*/  FADD.FTZ R31, R11.reuse, R0 ;  /* 0x000000000b1f7221 */ /* 0x042fe20000010000 */
[----:B------:R-:W-:Y:S01]  /*19990*/  FADD.FTZ R26, R14, R33 ;  /* 0x000000210e1a7221 */ /* 0x000fe20000010000 */
[----:B------:R-:W-:Y:S02]  /*199a0*/  SHF.R.U32.HI R33, RZ, 0x1f, R224 ;  /* 0x0000001fff217819 */ /* 0x000fe400000116e0 */
[----:B------:R-:W-:Y:S02]  /*199b0*/  F2FP.F16.F32.PACK_AB R204, R11, R204 ;  /* 0x000000cc0bcc723e */ /* 0x000fe400000000ff */
[----:B------:R-:W-:Y:S01]  /*199c0*/  LEA.HI.SX32 R224, R224, R33, 0x1b ;  /* 0x00000021e0e07211 */ /* 0x000fe200078fdaff */
[----:B------:R-:W1:Y:S01]  /*199d0*/  MUFU.EX2 R200, R200 ;  /* 0x000000c800c87308 */ /* 0x000e620000000800 */
[----:B--2---:R-:W-:-:S02]  /*199e0*/  FADD.FTZ R0, R206, R31 ;  /* 0x0000001fce007221 */ /* 0x004fc40000010000 */
[----:B------:R-:W-:-:S05]  /*199f0*/  VIMNMX R224, R229, R224, !PT ;  /* 0x000000e0e5e07248 */ /* 0x000fca0007fe0100 */
[----:B------:R-:W2:Y:S01]  /*19a00*/  MUFU.EX2 R21, R21 ;  /* 0x0000001500157308 */ /* 0x000ea20000000800 */
[C---:B0-----:R-:W-:Y:S01]  /*19a10*/  FADD.FTZ R31, R13.reuse, R0 ;  /* 0x000000000d1f7221 */ /* 0x041fe20000010000 */
[----:B------:R-:W-:-:S06]  /*19a20*/  F2FP.F16.F32.PACK_AB R206, R13, R206 ;  /* 0x000000ce0dce723e */ /* 0x000fcc00000000ff */
[----:B------:R-:W0:Y:S01]  /*19a30*/  MUFU.EX2 R202, R202 ;  /* 0x000000ca00ca7308 */ /* 0x000e220000000800 */
[----:B-1----:R-:W-:Y:S01]  /*19a40*/  FADD.FTZ R0, R200, R31 ;  /* 0x0000001fc8007221 */ /* 0x002fe20000010000 */
[----:B------:R-:W-:-:S06]  /*19a50*/  FADD.FTZ R31, R197, R26 ;  /* 0x0000001ac51f7221 */ /* 0x000fcc0000010000 */
[----:B------:R-:W1:Y:S01]  /*19a60*/  MUFU.EX2 R8, R8 ;  /* 0x0000000800087308 */ /* 0x000e620000000800 */
[C---:B--2---:R-:W-:Y:S01]  /*19a70*/  FADD.FTZ R15, R21.reuse, R0 ;  /* 0x00000000150f7221 */ /* 0x044fe20000010000 */
[----:B------:R-:W-:-:S06]  /*19a80*/  F2FP.F16.F32.PACK_AB R200, R21, R200 ;  /* 0x000000c815c8723e */ /* 0x000fcc00000000ff */
[----:B------:R-:W2:Y:S01]  /*19a90*/  MUFU.EX2 R25, R25 ;  /* 0x0000001900197308 */ /* 0x000ea20000000800 */
[----:B0-----:R-:W-:-:S07]  /*19aa0*/  FADD.FTZ R0, R202, R15 ;  /* 0x0000000fca007221 */ /* 0x001fce0000010000 */
[----:B------:R-:W0:Y:S01]  /*19ab0*/  MUFU.EX2 R199, R199 ;  /* 0x000000c700c77308 */ /* 0x000e220000000800 */
[C---:B-1----:R-:W-:Y:S01]  /*19ac0*/  FADD.FTZ R26, R8.reuse, R31 ;  /* 0x0000001f081a7221 */ /* 0x042fe20000010000 */
[----:B------:R-:W-:Y:S02]  /*19ad0*/  F2FP.F16.F32.PACK_AB R197, R8, R197 ;  /* 0x000000c508c5723e */ /* 0x000fe400000000ff */
[----:B------:R-:W-:Y:S01]  /*19ae0*/  IADD3 R8, R2, -0x2, RZ ;  /* 0xfffffffe02087810 */ /* 0x000fe20007ffe0ff */
[----:B------:R-:W-:-:S03]  /*19af0*/  IMAD.MOV.U32 R2, RZ, RZ, 0x3f800000 ;  /* 0x3f800000ff027424 */ /* 0x000fc600078e00ff */
[----:B------:R-:W1:Y:S01]  /*19b00*/  MUFU.EX2 R196, R196 ;  /* 0x000000c400c47308 */ /* 0x000e620000000800 */
[C---:B--2---:R-:W-:Y:S01]  /*19b10*/  FADD.FTZ R31, R25.reuse, R0 ;  /* 0x00000000191f7221 */ /* 0x044fe20000010000 */
[----:B------:R-:W-:Y:S02]  /*19b20*/  ISETP.GE.AND P3, PT, R8, R224, PT ;  /* 0x000000e00800720c */ /* 0x000fe40003f66270 */
[----:B------:R-:W-:-:S04]  /*19b30*/  F2FP.F16.F32.PACK_AB R202, R25, R202 ;  /* 0x000000ca19ca723e */ /* 0x000fc800000000ff */
        /* <DEDUP_REMOVED lines=11> */
[----:B-1----:R-:W-:Y:S01]  /*19bf0*/  FADD.FTZ R33, R193, R26 ;  /* 0x0000001ac1217221 */ /* 0x002fe20000010000 */
[----:B------:R-:W-:-:S06]  /*19c00*/  CS2R R26, SRZ ;  /* 0x00000000001a7805 */ /* 0x000fcc000001ff00 */
[----:B------:R-:W1:Y:S01]  /*19c10*/  MUFU.EX2 R29, R29 ;  /* 0x0000001d001d7308 */ /* 0x000e620000000800 */
[----:B--2---:R-:W-:-:S07]  /*19c20*/  FADD.FTZ R0, R198, R31 ;  /* 0x0000001fc6007221 */ /* 0x004fce0000010000 */
[----:B------:R-:W2:Y:S01]  /*19c30*/  MUFU.EX2 R24, R24 ;  /* 0x0000001800187308 */ /* 0x000ea20000000800 */
[C---:B0-----:R-:W-:Y:S01]  /*19c40*/  FADD.FTZ R14, R10.reuse, R33 ;  /* 0x000000210a0e7221 */ /* 0x041fe20000010000 */
[----:B------:R-:W-:-:S06]  /*19c50*/  F2FP.F16.F32.PACK_AB R193, R10, R193 ;  /* 0x000000c10ac1723e */ /* 0x000fcc00000000ff */
[----:B------:R0:W3:Y:S01]  /*19c60*/  MUFU.EX2 R15, R64 ;  /* 0x00000040000f7308 */ /* 0x0000e20000000800 */
[C---:B-1----:R-:W-:Y:S01]  /*19c70*/  FADD.FTZ R33, R29.reuse, R0 ;  /* 0x000000001d217221 */ /* 0x042fe20000010000 */
[----:B------:R-:W-:Y:S02]  /*19c80*/  F2FP.F16.F32.PACK_AB R198, R29, R198 ;  /* 0x000000c61dc6723e */ /* 0x000fe400000000ff */
[----:B------:R-:W-:-:S04]  /*19c90*/  CS2R R28, SRZ ;  /* 0x00000000001c7805 */ /* 0x000fc8000001ff00 */
[----:B------:R-:W1:Y:S01]  /*19ca0*/  MUFU.EX2 R195, R195 ;  /* 0x000000c300c37308 */ /* 0x000e620000000800 */
[----:B--2---:R-:W-:Y:S01]  /*19cb0*/  FADD.FTZ R0, R24, R33 ;  /* 0x0000002118007221 */ /* 0x004fe20000010000 */
[----:B0-----:R-:W-:Y:S02]  /*19cc0*/  CS2R R64, SRZ ;  /* 0x0000000000407805 */ /* 0x001fe4000001ff00 */
[----:B------:R-:W-:-:S04]  /*19cd0*/  CS2R R32, SRZ ;  /* 0x0000000000207805 */ /* 0x000fc8000001ff00 */
[----:B------:R-:W0:Y:S01]  /*19ce0*/  MUFU.EX2 R84, R84 ;  /* 0x0000005400547308 */ /* 0x000e220000000800 */
[C---:B---3--:R-:W-:Y:S01]  /*19cf0*/  FADD.FTZ R7, R15.reuse, R0 ;  /* 0x000000000f077221 */ /* 0x048fe20000010000 */
[----:B------:R-:W-:Y:S02]  /*19d00*/  F2FP.F16.F32.PACK_AB R192, R15, R24 ;  /* 0x000000180fc0723e */ /* 0x000fe400000000ff */
[----:B------:R-:W-:-:S04]  /*19d10*/  CS2R R24, SRZ ;  /* 0x0000000000187805 */ /* 0x000fc8000001ff00 */
[----:B------:R-:W2:Y:S01]  /*19d20*/  MUFU.EX2 R6, R6 ;  /* 0x0000000600067308 */ /* 0x000ea20000000800 */
[----:B-1----:R-:W-:-:S07]  /*19d30*/  FADD.FTZ R35, R195, R14 ;  /* 0x0000000ec3237221 */ /* 0x002fce0000010000 */
[----:B------:R1:W3:Y:S01]  /*19d40*/  MUFU.EX2 R31, R62 ;  /* 0x0000003e001f7308 */ /* 0x0002e20000000800 */
[----:B0-----:R-:W-:Y:S01]  /*19d50*/  FADD.FTZ R0, R84, R7 ;  /* 0x0000000754007221 */ /* 0x001fe20000010000 */
[C---:B--2---:R-:W-:Y:S01]  /*19d60*/  FADD.FTZ R12, R6.reuse, R35 ;  /* 0x00000023060c7221 */ /* 0x044fe20000010000 */
[----:B------:R-:W-:Y:S02]  /*19d70*/  F2FP.F16.F32.PACK_AB R195, R6, R195 ;  /* 0x000000c306c3723e */ /* 0x000fe400000000ff */
[----:B-1----:R-:W-:Y:S02]  /*19d80*/  CS2R R62, SRZ ;  /* 0x00000000003e7805 */ /* 0x002fe4000001ff00 */
[----:B------:R-:W-:Y:S01]  /*19d90*/  CS2R R34, SRZ ;  /* 0x0000000000227805 */ /* 0x000fe2000001ff00 */
[C---:B---3--:R-:W-:Y:S01]  /*19da0*/  FADD.FTZ R13, R31.reuse, R0 ;  /* 0x000000001f0d7221 */ /* 0x048fe20000010000 */
[----:B------:R-:W-:Y:S01]  /*19db0*/  F2FP.F16.F32.PACK_AB R194, R31, R84 ;  /* 0x000000541fc2723e */ /* 0x000fe200000000ff */
[----:B------:R-:W-:Y:S01]  /*19dc0*/  IMAD.MOV.U32 R0, RZ, RZ, 0x3f800000 ;  /* 0x3f800000ff007424 */ /* 0x000fe200078e00ff */
[----:B------:R-:W-:-:S02]  /*19dd0*/  CS2R R84, SRZ ;  /* 0x0000000000547805 */ /* 0x000fc4000001ff00 */
[----:B------:R-:W-:Y:S01]  /*19de0*/  CS2R R30, SRZ ;  /* 0x00000000001e7805 */ /* 0x000fe2000001ff00 */
[----:B------:R-:W-:Y:S06]  /*19df0*/  @!P3 BRA `(.L_x_2841) ;  /* 0x0000004c00bcb947 */ /* 0x000fec0003800000 */
[----:B------:R-:W-:Y:S01]  /*19e00*/  BSSY B1, `(.L_x_2841) ;  /* 0x00004ee000017945 */ /* 0x000fe20003800000 */
[----:B------:R-:W-:Y:S01]  /*19e10*/  IMAD.MOV.U32 R6, RZ, RZ, R4 ;  /* 0x000000ffff067224 */ /* 0x000fe200078e0004 */
[----:B------:R-:W-:Y:S01]  /*19e20*/  MOV R10, R216 ;  /* 0x000000d8000a7202 */ /* 0x000fe20000000f00 */
[----:B------:R-:W-:Y:S02]  /*19e30*/  IMAD.MOV.U32 R7, RZ, RZ, R5 ;  /* 0x000000ffff077224 */ /* 0x000fe400078e0005 */
[----:B------:R-:W-:Y:S02]  /*19e40*/  IMAD.MOV.U32 R9, RZ, RZ, R218 ;  /* 0x000000ffff097224 */ /* 0x000fe400078e00da */
[----:B------:R-:W-:Y:S02]  /*19e50*/  IMAD.MOV.U32 R2, RZ, RZ, 0x3f800000 ;  /* 0x3f800000ff027424 */ /* 0x000fe400078e00ff */
[----:B------:R-:W-:-:S07]  /*19e60*/  IMAD.MOV.U32 R151, RZ, RZ, RZ ;  /* 0x000000ffff977224 */ /* 0x000fce00078e00ff */
.L_x_2852:
        /* <DEDUP_REMOVED lines=8> */
.L_x_2842:
[----:B------:R-:W-:Y:S01]  /*19ef0*/  IMAD R11, R3, 0x8, R16 ;  /* 0x00000008030b7824 */ /* 0x000fe200078e0210 */
[----:B------:R-:W-:-:S04]  /*19f00*/  SHF.L.U32 R4, R218, 0x1f, RZ ;  /* 0x0000001fda047819 */ /* 0x000fc800000006ff */
[----:B------:R0:W1:Y:S01]  /*19f10*/  SYNCS.PHASECHK.TRANS64.TRYWAIT P3, [R11+URZ+0x38830], R4 ;  /* 0x038830040b0075a7 */ /* 0x000062000806017f */
[----:B------:R-:W-:Y:S05]  /*19f20*/  @!P0 BRA `(.L_x_2843) ;  /* 0x0000000000048947 */ /* 0x000fea0003800000 */
[----:B------:R-:W-:Y:S01]  /*19f30*/  BPT.TRAP 0x1 ;  /* 0x000000040000795c */ /* 0x000fe20000300000 */
.L_x_2843:
[----:B------:R-:W-:Y:S01]  /*19f40*/  IMAD R3, R216, 0xa00, R20 ;  /* 0x00000a00d8037824 */ /* 0x000fe200078e0214 */
[----:B------:R-:W-:Y:S03]  /*19f50*/  BSSY B2, `(.L_x_2844) ;  /* 0x0000006000027945 */ /* 0x000fe60003800000 */
[C---:B------:R-:W-:Y:S01]  /*19f60*/  VIADD R152, R3.reuse, 0x100 ;  /* 0x0000010003987836 */ /* 0x040fe20000000000 */
[----:B------:R-:W-:Y:S01]  /*19f70*/  IADD3 R15, R3, 0x80, RZ ;  /* 0x00000080030f7810 */ /* 0x000fe20007ffe0ff */
[----:B-1----:R-:W-:Y:S06]  /*19f80*/  @P3 BRA `(.L_x_2845) ;  /* 0x0000000000083947 */ /* 0x002fec0003800000 */
[----:B------:R-:W1:Y:S02]  /*19f90*/  SYNCS.PHASECHK.TRANS64.TRYWAIT P3, [R11+URZ+0x38830], R4 ;  /* 0x038830040b0075a7 */ /* 0x000e64000806017f */
[----:B-1----:R-:W-:Y:S05]  /*19fa0*/  @!P3 BRA `(.L_x_2846) ;  /* 0x000001a000e8b947 */ /* 0x002fea0003800000 */
.L_x_2845:
[----:B------:R-:W-:Y:S05]  /*19fb0*/  BSYNC B2 ;  /* 0x0000000000027941 */ /* 0x000fea0003800000 */
.L_x_2844:
        /* <DEDUP_REMOVED lines=12> */
[----:B------:R-:W-:Y:S01]  /*1a080*/  R2UR UR27, R153 ;  /* 0x00000000991b72ca */ /* 0x000fe200000e0000 */
[----:B------:R-:W-:Y:S02]  /*1a090*/  VIADD R14, R3, 0x180 ;  /* 0x00000180030e7836 */ /* 0x000fe40000000000 */
[----:B------:R-:W-:-:S03]  /*1a0a0*/  IMAD.MOV.U32 R15, RZ, RZ, 0x40000040 ;  /* 0x40000040ff0f7424 */ /* 0x000fc600078e00ff */
[----:B------:R-:W-:Y:S02]  /*1a0b0*/  R2UR UR10, R14 ;  /* 0x000000000e0a72ca */ /* 0x000fe400000e0000 */
[----:B------:R-:W-:Y:S02]  /*1a0c0*/  R2UR UR11, R15 ;  /* 0x000000000f0b72ca */ /* 0x000fe400000e0000 */
[----:B--2---:R-:W-:Y:S02]  /*1a0d0*/  R2UR UR28, R154 ;  /* 0x000000009a1c72ca */ /* 0x004fe400000e0000 */
[----:B------:R-:W-:Y:S02]  /*1a0e0*/  R2UR UR29, R155 ;  /* 0x000000009b1d72ca */ /* 0x000fe400000e0000 */
[----:B------:R-:W2:Y:S01]  /*1a0f0*/  LDL.64 R154, [R1+0x40] ;  /* 0x00004000019a7983 */ /* 0x000ea20000100a00 */
[----:B---3--:R-:W-:Y:S02]  /*1a100*/  R2UR UR12, R156 ;  /* 0x000000009c0c72ca */ /* 0x008fe400000e0000 */
[----:B------:R-:W-:-:S11]  /*1a110*/  R2UR UR13, R157 ;  /* 0x000000009d0d72ca */ /* 0x000fd600000e0000 */
[----:B------:R-:W-:Y:S02]  /*1a120*/  UMOV UR4, UR12 ;  /* 0x0000000c00047c82 */ /* 0x000fe40008000000 */
        /* <DEDUP_REMOVED lines=14> */
[----:B------:R-:W-:Y:S01]  /*1a210*/  IADD3 R4, R3, 0x200, RZ ;  /* 0x0000020003047810 */ /* 0x000fe20007ffe0ff */
[----:B------:R-:W-:Y:S02]  /*1a220*/  WARPGROUP.DEPBAR.LE gsb0, 0x0 ;  /* 0x00008000000079c5 */ /* 0x000fe40000010000 */
[----:B------:R-:W-:-:S06]  /*1a230*/  WARPGROUP.ARRIVE ;  /* 0x00000000000079c5 */ /* 0x000fcc0000000000 */
[----:B------:R-:W-:Y:S01]  /*1a240*/  HGMMA.64x16x16.F32 R160, gdesc[UR8], RZ, !UPT, gsb0 ;  /* 0x0020000008a079f0 */ /* 0x000fe2000c0008ff */
[----:B------:R-:W-:Y:S02]  /*1a250*/  R2UR UR14, R4 ;  /* 0x00000000040e72ca */ /* 0x000fe400000e0000 */
[----:B------:R-:W-:Y:S01]  /*1a260*/  R2UR UR15, R5 ;  /* 0x00000000050f72ca */ /* 0x000fe200000e0000 */
[----:B------:R-:W-:Y:S01]  /*1a270*/  VIADD R14, R3, 0x2 ;  /* 0x00000002030e7836 */ /* 0x000fe20000000000 */
[----:B------:R-:W-:Y:S02]  /*1a280*/  WARPGROUP.DEPBAR.LE gsb0, 0x0 ;  /* 0x00008000000079c5 */ /* 0x000fe40000010000 */
[----:B------:R-:W-:Y:S01]  /*1a290*/  IMAD.MOV.U32 R15, RZ, RZ, 0x40000040 ;  /* 0x40000040ff0f7424 */ /* 0x000fe200078e00ff */
[----:B--2---:R-:W-:Y:S02]  /*1a2a0*/  R2UR UR30, R154 ;  /* 0x000000009a1e72ca */ /* 0x004fe400000e0000 */
[----:B------:R-:W-:-:S02]  /*1a2b0*/  R2UR UR31, R155 ;  /* 0x000000009b1f72ca */ /* 0x000fc400000e0000 */
        /* <DEDUP_REMOVED lines=25> */
[----:B------:R-:W-:Y:S01]  /*1a450*/  UMOV UR24, UR28 ;  /* 0x0000001c00187c82 */ /* 0x000fe20008000000 */
[----:B------:R-:W-:Y:S01]  /*1a460*/  IMAD.MOV.U32 R5, RZ, RZ, 0x40000040 ;  /* 0x40000040ff057424 */ /* 0x000fe200078e00ff */
[----:B------:R-:W-:Y:S01]  /*1a470*/  UMOV UR25, UR29 ;  /* 0x0000001d00197c82 */ /* 0x000fe20008000000 */
[----:B------:R-:W-:Y:S01]  /*1a480*/  UMOV UR8, UR28 ;  /* 0x0000001c00087c82 */ /* 0x000fe20008000000 */
[----:B------:R-:W-:-:S02]  /*1a490*/  WARPGROUP.DEPBAR.LE gsb0, 0x0 ;  /* 0x00008000000079c5 */ /* 0x000fc40000010000 */
[----:B------:R-:W-:Y:S01]  /*1a4a0*/  WARPGROUP.ARRIVE ;  /* 0x00000000000079c5 */ /* 0x000fe20000000000 */
[----:B------:R-:W-:Y:S01]  /*1a4b0*/  UMOV UR9, UR29 ;  /* 0x0000001d00097c82 */ /* 0x000fe20008000000 */
[----:B------:R-:W2:Y:S04]  /*1a4c0*/  LDL.64 R14, [R1+0x38] ;  /* 0x00003800010e7983 */ /* 0x000ea80000100a00 */
[----:B------:R-:W-:Y:S01]  /*1a4d0*/  HGMMA.64x16x16.F32 R168, gdesc[UR20], R168, gsb0 ;  /* 0x0020000014a879f0 */ /* 0x000fe200080008a8 */
[----:B------:R-:W-:Y:S02]  /*1a4e0*/  R2UR UR26, R4 ;  /* 0x00000000041a72ca */ /* 0x000fe400000e0000 */
[----:B------:R-:W-:Y:S01]  /*1a4f0*/  R2UR UR27, R5 ;  /* 0x00000000051b72ca */ /* 0x000fe200000e0000 */
[----:B------:R-:W-:Y:S01]  /*1a500*/  VIADD R4, R3, 0x202 ;  /* 0x0000020203047836 */ /* 0x000fe20000000000 */
[----:B------:R-:W-:-:S02]  /*1a510*/  WARPGROUP.DEPBAR.LE gsb0, 0x0 ;  /* 0x00008000000079c5 */ /* 0x000fc40000010000 */
[----:B------:R-:W-:-:S09]  /*1a520*/  WARPGROUP.ARRIVE ;  /* 0x00000000000079c5 */ /* 0x000fd20000000000 */
[----:B------:R-:W-:Y:S01]  /*1a530*/  HGMMA.64x16x16.F32 R160, gdesc[UR24], R160, gsb0 ;  /* 0x0020000018a079f0 */ /* 0x000fe200080008a0 */
[----:B------:R-:W-:Y:S02]  /*1a540*/  MOV R5, 0x40000040 ;  /* 0x4000004000057802 */ /* 0x000fe40000000f00 */
        /* <DEDUP_REMOVED lines=47> */
[----:B--2---:R-:W-:Y:S02]  /*1a840*/  R2UR UR28, R14 ;  /* 0x000000000e1c72ca */ /* 0x004fe400000e0000 */
[----:B------:R-:W-:Y:S02]  /*1a850*/  R2UR UR29, R15 ;  /* 0x000000000f1d72ca */ /* 0x000fe400000e0000 */
[----:B------:R-:W2:Y:S01]  /*1a860*/  LDL.64 R14, [R1+0x30] ;  /* 0x00003000010e7983 */ /* 0x000ea20000100a00 */
[----:B------:R-:W-:-:S02]  /*1a870*/  WARPGROUP.DEPBAR.LE gsb0, 0x0 ;  /* 0x00008000000079c5 */ /* 0x000fc40000010000 */
        /* <DEDUP_REMOVED lines=143> */
[----:B--2---:R-:W-:Y:S02]  /*1b170*/  R2UR UR30, R14 ;  /* 0x000000000e1e72ca */ /* 0x004fe400000e0000 */
[----:B------:R-:W-:Y:S02]  /*1b180*/  R2UR UR31, R15 ;  /* 0x000000000f1f72ca */ /* 0x000fe400000e0000 */
[----:B------:R-:W2:Y:S01]  /*1b190*/  LDL.64 R14, [R1+0x18] ;  /* 0x00001800010e7983 */ /* 0x000ea20000100a00 */
[----:B------:R-:W-:Y:S01]  /*1b1a0*/  VIADD R4, R3, 0x284 ;  /* 0x0000028403047836 */ /* 0x000fe20000000000 */
[----:B------:R-:W-:-:S04]  /*1b1b0*/  MOV R5, 0x40000040 ;  /* 0x4000004000057802 */ /* 0x000fc80000000f00 */
[----:B------:R-:W-:Y:S02]  /*1b1c0*/  R2UR UR14, R4 ;  /* 0x00000000040e72ca */ /* 0x000fe400000e0000 */
[----:B------:R-:W-:Y:S01]  /*1b1d0*/  R2UR UR15, R5 ;  /* 0x00000000050f72ca */ /* 0x000fe200000e0000 */
[----:B------:R-:W-:Y:S02]  /*1b1e0*/  UMOV UR12, UR30 ;  /* 0x0000001e000c7c82 */ /* 0x000fe40008000000 */
[----:B------:R-:W-:Y:S01]  /*1b1f0*/  UMOV UR13, UR31 ;  /* 0x0000001f000d7c82 */ /* 0x000fe20008000000 */
[----:B------:R-:W-:Y:S02]  /*1b200*/  WARPGROUP.DEPBAR.LE gsb0, 0x0 ;  /* 0x00008000000079c5 */ /* 0x000fe40000010000 */
[----:B------:R-:W-:-:S07]  /*1b210*/  WARPGROUP.ARRIVE ;  /* 0x00000000000079c5 */ /* 0x000fce0000000000 */
        /* <DEDUP_REMOVED lines=40> */
[----:B------:R-:W-:Y:S02]  /*1b4a0*/  VIADD R4, R3, 0x286 ;  /* 0x0000028603047836 */ /* 0x000fe40000000000 */
[----:B------:R-:W-:-:S03]  /*1b4b0*/  IMAD.MOV.U32 R5, RZ, RZ, 0x40000040 ;  /* 0x40000040ff057424 */ /* 0x000fc600078e00ff */
[----:B------:R-:W-:Y:S02]  /*1b4c0*/  R2UR UR10, R4 ;  /* 0x00000000040a72ca */ /* 0x000fe400000e0000 */
[----:B------:R-:W-:Y:S01]  /*1b4d0*/  R2UR UR11, R5 ;  /* 0x00000000050b72ca */ /* 0x000fe200000e0000 */
[----:B------:R-:W-:Y:S02]  /*1b4e0*/  UMOV UR8, UR28 ;  /* 0x0000001c00087c82 */ /* 0x000fe40008000000 */
[----:B------:R-:W-:Y:S01]  /*1b4f0*/  UMOV UR9, UR29 ;  /* 0x0000001d00097c82 */ /* 0x000fe20008000000 */
[----:B------:R-:W-:Y:S02]  /*1b500*/  WARPGROUP.DEPBAR.LE gsb0, 0x0 ;  /* 0x00008000000079c5 */ /* 0x000fe40000010000 */
[----:B------:R-:W-:-:S07]  /*1b510*/  WARPGROUP.ARRIVE ;  /* 0x00000000000079c5 */ /* 0x000fce0000000000 */
        /* <DEDUP_REMOVED lines=39> */
[----:B--2---:R-:W-:Y:S02]  /*1b790*/  R2UR UR30, R14 ;  /* 0x000000000e1e72ca */ /* 0x004fe400000e0000 */
[----:B------:R-:W-:Y:S02]  /*1b7a0*/  R2UR UR31, R15 ;  /* 0x000000000f1f72ca */ /* 0x000fe400000e0000 */
[----:B------:R-:W2:Y:S01]  /*1b7b0*/  LDL.64 R14, [R1] ;  /* 0x00000000010e7983 */ /* 0x000ea20000100a00 */
[----:B------:R-:W-:Y:S02]  /*1b7c0*/  R2UR UR26, R4 ;  /* 0x00000000041a72ca */ /* 0x000fe400000e0000 */
[----:B------:R-:W-:-:S06]  /*1b7d0*/  R2UR UR27, R5 ;  /* 0x00000000051b72ca */ /* 0x000fcc00000e0000 */
        /* <DEDUP_REMOVED lines=44> */
[----:B------:R-:W-:Y:S02]  /*1baa0*/  R2UR UR7, R5 ;  /* 0x00000000050772ca */ /* 0x000fe400000e0000 */
[----:B--2---:R-:W-:Y:S02]  /*1bab0*/  R2UR UR28, R14 ;  /* 0x000000000e1c72ca */ /* 0x004fe400000e0000 */
[----:B------:R-:W-:-:S11]  /*1bac0*/  R2UR UR29, R15 ;  /* 0x000000000f1d72ca */ /* 0x000fd600000e0000 */
        /* <DEDUP_REMOVED lines=442> */
.L_x_2847:
[----:B------:R-:W-:Y:S01]  /*1d670*/  SHF.L.U32 R0, R9, 0x1f, RZ ;  /* 0x0000001f09007819 */ /* 0x000fe200000006ff */
[----:B------:R-:W-:-:S04]  /*1d680*/  IMAD R9, R10, 0x8, R16 ;  /* 0x000000080a097824 */ /* 0x000fc800078e0210 */
[----:B------:R0:W1:Y:S01]  /*1d690*/  SYNCS.PHASECHK.TRANS64.TRYWAIT P3, [R9+URZ+0x38850], R0 ;  /* 0x03885000090075a7 */ /* 0x000062000806017f */
[----:B------:R-:W-:Y:S05]  /*1d6a0*/  @!P0 BRA `(.L_x_2848) ;  /* 0x0000000000048947 */ /* 0x000fea0003800000 */
[----:B------:R-:W-:Y:S01]  /*1d6b0*/  BPT.TRAP 0x1 ;  /* 0x000000040000795c */ /* 0x000fe20000300000 */
.L_x_2848:
[----:B------:R-:W-:Y:S04]  /*1d6c0*/  BSSY B2, `(.L_x_2849) ;  /* 0x0000004000027945 */ /* 0x000fe80003800000 */
[----:B-1----:R-:W-:Y:S05]  /*1d6d0*/  @P3 BRA `(.L_x_2850) ;  /* 0x0000000000083947 */ /* 0x002fea0003800000 */
[----:B------:R-:W1:Y:S02]  /*1d6e0*/  SYNCS.PHASECHK.TRANS64.TRYWAIT P3, [R9+URZ+0x38850], R0 ;  /* 0x03885000090075a7 */ /* 0x000e64000806017f */
[----:B-1----:R-:W-:Y:S05]  /*1d6f0*/  @!P3 BRA `(.L_x_2851) ;  /* 0x0000016c0028b947 */ /* 0x002fea0003800000 */
.L_x_2850:
[----:B------:R-:W-:Y:S05]  /*1d700*/  BSYNC B2 ;  /* 0x0000000000027941 */ /* 0x000fea0003800000 */
.L_x_2849:
[----:B01----:R-:W-:Y:S01]  /*1d710*/  VIADD R0, R16, 0x400 ;  /* 0x0000040010007836 */ /* 0x003fe20000000000 */
[----:B------:R-:W-:Y:S01]  /*1d720*/  WARPGROUP.ARRIVE ;  /* 0x00000000000079c5 */ /* 0x000fe20000000000 */
[----:B------:R-:W-:Y:S02]  /*1d730*/  IMAD.MOV.U32 R3, RZ, RZ, 0x40000040 ;  /* 0x40000040ff037424 */ /* 0x000fe400078e00ff */
[----:B------:R-:W-:Y:S01]  /*1d740*/  IMAD.MOV.U32 R5, RZ, RZ, 0x40000040 ;  /* 0x40000040ff057424 */ /* 0x000fe200078e00ff */
[----:B------:R-:W-:Y:S01]  /*1d750*/  SHF.R.U32.HI R0, RZ, 0x4, R0 ;  /* 0x00000004ff007819 */ /* 0x000fe20000011600 */
[----:B------:R-:W-:Y:S01]  /*1d760*/  @!P1 VIADD R9, R9, 0x38860 ;  /* 0x0003886009099836 */ /* 0x000fe20000000000 */
[----:B------:R-:W-:Y:S02]  /*1d770*/  R2UR UR7, R3 ;  /* 0x00000000030772ca */ /* 0x000fe400000e0000 */
[----:B------:R-:W-:Y:S02]  /*1d780*/  LOP3.LUT R0, R0, 0x3fff, RZ, 0xc0, !PT ;  /* 0x00003fff00007812 */ /* 0x000fe400078ec0ff */
[----:B------:R-:W-:-:S02]  /*1d790*/  IADD3 R3, R235, R231, RZ ;  /* 0x000000e7eb037210 */ /* 0x000fc40007ffe0ff */
[----:B------:R-:W-:Y:S02]  /*1d7a0*/  LOP3.LUT R0, R0, 0x2800000, RZ, 0xfc, !PT ;  /* 0x0280000000007812 */ /* 0x000fe400078efcff */
[----:B------:R-:W-:-:S03]  /*1d7b0*/  @!P1 PRMT R9, RZ, 0x654, R9 ;  /* 0x00000654ff099816 */ /* 0x000fc60000000009 */
[----:B------:R-:W-:Y:S02]  /*1d7c0*/  IMAD R2, R10, 0xa00, R0 ;  /* 0x00000a000a027824 */ /* 0x000fe400078e0200 */
[----:B------:R-:W0:Y:S03]  /*1d7d0*/  @P2 LDC R0, c[0x0][0x450] ;  /* 0x00011400ff002b82 */ /* 0x000e260000000800 */
[C---:B------:R-:W-:Y:S02]  /*1d7e0*/  R2UR UR6, R2.reuse ;  /* 0x00000000020672ca */ /* 0x040fe400000e0000 */
[----:B------:R-:W-:-:S11]  /*1d7f0*/  IADD3 R4, R2, 0x80, RZ ;  /* 0x0000008002047810 */ /* 0x000fd60007ffe0ff */
[----:B------:R-:W-:Y:S01]  /*1d800*/  HGMMA.64x256x16.F32 R24, R208, gdesc[UR4].tnspB, R24, gsb0 ;  /* 0x43e00004d0187df0 */ /* 0x000fe20008000818 */
[----:B------:R-:W-:Y:S01]  /*1d810*/  R2UR UR6, R4 ;  /* 0x00000000040672ca */ /* 0x000fe200000e0000 */
[----:B------:R-:W-:Y:S01]  /*1d820*/  VIADD R4, R2, 0x100 ;  /* 0x0000010002047836 */ /* 0x000fe20000000000 */
[----:B------:R-:W-:Y:S01]  /*1d830*/  R2UR UR7, R5 ;  /* 0x00000000050772ca */ /* 0x000fe200000e0000 */
[----:B------:R-:W-:Y:S01]  /*1d840*/  IMAD.MOV.U32 R5, RZ, RZ, 0x40000040 ;  /* 0x40000040ff057424 */ /* 0x000fe200078e00ff */
[----:B------:R-:W-:Y:S02]  /*1d850*/  WARPGROUP.DEPBAR.LE gsb0, 0x0 ;  /* 0x00008000000079c5 */ /* 0x000fe40000010000 */
[----:B------:R-:W-:-:S15]  /*1d860*/  WARPGROUP.ARRIVE ;  /* 0x00000000000079c5 */ /* 0x000fde0000000000 */
[----:B------:R-:W-:-:S06]  /*1d870*/  NOP ;  /* 0x0000000000007918 */ /* 0x000fcc0000000000 */
        /* <DEDUP_REMOVED lines=12> */
[----:B------:R-:W1:Y:S02]  /*1d940*/  @P2 LDC R4, c[0x0][0x44c] ;  /* 0x00011300ff042b82 */ /* 0x000e640000000800 */
[----:B-1----:R-:W-:-:S05]  /*1d950*/  @P2 IMAD.HI.U32 R4, R3, R4, RZ ;  /* 0x0000000403042227 */ /* 0x002fca00078e00ff */
[----:B0-----:R-:W-:Y:S01]  /*1d960*/  @P2 SHF.R.U32.HI R3, RZ, R0, R4 ;  /* 0x00000000ff032219 */ /* 0x001fe20000011604 */
[----:B------:R-:W-:-:S04]  /*1d970*/  IMAD R0, R8, -0x50, RZ ;  /* 0xffffffb008007824 */ /* 0x000fc800078e02ff */
[----:B------:R-:W0:Y:S01]  /*1d980*/  SHFL.IDX PT, R4, R3, RZ, 0x1c1f ;  /* 0x001c1fff03047589 */ /* 0x000e2200000e0000 */
[----:B------:R-:W-:-:S04]  /*1d990*/  IADD3 R0, -R234, 0x1, R0 ;  /* 0x00000001ea007810 */ /* 0x000fc80007ffe100 */
[----:B------:R-:W-:-:S05]  /*1d9a0*/  IADD3 R0, -R232, R0, R233 ;  /* 0x00000000e8007210 */ /* 0x000fca0007ffe1e9 */
[----:B0-----:R-:W-:-:S05]  /*1d9b0*/  IMAD.IADD R4, R0, 0x1, R4 ;  /* 0x0000000100047824 */ /* 0x001fca00078e0204 */
[C---:B------:R-:W-:Y:S02]  /*1d9c0*/  ISETP.GT.AND P3, PT, R4.reuse, RZ, PT ;  /* 0x000000ff0400720c */ /* 0x040fe40003f64270 */
[----:B------:R-:W-:Y:S02]  /*1d9d0*/  ISETP.GT.AND P4, PT, R4, 0x1, PT ;  /* 0x000000010400780c */ /* 0x000fe40003f84270 */
[----:B------:R-:W-:Y:S02]  /*1d9e0*/  FSEL R184, R184, -INF , P3 ;  /* 0xff800000b8b87808 */ /* 0x000fe40001800000 */
        /* <DEDUP_REMOVED lines=53> */
[----:B------:R0:W1:Y:S01]  /*1dd40*/  SHFL.IDX PT, R4, R3, 0x1, 0x1c1f ;  /* 0x003c1f0003047f89 */ /* 0x00006200000e0000 */
[----:B------:R-:W-:Y:S02]  /*1dd50*/  FMNMX.FTZ R5, R153, R5, !PT ;  /* 0x0000000599057209 */ /* 0x000fe40007810000 */
[----:B------:R-:W-:Y:S02]  /*1dd60*/  FSEL R157, R157, -INF , P5 ;  /* 0xff8000009d9d7808 */ /* 0x000fe40002800000 */
[----:B------:R-:W-:Y:S01]  /*1dd70*/  FMNMX.FTZ R5, R156, R5, !PT ;  /* 0x000000059c057209 */ /* 0x000fe20007810000 */
[----:B0-----:R-:W-:-:S03]  /*1dd80*/  IMAD.MOV.U32 R3, RZ, RZ, 0x40000040 ;  /* 0x40000040ff037424 */ /* 0x001fc600078e00ff */
[----:B------:R-:W-:-:S05]  /*1dd90*/  FMNMX.FTZ R5, R157, R5, !PT ;  /* 0x000000059d057209 */ /* 0x000fca0007810000 */
[----:B------:R-:W0:Y:S01]  /*1dda0*/  SHFL.BFLY PT, R10, R5, 0x2, 0x1f ;  /* 0x0c401f00050a7f89 */ /* 0x000e2200000e0000 */
[----:B-1----:R-:W-:-:S05]  /*1ddb0*/  IMAD.IADD R0, R0, 0x1, R4 ;  /* 0x0000000100007824 */ /* 0x002fca00078e0204 */
[C---:B------:R-:W-:Y:S02]  /*1ddc0*/  ISETP.GT.AND P3, PT, R0.reuse, RZ, PT ;  /* 0x000000ff0000720c */ /* 0x040fe40003f64270 */
[C---:B------:R-:W-:Y:S02]  /*1ddd0*/  ISETP.GT.AND P4, PT, R0.reuse, 0x1, PT ;  /* 0x000000010000780c */ /* 0x040fe40003f84270 */
[C---:B------:R-:W-:Y:S02]  /*1dde0*/  ISETP.GT.AND P5, PT, R0.reuse, 0x8, PT ;  /* 0x000000080000780c */ /* 0x040fe40003fa4270 */
[----:B------:R-:W-:Y:S02]  /*1ddf0*/  ISETP.GT.AND P6, PT, R0, 0x9, PT ;  /* 0x000000090000780c */ /* 0x000fe40003fc4270 */
[----:B------:R-:W-:Y:S02]  /*1de00*/  FSEL R186, R186, -INF , P3 ;  /* 0xff800000baba7808 */ /* 0x000fe40001800000 */
[----:B0-----:R-:W-:-:S02]  /*1de10*/  FMNMX.FTZ R5, R5, R10, !PT ;  /* 0x0000000a05057209 */ /* 0x001fc40007810000 */
[----:B------:R-:W-:Y:S02]  /*1de20*/  FSEL R187, R187, -INF , P4 ;  /* 0xff800000bbbb7808 */ /* 0x000fe40002000000 */
[----:B------:R-:W-:Y:S02]  /*1de30*/  FSEL R190, R190, -INF , P5 ;  /* 0xff800000bebe7808 */ /* 0x000fe40002800000 */
[----:B------:R-:W-:Y:S02]  /*1de40*/  FSEL R191, R191, -INF , P6 ;  /* 0xff800000bfbf7808 */ /* 0x000fe40003000000 */
[C---:B------:R-:W-:Y:S02]  /*1de50*/  ISETP.GT.AND P3, PT, R0.reuse, 0x10, PT ;  /* 0x000000100000780c */ /* 0x040fe40003f64270 */
[C---:B------:R-:W-:Y:S02]  /*1de60*/  ISETP.GT.AND P4, PT, R0.reuse, 0x11, PT ;  /* 0x000000110000780c */ /* 0x040fe40003f84270 */
[----:B------:R-:W-:-:S02]  /*1de70*/  ISETP.GT.AND P5, PT, R0, 0x18, PT ;  /* 0x000000180000780c */ /* 0x000fc40003fa4270 */
[----:B------:R-:W-:Y:S02]  /*1de80*/  ISETP.GT.AND P6, PT, R0, 0x19, PT ;  /* 0x000000190000780c */ /* 0x000fe40003fc4270 */
[----:B------:R-:W-:Y:S02]  /*1de90*/  FSEL R178, R178, -INF , P3 ;  /* 0xff800000b2b27808 */ /* 0x000fe40001800000 */
[----:B------:R-:W-:Y:S02]  /*1dea0*/  FSEL R179, R179, -INF , P4 ;  /* 0xff800000b3b37808 */ /* 0x000fe40002000000 */
[----:B------:R-:W-:Y:S02]  /*1deb0*/  FSEL R182, R182, -INF , P5 ;  /* 0xff800000b6b67808 */ /* 0x000fe40002800000 */
[----:B------:R-:W-:Y:S02]  /*1dec0*/  FSEL R183, R183, -INF , P6 ;  /* 0xff800000b7b77808 */ /* 0x000fe40003000000 */
[----:B------:R-:W-:-:S02]  /*1ded0*/  ISETP.GT.AND P3, PT, R0, 0x20, PT ;  /* 0x000000200000780c */ /* 0x000fc40003f64270 */
[C---:B------:R-:W-:Y:S02]  /*1dee0*/  ISETP.GT.AND P4, PT, R0.reuse, 0x21, PT ;  /* 0x000000210000780c */ /* 0x040fe40003f84270 */
[C---:B------:R-:W-:Y:S02]  /*1def0*/  ISETP.GT.AND P5, PT, R0.reuse, 0x28, PT ;  /* 0x000000280000780c */ /* 0x040fe40003fa4270 */
[----:B------:R-:W-:Y:S02]  /*1df00*/  ISETP.GT.AND P6, PT, R0, 0x29, PT ;  /* 0x000000290000780c */ /* 0x000fe40003fc4270 */
[----:B------:R-:W-:Y:S02]  /*1df10*/  FSEL R170, R170, -INF , P3 ;  /* 0xff800000aaaa7808 */ /* 0x000fe40001800000 */
[----:B------:R-:W-:Y:S02]  /*1df20*/  FSEL R171, R171, -INF , P4 ;  /* 0xff800000abab7808 */ /* 0x000fe40002000000 */
[----:B------:R-:W-:-:S02]  /*1df30*/  FSEL R174, R174, -INF , P5 ;  /* 0xff800000aeae7808 */ /* 0x000fc40002800000 */
[----:B------:R-:W-:Y:S02]  /*1df40*/  FSEL R175, R175, -INF , P6 ;  /* 0xff800000afaf7808 */ /* 0x000fe40003000000 */
[C---:B------:R-:W-:Y:S02]  /*1df50*/  ISETP.GT.AND P3, PT, R0.reuse, 0x30, PT ;  /* 0x000000300000780c */ /* 0x040fe40003f64270 */
[C---:B------:R-:W-:Y:S02]  /*1df60*/  ISETP.GT.AND P4, PT, R0.reuse, 0x31, PT ;  /* 0x000000310000780c */ /* 0x040fe40003f84270 */
[C---:B------:R-:W-:Y:S02]  /*1df70*/  ISETP.GT.AND P5, PT, R0.reuse, 0x38, PT ;  /* 0x000000380000780c */ /* 0x040fe40003fa4270 */
[----:B------:R-:W-:Y:S02]  /*1df80*/  ISETP.GT.AND P6, PT, R0, 0x39, PT ;  /* 0x000000390000780c */ /* 0x000fe40003fc4270 */
[----:B------:R-:W-:-:S02]  /*1df90*/  FSEL R162, R162, -INF , P3 ;  /* 0xff800000a2a27808 */ /* 0x000fc40001800000 */
[----:B------:R-:W-:Y:S02]  /*1dfa0*/  FSEL R163, R163, -INF , P4 ;  /* 0xff800000a3a37808 */ /* 0x000fe40002000000 */
[----:B------:R-:W-:Y:S01]  /*1dfb0*/  FSEL R166, R166, -INF , P5 ;  /* 0xff800000a6a67808 */ /* 0x000fe20002800000 */
[----:B------:R-:W-:Y:S02]  /*1dfc0*/  WARPGROUP.DEPBAR.LE gsb0, 0x0 ;  /* 0x00008000000079c5 */ /* 0x000fe40000010000 */
[----:B------:R-:W-:Y:S01]  /*1dfd0*/  WARPGROUP.ARRIVE ;  /* 0x00000000000079c5 */ /* 0x000fe20000000000 */
[----:B------:R-:W-:Y:S02]  /*1dfe0*/  FSEL R167, R167, -INF , P6 ;  /* 0xff800000a7a77808 */ /* 0x000fe40003000000 */
[C---:B------:R-:W-:Y:S02]  /*1dff0*/  ISETP.GT.AND P6, PT, R0.reuse, 0x40, PT ;  /* 0x000000400000780c */ /* 0x040fe40003fc4270 */
[----:B------:R-:W-:Y:S01]  /*1e000*/  ISETP.GT.AND P3, PT, R0, 0x41, PT ;  /* 0x000000410000780c */ /* 0x000fe20003f64270 */
[----:B------:R-:W-:Y:S01]  /*1e010*/  HGMMA.64x256x16.F32 R24, R196, gdesc[UR4].tnspB, R24, gsb0 ;  /* 0x43e00004c4187df0 */ /* 0x000fe20008000818 */
[----:B------:R-:W-:-:S02]  /*1e020*/  R2UR UR6, R2 ;  /* 0x00000000020672ca */ /* 0x000fc400000e0000 */
[----:B------:R-:W-:Y:S01]  /*1e030*/  R2UR UR7, R3 ;  /* 0x00000000030772ca */ /* 0x000fe200000e0000 */
[----:B------:R-:W0:Y:S01]  /*1e040*/  SHFL.BFLY PT, R2, R5, 0x1, 0x1f ;  /* 0x0c201f0005027f89 */ /* 0x000e2200000e0000 */
[C---:B------:R-:W-:Y:S01]  /*1e050*/  ISETP.GT.AND P4, PT, R0.reuse, 0x48, PT ;  /* 0x000000480000780c */ /* 0x040fe20003f84270 */
[----:B------:R-:W-:Y:S01]  /*1e060*/  IMAD.U32 R3, RZ, RZ, UR39 ;  /* 0x00000027ff037e24 */ /* 0x000fe2000f8e00ff */
[----:B------:R-:W-:Y:S02]  /*1e070*/  ISETP.GT.AND P5, PT, R0, 0x49, PT ;  /* 0x000000490000780c */ /* 0x000fe40003fa4270 */
[----:B------:R-:W-:Y:S02]  /*1e080*/  FMNMX.FTZ R0, R186, R6, !PT ;  /* 0x00000006ba007209 */ /* 0x000fe40007810000 */
[----:B------:R-:W-:Y:S02]  /*1e090*/  FSEL R154, R154, -INF , P6 ;  /* 0xff8000009a9a7808 */ /* 0x000fe40003000000 */
[----:B0-----:R-:W-:-:S02]  /*1e0a0*/  FMNMX.FTZ R5, R5, R2, !PT ;  /* 0x0000000205057209 */ /* 0x001fc40007810000 */
[----:B------:R-:W-:Y:S02]  /*1e0b0*/  FMNMX.FTZ R2, R187, R0, !PT ;  /* 0x00000000bb027209 */ /* 0x000fe40007810000 */
[C---:B------:R-:W-:Y:S01]  /*1e0c0*/  FSETP.NEU.FTZ.AND P6, PT, R5.reuse, -INF , PT ;  /* 0xff8000000500780b */ /* 0x040fe20003fdd000 */
[----:B------:R-:W-:Y:S01]  /*1e0d0*/  FMUL.FTZ R0, R5, R3 ;  /* 0x0000000305007220 */ /* 0x000fe20000410000 */
[----:B------:R-:W-:-:S04]  /*1e0e0*/  FMNMX.FTZ R2, R190, R2, !PT ;  /* 0x00000002be027209 */ /* 0x000fc80007810000 */
[----:B------:R-:W-:Y:S02]  /*1e0f0*/  FMNMX.FTZ R2, R191, R2, !PT ;  /* 0x00000002bf027209 */ /* 0x000fe40007810000 */
[----:B------:R-:W-:Y:S02]  /*1e100*/  FSEL R0, R0, RZ, P6 ;  /* 0x000000ff00007208 */ /* 0x000fe40003000000 */
[----:B------:R-:W-:-:S03]  /*1e110*/  FMNMX.FTZ R2, R178, R2, !PT ;  /* 0x00000002b2027209 */ /* 0x000fc60007810000 */
[-CC-:B------:R-:W-:Y:S01]  /*1e120*/  FFMA.FTZ R10, R177, R3.reuse, -R0.reuse ;  /* 0x00000003b10a7223 */ /* 0x180fe20000010800 */
[----:B------:R-:W-:Y:S01]  /*1e130*/  FMNMX.FTZ R2, R179, R2, !PT ;  /* 0x00000002b3027209 */ /* 0x000fe20007810000 */
[-CC-:B------:R-:W-:Y:S01]  /*1e140*/  FFMA.FTZ R206, R180, R3.reuse, -R0.reuse ;  /* 0x00000003b4ce7223 */ /* 0x180fe20000010800 */
[----:B------:R-:W-:Y:S01]  /*1e150*/  FSEL R177, R155, -INF , P3 ;  /* 0xff8000009bb17808 */ /* 0x000fe20001800000 */
        /* <DEDUP_REMOVED lines=11> */
[-CC-:B------:R-:W-:Y:S01]  /*1e210*/  FFMA.FTZ R200, R168, R3.reuse, -R0.reuse ;  /* 0x00000003a8c87223 */ /* 0x180fe20000010800 */
[-CC-:B------:R-:W-:Y:S01]  /*1e220*/  FFMA.FTZ R159, R169, R3.reuse, -R0.reuse ;  /* 0x00000003a99f7223 */ /* 0x180fe20000010800 */
[----:B------:R-:W-:Y:S01]  /*1e230*/  FMNMX.FTZ R2, R171, R2, !PT ;  /* 0x00000002ab027209 */ /* 0x000fe20007810000 */
[-CC-:B------:R-:W-:Y:S01]  /*1e240*/  FFMA.FTZ R202, R172, R3.reuse, -R0.reuse ;  /* 0x00000003acca7223 */ /* 0x180fe20000010800 */
[-CC-:B------:R-:W-:Y:S01]  /*1e250*/  FFMA.FTZ R21, R173, R3.reuse, -R0.reuse ;  /* 0x00000003ad157223 */ /* 0x180fe20000010800 */
[-CC-:B------:R-:W-:Y:S01]  /*1e260*/  FFMA.FTZ R155, R161, R3.reuse, -R0.reuse ;  /* 0x00000003a19b7223 */ /* 0x180fe20000010800 */
[----:B------:R-:W-:Y:S01]  /*1e270*/  FMNMX.FTZ R2, R174, R2, !PT ;  /* 0x00000002ae027209 */ /* 0x000fe20007810000 */
[----:B------:R-:W-:Y:S01]  /*1e280*/  FFMA.FTZ R158, R165, R3, -R0 ;  /* 0x00000003a59e7223 */ /* 0x000fe20000010800 */
[----:B------:R-:W-:Y:S02]  /*1e290*/  MUFU.EX2 R208, R208 ;  /* 0x000000d000d07308 */ /* 0x000fe40000000800 */
[----:B------:R-:W-:-:S04]  /*1e2a0*/  FMNMX.FTZ R2, R175, R2, !PT ;  /* 0x00000002af027209 */ /* 0x000fc80007810000 */
[----:B------:R-:W-:Y:S02]  /*1e2b0*/  FMNMX.FTZ R2, R162, R2, !PT ;  /* 0x00000002a2027209 */ /* 0x000fe40007810000 */
        /* <DEDUP_REMOVED lines=10> */
[----:B------:R-:W-:-:S05]  /*1e360*/  FMNMX.FTZ R2, R184, R2, !PT ;  /* 0x00000002b8027209 */ /* 0x000fca0007810000 */
[----:B------:R-:W0:Y:S01]  /*1e370*/  SHFL.BFLY PT, R4, R2, 0x2, 0x1f ;  /* 0x0c401f0002047f89 */ /* 0x000e2200000e0000 */
        /* <DEDUP_REMOVED lines=10> */
[----:B------:R-:W-:-:S03]  /*1e420*/  FSETP.NEU.FTZ.AND P3, PT, R4, -INF , PT ;  /* 0xff8000000400780b */ /* 0x000fc60003f7d000 */
[----:B------:R-:W-:Y:S01]  /*1e430*/  MUFU.EX2 R155, R155 ;  /* 0x0000009b009b7308 */ /* 0x000fe20000000800 */
[----:B------:R-:W-:-:S05]  /*1e440*/  FSEL R2, R4, RZ, P3 ;  /* 0x000000ff04027208 */ /* 0x000fca0001800000 */
[----:B------:R-:W-:Y:S02]  /*1e450*/  FADD.FTZ R2, -R2, R6 ;  /* 0x0000000602027221 */ /* 0x000fe40000010100 */
[----:B------:R-:W-:Y:S02]  /*1e460*/  MUFU.EX2 R158, R158 ;  /* 0x0000009e009e7308 */ /* 0x000fe40000000800 */
[----:B------:R-:W-:-:S06]  /*1e470*/  FMUL.FTZ R2, R2, R3 ;  /* 0x0000000302027220 */ /* 0x000fcc0000410000 */
[----:B------:R-:W-:Y:S01]  /*1e480*/  MUFU.EX2 R2, R2 ;  /* 0x0000000200027308 */ /* 0x000fe20000000800 */
[----:B------:R-:W-:Y:S02]  /*1e490*/  WARPGROUP.DEPBAR.LE gsb0, 0x0 ;  /* 0x00008000000079c5 */ /* 0x000fe40000010000 */
[----:B------:R-:W-:Y:S01]  /*1e4a0*/  WARPGROUP.ARRIVE ;  /* 0x00000000000079c5 */ /* 0x000fe20000000000 */
[-CC-:B------:R-:W-:Y:S01]  /*1e4b0*/  FFMA.FTZ R196, R160, R3.reuse, -R0.reuse ;  /* 0x00000003a0c47223 */ /* 0x180fe20000010800 */
[----:B------:R-:W-:-:S04]  /*1e4c0*/  FFMA.FTZ R198, R164, R3, -R0 ;  /* 0x00000003a4c67223 */ /* 0x000fc80000010800 */
[----:B------:R-:W-:Y:S01]  /*1e4d0*/  HGMMA.64x256x16.F32 R24, R192, gdesc[UR4].tnspB, R24, gsb0 ;  /* 0x43e00004c0187df0 */ /* 0x000fe20008000818 */
[----:B------:R-:W-:Y:S08]  /*1e4e0*/  MUFU.EX2 R196, R196 ;  /* 0x000000c400c47308 */ /* 0x000ff00000000800 */
[----:B------:R-:W-:Y:S01]  /*1e4f0*/  MUFU.EX2 R198, R198 ;  /* 0x000000c600c67308 */ /* 0x000fe20000000800 */
[----:B------:R-:W-:-:S02]  /*1e500*/  WARPGROUP.DEPBAR.LE gsb0, 0x0 ;  /* 0x00008000000079c5 */ /* 0x000fc40000010000 */
[-CC-:B------:R-:W-:Y:S01]  /*1e510*/  FFMA.FTZ R192, R152, R3.reuse, -R0.reuse ;  /* 0x0000000398c07223 */ /* 0x180fe20000010800 */
[-CC-:B------:R-:W-:Y:S01]  /*1e520*/  FFMA.FTZ R152, R153, R3.reuse, -R0.reuse ;  /* 0x0000000399987223 */ /* 0x180fe20000010800 */
[-CC-:B------:R-:W-:Y:S01]  /*1e530*/  FFMA.FTZ R194, R156, R3.reuse, -R0.reuse ;  /* 0x000000039cc27223 */ /* 0x180fe20000010800 */
[-C--:B------:R-:W-:Y:S01]  /*1e540*/  FFMA.FTZ R153, R157, R3.reuse, -R0 ;  /* 0x000000039d997223 */ /* 0x080fe20000010800 */
[----:B------:R-:W-:Y:S01]  /*1e550*/  @!P1 IADD3 R0, R11, 0x38840, RZ ;  /* 0x000388400b009810 */ /* 0x000fe20007ffe0ff */
[----:B------:R-:W-:Y:S01]  /*1e560*/  FMUL.FTZ R157, R4, R3 ;  /* 0x00000003049d7220 */ /* 0x000fe20000410000 */
[----:B------:R-:W-:Y:S02]  /*1e570*/  MUFU.EX2 R192, R192 ;  /* 0x000000c000c07308 */ /* 0x000fe40000000800 */
[----:B------:R-:W-:Y:S02]  /*1e580*/  @!P1 PRMT R0, RZ, 0x654, R0 ;  /* 0x00000654ff009816 */ /* 0x000fe40000000000 */
[----:B------:R-:W-:-:S02]  /*1e590*/  FSEL R157, R157, RZ, P3 ;  /* 0x000000ff9d9d7208 */ /* 0x000fc40001800000 */
[----:B------:R0:W-:Y:S01]  /*1e5a0*/  @!P1 SYNCS.ARRIVE.TRANS64.RED.A1T0 RZ, [R0+URZ], RZ ;  /* 0x000000ff00ff99a7 */ /* 0x0001e2000810043f */
[----:B------:R-:W-:Y:S01]  /*1e5b0*/  ISETP.GT.AND P3, PT, R8, R224, PT ;  /* 0x000000e00800720c */ /* 0x000fe20003f64270 */
[----:B------:R-:W-:Y:S01]  /*1e5c0*/  MUFU.EX2 R152, R152 ;  /* 0x0000009800987308 */ /* 0x000fe20000000800 */
[-CC-:B------:R-:W-:Y:S01]  /*1e5d0*/  FFMA.FTZ R209, R186, R3.reuse, -R157.reuse ;  /* 0x00000003bad17223 */ /* 0x180fe2000001089d */
[-CC-:B------:R-:W-:Y:S01]  /*1e5e0*/  FFMA.FTZ R156, R187, R3.reuse, -R157.reuse ;  /* 0x00000003bb9c7223 */ /* 0x180fe2000001089d */
[-CC-:B------:R-:W-:Y:S01]  /*1e5f0*/  FFMA.FTZ R211, R190, R3.reuse, -R157.reuse ;  /* 0x00000003bed37223 */ /* 0x180fe2000001089d */
[-CC-:B------:R-:W-:Y:S01]  /*1e600*/  FFMA.FTZ R161, R191, R3.reuse, -R157.reuse ;  /* 0x00000003bfa17223 */ /* 0x180fe2000001089d */
[-CC-:B------:R-:W-:Y:S01]  /*1e610*/  FFMA.FTZ R205, R178, R3.reuse, -R157.reuse ;  /* 0x00000003b2cd7223 */ /* 0x180fe2000001089d */
[----:B0-----:R-:W-:Y:S01]  /*1e620*/  FSEL R0, R5, RZ, P6 ;  /* 0x000000ff05007208 */ /* 0x001fe20003000000 */
[-CC-:B------:R-:W-:Y:S01]  /*1e630*/  FFMA.FTZ R160, R179, R3.reuse, -R157.reuse ;  /* 0x00000003b3a07223 */ /* 0x180fe2000001089d */
[----:B------:R-:W0:Y:S01]  /*1e640*/  MUFU.EX2 R209, R209 ;  /* 0x000000d100d17308 */ /* 0x000e220000000800 */
[-CC-:B------:R-:W-:Y:S01]  /*1e650*/  FFMA.FTZ R207, R182, R3.reuse, -R157.reuse ;  /* 0x00000003b6cf7223 */ /* 0x180fe2000001089d */
[-C--:B------:R-:W-:Y:S01]  /*1e660*/  FFMA.FTZ R183, R183, R3.reuse, -R157 ;  /* 0x00000003b7b77223 */ /* 0x080fe2000001089d */
[----:B------:R-:W-:Y:S01]  /*1e670*/  FADD.FTZ R0, -R0, R7 ;  /* 0x0000000700007221 */ /* 0x000fe20000010100 */
[-CC-:B------:R-:W-:Y:S01]  /*1e680*/  FFMA.FTZ R201, R170, R3.reuse, -R157.reuse ;  /* 0x00000003aac97223 */ /* 0x180fe2000001089d */
[-CC-:B------:R-:W-:Y:S01]  /*1e690*/  FFMA.FTZ R197, R162, R3.reuse, -R157.reuse ;  /* 0x00000003a2c57223 */ /* 0x180fe2000001089d */
[-CC-:B------:R-:W-:Y:S01]  /*1e6a0*/  FFMA.FTZ R171, R171, R3.reuse, -R157.reuse ;  /* 0x00000003abab7223 */ /* 0x180fe2000001089d */
[-C--:B------:R-:W-:Y:S01]  /*1e6b0*/  FMUL.FTZ R0, R0, R3.reuse ;  /* 0x0000000300007220 */ /* 0x080fe20000410000 */
[----:B------:R-:W1:Y:S01]  /*1e6c0*/  MUFU.EX2 R156, R156 ;  /* 0x0000009c009c7308 */ /* 0x000e620000000800 */
[-CC-:B------:R-:W-:Y:S01]  /*1e6d0*/  FFMA.FTZ R203, R174, R3.reuse, -R157.reuse ;  /* 0x00000003aecb7223 */ /* 0x180fe2000001089d */
[-CC-:B------:R-:W-:Y:S01]  /*1e6e0*/  FFMA.FTZ R6, R175, R3.reuse, -R157.reuse ;  /* 0x00000003af067223 */ /* 0x180fe2000001089d */
[----:B------:R2:W-:Y:S01]  /*1e6f0*/  @!P1 SYNCS.ARRIVE.TRANS64.RED.A1T0 RZ, [R9+URZ], RZ ;  /* 0x000000ff09ff99a7 */ /* 0x0005e2000810043f */
[-CC-:B------:R-:W-:Y:S01]  /*1e700*/  FFMA.FTZ R199, R166, R3.reuse, -R157.reuse ;  /* 0x00000003a6c77223 */ /* 0x180fe2000001089d */
[-CC-:B------:R-:W-:Y:S01]  /*1e710*/  FFMA.FTZ R167, R167, R3.reuse, -R157.reuse ;  /* 0x00000003a7a77223 */ /* 0x180fe2000001089d */
[-CC-:B------:R-:W-:Y:S01]  /*1e720*/  FFMA.FTZ R154, R154, R3.reuse, -R157.reuse ;  /* 0x000000039a9a7223 */ /* 0x180fe2000001089d */
[-C--:B------:R-:W-:Y:S01]  /*1e730*/  FFMA.FTZ R177, R177, R3.reuse, -R157 ;  /* 0x00000003b1b17223 */ /* 0x080fe2000001089d */
[----:B------:R-:W3:Y:S01]  /*1e740*/  MUFU.EX2 R0, R0 ;  /* 0x0000000000007308 */ /* 0x000ee20000000800 */
[----:B0-----:R-:W-:Y:S01]  /*1e750*/  FFMA.FTZ R12, R2, R12, R209 ;  /* 0x0000000c020c7223 */ /* 0x001fe200000100d1 */
[-CC-:B------:R-:W-:Y:S01]  /*1e760*/  FFMA.FTZ R180, R180, R3.reuse, -R157.reuse ;  /* 0x00000003b4b47223 */ /* 0x180fe2000001089d */
[-CC-:B--2---:R-:W-:Y:S01]  /*1e770*/  FFMA.FTZ R9, R163, R3.reuse, -R157.reuse ;  /* 0x00000003a3097223 */ /* 0x184fe2000001089d */
[----:B------:R-:W-:Y:S01]  /*1e780*/  FFMA.FTZ R157, R184, R3, -R157 ;  /* 0x00000003b89d7223 */ /* 0x000fe2000001089d */
[----:B------:R-:W-:-:S03]  /*1e790*/  VIADD R8, R8, 0xffffffff ;  /* 0xffffffff08087836 */ /* 0x000fc60000000000 */
[----:B------:R-:W0:Y:S01]  /*1e7a0*/  MUFU.EX2 R211, R211 ;  /* 0x000000d300d37308 */ /* 0x000e220000000800 */
[C---:B-1----:R-:W-:Y:S01]  /*1e7b0*/  FADD.FTZ R12, R156.reuse, R12 ;  /* 0x0000000c9c0c7221 */ /* 0x042fe20000010000 */
[----:B------:R-:W-:-:S06]  /*1e7c0*/  F2FP.F16.F32.PACK_AB R209, R156, R209 ;  /* 0x000000d19cd1723e */ /* 0x000fcc00000000ff */
[----:B------:R-:W1:Y:S01]  /*1e7d0*/  MUFU.EX2 R161, R161 ;  /* 0x000000a100a17308 */ /* 0x000e620000000800 */
[----:B---3--:R-:W-:Y:S01]  /*1e7e0*/  FFMA.FTZ R13, R0, R13, R208 ;  /* 0x0000000d000d7223 */ /* 0x008fe200000100d0 */
[----:B------:R-:W-:-:S03]  /*1e7f0*/  F2FP.F16.F32.PACK_AB R208, R14, R208 ;  /* 0x000000d00ed0723e */ /* 0x000fc600000000ff */
[----:B------:R-:W-:-:S03]  /*1e800*/  FADD.FTZ R13, R14, R13 ;  /* 0x0000000d0e0d7221 */ /* 0x000fc60000010000 */
[----:B------:R-:W2:Y:S01]  /*1e810*/  MUFU.EX2 R205, R205 ;  /* 0x000000cd00cd7308 */ /* 0x000ea20000000800 */
[----:B------:R-:W-:Y:S01]  /*1e820*/  FADD.FTZ R13, R210, R13 ;  /* 0x0000000dd20d7221 */ /* 0x000fe20000010000 */
[----:B0-----:R-:W-:Y:S01]  /*1e830*/  FADD.FTZ R12, R211, R12 ;  /* 0x0000000cd30c7221 */ /* 0x001fe20000010000 */
[C---:B------:R-:W-:Y:S02]  /*1e840*/  F2FP.F16.F32.PACK_AB R210, R15.reuse, R210 ;  /* 0x000000d20fd2723e */ /* 0x040fe400000000ff */
[----:B------:R-:W-:-:S03]  /*1e850*/  FADD.FTZ R13, R15, R13 ;  /* 0x0000000d0f0d7221 */ /* 0x000fc60000010000 */
[----:B------:R-:W0:Y:S01]  /*1e860*/  MUFU.EX2 R160, R160 ;  /* 0x000000a000a07308 */ /* 0x000e220000000800 */
[C---:B-1----:R-:W-:Y:S01]  /*1e870*/  FADD.FTZ R12, R161.reuse, R12 ;  /* 0x0000000ca10c7221 */ /* 0x042fe20000010000 */
[----:B------:R-:W-:Y:S01]  /*1e880*/  FADD.FTZ R162, R204, R13 ;  /* 0x0000000dcca27221 */ /* 0x000fe20000010000 */
[----:B------:R-:W-:Y:S02]  /*1e890*/  F2FP.F16.F32.PACK_AB R204, R10, R204 ;  /* 0x000000cc0acc723e */ /* 0x000fe400000000ff */
[----:B------:R-:W-:-:S03]  /*1e8a0*/  F2FP.F16.F32.PACK_AB R211, R161, R211 ;  /* 0x000000d3a1d3723e */ /* 0x000fc600000000ff */
[----:B------:R-:W1:Y:S01]  /*1e8b0*/  MUFU.EX2 R207, R207 ;  /* 0x000000cf00cf7308 */ /* 0x000e620000000800 */
[----:B--2---:R-:W-:Y:S01]  /*1e8c0*/  FADD.FTZ R13, R205, R12 ;  /* 0x0000000ccd0d7221 */ /* 0x004fe20000010000 */
[----:B------:R-:W-:Y:S01]  /*1e8d0*/  FADD.FTZ R12, R10, R162 ;  /* 0x000000a20a0c7221 */ /* 0x000fe20000010000 */
[----:B------:R-:W-:-:S03]  /*1e8e0*/  IMAD.MOV.U32 R10, RZ, RZ, R216 ;  /* 0x000000ffff0a7224 */ /* 0x000fc600078e00d8 */
[----:B------:R-:W-:Y:S01]  /*1e8f0*/  FADD.FTZ R12, R206, R12 ;  /* 0x0000000cce0c7221 */ /* 0x000fe20000010000 */
[----:B------:R-:W-:Y:S01]  /*1e900*/  F2FP.F16.F32.PACK_AB R206, R176, R206 ;  /* 0x000000ceb0ce723e */ /* 0x000fe200000000ff */
[----:B------:R-:W2:Y:S01]  /*1e910*/  MUFU.EX2 R11, R183 ;  /* 0x000000b7000b7308 */ /* 0x000ea20000000800 */
[----:B0-----:R-:W-:Y:S01]  /*1e920*/  FADD.FTZ R13, R160, R13 ;  /* 0x0000000da00d7221 */ /* 0x001fe20000010000 */
[----:B------:R-:W-:Y:S01]  /*1e930*/  FADD.FTZ R14, R176, R12 ;  /* 0x0000000cb00e7221 */ /* 0x000fe20000010000 */
[----:B------:R-:W-:-:S03]  /*1e940*/  F2FP.F16.F32.PACK_AB R205, R160, R205 ;  /* 0x000000cda0cd723e */ /* 0x000fc600000000ff */
[----:B------:R-:W-:Y:S01]  /*1e950*/  FADD.FTZ R14, R200, R14 ;  /* 0x0000000ec80e7221 */ /* 0x000fe20000010000 */
[----:B------:R-:W-:Y:S01]  /*1e960*/  F2FP.F16.F32.PACK_AB R200, R159, R200 ;  /* 0x000000c89fc8723e */ /* 0x000fe200000000ff */
[----:B------:R-:W0:Y:S01]  /*1e970*/  MUFU.EX2 R201, R201 ;  /* 0x000000c900c97308 */ /* 0x000e220000000800 */
[----:B-1----:R-:W-:Y:S01]  /*1e980*/  FADD.FTZ R13, R207, R13 ;  /* 0x0000000dcf0d7221 */ /* 0x002fe20000010000 */
[----:B------:R-:W-:-:S04]  /*1e990*/  FADD.FTZ R14, R159, R14 ;  /* 0x0000000e9f0e7221 */ /* 0x000fc80000010000 */
[----:B------:R-:W-:Y:S01]  /*1e9a0*/  FADD.FTZ R14, R202, R14 ;  /* 0x0000000eca0e7221 */ /* 0x000fe20000010000 */
[----:B------:R-:W-:Y:S01]  /*1e9b0*/  F2FP.F16.F32.PACK_AB R202, R21, R202 ;  /* 0x000000ca15ca723e */ /* 0x000fe200000000ff */
[----:B------:R-:W1:Y:S01]  /*1e9c0*/  MUFU.EX2 R7, R171 ;  /* 0x000000ab00077308 */ /* 0x000e620000000800 */
[----:B--2---:R-:W-:Y:S01]  /*1e9d0*/  FADD.FTZ R13, R11, R13 ;  /* 0x0000000d0b0d7221 */ /* 0x004fe20000010000 */
[----:B------:R-:W-:Y:S01]  /*1e9e0*/  FADD.FTZ R14, R21, R14 ;  /* 0x0000000e150e7221 */ /* 0x000fe20000010000 */
[----:B------:R-:W-:-:S03]  /*1e9f0*/  F2FP.F16.F32.PACK_AB R207, R11, R207 ;  /* 0x000000cf0bcf723e */ /* 0x000fc600000000ff */
[----:B------:R-:W-:Y:S01]  /*1ea00*/  FADD.FTZ R14, R196, R14 ;  /* 0x0000000ec40e7221 */ /* 0x000fe20000010000 */
[----:B------:R-:W-:Y:S01]  /*1ea10*/  F2FP.F16.F32.PACK_AB R196, R155, R196 ;  /* 0x000000c49bc4723e */ /* 0x000fe200000000ff */
[----:B------:R-:W2:Y:S01]  /*1ea20*/  MUFU.EX2 R203, R203 ;  /* 0x000000cb00cb7308 */ /* 0x000ea20000000800 */
[----:B0-----:R-:W-:Y:S01]  /*1ea30*/  FADD.FTZ R13, R201, R13 ;  /* 0x0000000dc90d7221 */ /* 0x001fe20000010000 */
[----:B------:R-:W-:-:S04]  /*1ea40*/  FADD.FTZ R14, R155, R14 ;  /* 0x0000000e9b0e7221 */ /* 0x000fc80000010000 */
[----:B------:R-:W-:Y:S01]  /*1ea50*/  FADD.FTZ R14, R198, R14 ;  /* 0x0000000ec60e7221 */ /* 0x000fe20000010000 */
[C---:B------:R-:W-:Y:S01]  /*1ea60*/  F2FP.F16.F32.PACK_AB R198, R158.reuse, R198 ;  /* 0x000000c69ec6723e */ /* 0x040fe200000000ff */
[----:B------:R-:W0:Y:S01]  /*1ea70*/  MUFU.EX2 R6, R6 ;  /* 0x0000000600067308 */ /* 0x000e220000000800 */
[C---:B-1----:R-:W-:Y:S01]  /*1ea80*/  FADD.FTZ R13, R7.reuse, R13 ;  /* 0x0000000d070d7221 */ /* 0x042fe20000010000 */
[----:B------:R-:W-:Y:S01]  /*1ea90*/  FADD.FTZ R14, R158, R14 ;  /* 0x0000000e9e0e7221 */ /* 0x000fe20000010000 */
[----:B------:R-:W-:Y:S02]  /*1eaa0*/  F2FP.F16.F32.PACK_AB R201, R7, R201 ;  /* 0x000000c907c9723e */ /* 0x000fe400000000ff */
[----:B------:R-:W-:Y:S01]  /*1eab0*/  MOV R7, R5 ;  /* 0x0000000500077202 */ /* 0x000fe20000000f00 */
[----:B------:R-:W-:Y:S01]  /*1eac0*/  FADD.FTZ R14, R192, R14 ;  /* 0x0000000ec00e7221 */ /* 0x000fe20000010000 */
[C---:B------:R-:W-:Y:S01]  /*1ead0*/  F2FP.F16.F32.PACK_AB R192, R152.reuse, R192 ;  /* 0x000000c098c0723e */ /* 0x040fe200000000ff */
[----:B------:R-:W1:Y:S01]  /*1eae0*/  MUFU.EX2 R197, R197 ;  /* 0x000000c500c57308 */ /* 0x000e620000000800 */
[----:B--2---:R-:W-:Y:S01]  /*1eaf0*/  FADD.FTZ R13, R203, R13 ;  /* 0x0000000dcb0d7221 */ /* 0x004fe20000010000 */
[----:B------:R-:W-:-:S06]  /*1eb00*/  FADD.FTZ R14, R152, R14 ;  /* 0x0000000e980e7221 */ /* 0x000fcc0000010000 */
[----:B------:R-:W2:Y:S01]  /*1eb10*/  MUFU.EX2 R9, R9 ;  /* 0x0000000900097308 */ /* 0x000ea20000000800 */
[C---:B0-----:R-:W-:Y:S01]  /*1eb20*/  FADD.FTZ R13, R6.reuse, R13 ;  /* 0x0000000d060d7221 */ /* 0x041fe20000010000 */
[----:B------:R-:W-:Y:S01]  /*1eb30*/  F2FP.F16.F32.PACK_AB R203, R6, R203 ;  /* 0x000000cb06cb723e */ /* 0x000fe200000000ff */
[----:B------:R-:W-:-:S05]  /*1eb40*/  IMAD.MOV.U32 R6, RZ, RZ, R4 ;  /* 0x000000ffff067224 */ /* 0x000fca00078e0004 */
[----:B------:R-:W0:Y:S01]  /*1eb50*/  MUFU.EX2 R199, R199 ;  /* 0x000000c700c77308 */ /* 0x000e220000000800 */
[----:B-1----:R-:W-:-:S07]  /*1eb60*/  FADD.FTZ R13, R197, R13 ;  /* 0x0000000dc50d7221 */ /* 0x002fce0000010000 */
[----:B------:R-:W1:Y:S01]  /*1eb70*/  MUFU.EX2 R12, R167 ;  /* 0x000000a7000c7308 */ /* 0x000e620000000800 */
[C---:B--2---:R-:W-:Y:S01]  /*1eb80*/  FADD.FTZ R13, R9.reuse, R13 ;  /* 0x0000000d090d7221 */ /* 0x044fe20000010000 */
[----:B------:R-:W-:Y:S01]  /*1eb90*/  F2FP.F16.F32.PACK_AB R197, R9, R197 ;  /* 0x000000c509c5723e */ /* 0x000fe200000000ff */
[----:B------:R-:W-:-:S05]  /*1eba0*/  IMAD.MOV.U32 R9, RZ, RZ, R218 ;  /* 0x000000ffff097224 */ /* 0x000fca00078e00da */
        /* <DEDUP_REMOVED lines=18> */
[----:B------:R-:W-:Y:S06]  /*1ecd0*/  @P3 BRA `(.L_x_2852) ;  /* 0xffffffb000643947 */ /* 0x000fec000383ffff */
[----:B------:R-:W-:Y:S05]  /*1ece0*/  BSYNC B1 ;  /* 0x0000000000017941 */ /* 0x000fea0003800000 */
.L_x_2841:
[----:B------:R-:W-:Y:S05]  /*1ecf0*/  BSYNC B0 ;  /* 0x0000000000007941 */ /* 0x000fea0003800000 */
.L_x_2840:
[----:B------:R-:W-:Y:S01]  /*1ed00*/  ISETP.GE.AND P2, PT, R8, R229, PT ;  /* 0x000000e50800720c */ /* 0x000fe20003f46270 */
[----:B------:R-:W-:-:S12]  /*1ed10*/  BSSY B0, `(.L_x_2853) ;  /* 0x000048b000007945 */ /* 0x000fd80003800000 */
[----:B------:R-:W-:Y:S05]  /*1ed20*/  @!P2 BRA `(.L_x_2854) ;  /* 0x000000480024a947 */ /* 0x000fea0003800000 */
[----:B------:R-:W-:Y:S02]  /*1ed30*/  IMAD.MOV.U32 R6, RZ, RZ, R4 ;  /* 0x000000ffff067224 */ /* 0x000fe400078e0004 */
[----:B------:R-:W-:Y:S02]  /*1ed40*/  IMAD.MOV.U32 R7, RZ, RZ, R5 ;  /* 0x000000ffff077224 */ /* 0x000fe400078e0005 */
[----:B------:R-:W-:Y:S02]  /*1ed50*/  IMAD.MOV.U32 R9, RZ, RZ, R218 ;  /* 0x000000ffff097224 */ /* 0x000fe400078e00da */
[----:B------:R-:W-:-:S07]  /*1ed60*/  IMAD.MOV.U32 R10, RZ, RZ, R216 ;  /* 0x000000ffff0a7224 */ /* 0x000fce00078e00d8 */
.L_x_2865:
[----:B------:R-:W-:-:S05]  /*1ed70*/  VIADD R11, R10, 0x1 ;  /* 0x000000010a0b7836 */ /* 0x000fca0000000000 */
[----:B------:R-:W-:-:S04]  /*1ed80*/  ISETP.NE.AND P2, PT, R11, 0x2, PT ;  /* 0x000000020b00780c */ /* 0x000fc80003f45270 */
[----:B------:R-:W-:Y:S02]  /*1ed90*/  SEL R11, R11, RZ, P2 ;  /* 0x000000ff0b0b7207 */ /* 0x000fe40001000000 */
[----:B------:R-:W-:Y:S02]  /*1eda0*/  SEL R218, RZ, 0x1, P2 ;  /* 0x00000001ffda7807 */ /* 0x000fe40001000000 */
[----:B------:R-:W-:Y:S02]  /*1edb0*/  MOV R216, R11 ;  /* 0x0000000b00d87202 */ /* 0x000fe40000000f00 */
[----:B------:R-:W-:Y:S01]  /*1edc0*/  LOP3.LUT R218, R9, R218, RZ, 0x3c, !PT ;  /* 0x000000da09da7212 */ /* 0x000fe200078e3cff */
[----:B------:R-:W-:Y:S06]  /*1edd0*/  @!P0 BRA `(.L_x_2855) ;  /* 0x0000000000048947 */ /* 0x000fec0003800000 */
[----:B------:R-:W-:Y:S01]  /*1ede0*/  BPT.TRAP 0x1 ;  /* 0x000000040000795c */ /* 0x000fe20000300000 */
.L_x_2855:
[----:B------:R-:W-:Y:S01]  /*1edf0*/  IMAD R4, R216, 0x8, R16 ;  /* 0x00000008d8047824 */ /* 0x000fe200078e0210 */
[----:B------:R-:W-:-:S04]  /*1ee00*/  SHF.L.U32 R5, R218, 0x1f, RZ ;  /* 0x0000001fda057819 */ /* 0x000fc800000006ff */
[----:B------:R0:W1:Y:S01]  /*1ee10*/  SYNCS.PHASECHK.TRANS64.TRYWAIT P2, [R4+URZ+0x38830], R5 ;  /* 0x03883005040075a7 */ /* 0x000062000804017f */
[----:B------:R-:W-:Y:S05]  /*1ee20*/  @!P0 BRA `(.L_x_2856) ;  /* 0x0000000000048947 */ /* 0x000fea0003800000 */
[----:B------:R-:W-:Y:S01]  /*1ee30*/  BPT.TRAP 0x1 ;  /* 0x000000040000795c */ /* 0x000fe20000300000 */
.L_x_2856:
[----:B------:R-:W-:Y:S01]  /*1ee40*/  IMAD R3, R216, 0xa00, R20 ;  /* 0x00000a00d8037824 */ /* 0x000fe200078e0214 */
[----:B------:R-:W-:Y:S03]  /*1ee50*/  BSSY B1, `(.L_x_2857) ;  /* 0x0000006000017945 */ /* 0x000fe60003800000 */
[C---:B------:R-:W-:Y:S02]  /*1ee60*/  VIADD R15, R3.reuse, 0x80 ;  /* 0x00000080030f7836 */ /* 0x040fe40000000000 */
[----:B------:R-:W-:Y:S01]  /*1ee70*/  VIADD R152, R3, 0x100 ;  /* 0x0000010003987836 */ /* 0x000fe20000000000 */
[----:B-1----:R-:W-:Y:S06]  /*1ee80*/  @P2 BRA `(.L_x_2858) ;  /* 0x0000000000082947 */ /* 0x002fec0003800000 */
[----:B------:R-:W1:Y:S02]  /*1ee90*/  SYNCS.PHASECHK.TRANS64.TRYWAIT P2, [R4+URZ+0x38830], R5 ;  /* 0x03883005040075a7 */ /* 0x000e64000804017f */
[----:B-1----:R-:W-:Y:S05]  /*1eea0*/  @!P2 BRA `(.L_x_2859) ;  /* 0x000001540050a947 */ /* 0x002fea0003800000 */
.L_x_2858:
[----:B------:R-:W-:Y:S05]  /*1eeb0*/  BSYNC B1 ;  /* 0x0000000000017941 */ /* 0x000fea0003800000 */
.L_x_2857:
[----:B------:R-:W2:Y:S04]  /*1eec0*/  LDL.64 R154, [R1+0x48] ;  /* 0x00004800019a7983 */ /* 0x000ea80000100a00 */
[----:B------:R-:W3:Y:S01]  /*1eed0*/  LDL.64 R156, [R1+0x50] ;  /* 0x00005000019c7983 */ /* 0x000ee20000100a00 */
[----:B01----:R-:W-:Y:S02]  /*1eee0*/  IMAD.MOV.U32 R4, RZ, RZ, R3 ;  /* 0x000000ffff047224 */ /* 0x003fe400078e0003 */
[----:B------:R-:W-:Y:S01]  /*1eef0*/  IMAD.MOV.U32 R5, RZ, RZ, 0x40000040 ;  /* 0x40000040ff057424 */ /* 0x000fe200078e00ff */
[----:B------:R-:W4:Y:S02]  /*1ef00*/  LDL.64 R232, [R1+0x38] ;  /* 0x0000380001e87983 */ /* 0x000f240000100a00 */
[----:B------:R-:W-:-:S02]  /*1ef10*/  R2UR UR6, R4 ;  /* 0x00000000040672ca */ /* 0x000fc400000e0000 */
        /* <DEDUP_REMOVED lines=8> */
[----:B------:R-:W-:Y:S01]  /*1efa0*/  IMAD.MOV.U32 R15, RZ, RZ, 0x40000040 ;  /* 0x40000040ff0f7424 */ /* 0x000fe200078e00ff */
[----:B------:R-:W-:-:S04]  /*1efb0*/  IADD3 R14, R3, 0x180, RZ ;  /* 0x00000180030e7810 */ /* 0x000fc80007ffe0ff */
        /* <DEDUP_REMOVED lines=22> */
[----:B------:R-:W-:Y:S01]  /*1f120*/  VIADD R4, R3, 0x200 ;  /* 0x0000020003047836 */ /* 0x000fe20000000000 */
        /* <DEDUP_REMOVED lines=101> */
[----:B----4-:R-:W-:Y:S02]  /*1f780*/  R2UR UR28, R232 ;  /* 0x00000000e81c72ca */ /* 0x010fe400000e0000 */
[----:B------:R-:W-:Y:S02]  /*1f790*/  R2UR UR29, R233 ;  /* 0x00000000e91d72ca */ /* 0x000fe400000e0000 */
[----:B------:R-:W3:Y:S01]  /*1f7a0*/  LDL.64 R232, [R1+0x30] ;  /* 0x0000300001e87983 */ /* 0x000ee20000100a00 */
        /* <DEDUP_REMOVED lines=732> */
.L_x_2860:
[----:B------:R-:W-:Y:S01]  /*22570*/  SHF.L.U32 R0, R9, 0x1f, RZ ;  /* 0x0000001f09007819 */ /* 0x000fe200000006ff */
[----:B------:R-:W-:-:S04]  /*22580*/  IMAD R9, R10, 0x8, R16 ;  /* 0x000000080a097824 */ /* 0x000fc800078e0210 */
[----:B------:R0:W1:Y:S01]  /*22590*/  SYNCS.PHASECHK.TRANS64.TRYWAIT P2, [R9+URZ+0x38850], R0 ;  /* 0x03885000090075a7 */ /* 0x000062000804017f */
[----:B------:R-:W-:Y:S05]  /*225a0*/  @!P0 BRA `(.L_x_2861) ;  /* 0x0000000000048947 */ /* 0x000fea0003800000 */
[----:B------:R-:W-:Y:S01]  /*225b0*/  BPT.TRAP 0x1 ;  /* 0x000000040000795c */ /* 0x000fe20000300000 */
.L_x_2861:
[----:B------:R-:W-:Y:S04]  /*225c0*/  BSSY B1, `(.L_x_2862) ;  /* 0x0000004000017945 */ /* 0x000fe80003800000 */
[----:B-1----:R-:W-:Y:S05]  /*225d0*/  @P2 BRA `(.L_x_2863) ;  /* 0x0000000000082947 */ /* 0x002fea0003800000 */
[----:B------:R-:W1:Y:S02]  /*225e0*/  SYNCS.PHASECHK.TRANS64.TRYWAIT P2, [R9+URZ+0x38850], R0 ;  /* 0x03885000090075a7 */ /* 0x000e64000804017f */
[----:B-1----:R-:W-:Y:S05]  /*225f0*/  @!P2 BRA `(.L_x_2864) ;  /* 0x0000011c0090a947 */ /* 0x002fea0003800000 */
.L_x_2863:
[----:B------:R-:W-:Y:S05]  /*22600*/  BSYNC B1 ;  /* 0x0000000000017941 */ /* 0x000fea0003800000 */
.L_x_2862:
[----:B01----:R-:W-:Y:S01]  /*22610*/  IADD3 R0, R16, 0x400, RZ ;  /* 0x0000040010007810 */ /* 0x003fe20007ffe0ff */
[----:B------:R-:W-:Y:S01]  /*22620*/  IMAD.MOV.U32 R3, RZ, RZ, 0x40000040 ;  /* 0x40000040ff037424 */ /* 0x000fe200078e00ff */
[----:B------:R-:W-:Y:S01]  /*22630*/  WARPGROUP.ARRIVE ;  /* 0x00000000000079c5 */ /* 0x000fe20000000000 */
[----:B------:R-:W-:Y:S01]  /*22640*/  IMAD.MOV.U32 R5, RZ, RZ, 0x40000040 ;  /* 0x40000040ff057424 */ /* 0x000fe200078e00ff */
[----:B------:R-:W-:Y:S01]  /*22650*/  SHF.R.U32.HI R0, RZ, 0x4, R0 ;  /* 0x00000004ff007819 */ /* 0x000fe20000011600 */
[----:B------:R-:W-:Y:S01]  /*22660*/  @!P1 IMAD R11, R11, 0x8, R16 ;  /* 0x000000080b0b9824 */ /* 0x000fe200078e0210 */
[----:B------:R-:W-:Y:S01]  /*22670*/  R2UR UR7, R3 ;  /* 0x00000000030772ca */ /* 0x000fe200000e0000 */
[----:B------:R-:W-:Y:S01]  /*22680*/  IMAD.MOV.U32 R3, RZ, RZ, 0x40000040 ;  /* 0x40000040ff037424 */ /* 0x000fe200078e00ff */
[----:B------:R-:W-:Y:S01]  /*22690*/  LOP3.LUT R0, R0, 0x3fff, RZ, 0xc0, !PT ;  /* 0x00003fff00007812 */ /* 0x000fe200078ec0ff */
[----:B------:R-:W-:Y:S01]  /*226a0*/  @!P1 VIADD R9, R9, 0x38860 ;  /* 0x0003886009099836 */ /* 0x000fe20000000000 */
[C---:B------:R-:W-:Y:S01]  /*226b0*/  ISETP.GT.AND P2, PT, R8.reuse, R229, PT ;  /* 0x000000e50800720c */ /* 0x040fe20003f44270 */
[----:B------:R-:W-:Y:S01]  /*226c0*/  VIADD R8, R8, 0xffffffff ;  /* 0xffffffff08087836 */ /* 0x000fe20000000000 */
        /* <DEDUP_REMOVED lines=10> */
[----:B------:R-:W-:Y:S01]  /*22770*/  VIADD R4, R2, 0x100 ;  /* 0x0000010002047836 */ /* 0x000fe20000000000 */
[----:B------:R-:W-:Y:S01]  /*22780*/  R2UR UR7, R5 ;  /* 0x00000000050772ca */ /* 0x000fe200000e0000 */
[----:B------:R-:W-:Y:S01]  /*22790*/  IMAD.MOV.U32 R5, RZ, RZ, 0x40000040 ;  /* 0x40000040ff057424 */ /* 0x000fe200078e00ff */
        /* <DEDUP_REMOVED lines=20> */
[----:B------:R-:W-:Y:S01]  /*228e0*/  IMAD.MOV.U32 R5, RZ, RZ, 0x40000040 ;  /* 0x40000040ff057424 */ /* 0x000fe200078e00ff */
[C---:B------:R-:W-:Y:S01]  /*228f0*/  IADD3 R4, R2.reuse, 0x180, RZ ;  /* 0x0000018002047810 */ /* 0x040fe20007ffe0ff */
[----:B------:R-:W-:Y:S01]  /*22900*/  VIADD R2, R2, 0x200 ;  /* 0x0000020002027836 */ /* 0x000fe20000000000 */
[----:B------:R-:W-:Y:S02]  /*22910*/  WARPGROUP.DEPBAR.LE gsb0, 0x0 ;  /* 0x00008000000079c5 */ /* 0x000fe40000010000 */
[----:B------:R-:W-:-:S15]  /*22920*/  WARPGROUP.ARRIVE ;  /* 0x00000000000079c5 */ /* 0x000fde0000000000 */
[----:B------:R-:W-:-:S04]  /*22930*/  NOP ;  /* 0x0000000000007918 */ /* 0x000fc80000000000 */
        /* <DEDUP_REMOVED lines=32> */
[----:B------:R-:W-:Y:S01]  /*22b40*/  FADD.FTZ R2, -R5, R7 ;  /* 0x0000000705027221 */ /* 0x000fe20000010100 */
[----:B------:R-:W-:Y:S01]  /*22b50*/  R2UR UR7, R3 ;  /* 0x00000000030772ca */ /* 0x000fe200000e0000 */
[----:B------:R-:W-:-:S04]  /*22b60*/  IMAD.U32 R3, RZ, RZ, UR38 ;  /* 0x00000026ff037e24 */ /* 0x000fc8000f8e00ff */
[----:B------:R-:W-:-:S04]  /*22b70*/  FMUL.FTZ R2, R2, R3 ;  /* 0x0000000302027220 */ /* 0x000fc80000410000 */
[----:B------:R0:W-:Y:S02]  /*22b80*/  MUFU.EX2 R0, R2 ;  /* 0x0000000200007308 */ /* 0x0001e40000000800 */
[----:B0-----:R-:W-:-:S04]  /*22b90*/  FMUL.FTZ R2, R5, R3 ;  /* 0x0000000305027220 */ /* 0x001fc80000410000 */
[-CC-:B------:R-:W-:Y:S01]  /*22ba0*/  FFMA.FTZ R200, R168, R3.reuse, -R2.reuse ;  /* 0x00000003a8c87223 */ /* 0x180fe20000010802 */
[-CC-:B------:R-:W-:Y:S01]  /*22bb0*/  FFMA.FTZ R208, R184, R3.reuse, -R2.reuse ;  /* 0x00000003b8d07223 */ /* 0x180fe20000010802 */
[----:B------:R-:W0:Y:S01]  /*22bc0*/  SHFL.BFLY PT, R168, R4, 0x2, 0x1f ;  /* 0x0c401f0004a87f89 */ /* 0x000e2200000e0000 */
        /* <DEDUP_REMOVED lines=10> */
[----:B------:R-:W1:Y:S08]  /*22c70*/  MUFU.EX2 R208, R208 ;  /* 0x000000d000d07308 */ /* 0x000e700000000800 */
[----:B------:R-:W2:Y:S01]  /*22c80*/  MUFU.EX2 R7, R7 ;  /* 0x0000000700077308 */ /* 0x000ea20000000800 */
[----:B0-----:R-:W-:-:S07]  /*22c90*/  FMNMX.FTZ R4, R4, R168, !PT ;  /* 0x000000a804047209 */ /* 0x001fce0007810000 */
[----:B------:R-:W0:Y:S01]  /*22ca0*/  MUFU.EX2 R210, R210 ;  /* 0x000000d200d27308 */ /* 0x000e220000000800 */
[----:B-1----:R-:W-:Y:S01]  /*22cb0*/  FFMA.FTZ R13, R0, R13, R208 ;  /* 0x0000000d000d7223 */ /* 0x002fe200000100d0 */
[----:B------:R-:W1:Y:S06]  /*22cc0*/  SHFL.BFLY PT, R168, R4, 0x1, 0x1f ;  /* 0x0c201f0004a87f89 */ /* 0x000e6c00000e0000 */
[----:B------:R-:W3:Y:S01]  /*22cd0*/  MUFU.EX2 R184, R184 ;  /* 0x000000b800b87308 */ /* 0x000ee20000000800 */
[C---:B--2---:R-:W-:Y:S01]  /*22ce0*/  FADD.FTZ R13, R7.reuse, R13 ;  /* 0x0000000d070d7221 */ /* 0x044fe20000010000 */
[----:B------:R-:W-:-:S06]  /*22cf0*/  F2FP.F16.F32.PACK_AB R208, R7, R208 ;  /* 0x000000d007d0723e */ /* 0x000fcc00000000ff */
[----:B------:R-:W-:Y:S08]  /*22d00*/  MUFU.EX2 R204, R204 ;  /* 0x000000cc00cc7308 */ /* 0x000ff00000000800 */
[----:B------:R-:W-:Y:S01]  /*22d10*/  MUFU.EX2 R10, R10 ;  /* 0x0000000a000a7308 */ /* 0x000fe20000000800 */
[----:B-1----:R-:W-:-:S07]  /*22d20*/  FMNMX.FTZ R4, R4, R168, !PT ;  /* 0x000000a804047209 */ /* 0x002fce0007810000 */
        /* <DEDUP_REMOVED lines=12> */
[----:B------:R-:W-:Y:S01]  /*22df0*/  @!P1 IADD3 R165, R11, 0x38840, RZ ;  /* 0x000388400ba59810 */ /* 0x000fe20007ffe0ff */
[----:B------:R-:W-:Y:S01]  /*22e00*/  HGMMA.64x256x16.F32 R24, R192, gdesc[UR4].tnspB, R24, gsb0 ;  /* 0x43e00004c0187df0 */ /* 0x000fe20008000818 */
[----:B------:R-:W-:Y:S02]  /*22e10*/  MUFU.EX2 R196, R196 ;  /* 0x000000c400c47308 */ /* 0x000fe40000000800 */
[----:B------:R-:W-:-:S06]  /*22e20*/  @!P1 PRMT R165, RZ, 0x654, R165 ;  /* 0x00000654ffa59816 */ /* 0x000fcc00000000a5 */
[----:B------:R-:W-:Y:S08]  /*22e30*/  MUFU.EX2 R160, R160 ;  /* 0x000000a000a07308 */ /* 0x000ff00000000800 */
[----:B------:R-:W-:Y:S08]  /*22e40*/  MUFU.EX2 R198, R198 ;  /* 0x000000c600c67308 */ /* 0x000ff00000000800 */
[----:B------:R-:W-:Y:S01]  /*22e50*/  MUFU.EX2 R161, R161 ;  /* 0x000000a100a17308 */ /* 0x000fe20000000800 */
[----:B------:R-:W-:-:S02]  /*22e60*/  WARPGROUP.DEPBAR.LE gsb0, 0x0 ;  /* 0x00008000000079c5 */ /* 0x000fc40000010000 */
[-CC-:B------:R-:W-:Y:S01]  /*22e70*/  FFMA.FTZ R192, R152, R3.reuse, -R2.reuse ;  /* 0x0000000398c07223 */ /* 0x180fe20000010802 */
[-CC-:B------:R-:W-:Y:S01]  /*22e80*/  FFMA.FTZ R152, R153, R3.reuse, -R2.reuse ;  /* 0x0000000399987223 */ /* 0x180fe20000010802 */
[-C--:B------:R-:W-:Y:S01]  /*22e90*/  FFMA.FTZ R194, R156, R3.reuse, -R2 ;  /* 0x000000039cc27223 */ /* 0x080fe20000010802 */
[C---:B------:R-:W-:Y:S01]  /*22ea0*/  FADD.FTZ R153, -R4.reuse, R6 ;  /* 0x0000000604997221 */ /* 0x040fe20000010100 */
[-C--:B------:R-:W-:Y:S01]  /*22eb0*/  FMUL.FTZ R156, R4, R3.reuse ;  /* 0x00000003049c7220 */ /* 0x080fe20000410000 */
[-C--:B------:R-:W-:Y:S01]  /*22ec0*/  FFMA.FTZ R2, R157, R3.reuse, -R2 ;  /* 0x000000039d027223 */ /* 0x080fe20000010802 */
[----:B------:R1:W-:Y:S01]  /*22ed0*/  @!P1 SYNCS.ARRIVE.TRANS64.RED.A1T0 RZ, [R165+URZ], RZ ;  /* 0x000000ffa5ff99a7 */ /* 0x0003e2000810043f */
[-C--:B------:R-:W-:Y:S01]  /*22ee0*/  FMUL.FTZ R153, R153, R3.reuse ;  /* 0x0000000399997220 */ /* 0x080fe20000410000 */
        /* <DEDUP_REMOVED lines=17> */
[----:B------:R-:W4:Y:S01]  /*23000*/  MUFU.EX2 R209, R209 ;  /* 0x000000d100d17308 */ /* 0x000f220000000800 */
[-CC-:B--2---:R-:W-:Y:S01]  /*23010*/  FFMA.FTZ R153, R187, R3.reuse, -R156.reuse ;  /* 0x00000003bb997223 */ /* 0x184fe2000001089c */
[-CC-:B------:R-:W-:Y:S01]  /*23020*/  FFMA.FTZ R162, R154, R3.reuse, -R156.reuse ;  /* 0x000000039aa27223 */ /* 0x180fe2000001089c */
[-CC-:B------:R-:W-:Y:S01]  /*23030*/  FFMA.FTZ R155, R155, R3.reuse, -R156.reuse ;  /* 0x000000039b9b7223 */ /* 0x180fe2000001089c */
[-CC-:B------:R-:W-:Y:S01]  /*23040*/  FFMA.FTZ R158, R158, R3.reuse, -R156.reuse ;  /* 0x000000039e9e7223 */ /* 0x180fe2000001089c */
[----:B------:R-:W-:Y:S01]  /*23050*/  FFMA.FTZ R156, R159, R3, -R156 ;  /* 0x000000039f9c7223 */ /* 0x000fe2000001089c */
[----:B0-----:R-:W-:Y:S01]  /*23060*/  FADD.FTZ R159, R210, R13 ;  /* 0x0000000dd29f7221 */ /* 0x001fe20000010000 */
[----:B-1----:R-:W-:Y:S01]  /*23070*/  @!P1 PRMT R165, RZ, 0x654, R9 ;  /* 0x00000654ffa59816 */ /* 0x002fe20000000009 */
[----:B------:R-:W0:Y:S01]  /*23080*/  MUFU.EX2 R153, R153 ;  /* 0x0000009900997308 */ /* 0x000e220000000800 */
[C---:B---3--:R-:W-:Y:S01]  /*23090*/  F2FP.F16.F32.PACK_AB R210, R184.reuse, R210 ;  /* 0x000000d2b8d2723e */ /* 0x048fe200000000ff */
[----:B------:R-:W-:Y:S01]  /*230a0*/  FADD.FTZ R159, R184, R159 ;  /* 0x0000009fb89f7221 */ /* 0x000fe20000010000 */
[----:B------:R1:W-:Y:S05]  /*230b0*/  @!P1 SYNCS.ARRIVE.TRANS64.RED.A1T0 RZ, [R165+URZ], RZ ;  /* 0x000000ffa5ff99a7 */ /* 0x0003ea000810043f */
[----:B------:R-:W2:Y:S01]  /*230c0*/  MUFU.EX2 R211, R211 ;  /* 0x000000d300d37308 */ /* 0x000ea20000000800 */
[----:B----4-:R-:W-:-:S07]  /*230d0*/  FFMA.FTZ R12, R2, R12, R209 ;  /* 0x0000000c020c7223 */ /* 0x010fce00000100d1 */
[----:B------:R-:W3:Y:S01]  /*230e0*/  MUFU.EX2 R164, R164 ;  /* 0x000000a400a47308 */ /* 0x000ee20000000800 */
[C---:B0-----:R-:W-:Y:S01]  /*230f0*/  FADD.FTZ R12, R153.reuse, R12 ;  /* 0x0000000c990c7221 */ /* 0x041fe20000010000 */
[----:B------:R-:W-:-:S06]  /*23100*/  F2FP.F16.F32.PACK_AB R209, R153, R209 ;  /* 0x000000d199d1723e */ /* 0x000fcc00000000ff */
[----:B------:R-:W0:Y:S01]  /*23110*/  MUFU.EX2 R205, R205 ;  /* 0x000000cd00cd7308 */ /* 0x000e220000000800 */
[----:B--2---:R-:W-:-:S07]  /*23120*/  FADD.FTZ R13, R211, R12 ;  /* 0x0000000cd30d7221 */ /* 0x004fce0000010000 */
[----:B------:R-:W2:Y:S01]  /*23130*/  MUFU.EX2 R157, R157 ;  /* 0x0000009d009d7308 */ /* 0x000ea20000000800 */
[C---:B---3--:R-:W-:Y:S01]  /*23140*/  FADD.FTZ R13, R164.reuse, R13 ;  /* 0x0000000da40d7221 */ /* 0x048fe20000010000 */
[----:B------:R-:W-:-:S06]  /*23150*/  F2FP.F16.F32.PACK_AB R211, R164, R211 ;  /* 0x000000d3a4d3723e */ /* 0x000fcc00000000ff */
[----:B------:R-:W3:Y:S08]  /*23160*/  MUFU.EX2 R207, R207 ;  /* 0x000000cf00cf7308 */ /* 0x000ef00000000800 */
[----:B------:R-:W4:Y:S08]  /*23170*/  MUFU.EX2 R11, R183 ;  /* 0x000000b7000b7308 */ /* 0x000f300000000800 */
[----:B------:R5:W-:Y:S08]  /*23180*/  MUFU.EX2 R12, R163 ;  /* 0x000000a3000c7308 */ /* 0x000bf00000000800 */
[----:B------:R-:W1:Y:S01]  /*23190*/  MUFU.EX2 R201, R201 ;  /* 0x000000c900c97308 */ /* 0x000e620000000800 */
[----:B-----5:R-:W-:Y:S01]  /*231a0*/  FADD.FTZ R163, R204, R159 ;  /* 0x0000009fcca37221 */ /* 0x020fe20000010000 */
[----:B0-----:R-:W-:Y:S01]  /*231b0*/  FADD.FTZ R159, R205, R13 ;  /* 0x0000000dcd9f7221 */ /* 0x001fe20000010000 */
[----:B------:R-:W-:-:S02]  /*231c0*/  F2FP.F16.F32.PACK_AB R204, R10, R204 ;  /* 0x000000cc0acc723e */ /* 0x000fc400000000ff */
[----:B------:R-:W-:Y:S01]  /*231d0*/  FADD.FTZ R13, R10, R163 ;  /* 0x000000a30a0d7221 */ /* 0x000fe20000010000 */
[C---:B--2---:R-:W-:Y:S01]  /*231e0*/  FADD.FTZ R159, R157.reuse, R159 ;  /* 0x0000009f9d9f7221 */ /* 0x044fe20000010000 */
        /* <DEDUP_REMOVED lines=40> */
[----:B------:R-:W-:Y:S02]  /*23470*/  F2FP.F16.F32.PACK_AB R199, R7, R199 ;  /* 0x000000c707c7723e */ /* 0x000fe400000000ff */
[----:B------:R-:W-:-:S04]  /*23480*/  MOV R7, R5 ;  /* 0x0000000500077202 */ /* 0x000fc80000000f00 */
        /* <DEDUP_REMOVED lines=14> */
[----:B------:R-:W-:Y:S02]  /*23570*/  IMAD.MOV.U32 R6, RZ, RZ, R4 ;  /* 0x000000ffff067224 */ /* 0x000fe400078e0004 */
[----:B-1----:R-:W-:-:S04]  /*23580*/  FADD.FTZ R159, R158, R159 ;  /* 0x0000009f9e9f7221 */ /* 0x002fc80000010000 */
[C---:B0-----:R-:W-:Y:S01]  /*23590*/  FADD.FTZ R12, R156.reuse, R159 ;  /* 0x0000009f9c0c7221 */ /* 0x041fe20000010000 */
[----:B------:R-:W-:Y:S01]  /*235a0*/  F2FP.F16.F32.PACK_AB R195, R156, R158 ;  /* 0x0000009e9cc3723e */ /* 0x000fe200000000ff */
[----:B------:R-:W-:Y:S06]  /*235b0*/  @P2 BRA `(.L_x_2865) ;  /* 0xffffffb400ec2947 */ /* 0x000fec000383ffff */
.L_x_2854:
[----:B------:R-:W-:Y:S05]  /*235c0*/  BSYNC B0 ;  /* 0x0000000000007941 */ /* 0x000fea0003800000 */
.L_x_2853:
        /* <DEDUP_REMOVED lines=131> */
.L_x_2866:
[----:B------:R-:W-:Y:S01]  /*23e00*/  IMAD R10, R216, 0x8, R16 ;  /* 0x00000008d80a7824 */ /* 0x000fe200078e0210 */
[----:B------:R-:W-:-:S04]  /*23e10*/  SHF.L.U32 R0, R218, 0x1f, RZ ;  /* 0x0000001fda007819 */ /* 0x000fc800000006ff */
[----:B------:R0:W1:Y:S01]  /*23e20*/  SYNCS.PHASECHK.TRANS64.TRYWAIT P2, [R10+URZ+0x38850], R0 ;  /* 0x038850000a0075a7 */ /* 0x000062000804017f */
[----:B------:R-:W-:Y:S05]  /*23e30*/  @!P0 BRA `(.L_x_2867) ;  /* 0x0000000000048947 */ /* 0x000fea0003800000 */
[----:B------:R-:W-:Y:S01]  /*23e40*/  BPT.TRAP 0x1 ;  /* 0x000000040000795c */ /* 0x000fe20000300000 */
.L_x_2867:
[----:B------:R-:W-:Y:S04]  /*23e50*/  BSSY B0, `(.L_x_2868) ;  /* 0x0000004000007945 */ /* 0x000fe80003800000 */
[----:B-1----:R-:W-:Y:S05]  /*23e60*/  @P2 BRA `(.L_x_2869) ;  /* 0x0000000000082947 */ /* 0x002fea0003800000 */
[----:B------:R-:W1:Y:S02]  /*23e70*/  SYNCS.PHASECHK.TRANS64.TRYWAIT P0, [R10+URZ+0x38850], R0 ;  /* 0x038850000a0075a7 */ /* 0x000e64000800017f */
[----:B-1----:R-:W-:Y:S05]  /*23e80*/  @!P0 BRA `(.L_x_2870) ;  /* 0x0000010400808947 */ /* 0x002fea0003800000 */
.L_x_2869:
[----:B------:R-:W-:Y:S05]  /*23e90*/  BSYNC B0 ;  /* 0x0000000000007941 */ /* 0x000fea0003800000 */
.L_x_2868:
[----:B------:R-:W-:Y:S01]  /*23ea0*/  VIADD R16, R16, 0x400 ;  /* 0x0000040010107836 */ /* 0x000fe20000000000 */
[----:B------:R-:W2:Y:S01]  /*23eb0*/  LDL.LU R11, [R1+0x78] ;  /* 0x00007800010b7983 */ /* 0x000ea20000300800 */
[----:B------:R-:W-:Y:S01]  /*23ec0*/  IMAD.MOV.U32 R7, RZ, RZ, 0x40000040 ;  /* 0x40000040ff077424 */ /* 0x000fe200078e00ff */
[----:B------:R-:W-:Y:S01]  /*23ed0*/  WARPGROUP.ARRIVE ;  /* 0x00000000000079c5 */ /* 0x000fe20000000000 */
[----:B------:R-:W-:Y:S01]  /*23ee0*/  IMAD.MOV.U32 R9, RZ, RZ, 0x40000040 ;  /* 0x40000040ff097424 */ /* 0x000fe200078e00ff */
[----:B------:R-:W-:Y:S01]  /*23ef0*/  SHF.R.U32.HI R16, RZ, 0x4, R16 ;  /* 0x00000004ff107819 */ /* 0x000fe20000011610 */
[----:B01----:R-:W0:Y:S01]  /*23f00*/  SHFL.BFLY PT, R0, R13, 0x2, 0x1f ;  /* 0x0c401f000d007f89 */ /* 0x003e2200000e0000 */
[----:B------:R-:W-:Y:S01]  /*23f10*/  R2UR UR7, R7 ;  /* 0x00000000070772ca */ /* 0x000fe200000e0000 */
[----:B------:R-:W-:Y:S01]  /*23f20*/  IMAD.MOV.U32 R7, RZ, RZ, 0x40000040 ;  /* 0x40000040ff077424 */ /* 0x000fe200078e00ff */
[----:B------:R-:W-:Y:S01]  /*23f30*/  LOP3.LUT R16, R16, 0x3fff, RZ, 0xc0, !PT ;  /* 0x00003fff10107812 */ /* 0x000fe200078ec0ff */
[----:B------:R-:W-:Y:S01]  /*23f40*/  @!P1 VIADD R10, R10, 0x38860 ;  /* 0x000388600a0a9836 */ /* 0x000fe20000000000 */
[----:B------:R-:W-:Y:S01]  /*23f50*/  MOV R154, 0xff800000 ;  /* 0xff800000009a7802 */ /* 0x000fe20000000f00 */
[----:B------:R-:W-:Y:S01]  /*23f60*/  IMAD.MOV.U32 R153, RZ, RZ, -0x800000 ;  /* 0xff800000ff997424 */ /* 0x000fe200078e00ff */
[----:B------:R-:W-:-:S02]  /*23f70*/  LOP3.LUT R16, R16, 0x2800000, RZ, 0xfc, !PT ;  /* 0x0280000010107812 */ /* 0x000fc400078efcff */
[----:B------:R-:W-:-:S03]  /*23f80*/  @!P1 PRMT R10, RZ, 0x654, R10 ;  /* 0x00000654ff0a9816 */ /* 0x000fc6000000000a */
[C---:B------:R-:W-:Y:S02]  /*23f90*/  IMAD R6, R216.reuse, 0xa00, R16 ;  /* 0x00000a00d8067824 */ /* 0x040fe400078e0210 */
[----:B------:R-:W-:Y:S02]  /*23fa0*/  VIADD R216, R216, 0x1 ;  /* 0x00000001d8d87836 */ /* 0x000fe40000000000 */
[C---:B------:R-:W-:Y:S01]  /*23fb0*/  VIADD R8, R6.reuse, 0x80 ;  /* 0x0000008006087836 */ /* 0x040fe20000000000 */
[----:B------:R-:W-:Y:S02]  /*23fc0*/  R2UR UR6, R6 ;  /* 0x00000000060672ca */ /* 0x000fe400000e0000 */
[----:B------:R-:W-:-:S04]  /*23fd0*/  ISETP.NE.AND P2, PT, R216, 0x2, PT ;  /* 0x00000002d800780c */ /* 0x000fc80003f45270 */
[----:B------:R-:W-:Y:S01]  /*23fe0*/  SEL R216, R216, RZ, P2 ;  /* 0x000000ffd8d87207 */ /* 0x000fe20001000000 */
[----:B0-----:R-:W-:-:S05]  /*23ff0*/  FADD.FTZ R0, R0, R13 ;  /* 0x0000000d00007221 */ /* 0x001fca0000010000 */
[----:B------:R-:W0:Y:S01]  /*24000*/  SHFL.BFLY PT, R2, R0, 0x1, 0x1f ;  /* 0x0c201f0000027f89 */ /* 0x000e2200000e0000 */
[----:B------:R-:W-:Y:S01]  /*24010*/  HGMMA.64x256x16.F32 R24, R208, gdesc[UR4].tnspB, R24, gsb0 ;  /* 0x43e00004d0187df0 */ /* 0x000fe20008000818 */
[----:B------:R-:W-:Y:S02]  /*24020*/  R2UR UR6, R8 ;  /* 0x00000000080672ca */ /* 0x000fe400000e0000 */
[----:B------:R-:W-:Y:S01]  /*24030*/  R2UR UR7, R9 ;  /* 0x00000000090772ca */ /* 0x000fe200000e0000 */
[----:B------:R-:W-:Y:S01]  /*24040*/  IMAD.MOV.U32 R9, RZ, RZ, 0x40000040 ;  /* 0x40000040ff097424 */ /* 0x000fe200078e00ff */
[----:B------:R-:W-:Y:S01]  /*24050*/  IADD3 R8, R6, 0x100, RZ ;  /* 0x0000010006087810 */ /* 0x000fe20007ffe0ff */
[----:B0-----:R-:W-:-:S05]  /*24060*/  FADD.FTZ R0, R0, R2 ;  /* 0x0000000200007221 */ /* 0x001fca0000010000 */
[----:B------:R-:W-:-:S13]  /*24070*/  FSETP.NE.FTZ.AND P0, PT, R0, RZ, PT ;  /* 0x000000ff0000720b */ /* 0x000fda0003f15000 */
[----:B------:R-:W0:Y:S02]  /*24080*/  @P0 MUFU.LG2 R2, R0 ;  /* 0x0000000000020308 */ /* 0x000e240000000c00 */
[----:B0-----:R-:W-:Y:S01]  /*24090*/  @P0 FMUL.FTZ R2, R2, 0.69314718246459960938 ;  /* 0x3f31721802020820 */ /* 0x001fe20000410000 */
[----:B--2---:R-:W-:Y:S01]  /*240a0*/  IADD3 R11, R11, 0x1, RZ ;  /* 0x000000010b0b7810 */ /* 0x004fe20007ffe0ff */
[----:B------:R-:W-:Y:S02]  /*240b0*/  WARPGROUP.DEPBAR.LE gsb0, 0x0 ;  /* 0x00008000000079c5 */ /* 0x000fe40000010000 */
[----:B------:R-:W-:Y:S02]  /*240c0*/  WARPGROUP.ARRIVE ;  /* 0x00000000000079c5 */ /* 0x000fe40000000000 */
[----:B------:R-:W-:Y:S04]  /*240d0*/  STL [R1+0x78], R11 ;  /* 0x0000780b01007387 */ /* 0x000fe80000100800 */
[----:B------:R-:W-:Y:S01]  /*240e0*/  HGMMA.64x256x16.F32 R24, R204, gdesc[UR4].tnspB, R24, gsb0 ;  /* 0x43e00004cc187df0 */ /* 0x000fe20008000818 */
[----:B------:R-:W-:Y:S01]  /*240f0*/  R2UR UR6, R8 ;  /* 0x00000000080672ca */ /* 0x000fe200000e0000 */
[----:B------:R-:W-:Y:S01]  /*24100*/  VIADD R8, R6, 0x180 ;  /* 0x0000018006087836 */ /* 0x000fe20000000000 */
[----:B------:R-:W-:Y:S01]  /*24110*/  R2UR UR7, R9 ;  /* 0x00000000090772ca */ /* 0x000fe200000e0000 */
[----:B------:R-:W-:-:S02]  /*24120*/  IMAD.MOV.U32 R9, RZ, RZ, 0x40000040 ;  /* 0x40000040ff097424 */ /* 0x000fc400078e00ff */
        /* <DEDUP_REMOVED lines=14> */
[----:B0-----:R-:W-:-:S05]  /*24210*/  FADD.FTZ R6, R6, R12 ;  /* 0x0000000c06067221 */ /* 0x001fca0000010000 */
[----:B------:R-:W0:Y:S02]  /*24220*/  SHFL.BFLY PT, R7, R6, 0x1, 0x1f ;  /* 0x0c201f0006077f89 */ /* 0x000e2400000e0000 */
[----:B0-----:R-:W-:Y:S01]  /*24230*/  FADD.FTZ R6, R6, R7 ;  /* 0x0000000706067221 */ /* 0x001fe20000010000 */
[----:B------:R-:W-:-:S04]  /*24240*/  @P0 FMUL.FTZ R7, R3, 0.69314718246459960938 ;  /* 0x3f31721803070820 */ /* 0x000fc80000410000 */
[----:B------:R-:W-:Y:S01]  /*24250*/  FSETP.NE.FTZ.AND P3, PT, R6, RZ, PT ;  /* 0x000000ff0600720b */ /* 0x000fe20003f75000 */
[----:B------:R-:W-:Y:S01]  /*24260*/  @P0 FFMA.FTZ R154, R7, R5, R2 ;  /* 0x00000005079a0223 */ /* 0x000fe20000010002 */
[----:B------:R-:W-:-:S06]  /*24270*/  IMAD.MOV.U32 R2, RZ, RZ, RZ ;  /* 0x000000ffff027224 */ /* 0x000fcc00078e00ff */
[----:B------:R0:W-:Y:S01]  /*24280*/  @P0 MUFU.RCP R2, R0 ;  /* 0x0000000000020308 */ /* 0x0001e20000001000 */
[----:B------:R-:W-:-:S07]  /*24290*/  PLOP3.LUT P0, PT, PT, PT, PT, 0x8, 0x0 ;  /* 0x000000000000781c */ /* 0x000fce0003f0e170 */
[----:B------:R-:W1:Y:S01]  /*242a0*/  @P3 MUFU.LG2 R5, R6 ;  /* 0x0000000600053308 */ /* 0x000e620000000c00 */
[----:B0-----:R-:W-:-:S07]  /*242b0*/  IMAD.MOV.U32 R0, RZ, RZ, RZ ;  /* 0x000000ffff007224 */ /* 0x001fce00078e00ff */
[----:B------:R0:W2:Y:S02]  /*242c0*/  @P3 MUFU.RCP R0, R6 ;  /* 0x0000000600003308 */ /* 0x0000a40000001000 */
[----:B0-----:R-:W-:Y:S01]  /*242d0*/  @P3 FMUL.FTZ R6, R3, 0.69314718246459960938 ;  /* 0x3f31721803063820 */ /* 0x001fe20000410000 */
[----:B------:R-:W-:Y:S01]  /*242e0*/  SEL R3, RZ, 0x1, P2 ;  /* 0x00000001ff037807 */ /* 0x000fe20001000000 */
[----:B-1----:R-:W-:-:S03]  /*242f0*/  @P3 FMUL.FTZ R5, R5, 0.69314718246459960938 ;  /* 0x3f31721805053820 */ /* 0x002fc60000410000 */
        /* <DEDUP_REMOVED lines=135> */
.L_x_2753:
        /* <DEDUP_REMOVED lines=18> */
[----:B------:R-:W4:Y:S01]  /*24c90*/  LDL.LU R155, [R1+0x74] ;  /* 0x00007400019b7983 */ /* 0x000f220000300800 */
[----:B------:R-:W-:-:S02]  /*24ca0*/  F2FP.F16.F32.PACK_AB R14, R37, R36 ;  /* 0x00000024250e723e */ /* 0x000fc400000000ff */
[----:B------:R-:W-:Y:S01]  /*24cb0*/  F2FP.F16.F32.PACK_AB R15, R39, R38 ;  /* 0x00000026270f723e */ /* 0x000fe200000000ff */
[----:B-----5:R-:W4:Y:S01]  /*24cc0*/  LDL.LU R152, [R1+0x68] ;  /* 0x0000680001987983 */ /* 0x020f220000300800 */
[----:B------:R-:W-:Y:S02]  /*24cd0*/  MOV R2, R16 ;  /* 0x0000001000027202 */ /* 0x000fe40000000f00 */
[----:B---3--:R-:W-:Y:S01]  /*24ce0*/  MOV R3, R0 ;  /* 0x0000000000037202 */ /* 0x008fe20000000f00 */
[----:B------:R-:W-:Y:S02]  /*24cf0*/  BAR.SYNC.DEFER_BLOCKING 0x1, 0x100 ;  /* 0x0044000000007b1d */ /* 0x000fe40000010000 */
[----:B--2---:R-:W-:-:S03]  /*24d00*/  IMAD.WIDE R20, R8, 0x2, R2 ;  /* 0x0000000208147825 */ /* 0x004fc600078e0202 */
        /* <DEDUP_REMOVED lines=159> */
[----:B-1----:R-:W-:Y:S01]  /*25700*/  LOP3.LUT R4, R0, 0x380, RZ, 0xc0, !PT ;  /* 0x0000038000047812 */ /* 0x002fe200078ec0ff */
[----:B------:R-:W-:Y:S01]  /*25710*/  IMAD.X R21, RZ, RZ, R21, P0 ;  /* 0x000000ffff157224 */ /* 0x000fe200000e0615 */
[----:B----4-:R-:W-:Y:S02]  /*25720*/  IADD3 R10, P0, R156, UR6, RZ ;  /* 0x000000069c0a7c10 */ /* 0x010fe4000ff1e0ff */
[----:B------:R-:W-:Y:S02]  /*25730*/  SHF.R.U64 R4, R4, 0x3, RZ ;  /* 0x0000000304047819 */ /* 0x000fe400000012ff */
[----:B------:R-:W-:Y:S02]  /*25740*/  IADD3.X R11, R155, UR7, RZ, P0, !PT ;  /* 0x000000079b0b7c10 */ /* 0x000fe400087fe4ff */
[----:B------:R-:W-:Y:S02]  /*25750*/  ISETP.NE.U32.AND P0, PT, RZ, UR4, PT ;  /* 0x00000004ff007c0c */ /* 0x000fe4000bf05070 */
[----:B------:R-:W-:-:S02]  /*25760*/  LOP3.LUT R20, R4, R0, RZ, 0x3c, !PT ;  /* 0x0000000004147212 */ /* 0x000fc400078e3cff */
[----:B------:R-:W-:Y:S02]  /*25770*/  ISETP.NE.AND.EX P0, PT, RZ, UR5, PT, P0 ;  /* 0x00000005ff007c0c */ /* 0x000fe4000bf05300 */
[----:B------:R-:W-:Y:S02]  /*25780*/  MOV R20, R20 ;  /* 0x0000001400147202 */ /* 0x000fe40000000f00 */
[----:B------:R-:W-:Y:S02]  /*25790*/  F2FP.F16.F32.PACK_AB R12, R145, R144 ;  /* 0x00000090910c723e */ /* 0x000fe400000000ff */
[----:B------:R-:W-:Y:S02]  /*257a0*/  F2FP.F16.F32.PACK_AB R13, R147, R146 ;  /* 0x00000092930d723e */ /* 0x000fe400000000ff */
[----:B------:R-:W-:Y:S02]  /*257b0*/  F2FP.F16.F32.PACK_AB R14, R149, R148 ;  /* 0x00000094950e723e */ /* 0x000fe400000000ff */
[----:B------:R-:W-:-:S05]  /*257c0*/  F2FP.F16.F32.PACK_AB R15, R151, R150 ;  /* 0x00000096970f723e */ /* 0x000fca00000000ff */
[----:B------:R1:W-:Y:S01]  /*257d0*/  STSM.16.M88.4 [R20], R12 ;  /* 0x0000000c14007844 */ /* 0x0003e20000000200 */
[----:B------:R-:W-:Y:S01]  /*257e0*/  IMAD.MOV.U32 R21, RZ, RZ, 0x9b8 ;  /* 0x000009b8ff157424 */ /* 0x000fe200078e00ff */
[----:B------:R-:W-:Y:S01]  /*257f0*/  BAR.SYNC.DEFER_BLOCKING 0x1, 0x100 ;  /* 0x0044000000007b1d */ /* 0x000fe20000010000 */
[----:B-1----:R-:W-:-:S05]  /*25800*/  @P0 IADD3 R12, P2, R156, UR4, RZ ;  /* 0x000000049c0c0c10 */ /* 0x002fca000ff5e0ff */
[----:B------:R-:W-:Y:S01]  /*25810*/  ULDC UR4, c[0x0][0xa88] ;  /* 0x0002a20000047ab9 */ /* 0x000fe20000000800 */
[----:B------:R-:W-:Y:S01]  /*25820*/  @P0 IADD3.X R13, R155, UR5, RZ, P2, !PT ;  /* 0x000000059b0d0c10 */ /* 0x000fe200097fe4ff */
[----:B------:R-:W-:Y:S01]  /*25830*/  IMAD.U32 R0, RZ, RZ, UR4 ;  /* 0x00000004ff007e24 */ /* 0x000fe2000f8e00ff */
[----:B------:R-:W-:Y:S01]  /*25840*/  ISETP.NE.AND P2, PT, R152, RZ, PT ;  /* 0x000000ff9800720c */ /* 0x000fe20003f45270 */
[----:B------:R-:W-:-:S03]  /*25850*/  ULDC UR4, c[0x0][0xad4] ;  /* 0x0002b50000047ab9 */ /* 0x000fc60000000800 */
[----:B------:R-:W-:-:S04]  /*25860*/  SEL R4, R152, UR4, P2 ;  /* 0x0000000498047c07 */ /* 0x000fc80009000000 */
[----:B------:R-:W-:Y:S01]  /*25870*/  ISETP.GT.AND P2, PT, R4, 0x1, PT ;  /* 0x000000010400780c */ /* 0x000fe20003f44270 */
[----:B------:R-:W-:Y:S02]  /*25880*/  ULDC.64 UR8, c[0x0][0x208] ;  /* 0x0000820000087ab9 */ /* 0x000fe40000000a00 */
[----:B------:R1:W5:Y:S01]  /*25890*/  @P0 LDG.E R0, desc[UR8][R12.64] ;  /* 0x000000080c000981 */ /* 0x000362000c1e1900 */
[----:B------:R-:W-:-:S04]  /*258a0*/  SEL R21, R21, 0x978, P2 ;  /* 0x0000097815157807 */ /* 0x000fc80001000000 */
[----:B------:R2:W3:Y:S08]  /*258b0*/  LDC.64 R14, c[0x0][R21+0x220] ;  /* 0x00008800150e7b82 */ /* 0x0004f00000000a00 */
[----:B-1----:R2:W1:Y:S01]  /*258c0*/  LDC.64 R12, c[0x0][R21+0x218] ;  /* 0x00008600150c7b82 */ /* 0x0024620000000a00 */
[----:B------:R-:W-:-:S04]  /*258d0*/  ISETP.NE.U32.AND P1, PT, RZ, UR6, PT ;  /* 0x00000006ff007c0c */ /* 0x000fc8000bf25070 */
[----:B------:R-:W-:Y:S02]  /*258e0*/  ISETP.NE.AND.EX P1, PT, RZ, UR7, PT, P1 ;  /* 0x00000007ff007c0c */ /* 0x000fe4000bf25310 */
[----:B------:R-:W-:-:S11]  /*258f0*/  MOV R9, RZ ;  /* 0x000000ff00097202 */ /* 0x000fd60000000f00 */
[----:B------:R2:W5:Y:S01]  /*25900*/  @P1 LDG.E R9, desc[UR8][R10.64] ;  /* 0x000000080a091981 */ /* 0x000562000c1e1900 */
[----:B------:R-:W-:Y:S05]  /*25910*/  @P0 BRA `(.L_x_2873) ;  /* 0x0000000000140947 */ /* 0x000fea0003800000 */
[----:B------:R-:W-:Y:S05]  /*25920*/  @!P1 BRA `(.L_x_2873) ;  /* 0x0000000000109947 */ /* 0x000fea0003800000 */
[----:B------:R-:W-:Y:S02]  /*25930*/  ULDC.64 UR4, c[0x0][0x208] ;  /* 0x0000820000047ab9 */ /* 0x000fe40000000a00 */
[----:B-----5:R-:W4:Y:S04]  /*25940*/  LDG.E R0, desc[UR4][R10.64] ;  /* 0x000000040a007981 */ /* 0x020f28000c1e1900 */
[----:B--2---:R-:W4:Y:S02]  /*25950*/  LDG.E R10, desc[UR4][R10.64+0x4] ;  /* 0x000004040a0a7981 */ /* 0x004f24000c1e1900 */
[----:B----4-:R-:W-:-:S07]  /*25960*/  IMAD.IADD R0, R10, 0x1, -R0 ;  /* 0x000000010a007824 */ /* 0x010fce00078e0a00 */
.L_x_2873:
[----:B------:R-:W4:Y:S01]  /*25970*/  LDL.LU R8, [R1+0x6c] ;  /* 0x00006c0001087983 */ /* 0x000f220000300800 */
[----:B------:R-:W0:Y:S03]  /*25980*/  LDC R157, c[0x0][0xbe8] ;  /* 0x0002fa00ff9d7b82 */ /* 0x000e260000000800 */
[----:B------:R-:W3:Y:S04]  /*25990*/  LDL.LU R4, [R1+0x8c] ;  /* 0x00008c0001047983 */ /* 0x000ee80000300800 */
[----:B------:R-:W3:Y:S01]  /*259a0*/  LDL R158, [R1+0x88] ;  /* 0x00008800019e7983 */ /* 0x000ee20000100800 */
[----:B--2---:R-:W2:Y:S01]  /*259b0*/  LDC.64 R10, c[0x0][R21+0x228] ;  /* 0x00008a00150a7b82 */ /* 0x004ea20000000a00 */
[----:B------:R-:W-:-:S02]  /*259c0*/  ISETP.NE.U32.AND P0, PT, RZ, UR6, PT ;  /* 0x00000006ff007c0c */ /* 0x000fc4000bf05070 */
[----:B------:R-:W2:Y:S02]  /*259d0*/  LDL R160, [R1+0xb8] ;  /* 0x0000b80001a07983 */ /* 0x000ea40000100800 */
[----:B------:R-:W-:Y:S02]  /*259e0*/  ISETP.NE.AND.EX P0, PT, RZ, UR7, PT, P0 ;  /* 0x00000007ff007c0c */ /* 0x000fe4000bf05300 */
[----:B------:R-:W2:Y:S01]  /*259f0*/  LDL R159, [R1+0xa4] ;  /* 0x0000a400019f7983 */ /* 0x000ea20000100800 */
[----:B0-----:R-:W-:Y:S01]  /*25a00*/  ISETP.NE.AND P1, PT, R157, 0x1, PT ;  /* 0x000000019d00780c */ /* 0x001fe20003f25270 */
[-C--:B-1----:R-:W-:Y:S02]  /*25a10*/  IMAD R20, R13, R237.reuse, RZ ;  /* 0x000000ed0d147224 */ /* 0x082fe400078e02ff */
[----:B------:R-:W-:-:S10]  /*25a20*/  IMAD.WIDE.U32 R12, R12, R237, RZ ;  /* 0x000000ed0c0c7225 */ /* 0x000fd400078e00ff */
[----:B------:R-:W0:Y:S08]  /*25a30*/  @P1 LDC R155, c[0x0][0xbec] ;  /* 0x0002fb00ff9b1b82 */ /* 0x000e300000000800 */
[----:B------:R-:W1:Y:S01]  /*25a40*/  @P1 LDC R156, c[0x0][0xbf0] ;  /* 0x0002fc00ff9c1b82 */ /* 0x000e620000000800 */
[----:B------:R-:W-:Y:S02]  /*25a50*/  IMAD.IADD R20, R13, 0x1, R20 ;  /* 0x000000010d147824 */ /* 0x000fe400078e0214 */
[----:B-----5:R-:W-:Y:S01]  /*25a60*/  IMAD R0, R0, R157, RZ ;  /* 0x0000009d00007224 */ /* 0x020fe200078e02ff */
[----:B------:R-:W-:Y:S01]  /*25a70*/  ULDC.64 UR4, c[0x0][0x208] ;  /* 0x0000820000047ab9 */ /* 0x000fe20000000a00 */
[----:B----4-:R-:W-:-:S02]  /*25a80*/  SEL R8, R8, RZ, !P0 ;  /* 0x000000ff08087207 */ /* 0x010fc40004000000 */
[----:B---3--:R-:W-:-:S03]  /*25a90*/  SEL R4, R4, RZ, !P0 ;  /* 0x000000ff04047207 */ /* 0x008fc60004000000 */
[----:B------:R-:W-:-:S04]  /*25aa0*/  IMAD R15, R15, R8, RZ ;  /* 0x000000080f0f7224 */ /* 0x000fc800078e02ff */
[C---:B------:R-:W-:Y:S02]  /*25ab0*/  IMAD R4, R14.reuse, R4, R15 ;  /* 0x000000040e047224 */ /* 0x040fe400078e020f */
[----:B------:R-:W-:-:S04]  /*25ac0*/  IMAD.WIDE.U32 R14, R14, R8, RZ ;  /* 0x000000080e0e7225 */ /* 0x000fc800078e00ff */
[----:B------:R-:W-:Y:S01]  /*25ad0*/  IMAD.IADD R15, R15, 0x1, R4 ;  /* 0x000000010f0f7824 */ /* 0x000fe200078e0204 */
[--C-:B------:R-:W-:Y:S02]  /*25ae0*/  IADD3 R14, P0, P3, R14, R12, R9.reuse ;  /* 0x0000000c0e0e7210 */ /* 0x100fe40007b1e009 */
[----:B------:R-:W-:Y:S02]  /*25af0*/  SHF.R.S32.HI R4, RZ, 0x1f, R9 ;  /* 0x0000001fff047819 */ /* 0x000fe40000011409 */
[----:B------:R-:W-:Y:S02]  /*25b00*/  SEL R12, R158, RZ, P2 ;  /* 0x000000ff9e0c7207 */ /* 0x000fe40001000000 */
[----:B------:R-:W-:Y:S02]  /*25b10*/  IADD3.X R15, R15, R20, R4, P0, P3 ;  /* 0x000000140f0f7210 */ /* 0x000fe400007e6404 */
[----:B------:R-:W-:Y:S01]  /*25b20*/  IADD3 R20, R235, R231, RZ ;  /* 0x000000e7eb147210 */ /* 0x000fe20007ffe0ff */
[----:B--2---:R-:W-:-:S02]  /*25b30*/  IMAD R152, R11, R12, RZ ;  /* 0x0000000c0b987224 */ /* 0x004fc400078e02ff */
[----:B------:R-:W-:-:S04]  /*25b40*/  IMAD.WIDE.U32 R12, R10, R12, RZ ;  /* 0x0000000c0a0c7225 */ /* 0x000fc800078e00ff */
[----:B0-----:R-:W-:-:S04]  /*25b50*/  @P1 IMAD.HI.U32 R10, R20, R155, RZ ;  /* 0x0000009b140a1227 */ /* 0x001fc800078e00ff */
[----:B------:R-:W-:Y:S01]  /*25b60*/  IMAD.MOV.U32 R155, RZ, RZ, R20 ;  /* 0x000000ffff9b7224 */ /* 0x000fe200078e0014 */
[----:B-1----:R-:W-:Y:S02]  /*25b70*/  @P1 SHF.R.U32.HI R155, RZ, R156, R10 ;  /* 0x0000009cff9b1219 */ /* 0x002fe4000001160a */
[----:B------:R0:W1:Y:S03]  /*25b80*/  LDC.64 R10, c[0x0][R21+0x210] ;  /* 0x00008400150a7b82 */ /* 0x0000660000000a00 */
[----:B0-----:R-:W-:-:S04]  /*25b90*/  IMAD.MOV R21, RZ, RZ, -R155 ;  /* 0x000000ffff157224 */ /* 0x001fc800078e0a9b */
[----:B------:R-:W-:Y:S01]  /*25ba0*/  IMAD R21, R157, R21, R20 ;  /* 0x000000159d157224 */ /* 0x000fe200078e0214 */
[----:B------:R-:W-:Y:S01]  /*25bb0*/  IADD3 R12, P0, P3, R155, R14, R12 ;  /* 0x0000000e9b0c7210 */ /* 0x000fe20007b1e00c */
[----:B------:R-:W-:Y:S01]  /*25bc0*/  IMAD.IADD R152, R13, 0x1, R152 ;  /* 0x000000010d987824 */ /* 0x000fe200078e0298 */
[----:B------:R-:W-:Y:S02]  /*25bd0*/  SHF.R.S32.HI R13, RZ, 0x1f, R155 ;  /* 0x0000001fff0d7819 */ /* 0x000fe4000001149b */
[----:B------:R-:W-:Y:S02]  /*25be0*/  SHF.R.S32.HI R14, RZ, 0x1f, R21 ;  /* 0x0000001fff0e7819 */ /* 0x000fe40000011415 */
[----:B------:R-:W-:Y:S01]  /*25bf0*/  IADD3.X R13, R13, R15, R152, P0, P3 ;  /* 0x0000000f0d0d7210 */ /* 0x000fe200007e6498 */
[----:B-1----:R-:W-:-:S04]  /*25c00*/  IMAD R11, R11, R21, RZ ;  /* 0x000000150b0b7224 */ /* 0x002fc800078e02ff */
[C---:B------:R-:W-:Y:S02]  /*25c10*/  IMAD R11, R10.reuse, R14, R11 ;  /* 0x0000000e0a0b7224 */ /* 0x040fe400078e020b */
[----:B------:R-:W0:Y:S01]  /*25c20*/  LDC.64 R14, c[0x0][0xba8] ;  /* 0x0002ea00ff0e7b82 */ /* 0x000e220000000a00 */
[----:B------:R-:W-:-:S07]  /*25c30*/  IMAD.WIDE.U32 R12, R10, R21, R12 ;  /* 0x000000150a0c7225 */ /* 0x000fce00078e000c */
[----:B0-----:R-:W0:Y:S08]  /*25c40*/  @!P2 LDC R14, c[0x0][0xb50] ;  /* 0x0002d400ff0eab82 */ /* 0x001e300000000800 */
[----:B------:R-:W1:Y:S01]  /*25c50*/  @!P2 LDC R15, c[0x0][0xb54] ;  /* 0x0002d500ff0fab82 */ /* 0x000e620000000800 */
[----:B------:R-:W-:Y:S01]  /*25c60*/  IMAD.IADD R11, R13, 0x1, R11 ;  /* 0x000000010d0b7824 */ /* 0x000fe200078e020b */
[----:B0-----:R-:W-:-:S04]  /*25c70*/  LEA R14, P0, R12, R14, 0x2 ;  /* 0x0000000e0c0e7211 */ /* 0x001fc800078010ff */
[----:B-1----:R-:W-:Y:S01]  /*25c80*/  LEA.HI.X R15, R12, R15, R11, 0x2, P0 ;  /* 0x0000000f0c0f7211 */ /* 0x002fe200000f140b */
[----:B------:R-:W-:Y:S04]  /*25c90*/  SHFL.IDX PT, R10, R14, RZ, 0x1c1f ;  /* 0x001c1fff0e0a7589 */ /* 0x000fe800000e0000 */
[----:B------:R-:W0:Y:S04]  /*25ca0*/  SHFL.IDX PT, R11, R15, RZ, 0x1c1f ;  /* 0x001c1fff0f0b7589 */ /* 0x000e2800000e0000 */
[----:B------:R-:W-:Y:S04]  /*25cb0*/  SHFL.IDX PT, R12, R14, 0x1, 0x1c1f ;  /* 0x003c1f000e0c7f89 */ /* 0x000fe800000e0000 */
[----:B------:R1:W2:Y:S01]  /*25cc0*/  SHFL.IDX PT, R13, R15, 0x1, 0x1c1f ;  /* 0x003c1f000f0d7f89 */ /* 0x0002a200000e0000 */
[----:B------:R-:W-:Y:S01]  /*25cd0*/  LOP3.LUT P0, RZ, R159, 0x3, RZ, 0xc0, !PT ;  /* 0x000000039fff7812 */ /* 0x000fe2000780c0ff */
[----:B-1----:R-:W-:-:S05]  /*25ce0*/  IMAD.IADD R15, R160, 0x1, R231 ;  /* 0x00000001a00f7824 */ /* 0x002fca00078e02e7 */
[C---:B------:R-:W-:Y:S02]  /*25cf0*/  IADD3 R14, R15.reuse, 0x8, RZ ;  /* 0x000000080f0e7810 */ /* 0x040fe40007ffe0ff */
[-C--:B------:R-:W-:Y:S02]  /*25d00*/  ISETP.GE.OR P3, PT, R15, R0.reuse, P0 ;  /* 0x000000000f00720c */ /* 0x080fe40000766670 */
[----:B------:R-:W-:-:S11]  /*25d10*/  ISETP.GE.OR P0, PT, R14, R0, P0 ;  /* 0x000000000e00720c */ /* 0x000fd60000706670 */
[----:B0-----:R0:W-:Y:S04]  /*25d20*/  @!P3 ST.E desc[UR4][R10.64], R154 ;  /* 0x0000009a0a00b985 */ /* 0x0011e8000c101904 */
[----:B--2---:R0:W-:Y:S01]  /*25d30*/  @!P0 ST.E desc[UR4][R12.64], R153 ;  /* 0x000000990c008985 */ /* 0x0041e2000c101904 */
[----:B------:R-:W-:Y:S05]  /*25d40*/  @P2 BRA `(.L_x_2874) ;  /* 0x0000000c00f02947 */ /* 0x000fea0003800000 */
[----:B------:R-:W0:Y:S01]  /*25d50*/  LDL R159, [R1+0x60] ;  /* 0x00006000019f7983 */ /* 0x000e220000100800 */
[----:B------:R-:W-:Y:S01]  /*25d60*/  IMAD.SHL.U32 R160, R212, 0x40, RZ ;  /* 0x00000040d4a07824 */ /* 0x000fe200078e00ff */
[----:B------:R-:W1:Y:S02]  /*25d70*/  @P1 LDC R21, c[0x0][0xbec] ;  /* 0x0002fb00ff151b82 */ /* 0x000e640000000800 */
[----:B------:R2:W5:Y:S04]  /*25d80*/  LDL R89, [R1+0xa0] ;  /* 0x0000a00001597983 */ /* 0x0005680000100800 */
[----:B------:R2:W5:Y:S01]  /*25d90*/  LDL R88, [R1+0x7c] ;  /* 0x00007c0001587983 */ /* 0x0005620000100800 */
[----:B------:R-:W-:Y:S01]  /*25da0*/  ULDC.64 UR4, c[0x0][0x208] ;  /* 0x0000820000047ab9 */ /* 0x000fe20000000a00 */
[----:B------:R-:W3:Y:S02]  /*25db0*/  @P1 LDC R85, c[0x0][0xbf0] ;  /* 0x0002fc00ff551b82 */ /* 0x000ee40000000800 */
[----:B------:R2:W5:Y:S04]  /*25dc0*/  LDL R87, [R1+0x84] ;  /* 0x0000840001577983 */ /* 0x0005680000100800 */
[----:B------:R2:W5:Y:S01]  /*25dd0*/  LDL R86, [R1+0x80] ;  /* 0x0000800001567983 */ /* 0x0005620000100800 */
[----:B------:R-:W-:Y:S01]  /*25de0*/  BSSY B1, `(.L_x_2875) ;  /* 0x00000aa000017945 */ /* 0x000fe20003800000 */
[----:B0-----:R-:W-:-:S04]  /*25df0*/  IMAD R11, R159, 0x8, R160 ;  /* 0x000000089f0b7824 */ /* 0x001fc800078e02a0 */
[----:B------:R-:W-:-:S03]  /*25e00*/  IMAD.WIDE R2, R11, 0x2, R2 ;  /* 0x000000020b027825 */ /* 0x000fc600078e0202 */
        /* <DEDUP_REMOVED lines=36> */
[----:B------:R-:W-:Y:S02]  /*26050*/  LOP3.LUT R36, R36, R37, RZ, 0x3c, !PT ;  /* 0x0000002524247212 */ /* 0x000fe400078e3cff */
        /* <DEDUP_REMOVED lines=8> */
[----:B------:R-:W-:Y:S01]  /*260e0*/  IADD3.X R37, RZ, R3, RZ, P0, !PT ;  /* 0x00000003ff257210 */ /* 0x000fe200007fe4ff */
[----:B------:R-:W5:Y:S01]  /*260f0*/  LD.E.128 R40, desc[UR4][R40.64] ;  /* 0x0000000428287980 */ /* 0x000f62000c101d00 */
        /* <DEDUP_REMOVED lines=10> */
[C---:B------:R-:W-:Y:S02]  /*261a0*/  LOP3.LUT R13, R2.reuse, 0x380, RZ, 0xc0, !PT ;  /* 0x00000380020d7812 */ /* 0x040fe400078ec0ff */
[----:B------:R-:W-:Y:S01]  /*261b0*/  IADD3 R11, P2, R2, 0xf000, RZ ;  /* 0x0000f000020b7810 */ /* 0x000fe20007f5e0ff */
        /* <DEDUP_REMOVED lines=8> */
[----:B------:R-:W-:-:S02]  /*26240*/  LOP3.LUT R10, R11, 0x380, RZ, 0xc0, !PT ;  /* 0x000003800b0a7812 */ /* 0x000fc400078ec0ff */
[----:B------:R-:W-:Y:S02]  /*26250*/  SHF.R.U64 R60, R60, 0x3, RZ ;  /* 0x000000033c3c7819 */ /* 0x000fe400000012ff */
[----:B------:R-:W-:Y:S02]  /*26260*/  SHF.R.U64 R64, R64, 0x3, RZ ;  /* 0x0000000340407819 */ /* 0x000fe400000012ff */
[----:B------:R-:W-:Y:S02]  /*26270*/  SHF.R.U64 R68, R68, 0x3, RZ ;  /* 0x0000000344447819 */ /* 0x000fe400000012ff */
[----:B------:R-:W-:Y:S02]  /*26280*/  SHF.R.U64 R72, R72, 0x3, RZ ;  /* 0x0000000348487819 */ /* 0x000fe400000012ff */
[----:B------:R-:W-:Y:S02]  /*26290*/  SHF.R.U64 R76, R76, 0x3, RZ ;  /* 0x000000034c4c7819 */ /* 0x000fe400000012ff */
[----:B------:R-:W-:-:S02]  /*262a0*/  LOP3.LUT R12, R13, R2, RZ, 0x3c, !PT ;  /* 0x000000020d0c7212 */ /* 0x000fc400078e3cff */
[----:B------:R-:W-:Y:S01]  /*262b0*/  SHF.R.U64 R2, R10, 0x3, RZ ;  /* 0x000000030a027819 */ /* 0x000fe200000012ff */
[--C-:B------:R-:W-:Y:S01]  /*262c0*/  IMAD.X R81, RZ, RZ, R3.reuse, P2 ;  /* 0x000000ffff517224 */ /* 0x100fe200010e0603 */
        /* <DEDUP_REMOVED lines=9> */
[-C--:B------:R-:W-:Y:S01]  /*26360*/  IADD3.X R61, RZ, R3.reuse, RZ, P0, !PT ;  /* 0x00000003ff3d7210 */ /* 0x080fe200007fe4ff */
[----:B------:R-:W5:Y:S01]  /*26370*/  LD.E.128 R64, desc[UR4][R64.64] ;  /* 0x0000000440407980 */ /* 0x000f62000c101d00 */
[----:B------:R-:W-:-:S02]  /*26380*/  MOV R13, R3 ;  /* 0x00000003000d7202 */ /* 0x000fc40000000f00 */
[----:B------:R-:W-:Y:S01]  /*26390*/  LOP3.LUT R80, R2, R11, RZ, 0x3c, !PT ;  /* 0x0000000b02507212 */ /* 0x000fe200078e3cff */
[----:B------:R-:W5:Y:S04]  /*263a0*/  LD.E.128 R68, desc[UR4][R68.64] ;  /* 0x0000000444447980 */ /* 0x000f68000c101d00 */
        /* <DEDUP_REMOVED lines=19> */
[----:B------:R-:W-:Y:S01]  /*264e0*/  IMAD.WIDE.U32 R2, R237, UR4, R2 ;  /* 0x00000004ed027c25 */ /* 0x000fe2000f8e0002 */
[----:B------:R-:W-:-:S03]  /*264f0*/  SHF.R.S32.HI R11, RZ, 0x1f, R8 ;  /* 0x0000001fff0b7819 */ /* 0x000fc60000011408 */
[----:B-1----:R-:W-:-:S04]  /*26500*/  @P1 IMAD.HI.U32 R4, R10, R21, RZ ;  /* 0x000000150a041227 */ /* 0x002fc800078e00ff */
[----:B------:R-:W-:Y:S01]  /*26510*/  IMAD R3, R237, UR5, R3 ;  /* 0x00000005ed037c24 */ /* 0x000fe2000f8e0203 */
[----:B------:R-:W-:Y:S01]  /*26520*/  ULDC.64 UR4, c[0x0][0xaf0] ;  /* 0x0002bc0000047ab9 */ /* 0x000fe20000000a00 */
[----:B------:R-:W-:Y:S01]  /*26530*/  IMAD.MOV.U32 R9, RZ, RZ, R10 ;  /* 0x000000ffff097224 */ /* 0x000fe200078e000a */
[----:B---3--:R-:W-:Y:S01]  /*26540*/  @P1 SHF.R.U32.HI R9, RZ, R85, R4 ;  /* 0x00000055ff091219 */ /* 0x008fe20000011604 */
        /* <DEDUP_REMOVED lines=16> */
[C---:B------:R-:W-:Y:S02]  /*26650*/  IMAD R11, R157.reuse, UR5, R4 ;  /* 0x000000059d0b7c24 */ /* 0x040fe4000f8e0204 */
[----:B------:R-:W-:Y:S01]  /*26660*/  IMAD.WIDE.U32 R2, R157, UR4, R2 ;  /* 0x000000049d027c25 */ /* 0x000fe2000f8e0002 */
[----:B------:R-:W-:Y:S01]  /*26670*/  ISETP.GE.AND P2, PT, R231, R0, PT ;  /* 0x00000000e700720c */ /* 0x000fe20003f46270 */
[----:B------:R-:W-:-:S02]  /*26680*/  ULDC.64 UR4, c[0x0][0xa80] ;  /* 0x0002a00000047ab9 */ /* 0x000fc40000000a00 */
[----:B------:R-:W-:Y:S01]  /*26690*/  VIADD R8, R16, 0x38820 ;  /* 0x0003882010087836 */ /* 0x000fe20000000000 */
[----:B------:R-:W-:Y:S01]  /*266a0*/  IADD3 R3, R3, R11, RZ ;  /* 0x0000000b03037210 */ /* 0x000fe20007ffe0ff */
[----:B------:R-:W-:Y:S01]  /*266b0*/  VIADD R9, R231, 0x20 ;  /* 0x00000020e7097836 */ /* 0x000fe20000000000 */
[C---:B------:R-:W-:Y:S02]  /*266c0*/  LEA R4, P3, R2.reuse, UR4, 0x1 ;  /* 0x0000000402047c11 */ /* 0x040fe4000f8608ff */
[----:B------:R-:W-:Y:S02]  /*266d0*/  PRMT R8, RZ, 0x654, R8 ;  /* 0x00000654ff087816 */ /* 0x000fe40000000008 */
[----:B------:R-:W-:Y:S02]  /*266e0*/  LEA.HI.X R84, R2, UR5, R3, 0x1, P3 ;  /* 0x0000000502547c11 */ /* 0x000fe400098f0c03 */
[-C--:B------:R-:W-:Y:S01]  /*266f0*/  ISETP.GE.AND P1, PT, R9, R0.reuse, PT ;  /* 0x000000000900720c */ /* 0x080fe20003f26270 */
[----:B------:R-:W-:Y:S01]  /*26700*/  VIADD R9, R231, 0x40 ;  /* 0x00000040e7097836 */ /* 0x000fe20000000000 */
[----:B0-----:R2:W-:Y:S01]  /*26710*/  SYNCS.ARRIVE.TRANS64.RED.A1T0 RZ, [R8+URZ], RZ ;  /* 0x000000ff08ff79a7 */ /* 0x0015e2000810043f */
[----:B------:R2:W0:Y:S04]  /*26720*/  SHFL.IDX PT, R85, R4, RZ, 0x181f ;  /* 0x00181fff04557589 */ /* 0x00042800000e0000 */
[----:B------:R2:W1:Y:S01]  /*26730*/  SHFL.IDX PT, R21, R84, RZ, 0x181f ;  /* 0x00181fff54157589 */ /* 0x00046200000e0000 */
        /* <DEDUP_REMOVED lines=9> */
[----:B-1----:R-:W-:Y:S02]  /*267d0*/  @!P5 LEA.HI.X R3, R18, R21, R19, 0x1, P6 ;  /* 0x000000151203d211 */ /* 0x002fe400030f0c13 */
[----:B--2--5:R-:W-:-:S03]  /*267e0*/  @!P4 LEA R8, P6, R88, R85, 0x1 ;  /* 0x000000555808c211 */ /* 0x024fc600078c08ff */
        /* <DEDUP_REMOVED lines=9> */
.L_x_2876:
[----:B------:R-:W-:Y:S05]  /*26880*/  BSYNC B1 ;  /* 0x0000000000017941 */ /* 0x000fea0003800000 */
.L_x_2875:
[----:B---3-5:R3:W4:Y:S01]  /*26890*/  SHFL.IDX PT, R13, R84, 0x1, 0x181f ;  /* 0x00381f00540d7f89 */ /* 0x02872200000e0000 */
        /* <DEDUP_REMOVED lines=10> */
[----:B--2---:R-:W-:Y:S02]  /*26940*/  @!P3 LEA R8, P5, R88, R11, 0x1 ;  /* 0x0000000b5808b211 */ /* 0x004fe400078a08ff */
        /* <DEDUP_REMOVED lines=10> */
.L_x_2878:
[----:B------:R-:W-:Y:S05]  /*269f0*/  BSYNC B1 ;  /* 0x0000000000017941 */ /* 0x000fea0003800000 */
.L_x_2877:
        /* <DEDUP_REMOVED lines=11> */
[-C--:B--2---:R-:W-:Y:S02]  /*26ab0*/  @!P2 LEA R8, P5, R88, R9.reuse, 0x1 ;  /* 0x000000095808a211 */ /* 0x084fe400078a08ff */
        /* <DEDUP_REMOVED lines=10> */
.L_x_2880:
[----:B------:R-:W-:Y:S05]  /*26b60*/  BSYNC B1 ;  /* 0x0000000000017941 */ /* 0x000fea0003800000 */
.L_x_2879:
        /* <DEDUP_REMOVED lines=11> */
[----:B--2---:R-:W-:Y:S02]  /*26c20*/  @!P4 LEA R8, P1, R88, R15, 0x1 ;  /* 0x0000000f5808c211 */ /* 0x004fe400078208ff */
[----:B----4-:R-:W-:Y:S02]  /*26c30*/  @!P3 LEA.HI.X R3, R18, R13, R19, 0x1, P0 ;  /* 0x0000000d1203b211 */ /* 0x010fe400000f0c13 */
        /* <DEDUP_REMOVED lines=13> */
.L_x_2874:
[----:B------:R-:W1:Y:S01]  /*26d10*/  @P1 LDC R3, c[0x0][0xbec] ;  /* 0x0002fb00ff031b82 */ /* 0x000e620000000800 */
[----:B------:R-:W-:Y:S01]  /*26d20*/  ULDC.64 UR4, c[0x0][0xb08] ;  /* 0x0002c20000047ab9 */ /* 0x000fe20000000a00 */
[----:B0-----:R-:W-:Y:S01]  /*26d30*/  IMAD.MOV.U32 R10, RZ, RZ, R20 ;  /* 0x000000ffff0a7224 */ /* 0x001fe200078e0014 */
[----:B------:R-:W-:Y:S01]  /*26d40*/  IADD3 R155, R234, 0xf0, RZ ;  /* 0x000000f0ea9b7810 */ /* 0x000fe20007ffe0ff */
[----:B------:R-:W-:Y:S01]  /*26d50*/  IMAD R4, R4, UR4, RZ ;  /* 0x0000000404047c24 */ /* 0x000fe2000f8e02ff */
[C---:B------:R-:W-:Y:S01]  /*26d60*/  IADD3 R161, R234.reuse, 0xd8, RZ ;  /* 0x000000d8eaa17810 */ /* 0x040fe20007ffe0ff */
[C---:B------:R-:W-:Y:S01]  /*26d70*/  VIADD R153, R234.reuse, 0xf8 ;  /* 0x000000f8ea997836 */ /* 0x040fe20000000000 */
[C---:B------:R-:W-:Y:S01]  /*26d80*/  IADD3 R167, R234.reuse, 0xc0, RZ ;  /* 0x000000c0eaa77810 */ /* 0x040fe20007ffe0ff */
[----:B------:R-:W0:Y:S01]  /*26d90*/  @P1 LDC R2, c[0x0][0xbf0] ;  /* 0x0002fc00ff021b82 */ /* 0x000e220000000800 */
[----:B------:R-:W-:Y:S01]  /*26da0*/  IMAD R4, R9, UR5, R4 ;  /* 0x0000000509047c24 */ /* 0x000fe2000f8e0204 */
        /* <DEDUP_REMOVED lines=13> */
[----:B------:R-:W-:Y:S01]  /*26e80*/  VIADD R177, R234, 0x98 ;  /* 0x00000098eab17836 */ /* 0x000fe20000000000 */
[----:B------:R-:W-:Y:S01]  /*26e90*/  BSSY B1, `(.L_x_2882) ;  /* 0x00000f5000017945 */ /* 0x000fe20003800000 */
[----:B-1----:R-:W-:Y:S01]  /*26ea0*/  @P1 IMAD.HI.U32 R3, R20, R3, RZ ;  /* 0x0000000314031227 */ /* 0x002fe200078e00ff */
[----:B------:R-:W-:-:S02]  /*26eb0*/  SHF.R.S32.HI R153, RZ, 0x1f, R153 ;  /* 0x0000001fff997819 */ /* 0x000fc40000011499 */
[----:B------:R-:W-:Y:S01]  /*26ec0*/  SHF.R.S32.HI R155, RZ, 0x1f, R155 ;  /* 0x0000001fff9b7819 */ /* 0x000fe2000001149b */
[C---:B------:R-:W-:Y:S01]  /*26ed0*/  VIADD R181, R234.reuse, 0x88 ;  /* 0x00000088eab57836 */ /* 0x040fe20000000000 */
[----:B------:R-:W-:Y:S01]  /*26ee0*/  SHF.R.S32.HI R159, RZ, 0x1f, R159 ;  /* 0x0000001fff9f7819 */ /* 0x000fe2000001149f */
[C---:B------:R-:W-:Y:S01]  /*26ef0*/  VIADD R183, R234.reuse, 0x80 ;  /* 0x00000080eab77836 */ /* 0x040fe20000000000 */
        /* <DEDUP_REMOVED lines=13> */
[----:B------:R-:W-:Y:S01]  /*26fd0*/  VIADD R189, R234, 0x68 ;  /* 0x00000068eabd7836 */ /* 0x000fe20000000000 */
        /* <DEDUP_REMOVED lines=8> */
[----:B------:R-:W-:Y:S01]  /*27060*/  SHF.R.S32.HI R8, RZ, 0x1f, R10 ;  /* 0x0000001fff087819 */ /* 0x000fe2000001140a */
        /* <DEDUP_REMOVED lines=20> */
[C---:B------:R-:W-:Y:S01]  /*271b0*/  VIADD R157, R234.reuse, 0xe8 ;  /* 0x000000e8ea9d7836 */ /* 0x040fe20000000000 */
[----:B------:R-:W-:Y:S01]  /*271c0*/  SHF.R.S32.HI R193, RZ, 0x1f, R193 ;  /* 0x0000001fffc17819 */ /* 0x000fe200000114c1 */
[----:B------:R-:W-:Y:S01]  /*271d0*/  IMAD R9, R9, UR4, RZ ;  /* 0x0000000409097c24 */ /* 0x000fe2000f8e02ff */
[----:B------:R-:W-:Y:S01]  /*271e0*/  IADD3 R3, R3, R8, RZ ;  /* 0x0000000803037210 */ /* 0x000fe20007ffe0ff */
[----:B------:R-:W-:Y:S01]  /*271f0*/  VIADD R195, R234, 0x50 ;  /* 0x00000050eac37836 */ /* 0x000fe20000000000 */
[----:B------:R-:W-:Y:S01]  /*27200*/  SHF.R.S32.HI R157, RZ, 0x1f, R157 ;  /* 0x0000001fff9d7819 */ /* 0x000fe2000001149d */
[C---:B------:R-:W-:Y:S01]  /*27210*/  IMAD R9, R4.reuse, UR5, R9 ;  /* 0x0000000504097c24 */ /* 0x040fe2000f8e0209 */
[----:B------:R-:W-:Y:S01]  /*27220*/  SHF.R.S32.HI R197, RZ, 0x1f, R197 ;  /* 0x0000001fffc57819 */ /* 0x000fe200000114c5 */
[----:B------:R-:W-:Y:S01]  /*27230*/  IMAD.WIDE.U32 R2, R4, UR4, R2 ;  /* 0x0000000404027c25 */ /* 0x000fe2000f8e0002 */
[----:B------:R-:W-:Y:S01]  /*27240*/  ULDC.64 UR4, c[0x0][0xb00] ;  /* 0x0002c00000047ab9 */ /* 0x000fe20000000a00 */
[----:B------:R-:W-:-:S02]  /*27250*/  SHF.R.S32.HI R195, RZ, 0x1f, R195 ;  /* 0x0000001fffc37819 */ /* 0x000fc400000114c3 */
[----:B------:R-:W-:Y:S01]  /*27260*/  IMAD.IADD R9, R3, 0x1, R9 ;  /* 0x0000000103097824 */ /* 0x000fe200078e0209 */
[----:B------:R-:W-:Y:S01]  /*27270*/  LEA R4, P0, R2, UR4, 0x2 ;  /* 0x0000000402047c11 */ /* 0x000fe2000f8010ff */
[C---:B------:R-:W-:Y:S01]  /*27280*/  VIADD R199, R234.reuse, 0x40 ;  /* 0x00000040eac77836 */ /* 0x040fe20000000000 */
[----:B------:R-:W-:Y:S01]  /*27290*/  SHF.R.S32.HI R203, RZ, 0x1f, R203 ;  /* 0x0000001fffcb7819 */ /* 0x000fe200000114cb */
[----:B------:R-:W-:Y:S01]  /*272a0*/  VIADD R201, R234, 0x38 ;  /* 0x00000038eac97836 */ /* 0x000fe20000000000 */
[----:B------:R-:W-:Y:S01]  /*272b0*/  LEA.HI.X R20, R2, UR5, R9, 0x2, P0 ;  /* 0x0000000502147c11 */ /* 0x000fe200080f1409 */
[----:B------:R-:W-:Y:S01]  /*272c0*/  VIADD R2, R16, 0x38820 ;  /* 0x0003882010027836 */ /* 0x000fe20000000000 */
[----:B------:R-:W-:Y:S01]  /*272d0*/  ISETP.GE.AND P0, PT, R15, R0, PT ;  /* 0x000000000f00720c */ /* 0x000fe20003f06270 */
[C---:B------:R-:W-:Y:S01]  /*272e0*/  VIADD R205, R234.reuse, 0x28 ;  /* 0x00000028eacd7836 */ /* 0x040fe20000000000 */
[----:B------:R-:W-:Y:S01]  /*272f0*/  SHF.R.S32.HI R199, RZ, 0x1f, R199 ;  /* 0x0000001fffc77819 */ /* 0x000fe200000114c7 */
[C---:B------:R-:W-:Y:S01]  /*27300*/  VIADD R207, R234.reuse, 0x20 ;  /* 0x00000020eacf7836 */ /* 0x040fe20000000000 */
[----:B------:R-:W-:Y:S01]  /*27310*/  PRMT R2, RZ, 0x654, R2 ;  /* 0x00000654ff027816 */ /* 0x000fe20000000002 */
[C---:B------:R-:W-:Y:S01]  /*27320*/  VIADD R211, R234.reuse, 0x10 ;  /* 0x00000010ead37836 */ /* 0x040fe20000000000 */
[----:B------:R0:W1:Y:S01]  /*27330*/  SHFL.IDX PT, R3, R20, RZ, 0x1c1f ;  /* 0x001c1fff14037589 */ /* 0x00006200000e0000 */
        /* <DEDUP_REMOVED lines=9> */
[----:B--2---:R0:W2:Y:S01]  /*273d0*/  SHFL.IDX PT, R2, R4, RZ, 0x1c1f ;  /* 0x001c1fff04027589 */ /* 0x0040a200000e0000 */
        /* <DEDUP_REMOVED lines=37> */
[----:B------:R-:W-:-:S05]  /*27630*/  @!P0 IMAD.WIDE R8, R234, 0x4, R2 ;  /* 0x00000004ea088825 */ /* 0x000fca00078e0202 */
        /* <DEDUP_REMOVED lines=73> */
[-C--:B--2---:R-:W-:Y:S01]  /*27ad0*/  @!P5 LEA R12, P6, R176, R2.reuse, 0x2 ;  /* 0x00000002b00cd211 */ /* 0x084fe200078c10ff */
[----:B------:R1:W-:Y:S01]  /*27ae0*/  @!P4 ST.E.64 desc[UR6][R10.64], R96 ;  /* 0x000000600a00c985 */ /* 0x0003e2000c101b06 */
[----:B------:R-:W-:Y:S02]  /*27af0*/  ISETP.GE.AND P4, PT, R166, UR4, PT ;  /* 0x00000004a6007c0c */ /* 0x000fe4000bf86270 */
[----:B------:R-:W-:Y:S02]  /*27b00*/  @!P5 LEA.HI.X R13, R176, R3, R177, 0x2, P6 ;  /* 0x00000003b00dd211 */ /* 0x000fe400030f14b1 */
[----:B0-----:R-:W-:-:S03]  /*27b10*/  @!P2 LEA R8, P6, R174, R2, 0x2 ;  /* 0x00000002ae08a211 */ /* 0x001fc600078c10ff */
[----:B------:R0:W-:Y:S01]  /*27b20*/  @!P5 ST.E.64 desc[UR6][R12.64], R100 ;  /* 0x000000640c00d985 */ /* 0x0001e2000c101b06 */
[----:B------:R-:W-:Y:S02]  /*27b30*/  ISETP.GE.AND P5, PT, R168, UR4, PT ;  /* 0x00000004a8007c0c */ /* 0x000fe4000bfa6270 */
        /* <DEDUP_REMOVED lines=28> */
[----:B------:R-:W-:-:S03]  /*27d00*/  @!P1 LEA.HI.X R11, R160, R3, R161, 0x2, P6 ;  /* 0x00000003a00b9211 */ /* 0x000fc600030f14a1 */
[CC--:B0-----:R-:W-:Y:S02]  /*27d10*/  @!P3 LEA R12, P6, R156.reuse, R2.reuse, 0x2 ;  /* 0x000000029c0cb211 */ /* 0x0c1fe400078c10ff */
[----:B------:R0:W-:Y:S02]  /*27d20*/  @!P1 ST.E.64 desc[UR6][R10.64], R132 ;  /* 0x000000840a009985 */ /* 0x0001e4000c101b06 */
[----:B------:R-:W-:Y:S02]  /*27d30*/  @!P3 LEA.HI.X R13, R156, R3, R157, 0x2, P6 ;  /* 0x000000039c0db211 */ /* 0x000fe400030f149d */
[----:B-1----:R-:W-:-:S04]  /*27d40*/  @!P4 LEA R8, P0, R158, R2, 0x2 ;  /* 0x000000029e08c211 */ /* 0x002fc800078010ff */
[----:B------:R-:W-:Y:S02]  /*27d50*/  @!P4 LEA.HI.X R9, R158, R3, R159, 0x2, P0 ;  /* 0x000000039e09c211 */ /* 0x000fe400000f149f */
[----:B0-----:R-:W-:-:S03]  /*27d60*/  @!P2 LEA R10, P1, R154, R2, 0x2 ;  /* 0x000000029a0aa211 */ /* 0x001fc600078210ff */
[----:B------:R0:W-:Y:S01]  /*27d70*/  @!P4 ST.E.64 desc[UR6][R8.64], R136 ;  /* 0x000000880800c985 */ /* 0x0001e2000c101b06 */
[----:B------:R-:W-:Y:S02]  /*27d80*/  @!P5 LEA R2, P0, R152, R2, 0x2 ;  /* 0x000000029802d211 */ /* 0x000fe400078010ff */
[-C--:B------:R-:W-:Y:S01]  /*27d90*/  @!P2 LEA.HI.X R11, R154, R3.reuse, R155, 0x2, P1 ;  /* 0x000000039a0ba211 */ /* 0x080fe200008f149b */
[----:B------:R0:W-:Y:S01]  /*27da0*/  @!P3 ST.E.64 desc[UR6][R12.64], R140 ;  /* 0x0000008c0c00b985 */ /* 0x0001e2000c101b06 */
[----:B------:R-:W-:-:S03]  /*27db0*/  @!P5 LEA.HI.X R3, R152, R3, R153, 0x2, P0 ;  /* 0x000000039803d211 */ /* 0x000fc600000f1499 */
[----:B------:R0:W-:Y:S04]  /*27dc0*/  @!P2 ST.E.64 desc[UR6][R10.64], R144 ;  /* 0x000000900a00a985 */ /* 0x0001e8000c101b06 */
[----:B------:R0:W-:Y:S02]  /*27dd0*/  @!P5 ST.E.64 desc[UR6][R2.64], R148 ;  /* 0x000000940200d985 */ /* 0x0001e4000c101b06 */
.L_x_2883:
[----:B------:R-:W-:Y:S05]  /*27de0*/  BSYNC B1 ;  /* 0x0000000000017941 */ /* 0x000fea0003800000 */
.L_x_2882:
[----:B------:R-:W-:Y:S01]  /*27df0*/  ISETP.GE.AND P0, PT, R14, R0, PT ;  /* 0x000000000e00720c */ /* 0x000fe20003f06270 */
[----:B------:R1:W2:Y:S04]  /*27e00*/  SHFL.IDX PT, R21, R20, 0x1, 0x1c1f ;  /* 0x003c1f0014157f89 */ /* 0x0002a800000e0000 */
[----:B------:R1:W3:Y:S08]  /*27e10*/  SHFL.IDX PT, R20, R4, 0x1, 0x1c1f ;  /* 0x003c1f0004147f89 */ /* 0x0002f000000e0000 */
[----:B-1----:R-:W-:Y:S05]  /*27e20*/  @P0 BRA `(.L_x_2881) ;  /* 0x0000001400b40947 */ /* 0x002fea0003800000 */
[----:B------:R-:W-:Y:S01]  /*27e30*/  ULDC UR4, c[0x0][0xac8] ;  /* 0x0002b20000047ab9 */ /* 0x000fe20000000800 */
[----:B------:R-:W-:Y:S01]  /*27e40*/  ULDC.64 UR6, c[0x0][0x208] ;  /* 0x0000820000067ab9 */ /* 0x000fe20000000a00 */
[----:B------:R-:W-:Y:S02]  /*27e50*/  ISETP.GE.AND P3, PT, R234, UR4, PT ;  /* 0x00000004ea007c0c */ /* 0x000fe4000bf66270 */
[----:B------:R-:W-:Y:S02]  /*27e60*/  ISETP.GE.AND P2, PT, R224, UR4, PT ;  /* 0x00000004e0007c0c */ /* 0x000fe4000bf46270 */
[----:B------:R-:W-:Y:S02]  /*27e70*/  ISETP.GE.AND P1, PT, R210, UR4, PT ;  /* 0x00000004d2007c0c */ /* 0x000fe4000bf26270 */
[----:B------:R-:W-:Y:S02]  /*27e80*/  ISETP.GE.AND P0, PT, R208, UR4, PT ;  /* 0x00000004d0007c0c */ /* 0x000fe4000bf06270 */
[----:B------:R-:W-:-:S05]  /*27e90*/  ISETP.GE.AND P4, PT, R204, UR4, PT ;  /* 0x00000004cc007c0c */ /* 0x000fca000bf86270 */
[----:B0-23--:R-:W-:-:S04]  /*27ea0*/  @!P3 IMAD.WIDE R2, R234, 0x4, R20 ;  /* 0x00000004ea02b825 */ /* 0x00dfc800078e0214 */
        /* <DEDUP_REMOVED lines=17> */
[-C--:B------:R-:W-:Y:S01]  /*27fc0*/  @!P4 LEA.HI.X R9, R204, R21.reuse, R205, 0x2, P2 ;  /* 0x00000015cc09c211 */ /* 0x080fe200010f14cd */
[----:B------:R0:W-:Y:S01]  /*27fd0*/  @!P3 ST.E.64 desc[UR6][R2.64], R42 ;  /* 0x0000002a0200b985 */ /* 0x0001e2000c101b06 */
[----:B------:R-:W-:Y:S02]  /*27fe0*/  ISETP.GE.AND P2, PT, R196, UR4, PT ;  /* 0x00000004c4007c0c */ /* 0x000fe4000bf46270 */
[----:B--2---:R-:W-:Y:S01]  /*27ff0*/  @!P5 LEA R10, P6, R202, R20, 0x2 ;  /* 0x00000014ca0ad211 */ /* 0x004fe200078c10ff */
[----:B------:R1:W-:Y:S01]  /*28000*/  @!P4 ST.E.64 desc[UR6][R8.64], R46 ;  /* 0x0000002e0800c985 */ /* 0x0003e2000c101b06 */
[----:B------:R-:W-:Y:S02]  /*28010*/  ISETP.GE.AND P3, PT, R194, UR4, PT ;  /* 0x00000004c2007c0c */ /* 0x000fe4000bf66270 */
[----:B------:R-:W-:-:S02]  /*28020*/  @!P5 LEA.HI.X R11, R202, R21, R203, 0x2, P6 ;  /* 0x00000015ca0bd211 */ /* 0x000fc400030f14cb */
        /* <DEDUP_REMOVED lines=95> */
[----:B-1----:R-:W-:Y:S01]  /*28620*/  LEA R2, P0, R152, R20, 0x2 ;  /* 0x0000001498027211 */ /* 0x002fe200078010ff */
[----:B------:R-:W-:-:S03]  /*28630*/  ULDC.64 UR4, c[0x0][0x208] ;  /* 0x0000820000047ab9 */ /* 0x000fc60000000a00 */
[----:B------:R-:W-:-:S05]  /*28640*/  LEA.HI.X R3, R152, R21, R153, 0x2, P0 ;  /* 0x0000001598037211 */ /* 0x000fca00000f1499 */
[----:B------:R4:W-:Y:S01]  /*28650*/  ST.E.64 desc[UR4][R2.64], R150 ;  /* 0x0000009602007985 */ /* 0x0009e2000c101b04 */
[----:B------:R-:W-:Y:S05]  /*28660*/  BRA `(.L_x_2881) ;  /* 0x0000000c00a47947 */ /* 0x000fea0003800000 */
.L_x_2872:
[----:B-1----:R-:W2:Y:S01]  /*28670*/  LDL.LU R4, [R1+0x70] ;  /* 0x0000700001047983 */ /* 0x002ea20000300800 */
[----:B------:R-:W-:Y:S01]  /*28680*/  ULDC.64 UR6, c[0x0][0xc08] ;  /* 0x0003020000067ab9 */ /* 0x000fe20000000a00 */
[----:B------:R-:W-:Y:S02]  /*28690*/  ULDC.64 UR4, c[0x0][0xc00] ;  /* 0x0003000000047ab9 */ /* 0x000fe40000000a00 */
[----:B------:R-:W3:Y:S04]  /*286a0*/  LDL.LU R0, [R1+0x74] ;  /* 0x0000740001007983 */ /* 0x000ee80000300800 */
[----:B------:R-:W4:Y:S01]  /*286b0*/  LDL R11, [R1+0x68] ;  /* 0x00006800010b7983 */ /* 0x000f220000100800 */
[----:B------:R-:W-:Y:S01]  /*286c0*/  ISETP.NE.U32.AND P1, PT, RZ, UR6, PT ;  /* 0x00000006ff007c0c */ /* 0x000fe2000bf25070 */
[----:B------:R-:W-:Y:S01]  /*286d0*/  IMAD.MOV.U32 R25, RZ, RZ, RZ ;  /* 0x000000ffff197224 */ /* 0x000fe200078e00ff */
[----:B------:R-:W-:Y:S01]  /*286e0*/  ISETP.NE.U32.AND P0, PT, RZ, UR4, PT ;  /* 0x00000004ff007c0c */ /* 0x000fe2000bf05070 */
[----:B------:R-:W-:Y:S01]  /*286f0*/  ULDC.64 UR8, c[0x0][0x208] ;  /* 0x0000820000087ab9 */ /* 0x000fe20000000a00 */
[----:B------:R-:W-:-:S02]  /*28700*/  ISETP.NE.AND.EX P1, PT, RZ, UR7, PT, P1 ;  /* 0x00000007ff007c0c */ /* 0x000fc4000bf25310 */
[----:B------:R-:W-:Y:S02]  /*28710*/  ISETP.NE.AND.EX P0, PT, RZ, UR5, PT, P0 ;  /* 0x00000005ff007c0c */ /* 0x000fe4000bf05300 */
[----:B--2---:R-:W-:-:S04]  /*28720*/  IADD3 R2, P2, R4, UR4, RZ ;  /* 0x0000000404027c10 */ /* 0x004fc8000ff5e0ff */
[----:B---3--:R-:W-:-:S05]  /*28730*/  IADD3.X R3, R0, UR5, RZ, P2, !PT ;  /* 0x0000000500037c10 */ /* 0x008fca00097fe4ff */
[----:B------:R-:W-:Y:S02]  /*28740*/  @P1 IADD3 R8, P2, R4, UR6, RZ ;  /* 0x0000000604081c10 */ /* 0x000fe4000ff5e0ff */
[----:B------:R-:W1:Y:S02]  /*28750*/  S2R R4, SR_TID.X ;  /* 0x0000000000047919 */ /* 0x000e640000002100 */
[----:B------:R-:W-:Y:S02]  /*28760*/  @P1 IADD3.X R9, R0, UR7, RZ, P2, !PT ;  /* 0x0000000700091c10 */ /* 0x000fe400097fe4ff */
[----:B----4-:R-:W-:Y:S01]  /*28770*/  ISETP.NE.AND P2, PT, R11, RZ, PT ;  /* 0x000000ff0b00720c */ /* 0x010fe20003f45270 */
[----:B------:R-:W-:Y:S01]  /*28780*/  ULDC UR4, c[0x0][0xa88] ;  /* 0x0002a20000047ab9 */ /* 0x000fe20000000800 */
[----:B------:R2:W5:Y:S01]  /*28790*/  @P0 LDG.E R25, desc[UR8][R2.64] ;  /* 0x0000000802190981 */ /* 0x000562000c1e1900 */
[----:B------:R-:W-:-:S06]  /*287a0*/  MOV R0, UR4 ;  /* 0x0000000400007c02 */ /* 0x000fcc0008000f00 */
[----:B------:R2:W5:Y:S04]  /*287b0*/  @P1 LDG.E R0, desc[UR8][R8.64] ;  /* 0x0000000808001981 */ /* 0x000568000c1e1900 */
[----:B------:R-:W3:Y:S01]  /*287c0*/  @!P2 LDC R11, c[0x0][0xad4] ;  /* 0x0002b500ff0bab82 */ /* 0x000ee20000000800 */
[----:B-1----:R-:W-:-:S05]  /*287d0*/  VIADD R10, R4, 0xffffff80 ;  /* 0xffffff80040a7836 */ /* 0x002fca0000000000 */
[----:B------:R-:W-:Y:S01]  /*287e0*/  ISETP.GT.AND P3, PT, R10, 0x7f, PT ;  /* 0x0000007f0a00780c */ /* 0x000fe20003f64270 */
[----:B---3--:R2:W-:Y:S01]  /*287f0*/  @!P2 STL [R1+0x68], R11 ;  /* 0x0000680b0100a387 */ /* 0x0085e20000100800 */
[----:B------:R-:W-:Y:S01]  /*28800*/  ISETP.GT.AND P2, PT, R11, 0x1, PT ;  /* 0x000000010b00780c */ /* 0x000fe20003f44270 */
[----:B------:R-:W-:-:S12]  /*28810*/  @P1 BRA `(.L_x_2884) ;  /* 0x0000000000141947 */ /* 0x000fd80003800000 */
[----:B------:R-:W-:Y:S05]  /*28820*/  @!P0 BRA `(.L_x_2884) ;  /* 0x0000000000108947 */ /* 0x000fea0003800000 */
[----:B------:R-:W-:Y:S02]  /*28830*/  ULDC.64 UR4, c[0x0][0x208] ;  /* 0x0000820000047ab9 */ /* 0x000fe40000000a00 */
[----:B--2---:R-:W2:Y:S04]  /*28840*/  LDG.E R9, desc[UR4][R2.64] ;  /* 0x0000000402097981 */ /* 0x004ea8000c1e1900 */
[----:B-----5:R-:W2:Y:S02]  /*28850*/  LDG.E R0, desc[UR4][R2.64+0x4] ;  /* 0x0000040402007981 */ /* 0x020ea4000c1e1900 */
[----:B--2---:R-:W-:-:S07]  /*28860*/  IMAD.IADD R0, R0, 0x1, -R9 ;  /* 0x0000000100007824 */ /* 0x004fce00078e0a09 */
.L_x_2884:
[----:B--2---:R-:W2:Y:S04]  /*28870*/  LDL.LU R3, [R1+0x6c] ;  /* 0x00006c0001037983 */ /* 0x004ea80000300800 */
[----:B------:R-:W3:Y:S01]  /*28880*/  LDL.LU R2, [R1+0x8c] ;  /* 0x00008c0001027983 */ /* 0x000ee20000300800 */
[----:B------:R-:W-:Y:S01]  /*28890*/  BSSY B1, `(.L_x_2885) ;  /* 0x0000037000017945 */ /* 0x000fe20003800000 */
[----:B-----5:R-:W-:Y:S02]  /*288a0*/  SHF.R.S32.HI R26, RZ, 0x1f, R25 ;  /* 0x0000001fff1a7819 */ /* 0x020fe40000011419 */
[----:B--2---:R-:W-:Y:S02]  /*288b0*/  SEL R33, R3, RZ, !P0 ;  /* 0x000000ff03217207 */ /* 0x004fe40004000000 */
[----:B---3--:R-:W-:Y:S01]  /*288c0*/  SEL R28, R2, RZ, !P0 ;  /* 0x000000ff021c7207 */ /* 0x008fe20004000000 */
[----:B------:R-:W-:Y:S06]  /*288d0*/  @P3 BRA `(.L_x_2886) ;  /* 0x0000000000c83947 */ /* 0x000fec0003800000 */
[----:B------:R-:W1:Y:S01]  /*288e0*/  LDC R37, c[0x0][0xbe8] ;  /* 0x0002fa00ff257b82 */ /* 0x000e620000000800 */
[----:B------:R-:W-:Y:S01]  /*288f0*/  IADD3 R35, R231, -0x80, R4 ;  /* 0xffffff80e7237810 */ /* 0x000fe20007ffe004 */
[----:B-1----:R-:W-:-:S05]  /*28900*/  IMAD R2, R0, R37, RZ ;  /* 0x0000002500027224 */ /* 0x002fca00078e02ff */
[----:B------:R-:W-:-:S13]  /*28910*/  ISETP.GE.AND P0, PT, R35, R2, PT ;  /* 0x000000022300720c */ /* 0x000fda0003f06270 */
[----:B------:R-:W-:Y:S05]  /*28920*/  @P0 BRA `(.L_x_2886) ;  /* 0x0000000000b40947 */ /* 0x000fea0003800000 */
[----:B------:R-:W2:Y:S01]  /*28930*/  LDL.LU R30, [R1+0x88] ;  /* 0x00008800011e7983 */ /* 0x000ea20000300800 */
[----:B------:R-:W-:Y:S01]  /*28940*/  IMAD.MOV.U32 R24, RZ, RZ, 0x9b8 ;  /* 0x000009b8ff187424 */ /* 0x000fe200078e00ff */
[----:B------:R-:W-:Y:S01]  /*28950*/  ISETP.GT.AND P0, PT, R11, 0x1, PT ;  /* 0x000000010b00780c */ /* 0x000fe20003f04270 */
[----:B------:R-:W1:Y:S01]  /*28960*/  LDC.64 R12, c[0x0][0xba8] ;  /* 0x0002ea00ff0c7b82 */ /* 0x000e620000000a00 */
[----:B------:R-:W-:Y:S01]  /*28970*/  ISETP.NE.AND P1, PT, R37, 0x1, PT ;  /* 0x000000012500780c */ /* 0x000fe20003f25270 */
[----:B------:R-:W-:Y:S01]  /*28980*/  IMAD.MOV.U32 R27, RZ, RZ, R35 ;  /* 0x000000ffff1b7224 */ /* 0x000fe200078e0023 */
[----:B------:R-:W-:Y:S01]  /*28990*/  SEL R24, R24, 0x978, P0 ;  /* 0x0000097818187807 */ /* 0x000fe20000000000 */
[----:B------:R-:W-:-:S04]  /*289a0*/  ULDC.64 UR4, c[0x0][0x208] ;  /* 0x0000820000047ab9 */ /* 0x000fc80000000a00 */
[----:B------:R-:W3:Y:S08]  /*289b0*/  LDC.64 R2, c[0x0][R24+0x220] ;  /* 0x0000880018027b82 */ /* 0x000ef00000000a00 */
[----:B------:R-:W4:Y:S08]  /*289c0*/  LDC.64 R14, c[0x0][R24+0x218] ;  /* 0x00008600180e7b82 */ /* 0x000f300000000a00 */
[----:B------:R-:W5:Y:S08]  /*289d0*/  LDC.64 R8, c[0x0][R24+0x228] ;  /* 0x00008a0018087b82 */ /* 0x000f700000000a00 */
[----:B------:R-:W0:Y:S08]  /*289e0*/  @P1 LDC R4, c[0x0][0xbec] ;  /* 0x0002fb00ff041b82 */ /* 0x000e300000000800 */
[----:B------:R-:W5:Y:S08]  /*289f0*/  LDC.64 R10, c[0x0][R24+0x210] ;  /* 0x00008400180a7b82 */ /* 0x000f700000000a00 */
[----:B------:R-:W5:Y:S01]  /*28a00*/  @P1 LDC R31, c[0x0][0xbf0] ;  /* 0x0002fc00ff1f1b82 */ /* 0x000f620000000800 */
[----:B0-----:R-:W-:-:S07]  /*28a10*/  @P1 IMAD.HI.U32 R4, R35, R4, RZ ;  /* 0x0000000423041227 */ /* 0x001fce00078e00ff */
[----:B-1----:R-:W0:Y:S01]  /*28a20*/  @!P0 LDC R12, c[0x0][0xb50] ;  /* 0x0002d400ff0c8b82 */ /* 0x002e220000000800 */
[-C--:B---3--:R-:W-:Y:S02]  /*28a30*/  IMAD R3, R3, R33.reuse, RZ ;  /* 0x0000002103037224 */ /* 0x088fe400078e02ff */
[----:B------:R-:W-:-:S05]  /*28a40*/  IMAD.WIDE.U32 R20, R2, R33, RZ ;  /* 0x0000002102147225 */ /* 0x000fca00078e00ff */
[----:B------:R-:W1:Y:S01]  /*28a50*/  @!P0 LDC R13, c[0x0][0xb54] ;  /* 0x0002d500ff0d8b82 */ /* 0x000e620000000800 */
[-C--:B----4-:R-:W-:Y:S02]  /*28a60*/  IMAD R29, R15, R237.reuse, RZ ;  /* 0x000000ed0f1d7224 */ /* 0x090fe400078e02ff */
[----:B------:R-:W-:Y:S01]  /*28a70*/  IMAD.WIDE.U32 R14, R14, R237, RZ ;  /* 0x000000ed0e0e7225 */ /* 0x000fe200078e00ff */
[----:B-----5:R-:W-:-:S03]  /*28a80*/  @P1 SHF.R.U32.HI R27, RZ, R31, R4 ;  /* 0x0000001fff1b1219 */ /* 0x020fc60000011604 */
[----:B------:R-:W-:Y:S01]  /*28a90*/  IMAD R31, R2, R28, R3 ;  /* 0x0000001c021f7224 */ /* 0x000fe200078e0203 */
[----:B------:R-:W-:Y:S01]  /*28aa0*/  IADD3 R14, P1, P3, R20, R14, R25 ;  /* 0x0000000e140e7210 */ /* 0x000fe20007b3e019 */
[----:B------:R-:W-:Y:S01]  /*28ab0*/  IMAD.IADD R29, R15, 0x1, R29 ;  /* 0x000000010f1d7824 */ /* 0x000fe200078e021d */
[----:B------:R-:W-:Y:S01]  /*28ac0*/  IADD3 R2, -R27, RZ, RZ ;  /* 0x000000ff1b027210 */ /* 0x000fe20007ffe1ff */
        /* <DEDUP_REMOVED lines=14> */
[----:B0-----:R-:W-:Y:S01]  /*28bb0*/  LEA R12, P0, R8, R12, 0x2 ;  /* 0x0000000c080c7211 */ /* 0x001fe200078010ff */
[----:B------:R-:W-:Y:S02]  /*28bc0*/  IMAD.MOV.U32 R3, RZ, RZ, -0x800000 ;  /* 0xff800000ff037424 */ /* 0x000fe400078e00ff */
[----:B------:R-:W-:-:S05]  /*28bd0*/  IMAD.IADD R2, R9, 0x1, R15 ;  /* 0x0000000109027824 */ /* 0x000fca00078e020f */
[----:B-1----:R-:W-:-:S05]  /*28be0*/  LEA.HI.X R13, R8, R13, R2, 0x2, P0 ;  /* 0x0000000d080d7211 */ /* 0x002fca00000f1402 */
[----:B------:R1:W-:Y:S02]  /*28bf0*/  STG.E desc[UR4][R12.64], R3 ;  /* 0x000000030c007986 */ /* 0x0003e4000c101904 */
.L_x_2886:
[----:B------:R-:W-:Y:S05]  /*28c00*/  BSYNC B1 ;  /* 0x0000000000017941 */ /* 0x000fea0003800000 */
.L_x_2885:
[----:B------:R-:W-:Y:S05]  /*28c10*/  @P2 BRA `(.L_x_2881) ;  /* 0x0000000800382947 */ /* 0x000fea0003800000 */
[----:B------:R-:W2:Y:S01]  /*28c20*/  LDL R4, [R1+0x60] ;  /* 0x0000600001047983 */ /* 0x000ea20000100800 */
[----:B------:R-:W-:Y:S01]  /*28c30*/  ULDC.64 UR4, c[0x0][0xaa0] ;  /* 0x0002a80000047ab9 */ /* 0x000fe20000000a00 */
[----:B------:R-:W3:Y:S01]  /*28c40*/  LDC R15, c[0x0][0xbe8] ;  /* 0x0002fa00ff0f7b82 */ /* 0x000ee20000000800 */
[----:B------:R-:W-:Y:S01]  /*28c50*/  IMAD R2, R26, UR4, RZ ;  /* 0x000000041a027c24 */ /* 0x000fe2000f8e02ff */
[----:B------:R4:W5:Y:S01]  /*28c60*/  LDL R24, [R1+0x84] ;  /* 0x0000840001187983 */ /* 0x0009620000100800 */
[----:B------:R-:W-:Y:S02]  /*28c70*/  ULDC.64 UR6, c[0x0][0xaf0] ;  /* 0x0002bc0000067ab9 */ /* 0x000fe40000000a00 */
[C---:B------:R-:W-:Y:S01]  /*28c80*/  IMAD R9, R25.reuse, UR5, R2 ;  /* 0x0000000519097c24 */ /* 0x040fe2000f8e0202 */
[----:B------:R4:W5:Y:S01]  /*28c90*/  LDL R20, [R1+0x80] ;  /* 0x0000800001147983 */ /* 0x0009620000100800 */
[----:B-1----:R-:W-:Y:S01]  /*28ca0*/  IMAD.WIDE.U32 R2, R25, UR4, RZ ;  /* 0x0000000419027c25 */ /* 0x002fe2000f8e00ff */
[----:B------:R-:W-:-:S02]  /*28cb0*/  ULDC.64 UR4, c[0x0][0xae8] ;  /* 0x0002ba0000047ab9 */ /* 0x000fc40000000a00 */
[----:B------:R4:W5:Y:S01]  /*28cc0*/  LDL R25, [R1+0x64] ;  /* 0x0000640001197983 */ /* 0x0009620000100800 */
[----:B---3--:R-:W-:-:S13]  /*28cd0*/  ISETP.NE.AND P0, PT, R15, 0x1, PT ;  /* 0x000000010f00780c */ /* 0x008fda0003f05270 */
[----:B------:R-:W1:Y:S08]  /*28ce0*/  @P0 LDC R8, c[0x0][0xbec] ;  /* 0x0002fb00ff080b82 */ /* 0x000e700000000800 */
[----:B------:R-:W3:Y:S01]  /*28cf0*/  @P0 LDC R11, c[0x0][0xbf0] ;  /* 0x0002fc00ff0b0b82 */ /* 0x000ee20000000800 */
[----:B------:R-:W-:-:S03]  /*28d00*/  IADD3 R3, R3, R9, RZ ;  /* 0x0000000903037210 */ /* 0x000fc60007ffe0ff */
[----:B------:R-:W-:-:S04]  /*28d10*/  IMAD.WIDE.U32 R2, R237, UR4, R2 ;  /* 0x00000004ed027c25 */ /* 0x000fc8000f8e0002 */
[----:B------:R-:W-:Y:S01]  /*28d20*/  IMAD R3, R237, UR5, R3 ;  /* 0x00000005ed037c24 */ /* 0x000fe2000f8e0203 */
[----:B------:R-:W-:Y:S01]  /*28d30*/  ULDC.64 UR4, c[0x0][0xae0] ;  /* 0x0002b80000047ab9 */ /* 0x000fe20000000a00 */
[----:B------:R-:W-:Y:S01]  /*28d40*/  IMAD.WIDE.U32 R2, R33, UR6, R2 ;  /* 0x0000000621027c25 */ /* 0x000fe2000f8e0002 */
[----:B------:R-:W-:Y:S03]  /*28d50*/  BSSY B1, `(.L_x_2887) ;  /* 0x0000035000017945 */ /* 0x000fe60003800000 */
[----:B--2---:R-:W-:-:S04]  /*28d60*/  IMAD R4, R4, 0x20, R212 ;  /* 0x0000002004047824 */ /* 0x004fc800078e02d4 */
[----:B------:R-:W-:-:S04]  /*28d70*/  IMAD.IADD R13, R231, 0x1, R4 ;  /* 0x00000001e70d7824 */ /* 0x000fc800078e0204 */
[----:B-1----:R-:W-:-:S04]  /*28d80*/  @P0 IMAD.HI.U32 R4, R13, R8, RZ ;  /* 0x000000080d040227 */ /* 0x002fc800078e00ff */
[----:B------:R-:W-:Y:S01]  /*28d90*/  IMAD.MOV.U32 R9, RZ, RZ, R13 ;  /* 0x000000ffff097224 */ /* 0x000fe200078e000d */
[----:B---3--:R-:W-:Y:S01]  /*28da0*/  @P0 SHF.R.U32.HI R9, RZ, R11, R4 ;  /* 0x0000000bff090219 */ /* 0x008fe20000011604 */
        /* <DEDUP_REMOVED lines=10> */
[----:B------:R-:W-:Y:S02]  /*28e50*/  ULDC.64 UR4, c[0x0][0xad8] ;  /* 0x0002b60000047ab9 */ /* 0x000fe40000000a00 */
[----:B------:R-:W-:Y:S02]  /*28e60*/  IMAD.IADD R3, R3, 0x1, R13 ;  /* 0x0000000103037824 */ /* 0x000fe400078e020d */
[----:B------:R-:W-:Y:S01]  /*28e70*/  IMAD R4, R4, UR4, RZ ;  /* 0x0000000404047c24 */ /* 0x000fe2000f8e02ff */
[----:B------:R-:W-:Y:S01]  /*28e80*/  IADD3 R231, R212, R231, RZ ;  /* 0x000000e7d4e77210 */ /* 0x000fe20007ffe0ff */
[----:B------:R-:W-:Y:S02]  /*28e90*/  IMAD R15, R0, R15, RZ ;  /* 0x0000000f000f7224 */ /* 0x000fe400078e02ff */
[----:B------:R-:W-:-:S02]  /*28ea0*/  IMAD R9, R11, UR5, R4 ;  /* 0x000000050b097c24 */ /* 0x000fc4000f8e0204 */
[----:B------:R-:W-:Y:S01]  /*28eb0*/  IMAD.WIDE.U32 R2, R11, UR4, R2 ;  /* 0x000000040b027c25 */ /* 0x000fe2000f8e0002 */
[----:B------:R-:W-:Y:S01]  /*28ec0*/  ISETP.GE.AND P2, PT, R231, R15, PT ;  /* 0x0000000fe700720c */ /* 0x000fe20003f46270 */
[----:B------:R-:W-:Y:S02]  /*28ed0*/  ULDC.64 UR4, c[0x0][0xa80] ;  /* 0x0002a00000047ab9 */ /* 0x000fe40000000a00 */
[----:B------:R-:W-:Y:S01]  /*28ee0*/  IMAD.IADD R3, R3, 0x1, R9 ;  /* 0x0000000103037824 */ /* 0x000fe200078e0209 */
[----:B------:R-:W-:Y:S01]  /*28ef0*/  LEA R4, P3, R2, UR4, 0x1 ;  /* 0x0000000402047c11 */ /* 0x000fe2000f8608ff */
[----:B------:R-:W-:-:S03]  /*28f00*/  VIADD R0, R231, 0x20 ;  /* 0x00000020e7007836 */ /* 0x000fc60000000000 */
[----:B------:R-:W-:Y:S02]  /*28f10*/  LEA.HI.X R14, R2, UR5, R3, 0x1, P3 ;  /* 0x00000005020e7c11 */ /* 0x000fe400098f0c03 */
[-C--:B------:R-:W-:Y:S01]  /*28f20*/  ISETP.GE.AND P1, PT, R0, R15.reuse, PT ;  /* 0x0000000f0000720c */ /* 0x080fe20003f26270 */
[----:B------:R-:W-:Y:S01]  /*28f30*/  VIADD R0, R231, 0x40 ;  /* 0x00000040e7007836 */ /* 0x000fe20000000000 */
[----:B------:R4:W1:Y:S04]  /*28f40*/  SHFL.IDX PT, R12, R4, RZ, 0x181f ;  /* 0x00181fff040c7589 */ /* 0x00086800000e0000 */
        /* <DEDUP_REMOVED lines=9> */
[----:B-1----:R-:W-:-:S04]  /*28fe0*/  @!P5 LEA R10, P6, R18, R12, 0x1 ;  /* 0x0000000c120ad211 */ /* 0x002fc800078c08ff */
        /* <DEDUP_REMOVED lines=11> */
.L_x_2888:
[----:B------:R-:W-:Y:S05]  /*290a0*/  BSYNC B1 ;  /* 0x0000000000017941 */ /* 0x000fea0003800000 */
.L_x_2887:
[----:B--23--:R2:W3:Y:S01]  /*290b0*/  SHFL.IDX PT, R13, R14, 0x1, 0x181f ;  /* 0x00381f000e0d7f89 */ /* 0x00c4e200000e0000 */
[----:B------:R-:W-:Y:S03]  /*290c0*/  BSSY B1, `(.L_x_2889) ;  /* 0x0000015000017945 */ /* 0x000fe60003800000 */
[----:B-1----:R2:W1:Y:S01]  /*290d0*/  SHFL.IDX PT, R12, R4, 0x1, 0x181f ;  /* 0x00381f00040c7f89 */ /* 0x00246200000e0000 */
        /* <DEDUP_REMOVED lines=19> */
.L_x_2890:
[----:B------:R-:W-:Y:S05]  /*29210*/  BSYNC B1 ;  /* 0x0000000000017941 */ /* 0x000fea0003800000 */
.L_x_2889:
[----:B-1-3--:R1:W3:Y:S01]  /*29220*/  SHFL.IDX PT, R13, R14, 0x2, 0x181f ;  /* 0x00581f000e0d7f89 */ /* 0x00a2e200000e0000 */
        /* <DEDUP_REMOVED lines=10> */
[----:B-----5:R-:W-:Y:S02]  /*292d0*/  @!P4 SHF.L.U32 R21, R25, 0x3, RZ ;  /* 0x000000031915c819 */ /* 0x020fe400000006ff */
[-C--:B------:R-:W-:Y:S02]  /*292e0*/  @!P5 LEA R8, P1, R220, R12.reuse, 0x1 ;  /* 0x0000000cdc08d211 */ /* 0x080fe400078208ff */
[----:B------:R-:W-:Y:S02]  /*292f0*/  @!P6 LEA R2, P2, R221, R12, 0x1 ;  /* 0x0000000cdd02e211 */ /* 0x000fe400078408ff */
[-C--:B---3--:R-:W-:Y:S02]  /*29300*/  @!P3 LEA.HI.X R11, R18, R13.reuse, R19, 0x1, P0 ;  /* 0x0000000d120bb211 */ /* 0x088fe400000f0c13 */
[----:B------:R-:W-:-:S02]  /*29310*/  @!P5 LEA.HI.X R9, R220, R13, R24, 0x1, P1 ;  /* 0x0000000ddc09d211 */ /* 0x000fc400008f0c18 */
[----:B------:R-:W-:Y:S01]  /*29320*/  @!P6 LEA.HI.X R3, R221, R13, R20, 0x1, P2 ;  /* 0x0000000ddd03e211 */ /* 0x000fe200010f0c14 */
[----:B------:R-:W-:Y:S01]  /*29330*/  @!P4 IMAD.WIDE R12, R21, 0x2, R12 ;  /* 0x00000002150cc825 */ /* 0x000fe200078e020c */
[----:B------:R0:W-:Y:S04]  /*29340*/  @!P3 ST.E.128 desc[UR6][R10.64], RZ ;  /* 0x000000ff0a00b985 */ /* 0x0001e8000c101d06 */
[----:B------:R0:W-:Y:S04]  /*29350*/  @!P4 ST.E.128 desc[UR6][R12.64], RZ ;  /* 0x000000ff0c00c985 */ /* 0x0001e8000c101d06 */
[----:B------:R0:W-:Y:S04]  /*29360*/  @!P5 ST.E.128 desc[UR6][R8.64], RZ ;  /* 0x000000ff0800d985 */ /* 0x0001e8000c101d06 */
[----:B------:R0:W-:Y:S02]  /*29370*/  @!P6 ST.E.128 desc[UR6][R2.64], RZ ;  /* 0x000000ff0200e985 */ /* 0x0001e4000c101d06 */
.L_x_2892:
[----:B------:R-:W-:Y:S05]  /*29380*/  BSYNC B1 ;  /* 0x0000000000017941 */ /* 0x000fea0003800000 */
.L_x_2891:
[----:B------:R-:W-:Y:S01]  /*29390*/  VIADD R0, R231, 0x60 ;  /* 0x00000060e7007836 */ /* 0x000fe20000000000 */
[----:B0--3--:R0:W3:Y:S04]  /*293a0*/  SHFL.IDX PT, R13, R14, 0x3, 0x181f ;  /* 0x00781f000e0d7f89 */ /* 0x0090e800000e0000 */
[----:B------:R-:W-:Y:S01]  /*293b0*/  ISETP.GE.AND P0, PT, R0, R15, PT ;  /* 0x0000000f0000720c */ /* 0x000fe20003f06270 */
[----:B------:R0:W0:-:S12]  /*293c0*/  SHFL.IDX PT, R12, R4, 0x3, 0x181f ;  /* 0x00781f00040c7f89 */ /* 0x00001800000e0000 */
        /* <DEDUP_REMOVED lines=19> */
.L_x_2881:
[----:B------:R-:W-:Y:S05]  /*29500*/  BSYNC B0 ;  /* 0x0000000000007941 */ /* 0x000fea0003800000 */
.L_x_2871:
[----:B------:R-:W-:Y:S02]  /*29510*/  ULDC UR4, c[0x0][0xc3c] ;  /* 0x00030f0000047ab9 */ /* 0x000fe40000000800 */
[----:B------:R-:W-:-:S13]  /*29520*/  ISETP.GE.AND P0, PT, R7, UR4, PT ;  /* 0x0000000407007c0c */ /* 0x000fda000bf06270 */
[----:B------:R-:W-:Y:S05]  /*29530*/  @!P0 BRA `(.L_x_2893) ;  /* 0xfffffd8000988947 */ /* 0x000fea000383ffff */
[----:B------:R-:W-:Y:S05]  /*29540*/  BRA `(.L_x_2630) ;  /* 0x0000009c00547947 */ /* 0x000fea0003800000 */
.L_x_2628:
        /* <DEDUP_REMOVED lines=20> */
.L_x_2894:
        /* <DEDUP_REMOVED lines=44> */
.L_x_2898:
[----:B------:R-:W0:Y:S01]  /*29950*/  LDC R2, c[0x0][0xc3c] ;  /* 0x00030f00ff027b82 */ /* 0x000e220000000800 */
[----:B------:R-:W-:Y:S01]  /*29960*/  ULDC UR7, c[0x0][0xc3c] ;  /* 0x00030f0000077ab9 */ /* 0x000fe20000000800 */
[----:B------:R-:W-:Y:S01]  /*29970*/  UIADD3 UR4, UR4, 0x1f, URZ ;  /* 0x0000001f04047890 */ /* 0x000fe2000fffe03f */
[----:B------:R-:W-:-:S05]  /*29980*/  MOV R3, UR7 ;  /* 0x0000000700037c02 */ /* 0x000fca0008000f00 */
        /* <DEDUP_REMOVED lines=36> */
.L_x_2896:
        /* <DEDUP_REMOVED lines=12> */
.L_x_2899:
        /* <DEDUP_REMOVED lines=20> */
[----:B------:R-:W0:Y:S03]  /*29dd0*/  MUFU.RCP R2, R13 ;  /* 0x0000000d00027308 */ /* 0x000e260000001000 */
[----:B------:R-:W-:Y:S01]  /*29de0*/  IADD3 R3, RZ, -R3, RZ ;  /* 0x80000003ff037210 */ /* 0x000fe20007ffe0ff */
        /* <DEDUP_REMOVED lines=12> */
[----:B------:R-:W-:Y:S01]  /*29eb0*/  @P0 IADD3 R10, R10, 0x1, RZ ;  /* 0x000000010a0a0810 */ /* 0x000fe20007ffe0ff */
        /* <DEDUP_REMOVED lines=20> */
[----:B------:R-:W-:Y:S02]  /*2a000*/  @!P2 IADD3 R7, -R7, RZ, RZ ;  /* 0x000000ff0707a210 */ /* 0x000fe40007ffe1ff */
[----:B------:R-:W-:-:S05]  /*2a010*/  @!P1 LOP3.LUT R7, RZ, R8, RZ, 0x33, !PT ;  /* 0x00000008ff079212 */ /* 0x000fca00078e33ff */
[--C-:B------:R-:W-:Y:S02]  /*2a020*/  IMAD.MOV R3, RZ, RZ, -R7.reuse ;  /* 0x000000ffff037224 */ /* 0x100fe400078e0a07 */
[C---:B------:R-:W-:Y:S02]  /*2a030*/  IMAD R7, R8.reuse, 0x1000000, R7 ;  /* 0x0100000008077824 */ /* 0x040fe400078e0207 */
[----:B------:R-:W-:-:S04]  /*2a040*/  IMAD R8, R8, R3, R10 ;  /* 0x0000000308087224 */ /* 0x000fc800078e020a */
[----:B------:R-:W-:-:S05]  /*2a050*/  IMAD R3, R8, 0x10000, R7 ;  /* 0x0001000008037824 */ /* 0x000fca00078e0207 */
[----:B------:R0:W-:Y:S01]  /*2a060*/  STL [R1+0x8], R3 ;  /* 0x0000080301007387 */ /* 0x0001e20000100800 */
[----:B------:R-:W-:Y:S05]  /*2a070*/  BRA `(.L_x_2901) ;  /* 0x0000000000f87947 */ /* 0x000fea0003800000 */
.L_x_2900:
        /* <DEDUP_REMOVED lines=26> */
[----:B------:R-:W-:-:S05]  /*2a220*/  @P0 VIADD R2, R2, 0x1 ;  /* 0x0000000102020836 */ /* 0x000fca0000000000 */
[----:B------:R-:W-:Y:S02]  /*2a230*/  @!P2 IADD3 R2, -R2, RZ, RZ ;  /* 0x000000ff0202a210 */ /* 0x000fe40007ffe1ff */
        /* <DEDUP_REMOVED lines=17> */
[----:B------:R-:W-:Y:S02]  /*2a350*/  IABS R5, R8 ;  /* 0x0000000800057213 */ /* 0x000fe40000000000 */
[----:B------:R-:W-:-:S03]  /*2a360*/  IADD3 R3, RZ, -R11, RZ ;  /* 0x8000000bff037210 */ /* 0x000fc60007ffe0ff */
        /* <DEDUP_REMOVED lines=15> */
.L_x_2901:
[----:B01----:R-:W-:-:S04]  /*2a460*/  LOP3.LUT R3, RZ, R2, RZ, 0x33, !PT ;  /* 0x00000002ff037212 */ /* 0x003fc800078e33ff */
[----:B------:R-:W-:-:S05]  /*2a470*/  IADD3 R2, R4, R3, RZ ;  /* 0x0000000304027210 */ /* 0x000fca0007ffe0ff */
[----:B------:R1:W-:Y:S01]  /*2a480*/  STL [R1+0x4], R2 ;  /* 0x0000040201007387 */ /* 0x0003e20000100800 */
[----:B------:R-:W-:Y:S05]  /*2a490*/  BRA `(.L_x_2902) ;  /* 0x0000000000107947 */ /* 0x000fea0003800000 */
.L_x_2897:
[----:B------:R-:W-:Y:S01]  /*2a4a0*/  IMAD.U32 R2, RZ, RZ, UR6 ;  /* 0x00000006ff027e24 */ /* 0x000fe2000f8e00ff */
[----:B------:R0:W-:Y:S04]  /*2a4b0*/  STL [R1+0x4], RZ ;  /* 0x000004ff01007387 */ /* 0x0001e80000100800 */
[----:B------:R0:W-:Y:S04]  /*2a4c0*/  STL [R1+0x8], RZ ;  /* 0x000008ff01007387 */ /* 0x0001e80000100800 */
[----:B------:R0:W-:Y:S02]  /*2a4d0*/  STL [R1], R2 ;  /* 0x0000000201007387 */ /* 0x0001e40000100800 */
.L_x_2902:
        /* <DEDUP_REMOVED lines=10> */
.L_x_2895:
        /* <DEDUP_REMOVED lines=8> */
[----:B--2---:R-:W2:Y:S04]  /*2a600*/  LDL R0, [R1+0xc0] ;  /* 0x0000c00001007983 */ /* 0x004ea80000100800 */
[----:B------:R-:W3:Y:S01]  /*2a610*/  LDL.LU R4, [R1+0x10] ;  /* 0x0000100001047983 */ /* 0x000ee20000300800 */
[----:B------:R-:W-:Y:S01]  /*2a620*/  LOP3.LUT R5, R6, 0x7f, RZ, 0xc0, !PT ;  /* 0x0000007f06057812 */ /* 0x000fe200078ec0ff */
[----:B------:R-:W4:Y:S01]  /*2a630*/  S2UR UR5, SR_CgaCtaId ;  /* 0x00000000000579c3 */ /* 0x000f220000008800 */
[----:B------:R-:W-:Y:S01]  /*2a640*/  UMOV UR4, 0x400 ;  /* 0x0000040000047882 */ /* 0x000fe20000000000 */
[----:B------:R-:W-:Y:S01]  /*2a650*/  BSSY B8, `(.L_x_2903) ;  /* 0x000088a000087945 */ /* 0x000fe20003800000 */
[C---:B------:R-:W-:Y:S01]  /*2a660*/  ISETP.NE.AND P1, PT, R5.reuse, RZ, PT ;  /* 0x000000ff0500720c */ /* 0x040fe20003f25270 */
[----:B01----:R-:W-:Y:S01]  /*2a670*/  IMAD.SHL.U32 R2, R5, 0x8, RZ ;  /* 0x0000000805027824 */ /* 0x003fe200078e00ff */
[----:B------:R-:W-:Y:S01]  /*2a680*/  ULDC.64 UR36, c[0x0][0x198] ;  /* 0x0000660000247ab9 */ /* 0x000fe20000000a00 */
[----:B------:R-:W-:Y:S01]  /*2a690*/  IMAD.MOV.U32 R19, RZ, RZ, RZ ;  /* 0x000000ffff137224 */ /* 0x000fe200078e00ff */
[----:B------:R-:W-:Y:S01]  /*2a6a0*/  ULDC UR39, c[0x0][0xc] ;  /* 0x0000030000277ab9 */ /* 0x000fe20000000800 */
[----:B----4-:R-:W-:-:S06]  /*2a6b0*/  ULEA UR4, UR5, UR4, 0x18 ;  /* 0x0000000405047291 */ /* 0x010fcc000f8ec03f */
[----:B------:R-:W-:Y:S01]  /*2a6c0*/  IMAD.U32 R18, RZ, RZ, UR4 ;  /* 0x00000004ff127e24 */ /* 0x000fe2000f8e00ff */
[----:B--2---:R-:W-:Y:S01]  /*2a6d0*/  R2UR UR6, R0 ;  /* 0x00000000000672ca */ /* 0x004fe200000e0000 */
[----:B------:R-:W-:Y:S01]  /*2a6e0*/  IMAD.SHL.U32 R0, R6, 0x8, RZ ;  /* 0x0000000806007824 */ /* 0x000fe200078e00ff */
[----:B---3--:R-:W-:-:S04]  /*2a6f0*/  LOP3.LUT R4, R4, 0xfffffffd, RZ, 0xc0, !PT ;  /* 0xfffffffd04047812 */ /* 0x008fc800078ec0ff */
[----:B------:R-:W-:Y:S02]  /*2a700*/  LOP3.LUT R3, R0, 0x1f8, RZ, 0xc0, !PT ;  /* 0x000001f800037812 */ /* 0x000fe400078ec0ff */
[----:B------:R-:W-:Y:S02]  /*2a710*/  @P1 LOP3.LUT R4, R4, 0x2, RZ, 0xfc, !PT ;  /* 0x0000000204041812 */ /* 0x000fe400078efcff */
[----:B------:R-:W-:Y:S02]  /*2a720*/  LOP3.LUT R3, R3, 0x38, R6, 0x78, !PT ;  /* 0x0000003803037812 */ /* 0x000fe400078e7806 */
[----:B------:R-:W-:Y:S01]  /*2a730*/  LOP3.LUT R4, R4, 0xfffffffe, RZ, 0xc0, !PT ;  /* 0xfffffffe04047812 */ /* 0x000fe200078ec0ff */
[----:B------:R-:W-:Y:S01]  /*2a740*/  ULOP3.LUT UR38, UR6, 0x2, URZ, 0xfc, !UPT ;  /* 0x0000000206267892 */ /* 0x000fe2000f8efc3f */
[----:B------:R-:W-:Y:S02]  /*2a750*/  LOP3.LUT R3, R3, 0x200, R2, 0xf8, !PT ;  /* 0x0000020003037812 */ /* 0x000fe400078ef802 */
[----:B------:R-:W-:-:S02]  /*2a760*/  LOP3.LUT P0, R2, R6, 0x1f, RZ, 0xc0, !PT ;  /* 0x0000001f06027812 */ /* 0x000fc4000780c0ff */
[----:B------:R-:W-:Y:S02]  /*2a770*/  SHF.L.U32 R6, R6, 0x4, RZ ;  /* 0x0000000406067819 */ /* 0x000fe400000006ff */
[----:B------:R-:W-:Y:S01]  /*2a780*/  LOP3.LUT R0, R0, 0x38, RZ, 0xc0, !PT ;  /* 0x0000003800007812 */ /* 0x000fe200078ec0ff */
[----:B------:R0:W-:Y:S08]  /*2a790*/  STL [R1+0x30], R2 ;  /* 0x0000300201007387 */ /* 0x0001f00000100800 */
[----:B------:R-:W-:-:S02]  /*2a7a0*/  @P0 LOP3.LUT R4, R4, 0x1, RZ, 0xfc, !PT ;  /* 0x0000000104040812 */ /* 0x000fc400078efcff */
[----:B------:R-:W-:Y:S02]  /*2a7b0*/  ISETP.NE.OR P0, PT, R5, RZ, !P0 ;  /* 0x000000ff0500720c */ /* 0x000fe40004705670 */
[----:B0-----:R-:W-:Y:S02]  /*2a7c0*/  SHF.R.U32.HI R2, RZ, 0x3, R5 ;  /* 0x00000003ff027819 */ /* 0x001fe40000011605 */
[----:B------:R-:W-:Y:S02]  /*2a7d0*/  LOP3.LUT R4, R4, 0xfffffff7, RZ, 0xc0, !PT ;  /* 0xfffffff704047812 */ /* 0x000fe400078ec0ff */
[----:B------:R-:W-:Y:S01]  /*2a7e0*/  LOP3.LUT R5, R2, 0x70, R6, 0xf8, !PT ;  /* 0x0000007002057812 */ /* 0x000fe200078ef806 */
[----:B------:R-:W-:Y:S01]  /*2a7f0*/  IMAD R2, R3, 0x2, R18 ;  /* 0x0000000203027824 */ /* 0x000fe200078e0212 */
[----:B------:R-:W-:-:S04]  /*2a800*/  LOP3.LUT R3, R0, 0x40, RZ, 0xfc, !PT ;  /* 0x0000004000037812 */ /* 0x000fc800078efcff */
[----:B------:R0:W-:Y:S01]  /*2a810*/  STL [R1+0x2c], R2 ;  /* 0x00002c0201007387 */ /* 0x0001e20000100800 */
[----:B------:R-:W-:-:S03]  /*2a820*/  @P0 LOP3.LUT R4, R4, 0x8, RZ, 0xfc, !PT ;  /* 0x0000000804040812 */ /* 0x000fc600078efcff */
        /* <DEDUP_REMOVED lines=9> */
.L_x_3068:
[----:B------:R-:W2:Y:S01]  /*2a8c0*/  LDL R0, [R1+0xc] ;  /* 0x00000c0001007983 */ /* 0x000ea20000100800 */
[----:B------:R-:W2:Y:S01]  /*2a8d0*/  LDC.64 R2, c[0x0][0xc88] ;  /* 0x00032200ff027b82 */ /* 0x000ea20000000a00 */
[----:B------:R-:W-:Y:S01]  /*2a8e0*/  ULDC.64 UR4, c[0x0][0x208] ;  /* 0x0000820000047ab9 */ /* 0x000fe20000000a00 */
[----:B--2---:R-:W-:-:S05]  /*2a8f0*/  IMAD.WIDE R2, R0, 0x4, R2 ;  /* 0x0000000400027825 */ /* 0x004fca00078e0202 */
[----:B01----:R-:W2:Y:S01]  /*2a900*/  LDG.E R4, desc[UR4][R2.64] ;  /* 0x0000000402047981 */ /* 0x003ea2000c1e1900 */
        /* <DEDUP_REMOVED lines=12> */
[----:B--2---:R-:W-:Y:S01]  /*2a9d0*/  SHF.R.S32.HI R5, RZ, 0x1f, R4 ;  /* 0x0000001fff057819 */ /* 0x004fe20000011404 */
[----:B------:R-:W-:-:S06]  /*2a9e0*/  IMAD.SHL.U32 R15, R4, 0x4, RZ ;  /* 0x00000004040f7824 */ /* 0x000fcc00078e00ff */
[C---:B------:R-:W-:Y:S01]  /*2a9f0*/  @P0 LEA R2, P1, R4.reuse, UR4, 0x2 ;  /* 0x0000000404020c11 */ /* 0x040fe2000f8210ff */
[----:B------:R0:W-:Y:S01]  /*2aa00*/  STL [R1+0x38], R4 ;  /* 0x0000380401007387 */ /* 0x0001e20000100800 */
[C-C-:B------:R-:W-:Y:S02]  /*2aa10*/  SHF.L.U64.HI R14, R4.reuse, 0x2, R5.reuse ;  /* 0x00000002040e7819 */ /* 0x140fe40000010205 */
[----:B------:R-:W-:Y:S01]  /*2aa20*/  @P0 LEA.HI.X R3, R4, UR5, R5, 0x2, P1 ;  /* 0x0000000504030c11 */ /* 0x000fe200088f1405 */
[----:B------:R-:W-:Y:S01]  /*2aa30*/  ULDC.64 UR4, c[0x0][0xa00] ;  /* 0x0002800000047ab9 */ /* 0x000fe20000000a00 */
[C---:B------:R-:W-:Y:S01]  /*2aa40*/  @P3 IADD3 R8, P1, R15.reuse, UR10, RZ ;  /* 0x0000000a0f083c10 */ /* 0x040fe2000ff3e0ff */
        /* <DEDUP_REMOVED lines=12> */
[----:B--2---:R-:W-:-:S04]  /*2ab10*/  IADD3 R2, P0, R15, UR4, RZ ;  /* 0x000000040f027c10 */ /* 0x004fc8000ff1e0ff */
[----:B------:R-:W-:Y:S01]  /*2ab20*/  IADD3.X R3, R14, UR5, RZ, P0, !PT ;  /* 0x000000050e037c10 */ /* 0x000fe200087fe4ff */
[----:B------:R-:W-:Y:S01]  /*2ab30*/  ULDC UR4, c[0x0][0x288] ;  /* 0x0000a20000047ab9 */ /* 0x000fe20000000800 */
[----:B0-----:R-:W-:-:S03]  /*2ab40*/  IADD3 R4, P0, R15, UR8, RZ ;  /* 0x000000080f047c10 */ /* 0x001fc6000ff1e0ff */
[----:B------:R0:W5:Y:S01]  /*2ab50*/  @P2 LDG.E R11, desc[UR12][R6.64] ;  /* 0x0000000c060b2981 */ /* 0x000162000c1e1900 */
[----:B-1----:R-:W-:Y:S02]  /*2ab60*/  IADD3.X R5, R14, UR9, RZ, P0, !PT ;  /* 0x000000090e057c10 */ /* 0x002fe400087fe4ff */
[----:B------:R-:W-:Y:S01]  /*2ab70*/  ISETP.NE.U32.AND P0, PT, RZ, UR8, PT ;  /* 0x00000008ff007c0c */ /* 0x000fe2000bf05070 */
[----:B------:R-:W2:Y:S03]  /*2ab80*/  @P1 LDG.E R12, desc[UR12][R2.64] ;  /* 0x0000000c020c1981 */ /* 0x000ea6000c1e1900 */
[----:B------:R-:W-:-:S13]  /*2ab90*/  ISETP.NE.AND.EX P0, PT, RZ, UR9, PT, P0 ;  /* 0x00000009ff007c0c */ /* 0x000fda000bf05300 */
[----:B------:R0:W5:Y:S04]  /*2aba0*/  @P0 LDG.E R10, desc[UR12][R4.64] ;  /* 0x0000000c040a0981 */ /* 0x000168000c1e1900 */
[----:B--2---:R1:W-:Y:S02]  /*2abb0*/  STL [R1+0x4c], R12 ;  /* 0x00004c0c01007387 */ /* 0x0043e40000100800 */
[----:B-1----:R-:W-:Y:S01]  /*2abc0*/  IMAD.U32 R12, RZ, RZ, UR4 ;  /* 0x00000004ff0c7e24 */ /* 0x002fe2000f8e00ff */
        /* <DEDUP_REMOVED lines=11> */
[----:B------:R-:W-:Y:S02]  /*2ac80*/  IMAD.U32 R9, RZ, RZ, UR5 ;  /* 0x00000005ff097e24 */ /* 0x000fe4000f8e00ff */
[----:B------:R-:W-:Y:S01]  /*2ac90*/  IMAD.U32 R8, RZ, RZ, UR4 ;  /* 0x00000004ff087e24 */ /* 0x000fe2000f8e00ff */
[----:B0-----:R-:W-:Y:S06]  /*2aca0*/  @P3 BRA `(.L_x_2904) ;  /* 0x0000000000183947 */ /* 0x001fec0003800000 */
[----:B------:R-:W-:Y:S05]  /*2acb0*/  @!P1 BRA `(.L_x_2904) ;  /* 0x0000000000149947 */ /* 0x000fea0003800000 */
[----:B------:R-:W-:Y:S02]  /*2acc0*/  ULDC.64 UR4, c[0x0][0x208] ;  /* 0x0000820000047ab9 */ /* 0x000fe40000000a00 */
[----:B------:R-:W2:Y:S04]  /*2acd0*/  LDG.E R12, desc[UR4][R2.64] ;  /* 0x00000004020c7981 */ /* 0x000ea8000c1e1900 */
[----:B------:R-:W2:Y:S02]  /*2ace0*/  LDG.E R2, desc[UR4][R2.64+0x4] ;  /* 0x0000040402027981 */ /* 0x000ea4000c1e1900 */
[----:B--2--5:R-:W-:-:S05]  /*2acf0*/  IADD3 R13, -R12, R2, RZ ;  /* 0x000000020c0d7210 */ /* 0x024fca0007ffe1ff */
[----:B------:R0:W-:Y:S02]  /*2ad00*/  STL [R1+0x50], R13 ;  /* 0x0000500d01007387 */ /* 0x0001e40000100800 */
.L_x_2904:
[----:B------:R-:W2:Y:S01]  /*2ad10*/  LDL.LU R3, [R1+0x8] ;  /* 0x0000080001037983 */ /* 0x000ea20000300800 */
[----:B------:R-:W-:Y:S02]  /*2ad20*/  ULDC.64 UR4, c[0x0][0xa20] ;  /* 0x0002880000047ab9 */ /* 0x000fe40000000a00 */
[----:B------:R-:W-:Y:S01]  /*2ad30*/  ISETP.NE.U32.AND P1, PT, RZ, UR4, PT ;  /* 0x00000004ff007c0c */ /* 0x000fe2000bf25070 */
[----:B------:R-:W3:Y:S03]  /*2ad40*/  LDL R12, [R1+0x38] ;  /* 0x00003800010c7983 */ /* 0x000ee60000100800 */
[----:B------:R-:W-:Y:S02]  /*2ad50*/  ISETP.NE.AND.EX P1, PT, RZ, UR5, PT, P1 ;  /* 0x00000005ff007c0c */ /* 0x000fe4000bf25310 */
[C---:B--2---:R-:W-:Y:S02]  /*2ad60*/  LOP3.LUT R17, R3.reuse, 0xff000000, RZ, 0xc0, !PT ;  /* 0xff00000003117812 */ /* 0x044fe400078ec0ff */
[----:B------:R-:W-:-:S02]  /*2ad70*/  LOP3.LUT R2, R3, 0xff0000, RZ, 0xc0, !PT ;  /* 0x00ff000003027812 */ /* 0x000fc400078ec0ff */
[----:B------:R-:W-:Y:S02]  /*2ad80*/  SHF.R.U32.HI R17, RZ, 0x8, R17 ;  /* 0x00000008ff117819 */ /* 0x000fe40000011611 */
[----:B------:R-:W-:Y:S02]  /*2ad90*/  LOP3.LUT R16, R3, 0xffff, RZ, 0xc0, !PT ;  /* 0x0000ffff03107812 */ /* 0x000fe400078ec0ff */
[----:B------:R-:W-:Y:S01]  /*2ada0*/  LEA.HI R17, R2, R17, RZ, 0x10 ;  /* 0x0000001102117211 */ /* 0x000fe200078f80ff */
[----:B-----5:R-:W-:-:S05]  /*2adb0*/  IMAD.IADD R2, R11, 0x1, R0 ;  /* 0x000000010b027824 */ /* 0x020fca00078e0200 */
[----:B------:R1:W-:Y:S04]  /*2adc0*/  STL [R1+0x1c], R2 ;  /* 0x00001c0201007387 */ /* 0x0003e80000100800 */
[----:B---3--:R1:W-:Y:S01]  /*2add0*/  STL [R1+0x14], R12 ;  /* 0x0000140c01007387 */ /* 0x0083e20000100800 */
[----:B------:R-:W-:Y:S05]  /*2ade0*/  @!P1 BRA `(.L_x_2905) ;  /* 0x0000000000149947 */ /* 0x000fea0003800000 */
[----:B-1----:R-:W-:Y:S01]  /*2adf0*/  IADD3 R2, P1, R15, UR4, RZ ;  /* 0x000000040f027c10 */ /* 0x002fe2000ff3e0ff */
[----:B------:R-:W-:-:S03]  /*2ae00*/  ULDC.64 UR6, c[0x0][0x208] ;  /* 0x0000820000067ab9 */ /* 0x000fc60000000a00 */
[----:B------:R-:W-:-:S05]  /*2ae10*/  IADD3.X R3, R14, UR5, RZ, P1, !PT ;  /* 0x000000050e037c10 */ /* 0x000fca0008ffe4ff */
[----:B------:R2:W5:Y:S01]  /*2ae20*/  LDG.E R8, desc[UR6][R2.64] ;  /* 0x0000000602087981 */ /* 0x000562000c1e1900 */
[----:B------:R-:W-:Y:S05]  /*2ae30*/  BRA `(.L_x_2906) ;  /* 0x0000000000147947 */ /* 0x000fea0003800000 */
.L_x_2905:
[----:B------:R-:W-:Y:S05]  /*2ae40*/  @!P2 BRA `(.L_x_2906) ;  /* 0x000000000010a947 */ /* 0x000fea0003800000 */
[----:B------:R-:W-:Y:S02]  /*2ae50*/  ULDC.64 UR4, c[0x0][0x208] ;  /* 0x0000820000047ab9 */ /* 0x000fe40000000a00 */
[----:B------:R-:W2:Y:S04]  /*2ae60*/  LDG.E R8, desc[UR4][R6.64] ;  /* 0x0000000406087981 */ /* 0x000ea8000c1e1900 */
[----:B------:R-:W2:Y:S02]  /*2ae70*/  LDG.E R6, desc[UR4][R6.64+0x4] ;  /* 0x0000040406067981 */ /* 0x000ea4000c1e1900 */
[----:B--2---:R-:W-:-:S07]  /*2ae80*/  IMAD.IADD R8, R6, 0x1, -R8 ;  /* 0x0000000106087824 */ /* 0x004fce00078e0a08 */
.L_x_2906:
[----:B------:R-:W-:Y:S01]  /*2ae90*/  ULDC.64 UR4, c[0x0][0x208] ;  /* 0x0000820000047ab9 */ /* 0x000fe20000000a00 */
[----:B------:R-:W3:Y:S01]  /*2aea0*/  LDL R6, [R1+0x4] ;  /* 0x0000040001067983 */ /* 0x000ee20000100800 */
[----:B--2---:R-:W2:Y:S03]  /*2aeb0*/  LDC R3, c[0x0][0x448] ;  /* 0x00011200ff037b82 */ /* 0x004ea60000000800 */
[----:B-1----:R-:W4:Y:S04]  /*2aec0*/  @P0 LDG.E R2, desc[UR4][R4.64] ;  /* 0x0000000404020981 */ /* 0x002f28000c1e1900 */
[----:B------:R1:W4:Y:S01]  /*2aed0*/  @P0 LDG.E R4, desc[UR4][R4.64+0x4] ;  /* 0x0000040404040981 */ /* 0x000322000c1e1900 */
[----:B-----5:R-:W-:Y:S01]  /*2aee0*/  IADD3 R7, -R0, R8, RZ ;  /* 0x0000000800077210 */ /* 0x020fe20007ffe1ff */
[----:B------:R-:W-:Y:S01]  /*2aef0*/  BSSY B0, `(.L_x_2907) ;  /* 0x0000037000007945 */ /* 0x000fe20003800000 */
[----:B------:R-:W-:-:S02]  /*2af00*/  LOP3.LUT R11, R17, 0xff, RZ, 0xc0, !PT ;  /* 0x000000ff110b7812 */ /* 0x000fc400078ec0ff */
[----:B------:R-:W-:-:S03]  /*2af10*/  SHF.R.U32.HI R17, RZ, 0x10, R17 ;  /* 0x00000010ff117819 */ /* 0x000fc60000011611 */
[----:B------:R0:W-:Y:S01]  /*2af20*/  STL [R1+0x60], R11 ;  /* 0x0000600b01007387 */ /* 0x0001e20000100800 */
[----:B--2---:R-:W-:-:S13]  /*2af30*/  ISETP.NE.AND P1, PT, R3, 0x1, PT ;  /* 0x000000010300780c */ /* 0x004fda0003f25270 */
[----:B------:R-:W2:Y:S08]  /*2af40*/  @P1 LDC R3, c[0x0][0x44c] ;  /* 0x00011300ff031b82 */ /* 0x000eb00000000800 */
[----:B-1----:R-:W1:Y:S01]  /*2af50*/  @P1 LDC R5, c[0x0][0x450] ;  /* 0x00011400ff051b82 */ /* 0x002e620000000800 */
[----:B----4-:R-:W-:Y:S02]  /*2af60*/  @P0 IMAD.IADD R9, R4, 0x1, -R2 ;  /* 0x0000000104090824 */ /* 0x010fe400078e0a02 */
[----:B---3--:R-:W-:-:S04]  /*2af70*/  IMAD.SHL.U32 R2, R6, 0x80, RZ ;  /* 0x0000008006027824 */ /* 0x008fc800078e00ff */
[----:B------:R-:W-:-:S04]  /*2af80*/  VIADD R2, R2, 0x7f ;  /* 0x0000007f02027836 */ /* 0x000fc80000000000 */
[----:B--2---:R-:W-:-:S05]  /*2af90*/  @P1 IMAD.HI.U32 R0, R2, R3, RZ ;  /* 0x0000000302001227 */ /* 0x004fca00078e00ff */
[----:B-1----:R-:W-:Y:S01]  /*2afa0*/  @P1 SHF.R.U32.HI R2, RZ, R5, R0 ;  /* 0x00000005ff021219 */ /* 0x002fe20000011600 */
[----:B------:R-:W-:-:S04]  /*2afb0*/  IMAD.IADD R0, R7, 0x1, R9 ;  /* 0x0000000107007824 */ /* 0x000fc800078e0209 */
[C---:B------:R-:W-:Y:S01]  /*2afc0*/  VIADD R3, R0.reuse, 0x4f ;  /* 0x0000004f00037836 */ /* 0x040fe20000000000 */
[----:B------:R-:W-:-:S03]  /*2afd0*/  IADD3 R21, R0, 0x50, -R13 ;  /* 0x0000005000157810 */ /* 0x000fc60007ffe80d */
[----:B------:R-:W-:-:S04]  /*2afe0*/  IMAD.HI R0, R3, 0x66666667, RZ ;  /* 0x6666666703007827 */ /* 0x000fc800078e02ff */
[----:B------:R-:W-:Y:S01]  /*2aff0*/  IMAD.IADD R2, R21, 0x1, R2 ;  /* 0x0000000115027824 */ /* 0x000fe200078e0202 */
[----:B------:R-:W-:-:S03]  /*2b000*/  SHF.R.U32.HI R20, RZ, 0x1f, R0 ;  /* 0x0000001fff147819 */ /* 0x000fc60000011600 */
[----:B------:R-:W-:Y:S01]  /*2b010*/  IMAD.HI R2, R2, 0x66666667, RZ ;  /* 0x6666666702027827 */ /* 0x000fe200078e02ff */
[----:B------:R-:W-:-:S03]  /*2b020*/  LEA.HI.SX32 R20, R0, R20, 0x1b ;  /* 0x0000001400147211 */ /* 0x000fc600078fdaff */
[----:B------:R-:W-:Y:S01]  /*2b030*/  IMAD.MOV.U32 R0, RZ, RZ, RZ ;  /* 0x000000ffff007224 */ /* 0x000fe200078e00ff */
[----:B------:R-:W-:-:S04]  /*2b040*/  SHF.R.U32.HI R6, RZ, 0x1f, R2 ;  /* 0x0000001fff067819 */ /* 0x000fc80000011602 */
[----:B------:R-:W-:-:S04]  /*2b050*/  LEA.HI.SX32 R6, R2, R6, 0x1b ;  /* 0x0000000602067211 */ /* 0x000fc800078fdaff */
[----:B------:R-:W-:-:S04]  /*2b060*/  VIMNMX R6, R20, R6, PT ;  /* 0x0000000614067248 */ /* 0x000fc80003fe0100 */
[----:B------:R-:W-:-:S13]  /*2b070*/  ISETP.GE.AND P1, PT, R6, 0x1, PT ;  /* 0x000000010600780c */ /* 0x000fda0003f26270 */
[----:B0-----:R-:W-:Y:S05]  /*2b080*/  @!P1 BRA `(.L_x_2908) ;  /* 0x0000000000749947 */ /* 0x001fea0003800000 */
[----:B------:R-:W-:Y:S01]  /*2b090*/  ISETP.NE.AND P1, PT, R17, RZ, PT ;  /* 0x000000ff1100720c */ /* 0x000fe20003f25270 */
[----:B------:R-:W-:-:S03]  /*2b0a0*/  ULDC UR4, c[0x0][0x9f0] ;  /* 0x00027c0000047ab9 */ /* 0x000fc60000000800 */
[----:B------:R-:W-:-:S04]  /*2b0b0*/  SEL R2, R17, UR4, P1 ;  /* 0x0000000411027c07 */ /* 0x000fc80008800000 */
[----:B------:R-:W-:Y:S02]  /*2b0c0*/  IABS R3, R2 ;  /* 0x0000000200037213 */ /* 0x000fe40000000000 */
[----:B------:R-:W-:Y:S02]  /*2b0d0*/  IADD3 R0, R2, -0x1, R6 ;  /* 0xffffffff02007810 */ /* 0x000fe40007ffe006 */
[----:B------:R-:W0:Y:S08]  /*2b0e0*/  I2F.RP R4, R3 ;  /* 0x0000000300047306 */ /* 0x000e300000209400 */
[----:B0-----:R-:W0:Y:S02]  /*2b0f0*/  MUFU.RCP R4, R4 ;  /* 0x0000000400047308 */ /* 0x001e240000001000 */
[----:B0-----:R-:W-:-:S06]  /*2b100*/  VIADD R4, R4, 0xffffffe ;  /* 0x0ffffffe04047836 */ /* 0x001fcc0000000000 */
[----:B------:R0:W1:Y:S02]  /*2b110*/  F2I.FTZ.U32.TRUNC.NTZ R5, R4 ;  /* 0x0000000400057305 */ /* 0x000064000021f000 */
[----:B0-----:R-:W-:-:S04]  /*2b120*/  LOP3.LUT R4, R0, R2, RZ, 0x3c, !PT ;  /* 0x0000000200047212 */ /* 0x001fc800078e3cff */
[----:B------:R-:W-:Y:S02]  /*2b130*/  ISETP.GE.AND P1, PT, R4, RZ, PT ;  /* 0x000000ff0400720c */ /* 0x000fe40003f26270 */
[----:B-1----:R-:W-:-:S05]  /*2b140*/  IADD3 R4, RZ, -R5, RZ ;  /* 0x80000005ff047210 */ /* 0x002fca0007ffe0ff */
[----:B------:R-:W-:Y:S02]  /*2b150*/  IMAD R8, R4, R3, RZ ;  /* 0x0000000304087224 */ /* 0x000fe400078e02ff */
[----:B------:R-:W-:-:S04]  /*2b160*/  IMAD.MOV.U32 R4, RZ, RZ, RZ ;  /* 0x000000ffff047224 */ /* 0x000fc800078e00ff */
[----:B------:R-:W-:Y:S01]  /*2b170*/  IMAD.HI.U32 R8, R5, R8, R4 ;  /* 0x0000000805087227 */ /* 0x000fe200078e0004 */
[----:B------:R-:W-:Y:S02]  /*2b180*/  IABS R4, R0 ;  /* 0x0000000000047213 */ /* 0x000fe40000000000 */
[----:B------:R-:W-:-:S05]  /*2b190*/  IABS R0, R2 ;  /* 0x0000000200007213 */ /* 0x000fca0000000000 */
[----:B------:R-:W-:-:S04]  /*2b1a0*/  IMAD.MOV R0, RZ, RZ, -R0 ;  /* 0x000000ffff007224 */ /* 0x000fc800078e0a00 */
[----:B------:R-:W-:Y:S02]  /*2b1b0*/  IMAD.MOV.U32 R5, RZ, RZ, R0 ;  /* 0x000000ffff057224 */ /* 0x000fe400078e0000 */
[----:B------:R-:W-:-:S04]  /*2b1c0*/  IMAD.HI.U32 R0, R8, R4, RZ ;  /* 0x0000000408007227 */ /* 0x000fc800078e00ff */
[----:B------:R-:W-:-:S05]  /*2b1d0*/  IMAD R4, R0, R5, R4 ;  /* 0x0000000500047224 */ /* 0x000fca00078e0204 */
[----:B------:R-:W-:-:S13]  /*2b1e0*/  ISETP.GT.U32.AND P2, PT, R3, R4, PT ;  /* 0x000000040300720c */ /* 0x000fda0003f44070 */
[----:B------:R-:W-:Y:S02]  /*2b1f0*/  @!P2 IMAD.IADD R4, R4, 0x1, -R3 ;  /* 0x000000010404a824 */ /* 0x000fe400078e0a03 */
[----:B------:R-:W-:-:S03]  /*2b200*/  @!P2 VIADD R0, R0, 0x1 ;  /* 0x000000010000a836 */ /* 0x000fc60000000000 */
[----:B------:R-:W-:-:S13]  /*2b210*/  ISETP.GE.U32.AND P2, PT, R4, R3, PT ;  /* 0x000000030400720c */ /* 0x000fda0003f46070 */
[----:B------:R-:W-:Y:S02]  /*2b220*/  @P2 IADD3 R0, R0, 0x1, RZ ;  /* 0x0000000100002810 */ /* 0x000fe40007ffe0ff */
[----:B------:R-:W-:-:S03]  /*2b230*/  ISETP.NE.AND P2, PT, R2, RZ, PT ;  /* 0x000000ff0200720c */ /* 0x000fc60003f45270 */
[----:B------:R-:W-:-:S10]  /*2b240*/  @!P1 IMAD.MOV R0, RZ, RZ, -R0 ;  /* 0x000000ffff009224 */ /* 0x000fd400078e0a00 */
[----:B------:R-:W-:-:S07]  /*2b250*/  @!P2 LOP3.LUT R0, RZ, R2, RZ, 0x33, !PT ;  /* 0x00000002ff00a212 */ /* 0x000fce00078e33ff */
.L_x_2908:
[----:B------:R-:W-:Y:S05]  /*2b260*/  BSYNC B0 ;  /* 0x0000000000007941 */ /* 0x000fea0003800000 */
.L_x_2907:
[----:B------:R-:W-:Y:S01]  /*2b270*/  IMAD R2, R11, R0, RZ ;  /* 0x000000000b027224 */ /* 0x000fe200078e02ff */
[----:B------:R-:W-:Y:S01]  /*2b280*/  BSSY B0, `(.L_x_2909) ;  /* 0x000019b000007945 */ /* 0x000fe20003800000 */
[----:B------:R-:W-:-:S03]  /*2b290*/  PLOP3.LUT P5, PT, PT, PT, PT, 0x80, 0x0 ;  /* 0x000000000000781c */ /* 0x000fc60003faf070 */
[----:B------:R-:W-:-:S05]  /*2b2a0*/  VIADDMNMX R0, R2, R0, R6, PT ;  /* 0x0000000002007246 */ /* 0x000fca0003800106 */
[--C-:B------:R-:W-:Y:S02]  /*2b2b0*/  IMAD R3, R0, 0x50, -R7.reuse ;  /* 0x0000005000037824 */ /* 0x100fe400078e0a07 */
[----:B------:R-:W-:-:S03]  /*2b2c0*/  IMAD R0, R2, 0x50, -R7 ;  /* 0x0000005002007824 */ /* 0x000fc600078e0a07 */
[----:B------:R-:W-:Y:S02]  /*2b2d0*/  VIMNMX R9, R3, R9, PT ;  /* 0x0000000903097248 */ /* 0x000fe40003fe0100 */
[----:B------:R-:W-:-:S04]  /*2b2e0*/  VIMNMX R0, RZ, R0, !PT ;  /* 0x00000000ff007248 */ /* 0x000fc80007fe0100 */
[----:B------:R-:W-:Y:S01]  /*2b2f0*/  ISETP.GT.AND P1, PT, R9, R0, PT ;  /* 0x000000000900720c */ /* 0x000fe20003f24270 */
[----:B------:R-:W-:-:S12]  /*2b300*/  IMAD.WIDE.U32 R2, R0, -0x33333333, RZ ;  /* 0xcccccccd00027825 */ /* 0x000fd800078e00ff */
[----:B------:R-:W-:Y:S01]  /*2b310*/  @P1 VIADD R4, R9, 0x4f ;  /* 0x0000004f09041836 */ /* 0x000fe20000000000 */
        /* <DEDUP_REMOVED lines=14> */
.L_x_3135:
[----:B-1----:R-:W-:Y:S02]  /*2b400*/  ISETP.NE.AND P0, PT, R14, RZ, PT ;  /* 0x000000ff0e00720c */ /* 0x002fe40003f05270 */
[----:B------:R-:W-:-:S11]  /*2b410*/  PLOP3.LUT P2, PT, PT, PT, PT, 0x8, 0x0 ;  /* 0x000000000000781c */ /* 0x000fd60003f4e170 */
[----:B------:R-:W-:Y:S05]  /*2b420*/  @P0 BRA `(.L_x_2912) ;  /* 0x00000000000c0947 */ /* 0x000fea0003800000 */
[----:B------:R-:W-:-:S03]  /*2b430*/  UMOV UR4, 0xffffffff ;  /* 0xffffffff00047882 */ /* 0x000fc60000000000 */
[----:B------:R-:W-:Y:S05]  /*2b440*/  BRA.DIV UR4, `(.L_x_2913) ;  /* 0x0000009204587947 */ /* 0x000fea000b800000 */
[----:B------:R-:W-:-:S13]  /*2b450*/  ELECT P2, URZ, PT ;  /* 0x00000000003f782f */ /* 0x000fda0003840000 */
.L_x_2912:
        /* <DEDUP_REMOVED lines=9> */
.L_x_3138:
[----:B------:R-:W-:Y:S05]  /*2b4f0*/  BSYNC B1 ;  /* 0x0000000000017941 */ /* 0x000fea0003800000 */
.L_x_2914:
        /* <DEDUP_REMOVED lines=12> */
.L_x_3139:
[----:B------:R-:W-:Y:S05]  /*2b5c0*/  BSYNC B2 ;  /* 0x0000000000027941 */ /* 0x000fea0003800000 */
.L_x_2918:
        /* <DEDUP_REMOVED lines=8> */
.L_x_2921:
[----:B------:R-:W-:Y:S05]  /*2b650*/  BSYNC B2 ;  /* 0x0000000000027941 */ /* 0x000fea0003800000 */
.L_x_2920:
[----:B0-2---:R-:W2:Y:S01]  /*2b660*/  LDL R2, [R1+0x20] ;  /* 0x0000200001027983 */ /* 0x005ea20000100800 */
[----:B------:R-:W-:Y:S01]  /*2b670*/  IMAD.MOV.U32 R3, RZ, RZ, RZ ;  /* 0x000000ffff037224 */ /* 0x000fe200078e00ff */
[----:B------:R-:W-:Y:S01]  /*2b680*/  UIADD3 UR4, UP0, UR36, 0x570, URZ ;  /* 0x0000057024047890 */ /* 0x000fe2000ff1e03f */
[----:B------:R-:W-:Y:S01]  /*2b690*/  PLOP3.LUT P0, PT, PT, PT, PT, 0x80, 0x0 ;  /* 0x000000000000781c */ /* 0x000fe20003f0f070 */
[----:B------:R-:W-:Y:S01]  /*2b6a0*/  UMOV UR6, 0x0 ;  /* 0x0000000000067882 */ /* 0x000fe20000000000 */
[----:B------:R-:W-:Y:S01]  /*2b6b0*/  UMOV UR7, 0x12f00000 ;  /* 0x12f0000000077882 */ /* 0x000fe20000000000 */
[----:B------:R-:W-:Y:S01]  /*2b6c0*/  R2UR UR10, R3 ;  /* 0x00000000030a72ca */ /* 0x000fe200000e0000 */
[----:B------:R-:W-:Y:S01]  /*2b6d0*/  IMAD R3, R7, 0x50, R10 ;  /* 0x0000005007037824 */ /* 0x000fe200078e020a */
[----:B------:R-:W-:-:S03]  /*2b6e0*/  UIADD3.X UR5, URZ, UR37, URZ, UP0, !UPT ;  /* 0x000000253f057290 */ /* 0x000fc600087fe43f */
[----:B------:R-:W-:Y:S02]  /*2b6f0*/  VIADD R3, R3, 0xffffffb0 ;  /* 0xffffffb003037836 */ /* 0x000fe40000000000 */
[----:B--2---:R-:W-:Y:S02]  /*2b700*/  IMAD R5, R2, 0xa000, R18 ;  /* 0x0000a00002057824 */ /* 0x004fe400078e0212 */
[----:B------:R-:W-:Y:S02]  /*2b710*/  VIADD R2, R6, 0x38890 ;  /* 0x0003889006027836 */ /* 0x000fe40000000000 */
[----:B------:R-:W-:-:S07]  /*2b720*/  VIADD R4, R5, 0x24400 ;  /* 0x0002440005047836 */ /* 0x000fce0000000000 */
.L_x_2922:
        /* <DEDUP_REMOVED lines=16> */
.L_x_2923:
        /* <DEDUP_REMOVED lines=16> */
.L_x_2924:
        /* <DEDUP_REMOVED lines=16> */
.L_x_2925:
        /* <DEDUP_REMOVED lines=13> */
.L_x_3140:
[----:B------:R-:W-:Y:S05]  /*2bb00*/  BSYNC B2 ;  /* 0x0000000000027941 */ /* 0x000fea0003800000 */
.L_x_2926:
        /* <DEDUP_REMOVED lines=10> */
.L_x_2929:
[----:B------:R-:W-:Y:S05]  /*2bbb0*/  BSYNC B2 ;  /* 0x0000000000027941 */ /* 0x000fea0003800000 */
.L_x_2928:
[----:B------:R-:W-:Y:S01]  /*2bbc0*/  R2UR UR6, R12 ;  /* 0x000000000c0672ca */ /* 0x000fe200000e0000 */
[----:B--2---:R-:W-:Y:S01]  /*2bbd0*/  IMAD.MOV.U32 R2, RZ, RZ, RZ ;  /* 0x000000ffff027224 */ /* 0x004fe200078e00ff */
[----:B------:R-:W-:Y:S01]  /*2bbe0*/  R2UR UR7, R13 ;  /* 0x000000000d0772ca */ /* 0x000fe200000e0000 */
[----:B------:R-:W-:Y:S01]  /*2bbf0*/  UIADD3 UR4, UP0, UR36, 0x670, URZ ;  /* 0x0000067024047890 */ /* 0x000fe2000ff1e03f */
[----:B------:R-:W-:Y:S01]  /*2bc00*/  PLOP3.LUT P0, PT, PT, PT, PT, 0x80, 0x0 ;  /* 0x000000000000781c */ /* 0x000fe20003f0f070 */
[----:B------:R-:W-:Y:S01]  /*2bc10*/  VIADD R4, R5, 0x400 ;  /* 0x0000040005047836 */ /* 0x000fe20000000000 */
[----:B------:R-:W-:Y:S01]  /*2bc20*/  R2UR UR10, R2 ;  /* 0x00000000020a72ca */ /* 0x000fe200000e0000 */
[----:B------:R-:W-:Y:S01]  /*2bc30*/  VIADD R2, R6, 0x388b0 ;  /* 0x000388b006027836 */ /* 0x000fe20000000000 */
[----:B------:R-:W-:-:S13]  /*2bc40*/  UIADD3.X UR5, URZ, UR37, URZ, UP0, !UPT ;  /* 0x000000253f057290 */ /* 0x000fda00087fe43f */
.L_x_2930:
        /* <DEDUP_REMOVED lines=10> */
[----:B------:R-:W-:Y:S02]  /*2bcf0*/  R2UR UR10, R15 ;  /* 0x000000000f0a72ca */ /* 0x000fe400000e0000 */
[----:B------:R-:W-:Y:S02]  /*2bd00*/  R2UR UR6, R12 ;  /* 0x000000000c0672ca */ /* 0x000fe400000e0000 */
[----:B------:R-:W-:Y:S02]  /*2bd10*/  R2UR UR7, R13 ;  /* 0x000000000d0772ca */ /* 0x000fe400000e0000 */
[----:B------:R-:W-:Y:S02]  /*2bd20*/  PLOP3.LUT P0, PT, PT, PT, PT, 0x80, 0x0 ;  /* 0x000000000000781c */ /* 0x000fe40003f0f070 */
[----:B------:R-:W-:-:S11]  /*2bd30*/  IADD3 R4, R5, 0x2c00, RZ ;  /* 0x00002c0005047810 */ /* 0x000fd60007ffe0ff */
.L_x_2931:
        /* <DEDUP_REMOVED lines=15> */
.L_x_2932:
        /* <DEDUP_REMOVED lines=15> */
.L_x_2933:
        /* <DEDUP_REMOVED lines=10> */
.L_x_2917:
[----:B------:R-:W-:Y:S05]  /*2bfc0*/  BSYNC B1 ;  /* 0x0000000000017941 */ /* 0x000fea0003800000 */
.L_x_2916:
[----:B01----:R-:W2:Y:S04]  /*2bfd0*/  LDL.LU R6, [R1+0x20] ;  /* 0x0000200001067983 */ /* 0x003ea80000300800 */
[----:B------:R-:W3:Y:S01]  /*2bfe0*/  LDL.LU R4, [R1+0x24] ;  /* 0x0000240001047983 */ /* 0x000ee20000300800 */
[----:B------:R-:W-:Y:S01]  /*2bff0*/  VIADD R7, R7, 0xfffffffe ;  /* 0xfffffffe07077836 */ /* 0x000fe20000000000 */
[----:B------:R-:W-:Y:S01]  /*2c000*/  PLOP3.LUT P5, PT, PT, PT, PT, 0x8, 0x0 ;  /* 0x000000000000781c */ /* 0x000fe20003fae170 */
[----:B--2---:R-:W-:-:S05]  /*2c010*/  VIADD R2, R6, 0x1 ;  /* 0x0000000106027836 */ /* 0x004fca0000000000 */
        /* <DEDUP_REMOVED lines=8> */
.L_x_2952:
[----:B------:R-:W-:Y:S05]  /*2c0a0*/  YIELD ;  /* 0x0000000000007946 */ /* 0x000fea0003800000 */
[----:B------:R-:W-:Y:S04]  /*2c0b0*/  BSSY B1, `(.L_x_2934) ;  /* 0x00000ab000017945 */ /* 0x000fe80003800000 */
[----:B-1----:R-:W-:Y:S05]  /*2c0c0*/  @!P2 BRA `(.L_x_2935) ;  /* 0x0000000800a4a947 */ /* 0x002fea0003800000 */
[----:B0-----:R-:W2:Y:S04]  /*2c0d0*/  LDL R4, [R1+0x20] ;  /* 0x0000200001047983 */ /* 0x001ea80000100800 */
[----:B------:R-:W3:Y:S01]  /*2c0e0*/  LDL R3, [R1+0x24] ;  /* 0x0000240001037983 */ /* 0x000ee20000100800 */
[----:B------:R-:W-:Y:S01]  /*2c0f0*/  BSSY B2, `(.L_x_2936) ;  /* 0x0000008000027945 */ /* 0x000fe20003800000 */
[----:B------:R-:W0:Y:S02]  /*2c100*/  S2R R2, SR_TID.X ;  /* 0x0000000000027919 */ /* 0x000e240000002100 */
[----:B0-----:R-:W-:-:S04]  /*2c110*/  LOP3.LUT R2, R2, 0x7f, RZ, 0xc0, !PT ;  /* 0x0000007f02027812 */ /* 0x001fc800078ec0ff */
[----:B------:R-:W-:Y:S01]  /*2c120*/  ISETP.NE.AND P1, PT, R2, RZ, PT ;  /* 0x000000ff0200720c */ /* 0x000fe20003f25270 */
[----:B--2---:R-:W-:Y:S01]  /*2c130*/  IMAD R6, R4, 0x8, R18 ;  /* 0x0000000804067824 */ /* 0x004fe200078e0212 */
[----:B---3--:R-:W-:-:S04]  /*2c140*/  SHF.L.U32 R5, R3, 0x1f, RZ ;  /* 0x0000001f03057819 */ /* 0x008fc800000006ff */
[----:B------:R-:W0:Y:S02]  /*2c150*/  SYNCS.PHASECHK.TRANS64.TRYWAIT P0, [R6+URZ+0x388a0], R5 ;  /* 0x0388a005060075a7 */ /* 0x000e24000800017f */
[----:B0-----:R-:W-:Y:S05]  /*2c160*/  @!P0 BRA `(.L_x_2937) ;  /* 0x0000008400708947 */ /* 0x001fea0003800000 */
.L_x_3141:
[----:B------:R-:W-:Y:S05]  /*2c170*/  BSYNC B2 ;  /* 0x0000000000027941 */ /* 0x000fea0003800000 */
.L_x_2936:
[----:B------:R-:W-:Y:S04]  /*2c180*/  BSSY B2, `(.L_x_2938) ;  /* 0x0000008000027945 */ /* 0x000fe80003800000 */
[----:B------:R-:W-:Y:S05]  /*2c190*/  @P1 BRA `(.L_x_2939) ;  /* 0x0000000000181947 */ /* 0x000fea0003800000 */
[----:B------:R-:W2:Y:S02]  /*2c1a0*/  LDL R2, [R1+0x10] ;  /* 0x0000100001027983 */ /* 0x000ea40000100800 */
[----:B--2---:R-:W-:Y:S02]  /*2c1b0*/  LOP3.LUT P0, RZ, R2, 0x1, RZ, 0xc0, !PT ;  /* 0x0000000102ff7812 */ /* 0x004fe4000780c0ff */
[----:B------:R-:W-:-:S04]  /*2c1c0*/  MOV R2, 0xa000 ;  /* 0x0000a00000027802 */ /* 0x000fc80000000f00 */
[----:B------:R1:W-:Y:S07]  /*2c1d0*/  SYNCS.ARRIVE.TRANS64 RZ, [R6+URZ+0x38890], R2 ;  /* 0x0388900206ff79a7 */ /* 0x0003ee000800003f */
[----:B------:R-:W-:Y:S05]  /*2c1e0*/  @!P0 BRA `(.L_x_2939) ;  /* 0x0000000000048947 */ /* 0x000fea0003800000 */
[----:B------:R-:W-:Y:S01]  /*2c1f0*/  BPT.TRAP 0x1 ;  /* 0x000000040000795c */ /* 0x000fe20000300000 */
.L_x_2939:
[----:B------:R-:W-:Y:S05]  /*2c200*/  BSYNC B2 ;  /* 0x0000000000027941 */ /* 0x000fea0003800000 */
.L_x_2938:
[----:B-1----:R-:W2:Y:S01]  /*2c210*/  LDL R2, [R1+0x20] ;  /* 0x0000200001027983 */ /* 0x002ea20000100800 */
        /* <DEDUP_REMOVED lines=11> */
.L_x_2940:
        /* <DEDUP_REMOVED lines=16> */
.L_x_2941:
        /* <DEDUP_REMOVED lines=10> */
[----:B------:R-:W-:Y:S01]  /*2c470*/  MOV R15, 0x80 ;  /* 0x00000080000f7802 */ /* 0x000fe20000000f00 */
[----:B------:R-:W-:Y:S01]  /*2c480*/  VIADD R8, R4, 0x29400 ;  /* 0x0002940004087836 */ /* 0x000fe20000000000 */
[----:B------:R-:W-:Y:S01]  /*2c490*/  PLOP3.LUT P0, PT, PT, PT, PT, 0x80, 0x0 ;  /* 0x000000000000781c */ /* 0x000fe20003f0f070 */
[----:B------:R-:W-:Y:S01]  /*2c4a0*/  UMOV UR6, 0x0 ;  /* 0x0000000000067882 */ /* 0x000fe20000000000 */
[----:B------:R-:W-:Y:S01]  /*2c4b0*/  R2UR UR10, R15 ;  /* 0x000000000f0a72ca */ /* 0x000fe200000e0000 */
[----:B------:R-:W-:-:S14]  /*2c4c0*/  UMOV UR7, 0x12f00000 ;  /* 0x12f0000000077882 */ /* 0x000fdc0000000000 */
.L_x_2942:
        /* <DEDUP_REMOVED lines=16> */
.L_x_2943:
        /* <DEDUP_REMOVED lines=13> */
.L_x_3142:
[----:B------:R-:W-:Y:S05]  /*2c6a0*/  BSYNC B2 ;  /* 0x0000000000027941 */ /* 0x000fea0003800000 */
.L_x_2944:
[----:B------:R-:W-:Y:S01]  /*2c6b0*/  BSSY B2, `(.L_x_2946) ;  /* 0x000000a000027945 */ /* 0x000fe20003800000 */
[----:B------:R-:W-:Y:S02]  /*2c6c0*/  IMAD.MOV.U32 R12, RZ, RZ, 0x0 ;  /* 0x00000000ff0c7424 */ /* 0x000fe400078e00ff */
[----:B------:R-:W-:Y:S01]  /*2c6d0*/  IMAD.MOV.U32 R13, RZ, RZ, 0x12f00000 ;  /* 0x12f00000ff0d7424 */ /* 0x000fe200078e00ff */
[----:B------:R-:W-:Y:S06]  /*2c6e0*/  @P1 BRA `(.L_x_2947) ;  /* 0x0000000000181947 */ /* 0x000fec0003800000 */
[----:B------:R-:W2:Y:S02]  /*2c6f0*/  LDL R2, [R1+0x10] ;  /* 0x0000100001027983 */ /* 0x000ea40000100800 */
[----:B--2---:R-:W-:Y:S02]  /*2c700*/  LOP3.LUT P0, RZ, R2, 0x1, RZ, 0xc0, !PT ;  /* 0x0000000102ff7812 */ /* 0x004fe4000780c0ff */
[----:B------:R-:W-:-:S04]  /*2c710*/  MOV R2, 0xa000 ;  /* 0x0000a00000027802 */ /* 0x000fc80000000f00 */
[----:B------:R2:W-:Y:S07]  /*2c720*/  SYNCS.ARRIVE.TRANS64 RZ, [R6+URZ+0x388b0], R2 ;  /* 0x0388b00206ff79a7 */ /* 0x0005ee000800003f */
[----:B------:R-:W-:Y:S05]  /*2c730*/  @!P0 BRA `(.L_x_2947) ;  /* 0x0000000000048947 */ /* 0x000fea0003800000 */
[----:B------:R-:W-:Y:S01]  /*2c740*/  BPT.TRAP 0x1 ;  /* 0x000000040000795c */ /* 0x000fe20000300000 */
.L_x_2947:
[----:B------:R-:W-:Y:S05]  /*2c750*/  BSYNC B2 ;  /* 0x0000000000027941 */ /* 0x000fea0003800000 */
.L_x_2946:
[----:B------:R-:W-:Y:S01]  /*2c760*/  R2UR UR10, R11 ;  /* 0x000000000b0a72ca */ /* 0x000fe200000e0000 */
[----:B------:R-:W-:Y:S01]  /*2c770*/  UIADD3 UR4, UP0, UR36, 0x670, URZ ;  /* 0x0000067024047890 */ /* 0x000fe2000ff1e03f */
[----:B------:R-:W-:Y:S01]  /*2c780*/  R2UR UR6, R12 ;  /* 0x000000000c0672ca */ /* 0x000fe200000e0000 */
[----:B012---:R-:W-:Y:S01]  /*2c790*/  VIADD R6, R6, 0x388b0 ;  /* 0x000388b006067836 */ /* 0x007fe20000000000 */
[----:B------:R-:W-:Y:S01]  /*2c7a0*/  R2UR UR7, R13 ;  /* 0x000000000d0772ca */ /* 0x000fe200000e0000 */
[----:B------:R-:W-:Y:S01]  /*2c7b0*/  VIADD R2, R4, 0x400 ;  /* 0x0000040004027836 */ /* 0x000fe20000000000 */
[----:B------:R-:W-:Y:S01]  /*2c7c0*/  PLOP3.LUT P0, PT, PT, PT, PT, 0x80, 0x0 ;  /* 0x000000000000781c */ /* 0x000fe20003f0f070 */
[----:B------:R-:W-:-:S12]  /*2c7d0*/  UIADD3.X UR5, URZ, UR37, URZ, UP0, !UPT ;  /* 0x000000253f057290 */ /* 0x000fd800087fe43f */
.L_x_2948:
        /* <DEDUP_REMOVED lines=16> */
.L_x_2949:
        /* <DEDUP_REMOVED lines=15> */
.L_x_2950:
        /* <DEDUP_REMOVED lines=13> */
[----:B------:R-:W-:Y:S02]  /*2caa0*/  PLOP3.LUT P0, PT, PT, PT, PT, 0x80, 0x0 ;  /* 0x000000000000781c */ /* 0x000fe40003f0f070 */
[----:B------:R-:W-:-:S11]  /*2cab0*/  IADD3 R4, R4, 0x7c00, RZ ;  /* 0x00007c0004047810 */ /* 0x000fd60007ffe0ff */
.L_x_2951:
        /* <DEDUP_REMOVED lines=10> */
.L_x_2935:
[----:B------:R-:W-:Y:S05]  /*2cb60*/  BSYNC B1 ;  /* 0x0000000000017941 */ /* 0x000fea0003800000 */
.L_x_2934:
        /* <DEDUP_REMOVED lines=12> */
.L_x_2910:
[----:B------:R-:W-:Y:S05]  /*2cc30*/  BSYNC B0 ;  /* 0x0000000000007941 */ /* 0x000fea0003800000 */
.L_x_2909:
[----:B0-----:R-:W2:Y:S01]  /*2cc40*/  LDL R4, [R1+0x4] ;  /* 0x0000040001047983 */ /* 0x001ea20000100800 */
[----:B------:R-:W0:Y:S01]  /*2cc50*/  LDC R0, c[0x0][0x448] ;  /* 0x00011200ff007b82 */ /* 0x000e220000000800 */
[----:B------:R-:W-:Y:S01]  /*2cc60*/  ISETP.NE.AND P1, PT, R17, RZ, PT ;  /* 0x000000ff1100720c */ /* 0x000fe20003f25270 */
[----:B------:R-:W-:Y:S05]  /*2cc70*/  @!P5 WARPSYNC.ALL ;  /* 0x000000000000d948 */ /* 0x000fea0003800000 */
[----:B------:R-:W-:Y:S07]  /*2cc80*/  BSSY B0, `(.L_x_2953) ;  /* 0x000002d000007945 */ /* 0x000fee0003800000 */
[----:B------:R-:W3:Y:S08]  /*2cc90*/  @!P1 LDC R17, c[0x0][0x9f0] ;  /* 0x00027c00ff119b82 */ /* 0x000ef00000000800 */
[----:B------:R-:W-:Y:S01]  /*2cca0*/  @!P5 BAR.SYNC.DEFER_BLOCKING 0xc, 0x180 ;  /* 0x030600000000db1d */ /* 0x000fe20000010000 */
[----:B0-----:R-:W-:-:S13]  /*2ccb0*/  ISETP.NE.AND P0, PT, R0, 0x1, PT ;  /* 0x000000010000780c */ /* 0x001fda0003f05270 */
[----:B-1----:R-:W0:Y:S08]  /*2ccc0*/  @P0 LDC R2, c[0x0][0x44c] ;  /* 0x00011300ff020b82 */ /* 0x002e300000000800 */
[----:B------:R-:W1:Y:S01]  /*2ccd0*/  @P0 LDC R3, c[0x0][0x450] ;  /* 0x00011400ff030b82 */ /* 0x000e620000000800 */
[----:B--2---:R-:W-:-:S05]  /*2cce0*/  LEA R0, R4, 0x7f, 0x7 ;  /* 0x0000007f04007811 */ /* 0x004fca00078e38ff */
[----:B0-----:R-:W-:-:S05]  /*2ccf0*/  @P0 IMAD.HI.U32 R2, R0, R2, RZ ;  /* 0x0000000200020227 */ /* 0x001fca00078e00ff */
[----:B-1----:R-:W-:-:S05]  /*2cd00*/  @P0 SHF.R.U32.HI R0, RZ, R3, R2 ;  /* 0x00000003ff000219 */ /* 0x002fca0000011602 */
[----:B------:R-:W-:-:S04]  /*2cd10*/  IMAD.IADD R0, R21, 0x1, R0 ;  /* 0x0000000115007824 */ /* 0x000fc800078e0200 */
[----:B------:R-:W-:-:S05]  /*2cd20*/  IMAD.HI R0, R0, 0x66666667, RZ ;  /* 0x6666666700007827 */ /* 0x000fca00078e02ff */
[----:B------:R-:W-:-:S04]  /*2cd30*/  SHF.R.U32.HI R2, RZ, 0x1f, R0 ;  /* 0x0000001fff027819 */ /* 0x000fc80000011600 */
[----:B------:R-:W-:-:S04]  /*2cd40*/  LEA.HI.SX32 R0, R0, R2, 0x1b ;  /* 0x0000000200007211 */ /* 0x000fc800078fdaff */
[----:B------:R-:W-:-:S04]  /*2cd50*/  VIMNMX R7, R20, R0, PT ;  /* 0x0000000014077248 */ /* 0x000fc80003fe0100 */
[----:B------:R-:W-:Y:S01]  /*2cd60*/  ISETP.GE.AND P0, PT, R7, 0x1, PT ;  /* 0x000000010700780c */ /* 0x000fe20003f06270 */
[----:B------:R0:W-:Y:S04]  /*2cd70*/  STL [R1+0x40], R7 ;  /* 0x0000400701007387 */ /* 0x0001e80000100800 */
[----:B------:R0:W-:Y:S08]  /*2cd80*/  STL [R1+0x44], RZ ;  /* 0x000044ff01007387 */ /* 0x0001f00000100800 */
[----:B0--3--:R-:W-:Y:S05]  /*2cd90*/  @!P0 BRA `(.L_x_2954) ;  /* 0x00000000006c8947 */ /* 0x009fea0003800000 */
[----:B------:R-:W-:-:S04]  /*2cda0*/  IABS R0, R17 ;  /* 0x0000001100007213 */ /* 0x000fc80000000000 */
[----:B------:R-:W0:Y:S08]  /*2cdb0*/  I2F.RP R2, R0 ;  /* 0x0000000000027306 */ /* 0x000e300000209400 */
[----:B0-----:R-:W0:Y:S02]  /*2cdc0*/  MUFU.RCP R2, R2 ;  /* 0x0000000200027308 */ /* 0x001e240000001000 */
[----:B0-----:R-:W-:-:S06]  /*2cdd0*/  VIADD R2, R2, 0xffffffe ;  /* 0x0ffffffe02027836 */ /* 0x001fcc0000000000 */
[----:B------:R-:W0:Y:S02]  /*2cde0*/  F2I.FTZ.U32.TRUNC.NTZ R3, R2 ;  /* 0x0000000200037305 */ /* 0x000e24000021f000 */
[----:B0-----:R-:W-:-:S04]  /*2cdf0*/  IMAD.MOV R2, RZ, RZ, -R3 ;  /* 0x000000ffff027224 */ /* 0x001fc800078e0a03 */
[----:B------:R-:W-:Y:S01]  /*2ce00*/  IMAD R4, R2, R0, RZ ;  /* 0x0000000002047224 */ /* 0x000fe200078e02ff */
[----:B------:R-:W-:-:S05]  /*2ce10*/  MOV R2, RZ ;  /* 0x000000ff00027202 */ /* 0x000fca0000000f00 */
        /* <DEDUP_REMOVED lines=17> */
[----:B------:R-:W-:-:S05]  /*2cf30*/  @!P2 LOP3.LUT R2, RZ, R17, RZ, 0x33, !PT ;  /* 0x00000011ff02a212 */ /* 0x000fca00078e33ff */
[----:B------:R0:W-:Y:S02]  /*2cf40*/  STL [R1+0x44], R2 ;  /* 0x0000440201007387 */ /* 0x0001e40000100800 */
.L_x_2954:
[----:B------:R-:W-:Y:S05]  /*2cf50*/  BSYNC B0 ;  /* 0x0000000000007941 */ /* 0x000fea0003800000 */
.L_x_2953:
[----:B------:R-:W2:Y:S04]  /*2cf60*/  LDL R0, [R1+0x44] ;  /* 0x0000440001007983 */ /* 0x000ea80000100800 */
[----:B0-----:R-:W2:Y:S01]  /*2cf70*/  LDL R2, [R1+0x60] ;  /* 0x0000600001027983 */ /* 0x001ea20000100800 */
[----:B------:R-:W-:Y:S01]  /*2cf80*/  BSSY B7, `(.L_x_2955) ;  /* 0x00004d5000077945 */ /* 0x000fe20003800000 */
[----:B--2---:R-:W-:-:S05]  /*2cf90*/  IMAD R2, R2, R0, RZ ;  /* 0x0000000002027224 */ /* 0x004fca00078e02ff */
[----:B------:R-:W-:Y:S01]  /*2cfa0*/  VIADDMNMX R0, R2, R0, R7, PT ;  /* 0x0000000002007246 */ /* 0x000fe20003800107 */
        /* <DEDUP_REMOVED lines=23> */
.L_x_2956:
        /* <DEDUP_REMOVED lines=20> */
.L_x_2959:
[----:B------:R-:W-:Y:S05]  /*2d260*/  BSYNC B6 ;  /* 0x0000000000067941 */ /* 0x000fea0003800000 */
.L_x_2958:
        /* <DEDUP_REMOVED lines=20> */
.L_x_2962:
[----:B------:R0:W1:Y:S01]  /*2d3b0*/  LDC.64 R2, c[0x4][R17] ;  /* 0x0100000011027b82 */ /* 0x0000620000000a00 */
[----:B------:R-:W-:Y:S01]  /*2d3c0*/  ULDC.64 UR4, c[0x4][0x1b8] ;  /* 0x01006e0000047ab9 */ /* 0x000fe20000000a00 */
[----:B------:R-:W-:Y:S01]  /*2d3d0*/  ULDC.64 UR6, c[0x4][0x1c0] ;  /* 0x0100700000067ab9 */ /* 0x000fe20000000a00 */
[----:B------:R-:W-:Y:S01]  /*2d3e0*/  ULDC.64 UR8, c[0x4][0x128] ;  /* 0x01004a0000087ab9 */ /* 0x000fe20000000a00 */
[----:B------:R-:W-:Y:S01]  /*2d3f0*/  IMAD.U32 R4, RZ, RZ, UR4 ;  /* 0x00000004ff047e24 */ /* 0x000fe2000f8e00ff */
[----:B------:R-:W-:Y:S01]  /*2d400*/  MOV R7, UR7 ;  /* 0x0000000700077c02 */ /* 0x000fe20008000f00 */
[----:B------:R-:W-:Y:S01]  /*2d410*/  IMAD.U32 R5, RZ, RZ, UR5 ;  /* 0x00000005ff057e24 */ /* 0x000fe2000f8e00ff */
[----:B------:R-:W-:Y:S01]  /*2d420*/  MOV R13, RZ ;  /* 0x000000ff000d7202 */ /* 0x000fe20000000f00 */
[----:B------:R-:W-:Y:S02]  /*2d430*/  IMAD.U32 R6, RZ, RZ, UR6 ;  /* 0x00000006ff067e24 */ /* 0x000fe4000f8e00ff */
[----:B------:R-:W-:-:S02]  /*2d440*/  IMAD.U32 R10, RZ, RZ, UR8 ;  /* 0x00000008ff0a7e24 */ /* 0x000fc4000f8e00ff */
[----:B------:R-:W-:Y:S02]  /*2d450*/  IMAD.U32 R11, RZ, RZ, UR9 ;  /* 0x00000009ff0b7e24 */ /* 0x000fe4000f8e00ff */
[----:B------:R-:W-:Y:S02]  /*2d460*/  IMAD.MOV.U32 R8, RZ, RZ, 0x70 ;  /* 0x00000070ff087424 */ /* 0x000fe400078e00ff */
[----:B0-----:R-:W-:-:S07]  /*2d470*/  IMAD.MOV.U32 R12, RZ, RZ, 0x1 ;  /* 0x00000001ff0c7424 */ /* 0x001fce00078e00ff */
[----:B------:R-:W-:-:S07]  /*2d480*/  LEPC R20, `(.L_x_2961) ;  /* 0x000000001014794e */ /* 0x000fce0000000000 */
[----:B-1----:R-:W-:Y:S05]  /*2d490*/  CALL.ABS.NOINC R2 ;  /* 0x0000000002007343 */ /* 0x002fea0003c00000 */
.L_x_2961:
[----:B------:R-:W-:Y:S05]  /*2d4a0*/  BSYNC B6 ;  /* 0x0000000000067941 */ /* 0x000fea0003800000 */
.L_x_2960:
        /* <DEDUP_REMOVED lines=26> */
.L_x_3145:
        /* <DEDUP_REMOVED lines=11> */
.L_x_3148:
        /* <DEDUP_REMOVED lines=13> */
[--C-:B------:R-:W-:Y:S01]  /*2d7d0*/  SHF.R.S32.HI R5, RZ, 0x1f, R0.reuse ;  /* 0x0000001fff057819 */ /* 0x100fe20000011400 */
[----:B------:R-:W-:-:S04]  /*2d7e0*/  IMAD.MOV R4, RZ, RZ, -R0 ;  /* 0x000000ffff047224 */ /* 0x000fc800078e0a00 */
[----:B------:R-:W-:Y:S01]  /*2d7f0*/  IMAD R9, R6, R4, R9 ;  /* 0x0000000406097224 */ /* 0x000fe200078e0209 */
[----:B------:R-:W-:Y:S01]  /*2d800*/  MOV R4, R0 ;  /* 0x0000000000047202 */ /* 0x000fe20000000f00 */
[----:B------:R-:W-:-:S03]  /*2d810*/  IMAD R6, R8, UR4, RZ ;  /* 0x0000000408067c24 */ /* 0x000fc6000f8e02ff */
[----:B------:R1:W-:Y:S01]  /*2d820*/  STL [R1+0x8], R9 ;  /* 0x0000080901007387 */ /* 0x0003e20000100800 */
[----:B------:R-:W-:-:S04]  /*2d830*/  IMAD.WIDE.U32 R4, R7, UR4, R4 ;  /* 0x0000000407047c25 */ /* 0x000fc8000f8e0004 */
[----:B------:R-:W-:Y:S01]  /*2d840*/  IMAD R0, R7, UR5, R6 ;  /* 0x0000000507007c24 */ /* 0x000fe2000f8e0206 */
[----:B------:R-:W-:-:S03]  /*2d850*/  LEA R2, P0, R4, R2, 0x2 ;  /* 0x0000000204027211 */ /* 0x000fc600078010ff */
[----:B------:R-:W-:-:S05]  /*2d860*/  IMAD.IADD R0, R5, 0x1, R0 ;  /* 0x0000000105007824 */ /* 0x000fca00078e0200 */
[----:B------:R-:W-:-:S05]  /*2d870*/  LEA.HI.X R3, R4, R3, R0, 0x2, P0 ;  /* 0x0000000304037211 */ /* 0x000fca00000f1400 */
[----:B------:R1:W5:Y:S02]  /*2d880*/  LDG.E R17, desc[UR6][R2.64] ;  /* 0x0000000602117981 */ /* 0x000364000c1e1900 */
.L_x_2966:
[----:B-1----:R-:W2:Y:S01]  /*2d890*/  LDL R2, [R1+0x18] ;  /* 0x0000180001027983 */ /* 0x002ea20000100800 */
[----:B0-----:R-:W-:Y:S01]  /*2d8a0*/  IMAD R0, R19, 0x8, R18 ;  /* 0x0000000813007824 */ /* 0x001fe200078e0212 */
[----:B--2---:R-:W-:-:S04]  /*2d8b0*/  SHF.L.U32 R2, R2, 0x1f, RZ ;  /* 0x0000001f02027819 */ /* 0x004fc800000006ff */
[----:B------:R-:W0:Y:S02]  /*2d8c0*/  SYNCS.PHASECHK.TRANS64.TRYWAIT P0, [R0+URZ+0x38840], R2 ;  /* 0x03884002000075a7 */ /* 0x000e24000800017f */
[----:B0-----:R-:W-:Y:S05]  /*2d8d0*/  @!P0 BRA `(.L_x_2967) ;  /* 0x0000007000108947 */ /* 0x001fea0003800000 */
.L_x_3149:
[----:B------:R1:W5:Y:S01]  /*2d8e0*/  LDL R3, [R1+0x10] ;  /* 0x0000100001037983 */ /* 0x0003620000100800 */
[----:B------:R-:W2:Y:S02]  /*2d8f0*/  S2R R4, SR_TID.X ;  /* 0x0000000000047919 */ /* 0x000ea40000002100 */
[----:B--2---:R-:W-:-:S04]  /*2d900*/  LOP3.LUT R4, R4, 0x7f, RZ, 0xc0, !PT ;  /* 0x0000007f04047812 */ /* 0x004fc800078ec0ff */
[----:B------:R-:W-:-:S13]  /*2d910*/  ISETP.NE.AND P0, PT, R4, RZ, PT ;  /* 0x000000ff0400720c */ /* 0x000fda0003f05270 */
[----:B-1----:R-:W-:Y:S05]  /*2d920*/  @P0 BRA `(.L_x_2968) ;  /* 0x0000000000140947 */ /* 0x002fea0003800000 */
[----:B-----5:R-:W-:Y:S01]  /*2d930*/  LOP3.LUT P1, RZ, R3, 0x1, RZ, 0xc0, !PT ;  /* 0x0000000103ff7812 */ /* 0x020fe2000782c0ff */
[----:B0-----:R-:W-:-:S04]  /*2d940*/  IMAD.MOV.U32 R2, RZ, RZ, 0xa000 ;  /* 0x0000a000ff027424 */ /* 0x001fc800078e00ff */
[----:B------:R1:W-:Y:S08]  /*2d950*/  SYNCS.ARRIVE.TRANS64 RZ, [R0+URZ+0x38830], R2 ;  /* 0x0388300200ff79a7 */ /* 0x0003f0000800003f */
[----:B------:R-:W-:Y:S05]  /*2d960*/  @!P1 BRA `(.L_x_2968) ;  /* 0x0000000000049947 */ /* 0x000fea0003800000 */
[----:B------:R-:W-:Y:S01]  /*2d970*/  BPT.TRAP 0x1 ;  /* 0x000000040000795c */ /* 0x000fe20000300000 */
.L_x_2968:
        /* <DEDUP_REMOVED lines=38> */
.L_x_2964:
[----:B------:R-:W2:Y:S04]  /*2dbe0*/  LDL.LU R3, [R1+0x4c] ;  /* 0x00004c0001037983 */ /* 0x000ea80000300800 */
[----:B------:R-:W3:Y:S04]  /*2dbf0*/  LDL.LU R5, [R1+0x38] ;  /* 0x0000380001057983 */ /* 0x000ee80000300800 */
[----:B0-----:R-:W4:Y:S01]  /*2dc00*/  LDL.LU R4, [R1+0x54] ;  /* 0x0000540001047983 */ /* 0x001f220000300800 */
[----:B------:R-:W-:Y:S05]  /*2dc10*/  WARPSYNC.ALL ;  /* 0x0000000000007948 */ /* 0x000fea0003800000 */
[----:B------:R-:W-:Y:S01]  /*2dc20*/  ULDC.64 UR4, c[0x0][0x298] ;  /* 0x0000a60000047ab9 */ /* 0x000fe20000000a00 */
[----:B------:R-:W-:Y:S01]  /*2dc30*/  ULDC.64 UR6, c[0x0][0xa00] ;  /* 0x0002800000067ab9 */ /* 0x000fe20000000a00 */
[----:B------:R-:W-:Y:S01]  /*2dc40*/  VIADD R2, R18, 0x14400 ;  /* 0x0001440012027836 */ /* 0x000fe20000000000 */
[----:B------:R-:W-:Y:S01]  /*2dc50*/  BAR.SYNC.DEFER_BLOCKING 0x8, 0x180 ;  /* 0x0206000000007b1d */ /* 0x000fe20000010000 */
[----:B------:R-:W-:-:S03]  /*2dc60*/  ISETP.NE.U32.AND P0, PT, RZ, UR6, PT ;  /* 0x00000006ff007c0c */ /* 0x000fc6000bf05070 */
[----:B------:R-:W-:Y:S02]  /*2dc70*/  LOP3.LUT P1, RZ, R2, 0x3ff, RZ, 0xc0, !PT ;  /* 0x000003ff02ff7812 */ /* 0x000fe4000782c0ff */
[----:B------:R-:W-:Y:S01]  /*2dc80*/  ISETP.NE.AND.EX P0, PT, RZ, UR7, PT, P0 ;  /* 0x00000007ff007c0c */ /* 0x000fe2000bf05300 */
[----:B------:R-:W-:Y:S01]  /*2dc90*/  BSSY B6, `(.L_x_2969) ;  /* 0x000001d000067945 */ /* 0x000fe20003800000 */
[----:B--2---:R-:W-:Y:S02]  /*2dca0*/  SHF.R.S32.HI R0, RZ, 0x1f, R3 ;  /* 0x0000001fff007819 */ /* 0x004fe40000011403 */
[----:B---3--:R-:W-:-:S03]  /*2dcb0*/  SEL R5, R5, RZ, !P0 ;  /* 0x000000ff05057207 */ /* 0x008fc60004000000 */
[----:B------:R-:W-:Y:S01]  /*2dcc0*/  IMAD R0, R0, UR4, RZ ;  /* 0x0000000400007c24 */ /* 0x000fe2000f8e02ff */
[----:B----4-:R-:W-:-:S03]  /*2dcd0*/  SEL R4, R4, RZ, !P0 ;  /* 0x000000ff04047207 */ /* 0x010fc60004000000 */
[C---:B------:R-:W-:Y:S02]  /*2dce0*/  IMAD R0, R3.reuse, UR5, R0 ;  /* 0x0000000503007c24 */ /* 0x040fe4000f8e0200 */
[----:B------:R-:W-:-:S05]  /*2dcf0*/  IMAD.WIDE.U32 R2, R3, UR4, RZ ;  /* 0x0000000403027c25 */ /* 0x000fca000f8e00ff */
[----:B------:R-:W-:Y:S01]  /*2dd00*/  IADD3 R0, R3, R0, RZ ;  /* 0x0000000003007210 */ /* 0x000fe20007ffe0ff */
        /* <DEDUP_REMOVED lines=21> */
.L_x_2970:
[----:B------:R-:W-:Y:S05]  /*2de60*/  BSYNC B6 ;  /* 0x0000000000067941 */ /* 0x000fea0003800000 */
.L_x_2969:
[----:B0-----:R-:W2:Y:S01]  /*2de70*/  LDL.LU R0, [R1+0x4c] ;  /* 0x00004c0001007983 */ /* 0x001ea20000300800 */
[----:B------:R-:W-:Y:S01]  /*2de80*/  ULDC.64 UR4, c[0x0][0x2d8] ;  /* 0x0000b60000047ab9 */ /* 0x000fe20000000a00 */
[----:B------:R-:W0:Y:S02]  /*2de90*/  LDC R7, c[0x0][0x448] ;  /* 0x00011200ff077b82 */ /* 0x000e240000000800 */
[----:B------:R-:W3:Y:S04]  /*2dea0*/  LDL.LU R4, [R1+0x3c] ;  /* 0x00003c0001047983 */ /* 0x000ee80000300800 */
[----:B------:R-:W3:Y:S04]  /*2deb0*/  LDL.LU.64 R2, [R1+0x58] ;  /* 0x0000580001027983 */ /* 0x000ee80000300a00 */
[----:B------:R-:W4:Y:S04]  /*2dec0*/  LDL.LU R5, [R1+0x38] ;  /* 0x0000380001057983 */ /* 0x000f280000300800 */
[----:B------:R-:W5:Y:S01]  /*2ded0*/  LDL R10, [R1+0x4] ;  /* 0x00000400010a7983 */ /* 0x000f620000100800 */
[----:B------:R-:W1:Y:S01]  /*2dee0*/  S2R R9, SR_TID.X ;  /* 0x0000000000097919 */ /* 0x000e620000002100 */
[----:B------:R-:W1:Y:S01]  /*2def0*/  S2R R8, SR_TID.X ;  /* 0x0000000000087919 */ /* 0x000e620000002100 */
[----:B0-----:R-:W-:-:S13]  /*2df00*/  ISETP.NE.AND P0, PT, R7, 0x1, PT ;  /* 0x000000010700780c */ /* 0x001fda0003f05270 */
[----:B------:R-:W0:Y:S01]  /*2df10*/  @P0 LDC R6, c[0x0][0x450] ;  /* 0x00011400ff060b82 */ /* 0x000e220000000800 */
[----:B-1----:R-:W-:Y:S02]  /*2df20*/  IMAD.SHL.U32 R9, R9, 0x8, RZ ;  /* 0x0000000809097824 */ /* 0x002fe400078e00ff */
[----:B------:R-:W-:-:S03]  /*2df30*/  IMAD.SHL.U32 R8, R8, 0x8, RZ ;  /* 0x0000000808087824 */ /* 0x000fc600078e00ff */
[----:B------:R-:W-:-:S04]  /*2df40*/  LOP3.LUT R9, R9, 0x38, RZ, 0xc0, !PT ;  /* 0x0000003809097812 */ /* 0x000fc800078ec0ff */
[C---:B------:R-:W-:Y:S02]  /*2df50*/  LOP3.LUT R12, R9.reuse, 0x40, RZ, 0xfc, !PT ;  /* 0x00000040090c7812 */ /* 0x040fe400078efcff */
[C---:B------:R-:W-:Y:S02]  /*2df60*/  LOP3.LUT R11, R9.reuse, 0x80, RZ, 0xfc, !PT ;  /* 0x00000080090b7812 */ /* 0x040fe400078efcff */
[----:B------:R-:W-:Y:S02]  /*2df70*/  LOP3.LUT R8, R8, 0x38, RZ, 0xc0, !PT ;  /* 0x0000003808087812 */ /* 0x000fe400078ec0ff */
[----:B------:R-:W-:Y:S02]  /*2df80*/  LOP3.LUT R9, R9, 0xc0, RZ, 0xfc, !PT ;  /* 0x000000c009097812 */ /* 0x000fe400078efcff */
[----:B---3--:R-:W-:Y:S02]  /*2df90*/  MOV R3, R4 ;  /* 0x0000000400037202 */ /* 0x008fe40000000f00 */
[----:B------:R-:W1:Y:S01]  /*2dfa0*/  S2R R4, SR_TID.X ;  /* 0x0000000000047919 */ /* 0x000e620000002100 */
[----:B------:R-:W-:-:S04]  /*2dfb0*/  IMAD.WIDE.U32 R2, R16, UR4, R2 ;  /* 0x0000000410027c25 */ /* 0x000fc8000f8e0002 */
[----:B------:R-:W-:Y:S01]  /*2dfc0*/  IMAD R3, R16, UR5, R3 ;  /* 0x0000000510037c24 */ /* 0x000fe2000f8e0203 */
[----:B------:R-:W-:Y:S02]  /*2dfd0*/  ULDC.64 UR4, c[0x0][0x2e0] ;  /* 0x0000b80000047ab9 */ /* 0x000fe40000000a00 */
[----:B--2---:R-:W-:Y:S02]  /*2dfe0*/  IMAD R0, R0, UR4, RZ ;  /* 0x0000000400007c24 */ /* 0x004fe4000f8e02ff */
[----:B----4-:R-:W-:-:S04]  /*2dff0*/  IMAD.WIDE.U32 R2, R5, UR4, R2 ;  /* 0x0000000405027c25 */ /* 0x010fc8000f8e0002 */
        /* <DEDUP_REMOVED lines=9> */
[----:B-----5:R-:W-:-:S04]  /*2e090*/  IMAD R4, R10, 0x80, R4 ;  /* 0x000000800a047824 */ /* 0x020fc800078e0204 */
[----:B------:R-:W-:Y:S02]  /*2e0a0*/  IMAD.MOV.U32 R0, RZ, RZ, R4 ;  /* 0x000000ffff007224 */ /* 0x000fe400078e0004 */
[----:B-1----:R-:W-:-:S05]  /*2e0b0*/  @P0 IMAD.HI.U32 R5, R4, R5, RZ ;  /* 0x0000000504050227 */ /* 0x002fca00078e00ff */
[----:B0-----:R-:W-:-:S04]  /*2e0c0*/  @P0 SHF.R.U32.HI R0, RZ, R6, R5 ;  /* 0x00000006ff000219 */ /* 0x001fc80000011605 */
[C---:B------:R-:W-:Y:S01]  /*2e0d0*/  IADD3 R5, -R0.reuse, RZ, RZ ;  /* 0x000000ff00057210 */ /* 0x040fe20007ffe1ff */
        /* <DEDUP_REMOVED lines=13> */
[----:B------:R-:W-:Y:S01]  /*2e1b0*/  LEA R4, P0, R2, UR4, 0x1 ;  /* 0x0000000402047c11 */ /* 0x000fe2000f8008ff */
        /* <DEDUP_REMOVED lines=12> */
[----:B------:R-:W-:-:S04]  /*2e280*/  SHF.R.U32.HI R11, RZ, 0x3, R11 ;  /* 0x00000003ff0b7819 */ /* 0x000fc8000001160b */
[----:B------:R-:W-:Y:S01]  /*2e290*/  LEA R0, R10, R11, 0x7 ;  /* 0x0000000b0a007211 */ /* 0x000fe200078e38ff */
[----:B------:R-:W-:Y:S01]  /*2e2a0*/  ULDC.64 UR4, c[0x0][0x208] ;  /* 0x0000820000047ab9 */ /* 0x000fe20000000a00 */
[----:B------:R-:W-:Y:S01]  /*2e2b0*/  SHFL.IDX PT, R5, R4, 0x1, 0x181f ;  /* 0x00381f0004057f89 */ /* 0x000fe200000e0000 */
[----:B--2---:R-:W-:-:S03]  /*2e2c0*/  IMAD R2, R6, R7, RZ ;  /* 0x0000000706027224 */ /* 0x004fc600078e02ff */
[----:B------:R-:W0:Y:S04]  /*2e2d0*/  SHFL.IDX PT, R7, R4, RZ, 0x181f ;  /* 0x00181fff04077589 */ /* 0x000e2800000e0000 */
[----:B------:R-:W1:Y:S01]  /*2e2e0*/  SHFL.IDX PT, R6, R3, RZ, 0x181f ;  /* 0x00181fff03067589 */ /* 0x000e6200000e0000 */
        /* <DEDUP_REMOVED lines=49> */
[----:B0-----:R-:W-:-:S04]  /*2e600*/  @!P2 LEA R5, P5, R8, R5, 0x1 ;  /* 0x000000050805a211 */ /* 0x001fc800078a08ff */
[----:B-1----:R-:W-:-:S05]  /*2e610*/  @!P2 IADD3.X R6, RZ, R7, RZ, P5, !PT ;  /* 0x00000007ff06a210 */ /* 0x002fca0002ffe4ff */
        /* <DEDUP_REMOVED lines=11> */
[----:B-1----:R-:W-:-:S05]  /*2e6d0*/  @!P2 IMAD.X R6, RZ, RZ, R7, P5 ;  /* 0x000000ffff06a224 */ /* 0x002fca00028e0607 */
[----:B------:R-:W-:Y:S01]  /*2e6e0*/  @!P2 MOV R7, R6 ;  /* 0x000000060007a202 */ /* 0x000fe20000000f00 */
        /* <DEDUP_REMOVED lines=19> */
.L_x_3166:
        /* <DEDUP_REMOVED lines=15> */
.L_x_2973:
[----:B------:R-:W-:Y:S05]  /*2e910*/  BSYNC B0 ;  /* 0x0000000000007941 */ /* 0x000fea0003800000 */
.L_x_2972:
[----:B------:R-:W-:Y:S01]  /*2e920*/  NOP ;  /* 0x0000000000007918 */ /* 0x000fe20000000000 */
[----:B------:R-:W-:-:S13]  /*2e930*/  PLOP3.LUT P0, PT, PT, PT, PT, 0x80, 0x0 ;  /* 0x000000000000781c */ /* 0x000fda0003f0f070 */
.L_x_2974:
        /* <DEDUP_REMOVED lines=18> */
.L_x_3167:
[----:B------:R-:W-:Y:S05]  /*2ea60*/  BSYNC B0 ;  /* 0x0000000000007941 */ /* 0x000fea0003800000 */
.L_x_2975:
        /* <DEDUP_REMOVED lines=55> */
.L_x_2983:
[----:B------:R-:W-:Y:S01]  /*2ede0*/  IMAD R3, R8, 0x8, R18 ;  /* 0x0000000808037824 */ /* 0x000fe200078e0212 */
[----:B------:R-:W-:Y:S01]  /*2edf0*/  SHF.L.U32 R2, R10, 0x1f, RZ ;  /* 0x0000001f0a027819 */ /* 0x000fe200000006ff */
[----:B------:R-:W-:Y:S03]  /*2ee00*/  BSSY B3, `(.L_x_2984) ;  /* 0x0000003000037945 */ /* 0x000fe60003800000 */
[----:B------:R-:W1:Y:S02]  /*2ee10*/  SYNCS.PHASECHK.TRANS64.TRYWAIT P0, [R3+URZ+0x38840], R2 ;  /* 0x03884002030075a7 */ /* 0x000e64000800017f */
[----:B-1----:R-:W-:Y:S05]  /*2ee20*/  @!P0 BRA `(.L_x_2985) ;  /* 0x0000006400f48947 */ /* 0x002fea0003800000 */
.L_x_3168:
[----:B------:R-:W-:Y:S05]  /*2ee30*/  BSYNC B3 ;  /* 0x0000000000037941 */ /* 0x000fea0003800000 */
.L_x_2984:
[----:B0-----:R-:W0:Y:S01]  /*2ee40*/  S2R R5, SR_TID.X ;  /* 0x0000000000057919 */ /* 0x001e220000002100 */
[----:B------:R-:W-:Y:S01]  /*2ee50*/  BSSY B3, `(.L_x_2986) ;  /* 0x000000a000037945 */ /* 0x000fe20003800000 */
[----:B0-----:R-:W-:-:S04]  /*2ee60*/  LOP3.LUT R5, R5, 0x7f, RZ, 0xc0, !PT ;  /* 0x0000007f05057812 */ /* 0x001fc800078ec0ff */
[----:B------:R-:W-:-:S13]  /*2ee70*/  ISETP.NE.AND P0, PT, R5, RZ, PT ;  /* 0x000000ff0500720c */ /* 0x000fda0003f05270 */
[----:B------:R-:W-:Y:S05]  /*2ee80*/  @P0 BRA `(.L_x_2987) ;  /* 0x0000000000180947 */ /* 0x000fea0003800000 */
[----:B------:R-:W2:Y:S01]  /*2ee90*/  LDL R5, [R1+0x10] ;  /* 0x0000100001057983 */ /* 0x000ea20000100800 */
[----:B-1----:R-:W-:-:S04]  /*2eea0*/  MOV R2, 0xa000 ;  /* 0x0000a00000027802 */ /* 0x002fc80000000f00 */
[----:B------:R0:W-:Y:S01]  /*2eeb0*/  SYNCS.ARRIVE.TRANS64 RZ, [R3+URZ+0x38830], R2 ;  /* 0x0388300203ff79a7 */ /* 0x0001e2000800003f */
[----:B--2---:R-:W-:-:S13]  /*2eec0*/  LOP3.LUT P1, RZ, R5, 0x1, RZ, 0xc0, !PT ;  /* 0x0000000105ff7812 */ /* 0x004fda000782c0ff */
[----:B0-----:R-:W-:Y:S05]  /*2eed0*/  @!P1 BRA `(.L_x_2987) ;  /* 0x0000000000049947 */ /* 0x001fea0003800000 */
[----:B------:R-:W-:Y:S01]  /*2eee0*/  BPT.TRAP 0x1 ;  /* 0x000000040000795c */ /* 0x000fe20000300000 */
.L_x_2987:
[----:B------:R-:W-:Y:S05]  /*2eef0*/  BSYNC B3 ;  /* 0x0000000000037941 */ /* 0x000fea0003800000 */
.L_x_2986:
        /* <DEDUP_REMOVED lines=12> */
.L_x_2988:
        /* <DEDUP_REMOVED lines=16> */
.L_x_2989:
        /* <DEDUP_REMOVED lines=16> */
.L_x_2990:
        /* <DEDUP_REMOVED lines=16> */
.L_x_2991:
        /* <DEDUP_REMOVED lines=16> */
.L_x_3169:
[----:B------:R-:W-:Y:S05]  /*2f3c0*/  BSYNC B3 ;  /* 0x0000000000037941 */ /* 0x000fea0003800000 */
.L_x_2992:
        /* <DEDUP_REMOVED lines=10> */
.L_x_2994:
[----:B------:R-:W2:Y:S01]  /*2f470*/  LDL R3, [R1+0x10] ;  /* 0x0000100001037983 */ /* 0x000ea20000100800 */
[----:B------:R-:W-:Y:S01]  /*2f480*/  BSSY B3, `(.L_x_2995) ;  /* 0x0000004000037945 */ /* 0x000fe20003800000 */
[----:B--2---:R-:W-:-:S13]  /*2f490*/  LOP3.LUT P0, RZ, R3, 0x8, RZ, 0xc0, !PT ;  /* 0x0000000803ff7812 */ /* 0x004fda000780c0ff */
[----:B------:R-:W-:Y:S05]  /*2f4a0*/  @P0 BRA `(.L_x_2996) ;  /* 0x0000000000040947 */ /* 0x000fea0003800000 */
[----:B------:R-:W-:Y:S01]  /*2f4b0*/  BPT.TRAP 0x1 ;  /* 0x000000040000795c */ /* 0x000fe20000300000 */
.L_x_2996:
[----:B------:R-:W-:Y:S05]  /*2f4c0*/  BSYNC B3 ;  /* 0x0000000000037941 */ /* 0x000fea0003800000 */
.L_x_2995:
        /* <DEDUP_REMOVED lines=12> */
.L_x_2997:
        /* <DEDUP_REMOVED lines=15> */
.L_x_2998:
        /* <DEDUP_REMOVED lines=15> */
.L_x_2999:
        /* <DEDUP_REMOVED lines=15> */
.L_x_3000:
        /* <DEDUP_REMOVED lines=12> */
.L_x_2982:
[----:B------:R-:W-:Y:S05]  /*2f920*/  BSYNC B1 ;  /* 0x0000000000017941 */ /* 0x000fea0003800000 */
.L_x_2981:
[----:B0-----:R-:W2:Y:S01]  /*2f930*/  LDL.LU R0, [R1+0x48] ;  /* 0x0000480001007983 */ /* 0x001ea20000300800 */
[----:B------:R-:W-:-:S03]  /*2f940*/  IMAD.MOV.U32 R19, RZ, RZ, R8 ;  /* 0x000000ffff137224 */ /* 0x000fc600078e0008 */
[----:B------:R0:W-:Y:S02]  /*2f950*/  STL [R1+0x18], R10 ;  /* 0x0000180a01007387 */ /* 0x0001e40000100800 */
[----:B0-2---:R-:W-:-:S07]  /*2f960*/  VIADD R0, R0, 0xfffffffd ;  /* 0xfffffffd00007836 */ /* 0x005fce0000000000 */
.L_x_2980:
[----:B------:R-:W-:Y:S05]  /*2f970*/  BSYNC B2 ;  /* 0x0000000000027941 */ /* 0x000fea0003800000 */
.L_x_2979:
[----:B------:R-:W-:Y:S02]  /*2f980*/  IADD3 R9, R9, -0x2, RZ ;  /* 0xfffffffe09097810 */ /* 0x000fe40007ffe0ff */
[----:B------:R-:W-:-:S04]  /*2f990*/  LOP3.LUT R7, RZ, R7, RZ, 0x33, !PT ;  /* 0x00000007ff077212 */ /* 0x000fc800078e33ff */
[----:B------:R-:W-:-:S13]  /*2f9a0*/  ISETP.NE.AND P0, PT, R9, R7, PT ;  /* 0x000000070900720c */ /* 0x000fda0003f05270 */
[----:B------:R-:W-:Y:S05]  /*2f9b0*/  @!P0 BRA `(.L_x_2978) ;  /* 0x0000001800d88947 */ /* 0x000fea0003800000 */
[----:B------:R-:W-:-:S07]  /*2f9c0*/  IMAD.MOV.U32 R9, RZ, RZ, R17 ;  /* 0x000000ffff097224 */ /* 0x000fce00078e0011 */
.L_x_3041:
        /* <DEDUP_REMOVED lines=36> */
.L_x_3003:
[----:B------:R-:W-:Y:S01]  /*2fc10*/  IMAD R3, R4, 0x8, R18 ;  /* 0x0000000804037824 */ /* 0x000fe200078e0212 */
[----:B------:R-:W-:Y:S01]  /*2fc20*/  SHF.L.U32 R2, R5, 0x1f, RZ ;  /* 0x0000001f05027819 */ /* 0x000fe200000006ff */
[----:B------:R-:W-:Y:S03]  /*2fc30*/  BSSY B2, `(.L_x_3004) ;  /* 0x0000003000027945 */ /* 0x000fe60003800000 */
[----:B------:R-:W1:Y:S02]  /*2fc40*/  SYNCS.PHASECHK.TRANS64.TRYWAIT P0, [R3+URZ+0x38840], R2 ;  /* 0x03884002030075a7 */ /* 0x000e64000800017f */
[----:B-1----:R-:W-:Y:S05]  /*2fc50*/  @!P0 BRA `(.L_x_3005) ;  /* 0x0000005800908947 */ /* 0x002fea0003800000 */
.L_x_3170:
[----:B------:R-:W-:Y:S05]  /*2fc60*/  BSYNC B2 ;  /* 0x0000000000027941 */ /* 0x000fea0003800000 */
.L_x_3004:
        /* <DEDUP_REMOVED lines=11> */
.L_x_3007:
[----:B------:R-:W-:Y:S05]  /*2fd20*/  BSYNC B2 ;  /* 0x0000000000027941 */ /* 0x000fea0003800000 */
.L_x_3006:
        /* <DEDUP_REMOVED lines=12> */
.L_x_3008:
        /* <DEDUP_REMOVED lines=16> */
.L_x_3009:
        /* <DEDUP_REMOVED lines=16> */
.L_x_3010:
        /* <DEDUP_REMOVED lines=16> */
.L_x_3011:
        /* <DEDUP_REMOVED lines=16> */
.L_x_3171:
[----:B------:R-:W-:Y:S05]  /*301f0*/  BSYNC B2 ;  /* 0x0000000000027941 */ /* 0x000fea0003800000 */
.L_x_3012:
        /* <DEDUP_REMOVED lines=10> */
.L_x_3014:
[----:B------:R-:W2:Y:S01]  /*302a0*/  LDL R3, [R1+0x10] ;  /* 0x0000100001037983 */ /* 0x000ea20000100800 */
[----:B------:R-:W-:Y:S01]  /*302b0*/  BSSY B2, `(.L_x_3015) ;  /* 0x0000004000027945 */ /* 0x000fe20003800000 */
[----:B--2---:R-:W-:-:S13]  /*302c0*/  LOP3.LUT P0, RZ, R3, 0x8, RZ, 0xc0, !PT ;  /* 0x0000000803ff7812 */ /* 0x004fda000780c0ff */
[----:B------:R-:W-:Y:S05]  /*302d0*/  @P0 BRA `(.L_x_3016) ;  /* 0x0000000000040947 */ /* 0x000fea0003800000 */
[----:B------:R-:W-:Y:S01]  /*302e0*/  BPT.TRAP 0x1 ;  /* 0x000000040000795c */ /* 0x000fe20000300000 */
.L_x_3016:
[----:B------:R-:W-:Y:S05]  /*302f0*/  BSYNC B2 ;  /* 0x0000000000027941 */ /* 0x000fea0003800000 */
.L_x_3015:
[----:B------:R-:W2:Y:S04]  /*30300*/  LDL R7, [R1+0x1c] ;  /* 0x00001c0001077983 */ /* 0x000ea80000100800 */
[----:B------:R-:W2:Y:S01]  /*30310*/  LDL.LU R3, [R1+0x8] ;  /* 0x0000080001037983 */ /* 0x000ea20000300800 */
[----:B------:R-:W-:Y:S01]  /*30320*/  R2UR UR10, R10 ;  /* 0x000000000a0a72ca */ /* 0x000fe200000e0000 */
[----:B------:R-:W-:Y:S01]  /*30330*/  IMAD R19, R19, 0xa000, R18 ;  /* 0x0000a00013137824 */ /* 0x000fe200078e0212 */
[----:B------:R-:W-:Y:S01]  /*30340*/  UIADD3 UR4, UP0, UR36, 0x470, URZ ;  /* 0x0000047024047890 */ /* 0x000fe2000ff1e03f */
[----:B------:R-:W-:Y:S01]  /*30350*/  PLOP3.LUT P0, PT, PT, PT, PT, 0x80, 0x0 ;  /* 0x000000000000781c */ /* 0x000fe20003f0f070 */
[----:B------:R-:W-:Y:S01]  /*30360*/  UMOV UR6, 0x0 ;  /* 0x0000000000067882 */ /* 0x000fe20000000000 */
[----:B------:R-:W-:Y:S01]  /*30370*/  IADD3 R2, R2, 0x38850, RZ ;  /* 0x0003885002027810 */ /* 0x000fe20007ffe0ff */
[----:B------:R-:W-:Y:S01]  /*30380*/  UIADD3.X UR5, URZ, UR37, URZ, UP0, !UPT ;  /* 0x000000253f057290 */ /* 0x000fe200087fe43f */
[----:B------:R-:W-:Y:S01]  /*30390*/  UMOV UR7, 0x14f00000 ;  /* 0x14f0000000077882 */ /* 0x000fe20000000000 */
[----:B--2---:R-:W-:-:S02]  /*303a0*/  IMAD R3, R3, 0x50, R7 ;  /* 0x0000005003037824 */ /* 0x004fc400078e0207 */
[----:B------:R-:W-:-:S08]  /*303b0*/  VIADD R7, R19, 0x400 ;  /* 0x0000040013077836 */ /* 0x000fd00000000000 */
.L_x_3017:
        /* <DEDUP_REMOVED lines=15> */
.L_x_3018:
        /* <DEDUP_REMOVED lines=15> */
.L_x_3019:
        /* <DEDUP_REMOVED lines=15> */
.L_x_3020:
        /* <DEDUP_REMOVED lines=12> */
.L_x_3002:
[----:B------:R-:W-:Y:S05]  /*30750*/  BSYNC B1 ;  /* 0x0000000000017941 */ /* 0x000fea0003800000 */
.L_x_3001:
        /* <DEDUP_REMOVED lines=36> */
.L_x_3023:
[----:B------:R-:W-:Y:S01]  /*309a0*/  IMAD R3, R19, 0x8, R18 ;  /* 0x0000000813037824 */ /* 0x000fe200078e0212 */
[----:B------:R-:W-:Y:S01]  /*309b0*/  SHF.L.U32 R2, R10, 0x1f, RZ ;  /* 0x0000001f0a027819 */ /* 0x000fe200000006ff */
[----:B------:R-:W-:Y:S03]  /*309c0*/  BSSY B2, `(.L_x_3024) ;  /* 0x0000003000027945 */ /* 0x000fe60003800000 */
[----:B------:R-:W2:Y:S02]  /*309d0*/  SYNCS.PHASECHK.TRANS64.TRYWAIT P0, [R3+URZ+0x38840], R2 ;  /* 0x03884002030075a7 */ /* 0x000ea4000800017f */
[----:B--2---:R-:W-:Y:S05]  /*309e0*/  @!P0 BRA `(.L_x_3025) ;  /* 0x0000004c00548947 */ /* 0x004fea0003800000 */
.L_x_3172:
[----:B------:R-:W-:Y:S05]  /*309f0*/  BSYNC B2 ;  /* 0x0000000000027941 */ /* 0x000fea0003800000 */
.L_x_3024:
        /* <DEDUP_REMOVED lines=11> */
.L_x_3027:
[----:B------:R-:W-:Y:S05]  /*30ab0*/  BSYNC B2 ;  /* 0x0000000000027941 */ /* 0x000fea0003800000 */
.L_x_3026:
[----:B--2---:R-:W2:Y:S01]  /*30ac0*/  LDL R2, [R1+0x1c] ;  /* 0x00001c0001027983 */ /* 0x004ea20000100800 */
        /* <DEDUP_REMOVED lines=11> */
.L_x_3028:
        /* <DEDUP_REMOVED lines=16> */
.L_x_3029:
        /* <DEDUP_REMOVED lines=16> */
.L_x_3030:
        /* <DEDUP_REMOVED lines=16> */
.L_x_3031:
        /* <DEDUP_REMOVED lines=15> */
.L_x_3173:
[----:B------:R-:W-:Y:S05]  /*30f70*/  BSYNC B2 ;  /* 0x0000000000027941 */ /* 0x000fea0003800000 */
.L_x_3032:
        /* <DEDUP_REMOVED lines=10> */
.L_x_3034:
[----:B------:R-:W2:Y:S01]  /*31020*/  LDL R3, [R1+0x10] ;  /* 0x0000100001037983 */ /* 0x000ea20000100800 */
[----:B------:R-:W-:Y:S01]  /*31030*/  BSSY B2, `(.L_x_3035) ;  /* 0x0000004000027945 */ /* 0x000fe20003800000 */
[----:B--2---:R-:W-:-:S13]  /*31040*/  LOP3.LUT P0, RZ, R3, 0x8, RZ, 0xc0, !PT ;  /* 0x0000000803ff7812 */ /* 0x004fda000780c0ff */
[----:B------:R-:W-:Y:S05]  /*31050*/  @P0 BRA `(.L_x_3036) ;  /* 0x0000000000040947 */ /* 0x000fea0003800000 */
[----:B------:R-:W-:Y:S01]  /*31060*/  BPT.TRAP 0x1 ;  /* 0x000000040000795c */ /* 0x000fe20000300000 */
.L_x_3036:
[----:B------:R-:W-:Y:S05]  /*31070*/  BSYNC B2 ;  /* 0x0000000000027941 */ /* 0x000fea0003800000 */
.L_x_3035:
[----:B0-----:R-:W2:Y:S04]  /*31080*/  LDL R5, [R1+0x1c] ;  /* 0x00001c0001057983 */ /* 0x001ea80000100800 */
        /* <DEDUP_REMOVED lines=11> */
.L_x_3037:
        /* <DEDUP_REMOVED lines=15> */
.L_x_3038:
        /* <DEDUP_REMOVED lines=15> */
.L_x_3039:
        /* <DEDUP_REMOVED lines=15> */
.L_x_3040:
        /* <DEDUP_REMOVED lines=12> */
.L_x_3022:
[----:B------:R-:W-:Y:S05]  /*314d0*/  BSYNC B1 ;  /* 0x0000000000017941 */ /* 0x000fea0003800000 */
.L_x_3021:
[----:B------:R-:W2:Y:S01]  /*314e0*/  LDL R2, [R1+0x34] ;  /* 0x0000340001027983 */ /* 0x000ea20000100800 */
[----:B------:R-:W-:Y:S01]  /*314f0*/  VIADD R0, R0, 0xfffffffe ;  /* 0xfffffffe00007836 */ /* 0x000fe20000000000 */
[----:B--2---:R-:W-:-:S13]  /*31500*/  ISETP.GT.AND P0, PT, R6, R2, PT ;  /* 0x000000020600720c */ /* 0x004fda0003f04270 */
[----:B------:R-:W-:Y:S05]  /*31510*/  @P0 BRA `(.L_x_3041) ;  /* 0xffffffe4002c0947 */ /* 0x000fea000383ffff */
.L_x_2978:
[----:B------:R-:W-:Y:S05]  /*31520*/  BSYNC B0 ;  /* 0x0000000000007941 */ /* 0x000fea0003800000 */
.L_x_2977:
        /* <DEDUP_REMOVED lines=19> */
.L_x_3043:
[----:B------:R-:W-:Y:S05]  /*31660*/  BSYNC B0 ;  /* 0x0000000000007941 */ /* 0x000fea0003800000 */
.L_x_3042:
        /* <DEDUP_REMOVED lines=10> */
.L_x_3174:
[----:B------:R-:W-:Y:S05]  /*31710*/  BSYNC B1 ;  /* 0x0000000000017941 */ /* 0x000fea0003800000 */
.L_x_3046:
        /* <DEDUP_REMOVED lines=10> */
.L_x_3048:
[----:B------:R-:W2:Y:S01]  /*317c0*/  LDL R2, [R1+0x10] ;  /* 0x0000100001027983 */ /* 0x000ea20000100800 */
[----:B------:R-:W-:Y:S01]  /*317d0*/  BSSY B1, `(.L_x_3049) ;  /* 0x0000004000017945 */ /* 0x000fe20003800000 */
[----:B--2---:R-:W-:-:S13]  /*317e0*/  LOP3.LUT P0, RZ, R2, 0x8, RZ, 0xc0, !PT ;  /* 0x0000000802ff7812 */ /* 0x004fda000780c0ff */
[----:B------:R-:W-:Y:S05]  /*317f0*/  @P0 BRA `(.L_x_3050) ;  /* 0x0000000000040947 */ /* 0x000fea0003800000 */
[----:B------:R-:W-:Y:S01]  /*31800*/  BPT.TRAP 0x1 ;  /* 0x000000040000795c */ /* 0x000fe20000300000 */
.L_x_3050:
[----:B------:R-:W-:Y:S05]  /*31810*/  BSYNC B1 ;  /* 0x0000000000017941 */ /* 0x000fea0003800000 */
.L_x_3049:
[----:B------:R-:W2:Y:S04]  /*31820*/  LDL.LU R3, [R1+0x1c] ;  /* 0x00001c0001037983 */ /* 0x000ea80000300800 */
[----:B------:R-:W2:Y:S01]  /*31830*/  LDL.LU R2, [R1+0x8] ;  /* 0x0000080001027983 */ /* 0x000ea20000300800 */
        /* <DEDUP_REMOVED lines=8> */
[----:B------:R-:W-:-:S05]  /*318c0*/  IMAD R2, R19, 0xa000, R18 ;  /* 0x0000a00013027824 */ /* 0x000fca00078e0212 */
[----:B------:R-:W-:-:S07]  /*318d0*/  IADD3 R4, R2, 0x400, RZ ;  /* 0x0000040002047810 */ /* 0x000fce0007ffe0ff */
.L_x_3051:
        /* <DEDUP_REMOVED lines=15> */
.L_x_3052:
        /* <DEDUP_REMOVED lines=15> */
.L_x_3053:
        /* <DEDUP_REMOVED lines=15> */
.L_x_3054:
        /* <DEDUP_REMOVED lines=10> */
.L_x_3045:
[----:B------:R-:W-:Y:S05]  /*31c50*/  BSYNC B0 ;  /* 0x0000000000007941 */ /* 0x000fea0003800000 */
.L_x_3044:
[----:B------:R-:W2:Y:S01]  /*31c60*/  LDL.LU R4, [R1+0x18] ;  /* 0x0000180001047983 */ /* 0x000ea20000300800 */
[----:B------:R-:W-:-:S05]  /*31c70*/  VIADD R19, R19, 0x1 ;  /* 0x0000000113137836 */ /* 0x000fca0000000000 */
[----:B------:R-:W-:-:S04]  /*31c80*/  ISETP.NE.AND P0, PT, R19, 0x2, PT ;  /* 0x000000021300780c */ /* 0x000fc80003f05270 */
[----:B------:R-:W-:Y:S02]  /*31c90*/  SEL R0, RZ, 0x1, P0 ;  /* 0x00000001ff007807 */ /* 0x000fe40000000000 */
[----:B------:R-:W-:Y:S02]  /*31ca0*/  SEL R19, R19, RZ, P0 ;  /* 0x000000ff13137207 */ /* 0x000fe40000000000 */
[----:B--2---:R-:W-:-:S05]  /*31cb0*/  LOP3.LUT R4, R4, R0, RZ, 0x3c, !PT ;  /* 0x0000000004047212 */ /* 0x004fca00078e3cff */
[----:B------:R2:W-:Y:S02]  /*31cc0*/  STL [R1+0x18], R4 ;  /* 0x0000180401007387 */ /* 0x0005e40000100800 */
.L_x_2957:
[----:B------:R-:W-:Y:S05]  /*31cd0*/  BSYNC B7 ;  /* 0x0000000000077941 */ /* 0x000fea0003800000 */
.L_x_2955:
[----:B0-----:R-:W3:Y:S02]  /*31ce0*/  LDL R10, [R1+0x10] ;  /* 0x00001000010a7983 */ /* 0x001ee40000100800 */
[----:B---3--:R-:W-:-:S13]  /*31cf0*/  LOP3.LUT P0, RZ, R10, 0x10, RZ, 0xc0, !PT ;  /* 0x000000100aff7812 */ /* 0x008fda000780c0ff */
[----:B------:R-:W-:Y:S05]  /*31d00*/  @!P0 BRA `(.L_x_3055) ;  /* 0x00000000002c8947 */ /* 0x000fea0003800000 */
[----:B------:R-:W-:Y:S05]  /*31d10*/  WARPSYNC.ALL ;  /* 0x0000000000007948 */ /* 0x000fea0003800000 */
[----:B------:R-:W0:Y:S08]  /*31d20*/  S2UR UR5, SR_CgaCtaId ;  /* 0x00000000000579c3 */ /* 0x000e300000008800 */
[----:B------:R-:W-:Y:S06]  /*31d30*/  BAR.SYNC.DEFER_BLOCKING 0x5, 0x180 ;  /* 0x0146000000007b1d */ /* 0x000fec0000010000 */
[----:B------:R-:W-:-:S02]  /*31d40*/  UMOV UR4, 0x400 ;  /* 0x0000040000047882 */ /* 0x000fc40000000000 */
[----:B0-----:R-:W-:-:S06]  /*31d50*/  ULEA UR4, UR5, UR4, 0x18 ;  /* 0x0000000405047291 */ /* 0x001fcc000f8ec03f */
[----:B------:R-:W-:-:S05]  /*31d60*/  MOV R18, UR4 ;  /* 0x0000000400127c02 */ /* 0x000fca0008000f00 */
[----:B-12---:R-:W0:Y:S04]  /*31d70*/  LDS.128 R4, [R18+0x388d0] ;  /* 0x0388d00012047984 */ /* 0x006e280000000c00 */
[----:B0-----:R0:W-:Y:S04]  /*31d80*/  STL.64 [R1], R4 ;  /* 0x0000000401007387 */ /* 0x0011e80000100a00 */
[----:B------:R0:W-:Y:S01]  /*31d90*/  STL.64 [R1+0x8], R6 ;  /* 0x0000080601007387 */ /* 0x0001e20000100a00 */
[----:B------:R-:W-:Y:S06]  /*31da0*/  BAR.ARV 0x4, 0x180 ;  /* 0x0106000000007b1d */ /* 0x000fec0000002000 */
[----:B------:R-:W-:Y:S05]  /*31db0*/  BRA `(.L_x_3056) ;  /* 0x00000010003c7947 */ /* 0x000fea0003800000 */
.L_x_3055:
[----:B------:R-:W3:Y:S01]  /*31dc0*/  LDL R16, [R1+0x30] ;  /* 0x0000300001107983 */ /* 0x000ee20000100800 */
[----:B------:R-:W-:Y:S01]  /*31dd0*/  UMOV UR4, 0xffffffff ;  /* 0xffffffff00047882 */ /* 0x000fe20000000000 */
[----:B---3--:R-:W-:Y:S02]  /*31de0*/  ISETP.NE.AND P5, PT, R16, 0x1f, PT ;  /* 0x0000001f1000780c */ /* 0x008fe40003fa5270 */
[----:B------:R-:W-:Y:S11]  /*31df0*/  BRA.DIV UR4, `(.L_x_3057) ;  /* 0x0000003a048c7947 */ /* 0x000ff6000b800000 */
[----:B------:R-:W3:Y:S01]  /*31e00*/  LDL R3, [R1+0xc] ;  /* 0x00000c0001037983 */ /* 0x000ee20000100800 */
[----:B------:R-:W-:-:S03]  /*31e10*/  ULDC UR4, c[0x0][0xc3c] ;  /* 0x00030f0000047ab9 */ /* 0x000fc60000000800 */
[----:B------:R-:W4:Y:S01]  /*31e20*/  LDL.LU R2, [R1] ;  /* 0x0000000001027983 */ /* 0x000f220000300800 */
[----:B------:R-:W-:Y:S01]  /*31e30*/  LOP3.LUT P4, RZ, R10, 0x1, RZ, 0xc0, !PT ;  /* 0x000000010aff7812 */ /* 0x000fe2000788c0ff */
[----:B------:R-:W-:Y:S01]  /*31e40*/  ULDC.64 UR6, c[0x0][0x208] ;  /* 0x0000820000067ab9 */ /* 0x000fe20000000a00 */
[----:B---3--:R-:W-:Y:S02]  /*31e50*/  IMAD.IADD R0, R3, 0x1, R16 ;  /* 0x0000000103007824 */ /* 0x008fe400078e0210 */
[----:B----4-:R-:W-:-:S03]  /*31e60*/  IMAD.MOV.U32 R10, RZ, RZ, R2 ;  /* 0x000000ffff0a7224 */ /* 0x010fc600078e0002 */
[----:B------:R-:W-:-:S13]  /*31e70*/  ISETP.GE.OR P0, PT, R0, UR4, !P5 ;  /* 0x0000000400007c0c */ /* 0x000fda000ef06670 */
[----:B------:R-:W0:Y:S08]  /*31e80*/  @!P0 LDC.64 R2, c[0x0][0xc80] ;  /* 0x00032000ff028b82 */ /* 0x000e300000000a00 */
[----:B-1----:R-:W1:Y:S01]  /*31e90*/  @!P0 LDC.64 R6, c[0x0][0xc78] ;  /* 0x00031e00ff068b82 */ /* 0x002e620000000a00 */
[----:B0-----:R-:W-:-:S05]  /*31ea0*/  @!P0 IMAD.WIDE R2, R0, 0x4, R2 ;  /* 0x0000000400028825 */ /* 0x001fca00078e0202 */
[----:B------:R1:W3:Y:S02]  /*31eb0*/  @!P0 LDG.E R8, desc[UR6][R2.64] ;  /* 0x0000000602088981 */ /* 0x0002e4000c1e1900 */
[----:B-1----:R-:W-:-:S06]  /*31ec0*/  @!P0 IMAD.WIDE R2, R0, 0x4, R6 ;  /* 0x0000000400028825 */ /* 0x002fcc00078e0206 */
[----:B------:R-:W4:Y:S01]  /*31ed0*/  @!P0 LDG.E R2, desc[UR6][R2.64] ;  /* 0x0000000602028981 */ /* 0x000f22000c1e1900 */
[----:B--2---:R-:W-:Y:S01]  /*31ee0*/  IMAD.MOV.U32 R4, RZ, RZ, RZ ;  /* 0x000000ffff047224 */ /* 0x004fe200078e00ff */
[----:B------:R-:W-:Y:S02]  /*31ef0*/  MOV R6, RZ ;  /* 0x000000ff00067202 */ /* 0x000fe40000000f00 */
[C---:B------:R-:W-:Y:S01]  /*31f00*/  ISETP.GE.U32.AND P1, PT, R16.reuse, 0x4, PT ;  /* 0x000000041000780c */ /* 0x040fe20003f26070 */
[----:B------:R-:W-:Y:S01]  /*31f10*/  SHFL.IDX PT, R5, R10, RZ, 0x1f ;  /* 0x00001fff0a057589 */ /* 0x000fe200000e0000 */
[C---:B------:R-:W-:Y:S02]  /*31f20*/  ISETP.GE.U32.AND P2, PT, R16.reuse, 0x8, PT ;  /* 0x000000081000780c */ /* 0x040fe40003f46070 */
[----:B------:R-:W-:Y:S01]  /*31f30*/  ISETP.GE.U32.AND P3, PT, R16, 0x10, PT ;  /* 0x000000101000780c */ /* 0x000fe20003f66070 */
[----:B------:R-:W-:Y:S01]  /*31f40*/  SHFL.IDX PT, R0, R10, 0x1, 0x1f ;  /* 0x00201f000a007f89 */ /* 0x000fe200000e0000 */
[----:B---3--:R-:W-:-:S02]  /*31f50*/  @!P0 IMAD.MOV.U32 R4, RZ, RZ, R8 ;  /* 0x000000ffff048224 */ /* 0x008fc400078e0008 */
[----:B------:R-:W-:Y:S02]  /*31f60*/  IMAD.MOV.U32 R8, RZ, RZ, RZ ;  /* 0x000000ffff087224 */ /* 0x000fe400078e00ff */
[----:B----4-:R-:W-:Y:S01]  /*31f70*/  @!P0 IMAD.MOV.U32 R6, RZ, RZ, R2 ;  /* 0x000000ffff068224 */ /* 0x010fe200078e0002 */
        /* <DEDUP_REMOVED lines=18> */
.L_x_3184:
[----:B------:R-:W-:Y:S02]  /*320a0*/  ULDC UR4, c[0x0][0xc38] ;  /* 0x00030e0000047ab9 */ /* 0x000fe40000000800 */
[----:B------:R-:W-:-:S04]  /*320b0*/  IMAD.U32 R2, RZ, RZ, UR4 ;  /* 0x00000004ff027e24 */ /* 0x000fc8000f8e00ff */
[----:B-1----:R-:W-:-:S04]  /*320c0*/  IMAD R9, R9, R2, RZ ;  /* 0x0000000209097224 */ /* 0x002fc800078e02ff */
[----:B------:R-:W-:-:S05]  /*320d0*/  IMAD.IADD R0, R0, 0x1, R9 ;  /* 0x0000000100007824 */ /* 0x000fca00078e0209 */
[----:B------:R-:W-:-:S13]  /*320e0*/  ISETP.GT.AND P4, PT, R0, R5, PT ;  /* 0x000000050000720c */ /* 0x000fda0003f84270 */
[----:B------:R-:W-:Y:S05]  /*320f0*/  @P4 BRA `(.L_x_3058) ;  /* 0x0000000000b44947 */ /* 0x000fea0003800000 */
.L_x_3061:
[----:B------:R-:W2:Y:S01]  /*32100*/  LDL.LU R3, [R1+0xc] ;  /* 0x00000c0001037983 */ /* 0x000ea20000300800 */
[----:B------:R-:W1:Y:S01]  /*32110*/  LDC R2, c[0x0][0xc3c] ;  /* 0x00030f00ff027b82 */ /* 0x000e620000000800 */
[----:B--2---:R-:W-:-:S04]  /*32120*/  IADD3 R3, R3, 0x1f, RZ ;  /* 0x0000001f03037810 */ /* 0x004fc80007ffe0ff */
        /* <DEDUP_REMOVED lines=34> */
[----:B0-----:R-:W-:-:S05]  /*32350*/  IMAD.IADD R7, R2, 0x1, R3 ;  /* 0x0000000102077824 */ /* 0x001fca00078e0203 */
[----:B------:R0:W1:Y:S02]  /*32360*/  SHFL.IDX PT, R9, R7, 0x1f, 0x1f ;  /* 0x03e01f0007097f89 */ /* 0x00006400000e0000 */
.L_x_3192:
[----:B------:R-:W-:Y:S02]  /*32370*/  ULDC UR4, c[0x0][0xc38] ;  /* 0x00030e0000047ab9 */ /* 0x000fe40000000800 */
[----:B------:R-:W-:-:S04]  /*32380*/  IMAD.U32 R2, RZ, RZ, UR4 ;  /* 0x00000004ff027e24 */ /* 0x000fc8000f8e00ff */
[----:B-1----:R-:W-:-:S05]  /*32390*/  IMAD R9, R9, R2, RZ ;  /* 0x0000000209097224 */ /* 0x002fca00078e02ff */
[----:B------:R-:W-:-:S04]  /*323a0*/  IADD3 R0, R9, R0, RZ ;  /* 0x0000000009007210 */ /* 0x000fc80007ffe0ff */
[----:B------:R-:W-:-:S13]  /*323b0*/  ISETP.GT.AND P4, PT, R0, R5, PT ;  /* 0x000000050000720c */ /* 0x000fda0003f84270 */
[----:B------:R-:W-:Y:S05]  /*323c0*/  @!P4 BRA `(.L_x_3061) ;  /* 0xfffffffc004cc947 */ /* 0x000fea000383ffff */
.L_x_3058:
        /* <DEDUP_REMOVED lines=12> */
.L_x_3197:
[----:B------:R-:W-:-:S13]  /*32490*/  ISETP.NE.AND P0, PT, R0, RZ, PT ;  /* 0x000000ff0000720c */ /* 0x000fda0003f05270 */
[----:B------:R-:W-:Y:S05]  /*324a0*/  @!P0 BRA `(.L_x_3063) ;  /* 0x0000000000148947 */ /* 0x000fea0003800000 */
[----:B------:R-:W-:Y:S01]  /*324b0*/  UMOV UR4, 0xffffffff ;  /* 0xffffffff00047882 */ /* 0x000fe20000000000 */
[----:B-1----:R-:W-:Y:S02]  /*324c0*/  VIADD R3, R3, 0xffffffff ;  /* 0xffffffff03037836 */ /* 0x002fe40000000000 */
[----:B------:R-:W-:Y:S05]  /*324d0*/  BRA.DIV UR4, `(.L_x_3064) ;  /* 0x0000003e04807947 */ /* 0x000fea000b800000 */
[----:B------:R1:W2:Y:S02]  /*324e0*/  SHFL.IDX PT, R3, R7, R3, 0x1f ;  /* 0x00001f0307037589 */ /* 0x0002a400000e0000 */
.L_x_3200:
[----:B--2---:R-:W-:-:S07]  /*324f0*/  IMAD.MOV.U32 R8, RZ, RZ, R3 ;  /* 0x000000ffff087224 */ /* 0x004fce00078e0003 */
.L_x_3063:
[----:B------:R-:W-:Y:S01]  /*32500*/  ISETP.NE.AND P0, PT, R6, 0x1, PT ;  /* 0x000000010600780c */ /* 0x000fe20003f05270 */
[----:B------:R-:W-:-:S05]  /*32510*/  IMAD R0, R8, R2, R9 ;  /* 0x0000000208007224 */ /* 0x000fca00078e0209 */
[----:B------:R2:W-:Y:S02]  /*32520*/  STL [R1], R0 ;  /* 0x0000000001007387 */ /* 0x0005e40000100800 */
[----:B--2---:R-:W-:-:S05]  /*32530*/  IADD3 R0, R5, -R0, RZ ;  /* 0x8000000005007210 */ /* 0x004fca0007ffe0ff */
[----:B------:R-:W-:Y:S05]  /*32540*/  @!P0 BRA `(.L_x_3065) ;  /* 0x0000000000e48947 */ /* 0x000fea0003800000 */
[----:B------:R-:W-:-:S04]  /*32550*/  IABS R5, R4 ;  /* 0x0000000400057213 */ /* 0x000fc80000000000 */
[----:B------:R-:W2:Y:S08]  /*32560*/  I2F.RP R2, R5 ;  /* 0x0000000500027306 */ /* 0x000eb00000209400 */
[----:B--2---:R-:W2:Y:S02]  /*32570*/  MUFU.RCP R2, R2 ;  /* 0x0000000200027308 */ /* 0x004ea40000001000 */
[----:B--2---:R-:W-:-:S06]  /*32580*/  VIADD R2, R2, 0xffffffe ;  /* 0x0ffffffe02027836 */ /* 0x004fcc0000000000 */
        /* <DEDUP_REMOVED lines=11> */
[-C--:B------:R-:W-:Y:S01]  /*32640*/  @!P2 IADD3 R2, R2, -R5.reuse, RZ ;  /* 0x800000050202a210 */ /* 0x080fe20007ffe0ff */
[----:B------:R-:W-:Y:S01]  /*32650*/  @!P2 VIADD R8, R8, 0x1 ;  /* 0x000000010808a836 */ /* 0x000fe20000000000 */
[----:B------:R-:W-:Y:S02]  /*32660*/  ISETP.NE.AND P2, PT, R4, RZ, PT ;  /* 0x000000ff0400720c */ /* 0x000fe40003f45270 */
[----:B------:R-:W-:Y:S02]  /*32670*/  ISETP.GE.U32.AND P0, PT, R2, R5, PT ;  /* 0x000000050200720c */ /* 0x000fe40003f06070 */
[----:B------:R-:W-:-:S04]  /*32680*/  IABS R5, R6 ;  /* 0x0000000600057213 */ /* 0x000fc80000000000 */
[----:B------:R-:W1:Y:S07]  /*32690*/  I2F.RP R2, R5 ;  /* 0x0000000500027306 */ /* 0x000e6e0000209400 */
[----:B------:R-:W-:Y:S01]  /*326a0*/  @P0 IADD3 R8, R8, 0x1, RZ ;  /* 0x0000000108080810 */ /* 0x000fe20007ffe0ff */
[----:B-1----:R-:W1:Y:S02]  /*326b0*/  MUFU.RCP R2, R2 ;  /* 0x0000000200027308 */ /* 0x002e640000001000 */
[----:B-1----:R-:W-:-:S06]  /*326c0*/  VIADD R2, R2, 0xffffffe ;  /* 0x0ffffffe02027836 */ /* 0x002fcc0000000000 */
[----:B------:R-:W1:Y:S02]  /*326d0*/  F2I.FTZ.U32.TRUNC.NTZ R3, R2 ;  /* 0x0000000200037305 */ /* 0x000e64000021f000 */
[----:B-1----:R-:W-:-:S04]  /*326e0*/  IMAD.MOV R2, RZ, RZ, -R3 ;  /* 0x000000ffff027224 */ /* 0x002fc800078e0a03 */
        /* <DEDUP_REMOVED lines=26> */
[C---:B------:R-:W-:Y:S01]  /*32890*/  IMAD R2, R6.reuse, R2, R3 ;  /* 0x0000000206027224 */ /* 0x040fe200078e0203 */
[----:B------:R-:W-:-:S05]  /*328a0*/  LEA R6, R6, R7, 0x18 ;  /* 0x0000000706067211 */ /* 0x000fca00078ec0ff */
[----:B------:R-:W-:-:S05]  /*328b0*/  IMAD R2, R2, 0x10000, R6 ;  /* 0x0001000002027824 */ /* 0x000fca00078e0206 */
[----:B------:R1:W-:Y:S01]  /*328c0*/  STL [R1+0x8], R2 ;  /* 0x0000080201007387 */ /* 0x0003e20000100800 */
[----:B------:R-:W-:Y:S05]  /*328d0*/  BRA `(.L_x_3066) ;  /* 0x0000000400007947 */ /* 0x000fea0003800000 */
.L_x_3065:
[----:B-1----:R-:W2:Y:S01]  /*328e0*/  LDL R3, [R1+0xc] ;  /* 0x00000c0001037983 */ /* 0x002ea20000100800 */
        /* <DEDUP_REMOVED lines=16> */
[----:B------:R-:W-:Y:S01]  /*329f0*/  IMAD.HI.U32 R6, R6, R7, RZ ;  /* 0x0000000706067227 */ /* 0x000fe200078e00ff */
[----:B------:R-:W-:-:S05]  /*32a00*/  IADD3 R9, RZ, -R9, RZ ;  /* 0x80000009ff097210 */ /* 0x000fca0007ffe0ff */
        /* <DEDUP_REMOVED lines=12> */
[----:B------:R-:W-:-:S03]  /*32ad0*/  IMAD.MOV R6, RZ, RZ, -R6 ;  /* 0x000000ffff067224 */ /* 0x000fc600078e0a06 */
[----:B------:R-:W-:Y:S01]  /*32ae0*/  IADD3 R8, -R7, RZ, RZ ;  /* 0x000000ff07087210 */ /* 0x000fe20007ffe1ff */
[----:B------:R-:W-:-:S03]  /*32af0*/  IMAD R6, R5, R6, R0 ;  /* 0x0000000605067224 */ /* 0x000fc600078e0200 */
[----:B------:R-:W-:-:S04]  /*32b00*/  VIADDMNMX R8, R8, R2, R3, PT ;  /* 0x0000000208087246 */ /* 0x000fc80003800103 */
[----:B------:R-:W-:-:S04]  /*32b10*/  IABS R9, R8 ;  /* 0x0000000800097213 */ /* 0x000fc80000000000 */
[----:B------:R-:W0:Y:S08]  /*32b20*/  I2F.RP R2, R9 ;  /* 0x0000000900027306 */ /* 0x000e300000209400 */
[----:B0-----:R-:W0:Y:S02]  /*32b30*/  MUFU.RCP R2, R2 ;  /* 0x0000000200027308 */ /* 0x001e240000001000 */
[----:B0-----:R-:W-:-:S06]  /*32b40*/  VIADD R2, R2, 0xffffffe ;  /* 0x0ffffffe02027836 */ /* 0x001fcc0000000000 */
[----:B------:R0:W1:Y:S02]  /*32b50*/  F2I.FTZ.U32.TRUNC.NTZ R3, R2 ;  /* 0x0000000200037305 */ /* 0x000064000021f000 */
[----:B0-----:R-:W-:Y:S02]  /*32b60*/  IMAD.MOV.U32 R2, RZ, RZ, RZ ;  /* 0x000000ffff027224 */ /* 0x001fe400078e00ff */
[----:B-1----:R-:W-:-:S04]  /*32b70*/  IMAD.MOV R0, RZ, RZ, -R3 ;  /* 0x000000ffff007224 */ /* 0x002fc800078e0a03 */
[----:B------:R-:W-:-:S04]  /*32b80*/  IMAD R0, R0, R9, RZ ;  /* 0x0000000900007224 */ /* 0x000fc800078e02ff */
        /* <DEDUP_REMOVED lines=14> */
[----:B------:R-:W-:-:S04]  /*32c70*/  @P0 VIADD R2, R2, 0x1 ;  /* 0x0000000102020836 */ /* 0x000fc80000000000 */
[----:B------:R-:W-:-:S05]  /*32c80*/  IMAD.MOV.U32 R0, RZ, RZ, R2 ;  /* 0x000000ffff007224 */ /* 0x000fca00078e0002 */
[----:B------:R-:W-:Y:S02]  /*32c90*/  @!P1 IADD3 R0, -R0, RZ, RZ ;  /* 0x000000ff00009210 */ /* 0x000fe40007ffe1ff */
[----:B------:R-:W-:Y:S01]  /*32ca0*/  @!P2 LOP3.LUT R0, RZ, R8, RZ, 0x33, !PT ;  /* 0x00000008ff00a212 */ /* 0x000fe200078e33ff */
[----:B------:R-:W-:-:S04]  /*32cb0*/  IMAD.MOV R8, RZ, RZ, -R8 ;  /* 0x000000ffff087224 */ /* 0x000fc800078e0a08 */
[----:B------:R-:W-:-:S05]  /*32cc0*/  IMAD R2, R0, R8, R6 ;  /* 0x0000000800027224 */ /* 0x000fca00078e0206 */
[----:B------:R0:W-:Y:S02]  /*32cd0*/  STL [R1+0x8], R2 ;  /* 0x0000080201007387 */ /* 0x0001e40000100800 */
.L_x_3066:
[----:B------:R-:W-:-:S05]  /*32ce0*/  LOP3.LUT R0, RZ, R0, RZ, 0x33, !PT ;  /* 0x00000000ff007212 */ /* 0x000fca00078e33ff */
[----:B------:R-:W-:-:S05]  /*32cf0*/  IMAD.IADD R0, R4, 0x1, R0 ;  /* 0x0000000104007824 */ /* 0x000fca00078e0200 */
[----:B------:R2:W-:Y:S01]  /*32d00*/  STL [R1+0x4], R0 ;  /* 0x0000040001007387 */ /* 0x0005e20000100800 */
[----:B------:R-:W-:Y:S05]  /*32d10*/  BRA `(.L_x_3067) ;  /* 0x0000000000287947 */ /* 0x000fea0003800000 */
.L_x_3059:
[----:B------:R-:W-:Y:S01]  /*32d20*/  UMOV UR4, URZ ;  /* 0x0000003f00047c82 */ /* 0x000fe20008000000 */
[----:B------:R-:W-:Y:S01]  /*32d30*/  ULDC UR6, c[0x0][0xc3c] ;  /* 0x00030f0000067ab9 */ /* 0x000fe20000000800 */
[----:B------:R-:W-:Y:S01]  /*32d40*/  UMOV UR5, URZ ;  /* 0x0000003f00057c82 */ /* 0x000fe20008000000 */
[----:B------:R-:W-:Y:S01]  /*32d50*/  IMAD.U32 R3, RZ, RZ, UR4 ;  /* 0x00000004ff037e24 */ /* 0x000fe2000f8e00ff */
[----:B------:R-:W-:Y:S01]  /*32d60*/  MOV R0, UR6 ;  /* 0x0000000600007c02 */ /* 0x000fe20008000f00 */
[----:B------:R-:W-:Y:S01]  /*32d70*/  IMAD.U32 R2, RZ, RZ, UR5 ;  /* 0x00000005ff027e24 */ /* 0x000fe2000f8e00ff */
[----:B------:R3:W-:Y:S04]  /*32d80*/  STL [R1], R5 ;  /* 0x0000000501007387 */ /* 0x0007e80000100800 */
[----:B------:R3:W-:Y:S04]  /*32d90*/  STL [R1+0x4], R3 ;  /* 0x0000040301007387 */ /* 0x0007e80000100800 */
[----:B------:R3:W-:Y:S04]  /*32da0*/  STL [R1+0xc], R0 ;  /* 0x00000c0001007387 */ /* 0x0007e80000100800 */
[----:B------:R3:W-:Y:S02]  /*32db0*/  STL [R1+0x8], R2 ;  /* 0x0000080201007387 */ /* 0x0007e40000100800 */
.L_x_3067:
[----:B--23--:R-:W2:Y:S04]  /*32dc0*/  LDL R0, [R1+0x30] ;  /* 0x0000300001007983 */ /* 0x00cea80000100800 */
[----:B01----:R-:W3:Y:S04]  /*32dd0*/  LDL R2, [R1+0xc] ;  /* 0x00000c0001027983 */ /* 0x003ee80000100800 */
[----:B------:R-:W4:Y:S04]  /*32de0*/  LDL R3, [R1+0x8] ;  /* 0x0000080001037983 */ /* 0x000f280000100800 */
[----:B------:R-:W5:Y:S04]  /*32df0*/  LDL R4, [R1] ;  /* 0x0000000001047983 */ /* 0x000f680000100800 */
[----:B------:R-:W5:Y:S01]  /*32e00*/  LDL R5, [R1+0x4] ;  /* 0x0000040001057983 */ /* 0x000f620000100800 */
[----:B------:R-:W-:Y:S05]  /*32e10*/  WARPSYNC.ALL ;  /* 0x0000000000007948 */ /* 0x000fea0003800000 */
[----:B------:R-:W-:Y:S01]  /*32e20*/  BAR.SYNC.DEFER_BLOCKING 0x4, 0x180 ;  /* 0x0106000000007b1d */ /* 0x000fe20000010000 */
[----:B--2---:R-:W-:-:S13]  /*32e30*/  ISETP.NE.AND P0, PT, R0, RZ, PT ;  /* 0x000000ff0000720c */ /* 0x004fda0003f05270 */
[----:B------:R-:W0:Y:S01]  /*32e40*/  @!P0 S2R R0, SR_CgaCtaId ;  /* 0x0000000000008919 */ /* 0x000e220000008800 */
[----:B---3--:R-:W-:Y:S01]  /*32e50*/  IMAD.MOV.U32 R7, RZ, RZ, R2 ;  /* 0x000000ffff077224 */ /* 0x008fe200078e0002 */
[----:B------:R-:W-:Y:S01]  /*32e60*/  @!P0 MOV R2, 0x400 ;  /* 0x0000040000028802 */ /* 0x000fe20000000f00 */
[----:B----4-:R-:W-:-:S03]  /*32e70*/  IMAD.MOV.U32 R6, RZ, RZ, R3 ;  /* 0x000000ffff067224 */ /* 0x010fc600078e0003 */
[----:B0-----:R-:W-:-:S05]  /*32e80*/  @!P0 LEA R18, R0, R2, 0x18 ;  /* 0x0000000200128211 */ /* 0x001fca00078ec0ff */
[----:B-----5:R1:W-:Y:S01]  /*32e90*/  @!P0 STS.128 [R18+0x388d0], R4 ;  /* 0x0388d00412008388 */ /* 0x0203e20000000c00 */
[----:B------:R-:W-:Y:S06]  /*32ea0*/  BAR.ARV 0x5, 0x180 ;  /* 0x0146000000007b1d */ /* 0x000fec0000002000 */
.L_x_3056:
[----:B------:R-:W2:Y:S01]  /*32eb0*/  LDL R0, [R1+0xc] ;  /* 0x00000c0001007983 */ /* 0x000ea20000100800 */
[----:B------:R-:W-:Y:S02]  /*32ec0*/  ULDC UR4, c[0x0][0xc3c] ;  /* 0x00030f0000047ab9 */ /* 0x000fe40000000800 */
[----:B--2---:R-:W-:-:S13]  /*32ed0*/  ISETP.GE.AND P0, PT, R0, UR4, PT ;  /* 0x0000000400007c0c */ /* 0x004fda000bf06270 */
[----:B------:R-:W-:Y:S05]  /*32ee0*/  @!P0 BRA `(.L_x_3068) ;  /* 0xffffff7800748947 */ /* 0x000fea000383ffff */
[----:B------:R-:W-:Y:S05]  /*32ef0*/  BSYNC B8 ;  /* 0x0000000000087941 */ /* 0x000fea0003800000 */
.L_x_2903:
        /* <DEDUP_REMOVED lines=12> */
.L_x_3201:
[----:B------:R-:W-:Y:S05]  /*32fc0*/  BSYNC B0 ;  /* 0x0000000000007941 */ /* 0x000fea0003800000 */
.L_x_3069:
[----:B------:R-:W-:-:S03]  /*32fd0*/  UMOV UR4, 0xffffffff ;  /* 0xffffffff00047882 */ /* 0x000fc60000000000 */
[----:B------:R-:W-:Y:S05]  /*32fe0*/  BRA.DIV UR4, `(.L_x_3071) ;  /* 0x0000003204fc7947 */ /* 0x000fea000b800000 */
[----:B------:R-:W1:Y:S02]  /*32ff0*/  S2R R2, SR_TID.X ;  /* 0x0000000000027919 */ /* 0x000e640000002100 */
[----:B-1----:R-:W-:-:S04]  /*33000*/  SHF.R.U32.HI R2, RZ, 0x5, R2 ;  /* 0x00000005ff027819 */ /* 0x002fc80000011602 */
[----:B------:R-:W-:-:S05]  /*33010*/  LOP3.LUT R2, R2, 0x3, RZ, 0xc0, !PT ;  /* 0x0000000302027812 */ /* 0x000fca00078ec0ff */
[----:B------:R1:W2:Y:S02]  /*33020*/  SHFL.IDX PT, R14, R2, RZ, 0x1f ;  /* 0x00001fff020e7589 */ /* 0x0002a400000e0000 */
.L_x_3204:
[----:B--2---:R-:W-:-:S13]  /*33030*/  ISETP.NE.AND P0, PT, R14, RZ, PT ;  /* 0x000000ff0e00720c */ /* 0x004fda0003f05270 */
[----:B------:R-:W-:Y:S05]  /*33040*/  @P0 BRA `(.L_x_2630) ;  /* 0x0000000000940947 */ /* 0x000fea0003800000 */
[----:B------:R-:W-:-:S03]  /*33050*/  UMOV UR4, 0xffffffff ;  /* 0xffffffff00047882 */ /* 0x000fc60000000000 */
[----:B------:R-:W-:Y:S05]  /*33060*/  BRA.DIV UR4, `(.L_x_3072) ;  /* 0x0000003604107947 */ /* 0x000fea000b800000 */
[----:B------:R-:W-:-:S13]  /*33070*/  ELECT P6, URZ, PT ;  /* 0x00000000003f782f */ /* 0x000fda00038c0000 */
.L_x_3207:
[----:B------:R-:W-:Y:S05]  /*33080*/  @!P6 BRA `(.L_x_2630) ;  /* 0x000000000084e947 */ /* 0x000fea0003800000 */
[----:B-1----:R-:W2:Y:S02]  /*33090*/  LDL R2, [R1+0xc0] ;  /* 0x0000c00001027983 */ /* 0x002ea40000100800 */
[----:B--2---:R-:W-:-:S13]  /*330a0*/  R2UR UR4, R2 ;  /* 0x00000000020472ca */ /* 0x004fda00000e0000 */
[----:B------:R-:W-:-:S06]  /*330b0*/  ULOP3.LUT UR4, UR4, 0x2, URZ, 0xfc, !UPT ;  /* 0x0000000204047892 */ /* 0x000fcc000f8efc3f */
[----:B------:R-:W-:-:S04]  /*330c0*/  MOV R2, UR4 ;  /* 0x0000000400027c02 */ /* 0x000fc80008000f00 */
[----:B------:R-:W-:-:S13]  /*330d0*/  ISETP.NE.AND P2, PT, R2, 0x3, PT ;  /* 0x000000030200780c */ /* 0x000fda0003f45270 */
[----:B------:R-:W-:Y:S05]  /*330e0*/  @!P2 BRA `(.L_x_3073) ;  /* 0x000000000004a947 */ /* 0x000fea0003800000 */
[----:B------:R-:W-:Y:S01]  /*330f0*/  BPT.TRAP 0x1 ;  /* 0x000000040000795c */ /* 0x000fe20000300000 */
.L_x_3073:
        /* <DEDUP_REMOVED lines=13> */
.L_x_3208:
[----:B------:R-:W1:Y:S02]  /*331d0*/  SYNCS.PHASECHK.TRANS64.TRYWAIT P0, [R7+URZ], R2 ;  /* 0x00000002070075a7 */ /* 0x000e64000800017f */
[----:B-1----:R-:W-:Y:S05]  /*331e0*/  @!P0 BRA `(.L_x_3075) ;  /* 0x0000003000e48947 */ /* 0x002fea0003800000 */
.L_x_3209:
[----:B------:R-:W-:Y:S05]  /*331f0*/  @!P2 BRA `(.L_x_3076) ;  /* 0x000000000004a947 */ /* 0x000fea0003800000 */
[----:B------:R-:W-:Y:S01]  /*33200*/  BPT.TRAP 0x1 ;  /* 0x000000040000795c */ /* 0x000fe20000300000 */
.L_x_3076:
[----:B------:R-:W-:-:S05]  /*33210*/  IADD3 R0, R0, 0x38860, RZ ;  /* 0x0003886000007810 */ /* 0x000fca0007ffe0ff */
[----:B------:R-:W-:-:S04]  /*33220*/  IMAD R4, R19, 0x8, R0 ;  /* 0x0000000813047824 */ /* 0x000fc800078e0200 */
[----:B------:R-:W2:Y:S02]  /*33230*/  SYNCS.PHASECHK.TRANS64.TRYWAIT P0, [R4+URZ], R5 ;  /* 0x00000005040075a7 */ /* 0x000ea4000800017f */
[----:B--2---:R-:W-:Y:S05]  /*33240*/  @!P0 BRA `(.L_x_3077) ;  /* 0x0000003000e08947 */ /* 0x004fea0003800000 */
.L_x_3210:
[----:B------:R-:W-:-:S07]  /*33250*/  IMAD R3, R3, 0x8, R0 ;  /* 0x0000000803037824 */ /* 0x000fce00078e0200 */
.L_x_3078:
[----:B---3--:R3:W4:Y:S02]  /*33260*/  SYNCS.PHASECHK.TRANS64.TRYWAIT P0, [R3+URZ], R2 ;  /* 0x00000002030075a7 */ /* 0x008724000800017f */
[----:B----4-:R-:W-:Y:S05]  /*33270*/  @!P0 NANOSLEEP.SYNCS 0x989680 ;  /* 0x009896800000895d */ /* 0x010fea0003900000 */
[----:B------:R-:W4:Y:S02]  /*33280*/  @!P0 SYNCS.PHASECHK.TRANS64 P0, [R3+URZ], R2 ;  /* 0x00000002030085a7 */ /* 0x000f24000800007f */
[----:B----4-:R-:W-:Y:S05]  /*33290*/  @!P0 BRA `(.L_x_3078) ;  /* 0xfffffffc00f08947 */ /* 0x010fea000383ffff */
.L_x_2630:
[----:B------:R-:W-:Y:S05]  /*332a0*/  BSYNC B9 ;  /* 0x0000000000097941 */ /* 0x000fea0003800000 */
.L_x_2627:
[----:B------:R-:W-:Y:S05]  /*332b0*/  EXIT ;  /* 0x000000000000794d */ /* 0x000fea0003800000 */
.L_x_2652:
[----:B0-----:R0:W1:Y:S02]  /*332c0*/  SYNCS.PHASECHK.TRANS64.TRYWAIT P6, [R0+URZ+0x38890], R114 ;  /* 0x03889072000075a7 */ /* 0x00106400080c017f */
[----:B-1----:R-:W-:Y:S05]  /*332d0*/  @!P6 NANOSLEEP.SYNCS 0x989680 ;  /* 0x009896800000e95d */ /* 0x002fea0003900000 */
[----:B------:R-:W1:Y:S02]  /*332e0*/  @!P6 SYNCS.PHASECHK.TRANS64 P6, [R0+URZ+0x38890], R114 ;  /* 0x038890720000e5a7 */ /* 0x000e6400080c007f */
[----:B-1----:R-:W-:Y:S05]  /*332f0*/  @!P6 BRA `(.L_x_2652) ;  /* 0xfffffffc00f0e947 */ /* 0x002fea000383ffff */
[----:B------:R-:W-:Y:S05]  /*33300*/  BRA `(.L_x_3079) ;  /* 0xfffffd0c00287947 */ /* 0x000fea000383ffff */
.L_x_2708:
[----:B-1----:R1:W2:Y:S02]  /*33310*/  SYNCS.PHASECHK.TRANS64.TRYWAIT P5, [R0+URZ+0x38890], R114 ;  /* 0x03889072000075a7 */ /* 0x0022a400080a017f */
[----:B--2---:R-:W-:Y:S05]  /*33320*/  @!P5 NANOSLEEP.SYNCS 0x989680 ;  /* 0x009896800000d95d */ /* 0x004fea0003900000 */
[----:B------:R-:W2:Y:S02]  /*33330*/  @!P5 SYNCS.PHASECHK.TRANS64 P5, [R0+URZ+0x38890], R114 ;  /* 0x038890720000d5a7 */ /* 0x000ea400080a007f */
[----:B--2---:R-:W-:Y:S05]  /*33340*/  @!P5 BRA `(.L_x_2708) ;  /* 0xfffffffc00f0d947 */ /* 0x004fea000383ffff */
[----:B------:R-:W-:Y:S05]  /*33350*/  BRA `(.L_x_3080) ;  /* 0xfffffd4000907947 */ /* 0x000fea000383ffff */
.L_x_2733:
[----:B-1----:R1:W2:Y:S02]  /*33360*/  SYNCS.PHASECHK.TRANS64.TRYWAIT P3, [R0+URZ+0x38890], R114 ;  /* 0x03889072000075a7 */ /* 0x0022a4000806017f */
[----:B--2---:R-:W-:Y:S05]  /*33370*/  @!P3 NANOSLEEP.SYNCS 0x989680 ;  /* 0x009896800000b95d */ /* 0x004fea0003900000 */
[----:B------:R-:W2:Y:S02]  /*33380*/  @!P3 SYNCS.PHASECHK.TRANS64 P3, [R0+URZ+0x38890], R114 ;  /* 0x038890720000b5a7 */ /* 0x000ea4000806007f */
[----:B--2---:R-:W-:Y:S05]  /*33390*/  @!P3 BRA `(.L_x_2733) ;  /* 0xfffffffc00f0b947 */ /* 0x004fea000383ffff */
[----:B------:R-:W-:Y:S05]  /*333a0*/  BRA `(.L_x_3081) ;  /* 0xfffffd7400247947 */ /* 0x000fea000383ffff */
.L_x_2741:
[----:B0-----:R0:W1:Y:S02]  /*333b0*/  SYNCS.PHASECHK.TRANS64.TRYWAIT P2, [R0+URZ+0x388b0], R114 ;  /* 0x0388b072000075a7 */ /* 0x001064000804017f */
[----:B-1----:R-:W-:Y:S05]  /*333c0*/  @!P2 NANOSLEEP.SYNCS 0x989680 ;  /* 0x009896800000a95d */ /* 0x002fea0003900000 */
[----:B------:R-:W1:Y:S02]  /*333d0*/  @!P2 SYNCS.PHASECHK.TRANS64 P2, [R0+URZ+0x388b0], R114 ;  /* 0x0388b0720000a5a7 */ /* 0x000e64000804007f */
[----:B-1----:R-:W-:Y:S05]  /*333e0*/  @!P2 BRA `(.L_x_2741) ;  /* 0xfffffffc00f0a947 */ /* 0x002fea000383ffff */
[----:B------:R-:W-:Y:S05]  /*333f0*/  BRA `(.L_x_3082) ;  /* 0xfffffd7800547947 */ /* 0x000fea000383ffff */
.L_x_2763:
        /* <DEDUP_REMOVED lines=8> */
.L_x_3084:
[----:B------:R-:W-:Y:S05]  /*33480*/  BSYNC B1 ;  /* 0x0000000000017941 */ /* 0x000fea0003800000 */
.L_x_3083:
[----:B------:R-:W-:Y:S01]  /*33490*/  IMAD.MOV.U32 R13, RZ, RZ, R30 ;  /* 0x000000ffff0d7224 */ /* 0x000fe200078e001e */
[----:B------:R-:W-:Y:S01]  /*334a0*/  MOV R11, 0x181f ;  /* 0x0000181f000b7802 */ /* 0x000fe20000000f00 */
[----:B------:R-:W-:Y:S02]  /*334b0*/  IMAD.MOV.U32 R12, RZ, RZ, RZ ;  /* 0x000000ffff0c7224 */ /* 0x000fe400078e00ff */
[----:B------:R-:W-:Y:S02]  /*334c0*/  IMAD.MOV.U32 R15, RZ, RZ, -0x1 ;  /* 0xffffffffff0f7424 */ /* 0x000fe400078e00ff */
[----:B------:R-:W-:-:S07]  /*334d0*/  IMAD.MOV.U32 R7, RZ, RZ, R14 ;  /* 0x000000ffff077224 */ /* 0x000fce00078e000e */
[----:B------:R-:W-:Y:S05]  /*334e0*/  WARPSYNC.COLLECTIVE R15, `(.L_x_3085) ;  /* 0x000000000f087348 */ /* 0x000fea0003c00000 */
[----:B------:R0:W1:Y:S02]  /*334f0*/  SHFL.IDX P6, R14, R13, R12, R11 ;  /* 0x0000000c0d0e7389 */ /* 0x00006400000c000b */
[----:B01----:R-:W-:Y:S01]  /*33500*/  ENDCOLLECTIVE ;  /* 0x000000000000791b */ /* 0x003fe20003800000 */
.L_x_3085:
[----:B------:R-:W-:Y:S02]  /*33510*/  IMAD.MOV.U32 R13, RZ, RZ, R33 ;  /* 0x000000ffff0d7224 */ /* 0x000fe400078e0021 */
[----:B------:R-:W-:-:S07]  /*33520*/  IMAD.MOV.U32 R6, RZ, RZ, R14 ;  /* 0x000000ffff067224 */ /* 0x000fce00078e000e */
[----:B------:R-:W-:Y:S05]  /*33530*/  WARPSYNC.COLLECTIVE R15, `(.L_x_3086) ;  /* 0x000000000f087348 */ /* 0x000fea0003c00000 */
[----:B------:R0:W1:Y:S02]  /*33540*/  SHFL.IDX P6, R14, R13, R12, R11 ;  /* 0x0000000c0d0e7389 */ /* 0x00006400000c000b */
[----:B01----:R-:W-:Y:S01]  /*33550*/  ENDCOLLECTIVE ;  /* 0x000000000000791b */ /* 0x003fe20003800000 */
.L_x_3086:
[----:B------:R-:W-:Y:S01]  /*33560*/  MOV R13, R31 ;  /* 0x0000001f000d7202 */ /* 0x000fe20000000f00 */
[----:B------:R-:W-:-:S07]  /*33570*/  IMAD.MOV.U32 R9, RZ, RZ, R14 ;  /* 0x000000ffff097224 */ /* 0x000fce00078e000e */
[----:B------:R-:W-:Y:S05]  /*33580*/  WARPSYNC.COLLECTIVE R15, `(.L_x_3087) ;  /* 0x000000000f087348 */ /* 0x000fea0003c00000 */
[----:B------:R0:W1:Y:S02]  /*33590*/  SHFL.IDX P6, R14, R13, R12, R11 ;  /* 0x0000000c0d0e7389 */ /* 0x00006400000c000b */
[----:B01----:R-:W-:Y:S01]  /*335a0*/  ENDCOLLECTIVE ;  /* 0x000000000000791b */ /* 0x003fe20003800000 */
.L_x_3087:
[----:B------:R-:W-:Y:S01]  /*335b0*/  IMAD.MOV.U32 R8, RZ, RZ, R14 ;  /* 0x000000ffff087224 */ /* 0x000fe200078e000e */
[----:B------:R-:W-:Y:S06]  /*335c0*/  BRA `(.L_x_3088) ;  /* 0xfffffd8c00907947 */ /* 0x000fec000383ffff */
.L_x_2766:
[----:B------:R-:W-:Y:S01]  /*335d0*/  BSSY B1, `(.L_x_3089) ;  /* 0x0000008000017945 */ /* 0x000fe20003800000 */
[----:B------:R-:W-:Y:S01]  /*335e0*/  IMAD.MOV.U32 R13, RZ, RZ, R32 ;  /* 0x000000ffff0d7224 */ /* 0x000fe200078e0020 */
[----:B------:R-:W-:Y:S01]  /*335f0*/  MOV R15, 0xffffffff ;  /* 0xffffffff000f7802 */ /* 0x000fe20000000f00 */
[----:B------:R-:W-:Y:S02]  /*33600*/  IMAD.MOV.U32 R12, RZ, RZ, 0x1 ;  /* 0x00000001ff0c7424 */ /* 0x000fe400078e00ff */
[----:B------:R-:W-:-:S07]  /*33610*/  IMAD.MOV.U32 R11, RZ, RZ, 0x181f ;  /* 0x0000181fff0b7424 */ /* 0x000fce00078e00ff */
[----:B0--34-:R-:W-:Y:S05]  /*33620*/  WARPSYNC.COLLECTIVE R15, `(.L_x_3090) ;  /* 0x000000000f087348 */ /* 0x019fea0003c00000 */
[----:B------:R1:W2:Y:S02]  /*33630*/  SHFL.IDX P6, R14, R13, R12, R11 ;  /* 0x0000000c0d0e7389 */ /* 0x0002a400000c000b */
[----:B01234-:R-:W-:Y:S01]  /*33640*/  ENDCOLLECTIVE ;  /* 0x000000000000791b */ /* 0x01ffe20003800000 */
.L_x_3090:
[----:B------:R-:W-:Y:S05]  /*33650*/  BSYNC B1 ;  /* 0x0000000000017941 */ /* 0x000fea0003800000 */
.L_x_3089:
        /* <DEDUP_REMOVED lines=8> */
.L_x_3091:
[----:B------:R-:W-:Y:S02]  /*336e0*/  IMAD.MOV.U32 R13, RZ, RZ, R33 ;  /* 0x000000ffff0d7224 */ /* 0x000fe400078e0021 */
[----:B------:R-:W-:-:S07]  /*336f0*/  IMAD.MOV.U32 R6, RZ, RZ, R14 ;  /* 0x000000ffff067224 */ /* 0x000fce00078e000e */
[----:B------:R-:W-:Y:S05]  /*33700*/  WARPSYNC.COLLECTIVE R15, `(.L_x_3092) ;  /* 0x000000000f087348 */ /* 0x000fea0003c00000 */
[----:B------:R0:W1:Y:S02]  /*33710*/  SHFL.IDX P6, R14, R13, R12, R11 ;  /* 0x0000000c0d0e7389 */ /* 0x00006400000c000b */
[----:B01----:R-:W-:Y:S01]  /*33720*/  ENDCOLLECTIVE ;  /* 0x000000000000791b */ /* 0x003fe20003800000 */
.L_x_3092:
[----:B------:R-:W-:Y:S02]  /*33730*/  IMAD.MOV.U32 R13, RZ, RZ, R31 ;  /* 0x000000ffff0d7224 */ /* 0x000fe400078e001f */
[----:B------:R-:W-:-:S07]  /*33740*/  IMAD.MOV.U32 R9, RZ, RZ, R14 ;  /* 0x000000ffff097224 */ /* 0x000fce00078e000e */
[----:B------:R-:W-:Y:S05]  /*33750*/  WARPSYNC.COLLECTIVE R15, `(.L_x_3093) ;  /* 0x000000000f087348 */ /* 0x000fea0003c00000 */
[----:B------:R0:W1:Y:S02]  /*33760*/  SHFL.IDX P6, R14, R13, R12, R11 ;  /* 0x0000000c0d0e7389 */ /* 0x00006400000c000b */
[----:B01----:R-:W-:Y:S01]  /*33770*/  ENDCOLLECTIVE ;  /* 0x000000000000791b */ /* 0x003fe20003800000 */
.L_x_3093:
[----:B------:R-:W-:Y:S01]  /*33780*/  MOV R8, R14 ;  /* 0x0000000e00087202 */ /* 0x000fe20000000f00 */
[----:B------:R-:W-:Y:S06]  /*33790*/  BRA `(.L_x_3094) ;  /* 0xfffffd9000b07947 */ /* 0x000fec000383ffff */
.L_x_2769:
        /* <DEDUP_REMOVED lines=8> */
.L_x_3096:
[----:B------:R-:W-:Y:S05]  /*33820*/  BSYNC B1 ;  /* 0x0000000000017941 */ /* 0x000fea0003800000 */
.L_x_3095:
[----:B------:R-:W-:Y:S01]  /*33830*/  IMAD.MOV.U32 R13, RZ, RZ, R30 ;  /* 0x000000ffff0d7224 */ /* 0x000fe200078e001e */
[----:B------:R-:W-:Y:S01]  /*33840*/  MOV R7, R14 ;  /* 0x0000000e00077202 */ /* 0x000fe20000000f00 */
[----:B------:R-:W-:Y:S02]  /*33850*/  IMAD.MOV.U32 R12, RZ, RZ, 0x2 ;  /* 0x00000002ff0c7424 */ /* 0x000fe400078e00ff */
[----:B------:R-:W-:Y:S02]  /*33860*/  IMAD.MOV.U32 R11, RZ, RZ, 0x181f ;  /* 0x0000181fff0b7424 */ /* 0x000fe400078e00ff */
[----:B------:R-:W-:-:S07]  /*33870*/  IMAD.MOV.U32 R15, RZ, RZ, -0x1 ;  /* 0xffffffffff0f7424 */ /* 0x000fce00078e00ff */
[----:B------:R-:W-:Y:S05]  /*33880*/  WARPSYNC.COLLECTIVE R15, `(.L_x_3097) ;  /* 0x000000000f087348 */ /* 0x000fea0003c00000 */
[----:B------:R0:W1:Y:S02]  /*33890*/  SHFL.IDX P6, R14, R13, R12, R11 ;  /* 0x0000000c0d0e7389 */ /* 0x00006400000c000b */
[----:B01----:R-:W-:Y:S01]  /*338a0*/  ENDCOLLECTIVE ;  /* 0x000000000000791b */ /* 0x003fe20003800000 */
.L_x_3097:
[----:B------:R-:W-:Y:S01]  /*338b0*/  IMAD.MOV.U32 R13, RZ, RZ, R33 ;  /* 0x000000ffff0d7224 */ /* 0x000fe200078e0021 */
[----:B------:R-:W-:-:S07]  /*338c0*/  MOV R6, R14 ;  /* 0x0000000e00067202 */ /* 0x000fce0000000f00 */
[----:B------:R-:W-:Y:S05]  /*338d0*/  WARPSYNC.COLLECTIVE R15, `(.L_x_3098) ;  /* 0x000000000f087348 */ /* 0x000fea0003c00000 */
[----:B------:R0:W1:Y:S02]  /*338e0*/  SHFL.IDX P6, R14, R13, R12, R11 ;  /* 0x0000000c0d0e7389 */ /* 0x00006400000c000b */
[----:B01----:R-:W-:Y:S01]  /*338f0*/  ENDCOLLECTIVE ;  /* 0x000000000000791b */ /* 0x003fe20003800000 */
.L_x_3098:
[----:B------:R-:W-:Y:S02]  /*33900*/  IMAD.MOV.U32 R13, RZ, RZ, R31 ;  /* 0x000000ffff0d7224 */ /* 0x000fe400078e001f */
[----:B------:R-:W-:-:S07]  /*33910*/  IMAD.MOV.U32 R9, RZ, RZ, R14 ;  /* 0x000000ffff097224 */ /* 0x000fce00078e000e */
[----:B------:R-:W-:Y:S05]  /*33920*/  WARPSYNC.COLLECTIVE R15, `(.L_x_3099) ;  /* 0x000000000f087348 */ /* 0x000fea0003c00000 */
[----:B------:R0:W1:Y:S02]  /*33930*/  SHFL.IDX P6, R14, R13, R12, R11 ;  /* 0x0000000c0d0e7389 */ /* 0x00006400000c000b */
[----:B01----:R-:W-:Y:S01]  /*33940*/  ENDCOLLECTIVE ;  /* 0x000000000000791b */ /* 0x003fe20003800000 */
.L_x_3099:
[----:B------:R-:W-:Y:S01]  /*33950*/  IMAD.MOV.U32 R8, RZ, RZ, R14 ;  /* 0x000000ffff087224 */ /* 0x000fe200078e000e */
[----:B------:R-:W-:Y:S06]  /*33960*/  BRA `(.L_x_3100) ;  /* 0xfffffd9400a87947 */ /* 0x000fec000383ffff */
.L_x_2772:
[----:B------:R-:W-:Y:S01]  /*33970*/  BSSY B1, `(.L_x_3101) ;  /* 0x0000008000017945 */ /* 0x000fe20003800000 */
[----:B------:R-:W-:Y:S01]  /*33980*/  MOV R13, R32 ;  /* 0x00000020000d7202 */ /* 0x000fe20000000f00 */
[----:B------:R-:W-:Y:S02]  /*33990*/  IMAD.MOV.U32 R12, RZ, RZ, 0x3 ;  /* 0x00000003ff0c7424 */ /* 0x000fe400078e00ff */
[----:B------:R-:W-:Y:S02]  /*339a0*/  IMAD.MOV.U32 R11, RZ, RZ, 0x181f ;  /* 0x0000181fff0b7424 */ /* 0x000fe400078e00ff */
[----:B------:R-:W-:-:S07]  /*339b0*/  IMAD.MOV.U32 R15, RZ, RZ, -0x1 ;  /* 0xffffffffff0f7424 */ /* 0x000fce00078e00ff */
[----:B-1-34-:R-:W-:Y:S05]  /*339c0*/  WARPSYNC.COLLECTIVE R15, `(.L_x_3102) ;  /* 0x000000000f087348 */ /* 0x01afea0003c00000 */
[----:B------:R0:W2:Y:S02]  /*339d0*/  SHFL.IDX P6, R14, R13, R12, R11 ;  /* 0x0000000c0d0e7389 */ /* 0x0000a400000c000b */
[----:B01234-:R-:W-:Y:S01]  /*339e0*/  ENDCOLLECTIVE ;  /* 0x000000000000791b */ /* 0x01ffe20003800000 */
.L_x_3102:
[----:B------:R-:W-:Y:S05]  /*339f0*/  BSYNC B1 ;  /* 0x0000000000017941 */ /* 0x000fea0003800000 */
.L_x_3101:
[----:B------:R-:W-:Y:S01]  /*33a00*/  MOV R13, R30 ;  /* 0x0000001e000d7202 */ /* 0x000fe20000000f00 */
[----:B------:R-:W-:Y:S02]  /*33a10*/  IMAD.MOV.U32 R12, RZ, RZ, 0x3 ;  /* 0x00000003ff0c7424 */ /* 0x000fe400078e00ff */
[----:B------:R-:W-:Y:S02]  /*33a20*/  IMAD.MOV.U32 R11, RZ, RZ, 0x181f ;  /* 0x0000181fff0b7424 */ /* 0x000fe400078e00ff */
[----:B------:R-:W-:Y:S02]  /*33a30*/  IMAD.MOV.U32 R15, RZ, RZ, -0x1 ;  /* 0xffffffffff0f7424 */ /* 0x000fe400078e00ff */
[----:B------:R-:W-:-:S07]  /*33a40*/  IMAD.MOV.U32 R9, RZ, RZ, R14 ;  /* 0x000000ffff097224 */ /* 0x000fce00078e000e */
[----:B------:R-:W-:Y:S05]  /*33a50*/  WARPSYNC.COLLECTIVE R15, `(.L_x_3103) ;  /* 0x000000000f087348 */ /* 0x000fea0003c00000 */
[----:B------:R0:W1:Y:S02]  /*33a60*/  SHFL.IDX P6, R14, R13, R12, R11 ;  /* 0x0000000c0d0e7389 */ /* 0x00006400000c000b */
[----:B01----:R-:W-:Y:S01]  /*33a70*/  ENDCOLLECTIVE ;  /* 0x000000000000791b */ /* 0x003fe20003800000 */
.L_x_3103:
[----:B------:R-:W-:Y:S01]  /*33a80*/  MOV R13, R33 ;  /* 0x00000021000d7202 */ /* 0x000fe20000000f00 */
[----:B------:R-:W-:-:S07]  /*33a90*/  IMAD.MOV.U32 R8, RZ, RZ, R14 ;  /* 0x000000ffff087224 */ /* 0x000fce00078e000e */
[----:B------:R-:W-:Y:S05]  /*33aa0*/  WARPSYNC.COLLECTIVE R15, `(.L_x_3104) ;  /* 0x000000000f087348 */ /* 0x000fea0003c00000 */
[----:B------:R0:W1:Y:S02]  /*33ab0*/  SHFL.IDX P6, R14, R13, R12, R11 ;  /* 0x0000000c0d0e7389 */ /* 0x00006400000c000b */
[----:B01----:R-:W-:Y:S01]  /*33ac0*/  ENDCOLLECTIVE ;  /* 0x000000000000791b */ /* 0x003fe20003800000 */
.L_x_3104:
[----:B------:R-:W-:Y:S02]  /*33ad0*/  IMAD.MOV.U32 R13, RZ, RZ, R31 ;  /* 0x000000ffff0d7224 */ /* 0x000fe400078e001f */
[----:B------:R-:W-:-:S07]  /*33ae0*/  IMAD.MOV.U32 R78, RZ, RZ, R14 ;  /* 0x000000ffff4e7224 */ /* 0x000fce00078e000e */
[----:B------:R-:W-:Y:S05]  /*33af0*/  WARPSYNC.COLLECTIVE R15, `(.L_x_3105) ;  /* 0x000000000f087348 */ /* 0x000fea0003c00000 */
[----:B------:R0:W1:Y:S02]  /*33b00*/  SHFL.IDX P6, R14, R13, R12, R11 ;  /* 0x0000000c0d0e7389 */ /* 0x00006400000c000b */
[----:B01----:R-:W-:Y:S01]  /*33b10*/  ENDCOLLECTIVE ;  /* 0x000000000000791b */ /* 0x003fe20003800000 */
.L_x_3105:
[----:B------:R-:W-:Y:S01]  /*33b20*/  IMAD.MOV.U32 R10, RZ, RZ, R14 ;  /* 0x000000ffff0a7224 */ /* 0x000fe200078e000e */
[----:B------:R-:W-:Y:S06]  /*33b30*/  BRA `(.L_x_3106) ;  /* 0xfffffd9800a87947 */ /* 0x000fec000383ffff */
.L_x_2776:
[----:B0-----:R0:W1:Y:S02]  /*33b40*/  SYNCS.PHASECHK.TRANS64.TRYWAIT P0, [R16+URZ+0x38800], R0 ;  /* 0x03880000100075a7 */ /* 0x001064000800017f */
[----:B-1----:R-:W-:Y:S05]  /*33b50*/  @!P0 NANOSLEEP.SYNCS 0x989680 ;  /* 0x009896800000895d */ /* 0x002fea0003900000 */
[----:B------:R-:W1:Y:S02]  /*33b60*/  @!P0 SYNCS.PHASECHK.TRANS64 P0, [R16+URZ+0x38800], R0 ;  /* 0x03880000100085a7 */ /* 0x000e64000800007f */
[----:B-1----:R-:W-:Y:S05]  /*33b70*/  @!P0 BRA `(.L_x_2776) ;  /* 0xfffffffc00f08947 */ /* 0x002fea000383ffff */
[----:B------:R-:W-:Y:S05]  /*33b80*/  BRA `(.L_x_3107) ;  /* 0xfffffd9c00d87947 */ /* 0x000fea000383ffff */
.L_x_2808:
[----:B------:R-:W-:Y:S01]  /*33b90*/  BSSY B1, `(.L_x_3108) ;  /* 0x0000008000017945 */ /* 0x000fe20003800000 */
[----:B------:R-:W-:Y:S01]  /*33ba0*/  IMAD.MOV.U32 R13, RZ, RZ, R72 ;  /* 0x000000ffff0d7224 */ /* 0x000fe200078e0048 */
[----:B------:R-:W-:Y:S01]  /*33bb0*/  MOV R12, RZ ;  /* 0x000000ff000c7202 */ /* 0x000fe20000000f00 */
[----:B------:R-:W-:Y:S02]  /*33bc0*/  IMAD.MOV.U32 R11, RZ, RZ, 0x181f ;  /* 0x0000181fff0b7424 */ /* 0x000fe400078e00ff */
[----:B------:R-:W-:-:S07]  /*33bd0*/  IMAD.MOV.U32 R15, RZ, RZ, -0x1 ;  /* 0xffffffffff0f7424 */ /* 0x000fce00078e00ff */
[----:B------:R-:W-:Y:S05]  /*33be0*/  WARPSYNC.COLLECTIVE R15, `(.L_x_3109) ;  /* 0x000000000f087348 */ /* 0x000fea0003c00000 */
[----:B------:R0:W1:Y:S02]  /*33bf0*/  SHFL.IDX P6, R14, R13, R12, R11 ;  /* 0x0000000c0d0e7389 */ /* 0x00006400000c000b */
[----:B01----:R-:W-:Y:S01]  /*33c00*/  ENDCOLLECTIVE ;  /* 0x000000000000791b */ /* 0x003fe20003800000 */
.L_x_3109:
[----:B------:R-:W-:Y:S05]  /*33c10*/  BSYNC B1 ;  /* 0x0000000000017941 */ /* 0x000fea0003800000 */
.L_x_3108:
        /* <DEDUP_REMOVED lines=8> */
.L_x_3110:
[----:B------:R-:W-:Y:S02]  /*33ca0*/  IMAD.MOV.U32 R13, RZ, RZ, R20 ;  /* 0x000000ffff0d7224 */ /* 0x000fe400078e0014 */
[----:B------:R-:W-:-:S07]  /*33cb0*/  IMAD.MOV.U32 R8, RZ, RZ, R14 ;  /* 0x000000ffff087224 */ /* 0x000fce00078e000e */
[----:B------:R-:W-:Y:S05]  /*33cc0*/  WARPSYNC.COLLECTIVE R15, `(.L_x_3111) ;  /* 0x000000000f087348 */ /* 0x000fea0003c00000 */
[----:B------:R0:W1:Y:S02]  /*33cd0*/  SHFL.IDX P6, R14, R13, R12, R11 ;  /* 0x0000000c0d0e7389 */ /* 0x00006400000c000b */
[----:B01----:R-:W-:Y:S01]  /*33ce0*/  ENDCOLLECTIVE ;  /* 0x000000000000791b */ /* 0x003fe20003800000 */
.L_x_3111:
[----:B------:R-:W-:Y:S01]  /*33cf0*/  IMAD.MOV.U32 R13, RZ, RZ, R3 ;  /* 0x000000ffff0d7224 */ /* 0x000fe200078e0003 */
[----:B------:R-:W-:-:S07]  /*33d00*/  MOV R7, R14 ;  /* 0x0000000e00077202 */ /* 0x000fce0000000f00 */
[----:B------:R-:W-:Y:S05]  /*33d10*/  WARPSYNC.COLLECTIVE R15, `(.L_x_3112) ;  /* 0x000000000f087348 */ /* 0x000fea0003c00000 */
[----:B------:R0:W1:Y:S02]  /*33d20*/  SHFL.IDX P6, R14, R13, R12, R11 ;  /* 0x0000000c0d0e7389 */ /* 0x00006400000c000b */
[----:B01----:R-:W-:Y:S01]  /*33d30*/  ENDCOLLECTIVE ;  /* 0x000000000000791b */ /* 0x003fe20003800000 */
.L_x_3112:
[----:B------:R-:W-:Y:S05]  /*33d40*/  BRA `(.L_x_3113) ;  /* 0xfffffdcc00d87947 */ /* 0x000fea000383ffff */
.L_x_2811:
[----:B------:R-:W-:Y:S01]  /*33d50*/  BSSY B1, `(.L_x_3114) ;  /* 0x0000008000017945 */ /* 0x000fe20003800000 */
[----:B------:R-:W-:Y:S01]  /*33d60*/  IMAD.MOV.U32 R13, RZ, RZ, R72 ;  /* 0x000000ffff0d7224 */ /* 0x000fe200078e0048 */
[----:B------:R-:W-:Y:S01]  /*33d70*/  MOV R15, 0xffffffff ;  /* 0xffffffff000f7802 */ /* 0x000fe20000000f00 */
[----:B------:R-:W-:Y:S02]  /*33d80*/  IMAD.MOV.U32 R12, RZ, RZ, 0x1 ;  /* 0x00000001ff0c7424 */ /* 0x000fe400078e00ff */
[----:B------:R-:W-:-:S07]  /*33d90*/  IMAD.MOV.U32 R11, RZ, RZ, 0x181f ;  /* 0x0000181fff0b7424 */ /* 0x000fce00078e00ff */
[----:B0-2-4-:R-:W-:Y:S05]  /*33da0*/  WARPSYNC.COLLECTIVE R15, `(.L_x_3115) ;  /* 0x000000000f087348 */ /* 0x015fea0003c00000 */
[----:B----4-:R1:W3:Y:S02]  /*33db0*/  SHFL.IDX P6, R14, R13, R12, R11 ;  /* 0x0000000c0d0e7389 */ /* 0x0102e400000c000b */
[----:B0123--:R-:W-:Y:S01]  /*33dc0*/  ENDCOLLECTIVE ;  /* 0x000000000000791b */ /* 0x00ffe20003800000 */
.L_x_3115:
[----:B------:R-:W-:Y:S05]  /*33dd0*/  BSYNC B1 ;  /* 0x0000000000017941 */ /* 0x000fea0003800000 */
.L_x_3114:
        /* <DEDUP_REMOVED lines=8> */
.L_x_3116:
[----:B------:R-:W-:Y:S02]  /*33e60*/  IMAD.MOV.U32 R13, RZ, RZ, R20 ;  /* 0x000000ffff0d7224 */ /* 0x000fe400078e0014 */
[----:B------:R-:W-:-:S07]  /*33e70*/  IMAD.MOV.U32 R8, RZ, RZ, R14 ;  /* 0x000000ffff087224 */ /* 0x000fce00078e000e */
[----:B------:R-:W-:Y:S05]  /*33e80*/  WARPSYNC.COLLECTIVE R15, `(.L_x_3117) ;  /* 0x000000000f087348 */ /* 0x000fea0003c00000 */
[----:B------:R0:W1:Y:S02]  /*33e90*/  SHFL.IDX P6, R14, R13, R12, R11 ;  /* 0x0000000c0d0e7389 */ /* 0x00006400000c000b */
[----:B01----:R-:W-:Y:S01]  /*33ea0*/  ENDCOLLECTIVE ;  /* 0x000000000000791b */ /* 0x003fe20003800000 */
.L_x_3117:
[----:B------:R-:W-:Y:S02]  /*33eb0*/  IMAD.MOV.U32 R13, RZ, RZ, R3 ;  /* 0x000000ffff0d7224 */ /* 0x000fe400078e0003 */
[----:B------:R-:W-:-:S07]  /*33ec0*/  IMAD.MOV.U32 R7, RZ, RZ, R14 ;  /* 0x000000ffff077224 */ /* 0x000fce00078e000e */
[----:B------:R-:W-:Y:S05]  /*33ed0*/  WARPSYNC.COLLECTIVE R15, `(.L_x_3118) ;  /* 0x000000000f087348 */ /* 0x000fea0003c00000 */
[----:B------:R0:W1:Y:S02]  /*33ee0*/  SHFL.IDX P6, R14, R13, R12, R11 ;  /* 0x0000000c0d0e7389 */ /* 0x00006400000c000b */
[----:B01----:R-:W-:Y:S01]  /*33ef0*/  ENDCOLLECTIVE ;  /* 0x000000000000791b */ /* 0x003fe20003800000 */
.L_x_3118:
[----:B------:R-:W-:Y:S05]  /*33f00*/  BRA `(.L_x_3119) ;  /* 0xfffffdd000a87947 */ /* 0x000fea000383ffff */
.L_x_2814:
[----:B------:R-:W-:Y:S01]  /*33f10*/  BSSY B1, `(.L_x_3120) ;  /* 0x0000008000017945 */ /* 0x000fe20003800000 */
[----:B------:R-:W-:Y:S01]  /*33f20*/  MOV R13, R72 ;  /* 0x00000048000d7202 */ /* 0x000fe20000000f00 */
[----:B------:R-:W-:Y:S02]  /*33f30*/  IMAD.MOV.U32 R12, RZ, RZ, 0x2 ;  /* 0x00000002ff0c7424 */ /* 0x000fe400078e00ff */
[----:B------:R-:W-:Y:S02]  /*33f40*/  IMAD.MOV.U32 R11, RZ, RZ, 0x181f ;  /* 0x0000181fff0b7424 */ /* 0x000fe400078e00ff */
[----:B------:R-:W-:-:S07]  /*33f50*/  IMAD.MOV.U32 R15, RZ, RZ, -0x1 ;  /* 0xffffffffff0f7424 */ /* 0x000fce00078e00ff */
[----:B-1--4-:R-:W-:Y:S05]  /*33f60*/  WARPSYNC.COLLECTIVE R15, `(.L_x_3121) ;  /* 0x000000000f087348 */ /* 0x012fea0003c00000 */
[----:B----4-:R0:W2:Y:S02]  /*33f70*/  SHFL.IDX P6, R14, R13, R12, R11 ;  /* 0x0000000c0d0e7389 */ /* 0x0100a400000c000b */
[----:B012---:R-:W-:Y:S01]  /*33f80*/  ENDCOLLECTIVE ;  /* 0x000000000000791b */ /* 0x007fe20003800000 */
.L_x_3121:
[----:B------:R-:W-:Y:S05]  /*33f90*/  BSYNC B1 ;  /* 0x0000000000017941 */ /* 0x000fea0003800000 */
.L_x_3120:
        /* <DEDUP_REMOVED lines=8> */
.L_x_3122:
[----:B------:R-:W-:Y:S01]  /*34020*/  MOV R13, R20 ;  /* 0x00000014000d7202 */ /* 0x000fe20000000f00 */
[----:B------:R-:W-:-:S07]  /*34030*/  IMAD.MOV.U32 R4, RZ, RZ, R14 ;  /* 0x000000ffff047224 */ /* 0x000fce00078e000e */
[----:B------:R-:W-:Y:S05]  /*34040*/  WARPSYNC.COLLECTIVE R15, `(.L_x_3123) ;  /* 0x000000000f087348 */ /* 0x000fea0003c00000 */
[----:B------:R0:W1:Y:S02]  /*34050*/  SHFL.IDX P6, R14, R13, R12, R11 ;  /* 0x0000000c0d0e7389 */ /* 0x00006400000c000b */
[----:B01----:R-:W-:Y:S01]  /*34060*/  ENDCOLLECTIVE ;  /* 0x000000000000791b */ /* 0x003fe20003800000 */
.L_x_3123:
[----:B------:R-:W-:Y:S02]  /*34070*/  IMAD.MOV.U32 R13, RZ, RZ, R3 ;  /* 0x000000ffff0d7224 */ /* 0x000fe400078e0003 */
[----:B------:R-:W-:-:S07]  /*34080*/  IMAD.MOV.U32 R7, RZ, RZ, R14 ;  /* 0x000000ffff077224 */ /* 0x000fce00078e000e */
[----:B------:R-:W-:Y:S05]  /*34090*/  WARPSYNC.COLLECTIVE R15, `(.L_x_3124) ;  /* 0x000000000f087348 */ /* 0x000fea0003c00000 */
[----:B------:R0:W1:Y:S02]  /*340a0*/  SHFL.IDX P6, R14, R13, R12, R11 ;  /* 0x0000000c0d0e7389 */ /* 0x00006400000c000b */
[----:B01----:R-:W-:Y:S01]  /*340b0*/  ENDCOLLECTIVE ;  /* 0x000000000000791b */ /* 0x003fe20003800000 */
.L_x_3124:
[----:B------:R-:W-:Y:S01]  /*340c0*/  IMAD.MOV.U32 R12, RZ, RZ, R14 ;  /* 0x000000ffff0c7224 */ /* 0x000fe200078e000e */
[----:B------:R-:W-:Y:S06]  /*340d0*/  BRA `(.L_x_3125) ;  /* 0xfffffdd400587947 */ /* 0x000fec000383ffff */
.L_x_2817:
[----:B------:R-:W-:Y:S01]  /*340e0*/  BSSY B1, `(.L_x_3126) ;  /* 0x0000008000017945 */ /* 0x000fe20003800000 */
[----:B------:R-:W-:Y:S01]  /*340f0*/  IMAD.MOV.U32 R13, RZ, RZ, R72 ;  /* 0x000000ffff0d7224 */ /* 0x000fe200078e0048 */
[----:B------:R-:W-:Y:S01]  /*34100*/  MOV R12, 0x3 ;  /* 0x00000003000c7802 */ /* 0x000fe20000000f00 */
[----:B------:R-:W-:Y:S02]  /*34110*/  IMAD.MOV.U32 R11, RZ, RZ, 0x181f ;  /* 0x0000181fff0b7424 */ /* 0x000fe400078e00ff */
[----:B------:R-:W-:-:S07]  /*34120*/  IMAD.MOV.U32 R15, RZ, RZ, -0x1 ;  /* 0xffffffffff0f7424 */ /* 0x000fce00078e00ff */
[----:B-1--4-:R-:W-:Y:S05]  /*34130*/  WARPSYNC.COLLECTIVE R15, `(.L_x_3127) ;  /* 0x000000000f087348 */ /* 0x012fea0003c00000 */
[----:B----4-:R0:W2:Y:S02]  /*34140*/  SHFL.IDX P6, R14, R13, R12, R11 ;  /* 0x0000000c0d0e7389 */ /* 0x0100a400000c000b */
[----:B012---:R-:W-:Y:S01]  /*34150*/  ENDCOLLECTIVE ;  /* 0x000000000000791b */ /* 0x007fe20003800000 */
.L_x_3127:
[----:B------:R-:W-:Y:S05]  /*34160*/  BSYNC B1 ;  /* 0x0000000000017941 */ /* 0x000fea0003800000 */
.L_x_3126:
        /* <DEDUP_REMOVED lines=8> */
.L_x_3128:
[----:B------:R-:W-:Y:S02]  /*341f0*/  IMAD.MOV.U32 R13, RZ, RZ, R20 ;  /* 0x000000ffff0d7224 */ /* 0x000fe400078e0014 */
[----:B------:R-:W-:-:S07]  /*34200*/  IMAD.MOV.U32 R21, RZ, RZ, R14 ;  /* 0x000000ffff157224 */ /* 0x000fce00078e000e */
[----:B------:R-:W-:Y:S05]  /*34210*/  WARPSYNC.COLLECTIVE R15, `(.L_x_3129) ;  /* 0x000000000f087348 */ /* 0x000fea0003c00000 */
[----:B------:R0:W1:Y:S02]  /*34220*/  SHFL.IDX P6, R14, R13, R12, R11 ;  /* 0x0000000c0d0e7389 */ /* 0x00006400000c000b */
[----:B01----:R-:W-:Y:S01]  /*34230*/  ENDCOLLECTIVE ;  /* 0x000000000000791b */ /* 0x003fe20003800000 */
.L_x_3129:
[----:B------:R-:W-:Y:S01]  /*34240*/  IMAD.MOV.U32 R13, RZ, RZ, R3 ;  /* 0x000000ffff0d7224 */ /* 0x000fe200078e0003 */
[----:B------:R-:W-:-:S07]  /*34250*/  MOV R79, R14 ;  /* 0x0000000e004f7202 */ /* 0x000fce0000000f00 */
[----:B------:R-:W-:Y:S05]  /*34260*/  WARPSYNC.COLLECTIVE R15, `(.L_x_3130) ;  /* 0x000000000f087348 */ /* 0x000fea0003c00000 */
[----:B------:R0:W1:Y:S02]  /*34270*/  SHFL.IDX P6, R14, R13, R12, R11 ;  /* 0x0000000c0d0e7389 */ /* 0x00006400000c000b */
[----:B01----:R-:W-:Y:S01]  /*34280*/  ENDCOLLECTIVE ;  /* 0x000000000000791b */ /* 0x003fe20003800000 */
.L_x_3130:
[----:B------:R-:W-:Y:S01]  /*34290*/  IMAD.MOV.U32 R3, RZ, RZ, R14 ;  /* 0x000000ffff037224 */ /* 0x000fe200078e000e */
[----:B------:R-:W-:Y:S06]  /*342a0*/  BRA `(.L_x_3131) ;  /* 0xfffffdd8000c7947 */ /* 0x000fec000383ffff */
.L_x_2821:
[----:B0-----:R0:W1:Y:S02]  /*342b0*/  SYNCS.PHASECHK.TRANS64.TRYWAIT P0, [R16+URZ+0x38800], R0 ;  /* 0x03880000100075a7 */ /* 0x001064000800017f */
[----:B-1----:R-:W-:Y:S05]  /*342c0*/  @!P0 NANOSLEEP.SYNCS 0x989680 ;  /* 0x009896800000895d */ /* 0x002fea0003900000 */
[----:B------:R-:W1:Y:S02]  /*342d0*/  @!P0 SYNCS.PHASECHK.TRANS64 P0, [R16+URZ+0x38800], R0 ;  /* 0x03880000100085a7 */ /* 0x000e64000800007f */
[----:B-1----:R-:W-:Y:S05]  /*342e0*/  @!P0 BRA `(.L_x_2821) ;  /* 0xfffffffc00f08947 */ /* 0x002fea000383ffff */
[----:B------:R-:W-:Y:S05]  /*342f0*/  BRA `(.L_x_3132) ;  /* 0xfffffdd800f07947 */ /* 0x000fea000383ffff */
.L_x_2839:
[----:B-1----:R1:W4:Y:S02]  /*34300*/  SYNCS.PHASECHK.TRANS64.TRYWAIT P2, [R0+URZ+0x38830], R3 ;  /* 0x03883003000075a7 */ /* 0x002324000804017f */
[----:B----4-:R-:W-:Y:S05]  /*34310*/  @!P2 NANOSLEEP.SYNCS 0x989680 ;  /* 0x009896800000a95d */ /* 0x010fea0003900000 */
[----:B------:R-:W4:Y:S02]  /*34320*/  @!P2 SYNCS.PHASECHK.TRANS64 P2, [R0+URZ+0x38830], R3 ;  /* 0x038830030000a5a7 */ /* 0x000f24000804007f */
[----:B----4-:R-:W-:Y:S05]  /*34330*/  @!P2 BRA `(.L_x_2839) ;  /* 0xfffffffc00f0a947 */ /* 0x010fea000383ffff */
[----:B------:R-:W-:Y:S05]  /*34340*/  BRA `(.L_x_2838) ;  /* 0xfffffe1000d87947 */ /* 0x000fea000383ffff */
.L_x_2846:
[----:B-1----:R1:W2:Y:S02]  /*34350*/  SYNCS.PHASECHK.TRANS64.TRYWAIT P3, [R11+URZ+0x38830], R4 ;  /* 0x038830040b0075a7 */ /* 0x0022a4000806017f */
[----:B--2---:R-:W-:Y:S05]  /*34360*/  @!P3 NANOSLEEP.SYNCS 0x989680 ;  /* 0x009896800000b95d */ /* 0x004fea0003900000 */
[----:B------:R-:W2:Y:S02]  /*34370*/  @!P3 SYNCS.PHASECHK.TRANS64 P3, [R11+URZ+0x38830], R4 ;  /* 0x038830040b00b5a7 */ /* 0x000ea4000806007f */
[----:B--2---:R-:W-:Y:S05]  /*34380*/  @!P3 BRA `(.L_x_2846) ;  /* 0xfffffffc00f0b947 */ /* 0x004fea000383ffff */
[----:B------:R-:W-:Y:S05]  /*34390*/  BRA `(.L_x_2845) ;  /* 0xfffffe5c00047947 */ /* 0x000fea000383ffff */
.L_x_2851:
[----:B-1----:R1:W2:Y:S02]  /*343a0*/  SYNCS.PHASECHK.TRANS64.TRYWAIT P3, [R9+URZ+0x38850], R0 ;  /* 0x03885000090075a7 */ /* 0x0022a4000806017f */
[----:B--2---:R-:W-:Y:S05]  /*343b0*/  @!P3 NANOSLEEP.SYNCS 0x989680 ;  /* 0x009896800000b95d */ /* 0x004fea0003900000 */
[----:B------:R-:W2:Y:S02]  /*343c0*/  @!P3 SYNCS.PHASECHK.TRANS64 P3, [R9+URZ+0x38850], R0 ;  /* 0x038850000900b5a7 */ /* 0x000ea4000806007f */
[----:B--2---:R-:W-:Y:S05]  /*343d0*/  @!P3 BRA `(.L_x_2851) ;  /* 0xfffffffc00f0b947 */ /* 0x004fea000383ffff */
[----:B------:R-:W-:Y:S05]  /*343e0*/  BRA `(.L_x_2850) ;  /* 0xfffffe9000c47947 */ /* 0x000fea000383ffff */
.L_x_2859:
[----:B-1----:R1:W2:Y:S02]  /*343f0*/  SYNCS.PHASECHK.TRANS64.TRYWAIT P2, [R4+URZ+0x38830], R5 ;  /* 0x03883005040075a7 */ /* 0x0022a4000804017f */
[----:B--2---:R-:W-:Y:S05]  /*34400*/  @!P2 NANOSLEEP.SYNCS 0x989680 ;  /* 0x009896800000a95d */ /* 0x004fea0003900000 */
[----:B------:R-:W2:Y:S02]  /*34410*/  @!P2 SYNCS.PHASECHK.TRANS64 P2, [R4+URZ+0x38830], R5 ;  /* 0x038830050400a5a7 */ /* 0x000ea4000804007f */
[----:B--2---:R-:W-:Y:S05]  /*34420*/  @!P2 BRA `(.L_x_2859) ;  /* 0xfffffffc00f0a947 */ /* 0x004fea000383ffff */
[----:B------:R-:W-:Y:S05]  /*34430*/  BRA `(.L_x_2858) ;  /* 0xfffffea8009c7947 */ /* 0x000fea000383ffff */
.L_x_2864:
[----:B-1----:R1:W2:Y:S02]  /*34440*/  SYNCS.PHASECHK.TRANS64.TRYWAIT P2, [R9+URZ+0x38850], R0 ;  /* 0x03885000090075a7 */ /* 0x0022a4000804017f */
[----:B--2---:R-:W-:Y:S05]  /*34450*/  @!P2 NANOSLEEP.SYNCS 0x989680 ;  /* 0x009896800000a95d */ /* 0x004fea0003900000 */
[----:B------:R-:W2:Y:S02]  /*34460*/  @!P2 SYNCS.PHASECHK.TRANS64 P2, [R9+URZ+0x38850], R0 ;  /* 0x038850000900a5a7 */ /* 0x000ea4000804007f */
[----:B--2---:R-:W-:Y:S05]  /*34470*/  @!P2 BRA `(.L_x_2864) ;  /* 0xfffffffc00f0a947 */ /* 0x004fea000383ffff */
[----:B------:R-:W-:Y:S05]  /*34480*/  BRA `(.L_x_2863) ;  /* 0xfffffee0005c7947 */ /* 0x000fea000383ffff */
.L_x_2870:
[----:B-1----:R1:W2:Y:S02]  /*34490*/  SYNCS.PHASECHK.TRANS64.TRYWAIT P0, [R10+URZ+0x38850], R0 ;  /* 0x038850000a0075a7 */ /* 0x0022a4000800017f */
[----:B--2---:R-:W-:Y:S05]  /*344a0*/  @!P0 NANOSLEEP.SYNCS 0x989680 ;  /* 0x009896800000895d */ /* 0x004fea0003900000 */
[----:B------:R-:W2:Y:S02]  /*344b0*/  @!P0 SYNCS.PHASECHK.TRANS64 P0, [R10+URZ+0x38850], R0 ;  /* 0x038850000a0085a7 */ /* 0x000ea4000800007f */
[----:B--2---:R-:W-:Y:S05]  /*344c0*/  @!P0 BRA `(.L_x_2870) ;  /* 0xfffffffc00f08947 */ /* 0x004fea000383ffff */
[----:B------:R-:W-:Y:S05]  /*344d0*/  BRA `(.L_x_2869) ;  /* 0xfffffef8006c7947 */ /* 0x000fea000383ffff */
.L_x_2911:
[----:B------:R-:W0:Y:S01]  /*344e0*/  S2R R5, SR_TID.X ;  /* 0x0000000000057919 */ /* 0x000e220000002100 */
[----:B------:R-:W-:Y:S01]  /*344f0*/  BSSY B1, `(.L_x_3133) ;  /* 0x000000a000017945 */ /* 0x000fe20003800000 */
[----:B------:R-:W-:Y:S01]  /*34500*/  IMAD.MOV.U32 R12, RZ, RZ, RZ ;  /* 0x000000ffff0c7224 */ /* 0x000fe200078e00ff */
[----:B------:R-:W-:Y:S01]  /*34510*/  MOV R11, 0x1f ;  /* 0x0000001f000b7802 */ /* 0x000fe20000000f00 */
[----:B------:R-:W-:Y:S01]  /*34520*/  IMAD.MOV.U32 R15, RZ, RZ, -0x1 ;  /* 0xffffffffff0f7424 */ /* 0x000fe200078e00ff */
[----:B0-----:R-:W-:-:S04]  /*34530*/  SHF.R.U32.HI R5, RZ, 0x5, R5 ;  /* 0x00000005ff057819 */ /* 0x001fc80000011605 */
[----:B------:R-:W-:-:S05]  /*34540*/  LOP3.LUT R5, R5, 0x3, RZ, 0xc0, !PT ;  /* 0x0000000305057812 */ /* 0x000fca00078ec0ff */
[----:B------:R-:W-:-:S07]  /*34550*/  IMAD.MOV.U32 R13, RZ, RZ, R5 ;  /* 0x000000ffff0d7224 */ /* 0x000fce00078e0005 */
[----:B------:R-:W-:Y:S05]  /*34560*/  WARPSYNC.COLLECTIVE R15, `(.L_x_3134) ;  /* 0x000000000f087348 */ /* 0x000fea0003c00000 */
[----:B------:R0:W1:Y:S02]  /*34570*/  SHFL.IDX P6, R14, R13, R12, R11 ;  /* 0x0000000c0d0e7389 */ /* 0x00006400000c000b */
[----:B01----:R-:W-:Y:S01]  /*34580*/  ENDCOLLECTIVE ;  /* 0x000000000000791b */ /* 0x003fe20003800000 */
.L_x_3134:
[----:B------:R-:W-:Y:S05]  /*34590*/  BSYNC B1 ;  /* 0x0000000000017941 */ /* 0x000fea0003800000 */
.L_x_3133:
[----:B------:R-:W-:Y:S05]  /*345a0*/  BRA `(.L_x_3135) ;  /* 0xffffff6c00947947 */ /* 0x000fea000383ffff */
.L_x_2913:
[----:B------:R-:W-:Y:S01]  /*345b0*/  BSSY B1, `(.L_x_3136) ;  /* 0x0000006000017945 */ /* 0x000fe20003800000 */
[----:B------:R-:W-:-:S07]  /*345c0*/  IMAD.MOV.U32 R15, RZ, RZ, -0x1 ;  /* 0xffffffffff0f7424 */ /* 0x000fce00078e00ff */
[----:B0-----:R-:W-:Y:S05]  /*345d0*/  WARPSYNC.COLLECTIVE R15, `(.L_x_3137) ;  /* 0x000000000f0c7348 */ /* 0x001fea0003c00000 */
[----:B------:R-:W-:Y:S02]  /*345e0*/  ELECT P6, UR62, PT ;  /* 0x00000000003e782f */ /* 0x000fe400038c0000 */
[----:B------:R-:W-:Y:S01]  /*345f0*/  MOV R14, UR62 ;  /* 0x0000003e000e7c02 */ /* 0x000fe20008000f00 */
[----:B0-----:R-:W-:Y:S10]  /*34600*/  ENDCOLLECTIVE ;  /* 0x000000000000791b */ /* 0x001ff40003800000 */
.L_x_3137:
[----:B------:R-:W-:Y:S05]  /*34610*/  BSYNC B1 ;  /* 0x0000000000017941 */ /* 0x000fea0003800000 */
.L_x_3136:
[----:B------:R-:W-:Y:S01]  /*34620*/  PLOP3.LUT P2, PT, P6, PT, PT, 0x80, 0x0 ;  /* 0x000000000000781c */ /* 0x000fe2000374f070 */
[----:B------:R-:W-:-:S12]  /*34630*/  BRA `(.L_x_2912) ;  /* 0xffffff6c00887947 */ /* 0x000fd8000383ffff */
.L_x_2915:
[----:B0-----:R0:W1:Y:S02]  /*34640*/  SYNCS.PHASECHK.TRANS64.TRYWAIT P0, [R18+URZ+0x38820], R2 ;  /* 0x03882002120075a7 */ /* 0x001064000800017f */
[----:B-1----:R-:W-:Y:S05]  /*34650*/  @!P0 NANOSLEEP.SYNCS 0x989680 ;  /* 0x009896800000895d */ /* 0x002fea0003900000 */
[----:B------:R-:W1:Y:S02]  /*34660*/  @!P0 SYNCS.PHASECHK.TRANS64 P0, [R18+URZ+0x38820], R2 ;  /* 0x03882002120085a7 */ /* 0x000e64000800007f */
[----:B-1----:R-:W-:Y:S05]  /*34670*/  @!P0 BRA `(.L_x_2915) ;  /* 0xfffffffc00f08947 */ /* 0x002fea000383ffff */
[----:B------:R-:W-:Y:S05]  /*34680*/  BRA `(.L_x_3138) ;  /* 0xffffff6c00987947 */ /* 0x000fea000383ffff */
.L_x_2919:
[----:B-1----:R1:W2:Y:S02]  /*34690*/  SYNCS.PHASECHK.TRANS64.TRYWAIT P0, [R6+URZ+0x388a0], R8 ;  /* 0x0388a008060075a7 */ /* 0x0022a4000800017f */
[----:B--2---:R-:W-:Y:S05]  /*346a0*/  @!P0 NANOSLEEP.SYNCS 0x989680 ;  /* 0x009896800000895d */ /* 0x004fea0003900000 */
[----:B------:R-:W2:Y:S02]  /*346b0*/  @!P0 SYNCS.PHASECHK.TRANS64 P0, [R6+URZ+0x388a0], R8 ;  /* 0x0388a008060085a7 */ /* 0x000ea4000800007f */
[----:B--2---:R-:W-:Y:S05]  /*346c0*/  @!P0 BRA `(.L_x_2919) ;  /* 0xfffffffc00f08947 */ /* 0x004fea000383ffff */
[----:B------:R-:W-:Y:S05]  /*346d0*/  BRA `(.L_x_3139) ;  /* 0xffffff6c00b87947 */ /* 0x000fea000383ffff */
.L_x_2927:
[----:B0-----:R0:W2:Y:S02]  /*346e0*/  SYNCS.PHASECHK.TRANS64.TRYWAIT P0, [R6+URZ+0x388c0], R8 ;  /* 0x0388c008060075a7 */ /* 0x0010a4000800017f */
[----:B--2---:R-:W-:Y:S05]  /*346f0*/  @!P0 NANOSLEEP.SYNCS 0x989680 ;  /* 0x009896800000895d */ /* 0x004fea0003900000 */
[----:B------:R-:W2:Y:S02]  /*34700*/  @!P0 SYNCS.PHASECHK.TRANS64 P0, [R6+URZ+0x388c0], R8 ;  /* 0x0388c008060085a7 */ /* 0x000ea4000800007f */
[----:B--2---:R-:W-:Y:S05]  /*34710*/  @!P0 BRA `(.L_x_2927) ;  /* 0xfffffffc00f08947 */ /* 0x004fea000383ffff */
[----:B------:R-:W-:Y:S05]  /*34720*/  BRA `(.L_x_3140) ;  /* 0xffffff7000f47947 */ /* 0x000fea000383ffff */
.L_x_2937:
[----:B0-----:R0:W1:Y:S02]  /*34730*/  SYNCS.PHASECHK.TRANS64.TRYWAIT P0, [R6+URZ+0x388a0], R5 ;  /* 0x0388a005060075a7 */ /* 0x001064000800017f */
[----:B-1----:R-:W-:Y:S05]  /*34740*/  @!P0 NANOSLEEP.SYNCS 0x989680 ;  /* 0x009896800000895d */ /* 0x002fea0003900000 */
[----:B------:R-:W1:Y:S02]  /*34750*/  @!P0 SYNCS.PHASECHK.TRANS64 P0, [R6+URZ+0x388a0], R5 ;  /* 0x0388a005060085a7 */ /* 0x000e64000800007f */
[----:B-1----:R-:W-:Y:S05]  /*34760*/  @!P0 BRA `(.L_x_2937) ;  /* 0xfffffffc00f08947 */ /* 0x002fea000383ffff */
[----:B------:R-:W-:Y:S05]  /*34770*/  BRA `(.L_x_3141) ;  /* 0xffffff78007c7947 */ /* 0x000fea000383ffff */
.L_x_2945:
[----:B-1----:R1:W2:Y:S02]  /*34780*/  SYNCS.PHASECHK.TRANS64.TRYWAIT P0, [R6+URZ+0x388c0], R5 ;  /* 0x0388c005060075a7 */ /* 0x0022a4000800017f */
[----:B--2---:R-:W-:Y:S05]  /*34790*/  @!P0 NANOSLEEP.SYNCS 0x989680 ;  /* 0x009896800000895d */ /* 0x004fea0003900000 */
[----:B------:R-:W2:Y:S02]  /*347a0*/  @!P0 SYNCS.PHASECHK.TRANS64 P0, [R6+URZ+0x388c0], R5 ;  /* 0x0388c005060085a7 */ /* 0x000ea4000800007f */
[----:B--2---:R-:W-:Y:S05]  /*347b0*/  @!P0 BRA `(.L_x_2945) ;  /* 0xfffffffc00f08947 */ /* 0x004fea000383ffff */
[----:B------:R-:W-:Y:S05]  /*347c0*/  BRA `(.L_x_3142) ;  /* 0xffffff7c00b47947 */ /* 0x000fea000383ffff */
.L_x_2963:
        /* <DEDUP_REMOVED lines=11> */
.L_x_3144:
[----:B------:R-:W-:Y:S05]  /*34880*/  BSYNC B0 ;  /* 0x0000000000007941 */ /* 0x000fea0003800000 */
.L_x_3143:
[----:B------:R-:W-:Y:S05]  /*34890*/  BRA `(.L_x_3145) ;  /* 0xffffff8c006c7947 */ /* 0x000fea000383ffff */
.L_x_2965:
[----:B------:R-:W-:Y:S01]  /*348a0*/  BSSY B0, `(.L_x_3146) ;  /* 0x0000006000007945 */ /* 0x000fe20003800000 */
[----:B------:R-:W-:-:S07]  /*348b0*/  IMAD.MOV.U32 R15, RZ, RZ, -0x1 ;  /* 0xffffffffff0f7424 */ /* 0x000fce00078e00ff */
[----:B0-----:R-:W-:Y:S05]  /*348c0*/  WARPSYNC.COLLECTIVE R15, `(.L_x_3147) ;  /* 0x000000000f0c7348 */ /* 0x001fea0003c00000 */
[----:B------:R-:W-:Y:S02]  /*348d0*/  ELECT P6, UR62, PT ;  /* 0x00000000003e782f */ /* 0x000fe400038c0000 */
[----:B------:R-:W-:Y:S01]  /*348e0*/  MOV R14, UR62 ;  /* 0x0000003e000e7c02 */ /* 0x000fe20008000f00 */
[----:B0-----:R-:W-:Y:S10]  /*348f0*/  ENDCOLLECTIVE ;  /* 0x000000000000791b */ /* 0x001ff40003800000 */
.L_x_3147:
[----:B------:R-:W-:Y:S05]  /*34900*/  BSYNC B0 ;  /* 0x0000000000007941 */ /* 0x000fea0003800000 */
.L_x_3146:
[----:B------:R-:W-:Y:S05]  /*34910*/  BRA `(.L_x_3148) ;  /* 0xffffff8c00787947 */ /* 0x000fea000383ffff */
.L_x_2967:
[----:B0-----:R0:W1:Y:S02]  /*34920*/  SYNCS.PHASECHK.TRANS64.TRYWAIT P0, [R0+URZ+0x38840], R2 ;  /* 0x03884002000075a7 */ /* 0x001064000800017f */
[----:B-1----:R-:W-:Y:S05]  /*34930*/  @!P0 NANOSLEEP.SYNCS 0x989680 ;  /* 0x009896800000895d */ /* 0x002fea0003900000 */
[----:B------:R-:W1:Y:S02]  /*34940*/  @!P0 SYNCS.PHASECHK.TRANS64 P0, [R0+URZ+0x38840], R2 ;  /* 0x03884002000085a7 */ /* 0x000e64000800007f */
[----:B-1----:R-:W-:Y:S05]  /*34950*/  @!P0 BRA `(.L_x_2967) ;  /* 0xfffffffc00f08947 */ /* 0x002fea000383ffff */
[----:B------:R-:W-:Y:S05]  /*34960*/  BRA `(.L_x_3149) ;  /* 0xffffff8c00dc7947 */ /* 0x000fea000383ffff */
.L_x_2971:
[----:B------:R0:W5:Y:S01]  /*34970*/  LDL.LU R9, [R1+0x50] ;  /* 0x0000500001097983 */ /* 0x0001620000300800 */
[----:B------:R-:W-:Y:S01]  /*34980*/  IMAD.MOV.U32 R13, RZ, RZ, R3 ;  /* 0x000000ffff0d7224 */ /* 0x000fe200078e0003 */
[----:B------:R-:W-:Y:S01]  /*34990*/  MOV R11, 0x181f ;  /* 0x0000181f000b7802 */ /* 0x000fe20000000f00 */
[----:B------:R-:W-:Y:S02]  /*349a0*/  IMAD.MOV.U32 R12, RZ, RZ, RZ ;  /* 0x000000ffff0c7224 */ /* 0x000fe400078e00ff */
[----:B------:R-:W-:Y:S01]  /*349b0*/  IMAD.MOV.U32 R15, RZ, RZ, -0x1 ;  /* 0xffffffffff0f7424 */ /* 0x000fe200078e00ff */
[----:B------:R-:W1:Y:S06]  /*349c0*/  S2R R5, SR_TID.X ;  /* 0x0000000000057919 */ /* 0x000e6c0000002100 */
[----:B01---5:R-:W-:Y:S05]  /*349d0*/  WARPSYNC.COLLECTIVE R15, `(.L_x_3150) ;  /* 0x000000000f087348 */ /* 0x023fea0003c00000 */
[----:B------:R2:W3:Y:S02]  /*349e0*/  SHFL.IDX P6, R14, R13, R12, R11 ;  /* 0x0000000c0d0e7389 */ /* 0x0004e400000c000b */
[----:B0123-5:R-:W-:Y:S01]  /*349f0*/  ENDCOLLECTIVE ;  /* 0x000000000000791b */ /* 0x02ffe20003800000 */
.L_x_3150:
[----:B------:R-:W-:Y:S02]  /*34a00*/  IMAD.MOV.U32 R13, RZ, RZ, R4 ;  /* 0x000000ffff0d7224 */ /* 0x000fe400078e0004 */
[----:B------:R-:W-:-:S07]  /*34a10*/  IMAD.MOV.U32 R6, RZ, RZ, R14 ;  /* 0x000000ffff067224 */ /* 0x000fce00078e000e */
[----:B------:R-:W-:Y:S05]  /*34a20*/  WARPSYNC.COLLECTIVE R15, `(.L_x_3151) ;  /* 0x000000000f087348 */ /* 0x000fea0003c00000 */
[----:B------:R0:W1:Y:S02]  /*34a30*/  SHFL.IDX P6, R14, R13, R12, R11 ;  /* 0x0000000c0d0e7389 */ /* 0x00006400000c000b */
[----:B01----:R-:W-:Y:S01]  /*34a40*/  ENDCOLLECTIVE ;  /* 0x000000000000791b */ /* 0x003fe20003800000 */
.L_x_3151:
[----:B------:R-:W-:-:S04]  /*34a50*/  LOP3.LUT R5, R5, 0x7f, RZ, 0xc0, !PT ;  /* 0x0000007f05057812 */ /* 0x000fc800078ec0ff */
[----:B------:R-:W-:Y:S01]  /*34a60*/  SHF.R.U32.HI R0, RZ, 0x3, R5 ;  /* 0x00000003ff007819 */ /* 0x000fe20000011605 */
[----:B------:R-:W-:Y:S02]  /*34a70*/  IMAD R2, R9, R7, RZ ;  /* 0x0000000709027224 */ /* 0x000fe400078e02ff */
[----:B------:R-:W2:Y:S01]  /*34a80*/  LDL R9, [R1+0x2c] ;  /* 0x00002c0001097983 */ /* 0x000ea20000100800 */
[----:B------:R-:W-:Y:S01]  /*34a90*/  LEA R0, R10, R0, 0x7 ;  /* 0x000000000a007211 */ /* 0x000fe200078e38ff */
[----:B------:R-:W-:Y:S01]  /*34aa0*/  IMAD.MOV.U32 R7, RZ, RZ, R14 ;  /* 0x000000ffff077224 */ /* 0x000fe200078e000e */
[----:B------:R-:W-:Y:S01]  /*34ab0*/  ULDC.64 UR4, c[0x0][0x208] ;  /* 0x0000820000047ab9 */ /* 0x000fe20000000a00 */
        /* <DEDUP_REMOVED lines=20> */
.L_x_3152:
[----:B------:R-:W-:Y:S01]  /*34c00*/  IMAD.MOV.U32 R13, RZ, RZ, R4 ;  /* 0x000000ffff0d7224 */ /* 0x000fe200078e0004 */
[----:B------:R-:W-:-:S07]  /*34c10*/  MOV R7, R14 ;  /* 0x0000000e00077202 */ /* 0x000fce0000000f00 */
[----:B------:R-:W-:Y:S05]  /*34c20*/  WARPSYNC.COLLECTIVE R15, `(.L_x_3153) ;  /* 0x000000000f087348 */ /* 0x000fea0003c00000 */
[----:B------:R0:W1:Y:S02]  /*34c30*/  SHFL.IDX P6, R14, R13, R12, R11 ;  /* 0x0000000c0d0e7389 */ /* 0x00006400000c000b */
[----:B01----:R-:W-:Y:S01]  /*34c40*/  ENDCOLLECTIVE ;  /* 0x000000000000791b */ /* 0x003fe20003800000 */
.L_x_3153:
        /* <DEDUP_REMOVED lines=20> */
.L_x_3154:
[----:B------:R-:W-:Y:S01]  /*34d90*/  MOV R13, R4 ;  /* 0x00000004000d7202 */ /* 0x000fe20000000f00 */
[----:B------:R-:W-:-:S07]  /*34da0*/  IMAD.MOV.U32 R7, RZ, RZ, R14 ;  /* 0x000000ffff077224 */ /* 0x000fce00078e000e */
[----:B------:R-:W-:Y:S05]  /*34db0*/  WARPSYNC.COLLECTIVE R15, `(.L_x_3155) ;  /* 0x000000000f087348 */ /* 0x000fea0003c00000 */
[----:B------:R0:W1:Y:S02]  /*34dc0*/  SHFL.IDX P6, R14, R13, R12, R11 ;  /* 0x0000000c0d0e7389 */ /* 0x00006400000c000b */
[----:B01----:R-:W-:Y:S01]  /*34dd0*/  ENDCOLLECTIVE ;  /* 0x000000000000791b */ /* 0x003fe20003800000 */
.L_x_3155:
        /* <DEDUP_REMOVED lines=20> */
.L_x_3156:
[----:B------:R-:W-:Y:S02]  /*34f20*/  IMAD.MOV.U32 R13, RZ, RZ, R4 ;  /* 0x000000ffff0d7224 */ /* 0x000fe400078e0004 */
[----:B------:R-:W-:-:S07]  /*34f30*/  IMAD.MOV.U32 R7, RZ, RZ, R14 ;  /* 0x000000ffff077224 */ /* 0x000fce00078e000e */
[----:B------:R-:W-:Y:S05]  /*34f40*/  WARPSYNC.COLLECTIVE R15, `(.L_x_3157) ;  /* 0x000000000f087348 */ /* 0x000fea0003c00000 */
[----:B------:R0:W1:Y:S02]  /*34f50*/  SHFL.IDX P6, R14, R13, R12, R11 ;  /* 0x0000000c0d0e7389 */ /* 0x00006400000c000b */
[----:B01----:R-:W-:Y:S01]  /*34f60*/  ENDCOLLECTIVE ;  /* 0x000000000000791b */ /* 0x003fe20003800000 */
.L_x_3157:
[----:B------:R-:W-:Y:S01]  /*34f70*/  ULDC.64 UR4, c[0x0][0x208] ;  /* 0x0000820000047ab9 */ /* 0x000fe20000000a00 */
[----:B------:R-:W-:Y:S01]  /*34f80*/  MOV R13, R3 ;  /* 0x00000003000d7202 */ /* 0x000fe20000000f00 */
[----:B------:R-:W-:Y:S01]  /*34f90*/  IMAD.MOV.U32 R12, RZ, RZ, 0x4 ;  /* 0x00000004ff0c7424 */ /* 0x000fe200078e00ff */
[----:B------:R-:W-:-:S04]  /*34fa0*/  MOV R5, R14 ;  /* 0x0000000e00057202 */ /* 0x000fc80000000f00 */
        /* <DEDUP_REMOVED lines=16> */
.L_x_3158:
[----:B------:R-:W-:Y:S02]  /*350b0*/  IMAD.MOV.U32 R13, RZ, RZ, R4 ;  /* 0x000000ffff0d7224 */ /* 0x000fe400078e0004 */
[----:B------:R-:W-:-:S07]  /*350c0*/  IMAD.MOV.U32 R7, RZ, RZ, R14 ;  /* 0x000000ffff077224 */ /* 0x000fce00078e000e */
[----:B------:R-:W-:Y:S05]  /*350d0*/  WARPSYNC.COLLECTIVE R15, `(.L_x_3159) ;  /* 0x000000000f087348 */ /* 0x000fea0003c00000 */
[----:B------:R0:W1:Y:S02]  /*350e0*/  SHFL.IDX P6, R14, R13, R12, R11 ;  /* 0x0000000c0d0e7389 */ /* 0x00006400000c000b */
[----:B01----:R-:W-:Y:S01]  /*350f0*/  ENDCOLLECTIVE ;  /* 0x000000000000791b */ /* 0x003fe20003800000 */
.L_x_3159:
[----:B------:R-:W-:Y:S01]  /*35100*/  ULDC.64 UR4, c[0x0][0x208] ;  /* 0x0000820000047ab9 */ /* 0x000fe20000000a00 */
[----:B------:R-:W-:Y:S01]  /*35110*/  IMAD.MOV.U32 R13, RZ, RZ, R3 ;  /* 0x000000ffff0d7224 */ /* 0x000fe200078e0003 */
[----:B------:R-:W-:Y:S01]  /*35120*/  MOV R12, 0x5 ;  /* 0x00000005000c7802 */ /* 0x000fe20000000f00 */
        /* <DEDUP_REMOVED lines=17> */
.L_x_3160:
[----:B------:R-:W-:Y:S02]  /*35240*/  IMAD.MOV.U32 R13, RZ, RZ, R4 ;  /* 0x000000ffff0d7224 */ /* 0x000fe400078e0004 */
[----:B------:R-:W-:-:S07]  /*35250*/  IMAD.MOV.U32 R7, RZ, RZ, R14 ;  /* 0x000000ffff077224 */ /* 0x000fce00078e000e */
[----:B------:R-:W-:Y:S05]  /*35260*/  WARPSYNC.COLLECTIVE R15, `(.L_x_3161) ;  /* 0x000000000f087348 */ /* 0x000fea0003c00000 */
[----:B------:R0:W1:Y:S02]  /*35270*/  SHFL.IDX P6, R14, R13, R12, R11 ;  /* 0x0000000c0d0e7389 */ /* 0x00006400000c000b */
[----:B01----:R-:W-:Y:S01]  /*35280*/  ENDCOLLECTIVE ;  /* 0x000000000000791b */ /* 0x003fe20003800000 */
.L_x_3161:
[----:B------:R-:W-:Y:S01]  /*35290*/  ULDC.64 UR4, c[0x0][0x208] ;  /* 0x0000820000047ab9 */ /* 0x000fe20000000a00 */
[----:B------:R-:W-:Y:S02]  /*352a0*/  IMAD.MOV.U32 R13, RZ, RZ, R3 ;  /* 0x000000ffff0d7224 */ /* 0x000fe400078e0003 */
[----:B------:R-:W-:Y:S02]  /*352b0*/  IMAD.MOV.U32 R12, RZ, RZ, 0x6 ;  /* 0x00000006ff0c7424 */ /* 0x000fe400078e00ff */
        /* <DEDUP_REMOVED lines=17> */
.L_x_3162:
[----:B------:R-:W-:Y:S01]  /*353d0*/  IMAD.MOV.U32 R13, RZ, RZ, R4 ;  /* 0x000000ffff0d7224 */ /* 0x000fe200078e0004 */
[----:B------:R-:W-:-:S07]  /*353e0*/  MOV R7, R14 ;  /* 0x0000000e00077202 */ /* 0x000fce0000000f00 */
[----:B------:R-:W-:Y:S05]  /*353f0*/  WARPSYNC.COLLECTIVE R15, `(.L_x_3163) ;  /* 0x000000000f087348 */ /* 0x000fea0003c00000 */
[----:B------:R0:W1:Y:S02]  /*35400*/  SHFL.IDX P6, R14, R13, R12, R11 ;  /* 0x0000000c0d0e7389 */ /* 0x00006400000c000b */
[----:B01----:R-:W-:Y:S01]  /*35410*/  ENDCOLLECTIVE ;  /* 0x000000000000791b */ /* 0x003fe20003800000 */
.L_x_3163:
        /* <DEDUP_REMOVED lines=18> */
.L_x_3164:
[----:B------:R-:W-:Y:S02]  /*35540*/  IMAD.MOV.U32 R13, RZ, RZ, R4 ;  /* 0x000000ffff0d7224 */ /* 0x000fe400078e0004 */
[----:B------:R-:W-:-:S07]  /*35550*/  IMAD.MOV.U32 R5, RZ, RZ, R14 ;  /* 0x000000ffff057224 */ /* 0x000fce00078e000e */
[----:B------:R-:W-:Y:S05]  /*35560*/  WARPSYNC.COLLECTIVE R15, `(.L_x_3165) ;  /* 0x000000000f087348 */ /* 0x000fea0003c00000 */
[----:B------:R0:W1:Y:S02]  /*35570*/  SHFL.IDX P6, R14, R13, R12, R11 ;  /* 0x0000000c0d0e7389 */ /* 0x00006400000c000b */
[----:B01----:R-:W-:Y:S01]  /*35580*/  ENDCOLLECTIVE ;  /* 0x000000000000791b */ /* 0x003fe20003800000 */
.L_x_3165:
[----:B------:R-:W-:Y:S01]  /*35590*/  MOV R3, R14 ;  /* 0x0000000e00037202 */ /* 0x000fe20000000f00 */
[----:B------:R-:W-:Y:S06]  /*355a0*/  BRA `(.L_x_3166) ;  /* 0xffffff90009c7947 */ /* 0x000fec000383ffff */
.L_x_2976:
[----:B---3--:R3:W4:Y:S02]  /*355b0*/  SYNCS.PHASECHK.TRANS64.TRYWAIT P0, [R18+URZ+0x38820], R0 ;  /* 0x03882000120075a7 */ /* 0x008724000800017f */
[----:B----4-:R-:W-:Y:S05]  /*355c0*/  @!P0 NANOSLEEP.SYNCS 0x989680 ;  /* 0x009896800000895d */ /* 0x010fea0003900000 */
[----:B------:R-:W4:Y:S02]  /*355d0*/  @!P0 SYNCS.PHASECHK.TRANS64 P0, [R18+URZ+0x38820], R0 ;  /* 0x03882000120085a7 */ /* 0x000f24000800007f */
[----:B----4-:R-:W-:Y:S05]  /*355e0*/  @!P0 BRA `(.L_x_2976) ;  /* 0xfffffffc00f08947 */ /* 0x010fea000383ffff */
[----:B------:R-:W-:Y:S05]  /*355f0*/  BRA `(.L_x_3167) ;  /* 0xffffff9400187947 */ /* 0x000fea000383ffff */
.L_x_2985:
[----:B-1----:R1:W2:Y:S02]  /*35600*/  SYNCS.PHASECHK.TRANS64.TRYWAIT P0, [R3+URZ+0x38840], R2 ;  /* 0x03884002030075a7 */ /* 0x0022a4000800017f */
[----:B--2---:R-:W-:Y:S05]  /*35610*/  @!P0 NANOSLEEP.SYNCS 0x989680 ;  /* 0x009896800000895d */ /* 0x004fea0003900000 */
[----:B------:R-:W2:Y:S02]  /*35620*/  @!P0 SYNCS.PHASECHK.TRANS64 P0, [R3+URZ+0x38840], R2 ;  /* 0x03884002030085a7 */ /* 0x000ea4000800007f */
[----:B--2---:R-:W-:Y:S05]  /*35630*/  @!P0 BRA `(.L_x_2985) ;  /* 0xfffffffc00f08947 */ /* 0x004fea000383ffff */
[----:B------:R-:W-:Y:S05]  /*35640*/  BRA `(.L_x_3168) ;  /* 0xffffff9400f87947 */ /* 0x000fea000383ffff */
.L_x_2993:
[----:B0-----:R0:W1:Y:S02]  /*35650*/  SYNCS.PHASECHK.TRANS64.TRYWAIT P0, [R2+URZ+0x38860], R3 ;  /* 0x03886003020075a7 */ /* 0x001064000800017f */
[----:B-1----:R-:W-:Y:S05]  /*35660*/  @!P0 NANOSLEEP.SYNCS 0x989680 ;  /* 0x009896800000895d */ /* 0x002fea0003900000 */
[----:B------:R-:W1:Y:S02]  /*35670*/  @!P0 SYNCS.PHASECHK.TRANS64 P0, [R2+URZ+0x38860], R3 ;  /* 0x03886003020085a7 */ /* 0x000e64000800007f */
[----:B-1----:R-:W-:Y:S05]  /*35680*/  @!P0 BRA `(.L_x_2993) ;  /* 0xfffffffc00f08947 */ /* 0x002fea000383ffff */
[----:B------:R-:W-:Y:S05]  /*35690*/  BRA `(.L_x_3169) ;  /* 0xffffff9c00487947 */ /* 0x000fea000383ffff */
.L_x_3005:
[----:B-1----:R1:W2:Y:S02]  /*356a0*/  SYNCS.PHASECHK.TRANS64.TRYWAIT P0, [R3+URZ+0x38840], R2 ;  /* 0x03884002030075a7 */ /* 0x0022a4000800017f */
[----:B--2---:R-:W-:Y:S05]  /*356b0*/  @!P0 NANOSLEEP.SYNCS 0x989680 ;  /* 0x009896800000895d */ /* 0x004fea0003900000 */
[----:B------:R-:W2:Y:S02]  /*356c0*/  @!P0 SYNCS.PHASECHK.TRANS64 P0, [R3+URZ+0x38840], R2 ;  /* 0x03884002030085a7 */ /* 0x000ea4000800007f */
[----:B--2---:R-:W-:Y:S05]  /*356d0*/  @!P0 BRA `(.L_x_3005) ;  /* 0xfffffffc00f08947 */ /* 0x004fea000383ffff */
[----:B------:R-:W-:Y:S05]  /*356e0*/  BRA `(.L_x_3170) ;  /* 0xffffffa4005c7947 */ /* 0x000fea000383ffff */
.L_x_3013:
[----:B0-----:R0:W1:Y:S02]  /*356f0*/  SYNCS.PHASECHK.TRANS64.TRYWAIT P0, [R2+URZ+0x38860], R3 ;  /* 0x03886003020075a7 */ /* 0x001064000800017f */
[----:B-1----:R-:W-:Y:S05]  /*35700*/  @!P0 NANOSLEEP.SYNCS 0x989680 ;  /* 0x009896800000895d */ /* 0x002fea0003900000 */
[----:B------:R-:W1:Y:S02]  /*35710*/  @!P0 SYNCS.PHASECHK.TRANS64 P0, [R2+URZ+0x38860], R3 ;  /* 0x03886003020085a7 */ /* 0x000e64000800007f */
[----:B-1----:R-:W-:Y:S05]  /*35720*/  @!P0 BRA `(.L_x_3013) ;  /* 0xfffffffc00f08947 */ /* 0x002fea000383ffff */
[----:B------:R-:W-:Y:S05]  /*35730*/  BRA `(.L_x_3171) ;  /* 0xffffffa800ac7947 */ /* 0x000fea000383ffff */
.L_x_3025:
[----:B--2---:R2:W3:Y:S02]  /*35740*/  SYNCS.PHASECHK.TRANS64.TRYWAIT P0, [R3+URZ+0x38840], R2 ;  /* 0x03884002030075a7 */ /* 0x0044e4000800017f */
[----:B---3--:R-:W-:Y:S05]  /*35750*/  @!P0 NANOSLEEP.SYNCS 0x989680 ;  /* 0x009896800000895d */ /* 0x008fea0003900000 */
[----:B------:R-:W3:Y:S02]  /*35760*/  @!P0 SYNCS.PHASECHK.TRANS64 P0, [R3+URZ+0x38840], R2 ;  /* 0x03884002030085a7 */ /* 0x000ee4000800007f */
[----:B---3--:R-:W-:Y:S05]  /*35770*/  @!P0 BRA `(.L_x_3025) ;  /* 0xfffffffc00f08947 */ /* 0x008fea000383ffff */
[----:B------:R-:W-:Y:S05]  /*35780*/  BRA `(.L_x_3172) ;  /* 0xffffffb000987947 */ /* 0x000fea000383ffff */
.L_x_3033:
[----:B0-----:R0:W1:Y:S02]  /*35790*/  SYNCS.PHASECHK.TRANS64.TRYWAIT P0, [R2+URZ+0x38860], R5 ;  /* 0x03886005020075a7 */ /* 0x001064000800017f */
[----:B-1----:R-:W-:Y:S05]  /*357a0*/  @!P0 NANOSLEEP.SYNCS 0x989680 ;  /* 0x009896800000895d */ /* 0x002fea0003900000 */
[----:B------:R-:W1:Y:S02]  /*357b0*/  @!P0 SYNCS.PHASECHK.TRANS64 P0, [R2+URZ+0x38860], R5 ;  /* 0x03886005020085a7 */ /* 0x000e64000800007f */
[----:B-1----:R-:W-:Y:S05]  /*357c0*/  @!P0 BRA `(.L_x_3033) ;  /* 0xfffffffc00f08947 */ /* 0x002fea000383ffff */
[----:B------:R-:W-:Y:S05]  /*357d0*/  BRA `(.L_x_3173) ;  /* 0xffffffb400e47947 */ /* 0x000fea000383ffff */
.L_x_3047:
[----:B--2---:R2:W3:Y:S02]  /*357e0*/  SYNCS.PHASECHK.TRANS64.TRYWAIT P0, [R0+URZ+0x38860], R2 ;  /* 0x03886002000075a7 */ /* 0x0044e4000800017f */
[----:B---3--:R-:W-:Y:S05]  /*357f0*/  @!P0 NANOSLEEP.SYNCS 0x989680 ;  /* 0x009896800000895d */ /* 0x008fea0003900000 */
[----:B------:R-:W3:Y:S02]  /*35800*/  @!P0 SYNCS.PHASECHK.TRANS64 P0, [R0+URZ+0x38860], R2 ;  /* 0x03886002000085a7 */ /* 0x000ee4000800007f */
[----:B---3--:R-:W-:Y:S05]  /*35810*/  @!P0 BRA `(.L_x_3047) ;  /* 0xfffffffc00f08947 */ /* 0x008fea000383ffff */
[----:B------:R-:W-:Y:S05]  /*35820*/  BRA `(.L_x_3174) ;  /* 0xffffffbc00b87947 */ /* 0x000fea000383ffff */
.L_x_3057:
[----:B------:R-:W3:Y:S01]  /*35830*/  LDL R0, [R1] ;  /* 0x0000000001007983 */ /* 0x000ee20000100800 */
[----:B------:R-:W-:Y:S01]  /*35840*/  BSSY B0, `(.L_x_3175) ;  /* 0x0000008000007945 */ /* 0x000fe20003800000 */
[----:B------:R-:W-:Y:S02]  /*35850*/  IMAD.MOV.U32 R12, RZ, RZ, RZ ;  /* 0x000000ffff0c7224 */ /* 0x000fe400078e00ff */
[----:B------:R-:W-:Y:S02]  /*35860*/  IMAD.MOV.U32 R11, RZ, RZ, 0x1f ;  /* 0x0000001fff0b7424 */ /* 0x000fe400078e00ff */
[----:B------:R-:W-:Y:S02]  /*35870*/  IMAD.MOV.U32 R15, RZ, RZ, -0x1 ;  /* 0xffffffffff0f7424 */ /* 0x000fe400078e00ff */
[----:B---3--:R-:W-:-:S07]  /*35880*/  IMAD.MOV.U32 R13, RZ, RZ, R0 ;  /* 0x000000ffff0d7224 */ /* 0x008fce00078e0000 */
[----:B-12---:R-:W-:Y:S05]  /*35890*/  WARPSYNC.COLLECTIVE R15, `(.L_x_3176) ;  /* 0x000000000f087348 */ /* 0x006fea0003c00000 */
[----:B------:R0:W3:Y:S02]  /*358a0*/  SHFL.IDX P6, R14, R13, R12, R11 ;  /* 0x0000000c0d0e7389 */ /* 0x0000e400000c000b */
[----:B0123--:R-:W-:Y:S01]  /*358b0*/  ENDCOLLECTIVE ;  /* 0x000000000000791b */ /* 0x00ffe20003800000 */
.L_x_3176:
[----:B------:R-:W-:Y:S05]  /*358c0*/  BSYNC B0 ;  /* 0x0000000000007941 */ /* 0x000fea0003800000 */
.L_x_3175:
[----:B------:R0:W5:Y:S01]  /*358d0*/  LDL R2, [R1+0xc] ;  /* 0x00000c0001027983 */ /* 0x0001620000100800 */
[----:B------:R-:W-:Y:S01]  /*358e0*/  IMAD.MOV.U32 R13, RZ, RZ, R0 ;  /* 0x000000ffff0d7224 */ /* 0x000fe200078e0000 */
[----:B------:R-:W-:Y:S01]  /*358f0*/  MOV R5, R14 ;  /* 0x0000000e00057202 */ /* 0x000fe20000000f00 */
[----:B------:R-:W-:Y:S01]  /*35900*/  IMAD.MOV.U32 R12, RZ, RZ, 0x1 ;  /* 0x00000001ff0c7424 */ /* 0x000fe200078e00ff */
[----:B------:R-:W-:Y:S01]  /*35910*/  LOP3.LUT P1, RZ, R10, 0x1, RZ, 0xc0, !PT ;  /* 0x000000010aff7812 */ /* 0x000fe2000782c0ff */
[----:B------:R-:W-:Y:S02]  /*35920*/  IMAD.MOV.U32 R11, RZ, RZ, 0x1f ;  /* 0x0000001fff0b7424 */ /* 0x000fe400078e00ff */
[----:B------:R-:W-:-:S10]  /*35930*/  IMAD.MOV.U32 R15, RZ, RZ, -0x1 ;  /* 0xffffffffff0f7424 */ /* 0x000fd400078e00ff */
[----:B0----5:R-:W-:Y:S05]  /*35940*/  WARPSYNC.COLLECTIVE R15, `(.L_x_3177) ;  /* 0x000000000f087348 */ /* 0x021fea0003c00000 */
[----:B------:R1:W2:Y:S02]  /*35950*/  SHFL.IDX P6, R14, R13, R12, R11 ;  /* 0x0000000c0d0e7389 */ /* 0x0002a400000c000b */
[----:B012--5:R-:W-:Y:S01]  /*35960*/  ENDCOLLECTIVE ;  /* 0x000000000000791b */ /* 0x027fe20003800000 */
.L_x_3177:
        /* <DEDUP_REMOVED lines=14> */
[----:B------:R-:W-:Y:S01]  /*35a50*/  ISETP.GE.U32.AND P3, PT, R16, 0x10, PT ;  /* 0x000000101000780c */ /* 0x000fe20003f66070 */
[----:B------:R-:W-:Y:S02]  /*35a60*/  IMAD.MOV.U32 R11, RZ, RZ, RZ ;  /* 0x000000ffff0b7224 */ /* 0x000fe400078e00ff */
[----:B--2---:R-:W-:Y:S01]  /*35a70*/  @!P0 IMAD.MOV.U32 R4, RZ, RZ, R8 ;  /* 0x000000ffff048224 */ /* 0x004fe200078e0008 */
[----:B------:R-:W-:Y:S02]  /*35a80*/  MOV R8, RZ ;  /* 0x000000ff00087202 */ /* 0x000fe40000000f00 */
[----:B---3--:R-:W-:-:S02]  /*35a90*/  @!P0 MOV R6, R2 ;  /* 0x0000000200068202 */ /* 0x008fc40000000f00 */
[----:B------:R-:W-:-:S03]  /*35aa0*/  ISETP.GE.U32.AND P0, PT, R16, 0x2, PT ;  /* 0x000000021000780c */ /* 0x000fc60003f06070 */
[----:B------:R-:W-:-:S04]  /*35ab0*/  IMAD R2, R6, R4, RZ ;  /* 0x0000000406027224 */ /* 0x000fc800078e02ff */
[----:B------:R-:W-:-:S07]  /*35ac0*/  IMAD.MOV.U32 R13, RZ, RZ, R2 ;  /* 0x000000ffff0d7224 */ /* 0x000fce00078e0002 */
[----:B------:R-:W-:Y:S05]  /*35ad0*/  WARPSYNC.COLLECTIVE R15, `(.L_x_3178) ;  /* 0x000000000f087348 */ /* 0x000fea0003c00000 */
[----:B------:R0:W1:Y:S02]  /*35ae0*/  SHFL.UP P6, R14, R13, R12, R11 ;  /* 0x0400000c0d0e7389 */ /* 0x00006400000c000b */
[----:B01----:R-:W-:Y:S01]  /*35af0*/  ENDCOLLECTIVE ;  /* 0x000000000000791b */ /* 0x003fe20003800000 */
.L_x_3178:
        /* <DEDUP_REMOVED lines=9> */
.L_x_3179:
        /* <DEDUP_REMOVED lines=8> */
.L_x_3180:
        /* <DEDUP_REMOVED lines=8> */
.L_x_3181:
        /* <DEDUP_REMOVED lines=8> */
.L_x_3182:
[----:B------:R-:W-:Y:S02]  /*35d10*/  IMAD.MOV.U32 R12, RZ, RZ, 0x1f ;  /* 0x0000001fff0c7424 */ /* 0x000fe400078e00ff */
[----:B------:R-:W-:Y:S02]  /*35d20*/  IMAD.MOV.U32 R11, RZ, RZ, 0x1f ;  /* 0x0000001fff0b7424 */ /* 0x000fe400078e00ff */
[----:B------:R-:W-:-:S05]  /*35d30*/  IMAD.MOV.U32 R3, RZ, RZ, R14 ;  /* 0x000000ffff037224 */ /* 0x000fca00078e000e */
[----:B------:R-:W-:-:S04]  /*35d40*/  SEL R3, R3, RZ, P3 ;  /* 0x000000ff03037207 */ /* 0x000fc80001800000 */
[----:B------:R-:W-:-:S05]  /*35d50*/  IADD3 R7, R2, R3, RZ ;  /* 0x0000000302077210 */ /* 0x000fca0007ffe0ff */
[----:B------:R-:W-:-:S07]  /*35d60*/  IMAD.MOV.U32 R13, RZ, RZ, R7 ;  /* 0x000000ffff0d7224 */ /* 0x000fce00078e0007 */
[----:B------:R-:W-:Y:S05]  /*35d70*/  WARPSYNC.COLLECTIVE R15, `(.L_x_3183) ;  /* 0x000000000f087348 */ /* 0x000fea0003c00000 */
[----:B------:R0:W1:Y:S02]  /*35d80*/  SHFL.IDX P6, R14, R13, R12, R11 ;  /* 0x0000000c0d0e7389 */ /* 0x00006400000c000b */
[----:B01----:R-:W-:Y:S01]  /*35d90*/  ENDCOLLECTIVE ;  /* 0x000000000000791b */ /* 0x003fe20003800000 */
.L_x_3183:
[----:B------:R-:W-:Y:S01]  /*35da0*/  IMAD.MOV.U32 R9, RZ, RZ, R14 ;  /* 0x000000ffff097224 */ /* 0x000fe200078e000e */
[----:B------:R-:W-:Y:S06]  /*35db0*/  BRA `(.L_x_3184) ;  /* 0xffffffc000b87947 */ /* 0x000fec000383ffff */
.L_x_3060:
[----:B------:R-:W-:Y:S01]  /*35dc0*/  BSSY B0, `(.L_x_3185) ;  /* 0x0000008000007945 */ /* 0x000fe20003800000 */
[----:B------:R-:W-:Y:S02]  /*35dd0*/  IMAD.MOV.U32 R13, RZ, RZ, R2 ;  /* 0x000000ffff0d7224 */ /* 0x000fe400078e0002 */
[----:B------:R-:W-:Y:S02]  /*35de0*/  IMAD.MOV.U32 R12, RZ, RZ, 0x1 ;  /* 0x00000001ff0c7424 */ /* 0x000fe400078e00ff */
[----:B------:R-:W-:Y:S02]  /*35df0*/  IMAD.MOV.U32 R11, RZ, RZ, RZ ;  /* 0x000000ffff0b7224 */ /* 0x000fe400078e00ff */
[----:B------:R-:W-:-:S07]  /*35e00*/  IMAD.MOV.U32 R15, RZ, RZ, -0x1 ;  /* 0xffffffffff0f7424 */ /* 0x000fce00078e00ff */
[----:B0-----:R-:W-:Y:S05]  /*35e10*/  WARPSYNC.COLLECTIVE R15, `(.L_x_3186) ;  /* 0x000000000f087348 */ /* 0x001fea0003c00000 */
[----:B------:R1:W2:Y:S02]  /*35e20*/  SHFL.UP P6, R14, R13, R12, R11 ;  /* 0x0400000c0d0e7389 */ /* 0x0002a400000c000b */
[----:B012---:R-:W-:Y:S01]  /*35e30*/  ENDCOLLECTIVE ;  /* 0x000000000000791b */ /* 0x007fe20003800000 */
.L_x_3186:
[----:B------:R-:W-:Y:S05]  /*35e40*/  BSYNC B0 ;  /* 0x0000000000007941 */ /* 0x000fea0003800000 */
.L_x_3185:
[----:B------:R-:W2:Y:S01]  /*35e50*/  LDL R7, [R1+0x10] ;  /* 0x0000100001077983 */ /* 0x000ea20000100800 */
[----:B------:R-:W-:Y:S01]  /*35e60*/  MOV R3, R14 ;  /* 0x0000000e00037202 */ /* 0x000fe20000000f00 */
[----:B------:R-:W-:Y:S01]  /*35e70*/  IMAD.MOV.U32 R12, RZ, RZ, 0x2 ;  /* 0x00000002ff0c7424 */ /* 0x000fe200078e00ff */
[----:B------:R-:W-:Y:S01]  /*35e80*/  MOV R15, 0xffffffff ;  /* 0xffffffff000f7802 */ /* 0x000fe20000000f00 */
[----:B------:R-:W-:Y:S01]  /*35e90*/  IMAD.MOV.U32 R11, RZ, RZ, RZ ;  /* 0x000000ffff0b7224 */ /* 0x000fe200078e00ff */
[----:B--2---:R-:W-:-:S04]  /*35ea0*/  LOP3.LUT P4, RZ, R7, 0x1, RZ, 0xc0, !PT ;  /* 0x0000000107ff7812 */ /* 0x004fc8000788c0ff */
[----:B------:R-:W-:-:S05]  /*35eb0*/  SEL R3, R3, RZ, P4 ;  /* 0x000000ff03037207 */ /* 0x000fca0002000000 */
[----:B------:R-:W-:-:S04]  /*35ec0*/  IMAD.IADD R2, R2, 0x1, R3 ;  /* 0x0000000102027824 */ /* 0x000fc800078e0203 */
[----:B------:R-:W-:-:S07]  /*35ed0*/  IMAD.MOV.U32 R13, RZ, RZ, R2 ;  /* 0x000000ffff0d7224 */ /* 0x000fce00078e0002 */
[----:B------:R-:W-:Y:S05]  /*35ee0*/  WARPSYNC.COLLECTIVE R15, `(.L_x_3187) ;  /* 0x000000000f087348 */ /* 0x000fea0003c00000 */
[----:B------:R0:W1:Y:S02]  /*35ef0*/  SHFL.UP P6, R14, R13, R12, R11 ;  /* 0x0400000c0d0e7389 */ /* 0x00006400000c000b */
[----:B01----:R-:W-:Y:S01]  /*35f00*/  ENDCOLLECTIVE ;  /* 0x000000000000791b */ /* 0x003fe20003800000 */
.L_x_3187:
        /* <DEDUP_REMOVED lines=8> */
.L_x_3188:
        /* <DEDUP_REMOVED lines=8> */
.L_x_3189:
[----:B------:R-:W-:Y:S02]  /*36010*/  IMAD.MOV.U32 R12, RZ, RZ, 0x10 ;  /* 0x00000010ff0c7424 */ /* 0x000fe400078e00ff */
[----:B------:R-:W-:-:S05]  /*36020*/  IMAD.MOV.U32 R3, RZ, RZ, R14 ;  /* 0x000000ffff037224 */ /* 0x000fca00078e000e */
[----:B------:R-:W-:-:S04]  /*36030*/  SEL R3, R3, RZ, P2 ;  /* 0x000000ff03037207 */ /* 0x000fc80001000000 */
[----:B------:R-:W-:-:S05]  /*36040*/  IADD3 R2, R2, R3, RZ ;  /* 0x0000000302027210 */ /* 0x000fca0007ffe0ff */
[----:B------:R-:W-:-:S07]  /*36050*/  IMAD.MOV.U32 R13, RZ, RZ, R2 ;  /* 0x000000ffff0d7224 */ /* 0x000fce00078e0002 */
[----:B------:R-:W-:Y:S05]  /*36060*/  WARPSYNC.COLLECTIVE R15, `(.L_x_3190) ;  /* 0x000000000f087348 */ /* 0x000fea0003c00000 */
[----:B------:R0:W1:Y:S02]  /*36070*/  SHFL.UP P6, R14, R13, R12, R11 ;  /* 0x0400000c0d0e7389 */ /* 0x00006400000c000b */
[----:B01----:R-:W-:Y:S01]  /*36080*/  ENDCOLLECTIVE ;  /* 0x000000000000791b */ /* 0x003fe20003800000 */
.L_x_3190:
        /* <DEDUP_REMOVED lines=9> */
.L_x_3191:
[----:B------:R-:W-:Y:S01]  /*36120*/  IMAD.MOV.U32 R9, RZ, RZ, R14 ;  /* 0x000000ffff097224 */ /* 0x000fe200078e000e */
[----:B------:R-:W-:Y:S06]  /*36130*/  BRA `(.L_x_3192) ;  /* 0xffffffc0008c7947 */ /* 0x000fec000383ffff */
.L_x_3062:
[----:B------:R-:W-:Y:S01]  /*36140*/  BSSY B0, `(.L_x_3193) ;  /* 0x0000006000007945 */ /* 0x000fe20003800000 */
[----:B------:R-:W-:Y:S01]  /*36150*/  PLOP3.LUT P6, PT, P6, PT, PT, 0x8, 0x0 ;  /* 0x000000000000781c */ /* 0x000fe200037ce170 */
[----:B------:R-:W-:-:S12]  /*36160*/  IMAD.MOV.U32 R15, RZ, RZ, -0x1 ;  /* 0xffffffffff0f7424 */ /* 0x000fd800078e00ff */
[----:B0-----:R-:W-:Y:S05]  /*36170*/  WARPSYNC.COLLECTIVE R15, `(.L_x_3194) ;  /* 0x000000000f087348 */ /* 0x001fea0003c00000 */
[----:B------:R-:W-:Y:S01]  /*36180*/  VOTE.ANY R14, PT, P6 ;  /* 0x00000000000e7806 */ /* 0x000fe200030e0100 */
[----:B0-----:R-:W-:Y:S06]  /*36190*/  ENDCOLLECTIVE ;  /* 0x000000000000791b */ /* 0x001fec0003800000 */
.L_x_3194:
[----:B------:R-:W-:Y:S05]  /*361a0*/  BSYNC B0 ;  /* 0x0000000000007941 */ /* 0x000fea0003800000 */
.L_x_3193:
[----:B------:R0:W5:Y:S01]  /*361b0*/  LDL.LU R10, [R1+0xc] ;  /* 0x00000c00010a7983 */ /* 0x0001620000300800 */
[----:B------:R-:W-:Y:S01]  /*361c0*/  MOV R0, R14 ;  /* 0x0000000e00007202 */ /* 0x000fe20000000f00 */
[----:B------:R-:W-:Y:S02]  /*361d0*/  IMAD.MOV.U32 R13, RZ, RZ, R4 ;  /* 0x000000ffff0d7224 */ /* 0x000fe400078e0004 */
[----:B------:R-:W-:Y:S01]  /*361e0*/  IMAD.MOV.U32 R11, RZ, RZ, 0x1f ;  /* 0x0000001fff0b7424 */ /* 0x000fe200078e00ff */
[----:B------:R-:W1:Y:S01]  /*361f0*/  POPC R3, R0 ;  /* 0x0000000000037309 */ /* 0x000e620000000000 */
[----:B------:R-:W-:Y:S02]  /*36200*/  IMAD.MOV.U32 R15, RZ, RZ, -0x1 ;  /* 0xffffffffff0f7424 */ /* 0x000fe400078e00ff */
[----:B01----:R-:W-:-:S07]  /*36210*/  IMAD.MOV.U32 R12, RZ, RZ, R3 ;  /* 0x000000ffff0c7224 */ /* 0x003fce00078e0003 */
[----:B-----5:R-:W-:Y:S05]  /*36220*/  WARPSYNC.COLLECTIVE R15, `(.L_x_3195) ;  /* 0x000000000f087348 */ /* 0x020fea0003c00000 */
[----:B------:R0:W1:Y:S02]  /*36230*/  SHFL.IDX P6, R14, R13, R12, R11 ;  /* 0x0000000c0d0e7389 */ /* 0x00006400000c000b */
[----:B01---5:R-:W-:Y:S01]  /*36240*/  ENDCOLLECTIVE ;  /* 0x000000000000791b */ /* 0x023fe20003800000 */
.L_x_3195:
[----:B------:R-:W-:Y:S01]  /*36250*/  IMAD.MOV.U32 R13, RZ, RZ, R6 ;  /* 0x000000ffff0d7224 */ /* 0x000fe200078e0006 */
[----:B------:R-:W-:-:S07]  /*36260*/  MOV R4, R14 ;  /* 0x0000000e00047202 */ /* 0x000fce0000000f00 */
[----:B------:R-:W-:Y:S05]  /*36270*/  WARPSYNC.COLLECTIVE R15, `(.L_x_3196) ;  /* 0x000000000f087348 */ /* 0x000fea0003c00000 */
[----:B------:R0:W1:Y:S02]  /*36280*/  SHFL.IDX P6, R14, R13, R12, R11 ;  /* 0x0000000c0d0e7389 */ /* 0x00006400000c000b */
[----:B01----:R-:W-:Y:S01]  /*36290*/  ENDCOLLECTIVE ;  /* 0x000000000000791b */ /* 0x003fe20003800000 */
.L_x_3196:
[----:B------:R-:W-:Y:S02]  /*362a0*/  IMAD.MOV.U32 R6, RZ, RZ, R14 ;  /* 0x000000ffff067224 */ /* 0x000fe400078e000e */
[----:B------:R-:W-:-:S05]  /*362b0*/  IMAD.IADD R10, R3, 0x1, R10 ;  /* 0x00000001030a7824 */ /* 0x000fca00078e020a */
[----:B------:R0:W-:Y:S01]  /*362c0*/  STL [R1+0xc], R10 ;  /* 0x00000c0a01007387 */ /* 0x0001e20000100800 */
[----:B------:R-:W-:Y:S05]  /*362d0*/  BRA `(.L_x_3197) ;  /* 0xffffffc0006c7947 */ /* 0x000fea000383ffff */
.L_x_3064:
[----:B------:R-:W-:Y:S01]  /*362e0*/  BSSY B0, `(.L_x_3198) ;  /* 0x0000008000007945 */ /* 0x000fe20003800000 */
[----:B------:R-:W-:Y:S01]  /*362f0*/  IMAD.MOV.U32 R13, RZ, RZ, R7 ;  /* 0x000000ffff0d7224 */ /* 0x000fe200078e0007 */
[----:B------:R-:W-:Y:S01]  /*36300*/  MOV R12, R3 ;  /* 0x00000003000c7202 */ /* 0x000fe20000000f00 */
[----:B------:R-:W-:Y:S02]  /*36310*/  IMAD.MOV.U32 R11, RZ, RZ, 0x1f ;  /* 0x0000001fff0b7424 */ /* 0x000fe400078e00ff */
[----:B------:R-:W-:-:S07]  /*36320*/  IMAD.MOV.U32 R15, RZ, RZ, -0x1 ;  /* 0xffffffffff0f7424 */ /* 0x000fce00078e00ff */
[----:B0-----:R-:W-:Y:S05]  /*36330*/  WARPSYNC.COLLECTIVE R15, `(.L_x_3199) ;  /* 0x000000000f087348 */ /* 0x001fea0003c00000 */
[----:B------:R1:W2:Y:S02]  /*36340*/  SHFL.IDX P6, R14, R13, R12, R11 ;  /* 0x0000000c0d0e7389 */ /* 0x0002a400000c000b */
[----:B012---:R-:W-:Y:S01]  /*36350*/  ENDCOLLECTIVE ;  /* 0x000000000000791b */ /* 0x007fe20003800000 */
.L_x_3199:
[----:B------:R-:W-:Y:S05]  /*36360*/  BSYNC B0 ;  /* 0x0000000000007941 */ /* 0x000fea0003800000 */
.L_x_3198:
[----:B------:R-:W-:Y:S01]  /*36370*/  IMAD.MOV.U32 R3, RZ, RZ, R14 ;  /* 0x000000ffff037224 */ /* 0x000fe200078e000e */
[----:B------:R-:W-:Y:S06]  /*36380*/  BRA `(.L_x_3200) ;  /* 0xffffffc000587947 */ /* 0x000fec000383ffff */
.L_x_3070:
[----:B0-----:R0:W1:Y:S02]  /*36390*/  SYNCS.PHASECHK.TRANS64.TRYWAIT P0, [R0+URZ+0x38820], R3 ;  /* 0x03882003000075a7 */ /* 0x001064000800017f */
[----:B-1----:R-:W-:Y:S05]  /*363a0*/  @!P0 NANOSLEEP.SYNCS 0x989680 ;  /* 0x009896800000895d */ /* 0x002fea0003900000 */
[----:B------:R-:W1:Y:S02]  /*363b0*/  @!P0 SYNCS.PHASECHK.TRANS64 P0, [R0+URZ+0x38820], R3 ;  /* 0x03882003000085a7 */ /* 0x000e64000800007f */
[----:B-1----:R-:W-:Y:S05]  /*363c0*/  @!P0 BRA `(.L_x_3070) ;  /* 0xfffffffc00f08947 */ /* 0x002fea000383ffff */
[----:B------:R-:W-:Y:S05]  /*363d0*/  BRA `(.L_x_3201) ;  /* 0xffffffc800f87947 */ /* 0x000fea000383ffff */
.L_x_3071:
[----:B------:R-:W1:Y:S01]  /*363e0*/  S2R R2, SR_TID.X ;  /* 0x0000000000027919 */ /* 0x000e620000002100 */
[----:B------:R-:W-:Y:S01]  /*363f0*/  BSSY B0, `(.L_x_3202) ;  /* 0x000000a000007945 */ /* 0x000fe20003800000 */
[----:B------:R-:W-:Y:S01]  /*36400*/  MOV R12, RZ ;  /* 0x000000ff000c7202 */ /* 0x000fe20000000f00 */
        /* <DEDUP_REMOVED lines=8> */
.L_x_3203:
[----:B------:R-:W-:Y:S05]  /*36490*/  BSYNC B0 ;  /* 0x0000000000007941 */ /* 0x000fea0003800000 */
.L_x_3202:
[----:B------:R-:W-:Y:S05]  /*364a0*/  BRA `(.L_x_3204) ;  /* 0xffffffc800e07947 */ /* 0x000fea000383ffff */
.L_x_3072:
[----:B------:R-:W-:Y:S01]  /*364b0*/  BSSY B0, `(.L_x_3205) ;  /* 0x0000006000007945 */ /* 0x000fe20003800000 */
[----:B------:R-:W-:-:S07]  /*364c0*/  IMAD.MOV.U32 R15, RZ, RZ, -0x1 ;  /* 0xffffffffff0f7424 */ /* 0x000fce00078e00ff */
[----:B01----:R-:W-:Y:S05]  /*364d0*/  WARPSYNC.COLLECTIVE R15, `(.L_x_3206) ;  /* 0x000000000f0c7348 */ /* 0x003fea0003c00000 */
[----:B------:R-:W-:Y:S02]  /*364e0*/  ELECT P6, UR62, PT ;  /* 0x00000000003e782f */ /* 0x000fe400038c0000 */
[----:B------:R-:W-:Y:S01]  /*364f0*/  MOV R14, UR62 ;  /* 0x0000003e000e7c02 */ /* 0x000fe20008000f00 */
[----:B01----:R-:W-:Y:S10]  /*36500*/  ENDCOLLECTIVE ;  /* 0x000000000000791b */ /* 0x003ff40003800000 */
.L_x_3206:
[----:B------:R-:W-:Y:S05]  /*36510*/  BSYNC B0 ;  /* 0x0000000000007941 */ /* 0x000fea0003800000 */
.L_x_3205:
[----:B------:R-:W-:Y:S05]  /*36520*/  BRA `(.L_x_3207) ;  /* 0xffffffc800d47947 */ /* 0x000fea000383ffff */
.L_x_3074:
[----:B0-----:R0:W1:Y:S02]  /*36530*/  SYNCS.PHASECHK.TRANS64.TRYWAIT P0, [R6+URZ], R5 ;  /* 0x00000005060075a7 */ /* 0x001064000800017f */
[----:B-1----:R-:W-:Y:S05]  /*36540*/  @!P0 NANOSLEEP.SYNCS 0x989680 ;  /* 0x009896800000895d */ /* 0x002fea0003900000 */
[----:B------:R-:W1:Y:S02]  /*36550*/  @!P0 SYNCS.PHASECHK.TRANS64 P0, [R6+URZ], R5 ;  /* 0x00000005060085a7 */ /* 0x000e64000800007f */
[----:B-1----:R-:W-:Y:S05]  /*36560*/  @!P0 BRA `(.L_x_3074) ;  /* 0xfffffffc00f08947 */ /* 0x002fea000383ffff */
[----:B------:R-:W-:Y:S05]  /*36570*/  BRA `(.L_x_3208) ;  /* 0xffffffcc00147947 */ /* 0x000fea000383ffff */
.L_x_3075:
[----:B-1----:R1:W2:Y:S02]  /*36580*/  SYNCS.PHASECHK.TRANS64.TRYWAIT P0, [R7+URZ], R2 ;  /* 0x00000002070075a7 */ /* 0x0022a4000800017f */
[----:B--2---:R-:W-:Y:S05]  /*36590*/  @!P0 NANOSLEEP.SYNCS 0x989680 ;  /* 0x009896800000895d */ /* 0x004fea0003900000 */
[----:B------:R-:W2:Y:S02]  /*365a0*/  @!P0 SYNCS.PHASECHK.TRANS64 P0, [R7+URZ], R2 ;  /* 0x00000002070085a7 */ /* 0x000ea4000800007f */
[----:B--2---:R-:W-:Y:S05]  /*365b0*/  @!P0 BRA `(.L_x_3075) ;  /* 0xfffffffc00f08947 */ /* 0x004fea000383ffff */
[----:B------:R-:W-:Y:S05]  /*365c0*/  BRA `(.L_x_3209) ;  /* 0xffffffcc00087947 */ /* 0x000fea000383ffff */
.L_x_3077:
[----:B--2---:R2:W3:Y:S02]  /*365d0*/  SYNCS.PHASECHK.TRANS64.TRYWAIT P0, [R4+URZ], R5 ;  /* 0x00000005040075a7 */ /* 0x0044e4000800017f */
[----:B---3--:R-:W-:Y:S05]  /*365e0*/  @!P0 NANOSLEEP.SYNCS 0x989680 ;  /* 0x009896800000895d */ /* 0x008fea0003900000 */
[----:B------:R-:W3:Y:S02]  /*365f0*/  @!P0 SYNCS.PHASECHK.TRANS64 P0, [R4+URZ], R5 ;  /* 0x00000005040085a7 */ /* 0x000ee4000800007f */
[----:B---3--:R-:W-:Y:S05]  /*36600*/  @!P0 BRA `(.L_x_3077) ;  /* 0xfffffffc00f08947 */ /* 0x008fea000383ffff */
[----:B------:R-:W-:Y:S05]  /*36610*/  BRA `(.L_x_3210) ;  /* 0xffffffcc000c7947 */ /* 0x000fea000383ffff */
.L_x_3211:
        /* <DEDUP_REMOVED lines=14> */
.L_x_14847:


//--------------------- .text._ZN7cutlass13device_kernelIN5flash11enable_sm90INS1_16FlashAttnFwdSm90INS1_25CollectiveMainloopFwdSm90ILi2EN4cute5tupleIJNS5_1CILi1EEES8_S8_EEENS6_IJNS7_ILi128EEENS7_ILi112EEENS7_ILi192EEEEEELi192ENS_6half_tEfNS_4arch4Sm90ELb0ELb0ELb0ELb0ELb0ELb0ELb0ELb1ELb1ELb1ELb1ELb0EEENS1_21CollectiveEpilogueFwdINS6_IJSA_SC_SB_EEES9_SE_SG_Li256ELb0ELb1ELb1ELb0EEENS1_19SingleTileSchedulerILb0ELb1ELb1ELi128EEEEEEEEEvNT_6ParamsE --------------------------
	.section	.text._ZN7cutlass13device_kernelIN5flash11enable_sm90INS1_16FlashAttnFwdSm90INS1_25CollectiveMainloopFwdSm90ILi2EN4cute5tupleIJNS5_1CILi1EEES8_S8_EEENS6_IJNS7_ILi128EEENS7_ILi112EEENS7_ILi192EEEEEELi192ENS_6half_tEfNS_4arch4Sm90ELb0ELb0ELb0ELb0ELb0ELb0ELb0ELb1ELb1ELb1ELb1ELb0EEENS1_21CollectiveEpilogueFwdINS6_IJSA_SC_SB_EEES9_SE_SG_Li256ELb0ELb1ELb1ELb0EEENS1_19SingleTileSchedulerILb0ELb1ELb1ELi128EEEEEEEEEvNT_6ParamsE,"ax",@progbits
	.align	128
.text._ZN7cutlass13device_kernelIN5flash11enable_sm90INS1_16FlashAttnFwdSm90INS1_25CollectiveMainloopFwdSm90ILi2EN4cute5tupleIJNS5_1CILi1EEES8_S8_EEENS6_IJNS7_ILi128EEENS7_ILi112EEENS7_ILi192EEEEEELi192ENS_6half_tEfNS_4arch4Sm90ELb0ELb0ELb0ELb0ELb0ELb0ELb0ELb1ELb1ELb1ELb1ELb0EEENS1_21CollectiveEpilogueFwdINS6_IJSA_SC_SB_EEES9_SE_SG_Li256ELb0ELb1ELb1ELb0EEENS1_19SingleTileSchedulerILb0ELb1ELb1ELi128EEEEEEEEEvNT_6ParamsE:
        .type           _ZN7cutlass13device_kernelIN5flash11enable_sm90INS1_16FlashAttnFwdSm90INS1_25CollectiveMainloopFwdSm90ILi2EN4cute5tupleIJNS5_1CILi1EEES8_S8_EEENS6_IJNS7_ILi128EEENS7_ILi112EEENS7_ILi192EEEEEELi192ENS_6half_tEfNS_4arch4Sm90ELb0ELb0ELb0ELb0ELb0ELb0ELb0ELb1ELb1ELb1ELb1ELb0EEENS1_21CollectiveEpilogueFwdINS6_IJSA_SC_SB_EEES9_SE_SG_Li256ELb0ELb1ELb1ELb0EEENS1_19SingleTileSchedulerILb0ELb1ELb1ELi128EEEEEEEEEvNT_6ParamsE,@function
        .size           _ZN7cutlass13device_kernelIN5flash11enable_sm90INS1_16FlashAttnFwdSm90INS1_25CollectiveMainloopFwdSm90ILi2EN4cute5tupleIJNS5_1CILi1EEES8_S8_EEENS6_IJNS7_ILi128EEENS7_ILi112EEENS7_ILi192EEEEEELi192ENS_6half_tEfNS_4arch4Sm90ELb0ELb0ELb0ELb0ELb0ELb0ELb0ELb1ELb1ELb1ELb1ELb0EEENS1_21CollectiveEpilogueFwdINS6_IJSA_SC_SB_EEES9_SE_SG_Li256ELb0ELb1ELb1ELb0EEENS1_19SingleTileSchedulerILb0ELb1ELb1ELi128EEEEEEEEEvNT_6ParamsE,(.L_x_14848 - _ZN7cutlass13device_kernelIN5flash11enable_sm90INS1_16FlashAttnFwdSm90INS1_25CollectiveMainloopFwdSm90ILi2EN4cute5tupleIJNS5_1CILi1EEES8_S8_EEENS6_IJNS7_ILi128EEENS7_ILi112EEENS7_ILi192EEEEEELi192ENS_6half_tEfNS_4arch4Sm90ELb0ELb0ELb0ELb0ELb0ELb0ELb0ELb1ELb1ELb1ELb1ELb0EEENS1_21CollectiveEpilogueFwdINS6_IJSA_SC_SB_EEES9_SE_SG_Li256ELb0ELb1ELb1ELb0EEENS1_19SingleTileSchedulerILb0ELb1ELb1ELi128EEEEEEEEEvNT_6ParamsE)
        .other          _ZN7cutlass13device_kernelIN5flash11enable_sm90INS1_16FlashAttnFwdSm90INS1_25CollectiveMainloopFwdSm90ILi2EN4cute5tupleIJNS5_1CILi1EEES8_S8_EEENS6_IJNS7_ILi128EEENS7_ILi112EEENS7_ILi192EEEEEELi192ENS_6half_tEfNS_4arch4Sm90ELb0ELb0ELb0ELb0ELb0ELb0ELb0ELb1ELb1ELb1ELb1ELb0EEENS1_21CollectiveEpilogueFwdINS6_IJSA_SC_SB_EEES9_SE_SG_Li256ELb0ELb1ELb1ELb0EEENS1_19SingleTileSchedulerILb0ELb1ELb1ELi128EEEEEEEEEvNT_6ParamsE,@"STO_CUDA_ENTRY STV_DEFAULT"
_ZN7cutlass13device_kernelIN5flash11enable_sm90INS1_16FlashAttnFwdSm90INS1_25CollectiveMainloopFwdSm90ILi2EN4cute5tupleIJNS5_1CILi1EEES8_S8_EEENS6_IJNS7_ILi128EEENS7_ILi112EEENS7_ILi192EEEEEELi192ENS_6half_tEfNS_4arch4Sm90ELb0ELb0ELb0ELb0ELb0ELb0ELb0ELb1ELb1ELb1ELb1ELb0EEENS1_21CollectiveEpilogueFwdINS6_IJSA_SC_SB_EEES9_SE_SG_Li256ELb0ELb1ELb1ELb0EEENS1_19SingleTileSchedulerILb0ELb1ELb1ELi128EEEEEEEEEvNT_6ParamsE:
        /* <DEDUP_REMOVED lines=18> */
.L_x_3213:
[----:B------:R-:W-:Y:S05]  /*0120*/  BSYNC B0 ;  /* 0x0000000000007941 */ /* 0x000fea0003800000 */
.L_x_3212:
        /* <DEDUP_REMOVED lines=41> */
.L_x_3214:
        /* <DEDUP_REMOVED lines=22> */
.L_x_3215:
        /* <DEDUP_REMOVED lines=18> */
.L_x_3216:
        /* <DEDUP_REMOVED lines=22> */
.L_x_3217:
        /* <DEDUP_REMOVED lines=22> */
.L_x_3218:
        /* <DEDUP_REMOVED lines=9> */
.L_x_3221:
        /* <DEDUP_REMOVED lines=14> */
[----:B--2---:R-:W-:Y:S01]  /*0a70*/  ISETP.LE.AND P0, PT, RZ, UR8, PT ;  /* 0x00000008ff007c0c */ /* 0x004fe2000bf03270 */
[----:B------:R-:W-:Y:S02]  /*0a80*/  UIADD3 UR4, -UR10, URZ, URZ ;  /* 0x0000003f0a047290 */ /* 0x000fe4000fffe13f */
[----:B------:R-:W-:-:S02]  /*0a90*/  IMAD.U32 R18, RZ, RZ, UR10 ;  /* 0x0000000aff127e24 */ /* 0x000fc4000f8e00ff */
[----:B------:R-:W-:-:S08]  /*0aa0*/  UIMAD UR7, UR7, UR4, UR6 ;  /* 0x00000004070772a4 */ /* 0x000fd0000f8e0206 */
[----:B------:R-:W-:Y:S05]  /*0ab0*/  @!P0 BRA `(.L_x_3222) ;  /* 0x0000010800448947 */ /* 0x000fea0003800000 */
[----:B------:R-:W-:Y:S01]  /*0ac0*/  ULDC.64 UR4, c[0x0][0x418] ;  /* 0x0001060000047ab9 */ /* 0x000fe20000000a00 */
[----:B------:R-:W-:Y:S01]  /*0ad0*/  ULDC UR39, c[0x0][0x424] ;  /* 0x0001090000277ab9 */ /* 0x000fe20000000800 */
[----:B------:R-:W-:Y:S02]  /*0ae0*/  UISETP.NE.U32.AND UP0, UPT, UR4, URZ, UPT ;  /* 0x0000003f0400728c */ /* 0x000fe4000bf05070 */
[----:B------:R-:W-:Y:S02]  /*0af0*/  ULOP3.LUT UR9, UR7, 0xffff, URZ, 0xc0, !UPT ;  /* 0x0000ffff07097892 */ /* 0x000fe4000f8ec03f */
[----:B------:R-:W-:Y:S01]  /*0b00*/  UISETP.NE.AND.EX UP0, UPT, UR5, URZ, UPT, UP0 ;  /* 0x0000003f0500728c */ /* 0x000fe2000bf05300 */
[----:B------:R-:W-:-:S03]  /*0b10*/  ULDC UR4, c[0x0][0x2f0] ;  /* 0x0000bc0000047ab9 */ /* 0x000fc60000000800 */
[----:B------:R-:W-:-:S04]  /*0b20*/  USEL UR39, UR39, 0x1, UP0 ;  /* 0x0000000127277887 */ /* 0x000fc80008000000 */
[----:B------:R-:W-:-:S03]  /*0b30*/  UIMAD UR39, UR39, UR4, URZ ;  /* 0x00000004272772a4 */ /* 0x000fc6000f8e023f */
[----:B------:R-:W-:Y:S01]  /*0b40*/  UMOV UR4, URZ ;  /* 0x0000003f00047c82 */ /* 0x000fe20008000000 */
[----:B------:R-:W-:Y:S02]  /*0b50*/  UISETP.GE.AND UP0, UPT, UR39, 0x1, UPT ;  /* 0x000000012700788c */ /* 0x000fe4000bf06270 */
[----:B------:R-:W-:-:S04]  /*0b60*/  UIADD3 UR5, UR39, 0x6f, URZ ;  /* 0x0000006f27057890 */ /* 0x000fc8000fffe03f */
[----:B------:R-:W-:Y:S01]  /*0b70*/  PLOP3.LUT P0, PT, PT, PT, UP0, 0x80, 0x0 ;  /* 0x000000000000781c */ /* 0x000fe20003f0f008 */
[----:B------:R-:W-:-:S04]  /*0b80*/  UIMAD.WIDE UR4, UR5, -0x6db6db6d, UR4 ;  /* 0x92492493050478a5 */ /* 0x000fc8000f8e0204 */
[----:B------:R-:W-:-:S03]  /*0b90*/  USHF.R.U32.HI UR6, URZ, 0x1f, UR5 ;  /* 0x0000001f3f067899 */ /* 0x000fc60008011605 */
[----:B------:R-:W-:Y:S01]  /*0ba0*/  UMOV UR4, URZ ;  /* 0x0000003f00047c82 */ /* 0x000fe20008000000 */
[----:B------:R-:W-:-:S04]  /*0bb0*/  ULEA.HI.SX32 UR6, UR5, UR6, 0x1a ;  /* 0x0000000605067291 */ /* 0x000fc8000f8fd23f */
[----:B------:R-:W-:Y:S08]  /*0bc0*/  @!P0 BRA `(.L_x_3223) ;  /* 0x0000000000908947 */ /* 0x000ff00003800000 */
[----:B------:R-:W-:Y:S01]  /*0bd0*/  USHF.R.U32.HI UR7, URZ, 0x10, UR7 ;  /* 0x000000103f077899 */ /* 0x000fe20008011607 */
[----:B------:R-:W-:-:S03]  /*0be0*/  UMOV UR4, URZ ;  /* 0x0000003f00047c82 */ /* 0x000fc60008000000 */
[----:B------:R-:W-:-:S11]  /*0bf0*/  UISETP.NE.AND UP0, UPT, UR7, URZ, UPT ;  /* 0x0000003f0700728c */ /* 0x000fd6000bf05270 */
[----:B------:R-:W-:Y:S02]  /*0c00*/  @!UP0 ULDC UR7, c[0x0][0x9f0] ;  /* 0x00027c0000078ab9 */ /* 0x000fe40000000800 */
[----:B------:R-:W-:Y:S01]  /*0c10*/  IMAD.U32 R3, RZ, RZ, UR7 ;  /* 0x00000007ff037e24 */ /* 0x000fe2000f8e00ff */
[----:B------:R-:W-:-:S04]  /*0c20*/  UIADD3 UR8, UR6, -0x1, UR7 ;  /* 0xffffffff06087890 */ /* 0x000fc8000fffe007 */
[-C--:B------:R-:W-:Y:S02]  /*0c30*/  IABS R0, R3.reuse ;  /* 0x0000000300007213 */ /* 0x080fe40000000000 */
[----:B------:R-:W-:Y:S01]  /*0c40*/  IMAD.U32 R4, RZ, RZ, UR8 ;  /* 0x00000008ff047e24 */ /* 0x000fe2000f8e00ff */
[----:B------:R-:W-:Y:S01]  /*0c50*/  IABS R5, R3 ;  /* 0x0000000300057213 */ /* 0x000fe20000000000 */
[----:B------:R-:W-:Y:S01]  /*0c60*/  ULOP3.LUT UR8, UR8, UR7, URZ, 0x3c, !UPT ;  /* 0x0000000708087292 */ /* 0x000fe2000f8e3c3f */
[----:B------:R-:W-:Y:S02]  /*0c70*/  R2UR UR12, R0 ;  /* 0x00000000000c72ca */ /* 0x000fe400000e0000 */
[----:B------:R-:W-:-:S05]  /*0c80*/  IABS R4, R4 ;  /* 0x0000000400047213 */ /* 0x000fca0000000000 */
[----:B------:R-:W-:-:S05]  /*0c90*/  IMAD.MOV.U32 R3, RZ, RZ, R4 ;  /* 0x000000ffff037224 */ /* 0x000fca00078e0004 */
[----:B------:R-:W-:Y:S01]  /*0ca0*/  R2UR UR11, R3 ;  /* 0x00000000030b72ca */ /* 0x000fe200000e0000 */
[----:B------:R-:W1:Y:S08]  /*0cb0*/  I2F.RP R0, UR12 ;  /* 0x0000000c00007d06 */ /* 0x000e700008209400 */
[----:B-1----:R-:W0:Y:S02]  /*0cc0*/  MUFU.RCP R0, R0 ;  /* 0x0000000000007308 */ /* 0x002e240000001000 */
[----:B0-----:R-:W-:Y:S01]  /*0cd0*/  VIADD R2, R0, 0xffffffe ;  /* 0x0ffffffe00027836 */ /* 0x001fe20000000000 */
[----:B------:R-:W-:-:S05]  /*0ce0*/  IADD3 R0, RZ, -R5, RZ ;  /* 0x80000005ff007210 */ /* 0x000fca0007ffe0ff */
        /* <DEDUP_REMOVED lines=18> */
.L_x_3223:
[----:B------:R-:W-:Y:S01]  /*0e10*/  UIMAD UR5, UR9, UR4, URZ ;  /* 0x00000004090572a4 */ /* 0x000fe2000f8e023f */
[----:B------:R-:W-:Y:S01]  /*0e20*/  IMAD.U32 R0, RZ, RZ, UR6 ;  /* 0x00000006ff007e24 */ /* 0x000fe2000f8e00ff */
[----:B0-----:R-:W0:Y:S01]  /*0e30*/  S2R R2, SR_TID.X ;  /* 0x0000000000027919 */ /* 0x001e220000002100 */
[----:B------:R-:W-:Y:S01]  /*0e40*/  IMAD.U32 R3, RZ, RZ, UR4 ;  /* 0x00000004ff037e24 */ /* 0x000fe2000f8e00ff */
[----:B------:R-:W-:Y:S01]  /*0e50*/  PLOP3.LUT P0, PT, PT, PT, PT, 0x80, 0x0 ;  /* 0x000000000000781c */ /* 0x000fe20003f0f070 */
[----:B------:R-:W-:Y:S01]  /*0e60*/  IMAD.MOV.U32 R4, RZ, RZ, RZ ;  /* 0x000000ffff047224 */ /* 0x000fe200078e00ff */
[----:B------:R-:W-:Y:S01]  /*0e70*/  CS2R R118, SRZ ;  /* 0x0000000000767805 */ /* 0x000fe2000001ff00 */
[----:B------:R-:W-:Y:S01]  /*0e80*/  IMAD.U32 R17, RZ, RZ, UR5 ;  /* 0x00000005ff117e24 */ /* 0x000fe2000f8e00ff */
[----:B------:R-:W-:Y:S02]  /*0e90*/  VIADDMNMX R0, R3, UR5, R0, PT ;  /* 0x0000000503007c46 */ /* 0x000fe4000b800100 */
[----:B------:R-:W-:-:S02]  /*0ea0*/  CS2R R116, SRZ ;  /* 0x0000000000747805 */ /* 0x000fc4000001ff00 */
[----:B------:R-:W-:Y:S02]  /*0eb0*/  CS2R R114, SRZ ;  /* 0x0000000000727805 */ /* 0x000fe4000001ff00 */
[----:B------:R-:W-:Y:S02]  /*0ec0*/  CS2R R112, SRZ ;  /* 0x0000000000707805 */ /* 0x000fe4000001ff00 */
[----:B------:R-:W-:Y:S02]  /*0ed0*/  R2UR UR38, R0 ;  /* 0x00000000002672ca */ /* 0x000fe400000e0000 */
        /* <DEDUP_REMOVED lines=12> */
[----:B------:R-:W-:Y:S01]  /*0fa0*/  UISETP.GT.AND UP0, UPT, UR38, UR5, UPT ;  /* 0x000000052600728c */ /* 0x000fe2000bf04270 */
[----:B------:R-:W-:Y:S02]  /*0fb0*/  CS2R R86, SRZ ;  /* 0x0000000000567805 */ /* 0x000fe4000001ff00 */
[----:B------:R-:W-:Y:S02]  /*0fc0*/  CS2R R84, SRZ ;  /* 0x0000000000547805 */ /* 0x000fe4000001ff00 */
[----:B------:R-:W-:-:S02]  /*0fd0*/  CS2R R82, SRZ ;  /* 0x0000000000527805 */ /* 0x000fc4000001ff00 */
[----:B------:R-:W-:Y:S02]  /*0fe0*/  CS2R R80, SRZ ;  /* 0x0000000000507805 */ /* 0x000fe4000001ff00 */
[----:B------:R-:W-:Y:S02]  /*0ff0*/  CS2R R78, SRZ ;  /* 0x00000000004e7805 */ /* 0x000fe4000001ff00 */
[----:B------:R-:W-:Y:S02]  /*1000*/  PLOP3.LUT P1, PT, PT, PT, UP0, 0x80, 0x0 ;  /* 0x000000000000781c */ /* 0x000fe40003f2f008 */
        /* <DEDUP_REMOVED lines=65> */
.L_x_3225:
[----:B------:R-:W-:Y:S02]  /*1420*/  R2UR UR4, R16 ;  /* 0x00000000100472ca */ /* 0x000fe400000e0000 */
[----:B------:R-:W-:-:S11]  /*1430*/  SHF.L.U32 R0, RZ, 0x1f, RZ ;  /* 0x0000001fff007819 */ /* 0x000fd600000006ff */
[----:B------:R-:W0:Y:S02]  /*1440*/  SYNCS.PHASECHK.TRANS64.TRYWAIT P0, [UR4+0x36800], R0 ;  /* 0x03680000ff0075a7 */ /* 0x000e240008000144 */
[----:B0-----:R-:W-:Y:S05]  /*1450*/  @!P0 BRA `(.L_x_3226) ;  /* 0x000000fc00e48947 */ /* 0x001fea0003800000 */
.L_x_3337:
[----:B------:R-:W2:Y:S02]  /*1460*/  LDL R2, [R1+0x8] ;  /* 0x0000080001027983 */ /* 0x000ea40000100800 */
[----:B--2---:R-:W-:-:S13]  /*1470*/  R2UR UR4, R2 ;  /* 0x00000000020472ca */ /* 0x004fda00000e0000 */
[----:B------:R-:W-:-:S06]  /*1480*/  ULOP3.LUT UR4, UR4, 0x1, URZ, 0xfc, !UPT ;  /* 0x0000000104047892 */ /* 0x000fcc000f8efc3f */
[----:B------:R-:W-:-:S05]  /*1490*/  IMAD.U32 R2, RZ, RZ, UR4 ;  /* 0x00000004ff027e24 */ /* 0x000fca000f8e00ff */
[----:B------:R-:W-:-:S13]  /*14a0*/  ISETP.NE.AND P0, PT, R2, 0x3, PT ;  /* 0x000000030200780c */ /* 0x000fda0003f05270 */
[----:B------:R-:W-:Y:S05]  /*14b0*/  @!P0 BRA `(.L_x_3227) ;  /* 0x0000000000048947 */ /* 0x000fea0003800000 */
[----:B------:R-:W-:Y:S01]  /*14c0*/  BPT.TRAP 0x1 ;  /* 0x000000040000795c */ /* 0x000fe20000300000 */
.L_x_3227:
[----:B------:R-:W-:-:S13]  /*14d0*/  R2UR UR4, R16 ;  /* 0x00000000100472ca */ /* 0x000fda00000e0000 */
[----:B------:R1:W2:Y:S01]  /*14e0*/  SYNCS.PHASECHK.TRANS64.TRYWAIT P2, [UR4+0x36830], R0 ;  /* 0x03683000ff0075a7 */ /* 0x0002a20008040144 */
[----:B------:R-:W-:Y:S05]  /*14f0*/  @!P0 BRA `(.L_x_3228) ;  /* 0x0000000000048947 */ /* 0x000fea0003800000 */
[----:B------:R-:W-:Y:S01]  /*1500*/  BPT.TRAP 0x1 ;  /* 0x000000040000795c */ /* 0x000fe20000300000 */
.L_x_3228:
        /* <DEDUP_REMOVED lines=8> */
.L_x_3229:
        /* <DEDUP_REMOVED lines=18> */
[----:B------:R-:W-:Y:S01]  /*16b0*/  UIADD3 UR4, UR42, 0x21400, URZ ;  /* 0x000214002a047890 */ /* 0x000fe2000fffe03f */
[C---:B------:R-:W-:Y:S01]  /*16c0*/  R2UR UR16, R4.reuse ;  /* 0x00000000041072ca */ /* 0x040fe200000e0000 */
[----:B------:R-:W-:Y:S01]  /*16d0*/  UMOV UR7, 0x40000040 ;  /* 0x4000004000077882 */ /* 0x000fe20000000000 */
[C---:B------:R-:W-:Y:S01]  /*16e0*/  R2UR UR17, R5.reuse ;  /* 0x00000000051172ca */ /* 0x040fe200000e0000 */
[----:B------:R-:W-:Y:S01]  /*16f0*/  USHF.R.U32.HI UR4, URZ, 0x4, UR4 ;  /* 0x000000043f047899 */ /* 0x000fe20008011604 */
[----:B------:R-:W-:Y:S01]  /*1700*/  R2UR UR20, R4 ;  /* 0x00000000041472ca */ /* 0x000fe200000e0000 */
[----:B------:R-:W-:Y:S01]  /*1710*/  UMOV UR29, 0x40000040 ;  /* 0x40000040001d7882 */ /* 0x000fe20000000000 */
[C---:B------:R-:W-:Y:S01]  /*1720*/  R2UR UR21, R5.reuse ;  /* 0x00000000051572ca */ /* 0x040fe200000e0000 */
[----:B------:R-:W-:Y:S01]  /*1730*/  ULOP3.LUT UR4, UR4, 0x3fff, URZ, 0xc0, !UPT ;  /* 0x00003fff04047892 */ /* 0x000fe2000f8ec03f */
[----:B------:R-:W-:Y:S01]  /*1740*/  R2UR UR5, R5 ;  /* 0x00000000050572ca */ /* 0x000fe200000e0000 */
[----:B------:R-:W-:Y:S01]  /*1750*/  UMOV UR31, 0x40000040 ;  /* 0x40000040001f7882 */ /* 0x000fe20000000000 */
[----:B------:R-:W-:Y:S01]  /*1760*/  UMOV UR33, 0x40000040 ;  /* 0x4000004000217882 */ /* 0x000fe20000000000 */
[----:B------:R-:W-:Y:S01]  /*1770*/  ULOP3.LUT UR61, UR4, 0x10000, URZ, 0xfc, !UPT ;  /* 0x00010000043d7892 */ /* 0x000fe2000f8efc3f */
[----:B------:R-:W-:Y:S01]  /*1780*/  LOP3.LUT R22, R22, 0xffffff80, RZ, 0xc0, !PT ;  /* 0xffffff8016167812 */ /* 0x000fe200078ec0ff */
[----:B------:R-:W-:Y:S01]  /*1790*/  UMOV UR35, 0x40000040 ;  /* 0x4000004000237882 */ /* 0x000fe20000000000 */
[----:B------:R-:W-:Y:S01]  /*17a0*/  UMOV UR37, 0x40000040 ;  /* 0x4000004000257882 */ /* 0x000fe20000000000 */
[----:B------:R-:W-:Y:S01]  /*17b0*/  UIADD3 UR4, UR61, 0x80, URZ ;  /* 0x000000803d047890 */ /* 0x000fe2000fffe03f */
[----:B01----:R-:W-:Y:S01]  /*17c0*/  IMAD.MOV.U32 R0, RZ, RZ, -0x2 ;  /* 0xfffffffeff007424 */ /* 0x003fe200078e00ff */
[----:B------:R-:W-:Y:S01]  /*17d0*/  UIADD3 UR14, UR61, 0x180, URZ ;  /* 0x000001803d0e7890 */ /* 0x000fe2000fffe03f */
[----:B------:R-:W-:Y:S01]  /*17e0*/  IMAD.IADD R22, R19, 0x1, -R22 ;  /* 0x0000000113167824 */ /* 0x000fe200078e0a16 */
[----:B------:R-:W-:Y:S01]  /*17f0*/  UMOV UR10, UR61 ;  /* 0x0000003d000a7c82 */ /* 0x000fe20008000000 */
[----:B------:R-:W-:Y:S01]  /*1800*/  UIADD3 UR18, UR61, 0x200, URZ ;  /* 0x000002003d127890 */ /* 0x000fe2000fffe03f */
[----:B------:R-:W-:Y:S01]  /*1810*/  HGMMA.64x16x16.F32 R72, gdesc[UR8], RZ, !UPT, gsb0 ;  /* 0x00200000084879f0 */ /* 0x000fe2000c0008ff */
[C---:B------:R-:W-:Y:S01]  /*1820*/  R2UR UR8, R4.reuse ;  /* 0x00000000040872ca */ /* 0x040fe200000e0000 */
[----:B------:R-:W-:Y:S01]  /*1830*/  UMOV UR10, UR4 ;  /* 0x00000004000a7c82 */ /* 0x000fe20008000000 */
[----:B------:R-:W-:Y:S01]  /*1840*/  R2UR UR9, R5 ;  /* 0x00000000050972ca */ /* 0x000fe200000e0000 */
[----:B------:R-:W-:Y:S01]  /*1850*/  UMOV UR11, 0x40000040 ;  /* 0x40000040000b7882 */ /* 0x000fe20000000000 */
[----:B------:R-:W-:Y:S01]  /*1860*/  UIADD3 UR4, UR61, 0x100, URZ ;  /* 0x000001003d047890 */ /* 0x000fe2000fffe03f */
[----:B------:R-:W-:Y:S01]  /*1870*/  SHF.R.S32.HI R3, RZ, 0x1f, R22 ;  /* 0x0000001fff037819 */ /* 0x000fe20000011416 */
[----:B------:R-:W-:Y:S01]  /*1880*/  UIADD3 UR22, UR61, 0x280, URZ ;  /* 0x000002803d167890 */ /* 0x000fe2000fffe03f */
[----:B------:R-:W-:Y:S01]  /*1890*/  IMAD.U32 R2, RZ, RZ, UR38 ;  /* 0x00000026ff027e24 */ /* 0x000fe2000f8e00ff */
[----:B------:R-:W-:Y:S01]  /*18a0*/  UIADD3 UR6, UR61, 0x300, URZ ;  /* 0x000003003d067890 */ /* 0x000fe2000fffe03f */
[----:B------:R-:W-:Y:S01]  /*18b0*/  LEA.HI R3, R3, R22, RZ, 0x2 ;  /* 0x0000001603037211 */ /* 0x000fe200078f10ff */
[----:B------:R-:W-:Y:S01]  /*18c0*/  UIADD3 UR30, UR61, 0x380, URZ ;  /* 0x000003803d1e7890 */ /* 0x000fe2000fffe03f */
[----:B------:R-:W-:Y:S01]  /*18d0*/  P2R R80, PR, RZ, 0x2 ;  /* 0x00000002ff507803 */ /* 0x000fe20000000000 */
[----:B------:R-:W-:Y:S01]  /*18e0*/  UMOV UR26, UR4 ;  /* 0x00000004001a7c82 */ /* 0x000fe20008000000 */
[----:B------:R-:W-:Y:S01]  /*18f0*/  R2UR UR4, R4 ;  /* 0x00000000040472ca */ /* 0x000fe200000e0000 */
[----:B------:R-:W-:Y:S01]  /*1900*/  UIADD3 UR34, UR61, 0x382, URZ ;  /* 0x000003823d227890 */ /* 0x000fe2000fffe03f */
[----:B------:R-:W-:Y:S01]  /*1910*/  LOP3.LUT R3, R3, 0x7ffffffc, RZ, 0xc0, !PT ;  /* 0x7ffffffc03037812 */ /* 0x000fe200078ec0ff */
[----:B------:R-:W-:Y:S01]  /*1920*/  UMOV UR41, 0x40000040 ;  /* 0x4000004000297882 */ /* 0x000fe20000000000 */
[----:B------:R-:W-:Y:S01]  /*1930*/  UMOV UR45, 0x40000040 ;  /* 0x40000040002d7882 */ /* 0x000fe20000000000 */
[----:B------:R-:W-:Y:S01]  /*1940*/  UMOV UR49, 0x40000040 ;  /* 0x4000004000317882 */ /* 0x000fe20000000000 */
[----:B------:R-:W-:Y:S01]  /*1950*/  UMOV UR53, 0x40000040 ;  /* 0x4000004000357882 */ /* 0x000fe20000000000 */
[----:B------:R-:W-:Y:S01]  /*1960*/  UMOV UR57, 0x40000040 ;  /* 0x4000004000397882 */ /* 0x000fe20000000000 */
[----:B------:R-:W-:Y:S01]  /*1970*/  IADD3 R3, R22, -R3, RZ ;  /* 0x8000000316037210 */ /* 0x000fe20007ffe0ff */
[----:B------:R-:W-:Y:S01]  /*1980*/  UIADD3 UR38, UR38, -0x2, URZ ;  /* 0xfffffffe26267890 */ /* 0x000fe2000fffe03f */
[----:B------:R-:W-:Y:S01]  /*1990*/  P2R R82, PR, RZ, 0x1 ;  /* 0x00000001ff527803 */ /* 0x000fe20000000000 */
[--C-:B------:R-:W-:Y:S01]  /*19a0*/  IMAD.MOV.U32 R117, RZ, RZ, R119.reuse ;  /* 0x000000ffff757224 */ /* 0x100fe200078e0077 */
[-C--:B------:R-:W-:Y:S01]  /*19b0*/  MOV R118, R119.reuse ;  /* 0x0000007700767202 */ /* 0x080fe20000000f00 */
[----:B------:R-:W-:Y:S01]  /*19c0*/  IMAD R3, R3, R0, 0x70 ;  /* 0x0000007003037424 */ /* 0x000fe200078e0200 */
[-C--:B------:R-:W-:Y:S01]  /*19d0*/  MOV R110, R119.reuse ;  /* 0x00000077006e7202 */ /* 0x080fe20000000f00 */
[--C-:B------:R-:W-:Y:S01]  /*19e0*/  IMAD.MOV.U32 R116, RZ, RZ, R119.reuse ;  /* 0x000000ffff747224 */ /* 0x100fe200078e0077 */
[-C--:B------:R-:W-:Y:S01]  /*19f0*/  MOV R102, R119.reuse ;  /* 0x0000007700667202 */ /* 0x080fe20000000f00 */
[----:B------:R-:W-:Y:S01]  /*1a00*/  VIADD R3, R3, UR39 ;  /* 0x0000002703037c36 */ /* 0x000fe20008000000 */
[-C--:B------:R-:W-:Y:S01]  /*1a10*/  MOV R94, R119.reuse ;  /* 0x00000077005e7202 */ /* 0x080fe20000000f00 */
[----:B------:R-:W-:Y:S01]  /*1a20*/  IMAD.MOV.U32 R114, RZ, RZ, R119 ;  /* 0x000000ffff727224 */ /* 0x000fe200078e0077 */
[----:B------:R-:W-:Y:S01]  /*1a30*/  MOV R86, R119 ;  /* 0x0000007700567202 */ /* 0x000fe20000000f00 */
[----:B------:R-:W-:-:S02]  /*1a40*/  IMAD R2, R2, -0x70, R3 ;  /* 0xffffff9002027824 */ /* 0x000fc400078e0203 */
[--C-:B------:R-:W-:Y:S02]  /*1a50*/  IMAD.MOV.U32 R112, RZ, RZ, R119.reuse ;  /* 0x000000ffff707224 */ /* 0x100fe400078e0077 */
[--C-:B------:R-:W-:Y:S01]  /*1a60*/  IMAD.MOV.U32 R108, RZ, RZ, R119.reuse ;  /* 0x000000ffff6c7224 */ /* 0x100fe200078e0077 */
[C---:B------:R-:W-:Y:S01]  /*1a70*/  ISETP.GT.AND P2, PT, R2.reuse, RZ, PT ;  /* 0x000000ff0200720c */ /* 0x040fe20003f44270 */
[--C-:B------:R-:W-:Y:S01]  /*1a80*/  IMAD.MOV.U32 R106, RZ, RZ, R119.reuse ;  /* 0x000000ffff6a7224 */ /* 0x100fe200078e0077 */
[C---:B------:R-:W-:Y:S01]  /*1a90*/  ISETP.GT.AND P3, PT, R2.reuse, 0x1, PT ;  /* 0x000000010200780c */ /* 0x040fe20003f64270 */
[--C-:B------:R-:W-:Y:S01]  /*1aa0*/  IMAD.MOV.U32 R104, RZ, RZ, R119.reuse ;  /* 0x000000ffff687224 */ /* 0x100fe200078e0077 */
[C---:B------:R-:W-:Y:S01]  /*1ab0*/  ISETP.GT.AND P4, PT, R2.reuse, 0x8, PT ;  /* 0x000000080200780c */ /* 0x040fe20003f84270 */
[--C-:B------:R-:W-:Y:S01]  /*1ac0*/  IMAD.MOV.U32 R100, RZ, RZ, R119.reuse ;  /* 0x000000ffff647224 */ /* 0x100fe200078e0077 */
[C---:B------:R-:W-:Y:S01]  /*1ad0*/  ISETP.GT.AND P5, PT, R2.reuse, 0x9, PT ;  /* 0x000000090200780c */ /* 0x040fe20003fa4270 */
[--C-:B------:R-:W-:Y:S01]  /*1ae0*/  IMAD.MOV.U32 R98, RZ, RZ, R119.reuse ;  /* 0x000000ffff627224 */ /* 0x100fe200078e0077 */
[C---:B------:R-:W-:Y:S01]  /*1af0*/  ISETP.GT.AND P6, PT, R2.reuse, 0x21, PT ;  /* 0x000000210200780c */ /* 0x040fe20003fc4270 */
[--C-:B------:R-:W-:Y:S01]  /*1b00*/  IMAD.MOV.U32 R96, RZ, RZ, R119.reuse ;  /* 0x000000ffff607224 */ /* 0x100fe200078e0077 */
[----:B------:R-:W-:Y:S01]  /*1b10*/  ISETP.GT.AND P1, PT, R2, 0x49, PT ;  /* 0x000000490200780c */ /* 0x000fe20003f24270 */
[----:B------:R-:W-:Y:S01]  /*1b20*/  IMAD.MOV.U32 R92, RZ, RZ, R119 ;  /* 0x000000ffff5c7224 */ /* 0x000fe200078e0077 */
[----:B------:R-:W-:-:S02]  /*1b30*/  WARPGROUP.DEPBAR.LE gsb0, 0x0 ;  /* 0x00008000000079c5 */ /* 0x000fc40000010000 */
[----:B------:R-:W-:Y:S01]  /*1b40*/  WARPGROUP.ARRIVE ;  /* 0x00000000000079c5 */ /* 0x000fe20000000000 */
[----:B------:R-:W-:Y:S01]  /*1b50*/  ISETP.GT.AND P0, PT, R2, 0x50, PT ;  /* 0x000000500200780c */ /* 0x000fe20003f04270 */
[--C-:B------:R-:W-:Y:S02]  /*1b60*/  IMAD.MOV.U32 R90, RZ, RZ, R119.reuse ;  /* 0x000000ffff5a7224 */ /* 0x100fe400078e0077 */
[--C-:B------:R-:W-:Y:S02]  /*1b70*/  IMAD.MOV.U32 R88, RZ, RZ, R119.reuse ;  /* 0x000000ffff587224 */ /* 0x100fe400078e0077 */
[----:B------:R-:W-:Y:S01]  /*1b80*/  HGMMA.64x16x16.F32 R64, gdesc[UR8], RZ, !UPT, gsb0 ;  /* 0x00200000084079f0 */ /* 0x000fe2000c0008ff */
[----:B------:R-:W-:Y:S01]  /*1b90*/  R2UR UR8, R4 ;  /* 0x00000000040872ca */ /* 0x000fe200000e0000 */
[----:B------:R-:W-:Y:S01]  /*1ba0*/  UIADD3 UR9, UR61, 0x504, URZ ;  /* 0x000005043d097890 */ /* 0x000fe2000fffe03f */
[----:B------:R-:W-:Y:S01]  /*1bb0*/  IMAD.MOV.U32 R84, RZ, RZ, R119 ;  /* 0x000000ffff547224 */ /* 0x000fe200078e0077 */
[----:B------:R-:W-:Y:S01]  /*1bc0*/  UIADD3 UR10, UR61, 0x584, URZ ;  /* 0x000005843d0a7890 */ /* 0x000fe2000fffe03f */
[----:B------:R-:W-:-:S09]  /*1bd0*/  UMOV UR11, 0x40000040 ;  /* 0x40000040000b7882 */ /* 0x000fd20000000000 */
[----:B------:R-:W-:Y:S02]  /*1be0*/  UIADD3 UR28, UR8, 0x400, URZ ;  /* 0x00000400081c7890 */ /* 0x000fe4000fffe03f */
[----:B------:R-:W-:Y:S02]  /*1bf0*/  UIADD3 UR32, UR8, 0x402, URZ ;  /* 0x0000040208207890 */ /* 0x000fe4000fffe03f */
[----:B------:R-:W-:Y:S02]  /*1c00*/  UIADD3 UR36, UR8, 0x404, URZ ;  /* 0x0000040408247890 */ /* 0x000fe4000fffe03f */
[----:B------:R-:W-:Y:S02]  /*1c10*/  UIADD3 UR40, UR8, 0x406, URZ ;  /* 0x0000040608287890 */ /* 0x000fe4000fffe03f */
[----:B------:R-:W-:Y:S02]  /*1c20*/  UIADD3 UR44, UR8, 0x800, URZ ;  /* 0x00000800082c7890 */ /* 0x000fe4000fffe03f */
[----:B------:R-:W-:-:S02]  /*1c30*/  UIADD3 UR48, UR8, 0x802, URZ ;  /* 0x0000080208307890 */ /* 0x000fc4000fffe03f */
[----:B------:R-:W-:Y:S02]  /*1c40*/  UIADD3 UR52, UR8, 0x804, URZ ;  /* 0x0000080408347890 */ /* 0x000fe4000fffe03f */
[----:B------:R-:W-:Y:S01]  /*1c50*/  UIADD3 UR56, UR8, 0x806, URZ ;  /* 0x0000080608387890 */ /* 0x000fe2000fffe03f */
        /* <DEDUP_REMOVED lines=9> */
[----:B------:R-:W-:Y:S03]  /*1cf0*/  HGMMA.64x16x16.F32 R48, gdesc[UR12], RZ, !UPT, gsb0 ;  /* 0x002000000c3079f0 */ /* 0x000fe6000c0008ff */
        /* <DEDUP_REMOVED lines=14> */
[----:B------:R-:W-:Y:S01]  /*1de0*/  UIADD3 UR8, UR61, 0x884, URZ ;  /* 0x000008843d087890 */ /* 0x000fe2000fffe03f */
        /* <DEDUP_REMOVED lines=482> */
[----:B------:R-:W-:Y:S01]  /*3c10*/  IMAD.MOV.U32 R72, RZ, RZ, R119 ;  /* 0x000000ffff487224 */ /* 0x000fe200078e0077 */
[----:B------:R-:W-:Y:S02]  /*3c20*/  FSEL R79, R79, -INF , P5 ;  /* 0xff8000004f4f7808 */ /* 0x000fe40002800000 */
[----:B------:R-:W-:-:S02]  /*3c30*/  ISETP.GT.AND P2, PT, R2, 0x10, PT ;  /* 0x000000100200780c */ /* 0x000fc40003f44270 */
[----:B------:R-:W-:Y:S02]  /*3c40*/  FMNMX.FTZ R0, R19, R0, !PT ;  /* 0x0000000013007209 */ /* 0x000fe40007810000 */
[----:B------:R-:W-:Y:S02]  /*3c50*/  FSEL R73, R73, -INF , P3 ;  /* 0xff80000049497808 */ /* 0x000fe40001800000 */
[----:B------:R-:W-:Y:S02]  /*3c60*/  ISETP.GT.AND P3, PT, R2, 0x11, PT ;  /* 0x000000110200780c */ /* 0x000fe40003f64270 */
[----:B------:R-:W-:Y:S02]  /*3c70*/  FMNMX.FTZ R0, R79, R0, !PT ;  /* 0x000000004f007209 */ /* 0x000fe40007810000 */
[----:B------:R-:W-:Y:S01]  /*3c80*/  FSEL R9, R76, -INF , P4 ;  /* 0xff8000004c097808 */ /* 0x000fe20002000000 */
[----:B------:R-:W-:Y:S01]  /*3c90*/  IMAD.MOV.U32 R76, RZ, RZ, R119 ;  /* 0x000000ffff4c7224 */ /* 0x000fe200078e0077 */
[----:B------:R-:W-:-:S02]  /*3ca0*/  ISETP.GT.AND P4, PT, R2, 0x18, PT ;  /* 0x000000180200780c */ /* 0x000fc40003f84270 */
[----:B------:R-:W-:Y:S02]  /*3cb0*/  FSEL R77, R77, -INF , P5 ;  /* 0xff8000004d4d7808 */ /* 0x000fe40002800000 */
[----:B------:R-:W-:Y:S02]  /*3cc0*/  ISETP.GT.AND P5, PT, R2, 0x19, PT ;  /* 0x000000190200780c */ /* 0x000fe40003fa4270 */
[----:B------:R-:W-:Y:S01]  /*3cd0*/  MOV R78, R119 ;  /* 0x00000077004e7202 */ /* 0x000fe20000000f00 */
[----:B------:R-:W-:Y:S02]  /*3ce0*/  WARPGROUP.DEPBAR.LE gsb0, 0x0 ;  /* 0x00008000000079c5 */ /* 0x000fe40000010000 */
[----:B------:R-:W-:Y:S01]  /*3cf0*/  WARPGROUP.ARRIVE ;  /* 0x00000000000079c5 */ /* 0x000fe20000000000 */
[----:B------:R-:W-:Y:S01]  /*3d00*/  FSEL R21, R66, -INF , P2 ;  /* 0xff80000042157808 */ /* 0x000fe20001000000 */
[----:B------:R-:W-:Y:S01]  /*3d10*/  IMAD.MOV.U32 R66, RZ, RZ, R119 ;  /* 0x000000ffff427224 */ /* 0x000fe200078e0077 */
[----:B------:R-:W-:-:S02]  /*3d20*/  FSEL R67, R67, -INF , P3 ;  /* 0xff80000043437808 */ /* 0x000fc40001800000 */
[----:B------:R-:W-:Y:S01]  /*3d30*/  FMNMX.FTZ R0, R21, R0, !PT ;  /* 0x0000000015007209 */ /* 0x000fe20007810000 */
[----:B------:R-:W-:Y:S01]  /*3d40*/  HGMMA.64x16x16.F32 R56, gdesc[UR4], R56, gsb0 ;  /* 0x00200000043879f0 */ /* 0x000fe20008000838 */
[----:B------:R-:W-:Y:S01]  /*3d50*/  UIADD3 UR6, UR61, 0x886, URZ ;  /* 0x000008863d067890 */ /* 0x000fe2000fffe03f */
[----:B------:R-:W-:Y:S01]  /*3d60*/  FSEL R23, R70, -INF , P4 ;  /* 0xff80000046177808 */ /* 0x000fe20002000000 */
[----:B------:R-:W-:Y:S01]  /*3d70*/  UMOV UR4, UR56 ;  /* 0x0000003800047c82 */ /* 0x000fe20008000000 */
[----:B------:R-:W-:Y:S01]  /*3d80*/  UMOV UR5, UR57 ;  /* 0x0000003900057c82 */ /* 0x000fe20008000000 */
[----:B------:R-:W-:Y:S01]  /*3d90*/  UMOV UR7, 0x40000040 ;  /* 0x4000004000077882 */ /* 0x000fe20000000000 */
[----:B------:R-:W-:Y:S02]  /*3da0*/  FMNMX.FTZ R0, R67, R0, !PT ;  /* 0x0000000043007209 */ /* 0x000fe40007810000 */
[----:B------:R-:W-:Y:S01]  /*3db0*/  FSEL R13, R64, -INF , P2 ;  /* 0xff800000400d7808 */ /* 0x000fe20001000000 */
[----:B------:R-:W-:Y:S01]  /*3dc0*/  IMAD.MOV.U32 R64, RZ, RZ, R119 ;  /* 0x000000ffff407224 */ /* 0x000fe200078e0077 */
[----:B------:R-:W-:-:S02]  /*3dd0*/  FSEL R71, R71, -INF , P5 ;  /* 0xff80000047477808 */ /* 0x000fc40002800000 */
[C---:B------:R-:W-:Y:S02]  /*3de0*/  ISETP.GT.AND P2, PT, R2.reuse, 0x20, PT ;  /* 0x000000200200780c */ /* 0x040fe40003f44270 */
[----:B------:R-:W-:Y:S02]  /*3df0*/  FMNMX.FTZ R0, R23, R0, !PT ;  /* 0x0000000017007209 */ /* 0x000fe40007810000 */
[----:B------:R-:W-:Y:S02]  /*3e00*/  FSEL R69, R69, -INF , P5 ;  /* 0xff80000045457808 */ /* 0x000fe40002800000 */
[----:B------:R-:W-:Y:S02]  /*3e10*/  FMNMX.FTZ R0, R71, R0, !PT ;  /* 0x0000000047007209 */ /* 0x000fe40007810000 */
[----:B------:R-:W-:Y:S02]  /*3e20*/  ISETP.GT.AND P5, PT, R2, 0x28, PT ;  /* 0x000000280200780c */ /* 0x000fe40003fa4270 */
        /* <DEDUP_REMOVED lines=19> */
[----:B------:R-:W-:Y:S02]  /*3f60*/  FSEL R63, R63, -INF , P4 ;  /* 0xff8000003f3f7808 */ /* 0x000fe40002000000 */
[----:B------:R-:W-:-:S02]  /*3f70*/  FMNMX.FTZ R0, R85, R0, !PT ;  /* 0x0000000055007209 */ /* 0x000fc40007810000 */
[----:B------:R-:W-:Y:S01]  /*3f80*/  FSEL R59, R56, -INF , P2 ;  /* 0xff800000383b7808 */ /* 0x000fe20001000000 */
[----:B------:R-:W-:Y:S01]  /*3f90*/  IMAD.MOV.U32 R56, RZ, RZ, R119 ;  /* 0x000000ffff387224 */ /* 0x000fe200078e0077 */
[C---:B------:R-:W-:Y:S02]  /*3fa0*/  ISETP.GT.AND P2, PT, R2.reuse, 0x31, PT ;  /* 0x000000310200780c */ /* 0x040fe40003f44270 */
[----:B------:R-:W-:Y:S02]  /*3fb0*/  FMNMX.FTZ R0, R63, R0, !PT ;  /* 0x000000003f007209 */ /* 0x000fe40007810000 */
[----:B------:R-:W-:Y:S02]  /*3fc0*/  FSEL R57, R57, -INF , P6 ;  /* 0xff80000039397808 */ /* 0x000fe40003000000 */
[----:B------:R-:W-:Y:S02]  /*3fd0*/  ISETP.GT.AND P6, PT, R2, 0x38, PT ;  /* 0x000000380200780c */ /* 0x000fe40003fc4270 */
[----:B------:R-:W-:-:S02]  /*3fe0*/  FSEL R61, R61, -INF , P4 ;  /* 0xff8000003d3d7808 */ /* 0x000fc40002000000 */
[----:B------:R-:W-:Y:S02]  /*3ff0*/  ISETP.GT.AND P4, PT, R2, 0x40, PT ;  /* 0x000000400200780c */ /* 0x000fe40003f84270 */
[----:B------:R-:W-:Y:S01]  /*4000*/  MOV R62, R119 ;  /* 0x00000077003e7202 */ /* 0x000fe20000000f00 */
[----:B------:R-:W-:Y:S02]  /*4010*/  WARPGROUP.DEPBAR.LE gsb0, 0x0 ;  /* 0x00008000000079c5 */ /* 0x000fe40000010000 */
[----:B------:R-:W-:Y:S01]  /*4020*/  WARPGROUP.ARRIVE ;  /* 0x00000000000079c5 */ /* 0x000fe20000000000 */
[----:B------:R-:W-:Y:S01]  /*4030*/  FSEL R87, R50, -INF , P3 ;  /* 0xff80000032577808 */ /* 0x000fe20001800000 */
[--C-:B------:R-:W-:Y:S01]  /*4040*/  IMAD.MOV.U32 R50, RZ, RZ, R119.reuse ;  /* 0x000000ffff327224 */ /* 0x100fe200078e0077 */
[----:B------:R-:W-:Y:S02]  /*4050*/  FSEL R89, R51, -INF , P2 ;  /* 0xff80000033597808 */ /* 0x000fe40001000000 */
[----:B------:R-:W-:Y:S01]  /*4060*/  FMNMX.FTZ R0, R87, R0, !PT ;  /* 0x0000000057007209 */ /* 0x000fe20007810000 */
[----:B------:R-:W-:Y:S01]  /*4070*/  HGMMA.64x16x16.F32 R40, gdesc[UR8], R40, gsb0 ;  /* 0x00200000082879f0 */ /* 0x000fe20008000828 */
[----:B------:R-:W-:Y:S01]  /*4080*/  FSEL R51, R60, -INF , P5 ;  /* 0xff8000003c337808 */ /* 0x000fe20002800000 */
[----:B------:R-:W-:Y:S01]  /*4090*/  IMAD.MOV.U32 R60, RZ, RZ, R119 ;  /* 0x000000ffff3c7224 */ /* 0x000fe200078e0077 */
[----:B------:R-:W-:-:S02]  /*40a0*/  ISETP.GT.AND P5, PT, R2, 0x39, PT ;  /* 0x000000390200780c */ /* 0x000fc40003fa4270 */
[----:B------:R-:W-:Y:S02]  /*40b0*/  FSEL R91, R54, -INF , P6 ;  /* 0xff800000365b7808 */ /* 0x000fe40003000000 */
[----:B------:R-:W-:Y:S02]  /*40c0*/  FMNMX.FTZ R0, R89, R0, !PT ;  /* 0x0000000059007209 */ /* 0x000fe40007810000 */
[----:B------:R-:W-:Y:S02]  /*40d0*/  FSEL R93, R55, -INF , P5 ;  /* 0xff800000375d7808 */ /* 0x000fe40002800000 */
[----:B------:R-:W-:Y:S02]  /*40e0*/  FMNMX.FTZ R0, R91, R0, !PT ;  /* 0x000000005b007209 */ /* 0x000fe40007810000 */
[----:B------:R-:W-:Y:S01]  /*40f0*/  FSEL R55, R48, -INF , P3 ;  /* 0xff80000030377808 */ /* 0x000fe20001800000 */
[----:B------:R-:W-:Y:S01]  /*4100*/  IMAD.MOV.U32 R48, RZ, RZ, R119 ;  /* 0x000000ffff307224 */ /* 0x000fe200078e0077 */
[----:B------:R-:W-:-:S02]  /*4110*/  ISETP.GT.AND P3, PT, R2, 0x41, PT ;  /* 0x000000410200780c */ /* 0x000fc40003f64270 */
[----:B------:R-:W-:Y:S02]  /*4120*/  FMNMX.FTZ R0, R93, R0, !PT ;  /* 0x000000005d007209 */ /* 0x000fe40007810000 */
[----:B------:R-:W-:Y:S02]  /*4130*/  FSEL R49, R49, -INF , P2 ;  /* 0xff80000031317808 */ /* 0x000fe40001000000 */
[C---:B------:R-:W-:Y:S02]  /*4140*/  ISETP.GT.AND P2, PT, R2.reuse, 0x48, PT ;  /* 0x000000480200780c */ /* 0x040fe40003f44270 */
        /* <DEDUP_REMOVED lines=14> */
[----:B------:R-:W-:-:S02]  /*4230*/  FMNMX.FTZ R0, R97, R0, !PT ;  /* 0x0000000061007209 */ /* 0x000fc40007810000 */
[----:B------:R-:W-:Y:S02]  /*4240*/  FSEL R101, R47, -INF , P1 ;  /* 0xff8000002f657808 */ /* 0x000fe40000800000 */
[----:B------:R-:W-:Y:S02]  /*4250*/  FMNMX.FTZ R0, R99, R0, !PT ;  /* 0x0000000063007209 */ /* 0x000fe40007810000 */
[C---:B------:R-:W-:Y:S02]  /*4260*/  ISETP.GT.AND P1, PT, R2.reuse, 0x51, PT ;  /* 0x000000510200780c */ /* 0x040fe40003f24270 */
[----:B------:R-:W-:Y:S02]  /*4270*/  FMNMX.FTZ R0, R101, R0, !PT ;  /* 0x0000000065007209 */ /* 0x000fe40007810000 */
[----:B------:R-:W-:Y:S02]  /*4280*/  FSEL R41, R41, -INF , P3 ;  /* 0xff80000029297808 */ /* 0x000fe40001800000 */
[----:B------:R-:W-:-:S02]  /*4290*/  ISETP.GT.AND P3, PT, R2, 0x60, PT ;  /* 0x000000600200780c */ /* 0x000fc40003f64270 */
[----:B------:R-:W-:Y:S02]  /*42a0*/  FSEL R47, R40, -INF , P4 ;  /* 0xff800000282f7808 */ /* 0x000fe40002000000 */
[----:B------:R-:W-:Y:S02]  /*42b0*/  ISETP.GT.AND P4, PT, R2, 0x61, PT ;  /* 0x000000610200780c */ /* 0x000fe40003f84270 */
[----:B------:R-:W-:Y:S01]  /*42c0*/  FSEL R43, R52, -INF , P6 ;  /* 0xff800000342b7808 */ /* 0x000fe20003000000 */
[----:B------:R-:W-:Y:S01]  /*42d0*/  IMAD.MOV.U32 R52, RZ, RZ, R119 ;  /* 0x000000ffff347224 */ /* 0x000fe200078e0077 */
[----:B------:R-:W-:Y:S02]  /*42e0*/  ISETP.GT.AND P6, PT, R2, 0x69, PT ;  /* 0x000000690200780c */ /* 0x000fe40003fc4270 */
[----:B------:R-:W-:Y:S02]  /*42f0*/  P2R R22, PR, RZ, 0x2 ;  /* 0x00000002ff167803 */ /* 0x000fe40000000000 */
[----:B------:R-:W-:Y:S01]  /*4300*/  MOV R46, R119 ;  /* 0x00000077002e7202 */ /* 0x000fe20000000f00 */
[----:B------:R-:W-:-:S02]  /*4310*/  WARPGROUP.DEPBAR.LE gsb0, 0x0 ;  /* 0x00008000000079c5 */ /* 0x000fc40000010000 */
[----:B------:R-:W-:Y:S01]  /*4320*/  WARPGROUP.ARRIVE ;  /* 0x00000000000079c5 */ /* 0x000fe20000000000 */
[----:B------:R-:W-:Y:S02]  /*4330*/  FSEL R103, R34, -INF , P0 ;  /* 0xff80000022677808 */ /* 0x000fe40000000000 */
[----:B------:R-:W-:Y:S02]  /*4340*/  ISETP.GT.AND P0, PT, R2, 0x58, PT ;  /* 0x000000580200780c */ /* 0x000fe40003f04270 */
[----:B------:R-:W-:Y:S01]  /*4350*/  FSEL R105, R35, -INF , P1 ;  /* 0xff80000023697808 */ /* 0x000fe20000800000 */
[----:B------:R-:W-:Y:S01]  /*4360*/  HGMMA.64x16x16.F32 R24, gdesc[UR4], R24, gsb0 ;  /* 0x00200000041879f0 */ /* 0x000fe20008000818 */
[----:B------:R-:W-:Y:S01]  /*4370*/  FMNMX.FTZ R0, R103, R0, !PT ;  /* 0x0000000067007209 */ /* 0x000fe20007810000 */
[----:B------:R-:W-:Y:S01]  /*4380*/  ULDC UR4, c[0x0][0x988] ;  /* 0x0002620000047ab9 */ /* 0x000fe20000000800 */
[----:B------:R-:W-:Y:S02]  /*4390*/  FSEL R35, R44, -INF , P2 ;  /* 0xff8000002c237808 */ /* 0x000fe40001000000 */
[----:B------:R-:W-:-:S02]  /*43a0*/  ISETP.GT.AND P2, PT, R2, 0x59, PT ;  /* 0x000000590200780c */ /* 0x000fc40003f44270 */
[----:B------:R-:W-:Y:S02]  /*43b0*/  FSEL R107, R38, -INF , P0 ;  /* 0xff800000266b7808 */ /* 0x000fe40000000000 */
[----:B------:R-:W-:Y:S02]  /*43c0*/  FMNMX.FTZ R0, R105, R0, !PT ;  /* 0x0000000069007209 */ /* 0x000fe40007810000 */
[----:B------:R-:W-:Y:S02]  /*43d0*/  FSEL R39, R39, -INF , P2 ;  /* 0xff80000027277808 */ /* 0x000fe40001000000 */
[----:B------:R-:W-:Y:S02]  /*43e0*/  FMNMX.FTZ R0, R107, R0, !PT ;  /* 0x000000006b007209 */ /* 0x000fe40007810000 */
[----:B------:R-:W-:Y:S02]  /*43f0*/  P2R R20, PR, RZ, 0x1 ;  /* 0x00000001ff147803 */ /* 0x000fe40000000000 */
[----:B------:R-:W-:-:S02]  /*4400*/  FMNMX.FTZ R0, R39, R0, !PT ;  /* 0x0000000027007209 */ /* 0x000fc40007810000 */
[C---:B------:R-:W-:Y:S02]  /*4410*/  ISETP.GT.AND P0, PT, R2.reuse, 0x49, PT ;  /* 0x000000490200780c */ /* 0x040fe40003f04270 */
[----:B------:R-:W-:Y:S02]  /*4420*/  ISETP.GT.AND P1, PT, R2, 0x50, PT ;  /* 0x000000500200780c */ /* 0x000fe40003f24270 */
[----:B------:R-:W-:Y:S02]  /*4430*/  FSEL R45, R45, -INF , P0 ;  /* 0xff8000002d2d7808 */ /* 0x000fe40000000000 */
[----:B------:R-:W-:Y:S02]  /*4440*/  P2R R14, PR, RZ, 0x4 ;  /* 0x00000004ff0e7803 */ /* 0x000fe40000000000 */
[----:B------:R-:W-:Y:S01]  /*4450*/  ISETP.NE.AND P0, PT, R20, RZ, PT ;  /* 0x000000ff1400720c */ /* 0x000fe20003f05270 */
[----:B------:R-:W-:Y:S02]  /*4460*/  WARPGROUP.DEPBAR.LE gsb0, 0x0 ;  /* 0x00008000000079c5 */ /* 0x000fe40000010000 */
[----:B------:R-:W-:-:S02]  /*4470*/  FSEL R109, R26, -INF , P3 ;  /* 0xff8000001a6d7808 */ /* 0x000fc40001800000 */
[----:B------:R-:W-:Y:S02]  /*4480*/  FSEL R111, R27, -INF , P4 ;  /* 0xff8000001b6f7808 */ /* 0x000fe40002000000 */
[----:B------:R-:W-:Y:S02]  /*4490*/  FMNMX.FTZ R0, R109, R0, !PT ;  /* 0x000000006d007209 */ /* 0x000fe40007810000 */
[----:B------:R-:W-:Y:S02]  /*44a0*/  FSEL R113, R30, -INF , P5 ;  /* 0xff8000001e717808 */ /* 0x000fe40002800000 */
[----:B------:R-:W-:Y:S02]  /*44b0*/  FMNMX.FTZ R0, R111, R0, !PT ;  /* 0x000000006f007209 */ /* 0x000fe40007810000 */
[----:B------:R-:W-:Y:S02]  /*44c0*/  FSEL R115, R31, -INF , P6 ;  /* 0xff8000001f737808 */ /* 0x000fe40003000000 */
[----:B------:R-:W-:-:S02]  /*44d0*/  FMNMX.FTZ R0, R113, R0, !PT ;  /* 0x0000000071007209 */ /* 0x000fc40007810000 */
[----:B------:R-:W-:Y:S02]  /*44e0*/  FSEL R27, R32, -INF , P1 ;  /* 0xff800000201b7808 */ /* 0x000fe40000800000 */
[----:B------:R-:W-:Y:S01]  /*44f0*/  FMNMX.FTZ R6, R115, R0, !PT ;  /* 0x0000000073067209 */ /* 0x000fe20007810000 */
[----:B------:R-:W-:Y:S01]  /*4500*/  IMAD.U32 R0, RZ, RZ, UR4 ;  /* 0x00000004ff007e24 */ /* 0x000fe2000f8e00ff */
[----:B------:R-:W-:Y:S02]  /*4510*/  ISETP.NE.AND P1, PT, R22, RZ, PT ;  /* 0x000000ff1600720c */ /* 0x000fe40003f25270 */
[----:B------:R-:W-:Y:S01]  /*4520*/  FSEL R31, R36, -INF , P0 ;  /* 0xff800000241f7808 */ /* 0x000fe20000000000 */
[----:B------:R-:W0:Y:S01]  /*4530*/  SHFL.BFLY PT, R3, R6, 0x2, 0x1f ;  /* 0x0c401f0006037f89 */ /* 0x000e2200000e0000 */
[----:B------:R-:W-:Y:S02]  /*4540*/  FSEL R33, R33, -INF , P1 ;  /* 0xff80000021217808 */ /* 0x000fe40000800000 */
[----:B------:R-:W-:-:S02]  /*4550*/  FSEL R25, R25, -INF , P4 ;  /* 0xff80000019197808 */ /* 0x000fc40002000000 */
[----:B------:R-:W-:Y:S02]  /*4560*/  FSEL R29, R29, -INF , P6 ;  /* 0xff8000001d1d7808 */ /* 0x000fe40003000000 */
[----:B------:R-:W-:Y:S01]  /*4570*/  ISETP.NE.AND P1, PT, R80, RZ, PT ;  /* 0x000000ff5000720c */ /* 0x000fe20003f25270 */
[--C-:B------:R-:W-:Y:S01]  /*4580*/  IMAD.MOV.U32 R80, RZ, RZ, R119.reuse ;  /* 0x000000ffff507224 */ /* 0x100fe200078e0077 */
[----:B------:R-:W-:Y:S02]  /*4590*/  R2UR UR4, R17 ;  /* 0x00000000110472ca */ /* 0x000fe400000e0000 */
[----:B------:R-:W-:Y:S01]  /*45a0*/  ISETP.NE.AND P0, PT, R82, RZ, PT ;  /* 0x000000ff5200720c */ /* 0x000fe20003f05270 */
[----:B------:R-:W-:-:S10]  /*45b0*/  IMAD.MOV.U32 R82, RZ, RZ, R119 ;  /* 0x000000ffff527224 */ /* 0x000fd400078e0077 */
[----:B------:R-:W-:Y:S01]  /*45c0*/  UISETP.GE.AND UP0, UPT, UR38, UR4, UPT ;  /* 0x000000042600728c */ /* 0x000fe2000bf06270 */
[----:B0-----:R-:W-:Y:S02]  /*45d0*/  FMNMX.FTZ R10, R6, R3, !PT ;  /* 0x00000003060a7209 */ /* 0x001fe40007810000 */
[----:B------:R-:W-:Y:S01]  /*45e0*/  UMOV UR4, URZ ;  /* 0x0000003f00047c82 */ /* 0x000fe20008000000 */
[----:B------:R-:W-:Y:S02]  /*45f0*/  FMNMX.FTZ R6, R7, R73, !PT ;  /* 0x0000004907067209 */ /* 0x000fe40007810000 */
[----:B------:R-:W0:Y:S02]  /*4600*/  SHFL.BFLY PT, R3, R10, 0x1, 0x1f ;  /* 0x0c201f000a037f89 */ /* 0x000e2400000e0000 */
[----:B------:R-:W-:-:S04]  /*4610*/  FMNMX.FTZ R6, R9, R6, !PT ;  /* 0x0000000609067209 */ /* 0x000fc80007810000 */
[----:B------:R-:W-:-:S04]  /*4620*/  FMNMX.FTZ R6, R77, R6, !PT ;  /* 0x000000064d067209 */ /* 0x000fc80007810000 */
[----:B------:R-:W-:-:S04]  /*4630*/  FMNMX.FTZ R6, R13, R6, !PT ;  /* 0x000000060d067209 */ /* 0x000fc80007810000 */
[----:B------:R-:W-:-:S04]  /*4640*/  FMNMX.FTZ R6, R65, R6, !PT ;  /* 0x0000000641067209 */ /* 0x000fc80007810000 */
[----:B------:R-:W-:-:S04]  /*4650*/  FMNMX.FTZ R6, R11, R6, !PT ;  /* 0x000000060b067209 */ /* 0x000fc80007810000 */
[----:B------:R-:W-:Y:S02]  /*4660*/  FMNMX.FTZ R6, R69, R6, !PT ;  /* 0x0000000645067209 */ /* 0x000fe40007810000 */
[----:B0-----:R-:W-:Y:S02]  /*4670*/  FMNMX.FTZ R3, R10, R3, !PT ;  /* 0x000000030a037209 */ /* 0x001fe40007810000 */
[----:B------:R-:W-:Y:S02]  /*4680*/  FMNMX.FTZ R6, R59, R6, !PT ;  /* 0x000000063b067209 */ /* 0x000fe40007810000 */
[C---:B------:R-:W-:Y:S01]  /*4690*/  FSETP.NEU.FTZ.AND P2, PT, R3.reuse, -INF , PT ;  /* 0xff8000000300780b */ /* 0x040fe20003f5d000 */
[----:B------:R-:W-:Y:S01]  /*46a0*/  FMUL.FTZ R12, R3, R0 ;  /* 0x00000000030c7220 */ /* 0x000fe20000410000 */
[----:B------:R-:W-:-:S04]  /*46b0*/  FMNMX.FTZ R6, R57, R6, !PT ;  /* 0x0000000639067209 */ /* 0x000fc80007810000 */
[----:B------:R-:W-:Y:S02]  /*46c0*/  FMNMX.FTZ R6, R51, R6, !PT ;  /* 0x0000000633067209 */ /* 0x000fe40007810000 */
[----:B------:R-:W-:Y:S02]  /*46d0*/  FSEL R12, R12, RZ, P2 ;  /* 0x000000ff0c0c7208 */ /* 0x000fe40001000000 */
[----:B------:R-:W-:Y:S02]  /*46e0*/  FMNMX.FTZ R6, R61, R6, !PT ;  /* 0x000000063d067209 */ /* 0x000fe40007810000 */
[----:B------:R-:W-:Y:S01]  /*46f0*/  ISETP.NE.AND P2, PT, R14, RZ, PT ;  /* 0x000000ff0e00720c */ /* 0x000fe20003f45270 */
[--C-:B------:R-:W-:Y:S01]  /*4700*/  FFMA.FTZ R201, R15, R0, -R12.reuse ;  /* 0x000000000fc97223 */ /* 0x100fe2000001080c */
[----:B------:R-:W-:Y:S01]  /*4710*/  FMNMX.FTZ R6, R55, R6, !PT ;  /* 0x0000000637067209 */ /* 0x000fe20007810000 */
[-CC-:B------:R-:W-:Y:S01]  /*4720*/  FFMA.FTZ R203, R19, R0.reuse, -R12.reuse ;  /* 0x0000000013cb7223 */ /* 0x180fe2000001080c */
[----:B------:R-:W-:Y:S01]  /*4730*/  FSEL R37, R37, -INF , P2 ;  /* 0xff80000025257808 */ /* 0x000fe20001000000 */
[--C-:B------:R-:W-:Y:S01]  /*4740*/  FFMA.FTZ R21, R21, R0, -R12.reuse ;  /* 0x0000000015157223 */ /* 0x100fe2000001080c */
[----:B------:R-:W-:Y:S01]  /*4750*/  FMNMX.FTZ R6, R49, R6, !PT ;  /* 0x0000000631067209 */ /* 0x000fe20007810000 */
[--C-:B------:R-:W-:Y:S01]  /*4760*/  FFMA.FTZ R2, R75, R0, -R12.reuse ;  /* 0x000000004b027223 */ /* 0x100fe2000001080c */
[----:B------:R-:W-:Y:S01]  /*4770*/  FSEL R15, R24, -INF , P3 ;  /* 0xff800000180f7808 */ /* 0x000fe20001800000 */
[----:B------:R-:W-:Y:S01]  /*4780*/  MUFU.EX2 R197, R21 ;  /* 0x0000001500c57308 */ /* 0x000fe20000000800 */
[----:B------:R-:W-:Y:S01]  /*4790*/  FMNMX.FTZ R6, R43, R6, !PT ;  /* 0x000000062b067209 */ /* 0x000fe20007810000 */
[-CC-:B------:R-:W-:Y:S01]  /*47a0*/  FFMA.FTZ R79, R79, R0.reuse, -R12.reuse ;  /* 0x000000004f4f7223 */ /* 0x180fe2000001080c */
[----:B------:R-:W-:Y:S01]  /*47b0*/  FSEL R19, R28, -INF , P5 ;  /* 0xff8000001c137808 */ /* 0x000fe20002800000 */
[--C-:B------:R-:W-:Y:S01]  /*47c0*/  FFMA.FTZ R67, R67, R0, -R12.reuse ;  /* 0x0000000043437223 */ /* 0x100fe2000001080c */
[----:B------:R-:W-:Y:S01]  /*47d0*/  FMNMX.FTZ R6, R53, R6, !PT ;  /* 0x0000000635067209 */ /* 0x000fe20007810000 */
[-CC-:B------:R-:W-:Y:S01]  /*47e0*/  FFMA.FTZ R23, R23, R0.reuse, -R12.reuse ;  /* 0x0000000017177223 */ /* 0x180fe2000001080c */
[--C-:B------:R-:W-:Y:S01]  /*47f0*/  FFMA.FTZ R71, R71, R0, -R12.reuse ;  /* 0x0000000047477223 */ /* 0x100fe2000001080c */
[----:B------:R-:W-:Y:S01]  /*4800*/  MUFU.EX2 R201, R201 ;  /* 0x000000c900c97308 */ /* 0x000fe20000000800 */
[----:B------:R-:W-:Y:S01]  /*4810*/  FMNMX.FTZ R6, R47, R6, !PT ;  /* 0x000000062f067209 */ /* 0x000fe20007810000 */
[-CC-:B------:R-:W-:Y:S01]  /*4820*/  FFMA.FTZ R81, R81, R0.reuse, -R12.reuse ;  /* 0x0000000051517223 */ /* 0x180fe2000001080c */
[-CC-:B------:R-:W-:Y:S01]  /*4830*/  FFMA.FTZ R83, R83, R0.reuse, -R12.reuse ;  /* 0x0000000053537223 */ /* 0x180fe2000001080c */
[--C-:B------:R-:W-:Y:S01]  /*4840*/  FFMA.FTZ R85, R85, R0, -R12.reuse ;  /* 0x0000000055557223 */ /* 0x100fe2000001080c */
[----:B------:R-:W-:Y:S01]  /*4850*/  FMNMX.FTZ R6, R41, R6, !PT ;  /* 0x0000000629067209 */ /* 0x000fe20007810000 */
[-CC-:B------:R-:W-:Y:S01]  /*4860*/  FFMA.FTZ R63, R63, R0.reuse, -R12.reuse ;  /* 0x000000003f3f7223 */ /* 0x180fe2000001080c */
[--C-:B------:R-:W-:Y:S01]  /*4870*/  FFMA.FTZ R39, R39, R0, -R12.reuse ;  /* 0x0000000027277223 */ /* 0x100fe2000001080c */
[----:B------:R-:W0:Y:S01]  /*4880*/  MUFU.EX2 R2, R2 ;  /* 0x0000000200027308 */ /* 0x000e220000000800 */
        /* <DEDUP_REMOVED lines=14> */
[----:B------:R-:W-:Y:S01]  /*4970*/  FFMA.FTZ R105, R105, R0, -R12 ;  /* 0x0000000069697223 */ /* 0x000fe2000001080c */
[----:B------:R1:W-:Y:S01]  /*4980*/  MUFU.EX2 R14, R79 ;  /* 0x0000004f000e7308 */ /* 0x0003e20000000800 */
[----:B------:R-:W-:Y:S01]  /*4990*/  FMNMX.FTZ R6, R31, R6, !PT ;  /* 0x000000061f067209 */ /* 0x000fe20007810000 */
[----:B0-----:R-:W-:Y:S01]  /*49a0*/  FADD.FTZ R42, R201, R2 ;  /* 0x00000002c92a7221 */ /* 0x001fe20000010000 */
[----:B------:R-:W-:Y:S01]  /*49b0*/  F2FP.F16.F32.PACK_AB R201, R2, R201 ;  /* 0x000000c902c9723e */ /* 0x000fe200000000ff */
[--C-:B------:R-:W-:Y:S01]  /*49c0*/  FFMA.FTZ R107, R107, R0, -R12.reuse ;  /* 0x000000006b6b7223 */ /* 0x100fe2000001080c */
[----:B------:R-:W-:Y:S01]  /*49d0*/  FMNMX.FTZ R6, R37, R6, !PT ;  /* 0x0000000625067209 */ /* 0x000fe20007810000 */
[-CC-:B------:R-:W-:Y:S01]  /*49e0*/  FFMA.FTZ R109, R109, R0.reuse, -R12.reuse ;  /* 0x000000006d6d7223 */ /* 0x180fe2000001080c */
[--C-:B------:R-:W-:Y:S01]  /*49f0*/  FFMA.FTZ R111, R111, R0, -R12.reuse ;  /* 0x000000006f6f7223 */ /* 0x100fe2000001080c */
[----:B------:R0:W-:Y:S01]  /*4a00*/  MUFU.EX2 R20, R67 ;  /* 0x0000004300147308 */ /* 0x0001e20000000800 */
[----:B------:R-:W-:Y:S01]  /*4a10*/  FMNMX.FTZ R6, R15, R6, !PT ;  /* 0x000000060f067209 */ /* 0x000fe20007810000 */
[-CC-:B------:R-:W-:Y:S01]  /*4a20*/  FFMA.FTZ R113, R113, R0.reuse, -R12.reuse ;  /* 0x0000000071717223 */ /* 0x180fe2000001080c */
[----:B------:R-:W-:Y:S01]  /*4a30*/  FFMA.FTZ R12, R115, R0, -R12 ;  /* 0x00000000730c7223 */ /* 0x000fe2000001080c */
[--C-:B------:R-:W-:Y:S01]  /*4a40*/  IMAD.MOV.U32 R115, RZ, RZ, R119.reuse ;  /* 0x000000ffff737224 */ /* 0x100fe200078e0077 */
[----:B------:R-:W-:Y:S01]  /*4a50*/  FMNMX.FTZ R6, R25, R6, !PT ;  /* 0x0000000619067209 */ /* 0x000fe20007810000 */
[----:B-1----:R-:W-:-:S02]  /*4a60*/  IMAD.MOV.U32 R79, RZ, RZ, R119 ;  /* 0x000000ffff4f7224 */ /* 0x002fc400078e0077 */
[----:B------:R-:W-:Y:S01]  /*4a70*/  MUFU.EX2 R23, R23 ;  /* 0x0000001700177308 */ /* 0x000fe20000000800 */
[----:B------:R-:W-:Y:S01]  /*4a80*/  FMNMX.FTZ R6, R19, R6, !PT ;  /* 0x0000000613067209 */ /* 0x000fe20007810000 */
[--C-:B------:R-:W-:Y:S02]  /*4a90*/  IMAD.MOV.U32 R75, RZ, RZ, R119.reuse ;  /* 0x000000ffff4b7224 */ /* 0x100fe400078e0077 */
[----:B0-----:R-:W-:Y:S01]  /*4aa0*/  IMAD.MOV.U32 R67, RZ, RZ, R119 ;  /* 0x000000ffff437224 */ /* 0x001fe200078e0077 */
[----:B------:R-:W-:-:S03]  /*4ab0*/  FMNMX.FTZ R6, R29, R6, !PT ;  /* 0x000000061d067209 */ /* 0x000fc60007810000 */
[----:B------:R0:W1:Y:S02]  /*4ac0*/  MUFU.EX2 R22, R71 ;  /* 0x0000004700167308 */ /* 0x0000640000000800 */
[----:B------:R-:W2:Y:S06]  /*4ad0*/  SHFL.BFLY PT, R21, R6, 0x2, 0x1f ;  /* 0x0c401f0006157f89 */ /* 0x000eac00000e0000 */
[----:B------:R-:W-:Y:S01]  /*4ae0*/  MUFU.EX2 R81, R81 ;  /* 0x0000005100517308 */ /* 0x000fe20000000800 */
[----:B0-----:R-:W-:-:S07]  /*4af0*/  IMAD.MOV.U32 R71, RZ, RZ, R119 ;  /* 0x000000ffff477224 */ /* 0x001fce00078e0077 */
[----:B------:R0:W3:Y:S01]  /*4b00*/  MUFU.EX2 R26, R83 ;  /* 0x00000053001a7308 */ /* 0x0000e20000000800 */
[----:B-1----:R-:W-:-:S07]  /*4b10*/  F2FP.F16.F32.PACK_AB R199, R22, R23 ;  /* 0x0000001716c7723e */ /* 0x002fce00000000ff */
[----:B------:R-:W-:Y:S01]  /*4b20*/  MUFU.EX2 R85, R85 ;  /* 0x0000005500557308 */ /* 0x000fe20000000800 */
[----:B0-----:R-:W-:Y:S01]  /*4b30*/  IMAD.MOV.U32 R83, RZ, RZ, R119 ;  /* 0x000000ffff537224 */ /* 0x001fe200078e0077 */
[----:B--2---:R-:W-:-:S05]  /*4b40*/  FMNMX.FTZ R21, R6, R21, !PT ;  /* 0x0000001506157209 */ /* 0x004fca0007810000 */
[----:B------:R-:W0:Y:S01]  /*4b50*/  SHFL.BFLY PT, R6, R21, 0x1, 0x1f ;  /* 0x0c201f0015067f89 */ /* 0x000e2200000e0000 */
[----:B------:R1:W2:Y:S01]  /*4b60*/  MUFU.EX2 R30, R63 ;  /* 0x0000003f001e7308 */ /* 0x0002a20000000800 */
[----:B---3--:R-:W-:-:S07]  /*4b70*/  F2FP.F16.F32.PACK_AB R193, R26, R81 ;  /* 0x000000511ac1723e */ /* 0x008fce00000000ff */
[----:B------:R3:W-:Y:S01]  /*4b80*/  MUFU.EX2 R38, R39 ;  /* 0x0000002700267308 */ /* 0x0007e20000000800 */
[----:B-1----:R-:W-:-:S07]  /*4b90*/  IMAD.MOV.U32 R63, RZ, RZ, R119 ;  /* 0x000000ffff3f7224 */ /* 0x002fce00078e0077 */
[----:B------:R-:W-:Y:S01]  /*4ba0*/  MUFU.EX2 R87, R87 ;  /* 0x0000005700577308 */ /* 0x000fe20000000800 */
[----:B---3--:R-:W-:Y:S01]  /*4bb0*/  IMAD.U32 R39, RZ, RZ, UR42 ;  /* 0x0000002aff277e24 */ /* 0x008fe2000f8e00ff */
[----:B--2---:R-:W-:Y:S02]  /*4bc0*/  F2FP.F16.F32.PACK_AB R195, R30, R85 ;  /* 0x000000551ec3723e */ /* 0x004fe400000000ff */
[----:B0-----:R-:W-:-:S04]  /*4bd0*/  FMNMX.FTZ R6, R21, R6, !PT ;  /* 0x0000000615067209 */ /* 0x001fc80007810000 */
[----:B------:R0:W-:Y:S01]  /*4be0*/  MUFU.EX2 R24, R89 ;  /* 0x0000005900187308 */ /* 0x0001e20000000800 */
[C---:B------:R-:W-:Y:S01]  /*4bf0*/  FSETP.NEU.FTZ.AND P2, PT, R6.reuse, -INF , PT ;  /* 0xff8000000600780b */ /* 0x040fe20003f5d000 */
[----:B------:R-:W-:-:S06]  /*4c00*/  FMUL.FTZ R10, R6, R0 ;  /* 0x00000000060a7220 */ /* 0x000fcc0000410000 */
[----:B------:R-:W-:Y:S01]  /*4c10*/  MUFU.EX2 R91, R91 ;  /* 0x0000005b005b7308 */ /* 0x000fe20000000800 */
[----:B------:R-:W-:Y:S01]  /*4c20*/  FSEL R10, R10, RZ, P2 ;  /* 0x000000ff0a0a7208 */ /* 0x000fe20001000000 */
[----:B0-----:R-:W-:Y:S01]  /*4c30*/  IMAD.MOV.U32 R89, RZ, RZ, R119 ;  /* 0x000000ffff597224 */ /* 0x001fe200078e0077 */
[----:B------:R-:W-:-:S03]  /*4c40*/  PLOP3.LUT P2, PT, PT, PT, UP0, 0x80, 0x0 ;  /* 0x000000000000781c */ /* 0x000fc60003f4f008 */
        /* <DEDUP_REMOVED lines=12> */
[-C--:B------:R-:W-:Y:S01]  /*4d10*/  FFMA.FTZ R61, R61, R0.reuse, -R10 ;  /* 0x000000003d3d7223 */ /* 0x080fe2000001080a */
[----:B------:R-:W1:Y:S01]  /*4d20*/  MUFU.EX2 R73, R73 ;  /* 0x0000004900497308 */ /* 0x000e620000000800 */
[----:B0-----:R-:W-:Y:S01]  /*4d30*/  FADD.FTZ R7, R203, R42 ;  /* 0x0000002acb077221 */ /* 0x001fe20000010000 */
[-CC-:B------:R-:W-:Y:S01]  /*4d40*/  FFMA.FTZ R55, R55, R0.reuse, -R10.reuse ;  /* 0x0000000037377223 */ /* 0x180fe2000001080a */
[-CC-:B------:R-:W-:Y:S01]  /*4d50*/  FFMA.FTZ R49, R49, R0.reuse, -R10.reuse ;  /* 0x0000000031317223 */ /* 0x180fe2000001080a */
[-CC-:B------:R-:W-:Y:S01]  /*4d60*/  FFMA.FTZ R43, R43, R0.reuse, -R10.reuse ;  /* 0x000000002b2b7223 */ /* 0x180fe2000001080a */
[----:B------:R-:W-:Y:S01]  /*4d70*/  FADD.FTZ R42, R14, R7 ;  /* 0x000000070e2a7221 */ /* 0x000fe20000010000 */
[-CC-:B------:R-:W-:Y:S01]  /*4d80*/  FFMA.FTZ R53, R53, R0.reuse, -R10.reuse ;  /* 0x0000000035357223 */ /* 0x180fe2000001080a */
[-C--:B------:R-:W-:Y:S01]  /*4d90*/  FFMA.FTZ R47, R47, R0.reuse, -R10 ;  /* 0x000000002f2f7223 */ /* 0x080fe2000001080a */
[----:B------:R-:W0:Y:S01]  /*4da0*/  MUFU.EX2 R9, R9 ;  /* 0x0000000900097308 */ /* 0x000e220000000800 */
[----:B------:R-:W-:Y:S01]  /*4db0*/  FADD.FTZ R7, R197, R42 ;  /* 0x0000002ac5077221 */ /* 0x000fe20000010000 */
[-CC-:B------:R-:W-:Y:S01]  /*4dc0*/  FFMA.FTZ R41, R41, R0.reuse, -R10.reuse ;  /* 0x0000000029297223 */ /* 0x180fe2000001080a */
[-CC-:B------:R-:W-:Y:S01]  /*4dd0*/  FFMA.FTZ R35, R35, R0.reuse, -R10.reuse ;  /* 0x0000000023237223 */ /* 0x180fe2000001080a */
[-CC-:B------:R-:W-:Y:S01]  /*4de0*/  FFMA.FTZ R45, R45, R0.reuse, -R10.reuse ;  /* 0x000000002d2d7223 */ /* 0x180fe2000001080a */
[----:B------:R-:W-:Y:S01]  /*4df0*/  FADD.FTZ R44, R20, R7 ;  /* 0x00000007142c7221 */ /* 0x000fe20000010000 */
[-CC-:B------:R-:W-:Y:S01]  /*4e00*/  FFMA.FTZ R27, R27, R0.reuse, -R10.reuse ;  /* 0x000000001b1b7223 */ /* 0x180fe2000001080a */
[-C--:B------:R-:W-:Y:S01]  /*4e10*/  FFMA.FTZ R33, R33, R0.reuse, -R10 ;  /* 0x0000000021217223 */ /* 0x080fe2000001080a */
[----:B------:R-:W2:Y:S01]  /*4e20*/  MUFU.EX2 R202, R77 ;  /* 0x0000004d00ca7308 */ /* 0x000ea20000000800 */
[----:B-1----:R-:W-:Y:S01]  /*4e30*/  FADD.FTZ R42, R200, R73 ;  /* 0x00000049c82a7221 */ /* 0x002fe20000010000 */
[----:B------:R-:W-:Y:S01]  /*4e40*/  FADD.FTZ R21, R23, R44 ;  /* 0x0000002c17157221 */ /* 0x000fe20000010000 */
[-CC-:B------:R-:W-:Y:S01]  /*4e50*/  FFMA.FTZ R31, R31, R0.reuse, -R10.reuse ;  /* 0x000000001f1f7223 */ /* 0x180fe2000001080a */
[-CC-:B------:R-:W-:Y:S01]  /*4e60*/  FFMA.FTZ R37, R37, R0.reuse, -R10.reuse ;  /* 0x0000000025257223 */ /* 0x180fe2000001080a */
[-CC-:B------:R-:W-:Y:S01]  /*4e70*/  FFMA.FTZ R15, R15, R0.reuse, -R10.reuse ;  /* 0x000000000f0f7223 */ /* 0x180fe2000001080a */
[----:B------:R-:W-:Y:S01]  /*4e80*/  FADD.FTZ R44, R22, R21 ;  /* 0x00000015162c7221 */ /* 0x000fe20000010000 */
[-C--:B------:R-:W-:Y:S01]  /*4e90*/  FFMA.FTZ R25, R25, R0.reuse, -R10 ;  /* 0x0000000019197223 */ /* 0x080fe2000001080a */
[----:B------:R-:W1:Y:S01]  /*4ea0*/  MUFU.EX2 R13, R13 ;  /* 0x0000000d000d7308 */ /* 0x000e620000000800 */
[----:B0-----:R-:W-:Y:S01]  /*4eb0*/  FADD.FTZ R7, R9, R42 ;  /* 0x0000002a09077221 */ /* 0x001fe20000010000 */
[----:B------:R-:W-:Y:S01]  /*4ec0*/  FADD.FTZ R21, R81, R44 ;  /* 0x0000002c51157221 */ /* 0x000fe20000010000 */
[-CC-:B------:R-:W-:Y:S01]  /*4ed0*/  FFMA.FTZ R19, R19, R0.reuse, -R10.reuse ;  /* 0x0000000013137223 */ /* 0x180fe2000001080a */
[----:B------:R-:W-:Y:S01]  /*4ee0*/  FFMA.FTZ R29, R29, R0, -R10 ;  /* 0x000000001d1d7223 */ /* 0x000fe2000001080a */
[----:B------:R-:W-:Y:S01]  /*4ef0*/  F2FP.F16.F32.PACK_AB R189, R24, R87 ;  /* 0x0000005718bd723e */ /* 0x000fe200000000ff */
[----:B------:R-:W-:Y:S01]  /*4f00*/  FADD.FTZ R44, R26, R21 ;  /* 0x000000151a2c7221 */ /* 0x000fe20000010000 */
[----:B------:R-:W-:Y:S01]  /*4f10*/  F2FP.F16.F32.PACK_AB R200, R73, R200 ;  /* 0x000000c849c8723e */ /* 0x000fe200000000ff */
[----:B------:R0:W3:Y:S01]  /*4f20*/  MUFU.EX2 R196, R65 ;  /* 0x0000004100c47308 */ /* 0x0000e20000000800 */
[C---:B--2---:R-:W-:Y:S01]  /*4f30*/  FADD.FTZ R42, R202.reuse, R7 ;  /* 0x00000007ca2a7221 */ /* 0x044fe20000010000 */
[----:B------:R-:W-:Y:S01]  /*4f40*/  F2FP.F16.F32.PACK_AB R202, R202, R9 ;  /* 0x00000009caca723e */ /* 0x000fe200000000ff */
[----:B------:R-:W-:Y:S01]  /*4f50*/  IMAD.MOV.U32 R9, RZ, RZ, 0x3f800000 ;  /* 0x3f800000ff097424 */ /* 0x000fe200078e00ff */
[----:B------:R-:W-:Y:S01]  /*4f60*/  F2FP.F16.F32.PACK_AB R203, R14, R203 ;  /* 0x000000cb0ecb723e */ /* 0x000fe200000000ff */
[--C-:B------:R-:W-:Y:S01]  /*4f70*/  IMAD.MOV.U32 R81, RZ, RZ, R119.reuse ;  /* 0x000000ffff517224 */ /* 0x100fe200078e0077 */
[----:B------:R-:W-:Y:S01]  /*4f80*/  F2FP.F16.F32.PACK_AB R197, R20, R197 ;  /* 0x000000c514c5723e */ /* 0x000fe200000000ff */
[--C-:B------:R-:W-:Y:S01]  /*4f90*/  IMAD.MOV.U32 R77, RZ, RZ, R119.reuse ;  /* 0x000000ffff4d7224 */ /* 0x100fe200078e0077 */
[----:B------:R-:W2:Y:S01]  /*4fa0*/  MUFU.EX2 R11, R11 ;  /* 0x0000000b000b7308 */ /* 0x000ea20000000800 */
[----:B-1----:R-:W-:Y:S01]  /*4fb0*/  FADD.FTZ R7, R13, R42 ;  /* 0x0000002a0d077221 */ /* 0x002fe20000010000 */
[----:B------:R-:W-:-:S02]  /*4fc0*/  IMAD.MOV.U32 R73, RZ, RZ, R119 ;  /* 0x000000ffff497224 */ /* 0x000fc400078e0077 */
[--C-:B0-----:R-:W-:Y:S02]  /*4fd0*/  IMAD.MOV.U32 R65, RZ, RZ, R119.reuse ;  /* 0x000000ffff417224 */ /* 0x101fe400078e0077 */
[----:B------:R-:W-:Y:S02]  /*4fe0*/  IMAD.MOV.U32 R26, RZ, RZ, R119 ;  /* 0x000000ffff1a7224 */ /* 0x000fe400078e0077 */
[----:B------:R0:W1:Y:S01]  /*4ff0*/  MUFU.EX2 R198, R69 ;  /* 0x0000004500c67308 */ /* 0x0000620000000800 */
[C---:B---3--:R-:W-:Y:S01]  /*5000*/  FADD.FTZ R42, R196.reuse, R7 ;  /* 0x00000007c42a7221 */ /* 0x048fe20000010000 */
[----:B------:R-:W-:Y:S01]  /*5010*/  FADD.FTZ R7, R85, R44 ;  /* 0x0000002c55077221 */ /* 0x000fe20000010000 */
[----:B------:R-:W-:Y:S01]  /*5020*/  F2FP.F16.F32.PACK_AB R196, R196, R13 ;  /* 0x0000000dc4c4723e */ /* 0x000fe200000000ff */
[----:B------:R-:W-:Y:S02]  /*5030*/  IMAD.MOV.U32 R85, RZ, RZ, R119 ;  /* 0x000000ffff557224 */ /* 0x000fe400078e0077 */
[----:B------:R-:W-:Y:S01]  /*5040*/  FADD.FTZ R44, R30, R7 ;  /* 0x000000071e2c7221 */ /* 0x000fe20000010000 */
[----:B------:R-:W-:Y:S01]  /*5050*/  @!P1 VIADD R7, R39, 0x36840 ;  /* 0x0003684027079836 */ /* 0x000fe20000000000 */
[----:B------:R-:W3:Y:S01]  /*5060*/  MUFU.EX2 R59, R59 ;  /* 0x0000003b003b7308 */ /* 0x000ee20000000800 */
[----:B--2---:R-:W-:Y:S01]  /*5070*/  FADD.FTZ R21, R11, R42 ;  /* 0x0000002a0b157221 */ /* 0x004fe20000010000 */
[----:B------:R-:W-:Y:S01]  /*5080*/  FADD.FTZ R39, R87, R44 ;  /* 0x0000002c57277221 */ /* 0x000fe20000010000 */
[----:B------:R-:W-:Y:S01]  /*5090*/  IMAD.MOV.U32 R87, RZ, RZ, R119 ;  /* 0x000000ffff577224 */ /* 0x000fe200078e0077 */
[----:B------:R-:W-:Y:S01]  /*50a0*/  @!P1 PRMT R7, RZ, 0x654, R7 ;  /* 0x00000654ff079816 */ /* 0x000fe20000000007 */
[----:B0-----:R-:W-:-:S02]  /*50b0*/  IMAD.MOV.U32 R69, RZ, RZ, R119 ;  /* 0x000000ffff457224 */ /* 0x001fc400078e0077 */
[----:B------:R-:W-:Y:S01]  /*50c0*/  FADD.FTZ R44, R24, R39 ;  /* 0x00000027182c7221 */ /* 0x000fe20000010000 */
[----:B------:R-:W-:Y:S01]  /*50d0*/  IMAD.MOV.U32 R39, RZ, RZ, R119 ;  /* 0x000000ffff277224 */ /* 0x000fe200078e0077 */
[----:B------:R0:W2:Y:S01]  /*50e0*/  MUFU.EX2 R192, R57 ;  /* 0x0000003900c07308 */ /* 0x0000a20000000800 */
[C---:B-1----:R-:W-:Y:S01]  /*50f0*/  FADD.FTZ R42, R198.reuse, R21 ;  /* 0x00000015c62a7221 */ /* 0x042fe20000010000 */
[----:B------:R1:W-:Y:S01]  /*5100*/  @!P1 SYNCS.ARRIVE.TRANS64.RED.A1T0 RZ, [R7+URZ], RZ ;  /* 0x000000ff07ff99a7 */ /* 0x0003e2000810043f */
[----:B------:R-:W-:Y:S01]  /*5110*/  F2FP.F16.F32.PACK_AB R198, R198, R11 ;  /* 0x0000000bc6c6723e */ /* 0x000fe200000000ff */
[----:B------:R-:W-:Y:S01]  /*5120*/  IMAD.MOV.U32 R24, RZ, RZ, R119 ;  /* 0x000000ffff187224 */ /* 0x000fe200078e0077 */
[----:B------:R-:W-:-:S03]  /*5130*/  MOV R30, R119 ;  /* 0x00000077001e7202 */ /* 0x000fc60000000f00 */
[----:B------:R-:W1:Y:S01]  /*5140*/  MUFU.EX2 R51, R51 ;  /* 0x0000003300337308 */ /* 0x000e620000000800 */
[----:B---3--:R-:W-:Y:S01]  /*5150*/  FADD.FTZ R21, R59, R42 ;  /* 0x0000002a3b157221 */ /* 0x008fe20000010000 */
[----:B0-----:R-:W-:-:S06]  /*5160*/  IMAD.MOV.U32 R57, RZ, RZ, R119 ;  /* 0x000000ffff397224 */ /* 0x001fcc00078e0077 */
[----:B------:R0:W3:Y:S01]  /*5170*/  MUFU.EX2 R194, R61 ;  /* 0x0000003d00c27308 */ /* 0x0000e20000000800 */
[C---:B--2---:R-:W-:Y:S01]  /*5180*/  FADD.FTZ R42, R192.reuse, R21 ;  /* 0x00000015c02a7221 */ /* 0x044fe20000010000 */
[----:B------:R-:W-:Y:S01]  /*5190*/  FADD.FTZ R21, R91, R44 ;  /* 0x0000002c5b157221 */ /* 0x000fe20000010000 */
[----:B------:R-:W-:Y:S01]  /*51a0*/  F2FP.F16.F32.PACK_AB R192, R192, R59 ;  /* 0x0000003bc0c0723e */ /* 0x000fe200000000ff */
[----:B------:R-:W-:-:S04]  /*51b0*/  IMAD.MOV.U32 R59, RZ, RZ, R119 ;  /* 0x000000ffff3b7224 */ /* 0x000fc800078e0077 */
[----:B------:R-:W2:Y:S01]  /*51c0*/  MUFU.EX2 R55, R55 ;  /* 0x0000003700377308 */ /* 0x000ea20000000800 */
[----:B-1----:R-:W-:Y:S01]  /*51d0*/  FADD.FTZ R7, R51, R42 ;  /* 0x0000002a33077221 */ /* 0x002fe20000010000 */
[----:B0-----:R-:W-:-:S06]  /*51e0*/  IMAD.MOV.U32 R61, RZ, RZ, R119 ;  /* 0x000000ffff3d7224 */ /* 0x001fcc00078e0077 */
[----:B------:R0:W1:Y:S01]  /*51f0*/  MUFU.EX2 R188, R49 ;  /* 0x0000003100bc7308 */ /* 0x0000620000000800 */
[C---:B---3--:R-:W-:Y:S01]  /*5200*/  FADD.FTZ R42, R194.reuse, R7 ;  /* 0x00000007c22a7221 */ /* 0x048fe20000010000 */
[----:B------:R-:W-:Y:S01]  /*5210*/  F2FP.F16.F32.PACK_AB R194, R194, R51 ;  /* 0x00000033c2c2723e */ /* 0x000fe200000000ff */
[----:B------:R-:W-:-:S05]  /*5220*/  IMAD.MOV.U32 R51, RZ, RZ, R119 ;  /* 0x000000ffff337224 */ /* 0x000fca00078e0077 */
[----:B------:R-:W3:Y:S01]  /*5230*/  MUFU.EX2 R43, R43 ;  /* 0x0000002b002b7308 */ /* 0x000ee20000000800 */
[----:B--2---:R-:W-:Y:S01]  /*5240*/  FADD.FTZ R7, R55, R42 ;  /* 0x0000002a37077221 */ /* 0x004fe20000010000 */
[----:B0-----:R-:W-:-:S06]  /*5250*/  IMAD.MOV.U32 R49, RZ, RZ, R119 ;  /* 0x000000ffff317224 */ /* 0x001fcc00078e0077 */
[----:B------:R0:W2:Y:S01]  /*5260*/  MUFU.EX2 R190, R53 ;  /* 0x0000003500be7308 */ /* 0x0000a20000000800 */
[C---:B-1----:R-:W-:Y:S01]  /*5270*/  FADD.FTZ R42, R188.reuse, R7 ;  /* 0x00000007bc2a7221 */ /* 0x042fe20000010000 */
[----:B------:R-:W-:Y:S01]  /*5280*/  F2FP.F16.F32.PACK_AB R188, R188, R55 ;  /* 0x00000037bcbc723e */ /* 0x000fe200000000ff */
[----:B------:R-:W-:-:S05]  /*5290*/  IMAD.MOV.U32 R55, RZ, RZ, R119 ;  /* 0x000000ffff377224 */ /* 0x000fca00078e0077 */
[----:B------:R1:W4:Y:S01]  /*52a0*/  MUFU.EX2 R28, R93 ;  /* 0x0000005d001c7308 */ /* 0x0003220000000800 */
[----:B---3--:R-:W-:Y:S01]  /*52b0*/  FADD.FTZ R7, R43, R42 ;  /* 0x0000002a2b077221 */ /* 0x008fe20000010000 */
[--C-:B0-----:R-:W-:Y:S02]  /*52c0*/  IMAD.MOV.U32 R53, RZ, RZ, R119.reuse ;  /* 0x000000ffff357224 */ /* 0x101fe400078e0077 */
[----:B------:R-:W-:-:S04]  /*52d0*/  IMAD.MOV.U32 R42, RZ, RZ, R119 ;  /* 0x000000ffff2a7224 */ /* 0x000fc800078e0077 */
[----:B------:R-:W0:Y:S01]  /*52e0*/  MUFU.EX2 R47, R47 ;  /* 0x0000002f002f7308 */ /* 0x000e220000000800 */
[C---:B--2---:R-:W-:Y:S01]  /*52f0*/  FADD.FTZ R2, R190.reuse, R7 ;  /* 0x00000007be027221 */ /* 0x044fe20000010000 */
[----:B------:R-:W-:Y:S01]  /*5300*/  F2FP.F16.F32.PACK_AB R190, R190, R43 ;  /* 0x0000002bbebe723e */ /* 0x000fe200000000ff */
[--C-:B-1----:R-:W-:Y:S02]  /*5310*/  IMAD.MOV.U32 R93, RZ, RZ, R119.reuse ;  /* 0x000000ffff5d7224 */ /* 0x102fe400078e0077 */
[----:B------:R-:W-:-:S03]  /*5320*/  IMAD.MOV.U32 R43, RZ, RZ, R119 ;  /* 0x000000ffff2b7224 */ /* 0x000fc600078e0077 */
[----:B------:R-:W1:Y:S01]  /*5330*/  MUFU.EX2 R95, R95 ;  /* 0x0000005f005f7308 */ /* 0x000e620000000800 */
[C---:B----4-:R-:W-:Y:S01]  /*5340*/  FADD.FTZ R44, R28.reuse, R21 ;  /* 0x000000151c2c7221 */ /* 0x050fe20000010000 */
[----:B------:R-:W-:Y:S01]  /*5350*/  F2FP.F16.F32.PACK_AB R191, R28, R91 ;  /* 0x0000005b1cbf723e */ /* 0x000fe200000000ff */
[--C-:B------:R-:W-:Y:S02]  /*5360*/  IMAD.MOV.U32 R91, RZ, RZ, R119.reuse ;  /* 0x000000ffff5b7224 */ /* 0x100fe400078e0077 */
[----:B------:R-:W-:-:S03]  /*5370*/  IMAD.MOV.U32 R28, RZ, RZ, R119 ;  /* 0x000000ffff1c7224 */ /* 0x000fc600078e0077 */
[----:B------:R2:W3:Y:S01]  /*5380*/  MUFU.EX2 R184, R41 ;  /* 0x0000002900b87308 */ /* 0x0004e20000000800 */
[----:B0-----:R-:W-:-:S07]  /*5390*/  FADD.FTZ R7, R47, R2 ;  /* 0x000000022f077221 */ /* 0x001fce0000010000 */
[----:B------:R0:W4:Y:S01]  /*53a0*/  MUFU.EX2 R32, R97 ;  /* 0x0000006100207308 */ /* 0x0001220000000800 */
[----:B-1----:R-:W-:Y:S01]  /*53b0*/  FADD.FTZ R21, R95, R44 ;  /* 0x0000002c5f157221 */ /* 0x002fe20000010000 */
[----:B--2---:R-:W-:-:S06]  /*53c0*/  IMAD.MOV.U32 R41, RZ, RZ, R119 ;  /* 0x000000ffff297224 */ /* 0x004fcc00078e0077 */
[----:B------:R-:W1:Y:S01]  /*53d0*/  MUFU.EX2 R35, R35 ;  /* 0x0000002300237308 */ /* 0x000e620000000800 */
[C---:B---3--:R-:W-:Y:S01]  /*53e0*/  FADD.FTZ R2, R184.reuse, R7 ;  /* 0x00000007b8027221 */ /* 0x048fe20000010000 */
[----:B------:R-:W-:Y:S01]  /*53f0*/  F2FP.F16.F32.PACK_AB R184, R184, R47 ;  /* 0x0000002fb8b8723e */ /* 0x000fe200000000ff */
[--C-:B0-----:R-:W-:Y:S02]  /*5400*/  IMAD.MOV.U32 R97, RZ, RZ, R119.reuse ;  /* 0x000000ffff617224 */ /* 0x101fe400078e0077 */
[----:B------:R-:W-:-:S03]  /*5410*/  IMAD.MOV.U32 R47, RZ, RZ, R119 ;  /* 0x000000ffff2f7224 */ /* 0x000fc600078e0077 */
[----:B------:R-:W0:Y:S01]  /*5420*/  MUFU.EX2 R99, R99 ;  /* 0x0000006300637308 */ /* 0x000e220000000800 */
[C---:B----4-:R-:W-:Y:S01]  /*5430*/  FADD.FTZ R44, R32.reuse, R21 ;  /* 0x00000015202c7221 */ /* 0x050fe20000010000 */
[----:B------:R-:W-:Y:S01]  /*5440*/  F2FP.F16.F32.PACK_AB R185, R32, R95 ;  /* 0x0000005f20b9723e */ /* 0x000fe200000000ff */
[--C-:B------:R-:W-:Y:S02]  /*5450*/  IMAD.MOV.U32 R95, RZ, RZ, R119.reuse ;  /* 0x000000ffff5f7224 */ /* 0x100fe400078e0077 */
[----:B------:R-:W-:-:S03]  /*5460*/  IMAD.MOV.U32 R32, RZ, RZ, R119 ;  /* 0x000000ffff207224 */ /* 0x000fc600078e0077 */
[----:B------:R2:W3:Y:S01]  /*5470*/  MUFU.EX2 R186, R45 ;  /* 0x0000002d00ba7308 */ /* 0x0004e20000000800 */
[----:B-1----:R-:W-:-:S07]  /*5480*/  FADD.FTZ R7, R35, R2 ;  /* 0x0000000223077221 */ /* 0x002fce0000010000 */
[----:B------:R1:W4:Y:S01]  /*5490*/  MUFU.EX2 R34, R101 ;  /* 0x0000006500227308 */ /* 0x0003220000000800 */
[----:B0-----:R-:W-:Y:S01]  /*54a0*/  FADD.FTZ R21, R99, R44 ;  /* 0x0000002c63157221 */ /* 0x001fe20000010000 */
[--C-:B--2---:R-:W-:Y:S02]  /*54b0*/  IMAD.MOV.U32 R45, RZ, RZ, R119.reuse ;  /* 0x000000ffff2d7224 */ /* 0x104fe400078e0077 */
[----:B------:R-:W-:-:S04]  /*54c0*/  IMAD.MOV.U32 R44, RZ, RZ, R119 ;  /* 0x000000ffff2c7224 */ /* 0x000fc800078e0077 */
[----:B------:R-:W0:Y:S01]  /*54d0*/  MUFU.EX2 R27, R27 ;  /* 0x0000001b001b7308 */ /* 0x000e220000000800 */
[C---:B---3--:R-:W-:Y:S01]  /*54e0*/  FADD.FTZ R2, R186.reuse, R7 ;  /* 0x00000007ba027221 */ /* 0x048fe20000010000 */
        /* <DEDUP_REMOVED lines=25> */
[----:B------:R-:W1:Y:S01]  /*5680*/  MUFU.EX2 R15, R15 ;  /* 0x0000000f000f7308 */ /* 0x000e620000000800 */
[----:B0-----:R-:W-:Y:S01]  /*5690*/  FADD.FTZ R21, R107, R10 ;  /* 0x0000000a6b157221 */ /* 0x001fe20000010000 */
[C---:B------:R-:W-:Y:S01]  /*56a0*/  F2FP.F16.F32.PACK_AB R183, R38.reuse, R107 ;  /* 0x0000006b26b7723e */ /* 0x040fe200000000ff */
[----:B------:R-:W-:Y:S02]  /*56b0*/  IMAD.MOV.U32 R107, RZ, RZ, R119 ;  /* 0x000000ffff6b7224 */ /* 0x000fe400078e0077 */
[----:B------:R-:W-:Y:S01]  /*56c0*/  FADD.FTZ R10, R38, R21 ;  /* 0x00000015260a7221 */ /* 0x000fe20000010000 */
[----:B------:R-:W-:Y:S01]  /*56d0*/  MOV R38, R119 ;  /* 0x0000007700267202 */ /* 0x000fe20000000f00 */
[----:B--2---:R-:W-:Y:S01]  /*56e0*/  IMAD.MOV.U32 R37, RZ, RZ, R119 ;  /* 0x000000ffff257224 */ /* 0x004fe200078e0077 */
[----:B------:R-:W0:Y:S01]  /*56f0*/  MUFU.EX2 R109, R109 ;  /* 0x0000006d006d7308 */ /* 0x000e220000000800 */
[C---:B---3--:R-:W-:Y:S01]  /*5700*/  FADD.FTZ R2, R182.reuse, R7 ;  /* 0x00000007b6027221 */ /* 0x048fe20000010000 */
[----:B------:R-:W-:Y:S01]  /*5710*/  F2FP.F16.F32.PACK_AB R182, R182, R31 ;  /* 0x0000001fb6b6723e */ /* 0x000fe200000000ff */
[----:B------:R-:W-:-:S05]  /*5720*/  IMAD.MOV.U32 R31, RZ, RZ, R119 ;  /* 0x000000ffff1f7224 */ /* 0x000fca00078e0077 */
[----:B------:R2:W3:Y:S01]  /*5730*/  MUFU.EX2 R176, R25 ;  /* 0x0000001900b07308 */ /* 0x0004e20000000800 */
[----:B-1----:R-:W-:-:S07]  /*5740*/  FADD.FTZ R7, R15, R2 ;  /* 0x000000020f077221 */ /* 0x002fce0000010000 */
[----:B------:R1:W4:Y:S01]  /*5750*/  MUFU.EX2 R40, R111 ;  /* 0x0000006f00287308 */ /* 0x0003220000000800 */
[----:B0-----:R-:W-:Y:S01]  /*5760*/  FADD.FTZ R21, R109, R10 ;  /* 0x0000000a6d157221 */ /* 0x001fe20000010000 */
[----:B--2---:R-:W-:-:S06]  /*5770*/  IMAD.MOV.U32 R25, RZ, RZ, R119 ;  /* 0x000000ffff197224 */ /* 0x004fcc00078e0077 */
[----:B------:R-:W0:Y:S01]  /*5780*/  MUFU.EX2 R19, R19 ;  /* 0x0000001300137308 */ /* 0x000e220000000800 */
[C---:B---3--:R-:W-:Y:S01]  /*5790*/  FADD.FTZ R2, R176.reuse, R7 ;  /* 0x00000007b0027221 */ /* 0x048fe20000010000 */
[----:B------:R-:W-:Y:S01]  /*57a0*/  IMAD.U32 R7, RZ, RZ, UR4 ;  /* 0x00000004ff077e24 */ /* 0x000fe2000f8e00ff */
[----:B------:R-:W-:Y:S01]  /*57b0*/  F2FP.F16.F32.PACK_AB R176, R176, R15 ;  /* 0x0000000fb0b0723e */ /* 0x000fe200000000ff */
[----:B-1----:R-:W-:-:S04]  /*57c0*/  IMAD.MOV.U32 R111, RZ, RZ, R119 ;  /* 0x000000ffff6f7224 */ /* 0x002fc800078e0077 */
[----:B------:R-:W1:Y:S01]  /*57d0*/  MUFU.EX2 R113, R113 ;  /* 0x0000007100717308 */ /* 0x000e620000000800 */
[C---:B----4-:R-:W-:Y:S01]  /*57e0*/  FADD.FTZ R10, R40.reuse, R21 ;  /* 0x00000015280a7221 */ /* 0x050fe20000010000 */
[----:B------:R-:W-:Y:S01]  /*57f0*/  F2FP.F16.F32.PACK_AB R177, R40, R109 ;  /* 0x0000006d28b1723e */ /* 0x000fe200000000ff */
[--C-:B------:R-:W-:Y:S02]  /*5800*/  IMAD.MOV.U32 R109, RZ, RZ, R119.reuse ;  /* 0x000000ffff6d7224 */ /* 0x100fe400078e0077 */
[----:B------:R-:W-:-:S03]  /*5810*/  IMAD.MOV.U32 R40, RZ, RZ, R119 ;  /* 0x000000ffff287224 */ /* 0x000fc600078e0077 */
[----:B------:R-:W2:Y:S01]  /*5820*/  MUFU.EX2 R12, R12 ;  /* 0x0000000c000c7308 */ /* 0x000ea20000000800 */
[----:B0-----:R-:W-:Y:S01]  /*5830*/  FADD.FTZ R11, R19, R2 ;  /* 0x00000002130b7221 */ /* 0x001fe20000010000 */
[----:B------:R-:W-:-:S06]  /*5840*/  IMAD.MOV.U32 R2, RZ, RZ, 0x3f800000 ;  /* 0x3f800000ff027424 */ /* 0x000fcc00078e00ff */
[----:B------:R0:W3:Y:S01]  /*5850*/  MUFU.EX2 R178, R29 ;  /* 0x0000001d00b27308 */ /* 0x0000e20000000800 */
[----:B-1----:R-:W-:Y:S01]  /*5860*/  FADD.FTZ R21, R113, R10 ;  /* 0x0000000a71157221 */ /* 0x002fe20000010000 */
[----:B--2---:R-:W-:-:S03]  /*5870*/  F2FP.F16.F32.PACK_AB R179, R12, R113 ;  /* 0x000000710cb3723e */ /* 0x004fc600000000ff */
[----:B------:R-:W-:Y:S01]  /*5880*/  FADD.FTZ R10, R12, R21 ;  /* 0x000000150c0a7221 */ /* 0x000fe20000010000 */
[--C-:B------:R-:W-:Y:S02]  /*5890*/  IMAD.MOV.U32 R113, RZ, RZ, R119.reuse ;  /* 0x000000ffff717224 */ /* 0x100fe400078e0077 */
[----:B0-----:R-:W-:Y:S02]  /*58a0*/  IMAD.MOV.U32 R29, RZ, RZ, R119 ;  /* 0x000000ffff1d7224 */ /* 0x001fe400078e0077 */
[C---:B---3--:R-:W-:Y:S01]  /*58b0*/  FADD.FTZ R11, R178.reuse, R11 ;  /* 0x0000000bb20b7221 */ /* 0x048fe20000010000 */
[----:B------:R-:W-:Y:S01]  /*58c0*/  F2FP.F16.F32.PACK_AB R178, R178, R19 ;  /* 0x00000013b2b2723e */ /* 0x000fe200000000ff */
[----:B------:R-:W-:Y:S06]  /*58d0*/  @!P2 BRA `(.L_x_3231) ;  /* 0x00000048000ca947 */ /* 0x000fec0003800000 */
[----:B------:R-:W-:Y:S01]  /*58e0*/  UMOV UR5, URZ ;  /* 0x0000003f00057c82 */ /* 0x000fe20008000000 */
[----:B------:R-:W-:Y:S01]  /*58f0*/  UMOV UR4, URZ ;  /* 0x0000003f00047c82 */ /* 0x000fe20008000000 */
[----:B------:R-:W-:Y:S01]  /*5900*/  MOV R204, UR38 ;  /* 0x0000002600cc7c02 */ /* 0x000fe20008000f00 */
        /* <DEDUP_REMOVED lines=51> */
[----:B------:R-:W-:Y:S02]  /*5c40*/  IMAD.U32 R15, RZ, RZ, UR4 ;  /* 0x00000004ff0f7e24 */ /* 0x000fe4000f8e00ff */
[----:B------:R-:W-:-:S07]  /*5c50*/  IMAD.U32 R14, RZ, RZ, UR5 ;  /* 0x00000005ff0e7e24 */ /* 0x000fce000f8e00ff */
.L_x_3240:
[----:B------:R-:W-:Y:S02]  /*5c60*/  R2UR UR4, R15 ;  /* 0x000000000f0472ca */ /* 0x000fe400000e0000 */
[----:B------:R-:W-:-:S11]  /*5c70*/  R2UR UR6, R14 ;  /* 0x000000000e0672ca */ /* 0x000fd600000e0000 */
[----:B------:R-:W-:-:S04]  /*5c80*/  UIADD3 UR4, UR4, 0x1, URZ ;  /* 0x0000000104047890 */ /* 0x000fc8000fffe03f */
[----:B------:R-:W-:-:S04]  /*5c90*/  UISETP.NE.AND UP0, UPT, UR4, 0x2, UPT ;  /* 0x000000020400788c */ /* 0x000fc8000bf05270 */
[----:B------:R-:W-:Y:S02]  /*5ca0*/  USEL UR5, URZ, 0x1, UP0 ;  /* 0x000000013f057887 */ /* 0x000fe40008000000 */
[----:B------:R-:W-:Y:S02]  /*5cb0*/  USEL UR4, UR4, URZ, UP0 ;  /* 0x0000003f04047287 */ /* 0x000fe40008000000 */
[----:B------:R-:W-:-:S04]  /*5cc0*/  ULOP3.LUT UR5, UR6, UR5, URZ, 0x3c, !UPT ;  /* 0x0000000506057292 */ /* 0x000fc8000f8e3c3f */
[----:B------:R-:W-:Y:S02]  /*5cd0*/  IMAD.U32 R8, RZ, RZ, UR4 ;  /* 0x00000004ff087e24 */ /* 0x000fe4000f8e00ff */
[----:B------:R-:W-:Y:S01]  /*5ce0*/  IMAD.U32 R7, RZ, RZ, UR5 ;  /* 0x00000005ff077e24 */ /* 0x000fe2000f8e00ff */
[----:B------:R-:W-:Y:S06]  /*5cf0*/  @!P0 BRA `(.L_x_3232) ;  /* 0x0000000000048947 */ /* 0x000fec0003800000 */
[----:B------:R-:W-:Y:S01]  /*5d00*/  BPT.TRAP 0x1 ;  /* 0x000000040000795c */ /* 0x000fe20000300000 */
.L_x_3232:
[----:B------:R-:W-:Y:S02]  /*5d10*/  R2UR UR6, R16 ;  /* 0x00000000100672ca */ /* 0x000fe400000e0000 */
[----:B------:R-:W-:-:S11]  /*5d20*/  R2UR UR5, R7 ;  /* 0x00000000070572ca */ /* 0x000fd600000e0000 */
[----:B------:R-:W-:Y:S02]  /*5d30*/  ULEA UR4, UR4, UR6, 0x3 ;  /* 0x0000000604047291 */ /* 0x000fe4000f8e183f */
[----:B------:R-:W-:-:S04]  /*5d40*/  MOV R0, UR5 ;  /* 0x0000000500007c02 */ /* 0x000fc80008000f00 */
[----:B------:R-:W-:Y:S01]  /*5d50*/  SHF.L.U32 R0, R0, 0x1f, RZ ;  /* 0x0000001f00007819 */ /* 0x000fe200000006ff */
[----:B------:R-:W-:-:S03]  /*5d60*/  IMAD.U32 R6, RZ, RZ, UR4 ;  /* 0x00000004ff067e24 */ /* 0x000fc6000f8e00ff */
[----:B------:R0:W1:Y:S01]  /*5d70*/  SYNCS.PHASECHK.TRANS64.TRYWAIT P2, [UR4+0x36830], R0 ;  /* 0x03683000ff0075a7 */ /* 0x0000620008040144 */
[----:B------:R-:W-:Y:S05]  /*5d80*/  @!P0 BRA `(.L_x_3233) ;  /* 0x0000000000048947 */ /* 0x000fea0003800000 */
[----:B------:R-:W-:Y:S01]  /*5d90*/  BPT.TRAP 0x1 ;  /* 0x000000040000795c */ /* 0x000fe20000300000 */
.L_x_3233:
[----:B-1----:R-:W-:Y:S05]  /*5da0*/  @P2 BRA `(.L_x_3234) ;  /* 0x00000000000c2947 */ /* 0x002fea0003800000 */
[----:B------:R-:W-:-:S13]  /*5db0*/  R2UR UR4, R6 ;  /* 0x00000000060472ca */ /* 0x000fda00000e0000 */
[----:B------:R-:W1:Y:S02]  /*5dc0*/  SYNCS.PHASECHK.TRANS64.TRYWAIT P2, [UR4+0x36830], R0 ;  /* 0x03683000ff0075a7 */ /* 0x000e640008040144 */
[----:B-1----:R-:W-:Y:S05]  /*5dd0*/  @!P2 BRA `(.L_x_3235) ;  /* 0x000000b400bca947 */ /* 0x002fea0003800000 */
.L_x_3234:
        /* <DEDUP_REMOVED lines=13> */
[----:B------:R-:W-:Y:S01]  /*5eb0*/  UIMAD UR60, UR60, 0xa80, UR61 ;  /* 0x00000a803c3c78a4 */ /* 0x000fe2000f8e023d */
[----:B01----:R-:W-:Y:S01]  /*5ec0*/  MOV R0, UR57 ;  /* 0x0000003900007c02 */ /* 0x003fe20008000f00 */
[----:B------:R-:W-:Y:S01]  /*5ed0*/  UMOV UR23, 0x40000040 ;  /* 0x4000004000177882 */ /* 0x000fe20000000000 */
[----:B------:R-:W-:Y:S01]  /*5ee0*/  MOV R3, UR56 ;  /* 0x0000003800037c02 */ /* 0x000fe20008000f00 */
[----:B------:R-:W-:Y:S01]  /*5ef0*/  UIADD3 UR10, UR60, 0x80, URZ ;  /* 0x000000803c0a7890 */ /* 0x000fe2000fffe03f */
[C---:B------:R-:W-:Y:S01]  /*5f00*/  R2UR UR56, R4.reuse ;  /* 0x00000000043872ca */ /* 0x040fe200000e0000 */
[----:B------:R-:W-:Y:S01]  /*5f10*/  UIADD3 UR14, UR60, 0x100, URZ ;  /* 0x000001003c0e7890 */ /* 0x000fe2000fffe03f */
[C---:B------:R-:W-:Y:S01]  /*5f20*/  R2UR UR57, R5.reuse ;  /* 0x00000000053972ca */ /* 0x040fe200000e0000 */
[----:B------:R-:W-:Y:S01]  /*5f30*/  UMOV UR6, UR60 ;  /* 0x0000003c00067c82 */ /* 0x000fe20008000000 */
[----:B------:R-:W-:Y:S01]  /*5f40*/  UIADD3 UR18, UR60, 0x2, URZ ;  /* 0x000000023c127890 */ /* 0x000fe2000fffe03f */
[----:B------:R-:W-:Y:S01]  /*5f50*/  HGMMA.64x16x16.F32 R168, gdesc[UR4], RZ, !UPT, gsb0 ;  /* 0x0020000004a879f0 */ /* 0x000fe2000c0008ff */
[----:B------:R-:W-:Y:S01]  /*5f60*/  UIADD3 UR6, UR60, 0x180, URZ ;  /* 0x000001803c067890 */ /* 0x000fe2000fffe03f */
        /* <DEDUP_REMOVED lines=59> */
[----:B------:R-:W-:Y:S01]  /*6320*/  R2UR UR8, R4 ;  /* 0x00000000040872ca */ /* 0x000fe200000e0000 */
[----:B------:R-:W-:Y:S01]  /*6330*/  UMOV UR11, 0x40000040 ;  /* 0x40000040000b7882 */ /* 0x000fe20000000000 */
[----:B------:R-:W-:Y:S01]  /*6340*/  R2UR UR9, R5 ;  /* 0x00000000050972ca */ /* 0x000fe200000e0000 */
[-C--:B------:R-:W-:Y:S01]  /*6350*/  FMUL.FTZ R92, R92, R9.reuse ;  /* 0x000000095c5c7220 */ /* 0x080fe20000410000 */
[-C--:B------:R-:W-:Y:S01]  /*6360*/  FMUL.FTZ R93, R93, R9.reuse ;  /* 0x000000095d5d7220 */ /* 0x080fe20000410000 */
[-C--:B------:R-:W-:Y:S01]  /*6370*/  FMUL.FTZ R96, R96, R9.reuse ;  /* 0x0000000960607220 */ /* 0x080fe20000410000 */
        /* <DEDUP_REMOVED lines=78> */
[----:B------:R-:W-:Y:S02]  /*6860*/  UIADD3 UR4, UR60, 0x300, URZ ;  /* 0x000003003c047890 */ /* 0x000fe4000fffe03f */
[----:B------:R-:W-:Y:S01]  /*6870*/  UIADD3 UR6, UR60, 0x82, URZ ;  /* 0x000000823c067890 */ /* 0x000fe2000fffe03f */
[----:B------:R-:W-:Y:S01]  /*6880*/  UMOV UR5, UR17 ;  /* 0x0000001100057c82 */ /* 0x000fe20008000000 */
[----:B------:R-:W-:-:S03]  /*6890*/  UMOV UR7, 0x40000040 ;  /* 0x4000004000077882 */ /* 0x000fc60000000000 */
[----:B------:R-:W-:Y:S01]  /*68a0*/  UMOV UR14, UR4 ;  /* 0x00000004000e7c82 */ /* 0x000fe20008000000 */
[----:B------:R-:W-:Y:S01]  /*68b0*/  UMOV UR4, UR16 ;  /* 0x0000001000047c82 */ /* 0x000fe20008000000 */
[----:B------:R-:W-:Y:S02]  /*68c0*/  WARPGROUP.DEPBAR.LE gsb0, 0x0 ;  /* 0x00008000000079c5 */ /* 0x000fe40000010000 */
[----:B------:R-:W-:-:S06]  /*68d0*/  WARPGROUP.ARRIVE ;  /* 0x00000000000079c5 */ /* 0x000fcc0000000000 */
[----:B------:R-:W-:Y:S01]  /*68e0*/  HGMMA.64x16x16.F32 R128, gdesc[UR8], RZ, !UPT, gsb0 ;  /* 0x00200000088079f0 */ /* 0x000fe2000c0008ff */
[----:B------:R-:W-:Y:S02]  /*68f0*/  UIADD3 UR8, UR60, 0x102, URZ ;  /* 0x000001023c087890 */ /* 0x000fe4000fffe03f */
[----:B------:R-:W-:Y:S01]  /*6900*/  UIADD3 UR9, UR60, 0x182, URZ ;  /* 0x000001823c097890 */ /* 0x000fe2000fffe03f */
[----:B------:R-:W-:Y:S02]  /*6910*/  WARPGROUP.DEPBAR.LE gsb0, 0x0 ;  /* 0x00008000000079c5 */ /* 0x000fe40000010000 */
[----:B------:R-:W-:-:S06]  /*6920*/  WARPGROUP.ARRIVE ;  /* 0x00000000000079c5 */ /* 0x000fcc0000000000 */
[----:B------:R-:W-:Y:S03]  /*6930*/  HGMMA.64x16x16.F32 R120, gdesc[UR12], RZ, !UPT, gsb0 ;  /* 0x002000000c7879f0 */ /* 0x000fe6000c0008ff */
        /* <DEDUP_REMOVED lines=547> */
.L_x_3236:
[----:B------:R-:W-:Y:S02]  /*8b70*/  R2UR UR6, R16 ;  /* 0x00000000100672ca */ /* 0x000fe400000e0000 */
        /* <DEDUP_REMOVED lines=8> */
.L_x_3237:
[----:B-1----:R-:W-:Y:S05]  /*8c00*/  @P2 BRA `(.L_x_3238) ;  /* 0x0000000000082947 */ /* 0x002fea0003800000 */
[----:B------:R-:W1:Y:S02]  /*8c10*/  SYNCS.PHASECHK.TRANS64.TRYWAIT P2, [UR5+0x36850], R0 ;  /* 0x03685000ff0075a7 */ /* 0x000e640008040145 */
[----:B-1----:R-:W-:Y:S05]  /*8c20*/  @!P2 BRA `(.L_x_3239) ;  /* 0x000000880044a947 */ /* 0x002fea0003800000 */
.L_x_3238:
[----:B------:R-:W-:Y:S01]  /*8c30*/  R2UR UR4, R16 ;  /* 0x00000000100472ca */ /* 0x000fe200000e0000 */
[----:B------:R-:W-:Y:S01]  /*8c40*/  WARPGROUP.ARRIVE ;  /* 0x00000000000079c5 */ /* 0x000fe20000000000 */
[----:B------:R-:W-:Y:S01]  /*8c50*/  R2UR UR6, R15 ;  /* 0x000000000f0672ca */ /* 0x000fe200000e0000 */
[----:B------:R-:W-:Y:S01]  /*8c60*/  UMOV UR7, 0x40000040 ;  /* 0x4000004000077882 */ /* 0x000fe20000000000 */
[----:B01----:R-:W-:Y:S02]  /*8c70*/  FMNMX.FTZ R0, R168, R13, !PT ;  /* 0x0000000da8007209 */ /* 0x003fe40007810000 */
[----:B------:R-:W-:Y:S02]  /*8c80*/  R2UR UR8, R6 ;  /* 0x00000000060872ca */ /* 0x000fe400000e0000 */
[----:B------:R-:W-:Y:S02]  /*8c90*/  FMNMX.FTZ R3, R169, R0, !PT ;  /* 0x00000000a9037209 */ /* 0x000fe40007810000 */
[----:B------:R-:W-:-:S02]  /*8ca0*/  R2UR UR9, R17 ;  /* 0x00000000110972ca */ /* 0x000fc400000e0000 */
        /* <DEDUP_REMOVED lines=13> */
[----:B------:R-:W-:Y:S01]  /*8d80*/  HGMMA.64x192x16.F32 R24, R200, gdesc[UR4].tnspB, R24, gsb0 ;  /* 0x42e00004c8187df0 */ /* 0x000fe20008000818 */
        /* <DEDUP_REMOVED lines=21> */
[----:B------:R-:W0:Y:S03]  /*8ee0*/  LDC R0, c[0x0][0x988] ;  /* 0x00026200ff007b82 */ /* 0x000e260000000800 */
[----:B------:R-:W1:Y:S02]  /*8ef0*/  SHFL.BFLY PT, R3, R2, 0x2, 0x1f ;  /* 0x0c401f0002037f89 */ /* 0x000e6400000e0000 */
[----:B-1----:R-:W-:Y:S02]  /*8f00*/  FMNMX.FTZ R3, R2, R3, !PT ;  /* 0x0000000302037209 */ /* 0x002fe40007810000 */
[----:B------:R-:W-:-:S03]  /*8f10*/  FMNMX.FTZ R2, R170, R12, !PT ;  /* 0x0000000caa027209 */ /* 0x000fc60007810000 */
[----:B------:R-:W1:Y:S02]  /*8f20*/  SHFL.BFLY PT, R6, R3, 0x1, 0x1f ;  /* 0x0c201f0003067f89 */ /* 0x000e6400000e0000 */
[----:B-1----:R-:W-:Y:S02]  /*8f30*/  FMNMX.FTZ R6, R3, R6, !PT ;  /* 0x0000000603067209 */ /* 0x002fe40007810000 */
[----:B------:R-:W-:-:S03]  /*8f40*/  FMNMX.FTZ R3, R171, R2, !PT ;  /* 0x00000002ab037209 */ /* 0x000fc60007810000 */
[----:B------:R-:W-:Y:S01]  /*8f50*/  FADD.FTZ R9, -R6, R13 ;  /* 0x0000000d06097221 */ /* 0x000fe20000010100 */
[----:B------:R-:W-:-:S03]  /*8f60*/  FMNMX.FTZ R2, R174, R3, !PT ;  /* 0x00000003ae027209 */ /* 0x000fc60007810000 */
[----:B0-----:R-:W-:Y:S01]  /*8f70*/  FMUL.FTZ R9, R9, R0 ;  /* 0x0000000009097220 */ /* 0x001fe20000410000 */
[----:B------:R-:W-:-:S04]  /*8f80*/  FMNMX.FTZ R3, R175, R2, !PT ;  /* 0x00000002af037209 */ /* 0x000fc80007810000 */
[----:B------:R-:W-:Y:S01]  /*8f90*/  FMNMX.FTZ R2, R162, R3, !PT ;  /* 0x00000003a2027209 */ /* 0x000fe20007810000 */
[----:B------:R-:W-:Y:S03]  /*8fa0*/  MUFU.EX2 R9, R9 ;  /* 0x0000000900097308 */ /* 0x000fe60000000800 */
        /* <DEDUP_REMOVED lines=15> */
[----:B------:R-:W-:Y:S01]  /*90a0*/  WARPGROUP.ARRIVE ;  /* 0x00000000000079c5 */ /* 0x000fe20000000000 */
[----:B------:R-:W-:-:S04]  /*90b0*/  FMNMX.FTZ R3, R143, R2, !PT ;  /* 0x000000028f037209 */ /* 0x000fc80007810000 */
        /* <DEDUP_REMOVED lines=14> */
[----:B0-----:R-:W-:Y:S01]  /*91a0*/  FMNMX.FTZ R3, R20, R3, !PT ;  /* 0x0000000314037209 */ /* 0x001fe20007810000 */
[----:B------:R-:W-:Y:S02]  /*91b0*/  WARPGROUP.DEPBAR.LE gsb0, 0x0 ;  /* 0x00008000000079c5 */ /* 0x000fe40000010000 */
[----:B------:R-:W-:-:S06]  /*91c0*/  WARPGROUP.ARRIVE ;  /* 0x00000000000079c5 */ /* 0x000fcc0000000000 */
[----:B------:R-:W-:Y:S01]  /*91d0*/  HGMMA.64x192x16.F32 R24, R192, gdesc[UR4].tnspB, R24, gsb0 ;  /* 0x42e00004c0187df0 */ /* 0x000fe20008000818 */
[----:B------:R-:W-:Y:S01]  /*91e0*/  UIADD3 UR6, UR4, 0x180, URZ ;  /* 0x0000018004067890 */ /* 0x000fe2000fffe03f */
[----:B------:R-:W-:Y:S01]  /*91f0*/  UMOV UR7, 0x40000040 ;  /* 0x4000004000077882 */ /* 0x000fe20000000000 */
[----:B------:R-:W-:Y:S02]  /*9200*/  WARPGROUP.DEPBAR.LE gsb0, 0x0 ;  /* 0x00008000000079c5 */ /* 0x000fe40000010000 */
[----:B------:R-:W-:-:S15]  /*9210*/  WARPGROUP.ARRIVE ;  /* 0x00000000000079c5 */ /* 0x000fde0000000000 */
[----:B------:R-:W-:Y:S01]  /*9220*/  HGMMA.64x192x16.F32 R24, R188, gdesc[UR4].tnspB, R24, gsb0 ;  /* 0x42e00004bc187df0 */ /* 0x000fe20008000818 */
[----:B------:R-:W-:Y:S01]  /*9230*/  UIADD3 UR6, UR4, 0x200, URZ ;  /* 0x0000020004067890 */ /* 0x000fe2000fffe03f */
[----:B------:R-:W-:Y:S01]  /*9240*/  UMOV UR7, 0x40000040 ;  /* 0x4000004000077882 */ /* 0x000fe20000000000 */
[----:B------:R-:W-:Y:S02]  /*9250*/  WARPGROUP.DEPBAR.LE gsb0, 0x0 ;  /* 0x00008000000079c5 */ /* 0x000fe40000010000 */
[----:B------:R-:W-:Y:S01]  /*9260*/  WARPGROUP.ARRIVE ;  /* 0x00000000000079c5 */ /* 0x000fe20000000000 */
[----:B------:R-:W-:-:S04]  /*9270*/  FMUL.FTZ R189, R6, R0 ;  /* 0x0000000006bd7220 */ /* 0x000fc80000410000 */
[----:B------:R-:W-:-:S10]  /*9280*/  FFMA.FTZ R23, R153, R0, -R189 ;  /* 0x0000000099177223 */ /* 0x000fd400000108bd */
[----:B------:R-:W-:Y:S01]  /*9290*/  HGMMA.64x192x16.F32 R24, R184, gdesc[UR4].tnspB, R24, gsb0 ;  /* 0x42e00004b8187df0 */ /* 0x000fe20008000818 */
[----:B------:R-:W-:Y:S01]  /*92a0*/  UIADD3 UR6, UR4, 0x280, URZ ;  /* 0x0000028004067890 */ /* 0x000fe2000fffe03f */
[-CC-:B------:R-:W-:Y:S01]  /*92b0*/  FFMA.FTZ R153, R157, R0.reuse, -R189.reuse ;  /* 0x000000009d997223 */ /* 0x180fe200000108bd */
[----:B------:R-:W-:Y:S01]  /*92c0*/  UMOV UR7, 0x40000040 ;  /* 0x4000004000077882 */ /* 0x000fe20000000000 */
[----:B------:R-:W-:Y:S01]  /*92d0*/  UIADD3 UR4, UR4, 0x300, URZ ;  /* 0x0000030004047890 */ /* 0x000fe2000fffe03f */
[----:B------:R-:W-:Y:S01]  /*92e0*/  FADD.FTZ R157, -R3, R12 ;  /* 0x0000000c039d7221 */ /* 0x000fe20000010100 */
[-CC-:B------:R-:W-:Y:S01]  /*92f0*/  FFMA.FTZ R200, R168, R0.reuse, -R189.reuse ;  /* 0x00000000a8c87223 */ /* 0x180fe200000108bd */
[-CC-:B------:R-:W-:Y:S01]  /*9300*/  FFMA.FTZ R13, R169, R0.reuse, -R189.reuse ;  /* 0x00000000a90d7223 */ /* 0x180fe200000108bd */
[-CC-:B------:R-:W-:Y:S01]  /*9310*/  FFMA.FTZ R202, R172, R0.reuse, -R189.reuse ;  /* 0x00000000acca7223 */ /* 0x180fe200000108bd */
[-C--:B------:R-:W-:Y:S01]  /*9320*/  FMUL.FTZ R2, R157, R0.reuse ;  /* 0x000000009d027220 */ /* 0x080fe20000410000 */
[-C--:B------:R-:W-:Y:S01]  /*9330*/  FMUL.FTZ R157, R3, R0.reuse ;  /* 0x00000000039d7220 */ /* 0x080fe20000410000 */
[-CC-:B------:R-:W-:Y:S01]  /*9340*/  FFMA.FTZ R15, R173, R0.reuse, -R189.reuse ;  /* 0x00000000ad0f7223 */ /* 0x180fe200000108bd */
[----:B------:R-:W-:Y:S01]  /*9350*/  MUFU.EX2 R200, R200 ;  /* 0x000000c800c87308 */ /* 0x000fe20000000800 */
[-C--:B------:R-:W-:Y:S01]  /*9360*/  FFMA.FTZ R196, R160, R0.reuse, -R189 ;  /* 0x00000000a0c47223 */ /* 0x080fe200000108bd */
[-CC-:B------:R-:W-:Y:S01]  /*9370*/  FFMA.FTZ R201, R170, R0.reuse, -R157.reuse ;  /* 0x00000000aac97223 */ /* 0x180fe2000001089d */
[-CC-:B------:R-:W-:Y:S01]  /*9380*/  FFMA.FTZ R12, R171, R0.reuse, -R157.reuse ;  /* 0x00000000ab0c7223 */ /* 0x180fe2000001089d */
[-CC-:B------:R-:W-:Y:S01]  /*9390*/  FFMA.FTZ R203, R174, R0.reuse, -R157.reuse ;  /* 0x00000000aecb7223 */ /* 0x180fe2000001089d */
[-C--:B------:R-:W-:Y:S01]  /*93a0*/  FFMA.FTZ R22, R175, R0.reuse, -R157 ;  /* 0x00000000af167223 */ /* 0x080fe2000001089d */
[-C--:B------:R-:W-:Y:S01]  /*93b0*/  FFMA.FTZ R188, R144, R0.reuse, -R189 ;  /* 0x0000000090bc7223 */ /* 0x080fe200000108bd */
[-C--:B------:R-:W-:Y:S01]  /*93c0*/  FFMA.FTZ R197, R162, R0.reuse, -R157 ;  /* 0x00000000a2c57223 */ /* 0x080fe2000001089d */
[----:B------:R-:W-:Y:S01]  /*93d0*/  MUFU.EX2 R2, R2 ;  /* 0x0000000200027308 */ /* 0x000fe20000000800 */
[-CC-:B------:R-:W-:Y:S01]  /*93e0*/  FFMA.FTZ R19, R161, R0.reuse, -R189.reuse ;  /* 0x00000000a1137223 */ /* 0x180fe200000108bd */
[-C--:B------:R-:W-:Y:S01]  /*93f0*/  FFMA.FTZ R14, R120, R0.reuse, -R189 ;  /* 0x00000000780e7223 */ /* 0x080fe200000108bd */
[-C--:B------:R-:W-:Y:S01]  /*9400*/  FFMA.FTZ R120, R163, R0.reuse, -R157 ;  /* 0x00000000a3787223 */ /* 0x080fe2000001089d */
[-CC-:B------:R-:W-:Y:S01]  /*9410*/  FFMA.FTZ R198, R164, R0.reuse, -R189.reuse ;  /* 0x00000000a4c67223 */ /* 0x180fe200000108bd */
[-C--:B------:R-:W-:Y:S01]  /*9420*/  FFMA.FTZ R124, R124, R0.reuse, -R189 ;  /* 0x000000007c7c7223 */ /* 0x080fe200000108bd */
[-C--:B------:R-:W-:Y:S01]  /*9430*/  FFMA.FTZ R199, R166, R0.reuse, -R157 ;  /* 0x00000000a6c77223 */ /* 0x080fe2000001089d */
[-CC-:B------:R-:W-:Y:S01]  /*9440*/  FFMA.FTZ R21, R165, R0.reuse, -R189.reuse ;  /* 0x00000000a5157223 */ /* 0x180fe200000108bd */
[----:B------:R-:W-:Y:S01]  /*9450*/  MUFU.EX2 R201, R201 ;  /* 0x000000c900c97308 */ /* 0x000fe20000000800 */
[-C--:B------:R-:W-:Y:S01]  /*9460*/  FFMA.FTZ R192, R152, R0.reuse, -R189 ;  /* 0x0000000098c07223 */ /* 0x080fe200000108bd */
[-C--:B------:R-:W-:Y:S01]  /*9470*/  FFMA.FTZ R193, R154, R0.reuse, -R157 ;  /* 0x000000009ac17223 */ /* 0x080fe2000001089d */
[-C--:B------:R-:W-:Y:S01]  /*9480*/  FFMA.FTZ R194, R156, R0.reuse, -R189 ;  /* 0x000000009cc27223 */ /* 0x080fe200000108bd */
[-CC-:B------:R-:W-:Y:S01]  /*9490*/  FFMA.FTZ R195, R158, R0.reuse, -R157.reuse ;  /* 0x000000009ec37223 */ /* 0x180fe2000001089d */
[-C--:B------:R-:W-:Y:S01]  /*94a0*/  FFMA.FTZ R139, R139, R0.reuse, -R157 ;  /* 0x000000008b8b7223 */ /* 0x080fe2000001089d */
        /* <DEDUP_REMOVED lines=9> */
[-C--:B------:R-:W-:Y:S01]  /*9540*/  FFMA.FTZ R125, R125, R0.reuse, -R189 ;  /* 0x000000007d7d7223 */ /* 0x080fe200000108bd */
        /* <DEDUP_REMOVED lines=13> */
[----:B------:R-:W-:-:S03]  /*9620*/  FFMA.FTZ R127, R127, R0, -R157 ;  /* 0x000000007f7f7223 */ /* 0x000fc6000001089d */
[----:B------:R-:W-:Y:S08]  /*9630*/  MUFU.EX2 R203, R203 ;  /* 0x000000cb00cb7308 */ /* 0x000ff00000000800 */
[----:B------:R-:W-:Y:S08]  /*9640*/  MUFU.EX2 R15, R15 ;  /* 0x0000000f000f7308 */ /* 0x000ff00000000800 */
[----:B------:R-:W-:Y:S08]  /*9650*/  MUFU.EX2 R22, R22 ;  /* 0x0000001600167308 */ /* 0x000ff00000000800 */
[----:B------:R-:W-:Y:S08]  /*9660*/  MUFU.EX2 R196, R196 ;  /* 0x000000c400c47308 */ /* 0x000ff00000000800 */
[----:B------:R-:W-:Y:S08]  /*9670*/  MUFU.EX2 R197, R197 ;  /* 0x000000c500c57308 */ /* 0x000ff00000000800 */
[----:B------:R-:W-:Y:S08]  /*9680*/  MUFU.EX2 R19, R19 ;  /* 0x0000001300137308 */ /* 0x000ff00000000800 */
[----:B------:R-:W-:Y:S08]  /*9690*/  MUFU.EX2 R120, R120 ;  /* 0x0000007800787308 */ /* 0x000ff00000000800 */
[----:B------:R0:W-:Y:S08]  /*96a0*/  MUFU.EX2 R20, R124 ;  /* 0x0000007c00147308 */ /* 0x0001f00000000800 */
[----:B------:R-:W-:Y:S01]  /*96b0*/  MUFU.EX2 R198, R198 ;  /* 0x000000c600c67308 */ /* 0x000fe20000000800 */
[----:B0-----:R-:W-:-:S07]  /*96c0*/  FFMA.FTZ R124, R167, R0, -R157 ;  /* 0x00000000a77c7223 */ /* 0x001fce000001089d */
        /* <DEDUP_REMOVED lines=13> */
[----:B------:R-:W-:Y:S02]  /*97a0*/  IMAD.U32 R140, RZ, RZ, UR8 ;  /* 0x00000008ff8c7e24 */ /* 0x000fe4000f8e00ff */
[-C--:B------:R-:W-:Y:S01]  /*97b0*/  FFMA.FTZ R184, R136, R0.reuse, -R189 ;  /* 0x0000000088b87223 */ /* 0x080fe200000108bd */
[-CC-:B------:R-:W-:Y:S01]  /*97c0*/  FFMA.FTZ R136, R147, R0.reuse, -R157.reuse ;  /* 0x0000000093887223 */ /* 0x180fe2000001089d */
[----:B------:R-:W-:Y:S01]  /*97d0*/  FFMA.FTZ R185, R138, R0, -R157 ;  /* 0x000000008ab97223 */ /* 0x000fe2000001089d */
[----:B------:R-:W-:Y:S01]  /*97e0*/  HGMMA.64x192x16.F32 R24, R180, gdesc[UR4].tnspB, R24, gsb0 ;  /* 0x42e00004b4187df0 */ /* 0x000fe20008000818 */
[----:B------:R-:W-:Y:S01]  /*97f0*/  UMOV UR6, UR4 ;  /* 0x0000000400067c82 */ /* 0x000fe20008000000 */
[----:B------:R-:W-:Y:S01]  /*9800*/  UMOV UR7, 0x40000040 ;  /* 0x4000004000077882 */ /* 0x000fe20000000000 */
[----:B------:R-:W-:Y:S01]  /*9810*/  @!P1 VIADD R140, R140, 0x36840 ;  /* 0x000368408c8c9836 */ /* 0x000fe20000000000 */
[----:B------:R-:W-:Y:S01]  /*9820*/  MUFU.EX2 R145, R145 ;  /* 0x0000009100917308 */ /* 0x000fe20000000800 */
[----:B------:R-:W-:-:S03]  /*9830*/  R2UR UR8, R204 ;  /* 0x00000000cc0872ca */ /* 0x000fc600000e0000 */
[----:B------:R-:W-:-:S04]  /*9840*/  @!P1 PRMT R144, RZ, 0x654, R140 ;  /* 0x00000654ff909816 */ /* 0x000fc8000000008c */
[----:B------:R-:W-:Y:S06]  /*9850*/  MUFU.EX2 R136, R136 ;  /* 0x0000008800887308 */ /* 0x000fec0000000800 */
[----:B------:R-:W-:Y:S02]  /*9860*/  UISETP.GT.AND UP0, UPT, UR8, UR9, UPT ;  /* 0x000000090800728c */ /* 0x000fe4000bf04270 */
[----:B------:R-:W-:Y:S01]  /*9870*/  MUFU.EX2 R190, R190 ;  /* 0x000000be00be7308 */ /* 0x000fe20000000800 */
[----:B------:R-:W-:-:S03]  /*9880*/  UIADD3 UR4, UR8, -0x1, URZ ;  /* 0xffffffff08047890 */ /* 0x000fc6000fffe03f */
[----:B------:R-:W-:-:S03]  /*9890*/  PLOP3.LUT P2, PT, PT, PT, UP0, 0x80, 0x0 ;  /* 0x000000000000781c */ /* 0x000fc60003f4f008 */
[----:B------:R-:W-:Y:S01]  /*98a0*/  IMAD.U32 R204, RZ, RZ, UR4 ;  /* 0x00000004ffcc7e24 */ /* 0x000fe2000f8e00ff */
        /* <DEDUP_REMOVED lines=18> */
[----:B------:R-:W-:Y:S01]  /*99d0*/  MUFU.EX2 R127, R127 ;  /* 0x0000007f007f7308 */ /* 0x000fe20000000800 */
[----:B------:R-:W-:-:S02]  /*99e0*/  WARPGROUP.DEPBAR.LE gsb0, 0x0 ;  /* 0x00008000000079c5 */ /* 0x000fc40000010000 */
[----:B------:R-:W-:Y:S01]  /*99f0*/  WARPGROUP.ARRIVE ;  /* 0x00000000000079c5 */ /* 0x000fe20000000000 */
[-C--:B------:R-:W-:Y:S01]  /*9a00*/  FFMA.FTZ R180, R128, R0.reuse, -R189 ;  /* 0x0000000080b47223 */ /* 0x080fe200000108bd */
[-C--:B------:R-:W-:Y:S01]  /*9a10*/  FFMA.FTZ R128, R155, R0.reuse, -R157 ;  /* 0x000000009b807223 */ /* 0x080fe2000001089d */
[-C--:B------:R-:W-:Y:S01]  /*9a20*/  FFMA.FTZ R182, R132, R0.reuse, -R189 ;  /* 0x0000000084b67223 */ /* 0x080fe200000108bd */
[-CC-:B------:R-:W-:Y:S01]  /*9a30*/  FFMA.FTZ R132, R159, R0.reuse, -R157.reuse ;  /* 0x000000009f847223 */ /* 0x180fe2000001089d */
[----:B------:R-:W-:Y:S01]  /*9a40*/  FFMA.FTZ R189, R146, R0, -R157 ;  /* 0x0000000092bd7223 */ /* 0x000fe2000001089d */
[----:B------:R-:W-:Y:S01]  /*9a50*/  HGMMA.64x192x16.F32 R24, R176, gdesc[UR4].tnspB, R24, gsb0 ;  /* 0x42e00004b0187df0 */ /* 0x000fe20008000818 */
[----:B------:R-:W-:Y:S01]  /*9a60*/  MUFU.EX2 R180, R180 ;  /* 0x000000b400b47308 */ /* 0x000fe20000000800 */
[----:B------:R-:W-:Y:S01]  /*9a70*/  IMAD.U32 R146, RZ, RZ, UR5 ;  /* 0x00000005ff927e24 */ /* 0x000fe2000f8e00ff */
[----:B------:R-:W-:-:S03]  /*9a80*/  R2UR UR5, R8 ;  /* 0x00000000080572ca */ /* 0x000fc600000e0000 */
[----:B------:R-:W-:-:S03]  /*9a90*/  @!P1 VIADD R146, R146, 0x36860 ;  /* 0x0003686092929836 */ /* 0x000fc60000000000 */
[----:B------:R-:W2:Y:S02]  /*9aa0*/  MUFU.EX2 R128, R128 ;  /* 0x0000008000807308 */ /* 0x000ea40000000800 */
[----:B------:R-:W-:-:S06]  /*9ab0*/  @!P1 PRMT R146, RZ, 0x654, R146 ;  /* 0x00000654ff929816 */ /* 0x000fcc0000000092 */
[----:B------:R-:W3:Y:S08]  /*9ac0*/  MUFU.EX2 R132, R132 ;  /* 0x0000008400847308 */ /* 0x000ef00000000800 */
[----:B------:R-:W4:Y:S08]  /*9ad0*/  MUFU.EX2 R189, R189 ;  /* 0x000000bd00bd7308 */ /* 0x000f300000000800 */
[----:B------:R-:W-:Y:S08]  /*9ae0*/  MUFU.EX2 R181, R130 ;  /* 0x0000008200b57308 */ /* 0x000ff00000000800 */
[----:B------:R-:W-:Y:S08]  /*9af0*/  MUFU.EX2 R182, R182 ;  /* 0x000000b600b67308 */ /* 0x000ff00000000800 */
[----:B------:R-:W-:Y:S01]  /*9b00*/  MUFU.EX2 R183, R134 ;  /* 0x0000008600b77308 */ /* 0x000fe20000000800 */
[----:B------:R-:W-:-:S02]  /*9b10*/  WARPGROUP.DEPBAR.LE gsb0, 0x0 ;  /* 0x00008000000079c5 */ /* 0x000fc40000010000 */
[----:B------:R5:W-:Y:S05]  /*9b20*/  @!P1 SYNCS.ARRIVE.TRANS64.RED.A1T0 RZ, [R144+URZ], RZ ;  /* 0x000000ff90ff99a7 */ /* 0x000bea000810043f */
[----:B------:R-:W-:Y:S01]  /*9b30*/  MUFU.EX2 R177, R122 ;  /* 0x0000007a00b17308 */ /* 0x000fe20000000800 */
[----:B0-----:R-:W-:Y:S02]  /*9b40*/  F2FP.F16.F32.PACK_AB R176, R121, R14 ;  /* 0x0000000e79b0723e */ /* 0x001fe400000000ff */
[----:B-1----:R-:W-:Y:S01]  /*9b50*/  F2FP.F16.F32.PACK_AB R178, R125, R20 ;  /* 0x000000147db2723e */ /* 0x002fe200000000ff */
[----:B-----5:R-:W-:Y:S01]  /*9b60*/  FFMA.FTZ R144, R9, R11, R200 ;  /* 0x0000000b09907223 */ /* 0x020fe200000100c8 */
[----:B------:R-:W-:Y:S01]  /*9b70*/  FFMA.FTZ R11, R2, R10, R201 ;  /* 0x0000000a020b7223 */ /* 0x000fe200000100c9 */
[----:B------:R-:W-:-:S02]  /*9b80*/  F2FP.F16.F32.PACK_AB R200, R13, R200 ;  /* 0x000000c80dc8723e */ /* 0x000fc400000000ff */
[----:B------:R-:W-:Y:S01]  /*9b90*/  MUFU.EX2 R179, R126 ;  /* 0x0000007e00b37308 */ /* 0x000fe20000000800 */
[----:B------:R-:W-:Y:S01]  /*9ba0*/  FADD.FTZ R147, R13, R144 ;  /* 0x000000900d937221 */ /* 0x000fe20000010000 */
[C---:B------:R-:W-:Y:S01]  /*9bb0*/  FADD.FTZ R10, R12.reuse, R11 ;  /* 0x0000000b0c0a7221 */ /* 0x040fe20000010000 */
[----:B------:R-:W-:Y:S01]  /*9bc0*/  F2FP.F16.F32.PACK_AB R201, R12, R201 ;  /* 0x000000c90cc9723e */ /* 0x000fe200000000ff */
[----:B------:R0:W-:Y:S01]  /*9bd0*/  @!P1 SYNCS.ARRIVE.TRANS64.RED.A1T0 RZ, [R146+URZ], RZ ;  /* 0x000000ff92ff99a7 */ /* 0x0001e2000810043f */
[----:B------:R-:W-:Y:S01]  /*9be0*/  FADD.FTZ R138, R202, R147 ;  /* 0x00000093ca8a7221 */ /* 0x000fe20000010000 */
[----:B------:R-:W-:Y:S01]  /*9bf0*/  FADD.FTZ R11, R203, R10 ;  /* 0x0000000acb0b7221 */ /* 0x000fe20000010000 */
[C---:B------:R-:W-:Y:S01]  /*9c00*/  F2FP.F16.F32.PACK_AB R202, R15.reuse, R202 ;  /* 0x000000ca0fca723e */ /* 0x040fe200000000ff */
[----:B------:R1:W5:Y:S01]  /*9c10*/  MUFU.EX2 R144, R139 ;  /* 0x0000008b00907308 */ /* 0x0003620000000800 */
[----:B------:R-:W-:Y:S01]  /*9c20*/  FADD.FTZ R147, R15, R138 ;  /* 0x0000008a0f937221 */ /* 0x000fe20000010000 */
[----:B------:R-:W-:Y:S01]  /*9c30*/  FADD.FTZ R10, R22, R11 ;  /* 0x0000000b160a7221 */ /* 0x000fe20000010000 */
[----:B------:R-:W-:Y:S01]  /*9c40*/  IMAD.U32 R15, RZ, RZ, UR5 ;  /* 0x00000005ff0f7e24 */ /* 0x000fe2000f8e00ff */
[----:B------:R-:W-:Y:S01]  /*9c50*/  R2UR UR5, R7 ;  /* 0x00000000070572ca */ /* 0x000fe200000e0000 */
[----:B------:R-:W-:Y:S01]  /*9c60*/  FADD.FTZ R138, R196, R147 ;  /* 0x00000093c48a7221 */ /* 0x000fe20000010000 */
[----:B------:R-:W-:Y:S01]  /*9c70*/  FADD.FTZ R11, R197, R10 ;  /* 0x0000000ac50b7221 */ /* 0x000fe20000010000 */
[----:B------:R-:W-:-:S02]  /*9c80*/  F2FP.F16.F32.PACK_AB R196, R19, R196 ;  /* 0x000000c413c4723e */ /* 0x000fc400000000ff */
[----:B------:R-:W-:Y:S01]  /*9c90*/  FADD.FTZ R147, R19, R138 ;  /* 0x0000008a13937221 */ /* 0x000fe20000010000 */
[----:B------:R-:W-:Y:S01]  /*9ca0*/  FADD.FTZ R10, R120, R11 ;  /* 0x0000000b780a7221 */ /* 0x000fe20000010000 */
[----:B------:R-:W-:Y:S02]  /*9cb0*/  F2FP.F16.F32.PACK_AB R203, R22, R203 ;  /* 0x000000cb16cb723e */ /* 0x000fe400000000ff */
[----:B------:R-:W-:Y:S01]  /*9cc0*/  FADD.FTZ R138, R198, R147 ;  /* 0x00000093c68a7221 */ /* 0x000fe20000010000 */
[----:B------:R-:W-:Y:S01]  /*9cd0*/  FADD.FTZ R11, R199, R10 ;  /* 0x0000000ac70b7221 */ /* 0x000fe20000010000 */
[----:B------:R-:W-:Y:S02]  /*9ce0*/  F2FP.F16.F32.PACK_AB R197, R120, R197 ;  /* 0x000000c578c5723e */ /* 0x000fe400000000ff */
[C---:B-1----:R-:W-:Y:S01]  /*9cf0*/  FADD.FTZ R139, R21.reuse, R138 ;  /* 0x0000008a158b7221 */ /* 0x042fe20000010000 */
[----:B------:R-:W-:Y:S01]  /*9d00*/  FADD.FTZ R10, R124, R11 ;  /* 0x0000000b7c0a7221 */ /* 0x000fe20000010000 */
[----:B------:R-:W-:-:S02]  /*9d10*/  F2FP.F16.F32.PACK_AB R198, R21, R198 ;  /* 0x000000c615c6723e */ /* 0x000fc400000000ff */
[----:B------:R-:W-:Y:S01]  /*9d20*/  FADD.FTZ R138, R192, R139 ;  /* 0x0000008bc08a7221 */ /* 0x000fe20000010000 */
[----:B------:R-:W-:Y:S01]  /*9d30*/  FADD.FTZ R11, R193, R10 ;  /* 0x0000000ac10b7221 */ /* 0x000fe20000010000 */
[----:B------:R-:W-:Y:S02]  /*9d40*/  F2FP.F16.F32.PACK_AB R199, R124, R199 ;  /* 0x000000c77cc7723e */ /* 0x000fe400000000ff */
[C---:B------:R-:W-:Y:S01]  /*9d50*/  FADD.FTZ R139, R23.reuse, R138 ;  /* 0x0000008a178b7221 */ /* 0x040fe20000010000 */
[----:B--2---:R-:W-:Y:S01]  /*9d60*/  FADD.FTZ R10, R128, R11 ;  /* 0x0000000b800a7221 */ /* 0x004fe20000010000 */
[----:B------:R-:W-:Y:S02]  /*9d70*/  F2FP.F16.F32.PACK_AB R192, R23, R192 ;  /* 0x000000c017c0723e */ /* 0x000fe400000000ff */
[----:B------:R-:W-:Y:S01]  /*9d80*/  FADD.FTZ R138, R194, R139 ;  /* 0x0000008bc28a7221 */ /* 0x000fe20000010000 */
[----:B------:R-:W-:Y:S01]  /*9d90*/  FADD.FTZ R11, R195, R10 ;  /* 0x0000000ac30b7221 */ /* 0x000fe20000010000 */
[----:B------:R-:W-:-:S02]  /*9da0*/  F2FP.F16.F32.PACK_AB R193, R128, R193 ;  /* 0x000000c180c1723e */ /* 0x000fc400000000ff */
[C---:B------:R-:W-:Y:S01]  /*9db0*/  FADD.FTZ R13, R153.reuse, R138 ;  /* 0x0000008a990d7221 */ /* 0x040fe20000010000 */
[----:B---3--:R-:W-:Y:S01]  /*9dc0*/  FADD.FTZ R10, R132, R11 ;  /* 0x0000000b840a7221 */ /* 0x008fe20000010000 */
[----:B------:R-:W-:Y:S02]  /*9dd0*/  F2FP.F16.F32.PACK_AB R194, R153, R194 ;  /* 0x000000c299c2723e */ /* 0x000fe400000000ff */
[----:B------:R-:W-:Y:S01]  /*9de0*/  FADD.FTZ R12, R188, R13 ;  /* 0x0000000dbc0c7221 */ /* 0x000fe20000010000 */
[----:B----4-:R-:W-:Y:S01]  /*9df0*/  FADD.FTZ R11, R189, R10 ;  /* 0x0000000abd0b7221 */ /* 0x010fe20000010000 */
[----:B------:R-:W-:Y:S02]  /*9e00*/  F2FP.F16.F32.PACK_AB R195, R132, R195 ;  /* 0x000000c384c3723e */ /* 0x000fe400000000ff */
[C---:B------:R-:W-:Y:S01]  /*9e10*/  FADD.FTZ R13, R145.reuse, R12 ;  /* 0x0000000c910d7221 */ /* 0x040fe20000010000 */
[----:B------:R-:W-:Y:S01]  /*9e20*/  FADD.FTZ R10, R136, R11 ;  /* 0x0000000b880a7221 */ /* 0x000fe20000010000 */
[----:B------:R-:W-:-:S02]  /*9e30*/  F2FP.F16.F32.PACK_AB R188, R145, R188 ;  /* 0x000000bc91bc723e */ /* 0x000fc400000000ff */
[----:B------:R-:W-:Y:S01]  /*9e40*/  FADD.FTZ R12, R190, R13 ;  /* 0x0000000dbe0c7221 */ /* 0x000fe20000010000 */
[----:B------:R-:W-:Y:S01]  /*9e50*/  FADD.FTZ R11, R191, R10 ;  /* 0x0000000abf0b7221 */ /* 0x000fe20000010000 */
[----:B------:R-:W-:Y:S02]  /*9e60*/  F2FP.F16.F32.PACK_AB R189, R136, R189 ;  /* 0x000000bd88bd723e */ /* 0x000fe400000000ff */
[C---:B------:R-:W-:Y:S01]  /*9e70*/  FADD.FTZ R13, R149.reuse, R12 ;  /* 0x0000000c950d7221 */ /* 0x040fe20000010000 */
[----:B------:R-:W-:Y:S01]  /*9e80*/  FADD.FTZ R10, R140, R11 ;  /* 0x0000000b8c0a7221 */ /* 0x000fe20000010000 */
[----:B------:R-:W-:Y:S02]  /*9e90*/  F2FP.F16.F32.PACK_AB R190, R149, R190 ;  /* 0x000000be95be723e */ /* 0x000fe400000000ff */
[----:B------:R-:W-:Y:S01]  /*9ea0*/  FADD.FTZ R12, R184, R13 ;  /* 0x0000000db80c7221 */ /* 0x000fe20000010000 */
[----:B------:R-:W-:Y:S01]  /*9eb0*/  FADD.FTZ R10, R185, R10 ;  /* 0x0000000ab90a7221 */ /* 0x000fe20000010000 */
[----:B------:R-:W-:Y:S01]  /*9ec0*/  F2FP.F16.F32.PACK_AB R191, R140, R191 ;  /* 0x000000bf8cbf723e */ /* 0x000fe200000000ff */
[----:B------:R-:W-:-:S02]  /*9ed0*/  IMAD.MOV.U32 R13, RZ, RZ, R6 ;  /* 0x000000ffff0d7224 */ /* 0x000fc400078e0006 */
[C---:B------:R-:W-:Y:S01]  /*9ee0*/  FADD.FTZ R11, R137.reuse, R12 ;  /* 0x0000000c890b7221 */ /* 0x040fe20000010000 */
[----:B-----5:R-:W-:Y:S01]  /*9ef0*/  FADD.FTZ R10, R144, R10 ;  /* 0x0000000a900a7221 */ /* 0x020fe20000010000 */
[----:B------:R-:W-:Y:S02]  /*9f00*/  F2FP.F16.F32.PACK_AB R184, R137, R184 ;  /* 0x000000b889b8723e */ /* 0x000fe400000000ff */
[----:B------:R-:W-:Y:S01]  /*9f10*/  FADD.FTZ R12, R186, R11 ;  /* 0x0000000bba0c7221 */ /* 0x000fe20000010000 */
[----:B------:R-:W-:Y:S01]  /*9f20*/  FADD.FTZ R10, R187, R10 ;  /* 0x0000000abb0a7221 */ /* 0x000fe20000010000 */
[----:B------:R-:W-:Y:S02]  /*9f30*/  F2FP.F16.F32.PACK_AB R185, R144, R185 ;  /* 0x000000b990b9723e */ /* 0x000fe400000000ff */
        /* <DEDUP_REMOVED lines=17> */
[----:B------:R-:W-:Y:S01]  /*a050*/  IMAD.U32 R14, RZ, RZ, UR5 ;  /* 0x00000005ff0e7e24 */ /* 0x000fe2000f8e00ff */
[----:B------:R-:W-:Y:S01]  /*a060*/  F2FP.F16.F32.PACK_AB R183, R135, R183 ;  /* 0x000000b787b7723e */ /* 0x000fe200000000ff */
[----:B------:R-:W-:Y:S01]  /*a070*/  FADD.FTZ R11, R121, R12 ;  /* 0x0000000c790b7221 */ /* 0x000fe20000010000 */
[C---:B------:R-:W-:Y:S01]  /*a080*/  FADD.FTZ R10, R123.reuse, R10 ;  /* 0x0000000a7b0a7221 */ /* 0x040fe20000010000 */
[----:B------:R-:W-:-:S02]  /*a090*/  F2FP.F16.F32.PACK_AB R177, R123, R177 ;  /* 0x000000b17bb1723e */ /* 0x000fc400000000ff */
[----:B------:R-:W-:Y:S01]  /*a0a0*/  FADD.FTZ R12, R20, R11 ;  /* 0x0000000b140c7221 */ /* 0x000fe20000010000 */
[----:B------:R-:W-:Y:S01]  /*a0b0*/  FADD.FTZ R10, R179, R10 ;  /* 0x0000000ab30a7221 */ /* 0x000fe20000010000 */
[----:B------:R-:W-:Y:S02]  /*a0c0*/  F2FP.F16.F32.PACK_AB R179, R127, R179 ;  /* 0x000000b37fb3723e */ /* 0x000fe400000000ff */
[----:B------:R-:W-:Y:S01]  /*a0d0*/  FADD.FTZ R11, R125, R12 ;  /* 0x0000000c7d0b7221 */ /* 0x000fe20000010000 */
[----:B------:R-:W-:Y:S01]  /*a0e0*/  FADD.FTZ R10, R127, R10 ;  /* 0x0000000a7f0a7221 */ /* 0x000fe20000010000 */
[----:B------:R-:W-:Y:S01]  /*a0f0*/  MOV R12, R3 ;  /* 0x00000003000c7202 */ /* 0x000fe20000000f00 */
[----:B0-----:R-:W-:Y:S06]  /*a100*/  @P2 BRA `(.L_x_3240) ;  /* 0xffffffb800d42947 */ /* 0x001fec000383ffff */
.L_x_3231:
        /* <DEDUP_REMOVED lines=99> */
.L_x_3241:
[----:B------:R-:W-:Y:S02]  /*a740*/  R2UR UR5, R7 ;  /* 0x00000000070572ca */ /* 0x000fe400000e0000 */
[----:B------:R-:W-:-:S11]  /*a750*/  R2UR UR4, R16 ;  /* 0x00000000100472ca */ /* 0x000fd600000e0000 */
[----:B------:R-:W-:Y:S02]  /*a760*/  IMAD.U32 R2, RZ, RZ, UR5 ;  /* 0x00000005ff027e24 */ /* 0x000fe4000f8e00ff */
[----:B------:R-:W-:-:S03]  /*a770*/  LEA R9, R8, UR4, 0x3 ;  /* 0x0000000408097c11 */ /* 0x000fc6000f8e18ff */
[----:B------:R-:W-:-:S04]  /*a780*/  SHF.L.U32 R2, R2, 0x1f, RZ ;  /* 0x0000001f02027819 */ /* 0x000fc800000006ff */
[----:B------:R0:W1:Y:S01]  /*a790*/  SYNCS.PHASECHK.TRANS64.TRYWAIT P2, [R9+URZ+0x36850], R2 ;  /* 0x03685002090075a7 */ /* 0x000062000804017f */
[----:B------:R-:W-:Y:S05]  /*a7a0*/  @!P0 BRA `(.L_x_3242) ;  /* 0x0000000000048947 */ /* 0x000fea0003800000 */
[----:B------:R-:W-:Y:S01]  /*a7b0*/  BPT.TRAP 0x1 ;  /* 0x000000040000795c */ /* 0x000fe20000300000 */
.L_x_3242:
[----:B-1----:R-:W-:Y:S05]  /*a7c0*/  @P2 BRA `(.L_x_3243) ;  /* 0x0000000000082947 */ /* 0x002fea0003800000 */
[----:B------:R-:W1:Y:S02]  /*a7d0*/  SYNCS.PHASECHK.TRANS64.TRYWAIT P0, [R9+URZ+0x36850], R2 ;  /* 0x03685002090075a7 */ /* 0x000e64000800017f */
[----:B-1----:R-:W-:Y:S05]  /*a7e0*/  @!P0 BRA `(.L_x_3244) ;  /* 0x0000006c006c8947 */ /* 0x002fea0003800000 */
.L_x_3243:
[----:B------:R-:W-:Y:S01]  /*a7f0*/  R2UR UR4, R16 ;  /* 0x00000000100472ca */ /* 0x000fe200000e0000 */
[----:B------:R-:W-:Y:S01]  /*a800*/  WARPGROUP.ARRIVE ;  /* 0x00000000000079c5 */ /* 0x000fe20000000000 */
[----:B------:R-:W-:Y:S01]  /*a810*/  R2UR UR5, R8 ;  /* 0x00000000080572ca */ /* 0x000fe200000e0000 */
[----:B------:R-:W-:Y:S01]  /*a820*/  UMOV UR7, 0x40000040 ;  /* 0x4000004000077882 */ /* 0x000fe20000000000 */
[----:B01----:R-:W0:Y:S04]  /*a830*/  SHFL.BFLY PT, R2, R11, 0x2, 0x1f ;  /* 0x0c401f000b027f89 */ /* 0x003e2800000e0000 */
[----:B------:R-:W1:Y:S05]  /*a840*/  SHFL.BFLY PT, R5, R10, 0x2, 0x1f ;  /* 0x0c401f000a057f89 */ /* 0x000e6a00000e0000 */
[----:B------:R-:W-:-:S04]  /*a850*/  UIADD3 UR4, UR4, 0x400, URZ ;  /* 0x0000040004047890 */ /* 0x000fc8000fffe03f */
[----:B------:R-:W-:-:S04]  /*a860*/  USHF.R.U32.HI UR4, URZ, 0x4, UR4 ;  /* 0x000000043f047899 */ /* 0x000fc80008011604 */
[----:B------:R-:W-:-:S04]  /*a870*/  ULOP3.LUT UR4, UR4, 0x3fff, URZ, 0xc0, !UPT ;  /* 0x00003fff04047892 */ /* 0x000fc8000f8ec03f */
[----:B------:R-:W-:Y:S01]  /*a880*/  ULOP3.LUT UR4, UR4, 0x3800000, URZ, 0xfc, !UPT ;  /* 0x0380000004047892 */ /* 0x000fe2000f8efc3f */
[----:B0-----:R-:W-:-:S03]  /*a890*/  FADD.FTZ R2, R2, R11 ;  /* 0x0000000b02027221 */ /* 0x001fc60000010000 */
[----:B------:R-:W-:Y:S01]  /*a8a0*/  UIMAD UR4, UR5, 0xa80, UR4 ;  /* 0x00000a80050478a4 */ /* 0x000fe2000f8e0204 */
[----:B-1----:R-:W-:Y:S01]  /*a8b0*/  FADD.FTZ R7, R5, R10 ;  /* 0x0000000a05077221 */ /* 0x002fe20000010000 */
[----:B------:R-:W-:Y:S01]  /*a8c0*/  @!P1 VIADD R10, R9, 0x36860 ;  /* 0x00036860090a9836 */ /* 0x000fe20000000000 */
[----:B------:R-:W0:Y:S01]  /*a8d0*/  SHFL.BFLY PT, R5, R2, 0x1, 0x1f ;  /* 0x0c201f0002057f89 */ /* 0x000e2200000e0000 */
[----:B------:R-:W-:-:S03]  /*a8e0*/  MOV R9, RZ ;  /* 0x000000ff00097202 */ /* 0x000fc60000000f00 */
[----:B------:R-:W-:Y:S02]  /*a8f0*/  UMOV UR6, UR4 ;  /* 0x0000000400067c82 */ /* 0x000fe40008000000 */
[----:B------:R-:W-:Y:S01]  /*a900*/  HGMMA.64x192x16.F32 R24, R200, gdesc[UR4].tnspB, R24, gsb0 ;  /* 0x42e00004c8187df0 */ /* 0x000fe20008000818 */
[----:B------:R-:W-:Y:S01]  /*a910*/  UIADD3 UR6, UR4, 0x80, URZ ;  /* 0x0000008004067890 */ /* 0x000fe2000fffe03f */
[----:B------:R-:W1:Y:S01]  /*a920*/  SHFL.BFLY PT, R4, R7, 0x1, 0x1f ;  /* 0x0c201f0007047f89 */ /* 0x000e6200000e0000 */
[----:B------:R-:W-:Y:S01]  /*a930*/  UMOV UR7, 0x40000040 ;  /* 0x4000004000077882 */ /* 0x000fe20000000000 */
[----:B------:R-:W-:Y:S01]  /*a940*/  @!P1 PRMT R10, RZ, 0x654, R10 ;  /* 0x00000654ff0a9816 */ /* 0x000fe2000000000a */
[----:B0-----:R-:W-:Y:S01]  /*a950*/  FADD.FTZ R12, R2, R5 ;  /* 0x00000005020c7221 */ /* 0x001fe20000010000 */
[----:B------:R-:W-:Y:S02]  /*a960*/  IMAD.MOV.U32 R5, RZ, RZ, RZ ;  /* 0x000000ffff057224 */ /* 0x000fe400078e00ff */
[----:B------:R-:W-:-:S02]  /*a970*/  IMAD.MOV.U32 R2, RZ, RZ, -0x800000 ;  /* 0xff800000ff027424 */ /* 0x000fc400078e00ff */
[----:B------:R-:W-:Y:S01]  /*a980*/  FSETP.NE.FTZ.AND P0, PT, R12, RZ, PT ;  /* 0x000000ff0c00720b */ /* 0x000fe20003f15000 */
[----:B-1----:R-:W-:Y:S01]  /*a990*/  FADD.FTZ R13, R7, R4 ;  /* 0x00000004070d7221 */ /* 0x002fe20000010000 */
[----:B------:R-:W-:-:S04]  /*a9a0*/  IMAD.MOV.U32 R4, RZ, RZ, -0x800000 ;  /* 0xff800000ff047424 */ /* 0x000fc800078e00ff */
[----:B------:R-:W-:-:S07]  /*a9b0*/  FSETP.NE.FTZ.AND P2, PT, R13, RZ, PT ;  /* 0x000000ff0d00720b */ /* 0x000fce0003f55000 */
[----:B------:R-:W0:Y:S01]  /*a9c0*/  @P0 MUFU.LG2 R8, R12 ;  /* 0x0000000c00080308 */ /* 0x000e220000000c00 */
[----:B------:R-:W-:-:S05]  /*a9d0*/  @P0 FMUL.FTZ R7, R0, 0.69314718246459960938 ;  /* 0x3f31721800070820 */ /* 0x000fca0000410000 */
[----:B------:R-:W-:Y:S02]  /*a9e0*/  @P2 FMUL.FTZ R15, R0, 0.69314718246459960938 ;  /* 0x3f317218000f2820 */ /* 0x000fe40000410000 */
        /* <DEDUP_REMOVED lines=28> */
[----:B------:R-:W-:Y:S01]  /*abb0*/  UIADD3 UR4, UR4, 0x300, URZ ;  /* 0x0000030004047890 */ /* 0x000fe2000fffe03f */
[----:B------:R-:W-:Y:S02]  /*abc0*/  WARPGROUP.DEPBAR.LE gsb0, 0x0 ;  /* 0x00008000000079c5 */ /* 0x000fe40000010000 */
[----:B------:R-:W-:-:S14]  /*abd0*/  WARPGROUP.ARRIVE ;  /* 0x00000000000079c5 */ /* 0x000fdc0000000000 */
[----:B------:R-:W-:Y:S01]  /*abe0*/  HGMMA.64x192x16.F32 R24, R180, gdesc[UR4].tnspB, R24, gsb0 ;  /* 0x42e00004b4187df0 */ /* 0x000fe20008000818 */
[----:B------:R-:W-:Y:S01]  /*abf0*/  UMOV UR6, UR4 ;  /* 0x0000000400067c82 */ /* 0x000fe20008000000 */
[----:B------:R-:W-:Y:S01]  /*ac00*/  UMOV UR7, 0x40000040 ;  /* 0x4000004000077882 */ /* 0x000fe20000000000 */
[----:B------:R-:W-:Y:S02]  /*ac10*/  WARPGROUP.DEPBAR.LE gsb0, 0x0 ;  /* 0x00008000000079c5 */ /* 0x000fe40000010000 */
[----:B------:R-:W-:-:S15]  /*ac20*/  WARPGROUP.ARRIVE ;  /* 0x00000000000079c5 */ /* 0x000fde0000000000 */
[----:B------:R-:W-:Y:S03]  /*ac30*/  HGMMA.64x192x16.F32 R24, R176, gdesc[UR4].tnspB, R24, gsb0 ;  /* 0x42e00004b0187df0 */ /* 0x000fe60008000818 */
        /* <DEDUP_REMOVED lines=98> */
.L_x_3224:
[----:B------:R-:W-:Y:S05]  /*b260*/  @P0 BRA `(.L_x_3245) ;  /* 0x0000001800e00947 */ /* 0x000fea0003800000 */
[----:B------:R-:W0:Y:S01]  /*b270*/  S2R R0, SR_TID.X ;  /* 0x0000000000007919 */ /* 0x000e220000002100 */
[----:B------:R-:W1:Y:S01]  /*b280*/  LDC R17, c[0x0][0xbe8] ;  /* 0x0002fa00ff117b82 */ /* 0x000e620000000800 */
[----:B------:R-:W-:Y:S01]  /*b290*/  R2UR UR13, R18 ;  /* 0x00000000120d72ca */ /* 0x000fe200000e0000 */
[----:B------:R-:W-:Y:S01]  /*b2a0*/  ULDC.64 UR8, c[0x0][0xbd0] ;  /* 0x0002f40000087ab9 */ /* 0x000fe20000000a00 */
[----:B------:R-:W2:Y:S01]  /*b2b0*/  S2R R12, SR_CTAID.X ;  /* 0x00000000000c7919 */ /* 0x000ea20000002500 */
[----:B------:R-:W-:Y:S01]  /*b2c0*/  ULDC.64 UR14, c[0x0][0x208] ;  /* 0x00008200000e7ab9 */ /* 0x000fe20000000a00 */
[----:B------:R-:W-:Y:S03]  /*b2d0*/  BSSY B0, `(.L_x_3246) ;  /* 0x000011b000007945 */ /* 0x000fe60003800000 */
[----:B------:R-:W3:Y:S06]  /*b2e0*/  S2UR UR12, SR_CTAID.Z ;  /* 0x00000000000c79c3 */ /* 0x000eec0000002700 */
[----:B------:R-:W-:-:S02]  /*b2f0*/  USHF.R.S32.HI UR7, URZ, 0x1f, UR13 ;  /* 0x0000001f3f077899 */ /* 0x000fc4000801140d */
[----:B------:R-:W-:Y:S01]  /*b300*/  IMAD R15, RZ, RZ, -UR13 ;  /* 0x8000000dff0f7e24 */ /* 0x000fe2000f8e02ff */
[----:B------:R-:W4:Y:S01]  /*b310*/  S2UR UR11, SR_CTAID.Y ;  /* 0x00000000000b79c3 */ /* 0x000f220000002600 */
[----:B------:R-:W-:Y:S02]  /*b320*/  UIMAD.WIDE.U32 UR4, UR13, UR8, URZ ;  /* 0x000000080d0472a5 */ /* 0x000fe4000f8e003f */
[----:B------:R-:W-:-:S04]  /*b330*/  UIMAD UR6, UR7, UR8, URZ ;  /* 0x00000008070672a4 */ /* 0x000fc8000f8e023f */
[----:B------:R-:W-:Y:S01]  /*b340*/  UIMAD UR6, UR13, UR9, UR6 ;  /* 0x000000090d0672a4 */ /* 0x000fe2000f8e0206 */
[----:B------:R-:W-:Y:S01]  /*b350*/  BAR.SYNC.DEFER_BLOCKING 0x1, 0x100 ;  /* 0x0044000000007b1d */ /* 0x000fe20000010000 */
[----:B-1----:R-:W-:Y:S02]  /*b360*/  ISETP.NE.AND P0, PT, R17, 0x1, PT ;  /* 0x000000011100780c */ /* 0x002fe40003f05270 */
[----:B------:R-:W-:-:S05]  /*b370*/  UIADD3 UR6, UR5, UR6, URZ ;  /* 0x0000000605067290 */ /* 0x000fca000fffe03f */
[----:B------:R-:W4:Y:S01]  /*b380*/  LDC R16, c[0x0][0xc50] ;  /* 0x00031400ff107b82 */ /* 0x000f220000000800 */
[----:B0-----:R-:W-:Y:S01]  /*b390*/  VIADD R8, R0, 0xffffff80 ;  /* 0xffffff8000087836 */ /* 0x001fe20000000000 */
[----:B---3--:R-:W-:Y:S01]  /*b3a0*/  USHF.R.S32.HI UR10, URZ, 0x1f, UR12 ;  /* 0x0000001f3f0a7899 */ /* 0x008fe2000801140c */
[----:B------:R-:W-:-:S03]  /*b3b0*/  ULDC.64 UR8, c[0x0][0xb38] ;  /* 0x0002ce0000087ab9 */ /* 0x000fc60000000a00 */
[----:B------:R-:W-:Y:S01]  /*b3c0*/  SHF.R.S32.HI R5, RZ, 0x1f, R8 ;  /* 0x0000001fff057819 */ /* 0x000fe20000011408 */
[----:B------:R-:W-:Y:S01]  /*b3d0*/  UIMAD UR7, UR7, UR8, URZ ;  /* 0x00000008070772a4 */ /* 0x000fe2000f8e023f */
[----:B------:R-:W0:Y:S02]  /*b3e0*/  LDC.64 R20, c[0x0][0xb40] ;  /* 0x0002d000ff147b82 */ /* 0x000e240000000a00 */
[CC--:B------:R-:W-:Y:S02]  /*b3f0*/  LEA.HI R0, R5.reuse, R8.reuse, RZ, 0x7 ;  /* 0x0000000805007211 */ /* 0x0c0fe400078f38ff */
[----:B------:R-:W-:Y:S02]  /*b400*/  LEA.HI R5, R5, R8, RZ, 0x2 ;  /* 0x0000000805057211 */ /* 0x000fe400078f10ff */
[----:B------:R-:W-:Y:S02]  /*b410*/  LOP3.LUT R3, R0, 0xffffff80, RZ, 0xc0, !PT ;  /* 0xffffff8000037812 */ /* 0x000fe400078ec0ff */
[----:B------:R-:W-:Y:S01]  /*b420*/  SHF.R.S32.HI R7, RZ, 0x7, R0 ;  /* 0x00000007ff077819 */ /* 0x000fe20000011400 */
[----:B------:R-:W1:Y:S01]  /*b430*/  @P0 LDC R13, c[0x0][0xbf0] ;  /* 0x0002fc00ff0d0b82 */ /* 0x000e620000000800 */
[----:B------:R-:W-:Y:S01]  /*b440*/  LOP3.LUT R5, R5, 0xfffffffc, RZ, 0xc0, !PT ;  /* 0xfffffffc05057812 */ /* 0x000fe200078ec0ff */
[----:B------:R-:W-:Y:S01]  /*b450*/  IMAD.IADD R23, R8, 0x1, -R3 ;  /* 0x0000000108177824 */ /* 0x000fe200078e0a03 */
[----:B------:R-:W-:-:S03]  /*b460*/  LEA.HI R0, R0, R7, RZ, 0x1 ;  /* 0x0000000700007211 */ /* 0x000fc600078f08ff */
[----:B------:R-:W-:Y:S01]  /*b470*/  IMAD.IADD R5, R8, 0x1, -R5 ;  /* 0x0000000108057824 */ /* 0x000fe200078e0a05 */
[----:B------:R-:W-:Y:S01]  /*b480*/  SHF.R.S32.HI R10, RZ, 0x1f, R23 ;  /* 0x0000001fff0a7819 */ /* 0x000fe20000011417 */
[----:B------:R-:W3:Y:S01]  /*b490*/  @P0 LDC R121, c[0x0][0xbec] ;  /* 0x0002fb00ff790b82 */ /* 0x000ee20000000800 */
[----:B------:R-:W-:Y:S01]  /*b4a0*/  LOP3.LUT R0, R0, 0x3fffffe, RZ, 0xc0, !PT ;  /* 0x03fffffe00007812 */ /* 0x000fe200078ec0ff */
[----:B----4-:R-:W-:Y:S01]  /*b4b0*/  IMAD R19, R16, R15, UR11 ;  /* 0x0000000b10137e24 */ /* 0x010fe2000f8e020f */
[----:B------:R-:W-:-:S03]  /*b4c0*/  LEA.HI R120, R10, R23, RZ, 0x2 ;  /* 0x000000170a787211 */ /* 0x000fc600078f10ff */
[----:B------:R-:W-:Y:S01]  /*b4d0*/  IMAD.IADD R0, R7, 0x1, -R0 ;  /* 0x0000000107007824 */ /* 0x000fe200078e0a00 */
[--C-:B------:R-:W-:Y:S01]  /*b4e0*/  SHF.R.S32.HI R3, RZ, 0x2, R120.reuse ;  /* 0x00000002ff037819 */ /* 0x100fe20000011478 */
[----:B------:R-:W4:Y:S01]  /*b4f0*/  @P0 LDC R22, c[0x0][0xbf0] ;  /* 0x0002fc00ff160b82 */ /* 0x000f220000000800 */
[----:B------:R-:W-:Y:S01]  /*b500*/  SHF.R.S32.HI R6, RZ, 0x1f, R120 ;  /* 0x0000001fff067819 */ /* 0x000fe20000011478 */
[----:B0-----:R-:W-:Y:S01]  /*b510*/  IMAD R14, R20, UR10, RZ ;  /* 0x0000000a140e7c24 */ /* 0x001fe2000f8e02ff */
[----:B------:R-:W-:Y:S02]  /*b520*/  LEA.HI R7, R5, R5, RZ, 0x1 ;  /* 0x0000000505077211 */ /* 0x000fe400078f08ff */
[----:B------:R-:W-:Y:S02]  /*b530*/  LEA.HI R6, R6, R3, RZ, 0x3 ;  /* 0x0000000306067211 */ /* 0x000fe400078f18ff */
[----:B------:R-:W-:Y:S01]  /*b540*/  LOP3.LUT R8, R7, 0x1ffffffe, RZ, 0xc0, !PT ;  /* 0x1ffffffe07087812 */ /* 0x000fe200078ec0ff */
[----:B------:R-:W-:Y:S01]  /*b550*/  IMAD.U32 R7, RZ, RZ, UR5 ;  /* 0x00000005ff077e24 */ /* 0x000fe2000f8e00ff */
[----:B------:R-:W-:Y:S01]  /*b560*/  LOP3.LUT R6, R6, 0xfffffff8, RZ, 0xc0, !PT ;  /* 0xfffffff806067812 */ /* 0x000fe200078ec0ff */
[----:B------:R-:W-:Y:S01]  /*b570*/  IMAD.U32 R7, RZ, RZ, UR6 ;  /* 0x00000006ff077e24 */ /* 0x000fe2000f8e00ff */
[----:B------:R-:W-:Y:S01]  /*b580*/  UIMAD UR6, UR13, UR9, UR7 ;  /* 0x000000090d0672a4 */ /* 0x000fe2000f8e0207 */
[----:B------:R-:W-:Y:S01]  /*b590*/  IMAD.IADD R8, R5, 0x1, -R8 ;  /* 0x0000000105087824 */ /* 0x000fe200078e0a08 */
[----:B------:R-:W-:Y:S01]  /*b5a0*/  LOP3.LUT R120, R120, 0x7ffffffc, RZ, 0xc0, !PT ;  /* 0x7ffffffc78787812 */ /* 0x000fe200078ec0ff */
[----:B------:R-:W-:Y:S01]  /*b5b0*/  IMAD.IADD R6, R3, 0x1, -R6 ;  /* 0x0000000103067824 */ /* 0x000fe200078e0a06 */
[----:B------:R-:W-:Y:S01]  /*b5c0*/  LEA.HI R3, R10, R23, RZ, 0x5 ;  /* 0x000000170a037211 */ /* 0x000fe200078f28ff */
[----:B------:R-:W0:Y:S02]  /*b5d0*/  @P0 LDC R5, c[0x0][0xbec] ;  /* 0x0002fb00ff050b82 */ /* 0x000e240000000800 */
[----:B------:R-:W-:Y:S01]  /*b5e0*/  IMAD.IADD R120, R23, 0x1, -R120 ;  /* 0x0000000117787824 */ /* 0x000fe200078e0a78 */
[----:B------:R-:W-:-:S04]  /*b5f0*/  SHF.R.S32.HI R3, RZ, 0x5, R3 ;  /* 0x00000005ff037819 */ /* 0x000fc80000011403 */
[----:B------:R-:W-:Y:S01]  /*b600*/  LEA R3, R3, R6, 0x4 ;  /* 0x0000000603037211 */ /* 0x000fe200078e20ff */
[----:B------:R-:W5:Y:S01]  /*b610*/  LDC.64 R10, c[0x0][0xbd8] ;  /* 0x0002f600ff0a7b82 */ /* 0x000f620000000a00 */
[----:B------:R-:W-:Y:S01]  /*b620*/  IMAD.U32 R6, RZ, RZ, UR4 ;  /* 0x00000004ff067e24 */ /* 0x000fe2000f8e00ff */
[----:B------:R-:W-:Y:S02]  /*b630*/  UIMAD.WIDE.U32 UR4, UR13, UR8, URZ ;  /* 0x000000080d0472a5 */ /* 0x000fe4000f8e003f */
[----:B------:R-:W-:Y:S01]  /*b640*/  IMAD R3, R0, 0x40, R3 ;  /* 0x0000004000037824 */ /* 0x000fe200078e0203 */
[----:B------:R-:W-:Y:S01]  /*b650*/  ULDC.64 UR8, c[0x0][0xb28] ;  /* 0x0002ca0000087ab9 */ /* 0x000fe20000000a00 */
[----:B------:R-:W-:Y:S02]  /*b660*/  UIADD3 UR6, UR5, UR6, URZ ;  /* 0x0000000605067290 */ /* 0x000fe4000fffe03f */
[----:B------:R-:W-:Y:S01]  /*b670*/  IMAD R8, R8, 0x8, R3 ;  /* 0x0000000808087824 */ /* 0x000fe200078e0203 */
[----:B--2---:R-:W-:Y:S01]  /*b680*/  LEA R3, R12, R3, 0x7 ;  /* 0x000000030c037211 */ /* 0x004fe200078e38ff */
[----:B------:R-:W-:-:S02]  /*b690*/  IMAD.U32 R9, RZ, RZ, UR5 ;  /* 0x00000005ff097e24 */ /* 0x000fc4000f8e00ff */
[----:B------:R-:W-:Y:S01]  /*b6a0*/  IMAD.U32 R9, RZ, RZ, UR6 ;  /* 0x00000006ff097e24 */ /* 0x000fe2000f8e00ff */
[----:B------:R-:W-:Y:S01]  /*b6b0*/  ULDC.64 UR6, c[0x0][0xb48] ;  /* 0x0002d20000067ab9 */ /* 0x000fe20000000a00 */
[C---:B-----5:R-:W-:Y:S02]  /*b6c0*/  IMAD R0, R10.reuse, UR10, RZ ;  /* 0x0000000a0a007c24 */ /* 0x060fe4000f8e02ff */
[----:B------:R-:W-:-:S04]  /*b6d0*/  IMAD.WIDE.U32 R6, R10, UR12, R6 ;  /* 0x0000000c0a067c25 */ /* 0x000fc8000f8e0006 */
[----:B------:R-:W-:Y:S02]  /*b6e0*/  IMAD R11, R11, UR12, R0 ;  /* 0x0000000c0b0b7c24 */ /* 0x000fe4000f8e0200 */
[----:B------:R-:W-:Y:S01]  /*b6f0*/  IMAD R0, R12, 0x80, R8 ;  /* 0x000000800c007824 */ /* 0x000fe200078e0208 */
[----:B------:R-:W-:Y:S01]  /*b700*/  MOV R8, UR4 ;  /* 0x0000000400087c02 */ /* 0x000fe20008000f00 */
[----:B------:R-:W-:Y:S01]  /*b710*/  IMAD.IADD R7, R7, 0x1, R11 ;  /* 0x0000000107077824 */ /* 0x000fe200078e020b */
[----:B------:R-:W-:Y:S01]  /*b720*/  ULDC.64 UR4, c[0x0][0xbe0] ;  /* 0x0002f80000047ab9 */ /* 0x000fe20000000a00 */
[----:B0-----:R-:W-:-:S04]  /*b730*/  @P0 IMAD.HI.U32 R10, R0, R5, RZ ;  /* 0x00000005000a0227 */ /* 0x001fc800078e00ff */
[----:B------:R-:W-:Y:S01]  /*b740*/  IMAD.MOV.U32 R5, RZ, RZ, R0 ;  /* 0x000000ffff057224 */ /* 0x000fe200078e0000 */
[----:B-1----:R-:W-:Y:S01]  /*b750*/  @P0 SHF.R.U32.HI R5, RZ, R13, R10 ;  /* 0x0000000dff050219 */ /* 0x002fe2000001160a */
[----:B------:R-:W-:Y:S01]  /*b760*/  IMAD R13, R21, UR12, R14 ;  /* 0x0000000c150d7c24 */ /* 0x000fe2000f8e020e */
[----:B------:R-:W-:Y:S01]  /*b770*/  SHF.R.S32.HI R14, RZ, 0x1f, R19 ;  /* 0x0000001fff0e7819 */ /* 0x000fe20000011413 */
[----:B------:R-:W-:-:S04]  /*b780*/  IMAD.WIDE.U32 R8, R20, UR12, R8 ;  /* 0x0000000c14087c25 */ /* 0x000fc8000f8e0008 */
[----:B---3--:R-:W-:Y:S01]  /*b790*/  @P0 IMAD.HI.U32 R121, R0, R121, RZ ;  /* 0x0000007900790227 */ /* 0x008fe200078e00ff */
[----:B------:R-:W-:-:S03]  /*b7a0*/  IADD3 R9, R9, R13, RZ ;  /* 0x0000000d09097210 */ /* 0x000fc60007ffe0ff */
[----:B------:R-:W-:Y:S02]  /*b7b0*/  IMAD R13, R14, UR6, RZ ;  /* 0x000000060e0d7c24 */ /* 0x000fe4000f8e02ff */
[----:B------:R-:W-:-:S04]  /*b7c0*/  IMAD.WIDE.U32 R6, R19, UR4, R6 ;  /* 0x0000000413067c25 */ /* 0x000fc8000f8e0006 */
[----:B------:R-:W-:Y:S01]  /*b7d0*/  IMAD.MOV.U32 R11, RZ, RZ, R0 ;  /* 0x000000ffff0b7224 */ /* 0x000fe200078e0000 */
[----:B----4-:R-:W-:Y:S01]  /*b7e0*/  @P0 SHF.R.U32.HI R11, RZ, R22, R121 ;  /* 0x00000016ff0b0219 */ /* 0x010fe20000011679 */
[----:B------:R-:W-:Y:S01]  /*b7f0*/  IMAD R10, R14, UR4, RZ ;  /* 0x000000040e0a7c24 */ /* 0x000fe2000f8e02ff */
[----:B------:R-:W-:Y:S01]  /*b800*/  IADD3 R6, P0, R5, R6, RZ ;  /* 0x0000000605067210 */ /* 0x000fe20007f1e0ff */
[C---:B------:R-:W-:Y:S01]  /*b810*/  IMAD R15, R19.reuse, UR7, R13 ;  /* 0x00000007130f7c24 */ /* 0x040fe2000f8e020d */
[--C-:B------:R-:W-:Y:S01]  /*b820*/  SHF.R.S32.HI R13, RZ, 0x1f, R5.reuse ;  /* 0x0000001fff0d7819 */ /* 0x100fe20000011405 */
[----:B------:R-:W-:Y:S02]  /*b830*/  IMAD.MOV R5, RZ, RZ, -R5 ;  /* 0x000000ffff057224 */ /* 0x000fe400078e0a05 */
[----:B------:R-:W-:Y:S01]  /*b840*/  IMAD R14, R19, UR5, R10 ;  /* 0x00000005130e7c24 */ /* 0x000fe2000f8e020a */
[--C-:B------:R-:W-:Y:S01]  /*b850*/  SHF.R.S32.HI R10, RZ, 0x1f, R11.reuse ;  /* 0x0000001fff0a7819 */ /* 0x100fe2000001140b */
[----:B------:R-:W-:Y:S01]  /*b860*/  IMAD.MOV R16, RZ, RZ, -R11 ;  /* 0x000000ffff107224 */ /* 0x000fe200078e0a0b */
[----:B------:R-:W-:Y:S01]  /*b870*/  ULDC.64 UR4, c[0x0][0xb30] ;  /* 0x0002cc0000047ab9 */ /* 0x000fe20000000a00 */
[----:B------:R-:W-:Y:S01]  /*b880*/  IMAD R5, R17, R5, R0 ;  /* 0x0000000511057224 */ /* 0x000fe200078e0200 */
[----:B------:R-:W-:Y:S01]  /*b890*/  IADD3.X R7, R13, R7, R14, P0, !PT ;  /* 0x000000070d077210 */ /* 0x000fe200007fe40e */
[----:B------:R-:W-:Y:S01]  /*b8a0*/  IMAD.WIDE.U32 R8, R19, UR6, R8 ;  /* 0x0000000613087c25 */ /* 0x000fe2000f8e0008 */
[----:B------:R-:W-:-:S03]  /*b8b0*/  ULDC.64 UR6, c[0x0][0xbc8] ;  /* 0x0002f20000067ab9 */ /* 0x000fc60000000a00 */
[----:B------:R-:W-:Y:S02]  /*b8c0*/  IMAD R10, R10, UR4, RZ ;  /* 0x000000040a0a7c24 */ /* 0x000fe4000f8e02ff */
[----:B------:R-:W-:Y:S01]  /*b8d0*/  IMAD R13, R17, R16, R0 ;  /* 0x00000010110d7224 */ /* 0x000fe200078e0200 */
[----:B------:R-:W-:Y:S01]  /*b8e0*/  SHF.R.S32.HI R0, RZ, 0x1f, R5 ;  /* 0x0000001fff007819 */ /* 0x000fe20000011405 */
[----:B------:R-:W-:Y:S02]  /*b8f0*/  IMAD.IADD R9, R9, 0x1, R15 ;  /* 0x0000000109097824 */ /* 0x000fe400078e020f */
[C---:B------:R-:W-:Y:S01]  /*b900*/  IMAD R15, R11.reuse, UR5, R10 ;  /* 0x000000050b0f7c24 */ /* 0x040fe2000f8e020a */
[----:B------:R-:W-:Y:S01]  /*b910*/  SHF.R.S32.HI R10, RZ, 0x1f, R13 ;  /* 0x0000001fff0a7819 */ /* 0x000fe2000001140d */
[----:B------:R-:W-:Y:S01]  /*b920*/  IMAD.WIDE.U32 R8, R11, UR4, R8 ;  /* 0x000000040b087c25 */ /* 0x000fe2000f8e0008 */
[----:B------:R-:W0:Y:S01]  /*b930*/  S2UR UR5, SR_CgaCtaId ;  /* 0x00000000000579c3 */ /* 0x000e220000008800 */
[----:B------:R-:W-:-:S02]  /*b940*/  UMOV UR4, 0x400 ;  /* 0x0000040000047882 */ /* 0x000fc40000000000 */
[----:B------:R-:W-:Y:S02]  /*b950*/  IMAD R0, R0, UR6, RZ ;  /* 0x0000000600007c24 */ /* 0x000fe4000f8e02ff */
[----:B------:R-:W-:Y:S02]  /*b960*/  IMAD.IADD R9, R9, 0x1, R15 ;  /* 0x0000000109097824 */ /* 0x000fe400078e020f */
[----:B------:R-:W-:Y:S02]  /*b970*/  IMAD R10, R10, UR8, RZ ;  /* 0x000000080a0a7c24 */ /* 0x000fe4000f8e02ff */
[C---:B------:R-:W-:Y:S02]  /*b980*/  IMAD R11, R5.reuse, UR7, R0 ;  /* 0x00000007050b7c24 */ /* 0x040fe4000f8e0200 */
[----:B------:R-:W-:Y:S01]  /*b990*/  IMAD.WIDE.U32 R6, R5, UR6, R6 ;  /* 0x0000000605067c25 */ /* 0x000fe2000f8e0006 */
[----:B------:R-:W-:-:S03]  /*b9a0*/  ULDC.64 UR6, c[0x0][0xba8] ;  /* 0x0002ea0000067ab9 */ /* 0x000fc60000000a00 */
[C---:B------:R-:W-:Y:S02]  /*b9b0*/  IMAD R5, R13.reuse, UR9, R10 ;  /* 0x000000090d057c24 */ /* 0x040fe4000f8e020a */
[----:B------:R-:W-:Y:S01]  /*b9c0*/  IMAD.WIDE.U32 R8, R13, UR8, R8 ;  /* 0x000000080d087c25 */ /* 0x000fe2000f8e0008 */
[----:B------:R-:W-:Y:S01]  /*b9d0*/  LEA R13, P0, R6, UR6, 0x2 ;  /* 0x00000006060d7c11 */ /* 0x000fe2000f8010ff */
[----:B------:R-:W-:Y:S01]  /*b9e0*/  ULDC.64 UR8, c[0x0][0xb00] ;  /* 0x0002c00000087ab9 */ /* 0x000fe20000000a00 */
[----:B------:R-:W-:Y:S01]  /*b9f0*/  ULDC UR6, c[0x0][0xa88] ;  /* 0x0002a20000067ab9 */ /* 0x000fe20000000800 */
[----:B------:R-:W-:Y:S01]  /*ba00*/  IMAD.IADD R7, R7, 0x1, R11 ;  /* 0x0000000107077824 */ /* 0x000fe200078e020b */
[----:B------:R-:W-:Y:S01]  /*ba10*/  LEA R0, P1, R8, UR8, 0x2 ;  /* 0x0000000808007c11 */ /* 0x000fe2000f8210ff */
[----:B------:R-:W-:Y:S01]  /*ba20*/  IMAD.IADD R5, R9, 0x1, R5 ;  /* 0x0000000109057824 */ /* 0x000fe200078e0205 */
[----:B------:R-:W-:Y:S01]  /*ba30*/  SHFL.IDX PT, R10, R13, 0x1, 0x1c1f ;  /* 0x003c1f000d0a7f89 */ /* 0x000fe200000e0000 */
[----:B0-----:R-:W-:Y:S01]  /*ba40*/  ULEA UR4, UR5, UR4, 0x18 ;  /* 0x0000000405047291 */ /* 0x001fe2000f8ec03f */
[----:B------:R-:W-:Y:S01]  /*ba50*/  LEA.HI.X R14, R6, UR7, R7, 0x2, P0 ;  /* 0x00000007060e7c11 */ /* 0x000fe200080f1407 */
[----:B------:R-:W-:Y:S01]  /*ba60*/  IMAD R22, R17, UR6, RZ ;  /* 0x0000000611167c24 */ /* 0x000fe2000f8e02ff */
[----:B------:R-:W-:Y:S01]  /*ba70*/  LEA.HI.X R5, R8, UR9, R5, 0x2, P1 ;  /* 0x0000000908057c11 */ /* 0x000fe200088f1405 */
[----:B------:R-:W-:Y:S01]  /*ba80*/  VIADD R19, R3, 0x8 ;  /* 0x0000000803137836 */ /* 0x000fe20000000000 */
[----:B------:R-:W-:Y:S01]  /*ba90*/  SHFL.IDX PT, R8, R13, RZ, 0x1c1f ;  /* 0x001c1fff0d087589 */ /* 0x000fe200000e0000 */
[----:B------:R-:W-:Y:S01]  /*baa0*/  LOP3.LUT P0, RZ, R23, 0x3, RZ, 0xc0, !PT ;  /* 0x0000000317ff7812 */ /* 0x000fe2000780c0ff */
[----:B------:R-:W-:Y:S01]  /*bab0*/  UIADD3 UR4, UR4, 0x36820, URZ ;  /* 0x0003682004047890 */ /* 0x000fe2000fffe03f */
[CC--:B------:R-:W-:Y:S01]  /*bac0*/  ISETP.GE.AND P2, PT, R3.reuse, R22.reuse, PT ;  /* 0x000000160300720c */ /* 0x0c0fe20003f46270 */
[----:B------:R-:W0:Y:S01]  /*bad0*/  SHFL.IDX PT, R9, R14, RZ, 0x1c1f ;  /* 0x001c1fff0e097589 */ /* 0x000e2200000e0000 */
[-C--:B------:R-:W-:Y:S01]  /*bae0*/  ISETP.GE.OR P1, PT, R3, R22.reuse, P0 ;  /* 0x000000160300720c */ /* 0x080fe20000726670 */
[----:B------:R-:W-:Y:S01]  /*baf0*/  UPRMT UR4, URZ, 0x654, UR4 ;  /* 0x000006543f047896 */ /* 0x000fe20008000004 */
[----:B------:R-:W-:Y:S01]  /*bb00*/  ISETP.GE.OR P0, PT, R19, R22, P0 ;  /* 0x000000161300720c */ /* 0x000fe20000706670 */
[----:B------:R-:W1:Y:S01]  /*bb10*/  SHFL.IDX PT, R11, R14, 0x1, 0x1c1f ;  /* 0x003c1f000e0b7f89 */ /* 0x000e6200000e0000 */
[----:B------:R-:W-:-:S03]  /*bb20*/  IMAD.SHL.U32 R3, R120, 0x2, RZ ;  /* 0x0000000278037824 */ /* 0x000fc600078e00ff */
[----:B------:R2:W3:Y:S03]  /*bb30*/  SHFL.IDX PT, R6, R0, RZ, 0x1c1f ;  /* 0x001c1fff00067589 */ /* 0x0004e600000e0000 */
[----:B------:R-:W-:Y:S01]  /*bb40*/  SYNCS.ARRIVE.TRANS64.RED.A1T0 RZ, [UR4], RZ ;  /* 0x000000ffffff79a7 */ /* 0x000fe20008100404 */
[----:B------:R2:W4:Y:S04]  /*bb50*/  SHFL.IDX PT, R7, R5, RZ, 0x1c1f ;  /* 0x001c1fff05077589 */ /* 0x00052800000e0000 */
        /* <DEDUP_REMOVED lines=12> */
[C---:B------:R-:W-:Y:S01]  /*bc20*/  IADD3 R15, R3.reuse, 0x20, RZ ;  /* 0x00000020030f7810 */ /* 0x040fe20007ffe0ff */
[C---:B------:R-:W-:Y:S01]  /*bc30*/  VIADD R17, R3.reuse, 0x40 ;  /* 0x0000004003117836 */ /* 0x040fe20000000000 */
[----:B------:R-:W-:Y:S01]  /*bc40*/  ISETP.GE.AND P5, PT, R14, UR4, PT ;  /* 0x000000040e007c0c */ /* 0x000fe2000bfa6270 */
[----:B------:R-:W-:Y:S01]  /*bc50*/  VIADD R20, R3, 0x48 ;  /* 0x0000004803147836 */ /* 0x000fe20000000000 */
[----:B------:R-:W-:-:S02]  /*bc60*/  ISETP.GE.AND P6, PT, R15, UR4, PT ;  /* 0x000000040f007c0c */ /* 0x000fc4000bfc6270 */
[----:B------:R-:W-:Y:S01]  /*bc70*/  ISETP.GE.AND P3, PT, R16, UR4, PT ;  /* 0x0000000410007c0c */ /* 0x000fe2000bf66270 */
[C-C-:B---34-:R-:W-:Y:S02]  /*bc80*/  @!P0 IMAD.WIDE R8, R3.reuse, 0x4, R6.reuse ;  /* 0x0000000403088825 */ /* 0x158fe400078e0206 */
[----:B------:R-:W-:Y:S02]  /*bc90*/  @!P1 LEA.HI R2, R2, R2, RZ, 0x1 ;  /* 0x0000000202029211 */ /* 0x000fe400078f08ff */
        /* <DEDUP_REMOVED lines=9> */
[----:B------:R-:W-:Y:S01]  /*bd30*/  ISETP.GE.AND P4, PT, R4, UR4, PT ;  /* 0x0000000404007c0c */ /* 0x000fe2000bf86270 */
[----:B------:R-:W-:Y:S01]  /*bd40*/  @!P2 IMAD.WIDE R12, R13, 0x4, R6 ;  /* 0x000000040d0ca825 */ /* 0x000fe200078e0206 */
[----:B------:R1:W-:Y:S01]  /*bd50*/  @!P1 ST.E.64 desc[UR6][R10.64], R28 ;  /* 0x0000001c0a009985 */ /* 0x0003e2000c101b06 */
[----:B------:R-:W-:Y:S02]  /*bd60*/  ISETP.GE.AND P1, PT, R20, UR4, PT ;  /* 0x0000000414007c0c */ /* 0x000fe4000bf26270 */
[----:B------:R-:W-:Y:S01]  /*bd70*/  @!P6 LEA.HI R15, R15, R15, RZ, 0x1 ;  /* 0x0000000f0f0fe211 */ /* 0x000fe200078f08ff */
[----:B------:R2:W-:Y:S01]  /*bd80*/  @!P2 ST.E.64 desc[UR6][R12.64], R32 ;  /* 0x000000200c00a985 */ /* 0x0005e2000c101b06 */
[----:B------:R-:W-:Y:S01]  /*bd90*/  ISETP.GE.AND P2, PT, R17, UR4, PT ;  /* 0x0000000411007c0c */ /* 0x000fe2000bf46270 */
[----:B0-----:R-:W-:Y:S01]  /*bda0*/  VIADD R24, R3, 0x50 ;  /* 0x0000005003187836 */ /* 0x001fe20000000000 */
[----:B------:R-:W-:Y:S02]  /*bdb0*/  @!P5 LOP3.LUT R9, R14, 0xfffffffe, RZ, 0xc0, !PT ;  /* 0xfffffffe0e09d812 */ /* 0x000fe400078ec0ff */
[----:B------:R-:W-:-:S02]  /*bdc0*/  @!P0 LEA.HI R2, R2, R2, RZ, 0x1 ;  /* 0x0000000202028211 */ /* 0x000fc400078f08ff */
[----:B------:R-:W-:Y:S01]  /*bdd0*/  @!P4 LEA.HI R4, R4, R4, RZ, 0x1 ;  /* 0x000000040404c211 */ /* 0x000fe200078f08ff */
[--C-:B------:R-:W-:Y:S01]  /*bde0*/  @!P5 IMAD.WIDE R8, R9, 0x4, R6.reuse ;  /* 0x000000040908d825 */ /* 0x100fe200078e0206 */
[----:B------:R-:W-:Y:S02]  /*bdf0*/  @!P3 LEA.HI R16, R16, R16, RZ, 0x1 ;  /* 0x000000101010b211 */ /* 0x000fe400078f08ff */
[----:B-1----:R-:W-:Y:S02]  /*be00*/  @!P6 LOP3.LUT R11, R15, 0xfffffffe, RZ, 0xc0, !PT ;  /* 0xfffffffe0f0be812 */ /* 0x002fe400078ec0ff */
[----:B------:R-:W-:Y:S01]  /*be10*/  @!P1 LEA.HI R20, R20, R20, RZ, 0x1 ;  /* 0x0000001414149211 */ /* 0x000fe200078f08ff */
[----:B------:R0:W-:Y:S01]  /*be20*/  @!P5 ST.E.64 desc[UR6][R8.64], R36 ;  /* 0x000000240800d985 */ /* 0x0001e2000c101b06 */
[----:B--2---:R-:W-:Y:S01]  /*be30*/  @!P2 LEA.HI R12, R17, R17, RZ, 0x1 ;  /* 0x00000011110ca211 */ /* 0x004fe200078f08ff */
[----:B------:R-:W-:Y:S01]  /*be40*/  @!P6 IMAD.WIDE R10, R11, 0x4, R6 ;  /* 0x000000040b0ae825 */ /* 0x000fe200078e0206 */
[----:B------:R-:W-:-:S02]  /*be50*/  @!P0 LOP3.LUT R13, R2, 0xfffffffe, RZ, 0xc0, !PT ;  /* 0xfffffffe020d8812 */ /* 0x000fc400078ec0ff */
[----:B------:R-:W-:Y:S01]  /*be60*/  @!P4 LOP3.LUT R15, R4, 0xfffffffe, RZ, 0xc0, !PT ;  /* 0xfffffffe040fc812 */ /* 0x000fe200078ec0ff */
[C---:B------:R-:W-:Y:S01]  /*be70*/  VIADD R2, R3.reuse, 0x60 ;  /* 0x0000006003027836 */ /* 0x040fe20000000000 */
[----:B------:R-:W-:Y:S01]  /*be80*/  @!P3 LOP3.LUT R17, R16, 0xfffffffe, RZ, 0xc0, !PT ;  /* 0xfffffffe1011b812 */ /* 0x000fe200078ec0ff */
[----:B------:R1:W-:Y:S01]  /*be90*/  @!P6 ST.E.64 desc[UR6][R10.64], R40 ;  /* 0x000000280a00e985 */ /* 0x0003e2000c101b06 */
[----:B------:R-:W-:Y:S01]  /*bea0*/  @!P2 LOP3.LUT R21, R12, 0xfffffffe, RZ, 0xc0, !PT ;  /* 0xfffffffe0c15a812 */ /* 0x000fe200078ec0ff */
[C---:B------:R-:W-:Y:S01]  /*beb0*/  VIADD R4, R3.reuse, 0x68 ;  /* 0x0000006803047836 */ /* 0x040fe20000000000 */
        /* <DEDUP_REMOVED lines=18> */
[----:B------:R-:W-:Y:S01]  /*bfe0*/  VIADD R23, R3, 0x80 ;  /* 0x0000008003177836 */ /* 0x000fe20000000000 */
[----:B------:R-:W-:-:S02]  /*bff0*/  ISETP.GE.AND P2, PT, R20, UR4, PT ;  /* 0x0000000414007c0c */ /* 0x000fc4000bf46270 */
[----:B------:R4:W-:Y:S01]  /*c000*/  @!P1 ST.E.64 desc[UR6][R16.64], R60 ;  /* 0x0000003c10009985 */ /* 0x0009e2000c101b06 */
[----:B------:R-:W-:Y:S02]  /*c010*/  ISETP.GE.AND P1, PT, R4, UR4, PT ;  /* 0x0000000404007c0c */ /* 0x000fe4000bf26270 */
[----:B------:R-:W-:Y:S02]  /*c020*/  ISETP.GE.AND P3, PT, R21, UR4, PT ;  /* 0x0000000415007c0c */ /* 0x000fe4000bf66270 */
[----:B------:R-:W-:Y:S02]  /*c030*/  ISETP.GE.AND P4, PT, R23, UR4, PT ;  /* 0x0000000417007c0c */ /* 0x000fe4000bf86270 */
[----:B0-----:R-:W-:Y:S02]  /*c040*/  @!P5 LOP3.LUT R9, R24, 0xfffffffe, RZ, 0xc0, !PT ;  /* 0xfffffffe1809d812 */ /* 0x001fe400078ec0ff */
[----:B------:R-:W-:Y:S02]  /*c050*/  @!P0 LEA.HI R2, R2, R2, RZ, 0x1 ;  /* 0x0000000202028211 */ /* 0x000fe400078f08ff */
[----:B-1----:R-:W-:Y:S01]  /*c060*/  @!P6 LOP3.LUT R11, R25, 0xfffffffe, RZ, 0xc0, !PT ;  /* 0xfffffffe190be812 */ /* 0x002fe200078ec0ff */
[----:B------:R-:W-:Y:S01]  /*c070*/  @!P5 IMAD.WIDE R8, R9, 0x4, R6 ;  /* 0x000000040908d825 */ /* 0x000fe200078e0206 */
[----:B--2---:R-:W-:-:S02]  /*c080*/  @!P0 LOP3.LUT R13, R2, 0xfffffffe, RZ, 0xc0, !PT ;  /* 0xfffffffe020d8812 */ /* 0x004fc400078ec0ff */
[----:B------:R-:W-:Y:S01]  /*c090*/  @!P1 LEA.HI R4, R4, R4, RZ, 0x1 ;  /* 0x0000000404049211 */ /* 0x000fe200078f08ff */
[--C-:B------:R-:W-:Y:S01]  /*c0a0*/  @!P6 IMAD.WIDE R10, R11, 0x4, R6.reuse ;  /* 0x000000040b0ae825 */ /* 0x100fe200078e0206 */
[----:B------:R-:W-:Y:S01]  /*c0b0*/  @!P2 LEA.HI R20, R20, R20, RZ, 0x1 ;  /* 0x000000141414a211 */ /* 0x000fe200078f08ff */
[----:B------:R0:W-:Y:S01]  /*c0c0*/  @!P5 ST.E.64 desc[UR6][R8.64], R64 ;  /* 0x000000400800d985 */ /* 0x0001e2000c101b06 */
[----:B---3--:R-:W-:Y:S01]  /*c0d0*/  @!P1 LOP3.LUT R15, R4, 0xfffffffe, RZ, 0xc0, !PT ;  /* 0xfffffffe040f9812 */ /* 0x008fe200078ec0ff */
[----:B------:R-:W-:Y:S01]  /*c0e0*/  @!P0 IMAD.WIDE R12, R13, 0x4, R6 ;  /* 0x000000040d0c8825 */ /* 0x000fe200078e0206 */
[----:B------:R-:W-:Y:S01]  /*c0f0*/  @!P3 LEA.HI R21, R21, R21, RZ, 0x1 ;  /* 0x000000151515b211 */ /* 0x000fe200078f08ff */
[----:B------:R1:W-:Y:S01]  /*c100*/  @!P6 ST.E.64 desc[UR6][R10.64], R68 ;  /* 0x000000440a00e985 */ /* 0x0003e2000c101b06 */
[----:B------:R-:W-:Y:S01]  /*c110*/  @!P4 LEA.HI R23, R23, R23, RZ, 0x1 ;  /* 0x000000171717c211 */ /* 0x000fe200078f08ff */
[----:B------:R-:W-:Y:S01]  /*c120*/  VIADD R2, R3, 0x88 ;  /* 0x0000008803027836 */ /* 0x000fe20000000000 */
[----:B----4-:R-:W-:Y:S01]  /*c130*/  @!P2 LOP3.LUT R17, R20, 0xfffffffe, RZ, 0xc0, !PT ;  /* 0xfffffffe1411a812 */ /* 0x010fe200078ec0ff */
[----:B------:R2:W-:Y:S01]  /*c140*/  @!P0 ST.E.64 desc[UR6][R12.64], R72 ;  /* 0x000000480c008985 */ /* 0x0005e2000c101b06 */
[----:B------:R-:W-:Y:S01]  /*c150*/  @!P3 LOP3.LUT R21, R21, 0xfffffffe, RZ, 0xc0, !PT ;  /* 0xfffffffe1515b812 */ /* 0x000fe200078ec0ff */
[----:B------:R-:W-:Y:S01]  /*c160*/  VIADD R20, R3, 0x98 ;  /* 0x0000009803147836 */ /* 0x000fe20000000000 */
[----:B------:R-:W-:-:S02]  /*c170*/  @!P4 LOP3.LUT R23, R23, 0xfffffffe, RZ, 0xc0, !PT ;  /* 0xfffffffe1717c812 */ /* 0x000fc400078ec0ff */
[----:B------:R-:W-:Y:S01]  /*c180*/  IADD3 R4, R3, 0x90, RZ ;  /* 0x0000009003047810 */ /* 0x000fe20007ffe0ff */
        /* <DEDUP_REMOVED lines=11> */
[C---:B------:R-:W-:Y:S01]  /*c240*/  VIADD R21, R3.reuse, 0xa0 ;  /* 0x000000a003157836 */ /* 0x040fe20000000000 */
[----:B------:R4:W-:Y:S01]  /*c250*/  @!P4 ST.E.64 desc[UR6][R16.64], R88 ;  /* 0x000000581000c985 */ /* 0x0009e2000c101b06 */
[C---:B--2---:R-:W-:Y:S01]  /*c260*/  VIADD R12, R3.reuse, 0xa8 ;  /* 0x000000a8030c7836 */ /* 0x044fe20000000000 */
[----:B------:R-:W-:Y:S01]  /*c270*/  @!P1 LEA.HI R4, R4, R4, RZ, 0x1 ;  /* 0x0000000404049211 */ /* 0x000fe200078f08ff */
[----:B0-----:R-:W-:Y:S01]  /*c280*/  VIADD R9, R3, 0xb8 ;  /* 0x000000b803097836 */ /* 0x001fe20000000000 */
[----:B------:R-:W-:Y:S01]  /*c290*/  ISETP.GE.AND P3, PT, R21, UR4, PT ;  /* 0x0000000415007c0c */ /* 0x000fe2000bf66270 */
[----:B------:R-:W-:Y:S01]  /*c2a0*/  VIADD R13, R3, 0xb0 ;  /* 0x000000b0030d7836 */ /* 0x000fe20000000000 */
[----:B------:R-:W-:Y:S02]  /*c2b0*/  ISETP.GE.AND P4, PT, R12, UR4, PT ;  /* 0x000000040c007c0c */ /* 0x000fe4000bf86270 */
[----:B------:R-:W-:Y:S02]  /*c2c0*/  ISETP.GE.AND P6, PT, R9, UR4, PT ;  /* 0x0000000409007c0c */ /* 0x000fe4000bfc6270 */
[----:B------:R-:W-:-:S02]  /*c2d0*/  ISETP.GE.AND P5, PT, R13, UR4, PT ;  /* 0x000000040d007c0c */ /* 0x000fc4000bfa6270 */
        /* <DEDUP_REMOVED lines=9> */
[----:B----4-:R-:W-:Y:S01]  /*c370*/  @!P4 LOP3.LUT R17, R12, 0xfffffffe, RZ, 0xc0, !PT ;  /* 0xfffffffe0c11c812 */ /* 0x010fe200078ec0ff */
        /* <DEDUP_REMOVED lines=16> */
.L_x_3247:
[----:B------:R-:W-:Y:S05]  /*c480*/  BSYNC B0 ;  /* 0x0000000000007941 */ /* 0x000fea0003800000 */
.L_x_3246:
[----:B------:R-:W-:Y:S01]  /*c490*/  ISETP.GE.AND P0, PT, R19, R22, PT ;  /* 0x000000161300720c */ /* 0x000fe20003f06270 */
[----:B0---4-:R4:W0:Y:S04]  /*c4a0*/  SHFL.IDX PT, R7, R5, 0x1, 0x1c1f ;  /* 0x003c1f0005077f89 */ /* 0x01182800000e0000 */
[----:B---3--:R4:W1:Y:S08]  /*c4b0*/  SHFL.IDX PT, R6, R0, 0x1, 0x1c1f ;  /* 0x003c1f0000067f89 */ /* 0x00887000000e0000 */
[----:B----4-:R-:W-:Y:S05]  /*c4c0*/  @P0 BRA `(.L_x_3222) ;  /* 0x0000004c00c00947 */ /* 0x010fea0003800000 */
[C---:B--2---:R-:W-:Y:S01]  /*c4d0*/  VIADD R0, R3.reuse, 0x8 ;  /* 0x0000000803007836 */ /* 0x044fe20000000000 */
[----:B------:R-:W-:Y:S01]  /*c4e0*/  ULDC UR4, c[0x0][0xac8] ;  /* 0x0002b20000047ab9 */ /* 0x000fe20000000800 */
[C---:B------:R-:W-:Y:S01]  /*c4f0*/  IADD3 R2, R3.reuse, 0x10, RZ ;  /* 0x0000001003027810 */ /* 0x040fe20007ffe0ff */
        /* <DEDUP_REMOVED lines=8> */
[C---:B------:R-:W-:Y:S01]  /*c580*/  VIADD R13, R3.reuse, 0x38 ;  /* 0x00000038030d7836 */ /* 0x040fe20000000000 */
[C---:B------:R-:W-:Y:S01]  /*c590*/  IADD3 R16, R3.reuse, 0x48, RZ ;  /* 0x0000004803107810 */ /* 0x040fe20007ffe0ff */
[C---:B------:R-:W-:Y:S01]  /*c5a0*/  VIADD R14, R3.reuse, 0x40 ;  /* 0x00000040030e7836 */ /* 0x040fe20000000000 */
[----:B------:R-:W-:Y:S01]  /*c5b0*/  ISETP.GE.AND P4, PT, R12, UR4, PT ;  /* 0x000000040c007c0c */ /* 0x000fe2000bf86270 */
[----:B------:R-:W-:Y:S01]  /*c5c0*/  VIADD R20, R3, 0x50 ;  /* 0x0000005003147836 */ /* 0x000fe20000000000 */
[----:B------:R-:W-:Y:S01]  /*c5d0*/  ISETP.GE.AND P5, PT, R13, UR4, PT ;  /* 0x000000040d007c0c */ /* 0x000fe2000bfa6270 */
[----:B01----:R-:W-:Y:S01]  /*c5e0*/  @!P2 IMAD.WIDE R4, R3, 0x4, R6 ;  /* 0x000000040304a825 */ /* 0x003fe200078e0206 */
[----:B------:R-:W-:-:S02]  /*c5f0*/  ISETP.GE.AND P6, PT, R14, UR4, PT ;  /* 0x000000040e007c0c */ /* 0x000fc4000bfc6270 */
[----:B------:R-:W-:Y:S01]  /*c600*/  @!P3 LEA.HI R0, R0, R0, RZ, 0x1 ;  /* 0x000000000000b211 */ /* 0x000fe200078f08ff */
[C---:B------:R-:W-:Y:S01]  /*c610*/  VIADD R21, R3.reuse, 0x78 ;  /* 0x0000007803157836 */ /* 0x040fe20000000000 */
[----:B------:R0:W-:Y:S01]  /*c620*/  @!P2 ST.E.64 desc[UR6][R4.64], R26 ;  /* 0x0000001a0400a985 */ /* 0x0001e2000c101b06 */
[----:B------:R-:W-:Y:S02]  /*c630*/  @!P0 LEA.HI R2, R2, R2, RZ, 0x1 ;  /* 0x0000000202028211 */ /* 0x000fe400078f08ff */
[----:B------:R-:W-:Y:S01]  /*c640*/  @!P3 LOP3.LUT R9, R0, 0xfffffffe, RZ, 0xc0, !PT ;  /* 0xfffffffe0009b812 */ /* 0x000fe200078ec0ff */
[----:B------:R-:W-:Y:S01]  /*c650*/  VIADD R0, R3, 0x20 ;  /* 0x0000002003007836 */ /* 0x000fe20000000000 */
[----:B------:R-:W-:Y:S02]  /*c660*/  @!P1 LEA.HI R10, R10, R10, RZ, 0x1 ;  /* 0x0000000a0a0a9211 */ /* 0x000fe400078f08ff */
[----:B------:R-:W-:Y:S01]  /*c670*/  @!P4 LEA.HI R12, R12, R12, RZ, 0x1 ;  /* 0x0000000c0c0cc211 */ /* 0x000fe200078f08ff */
[----:B------:R-:W-:Y:S01]  /*c680*/  @!P3 IMAD.WIDE R8, R9, 0x4, R6 ;  /* 0x000000040908b825 */ /* 0x000fe200078e0206 */
[----:B------:R-:W-:-:S02]  /*c690*/  ISETP.GE.AND P2, PT, R0, UR4, PT ;  /* 0x0000000400007c0c */ /* 0x000fc4000bf46270 */
[----:B------:R-:W-:Y:S02]  /*c6a0*/  @!P6 LEA.HI R14, R14, R14, RZ, 0x1 ;  /* 0x0000000e0e0ee211 */ /* 0x000fe400078f08ff */
[----:B------:R1:W-:Y:S01]  /*c6b0*/  @!P3 ST.E.64 desc[UR6][R8.64], R30 ;  /* 0x0000001e0800b985 */ /* 0x0003e2000c101b06 */
[----:B------:R-:W-:Y:S02]  /*c6c0*/  ISETP.GE.AND P3, PT, R11, UR4, PT ;  /* 0x000000040b007c0c */ /* 0x000fe4000bf66270 */
[----:B0-----:R-:W-:Y:S02]  /*c6d0*/  @!P0 LOP3.LUT R5, R2, 0xfffffffe, RZ, 0xc0, !PT ;  /* 0xfffffffe02058812 */ /* 0x001fe400078ec0ff */
[----:B------:R-:W-:Y:S02]  /*c6e0*/  @!P4 LOP3.LUT R15, R12, 0xfffffffe, RZ, 0xc0, !PT ;  /* 0xfffffffe0c0fc812 */ /* 0x000fe400078ec0ff */
[----:B------:R-:W-:Y:S01]  /*c6f0*/  @!P6 LOP3.LUT R19, R14, 0xfffffffe, RZ, 0xc0, !PT ;  /* 0xfffffffe0e13e812 */ /* 0x000fe200078ec0ff */
[----:B------:R-:W-:Y:S01]  /*c700*/  @!P0 IMAD.WIDE R4, R5, 0x4, R6 ;  /* 0x0000000405048825 */ /* 0x000fe200078e0206 */
[----:B------:R-:W-:-:S04]  /*c710*/  @!P2 LEA.HI R0, R0, R0, RZ, 0x1 ;  /* 0x000000000000a211 */ /* 0x000fc800078f08ff */
[----:B------:R0:W-:Y:S01]  /*c720*/  @!P0 ST.E.64 desc[UR6][R4.64], R34 ;  /* 0x0000002204008985 */ /* 0x0001e2000c101b06 */
[----:B-1----:R-:W-:Y:S02]  /*c730*/  @!P1 LOP3.LUT R9, R10, 0xfffffffe, RZ, 0xc0, !PT ;  /* 0xfffffffe0a099812 */ /* 0x002fe400078ec0ff */
[----:B------:R-:W-:Y:S02]  /*c740*/  @!P3 LEA.HI R2, R11, R11, RZ, 0x1 ;  /* 0x0000000b0b02b211 */ /* 0x000fe400078f08ff */
[----:B------:R-:W-:Y:S01]  /*c750*/  @!P5 LEA.HI R10, R13, R13, RZ, 0x1 ;  /* 0x0000000d0d0ad211 */ /* 0x000fe200078f08ff */
[--C-:B------:R-:W-:Y:S01]  /*c760*/  @!P1 IMAD.WIDE R8, R9, 0x4, R6.reuse ;  /* 0x0000000409089825 */ /* 0x100fe200078e0206 */
[----:B------:R-:W-:Y:S02]  /*c770*/  @!P2 LOP3.LUT R11, R0, 0xfffffffe, RZ, 0xc0, !PT ;  /* 0xfffffffe000ba812 */ /* 0x000fe400078ec0ff */
[----:B------:R-:W-:Y:S01]  /*c780*/  @!P3 LOP3.LUT R13, R2, 0xfffffffe, RZ, 0xc0, !PT ;  /* 0xfffffffe020db812 */ /* 0x000fe200078ec0ff */
[----:B------:R-:W-:Y:S01]  /*c790*/  VIADD R0, R3, 0x58 ;  /* 0x0000005803007836 */ /* 0x000fe20000000000 */
[----:B------:R-:W-:Y:S01]  /*c7a0*/  @!P5 LOP3.LUT R17, R10, 0xfffffffe, RZ, 0xc0, !PT ;  /* 0xfffffffe0a11d812 */ /* 0x000fe200078ec0ff */
[----:B------:R1:W-:Y:S01]  /*c7b0*/  @!P1 ST.E.64 desc[UR6][R8.64], R38 ;  /* 0x0000002608009985 */ /* 0x0003e2000c101b06 */
[----:B------:R-:W-:Y:S01]  /*c7c0*/  ISETP.GE.AND P1, PT, R16, UR4, PT ;  /* 0x0000000410007c0c */ /* 0x000fe2000bf26270 */
[----:B0-----:R-:W-:Y:S01]  /*c7d0*/  @!P2 IMAD.WIDE R4, R11, 0x4, R6 ;  /* 0x000000040b04a825 */ /* 0x001fe200078e0206 */
[----:B------:R-:W-:-:S03]  /*c7e0*/  ISETP.GE.AND P0, PT, R20, UR4, PT ;  /* 0x0000000414007c0c */ /* 0x000fc6000bf06270 */
[--C-:B------:R-:W-:Y:S01]  /*c7f0*/  @!P4 IMAD.WIDE R10, R15, 0x4, R6.reuse ;  /* 0x000000040f0ac825 */ /* 0x100fe200078e0206 */
[----:B------:R0:W-:Y:S01]  /*c800*/  @!P2 ST.E.64 desc[UR6][R4.64], R42 ;  /* 0x0000002a0400a985 */ /* 0x0001e2000c101b06 */
[----:B------:R-:W-:Y:S02]  /*c810*/  ISETP.GE.AND P2, PT, R0, UR4, PT ;  /* 0x0000000400007c0c */ /* 0x000fe4000bf46270 */
[----:B------:R-:W-:-:S04]  /*c820*/  @!P6 IMAD.WIDE R14, R19, 0x4, R6 ;  /* 0x00000004130ee825 */ /* 0x000fc800078e0206 */
[--C-:B-1----:R-:W-:Y:S01]  /*c830*/  @!P3 IMAD.WIDE R8, R13, 0x4, R6.reuse ;  /* 0x000000040d08b825 */ /* 0x102fe200078e0206 */
[----:B------:R-:W-:Y:S02]  /*c840*/  @!P1 LEA.HI R16, R16, R16, RZ, 0x1 ;  /* 0x0000001010109211 */ /* 0x000fe400078f08ff */
[----:B------:R-:W-:Y:S01]  /*c850*/  @!P0 LEA.HI R20, R20, R20, RZ, 0x1 ;  /* 0x0000001414148211 */ /* 0x000fe200078f08ff */
[----:B------:R-:W-:Y:S01]  /*c860*/  @!P5 IMAD.WIDE R12, R17, 0x4, R6 ;  /* 0x00000004110cd825 */ /* 0x000fe200078e0206 */
[----:B------:R1:W-:Y:S01]  /*c870*/  @!P3 ST.E.64 desc[UR6][R8.64], R46 ;  /* 0x0000002e0800b985 */ /* 0x0003e2000c101b06 */
[----:B------:R-:W-:Y:S02]  /*c880*/  ISETP.GE.AND P3, PT, R21, UR4, PT ;  /* 0x0000000415007c0c */ /* 0x000fe4000bf66270 */
[C---:B------:R-:W-:Y:S01]  /*c890*/  VIADD R2, R3.reuse, 0x60 ;  /* 0x0000006003027836 */ /* 0x040fe20000000000 */
[----:B------:R2:W-:Y:S01]  /*c8a0*/  @!P4 ST.E.64 desc[UR6][R10.64], R50 ;  /* 0x000000320a00c985 */ /* 0x0005e2000c101b06 */
[C---:B------:R-:W-:Y:S01]  /*c8b0*/  VIADD R17, R3.reuse, 0x68 ;  /* 0x0000006803117836 */ /* 0x040fe20000000000 */
[----:B0-----:R-:W-:Y:S01]  /*c8c0*/  @!P1 LOP3.LUT R5, R16, 0xfffffffe, RZ, 0xc0, !PT ;  /* 0xfffffffe10059812 */ /* 0x001fe200078ec0ff */
[----:B------:R-:W-:Y:S01]  /*c8d0*/  VIADD R19, R3, 0x70 ;  /* 0x0000007003137836 */ /* 0x000fe20000000000 */
[----:B------:R0:W-:Y:S01]  /*c8e0*/  @!P5 ST.E.64 desc[UR6][R12.64], R54 ;  /* 0x000000360c00d985 */ /* 0x0001e2000c101b06 */
[----:B------:R-:W-:-:S02]  /*c8f0*/  @!P2 LEA.HI R0, R0, R0, RZ, 0x1 ;  /* 0x000000000000a211 */ /* 0x000fc400078f08ff */
[----:B------:R-:W-:Y:S01]  /*c900*/  ISETP.GE.AND P5, PT, R17, UR4, PT ;  /* 0x0000000411007c0c */ /* 0x000fe2000bfa6270 */
[----:B------:R-:W-:Y:S01]  /*c910*/  @!P6 ST.E.64 desc[UR6][R14.64], R58 ;  /* 0x0000003a0e00e985 */ /* 0x000fe2000c101b06 */
[----:B------:R-:W-:Y:S01]  /*c920*/  ISETP.GE.AND P6, PT, R2, UR4, PT ;  /* 0x0000000402007c0c */ /* 0x000fe2000bfc6270 */
[--C-:B------:R-:W-:Y:S01]  /*c930*/  @!P1 IMAD.WIDE R4, R5, 0x4, R6.reuse ;  /* 0x0000000405049825 */ /* 0x100fe200078e0206 */
[----:B------:R-:W-:Y:S02]  /*c940*/  ISETP.GE.AND P4, PT, R19, UR4, PT ;  /* 0x0000000413007c0c */ /* 0x000fe4000bf86270 */
[----:B-1----:R-:W-:Y:S01]  /*c950*/  @!P0 LOP3.LUT R9, R20, 0xfffffffe, RZ, 0xc0, !PT ;  /* 0xfffffffe14098812 */ /* 0x002fe200078ec0ff */
[----:B------:R-:W-:Y:S01]  /*c960*/  VIADD R20, R3, 0x88 ;  /* 0x0000008803147836 */ /* 0x000fe20000000000 */
[----:B------:R-:W-:Y:S01]  /*c970*/  @!P3 LEA.HI R21, R21, R21, RZ, 0x1 ;  /* 0x000000151515b211 */ /* 0x000fe200078f08ff */
[----:B------:R1:W-:Y:S01]  /*c980*/  @!P1 ST.E.64 desc[UR6][R4.64], R62 ;  /* 0x0000003e04009985 */ /* 0x0003e2000c101b06 */
[----:B--2---:R-:W-:Y:S01]  /*c990*/  @!P2 LOP3.LUT R11, R0, 0xfffffffe, RZ, 0xc0, !PT ;  /* 0xfffffffe000ba812 */ /* 0x004fe200078ec0ff */
[----:B------:R-:W-:Y:S01]  /*c9a0*/  @!P0 IMAD.WIDE R8, R9, 0x4, R6 ;  /* 0x0000000409088825 */ /* 0x000fe200078e0206 */
[----:B------:R-:W-:-:S02]  /*c9b0*/  IADD3 R16, R3, 0x80, RZ ;  /* 0x0000008003107810 */ /* 0x000fc40007ffe0ff */
[----:B------:R-:W-:Y:S01]  /*c9c0*/  @!P5 LEA.HI R17, R17, R17, RZ, 0x1 ;  /* 0x000000111111d211 */ /* 0x000fe200078f08ff */
[----:B------:R-:W-:Y:S01]  /*c9d0*/  VIADD R0, R3, 0x90 ;  /* 0x0000009003007836 */ /* 0x000fe20000000000 */
[----:B------:R-:W-:Y:S01]  /*c9e0*/  @!P6 LEA.HI R2, R2, R2, RZ, 0x1 ;  /* 0x000000020202e211 */ /* 0x000fe200078f08ff */
[----:B------:R2:W-:Y:S01]  /*c9f0*/  @!P0 ST.E.64 desc[UR6][R8.64], R66 ;  /* 0x0000004208008985 */ /* 0x0005e2000c101b06 */
[----:B------:R-:W-:Y:S02]  /*ca00*/  @!P4 LEA.HI R19, R19, R19, RZ, 0x1 ;  /* 0x000000131313c211 */ /* 0x000fe400078f08ff */
[----:B0-----:R-:W-:Y:S01]  /*ca10*/  @!P6 LOP3.LUT R13, R2, 0xfffffffe, RZ, 0xc0, !PT ;  /* 0xfffffffe020de812 */ /* 0x001fe200078ec0ff */
[----:B------:R-:W-:Y:S01]  /*ca20*/  VIADD R2, R3, 0x98 ;  /* 0x0000009803027836 */ /* 0x000fe20000000000 */
[----:B------:R-:W-:Y:S01]  /*ca30*/  @!P5 LOP3.LUT R17, R17, 0xfffffffe, RZ, 0xc0, !PT ;  /* 0xfffffffe1111d812 */ /* 0x000fe200078ec0ff */
[----:B-1----:R-:W-:Y:S01]  /*ca40*/  @!P2 IMAD.WIDE R4, R11, 0x4, R6 ;  /* 0x000000040b04a825 */ /* 0x002fe200078e0206 */
[----:B------:R-:W-:-:S02]  /*ca50*/  @!P4 LOP3.LUT R19, R19, 0xfffffffe, RZ, 0xc0, !PT ;  /* 0xfffffffe1313c812 */ /* 0x000fc400078ec0ff */
[----:B------:R-:W-:Y:S01]  /*ca60*/  @!P3 LOP3.LUT R15, R21, 0xfffffffe, RZ, 0xc0, !PT ;  /* 0xfffffffe150fb812 */ /* 0x000fe200078ec0ff */
[--C-:B------:R-:W-:Y:S01]  /*ca70*/  @!P5 IMAD.WIDE R10, R17, 0x4, R6.reuse ;  /* 0x00000004110ad825 */ /* 0x100fe200078e0206 */
[----:B------:R-:W-:Y:S01]  /*ca80*/  ISETP.GE.AND P0, PT, R16, UR4, PT ;  /* 0x0000000410007c0c */ /* 0x000fe2000bf06270 */
[----:B------:R0:W-:Y:S01]  /*ca90*/  @!P2 ST.E.64 desc[UR6][R4.64], R70 ;  /* 0x000000460400a985 */ /* 0x0001e2000c101b06 */
[----:B------:R-:W-:Y:S01]  /*caa0*/  ISETP.GE.AND P1, PT, R20, UR4, PT ;  /* 0x0000000414007c0c */ /* 0x000fe2000bf26270 */
[----:B--2---:R-:W-:Y:S01]  /*cab0*/  @!P6 IMAD.WIDE R8, R13, 0x4, R6 ;  /* 0x000000040d08e825 */ /* 0x004fe200078e0206 */
[----:B------:R-:W-:-:S03]  /*cac0*/  ISETP.GE.AND P2, PT, R0, UR4, PT ;  /* 0x0000000400007c0c */ /* 0x000fc6000bf46270 */
[--C-:B------:R-:W-:Y:S01]  /*cad0*/  @!P4 IMAD.WIDE R12, R19, 0x4, R6.reuse ;  /* 0x00000004130cc825 */ /* 0x100fe200078e0206 */
[----:B------:R1:W-:Y:S03]  /*cae0*/  @!P6 ST.E.64 desc[UR6][R8.64], R74 ;  /* 0x0000004a0800e985 */ /* 0x0003e6000c101b06 */
[----:B------:R-:W-:Y:S01]  /*caf0*/  @!P3 IMAD.WIDE R14, R15, 0x4, R6 ;  /* 0x000000040f0eb825 */ /* 0x000fe200078e0206 */
[----:B------:R2:W-:Y:S01]  /*cb00*/  @!P5 ST.E.64 desc[UR6][R10.64], R78 ;  /* 0x0000004e0a00d985 */ /* 0x0005e2000c101b06 */
[----:B------:R-:W-:Y:S02]  /*cb10*/  @!P0 LEA.HI R16, R16, R16, RZ, 0x1 ;  /* 0x0000001010108211 */ /* 0x000fe400078f08ff */
[C---:B------:R-:W-:Y:S01]  /*cb20*/  VIADD R17, R3.reuse, 0xa0 ;  /* 0x000000a003117836 */ /* 0x040fe20000000000 */
[----:B------:R3:W-:Y:S01]  /*cb30*/  @!P4 ST.E.64 desc[UR6][R12.64], R82 ;  /* 0x000000520c00c985 */ /* 0x0007e2000c101b06 */
[C---:B------:R-:W-:Y:S01]  /*cb40*/  VIADD R19, R3.reuse, 0xa8 ;  /* 0x000000a803137836 */ /* 0x040fe20000000000 */
[----:B------:R-:W-:Y:S01]  /*cb50*/  @!P1 LEA.HI R20, R20, R20, RZ, 0x1 ;  /* 0x0000001414149211 */ /* 0x000fe200078f08ff */
[----:B------:R-:W-:Y:S01]  /*cb60*/  VIADD R21, R3, 0xb0 ;  /* 0x000000b003157836 */ /* 0x000fe20000000000 */
[----:B------:R-:W-:Y:S01]  /*cb70*/  @!P3 ST.E.64 desc[UR6][R14.64], R86 ;  /* 0x000000560e00b985 */ /* 0x000fe2000c101b06 */
[----:B------:R-:W-:-:S02]  /*cb80*/  ISETP.GE.AND P3, PT, R2, UR4, PT ;  /* 0x0000000402007c0c */ /* 0x000fc4000bf66270 */
[----:B------:R-:W-:Y:S02]  /*cb90*/  ISETP.GE.AND P4, PT, R17, UR4, PT ;  /* 0x0000000411007c0c */ /* 0x000fe4000bf86270 */
[----:B------:R-:W-:Y:S02]  /*cba0*/  ISETP.GE.AND P5, PT, R19, UR4, PT ;  /* 0x0000000413007c0c */ /* 0x000fe4000bfa6270 */
[----:B------:R-:W-:Y:S02]  /*cbb0*/  ISETP.GE.AND P6, PT, R21, UR4, PT ;  /* 0x0000000415007c0c */ /* 0x000fe4000bfc6270 */
[----:B0-----:R-:W-:Y:S02]  /*cbc0*/  @!P0 LOP3.LUT R5, R16, 0xfffffffe, RZ, 0xc0, !PT ;  /* 0xfffffffe10058812 */ /* 0x001fe400078ec0ff */
[----:B-1----:R-:W-:Y:S02]  /*cbd0*/  @!P1 LOP3.LUT R9, R20, 0xfffffffe, RZ, 0xc0, !PT ;  /* 0xfffffffe14099812 */ /* 0x002fe400078ec0ff */
[----:B------:R-:W-:Y:S01]  /*cbe0*/  @!P2 LEA.HI R0, R0, R0, RZ, 0x1 ;  /* 0x000000000000a211 */ /* 0x000fe200078f08ff */
[----:B------:R-:W-:Y:S01]  /*cbf0*/  @!P0 IMAD.WIDE R4, R5, 0x4, R6 ;  /* 0x0000000405048825 */ /* 0x000fe200078e0206 */
[----:B------:R-:W-:-:S02]  /*cc00*/  @!P3 LEA.HI R2, R2, R2, RZ, 0x1 ;  /* 0x000000020202b211 */ /* 0x000fc400078f08ff */
[----:B------:R-:W-:Y:S01]  /*cc10*/  @!P4 LEA.HI R17, R17, R17, RZ, 0x1 ;  /* 0x000000111111c211 */ /* 0x000fe200078f08ff */
[----:B------:R-:W-:Y:S01]  /*cc20*/  @!P1 IMAD.WIDE R8, R9, 0x4, R6 ;  /* 0x0000000409089825 */ /* 0x000fe200078e0206 */
[----:B------:R-:W-:Y:S01]  /*cc30*/  IADD3 R3, R3, 0xb8, RZ ;  /* 0x000000b803037810 */ /* 0x000fe20007ffe0ff */
[----:B------:R0:W-:Y:S01]  /*cc40*/  @!P0 ST.E.64 desc[UR6][R4.64], R90 ;  /* 0x0000005a04008985 */ /* 0x0001e2000c101b06 */
[----:B------:R-:W-:Y:S02]  /*cc50*/  @!P5 LEA.HI R19, R19, R19, RZ, 0x1 ;  /* 0x000000131313d211 */ /* 0x000fe400078f08ff */
[----:B------:R-:W-:Y:S01]  /*cc60*/  @!P6 LEA.HI R21, R21, R21, RZ, 0x1 ;  /* 0x000000151515e211 */ /* 0x000fe200078f08ff */
[----:B------:R1:W-:Y:S01]  /*cc70*/  @!P1 ST.E.64 desc[UR6][R8.64], R94 ;  /* 0x0000005e08009985 */ /* 0x0003e2000c101b06 */
[----:B--2---:R-:W-:Y:S02]  /*cc80*/  @!P2 LOP3.LUT R11, R0, 0xfffffffe, RZ, 0xc0, !PT ;  /* 0xfffffffe000ba812 */ /* 0x004fe400078ec0ff */
[----:B---3--:R-:W-:-:S02]  /*cc90*/  @!P3 LOP3.LUT R13, R2, 0xfffffffe, RZ, 0xc0, !PT ;  /* 0xfffffffe020db812 */ /* 0x008fc400078ec0ff */
[----:B------:R-:W-:Y:S02]  /*cca0*/  @!P4 LOP3.LUT R17, R17, 0xfffffffe, RZ, 0xc0, !PT ;  /* 0xfffffffe1111c812 */ /* 0x000fe400078ec0ff */
[----:B------:R-:W-:Y:S02]  /*ccb0*/  ISETP.GE.AND P0, PT, R3, UR4, PT ;  /* 0x0000000403007c0c */ /* 0x000fe4000bf06270 */
[----:B------:R-:W-:Y:S01]  /*ccc0*/  @!P5 LOP3.LUT R19, R19, 0xfffffffe, RZ, 0xc0, !PT ;  /* 0xfffffffe1313d812 */ /* 0x000fe200078ec0ff */
[----:B0-----:R-:W-:Y:S01]  /*ccd0*/  @!P2 IMAD.WIDE R4, R11, 0x4, R6 ;  /* 0x000000040b04a825 */ /* 0x001fe200078e0206 */
[----:B------:R-:W-:-:S03]  /*cce0*/  @!P6 LOP3.LUT R15, R21, 0xfffffffe, RZ, 0xc0, !PT ;  /* 0xfffffffe150fe812 */ /* 0x000fc600078ec0ff */
[--C-:B-1----:R-:W-:Y:S01]  /*ccf0*/  @!P3 IMAD.WIDE R8, R13, 0x4, R6.reuse ;  /* 0x000000040d08b825 */ /* 0x102fe200078e0206 */
[----:B------:R4:W-:Y:S03]  /*cd00*/  @!P2 ST.E.64 desc[UR6][R4.64], R98 ;  /* 0x000000620400a985 */ /* 0x0009e6000c101b06 */
        /* <DEDUP_REMOVED lines=14> */
.L_x_3245:
        /* <DEDUP_REMOVED lines=14> */
[----:B------:R-:W-:Y:S01]  /*ced0*/  R2UR UR11, R18 ;  /* 0x00000000120b72ca */ /* 0x000fe200000e0000 */
[----:B------:R-:W-:Y:S01]  /*cee0*/  ULDC.64 UR8, c[0x0][0xbd0] ;  /* 0x0002f40000087ab9 */ /* 0x000fe20000000a00 */
[----:B------:R-:W-:Y:S01]  /*cef0*/  IMAD.MOV.U32 R5, RZ, RZ, R0 ;  /* 0x000000ffff057224 */ /* 0x000fe200078e0000 */
[----:B------:R-:W-:-:S04]  /*cf00*/  ULDC.64 UR12, c[0x0][0x208] ;  /* 0x00008200000c7ab9 */ /* 0x000fc80000000a00 */
[----:B------:R-:W1:Y:S06]  /*cf10*/  LDC.64 R10, c[0x0][0xbd8] ;  /* 0x0002f600ff0a7b82 */ /* 0x000e6c0000000a00 */
[----:B------:R-:W-:Y:S02]  /*cf20*/  USHF.R.S32.HI UR6, URZ, 0x1f, UR11 ;  /* 0x0000001f3f067899 */ /* 0x000fe4000801140b */
[----:B------:R-:W2:Y:S01]  /*cf30*/  @P0 LDC R7, c[0x0][0xbec] ;  /* 0x0002fb00ff070b82 */ /* 0x000ea20000000800 */
[----:B------:R-:W-:Y:S02]  /*cf40*/  UIMAD.WIDE.U32 UR4, UR11, UR8, URZ ;  /* 0x000000080b0472a5 */ /* 0x000fe4000f8e003f */
[----:B------:R-:W-:-:S04]  /*cf50*/  UIMAD UR6, UR6, UR8, URZ ;  /* 0x00000008060672a4 */ /* 0x000fc8000f8e023f */
[----:B------:R-:W-:Y:S01]  /*cf60*/  UIMAD UR6, UR11, UR9, UR6 ;  /* 0x000000090b0672a4 */ /* 0x000fe2000f8e0206 */
[----:B------:R-:W3:Y:S01]  /*cf70*/  @P0 LDC R9, c[0x0][0xbf0] ;  /* 0x0002fc00ff090b82 */ /* 0x000ee20000000800 */
[----:B0-----:R-:W-:Y:S01]  /*cf80*/  USHF.R.S32.HI UR8, URZ, 0x1f, UR7 ;  /* 0x0000001f3f087899 */ /* 0x001fe20008011407 */
[----:B------:R-:W-:Y:S01]  /*cf90*/  IMAD.U32 R3, RZ, RZ, UR5 ;  /* 0x00000005ff037e24 */ /* 0x000fe2000f8e00ff */
[----:B------:R-:W-:Y:S01]  /*cfa0*/  UIADD3 UR6, UR5, UR6, URZ ;  /* 0x0000000605067290 */ /* 0x000fe2000fffe03f */
[----:B------:R-:W-:Y:S02]  /*cfb0*/  IMAD.U32 R2, RZ, RZ, UR4 ;  /* 0x00000004ff027e24 */ /* 0x000fe4000f8e00ff */
[----:B------:R-:W-:Y:S02]  /*cfc0*/  ULDC.64 UR4, c[0x0][0xbe0] ;  /* 0x0002f80000047ab9 */ /* 0x000fe40000000a00 */
[----:B------:R-:W0:Y:S01]  /*cfd0*/  S2UR UR10, SR_CTAID.Y ;  /* 0x00000000000a79c3 */ /* 0x000e220000002600 */
[----:B------:R-:W-:Y:S01]  /*cfe0*/  MOV R3, UR6 ;  /* 0x0000000600037c02 */ /* 0x000fe20008000f00 */
[----:B-1----:R-:W-:-:S04]  /*cff0*/  IMAD R12, R10, UR8, RZ ;  /* 0x000000080a0c7c24 */ /* 0x002fc8000f8e02ff */
[----:B------:R-:W-:Y:S02]  /*d000*/  IMAD R11, R11, UR7, R12 ;  /* 0x000000070b0b7c24 */ /* 0x000fe4000f8e020c */
[----:B------:R-:W0:Y:S01]  /*d010*/  LDC R8, c[0x0][0xc50] ;  /* 0x00031400ff087b82 */ /* 0x000e220000000800 */
[----:B--2---:R-:W-:-:S04]  /*d020*/  @P0 IMAD.HI.U32 R4, R0, R7, RZ ;  /* 0x0000000700040227 */ /* 0x004fc800078e00ff */
[----:B------:R-:W-:Y:S02]  /*d030*/  IMAD R7, RZ, RZ, -UR11 ;  /* 0x8000000bff077e24 */ /* 0x000fe4000f8e02ff */
[----:B------:R-:W-:Y:S01]  /*d040*/  IMAD.WIDE.U32 R2, R10, UR7, R2 ;  /* 0x000000070a027c25 */ /* 0x000fe2000f8e0002 */
[----:B---3--:R-:W-:-:S03]  /*d050*/  @P0 SHF.R.U32.HI R5, RZ, R9, R4 ;  /* 0x00000009ff050219 */ /* 0x008fc60000011604 */
[----:B------:R-:W-:Y:S02]  /*d060*/  IMAD.IADD R3, R11, 0x1, R3 ;  /* 0x000000010b037824 */ /* 0x000fe400078e0203 */
[----:B0-----:R-:W-:Y:S02]  /*d070*/  IMAD R9, R8, R7, UR10 ;  /* 0x0000000a08097e24 */ /* 0x001fe4000f8e0207 */
[----:B------:R-:W-:Y:S02]  /*d080*/  IMAD.MOV R7, RZ, RZ, -R5 ;  /* 0x000000ffff077224 */ /* 0x000fe400078e0a05 */
[----:B------:R-:W-:Y:S01]  /*d090*/  IMAD.WIDE.U32 R2, R9, UR4, R2 ;  /* 0x0000000409027c25 */ /* 0x000fe2000f8e0002 */
[----:B------:R-:W-:-:S03]  /*d0a0*/  SHF.R.S32.HI R4, RZ, 0x1f, R9 ;  /* 0x0000001fff047819 */ /* 0x000fc60000011409 */
[----:B------:R-:W-:Y:S01]  /*d0b0*/  IMAD R7, R6, R7, R0 ;  /* 0x0000000706077224 */ /* 0x000fe200078e0200 */
[----:B------:R-:W-:Y:S01]  /*d0c0*/  IADD3 R2, P0, R5, R2, RZ ;  /* 0x0000000205027210 */ /* 0x000fe20007f1e0ff */
[----:B------:R-:W-:-:S03]  /*d0d0*/  IMAD R4, R4, UR4, RZ ;  /* 0x0000000404047c24 */ /* 0x000fc6000f8e02ff */
[----:B------:R-:W-:Y:S01]  /*d0e0*/  SHF.R.S32.HI R0, RZ, 0x1f, R7 ;  /* 0x0000001fff007819 */ /* 0x000fe20000011407 */
[----:B------:R-:W-:Y:S01]  /*d0f0*/  IMAD R4, R9, UR5, R4 ;  /* 0x0000000509047c24 */ /* 0x000fe2000f8e0204 */
[----:B------:R-:W-:Y:S01]  /*d100*/  SHF.R.S32.HI R9, RZ, 0x1f, R5 ;  /* 0x0000001fff097819 */ /* 0x000fe20000011405 */
[----:B------:R-:W-:Y:S02]  /*d110*/  ULDC.64 UR4, c[0x0][0xbc8] ;  /* 0x0002f20000047ab9 */ /* 0x000fe40000000a00 */
[----:B------:R-:W-:Y:S01]  /*d120*/  IMAD R0, R0, UR4, RZ ;  /* 0x0000000400007c24 */ /* 0x000fe2000f8e02ff */
[----:B------:R-:W-:-:S03]  /*d130*/  IADD3.X R3, R9, R3, R4, P0, !PT ;  /* 0x0000000309037210 */ /* 0x000fc600007fe404 */
        /* <DEDUP_REMOVED lines=9> */
.L_x_3220:
        /* <DEDUP_REMOVED lines=18> */
.L_x_3248:
[----:B------:R-:W-:Y:S01]  /*d2f0*/  ULDC UR7, c[0x0][0xc50] ;  /* 0x0003140000077ab9 */ /* 0x000fe20000000800 */
[----:B------:R-:W-:Y:S01]  /*d300*/  UMOV UR36, UR6 ;  /* 0x0000000600247c82 */ /* 0x000fe20008000000 */
[----:B------:R-:W-:-:S11]  /*d310*/  UISETP.NE.AND UP0, UPT, UR7, 0x1, UPT ;  /* 0x000000010700788c */ /* 0x000fd6000bf05270 */
[----:B------:R-:W-:Y:S01]  /*d320*/  @UP0 ULDC UR4, c[0x0][0xc54] ;  /* 0x0003150000040ab9 */ /* 0x000fe20000000800 */
[----:B------:R-:W-:Y:S01]  /*d330*/  @UP0 ULDC UR8, c[0x0][0xc58] ;  /* 0x0003160000080ab9 */ /* 0x000fe20000000800 */
[----:B------:R-:W-:-:S04]  /*d340*/  UIMAD.WIDE.U32 UR4, UR6, UR4, URZ ;  /* 0x00000004060472a5 */ /* 0x000fc8000f8e003f */
[----:B------:R-:W-:-:S12]  /*d350*/  @UP0 USHF.R.U32.HI UR36, URZ, UR8, UR5 ;  /* 0x000000083f240299 */ /* 0x000fd80008011605 */
.L_x_3249:
[----:B------:R-:W-:Y:S01]  /*d360*/  ISETP.GE.AND P0, PT, R19, RZ, PT ;  /* 0x000000ff1300720c */ /* 0x000fe20003f06270 */
[----:B------:R-:W-:Y:S01]  /*d370*/  UIADD3 UR4, -UR36, URZ, URZ ;  /* 0x0000003f24047290 */ /* 0x000fe2000fffe13f */
[----:B------:R-:W-:Y:S01]  /*d380*/  IMAD.MOV.U32 R10, RZ, RZ, 0x1 ;  /* 0x00000001ff0a7424 */ /* 0x000fe200078e00ff */
[----:B------:R-:W-:Y:S01]  /*d390*/  MOV R0, RZ ;  /* 0x000000ff00007202 */ /* 0x000fe20000000f00 */
[----:B------:R-:W-:Y:S01]  /*d3a0*/  IMAD.MOV.U32 R3, RZ, RZ, 0x1 ;  /* 0x00000001ff037424 */ /* 0x000fe200078e00ff */
[----:B------:R-:W-:-:S08]  /*d3b0*/  UIMAD UR6, UR7, UR4, UR6 ;  /* 0x00000004070672a4 */ /* 0x000fd0000f8e0206 */
[----:B------:R-:W-:Y:S05]  /*d3c0*/  @!P0 BRA `(.L_x_3250) ;  /* 0x0000003c00388947 */ /* 0x000fea0003800000 */
[----:B------:R-:W-:Y:S01]  /*d3d0*/  ULDC.64 UR4, c[0x0][0x418] ;  /* 0x0001060000047ab9 */ /* 0x000fe20000000a00 */
[----:B------:R-:W-:Y:S02]  /*d3e0*/  ULOP3.LUT UR42, UR6, 0xffff, URZ, 0xc0, !UPT ;  /* 0x0000ffff062a7892 */ /* 0x000fe4000f8ec03f */
[----:B------:R-:W-:Y:S01]  /*d3f0*/  UISETP.NE.U32.AND UP0, UPT, UR4, URZ, UPT ;  /* 0x0000003f0400728c */ /* 0x000fe2000bf05070 */
[----:B------:R-:W-:Y:S02]  /*d400*/  UMOV UR41, URZ ;  /* 0x0000003f00297c82 */ /* 0x000fe40008000000 */
[----:B------:R-:W-:Y:S01]  /*d410*/  ULDC UR4, c[0x0][0x424] ;  /* 0x0001090000047ab9 */ /* 0x000fe20000000800 */
[----:B------:R-:W-:-:S03]  /*d420*/  UISETP.NE.AND.EX UP0, UPT, UR5, URZ, UPT, UP0 ;  /* 0x0000003f0500728c */ /* 0x000fc6000bf05300 */
[----:B------:R-:W-:Y:S01]  /*d430*/  ULDC UR5, c[0x0][0x2f0] ;  /* 0x0000bc0000057ab9 */ /* 0x000fe20000000800 */
[----:B------:R-:W-:-:S04]  /*d440*/  USEL UR4, UR4, 0x1, UP0 ;  /* 0x0000000104047887 */ /* 0x000fc80008000000 */
[----:B------:R-:W-:-:S04]  /*d450*/  UIMAD UR4, UR4, UR5, URZ ;  /* 0x00000005040472a4 */ /* 0x000fc8000f8e023f */
[----:B------:R-:W-:Y:S02]  /*d460*/  UISETP.GE.AND UP0, UPT, UR4, 0x1, UPT ;  /* 0x000000010400788c */ /* 0x000fe4000bf06270 */
[----:B------:R-:W-:-:S03]  /*d470*/  UIADD3 UR5, UR4, 0x6f, URZ ;  /* 0x0000006f04057890 */ /* 0x000fc6000fffe03f */
[----:B------:R-:W-:Y:S01]  /*d480*/  UMOV UR4, URZ ;  /* 0x0000003f00047c82 */ /* 0x000fe20008000000 */
[----:B------:R-:W-:Y:S01]  /*d490*/  PLOP3.LUT P0, PT, PT, PT, UP0, 0x80, 0x0 ;  /* 0x000000000000781c */ /* 0x000fe20003f0f008 */
[----:B------:R-:W-:-:S04]  /*d4a0*/  UIMAD.WIDE UR4, UR5, -0x6db6db6d, UR4 ;  /* 0x92492493050478a5 */ /* 0x000fc8000f8e0204 */
[----:B------:R-:W-:-:S04]  /*d4b0*/  USHF.R.U32.HI UR39, URZ, 0x1f, UR5 ;  /* 0x0000001f3f277899 */ /* 0x000fc80008011605 */
        /* <DEDUP_REMOVED lines=9> */
[----:B------:R-:W-:Y:S01]  /*d550*/  IABS R4, R3 ;  /* 0x0000000300047213 */ /* 0x000fe20000000000 */
[----:B------:R-:W-:Y:S01]  /*d560*/  IMAD.U32 R3, RZ, RZ, UR7 ;  /* 0x00000007ff037e24 */ /* 0x000fe2000f8e00ff */
[----:B------:R-:W-:Y:S01]  /*d570*/  R2UR UR11, R0 ;  /* 0x00000000000b72ca */ /* 0x000fe200000e0000 */
[----:B------:R-:W-:Y:S02]  /*d580*/  ULOP3.LUT UR7, UR7, UR6, URZ, 0x3c, !UPT ;  /* 0x0000000607077292 */ /* 0x000fe4000f8e3c3f */
[----:B------:R-:W-:-:S10]  /*d590*/  IMAD.MOV R4, RZ, RZ, -R4 ;  /* 0x000000ffff047224 */ /* 0x000fd400078e0a04 */
[----:B------:R-:W0:Y:S08]  /*d5a0*/  I2F.RP R0, UR11 ;  /* 0x0000000b00007d06 */ /* 0x000e300008209400 */
[----:B0-----:R-:W0:Y:S02]  /*d5b0*/  MUFU.RCP R0, R0 ;  /* 0x0000000000007308 */ /* 0x001e240000001000 */
[----:B0-----:R-:W-:Y:S01]  /*d5c0*/  VIADD R2, R0, 0xffffffe ;  /* 0x0ffffffe00027836 */ /* 0x001fe20000000000 */
[----:B------:R-:W-:Y:S01]  /*d5d0*/  IABS R0, R3 ;  /* 0x0000000300007213 */ /* 0x000fe20000000000 */
[----:B------:R-:W-:-:S03]  /*d5e0*/  IMAD.MOV.U32 R3, RZ, RZ, R4 ;  /* 0x000000ffff037224 */ /* 0x000fc600078e0004 */
[----:B------:R-:W-:Y:S01]  /*d5f0*/  R2UR UR9, R0 ;  /* 0x00000000000972ca */ /* 0x000fe200000e0000 */
[----:B------:R-:W0:Y:S01]  /*d600*/  F2I.FTZ.U32.TRUNC.NTZ R2, R2 ;  /* 0x0000000200027305 */ /* 0x000e22000021f000 */
[----:B------:R-:W-:Y:S02]  /*d610*/  R2UR UR10, R3 ;  /* 0x00000000030a72ca */ /* 0x000fe400000e0000 */
        /* <DEDUP_REMOVED lines=16> */
.L_x_3251:
[----:B------:R-:W-:Y:S01]  /*d720*/  UIMAD UR40, UR42, UR41, URZ ;  /* 0x000000292a2872a4 */ /* 0x000fe2000f8e023f */
[----:B------:R-:W-:-:S05]  /*d730*/  MOV R0, UR39 ;  /* 0x0000002700007c02 */ /* 0x000fca0008000f00 */
        /* <DEDUP_REMOVED lines=30> */
.L_x_3252:
        /* <DEDUP_REMOVED lines=20> */
.L_x_3254:
[----:B------:R0:W1:Y:S01]  /*da60*/  LDC.64 R2, c[0x4][R16] ;  /* 0x0100000010027b82 */ /* 0x0000620000000a00 */
[----:B------:R-:W-:Y:S01]  /*da70*/  ULDC.64 UR6, c[0x4][0x1b8] ;  /* 0x01006e0000067ab9 */ /* 0x000fe20000000a00 */
[----:B------:R-:W-:Y:S01]  /*da80*/  ULDC.64 UR8, c[0x4][0x1c0] ;  /* 0x0100700000087ab9 */ /* 0x000fe20000000a00 */
[----:B------:R-:W-:Y:S01]  /*da90*/  ULDC.64 UR4, c[0x4][0xe0] ;  /* 0x0100380000047ab9 */ /* 0x000fe20000000a00 */
[----:B------:R-:W-:Y:S01]  /*daa0*/  IMAD.U32 R4, RZ, RZ, UR6 ;  /* 0x00000006ff047e24 */ /* 0x000fe2000f8e00ff */
[----:B------:R-:W-:Y:S01]  /*dab0*/  MOV R8, 0x70 ;  /* 0x0000007000087802 */ /* 0x000fe20000000f00 */
[----:B------:R-:W-:Y:S02]  /*dac0*/  IMAD.U32 R5, RZ, RZ, UR7 ;  /* 0x00000007ff057e24 */ /* 0x000fe4000f8e00ff */
        /* <DEDUP_REMOVED lines=8> */
.L_x_3253:
[----:B------:R-:W0:Y:S01]  /*db50*/  LDC.64 R2, c[0x0][0x9f8] ;  /* 0x00027e00ff027b82 */ /* 0x000e220000000a00 */
[----:B------:R-:W-:-:S07]  /*db60*/  ULDC.64 UR4, c[0x0][0x208] ;  /* 0x0000820000047ab9 */ /* 0x000fce0000000a00 */
[----:B------:R-:W1:Y:S01]  /*db70*/  LDC.64 R4, c[0x0][0x418] ;  /* 0x00010600ff047b82 */ /* 0x000e620000000a00 */
[----:B0-----:R-:W-:-:S04]  /*db80*/  ISETP.NE.U32.AND P0, PT, R2, RZ, PT ;  /* 0x000000ff0200720c */ /* 0x001fc80003f05070 */
[----:B------:R-:W-:-:S13]  /*db90*/  ISETP.NE.AND.EX P0, PT, R3, RZ, PT, P0 ;  /* 0x000000ff0300720c */ /* 0x000fda0003f05300 */
[----:B------:R-:W0:Y:S02]  /*dba0*/  @P0 LDC.64 R2, c[0x0][0x9f8] ;  /* 0x00027e00ff020b82 */ /* 0x000e240000000a00 */
[----:B0-----:R-:W-:-:S05]  /*dbb0*/  @P0 IMAD.WIDE R2, R19, 0x4, R2 ;  /* 0x0000000413020825 */ /* 0x001fca00078e0202 */
[----:B------:R-:W2:Y:S01]  /*dbc0*/  @P0 LDG.E R19, desc[UR4][R2.64] ;  /* 0x0000000402130981 */ /* 0x000ea2000c1e1900 */
[----:B-1----:R-:W-:Y:S01]  /*dbd0*/  ISETP.NE.U32.AND P0, PT, R4, RZ, PT ;  /* 0x000000ff0400720c */ /* 0x002fe20003f05070 */
[----:B------:R-:W-:Y:S01]  /*dbe0*/  UMOV UR4, 0xffffffff ;  /* 0xffffffff00047882 */ /* 0x000fe20000000000 */
[----:B------:R-:W-:Y:S01]  /*dbf0*/  LOP3.LUT R17, R17, 0xfffffffe, RZ, 0xc0, !PT ;  /* 0xfffffffe11117812 */ /* 0x000fe200078ec0ff */
[----:B------:R-:W0:Y:S01]  /*dc00*/  S2R R0, SR_TID.X ;  /* 0x0000000000007919 */ /* 0x000e220000002100 */
[----:B------:R-:W-:Y:S01]  /*dc10*/  ISETP.NE.AND.EX P1, PT, R5, RZ, PT, P0 ;  /* 0x000000ff0500720c */ /* 0x000fe20003f25300 */
[----:B------:R-:W-:-:S12]  /*dc20*/  VIADD R18, R18, 0xffffffff ;  /* 0xffffffff12127836 */ /* 0x000fd80000000000 */
[----:B------:R-:W-:Y:S02]  /*dc30*/  @P1 LOP3.LUT R17, R17, 0x1, RZ, 0xfc, !PT ;  /* 0x0000000111111812 */ /* 0x000fe400078efcff */
[----:B0-----:R-:W-:-:S04]  /*dc40*/  SHF.R.U32.HI R0, RZ, 0x5, R0 ;  /* 0x00000005ff007819 */ /* 0x001fc80000011600 */
[----:B------:R-:W-:Y:S02]  /*dc50*/  LOP3.LUT R0, R0, 0x3, RZ, 0xc0, !PT ;  /* 0x0000000300007812 */ /* 0x000fe400078ec0ff */
[----:B--2---:R-:W-:Y:S02]  /*dc60*/  SHF.R.S32.HI R7, RZ, 0x1f, R19 ;  /* 0x0000001fff077819 */ /* 0x004fe40000011413 */
[----:B------:R-:W-:-:S03]  /*dc70*/  SEL R16, R19, RZ, !P1 ;  /* 0x000000ff13107207 */ /* 0x000fc60004800000 */
[----:B------:R0:W-:Y:S01]  /*dc80*/  STL [R1], R7 ;  /* 0x0000000701007387 */ /* 0x0001e20000100800 */
[----:B------:R-:W-:Y:S05]  /*dc90*/  BRA.DIV UR4, `(.L_x_3255) ;  /* 0x0000003a04547947 */ /* 0x000fea000b800000 */
[----:B------:R1:W2:Y:S02]  /*dca0*/  SHFL.IDX PT, R14, R0, RZ, 0x1f ;  /* 0x00001fff000e7589 */ /* 0x0002a400000e0000 */
.L_x_3339:
[----:B--2---:R-:W-:Y:S02]  /*dcb0*/  ISETP.NE.AND P0, PT, R14, RZ, PT ;  /* 0x000000ff0e00720c */ /* 0x004fe40003f05270 */
[----:B------:R-:W-:Y:S02]  /*dcc0*/  PLOP3.LUT P2, PT, PT, PT, PT, 0x8, 0x0 ;  /* 0x000000000000781c */ /* 0x000fe40003f4e170 */
[----:B------:R-:W-:-:S11]  /*dcd0*/  LOP3.LUT R17, R17, 0xfffffffd, RZ, 0xc0, !PT ;  /* 0xfffffffd11117812 */ /* 0x000fd600078ec0ff */
[----:B------:R-:W-:Y:S01]  /*dce0*/  @P2 LOP3.LUT R17, R17, 0x2, RZ, 0xfc, !PT ;  /* 0x0000000211112812 */ /* 0x000fe200078efcff */
[----:B------:R-:W-:Y:S06]  /*dcf0*/  @P0 BRA `(.L_x_3256) ;  /* 0x0000000400180947 */ /* 0x000fec0003800000 */
[----:B------:R-:W-:-:S03]  /*dd00*/  UMOV UR4, 0xffffffff ;  /* 0xffffffff00047882 */ /* 0x000fc60000000000 */
[----:B------:R-:W-:Y:S05]  /*dd10*/  BRA.DIV UR4, `(.L_x_3257) ;  /* 0x0000003a04547947 */ /* 0x000fea000b800000 */
[----:B------:R-:W-:-:S13]  /*dd20*/  ELECT P6, URZ, PT ;  /* 0x00000000003f782f */ /* 0x000fda00038c0000 */
.L_x_3342:
[----:B------:R-:W-:Y:S05]  /*dd30*/  @!P6 BRA `(.L_x_3256) ;  /* 0x000000040008e947 */ /* 0x000fea0003800000 */
[----:B------:R-:W-:Y:S01]  /*dd40*/  IMAD.MOV.U32 R16, RZ, RZ, R19 ;  /* 0x000000ffff107224 */ /* 0x000fe200078e0013 */
[----:B------:R-:W-:Y:S06]  /*dd50*/  @!P1 BRA `(.L_x_3258) ;  /* 0x00000000004c9947 */ /* 0x000fec0003800000 */
[----:B------:R-:W2:Y:S01]  /*dd60*/  LDC R6, c[0x0][0x43c] ;  /* 0x00010f00ff067b82 */ /* 0x000ea20000000800 */
[----:B-1----:R-:W-:Y:S01]  /*dd70*/  IMAD.MOV.U32 R0, RZ, RZ, R18 ;  /* 0x000000ffff007224 */ /* 0x002fe200078e0012 */
[----:B------:R-:W-:Y:S01]  /*dd80*/  ULDC.64 UR4, c[0x0][0x428] ;  /* 0x00010a0000047ab9 */ /* 0x000fe20000000a00 */
[----:B------:R-:W-:Y:S01]  /*dd90*/  ULDC.64 UR6, c[0x0][0x208] ;  /* 0x0000820000067ab9 */ /* 0x000fe20000000a00 */
[----:B------:R-:W-:-:S04]  /*dda0*/  IMAD R8, R7, UR4, RZ ;  /* 0x0000000407087c24 */ /* 0x000fc8000f8e02ff */
[----:B0-----:R-:W-:Y:S01]  /*ddb0*/  IMAD R7, R19, UR5, R8 ;  /* 0x0000000513077c24 */ /* 0x001fe2000f8e0208 */
[----:B--2---:R-:W-:-:S13]  /*ddc0*/  ISETP.NE.AND P0, PT, R6, 0x1, PT ;  /* 0x000000010600780c */ /* 0x004fda0003f05270 */
[----:B------:R-:W0:Y:S02]  /*ddd0*/  @P0 LDC.64 R2, c[0x0][0x440] ;  /* 0x00011000ff020b82 */ /* 0x000e240000000a00 */
[----:B0-----:R-:W-:-:S05]  /*dde0*/  @P0 IMAD.HI.U32 R2, R18, R2, RZ ;  /* 0x0000000212020227 */ /* 0x001fca00078e00ff */
[----:B------:R-:W-:-:S04]  /*ddf0*/  @P0 SHF.R.U32.HI R0, RZ, R3, R2 ;  /* 0x00000003ff000219 */ /* 0x000fc80000011602 */
[--C-:B------:R-:W-:Y:S01]  /*de00*/  SHF.R.S32.HI R3, RZ, 0x1f, R0.reuse ;  /* 0x0000001fff037819 */ /* 0x100fe20000011400 */
[----:B------:R-:W-:-:S04]  /*de10*/  IMAD.MOV.U32 R2, RZ, RZ, R0 ;  /* 0x000000ffff027224 */ /* 0x000fc800078e0000 */
[----:B------:R-:W-:-:S03]  /*de20*/  IMAD.WIDE.U32 R2, R19, UR4, R2 ;  /* 0x0000000413027c25 */ /* 0x000fc6000f8e0002 */
[----:B------:R-:W-:Y:S02]  /*de30*/  LEA R4, P0, R2, R4, 0x2 ;  /* 0x0000000402047211 */ /* 0x000fe400078010ff */
[----:B------:R-:W-:-:S04]  /*de40*/  IADD3 R3, R3, R7, RZ ;  /* 0x0000000703037210 */ /* 0x000fc80007ffe0ff */
[----:B------:R-:W-:-:S05]  /*de50*/  LEA.HI.X R5, R2, R5, R3, 0x2, P0 ;  /* 0x0000000502057211 */ /* 0x000fca00000f1403 */
[----:B------:R2:W5:Y:S01]  /*de60*/  LDG.E R16, desc[UR6][R4.64] ;  /* 0x0000000604107981 */ /* 0x000562000c1e1900 */
[----:B------:R-:W-:-:S04]  /*de70*/  IMAD.MOV R3, RZ, RZ, -R0 ;  /* 0x000000ffff037224 */ /* 0x000fc800078e0a00 */
[----:B------:R-:W-:-:S07]  /*de80*/  IMAD R18, R6, R3, R18 ;  /* 0x0000000306127224 */ /* 0x000fce00078e0212 */
.L_x_3258:
[----:B-1----:R-:W-:Y:S01]  /*de90*/  IMAD.MOV.U32 R0, RZ, RZ, 0x1 ;  /* 0x00000001ff007424 */ /* 0x002fe200078e00ff */
[----:B------:R-:W1:Y:S04]  /*dea0*/  S2R R9, SR_TID.X ;  /* 0x0000000000097919 */ /* 0x000e680000002100 */
[----:B------:R-:W-:-:S04]  /*deb0*/  SHF.L.U32 R0, R0, 0x1f, RZ ;  /* 0x0000001f00007819 */ /* 0x000fc800000006ff */
[----:B------:R-:W3:Y:S01]  /*dec0*/  SYNCS.PHASECHK.TRANS64.TRYWAIT P0, [UR38+0x36840], R0 ;  /* 0x03684000ff0075a7 */ /* 0x000ee20008000166 */
[----:B-1----:R-:W-:-:S04]  /*ded0*/  LOP3.LUT R2, R9, 0x7f, RZ, 0xc0, !PT ;  /* 0x0000007f09027812 */ /* 0x002fc800078ec0ff */
[----:B------:R-:W-:Y:S01]  /*dee0*/  ISETP.NE.AND P1, PT, R2, RZ, PT ;  /* 0x000000ff0200720c */ /* 0x000fe20003f25270 */
[----:B---3--:R-:W-:-:S12]  /*def0*/  @!P0 BRA `(.L_x_3259) ;  /* 0x0000003400fc8947 */ /* 0x008fd80003800000 */
.L_x_3343:
[----:B------:R-:W-:Y:S05]  /*df00*/  @P1 BRA `(.L_x_3260) ;  /* 0x0000000000181947 */ /* 0x000fea0003800000 */
[----:B------:R-:W3:Y:S01]  /*df10*/  S2R R2, SR_TID.X ;  /* 0x0000000000027919 */ /* 0x000ee20000002100 */
[----:B-1----:R-:W-:-:S04]  /*df20*/  IMAD.MOV.U32 R0, RZ, RZ, 0xa800 ;  /* 0x0000a800ff007424 */ /* 0x002fc800078e00ff */
[----:B------:R4:W-:Y:S01]  /*df30*/  SYNCS.ARRIVE.TRANS64 RZ, [UR38+0x36830], R0 ;  /* 0x03683000ffff79a7 */ /* 0x0009e20008000026 */
[----:B---3--:R-:W-:-:S13]  /*df40*/  LOP3.LUT P0, RZ, R2, 0x1f, RZ, 0xc0, !PT ;  /* 0x0000001f02ff7812 */ /* 0x008fda000780c0ff */
[----:B----4-:R-:W-:Y:S05]  /*df50*/  @!P0 BRA `(.L_x_3260) ;  /* 0x0000000000048947 */ /* 0x010fea0003800000 */
[----:B------:R-:W-:Y:S01]  /*df60*/  BPT.TRAP 0x1 ;  /* 0x000000040000795c */ /* 0x000fe20000300000 */
.L_x_3260:
[----:B------:R-:W-:Y:S01]  /*df70*/  R2UR UR11, R18 ;  /* 0x00000000120b72ca */ /* 0x000fe200000e0000 */
[----:B------:R-:W-:Y:S01]  /*df80*/  ULDC.64 UR4, c[0x0][0x198] ;  /* 0x0000660000047ab9 */ /* 0x000fe20000000a00 */
[----:B-----5:R-:W-:Y:S01]  /*df90*/  R2UR UR13, R16 ;  /* 0x00000000100d72ca */ /* 0x020fe200000e0000 */
[----:B------:R-:W-:Y:S01]  /*dfa0*/  UIADD3 UR4, UP0, UR4, 0x370, URZ ;  /* 0x0000037004047890 */ /* 0x000fe2000ff1e03f */
[----:B------:R-:W-:Y:S01]  /*dfb0*/  PLOP3.LUT P0, PT, PT, PT, PT, 0x80, 0x0 ;  /* 0x000000000000781c */ /* 0x000fe20003f0f070 */
[----:B------:R-:W-:Y:S01]  /*dfc0*/  UIADD3 UR8, UR38, 0x21400, URZ ;  /* 0x0002140026087890 */ /* 0x000fe2000fffe03f */
[----:B------:R-:W-:Y:S01]  /*dfd0*/  LOP3.LUT R17, R17, 0xfffffffd, RZ, 0xc0, !PT ;  /* 0xfffffffd11117812 */ /* 0x000fe200078ec0ff */
[----:B------:R-:W-:Y:S02]  /*dfe0*/  UIADD3 UR9, UR38, 0x36830, URZ ;  /* 0x0003683026097890 */ /* 0x000fe4000fffe03f */
[----:B------:R-:W-:Y:S02]  /*dff0*/  UIADD3.X UR5, URZ, UR5, URZ, UP0, !UPT ;  /* 0x000000053f057290 */ /* 0x000fe400087fe43f */
[----:B------:R-:W-:-:S02]  /*e000*/  UIADD3 UR24, UR38, 0x24c00, URZ ;  /* 0x00024c0026187890 */ /* 0x000fc4000fffe03f */
[----:B------:R-:W-:Y:S02]  /*e010*/  UIMAD UR11, UR11, 0x70, URZ ;  /* 0x000000700b0b78a4 */ /* 0x000fe4000f8e023f */
        /* <DEDUP_REMOVED lines=15> */
[----:B------:R-:W-:Y:S01]  /*e110*/  UMOV UR19, UR11 ;  /* 0x0000000b00137c82 */ /* 0x000fe20008000000 */
[----:B------:R-:W-:Y:S01]  /*e120*/  @P0 LOP3.LUT R17, R17, 0x2, RZ, 0xfc, !PT ;  /* 0x0000000211110812 */ /* 0x000fe200078efcff */
[----:B------:R3:W-:Y:S01]  /*e130*/  UTMALDG.4D [UR24], [UR4], desc[UR6] ;  /* 0x00000618040075b4 */ /* 0x0007e20008019000 */
[----:B------:R3:W-:Y:S02]  /*e140*/  UTMALDG.4D [UR16], [UR4], desc[UR6] ;  /* 0x00000610040075b4 */ /* 0x0007e40008019000 */
[----:B---3--:R-:W-:-:S03]  /*e150*/  NOP ;  /* 0x0000000000007918 */ /* 0x008fc60000000000 */
.L_x_3256:
        /* <DEDUP_REMOVED lines=10> */
[----:B--2---:R-:W-:Y:S01]  /*e200*/  IMAD.U32 R4, RZ, RZ, UR6 ;  /* 0x00000006ff047e24 */ /* 0x004fe2000f8e00ff */
[----:B0-----:R-:W-:Y:S01]  /*e210*/  MOV R7, UR9 ;  /* 0x0000000900077c02 */ /* 0x001fe20008000f00 */
[----:B-1----:R-:W0:Y:S01]  /*e220*/  LDC.64 R2, c[0x4][R2] ;  /* 0x0100000002027b82 */ /* 0x002e220000000a00 */
        /* <DEDUP_REMOVED lines=9> */
.L_x_3261:
[----:B------:R-:W3:Y:S01]  /*e2c0*/  LDC R6, c[0x0][0x448] ;  /* 0x00011200ff067b82 */ /* 0x000ee20000000800 */
[----:B------:R-:W4:Y:S01]  /*e2d0*/  S2R R14, SR_TID.X ;  /* 0x00000000000e7919 */ /* 0x000f220000002100 */
[----:B------:R-:W-:Y:S01]  /*e2e0*/  USHF.R.S32.HI UR6, URZ, 0x1f, UR36 ;  /* 0x0000001f3f067899 */ /* 0x000fe20008011424 */
[----:B------:R-:W-:Y:S01]  /*e2f0*/  ULDC.64 UR8, c[0x0][0x2d8] ;  /* 0x0000b60000087ab9 */ /* 0x000fe20000000a00 */
[----:B------:R-:W5:Y:S02]  /*e300*/  S2R R15, SR_CTAID.Z ;  /* 0x00000000000f7919 */ /* 0x000f640000002700 */
[----:B------:R-:W-:Y:S02]  /*e310*/  UIMAD UR6, UR6, UR8, URZ ;  /* 0x00000008060672a4 */ /* 0x000fe4000f8e023f */
[----:B-1----:R-:W1:Y:S01]  /*e320*/  LDC.64 R2, c[0x0][0x2e0] ;  /* 0x0000b800ff027b82 */ /* 0x002e620000000a00 */
[----:B------:R-:W0:Y:S01]  /*e330*/  S2R R12, SR_CTAID.X ;  /* 0x00000000000c7919 */ /* 0x000e220000002500 */
[----:B------:R-:W-:-:S02]  /*e340*/  UIMAD.WIDE.U32 UR4, UR36, UR8, URZ ;  /* 0x00000008240472a5 */ /* 0x000fc4000f8e003f */
[----:B------:R-:W-:-:S04]  /*e350*/  UIMAD UR6, UR36, UR9, UR6 ;  /* 0x00000009240672a4 */ /* 0x000fc8000f8e0206 */
[----:B------:R-:W-:Y:S01]  /*e360*/  UIADD3 UR5, UR5, UR6, URZ ;  /* 0x0000000605057290 */ /* 0x000fe2000fffe03f */
[----:B---3--:R-:W-:Y:S02]  /*e370*/  ISETP.NE.AND P0, PT, R6, 0x1, PT ;  /* 0x000000010600780c */ /* 0x008fe40003f05270 */
[C---:B----4-:R-:W-:Y:S01]  /*e380*/  LOP3.LUT R13, R14.reuse, 0x7f, RZ, 0xc0, !PT ;  /* 0x0000007f0e0d7812 */ /* 0x050fe200078ec0ff */
[----:B--2---:R-:W-:-:S10]  /*e390*/  IMAD.SHL.U32 R5, R14, 0x10, RZ ;  /* 0x000000100e057824 */ /* 0x004fd400078e00ff */
[----:B------:R-:W2:Y:S01]  /*e3a0*/  @P0 LDC R9, c[0x0][0x44c] ;  /* 0x00011300ff090b82 */ /* 0x000ea20000000800 */
[----:B------:R-:W-:Y:S02]  /*e3b0*/  SHF.R.U32.HI R8, RZ, 0x3, R13 ;  /* 0x00000003ff087819 */ /* 0x000fe4000001160d */
[----:B-----5:R-:W-:Y:S02]  /*e3c0*/  SHF.R.S32.HI R11, RZ, 0x1f, R15 ;  /* 0x0000001fff0b7819 */ /* 0x020fe4000001140f */
[----:B------:R-:W-:-:S03]  /*e3d0*/  LOP3.LUT R0, R8, 0x70, R5, 0xf8, !PT ;  /* 0x0000007008007812 */ /* 0x000fc600078ef805 */
[----:B0-----:R-:W0:Y:S01]  /*e3e0*/  @P0 LDC R7, c[0x0][0x450] ;  /* 0x00011400ff070b82 */ /* 0x001e220000000800 */
[----:B------:R-:W-:Y:S01]  /*e3f0*/  LEA R0, R12, R0, 0x7 ;  /* 0x000000000c007211 */ /* 0x000fe200078e38ff */
[----:B-1----:R-:W-:-:S04]  /*e400*/  IMAD R4, R11, R2, RZ ;  /* 0x000000020b047224 */ /* 0x002fc800078e02ff */
[C---:B------:R-:W-:Y:S02]  /*e410*/  IMAD R5, R15.reuse, R3, R4 ;  /* 0x000000030f057224 */ /* 0x040fe400078e0204 */
[----:B------:R-:W-:Y:S02]  /*e420*/  IMAD.MOV.U32 R4, RZ, RZ, R0 ;  /* 0x000000ffff047224 */ /* 0x000fe400078e0000 */
[----:B------:R-:W-:Y:S01]  /*e430*/  IMAD.WIDE.U32 R2, R15, R2, UR4 ;  /* 0x000000040f027e25 */ /* 0x000fe2000f8e0002 */
[----:B------:R-:W-:-:S03]  /*e440*/  ULDC.64 UR4, c[0x0][0x2d0] ;  /* 0x0000b40000047ab9 */ /* 0x000fc60000000a00 */
[----:B------:R-:W-:Y:S02]  /*e450*/  IMAD.IADD R3, R3, 0x1, R5 ;  /* 0x0000000103037824 */ /* 0x000fe400078e0205 */
[----:B--2---:R-:W-:Y:S01]  /*e460*/  @P0 IMAD.HI.U32 R10, R0, R9, RZ ;  /* 0x00000009000a0227 */ /* 0x004fe200078e00ff */
[----:B------:R-:W-:-:S04]  /*e470*/  SHF.L.U32 R9, R13, 0x3, RZ ;  /* 0x000000030d097819 */ /* 0x000fc800000006ff */
[----:B0-----:R-:W-:-:S04]  /*e480*/  @P0 SHF.R.U32.HI R4, RZ, R7, R10 ;  /* 0x00000007ff040219 */ /* 0x001fc8000001160a */
[--C-:B------:R-:W-:Y:S01]  /*e490*/  SHF.R.S32.HI R5, RZ, 0x1f, R4.reuse ;  /* 0x0000001fff057819 */ /* 0x100fe20000011404 */
[----:B------:R-:W-:Y:S02]  /*e4a0*/  IMAD.MOV R7, RZ, RZ, -R4 ;  /* 0x000000ffff077224 */ /* 0x000fe400078e0a04 */
[----:B------:R-:W-:-:S04]  /*e4b0*/  IMAD.WIDE.U32 R2, R4, UR4, R2 ;  /* 0x0000000404027c25 */ /* 0x000fc8000f8e0002 */
[----:B------:R-:W-:Y:S02]  /*e4c0*/  IMAD R5, R5, UR4, RZ ;  /* 0x0000000405057c24 */ /* 0x000fe4000f8e02ff */
[----:B------:R-:W-:Y:S02]  /*e4d0*/  IMAD R0, R6, R7, R0 ;  /* 0x0000000706007224 */ /* 0x000fe400078e0200 */
[----:B------:R-:W-:Y:S01]  /*e4e0*/  IMAD R5, R4, UR5, R5 ;  /* 0x0000000504057c24 */ /* 0x000fe2000f8e0205 */
[----:B------:R-:W-:Y:S02]  /*e4f0*/  ULDC.64 UR4, c[0x0][0x2c8] ;  /* 0x0000b20000047ab9 */ /* 0x000fe40000000a00 */
[----:B------:R-:W-:Y:S01]  /*e500*/  SHF.R.S32.HI R4, RZ, 0x1f, R0 ;  /* 0x0000001fff047819 */ /* 0x000fe20000011400 */
[----:B------:R-:W-:-:S04]  /*e510*/  IMAD.IADD R3, R3, 0x1, R5 ;  /* 0x0000000103037824 */ /* 0x000fc800078e0205 */
        /* <DEDUP_REMOVED lines=26> */
[----:B------:R-:W-:Y:S01]  /*e6c0*/  SHFL.IDX PT, R4, R7, 0x1, 0x181f ;  /* 0x00381f0007047f89 */ /* 0x000fe200000e0000 */
[----:B0-----:R-:W-:-:S03]  /*e6d0*/  IMAD R8, R2, 0x80, R8 ;  /* 0x0000008002087824 */ /* 0x001fc600078e0208 */
[----:B------:R-:W0:Y:S01]  /*e6e0*/  SHFL.IDX PT, R2, R7, RZ, 0x181f ;  /* 0x00181fff07027589 */ /* 0x000e2200000e0000 */
[C---:B------:R-:W-:Y:S01]  /*e6f0*/  VIADD R5, R8.reuse, 0x10 ;  /* 0x0000001008057836 */ /* 0x040fe20000000000 */
[----:B------:R-:W-:-:S13]  /*e700*/  ISETP.GE.AND P3, PT, R8, R6, PT ;  /* 0x000000060800720c */ /* 0x000fda0003f66270 */
[----:B------:R-:W-:Y:S01]  /*e710*/  @!P3 LEA R21, R9, UR38, 0x1 ;  /* 0x000000260915bc11 */ /* 0x000fe2000f8e08ff */
[----:B0-----:R-:W-:Y:S02]  /*e720*/  IMAD.MOV.U32 R3, RZ, RZ, R2 ;  /* 0x000000ffff037224 */ /* 0x001fe400078e0002 */
[----:B------:R-:W-:Y:S02]  /*e730*/  IMAD.MOV.U32 R2, RZ, RZ, R14 ;  /* 0x000000ffff027224 */ /* 0x000fe400078e000e */
[----:B------:R-:W0:Y:S02]  /*e740*/  SHFL.IDX PT, R14, R0, 0x1, 0x181f ;  /* 0x00381f00000e7f89 */ /* 0x000e2400000e0000 */
[----:B------:R-:W-:-:S05]  /*e750*/  @!P3 IMAD.WIDE.U32 R2, R10, 0x2, R2 ;  /* 0x000000020a02b825 */ /* 0x000fca00078e0002 */
[----:B------:R-:W-:Y:S04]  /*e760*/  @!P3 LDGSTS.E.BYPASS.LTC128B.128 [R21+0x15400], desc[UR6][R2.64], !P2 ;  /* 0x154000000215bfae */ /* 0x000fe8000d101d46 */
[----:B------:R-:W-:Y:S04]  /*e770*/  @!P3 LDGSTS.E.BYPASS.LTC128B.128 [R21+0x19400], desc[UR6][R2.64+0x80], !P0 ;  /* 0x194000800215bfae */ /* 0x000fe8000c101d46 */
[----:B------:R1:W-:Y:S01]  /*e780*/  @!P3 LDGSTS.E.BYPASS.LTC128B.128 [R21+0x1d400], desc[UR6][R2.64+0x100], !P1 ;  /* 0x1d4001000215bfae */ /* 0x0003e2000c901d46 */
[----:B------:R-:W-:Y:S01]  /*e790*/  ISETP.GE.AND P3, PT, R5, R6, PT ;  /* 0x000000060500720c */ /* 0x000fe20003f66270 */
[----:B------:R-:W-:-:S02]  /*e7a0*/  IMAD.MOV.U32 R5, RZ, RZ, R4 ;  /* 0x000000ffff057224 */ /* 0x000fc400078e0004 */
[----:B0-----:R-:W-:Y:S02]  /*e7b0*/  IMAD.MOV.U32 R4, RZ, RZ, R14 ;  /* 0x000000ffff047224 */ /* 0x001fe400078e000e */
[----:B------:R-:W-:Y:S01]  /*e7c0*/  SHFL.IDX PT, R14, R0, 0x2, 0x181f ;  /* 0x00581f00000e7f89 */ /* 0x000fe200000e0000 */
[----:B-1----:R-:W-:-:S07]  /*e7d0*/  IADD3 R3, R8, 0x20, RZ ;  /* 0x0000002008037810 */ /* 0x002fce0007ffe0ff */
[----:B------:R-:W-:Y:S01]  /*e7e0*/  @!P3 IMAD.WIDE.U32 R4, R10, 0x2, R4 ;  /* 0x000000020a04b825 */ /* 0x000fe200078e0004 */
[----:B------:R-:W0:Y:S01]  /*e7f0*/  SHFL.IDX PT, R2, R7, 0x2, 0x181f ;  /* 0x00581f0007027f89 */ /* 0x000e2200000e0000 */
[----:B------:R-:W-:-:S05]  /*e800*/  @!P3 LEA R20, R9, UR38, 0x1 ;  /* 0x000000260914bc11 */ /* 0x000fca000f8e08ff */
[----:B------:R-:W-:Y:S04]  /*e810*/  @!P3 LDGSTS.E.BYPASS.LTC128B.128 [R20+0x15c00], desc[UR6][R4.64], !P2 ;  /* 0x15c000000414bfae */ /* 0x000fe8000d101d46 */
[----:B------:R-:W-:Y:S04]  /*e820*/  @!P3 LDGSTS.E.BYPASS.LTC128B.128 [R20+0x19c00], desc[UR6][R4.64+0x80], !P0 ;  /* 0x19c000800414bfae */ /* 0x000fe8000c101d46 */
[----:B------:R1:W-:Y:S01]  /*e830*/  @!P3 LDGSTS.E.BYPASS.LTC128B.128 [R20+0x1dc00], desc[UR6][R4.64+0x100], !P1 ;  /* 0x1dc001000414bfae */ /* 0x0003e2000c901d46 */
[----:B------:R-:W-:Y:S01]  /*e840*/  ISETP.GE.AND P3, PT, R3, R6, PT ;  /* 0x000000060300720c */ /* 0x000fe20003f66270 */
[----:B0-----:R-:W-:-:S02]  /*e850*/  IMAD.MOV.U32 R3, RZ, RZ, R2 ;  /* 0x000000ffff037224 */ /* 0x001fc400078e0002 */
[----:B------:R-:W-:Y:S01]  /*e860*/  IMAD.MOV.U32 R2, RZ, RZ, R14 ;  /* 0x000000ffff027224 */ /* 0x000fe200078e000e */
[----:B-1----:R-:W0:Y:S09]  /*e870*/  SHFL.IDX PT, R4, R7, 0x3, 0x181f ;  /* 0x00781f0007047f89 */ /* 0x002e3200000e0000 */
[----:B------:R-:W-:Y:S01]  /*e880*/  @!P3 LEA R21, R9, UR38, 0x1 ;  /* 0x000000260915bc11 */ /* 0x000fe2000f8e08ff */
[----:B------:R-:W-:Y:S01]  /*e890*/  VIADD R5, R8, 0x30 ;  /* 0x0000003008057836 */ /* 0x000fe20000000000 */
[----:B------:R-:W1:Y:S01]  /*e8a0*/  SHFL.IDX PT, R14, R0, 0x3, 0x181f ;  /* 0x00781f00000e7f89 */ /* 0x000e6200000e0000 */
[----:B------:R-:W-:-:S05]  /*e8b0*/  @!P3 IMAD.WIDE.U32 R2, R10, 0x2, R2 ;  /* 0x000000020a02b825 */ /* 0x000fca00078e0002 */
[----:B------:R-:W-:Y:S04]  /*e8c0*/  @!P3 LDGSTS.E.BYPASS.LTC128B.128 [R21+0x16400], desc[UR6][R2.64], !P2 ;  /* 0x164000000215bfae */ /* 0x000fe8000d101d46 */
[----:B------:R-:W-:Y:S04]  /*e8d0*/  @!P3 LDGSTS.E.BYPASS.LTC128B.128 [R21+0x1a400], desc[UR6][R2.64+0x80], !P0 ;  /* 0x1a4000800215bfae */ /* 0x000fe8000c101d46 */
[----:B------:R2:W-:Y:S01]  /*e8e0*/  @!P3 LDGSTS.E.BYPASS.LTC128B.128 [R21+0x1e400], desc[UR6][R2.64+0x100], !P1 ;  /* 0x1e4001000215bfae */ /* 0x0005e2000c901d46 */
[----:B------:R-:W-:Y:S01]  /*e8f0*/  ISETP.GE.AND P3, PT, R5, R6, PT ;  /* 0x000000060500720c */ /* 0x000fe20003f66270 */
[----:B0-----:R-:W-:-:S02]  /*e900*/  IMAD.MOV.U32 R5, RZ, RZ, R4 ;  /* 0x000000ffff057224 */ /* 0x001fc400078e0004 */
[----:B-1----:R-:W-:Y:S01]  /*e910*/  IMAD.MOV.U32 R4, RZ, RZ, R14 ;  /* 0x000000ffff047224 */ /* 0x002fe200078e000e */
[----:B--2---:R-:W0:Y:S01]  /*e920*/  SHFL.IDX PT, R2, R7, 0x4, 0x181f ;  /* 0x00981f0007027f89 */ /* 0x004e2200000e0000 */
[----:B------:R-:W-:-:S08]  /*e930*/  VIADD R3, R8, 0x40 ;  /* 0x0000004008037836 */ /* 0x000fd00000000000 */
[----:B------:R-:W-:Y:S01]  /*e940*/  @!P3 LEA R20, R9, UR38, 0x1 ;  /* 0x000000260914bc11 */ /* 0x000fe2000f8e08ff */
[----:B------:R-:W-:Y:S01]  /*e950*/  @!P3 IMAD.WIDE.U32 R4, R10, 0x2, R4 ;  /* 0x000000020a04b825 */ /* 0x000fe200078e0004 */
[----:B------:R-:W1:Y:S04]  /*e960*/  SHFL.IDX PT, R14, R0, 0x4, 0x181f ;  /* 0x00981f00000e7f89 */ /* 0x000e6800000e0000 */
[----:B------:R-:W-:Y:S04]  /*e970*/  @!P3 LDGSTS.E.BYPASS.LTC128B.128 [R20+0x16c00], desc[UR6][R4.64], !P2 ;  /* 0x16c000000414bfae */ /* 0x000fe8000d101d46 */
[----:B------:R-:W-:Y:S04]  /*e980*/  @!P3 LDGSTS.E.BYPASS.LTC128B.128 [R20+0x1ac00], desc[UR6][R4.64+0x80], !P0 ;  /* 0x1ac000800414bfae */ /* 0x000fe8000c101d46 */
[----:B------:R2:W-:Y:S01]  /*e990*/  @!P3 LDGSTS.E.BYPASS.LTC128B.128 [R20+0x1ec00], desc[UR6][R4.64+0x100], !P1 ;  /* 0x1ec001000414bfae */ /* 0x0005e2000c901d46 */
[----:B------:R-:W-:-:S02]  /*e9a0*/  ISETP.GE.AND P3, PT, R3, R6, PT ;  /* 0x000000060300720c */ /* 0x000fc40003f66270 */
[----:B0-----:R-:W-:Y:S01]  /*e9b0*/  MOV R3, R2 ;  /* 0x0000000200037202 */ /* 0x001fe20000000f00 */
[----:B-1----:R-:W-:Y:S01]  /*e9c0*/  IMAD.MOV.U32 R2, RZ, RZ, R14 ;  /* 0x000000ffff027224 */ /* 0x002fe200078e000e */
[----:B--2---:R-:W0:Y:S09]  /*e9d0*/  SHFL.IDX PT, R4, R7, 0x5, 0x181f ;  /* 0x00b81f0007047f89 */ /* 0x004e3200000e0000 */
        /* <DEDUP_REMOVED lines=13> */
[C---:B------:R-:W-:Y:S01]  /*eab0*/  @!P3 IMAD.WIDE.U32 R4, R10.reuse, 0x2, R4 ;  /* 0x000000020a04b825 */ /* 0x040fe200078e0004 */
[----:B------:R-:W1:Y:S04]  /*eac0*/  SHFL.IDX PT, R14, R0, 0x6, 0x181f ;  /* 0x00d81f00000e7f89 */ /* 0x000e6800000e0000 */
[----:B------:R-:W-:Y:S04]  /*ead0*/  @!P3 LDGSTS.E.BYPASS.LTC128B.128 [R20+0x17c00], desc[UR6][R4.64], !P2 ;  /* 0x17c000000414bfae */ /* 0x000fe8000d101d46 */
[----:B------:R-:W-:Y:S04]  /*eae0*/  @!P3 LDGSTS.E.BYPASS.LTC128B.128 [R20+0x1bc00], desc[UR6][R4.64+0x80], !P0 ;  /* 0x1bc000800414bfae */ /* 0x000fe8000c101d46 */
[----:B------:R2:W-:Y:S01]  /*eaf0*/  @!P3 LDGSTS.E.BYPASS.LTC128B.128 [R20+0x1fc00], desc[UR6][R4.64+0x100], !P1 ;  /* 0x1fc001000414bfae */ /* 0x0005e2000c901d46 */
[----:B------:R-:W-:Y:S01]  /*eb00*/  ISETP.GE.AND P3, PT, R3, R6, PT ;  /* 0x000000060300720c */ /* 0x000fe20003f66270 */
[----:B0-----:R-:W-:Y:S01]  /*eb10*/  IMAD.MOV.U32 R3, RZ, RZ, R2 ;  /* 0x000000ffff037224 */ /* 0x001fe200078e0002 */
[----:B-1----:R-:W-:Y:S01]  /*eb20*/  MOV R2, R14 ;  /* 0x0000000e00027202 */ /* 0x002fe20000000f00 */
[----:B--2---:R0:W1:Y:S10]  /*eb30*/  SHFL.IDX PT, R4, R7, 0x7, 0x181f ;  /* 0x00f81f0007047f89 */ /* 0x00407400000e0000 */
[----:B------:R-:W-:Y:S01]  /*eb40*/  @!P3 LEA R21, R9, UR38, 0x1 ;  /* 0x000000260915bc11 */ /* 0x000fe2000f8e08ff */
[----:B------:R-:W-:Y:S01]  /*eb50*/  @!P3 IMAD.WIDE.U32 R2, R10, 0x2, R2 ;  /* 0x000000020a02b825 */ /* 0x000fe200078e0002 */
[----:B------:R0:W2:Y:S04]  /*eb60*/  SHFL.IDX PT, R14, R0, 0x7, 0x181f ;  /* 0x00f81f00000e7f89 */ /* 0x0000a800000e0000 */
[----:B------:R0:W-:Y:S04]  /*eb70*/  @!P3 LDGSTS.E.BYPASS.LTC128B.128 [R21+0x18400], desc[UR6][R2.64], !P2 ;  /* 0x184000000215bfae */ /* 0x0001e8000d101d46 */
[----:B------:R0:W-:Y:S04]  /*eb80*/  @!P3 LDGSTS.E.BYPASS.LTC128B.128 [R21+0x1c400], desc[UR6][R2.64+0x80], !P0 ;  /* 0x1c4000800215bfae */ /* 0x0001e8000c101d46 */
[----:B------:R0:W-:Y:S02]  /*eb90*/  @!P3 LDGSTS.E.BYPASS.LTC128B.128 [R21+0x20400], desc[UR6][R2.64+0x100], !P1 ;  /* 0x204001000215bfae */ /* 0x0001e4000c901d46 */
.L_x_3360:
[----:B0-----:R-:W-:Y:S01]  /*eba0*/  VIADD R3, R8, 0x70 ;  /* 0x0000007008037836 */ /* 0x001fe20000000000 */
[----:B------:R-:W-:Y:S01]  /*ebb0*/  BSSY B0, `(.L_x_3263) ;  /* 0x000000e000007945 */ /* 0x000fe20003800000 */
[----:B--2---:R-:W-:-:S03]  /*ebc0*/  IMAD.MOV.U32 R2, RZ, RZ, R14 ;  /* 0x000000ffff027224 */ /* 0x004fc600078e000e */
[----:B------:R-:W-:Y:S01]  /*ebd0*/  ISETP.GE.AND P3, PT, R3, R6, PT ;  /* 0x000000060300720c */ /* 0x000fe20003f66270 */
[----:B-1----:R-:W-:-:S12]  /*ebe0*/  IMAD.MOV.U32 R3, RZ, RZ, R4 ;  /* 0x000000ffff037224 */ /* 0x002fd800078e0004 */
        /* <DEDUP_REMOVED lines=9> */
[----:B------:R0:W-:Y:S02]  /*ec80*/  LDGSTS.E.BYPASS.LTC128B.128 [R9+0x20c00], desc[UR4][R10.64+0x100], !P1 ;  /* 0x20c001000a097fae */ /* 0x0001e4000c901d44 */
.L_x_3264:
[----:B------:R-:W-:Y:S05]  /*ec90*/  BSYNC B0 ;  /* 0x0000000000007941 */ /* 0x000fea0003800000 */
.L_x_3263:
        /* <DEDUP_REMOVED lines=12> */
.L_x_3361:
[----:B0-----:R-:W-:Y:S01]  /*ed60*/  IMAD.MOV.U32 R10, RZ, RZ, 0x1 ;  /* 0x00000001ff0a7424 */ /* 0x001fe200078e00ff */
[----:B-1----:R-:W-:Y:S01]  /*ed70*/  MOV R0, RZ ;  /* 0x000000ff00007202 */ /* 0x002fe20000000f00 */
[----:B------:R-:W-:Y:S06]  /*ed80*/  @!P1 BRA `(.L_x_3266) ;  /* 0x0000001c009c9947 */ /* 0x000fec0003800000 */
[----:B------:R-:W-:Y:S01]  /*ed90*/  UIADD3 UR4, UR42, 0x1, URZ ;  /* 0x000000012a047890 */ /* 0x000fe2000fffe03f */
[----:B------:R-:W-:Y:S01]  /*eda0*/  LOP3.LUT R2, RZ, UR40, RZ, 0x33, !PT ;  /* 0x00000028ff027c12 */ /* 0x000fe2000f8e33ff */
[----:B------:R-:W0:Y:S01]  /*edb0*/  S2R R4, SR_TID.X ;  /* 0x0000000000047919 */ /* 0x000e220000002100 */
[----:B------:R-:W-:Y:S01]  /*edc0*/  IMAD.MOV.U32 R10, RZ, RZ, 0x1 ;  /* 0x00000001ff0a7424 */ /* 0x000fe200078e00ff */
[----:B------:R-:W-:-:S04]  /*edd0*/  UIMAD UR4, UR4, UR41, URZ ;  /* 0x00000029040472a4 */ /* 0x000fc8000f8e023f */
[----:B------:R-:W-:-:S04]  /*ede0*/  UISETP.LT.AND UP0, UPT, UR39, UR4, UPT ;  /* 0x000000042700728c */ /* 0x000fc8000bf01270 */
[----:B------:R-:W-:-:S06]  /*edf0*/  USEL UR4, UR39, UR4, UP0 ;  /* 0x0000000427047287 */ /* 0x000fcc0008000000 */
[----:B------:R-:W-:-:S05]  /*ee00*/  IMAD R3, RZ, RZ, -UR4 ;  /* 0x80000004ff037e24 */ /* 0x000fca000f8e02ff */
[----:B------:R-:W-:-:S04]  /*ee10*/  VIADDMNMX R2, R3, 0x1, R2, !PT ;  /* 0x0000000103027846 */ /* 0x000fc80007800102 */
[----:B------:R-:W-:Y:S02]  /*ee20*/  R2UR UR5, R2 ;  /* 0x00000000020572ca */ /* 0x000fe400000e0000 */
[----:B------:R-:W-:Y:S02]  /*ee30*/  LOP3.LUT R2, RZ, UR4, RZ, 0x33, !PT ;  /* 0x00000004ff027c12 */ /* 0x000fe4000f8e33ff */
[----:B0-----:R-:W-:Y:S01]  /*ee40*/  LOP3.LUT R9, R4, 0x1f, RZ, 0xc0, !PT ;  /* 0x0000001f04097812 */ /* 0x001fe200078ec0ff */
[----:B------:R-:W-:-:S08]  /*ee50*/  IMAD.MOV.U32 R4, RZ, RZ, R16 ;  /* 0x000000ffff047224 */ /* 0x000fd000078e0010 */
[----:B------:R-:W-:Y:S02]  /*ee60*/  UIADD3 UR6, UR5, -0x2, URZ ;  /* 0xfffffffe05067890 */ /* 0x000fe4000fffe03f */
[----:B------:R-:W-:-:S04]  /*ee70*/  UIADD3 UR5, UR4, UR5, URZ ;  /* 0x0000000504057290 */ /* 0x000fc8000fffe03f */
[----:B------:R-:W-:Y:S02]  /*ee80*/  ISETP.NE.AND P0, PT, R2, UR6, PT ;  /* 0x0000000602007c0c */ /* 0x000fe4000bf05270 */
[----:B------:R-:W-:-:S05]  /*ee90*/  IMAD.U32 R11, RZ, RZ, UR5 ;  /* 0x00000005ff0b7e24 */ /* 0x000fca000f8e00ff */
[----:B------:R-:W-:-:S06]  /*eea0*/  LOP3.LUT R11, R11, 0x1, RZ, 0xc0, !PT ;  /* 0x000000010b0b7812 */ /* 0x000fcc00078ec0ff */
[----:B------:R-:W-:Y:S05]  /*eeb0*/  @!P0 BRA `(.L_x_3267) ;  /* 0x0000001000ec8947 */ /* 0x000fea0003800000 */
[----:B------:R-:W-:Y:S01]  /*eec0*/  R2UR UR4, R11 ;  /* 0x000000000b0472ca */ /* 0x000fe200000e0000 */
[----:B------:R-:W-:Y:S01]  /*eed0*/  BSSY B0, `(.L_x_3267) ;  /* 0x0000139000007945 */ /* 0x000fe20003800000 */
[----:B------:R-:W-:Y:S02]  /*eee0*/  IMAD.MOV.U32 R7, RZ, RZ, 0x1 ;  /* 0x00000001ff077424 */ /* 0x000fe400078e00ff */
[----:B------:R-:W-:-:S09]  /*eef0*/  IMAD.MOV.U32 R4, RZ, RZ, R16 ;  /* 0x000000ffff047224 */ /* 0x000fd200078e0010 */
[----:B------:R-:W-:-:S06]  /*ef00*/  UIADD3 UR4, UR5, -UR4, URZ ;  /* 0x8000000405047290 */ /* 0x000fcc000fffe03f */
[----:B------:R-:W-:-:S07]  /*ef10*/  MOV R8, UR4 ;  /* 0x0000000400087c02 */ /* 0x000fce0008000f00 */
.L_x_3302:
[----:B------:R-:W-:Y:S01]  /*ef20*/  LOP3.LUT P0, RZ, R17, 0x2, RZ, 0xc0, !PT ;  /* 0x0000000211ff7812 */ /* 0x000fe2000780c0ff */
[----:B------:R-:W-:Y:S01]  /*ef30*/  VIADD R8, R8, 0xfffffffe ;  /* 0xfffffffe08087836 */ /* 0x000fe20000000000 */
[----:B------:R-:W-:Y:S04]  /*ef40*/  BSSY B1, `(.L_x_3268) ;  /* 0x0000096000017945 */ /* 0x000fe80003800000 */
[----:B------:R-:W-:-:S07]  /*ef50*/  ISETP.NE.AND P1, PT, R8, RZ, PT ;  /* 0x000000ff0800720c */ /* 0x000fce0003f25270 */
[----:B------:R-:W-:Y:S06]  /*ef60*/  @!P0 BRA `(.L_x_3269) ;  /* 0x00000008004c8947 */ /* 0x000fec0003800000 */
[----:B------:R-:W-:Y:S01]  /*ef70*/  LOP3.LUT P0, RZ, R17, 0x1, RZ, 0xc0, !PT ;  /* 0x0000000111ff7812 */ /* 0x000fe2000780c0ff */
[----:B------:R-:W-:-:S12]  /*ef80*/  IMAD.MOV.U32 R10, RZ, RZ, R6 ;  /* 0x000000ffff0a7224 */ /* 0x000fd800078e0006 */
[----:B------:R-:W-:Y:S05]  /*ef90*/  @!P0 BRA `(.L_x_3270) ;  /* 0x0000000000508947 */ /* 0x000fea0003800000 */
[----:B------:R-:W2:Y:S01]  /*efa0*/  LDL R5, [R1] ;  /* 0x0000000001057983 */ /* 0x000ea20000100800 */
[----:B------:R-:W0:Y:S01]  /*efb0*/  LDC R10, c[0x0][0x43c] ;  /* 0x00010f00ff0a7b82 */ /* 0x000e220000000800 */
[----:B------:R-:W-:Y:S01]  /*efc0*/  ULDC.64 UR4, c[0x0][0x428] ;  /* 0x00010a0000047ab9 */ /* 0x000fe20000000a00 */
[----:B------:R-:W-:Y:S01]  /*efd0*/  ULDC.64 UR6, c[0x0][0x208] ;  /* 0x0000820000067ab9 */ /* 0x000fe20000000a00 */
[----:B0-----:R-:W-:-:S13]  /*efe0*/  ISETP.NE.AND P0, PT, R10, 0x1, PT ;  /* 0x000000010a00780c */ /* 0x001fda0003f05270 */
[----:B------:R-:W0:Y:S02]  /*eff0*/  @P0 LDC.64 R2, c[0x0][0x440] ;  /* 0x00011000ff020b82 */ /* 0x000e240000000a00 */
[----:B0-----:R-:W-:-:S04]  /*f000*/  @P0 IMAD.HI.U32 R4, R6, R2, RZ ;  /* 0x0000000206040227 */ /* 0x001fc800078e00ff */
[----:B------:R-:W-:Y:S01]  /*f010*/  IMAD.MOV.U32 R2, RZ, RZ, R6 ;  /* 0x000000ffff027224 */ /* 0x000fe200078e0006 */
[----:B------:R-:W-:-:S04]  /*f020*/  @P0 SHF.R.U32.HI R2, RZ, R3, R4 ;  /* 0x00000003ff020219 */ /* 0x000fc80000011604 */
[--C-:B------:R-:W-:Y:S01]  /*f030*/  SHF.R.S32.HI R3, RZ, 0x1f, R2.reuse ;  /* 0x0000001fff037819 */ /* 0x100fe20000011402 */
[----:B--2---:R-:W-:Y:S02]  /*f040*/  IMAD R4, R5, UR4, RZ ;  /* 0x0000000405047c24 */ /* 0x004fe4000f8e02ff */
[----:B------:R-:W-:Y:S02]  /*f050*/  IMAD.MOV R5, RZ, RZ, -R2 ;  /* 0x000000ffff057224 */ /* 0x000fe400078e0a02 */
[C---:B------:R-:W-:Y:S02]  /*f060*/  IMAD R4, R19.reuse, UR5, R4 ;  /* 0x0000000513047c24 */ /* 0x040fe4000f8e0204 */
[----:B------:R-:W-:Y:S01]  /*f070*/  IMAD.WIDE.U32 R2, R19, UR4, R2 ;  /* 0x0000000413027c25 */ /* 0x000fe2000f8e0002 */
[----:B------:R-:W-:-:S03]  /*f080*/  ULDC.64 UR4, c[0x0][0x418] ;  /* 0x0001060000047ab9 */ /* 0x000fc60000000a00 */
[----:B------:R-:W-:Y:S01]  /*f090*/  IMAD.IADD R3, R4, 0x1, R3 ;  /* 0x0000000104037824 */ /* 0x000fe200078e0203 */
[----:B------:R-:W-:Y:S01]  /*f0a0*/  LEA R4, P0, R2, UR4, 0x2 ;  /* 0x0000000402047c11 */ /* 0x000fe2000f8010ff */
[----:B------:R-:W-:-:S03]  /*f0b0*/  IMAD R10, R10, R5, R6 ;  /* 0x000000050a0a7224 */ /* 0x000fc600078e0206 */
[----:B------:R-:W-:-:S05]  /*f0c0*/  LEA.HI.X R5, R2, UR5, R3, 0x2, P0 ;  /* 0x0000000502057c11 */ /* 0x000fca00080f1403 */
[----:B------:R0:W5:Y:S04]  /*f0d0*/  LDG.E R4, desc[UR6][R4.64] ;  /* 0x0000000604047981 */ /* 0x000168000c1e1900 */
.L_x_3270:
[----:B------:R-:W1:Y:S01]  /*f0e0*/  S2R R2, SR_TID.X ;  /* 0x0000000000027919 */ /* 0x000e620000002100 */
[----:B------:R-:W-:Y:S01]  /*f0f0*/  BSSY B2, `(.L_x_3271) ;  /* 0x0000006000027945 */ /* 0x000fe20003800000 */
[----:B-1----:R-:W-:Y:S02]  /*f100*/  LOP3.LUT R3, R2, 0x7f, RZ, 0xc0, !PT ;  /* 0x0000007f02037812 */ /* 0x002fe400078ec0ff */
[----:B------:R-:W-:Y:S02]  /*f110*/  SHF.L.U32 R2, R7, 0x1f, RZ ;  /* 0x0000001f07027819 */ /* 0x000fe400000006ff */
[----:B------:R-:W-:Y:S02]  /*f120*/  ISETP.NE.AND P2, PT, R3, RZ, PT ;  /* 0x000000ff0300720c */ /* 0x000fe40003f45270 */
[----:B------:R-:W1:Y:S02]  /*f130*/  SYNCS.PHASECHK.TRANS64.TRYWAIT P0, [UR38+0x36848], R2 ;  /* 0x03684802ff0075a7 */ /* 0x000e640008000166 */
[----:B-1----:R-:W-:Y:S09]  /*f140*/  @!P0 BRA `(.L_x_3272) ;  /* 0x0000003000588947 */ /* 0x002ff20003800000 */
.L_x_3362:
[----:B------:R-:W-:Y:S05]  /*f150*/  BSYNC B2 ;  /* 0x0000000000027941 */ /* 0x000fea0003800000 */
.L_x_3271:
[----:B------:R-:W-:Y:S04]  /*f160*/  BSSY B2, `(.L_x_3273) ;  /* 0x0000007000027945 */ /* 0x000fe80003800000 */
[----:B------:R-:W-:Y:S05]  /*f170*/  @P2 BRA `(.L_x_3274) ;  /* 0x0000000000142947 */ /* 0x000fea0003800000 */
[----:B------:R-:W-:Y:S01]  /*f180*/  ISETP.NE.AND P0, PT, R9, RZ, PT ;  /* 0x000000ff0900720c */ /* 0x000fe20003f05270 */
[----:B-1----:R-:W-:-:S04]  /*f190*/  IMAD.MOV.U32 R3, RZ, RZ, 0xa800 ;  /* 0x0000a800ff037424 */ /* 0x002fc800078e00ff */
[----:B------:R2:W-:Y:S08]  /*f1a0*/  SYNCS.ARRIVE.TRANS64 RZ, [UR38+0x36838], R3 ;  /* 0x03683803ffff79a7 */ /* 0x0005f00008000026 */
[----:B--2---:R-:W-:Y:S05]  /*f1b0*/  @!P0 BRA `(.L_x_3274) ;  /* 0x0000000000048947 */ /* 0x004fea0003800000 */
[----:B------:R-:W-:Y:S01]  /*f1c0*/  BPT.TRAP 0x1 ;  /* 0x000000040000795c */ /* 0x000fe20000300000 */
.L_x_3274:
[----:B------:R-:W-:Y:S05]  /*f1d0*/  BSYNC B2 ;  /* 0x0000000000027941 */ /* 0x000fea0003800000 */
.L_x_3273:
        /* <DEDUP_REMOVED lines=11> */
.L_x_3275:
[----:B------:R-:W-:-:S13]  /*f290*/  @P0 ELECT P3, URZ, PT ;  /* 0x00000000003f082f */ /* 0x000fda0003860000 */
[----:B-----5:R-:W-:Y:S02]  /*f2a0*/  @P3 R2UR UR37, R4 ;  /* 0x00000000042532ca */ /* 0x020fe400000e0000 */
        /* <DEDUP_REMOVED lines=11> */
.L_x_3276:
        /* <DEDUP_REMOVED lines=15> */
.L_x_3277:
        /* <DEDUP_REMOVED lines=12> */
.L_x_3363:
[----:B------:R-:W-:Y:S05]  /*f510*/  BSYNC B2 ;  /* 0x0000000000027941 */ /* 0x000fea0003800000 */
.L_x_3278:
        /* <DEDUP_REMOVED lines=9> */
.L_x_3281:
[----:B------:R-:W-:Y:S05]  /*f5b0*/  BSYNC B2 ;  /* 0x0000000000027941 */ /* 0x000fea0003800000 */
.L_x_3280:
        /* <DEDUP_REMOVED lines=10> */
.L_x_3282:
        /* <DEDUP_REMOVED lines=13> */
.L_x_3283:
        /* <DEDUP_REMOVED lines=13> */
.L_x_3284:
        /* <DEDUP_REMOVED lines=10> */
.L_x_3269:
[----:B------:R-:W-:Y:S05]  /*f8a0*/  BSYNC B1 ;  /* 0x0000000000017941 */ /* 0x000fea0003800000 */
.L_x_3268:
[----:B------:R-:W-:Y:S01]  /*f8b0*/  LOP3.LUT P0, RZ, R17, 0x2, RZ, 0xc0, !PT ;  /* 0x0000000211ff7812 */ /* 0x000fe2000780c0ff */
[----:B------:R-:W-:Y:S01]  /*f8c0*/  BSSY B1, `(.L_x_3285) ;  /* 0x0000096000017945 */ /* 0x000fe20003800000 */
[----:B------:R-:W-:-:S11]  /*f8d0*/  LOP3.LUT R10, R7, 0x1, RZ, 0x3c, !PT ;  /* 0x00000001070a7812 */ /* 0x000fd600078e3cff */
[----:B------:R-:W-:Y:S05]  /*f8e0*/  @!P0 BRA `(.L_x_3286) ;  /* 0x00000008004c8947 */ /* 0x000fea0003800000 */
[----:B------:R-:W-:Y:S01]  /*f8f0*/  LOP3.LUT P0, RZ, R17, 0x1, RZ, 0xc0, !PT ;  /* 0x0000000111ff7812 */ /* 0x000fe2000780c0ff */
[----:B------:R-:W-:-:S12]  /*f900*/  VIADD R12, R6, 0xffffffff ;  /* 0xffffffff060c7836 */ /* 0x000fd80000000000 */
        /* <DEDUP_REMOVED lines=12> */
[----:B------:R-:W-:-:S03]  /*f9d0*/  SHF.R.S32.HI R3, RZ, 0x1f, R2 ;  /* 0x0000001fff037819 */ /* 0x000fc60000011402 */
[----:B------:R-:W-:-:S04]  /*f9e0*/  IMAD.WIDE.U32 R2, R19, UR4, R2 ;  /* 0x0000000413027c25 */ /* 0x000fc8000f8e0002 */
[----:B--2---:R-:W-:-:S04]  /*f9f0*/  IMAD R4, R13, UR4, RZ ;  /* 0x000000040d047c24 */ /* 0x004fc8000f8e02ff */
[----:B------:R-:W-:Y:S01]  /*fa00*/  IMAD R4, R19, UR5, R4 ;  /* 0x0000000513047c24 */ /* 0x000fe2000f8e0204 */
[----:B------:R-:W-:-:S03]  /*fa10*/  ULDC.64 UR4, c[0x0][0x418] ;  /* 0x0001060000047ab9 */ /* 0x000fc60000000a00 */
[----:B------:R-:W-:Y:S01]  /*fa20*/  IMAD.IADD R3, R4, 0x1, R3 ;  /* 0x0000000104037824 */ /* 0x000fe200078e0203 */
[----:B------:R-:W-:-:S04]  /*fa30*/  LEA R4, P0, R2, UR4, 0x2 ;  /* 0x0000000402047c11 */ /* 0x000fc8000f8010ff */
[----:B------:R-:W-:-:S05]  /*fa40*/  LEA.HI.X R5, R2, UR5, R3, 0x2, P0 ;  /* 0x0000000502057c11 */ /* 0x000fca00080f1403 */
[----:B------:R0:W5:Y:S04]  /*fa50*/  LDG.E R4, desc[UR6][R4.64] ;  /* 0x0000000604047981 */ /* 0x000168000c1e1900 */
.L_x_3287:
[----:B------:R-:W1:Y:S01]  /*fa60*/  S2R R2, SR_TID.X ;  /* 0x0000000000027919 */ /* 0x000e620000002100 */
[----:B------:R-:W-:Y:S01]  /*fa70*/  BSSY B2, `(.L_x_3288) ;  /* 0x0000006000027945 */ /* 0x000fe20003800000 */
[----:B-1----:R-:W-:Y:S02]  /*fa80*/  LOP3.LUT R3, R2, 0x7f, RZ, 0xc0, !PT ;  /* 0x0000007f02037812 */ /* 0x002fe400078ec0ff */
[----:B------:R-:W-:Y:S02]  /*fa90*/  SHF.L.U32 R2, R10, 0x1f, RZ ;  /* 0x0000001f0a027819 */ /* 0x000fe400000006ff */
[----:B------:R-:W-:Y:S02]  /*faa0*/  ISETP.NE.AND P2, PT, R3, RZ, PT ;  /* 0x000000ff0300720c */ /* 0x000fe40003f45270 */
[----:B------:R-:W1:Y:S02]  /*fab0*/  SYNCS.PHASECHK.TRANS64.TRYWAIT P0, [UR38+0x36840], R2 ;  /* 0x03684002ff0075a7 */ /* 0x000e640008000166 */
[----:B-1----:R-:W-:Y:S09]  /*fac0*/  @!P0 BRA `(.L_x_3289) ;  /* 0x0000002800288947 */ /* 0x002ff20003800000 */
.L_x_3364:
[----:B------:R-:W-:Y:S05]  /*fad0*/  BSYNC B2 ;  /* 0x0000000000027941 */ /* 0x000fea0003800000 */
.L_x_3288:
[----:B------:R-:W-:Y:S04]  /*fae0*/  BSSY B2, `(.L_x_3290) ;  /* 0x0000007000027945 */ /* 0x000fe80003800000 */
[----:B------:R-:W-:Y:S05]  /*faf0*/  @P2 BRA `(.L_x_3291) ;  /* 0x0000000000142947 */ /* 0x000fea0003800000 */
[----:B------:R-:W-:Y:S01]  /*fb00*/  ISETP.NE.AND P0, PT, R9, RZ, PT ;  /* 0x000000ff0900720c */ /* 0x000fe20003f05270 */
[----:B-1----:R-:W-:-:S04]  /*fb10*/  IMAD.MOV.U32 R2, RZ, RZ, 0xa800 ;  /* 0x0000a800ff027424 */ /* 0x002fc800078e00ff */
[----:B------:R2:W-:Y:S08]  /*fb20*/  SYNCS.ARRIVE.TRANS64 RZ, [UR38+0x36830], R2 ;  /* 0x03683002ffff79a7 */ /* 0x0005f00008000026 */
[----:B--2---:R-:W-:Y:S05]  /*fb30*/  @!P0 BRA `(.L_x_3291) ;  /* 0x0000000000048947 */ /* 0x004fea0003800000 */
[----:B------:R-:W-:Y:S01]  /*fb40*/  BPT.TRAP 0x1 ;  /* 0x000000040000795c */ /* 0x000fe20000300000 */
.L_x_3291:
[----:B------:R-:W-:Y:S05]  /*fb50*/  BSYNC B2 ;  /* 0x0000000000027941 */ /* 0x000fea0003800000 */
.L_x_3290:
        /* <DEDUP_REMOVED lines=11> */
.L_x_3292:
        /* <DEDUP_REMOVED lines=14> */
.L_x_3293:
        /* <DEDUP_REMOVED lines=14> */
.L_x_3294:
        /* <DEDUP_REMOVED lines=12> */
.L_x_3365:
[----:B------:R-:W-:Y:S05]  /*fe90*/  BSYNC B2 ;  /* 0x0000000000027941 */ /* 0x000fea0003800000 */
.L_x_3295:
        /* <DEDUP_REMOVED lines=9> */
.L_x_3298:
[----:B------:R-:W-:Y:S05]  /*ff30*/  BSYNC B2 ;  /* 0x0000000000027941 */ /* 0x000fea0003800000 */
.L_x_3297:
        /* <DEDUP_REMOVED lines=10> */
.L_x_3299:
        /* <DEDUP_REMOVED lines=13> */
.L_x_3300:
        /* <DEDUP_REMOVED lines=13> */
.L_x_3301:
        /* <DEDUP_REMOVED lines=10> */
.L_x_3286:
[----:B------:R-:W-:Y:S05]  /*10220*/  BSYNC B1 ;  /* 0x0000000000017941 */ /* 0x000fea0003800000 */
.L_x_3285:
[----:B------:R-:W-:Y:S01]  /*10230*/  IADD3 R6, R6, -0x2, RZ ;  /* 0xfffffffe06067810 */ /* 0x000fe20007ffe0ff */
[----:B------:R-:W-:Y:S01]  /*10240*/  IMAD.MOV.U32 R7, RZ, RZ, R10 ;  /* 0x000000ffff077224 */ /* 0x000fe200078e000a */
[----:B------:R-:W-:Y:S06]  /*10250*/  @P1 BRA `(.L_x_3302) ;  /* 0xffffffec00301947 */ /* 0x000fec000383ffff */
[----:B------:R-:W-:Y:S05]  /*10260*/  BSYNC B0 ;  /* 0x0000000000007941 */ /* 0x000fea0003800000 */
.L_x_3267:
[----:B------:R-:W-:Y:S01]  /*10270*/  ISETP.NE.AND P0, PT, R11, RZ, PT ;  /* 0x000000ff0b00720c */ /* 0x000fe20003f05270 */
[----:B------:R-:W-:-:S12]  /*10280*/  BSSY B0, `(.L_x_3266) ;  /* 0x0000097000007945 */ /* 0x000fd80003800000 */
[----:B------:R-:W-:Y:S05]  /*10290*/  @!P0 BRA `(.L_x_3303) ;  /* 0x0000000800548947 */ /* 0x000fea0003800000 */
[----:B------:R-:W-:Y:S01]  /*102a0*/  LOP3.LUT P1, RZ, R17, 0x2, RZ, 0xc0, !PT ;  /* 0x0000000211ff7812 */ /* 0x000fe2000782c0ff */
[----:B------:R-:W-:-:S12]  /*102b0*/  IMAD.MOV.U32 R0, RZ, RZ, 0x1 ;  /* 0x00000001ff007424 */ /* 0x000fd800078e00ff */
[----:B------:R-:W-:Y:S05]  /*102c0*/  @!P1 BRA `(.L_x_3303) ;  /* 0x0000000800489947 */ /* 0x000fea0003800000 */
[----:B------:R-:W-:-:S13]  /*102d0*/  LOP3.LUT P1, RZ, R17, 0x1, RZ, 0xc0, !PT ;  /* 0x0000000111ff7812 */ /* 0x000fda000782c0ff */
[----:B------:R-:W-:Y:S05]  /*102e0*/  @!P1 BRA `(.L_x_3304) ;  /* 0x0000000000549947 */ /* 0x000fea0003800000 */
[----:B------:R-:W2:Y:S01]  /*102f0*/  LDL.LU R5, [R1] ;  /* 0x0000000001057983 */ /* 0x000ea20000300800 */
[----:B------:R-:W0:Y:S01]  /*10300*/  LDC R8, c[0x0][0x43c] ;  /* 0x00010f00ff087b82 */ /* 0x000e220000000800 */
[----:B------:R-:W-:Y:S01]  /*10310*/  IMAD.MOV.U32 R7, RZ, RZ, R6 ;  /* 0x000000ffff077224 */ /* 0x000fe200078e0006 */
[----:B------:R-:W-:Y:S01]  /*10320*/  ULDC.64 UR4, c[0x0][0x428] ;  /* 0x00010a0000047ab9 */ /* 0x000fe20000000a00 */
[----:B------:R-:W-:Y:S01]  /*10330*/  ULDC.64 UR6, c[0x0][0x208] ;  /* 0x0000820000067ab9 */ /* 0x000fe20000000a00 */
[----:B0-----:R-:W-:-:S13]  /*10340*/  ISETP.NE.AND P0, PT, R8, 0x1, PT ;  /* 0x000000010800780c */ /* 0x001fda0003f05270 */
[----:B------:R-:W0:Y:S02]  /*10350*/  @P0 LDC.64 R2, c[0x0][0x440] ;  /* 0x00011000ff020b82 */ /* 0x000e240000000a00 */
[----:B0-----:R-:W-:-:S05]  /*10360*/  @P0 IMAD.HI.U32 R2, R6, R2, RZ ;  /* 0x0000000206020227 */ /* 0x001fca00078e00ff */
[----:B------:R-:W-:-:S04]  /*10370*/  @P0 SHF.R.U32.HI R7, RZ, R3, R2 ;  /* 0x00000003ff070219 */ /* 0x000fc80000011602 */
[----:B------:R-:W-:Y:S01]  /*10380*/  SHF.R.S32.HI R3, RZ, 0x1f, R7 ;  /* 0x0000001fff037819 */ /* 0x000fe20000011407 */
[----:B--2---:R-:W-:-:S04]  /*10390*/  IMAD R2, R5, UR4, RZ ;  /* 0x0000000405027c24 */ /* 0x004fc8000f8e02ff */
[----:B------:R-:W-:Y:S02]  /*103a0*/  IMAD R5, R19, UR5, R2 ;  /* 0x0000000513057c24 */ /* 0x000fe4000f8e0202 */
        /* <DEDUP_REMOVED lines=9> */
.L_x_3304:
[----:B------:R-:W1:Y:S01]  /*10440*/  S2R R2, SR_TID.X ;  /* 0x0000000000027919 */ /* 0x000e620000002100 */
[----:B------:R-:W-:Y:S01]  /*10450*/  BSSY B1, `(.L_x_3305) ;  /* 0x0000006000017945 */ /* 0x000fe20003800000 */
[----:B-1----:R-:W-:Y:S02]  /*10460*/  LOP3.LUT R3, R2, 0x7f, RZ, 0xc0, !PT ;  /* 0x0000007f02037812 */ /* 0x002fe400078ec0ff */
[----:B------:R-:W-:Y:S02]  /*10470*/  SHF.L.U32 R2, R10, 0x1f, RZ ;  /* 0x0000001f0a027819 */ /* 0x000fe400000006ff */
[----:B------:R-:W-:Y:S02]  /*10480*/  ISETP.NE.AND P1, PT, R3, RZ, PT ;  /* 0x000000ff0300720c */ /* 0x000fe40003f25270 */
[----:B------:R-:W1:Y:S02]  /*10490*/  SYNCS.PHASECHK.TRANS64.TRYWAIT P0, [UR38+0x36848], R2 ;  /* 0x03684802ff0075a7 */ /* 0x000e640008000166 */
[----:B-1----:R-:W-:Y:S09]  /*104a0*/  @!P0 BRA `(.L_x_3306) ;  /* 0x0000001c00e08947 */ /* 0x002ff20003800000 */
.L_x_3366:
[----:B------:R-:W-:Y:S05]  /*104b0*/  BSYNC B1 ;  /* 0x0000000000017941 */ /* 0x000fea0003800000 */
.L_x_3305:
[----:B------:R-:W-:Y:S04]  /*104c0*/  BSSY B1, `(.L_x_3307) ;  /* 0x0000007000017945 */ /* 0x000fe80003800000 */
[----:B------:R-:W-:Y:S05]  /*104d0*/  @P1 BRA `(.L_x_3308) ;  /* 0x0000000000141947 */ /* 0x000fea0003800000 */
[----:B------:R-:W-:Y:S02]  /*104e0*/  ISETP.NE.AND P0, PT, R9, RZ, PT ;  /* 0x000000ff0900720c */ /* 0x000fe40003f05270 */
[----:B-1----:R-:W-:-:S04]  /*104f0*/  MOV R3, 0xa800 ;  /* 0x0000a80000037802 */ /* 0x002fc80000000f00 */
[----:B------:R2:W-:Y:S07]  /*10500*/  SYNCS.ARRIVE.TRANS64 RZ, [UR38+0x36838], R3 ;  /* 0x03683803ffff79a7 */ /* 0x0005ee0008000026 */
[----:B------:R-:W-:Y:S05]  /*10510*/  @!P0 BRA `(.L_x_3308) ;  /* 0x0000000000048947 */ /* 0x000fea0003800000 */
[----:B------:R-:W-:Y:S01]  /*10520*/  BPT.TRAP 0x1 ;  /* 0x000000040000795c */ /* 0x000fe20000300000 */
.L_x_3308:
[----:B------:R-:W-:Y:S05]  /*10530*/  BSYNC B1 ;  /* 0x0000000000017941 */ /* 0x000fea0003800000 */
.L_x_3307:
        /* <DEDUP_REMOVED lines=11> */
.L_x_3309:
        /* <DEDUP_REMOVED lines=14> */
.L_x_3310:
        /* <DEDUP_REMOVED lines=14> */
.L_x_3311:
        /* <DEDUP_REMOVED lines=11> */
.L_x_3367:
[----:B------:R-:W-:Y:S05]  /*10860*/  BSYNC B1 ;  /* 0x0000000000017941 */ /* 0x000fea0003800000 */
.L_x_3312:
        /* <DEDUP_REMOVED lines=9> */
.L_x_3315:
[----:B------:R-:W-:Y:S05]  /*10900*/  BSYNC B1 ;  /* 0x0000000000017941 */ /* 0x000fea0003800000 */
.L_x_3314:
        /* <DEDUP_REMOVED lines=10> */
.L_x_3316:
        /* <DEDUP_REMOVED lines=13> */
.L_x_3317:
        /* <DEDUP_REMOVED lines=13> */
.L_x_3318:
        /* <DEDUP_REMOVED lines=10> */
.L_x_3303:
[----:B------:R-:W-:Y:S05]  /*10bf0*/  BSYNC B0 ;  /* 0x0000000000007941 */ /* 0x000fea0003800000 */
.L_x_3266:
[----:B------:R-:W-:Y:S01]  /*10c00*/  LOP3.LUT P0, RZ, R17, 0x2, RZ, 0xc0, !PT ;  /* 0x0000000211ff7812 */ /* 0x000fe2000780c0ff */
[----:B------:R-:W-:-:S12]  /*10c10*/  BSSY B0, `(.L_x_3319) ;  /* 0x0000043000007945 */ /* 0x000fd80003800000 */
[----:B------:R-:W-:Y:S05]  /*10c20*/  @!P0 BRA `(.L_x_3320) ;  /* 0x0000000400048947 */ /* 0x000fea0003800000 */
[----:B------:R-:W0:Y:S01]  /*10c30*/  S2R R2, SR_TID.X ;  /* 0x0000000000027919 */ /* 0x000e220000002100 */
[----:B------:R-:W-:Y:S01]  /*10c40*/  LEA R3, R0, UR38, 0x3 ;  /* 0x0000002600037c11 */ /* 0x000fe2000f8e18ff */
[----:B------:R-:W-:Y:S01]  /*10c50*/  BSSY B1, `(.L_x_3321) ;  /* 0x0000006000017945 */ /* 0x000fe20003800000 */
[----:B0-----:R-:W-:Y:S02]  /*10c60*/  LOP3.LUT R4, R2, 0x7f, RZ, 0xc0, !PT ;  /* 0x0000007f02047812 */ /* 0x001fe400078ec0ff */
[----:B------:R-:W-:Y:S02]  /*10c70*/  SHF.L.U32 R2, R10, 0x1f, RZ ;  /* 0x0000001f0a027819 */ /* 0x000fe400000006ff */
[----:B------:R-:W-:Y:S02]  /*10c80*/  ISETP.NE.AND P1, PT, R4, RZ, PT ;  /* 0x000000ff0400720c */ /* 0x000fe40003f25270 */
[----:B------:R-:W0:Y:S02]  /*10c90*/  SYNCS.PHASECHK.TRANS64.TRYWAIT P0, [R3+URZ+0x36860], R2 ;  /* 0x03686002030075a7 */ /* 0x000e24000800017f */
[----:B0-----:R-:W-:Y:S09]  /*10ca0*/  @!P0 BRA `(.L_x_3322) ;  /* 0x0000001800108947 */ /* 0x001ff20003800000 */
.L_x_3368:
[----:B------:R-:W-:Y:S05]  /*10cb0*/  BSYNC B1 ;  /* 0x0000000000017941 */ /* 0x000fea0003800000 */
.L_x_3321:
        /* <DEDUP_REMOVED lines=8> */
.L_x_3324:
[----:B------:R-:W-:Y:S05]  /*10d40*/  BSYNC B1 ;  /* 0x0000000000017941 */ /* 0x000fea0003800000 */
.L_x_3323:
        /* <DEDUP_REMOVED lines=13> */
.L_x_3325:
        /* <DEDUP_REMOVED lines=13> */
.L_x_3326:
        /* <DEDUP_REMOVED lines=13> */
.L_x_3327:
        /* <DEDUP_REMOVED lines=8> */
.L_x_3320:
[----:B------:R-:W-:Y:S05]  /*11040*/  BSYNC B0 ;  /* 0x0000000000007941 */ /* 0x000fea0003800000 */
.L_x_3319:
[----:B------:R-:W-:-:S05]  /*11050*/  VIADD R0, R0, 0x1 ;  /* 0x0000000100007836 */ /* 0x000fca0000000000 */
[----:B------:R-:W-:-:S04]  /*11060*/  ISETP.NE.AND P0, PT, R0, 0x2, PT ;  /* 0x000000020000780c */ /* 0x000fc80003f05270 */
[----:B0-----:R-:W-:Y:S02]  /*11070*/  SEL R3, RZ, 0x1, P0 ;  /* 0x00000001ff037807 */ /* 0x001fe40000000000 */
[----:B------:R-:W-:Y:S02]  /*11080*/  SEL R0, R0, RZ, P0 ;  /* 0x000000ff00007207 */ /* 0x000fe40000000000 */
[----:B------:R-:W-:Y:S01]  /*11090*/  LOP3.LUT R10, R10, R3, RZ, 0x3c, !PT ;  /* 0x000000030a0a7212 */ /* 0x000fe200078e3cff */
[----:B------:R-:W-:-:S07]  /*110a0*/  IMAD.MOV.U32 R3, RZ, RZ, RZ ;  /* 0x000000ffff037224 */ /* 0x000fce00078e00ff */
.L_x_3250:
[----:B------:R-:W0:Y:S01]  /*110b0*/  S2R R5, SR_CgaCtaId ;  /* 0x0000000000057919 */ /* 0x000e220000008800 */
[----:B------:R-:W-:Y:S02]  /*110c0*/  MOV R2, 0x400 ;  /* 0x0000040000027802 */ /* 0x000fe40000000f00 */
[----:B------:R-:W-:Y:S02]  /*110d0*/  SHF.L.U32 R3, R3, 0x1f, RZ ;  /* 0x0000001f03037819 */ /* 0x000fe400000006ff */
[----:B0-----:R-:W-:-:S04]  /*110e0*/  LEA R2, R5, R2, 0x18 ;  /* 0x0000000205027211 */ /* 0x001fc800078ec0ff */
[----:B------:R-:W0:Y:S02]  /*110f0*/  SYNCS.PHASECHK.TRANS64.TRYWAIT P0, [R2+URZ+0x36820], R3 ;  /* 0x03682003020075a7 */ /* 0x000e24000800017f */
[----:B0-----:R-:W-:Y:S05]  /*11100*/  @!P0 BRA `(.L_x_3328) ;  /* 0x00000014000c8947 */ /* 0x001fea0003800000 */
.L_x_3369:
[----:B------:R-:W-:-:S03]  /*11110*/  UMOV UR4, 0xffffffff ;  /* 0xffffffff00047882 */ /* 0x000fc60000000000 */
[----:B------:R-:W-:Y:S05]  /*11120*/  BRA.DIV UR4, `(.L_x_3329) ;  /* 0x0000001604187947 */ /* 0x000fea000b800000 */
[----:B0-----:R-:W0:Y:S02]  /*11130*/  S2R R3, SR_TID.X ;  /* 0x0000000000037919 */ /* 0x001e240000002100 */
[----:B0-----:R-:W-:-:S04]  /*11140*/  SHF.R.U32.HI R3, RZ, 0x5, R3 ;  /* 0x00000005ff037819 */ /* 0x001fc80000011603 */
[----:B------:R-:W-:-:S05]  /*11150*/  LOP3.LUT R3, R3, 0x3, RZ, 0xc0, !PT ;  /* 0x0000000303037812 */ /* 0x000fca00078ec0ff */
[----:B------:R0:W1:Y:S02]  /*11160*/  SHFL.IDX PT, R14, R3, RZ, 0x1f ;  /* 0x00001fff030e7589 */ /* 0x00006400000e0000 */
.L_x_3372:
[----:B-1----:R-:W-:-:S13]  /*11170*/  ISETP.NE.AND P0, PT, R14, RZ, PT ;  /* 0x000000ff0e00720c */ /* 0x002fda0003f05270 */
[----:B------:R-:W-:Y:S05]  /*11180*/  @P0 BRA `(.L_x_3222) ;  /* 0x0000000000900947 */ /* 0x000fea0003800000 */
[----:B------:R-:W-:-:S03]  /*11190*/  UMOV UR4, 0xffffffff ;  /* 0xffffffff00047882 */ /* 0x000fc60000000000 */
[----:B------:R-:W-:Y:S05]  /*111a0*/  BRA.DIV UR4, `(.L_x_3330) ;  /* 0x00000016042c7947 */ /* 0x000fea000b800000 */
[----:B------:R-:W-:-:S13]  /*111b0*/  ELECT P6, URZ, PT ;  /* 0x00000000003f782f */ /* 0x000fda00038c0000 */
.L_x_3375:
        /* <DEDUP_REMOVED lines=8> */
.L_x_3331:
[----:B------:R-:W-:Y:S01]  /*11240*/  VIADD R9, R2, 0x36840 ;  /* 0x0003684002097836 */ /* 0x000fe20000000000 */
[----:B------:R-:W-:Y:S01]  /*11250*/  SHF.L.U32 R4, R10, 0x1f, RZ ;  /* 0x0000001f0a047819 */ /* 0x000fe200000006ff */
[----:B------:R-:W-:-:S03]  /*11260*/  VIADD R3, R0, 0x1 ;  /* 0x0000000100037836 */ /* 0x000fc60000000000 */
[----:B------:R-:W-:Y:S02]  /*11270*/  LEA R7, R0, R9, 0x3 ;  /* 0x0000000900077211 */ /* 0x000fe400078e18ff */
[C---:B------:R-:W-:Y:S02]  /*11280*/  ISETP.NE.AND P1, PT, R3.reuse, 0x2, PT ;  /* 0x000000020300780c */ /* 0x040fe40003f25270 */
[----:B------:R-:W0:Y:S02]  /*11290*/  SYNCS.PHASECHK.TRANS64.TRYWAIT P0, [R7+URZ], R4 ;  /* 0x00000004070075a7 */ /* 0x000e24000800017f */
[----:B------:R-:W-:Y:S02]  /*112a0*/  SEL R5, RZ, 0x1, P1 ;  /* 0x00000001ff057807 */ /* 0x000fe40000800000 */
[----:B------:R-:W-:Y:S02]  /*112b0*/  SEL R6, R3, RZ, P1 ;  /* 0x000000ff03067207 */ /* 0x000fe40000800000 */
[----:B------:R-:W-:-:S03]  /*112c0*/  LOP3.LUT R5, R10, R5, RZ, 0x3c, !PT ;  /* 0x000000050a057212 */ /* 0x000fc600078e3cff */
[----:B------:R-:W-:Y:S01]  /*112d0*/  IMAD R8, R6, 0x8, R9 ;  /* 0x0000000806087824 */ /* 0x000fe200078e0209 */
[----:B------:R-:W-:Y:S01]  /*112e0*/  SHF.L.U32 R5, R5, 0x1f, RZ ;  /* 0x0000001f05057819 */ /* 0x000fe200000006ff */
[----:B0-----:R-:W-:Y:S06]  /*112f0*/  @!P0 BRA `(.L_x_3332) ;  /* 0x0000001000f88947 */ /* 0x001fec0003800000 */
.L_x_3376:
[----:B------:R-:W1:Y:S02]  /*11300*/  SYNCS.PHASECHK.TRANS64.TRYWAIT P0, [R8+URZ], R5 ;  /* 0x00000005080075a7 */ /* 0x000e64000800017f */
[----:B-1----:R-:W-:Y:S05]  /*11310*/  @!P0 BRA `(.L_x_3333) ;  /* 0x0000001400048947 */ /* 0x002fea0003800000 */
.L_x_3377:
[----:B------:R-:W-:Y:S05]  /*11320*/  @!P2 BRA `(.L_x_3334) ;  /* 0x000000000004a947 */ /* 0x000fea0003800000 */
[----:B------:R-:W-:Y:S01]  /*11330*/  BPT.TRAP 0x1 ;  /* 0x000000040000795c */ /* 0x000fe20000300000 */
.L_x_3334:
[----:B------:R-:W-:-:S04]  /*11340*/  VIADD R3, R2, 0x36860 ;  /* 0x0003686002037836 */ /* 0x000fc80000000000 */
[----:B0-----:R-:W-:-:S04]  /*11350*/  IMAD R7, R0, 0x8, R3 ;  /* 0x0000000800077824 */ /* 0x001fc800078e0203 */
[----:B------:R-:W0:Y:S02]  /*11360*/  SYNCS.PHASECHK.TRANS64.TRYWAIT P0, [R7+URZ], R4 ;  /* 0x00000004070075a7 */ /* 0x000e24000800017f */
[----:B0-----:R-:W-:Y:S05]  /*11370*/  @!P0 BRA `(.L_x_3335) ;  /* 0x0000001400008947 */ /* 0x001fea0003800000 */
.L_x_3378:
[----:B------:R-:W-:-:S07]  /*11380*/  IMAD R6, R6, 0x8, R3 ;  /* 0x0000000806067824 */ /* 0x000fce00078e0203 */
.L_x_3336:
[----:B--2---:R2:W3:Y:S02]  /*11390*/  SYNCS.PHASECHK.TRANS64.TRYWAIT P0, [R6+URZ], R5 ;  /* 0x00000005060075a7 */ /* 0x0044e4000800017f */
[----:B---3--:R-:W-:Y:S05]  /*113a0*/  @!P0 NANOSLEEP.SYNCS 0x989680 ;  /* 0x009896800000895d */ /* 0x008fea0003900000 */
[----:B------:R-:W3:Y:S02]  /*113b0*/  @!P0 SYNCS.PHASECHK.TRANS64 P0, [R6+URZ], R5 ;  /* 0x00000005060085a7 */ /* 0x000ee4000800007f */
[----:B---3--:R-:W-:Y:S05]  /*113c0*/  @!P0 BRA `(.L_x_3336) ;  /* 0xfffffffc00f08947 */ /* 0x008fea000383ffff */
.L_x_3222:
[----:B------:R-:W-:Y:S05]  /*113d0*/  BSYNC B6 ;  /* 0x0000000000067941 */ /* 0x000fea0003800000 */
.L_x_3219:
[----:B------:R-:W-:Y:S05]  /*113e0*/  EXIT ;  /* 0x000000000000794d */ /* 0x000fea0003800000 */
.L_x_3226:
[----:B------:R-:W-:-:S13]  /*113f0*/  R2UR UR4, R16 ;  /* 0x00000000100472ca */ /* 0x000fda00000e0000 */
[----:B0-----:R-:W-:-:S04]  /*11400*/  IMAD.U32 R3, RZ, RZ, UR4 ;  /* 0x00000004ff037e24 */ /* 0x001fc8000f8e00ff */
[----:B------:R0:W1:Y:S03]  /*11410*/  SYNCS.PHASECHK.TRANS64.TRYWAIT P0, [R3+URZ+0x36800], R0 ;  /* 0x03680000030075a7 */ /* 0x000066000800017f */
[----:B-1----:R-:W-:Y:S05]  /*11420*/  @!P0 NANOSLEEP.SYNCS 0x989680 ;  /* 0x009896800000895d */ /* 0x002fea0003900000 */
[----:B------:R-:W1:Y:S02]  /*11430*/  @!P0 SYNCS.PHASECHK.TRANS64 P0, [R3+URZ+0x36800], R0 ;  /* 0x03680000030085a7 */ /* 0x000e64000800007f */
[----:B-1----:R-:W-:Y:S05]  /*11440*/  @!P0 BRA `(.L_x_3226) ;  /* 0xfffffffc00e88947 */ /* 0x002fea000383ffff */
[----:B------:R-:W-:Y:S05]  /*11450*/  BRA `(.L_x_3337) ;  /* 0xffffff0000007947 */ /* 0x000fea000383ffff */
.L_x_3230:
[----:B------:R-:W-:-:S13]  /*11460*/  R2UR UR4, R16 ;  /* 0x00000000100472ca */ /* 0x000fda00000e0000 */
[----:B0-----:R-:W-:-:S04]  /*11470*/  MOV R3, UR4 ;  /* 0x0000000400037c02 */ /* 0x001fc80008000f00 */
[----:B------:R0:W2:Y:S03]  /*11480*/  SYNCS.PHASECHK.TRANS64.TRYWAIT P2, [R3+URZ+0x36830], R0 ;  /* 0x03683000030075a7 */ /* 0x0000a6000804017f */
[----:B--2---:R-:W-:Y:S05]  /*11490*/  @!P2 NANOSLEEP.SYNCS 0x989680 ;  /* 0x009896800000a95d */ /* 0x004fea0003900000 */
[----:B------:R-:W2:Y:S02]  /*114a0*/  @!P2 SYNCS.PHASECHK.TRANS64 P2, [R3+URZ+0x36830], R0 ;  /* 0x036830000300a5a7 */ /* 0x000ea4000804007f */
[----:B--2---:R-:W-:Y:S05]  /*114b0*/  @!P2 BRA `(.L_x_3230) ;  /* 0xfffffffc00e8a947 */ /* 0x004fea000383ffff */
[----:B------:R-:W-:Y:S05]  /*114c0*/  BRA `(.L_x_3229) ;  /* 0xffffff0000307947 */ /* 0x000fea000383ffff */
.L_x_3235:
[----:B------:R-:W-:-:S13]  /*114d0*/  R2UR UR4, R6 ;  /* 0x00000000060472ca */ /* 0x000fda00000e0000 */
[----:B-1----:R-:W-:-:S04]  /*114e0*/  IMAD.U32 R3, RZ, RZ, UR4 ;  /* 0x00000004ff037e24 */ /* 0x002fc8000f8e00ff */
[----:B------:R1:W2:Y:S03]  /*114f0*/  SYNCS.PHASECHK.TRANS64.TRYWAIT P2, [R3+URZ+0x36830], R0 ;  /* 0x03683000030075a7 */ /* 0x0002a6000804017f */
[----:B--2---:R-:W-:Y:S05]  /*11500*/  @!P2 NANOSLEEP.SYNCS 0x989680 ;  /* 0x009896800000a95d */ /* 0x004fea0003900000 */
[----:B------:R-:W2:Y:S02]  /*11510*/  @!P2 SYNCS.PHASECHK.TRANS64 P2, [R3+URZ+0x36830], R0 ;  /* 0x036830000300a5a7 */ /* 0x000ea4000804007f */
[----:B--2---:R-:W-:Y:S05]  /*11520*/  @!P2 BRA `(.L_x_3235) ;  /* 0xfffffffc00e8a947 */ /* 0x004fea000383ffff */
[----:B------:R-:W-:Y:S05]  /*11530*/  BRA `(.L_x_3234) ;  /* 0xffffff4800287947 */ /* 0x000fea000383ffff */
.L_x_3239:
[----:B-1----:R-:W-:-:S04]  /*11540*/  IMAD.U32 R3, RZ, RZ, UR5 ;  /* 0x00000005ff037e24 */ /* 0x002fc8000f8e00ff */
[----:B------:R1:W2:Y:S03]  /*11550*/  SYNCS.PHASECHK.TRANS64.TRYWAIT P2, [R3+URZ+0x36850], R0 ;  /* 0x03685000030075a7 */ /* 0x0002a6000804017f */
[----:B--2---:R-:W-:Y:S05]  /*11560*/  @!P2 NANOSLEEP.SYNCS 0x989680 ;  /* 0x009896800000a95d */ /* 0x004fea0003900000 */
[----:B------:R-:W2:Y:S02]  /*11570*/  @!P2 SYNCS.PHASECHK.TRANS64 P2, [R3+URZ+0x36850], R0 ;  /* 0x036850000300a5a7 */ /* 0x000ea4000804007f */
[----:B--2---:R-:W-:Y:S05]  /*11580*/  @!P2 BRA `(.L_x_3239) ;  /* 0xfffffffc00eca947 */ /* 0x004fea000383ffff */
[----:B------:R-:W-:Y:S05]  /*11590*/  BRA `(.L_x_3238) ;  /* 0xffffff7400a47947 */ /* 0x000fea000383ffff */
.L_x_3244:
[----:B-1----:R1:W2:Y:S02]  /*115a0*/  SYNCS.PHASECHK.TRANS64.TRYWAIT P0, [R9+URZ+0x36850], R2 ;  /* 0x03685002090075a7 */ /* 0x0022a4000800017f */
[----:B--2---:R-:W-:Y:S05]  /*115b0*/  @!P0 NANOSLEEP.SYNCS 0x989680 ;  /* 0x009896800000895d */ /* 0x004fea0003900000 */
[----:B------:R-:W2:Y:S02]  /*115c0*/  @!P0 SYNCS.PHASECHK.TRANS64 P0, [R9+URZ+0x36850], R2 ;  /* 0x03685002090085a7 */ /* 0x000ea4000800007f */
[----:B--2---:R-:W-:Y:S05]  /*115d0*/  @!P0 BRA `(.L_x_3244) ;  /* 0xfffffffc00f08947 */ /* 0x004fea000383ffff */
[----:B------:R-:W-:Y:S05]  /*115e0*/  BRA `(.L_x_3243) ;  /* 0xffffff9000807947 */ /* 0x000fea000383ffff */
.L_x_3255:
[----:B------:R-:W-:Y:S02]  /*115f0*/  IMAD.MOV.U32 R13, RZ, RZ, R0 ;  /* 0x000000ffff0d7224 */ /* 0x000fe400078e0000 */
[----:B------:R-:W-:Y:S02]  /*11600*/  IMAD.MOV.U32 R12, RZ, RZ, RZ ;  /* 0x000000ffff0c7224 */ /* 0x000fe400078e00ff */
[----:B------:R-:W-:Y:S02]  /*11610*/  IMAD.MOV.U32 R11, RZ, RZ, 0x1f ;  /* 0x0000001fff0b7424 */ /* 0x000fe400078e00ff */
[----:B------:R-:W-:-:S07]  /*11620*/  IMAD.MOV.U32 R15, RZ, RZ, -0x1 ;  /* 0xffffffffff0f7424 */ /* 0x000fce00078e00ff */
[----:B0-----:R-:W-:Y:S05]  /*11630*/  WARPSYNC.COLLECTIVE R15, `(.L_x_3338) ;  /* 0x000000000f087348 */ /* 0x001fea0003c00000 */
[----:B------:R1:W2:Y:S02]  /*11640*/  SHFL.IDX P6, R14, R13, R12, R11 ;  /* 0x0000000c0d0e7389 */ /* 0x0002a400000c000b */
[----:B012---:R-:W-:Y:S01]  /*11650*/  ENDCOLLECTIVE ;  /* 0x000000000000791b */ /* 0x007fe20003800000 */
.L_x_3338:
[----:B------:R-:W-:Y:S05]  /*11660*/  BRA `(.L_x_3339) ;  /* 0xffffffc400907947 */ /* 0x000fea000383ffff */
.L_x_3257:
[----:B------:R-:W-:Y:S01]  /*11670*/  BSSY B0, `(.L_x_3340) ;  /* 0x0000006000007945 */ /* 0x000fe20003800000 */
[----:B------:R-:W-:-:S07]  /*11680*/  MOV R15, 0xffffffff ;  /* 0xffffffff000f7802 */ /* 0x000fce0000000f00 */
[----:B01----:R-:W-:Y:S05]  /*11690*/  WARPSYNC.COLLECTIVE R15, `(.L_x_3341) ;  /* 0x000000000f0c7348 */ /* 0x003fea0003c00000 */
[----:B------:R-:W-:Y:S02]  /*116a0*/  ELECT P6, UR62, PT ;  /* 0x00000000003e782f */ /* 0x000fe400038c0000 */
[----:B------:R-:W-:Y:S01]  /*116b0*/  MOV R14, UR62 ;  /* 0x0000003e000e7c02 */ /* 0x000fe20008000f00 */
[----:B01----:R-:W-:Y:S10]  /*116c0*/  ENDCOLLECTIVE ;  /* 0x000000000000791b */ /* 0x003ff40003800000 */
.L_x_3341:
[----:B------:R-:W-:Y:S05]  /*116d0*/  BSYNC B0 ;  /* 0x0000000000007941 */ /* 0x000fea0003800000 */
.L_x_3340:
[----:B------:R-:W-:Y:S05]  /*116e0*/  BRA `(.L_x_3342) ;  /* 0xffffffc400907947 */ /* 0x000fea000383ffff */
.L_x_3259:
[----:B-1----:R-:W-:-:S04]  /*116f0*/  IMAD.U32 R3, RZ, RZ, UR38 ;  /* 0x00000026ff037e24 */ /* 0x002fc8000f8e00ff */
[----:B------:R1:W3:Y:S03]  /*11700*/  SYNCS.PHASECHK.TRANS64.TRYWAIT P0, [R3+URZ+0x36840], R0 ;  /* 0x03684000030075a7 */ /* 0x0002e6000800017f */
[----:B---3--:R-:W-:Y:S05]  /*11710*/  @!P0 NANOSLEEP.SYNCS 0x989680 ;  /* 0x009896800000895d */ /* 0x008fea0003900000 */
[----:B------:R-:W3:Y:S02]  /*11720*/  @!P0 SYNCS.PHASECHK.TRANS64 P0, [R3+URZ+0x36840], R0 ;  /* 0x03684000030085a7 */ /* 0x000ee4000800007f */
[----:B---3--:R-:W-:Y:S05]  /*11730*/  @!P0 BRA `(.L_x_3259) ;  /* 0xfffffffc00ec8947 */ /* 0x008fea000383ffff */
[----:B------:R-:W-:Y:S05]  /*11740*/  BRA `(.L_x_3343) ;  /* 0xffffffc400ec7947 */ /* 0x000fea000383ffff */
.L_x_3262:
[----:B------:R-:W-:Y:S02]  /*11750*/  IMAD R8, R12, 0x80, R8 ;  /* 0x000000800c087824 */ /* 0x000fe400078e0208 */
[----:B------:R-:W-:Y:S02]  /*11760*/  IMAD.MOV.U32 R13, RZ, RZ, R7 ;  /* 0x000000ffff0d7224 */ /* 0x000fe400078e0007 */
[----:B------:R-:W-:Y:S02]  /*11770*/  IMAD.MOV.U32 R12, RZ, RZ, RZ ;  /* 0x000000ffff0c7224 */ /* 0x000fe400078e00ff */
[----:B------:R-:W-:Y:S02]  /*11780*/  IMAD.MOV.U32 R11, RZ, RZ, 0x181f ;  /* 0x0000181fff0b7424 */ /* 0x000fe400078e00ff */
[----:B------:R-:W-:Y:S02]  /*11790*/  IMAD.MOV.U32 R15, RZ, RZ, -0x1 ;  /* 0xffffffffff0f7424 */ /* 0x000fe400078e00ff */
[----:B------:R-:W-:-:S07]  /*117a0*/  VIADD R5, R8, 0x10 ;  /* 0x0000001008057836 */ /* 0x000fce0000000000 */
[----:B------:R-:W-:Y:S05]  /*117b0*/  WARPSYNC.COLLECTIVE R15, `(.L_x_3344) ;  /* 0x000000000f087348 */ /* 0x000fea0003c00000 */
[----:B------:R0:W1:Y:S02]  /*117c0*/  SHFL.IDX P6, R14, R13, R12, R11 ;  /* 0x0000000c0d0e7389 */ /* 0x00006400000c000b */
[----:B01----:R-:W-:Y:S01]  /*117d0*/  ENDCOLLECTIVE ;  /* 0x000000000000791b */ /* 0x003fe20003800000 */
.L_x_3344:
[----:B------:R-:W-:Y:S01]  /*117e0*/  IMAD.MOV.U32 R13, RZ, RZ, R0 ;  /* 0x000000ffff0d7224 */ /* 0x000fe200078e0000 */
[----:B------:R-:W-:-:S07]  /*117f0*/  MOV R2, R14 ;  /* 0x0000000e00027202 */ /* 0x000fce0000000f00 */
[----:B------:R-:W-:Y:S05]  /*11800*/  WARPSYNC.COLLECTIVE R15, `(.L_x_3345) ;  /* 0x000000000f087348 */ /* 0x000fea0003c00000 */
[----:B------:R0:W1:Y:S02]  /*11810*/  SHFL.IDX P6, R14, R13, R12, R11 ;  /* 0x0000000c0d0e7389 */ /* 0x00006400000c000b */
[----:B01----:R-:W-:Y:S01]  /*11820*/  ENDCOLLECTIVE ;  /* 0x000000000000791b */ /* 0x003fe20003800000 */
.L_x_3345:
[----:B------:R-:W-:Y:S01]  /*11830*/  ULDC UR4, c[0x0][0x288] ;  /* 0x0000a20000047ab9 */ /* 0x000fe20000000800 */
[----:B------:R-:W-:Y:S01]  /*11840*/  ULDC.64 UR6, c[0x0][0x208] ;  /* 0x0000820000067ab9 */ /* 0x000fe20000000a00 */
[----:B------:R-:W-:Y:S02]  /*11850*/  IMAD R6, R6, UR4, RZ ;  /* 0x0000000406067c24 */ /* 0x000fe4000f8e02ff */
[----:B------:R-:W-:-:S03]  /*11860*/  IMAD.MOV.U32 R3, RZ, RZ, R2 ;  /* 0x000000ffff037224 */ /* 0x000fc600078e0002 */
[----:B------:R-:W-:Y:S01]  /*11870*/  ISETP.GE.AND P3, PT, R8, R6, PT ;  /* 0x000000060800720c */ /* 0x000fe20003f66270 */
[----:B------:R-:W-:Y:S02]  /*11880*/  IMAD.MOV.U32 R13, RZ, RZ, R7 ;  /* 0x000000ffff0d7224 */ /* 0x000fe400078e0007 */
[----:B------:R-:W-:-:S10]  /*11890*/  IMAD.MOV.U32 R12, RZ, RZ, 0x1 ;  /* 0x00000001ff0c7424 */ /* 0x000fd400078e00ff */
[----:B------:R-:W-:Y:S01]  /*118a0*/  @!P3 LEA R21, R9, UR38, 0x1 ;  /* 0x000000260915bc11 */ /* 0x000fe2000f8e08ff */
[----:B------:R-:W-:-:S04]  /*118b0*/  IMAD.MOV.U32 R2, RZ, RZ, R14 ;  /* 0x000000ffff027224 */ /* 0x000fc800078e000e */
[----:B------:R-:W-:-:S05]  /*118c0*/  @!P3 IMAD.WIDE.U32 R2, R10, 0x2, R2 ;  /* 0x000000020a02b825 */ /* 0x000fca00078e0002 */
[----:B------:R-:W-:Y:S01]  /*118d0*/  @!PT LDS RZ, [RZ] ;  /* 0x00000000fffff984 */ /* 0x000fe20000000800 */
[----:B------:R-:W-:Y:S01]  /*118e0*/  @!PT LDS RZ, [RZ] ;  /* 0x00000000fffff984 */ /* 0x000fe20000000800 */
[----:B------:R-:W-:Y:S01]  /*118f0*/  @!PT LDS RZ, [RZ] ;  /* 0x00000000fffff984 */ /* 0x000fe20000000800 */
[----:B------:R0:W-:Y:S04]  /*11900*/  @!P3 LDGSTS.E.BYPASS.LTC128B.128 [R21+0x15400], desc[UR6][R2.64], !P2 ;  /* 0x154000000215bfae */ /* 0x0001e8000d101d46 */
[----:B------:R0:W-:Y:S04]  /*11910*/  @!P3 LDGSTS.E.BYPASS.LTC128B.128 [R21+0x19400], desc[UR6][R2.64+0x80], !P0 ;  /* 0x194000800215bfae */ /* 0x0001e8000c101d46 */
[----:B------:R0:W-:Y:S01]  /*11920*/  @!P3 LDGSTS.E.BYPASS.LTC128B.128 [R21+0x1d400], desc[UR6][R2.64+0x100], !P1 ;  /* 0x1d4001000215bfae */ /* 0x0001e2000c901d46 */
[----:B------:R-:W-:-:S13]  /*11930*/  ISETP.GE.AND P3, PT, R5, R6, PT ;  /* 0x000000060500720c */ /* 0x000fda0003f66270 */
[----:B0-----:R-:W-:Y:S05]  /*11940*/  WARPSYNC.COLLECTIVE R15, `(.L_x_3346) ;  /* 0x000000000f087348 */ /* 0x001fea0003c00000 */
[----:B------:R1:W2:Y:S02]  /*11950*/  SHFL.IDX P6, R14, R13, R12, R11 ;  /* 0x0000000c0d0e7389 */ /* 0x0002a400000c000b */
[----:B012---:R-:W-:Y:S01]  /*11960*/  ENDCOLLECTIVE ;  /* 0x000000000000791b */ /* 0x007fe20003800000 */
.L_x_3346:
[----:B------:R-:W-:Y:S01]  /*11970*/  VIADD R3, R8, 0x20 ;  /* 0x0000002008037836 */ /* 0x000fe20000000000 */
[----:B------:R-:W-:Y:S01]  /*11980*/  @!P3 LEA R20, R9, UR38, 0x1 ;  /* 0x000000260914bc11 */ /* 0x000fe2000f8e08ff */
[----:B------:R-:W-:Y:S01]  /*11990*/  IMAD.MOV.U32 R13, RZ, RZ, R0 ;  /* 0x000000ffff0d7224 */ /* 0x000fe200078e0000 */
[----:B------:R-:W-:-:S07]  /*119a0*/  MOV R4, R14 ;  /* 0x0000000e00047202 */ /* 0x000fce0000000f00 */
[----:B------:R-:W-:Y:S05]  /*119b0*/  WARPSYNC.COLLECTIVE R15, `(.L_x_3347) ;  /* 0x000000000f087348 */ /* 0x000fea0003c00000 */
[----:B------:R0:W1:Y:S02]  /*119c0*/  SHFL.IDX P6, R14, R13, R12, R11 ;  /* 0x0000000c0d0e7389 */ /* 0x00006400000c000b */
[----:B01----:R-:W-:Y:S01]  /*119d0*/  ENDCOLLECTIVE ;  /* 0x000000000000791b */ /* 0x003fe20003800000 */
.L_x_3347:
[----:B------:R-:W-:Y:S01]  /*119e0*/  ULDC.64 UR4, c[0x0][0x208] ;  /* 0x0000820000047ab9 */ /* 0x000fe20000000a00 */
[----:B------:R-:W-:Y:S02]  /*119f0*/  IMAD.MOV.U32 R5, RZ, RZ, R4 ;  /* 0x000000ffff057224 */ /* 0x000fe400078e0004 */
        /* <DEDUP_REMOVED lines=14> */
.L_x_3348:
[----:B------:R-:W-:Y:S01]  /*11ae0*/  VIADD R5, R8, 0x30 ;  /* 0x0000003008057836 */ /* 0x000fe20000000000 */
[----:B------:R-:W-:Y:S01]  /*11af0*/  @!P3 LEA R21, R9, UR38, 0x1 ;  /* 0x000000260915bc11 */ /* 0x000fe2000f8e08ff */
[----:B------:R-:W-:Y:S01]  /*11b00*/  IMAD.MOV.U32 R13, RZ, RZ, R0 ;  /* 0x000000ffff0d7224 */ /* 0x000fe200078e0000 */
[----:B------:R-:W-:-:S07]  /*11b10*/  MOV R2, R14 ;  /* 0x0000000e00027202 */ /* 0x000fce0000000f00 */
[----:B------:R-:W-:Y:S05]  /*11b20*/  WARPSYNC.COLLECTIVE R15, `(.L_x_3349) ;  /* 0x000000000f087348 */ /* 0x000fea0003c00000 */
[----:B------:R0:W1:Y:S02]  /*11b30*/  SHFL.IDX P6, R14, R13, R12, R11 ;  /* 0x0000000c0d0e7389 */ /* 0x00006400000c000b */
[----:B01----:R-:W-:Y:S01]  /*11b40*/  ENDCOLLECTIVE ;  /* 0x000000000000791b */ /* 0x003fe20003800000 */
.L_x_3349:
        /* <DEDUP_REMOVED lines=16> */
.L_x_3350:
[----:B------:R-:W-:Y:S01]  /*11c50*/  VIADD R3, R8, 0x40 ;  /* 0x0000004008037836 */ /* 0x000fe20000000000 */
[----:B------:R-:W-:Y:S01]  /*11c60*/  @!P3 LEA R20, R9, UR38, 0x1 ;  /* 0x000000260914bc11 */ /* 0x000fe2000f8e08ff */
[----:B------:R-:W-:Y:S01]  /*11c70*/  IMAD.MOV.U32 R13, RZ, RZ, R0 ;  /* 0x000000ffff0d7224 */ /* 0x000fe200078e0000 */
[----:B------:R-:W-:-:S07]  /*11c80*/  MOV R4, R14 ;  /* 0x0000000e00047202 */ /* 0x000fce0000000f00 */
[----:B------:R-:W-:Y:S05]  /*11c90*/  WARPSYNC.COLLECTIVE R15, `(.L_x_3351) ;  /* 0x000000000f087348 */ /* 0x000fea0003c00000 */
[----:B------:R0:W1:Y:S02]  /*11ca0*/  SHFL.IDX P6, R14, R13, R12, R11 ;  /* 0x0000000c0d0e7389 */ /* 0x00006400000c000b */
[----:B01----:R-:W-:Y:S01]  /*11cb0*/  ENDCOLLECTIVE ;  /* 0x000000000000791b */ /* 0x003fe20003800000 */
.L_x_3351:
        /* <DEDUP_REMOVED lines=16> */
.L_x_3352:
[----:B------:R-:W-:Y:S01]  /*11dc0*/  VIADD R5, R8, 0x50 ;  /* 0x0000005008057836 */ /* 0x000fe20000000000 */
[----:B------:R-:W-:Y:S01]  /*11dd0*/  @!P3 LEA R21, R9, UR38, 0x1 ;  /* 0x000000260915bc11 */ /* 0x000fe2000f8e08ff */
[----:B------:R-:W-:Y:S01]  /*11de0*/  IMAD.MOV.U32 R13, RZ, RZ, R0 ;  /* 0x000000ffff0d7224 */ /* 0x000fe200078e0000 */
[----:B------:R-:W-:-:S07]  /*11df0*/  MOV R2, R14 ;  /* 0x0000000e00027202 */ /* 0x000fce0000000f00 */
[----:B------:R-:W-:Y:S05]  /*11e00*/  WARPSYNC.COLLECTIVE R15, `(.L_x_3353) ;  /* 0x000000000f087348 */ /* 0x000fea0003c00000 */
[----:B------:R0:W1:Y:S02]  /*11e10*/  SHFL.IDX P6, R14, R13, R12, R11 ;  /* 0x0000000c0d0e7389 */ /* 0x00006400000c000b */
[----:B01----:R-:W-:Y:S01]  /*11e20*/  ENDCOLLECTIVE ;  /* 0x000000000000791b */ /* 0x003fe20003800000 */
.L_x_3353:
        /* <DEDUP_REMOVED lines=16> */
.L_x_3354:
[----:B------:R-:W-:Y:S01]  /*11f30*/  VIADD R3, R8, 0x60 ;  /* 0x0000006008037836 */ /* 0x000fe20000000000 */
[----:B------:R-:W-:Y:S01]  /*11f40*/  @!P3 LEA R20, R9, UR38, 0x1 ;  /* 0x000000260914bc11 */ /* 0x000fe2000f8e08ff */
[----:B------:R-:W-:Y:S01]  /*11f50*/  IMAD.MOV.U32 R13, RZ, RZ, R0 ;  /* 0x000000ffff0d7224 */ /* 0x000fe200078e0000 */
[----:B------:R-:W-:-:S07]  /*11f60*/  MOV R4, R14 ;  /* 0x0000000e00047202 */ /* 0x000fce0000000f00 */
[----:B------:R-:W-:Y:S05]  /*11f70*/  WARPSYNC.COLLECTIVE R15, `(.L_x_3355) ;  /* 0x000000000f087348 */ /* 0x000fea0003c00000 */
[----:B------:R0:W1:Y:S02]  /*11f80*/  SHFL.IDX P6, R14, R13, R12, R11 ;  /* 0x0000000c0d0e7389 */ /* 0x00006400000c000b */
[----:B01----:R-:W-:Y:S01]  /*11f90*/  ENDCOLLECTIVE ;  /* 0x000000000000791b */ /* 0x003fe20003800000 */
.L_x_3355:
        /* <DEDUP_REMOVED lines=16> */
.L_x_3356:
[----:B------:R-:W-:Y:S01]  /*120a0*/  @!P3 LEA R21, R9, UR38, 0x1 ;  /* 0x000000260915bc11 */ /* 0x000fe2000f8e08ff */
[----:B------:R-:W-:Y:S01]  /*120b0*/  IMAD.MOV.U32 R13, RZ, RZ, R0 ;  /* 0x000000ffff0d7224 */ /* 0x000fe200078e0000 */
[----:B------:R-:W-:-:S07]  /*120c0*/  MOV R2, R14 ;  /* 0x0000000e00027202 */ /* 0x000fce0000000f00 */
[----:B------:R-:W-:Y:S05]  /*120d0*/  WARPSYNC.COLLECTIVE R15, `(.L_x_3357) ;  /* 0x000000000f087348 */ /* 0x000fea0003c00000 */
[----:B------:R0:W1:Y:S02]  /*120e0*/  SHFL.IDX P6, R14, R13, R12, R11 ;  /* 0x0000000c0d0e7389 */ /* 0x00006400000c000b */
[----:B01----:R-:W-:Y:S01]  /*120f0*/  ENDCOLLECTIVE ;  /* 0x000000000000791b */ /* 0x003fe20003800000 */
.L_x_3357:
        /* <DEDUP_REMOVED lines=11> */
[----:B------:R0:W-:Y:S02]  /*121b0*/  @!P3 LDGSTS.E.BYPASS.LTC128B.128 [R21+0x20400], desc[UR4][R2.64+0x100], !P1 ;  /* 0x204001000215bfae */ /* 0x0001e4000c901d44 */
[----:B0-----:R-:W-:Y:S05]  /*121c0*/  WARPSYNC.COLLECTIVE R15, `(.L_x_3358) ;  /* 0x000000000f087348 */ /* 0x001fea0003c00000 */
[----:B------:R1:W2:Y:S02]  /*121d0*/  SHFL.IDX P6, R14, R13, R12, R11 ;  /* 0x0000000c0d0e7389 */ /* 0x0002a400000c000b */
[----:B012---:R-:W-:Y:S01]  /*121e0*/  ENDCOLLECTIVE ;  /* 0x000000000000791b */ /* 0x007fe20003800000 */
.L_x_3358:
[----:B------:R-:W-:Y:S01]  /*121f0*/  MOV R13, R0 ;  /* 0x00000000000d7202 */ /* 0x000fe20000000f00 */
[----:B------:R-:W-:-:S07]  /*12200*/  IMAD.MOV.U32 R4, RZ, RZ, R14 ;  /* 0x000000ffff047224 */ /* 0x000fce00078e000e */
[----:B------:R-:W-:Y:S05]  /*12210*/  WARPSYNC.COLLECTIVE R15, `(.L_x_3359) ;  /* 0x000000000f087348 */ /* 0x000fea0003c00000 */
[----:B------:R0:W1:Y:S02]  /*12220*/  SHFL.IDX P6, R14, R13, R12, R11 ;  /* 0x0000000c0d0e7389 */ /* 0x00006400000c000b */
[----:B01----:R-:W-:Y:S01]  /*12230*/  ENDCOLLECTIVE ;  /* 0x000000000000791b */ /* 0x003fe20003800000 */
.L_x_3359:
[----:B------:R-:W-:Y:S05]  /*12240*/  BRA `(.L_x_3360) ;  /* 0xffffffc800547947 */ /* 0x000fea000383ffff */
.L_x_3265:
[----:B-1----:R-:W-:-:S04]  /*12250*/  IMAD.U32 R3, RZ, RZ, UR38 ;  /* 0x00000026ff037e24 */ /* 0x002fc8000f8e00ff */
[----:B------:R1:W2:Y:S03]  /*12260*/  SYNCS.PHASECHK.TRANS64.TRYWAIT P0, [R3+URZ+0x36820], R0 ;  /* 0x03682000030075a7 */ /* 0x0002a6000800017f */
[----:B--2---:R-:W-:Y:S05]  /*12270*/  @!P0 NANOSLEEP.SYNCS 0x989680 ;  /* 0x009896800000895d */ /* 0x004fea0003900000 */
[----:B------:R-:W2:Y:S02]  /*12280*/  @!P0 SYNCS.PHASECHK.TRANS64 P0, [R3+URZ+0x36820], R0 ;  /* 0x03682000030085a7 */ /* 0x000ea4000800007f */
[----:B--2---:R-:W-:Y:S05]  /*12290*/  @!P0 BRA `(.L_x_3265) ;  /* 0xfffffffc00ec8947 */ /* 0x004fea000383ffff */
[----:B------:R-:W-:Y:S05]  /*122a0*/  BRA `(.L_x_3361) ;  /* 0xffffffc800ac7947 */ /* 0x000fea000383ffff */
.L_x_3272:
[----:B-1----:R-:W-:-:S04]  /*122b0*/  IMAD.U32 R3, RZ, RZ, UR38 ;  /* 0x00000026ff037e24 */ /* 0x002fc8000f8e00ff */
[----:B------:R1:W2:Y:S03]  /*122c0*/  SYNCS.PHASECHK.TRANS64.TRYWAIT P0, [R3+URZ+0x36848], R2 ;  /* 0x03684802030075a7 */ /* 0x0002a6000800017f */
[----:B--2---:R-:W-:Y:S05]  /*122d0*/  @!P0 NANOSLEEP.SYNCS 0x989680 ;  /* 0x009896800000895d */ /* 0x004fea0003900000 */
[----:B------:R-:W2:Y:S02]  /*122e0*/  @!P0 SYNCS.PHASECHK.TRANS64 P0, [R3+URZ+0x36848], R2 ;  /* 0x03684802030085a7 */ /* 0x000ea4000800007f */
[----:B--2---:R-:W-:Y:S05]  /*122f0*/  @!P0 BRA `(.L_x_3272) ;  /* 0xfffffffc00ec8947 */ /* 0x004fea000383ffff */
[----:B------:R-:W-:Y:S05]  /*12300*/  BRA `(.L_x_3362) ;  /* 0xffffffcc00907947 */ /* 0x000fea000383ffff */
.L_x_3279:
[----:B0-----:R-:W-:-:S04]  /*12310*/  IMAD.U32 R3, RZ, RZ, UR38 ;  /* 0x00000026ff037e24 */ /* 0x001fc8000f8e00ff */
[----:B------:R0:W1:Y:S03]  /*12320*/  SYNCS.PHASECHK.TRANS64.TRYWAIT P0, [R3+URZ+0x36860], R2 ;  /* 0x03686002030075a7 */ /* 0x000066000800017f */
[----:B-1----:R-:W-:Y:S05]  /*12330*/  @!P0 NANOSLEEP.SYNCS 0x989680 ;  /* 0x009896800000895d */ /* 0x002fea0003900000 */
[----:B------:R-:W1:Y:S02]  /*12340*/  @!P0 SYNCS.PHASECHK.TRANS64 P0, [R3+URZ+0x36860], R2 ;  /* 0x03686002030085a7 */ /* 0x000e64000800007f */
[----:B-1----:R-:W-:Y:S05]  /*12350*/  @!P0 BRA `(.L_x_3279) ;  /* 0xfffffffc00ec8947 */ /* 0x002fea000383ffff */
[----:B------:R-:W-:Y:S05]  /*12360*/  BRA `(.L_x_3363) ;  /* 0xffffffd000687947 */ /* 0x000fea000383ffff */
.L_x_3289:
[----:B-1----:R-:W-:-:S04]  /*12370*/  IMAD.U32 R3, RZ, RZ, UR38 ;  /* 0x00000026ff037e24 */ /* 0x002fc8000f8e00ff */
[----:B------:R1:W2:Y:S03]  /*12380*/  SYNCS.PHASECHK.TRANS64.TRYWAIT P0, [R3+URZ+0x36840], R2 ;  /* 0x03684002030075a7 */ /* 0x0002a6000800017f */
[----:B--2---:R-:W-:Y:S05]  /*12390*/  @!P0 NANOSLEEP.SYNCS 0x989680 ;  /* 0x009896800000895d */ /* 0x004fea0003900000 */
[----:B------:R-:W2:Y:S02]  /*123a0*/  @!P0 SYNCS.PHASECHK.TRANS64 P0, [R3+URZ+0x36840], R2 ;  /* 0x03684002030085a7 */ /* 0x000ea4000800007f */
[----:B--2---:R-:W-:Y:S05]  /*123b0*/  @!P0 BRA `(.L_x_3289) ;  /* 0xfffffffc00ec8947 */ /* 0x004fea000383ffff */
[----:B------:R-:W-:Y:S05]  /*123c0*/  BRA `(.L_x_3364) ;  /* 0xffffffd400c07947 */ /* 0x000fea000383ffff */
.L_x_3296:
[----:B0-----:R-:W-:-:S04]  /*123d0*/  IMAD.U32 R3, RZ, RZ, UR38 ;  /* 0x00000026ff037e24 */ /* 0x001fc8000f8e00ff */
[----:B------:R0:W1:Y:S03]  /*123e0*/  SYNCS.PHASECHK.TRANS64.TRYWAIT P0, [R3+URZ+0x36868], R2 ;  /* 0x03686802030075a7 */ /* 0x000066000800017f */
[----:B-1----:R-:W-:Y:S05]  /*123f0*/  @!P0 NANOSLEEP.SYNCS 0x989680 ;  /* 0x009896800000895d */ /* 0x002fea0003900000 */
[----:B------:R-:W1:Y:S02]  /*12400*/  @!P0 SYNCS.PHASECHK.TRANS64 P0, [R3+URZ+0x36868], R2 ;  /* 0x03686802030085a7 */ /* 0x000e64000800007f */
[----:B-1----:R-:W-:Y:S05]  /*12410*/  @!P0 BRA `(.L_x_3296) ;  /* 0xfffffffc00ec8947 */ /* 0x002fea000383ffff */
[----:B------:R-:W-:Y:S05]  /*12420*/  BRA `(.L_x_3365) ;  /* 0xffffffd800987947 */ /* 0x000fea000383ffff */
.L_x_3306:
[----:B-1----:R-:W-:-:S04]  /*12430*/  IMAD.U32 R3, RZ, RZ, UR38 ;  /* 0x00000026ff037e24 */ /* 0x002fc8000f8e00ff */
[----:B------:R1:W2:Y:S03]  /*12440*/  SYNCS.PHASECHK.TRANS64.TRYWAIT P0, [R3+URZ+0x36848], R2 ;  /* 0x03684802030075a7 */ /* 0x0002a6000800017f */
[----:B--2---:R-:W-:Y:S05]  /*12450*/  @!P0 NANOSLEEP.SYNCS 0x989680 ;  /* 0x009896800000895d */ /* 0x004fea0003900000 */
[----:B------:R-:W2:Y:S02]  /*12460*/  @!P0 SYNCS.PHASECHK.TRANS64 P0, [R3+URZ+0x36848], R2 ;  /* 0x03684802030085a7 */ /* 0x000ea4000800007f */
[----:B--2---:R-:W-:Y:S05]  /*12470*/  @!P0 BRA `(.L_x_3306) ;  /* 0xfffffffc00ec8947 */ /* 0x004fea000383ffff */
[----:B------:R-:W-:Y:S05]  /*12480*/  BRA `(.L_x_3366) ;  /* 0xffffffe000087947 */ /* 0x000fea000383ffff */
.L_x_3313:
[----:B0-----:R-:W-:-:S04]  /*12490*/  MOV R3, UR38 ;  /* 0x0000002600037c02 */ /* 0x001fc80008000f00 */
[----:B------:R0:W1:Y:S03]  /*124a0*/  SYNCS.PHASECHK.TRANS64.TRYWAIT P0, [R3+URZ+0x36860], R2 ;  /* 0x03686002030075a7 */ /* 0x000066000800017f */
[----:B-1----:R-:W-:Y:S05]  /*124b0*/  @!P0 NANOSLEEP.SYNCS 0x989680 ;  /* 0x009896800000895d */ /* 0x002fea0003900000 */
[----:B------:R-:W1:Y:S02]  /*124c0*/  @!P0 SYNCS.PHASECHK.TRANS64 P0, [R3+URZ+0x36860], R2 ;  /* 0x03686002030085a7 */ /* 0x000e64000800007f */
[----:B-1----:R-:W-:Y:S05]  /*124d0*/  @!P0 BRA `(.L_x_3313) ;  /* 0xfffffffc00ec8947 */ /* 0x002fea000383ffff */
[----:B------:R-:W-:Y:S05]  /*124e0*/  BRA `(.L_x_3367) ;  /* 0xffffffe000dc7947 */ /* 0x000fea000383ffff */
.L_x_3322:
[----:B0-----:R0:W1:Y:S02]  /*124f0*/  SYNCS.PHASECHK.TRANS64.TRYWAIT P0, [R3+URZ+0x36860], R2 ;  /* 0x03686002030075a7 */ /* 0x001064000800017f */
[----:B-1----:R-:W-:Y:S05]  /*12500*/  @!P0 NANOSLEEP.SYNCS 0x989680 ;  /* 0x009896800000895d */ /* 0x002fea0003900000 */
[----:B------:R-:W1:Y:S02]  /*12510*/  @!P0 SYNCS.PHASECHK.TRANS64 P0, [R3+URZ+0x36860], R2 ;  /* 0x03686002030085a7 */ /* 0x000e64000800007f */
[----:B-1----:R-:W-:Y:S05]  /*12520*/  @!P0 BRA `(.L_x_3322) ;  /* 0xfffffffc00f08947 */ /* 0x002fea000383ffff */
[----:B------:R-:W-:Y:S05]  /*12530*/  BRA `(.L_x_3368) ;  /* 0xffffffe400dc7947 */ /* 0x000fea000383ffff */
.L_x_3328:
[----:B0-----:R0:W1:Y:S02]  /*12540*/  SYNCS.PHASECHK.TRANS64.TRYWAIT P0, [R2+URZ+0x36820], R3 ;  /* 0x03682003020075a7 */ /* 0x001064000800017f */
[----:B-1----:R-:W-:Y:S05]  /*12550*/  @!P0 NANOSLEEP.SYNCS 0x989680 ;  /* 0x009896800000895d */ /* 0x002fea0003900000 */
[----:B------:R-:W1:Y:S02]  /*12560*/  @!P0 SYNCS.PHASECHK.TRANS64 P0, [R2+URZ+0x36820], R3 ;  /* 0x03682003020085a7 */ /* 0x000e64000800007f */
[----:B-1----:R-:W-:Y:S05]  /*12570*/  @!P0 BRA `(.L_x_3328) ;  /* 0xfffffffc00f08947 */ /* 0x002fea000383ffff */
[----:B------:R-:W-:Y:S05]  /*12580*/  BRA `(.L_x_3369) ;  /* 0xffffffe800e07947 */ /* 0x000fea000383ffff */
.L_x_3329:
        /* <DEDUP_REMOVED lines=11> */
.L_x_3371:
[----:B------:R-:W-:Y:S05]  /*12640*/  BSYNC B0 ;  /* 0x0000000000007941 */ /* 0x000fea0003800000 */
.L_x_3370:
[----:B------:R-:W-:Y:S05]  /*12650*/  BRA `(.L_x_3372) ;  /* 0xffffffe800c47947 */ /* 0x000fea000383ffff */
.L_x_3330:
[----:B------:R-:W-:Y:S01]  /*12660*/  BSSY B0, `(.L_x_3373) ;  /* 0x0000006000007945 */ /* 0x000fe20003800000 */
[----:B------:R-:W-:-:S07]  /*12670*/  IMAD.MOV.U32 R15, RZ, RZ, -0x1 ;  /* 0xffffffffff0f7424 */ /* 0x000fce00078e00ff */
[----:B0-----:R-:W-:Y:S05]  /*12680*/  WARPSYNC.COLLECTIVE R15, `(.L_x_3374) ;  /* 0x000000000f0c7348 */ /* 0x001fea0003c00000 */
[----:B------:R-:W-:Y:S02]  /*12690*/  ELECT P6, UR62, PT ;  /* 0x00000000003e782f */ /* 0x000fe400038c0000 */
[----:B------:R-:W-:Y:S01]  /*126a0*/  MOV R14, UR62 ;  /* 0x0000003e000e7c02 */ /* 0x000fe20008000f00 */
[----:B0-----:R-:W-:Y:S10]  /*126b0*/  ENDCOLLECTIVE ;  /* 0x000000000000791b */ /* 0x001ff40003800000 */
.L_x_3374:
[----:B------:R-:W-:Y:S05]  /*126c0*/  BSYNC B0 ;  /* 0x0000000000007941 */ /* 0x000fea0003800000 */
.L_x_3373:
[----:B------:R-:W-:Y:S05]  /*126d0*/  BRA `(.L_x_3375) ;  /* 0xffffffe800b87947 */ /* 0x000fea000383ffff */
.L_x_3332:
[----:B0-----:R0:W1:Y:S02]  /*126e0*/  SYNCS.PHASECHK.TRANS64.TRYWAIT P0, [R7+URZ], R4 ;  /* 0x00000004070075a7 */ /* 0x001064000800017f */
[----:B-1----:R-:W-:Y:S05]  /*126f0*/  @!P0 NANOSLEEP.SYNCS 0x989680 ;  /* 0x009896800000895d */ /* 0x002fea0003900000 */
[----:B------:R-:W1:Y:S02]  /*12700*/  @!P0 SYNCS.PHASECHK.TRANS64 P0, [R7+URZ], R4 ;  /* 0x00000004070085a7 */ /* 0x000e64000800007f */
[----:B-1----:R-:W-:Y:S05]  /*12710*/  @!P0 BRA `(.L_x_3332) ;  /* 0xfffffffc00f08947 */ /* 0x002fea000383ffff */
[----:B------:R-:W-:Y:S05]  /*12720*/  BRA `(.L_x_3376) ;  /* 0xffffffe800f47947 */ /* 0x000fea000383ffff */
.L_x_3333:
[----:B-1----:R1:W2:Y:S02]  /*12730*/  SYNCS.PHASECHK.TRANS64.TRYWAIT P0, [R8+URZ], R5 ;  /* 0x00000005080075a7 */ /* 0x0022a4000800017f */
[----:B--2---:R-:W-:Y:S05]  /*12740*/  @!P0 NANOSLEEP.SYNCS 0x989680 ;  /* 0x009896800000895d */ /* 0x004fea0003900000 */
[----:B------:R-:W2:Y:S02]  /*12750*/  @!P0 SYNCS.PHASECHK.TRANS64 P0, [R8+URZ], R5 ;  /* 0x00000005080085a7 */ /* 0x000ea4000800007f */
[----:B--2---:R-:W-:Y:S05]  /*12760*/  @!P0 BRA `(.L_x_3333) ;  /* 0xfffffffc00f08947 */ /* 0x004fea000383ffff */
[----:B------:R-:W-:Y:S05]  /*12770*/  BRA `(.L_x_3377) ;  /* 0xffffffe800e87947 */ /* 0x000fea000383ffff */
.L_x_3335:
[----:B0-----:R0:W2:Y:S02]  /*12780*/  SYNCS.PHASECHK.TRANS64.TRYWAIT P0, [R7+URZ], R4 ;  /* 0x00000004070075a7 */ /* 0x0010a4000800017f */
[----:B--2---:R-:W-:Y:S05]  /*12790*/  @!P0 NANOSLEEP.SYNCS 0x989680 ;  /* 0x009896800000895d */ /* 0x004fea0003900000 */
[----:B------:R-:W2:Y:S02]  /*127a0*/  @!P0 SYNCS.PHASECHK.TRANS64 P0, [R7+URZ], R4 ;  /* 0x00000004070085a7 */ /* 0x000ea4000800007f */
[----:B--2---:R-:W-:Y:S05]  /*127b0*/  @!P0 BRA `(.L_x_3335) ;  /* 0xfffffffc00f08947 */ /* 0x004fea000383ffff */
[----:B------:R-:W-:Y:S05]  /*127c0*/  BRA `(.L_x_3378) ;  /* 0xffffffe800ec7947 */ /* 0x000fea000383ffff */
.L_x_3379:
        /* <DEDUP_REMOVED lines=11> */
.L_x_14848:


//--------------------- .text._ZN7cutlass13device_kernelIN5flash11enable_sm90INS1_16FlashAttnFwdSm90INS1_25CollectiveMainloopFwdSm90ILi2EN4cute5tupleIJNS5_1CILi1EEES8_S8_EEENS6_IJNS7_ILi128EEENS7_ILi112EEENS7_ILi192EEEEEELi192ENS_6half_tEfNS_4arch4Sm90ELb0ELb0ELb0ELb1ELb0ELb0ELb0ELb1ELb1ELb1ELb1ELb0EEENS1_21CollectiveEpilogueFwdINS6_IJSA_SC_SB_EEES9_SE_SG_Li256ELb1ELb1ELb1ELb0EEENS1_36VarlenDynamicPersistentTileSchedulerILi128ELi112ELi256ELi128ELb1ELb1ELb1ELb0ELb1ELb1EEEEEEEEEvNT_6ParamsE --------------------------
	.section	.text._ZN7cutlass13device_kernelIN5flash11enable_sm90INS1_16FlashAttnFwdSm90INS1_25CollectiveMainloopFwdSm90ILi2EN4cute5tupleIJNS5_1CILi1EEES8_S8_EEENS6_IJNS7_ILi128EEENS7_ILi112EEENS7_ILi192EEEEEELi192ENS_6half_tEfNS_4arch4Sm90ELb0ELb0ELb0ELb1ELb0ELb0ELb0ELb1ELb1ELb1ELb1ELb0EEENS1_21CollectiveEpilogueFwdINS6_IJSA_SC_SB_EEES9_SE_SG_Li256ELb1ELb1ELb1ELb0EEENS1_36VarlenDynamicPersistentTileSchedulerILi128ELi112ELi256ELi128ELb1ELb1ELb1ELb0ELb1ELb1EEEEEEEEEvNT_6ParamsE,"ax",@progbits
	.align	128
.text._ZN7cutlass13device_kernelIN5flash11enable_sm90INS1_16FlashAttnFwdSm90INS1_25CollectiveMainloopFwdSm90ILi2EN4cute5tupleIJNS5_1CILi1EEES8_S8_EEENS6_IJNS7_ILi128EEENS7_ILi112EEENS7_ILi192EEEEEELi192ENS_6half_tEfNS_4arch4Sm90ELb0ELb0ELb0ELb1ELb0ELb0ELb0ELb1ELb1ELb1ELb1ELb0EEENS1_21CollectiveEpilogueFwdINS6_IJSA_SC_SB_EEES9_SE_SG_Li256ELb1ELb1ELb1ELb0EEENS1_36VarlenDynamicPersistentTileSchedulerILi128ELi112ELi256ELi128ELb1ELb1ELb1ELb0ELb1ELb1EEEEEEEEEvNT_6ParamsE:
        .type           _ZN7cutlass13device_kernelIN5flash11enable_sm90INS1_16FlashAttnFwdSm90INS1_25CollectiveMainloopFwdSm90ILi2EN4cute5tupleIJNS5_1CILi1EEES8_S8_EEENS6_IJNS7_ILi128EEENS7_ILi112EEENS7_ILi192EEEEEELi192ENS_6half_tEfNS_4arch4Sm90ELb0ELb0ELb0ELb1ELb0ELb0ELb0ELb1ELb1ELb1ELb1ELb0EEENS1_21CollectiveEpilogueFwdINS6_IJSA_SC_SB_EEES9_SE_SG_Li256ELb1ELb1ELb1ELb0EEENS1_36VarlenDynamicPersistentTileSchedulerILi128ELi112ELi256ELi128ELb1ELb1ELb1ELb0ELb1ELb1EEEEEEEEEvNT_6ParamsE,@function
        .size           _ZN7cutlass13device_kernelIN5flash11enable_sm90INS1_16FlashAttnFwdSm90INS1_25CollectiveMainloopFwdSm90ILi2EN4cute5tupleIJNS5_1CILi1EEES8_S8_EEENS6_IJNS7_ILi128EEENS7_ILi112EEENS7_ILi192EEEEEELi192ENS_6half_tEfNS_4arch4Sm90ELb0ELb0ELb0ELb1ELb0ELb0ELb0ELb1ELb1ELb1ELb1ELb0EEENS1_21CollectiveEpilogueFwdINS6_IJSA_SC_SB_EEES9_SE_SG_Li256ELb1ELb1ELb1ELb0EEENS1_36VarlenDynamicPersistentTileSchedulerILi128ELi112ELi256ELi128ELb1ELb1ELb1ELb0ELb1ELb1EEEEEEEEEvNT_6ParamsE,(.L_x_14849 - _ZN7cutlass13device_kernelIN5flash11enable_sm90INS1_16FlashAttnFwdSm90INS1_25CollectiveMainloopFwdSm90ILi2EN4cute5tupleIJNS5_1CILi1EEES8_S8_EEENS6_IJNS7_ILi128EEENS7_ILi112EEENS7_ILi192EEEEEELi192ENS_6half_tEfNS_4arch4Sm90ELb0ELb0ELb0ELb1ELb0ELb0ELb0ELb1ELb1ELb1ELb1ELb0EEENS1_21CollectiveEpilogueFwdINS6_IJSA_SC_SB_EEES9_SE_SG_Li256ELb1ELb1ELb1ELb0EEENS1_36VarlenDynamicPersistentTileSchedulerILi128ELi112ELi256ELi128ELb1ELb1ELb1ELb0ELb1ELb1EEEEEEEEEvNT_6ParamsE)
        .other          _ZN7cutlass13device_kernelIN5flash11enable_sm90INS1_16FlashAttnFwdSm90INS1_25CollectiveMainloopFwdSm90ILi2EN4cute5tupleIJNS5_1CILi1EEES8_S8_EEENS6_IJNS7_ILi128EEENS7_ILi112EEENS7_ILi192EEEEEELi192ENS_6half_tEfNS_4arch4Sm90ELb0ELb0ELb0ELb1ELb0ELb0ELb0ELb1ELb1ELb1ELb1ELb0EEENS1_21CollectiveEpilogueFwdINS6_IJSA_SC_SB_EEES9_SE_SG_Li256ELb1ELb1ELb1ELb0EEENS1_36VarlenDynamicPersistentTileSchedulerILi128ELi112ELi256ELi128ELb1ELb1ELb1ELb0ELb1ELb1EEEEEEEEEvNT_6ParamsE,@"STO_CUDA_ENTRY STV_DEFAULT"
_ZN7cutlass13device_kernelIN5flash11enable_sm90INS1_16FlashAttnFwdSm90INS1_25CollectiveMainloopFwdSm90ILi2EN4cute5tupleIJNS5_1CILi1EEES8_S8_EEENS6_IJNS7_ILi128EEENS7_ILi112EEENS7_ILi192EEEEEELi192ENS_6half_tEfNS_4arch4Sm90ELb0ELb0ELb0ELb1ELb0ELb0ELb0ELb1ELb1ELb1ELb1ELb0EEENS1_21CollectiveEpilogueFwdINS6_IJSA_SC_SB_EEES9_SE_SG_Li256ELb1ELb1ELb1ELb0EEENS1_36VarlenDynamicPersistentTileSchedulerILi128ELi112ELi256ELi128ELb1ELb1ELb1ELb0ELb1ELb1EEEEEEEEEvNT_6ParamsE:
        /* <DEDUP_REMOVED lines=18> */
.L_x_3381:
[----:B------:R-:W-:Y:S05]  /*0120*/  BSYNC B0 ;  /* 0x0000000000007941 */ /* 0x000fea0003800000 */
.L_x_3380:
        /* <DEDUP_REMOVED lines=41> */
.L_x_3382:
        /* <DEDUP_REMOVED lines=22> */
.L_x_3383:
        /* <DEDUP_REMOVED lines=18> */
.L_x_3384:
        /* <DEDUP_REMOVED lines=22> */
.L_x_3385:
        /* <DEDUP_REMOVED lines=22> */
.L_x_3386:
        /* <DEDUP_REMOVED lines=8> */
.L_x_3388:
        /* <DEDUP_REMOVED lines=14> */
[----:B0-----:R-:W2:Y:S01]  /*0a60*/  LDL R2, [R1+0x64] ;  /* 0x0000640001027983 */ /* 0x001ea20000100800 */
[----:B------:R-:W-:Y:S01]  /*0a70*/  R2UR UR5, R9 ;  /* 0x00000000090572ca */ /* 0x000fe200000e0000 */
[----:B------:R-:W-:Y:S01]  /*0a80*/  IMAD.MOV.U32 R232, RZ, RZ, RZ ;  /* 0x000000ffffe87224 */ /* 0x000fe200078e00ff */
[----:B------:R-:W-:Y:S01]  /*0a90*/  R2UR UR6, R10 ;  /* 0x000000000a0672ca */ /* 0x000fe200000e0000 */
[----:B------:R-:W0:Y:S01]  /*0aa0*/  S2R R0, SR_TID.X ;  /* 0x0000000000007919 */ /* 0x000e220000002100 */
[----:B------:R-:W-:Y:S02]  /*0ab0*/  R2UR UR7, R11 ;  /* 0x000000000b0772ca */ /* 0x000fe400000e0000 */
[----:B------:R-:W-:Y:S01]  /*0ac0*/  CS2R R16, SRZ ;  /* 0x0000000000107805 */ /* 0x000fe2000001ff00 */
[----:B0-----:R-:W-:-:S05]  /*0ad0*/  VIADD R12, R0, 0xffffff80 ;  /* 0xffffff80000c7836 */ /* 0x001fca0000000000 */
[----:B------:R-:W-:-:S04]  /*0ae0*/  SHF.R.S32.HI R0, RZ, 0x1f, R12 ;  /* 0x0000001fff007819 */ /* 0x000fc8000001140c */
[CC--:B------:R-:W-:Y:S02]  /*0af0*/  LEA.HI R4, R0.reuse, R12.reuse, RZ, 0x5 ;  /* 0x0000000c00047211 */ /* 0x0c0fe400078f28ff */
[CC--:B------:R-:W-:Y:S02]  /*0b00*/  LEA.HI R3, R0.reuse, R12.reuse, RZ, 0x4 ;  /* 0x0000000c00037211 */ /* 0x0c0fe400078f20ff */
[----:B------:R-:W-:Y:S01]  /*0b10*/  LEA.HI R11, R0, R12, RZ, 0x2 ;  /* 0x0000000c000b7211 */ /* 0x000fe200078f10ff */
[----:B------:R-:W-:Y:S01]  /*0b20*/  IMAD.SHL.U32 R5, R4, 0x20, RZ ;  /* 0x0000002004057824 */ /* 0x000fe200078e00ff */
[----:B------:R-:W-:Y:S02]  /*0b30*/  LOP3.LUT R4, R3, 0x3fffff0, RZ, 0xc0, !PT ;  /* 0x03fffff003047812 */ /* 0x000fe400078ec0ff */
[----:B------:R-:W-:Y:S02]  /*0b40*/  LOP3.LUT R11, R11, 0xfffffffc, RZ, 0xc0, !PT ;  /* 0xfffffffc0b0b7812 */ /* 0x000fe400078ec0ff */
[----:B------:R-:W-:Y:S01]  /*0b50*/  LOP3.LUT R5, R5, 0xfffffc00, RZ, 0xc0, !PT ;  /* 0xfffffc0005057812 */ /* 0x000fe200078ec0ff */
[----:B------:R-:W-:-:S02]  /*0b60*/  IMAD.IADD R4, R12, 0x1, -R4 ;  /* 0x000000010c047824 */ /* 0x000fc400078e0a04 */
[----:B------:R-:W-:Y:S01]  /*0b70*/  IMAD.IADD R11, R12, 0x1, -R11 ;  /* 0x000000010c0b7824 */ /* 0x000fe200078e0a0b */
[----:B--2---:R-:W-:Y:S02]  /*0b80*/  R2UR UR4, R2 ;  /* 0x00000000020472ca */ /* 0x004fe400000e0000 */
[CC--:B------:R-:W-:Y:S02]  /*0b90*/  LEA.HI R2, R0.reuse, R12.reuse, RZ, 0x7 ;  /* 0x0000000c00027211 */ /* 0x0c0fe400078f38ff */
[----:B------:R-:W-:Y:S02]  /*0ba0*/  LEA.HI R0, R0, R12, RZ, 0x3 ;  /* 0x0000000c00007211 */ /* 0x000fe400078f18ff */
[----:B------:R-:W-:Y:S02]  /*0bb0*/  LOP3.LUT R234, R2, 0xffffff80, RZ, 0xc0, !PT ;  /* 0xffffff8002ea7812 */ /* 0x000fe400078ec0ff */
[----:B------:R-:W-:Y:S02]  /*0bc0*/  SHF.R.S32.HI R13, RZ, 0x7, R2 ;  /* 0x00000007ff0d7819 */ /* 0x000fe40000011402 */
[----:B------:R-:W-:Y:S01]  /*0bd0*/  LOP3.LUT R19, R0, 0xfffffff8, RZ, 0xc0, !PT ;  /* 0xfffffff800137812 */ /* 0x000fe200078ec0ff */
[----:B------:R-:W-:Y:S01]  /*0be0*/  IMAD.IADD R234, R12, 0x1, -R234 ;  /* 0x000000010cea7824 */ /* 0x000fe200078e0aea */
[----:B------:R-:W-:Y:S01]  /*0bf0*/  LEA.HI R2, R2, R13, RZ, 0x1 ;  /* 0x0000000d02027211 */ /* 0x000fe200078f08ff */
[----:B------:R-:W-:Y:S01]  /*0c00*/  ULOP3.LUT UR4, UR4, 0x1, URZ, 0xfc, !UPT ;  /* 0x0000000104047892 */ /* 0x000fe2000f8efc3f */
[----:B------:R-:W-:Y:S01]  /*0c10*/  SHF.R.S32.HI R230, RZ, 0x3, R0 ;  /* 0x00000003ffe67819 */ /* 0x000fe20000011400 */
[----:B------:R-:W-:Y:S01]  /*0c20*/  IMAD.IADD R19, R12, 0x1, -R19 ;  /* 0x000000010c137824 */ /* 0x000fe200078e0a13 */
[----:B------:R-:W-:-:S02]  /*0c30*/  SHF.R.S32.HI R7, RZ, 0x1f, R234 ;  /* 0x0000001fff077819 */ /* 0x000fc400000114ea */
[----:B------:R-:W-:Y:S02]  /*0c40*/  LOP3.LUT R2, R2, 0x3fffffe, RZ, 0xc0, !PT ;  /* 0x03fffffe02027812 */ /* 0x000fe400078ec0ff */
[CC--:B------:R-:W-:Y:S02]  /*0c50*/  LEA.HI R8, R7.reuse, R234.reuse, RZ, 0x2 ;  /* 0x000000ea07087211 */ /* 0x0c0fe400078f10ff */
[----:B------:R-:W-:Y:S01]  /*0c60*/  LEA.HI R7, R7, R234, RZ, 0x5 ;  /* 0x000000ea07077211 */ /* 0x000fe200078f28ff */
[----:B------:R-:W-:Y:S01]  /*0c70*/  IMAD.IADD R2, R13, 0x1, -R2 ;  /* 0x000000010d027824 */ /* 0x000fe200078e0a02 */
[--C-:B------:R-:W-:Y:S02]  /*0c80*/  SHF.R.S32.HI R9, RZ, 0x2, R8.reuse ;  /* 0x00000002ff097819 */ /* 0x100fe40000011408 */
[----:B------:R-:W-:Y:S02]  /*0c90*/  SHF.R.S32.HI R6, RZ, 0x1f, R8 ;  /* 0x0000001fff067819 */ /* 0x000fe40000011408 */
[----:B------:R-:W-:-:S02]  /*0ca0*/  SHF.R.S32.HI R7, RZ, 0x5, R7 ;  /* 0x00000005ff077819 */ /* 0x000fc40000011407 */
[----:B------:R-:W-:-:S04]  /*0cb0*/  LEA.HI R6, R6, R9, RZ, 0x3 ;  /* 0x0000000906067211 */ /* 0x000fc800078f18ff */
[----:B------:R-:W-:Y:S01]  /*0cc0*/  LOP3.LUT R10, R6, 0xfffffff8, RZ, 0xc0, !PT ;  /* 0xfffffff8060a7812 */ /* 0x000fe200078ec0ff */
[----:B------:R-:W-:Y:S01]  /*0cd0*/  IMAD R6, R4, 0x40, R5 ;  /* 0x0000004004067824 */ /* 0x000fe200078e0205 */
[----:B------:R-:W-:Y:S02]  /*0ce0*/  SHF.R.S32.HI R4, RZ, 0x4, R3 ;  /* 0x00000004ff047819 */ /* 0x000fe40000011403 */
[----:B------:R-:W-:Y:S01]  /*0cf0*/  LEA.HI R5, R11, R11, RZ, 0x1 ;  /* 0x0000000b0b057211 */ /* 0x000fe200078f08ff */
[----:B------:R-:W-:Y:S01]  /*0d00*/  IMAD.IADD R10, R9, 0x1, -R10 ;  /* 0x00000001090a7824 */ /* 0x000fe200078e0a0a */
[----:B------:R-:W-:-:S03]  /*0d10*/  LEA.HI R3, R3, R4, RZ, 0x1 ;  /* 0x0000000403037211 */ /* 0x000fc600078f08ff */
[----:B------:R-:W-:Y:S01]  /*0d20*/  IMAD R7, R7, 0x10, R10 ;  /* 0x0000001007077824 */ /* 0x000fe200078e020a */
[----:B------:R-:W-:-:S03]  /*0d30*/  LOP3.LUT R3, R3, 0x1ffffffe, RZ, 0xc0, !PT ;  /* 0x1ffffffe03037812 */ /* 0x000fc600078ec0ff */
[----:B------:R-:W-:Y:S02]  /*0d40*/  IMAD R2, R2, 0x40, R7 ;  /* 0x0000004002027824 */ /* 0x000fe400078e0207 */
[----:B------:R-:W-:Y:S01]  /*0d50*/  IMAD.IADD R3, R4, 0x1, -R3 ;  /* 0x0000000104037824 */ /* 0x000fe200078e0a03 */
[----:B------:R-:W-:-:S03]  /*0d60*/  LOP3.LUT R4, R5, 0x1ffffffe, RZ, 0xc0, !PT ;  /* 0x1ffffffe05047812 */ /* 0x000fc600078ec0ff */
[----:B------:R-:W-:Y:S01]  /*0d70*/  IMAD R5, R3, 0x8, R6 ;  /* 0x0000000803057824 */ /* 0x000fe200078e0206 */
[----:B------:R-:W-:Y:S01]  /*0d80*/  LOP3.LUT R3, R8, 0x7ffffffc, RZ, 0xc0, !PT ;  /* 0x7ffffffc08037812 */ /* 0x000fe200078ec0ff */
[----:B------:R-:W-:-:S03]  /*0d90*/  IMAD.IADD R4, R11, 0x1, -R4 ;  /* 0x000000010b047824 */ /* 0x000fc600078e0a04 */
[----:B------:R0:W-:Y:S01]  /*0da0*/  STL [R1+0x5c], R5 ;  /* 0x00005c0501007387 */ /* 0x0001e20000100800 */
[----:B------:R-:W-:-:S03]  /*0db0*/  IMAD.IADD R3, R234, 0x1, -R3 ;  /* 0x00000001ea037824 */ /* 0x000fc600078e0a03 */
[----:B------:R-:W-:Y:S01]  /*0dc0*/  STL [R1+0x54], R2 ;  /* 0x0000540201007387 */ /* 0x000fe20000100800 */
[----:B------:R-:W-:-:S04]  /*0dd0*/  IMAD.SHL.U32 R204, R3, 0x2, RZ ;  /* 0x0000000203cc7824 */ /* 0x000fc800078e00ff */
[C---:B------:R-:W-:Y:S02]  /*0de0*/  VIADD R226, R204.reuse, 0x10 ;  /* 0x00000010cce27836 */ /* 0x040fe40000000000 */
[C---:B------:R-:W-:Y:S02]  /*0df0*/  VIADD R223, R204.reuse, 0x28 ;  /* 0x00000028ccdf7836 */ /* 0x040fe40000000000 */
        /* <DEDUP_REMOVED lines=12> */
[----:B------:R-:W-:Y:S01]  /*0ec0*/  VIADD R227, R204, 0x8 ;  /* 0x00000008cce37836 */ /* 0x000fe20000000000 */
[----:B------:R-:W-:Y:S01]  /*0ed0*/  SHF.R.S32.HI R0, RZ, 0x1f, R208 ;  /* 0x0000001fff007819 */ /* 0x000fe200000114d0 */
[----:B------:R-:W-:Y:S01]  /*0ee0*/  IMAD R0, R4, 0x8, R2 ;  /* 0x0000000804007824 */ /* 0x000fe200078e0202 */
[----:B------:R0:W-:Y:S01]  /*0ef0*/  STL [R1+0x60], R5 ;  /* 0x0000600501007387 */ /* 0x0001e20000100800 */
[C---:B------:R-:W-:Y:S01]  /*0f00*/  VIADD R225, R204.reuse, 0x18 ;  /* 0x00000018cce17836 */ /* 0x040fe20000000000 */
[----:B------:R-:W-:Y:S01]  /*0f10*/  SHF.R.S32.HI R3, RZ, 0x1f, R227 ;  /* 0x0000001fff037819 */ /* 0x000fe200000114e3 */
[C---:B------:R-:W-:Y:S01]  /*0f20*/  VIADD R224, R204.reuse, 0x20 ;  /* 0x00000020cce07836 */ /* 0x040fe20000000000 */
[----:B------:R1:W-:Y:S01]  /*0f30*/  STL [R1+0x58], R0 ;  /* 0x0000580001007387 */ /* 0x0003e20000100800 */
[----:B------:R-:W-:-:S02]  /*0f40*/  VIADD R222, R204, 0x30 ;  /* 0x00000030ccde7836 */ /* 0x000fc40000000000 */
[C---:B------:R-:W-:Y:S01]  /*0f50*/  VIADD R221, R204.reuse, 0x38 ;  /* 0x00000038ccdd7836 */ /* 0x040fe20000000000 */
[----:B------:R-:W-:Y:S01]  /*0f60*/  SHF.R.S32.HI R3, RZ, 0x1f, R224 ;  /* 0x0000001fff037819 */ /* 0x000fe200000114e0 */
        /* <DEDUP_REMOVED lines=24> */
[----:B-1----:R-:W-:-:S07]  /*10f0*/  SHF.R.S32.HI R235, RZ, 0x1f, R205 ;  /* 0x0000001fffeb7819 */ /* 0x002fce00000114cd */
.L_x_3435:
[----:B------:R-:W-:Y:S01]  /*1100*/  ULDC.64 UR8, c[0x0][0xc88] ;  /* 0x0003220000087ab9 */ /* 0x000fe20000000a00 */
[----:B------:R-:W-:Y:S01]  /*1110*/  ULDC.64 UR12, c[0x0][0x208] ;  /* 0x00008200000c7ab9 */ /* 0x000fe20000000a00 */
[----:B------:R-:W-:Y:S01]  /*1120*/  UIMAD.WIDE UR8, UR7, 0x4, UR8 ;  /* 0x00000004070878a5 */ /* 0x000fe2000f8e0208 */
[----:B------:R-:W-:-:S05]  /*1130*/  ULDC.64 UR10, c[0x0][0xa20] ;  /* 0x00028800000a7ab9 */ /* 0x000fca0000000a00 */
[----:B0-2-4-:R-:W-:Y:S02]  /*1140*/  IMAD.U32 R2, RZ, RZ, UR8 ;  /* 0x00000008ff027e24 */ /* 0x015fe4000f8e00ff */
        /* <DEDUP_REMOVED lines=10> */
[----:B------:R-:W-:Y:S01]  /*11f0*/  USHF.R.S32.HI UR14, URZ, 0x1f, UR4 ;  /* 0x0000001f3f0e7899 */ /* 0x000fe20008011404 */
[----:B------:R-:W-:Y:S01]  /*1200*/  IMAD.U32 R229, RZ, RZ, UR5 ;  /* 0x00000005ffe57e24 */ /* 0x000fe2000f8e00ff */
[----:B------:R-:W-:Y:S02]  /*1210*/  @UP0 ULEA UR8, UP2, UR4, UR8, 0x2 ;  /* 0x0000000804080291 */ /* 0x000fe4000f84103f */
[----:B------:R-:W-:Y:S02]  /*1220*/  IMAD.U32 R231, RZ, RZ, UR4 ;  /* 0x00000004ffe77e24 */ /* 0x000fe4000f8e00ff */
[----:B------:R-:W-:Y:S02]  /*1230*/  @UP0 ULEA.HI.X UR9, UR4, UR9, UR14, 0x2, UP2 ;  /* 0x0000000904090291 */ /* 0x000fe400090f140e */
[----:B------:R-:W-:Y:S01]  /*1240*/  IMAD.U32 R233, RZ, RZ, UR14 ;  /* 0x0000000effe97e24 */ /* 0x000fe2000f8e00ff */
[----:B------:R-:W-:Y:S01]  /*1250*/  @UP1 ULEA UR10, UP0, UR4, UR10, 0x2 ;  /* 0x0000000a040a1291 */ /* 0x000fe2000f80103f */
[----:B------:R-:W-:-:S03]  /*1260*/  IMAD.U32 R2, RZ, RZ, UR8 ;  /* 0x00000008ff027e24 */ /* 0x000fc6000f8e00ff */
[----:B------:R-:W-:Y:S01]  /*1270*/  @UP1 ULEA.HI.X UR11, UR4, UR11, UR14, 0x2, UP0 ;  /* 0x0000000b040b1291 */ /* 0x000fe200080f140e */
[----:B------:R-:W-:Y:S01]  /*1280*/  IMAD.U32 R3, RZ, RZ, UR9 ;  /* 0x00000009ff037e24 */ /* 0x000fe2000f8e00ff */
[----:B------:R-:W-:Y:S01]  /*1290*/  ULDC.64 UR8, c[0x0][0x418] ;  /* 0x0001060000087ab9 */ /* 0x000fe20000000a00 */
[----:B-1----:R-:W-:Y:S01]  /*12a0*/  IMAD.U32 R4, RZ, RZ, UR10 ;  /* 0x0000000aff047e24 */ /* 0x002fe2000f8e00ff */
[----:B------:R-:W-:Y:S02]  /*12b0*/  ULOP3.LUT UR5, UR6, 0xffff, URZ, 0xc0, !UPT ;  /* 0x0000ffff06057892 */ /* 0x000fe4000f8ec03f */
[----:B---3--:R-:W-:Y:S01]  /*12c0*/  IMAD.U32 R5, RZ, RZ, UR11 ;  /* 0x0000000bff057e24 */ /* 0x008fe2000f8e00ff */
[----:B------:R-:W2:Y:S01]  /*12d0*/  @P0 LDG.E R2, desc[UR12][R2.64] ;  /* 0x0000000c02020981 */ /* 0x000ea2000c1e1900 */
[----:B------:R-:W-:-:S03]  /*12e0*/  ULDC UR4, c[0x0][0x424] ;  /* 0x0001090000047ab9 */ /* 0x000fc60000000800 */
[----:B------:R-:W3:Y:S01]  /*12f0*/  @P1 LDG.E R4, desc[UR12][R4.64] ;  /* 0x0000000c04041981 */ /* 0x000ee2000c1e1900 */
[----:B------:R-:W-:Y:S01]  /*1300*/  UISETP.NE.U32.AND UP0, UPT, UR8, URZ, UPT ;  /* 0x0000003f0800728c */ /* 0x000fe2000bf05070 */
[----:B------:R-:W-:Y:S01]  /*1310*/  IMAD.U32 R228, RZ, RZ, UR5 ;  /* 0x00000005ffe47e24 */ /* 0x000fe2000f8e00ff */
[----:B------:R-:W-:Y:S01]  /*1320*/  ULDC UR5, c[0x0][0x2f0] ;  /* 0x0000bc0000057ab9 */ /* 0x000fe20000000800 */
[----:B------:R-:W-:Y:S01]  /*1330*/  UMOV UR50, URZ ;  /* 0x0000003f00327c82 */ /* 0x000fe20008000000 */
[----:B------:R-:W-:Y:S02]  /*1340*/  UISETP.NE.AND.EX UP0, UPT, UR9, URZ, UPT, UP0 ;  /* 0x0000003f0900728c */ /* 0x000fe4000bf05300 */
[----:B------:R-:W-:Y:S02]  /*1350*/  ULOP3.LUT UR7, UR6, 0xff0000, URZ, 0xc0, !UPT ;  /* 0x00ff000006077892 */ /* 0x000fe4000f8ec03f */
[----:B------:R-:W-:Y:S02]  /*1360*/  USEL UR4, UR4, 0x1, UP0 ;  /* 0x0000000104047887 */ /* 0x000fe40008000000 */
[----:B------:R-:W-:-:S02]  /*1370*/  ULOP3.LUT UR6, UR6, 0xff000000, URZ, 0xc0, !UPT ;  /* 0xff00000006067892 */ /* 0x000fc4000f8ec03f */
[----:B------:R-:W-:Y:S01]  /*1380*/  UIMAD UR4, UR4, UR5, URZ ;  /* 0x00000005040472a4 */ /* 0x000fe2000f8e023f */
[----:B--2---:R-:W-:-:S06]  /*1390*/  @P0 R2UR UR50, R2 ;  /* 0x00000000023202ca */ /* 0x004fcc00000e0000 */
[----:B---3--:R-:W-:Y:S01]  /*13a0*/  @P1 R2UR UR4, R4 ;  /* 0x00000000040412ca */ /* 0x008fe200000e0000 */
[----:B-----5:R-:W-:-:S14]  /*13b0*/  @P1 BRA `(.L_x_3389) ;  /* 0x00000000003c1947 */ /* 0x020fdc0003800000 */
        /* <DEDUP_REMOVED lines=15> */
.L_x_3389:
[----:B------:R-:W-:Y:S02]  /*14b0*/  UIADD3 UR50, -UR50, UR4, URZ ;  /* 0x0000000432327290 */ /* 0x000fe4000fffe13f */
[----:B------:R-:W-:Y:S02]  /*14c0*/  USHF.R.U32.HI UR6, URZ, 0x8, UR6 ;  /* 0x000000083f067899 */ /* 0x000fe40008011606 */
[----:B------:R-:W-:Y:S02]  /*14d0*/  UISETP.GE.AND UP0, UPT, UR50, 0x1, UPT ;  /* 0x000000013200788c */ /* 0x000fe4000bf06270 */
[----:B------:R-:W-:Y:S02]  /*14e0*/  UIADD3 UR5, UR50, 0x6f, URZ ;  /* 0x0000006f32057890 */ /* 0x000fe4000fffe03f */
[----:B------:R-:W-:Y:S02]  /*14f0*/  ULEA.HI UR7, UR7, UR6, URZ, 0x10 ;  /* 0x0000000607077291 */ /* 0x000fe4000f8f803f */
[----:B------:R-:W-:Y:S01]  /*1500*/  PLOP3.LUT P0, PT, PT, PT, UP0, 0x80, 0x0 ;  /* 0x000000000000781c */ /* 0x000fe20003f0f008 */
[----:B------:R-:W-:Y:S01]  /*1510*/  UMOV UR4, URZ ;  /* 0x0000003f00047c82 */ /* 0x000fe20008000000 */
[----:B------:R-:W-:-:S02]  /*1520*/  ULOP3.LUT UR8, UR7, 0xff, URZ, 0xc0, !UPT ;  /* 0x000000ff07087892 */ /* 0x000fc4000f8ec03f */
[----:B------:R-:W-:Y:S02]  /*1530*/  UIMAD.WIDE UR4, UR5, -0x6db6db6d, UR4 ;  /* 0x92492493050478a5 */ /* 0x000fe4000f8e0204 */
[----:B------:R-:W-:Y:S02]  /*1540*/  USHF.R.U32.HI UR7, URZ, 0x10, UR7 ;  /* 0x000000103f077899 */ /* 0x000fe40008011607 */
[----:B------:R-:W-:Y:S01]  /*1550*/  USHF.R.U32.HI UR6, URZ, 0x1f, UR5 ;  /* 0x0000001f3f067899 */ /* 0x000fe20008011605 */
[----:B------:R-:W-:Y:S02]  /*1560*/  IMAD.U32 R23, RZ, RZ, UR8 ;  /* 0x00000008ff177e24 */ /* 0x000fe4000f8e00ff */
        /* <DEDUP_REMOVED lines=41> */
.L_x_3390:
        /* <DEDUP_REMOVED lines=21> */
[----:B------:R-:W-:Y:S02]  /*1950*/  CS2R R92, SRZ ;  /* 0x00000000005c7805 */ /* 0x000fe4000001ff00 */
[----:B------:R-:W-:-:S02]  /*1960*/  CS2R R124, SRZ ;  /* 0x00000000007c7805 */ /* 0x000fc4000001ff00 */
[----:B------:R-:W-:Y:S01]  /*1970*/  R2UR UR51, R0 ;  /* 0x00000000003372ca */ /* 0x000fe200000e0000 */
[----:B------:R-:W-:Y:S01]  /*1980*/  IMAD.MOV.U32 R0, RZ, RZ, RZ ;  /* 0x000000ffff007224 */ /* 0x000fe200078e00ff */
        /* <DEDUP_REMOVED lines=46> */
[----:B------:R-:W-:-:S05]  /*1c70*/  SHF.R.S32.HI R5, RZ, 0x7, R5 ;  /* 0x00000007ff057819 */ /* 0x000fca0000011405 */
        /* <DEDUP_REMOVED lines=25> */
.L_x_3392:
[----:B------:R-:W2:Y:S01]  /*1e10*/  LDL R2, [R1+0x60] ;  /* 0x0000600001027983 */ /* 0x000ea20000100800 */
[----:B------:R-:W0:Y:S01]  /*1e20*/  S2UR UR5, SR_CgaCtaId ;  /* 0x00000000000579c3 */ /* 0x000e220000008800 */
[----:B------:R-:W-:Y:S01]  /*1e30*/  LEA.HI R0, R232, R232, RZ, 0x1 ;  /* 0x000000e8e8007211 */ /* 0x000fe200078f08ff */
[----:B------:R-:W-:Y:S01]  /*1e40*/  UMOV UR4, 0x400 ;  /* 0x0000040000047882 */ /* 0x000fe20000000000 */
[----:B------:R-:W-:Y:S02]  /*1e50*/  BSSY B0, `(.L_x_3393) ;  /* 0x000000b000007945 */ /* 0x000fe40003800000 */
[----:B------:R-:W-:-:S05]  /*1e60*/  LOP3.LUT R3, R0, 0xfffffffe, RZ, 0xc0, !PT ;  /* 0xfffffffe00037812 */ /* 0x000fca00078ec0ff */
[----:B------:R-:W-:-:S05]  /*1e70*/  IMAD.IADD R3, R232, 0x1, -R3 ;  /* 0x00000001e8037824 */ /* 0x000fca00078e0a03 */
[----:B------:R-:W-:Y:S01]  /*1e80*/  SHF.L.U32 R3, R3, 0x1f, RZ ;  /* 0x0000001f03037819 */ /* 0x000fe200000006ff */
[----:B0-----:R-:W-:-:S06]  /*1e90*/  ULEA UR4, UR5, UR4, 0x18 ;  /* 0x0000000405047291 */ /* 0x001fcc000f8ec03f */
[----:B------:R-:W-:-:S04]  /*1ea0*/  IMAD.U32 R4, RZ, RZ, UR4 ;  /* 0x00000004ff047e24 */ /* 0x000fc8000f8e00ff */
[----:B------:R-:W0:Y:S01]  /*1eb0*/  SYNCS.PHASECHK.TRANS64.TRYWAIT P1, [R4+URZ+0x36800], R3 ;  /* 0x03680003040075a7 */ /* 0x000e22000802017f */
[----:B--2---:R-:W-:-:S13]  /*1ec0*/  R2UR UR6, R2 ;  /* 0x00000000020672ca */ /* 0x004fda00000e0000 */
[----:B------:R-:W-:-:S05]  /*1ed0*/  IMAD.U32 R0, RZ, RZ, UR6 ;  /* 0x00000006ff007e24 */ /* 0x000fca000f8e00ff */
[----:B------:R-:W-:Y:S01]  /*1ee0*/  ISETP.NE.AND P0, PT, R0, 0x3, PT ;  /* 0x000000030000780c */ /* 0x000fe20003f05270 */
[----:B0-----:R-:W-:-:S12]  /*1ef0*/  @!P1 BRA `(.L_x_3394) ;  /* 0x0000013c00c49947 */ /* 0x001fd80003800000 */
.L_x_3562:
[----:B------:R-:W-:Y:S05]  /*1f00*/  BSYNC B0 ;  /* 0x0000000000007941 */ /* 0x000fea0003800000 */
.L_x_3393:
[----:B------:R-:W-:Y:S05]  /*1f10*/  @!P0 BRA `(.L_x_3395) ;  /* 0x0000000000048947 */ /* 0x000fea0003800000 */
[----:B------:R-:W-:Y:S01]  /*1f20*/  BPT.TRAP 0x1 ;  /* 0x000000040000795c */ /* 0x000fe20000300000 */
.L_x_3395:
[----:B------:R-:W-:Y:S01]  /*1f30*/  IMAD R0, R16, 0x8, R4 ;  /* 0x0000000810007824 */ /* 0x000fe200078e0204 */
[----:B0-----:R-:W-:-:S04]  /*1f40*/  SHF.L.U32 R3, R17, 0x1f, RZ ;  /* 0x0000001f11037819 */ /* 0x001fc800000006ff */
[----:B------:R0:W1:Y:S01]  /*1f50*/  SYNCS.PHASECHK.TRANS64.TRYWAIT P2, [R0+URZ+0x36830], R3 ;  /* 0x03683003000075a7 */ /* 0x000062000804017f */
[----:B------:R-:W-:Y:S05]  /*1f60*/  @!P0 BRA `(.L_x_3396) ;  /* 0x0000000000048947 */ /* 0x000fea0003800000 */
[----:B------:R-:W-:Y:S01]  /*1f70*/  BPT.TRAP 0x1 ;  /* 0x000000040000795c */ /* 0x000fe20000300000 */
.L_x_3396:
[----:B------:R-:W2:Y:S01]  /*1f80*/  S2R R2, SR_TID.X ;  /* 0x0000000000027919 */ /* 0x000ea20000002100 */
[----:B------:R-:W-:Y:S01]  /*1f90*/  IMAD.MOV.U32 R119, RZ, RZ, RZ ;  /* 0x000000ffff777224 */ /* 0x000fe200078e00ff */
[----:B--2---:R-:W-:Y:S01]  /*1fa0*/  LOP3.LUT P1, RZ, R2, 0x7f, RZ, 0xc0, !PT ;  /* 0x0000007f02ff7812 */ /* 0x004fe2000782c0ff */
[----:B-1----:R-:W-:-:S12]  /*1fb0*/  @P2 BRA `(.L_x_3397) ;  /* 0x0000000000082947 */ /* 0x002fd80003800000 */
[----:B------:R-:W1:Y:S02]  /*1fc0*/  SYNCS.PHASECHK.TRANS64.TRYWAIT P2, [R0+URZ+0x36830], R3 ;  /* 0x03683003000075a7 */ /* 0x000e64000804017f */
[----:B-1----:R-:W-:Y:S05]  /*1fd0*/  @!P2 BRA `(.L_x_3398) ;  /* 0x0000013c00a0a947 */ /* 0x002fea0003800000 */
.L_x_3397:
        /* <DEDUP_REMOVED lines=8> */
[----:B------:R-:W-:Y:S01]  /*2060*/  UMOV UR9, UR53 ;  /* 0x0000003500097c82 */ /* 0x000fe20008000000 */
[----:B------:R-:W-:Y:S01]  /*2070*/  UMOV UR52, UR49 ;  /* 0x0000003100347c82 */ /* 0x000fe20008000000 */
[----:B------:R-:W-:Y:S01]  /*2080*/  UMOV UR11, 0x40000040 ;  /* 0x40000040000b7882 */ /* 0x000fe20000000000 */
[----:B------:R-:W-:Y:S01]  /*2090*/  UMOV UR8, UR52 ;  /* 0x0000003400087c82 */ /* 0x000fe20008000000 */
[----:B------:R-:W-:Y:S01]  /*20a0*/  UMOV UR12, UR52 ;  /* 0x00000034000c7c82 */ /* 0x000fe20008000000 */
[----:B------:R-:W-:Y:S01]  /*20b0*/  UMOV UR13, UR53 ;  /* 0x00000035000d7c82 */ /* 0x000fe20008000000 */
[----:B------:R-:W-:Y:S01]  /*20c0*/  UIADD3 UR4, UR4, 0x21400, URZ ;  /* 0x0002140004047890 */ /* 0x000fe2000fffe03f */
[----:B------:R-:W-:Y:S01]  /*20d0*/  MOV R2, UR53 ;  /* 0x0000003500027c02 */ /* 0x000fe20008000f00 */
[----:B------:R-:W-:Y:S01]  /*20e0*/  UMOV UR15, 0x40000040 ;  /* 0x40000040000f7882 */ /* 0x000fe20000000000 */
[----:B------:R-:W-:Y:S01]  /*20f0*/  UMOV UR16, UR52 ;  /* 0x0000003400107c82 */ /* 0x000fe20008000000 */
[----:B------:R-:W-:Y:S01]  /*2100*/  USHF.R.U32.HI UR4, URZ, 0x4, UR4 ;  /* 0x000000043f047899 */ /* 0x000fe20008011604 */
[----:B01----:R-:W-:Y:S01]  /*2110*/  MOV R3, UR52 ;  /* 0x0000003400037c02 */ /* 0x003fe20008000f00 */
[----:B------:R-:W-:Y:S01]  /*2120*/  UMOV UR17, UR53 ;  /* 0x0000003500117c82 */ /* 0x000fe20008000000 */
[----:B------:R-:W-:Y:S01]  /*2130*/  UMOV UR19, 0x40000040 ;  /* 0x4000004000137882 */ /* 0x000fe20000000000 */
[----:B------:R-:W-:Y:S01]  /*2140*/  ULOP3.LUT UR4, UR4, 0x3fff, URZ, 0xc0, !UPT ;  /* 0x00003fff04047892 */ /* 0x000fe2000f8ec03f */
[----:B------:R-:W-:Y:S01]  /*2150*/  IMAD.U32 R5, RZ, RZ, UR51 ;  /* 0x00000033ff057e24 */ /* 0x000fe2000f8e00ff */
[----:B------:R-:W-:Y:S01]  /*2160*/  UIADD3 UR20, UR49, 0x2, URZ ;  /* 0x0000000231147890 */ /* 0x000fe2000fffe03f */
[----:B------:R-:W-:Y:S01]  /*2170*/  P2R R15, PR, RZ, 0x2 ;  /* 0x00000002ff0f7803 */ /* 0x000fe20000000000 */
[----:B------:R-:W-:Y:S01]  /*2180*/  ULOP3.LUT UR5, UR4, 0x10000, URZ, 0xfc, !UPT ;  /* 0x0001000004057892 */ /* 0x000fe2000f8efc3f */
[----:B------:R-:W-:Y:S01]  /*2190*/  P2R R21, PR, RZ, 0x1 ;  /* 0x00000001ff157803 */ /* 0x000fe20000000000 */
[----:B------:R-:W-:Y:S01]  /*21a0*/  UMOV UR23, 0x40000040 ;  /* 0x4000004000177882 */ /* 0x000fe20000000000 */
[----:B------:R-:W-:Y:S01]  /*21b0*/  UMOV UR4, UR52 ;  /* 0x0000003400047c82 */ /* 0x000fe20008000000 */
[----:B------:R-:W-:Y:S01]  /*21c0*/  UIMAD UR48, UR48, 0xa80, UR5 ;  /* 0x00000a80303078a4 */ /* 0x000fe2000f8e0205 */
[--C-:B------:R-:W-:Y:S01]  /*21d0*/  IMAD.MOV.U32 R118, RZ, RZ, R119.reuse ;  /* 0x000000ffff767224 */ /* 0x100fe200078e0077 */
[----:B------:R-:W-:Y:S01]  /*21e0*/  UMOV UR27, 0x40000040 ;  /* 0x40000040001b7882 */ /* 0x000fe20000000000 */
[----:B------:R-:W-:Y:S01]  /*21f0*/  IMAD.U32 R8, RZ, RZ, UR5 ;  /* 0x00000005ff087e24 */ /* 0x000fe2000f8e00ff */
[----:B------:R-:W-:Y:S01]  /*2200*/  UIADD3 UR6, UR48, 0x80, URZ ;  /* 0x0000008030067890 */ /* 0x000fe2000fffe03f */
[--C-:B------:R-:W-:Y:S01]  /*2210*/  IMAD.MOV.U32 R117, RZ, RZ, R119.reuse ;  /* 0x000000ffff757224 */ /* 0x100fe200078e0077 */
[----:B------:R-:W-:Y:S01]  /*2220*/  UMOV UR5, UR53 ;  /* 0x0000003500057c82 */ /* 0x000fe20008000000 */
[----:B------:R-:W-:Y:S01]  /*2230*/  UMOV UR54, UR48 ;  /* 0x0000003000367c82 */ /* 0x000fe20008000000 */
[----:B------:R-:W-:Y:S01]  /*2240*/  UIADD3 UR10, UR48, 0x180, URZ ;  /* 0x00000180300a7890 */ /* 0x000fe2000fffe03f */
[----:B------:R-:W-:Y:S01]  /*2250*/  HGMMA.64x16x16.F32 R72, gdesc[UR52], RZ, !UPT, gsb0 ;  /* 0x00200000344879f0 */ /* 0x000fe2000c0008ff */
[----:B------:R-:W-:Y:S01]  /*2260*/  UIADD3 UR14, UR48, 0x200, URZ ;  /* 0x00000200300e7890 */ /* 0x000fe2000fffe03f */
[--C-:B------:R-:W-:Y:S01]  /*2270*/  IMAD.MOV.U32 R116, RZ, RZ, R119.reuse ;  /* 0x000000ffff747224 */ /* 0x100fe200078e0077 */
        /* <DEDUP_REMOVED lines=8> */
[----:B------:R-:W-:Y:S01]  /*2300*/  UMOV UR31, 0x40000040 ;  /* 0x40000040001f7882 */ /* 0x000fe20000000000 */
        /* <DEDUP_REMOVED lines=28> */
[--C-:B------:R-:W-:Y:S01]  /*24d0*/  IMAD.MOV.U32 R95, RZ, RZ, R119.reuse ;  /* 0x000000ffff5f7224 */ /* 0x100fe200078e0077 */
[----:B------:R-:W-:Y:S02]  /*24e0*/  WARPGROUP.DEPBAR.LE gsb0, 0x0 ;  /* 0x00008000000079c5 */ /* 0x000fe40000010000 */
[----:B------:R-:W-:Y:S01]  /*24f0*/  WARPGROUP.ARRIVE ;  /* 0x00000000000079c5 */ /* 0x000fe20000000000 */
[----:B------:R-:W-:-:S02]  /*2500*/  IMAD.MOV.U32 R94, RZ, RZ, R119 ;  /* 0x000000ffff5e7224 */ /* 0x000fc400078e0077 */
[--C-:B------:R-:W-:Y:S02]  /*2510*/  IMAD.MOV.U32 R93, RZ, RZ, R119.reuse ;  /* 0x000000ffff5d7224 */ /* 0x100fe400078e0077 */
        /* <DEDUP_REMOVED lines=27> */
[----:B------:R-:W-:Y:S02]  /*26d0*/  UIADD3 UR8, UR48, 0x2, URZ ;  /* 0x0000000230087890 */ /* 0x000fe4000fffe03f */
[----:B------:R-:W-:Y:S01]  /*26e0*/  UIADD3 UR10, UR48, 0x182, URZ ;  /* 0x00000182300a7890 */ /* 0x000fe2000fffe03f */
[----:B------:R-:W-:Y:S01]  /*26f0*/  UMOV UR11, 0x40000040 ;  /* 0x40000040000b7882 */ /* 0x000fe20000000000 */
[----:B------:R-:W-:Y:S02]  /*2700*/  WARPGROUP.DEPBAR.LE gsb0, 0x0 ;  /* 0x00008000000079c5 */ /* 0x000fe40000010000 */
[----:B------:R-:W-:-:S06]  /*2710*/  WARPGROUP.ARRIVE ;  /* 0x00000000000079c5 */ /* 0x000fcc0000000000 */
[----:B------:R-:W-:Y:S01]  /*2720*/  HGMMA.64x16x16.F32 R40, gdesc[UR12], RZ, !UPT, gsb0 ;  /* 0x002000000c2879f0 */ /* 0x000fe2000c0008ff */
        /* <DEDUP_REMOVED lines=10> */
[----:B------:R-:W-:Y:S01]  /*27d0*/  UMOV UR4, UR20 ;  /* 0x0000001400047c82 */ /* 0x000fe20008000000 */
[----:B------:R-:W-:Y:S01]  /*27e0*/  UMOV UR5, 0x40000040 ;  /* 0x4000004000057882 */ /* 0x000fe20000000000 */
[----:B------:R-:W-:Y:S01]  /*27f0*/  UMOV UR6, UR8 ;  /* 0x0000000800067c82 */ /* 0x000fe20008000000 */
[----:B------:R-:W-:Y:S01]  /*2800*/  UMOV UR7, 0x40000040 ;  /* 0x4000004000077882 */ /* 0x000fe20000000000 */
[----:B------:R-:W-:Y:S01]  /*2810*/  UMOV UR8, UR4 ;  /* 0x0000000400087c82 */ /* 0x000fe20008000000 */
[----:B------:R-:W-:Y:S01]  /*2820*/  UMOV UR9, UR5 ;  /* 0x0000000500097c82 */ /* 0x000fe20008000000 */
[----:B------:R-:W-:Y:S01]  /*2830*/  UMOV UR12, UR4 ;  /* 0x00000004000c7c82 */ /* 0x000fe20008000000 */
[----:B------:R-:W-:Y:S01]  /*2840*/  UMOV UR13, UR5 ;  /* 0x00000005000d7c82 */ /* 0x000fe20008000000 */
[----:B------:R-:W-:Y:S01]  /*2850*/  UMOV UR16, UR4 ;  /* 0x0000000400107c82 */ /* 0x000fe20008000000 */
[----:B------:R-:W-:Y:S01]  /*2860*/  UMOV UR17, UR5 ;  /* 0x0000000500117c82 */ /* 0x000fe20008000000 */
        /* <DEDUP_REMOVED lines=21> */
[----:B------:R-:W-:Y:S01]  /*29c0*/  UMOV UR9, 0x40000040 ;  /* 0x4000004000097882 */ /* 0x000fe20000000000 */
[----:B------:R-:W-:Y:S01]  /*29d0*/  UMOV UR11, 0x40000040 ;  /* 0x40000040000b7882 */ /* 0x000fe20000000000 */
[----:B------:R-:W-:Y:S01]  /*29e0*/  UMOV UR20, UR8 ;  /* 0x0000000800147c82 */ /* 0x000fe20008000000 */
        /* <DEDUP_REMOVED lines=19> */
[----:B------:R-:W-:-:S07]  /*2b20*/  UIADD3 UR7, UR48, 0x804, URZ ;  /* 0x0000080430077890 */ /* 0x000fce000fffe03f */
[----:B------:R-:W-:Y:S01]  /*2b30*/  UMOV UR54, UR7 ;  /* 0x0000000700367c82 */ /* 0x000fe20008000000 */
[----:B------:R-:W-:-:S13]  /*2b40*/  R2UR UR7, R18 ;  /* 0x00000000120772ca */ /* 0x000fda00000e0000 */
        /* <DEDUP_REMOVED lines=85> */
[----:B------:R-:W-:Y:S02]  /*30a0*/  ULDC UR14, c[0x0][0x988] ;  /* 0x00026200000e7ab9 */ /* 0x000fe40000000800 */
        /* <DEDUP_REMOVED lines=265> */
[----:B------:R-:W-:Y:S01]  /*4140*/  R2UR UR52, R3 ;  /* 0x00000000033472ca */ /* 0x000fe200000e0000 */
[----:B------:R-:W-:Y:S01]  /*4150*/  IMAD.U32 R3, RZ, RZ, UR50 ;  /* 0x00000032ff037e24 */ /* 0x000fe2000f8e00ff */
[----:B------:R-:W-:-:S04]  /*4160*/  R2UR UR53, R2 ;  /* 0x00000000023572ca */ /* 0x000fc800000e0000 */
[----:B------:R-:W-:-:S05]  /*4170*/  IADD3 R2, R3, 0x70, -R204 ;  /* 0x0000007003027810 */ /* 0x000fca0007ffe8cc */
[----:B------:R-:W-:-:S05]  /*4180*/  IMAD R2, R5, -0x70, R2 ;  /* 0xffffff9005027824 */ /* 0x000fca00078e0202 */
[C---:B------:R-:W-:Y:S02]  /*4190*/  ISETP.GT.AND P2, PT, R2.reuse, RZ, PT ;  /* 0x000000ff0200720c */ /* 0x040fe40003f44270 */
[C---:B------:R-:W-:Y:S02]  /*41a0*/  ISETP.GT.AND P3, PT, R2.reuse, 0x1, PT ;  /* 0x000000010200780c */ /* 0x040fe40003f64270 */
[C---:B------:R-:W-:Y:S02]  /*41b0*/  ISETP.GT.AND P4, PT, R2.reuse, 0x8, PT ;  /* 0x000000080200780c */ /* 0x040fe40003f84270 */
[C---:B------:R-:W-:Y:S02]  /*41c0*/  ISETP.GT.AND P5, PT, R2.reuse, 0x9, PT ;  /* 0x000000090200780c */ /* 0x040fe40003fa4270 */
[C---:B------:R-:W-:Y:S02]  /*41d0*/  ISETP.GT.AND P6, PT, R2.reuse, 0x21, PT ;  /* 0x000000210200780c */ /* 0x040fe40003fc4270 */
[----:B------:R-:W-:-:S02]  /*41e0*/  ISETP.GT.AND P1, PT, R2, 0x49, PT ;  /* 0x000000490200780c */ /* 0x000fc40003f24270 */
[----:B------:R-:W-:Y:S01]  /*41f0*/  ISETP.GT.AND P0, PT, R2, 0x50, PT ;  /* 0x000000500200780c */ /* 0x000fe20003f04270 */
        /* <DEDUP_REMOVED lines=12> */
[----:B------:R-:W-:Y:S01]  /*42c0*/  UIADD3 UR6, UR48, 0x986, URZ ;  /* 0x0000098630067890 */ /* 0x000fe2000fffe03f */
[----:B------:R-:W-:Y:S02]  /*42d0*/  WARPGROUP.DEPBAR.LE gsb0, 0x0 ;  /* 0x00008000000079c5 */ /* 0x000fe40000010000 */
[----:B------:R-:W-:-:S06]  /*42e0*/  WARPGROUP.ARRIVE ;  /* 0x00000000000079c5 */ /* 0x000fcc0000000000 */
[----:B------:R-:W-:Y:S03]  /*42f0*/  HGMMA.64x16x16.F32 R32, gdesc[UR56], R32, gsb0 ;  /* 0x00200000382079f0 */ /* 0x000fe60008000820 */
        /* <DEDUP_REMOVED lines=9> */
[----:B------:R-:W-:Y:S01]  /*4390*/  WARPGROUP.ARRIVE ;  /* 0x00000000000079c5 */ /* 0x000fe20000000000 */
[----:B------:R-:W-:Y:S02]  /*43a0*/  FSEL R72, R72, -INF , P2 ;  /* 0xff80000048487808 */ /* 0x000fe40001000000 */
[----:B------:R-:W-:Y:S02]  /*43b0*/  FSEL R73, R73, -INF , P3 ;  /* 0xff80000049497808 */ /* 0x000fe40001800000 */
[----:B------:R-:W-:Y:S01]  /*43c0*/  FSEL R76, R76, -INF , P4 ;  /* 0xff8000004c4c7808 */ /* 0x000fe20002000000 */
[----:B------:R-:W-:Y:S01]  /*43d0*/  HGMMA.64x16x16.F32 R64, gdesc[UR44], R64, gsb0 ;  /* 0x002000002c4079f0 */ /* 0x000fe20008000840 */
[----:B------:R-:W-:Y:S01]  /*43e0*/  UIADD3 UR46, UR48, 0x806, URZ ;  /* 0x00000806302e7890 */ /* 0x000fe2000fffe03f */
[----:B------:R-:W-:Y:S01]  /*43f0*/  FMNMX.FTZ R3, R72, R73, !PT ;  /* 0x0000004948037209 */ /* 0x000fe20007810000 */
[----:B------:R-:W-:Y:S01]  /*4400*/  UMOV UR47, 0x40000040 ;  /* 0x40000040002f7882 */ /* 0x000fe20000000000 */
[----:B------:R-:W-:-:S02]  /*4410*/  FSEL R74, R74, -INF , P2 ;  /* 0xff8000004a4a7808 */ /* 0x000fc40001000000 */
[----:B------:R-:W-:Y:S02]  /*4420*/  FSEL R77, R77, -INF , P5 ;  /* 0xff8000004d4d7808 */ /* 0x000fe40002800000 */
[----:B------:R-:W-:Y:S02]  /*4430*/  ISETP.GT.AND P2, PT, R2, 0x10, PT ;  /* 0x000000100200780c */ /* 0x000fe40003f44270 */
[----:B------:R-:W-:Y:S02]  /*4440*/  FMNMX.FTZ R6, R76, R3, !PT ;  /* 0x000000034c067209 */ /* 0x000fe40007810000 */
[----:B------:R-:W-:Y:S02]  /*4450*/  FSEL R75, R75, -INF , P3 ;  /* 0xff8000004b4b7808 */ /* 0x000fe40001800000 */
[----:B------:R-:W-:Y:S02]  /*4460*/  ISETP.GT.AND P3, PT, R2, 0x11, PT ;  /* 0x000000110200780c */ /* 0x000fe40003f64270 */
[----:B------:R-:W-:-:S02]  /*4470*/  FMNMX.FTZ R3, R77, R6, !PT ;  /* 0x000000064d037209 */ /* 0x000fc40007810000 */
[----:B------:R-:W-:Y:S02]  /*4480*/  FSEL R78, R78, -INF , P4 ;  /* 0xff8000004e4e7808 */ /* 0x000fe40002000000 */
[C---:B------:R-:W-:Y:S02]  /*4490*/  ISETP.GT.AND P4, PT, R2.reuse, 0x18, PT ;  /* 0x000000180200780c */ /* 0x040fe40003f84270 */
[----:B------:R-:W-:Y:S02]  /*44a0*/  FSEL R79, R79, -INF , P5 ;  /* 0xff8000004f4f7808 */ /* 0x000fe40002800000 */
[----:B------:R-:W-:Y:S01]  /*44b0*/  ISETP.GT.AND P5, PT, R2, 0x19, PT ;  /* 0x000000190200780c */ /* 0x000fe20003fa4270 */
[----:B------:R-:W-:Y:S02]  /*44c0*/  WARPGROUP.DEPBAR.LE gsb0, 0x0 ;  /* 0x00008000000079c5 */ /* 0x000fe40000010000 */
[----:B------:R-:W-:Y:S01]  /*44d0*/  WARPGROUP.ARRIVE ;  /* 0x00000000000079c5 */ /* 0x000fe20000000000 */
[----:B------:R-:W-:-:S02]  /*44e0*/  FSEL R64, R64, -INF , P2 ;  /* 0xff80000040407808 */ /* 0x000fc40001000000 */
[----:B------:R-:W-:Y:S02]  /*44f0*/  FSEL R65, R65, -INF , P3 ;  /* 0xff80000041417808 */ /* 0x000fe40001800000 */
[----:B------:R-:W-:Y:S01]  /*4500*/  FMNMX.FTZ R6, R64, R3, !PT ;  /* 0x0000000340067209 */ /* 0x000fe20007810000 */
[----:B------:R-:W-:Y:S01]  /*4510*/  HGMMA.64x16x16.F32 R56, gdesc[UR44], R56, gsb0 ;  /* 0x002000002c3879f0 */ /* 0x000fe20008000838 */
[----:B------:R-:W-:Y:S01]  /*4520*/  UIADD3 UR46, UR48, 0x886, URZ ;  /* 0x00000886302e7890 */ /* 0x000fe2000fffe03f */
[----:B------:R-:W-:Y:S01]  /*4530*/  FSEL R68, R68, -INF , P4 ;  /* 0xff80000044447808 */ /* 0x000fe20002000000 */
[----:B------:R-:W-:Y:S01]  /*4540*/  UMOV UR47, 0x40000040 ;  /* 0x40000040002f7882 */ /* 0x000fe20000000000 */
[----:B------:R-:W-:Y:S02]  /*4550*/  FMNMX.FTZ R3, R65, R6, !PT ;  /* 0x0000000641037209 */ /* 0x000fe40007810000 */
[----:B------:R-:W-:Y:S02]  /*4560*/  FSEL R66, R66, -INF , P2 ;  /* 0xff80000042427808 */ /* 0x000fe40001000000 */
[----:B------:R-:W-:-:S02]  /*4570*/  FSEL R69, R69, -INF , P5 ;  /* 0xff80000045457808 */ /* 0x000fc40002800000 */
[----:B------:R-:W-:Y:S02]  /*4580*/  ISETP.GT.AND P2, PT, R2, 0x20, PT ;  /* 0x000000200200780c */ /* 0x000fe40003f44270 */
[----:B------:R-:W-:Y:S02]  /*4590*/  FMNMX.FTZ R6, R68, R3, !PT ;  /* 0x0000000344067209 */ /* 0x000fe40007810000 */
[----:B------:R-:W-:Y:S02]  /*45a0*/  FSEL R71, R71, -INF , P5 ;  /* 0xff80000047477808 */ /* 0x000fe40002800000 */
[----:B------:R-:W-:Y:S02]  /*45b0*/  FMNMX.FTZ R3, R69, R6, !PT ;  /* 0x0000000645037209 */ /* 0x000fe40007810000 */
[----:B------:R-:W-:Y:S02]  /*45c0*/  ISETP.GT.AND P5, PT, R2, 0x28, PT ;  /* 0x000000280200780c */ /* 0x000fe40003fa4270 */
[----:B------:R-:W-:-:S02]  /*45d0*/  FSEL R70, R70, -INF , P4 ;  /* 0xff80000046467808 */ /* 0x000fc40002000000 */
[C---:B------:R-:W-:Y:S02]  /*45e0*/  ISETP.GT.AND P4, PT, R2.reuse, 0x29, PT ;  /* 0x000000290200780c */ /* 0x040fe40003f84270 */
[----:B------:R-:W-:Y:S02]  /*45f0*/  FSEL R67, R67, -INF , P3 ;  /* 0xff80000043437808 */ /* 0x000fe40001800000 */
[----:B------:R-:W-:Y:S01]  /*4600*/  ISETP.GT.AND P3, PT, R2, 0x30, PT ;  /* 0x000000300200780c */ /* 0x000fe20003f64270 */
[----:B------:R-:W-:Y:S02]  /*4610*/  WARPGROUP.DEPBAR.LE gsb0, 0x0 ;  /* 0x00008000000079c5 */ /* 0x000fe40000010000 */
[----:B------:R-:W-:Y:S01]  /*4620*/  WARPGROUP.ARRIVE ;  /* 0x00000000000079c5 */ /* 0x000fe20000000000 */
[----:B------:R-:W-:Y:S02]  /*4630*/  FSEL R56, R56, -INF , P2 ;  /* 0xff80000038387808 */ /* 0x000fe40001000000 */
[----:B------:R-:W-:-:S02]  /*4640*/  FSEL R57, R57, -INF , P6 ;  /* 0xff80000039397808 */ /* 0x000fc40003000000 */
[----:B------:R-:W-:Y:S01]  /*4650*/  FMNMX.FTZ R6, R56, R3, !PT ;  /* 0x0000000338067209 */ /* 0x000fe20007810000 */
[----:B------:R-:W-:Y:S01]  /*4660*/  HGMMA.64x16x16.F32 R48, gdesc[UR44], R48, gsb0 ;  /* 0x002000002c3079f0 */ /* 0x000fe20008000830 */
[----:B------:R-:W-:Y:S01]  /*4670*/  UIADD3 UR46, UR48, 0x906, URZ ;  /* 0x00000906302e7890 */ /* 0x000fe2000fffe03f */
[----:B------:R-:W-:Y:S01]  /*4680*/  FSEL R60, R60, -INF , P5 ;  /* 0xff8000003c3c7808 */ /* 0x000fe20002800000 */
[----:B------:R-:W-:Y:S01]  /*4690*/  UMOV UR47, 0x40000040 ;  /* 0x40000040002f7882 */ /* 0x000fe20000000000 */
[----:B------:R-:W-:Y:S02]  /*46a0*/  FMNMX.FTZ R3, R57, R6, !PT ;  /* 0x0000000639037209 */ /* 0x000fe40007810000 */
[----:B------:R-:W-:Y:S02]  /*46b0*/  FSEL R61, R61, -INF , P4 ;  /* 0xff8000003d3d7808 */ /* 0x000fe40002000000 */
[----:B------:R-:W-:Y:S02]  /*46c0*/  FMNMX.FTZ R6, R60, R3, !PT ;  /* 0x000000033c067209 */ /* 0x000fe40007810000 */
[----:B------:R-:W-:-:S02]  /*46d0*/  FSEL R58, R58, -INF , P2 ;  /* 0xff8000003a3a7808 */ /* 0x000fc40001000000 */
[C---:B------:R-:W-:Y:S02]  /*46e0*/  ISETP.GT.AND P2, PT, R2.reuse, 0x31, PT ;  /* 0x000000310200780c */ /* 0x040fe40003f44270 */
[----:B------:R-:W-:Y:S02]  /*46f0*/  FMNMX.FTZ R3, R61, R6, !PT ;  /* 0x000000063d037209 */ /* 0x000fe40007810000 */
        /* <DEDUP_REMOVED lines=10> */
[----:B------:R-:W-:Y:S01]  /*47a0*/  FMNMX.FTZ R6, R48, R3, !PT ;  /* 0x0000000330067209 */ /* 0x000fe20007810000 */
[----:B------:R-:W-:Y:S01]  /*47b0*/  HGMMA.64x16x16.F32 R40, gdesc[UR44], R40, gsb0 ;  /* 0x002000002c2879f0 */ /* 0x000fe20008000828 */
[----:B------:R-:W-:Y:S01]  /*47c0*/  UMOV UR46, UR6 ;  /* 0x00000006002e7c82 */ /* 0x000fe20008000000 */
[----:B------:R-:W-:Y:S01]  /*47d0*/  UMOV UR47, 0x40000040 ;  /* 0x40000040002f7882 */ /* 0x000fe20000000000 */
        /* <DEDUP_REMOVED lines=8> */
[C---:B------:R-:W-:Y:S02]  /*4860*/  ISETP.GT.AND P2, PT, R2.reuse, 0x48, PT ;  /* 0x000000480200780c */ /* 0x040fe40003f44270 */
[----:B------:R-:W-:Y:S02]  /*4870*/  FSEL R55, R55, -INF , P5 ;  /* 0xff80000037377808 */ /* 0x000fe40002800000 */
[----:B------:R-:W-:Y:S02]  /*4880*/  ISETP.GT.AND P5, PT, R2, 0x68, PT ;  /* 0x000000680200780c */ /* 0x000fe40003fa4270 */
[----:B------:R-:W-:Y:S02]  /*4890*/  FSEL R54, R54, -INF , P6 ;  /* 0xff80000036367808 */ /* 0x000fe40003000000 */
[----:B------:R-:W-:Y:S01]  /*48a0*/  ISETP.GT.AND P6, PT, R2, 0x69, PT ;  /* 0x000000690200780c */ /* 0x000fe20003fc4270 */
        /* <DEDUP_REMOVED lines=8> */
[----:B------:R-:W-:Y:S01]  /*4930*/  UMOV UR47, 0x40000040 ;  /* 0x40000040002f7882 */ /* 0x000fe20000000000 */
[----:B------:R-:W-:-:S02]  /*4940*/  FMNMX.FTZ R3, R41, R6, !PT ;  /* 0x0000000629037209 */ /* 0x000fc40007810000 */
[----:B------:R-:W-:Y:S02]  /*4950*/  FSEL R45, R45, -INF , P1 ;  /* 0xff8000002d2d7808 */ /* 0x000fe40000800000 */
[----:B------:R-:W-:Y:S02]  /*4960*/  FMNMX.FTZ R6, R44, R3, !PT ;  /* 0x000000032c067209 */ /* 0x000fe40007810000 */
[----:B------:R-:W-:Y:S02]  /*4970*/  ISETP.GT.AND P1, PT, R2, 0x51, PT ;  /* 0x000000510200780c */ /* 0x000fe40003f24270 */
[----:B------:R-:W-:Y:S02]  /*4980*/  FMNMX.FTZ R3, R45, R6, !PT ;  /* 0x000000062d037209 */ /* 0x000fe40007810000 */
[----:B------:R-:W-:Y:S02]  /*4990*/  FSEL R46, R46, -INF , P2 ;  /* 0xff8000002e2e7808 */ /* 0x000fe40001000000 */
[----:B------:R-:W-:-:S02]  /*49a0*/  ISETP.GT.AND P2, PT, R2, 0x59, PT ;  /* 0x000000590200780c */ /* 0x000fc40003f44270 */
[----:B------:R-:W-:Y:S02]  /*49b0*/  FSEL R43, R43, -INF , P3 ;  /* 0xff8000002b2b7808 */ /* 0x000fe40001800000 */
[----:B------:R-:W-:Y:S02]  /*49c0*/  ISETP.GT.AND P3, PT, R2, 0x60, PT ;  /* 0x000000600200780c */ /* 0x000fe40003f64270 */
[----:B------:R-:W-:Y:S02]  /*49d0*/  FSEL R42, R42, -INF , P4 ;  /* 0xff8000002a2a7808 */ /* 0x000fe40002000000 */
[----:B------:R-:W-:Y:S02]  /*49e0*/  ISETP.GT.AND P4, PT, R2, 0x61, PT ;  /* 0x000000610200780c */ /* 0x000fe40003f84270 */
[----:B------:R-:W-:Y:S02]  /*49f0*/  P2R R9, PR, RZ, 0x4 ;  /* 0x00000004ff097803 */ /* 0x000fe40000000000 */
[----:B------:R-:W-:Y:S01]  /*4a00*/  P2R R13, PR, RZ, 0x2 ;  /* 0x00000002ff0d7803 */ /* 0x000fe20000000000 */
[----:B------:R-:W-:-:S02]  /*4a10*/  WARPGROUP.DEPBAR.LE gsb0, 0x0 ;  /* 0x00008000000079c5 */ /* 0x000fc40000010000 */
[----:B------:R-:W-:Y:S01]  /*4a20*/  WARPGROUP.ARRIVE ;  /* 0x00000000000079c5 */ /* 0x000fe20000000000 */
[----:B------:R-:W-:Y:S02]  /*4a30*/  FSEL R32, R32, -INF , P0 ;  /* 0xff80000020207808 */ /* 0x000fe40000000000 */
[----:B------:R-:W-:Y:S02]  /*4a40*/  ISETP.GT.AND P0, PT, R2, 0x58, PT ;  /* 0x000000580200780c */ /* 0x000fe40003f04270 */
[----:B------:R-:W-:Y:S01]  /*4a50*/  FSEL R10, R33, -INF , P1 ;  /* 0xff800000210a7808 */ /* 0x000fe20000800000 */
[----:B------:R-:W-:Y:S01]  /*4a60*/  HGMMA.64x16x16.F32 R24, gdesc[UR44], R24, gsb0 ;  /* 0x002000002c1879f0 */ /* 0x000fe20008000818 */
[----:B------:R-:W-:Y:S02]  /*4a70*/  FMNMX.FTZ R3, R32, R3, !PT ;  /* 0x0000000320037209 */ /* 0x000fe40007810000 */
[----:B------:R-:W-:Y:S02]  /*4a80*/  FSEL R36, R36, -INF , P0 ;  /* 0xff80000024247808 */ /* 0x000fe40000000000 */
[----:B------:R-:W-:-:S02]  /*4a90*/  FMNMX.FTZ R3, R10, R3, !PT ;  /* 0x000000030a037209 */ /* 0x000fc40007810000 */
[----:B------:R-:W-:Y:S02]  /*4aa0*/  FSEL R12, R37, -INF , P2 ;  /* 0xff800000250c7808 */ /* 0x000fe40001000000 */
[----:B------:R-:W-:Y:S02]  /*4ab0*/  FMNMX.FTZ R3, R36, R3, !PT ;  /* 0x0000000324037209 */ /* 0x000fe40007810000 */
[----:B------:R-:W-:Y:S02]  /*4ac0*/  P2R R11, PR, RZ, 0x1 ;  /* 0x00000001ff0b7803 */ /* 0x000fe40000000000 */
[----:B------:R-:W-:Y:S02]  /*4ad0*/  FMNMX.FTZ R3, R12, R3, !PT ;  /* 0x000000030c037209 */ /* 0x000fe40007810000 */
[C---:B------:R-:W-:Y:S02]  /*4ae0*/  ISETP.GT.AND P0, PT, R2.reuse, 0x49, PT ;  /* 0x000000490200780c */ /* 0x040fe40003f04270 */
[----:B------:R-:W-:-:S02]  /*4af0*/  ISETP.GT.AND P1, PT, R2, 0x50, PT ;  /* 0x000000500200780c */ /* 0x000fc40003f24270 */
[----:B------:R-:W-:Y:S02]  /*4b00*/  FSEL R47, R47, -INF , P0 ;  /* 0xff8000002f2f7808 */ /* 0x000fe40000000000 */
[----:B------:R-:W-:Y:S02]  /*4b10*/  ISETP.NE.AND P0, PT, R11, RZ, PT ;  /* 0x000000ff0b00720c */ /* 0x000fe40003f05270 */
[----:B------:R-:W-:Y:S02]  /*4b20*/  FSEL R34, R34, -INF , P1 ;  /* 0xff80000022227808 */ /* 0x000fe40000800000 */
[----:B------:R-:W-:Y:S02]  /*4b30*/  ISETP.NE.AND P1, PT, R13, RZ, PT ;  /* 0x000000ff0d00720c */ /* 0x000fe40003f25270 */
[----:B------:R-:W-:Y:S02]  /*4b40*/  FSEL R38, R38, -INF , P0 ;  /* 0xff80000026267808 */ /* 0x000fe40000000000 */
[----:B------:R-:W-:-:S02]  /*4b50*/  FSEL R35, R35, -INF , P1 ;  /* 0xff80000023237808 */ /* 0x000fc40000800000 */
[----:B------:R-:W-:Y:S02]  /*4b60*/  ISETP.NE.AND P1, PT, R15, RZ, PT ;  /* 0x000000ff0f00720c */ /* 0x000fe40003f25270 */
[----:B------:R-:W-:-:S11]  /*4b70*/  ISETP.NE.AND P0, PT, R21, RZ, PT ;  /* 0x000000ff1500720c */ /* 0x000fd60003f05270 */
[----:B------:R-:W-:-:S05]  /*4b80*/  @!P1 VIADD R0, R0, 0x36840 ;  /* 0x0003684000009836 */ /* 0x000fca0000000000 */
[----:B------:R-:W-:Y:S01]  /*4b90*/  @!P1 PRMT R0, RZ, 0x654, R0 ;  /* 0x00000654ff009816 */ /* 0x000fe20000000000 */
[----:B------:R-:W-:Y:S02]  /*4ba0*/  WARPGROUP.DEPBAR.LE gsb0, 0x0 ;  /* 0x00008000000079c5 */ /* 0x000fe40000010000 */
[----:B------:R-:W-:Y:S01]  /*4bb0*/  FSEL R24, R24, -INF , P3 ;  /* 0xff80000018187808 */ /* 0x000fe20001800000 */
[----:B------:R0:W-:Y:S01]  /*4bc0*/  @!P1 SYNCS.ARRIVE.TRANS64.RED.A1T0 RZ, [R0+URZ], RZ ;  /* 0x000000ff00ff99a7 */ /* 0x0001e2000810043f */
[----:B------:R-:W-:Y:S02]  /*4bd0*/  FSEL R14, R25, -INF , P4 ;  /* 0xff800000190e7808 */ /* 0x000fe40002000000 */
[----:B------:R-:W-:Y:S02]  /*4be0*/  FMNMX.FTZ R3, R24, R3, !PT ;  /* 0x0000000318037209 */ /* 0x000fe40007810000 */
[----:B------:R-:W-:Y:S02]  /*4bf0*/  FSEL R28, R28, -INF , P5 ;  /* 0xff8000001c1c7808 */ /* 0x000fe40002800000 */
[----:B------:R-:W-:-:S02]  /*4c00*/  FMNMX.FTZ R3, R14, R3, !PT ;  /* 0x000000030e037209 */ /* 0x000fc40007810000 */
[----:B------:R-:W-:Y:S02]  /*4c10*/  FSEL R6, R29, -INF , P6 ;  /* 0xff8000001d067808 */ /* 0x000fe40003000000 */
[----:B------:R-:W-:Y:S02]  /*4c20*/  FMNMX.FTZ R3, R28, R3, !PT ;  /* 0x000000031c037209 */ /* 0x000fe40007810000 */
[----:B------:R-:W-:Y:S02]  /*4c30*/  FSEL R26, R26, -INF , P3 ;  /* 0xff8000001a1a7808 */ /* 0x000fe40001800000 */
[----:B------:R-:W-:Y:S02]  /*4c40*/  FMNMX.FTZ R5, R6, R3, !PT ;  /* 0x0000000306057209 */ /* 0x000fe40007810000 */
[----:B------:R-:W-:Y:S02]  /*4c50*/  FSEL R27, R27, -INF , P4 ;  /* 0xff8000001b1b7808 */ /* 0x000fe40002000000 */
[----:B------:R-:W-:Y:S01]  /*4c60*/  FSEL R30, R30, -INF , P5 ;  /* 0xff8000001e1e7808 */ /* 0x000fe20002800000 */
[----:B------:R-:W1:Y:S01]  /*4c70*/  SHFL.BFLY PT, R20, R5, 0x2, 0x1f ;  /* 0x0c401f0005147f89 */ /* 0x000e6200000e0000 */
[----:B------:R-:W-:-:S02]  /*4c80*/  FSEL R31, R31, -INF , P6 ;  /* 0xff8000001f1f7808 */ /* 0x000fc40003000000 */
[----:B-1----:R-:W-:-:S05]  /*4c90*/  FMNMX.FTZ R20, R5, R20, !PT ;  /* 0x0000001405147209 */ /* 0x002fca0007810000 */
        /* <DEDUP_REMOVED lines=20> */
[----:B------:R-:W-:Y:S01]  /*4de0*/  FMNMX.FTZ R9, R67, R2, !PT ;  /* 0x0000000243097209 */ /* 0x000fe20007810000 */
[--C-:B------:R-:W-:Y:S01]  /*4df0*/  FFMA.FTZ R41, R12, UR14, -R81.reuse ;  /* 0x0000000e0c297c23 */ /* 0x100fe20008010851 */
[--C-:B------:R-:W-:Y:S01]  /*4e00*/  FFMA.FTZ R178, R28, UR14, -R81.reuse ;  /* 0x0000000e1cb27c23 */ /* 0x100fe20008010851 */
[----:B------:R-:W1:Y:S01]  /*4e10*/  MUFU.EX2 R5, R5 ;  /* 0x0000000500057308 */ /* 0x000e620000000800 */
[----:B------:R-:W-:Y:S01]  /*4e20*/  FMNMX.FTZ R2, R70, R9, !PT ;  /* 0x0000000946027209 */ /* 0x000fe20007810000 */
[--C-:B------:R-:W-:Y:S01]  /*4e30*/  FFMA.FTZ R14, R14, UR14, -R81.reuse ;  /* 0x0000000e0e0e7c23 */ /* 0x100fe20008010851 */
[--C-:B------:R-:W-:Y:S01]  /*4e40*/  FFMA.FTZ R180, R32, UR14, -R81.reuse ;  /* 0x0000000e20b47c23 */ /* 0x100fe20008010851 */
[--C-:B------:R-:W-:Y:S01]  /*4e50*/  FFMA.FTZ R192, R56, UR14, -R81.reuse ;  /* 0x0000000e38c07c23 */ /* 0x100fe20008010851 */
[----:B------:R-:W-:Y:S01]  /*4e60*/  FMNMX.FTZ R9, R71, R2, !PT ;  /* 0x0000000247097209 */ /* 0x000fe20007810000 */
[--C-:B------:R-:W-:Y:S01]  /*4e70*/  FFMA.FTZ R176, R24, UR14, -R81.reuse ;  /* 0x0000000e18b07c23 */ /* 0x100fe20008010851 */
[--C-:B------:R-:W-:Y:S01]  /*4e80*/  FFMA.FTZ R194, R60, UR14, -R81.reuse ;  /* 0x0000000e3cc27c23 */ /* 0x100fe20008010851 */
[----:B------:R-:W2:Y:S01]  /*4e90*/  MUFU.EX2 R202, R202 ;  /* 0x000000ca00ca7308 */ /* 0x000ea20000000800 */
[----:B------:R-:W-:Y:S01]  /*4ea0*/  FMNMX.FTZ R2, R58, R9, !PT ;  /* 0x000000093a027209 */ /* 0x000fe20007810000 */
[--C-:B------:R-:W-:Y:S01]  /*4eb0*/  FFMA.FTZ R9, R65, UR14, -R81.reuse ;  /* 0x0000000e41097c23 */ /* 0x100fe20008010851 */
[--C-:B------:R-:W-:Y:S01]  /*4ec0*/  FFMA.FTZ R188, R48, UR14, -R81.reuse ;  /* 0x0000000e30bc7c23 */ /* 0x100fe20008010851 */
[--C-:B------:R-:W-:Y:S01]  /*4ed0*/  FFMA.FTZ R190, R52, UR14, -R81.reuse ;  /* 0x0000000e34be7c23 */ /* 0x100fe20008010851 */
[----:B------:R-:W-:Y:S01]  /*4ee0*/  FMNMX.FTZ R11, R59, R2, !PT ;  /* 0x000000023b0b7209 */ /* 0x000fe20007810000 */
[--C-:B------:R-:W-:Y:S01]  /*4ef0*/  FFMA.FTZ R184, R40, UR14, -R81.reuse ;  /* 0x0000000e28b87c23 */ /* 0x100fe20008010851 */
[--C-:B------:R-:W-:Y:S01]  /*4f00*/  FFMA.FTZ R186, R44, UR14, -R81.reuse ;  /* 0x0000000e2cba7c23 */ /* 0x100fe20008010851 */
[----:B------:R-:W3:Y:S01]  /*4f10*/  MUFU.EX2 R7, R7 ;  /* 0x0000000700077308 */ /* 0x000ee20000000800 */
[----:B------:R-:W-:Y:S01]  /*4f20*/  FMNMX.FTZ R2, R62, R11, !PT ;  /* 0x0000000b3e027209 */ /* 0x000fe20007810000 */
[----:B------:R-:W-:Y:S01]  /*4f30*/  FFMA.FTZ R182, R36, UR14, -R81 ;  /* 0x0000000e24b67c23 */ /* 0x000fe20008010851 */
[----:B------:R-:W-:-:S02]  /*4f40*/  IMAD.MOV.U32 R77, RZ, RZ, R119 ;  /* 0x000000ffff4d7224 */ /* 0x000fc400078e0077 */
[----:B------:R-:W-:Y:S01]  /*4f50*/  FMNMX.FTZ R11, R63, R2, !PT ;  /* 0x000000023f0b7209 */ /* 0x000fe20007810000 */
[----:B------:R-:W-:Y:S02]  /*4f60*/  IMAD.MOV.U32 R76, RZ, RZ, R119 ;  /* 0x000000ffff4c7224 */ /* 0x000fe400078e0077 */
[----:B------:R-:W4:Y:S01]  /*4f70*/  MUFU.EX2 R196, R196 ;  /* 0x000000c400c47308 */ /* 0x000f220000000800 */
[----:B------:R-:W-:Y:S01]  /*4f80*/  FMNMX.FTZ R2, R50, R11, !PT ;  /* 0x0000000b32027209 */ /* 0x000fe20007810000 */
[----:B------:R-:W-:Y:S01]  /*4f90*/  FFMA.FTZ R11, R69, UR14, -R81 ;  /* 0x0000000e450b7c23 */ /* 0x000fe20008010851 */
[--C-:B------:R-:W-:Y:S02]  /*4fa0*/  IMAD.MOV.U32 R73, RZ, RZ, R119.reuse ;  /* 0x000000ffff497224 */ /* 0x100fe400078e0077 */
[----:B------:R-:W-:Y:S01]  /*4fb0*/  FMNMX.FTZ R13, R51, R2, !PT ;  /* 0x00000002330d7209 */ /* 0x000fe20007810000 */
[--C-:B------:R-:W-:Y:S02]  /*4fc0*/  IMAD.MOV.U32 R72, RZ, RZ, R119.reuse ;  /* 0x000000ffff487224 */ /* 0x100fe400078e0077 */
[----:B------:R-:W5:Y:S01]  /*4fd0*/  MUFU.EX2 R9, R9 ;  /* 0x0000000900097308 */ /* 0x000f620000000800 */
[----:B------:R-:W-:Y:S01]  /*4fe0*/  FMNMX.FTZ R2, R54, R13, !PT ;  /* 0x0000000d36027209 */ /* 0x000fe20007810000 */
[----:B------:R-:W-:-:S02]  /*4ff0*/  IMAD.MOV.U32 R69, RZ, RZ, R119 ;  /* 0x000000ffff457224 */ /* 0x000fc400078e0077 */
[--C-:B------:R-:W-:Y:S01]  /*5000*/  IMAD.MOV.U32 R68, RZ, RZ, R119.reuse ;  /* 0x000000ffff447224 */ /* 0x100fe200078e0077 */
[----:B------:R-:W-:Y:S01]  /*5010*/  FMNMX.FTZ R13, R55, R2, !PT ;  /* 0x00000002370d7209 */ /* 0x000fe20007810000 */
[----:B------:R-:W-:Y:S02]  /*5020*/  IMAD.MOV.U32 R65, RZ, RZ, R119 ;  /* 0x000000ffff417224 */ /* 0x000fe400078e0077 */
[----:B------:R-:W0:Y:S01]  /*5030*/  MUFU.EX2 R198, R198 ;  /* 0x000000c600c67308 */ /* 0x000e220000000800 */
[----:B------:R-:W-:Y:S01]  /*5040*/  FMNMX.FTZ R2, R42, R13, !PT ;  /* 0x0000000d2a027209 */ /* 0x000fe20007810000 */
[----:B------:R-:W-:Y:S01]  /*5050*/  FFMA.FTZ R13, R57, UR14, -R81 ;  /* 0x0000000e390d7c23 */ /* 0x000fe20008010851 */
[--C-:B------:R-:W-:Y:S02]  /*5060*/  IMAD.MOV.U32 R64, RZ, RZ, R119.reuse ;  /* 0x000000ffff407224 */ /* 0x100fe400078e0077 */
[----:B------:R-:W-:Y:S01]  /*5070*/  FMNMX.FTZ R15, R43, R2, !PT ;  /* 0x000000022b0f7209 */ /* 0x000fe20007810000 */
[----:B------:R-:W-:-:S02]  /*5080*/  IMAD.MOV.U32 R60, RZ, RZ, R119 ;  /* 0x000000ffff3c7224 */ /* 0x000fc400078e0077 */
[----:B------:R-:W0:Y:S01]  /*5090*/  MUFU.EX2 R11, R11 ;  /* 0x0000000b000b7308 */ /* 0x000e220000000800 */
[----:B------:R-:W-:Y:S01]  /*50a0*/  FMNMX.FTZ R2, R46, R15, !PT ;  /* 0x0000000f2e027209 */ /* 0x000fe20007810000 */
[--C-:B------:R-:W-:Y:S02]  /*50b0*/  IMAD.MOV.U32 R56, RZ, RZ, R119.reuse ;  /* 0x000000ffff387224 */ /* 0x100fe400078e0077 */
[--C-:B------:R-:W-:Y:S01]  /*50c0*/  IMAD.MOV.U32 R52, RZ, RZ, R119.reuse ;  /* 0x000000ffff347224 */ /* 0x100fe200078e0077 */
[----:B------:R-:W-:Y:S01]  /*50d0*/  FMNMX.FTZ R15, R47, R2, !PT ;  /* 0x000000022f0f7209 */ /* 0x000fe20007810000 */
[----:B------:R-:W-:Y:S02]  /*50e0*/  IMAD.MOV.U32 R48, RZ, RZ, R119 ;  /* 0x000000ffff307224 */ /* 0x000fe400078e0077 */
[----:B------:R-:W0:Y:S01]  /*50f0*/  MUFU.EX2 R192, R192 ;  /* 0x000000c000c07308 */ /* 0x000e220000000800 */
[----:B------:R-:W-:Y:S01]  /*5100*/  FMNMX.FTZ R2, R34, R15, !PT ;  /* 0x0000000f22027209 */ /* 0x000fe20007810000 */
[----:B------:R-:W-:Y:S01]  /*5110*/  FFMA.FTZ R15, R61, UR14, -R81 ;  /* 0x0000000e3d0f7c23 */ /* 0x000fe20008010851 */
[----:B------:R-:W-:-:S02]  /*5120*/  IMAD.MOV.U32 R61, RZ, RZ, R119 ;  /* 0x000000ffff3d7224 */ /* 0x000fc400078e0077 */
[----:B------:R-:W-:Y:S01]  /*5130*/  FMNMX.FTZ R21, R35, R2, !PT ;  /* 0x0000000223157209 */ /* 0x000fe20007810000 */
[--C-:B------:R-:W-:Y:S02]  /*5140*/  IMAD.MOV.U32 R44, RZ, RZ, R119.reuse ;  /* 0x000000ffff2c7224 */ /* 0x100fe400078e0077 */
[----:B------:R-:W0:Y:S01]  /*5150*/  MUFU.EX2 R13, R13 ;  /* 0x0000000d000d7308 */ /* 0x000e220000000800 */
[----:B------:R-:W-:Y:S01]  /*5160*/  FMNMX.FTZ R2, R38, R21, !PT ;  /* 0x0000001526027209 */ /* 0x000fe20007810000 */
[--C-:B------:R-:W-:Y:S02]  /*5170*/  IMAD.MOV.U32 R40, RZ, RZ, R119.reuse ;  /* 0x000000ffff287224 */ /* 0x100fe400078e0077 */
[----:B------:R-:W-:Y:S01]  /*5180*/  IMAD.MOV.U32 R36, RZ, RZ, R119 ;  /* 0x000000ffff247224 */ /* 0x000fe200078e0077 */
[----:B------:R-:W-:-:S03]  /*5190*/  FMNMX.FTZ R21, R39, R2, !PT ;  /* 0x0000000227157209 */ /* 0x000fc60007810000 */
[----:B------:R-:W0:Y:S01]  /*51a0*/  MUFU.EX2 R194, R194 ;  /* 0x000000c200c27308 */ /* 0x000e220000000800 */
[----:B------:R-:W-:Y:S01]  /*51b0*/  FMNMX.FTZ R2, R26, R21, !PT ;  /* 0x000000151a027209 */ /* 0x000fe20007810000 */
[--C-:B------:R-:W-:Y:S01]  /*51c0*/  FFMA.FTZ R21, R49, UR14, -R81.reuse ;  /* 0x0000000e31157c23 */ /* 0x100fe20008010851 */
[----:B------:R-:W-:Y:S02]  /*51d0*/  FFMA.FTZ R49, R6, UR14, -R81 ;  /* 0x0000000e06317c23 */ /* 0x000fe40008010851 */
[----:B------:R-:W-:-:S03]  /*51e0*/  FMNMX.FTZ R25, R27, R2, !PT ;  /* 0x000000021b197209 */ /* 0x000fc60007810000 */
[----:B------:R-:W0:Y:S01]  /*51f0*/  MUFU.EX2 R15, R15 ;  /* 0x0000000f000f7308 */ /* 0x000e220000000800 */
[----:B------:R-:W-:Y:S01]  /*5200*/  FMNMX.FTZ R2, R30, R25, !PT ;  /* 0x000000191e027209 */ /* 0x000fe20007810000 */
[----:B------:R-:W-:Y:S01]  /*5210*/  FFMA.FTZ R25, R53, UR14, -R81 ;  /* 0x0000000e35197c23 */ /* 0x000fe20008010851 */
[----:B-1----:R-:W-:Y:S01]  /*5220*/  FADD.FTZ R53, R200, R5 ;  /* 0x00000005c8357221 */ /* 0x002fe20000010000 */
[----:B------:R-:W-:Y:S02]  /*5230*/  F2FP.F16.F32.PACK_AB R200, R5, R200 ;  /* 0x000000c805c8723e */ /* 0x000fe400000000ff */
[----:B------:R-:W-:Y:S01]  /*5240*/  FMNMX.FTZ R2, R31, R2, !PT ;  /* 0x000000021f027209 */ /* 0x000fe20007810000 */
[----:B--2---:R-:W-:Y:S01]  /*5250*/  FADD.FTZ R28, R202, R53 ;  /* 0x00000035ca1c7221 */ /* 0x004fe20000010000 */
[----:B------:R-:W1:Y:S01]  /*5260*/  MUFU.EX2 R188, R188 ;  /* 0x000000bc00bc7308 */ /* 0x000e620000000800 */
[C---:B---3--:R-:W-:Y:S02]  /*5270*/  F2FP.F16.F32.PACK_AB R202, R7.reuse, R202 ;  /* 0x000000ca07ca723e */ /* 0x048fe400000000ff */
[----:B------:R-:W2:Y:S01]  /*5280*/  SHFL.BFLY PT, R37, R2, 0x2, 0x1f ;  /* 0x0c401f0002257f89 */ /* 0x000ea200000e0000 */
[----:B------:R-:W-:-:S04]  /*5290*/  FADD.FTZ R53, R7, R28 ;  /* 0x0000001c07357221 */ /* 0x000fc80000010000 */
[----:B----4-:R-:W-:Y:S01]  /*52a0*/  FADD.FTZ R28, R196, R53 ;  /* 0x00000035c41c7221 */ /* 0x010fe20000010000 */
[----:B------:R-:W3:Y:S01]  /*52b0*/  MUFU.EX2 R21, R21 ;  /* 0x0000001500157308 */ /* 0x000ee20000000800 */
[C---:B-----5:R-:W-:Y:S02]  /*52c0*/  F2FP.F16.F32.PACK_AB R196, R9.reuse, R196 ;  /* 0x000000c409c4723e */ /* 0x060fe400000000ff */
[----:B------:R-:W-:-:S04]  /*52d0*/  FADD.FTZ R53, R9, R28 ;  /* 0x0000001c09357221 */ /* 0x000fc80000010000 */
[----:B0-----:R-:W-:Y:S01]  /*52e0*/  FADD.FTZ R32, R198, R53 ;  /* 0x00000035c6207221 */ /* 0x001fe20000010000 */
[----:B------:R-:W-:Y:S01]  /*52f0*/  MUFU.EX2 R190, R190 ;  /* 0x000000be00be7308 */ /* 0x000fe20000000800 */
[C---:B------:R-:W-:Y:S02]  /*5300*/  F2FP.F16.F32.PACK_AB R198, R11.reuse, R198 ;  /* 0x000000c60bc6723e */ /* 0x040fe400000000ff */
[----:B------:R-:W-:-:S04]  /*5310*/  FADD.FTZ R57, R11, R32 ;  /* 0x000000200b397221 */ /* 0x000fc80000010000 */
[----:B------:R-:W-:Y:S01]  /*5320*/  FADD.FTZ R32, R192, R57 ;  /* 0x00000039c0207221 */ /* 0x000fe20000010000 */
[----:B------:R-:W-:Y:S01]  /*5330*/  MUFU.EX2 R25, R25 ;  /* 0x0000001900197308 */ /* 0x000fe20000000800 */
[C---:B------:R-:W-:Y:S02]  /*5340*/  F2FP.F16.F32.PACK_AB R192, R13.reuse, R192 ;  /* 0x000000c00dc0723e */ /* 0x040fe400000000ff */
[----:B--2---:R-:W-:Y:S01]  /*5350*/  FMNMX.FTZ R20, R2, R37, !PT ;  /* 0x0000002502147209 */ /* 0x004fe20007810000 */
[----:B------:R-:W-:Y:S01]  /*5360*/  FFMA.FTZ R37, R10, UR14, -R81 ;  /* 0x0000000e0a257c23 */ /* 0x000fe20008010851 */
[----:B------:R-:W-:Y:S01]  /*5370*/  FADD.FTZ R57, R13, R32 ;  /* 0x000000200d397221 */ /* 0x000fe20000010000 */
[----:B------:R-:W-:Y:S02]  /*5380*/  IMAD.MOV.U32 R81, RZ, RZ, R119 ;  /* 0x000000ffff517224 */ /* 0x000fe400078e0077 */
[----:B------:R-:W0:Y:S01]  /*5390*/  SHFL.BFLY PT, R45, R20, 0x1, 0x1f ;  /* 0x0c201f00142d7f89 */ /* 0x000e2200000e0000 */
[----:B------:R-:W-:Y:S01]  /*53a0*/  FADD.FTZ R32, R194, R57 ;  /* 0x00000039c2207221 */ /* 0x000fe20000010000 */
[----:B------:R-:W-:Y:S01]  /*53b0*/  MUFU.EX2 R184, R184 ;  /* 0x000000b800b87308 */ /* 0x000fe20000000800 */
[----:B------:R-:W-:-:S02]  /*53c0*/  F2FP.F16.F32.PACK_AB R194, R15, R194 ;  /* 0x000000c20fc2723e */ /* 0x000fc400000000ff */
[----:B------:R-:W-:-:S04]  /*53d0*/  FADD.FTZ R57, R15, R32 ;  /* 0x000000200f397221 */ /* 0x000fc80000010000 */
[----:B-1----:R-:W-:Y:S01]  /*53e0*/  FADD.FTZ R32, R188, R57 ;  /* 0x00000039bc207221 */ /* 0x002fe20000010000 */
[----:B------:R-:W-:Y:S01]  /*53f0*/  MUFU.EX2 R29, R29 ;  /* 0x0000001d001d7308 */ /* 0x000fe20000000800 */
[C---:B---3--:R-:W-:Y:S02]  /*5400*/  F2FP.F16.F32.PACK_AB R188, R21.reuse, R188 ;  /* 0x000000bc15bc723e */ /* 0x048fe400000000ff */
[----:B------:R-:W-:Y:S01]  /*5410*/  FADD.FTZ R57, R21, R32 ;  /* 0x0000002015397221 */ /* 0x000fe20000010000 */
[----:B------:R-:W-:-:S04]  /*5420*/  IMAD.MOV.U32 R32, RZ, RZ, R119 ;  /* 0x000000ffff207224 */ /* 0x000fc800078e0077 */
[----:B------:R-:W-:Y:S01]  /*5430*/  MUFU.EX2 R186, R186 ;  /* 0x000000ba00ba7308 */ /* 0x000fe20000000800 */
[----:B0-----:R-:W-:-:S07]  /*5440*/  FMNMX.FTZ R2, R20, R45, !PT ;  /* 0x0000002d14027209 */ /* 0x001fce0007810000 */
[----:B------:R0:W-:Y:S01]  /*5450*/  MUFU.EX2 R45, R14 ;  /* 0x0000000e002d7308 */ /* 0x0001e20000000800 */
[C---:B------:R-:W-:Y:S01]  /*5460*/  FSETP.NEU.FTZ.AND P2, PT, R2.reuse, -INF , PT ;  /* 0xff8000000200780b */ /* 0x040fe20003f5d000 */
[----:B------:R-:W-:-:S05]  /*5470*/  FMUL.FTZ R10, R2, UR14 ;  /* 0x0000000e020a7c20 */ /* 0x000fca0008410000 */
[----:B------:R-:W-:Y:S01]  /*5480*/  FSEL R6, R10, RZ, P2 ;  /* 0x000000ff0a067208 */ /* 0x000fe20001000000 */
[----:B------:R-:W-:Y:S01]  /*5490*/  MUFU.EX2 R33, R33 ;  /* 0x0000002100217308 */ /* 0x000fe20000000800 */
[----:B------:R-:W-:-:S03]  /*54a0*/  PLOP3.LUT P2, PT, PT, PT, UP0, 0x80, 0x0 ;  /* 0x000000000000781c */ /* 0x000fc60003f4f008 */
[--C-:B------:R-:W-:Y:S01]  /*54b0*/  FFMA.FTZ R201, R74, UR14, -R6.reuse ;  /* 0x0000000e4ac97c23 */ /* 0x100fe20008010806 */
[--C-:B------:R-:W-:Y:S01]  /*54c0*/  FFMA.FTZ R10, R75, UR14, -R6.reuse ;  /* 0x0000000e4b0a7c23 */ /* 0x100fe20008010806 */
[--C-:B------:R-:W-:Y:S01]  /*54d0*/  FFMA.FTZ R203, R78, UR14, -R6.reuse ;  /* 0x0000000e4ecb7c23 */ /* 0x100fe20008010806 */
[--C-:B------:R-:W-:Y:S01]  /*54e0*/  FFMA.FTZ R12, R79, UR14, -R6.reuse ;  /* 0x0000000e4f0c7c23 */ /* 0x100fe20008010806 */
[--C-:B------:R-:W-:Y:S01]  /*54f0*/  FFMA.FTZ R197, R66, UR14, -R6.reuse ;  /* 0x0000000e42c57c23 */ /* 0x100fe20008010806 */
[--C-:B0-----:R-:W-:Y:S01]  /*5500*/  FFMA.FTZ R14, R67, UR14, -R6.reuse ;  /* 0x0000000e430e7c23 */ /* 0x101fe20008010806 */
[----:B------:R-:W-:Y:S01]  /*5510*/  MUFU.EX2 R201, R201 ;  /* 0x000000c900c97308 */ /* 0x000fe20000000800 */
[--C-:B------:R-:W-:Y:S01]  /*5520*/  FFMA.FTZ R199, R70, UR14, -R6.reuse ;  /* 0x0000000e46c77c23 */ /* 0x100fe20008010806 */
        /* <DEDUP_REMOVED lines=23> */
[----:B0-----:R-:W-:Y:S01]  /*56a0*/  FADD.FTZ R28, R201, R10 ;  /* 0x0000000ac91c7221 */ /* 0x001fe20000010000 */
[----:B------:R-:W-:Y:S01]  /*56b0*/  FFMA.FTZ R31, R31, UR14, -R6 ;  /* 0x0000000e1f1f7c23 */ /* 0x000fe20008010806 */
[----:B------:R-:W-:Y:S01]  /*56c0*/  F2FP.F16.F32.PACK_AB R201, R10, R201 ;  /* 0x000000c90ac9723e */ /* 0x000fe200000000ff */
[----:B------:R-:W-:-:S02]  /*56d0*/  IMAD.MOV.U32 R79, RZ, RZ, R119 ;  /* 0x000000ffff4f7224 */ /* 0x000fc400078e0077 */
[--C-:B------:R-:W-:Y:S02]  /*56e0*/  IMAD.MOV.U32 R78, RZ, RZ, R119.reuse ;  /* 0x000000ffff4e7224 */ /* 0x100fe400078e0077 */
[----:B------:R-:W0:Y:S01]  /*56f0*/  MUFU.EX2 R197, R197 ;  /* 0x000000c500c57308 */ /* 0x000e220000000800 */
[----:B-1----:R-:W-:Y:S01]  /*5700*/  FADD.FTZ R53, R203, R28 ;  /* 0x0000001ccb357221 */ /* 0x002fe20000010000 */
[--C-:B------:R-:W-:Y:S02]  /*5710*/  IMAD.MOV.U32 R75, RZ, RZ, R119.reuse ;  /* 0x000000ffff4b7224 */ /* 0x100fe400078e0077 */
[--C-:B------:R-:W-:Y:S02]  /*5720*/  IMAD.MOV.U32 R74, RZ, RZ, R119.reuse ;  /* 0x000000ffff4a7224 */ /* 0x100fe400078e0077 */
[----:B------:R-:W-:Y:S02]  /*5730*/  IMAD.MOV.U32 R71, RZ, RZ, R119 ;  /* 0x000000ffff477224 */ /* 0x000fe400078e0077 */
[----:B------:R-:W1:Y:S01]  /*5740*/  MUFU.EX2 R14, R14 ;  /* 0x0000000e000e7308 */ /* 0x000e620000000800 */
[C---:B--2---:R-:W-:Y:S01]  /*5750*/  FADD.FTZ R28, R12.reuse, R53 ;  /* 0x000000350c1c7221 */ /* 0x044fe20000010000 */
[----:B------:R-:W-:Y:S01]  /*5760*/  F2FP.F16.F32.PACK_AB R203, R12, R203 ;  /* 0x000000cb0ccb723e */ /* 0x000fe200000000ff */
[----:B------:R-:W-:-:S02]  /*5770*/  IMAD.MOV.U32 R70, RZ, RZ, R119 ;  /* 0x000000ffff467224 */ /* 0x000fc400078e0077 */
[--C-:B------:R-:W-:Y:S02]  /*5780*/  IMAD.MOV.U32 R67, RZ, RZ, R119.reuse ;  /* 0x000000ffff437224 */ /* 0x100fe400078e0077 */
[--C-:B------:R-:W-:Y:S01]  /*5790*/  IMAD.MOV.U32 R66, RZ, RZ, R119.reuse ;  /* 0x000000ffff427224 */ /* 0x100fe200078e0077 */
[----:B------:R-:W2:Y:S01]  /*57a0*/  MUFU.EX2 R199, R199 ;  /* 0x000000c700c77308 */ /* 0x000ea20000000800 */
[----:B0-----:R-:W-:Y:S01]  /*57b0*/  FADD.FTZ R53, R197, R28 ;  /* 0x0000001cc5357221 */ /* 0x001fe20000010000 */
[--C-:B------:R-:W-:Y:S02]  /*57c0*/  IMAD.MOV.U32 R59, RZ, RZ, R119.reuse ;  /* 0x000000ffff3b7224 */ /* 0x100fe400078e0077 */
[----:B------:R-:W-:-:S04]  /*57d0*/  IMAD.MOV.U32 R58, RZ, RZ, R119 ;  /* 0x000000ffff3a7224 */ /* 0x000fc800078e0077 */
        /* <DEDUP_REMOVED lines=9> */
[----:B-1----:R-:W-:Y:S01]  /*5870*/  FADD.FTZ R53, R193, R28 ;  /* 0x0000001cc1357221 */ /* 0x002fe20000010000 */
[----:B------:R-:W-:Y:S01]  /*5880*/  FADD.FTZ R28, R190, R57 ;  /* 0x00000039be1c7221 */ /* 0x000fe20000010000 */
[----:B------:R-:W-:-:S03]  /*5890*/  F2FP.F16.F32.PACK_AB R190, R25, R190 ;  /* 0x000000be19be723e */ /* 0x000fc600000000ff */
[----:B------:R-:W-:Y:S01]  /*58a0*/  FADD.FTZ R57, R25, R28 ;  /* 0x0000001c19397221 */ /* 0x000fe20000010000 */
[----:B------:R-:W-:Y:S01]  /*58b0*/  IMAD.MOV.U32 R25, RZ, RZ, R119 ;  /* 0x000000ffff197224 */ /* 0x000fe200078e0077 */
[----:B------:R-:W1:Y:S01]  /*58c0*/  MUFU.EX2 R63, R63 ;  /* 0x0000003f003f7308 */ /* 0x000e620000000800 */
[----:B--2---:R-:W-:Y:S01]  /*58d0*/  FADD.FTZ R53, R24, R53 ;  /* 0x0000003518357221 */ /* 0x004fe20000010000 */
[----:B------:R-:W-:Y:S01]  /*58e0*/  FADD.FTZ R28, R184, R57 ;  /* 0x00000039b81c7221 */ /* 0x000fe20000010000 */
[C---:B------:R-:W-:Y:S02]  /*58f0*/  F2FP.F16.F32.PACK_AB R184, R29.reuse, R184 ;  /* 0x000000b81db8723e */ /* 0x040fe400000000ff */
[----:B------:R-:W-:Y:S01]  /*5900*/  F2FP.F16.F32.PACK_AB R193, R24, R193 ;  /* 0x000000c118c1723e */ /* 0x000fe200000000ff */
[----:B------:R-:W-:Y:S01]  /*5910*/  FADD.FTZ R57, R29, R28 ;  /* 0x0000001c1d397221 */ /* 0x000fe20000010000 */
[----:B------:R-:W-:Y:S01]  /*5920*/  IMAD.MOV.U32 R29, RZ, RZ, R119 ;  /* 0x000000ffff1d7224 */ /* 0x000fe200078e0077 */
[----:B------:R-:W2:Y:S01]  /*5930*/  MUFU.EX2 R50, R50 ;  /* 0x0000003200327308 */ /* 0x000ea20000000800 */
[----:B0-----:R-:W-:Y:S01]  /*5940*/  FADD.FTZ R0, R62, R53 ;  /* 0x000000353e007221 */ /* 0x001fe20000010000 */
[----:B------:R-:W-:Y:S01]  /*5950*/  FADD.FTZ R28, R186, R57 ;  /* 0x00000039ba1c7221 */ /* 0x000fe20000010000 */
[----:B------:R-:W-:Y:S01]  /*5960*/  F2FP.F16.F32.PACK_AB R186, R33, R186 ;  /* 0x000000ba21ba723e */ /* 0x000fe200000000ff */
[----:B------:R-:W-:-:S02]  /*5970*/  IMAD.MOV.U32 R57, RZ, RZ, R119 ;  /* 0x000000ffff397224 */ /* 0x000fc400078e0077 */
[--C-:B------:R-:W-:Y:S02]  /*5980*/  IMAD.MOV.U32 R24, RZ, RZ, R119.reuse ;  /* 0x000000ffff187224 */ /* 0x100fe400078e0077 */
[----:B------:R-:W0:Y:S01]  /*5990*/  MUFU.EX2 R51, R51 ;  /* 0x0000003300337308 */ /* 0x000e220000000800 */
[C---:B-1----:R-:W-:Y:S01]  /*59a0*/  FADD.FTZ R53, R63.reuse, R0 ;  /* 0x000000003f357221 */ /* 0x042fe20000010000 */
[----:B------:R-:W-:Y:S01]  /*59b0*/  F2FP.F16.F32.PACK_AB R195, R63, R62 ;  /* 0x0000003e3fc3723e */ /* 0x000fe200000000ff */
[--C-:B------:R-:W-:Y:S02]  /*59c0*/  IMAD.MOV.U32 R63, RZ, RZ, R119.reuse ;  /* 0x000000ffff3f7224 */ /* 0x100fe400078e0077 */
[----:B------:R-:W-:-:S03]  /*59d0*/  IMAD.MOV.U32 R62, RZ, RZ, R119 ;  /* 0x000000ffff3e7224 */ /* 0x000fc600078e0077 */
        /* <DEDUP_REMOVED lines=8> */
[----:B-1----:R-:W-:Y:S01]  /*5a60*/  FADD.FTZ R0, R54, R53 ;  /* 0x0000003536007221 */ /* 0x002fe20000010000 */
[----:B------:R-:W-:Y:S01]  /*5a70*/  FADD.FTZ R53, R33, R28 ;  /* 0x0000001c21357221 */ /* 0x000fe20000010000 */
[--C-:B------:R-:W-:Y:S02]  /*5a80*/  IMAD.MOV.U32 R33, RZ, RZ, R119.reuse ;  /* 0x000000ffff217224 */ /* 0x100fe400078e0077 */
[----:B------:R-:W-:-:S03]  /*5a90*/  IMAD.MOV.U32 R28, RZ, RZ, R119 ;  /* 0x000000ffff1c7224 */ /* 0x000fc600078e0077 */
        /* <DEDUP_REMOVED lines=21> */
[----:B------:R-:W-:-:S06]  /*5bf0*/  IMAD.MOV.U32 R53, RZ, RZ, R119 ;  /* 0x000000ffff357224 */ /* 0x000fcc00078e0077 */
[----:B------:R-:W1:Y:S01]  /*5c00*/  MUFU.EX2 R35, R35 ;  /* 0x0000002300237308 */ /* 0x000e620000000800 */
[----:B--2---:R-:W-:-:S07]  /*5c10*/  FADD.FTZ R0, R34, R5 ;  /* 0x0000000522007221 */ /* 0x004fce0000010000 */
[----:B------:R-:W2:Y:S01]  /*5c20*/  MUFU.EX2 R182, R182 ;  /* 0x000000b600b67308 */ /* 0x000ea20000000800 */
[C---:B0-----:R-:W-:Y:S01]  /*5c30*/  FADD.FTZ R7, R37.reuse, R6 ;  /* 0x0000000625077221 */ /* 0x041fe20000010000 */
[----:B------:R-:W-:Y:S01]  /*5c40*/  F2FP.F16.F32.PACK_AB R180, R37, R180 ;  /* 0x000000b425b4723e */ /* 0x000fe200000000ff */
[----:B------:R-:W-:-:S05]  /*5c50*/  IMAD.MOV.U32 R37, RZ, RZ, R119 ;  /* 0x000000ffff257224 */ /* 0x000fca00078e0077 */
        /* <DEDUP_REMOVED lines=15> */
[----:B------:R-:W-:Y:S01]  /*5d50*/  F2FP.F16.F32.PACK_AB R183, R39, R38 ;  /* 0x0000002627b7723e */ /* 0x000fe200000000ff */
[--C-:B------:R-:W-:Y:S02]  /*5d60*/  IMAD.MOV.U32 R39, RZ, RZ, R119.reuse ;  /* 0x000000ffff277224 */ /* 0x100fe400078e0077 */
[----:B------:R-:W-:-:S03]  /*5d70*/  IMAD.MOV.U32 R38, RZ, RZ, R119 ;  /* 0x000000ffff267224 */ /* 0x000fc600078e0077 */
[----:B------:R-:W2:Y:S01]  /*5d80*/  MUFU.EX2 R27, R27 ;  /* 0x0000001b001b7308 */ /* 0x000ea20000000800 */
[----:B0-----:R-:W-:Y:S01]  /*5d90*/  FADD.FTZ R6, R176, R7 ;  /* 0x00000007b0067221 */ /* 0x001fe20000010000 */
[----:B------:R-:W-:-:S03]  /*5da0*/  F2FP.F16.F32.PACK_AB R176, R45, R176 ;  /* 0x000000b02db0723e */ /* 0x000fc600000000ff */
[----:B------:R-:W-:Y:S01]  /*5db0*/  FADD.FTZ R7, R45, R6 ;  /* 0x000000062d077221 */ /* 0x000fe20000010000 */
[----:B------:R-:W-:Y:S02]  /*5dc0*/  IMAD.MOV.U32 R45, RZ, RZ, R119 ;  /* 0x000000ffff2d7224 */ /* 0x000fe400078e0077 */
        /* <DEDUP_REMOVED lines=8> */
[----:B0-----:R-:W-:Y:S01]  /*5e50*/  FADD.FTZ R6, R178, R7 ;  /* 0x00000007b2067221 */ /* 0x001fe20000010000 */
[----:B------:R-:W-:-:S06]  /*5e60*/  IMAD.MOV.U32 R7, RZ, RZ, 0x3f800000 ;  /* 0x3f800000ff077424 */ /* 0x000fcc00078e00ff */
[----:B------:R-:W0:Y:S01]  /*5e70*/  MUFU.EX2 R31, R31 ;  /* 0x0000001f001f7308 */ /* 0x000e220000000800 */
[----:B-1----:R-:W-:Y:S01]  /*5e80*/  FADD.FTZ R0, R30, R5 ;  /* 0x000000051e007221 */ /* 0x002fe20000010000 */
[C---:B--2---:R-:W-:Y:S01]  /*5e90*/  FADD.FTZ R6, R49.reuse, R6 ;  /* 0x0000000631067221 */ /* 0x044fe20000010000 */
[----:B------:R-:W-:Y:S01]  /*5ea0*/  F2FP.F16.F32.PACK_AB R178, R49, R178 ;  /* 0x000000b231b2723e */ /* 0x000fe200000000ff */
[--C-:B------:R-:W-:Y:S02]  /*5eb0*/  IMAD.MOV.U32 R49, RZ, RZ, R119.reuse ;  /* 0x000000ffff317224 */ /* 0x100fe400078e0077 */
[C---:B0-----:R-:W-:Y:S01]  /*5ec0*/  FADD.FTZ R5, R31.reuse, R0 ;  /* 0x000000001f057221 */ /* 0x041fe20000010000 */
[----:B------:R-:W-:Y:S01]  /*5ed0*/  F2FP.F16.F32.PACK_AB R179, R31, R30 ;  /* 0x0000001e1fb3723e */ /* 0x000fe200000000ff */
[----:B------:R-:W-:Y:S02]  /*5ee0*/  IMAD.MOV.U32 R0, RZ, RZ, 0x3f800000 ;  /* 0x3f800000ff007424 */ /* 0x000fe400078e00ff */
[----:B------:R-:W-:-:S02]  /*5ef0*/  IMAD.MOV.U32 R31, RZ, RZ, R119 ;  /* 0x000000ffff1f7224 */ /* 0x000fc400078e0077 */
        /* <DEDUP_REMOVED lines=54> */
[----:B------:R-:W-:-:S07]  /*6260*/  CS2R R24, SRZ ;  /* 0x0000000000187805 */ /* 0x000fce000001ff00 */
.L_x_3408:
        /* <DEDUP_REMOVED lines=8> */
.L_x_3400:
        /* <DEDUP_REMOVED lines=10> */
.L_x_3401:
[----:B-1----:R-:W-:Y:S05]  /*6390*/  @P2 BRA `(.L_x_3402) ;  /* 0x0000000000082947 */ /* 0x002fea0003800000 */
[----:B------:R-:W1:Y:S02]  /*63a0*/  SYNCS.PHASECHK.TRANS64.TRYWAIT P2, [UR60+0x36830], R2 ;  /* 0x03683002ff0075a7 */ /* 0x000e64000804017c */
[----:B-1----:R-:W-:Y:S05]  /*63b0*/  @!P2 BRA `(.L_x_3403) ;  /* 0x000000f800bca947 */ /* 0x002fea0003800000 */
.L_x_3402:
[----:B------:R-:W-:Y:S01]  /*63c0*/  R2UR UR10, R8 ;  /* 0x00000000080a72ca */ /* 0x000fe200000e0000 */
[----:B------:R-:W-:Y:S01]  /*63d0*/  WARPGROUP.ARRIVE ;  /* 0x00000000000079c5 */ /* 0x000fe20000000000 */
[----:B------:R-:W-:Y:S01]  /*63e0*/  R2UR UR7, R16 ;  /* 0x00000000100772ca */ /* 0x000fe200000e0000 */
[----:B------:R-:W-:Y:S01]  /*63f0*/  UMOV UR39, 0x40000040 ;  /* 0x4000004000277882 */ /* 0x000fe20000000000 */
[----:B------:R-:W-:Y:S01]  /*6400*/  MOV R12, UR37 ;  /* 0x00000025000c7c02 */ /* 0x000fe20008000f00 */
[----:B------:R-:W-:Y:S01]  /*6410*/  UMOV UR37, UR53 ;  /* 0x0000003500257c82 */ /* 0x000fe20008000000 */
[----:B------:R-:W-:Y:S01]  /*6420*/  MOV R13, UR36 ;  /* 0x00000024000d7c02 */ /* 0x000fe20008000f00 */
[----:B------:R-:W-:Y:S01]  /*6430*/  UMOV UR36, UR52 ;  /* 0x0000003400247c82 */ /* 0x000fe20008000000 */
[----:B------:R-:W-:Y:S01]  /*6440*/  MOV R14, UR41 ;  /* 0x00000029000e7c02 */ /* 0x000fe20008000f00 */
[----:B------:R-:W-:Y:S01]  /*6450*/  UMOV UR41, UR53 ;  /* 0x0000003500297c82 */ /* 0x000fe20008000000 */
[----:B------:R-:W-:Y:S01]  /*6460*/  MOV R15, UR40 ;  /* 0x00000028000f7c02 */ /* 0x000fe20008000f00 */
[----:B------:R-:W-:Y:S01]  /*6470*/  UMOV UR40, UR52 ;  /* 0x0000003400287c82 */ /* 0x000fe20008000000 */
[----:B------:R-:W-:Y:S01]  /*6480*/  UMOV UR43, 0x40000040 ;  /* 0x40000040002b7882 */ /* 0x000fe20000000000 */
[----:B------:R-:W-:Y:S01]  /*6490*/  UMOV UR48, UR52 ;  /* 0x0000003400307c82 */ /* 0x000fe20008000000 */
[----:B------:R-:W-:Y:S01]  /*64a0*/  UMOV UR49, UR53 ;  /* 0x0000003500317c82 */ /* 0x000fe20008000000 */
[----:B------:R-:W-:Y:S01]  /*64b0*/  UIMAD UR7, UR7, 0xa80, UR10 ;  /* 0x00000a80070778a4 */ /* 0x000fe2000f8e020a */
[----:B01----:R-:W-:Y:S01]  /*64c0*/  MOV R2, UR45 ;  /* 0x0000002d00027c02 */ /* 0x003fe20008000f00 */
[----:B------:R-:W-:Y:S01]  /*64d0*/  UMOV UR51, 0x40000040 ;  /* 0x4000004000337882 */ /* 0x000fe20000000000 */
[----:B------:R-:W-:Y:S01]  /*64e0*/  MOV R3, UR44 ;  /* 0x0000002c00037c02 */ /* 0x000fe20008000f00 */
[----:B------:R-:W-:Y:S01]  /*64f0*/  UIADD3 UR11, UR7, 0x80, URZ ;  /* 0x00000080070b7890 */ /* 0x000fe2000fffe03f */
[-C--:B------:R-:W-:Y:S01]  /*6500*/  FMUL.FTZ R24, R24, R7.reuse ;  /* 0x0000000718187220 */ /* 0x080fe20000410000 */
[----:B------:R-:W-:Y:S01]  /*6510*/  UIADD3 UR50, UR7, 0x100, URZ ;  /* 0x0000010007327890 */ /* 0x000fe2000fffe03f */
[-C--:B------:R-:W-:Y:S01]  /*6520*/  FMUL.FTZ R25, R25, R7.reuse ;  /* 0x0000000719197220 */ /* 0x080fe20000410000 */
[----:B------:R-:W-:Y:S01]  /*6530*/  UMOV UR38, UR7 ;  /* 0x0000000700267c82 */ /* 0x000fe20008000000 */
[----:B------:R-:W-:Y:S01]  /*6540*/  UIADD3 UR10, UR7, 0x180, URZ ;  /* 0x00000180070a7890 */ /* 0x000fe2000fffe03f */
[----:B------:R-:W-:Y:S01]  /*6550*/  HGMMA.64x16x16.F32 R168, gdesc[UR36], RZ, !UPT, gsb0 ;  /* 0x0020000024a879f0 */ /* 0x000fe2000c0008ff */
[----:B------:R-:W-:Y:S01]  /*6560*/  UMOV UR42, UR11 ;  /* 0x0000000b002a7c82 */ /* 0x000fe20008000000 */
[----:B------:R-:W-:Y:S01]  /*6570*/  UMOV UR44, UR52 ;  /* 0x00000034002c7c82 */ /* 0x000fe20008000000 */
[----:B------:R-:W-:Y:S01]  /*6580*/  UMOV UR45, UR53 ;  /* 0x00000035002d7c82 */ /* 0x000fe20008000000 */
[----:B------:R-:W-:Y:S01]  /*6590*/  UMOV UR47, 0x40000040 ;  /* 0x40000040002f7882 */ /* 0x000fe20000000000 */
[----:B------:R-:W-:Y:S01]  /*65a0*/  UIADD3 UR54, UR7, 0x200, URZ ;  /* 0x0000020007367890 */ /* 0x000fe2000fffe03f */
[----:B------:R-:W-:Y:S01]  /*65b0*/  R2UR UR37, R12 ;  /* 0x000000000c2572ca */ /* 0x000fe200000e0000 */
[----:B------:R-:W-:Y:S01]  /*65c0*/  UMOV UR46, UR10 ;  /* 0x0000000a002e7c82 */ /* 0x000fe20008000000 */
[----:B------:R-:W-:Y:S01]  /*65d0*/  UMOV UR55, 0x40000040 ;  /* 0x4000004000377882 */ /* 0x000fe20000000000 */
[----:B------:R-:W-:Y:S01]  /*65e0*/  UIADD3 UR58, UR7, 0x280, URZ ;  /* 0x00000280073a7890 */ /* 0x000fe2000fffe03f */
[----:B------:R-:W-:Y:S01]  /*65f0*/  R2UR UR36, R13 ;  /* 0x000000000d2472ca */ /* 0x000fe200000e0000 */
        /* <DEDUP_REMOVED lines=136> */
[----:B------:R-:W-:Y:S03]  /*6e80*/  HGMMA.64x16x16.F32 R136, gdesc[UR52], RZ, !UPT, gsb0 ;  /* 0x00200000348879f0 */ /* 0x000fe6000c0008ff */
[----:B------:R-:W-:Y:S02]  /*6e90*/  WARPGROUP.DEPBAR.LE gsb0, 0x0 ;  /* 0x00008000000079c5 */ /* 0x000fe40000010000 */
[----:B------:R-:W-:-:S06]  /*6ea0*/  WARPGROUP.ARRIVE ;  /* 0x00000000000079c5 */ /* 0x000fcc0000000000 */
[----:B------:R-:W-:Y:S03]  /*6eb0*/  HGMMA.64x16x16.F32 R128, gdesc[UR56], RZ, !UPT, gsb0 ;  /* 0x00200000388079f0 */ /* 0x000fe6000c0008ff */
        /* <DEDUP_REMOVED lines=434> */
[----:B------:R-:W-:Y:S01]  /*89e0*/  UMOV UR47, 0x40000040 ;  /* 0x40000040002f7882 */ /* 0x000fe20000000000 */
        /* <DEDUP_REMOVED lines=16> */
.L_x_3404:
[----:B------:R-:W-:Y:S02]  /*8af0*/  R2UR UR10, R4 ;  /* 0x00000000040a72ca */ /* 0x000fe400000e0000 */
[----:B------:R-:W-:-:S11]  /*8b00*/  SHF.L.U32 R0, R11, 0x1f, RZ ;  /* 0x0000001f0b007819 */ /* 0x000fd600000006ff */
[----:B------:R-:W-:-:S09]  /*8b10*/  ULEA UR10, UR6, UR10, 0x3 ;  /* 0x0000000a060a7291 */ /* 0x000fd2000f8e183f */
[----:B------:R0:W1:Y:S01]  /*8b20*/  SYNCS.PHASECHK.TRANS64.TRYWAIT P2, [UR10+0x36850], R0 ;  /* 0x03685000ff0075a7 */ /* 0x000062000804014a */
[----:B------:R-:W-:Y:S05]  /*8b30*/  @!P0 BRA `(.L_x_3405) ;  /* 0x0000000000048947 */ /* 0x000fea0003800000 */
[----:B------:R-:W-:Y:S01]  /*8b40*/  BPT.TRAP 0x1 ;  /* 0x000000040000795c */ /* 0x000fe20000300000 */
.L_x_3405:
[----:B-1----:R-:W-:Y:S05]  /*8b50*/  @P2 BRA `(.L_x_3406) ;  /* 0x0000000000082947 */ /* 0x002fea0003800000 */
[----:B------:R-:W1:Y:S02]  /*8b60*/  SYNCS.PHASECHK.TRANS64.TRYWAIT P2, [UR10+0x36850], R0 ;  /* 0x03685000ff0075a7 */ /* 0x000e64000804014a */
[----:B-1----:R-:W-:Y:S05]  /*8b70*/  @!P2 BRA `(.L_x_3407) ;  /* 0x000000d000e4a947 */ /* 0x002fea0003800000 */
.L_x_3406:
[----:B------:R-:W-:Y:S01]  /*8b80*/  R2UR UR7, R4 ;  /* 0x00000000040772ca */ /* 0x000fe200000e0000 */
[----:B------:R-:W-:Y:S01]  /*8b90*/  WARPGROUP.ARRIVE ;  /* 0x00000000000079c5 */ /* 0x000fe20000000000 */
[----:B01----:R-:W-:Y:S01]  /*8ba0*/  FMNMX.FTZ R0, R168, R10, !PT ;  /* 0x0000000aa8007209 */ /* 0x003fe20007810000 */
[----:B------:R-:W-:Y:S01]  /*8bb0*/  ULDC UR14, c[0x0][0x988] ;  /* 0x00026200000e7ab9 */ /* 0x000fe20000000800 */
[----:B------:R-:W-:Y:S01]  /*8bc0*/  R2UR UR15, R18 ;  /* 0x00000000120f72ca */ /* 0x000fe200000e0000 */
[----:B------:R-:W-:Y:S01]  /*8bd0*/  VOTEU.ALL UP0, P1 ;  /* 0x00000000003f7886 */ /* 0x000fe20000800000 */
[----:B------:R-:W-:-:S04]  /*8be0*/  FMNMX.FTZ R3, R169, R0, !PT ;  /* 0x00000000a9037209 */ /* 0x000fc80007810000 */
[----:B------:R-:W-:Y:S01]  /*8bf0*/  FMNMX.FTZ R0, R172, R3, !PT ;  /* 0x00000003ac007209 */ /* 0x000fe20007810000 */
[----:B------:R-:W-:Y:S02]  /*8c00*/  @!UP0 UIADD3 UR60, UR60, 0x36840, URZ ;  /* 0x000368403c3c8890 */ /* 0x000fe4000fffe03f */
[----:B------:R-:W-:Y:S01]  /*8c10*/  UIADD3 UR7, UR7, 0x400, URZ ;  /* 0x0000040007077890 */ /* 0x000fe2000fffe03f */
[----:B------:R-:W-:Y:S01]  /*8c20*/  FMNMX.FTZ R3, R173, R0, !PT ;  /* 0x00000000ad037209 */ /* 0x000fe20007810000 */
[----:B------:R-:W-:Y:S02]  /*8c30*/  @!UP0 UIADD3 UR10, UR10, 0x36860, URZ ;  /* 0x000368600a0a8890 */ /* 0x000fe4000fffe03f */
[----:B------:R-:W-:Y:S01]  /*8c40*/  USHF.R.U32.HI UR7, URZ, 0x4, UR7 ;  /* 0x000000043f077899 */ /* 0x000fe20008011607 */
[----:B------:R-:W-:Y:S01]  /*8c50*/  FMNMX.FTZ R0, R160, R3, !PT ;  /* 0x00000003a0007209 */ /* 0x000fe20007810000 */
[----:B------:R-:W-:Y:S02]  /*8c60*/  @!UP0 UPRMT UR60, URZ, 0x654, UR60 ;  /* 0x000006543f3c8896 */ /* 0x000fe4000800003c */
[----:B------:R-:W-:Y:S01]  /*8c70*/  ULOP3.LUT UR7, UR7, 0x3fff, URZ, 0xc0, !UPT ;  /* 0x00003fff07077892 */ /* 0x000fe2000f8ec03f */
[----:B------:R-:W-:Y:S01]  /*8c80*/  FMNMX.FTZ R3, R161, R0, !PT ;  /* 0x00000000a1037209 */ /* 0x000fe20007810000 */
[----:B------:R-:W-:-:S02]  /*8c90*/  @!UP0 UPRMT UR10, URZ, 0x654, UR10 ;  /* 0x000006543f0a8896 */ /* 0x000fc4000800000a */
[----:B------:R-:W-:Y:S01]  /*8ca0*/  ULOP3.LUT UR7, UR7, 0x3800000, URZ, 0xfc, !UPT ;  /* 0x0380000007077892 */ /* 0x000fe2000f8efc3f */
[----:B------:R-:W-:Y:S01]  /*8cb0*/  FMNMX.FTZ R0, R164, R3, !PT ;  /* 0x00000003a4007209 */ /* 0x000fe20007810000 */
[----:B------:R-:W-:Y:S02]  /*8cc0*/  UISETP.GT.AND UP0, UPT, UR61, UR15, UPT ;  /* 0x0000000f3d00728c */ /* 0x000fe4000bf04270 */
[----:B------:R-:W-:Y:S01]  /*8cd0*/  UIMAD UR11, UR6, 0xa80, UR7 ;  /* 0x00000a80060b78a4 */ /* 0x000fe2000f8e0207 */
[----:B------:R-:W-:Y:S01]  /*8ce0*/  FMNMX.FTZ R3, R165, R0, !PT ;  /* 0x00000000a5037209 */ /* 0x000fe20007810000 */
[----:B------:R-:W-:Y:S01]  /*8cf0*/  UIADD3 UR61, UR61, -0x1, URZ ;  /* 0xffffffff3d3d7890 */ /* 0x000fe2000fffe03f */
[----:B------:R-:W-:Y:S02]  /*8d00*/  UMOV UR7, 0x40000040 ;  /* 0x4000004000077882 */ /* 0x000fe40000000000 */
[----:B------:R-:W-:Y:S02]  /*8d10*/  FMNMX.FTZ R0, R152, R3, !PT ;  /* 0x0000000398007209 */ /* 0x000fe40007810000 */
[----:B------:R-:W-:Y:S01]  /*8d20*/  UMOV UR6, UR11 ;  /* 0x0000000b00067c82 */ /* 0x000fe20008000000 */
[----:B------:R-:W-:Y:S01]  /*8d30*/  PLOP3.LUT P2, PT, PT, PT, UP0, 0x80, 0x0 ;  /* 0x000000000000781c */ /* 0x000fe20003f4f008 */
[----:B------:R-:W-:Y:S01]  /*8d40*/  HGMMA.64x192x16.F32 R24, R200, gdesc[UR4].tnspB, R24, gsb0 ;  /* 0x42e00004c8187df0 */ /* 0x000fe20008000818 */
        /* <DEDUP_REMOVED lines=24> */
[----:B------:R-:W0:Y:S02]  /*8ed0*/  SHFL.BFLY PT, R0, R11, 0x1, 0x1f ;  /* 0x0c201f000b007f89 */ /* 0x000e2400000e0000 */
[----:B0-----:R-:W-:Y:S02]  /*8ee0*/  FMNMX.FTZ R3, R11, R0, !PT ;  /* 0x000000000b037209 */ /* 0x001fe40007810000 */
[----:B------:R-:W-:-:S03]  /*8ef0*/  FMNMX.FTZ R11, R171, R2, !PT ;  /* 0x00000002ab0b7209 */ /* 0x000fc60007810000 */
[----:B------:R-:W-:Y:S01]  /*8f00*/  FADD.FTZ R0, -R3, R10 ;  /* 0x0000000a03007221 */ /* 0x000fe20000010100 */
[----:B------:R-:W-:-:S03]  /*8f10*/  FMNMX.FTZ R2, R174, R11, !PT ;  /* 0x0000000bae027209 */ /* 0x000fc60007810000 */
[----:B------:R-:W-:Y:S01]  /*8f20*/  FMUL.FTZ R7, R0, UR14 ;  /* 0x0000000e00077c20 */ /* 0x000fe20008410000 */
[----:B------:R-:W-:Y:S01]  /*8f30*/  FMNMX.FTZ R11, R175, R2, !PT ;  /* 0x00000002af0b7209 */ /* 0x000fe20007810000 */
[----:B------:R-:W-:-:S03]  /*8f40*/  FMUL.FTZ R0, R3, UR14 ;  /* 0x0000000e03007c20 */ /* 0x000fc60008410000 */
[----:B------:R-:W-:Y:S01]  /*8f50*/  FMNMX.FTZ R2, R162, R11, !PT ;  /* 0x0000000ba2027209 */ /* 0x000fe20007810000 */
[--C-:B------:R-:W-:Y:S01]  /*8f60*/  FFMA.FTZ R21, R169, UR14, -R0.reuse ;  /* 0x0000000ea9157c23 */ /* 0x100fe20008010800 */
[--C-:B------:R-:W-:Y:S01]  /*8f70*/  FFMA.FTZ R12, R157, UR14, -R0.reuse ;  /* 0x0000000e9d0c7c23 */ /* 0x100fe20008010800 */
[--C-:B------:R-:W-:Y:S01]  /*8f80*/  FFMA.FTZ R14, R145, UR14, -R0.reuse ;  /* 0x0000000e910e7c23 */ /* 0x100fe20008010800 */
[----:B------:R-:W-:Y:S01]  /*8f90*/  FMNMX.FTZ R11, R163, R2, !PT ;  /* 0x00000002a30b7209 */ /* 0x000fe20007810000 */
[--C-:B------:R-:W-:Y:S01]  /*8fa0*/  FFMA.FTZ R20, R141, UR14, -R0.reuse ;  /* 0x0000000e8d147c23 */ /* 0x100fe20008010800 */
[--C-:B------:R-:W-:Y:S01]  /*8fb0*/  FFMA.FTZ R129, R129, UR14, -R0.reuse ;  /* 0x0000000e81817c23 */ /* 0x100fe20008010800 */
[----:B------:R-:W-:Y:S01]  /*8fc0*/  MUFU.EX2 R7, R7 ;  /* 0x0000000700077308 */ /* 0x000fe20000000800 */
[----:B------:R-:W-:Y:S01]  /*8fd0*/  FMNMX.FTZ R2, R166, R11, !PT ;  /* 0x0000000ba6027209 */ /* 0x000fe20007810000 */
[----:B------:R-:W-:-:S03]  /*8fe0*/  FFMA.FTZ R11, R161, UR14, -R0 ;  /* 0x0000000ea10b7c23 */ /* 0x000fc60008010800 */
[----:B------:R-:W-:-:S03]  /*8ff0*/  FMNMX.FTZ R13, R167, R2, !PT ;  /* 0x00000002a70d7209 */ /* 0x000fc60007810000 */
[----:B------:R-:W-:Y:S01]  /*9000*/  MUFU.EX2 R21, R21 ;  /* 0x0000001500157308 */ /* 0x000fe20000000800 */
[----:B------:R-:W-:-:S04]  /*9010*/  FMNMX.FTZ R2, R154, R13, !PT ;  /* 0x0000000d9a027209 */ /* 0x000fc80007810000 */
[----:B------:R-:W-:-:S03]  /*9020*/  FMNMX.FTZ R13, R155, R2, !PT ;  /* 0x000000029b0d7209 */ /* 0x000fc60007810000 */
        /* <DEDUP_REMOVED lines=14> */
[----:B------:R-:W-:Y:S01]  /*9110*/  FMNMX.FTZ R2, R142, R15, !PT ;  /* 0x0000000f8e027209 */ /* 0x000fe20007810000 */
[----:B------:R-:W-:Y:S02]  /*9120*/  WARPGROUP.DEPBAR.LE gsb0, 0x0 ;  /* 0x00008000000079c5 */ /* 0x000fe40000010000 */
[----:B------:R-:W-:Y:S01]  /*9130*/  WARPGROUP.ARRIVE ;  /* 0x00000000000079c5 */ /* 0x000fe20000000000 */
[----:B------:R-:W-:Y:S01]  /*9140*/  FMNMX.FTZ R15, R143, R2, !PT ;  /* 0x000000028f0f7209 */ /* 0x000fe20007810000 */
[--C-:B------:R-:W-:Y:S01]  /*9150*/  FFMA.FTZ R200, R168, UR14, -R0.reuse ;  /* 0x0000000ea8c87c23 */ /* 0x100fe20008010800 */
[--C-:B------:R-:W-:Y:S01]  /*9160*/  FFMA.FTZ R202, R172, UR14, -R0.reuse ;  /* 0x0000000eacca7c23 */ /* 0x100fe20008010800 */
[----:B------:R-:W-:Y:S01]  /*9170*/  FFMA.FTZ R168, R173, UR14, -R0 ;  /* 0x0000000eada87c23 */ /* 0x000fe20008010800 */
[----:B------:R-:W-:Y:S01]  /*9180*/  FMNMX.FTZ R2, R130, R15, !PT ;  /* 0x0000000f82027209 */ /* 0x000fe20007810000 */
[----:B------:R-:W-:Y:S01]  /*9190*/  HGMMA.64x192x16.F32 R24, R196, gdesc[UR4].tnspB, R24, gsb0 ;  /* 0x42e00004c4187df0 */ /* 0x000fe20008000818 */
[----:B------:R-:W-:Y:S01]  /*91a0*/  UIADD3 UR6, UR11, 0x100, URZ ;  /* 0x000001000b067890 */ /* 0x000fe2000fffe03f */
[----:B------:R-:W0:Y:S01]  /*91b0*/  MUFU.EX2 R200, R200 ;  /* 0x000000c800c87308 */ /* 0x000e220000000800 */
[----:B------:R-:W-:Y:S01]  /*91c0*/  UMOV UR7, 0x40000040 ;  /* 0x4000004000077882 */ /* 0x000fe20000000000 */
[----:B------:R-:W-:-:S04]  /*91d0*/  FMNMX.FTZ R15, R131, R2, !PT ;  /* 0x00000002830f7209 */ /* 0x000fc80007810000 */
[----:B------:R-:W-:Y:S02]  /*91e0*/  FMNMX.FTZ R2, R134, R15, !PT ;  /* 0x0000000f86027209 */ /* 0x000fe40007810000 */
[----:B------:R-:W-:Y:S02]  /*91f0*/  MUFU.EX2 R202, R202 ;  /* 0x000000ca00ca7308 */ /* 0x000fe40000000800 */
[----:B------:R-:W-:-:S04]  /*9200*/  FMNMX.FTZ R15, R135, R2, !PT ;  /* 0x00000002870f7209 */ /* 0x000fc80007810000 */
[----:B------:R-:W-:Y:S02]  /*9210*/  FMNMX.FTZ R2, R122, R15, !PT ;  /* 0x0000000f7a027209 */ /* 0x000fe40007810000 */
[----:B------:R-:W-:Y:S02]  /*9220*/  MUFU.EX2 R168, R168 ;  /* 0x000000a800a87308 */ /* 0x000fe40000000800 */
[----:B------:R-:W-:-:S04]  /*9230*/  FMNMX.FTZ R15, R123, R2, !PT ;  /* 0x000000027b0f7209 */ /* 0x000fc80007810000 */
[----:B------:R-:W-:Y:S01]  /*9240*/  FMNMX.FTZ R2, R126, R15, !PT ;  /* 0x0000000f7e027209 */ /* 0x000fe20007810000 */
[----:B------:R-:W-:Y:S01]  /*9250*/  FFMA.FTZ R15, R137, UR14, -R0 ;  /* 0x0000000e890f7c23 */ /* 0x000fe20008010800 */
[----:B------:R-:W-:Y:S02]  /*9260*/  MUFU.EX2 R129, R129 ;  /* 0x0000008100817308 */ /* 0x000fe40000000800 */
[----:B------:R-:W-:-:S05]  /*9270*/  FMNMX.FTZ R2, R127, R2, !PT ;  /* 0x000000027f027209 */ /* 0x000fca0007810000 */
[----:B------:R-:W1:Y:S01]  /*9280*/  SHFL.BFLY PT, R10, R2, 0x2, 0x1f ;  /* 0x0c401f00020a7f89 */ /* 0x000e6200000e0000 */
[----:B------:R-:W-:Y:S01]  /*9290*/  MUFU.EX2 R15, R15 ;  /* 0x0000000f000f7308 */ /* 0x000fe20000000800 */
[----:B-1----:R-:W-:Y:S01]  /*92a0*/  FMNMX.FTZ R2, R2, R10, !PT ;  /* 0x0000000a02027209 */ /* 0x002fe20007810000 */
[--C-:B------:R-:W-:Y:S01]  /*92b0*/  FFMA.FTZ R10, R120, UR14, -R0.reuse ;  /* 0x0000000e780a7c23 */ /* 0x100fe20008010800 */
[--C-:B------:R-:W-:Y:S01]  /*92c0*/  FFMA.FTZ R120, R121, UR14, -R0.reuse ;  /* 0x0000000e79787c23 */ /* 0x100fe20008010800 */
[----:B------:R-:W-:-:S04]  /*92d0*/  FFMA.FTZ R121, R124, UR14, -R0 ;  /* 0x0000000e7c797c23 */ /* 0x000fc80008010800 */
[----:B------:R-:W-:Y:S08]  /*92e0*/  MUFU.EX2 R10, R10 ;  /* 0x0000000a000a7308 */ /* 0x000ff00000000800 */
[----:B------:R-:W-:Y:S08]  /*92f0*/  MUFU.EX2 R120, R120 ;  /* 0x0000007800787308 */ /* 0x000ff00000000800 */
[----:B------:R-:W-:Y:S01]  /*9300*/  MUFU.EX2 R121, R121 ;  /* 0x0000007900797308 */ /* 0x000fe20000000800 */
[----:B------:R-:W-:-:S02]  /*9310*/  WARPGROUP.DEPBAR.LE gsb0, 0x0 ;  /* 0x00008000000079c5 */ /* 0x000fc40000010000 */
[----:B------:R-:W-:Y:S01]  /*9320*/  WARPGROUP.ARRIVE ;  /* 0x00000000000079c5 */ /* 0x000fe20000000000 */
[--C-:B------:R-:W-:Y:S01]  /*9330*/  FFMA.FTZ R196, R160, UR14, -R0.reuse ;  /* 0x0000000ea0c47c23 */ /* 0x100fe20008010800 */
[----:B------:R-:W-:-:S04]  /*9340*/  FFMA.FTZ R198, R164, UR14, -R0 ;  /* 0x0000000ea4c67c23 */ /* 0x000fc80008010800 */
[----:B------:R-:W-:Y:S01]  /*9350*/  HGMMA.64x192x16.F32 R24, R192, gdesc[UR4].tnspB, R24, gsb0 ;  /* 0x42e00004c0187df0 */ /* 0x000fe20008000818 */
[----:B------:R-:W-:Y:S01]  /*9360*/  UIADD3 UR6, UR11, 0x180, URZ ;  /* 0x000001800b067890 */ /* 0x000fe2000fffe03f */
[----:B------:R-:W-:Y:S01]  /*9370*/  MUFU.EX2 R196, R196 ;  /* 0x000000c400c47308 */ /* 0x000fe20000000800 */
[----:B------:R-:W-:-:S07]  /*9380*/  UMOV UR7, 0x40000040 ;  /* 0x4000004000077882 */ /* 0x000fce0000000000 */
[----:B------:R-:W-:Y:S01]  /*9390*/  MUFU.EX2 R198, R198 ;  /* 0x000000c600c67308 */ /* 0x000fe20000000800 */
[----:B------:R-:W-:Y:S02]  /*93a0*/  WARPGROUP.DEPBAR.LE gsb0, 0x0 ;  /* 0x00008000000079c5 */ /* 0x000fe40000010000 */
[----:B------:R-:W-:Y:S01]  /*93b0*/  WARPGROUP.ARRIVE ;  /* 0x00000000000079c5 */ /* 0x000fe20000000000 */
[--C-:B------:R-:W-:Y:S01]  /*93c0*/  FFMA.FTZ R192, R152, UR14, -R0.reuse ;  /* 0x0000000e98c07c23 */ /* 0x100fe20008010800 */
[--C-:B------:R-:W-:Y:S01]  /*93d0*/  FFMA.FTZ R152, R153, UR14, -R0.reuse ;  /* 0x0000000e99987c23 */ /* 0x100fe20008010800 */
[----:B------:R-:W-:-:S04]  /*93e0*/  FFMA.FTZ R194, R156, UR14, -R0 ;  /* 0x0000000e9cc27c23 */ /* 0x000fc80008010800 */
[----:B------:R-:W-:Y:S01]  /*93f0*/  HGMMA.64x192x16.F32 R24, R188, gdesc[UR4].tnspB, R24, gsb0 ;  /* 0x42e00004bc187df0 */ /* 0x000fe20008000818 */
[----:B------:R-:W-:Y:S01]  /*9400*/  UIADD3 UR6, UR11, 0x200, URZ ;  /* 0x000002000b067890 */ /* 0x000fe2000fffe03f */
[----:B------:R-:W-:Y:S01]  /*9410*/  MUFU.EX2 R192, R192 ;  /* 0x000000c000c07308 */ /* 0x000fe20000000800 */
[----:B------:R-:W-:-:S07]  /*9420*/  UMOV UR7, 0x40000040 ;  /* 0x4000004000077882 */ /* 0x000fce0000000000 */
[----:B------:R-:W-:Y:S08]  /*9430*/  MUFU.EX2 R152, R152 ;  /* 0x0000009800987308 */ /* 0x000ff00000000800 */
[----:B------:R-:W-:Y:S01]  /*9440*/  MUFU.EX2 R194, R194 ;  /* 0x000000c200c27308 */ /* 0x000fe20000000800 */
[----:B------:R-:W-:Y:S02]  /*9450*/  WARPGROUP.DEPBAR.LE gsb0, 0x0 ;  /* 0x00008000000079c5 */ /* 0x000fe40000010000 */
[----:B------:R-:W-:Y:S01]  /*9460*/  WARPGROUP.ARRIVE ;  /* 0x00000000000079c5 */ /* 0x000fe20000000000 */
[--C-:B------:R-:W-:Y:S01]  /*9470*/  FFMA.FTZ R188, R144, UR14, -R0.reuse ;  /* 0x0000000e90bc7c23 */ /* 0x100fe20008010800 */
[--C-:B------:R-:W-:Y:S01]  /*9480*/  FFMA.FTZ R190, R148, UR14, -R0.reuse ;  /* 0x0000000e94be7c23 */ /* 0x100fe20008010800 */
[----:B------:R-:W-:-:S03]  /*9490*/  FFMA.FTZ R144, R149, UR14, -R0 ;  /* 0x0000000e95907c23 */ /* 0x000fc60008010800 */
        /* <DEDUP_REMOVED lines=9> */
[----:B------:R-:W-:Y:S01]  /*9530*/  FFMA.FTZ R186, R140, UR14, -R0 ;  /* 0x0000000e8cba7c23 */ /* 0x000fe20008010800 */
[----:B------:R-:W1:Y:S03]  /*9540*/  SHFL.BFLY PT, R136, R2, 0x1, 0x1f ;  /* 0x0c201f0002887f89 */ /* 0x000e6600000e0000 */
[----:B------:R-:W-:Y:S01]  /*9550*/  HGMMA.64x192x16.F32 R24, R180, gdesc[UR4].tnspB, R24, gsb0 ;  /* 0x42e00004b4187df0 */ /* 0x000fe20008000818 */
[----:B------:R-:W-:Y:S01]  /*9560*/  UIADD3 UR6, UR11, 0x300, URZ ;  /* 0x000003000b067890 */ /* 0x000fe2000fffe03f */
[----:B------:R-:W-:Y:S01]  /*9570*/  MUFU.EX2 R184, R184 ;  /* 0x000000b800b87308 */ /* 0x000fe20000000800 */
[----:B------:R-:W-:-:S07]  /*9580*/  UMOV UR7, 0x40000040 ;  /* 0x4000004000077882 */ /* 0x000fce0000000000 */
[----:B------:R-:W-:Y:S01]  /*9590*/  MUFU.EX2 R186, R186 ;  /* 0x000000ba00ba7308 */ /* 0x000fe20000000800 */
[----:B-1----:R-:W-:-:S05]  /*95a0*/  FMNMX.FTZ R2, R2, R136, !PT ;  /* 0x0000008802027209 */ /* 0x002fca0007810000 */
[----:B------:R-:W-:-:S04]  /*95b0*/  FMUL.FTZ R124, R2, UR14 ;  /* 0x0000000e027c7c20 */ /* 0x000fc80008410000 */
[--C-:B------:R-:W-:Y:S01]  /*95c0*/  FFMA.FTZ R201, R170, UR14, -R124.reuse ;  /* 0x0000000eaac97c23 */ /* 0x100fe2000801087c */
[--C-:B------:R-:W-:Y:S01]  /*95d0*/  FFMA.FTZ R203, R174, UR14, -R124.reuse ;  /* 0x0000000eaecb7c23 */ /* 0x100fe2000801087c */
[--C-:B------:R-:W-:Y:S01]  /*95e0*/  FFMA.FTZ R175, R175, UR14, -R124.reuse ;  /* 0x0000000eafaf7c23 */ /* 0x100fe2000801087c */
[--C-:B------:R-:W-:Y:S01]  /*95f0*/  FFMA.FTZ R197, R162, UR14, -R124.reuse ;  /* 0x0000000ea2c57c23 */ /* 0x100fe2000801087c */
[--C-:B------:R-:W-:Y:S01]  /*9600*/  FFMA.FTZ R189, R146, UR14, -R124.reuse ;  /* 0x0000000e92bd7c23 */ /* 0x100fe2000801087c */
[----:B------:R-:W-:Y:S01]  /*9610*/  FFMA.FTZ R187, R142, UR14, -R124 ;  /* 0x0000000e8ebb7c23 */ /* 0x000fe2000801087c */
[----:B------:R-:W-:Y:S01]  /*9620*/  MUFU.EX2 R201, R201 ;  /* 0x000000c900c97308 */ /* 0x000fe20000000800 */
[----:B0-----:R-:W-:Y:S01]  /*9630*/  FFMA.FTZ R146, R7, R6, R200 ;  /* 0x0000000607927223 */ /* 0x001fe200000100c8 */
        /* <DEDUP_REMOVED lines=8> */
[----:B------:R-:W-:Y:S01]  /*96c0*/  F2FP.F16.F32.PACK_AB R200, R21, R200 ;  /* 0x000000c815c8723e */ /* 0x000fe200000000ff */
[--C-:B------:R-:W-:Y:S01]  /*96d0*/  FFMA.FTZ R141, R147, UR14, -R124.reuse ;  /* 0x0000000e938d7c23 */ /* 0x100fe2000801087c */
[--C-:B------:R-:W-:Y:S01]  /*96e0*/  FFMA.FTZ R191, R150, UR14, -R124.reuse ;  /* 0x0000000e96bf7c23 */ /* 0x100fe2000801087c */
[--C-:B------:R-:W-:Y:S01]  /*96f0*/  FFMA.FTZ R151, R151, UR14, -R124.reuse ;  /* 0x0000000e97977c23 */ /* 0x100fe2000801087c */
[--C-:B------:R-:W-:Y:S01]  /*9700*/  FFMA.FTZ R185, R138, UR14, -R124.reuse ;  /* 0x0000000e8ab97c23 */ /* 0x100fe2000801087c */
        /* <DEDUP_REMOVED lines=34> */
[----:B------:R-:W-:Y:S01]  /*9930*/  FADD.FTZ R0, -R2, R9 ;  /* 0x0000000902007221 */ /* 0x000fe20000010100 */
[----:B------:R-:W-:Y:S01]  /*9940*/  HGMMA.64x192x16.F32 R24, R176, gdesc[UR4].tnspB, R24, gsb0 ;  /* 0x42e00004b0187df0 */ /* 0x000fe20008000818 */
[--C-:B------:R-:W-:Y:S01]  /*9950*/  FFMA.FTZ R125, R171, UR14, -R124.reuse ;  /* 0x0000000eab7d7c23 */ /* 0x100fe2000801087c */
[----:B------:R-:W-:Y:S01]  /*9960*/  MUFU.EX2 R9, R132 ;  /* 0x0000008400097308 */ /* 0x000fe20000000800 */
[----:B------:R-:W-:Y:S01]  /*9970*/  FMUL.FTZ R0, R0, UR14 ;  /* 0x0000000e00007c20 */ /* 0x000fe20008410000 */
[--C-:B------:R-:W-:Y:S01]  /*9980*/  FFMA.FTZ R133, R163, UR14, -R124.reuse ;  /* 0x0000000ea3857c23 */ /* 0x100fe2000801087c */
[----:B------:R-:W-:Y:S01]  /*9990*/  FFMA.FTZ R124, R127, UR14, -R124 ;  /* 0x0000000e7f7c7c23 */ /* 0x000fe2000801087c */
[----:B------:R-:W-:-:S02]  /*99a0*/  R2UR UR6, R16 ;  /* 0x00000000100672ca */ /* 0x000fc400000e0000 */
[----:B0-----:R-:W-:Y:S02]  /*99b0*/  F2FP.F16.F32.PACK_AB R181, R131, R130 ;  /* 0x0000008283b5723e */ /* 0x001fe400000000ff */
[----:B------:R-:W0:Y:S01]  /*99c0*/  MUFU.EX2 R0, R0 ;  /* 0x0000000000007308 */ /* 0x000e220000000800 */
[----:B-1----:R-:W-:-:S07]  /*99d0*/  F2FP.F16.F32.PACK_AB R183, R135, R134 ;  /* 0x0000008687b7723e */ /* 0x002fce00000000ff */
[----:B------:R-:W1:Y:S08]  /*99e0*/  MUFU.EX2 R125, R125 ;  /* 0x0000007d007d7308 */ /* 0x000e700000000800 */
[----:B------:R-:W2:Y:S01]  /*99f0*/  MUFU.EX2 R132, R175 ;  /* 0x000000af00847308 */ /* 0x000ea20000000800 */
[----:B0-----:R-:W-:Y:S01]  /*9a00*/  FFMA.FTZ R142, R0, R5, R201 ;  /* 0x00000005008e7223 */ /* 0x001fe200000100c9 */
[----:B------:R-:W-:-:S04]  /*9a10*/  FADD.FTZ R5, R21, R146 ;  /* 0x0000009215057221 */ /* 0x000fc80000010000 */
[----:B------:R-:W-:Y:S01]  /*9a20*/  FADD.FTZ R5, R202, R5 ;  /* 0x00000005ca057221 */ /* 0x000fe20000010000 */
[C---:B------:R-:W-:Y:S01]  /*9a30*/  F2FP.F16.F32.PACK_AB R202, R168.reuse, R202 ;  /* 0x000000caa8ca723e */ /* 0x040fe200000000ff */
[----:B------:R-:W0:Y:S01]  /*9a40*/  MUFU.EX2 R133, R133 ;  /* 0x0000008500857308 */ /* 0x000e220000000800 */
[C---:B-1----:R-:W-:Y:S01]  /*9a50*/  FADD.FTZ R142, R125.reuse, R142 ;  /* 0x0000008e7d8e7221 */ /* 0x042fe20000010000 */
[----:B------:R-:W-:Y:S01]  /*9a60*/  FADD.FTZ R145, R168, R5 ;  /* 0x00000005a8917221 */ /* 0x000fe20000010000 */
[----:B------:R-:W-:Y:S02]  /*9a70*/  F2FP.F16.F32.PACK_AB R201, R125, R201 ;  /* 0x000000c97dc9723e */ /* 0x000fe400000000ff */
[----:B------:R-:W-:Y:S01]  /*9a80*/  FADD.FTZ R143, R203, R142 ;  /* 0x0000008ecb8f7221 */ /* 0x000fe20000010000 */
[----:B------:R-:W-:Y:S01]  /*9a90*/  FADD.FTZ R146, R196, R145 ;  /* 0x00000091c4927221 */ /* 0x000fe20000010000 */
[C---:B------:R-:W-:Y:S01]  /*9aa0*/  F2FP.F16.F32.PACK_AB R196, R11.reuse, R196 ;  /* 0x000000c40bc4723e */ /* 0x040fe200000000ff */
[----:B------:R-:W1:Y:S01]  /*9ab0*/  MUFU.EX2 R5, R139 ;  /* 0x0000008b00057308 */ /* 0x000e620000000800 */
[C---:B--2---:R-:W-:Y:S01]  /*9ac0*/  FADD.FTZ R142, R132.reuse, R143 ;  /* 0x0000008f848e7221 */ /* 0x044fe20000010000 */
[----:B------:R-:W-:Y:S01]  /*9ad0*/  FADD.FTZ R143, R11, R146 ;  /* 0x000000920b8f7221 */ /* 0x000fe20000010000 */
[----:B------:R-:W-:-:S02]  /*9ae0*/  F2FP.F16.F32.PACK_AB R203, R132, R203 ;  /* 0x000000cb84cb723e */ /* 0x000fc400000000ff */
[----:B------:R-:W-:Y:S01]  /*9af0*/  FADD.FTZ R142, R197, R142 ;  /* 0x0000008ec58e7221 */ /* 0x000fe20000010000 */
[----:B------:R-:W-:Y:S01]  /*9b00*/  FADD.FTZ R146, R198, R143 ;  /* 0x0000008fc6927221 */ /* 0x000fe20000010000 */
[----:B------:R-:W-:Y:S01]  /*9b10*/  F2FP.F16.F32.PACK_AB R198, R13, R198 ;  /* 0x000000c60dc6723e */ /* 0x000fe200000000ff */
[----:B------:R-:W2:Y:S01]  /*9b20*/  MUFU.EX2 R180, R180 ;  /* 0x000000b400b47308 */ /* 0x000ea20000000800 */
[----:B0-----:R-:W-:Y:S01]  /*9b30*/  FADD.FTZ R142, R133, R142 ;  /* 0x0000008e858e7221 */ /* 0x001fe20000010000 */
[----:B------:R-:W-:Y:S01]  /*9b40*/  FADD.FTZ R127, R13, R146 ;  /* 0x000000920d7f7221 */ /* 0x000fe20000010000 */
[----:B------:R-:W-:Y:S02]  /*9b50*/  F2FP.F16.F32.PACK_AB R197, R133, R197 ;  /* 0x000000c585c5723e */ /* 0x000fe400000000ff */
[----:B------:R-:W-:Y:S01]  /*9b60*/  FADD.FTZ R21, R199, R142 ;  /* 0x0000008ec7157221 */ /* 0x000fe20000010000 */
[----:B------:R-:W-:Y:S01]  /*9b70*/  FADD.FTZ R127, R192, R127 ;  /* 0x0000007fc07f7221 */ /* 0x000fe20000010000 */
[C---:B------:R-:W-:Y:S01]  /*9b80*/  F2FP.F16.F32.PACK_AB R199, R136.reuse, R199 ;  /* 0x000000c788c7723e */ /* 0x040fe200000000ff */
[----:B------:R-:W0:Y:S01]  /*9b90*/  MUFU.EX2 R182, R182 ;  /* 0x000000b600b67308 */ /* 0x000e220000000800 */
[----:B------:R-:W-:Y:S01]  /*9ba0*/  FADD.FTZ R142, R136, R21 ;  /* 0x00000015888e7221 */ /* 0x000fe20000010000 */
[C---:B------:R-:W-:Y:S01]  /*9bb0*/  FADD.FTZ R127, R152.reuse, R127 ;  /* 0x0000007f987f7221 */ /* 0x040fe20000010000 */
[----:B------:R-:W-:-:S02]  /*9bc0*/  F2FP.F16.F32.PACK_AB R192, R152, R192 ;  /* 0x000000c098c0723e */ /* 0x000fc400000000ff */
[----:B------:R-:W-:Y:S01]  /*9bd0*/  FADD.FTZ R142, R193, R142 ;  /* 0x0000008ec18e7221 */ /* 0x000fe20000010000 */
[----:B------:R-:W-:Y:S01]  /*9be0*/  FADD.FTZ R127, R194, R127 ;  /* 0x0000007fc27f7221 */ /* 0x000fe20000010000 */
[C---:B------:R-:W-:Y:S01]  /*9bf0*/  F2FP.F16.F32.PACK_AB R194, R12.reuse, R194 ;  /* 0x000000c20cc2723e */ /* 0x040fe200000000ff */
[----:B------:R-:W3:Y:S01]  /*9c00*/  MUFU.EX2 R128, R128 ;  /* 0x0000008000807308 */ /* 0x000ee20000000800 */
[C---:B------:R-:W-:Y:S01]  /*9c10*/  FADD.FTZ R142, R137.reuse, R142 ;  /* 0x0000008e898e7221 */ /* 0x040fe20000010000 */
[----:B------:R-:W-:Y:S01]  /*9c20*/  FADD.FTZ R127, R12, R127 ;  /* 0x0000007f0c7f7221 */ /* 0x000fe20000010000 */
[----:B------:R-:W-:Y:S02]  /*9c30*/  F2FP.F16.F32.PACK_AB R193, R137, R193 ;  /* 0x000000c189c1723e */ /* 0x000fe400000000ff */
[----:B------:R-:W-:Y:S01]  /*9c40*/  FADD.FTZ R11, R195, R142 ;  /* 0x0000008ec30b7221 */ /* 0x000fe20000010000 */
[----:B------:R-:W-:Y:S01]  /*9c50*/  FADD.FTZ R127, R188, R127 ;  /* 0x0000007fbc7f7221 */ /* 0x000fe20000010000 */
[----:B------:R-:W-:Y:S01]  /*9c60*/  F2FP.F16.F32.PACK_AB R188, R14, R188 ;  /* 0x000000bc0ebc723e */ /* 0x000fe200000000ff */
[----:B------:R-:W4:Y:S01]  /*9c70*/  MUFU.EX2 R126, R126 ;  /* 0x0000007e007e7308 */ /* 0x000f220000000800 */
[----:B------:R-:W-:Y:S01]  /*9c80*/  FADD.FTZ R132, R140, R11 ;  /* 0x0000000b8c847221 */ /* 0x000fe20000010000 */
[----:B------:R-:W-:Y:S01]  /*9c90*/  FADD.FTZ R127, R14, R127 ;  /* 0x0000007f0e7f7221 */ /* 0x000fe20000010000 */
[----:B------:R-:W-:-:S02]  /*9ca0*/  F2FP.F16.F32.PACK_AB R195, R140, R195 ;  /* 0x000000c38cc3723e */ /* 0x000fc400000000ff */
[----:B------:R-:W-:Y:S01]  /*9cb0*/  FADD.FTZ R132, R189, R132 ;  /* 0x00000084bd847221 */ /* 0x000fe20000010000 */
[----:B------:R-:W-:Y:S01]  /*9cc0*/  FADD.FTZ R127, R190, R127 ;  /* 0x0000007fbe7f7221 */ /* 0x000fe20000010000 */
[C---:B------:R-:W-:Y:S01]  /*9cd0*/  F2FP.F16.F32.PACK_AB R189, R141.reuse, R189 ;  /* 0x000000bd8dbd723e */ /* 0x040fe200000000ff */
[----:B------:R-:W5:Y:S01]  /*9ce0*/  MUFU.EX2 R124, R124 ;  /* 0x0000007c007c7308 */ /* 0x000f620000000800 */
[----:B------:R-:W-:Y:S01]  /*9cf0*/  FADD.FTZ R132, R141, R132 ;  /* 0x000000848d847221 */ /* 0x000fe20000010000 */
[C---:B------:R-:W-:Y:S01]  /*9d00*/  FADD.FTZ R127, R144.reuse, R127 ;  /* 0x0000007f907f7221 */ /* 0x040fe20000010000 */
[----:B------:R-:W-:Y:S02]  /*9d10*/  F2FP.F16.F32.PACK_AB R190, R144, R190 ;  /* 0x000000be90be723e */ /* 0x000fe400000000ff */
[----:B------:R-:W-:Y:S01]  /*9d20*/  FADD.FTZ R11, R191, R132 ;  /* 0x00000084bf0b7221 */ /* 0x000fe20000010000 */
[----:B------:R-:W-:Y:S01]  /*9d30*/  FADD.FTZ R14, R184, R127 ;  /* 0x0000007fb80e7221 */ /* 0x000fe20000010000 */
[----:B------:R-:W-:-:S02]  /*9d40*/  F2FP.F16.F32.PACK_AB R191, R138, R191 ;  /* 0x000000bf8abf723e */ /* 0x000fc400000000ff */
[----:B------:R-:W-:Y:S01]  /*9d50*/  FADD.FTZ R12, R138, R11 ;  /* 0x0000000b8a0c7221 */ /* 0x000fe20000010000 */
[C---:B------:R-:W-:Y:S01]  /*9d60*/  FADD.FTZ R11, R15.reuse, R14 ;  /* 0x0000000e0f0b7221 */ /* 0x040fe20000010000 */
[----:B------:R-:W-:Y:S02]  /*9d70*/  F2FP.F16.F32.PACK_AB R184, R15, R184 ;  /* 0x000000b80fb8723e */ /* 0x000fe400000000ff */
[----:B------:R-:W-:Y:S01]  /*9d80*/  FADD.FTZ R12, R185, R12 ;  /* 0x0000000cb90c7221 */ /* 0x000fe20000010000 */
[C---:B-1----:R-:W-:Y:S01]  /*9d90*/  F2FP.F16.F32.PACK_AB R185, R5.reuse, R185 ;  /* 0x000000b905b9723e */ /* 0x042fe200000000ff */
[----:B------:R-:W-:Y:S01]  /*9da0*/  FADD.FTZ R11, R186, R11 ;  /* 0x0000000bba0b7221 */ /* 0x000fe20000010000 */
[C---:B------:R-:W-:Y:S01]  /*9db0*/  F2FP.F16.F32.PACK_AB R186, R20.reuse, R186 ;  /* 0x000000ba14ba723e */ /* 0x040fe200000000ff */
[----:B------:R-:W-:Y:S02]  /*9dc0*/  FADD.FTZ R12, R5, R12 ;  /* 0x0000000c050c7221 */ /* 0x000fe40000010000 */
[----:B------:R-:W-:-:S02]  /*9dd0*/  FADD.FTZ R11, R20, R11 ;  /* 0x0000000b140b7221 */ /* 0x000fc40000010000 */
[----:B------:R-:W-:Y:S01]  /*9de0*/  FADD.FTZ R5, R187, R12 ;  /* 0x0000000cbb057221 */ /* 0x000fe20000010000 */
[----:B------:R-:W-:Y:S01]  /*9df0*/  F2FP.F16.F32.PACK_AB R187, R6, R187 ;  /* 0x000000bb06bb723e */ /* 0x000fe200000000ff */
[----:B--2---:R-:W-:Y:S01]  /*9e00*/  FADD.FTZ R12, R180, R11 ;  /* 0x0000000bb40c7221 */ /* 0x004fe20000010000 */
[----:B------:R-:W-:Y:S01]  /*9e10*/  F2FP.F16.F32.PACK_AB R180, R129, R180 ;  /* 0x000000b481b4723e */ /* 0x000fe200000000ff */
[----:B------:R-:W-:-:S04]  /*9e20*/  FADD.FTZ R5, R6, R5 ;  /* 0x0000000506057221 */ /* 0x000fc80000010000 */
[----:B------:R-:W-:Y:S01]  /*9e30*/  FADD.FTZ R6, R130, R5 ;  /* 0x0000000582067221 */ /* 0x000fe20000010000 */
[----:B------:R-:W-:-:S03]  /*9e40*/  FADD.FTZ R5, R129, R12 ;  /* 0x0000000c81057221 */ /* 0x000fc60000010000 */
[----:B------:R-:W-:Y:S01]  /*9e50*/  FADD.FTZ R11, R131, R6 ;  /* 0x00000006830b7221 */ /* 0x000fe20000010000 */
[----:B0-----:R-:W-:Y:S01]  /*9e60*/  FADD.FTZ R5, R182, R5 ;  /* 0x00000005b6057221 */ /* 0x001fe20000010000 */
[----:B---3--:R-:W-:Y:S02]  /*9e70*/  F2FP.F16.F32.PACK_AB R182, R128, R182 ;  /* 0x000000b680b6723e */ /* 0x008fe400000000ff */
[----:B------:R-:W-:Y:S01]  /*9e80*/  FADD.FTZ R6, R134, R11 ;  /* 0x0000000b86067221 */ /* 0x000fe20000010000 */
[----:B------:R-:W-:-:S03]  /*9e90*/  FADD.FTZ R5, R128, R5 ;  /* 0x0000000580057221 */ /* 0x000fc60000010000 */
[----:B------:R-:W-:Y:S01]  /*9ea0*/  FADD.FTZ R11, R135, R6 ;  /* 0x00000006870b7221 */ /* 0x000fe20000010000 */
[----:B------:R-:W-:-:S03]  /*9eb0*/  FADD.FTZ R5, R10, R5 ;  /* 0x000000050a057221 */ /* 0x000fc60000010000 */
[----:B------:R-:W-:Y:S01]  /*9ec0*/  FADD.FTZ R11, R122, R11 ;  /* 0x0000000b7a0b7221 */ /* 0x000fe20000010000 */
[----:B------:R-:W-:-:S03]  /*9ed0*/  FADD.FTZ R6, R120, R5 ;  /* 0x0000000578067221 */ /* 0x000fc60000010000 */
[----:B------:R-:W-:Y:S01]  /*9ee0*/  FADD.FTZ R11, R123, R11 ;  /* 0x0000000b7b0b7221 */ /* 0x000fe20000010000 */
[----:B------:R-:W-:-:S03]  /*9ef0*/  FADD.FTZ R6, R121, R6 ;  /* 0x0000000679067221 */ /* 0x000fc60000010000 */
[----:B----4-:R-:W-:Y:S01]  /*9f00*/  FADD.FTZ R11, R126, R11 ;  /* 0x0000000b7e0b7221 */ /* 0x010fe20000010000 */
[----:B------:R-:W-:-:S03]  /*9f10*/  FADD.FTZ R6, R9, R6 ;  /* 0x0000000609067221 */ /* 0x000fc60000010000 */
[----:B-----5:R-:W-:Y:S01]  /*9f20*/  FADD.FTZ R5, R124, R11 ;  /* 0x0000000b7c057221 */ /* 0x020fe20000010000 */
[----:B------:R-:W-:Y:S01]  /*9f30*/  IMAD.MOV.U32 R11, RZ, RZ, R17 ;  /* 0x000000ffff0b7224 */ /* 0x000fe200078e0011 */
[----:B------:R-:W-:Y:S02]  /*9f40*/  WARPGROUP.DEPBAR.LE gsb0, 0x0 ;  /* 0x00008000000079c5 */ /* 0x000fe40000010000 */
[----:B------:R-:W-:Y:S01]  /*9f50*/  @!P1 SYNCS.ARRIVE.TRANS64.RED.A1T0 RZ, [UR60], RZ ;  /* 0x000000ffffff99a7 */ /* 0x000fe2000810043c */
[----:B------:R-:W-:Y:S01]  /*9f60*/  F2FP.F16.F32.PACK_AB R176, R120, R10 ;  /* 0x0000000a78b0723e */ /* 0x000fe200000000ff */
[----:B------:R-:W-:Y:S01]  /*9f70*/  IMAD.MOV.U32 R10, RZ, RZ, R3 ;  /* 0x000000ffff0a7224 */ /* 0x000fe200078e0003 */
[----:B------:R-:W-:Y:S01]  /*9f80*/  F2FP.F16.F32.PACK_AB R178, R9, R121 ;  /* 0x0000007909b2723e */ /* 0x000fe200000000ff */
[----:B------:R-:W-:Y:S01]  /*9f90*/  IMAD.MOV.U32 R9, RZ, RZ, R2 ;  /* 0x000000ffff097224 */ /* 0x000fe200078e0002 */
[----:B------:R-:W-:Y:S02]  /*9fa0*/  F2FP.F16.F32.PACK_AB R177, R123, R122 ;  /* 0x0000007a7bb1723e */ /* 0x000fe400000000ff */
[----:B------:R-:W-:Y:S01]  /*9fb0*/  F2FP.F16.F32.PACK_AB R179, R124, R126 ;  /* 0x0000007e7cb3723e */ /* 0x000fe200000000ff */
[----:B------:R-:W-:Y:S01]  /*9fc0*/  @!P1 SYNCS.ARRIVE.TRANS64.RED.A1T0 RZ, [UR10], RZ ;  /* 0x000000ffffff99a7 */ /* 0x000fe2000810040a */
[----:B------:R-:W-:Y:S05]  /*9fd0*/  @P2 BRA `(.L_x_3408) ;  /* 0xffffffc000a42947 */ /* 0x000fea000383ffff */
.L_x_3399:
        /* <DEDUP_REMOVED lines=99> */
.L_x_3409:
[----:B------:R-:W-:Y:S01]  /*a610*/  IMAD R13, R16, 0x8, R4 ;  /* 0x00000008100d7824 */ /* 0x000fe200078e0204 */
[----:B------:R-:W-:-:S04]  /*a620*/  SHF.L.U32 R0, R17, 0x1f, RZ ;  /* 0x0000001f11007819 */ /* 0x000fc800000006ff */
[----:B------:R0:W1:Y:S01]  /*a630*/  SYNCS.PHASECHK.TRANS64.TRYWAIT P2, [R13+URZ+0x36850], R0 ;  /* 0x036850000d0075a7 */ /* 0x000062000804017f */
[----:B------:R-:W-:Y:S05]  /*a640*/  @!P0 BRA `(.L_x_3410) ;  /* 0x0000000000048947 */ /* 0x000fea0003800000 */
[----:B------:R-:W-:Y:S01]  /*a650*/  BPT.TRAP 0x1 ;  /* 0x000000040000795c */ /* 0x000fe20000300000 */
.L_x_3410:
[----:B-1----:R-:W-:Y:S05]  /*a660*/  @P2 BRA `(.L_x_3411) ;  /* 0x0000000000082947 */ /* 0x002fea0003800000 */
[----:B------:R-:W1:Y:S02]  /*a670*/  SYNCS.PHASECHK.TRANS64.TRYWAIT P0, [R13+URZ+0x36850], R0 ;  /* 0x036850000d0075a7 */ /* 0x000e64000800017f */
[----:B-1----:R-:W-:Y:S05]  /*a680*/  @!P0 BRA `(.L_x_3412) ;  /* 0x000000b800388947 */ /* 0x002fea0003800000 */
.L_x_3411:
[----:B------:R-:W-:Y:S05]  /*a690*/  WARPSYNC.ALL ;  /* 0x0000000000007948 */ /* 0x000fea0003800000 */
[----:B------:R-:W-:Y:S01]  /*a6a0*/  VIADD R4, R4, 0x400 ;  /* 0x0000040004047836 */ /* 0x000fe20000000000 */
[----:B------:R-:W-:Y:S01]  /*a6b0*/  WARPGROUP.ARRIVE ;  /* 0x00000000000079c5 */ /* 0x000fe20000000000 */
[----:B------:R-:W-:Y:S01]  /*a6c0*/  IMAD.MOV.U32 R11, RZ, RZ, 0x40000040 ;  /* 0x40000040ff0b7424 */ /* 0x000fe200078e00ff */
[----:B------:R-:W2:Y:S01]  /*a6d0*/  SHFL.BFLY PT, R7, R6, 0x2, 0x1f ;  /* 0x0c401f0006077f89 */ /* 0x000ea200000e0000 */
[----:B------:R-:W-:Y:S01]  /*a6e0*/  IMAD.U32 R18, RZ, RZ, UR14 ;  /* 0x0000000eff127e24 */ /* 0x000fe2000f8e00ff */
[----:B------:R-:W-:Y:S01]  /*a6f0*/  SHF.R.U32.HI R4, RZ, 0x4, R4 ;  /* 0x00000004ff047819 */ /* 0x000fe20000011604 */
[----:B------:R-:W-:Y:S01]  /*a700*/  VIADD R232, R232, 0x1 ;  /* 0x00000001e8e87836 */ /* 0x000fe20000000000 */
[----:B01----:R-:W0:Y:S02]  /*a710*/  SHFL.BFLY PT, R0, R5, 0x2, 0x1f ;  /* 0x0c401f0005007f89 */ /* 0x003e2400000e0000 */
[----:B------:R-:W-:-:S04]  /*a720*/  LOP3.LUT R4, R4, 0x3fff, RZ, 0xc0, !PT ;  /* 0x00003fff04047812 */ /* 0x000fc800078ec0ff */
[----:B------:R-:W-:-:S05]  /*a730*/  LOP3.LUT R9, R4, 0x3800000, RZ, 0xfc, !PT ;  /* 0x0380000004097812 */ /* 0x000fca00078efcff */
[----:B------:R-:W-:Y:S02]  /*a740*/  IMAD R8, R16, 0xa80, R9 ;  /* 0x00000a8010087824 */ /* 0x000fe400078e0209 */
[----:B------:R-:W-:Y:S02]  /*a750*/  IMAD.MOV.U32 R9, RZ, RZ, 0x40000040 ;  /* 0x40000040ff097424 */ /* 0x000fe400078e00ff */
[C---:B------:R-:W-:Y:S01]  /*a760*/  VIADD R10, R8.reuse, 0x80 ;  /* 0x00000080080a7836 */ /* 0x040fe20000000000 */
[----:B------:R-:W-:Y:S01]  /*a770*/  R2UR UR6, R8 ;  /* 0x00000000080672ca */ /* 0x000fe200000e0000 */
[----:B------:R-:W-:Y:S01]  /*a780*/  VIADD R16, R16, 0x1 ;  /* 0x0000000110107836 */ /* 0x000fe20000000000 */
[----:B------:R-:W-:Y:S01]  /*a790*/  R2UR UR7, R9 ;  /* 0x00000000090772ca */ /* 0x000fe200000e0000 */
[----:B------:R-:W-:Y:S02]  /*a7a0*/  IMAD.MOV.U32 R9, RZ, RZ, 0x40000040 ;  /* 0x40000040ff097424 */ /* 0x000fe400078e00ff */
[----:B--2---:R-:W-:Y:S01]  /*a7b0*/  FADD.FTZ R7, R7, R6 ;  /* 0x0000000607077221 */ /* 0x004fe20000010000 */
[----:B------:R-:W-:Y:S01]  /*a7c0*/  IMAD.U32 R6, RZ, RZ, UR14 ;  /* 0x0000000eff067e24 */ /* 0x000fe2000f8e00ff */
[----:B------:R-:W-:Y:S01]  /*a7d0*/  ISETP.NE.AND P2, PT, R16, 0x2, PT ;  /* 0x000000021000780c */ /* 0x000fe20003f45270 */
[----:B0-----:R-:W-:Y:S01]  /*a7e0*/  FADD.FTZ R4, R0, R5 ;  /* 0x0000000500047221 */ /* 0x001fe20000010000 */
[----:B------:R-:W-:Y:S01]  /*a7f0*/  IMAD.MOV.U32 R5, RZ, RZ, RZ ;  /* 0x000000ffff057224 */ /* 0x000fe200078e00ff */
[----:B------:R-:W0:Y:S01]  /*a800*/  SHFL.BFLY PT, R0, R7, 0x1, 0x1f ;  /* 0x0c201f0007007f89 */ /* 0x000e2200000e0000 */
[----:B------:R-:W-:-:S04]  /*a810*/  SEL R16, R16, RZ, P2 ;  /* 0x000000ff10107207 */ /* 0x000fc80001000000 */
[----:B------:R-:W-:Y:S01]  /*a820*/  HGMMA.64x192x16.F32 R24, R200, gdesc[UR4].tnspB, R24, gsb0 ;  /* 0x42e00004c8187df0 */ /* 0x000fe20008000818 */
[----:B------:R-:W-:Y:S01]  /*a830*/  R2UR UR6, R10 ;  /* 0x000000000a0672ca */ /* 0x000fe200000e0000 */
[----:B------:R-:W-:Y:S01]  /*a840*/  VIADD R10, R8, 0x100 ;  /* 0x00000100080a7836 */ /* 0x000fe20000000000 */
[----:B------:R-:W-:Y:S01]  /*a850*/  R2UR UR7, R11 ;  /* 0x000000000b0772ca */ /* 0x000fe200000e0000 */
[----:B------:R-:W-:Y:S02]  /*a860*/  IMAD.MOV.U32 R11, RZ, RZ, 0x40000040 ;  /* 0x40000040ff0b7424 */ /* 0x000fe400078e00ff */
[----:B0-----:R-:W-:Y:S01]  /*a870*/  FADD.FTZ R12, R7, R0 ;  /* 0x00000000070c7221 */ /* 0x001fe20000010000 */
[----:B------:R-:W-:-:S04]  /*a880*/  SEL R0, RZ, 0x1, P2 ;  /* 0x00000001ff007807 */ /* 0x000fc80001000000 */
[----:B------:R-:W-:Y:S02]  /*a890*/  FSETP.NE.FTZ.AND P0, PT, R12, RZ, PT ;  /* 0x000000ff0c00720b */ /* 0x000fe40003f15000 */
[----:B------:R-:W-:Y:S01]  /*a8a0*/  LOP3.LUT R17, R17, R0, RZ, 0x3c, !PT ;  /* 0x0000000011117212 */ /* 0x000fe200078e3cff */
[----:B------:R-:W-:-:S10]  /*a8b0*/  IMAD.MOV.U32 R0, RZ, RZ, -0x800000 ;  /* 0xff800000ff007424 */ /* 0x000fd400078e00ff */
[----:B------:R-:W-:Y:S01]  /*a8c0*/  @P0 FMUL.FTZ R6, R6, 0.69314718246459960938 ;  /* 0x3f31721806060820 */ /* 0x000fe20000410000 */
[----:B------:R-:W-:Y:S02]  /*a8d0*/  WARPGROUP.DEPBAR.LE gsb0, 0x0 ;  /* 0x00008000000079c5 */ /* 0x000fe40000010000 */
[----:B------:R-:W-:-:S06]  /*a8e0*/  WARPGROUP.ARRIVE ;  /* 0x00000000000079c5 */ /* 0x000fcc0000000000 */
[----:B------:R-:W-:Y:S01]  /*a8f0*/  HGMMA.64x192x16.F32 R24, R196, gdesc[UR4].tnspB, R24, gsb0 ;  /* 0x42e00004c4187df0 */ /* 0x000fe20008000818 */
[----:B------:R-:W-:Y:S01]  /*a900*/  R2UR UR6, R10 ;  /* 0x000000000a0672ca */ /* 0x000fe200000e0000 */
[----:B------:R-:W-:Y:S01]  /*a910*/  VIADD R10, R8, 0x180 ;  /* 0x00000180080a7836 */ /* 0x000fe20000000000 */
[----:B------:R-:W-:Y:S01]  /*a920*/  R2UR UR7, R11 ;  /* 0x000000000b0772ca */ /* 0x000fe200000e0000 */
[----:B------:R-:W-:Y:S01]  /*a930*/  IMAD.MOV.U32 R11, RZ, RZ, 0x40000040 ;  /* 0x40000040ff0b7424 */ /* 0x000fe200078e00ff */
[----:B------:R-:W-:Y:S02]  /*a940*/  WARPGROUP.DEPBAR.LE gsb0, 0x0 ;  /* 0x00008000000079c5 */ /* 0x000fe40000010000 */
[----:B------:R-:W-:-:S13]  /*a950*/  WARPGROUP.ARRIVE ;  /* 0x00000000000079c5 */ /* 0x000fda0000000000 */
        /* <DEDUP_REMOVED lines=9> */
[C---:B------:R-:W-:Y:S01]  /*a9f0*/  VIADD R10, R8.reuse, 0x280 ;  /* 0x00000280080a7836 */ /* 0x040fe20000000000 */
[----:B------:R-:W-:Y:S01]  /*aa00*/  R2UR UR7, R11 ;  /* 0x000000000b0772ca */ /* 0x000fe200000e0000 */
[----:B------:R-:W-:Y:S02]  /*aa10*/  IMAD.MOV.U32 R11, RZ, RZ, 0x40000040 ;  /* 0x40000040ff0b7424 */ /* 0x000fe400078e00ff */
[----:B------:R-:W-:Y:S01]  /*aa20*/  VIADD R8, R8, 0x300 ;  /* 0x0000030008087836 */ /* 0x000fe20000000000 */
[----:B------:R-:W-:Y:S02]  /*aa30*/  WARPGROUP.DEPBAR.LE gsb0, 0x0 ;  /* 0x00008000000079c5 */ /* 0x000fe40000010000 */
[----:B------:R-:W-:-:S11]  /*aa40*/  WARPGROUP.ARRIVE ;  /* 0x00000000000079c5 */ /* 0x000fd60000000000 */
[----:B------:R-:W-:Y:S01]  /*aa50*/  HGMMA.64x192x16.F32 R24, R184, gdesc[UR4].tnspB, R24, gsb0 ;  /* 0x42e00004b8187df0 */ /* 0x000fe20008000818 */
[----:B------:R-:W-:Y:S02]  /*aa60*/  R2UR UR6, R10 ;  /* 0x000000000a0672ca */ /* 0x000fe400000e0000 */
[----:B------:R-:W-:Y:S01]  /*aa70*/  R2UR UR7, R11 ;  /* 0x000000000b0772ca */ /* 0x000fe200000e0000 */
[----:B------:R-:W-:-:S05]  /*aa80*/  @!P1 VIADD R11, R13, 0x36860 ;  /* 0x000368600d0b9836 */ /* 0x000fca0000000000 */
[----:B------:R-:W-:Y:S01]  /*aa90*/  @!P1 PRMT R11, RZ, 0x654, R11 ;  /* 0x00000654ff0b9816 */ /* 0x000fe2000000000b */
[----:B------:R-:W-:Y:S02]  /*aaa0*/  WARPGROUP.DEPBAR.LE gsb0, 0x0 ;  /* 0x00008000000079c5 */ /* 0x000fe40000010000 */
[----:B------:R-:W-:-:S08]  /*aab0*/  WARPGROUP.ARRIVE ;  /* 0x00000000000079c5 */ /* 0x000fd00000000000 */
[----:B------:R-:W-:Y:S01]  /*aac0*/  HGMMA.64x192x16.F32 R24, R180, gdesc[UR4].tnspB, R24, gsb0 ;  /* 0x42e00004b4187df0 */ /* 0x000fe20008000818 */
[----:B------:R-:W-:Y:S01]  /*aad0*/  R2UR UR6, R8 ;  /* 0x00000000080672ca */ /* 0x000fe200000e0000 */
[----:B------:R-:W-:Y:S01]  /*aae0*/  IMAD.MOV.U32 R8, RZ, RZ, RZ ;  /* 0x000000ffff087224 */ /* 0x000fe200078e00ff */
[----:B------:R-:W-:Y:S02]  /*aaf0*/  R2UR UR7, R9 ;  /* 0x00000000090772ca */ /* 0x000fe400000e0000 */
[----:B------:R-:W0:Y:S03]  /*ab00*/  SHFL.BFLY PT, R9, R4, 0x1, 0x1f ;  /* 0x0c201f0004097f89 */ /* 0x000e2600000e0000 */
[----:B------:R-:W-:Y:S01]  /*ab10*/  @P0 MUFU.RCP R8, R12 ;  /* 0x0000000c00080308 */ /* 0x000fe20000001000 */
[----:B0-----:R-:W-:Y:S01]  /*ab20*/  FADD.FTZ R14, R4, R9 ;  /* 0x00000009040e7221 */ /* 0x001fe20000010000 */
[----:B------:R-:W-:-:S06]  /*ab30*/  IMAD.MOV.U32 R4, RZ, RZ, -0x800000 ;  /* 0xff800000ff047424 */ /* 0x000fcc00078e00ff */
[----:B------:R-:W0:Y:S01]  /*ab40*/  @P0 MUFU.LG2 R9, R12 ;  /* 0x0000000c00090308 */ /* 0x000e220000000c00 */
[----:B------:R-:W-:-:S13]  /*ab50*/  FSETP.NE.FTZ.AND P3, PT, R14, RZ, PT ;  /* 0x000000ff0e00720b */ /* 0x000fda0003f75000 */
[----:B------:R-:W1:Y:S01]  /*ab60*/  @P3 MUFU.LG2 R10, R14 ;  /* 0x0000000e000a3308 */ /* 0x000e620000000c00 */
[----:B------:R-:W-:Y:S01]  /*ab70*/  @P3 FMUL.FTZ R18, R18, 0.69314718246459960938 ;  /* 0x3f31721812123820 */ /* 0x000fe20000410000 */
[----:B0-----:R-:W-:-:S04]  /*ab80*/  @P0 FMUL.FTZ R9, R9, 0.69314718246459960938 ;  /* 0x3f31721809090820 */ /* 0x001fc80000410000 */
[----:B------:R-:W-:Y:S01]  /*ab90*/  @P0 FFMA.FTZ R0, R6, R3, R9 ;  /* 0x0000000306000223 */ /* 0x000fe20000010009 */
[----:B------:R-:W-:Y:S01]  /*aba0*/  PLOP3.LUT P0, PT, PT, PT, PT, 0x8, 0x0 ;  /* 0x000000000000781c */ /* 0x000fe20003f0e170 */
[----:B------:R-:W0:Y:S01]  /*abb0*/  @P3 MUFU.RCP R5, R14 ;  /* 0x0000000e00053308 */ /* 0x000e220000001000 */
[----:B-1----:R-:W-:-:S04]  /*abc0*/  @P3 FMUL.FTZ R7, R10, 0.69314718246459960938 ;  /* 0x3f3172180a073820 */ /* 0x002fc80000410000 */
[----:B------:R-:W-:Y:S01]  /*abd0*/  @P3 FFMA.FTZ R4, R18, R2, R7 ;  /* 0x0000000212043223 */ /* 0x000fe20000010007 */
[----:B------:R-:W-:Y:S02]  /*abe0*/  WARPGROUP.DEPBAR.LE gsb0, 0x0 ;  /* 0x00008000000079c5 */ /* 0x000fe40000010000 */
[----:B------:R-:W-:-:S06]  /*abf0*/  WARPGROUP.ARRIVE ;  /* 0x00000000000079c5 */ /* 0x000fcc0000000000 */
[----:B------:R-:W-:Y:S03]  /*ac00*/  HGMMA.64x192x16.F32 R24, R176, gdesc[UR4].tnspB, R24, gsb0 ;  /* 0x42e00004b0187df0 */ /* 0x000fe60008000818 */
        /* <DEDUP_REMOVED lines=98> */
.L_x_3391:
        /* <DEDUP_REMOVED lines=16> */
[----:B------:R-:W-:Y:S01]  /*b330*/  R2UR UR18, R231 ;  /* 0x00000000e71272ca */ /* 0x000fe200000e0000 */
[----:B------:R-:W3:Y:S01]  /*b340*/  LDL R138, [R1+0x58] ;  /* 0x00005800018a7983 */ /* 0x000ee20000100800 */
[----:B------:R-:W-:Y:S02]  /*b350*/  R2UR UR17, R233 ;  /* 0x00000000e91172ca */ /* 0x000fe400000e0000 */
[----:B------:R-:W-:Y:S02]  /*b360*/  R2UR UR20, R229 ;  /* 0x00000000e51472ca */ /* 0x000fe400000e0000 */
[----:B------:R-:W-:-:S02]  /*b370*/  R2UR UR19, R23 ;  /* 0x00000000171372ca */ /* 0x000fc400000e0000 */
[----:B------:R-:W-:Y:S01]  /*b380*/  R2UR UR23, R228 ;  /* 0x00000000e41772ca */ /* 0x000fe200000e0000 */
[----:B------:R-:W-:Y:S01]  /*b390*/  UMOV UR10, UR8 ;  /* 0x00000008000a7c82 */ /* 0x000fe20008000000 */
[----:B0-----:R-:W-:-:S03]  /*b3a0*/  UMOV UR11, UR4 ;  /* 0x00000004000b7c82 */ /* 0x001fc60008000000 */
[----:B------:R-:W-:Y:S02]  /*b3b0*/  USHF.L.U32 UR4, UR18, 0x2, URZ ;  /* 0x0000000212047899 */ /* 0x000fe4000800063f */
[----:B------:R-:W-:Y:S02]  /*b3c0*/  USHF.L.U64.HI UR16, UR18, 0x2, UR17 ;  /* 0x0000000212107899 */ /* 0x000fe40008010211 */
[----:B------:R-:W-:-:S04]  /*b3d0*/  UIADD3 UR9, UP0, UR4, UR14, URZ ;  /* 0x0000000e04097290 */ /* 0x000fc8000ff1e03f */
[----:B------:R-:W-:Y:S01]  /*b3e0*/  UIADD3.X UR12, UR16, UR15, URZ, UP0, !UPT ;  /* 0x0000000f100c7290 */ /* 0x000fe200087fe43f */
[----:B------:R-:W-:Y:S01]  /*b3f0*/  ULDC.64 UR24, c[0x0][0x208] ;  /* 0x0000820000187ab9 */ /* 0x000fe20000000a00 */
[----:B------:R-:W-:Y:S01]  /*b400*/  BAR.SYNC.DEFER_BLOCKING 0x1, 0x100 ;  /* 0x0044000000007b1d */ /* 0x000fe20000010000 */
[----:B--2---:R-:W-:-:S03]  /*b410*/  IMAD.WIDE R8, R5, R8, UR10 ;  /* 0x0000000a05087e25 */ /* 0x004fc6000f8e0208 */
[C---:B------:R-:W-:Y:S02]  /*b420*/  LOP3.LUT R5, R8.reuse, 0x380, RZ, 0xc0, !PT ;  /* 0x0000038008057812 */ /* 0x040fe400078ec0ff */
[C---:B------:R-:W-:Y:S02]  /*b430*/  IADD3 R10, P2, R8.reuse, 0x20, RZ ;  /* 0x00000020080a7810 */ /* 0x040fe40007f5e0ff */
[C---:B------:R-:W-:Y:S02]  /*b440*/  IADD3 R12, P1, R8.reuse, 0x40, RZ ;  /* 0x00000040080c7810 */ /* 0x040fe40007f3e0ff */
[C---:B------:R-:W-:Y:S02]  /*b450*/  IADD3 R133, P6, R8.reuse, 0x60, RZ ;  /* 0x0000006008857810 */ /* 0x040fe40007fde0ff */
[C---:B------:R-:W-:Y:S02]  /*b460*/  IADD3 R135, P5, R8.reuse, 0x4000, RZ ;  /* 0x0000400008877810 */ /* 0x040fe40007fbe0ff */
[----:B------:R-:W-:Y:S01]  /*b470*/  SHF.R.U64 R5, R5, 0x3, RZ ;  /* 0x0000000305057819 */ /* 0x000fe200000012ff */
[--C-:B------:R-:W-:Y:S01]  /*b480*/  IMAD.X R15, RZ, RZ, R9.reuse, P2 ;  /* 0x000000ffff0f7224 */ /* 0x100fe200010e0609 */
[C---:B------:R-:W-:Y:S01]  /*b490*/  IADD3 R86, P0, R8.reuse, 0x4020, RZ ;  /* 0x0000402008567810 */ /* 0x040fe20007f1e0ff */
[--C-:B------:R-:W-:Y:S01]  /*b4a0*/  IMAD.X R81, RZ, RZ, R9.reuse, P1 ;  /* 0x000000ffff517224 */ /* 0x100fe200008e0609 */
[C---:B------:R-:W-:Y:S01]  /*b4b0*/  IADD3 R137, P4, R8.reuse, 0x4040, RZ ;  /* 0x0000404008897810 */ /* 0x040fe20007f9e0ff */
[--C-:B------:R-:W-:Y:S01]  /*b4c0*/  IMAD.X R83, RZ, RZ, R9.reuse, P6 ;  /* 0x000000ffff537224 */ /* 0x100fe200030e0609 */
[C---:B------:R-:W-:Y:S01]  /*b4d0*/  IADD3 R90, P3, R8.reuse, 0x4060, RZ ;  /* 0x00004060085a7810 */ /* 0x040fe20007f7e0ff */
[----:B------:R-:W-:Y:S01]  /*b4e0*/  IMAD.X R85, RZ, RZ, R9, P5 ;  /* 0x000000ffff557224 */ /* 0x000fe200028e0609 */
[----:B------:R-:W-:-:S02]  /*b4f0*/  IADD3 R139, P2, R8, 0x8000, RZ ;  /* 0x00008000088b7810 */ /* 0x000fc40007f5e0ff */
[C---:B------:R-:W-:Y:S02]  /*b500*/  IADD3 R128, P1, R8.reuse, 0x8020, RZ ;  /* 0x0000802008807810 */ /* 0x040fe40007f3e0ff */
[C---:B------:R-:W-:Y:S02]  /*b510*/  IADD3 R141, P6, R8.reuse, 0x8040, RZ ;  /* 0x00008040088d7810 */ /* 0x040fe40007fde0ff */
[----:B------:R-:W-:Y:S02]  /*b520*/  IADD3 R143, P5, R8, 0x8060, RZ ;  /* 0x00008060088f7810 */ /* 0x000fe40007fbe0ff */
[----:B------:R-:W-:Y:S02]  /*b530*/  LOP3.LUT R11, R12, 0x380, RZ, 0xc0, !PT ;  /* 0x000003800c0b7812 */ /* 0x000fe400078ec0ff */
[----:B------:R-:W-:Y:S02]  /*b540*/  LOP3.LUT R8, R5, R8, RZ, 0x3c, !PT ;  /* 0x0000000805087212 */ /* 0x000fe400078e3cff */
[----:B------:R-:W-:-:S02]  /*b550*/  LOP3.LUT R5, R10, 0x380, RZ, 0xc0, !PT ;  /* 0x000003800a057812 */ /* 0x000fc400078ec0ff */
[----:B------:R-:W-:Y:S02]  /*b560*/  SHF.R.U64 R11, R11, 0x3, RZ ;  /* 0x000000030b0b7819 */ /* 0x000fe400000012ff */
[----:B------:R-:W-:Y:S02]  /*b570*/  SHF.R.U64 R5, R5, 0x3, RZ ;  /* 0x0000000305057819 */ /* 0x000fe400000012ff */
[----:B------:R-:W-:Y:S02]  /*b580*/  LOP3.LUT R80, R11, R12, RZ, 0x3c, !PT ;  /* 0x0000000c0b507212 */ /* 0x000fe400078e3cff */
[----:B------:R-:W-:Y:S02]  /*b590*/  LOP3.LUT R12, R139, 0x380, RZ, 0xc0, !PT ;  /* 0x000003808b0c7812 */ /* 0x000fe400078ec0ff */
[----:B------:R-:W-:Y:S02]  /*b5a0*/  LOP3.LUT R22, R135, 0x380, RZ, 0xc0, !PT ;  /* 0x0000038087167812 */ /* 0x000fe400078ec0ff */
[----:B------:R-:W-:-:S02]  /*b5b0*/  LOP3.LUT R14, R5, R10, RZ, 0x3c, !PT ;  /* 0x0000000a050e7212 */ /* 0x000fc400078e3cff */
[----:B------:R-:W-:Y:S02]  /*b5c0*/  LOP3.LUT R5, R86, 0x380, RZ, 0xc0, !PT ;  /* 0x0000038056057812 */ /* 0x000fe400078ec0ff */
[----:B------:R-:W-:Y:S02]  /*b5d0*/  SHF.R.U64 R12, R12, 0x3, RZ ;  /* 0x000000030c0c7819 */ /* 0x000fe400000012ff */
[----:B------:R-:W-:Y:S02]  /*b5e0*/  LOP3.LUT R18, R133, 0x380, RZ, 0xc0, !PT ;  /* 0x0000038085127812 */ /* 0x000fe400078ec0ff */
[----:B------:R-:W-:Y:S02]  /*b5f0*/  SHF.R.U64 R22, R22, 0x3, RZ ;  /* 0x0000000316167819 */ /* 0x000fe400000012ff */
[----:B------:R-:W-:Y:S02]  /*b600*/  SHF.R.U64 R5, R5, 0x3, RZ ;  /* 0x0000000305057819 */ /* 0x000fe400000012ff */
[----:B------:R-:W-:-:S02]  /*b610*/  LOP3.LUT R10, R137, 0x380, RZ, 0xc0, !PT ;  /* 0x00000380890a7812 */ /* 0x000fc400078ec0ff */
[----:B------:R-:W-:Y:S02]  /*b620*/  LOP3.LUT R11, R90, 0x380, RZ, 0xc0, !PT ;  /* 0x000003805a0b7812 */ /* 0x000fe400078ec0ff */
[----:B------:R-:W-:Y:S02]  /*b630*/  LOP3.LUT R126, R12, R139, RZ, 0x3c, !PT ;  /* 0x0000008b0c7e7212 */ /* 0x000fe400078e3cff */
[----:B------:R-:W-:Y:S02]  /*b640*/  SHF.R.U64 R18, R18, 0x3, RZ ;  /* 0x0000000312127819 */ /* 0x000fe400000012ff */
[----:B------:R-:W-:Y:S02]  /*b650*/  LOP3.LUT R84, R22, R135, RZ, 0x3c, !PT ;  /* 0x0000008716547212 */ /* 0x000fe400078e3cff */
[----:B------:R-:W-:Y:S02]  /*b660*/  LOP3.LUT R12, R141, 0x380, RZ, 0xc0, !PT ;  /* 0x000003808d0c7812 */ /* 0x000fe400078ec0ff */
[----:B------:R-:W-:-:S02]  /*b670*/  LOP3.LUT R86, R5, R86, RZ, 0x3c, !PT ;  /* 0x0000005605567212 */ /* 0x000fc400078e3cff */
[----:B------:R-:W-:Y:S02]  /*b680*/  LOP3.LUT R22, R143, 0x380, RZ, 0xc0, !PT ;  /* 0x000003808f167812 */ /* 0x000fe400078ec0ff */
[----:B------:R-:W-:Y:S02]  /*b690*/  SHF.R.U64 R10, R10, 0x3, RZ ;  /* 0x000000030a0a7819 */ /* 0x000fe400000012ff */
[----:B------:R-:W-:Y:S02]  /*b6a0*/  SHF.R.U64 R11, R11, 0x3, RZ ;  /* 0x000000030b0b7819 */ /* 0x000fe400000012ff */
[----:B------:R-:W-:Y:S01]  /*b6b0*/  LOP3.LUT R5, R128, 0x380, RZ, 0xc0, !PT ;  /* 0x0000038080057812 */ /* 0x000fe200078ec0ff */
[--C-:B------:R-:W-:Y:S01]  /*b6c0*/  IMAD.X R87, RZ, RZ, R9.reuse, P0 ;  /* 0x000000ffff577224 */ /* 0x100fe200000e0609 */
[----:B------:R-:W-:Y:S02]  /*b6d0*/  LOP3.LUT R82, R18, R133, RZ, 0x3c, !PT ;  /* 0x0000008512527212 */ /* 0x000fe400078e3cff */
[----:B------:R-:W-:Y:S01]  /*b6e0*/  SHF.R.U64 R12, R12, 0x3, RZ ;  /* 0x000000030c0c7819 */ /* 0x000fe200000012ff */
[--C-:B------:R-:W-:Y:S01]  /*b6f0*/  IMAD.X R89, RZ, RZ, R9.reuse, P4 ;  /* 0x000000ffff597224 */ /* 0x100fe200020e0609 */
[----:B------:R-:W-:Y:S01]  /*b700*/  SHF.R.U64 R22, R22, 0x3, RZ ;  /* 0x0000000316167819 */ /* 0x000fe200000012ff */
[--C-:B------:R-:W-:Y:S01]  /*b710*/  IMAD.X R91, RZ, RZ, R9.reuse, P3 ;  /* 0x000000ffff5b7224 */ /* 0x100fe200018e0609 */
[----:B------:R-:W-:Y:S01]  /*b720*/  LOP3.LUT R88, R10, R137, RZ, 0x3c, !PT ;  /* 0x000000890a587212 */ /* 0x000fe200078e3cff */
[--C-:B------:R-:W-:Y:S01]  /*b730*/  IMAD.X R127, RZ, RZ, R9.reuse, P2 ;  /* 0x000000ffff7f7224 */ /* 0x100fe200010e0609 */
[----:B------:R-:W-:Y:S01]  /*b740*/  LOP3.LUT R90, R11, R90, RZ, 0x3c, !PT ;  /* 0x0000005a0b5a7212 */ /* 0x000fe200078e3cff */
[--C-:B------:R-:W-:Y:S01]  /*b750*/  IMAD.X R129, RZ, RZ, R9.reuse, P1 ;  /* 0x000000ffff817224 */ /* 0x100fe200008e0609 */
[----:B------:R-:W-:Y:S01]  /*b760*/  MOV R18, R8 ;  /* 0x0000000800127202 */ /* 0x000fe20000000f00 */
[--C-:B------:R-:W-:Y:S01]  /*b770*/  IMAD.X R131, RZ, RZ, R9.reuse, P6 ;  /* 0x000000ffff837224 */ /* 0x100fe200030e0609 */
[----:B------:R-:W-:Y:S01]  /*b780*/  SHF.R.U64 R5, R5, 0x3, RZ ;  /* 0x0000000305057819 */ /* 0x000fe200000012ff */
[----:B------:R-:W-:Y:S01]  /*b790*/  IMAD.X R13, RZ, RZ, R9, P5 ;  /* 0x000000ffff0d7224 */ /* 0x000fe200028e0609 */
[----:B------:R-:W-:-:S02]  /*b7a0*/  F2FP.F16.F32.PACK_AB R8, R25, R24 ;  /* 0x000000181908723e */ /* 0x000fc400000000ff */
[----:B------:R-:W-:Y:S02]  /*b7b0*/  F2FP.F16.F32.PACK_AB R9, R27, R26 ;  /* 0x0000001a1b09723e */ /* 0x000fe400000000ff */
[----:B------:R-:W-:Y:S02]  /*b7c0*/  F2FP.F16.F32.PACK_AB R10, R29, R28 ;  /* 0x0000001c1d0a723e */ /* 0x000fe400000000ff */
[----:B------:R-:W-:Y:S02]  /*b7d0*/  F2FP.F16.F32.PACK_AB R11, R31, R30 ;  /* 0x0000001e1f0b723e */ /* 0x000fe400000000ff */
[----:B------:R-:W-:Y:S02]  /*b7e0*/  LOP3.LUT R130, R12, R141, RZ, 0x3c, !PT ;  /* 0x0000008d0c827212 */ /* 0x000fe400078e3cff */
[----:B------:R-:W-:Y:S02]  /*b7f0*/  MOV R135, R80 ;  /* 0x0000005000877202 */ /* 0x000fe40000000f00 */
[----:B------:R-:W-:-:S02]  /*b800*/  MOV R134, R82 ;  /* 0x0000005200867202 */ /* 0x000fc40000000f00 */
[----:B------:R-:W-:Y:S02]  /*b810*/  LOP3.LUT R12, R22, R143, RZ, 0x3c, !PT ;  /* 0x0000008f160c7212 */ /* 0x000fe400078e3cff */
[----:B------:R-:W-:Y:S02]  /*b820*/  MOV R136, R14 ;  /* 0x0000000e00887202 */ /* 0x000fe40000000f00 */
[----:B------:R-:W-:Y:S02]  /*b830*/  F2FP.F16.F32.PACK_AB R80, R33, R32 ;  /* 0x000000202150723e */ /* 0x000fe400000000ff */
[----:B------:R-:W-:Y:S02]  /*b840*/  F2FP.F16.F32.PACK_AB R81, R35, R34 ;  /* 0x000000222351723e */ /* 0x000fe400000000ff */
[----:B------:R-:W-:Y:S02]  /*b850*/  F2FP.F16.F32.PACK_AB R82, R37, R36 ;  /* 0x000000242552723e */ /* 0x000fe400000000ff */
[----:B------:R-:W-:-:S02]  /*b860*/  F2FP.F16.F32.PACK_AB R83, R39, R38 ;  /* 0x000000262753723e */ /* 0x000fc400000000ff */
[----:B------:R-:W-:Y:S02]  /*b870*/  LOP3.LUT R128, R5, R128, RZ, 0x3c, !PT ;  /* 0x0000008005807212 */ /* 0x000fe400078e3cff */
[----:B------:R-:W-:Y:S02]  /*b880*/  MOV R133, R84 ;  /* 0x0000005400857202 */ /* 0x000fe40000000f00 */
[----:B------:R-:W-:Y:S01]  /*b890*/  MOV R132, R86 ;  /* 0x0000005600847202 */ /* 0x000fe20000000f00 */
[----:B------:R0:W-:Y:S01]  /*b8a0*/  STSM.16.M88.4 [R18], R8 ;  /* 0x0000000812007844 */ /* 0x0001e20000000200 */
[----:B------:R-:W-:Y:S02]  /*b8b0*/  MOV R22, R88 ;  /* 0x0000005800167202 */ /* 0x000fe40000000f00 */
[----:B------:R-:W-:Y:S02]  /*b8c0*/  MOV R5, R90 ;  /* 0x0000005a00057202 */ /* 0x000fe40000000f00 */
        /* <DEDUP_REMOVED lines=8> */
[----:B------:R1:W-:Y:S01]  /*b950*/  STSM.16.M88.4 [R136], R80 ;  /* 0x0000005088007844 */ /* 0x0003e20000000200 */
[----:B0-----:R-:W-:Y:S02]  /*b960*/  MOV R18, R12 ;  /* 0x0000000c00127202 */ /* 0x001fe40000000f00 */
[----:B------:R-:W-:Y:S02]  /*b970*/  F2FP.F16.F32.PACK_AB R8, R57, R56 ;  /* 0x000000383908723e */ /* 0x000fe400000000ff */
[----:B------:R-:W-:Y:S02]  /*b980*/  F2FP.F16.F32.PACK_AB R9, R59, R58 ;  /* 0x0000003a3b09723e */ /* 0x000fe400000000ff */
[----:B------:R-:W-:Y:S02]  /*b990*/  F2FP.F16.F32.PACK_AB R10, R61, R60 ;  /* 0x0000003c3d0a723e */ /* 0x000fe400000000ff */
[----:B------:R-:W-:-:S02]  /*b9a0*/  F2FP.F16.F32.PACK_AB R11, R63, R62 ;  /* 0x0000003e3f0b723e */ /* 0x000fc400000000ff */
[----:B------:R-:W-:Y:S02]  /*b9b0*/  F2FP.F16.F32.PACK_AB R12, R65, R64 ;  /* 0x00000040410c723e */ /* 0x000fe400000000ff */
        /* <DEDUP_REMOVED lines=9> */
[----:B------:R-:W-:Y:S02]  /*ba50*/  MOV R126, R126 ;  /* 0x0000007e007e7202 */ /* 0x000fe40000000f00 */
[----:B------:R-:W-:Y:S01]  /*ba60*/  MOV R128, R128 ;  /* 0x0000008000807202 */ /* 0x000fe20000000f00 */
[----:B------:R2:W-:Y:S01]  /*ba70*/  STSM.16.M88.4 [R133], R8 ;  /* 0x0000000885007844 */ /* 0x0005e20000000200 */
[----:B------:R-:W-:Y:S02]  /*ba80*/  MOV R130, R130 ;  /* 0x0000008200827202 */ /* 0x000fe40000000f00 */
[----:B0-----:R-:W-:-:S02]  /*ba90*/  F2FP.F16.F32.PACK_AB R84, R3, R2 ;  /* 0x000000020354723e */ /* 0x001fc400000000ff */
[----:B------:R-:W-:Y:S02]  /*baa0*/  F2FP.F16.F32.PACK_AB R85, R121, R120 ;  /* 0x000000787955723e */ /* 0x000fe400000000ff */
[----:B------:R-:W-:Y:S02]  /*bab0*/  F2FP.F16.F32.PACK_AB R86, R7, R6 ;  /* 0x000000060756723e */ /* 0x000fe400000000ff */
[----:B------:R-:W-:Y:S01]  /*bac0*/  F2FP.F16.F32.PACK_AB R87, R123, R122 ;  /* 0x0000007a7b57723e */ /* 0x000fe200000000ff */
[----:B------:R0:W-:Y:S01]  /*bad0*/  STSM.16.M88.4 [R132], R12 ;  /* 0x0000000c84007844 */ /* 0x0001e20000000200 */
[----:B-1----:R-:W-:Y:S02]  /*bae0*/  F2FP.F16.F32.PACK_AB R88, R21, R20 ;  /* 0x000000141558723e */ /* 0x002fe400000000ff */
[----:B------:R-:W-:Y:S02]  /*baf0*/  F2FP.F16.F32.PACK_AB R89, R125, R124 ;  /* 0x0000007c7d59723e */ /* 0x000fe400000000ff */
[----:B------:R-:W-:-:S02]  /*bb00*/  F2FP.F16.F32.PACK_AB R90, R93, R92 ;  /* 0x0000005c5d5a723e */ /* 0x000fc400000000ff */
[----:B------:R-:W-:Y:S01]  /*bb10*/  F2FP.F16.F32.PACK_AB R91, R95, R94 ;  /* 0x0000005e5f5b723e */ /* 0x000fe200000000ff */
[----:B------:R1:W-:Y:S01]  /*bb20*/  STSM.16.M88.4 [R22], R80 ;  /* 0x0000005016007844 */ /* 0x0003e20000000200 */
[----:B--2---:R-:W-:Y:S02]  /*bb30*/  F2FP.F16.F32.PACK_AB R8, R97, R96 ;  /* 0x000000606108723e */ /* 0x004fe400000000ff */
[----:B------:R-:W-:Y:S02]  /*bb40*/  F2FP.F16.F32.PACK_AB R9, R99, R98 ;  /* 0x000000626309723e */ /* 0x000fe400000000ff */
[----:B------:R-:W-:Y:S02]  /*bb50*/  F2FP.F16.F32.PACK_AB R10, R101, R100 ;  /* 0x00000064650a723e */ /* 0x000fe400000000ff */
[----:B------:R-:W-:Y:S02]  /*bb60*/  F2FP.F16.F32.PACK_AB R11, R103, R102 ;  /* 0x00000066670b723e */ /* 0x000fe400000000ff */
        /* <DEDUP_REMOVED lines=9> */
[----:B------:R-:W-:Y:S04]  /*bc00*/  STSM.16.M88.4 [R126], R88 ;  /* 0x000000587e007844 */ /* 0x000fe80000000200 */
[----:B------:R-:W-:Y:S04]  /*bc10*/  STSM.16.M88.4 [R128], R8 ;  /* 0x0000000880007844 */ /* 0x000fe80000000200 */
[----:B------:R-:W-:Y:S04]  /*bc20*/  STSM.16.M88.4 [R130], R12 ;  /* 0x0000000c82007844 */ /* 0x000fe80000000200 */
[----:B------:R1:W-:Y:S01]  /*bc30*/  STSM.16.M88.4 [R18], R80 ;  /* 0x0000005012007844 */ /* 0x0003e20000000200 */
[----:B------:R-:W-:Y:S01]  /*bc40*/  BAR.SYNC.DEFER_BLOCKING 0x1, 0x100 ;  /* 0x0044000000007b1d */ /* 0x000fe20000010000 */
[----:B------:R-:W-:-:S04]  /*bc50*/  ISETP.NE.U32.AND P0, PT, RZ, UR14, PT ;  /* 0x0000000eff007c0c */ /* 0x000fc8000bf05070 */
[----:B------:R-:W-:Y:S01]  /*bc60*/  ISETP.NE.AND.EX P0, PT, RZ, UR15, PT, P0 ;  /* 0x0000000fff007c0c */ /* 0x000fe2000bf05300 */
[----:B0-----:R-:W-:Y:S02]  /*bc70*/  IMAD.U32 R84, RZ, RZ, UR9 ;  /* 0x00000009ff547e24 */ /* 0x001fe4000f8e00ff */
[----:B------:R-:W-:Y:S01]  /*bc80*/  IMAD.U32 R85, RZ, RZ, UR12 ;  /* 0x0000000cff557e24 */ /* 0x000fe2000f8e00ff */
[----:B------:R-:W-:Y:S01]  /*bc90*/  ULDC.64 UR12, c[0x0][0xc08] ;  /* 0x00030200000c7ab9 */ /* 0x000fe20000000a00 */
[----:B-1----:R-:W0:Y:S08]  /*bca0*/  LDC R18, c[0x0][0xbe8] ;  /* 0x0002fa00ff127b82 */ /* 0x002e300000000800 */
[----:B------:R-:W2:Y:S01]  /*bcb0*/  @P0 LDG.E R22, desc[UR24][R84.64] ;  /* 0x0000001854160981 */ /* 0x000ea2000c1e1900 */
[----:B------:R-:W-:-:S04]  /*bcc0*/  UISETP.NE.U32.AND UP0, UPT, UR12, URZ, UPT ;  /* 0x0000003f0c00728c */ /* 0x000fc8000bf05070 */
[----:B------:R-:W-:Y:S01]  /*bcd0*/  UISETP.NE.AND.EX UP0, UPT, UR13, URZ, UPT, UP0 ;  /* 0x0000003f0d00728c */ /* 0x000fe2000bf05300 */
[----:B0-----:R-:W-:-:S10]  /*bce0*/  ISETP.NE.AND P1, PT, R18, 0x1, PT ;  /* 0x000000011200780c */ /* 0x001fd40003f25270 */
[----:B------:R-:W-:Y:S01]  /*bcf0*/  @UP0 UIADD3 UR12, UP1, UR4, UR12, URZ ;  /* 0x0000000c040c0290 */ /* 0x000fe2000ff3e03f */
[----:B------:R-:W-:Y:S02]  /*bd00*/  PLOP3.LUT P4, PT, PT, PT, UP0, 0x80, 0x0 ;  /* 0x000000000000781c */ /* 0x000fe40003f8f008 */
[----:B------:R-:W-:Y:S01]  /*bd10*/  ULDC UR4, c[0x0][0xa88] ;  /* 0x0002a20000047ab9 */ /* 0x000fe20000000800 */
[----:B------:R-:W-:Y:S01]  /*bd20*/  @UP0 UIADD3.X UR13, UR16, UR13, URZ, UP1, !UPT ;  /* 0x0000000d100d0290 */ /* 0x000fe20008ffe43f */
[----:B------:R-:W-:Y:S01]  /*bd30*/  IMAD.U32 R5, RZ, RZ, UR4 ;  /* 0x00000004ff057e24 */ /* 0x000fe2000f8e00ff */
[----:B------:R-:W-:Y:S01]  /*bd40*/  UISETP.NE.AND UP0, UPT, UR21, URZ, UPT ;  /* 0x0000003f1500728c */ /* 0x000fe2000bf05270 */
[----:B------:R-:W-:Y:S01]  /*bd50*/  ULDC UR4, c[0x0][0xad4] ;  /* 0x0002b50000047ab9 */ /* 0x000fe20000000800 */
[----:B------:R-:W0:Y:S02]  /*bd60*/  @P1 LDC R10, c[0x0][0xbec] ;  /* 0x0002fb00ff0a1b82 */ /* 0x000e240000000800 */
[----:B------:R-:W-:Y:S01]  /*bd70*/  USEL UR4, UR21, UR4, UP0 ;  /* 0x0000000415047287 */ /* 0x000fe20008000000 */
[----:B------:R-:W-:-:S03]  /*bd80*/  UMOV UR22, 0x9b8 ;  /* 0x000009b800167882 */ /* 0x000fc60000000000 */
[----:B------:R-:W-:Y:S02]  /*bd90*/  UISETP.GT.AND UP1, UPT, UR4, 0x1, UPT ;  /* 0x000000010400788c */ /* 0x000fe4000bf24270 */
[----:B------:R-:W1:Y:S02]  /*bda0*/  @P1 LDC R13, c[0x0][0xbf0] ;  /* 0x0002fc00ff0d1b82 */ /* 0x000e640000000800 */
[----:B------:R-:W-:Y:S02]  /*bdb0*/  USEL UR22, UR22, 0x978, UP1 ;  /* 0x0000097816167887 */ /* 0x000fe40008800000 */
[----:B------:R-:W-:Y:S01]  /*bdc0*/  UISETP.NE.U32.AND UP0, UPT, UR14, URZ, UPT ;  /* 0x0000003f0e00728c */ /* 0x000fe2000bf05070 */
[----:B------:R-:W-:Y:S01]  /*bdd0*/  IMAD.U32 R15, RZ, RZ, UR20 ;  /* 0x00000014ff0f7e24 */ /* 0x000fe2000f8e00ff */
[----:B------:R-:W-:Y:S01]  /*bde0*/  UMOV UR4, URZ ;  /* 0x0000003f00047c82 */ /* 0x000fe20008000000 */
[----:B------:R-:W-:Y:S01]  /*bdf0*/  IMAD.U32 R8, RZ, RZ, UR12 ;  /* 0x0000000cff087e24 */ /* 0x000fe2000f8e00ff */
[----:B------:R-:W-:Y:S01]  /*be00*/  UISETP.NE.AND.EX UP0, UPT, UR15, URZ, UPT, UP0 ;  /* 0x0000003f0f00728c */ /* 0x000fe2000bf05300 */
[----:B------:R-:W-:-:S02]  /*be10*/  IMAD.U32 R9, RZ, RZ, UR13 ;  /* 0x0000000dff097e24 */ /* 0x000fc4000f8e00ff */
[----:B---3--:R-:W-:Y:S01]  /*be20*/  IMAD R15, R15, 0x80, R138 ;  /* 0x000000800f0f7824 */ /* 0x008fe200078e028a */
[----:B------:R-:W-:Y:S02]  /*be30*/  USEL UR9, UR18, URZ, !UP0 ;  /* 0x0000003f12097287 */ /* 0x000fe4000c000000 */
[----:B------:R0:W5:Y:S01]  /*be40*/  @P4 LDG.E R5, desc[UR24][R8.64] ;  /* 0x0000001808054981 */ /* 0x000162000c1e1900 */
[----:B------:R-:W-:Y:S01]  /*be50*/  USEL UR20, UR19, URZ, UP1 ;  /* 0x0000003f13147287 */ /* 0x000fe20008800000 */
[----:B------:R-:W-:Y:S01]  /*be60*/  ULDC.64 UR12, c[0x0][UR22+0x218] ;  /* 0x00008600160c7abb */ /* 0x000fe20008000a00 */
[----:B------:R-:W-:Y:S01]  /*be70*/  ULDC.64 UR14, c[0x0][UR22+0x220] ;  /* 0x00008800160e7abb */ /* 0x000fe20008000a00 */
[----:B------:R-:W-:Y:S02]  /*be80*/  USEL UR21, UR17, URZ, !UP0 ;  /* 0x0000003f11157287 */ /* 0x000fe4000c000000 */
[----:B------:R-:W-:Y:S01]  /*be90*/  UIMAD.WIDE.U32 UR18, UR12, UR23, URZ ;  /* 0x000000170c1272a5 */ /* 0x000fe2000f8e003f */
[----:B------:R-:W-:Y:S01]  /*bea0*/  ULDC.64 UR16, c[0x0][UR22+0x228] ;  /* 0x00008a0016107abb */ /* 0x000fe20008000a00 */
[----:B0-----:R-:W-:Y:S01]  /*beb0*/  @P1 IMAD.HI.U32 R8, R15, R10, RZ ;  /* 0x0000000a0f081227 */ /* 0x001fe200078e00ff */
[----:B------:R-:W-:-:S02]  /*bec0*/  UIMAD UR15, UR15, UR9, URZ ;  /* 0x000000090f0f72a4 */ /* 0x000fc4000f8e023f */
[----:B------:R-:W-:Y:S01]  /*bed0*/  UIMAD UR23, UR13, UR23, URZ ;  /* 0x000000170d1772a4 */ /* 0x000fe2000f8e023f */
[----:B------:R-:W-:Y:S01]  /*bee0*/  IMAD.MOV.U32 R11, RZ, RZ, R15 ;  /* 0x000000ffff0b7224 */ /* 0x000fe200078e000f */
[----:B------:R-:W-:Y:S02]  /*bef0*/  UIMAD.WIDE.U32 UR12, UR14, UR9, URZ ;  /* 0x000000090e0c72a5 */ /* 0x000fe4000f8e003f */
[----:B------:R-:W-:Y:S01]  /*bf00*/  UIMAD.WIDE.U32 UR24, UR16, UR20, URZ ;  /* 0x00000014101872a5 */ /* 0x000fe2000f8e003f */
[----:B-1----:R-:W-:Y:S01]  /*bf10*/  @P1 SHF.R.U32.HI R11, RZ, R13, R8 ;  /* 0x0000000dff0b1219 */ /* 0x002fe20000011608 */
[----:B------:R-:W-:Y:S02]  /*bf20*/  UIMAD UR16, UR17, UR20, URZ ;  /* 0x00000014111072a4 */ /* 0x000fe4000f8e023f */
[----:B------:R-:W-:Y:S02]  /*bf30*/  UIMAD UR15, UR14, UR21, UR15 ;  /* 0x000000150e0f72a4 */ /* 0x000fe4000f8e020f */
[----:B------:R-:W-:Y:S01]  /*bf40*/  UIADD3 UR23, UR19, UR23, URZ ;  /* 0x0000001713177290 */ /* 0x000fe2000fffe03f */
[----:B------:R-:W-:Y:S01]  /*bf50*/  IMAD.MOV R13, RZ, RZ, -R11 ;  /* 0x000000ffff0d7224 */ /* 0x000fe200078e0a0b */
[----:B------:R-:W-:Y:S01]  /*bf60*/  UIADD3 UR14, UR13, UR15, URZ ;  /* 0x0000000f0d0e7290 */ /* 0x000fe2000fffe03f */
[----:B------:R-:W-:-:S02]  /*bf70*/  IMAD.U32 R8, RZ, RZ, UR24 ;  /* 0x00000018ff087e24 */ /* 0x000fc4000f8e00ff */
[----:B------:R-:W-:Y:S01]  /*bf80*/  IMAD.U32 R9, RZ, RZ, UR25 ;  /* 0x00000019ff097e24 */ /* 0x000fe2000f8e00ff */
[----:B------:R-:W-:Y:S01]  /*bf90*/  SHF.R.S32.HI R9, RZ, 0x1f, R11 ;  /* 0x0000001fff097819 */ /* 0x000fe2000001140b */
[----:B------:R-:W-:-:S05]  /*bfa0*/  IMAD R13, R18, R13, R15 ;  /* 0x0000000d120d7224 */ /* 0x000fca00078e020f */
[----:B------:R-:W-:Y:S02]  /*bfb0*/  SHF.R.S32.HI R10, RZ, 0x1f, R13 ;  /* 0x0000001fff0a7819 */ /* 0x000fe4000001140d */
[----:B--2---:R-:W-:-:S13]  /*bfc0*/  @P0 R2UR UR4, R22 ;  /* 0x00000000160402ca */ /* 0x004fda00000e0000 */
[----:B------:R-:W-:Y:S02]  /*bfd0*/  UIADD3 UR18, UP0, UP2, UR12, UR18, UR4 ;  /* 0x000000120c127290 */ /* 0x000fe4000fa1e004 */
[----:B------:R-:W-:Y:S02]  /*bfe0*/  UIADD3 UR12, UR25, UR16, URZ ;  /* 0x00000010190c7290 */ /* 0x000fe4000fffe03f */
[----:B------:R-:W-:Y:S02]  /*bff0*/  USHF.R.S32.HI UR16, URZ, 0x1f, UR4 ;  /* 0x0000001f3f107899 */ /* 0x000fe40008011404 */
[----:B------:R-:W-:Y:S02]  /*c000*/  IADD3 R8, P2, P3, R11, UR18, R8 ;  /* 0x000000120b087c10 */ /* 0x000fe4000fb5e008 */
[----:B------:R-:W-:Y:S01]  /*c010*/  UIADD3.X UR14, UR14, UR23, UR16, UP0, UP2 ;  /* 0x000000170e0e7290 */ /* 0x000fe200087e4410 */
[----:B------:R-:W-:Y:S01]  /*c020*/  IMAD.U32 R12, RZ, RZ, UR12 ;  /* 0x0000000cff0c7e24 */ /* 0x000fe2000f8e00ff */
[----:B------:R-:W-:-:S02]  /*c030*/  ULDC.64 UR12, c[0x0][UR22+0x210] ;  /* 0x00008400160c7abb */ /* 0x000fc40008000a00 */
[----:B------:R-:W-:Y:S02]  /*c040*/  IMAD R11, R13, UR13, RZ ;  /* 0x0000000d0d0b7c24 */ /* 0x000fe4000f8e02ff */
        /* <DEDUP_REMOVED lines=9> */
[----:B------:R-:W-:Y:S08]  /*c0e0*/  @P4 BRA `(.L_x_3415) ;  /* 0x0000000000144947 */ /* 0x000ff00003800000 */
[----:B------:R-:W-:Y:S05]  /*c0f0*/  @!P0 BRA `(.L_x_3415) ;  /* 0x0000000000108947 */ /* 0x000fea0003800000 */
[----:B------:R-:W-:Y:S02]  /*c100*/  ULDC.64 UR12, c[0x0][0x208] ;  /* 0x00008200000c7ab9 */ /* 0x000fe40000000a00 */
[----:B------:R-:W2:Y:S04]  /*c110*/  LDG.E R8, desc[UR12][R84.64] ;  /* 0x0000000c54087981 */ /* 0x000ea8000c1e1900 */
[----:B-----5:R-:W2:Y:S02]  /*c120*/  LDG.E R5, desc[UR12][R84.64+0x4] ;  /* 0x0000040c54057981 */ /* 0x020ea4000c1e1900 */
[----:B--2---:R-:W-:-:S07]  /*c130*/  IMAD.IADD R5, R5, 0x1, -R8 ;  /* 0x0000000105057824 */ /* 0x004fce00078e0a08 */
.L_x_3415:
[----:B------:R-:W2:Y:S01]  /*c140*/  LDL R13, [R1+0x54] ;  /* 0x00005400010d7983 */ /* 0x000ea20000100800 */
[----:B------:R-:W-:Y:S01]  /*c150*/  R2UR UR12, R229 ;  /* 0x00000000e50c72ca */ /* 0x000fe200000e0000 */
[----:B-----5:R-:W-:Y:S01]  /*c160*/  IMAD R80, R5, R18, RZ ;  /* 0x0000001205507224 */ /* 0x020fe200078e02ff */
[----:B------:R-:W-:Y:S01]  /*c170*/  LOP3.LUT P0, RZ, R234, 0x3, RZ, 0xc0, !PT ;  /* 0x00000003eaff7812 */ /* 0x000fe2000780c0ff */
[----:B------:R-:W-:Y:S04]  /*c180*/  SHFL.IDX PT, R8, R12, RZ, 0x1c1f ;  /* 0x001c1fff0c087589 */ /* 0x000fe800000e0000 */
[----:B------:R-:W0:Y:S04]  /*c190*/  SHFL.IDX PT, R9, R14, RZ, 0x1c1f ;  /* 0x001c1fff0e097589 */ /* 0x000e2800000e0000 */
[----:B------:R-:W-:Y:S02]  /*c1a0*/  SHFL.IDX PT, R10, R12, 0x1, 0x1c1f ;  /* 0x003c1f000c0a7f89 */ /* 0x000fe400000e0000 */
[----:B------:R-:W-:Y:S01]  /*c1b0*/  IMAD.U32 R81, RZ, RZ, UR12 ;  /* 0x0000000cff517e24 */ /* 0x000fe2000f8e00ff */
[----:B------:R-:W-:Y:S01]  /*c1c0*/  ULDC.64 UR12, c[0x0][0x208] ;  /* 0x00008200000c7ab9 */ /* 0x000fe20000000a00 */
[----:B------:R-:W1:Y:S02]  /*c1d0*/  SHFL.IDX PT, R11, R14, 0x1, 0x1c1f ;  /* 0x003c1f000e0b7f89 */ /* 0x000e6400000e0000 */
[----:B--2---:R-:W-:-:S04]  /*c1e0*/  IMAD R81, R81, 0x80, R13 ;  /* 0x0000008051517824 */ /* 0x004fc800078e020d */
[C---:B------:R-:W-:Y:S01]  /*c1f0*/  VIADD R13, R81.reuse, 0x8 ;  /* 0x00000008510d7836 */ /* 0x040fe20000000000 */
[----:B------:R-:W-:-:S04]  /*c200*/  ISETP.GE.OR P2, PT, R81, R80, P0 ;  /* 0x000000505100720c */ /* 0x000fc80000746670 */
[----:B------:R-:W-:-:S09]  /*c210*/  ISETP.GE.OR P0, PT, R13, R80, P0 ;  /* 0x000000500d00720c */ /* 0x000fd20000706670 */
[----:B0-----:R0:W-:Y:S04]  /*c220*/  @!P2 ST.E desc[UR12][R8.64], R0 ;  /* 0x000000000800a985 */ /* 0x0011e8000c10190c */
[----:B-1----:R0:W-:Y:S01]  /*c230*/  @!P0 ST.E desc[UR12][R10.64], R4 ;  /* 0x000000040a008985 */ /* 0x0021e2000c10190c */
[----:B------:R-:W-:-:S13]  /*c240*/  PLOP3.LUT P0, PT, PT, PT, UP1, 0x80, 0x0 ;  /* 0x000000000000781c */ /* 0x000fda0003f0f018 */
[----:B0-----:R-:W-:Y:S05]  /*c250*/  @P0 BRA `(.L_x_3416) ;  /* 0x0000000c006c0947 */ /* 0x001fea0003800000 */
[----:B------:R-:W-:Y:S01]  /*c260*/  IMAD.SHL.U32 R3, R19, 0x8, RZ ;  /* 0x0000000813037824 */ /* 0x000fe200078e00ff */
[----:B------:R-:W0:Y:S01]  /*c270*/  @P1 LDC R57, c[0x0][0xbec] ;  /* 0x0002fb00ff391b82 */ /* 0x000e220000000800 */
[----:B------:R-:W-:Y:S01]  /*c280*/  IMAD.MOV.U32 R5, RZ, RZ, 0x2 ;  /* 0x00000002ff057424 */ /* 0x000fe200078e00ff */
[----:B------:R-:W-:Y:S01]  /*c290*/  R2UR UR17, R229 ;  /* 0x00000000e51172ca */ /* 0x000fe200000e0000 */
[----:B------:R-:W-:Y:S01]  /*c2a0*/  IMAD R4, R230, 0x40, R3 ;  /* 0x00000040e6047824 */ /* 0x000fe200078e0203 */
[----:B------:R-:W-:Y:S01]  /*c2b0*/  ULDC.64 UR12, c[0x0][0x208] ;  /* 0x00008200000c7ab9 */ /* 0x000fe20000000a00 */
[----:B------:R-:W-:Y:S01]  /*c2c0*/  ULDC.64 UR14, c[0x0][0xaa0] ;  /* 0x0002a800000e7ab9 */ /* 0x000fe20000000a00 */
[----:B------:R-:W-:Y:S01]  /*c2d0*/  R2UR UR18, R228 ;  /* 0x00000000e41272ca */ /* 0x000fe200000e0000 */
[----:B------:R-:W-:Y:S01]  /*c2e0*/  IMAD.WIDE R4, R4, R5, UR10 ;  /* 0x0000000a04047e25 */ /* 0x000fe2000f8e0205 */
[----:B------:R-:W1:Y:S02]  /*c2f0*/  @P1 LDC R61, c[0x0][0xbf0] ;  /* 0x0002fc00ff3d1b82 */ /* 0x000e640000000800 */
[----:B------:R-:W-:-:S02]  /*c300*/  IADD3 R9, P4, R4, 0x1000, RZ ;  /* 0x0000100004097810 */ /* 0x000fc40007f9e0ff */
[C---:B------:R-:W-:Y:S02]  /*c310*/  IADD3 R13, P3, R4.reuse, 0x2000, RZ ;  /* 0x00002000040d7810 */ /* 0x040fe40007f7e0ff */
[C---:B------:R-:W-:Y:S02]  /*c320*/  IADD3 R21, P6, R4.reuse, 0x3000, RZ ;  /* 0x0000300004157810 */ /* 0x040fe40007fde0ff */
[C---:B------:R-:W-:Y:S02]  /*c330*/  IADD3 R25, P5, R4.reuse, 0x4000, RZ ;  /* 0x0000400004197810 */ /* 0x040fe40007fbe0ff */
[----:B------:R-:W-:Y:S02]  /*c340*/  IADD3 R29, P2, R4, 0x5000, RZ ;  /* 0x00005000041d7810 */ /* 0x000fe40007f5e0ff */
[----:B------:R-:W-:Y:S02]  /*c350*/  LOP3.LUT R8, R9, 0x380, RZ, 0xc0, !PT ;  /* 0x0000038009087812 */ /* 0x000fe400078ec0ff */
[----:B------:R-:W-:-:S02]  /*c360*/  LOP3.LUT R12, R13, 0x380, RZ, 0xc0, !PT ;  /* 0x000003800d0c7812 */ /* 0x000fc400078ec0ff */
[----:B------:R-:W-:Y:S02]  /*c370*/  LOP3.LUT R20, R21, 0x380, RZ, 0xc0, !PT ;  /* 0x0000038015147812 */ /* 0x000fe400078ec0ff */
[----:B------:R-:W-:Y:S02]  /*c380*/  LOP3.LUT R24, R25, 0x380, RZ, 0xc0, !PT ;  /* 0x0000038019187812 */ /* 0x000fe400078ec0ff */
[----:B------:R-:W-:Y:S02]  /*c390*/  LOP3.LUT R28, R29, 0x380, RZ, 0xc0, !PT ;  /* 0x000003801d1c7812 */ /* 0x000fe400078ec0ff */
[----:B------:R-:W-:Y:S02]  /*c3a0*/  SHF.R.U64 R8, R8, 0x3, RZ ;  /* 0x0000000308087819 */ /* 0x000fe400000012ff */
[----:B------:R-:W-:Y:S02]  /*c3b0*/  SHF.R.U64 R12, R12, 0x3, RZ ;  /* 0x000000030c0c7819 */ /* 0x000fe400000012ff */
[----:B------:R-:W-:-:S02]  /*c3c0*/  SHF.R.U64 R20, R20, 0x3, RZ ;  /* 0x0000000314147819 */ /* 0x000fc400000012ff */
        /* <DEDUP_REMOVED lines=51> */
[----:B------:R-:W5:Y:S04]  /*c700*/  LD.E.128 R4, desc[UR12][R4.64] ;  /* 0x0000000c04047980 */ /* 0x000f68000c101d00 */
[----:B------:R-:W5:Y:S04]  /*c710*/  LD.E.128 R36, desc[UR12][R36.64] ;  /* 0x0000000c24247980 */ /* 0x000f68000c101d00 */
[----:B------:R-:W5:Y:S04]  /*c720*/  LD.E.128 R40, desc[UR12][R40.64] ;  /* 0x0000000c28287980 */ /* 0x000f68000c101d00 */
[----:B------:R-:W5:Y:S04]  /*c730*/  LD.E.128 R44, desc[UR12][R44.64] ;  /* 0x0000000c2c2c7980 */ /* 0x000f68000c101d00 */
[----:B------:R-:W5:Y:S04]  /*c740*/  LD.E.128 R48, desc[UR12][R48.64] ;  /* 0x0000000c30307980 */ /* 0x000f68000c101d00 */
[----:B------:R-:W5:Y:S01]  /*c750*/  LD.E.128 R52, desc[UR12][R52.64] ;  /* 0x0000000c34347980 */ /* 0x000f62000c101d00 */
[----:B------:R-:W-:-:S02]  /*c760*/  UIMAD UR12, UR16, UR14, URZ ;  /* 0x0000000e100c72a4 */ /* 0x000fc4000f8e023f */
[----:B------:R-:W-:Y:S01]  /*c770*/  UIMAD.WIDE.U32 UR10, UR4, UR14, URZ ;  /* 0x0000000e040a72a5 */ /* 0x000fe2000f8e003f */
[----:B------:R-:W-:Y:S01]  /*c780*/  IMAD R0, R19, 0x20, R230 ;  /* 0x0000002013007824 */ /* 0x000fe200078e02e6 */
[----:B------:R-:W-:Y:S01]  /*c790*/  UIMAD UR12, UR4, UR15, UR12 ;  /* 0x0000000f040c72a4 */ /* 0x000fe2000f8e020c */
[----:B------:R-:W-:Y:S01]  /*c7a0*/  IMAD.U32 R59, RZ, RZ, UR17 ;  /* 0x00000011ff3b7e24 */ /* 0x000fe2000f8e00ff */
[----:B------:R-:W-:Y:S01]  /*c7b0*/  USHF.R.S32.HI UR4, URZ, 0x1f, UR9 ;  /* 0x0000001f3f047899 */ /* 0x000fe20008011409 */
[----:B------:R-:W-:Y:S01]  /*c7c0*/  @!PT LDS RZ, [RZ] ;  /* 0x00000000fffff984 */ /* 0x000fe20000000800 */
[----:B------:R-:W-:Y:S01]  /*c7d0*/  @!PT LDS RZ, [RZ] ;  /* 0x00000000fffff984 */ /* 0x000fe20000000800 */
[----:B------:R-:W-:Y:S01]  /*c7e0*/  @!PT LDS RZ, [RZ] ;  /* 0x00000000fffff984 */ /* 0x000fe20000000800 */
[----:B------:R-:W-:Y:S01]  /*c7f0*/  @!PT LDS RZ, [RZ] ;  /* 0x00000000fffff984 */ /* 0x000fe20000000800 */
[----:B------:R2:W-:Y:S06]  /*c800*/  MEMBAR.ALL.CTA ;  /* 0x0000000000007992 */ /* 0x0005ec0000008000 */
[----:B--2---:R-:W2:Y:S01]  /*c810*/  FENCE.VIEW.ASYNC.S ;  /* 0x00000000000073c6 */ /* 0x004ea20000000000 */
[----:B------:R-:W-:Y:S01]  /*c820*/  UIADD3 UR11, UR11, UR12, URZ ;  /* 0x0000000c0b0b7290 */ /* 0x000fe2000fffe03f */
[----:B------:R-:W-:Y:S01]  /*c830*/  IMAD R2, R59, 0x80, R0 ;  /* 0x000000803b027824 */ /* 0x000fe200078e0200 */
[----:B------:R-:W-:Y:S01]  /*c840*/  ULDC.64 UR14, c[0x0][0xaf0] ;  /* 0x0002bc00000e7ab9 */ /* 0x000fe20000000a00 */
[----:B------:R-:W-:-:S02]  /*c850*/  ULDC.64 UR12, c[0x0][0xae8] ;  /* 0x0002ba00000c7ab9 */ /* 0x000fc40000000a00 */
[----:B------:R-:W-:Y:S01]  /*c860*/  UIMAD.WIDE.U32 UR10, UR18, UR12, UR10 ;  /* 0x0000000c120a72a5 */ /* 0x000fe2000f8e000a */
[----:B0-----:R-:W-:Y:S01]  /*c870*/  @P1 IMAD.HI.U32 R0, R2, R57, RZ ;  /* 0x0000003902001227 */ /* 0x001fe200078e00ff */
[----:B------:R-:W-:Y:S02]  /*c880*/  UIMAD UR4, UR4, UR14, URZ ;  /* 0x0000000e040472a4 */ /* 0x000fe4000f8e023f */
[----:B------:R-:W-:Y:S01]  /*c890*/  UIMAD UR11, UR18, UR13, UR11 ;  /* 0x0000000d120b72a4 */ /* 0x000fe2000f8e020b */
[----:B------:R-:W-:Y:S01]  /*c8a0*/  IMAD.MOV.U32 R59, RZ, RZ, R2 ;  /* 0x000000ffff3b7224 */ /* 0x000fe200078e0002 */
[----:B-1----:R-:W-:Y:S01]  /*c8b0*/  @P1 SHF.R.U32.HI R59, RZ, R61, R0 ;  /* 0x0000003dff3b1219 */ /* 0x002fe20000011600 */
[----:B------:R-:W-:Y:S02]  /*c8c0*/  UIMAD UR4, UR9, UR15, UR4 ;  /* 0x0000000f090472a4 */ /* 0x000fe4000f8e0204 */
[----:B------:R-:W-:Y:S01]  /*c8d0*/  UIMAD.WIDE.U32 UR10, UR9, UR14, UR10 ;  /* 0x0000000e090a72a5 */ /* 0x000fe2000f8e000a */
[--C-:B------:R-:W-:Y:S01]  /*c8e0*/  SHF.R.S32.HI R0, RZ, 0x1f, R59.reuse ;  /* 0x0000001fff007819 */ /* 0x100fe2000001143b */
[----:B------:R-:W-:Y:S01]  /*c8f0*/  IMAD.MOV R61, RZ, RZ, -R59 ;  /* 0x000000ffff3d7224 */ /* 0x000fe200078e0a3b */
[----:B------:R-:W-:Y:S01]  /*c900*/  ULDC.64 UR12, c[0x0][0xae0] ;  /* 0x0002b800000c7ab9 */ /* 0x000fe20000000a00 */
[----:B------:R-:W-:-:S02]  /*c910*/  UIADD3 UR4, UR11, UR4, URZ ;  /* 0x000000040b047290 */ /* 0x000fc4000fffe03f */
[----:B------:R-:W-:Y:S02]  /*c920*/  IMAD R0, R0, UR12, RZ ;  /* 0x0000000c00007c24 */ /* 0x000fe4000f8e02ff */
[----:B------:R-:W-:Y:S02]  /*c930*/  IMAD R61, R18, R61, R2 ;  /* 0x0000003d123d7224 */ /* 0x000fe400078e0202 */
[----:B------:R-:W-:Y:S02]  /*c940*/  IMAD.U32 R57, RZ, RZ, UR11 ;  /* 0x0000000bff397e24 */ /* 0x000fe4000f8e00ff */
[----:B------:R-:W-:Y:S01]  /*c950*/  IMAD.U32 R56, RZ, RZ, UR10 ;  /* 0x0000000aff387e24 */ /* 0x000fe2000f8e00ff */
[----:B------:R-:W-:Y:S01]  /*c960*/  ULDC.64 UR10, c[0x0][0xad8] ;  /* 0x0002b600000a7ab9 */ /* 0x000fe20000000a00 */
[----:B------:R-:W-:Y:S02]  /*c970*/  IMAD.U32 R57, RZ, RZ, UR4 ;  /* 0x00000004ff397e24 */ /* 0x000fe4000f8e00ff */
[C---:B------:R-:W-:Y:S01]  /*c980*/  IMAD R63, R59.reuse, UR13, R0 ;  /* 0x0000000d3b3f7c24 */ /* 0x040fe2000f8e0200 */
[----:B------:R-:W-:Y:S01]  /*c990*/  SHF.R.S32.HI R0, RZ, 0x1f, R61 ;  /* 0x0000001fff007819 */ /* 0x000fe2000001143d */
[----:B------:R-:W-:-:S04]  /*c9a0*/  IMAD.WIDE.U32 R56, R59, UR12, R56 ;  /* 0x0000000c3b387c25 */ /* 0x000fc8000f8e0038 */
[----:B------:R-:W-:Y:S02]  /*c9b0*/  IMAD.U32 R65, RZ, RZ, UR17 ;  /* 0x00000011ff417e24 */ /* 0x000fe4000f8e00ff */
[----:B------:R-:W-:Y:S02]  /*c9c0*/  IMAD.IADD R57, R57, 0x1, R63 ;  /* 0x0000000139397824 */ /* 0x000fe400078e023f */
[----:B------:R-:W-:Y:S02]  /*c9d0*/  IMAD R0, R0, UR10, RZ ;  /* 0x0000000a00007c24 */ /* 0x000fe4000f8e02ff */
[----:B------:R-:W-:Y:S01]  /*c9e0*/  IMAD R65, R65, 0x80, R230 ;  /* 0x0000008041417824 */ /* 0x000fe200078e02e6 */
[----:B------:R-:W-:Y:S01]  /*c9f0*/  UIADD3 UR8, UR8, 0x36820, URZ ;  /* 0x0003682008087890 */ /* 0x000fe2000fffe03f */
[C---:B------:R-:W-:Y:S02]  /*ca00*/  IMAD R63, R61.reuse, UR11, R0 ;  /* 0x0000000b3d3f7c24 */ /* 0x040fe4000f8e0200 */
[----:B------:R-:W-:Y:S01]  /*ca10*/  IMAD.WIDE.U32 R56, R61, UR10, R56 ;  /* 0x0000000a3d387c25 */ /* 0x000fe2000f8e0038 */
[----:B------:R-:W-:Y:S01]  /*ca20*/  ISETP.GE.AND P2, PT, R65, R80, PT ;  /* 0x000000504100720c */ /* 0x000fe20003f46270 */
[----:B------:R-:W-:Y:S01]  /*ca30*/  ULDC.64 UR10, c[0x0][0xa80] ;  /* 0x0002a000000a7ab9 */ /* 0x000fe20000000a00 */
[----:B------:R-:W-:Y:S01]  /*ca40*/  UPRMT UR8, URZ, 0x654, UR8 ;  /* 0x000006543f087896 */ /* 0x000fe20008000008 */
[----:B------:R-:W-:Y:S01]  /*ca50*/  IMAD.IADD R57, R57, 0x1, R63 ;  /* 0x0000000139397824 */ /* 0x000fe200078e023f */
[----:B------:R-:W-:Y:S01]  /*ca60*/  LEA R0, P3, R56, UR10, 0x1 ;  /* 0x0000000a38007c11 */ /* 0x000fe2000f8608ff */
[----:B------:R-:W-:-:S03]  /*ca70*/  VIADD R59, R65, 0x20 ;  /* 0x00000020413b7836 */ /* 0x000fc60000000000 */
[----:B------:R-:W-:Y:S01]  /*ca80*/  LEA.HI.X R2, R56, UR11, R57, 0x1, P3 ;  /* 0x0000000b38027c11 */ /* 0x000fe200098f0c39 */
[----:B------:R-:W-:Y:S02]  /*ca90*/  VIADD R61, R65, 0x40 ;  /* 0x00000040413d7836 */ /* 0x000fe40000000000 */
[C---:B------:R-:W-:Y:S01]  /*caa0*/  VIADD R63, R3.reuse, 0x40 ;  /* 0x00000040033f7836 */ /* 0x040fe20000000000 */
[----:B--2---:R-:W-:Y:S01]  /*cab0*/  SYNCS.ARRIVE.TRANS64.RED.A1T0 RZ, [UR8], RZ ;  /* 0x000000ffffff79a7 */ /* 0x004fe20008100408 */
[----:B------:R-:W-:Y:S01]  /*cac0*/  VIADD R67, R3, 0x80 ;  /* 0x0000008003437836 */ /* 0x000fe20000000000 */
[----:B------:R0:W1:Y:S01]  /*cad0*/  SHFL.IDX PT, R60, R0, RZ, 0x181f ;  /* 0x00181fff003c7589 */ /* 0x00006200000e0000 */
[----:B------:R-:W-:Y:S03]  /*cae0*/  BSSY B1, `(.L_x_3417) ;  /* 0x0000016000017945 */ /* 0x000fe60003800000 */
[----:B------:R0:W2:Y:S01]  /*caf0*/  SHFL.IDX PT, R18, R2, RZ, 0x181f ;  /* 0x00181fff02127589 */ /* 0x0000a200000e0000 */
[----:B------:R-:W-:-:S02]  /*cb00*/  ISETP.GE.AND P0, PT, R59, R80, PT ;  /* 0x000000503b00720c */ /* 0x000fc40003f06270 */
[----:B------:R-:W-:Y:S02]  /*cb10*/  ISETP.GE.AND P1, PT, R61, R80, PT ;  /* 0x000000503d00720c */ /* 0x000fe40003f26270 */
        /* <DEDUP_REMOVED lines=8> */
[----:B------:R-:W-:-:S09]  /*cba0*/  ISETP.GE.AND P2, PT, R67, UR4, PT ;  /* 0x0000000443007c0c */ /* 0x000fd2000bf46270 */
[-C--:B-1----:R-:W-:Y:S02]  /*cbb0*/  @!P4 LEA R56, P6, R3, R60.reuse, 0x1 ;  /* 0x0000003c0338c211 */ /* 0x082fe400078c08ff */
[----:B------:R-:W-:Y:S02]  /*cbc0*/  @!P3 LEA R58, P5, R63, R60, 0x1 ;  /* 0x0000003c3f3ab211 */ /* 0x000fe400078a08ff */
[----:B--2---:R-:W-:Y:S02]  /*cbd0*/  @!P4 LEA.HI.X R57, R3, R18, R62, 0x1, P6 ;  /* 0x000000120339c211 */ /* 0x004fe400030f0c3e */
[----:B------:R-:W-:Y:S02]  /*cbe0*/  @!P2 LEA R60, P6, R67, R60, 0x1 ;  /* 0x0000003c433ca211 */ /* 0x000fe400078c08ff */
[-C--:B------:R-:W-:Y:S01]  /*cbf0*/  @!P3 LEA.HI.X R59, R63, R18.reuse, R64, 0x1, P5 ;  /* 0x000000123f3bb211 */ /* 0x080fe200028f0c40 */
[----:B-----5:R0:W-:Y:S01]  /*cc00*/  @!P4 ST.E.128 desc[UR8][R56.64], R4 ;  /* 0x000000043800c985 */ /* 0x0201e2000c101d08 */
[----:B------:R-:W-:-:S03]  /*cc10*/  @!P2 LEA.HI.X R61, R67, R18, R66, 0x1, P6 ;  /* 0x00000012433da211 */ /* 0x000fc600030f0c42 */
[----:B------:R0:W-:Y:S04]  /*cc20*/  @!P3 ST.E.128 desc[UR8][R58.64], R24 ;  /* 0x000000183a00b985 */ /* 0x0001e8000c101d08 */
[----:B------:R0:W-:Y:S02]  /*cc30*/  @!P2 ST.E.128 desc[UR8][R60.64], R40 ;  /* 0x000000283c00a985 */ /* 0x0001e4000c101d08 */
.L_x_3418:
[----:B------:R-:W-:Y:S05]  /*cc40*/  BSYNC B1 ;  /* 0x0000000000017941 */ /* 0x000fea0003800000 */
.L_x_3417:
[----:B--2---:R2:W3:Y:S01]  /*cc50*/  SHFL.IDX PT, R18, R2, 0x1, 0x181f ;  /* 0x00381f0002127f89 */ /* 0x0044e200000e0000 */
[----:B------:R-:W-:Y:S03]  /*cc60*/  BSSY B1, `(.L_x_3419) ;  /* 0x0000011000017945 */ /* 0x000fe60003800000 */
[----:B0----5:R2:W0:Y:S01]  /*cc70*/  SHFL.IDX PT, R24, R0, 0x1, 0x181f ;  /* 0x00381f0000187f89 */ /* 0x02142200000e0000 */
[----:B------:R-:W-:Y:S05]  /*cc80*/  @P0 BRA `(.L_x_3420) ;  /* 0x0000000000380947 */ /* 0x000fea0003800000 */
[----:B------:R-:W-:Y:S01]  /*cc90*/  ULDC UR4, c[0x0][0xac8] ;  /* 0x0002b20000047ab9 */ /* 0x000fe20000000800 */
[----:B------:R-:W-:Y:S01]  /*cca0*/  ULDC.64 UR8, c[0x0][0x208] ;  /* 0x0000820000087ab9 */ /* 0x000fe20000000a00 */
[----:B------:R-:W-:Y:S02]  /*ccb0*/  ISETP.GE.AND P4, PT, R3, UR4, PT ;  /* 0x0000000403007c0c */ /* 0x000fe4000bf86270 */
[----:B------:R-:W-:Y:S02]  /*ccc0*/  ISETP.GE.AND P5, PT, R63, UR4, PT ;  /* 0x000000043f007c0c */ /* 0x000fe4000bfa6270 */
[----:B------:R-:W-:-:S09]  /*ccd0*/  ISETP.GE.AND P6, PT, R67, UR4, PT ;  /* 0x0000000443007c0c */ /* 0x000fd2000bfc6270 */
[-C--:B0-----:R-:W-:Y:S02]  /*cce0*/  @!P4 LEA R4, P0, R3, R24.reuse, 0x1 ;  /* 0x000000180304c211 */ /* 0x081fe400078008ff */
[-C--:B------:R-:W-:Y:S02]  /*ccf0*/  @!P5 LEA R6, P2, R63, R24.reuse, 0x1 ;  /* 0x000000183f06d211 */ /* 0x080fe400078408ff */
[----:B------:R-:W-:Y:S02]  /*cd00*/  @!P6 LEA R24, P3, R67, R24, 0x1 ;  /* 0x000000184318e211 */ /* 0x000fe400078608ff */
[-C--:B---3--:R-:W-:Y:S02]  /*cd10*/  @!P4 LEA.HI.X R5, R3, R18.reuse, R62, 0x1, P0 ;  /* 0x000000120305c211 */ /* 0x088fe400000f0c3e */
[-C--:B------:R-:W-:Y:S02]  /*cd20*/  @!P5 LEA.HI.X R7, R63, R18.reuse, R64, 0x1, P2 ;  /* 0x000000123f07d211 */ /* 0x080fe400010f0c40 */
[----:B------:R-:W-:Y:S01]  /*cd30*/  @!P6 LEA.HI.X R25, R67, R18, R66, 0x1, P3 ;  /* 0x000000124319e211 */ /* 0x000fe200018f0c42 */
[----:B------:R4:W-:Y:S04]  /*cd40*/  @!P4 ST.E.128 desc[UR8][R4.64], R8 ;  /* 0x000000080400c985 */ /* 0x0009e8000c101d08 */
[----:B------:R4:W-:Y:S04]  /*cd50*/  @!P5 ST.E.128 desc[UR8][R6.64], R28 ;  /* 0x0000001c0600d985 */ /* 0x0009e8000c101d08 */
[----:B------:R4:W-:Y:S02]  /*cd60*/  @!P6 ST.E.128 desc[UR8][R24.64], R44 ;  /* 0x0000002c1800e985 */ /* 0x0009e4000c101d08 */
.L_x_3420:
[----:B------:R-:W-:Y:S05]  /*cd70*/  BSYNC B1 ;  /* 0x0000000000017941 */ /* 0x000fea0003800000 */
.L_x_3419:
[----:B----4-:R4:W0:Y:S01]  /*cd80*/  SHFL.IDX PT, R10, R2, 0x2, 0x181f ;  /* 0x00581f00020a7f89 */ /* 0x01082200000e0000 */
[----:B------:R-:W-:Y:S03]  /*cd90*/  BSSY B1, `(.L_x_3421) ;  /* 0x0000011000017945 */ /* 0x000fe60003800000 */
[----:B------:R4:W0:Y:S01]  /*cda0*/  SHFL.IDX PT, R8, R0, 0x2, 0x181f ;  /* 0x00581f0000087f89 */ /* 0x00082200000e0000 */
        /* <DEDUP_REMOVED lines=9> */
[-C--:B------:R-:W-:Y:S02]  /*ce40*/  @!P3 LEA.HI.X R5, R3, R10.reuse, R62, 0x1, P0 ;  /* 0x0000000a0305b211 */ /* 0x080fe400000f0c3e */
[-C--:B------:R-:W-:Y:S02]  /*ce50*/  @!P4 LEA.HI.X R7, R63, R10.reuse, R64, 0x1, P1 ;  /* 0x0000000a3f07c211 */ /* 0x080fe400008f0c40 */
[----:B------:R-:W-:Y:S01]  /*ce60*/  @!P5 LEA.HI.X R9, R67, R10, R66, 0x1, P2 ;  /* 0x0000000a4309d211 */ /* 0x000fe200010f0c42 */
[----:B------:R0:W-:Y:S04]  /*ce70*/  @!P3 ST.E.128 desc[UR8][R4.64], R12 ;  /* 0x0000000c0400b985 */ /* 0x0001e8000c101d08 */
[----:B------:R0:W-:Y:S04]  /*ce80*/  @!P4 ST.E.128 desc[UR8][R6.64], R32 ;  /* 0x000000200600c985 */ /* 0x0001e8000c101d08 */
[----:B------:R0:W-:Y:S02]  /*ce90*/  @!P5 ST.E.128 desc[UR8][R8.64], R48 ;  /* 0x000000300800d985 */ /* 0x0001e4000c101d08 */
.L_x_3422:
[----:B------:R-:W-:Y:S05]  /*cea0*/  BSYNC B1 ;  /* 0x0000000000017941 */ /* 0x000fea0003800000 */
.L_x_3421:
[----:B0-----:R-:W-:Y:S01]  /*ceb0*/  VIADD R5, R65, 0x60 ;  /* 0x0000006041057836 */ /* 0x001fe20000000000 */
[----:B------:R0:W0:Y:S04]  /*cec0*/  SHFL.IDX PT, R6, R2, 0x3, 0x181f ;  /* 0x00781f0002067f89 */ /* 0x00002800000e0000 */
[----:B------:R-:W-:Y:S01]  /*ced0*/  ISETP.GE.AND P0, PT, R5, R80, PT ;  /* 0x000000500500720c */ /* 0x000fe20003f06270 */
[----:B--2-4-:R-:W2:-:S12]  /*cee0*/  SHFL.IDX PT, R0, R0, 0x3, 0x181f ;  /* 0x00781f0000007f89 */ /* 0x014e9800000e0000 */
[----:B------:R-:W-:Y:S05]  /*cef0*/  @P0 BRA `(.L_x_3423) ;  /* 0x00000020005c0947 */ /* 0x000fea0003800000 */
[----:B------:R-:W-:Y:S01]  /*cf00*/  ULDC UR4, c[0x0][0xac8] ;  /* 0x0002b20000047ab9 */ /* 0x000fe20000000800 */
[----:B------:R-:W-:Y:S01]  /*cf10*/  ULDC.64 UR8, c[0x0][0x208] ;  /* 0x0000820000087ab9 */ /* 0x000fe20000000a00 */
[----:B------:R-:W-:Y:S02]  /*cf20*/  ISETP.GE.AND P2, PT, R3, UR4, PT ;  /* 0x0000000403007c0c */ /* 0x000fe4000bf46270 */
[----:B------:R-:W-:-:S11]  /*cf30*/  ISETP.GE.AND P3, PT, R63, UR4, PT ;  /* 0x000000043f007c0c */ /* 0x000fd6000bf66270 */
[-C--:B0-2---:R-:W-:Y:S02]  /*cf40*/  @!P2 LEA R2, P0, R3, R0.reuse, 0x1 ;  /* 0x000000000302a211 */ /* 0x085fe400078008ff */
[----:B------:R-:W-:Y:S02]  /*cf50*/  @!P3 LEA R4, P1, R63, R0, 0x1 ;  /* 0x000000003f04b211 */ /* 0x000fe400078208ff */
[-C--:B------:R-:W-:Y:S02]  /*cf60*/  @!P2 LEA.HI.X R3, R3, R6.reuse, R62, 0x1, P0 ;  /* 0x000000060303a211 */ /* 0x080fe400000f0c3e */
[----:B------:R-:W-:Y:S02]  /*cf70*/  ISETP.GE.AND P0, PT, R67, UR4, PT ;  /* 0x0000000443007c0c */ /* 0x000fe4000bf06270 */
[----:B------:R-:W-:Y:S01]  /*cf80*/  @!P3 LEA.HI.X R5, R63, R6, R64, 0x1, P1 ;  /* 0x000000063f05b211 */ /* 0x000fe200008f0c40 */
[----:B------:R0:W-:Y:S04]  /*cf90*/  @!P2 ST.E.128 desc[UR8][R2.64], R20 ;  /* 0x000000140200a985 */ /* 0x0001e8000c101d08 */
[----:B------:R0:W-:Y:S06]  /*cfa0*/  @!P3 ST.E.128 desc[UR8][R4.64], R36 ;  /* 0x000000240400b985 */ /* 0x0001ec000c101d08 */
[----:B------:R-:W-:Y:S05]  /*cfb0*/  @P0 BRA `(.L_x_3423) ;  /* 0x00000020002c0947 */ /* 0x000fea0003800000 */
[----:B0-----:R-:W-:Y:S01]  /*cfc0*/  LEA R2, P0, R67, R0, 0x1 ;  /* 0x0000000043027211 */ /* 0x001fe200078008ff */
[----:B------:R-:W-:-:S03]  /*cfd0*/  ULDC.64 UR8, c[0x0][0x208] ;  /* 0x0000820000087ab9 */ /* 0x000fc60000000a00 */
[----:B------:R-:W-:-:S05]  /*cfe0*/  LEA.HI.X R3, R67, R6, R66, 0x1, P0 ;  /* 0x0000000643037211 */ /* 0x000fca00000f0c42 */
[----:B------:R0:W-:Y:S01]  /*cff0*/  ST.E.128 desc[UR8][R2.64], R52 ;  /* 0x0000003402007985 */ /* 0x0001e2000c101d08 */
[----:B------:R-:W-:Y:S05]  /*d000*/  BRA `(.L_x_3423) ;  /* 0x0000002000187947 */ /* 0x000fea0003800000 */
.L_x_3416:
[----:B------:R-:W-:Y:S01]  /*d010*/  ULDC.64 UR14, c[0x0][0xb08] ;  /* 0x0002c200000e7ab9 */ /* 0x000fe20000000a00 */
[----:B------:R-:W-:Y:S01]  /*d020*/  R2UR UR18, R228 ;  /* 0x00000000e41272ca */ /* 0x000fe200000e0000 */
[----:B------:R-:W-:Y:S01]  /*d030*/  UIMAD UR12, UR16, UR14, URZ ;  /* 0x0000000e100c72a4 */ /* 0x000fe2000f8e023f */
[----:B------:R-:W0:Y:S01]  /*d040*/  @P1 LDC R0, c[0x0][0xbec] ;  /* 0x0002fb00ff001b82 */ /* 0x000e220000000800 */
[----:B------:R-:W-:Y:S01]  /*d050*/  UIMAD.WIDE.U32 UR10, UR4, UR14, URZ ;  /* 0x0000000e040a72a5 */ /* 0x000fe2000f8e003f */
[----:B------:R-:W-:Y:S01]  /*d060*/  R2UR UR17, R23 ;  /* 0x00000000171172ca */ /* 0x000fe200000e0000 */
[----:B------:R-:W-:Y:S01]  /*d070*/  UIMAD UR12, UR4, UR15, UR12 ;  /* 0x0000000f040c72a4 */ /* 0x000fe2000f8e020c */
[----:B------:R-:W-:Y:S01]  /*d080*/  IMAD.MOV.U32 R9, RZ, RZ, R15 ;  /* 0x000000ffff097224 */ /* 0x000fe200078e000f */
[----:B------:R-:W-:Y:S01]  /*d090*/  USHF.R.S32.HI UR4, URZ, 0x1f, UR9 ;  /* 0x0000001f3f047899 */ /* 0x000fe20008011409 */
[----:B------:R-:W-:Y:S01]  /*d0a0*/  ISETP.GE.AND P0, PT, R81, R80, PT ;  /* 0x000000505100720c */ /* 0x000fe20003f06270 */
[----:B------:R-:W-:Y:S01]  /*d0b0*/  UIADD3 UR11, UR11, UR12, URZ ;  /* 0x0000000c0b0b7290 */ /* 0x000fe2000fffe03f */
[----:B------:R-:W1:Y:S01]  /*d0c0*/  @P1 LDC R5, c[0x0][0xbf0] ;  /* 0x0002fc00ff051b82 */ /* 0x000e620000000800 */
[----:B------:R-:W-:Y:S01]  /*d0d0*/  UIADD3 UR8, UR8, 0x36820, URZ ;  /* 0x0003682008087890 */ /* 0x000fe2000fffe03f */
[----:B------:R-:W-:Y:S01]  /*d0e0*/  BSSY B1, `(.L_x_3424) ;  /* 0x000009c000017945 */ /* 0x000fe20003800000 */
[----:B------:R-:W-:Y:S01]  /*d0f0*/  ULDC.64 UR12, c[0x0][0xb38] ;  /* 0x0002ce00000c7ab9 */ /* 0x000fe20000000a00 */
[----:B------:R-:W-:Y:S01]  /*d100*/  SHF.R.S32.HI R86, RZ, 0x1f, R208 ;  /* 0x0000001fff567819 */ /* 0x000fe200000114d0 */
[----:B------:R-:W-:Y:S01]  /*d110*/  UIMAD.WIDE.U32 UR10, UR18, UR12, UR10 ;  /* 0x0000000c120a72a5 */ /* 0x000fe2000f8e000a */
[----:B------:R-:W-:Y:S01]  /*d120*/  SHF.R.S32.HI R87, RZ, 0x1f, R209 ;  /* 0x0000001fff577819 */ /* 0x000fe200000114d1 */
[----:B------:R-:W-:Y:S01]  /*d130*/  UPRMT UR8, URZ, 0x654, UR8 ;  /* 0x000006543f087896 */ /* 0x000fe20008000008 */
[----:B------:R-:W-:Y:S01]  /*d140*/  SHF.R.S32.HI R88, RZ, 0x1f, R210 ;  /* 0x0000001fff587819 */ /* 0x000fe200000114d2 */
[----:B------:R-:W-:Y:S01]  /*d150*/  UIMAD UR11, UR18, UR13, UR11 ;  /* 0x0000000d120b72a4 */ /* 0x000fe2000f8e020b */
[----:B------:R-:W-:-:S02]  /*d160*/  SHF.R.S32.HI R89, RZ, 0x1f, R211 ;  /* 0x0000001fff597819 */ /* 0x000fc400000114d3 */
[----:B------:R-:W-:Y:S01]  /*d170*/  ULDC.64 UR12, c[0x0][0xb40] ;  /* 0x0002d000000c7ab9 */ /* 0x000fe20000000a00 */
[----:B------:R-:W-:Y:S01]  /*d180*/  SHF.R.S32.HI R90, RZ, 0x1f, R212 ;  /* 0x0000001fff5a7819 */ /* 0x000fe200000114d4 */
[----:B------:R-:W-:Y:S01]  /*d190*/  UIMAD UR4, UR4, UR12, URZ ;  /* 0x0000000c040472a4 */ /* 0x000fe2000f8e023f */
[----:B------:R-:W-:Y:S01]  /*d1a0*/  SHF.R.S32.HI R91, RZ, 0x1f, R213 ;  /* 0x0000001fff5b7819 */ /* 0x000fe200000114d5 */
[----:B------:R-:W-:Y:S01]  /*d1b0*/  UIMAD.WIDE.U32 UR10, UR9, UR12, UR10 ;  /* 0x0000000c090a72a5 */ /* 0x000fe2000f8e000a */
[----:B0-----:R-:W-:Y:S01]  /*d1c0*/  @P1 IMAD.HI.U32 R0, R15, R0, RZ ;  /* 0x000000000f001227 */ /* 0x001fe200078e00ff */
[----:B------:R-:W-:Y:S01]  /*d1d0*/  UIMAD UR4, UR9, UR13, UR4 ;  /* 0x0000000d090472a4 */ /* 0x000fe2000f8e0204 */
[----:B------:R-:W-:Y:S01]  /*d1e0*/  SYNCS.ARRIVE.TRANS64.RED.A1T0 RZ, [UR8], RZ ;  /* 0x000000ffffff79a7 */ /* 0x000fe20008100408 */
[----:B------:R-:W-:Y:S01]  /*d1f0*/  SHF.R.S32.HI R126, RZ, 0x1f, R214 ;  /* 0x0000001fff7e7819 */ /* 0x000fe200000114d6 */
[----:B------:R-:W-:Y:S01]  /*d200*/  ULDC.64 UR12, c[0x0][0xb48] ;  /* 0x0002d200000c7ab9 */ /* 0x000fe20000000a00 */
[----:B------:R-:W-:Y:S01]  /*d210*/  UIADD3 UR11, UR11, UR4, URZ ;  /* 0x000000040b0b7290 */ /* 0x000fe2000fffe03f */
[----:B------:R-:W-:-:S02]  /*d220*/  SHF.R.S32.HI R127, RZ, 0x1f, R215 ;  /* 0x0000001fff7f7819 */ /* 0x000fc400000114d7 */
[----:B-1----:R-:W-:Y:S01]  /*d230*/  @P1 SHF.R.U32.HI R9, RZ, R5, R0 ;  /* 0x00000005ff091219 */ /* 0x002fe20000011600 */
[----:B------:R-:W-:Y:S01]  /*d240*/  UIMAD.WIDE.U32 UR10, UR17, UR12, UR10 ;  /* 0x0000000c110a72a5 */ /* 0x000fe2000f8e000a */
[----:B------:R-:W-:Y:S02]  /*d250*/  SHF.R.S32.HI R128, RZ, 0x1f, R216 ;  /* 0x0000001fff807819 */ /* 0x000fe400000114d8 */
[--C-:B------:R-:W-:Y:S01]  /*d260*/  SHF.R.S32.HI R0, RZ, 0x1f, R9.reuse ;  /* 0x0000001fff007819 */ /* 0x100fe20000011409 */
[----:B------:R-:W-:Y:S01]  /*d270*/  IMAD.MOV R11, RZ, RZ, -R9 ;  /* 0x000000ffff0b7224 */ /* 0x000fe200078e0a09 */
[----:B------:R-:W-:Y:S02]  /*d280*/  UIMAD UR4, UR17, UR13, UR11 ;  /* 0x0000000d110472a4 */ /* 0x000fe4000f8e020b */
[----:B------:R-:W-:Y:S01]  /*d290*/  IMAD.U32 R5, RZ, RZ, UR11 ;  /* 0x0000000bff057e24 */ /* 0x000fe2000f8e00ff */
[----:B------:R-:W-:Y:S01]  /*d2a0*/  SHF.R.S32.HI R129, RZ, 0x1f, R217 ;  /* 0x0000001fff817819 */ /* 0x000fe200000114d9 */
[----:B------:R-:W-:Y:S01]  /*d2b0*/  ULDC.64 UR12, c[0x0][0xb30] ;  /* 0x0002cc00000c7ab9 */ /* 0x000fe20000000a00 */
[----:B------:R-:W-:Y:S01]  /*d2c0*/  IMAD R11, R18, R11, R15 ;  /* 0x0000000b120b7224 */ /* 0x000fe200078e020f */
[----:B------:R-:W-:Y:S01]  /*d2d0*/  SHF.R.S32.HI R130, RZ, 0x1f, R218 ;  /* 0x0000001fff827819 */ /* 0x000fe200000114da */
        /* <DEDUP_REMOVED lines=23> */
[----:B------:R-:W-:Y:S02]  /*d450*/  LEA.HI.X R12, R4, UR11, R5, 0x2, P1 ;  /* 0x0000000b040c7c11 */ /* 0x000fe400088f1405 */
[----:B------:R0:W1:Y:S04]  /*d460*/  SHFL.IDX PT, R4, R0, RZ, 0x1c1f ;  /* 0x001c1fff00047589 */ /* 0x00006800000e0000 */
[----:B------:R0:W2:Y:S01]  /*d470*/  SHFL.IDX PT, R5, R12, RZ, 0x1c1f ;  /* 0x001c1fff0c057589 */ /* 0x0000a200000e0000 */
[----:B------:R-:W-:Y:S05]  /*d480*/  @P0 BRA `(.L_x_3425) ;  /* 0x0000000400840947 */ /* 0x000fea0003800000 */
[----:B------:R-:W-:Y:S01]  /*d490*/  ULDC UR4, c[0x0][0xac8] ;  /* 0x0002b20000047ab9 */ /* 0x000fe20000000800 */
[----:B------:R-:W-:Y:S01]  /*d4a0*/  ULDC.64 UR8, c[0x0][0x208] ;  /* 0x0000820000087ab9 */ /* 0x000fe20000000a00 */
[----:B------:R-:W-:Y:S02]  /*d4b0*/  ISETP.GE.AND P1, PT, R227, UR4, PT ;  /* 0x00000004e3007c0c */ /* 0x000fe4000bf26270 */
[----:B------:R-:W-:Y:S02]  /*d4c0*/  ISETP.GE.AND P0, PT, R226, UR4, PT ;  /* 0x00000004e2007c0c */ /* 0x000fe4000bf06270 */
[----:B------:R-:W-:Y:S02]  /*d4d0*/  ISETP.GE.AND P2, PT, R204, UR4, PT ;  /* 0x00000004cc007c0c */ /* 0x000fe4000bf46270 */
[----:B------:R-:W-:Y:S02]  /*d4e0*/  ISETP.GE.AND P3, PT, R225, UR4, PT ;  /* 0x00000004e1007c0c */ /* 0x000fe4000bf66270 */
[----:B------:R-:W-:-:S05]  /*d4f0*/  ISETP.GE.AND P4, PT, R224, UR4, PT ;  /* 0x00000004e0007c0c */ /* 0x000fca000bf86270 */
[CC--:B-1----:R-:W-:Y:S02]  /*d500*/  @!P1 LEA R10, P5, R227.reuse, R4.reuse, 0x2 ;  /* 0x00000004e30a9211 */ /* 0x0c2fe400078a10ff */
[-C--:B------:R-:W-:Y:S02]  /*d510*/  @!P0 LEA R14, P6, R226, R4.reuse, 0x2 ;  /* 0x00000004e20e8211 */ /* 0x080fe400078c10ff */
[----:B--2---:R-:W-:Y:S01]  /*d520*/  @!P2 IMAD.WIDE R8, R204, 0x4, R4 ;  /* 0x00000004cc08a825 */ /* 0x004fe200078e0204 */
[-C--:B------:R-:W-:Y:S02]  /*d530*/  @!P1 LEA.HI.X R11, R227, R5.reuse, R139, 0x2, P5 ;  /* 0x00000005e30b9211 */ /* 0x080fe400028f148b */
[----:B------:R-:W-:Y:S02]  /*d540*/  @!P0 LEA.HI.X R15, R226, R5, R138, 0x2, P6 ;  /* 0x00000005e20f8211 */ /* 0x000fe400030f148a */
[----:B------:R-:W-:Y:S01]  /*d550*/  ISETP.GE.AND P5, PT, R223, UR4, PT ;  /* 0x00000004df007c0c */ /* 0x000fe2000bfa6270 */
[----:B------:R1:W-:Y:S01]  /*d560*/  @!P2 ST.E.64 desc[UR8][R8.64], R24 ;  /* 0x000000180800a985 */ /* 0x0003e2000c101b08 */
[----:B------:R-:W-:-:S02]  /*d570*/  @!P3 LEA R22, P6, R225, R4, 0x2 ;  /* 0x00000004e116b211 */ /* 0x000fc400078c10ff */
[----:B------:R-:W-:Y:S01]  /*d580*/  @!P4 LEA R82, P2, R224, R4, 0x2 ;  /* 0x00000004e052c211 */ /* 0x000fe200078410ff */
[----:B------:R2:W-:Y:S01]  /*d590*/  @!P1 ST.E.64 desc[UR8][R10.64], R28 ;  /* 0x0000001c0a009985 */ /* 0x0005e2000c101b08 */
[-C--:B------:R-:W-:Y:S02]  /*d5a0*/  @!P3 LEA.HI.X R23, R225, R5.reuse, R137, 0x2, P6 ;  /* 0x00000005e117b211 */ /* 0x080fe400030f1489 */
[----:B------:R-:W-:Y:S01]  /*d5b0*/  ISETP.GE.AND P1, PT, R221, UR4, PT ;  /* 0x00000004dd007c0c */ /* 0x000fe2000bf26270 */
[----:B------:R3:W-:Y:S01]  /*d5c0*/  @!P0 ST.E.64 desc[UR8][R14.64], R32 ;  /* 0x000000200e008985 */ /* 0x0007e2000c101b08 */
[----:B------:R-:W-:Y:S02]  /*d5d0*/  ISETP.GE.AND P0, PT, R222, UR4, PT ;  /* 0x00000004de007c0c */ /* 0x000fe4000bf06270 */
[----:B------:R-:W-:Y:S01]  /*d5e0*/  @!P4 LEA.HI.X R83, R224, R5, R136, 0x2, P2 ;  /* 0x00000005e053c211 */ /* 0x000fe200010f1488 */
[----:B------:R4:W-:Y:S01]  /*d5f0*/  @!P3 ST.E.64 desc[UR8][R22.64], R36 ;  /* 0x000000241600b985 */ /* 0x0009e2000c101b08 */
[----:B------:R-:W-:-:S02]  /*d600*/  ISETP.GE.AND P2, PT, R220, UR4, PT ;  /* 0x00000004dc007c0c */ /* 0x000fc4000bf46270 */
[----:B------:R-:W-:Y:S01]  /*d610*/  @!P5 LEA R84, P6, R223, R4, 0x2 ;  /* 0x00000004df54d211 */ /* 0x000fe200078c10ff */
[----:B------:R-:W-:Y:S01]  /*d620*/  @!P4 ST.E.64 desc[UR8][R82.64], R40 ;  /* 0x000000285200c985 */ /* 0x000fe2000c101b08 */
[----:B------:R-:W-:Y:S02]  /*d630*/  ISETP.GE.AND P3, PT, R219, UR4, PT ;  /* 0x00000004db007c0c */ /* 0x000fe4000bf66270 */
[----:B------:R-:W-:-:S03]  /*d640*/  @!P5 LEA.HI.X R85, R223, R5, R135, 0x2, P6 ;  /* 0x00000005df55d211 */ /* 0x000fc600030f1487 */
[CC--:B-1----:R-:W-:Y:S02]  /*d650*/  @!P0 LEA R8, P4, R222.reuse, R4.reuse, 0x2 ;  /* 0x00000004de088211 */ /* 0x0c2fe400078810ff */
[----:B------:R-:W-:Y:S01]  /*d660*/  @!P5 ST.E.64 desc[UR8][R84.64], R44 ;  /* 0x0000002c5400d985 */ /* 0x000fe2000c101b08 */
[CC--:B--2---:R-:W-:Y:S02]  /*d670*/  @!P1 LEA R10, P5, R221.reuse, R4.reuse, 0x2 ;  /* 0x00000004dd0a9211 */ /* 0x0c4fe400078a10ff */
[-C--:B------:R-:W-:Y:S02]  /*d680*/  @!P0 LEA.HI.X R9, R222, R5.reuse, R134, 0x2, P4 ;  /* 0x00000005de098211 */ /* 0x080fe400020f1486 */
[----:B------:R-:W-:Y:S02]  /*d690*/  ISETP.GE.AND P4, PT, R218, UR4, PT ;  /* 0x00000004da007c0c */ /* 0x000fe4000bf86270 */
[----:B---3--:R-:W-:Y:S01]  /*d6a0*/  @!P2 LEA R14, P6, R220, R4, 0x2 ;  /* 0x00000004dc0ea211 */ /* 0x008fe200078c10ff */
[----:B------:R-:W-:Y:S01]  /*d6b0*/  @!P0 ST.E.64 desc[UR8][R8.64], R48 ;  /* 0x0000003008008985 */ /* 0x000fe2000c101b08 */
[----:B------:R-:W-:-:S02]  /*d6c0*/  @!P1 LEA.HI.X R11, R221, R5, R133, 0x2, P5 ;  /* 0x00000005dd0b9211 */ /* 0x000fc400028f1485 */
[----:B------:R-:W-:Y:S02]  /*d6d0*/  ISETP.GE.AND P5, PT, R217, UR4, PT ;  /* 0x00000004d9007c0c */ /* 0x000fe4000bfa6270 */
[----:B------:R-:W-:Y:S01]  /*d6e0*/  @!P2 LEA.HI.X R15, R220, R5, R132, 0x2, P6 ;  /* 0x00000005dc0fa211 */ /* 0x000fe200030f1484 */
[----:B------:R1:W-:Y:S01]  /*d6f0*/  @!P1 ST.E.64 desc[UR8][R10.64], R52 ;  /* 0x000000340a009985 */ /* 0x0003e2000c101b08 */
[-C--:B----4-:R-:W-:Y:S02]  /*d700*/  @!P3 LEA R22, P6, R219, R4.reuse, 0x2 ;  /* 0x00000004db16b211 */ /* 0x090fe400078c10ff */
[----:B------:R-:W-:Y:S01]  /*d710*/  ISETP.GE.AND P1, PT, R215, UR4, PT ;  /* 0x00000004d7007c0c */ /* 0x000fe2000bf26270 */
[----:B------:R2:W-:Y:S01]  /*d720*/  @!P2 ST.E.64 desc[UR8][R14.64], R56 ;  /* 0x000000380e00a985 */ /* 0x0005e2000c101b08 */
[----:B------:R-:W-:Y:S02]  /*d730*/  ISETP.GE.AND P2, PT, R216, UR4, PT ;  /* 0x00000004d8007c0c */ /* 0x000fe4000bf46270 */
[----:B------:R-:W-:-:S02]  /*d740*/  @!P4 LEA R24, P0, R218, R4, 0x2 ;  /* 0x00000004da18c211 */ /* 0x000fc400078010ff */
[-C--:B------:R-:W-:Y:S02]  /*d750*/  @!P3 LEA.HI.X R23, R219, R5.reuse, R131, 0x2, P6 ;  /* 0x00000005db17b211 */ /* 0x080fe400030f1483 */
[-C--:B------:R-:W-:Y:S02]  /*d760*/  @!P4 LEA.HI.X R25, R218, R5.reuse, R130, 0x2, P0 ;  /* 0x00000005da19c211 */ /* 0x080fe400000f1482 */
[----:B------:R-:W-:Y:S01]  /*d770*/  ISETP.GE.AND P0, PT, R214, UR4, PT ;  /* 0x00000004d6007c0c */ /* 0x000fe2000bf06270 */
[----:B------:R-:W-:Y:S01]  /*d780*/  @!P3 ST.E.64 desc[UR8][R22.64], R60 ;  /* 0x0000003c1600b985 */ /* 0x000fe2000c101b08 */
[-C--:B------:R-:W-:Y:S02]  /*d790*/  @!P5 LEA R28, P6, R217, R4.reuse, 0x2 ;  /* 0x00000004d91cd211 */ /* 0x080fe400078c10ff */
[----:B-1----:R-:W-:Y:S01]  /*d7a0*/  @!P1 LEA R10, P3, R215, R4, 0x2 ;  /* 0x00000004d70a9211 */ /* 0x002fe200078610ff */
[----:B------:R1:W-:Y:S01]  /*d7b0*/  @!P4 ST.E.64 desc[UR8][R24.64], R64 ;  /* 0x000000401800c985 */ /* 0x0003e2000c101b08 */
[----:B------:R-:W-:-:S02]  /*d7c0*/  @!P5 LEA.HI.X R29, R217, R5, R129, 0x2, P6 ;  /* 0x00000005d91dd211 */ /* 0x000fc400030f1481 */
[-C--:B------:R-:W-:Y:S02]  /*d7d0*/  @!P2 LEA R8, P6, R216, R4.reuse, 0x2 ;  /* 0x00000004d808a211 */ /* 0x080fe400078c10ff */
[----:B------:R-:W-:Y:S01]  /*d7e0*/  ISETP.GE.AND P4, PT, R212, UR4, PT ;  /* 0x00000004d4007c0c */ /* 0x000fe2000bf86270 */
[----:B------:R3:W-:Y:S01]  /*d7f0*/  @!P5 ST.E.64 desc[UR8][R28.64], R68 ;  /* 0x000000441c00d985 */ /* 0x0007e2000c101b08 */
[----:B------:R-:W-:Y:S02]  /*d800*/  ISETP.GE.AND P5, PT, R213, UR4, PT ;  /* 0x00000004d5007c0c */ /* 0x000fe4000bfa6270 */
[-C--:B------:R-:W-:Y:S02]  /*d810*/  @!P2 LEA.HI.X R9, R216, R5.reuse, R128, 0x2, P6 ;  /* 0x00000005d809a211 */ /* 0x080fe400030f1480 */
[----:B--2---:R-:W-:Y:S02]  /*d820*/  @!P0 LEA R14, P6, R214, R4, 0x2 ;  /* 0x00000004d60e8211 */ /* 0x004fe400078c10ff */
[----:B------:R-:W-:Y:S01]  /*d830*/  @!P1 LEA.HI.X R11, R215, R5, R127, 0x2, P3 ;  /* 0x00000005d70b9211 */ /* 0x000fe200018f147f */
[----:B------:R-:W-:Y:S01]  /*d840*/  @!P2 ST.E.64 desc[UR8][R8.64], R72 ;  /* 0x000000480800a985 */ /* 0x000fe2000c101b08 */
[----:B------:R-:W-:-:S02]  /*d850*/  ISETP.GE.AND P3, PT, R211, UR4, PT ;  /* 0x00000004d3007c0c */ /* 0x000fc4000bf66270 */
[-C--:B------:R-:W-:Y:S01]  /*d860*/  @!P0 LEA.HI.X R15, R214, R5.reuse, R126, 0x2, P6 ;  /* 0x00000005d60f8211 */ /* 0x080fe200030f147e */
[----:B------:R-:W-:Y:S01]  /*d870*/  @!P1 ST.E.64 desc[UR8][R10.64], R76 ;  /* 0x0000004c0a009985 */ /* 0x000fe2000c101b08 */
[-C--:B-1----:R-:W-:Y:S02]  /*d880*/  @!P4 LEA R24, P2, R212, R4.reuse, 0x2 ;  /* 0x00000004d418c211 */ /* 0x082fe400078410ff */
[C---:B------:R-:W-:Y:S01]  /*d890*/  @!P5 LEA R22, P1, R213.reuse, R4, 0x2 ;  /* 0x00000004d516d211 */ /* 0x040fe200078210ff */
[----:B------:R1:W-:Y:S01]  /*d8a0*/  @!P0 ST.E.64 desc[UR8][R14.64], R2 ;  /* 0x000000020e008985 */ /* 0x0003e2000c101b08 */
[----:B------:R-:W-:Y:S02]  /*d8b0*/  ISETP.GE.AND P0, PT, R210, UR4, PT ;  /* 0x00000004d2007c0c */ /* 0x000fe4000bf06270 */
[----:B------:R-:W-:Y:S02]  /*d8c0*/  @!P5 LEA.HI.X R23, R213, R5, R91, 0x2, P1 ;  /* 0x00000005d517d211 */ /* 0x000fe400008f145b */
[----:B------:R-:W-:-:S02]  /*d8d0*/  ISETP.GE.AND P1, PT, R209, UR4, PT ;  /* 0x00000004d1007c0c */ /* 0x000fc4000bf26270 */
[CC--:B---3--:R-:W-:Y:S01]  /*d8e0*/  @!P3 LEA R28, P6, R211.reuse, R4.reuse, 0x2 ;  /* 0x00000004d31cb211 */ /* 0x0c8fe200078c10ff */
[----:B------:R2:W-:Y:S01]  /*d8f0*/  @!P5 ST.E.64 desc[UR8][R22.64], R6 ;  /* 0x000000061600d985 */ /* 0x0005e2000c101b08 */
[-C--:B------:R-:W-:Y:S02]  /*d900*/  @!P4 LEA.HI.X R25, R212, R5.reuse, R90, 0x2, P2 ;  /* 0x00000005d419c211 */ /* 0x080fe400010f145a */
[----:B------:R-:W-:Y:S02]  /*d910*/  @!P3 LEA.HI.X R29, R211, R5, R89, 0x2, P6 ;  /* 0x00000005d31db211 */ /* 0x000fe400030f1459 */
[----:B------:R-:W-:Y:S01]  /*d920*/  ISETP.GE.AND P2, PT, R206, UR4, PT ;  /* 0x00000004ce007c0c */ /* 0x000fe2000bf46270 */
[----:B------:R3:W-:Y:S01]  /*d930*/  @!P4 ST.E.64 desc[UR8][R24.64], R20 ;  /* 0x000000141800c985 */ /* 0x0007e2000c101b08 */
[----:B------:R-:W-:Y:S02]  /*d940*/  ISETP.GE.AND P4, PT, R208, UR4, PT ;  /* 0x00000004d0007c0c */ /* 0x000fe4000bf86270 */
[----:B-1----:R-:W-:Y:S01]  /*d950*/  @!P0 LEA R2, P5, R210, R4, 0x2 ;  /* 0x00000004d2028211 */ /* 0x002fe200078a10ff */
[----:B------:R3:W-:Y:S01]  /*d960*/  @!P3 ST.E.64 desc[UR8][R28.64], R92 ;  /* 0x0000005c1c00b985 */ /* 0x0007e2000c101b08 */
[----:B------:R-:W-:-:S02]  /*d970*/  ISETP.GE.AND P3, PT, R207, UR4, PT ;  /* 0x00000004cf007c0c */ /* 0x000fc4000bf66270 */
[-C--:B------:R-:W-:Y:S02]  /*d980*/  @!P0 LEA.HI.X R3, R210, R5.reuse, R88, 0x2, P5 ;  /* 0x00000005d2038211 */ /* 0x080fe400028f1458 */
[----:B------:R-:W-:Y:S02]  /*d990*/  ISETP.GE.AND P5, PT, R205, UR4, PT ;  /* 0x00000004cd007c0c */ /* 0x000fe4000bfa6270 */
[CC--:B------:R-:W-:Y:S01]  /*d9a0*/  @!P1 LEA R8, P6, R209.reuse, R4.reuse, 0x2 ;  /* 0x00000004d1089211 */ /* 0x0c0fe200078c10ff */
[----:B------:R3:W-:Y:S02]  /*d9b0*/  @!P0 ST.E.64 desc[UR8][R2.64], R96 ;  /* 0x0000006002008985 */ /* 0x0007e4000c101b08 */
[-C--:B--2---:R-:W-:Y:S02]  /*d9c0*/  @!P4 LEA R6, P0, R208, R4.reuse, 0x2 ;  /* 0x00000004d006c211 */ /* 0x084fe400078010ff */
[----:B------:R-:W-:Y:S02]  /*d9d0*/  @!P1 LEA.HI.X R9, R209, R5, R87, 0x2, P6 ;  /* 0x00000005d1099211 */ /* 0x000fe400030f1457 */
[----:B------:R-:W-:-:S02]  /*d9e0*/  @!P3 LEA R10, P6, R207, R4, 0x2 ;  /* 0x00000004cf0ab211 */ /* 0x000fc400078c10ff */
[-C--:B------:R-:W-:Y:S01]  /*d9f0*/  @!P4 LEA.HI.X R7, R208, R5.reuse, R86, 0x2, P0 ;  /* 0x00000005d007c211 */ /* 0x080fe200000f1456 */
[----:B------:R3:W-:Y:S01]  /*da00*/  @!P1 ST.E.64 desc[UR8][R8.64], R100 ;  /* 0x0000006408009985 */ /* 0x0007e2000c101b08 */
[CC--:B------:R-:W-:Y:S02]  /*da10*/  @!P2 LEA R14, P1, R206.reuse, R4.reuse, 0x2 ;  /* 0x00000004ce0ea211 */ /* 0x0c0fe400078210ff */
[----:B------:R-:W-:Y:S01]  /*da20*/  @!P5 LEA R4, P0, R205, R4, 0x2 ;  /* 0x00000004cd04d211 */ /* 0x000fe200078010ff */
[----:B------:R3:W-:Y:S01]  /*da30*/  @!P4 ST.E.64 desc[UR8][R6.64], R104 ;  /* 0x000000680600c985 */ /* 0x0007e2000c101b08 */
[-C--:B------:R-:W-:Y:S02]  /*da40*/  @!P3 LEA.HI.X R11, R207, R5.reuse, R237, 0x2, P6 ;  /* 0x00000005cf0bb211 */ /* 0x080fe400030f14ed */
[-C--:B------:R-:W-:Y:S02]  /*da50*/  @!P2 LEA.HI.X R15, R206, R5.reuse, R236, 0x2, P1 ;  /* 0x00000005ce0fa211 */ /* 0x080fe400008f14ec */
[----:B------:R-:W-:Y:S01]  /*da60*/  @!P5 LEA.HI.X R5, R205, R5, R235, 0x2, P0 ;  /* 0x00000005cd05d211 */ /* 0x000fe200000f14eb */
[----:B------:R3:W-:Y:S04]  /*da70*/  @!P3 ST.E.64 desc[UR8][R10.64], R108 ;  /* 0x0000006c0a00b985 */ /* 0x0007e8000c101b08 */
[----:B------:R3:W-:Y:S04]  /*da80*/  @!P2 ST.E.64 desc[UR8][R14.64], R112 ;  /* 0x000000700e00a985 */ /* 0x0007e8000c101b08 */
[----:B------:R3:W-:Y:S02]  /*da90*/  @!P5 ST.E.64 desc[UR8][R4.64], R116 ;  /* 0x000000740400d985 */ /* 0x0007e4000c101b08 */
.L_x_3425:
[----:B------:R-:W-:Y:S05]  /*daa0*/  BSYNC B1 ;  /* 0x0000000000017941 */ /* 0x000fea0003800000 */
.L_x_3424:
[----:B------:R-:W-:Y:S01]  /*dab0*/  ISETP.GE.AND P0, PT, R13, R80, PT ;  /* 0x000000500d00720c */ /* 0x000fe20003f06270 */
[----:B--23--:R2:W3:Y:S04]  /*dac0*/  SHFL.IDX PT, R5, R12, 0x1, 0x1c1f ;  /* 0x003c1f000c057f89 */ /* 0x00c4e800000e0000 */
[----:B-1----:R2:W1:Y:S08]  /*dad0*/  SHFL.IDX PT, R4, R0, 0x1, 0x1c1f ;  /* 0x003c1f0000047f89 */ /* 0x00247000000e0000 */
[----:B--2---:R-:W-:Y:S05]  /*dae0*/  @P0 BRA `(.L_x_3423) ;  /* 0x0000001400600947 */ /* 0x004fea0003800000 */
        /* <DEDUP_REMOVED lines=8> */
[----:B---3--:R-:W-:Y:S02]  /*db70*/  @!P1 IMAD.WIDE R2, R204, 0x4, R4 ;  /* 0x00000004cc029825 */ /* 0x008fe400078e0204 */
[----:B------:R-:W-:Y:S02]  /*db80*/  @!P2 LEA.HI.X R7, R227, R5, R139, 0x2, P0 ;  /* 0x00000005e307a211 */ /* 0x000fe400000f148b */
[----:B------:R-:W-:Y:S01]  /*db90*/  ISETP.GE.AND P0, PT, R223, UR4, PT ;  /* 0x00000004df007c0c */ /* 0x000fe2000bf06270 */
[----:B------:R1:W-:Y:S01]  /*dba0*/  @!P1 ST.E.64 desc[UR8][R2.64], R26 ;  /* 0x0000001a02009985 */ /* 0x0003e2000c101b08 */
[-C--:B------:R-:W-:Y:S02]  /*dbb0*/  @!P5 LEA R8, P6, R226, R4.reuse, 0x2 ;  /* 0x00000004e208d211 */ /* 0x080fe400078c10ff */
[----:B------:R-:W-:Y:S01]  /*dbc0*/  ISETP.GE.AND P1, PT, R222, UR4, PT ;  /* 0x00000004de007c0c */ /* 0x000fe2000bf26270 */
[----:B------:R2:W-:Y:S01]  /*dbd0*/  @!P2 ST.E.64 desc[UR8][R6.64], R30 ;  /* 0x0000001e0600a985 */ /* 0x0005e2000c101b08 */
[----:B------:R-:W-:-:S02]  /*dbe0*/  @!P4 LEA R10, P2, R225, R4, 0x2 ;  /* 0x00000004e10ac211 */ /* 0x000fc400078410ff */
[-C--:B------:R-:W-:Y:S02]  /*dbf0*/  @!P5 LEA.HI.X R9, R226, R5.reuse, R138, 0x2, P6 ;  /* 0x00000005e209d211 */ /* 0x080fe400030f148a */
[----:B------:R-:W-:Y:S02]  /*dc00*/  @!P4 LEA.HI.X R11, R225, R5, R137, 0x2, P2 ;  /* 0x00000005e10bc211 */ /* 0x000fe400010f1489 */
[----:B------:R-:W-:Y:S01]  /*dc10*/  ISETP.GE.AND P2, PT, R221, UR4, PT ;  /* 0x00000004dd007c0c */ /* 0x000fe2000bf46270 */
[----:B------:R-:W-:Y:S01]  /*dc20*/  @!P5 ST.E.64 desc[UR8][R8.64], R34 ;  /* 0x000000220800d985 */ /* 0x000fe2000c101b08 */
[----:B0-----:R-:W-:-:S03]  /*dc30*/  @!P3 LEA R12, P6, R224, R4, 0x2 ;  /* 0x00000004e00cb211 */ /* 0x001fc600078c10ff */
[----:B------:R0:W-:Y:S01]  /*dc40*/  @!P4 ST.E.64 desc[UR8][R10.64], R38 ;  /* 0x000000260a00c985 */ /* 0x0001e2000c101b08 */
[CC--:B-1----:R-:W-:Y:S02]  /*dc50*/  @!P0 LEA R2, P4, R223.reuse, R4.reuse, 0x2 ;  /* 0x00000004df028211 */ /* 0x0c2fe400078810ff */
[-C--:B------:R-:W-:Y:S02]  /*dc60*/  @!P3 LEA.HI.X R13, R224, R5.reuse, R136, 0x2, P6 ;  /* 0x00000005e00db211 */ /* 0x080fe400030f1488 */
[----:B------:R-:W-:Y:S02]  /*dc70*/  @!P0 LEA.HI.X R3, R223, R5, R135, 0x2, P4 ;  /* 0x00000005df038211 */ /* 0x000fe400020f1487 */
[----:B------:R-:W-:Y:S01]  /*dc80*/  ISETP.GE.AND P4, PT, R219, UR4, PT ;  /* 0x00000004db007c0c */ /* 0x000fe2000bf86270 */
[----:B------:R1:W-:Y:S01]  /*dc90*/  @!P3 ST.E.64 desc[UR8][R12.64], R42 ;  /* 0x0000002a0c00b985 */ /* 0x0003e2000c101b08 */
[----:B------:R-:W-:Y:S02]  /*dca0*/  ISETP.GE.AND P3, PT, R220, UR4, PT ;  /* 0x00000004dc007c0c */ /* 0x000fe4000bf66270 */
[-C--:B--2---:R-:W-:Y:S01]  /*dcb0*/  @!P1 LEA R6, P5, R222, R4.reuse, 0x2 ;  /* 0x00000004de069211 */ /* 0x084fe200078a10ff */
[----:B------:R2:W-:Y:S01]  /*dcc0*/  @!P0 ST.E.64 desc[UR8][R2.64], R46 ;  /* 0x0000002e02008985 */ /* 0x0005e2000c101b08 */
[----:B------:R-:W-:-:S02]  /*dcd0*/  @!P2 LEA R14, P6, R221, R4, 0x2 ;  /* 0x00000004dd0ea211 */ /* 0x000fc400078c10ff */
[-C--:B------:R-:W-:Y:S02]  /*dce0*/  @!P1 LEA.HI.X R7, R222, R5.reuse, R134, 0x2, P5 ;  /* 0x00000005de079211 */ /* 0x080fe400028f1486 */
[----:B------:R-:W-:Y:S02]  /*dcf0*/  ISETP.GE.AND P5, PT, R218, UR4, PT ;  /* 0x00000004da007c0c */ /* 0x000fe4000bfa6270 */
[----:B------:R-:W-:Y:S01]  /*dd00*/  @!P2 LEA.HI.X R15, R221, R5, R133, 0x2, P6 ;  /* 0x00000005dd0fa211 */ /* 0x000fe200030f1485 */
[----:B------:R3:W-:Y:S01]  /*dd10*/  @!P1 ST.E.64 desc[UR8][R6.64], R50 ;  /* 0x0000003206009985 */ /* 0x0007e2000c101b08 */
[-C--:B0-----:R-:W-:Y:S02]  /*dd20*/  @!P4 LEA R10, P0, R219, R4.reuse, 0x2 ;  /* 0x00000004db0ac211 */ /* 0x081fe400078010ff */
[----:B------:R-:W-:Y:S01]  /*dd30*/  @!P3 LEA R8, P6, R220, R4, 0x2 ;  /* 0x00000004dc08b211 */ /* 0x000fe200078c10ff */
[----:B------:R0:W-:Y:S01]  /*dd40*/  @!P2 ST.E.64 desc[UR8][R14.64], R54 ;  /* 0x000000360e00a985 */ /* 0x0001e2000c101b08 */
[----:B------:R-:W-:-:S02]  /*dd50*/  ISETP.GE.AND P2, PT, R217, UR4, PT ;  /* 0x00000004d9007c0c */ /* 0x000fc4000bf46270 */
[----:B------:R-:W-:Y:S02]  /*dd60*/  ISETP.GE.AND P1, PT, R216, UR4, PT ;  /* 0x00000004d8007c0c */ /* 0x000fe4000bf26270 */
[-C--:B------:R-:W-:Y:S02]  /*dd70*/  @!P4 LEA.HI.X R11, R219, R5.reuse, R131, 0x2, P0 ;  /* 0x00000005db0bc211 */ /* 0x080fe400000f1483 */
[----:B------:R-:W-:Y:S02]  /*dd80*/  ISETP.GE.AND P0, PT, R215, UR4, PT ;  /* 0x00000004d7007c0c */ /* 0x000fe4000bf06270 */
[----:B------:R-:W-:Y:S02]  /*dd90*/  @!P3 LEA.HI.X R9, R220, R5, R132, 0x2, P6 ;  /* 0x00000005dc09b211 */ /* 0x000fe400030f1484 */
[----:B-1----:R-:W-:-:S03]  /*dda0*/  @!P5 LEA R12, P6, R218, R4, 0x2 ;  /* 0x00000004da0cd211 */ /* 0x002fc600078c10ff */
[----:B------:R1:W-:Y:S01]  /*ddb0*/  @!P3 ST.E.64 desc[UR8][R8.64], R58 ;  /* 0x0000003a0800b985 */ /* 0x0003e2000c101b08 */
[-C--:B------:R-:W-:Y:S02]  /*ddc0*/  @!P5 LEA.HI.X R13, R218, R5.reuse, R130, 0x2, P6 ;  /* 0x00000005da0dd211 */ /* 0x080fe400030f1482 */
[CC--:B--2---:R-:W-:Y:S01]  /*ddd0*/  @!P2 LEA R2, P6, R217.reuse, R4.reuse, 0x2 ;  /* 0x00000004d902a211 */ /* 0x0c4fe200078c10ff */
[----:B------:R2:W-:Y:S01]  /*dde0*/  @!P4 ST.E.64 desc[UR8][R10.64], R62 ;  /* 0x0000003e0a00c985 */ /* 0x0005e2000c101b08 */
[-C--:B---3--:R-:W-:Y:S02]  /*ddf0*/  @!P1 LEA R6, P3, R216, R4.reuse, 0x2 ;  /* 0x00000004d8069211 */ /* 0x088fe400078610ff */
[----:B------:R-:W-:Y:S01]  /*de00*/  @!P2 LEA.HI.X R3, R217, R5, R129, 0x2, P6 ;  /* 0x00000005d903a211 */ /* 0x000fe200030f1481 */
[----:B------:R3:W-:Y:S01]  /*de10*/  @!P5 ST.E.64 desc[UR8][R12.64], R66 ;  /* 0x000000420c00d985 */ /* 0x0007e2000c101b08 */
[----:B------:R-:W-:Y:S02]  /*de20*/  ISETP.GE.AND P5, PT, R214, UR4, PT ;  /* 0x00000004d6007c0c */ /* 0x000fe4000bfa6270 */
[----:B------:R-:W-:Y:S01]  /*de30*/  ISETP.GE.AND P4, PT, R213, UR4, PT ;  /* 0x00000004d5007c0c */ /* 0x000fe2000bf86270 */
[----:B------:R4:W-:Y:S01]  /*de40*/  @!P2 ST.E.64 desc[UR8][R2.64], R70 ;  /* 0x000000460200a985 */ /* 0x0009e2000c101b08 */
[----:B0-----:R-:W-:-:S02]  /*de50*/  @!P0 LEA R14, P6, R215, R4, 0x2 ;  /* 0x00000004d70e8211 */ /* 0x001fc400078c10ff */
[-C--:B------:R-:W-:Y:S02]  /*de60*/  @!P1 LEA.HI.X R7, R216, R5.reuse, R128, 0x2, P3 ;  /* 0x00000005d8079211 */ /* 0x080fe400018f1480 */
[----:B------:R-:W-:Y:S02]  /*de70*/  @!P0 LEA.HI.X R15, R215, R5, R127, 0x2, P6 ;  /* 0x00000005d70f8211 */ /* 0x000fe400030f147f */
[----:B------:R-:W-:Y:S01]  /*de80*/  ISETP.GE.AND P3, PT, R212, UR4, PT ;  /* 0x00000004d4007c0c */ /* 0x000fe2000bf66270 */
[----:B------:R0:W-:Y:S02]  /*de90*/  @!P1 ST.E.64 desc[UR8][R6.64], R74 ;  /* 0x0000004a06009985 */ /* 0x0001e4000c101b08 */
[----:B-1----:R-:W-:Y:S02]  /*dea0*/  @!P5 LEA R8, P1, R214, R4, 0x2 ;  /* 0x00000004d608d211 */ /* 0x002fe400078210ff */
[----:B------:R-:W-:Y:S01]  /*deb0*/  @!P0 ST.E.64 desc[UR8][R14.64], R78 ;  /* 0x0000004e0e008985 */ /* 0x000fe2000c101b08 */
[----:B------:R-:W-:-:S02]  /*dec0*/  ISETP.GE.AND P0, PT, R211, UR4, PT ;  /* 0x00000004d3007c0c */ /* 0x000fc4000bf06270 */
[CC--:B--2---:R-:W-:Y:S02]  /*ded0*/  @!P4 LEA R10, P2, R213.reuse, R4.reuse, 0x2 ;  /* 0x00000004d50ac211 */ /* 0x0c4fe400078410ff */
[-C--:B------:R-:W-:Y:S02]  /*dee0*/  @!P5 LEA.HI.X R9, R214, R5.reuse, R126, 0x2, P1 ;  /* 0x00000005d609d211 */ /* 0x080fe400008f147e */
[-C--:B------:R-:W-:Y:S02]  /*def0*/  @!P4 LEA.HI.X R11, R213, R5.reuse, R91, 0x2, P2 ;  /* 0x00000005d50bc211 */ /* 0x080fe400010f145b */
[----:B---3--:R-:W-:Y:S01]  /*df00*/  @!P3 LEA R12, P6, R212, R4, 0x2 ;  /* 0x00000004d40cb211 */ /* 0x008fe200078c10ff */
[----:B------:R1:W-:Y:S01]  /*df10*/  @!P5 ST.E.64 desc[UR8][R8.64], R120 ;  /* 0x000000780800d985 */ /* 0x0003e2000c101b08 */
[----:B------:R-:W-:Y:S02]  /*df20*/  ISETP.GE.AND P1, PT, R210, UR4, PT ;  /* 0x00000004d2007c0c */ /* 0x000fe4000bf26270 */
[----:B------:R-:W-:Y:S01]  /*df30*/  @!P3 LEA.HI.X R13, R212, R5, R90, 0x2, P6 ;  /* 0x00000005d40db211 */ /* 0x000fe200030f145a */
[----:B------:R2:W-:Y:S01]  /*df40*/  @!P4 ST.E.64 desc[UR8][R10.64], R122 ;  /* 0x0000007a0a00c985 */ /* 0x0005e2000c101b08 */
[----:B------:R-:W-:-:S02]  /*df50*/  ISETP.GE.AND P4, PT, R209, UR4, PT ;  /* 0x00000004d1007c0c */ /* 0x000fc4000bf86270 */
[CC--:B----4-:R-:W-:Y:S01]  /*df60*/  @!P0 LEA R2, P5, R211.reuse, R4.reuse, 0x2 ;  /* 0x00000004d3028211 */ /* 0x0d0fe200078a10ff */
[----:B------:R3:W-:Y:S01]  /*df70*/  @!P3 ST.E.64 desc[UR8][R12.64], R124 ;  /* 0x0000007c0c00b985 */ /* 0x0007e2000c101b08 */
[----:B------:R-:W-:Y:S02]  /*df80*/  ISETP.GE.AND P3, PT, R208, UR4, PT ;  /* 0x00000004d0007c0c */ /* 0x000fe4000bf66270 */
[----:B------:R-:W-:Y:S02]  /*df90*/  @!P0 LEA.HI.X R3, R211, R5, R89, 0x2, P5 ;  /* 0x00000005d3038211 */ /* 0x000fe400028f1459 */
[----:B------:R-:W-:Y:S02]  /*dfa0*/  ISETP.GE.AND P5, PT, R206, UR4, PT ;  /* 0x00000004ce007c0c */ /* 0x000fe4000bfa6270 */
[----:B------:R-:W-:Y:S01]  /*dfb0*/  ISETP.GE.AND P2, PT, R207, UR4, PT ;  /* 0x00000004cf007c0c */ /* 0x000fe2000bf46270 */
[----:B------:R4:W-:Y:S01]  /*dfc0*/  @!P0 ST.E.64 desc[UR8][R2.64], R94 ;  /* 0x0000005e02008985 */ /* 0x0009e2000c101b08 */
[----:B0-----:R-:W-:-:S02]  /*dfd0*/  @!P1 LEA R6, P6, R210, R4, 0x2 ;  /* 0x00000004d2069211 */ /* 0x001fc400078c10ff */
[CC--:B-1----:R-:W-:Y:S02]  /*dfe0*/  @!P4 LEA R8, P0, R209.reuse, R4.reuse, 0x2 ;  /* 0x00000004d108c211 */ /* 0x0c2fe400078010ff */
[-C--:B------:R-:W-:Y:S02]  /*dff0*/  @!P1 LEA.HI.X R7, R210, R5.reuse, R88, 0x2, P6 ;  /* 0x00000005d2079211 */ /* 0x080fe400030f1458 */
[-C--:B------:R-:W-:Y:S02]  /*e000*/  @!P4 LEA.HI.X R9, R209, R5.reuse, R87, 0x2, P0 ;  /* 0x00000005d109c211 */ /* 0x080fe400000f1457 */
[-C--:B--2---:R-:W-:Y:S01]  /*e010*/  @!P3 LEA R10, P6, R208, R4.reuse, 0x2 ;  /* 0x00000004d00ab211 */ /* 0x084fe200078c10ff */
[----:B------:R4:W-:Y:S01]  /*e020*/  @!P1 ST.E.64 desc[UR8][R6.64], R98 ;  /* 0x0000006206009985 */ /* 0x0009e2000c101b08 */
[CC--:B------:R-:W-:Y:S02]  /*e030*/  @!P5 LEA R14, P0, R206.reuse, R4.reuse, 0x2 ;  /* 0x00000004ce0ed211 */ /* 0x0c0fe400078010ff */
[----:B---3--:R-:W-:Y:S01]  /*e040*/  @!P2 LEA R12, P1, R207, R4, 0x2 ;  /* 0x00000004cf0ca211 */ /* 0x008fe200078210ff */
[----:B------:R4:W-:Y:S01]  /*e050*/  @!P4 ST.E.64 desc[UR8][R8.64], R102 ;  /* 0x000000660800c985 */ /* 0x0009e2000c101b08 */
[----:B------:R-:W-:-:S02]  /*e060*/  @!P5 LEA.HI.X R15, R206, R5, R236, 0x2, P0 ;  /* 0x00000005ce0fd211 */ /* 0x000fc400000f14ec */
[----:B------:R-:W-:Y:S02]  /*e070*/  ISETP.GE.AND P0, PT, R205, UR4, PT ;  /* 0x00000004cd007c0c */ /* 0x000fe4000bf06270 */
[-C--:B------:R-:W-:Y:S02]  /*e080*/  @!P3 LEA.HI.X R11, R208, R5.reuse, R86, 0x2, P6 ;  /* 0x00000005d00bb211 */ /* 0x080fe400030f1456 */
[----:B------:R-:W-:-:S03]  /*e090*/  @!P2 LEA.HI.X R13, R207, R5, R237, 0x2, P1 ;  /* 0x00000005cf0da211 */ /* 0x000fc600008f14ed */
[----:B------:R4:W-:Y:S04]  /*e0a0*/  @!P3 ST.E.64 desc[UR8][R10.64], R106 ;  /* 0x0000006a0a00b985 */ /* 0x0009e8000c101b08 */
[----:B------:R4:W-:Y:S04]  /*e0b0*/  @!P2 ST.E.64 desc[UR8][R12.64], R110 ;  /* 0x0000006e0c00a985 */ /* 0x0009e8000c101b08 */
[----:B------:R4:W-:Y:S01]  /*e0c0*/  @!P5 ST.E.64 desc[UR8][R14.64], R114 ;  /* 0x000000720e00d985 */ /* 0x0009e2000c101b08 */
[----:B------:R-:W-:Y:S05]  /*e0d0*/  @P0 BRA `(.L_x_3423) ;  /* 0x0000000c00e40947 */ /* 0x000fea0003800000 */
[----:B----4-:R-:W-:Y:S01]  /*e0e0*/  LEA R2, P0, R205, R4, 0x2 ;  /* 0x00000004cd027211 */ /* 0x010fe200078010ff */
[----:B------:R-:W-:-:S03]  /*e0f0*/  ULDC.64 UR8, c[0x0][0x208] ;  /* 0x0000820000087ab9 */ /* 0x000fc60000000a00 */
[----:B------:R-:W-:-:S05]  /*e100*/  LEA.HI.X R3, R205, R5, R235, 0x2, P0 ;  /* 0x00000005cd037211 */ /* 0x000fca00000f14eb */
[----:B------:R2:W-:Y:S01]  /*e110*/  ST.E.64 desc[UR8][R2.64], R118 ;  /* 0x0000007602007985 */ /* 0x0005e2000c101b08 */
[----:B------:R-:W-:Y:S05]  /*e120*/  BRA `(.L_x_3423) ;  /* 0x0000000c00d07947 */ /* 0x000fea0003800000 */
.L_x_3414:
[----:B------:R-:W-:Y:S01]  /*e130*/  ULDC.64 UR8, c[0x0][0xc00] ;  /* 0x0003000000087ab9 */ /* 0x000fe20000000a00 */
[----:B------:R-:W-:Y:S01]  /*e140*/  R2UR UR4, R231 ;  /* 0x00000000e70472ca */ /* 0x000fe200000e0000 */
[----:B------:R-:W-:Y:S01]  /*e150*/  UISETP.NE.U32.AND UP0, UPT, UR8, URZ, UPT ;  /* 0x0000003f0800728c */ /* 0x000fe2000bf05070 */
[----:B------:R-:W-:Y:S01]  /*e160*/  R2UR UR11, R233 ;  /* 0x00000000e90b72ca */ /* 0x000fe200000e0000 */
        /* <DEDUP_REMOVED lines=9> */
[----:B------:R-:W2:Y:S01]  /*e200*/  @P1 LDG.E R6, desc[UR12][R2.64] ;  /* 0x0000000c02061981 */ /* 0x000ea2000c1e1900 */
[----:B------:R-:W-:Y:S01]  /*e210*/  UISETP.NE.U32.AND UP1, UPT, UR8, URZ, UPT ;  /* 0x0000003f0800728c */ /* 0x000fe2000bf25070 */
[----:B------:R-:W0:Y:S03]  /*e220*/  S2R R7, SR_TID.X ;  /* 0x0000000000077919 */ /* 0x000e260000002100 */
        /* <DEDUP_REMOVED lines=9> */
[----:B------:R-:W-:-:S05]  /*e2c0*/  IMAD.U32 R5, RZ, RZ, UR9 ;  /* 0x00000009ff057e24 */ /* 0x000fca000f8e00ff */
[----:B------:R1:W5:Y:S01]  /*e2d0*/  @P2 LDG.E R0, desc[UR12][R4.64] ;  /* 0x0000000c04002981 */ /* 0x000362000c1e1900 */
[----:B0-----:R-:W-:-:S04]  /*e2e0*/  VIADD R7, R7, 0xffffff80 ;  /* 0xffffff8007077836 */ /* 0x001fc80000000000 */
[----:B------:R-:W-:Y:S02]  /*e2f0*/  @!UP1 ULDC UR10, c[0x0][0xad4] ;  /* 0x0002b500000a9ab9 */ /* 0x000fe40000000800 */
[----:B------:R-:W-:Y:S01]  /*e300*/  IMAD.U32 R22, RZ, RZ, UR10 ;  /* 0x0000000aff167e24 */ /* 0x000fe2000f8e00ff */
[----:B------:R-:W-:Y:S02]  /*e310*/  ISETP.GT.AND P0, PT, R7, 0x7f, PT ;  /* 0x0000007f0700780c */ /* 0x000fe40003f04270 */
[----:B--2---:R-:W-:-:S13]  /*e320*/  @P1 R2UR UR4, R6 ;  /* 0x00000000060412ca */ /* 0x004fda00000e0000 */
[----:B------:R-:W-:Y:S01]  /*e330*/  USHF.R.S32.HI UR21, URZ, 0x1f, UR4 ;  /* 0x0000001f3f157899 */ /* 0x000fe20008011404 */
[----:B-1----:R-:W-:Y:S11]  /*e340*/  @P2 BRA `(.L_x_3426) ;  /* 0x0000000000142947 */ /* 0x002ff60003800000 */
[----:B------:R-:W-:Y:S05]  /*e350*/  @!P1 BRA `(.L_x_3426) ;  /* 0x0000000000109947 */ /* 0x000fea0003800000 */
[----:B------:R-:W-:Y:S02]  /*e360*/  ULDC.64 UR8, c[0x0][0x208] ;  /* 0x0000820000087ab9 */ /* 0x000fe40000000a00 */
[----:B------:R-:W2:Y:S04]  /*e370*/  LDG.E R5, desc[UR8][R2.64] ;  /* 0x0000000802057981 */ /* 0x000ea8000c1e1900 */
[----:B-----5:R-:W2:Y:S02]  /*e380*/  LDG.E R0, desc[UR8][R2.64+0x4] ;  /* 0x0000040802007981 */ /* 0x020ea4000c1e1900 */
[----:B--2---:R-:W-:-:S07]  /*e390*/  IMAD.IADD R0, R0, 0x1, -R5 ;  /* 0x0000000100007824 */ /* 0x004fce00078e0a05 */
.L_x_3426:
[----:B------:R-:W-:Y:S01]  /*e3a0*/  R2UR UR8, R231 ;  /* 0x00000000e70872ca */ /* 0x000fe200000e0000 */
[----:B------:R-:W-:Y:S01]  /*e3b0*/  BSSY B1, `(.L_x_3427) ;  /* 0x0000040000017945 */ /* 0x000fe20003800000 */
[----:B------:R-:W-:-:S11]  /*e3c0*/  R2UR UR9, R233 ;  /* 0x00000000e90972ca */ /* 0x000fd600000e0000 */
[----:B------:R-:W-:Y:S02]  /*e3d0*/  USEL UR8, UR8, URZ, !UP0 ;  /* 0x0000003f08087287 */ /* 0x000fe4000c000000 */
[----:B------:R-:W-:Y:S01]  /*e3e0*/  USEL UR9, UR9, URZ, !UP0 ;  /* 0x0000003f09097287 */ /* 0x000fe2000c000000 */
[----:B------:R-:W-:Y:S11]  /*e3f0*/  @P0 BRA `(.L_x_3428) ;  /* 0x0000000000ec0947 */ /* 0x000ff60003800000 */
[----:B------:R-:W0:Y:S01]  /*e400*/  S2R R3, SR_TID.X ;  /* 0x0000000000037919 */ /* 0x000e220000002100 */
[----:B------:R-:W1:Y:S01]  /*e410*/  LDC R9, c[0x0][0xbe8] ;  /* 0x0002fa00ff097b82 */ /* 0x000e620000000800 */
[----:B------:R-:W-:-:S13]  /*e420*/  R2UR UR10, R229 ;  /* 0x00000000e50a72ca */ /* 0x000fda00000e0000 */
[----:B------:R-:W-:-:S04]  /*e430*/  IMAD.U32 R2, RZ, RZ, UR10 ;  /* 0x0000000aff027e24 */ /* 0x000fc8000f8e00ff */
[----:B0-----:R-:W-:Y:S02]  /*e440*/  IMAD R2, R2, 0x80, R3 ;  /* 0x0000008002027824 */ /* 0x001fe400078e0203 */
[----:B-1---5:R-:W-:Y:S02]  /*e450*/  IMAD R3, R0, R9, RZ ;  /* 0x0000000900037224 */ /* 0x022fe400078e02ff */
        /* <DEDUP_REMOVED lines=53> */
.L_x_3428:
[----:B------:R-:W-:Y:S05]  /*e7b0*/  BSYNC B1 ;  /* 0x0000000000017941 */ /* 0x000fea0003800000 */
.L_x_3427:
[----:B------:R-:W-:-:S13]  /*e7c0*/  R2UR UR10, R22 ;  /* 0x00000000160a72ca */ /* 0x000fda00000e0000 */
[----:B------:R-:W-:-:S06]  /*e7d0*/  UISETP.GT.AND UP0, UPT, UR10, 0x1, UPT ;  /* 0x000000010a00788c */ /* 0x000fcc000bf04270 */
[----:B------:R-:W-:-:S13]  /*e7e0*/  PLOP3.LUT P0, PT, PT, PT, UP0, 0x80, 0x0 ;  /* 0x000000000000781c */ /* 0x000fda0003f0f008 */
[----:B------:R-:W-:Y:S05]  /*e7f0*/  @P0 BRA `(.L_x_3423) ;  /* 0x00000008001c0947 */ /* 0x000fea0003800000 */
[----:B------:R-:W1:Y:S01]  /*e800*/  LDC R11, c[0x0][0xbe8] ;  /* 0x0002fa00ff0b7b82 */ /* 0x000e620000000800 */
[----:B------:R-:W-:Y:S01]  /*e810*/  ULDC.64 UR14, c[0x0][0xaa0] ;  /* 0x0002a800000e7ab9 */ /* 0x000fe20000000a00 */
[----:B------:R-:W-:Y:S01]  /*e820*/  R2UR UR16, R229 ;  /* 0x00000000e51072ca */ /* 0x000fe200000e0000 */
[----:B------:R-:W-:Y:S01]  /*e830*/  UIMAD UR12, UR21, UR14, URZ ;  /* 0x0000000e150c72a4 */ /* 0x000fe2000f8e023f */
[----:B------:R-:W-:Y:S01]  /*e840*/  R2UR UR17, R228 ;  /* 0x00000000e41172ca */ /* 0x000fe200000e0000 */
[----:B------:R-:W-:Y:S01]  /*e850*/  UIMAD.WIDE.U32 UR10, UR4, UR14, URZ ;  /* 0x0000000e040a72a5 */ /* 0x000fe2000f8e003f */
[----:B------:R-:W-:Y:S01]  /*e860*/  IMAD R2, R19, 0x20, R230 ;  /* 0x0000002013027824 */ /* 0x000fe200078e02e6 */
[----:B------:R-:W-:Y:S01]  /*e870*/  UIMAD UR12, UR4, UR15, UR12 ;  /* 0x0000000f040c72a4 */ /* 0x000fe2000f8e020c */
[----:B------:R-:W-:Y:S03]  /*e880*/  BSSY B1, `(.L_x_3429) ;  /* 0x0000045000017945 */ /* 0x000fe60003800000 */
[----:B------:R-:W-:-:S03]  /*e890*/  UIADD3 UR11, UR11, UR12, URZ ;  /* 0x0000000c0b0b7290 */ /* 0x000fc6000fffe03f */
[----:B------:R-:W-:Y:S01]  /*e8a0*/  ULDC.64 UR12, c[0x0][0xae8] ;  /* 0x0002ba00000c7ab9 */ /* 0x000fe20000000a00 */
[----:B0-----:R-:W-:Y:S02]  /*e8b0*/  IMAD.U32 R5, RZ, RZ, UR16 ;  /* 0x00000010ff057e24 */ /* 0x001fe4000f8e00ff */
[----:B------:R-:W-:Y:S02]  /*e8c0*/  UIMAD.WIDE.U32 UR10, UR17, UR12, UR10 ;  /* 0x0000000c110a72a5 */ /* 0x000fe4000f8e000a */
[----:B------:R-:W-:Y:S02]  /*e8d0*/  IMAD R6, R5, 0x80, R2 ;  /* 0x0000008005067824 */ /* 0x000fe400078e0202 */
[----:B------:R-:W-:Y:S02]  /*e8e0*/  UIMAD UR11, UR17, UR13, UR11 ;  /* 0x0000000d110b72a4 */ /* 0x000fe4000f8e020b */
[----:B------:R-:W-:Y:S01]  /*e8f0*/  IMAD.MOV.U32 R5, RZ, RZ, R6 ;  /* 0x000000ffff057224 */ /* 0x000fe200078e0006 */
[----:B-1----:R-:W-:Y:S01]  /*e900*/  ISETP.NE.AND P0, PT, R11, 0x1, PT ;  /* 0x000000010b00780c */ /* 0x002fe20003f05270 */
[----:B------:R-:W-:-:S02]  /*e910*/  ULDC.64 UR12, c[0x0][0xaf0] ;  /* 0x0002bc00000c7ab9 */ /* 0x000fc40000000a00 */
[----:B------:R-:W-:-:S04]  /*e920*/  UIMAD UR9, UR9, UR12, URZ ;  /* 0x0000000c090972a4 */ /* 0x000fc8000f8e023f */
[----:B------:R-:W-:Y:S02]  /*e930*/  UIMAD UR4, UR8, UR13, UR9 ;  /* 0x0000000d080472a4 */ /* 0x000fe4000f8e0209 */
[----:B------:R-:W-:-:S03]  /*e940*/  UIMAD.WIDE.U32 UR8, UR8, UR12, UR10 ;  /* 0x0000000c080872a5 */ /* 0x000fc6000f8e000a */
[----:B------:R-:W-:Y:S01]  /*e950*/  ULDC.64 UR10, c[0x0][0xae0] ;  /* 0x0002b800000a7ab9 */ /* 0x000fe20000000a00 */
[----:B------:R-:W0:Y:S01]  /*e960*/  @P0 LDC R3, c[0x0][0xbec] ;  /* 0x0002fb00ff030b82 */ /* 0x000e220000000800 */
[----:B------:R-:W-:-:S07]  /*e970*/  UIADD3 UR4, UR9, UR4, URZ ;  /* 0x0000000409047290 */ /* 0x000fce000fffe03f */
[----:B------:R-:W1:Y:S01]  /*e980*/  @P0 LDC R7, c[0x0][0xbf0] ;  /* 0x0002fc00ff070b82 */ /* 0x000e620000000800 */
[----:B0-----:R-:W-:-:S04]  /*e990*/  @P0 IMAD.HI.U32 R2, R6, R3, RZ ;  /* 0x0000000306020227 */ /* 0x001fc800078e00ff */
[----:B------:R-:W-:Y:S02]  /*e9a0*/  IMAD.U32 R3, RZ, RZ, UR9 ;  /* 0x00000009ff037e24 */ /* 0x000fe4000f8e00ff */
[----:B------:R-:W-:Y:S01]  /*e9b0*/  IMAD.U32 R3, RZ, RZ, UR4 ;  /* 0x00000004ff037e24 */ /* 0x000fe2000f8e00ff */
[----:B-1----:R-:W-:-:S04]  /*e9c0*/  @P0 SHF.R.U32.HI R5, RZ, R7, R2 ;  /* 0x00000007ff050219 */ /* 0x002fc80000011602 */
[--C-:B------:R-:W-:Y:S01]  /*e9d0*/  SHF.R.S32.HI R2, RZ, 0x1f, R5.reuse ;  /* 0x0000001fff027819 */ /* 0x100fe20000011405 */
[----:B------:R-:W-:-:S04]  /*e9e0*/  IMAD.MOV R7, RZ, RZ, -R5 ;  /* 0x000000ffff077224 */ /* 0x000fc800078e0a05 */
[----:B------:R-:W-:Y:S02]  /*e9f0*/  IMAD R4, R2, UR10, RZ ;  /* 0x0000000a02047c24 */ /* 0x000fe4000f8e02ff */
[----:B------:R-:W-:Y:S01]  /*ea00*/  IMAD.U32 R2, RZ, RZ, UR8 ;  /* 0x00000008ff027e24 */ /* 0x000fe2000f8e00ff */
[----:B------:R-:W-:Y:S01]  /*ea10*/  ULDC.64 UR8, c[0x0][0xad8] ;  /* 0x0002b60000087ab9 */ /* 0x000fe20000000a00 */
[----:B------:R-:W-:Y:S02]  /*ea20*/  IMAD R7, R11, R7, R6 ;  /* 0x000000070b077224 */ /* 0x000fe400078e0206 */
[C---:B------:R-:W-:Y:S02]  /*ea30*/  IMAD R9, R5.reuse, UR11, R4 ;  /* 0x0000000b05097c24 */ /* 0x040fe4000f8e0204 */
[----:B------:R-:W-:Y:S01]  /*ea40*/  IMAD.WIDE.U32 R2, R5, UR10, R2 ;  /* 0x0000000a05027c25 */ /* 0x000fe2000f8e0002 */
[----:B------:R-:W-:-:S03]  /*ea50*/  SHF.R.S32.HI R4, RZ, 0x1f, R7 ;  /* 0x0000001fff047819 */ /* 0x000fc60000011407 */
[----:B------:R-:W-:Y:S02]  /*ea60*/  IMAD.U32 R5, RZ, RZ, UR16 ;  /* 0x00000010ff057e24 */ /* 0x000fe4000f8e00ff */
[----:B------:R-:W-:Y:S02]  /*ea70*/  IMAD.IADD R3, R3, 0x1, R9 ;  /* 0x0000000103037824 */ /* 0x000fe400078e0209 */
[----:B------:R-:W-:Y:S02]  /*ea80*/  IMAD R8, R5, 0x80, R230 ;  /* 0x0000008005087824 */ /* 0x000fe400078e02e6 */
[----:B------:R-:W-:Y:S02]  /*ea90*/  IMAD R6, R4, UR8, RZ ;  /* 0x0000000804067c24 */ /* 0x000fe4000f8e02ff */
[----:B-----5:R-:W-:Y:S02]  /*eaa0*/  IMAD R11, R0, R11, RZ ;  /* 0x0000000b000b7224 */ /* 0x020fe400078e02ff */
[----:B------:R-:W-:-:S02]  /*eab0*/  VIADD R4, R8, 0x40 ;  /* 0x0000004008047836 */ /* 0x000fc40000000000 */
[C---:B------:R-:W-:Y:S01]  /*eac0*/  IMAD R5, R7.reuse, UR9, R6 ;  /* 0x0000000907057c24 */ /* 0x040fe2000f8e0206 */
[-C--:B------:R-:W-:Y:S01]  /*ead0*/  ISETP.GE.AND P2, PT, R8, R11.reuse, PT ;  /* 0x0000000b0800720c */ /* 0x080fe20003f46270 */
[----:B------:R-:W-:Y:S01]  /*eae0*/  IMAD.WIDE.U32 R2, R7, UR8, R2 ;  /* 0x0000000807027c25 */ /* 0x000fe2000f8e0002 */
[----:B------:R-:W-:Y:S01]  /*eaf0*/  ULDC.64 UR8, c[0x0][0xa80] ;  /* 0x0002a00000087ab9 */ /* 0x000fe20000000a00 */
[----:B------:R-:W-:Y:S02]  /*eb00*/  ISETP.GE.AND P1, PT, R4, R11, PT ;  /* 0x0000000b0400720c */ /* 0x000fe40003f26270 */
[----:B------:R-:W-:Y:S01]  /*eb10*/  IMAD.IADD R3, R3, 0x1, R5 ;  /* 0x0000000103037824 */ /* 0x000fe200078e0205 */
[----:B------:R-:W-:Y:S01]  /*eb20*/  LEA R4, P3, R2, UR8, 0x1 ;  /* 0x0000000802047c11 */ /* 0x000fe2000f8608ff */
[----:B------:R-:W-:Y:S02]  /*eb30*/  VIADD R0, R8, 0x20 ;  /* 0x0000002008007836 */ /* 0x000fe40000000000 */
[----:B------:R-:W-:Y:S01]  /*eb40*/  IMAD.SHL.U32 R7, R19, 0x8, RZ ;  /* 0x0000000813077824 */ /* 0x000fe200078e00ff */
[----:B------:R-:W-:-:S02]  /*eb50*/  LEA.HI.X R5, R2, UR9, R3, 0x1, P3 ;  /* 0x0000000902057c11 */ /* 0x000fc400098f0c03 */
[----:B------:R-:W-:Y:S01]  /*eb60*/  ISETP.GE.AND P0, PT, R0, R11, PT ;  /* 0x0000000b0000720c */ /* 0x000fe20003f06270 */
[C---:B------:R-:W-:Y:S01]  /*eb70*/  VIADD R9, R7.reuse, 0x80 ;  /* 0x0000008007097836 */ /* 0x040fe20000000000 */
[----:B------:R0:W1:Y:S01]  /*eb80*/  SHFL.IDX PT, R2, R4, RZ, 0x181f ;  /* 0x00181fff04027589 */ /* 0x00006200000e0000 */
[----:B------:R-:W-:Y:S01]  /*eb90*/  VIADD R13, R7, 0x40 ;  /* 0x00000040070d7836 */ /* 0x000fe20000000000 */
[----:B------:R-:W-:Y:S02]  /*eba0*/  SHF.R.S32.HI R12, RZ, 0x1f, R7 ;  /* 0x0000001fff0c7819 */ /* 0x000fe40000011407 */
[----:B------:R0:W2:Y:S01]  /*ebb0*/  SHFL.IDX PT, R0, R5, RZ, 0x181f ;  /* 0x00181fff05007589 */ /* 0x0000a200000e0000 */
[----:B------:R-:W-:Y:S02]  /*ebc0*/  SHF.R.S32.HI R6, RZ, 0x1f, R9 ;  /* 0x0000001fff067819 */ /* 0x000fe40000011409 */
[----:B------:R-:W-:Y:S01]  /*ebd0*/  SHF.R.S32.HI R10, RZ, 0x1f, R13 ;  /* 0x0000001fff0a7819 */ /* 0x000fe2000001140d */
[----:B------:R-:W-:Y:S06]  /*ebe0*/  @P2 BRA `(.L_x_3430) ;  /* 0x0000000000382947 */ /* 0x000fec0003800000 */
        /* <DEDUP_REMOVED lines=10> */
[----:B------:R3:W-:Y:S01]  /*ec90*/  @!P4 ST.E.128 desc[UR8][R14.64], RZ ;  /* 0x000000ff0e00c985 */ /* 0x0007e2000c101d08 */
[----:B------:R-:W-:-:S03]  /*eca0*/  @!P2 LEA.HI.X R3, R9, R0, R6, 0x1, P6 ;  /* 0x000000000903a211 */ /* 0x000fc600030f0c06 */
[----:B------:R3:W-:Y:S04]  /*ecb0*/  @!P3 ST.E.128 desc[UR8][R20.64], RZ ;  /* 0x000000ff1400b985 */ /* 0x0007e8000c101d08 */
[----:B------:R3:W-:Y:S02]  /*ecc0*/  @!P2 ST.E.128 desc[UR8][R2.64], RZ ;  /* 0x000000ff0200a985 */ /* 0x0007e4000c101d08 */
.L_x_3430:
[----:B------:R-:W-:Y:S05]  /*ecd0*/  BSYNC B1 ;  /* 0x0000000000017941 */ /* 0x000fea0003800000 */
.L_x_3429:
        /* <DEDUP_REMOVED lines=8> */
[----:B------:R-:W-:-:S09]  /*ed60*/  ISETP.GE.AND P6, PT, R9, UR4, PT ;  /* 0x0000000409007c0c */ /* 0x000fd2000bfc6270 */
[-C--:B-1----:R-:W-:Y:S02]  /*ed70*/  @!P4 LEA R14, P0, R7, R2.reuse, 0x1 ;  /* 0x00000002070ec211 */ /* 0x082fe400078008ff */
[-C--:B------:R-:W-:Y:S02]  /*ed80*/  @!P5 LEA R20, P2, R13, R2.reuse, 0x1 ;  /* 0x000000020d14d211 */ /* 0x080fe400078408ff */
[----:B------:R-:W-:Y:S02]  /*ed90*/  @!P6 LEA R2, P3, R9, R2, 0x1 ;  /* 0x000000020902e211 */ /* 0x000fe400078608ff */
[-C--:B----4-:R-:W-:Y:S02]  /*eda0*/  @!P4 LEA.HI.X R15, R7, R0.reuse, R12, 0x1, P0 ;  /* 0x00000000070fc211 */ /* 0x090fe400000f0c0c */
[-C--:B------:R-:W-:Y:S02]  /*edb0*/  @!P5 LEA.HI.X R21, R13, R0.reuse, R10, 0x1, P2 ;  /* 0x000000000d15d211 */ /* 0x080fe400010f0c0a */
[----:B------:R-:W-:Y:S01]  /*edc0*/  @!P6 LEA.HI.X R3, R9, R0, R6, 0x1, P3 ;  /* 0x000000000903e211 */ /* 0x000fe200018f0c06 */
[----:B------:R3:W-:Y:S04]  /*edd0*/  @!P4 ST.E.128 desc[UR8][R14.64], RZ ;  /* 0x000000ff0e00c985 */ /* 0x0007e8000c101d08 */
[----:B------:R3:W-:Y:S04]  /*ede0*/  @!P5 ST.E.128 desc[UR8][R20.64], RZ ;  /* 0x000000ff1400d985 */ /* 0x0007e8000c101d08 */
[----:B------:R3:W-:Y:S02]  /*edf0*/  @!P6 ST.E.128 desc[UR8][R2.64], RZ ;  /* 0x000000ff0200e985 */ /* 0x0007e4000c101d08 */
.L_x_3432:
[----:B------:R-:W-:Y:S05]  /*ee00*/  BSYNC B1 ;  /* 0x0000000000017941 */ /* 0x000fea0003800000 */
.L_x_3431:
        /* <DEDUP_REMOVED lines=12> */
[-C--:B0-----:R-:W-:Y:S02]  /*eed0*/  @!P3 LEA.HI.X R15, R7, R0.reuse, R12, 0x1, P0 ;  /* 0x00000000070fb211 */ /* 0x081fe400000f0c0c */
[-C--:B------:R-:W-:Y:S02]  /*eee0*/  @!P4 LEA.HI.X R21, R13, R0.reuse, R10, 0x1, P1 ;  /* 0x000000000d15c211 */ /* 0x080fe400008f0c0a */
[----:B------:R-:W-:Y:S01]  /*eef0*/  @!P5 LEA.HI.X R3, R9, R0, R6, 0x1, P2 ;  /* 0x000000000903d211 */ /* 0x000fe200010f0c06 */
[----:B------:R3:W-:Y:S04]  /*ef00*/  @!P3 ST.E.128 desc[UR8][R14.64], RZ ;  /* 0x000000ff0e00b985 */ /* 0x0007e8000c101d08 */
[----:B------:R3:W-:Y:S04]  /*ef10*/  @!P4 ST.E.128 desc[UR8][R20.64], RZ ;  /* 0x000000ff1400c985 */ /* 0x0007e8000c101d08 */
[----:B------:R3:W-:Y:S02]  /*ef20*/  @!P5 ST.E.128 desc[UR8][R2.64], RZ ;  /* 0x000000ff0200d985 */ /* 0x0007e4000c101d08 */
.L_x_3434:
[----:B------:R-:W-:Y:S05]  /*ef30*/  BSYNC B1 ;  /* 0x0000000000017941 */ /* 0x000fea0003800000 */
.L_x_3433:
        /* <DEDUP_REMOVED lines=9> */
[----:B------:R-:W-:-:S09]  /*efd0*/  ISETP.GE.AND P5, PT, R9, UR4, PT ;  /* 0x0000000409007c0c */ /* 0x000fd2000bfa6270 */
[-C--:B--2---:R-:W-:Y:S02]  /*efe0*/  @!P3 LEA R14, P0, R7, R2.reuse, 0x1 ;  /* 0x00000002070eb211 */ /* 0x084fe400078008ff */
        /* <DEDUP_REMOVED lines=8> */
.L_x_3423:
[----:B------:R-:W-:Y:S05]  /*f070*/  BSYNC B0 ;  /* 0x0000000000007941 */ /* 0x000fea0003800000 */
.L_x_3413:
[----:B------:R-:W-:Y:S02]  /*f080*/  ULDC UR4, c[0x0][0xc3c] ;  /* 0x00030f0000047ab9 */ /* 0x000fe40000000800 */
[----:B------:R-:W-:-:S06]  /*f090*/  UISETP.GE.AND UP0, UPT, UR7, UR4, UPT ;  /* 0x000000040700728c */ /* 0x000fcc000bf06270 */
[----:B------:R-:W-:-:S13]  /*f0a0*/  PLOP3.LUT P0, PT, PT, PT, UP0, 0x80, 0x0 ;  /* 0x000000000000781c */ /* 0x000fda0003f0f008 */
[----:B------:R-:W-:Y:S05]  /*f0b0*/  @!P0 BRA `(.L_x_3435) ;  /* 0xffffff2000108947 */ /* 0x000fea000383ffff */
[----:B------:R-:W-:Y:S05]  /*f0c0*/  EXIT ;  /* 0x000000000000794d */ /* 0x000fea0003800000 */
.L_x_3387:
        /* <DEDUP_REMOVED lines=20> */
.L_x_3436:
[----:B------:R-:W1:Y:S01]  /*f210*/  S2R R0, SR_TID.X ;  /* 0x0000000000007919 */ /* 0x000e620000002100 */
[----:B------:R-:W-:Y:S01]  /*f220*/  ULDC UR4, c[0x0][0xc3c] ;  /* 0x00030f0000047ab9 */ /* 0x000fe20000000800 */
[----:B------:R-:W-:Y:S01]  /*f230*/  ULDC.64 UR6, c[0x0][0x208] ;  /* 0x0000820000067ab9 */ /* 0x000fe20000000a00 */
[----:B------:R-:W-:Y:S01]  /*f240*/  IMAD.MOV.U32 R9, RZ, RZ, RZ ;  /* 0x000000ffff097224 */ /* 0x000fe200078e00ff */
[----:B------:R-:W-:Y:S01]  /*f250*/  ULDC UR5, c[0x0][0xc38] ;  /* 0x00030e0000057ab9 */ /* 0x000fe20000000800 */
[----:B-1----:R-:W-:-:S04]  /*f260*/  LOP3.LUT R0, R0, 0x1f, RZ, 0xc0, !PT ;  /* 0x0000001f00007812 */ /* 0x002fc800078ec0ff */
[----:B------:R-:W-:-:S04]  /*f270*/  ISETP.NE.AND P0, PT, R0, 0x1f, PT ;  /* 0x0000001f0000780c */ /* 0x000fc80003f05270 */
        /* <DEDUP_REMOVED lines=38> */
.L_x_3440:
        /* <DEDUP_REMOVED lines=13> */
[----:B0-----:R-:W-:-:S05]  /*f5b0*/  @!P6 IMAD.WIDE R2, R9, 0x4, R2 ;  /* 0x000000040902e825 */ /* 0x001fca00078e0202 */
[----:B------:R1:W2:Y:S02]  /*f5c0*/  @!P6 LDG.E R6, desc[UR8][R2.64] ;  /* 0x000000080206e981 */ /* 0x0002a4000c1e1900 */
[----:B-1----:R-:W-:-:S04]  /*f5d0*/  @!P6 IMAD.WIDE R2, R9, 0x4, R4 ;  /* 0x000000040902e825 */ /* 0x002fc800078e0204 */
[----:B------:R-:W-:-:S06]  /*f5e0*/  IMAD.MOV.U32 R9, RZ, RZ, RZ ;  /* 0x000000ffff097224 */ /* 0x000fcc00078e00ff */
        /* <DEDUP_REMOVED lines=22> */
.L_x_3438:
        /* <DEDUP_REMOVED lines=20> */
.L_x_3441:
[----:B-1----:R-:W-:Y:S01]  /*f890*/  IMAD R11, R12, UR5, R11 ;  /* 0x000000050c0b7c24 */ /* 0x002fe2000f8e020b */
[----:B------:R-:W1:Y:S01]  /*f8a0*/  MUFU.RCP R10, R10 ;  /* 0x0000000a000a7308 */ /* 0x000e620000001000 */
[----:B0-----:R-:W-:Y:S02]  /*f8b0*/  IMAD R9, R15, R4, RZ ;  /* 0x000000040f097224 */ /* 0x001fe400078e02ff */
[----:B------:R-:W-:Y:S01]  /*f8c0*/  IMAD.MOV.U32 R2, RZ, RZ, RZ ;  /* 0x000000ffff027224 */ /* 0x000fe200078e00ff */
[----:B------:R0:W-:Y:S03]  /*f8d0*/  STL [R1], R11 ;  /* 0x0000000b01007387 */ /* 0x0001e60000100800 */
[----:B------:R-:W-:Y:S01]  /*f8e0*/  IMAD.HI.U32 R2, R3, R9, R2 ;  /* 0x0000000903027227 */ /* 0x000fe200078e0002 */
[----:B------:R-:W-:Y:S02]  /*f8f0*/  IADD3 R9, -R11, UR6, RZ ;  /* 0x000000060b097c10 */ /* 0x000fe4000fffe1ff */
[----:B------:R-:W-:-:S02]  /*f900*/  IABS R3, R6 ;  /* 0x0000000600037213 */ /* 0x000fc40000000000 */
[----:B------:R-:W-:-:S03]  /*f910*/  IABS R13, R9 ;  /* 0x00000009000d7213 */ /* 0x000fc60000000000 */
[----:B------:R-:W-:Y:S02]  /*f920*/  IMAD.MOV R12, RZ, RZ, -R3 ;  /* 0x000000ffff0c7224 */ /* 0x000fe400078e0a03 */
[----:B0-----:R-:W-:-:S04]  /*f930*/  IMAD.HI.U32 R11, R2, R13, RZ ;  /* 0x0000000d020b7227 */ /* 0x001fc800078e00ff */
[----:B-1----:R-:W-:Y:S02]  /*f940*/  VIADD R3, R10, 0xffffffe ;  /* 0x0ffffffe0a037836 */ /* 0x002fe40000000000 */
[----:B------:R-:W-:-:S04]  /*f950*/  IMAD R13, R11, R12, R13 ;  /* 0x0000000c0b0d7224 */ /* 0x000fc800078e020d */
[----:B------:R-:W0:Y:S01]  /*f960*/  F2I.FTZ.U32.TRUNC.NTZ R3, R3 ;  /* 0x0000000300037305 */ /* 0x000e22000021f000 */
[----:B------:R-:W-:-:S13]  /*f970*/  ISETP.GT.U32.AND P1, PT, R4, R13, PT ;  /* 0x0000000d0400720c */ /* 0x000fda0003f24070 */
[----:B------:R-:W-:Y:S02]  /*f980*/  @!P1 IMAD.IADD R13, R13, 0x1, -R4 ;  /* 0x000000010d0d9824 */ /* 0x000fe400078e0a04 */
[----:B0-----:R-:W-:Y:S02]  /*f990*/  IMAD.MOV R2, RZ, RZ, -R3 ;  /* 0x000000ffff027224 */ /* 0x001fe400078e0a03 */
[----:B------:R-:W-:Y:S01]  /*f9a0*/  @!P1 VIADD R11, R11, 0x1 ;  /* 0x000000010b0b9836 */ /* 0x000fe20000000000 */
[----:B------:R-:W-:Y:S01]  /*f9b0*/  ISETP.GE.U32.AND P0, PT, R13, R4, PT ;  /* 0x000000040d00720c */ /* 0x000fe20003f06070 */
[----:B------:R-:W-:Y:S01]  /*f9c0*/  IMAD R13, R2, R7, RZ ;  /* 0x00000007020d7224 */ /* 0x000fe200078e02ff */
[----:B------:R-:W-:Y:S01]  /*f9d0*/  ISETP.NE.AND P1, PT, R6, RZ, PT ;  /* 0x000000ff0600720c */ /* 0x000fe20003f25270 */
[----:B------:R-:W-:-:S04]  /*f9e0*/  IMAD.MOV.U32 R2, RZ, RZ, RZ ;  /* 0x000000ffff027224 */ /* 0x000fc800078e00ff */
[----:B------:R-:W-:Y:S01]  /*f9f0*/  IMAD.HI.U32 R4, R3, R13, R2 ;  /* 0x0000000d03047227 */ /* 0x000fe200078e0002 */
[----:B------:R-:W-:-:S04]  /*fa00*/  LOP3.LUT R2, R9, R6, RZ, 0x3c, !PT ;  /* 0x0000000609027212 */ /* 0x000fc800078e3cff */
[----:B------:R-:W-:Y:S01]  /*fa10*/  ISETP.GE.AND P2, PT, R2, RZ, PT ;  /* 0x000000ff0200720c */ /* 0x000fe20003f46270 */
[----:B------:R-:W-:Y:S01]  /*fa20*/  @P0 VIADD R11, R11, 0x1 ;  /* 0x000000010b0b0836 */ /* 0x000fe20000000000 */
[----:B------:R-:W-:-:S05]  /*fa30*/  IABS R2, R8 ;  /* 0x0000000800027213 */ /* 0x000fca0000000000 */
[----:B------:R-:W-:-:S06]  /*fa40*/  IMAD.MOV R2, RZ, RZ, -R2 ;  /* 0x000000ffff027224 */ /* 0x000fcc00078e0a02 */
[----:B------:R-:W-:Y:S01]  /*fa50*/  @!P2 IMAD.MOV R11, RZ, RZ, -R11 ;  /* 0x000000ffff0ba224 */ /* 0x000fe200078e0a0b */
[----:B------:R-:W-:-:S04]  /*fa60*/  @!P1 LOP3.LUT R11, RZ, R6, RZ, 0x33, !PT ;  /* 0x00000006ff0b9212 */ /* 0x000fc800078e33ff */
[-C--:B------:R-:W-:Y:S01]  /*fa70*/  IABS R3, R11.reuse ;  /* 0x0000000b00037213 */ /* 0x080fe20000000000 */
[----:B------:R-:W-:-:S04]  /*fa80*/  IMAD R6, R6, R11, RZ ;  /* 0x0000000b06067224 */ /* 0x000fc800078e02ff */
[----:B------:R-:W-:-:S04]  /*fa90*/  IMAD.HI.U32 R4, R4, R3, RZ ;  /* 0x0000000304047227 */ /* 0x000fc800078e00ff */
[----:B------:R-:W-:Y:S02]  /*faa0*/  IMAD R2, R4, R2, R3 ;  /* 0x0000000204027224 */ /* 0x000fe400078e0203 */
[----:B------:R-:W-:-:S03]  /*fab0*/  IMAD.IADD R6, R9, 0x1, -R6 ;  /* 0x0000000109067824 */ /* 0x000fc600078e0a06 */
[----:B------:R-:W-:Y:S02]  /*fac0*/  ISETP.GT.U32.AND P1, PT, R7, R2, PT ;  /* 0x000000020700720c */ /* 0x000fe40003f24070 */
[----:B------:R1:W-:Y:S11]  /*fad0*/  STL [R1+0x4], R6 ;  /* 0x0000040601007387 */ /* 0x0003f60000100800 */
[----:B------:R-:W-:-:S02]  /*fae0*/  @!P1 IMAD.IADD R2, R2, 0x1, -R7 ;  /* 0x0000000102029824 */ /* 0x000fc400078e0a07 */
        /* <DEDUP_REMOVED lines=8> */
[--C-:B------:R-:W-:Y:S02]  /*fb70*/  IMAD.MOV R2, RZ, RZ, -R4.reuse ;  /* 0x000000ffff027224 */ /* 0x100fe400078e0a04 */
[C---:B------:R-:W-:Y:S02]  /*fb80*/  IMAD R4, R8.reuse, 0x1000000, R4 ;  /* 0x0100000008047824 */ /* 0x040fe400078e0204 */
[----:B------:R-:W-:Y:S02]  /*fb90*/  IMAD R11, R8, R2, R11 ;  /* 0x00000002080b7224 */ /* 0x000fe400078e020b */
[----:B------:R-:W-:Y:S02]  /*fba0*/  VIADD R2, R5, UR4 ;  /* 0x0000000405027c36 */ /* 0x000fe40008000000 */
[----:B------:R-:W-:-:S03]  /*fbb0*/  IMAD R3, R11, 0x10000, R4 ;  /* 0x000100000b037824 */ /* 0x000fc600078e0204 */
[----:B------:R1:W-:Y:S04]  /*fbc0*/  STL [R1+0xc], R2 ;  /* 0x00000c0201007387 */ /* 0x0003e80000100800 */
[----:B------:R1:W-:Y:S01]  /*fbd0*/  STL [R1+0x8], R3 ;  /* 0x0000080301007387 */ /* 0x0003e20000100800 */
[----:B------:R-:W-:Y:S05]  /*fbe0*/  BRA `(.L_x_3442) ;  /* 0x0000000000107947 */ /* 0x000fea0003800000 */
.L_x_3439:
[----:B------:R-:W-:Y:S01]  /*fbf0*/  IMAD.U32 R2, RZ, RZ, UR6 ;  /* 0x00000006ff027e24 */ /* 0x000fe2000f8e00ff */
[----:B------:R0:W-:Y:S04]  /*fc00*/  STL [R1+0x4], RZ ;  /* 0x000004ff01007387 */ /* 0x0001e80000100800 */
[----:B------:R0:W-:Y:S04]  /*fc10*/  STL [R1+0x8], RZ ;  /* 0x000008ff01007387 */ /* 0x0001e80000100800 */
[----:B------:R0:W-:Y:S02]  /*fc20*/  STL [R1], R2 ;  /* 0x0000000201007387 */ /* 0x0001e40000100800 */
.L_x_3442:
[----:B------:R-:W2:Y:S04]  /*fc30*/  LDL R4, [R1] ;  /* 0x0000000001047983 */ /* 0x000ea80000100800 */
[----:B------:R-:W2:Y:S04]  /*fc40*/  LDL R5, [R1+0x4] ;  /* 0x0000040001057983 */ /* 0x000ea80000100800 */
[----:B-1----:R-:W2:Y:S04]  /*fc50*/  LDL R6, [R1+0x8] ;  /* 0x0000080001067983 */ /* 0x002ea80000100800 */
[----:B------:R-:W2:Y:S01]  /*fc60*/  LDL R7, [R1+0xc] ;  /* 0x00000c0001077983 */ /* 0x000ea20000100800 */
[----:B------:R-:W-:-:S13]  /*fc70*/  ISETP.NE.AND P0, PT, R0, RZ, PT ;  /* 0x000000ff0000720c */ /* 0x000fda0003f05270 */
[----:B------:R-:W1:Y:S01]  /*fc80*/  @!P0 S2R R3, SR_CgaCtaId ;  /* 0x0000000000038919 */ /* 0x000e620000008800 */
[----:B------:R-:W-:-:S04]  /*fc90*/  @!P0 MOV R0, 0x400 ;  /* 0x0000040000008802 */ /* 0x000fc80000000f00 */
[----:B-1----:R-:W-:-:S05]  /*fca0*/  @!P0 LEA R0, R3, R0, 0x18 ;  /* 0x0000000003008211 */ /* 0x002fca00078ec0ff */
[----:B--2---:R1:W-:Y:S01]  /*fcb0*/  @!P0 STS.128 [R0+0x368d0], R4 ;  /* 0x0368d00400008388 */ /* 0x0043e20000000c00 */
[----:B------:R-:W-:Y:S06]  /*fcc0*/  BAR.ARV 0x5, 0x180 ;  /* 0x0146000000007b1d */ /* 0x000fec0000002000 */
.L_x_3437:
[----:B-1----:R-:W3:Y:S01]  /*fcd0*/  LDL R0, [R1+0xc] ;  /* 0x00000c0001007983 */ /* 0x002ee20000100800 */
[----:B------:R-:W-:Y:S01]  /*fce0*/  ULDC UR4, c[0x0][0xc3c] ;  /* 0x00030f0000047ab9 */ /* 0x000fe20000000800 */
[----:B------:R-:W-:Y:S02]  /*fcf0*/  IMAD.MOV.U32 R19, RZ, RZ, RZ ;  /* 0x000000ffff137224 */ /* 0x000fe400078e00ff */
[----:B------:R1:W-:Y:S01]  /*fd00*/  STL [R1+0x48], RZ ;  /* 0x000048ff01007387 */ /* 0x0003e20000100800 */
[----:B---3--:R-:W-:Y:S01]  /*fd10*/  ISETP.GE.AND P0, PT, R0, UR4, PT ;  /* 0x0000000400007c0c */ /* 0x008fe2000bf06270 */
[----:B------:R-:W-:-:S05]  /*fd20*/  IMAD.MOV.U32 R0, RZ, RZ, 0x1 ;  /* 0x00000001ff007424 */ /* 0x000fca00078e00ff */
[----:B------:R1:W-:Y:S07]  /*fd30*/  STL [R1+0x14], R0 ;  /* 0x0000140001007387 */ /* 0x0003ee0000100800 */
[----:B------:R-:W-:Y:S05]  /*fd40*/  @P0 BRA `(.L_x_3443) ;  /* 0x0000005c003c0947 */ /* 0x000fea0003800000 */
[----:B--2---:R-:W2:Y:S01]  /*fd50*/  S2R R5, SR_TID.X ;  /* 0x0000000000057919 */ /* 0x004ea20000002100 */
[----:B------:R-:W3:Y:S01]  /*fd60*/  S2UR UR5, SR_CgaCtaId ;  /* 0x00000000000579c3 */ /* 0x000ee20000008800 */
[----:B------:R-:W-:Y:S01]  /*fd70*/  UMOV UR4, 0x400 ;  /* 0x0000040000047882 */ /* 0x000fe20000000000 */
[----:B------:R-:W-:Y:S01]  /*fd80*/  BSSY B8, `(.L_x_3443) ;  /* 0x00005cb000087945 */ /* 0x000fe20003800000 */
[----:B------:R-:W-:Y:S01]  /*fd90*/  IMAD.MOV.U32 R19, RZ, RZ, RZ ;  /* 0x000000ffff137224 */ /* 0x000fe200078e00ff */
[----:B------:R-:W-:Y:S01]  /*fda0*/  ULDC UR38, c[0x0][0xc] ;  /* 0x0000030000267ab9 */ /* 0x000fe20000000800 */
[----:B------:R-:W-:Y:S01]  /*fdb0*/  ULDC.64 UR36, c[0x0][0x198] ;  /* 0x0000660000247ab9 */ /* 0x000fe20000000a00 */
[----:B---3--:R-:W-:-:S06]  /*fdc0*/  ULEA UR4, UR5, UR4, 0x18 ;  /* 0x0000000405047291 */ /* 0x008fcc000f8ec03f */
[----:B------:R-:W-:Y:S01]  /*fdd0*/  IMAD.U32 R18, RZ, RZ, UR4 ;  /* 0x00000004ff127e24 */ /* 0x000fe2000f8e00ff */
[C---:B--2---:R-:W-:Y:S01]  /*fde0*/  LOP3.LUT R4, R5.reuse, 0x7f, RZ, 0xc0, !PT ;  /* 0x0000007f05047812 */ /* 0x044fe200078ec0ff */
[----:B-1----:R-:W-:-:S05]  /*fdf0*/  IMAD.SHL.U32 R0, R5, 0x8, RZ ;  /* 0x0000000805007824 */ /* 0x002fca00078e00ff */
[C---:B0-----:R-:W-:Y:S02]  /*fe00*/  LOP3.LUT R2, R0.reuse, 0x1f8, RZ, 0xc0, !PT ;  /* 0x000001f800027812 */ /* 0x041fe400078ec0ff */
[----:B------:R-:W-:Y:S02]  /*fe10*/  LOP3.LUT R0, R0, 0x38, RZ, 0xc0, !PT ;  /* 0x0000003800007812 */ /* 0x000fe400078ec0ff */
[----:B------:R-:W-:Y:S01]  /*fe20*/  LOP3.LUT R3, R2, 0x38, R5, 0x78, !PT ;  /* 0x0000003802037812 */ /* 0x000fe200078e7805 */
[----:B------:R-:W-:Y:S01]  /*fe30*/  IMAD.SHL.U32 R2, R4, 0x8, RZ ;  /* 0x0000000804027824 */ /* 0x000fe200078e00ff */
[----:B------:R-:W-:-:S04]  /*fe40*/  SHF.R.U32.HI R4, RZ, 0x3, R4 ;  /* 0x00000003ff047819 */ /* 0x000fc80000011604 */
[----:B------:R-:W-:Y:S01]  /*fe50*/  LOP3.LUT R3, R3, 0x200, R2, 0xf8, !PT ;  /* 0x0000020003037812 */ /* 0x000fe200078ef802 */
[----:B------:R-:W-:-:S04]  /*fe60*/  IMAD.SHL.U32 R2, R5, 0x10, RZ ;  /* 0x0000001005027824 */ /* 0x000fc800078e00ff */
[----:B------:R-:W-:Y:S01]  /*fe70*/  IMAD R3, R3, 0x2, R18 ;  /* 0x0000000203037824 */ /* 0x000fe200078e0212 */
[----:B------:R-:W-:Y:S01]  /*fe80*/  LOP3.LUT R4, R4, 0x70, R2, 0xf8, !PT ;  /* 0x0000007004047812 */ /* 0x000fe200078ef802 */
[----:B------:R-:W-:-:S03]  /*fe90*/  IMAD.MOV.U32 R2, RZ, RZ, 0x1 ;  /* 0x00000001ff027424 */ /* 0x000fc600078e00ff */
[----:B------:R-:W-:Y:S04]  /*fea0*/  STL [R1+0x24], R3 ;  /* 0x0000240301007387 */ /* 0x000fe80000100800 */
[----:B------:R0:W-:Y:S04]  /*feb0*/  STL [R1+0x14], R2 ;  /* 0x0000140201007387 */ /* 0x0001e80000100800 */
[----:B------:R1:W-:Y:S01]  /*fec0*/  STL [R1+0x48], RZ ;  /* 0x000048ff01007387 */ /* 0x0003e20000100800 */
[C---:B0-----:R-:W-:Y:S02]  /*fed0*/  LOP3.LUT R2, R0.reuse, 0x40, RZ, 0xfc, !PT ;  /* 0x0000004000027812 */ /* 0x041fe400078efcff */
[----:B-1----:R-:W-:-:S07]  /*fee0*/  LOP3.LUT R0, R0, 0x80, RZ, 0xfc, !PT ;  /* 0x0000008000007812 */ /* 0x002fce00078efcff */
.L_x_3549:
        /* <DEDUP_REMOVED lines=59> */
.L_x_3444:
[----:B------:R-:W0:Y:S01]  /*102a0*/  LDL.LU R3, [R1+0x8] ;  /* 0x0000080001037983 */ /* 0x000e220000300800 */
[----:B------:R-:W-:Y:S02]  /*102b0*/  ULDC.64 UR4, c[0x0][0xa20] ;  /* 0x0002880000047ab9 */ /* 0x000fe40000000a00 */
[----:B------:R-:W-:-:S04]  /*102c0*/  ISETP.NE.U32.AND P1, PT, RZ, UR4, PT ;  /* 0x00000004ff007c0c */ /* 0x000fc8000bf25070 */
[----:B------:R-:W-:Y:S02]  /*102d0*/  ISETP.NE.AND.EX P1, PT, RZ, UR5, PT, P1 ;  /* 0x00000005ff007c0c */ /* 0x000fe4000bf25310 */
[C---:B0-----:R-:W-:Y:S02]  /*102e0*/  LOP3.LUT R9, R3.reuse, 0xff000000, RZ, 0xc0, !PT ;  /* 0xff00000003097812 */ /* 0x041fe400078ec0ff */
[C---:B-1----:R-:W-:Y:S02]  /*102f0*/  LOP3.LUT R2, R3.reuse, 0xff0000, RZ, 0xc0, !PT ;  /* 0x00ff000003027812 */ /* 0x042fe400078ec0ff */
        /* <DEDUP_REMOVED lines=10> */
[----:B------:R-:W-:-:S05]  /*103a0*/  IADD3.X R7, R10, UR5, RZ, P0, !PT ;  /* 0x000000050a077c10 */ /* 0x000fca00087fe4ff */
[----:B------:R1:W5:Y:S01]  /*103b0*/  LDG.E R6, desc[UR6][R6.64] ;  /* 0x0000000606067981 */ /* 0x000362000c1e1900 */
[----:B------:R-:W-:Y:S05]  /*103c0*/  BRA `(.L_x_3446) ;  /* 0x0000000000147947 */ /* 0x000fea0003800000 */
.L_x_3445:
[----:B------:R-:W-:Y:S05]  /*103d0*/  @!P0 BRA `(.L_x_3446) ;  /* 0x0000000000108947 */ /* 0x000fea0003800000 */
[----:B------:R-:W-:Y:S02]  /*103e0*/  ULDC.64 UR4, c[0x0][0x208] ;  /* 0x0000820000047ab9 */ /* 0x000fe40000000a00 */
[----:B------:R-:W2:Y:S04]  /*103f0*/  LDG.E R6, desc[UR4][R4.64] ;  /* 0x0000000404067981 */ /* 0x000ea8000c1e1900 */
[----:B------:R-:W2:Y:S02]  /*10400*/  LDG.E R4, desc[UR4][R4.64+0x4] ;  /* 0x0000040404047981 */ /* 0x000ea4000c1e1900 */
[----:B--2---:R-:W-:-:S07]  /*10410*/  IMAD.IADD R6, R4, 0x1, -R6 ;  /* 0x0000000104067824 */ /* 0x004fce00078e0a06 */
.L_x_3446:
[----:B-----5:R-:W-:Y:S01]  /*10420*/  IMAD.IADD R6, R6, 0x1, -R0 ;  /* 0x0000000106067824 */ /* 0x020fe200078e0a00 */
[----:B------:R-:W-:Y:S01]  /*10430*/  LOP3.LUT R10, R9, 0xff, RZ, 0xc0, !PT ;  /* 0x000000ff090a7812 */ /* 0x000fe200078ec0ff */
[----:B0-----:R-:W-:Y:S01]  /*10440*/  IMAD.MOV.U32 R2, RZ, RZ, RZ ;  /* 0x000000ffff027224 */ /* 0x001fe200078e00ff */
[----:B------:R-:W-:Y:S01]  /*10450*/  BSSY B0, `(.L_x_3447) ;  /* 0x000002b000007945 */ /* 0x000fe20003800000 */
[C---:B------:R-:W-:Y:S01]  /*10460*/  VIADD R3, R6.reuse, 0x6f ;  /* 0x0000006f06037836 */ /* 0x040fe20000000000 */
[----:B------:R-:W-:Y:S01]  /*10470*/  ISETP.GE.AND P0, PT, R6, 0x1, PT ;  /* 0x000000010600780c */ /* 0x000fe20003f06270 */
[----:B------:R-:W-:Y:S02]  /*10480*/  IMAD.MOV.U32 R4, RZ, RZ, RZ ;  /* 0x000000ffff047224 */ /* 0x000fe400078e00ff */
[----:B------:R-:W-:-:S03]  /*10490*/  IMAD.HI R2, R3, -0x6db6db6d, R2 ;  /* 0x9249249303027827 */ /* 0x000fc600078e0202 */
[----:B------:R0:W-:Y:S01]  /*104a0*/  STL [R1+0x34], R4 ;  /* 0x0000340401007387 */ /* 0x0001e20000100800 */
[----:B------:R-:W-:Y:S01]  /*104b0*/  IMAD.MOV.U32 R11, RZ, RZ, R4 ;  /* 0x000000ffff0b7224 */ /* 0x000fe200078e0004 */
[----:B------:R-:W-:-:S04]  /*104c0*/  SHF.R.U32.HI R0, RZ, 0x1f, R2 ;  /* 0x0000001fff007819 */ /* 0x000fc80000011602 */
[----:B------:R-:W-:-:S05]  /*104d0*/  LEA.HI.SX32 R8, R2, R0, 0x1a ;  /* 0x0000000002087211 */ /* 0x000fca00078fd2ff */
[----:B------:R0:W-:Y:S04]  /*104e0*/  STL [R1+0x40], R8 ;  /* 0x0000400801007387 */ /* 0x0001e80000100800 */
[----:B------:R0:W-:Y:S01]  /*104f0*/  STL [R1+0x58], R10 ;  /* 0x0000580a01007387 */ /* 0x0001e20000100800 */
[----:B------:R-:W-:Y:S05]  /*10500*/  @!P0 BRA `(.L_x_3448) ;  /* 0x00000000007c8947 */ /* 0x000fea0003800000 */
[----:B------:R-:W-:-:S04]  /*10510*/  SHF.R.U32.HI R0, RZ, 0x10, R9 ;  /* 0x00000010ff007819 */ /* 0x000fc80000011609 */
[----:B------:R-:W-:-:S13]  /*10520*/  ISETP.NE.AND P0, PT, R0, RZ, PT ;  /* 0x000000ff0000720c */ /* 0x000fda0003f05270 */
[----:B------:R-:W0:Y:S02]  /*10530*/  @!P0 LDC R0, c[0x0][0x9f0] ;  /* 0x00027c00ff008b82 */ /* 0x000e240000000800 */
[----:B0-----:R-:W-:-:S04]  /*10540*/  IABS R4, R0 ;  /* 0x0000000000047213 */ /* 0x001fc80000000000 */
[----:B------:R-:W0:Y:S08]  /*10550*/  I2F.RP R2, R4 ;  /* 0x0000000400027306 */ /* 0x000e300000209400 */
[----:B0-----:R-:W0:Y:S02]  /*10560*/  MUFU.RCP R2, R2 ;  /* 0x0000000200027308 */ /* 0x001e240000001000 */
[----:B0-----:R-:W-:-:S06]  /*10570*/  VIADD R2, R2, 0xffffffe ;  /* 0x0ffffffe02027836 */ /* 0x001fcc0000000000 */
[----:B------:R-:W0:Y:S02]  /*10580*/  F2I.FTZ.U32.TRUNC.NTZ R3, R2 ;  /* 0x0000000200037305 */ /* 0x000e24000021f000 */
[----:B0-----:R-:W-:-:S04]  /*10590*/  IMAD.MOV R2, RZ, RZ, -R3 ;  /* 0x000000ffff027224 */ /* 0x001fc800078e0a03 */
[----:B------:R-:W-:Y:S02]  /*105a0*/  IMAD R5, R2, R4, RZ ;  /* 0x0000000402057224 */ /* 0x000fe400078e02ff */
[----:B------:R-:W-:-:S04]  /*105b0*/  IMAD.MOV.U32 R2, RZ, RZ, RZ ;  /* 0x000000ffff027224 */ /* 0x000fc800078e00ff */
[----:B-1----:R-:W-:Y:S01]  /*105c0*/  IMAD.HI.U32 R7, R3, R5, R2 ;  /* 0x0000000503077227 */ /* 0x002fe200078e0002 */
        /* <DEDUP_REMOVED lines=19> */
.L_x_3448:
[----:B------:R-:W-:Y:S05]  /*10700*/  BSYNC B0 ;  /* 0x0000000000007941 */ /* 0x000fea0003800000 */
.L_x_3447:
[----:B------:R-:W-:Y:S01]  /*10710*/  IMAD.MOV.U32 R0, RZ, RZ, R11 ;  /* 0x000000ffff007224 */ /* 0x000fe200078e000b */
[----:B------:R-:W-:Y:S03]  /*10720*/  BSSY B7, `(.L_x_3449) ;  /* 0x0000455000077945 */ /* 0x000fe60003800000 */
[----:B------:R-:W-:-:S05]  /*10730*/  IMAD R2, R10, R0, RZ ;  /* 0x000000000a027224 */ /* 0x000fca00078e02ff */
        /* <DEDUP_REMOVED lines=11> */
[----:B------:R-:W4:Y:S01]  /*107f0*/  LDC.64 R2, c[0x0][0xc60] ;  /* 0x00031800ff027b82 */ /* 0x000f220000000a00 */
[----:B------:R-:W3:Y:S01]  /*10800*/  FLO.U32 R0, UR4 ;  /* 0x0000000400007d00 */ /* 0x000ee200080e0000 */
[----:B------:R-:W-:Y:S01]  /*10810*/  ULDC.64 UR6, c[0x0][0x208] ;  /* 0x0000820000067ab9 */ /* 0x000fe20000000a00 */
[----:B---3--:R-:W-:-:S06]  /*10820*/  ISETP.EQ.U32.AND P0, PT, R0, R5, PT ;  /* 0x000000050000720c */ /* 0x008fcc0003f02070 */
[----:B------:R-:W4:Y:S07]  /*10830*/  POPC R5, UR4 ;  /* 0x0000000400057d09 */ /* 0x000f2e0008000000 */
[----:B----4-:R-:W3:Y:S01]  /*10840*/  @P0 ATOMG.E.ADD.STRONG.GPU PT, R3, desc[UR6][R2.64], R5 ;  /* 0x00000005020309a8 */ /* 0x010ee200081ee1c6 */
[----:B0-----:R-:W0:Y:S02]  /*10850*/  S2R R4, SR_LTMASK ;  /* 0x0000000000047919 */ /* 0x001e240000003900 */
[----:B0-----:R-:W-:-:S04]  /*10860*/  LOP3.LUT R4, R4, UR4, RZ, 0xc0, !PT ;  /* 0x0000000404047c12 */ /* 0x001fc8000f8ec0ff */
[----:B-1----:R-:W0:Y:S01]  /*10870*/  POPC R7, R4 ;  /* 0x0000000400077309 */ /* 0x002e220000000000 */
[----:B---3--:R-:W0:Y:S02]  /*10880*/  SHFL.IDX PT, R0, R3, R0, 0x1f ;  /* 0x00001f0003007589 */ /* 0x008e2400000e0000 */
[----:B0-----:R-:W-:-:S05]  /*10890*/  IADD3 R0, R0, UR38, R7 ;  /* 0x0000002600007c10 */ /* 0x001fca000fffe007 */
[----:B------:R3:W-:Y:S01]  /*108a0*/  STL [R1], R0 ;  /* 0x0000000001007387 */ /* 0x0007e20000100800 */
[----:B------:R-:W-:Y:S05]  /*108b0*/  BRA `(.L_x_3451) ;  /* 0x0000004000ec7947 */ /* 0x000fea0003800000 */
.L_x_3450:
        /* <DEDUP_REMOVED lines=8> */
[----:B0-----:R-:W-:Y:S02]  /*10940*/  IMAD.U32 R4, RZ, RZ, UR6 ;  /* 0x00000006ff047e24 */ /* 0x001fe4000f8e00ff */
[----:B------:R-:W0:Y:S01]  /*10950*/  LDC.64 R2, c[0x4][R2] ;  /* 0x0100000002027b82 */ /* 0x000e220000000a00 */
[----:B------:R-:W-:Y:S02]  /*10960*/  IMAD.U32 R5, RZ, RZ, UR7 ;  /* 0x00000007ff057e24 */ /* 0x000fe4000f8e00ff */
[----:B------:R-:W-:Y:S02]  /*10970*/  IMAD.U32 R6, RZ, RZ, UR8 ;  /* 0x00000008ff067e24 */ /* 0x000fe4000f8e00ff */
[----:B-1----:R-:W-:-:S02]  /*10980*/  IMAD.U32 R7, RZ, RZ, UR9 ;  /* 0x00000009ff077e24 */ /* 0x002fc4000f8e00ff */
[----:B------:R-:W-:Y:S02]  /*10990*/  IMAD.U32 R10, RZ, RZ, UR4 ;  /* 0x00000004ff0a7e24 */ /* 0x000fe4000f8e00ff */
[----:B--2---:R-:W-:Y:S02]  /*109a0*/  IMAD.U32 R11, RZ, RZ, UR5 ;  /* 0x00000005ff0b7e24 */ /* 0x004fe4000f8e00ff */
[----:B------:R-:W-:Y:S02]  /*109b0*/  IMAD.MOV.U32 R8, RZ, RZ, 0x70 ;  /* 0x00000070ff087424 */ /* 0x000fe400078e00ff */
[----:B------:R-:W-:Y:S02]  /*109c0*/  IMAD.MOV.U32 R12, RZ, RZ, 0x1 ;  /* 0x00000001ff0c7424 */ /* 0x000fe400078e00ff */
[----:B------:R-:W-:-:S07]  /*109d0*/  IMAD.MOV.U32 R13, RZ, RZ, RZ ;  /* 0x000000ffff0d7224 */ /* 0x000fce00078e00ff */
[----:B------:R-:W-:-:S07]  /*109e0*/  LEPC R20, `(.L_x_3453) ;  /* 0x000000001014794e */ /* 0x000fce0000000000 */
[----:B0-----:R-:W-:Y:S05]  /*109f0*/  CALL.ABS.NOINC R2 ;  /* 0x0000000002007343 */ /* 0x001fea0003c00000 */
.L_x_3453:
[----:B------:R-:W-:Y:S05]  /*10a00*/  BSYNC B6 ;  /* 0x0000000000067941 */ /* 0x000fea0003800000 */
.L_x_3452:
        /* <DEDUP_REMOVED lines=9> */
[----:B0-----:R-:W-:Y:S02]  /*10aa0*/  IMAD.U32 R4, RZ, RZ, UR6 ;  /* 0x00000006ff047e24 */ /* 0x001fe4000f8e00ff */
[----:B------:R-:W-:Y:S02]  /*10ab0*/  IMAD.U32 R5, RZ, RZ, UR7 ;  /* 0x00000007ff057e24 */ /* 0x000fe4000f8e00ff */
[----:B------:R-:W-:Y:S02]  /*10ac0*/  IMAD.U32 R6, RZ, RZ, UR8 ;  /* 0x00000008ff067e24 */ /* 0x000fe4000f8e00ff */
[----:B-1----:R-:W-:-:S02]  /*10ad0*/  IMAD.U32 R7, RZ, RZ, UR9 ;  /* 0x00000009ff077e24 */ /* 0x002fc4000f8e00ff */
[----:B------:R-:W-:Y:S02]  /*10ae0*/  IMAD.U32 R10, RZ, RZ, UR4 ;  /* 0x00000004ff0a7e24 */ /* 0x000fe4000f8e00ff */
[----:B--2---:R-:W-:Y:S02]  /*10af0*/  IMAD.U32 R11, RZ, RZ, UR5 ;  /* 0x00000005ff0b7e24 */ /* 0x004fe4000f8e00ff */
[----:B------:R-:W-:Y:S02]  /*10b00*/  IMAD.MOV.U32 R8, RZ, RZ, 0x70 ;  /* 0x00000070ff087424 */ /* 0x000fe400078e00ff */
[----:B------:R-:W-:Y:S02]  /*10b10*/  IMAD.MOV.U32 R12, RZ, RZ, 0x1 ;  /* 0x00000001ff0c7424 */ /* 0x000fe400078e00ff */
[----:B---3--:R-:W-:-:S07]  /*10b20*/  IMAD.MOV.U32 R13, RZ, RZ, RZ ;  /* 0x000000ffff0d7224 */ /* 0x008fce00078e00ff */
[----:B------:R-:W-:-:S07]  /*10b30*/  LEPC R20, `(.L_x_3456) ;  /* 0x000000001014794e */ /* 0x000fce0000000000 */
[----:B----4-:R-:W-:Y:S05]  /*10b40*/  CALL.ABS.NOINC R2 ;  /* 0x0000000002007343 */ /* 0x010fea0003c00000 */
.L_x_3456:
        /* <DEDUP_REMOVED lines=16> */
.L_x_3455:
[----:B------:R-:W-:Y:S05]  /*10c50*/  BSYNC B6 ;  /* 0x0000000000067941 */ /* 0x000fea0003800000 */
.L_x_3454:
[----:B0-----:R-:W3:Y:S01]  /*10c60*/  LDL.LU R4, [R1+0x20] ;  /* 0x0000200001047983 */ /* 0x001ee20000300800 */
[----:B------:R-:W-:-:S03]  /*10c70*/  ULDC.64 UR4, c[0x0][0x9f8] ;  /* 0x00027e0000047ab9 */ /* 0x000fc60000000a00 */
[----:B-1----:R-:W4:Y:S01]  /*10c80*/  LDL R7, [R1+0x10] ;  /* 0x0000100001077983 */ /* 0x002f220000100800 */
[----:B------:R-:W-:Y:S01]  /*10c90*/  ISETP.NE.U32.AND P0, PT, RZ, UR4, PT ;  /* 0x00000004ff007c0c */ /* 0x000fe2000bf05070 */
[----:B------:R-:W-:Y:S02]  /*10ca0*/  ULDC.64 UR6, c[0x0][0x208] ;  /* 0x0000820000067ab9 */ /* 0x000fe40000000a00 */
[----:B------:R-:W5:Y:S01]  /*10cb0*/  LDL R0, [R1+0x38] ;  /* 0x0000380001007983 */ /* 0x000f620000100800 */
[----:B------:R-:W-:-:S13]  /*10cc0*/  ISETP.NE.AND.EX P0, PT, RZ, UR5, PT, P0 ;  /* 0x00000005ff007c0c */ /* 0x000fda000bf05300 */
[----:B------:R-:W-:-:S04]  /*10cd0*/  @P0 IADD3 R2, P1, R17, UR4, RZ ;  /* 0x0000000411020c10 */ /* 0x000fc8000ff3e0ff */
[----:B---3--:R-:W-:Y:S01]  /*10ce0*/  @P0 IADD3.X R3, R4, UR5, RZ, P1, !PT ;  /* 0x0000000504030c10 */ /* 0x008fe20008ffe4ff */
[----:B------:R-:W-:-:S04]  /*10cf0*/  ULDC.64 UR4, c[0x0][0xa08] ;  /* 0x0002820000047ab9 */ /* 0x000fc80000000a00 */
[----:B----4-:R0:W3:Y:S02]  /*10d00*/  @P0 LDG.E R7, desc[UR6][R2.64] ;  /* 0x0000000602070981 */ /* 0x0100e4000c1e1900 */
[----:B0-----:R-:W0:Y:S01]  /*10d10*/  LDC.64 R2, c[0x0][0x418] ;  /* 0x00010600ff027b82 */ /* 0x001e220000000a00 */
[----:B-----5:R-:W-:Y:S01]  /*10d20*/  VIADD R0, R0, 0xffffffff ;  /* 0xffffffff00007836 */ /* 0x020fe20000000000 */
[----:B---3--:R-:W-:Y:S01]  /*10d30*/  SHF.R.S32.HI R8, RZ, 0x1f, R7 ;  /* 0x0000001fff087819 */ /* 0x008fe20000011407 */
        /* <DEDUP_REMOVED lines=11> */
.L_x_3565:
[----:B0-----:R-:W3:Y:S01]  /*10df0*/  LDL.LU R4, [R1+0x1c] ;  /* 0x00001c0001047983 */ /* 0x001ee20000300800 */
[----:B------:R-:W-:Y:S02]  /*10e00*/  PLOP3.LUT P1, PT, PT, PT, PT, 0x8, 0x0 ;  /* 0x000000000000781c */ /* 0x000fe40003f2e170 */
[----:B-1----:R-:W-:Y:S01]  /*10e10*/  ISETP.NE.AND P0, PT, R14, RZ, PT ;  /* 0x000000ff0e00720c */ /* 0x002fe20003f05270 */
[----:B------:R0:W-:Y:S01]  /*10e20*/  STL [R1+0x8], R0 ;  /* 0x0000080001007387 */ /* 0x0001e20000100800 */
[----:B---3--:R-:W-:-:S09]  /*10e30*/  LOP3.LUT R4, R4, 0xfffffffe, RZ, 0xc0, !PT ;  /* 0xfffffffe04047812 */ /* 0x008fd200078ec0ff */
[----:B------:R-:W-:-:S05]  /*10e40*/  @P1 LOP3.LUT R4, R4, 0x1, RZ, 0xfc, !PT ;  /* 0x0000000104041812 */ /* 0x000fca00078efcff */
[----:B------:R0:W-:Y:S01]  /*10e50*/  STL [R1+0x1c], R4 ;  /* 0x00001c0401007387 */ /* 0x0001e20000100800 */
[----:B------:R-:W-:Y:S05]  /*10e60*/  @P0 BRA `(.L_x_3458) ;  /* 0x00000004003c0947 */ /* 0x000fea0003800000 */
[----:B------:R-:W-:-:S03]  /*10e70*/  UMOV UR4, 0xffffffff ;  /* 0xffffffff00047882 */ /* 0x000fc60000000000 */
[----:B------:R-:W-:Y:S05]  /*10e80*/  BRA.DIV UR4, `(.L_x_3459) ;  /* 0x0000005204807947 */ /* 0x000fea000b800000 */
[----:B------:R-:W-:-:S13]  /*10e90*/  ELECT P6, URZ, PT ;  /* 0x00000000003f782f */ /* 0x000fda00038c0000 */
.L_x_3568:
        /* <DEDUP_REMOVED lines=25> */
.L_x_3460:
[----:B-1----:R-:W3:Y:S01]  /*11030*/  LDL R2, [R1+0x14] ;  /* 0x0000140001027983 */ /* 0x002ee20000100800 */
[----:B0-----:R-:W-:Y:S01]  /*11040*/  IMAD R0, R19, 0x8, R18 ;  /* 0x0000000813007824 */ /* 0x001fe200078e0212 */
[----:B---3--:R-:W-:-:S04]  /*11050*/  SHF.L.U32 R2, R2, 0x1f, RZ ;  /* 0x0000001f02027819 */ /* 0x008fc800000006ff */
[----:B------:R-:W0:Y:S02]  /*11060*/  SYNCS.PHASECHK.TRANS64.TRYWAIT P0, [R0+URZ+0x36840], R2 ;  /* 0x03684002000075a7 */ /* 0x000e24000800017f */
[----:B0-----:R-:W-:Y:S05]  /*11070*/  @!P0 BRA `(.L_x_3461) ;  /* 0x0000005000248947 */ /* 0x001fea0003800000 */
.L_x_3569:
        /* <DEDUP_REMOVED lines=11> */
.L_x_3462:
[----:B------:R-:W3:Y:S04]  /*11130*/  LDL R4, [R1+0x8] ;  /* 0x0000080001047983 */ /* 0x000ee80000100800 */
[----:B------:R-:W4:Y:S04]  /*11140*/  LDL R3, [R1+0x18] ;  /* 0x0000180001037983 */ /* 0x000f280000100800 */
[----:B0-----:R-:W2:Y:S01]  /*11150*/  LDL.LU R2, [R1+0x1c] ;  /* 0x00001c0001027983 */ /* 0x001ea20000300800 */
        /* <DEDUP_REMOVED lines=10> */
[----:B------:R-:W-:-:S03]  /*11200*/  UMOV UR16, 0x40 ;  /* 0x0000004000107882 */ /* 0x000fc60000000000 */
[----:B------:R-:W-:-:S07]  /*11210*/  UIADD3 UR9, UR9, 0x36830, URZ ;  /* 0x0003683009097890 */ /* 0x000fce000fffe03f */
[----:B------:R-:W-:Y:S02]  /*11220*/  UIADD3 UR14, UR8, 0x21400, URZ ;  /* 0x00021400080e7890 */ /* 0x000fe4000fffe03f */
[----:B------:R-:W-:Y:S02]  /*11230*/  UIADD3 UR15, UR8, 0x24c00, URZ ;  /* 0x00024c00080f7890 */ /* 0x000fe4000fffe03f */
[----:B------:R-:W-:-:S03]  /*11240*/  UIADD3 UR17, UR8, 0x28400, URZ ;  /* 0x0002840008117890 */ /* 0x000fc6000fffe03f */
[----:B------:R-:W-:Y:S01]  /*11250*/  UMOV UR8, UR14 ;  /* 0x0000000e00087c82 */ /* 0x000fe20008000000 */
[----:B------:R-:W-:Y:S01]  /*11260*/  UMOV UR14, 0x80 ;  /* 0x00000080000e7882 */ /* 0x000fe20000000000 */
[----:B---3--:R-:W-:Y:S02]  /*11270*/  R2UR UR11, R4 ;  /* 0x00000000040b72ca */ /* 0x008fe400000e0000 */
[----:B----4-:R-:W-:Y:S02]  /*11280*/  R2UR UR5, R3 ;  /* 0x00000000030572ca */ /* 0x010fe400000e0000 */
[----:B--2---:R-:W-:-:S04]  /*11290*/  LOP3.LUT R2, R2, 0xfffffffe, RZ, 0xc0, !PT ;  /* 0xfffffffe02027812 */ /* 0x004fc800078ec0ff */
[----:B------:R-:W-:-:S07]  /*112a0*/  @P0 LOP3.LUT R2, R2, 0x1, RZ, 0xfc, !PT ;  /* 0x0000000102020812 */ /* 0x000fce00078efcff */
[----:B------:R-:W-:Y:S01]  /*112b0*/  UIMAD UR11, UR11, 0x70, UR5 ;  /* 0x000000700b0b78a4 */ /* 0x000fe2000f8e0205 */
[----:B------:R1:W-:Y:S01]  /*112c0*/  STL [R1+0x1c], R2 ;  /* 0x00001c0201007387 */ /* 0x0003e20000100800 */
[----:B------:R-:W-:-:S09]  /*112d0*/  UIADD3.X UR5, URZ, UR37, URZ, UP0, !UPT ;  /* 0x000000253f057290 */ /* 0x000fd200087fe43f */
[----:B------:R0:W-:Y:S02]  /*112e0*/  UTMALDG.4D [UR8], [UR4], desc[UR6] ;  /* 0x00000608040075b4 */ /* 0x0001e40008019000 */
[----:B0-----:R-:W-:Y:S01]  /*112f0*/  UMOV UR8, UR15 ;  /* 0x0000000f00087c82 */ /* 0x001fe20008000000 */
[----:B------:R-:W-:Y:S02]  /*11300*/  UMOV UR10, UR16 ;  /* 0x00000010000a7c82 */ /* 0x000fe40008000000 */
[----:B------:R0:W-:Y:S02]  /*11310*/  UTMALDG.4D [UR8], [UR4], desc[UR6] ;  /* 0x00000608040075b4 */ /* 0x0001e40008019000 */
[----:B0-----:R-:W-:Y:S01]  /*11320*/  UMOV UR8, UR17 ;  /* 0x0000001100087c82 */ /* 0x001fe20008000000 */
[----:B------:R-:W-:Y:S02]  /*11330*/  UMOV UR10, UR14 ;  /* 0x0000000e000a7c82 */ /* 0x000fe40008000000 */
[----:B------:R1:W-:Y:S02]  /*11340*/  UTMALDG.4D [UR8], [UR4], desc[UR6] ;  /* 0x00000608040075b4 */ /* 0x0003e40008019000 */
[----:B-1----:R-:W-:Y:S01]  /*11350*/  NOP ;  /* 0x0000000000007918 */ /* 0x002fe20000000000 */
.L_x_3458:
[----:B------:R-:W3:Y:S04]  /*11360*/  LDL.LU R3, [R1+0x30] ;  /* 0x0000300001037983 */ /* 0x000ee80000300800 */
[----:B------:R-:W4:Y:S04]  /*11370*/  LDL.LU R5, [R1+0x2c] ;  /* 0x00002c0001057983 */ /* 0x000f280000300800 */
[----:B0-----:R-:W5:Y:S01]  /*11380*/  LDL.LU R4, [R1+0x3c] ;  /* 0x00003c0001047983 */ /* 0x001f620000300800 */
        /* <DEDUP_REMOVED lines=9> */
[----:B---3--:R-:W-:Y:S02]  /*11420*/  SHF.R.S32.HI R0, RZ, 0x1f, R3 ;  /* 0x0000001fff007819 */ /* 0x008fe40000011403 */
[----:B----4-:R-:W-:-:S03]  /*11430*/  SEL R5, R5, RZ, !P0 ;  /* 0x000000ff05057207 */ /* 0x010fc60004000000 */
[----:B------:R-:W-:Y:S01]  /*11440*/  IMAD R0, R0, UR4, RZ ;  /* 0x0000000400007c24 */ /* 0x000fe2000f8e02ff */
[----:B-----5:R-:W-:-:S03]  /*11450*/  SEL R4, R4, RZ, !P0 ;  /* 0x000000ff04047207 */ /* 0x020fc60004000000 */
        /* <DEDUP_REMOVED lines=18> */
[----:B--2---:R-:W-:Y:S02]  /*11580*/  IMAD.U32 R11, RZ, RZ, UR5 ;  /* 0x00000005ff0b7e24 */ /* 0x004fe4000f8e00ff */
[----:B------:R-:W-:Y:S02]  /*11590*/  IMAD.MOV.U32 R8, RZ, RZ, 0x70 ;  /* 0x00000070ff087424 */ /* 0x000fe400078e00ff */
[----:B------:R-:W-:Y:S02]  /*115a0*/  IMAD.MOV.U32 R12, RZ, RZ, 0x1 ;  /* 0x00000001ff0c7424 */ /* 0x000fe400078e00ff */
[----:B------:R-:W-:-:S07]  /*115b0*/  IMAD.MOV.U32 R13, RZ, RZ, RZ ;  /* 0x000000ffff0d7224 */ /* 0x000fce00078e00ff */
[----:B------:R-:W-:-:S07]  /*115c0*/  LEPC R20, `(.L_x_3464) ;  /* 0x000000001014794e */ /* 0x000fce0000000000 */
[----:B0-----:R-:W-:Y:S05]  /*115d0*/  CALL.ABS.NOINC R2 ;  /* 0x0000000002007343 */ /* 0x001fea0003c00000 */
.L_x_3464:
[----:B------:R-:W-:Y:S05]  /*115e0*/  BSYNC B6 ;  /* 0x0000000000067941 */ /* 0x000fea0003800000 */
.L_x_3463:
[----:B0-----:R-:W3:Y:S01]  /*115f0*/  LDL.LU R0, [R1+0x3c] ;  /* 0x00003c0001007983 */ /* 0x001ee20000300800 */
[----:B------:R-:W0:Y:S01]  /*11600*/  LDC R8, c[0x0][0x448] ;  /* 0x00011200ff087b82 */ /* 0x000e220000000800 */
[----:B------:R-:W-:Y:S01]  /*11610*/  ULDC.64 UR4, c[0x0][0x2d8] ;  /* 0x0000b60000047ab9 */ /* 0x000fe20000000a00 */
[----:B------:R-:W-:Y:S01]  /*11620*/  ULDC.64 UR6, c[0x0][0x280] ;  /* 0x0000a00000067ab9 */ /* 0x000fe20000000a00 */
[----:B------:R-:W4:Y:S04]  /*11630*/  LDL.LU R4, [R1+0x30] ;  /* 0x0000300001047983 */ /* 0x000f280000300800 */
[----:B------:R-:W4:Y:S04]  /*11640*/  LDL.LU.64 R2, [R1+0x50] ;  /* 0x0000500001027983 */ /* 0x000f280000300a00 */
[----:B------:R-:W3:Y:S04]  /*11650*/  LDL.LU R6, [R1+0x2c] ;  /* 0x00002c0001067983 */ /* 0x000ee80000300800 */
[----:B------:R-:W3:Y:S01]  /*11660*/  LDL.LU R5, [R1+0x4] ;  /* 0x0000040001057983 */ /* 0x000ee20000300800 */
[----:B0-----:R-:W-:Y:S01]  /*11670*/  ISETP.NE.AND P0, PT, R8, 0x1, PT ;  /* 0x000000010800780c */ /* 0x001fe20003f05270 */
[----:B------:R-:W2:-:S12]  /*11680*/  S2R R9, SR_TID.X ;  /* 0x0000000000097919 */ /* 0x000e980000002100 */
[----:B------:R-:W0:Y:S01]  /*11690*/  @P0 LDC R7, c[0x0][0x450] ;  /* 0x00011400ff070b82 */ /* 0x000e220000000800 */
[----:B--2---:R-:W-:-:S05]  /*116a0*/  IMAD.SHL.U32 R11, R9, 0x8, RZ ;  /* 0x00000008090b7824 */ /* 0x004fca00078e00ff */
[----:B------:R-:W-:-:S04]  /*116b0*/  LOP3.LUT R11, R11, 0x38, RZ, 0xc0, !PT ;  /* 0x000000380b0b7812 */ /* 0x000fc800078ec0ff */
        /* <DEDUP_REMOVED lines=9> */
[----:B------:R-:W-:Y:S01]  /*11750*/  ULDC.64 UR4, c[0x0][0x2d0] ;  /* 0x0000b40000047ab9 */ /* 0x000fe20000000a00 */
[C---:B-1----:R-:W-:Y:S01]  /*11760*/  LOP3.LUT R6, R4.reuse, 0x7f, RZ, 0xc0, !PT ;  /* 0x0000007f04067812 */ /* 0x042fe200078ec0ff */
[----:B------:R-:W-:-:S03]  /*11770*/  IMAD.SHL.U32 R4, R4, 0x10, RZ ;  /* 0x0000001004047824 */ /* 0x000fc600078e00ff */
[----:B------:R-:W-:-:S04]  /*11780*/  SHF.R.U32.HI R6, RZ, 0x3, R6 ;  /* 0x00000003ff067819 */ /* 0x000fc80000011606 */
[----:B------:R-:W-:Y:S02]  /*11790*/  LOP3.LUT R4, R6, 0x70, R4, 0xf8, !PT ;  /* 0x0000007006047812 */ /* 0x000fe400078ef804 */
[----:B------:R-:W1:Y:S01]  /*117a0*/  @P0 LDC R6, c[0x0][0x44c] ;  /* 0x00011300ff060b82 */ /* 0x000e620000000800 */
[----:B------:R-:W-:Y:S02]  /*117b0*/  IMAD.SHL.U32 R5, R5, 0x80, RZ ;  /* 0x0000008005057824 */ /* 0x000fe400078e00ff */
[----:B------:R-:W-:-:S03]  /*117c0*/  IMAD.IADD R3, R3, 0x1, R0 ;  /* 0x0000000103037824 */ /* 0x000fc600078e0200 */
[----:B------:R-:W-:-:S05]  /*117d0*/  LOP3.LUT R0, R4, R5, RZ, 0xfc, !PT ;  /* 0x0000000504007212 */ /* 0x000fca00078efcff */
        /* <DEDUP_REMOVED lines=15> */
[----:B------:R-:W-:Y:S02]  /*118d0*/  ISETP.GE.AND P1, PT, R10, UR4, PT ;  /* 0x000000040a007c0c */ /* 0x000fe4000bf26270 */
[----:B------:R0:W5:Y:S01]  /*118e0*/  LDL R10, [R1+0x24] ;  /* 0x00002400010a7983 */ /* 0x0001620000100800 */
[----:B------:R-:W-:Y:S01]  /*118f0*/  IMAD R0, R0, UR5, R4 ;  /* 0x0000000500007c24 */ /* 0x000fe2000f8e0204 */
[----:B------:R-:W-:Y:S02]  /*11900*/  LOP3.LUT R9, R11, 0x80, RZ, 0xfc, !PT ;  /* 0x000000800b097812 */ /* 0x000fe400078efcff */
[----:B------:R-:W-:Y:S01]  /*11910*/  LEA R4, P3, R2, UR6, 0x1 ;  /* 0x0000000602047c11 */ /* 0x000fe2000f8608ff */
[----:B------:R-:W-:Y:S01]  /*11920*/  IMAD.IADD R0, R3, 0x1, R0 ;  /* 0x0000000103007824 */ /* 0x000fe200078e0200 */
        /* <DEDUP_REMOVED lines=8> */
[----:B------:R-:W-:-:S05]  /*119b0*/  SHF.R.U32.HI R6, RZ, 0x3, R6 ;  /* 0x00000003ff067819 */ /* 0x000fca0000011606 */
[----:B------:R-:W-:Y:S02]  /*119c0*/  IMAD.IADD R0, R6, 0x1, R5 ;  /* 0x0000000106007824 */ /* 0x000fe400078e0205 */
[----:B------:R-:W0:Y:S02]  /*119d0*/  S2R R6, SR_TID.X ;  /* 0x0000000000067919 */ /* 0x000e240000002100 */
[----:B------:R-:W-:Y:S01]  /*119e0*/  VIADD R5, R0, 0x10 ;  /* 0x0000001000057836 */ /* 0x000fe20000000000 */
[----:B------:R-:W-:Y:S01]  /*119f0*/  SHFL.IDX PT, R9, R3, 0x1, 0x181f ;  /* 0x00381f0003097f89 */ /* 0x000fe200000e0000 */
[----:B0-----:R-:W-:-:S03]  /*11a00*/  IMAD.SHL.U32 R11, R6, 0x8, RZ ;  /* 0x00000008060b7824 */ /* 0x001fc600078e00ff */
[----:B------:R-:W-:Y:S02]  /*11a10*/  SHFL.IDX PT, R6, R3, RZ, 0x181f ;  /* 0x00181fff03067589 */ /* 0x000fe400000e0000 */
[----:B------:R-:W-:Y:S01]  /*11a20*/  LOP3.LUT R11, R11, 0x38, RZ, 0xc0, !PT ;  /* 0x000000380b0b7812 */ /* 0x000fe200078ec0ff */
[----:B------:R-:W-:Y:S01]  /*11a30*/  ULDC.64 UR4, c[0x0][0x208] ;  /* 0x0000820000047ab9 */ /* 0x000fe20000000a00 */
[----:B--2---:R-:W-:Y:S02]  /*11a40*/  IMAD R2, R7, R8, RZ ;  /* 0x0000000807027224 */ /* 0x004fe400078e02ff */
[----:B------:R-:W0:Y:S03]  /*11a50*/  SHFL.IDX PT, R7, R4, RZ, 0x181f ;  /* 0x00181fff04077589 */ /* 0x000e2600000e0000 */
[-C--:B------:R-:W-:Y:S02]  /*11a60*/  ISETP.GE.AND P4, PT, R0, R2.reuse, PT ;  /* 0x000000020000720c */ /* 0x080fe40003f86270 */
[----:B------:R-:W-:-:S02]  /*11a70*/  ISETP.GE.AND P3, PT, R5, R2, PT ;  /* 0x000000020500720c */ /* 0x000fc40003f66270 */
[----:B------:R-:W1:Y:S09]  /*11a80*/  SHFL.IDX PT, R5, R4, 0x1, 0x181f ;  /* 0x00381f0004057f89 */ /* 0x000e7200000e0000 */
[----:B0-----:R-:W-:-:S05]  /*11a90*/  @!P4 LEA R7, P5, R11, R7, 0x1 ;  /* 0x000000070b07c211 */ /* 0x001fca00078a08ff */
[----:B------:R-:W-:-:S05]  /*11aa0*/  @!P4 IMAD.X R6, RZ, RZ, R6, P5 ;  /* 0x000000ffff06c224 */ /* 0x000fca00028e0606 */
[----:B------:R-:W-:-:S04]  /*11ab0*/  @!P4 LOP3.LUT R7, R7, R6, RZ, 0x3c, !PT ;  /* 0x000000060707c212 */ /* 0x000fc800078e3cff */
[----:B------:R-:W-:Y:S02]  /*11ac0*/  @!P4 LOP3.LUT R6, R7, R6, RZ, 0x3c, !PT ;  /* 0x000000060706c212 */ /* 0x000fe400078e3cff */
[----:B-1----:R-:W-:Y:S02]  /*11ad0*/  @!P3 LEA R8, P5, R11, R5, 0x1 ;  /* 0x000000050b08b211 */ /* 0x002fe400078a08ff */
[----:B------:R-:W-:-:S03]  /*11ae0*/  @!P4 LOP3.LUT R7, R7, R6, RZ, 0x3c, !PT ;  /* 0x000000060707c212 */ /* 0x000fc600078e3cff */
[----:B------:R-:W-:Y:S02]  /*11af0*/  @!P3 IMAD.X R5, RZ, RZ, R9, P5 ;  /* 0x000000ffff05b224 */ /* 0x000fe400028e0609 */
[----:B-----5:R-:W-:Y:S04]  /*11b00*/  @!P4 LDGSTS.E.BYPASS.LTC128B.128 [R10+0x15400], desc[UR4][R6.64], !P2 ;  /* 0x15400000060acfae */ /* 0x020fe8000d101d44 */
[----:B------:R-:W-:Y:S04]  /*11b10*/  @!P4 LDGSTS.E.BYPASS.LTC128B.128 [R10+0x19400], desc[UR4][R6.64+0x80], !P1 ;  /* 0x19400080060acfae */ /* 0x000fe8000c901d44 */
[----:B------:R0:W-:Y:S02]  /*11b20*/  @!P4 LDGSTS.E.BYPASS.LTC128B.128 [R10+0x1d400], desc[UR4][R6.64+0x100], !P0 ;  /* 0x1d400100060acfae */ /* 0x0001e4000c101d44 */
[----:B0-----:R-:W-:-:S02]  /*11b30*/  @!P3 IMAD.MOV.U32 R6, RZ, RZ, R8 ;  /* 0x000000ffff06b224 */ /* 0x001fc400078e0008 */
[----:B------:R-:W-:Y:S02]  /*11b40*/  @!P3 IMAD.MOV.U32 R7, RZ, RZ, R5 ;  /* 0x000000ffff07b224 */ /* 0x000fe400078e0005 */
[----:B------:R-:W-:-:S03]  /*11b50*/  VIADD R5, R0, 0x20 ;  /* 0x0000002000057836 */ /* 0x000fc60000000000 */
        /* <DEDUP_REMOVED lines=10> */
[----:B------:R-:W-:-:S03]  /*11c00*/  VIADD R5, R0, 0x30 ;  /* 0x0000003000057836 */ /* 0x000fc60000000000 */
        /* <DEDUP_REMOVED lines=33> */
[----:B------:R-:W-:Y:S02]  /*11e20*/  @!P3 LDGSTS.E.BYPASS.LTC128B.128 [R10+0x17c00], desc[UR4][R6.64], !P2 ;  /* 0x17c00000060abfae */ /* 0x000fe4000d101d44 */
[----:B------:R-:W-:Y:S02]  /*11e30*/  ISETP.GE.AND P4, PT, R5, R2, PT ;  /* 0x000000020500720c */ /* 0x000fe40003f86270 */
[----:B------:R-:W0:Y:S04]  /*11e40*/  SHFL.IDX PT, R5, R4, 0x6, 0x181f ;  /* 0x00d81f0004057f89 */ /* 0x000e2800000e0000 */
[----:B------:R-:W-:Y:S04]  /*11e50*/  @!P3 LDGSTS.E.BYPASS.LTC128B.128 [R10+0x1bc00], desc[UR4][R6.64+0x80], !P1 ;  /* 0x1bc00080060abfae */ /* 0x000fe8000c901d44 */
[----:B------:R1:W-:Y:S04]  /*11e60*/  @!P3 LDGSTS.E.BYPASS.LTC128B.128 [R10+0x1fc00], desc[UR4][R6.64+0x100], !P0 ;  /* 0x1fc00100060abfae */ /* 0x0003e8000c101d44 */
[----:B-1----:R-:W1:Y:S01]  /*11e70*/  SHFL.IDX PT, R6, R3, 0x6, 0x181f ;  /* 0x00d81f0003067f89 */ /* 0x002e6200000e0000 */
        /* <DEDUP_REMOVED lines=8> */
[----:B------:R0:W2:Y:S02]  /*11f00*/  SHFL.IDX PT, R3, R4, 0x7, 0x181f ;  /* 0x00f81f0004037f89 */ /* 0x0000a400000e0000 */
.L_x_3586:
[----:B------:R-:W-:Y:S01]  /*11f10*/  VIADD R0, R0, 0x70 ;  /* 0x0000007000007836 */ /* 0x000fe20000000000 */
[----:B------:R-:W-:Y:S04]  /*11f20*/  BSSY B0, `(.L_x_3466) ;  /* 0x000000f000007945 */ /* 0x000fe80003800000 */
[----:B------:R-:W-:-:S13]  /*11f30*/  ISETP.GE.AND P3, PT, R0, R2, PT ;  /* 0x000000020000720c */ /* 0x000fda0003f66270 */
[----:B------:R-:W-:Y:S05]  /*11f40*/  @P3 BRA `(.L_x_3467) ;  /* 0x0000000000303947 */ /* 0x000fea0003800000 */
[----:B0-----:R-:W0:Y:S01]  /*11f50*/  S2R R4, SR_TID.X ;  /* 0x0000000000047919 */ /* 0x001e220000002100 */
[----:B------:R-:W-:Y:S01]  /*11f60*/  ULDC.64 UR4, c[0x0][0x208] ;  /* 0x0000820000047ab9 */ /* 0x000fe20000000a00 */
[----:B0-----:R-:W-:-:S05]  /*11f70*/  IMAD.SHL.U32 R4, R4, 0x8, RZ ;  /* 0x0000000804047824 */ /* 0x001fca00078e00ff */
[----:B------:R-:W-:-:S04]  /*11f80*/  LOP3.LUT R4, R4, 0x38, RZ, 0xc0, !PT ;  /* 0x0000003804047812 */ /* 0x000fc800078ec0ff */
[----:B--2---:R-:W-:-:S05]  /*11f90*/  LEA R2, P3, R4, R3, 0x1 ;  /* 0x0000000304027211 */ /* 0x004fca00078608ff */
[----:B-1----:R-:W-:-:S05]  /*11fa0*/  IMAD.X R3, RZ, RZ, R5, P3 ;  /* 0x000000ffff037224 */ /* 0x002fca00018e0605 */
[----:B------:R-:W-:Y:S01]  /*11fb0*/  @!PT LDS RZ, [RZ] ;  /* 0x00000000fffff984 */ /* 0x000fe20000000800 */
[----:B------:R-:W-:Y:S01]  /*11fc0*/  @!PT LDS RZ, [RZ] ;  /* 0x00000000fffff984 */ /* 0x000fe20000000800 */
[----:B------:R-:W-:Y:S01]  /*11fd0*/  @!PT LDS RZ, [RZ] ;  /* 0x00000000fffff984 */ /* 0x000fe20000000800 */
[----:B------:R3:W-:Y:S04]  /*11fe0*/  LDGSTS.E.BYPASS.LTC128B.128 [R10+0x18c00], desc[UR4][R2.64], !P2 ;  /* 0x18c00000020a7fae */ /* 0x0007e8000d101d44 */
[----:B------:R3:W-:Y:S04]  /*11ff0*/  LDGSTS.E.BYPASS.LTC128B.128 [R10+0x1cc00], desc[UR4][R2.64+0x80], !P1 ;  /* 0x1cc00080020a7fae */ /* 0x0007e8000c901d44 */
[----:B------:R3:W-:Y:S02]  /*12000*/  LDGSTS.E.BYPASS.LTC128B.128 [R10+0x20c00], desc[UR4][R2.64+0x100], !P0 ;  /* 0x20c00100020a7fae */ /* 0x0007e4000c101d44 */
.L_x_3467:
[----:B------:R-:W-:Y:S05]  /*12010*/  BSYNC B0 ;  /* 0x0000000000007941 */ /* 0x000fea0003800000 */
.L_x_3466:
[----:B------:R-:W-:Y:S01]  /*12020*/  NOP ;  /* 0x0000000000007918 */ /* 0x000fe20000000000 */
[----:B------:R-:W-:Y:S01]  /*12030*/  PLOP3.LUT P0, PT, PT, PT, PT, 0x80, 0x0 ;  /* 0x000000000000781c */ /* 0x000fe20003f0f070 */
[----:B0-----:R-:W-:-:S12]  /*12040*/  VIADD R6, R18, 0x36800 ;  /* 0x0003680012067836 */ /* 0x001fd80000000000 */
.L_x_3468:
        /* <DEDUP_REMOVED lines=18> */
.L_x_3587:
[----:B------:R-:W-:Y:S05]  /*12170*/  BSYNC B0 ;  /* 0x0000000000007941 */ /* 0x000fea0003800000 */
.L_x_3469:
        /* <DEDUP_REMOVED lines=55> */
.L_x_3477:
[----:B------:R-:W-:Y:S01]  /*124f0*/  IMAD R3, R9, 0x8, R18 ;  /* 0x0000000809037824 */ /* 0x000fe200078e0212 */
[----:B------:R-:W-:Y:S01]  /*12500*/  SHF.L.U32 R2, R13, 0x1f, RZ ;  /* 0x0000001f0d027819 */ /* 0x000fe200000006ff */
[----:B------:R-:W-:Y:S03]  /*12510*/  BSSY B3, `(.L_x_3478) ;  /* 0x0000003000037945 */ /* 0x000fe60003800000 */
[----:B------:R-:W1:Y:S02]  /*12520*/  SYNCS.PHASECHK.TRANS64.TRYWAIT P0, [R3+URZ+0x36840], R2 ;  /* 0x03684002030075a7 */ /* 0x000e64000800017f */
[----:B-1----:R-:W-:Y:S05]  /*12530*/  @!P0 BRA `(.L_x_3479) ;  /* 0x0000004800248947 */ /* 0x002fea0003800000 */
.L_x_3588:
[----:B------:R-:W-:Y:S05]  /*12540*/  BSYNC B3 ;  /* 0x0000000000037941 */ /* 0x000fea0003800000 */
.L_x_3478:
[----:B------:R-:W2:Y:S01]  /*12550*/  S2R R7, SR_TID.X ;  /* 0x0000000000077919 */ /* 0x000ea20000002100 */
[----:B------:R-:W-:Y:S01]  /*12560*/  BSSY B3, `(.L_x_3480) ;  /* 0x000000b000037945 */ /* 0x000fe20003800000 */
[----:B--2---:R-:W-:-:S04]  /*12570*/  LOP3.LUT R7, R7, 0x7f, RZ, 0xc0, !PT ;  /* 0x0000007f07077812 */ /* 0x004fc800078ec0ff */
[----:B------:R-:W-:-:S13]  /*12580*/  ISETP.NE.AND P1, PT, R7, RZ, PT ;  /* 0x000000ff0700720c */ /* 0x000fda0003f25270 */
[----:B------:R-:W-:Y:S05]  /*12590*/  @P1 BRA `(.L_x_3481) ;  /* 0x00000000001c1947 */ /* 0x000fea0003800000 */
[----:B------:R-:W2:Y:S01]  /*125a0*/  S2R R7, SR_TID.X ;  /* 0x0000000000077919 */ /* 0x000ea20000002100 */
[----:B-1----:R-:W-:-:S04]  /*125b0*/  IMAD.MOV.U32 R2, RZ, RZ, 0xa800 ;  /* 0x0000a800ff027424 */ /* 0x002fc800078e00ff */
[----:B------:R3:W-:Y:S01]  /*125c0*/  SYNCS.ARRIVE.TRANS64 RZ, [R3+URZ+0x36830], R2 ;  /* 0x0368300203ff79a7 */ /* 0x0007e2000800003f */
[----:B--2---:R-:W-:-:S04]  /*125d0*/  LOP3.LUT R7, R7, 0x1f, RZ, 0xc0, !PT ;  /* 0x0000001f07077812 */ /* 0x004fc800078ec0ff */
[----:B------:R-:W-:-:S13]  /*125e0*/  ISETP.NE.AND P0, PT, R7, RZ, PT ;  /* 0x000000ff0700720c */ /* 0x000fda0003f05270 */
[----:B---3--:R-:W-:Y:S05]  /*125f0*/  @!P0 BRA `(.L_x_3481) ;  /* 0x0000000000048947 */ /* 0x008fea0003800000 */
[----:B------:R-:W-:Y:S01]  /*12600*/  BPT.TRAP 0x1 ;  /* 0x000000040000795c */ /* 0x000fe20000300000 */
.L_x_3481:
[----:B------:R-:W-:Y:S05]  /*12610*/  BSYNC B3 ;  /* 0x0000000000037941 */ /* 0x000fea0003800000 */
.L_x_3480:
        /* <DEDUP_REMOVED lines=12> */
.L_x_3482:
        /* <DEDUP_REMOVED lines=16> */
.L_x_3483:
        /* <DEDUP_REMOVED lines=16> */
.L_x_3484:
        /* <DEDUP_REMOVED lines=10> */
[----:B------:R-:W2:Y:S01]  /*12980*/  LDL.LU R7, [R1+0x14] ;  /* 0x0000140001077983 */ /* 0x000ea20000300800 */
[----:B------:R-:W-:Y:S01]  /*12990*/  IMAD R3, R19, 0x8, R6 ;  /* 0x0000000813037824 */ /* 0x000fe200078e0206 */
[----:B------:R-:W-:Y:S01]  /*129a0*/  BSSY B3, `(.L_x_3485) ;  /* 0x0000004000037945 */ /* 0x000fe20003800000 */
[----:B--2---:R-:W-:-:S04]  /*129b0*/  SHF.L.U32 R2, R7, 0x1f, RZ ;  /* 0x0000001f07027819 */ /* 0x004fc800000006ff */
[----:B------:R-:W1:Y:S02]  /*129c0*/  SYNCS.PHASECHK.TRANS64.TRYWAIT P0, [R3+URZ+0x60], R2 ;  /* 0x00006002030075a7 */ /* 0x000e64000800017f */
[----:B-1----:R-:W-:Y:S05]  /*129d0*/  @!P0 BRA `(.L_x_3486) ;  /* 0x0000004400108947 */ /* 0x002fea0003800000 */
.L_x_3589:
[----:B------:R-:W-:Y:S05]  /*129e0*/  BSYNC B3 ;  /* 0x0000000000037941 */ /* 0x000fea0003800000 */
.L_x_3485:
[----:B------:R-:W-:Y:S01]  /*129f0*/  BSSY B3, `(.L_x_3487) ;  /* 0x000000c000037945 */ /* 0x000fe20003800000 */
[----:B0-----:R-:W-:Y:S02]  /*12a00*/  IMAD.MOV.U32 R10, RZ, RZ, 0x0 ;  /* 0x00000000ff0a7424 */ /* 0x001fe400078e00ff */
[----:B------:R-:W-:Y:S01]  /*12a10*/  IMAD.MOV.U32 R11, RZ, RZ, 0x14f00000 ;  /* 0x14f00000ff0b7424 */ /* 0x000fe200078e00ff */
[----:B------:R-:W-:Y:S06]  /*12a20*/  @P1 BRA `(.L_x_3488) ;  /* 0x0000000000201947 */ /* 0x000fec0003800000 */
[----:B------:R-:W0:Y:S01]  /*12a30*/  S2R R7, SR_TID.X ;  /* 0x0000000000077919 */ /* 0x000e220000002100 */
[----:B-1----:R-:W-:Y:S02]  /*12a40*/  IMAD R2, R19, 0x8, R18 ;  /* 0x0000000813027824 */ /* 0x002fe400078e0212 */
[----:B------:R-:W-:-:S04]  /*12a50*/  IMAD.MOV.U32 R3, RZ, RZ, 0xa800 ;  /* 0x0000a800ff037424 */ /* 0x000fc800078e00ff */
[----:B------:R2:W-:Y:S01]  /*12a60*/  SYNCS.ARRIVE.TRANS64 RZ, [R2+URZ+0x36850], R3 ;  /* 0x0368500302ff79a7 */ /* 0x0005e2000800003f */
[----:B0-----:R-:W-:-:S04]  /*12a70*/  LOP3.LUT R7, R7, 0x1f, RZ, 0xc0, !PT ;  /* 0x0000001f07077812 */ /* 0x001fc800078ec0ff */
[----:B------:R-:W-:-:S13]  /*12a80*/  ISETP.NE.AND P0, PT, R7, RZ, PT ;  /* 0x000000ff0700720c */ /* 0x000fda0003f05270 */
[----:B--2---:R-:W-:Y:S05]  /*12a90*/  @!P0 BRA `(.L_x_3488) ;  /* 0x0000000000048947 */ /* 0x004fea0003800000 */
[----:B------:R-:W-:Y:S01]  /*12aa0*/  BPT.TRAP 0x1 ;  /* 0x000000040000795c */ /* 0x000fe20000300000 */
.L_x_3488:
[----:B------:R-:W-:Y:S05]  /*12ab0*/  BSYNC B3 ;  /* 0x0000000000037941 */ /* 0x000fea0003800000 */
.L_x_3487:
[----:B------:R-:W2:Y:S04]  /*12ac0*/  LDL R8, [R1+0x18] ;  /* 0x0000180001087983 */ /* 0x000ea80000100800 */
[----:B------:R-:W2:Y:S01]  /*12ad0*/  LDL.LU R7, [R1+0x8] ;  /* 0x0000080001077983 */ /* 0x000ea20000300800 */
[----:B------:R-:W-:Y:S01]  /*12ae0*/  R2UR UR10, R14 ;  /* 0x000000000e0a72ca */ /* 0x000fe200000e0000 */
[C-C-:B-1----:R-:W-:Y:S01]  /*12af0*/  IMAD R3, R19.reuse, 0x8, R18.reuse ;  /* 0x0000000813037824 */ /* 0x142fe200078e0212 */
        /* <DEDUP_REMOVED lines=9> */
.L_x_3489:
        /* <DEDUP_REMOVED lines=15> */
.L_x_3490:
        /* <DEDUP_REMOVED lines=15> */
.L_x_3491:
        /* <DEDUP_REMOVED lines=12> */
.L_x_3476:
[----:B------:R-:W-:Y:S05]  /*12e30*/  BSYNC B1 ;  /* 0x0000000000017941 */ /* 0x000fea0003800000 */
.L_x_3475:
[----:B0-----:R-:W2:Y:S01]  /*12e40*/  LDL.LU R0, [R1+0x38] ;  /* 0x0000380001007983 */ /* 0x001ea20000300800 */
[----:B------:R-:W-:-:S03]  /*12e50*/  IMAD.MOV.U32 R19, RZ, RZ, R9 ;  /* 0x000000ffff137224 */ /* 0x000fc600078e0009 */
[----:B------:R0:W-:Y:S02]  /*12e60*/  STL [R1+0x14], R13 ;  /* 0x0000140d01007387 */ /* 0x0001e40000100800 */
[----:B0-2---:R-:W-:-:S07]  /*12e70*/  VIADD R0, R0, 0xfffffffd ;  /* 0xfffffffd00007836 */ /* 0x005fce0000000000 */
.L_x_3474:
[----:B------:R-:W-:Y:S05]  /*12e80*/  BSYNC B2 ;  /* 0x0000000000027941 */ /* 0x000fea0003800000 */
.L_x_3473:
[----:B------:R-:W-:Y:S01]  /*12e90*/  VIADD R12, R12, 0xfffffffe ;  /* 0xfffffffe0c0c7836 */ /* 0x000fe20000000000 */
[----:B------:R-:W-:-:S04]  /*12ea0*/  LOP3.LUT R4, RZ, R4, RZ, 0x33, !PT ;  /* 0x00000004ff047212 */ /* 0x000fc800078e33ff */
[----:B------:R-:W-:-:S13]  /*12eb0*/  ISETP.NE.AND P0, PT, R12, R4, PT ;  /* 0x000000040c00720c */ /* 0x000fda0003f05270 */
[----:B------:R-:W-:Y:S05]  /*12ec0*/  @!P0 BRA `(.L_x_3472) ;  /* 0x0000001400cc8947 */ /* 0x000fea0003800000 */
[----:B------:R-:W-:-:S07]  /*12ed0*/  IMAD.MOV.U32 R9, RZ, RZ, R17 ;  /* 0x000000ffff097224 */ /* 0x000fce00078e0011 */
.L_x_3526:
        /* <DEDUP_REMOVED lines=36> */
.L_x_3494:
[----:B------:R-:W-:Y:S01]  /*13120*/  IMAD R3, R4, 0x8, R18 ;  /* 0x0000000804037824 */ /* 0x000fe200078e0212 */
[----:B------:R-:W-:Y:S01]  /*13130*/  SHF.L.U32 R2, R5, 0x1f, RZ ;  /* 0x0000001f05027819 */ /* 0x000fe200000006ff */
[----:B------:R-:W-:Y:S03]  /*13140*/  BSSY B2, `(.L_x_3495) ;  /* 0x0000003000027945 */ /* 0x000fe60003800000 */
[----:B------:R-:W1:Y:S02]  /*13150*/  SYNCS.PHASECHK.TRANS64.TRYWAIT P0, [R3+URZ+0x36840], R2 ;  /* 0x03684002030075a7 */ /* 0x000e64000800017f */
[----:B-1----:R-:W-:Y:S05]  /*13160*/  @!P0 BRA `(.L_x_3496) ;  /* 0x0000003c00408947 */ /* 0x002fea0003800000 */
.L_x_3590:
[----:B------:R-:W-:Y:S05]  /*13170*/  BSYNC B2 ;  /* 0x0000000000027941 */ /* 0x000fea0003800000 */
.L_x_3495:
        /* <DEDUP_REMOVED lines=12> */
.L_x_3498:
[----:B------:R-:W-:Y:S05]  /*13240*/  BSYNC B2 ;  /* 0x0000000000027941 */ /* 0x000fea0003800000 */
.L_x_3497:
        /* <DEDUP_REMOVED lines=12> */
.L_x_3499:
        /* <DEDUP_REMOVED lines=16> */
.L_x_3500:
        /* <DEDUP_REMOVED lines=16> */
.L_x_3501:
        /* <DEDUP_REMOVED lines=16> */
.L_x_3591:
[----:B------:R-:W-:Y:S05]  /*13610*/  BSYNC B2 ;  /* 0x0000000000027941 */ /* 0x000fea0003800000 */
.L_x_3502:
        /* <DEDUP_REMOVED lines=11> */
.L_x_3505:
[----:B------:R-:W-:Y:S05]  /*136d0*/  BSYNC B2 ;  /* 0x0000000000027941 */ /* 0x000fea0003800000 */
.L_x_3504:
        /* <DEDUP_REMOVED lines=12> */
.L_x_3506:
        /* <DEDUP_REMOVED lines=15> */
.L_x_3507:
        /* <DEDUP_REMOVED lines=15> */
.L_x_3508:
        /* <DEDUP_REMOVED lines=12> */
.L_x_3493:
[----:B------:R-:W-:Y:S05]  /*13a40*/  BSYNC B1 ;  /* 0x0000000000017941 */ /* 0x000fea0003800000 */
.L_x_3492:
        /* <DEDUP_REMOVED lines=36> */
.L_x_3511:
[----:B------:R-:W-:Y:S01]  /*13c90*/  IMAD R2, R19, 0x8, R18 ;  /* 0x0000000813027824 */ /* 0x000fe200078e0212 */
[----:B------:R-:W-:Y:S01]  /*13ca0*/  SHF.L.U32 R3, R12, 0x1f, RZ ;  /* 0x0000001f0c037819 */ /* 0x000fe200000006ff */
[----:B------:R-:W-:Y:S03]  /*13cb0*/  BSSY B2, `(.L_x_3512) ;  /* 0x0000003000027945 */ /* 0x000fe60003800000 */
[----:B------:R-:W2:Y:S02]  /*13cc0*/  SYNCS.PHASECHK.TRANS64.TRYWAIT P0, [R2+URZ+0x36840], R3 ;  /* 0x03684003020075a7 */ /* 0x000ea4000800017f */
[----:B--2---:R-:W-:Y:S05]  /*13cd0*/  @!P0 BRA `(.L_x_3513) ;  /* 0x00000030008c8947 */ /* 0x004fea0003800000 */
.L_x_3592:
[----:B------:R-:W-:Y:S05]  /*13ce0*/  BSYNC B2 ;  /* 0x0000000000027941 */ /* 0x000fea0003800000 */
.L_x_3512:
        /* <DEDUP_REMOVED lines=12> */
.L_x_3515:
[----:B------:R-:W-:Y:S05]  /*13db0*/  BSYNC B2 ;  /* 0x0000000000027941 */ /* 0x000fea0003800000 */
.L_x_3514:
        /* <DEDUP_REMOVED lines=13> */
.L_x_3516:
        /* <DEDUP_REMOVED lines=16> */
.L_x_3517:
        /* <DEDUP_REMOVED lines=16> */
.L_x_3518:
        /* <DEDUP_REMOVED lines=15> */
.L_x_3593:
[----:B------:R-:W-:Y:S05]  /*14180*/  BSYNC B2 ;  /* 0x0000000000027941 */ /* 0x000fea0003800000 */
.L_x_3519:
[----:B------:R-:W-:Y:S01]  /*14190*/  BSSY B2, `(.L_x_3521) ;  /* 0x000000b000027945 */ /* 0x000fe20003800000 */
[----:B------:R-:W-:Y:S02]  /*141a0*/  IMAD.MOV.U32 R10, RZ, RZ, 0x0 ;  /* 0x00000000ff0a7424 */ /* 0x000fe400078e00ff */
[----:B------:R-:W-:Y:S01]  /*141b0*/  IMAD.MOV.U32 R11, RZ, RZ, 0x14f00000 ;  /* 0x14f00000ff0b7424 */ /* 0x000fe200078e00ff */
[----:B------:R-:W-:Y:S06]  /*141c0*/  @P1 BRA `(.L_x_3522) ;  /* 0x00000000001c1947 */ /* 0x000fec0003800000 */
[----:B------:R-:W1:Y:S02]  /*141d0*/  S2R R3, SR_TID.X ;  /* 0x0000000000037919 */ /* 0x000e640000002100 */
[----:B-1----:R-:W-:Y:S01]  /*141e0*/  LOP3.LUT R15, R3, 0x1f, RZ, 0xc0, !PT ;  /* 0x0000001f030f7812 */ /* 0x002fe200078ec0ff */
[----:B------:R-:W-:-:S03]  /*141f0*/  IMAD.MOV.U32 R3, RZ, RZ, 0xa800 ;  /* 0x0000a800ff037424 */ /* 0x000fc600078e00ff */
[----:B------:R-:W-:Y:S01]  /*14200*/  ISETP.NE.AND P0, PT, R15, RZ, PT ;  /* 0x000000ff0f00720c */ /* 0x000fe20003f05270 */
[----:B------:R1:W-:-:S12]  /*14210*/  SYNCS.ARRIVE.TRANS64 RZ, [R2+URZ+0x50], R3 ;  /* 0x0000500302ff79a7 */ /* 0x0003d8000800003f */
[----:B-1----:R-:W-:Y:S05]  /*14220*/  @!P0 BRA `(.L_x_3522) ;  /* 0x0000000000048947 */ /* 0x002fea0003800000 */
[----:B------:R-:W-:Y:S01]  /*14230*/  BPT.TRAP 0x1 ;  /* 0x000000040000795c */ /* 0x000fe20000300000 */
.L_x_3522:
[----:B------:R-:W-:Y:S05]  /*14240*/  BSYNC B2 ;  /* 0x0000000000027941 */ /* 0x000fea0003800000 */
.L_x_3521:
        /* <DEDUP_REMOVED lines=12> */
.L_x_3523:
        /* <DEDUP_REMOVED lines=15> */
.L_x_3524:
        /* <DEDUP_REMOVED lines=15> */
.L_x_3525:
        /* <DEDUP_REMOVED lines=12> */
.L_x_3510:
[----:B------:R-:W-:Y:S05]  /*145b0*/  BSYNC B1 ;  /* 0x0000000000017941 */ /* 0x000fea0003800000 */
.L_x_3509:
[----:B------:R-:W2:Y:S01]  /*145c0*/  LDL R2, [R1+0x28] ;  /* 0x0000280001027983 */ /* 0x000ea20000100800 */
[----:B------:R-:W-:Y:S01]  /*145d0*/  VIADD R0, R0, 0xfffffffe ;  /* 0xfffffffe00007836 */ /* 0x000fe20000000000 */
[----:B--2---:R-:W-:-:S13]  /*145e0*/  ISETP.GT.AND P0, PT, R7, R2, PT ;  /* 0x000000020700720c */ /* 0x004fda0003f04270 */
[----:B------:R-:W-:Y:S05]  /*145f0*/  @P0 BRA `(.L_x_3526) ;  /* 0xffffffe800380947 */ /* 0x000fea000383ffff */
.L_x_3472:
[----:B------:R-:W-:Y:S05]  /*14600*/  BSYNC B0 ;  /* 0x0000000000007941 */ /* 0x000fea0003800000 */
.L_x_3471:
        /* <DEDUP_REMOVED lines=19> */
.L_x_3528:
[----:B------:R-:W-:Y:S05]  /*14740*/  BSYNC B0 ;  /* 0x0000000000007941 */ /* 0x000fea0003800000 */
.L_x_3527:
        /* <DEDUP_REMOVED lines=11> */
.L_x_3594:
[----:B------:R-:W-:Y:S05]  /*14800*/  BSYNC B1 ;  /* 0x0000000000017941 */ /* 0x000fea0003800000 */
.L_x_3531:
        /* <DEDUP_REMOVED lines=9> */
.L_x_3534:
[----:B------:R-:W-:Y:S05]  /*148a0*/  BSYNC B1 ;  /* 0x0000000000017941 */ /* 0x000fea0003800000 */
.L_x_3533:
        /* <DEDUP_REMOVED lines=12> */
.L_x_3535:
        /* <DEDUP_REMOVED lines=15> */
.L_x_3536:
        /* <DEDUP_REMOVED lines=15> */
.L_x_3537:
        /* <DEDUP_REMOVED lines=10> */
.L_x_3530:
[----:B------:R-:W-:Y:S05]  /*14bf0*/  BSYNC B0 ;  /* 0x0000000000007941 */ /* 0x000fea0003800000 */
.L_x_3529:
[----:B------:R-:W2:Y:S01]  /*14c00*/  LDL.LU R4, [R1+0x14] ;  /* 0x0000140001047983 */ /* 0x000ea20000300800 */
[----:B------:R-:W-:-:S05]  /*14c10*/  VIADD R19, R19, 0x1 ;  /* 0x0000000113137836 */ /* 0x000fca0000000000 */
[----:B------:R-:W-:-:S04]  /*14c20*/  ISETP.NE.AND P0, PT, R19, 0x2, PT ;  /* 0x000000021300780c */ /* 0x000fc80003f05270 */
[----:B------:R-:W-:Y:S02]  /*14c30*/  SEL R0, RZ, 0x1, P0 ;  /* 0x00000001ff007807 */ /* 0x000fe40000000000 */
[----:B------:R-:W-:Y:S02]  /*14c40*/  SEL R19, R19, RZ, P0 ;  /* 0x000000ff13137207 */ /* 0x000fe40000000000 */
[----:B--2---:R-:W-:-:S05]  /*14c50*/  LOP3.LUT R4, R4, R0, RZ, 0x3c, !PT ;  /* 0x0000000004047212 */ /* 0x004fca00078e3cff */
[----:B------:R2:W-:Y:S02]  /*14c60*/  STL [R1+0x14], R4 ;  /* 0x0000140401007387 */ /* 0x0005e40000100800 */
.L_x_3451:
[----:B------:R-:W-:Y:S05]  /*14c70*/  BSYNC B7 ;  /* 0x0000000000077941 */ /* 0x000fea0003800000 */
.L_x_3449:
        /* <DEDUP_REMOVED lines=14> */
.L_x_3538:
[----:B------:R-:W3:Y:S01]  /*14d60*/  S2R R0, SR_TID.X ;  /* 0x0000000000007919 */ /* 0x000ee20000002100 */
[----:B------:R-:W-:Y:S01]  /*14d70*/  UMOV UR4, 0xffffffff ;  /* 0xffffffff00047882 */ /* 0x000fe20000000000 */
[----:B---3--:R-:W-:-:S04]  /*14d80*/  LOP3.LUT R16, R0, 0x1f, RZ, 0xc0, !PT ;  /* 0x0000001f00107812 */ /* 0x008fc800078ec0ff */
[----:B------:R-:W-:Y:S01]  /*14d90*/  ISETP.NE.AND P0, PT, R16, 0x1f, PT ;  /* 0x0000001f1000780c */ /* 0x000fe20003f05270 */
[----:B------:R-:W-:-:S12]  /*14da0*/  BRA.DIV UR4, `(.L_x_3540) ;  /* 0x0000002204947947 */ /* 0x000fd8000b800000 */
[----:B------:R-:W3:Y:S01]  /*14db0*/  LDL.LU R3, [R1] ;  /* 0x0000000001037983 */ /* 0x000ee20000300800 */
[----:B------:R-:W-:-:S03]  /*14dc0*/  ULDC UR4, c[0x0][0xc3c] ;  /* 0x00030f0000047ab9 */ /* 0x000fc60000000800 */
[----:B0-2---:R-:W2:Y:S01]  /*14dd0*/  LDL R4, [R1+0xc] ;  /* 0x00000c0001047983 */ /* 0x005ea20000100800 */
[----:B------:R-:W-:Y:S01]  /*14de0*/  ULDC.64 UR6, c[0x0][0x208] ;  /* 0x0000820000067ab9 */ /* 0x000fe20000000a00 */
[----:B---3--:R-:W-:Y:S02]  /*14df0*/  IMAD.MOV.U32 R10, RZ, RZ, R3 ;  /* 0x000000ffff0a7224 */ /* 0x008fe400078e0003 */
[----:B--2---:R-:W-:-:S05]  /*14e00*/  IMAD.IADD R0, R4, 0x1, R16 ;  /* 0x0000000104007824 */ /* 0x004fca00078e0210 */
[----:B------:R-:W-:-:S13]  /*14e10*/  ISETP.GE.OR P1, PT, R0, UR4, !P0 ;  /* 0x0000000400007c0c */ /* 0x000fda000c726670 */
[----:B------:R-:W0:Y:S08]  /*14e20*/  @!P1 LDC.64 R2, c[0x0][0xc80] ;  /* 0x00032000ff029b82 */ /* 0x000e300000000a00 */
[----:B-1----:R-:W1:Y:S01]  /*14e30*/  @!P1 LDC.64 R4, c[0x0][0xc78] ;  /* 0x00031e00ff049b82 */ /* 0x002e620000000a00 */
        /* <DEDUP_REMOVED lines=32> */
.L_x_3604:
[----:B------:R-:W-:Y:S02]  /*15040*/  ULDC UR4, c[0x0][0xc38] ;  /* 0x00030e0000047ab9 */ /* 0x000fe40000000800 */
[----:B------:R-:W-:-:S04]  /*15050*/  IMAD.U32 R3, RZ, RZ, UR4 ;  /* 0x00000004ff037e24 */ /* 0x000fc8000f8e00ff */
[----:B-1----:R-:W-:-:S04]  /*15060*/  IMAD R9, R9, R3, RZ ;  /* 0x0000000309097224 */ /* 0x002fc800078e02ff */
[----:B------:R-:W-:-:S05]  /*15070*/  IMAD.IADD R4, R8, 0x1, R9 ;  /* 0x0000000108047824 */ /* 0x000fca00078e0209 */
[----:B------:R-:W-:-:S13]  /*15080*/  ISETP.GT.AND P6, PT, R4, R0, PT ;  /* 0x000000000400720c */ /* 0x000fda0003fc4270 */
[----:B------:R-:W-:Y:S05]  /*15090*/  @P6 BRA `(.L_x_3541) ;  /* 0x0000000000b06947 */ /* 0x000fea0003800000 */
.L_x_3544:
        /* <DEDUP_REMOVED lines=38> */
.L_x_3612:
[----:B------:R-:W-:Y:S02]  /*15300*/  ULDC UR4, c[0x0][0xc38] ;  /* 0x00030e0000047ab9 */ /* 0x000fe40000000800 */
[----:B------:R-:W-:-:S04]  /*15310*/  IMAD.U32 R3, RZ, RZ, UR4 ;  /* 0x00000004ff037e24 */ /* 0x000fc8000f8e00ff */
[----:B-1----:R-:W-:-:S04]  /*15320*/  IMAD R9, R9, R3, RZ ;  /* 0x0000000309097224 */ /* 0x002fc800078e02ff */
[----:B------:R-:W-:-:S05]  /*15330*/  IMAD.IADD R4, R9, 0x1, R4 ;  /* 0x0000000109047824 */ /* 0x000fca00078e0204 */
[----:B------:R-:W-:-:S13]  /*15340*/  ISETP.GT.AND P6, PT, R4, R0, PT ;  /* 0x000000000400720c */ /* 0x000fda0003fc4270 */
[----:B------:R-:W-:Y:S05]  /*15350*/  @!P6 BRA `(.L_x_3544) ;  /* 0xfffffffc0050e947 */ /* 0x000fea000383ffff */
.L_x_3541:
[----:B------:R-:W-:Y:S01]  /*15360*/  IMAD.IADD R9, R4, 0x1, -R9 ;  /* 0x0000000104097824 */ /* 0x000fe200078e0a09 */
[----:B------:R-:W-:-:S03]  /*15370*/  UMOV UR4, 0xffffffff ;  /* 0xffffffff00047882 */ /* 0x000fc60000000000 */
[----:B------:R-:W-:-:S05]  /*15380*/  IMAD R4, R2, R3, R9 ;  /* 0x0000000302047224 */ /* 0x000fca00078e0209 */
[----:B------:R-:W-:Y:S01]  /*15390*/  ISETP.GT.AND P6, PT, R4, R0, PT ;  /* 0x000000000400720c */ /* 0x000fe20003fc4270 */
[----:B------:R-:W-:-:S12]  /*153a0*/  BRA.DIV UR4, `(.L_x_3545) ;  /* 0x00000026044c7947 */ /* 0x000fd8000b800000 */
[----:B------:R-:W-:-:S04]  /*153b0*/  VOTE.ANY R8, PT, !P6 ;  /* 0x0000000000087806 */ /* 0x000fc800070e0100 */
[----:B------:R-:W1:Y:S02]  /*153c0*/  POPC R4, R8 ;  /* 0x0000000800047309 */ /* 0x000e640000000000 */
[----:B-1----:R1:W2:Y:S04]  /*153d0*/  SHFL.IDX PT, R5, R5, R4, 0x1f ;  /* 0x00001f0405057589 */ /* 0x0022a800000e0000 */
[----:B------:R1:W3:Y:S02]  /*153e0*/  SHFL.IDX PT, R7, R7, R4, 0x1f ;  /* 0x00001f0407077589 */ /* 0x0002e400000e0000 */
.L_x_3617:
[----:B------:R-:W-:-:S13]  /*153f0*/  ISETP.NE.AND P0, PT, R8, RZ, PT ;  /* 0x000000ff0800720c */ /* 0x000fda0003f05270 */
[----:B------:R-:W-:Y:S05]  /*15400*/  @!P0 BRA `(.L_x_3546) ;  /* 0x0000000000148947 */ /* 0x000fea0003800000 */
[----:B------:R-:W-:Y:S01]  /*15410*/  UMOV UR4, 0xffffffff ;  /* 0xffffffff00047882 */ /* 0x000fe20000000000 */
[----:B------:R-:W-:Y:S02]  /*15420*/  VIADD R12, R4, 0xffffffff ;  /* 0xffffffff040c7836 */ /* 0x000fe40000000000 */
[----:B------:R-:W-:Y:S05]  /*15430*/  BRA.DIV UR4, `(.L_x_3547) ;  /* 0x0000002604847947 */ /* 0x000fea000b800000 */
[----:B0-----:R0:W4:Y:S02]  /*15440*/  SHFL.IDX PT, R2, R2, R12, 0x1f ;  /* 0x00001f0c02027589 */ /* 0x00112400000e0000 */
.L_x_3620:
[----:B----4-:R-:W-:-:S07]  /*15450*/  IMAD.MOV.U32 R6, RZ, RZ, R2 ;  /* 0x000000ffff067224 */ /* 0x010fce00078e0002 */
.L_x_3546:
[----:B------:R-:W4:Y:S01]  /*15460*/  LDL.LU R10, [R1+0xc] ;  /* 0x00000c00010a7983 */ /* 0x000f220000300800 */
[----:B------:R-:W-:Y:S01]  /*15470*/  IMAD R9, R6, R3, R9 ;  /* 0x0000000306097224 */ /* 0x000fe200078e0209 */
[----:B--2---:R-:W-:-:S03]  /*15480*/  IABS R6, R5 ;  /* 0x0000000500067213 */ /* 0x004fc60000000000 */
[----:B------:R-:W-:Y:S01]  /*15490*/  IMAD.IADD R0, R0, 0x1, -R9 ;  /* 0x0000000100007824 */ /* 0x000fe200078e0a09 */
[----:B0-----:R-:W0:Y:S01]  /*154a0*/  I2F.RP R2, R6 ;  /* 0x0000000600027306 */ /* 0x001e220000209400 */
[----:B------:R2:W-:Y:S02]  /*154b0*/  STL [R1], R9 ;  /* 0x0000000901007387 */ /* 0x0005e40000100800 */
[----:B--2---:R-:W-:-:S05]  /*154c0*/  IABS R9, R5 ;  /* 0x0000000500097213 */ /* 0x004fca0000000000 */
[----:B0-----:R-:W0:Y:S01]  /*154d0*/  MUFU.RCP R2, R2 ;  /* 0x0000000200027308 */ /* 0x001e220000001000 */
[----:B------:R-:W-:Y:S02]  /*154e0*/  IMAD.MOV R9, RZ, RZ, -R9 ;  /* 0x000000ffff097224 */ /* 0x000fe400078e0a09 */
[----:B0-----:R-:W-:-:S05]  /*154f0*/  VIADD R2, R2, 0xffffffe ;  /* 0x0ffffffe02027836 */ /* 0x001fca0000000000 */
[----:B------:R-:W0:Y:S02]  /*15500*/  F2I.FTZ.U32.TRUNC.NTZ R3, R2 ;  /* 0x0000000200037305 */ /* 0x000e24000021f000 */
[----:B0-----:R-:W-:-:S04]  /*15510*/  IMAD.MOV R2, RZ, RZ, -R3 ;  /* 0x000000ffff027224 */ /* 0x001fc800078e0a03 */
        /* <DEDUP_REMOVED lines=11> */
[----:B---3--:R-:W-:-:S04]  /*155d0*/  IABS R6, R7 ;  /* 0x0000000700067213 */ /* 0x008fc80000000000 */
        /* <DEDUP_REMOVED lines=32> */
[----:B----4-:R-:W-:Y:S02]  /*157e0*/  IMAD.IADD R10, R4, 0x1, R10 ;  /* 0x00000001040a7824 */ /* 0x010fe400078e020a */
[----:B-1----:R-:W-:Y:S02]  /*157f0*/  IMAD.IADD R4, R0, 0x1, -R5 ;  /* 0x0000000100047824 */ /* 0x002fe400078e0a05 */
[----:B------:R-:W-:-:S05]  /*15800*/  IMAD R0, R3, 0x10000, R2 ;  /* 0x0001000003007824 */ /* 0x000fca00078e0202 */
[----:B------:R0:W-:Y:S04]  /*15810*/  STL [R1+0x8], R0 ;  /* 0x0000080001007387 */ /* 0x0001e80000100800 */
[----:B------:R0:W-:Y:S04]  /*15820*/  STL [R1+0xc], R10 ;  /* 0x00000c0a01007387 */ /* 0x0001e80000100800 */
[----:B------:R0:W-:Y:S01]  /*15830*/  STL [R1+0x4], R4 ;  /* 0x0000040401007387 */ /* 0x0001e20000100800 */
[----:B------:R-:W-:Y:S05]  /*15840*/  BRA `(.L_x_3548) ;  /* 0x0000000000287947 */ /* 0x000fea0003800000 */
.L_x_3542:
        /* <DEDUP_REMOVED lines=10> */
.L_x_3548:
[----:B-1----:R-:W2:Y:S04]  /*158f0*/  LDL R3, [R1+0x8] ;  /* 0x0000080001037983 */ /* 0x002ea80000100800 */
[----:B------:R-:W3:Y:S04]  /*15900*/  LDL R2, [R1+0xc] ;  /* 0x00000c0001027983 */ /* 0x000ee80000100800 */
[----:B0-----:R-:W4:Y:S04]  /*15910*/  LDL R4, [R1] ;  /* 0x0000000001047983 */ /* 0x001f280000100800 */
[----:B------:R-:W4:Y:S01]  /*15920*/  LDL R5, [R1+0x4] ;  /* 0x0000040001057983 */ /* 0x000f220000100800 */
[----:B------:R-:W-:Y:S05]  /*15930*/  WARPSYNC.ALL ;  /* 0x0000000000007948 */ /* 0x000fea0003800000 */
[----:B------:R-:W0:Y:S02]  /*15940*/  S2R R0, SR_TID.X ;  /* 0x0000000000007919 */ /* 0x000e240000002100 */
[----:B0-----:R-:W-:Y:S01]  /*15950*/  LOP3.LUT R0, R0, 0x1f, RZ, 0xc0, !PT ;  /* 0x0000001f00007812 */ /* 0x001fe200078ec0ff */
[----:B------:R-:W-:Y:S03]  /*15960*/  BAR.SYNC.DEFER_BLOCKING 0x4, 0x180 ;  /* 0x0106000000007b1d */ /* 0x000fe60000010000 */
[----:B------:R-:W-:-:S13]  /*15970*/  ISETP.NE.AND P0, PT, R0, RZ, PT ;  /* 0x000000ff0000720c */ /* 0x000fda0003f05270 */
[----:B------:R-:W-:Y:S01]  /*15980*/  @!P0 MOV R0, 0x400 ;  /* 0x0000040000008802 */ /* 0x000fe20000000f00 */
[----:B--2---:R-:W-:Y:S02]  /*15990*/  IMAD.MOV.U32 R6, RZ, RZ, R3 ;  /* 0x000000ffff067224 */ /* 0x004fe400078e0003 */
[----:B------:R-:W0:Y:S01]  /*159a0*/  @!P0 S2R R3, SR_CgaCtaId ;  /* 0x0000000000038919 */ /* 0x000e220000008800 */
[----:B---3--:R-:W-:Y:S01]  /*159b0*/  IMAD.MOV.U32 R7, RZ, RZ, R2 ;  /* 0x000000ffff077224 */ /* 0x008fe200078e0002 */
[----:B0-----:R-:W-:-:S05]  /*159c0*/  @!P0 LEA R18, R3, R0, 0x18 ;  /* 0x0000000003128211 */ /* 0x001fca00078ec0ff */
[----:B----4-:R0:W-:Y:S01]  /*159d0*/  @!P0 STS.128 [R18+0x368d0], R4 ;  /* 0x0368d00412008388 */ /* 0x0101e20000000c00 */
[----:B------:R-:W-:Y:S06]  /*159e0*/  BAR.ARV 0x5, 0x180 ;  /* 0x0146000000007b1d */ /* 0x000fec0000002000 */
.L_x_3539:
[----:B------:R-:W2:Y:S01]  /*159f0*/  LDL R0, [R1+0xc] ;  /* 0x00000c0001007983 */ /* 0x000ea20000100800 */
[----:B------:R-:W-:Y:S02]  /*15a00*/  ULDC UR4, c[0x0][0xc3c] ;  /* 0x00030f0000047ab9 */ /* 0x000fe40000000800 */
[----:B--2---:R-:W-:-:S13]  /*15a10*/  ISETP.GE.AND P0, PT, R0, UR4, PT ;  /* 0x0000000400007c0c */ /* 0x004fda000bf06270 */
[----:B------:R-:W-:Y:S05]  /*15a20*/  @!P0 BRA `(.L_x_3549) ;  /* 0xffffffa400308947 */ /* 0x000fea000383ffff */
[----:B------:R-:W-:Y:S05]  /*15a30*/  BSYNC B8 ;  /* 0x0000000000087941 */ /* 0x000fea0003800000 */
.L_x_3443:
[----:B-1----:R-:W3:Y:S01]  /*15a40*/  LDL.LU R0, [R1+0x48] ;  /* 0x0000480001007983 */ /* 0x002ee20000300800 */
[----:B------:R-:W-:Y:S01]  /*15a50*/  BSSY B0, `(.L_x_3550) ;  /* 0x000000b000007945 */ /* 0x000fe20003800000 */
[----:B0-2---:R-:W0:Y:S01]  /*15a60*/  S2R R5, SR_CgaCtaId ;  /* 0x0000000000057919 */ /* 0x005e220000008800 */
        /* <DEDUP_REMOVED lines=9> */
.L_x_3621:
[----:B------:R-:W-:Y:S05]  /*15b00*/  BSYNC B0 ;  /* 0x0000000000007941 */ /* 0x000fea0003800000 */
.L_x_3550:
[----:B------:R-:W-:-:S03]  /*15b10*/  UMOV UR4, 0xffffffff ;  /* 0xffffffff00047882 */ /* 0x000fc60000000000 */
[----:B------:R-:W-:Y:S05]  /*15b20*/  BRA.DIV UR4, `(.L_x_3552) ;  /* 0x0000002204047947 */ /* 0x000fea000b800000 */
[----:B------:R-:W1:Y:S02]  /*15b30*/  S2R R2, SR_TID.X ;  /* 0x0000000000027919 */ /* 0x000e640000002100 */
[----:B-1----:R-:W-:-:S04]  /*15b40*/  SHF.R.U32.HI R2, RZ, 0x5, R2 ;  /* 0x00000005ff027819 */ /* 0x002fc80000011602 */
[----:B------:R-:W-:-:S05]  /*15b50*/  LOP3.LUT R2, R2, 0x3, RZ, 0xc0, !PT ;  /* 0x0000000302027812 */ /* 0x000fca00078ec0ff */
[----:B------:R1:W2:Y:S02]  /*15b60*/  SHFL.IDX PT, R14, R2, RZ, 0x1f ;  /* 0x00001fff020e7589 */ /* 0x0002a400000e0000 */
.L_x_3624:
[----:B--2---:R-:W-:Y:S01]  /*15b70*/  ISETP.NE.AND P0, PT, R14, RZ, PT ;  /* 0x000000ff0e00720c */ /* 0x004fe20003f05270 */
[----:B------:R-:W-:-:S12]  /*15b80*/  BSSY B0, `(.L_x_3553) ;  /* 0x0000027000007945 */ /* 0x000fd80003800000 */
[----:B------:R-:W-:Y:S05]  /*15b90*/  @P0 BRA `(.L_x_3554) ;  /* 0x0000000000940947 */ /* 0x000fea0003800000 */
[----:B------:R-:W-:-:S03]  /*15ba0*/  UMOV UR4, 0xffffffff ;  /* 0xffffffff00047882 */ /* 0x000fc60000000000 */
[----:B------:R-:W-:Y:S05]  /*15bb0*/  BRA.DIV UR4, `(.L_x_3555) ;  /* 0x0000002204147947 */ /* 0x000fea000b800000 */
[----:B------:R-:W-:-:S13]  /*15bc0*/  ELECT P6, URZ, PT ;  /* 0x00000000003f782f */ /* 0x000fda00038c0000 */
.L_x_3627:
        /* <DEDUP_REMOVED lines=8> */
.L_x_3556:
        /* <DEDUP_REMOVED lines=13> */
.L_x_3628:
[----:B------:R-:W1:Y:S02]  /*15d20*/  SYNCS.PHASECHK.TRANS64.TRYWAIT P0, [R7+URZ], R2 ;  /* 0x00000002070075a7 */ /* 0x000e64000800017f */
[----:B-1----:R-:W-:Y:S05]  /*15d30*/  @!P0 BRA `(.L_x_3558) ;  /* 0x0000001c00e88947 */ /* 0x002fea0003800000 */
.L_x_3629:
[----:B------:R-:W-:Y:S05]  /*15d40*/  @!P2 BRA `(.L_x_3559) ;  /* 0x000000000004a947 */ /* 0x000fea0003800000 */
[----:B------:R-:W-:Y:S01]  /*15d50*/  BPT.TRAP 0x1 ;  /* 0x000000040000795c */ /* 0x000fe20000300000 */
.L_x_3559:
[----:B------:R-:W-:-:S04]  /*15d60*/  VIADD R0, R0, 0x36860 ;  /* 0x0003686000007836 */ /* 0x000fc80000000000 */
[----:B------:R-:W-:-:S04]  /*15d70*/  IMAD R4, R19, 0x8, R0 ;  /* 0x0000000813047824 */ /* 0x000fc800078e0200 */
[----:B------:R-:W2:Y:S02]  /*15d80*/  SYNCS.PHASECHK.TRANS64.TRYWAIT P0, [R4+URZ], R5 ;  /* 0x00000005040075a7 */ /* 0x000ea4000800017f */
[----:B--2---:R-:W-:Y:S05]  /*15d90*/  @!P0 BRA `(.L_x_3560) ;  /* 0x0000001c00e48947 */ /* 0x004fea0003800000 */
.L_x_3630:
[----:B------:R-:W-:-:S07]  /*15da0*/  IMAD R3, R3, 0x8, R0 ;  /* 0x0000000803037824 */ /* 0x000fce00078e0200 */
.L_x_3561:
[----:B---3--:R3:W4:Y:S02]  /*15db0*/  SYNCS.PHASECHK.TRANS64.TRYWAIT P0, [R3+URZ], R2 ;  /* 0x00000002030075a7 */ /* 0x008724000800017f */
[----:B----4-:R-:W-:Y:S05]  /*15dc0*/  @!P0 NANOSLEEP.SYNCS 0x989680 ;  /* 0x009896800000895d */ /* 0x010fea0003900000 */
[----:B------:R-:W4:Y:S02]  /*15dd0*/  @!P0 SYNCS.PHASECHK.TRANS64 P0, [R3+URZ], R2 ;  /* 0x00000002030085a7 */ /* 0x000f24000800007f */
[----:B----4-:R-:W-:Y:S05]  /*15de0*/  @!P0 BRA `(.L_x_3561) ;  /* 0xfffffffc00f08947 */ /* 0x010fea000383ffff */
.L_x_3554:
[----:B------:R-:W-:Y:S05]  /*15df0*/  BSYNC B0 ;  /* 0x0000000000007941 */ /* 0x000fea0003800000 */
.L_x_3553:
[----:B------:R-:W-:Y:S05]  /*15e00*/  EXIT ;  /* 0x000000000000794d */ /* 0x000fea0003800000 */
.L_x_3394:
[----:B0-----:R0:W1:Y:S02]  /*15e10*/  SYNCS.PHASECHK.TRANS64.TRYWAIT P1, [R4+URZ+0x36800], R3 ;  /* 0x03680003040075a7 */ /* 0x001064000802017f */
[----:B-1----:R-:W-:Y:S05]  /*15e20*/  @!P1 NANOSLEEP.SYNCS 0x989680 ;  /* 0x009896800000995d */ /* 0x002fea0003900000 */
[----:B------:R-:W1:Y:S02]  /*15e30*/  @!P1 SYNCS.PHASECHK.TRANS64 P1, [R4+URZ+0x36800], R3 ;  /* 0x03680003040095a7 */ /* 0x000e64000802007f */
[----:B-1----:R-:W-:Y:S05]  /*15e40*/  @!P1 BRA `(.L_x_3394) ;  /* 0xfffffffc00f09947 */ /* 0x002fea000383ffff */
[----:B------:R-:W-:Y:S05]  /*15e50*/  BRA `(.L_x_3562) ;  /* 0xfffffec000287947 */ /* 0x000fea000383ffff */
.L_x_3398:
[----:B-1----:R1:W2:Y:S02]  /*15e60*/  SYNCS.PHASECHK.TRANS64.TRYWAIT P2, [R0+URZ+0x36830], R3 ;  /* 0x03683003000075a7 */ /* 0x0022a4000804017f */
[----:B--2---:R-:W-:Y:S05]  /*15e70*/  @!P2 NANOSLEEP.SYNCS 0x989680 ;  /* 0x009896800000a95d */ /* 0x004fea0003900000 */
[----:B------:R-:W2:Y:S02]  /*15e80*/  @!P2 SYNCS.PHASECHK.TRANS64 P2, [R0+URZ+0x36830], R3 ;  /* 0x036830030000a5a7 */ /* 0x000ea4000804007f */
[----:B--2---:R-:W-:Y:S05]  /*15e90*/  @!P2 BRA `(.L_x_3398) ;  /* 0xfffffffc00f0a947 */ /* 0x004fea000383ffff */
[----:B------:R-:W-:Y:S05]  /*15ea0*/  BRA `(.L_x_3397) ;  /* 0xfffffec0004c7947 */ /* 0x000fea000383ffff */
.L_x_3403:
[----:B-1----:R-:W-:-:S04]  /*15eb0*/  IMAD.U32 R3, RZ, RZ, UR60 ;  /* 0x0000003cff037e24 */ /* 0x002fc8000f8e00ff */
[----:B------:R1:W2:Y:S03]  /*15ec0*/  SYNCS.PHASECHK.TRANS64.TRYWAIT P2, [R3+URZ+0x36830], R2 ;  /* 0x03683002030075a7 */ /* 0x0002a6000804017f */
[----:B--2---:R-:W-:Y:S05]  /*15ed0*/  @!P2 NANOSLEEP.SYNCS 0x989680 ;  /* 0x009896800000a95d */ /* 0x004fea0003900000 */
[----:B------:R-:W2:Y:S02]  /*15ee0*/  @!P2 SYNCS.PHASECHK.TRANS64 P2, [R3+URZ+0x36830], R2 ;  /* 0x036830020300a5a7 */ /* 0x000ea4000804007f */
[----:B--2---:R-:W-:Y:S05]  /*15ef0*/  @!P2 BRA `(.L_x_3403) ;  /* 0xfffffffc00eca947 */ /* 0x004fea000383ffff */
[----:B------:R-:W-:Y:S05]  /*15f00*/  BRA `(.L_x_3402) ;  /* 0xffffff04002c7947 */ /* 0x000fea000383ffff */
.L_x_3407:
[----:B-1----:R-:W-:-:S04]  /*15f10*/  IMAD.U32 R2, RZ, RZ, UR10 ;  /* 0x0000000aff027e24 */ /* 0x002fc8000f8e00ff */
[----:B------:R1:W2:Y:S03]  /*15f20*/  SYNCS.PHASECHK.TRANS64.TRYWAIT P2, [R2+URZ+0x36850], R0 ;  /* 0x03685000020075a7 */ /* 0x0002a6000804017f */
[----:B--2---:R-:W-:Y:S05]  /*15f30*/  @!P2 NANOSLEEP.SYNCS 0x989680 ;  /* 0x009896800000a95d */ /* 0x004fea0003900000 */
[----:B------:R-:W2:Y:S02]  /*15f40*/  @!P2 SYNCS.PHASECHK.TRANS64 P2, [R2+URZ+0x36850], R0 ;  /* 0x036850000200a5a7 */ /* 0x000ea4000804007f */
[----:B--2---:R-:W-:Y:S05]  /*15f50*/  @!P2 BRA `(.L_x_3407) ;  /* 0xfffffffc00eca947 */ /* 0x004fea000383ffff */
[----:B------:R-:W-:Y:S05]  /*15f60*/  BRA `(.L_x_3406) ;  /* 0xffffff2c00047947 */ /* 0x000fea000383ffff */
.L_x_3412:
[----:B-1----:R1:W2:Y:S02]  /*15f70*/  SYNCS.PHASECHK.TRANS64.TRYWAIT P0, [R13+URZ+0x36850], R0 ;  /* 0x036850000d0075a7 */ /* 0x0022a4000800017f */
[----:B--2---:R-:W-:Y:S05]  /*15f80*/  @!P0 NANOSLEEP.SYNCS 0x989680 ;  /* 0x009896800000895d */ /* 0x004fea0003900000 */
[----:B------:R-:W2:Y:S02]  /*15f90*/  @!P0 SYNCS.PHASECHK.TRANS64 P0, [R13+URZ+0x36850], R0 ;  /* 0x036850000d0085a7 */ /* 0x000ea4000800007f */
[----:B--2---:R-:W-:Y:S05]  /*15fa0*/  @!P0 BRA `(.L_x_3412) ;  /* 0xfffffffc00f08947 */ /* 0x004fea000383ffff */
[----:B------:R-:W-:Y:S05]  /*15fb0*/  BRA `(.L_x_3411) ;  /* 0xffffff4400b47947 */ /* 0x000fea000383ffff */
.L_x_3457:
[----:B------:R-:W0:Y:S01]  /*15fc0*/  S2R R4, SR_TID.X ;  /* 0x0000000000047919 */ /* 0x000e220000002100 */
[----:B------:R-:W-:Y:S01]  /*15fd0*/  BSSY B0, `(.L_x_3563) ;  /* 0x000000a000007945 */ /* 0x000fe20003800000 */
[----:B------:R-:W-:Y:S02]  /*15fe0*/  IMAD.MOV.U32 R12, RZ, RZ, RZ ;  /* 0x000000ffff0c7224 */ /* 0x000fe400078e00ff */
[----:B--2---:R-:W-:Y:S02]  /*15ff0*/  IMAD.MOV.U32 R11, RZ, RZ, 0x1f ;  /* 0x0000001fff0b7424 */ /* 0x004fe400078e00ff */
[----:B------:R-:W-:Y:S01]  /*16000*/  IMAD.MOV.U32 R15, RZ, RZ, -0x1 ;  /* 0xffffffffff0f7424 */ /* 0x000fe200078e00ff */
[----:B0-----:R-:W-:-:S04]  /*16010*/  SHF.R.U32.HI R4, RZ, 0x5, R4 ;  /* 0x00000005ff047819 */ /* 0x001fc80000011604 */
[----:B------:R-:W-:-:S05]  /*16020*/  LOP3.LUT R4, R4, 0x3, RZ, 0xc0, !PT ;  /* 0x0000000304047812 */ /* 0x000fca00078ec0ff */
[----:B------:R-:W-:-:S07]  /*16030*/  IMAD.MOV.U32 R13, RZ, RZ, R4 ;  /* 0x000000ffff0d7224 */ /* 0x000fce00078e0004 */
[----:B------:R-:W-:Y:S05]  /*16040*/  WARPSYNC.COLLECTIVE R15, `(.L_x_3564) ;  /* 0x000000000f087348 */ /* 0x000fea0003c00000 */
[----:B------:R0:W1:Y:S02]  /*16050*/  SHFL.IDX P6, R14, R13, R12, R11 ;  /* 0x0000000c0d0e7389 */ /* 0x00006400000c000b */
[----:B01----:R-:W-:Y:S01]  /*16060*/  ENDCOLLECTIVE ;  /* 0x000000000000791b */ /* 0x003fe20003800000 */
.L_x_3564:
[----:B------:R-:W-:Y:S05]  /*16070*/  BSYNC B0 ;  /* 0x0000000000007941 */ /* 0x000fea0003800000 */
.L_x_3563:
[----:B------:R-:W-:Y:S05]  /*16080*/  BRA `(.L_x_3565) ;  /* 0xffffffac00587947 */ /* 0x000fea000383ffff */
.L_x_3459:
[----:B------:R-:W-:Y:S01]  /*16090*/  BSSY B0, `(.L_x_3566) ;  /* 0x0000006000007945 */ /* 0x000fe20003800000 */
[----:B------:R-:W-:-:S07]  /*160a0*/  IMAD.MOV.U32 R15, RZ, RZ, -0x1 ;  /* 0xffffffffff0f7424 */ /* 0x000fce00078e00ff */
[----:B0-2---:R-:W-:Y:S05]  /*160b0*/  WARPSYNC.COLLECTIVE R15, `(.L_x_3567) ;  /* 0x000000000f0c7348 */ /* 0x005fea0003c00000 */
[----:B------:R-:W-:Y:S02]  /*160c0*/  ELECT P6, UR62, PT ;  /* 0x00000000003e782f */ /* 0x000fe400038c0000 */
[----:B------:R-:W-:Y:S01]  /*160d0*/  MOV R14, UR62 ;  /* 0x0000003e000e7c02 */ /* 0x000fe20008000f00 */
[----:B0-2---:R-:W-:Y:S10]  /*160e0*/  ENDCOLLECTIVE ;  /* 0x000000000000791b */ /* 0x005ff40003800000 */
.L_x_3567:
[----:B------:R-:W-:Y:S05]  /*160f0*/  BSYNC B0 ;  /* 0x0000000000007941 */ /* 0x000fea0003800000 */
.L_x_3566:
[----:B------:R-:W-:Y:S05]  /*16100*/  BRA `(.L_x_3568) ;  /* 0xffffffac00647947 */ /* 0x000fea000383ffff */
.L_x_3461:
[----:B0-----:R0:W1:Y:S02]  /*16110*/  SYNCS.PHASECHK.TRANS64.TRYWAIT P0, [R0+URZ+0x36840], R2 ;  /* 0x03684002000075a7 */ /* 0x001064000800017f */
[----:B-1----:R-:W-:Y:S05]  /*16120*/  @!P0 NANOSLEEP.SYNCS 0x989680 ;  /* 0x009896800000895d */ /* 0x002fea0003900000 */
[----:B------:R-:W1:Y:S02]  /*16130*/  @!P0 SYNCS.PHASECHK.TRANS64 P0, [R0+URZ+0x36840], R2 ;  /* 0x03684002000085a7 */ /* 0x000e64000800007f */
[----:B-1----:R-:W-:Y:S05]  /*16140*/  @!P0 BRA `(.L_x_3461) ;  /* 0xfffffffc00f08947 */ /* 0x002fea000383ffff */
[----:B------:R-:W-:Y:S05]  /*16150*/  BRA `(.L_x_3569) ;  /* 0xffffffac00c87947 */ /* 0x000fea000383ffff */
.L_x_3465:
[----:B------:R0:W5:Y:S01]  /*16160*/  LDL.LU R9, [R1+0x44] ;  /* 0x0000440001097983 */ /* 0x0001620000300800 */
[----:B------:R-:W-:Y:S02]  /*16170*/  IMAD.MOV.U32 R13, RZ, RZ, R3 ;  /* 0x000000ffff0d7224 */ /* 0x000fe400078e0003 */
[----:B------:R-:W-:Y:S01]  /*16180*/  IMAD.MOV.U32 R12, RZ, RZ, RZ ;  /* 0x000000ffff0c7224 */ /* 0x000fe200078e00ff */
[----:B------:R-:W1:Y:S01]  /*16190*/  S2R R0, SR_TID.X ;  /* 0x0000000000007919 */ /* 0x000e620000002100 */
[----:B------:R-:W-:Y:S02]  /*161a0*/  IMAD.MOV.U32 R11, RZ, RZ, 0x181f ;  /* 0x0000181fff0b7424 */ /* 0x000fe400078e00ff */
[----:B------:R-:W-:-:S07]  /*161b0*/  IMAD.MOV.U32 R15, RZ, RZ, -0x1 ;  /* 0xffffffffff0f7424 */ /* 0x000fce00078e00ff */
[----:B01---5:R-:W-:Y:S05]  /*161c0*/  WARPSYNC.COLLECTIVE R15, `(.L_x_3570) ;  /* 0x000000000f087348 */ /* 0x023fea0003c00000 */
[----:B------:R2:W3:Y:S02]  /*161d0*/  SHFL.IDX P6, R14, R13, R12, R11 ;  /* 0x0000000c0d0e7389 */ /* 0x0004e400000c000b */
[----:B0123-5:R-:W-:Y:S01]  /*161e0*/  ENDCOLLECTIVE ;  /* 0x000000000000791b */ /* 0x02ffe20003800000 */
.L_x_3570:
[----:B------:R-:W-:Y:S02]  /*161f0*/  IMAD.MOV.U32 R13, RZ, RZ, R4 ;  /* 0x000000ffff0d7224 */ /* 0x000fe400078e0004 */
[----:B------:R-:W-:-:S07]  /*16200*/  IMAD.MOV.U32 R6, RZ, RZ, R14 ;  /* 0x000000ffff067224 */ /* 0x000fce00078e000e */
[----:B------:R-:W-:Y:S05]  /*16210*/  WARPSYNC.COLLECTIVE R15, `(.L_x_3571) ;  /* 0x000000000f087348 */ /* 0x000fea0003c00000 */
[----:B------:R0:W1:Y:S02]  /*16220*/  SHFL.IDX P6, R14, R13, R12, R11 ;  /* 0x0000000c0d0e7389 */ /* 0x00006400000c000b */
[----:B01----:R-:W-:Y:S01]  /*16230*/  ENDCOLLECTIVE ;  /* 0x000000000000791b */ /* 0x003fe20003800000 */
.L_x_3571:
[----:B------:R-:W-:Y:S01]  /*16240*/  ULDC.64 UR4, c[0x0][0x208] ;  /* 0x0000820000047ab9 */ /* 0x000fe20000000a00 */
[----:B------:R-:W-:Y:S02]  /*16250*/  IMAD.MOV.U32 R13, RZ, RZ, R3 ;  /* 0x000000ffff0d7224 */ /* 0x000fe400078e0003 */
[----:B------:R-:W-:Y:S02]  /*16260*/  IMAD.MOV.U32 R12, RZ, RZ, 0x1 ;  /* 0x00000001ff0c7424 */ /* 0x000fe400078e00ff */
[----:B------:R-:W-:Y:S02]  /*16270*/  IMAD.MOV.U32 R7, RZ, RZ, R14 ;  /* 0x000000ffff077224 */ /* 0x000fe400078e000e */
[----:B------:R-:W-:Y:S02]  /*16280*/  IMAD R2, R9, R8, RZ ;  /* 0x0000000809027224 */ /* 0x000fe400078e02ff */
[----:B------:R-:W0:Y:S01]  /*16290*/  S2R R9, SR_TID.X ;  /* 0x0000000000097919 */ /* 0x000e220000002100 */
[----:B------:R-:W-:-:S05]  /*162a0*/  IMAD.SHL.U32 R8, R0, 0x8, RZ ;  /* 0x0000000800087824 */ /* 0x000fca00078e00ff */
[----:B------:R-:W-:Y:S02]  /*162b0*/  LOP3.LUT R8, R8, 0x38, RZ, 0xc0, !PT ;  /* 0x0000003808087812 */ /* 0x000fe400078ec0ff */
[----:B0-----:R-:W-:-:S04]  /*162c0*/  LOP3.LUT R9, R9, 0x7f, RZ, 0xc0, !PT ;  /* 0x0000007f09097812 */ /* 0x001fc800078ec0ff */
[----:B------:R-:W-:-:S05]  /*162d0*/  SHF.R.U32.HI R9, RZ, 0x3, R9 ;  /* 0x00000003ff097819 */ /* 0x000fca0000011609 */
[----:B------:R-:W-:-:S04]  /*162e0*/  IMAD.IADD R0, R9, 0x1, R5 ;  /* 0x0000000109007824 */ /* 0x000fc800078e0205 */
[C---:B------:R-:W-:Y:S01]  /*162f0*/  VIADD R5, R0.reuse, 0x10 ;  /* 0x0000001000057836 */ /* 0x040fe20000000000 */
[----:B------:R-:W-:-:S13]  /*16300*/  ISETP.GE.AND P3, PT, R0, R2, PT ;  /* 0x000000020000720c */ /* 0x000fda0003f66270 */
        /* <DEDUP_REMOVED lines=15> */
.L_x_3572:
[----:B------:R-:W-:Y:S02]  /*16400*/  IMAD.MOV.U32 R13, RZ, RZ, R4 ;  /* 0x000000ffff0d7224 */ /* 0x000fe400078e0004 */
[----:B------:R-:W-:-:S07]  /*16410*/  IMAD.MOV.U32 R9, RZ, RZ, R14 ;  /* 0x000000ffff097224 */ /* 0x000fce00078e000e */
[----:B------:R-:W-:Y:S05]  /*16420*/  WARPSYNC.COLLECTIVE R15, `(.L_x_3573) ;  /* 0x000000000f087348 */ /* 0x000fea0003c00000 */
[----:B------:R0:W1:Y:S02]  /*16430*/  SHFL.IDX P6, R14, R13, R12, R11 ;  /* 0x0000000c0d0e7389 */ /* 0x00006400000c000b */
[----:B01----:R-:W-:Y:S01]  /*16440*/  ENDCOLLECTIVE ;  /* 0x000000000000791b */ /* 0x003fe20003800000 */
.L_x_3573:
[----:B------:R-:W-:Y:S01]  /*16450*/  ULDC.64 UR4, c[0x0][0x208] ;  /* 0x0000820000047ab9 */ /* 0x000fe20000000a00 */
[----:B------:R-:W-:Y:S02]  /*16460*/  IMAD.MOV.U32 R13, RZ, RZ, R3 ;  /* 0x000000ffff0d7224 */ /* 0x000fe400078e0003 */
[----:B------:R-:W-:Y:S02]  /*16470*/  IMAD.MOV.U32 R12, RZ, RZ, 0x2 ;  /* 0x00000002ff0c7424 */ /* 0x000fe400078e00ff */
[----:B------:R-:W-:-:S05]  /*16480*/  IMAD.MOV.U32 R5, RZ, RZ, R14 ;  /* 0x000000ffff057224 */ /* 0x000fca00078e000e */
[----:B------:R-:W-:-:S05]  /*16490*/  @!P3 LEA R8, P5, R8, R5, 0x1 ;  /* 0x000000050808b211 */ /* 0x000fca00078a08ff */
[----:B------:R-:W-:Y:S02]  /*164a0*/  @!P3 IMAD.X R5, RZ, RZ, R9, P5 ;  /* 0x000000ffff05b224 */ /* 0x000fe400028e0609 */
[----:B------:R-:W-:Y:S01]  /*164b0*/  @!P3 IMAD.MOV.U32 R6, RZ, RZ, R8 ;  /* 0x000000ffff06b224 */ /* 0x000fe200078e0008 */
[----:B------:R-:W0:Y:S01]  /*164c0*/  S2R R9, SR_TID.X ;  /* 0x0000000000097919 */ /* 0x000e220000002100 */
[----:B------:R-:W-:Y:S02]  /*164d0*/  @!P3 IMAD.MOV.U32 R7, RZ, RZ, R5 ;  /* 0x000000ffff07b224 */ /* 0x000fe400078e0005 */
[----:B------:R-:W-:-:S03]  /*164e0*/  VIADD R5, R0, 0x20 ;  /* 0x0000002000057836 */ /* 0x000fc60000000000 */
[----:B------:R-:W-:Y:S01]  /*164f0*/  @!PT LDS RZ, [RZ] ;  /* 0x00000000fffff984 */ /* 0x000fe20000000800 */
[----:B------:R-:W-:Y:S01]  /*16500*/  @!PT LDS RZ, [RZ] ;  /* 0x00000000fffff984 */ /* 0x000fe20000000800 */
[----:B------:R-:W-:Y:S01]  /*16510*/  @!PT LDS RZ, [RZ] ;  /* 0x00000000fffff984 */ /* 0x000fe20000000800 */
[----:B------:R1:W-:Y:S04]  /*16520*/  @!P3 LDGSTS.E.BYPASS.LTC128B.128 [R10+0x15c00], desc[UR4][R6.64], !P2 ;  /* 0x15c00000060abfae */ /* 0x0003e8000d101d44 */
[----:B------:R1:W-:Y:S04]  /*16530*/  @!P3 LDGSTS.E.BYPASS.LTC128B.128 [R10+0x19c00], desc[UR4][R6.64+0x80], !P1 ;  /* 0x19c00080060abfae */ /* 0x0003e8000c901d44 */
[----:B------:R1:W-:Y:S01]  /*16540*/  @!P3 LDGSTS.E.BYPASS.LTC128B.128 [R10+0x1dc00], desc[UR4][R6.64+0x100], !P0 ;  /* 0x1dc00100060abfae */ /* 0x0003e2000c101d44 */
[----:B------:R-:W-:-:S13]  /*16550*/  ISETP.GE.AND P3, PT, R5, R2, PT ;  /* 0x000000020500720c */ /* 0x000fda0003f66270 */
[----:B01----:R-:W-:Y:S05]  /*16560*/  WARPSYNC.COLLECTIVE R15, `(.L_x_3574) ;  /* 0x000000000f087348 */ /* 0x003fea0003c00000 */
[----:B------:R2:W3:Y:S02]  /*16570*/  SHFL.IDX P6, R14, R13, R12, R11 ;  /* 0x0000000c0d0e7389 */ /* 0x0004e400000c000b */
[----:B0123--:R-:W-:Y:S01]  /*16580*/  ENDCOLLECTIVE ;  /* 0x000000000000791b */ /* 0x00ffe20003800000 */
.L_x_3574:
[----:B------:R-:W-:Y:S02]  /*16590*/  IMAD.MOV.U32 R13, RZ, RZ, R4 ;  /* 0x000000ffff0d7224 */ /* 0x000fe400078e0004 */
[----:B------:R-:W-:-:S05]  /*165a0*/  IMAD.SHL.U32 R9, R9, 0x8, RZ ;  /* 0x0000000809097824 */ /* 0x000fca00078e00ff */
[----:B------:R-:W-:Y:S01]  /*165b0*/  LOP3.LUT R9, R9, 0x38, RZ, 0xc0, !PT ;  /* 0x0000003809097812 */ /* 0x000fe200078ec0ff */
[----:B------:R-:W-:-:S07]  /*165c0*/  IMAD.MOV.U32 R8, RZ, RZ, R14 ;  /* 0x000000ffff087224 */ /* 0x000fce00078e000e */
[----:B------:R-:W-:Y:S05]  /*165d0*/  WARPSYNC.COLLECTIVE R15, `(.L_x_3575) ;  /* 0x000000000f087348 */ /* 0x000fea0003c00000 */
[----:B------:R0:W1:Y:S02]  /*165e0*/  SHFL.IDX P6, R14, R13, R12, R11 ;  /* 0x0000000c0d0e7389 */ /* 0x00006400000c000b */
[----:B01----:R-:W-:Y:S01]  /*165f0*/  ENDCOLLECTIVE ;  /* 0x000000000000791b */ /* 0x003fe20003800000 */
.L_x_3575:
        /* <DEDUP_REMOVED lines=19> */
.L_x_3576:
[----:B------:R-:W-:Y:S02]  /*16730*/  IMAD.MOV.U32 R13, RZ, RZ, R4 ;  /* 0x000000ffff0d7224 */ /* 0x000fe400078e0004 */
[----:B------:R-:W-:-:S07]  /*16740*/  IMAD.MOV.U32 R6, RZ, RZ, R14 ;  /* 0x000000ffff067224 */ /* 0x000fce00078e000e */
[----:B------:R-:W-:Y:S05]  /*16750*/  WARPSYNC.COLLECTIVE R15, `(.L_x_3577) ;  /* 0x000000000f087348 */ /* 0x000fea0003c00000 */
[----:B------:R0:W1:Y:S02]  /*16760*/  SHFL.IDX P6, R14, R13, R12, R11 ;  /* 0x0000000c0d0e7389 */ /* 0x00006400000c000b */
[----:B01----:R-:W-:Y:S01]  /*16770*/  ENDCOLLECTIVE ;  /* 0x000000000000791b */ /* 0x003fe20003800000 */
.L_x_3577:
        /* <DEDUP_REMOVED lines=19> */
.L_x_3578:
[----:B------:R-:W-:Y:S02]  /*168b0*/  IMAD.MOV.U32 R13, RZ, RZ, R4 ;  /* 0x000000ffff0d7224 */ /* 0x000fe400078e0004 */
[----:B------:R-:W-:-:S07]  /*168c0*/  IMAD.MOV.U32 R6, RZ, RZ, R14 ;  /* 0x000000ffff067224 */ /* 0x000fce00078e000e */
[----:B------:R-:W-:Y:S05]  /*168d0*/  WARPSYNC.COLLECTIVE R15, `(.L_x_3579) ;  /* 0x000000000f087348 */ /* 0x000fea0003c00000 */
[----:B------:R0:W1:Y:S02]  /*168e0*/  SHFL.IDX P6, R14, R13, R12, R11 ;  /* 0x0000000c0d0e7389 */ /* 0x00006400000c000b */
[----:B01----:R-:W-:Y:S01]  /*168f0*/  ENDCOLLECTIVE ;  /* 0x000000000000791b */ /* 0x003fe20003800000 */
.L_x_3579:
        /* <DEDUP_REMOVED lines=19> */
.L_x_3580:
[----:B------:R-:W-:Y:S02]  /*16a30*/  IMAD.MOV.U32 R13, RZ, RZ, R4 ;  /* 0x000000ffff0d7224 */ /* 0x000fe400078e0004 */
[----:B------:R-:W-:-:S07]  /*16a40*/  IMAD.MOV.U32 R6, RZ, RZ, R14 ;  /* 0x000000ffff067224 */ /* 0x000fce00078e000e */
[----:B------:R-:W-:Y:S05]  /*16a50*/  WARPSYNC.COLLECTIVE R15, `(.L_x_3581) ;  /* 0x000000000f087348 */ /* 0x000fea0003c00000 */
[----:B------:R0:W1:Y:S02]  /*16a60*/  SHFL.IDX P6, R14, R13, R12, R11 ;  /* 0x0000000c0d0e7389 */ /* 0x00006400000c000b */
[----:B01----:R-:W-:Y:S01]  /*16a70*/  ENDCOLLECTIVE ;  /* 0x000000000000791b */ /* 0x003fe20003800000 */
.L_x_3581:
        /* <DEDUP_REMOVED lines=17> */
.L_x_3582:
[----:B------:R-:W-:-:S05]  /*16b90*/  VIADD R7, R0, 0x60 ;  /* 0x0000006000077836 */ /* 0x000fca0000000000 */
[----:B------:R-:W-:Y:S01]  /*16ba0*/  ISETP.GE.AND P4, PT, R7, R2, PT ;  /* 0x000000020700720c */ /* 0x000fe20003f86270 */
[----:B------:R-:W-:Y:S02]  /*16bb0*/  IMAD.MOV.U32 R13, RZ, RZ, R4 ;  /* 0x000000ffff0d7224 */ /* 0x000fe400078e0004 */
[----:B------:R-:W-:-:S10]  /*16bc0*/  IMAD.MOV.U32 R6, RZ, RZ, R14 ;  /* 0x000000ffff067224 */ /* 0x000fd400078e000e */
[----:B------:R-:W-:Y:S05]  /*16bd0*/  WARPSYNC.COLLECTIVE R15, `(.L_x_3583) ;  /* 0x000000000f087348 */ /* 0x000fea0003c00000 */
[----:B------:R0:W1:Y:S02]  /*16be0*/  SHFL.IDX P6, R14, R13, R12, R11 ;  /* 0x0000000c0d0e7389 */ /* 0x00006400000c000b */
[----:B01----:R-:W-:Y:S01]  /*16bf0*/  ENDCOLLECTIVE ;  /* 0x000000000000791b */ /* 0x003fe20003800000 */
.L_x_3583:
        /* <DEDUP_REMOVED lines=17> */
.L_x_3584:
[----:B------:R-:W-:Y:S02]  /*16d10*/  IMAD.MOV.U32 R13, RZ, RZ, R4 ;  /* 0x000000ffff0d7224 */ /* 0x000fe400078e0004 */
[----:B------:R-:W-:-:S07]  /*16d20*/  IMAD.MOV.U32 R5, RZ, RZ, R14 ;  /* 0x000000ffff057224 */ /* 0x000fce00078e000e */
[----:B------:R-:W-:Y:S05]  /*16d30*/  WARPSYNC.COLLECTIVE R15, `(.L_x_3585) ;  /* 0x000000000f087348 */ /* 0x000fea0003c00000 */
[----:B------:R0:W1:Y:S02]  /*16d40*/  SHFL.IDX P6, R14, R13, R12, R11 ;  /* 0x0000000c0d0e7389 */ /* 0x00006400000c000b */
[----:B01----:R-:W-:Y:S01]  /*16d50*/  ENDCOLLECTIVE ;  /* 0x000000000000791b */ /* 0x003fe20003800000 */
.L_x_3585:
[----:B------:R-:W-:Y:S01]  /*16d60*/  IMAD.MOV.U32 R3, RZ, RZ, R14 ;  /* 0x000000ffff037224 */ /* 0x000fe200078e000e */
[----:B------:R-:W-:Y:S06]  /*16d70*/  BRA `(.L_x_3586) ;  /* 0xffffffb000647947 */ /* 0x000fec000383ffff */
.L_x_3470:
[----:B0-----:R0:W3:Y:S02]  /*16d80*/  SYNCS.PHASECHK.TRANS64.TRYWAIT P0, [R18+URZ+0x36820], R0 ;  /* 0x03682000120075a7 */ /* 0x0010e4000800017f */
[----:B---3--:R-:W-:Y:S05]  /*16d90*/  @!P0 NANOSLEEP.SYNCS 0x989680 ;  /* 0x009896800000895d */ /* 0x008fea0003900000 */
[----:B------:R-:W3:Y:S02]  /*16da0*/  @!P0 SYNCS.PHASECHK.TRANS64 P0, [R18+URZ+0x36820], R0 ;  /* 0x03682000120085a7 */ /* 0x000ee4000800007f */
[----:B---3--:R-:W-:Y:S05]  /*16db0*/  @!P0 BRA `(.L_x_3470) ;  /* 0xfffffffc00f08947 */ /* 0x008fea000383ffff */
[----:B------:R-:W-:Y:S05]  /*16dc0*/  BRA `(.L_x_3587) ;  /* 0xffffffb000e87947 */ /* 0x000fea000383ffff */
.L_x_3479:
[----:B-1----:R1:W2:Y:S02]  /*16dd0*/  SYNCS.PHASECHK.TRANS64.TRYWAIT P0, [R3+URZ+0x36840], R2 ;  /* 0x03684002030075a7 */ /* 0x0022a4000800017f */
[----:B--2---:R-:W-:Y:S05]  /*16de0*/  @!P0 NANOSLEEP.SYNCS 0x989680 ;  /* 0x009896800000895d */ /* 0x004fea0003900000 */
[----:B------:R-:W2:Y:S02]  /*16df0*/  @!P0 SYNCS.PHASECHK.TRANS64 P0, [R3+URZ+0x36840], R2 ;  /* 0x03684002030085a7 */ /* 0x000ea4000800007f */
[----:B--2---:R-:W-:Y:S05]  /*16e00*/  @!P0 BRA `(.L_x_3479) ;  /* 0xfffffffc00f08947 */ /* 0x004fea000383ffff */
[----:B------:R-:W-:Y:S05]  /*16e10*/  BRA `(.L_x_3588) ;  /* 0xffffffb400c87947 */ /* 0x000fea000383ffff */
.L_x_3486:
[----:B-1----:R1:W2:Y:S02]  /*16e20*/  SYNCS.PHASECHK.TRANS64.TRYWAIT P0, [R3+URZ+0x60], R2 ;  /* 0x00006002030075a7 */ /* 0x0022a4000800017f */
[----:B--2---:R-:W-:Y:S05]  /*16e30*/  @!P0 NANOSLEEP.SYNCS 0x989680 ;  /* 0x009896800000895d */ /* 0x004fea0003900000 */
[----:B------:R-:W2:Y:S02]  /*16e40*/  @!P0 SYNCS.PHASECHK.TRANS64 P0, [R3+URZ+0x60], R2 ;  /* 0x00006002030085a7 */ /* 0x000ea4000800007f */
[----:B--2---:R-:W-:Y:S05]  /*16e50*/  @!P0 BRA `(.L_x_3486) ;  /* 0xfffffffc00f08947 */ /* 0x004fea000383ffff */
[----:B------:R-:W-:Y:S05]  /*16e60*/  BRA `(.L_x_3589) ;  /* 0xffffffb800dc7947 */ /* 0x000fea000383ffff */
.L_x_3496:
[----:B-1----:R1:W2:Y:S02]  /*16e70*/  SYNCS.PHASECHK.TRANS64.TRYWAIT P0, [R3+URZ+0x36840], R2 ;  /* 0x03684002030075a7 */ /* 0x0022a4000800017f */
[----:B--2---:R-:W-:Y:S05]  /*16e80*/  @!P0 NANOSLEEP.SYNCS 0x989680 ;  /* 0x009896800000895d */ /* 0x004fea0003900000 */
[----:B------:R-:W2:Y:S02]  /*16e90*/  @!P0 SYNCS.PHASECHK.TRANS64 P0, [R3+URZ+0x36840], R2 ;  /* 0x03684002030085a7 */ /* 0x000ea4000800007f */
[----:B--2---:R-:W-:Y:S05]  /*16ea0*/  @!P0 BRA `(.L_x_3496) ;  /* 0xfffffffc00f08947 */ /* 0x004fea000383ffff */
[----:B------:R-:W-:Y:S05]  /*16eb0*/  BRA `(.L_x_3590) ;  /* 0xffffffc000ac7947 */ /* 0x000fea000383ffff */
.L_x_3503:
[----:B0-----:R0:W1:Y:S02]  /*16ec0*/  SYNCS.PHASECHK.TRANS64.TRYWAIT P0, [R2+URZ+0x60], R3 ;  /* 0x00006003020075a7 */ /* 0x001064000800017f */
[----:B-1----:R-:W-:Y:S05]  /*16ed0*/  @!P0 NANOSLEEP.SYNCS 0x989680 ;  /* 0x009896800000895d */ /* 0x002fea0003900000 */
[----:B------:R-:W1:Y:S02]  /*16ee0*/  @!P0 SYNCS.PHASECHK.TRANS64 P0, [R2+URZ+0x60], R3 ;  /* 0x00006003020085a7 */ /* 0x000e64000800007f */
[----:B-1----:R-:W-:Y:S05]  /*16ef0*/  @!P0 BRA `(.L_x_3503) ;  /* 0xfffffffc00f08947 */ /* 0x002fea000383ffff */
[----:B------:R-:W-:Y:S05]  /*16f00*/  BRA `(.L_x_3591) ;  /* 0xffffffc400c07947 */ /* 0x000fea000383ffff */
.L_x_3513:
[----:B--2---:R2:W3:Y:S02]  /*16f10*/  SYNCS.PHASECHK.TRANS64.TRYWAIT P0, [R2+URZ+0x36840], R3 ;  /* 0x03684003020075a7 */ /* 0x0044e4000800017f */
[----:B---3--:R-:W-:Y:S05]  /*16f20*/  @!P0 NANOSLEEP.SYNCS 0x989680 ;  /* 0x009896800000895d */ /* 0x008fea0003900000 */
[----:B------:R-:W3:Y:S02]  /*16f30*/  @!P0 SYNCS.PHASECHK.TRANS64 P0, [R2+URZ+0x36840], R3 ;  /* 0x03684003020085a7 */ /* 0x000ee4000800007f */
[----:B---3--:R-:W-:Y:S05]  /*16f40*/  @!P0 BRA `(.L_x_3513) ;  /* 0xfffffffc00f08947 */ /* 0x008fea000383ffff */
[----:B------:R-:W-:Y:S05]  /*16f50*/  BRA `(.L_x_3592) ;  /* 0xffffffcc00607947 */ /* 0x000fea000383ffff */
.L_x_3520:
[----:B0-----:R0:W1:Y:S02]  /*16f60*/  SYNCS.PHASECHK.TRANS64.TRYWAIT P0, [R2+URZ+0x60], R5 ;  /* 0x00006005020075a7 */ /* 0x001064000800017f */
[----:B-1----:R-:W-:Y:S05]  /*16f70*/  @!P0 NANOSLEEP.SYNCS 0x989680 ;  /* 0x009896800000895d */ /* 0x002fea0003900000 */
[----:B------:R-:W1:Y:S02]  /*16f80*/  @!P0 SYNCS.PHASECHK.TRANS64 P0, [R2+URZ+0x60], R5 ;  /* 0x00006005020085a7 */ /* 0x000e64000800007f */
[----:B-1----:R-:W-:Y:S05]  /*16f90*/  @!P0 BRA `(.L_x_3520) ;  /* 0xfffffffc00f08947 */ /* 0x002fea000383ffff */
[----:B------:R-:W-:Y:S05]  /*16fa0*/  BRA `(.L_x_3593) ;  /* 0xffffffd000747947 */ /* 0x000fea000383ffff */
.L_x_3532:
[----:B--2---:R2:W3:Y:S02]  /*16fb0*/  SYNCS.PHASECHK.TRANS64.TRYWAIT P0, [R0+URZ+0x36860], R2 ;  /* 0x03686002000075a7 */ /* 0x0044e4000800017f */
[----:B---3--:R-:W-:Y:S05]  /*16fc0*/  @!P0 NANOSLEEP.SYNCS 0x989680 ;  /* 0x009896800000895d */ /* 0x008fea0003900000 */
[----:B------:R-:W3:Y:S02]  /*16fd0*/  @!P0 SYNCS.PHASECHK.TRANS64 P0, [R0+URZ+0x36860], R2 ;  /* 0x03686002000085a7 */ /* 0x000ee4000800007f */
[----:B---3--:R-:W-:Y:S05]  /*16fe0*/  @!P0 BRA `(.L_x_3532) ;  /* 0xfffffffc00f08947 */ /* 0x008fea000383ffff */
[----:B------:R-:W-:Y:S05]  /*16ff0*/  BRA `(.L_x_3594) ;  /* 0xffffffd800007947 */ /* 0x000fea000383ffff */
.L_x_3540:
[----:B------:R-:W3:Y:S01]  /*17000*/  LDL R3, [R1] ;  /* 0x0000000001037983 */ /* 0x000ee20000100800 */
[----:B------:R-:W-:Y:S01]  /*17010*/  BSSY B0, `(.L_x_3595) ;  /* 0x0000008000007945 */ /* 0x000fe20003800000 */
[----:B0-----:R-:W-:Y:S02]  /*17020*/  IMAD.MOV.U32 R12, RZ, RZ, RZ ;  /* 0x000000ffff0c7224 */ /* 0x001fe400078e00ff */
[----:B--2---:R-:W-:Y:S02]  /*17030*/  IMAD.MOV.U32 R11, RZ, RZ, 0x1f ;  /* 0x0000001fff0b7424 */ /* 0x004fe400078e00ff */
[----:B------:R-:W-:Y:S02]  /*17040*/  IMAD.MOV.U32 R15, RZ, RZ, -0x1 ;  /* 0xffffffffff0f7424 */ /* 0x000fe400078e00ff */
[----:B---3--:R-:W-:-:S07]  /*17050*/  IMAD.MOV.U32 R13, RZ, RZ, R3 ;  /* 0x000000ffff0d7224 */ /* 0x008fce00078e0003 */
[----:B-1----:R-:W-:Y:S05]  /*17060*/  WARPSYNC.COLLECTIVE R15, `(.L_x_3596) ;  /* 0x000000000f087348 */ /* 0x002fea0003c00000 */
[----:B------:R0:W2:Y:S02]  /*17070*/  SHFL.IDX P6, R14, R13, R12, R11 ;  /* 0x0000000c0d0e7389 */ /* 0x0000a400000c000b */
[----:B012---:R-:W-:Y:S01]  /*17080*/  ENDCOLLECTIVE ;  /* 0x000000000000791b */ /* 0x007fe20003800000 */
.L_x_3596:
[----:B------:R-:W-:Y:S05]  /*17090*/  BSYNC B0 ;  /* 0x0000000000007941 */ /* 0x000fea0003800000 */
.L_x_3595:
        /* <DEDUP_REMOVED lines=9> */
.L_x_3597:
        /* <DEDUP_REMOVED lines=26> */
.L_x_3598:
        /* <DEDUP_REMOVED lines=8> */
.L_x_3599:
        /* <DEDUP_REMOVED lines=8> */
.L_x_3600:
        /* <DEDUP_REMOVED lines=8> */
.L_x_3601:
        /* <DEDUP_REMOVED lines=8> */
.L_x_3602:
        /* <DEDUP_REMOVED lines=9> */
.L_x_3603:
[----:B------:R-:W-:Y:S01]  /*17560*/  IMAD.MOV.U32 R9, RZ, RZ, R14 ;  /* 0x000000ffff097224 */ /* 0x000fe200078e000e */
[----:B------:R-:W-:Y:S06]  /*17570*/  BRA `(.L_x_3604) ;  /* 0xffffffd800b07947 */ /* 0x000fec000383ffff */
.L_x_3543:
        /* <DEDUP_REMOVED lines=8> */
.L_x_3606:
[----:B------:R-:W-:Y:S05]  /*17600*/  BSYNC B0 ;  /* 0x0000000000007941 */ /* 0x000fea0003800000 */
.L_x_3605:
        /* <DEDUP_REMOVED lines=10> */
.L_x_3607:
        /* <DEDUP_REMOVED lines=8> */
.L_x_3608:
        /* <DEDUP_REMOVED lines=8> */
.L_x_3609:
        /* <DEDUP_REMOVED lines=8> */
.L_x_3610:
        /* <DEDUP_REMOVED lines=9> */
.L_x_3611:
[----:B------:R-:W-:Y:S01]  /*178c0*/  IMAD.MOV.U32 R9, RZ, RZ, R14 ;  /* 0x000000ffff097224 */ /* 0x000fe200078e000e */
[----:B------:R-:W-:Y:S06]  /*178d0*/  BRA `(.L_x_3612) ;  /* 0xffffffd800887947 */ /* 0x000fec000383ffff */
.L_x_3545:
[----:B------:R-:W-:Y:S01]  /*178e0*/  BSSY B0, `(.L_x_3613) ;  /* 0x0000006000007945 */ /* 0x000fe20003800000 */
[----:B------:R-:W-:Y:S01]  /*178f0*/  PLOP3.LUT P6, PT, P6, PT, PT, 0x8, 0x0 ;  /* 0x000000000000781c */ /* 0x000fe200037ce170 */
[----:B------:R-:W-:-:S12]  /*17900*/  IMAD.MOV.U32 R15, RZ, RZ, -0x1 ;  /* 0xffffffffff0f7424 */ /* 0x000fd800078e00ff */
[----:B0-----:R-:W-:Y:S05]  /*17910*/  WARPSYNC.COLLECTIVE R15, `(.L_x_3614) ;  /* 0x000000000f087348 */ /* 0x001fea0003c00000 */
[----:B------:R-:W-:Y:S01]  /*17920*/  VOTE.ANY R14, PT, P6 ;  /* 0x00000000000e7806 */ /* 0x000fe200030e0100 */
[----:B0-----:R-:W-:Y:S06]  /*17930*/  ENDCOLLECTIVE ;  /* 0x000000000000791b */ /* 0x001fec0003800000 */
.L_x_3614:
[----:B------:R-:W-:Y:S05]  /*17940*/  BSYNC B0 ;  /* 0x0000000000007941 */ /* 0x000fea0003800000 */
.L_x_3613:
        /* <DEDUP_REMOVED lines=9> */
.L_x_3615:
[----:B------:R-:W-:Y:S02]  /*179e0*/  IMAD.MOV.U32 R13, RZ, RZ, R7 ;  /* 0x000000ffff0d7224 */ /* 0x000fe400078e0007 */
[----:B------:R-:W-:-:S07]  /*179f0*/  IMAD.MOV.U32 R5, RZ, RZ, R14 ;  /* 0x000000ffff057224 */ /* 0x000fce00078e000e */
[----:B------:R-:W-:Y:S05]  /*17a00*/  WARPSYNC.COLLECTIVE R15, `(.L_x_3616) ;  /* 0x000000000f087348 */ /* 0x000fea0003c00000 */
[----:B------:R0:W1:Y:S02]  /*17a10*/  SHFL.IDX P6, R14, R13, R12, R11 ;  /* 0x0000000c0d0e7389 */ /* 0x00006400000c000b */
[----:B01----:R-:W-:Y:S01]  /*17a20*/  ENDCOLLECTIVE ;  /* 0x000000000000791b */ /* 0x003fe20003800000 */
.L_x_3616:
[----:B------:R-:W-:Y:S01]  /*17a30*/  IMAD.MOV.U32 R7, RZ, RZ, R14 ;  /* 0x000000ffff077224 */ /* 0x000fe200078e000e */
[----:B------:R-:W-:Y:S06]  /*17a40*/  BRA `(.L_x_3617) ;  /* 0xffffffd800687947 */ /* 0x000fec000383ffff */
.L_x_3547:
[----:B------:R-:W-:Y:S01]  /*17a50*/  BSSY B0, `(.L_x_3618) ;  /* 0x0000007000007945 */ /* 0x000fe20003800000 */
[----:B------:R-:W-:Y:S02]  /*17a60*/  IMAD.MOV.U32 R13, RZ, RZ, R2 ;  /* 0x000000ffff0d7224 */ /* 0x000fe400078e0002 */
[----:B------:R-:W-:Y:S02]  /*17a70*/  IMAD.MOV.U32 R11, RZ, RZ, 0x1f ;  /* 0x0000001fff0b7424 */ /* 0x000fe400078e00ff */
[----:B------:R-:W-:-:S07]  /*17a80*/  IMAD.MOV.U32 R15, RZ, RZ, -0x1 ;  /* 0xffffffffff0f7424 */ /* 0x000fce00078e00ff */
[----:B0123--:R-:W-:Y:S05]  /*17a90*/  WARPSYNC.COLLECTIVE R15, `(.L_x_3619) ;  /* 0x000000000f087348 */ /* 0x00ffea0003c00000 */
[----:B------:R4:W0:Y:S02]  /*17aa0*/  SHFL.IDX P6, R14, R13, R12, R11 ;  /* 0x0000000c0d0e7389 */ /* 0x00082400000c000b */
[----:B01234-:R-:W-:Y:S01]  /*17ab0*/  ENDCOLLECTIVE ;  /* 0x000000000000791b */ /* 0x01ffe20003800000 */
.L_x_3619:
[----:B------:R-:W-:Y:S05]  /*17ac0*/  BSYNC B0 ;  /* 0x0000000000007941 */ /* 0x000fea0003800000 */
.L_x_3618:
[----:B------:R-:W-:Y:S01]  /*17ad0*/  IMAD.MOV.U32 R2, RZ, RZ, R14 ;  /* 0x000000ffff027224 */ /* 0x000fe200078e000e */
[----:B------:R-:W-:Y:S06]  /*17ae0*/  BRA `(.L_x_3620) ;  /* 0xffffffd800587947 */ /* 0x000fec000383ffff */
.L_x_3551:
[----:B0-----:R0:W1:Y:S02]  /*17af0*/  SYNCS.PHASECHK.TRANS64.TRYWAIT P0, [R0+URZ+0x36820], R3 ;  /* 0x03682003000075a7 */ /* 0x001064000800017f */
[----:B-1----:R-:W-:Y:S05]  /*17b00*/  @!P0 NANOSLEEP.SYNCS 0x989680 ;  /* 0x009896800000895d */ /* 0x002fea0003900000 */
[----:B------:R-:W1:Y:S02]  /*17b10*/  @!P0 SYNCS.PHASECHK.TRANS64 P0, [R0+URZ+0x36820], R3 ;  /* 0x03682003000085a7 */ /* 0x000e64000800007f */
[----:B-1----:R-:W-:Y:S05]  /*17b20*/  @!P0 BRA `(.L_x_3551) ;  /* 0xfffffffc00f08947 */ /* 0x002fea000383ffff */
[----:B------:R-:W-:Y:S05]  /*17b30*/  BRA `(.L_x_3621) ;  /* 0xffffffdc00f07947 */ /* 0x000fea000383ffff */
.L_x_3552:
        /* <DEDUP_REMOVED lines=11> */
.L_x_3623:
[----:B------:R-:W-:Y:S05]  /*17bf0*/  BSYNC B0 ;  /* 0x0000000000007941 */ /* 0x000fea0003800000 */
.L_x_3622:
[----:B------:R-:W-:Y:S05]  /*17c00*/  BRA `(.L_x_3624) ;  /* 0xffffffdc00d87947 */ /* 0x000fea000383ffff */
.L_x_3555:
[----:B------:R-:W-:Y:S01]  /*17c10*/  BSSY B1, `(.L_x_3625) ;  /* 0x0000006000017945 */ /* 0x000fe20003800000 */
[----:B------:R-:W-:-:S07]  /*17c20*/  IMAD.MOV.U32 R15, RZ, RZ, -0x1 ;  /* 0xffffffffff0f7424 */ /* 0x000fce00078e00ff */
[----:B01----:R-:W-:Y:S05]  /*17c30*/  WARPSYNC.COLLECTIVE R15, `(.L_x_3626) ;  /* 0x000000000f0c7348 */ /* 0x003fea0003c00000 */
[----:B------:R-:W-:Y:S02]  /*17c40*/  ELECT P6, UR62, PT ;  /* 0x00000000003e782f */ /* 0x000fe400038c0000 */
[----:B------:R-:W-:Y:S01]  /*17c50*/  MOV R14, UR62 ;  /* 0x0000003e000e7c02 */ /* 0x000fe20008000f00 */
[----:B01----:R-:W-:Y:S10]  /*17c60*/  ENDCOLLECTIVE ;  /* 0x000000000000791b */ /* 0x003ff40003800000 */
.L_x_3626:
[----:B------:R-:W-:Y:S05]  /*17c70*/  BSYNC B1 ;  /* 0x0000000000017941 */ /* 0x000fea0003800000 */
.L_x_3625:
[----:B------:R-:W-:Y:S05]  /*17c80*/  BRA `(.L_x_3627) ;  /* 0xffffffdc00d07947 */ /* 0x000fea000383ffff */
.L_x_3557:
[----:B0-----:R0:W1:Y:S02]  /*17c90*/  SYNCS.PHASECHK.TRANS64.TRYWAIT P0, [R6+URZ], R5 ;  /* 0x00000005060075a7 */ /* 0x001064000800017f */
[----:B-1----:R-:W-:Y:S05]  /*17ca0*/  @!P0 NANOSLEEP.SYNCS 0x989680 ;  /* 0x009896800000895d */ /* 0x002fea0003900000 */
[----:B------:R-:W1:Y:S02]  /*17cb0*/  @!P0 SYNCS.PHASECHK.TRANS64 P0, [R6+URZ], R5 ;  /* 0x00000005060085a7 */ /* 0x000e64000800007f */
[----:B-1----:R-:W-:Y:S05]  /*17cc0*/  @!P0 BRA `(.L_x_3557) ;  /* 0xfffffffc00f08947 */ /* 0x002fea000383ffff */
[----:B------:R-:W-:Y:S05]  /*17cd0*/  BRA `(.L_x_3628) ;  /* 0xffffffe000107947 */ /* 0x000fea000383ffff */
.L_x_3558:
[----:B-1----:R1:W2:Y:S02]  /*17ce0*/  SYNCS.PHASECHK.TRANS64.TRYWAIT P0, [R7+URZ], R2 ;  /* 0x00000002070075a7 */ /* 0x0022a4000800017f */
[----:B--2---:R-:W-:Y:S05]  /*17cf0*/  @!P0 NANOSLEEP.SYNCS 0x989680 ;  /* 0x009896800000895d */ /* 0x004fea0003900000 */
[----:B------:R-:W2:Y:S02]  /*17d00*/  @!P0 SYNCS.PHASECHK.TRANS64 P0, [R7+URZ], R2 ;  /* 0x00000002070085a7 */ /* 0x000ea4000800007f */
[----:B--2---:R-:W-:Y:S05]  /*17d10*/  @!P0 BRA `(.L_x_3558) ;  /* 0xfffffffc00f08947 */ /* 0x004fea000383ffff */
[----:B------:R-:W-:Y:S05]  /*17d20*/  BRA `(.L_x_3629) ;  /* 0xffffffe000047947 */ /* 0x000fea000383ffff */
.L_x_3560:
[----:B--2---:R2:W3:Y:S02]  /*17d30*/  SYNCS.PHASECHK.TRANS64.TRYWAIT P0, [R4+URZ], R5 ;  /* 0x00000005040075a7 */ /* 0x0044e4000800017f */
[----:B---3--:R-:W-:Y:S05]  /*17d40*/  @!P0 NANOSLEEP.SYNCS 0x989680 ;  /* 0x009896800000895d */ /* 0x008fea0003900000 */
[----:B------:R-:W3:Y:S02]  /*17d50*/  @!P0 SYNCS.PHASECHK.TRANS64 P0, [R4+URZ], R5 ;  /* 0x00000005040085a7 */ /* 0x000ee4000800007f */
[----:B---3--:R-:W-:Y:S05]  /*17d60*/  @!P0 BRA `(.L_x_3560) ;  /* 0xfffffffc00f08947 */ /* 0x008fea000383ffff */
[----:B------:R-:W-:Y:S05]  /*17d70*/  BRA `(.L_x_3630) ;  /* 0xffffffe000087947 */ /* 0x000fea000383ffff */
.L_x_3631:
        /* <DEDUP_REMOVED lines=16> */
.L_x_14849:


//--------------------- .text._ZN7cutlass13device_kernelIN5flash11enable_sm90INS1_16FlashAttnFwdSm90INS1_25CollectiveMainloopFwdSm90ILi2EN4cute5tupleIJNS5_1CILi1EEES8_S8_EEENS6_IJNS7_ILi128EEENS7_ILi112EEENS7_ILi192EEEEEELi192ENS_6half_tEfNS_4arch4Sm90ELb0ELb0ELb0ELb1ELb0ELb1ELb0ELb1ELb1ELb1ELb1ELb0EEENS1_21CollectiveEpilogueFwdINS6_IJSA_SC_SB_EEES9_SE_SG_Li256ELb1ELb1ELb1ELb0EEENS1_36VarlenDynamicPersistentTileSchedulerILi128ELi112ELi256ELi128ELb1ELb1ELb1ELb0ELb1ELb1EEEEEEEEEvNT_6ParamsE --------------------------
	.section	.text._ZN7cutlass13device_kernelIN5flash11enable_sm90INS1_16FlashAttnFwdSm90INS1_25CollectiveMainloopFwdSm90ILi2EN4cute5tupleIJNS5_1CILi1EEES8_S8_EEENS6_IJNS7_ILi128EEENS7_ILi112EEENS7_ILi192EEEEEELi192ENS_6half_tEfNS_4arch4Sm90ELb0ELb0ELb0ELb1ELb0ELb1ELb0ELb1ELb1ELb1ELb1ELb0EEENS1_21CollectiveEpilogueFwdINS6_IJSA_SC_SB_EEES9_SE_SG_Li256ELb1ELb1ELb1ELb0EEENS1_36VarlenDynamicPersistentTileSchedulerILi128ELi112ELi256ELi128ELb1ELb1ELb1ELb0ELb1ELb1EEEEEEEEEvNT_6ParamsE,"ax",@progbits
	.align	128
.text._ZN7cutlass13device_kernelIN5flash11enable_sm90INS1_16FlashAttnFwdSm90INS1_25CollectiveMainloopFwdSm90ILi2EN4cute5tupleIJNS5_1CILi1EEES8_S8_EEENS6_IJNS7_ILi128EEENS7_ILi112EEENS7_ILi192EEEEEELi192ENS_6half_tEfNS_4arch4Sm90ELb0ELb0ELb0ELb1ELb0ELb1ELb0ELb1ELb1ELb1ELb1ELb0EEENS1_21CollectiveEpilogueFwdINS6_IJSA_SC_SB_EEES9_SE_SG_Li256ELb1ELb1ELb1ELb0EEENS1_36VarlenDynamicPersistentTileSchedulerILi128ELi112ELi256ELi128ELb1ELb1ELb1ELb0ELb1ELb1EEEEEEEEEvNT_6ParamsE:
        .type           _ZN7cutlass13device_kernelIN5flash11enable_sm90INS1_16FlashAttnFwdSm90INS1_25CollectiveMainloopFwdSm90ILi2EN4cute5tupleIJNS5_1CILi1EEES8_S8_EEENS6_IJNS7_ILi128EEENS7_ILi112EEENS7_ILi192EEEEEELi192ENS_6half_tEfNS_4arch4Sm90ELb0ELb0ELb0ELb1ELb0ELb1ELb0ELb1ELb1ELb1ELb1ELb0EEENS1_21CollectiveEpilogueFwdINS6_IJSA_SC_SB_EEES9_SE_SG_Li256ELb1ELb1ELb1ELb0EEENS1_36VarlenDynamicPersistentTileSchedulerILi128ELi112ELi256ELi128ELb1ELb1ELb1ELb0ELb1ELb1EEEEEEEEEvNT_6ParamsE,@function
        .size           _ZN7cutlass13device_kernelIN5flash11enable_sm90INS1_16FlashAttnFwdSm90INS1_25CollectiveMainloopFwdSm90ILi2EN4cute5tupleIJNS5_1CILi1EEES8_S8_EEENS6_IJNS7_ILi128EEENS7_ILi112EEENS7_ILi192EEEEEELi192ENS_6half_tEfNS_4arch4Sm90ELb0ELb0ELb0ELb1ELb0ELb1ELb0ELb1ELb1ELb1ELb1ELb0EEENS1_21CollectiveEpilogueFwdINS6_IJSA_SC_SB_EEES9_SE_SG_Li256ELb1ELb1ELb1ELb0EEENS1_36VarlenDynamicPersistentTileSchedulerILi128ELi112ELi256ELi128ELb1ELb1ELb1ELb0ELb1ELb1EEEEEEEEEvNT_6ParamsE,(.L_x_14850 - _ZN7cutlass13device_kernelIN5flash11enable_sm90INS1_16FlashAttnFwdSm90INS1_25CollectiveMainloopFwdSm90ILi2EN4cute5tupleIJNS5_1CILi1EEES8_S8_EEENS6_IJNS7_ILi128EEENS7_ILi112EEENS7_ILi192EEEEEELi192ENS_6half_tEfNS_4arch4Sm90ELb0ELb0ELb0ELb1ELb0ELb1ELb0ELb1ELb1ELb1ELb1ELb0EEENS1_21CollectiveEpilogueFwdINS6_IJSA_SC_SB_EEES9_SE_SG_Li256ELb1ELb1ELb1ELb0EEENS1_36VarlenDynamicPersistentTileSchedulerILi128ELi112ELi256ELi128ELb1ELb1ELb1ELb0ELb1ELb1EEEEEEEEEvNT_6ParamsE)
        .other          _ZN7cutlass13device_kernelIN5flash11enable_sm90INS1_16FlashAttnFwdSm90INS1_25CollectiveMainloopFwdSm90ILi2EN4cute5tupleIJNS5_1CILi1EEES8_S8_EEENS6_IJNS7_ILi128EEENS7_ILi112EEENS7_ILi192EEEEEELi192ENS_6half_tEfNS_4arch4Sm90ELb0ELb0ELb0ELb1ELb0ELb1ELb0ELb1ELb1ELb1ELb1ELb0EEENS1_21CollectiveEpilogueFwdINS6_IJSA_SC_SB_EEES9_SE_SG_Li256ELb1ELb1ELb1ELb0EEENS1_36VarlenDynamicPersistentTileSchedulerILi128ELi112ELi256ELi128ELb1ELb1ELb1ELb0ELb1ELb1EEEEEEEEEvNT_6ParamsE,@"STO_CUDA_ENTRY STV_DEFAULT"
_ZN7cutlass13device_kernelIN5flash11enable_sm90INS1_16FlashAttnFwdSm90INS1_25CollectiveMainloopFwdSm90ILi2EN4cute5tupleIJNS5_1CILi1EEES8_S8_EEENS6_IJNS7_ILi128EEENS7_ILi112EEENS7_ILi192EEEEEELi192ENS_6half_tEfNS_4arch4Sm90ELb0ELb0ELb0ELb1ELb0ELb1ELb0ELb1ELb1ELb1ELb1ELb0EEENS1_21CollectiveEpilogueFwdINS6_IJSA_SC_SB_EEES9_SE_SG_Li256ELb1ELb1ELb1ELb0EEENS1_36VarlenDynamicPersistentTileSchedulerILi128ELi112ELi256ELi128ELb1ELb1ELb1ELb0ELb1ELb1EEEEEEEEEvNT_6ParamsE:
        /* <DEDUP_REMOVED lines=24> */
.L_x_3633:
[----:B------:R-:W-:Y:S05]  /*0180*/  BSYNC B0 ;  /* 0x0000000000007941 */ /* 0x000fea0003800000 */
.L_x_3632:
        /* <DEDUP_REMOVED lines=41> */
.L_x_3634:
        /* <DEDUP_REMOVED lines=22> */
.L_x_3635:
        /* <DEDUP_REMOVED lines=18> */
.L_x_3636:
        /* <DEDUP_REMOVED lines=22> */
.L_x_3637:
        /* <DEDUP_REMOVED lines=22> */
.L_x_3638:
[----:B0-----:R-:W-:Y:S01]  /*0960*/  UMOV UR4, 0x1 ;  /* 0x0000000100047882 */ /* 0x001fe20000000000 */
[----:B------:R-:W-:Y:S01]  /*0970*/  PLOP3.LUT P0, PT, PT, PT, UP0, 0x80, 0x0 ;  /* 0x000000000000781c */ /* 0x000fe20003f0f008 */
[----:B------:R-:W-:Y:S01]  /*0980*/  USEL UR4, UR4, 0x2, !UP0 ;  /* 0x0000000204047887 */ /* 0x000fe2000c000000 */
[----:B------:R-:W-:Y:S01]  /*0990*/  NOP ;  /* 0x0000000000007918 */ /* 0x000fe20000000000 */
[----:B------:R-:W-:Y:S01]  /*09a0*/  ULDC.64 UR60, c[0x0][0x208] ;  /* 0x00008200003c7ab9 */ /* 0x000fe20000000a00 */
[----:B------:R-:W-:Y:S03]  /*09b0*/  BSSY B9, `(.L_x_3639) ;  /* 0x00027dc000097945 */ /* 0x000fe60003800000 */
[----:B------:R-:W-:-:S05]  /*09c0*/  IMAD.U32 R2, RZ, RZ, UR4 ;  /* 0x00000004ff027e24 */ /* 0x000fca000f8e00ff */
[----:B------:R0:W-:Y:S01]  /*09d0*/  STL [R1+0x7c], R2 ;  /* 0x00007c0201007387 */ /* 0x0001e20000100800 */
[----:B-12-4-:R-:W-:Y:S06]  /*09e0*/  BAR.SYNC.DEFER_BLOCKING 0x0 ;  /* 0x0000000000007b1d */ /* 0x016fec0000010000 */
[----:B------:R-:W-:Y:S05]  /*09f0*/  @!P0 BRA `(.L_x_3640) ;  /* 0x000001f400b08947 */ /* 0x000fea0003800000 */
.L_x_3641:
        /* <DEDUP_REMOVED lines=17> */
[----:B------:R-:W-:Y:S01]  /*0b10*/  R2UR UR4, R16 ;  /* 0x00000000100472ca */ /* 0x000fe200000e0000 */
[----:B------:R-:W-:Y:S01]  /*0b20*/  IMAD.MOV.U32 R226, RZ, RZ, RZ ;  /* 0x000000ffffe27224 */ /* 0x000fe200078e00ff */
[----:B------:R-:W-:Y:S01]  /*0b30*/  MOV R205, RZ ;  /* 0x000000ff00cd7202 */ /* 0x000fe20000000f00 */
[----:B------:R-:W-:Y:S01]  /*0b40*/  IMAD.MOV.U32 R17, RZ, RZ, RZ ;  /* 0x000000ffff117224 */ /* 0x000fe200078e00ff */
[----:B------:R-:W-:Y:S02]  /*0b50*/  SHF.R.S32.HI R3, RZ, 0x1f, R6 ;  /* 0x0000001fff037819 */ /* 0x000fe40000011406 */
[----:B------:R-:W-:Y:S02]  /*0b60*/  CS2R R216, SRZ ;  /* 0x0000000000d87805 */ /* 0x000fe4000001ff00 */
[----:B0-----:R-:W-:-:S04]  /*0b70*/  LEA.HI R2, R3, R6, RZ, 0x4 ;  /* 0x0000000603027211 */ /* 0x001fc800078f20ff */
[----:B------:R-:W-:Y:S01]  /*0b80*/  SHF.R.S32.HI R7, RZ, 0x4, R2 ;  /* 0x00000004ff077819 */ /* 0x000fe20000011402 */
[----:B------:R-:W-:-:S03]  /*0b90*/  UIADD3 UR4, UR4, 0x15400, URZ ;  /* 0x0001540004047890 */ /* 0x000fc6000fffe03f */
[----:B------:R-:W-:-:S04]  /*0ba0*/  LEA.HI R4, R2, R7, RZ, 0x1 ;  /* 0x0000000702047211 */ /* 0x000fc800078f08ff */
[----:B------:R-:W-:-:S04]  /*0bb0*/  LOP3.LUT R4, R4, 0x1ffffffe, RZ, 0xc0, !PT ;  /* 0x1ffffffe04047812 */ /* 0x000fc800078ec0ff */
[----:B------:R-:W-:Y:S02]  /*0bc0*/  IADD3 R7, R7, -R4, RZ ;  /* 0x8000000407077210 */ /* 0x000fe40007ffe0ff */
[----:B------:R-:W-:-:S04]  /*0bd0*/  LEA.HI R4, R3, R6, RZ, 0x5 ;  /* 0x0000000603047211 */ /* 0x000fc800078f28ff */
[----:B------:R-:W-:-:S05]  /*0be0*/  SHF.R.S32.HI R4, RZ, 0x5, R4 ;  /* 0x00000005ff047819 */ /* 0x000fca0000011404 */
[----:B------:R-:W-:Y:S01]  /*0bf0*/  IMAD.SHL.U32 R214, R4, 0x200, RZ ;  /* 0x0000020004d67824 */ /* 0x000fe200078e00ff */
[----:B--2---:R-:W-:Y:S02]  /*0c00*/  R2UR UR5, R0 ;  /* 0x00000000000572ca */ /* 0x004fe400000e0000 */
[----:B------:R-:W-:-:S04]  /*0c10*/  LEA.HI R0, R3, R6, RZ, 0x7 ;  /* 0x0000000603007211 */ /* 0x000fc800078f38ff */
[----:B------:R-:W-:-:S05]  /*0c20*/  LOP3.LUT R5, R0, 0xffffff80, RZ, 0xc0, !PT ;  /* 0xffffff8000057812 */ /* 0x000fca00078ec0ff */
[----:B------:R-:W-:Y:S02]  /*0c30*/  IMAD.IADD R14, R6, 0x1, -R5 ;  /* 0x00000001060e7824 */ /* 0x000fe400078e0a05 */
[----:B------:R-:W-:-:S03]  /*0c40*/  ULOP3.LUT UR5, UR5, 0x1, URZ, 0xfc, !UPT ;  /* 0x0000000105057892 */ /* 0x000fc6000f8efc3f */
[----:B------:R-:W-:Y:S01]  /*0c50*/  SHF.R.S32.HI R9, RZ, 0x1f, R14 ;  /* 0x0000001fff097819 */ /* 0x000fe2000001140e */
[----:B------:R-:W-:Y:S03]  /*0c60*/  STL [R1+0x6c], R14 ;  /* 0x00006c0e01007387 */ /* 0x000fe60000100800 */
[CC--:B------:R-:W-:Y:S02]  /*0c70*/  LEA.HI R10, R9.reuse, R14.reuse, RZ, 0x2 ;  /* 0x0000000e090a7211 */ /* 0x0c0fe400078f10ff */
[----:B------:R-:W-:Y:S02]  /*0c80*/  LEA.HI R9, R9, R14, RZ, 0x5 ;  /* 0x0000000e09097211 */ /* 0x000fe400078f28ff */
[--C-:B------:R-:W-:Y:S02]  /*0c90*/  SHF.R.S32.HI R8, RZ, 0x2, R10.reuse ;  /* 0x00000002ff087819 */ /* 0x100fe4000001140a */
[----:B------:R-:W-:-:S02]  /*0ca0*/  SHF.R.S32.HI R5, RZ, 0x1f, R10 ;  /* 0x0000001fff057819 */ /* 0x000fc4000001140a */
[----:B------:R-:W-:Y:S02]  /*0cb0*/  LOP3.LUT R10, R10, 0x7ffffffc, RZ, 0xc0, !PT ;  /* 0x7ffffffc0a0a7812 */ /* 0x000fe400078ec0ff */
[----:B------:R-:W-:Y:S02]  /*0cc0*/  LEA.HI R5, R5, R8, RZ, 0x3 ;  /* 0x0000000805057211 */ /* 0x000fe400078f18ff */
[----:B------:R-:W-:Y:S02]  /*0cd0*/  IADD3 R10, R14, -R10, RZ ;  /* 0x8000000a0e0a7210 */ /* 0x000fe40007ffe0ff */
[----:B------:R-:W-:Y:S02]  /*0ce0*/  LOP3.LUT R11, R5, 0xfffffff8, RZ, 0xc0, !PT ;  /* 0xfffffff8050b7812 */ /* 0x000fe400078ec0ff */
[----:B------:R-:W-:Y:S01]  /*0cf0*/  SHF.R.S32.HI R5, RZ, 0x7, R0 ;  /* 0x00000007ff057819 */ /* 0x000fe20000011400 */
[----:B------:R-:W-:Y:S02]  /*0d00*/  IMAD.SHL.U32 R221, R10, 0x2, RZ ;  /* 0x000000020add7824 */ /* 0x000fe400078e00ff */
[----:B------:R-:W-:Y:S01]  /*0d10*/  IMAD.IADD R11, R8, 0x1, -R11 ;  /* 0x00000001080b7824 */ /* 0x000fe200078e0a0b */
[----:B------:R-:W-:Y:S01]  /*0d20*/  LEA.HI R8, R3, R6, RZ, 0x2 ;  /* 0x0000000603087211 */ /* 0x000fe200078f10ff */
[C---:B------:R-:W-:Y:S01]  /*0d30*/  VIADD R20, R221.reuse, 0x8 ;  /* 0x00000008dd147836 */ /* 0x040fe20000000000 */
[----:B------:R-:W-:Y:S01]  /*0d40*/  LOP3.LUT R3, R2, 0x3fffff0, RZ, 0xc0, !PT ;  /* 0x03fffff002037812 */ /* 0x000fe200078ec0ff */
[C---:B------:R-:W-:Y:S01]  /*0d50*/  VIADD R237, R221.reuse, 0x68 ;  /* 0x00000068dded7836 */ /* 0x040fe20000000000 */
[----:B------:R-:W-:Y:S01]  /*0d60*/  LEA.HI R0, R0, R5, RZ, 0x1 ;  /* 0x0000000500007211 */ /* 0x000fe200078f08ff */
[C---:B------:R-:W-:Y:S01]  /*0d70*/  VIADD R236, R221.reuse, 0x70 ;  /* 0x00000070ddec7836 */ /* 0x040fe20000000000 */
[----:B------:R-:W-:Y:S01]  /*0d80*/  SHF.R.S32.HI R2, RZ, 0x5, R9 ;  /* 0x00000005ff027819 */ /* 0x000fe20000011409 */
[----:B------:R-:W-:Y:S01]  /*0d90*/  IMAD.IADD R3, R6, 0x1, -R3 ;  /* 0x0000000106037824 */ /* 0x000fe200078e0a03 */
[----:B------:R-:W-:Y:S01]  /*0da0*/  LOP3.LUT R0, R0, 0x3fffffe, RZ, 0xc0, !PT ;  /* 0x03fffffe00007812 */ /* 0x000fe200078ec0ff */
[----:B------:R-:W-:Y:S01]  /*0db0*/  VIADD R235, R221, 0x78 ;  /* 0x00000078ddeb7836 */ /* 0x000fe20000000000 */
[--C-:B------:R-:W-:Y:S01]  /*0dc0*/  SHF.R.S32.HI R204, RZ, 0x2, R8.reuse ;  /* 0x00000002ffcc7819 */ /* 0x100fe20000011408 */
[----:B------:R-:W-:Y:S01]  /*0dd0*/  IMAD R12, R4, 0x10, R3 ;  /* 0x00000010040c7824 */ /* 0x000fe200078e0203 */
[----:B------:R-:W-:Y:S01]  /*0de0*/  SHF.R.S32.HI R3, RZ, 0x1f, R8 ;  /* 0x0000001fff037819 */ /* 0x000fe20000011408 */
[----:B------:R-:W-:Y:S01]  /*0df0*/  IMAD.IADD R0, R5, 0x1, -R0 ;  /* 0x0000000105007824 */ /* 0x000fe200078e0a00 */
[----:B------:R-:W-:Y:S01]  /*0e00*/  LOP3.LUT R9, R8, 0xfffffffc, RZ, 0xc0, !PT ;  /* 0xfffffffc08097812 */ /* 0x000fe200078ec0ff */
[----:B------:R-:W-:Y:S01]  /*0e10*/  IMAD R11, R2, 0x10, R11 ;  /* 0x00000010020b7824 */ /* 0x000fe200078e020b */
[----:B------:R-:W-:Y:S01]  /*0e20*/  LEA.HI R3, R3, R204, RZ, 0x3 ;  /* 0x000000cc03037211 */ /* 0x000fe200078f18ff */
[----:B------:R-:W-:Y:S01]  /*0e30*/  IMAD R7, R12, 0x8, R7 ;  /* 0x000000080c077824 */ /* 0x000fe200078e0207 */
[----:B------:R-:W-:Y:S01]  /*0e40*/  IADD3 R9, R6, -R9, RZ ;  /* 0x8000000906097210 */ /* 0x000fe20007ffe0ff */
[----:B------:R-:W-:Y:S01]  /*0e50*/  IMAD R13, R0, 0x40, R11 ;  /* 0x00000040000d7824 */ /* 0x000fe200078e020b */
[----:B------:R-:W-:Y:S01]  /*0e60*/  LOP3.LUT R3, R3, 0xfffffff8, RZ, 0xc0, !PT ;  /* 0xfffffff803037812 */ /* 0x000fe200078ec0ff */
[----:B------:R-:W-:Y:S01]  /*0e70*/  IMAD.U32 R0, RZ, RZ, UR5 ;  /* 0x00000005ff007e24 */ /* 0x000fe2000f8e00ff */
[C---:B------:R-:W-:Y:S01]  /*0e80*/  IADD3 R15, R221.reuse, 0x10, RZ ;  /* 0x00000010dd0f7810 */ /* 0x040fe20007ffe0ff */
[----:B------:R-:W-:Y:S01]  /*0e90*/  IMAD.U32 R2, RZ, RZ, UR4 ;  /* 0x00000004ff027e24 */ /* 0x000fe2000f8e00ff */
[----:B------:R-:W-:Y:S01]  /*0ea0*/  STL [R1+0x70], R13 ;  /* 0x0000700d01007387 */ /* 0x000fe20000100800 */
[C---:B------:R-:W-:Y:S01]  /*0eb0*/  IMAD.IADD R3, R204.reuse, 0x1, -R3 ;  /* 0x00000001cc037824 */ /* 0x040fe200078e0a03 */
[----:B------:R-:W-:Y:S01]  /*0ec0*/  IADD3 R233, R221, 0x88, RZ ;  /* 0x00000088dde97810 */ /* 0x000fe20007ffe0ff */
[----:B------:R-:W-:Y:S01]  /*0ed0*/  VIADD R227, R204, 0x40 ;  /* 0x00000040cce37836 */ /* 0x000fe20000000000 */
[----:B------:R0:W-:Y:S01]  /*0ee0*/  STL [R1+0x1c], R0 ;  /* 0x00001c0001007387 */ /* 0x0001e20000100800 */
[----:B------:R-:W-:-:S02]  /*0ef0*/  IMAD.SHL.U32 R3, R3, 0x40, RZ ;  /* 0x0000004003037824 */ /* 0x000fc400078e00ff */
[----:B------:R-:W-:Y:S01]  /*0f00*/  VIADD R12, R221, 0x20 ;  /* 0x00000020dd0c7836 */ /* 0x000fe20000000000 */
[----:B------:R1:W-:Y:S01]  /*0f10*/  STL [R1+0x50], R2 ;  /* 0x0000500201007387 */ /* 0x0003e20000100800 */
[----:B------:R-:W-:Y:S01]  /*0f20*/  SHF.L.U32 R208, R227, 0x6, RZ ;  /* 0x00000006e3d07819 */ /* 0x000fe200000006ff */
[----:B------:R-:W-:Y:S01]  /*0f30*/  IMAD.SHL.U32 R18, R9, 0x8, RZ ;  /* 0x0000000809127824 */ /* 0x000fe200078e00ff */
[----:B------:R-:W-:Y:S01]  /*0f40*/  LOP3.LUT R212, R3, 0x1c0, RZ, 0xc0, !PT ;  /* 0x000001c003d47812 */ /* 0x000fe200078ec0ff */
[----:B------:R-:W-:Y:S01]  /*0f50*/  IMAD.SHL.U32 R3, R7, 0x8, RZ ;  /* 0x0000000807037824 */ /* 0x000fe200078e00ff */
[----:B------:R-:W-:Y:S01]  /*0f60*/  LOP3.LUT R208, R208, 0x1c0, RZ, 0xc0, !PT ;  /* 0x000001c0d0d07812 */ /* 0x000fe200078ec0ff */
[C---:B------:R-:W-:Y:S01]  /*0f70*/  IMAD.SHL.U32 R22, R9.reuse, 0x4, RZ ;  /* 0x0000000409167824 */ /* 0x040fe200078e00ff */
[----:B0-----:R-:W-:Y:S01]  /*0f80*/  LEA.HI R0, R9, R9, RZ, 0x1 ;  /* 0x0000000909007211 */ /* 0x001fe200078f08ff */
[C---:B------:R-:W-:Y:S01]  /*0f90*/  VIADD R5, R221.reuse, 0x50 ;  /* 0x00000050dd057836 */ /* 0x040fe20000000000 */
[----:B------:R0:W-:Y:S01]  /*0fa0*/  STL [R1+0x78], R3 ;  /* 0x0000780301007387 */ /* 0x0001e20000100800 */
[----:B-1----:R-:W-:Y:S01]  /*0fb0*/  SHF.R.S32.HI R2, RZ, 0x1f, R227 ;  /* 0x0000001fff027819 */ /* 0x002fe200000114e3 */
[C---:B------:R-:W-:Y:S01]  /*0fc0*/  VIADD R11, R221.reuse, 0x28 ;  /* 0x00000028dd0b7836 */ /* 0x040fe20000000000 */
[----:B------:R-:W-:Y:S01]  /*0fd0*/  LOP3.LUT R0, R0, 0x1ffffffe, RZ, 0xc0, !PT ;  /* 0x1ffffffe00007812 */ /* 0x000fe200078ec0ff */
[C---:B------:R-:W-:Y:S01]  /*0fe0*/  VIADD R234, R221.reuse, 0x80 ;  /* 0x00000080ddea7836 */ /* 0x040fe20000000000 */
[----:B------:R-:W-:Y:S01]  /*0ff0*/  LEA.HI R2, R2, R227, RZ, 0x3 ;  /* 0x000000e302027211 */ /* 0x000fe200078f18ff */
[----:B------:R-:W-:Y:S01]  /*1000*/  VIADD R14, R221, 0x18 ;  /* 0x00000018dd0e7836 */ /* 0x000fe20000000000 */
[----:B------:R-:W-:Y:S01]  /*1010*/  SHF.R.U32.HI R4, RZ, 0x3, R208 ;  /* 0x00000003ff047819 */ /* 0x000fe200000116d0 */
[----:B------:R-:W-:Y:S01]  /*1020*/  IMAD.IADD R0, R9, 0x1, -R0 ;  /* 0x0000000109007824 */ /* 0x000fe200078e0a00 */
[C---:B------:R-:W-:Y:S01]  /*1030*/  IADD3 R9, R221.reuse, 0x38, RZ ;  /* 0x00000038dd097810 */ /* 0x040fe20007ffe0ff */
[----:B------:R-:W-:Y:S01]  /*1040*/  IMAD.SHL.U32 R2, R2, 0x40, RZ ;  /* 0x0000004002027824 */ /* 0x000fe200078e00ff */
[C---:B0-----:R-:W-:Y:S01]  /*1050*/  IADD3 R3, R221.reuse, 0x60, RZ ;  /* 0x00000060dd037810 */ /* 0x041fe20007ffe0ff */
[----:B------:R-:W-:Y:S01]  /*1060*/  IMAD R0, R0, 0x8, R13 ;  /* 0x0000000800007824 */ /* 0x000fe200078e020d */
[----:B------:R-:W-:Y:S01]  /*1070*/  SHF.R.S32.HI R7, RZ, 0x1f, R15 ;  /* 0x0000001fff077819 */ /* 0x000fe2000001140f */
[C---:B------:R-:W-:Y:S01]  /*1080*/  VIADD R4, R221.reuse, 0x58 ;  /* 0x00000058dd047836 */ /* 0x040fe20000000000 */
[----:B------:R-:W-:Y:S01]  /*1090*/  LOP3.LUT R215, R2, 0xfffffe00, RZ, 0xc0, !PT ;  /* 0xfffffe0002d77812 */ /* 0x000fe200078ec0ff */
[C---:B------:R-:W-:Y:S01]  /*10a0*/  VIADD R10, R221.reuse, 0x30 ;  /* 0x00000030dd0a7836 */ /* 0x040fe20000000000 */
[----:B------:R0:W-:Y:S01]  /*10b0*/  STL [R1+0x74], R0 ;  /* 0x0000740001007387 */ /* 0x0001e20000100800 */
        /* <DEDUP_REMOVED lines=17> */
[----:B------:R-:W-:Y:S01]  /*11d0*/  VIADD R228, R221, 0xa0 ;  /* 0x000000a0dde47836 */ /* 0x000fe20000000000 */
[----:B------:R-:W-:-:S02]  /*11e0*/  SHF.R.S32.HI R3, RZ, 0x1f, R235 ;  /* 0x0000001fff037819 */ /* 0x000fc400000114eb */
[----:B------:R-:W-:Y:S02]  /*11f0*/  SHF.R.S32.HI R2, RZ, 0x1f, R234 ;  /* 0x0000001fff027819 */ /* 0x000fe400000114ea */
[----:B------:R-:W-:Y:S02]  /*1200*/  IADD3 R206, R22, 0x40, RZ ;  /* 0x0000004016ce7810 */ /* 0x000fe40007ffe0ff */
[----:B------:R-:W-:Y:S02]  /*1210*/  SHF.R.U32.HI R213, RZ, 0x3, R212 ;  /* 0x00000003ffd57819 */ /* 0x000fe400000116d4 */
[----:B------:R-:W-:Y:S02]  /*1220*/  SHF.R.S32.HI R14, RZ, 0x1f, R14 ;  /* 0x0000001fff0e7819 */ /* 0x000fe4000001140e */
[----:B------:R-:W-:Y:S02]  /*1230*/  SHF.R.S32.HI R10, RZ, 0x1f, R10 ;  /* 0x0000001fff0a7819 */ /* 0x000fe4000001140a */
[----:B------:R-:W-:-:S02]  /*1240*/  SHF.R.S32.HI R7, RZ, 0x1f, R8 ;  /* 0x0000001fff077819 */ /* 0x000fc40000011408 */
[----:B------:R-:W-:Y:S02]  /*1250*/  SHF.R.S32.HI R6, RZ, 0x1f, R6 ;  /* 0x0000001fff067819 */ /* 0x000fe40000011406 */
[----:B------:R-:W-:Y:S02]  /*1260*/  SHF.R.S32.HI R4, RZ, 0x1f, R233 ;  /* 0x0000001fff047819 */ /* 0x000fe400000114e9 */
[----:B------:R-:W-:Y:S02]  /*1270*/  SHF.R.S32.HI R3, RZ, 0x1f, R232 ;  /* 0x0000001fff037819 */ /* 0x000fe400000114e8 */
[----:B0-----:R-:W-:-:S07]  /*1280*/  SHF.R.S32.HI R2, RZ, 0x1f, R231 ;  /* 0x0000001fff027819 */ /* 0x001fce00000114e7 */
.L_x_3854:
[----:B0-234-:R-:W0:Y:S01]  /*1290*/  LDC.64 R2, c[0x0][0xc88] ;  /* 0x00032200ff027b82 */ /* 0x01de220000000a00 */
[----:B------:R-:W-:Y:S01]  /*12a0*/  ULDC.64 UR4, c[0x0][0xa28] ;  /* 0x00028a0000047ab9 */ /* 0x000fe20000000a00 */
[----:B------:R-:W-:Y:S01]  /*12b0*/  ULDC.64 UR8, c[0x0][0xa18] ;  /* 0x0002860000087ab9 */ /* 0x000fe20000000a00 */
[----:B------:R-:W-:Y:S01]  /*12c0*/  ULDC.64 UR6, c[0x0][0xa08] ;  /* 0x0002820000067ab9 */ /* 0x000fe20000000a00 */
[----:B0-----:R-:W-:-:S05]  /*12d0*/  IMAD.WIDE R2, R151, 0x4, R2 ;  /* 0x0000000497027825 */ /* 0x001fca00078e0202 */
[----:B------:R-:W2:Y:S01]  /*12e0*/  LDG.E R223, desc[UR60][R2.64] ;  /* 0x0000003c02df7981 */ /* 0x000ea2000c1e1900 */
[----:B------:R-:W-:Y:S01]  /*12f0*/  ISETP.NE.U32.AND P2, PT, RZ, UR4, PT ;  /* 0x00000004ff007c0c */ /* 0x000fe2000bf45070 */
[----:B------:R-:W-:Y:S01]  /*1300*/  IMAD.MOV.U32 R8, RZ, RZ, RZ ;  /* 0x000000ffff087224 */ /* 0x000fe200078e00ff */
[----:B------:R-:W-:Y:S01]  /*1310*/  ISETP.NE.U32.AND P1, PT, RZ, UR8, PT ;  /* 0x00000008ff007c0c */ /* 0x000fe2000bf25070 */
[----:B------:R-:W-:Y:S01]  /*1320*/  IMAD.MOV.U32 R26, RZ, RZ, RZ ;  /* 0x000000ffff1a7224 */ /* 0x000fe200078e00ff */
[----:B------:R-:W-:Y:S02]  /*1330*/  ISETP.NE.AND.EX P2, PT, RZ, UR5, PT, P2 ;  /* 0x00000005ff007c0c */ /* 0x000fe4000bf45320 */
[----:B------:R-:W-:Y:S02]  /*1340*/  ISETP.NE.AND.EX P1, PT, RZ, UR9, PT, P1 ;  /* 0x00000009ff007c0c */ /* 0x000fe4000bf25310 */
[----:B------:R-:W-:-:S04]  /*1350*/  ISETP.NE.U32.AND P0, PT, RZ, UR6, PT ;  /* 0x00000006ff007c0c */ /* 0x000fc8000bf05070 */
[----:B------:R-:W-:Y:S02]  /*1360*/  ISETP.NE.AND.EX P0, PT, RZ, UR7, PT, P0 ;  /* 0x00000007ff007c0c */ /* 0x000fe4000bf05300 */
[----:B--2---:R-:W-:-:S03]  /*1370*/  SHF.R.S32.HI R0, RZ, 0x1f, R223 ;  /* 0x0000001fff007819 */ /* 0x004fc600000114df */
[C---:B------:R-:W-:Y:S02]  /*1380*/  @P2 LEA R2, P3, R223.reuse, UR4, 0x2 ;  /* 0x00000004df022c11 */ /* 0x040fe4000f8610ff */
[C---:B------:R-:W-:Y:S01]  /*1390*/  SHF.L.U32 R224, R223.reuse, 0x2, RZ ;  /* 0x00000002dfe07819 */ /* 0x040fe200000006ff */
[----:B------:R0:W-:Y:S01]  /*13a0*/  STL [R1+0x68], R0 ;  /* 0x0000680001007387 */ /* 0x0001e20000100800 */
[C-C-:B------:R-:W-:Y:S01]  /*13b0*/  @P2 LEA.HI.X R3, R223.reuse, UR5, R0.reuse, 0x2, P3 ;  /* 0x00000005df032c11 */ /* 0x140fe200098f1400 */
[----:B------:R-:W-:Y:S01]  /*13c0*/  ULDC UR4, c[0x0][0x288] ;  /* 0x0000a20000047ab9 */ /* 0x000fe20000000800 */
[----:B------:R-:W-:Y:S02]  /*13d0*/  SHF.L.U64.HI R225, R223, 0x2, R0 ;  /* 0x00000002dfe17819 */ /* 0x000fe40000010200 */
[C---:B------:R-:W-:Y:S01]  /*13e0*/  IADD3 R6, P4, R224.reuse, UR6, RZ ;  /* 0x00000006e0067c10 */ /* 0x040fe2000ff9e0ff */
[----:B------:R1:W5:Y:S01]  /*13f0*/  @P2 LDG.E R8, desc[UR60][R2.64] ;  /* 0x0000003c02082981 */ /* 0x000362000c1e1900 */
[----:B------:R-:W-:Y:S01]  /*1400*/  @P1 IADD3 R4, P2, R224, UR8, RZ ;  /* 0x00000008e0041c10 */ /* 0x000fe2000ff5e0ff */
[----:B------:R-:W-:Y:S01]  /*1410*/  IMAD.U32 R154, RZ, RZ, UR4 ;  /* 0x00000004ff9a7e24 */ /* 0x000fe2000f8e00ff */
[C---:B------:R-:W-:Y:S01]  /*1420*/  IADD3.X R7, R225.reuse, UR7, RZ, P4, !PT ;  /* 0x00000007e1077c10 */ /* 0x040fe2000a7fe4ff */
[----:B------:R-:W-:Y:S01]  /*1430*/  ULDC.64 UR4, c[0x0][0x418] ;  /* 0x0001060000047ab9 */ /* 0x000fe20000000a00 */
[----:B------:R-:W-:-:S03]  /*1440*/  @P1 IADD3.X R5, R225, UR9, RZ, P2, !PT ;  /* 0x00000009e1051c10 */ /* 0x000fc600097fe4ff */
[----:B------:R2:W5:Y:S01]  /*1450*/  @P0 LDG.E R26, desc[UR60][R6.64] ;  /* 0x0000003c061a0981 */ /* 0x000562000c1e1900 */
[----:B------:R-:W-:Y:S01]  /*1460*/  UISETP.NE.U32.AND UP0, UPT, UR4, URZ, UPT ;  /* 0x0000003f0400728c */ /* 0x000fe2000bf05070 */
[C---:B-1----:R-:W-:Y:S01]  /*1470*/  LOP3.LUT R2, R150.reuse, 0xff000000, RZ, 0xc0, !PT ;  /* 0xff00000096027812 */ /* 0x042fe200078ec0ff */
[----:B------:R-:W-:Y:S01]  /*1480*/  ULDC.64 UR8, c[0x0][0xa20] ;  /* 0x0002880000087ab9 */ /* 0x000fe20000000a00 */
[----:B------:R2:W5:Y:S01]  /*1490*/  @P1 LDG.E R154, desc[UR60][R4.64] ;  /* 0x0000003c049a1981 */ /* 0x000562000c1e1900 */
[----:B------:R-:W-:Y:S01]  /*14a0*/  UISETP.NE.AND.EX UP0, UPT, UR5, URZ, UPT, UP0 ;  /* 0x0000003f0500728c */ /* 0x000fe2000bf05300 */
[----:B------:R-:W-:Y:S01]  /*14b0*/  ULDC UR4, c[0x0][0x424] ;  /* 0x0001090000047ab9 */ /* 0x000fe20000000800 */
[----:B------:R-:W-:Y:S02]  /*14c0*/  ISETP.NE.U32.AND P2, PT, RZ, UR8, PT ;  /* 0x00000008ff007c0c */ /* 0x000fe4000bf45070 */
[----:B------:R-:W-:Y:S01]  /*14d0*/  USEL UR4, UR4, 0x1, UP0 ;  /* 0x0000000104047887 */ /* 0x000fe20008000000 */
[----:B------:R-:W-:Y:S01]  /*14e0*/  ULDC UR5, c[0x0][0x2f0] ;  /* 0x0000bc0000057ab9 */ /* 0x000fe20000000800 */
[----:B0-----:R-:W-:-:S02]  /*14f0*/  LOP3.LUT R0, R150, 0xff0000, RZ, 0xc0, !PT ;  /* 0x00ff000096007812 */ /* 0x001fc400078ec0ff */
[----:B------:R-:W-:Y:S01]  /*1500*/  UIMAD UR4, UR4, UR5, URZ ;  /* 0x00000005040472a4 */ /* 0x000fe2000f8e023f */
[----:B------:R-:W-:Y:S02]  /*1510*/  SHF.R.U32.HI R3, RZ, 0x8, R2 ;  /* 0x00000008ff037819 */ /* 0x000fe40000011602 */
[----:B------:R-:W-:Y:S01]  /*1520*/  ISETP.NE.AND.EX P2, PT, RZ, UR9, PT, P2 ;  /* 0x00000009ff007c0c */ /* 0x000fe2000bf45320 */
[----:B------:R-:W-:Y:S01]  /*1530*/  ULDC UR5, c[0x0][0x348] ;  /* 0x0000d20000057ab9 */ /* 0x000fe20000000800 */
[----:B------:R-:W-:Y:S01]  /*1540*/  LEA.HI R222, R0, R3, RZ, 0x10 ;  /* 0x0000000300de7211 */ /* 0x000fe200078f80ff */
[----:B------:R-:W-:Y:S01]  /*1550*/  IMAD.MOV.U32 R229, RZ, RZ, R149 ;  /* 0x000000ffffe57224 */ /* 0x000fe200078e0095 */
[----:B------:R-:W-:Y:S01]  /*1560*/  LOP3.LUT R220, R150, 0xffff, RZ, 0xc0, !PT ;  /* 0x0000ffff96dc7812 */ /* 0x000fe200078ec0ff */
[----:B--2---:R-:W-:Y:S08]  /*1570*/  @P1 BRA `(.L_x_3643) ;  /* 0x0000000000241947 */ /* 0x004ff00003800000 */
[----:B------:R-:W-:Y:S02]  /*1580*/  ULDC.64 UR6, c[0x0][0xa00] ;  /* 0x0002800000067ab9 */ /* 0x000fe40000000a00 */
[----:B------:R-:W-:-:S04]  /*1590*/  ISETP.NE.U32.AND P1, PT, RZ, UR6, PT ;  /* 0x00000006ff007c0c */ /* 0x000fc8000bf25070 */
[----:B------:R-:W-:-:S13]  /*15a0*/  ISETP.NE.AND.EX P1, PT, RZ, UR7, PT, P1 ;  /* 0x00000007ff007c0c */ /* 0x000fda000bf25310 */
[----:B------:R-:W-:Y:S05]  /*15b0*/  @!P1 BRA `(.L_x_3643) ;  /* 0x0000000000149947 */ /* 0x000fea0003800000 */
[----:B------:R-:W0:Y:S02]  /*15c0*/  LDC.64 R2, c[0x0][0xa00] ;  /* 0x00028000ff027b82 */ /* 0x000e240000000a00 */
[----:B0-----:R-:W-:-:S05]  /*15d0*/  IMAD.WIDE R2, R223, 0x4, R2 ;  /* 0x00000004df027825 */ /* 0x001fca00078e0202 */
[----:B-----5:R-:W2:Y:S04]  /*15e0*/  LDG.E R154, desc[UR60][R2.64] ;  /* 0x0000003c029a7981 */ /* 0x020ea8000c1e1900 */
[----:B------:R-:W2:Y:S02]  /*15f0*/  LDG.E R5, desc[UR60][R2.64+0x4] ;  /* 0x0000043c02057981 */ /* 0x000ea4000c1e1900 */
[----:B--2---:R-:W-:-:S07]  /*1600*/  IADD3 R154, -R154, R5, RZ ;  /* 0x000000059a9a7210 */ /* 0x004fce0007ffe1ff */
.L_x_3643:
[----:B------:R-:W-:Y:S02]  /*1610*/  IMAD.U32 R2, RZ, RZ, UR5 ;  /* 0x00000005ff027e24 */ /* 0x000fe4000f8e00ff */
[----:B------:R-:W-:Y:S01]  /*1620*/  IMAD.U32 R25, RZ, RZ, UR4 ;  /* 0x00000004ff197e24 */ /* 0x000fe2000f8e00ff */
[----:B------:R-:W-:Y:S06]  /*1630*/  @!P2 BRA `(.L_x_3644) ;  /* 0x000000000010a947 */ /* 0x000fec0003800000 */
[----:B------:R-:W-:-:S04]  /*1640*/  IADD3 R4, P0, R224, UR8, RZ ;  /* 0x00000008e0047c10 */ /* 0x000fc8000ff1e0ff */
[----:B------:R-:W-:-:S05]  /*1650*/  IADD3.X R5, R225, UR9, RZ, P0, !PT ;  /* 0x00000009e1057c10 */ /* 0x000fca00087fe4ff */
[----:B------:R0:W5:Y:S01]  /*1660*/  LDG.E R25, desc[UR60][R4.64] ;  /* 0x0000003c04197981 */ /* 0x000162000c1e1900 */
[----:B------:R-:W-:Y:S05]  /*1670*/  BRA `(.L_x_3645) ;  /* 0x0000000000107947 */ /* 0x000fea0003800000 */
.L_x_3644:
[----:B------:R-:W-:Y:S05]  /*1680*/  @!P0 BRA `(.L_x_3645) ;  /* 0x00000000000c8947 */ /* 0x000fea0003800000 */
[----:B------:R-:W2:Y:S04]  /*1690*/  LDG.E R0, desc[UR60][R6.64] ;  /* 0x0000003c06007981 */ /* 0x000ea8000c1e1900 */
[----:B------:R-:W2:Y:S02]  /*16a0*/  LDG.E R25, desc[UR60][R6.64+0x4] ;  /* 0x0000043c06197981 */ /* 0x000ea4000c1e1900 */
[----:B--2---:R-:W-:-:S07]  /*16b0*/  IMAD.IADD R25, R25, 0x1, -R0 ;  /* 0x0000000119197824 */ /* 0x004fce00078e0a00 */
.L_x_3645:
[----:B------:R-:W-:Y:S01]  /*16c0*/  ULDC.64 UR4, c[0x0][0xa10] ;  /* 0x0002840000047ab9 */ /* 0x000fe20000000a00 */
[----:B------:R-:W2:Y:S01]  /*16d0*/  LDL.LU R27, [R1+0x10] ;  /* 0x00001000011b7983 */ /* 0x000ea20000300800 */
[----:B------:R-:W-:-:S04]  /*16e0*/  ISETP.NE.U32.AND P0, PT, RZ, UR4, PT ;  /* 0x00000004ff007c0c */ /* 0x000fc8000bf05070 */
[----:B------:R-:W-:Y:S01]  /*16f0*/  ISETP.NE.AND.EX P0, PT, RZ, UR5, PT, P0 ;  /* 0x00000005ff007c0c */ /* 0x000fe2000bf05300 */
[----:B------:R-:W-:-:S12]  /*1700*/  ULDC.64 UR4, c[0x0][0xa30] ;  /* 0x00028c0000047ab9 */ /* 0x000fd80000000a00 */
[----:B0-----:R-:W0:Y:S02]  /*1710*/  @P0 LDC.64 R4, c[0x0][0xa10] ;  /* 0x00028400ff040b82 */ /* 0x001e240000000a00 */
[----:B0-----:R-:W-:-:S05]  /*1720*/  @P0 IMAD.WIDE R4, R223, 0x4, R4 ;  /* 0x00000004df040825 */ /* 0x001fca00078e0204 */
[----:B------:R-:W3:Y:S04]  /*1730*/  @P0 LDG.E R0, desc[UR60][R4.64] ;  /* 0x0000003c04000981 */ /* 0x000ee8000c1e1900 */
[----:B------:R0:W3:Y:S01]  /*1740*/  @P0 LDG.E R3, desc[UR60][R4.64+0x4] ;  /* 0x0000043c04030981 */ /* 0x0000e2000c1e1900 */
[----:B------:R-:W-:Y:S01]  /*1750*/  ISETP.NE.U32.AND P1, PT, RZ, UR4, PT ;  /* 0x00000004ff007c0c */ /* 0x000fe2000bf25070 */
[----:B-----5:R-:W-:-:S03]  /*1760*/  IMAD.MOV.U32 R147, RZ, RZ, R25 ;  /* 0x000000ffff937224 */ /* 0x020fc600078e0019 */
[----:B------:R-:W-:-:S13]  /*1770*/  ISETP.NE.AND.EX P1, PT, RZ, UR5, PT, P1 ;  /* 0x00000005ff007c0c */ /* 0x000fda000bf25310 */
[----:B------:R-:W-:-:S04]  /*1780*/  @P1 IADD3 R6, P2, R224, UR4, RZ ;  /* 0x00000004e0061c10 */ /* 0x000fc8000ff5e0ff */
[----:B------:R-:W-:-:S05]  /*1790*/  @P1 IADD3.X R7, R225, UR5, RZ, P2, !PT ;  /* 0x00000005e1071c10 */ /* 0x000fca00097fe4ff */
[----:B------:R1:W5:Y:S01]  /*17a0*/  @P1 LDG.E R147, desc[UR60][R6.64] ;  /* 0x0000003c06931981 */ /* 0x000362000c1e1900 */
[----:B------:R-:W-:Y:S01]  /*17b0*/  IADD3 R9, R25, -R8, RZ ;  /* 0x8000000819097210 */ /* 0x000fe20007ffe0ff */
[----:B0-----:R-:W-:Y:S01]  /*17c0*/  IMAD.MOV.U32 R4, RZ, RZ, RZ ;  /* 0x000000ffff047224 */ /* 0x001fe200078e00ff */
[----:B------:R-:W-:Y:S01]  /*17d0*/  BSSY B0, `(.L_x_3646) ;  /* 0x000002c000007945 */ /* 0x000fe20003800000 */
[----:B------:R-:W-:Y:S02]  /*17e0*/  LOP3.LUT R230, R222, 0xff, RZ, 0xc0, !PT ;  /* 0x000000ffdee67812 */ /* 0x000fe400078ec0ff */
[----:B------:R-:W-:Y:S02]  /*17f0*/  SHF.R.U32.HI R222, RZ, 0x10, R222 ;  /* 0x00000010ffde7819 */ /* 0x000fe400000116de */
[----:B--2---:R-:W-:Y:S01]  /*1800*/  LOP3.LUT R27, R27, 0xfffffff7, RZ, 0xc0, !PT ;  /* 0xfffffff71b1b7812 */ /* 0x004fe200078ec0ff */
[----:B---3--:R-:W-:Y:S01]  /*1810*/  @P0 IMAD.IADD R2, R3, 0x1, -R0 ;  /* 0x0000000103020824 */ /* 0x008fe200078e0a00 */
[----:B------:R-:W-:-:S03]  /*1820*/  MOV R0, RZ ;  /* 0x000000ff00007202 */ /* 0x000fc60000000f00 */
[----:B------:R-:W-:-:S04]  /*1830*/  IMAD.IADD R155, R9, 0x1, R2 ;  /* 0x00000001099b7824 */ /* 0x000fc800078e0202 */
[C---:B------:R-:W-:Y:S01]  /*1840*/  VIADD R5, R155.reuse, 0x6f ;  /* 0x0000006f9b057836 */ /* 0x040fe20000000000 */
[----:B------:R-:W-:-:S03]  /*1850*/  ISETP.GE.AND P3, PT, R155, 0x1, PT ;  /* 0x000000019b00780c */ /* 0x000fc60003f66270 */
[----:B------:R-:W-:-:S05]  /*1860*/  IMAD.HI R4, R5, -0x6db6db6d, R4 ;  /* 0x9249249305047827 */ /* 0x000fca00078e0204 */
        /* <DEDUP_REMOVED lines=8> */
[-C--:B-1----:R-:W-:Y:S02]  /*18f0*/  IABS R6, R10.reuse ;  /* 0x0000000a00067213 */ /* 0x082fe40000000000 */
        /* <DEDUP_REMOVED lines=13> */
[----:B------:R-:W-:-:S06]  /*19d0*/  IMAD.HI.U32 R5, R5, R7, R4 ;  /* 0x0000000705057227 */ /* 0x000fcc00078e0004 */
        /* <DEDUP_REMOVED lines=11> */
.L_x_3647:
[----:B------:R-:W-:Y:S05]  /*1a90*/  BSYNC B0 ;  /* 0x0000000000007941 */ /* 0x000fea0003800000 */
.L_x_3646:
[----:B------:R-:W-:Y:S01]  /*1aa0*/  IMAD R3, R230, R0, RZ ;  /* 0x00000000e6037224 */ /* 0x000fe200078e02ff */
        /* <DEDUP_REMOVED lines=8> */
[----:B------:R-:W-:-:S04]  /*1b30*/  IMAD.WIDE.U32 R132, R132, 0x24924925, RZ ;  /* 0x2492492584847825 */ /* 0x000fc800078e00ff */
[----:B------:R-:W-:-:S06]  /*1b40*/  IMAD.MOV.U32 R24, RZ, RZ, R133 ;  /* 0x000000ffff187224 */ /* 0x000fcc00078e0085 */
[----:B------:R-:W-:Y:S01]  /*1b50*/  @P0 IADD3 R5, R4, 0x6f, RZ ;  /* 0x0000006f04050810 */ /* 0x000fe20007ffe0ff */
[----:B------:R-:W-:-:S04]  /*1b60*/  @P0 IMAD.MOV.U32 R4, RZ, RZ, RZ ;  /* 0x000000ffff040224 */ /* 0x000fc800078e00ff */
[----:B------:R-:W-:-:S05]  /*1b70*/  @P0 IMAD.HI R4, R5, -0x6db6db6d, R4 ;  /* 0x9249249305040827 */ /* 0x000fca00078e0204 */
        /* <DEDUP_REMOVED lines=12> */
[----:B------:R0:W2:Y:S01]  /*1c40*/  LDC.64 R14, c[0x4][R0] ;  /* 0x01000000000e7b82 */ /* 0x0000a20000000a00 */
[----:B------:R-:W-:Y:S01]  /*1c50*/  MOV R5, UR5 ;  /* 0x0000000500057c02 */ /* 0x000fe20008000f00 */
[----:B------:R-:W-:Y:S01]  /*1c60*/  ULDC.64 UR4, c[0x4][0x1c0] ;  /* 0x0100700000047ab9 */ /* 0x000fe20000000a00 */
[----:B------:R-:W-:Y:S01]  /*1c70*/  IMAD.U32 R10, RZ, RZ, UR6 ;  /* 0x00000006ff0a7e24 */ /* 0x000fe2000f8e00ff */
[----:B------:R-:W-:Y:S01]  /*1c80*/  MOV R8, 0x70 ;  /* 0x0000007000087802 */ /* 0x000fe20000000f00 */
[----:B-1----:R-:W-:Y:S02]  /*1c90*/  IMAD.U32 R6, RZ, RZ, UR4 ;  /* 0x00000004ff067e24 */ /* 0x002fe4000f8e00ff */
[----:B------:R-:W-:-:S02]  /*1ca0*/  IMAD.U32 R7, RZ, RZ, UR5 ;  /* 0x00000005ff077e24 */ /* 0x000fc4000f8e00ff */
[----:B------:R-:W-:Y:S02]  /*1cb0*/  IMAD.U32 R11, RZ, RZ, UR7 ;  /* 0x00000007ff0b7e24 */ /* 0x000fe4000f8e00ff */
[----:B------:R-:W-:Y:S02]  /*1cc0*/  IMAD.MOV.U32 R12, RZ, RZ, 0x1 ;  /* 0x00000001ff0c7424 */ /* 0x000fe400078e00ff */
[----:B0-----:R-:W-:-:S07]  /*1cd0*/  IMAD.MOV.U32 R13, RZ, RZ, RZ ;  /* 0x000000ffff0d7224 */ /* 0x001fce00078e00ff */
[----:B------:R-:W-:-:S07]  /*1ce0*/  LEPC R20, `(.L_x_3650) ;  /* 0x000000001014794e */ /* 0x000fce0000000000 */
[----:B--2--5:R-:W-:Y:S05]  /*1cf0*/  CALL.ABS.NOINC R14 ;  /* 0x000000000e007343 */ /* 0x024fea0003c00000 */
.L_x_3650:
[----:B------:R-:W-:Y:S05]  /*1d00*/  BSYNC B6 ;  /* 0x0000000000067941 */ /* 0x000fea0003800000 */
.L_x_3649:
        /* <DEDUP_REMOVED lines=20> */
.L_x_3652:
[----:B------:R-:W-:Y:S05]  /*1e50*/  BSYNC B6 ;  /* 0x0000000000067941 */ /* 0x000fea0003800000 */
.L_x_3651:
[----:B------:R-:W-:Y:S01]  /*1e60*/  ULDC.64 UR4, c[0x0][0x9f8] ;  /* 0x00027e0000047ab9 */ /* 0x000fe20000000a00 */
[----:B------:R-:W-:Y:S01]  /*1e70*/  IMAD.MOV.U32 R8, RZ, RZ, R223 ;  /* 0x000000ffff087224 */ /* 0x000fe200078e00df */
[----:B------:R-:W-:Y:S01]  /*1e80*/  ISETP.NE.U32.AND P0, PT, RZ, UR4, PT ;  /* 0x00000004ff007c0c */ /* 0x000fe2000bf05070 */
[----:B------:R-:W0:Y:S01]  /*1e90*/  S2R R5, SR_TID.X ;  /* 0x0000000000057919 */ /* 0x000e220000002100 */
[----:B------:R-:W2:Y:S01]  /*1ea0*/  LDC.64 R112, c[0x0][0x300] ;  /* 0x0000c000ff707b82 */ /* 0x000ea20000000a00 */
[C---:B------:R-:W-:Y:S01]  /*1eb0*/  IADD3 R0, R18.reuse, 0x20, RZ ;  /* 0x0000002012007810 */ /* 0x040fe20007ffe0ff */
[----:B------:R-:W-:Y:S01]  /*1ec0*/  ULDC UR6, c[0x0][0x2f4] ;  /* 0x0000bd0000067ab9 */ /* 0x000fe20000000800 */
[----:B------:R-:W-:Y:S01]  /*1ed0*/  ISETP.NE.AND.EX P0, PT, RZ, UR5, PT, P0 ;  /* 0x00000005ff007c0c */ /* 0x000fe2000bf05300 */
[C---:B------:R-:W-:Y:S02]  /*1ee0*/  VIADD R3, R18.reuse, 0x40 ;  /* 0x0000004012037836 */ /* 0x040fe40000000000 */
[----:B------:R-:W-:-:S02]  /*1ef0*/  VIADD R4, R18, 0x60 ;  /* 0x0000006012047836 */ /* 0x000fc40000000000 */
[----:B------:R-:W-:Y:S01]  /*1f00*/  IMAD.IADD R123, R26, 0x1, R25 ;  /* 0x000000011a7b7824 */ /* 0x000fe200078e0219 */
[----:B------:R-:W-:Y:S01]  /*1f10*/  SHF.R.S32.HI R19, RZ, 0x1f, R18 ;  /* 0x0000001fff137819 */ /* 0x000fe20000011412 */
[----:B------:R-:W3:Y:S01]  /*1f20*/  LDC.64 R106, c[0x0][0x3f8] ;  /* 0x0000fe00ff6a7b82 */ /* 0x000ee20000000a00 */
[----:B------:R-:W-:Y:S01]  /*1f30*/  ULDC.64 UR8, c[0x0][0xa08] ;  /* 0x0002820000087ab9 */ /* 0x000fe20000000a00 */
[----:B------:R-:W-:-:S04]  /*1f40*/  IMAD.MOV.U32 R20, RZ, RZ, R27 ;  /* 0x000000ffff147224 */ /* 0x000fc800078e001b */
[----:B-1----:R-:W-:Y:S02]  /*1f50*/  @P0 IADD3 R6, P1, R224, UR4, RZ ;  /* 0x00000004e0060c10 */ /* 0x002fe4000ff3e0ff */
[----:B------:R-:W1:Y:S02]  /*1f60*/  LDC.64 R100, c[0x0][0x408] ;  /* 0x00010200ff647b82 */ /* 0x000e640000000a00 */
[----:B------:R-:W-:Y:S01]  /*1f70*/  @P0 IADD3.X R7, R225, UR5, RZ, P1, !PT ;  /* 0x00000005e1070c10 */ /* 0x000fe20008ffe4ff */
[----:B------:R-:W-:-:S04]  /*1f80*/  ULDC.64 UR4, c[0x0][0x330] ;  /* 0x0000cc0000047ab9 */ /* 0x000fc80000000a00 */
[----:B------:R4:W2:Y:S01]  /*1f90*/  @P0 LDG.E R8, desc[UR60][R6.64] ;  /* 0x0000003c06080981 */ /* 0x0008a2000c1e1900 */
[----:B------:R-:W-:Y:S01]  /*1fa0*/  ISETP.GE.AND P1, PT, R0, UR6, PT ;  /* 0x0000000600007c0c */ /* 0x000fe2000bf26270 */
[----:B------:R-:W-:Y:S01]  /*1fb0*/  IMAD.WIDE.U32 R114, R220, UR4, R18 ;  /* 0x00000004dc727c25 */ /* 0x000fe2000f8e0012 */
[----:B------:R-:W-:Y:S01]  /*1fc0*/  ISETP.GE.AND P0, PT, R18, UR6, PT ;  /* 0x0000000612007c0c */ /* 0x000fe2000bf06270 */
[----:B------:R-:W2:Y:S01]  /*1fd0*/  LDC R21, c[0x0][0x3f4] ;  /* 0x0000fd00ff157b82 */ /* 0x000ea20000000800 */
[----:B------:R-:W-:Y:S01]  /*1fe0*/  SEL R9, RZ, 0xffffffff, P1 ;  /* 0xffffffffff097807 */ /* 0x000fe20000800000 */
[----:B0-----:R-:W-:Y:S01]  /*1ff0*/  VIADD R10, R5, 0xffffff80 ;  /* 0xffffff80050a7836 */ /* 0x001fe20000000000 */
[----:B------:R-:W-:Y:S01]  /*2000*/  SEL R5, RZ, 0x1, P0 ;  /* 0x00000001ff057807 */ /* 0x000fe20000000000 */
[----:B------:R-:W-:Y:S01]  /*2010*/  IMAD R115, R220, UR5, R115 ;  /* 0x00000005dc737c24 */ /* 0x000fe2000f8e0273 */
[----:B------:R-:W-:Y:S01]  /*2020*/  ISETP.GE.AND P0, PT, R3, UR6, PT ;  /* 0x0000000603007c0c */ /* 0x000fe2000bf06270 */
[----:B------:R-:W-:Y:S01]  /*2030*/  ULDC.64 UR4, c[0x0][0x308] ;  /* 0x0000c20000047ab9 */ /* 0x000fe20000000a00 */
[----:B----4-:R-:W-:Y:S01]  /*2040*/  SHF.L.U32 R6, R9, 0x1, RZ ;  /* 0x0000000109067819 */ /* 0x010fe200000006ff */
[----:B---3--:R-:W-:Y:S01]  /*2050*/  IMAD.WIDE.U32 R108, R204, R106, R18 ;  /* 0x0000006acc6c7225 */ /* 0x008fe200078e0012 */
[----:B------:R-:W-:Y:S01]  /*2060*/  ISETP.GE.AND P1, PT, R4, UR6, PT ;  /* 0x0000000604007c0c */ /* 0x000fe2000bf26270 */
[----:B------:R-:W0:Y:S01]  /*2070*/  S2R R179, SR_TID.X ;  /* 0x0000000000b37919 */ /* 0x000e220000002100 */
[----:B------:R-:W-:Y:S01]  /*2080*/  LOP3.LUT R5, R6, 0x2, R5, 0xe2, !PT ;  /* 0x0000000206057812 */ /* 0x000fe200078ee205 */
[----:B------:R-:W-:Y:S01]  /*2090*/  IMAD R33, R107, 0x70, RZ ;  /* 0x000000706b217824 */ /* 0x000fe200078e02ff */
[----:B------:R-:W-:Y:S01]  /*20a0*/  SEL R6, RZ, 0x4, P0 ;  /* 0x00000004ff067807 */ /* 0x000fe20000000000 */
[----:B-1----:R-:W-:Y:S01]  /*20b0*/  IMAD.WIDE.U32 R102, R204, R100, R18 ;  /* 0x00000064cc667225 */ /* 0x002fe200078e0012 */
[----:B------:R-:W-:-:S02]  /*20c0*/  SEL R7, RZ, 0x8, P1 ;  /* 0x00000008ff077807 */ /* 0x000fc40000800000 */
[----:B------:R-:W-:Y:S01]  /*20d0*/  SHF.R.S32.HI R9, RZ, 0x1f, R10 ;  /* 0x0000001fff097819 */ /* 0x000fe2000001140a */
[----:B--2---:R-:W-:Y:S01]  /*20e0*/  IMAD R135, R113, 0x70, RZ ;  /* 0x0000007071877824 */ /* 0x004fe200078e02ff */
[----:B------:R-:W-:Y:S01]  /*20f0*/  SHF.R.S32.HI R15, RZ, 0x1f, R123 ;  /* 0x0000001fff0f7819 */ /* 0x000fe2000001147b */
[----:B------:R-:W-:Y:S01]  /*2100*/  IMAD.SHL.U32 R139, R112, 0x40, RZ ;  /* 0x00000040708b7824 */ /* 0x000fe200078e00ff */
[----:B------:R-:W-:Y:S01]  /*2110*/  LOP3.LUT R28, R7, R5, R6, 0xfe, !PT ;  /* 0x00000005071c7212 */ /* 0x000fe200078efe06 */
[----:B------:R-:W-:Y:S01]  /*2120*/  VIADD R5, R18, 0x80 ;  /* 0x0000008012057836 */ /* 0x000fe20000000000 */
[----:B------:R-:W-:Y:S01]  /*2130*/  LEA.HI R9, R9, R10, RZ, 0x2 ;  /* 0x0000000a09097211 */ /* 0x000fe200078f10ff */
[-C--:B------:R-:W-:Y:S01]  /*2140*/  IMAD R10, R15, R112.reuse, RZ ;  /* 0x000000700f0a7224 */ /* 0x080fe200078e02ff */
[----:B------:R-:W-:Y:S01]  /*2150*/  SHF.R.S32.HI R150, RZ, 0x1f, R204 ;  /* 0x0000001fff967819 */ /* 0x000fe200000114cc */
[----:B------:R-:W-:Y:S01]  /*2160*/  IMAD.WIDE.U32 R6, R123, R112, RZ ;  /* 0x000000707b067225 */ /* 0x000fe200078e00ff */
[----:B------:R-:W-:-:S02]  /*2170*/  ISETP.GE.AND P0, PT, R5, UR6, PT ;  /* 0x0000000605007c0c */ /* 0x000fc4000bf06270 */
[----:B------:R-:W-:Y:S01]  /*2180*/  SHF.R.S32.HI R13, RZ, 0x1f, R9 ;  /* 0x0000001fff0d7819 */ /* 0x000fe20000011409 */
[-C--:B------:R-:W-:Y:S01]  /*2190*/  IMAD R11, R123, R113.reuse, R10 ;  /* 0x000000717b0b7224 */ /* 0x080fe200078e020a */
[----:B------:R-:W-:Y:S01]  /*21a0*/  SEL R9, RZ, 0x10, P0 ;  /* 0x00000010ff097807 */ /* 0x000fe20000000000 */
[----:B------:R-:W-:Y:S01]  /*21b0*/  IMAD R10, R150, R112, RZ ;  /* 0x00000070960a7224 */ /* 0x000fe200078e02ff */
[----:B------:R-:W-:Y:S01]  /*21c0*/  ISETP.NE.U32.AND P0, PT, RZ, UR8, PT ;  /* 0x00000008ff007c0c */ /* 0x000fe2000bf05070 */
[----:B------:R-:W-:Y:S01]  /*21d0*/  IMAD.IADD R7, R7, 0x1, R11 ;  /* 0x0000000107077824 */ /* 0x000fe200078e020b */
[----:B------:R-:W-:Y:S01]  /*21e0*/  LEA.HI R13, R13, R204, RZ, 0x3 ;  /* 0x000000cc0d0d7211 */ /* 0x000fe200078f18ff */
[----:B------:R-:W-:Y:S01]  /*21f0*/  IMAD R10, R204, R113, R10 ;  /* 0x00000071cc0a7224 */ /* 0x000fe200078e020a */
[----:B------:R-:W-:Y:S01]  /*2200*/  ISETP.NE.AND.EX P0, PT, RZ, UR9, PT, P0 ;  /* 0x00000009ff007c0c */ /* 0x000fe2000bf05300 */
[----:B------:R-:W-:Y:S01]  /*2210*/  IMAD.WIDE.U32 R116, R220, UR4, R6 ;  /* 0x00000004dc747c25 */ /* 0x000fe2000f8e0006 */
[----:B------:R-:W-:-:S02]  /*2220*/  LOP3.LUT R13, R13, 0xfffffff8, RZ, 0xc0, !PT ;  /* 0xfffffff80d0d7812 */ /* 0x000fc400078ec0ff */
[----:B------:R-:W-:Y:S01]  /*2230*/  LOP3.LUT R28, R28, R9, RZ, 0xfc, !PT ;  /* 0x000000091c1c7212 */ /* 0x000fe200078efcff */
[----:B------:R-:W-:Y:S01]  /*2240*/  IMAD R117, R220, UR5, R117 ;  /* 0x00000005dc757c24 */ /* 0x000fe2000f8e0275 */
[----:B------:R-:W-:Y:S01]  /*2250*/  ULDC.64 UR4, c[0x0][0x310] ;  /* 0x0000c40000047ab9 */ /* 0x000fe20000000a00 */
[----:B------:R-:W-:Y:S01]  /*2260*/  IMAD.IADD R134, R204, 0x1, -R13 ;  /* 0x00000001cc867824 */ /* 0x000fe200078e0a0d */
[--C-:B------:R-:W-:Y:S01]  /*2270*/  SHF.R.S32.HI R23, RZ, 0x1f, R22.reuse ;  /* 0x0000001fff177819 */ /* 0x100fe20000011416 */
[-C--:B------:R-:W-:Y:S01]  /*2280*/  IMAD R7, R150, R106.reuse, RZ ;  /* 0x0000006a96077224 */ /* 0x080fe200078e02ff */
[----:B------:R-:W-:Y:S01]  /*2290*/  LOP3.LUT R20, R20, 0xfffffffb, RZ, 0xc0, !PT ;  /* 0xfffffffb14147812 */ /* 0x000fe200078ec0ff */
[----:B------:R-:W-:Y:S01]  /*22a0*/  IMAD R137, R101, 0x70, RZ ;  /* 0x0000007065897824 */ /* 0x000fe200078e02ff */
[----:B------:R-:W-:Y:S01]  /*22b0*/  LOP3.LUT P1, RZ, R134, 0x4, RZ, 0xc0, !PT ;  /* 0x0000000486ff7812 */ /* 0x000fe2000782c0ff */
[C---:B------:R-:W-:Y:S01]  /*22c0*/  IMAD R11, R204.reuse, R107, R7 ;  /* 0x0000006bcc0b7224 */ /* 0x040fe200078e0207 */
[----:B------:R-:W-:Y:S01]  /*22d0*/  ISETP.GE.AND P2, PT, R3, R21, PT ;  /* 0x000000150300720c */ /* 0x000fe20003f46270 */
[C---:B------:R-:W-:Y:S01]  /*22e0*/  IMAD.WIDE.U32 R110, R204.reuse, R106, R22 ;  /* 0x0000006acc6e7225 */ /* 0x040fe200078e0016 */
[----:B------:R-:W-:-:S02]  /*22f0*/  IADD3 R122, P3, R204, R123, RZ ;  /* 0x0000007bcc7a7210 */ /* 0x000fc40007f7e0ff */
[----:B------:R-:W-:Y:S01]  /*2300*/  SHF.L.U64.HI R138, R112, 0x6, R113 ;  /* 0x00000006708a7819 */ /* 0x000fe20000010271 */
[----:B------:R-:W-:Y:S01]  /*2310*/  IMAD.IADD R111, R111, 0x1, R11 ;  /* 0x000000016f6f7824 */ /* 0x000fe200078e020b */
[----:B------:R-:W-:Y:S01]  /*2320*/  SHF.R.S32.HI R151, RZ, 0x1f, R227 ;  /* 0x0000001fff977819 */ /* 0x000fe200000114e3 */
[----:B------:R-:W-:Y:S01]  /*2330*/  IMAD.IADD R109, R11, 0x1, R109 ;  /* 0x000000010b6d7824 */ /* 0x000fe200078e026d */
[----:B0-----:R-:W-:Y:S01]  /*2340*/  LEA.HI R179, R179, 0x8, RZ, 0x19 ;  /* 0x00000008b3b37811 */ /* 0x001fe200078fc8ff */
[----:B------:R-:W-:Y:S02]  /*2350*/  IMAD.WIDE.U32 R104, R204, R100, R22 ;  /* 0x00000064cc687225 */ /* 0x000fe400078e0016 */
[----:B------:R-:W-:Y:S02]  /*2360*/  @P1 LOP3.LUT R20, R20, 0x4, RZ, 0xfc, !PT ;  /* 0x0000000414141812 */ /* 0x000fe400078efcff */
[----:B------:R-:W-:Y:S01]  /*2370*/  ISETP.GE.AND P1, PT, R0, R21, PT ;  /* 0x000000150000720c */ /* 0x000fe20003f26270 */
[----:B-----5:R-:W-:Y:S01]  /*2380*/  IMAD.WIDE.U32 R110, R147, R106, R110 ;  /* 0x0000006a936e7225 */ /* 0x020fe200078e006e */
[----:B------:R-:W-:-:S02]  /*2390*/  LOP3.LUT R20, R20, 0xfffffffe, RZ, 0xc0, !PT ;  /* 0xfffffffe14147812 */ /* 0x000fc400078ec0ff */
[----:B------:R-:W-:Y:S01]  /*23a0*/  SEL R11, R21, RZ, P1 ;  /* 0x000000ff150b7207 */ /* 0x000fe20000800000 */
[----:B------:R-:W-:Y:S01]  /*23b0*/  IMAD.WIDE.U32 R108, R147, R106, R108 ;  /* 0x0000006a936c7225 */ /* 0x000fe200078e006c */
[----:B------:R-:W-:Y:S02]  /*23c0*/  @P2 LOP3.LUT R20, R20, 0x1, RZ, 0xfc, !PT ;  /* 0x0000000114142812 */ /* 0x000fe400078efcff */
[----:B------:R-:W-:Y:S01]  /*23d0*/  IADD3 R11, R0, R11, RZ ;  /* 0x0000000b000b7210 */ /* 0x000fe20007ffe0ff */
[----:B------:R-:W-:Y:S02]  /*23e0*/  IMAD.X R123, R15, 0x1, R150, P3 ;  /* 0x000000010f7b7824 */ /* 0x000fe400018e0696 */
[----:B------:R0:W-:Y:S01]  /*23f0*/  STL [R1+0x10], R20 ;  /* 0x0000101401007387 */ /* 0x0001e20000100800 */
[----:B------:R-:W-:Y:S01]  /*2400*/  IMAD.SHL.U32 R132, R21, 0x2, RZ ;  /* 0x0000000215847824 */ /* 0x000fe200078e00ff */
[----:B0-----:R-:W-:Y:S02]  /*2410*/  SHF.R.U32.HI R20, RZ, 0x3, R208 ;  /* 0x00000003ff147819 */ /* 0x001fe400000116d0 */
[----:B------:R-:W-:-:S02]  /*2420*/  SHF.R.S32.HI R6, RZ, 0x1f, R8 ;  /* 0x0000001fff067819 */ /* 0x000fc40000011408 */
[----:B------:R-:W-:Y:S02]  /*2430*/  SEL R37, R8, RZ, !P0 ;  /* 0x000000ff08257207 */ /* 0x000fe40004000000 */
[----:B------:R-:W-:-:S03]  /*2440*/  SEL R6, R6, RZ, !P0 ;  /* 0x000000ff06067207 */ /* 0x000fc60004000000 */
[----:B------:R-:W-:-:S04]  /*2450*/  IMAD.WIDE.U32 R116, R37, UR4, R116 ;  /* 0x0000000425747c25 */ /* 0x000fc8000f8e0074 */
[----:B------:R-:W-:-:S04]  /*2460*/  IMAD R8, R6, UR4, RZ ;  /* 0x0000000406087c24 */ /* 0x000fc8000f8e02ff */
[----:B------:R-:W-:Y:S01]  /*2470*/  IMAD R13, R37, UR5, R8 ;  /* 0x00000005250d7c24 */ /* 0x000fe2000f8e0208 */
[----:B------:R-:W-:Y:S01]  /*2480*/  ULDC.64 UR4, c[0x0][0x338] ;  /* 0x0000ce0000047ab9 */ /* 0x000fe20000000a00 */
[----:B------:R-:W-:-:S03]  /*2490*/  IMAD.WIDE.U32 R8, R204, R112, R18 ;  /* 0x00000070cc087225 */ /* 0x000fc600078e0012 */
[----:B------:R-:W-:Y:S01]  /*24a0*/  IADD3 R7, R117, R13, RZ ;  /* 0x0000000d75077210 */ /* 0x000fe20007ffe0ff */
[----:B------:R-:W-:Y:S01]  /*24b0*/  IMAD R12, R6, UR4, RZ ;  /* 0x00000004060c7c24 */ /* 0x000fe2000f8e02ff */
[----:B------:R-:W-:Y:S01]  /*24c0*/  IADD3 R6, P0, R116, R8, RZ ;  /* 0x0000000874067210 */ /* 0x000fe20007f1e0ff */
[----:B------:R-:W-:-:S03]  /*24d0*/  IMAD.WIDE.U32 R114, R37, UR4, R114 ;  /* 0x0000000425727c25 */ /* 0x000fc6000f8e0072 */
[----:B------:R-:W-:Y:S01]  /*24e0*/  IADD3.X R8, R7, R9, R10, P0, !PT ;  /* 0x0000000907087210 */ /* 0x000fe200007fe40a */
[----:B------:R-:W-:Y:S01]  /*24f0*/  IMAD R9, R150, R100, RZ ;  /* 0x0000006496097224 */ /* 0x000fe200078e02ff */
[----:B------:R-:W-:Y:S01]  /*2500*/  ISETP.GE.AND P0, PT, R18, R21, PT ;  /* 0x000000151200720c */ /* 0x000fe20003f06270 */
[----:B------:R-:W-:Y:S01]  /*2510*/  IMAD R37, R37, UR5, R12 ;  /* 0x0000000525257c24 */ /* 0x000fe2000f8e020c */
[C---:B------:R-:W-:Y:S01]  /*2520*/  SEL R10, R21.reuse, RZ, P2 ;  /* 0x000000ff150a7207 */ /* 0x040fe20001000000 */
[----:B------:R-:W-:Y:S01]  /*2530*/  IMAD R13, R204, R101, R9 ;  /* 0x00000065cc0d7224 */ /* 0x000fe200078e0209 */
[----:B------:R-:W-:Y:S01]  /*2540*/  SEL R9, R21, RZ, P0 ;  /* 0x000000ff15097207 */ /* 0x000fe20000000000 */
[----:B------:R-:W-:Y:S01]  /*2550*/  IMAD.WIDE.U32 R112, R112, 0x70, RZ ;  /* 0x0000007070707825 */ /* 0x000fe200078e00ff */
[----:B------:R-:W-:-:S03]  /*2560*/  SHF.R.S32.HI R12, RZ, 0x1f, R11 ;  /* 0x0000001fff0c7819 */ /* 0x000fc6000001140b */
[----:B------:R-:W-:Y:S01]  /*2570*/  IMAD.IADD R9, R18, 0x1, R9 ;  /* 0x0000000112097824 */ /* 0x000fe200078e0209 */
[----:B------:R-:W-:Y:S01]  /*2580*/  LEA.HI R27, R12, R11, RZ, 0x3 ;  /* 0x0000000b0c1b7211 */ /* 0x000fe200078f18ff */
[----:B------:R-:W-:Y:S01]  /*2590*/  IMAD.IADD R14, R3, 0x1, R10 ;  /* 0x00000001030e7824 */ /* 0x000fe200078e020a */
[----:B------:R-:W-:Y:S01]  /*25a0*/  IADD3 R135, R113, R135, RZ ;  /* 0x0000008771877210 */ /* 0x000fe20007ffe0ff */
[----:B------:R-:W-:Y:S01]  /*25b0*/  IMAD.IADD R105, R105, 0x1, R13 ;  /* 0x0000000169697824 */ /* 0x000fe200078e020d */
[----:B------:R-:W-:Y:S01]  /*25c0*/  SHF.R.S32.HI R10, RZ, 0x1f, R9 ;  /* 0x0000001fff0a7819 */ /* 0x000fe20000011409 */
[----:B------:R-:W-:Y:S01]  /*25d0*/  IMAD.IADD R103, R13, 0x1, R103 ;  /* 0x000000010d677824 */ /* 0x000fe200078e0267 */
[----:B------:R-:W-:Y:S01]  /*25e0*/  SHF.R.S32.HI R29, RZ, 0x1f, R14 ;  /* 0x0000001fff1d7819 */ /* 0x000fe2000001140e */
[CC--:B------:R-:W-:Y:S01]  /*25f0*/  IMAD.WIDE.U32 R104, R147.reuse, R100.reuse, R104 ;  /* 0x0000006493687225 */ /* 0x0c0fe200078e0068 */
[CC--:B------:R-:W-:Y:S02]  /*2600*/  LEA.HI R25, R10.reuse, R9.reuse, RZ, 0x3 ;  /* 0x000000090a197211 */ /* 0x0c0fe400078f18ff */
[----:B------:R-:W-:Y:S01]  /*2610*/  LEA.HI R9, R10, R9, RZ, 0x6 ;  /* 0x000000090a097211 */ /* 0x000fe200078f30ff */
[----:B------:R-:W-:Y:S01]  /*2620*/  IMAD.WIDE.U32 R102, R147, R100, R102 ;  /* 0x0000006493667225 */ /* 0x000fe200078e0066 */
[----:B------:R-:W-:-:S02]  /*2630*/  LEA.HI R10, R12, R11, RZ, 0x6 ;  /* 0x0000000b0c0a7211 */ /* 0x000fc400078f30ff */
[----:B------:R-:W-:Y:S01]  /*2640*/  LOP3.LUT R12, R212, 0x38, R27, 0xf8, !PT ;  /* 0x00000038d40c7812 */ /* 0x000fe200078ef81b */
[----:B------:R-:W-:Y:S01]  /*2650*/  IMAD.IADD R37, R115, 0x1, R37 ;  /* 0x0000000173257824 */ /* 0x000fe200078e0225 */
[----:B------:R-:W-:Y:S02]  /*2660*/  SHF.R.S32.HI R11, RZ, 0x6, R10 ;  /* 0x00000006ff0b7819 */ /* 0x000fe4000001140a */
[----:B------:R-:W-:Y:S02]  /*2670*/  SHF.R.S32.HI R9, RZ, 0x6, R9 ;  /* 0x00000006ff097819 */ /* 0x000fe40000011409 */
[-C--:B------:R-:W-:Y:S01]  /*2680*/  LOP3.LUT R12, R12, R213.reuse, RZ, 0x3c, !PT ;  /* 0x000000d50c0c7212 */ /* 0x080fe200078e3cff */
[--C-:B------:R-:W-:Y:S01]  /*2690*/  IMAD R145, R11, 0x1c00, R214.reuse ;  /* 0x00001c000b917824 */ /* 0x100fe200078e02d6 */
[-C--:B------:R-:W-:Y:S01]  /*26a0*/  LEA.HI R31, R29, R14.reuse, RZ, 0x3 ;  /* 0x0000000e1d1f7211 */ /* 0x080fe200078f18ff */
[C---:B------:R-:W-:Y:S01]  /*26b0*/  IMAD R146, R9.reuse, 0x1c00, R214 ;  /* 0x00001c0009927824 */ /* 0x040fe200078e02d6 */
[----:B------:R-:W-:Y:S01]  /*26c0*/  LOP3.LUT R10, R212, 0x38, R25, 0xf8, !PT ;  /* 0x00000038d40a7812 */ /* 0x000fe200078ef819 */
[--C-:B------:R-:W-:Y:S01]  /*26d0*/  IMAD R144, R9, 0x1c00, R215.reuse ;  /* 0x00001c0009907824 */ /* 0x100fe200078e02d7 */
[----:B------:R-:W-:Y:S01]  /*26e0*/  LEA.HI R14, R29, R14, RZ, 0x6 ;  /* 0x0000000e1d0e7211 */ /* 0x000fe200078f30ff */
[----:B------:R-:W-:Y:S01]  /*26f0*/  IMAD.IADD R145, R145, 0x1, R12 ;  /* 0x0000000191917824 */ /* 0x000fe200078e020c */
[----:B------:R-:W-:Y:S01]  /*2700*/  LOP3.LUT R9, R10, R213, RZ, 0x3c, !PT ;  /* 0x000000d50a097212 */ /* 0x000fe200078e3cff */
[----:B------:R-:W-:Y:S01]  /*2710*/  IMAD R142, R11, 0x1c00, R215 ;  /* 0x00001c000b8e7824 */ /* 0x000fe200078e02d7 */
[----:B------:R-:W-:-:S02]  /*2720*/  SHF.R.S32.HI R14, RZ, 0x6, R14 ;  /* 0x00000006ff0e7819 */ /* 0x000fc4000001140e */
[----:B------:R-:W-:Y:S01]  /*2730*/  LOP3.LUT R10, R212, 0x38, R31, 0xf8, !PT ;  /* 0x00000038d40a7812 */ /* 0x000fe200078ef81f */
[----:B------:R-:W-:Y:S01]  /*2740*/  IMAD.IADD R146, R146, 0x1, R9 ;  /* 0x0000000192927824 */ /* 0x000fe200078e0209 */
[----:B------:R-:W-:Y:S01]  /*2750*/  LOP3.LUT R12, R208, 0x38, R31, 0xf8, !PT ;  /* 0x00000038d00c7812 */ /* 0x000fe200078ef81f */
[----:B------:R-:W-:Y:S01]  /*2760*/  IMAD R143, R14, 0x1c00, R214 ;  /* 0x00001c000e8f7824 */ /* 0x000fe200078e02d6 */
[----:B------:R-:W-:Y:S01]  /*2770*/  LOP3.LUT R10, R10, R213, RZ, 0x3c, !PT ;  /* 0x000000d50a0a7212 */ /* 0x000fe200078e3cff */
[----:B------:R-:W-:Y:S01]  /*2780*/  IMAD R141, R14, 0x1c00, R215 ;  /* 0x00001c000e8d7824 */ /* 0x000fe200078e02d7 */
[----:B------:R-:W-:Y:S02]  /*2790*/  LOP3.LUT R12, R12, R20, RZ, 0x3c, !PT ;  /* 0x000000140c0c7212 */ /* 0x000fe400078e3cff */
[----:B------:R-:W-:Y:S01]  /*27a0*/  SHF.R.S32.HI R11, RZ, 0x1f, R147 ;  /* 0x0000001fff0b7819 */ /* 0x000fe20000011493 */
[----:B------:R-:W-:Y:S01]  /*27b0*/  IMAD.IADD R143, R143, 0x1, R10 ;  /* 0x000000018f8f7824 */ /* 0x000fe200078e020a */
[----:B------:R-:W-:Y:S01]  /*27c0*/  LOP3.LUT R14, R212, 0x18, R18, 0xf8, !PT ;  /* 0x00000018d40e7812 */ /* 0x000fe200078ef812 */
[----:B------:R-:W-:Y:S01]  /*27d0*/  IMAD.IADD R141, R141, 0x1, R12 ;  /* 0x000000018d8d7824 */ /* 0x000fe200078e020c */
[C---:B------:R-:W-:Y:S01]  /*27e0*/  LOP3.LUT R9, R208.reuse, 0x38, R27, 0xf8, !PT ;  /* 0x00000038d0097812 */ /* 0x040fe200078ef81b */
[C---:B------:R-:W-:Y:S01]  /*27f0*/  IMAD R10, R11.reuse, R106, RZ ;  /* 0x0000006a0b0a7224 */ /* 0x040fe200078e02ff */
[----:B------:R-:W-:Y:S01]  /*2800*/  LOP3.LUT R13, R208, 0x38, R25, 0xf8, !PT ;  /* 0x00000038d00d7812 */ /* 0x000fe200078ef819 */
[----:B------:R-:W-:Y:S01]  /*2810*/  IMAD R12, R11, R100, RZ ;  /* 0x000000640b0c7224 */ /* 0x000fe200078e02ff */
[----:B------:R-:W-:Y:S01]  /*2820*/  IADD3 R11, R18, 0xa0, RZ ;  /* 0x000000a0120b7810 */ /* 0x000fe20007ffe0ff */
[----:B------:R-:W-:Y:S01]  /*2830*/  IMAD R35, R147, R107, R10 ;  /* 0x0000006b93237224 */ /* 0x000fe200078e020a */
[----:B------:R-:W-:Y:S01]  /*2840*/  LOP3.LUT R29, R14, R213, RZ, 0x3c, !PT ;  /* 0x000000d50e1d7212 */ /* 0x000fe200078e3cff */
[----:B------:R-:W-:Y:S01]  /*2850*/  IMAD.SHL.U32 R10, R106, 0x40, RZ ;  /* 0x000000406a0a7824 */ /* 0x000fe200078e00ff */
[----:B------:R-:W-:Y:S01]  /*2860*/  ISETP.GE.AND P2, PT, R11, UR6, PT ;  /* 0x000000060b007c0c */ /* 0x000fe2000bf46270 */
[----:B------:R-:W-:Y:S01]  /*2870*/  IMAD R39, R147, R101, R12 ;  /* 0x0000006593277224 */ /* 0x000fe200078e020c */
[-C--:B------:R-:W-:Y:S01]  /*2880*/  LOP3.LUT R9, R9, R20.reuse, RZ, 0x3c, !PT ;  /* 0x0000001409097212 */ /* 0x080fe200078e3cff */
[----:B------:R-:W-:Y:S01]  /*2890*/  IMAD.IADD R140, R214, 0x1, R29 ;  /* 0x00000001d68c7824 */ /* 0x000fe200078e021d */
[----:B------:R-:W-:Y:S01]  /*28a0*/  LOP3.LUT R13, R13, R20, RZ, 0x3c, !PT ;  /* 0x000000140d0d7212 */ /* 0x000fe200078e3cff */
[----:B------:R-:W-:Y:S01]  /*28b0*/  IMAD.IADD R14, R111, 0x1, R35 ;  /* 0x000000016f0e7824 */ /* 0x000fe200078e0223 */
[----:B------:R-:W-:Y:S01]  /*28c0*/  SEL R29, RZ, 0x20, P2 ;  /* 0x00000020ff1d7807 */ /* 0x000fe20001000000 */
[----:B------:R-:W-:Y:S01]  /*28d0*/  IMAD.IADD R15, R35, 0x1, R109 ;  /* 0x00000001230f7824 */ /* 0x000fe200078e026d */
[----:B------:R-:W-:Y:S01]  /*28e0*/  IADD3 R142, R142, R9, RZ ;  /* 0x000000098e8e7210 */ /* 0x000fe20007ffe0ff */
[----:B------:R-:W-:Y:S01]  /*28f0*/  IMAD.IADD R144, R144, 0x1, R13 ;  /* 0x0000000190907824 */ /* 0x000fe200078e020d */
[C---:B------:R-:W-:Y:S01]  /*2900*/  SHF.L.U64.HI R9, R106.reuse, 0x6, R107 ;  /* 0x000000066a097819 */ /* 0x040fe2000001026b */
[----:B------:R-:W-:Y:S01]  /*2910*/  IMAD.WIDE.U32 R106, R106, 0x70, RZ ;  /* 0x000000706a6a7825 */ /* 0x000fe200078e00ff */
[----:B------:R-:W-:-:S02]  /*2920*/  SHF.L.U64.HI R12, R100, 0x6, R101 ;  /* 0x00000006640c7819 */ /* 0x000fc40000010265 */
[----:B------:R-:W-:Y:S01]  /*2930*/  SHF.R.S32.HI R119, RZ, 0x3, R25 ;  /* 0x00000003ff777819 */ /* 0x000fe20000011419 */
[C---:B------:R-:W-:Y:S01]  /*2940*/  IMAD.SHL.U32 R13, R100.reuse, 0x40, RZ ;  /* 0x00000040640d7824 */ /* 0x040fe200078e00ff */
[----:B------:R-:W-:Y:S01]  /*2950*/  SHF.R.S32.HI R118, RZ, 0x3, R27 ;  /* 0x00000003ff767819 */ /* 0x000fe2000001141b */
[----:B------:R-:W-:Y:S01]  /*2960*/  IMAD.WIDE.U32 R100, R100, 0x70, RZ ;  /* 0x0000007064647825 */ /* 0x000fe200078e00ff */
[----:B------:R-:W-:Y:S02]  /*2970*/  LOP3.LUT R26, R27, 0xfffffff8, RZ, 0xc0, !PT ;  /* 0xfffffff81b1a7812 */ /* 0x000fe400078ec0ff */
[----:B------:R-:W-:Y:S01]  /*2980*/  LOP3.LUT R36, R28, R29, RZ, 0xfc, !PT ;  /* 0x0000001d1c247212 */ /* 0x000fe200078efcff */
[----:B------:R-:W-:Y:S01]  /*2990*/  IMAD.IADD R136, R107, 0x1, R33 ;  /* 0x000000016b887824 */ /* 0x000fe200078e0221 */
[----:B------:R-:W-:Y:S01]  /*29a0*/  LOP3.LUT R25, R25, 0xfffffff8, RZ, 0xc0, !PT ;  /* 0xfffffff819197812 */ /* 0x000fe200078ec0ff */
[----:B------:R-:W-:Y:S01]  /*29b0*/  IMAD.IADD R137, R101, 0x1, R137 ;  /* 0x0000000165897824 */ /* 0x000fe200078e0289 */
[----:B------:R-:W-:Y:S01]  /*29c0*/  LOP3.LUT R27, R31, 0xfffffff8, RZ, 0xc0, !PT ;  /* 0xfffffff81f1b7812 */ /* 0x000fe200078ec0ff */
[----:B------:R-:W-:Y:S01]  /*29d0*/  IMAD.IADD R21, R39, 0x1, R103 ;  /* 0x0000000127157824 */ /* 0x000fe200078e0267 */
[----:B------:R-:W-:-:S02]  /*29e0*/  SHF.R.S32.HI R99, RZ, 0x3, R31 ;  /* 0x00000003ff637819 */ /* 0x000fc4000001141f */
[C---:B------:R-:W-:Y:S02]  /*29f0*/  LOP3.LUT R32, R36.reuse, 0x2, RZ, 0xc0, !PT ;  /* 0x0000000224207812 */ /* 0x040fe400078ec0ff */
[C---:B------:R-:W-:Y:S02]  /*2a00*/  LOP3.LUT R33, R36.reuse, 0x4, RZ, 0xc0, !PT ;  /* 0x0000000424217812 */ /* 0x040fe400078ec0ff */
[C---:B------:R-:W-:Y:S02]  /*2a10*/  LOP3.LUT R34, R36.reuse, 0x8, RZ, 0xc0, !PT ;  /* 0x0000000824227812 */ /* 0x040fe400078ec0ff */
[----:B------:R-:W-:Y:S02]  /*2a20*/  LOP3.LUT R35, R36, 0x10, RZ, 0xc0, !PT ;  /* 0x0000001024237812 */ /* 0x000fe400078ec0ff */
[----:B------:R-:W-:Y:S02]  /*2a30*/  IADD3 R20, R105, R39, RZ ;  /* 0x0000002769147210 */ /* 0x000fe40007ffe0ff */
[----:B------:R-:W-:-:S02]  /*2a40*/  LOP3.LUT R28, R28, 0x1, RZ, 0xc0, !PT ;  /* 0x000000011c1c7812 */ /* 0x000fc400078ec0ff */
[----:B------:R-:W-:Y:S02]  /*2a50*/  SHF.R.S32.HI R29, RZ, 0x1f, R25 ;  /* 0x0000001fff1d7819 */ /* 0x000fe40000011419 */
[----:B------:R-:W-:Y:S02]  /*2a60*/  SHF.R.S32.HI R30, RZ, 0x1f, R26 ;  /* 0x0000001fff1e7819 */ /* 0x000fe4000001141a */
[----:B------:R-:W-:Y:S02]  /*2a70*/  SHF.R.S32.HI R31, RZ, 0x1f, R27 ;  /* 0x0000001fff1f7819 */ /* 0x000fe4000001141b */
[----:B------:R-:W-:-:S07]  /*2a80*/  LOP3.LUT R36, R36, 0x20, RZ, 0xc0, !PT ;  /* 0x0000002024247812 */ /* 0x000fce00078ec0ff */
.L_x_3752:
[----:B--23--:R-:W2:Y:S01]  /*2a90*/  LDL.LU R43, [R1+0x10] ;  /* 0x00001000012b7983 */ /* 0x00cea20000300800 */
[----:B-----5:R-:W-:Y:S01]  /*2aa0*/  VIADD R49, R24, 0xffffffff ;  /* 0xffffffff18317836 */ /* 0x020fe20000000000 */
[----:B0-----:R-:W0:Y:S01]  /*2ab0*/  LDC.64 R124, c[0x0][0x2e8] ;  /* 0x0000ba00ff7c7b82 */ /* 0x001e220000000a00 */
[----:B------:R-:W-:Y:S01]  /*2ac0*/  LOP3.LUT P4, RZ, R134, 0x4, RZ, 0xc0, !PT ;  /* 0x0000000486ff7812 */ /* 0x000fe2000788c0ff */
[----:B------:R-:W-:Y:S05]  /*2ad0*/  YIELD ;  /* 0x0000000000007946 */ /* 0x000fea0003800000 */
[----:B------:R-:W-:Y:S01]  /*2ae0*/  SHF.R.S32.HI R42, RZ, 0x1f, R49 ;  /* 0x0000001fff2a7819 */ /* 0x000fe20000011431 */
[-C--:B------:R-:W-:Y:S01]  /*2af0*/  IMAD R39, R135, R49.reuse, RZ ;  /* 0x0000003187277224 */ /* 0x080fe200078e02ff */
[----:B------:R-:W1:Y:S01]  /*2b00*/  LDC R121, c[0x0][0x3f4] ;  /* 0x0000fd00ff797b82 */ /* 0x000e620000000800 */
[----:B------:R-:W-:Y:S01]  /*2b10*/  IMAD.WIDE.U32 R126, R112, R49, RZ ;  /* 0x00000031707e7225 */ /* 0x000fe200078e00ff */
[----:B------:R-:W-:Y:S03]  /*2b20*/  BSSY B0, `(.L_x_3653) ;  /* 0x0000761000007945 */ /* 0x000fe60003800000 */
[----:B------:R-:W-:Y:S01]  /*2b30*/  IMAD R39, R42, R112, R39 ;  /* 0x000000702a277224 */ /* 0x000fe200078e0227 */
[----:B------:R-:W-:-:S03]  /*2b40*/  IADD3 R24, P2, P3, R6, R126, R139 ;  /* 0x0000007e06187210 */ /* 0x000fc60007b5e08b */
[----:B------:R-:W-:Y:S02]  /*2b50*/  IMAD.IADD R92, R127, 0x1, R39 ;  /* 0x000000017f5c7824 */ /* 0x000fe400078e0227 */
[----:B------:R-:W-:-:S03]  /*2b60*/  IMAD R39, R17, 0x5400, R140 ;  /* 0x0000540011277824 */ /* 0x000fc600078e028c */
[----:B------:R-:W-:Y:S02]  /*2b70*/  IADD3.X R38, R8, R92, R138, P2, P3 ;  /* 0x0000005c08267210 */ /* 0x000fe400017e648a */
[----:B------:R-:W-:-:S04]  /*2b80*/  IADD3 R40, P3, R6, R126, RZ ;  /* 0x0000007e06287210 */ /* 0x000fc80007f7e0ff */
[----:B------:R-:W-:Y:S02]  /*2b90*/  IADD3.X R41, R92, R8, RZ, P3, !PT ;  /* 0x000000085c297210 */ /* 0x000fe40001ffe4ff */
[-C--:B0-----:R-:W-:Y:S02]  /*2ba0*/  LEA R44, P3, R24, R124.reuse, 0x1 ;  /* 0x0000007c182c7211 */ /* 0x081fe400078608ff */
[----:B------:R-:W-:Y:S02]  /*2bb0*/  LEA R46, P2, R40, R124, 0x1 ;  /* 0x0000007c282e7211 */ /* 0x000fe400078408ff */
[----:B------:R-:W-:Y:S01]  /*2bc0*/  LEA.HI.X R45, R24, R125, R38, 0x1, P3 ;  /* 0x0000007d182d7211 */ /* 0x000fe200018f0c26 */
[----:B------:R-:W-:Y:S01]  /*2bd0*/  IMAD R38, R39, 0x2, R120 ;  /* 0x0000000227267824 */ /* 0x000fe200078e0278 */
[----:B------:R-:W-:Y:S01]  /*2be0*/  ISETP.GT.AND P3, PT, R49, R133, PT ;  /* 0x000000853100720c */ /* 0x000fe20003f64270 */
[----:B------:R-:W-:Y:S01]  /*2bf0*/  IMAD.MOV.U32 R24, RZ, RZ, R49 ;  /* 0x000000ffff187224 */ /* 0x000fe200078e0031 */
[----:B------:R-:W-:Y:S01]  /*2c00*/  LEA.HI.X R47, R40, R125, R41, 0x1, P2 ;  /* 0x0000007d282f7211 */ /* 0x000fe200010f0c29 */
[----:B------:R-:W-:Y:S01]  /*2c10*/  VIADD R41, R39, 0x20 ;  /* 0x0000002027297836 */ /* 0x000fe20000000000 */
[----:B-1----:R-:W-:Y:S01]  /*2c20*/  ISETP.GE.AND P2, PT, R121, 0x1, PT ;  /* 0x000000017900780c */ /* 0x002fe20003f46270 */
[----:B------:R-:W-:-:S05]  /*2c30*/  @P4 VIADD R41, R39, 0xffffffe0 ;  /* 0xffffffe027294836 */ /* 0x000fca0000000000 */
[----:B------:R-:W-:Y:S02]  /*2c40*/  LEA R39, R41, R120, 0x1 ;  /* 0x0000007829277211 */ /* 0x000fe400078e08ff */
[----:B--2---:R-:W-:-:S04]  /*2c50*/  LOP3.LUT R43, R43, 0xfffffffd, RZ, 0xc0, !PT ;  /* 0xfffffffd2b2b7812 */ /* 0x004fc800078ec0ff */
[----:B------:R-:W-:-:S05]  /*2c60*/  @P3 LOP3.LUT R43, R43, 0x2, RZ, 0xfc, !PT ;  /* 0x000000022b2b3812 */ /* 0x000fca00078efcff */
[----:B------:R0:W-:Y:S01]  /*2c70*/  STL [R1+0x10], R43 ;  /* 0x0000102b01007387 */ /* 0x0001e20000100800 */
[----:B------:R-:W-:Y:S05]  /*2c80*/  @!P2 BRA `(.L_x_3654) ;  /* 0x000000700048a947 */ /* 0x000fea0003800000 */
[----:B------:R-:W-:Y:S01]  /*2c90*/  ULDC.U8 UR4, c[0x0][0x410] ;  /* 0x0001040000047ab9 */ /* 0x000fe20000000000 */
[-C--:B------:R-:W-:Y:S01]  /*2ca0*/  IMAD R41, R136, R49.reuse, RZ ;  /* 0x0000003188297224 */ /* 0x080fe200078e02ff */
[----:B------:R-:W-:Y:S01]  /*2cb0*/  ISETP.NE.AND P2, PT, RZ, UR4, PT ;  /* 0x00000004ff007c0c */ /* 0x000fe2000bf45270 */
[-C--:B0-----:R-:W-:Y:S02]  /*2cc0*/  IMAD R43, R137, R49.reuse, RZ ;  /* 0x00000031892b7224 */ /* 0x081fe400078e02ff */
[----:B------:R-:W-:Y:S02]  /*2cd0*/  IMAD R96, R24, -0x70, R2 ;  /* 0xffffff9018607824 */ /* 0x000fe400078e0202 */
[C---:B------:R-:W-:Y:S02]  /*2ce0*/  IMAD R41, R42.reuse, R106, R41 ;  /* 0x0000006a2a297224 */ /* 0x040fe400078e0229 */
[----:B------:R-:W-:Y:S01]  /*2cf0*/  IMAD R43, R42, R100, R43 ;  /* 0x000000642a2b7224 */ /* 0x000fe200078e022b */
[----:B------:R-:W-:Y:S01]  /*2d00*/  VIMNMX R96, R96, 0x70, PT ;  /* 0x0000007060607848 */ /* 0x000fe20003fe0100 */
[----:B------:R-:W-:-:S04]  /*2d10*/  IMAD.WIDE.U32 R90, R106, R49, RZ ;  /* 0x000000316a5a7225 */ /* 0x000fc800078e00ff */
        /* <DEDUP_REMOVED lines=29> */
[----:B------:R-:W-:Y:S01]  /*2ef0*/  CS2R R126, SRZ ;  /* 0x00000000007e7805 */ /* 0x000fe2000001ff00 */
[----:B------:R-:W-:Y:S06]  /*2f00*/  @P3 BRA `(.L_x_3657) ;  /* 0x0000000000a03947 */ /* 0x000fec0003800000 */
[----:B------:R-:W-:Y:S01]  /*2f10*/  IADD3 R41, P2, R110, R90, RZ ;  /* 0x0000005a6e297210 */ /* 0x000fe20007f5e0ff */
[----:B------:R-:W-:Y:S01]  /*2f20*/  ULDC.64 UR4, c[0x0][0x3e8] ;  /* 0x0000fa0000047ab9 */ /* 0x000fe20000000a00 */
[----:B------:R-:W-:Y:S02]  /*2f30*/  CS2R R124, SRZ ;  /* 0x00000000007c7805 */ /* 0x000fe4000001ff00 */
[----:B------:R-:W-:Y:S01]  /*2f40*/  CS2R R126, SRZ ;  /* 0x00000000007e7805 */ /* 0x000fe2000001ff00 */
[----:B------:R-:W-:Y:S01]  /*2f50*/  IMAD.X R42, R97, 0x1, R14, P2 ;  /* 0x00000001612a7824 */ /* 0x000fe200010e060e */
[----:B------:R-:W-:-:S05]  /*2f60*/  IADD3 R43, P2, R104, R88, RZ ;  /* 0x00000058682b7210 */ /* 0x000fca0007f5e0ff */
[----:B------:R-:W-:Y:S01]  /*2f70*/  IMAD.X R72, R98, 0x1, R20, P2 ;  /* 0x0000000162487824 */ /* 0x000fe200010e0614 */
        /* <DEDUP_REMOVED lines=33> */
.L_x_3657:
[----:B------:R-:W-:Y:S05]  /*3190*/  BSYNC B1 ;  /* 0x0000000000017941 */ /* 0x000fea0003800000 */
.L_x_3656:
[----:B------:R-:W-:Y:S01]  /*31a0*/  ISETP.GE.AND P4, PT, R227, R96, PT ;  /* 0x00000060e300720c */ /* 0x000fe20003f86270 */
[----:B------:R-:W-:Y:S01]  /*31b0*/  BSSY B1, `(.L_x_3658) ;  /* 0x000002c000017945 */ /* 0x000fe20003800000 */
[----:B-----5:R-:W-:Y:S01]  /*31c0*/  MOV R129, R72 ;  /* 0x0000004800817202 */ /* 0x020fe20000000f00 */
[----:B------:R-:W-:-:S10]  /*31d0*/  IMAD.MOV.U32 R128, RZ, RZ, R73 ;  /* 0x000000ffff807224 */ /* 0x000fd400078e0049 */
[----:B------:R-:W-:Y:S05]  /*31e0*/  @P4 BRA `(.L_x_3659) ;  /* 0x0000000000a04947 */ /* 0x000fea0003800000 */
[----:B------:R-:W-:Y:S01]  /*31f0*/  IADD3 R90, P2, P5, R110, R90, R10 ;  /* 0x0000005a6e5a7210 */ /* 0x000fe20007d5e00a */
[----:B------:R-:W-:Y:S01]  /*3200*/  ULDC.64 UR4, c[0x0][0x3e8] ;  /* 0x0000fa0000047ab9 */ /* 0x000fe20000000a00 */
[----:B------:R-:W-:Y:S02]  /*3210*/  CS2R R68, SRZ ;  /* 0x0000000000447805 */ /* 0x000fe4000001ff00 */
[----:B------:R-:W-:Y:S02]  /*3220*/  CS2R R70, SRZ ;  /* 0x0000000000467805 */ /* 0x000fe4000001ff00 */
[----:B------:R-:W-:Y:S02]  /*3230*/  IADD3.X R97, R14, R97, R9, P2, P5 ;  /* 0x000000610e617210 */ /* 0x000fe400017ea409 */
[----:B------:R-:W-:-:S04]  /*3240*/  IADD3 R88, P2, P5, R104, R88, R13 ;  /* 0x0000005868587210 */ /* 0x000fc80007d5e00d */
[----:B0-----:R-:W-:Y:S02]  /*3250*/  IADD3.X R43, R20, R98, R12, P2, P5 ;  /* 0x00000062142b7210 */ /* 0x001fe400017ea40c */
        /* <DEDUP_REMOVED lines=33> */
.L_x_3659:
[----:B------:R-:W-:Y:S05]  /*3470*/  BSYNC B1 ;  /* 0x0000000000017941 */ /* 0x000fea0003800000 */
.L_x_3658:
[----:B01----:R-:W2:Y:S01]  /*3480*/  LDL R40, [R1+0x1c] ;  /* 0x00001c0001287983 */ /* 0x003ea20000100800 */
[----:B------:R-:W-:Y:S01]  /*3490*/  IMAD.MOV.U32 R43, RZ, RZ, R76 ;  /* 0x000000ffff2b7224 */ /* 0x000fe200078e004c */
[----:B------:R-:W-:Y:S01]  /*34a0*/  PRMT R160, R129, 0x5410, R128 ;  /* 0x0000541081a07816 */ /* 0x000fe20000000080 */
[----:B------:R-:W-:Y:S02]  /*34b0*/  IMAD.MOV.U32 R42, RZ, RZ, R77 ;  /* 0x000000ffff2a7224 */ /* 0x000fe400078e004d */
[----:B------:R-:W-:Y:S01]  /*34c0*/  IMAD.MOV.U32 R41, RZ, RZ, R80 ;  /* 0x000000ffff297224 */ /* 0x000fe200078e0050 */
[----:B------:R-:W-:Y:S01]  /*34d0*/  PRMT R164, R164, 0x5410, R43 ;  /* 0x00005410a4a47816 */ /* 0x000fe2000000002b */
[----:B------:R-:W-:Y:S01]  /*34e0*/  IMAD.MOV.U32 R43, RZ, RZ, R93 ;  /* 0x000000ffff2b7224 */ /* 0x000fe200078e005d */
[----:B------:R-:W-:Y:S01]  /*34f0*/  PRMT R162, R162, 0x5410, R42 ;  /* 0x00005410a2a27816 */ /* 0x000fe2000000002a */
[----:B------:R-:W-:-:S05]  /*3500*/  IMAD.MOV.U32 R42, RZ, RZ, R92 ;  /* 0x000000ffff2a7224 */ /* 0x000fca00078e005c */
[----:B------:R-:W-:Y:S01]  /*3510*/  PRMT R168, R42, 0x5410, R43 ;  /* 0x000054102aa87816 */ /* 0x000fe2000000002b */
[----:B------:R-:W-:Y:S02]  /*3520*/  IMAD.MOV.U32 R42, RZ, RZ, R125 ;  /* 0x000000ffff2a7224 */ /* 0x000fe400078e007d */
[----:B------:R-:W-:Y:S01]  /*3530*/  IMAD.MOV.U32 R43, RZ, RZ, R74 ;  /* 0x000000ffff2b7224 */ /* 0x000fe200078e004a */
[----:B--2---:R-:W-:Y:S02]  /*3540*/  R2UR UR4, R40 ;  /* 0x00000000280472ca */ /* 0x004fe400000e0000 */
[----:B------:R-:W-:-:S04]  /*3550*/  MOV R40, R81 ;  /* 0x0000005100287202 */ /* 0x000fc80000000f00 */
[----:B------:R-:W-:Y:S01]  /*3560*/  PRMT R165, R40, 0x5410, R41 ;  /* 0x0000541028a57816 */ /* 0x000fe20000000029 */
[----:B------:R-:W-:Y:S02]  /*3570*/  IMAD.MOV.U32 R40, RZ, RZ, R84 ;  /* 0x000000ffff287224 */ /* 0x000fe400078e0054 */
[----:B------:R-:W-:-:S04]  /*3580*/  IMAD.MOV.U32 R41, RZ, RZ, R85 ;  /* 0x000000ffff297224 */ /* 0x000fc800078e0055 */
[----:B------:R-:W-:Y:S01]  /*3590*/  UISETP.NE.AND UP0, UPT, UR4, 0x3, UPT ;  /* 0x000000030400788c */ /* 0x000fe2000bf05270 */
[----:B------:R-:W-:Y:S01]  /*35a0*/  PRMT R167, R40, 0x5410, R41 ;  /* 0x0000541028a77816 */ /* 0x000fe20000000029 */
[----:B------:R-:W-:Y:S01]  /*35b0*/  IMAD.MOV.U32 R40, RZ, RZ, R75 ;  /* 0x000000ffff287224 */ /* 0x000fe200078e004b */
[----:B------:R-:W-:-:S03]  /*35c0*/  MOV R41, R124 ;  /* 0x0000007c00297202 */ /* 0x000fc60000000f00 */
[----:B------:R-:W-:Y:S02]  /*35d0*/  PLOP3.LUT P2, PT, PT, PT, UP0, 0x80, 0x0 ;  /* 0x000000000000781c */ /* 0x000fe40003f4f008 */
        /* <DEDUP_REMOVED lines=9> */
[----:B------:R-:W-:Y:S01]  /*3670*/  IMAD.MOV.U32 R41, RZ, RZ, R87 ;  /* 0x000000ffff297224 */ /* 0x000fe200078e0057 */
[----:B------:R-:W-:Y:S01]  /*3680*/  PRMT R163, R42, 0x7610, R163 ;  /* 0x000076102aa37816 */ /* 0x000fe200000000a3 */
[----:B------:R-:W-:Y:S01]  /*3690*/  IMAD.MOV.U32 R43, RZ, RZ, R95 ;  /* 0x000000ffff2b7224 */ /* 0x000fe200078e005f */
[----:B------:R-:W-:Y:S02]  /*36a0*/  MOV R42, R94 ;  /* 0x0000005e002a7202 */ /* 0x000fe40000000f00 */
[----:B------:R-:W-:Y:S01]  /*36b0*/  PRMT R169, R40, 0x5410, R41 ;  /* 0x0000541028a97816 */ /* 0x000fe20000000029 */
[----:B------:R-:W-:Y:S01]  /*36c0*/  IMAD.MOV.U32 R40, RZ, RZ, R126 ;  /* 0x000000ffff287224 */ /* 0x000fe200078e007e */
[----:B------:R-:W-:Y:S01]  /*36d0*/  PRMT R170, R42, 0x5410, R43 ;  /* 0x000054102aaa7816 */ /* 0x000fe2000000002b */
[----:B------:R-:W-:-:S05]  /*36e0*/  IMAD.MOV.U32 R41, RZ, RZ, R127 ;  /* 0x000000ffff297224 */ /* 0x000fca00078e007f */
[----:B------:R-:W-:Y:S01]  /*36f0*/  PRMT R171, R40, 0x5410, R41 ;  /* 0x0000541028ab7816 */ /* 0x000fe20000000029 */
[----:B-----5:R-:W-:Y:S01]  /*3700*/  IMAD.MOV.U32 R41, RZ, RZ, R48 ;  /* 0x000000ffff297224 */ /* 0x020fe200078e0030 */
        /* <DEDUP_REMOVED lines=33> */
[----:B------:R-:W-:-:S03]  /*3920*/  IMAD.MOV.U32 R41, RZ, RZ, R71 ;  /* 0x000000ffff297224 */ /* 0x000fc600078e0047 */
[----:B------:R-:W-:Y:S02]  /*3930*/  PRMT R162, R40, 0x7610, R162 ;  /* 0x0000761028a27816 */ /* 0x000fe400000000a2 */
[----:B------:R-:W-:Y:S01]  /*3940*/  PRMT R163, R163, 0x5410, R41 ;  /* 0x00005410a3a37816 */ /* 0x000fe20000000029 */
[----:B------:R-:W-:Y:S06]  /*3950*/  @!P2 BRA `(.L_x_3660) ;  /* 0x000000000004a947 */ /* 0x000fec0003800000 */
[----:B------:R-:W-:Y:S01]  /*3960*/  BPT.TRAP 0x1 ;  /* 0x000000040000795c */ /* 0x000fe20000300000 */
.L_x_3660:
[----:B------:R-:W-:Y:S01]  /*3970*/  IMAD R97, R17, 0x8, R16 ;  /* 0x0000000811617824 */ /* 0x000fe200078e0210 */
[----:B------:R-:W-:Y:S01]  /*3980*/  SHF.L.U32 R98, R205, 0x1f, RZ ;  /* 0x0000001fcd627819 */ /* 0x000fe200000006ff */
[----:B------:R-:W-:Y:S03]  /*3990*/  BSSY B1, `(.L_x_3661) ;  /* 0x0000003000017945 */ /* 0x000fe60003800000 */
[----:B------:R-:W0:Y:S02]  /*39a0*/  SYNCS.PHASECHK.TRANS64.TRYWAIT P5, [R97+URZ+0x36890], R98 ;  /* 0x03689062610075a7 */ /* 0x000e2400080a017f */
[----:B0-----:R-:W-:Y:S05]  /*39b0*/  @!P5 BRA `(.L_x_3662) ;  /* 0x0000024c0074d947 */ /* 0x001fea0003800000 */
.L_x_4025:
[----:B------:R-:W-:Y:S05]  /*39c0*/  BSYNC B1 ;  /* 0x0000000000017941 */ /* 0x000fea0003800000 */
.L_x_3661:
        /* <DEDUP_REMOVED lines=9> */
[----:B------:R-:W-:Y:S02]  /*3a60*/  SHF.R.U64 R91, R126, 0x10, R127 ;  /* 0x000000107e5b7819 */ /* 0x000fe4000000127f */
[--C-:B------:R-:W-:Y:S02]  /*3a70*/  SHF.R.U64 R88, R124, 0x10, R125.reuse ;  /* 0x000000107c587819 */ /* 0x100fe4000000127d */
[----:B------:R-:W-:Y:S01]  /*3a80*/  SHF.R.U32.HI R124, RZ, 0x10, R125 ;  /* 0x00000010ff7c7819 */ /* 0x000fe2000001167d */
[----:B------:R-:W-:Y:S01]  /*3a90*/  HADD2.F32 R91, -RZ, R91.H0_H0 ;  /* 0x2000005bff5b7230 */ /* 0x000fe20000004100 */
[----:B------:R-:W-:Y:S01]  /*3aa0*/  SHF.R.U32.HI R126, RZ, 0x10, R127 ;  /* 0x00000010ff7e7819 */ /* 0x000fe2000001167f */
[--C-:B--2---:R-:W-:Y:S02]  /*3ab0*/  HADD2.F32 R125, -RZ, R41.reuse.H1_H1 ;  /* 0x30000029ff7d7230 */ /* 0x104fe40000004100 */
[----:B------:R-:W-:Y:S02]  /*3ac0*/  HADD2.F32 R127, -RZ, R41.H0_H0 ;  /* 0x20000029ff7f7230 */ /* 0x000fe40000004100 */
[----:B------:R-:W-:-:S02]  /*3ad0*/  HADD2.F32 R88, -RZ, R88.H0_H0 ;  /* 0x20000058ff587230 */ /* 0x000fc40000004100 */
[-C--:B------:R-:W-:Y:S01]  /*3ae0*/  FMUL.FTZ R41, R125, R91.reuse ;  /* 0x0000005b7d297220 */ /* 0x080fe20000410000 */
[----:B------:R-:W-:Y:S02]  /*3af0*/  HADD2.F32 R126, -RZ, R126.H0_H0 ;  /* 0x2000007eff7e7230 */ /* 0x000fe40000004100 */
[C---:B------:R-:W-:Y:S01]  /*3b00*/  FMUL.FTZ R91, R127.reuse, R91 ;  /* 0x0000005b7f5b7220 */ /* 0x040fe20000410000 */
[----:B------:R-:W-:Y:S02]  /*3b10*/  HADD2.F32 R124, -RZ, R124.H0_H0 ;  /* 0x2000007cff7c7230 */ /* 0x000fe40000004100 */
[-C--:B------:R-:W-:Y:S01]  /*3b20*/  FFMA.FTZ R41, R127, R88.reuse, -R41 ;  /* 0x000000587f297223 */ /* 0x080fe20000010829 */
[----:B------:R-:W-:Y:S02]  /*3b30*/  IMAD.MOV.U32 R127, RZ, RZ, R40 ;  /* 0x000000ffff7f7224 */ /* 0x000fe400078e0028 */
[----:B------:R-:W-:Y:S01]  /*3b40*/  FFMA.FTZ R88, R125, R88, R91 ;  /* 0x000000587d587223 */ /* 0x000fe2000001005b */
[----:B------:R-:W-:-:S02]  /*3b50*/  HADD2.F32 R91, -RZ, R43.H1_H1 ;  /* 0x3000002bff5b7230 */ /* 0x000fc40000004100 */
[----:B------:R-:W-:Y:S02]  /*3b60*/  HADD2.F32 R125, -RZ, R43.H0_H0 ;  /* 0x2000002bff7d7230 */ /* 0x000fe40000004100 */
[--C-:B------:R-:W-:Y:S02]  /*3b70*/  HADD2.F32 R40, -RZ, R127.reuse.H1_H1 ;  /* 0x3000007fff287230 */ /* 0x100fe40000004100 */
[----:B------:R-:W-:Y:S01]  /*3b80*/  FMUL.FTZ R43, R91, R126 ;  /* 0x0000007e5b2b7220 */ /* 0x000fe20000410000 */
[----:B------:R-:W-:Y:S01]  /*3b90*/  HADD2.F32 R127, -RZ, R127.H0_H0 ;  /* 0x2000007fff7f7230 */ /* 0x000fe20000004100 */
[----:B------:R-:W-:Y:S02]  /*3ba0*/  F2FP.F16.F32.PACK_AB R41, R88, R41 ;  /* 0x000000295829723e */ /* 0x000fe400000000ff */
[C---:B------:R-:W-:Y:S01]  /*3bb0*/  FFMA.FTZ R43, R125.reuse, R124, -R43 ;  /* 0x0000007c7d2b7223 */ /* 0x040fe2000001082b */
[----:B------:R-:W-:Y:S01]  /*3bc0*/  FMUL.FTZ R125, R125, R126 ;  /* 0x0000007e7d7d7220 */ /* 0x000fe20000410000 */
[----:B------:R-:W-:-:S03]  /*3bd0*/  HADD2.F32 R126, -RZ, R171.H0_H0 ;  /* 0x200000abff7e7230 */ /* 0x000fc60000004100 */
        /* <DEDUP_REMOVED lines=17> */
.L_x_3668:
[----:B------:R-:W-:Y:S05]  /*3cf0*/  BSYNC B3 ;  /* 0x0000000000037941 */ /* 0x000fea0003800000 */
.L_x_3667:
[----:B--2---:R1:W-:Y:S02]  /*3d00*/  STG.E.128 desc[UR60][R46.64], R40 ;  /* 0x000000282e007986 */ /* 0x0043e4000c101d3c */
.L_x_3666:
[----:B------:R-:W-:Y:S05]  /*3d10*/  BSYNC B2 ;  /* 0x0000000000027941 */ /* 0x000fea0003800000 */
.L_x_3665:
[----:B------:R-:W-:Y:S01]  /*3d20*/  ISETP.NE.AND P3, PT, R32, RZ, PT ;  /* 0x000000ff2000720c */ /* 0x000fe20003f65270 */
[----:B------:R-:W-:-:S12]  /*3d30*/  BSSY B2, `(.L_x_3669) ;  /* 0x0000035000027945 */ /* 0x000fd80003800000 */
[----:B------:R-:W-:Y:S05]  /*3d40*/  @!P3 BRA `(.L_x_3670) ;  /* 0x0000000000ccb947 */ /* 0x000fea0003800000 */
[----:B-1----:R1:W2:Y:S01]  /*3d50*/  LDS.128 R40, [R39+0x21000] ;  /* 0x0210000027287984 */ /* 0x0022a20000000c00 */
[----:B------:R-:W-:Y:S01]  /*3d60*/  ISETP.GE.AND P3, PT, R210, R121, PT ;  /* 0x00000079d200720c */ /* 0x000fe20003f66270 */
[----:B------:R-:W-:-:S12]  /*3d70*/  BSSY B3, `(.L_x_3671) ;  /* 0x000002f000037945 */ /* 0x000fd80003800000 */
[----:B-1----:R-:W-:Y:S05]  /*3d80*/  @P3 BRA `(.L_x_3672) ;  /* 0x0000000000b43947 */ /* 0x002fea0003800000 */
[--C-:B------:R-:W-:Y:S01]  /*3d90*/  SHF.R.U64 R88, R92, 0x10, R93.reuse ;  /* 0x000000105c587819 */ /* 0x100fe2000000125d */
[----:B------:R-:W-:Y:S01]  /*3da0*/  HADD2.F32 R124, -RZ, R170.H1_H1 ;  /* 0x300000aaff7c7230 */ /* 0x000fe20000004100 */
[----:B------:R-:W-:Y:S02]  /*3db0*/  SHF.R.U32.HI R92, RZ, 0x10, R93 ;  /* 0x00000010ff5c7819 */ /* 0x000fe4000001165d */
[--C-:B------:R-:W-:Y:S01]  /*3dc0*/  SHF.R.U64 R93, R94, 0x10, R95.reuse ;  /* 0x000000105e5d7819 */ /* 0x100fe2000000125f */
[----:B------:R-:W-:Y:S01]  /*3dd0*/  HADD2.F32 R88, -RZ, R88.H0_H0 ;  /* 0x20000058ff587230 */ /* 0x000fe20000004100 */
[----:B--2---:R-:W-:Y:S01]  /*3de0*/  MOV R91, R41 ;  /* 0x00000029005b7202 */ /* 0x004fe20000000f00 */
[----:B------:R-:W-:Y:S01]  /*3df0*/  HADD2.F32 R92, -RZ, R92.H0_H0 ;  /* 0x2000005cff5c7230 */ /* 0x000fe20000004100 */
[----:B------:R-:W-:Y:S01]  /*3e00*/  SHF.R.U32.HI R94, RZ, 0x10, R95 ;  /* 0x00000010ff5e7819 */ /* 0x000fe2000001165f */
[----:B------:R-:W-:Y:S02]  /*3e10*/  HADD2.F32 R93, -RZ, R93.H0_H0 ;  /* 0x2000005dff5d7230 */ /* 0x000fe40000004100 */
[----:B------:R-:W-:-:S02]  /*3e20*/  HADD2.F32 R41, -RZ, R91.H1_H1 ;  /* 0x3000005bff297230 */ /* 0x000fc40000004100 */
[----:B------:R-:W-:Y:S02]  /*3e30*/  HADD2.F32 R91, -RZ, R91.H0_H0 ;  /* 0x2000005bff5b7230 */ /* 0x000fe40000004100 */
[----:B------:R-:W-:Y:S02]  /*3e40*/  HADD2.F32 R94, -RZ, R94.H0_H0 ;  /* 0x2000005eff5e7230 */ /* 0x000fe40000004100 */
[-C--:B------:R-:W-:Y:S01]  /*3e50*/  FMUL.FTZ R95, R41, R93.reuse ;  /* 0x0000005d295f7220 */ /* 0x080fe20000410000 */
[----:B------:R-:W-:-:S03]  /*3e60*/  FMUL.FTZ R93, R91, R93 ;  /* 0x0000005d5b5d7220 */ /* 0x000fc60000410000 */
[-C--:B------:R-:W-:Y:S01]  /*3e70*/  FFMA.FTZ R95, R91, R88.reuse, -R95 ;  /* 0x000000585b5f7223 */ /* 0x080fe2000001085f */
[----:B------:R-:W-:Y:S02]  /*3e80*/  HADD2.F32 R91, -RZ, R168.H0_H0 ;  /* 0x200000a8ff5b7230 */ /* 0x000fe40000004100 */
[----:B------:R-:W-:Y:S01]  /*3e90*/  FFMA.FTZ R93, R41, R88, R93 ;  /* 0x00000058295d7223 */ /* 0x000fe2000001005d */
[----:B------:R-:W-:-:S04]  /*3ea0*/  IMAD.MOV.U32 R41, RZ, RZ, R43 ;  /* 0x000000ffff297224 */ /* 0x000fc800078e002b */
[----:B------:R-:W-:Y:S01]  /*3eb0*/  F2FP.F16.F32.PACK_AB R93, R93, R95 ;  /* 0x0000005f5d5d723e */ /* 0x000fe200000000ff */
[--C-:B------:R-:W-:Y:S02]  /*3ec0*/  HADD2.F32 R43, -RZ, R41.reuse.H1_H1 ;  /* 0x30000029ff2b7230 */ /* 0x100fe40000004100 */
[----:B------:R-:W-:-:S03]  /*3ed0*/  HADD2.F32 R41, -RZ, R41.H0_H0 ;  /* 0x20000029ff297230 */ /* 0x000fc60000004100 */
[-C--:B------:R-:W-:Y:S02]  /*3ee0*/  FMUL.FTZ R88, R43, R94.reuse ;  /* 0x0000005e2b587220 */ /* 0x080fe40000410000 */
[C---:B------:R-:W-:Y:S02]  /*3ef0*/  FMUL.FTZ R94, R41.reuse, R94 ;  /* 0x0000005e295e7220 */ /* 0x040fe40000410000 */
[-C--:B------:R-:W-:Y:S01]  /*3f00*/  FFMA.FTZ R41, R41, R92.reuse, -R88 ;  /* 0x0000005c29297223 */ /* 0x080fe20000010858 */
[----:B------:R-:W-:Y:S02]  /*3f10*/  IMAD.MOV.U32 R88, RZ, RZ, R42 ;  /* 0x000000ffff587224 */ /* 0x000fe400078e002a */
[----:B------:R-:W-:Y:S01]  /*3f20*/  FFMA.FTZ R43, R43, R92, R94 ;  /* 0x0000005c2b2b7223 */ /* 0x000fe2000001005e */
[--C-:B------:R-:W-:Y:S02]  /*3f30*/  HADD2.F32 R42, -RZ, R40.reuse.H0_H0 ;  /* 0x20000028ff2a7230 */ /* 0x100fe40000004100 */
[----:B------:R-:W-:-:S02]  /*3f40*/  HADD2.F32 R40, -RZ, R40.H1_H1 ;  /* 0x30000028ff287230 */ /* 0x000fc40000004100 */
[----:B------:R-:W-:Y:S01]  /*3f50*/  HADD2.F32 R92, -RZ, R170.H0_H0 ;  /* 0x200000aaff5c7230 */ /* 0x000fe20000004100 */
[----:B------:R-:W-:Y:S01]  /*3f60*/  F2FP.F16.F32.PACK_AB R43, R43, R41 ;  /* 0x000000292b2b723e */ /* 0x000fe200000000ff */
[----:B------:R-:W-:-:S03]  /*3f70*/  IMAD.MOV.U32 R41, RZ, RZ, R93 ;  /* 0x000000ffff297224 */ /* 0x000fc600078e005d */
[-C--:B------:R-:W-:Y:S01]  /*3f80*/  FMUL.FTZ R94, R40, R92.reuse ;  /* 0x0000005c285e7220 */ /* 0x080fe20000410000 */
[----:B------:R-:W-:-:S03]  /*3f90*/  FMUL.FTZ R92, R42, R92 ;  /* 0x0000005c2a5c7220 */ /* 0x000fc60000410000 */
[-C--:B------:R-:W-:Y:S01]  /*3fa0*/  FFMA.FTZ R42, R42, R91.reuse, -R94 ;  /* 0x0000005b2a2a7223 */ /* 0x080fe2000001085e */
[----:B------:R-:W-:Y:S01]  /*3fb0*/  FFMA.FTZ R40, R40, R91, R92 ;  /* 0x0000005b28287223 */ /* 0x000fe2000001005c */
[--C-:B------:R-:W-:Y:S02]  /*3fc0*/  HADD2.F32 R92, -RZ, R88.reuse.H0_H0 ;  /* 0x20000058ff5c7230 */ /* 0x100fe40000004100 */
[----:B------:R-:W-:Y:S02]  /*3fd0*/  HADD2.F32 R88, -RZ, R88.H1_H1 ;  /* 0x30000058ff587230 */ /* 0x000fe40000004100 */
[----:B------:R-:W-:Y:S01]  /*3fe0*/  HADD2.F32 R91, -RZ, R168.H1_H1 ;  /* 0x300000a8ff5b7230 */ /* 0x000fe20000004100 */
[----:B------:R-:W-:Y:S02]  /*3ff0*/  F2FP.F16.F32.PACK_AB R40, R40, R42 ;  /* 0x0000002a2828723e */ /* 0x000fe400000000ff */
[-C--:B------:R-:W-:Y:S01]  /*4000*/  FMUL.FTZ R94, R88, R124.reuse ;  /* 0x0000007c585e7220 */ /* 0x080fe20000410000 */
[----:B------:R-:W-:-:S03]  /*4010*/  FMUL.FTZ R124, R92, R124 ;  /* 0x0000007c5c7c7220 */ /* 0x000fc60000410000 */
[-C--:B------:R-:W-:Y:S01]  /*4020*/  FFMA.FTZ R94, R92, R91.reuse, -R94 ;  /* 0x0000005b5c5e7223 */ /* 0x080fe2000001085e */
[----:B------:R-:W-:-:S05]  /*4030*/  FFMA.FTZ R124, R88, R91, R124 ;  /* 0x0000005b587c7223 */ /* 0x000fca000001007c */
[----:B------:R-:W-:-:S05]  /*4040*/  F2FP.F16.F32.PACK_AB R94, R124, R94 ;  /* 0x0000005e7c5e723e */ /* 0x000fca00000000ff */
[----:B------:R-:W-:-:S07]  /*4050*/  IMAD.MOV.U32 R42, RZ, RZ, R94 ;  /* 0x000000ffff2a7224 */ /* 0x000fce00078e005e */
.L_x_3672:
[----:B------:R-:W-:Y:S05]  /*4060*/  BSYNC B3 ;  /* 0x0000000000037941 */ /* 0x000fea0003800000 */
.L_x_3671:
[----:B--2---:R2:W-:Y:S02]  /*4070*/  STG.E.128 desc[UR60][R46.64+0x40], R40 ;  /* 0x000040282e007986 */ /* 0x0045e4000c101d3c */
.L_x_3670:
[----:B------:R-:W-:Y:S05]  /*4080*/  BSYNC B2 ;  /* 0x0000000000027941 */ /* 0x000fea0003800000 */
.L_x_3669:
        /* <DEDUP_REMOVED lines=8> */
[----:B------:R-:W-:Y:S01]  /*4110*/  HADD2.F32 R92, -RZ, R169.H1_H1 ;  /* 0x300000a9ff5c7230 */ /* 0x000fe20000004100 */
[----:B--2---:R-:W-:Y:S02]  /*4120*/  MOV R86, R41 ;  /* 0x0000002900567202 */ /* 0x004fe40000000f00 */
[----:B------:R-:W-:Y:S01]  /*4130*/  SHF.R.U64 R84, R84, 0x10, R85 ;  /* 0x0000001054547819 */ /* 0x000fe20000001255 */
[----:B------:R-:W-:Y:S02]  /*4140*/  HADD2.F32 R91, -RZ, R91.H0_H0 ;  /* 0x2000005bff5b7230 */ /* 0x000fe40000004100 */
[--C-:B------:R-:W-:Y:S02]  /*4150*/  HADD2.F32 R41, -RZ, R86.reuse.H1_H1 ;  /* 0x30000056ff297230 */ /* 0x100fe40000004100 */
[----:B------:R-:W-:Y:S02]  /*4160*/  HADD2.F32 R86, -RZ, R86.H0_H0 ;  /* 0x20000056ff567230 */ /* 0x000fe40000004100 */
[----:B------:R-:W-:-:S02]  /*4170*/  HADD2.F32 R84, -RZ, R84.H0_H0 ;  /* 0x20000054ff547230 */ /* 0x000fc40000004100 */
[-C--:B------:R-:W-:Y:S01]  /*4180*/  FMUL.FTZ R88, R41, R91.reuse ;  /* 0x0000005b29587220 */ /* 0x080fe20000410000 */
[----:B------:R-:W-:-:S03]  /*4190*/  FMUL.FTZ R91, R86, R91 ;  /* 0x0000005b565b7220 */ /* 0x000fc60000410000 */
[-C--:B------:R-:W-:Y:S01]  /*41a0*/  FFMA.FTZ R88, R86, R84.reuse, -R88 ;  /* 0x0000005456587223 */ /* 0x080fe20000010858 */
[----:B------:R-:W-:Y:S01]  /*41b0*/  SHF.R.U32.HI R86, RZ, 0x10, R87 ;  /* 0x00000010ff567819 */ /* 0x000fe20000011657 */
[----:B------:R-:W-:Y:S01]  /*41c0*/  FFMA.FTZ R91, R41, R84, R91 ;  /* 0x00000054295b7223 */ /* 0x000fe2000001005b */
[----:B------:R-:W-:Y:S01]  /*41d0*/  SHF.R.U32.HI R84, RZ, 0x10, R85 ;  /* 0x00000010ff547819 */ /* 0x000fe20000011655 */
[----:B------:R-:W-:Y:S02]  /*41e0*/  IMAD.MOV.U32 R85, RZ, RZ, R40 ;  /* 0x000000ffff557224 */ /* 0x000fe400078e0028 */
[----:B------:R-:W-:Y:S01]  /*41f0*/  IMAD.MOV.U32 R40, RZ, RZ, R43 ;  /* 0x000000ffff287224 */ /* 0x000fe200078e002b */
[----:B------:R-:W-:Y:S01]  /*4200*/  F2FP.F16.F32.PACK_AB R88, R91, R88 ;  /* 0x000000585b58723e */ /* 0x000fe200000000ff */
[----:B------:R-:W-:Y:S02]  /*4210*/  HADD2.F32 R43, -RZ, R86.H0_H0 ;  /* 0x20000056ff2b7230 */ /* 0x000fe40000004100 */
[----:B------:R-:W-:-:S02]  /*4220*/  HADD2.F32 R84, -RZ, R84.H0_H0 ;  /* 0x20000054ff547230 */ /* 0x000fc40000004100 */
[--C-:B------:R-:W-:Y:S02]  /*4230*/  HADD2.F32 R41, -RZ, R40.reuse.H1_H1 ;  /* 0x30000028ff297230 */ /* 0x100fe40000004100 */
[----:B------:R-:W-:-:S03]  /*4240*/  HADD2.F32 R40, -RZ, R40.H0_H0 ;  /* 0x20000028ff287230 */ /* 0x000fc60000004100 */
[CC--:B------:R-:W-:Y:S02]  /*4250*/  FMUL.FTZ R86, R41.reuse, R43.reuse ;  /* 0x0000002b29567220 */ /* 0x0c0fe40000410000 */
[C---:B------:R-:W-:Y:S02]  /*4260*/  FMUL.FTZ R43, R40.reuse, R43 ;  /* 0x0000002b282b7220 */ /* 0x040fe40000410000 */
[-C--:B------:R-:W-:Y:S01]  /*4270*/  FFMA.FTZ R40, R40, R84.reuse, -R86 ;  /* 0x0000005428287223 */ /* 0x080fe20000010856 */
[----:B------:R-:W-:Y:S02]  /*4280*/  HADD2.F32 R86, -RZ, R169.H0_H0 ;  /* 0x200000a9ff567230 */ /* 0x000fe40000004100 */
[----:B------:R-:W-:Y:S01]  /*4290*/  FFMA.FTZ R41, R41, R84, R43 ;  /* 0x0000005429297223 */ /* 0x000fe2000001002b */
[----:B------:R-:W-:Y:S02]  /*42a0*/  IMAD.MOV.U32 R84, RZ, RZ, R42 ;  /* 0x000000ffff547224 */ /* 0x000fe400078e002a */
[----:B------:R-:W-:-:S02]  /*42b0*/  HADD2.F32 R42, -RZ, R85.H1_H1 ;  /* 0x30000055ff2a7230 */ /* 0x000fc40000004100 */
[----:B------:R-:W-:Y:S02]  /*42c0*/  HADD2.F32 R43, -RZ, R85.H0_H0 ;  /* 0x20000055ff2b7230 */ /* 0x000fe40000004100 */
[----:B------:R-:W-:Y:S02]  /*42d0*/  HADD2.F32 R85, -RZ, R167.H0_H0 ;  /* 0x200000a7ff557230 */ /* 0x000fe40000004100 */
        /* <DEDUP_REMOVED lines=11> */
[----:B------:R-:W-:Y:S01]  /*4390*/  FFMA.FTZ R92, R84, R85, R92 ;  /* 0x00000055545c7223 */ /* 0x000fe2000001005c */
[----:B------:R-:W-:Y:S01]  /*43a0*/  F2FP.F16.F32.PACK_AB R84, R41, R40 ;  /* 0x000000282954723e */ /* 0x000fe200000000ff */
[----:B------:R-:W-:Y:S01]  /*43b0*/  IMAD.MOV.U32 R40, RZ, RZ, R42 ;  /* 0x000000ffff287224 */ /* 0x000fe200078e002a */
[----:B------:R-:W-:Y:S02]  /*43c0*/  MOV R41, R88 ;  /* 0x0000005800297202 */ /* 0x000fe40000000f00 */
[----:B------:R-:W-:Y:S01]  /*43d0*/  F2FP.F16.F32.PACK_AB R87, R92, R87 ;  /* 0x000000575c57723e */ /* 0x000fe200000000ff */
[----:B------:R-:W-:-:S04]  /*43e0*/  IMAD.MOV.U32 R43, RZ, RZ, R84 ;  /* 0x000000ffff2b7224 */ /* 0x000fc800078e0054 */
[----:B------:R-:W-:-:S07]  /*43f0*/  IMAD.MOV.U32 R42, RZ, RZ, R87 ;  /* 0x000000ffff2a7224 */ /* 0x000fce00078e0057 */
.L_x_3676:
[----:B------:R-:W-:Y:S05]  /*4400*/  BSYNC B3 ;  /* 0x0000000000037941 */ /* 0x000fea0003800000 */
.L_x_3675:
[----:B--2---:R3:W-:Y:S02]  /*4410*/  STG.E.128 desc[UR60][R46.64+0x80], R40 ;  /* 0x000080282e007986 */ /* 0x0047e4000c101d3c */
.L_x_3674:
[----:B------:R-:W-:Y:S05]  /*4420*/  BSYNC B2 ;  /* 0x0000000000027941 */ /* 0x000fea0003800000 */
.L_x_3673:
[----:B------:R-:W-:Y:S01]  /*4430*/  ISETP.NE.AND P3, PT, R34, RZ, PT ;  /* 0x000000ff2200720c */ /* 0x000fe20003f65270 */
[----:B------:R-:W-:-:S12]  /*4440*/  BSSY B2, `(.L_x_3677) ;  /* 0x0000037000027945 */ /* 0x000fd80003800000 */
[----:B------:R-:W-:Y:S05]  /*4450*/  @!P3 BRA `(.L_x_3678) ;  /* 0x0000000000d4b947 */ /* 0x000fea0003800000 */
[----:B-123--:R1:W2:Y:S01]  /*4460*/  LDS.128 R40, [R39+0x24800] ;  /* 0x0248000027287984 */ /* 0x00e2a20000000c00 */
[----:B------:R-:W-:Y:S01]  /*4470*/  ISETP.GE.AND P3, PT, R209, R121, PT ;  /* 0x00000079d100720c */ /* 0x000fe20003f66270 */
[----:B------:R-:W-:-:S12]  /*4480*/  BSSY B3, `(.L_x_3679) ;  /* 0x0000031000037945 */ /* 0x000fd80003800000 */
[----:B-1----:R-:W-:Y:S05]  /*4490*/  @P3 BRA `(.L_x_3680) ;  /* 0x0000000000bc3947 */ /* 0x002fea0003800000 */
[----:B------:R-:W-:Y:S01]  /*44a0*/  SHF.R.U64 R85, R82, 0x10, R83 ;  /* 0x0000001052557819 */ /* 0x000fe20000001253 */
[----:B--2---:R-:W-:Y:S01]  /*44b0*/  IMAD.MOV.U32 R82, RZ, RZ, R41 ;  /* 0x000000ffff527224 */ /* 0x004fe200078e0029 */
[----:B------:R-:W-:-:S03]  /*44c0*/  SHF.R.U64 R80, R80, 0x10, R81 ;  /* 0x0000001050507819 */ /* 0x000fc60000001251 */
[----:B------:R-:W-:Y:S02]  /*44d0*/  HADD2.F32 R85, -RZ, R85.H0_H0 ;  /* 0x20000055ff557230 */ /* 0x000fe40000004100 */
[--C-:B------:R-:W-:Y:S02]  /*44e0*/  HADD2.F32 R41, -RZ, R82.reuse.H1_H1 ;  /* 0x30000052ff297230 */ /* 0x100fe40000004100 */
[----:B------:R-:W-:Y:S02]  /*44f0*/  HADD2.F32 R82, -RZ, R82.H0_H0 ;  /* 0x20000052ff527230 */ /* 0x000fe40000004100 */
[----:B------:R-:W-:Y:S02]  /*4500*/  HADD2.F32 R80, -RZ, R80.H0_H0 ;  /* 0x20000050ff507230 */ /* 0x000fe40000004100 */
[-C--:B------:R-:W-:Y:S01]  /*4510*/  FMUL.FTZ R84, R41, R85.reuse ;  /* 0x0000005529547220 */ /* 0x080fe20000410000 */
[----:B------:R-:W-:-:S03]  /*4520*/  FMUL.FTZ R85, R82, R85 ;  /* 0x0000005552557220 */ /* 0x000fc60000410000 */
[-C--:B------:R-:W-:Y:S01]  /*4530*/  FFMA.FTZ R84, R82, R80.reuse, -R84 ;  /* 0x0000005052547223 */ /* 0x080fe20000010854 */
[----:B------:R-:W-:Y:S01]  /*4540*/  FFMA.FTZ R85, R41, R80, R85 ;  /* 0x0000005029557223 */ /* 0x000fe20000010055 */
[----:B------:R-:W-:Y:S01]  /*4550*/  SHF.R.U32.HI R80, RZ, 0x10, R81 ;  /* 0x00000010ff507819 */ /* 0x000fe20000011651 */
[----:B------:R-:W-:Y:S01]  /*4560*/  IMAD.MOV.U32 R81, RZ, RZ, R43 ;  /* 0x000000ffff517224 */ /* 0x000fe200078e002b */
[----:B------:R-:W-:Y:S02]  /*4570*/  SHF.R.U32.HI R41, RZ, 0x10, R83 ;  /* 0x00000010ff297819 */ /* 0x000fe40000011653 */
[----:B------:R-:W-:Y:S01]  /*4580*/  MOV R43, R40 ;  /* 0x00000028002b7202 */ /* 0x000fe20000000f00 */
[----:B------:R-:W-:Y:S01]  /*4590*/  HADD2.F32 R80, -RZ, R80.H0_H0 ;  /* 0x20000050ff507230 */ /* 0x000fe20000004100 */
[----:B------:R-:W-:Y:S01]  /*45a0*/  F2FP.F16.F32.PACK_AB R84, R85, R84 ;  /* 0x000000545554723e */ /* 0x000fe200000000ff */
[----:B------:R-:W-:Y:S02]  /*45b0*/  HADD2.F32 R40, -RZ, R81.H1_H1 ;  /* 0x30000051ff287230 */ /* 0x000fe40000004100 */
[----:B------:R-:W-:-:S02]  /*45c0*/  HADD2.F32 R41, -RZ, R41.H0_H0 ;  /* 0x20000029ff297230 */ /* 0x000fc40000004100 */
[----:B------:R-:W-:-:S03]  /*45d0*/  HADD2.F32 R81, -RZ, R81.H0_H0 ;  /* 0x20000051ff517230 */ /* 0x000fc60000004100 */
[CC--:B------:R-:W-:Y:S02]  /*45e0*/  FMUL.FTZ R82, R40.reuse, R41.reuse ;  /* 0x0000002928527220 */ /* 0x0c0fe40000410000 */
[C---:B------:R-:W-:Y:S02]  /*45f0*/  FMUL.FTZ R83, R81.reuse, R41 ;  /* 0x0000002951537220 */ /* 0x040fe40000410000 */
[-C--:B------:R-:W-:Y:S01]  /*4600*/  FFMA.FTZ R41, R81, R80.reuse, -R82 ;  /* 0x0000005051297223 */ /* 0x080fe20000010852 */
[----:B------:R-:W-:Y:S02]  /*4610*/  HADD2.F32 R81, -RZ, R166.H1_H1 ;  /* 0x300000a6ff517230 */ /* 0x000fe40000004100 */
[----:B------:R-:W-:Y:S01]  /*4620*/  FFMA.FTZ R40, R40, R80, R83 ;  /* 0x0000005028287223 */ /* 0x000fe20000010053 */
[--C-:B------:R-:W-:Y:S02]  /*4630*/  HADD2.F32 R80, -RZ, R43.reuse.H1_H1 ;  /* 0x3000002bff507230 */ /* 0x100fe40000004100 */
[----:B------:R-:W-:-:S02]  /*4640*/  HADD2.F32 R43, -RZ, R43.H0_H0 ;  /* 0x2000002bff2b7230 */ /* 0x000fc40000004100 */
[----:B------:R-:W-:Y:S02]  /*4650*/  HADD2.F32 R82, -RZ, R165.H1_H1 ;  /* 0x300000a5ff527230 */ /* 0x000fe40000004100 */
[-C--:B------:R-:W-:Y:S01]  /*4660*/  FMUL.FTZ R83, R80, R81.reuse ;  /* 0x0000005150537220 */ /* 0x080fe20000410000 */
[----:B------:R-:W-:-:S03]  /*4670*/  FMUL.FTZ R81, R43, R81 ;  /* 0x000000512b517220 */ /* 0x000fc60000410000 */
[-C--:B------:R-:W-:Y:S01]  /*4680*/  FFMA.FTZ R43, R43, R82.reuse, -R83 ;  /* 0x000000522b2b7223 */ /* 0x080fe20000010853 */
[----:B------:R-:W-:Y:S02]  /*4690*/  HADD2.F32 R83, -RZ, R42.H0_H0 ;  /* 0x2000002aff537230 */ /* 0x000fe40000004100 */
[----:B------:R-:W-:Y:S01]  /*46a0*/  FFMA.FTZ R80, R80, R82, R81 ;  /* 0x0000005250507223 */ /* 0x000fe20000010051 */
[----:B------:R-:W-:Y:S02]  /*46b0*/  HADD2.F32 R82, -RZ, R166.H0_H0 ;  /* 0x200000a6ff527230 */ /* 0x000fe40000004100 */
[----:B------:R-:W-:Y:S02]  /*46c0*/  HADD2.F32 R81, -RZ, R42.H1_H1 ;  /* 0x3000002aff517230 */ /* 0x000fe40000004100 */
[----:B------:R-:W-:Y:S01]  /*46d0*/  HADD2.F32 R42, -RZ, R165.H0_H0 ;  /* 0x200000a5ff2a7230 */ /* 0x000fe20000004100 */
[----:B------:R-:W-:Y:S02]  /*46e0*/  F2FP.F16.F32.PACK_AB R43, R80, R43 ;  /* 0x0000002b502b723e */ /* 0x000fe400000000ff */
[-C--:B------:R-:W-:Y:S01]  /*46f0*/  FMUL.FTZ R86, R81, R82.reuse ;  /* 0x0000005251567220 */ /* 0x080fe20000410000 */
[----:B------:R-:W-:-:S03]  /*4700*/  FMUL.FTZ R82, R83, R82 ;  /* 0x0000005253527220 */ /* 0x000fc60000410000 */
[-C--:B------:R-:W-:Y:S01]  /*4710*/  FFMA.FTZ R86, R83, R42.reuse, -R86 ;  /* 0x0000002a53567223 */ /* 0x080fe20000010856 */
[----:B------:R-:W-:Y:S01]  /*4720*/  FFMA.FTZ R82, R81, R42, R82 ;  /* 0x0000002a51527223 */ /* 0x000fe20000010052 */
[----:B------:R-:W-:Y:S01]  /*4730*/  F2FP.F16.F32.PACK_AB R42, R40, R41 ;  /* 0x00000029282a723e */ /* 0x000fe200000000ff */
[----:B------:R-:W-:Y:S02]  /*4740*/  IMAD.MOV.U32 R40, RZ, RZ, R43 ;  /* 0x000000ffff287224 */ /* 0x000fe400078e002b */
[----:B------:R-:W-:Y:S01]  /*4750*/  IMAD.MOV.U32 R41, RZ, RZ, R84 ;  /* 0x000000ffff297224 */ /* 0x000fe200078e0054 */
[----:B------:R-:W-:Y:S01]  /*4760*/  F2FP.F16.F32.PACK_AB R82, R82, R86 ;  /* 0x000000565252723e */ /* 0x000fe200000000ff */
[----:B------:R-:W-:-:S04]  /*4770*/  IMAD.MOV.U32 R43, RZ, RZ, R42 ;  /* 0x000000ffff2b7224 */ /* 0x000fc800078e002a */
[----:B------:R-:W-:-:S07]  /*4780*/  IMAD.MOV.U32 R42, RZ, RZ, R82 ;  /* 0x000000ffff2a7224 */ /* 0x000fce00078e0052 */
.L_x_3680:
[----:B------:R-:W-:Y:S05]  /*4790*/  BSYNC B3 ;  /* 0x0000000000037941 */ /* 0x000fea0003800000 */
.L_x_3679:
[----:B--2---:R4:W-:Y:S02]  /*47a0*/  STG.E.128 desc[UR60][R46.64+0xc0], R40 ;  /* 0x0000c0282e007986 */ /* 0x0049e4000c101d3c */
.L_x_3678:
[----:B------:R-:W-:Y:S05]  /*47b0*/  BSYNC B2 ;  /* 0x0000000000027941 */ /* 0x000fea0003800000 */
.L_x_3677:
        /* <DEDUP_REMOVED lines=18> */
[C---:B------:R-:W-:Y:S01]  /*48e0*/  FMUL.FTZ R77, R80.reuse, R78 ;  /* 0x0000004e504d7220 */ /* 0x040fe20000410000 */
[----:B------:R-:W-:Y:S02]  /*48f0*/  HADD2.F32 R76, -RZ, R76.H0_H0 ;  /* 0x2000004cff4c7230 */ /* 0x000fe40000004100 */
[-C--:B------:R-:W-:Y:S01]  /*4900*/  FMUL.FTZ R78, R81, R79.reuse ;  /* 0x0000004f514e7220 */ /* 0x080fe20000410000 */
[----:B------:R-:W-:Y:S02]  /*4910*/  HADD2.F32 R43, -RZ, R43.H0_H0 ;  /* 0x2000002bff2b7230 */ /* 0x000fe40000004100 */
[-C--:B------:R-:W-:Y:S01]  /*4920*/  FFMA.FTZ R83, R80, R76.reuse, R83 ;  /* 0x0000004c50537223 */ /* 0x080fe20000010053 */
[----:B------:R-:W-:Y:S02]  /*4930*/  FFMA.FTZ R77, R41, R76, -R77 ;  /* 0x0000004c294d7223 */ /* 0x000fe4000001084d */
[C---:B------:R-:W-:Y:S01]  /*4940*/  FMUL.FTZ R79, R43.reuse, R79 ;  /* 0x0000004f2b4f7220 */ /* 0x040fe20000410000 */
[----:B------:R-:W-:Y:S01]  /*4950*/  FFMA.FTZ R78, R43, R82, -R78 ;  /* 0x000000522b4e7223 */ /* 0x000fe2000001084e */
[----:B------:R-:W-:-:S02]  /*4960*/  HADD2.F32 R43, -RZ, R163.H0_H0 ;  /* 0x200000a3ff2b7230 */ /* 0x000fc40000004100 */
[----:B------:R-:W-:Y:S02]  /*4970*/  HADD2.F32 R80, -RZ, R42.H1_H1 ;  /* 0x3000002aff507230 */ /* 0x000fe40000004100 */
[----:B------:R-:W-:Y:S01]  /*4980*/  FFMA.FTZ R79, R81, R82, R79 ;  /* 0x00000052514f7223 */ /* 0x000fe2000001004f */
[----:B------:R-:W-:Y:S01]  /*4990*/  HADD2.F32 R41, -RZ, R164.H1_H1 ;  /* 0x300000a4ff297230 */ /* 0x000fe20000004100 */
[----:B------:R-:W-:Y:S01]  /*49a0*/  F2FP.F16.F32.PACK_AB R77, R83, R77 ;  /* 0x0000004d534d723e */ /* 0x000fe200000000ff */
[----:B------:R-:W-:Y:S02]  /*49b0*/  HADD2.F32 R42, -RZ, R42.H0_H0 ;  /* 0x2000002aff2a7230 */ /* 0x000fe40000004100 */
[----:B------:R-:W-:Y:S01]  /*49c0*/  FMUL.FTZ R84, R80, R43 ;  /* 0x0000002b50547220 */ /* 0x000fe20000410000 */
[----:B------:R-:W-:Y:S01]  /*49d0*/  HADD2.F32 R164, -RZ, R164.H0_H0 ;  /* 0x200000a4ffa47230 */ /* 0x000fe20000004100 */
[----:B------:R-:W-:Y:S01]  /*49e0*/  F2FP.F16.F32.PACK_AB R78, R79, R78 ;  /* 0x0000004e4f4e723e */ /* 0x000fe200000000ff */
[----:B------:R-:W-:-:S02]  /*49f0*/  HADD2.F32 R76, -RZ, R40.H1_H1 ;  /* 0x30000028ff4c7230 */ /* 0x000fc40000004100 */
[----:B------:R-:W-:Y:S01]  /*4a00*/  FMUL.FTZ R43, R42, R43 ;  /* 0x0000002b2a2b7220 */ /* 0x000fe20000410000 */
[----:B------:R-:W-:Y:S02]  /*4a10*/  HADD2.F32 R40, -RZ, R40.H0_H0 ;  /* 0x20000028ff287230 */ /* 0x000fe40000004100 */
[----:B------:R-:W-:Y:S02]  /*4a20*/  HADD2.F32 R82, -RZ, R162.H1_H1 ;  /* 0x300000a2ff527230 */ /* 0x000fe40000004100 */
[-C--:B------:R-:W-:Y:S01]  /*4a30*/  FMUL.FTZ R81, R76, R164.reuse ;  /* 0x000000a44c517220 */ /* 0x080fe20000410000 */
[----:B------:R-:W-:Y:S02]  /*4a40*/  FMUL.FTZ R164, R40, R164 ;  /* 0x000000a428a47220 */ /* 0x000fe40000410000 */
[-C--:B------:R-:W-:Y:S01]  /*4a50*/  FFMA.FTZ R84, R42, R82.reuse, -R84 ;  /* 0x000000522a547223 */ /* 0x080fe20000010854 */
[----:B------:R-:W-:Y:S01]  /*4a60*/  FFMA.FTZ R43, R80, R82, R43 ;  /* 0x00000052502b7223 */ /* 0x000fe2000001002b */
[-C--:B------:R-:W-:Y:S01]  /*4a70*/  FFMA.FTZ R81, R40, R41.reuse, -R81 ;  /* 0x0000002928517223 */ /* 0x080fe20000010851 */
[----:B------:R-:W-:Y:S01]  /*4a80*/  FFMA.FTZ R164, R76, R41, R164 ;  /* 0x000000294ca47223 */ /* 0x000fe200000100a4 */
[----:B------:R-:W-:-:S02]  /*4a90*/  IMAD.MOV.U32 R41, RZ, RZ, R77 ;  /* 0x000000ffff297224 */ /* 0x000fc400078e004d */
[----:B------:R-:W-:Y:S02]  /*4aa0*/  F2FP.F16.F32.PACK_AB R43, R43, R84 ;  /* 0x000000542b2b723e */ /* 0x000fe400000000ff */
[----:B------:R-:W-:-:S03]  /*4ab0*/  F2FP.F16.F32.PACK_AB R81, R164, R81 ;  /* 0x00000051a451723e */ /* 0x000fc600000000ff */
[----:B------:R-:W-:Y:S01]  /*4ac0*/  IMAD.MOV.U32 R42, RZ, RZ, R43 ;  /* 0x000000ffff2a7224 */ /* 0x000fe200078e002b */
[----:B------:R-:W-:Y:S01]  /*4ad0*/  MOV R40, R81 ;  /* 0x0000005100287202 */ /* 0x000fe20000000f00 */
[----:B------:R-:W-:-:S07]  /*4ae0*/  IMAD.MOV.U32 R43, RZ, RZ, R78 ;  /* 0x000000ffff2b7224 */ /* 0x000fce00078e004e */
.L_x_3684:
[----:B------:R-:W-:Y:S05]  /*4af0*/  BSYNC B3 ;  /* 0x0000000000037941 */ /* 0x000fea0003800000 */
.L_x_3683:
[----:B--2---:R1:W-:Y:S02]  /*4b00*/  STG.E.128 desc[UR60][R46.64+0x100], R40 ;  /* 0x000100282e007986 */ /* 0x0043e4000c101d3c */
.L_x_3682:
[----:B------:R-:W-:Y:S05]  /*4b10*/  BSYNC B2 ;  /* 0x0000000000027941 */ /* 0x000fea0003800000 */
.L_x_3681:
        /* <DEDUP_REMOVED lines=23> */
[--C-:B------:R-:W-:Y:S02]  /*4c90*/  HADD2.F32 R72, -RZ, R40.reuse.H1_H1 ;  /* 0x30000028ff487230 */ /* 0x100fe40000004100 */
        /* <DEDUP_REMOVED lines=20> */
[----:B------:R-:W-:Y:S02]  /*4de0*/  MOV R41, R73 ;  /* 0x0000004900297202 */ /* 0x000fe40000000f00 */
[----:B------:R-:W-:Y:S02]  /*4df0*/  F2FP.F16.F32.PACK_AB R77, R78, R77 ;  /* 0x0000004d4e4d723e */ /* 0x000fe400000000ff */
[----:B------:R-:W-:-:S03]  /*4e00*/  F2FP.F16.F32.PACK_AB R43, R161, R43 ;  /* 0x0000002ba12b723e */ /* 0x000fc600000000ff */
[----:B------:R-:W-:Y:S02]  /*4e10*/  IMAD.MOV.U32 R40, RZ, RZ, R77 ;  /* 0x000000ffff287224 */ /* 0x000fe400078e004d */
[----:B------:R-:W-:Y:S02]  /*4e20*/  IMAD.MOV.U32 R42, RZ, RZ, R43 ;  /* 0x000000ffff2a7224 */ /* 0x000fe400078e002b */
[----:B------:R-:W-:-:S07]  /*4e30*/  IMAD.MOV.U32 R43, RZ, RZ, R74 ;  /* 0x000000ffff2b7224 */ /* 0x000fce00078e004a */
.L_x_3686:
[----:B------:R-:W-:Y:S05]  /*4e40*/  BSYNC B2 ;  /* 0x0000000000027941 */ /* 0x000fea0003800000 */
.L_x_3685:
[----:B--2---:R1:W-:Y:S02]  /*4e50*/  STG.E.128 desc[UR60][R46.64+0x140], R40 ;  /* 0x000140282e007986 */ /* 0x0043e4000c101d3c */
.L_x_3664:
[----:B------:R-:W-:Y:S05]  /*4e60*/  BSYNC B1 ;  /* 0x0000000000017941 */ /* 0x000fea0003800000 */
.L_x_3663:
        /* <DEDUP_REMOVED lines=9> */
[----:B------:R-:W-:Y:S01]  /*4f00*/  HADD2.F32 R162, -RZ, R162.H0_H0 ;  /* 0x200000a2ffa27230 */ /* 0x000fe20000004100 */
        /* <DEDUP_REMOVED lines=14> */
[----:B------:R-:W-:Y:S02]  /*4ff0*/  HADD2.F32 R163, -RZ, R163.H1_H1 ;  /* 0x300000a3ffa37230 */ /* 0x000fe40000004100 */
[-C--:B------:R-:W-:Y:S01]  /*5000*/  FFMA.FTZ R68, R41, R46.reuse, -R68 ;  /* 0x0000002e29447223 */ /* 0x080fe20000010844 */
[----:B------:R-:W-:Y:S01]  /*5010*/  FFMA.FTZ R73, R69, R46, R73 ;  /* 0x0000002e45497223 */ /* 0x000fe20000010049 */
[C---:B------:R-:W-:Y:S01]  /*5020*/  FMUL.FTZ R70, R43.reuse, R70 ;  /* 0x000000462b467220 */ /* 0x040fe20000410000 */
[----:B------:R-:W-:Y:S01]  /*5030*/  FFMA.FTZ R47, R43, R72, -R47 ;  /* 0x000000482b2f7223 */ /* 0x000fe2000001082f */
[----:B------:R-:W-:-:S02]  /*5040*/  HADD2.F32 R43, -RZ, R40.H1_H1 ;  /* 0x30000028ff2b7230 */ /* 0x000fc40000004100 */
[----:B------:R-:W-:Y:S02]  /*5050*/  HADD2.F32 R46, -RZ, R42.H1_H1 ;  /* 0x3000002aff2e7230 */ /* 0x000fe40000004100 */
[----:B------:R-:W-:Y:S01]  /*5060*/  FFMA.FTZ R70, R71, R72, R70 ;  /* 0x0000004847467223 */ /* 0x000fe20000010046 */
[----:B------:R-:W-:Y:S02]  /*5070*/  HADD2.F32 R40, -RZ, R40.H0_H0 ;  /* 0x20000028ff287230 */ /* 0x000fe40000004100 */
[-C--:B------:R-:W-:Y:S01]  /*5080*/  FMUL.FTZ R69, R43, R162.reuse ;  /* 0x000000a22b457220 */ /* 0x080fe20000410000 */
[----:B------:R-:W-:Y:S02]  /*5090*/  HADD2.F32 R42, -RZ, R42.H0_H0 ;  /* 0x2000002aff2a7230 */ /* 0x000fe40000004100 */
[----:B------:R-:W-:Y:S01]  /*50a0*/  FMUL.FTZ R71, R46, R163 ;  /* 0x000000a32e477220 */ /* 0x000fe20000410000 */
        /* <DEDUP_REMOVED lines=8> */
[----:B------:R-:W-:Y:S02]  /*5130*/  F2FP.F16.F32.PACK_AB R41, R73, R68 ;  /* 0x000000444929723e */ /* 0x000fe400000000ff */
[----:B------:R-:W-:Y:S02]  /*5140*/  F2FP.F16.F32.PACK_AB R43, R70, R47 ;  /* 0x0000002f462b723e */ /* 0x000fe400000000ff */
[----:B------:R-:W-:Y:S02]  /*5150*/  F2FP.F16.F32.PACK_AB R40, R162, R69 ;  /* 0x00000045a228723e */ /* 0x000fe400000000ff */
[----:B------:R-:W-:-:S07]  /*5160*/  F2FP.F16.F32.PACK_AB R42, R46, R71 ;  /* 0x000000472e2a723e */ /* 0x000fce00000000ff */
.L_x_3691:
[----:B------:R-:W-:Y:S05]  /*5170*/  BSYNC B2 ;  /* 0x0000000000027941 */ /* 0x000fea0003800000 */
.L_x_3690:
[----:B--2---:R1:W-:Y:S02]  /*5180*/  STG.E.128 desc[UR60][R44.64], R40 ;  /* 0x000000282c007986 */ /* 0x0043e4000c101d3c */
.L_x_3689:
[----:B------:R-:W-:Y:S05]  /*5190*/  BSYNC B1 ;  /* 0x0000000000017941 */ /* 0x000fea0003800000 */
.L_x_3688:
        /* <DEDUP_REMOVED lines=8> */
[--C-:B--2---:R-:W-:Y:S01]  /*5220*/  HADD2.F32 R66, -RZ, R41.reuse.H0_H0 ;  /* 0x20000029ff427230 */ /* 0x104fe20000004100 */
[--C-:B------:R-:W-:Y:S02]  /*5230*/  SHF.R.U64 R47, R64, 0x10, R65.reuse ;  /* 0x00000010402f7819 */ /* 0x100fe40000001241 */
[----:B------:R-:W-:Y:S01]  /*5240*/  SHF.R.U32.HI R64, RZ, 0x10, R65 ;  /* 0x00000010ff407819 */ /* 0x000fe20000011641 */
[----:B------:R-:W-:Y:S01]  /*5250*/  IMAD.MOV.U32 R65, RZ, RZ, R43 ;  /* 0x000000ffff417224 */ /* 0x000fe200078e002b */
[----:B------:R-:W-:Y:S01]  /*5260*/  SHF.R.U32.HI R68, RZ, 0x10, R67 ;  /* 0x00000010ff447819 */ /* 0x000fe20000011643 */
[----:B------:R-:W-:Y:S02]  /*5270*/  HADD2.F32 R67, -RZ, R46.H0_H0 ;  /* 0x2000002eff437230 */ /* 0x000fe40000004100 */
[----:B------:R-:W-:Y:S02]  /*5280*/  HADD2.F32 R46, -RZ, R41.H1_H1 ;  /* 0x30000029ff2e7230 */ /* 0x000fe40000004100 */
[----:B------:R-:W-:-:S02]  /*5290*/  HADD2.F32 R43, -RZ, R47.H0_H0 ;  /* 0x2000002fff2b7230 */ /* 0x000fc40000004100 */
[----:B------:R-:W-:Y:S02]  /*52a0*/  HADD2.F32 R68, -RZ, R68.H0_H0 ;  /* 0x20000044ff447230 */ /* 0x000fe40000004100 */
[-C--:B------:R-:W-:Y:S01]  /*52b0*/  FMUL.FTZ R41, R46, R67.reuse ;  /* 0x000000432e297220 */ /* 0x080fe20000410000 */
[--C-:B------:R-:W-:Y:S02]  /*52c0*/  HADD2.F32 R47, -RZ, R65.reuse.H1_H1 ;  /* 0x30000041ff2f7230 */ /* 0x100fe40000004100 */
[C---:B------:R-:W-:Y:S01]  /*52d0*/  FMUL.FTZ R67, R66.reuse, R67 ;  /* 0x0000004342437220 */ /* 0x040fe20000410000 */
[----:B------:R-:W-:Y:S02]  /*52e0*/  HADD2.F32 R65, -RZ, R65.H0_H0 ;  /* 0x20000041ff417230 */ /* 0x000fe40000004100 */
[-C--:B------:R-:W-:Y:S01]  /*52f0*/  FFMA.FTZ R41, R66, R43.reuse, -R41 ;  /* 0x0000002b42297223 */ /* 0x080fe20000010829 */
[----:B------:R-:W-:Y:S02]  /*5300*/  HADD2.F32 R64, -RZ, R64.H0_H0 ;  /* 0x20000040ff407230 */ /* 0x000fe40000004100 */
[-C--:B------:R-:W-:Y:S01]  /*5310*/  FMUL.FTZ R70, R47, R68.reuse ;  /* 0x000000442f467220 */ /* 0x080fe20000410000 */
        /* <DEDUP_REMOVED lines=9> */
[----:B------:R-:W-:Y:S01]  /*53b0*/  FMUL.FTZ R69, R66, R67 ;  /* 0x0000004342457220 */ /* 0x000fe20000410000 */
[----:B------:R-:W-:Y:S01]  /*53c0*/  HADD2.F32 R40, -RZ, R40.H0_H0 ;  /* 0x20000028ff287230 */ /* 0x000fe20000004100 */
[----:B------:R-:W-:Y:S01]  /*53d0*/  F2FP.F16.F32.PACK_AB R43, R64, R43 ;  /* 0x0000002b402b723e */ /* 0x000fe200000000ff */
[----:B------:R-:W-:-:S02]  /*53e0*/  HADD2.F32 R42, -RZ, R42.H0_H0 ;  /* 0x2000002aff2a7230 */ /* 0x000fc40000004100 */
[C---:B------:R-:W-:Y:S01]  /*53f0*/  FMUL.FTZ R71, R65.reuse, R159 ;  /* 0x0000009f41477220 */ /* 0x040fe20000410000 */
[--C-:B------:R-:W-:Y:S02]  /*5400*/  HADD2.F32 R47, -RZ, R157.reuse.H0_H0 ;  /* 0x2000009dff2f7230 */ /* 0x100fe40000004100 */
[----:B------:R-:W-:Y:S01]  /*5410*/  FMUL.FTZ R67, R40, R67 ;  /* 0x0000004328437220 */ /* 0x000fe20000410000 */
[----:B------:R-:W-:Y:S02]  /*5420*/  HADD2.F32 R157, -RZ, R157.H1_H1 ;  /* 0x3000009dff9d7230 */ /* 0x000fe40000004100 */
[----:B------:R-:W-:Y:S01]  /*5430*/  FMUL.FTZ R68, R42, R159 ;  /* 0x0000009f2a447220 */ /* 0x000fe20000410000 */
[-C--:B------:R-:W-:Y:S01]  /*5440*/  FFMA.FTZ R69, R40, R47.reuse, -R69 ;  /* 0x0000002f28457223 */ /* 0x080fe20000010845 */
[----:B------:R-:W-:Y:S01]  /*5450*/  FFMA.FTZ R66, R66, R47, R67 ;  /* 0x0000002f42427223 */ /* 0x000fe20000010043 */
[-C--:B------:R-:W-:Y:S01]  /*5460*/  FFMA.FTZ R71, R42, R157.reuse, -R71 ;  /* 0x0000009d2a477223 */ /* 0x080fe20000010847 */
[----:B------:R-:W-:-:S03]  /*5470*/  FFMA.FTZ R68, R65, R157, R68 ;  /* 0x0000009d41447223 */ /* 0x000fc60000010044 */
[----:B------:R-:W-:Y:S02]  /*5480*/  F2FP.F16.F32.PACK_AB R40, R66, R69 ;  /* 0x000000454228723e */ /* 0x000fe400000000ff */
[----:B------:R-:W-:-:S07]  /*5490*/  F2FP.F16.F32.PACK_AB R42, R68, R71 ;  /* 0x00000047442a723e */ /* 0x000fce00000000ff */
.L_x_3695:
[----:B------:R-:W-:Y:S05]  /*54a0*/  BSYNC B2 ;  /* 0x0000000000027941 */ /* 0x000fea0003800000 */
.L_x_3694:
[----:B--2---:R1:W-:Y:S02]  /*54b0*/  STG.E.128 desc[UR60][R44.64+0x40], R40 ;  /* 0x000040282c007986 */ /* 0x0043e4000c101d3c */
.L_x_3693:
[----:B------:R-:W-:Y:S05]  /*54c0*/  BSYNC B1 ;  /* 0x0000000000017941 */ /* 0x000fea0003800000 */
.L_x_3692:
        /* <DEDUP_REMOVED lines=10> */
[--C-:B------:R-:W-:Y:S01]  /*5570*/  HADD2.F32 R40, -RZ, R41.reuse.H0_H0 ;  /* 0x20000029ff287230 */ /* 0x100fe20000004100 */
[----:B------:R-:W-:Y:S01]  /*5580*/  MOV R47, R43 ;  /* 0x0000002b002f7202 */ /* 0x000fe20000000f00 */
[----:B------:R-:W-:Y:S01]  /*5590*/  HADD2.F32 R43, -RZ, R41.H1_H1 ;  /* 0x30000029ff2b7230 */ /* 0x000fe20000004100 */
[----:B------:R-:W-:Y:S01]  /*55a0*/  SHF.R.U32.HI R64, RZ, 0x10, R63 ;  /* 0x00000010ff407819 */ /* 0x000fe2000001163f */
[----:B------:R-:W-:Y:S01]  /*55b0*/  HADD2.F32 R63, -RZ, R60.H0_H0 ;  /* 0x2000003cff3f7230 */ /* 0x000fe20000004100 */
[----:B------:R-:W-:Y:S01]  /*55c0*/  SHF.R.U32.HI R65, RZ, 0x10, R61 ;  /* 0x00000010ff417819 */ /* 0x000fe2000001163d */
[----:B------:R-:W-:Y:S02]  /*55d0*/  HADD2.F32 R60, -RZ, R47.H1_H1 ;  /* 0x3000002fff3c7230 */ /* 0x000fe40000004100 */
[----:B------:R-:W-:-:S02]  /*55e0*/  HADD2.F32 R64, -RZ, R64.H0_H0 ;  /* 0x20000040ff407230 */ /* 0x000fc40000004100 */
[-C--:B------:R-:W-:Y:S01]  /*55f0*/  FMUL.FTZ R41, R43, R63.reuse ;  /* 0x0000003f2b297220 */ /* 0x080fe20000410000 */
[----:B------:R-:W-:Y:S02]  /*5600*/  HADD2.F32 R47, -RZ, R47.H0_H0 ;  /* 0x2000002fff2f7230 */ /* 0x000fe40000004100 */
[----:B------:R-:W-:Y:S02]  /*5610*/  HADD2.F32 R61, -RZ, R66.H0_H0 ;  /* 0x20000042ff3d7230 */ /* 0x000fe40000004100 */
[----:B------:R-:W-:Y:S01]  /*5620*/  FMUL.FTZ R66, R40, R63 ;  /* 0x0000003f28427220 */ /* 0x000fe20000410000 */
[----:B------:R-:W-:Y:S02]  /*5630*/  HADD2.F32 R62, -RZ, R65.H0_H0 ;  /* 0x20000041ff3e7230 */ /* 0x000fe40000004100 */
[-C--:B------:R-:W-:Y:S01]  /*5640*/  FMUL.FTZ R68, R60, R64.reuse ;  /* 0x000000403c447220 */ /* 0x080fe20000410000 */
[----:B------:R-:W-:Y:S01]  /*5650*/  FMUL.FTZ R63, R47, R64 ;  /* 0x000000402f3f7220 */ /* 0x000fe20000410000 */
[-C--:B------:R-:W-:Y:S01]  /*5660*/  FFMA.FTZ R40, R40, R61.reuse, -R41 ;  /* 0x0000003d28287223 */ /* 0x080fe20000010829 */
[----:B------:R-:W-:Y:S01]  /*5670*/  FFMA.FTZ R41, R43, R61, R66 ;  /* 0x0000003d2b297223 */ /* 0x000fe20000010042 */
[-C--:B------:R-:W-:Y:S01]  /*5680*/  FFMA.FTZ R43, R47, R62.reuse, -R68 ;  /* 0x0000003e2f2b7223 */ /* 0x080fe20000010844 */
[----:B------:R-:W-:Y:S01]  /*5690*/  FFMA.FTZ R64, R60, R62, R63 ;  /* 0x0000003e3c407223 */ /* 0x000fe2000001003f */
[----:B------:R-:W-:-:S02]  /*56a0*/  HADD2.F32 R62, -RZ, R152.H0_H0 ;  /* 0x20000098ff3e7230 */ /* 0x000fc40000004100 */
[----:B------:R-:W-:Y:S01]  /*56b0*/  HADD2.F32 R65, -RZ, R152.H1_H1 ;  /* 0x30000098ff417230 */ /* 0x000fe20000004100 */
[----:B------:R-:W-:Y:S01]  /*56c0*/  F2FP.F16.F32.PACK_AB R41, R41, R40 ;  /* 0x000000282929723e */ /* 0x000fe200000000ff */
[----:B------:R-:W-:Y:S01]  /*56d0*/  HADD2.F32 R47, -RZ, R46.H1_H1 ;  /* 0x3000002eff2f7230 */ /* 0x000fe20000004100 */
[----:B------:R-:W-:Y:S01]  /*56e0*/  F2FP.F16.F32.PACK_AB R43, R64, R43 ;  /* 0x0000002b402b723e */ /* 0x000fe200000000ff */
[----:B------:R-:W-:Y:S02]  /*56f0*/  HADD2.F32 R60, -RZ, R42.H1_H1 ;  /* 0x3000002aff3c7230 */ /* 0x000fe40000004100 */
[----:B------:R-:W-:Y:S02]  /*5700*/  HADD2.F32 R46, -RZ, R46.H0_H0 ;  /* 0x2000002eff2e7230 */ /* 0x000fe40000004100 */
[----:B------:R-:W-:Y:S01]  /*5710*/  FMUL.FTZ R67, R47, R62 ;  /* 0x0000003e2f437220 */ /* 0x000fe20000410000 */
[----:B------:R-:W-:Y:S02]  /*5720*/  HADD2.F32 R42, -RZ, R42.H0_H0 ;  /* 0x2000002aff2a7230 */ /* 0x000fe40000004100 */
[----:B------:R-:W-:Y:S01]  /*5730*/  FMUL.FTZ R69, R60, R65 ;  /* 0x000000413c457220 */ /* 0x000fe20000410000 */
[----:B------:R-:W-:-:S02]  /*5740*/  HADD2.F32 R61, -RZ, R148.H0_H0 ;  /* 0x20000094ff3d7230 */ /* 0x000fc40000004100 */
        /* <DEDUP_REMOVED lines=9> */
.L_x_3699:
[----:B------:R-:W-:Y:S05]  /*57e0*/  BSYNC B2 ;  /* 0x0000000000027941 */ /* 0x000fea0003800000 */
.L_x_3698:
[----:B--2---:R1:W-:Y:S02]  /*57f0*/  STG.E.128 desc[UR60][R44.64+0x80], R40 ;  /* 0x000080282c007986 */ /* 0x0043e4000c101d3c */
.L_x_3697:
[----:B------:R-:W-:Y:S05]  /*5800*/  BSYNC B1 ;  /* 0x0000000000017941 */ /* 0x000fea0003800000 */
.L_x_3696:
        /* <DEDUP_REMOVED lines=18> */
[CC--:B------:R-:W-:Y:S01]  /*5930*/  FMUL.FTZ R62, R42.reuse, R57.reuse ;  /* 0x000000392a3e7220 */ /* 0x0c0fe20000410000 */
[C---:B------:R-:W-:Y:S01]  /*5940*/  FMUL.FTZ R57, R41.reuse, R57 ;  /* 0x0000003929397220 */ /* 0x040fe20000410000 */
[----:B------:R-:W-:Y:S02]  /*5950*/  HADD2.F32 R43, -RZ, R43.H0_H0 ;  /* 0x2000002bff2b7230 */ /* 0x000fe40000004100 */
[-C--:B------:R-:W-:Y:S01]  /*5960*/  FFMA.FTZ R62, R41, R56.reuse, -R62 ;  /* 0x00000038293e7223 */ /* 0x080fe2000001083e */
[----:B------:R-:W-:Y:S01]  /*5970*/  FFMA.FTZ R59, R42, R56, R57 ;  /* 0x000000382a3b7223 */ /* 0x000fe20000010039 */
[----:B------:R-:W-:Y:S02]  /*5980*/  HADD2.F32 R58, -RZ, R61.H0_H0 ;  /* 0x2000003dff3a7230 */ /* 0x000fe40000004100 */
[----:B------:R-:W-:Y:S01]  /*5990*/  FMUL.FTZ R64, R47, R60 ;  /* 0x0000003c2f407220 */ /* 0x000fe20000410000 */
[----:B------:R-:W-:-:S02]  /*59a0*/  HADD2.F32 R56, -RZ, R131.H0_H0 ;  /* 0x20000083ff387230 */ /* 0x000fc40000004100 */
[C---:B------:R-:W-:Y:S01]  /*59b0*/  FMUL.FTZ R60, R43.reuse, R60 ;  /* 0x0000003c2b3c7220 */ /* 0x040fe20000410000 */
[----:B------:R-:W-:Y:S02]  /*59c0*/  HADD2.F32 R131, -RZ, R131.H1_H1 ;  /* 0x30000083ff837230 */ /* 0x000fe40000004100 */
[-C--:B------:R-:W-:Y:S01]  /*59d0*/  FFMA.FTZ R64, R43, R58.reuse, -R64 ;  /* 0x0000003a2b407223 */ /* 0x080fe20000010840 */
[----:B------:R-:W-:Y:S02]  /*59e0*/  HADD2.F32 R41, -RZ, R40.H1_H1 ;  /* 0x30000028ff297230 */ /* 0x000fe40000004100 */
[----:B------:R-:W-:Y:S01]  /*59f0*/  FFMA.FTZ R63, R47, R58, R60 ;  /* 0x0000003a2f3f7223 */ /* 0x000fe2000001003c */
[----:B------:R-:W-:Y:S02]  /*5a00*/  HADD2.F32 R42, -RZ, R46.H1_H1 ;  /* 0x3000002eff2a7230 */ /* 0x000fe40000004100 */
[----:B------:R-:W-:Y:S02]  /*5a10*/  HADD2.F32 R40, -RZ, R40.H0_H0 ;  /* 0x20000028ff287230 */ /* 0x000fe40000004100 */
[----:B------:R-:W-:Y:S01]  /*5a20*/  FMUL.FTZ R57, R41, R56 ;  /* 0x0000003829397220 */ /* 0x000fe20000410000 */
[----:B------:R-:W-:-:S02]  /*5a30*/  HADD2.F32 R46, -RZ, R46.H0_H0 ;  /* 0x2000002eff2e7230 */ /* 0x000fc40000004100 */
[-C--:B------:R-:W-:Y:S01]  /*5a40*/  FMUL.FTZ R61, R42, R131.reuse ;  /* 0x000000832a3d7220 */ /* 0x080fe20000410000 */
[--C-:B------:R-:W-:Y:S02]  /*5a50*/  HADD2.F32 R43, -RZ, R130.reuse.H0_H0 ;  /* 0x20000082ff2b7230 */ /* 0x100fe40000004100 */
[----:B------:R-:W-:Y:S01]  /*5a60*/  FMUL.FTZ R56, R40, R56 ;  /* 0x0000003828387220 */ /* 0x000fe20000410000 */
        /* <DEDUP_REMOVED lines=10> */
.L_x_3703:
[----:B------:R-:W-:Y:S05]  /*5b10*/  BSYNC B2 ;  /* 0x0000000000027941 */ /* 0x000fea0003800000 */
.L_x_3702:
[----:B--2---:R1:W-:Y:S02]  /*5b20*/  STG.E.128 desc[UR60][R44.64+0xc0], R40 ;  /* 0x0000c0282c007986 */ /* 0x0043e4000c101d3c */
.L_x_3701:
[----:B------:R-:W-:Y:S05]  /*5b30*/  BSYNC B1 ;  /* 0x0000000000017941 */ /* 0x000fea0003800000 */
.L_x_3700:
        /* <DEDUP_REMOVED lines=48> */
.L_x_3707:
[----:B------:R-:W-:Y:S05]  /*5e40*/  BSYNC B2 ;  /* 0x0000000000027941 */ /* 0x000fea0003800000 */
.L_x_3706:
[----:B--2---:R1:W-:Y:S02]  /*5e50*/  STG.E.128 desc[UR60][R44.64+0x100], R40 ;  /* 0x000100282c007986 */ /* 0x0043e4000c101d3c */
.L_x_3705:
[----:B------:R-:W-:Y:S05]  /*5e60*/  BSYNC B1 ;  /* 0x0000000000017941 */ /* 0x000fea0003800000 */
.L_x_3704:
        /* <DEDUP_REMOVED lines=9> */
[----:B------:R-:W-:Y:S01]  /*5f00*/  HADD2.F32 R42, -RZ, R41.H1_H1 ;  /* 0x30000029ff2a7230 */ /* 0x000fe20000004100 */
[--C-:B------:R-:W-:Y:S01]  /*5f10*/  SHF.R.U64 R49, R50, 0x10, R51.reuse ;  /* 0x0000001032317819 */ /* 0x100fe20000001233 */
[--C-:B------:R-:W-:Y:S01]  /*5f20*/  HADD2.F32 R47, -RZ, R43.reuse.H1_H1 ;  /* 0x3000002bff2f7230 */ /* 0x100fe20000004100 */
[----:B------:R-:W-:Y:S01]  /*5f30*/  SHF.R.U32.HI R52, RZ, 0x10, R51 ;  /* 0x00000010ff347819 */ /* 0x000fe20000011633 */
[----:B------:R-:W-:Y:S02]  /*5f40*/  HADD2.F32 R43, -RZ, R43.H0_H0 ;  /* 0x2000002bff2b7230 */ /* 0x000fe40000004100 */
[----:B------:R-:W-:Y:S02]  /*5f50*/  HADD2.F32 R49, -RZ, R49.H0_H0 ;  /* 0x20000031ff317230 */ /* 0x000fe40000004100 */
[----:B------:R-:W-:-:S02]  /*5f60*/  HADD2.F32 R52, -RZ, R52.H0_H0 ;  /* 0x20000034ff347230 */ /* 0x000fc40000004100 */
[----:B------:R-:W-:Y:S02]  /*5f70*/  HADD2.F32 R41, -RZ, R41.H0_H0 ;  /* 0x20000029ff297230 */ /* 0x000fe40000004100 */
[-C--:B------:R-:W-:Y:S01]  /*5f80*/  FMUL.FTZ R54, R42, R49.reuse ;  /* 0x000000312a367220 */ /* 0x080fe20000410000 */
[----:B------:R-:W-:Y:S02]  /*5f90*/  HADD2.F32 R48, -RZ, R48.H0_H0 ;  /* 0x20000030ff307230 */ /* 0x000fe40000004100 */
[-C--:B------:R-:W-:Y:S01]  /*5fa0*/  FMUL.FTZ R56, R47, R52.reuse ;  /* 0x000000342f387220 */ /* 0x080fe20000410000 */
[----:B------:R-:W-:Y:S02]  /*5fb0*/  HADD2.F32 R50, -RZ, R53.H0_H0 ;  /* 0x20000035ff327230 */ /* 0x000fe40000004100 */
[----:B------:R-:W-:Y:S01]  /*5fc0*/  FMUL.FTZ R52, R43, R52 ;  /* 0x000000342b347220 */ /* 0x000fe20000410000 */
[C---:B------:R-:W-:Y:S01]  /*5fd0*/  FMUL.FTZ R49, R41.reuse, R49 ;  /* 0x0000003129317220 */ /* 0x040fe20000410000 */
[----:B------:R-:W-:Y:S01]  /*5fe0*/  FFMA.FTZ R54, R41, R48, -R54 ;  /* 0x0000003029367223 */ /* 0x000fe20000010836 */
[----:B------:R-:W-:-:S02]  /*5ff0*/  HADD2.F32 R41, -RZ, R40.H1_H1 ;  /* 0x30000028ff297230 */ /* 0x000fc40000004100 */
[----:B------:R-:W-:Y:S01]  /*6000*/  FFMA.FTZ R55, R47, R50, R52 ;  /* 0x000000322f377223 */ /* 0x000fe20000010034 */
[----:B------:R-:W-:Y:S01]  /*6010*/  FFMA.FTZ R53, R42, R48, R49 ;  /* 0x000000302a357223 */ /* 0x000fe20000010031 */
[----:B------:R-:W-:Y:S02]  /*6020*/  HADD2.F32 R47, -RZ, R90.H0_H0 ;  /* 0x2000005aff2f7230 */ /* 0x000fe40000004100 */
[----:B------:R-:W-:Y:S01]  /*6030*/  FFMA.FTZ R56, R43, R50, -R56 ;  /* 0x000000322b387223 */ /* 0x000fe20000010838 */
[----:B------:R-:W-:Y:S02]  /*6040*/  HADD2.F32 R40, -RZ, R40.H0_H0 ;  /* 0x20000028ff287230 */ /* 0x000fe40000004100 */
[----:B------:R-:W-:Y:S02]  /*6050*/  HADD2.F32 R49, -RZ, R90.H1_H1 ;  /* 0x3000005aff317230 */ /* 0x000fe40000004100 */
[----:B------:R-:W-:Y:S01]  /*6060*/  FMUL.FTZ R51, R41, R47 ;  /* 0x0000002f29337220 */ /* 0x000fe20000410000 */
[----:B------:R-:W-:-:S02]  /*6070*/  HADD2.F32 R42, -RZ, R46.H1_H1 ;  /* 0x3000002eff2a7230 */ /* 0x000fc40000004100 */
[----:B------:R-:W-:Y:S01]  /*6080*/  FMUL.FTZ R48, R40, R47 ;  /* 0x0000002f28307220 */ /* 0x000fe20000410000 */
[----:B------:R-:W-:Y:S02]  /*6090*/  HADD2.F32 R46, -RZ, R46.H0_H0 ;  /* 0x2000002eff2e7230 */ /* 0x000fe40000004100 */
[--C-:B------:R-:W-:Y:S02]  /*60a0*/  HADD2.F32 R43, -RZ, R89.reuse.H1_H1 ;  /* 0x30000059ff2b7230 */ /* 0x100fe40000004100 */
[-C--:B------:R-:W-:Y:S01]  /*60b0*/  FMUL.FTZ R47, R42, R49.reuse ;  /* 0x000000312a2f7220 */ /* 0x080fe20000410000 */
        /* <DEDUP_REMOVED lines=10> */
.L_x_3709:
[----:B------:R-:W-:Y:S05]  /*6160*/  BSYNC B1 ;  /* 0x0000000000017941 */ /* 0x000fea0003800000 */
.L_x_3708:
[----:B--2---:R1:W-:Y:S01]  /*6170*/  STG.E.128 desc[UR60][R44.64+0x140], R40 ;  /* 0x000140282c007986 */ /* 0x0043e2000c101d3c */
[----:B------:R-:W-:Y:S05]  /*6180*/  BRA `(.L_x_3687) ;  /* 0x0000003c00e87947 */ /* 0x000fea0003800000 */
.L_x_3655:
        /* <DEDUP_REMOVED lines=26> */
[----:B------:R-:W-:Y:S02]  /*6330*/  CS2R R50, SRZ ;  /* 0x0000000000327805 */ /* 0x000fe4000001ff00 */
[----:B------:R-:W-:Y:S02]  /*6340*/  CS2R R48, SRZ ;  /* 0x0000000000307805 */ /* 0x000fe4000001ff00 */
[----:B------:R-:W-:Y:S01]  /*6350*/  CS2R R78, SRZ ;  /* 0x00000000004e7805 */ /* 0x000fe2000001ff00 */
[----:B------:R-:W-:Y:S01]  /*6360*/  IMAD.X R43, R97, 0x1, R15, P2 ;  /* 0x00000001612b7824 */ /* 0x000fe200010e060f */
[----:B------:R-:W-:Y:S02]  /*6370*/  IADD3 R40, P2, R102, R88, RZ ;  /* 0x0000005866287210 */ /* 0x000fe40007f5e0ff */
[----:B------:R-:W-:-:S02]  /*6380*/  CS2R R76, SRZ ;  /* 0x00000000004c7805 */ /* 0x000fc4000001ff00 */
[----:B------:R-:W-:Y:S02]  /*6390*/  IADD3.X R41, R98, R21, RZ, P2, !PT ;  /* 0x0000001562297210 */ /* 0x000fe400017fe4ff */
[----:B------:R-:W-:-:S04]  /*63a0*/  LEA R80, P2, R42, UR4, 0x1 ;  /* 0x000000042a507c11 */ /* 0x000fc8000f8408ff */
[----:B------:R-:W-:Y:S01]  /*63b0*/  LEA.HI.X R81, R42, UR5, R43, 0x1, P2 ;  /* 0x000000052a517c11 */ /* 0x000fe200090f0c2b */
[----:B------:R-:W-:Y:S02]  /*63c0*/  ULDC.64 UR4, c[0x0][0x400] ;  /* 0x0001000000047ab9 */ /* 0x000fe40000000a00 */
[----:B------:R-:W-:-:S04]  /*63d0*/  LEA R84, P2, R40, UR4, 0x1 ;  /* 0x0000000428547c11 */ /* 0x000fc8000f8408ff */
[----:B------:R-:W-:Y:S02]  /*63e0*/  LEA.HI.X R85, R40, UR5, R41, 0x1, P2 ;  /* 0x0000000528557c11 */ /* 0x000fe400090f0c29 */
[----:B------:R-:W-:Y:S02]  /*63f0*/  ISETP.GE.AND P2, PT, R18, R121, PT ;  /* 0x000000791200720c */ /* 0x000fe40003f46270 */
[----:B------:R-:W-:Y:S02]  /*6400*/  CS2R R46, SRZ ;  /* 0x00000000002e7805 */ /* 0x000fe4000001ff00 */
[----:B------:R-:W-:Y:S02]  /*6410*/  CS2R R44, SRZ ;  /* 0x00000000002c7805 */ /* 0x000fe4000001ff00 */
[----:B------:R-:W-:Y:S02]  /*6420*/  CS2R R58, SRZ ;  /* 0x00000000003a7805 */ /* 0x000fe4000001ff00 */
[----:B------:R-:W-:-:S05]  /*6430*/  CS2R R56, SRZ ;  /* 0x0000000000387805 */ /* 0x000fca000001ff00 */
[----:B------:R0:W5:Y:S04]  /*6440*/  @!P2 LDG.E.128 R48, desc[UR60][R80.64] ;  /* 0x0000003c5030a981 */ /* 0x000168000c1e1d00 */
[----:B------:R0:W5:Y:S01]  /*6450*/  @!P2 LDG.E.128 R76, desc[UR60][R84.64] ;  /* 0x0000003c544ca981 */ /* 0x000162000c1e1d00 */
[----:B------:R-:W-:Y:S02]  /*6460*/  ISETP.GE.AND P2, PT, R0, R121, PT ;  /* 0x000000790000720c */ /* 0x000fe40003f46270 */
[----:B------:R-:W-:Y:S02]  /*6470*/  CS2R R42, SRZ ;  /* 0x00000000002a7805 */ /* 0x000fe4000001ff00 */
[----:B------:R-:W-:Y:S02]  /*6480*/  CS2R R40, SRZ ;  /* 0x0000000000287805 */ /* 0x000fe4000001ff00 */
[----:B------:R-:W-:-:S02]  /*6490*/  CS2R R54, SRZ ;  /* 0x0000000000367805 */ /* 0x000fc4000001ff00 */
[----:B------:R-:W-:-:S05]  /*64a0*/  CS2R R52, SRZ ;  /* 0x0000000000347805 */ /* 0x000fca000001ff00 */
[----:B------:R0:W5:Y:S04]  /*64b0*/  @!P2 LDG.E.128 R44, desc[UR60][R80.64+0x40] ;  /* 0x0000403c502ca981 */ /* 0x000168000c1e1d00 */
[----:B------:R0:W5:Y:S01]  /*64c0*/  @!P2 LDG.E.128 R56, desc[UR60][R84.64+0x40] ;  /* 0x0000403c5438a981 */ /* 0x000162000c1e1d00 */
[----:B------:R-:W-:-:S13]  /*64d0*/  ISETP.GE.AND P2, PT, R3, R121, PT ;  /* 0x000000790300720c */ /* 0x000fda0003f46270 */
[----:B------:R0:W5:Y:S04]  /*64e0*/  @!P2 LDG.E.128 R40, desc[UR60][R80.64+0x80] ;  /* 0x0000803c5028a981 */ /* 0x000168000c1e1d00 */
[----:B------:R0:W5:Y:S02]  /*64f0*/  @!P2 LDG.E.128 R52, desc[UR60][R84.64+0x80] ;  /* 0x0000803c5434a981 */ /* 0x000164000c1e1d00 */
.L_x_3711:
[----:B------:R-:W-:Y:S05]  /*6500*/  BSYNC B1 ;  /* 0x0000000000017941 */ /* 0x000fea0003800000 */
.L_x_3710:
[----:B------:R-:W-:Y:S01]  /*6510*/  ISETP.GE.AND P3, PT, R227, R96, PT ;  /* 0x00000060e300720c */ /* 0x000fe20003f66270 */
[----:B------:R-:W-:Y:S01]  /*6520*/  BSSY B1, `(.L_x_3712) ;  /* 0x0000026000017945 */ /* 0x000fe20003800000 */
[----:B0-----:R-:W-:Y:S02]  /*6530*/  CS2R R80, SRZ ;  /* 0x0000000000507805 */ /* 0x001fe4000001ff00 */
[----:B------:R-:W-:Y:S02]  /*6540*/  CS2R R86, SRZ ;  /* 0x0000000000567805 */ /* 0x000fe4000001ff00 */
[----:B------:R-:W-:Y:S01]  /*6550*/  CS2R R84, SRZ ;  /* 0x0000000000547805 */ /* 0x000fe2000001ff00 */
[----:B-----5:R-:W-:Y:S02]  /*6560*/  IMAD.MOV.U32 R94, RZ, RZ, R42 ;  /* 0x000000ffff5e7224 */ /* 0x020fe400078e002a */
[----:B------:R-:W-:-:S04]  /*6570*/  IMAD.MOV.U32 R93, RZ, RZ, R43 ;  /* 0x000000ffff5d7224 */ /* 0x000fc800078e002b */
[----:B------:R-:W-:Y:S05]  /*6580*/  @P3 BRA `(.L_x_3713) ;  /* 0x00000000007c3947 */ /* 0x000fea0003800000 */
[----:B------:R-:W-:Y:S01]  /*6590*/  IADD3 R90, P2, P5, R108, R90, R10 ;  /* 0x0000005a6c5a7210 */ /* 0x000fe20007d5e00a */
[----:B------:R-:W-:Y:S01]  /*65a0*/  ULDC.64 UR4, c[0x0][0x3e8] ;  /* 0x0000fa0000047ab9 */ /* 0x000fe20000000a00 */
[----:B------:R-:W-:Y:S02]  /*65b0*/  CS2R R70, SRZ ;  /* 0x0000000000467805 */ /* 0x000fe4000001ff00 */
[----:B------:R-:W-:Y:S02]  /*65c0*/  CS2R R68, SRZ ;  /* 0x0000000000447805 */ /* 0x000fe4000001ff00 */
[----:B------:R-:W-:Y:S02]  /*65d0*/  IADD3.X R97, R15, R97, R9, P2, P5 ;  /* 0x000000610f617210 */ /* 0x000fe400017ea409 */
[----:B------:R-:W-:Y:S02]  /*65e0*/  CS2R R86, SRZ ;  /* 0x0000000000567805 */ /* 0x000fe4000001ff00 */
[----:B------:R-:W-:-:S02]  /*65f0*/  IADD3 R60, P2, P5, R102, R88, R13 ;  /* 0x00000058663c7210 */ /* 0x000fc40007d5e00d */
[----:B------:R-:W-:Y:S02]  /*6600*/  CS2R R84, SRZ ;  /* 0x0000000000547805 */ /* 0x000fe4000001ff00 */
        /* <DEDUP_REMOVED lines=23> */
.L_x_3713:
[----:B------:R-:W-:Y:S05]  /*6780*/  BSYNC B1 ;  /* 0x0000000000017941 */ /* 0x000fea0003800000 */
.L_x_3712:
[----:B0-----:R-:W2:Y:S01]  /*6790*/  LDL R88, [R1+0x1c] ;  /* 0x00001c0001587983 */ /* 0x001ea20000100800 */
[----:B------:R-:W-:Y:S01]  /*67a0*/  IMAD.MOV.U32 R89, RZ, RZ, R40 ;  /* 0x000000ffff597224 */ /* 0x000fe200078e0028 */
[----:B------:R-:W-:Y:S01]  /*67b0*/  MOV R91, R46 ;  /* 0x0000002e005b7202 */ /* 0x000fe20000000f00 */
[----:B------:R-:W-:Y:S01]  /*67c0*/  IMAD.MOV.U32 R90, RZ, RZ, R47 ;  /* 0x000000ffff5a7224 */ /* 0x000fe200078e002f */
[----:B------:R-:W-:Y:S02]  /*67d0*/  PRMT R177, R93, 0x7610, R177 ;  /* 0x000076105db17816 */ /* 0x000fe400000000b1 */
[----:B------:R-:W-:Y:S01]  /*67e0*/  PRMT R176, R94, 0x5410, R89 ;  /* 0x000054105eb07816 */ /* 0x000fe20000000059 */
[----:B------:R-:W-:Y:S01]  /*67f0*/  IMAD.MOV.U32 R89, RZ, RZ, R44 ;  /* 0x000000ffff597224 */ /* 0x000fe200078e002c */
[----:B------:R-:W-:Y:S01]  /*6800*/  PRMT R182, R90, 0x7610, R182 ;  /* 0x000076105ab67816 */ /* 0x000fe200000000b6 */
[----:B------:R-:W-:Y:S01]  /*6810*/  IMAD.MOV.U32 R90, RZ, RZ, R48 ;  /* 0x000000ffff5a7224 */ /* 0x000fe200078e0030 */
[----:B------:R-:W-:Y:S01]  /*6820*/  PRMT R180, R91, 0x7610, R180 ;  /* 0x000076105bb47816 */ /* 0x000fe200000000b4 */
[----:B------:R-:W-:Y:S01]  /*6830*/  IMAD.MOV.U32 R91, RZ, RZ, R49 ;  /* 0x000000ffff5b7224 */ /* 0x000fe200078e0031 */
[----:B------:R-:W-:-:S02]  /*6840*/  PRMT R181, R89, 0x7610, R181 ;  /* 0x0000761059b57816 */ /* 0x000fc400000000b5 */
[----:B------:R-:W-:Y:S02]  /*6850*/  MOV R89, R51 ;  /* 0x0000003300597202 */ /* 0x000fe40000000f00 */
        /* <DEDUP_REMOVED lines=8> */
[----:B------:R-:W-:-:S02]  /*68e0*/  IMAD.MOV.U32 R89, RZ, RZ, R59 ;  /* 0x000000ffff597224 */ /* 0x000fc400078e003b */
[----:B------:R-:W-:Y:S01]  /*68f0*/  IMAD.MOV.U32 R90, RZ, RZ, R56 ;  /* 0x000000ffff5a7224 */ /* 0x000fe200078e0038 */
[----:B------:R-:W-:Y:S02]  /*6900*/  PRMT R180, R180, 0x5410, R91 ;  /* 0x00005410b4b47816 */ /* 0x000fe4000000005b */
[----:B------:R-:W-:Y:S01]  /*6910*/  PRMT R182, R182, 0x5410, R89 ;  /* 0x00005410b6b67816 */ /* 0x000fe20000000059 */
[----:B------:R-:W-:Y:S01]  /*6920*/  IMAD.MOV.U32 R89, RZ, RZ, R79 ;  /* 0x000000ffff597224 */ /* 0x000fe200078e004f */
[----:B------:R-:W-:-:S04]  /*6930*/  PRMT R181, R181, 0x5410, R90 ;  /* 0x00005410b5b57816 */ /* 0x000fc8000000005a */
[----:B------:R-:W-:Y:S01]  /*6940*/  PRMT R186, R89, 0x7610, R186 ;  /* 0x0000761059ba7816 */ /* 0x000fe200000000ba */
[----:B------:R-:W-:-:S05]  /*6950*/  IMAD.MOV.U32 R89, RZ, RZ, R77 ;  /* 0x000000ffff597224 */ /* 0x000fca00078e004d */
[----:B------:R-:W-:Y:S02]  /*6960*/  PRMT R162, R89, 0x7610, R162 ;  /* 0x0000761059a27816 */ /* 0x000fe400000000a2 */
[----:B-----5:R-:W-:Y:S02]  /*6970*/  MOV R89, R62 ;  /* 0x0000003e00597202 */ /* 0x020fe40000000f00 */
        /* <DEDUP_REMOVED lines=9> */
[----:B------:R-:W-:-:S04]  /*6a10*/  PLOP3.LUT P2, PT, PT, PT, UP0, 0x80, 0x0 ;  /* 0x000000000000781c */ /* 0x000fc80003f4f008 */
        /* <DEDUP_REMOVED lines=19> */
[----:B------:R-:W-:Y:S01]  /*6b50*/  IMAD.MOV.U32 R89, RZ, RZ, R70 ;  /* 0x000000ffff597224 */ /* 0x000fe200078e0046 */
[----:B------:R-:W-:Y:S01]  /*6b60*/  PRMT R168, R168, 0x5410, R88 ;  /* 0x00005410a8a87816 */ /* 0x000fe20000000058 */
        /* <DEDUP_REMOVED lines=13> */
[----:B------:R-:W-:Y:S01]  /*6c40*/  PRMT R167, R167, 0x5410, R88 ;  /* 0x00005410a7a77816 */ /* 0x000fe20000000058 */
[----:B------:R-:W-:Y:S01]  /*6c50*/  IMAD.MOV.U32 R88, RZ, RZ, R81 ;  /* 0x000000ffff587224 */ /* 0x000fe200078e0051 */
[----:B------:R-:W-:Y:S01]  /*6c60*/  PRMT R168, R89, 0x7610, R168 ;  /* 0x0000761059a87816 */ /* 0x000fe200000000a8 */
[----:B------:R-:W-:-:S03]  /*6c70*/  IMAD.MOV.U32 R89, RZ, RZ, R80 ;  /* 0x000000ffff597224 */ /* 0x000fc600078e0050 */
[----:B------:R-:W-:Y:S01]  /*6c80*/  PRMT R170, R170, 0x5410, R88 ;  /* 0x00005410aaaa7816 */ /* 0x000fe20000000058 */
[----:B------:R-:W-:Y:S01]  /*6c90*/  IMAD.MOV.U32 R88, RZ, RZ, R87 ;  /* 0x000000ffff587224 */ /* 0x000fe200078e0057 */
[----:B------:R-:W-:Y:S02]  /*6ca0*/  PRMT R167, R89, 0x7610, R167 ;  /* 0x0000761059a77816 */ /* 0x000fe400000000a7 */
[----:B------:R-:W-:-:S04]  /*6cb0*/  MOV R89, R86 ;  /* 0x0000005600597202 */ /* 0x000fc80000000f00 */
[----:B------:R-:W-:Y:S01]  /*6cc0*/  PRMT R173, R89, 0x5410, R88 ;  /* 0x0000541059ad7816 */ /* 0x000fe20000000058 */
[----:B------:R-:W-:Y:S02]  /*6cd0*/  IMAD.MOV.U32 R89, RZ, RZ, R84 ;  /* 0x000000ffff597224 */ /* 0x000fe400078e0054 */
[----:B------:R-:W-:-:S05]  /*6ce0*/  IMAD.MOV.U32 R88, RZ, RZ, R85 ;  /* 0x000000ffff587224 */ /* 0x000fca00078e0055 */
[----:B------:R-:W-:Y:S01]  /*6cf0*/  PRMT R174, R89, 0x5410, R88 ;  /* 0x0000541059ae7816 */ /* 0x000fe20000000058 */
[----:B------:R-:W-:Y:S06]  /*6d00*/  @!P2 BRA `(.L_x_3714) ;  /* 0x000000000004a947 */ /* 0x000fec0003800000 */
[----:B------:R-:W-:Y:S01]  /*6d10*/  BPT.TRAP 0x1 ;  /* 0x000000040000795c */ /* 0x000fe20000300000 */
.L_x_3714:
[----:B------:R-:W-:Y:S01]  /*6d20*/  LEA R97, R17, R16, 0x3 ;  /* 0x0000001011617211 */ /* 0x000fe200078e18ff */
[----:B------:R-:W0:Y:S01]  /*6d30*/  LDC R148, c[0x0][0x2f4] ;  /* 0x0000bd00ff947b82 */ /* 0x000e220000000800 */
[----:B------:R-:W-:Y:S01]  /*6d40*/  SHF.L.U32 R98, R205, 0x1f, RZ ;  /* 0x0000001fcd627819 */ /* 0x000fe200000006ff */
[----:B------:R-:W-:Y:S01]  /*6d50*/  BSSY B1, `(.L_x_3715) ;  /* 0x0000004000017945 */ /* 0x000fe20003800000 */
[----:B------:R-:W-:Y:S02]  /*6d60*/  IMAD.MOV.U32 R127, RZ, RZ, R92 ;  /* 0x000000ffff7f7224 */ /* 0x000fe400078e005c */
[----:B------:R-:W1:Y:S02]  /*6d70*/  SYNCS.PHASECHK.TRANS64.TRYWAIT P5, [R97+URZ+0x36890], R98 ;  /* 0x03689062610075a7 */ /* 0x000e6400080a017f */
[----:B-1----:R-:W-:Y:S05]  /*6d80*/  @!P5 BRA `(.L_x_3716) ;  /* 0x000002180094d947 */ /* 0x002fea0003800000 */
.L_x_4026:
[----:B------:R-:W-:Y:S05]  /*6d90*/  BSYNC B1 ;  /* 0x0000000000017941 */ /* 0x000fea0003800000 */
.L_x_3715:
[----:B------:R-:W2:Y:S01]  /*6da0*/  LDC.64 R128, c[0x0][0x300] ;  /* 0x0000c000ff807b82 */ /* 0x000ea20000000a00 */
[----:B------:R-:W-:Y:S01]  /*6db0*/  BSSY B1, `(.L_x_3717) ;  /* 0x0000185000017945 */ /* 0x000fe20003800000 */
[----:B0-----:R-:W-:-:S03]  /*6dc0*/  IMAD.IADD R152, R148, 0x1, -R132 ;  /* 0x0000000194987824 */ /* 0x001fc600078e0a84 */
[----:B------:R-:W-:Y:S05]  /*6dd0*/  @P4 BRA `(.L_x_3718) ;  /* 0x0000001800084947 */ /* 0x000fea0003800000 */
[----:B------:R-:W-:Y:S01]  /*6de0*/  ISETP.NE.AND P4, PT, R28, RZ, PT ;  /* 0x000000ff1c00720c */ /* 0x000fe20003f85270 */
[-C--:B--2---:R-:W-:Y:S01]  /*6df0*/  IMAD R156, R150, R128.reuse, RZ ;  /* 0x00000080969c7224 */ /* 0x084fe200078e02ff */
[----:B------:R-:W-:Y:S01]  /*6e00*/  BSSY B2, `(.L_x_3719) ;  /* 0x000007f000027945 */ /* 0x000fe20003800000 */
[----:B------:R-:W-:-:S04]  /*6e10*/  IMAD.WIDE.U32 R130, R204, R128, R126 ;  /* 0x00000080cc827225 */ /* 0x000fc800078e007e */
[----:B------:R-:W-:-:S04]  /*6e20*/  IMAD R156, R204, R129, R156 ;  /* 0x00000081cc9c7224 */ /* 0x000fc800078e029c */
[----:B------:R-:W-:Y:S02]  /*6e30*/  IMAD.IADD R156, R156, 0x1, R131 ;  /* 0x000000019c9c7824 */ /* 0x000fe400078e0283 */
[----:B------:R-:W-:Y:S05]  /*6e40*/  @!P4 BRA `(.L_x_3720) ;  /* 0x0000000400e8c947 */ /* 0x000fea0003800000 */
[----:B------:R-:W-:Y:S01]  /*6e50*/  SEL R88, R132, R152, !P0 ;  /* 0x0000009884587207 */ /* 0x000fe20004000000 */
[----:B------:R-:W-:Y:S01]  /*6e60*/  BSSY B3, `(.L_x_3721) ;  /* 0x000006c000037945 */ /* 0x000fe20003800000 */
[----:B------:R-:W-:Y:S02]  /*6e70*/  ISETP.GE.AND P4, PT, R18, R121, PT ;  /* 0x000000791200720c */ /* 0x000fe40003f86270 */
[----:B------:R-:W-:-:S04]  /*6e80*/  SHF.R.S32.HI R89, RZ, 0x1f, R88 ;  /* 0x0000001fff597819 */ /* 0x000fc80000011458 */
        /* <DEDUP_REMOVED lines=18> */
[--C-:B------:R-:W-:Y:S01]  /*6fb0*/  SHF.R.U64 R48, R48, 0x10, R49.reuse ;  /* 0x0000001030307819 */ /* 0x100fe20000001231 */
[----:B------:R-:W-:Y:S01]  /*6fc0*/  HADD2.F32 R93, -RZ, R162.H0_H0 ;  /* 0x200000a2ff5d7230 */ /* 0x000fe20000004100 */
[----:B------:R-:W-:Y:S01]  /*6fd0*/  SHF.R.U32.HI R49, RZ, 0x10, R49 ;  /* 0x00000010ff317819 */ /* 0x000fe20000011631 */
[----:B--2---:R-:W-:Y:S01]  /*6fe0*/  IMAD.MOV.U32 R162, RZ, RZ, R89 ;  /* 0x000000ffffa27224 */ /* 0x004fe200078e0059 */
[----:B------:R-:W-:Y:S01]  /*6ff0*/  SHF.R.U64 R76, R76, 0x10, R77 ;  /* 0x000000104c4c7819 */ /* 0x000fe2000000124d */
[----:B------:R-:W-:Y:S01]  /*7000*/  HADD2.F32 R164, -RZ, R163.H0_H0 ;  /* 0x200000a3ffa47230 */ /* 0x000fe20000004100 */
[----:B------:R-:W-:Y:S01]  /*7010*/  SHF.R.U64 R50, R50, 0x10, R51 ;  /* 0x0000001032327819 */ /* 0x000fe20000001233 */
[----:B------:R-:W-:Y:S02]  /*7020*/  HADD2.F32 R165, -RZ, R165.H0_H0 ;  /* 0x200000a5ffa57230 */ /* 0x000fe40000004100 */
[----:B------:R-:W-:-:S02]  /*7030*/  HADD2.F32 R166, -RZ, R162.H0_H0 ;  /* 0x200000a2ffa67230 */ /* 0x000fc40000004100 */
[-C--:B------:R-:W-:Y:S01]  /*7040*/  FMUL.FTZ R89, R164, R93.reuse ;  /* 0x0000005da4597220 */ /* 0x080fe20000410000 */
[----:B------:R-:W-:Y:S02]  /*7050*/  HADD2.F32 R76, -RZ, R76.H0_H0 ;  /* 0x2000004cff4c7230 */ /* 0x000fe40000004100 */
[----:B------:R-:W-:Y:S02]  /*7060*/  HADD2.F32 R50, -RZ, R50.H0_H0 ;  /* 0x20000032ff327230 */ /* 0x000fe40000004100 */
[C---:B------:R-:W-:Y:S01]  /*7070*/  FMUL.FTZ R93, R166.reuse, R93 ;  /* 0x0000005da65d7220 */ /* 0x040fe20000410000 */
[----:B------:R-:W-:-:S03]  /*7080*/  FFMA.FTZ R89, R166, R165, -R89 ;  /* 0x000000a5a6597223 */ /* 0x000fc60000010859 */
[----:B------:R-:W-:Y:S01]  /*7090*/  FFMA.FTZ R93, R164, R165, R93 ;  /* 0x000000a5a45d7223 */ /* 0x000fe2000001005d */
[----:B------:R-:W-:Y:S01]  /*70a0*/  SHF.R.U32.HI R164, RZ, 0x10, R77 ;  /* 0x00000010ffa47819 */ /* 0x000fe2000001164d */
[----:B------:R-:W-:Y:S02]  /*70b0*/  HADD2.F32 R77, -RZ, R163.H1_H1 ;  /* 0x300000a3ff4d7230 */ /* 0x000fe40000004100 */
[----:B------:R-:W-:Y:S02]  /*70c0*/  HADD2.F32 R163, -RZ, R162.H1_H1 ;  /* 0x300000a2ffa37230 */ /* 0x000fe40000004100 */
[----:B------:R-:W-:Y:S02]  /*70d0*/  HADD2.F32 R164, -RZ, R164.H0_H0 ;  /* 0x200000a4ffa47230 */ /* 0x000fe40000004100 */
[----:B------:R-:W-:Y:S02]  /*70e0*/  HADD2.F32 R162, -RZ, R49.H0_H0 ;  /* 0x20000031ffa27230 */ /* 0x000fe40000004100 */
[----:B------:R-:W-:-:S02]  /*70f0*/  HADD2.F32 R165, -RZ, R91.H0_H0 ;  /* 0x2000005bffa57230 */ /* 0x000fc40000004100 */
[-C--:B------:R-:W-:Y:S01]  /*7100*/  FMUL.FTZ R49, R77, R164.reuse ;  /* 0x000000a44d317220 */ /* 0x080fe20000410000 */
[C---:B------:R-:W-:Y:S01]  /*7110*/  FMUL.FTZ R164, R163.reuse, R164 ;  /* 0x000000a4a3a47220 */ /* 0x040fe20000410000 */
[----:B------:R-:W-:Y:S02]  /*7120*/  HADD2.F32 R91, -RZ, R91.H1_H1 ;  /* 0x3000005bff5b7230 */ /* 0x000fe40000004100 */
[-C--:B------:R-:W-:Y:S01]  /*7130*/  FFMA.FTZ R49, R163, R162.reuse, -R49 ;  /* 0x000000a2a3317223 */ /* 0x080fe20000010831 */
[----:B------:R-:W-:Y:S01]  /*7140*/  FFMA.FTZ R77, R77, R162, R164 ;  /* 0x000000a24d4d7223 */ /* 0x000fe200000100a4 */
[----:B------:R-:W-:Y:S02]  /*7150*/  HADD2.F32 R162, -RZ, R186.H0_H0 ;  /* 0x200000baffa27230 */ /* 0x000fe40000004100 */
[----:B------:R-:W-:Y:S01]  /*7160*/  HADD2.F32 R163, -RZ, R95.H0_H0 ;  /* 0x2000005fffa37230 */ /* 0x000fe20000004100 */
[----:B------:R-:W-:Y:S01]  /*7170*/  F2FP.F16.F32.PACK_AB R89, R49, R89 ;  /* 0x000000593159723e */ /* 0x000fe200000000ff */
[----:B------:R-:W-:Y:S01]  /*7180*/  HADD2.F32 R164, -RZ, R184.H0_H0 ;  /* 0x200000b8ffa47230 */ /* 0x000fe20000004100 */
[----:B------:R-:W-:-:S02]  /*7190*/  F2FP.F16.F32.PACK_AB R93, R77, R93 ;  /* 0x0000005d4d5d723e */ /* 0x000fc400000000ff */
[-C--:B------:R-:W-:Y:S01]  /*71a0*/  FMUL.FTZ R166, R163, R162.reuse ;  /* 0x000000a2a3a67220 */ /* 0x080fe20000410000 */
[----:B------:R-:W-:-:S03]  /*71b0*/  FMUL.FTZ R162, R165, R162 ;  /* 0x000000a2a5a27220 */ /* 0x000fc60000410000 */
[-C--:B------:R-:W-:Y:S01]  /*71c0*/  FFMA.FTZ R166, R165, R164.reuse, -R166 ;  /* 0x000000a4a5a67223 */ /* 0x080fe200000108a6 */
[----:B------:R-:W-:Y:S01]  /*71d0*/  FFMA.FTZ R162, R163, R164, R162 ;  /* 0x000000a4a3a27223 */ /* 0x000fe200000100a2 */
[----:B------:R-:W-:Y:S01]  /*71e0*/  SHF.R.U32.HI R163, RZ, 0x10, R51 ;  /* 0x00000010ffa37819 */ /* 0x000fe20000011633 */
[----:B------:R-:W-:Y:S01]  /*71f0*/  HADD2.F32 R165, -RZ, R186.H1_H1 ;  /* 0x300000baffa57230 */ /* 0x000fe20000004100 */
[--C-:B------:R-:W-:Y:S01]  /*7200*/  SHF.R.U64 R51, R78, 0x10, R79.reuse ;  /* 0x000000104e337819 */ /* 0x100fe2000000124f */
[----:B------:R-:W-:Y:S01]  /*7210*/  HADD2.F32 R78, -RZ, R95.H1_H1 ;  /* 0x3000005fff4e7230 */ /* 0x000fe20000004100 */
[----:B------:R-:W-:Y:S01]  /*7220*/  SHF.R.U32.HI R79, RZ, 0x10, R79 ;  /* 0x00000010ff4f7819 */ /* 0x000fe2000001164f */
[----:B------:R-:W-:Y:S02]  /*7230*/  HADD2.F32 R163, -RZ, R163.H0_H0 ;  /* 0x200000a3ffa37230 */ /* 0x000fe40000004100 */
[----:B------:R-:W-:Y:S02]  /*7240*/  HADD2.F32 R51, -RZ, R51.H0_H0 ;  /* 0x20000033ff337230 */ /* 0x000fe40000004100 */
[----:B------:R-:W-:-:S05]  /*7250*/  HADD2.F32 R79, -RZ, R79.H0_H0 ;  /* 0x2000004fff4f7230 */ /* 0x000fca0000004100 */
        /* <DEDUP_REMOVED lines=11> */
[----:B------:R-:W-:-:S02]  /*7310*/  HADD2.F32 R88, -RZ, R88.H1_H1 ;  /* 0x30000058ff587230 */ /* 0x000fc40000004100 */
[-C--:B------:R-:W-:Y:S01]  /*7320*/  FFMA.FTZ R164, R163, R91.reuse, -R164 ;  /* 0x0000005ba3a47223 */ /* 0x080fe200000108a4 */
[----:B------:R-:W-:Y:S02]  /*7330*/  HADD2.F32 R163, -RZ, R185.H1_H1 ;  /* 0x300000b9ffa37230 */ /* 0x000fe40000004100 */
[----:B------:R-:W-:Y:S01]  /*7340*/  FFMA.FTZ R165, R78, R91, R165 ;  /* 0x0000005b4ea57223 */ /* 0x000fe200000100a5 */
[----:B------:R-:W-:Y:S02]  /*7350*/  HADD2.F32 R78, -RZ, R48.H0_H0 ;  /* 0x20000030ff4e7230 */ /* 0x000fe40000004100 */
[-C--:B------:R-:W-:Y:S01]  /*7360*/  FMUL.FTZ R48, R92, R76.reuse ;  /* 0x0000004c5c307220 */ /* 0x080fe20000410000 */
[C---:B------:R-:W-:Y:S01]  /*7370*/  FMUL.FTZ R76, R88.reuse, R76 ;  /* 0x0000004c584c7220 */ /* 0x040fe20000410000 */
[----:B------:R-:W-:Y:S01]  /*7380*/  HADD2.F32 R91, -RZ, R90.H0_H0 ;  /* 0x2000005aff5b7230 */ /* 0x000fe20000004100 */
[----:B------:R-:W-:Y:S01]  /*7390*/  F2FP.F16.F32.PACK_AB R79, R79, R162 ;  /* 0x000000a24f4f723e */ /* 0x000fe200000000ff */
[-C--:B------:R-:W-:Y:S01]  /*73a0*/  FFMA.FTZ R48, R88, R78.reuse, -R48 ;  /* 0x0000004e58307223 */ /* 0x080fe20000010830 */
[----:B------:R-:W-:Y:S01]  /*73b0*/  FFMA.FTZ R76, R92, R78, R76 ;  /* 0x0000004e5c4c7223 */ /* 0x000fe2000001004c */
[----:B------:R-:W-:-:S02]  /*73c0*/  HADD2.F32 R78, -RZ, R94.H0_H0 ;  /* 0x2000005eff4e7230 */ /* 0x000fc40000004100 */
[----:B------:R-:W-:Y:S01]  /*73d0*/  HADD2.F32 R88, -RZ, R183.H1_H1 ;  /* 0x300000b7ff587230 */ /* 0x000fe20000004100 */
[----:B------:R-:W-:Y:S01]  /*73e0*/  F2FP.F16.F32.PACK_AB R48, R48, R164 ;  /* 0x000000a43030723e */ /* 0x000fe200000000ff */
[----:B------:R-:W-:Y:S02]  /*73f0*/  HADD2.F32 R94, -RZ, R94.H1_H1 ;  /* 0x3000005eff5e7230 */ /* 0x000fe40000004100 */
[-C--:B------:R-:W-:Y:S01]  /*7400*/  FMUL.FTZ R92, R78, R163.reuse ;  /* 0x000000a34e5c7220 */ /* 0x080fe20000410000 */
[C---:B------:R-:W-:Y:S01]  /*7410*/  FMUL.FTZ R163, R91.reuse, R163 ;  /* 0x000000a35ba37220 */ /* 0x040fe20000410000 */
[----:B------:R-:W-:Y:S01]  /*7420*/  HADD2.F32 R90, -RZ, R90.H1_H1 ;  /* 0x3000005aff5a7230 */ /* 0x000fe20000004100 */
[----:B------:R-:W-:Y:S01]  /*7430*/  F2FP.F16.F32.PACK_AB R76, R76, R165 ;  /* 0x000000a54c4c723e */ /* 0x000fe200000000ff */
[-C--:B------:R-:W-:Y:S01]  /*7440*/  FFMA.FTZ R92, R91, R88.reuse, -R92 ;  /* 0x000000585b5c7223 */ /* 0x080fe2000001085c */
[----:B------:R-:W-:Y:S01]  /*7450*/  FFMA.FTZ R163, R78, R88, R163 ;  /* 0x000000584ea37223 */ /* 0x000fe200000100a3 */
[-C--:B------:R-:W-:Y:S01]  /*7460*/  FMUL.FTZ R78, R94, R51.reuse ;  /* 0x000000335e4e7220 */ /* 0x080fe20000410000 */
[----:B------:R-:W-:Y:S01]  /*7470*/  FMUL.FTZ R51, R90, R51 ;  /* 0x000000335a337220 */ /* 0x000fe20000410000 */
[----:B------:R-:W-:-:S02]  /*7480*/  IMAD.MOV.U32 R91, RZ, RZ, R95 ;  /* 0x000000ffff5b7224 */ /* 0x000fc400078e005f */
[-C--:B------:R-:W-:Y:S01]  /*7490*/  FFMA.FTZ R78, R90, R50.reuse, -R78 ;  /* 0x000000325a4e7223 */ /* 0x080fe2000001084e */
[----:B------:R-:W-:Y:S01]  /*74a0*/  FFMA.FTZ R51, R94, R50, R51 ;  /* 0x000000325e337223 */ /* 0x000fe20000010033 */
[----:B------:R-:W-:Y:S02]  /*74b0*/  IMAD.MOV.U32 R88, RZ, RZ, R48 ;  /* 0x000000ffff587224 */ /* 0x000fe400078e0030 */
[----:B------:R-:W-:Y:S01]  /*74c0*/  IMAD.MOV.U32 R95, RZ, RZ, R79 ;  /* 0x000000ffff5f7224 */ /* 0x000fe200078e004f */
[----:B------:R-:W-:Y:S02]  /*74d0*/  F2FP.F16.F32.PACK_AB R78, R78, R92 ;  /* 0x0000005c4e4e723e */ /* 0x000fe400000000ff */
[----:B------:R-:W-:Y:S02]  /*74e0*/  F2FP.F16.F32.PACK_AB R51, R51, R163 ;  /* 0x000000a33333723e */ /* 0x000fe400000000ff */
[----:B------:R-:W-:Y:S01]  /*74f0*/  MOV R92, R76 ;  /* 0x0000004c005c7202 */ /* 0x000fe20000000f00 */
[----:B------:R-:W-:-:S02]  /*7500*/  IMAD.MOV.U32 R90, RZ, RZ, R78 ;  /* 0x000000ffff5a7224 */ /* 0x000fc400078e004e */
[----:B------:R-:W-:-:S07]  /*7510*/  IMAD.MOV.U32 R94, RZ, RZ, R51 ;  /* 0x000000ffff5e7224 */ /* 0x000fce00078e0033 */
.L_x_3722:
[----:B------:R-:W-:Y:S05]  /*7520*/  BSYNC B3 ;  /* 0x0000000000037941 */ /* 0x000fea0003800000 */
.L_x_3721:
[----:B------:R-:W-:-:S13]  /*7530*/  ISETP.GE.AND P4, PT, R161, R148, PT ;  /* 0x00000094a100720c */ /* 0x000fda0003f86270 */
        /* <DEDUP_REMOVED lines=11> */
.L_x_3720:
[----:B------:R-:W-:Y:S05]  /*75f0*/  BSYNC B2 ;  /* 0x0000000000027941 */ /* 0x000fea0003800000 */
.L_x_3719:
[----:B------:R-:W-:Y:S01]  /*7600*/  ISETP.NE.AND P4, PT, R32, RZ, PT ;  /* 0x000000ff2000720c */ /* 0x000fe20003f85270 */
[----:B------:R-:W-:-:S12]  /*7610*/  BSSY B2, `(.L_x_3723) ;  /* 0x000007e000027945 */ /* 0x000fd80003800000 */
[----:B------:R-:W-:Y:S05]  /*7620*/  @!P4 BRA `(.L_x_3724) ;  /* 0x0000000400f0c947 */ /* 0x000fea0003800000 */
[----:B--2---:R-:W-:Y:S01]  /*7630*/  SEL R48, R132, R152, !P1 ;  /* 0x0000009884307207 */ /* 0x004fe20004800000 */
[----:B------:R-:W-:Y:S01]  /*7640*/  BSSY B3, `(.L_x_3725) ;  /* 0x000006e000037945 */ /* 0x000fe20003800000 */
[----:B------:R-:W-:Y:S02]  /*7650*/  ISETP.GE.AND P4, PT, R0, R121, PT ;  /* 0x000000790000720c */ /* 0x000fe40003f86270 */
[----:B------:R-:W-:-:S04]  /*7660*/  SHF.R.S32.HI R49, RZ, 0x1f, R48 ;  /* 0x0000001fff317819 */ /* 0x000fc80000011430 */
[----:B------:R-:W-:-:S04]  /*7670*/  LEA.HI R49, R49, R48, RZ, 0x4 ;  /* 0x0000003031317211 */ /* 0x000fc800078f20ff */
[----:B------:R-:W-:-:S04]  /*7680*/  LEA.HI.SX32 R88, R49, R118, 0x1c ;  /* 0x0000007631587211 */ /* 0x000fc800078fe2ff */
[----:B------:R-:W-:-:S04]  /*7690*/  SHF.R.S32.HI R49, RZ, 0x1f, R88 ;  /* 0x0000001fff317819 */ /* 0x000fc80000011458 */
[----:B------:R-:W-:Y:S02]  /*76a0*/  LEA.HI R49, R49, R88, RZ, 0x3 ;  /* 0x0000005831317211 */ /* 0x000fe400078f18ff */
[----:B------:R-:W-:Y:S02]  /*76b0*/  SHF.L.U32 R88, R88, 0x3, RZ ;  /* 0x0000000358587819 */ /* 0x000fe400000006ff */
        /* <DEDUP_REMOVED lines=13> */
[----:B--2---:R-:W-:Y:S01]  /*7790*/  MOV R89, R49 ;  /* 0x0000003100597202 */ /* 0x004fe20000000f00 */
[----:B------:R-:W-:Y:S01]  /*77a0*/  HADD2.F32 R91, -RZ, R185.H0_H0 ;  /* 0x200000b9ff5b7230 */ /* 0x000fe20000004100 */
[--C-:B------:R-:W-:Y:S01]  /*77b0*/  SHF.R.U64 R44, R44, 0x10, R45.reuse ;  /* 0x000000102c2c7819 */ /* 0x100fe2000000122d */
[----:B------:R-:W-:Y:S01]  /*77c0*/  HADD2.F32 R92, -RZ, R183.H0_H0 ;  /* 0x200000b7ff5c7230 */ /* 0x000fe20000004100 */
[----:B------:R-:W-:Y:S01]  /*77d0*/  SHF.R.U32.HI R45, RZ, 0x10, R45 ;  /* 0x00000010ff2d7819 */ /* 0x000fe2000001162d */
[--C-:B------:R-:W-:Y:S01]  /*77e0*/  HADD2.F32 R49, -RZ, R90.reuse.H0_H0 ;  /* 0x2000005aff317230 */ /* 0x100fe20000004100 */
[----:B------:R-:W-:Y:S01]  /*77f0*/  SHF.R.U64 R46, R46, 0x10, R47 ;  /* 0x000000102e2e7819 */ /* 0x000fe2000000122f */
[----:B------:R-:W-:Y:S02]  /*7800*/  HADD2.F32 R93, -RZ, R89.H0_H0 ;  /* 0x20000059ff5d7230 */ /* 0x000fe40000004100 */
[----:B------:R-:W-:-:S02]  /*7810*/  HADD2.F32 R90, -RZ, R90.H1_H1 ;  /* 0x3000005aff5a7230 */ /* 0x000fc40000004100 */
[-C--:B------:R-:W-:Y:S01]  /*7820*/  FMUL.FTZ R77, R49, R91.reuse ;  /* 0x0000005b314d7220 */ /* 0x080fe20000410000 */
[----:B------:R-:W-:Y:S02]  /*7830*/  HADD2.F32 R45, -RZ, R45.H0_H0 ;  /* 0x2000002dff2d7230 */ /* 0x000fe40000004100 */
[C---:B------:R-:W-:Y:S01]  /*7840*/  FMUL.FTZ R91, R93.reuse, R91 ;  /* 0x0000005b5d5b7220 */ /* 0x040fe20000410000 */
[----:B------:R-:W-:Y:S02]  /*7850*/  HADD2.F32 R46, -RZ, R46.H0_H0 ;  /* 0x2000002eff2e7230 */ /* 0x000fe40000004100 */
[-C--:B------:R-:W-:Y:S01]  /*7860*/  FFMA.FTZ R77, R93, R92.reuse, -R77 ;  /* 0x0000005c5d4d7223 */ /* 0x080fe2000001084d */
        /* <DEDUP_REMOVED lines=72> */
[----:B------:R-:W-:Y:S02]  /*7cf0*/  F2FP.F16.F32.PACK_AB R47, R47, R89 ;  /* 0x000000592f2f723e */ /* 0x000fe400000000ff */
[----:B------:R-:W-:-:S03]  /*7d00*/  MOV R50, R57 ;  /* 0x0000003900327202 */ /* 0x000fc60000000f00 */
[----:B------:R-:W-:-:S07]  /*7d10*/  IMAD.MOV.U32 R78, RZ, RZ, R47 ;  /* 0x000000ffff4e7224 */ /* 0x000fce00078e002f */
.L_x_3726:
[----:B------:R-:W-:Y:S05]  /*7d20*/  BSYNC B3 ;  /* 0x0000000000037941 */ /* 0x000fea0003800000 */
.L_x_3725:
        /* <DEDUP_REMOVED lines=12> */
.L_x_3724:
[----:B------:R-:W-:Y:S05]  /*7df0*/  BSYNC B2 ;  /* 0x0000000000027941 */ /* 0x000fea0003800000 */
.L_x_3723:
[----:B------:R-:W-:-:S13]  /*7e00*/  ISETP.NE.AND P4, PT, R33, RZ, PT ;  /* 0x000000ff2100720c */ /* 0x000fda0003f85270 */
[----:B------:R-:W-:Y:S05]  /*7e10*/  @!P4 BRA `(.L_x_3718) ;  /* 0x0000000400f8c947 */ /* 0x000fea0003800000 */
[----:B---3--:R-:W3:Y:S01]  /*7e20*/  LDL R44, [R1+0x10] ;  /* 0x00001000012c7983 */ /* 0x008ee20000100800 */
[----:B------:R-:W-:Y:S01]  /*7e30*/  IADD3 R56, P4, P5, R116, R130, R27 ;  /* 0x0000008274387210 */ /* 0x000fe20007d9e01b */
[----:B------:R-:W-:Y:S03]  /*7e40*/  BSSY B2, `(.L_x_3727) ;  /* 0x0000071000027945 */ /* 0x000fe60003800000 */
[----:B------:R-:W-:Y:S02]  /*7e50*/  IADD3.X R57, R7, R156, R31, P4, P5 ;  /* 0x0000009c07397210 */ /* 0x000fe400027ea41f */
[----:B------:R-:W-:Y:S02]  /*7e60*/  ISETP.GE.AND P4, PT, R3, R121, PT ;  /* 0x000000790300720c */ /* 0x000fe40003f86270 */
[----:B---3--:R-:W-:-:S04]  /*7e70*/  LOP3.LUT P6, RZ, R44, 0x1, RZ, 0xc0, !PT ;  /* 0x000000012cff7812 */ /* 0x008fc800078cc0ff */
[----:B------:R-:W-:-:S04]  /*7e80*/  SEL R44, R132, R152, !P6 ;  /* 0x00000098842c7207 */ /* 0x000fc80007000000 */
        /* <DEDUP_REMOVED lines=11> */
[C---:B--2---:R-:W-:Y:S02]  /*7f40*/  IMAD R48, R17.reuse, 0x5400, R44 ;  /* 0x0000540011307824 */ /* 0x044fe400078e022c */
        /* <DEDUP_REMOVED lines=9> */
[----:B------:R-:W-:Y:S01]  /*7fe0*/  SHF.R.U64 R52, R52, 0x10, R53 ;  /* 0x0000001034347819 */ /* 0x000fe20000001235 */
[----:B------:R-:W-:Y:S01]  /*7ff0*/  HADD2.F32 R78, -RZ, R178.H1_H1 ;  /* 0x300000b2ff4e7230 */ /* 0x000fe20000004100 */
[----:B------:R-:W-:Y:S01]  /*8000*/  SHF.R.U64 R54, R54, 0x10, R55 ;  /* 0x0000001036367819 */ /* 0x000fe20000001237 */
[----:B------:R-:W-:Y:S01]  /*8010*/  HADD2.F32 R45, -RZ, R59.H0_H0 ;  /* 0x2000003bff2d7230 */ /* 0x000fe20000004100 */
[----:B------:R-:W-:Y:S01]  /*8020*/  SHF.R.U64 R42, R42, 0x10, R43 ;  /* 0x000000102a2a7819 */ /* 0x000fe2000000122b */
[----:B------:R-:W-:Y:S02]  /*8030*/  HADD2.F32 R49, -RZ, R76.H0_H0 ;  /* 0x2000004cff317230 */ /* 0x000fe40000004100 */
[----:B------:R-:W-:-:S02]  /*8040*/  HADD2.F32 R77, -RZ, R178.H0_H0 ;  /* 0x200000b2ff4d7230 */ /* 0x000fc40000004100 */
[-C--:B------:R-:W-:Y:S01]  /*8050*/  FMUL.FTZ R79, R45, R78.reuse ;  /* 0x0000004e2d4f7220 */ /* 0x080fe20000410000 */
[----:B------:R-:W-:Y:S02]  /*8060*/  HADD2.F32 R59, -RZ, R59.H1_H1 ;  /* 0x3000003bff3b7230 */ /* 0x000fe40000004100 */
[C---:B------:R-:W-:Y:S01]  /*8070*/  FMUL.FTZ R78, R49.reuse, R78 ;  /* 0x0000004e314e7220 */ /* 0x040fe20000410000 */
[----:B------:R-:W-:Y:S02]  /*8080*/  HADD2.F32 R52, -RZ, R52.H0_H0 ;  /* 0x20000034ff347230 */ /* 0x000fe40000004100 */
[-C--:B------:R-:W-:Y:S01]  /*8090*/  FFMA.FTZ R49, R49, R77.reuse, -R79 ;  /* 0x0000004d31317223 */ /* 0x080fe2000001084f */
[----:B------:R-:W-:Y:S01]  /*80a0*/  SHF.R.U32.HI R79, RZ, 0x10, R53 ;  /* 0x00000010ff4f7819 */ /* 0x000fe20000011635 */
[----:B------:R-:W-:Y:S01]  /*80b0*/  FFMA.FTZ R45, R45, R77, R78 ;  /* 0x0000004d2d2d7223 */ /* 0x000fe2000001004e */
[----:B------:R-:W-:Y:S01]  /*80c0*/  SHF.R.U32.HI R78, RZ, 0x10, R41 ;  /* 0x00000010ff4e7819 */ /* 0x000fe20000011629 */
[----:B------:R-:W-:Y:S01]  /*80d0*/  HADD2.F32 R77, -RZ, R76.H1_H1 ;  /* 0x3000004cff4d7230 */ /* 0x000fe20000004100 */
[----:B------:R-:W-:Y:S01]  /*80e0*/  MOV R41, R51 ;  /* 0x0000003300297202 */ /* 0x000fe20000000f00 */
[----:B------:R-:W-:-:S02]  /*80f0*/  HADD2.F32 R79, -RZ, R79.H0_H0 ;  /* 0x2000004fff4f7230 */ /* 0x000fc40000004100 */
[----:B------:R-:W-:Y:S02]  /*8100*/  HADD2.F32 R76, -RZ, R78.H0_H0 ;  /* 0x2000004eff4c7230 */ /* 0x000fe40000004100 */
[----:B------:R-:W-:Y:S02]  /*8110*/  HADD2.F32 R51, -RZ, R41.H0_H0 ;  /* 0x20000029ff337230 */ /* 0x000fe40000004100 */
[-C--:B------:R-:W-:Y:S01]  /*8120*/  FMUL.FTZ R78, R59, R79.reuse ;  /* 0x0000004f3b4e7220 */ /* 0x080fe20000410000 */
[C---:B------:R-:W-:Y:S01]  /*8130*/  FMUL.FTZ R79, R77.reuse, R79 ;  /* 0x0000004f4d4f7220 */ /* 0x040fe20000410000 */
[----:B------:R-:W-:Y:S02]  /*8140*/  HADD2.F32 R53, -RZ, R47.H0_H0 ;  /* 0x2000002fff357230 */ /* 0x000fe40000004100 */
[-C--:B------:R-:W-:Y:S01]  /*8150*/  FFMA.FTZ R78, R77, R76.reuse, -R78 ;  /* 0x0000004c4d4e7223 */ /* 0x080fe2000001084e */
[----:B------:R-:W-:Y:S01]  /*8160*/  FFMA.FTZ R79, R59, R76, R79 ;  /* 0x0000004c3b4f7223 */ /* 0x000fe2000001004f */
[----:B------:R-:W-:-:S02]  /*8170*/  HADD2.F32 R59, -RZ, R175.H1_H1 ;  /* 0x300000afff3b7230 */ /* 0x000fc40000004100 */
[----:B------:R-:W-:Y:S01]  /*8180*/  HADD2.F32 R76, -RZ, R177.H0_H0 ;  /* 0x200000b1ff4c7230 */ /* 0x000fe20000004100 */
[----:B------:R-:W-:Y:S01]  /*8190*/  F2FP.F16.F32.PACK_AB R49, R78, R49 ;  /* 0x000000314e31723e */ /* 0x000fe200000000ff */
[----:B------:R-:W-:Y:S02]  /*81a0*/  HADD2.F32 R41, -RZ, R41.H1_H1 ;  /* 0x30000029ff297230 */ /* 0x000fe40000004100 */
[-C--:B------:R-:W-:Y:S01]  /*81b0*/  FMUL.FTZ R77, R51, R59.reuse ;  /* 0x0000003b334d7220 */ /* 0x080fe20000410000 */
[----:B------:R-:W-:Y:S01]  /*81c0*/  FMUL.FTZ R59, R53, R59 ;  /* 0x0000003b353b7220 */ /* 0x000fe20000410000 */
[----:B------:R-:W-:Y:S01]  /*81d0*/  HADD2.F32 R175, -RZ, R175.H0_H0 ;  /* 0x200000afffaf7230 */ /* 0x000fe20000004100 */
[----:B------:R-:W-:Y:S01]  /*81e0*/  F2FP.F16.F32.PACK_AB R79, R79, R45 ;  /* 0x0000002d4f4f723e */ /* 0x000fe200000000ff */
[-C--:B------:R-:W-:Y:S01]  /*81f0*/  FFMA.FTZ R77, R53, R76.reuse, -R77 ;  /* 0x0000004c354d7223 */ /* 0x080fe2000001084d */
[----:B------:R-:W-:Y:S01]  /*8200*/  FFMA.FTZ R59, R51, R76, R59 ;  /* 0x0000004c333b7223 */ /* 0x000fe2000001003b */
[----:B------:R-:W-:Y:S01]  /*8210*/  SHF.R.U32.HI R51, RZ, 0x10, R55 ;  /* 0x00000010ff337819 */ /* 0x000fe20000011637 */
[----:B------:R-:W-:Y:S01]  /*8220*/  HADD2.F32 R53, -RZ, R47.H1_H1 ;  /* 0x3000002fff357230 */ /* 0x000fe20000004100 */
[----:B------:R-:W-:Y:S01]  /*8230*/  SHF.R.U32.HI R76, RZ, 0x10, R43 ;  /* 0x00000010ff4c7819 */ /* 0x000fe2000001162b */
[----:B------:R-:W-:-:S02]  /*8240*/  HADD2.F32 R40, -RZ, R40.H0_H0 ;  /* 0x20000028ff287230 */ /* 0x000fc40000004100 */
[----:B------:R-:W-:Y:S02]  /*8250*/  HADD2.F32 R51, -RZ, R51.H0_H0 ;  /* 0x20000033ff337230 */ /* 0x000fe40000004100 */
[----:B------:R-:W-:Y:S02]  /*8260*/  HADD2.F32 R47, -RZ, R76.H0_H0 ;  /* 0x2000004cff2f7230 */ /* 0x000fe40000004100 */
[----:B------:R-:W-:Y:S02]  /*8270*/  HADD2.F32 R177, -RZ, R177.H1_H1 ;  /* 0x300000b1ffb17230 */ /* 0x000fe40000004100 */
[-C--:B------:R-:W-:Y:S01]  /*8280*/  FMUL.FTZ R76, R41, R51.reuse ;  /* 0x00000033294c7220 */ /* 0x080fe20000410000 */
[C---:B------:R-:W-:Y:S01]  /*8290*/  FMUL.FTZ R51, R53.reuse, R51 ;  /* 0x0000003335337220 */ /* 0x040fe20000410000 */
[----:B------:R-:W-:Y:S02]  /*82a0*/  HADD2.F32 R54, -RZ, R54.H0_H0 ;  /* 0x20000036ff367230 */ /* 0x000fe40000004100 */
        /* <DEDUP_REMOVED lines=9> */
[----:B------:R-:W-:Y:S02]  /*8340*/  HADD2.F32 R44, -RZ, R44.H1_H1 ;  /* 0x3000002cff2c7230 */ /* 0x000fe40000004100 */
[----:B------:R-:W-:Y:S01]  /*8350*/  FFMA.FTZ R88, R47, R53, -R88 ;  /* 0x000000352f587223 */ /* 0x000fe20000010858 */
[----:B------:R-:W-:-:S02]  /*8360*/  HADD2.F32 R176, -RZ, R176.H0_H0 ;  /* 0x200000b0ffb07230 */ /* 0x000fc40000004100 */
[----:B------:R-:W-:Y:S01]  /*8370*/  FFMA.FTZ R175, R41, R53, R175 ;  /* 0x0000003529af7223 */ /* 0x000fe200000100af */
[-C--:B------:R-:W-:Y:S01]  /*8380*/  FMUL.FTZ R41, R48, R52.reuse ;  /* 0x0000003430297220 */ /* 0x080fe20000410000 */
[C---:B------:R-:W-:Y:S01]  /*8390*/  FMUL.FTZ R52, R44.reuse, R52 ;  /* 0x000000342c347220 */ /* 0x040fe20000410000 */
[----:B------:R-:W-:Y:S01]  /*83a0*/  HADD2.F32 R42, -RZ, R42.H0_H0 ;  /* 0x2000002aff2a7230 */ /* 0x000fe20000004100 */
[----:B------:R-:W-:Y:S01]  /*83b0*/  F2FP.F16.F32.PACK_AB R51, R51, R59 ;  /* 0x0000003b3333723e */ /* 0x000fe200000000ff */
        /* <DEDUP_REMOVED lines=11> */
[----:B------:R-:W-:Y:S02]  /*8470*/  IMAD.MOV.U32 R45, RZ, RZ, R49 ;  /* 0x000000ffff2d7224 */ /* 0x000fe400078e0031 */
        /* <DEDUP_REMOVED lines=13> */
.L_x_3728:
[----:B------:R-:W-:Y:S05]  /*8550*/  BSYNC B2 ;  /* 0x0000000000027941 */ /* 0x000fea0003800000 */
.L_x_3727:
[----:B------:R-:W-:-:S13]  /*8560*/  ISETP.GE.AND P4, PT, R58, R148, PT ;  /* 0x000000943a00720c */ /* 0x000fda0003f86270 */
[--C-:B------:R-:W-:Y:S02]  /*8570*/  @!P4 SHF.R.S32.HI R40, RZ, 0x1f, R58.reuse ;  /* 0x0000001fff28c819 */ /* 0x100fe4000001143a */
[----:B------:R-:W-:-:S04]  /*8580*/  @!P4 IADD3 R58, P5, P6, R116, R130, R58 ;  /* 0x00000082743ac210 */ /* 0x000fc80007ebe03a */
[----:B------:R-:W-:Y:S02]  /*8590*/  @!P4 IADD3.X R156, R7, R156, R40, P5, P6 ;  /* 0x0000009c079cc210 */ /* 0x000fe40002fec428 */
[----:B------:R-:W-:-:S04]  /*85a0*/  LEA R40, P5, R56, R124, 0x1 ;  /* 0x0000007c38287211 */ /* 0x000fc800078a08ff */
[----:B------:R-:W-:Y:S02]  /*85b0*/  LEA.HI.X R41, R56, R125, R57, 0x1, P5 ;  /* 0x0000007d38297211 */ /* 0x000fe400028f0c39 */
[----:B------:R-:W-:-:S03]  /*85c0*/  @!P4 LEA R42, P5, R58, R124, 0x1 ;  /* 0x0000007c3a2ac211 */ /* 0x000fc600078a08ff */
[----:B--2---:R4:W-:Y:S01]  /*85d0*/  STG.E.128 desc[UR60][R40.64], R44 ;  /* 0x0000002c28007986 */ /* 0x0049e2000c101d3c */
[----:B------:R-:W-:-:S05]  /*85e0*/  @!P4 LEA.HI.X R43, R58, R125, R156, 0x1, P5 ;  /* 0x0000007d3a2bc211 */ /* 0x000fca00028f0c9c */
[----:B0-----:R4:W-:Y:S04]  /*85f0*/  @!P4 STG.E.128 desc[UR60][R42.64], R48 ;  /* 0x000000302a00c986 */ /* 0x0019e8000c101d3c */
.L_x_3718:
[----:B------:R-:W-:Y:S05]  /*8600*/  BSYNC B1 ;  /* 0x0000000000017941 */ /* 0x000fea0003800000 */
.L_x_3717:
[-C--:B--2-4-:R-:W-:Y:S02]  /*8610*/  IMAD R40, R151, R128.reuse, RZ ;  /* 0x0000008097287224 */ /* 0x094fe400078e02ff */
        /* <DEDUP_REMOVED lines=11> */
[----:B---3--:R-:W-:Y:S02]  /*86d0*/  IADD3 R49, P3, P4, R116, R126, R25 ;  /* 0x0000007e74317210 */ /* 0x008fe40007c7e019 */
[----:B------:R-:W-:Y:S02]  /*86e0*/  LEA.HI R41, R41, R40, RZ, 0x4 ;  /* 0x0000002829297211 */ /* 0x000fe400078f20ff */
[----:B------:R-:W-:-:S02]  /*86f0*/  IADD3.X R50, R7, R52, R29, P3, P4 ;  /* 0x0000003407327210 */ /* 0x000fc40001fe841d */
[----:B------:R-:W-:Y:S02]  /*8700*/  LEA.HI.SX32 R48, R41, R119, 0x1c ;  /* 0x0000007729307211 */ /* 0x000fe400078fe2ff */
[----:B------:R-:W-:Y:S02]  /*8710*/  ISETP.GE.AND P3, PT, R18, R121, PT ;  /* 0x000000791200720c */ /* 0x000fe40003f66270 */
        /* <DEDUP_REMOVED lines=9> */
[----:B------:R-:W-:Y:S02]  /*87b0*/  IMAD R44, R17, 0x5400, R41 ;  /* 0x00005400112c7824 */ /* 0x000fe400078e0229 */
[--C-:B------:R-:W-:Y:S02]  /*87c0*/  IMAD R40, R40, 0x2, R16.reuse ;  /* 0x0000000228287824 */ /* 0x100fe400078e0210 */
[----:B------:R-:W-:-:S04]  /*87d0*/  IMAD R44, R44, 0x2, R16 ;  /* 0x000000022c2c7824 */ /* 0x000fc800078e0210 */
[----:B------:R-:W0:Y:S04]  /*87e0*/  LDS.128 R40, [R40+0x21400] ;  /* 0x0214000028287984 */ /* 0x000e280000000c00 */
[----:B------:R-:W2:Y:S01]  /*87f0*/  LDS.128 R44, [R44+0x21400] ;  /* 0x021400002c2c7984 */ /* 0x000ea20000000c00 */
[----:B------:R-:W-:Y:S05]  /*8800*/  @P3 BRA `(.L_x_3732) ;  /* 0x0000000400603947 */ /* 0x000fea0003800000 */
[--C-:B------:R-:W-:Y:S01]  /*8810*/  SHF.R.U64 R51, R68, 0x10, R69.reuse ;  /* 0x0000001044337819 */ /* 0x100fe20000001245 */
[--C-:B--2---:R-:W-:Y:S01]  /*8820*/  HADD2.F32 R58, -RZ, R45.reuse.H0_H0 ;  /* 0x2000002dff3a7230 */ /* 0x104fe20000004100 */
[----:B------:R-:W-:Y:S01]  /*8830*/  SHF.R.U32.HI R68, RZ, 0x10, R69 ;  /* 0x00000010ff447819 */ /* 0x000fe20000011645 */
[----:B------:R-:W-:Y:S01]  /*8840*/  HADD2.F32 R59, -RZ, R45.H1_H1 ;  /* 0x3000002dff3b7230 */ /* 0x000fe20000004100 */
[--C-:B------:R-:W-:Y:S01]  /*8850*/  SHF.R.U64 R53, R84, 0x10, R85.reuse ;  /* 0x0000001054357819 */ /* 0x100fe20000001255 */
[----:B------:R-:W-:Y:S01]  /*8860*/  HADD2.F32 R57, -RZ, R174.H1_H1 ;  /* 0x300000aeff397230 */ /* 0x000fe20000004100 */
[----:B------:R-:W-:Y:S01]  /*8870*/  SHF.R.U32.HI R84, RZ, 0x10, R85 ;  /* 0x00000010ff547819 */ /* 0x000fe20000011655 */
[----:B0-----:R-:W-:Y:S01]  /*8880*/  HADD2.F32 R45, -RZ, R41.H0_H0 ;  /* 0x20000029ff2d7230 */ /* 0x001fe20000004100 */
[--C-:B------:R-:W-:Y:S01]  /*8890*/  SHF.R.U64 R54, R70, 0x10, R71.reuse ;  /* 0x0000001046367819 */ /* 0x100fe20000001247 */
[----:B------:R-:W-:Y:S01]  /*88a0*/  HADD2.F32 R56, -RZ, R172.H1_H1 ;  /* 0x300000acff387230 */ /* 0x000fe20000004100 */
[----:B------:R-:W-:Y:S01]  /*88b0*/  SHF.R.U32.HI R70, RZ, 0x10, R71 ;  /* 0x00000010ff467819 */ /* 0x000fe20000011647 */
[----:B------:R-:W-:-:S02]  /*88c0*/  HADD2.F32 R69, -RZ, R68.H0_H0 ;  /* 0x20000044ff457230 */ /* 0x000fc40000004100 */
[-C--:B------:R-:W-:Y:S01]  /*88d0*/  FMUL.FTZ R68, R58, R57.reuse ;  /* 0x000000393a447220 */ /* 0x080fe20000410000 */
[----:B------:R-:W-:Y:S02]  /*88e0*/  HADD2.F32 R84, -RZ, R84.H0_H0 ;  /* 0x20000054ff547230 */ /* 0x000fe40000004100 */
[C---:B------:R-:W-:Y:S01]  /*88f0*/  FMUL.FTZ R71, R45.reuse, R57 ;  /* 0x000000392d477220 */ /* 0x040fe20000410000 */
[--C-:B------:R-:W-:Y:S01]  /*8900*/  SHF.R.U64 R55, R86, 0x10, R87.reuse ;  /* 0x0000001056377819 */ /* 0x100fe20000001257 */
[----:B------:R-:W-:Y:S01]  /*8910*/  HADD2.F32 R41, -RZ, R41.H1_H1 ;  /* 0x30000029ff297230 */ /* 0x000fe20000004100 */
[----:B------:R-:W-:Y:S01]  /*8920*/  SHF.R.U32.HI R86, RZ, 0x10, R87 ;  /* 0x00000010ff567819 */ /* 0x000fe20000011657 */
[-C--:B------:R-:W-:Y:S01]  /*8930*/  FFMA.FTZ R68, R45, R56.reuse, -R68 ;  /* 0x000000382d447223 */ /* 0x080fe20000010844 */
[----:B------:R-:W-:Y:S01]  /*8940*/  FFMA.FTZ R71, R58, R56, R71 ;  /* 0x000000383a477223 */ /* 0x000fe20000010047 */
[----:B------:R-:W-:Y:S01]  /*8950*/  FMUL.FTZ R57, R59, R84 ;  /* 0x000000543b397220 */ /* 0x000fe20000410000 */
[----:B------:R-:W-:-:S02]  /*8960*/  HADD2.F32 R56, -RZ, R47.H0_H0 ;  /* 0x2000002fff387230 */ /* 0x000fc40000004100 */
[C---:B------:R-:W-:Y:S01]  /*8970*/  FMUL.FTZ R84, R41.reuse, R84 ;  /* 0x0000005429547220 */ /* 0x040fe20000410000 */
[----:B------:R-:W-:Y:S02]  /*8980*/  HADD2.F32 R58, -RZ, R47.H1_H1 ;  /* 0x3000002fff3a7230 */ /* 0x000fe40000004100 */
[-C--:B------:R-:W-:Y:S01]  /*8990*/  FFMA.FTZ R57, R41, R69.reuse, -R57 ;  /* 0x0000004529397223 */ /* 0x080fe20000010839 */
[----:B------:R-:W-:Y:S02]  /*89a0*/  HADD2.F32 R45, -RZ, R173.H1_H1 ;  /* 0x300000adff2d7230 */ /* 0x000fe40000004100 */
[----:B------:R-:W-:Y:S01]  /*89b0*/  FFMA.FTZ R84, R59, R69, R84 ;  /* 0x000000453b547223 */ /* 0x000fe20000010054 */
[--C-:B------:R-:W-:Y:S02]  /*89c0*/  HADD2.F32 R47, -RZ, R43.reuse.H0_H0 ;  /* 0x2000002bff2f7230 */ /* 0x100fe40000004100 */
[----:B------:R-:W-:Y:S02]  /*89d0*/  HADD2.F32 R86, -RZ, R86.H0_H0 ;  /* 0x20000056ff567230 */ /* 0x000fe40000004100 */
[----:B------:R-:W-:Y:S01]  /*89e0*/  FMUL.FTZ R59, R56, R45 ;  /* 0x0000002d383b7220 */ /* 0x000fe20000410000 */
[----:B------:R-:W-:-:S02]  /*89f0*/  HADD2.F32 R43, -RZ, R43.H1_H1 ;  /* 0x3000002bff2b7230 */ /* 0x000fc40000004100 */
[----:B------:R-:W-:Y:S01]  /*8a00*/  FMUL.FTZ R69, R47, R45 ;  /* 0x0000002d2f457220 */ /* 0x000fe20000410000 */
[----:B------:R-:W-:Y:S02]  /*8a10*/  HADD2.F32 R70, -RZ, R70.H0_H0 ;  /* 0x20000046ff467230 */ /* 0x000fe40000004100 */
[-C--:B------:R-:W-:Y:S01]  /*8a20*/  FMUL.FTZ R45, R58, R86.reuse ;  /* 0x000000563a2d7220 */ /* 0x080fe20000410000 */
[----:B------:R-:W-:Y:S02]  /*8a30*/  HADD2.F32 R41, -RZ, R171.H1_H1 ;  /* 0x300000abff297230 */ /* 0x000fe40000004100 */
[C---:B------:R-:W-:Y:S01]  /*8a40*/  FMUL.FTZ R86, R43.reuse, R86 ;  /* 0x000000562b567220 */ /* 0x040fe20000410000 */
[----:B------:R-:W-:Y:S02]  /*8a50*/  HADD2.F32 R174, -RZ, R174.H0_H0 ;  /* 0x200000aeffae7230 */ /* 0x000fe40000004100 */
[----:B------:R-:W-:Y:S01]  /*8a60*/  FFMA.FTZ R45, R43, R70, -R45 ;  /* 0x000000462b2d7223 */ /* 0x000fe2000001082d */
[----:B------:R-:W-:-:S02]  /*8a70*/  HADD2.F32 R43, -RZ, R44.H0_H0 ;  /* 0x2000002cff2b7230 */ /* 0x000fc40000004100 */
[-C--:B------:R-:W-:Y:S01]  /*8a80*/  FFMA.FTZ R59, R47, R41.reuse, -R59 ;  /* 0x000000292f3b7223 */ /* 0x080fe2000001083b */
[----:B------:R-:W-:Y:S02]  /*8a90*/  HADD2.F32 R53, -RZ, R53.H0_H0 ;  /* 0x20000035ff357230 */ /* 0x000fe40000004100 */
[----:B------:R-:W-:Y:S01]  /*8aa0*/  FFMA.FTZ R69, R56, R41, R69 ;  /* 0x0000002938457223 */ /* 0x000fe20000010045 */
[----:B------:R-:W-:Y:S02]  /*8ab0*/  HADD2.F32 R44, -RZ, R44.H1_H1 ;  /* 0x3000002cff2c7230 */ /* 0x000fe40000004100 */
[----:B------:R-:W-:Y:S01]  /*8ac0*/  FMUL.FTZ R47, R43, R174 ;  /* 0x000000ae2b2f7220 */ /* 0x000fe20000410000 */
[----:B------:R-:W-:Y:S02]  /*8ad0*/  HADD2.F32 R172, -RZ, R172.H0_H0 ;  /* 0x200000acffac7230 */ /* 0x000fe40000004100 */
[----:B------:R-:W-:Y:S01]  /*8ae0*/  FFMA.FTZ R86, R58, R70, R86 ;  /* 0x000000463a567223 */ /* 0x000fe20000010056 */
[----:B------:R-:W-:-:S02]  /*8af0*/  HADD2.F32 R41, -RZ, R40.H0_H0 ;  /* 0x20000028ff297230 */ /* 0x000fc40000004100 */
[-C--:B------:R-:W-:Y:S01]  /*8b00*/  FMUL.FTZ R56, R44, R53.reuse ;  /* 0x000000352c387220 */ /* 0x080fe20000410000 */
[----:B------:R-:W-:Y:S01]  /*8b10*/  HADD2.F32 R40, -RZ, R40.H1_H1 ;  /* 0x30000028ff287230 */ /* 0x000fe20000004100 */
[----:B------:R-:W-:Y:S01]  /*8b20*/  F2FP.F16.F32.PACK_AB R57, R57, R68 ;  /* 0x000000443939723e */ /* 0x000fe200000000ff */
[----:B------:R-:W-:Y:S02]  /*8b30*/  HADD2.F32 R51, -RZ, R51.H0_H0 ;  /* 0x20000033ff337230 */ /* 0x000fe40000004100 */
[C---:B------:R-:W-:Y:S01]  /*8b40*/  FMUL.FTZ R174, R41.reuse, R174 ;  /* 0x000000ae29ae7220 */ /* 0x040fe20000410000 */
[----:B------:R-:W-:Y:S01]  /*8b50*/  FFMA.FTZ R47, R41, R172, -R47 ;  /* 0x000000ac292f7223 */ /* 0x000fe2000001082f */
[C---:B------:R-:W-:Y:S01]  /*8b60*/  FMUL.FTZ R53, R40.reuse, R53 ;  /* 0x0000003528357220 */ /* 0x040fe20000410000 */
[----:B------:R-:W-:Y:S02]  /*8b70*/  HADD2.F32 R41, -RZ, R46.H0_H0 ;  /* 0x2000002eff297230 */ /* 0x000fe40000004100 */
[----:B------:R-:W-:Y:S01]  /*8b80*/  FFMA.FTZ R56, R40, R51, -R56 ;  /* 0x0000003328387223 */ /* 0x000fe20000010838 */
[----:B------:R-:W-:-:S02]  /*8b90*/  HADD2.F32 R173, -RZ, R173.H0_H0 ;  /* 0x200000adffad7230 */ /* 0x000fc40000004100 */
[----:B------:R-:W-:Y:S01]  /*8ba0*/  FFMA.FTZ R174, R43, R172, R174 ;  /* 0x000000ac2bae7223 */ /* 0x000fe200000100ae */
[----:B------:R-:W-:Y:S02]  /*8bb0*/  HADD2.F32 R55, -RZ, R55.H0_H0 ;  /* 0x20000037ff377230 */ /* 0x000fe40000004100 */
[----:B------:R-:W-:Y:S01]  /*8bc0*/  FFMA.FTZ R53, R44, R51, R53 ;  /* 0x000000332c357223 */ /* 0x000fe20000010035 */
[----:B------:R-:W-:Y:S02]  /*8bd0*/  HADD2.F32 R40, -RZ, R42.H0_H0 ;  /* 0x2000002aff287230 */ /* 0x000fe40000004100 */
[----:B------:R-:W-:Y:S01]  /*8be0*/  FMUL.FTZ R43, R41, R173 ;  /* 0x000000ad292b7220 */ /* 0x000fe20000410000 */
[----:B------:R-:W-:Y:S01]  /*8bf0*/  HADD2.F32 R46, -RZ, R46.H1_H1 ;  /* 0x3000002eff2e7230 */ /* 0x000fe20000004100 */
[----:B------:R-:W-:Y:S01]  /*8c00*/  F2FP.F16.F32.PACK_AB R47, R56, R47 ;  /* 0x0000002f382f723e */ /* 0x000fe200000000ff */
[----:B------:R-:W-:Y:S02]  /*8c10*/  HADD2.F32 R42, -RZ, R42.H1_H1 ;  /* 0x3000002aff2a7230 */ /* 0x000fe40000004100 */
[----:B------:R-:W-:Y:S01]  /*8c20*/  FMUL.FTZ R173, R40, R173 ;  /* 0x000000ad28ad7220 */ /* 0x000fe20000410000 */
[----:B------:R-:W-:-:S02]  /*8c30*/  HADD2.F32 R171, -RZ, R171.H0_H0 ;  /* 0x200000abffab7230 */ /* 0x000fc40000004100 */
[-C--:B------:R-:W-:Y:S01]  /*8c40*/  FMUL.FTZ R44, R46, R55.reuse ;  /* 0x000000372e2c7220 */ /* 0x080fe20000410000 */
[----:B------:R-:W-:Y:S02]  /*8c50*/  HADD2.F32 R54, -RZ, R54.H0_H0 ;  /* 0x20000036ff367230 */ /* 0x000fe40000004100 */
[----:B------:R-:W-:Y:S01]  /*8c60*/  FMUL.FTZ R55, R42, R55 ;  /* 0x000000372a377220 */ /* 0x000fe20000410000 */
[----:B------:R-:W-:Y:S01]  /*8c70*/  F2FP.F16.F32.PACK_AB R59, R45, R59 ;  /* 0x0000003b2d3b723e */ /* 0x000fe200000000ff */
[-C--:B------:R-:W-:Y:S01]  /*8c80*/  FFMA.FTZ R43, R40, R171.reuse, -R43 ;  /* 0x000000ab282b7223 */ /* 0x080fe2000001082b */
[----:B------:R-:W-:Y:S01]  /*8c90*/  FFMA.FTZ R173, R41, R171, R173 ;  /* 0x000000ab29ad7223 */ /* 0x000fe200000100ad */
[-C--:B------:R-:W-:Y:S01]  /*8ca0*/  FFMA.FTZ R44, R42, R54.reuse, -R44 ;  /* 0x000000362a2c7223 */ /* 0x080fe2000001082c */
[----:B------:R-:W-:Y:S01]  /*8cb0*/  FFMA.FTZ R55, R46, R54, R55 ;  /* 0x000000362e377223 */ /* 0x000fe20000010037 */
[----:B------:R-:W-:Y:S01]  /*8cc0*/  F2FP.F16.F32.PACK_AB R71, R84, R71 ;  /* 0x000000475447723e */ /* 0x000fe200000000ff */
[----:B------:R-:W-:Y:S01]  /*8cd0*/  IMAD.MOV.U32 R40, RZ, RZ, R47 ;  /* 0x000000ffff287224 */ /* 0x000fe200078e002f */
[----:B------:R-:W-:Y:S01]  /*8ce0*/  F2FP.F16.F32.PACK_AB R69, R86, R69 ;  /* 0x000000455645723e */ /* 0x000fe200000000ff */
[----:B------:R-:W-:Y:S01]  /*8cf0*/  IMAD.MOV.U32 R41, RZ, RZ, R57 ;  /* 0x000000ffff297224 */ /* 0x000fe200078e0039 */
[----:B------:R-:W-:Y:S01]  /*8d00*/  F2FP.F16.F32.PACK_AB R43, R44, R43 ;  /* 0x0000002b2c2b723e */ /* 0x000fe200000000ff */
[----:B------:R-:W-:Y:S01]  /*8d10*/  IMAD.MOV.U32 R45, RZ, RZ, R71 ;  /* 0x000000ffff2d7224 */ /* 0x000fe200078e0047 */
[----:B------:R-:W-:-:S02]  /*8d20*/  F2FP.F16.F32.PACK_AB R55, R55, R173 ;  /* 0x000000ad3737723e */ /* 0x000fc400000000ff */
[----:B------:R-:W-:Y:S01]  /*8d30*/  F2FP.F16.F32.PACK_AB R53, R53, R174 ;  /* 0x000000ae3535723e */ /* 0x000fe200000000ff */
[----:B------:R-:W-:Y:S01]  /*8d40*/  IMAD.MOV.U32 R42, RZ, RZ, R43 ;  /* 0x000000ffff2a7224 */ /* 0x000fe200078e002b */
[----:B------:R-:W-:Y:S01]  /*8d50*/  MOV R47, R69 ;  /* 0x00000045002f7202 */ /* 0x000fe20000000f00 */
[----:B------:R-:W-:Y:S01]  /*8d60*/  IMAD.MOV.U32 R43, RZ, RZ, R59 ;  /* 0x000000ffff2b7224 */ /* 0x000fe200078e003b */
[----:B------:R-:W-:Y:S01]  /*8d70*/  MOV R44, R53 ;  /* 0x00000035002c7202 */ /* 0x000fe20000000f00 */
[----:B------:R-:W-:-:S07]  /*8d80*/  IMAD.MOV.U32 R46, RZ, RZ, R55 ;  /* 0x000000ffff2e7224 */ /* 0x000fce00078e0037 */
.L_x_3732:
[----:B------:R-:W-:Y:S05]  /*8d90*/  BSYNC B2 ;  /* 0x0000000000027941 */ /* 0x000fea0003800000 */
.L_x_3731:
[----:B------:R-:W-:-:S13]  /*8da0*/  ISETP.GE.AND P3, PT, R48, R148, PT ;  /* 0x000000943000720c */ /* 0x000fda0003f66270 */
[--C-:B------:R-:W-:Y:S02]  /*8db0*/  @!P3 SHF.R.S32.HI R54, RZ, 0x1f, R48.reuse ;  /* 0x0000001fff36b819 */ /* 0x100fe40000011430 */
[----:B------:R-:W-:-:S04]  /*8dc0*/  @!P3 IADD3 R51, P4, P5, R116, R126, R48 ;  /* 0x0000007e7433b210 */ /* 0x000fc80007d9e030 */
[----:B------:R-:W-:Y:S02]  /*8dd0*/  @!P3 IADD3.X R54, R7, R52, R54, P4, P5 ;  /* 0x000000340736b210 */ /* 0x000fe400027ea436 */
[----:B------:R-:W-:-:S04]  /*8de0*/  LEA R48, P4, R49, R124, 0x1 ;  /* 0x0000007c31307211 */ /* 0x000fc800078808ff */
[----:B------:R-:W-:Y:S02]  /*8df0*/  LEA.HI.X R49, R49, R125, R50, 0x1, P4 ;  /* 0x0000007d31317211 */ /* 0x000fe400020f0c32 */
[----:B------:R-:W-:-:S03]  /*8e00*/  @!P3 LEA R50, P4, R51, R124, 0x1 ;  /* 0x0000007c3332b211 */ /* 0x000fc600078808ff */
[----:B0-----:R0:W-:Y:S01]  /*8e10*/  STG.E.128 desc[UR60][R48.64], R40 ;  /* 0x0000002830007986 */ /* 0x0011e2000c101d3c */
[----:B------:R-:W-:-:S05]  /*8e20*/  @!P3 LEA.HI.X R51, R51, R125, R54, 0x1, P4 ;  /* 0x0000007d3333b211 */ /* 0x000fca00020f0c36 */
[----:B--2---:R0:W-:Y:S04]  /*8e30*/  @!P3 STG.E.128 desc[UR60][R50.64], R44 ;  /* 0x0000002c3200b986 */ /* 0x0041e8000c101d3c */
.L_x_3730:
[----:B------:R-:W-:Y:S05]  /*8e40*/  BSYNC B1 ;  /* 0x0000000000017941 */ /* 0x000fea0003800000 */
.L_x_3729:
[----:B------:R-:W-:Y:S01]  /*8e50*/  ISETP.NE.AND P3, PT, R32, RZ, PT ;  /* 0x000000ff2000720c */ /* 0x000fe20003f65270 */
[----:B------:R-:W-:-:S12]  /*8e60*/  BSSY B1, `(.L_x_3733) ;  /* 0x0000077000017945 */ /* 0x000fd80003800000 */
[----:B------:R-:W-:Y:S05]  /*8e70*/  @!P3 BRA `(.L_x_3734) ;  /* 0x0000000400d4b947 */ /* 0x000fea0003800000 */
[----:B0-----:R-:W-:Y:S01]  /*8e80*/  SEL R40, R132, R152, !P1 ;  /* 0x0000009884287207 */ /* 0x001fe20004800000 */
        /* <DEDUP_REMOVED lines=8> */
[----:B------:R-:W-:Y:S01]  /*8f10*/  SHF.R.S32.HI R40, RZ, 0x1f, R41 ;  /* 0x0000001fff287819 */ /* 0x000fe20000011429 */
[----:B------:R-:W-:-:S03]  /*8f20*/  IMAD.SHL.U32 R51, R41, 0x8, RZ ;  /* 0x0000000829337824 */ /* 0x000fc600078e00ff */
[----:B------:R-:W-:-:S04]  /*8f30*/  LEA.HI R40, R40, R41, RZ, 0x3 ;  /* 0x0000002928287211 */ /* 0x000fc800078f18ff */
[----:B------:R-:W-:Y:S02]  /*8f40*/  SHF.R.S32.HI R42, RZ, 0x3, R40 ;  /* 0x00000003ff2a7819 */ /* 0x000fe40000011428 */
[----:B------:R-:W-:-:S03]  /*8f50*/  LOP3.LUT R40, R208, 0x38, R51, 0xf8, !PT ;  /* 0x00000038d0287812 */ /* 0x000fc600078ef833 */
[----:B------:R-:W-:Y:S01]  /*8f60*/  IMAD R41, R42, 0x1c00, R215 ;  /* 0x00001c002a297824 */ /* 0x000fe200078e02d7 */
[----:B------:R-:W-:-:S05]  /*8f70*/  LOP3.LUT R40, R40, R43, RZ, 0x3c, !PT ;  /* 0x0000002b28287212 */ /* 0x000fca00078e3cff */
[----:B------:R-:W-:Y:S02]  /*8f80*/  IMAD.IADD R40, R41, 0x1, R40 ;  /* 0x0000000129287824 */ /* 0x000fe400078e0228 */
[C---:B------:R-:W-:Y:S02]  /*8f90*/  IMAD R41, R17.reuse, 0x5400, R142 ;  /* 0x0000540011297824 */ /* 0x040fe400078e028e */
[----:B------:R-:W-:Y:S02]  /*8fa0*/  IMAD R43, R17, 0x5400, R40 ;  /* 0x00005400112b7824 */ /* 0x000fe400078e0228 */
[--C-:B------:R-:W-:Y:S02]  /*8fb0*/  IMAD R41, R41, 0x2, R16.reuse ;  /* 0x0000000229297824 */ /* 0x100fe400078e0210 */
[----:B------:R-:W-:-:S04]  /*8fc0*/  IMAD R44, R43, 0x2, R16 ;  /* 0x000000022b2c7824 */ /* 0x000fc800078e0210 */
[----:B------:R-:W0:Y:S04]  /*8fd0*/  LDS.128 R40, [R41+0x21400] ;  /* 0x0214000029287984 */ /* 0x000e280000000c00 */
[----:B------:R-:W2:Y:S01]  /*8fe0*/  LDS.128 R44, [R44+0x21400] ;  /* 0x021400002c2c7984 */ /* 0x000ea20000000c00 */
[----:B------:R-:W-:Y:S05]  /*8ff0*/  @P3 BRA `(.L_x_3736) ;  /* 0x0000000400483947 */ /* 0x000fea0003800000 */
[--C-:B------:R-:W-:Y:S01]  /*9000*/  SHF.R.U64 R53, R80, 0x10, R81.reuse ;  /* 0x0000001050357819 */ /* 0x100fe20000001251 */
[----:B------:R-:W-:Y:S01]  /*9010*/  HADD2.F32 R57, -RZ, R170.H1_H1 ;  /* 0x300000aaff397230 */ /* 0x000fe20000004100 */
[----:B------:R-:W-:Y:S01]  /*9020*/  SHF.R.U32.HI R80, RZ, 0x10, R81 ;  /* 0x00000010ff507819 */ /* 0x000fe20000011651 */
[--C-:B--2---:R-:W-:Y:S01]  /*9030*/  HADD2.F32 R58, -RZ, R45.reuse.H0_H0 ;  /* 0x2000002dff3a7230 */ /* 0x104fe20000004100 */
[--C-:B------:R-:W-:Y:S01]  /*9040*/  SHF.R.U64 R48, R64, 0x10, R65.reuse ;  /* 0x0000001040307819 */ /* 0x100fe20000001241 */
[----:B------:R-:W-:Y:S01]  /*9050*/  HADD2.F32 R59, -RZ, R45.H1_H1 ;  /* 0x3000002dff3b7230 */ /* 0x000fe20000004100 */
[----:B------:R-:W-:Y:S01]  /*9060*/  SHF.R.U32.HI R64, RZ, 0x10, R65 ;  /* 0x00000010ff407819 */ /* 0x000fe20000011641 */
[--C-:B0-----:R-:W-:Y:S02]  /*9070*/  HADD2.F32 R45, -RZ, R41.reuse.H0_H0 ;  /* 0x20000029ff2d7230 */ /* 0x101fe40000004100 */
[----:B------:R-:W-:Y:S01]  /*9080*/  FMUL.FTZ R68, R58, R57 ;  /* 0x000000393a447220 */ /* 0x000fe20000410000 */
[----:B------:R-:W-:Y:S01]  /*9090*/  HADD2.F32 R80, -RZ, R80.H0_H0 ;  /* 0x20000050ff507230 */ /* 0x000fe20000004100 */
[----:B------:R-:W-:Y:S01]  /*90a0*/  SHF.R.U64 R55, R82, 0x10, R83 ;  /* 0x0000001052377819 */ /* 0x000fe20000001253 */
[----:B------:R-:W-:-:S02]  /*90b0*/  HADD2.F32 R41, -RZ, R41.H1_H1 ;  /* 0x30000029ff297230 */ /* 0x000fc40000004100 */
[----:B------:R-:W-:Y:S01]  /*90c0*/  FMUL.FTZ R57, R45, R57 ;  /* 0x000000392d397220 */ /* 0x000fe20000410000 */
[----:B------:R-:W-:Y:S01]  /*90d0*/  HADD2.F32 R56, -RZ, R168.H1_H1 ;  /* 0x300000a8ff387230 */ /* 0x000fe20000004100 */
[----:B------:R-:W-:Y:S01]  /*90e0*/  SHF.R.U32.HI R82, RZ, 0x10, R83 ;  /* 0x00000010ff527819 */ /* 0x000fe20000011653 */
[----:B------:R-:W-:Y:S02]  /*90f0*/  HADD2.F32 R64, -RZ, R64.H0_H0 ;  /* 0x20000040ff407230 */ /* 0x000fe40000004100 */
[-C--:B------:R-:W-:Y:S01]  /*9100*/  FMUL.FTZ R70, R59, R80.reuse ;  /* 0x000000503b467220 */ /* 0x080fe20000410000 */
[----:B------:R-:W-:Y:S01]  /*9110*/  FMUL.FTZ R80, R41, R80 ;  /* 0x0000005029507220 */ /* 0x000fe20000410000 */
[-C--:B------:R-:W-:Y:S01]  /*9120*/  FFMA.FTZ R68, R45, R56.reuse, -R68 ;  /* 0x000000382d447223 */ /* 0x080fe20000010844 */
[----:B------:R-:W-:Y:S01]  /*9130*/  FFMA.FTZ R57, R58, R56, R57 ;  /* 0x000000383a397223 */ /* 0x000fe20000010039 */
[--C-:B------:R-:W-:Y:S01]  /*9140*/  SHF.R.U64 R54, R66, 0x10, R67.reuse ;  /* 0x0000001042367819 */ /* 0x100fe20000001243 */
[----:B------:R-:W-:Y:S01]  /*9150*/  HADD2.F32 R56, -RZ, R47.H0_H0 ;  /* 0x2000002fff387230 */ /* 0x000fe20000004100 */
[----:B------:R-:W-:Y:S01]  /*9160*/  SHF.R.U32.HI R66, RZ, 0x10, R67 ;  /* 0x00000010ff427819 */ /* 0x000fe20000011643 */
[----:B------:R-:W-:Y:S01]  /*9170*/  FFMA.FTZ R80, R59, R64, R80 ;  /* 0x000000403b507223 */ /* 0x000fe20000010050 */
[----:B------:R-:W-:-:S02]  /*9180*/  HADD2.F32 R65, -RZ, R167.H1_H1 ;  /* 0x300000a7ff417230 */ /* 0x000fc40000004100 */
[----:B------:R-:W-:Y:S01]  /*9190*/  FFMA.FTZ R41, R41, R64, -R70 ;  /* 0x0000004029297223 */ /* 0x000fe20000010846 */
[----:B------:R-:W-:Y:S02]  /*91a0*/  HADD2.F32 R47, -RZ, R47.H1_H1 ;  /* 0x3000002fff2f7230 */ /* 0x000fe40000004100 */
[----:B------:R-:W-:Y:S01]  /*91b0*/  HADD2.F32 R82, -RZ, R82.H0_H0 ;  /* 0x20000052ff527230 */ /* 0x000fe20000004100 */
[----:B------:R-:W-:Y:S01]  /*91c0*/  F2FP.F16.F32.PACK_AB R57, R80, R57 ;  /* 0x000000395039723e */ /* 0x000fe200000000ff */
[--C-:B------:R-:W-:Y:S01]  /*91d0*/  HADD2.F32 R58, -RZ, R43.reuse.H0_H0 ;  /* 0x2000002bff3a7230 */ /* 0x100fe20000004100 */
[----:B------:R-:W-:Y:S01]  /*91e0*/  F2FP.F16.F32.PACK_AB R41, R41, R68 ;  /* 0x000000442929723e */ /* 0x000fe200000000ff */
[----:B------:R-:W-:Y:S02]  /*91f0*/  HADD2.F32 R59, -RZ, R43.H1_H1 ;  /* 0x3000002bff3b7230 */ /* 0x000fe40000004100 */
[----:B------:R-:W-:Y:S01]  /*9200*/  FMUL.FTZ R43, R56, R65 ;  /* 0x00000041382b7220 */ /* 0x000fe20000410000 */
[----:B------:R-:W-:-:S02]  /*9210*/  HADD2.F32 R45, -RZ, R169.H1_H1 ;  /* 0x300000a9ff2d7230 */ /* 0x000fc40000004100 */
[-C--:B------:R-:W-:Y:S01]  /*9220*/  FMUL.FTZ R64, R47, R82.reuse ;  /* 0x000000522f407220 */ /* 0x080fe20000410000 */
[----:B------:R-:W-:Y:S02]  /*9230*/  HADD2.F32 R66, -RZ, R66.H0_H0 ;  /* 0x20000042ff427230 */ /* 0x000fe40000004100 */
[C---:B------:R-:W-:Y:S01]  /*9240*/  FMUL.FTZ R65, R58.reuse, R65 ;  /* 0x000000413a417220 */ /* 0x040fe20000410000 */
[----:B------:R-:W-:Y:S01]  /*9250*/  FMUL.FTZ R82, R59, R82 ;  /* 0x000000523b527220 */ /* 0x000fe20000410000 */
[-C--:B------:R-:W-:Y:S01]  /*9260*/  FFMA.FTZ R43, R58, R45.reuse, -R43 ;  /* 0x0000002d3a2b7223 */ /* 0x080fe2000001082b */
[----:B------:R-:W-:Y:S02]  /*9270*/  HADD2.F32 R70, -RZ, R53.H0_H0 ;  /* 0x20000035ff467230 */ /* 0x000fe40000004100 */
[----:B------:R-:W-:Y:S01]  /*9280*/  FFMA.FTZ R45, R56, R45, R65 ;  /* 0x0000002d382d7223 */ /* 0x000fe20000010041 */
[-C--:B------:R-:W-:Y:S01]  /*9290*/  FFMA.FTZ R58, R47, R66.reuse, R82 ;  /* 0x000000422f3a7223 */ /* 0x080fe20000010052 */
[----:B------:R-:W-:Y:S01]  /*92a0*/  FFMA.FTZ R56, R59, R66, -R64 ;  /* 0x000000423b387223 */ /* 0x000fe20000010840 */
[----:B------:R-:W-:-:S02]  /*92b0*/  HADD2.F32 R47, -RZ, R44.H1_H1 ;  /* 0x3000002cff2f7230 */ /* 0x000fc40000004100 */
[----:B------:R-:W-:Y:S01]  /*92c0*/  HADD2.F32 R167, -RZ, R167.H0_H0 ;  /* 0x200000a7ffa77230 */ /* 0x000fe20000004100 */
[----:B------:R-:W-:Y:S01]  /*92d0*/  F2FP.F16.F32.PACK_AB R58, R58, R45 ;  /* 0x0000002d3a3a723e */ /* 0x000fe200000000ff */
[----:B------:R-:W-:Y:S02]  /*92e0*/  HADD2.F32 R64, -RZ, R44.H0_H0 ;  /* 0x2000002cff407230 */ /* 0x000fe40000004100 */
[----:B------:R-:W-:Y:S01]  /*92f0*/  FMUL.FTZ R76, R47, R70 ;  /* 0x000000462f4c7220 */ /* 0x000fe20000410000 */
[--C-:B------:R-:W-:Y:S01]  /*9300*/  HADD2.F32 R53, -RZ, R40.reuse.H1_H1 ;  /* 0x30000028ff357230 */ /* 0x100fe20000004100 */
[----:B------:R-:W-:Y:S01]  /*9310*/  F2FP.F16.F32.PACK_AB R43, R56, R43 ;  /* 0x0000002b382b723e */ /* 0x000fe200000000ff */
[----:B------:R-:W-:Y:S02]  /*9320*/  HADD2.F32 R169, -RZ, R169.H0_H0 ;  /* 0x200000a9ffa97230 */ /* 0x000fe40000004100 */
[----:B------:R-:W-:Y:S01]  /*9330*/  FMUL.FTZ R59, R64, R167 ;  /* 0x000000a7403b7220 */ /* 0x000fe20000410000 */
[----:B------:R-:W-:-:S02]  /*9340*/  HADD2.F32 R66, -RZ, R40.H0_H0 ;  /* 0x20000028ff427230 */ /* 0x000fc40000004100 */
[C---:B------:R-:W-:Y:S01]  /*9350*/  FMUL.FTZ R70, R53.reuse, R70 ;  /* 0x0000004635467220 */ /* 0x040fe20000410000 */
[----:B------:R-:W-:Y:S01]  /*9360*/  HADD2.F32 R48, -RZ, R48.H0_H0 ;  /* 0x20000030ff307230 */ /* 0x000fe20000004100 */
[----:B------:R-:W-:Y:S01]  /*9370*/  MOV R45, R57 ;  /* 0x00000039002d7202 */ /* 0x000fe20000000f00 */
[----:B------:R-:W-:Y:S02]  /*9380*/  HADD2.F32 R168, -RZ, R168.H0_H0 ;  /* 0x200000a8ffa87230 */ /* 0x000fe40000004100 */
[----:B------:R-:W-:Y:S01]  /*9390*/  FFMA.FTZ R40, R66, R169, -R59 ;  /* 0x000000a942287223 */ /* 0x000fe2000001083b */
[----:B------:R-:W-:Y:S02]  /*93a0*/  HADD2.F32 R67, -RZ, R55.H0_H0 ;  /* 0x20000037ff437230 */ /* 0x000fe40000004100 */
[-C--:B------:R-:W-:Y:S01]  /*93b0*/  FFMA.FTZ R53, R53, R48.reuse, -R76 ;  /* 0x0000003035357223 */ /* 0x080fe2000001084c */
[----:B------:R-:W-:Y:S01]  /*93c0*/  FFMA.FTZ R47, R47, R48, R70 ;  /* 0x000000302f2f7223 */ /* 0x000fe20000010046 */
[----:B------:R-:W-:-:S02]  /*93d0*/  HADD2.F32 R59, -RZ, R46.H0_H0 ;  /* 0x2000002eff3b7230 */ /* 0x000fc40000004100 */
[----:B------:R-:W-:Y:S01]  /*93e0*/  FMUL.FTZ R167, R66, R167 ;  /* 0x000000a742a77220 */ /* 0x000fe20000410000 */
[----:B------:R-:W-:Y:S01]  /*93f0*/  HADD2.F32 R48, -RZ, R46.H1_H1 ;  /* 0x3000002eff307230 */ /* 0x000fe20000004100 */
[----:B------:R-:W-:Y:S01]  /*9400*/  F2FP.F16.F32.PACK_AB R40, R53, R40 ;  /* 0x000000283528723e */ /* 0x000fe200000000ff */
[--C-:B------:R-:W-:Y:S02]  /*9410*/  HADD2.F32 R55, -RZ, R42.reuse.H0_H0 ;  /* 0x2000002aff377230 */ /* 0x100fe40000004100 */
[----:B------:R-:W-:Y:S01]  /*9420*/  FFMA.FTZ R44, R64, R169, R167 ;  /* 0x000000a9402c7223 */ /* 0x000fe200000100a7 */
[----:B------:R-:W-:Y:S02]  /*9430*/  HADD2.F32 R46, -RZ, R42.H1_H1 ;  /* 0x3000002aff2e7230 */ /* 0x000fe40000004100 */
[----:B------:R-:W-:Y:S01]  /*9440*/  FMUL.FTZ R42, R59, R168 ;  /* 0x000000a83b2a7220 */ /* 0x000fe20000410000 */
[----:B------:R-:W-:Y:S02]  /*9450*/  HADD2.F32 R170, -RZ, R170.H0_H0 ;  /* 0x200000aaffaa7230 */ /* 0x000fe40000004100 */
[----:B------:R-:W-:Y:S01]  /*9460*/  FMUL.FTZ R69, R48, R67 ;  /* 0x0000004330457220 */ /* 0x000fe20000410000 */
[----:B------:R-:W-:-:S02]  /*9470*/  HADD2.F32 R65, -RZ, R54.H0_H0 ;  /* 0x20000036ff417230 */ /* 0x000fc40000004100 */
[C---:B------:R-:W-:Y:S01]  /*9480*/  FMUL.FTZ R168, R55.reuse, R168 ;  /* 0x000000a837a87220 */ /* 0x040fe20000410000 */
[C---:B------:R-:W-:Y:S01]  /*9490*/  FMUL.FTZ R67, R46.reuse, R67 ;  /* 0x000000432e437220 */ /* 0x040fe20000410000 */
[----:B------:R-:W-:Y:S01]  /*94a0*/  FFMA.FTZ R42, R55, R170, -R42 ;  /* 0x000000aa372a7223 */ /* 0x000fe2000001082a */
[----:B------:R-:W-:Y:S01]  /*94b0*/  F2FP.F16.F32.PACK_AB R44, R47, R44 ;  /* 0x0000002c2f2c723e */ /* 0x000fe200000000ff */
[----:B------:R-:W-:Y:S01]  /*94c0*/  FFMA.FTZ R168, R59, R170, R168 ;  /* 0x000000aa3ba87223 */ /* 0x000fe200000100a8 */
[-C--:B------:R-:W-:Y:S01]  /*94d0*/  FFMA.FTZ R69, R46, R65.reuse, -R69 ;  /* 0x000000412e457223 */ /* 0x080fe20000010845 */
[----:B------:R-:W-:Y:S01]  /*94e0*/  FFMA.FTZ R67, R48, R65, R67 ;  /* 0x0000004130437223 */ /* 0x000fe20000010043 */
[----:B------:R-:W-:-:S03]  /*94f0*/  IMAD.MOV.U32 R47, RZ, RZ, R58 ;  /* 0x000000ffff2f7224 */ /* 0x000fc600078e003a */
[----:B------:R-:W-:Y:S02]  /*9500*/  F2FP.F16.F32.PACK_AB R42, R69, R42 ;  /* 0x0000002a452a723e */ /* 0x000fe400000000ff */
[----:B------:R-:W-:-:S07]  /*9510*/  F2FP.F16.F32.PACK_AB R46, R67, R168 ;  /* 0x000000a8432e723e */ /* 0x000fce00000000ff */
.L_x_3736:
[----:B------:R-:W-:Y:S05]  /*9520*/  BSYNC B2 ;  /* 0x0000000000027941 */ /* 0x000fea0003800000 */
.L_x_3735:
        /* <DEDUP_REMOVED lines=10> */
.L_x_3734:
[----:B------:R-:W-:Y:S05]  /*95d0*/  BSYNC B1 ;  /* 0x0000000000017941 */ /* 0x000fea0003800000 */
.L_x_3733:
[----:B------:R-:W-:-:S13]  /*95e0*/  ISETP.NE.AND P3, PT, R33, RZ, PT ;  /* 0x000000ff2100720c */ /* 0x000fda0003f65270 */
[----:B------:R-:W-:Y:S05]  /*95f0*/  @!P3 BRA `(.L_x_3687) ;  /* 0x0000000800ccb947 */ /* 0x000fea0003800000 */
[----:B0---4-:R-:W2:Y:S01]  /*9600*/  LDL R40, [R1+0x10] ;  /* 0x0000100001287983 */ /* 0x011ea20000100800 */
[----:B------:R-:W-:Y:S01]  /*9610*/  SHF.R.U32.HI R43, RZ, 0x3, R208 ;  /* 0x00000003ff2b7819 */ /* 0x000fe200000116d0 */
[----:B------:R-:W-:Y:S01]  /*9620*/  BSSY B1, `(.L_x_3737) ;  /* 0x000006e000017945 */ /* 0x000fe20003800000 */
[----:B--2---:R-:W-:Y:S02]  /*9630*/  LOP3.LUT P5, RZ, R40, 0x1, RZ, 0xc0, !PT ;  /* 0x0000000128ff7812 */ /* 0x004fe400078ac0ff */
[----:B------:R-:W-:Y:S02]  /*9640*/  IADD3 R40, P3, P4, R116, R126, R27 ;  /* 0x0000007e74287210 */ /* 0x000fe40007c7e01b */
[----:B------:R-:W-:Y:S02]  /*9650*/  SEL R152, R132, R152, !P5 ;  /* 0x0000009884987207 */ /* 0x000fe40006800000 */
[----:B------:R-:W-:Y:S02]  /*9660*/  IADD3.X R41, R7, R52, R31, P3, P4 ;  /* 0x0000003407297210 */ /* 0x000fe40001fe841f */
[----:B---3--:R-:W-:-:S04]  /*9670*/  LEA R48, P3, R40, R124, 0x1 ;  /* 0x0000007c28307211 */ /* 0x008fc800078608ff */
[----:B------:R-:W-:Y:S02]  /*9680*/  LEA.HI.X R49, R40, R125, R41, 0x1, P3 ;  /* 0x0000007d28317211 */ /* 0x000fe400018f0c29 */
[----:B------:R-:W-:Y:S02]  /*9690*/  SHF.R.S32.HI R41, RZ, 0x1f, R152 ;  /* 0x0000001fff297819 */ /* 0x000fe40000011498 */
[----:B------:R-:W-:Y:S02]  /*96a0*/  ISETP.GE.AND P3, PT, R3, R121, PT ;  /* 0x000000790300720c */ /* 0x000fe40003f66270 */
[----:B------:R-:W-:-:S04]  /*96b0*/  LEA.HI R152, R41, R152, RZ, 0x4 ;  /* 0x0000009829987211 */ /* 0x000fc800078f20ff */
[----:B------:R-:W-:-:S04]  /*96c0*/  LEA.HI.SX32 R152, R152, R99, 0x1c ;  /* 0x0000006398987211 */ /* 0x000fc800078fe2ff */
[----:B------:R-:W-:Y:S01]  /*96d0*/  SHF.R.S32.HI R41, RZ, 0x1f, R152 ;  /* 0x0000001fff297819 */ /* 0x000fe20000011498 */
[----:B------:R-:W-:-:S03]  /*96e0*/  IMAD.SHL.U32 R51, R152, 0x8, RZ ;  /* 0x0000000898337824 */ /* 0x000fc600078e00ff */
[----:B------:R-:W-:Y:S02]  /*96f0*/  LEA.HI R41, R41, R152, RZ, 0x3 ;  /* 0x0000009829297211 */ /* 0x000fe400078f18ff */
[----:B------:R-:W-:Y:S02]  /*9700*/  LOP3.LUT R40, R208, 0x38, R51, 0xf8, !PT ;  /* 0x00000038d0287812 */ /* 0x000fe400078ef833 */
[----:B------:R-:W-:Y:S02]  /*9710*/  SHF.R.S32.HI R42, RZ, 0x3, R41 ;  /* 0x00000003ff2a7819 */ /* 0x000fe40000011429 */
[----:B------:R-:W-:-:S03]  /*9720*/  LOP3.LUT R40, R40, R43, RZ, 0x3c, !PT ;  /* 0x0000002b28287212 */ /* 0x000fc600078e3cff */
[----:B------:R-:W-:-:S04]  /*9730*/  IMAD R41, R42, 0x1c00, R215 ;  /* 0x00001c002a297824 */ /* 0x000fc800078e02d7 */
[----:B------:R-:W-:Y:S02]  /*9740*/  IMAD.IADD R40, R41, 0x1, R40 ;  /* 0x0000000129287824 */ /* 0x000fe400078e0228 */
[C---:B------:R-:W-:Y:S02]  /*9750*/  IMAD R41, R17.reuse, 0x5400, R141 ;  /* 0x0000540011297824 */ /* 0x040fe400078e028d */
[----:B------:R-:W-:Y:S02]  /*9760*/  IMAD R43, R17, 0x5400, R40 ;  /* 0x00005400112b7824 */ /* 0x000fe400078e0228 */
[----:B------:R-:W-:-:S03]  /*9770*/  IMAD R41, R41, 0x2, R16 ;  /* 0x0000000229297824 */ /* 0x000fc600078e0210 */
[----:B------:R-:W-:-:S03]  /*9780*/  LEA R44, R43, R16, 0x1 ;  /* 0x000000102b2c7211 */ /* 0x000fc600078e08ff */
[----:B------:R-:W0:Y:S04]  /*9790*/  LDS.128 R40, [R41+0x21400] ;  /* 0x0214000029287984 */ /* 0x000e280000000c00 */
[----:B------:R-:W2:Y:S01]  /*97a0*/  LDS.128 R44, [R44+0x21400] ;  /* 0x021400002c2c7984 */ /* 0x000ea20000000c00 */
[----:B------:R-:W-:Y:S05]  /*97b0*/  @P3 BRA `(.L_x_3738) ;  /* 0x0000000400503947 */ /* 0x000fea0003800000 */
[----:B------:R-:W-:Y:S01]  /*97c0*/  SHF.R.U64 R50, R60, 0x10, R61 ;  /* 0x000000103c327819 */ /* 0x000fe2000000123d */
[----:B--2---:R-:W-:Y:S01]  /*97d0*/  IMAD.MOV.U32 R56, RZ, RZ, R45 ;  /* 0x000000ffff387224 */ /* 0x004fe200078e002d */
[----:B------:R-:W-:Y:S01]  /*97e0*/  SHF.R.U32.HI R59, RZ, 0x10, R61 ;  /* 0x00000010ff3b7819 */ /* 0x000fe2000001163d */
[----:B------:R-:W-:Y:S01]  /*97f0*/  IMAD.MOV.U32 R57, RZ, RZ, R47 ;  /* 0x000000ffff397224 */ /* 0x000fe200078e002f */
[----:B------:R-:W-:Y:S01]  /*9800*/  SHF.R.U32.HI R61, RZ, 0x10, R73 ;  /* 0x00000010ff3d7819 */ /* 0x000fe20000011649 */
[----:B0-----:R-:W-:Y:S01]  /*9810*/  IMAD.MOV.U32 R45, RZ, RZ, R43 ;  /* 0x000000ffff2d7224 */ /* 0x001fe200078e002b */
[--C-:B------:R-:W-:Y:S01]  /*9820*/  SHF.R.U64 R53, R62, 0x10, R63.reuse ;  /* 0x000000103e357819 */ /* 0x100fe2000000123f */
[--C-:B------:R-:W-:Y:S01]  /*9830*/  HADD2.F32 R47, -RZ, R56.reuse.H0_H0 ;  /* 0x20000038ff2f7230 */ /* 0x100fe20000004100 */
[----:B------:R-:W-:Y:S01]  /*9840*/  SHF.R.U32.HI R62, RZ, 0x10, R63 ;  /* 0x00000010ff3e7819 */ /* 0x000fe2000001163f */
[----:B------:R-:W-:Y:S01]  /*9850*/  HADD2.F32 R58, -RZ, R56.H1_H1 ;  /* 0x30000038ff3a7230 */ /* 0x000fe20000004100 */
[--C-:B------:R-:W-:Y:S01]  /*9860*/  SHF.R.U64 R55, R74, 0x10, R75.reuse ;  /* 0x000000104a377819 */ /* 0x100fe2000000124b */
[----:B------:R-:W-:Y:S01]  /*9870*/  HADD2.F32 R61, -RZ, R61.H0_H0 ;  /* 0x2000003dff3d7230 */ /* 0x000fe20000004100 */
[----:B------:R-:W-:Y:S01]  /*9880*/  SHF.R.U32.HI R74, RZ, 0x10, R75 ;  /* 0x00000010ff4a7819 */ /* 0x000fe2000001164b */
[----:B------:R-:W-:Y:S01]  /*9890*/  HADD2.F32 R56, -RZ, R41.H1_H1 ;  /* 0x30000029ff387230 */ /* 0x000fe20000004100 */
[----:B------:R-:W-:Y:S01]  /*98a0*/  SHF.R.U64 R54, R72, 0x10, R73 ;  /* 0x0000001048367819 */ /* 0x000fe20000001249 */
[----:B------:R-:W-:-:S02]  /*98b0*/  HADD2.F32 R64, -RZ, R160.H1_H1 ;  /* 0x300000a0ff407230 */ /* 0x000fc40000004100 */
[-C--:B------:R-:W-:Y:S01]  /*98c0*/  FMUL.FTZ R63, R58, R61.reuse ;  /* 0x0000003d3a3f7220 */ /* 0x080fe20000410000 */
[----:B------:R-:W-:Y:S02]  /*98d0*/  HADD2.F32 R43, -RZ, R41.H0_H0 ;  /* 0x20000029ff2b7230 */ /* 0x000fe40000004100 */
[----:B------:R-:W-:Y:S01]  /*98e0*/  FMUL.FTZ R61, R56, R61 ;  /* 0x0000003d383d7220 */ /* 0x000fe20000410000 */
[----:B------:R-:W-:Y:S02]  /*98f0*/  HADD2.F32 R59, -RZ, R59.H0_H0 ;  /* 0x2000003bff3b7230 */ /* 0x000fe40000004100 */
[-C--:B------:R-:W-:Y:S01]  /*9900*/  FMUL.FTZ R66, R47, R64.reuse ;  /* 0x000000402f427220 */ /* 0x080fe20000410000 */
[----:B------:R-:W-:Y:S02]  /*9910*/  HADD2.F32 R60, -RZ, R158.H1_H1 ;  /* 0x3000009eff3c7230 */ /* 0x000fe40000004100 */
[----:B------:R-:W-:Y:S01]  /*9920*/  FMUL.FTZ R64, R43, R64 ;  /* 0x000000402b407220 */ /* 0x000fe20000410000 */
[----:B------:R-:W-:-:S02]  /*9930*/  HADD2.F32 R74, -RZ, R74.H0_H0 ;  /* 0x2000004aff4a7230 */ /* 0x000fc40000004100 */
[-C--:B------:R-:W-:Y:S01]  /*9940*/  FFMA.FTZ R56, R56, R59.reuse, -R63 ;  /* 0x0000003b38387223 */ /* 0x080fe2000001083f */
[----:B------:R-:W-:Y:S01]  /*9950*/  FFMA.FTZ R58, R58, R59, R61 ;  /* 0x0000003b3a3a7223 */ /* 0x000fe2000001003d */
[-C--:B------:R-:W-:Y:S01]  /*9960*/  FFMA.FTZ R41, R43, R60.reuse, -R66 ;  /* 0x0000003c2b297223 */ /* 0x080fe20000010842 */
[--C-:B------:R-:W-:Y:S02]  /*9970*/  HADD2.F32 R59, -RZ, R57.reuse.H0_H0 ;  /* 0x20000039ff3b7230 */ /* 0x100fe40000004100 */
[----:B------:R-:W-:Y:S01]  /*9980*/  FFMA.FTZ R43, R47, R60, R64 ;  /* 0x0000003c2f2b7223 */ /* 0x000fe20000010040 */
[----:B------:R-:W-:Y:S02]  /*9990*/  HADD2.F32 R57, -RZ, R57.H1_H1 ;  /* 0x30000039ff397230 */ /* 0x000fe40000004100 */
[----:B------:R-:W-:Y:S01]  /*99a0*/  HADD2.F32 R60, -RZ, R45.H1_H1 ;  /* 0x3000002dff3c7230 */ /* 0x000fe20000004100 */
[----:B------:R-:W-:Y:S01]  /*99b0*/  F2FP.F16.F32.PACK_AB R41, R56, R41 ;  /* 0x000000293829723e */ /* 0x000fe200000000ff */
[----:B------:R-:W-:-:S02]  /*99c0*/  HADD2.F32 R62, -RZ, R62.H0_H0 ;  /* 0x2000003eff3e7230 */ /* 0x000fc40000004100 */
[CC--:B------:R-:W-:Y:S01]  /*99d0*/  FMUL.FTZ R61, R57.reuse, R74.reuse ;  /* 0x0000004a393d7220 */ /* 0x0c0fe20000410000 */
[----:B------:R-:W-:Y:S02]  /*99e0*/  HADD2.F32 R66, -RZ, R159.H1_H1 ;  /* 0x3000009fff427230 */ /* 0x000fe40000004100 */
[C---:B------:R-:W-:Y:S01]  /*99f0*/  FMUL.FTZ R74, R60.reuse, R74 ;  /* 0x0000004a3c4a7220 */ /* 0x040fe20000410000 */
[----:B------:R-:W-:Y:S02]  /*9a00*/  HADD2.F32 R47, -RZ, R45.H0_H0 ;  /* 0x2000002dff2f7230 */ /* 0x000fe40000004100 */
[-C--:B------:R-:W-:Y:S01]  /*9a10*/  FFMA.FTZ R60, R60, R62.reuse, -R61 ;  /* 0x0000003e3c3c7223 */ /* 0x080fe2000001083d */
[----:B------:R-:W-:Y:S02]  /*9a20*/  HADD2.F32 R64, -RZ, R157.H1_H1 ;  /* 0x3000009dff407230 */ /* 0x000fe40000004100 */
[----:B------:R-:W-:Y:S01]  /*9a30*/  FFMA.FTZ R62, R57, R62, R74 ;  /* 0x0000003e393e7223 */ /* 0x000fe2000001004a */
[----:B------:R-:W-:Y:S01]  /*9a40*/  FMUL.FTZ R68, R59, R66 ;  /* 0x000000423b447220 */ /* 0x000fe20000410000 */
[----:B------:R-:W-:-:S02]  /*9a50*/  HADD2.F32 R61, -RZ, R54.H0_H0 ;  /* 0x20000036ff3d7230 */ /* 0x000fc40000004100 */
[C---:B------:R-:W-:Y:S01]  /*9a60*/  FMUL.FTZ R66, R47.reuse, R66 ;  /* 0x000000422f427220 */ /* 0x040fe20000410000 */
[----:B------:R-:W-:Y:S02]  /*9a70*/  HADD2.F32 R57, -RZ, R44.H0_H0 ;  /* 0x2000002cff397230 */ /* 0x000fe40000004100 */
[-C--:B------:R-:W-:Y:S01]  /*9a80*/  FFMA.FTZ R45, R47, R64.reuse, -R68 ;  /* 0x000000402f2d7223 */ /* 0x080fe20000010844 */
[----:B------:R-:W-:Y:S02]  /*9a90*/  HADD2.F32 R54, -RZ, R40.H0_H0 ;  /* 0x20000028ff367230 */ /* 0x000fe40000004100 */
[----:B------:R-:W-:Y:S01]  /*9aa0*/  FFMA.FTZ R47, R59, R64, R66 ;  /* 0x000000403b2f7223 */ /* 0x000fe20000010042 */
[----:B------:R-:W-:Y:S02]  /*9ab0*/  HADD2.F32 R44, -RZ, R44.H1_H1 ;  /* 0x3000002cff2c7230 */ /* 0x000fe40000004100 */
[----:B------:R-:W-:Y:S01]  /*9ac0*/  HADD2.F32 R40, -RZ, R40.H1_H1 ;  /* 0x30000028ff287230 */ /* 0x000fe20000004100 */
[----:B------:R-:W-:Y:S01]  /*9ad0*/  F2FP.F16.F32.PACK_AB R60, R60, R45 ;  /* 0x0000002d3c3c723e */ /* 0x000fe200000000ff */
[----:B------:R-:W-:-:S02]  /*9ae0*/  HADD2.F32 R59, -RZ, R50.H0_H0 ;  /* 0x20000032ff3b7230 */ /* 0x000fc40000004100 */
[-C--:B------:R-:W-:Y:S01]  /*9af0*/  FMUL.FTZ R65, R44, R61.reuse ;  /* 0x0000003d2c417220 */ /* 0x080fe20000410000 */
[----:B------:R-:W-:Y:S02]  /*9b00*/  HADD2.F32 R160, -RZ, R160.H0_H0 ;  /* 0x200000a0ffa07230 */ /* 0x000fe40000004100 */
[C---:B------:R-:W-:Y:S01]  /*9b10*/  FMUL.FTZ R61, R40.reuse, R61 ;  /* 0x0000003d283d7220 */ /* 0x040fe20000410000 */
[----:B------:R-:W-:Y:S02]  /*9b20*/  HADD2.F32 R158, -RZ, R158.H0_H0 ;  /* 0x2000009eff9e7230 */ /* 0x000fe40000004100 */
[-C--:B------:R-:W-:Y:S01]  /*9b30*/  FFMA.FTZ R50, R40, R59.reuse, -R65 ;  /* 0x0000003b28327223 */ /* 0x080fe20000010841 */
[----:B------:R-:W-:Y:S02]  /*9b40*/  HADD2.F32 R159, -RZ, R159.H0_H0 ;  /* 0x2000009fff9f7230 */ /* 0x000fe40000004100 */
        /* <DEDUP_REMOVED lines=23> */
[----:B------:R-:W-:-:S02]  /*9cc0*/  F2FP.F16.F32.PACK_AB R40, R50, R63 ;  /* 0x0000003f3228723e */ /* 0x000fc400000000ff */
[----:B------:R-:W-:Y:S02]  /*9cd0*/  F2FP.F16.F32.PACK_AB R44, R61, R160 ;  /* 0x000000a03d2c723e */ /* 0x000fe400000000ff */
[----:B------:R-:W-:Y:S02]  /*9ce0*/  F2FP.F16.F32.PACK_AB R42, R42, R57 ;  /* 0x000000392a2a723e */ /* 0x000fe400000000ff */
[----:B------:R-:W-:-:S07]  /*9cf0*/  F2FP.F16.F32.PACK_AB R46, R46, R159 ;  /* 0x0000009f2e2e723e */ /* 0x000fce00000000ff */
.L_x_3738:
[----:B------:R-:W-:Y:S05]  /*9d00*/  BSYNC B1 ;  /* 0x0000000000017941 */ /* 0x000fea0003800000 */
.L_x_3737:
[----:B0-----:R0:W-:Y:S01]  /*9d10*/  STG.E.128 desc[UR60][R48.64], R40 ;  /* 0x0000002830007986 */ /* 0x0011e2000c101d3c */
[----:B------:R-:W-:-:S13]  /*9d20*/  ISETP.GE.AND P3, PT, R51, R148, PT ;  /* 0x000000943300720c */ /* 0x000fda0003f66270 */
[----:B------:R-:W-:Y:S05]  /*9d30*/  @P3 BRA `(.L_x_3687) ;  /* 0x0000000000fc3947 */ /* 0x000fea0003800000 */
[--C-:B0-----:R-:W-:Y:S02]  /*9d40*/  SHF.R.S32.HI R40, RZ, 0x1f, R51.reuse ;  /* 0x0000001fff287819 */ /* 0x101fe40000011433 */
[----:B------:R-:W-:-:S04]  /*9d50*/  IADD3 R51, P3, P4, R116, R126, R51 ;  /* 0x0000007e74337210 */ /* 0x000fc80007c7e033 */
[----:B------:R-:W-:Y:S02]  /*9d60*/  IADD3.X R52, R7, R52, R40, P3, P4 ;  /* 0x0000003407347210 */ /* 0x000fe40001fe8428 */
[----:B------:R-:W-:-:S04]  /*9d70*/  LEA R124, P3, R51, R124, 0x1 ;  /* 0x0000007c337c7211 */ /* 0x000fc800078608ff */
[----:B------:R-:W-:-:S05]  /*9d80*/  LEA.HI.X R125, R51, R125, R52, 0x1, P3 ;  /* 0x0000007d337d7211 */ /* 0x000fca00018f0c34 */
[----:B--2---:R0:W-:Y:S01]  /*9d90*/  STG.E.128 desc[UR60][R124.64], R44 ;  /* 0x0000002c7c007986 */ /* 0x0041e2000c101d3c */
[----:B------:R-:W-:Y:S05]  /*9da0*/  BRA `(.L_x_3687) ;  /* 0x0000000000e07947 */ /* 0x000fea0003800000 */
.L_x_3654:
[----:B------:R-:W2:Y:S02]  /*9db0*/  LDL R40, [R1+0x1c] ;  /* 0x00001c0001287983 */ /* 0x000ea40000100800 */
[----:B--2---:R-:W-:-:S13]  /*9dc0*/  R2UR UR4, R40 ;  /* 0x00000000280472ca */ /* 0x004fda00000e0000 */
[----:B------:R-:W-:-:S06]  /*9dd0*/  UISETP.NE.AND UP0, UPT, UR4, 0x3, UPT ;  /* 0x000000030400788c */ /* 0x000fcc000bf05270 */
[----:B------:R-:W-:-:S13]  /*9de0*/  PLOP3.LUT P2, PT, PT, PT, UP0, 0x80, 0x0 ;  /* 0x000000000000781c */ /* 0x000fda0003f4f008 */
[----:B------:R-:W-:Y:S05]  /*9df0*/  @!P2 BRA `(.L_x_3739) ;  /* 0x000000000004a947 */ /* 0x000fea0003800000 */
[----:B------:R-:W-:Y:S01]  /*9e00*/  BPT.TRAP 0x1 ;  /* 0x000000040000795c */ /* 0x000fe20000300000 */
.L_x_3739:
[----:B------:R-:W-:Y:S01]  /*9e10*/  LEA R97, R17, R16, 0x3 ;  /* 0x0000001011617211 */ /* 0x000fe200078e18ff */
[----:B------:R-:W-:Y:S01]  /*9e20*/  IMAD R96, R24, -0x70, R2 ;  /* 0xffffff9018607824 */ /* 0x000fe200078e0202 */
[----:B------:R-:W-:Y:S01]  /*9e30*/  SHF.L.U32 R98, R205, 0x1f, RZ ;  /* 0x0000001fcd627819 */ /* 0x000fe200000006ff */
[----:B------:R-:W-:Y:S03]  /*9e40*/  BSSY B1, `(.L_x_3740) ;  /* 0x0000004000017945 */ /* 0x000fe60003800000 */
[----:B------:R-:W1:Y:S01]  /*9e50*/  SYNCS.PHASECHK.TRANS64.TRYWAIT P3, [R97+URZ+0x36890], R98 ;  /* 0x03689062610075a7 */ /* 0x000e62000806017f */
[----:B------:R-:W-:Y:S01]  /*9e60*/  VIMNMX R96, R96, 0x70, PT ;  /* 0x0000007060607848 */ /* 0x000fe20003fe0100 */
[----:B-1----:R-:W-:Y:S06]  /*9e70*/  @!P3 BRA `(.L_x_3741) ;  /* 0x000001e8006cb947 */ /* 0x002fec0003800000 */
.L_x_4027:
[----:B------:R-:W-:Y:S05]  /*9e80*/  BSYNC B1 ;  /* 0x0000000000017941 */ /* 0x000fea0003800000 */
.L_x_3740:
[----:B------:R-:W-:Y:S01]  /*9e90*/  ISETP.GE.AND P3, PT, R204, R96, PT ;  /* 0x00000060cc00720c */ /* 0x000fe20003f66270 */
[----:B------:R-:W-:-:S12]  /*9ea0*/  BSSY B1, `(.L_x_3742) ;  /* 0x0000014000017945 */ /* 0x000fd80003800000 */
[----:B------:R-:W-:Y:S05]  /*9eb0*/  @P3 BRA `(.L_x_3743) ;  /* 0x0000000000483947 */ /* 0x000fea0003800000 */
[----:B------:R-:W-:-:S13]  /*9ec0*/  ISETP.NE.AND P3, PT, R28, RZ, PT ;  /* 0x000000ff1c00720c */ /* 0x000fda0003f65270 */
[----:B0-----:R-:W0:Y:S04]  /*9ed0*/  @P3 LDS.128 R40, [R38+0x21000] ;  /* 0x0210000026283984 */ /* 0x001e280000000c00 */
[----:B0-----:R-:W-:Y:S01]  /*9ee0*/  @P3 STG.E.128 desc[UR60][R46.64], R40 ;  /* 0x000000282e003986 */ /* 0x001fe2000c101d3c */
[----:B------:R-:W-:-:S13]  /*9ef0*/  ISETP.NE.AND P3, PT, R32, RZ, PT ;  /* 0x000000ff2000720c */ /* 0x000fda0003f65270 */
[----:B------:R-:W0:Y:S04]  /*9f00*/  @P3 LDS.128 R40, [R39+0x21000] ;  /* 0x0210000027283984 */ /* 0x000e280000000c00 */
        /* <DEDUP_REMOVED lines=12> */
[----:B0-----:R2:W-:Y:S02]  /*9fd0*/  @P3 STG.E.128 desc[UR60][R46.64+0x140], R40 ;  /* 0x000140282e003986 */ /* 0x0015e4000c101d3c */
.L_x_3743:
[----:B------:R-:W-:Y:S05]  /*9fe0*/  BSYNC B1 ;  /* 0x0000000000017941 */ /* 0x000fea0003800000 */
.L_x_3742:
[----:B------:R-:W-:-:S13]  /*9ff0*/  ISETP.GE.AND P3, PT, R227, R96, PT ;  /* 0x00000060e300720c */ /* 0x000fda0003f66270 */
[----:B------:R-:W-:Y:S05]  /*a000*/  @P3 BRA `(.L_x_3687) ;  /* 0x0000000000483947 */ /* 0x000fea0003800000 */
[----:B------:R-:W-:-:S13]  /*a010*/  ISETP.NE.AND P3, PT, R28, RZ, PT ;  /* 0x000000ff1c00720c */ /* 0x000fda0003f65270 */
[----:B0-2---:R-:W0:Y:S04]  /*a020*/  @P3 LDS.128 R40, [R38+0x23000] ;  /* 0x0230000026283984 */ /* 0x005e280000000c00 */
        /* <DEDUP_REMOVED lines=16> */
.L_x_3687:
[----:B------:R-:W-:Y:S05]  /*a130*/  BSYNC B0 ;  /* 0x0000000000007941 */ /* 0x000fea0003800000 */
.L_x_3653:
        /* <DEDUP_REMOVED lines=17> */
.L_x_3745:
[----:B------:R-:W-:Y:S05]  /*a250*/  BSYNC B0 ;  /* 0x0000000000007941 */ /* 0x000fea0003800000 */
.L_x_3744:
[----:B------:R-:W1:Y:S01]  /*a260*/  SYNCS.PHASECHK.TRANS64.TRYWAIT P2, [R97+URZ+0x368b0], R98 ;  /* 0x0368b062610075a7 */ /* 0x000e62000804017f */
[----:B------:R-:W-:Y:S01]  /*a270*/  ULDC.64 UR6, c[0x0][0x328] ;  /* 0x0000ca0000067ab9 */ /* 0x000fe20000000a00 */
[----:B------:R-:W-:Y:S01]  /*a280*/  ULDC.64 UR4, c[0x0][0x318] ;  /* 0x0000c60000047ab9 */ /* 0x000fe20000000a00 */
[----:B------:R-:W-:Y:S01]  /*a290*/  IMAD.U32 R41, RZ, RZ, UR6 ;  /* 0x00000006ff297e24 */ /* 0x000fe2000f8e00ff */
[----:B------:R-:W-:Y:S01]  /*a2a0*/  BSSY B0, `(.L_x_3746) ;  /* 0x000000a000007945 */ /* 0x000fe20003800000 */
[----:B0-----:R-:W-:Y:S02]  /*a2b0*/  IMAD.U32 R40, RZ, RZ, UR7 ;  /* 0x00000007ff287e24 */ /* 0x001fe4000f8e00ff */
[----:B------:R-:W-:Y:S01]  /*a2c0*/  IMAD.WIDE R44, R24, 0x70, R122 ;  /* 0x00000070182c7825 */ /* 0x000fe200078e027a */
[----:B------:R0:W-:Y:S04]  /*a2d0*/  STL [R1+0x18], R41 ;  /* 0x0000182901007387 */ /* 0x0001e80000100800 */
[----:B------:R2:W-:Y:S01]  /*a2e0*/  STL [R1+0x14], R40 ;  /* 0x0000142801007387 */ /* 0x0005e20000100800 */
[----:B0-----:R-:W-:Y:S01]  /*a2f0*/  IMAD.U32 R41, RZ, RZ, UR4 ;  /* 0x00000004ff297e24 */ /* 0x001fe2000f8e00ff */
[----:B--2---:R-:W-:-:S05]  /*a300*/  MOV R40, UR5 ;  /* 0x0000000500287c02 */ /* 0x004fca0008000f00 */
[----:B------:R0:W-:Y:S04]  /*a310*/  STL [R1+0x8], R40 ;  /* 0x0000082801007387 */ /* 0x0001e80000100800 */
[----:B------:R0:W-:Y:S01]  /*a320*/  STL [R1+0xc], R41 ;  /* 0x00000c2901007387 */ /* 0x0001e20000100800 */
[----:B-1----:R-:W-:Y:S05]  /*a330*/  @!P2 BRA `(.L_x_3747) ;  /* 0x000001e40050a947 */ /* 0x002fea0003800000 */
.L_x_4028:
[----:B------:R-:W-:Y:S05]  /*a340*/  BSYNC B0 ;  /* 0x0000000000007941 */ /* 0x000fea0003800000 */
.L_x_3746:
[----:B------:R2:W5:Y:S04]  /*a350*/  LDL R51, [R1+0x18] ;  /* 0x0000180001337983 */ /* 0x0005680000100800 */
[----:B------:R2:W5:Y:S04]  /*a360*/  LDL R50, [R1+0x14] ;  /* 0x0000140001327983 */ /* 0x0005680000100800 */
[----:B------:R2:W5:Y:S04]  /*a370*/  LDL R49, [R1+0xc] ;  /* 0x00000c0001317983 */ /* 0x0005680000100800 */
[----:B------:R2:W5:Y:S01]  /*a380*/  LDL R48, [R1+0x8] ;  /* 0x0000080001307983 */ /* 0x0005620000100800 */
[----:B------:R-:W-:Y:S01]  /*a390*/  ISETP.GE.AND P2, PT, R204, R96, PT ;  /* 0x00000060cc00720c */ /* 0x000fe20003f46270 */
[----:B------:R-:W-:-:S12]  /*a3a0*/  BSSY B0, `(.L_x_3748) ;  /* 0x0000021000007945 */ /* 0x000fd80003800000 */
[----:B--2---:R-:W-:Y:S05]  /*a3b0*/  @P2 BRA `(.L_x_3749) ;  /* 0x00000000007c2947 */ /* 0x004fea0003800000 */
[----:B-----5:R-:W-:Y:S01]  /*a3c0*/  R2UR UR7, R51 ;  /* 0x00000000330772ca */ /* 0x020fe200000e0000 */
[----:B0-----:R-:W-:Y:S01]  /*a3d0*/  IMAD.MOV.U32 R40, RZ, RZ, R114 ;  /* 0x000000ffff287224 */ /* 0x001fe200078e0072 */
[----:B------:R-:W-:Y:S01]  /*a3e0*/  R2UR UR4, R50 ;  /* 0x00000000320472ca */ /* 0x000fe200000e0000 */
[----:B------:R-:W-:Y:S01]  /*a3f0*/  IMAD.MOV.U32 R41, RZ, RZ, R37 ;  /* 0x000000ffff297224 */ /* 0x000fe200078e0025 */
[----:B------:R-:W-:Y:S02]  /*a400*/  R2UR UR6, R49 ;  /* 0x00000000310672ca */ /* 0x000fe400000e0000 */
[----:B------:R-:W-:-:S07]  /*a410*/  R2UR UR5, R48 ;  /* 0x00000000300572ca */ /* 0x000fce00000e0000 */
[----:B------:R-:W-:Y:S02]  /*a420*/  IMAD R43, R45, UR7, RZ ;  /* 0x000000072d2b7c24 */ /* 0x000fe4000f8e02ff */
[----:B------:R-:W-:-:S04]  /*a430*/  IMAD.WIDE.U32 R40, R44, UR7, R40 ;  /* 0x000000072c287c25 */ /* 0x000fc8000f8e0028 */
[----:B------:R-:W-:Y:S01]  /*a440*/  IMAD R43, R44, UR4, R43 ;  /* 0x000000042c2b7c24 */ /* 0x000fe2000f8e022b */
[----:B------:R-:W-:Y:S01]  /*a450*/  LEA R46, P2, R40, UR6, 0x1 ;  /* 0x00000006282e7c11 */ /* 0x000fe2000f8408ff */
[----:B------:R-:W-:Y:S02]  /*a460*/  ULDC UR4, c[0x0][0x2f4] ;  /* 0x0000bd0000047ab9 */ /* 0x000fe40000000800 */
[----:B------:R-:W-:-:S05]  /*a470*/  IMAD.IADD R41, R41, 0x1, R43 ;  /* 0x0000000129297824 */ /* 0x000fca00078e022b */
[----:B------:R-:W-:Y:S02]  /*a480*/  LEA.HI.X R47, R40, UR5, R41, 0x1, P2 ;  /* 0x00000005282f7c11 */ /* 0x000fe400090f0c29 */
[----:B------:R-:W-:-:S13]  /*a490*/  ISETP.GE.AND P2, PT, R18, UR4, PT ;  /* 0x0000000412007c0c */ /* 0x000fda000bf46270 */
[----:B------:R-:W0:Y:S04]  /*a4a0*/  @!P2 LDS.128 R40, [R38] ;  /* 0x000000002628a984 */ /* 0x000e280000000c00 */
[----:B0-----:R-:W-:Y:S01]  /*a4b0*/  @!P2 STG.E.128 desc[UR60][R46.64], R40 ;  /* 0x000000282e00a986 */ /* 0x001fe2000c101d3c */
[----:B------:R-:W-:-:S13]  /*a4c0*/  ISETP.GE.AND P2, PT, R0, UR4, PT ;  /* 0x0000000400007c0c */ /* 0x000fda000bf46270 */
[----:B------:R-:W0:Y:S04]  /*a4d0*/  @!P2 LDS.128 R40, [R39] ;  /* 0x000000002728a984 */ /* 0x000e280000000c00 */
[----:B0-----:R-:W-:Y:S01]  /*a4e0*/  @!P2 STG.E.128 desc[UR60][R46.64+0x40], R40 ;  /* 0x000040282e00a986 */ /* 0x001fe2000c101d3c */
[----:B------:R-:W-:-:S13]  /*a4f0*/  ISETP.GE.AND P2, PT, R3, UR4, PT ;  /* 0x0000000403007c0c */ /* 0x000fda000bf46270 */
[----:B------:R-:W0:Y:S04]  /*a500*/  @!P2 LDS.128 R40, [R38+0x3800] ;  /* 0x003800002628a984 */ /* 0x000e280000000c00 */
        /* <DEDUP_REMOVED lines=9> */
[----:B0-----:R2:W-:Y:S02]  /*a5a0*/  @!P2 STG.E.128 desc[UR60][R46.64+0x140], R40 ;  /* 0x000140282e00a986 */ /* 0x0015e4000c101d3c */
.L_x_3749:
[----:B------:R-:W-:Y:S05]  /*a5b0*/  BSYNC B0 ;  /* 0x0000000000007941 */ /* 0x000fea0003800000 */
.L_x_3748:
[----:B------:R-:W-:Y:S01]  /*a5c0*/  ISETP.GE.AND P2, PT, R227, R96, PT ;  /* 0x00000060e300720c */ /* 0x000fe20003f46270 */
[----:B------:R-:W-:-:S12]  /*a5d0*/  BSSY B0, `(.L_x_3750) ;  /* 0x0000023000007945 */ /* 0x000fd80003800000 */
[----:B------:R-:W-:Y:S05]  /*a5e0*/  @P2 BRA `(.L_x_3751) ;  /* 0x0000000000842947 */ /* 0x000fea0003800000 */
[----:B-----5:R-:W-:Y:S01]  /*a5f0*/  R2UR UR7, R51 ;  /* 0x00000000330772ca */ /* 0x020fe200000e0000 */
[----:B0-2---:R-:W-:Y:S01]  /*a600*/  IMAD.MOV.U32 R41, RZ, RZ, R37 ;  /* 0x000000ffff297224 */ /* 0x005fe200078e0025 */
[----:B------:R-:W-:Y:S02]  /*a610*/  R2UR UR4, R50 ;  /* 0x00000000320472ca */ /* 0x000fe400000e0000 */
[----:B------:R-:W-:Y:S02]  /*a620*/  IADD3 R43, P2, R44, 0x40, RZ ;  /* 0x000000402c2b7810 */ /* 0x000fe40007f5e0ff */
[----:B------:R-:W-:Y:S02]  /*a630*/  R2UR UR6, R49 ;  /* 0x00000000310672ca */ /* 0x000fe400000e0000 */
[----:B------:R-:W-:Y:S01]  /*a640*/  MOV R40, R114 ;  /* 0x0000007200287202 */ /* 0x000fe20000000f00 */
[----:B------:R-:W-:Y:S01]  /*a650*/  IMAD.X R44, RZ, RZ, R45, P2 ;  /* 0x000000ffff2c7224 */ /* 0x000fe200010e062d */
[----:B------:R-:W-:-:S03]  /*a660*/  R2UR UR5, R48 ;  /* 0x00000000300572ca */ /* 0x000fc600000e0000 */
        /* <DEDUP_REMOVED lines=25> */
.L_x_3751:
[----:B------:R-:W-:Y:S05]  /*a800*/  BSYNC B0 ;  /* 0x0000000000007941 */ /* 0x000fea0003800000 */
.L_x_3750:
[----:B------:R-:W4:Y:S01]  /*a810*/  LDL R38, [R1+0x10] ;  /* 0x0000100001267983 */ /* 0x000f220000100800 */
[----:B------:R-:W-:Y:S02]  /*a820*/  VIADD R17, R17, 0x1 ;  /* 0x0000000111117836 */ /* 0x000fe40000000000 */
[----:B-1----:R-:W-:Y:S01]  /*a830*/  @!P3 VIADD R97, R97, 0x368c0 ;  /* 0x000368c06161b836 */ /* 0x002fe20000000000 */
[----:B------:R-:W-:Y:S01]  /*a840*/  @!PT LDS RZ, [RZ] ;  /* 0x00000000fffff984 */ /* 0x000fe20000000800 */
[----:B------:R-:W-:Y:S01]  /*a850*/  @!PT LDS RZ, [RZ] ;  /* 0x00000000fffff984 */ /* 0x000fe20000000800 */
[----:B------:R-:W-:Y:S01]  /*a860*/  @!PT LDS RZ, [RZ] ;  /* 0x00000000fffff984 */ /* 0x000fe20000000800 */
[----:B------:R-:W-:Y:S01]  /*a870*/  @!PT LDS RZ, [RZ] ;  /* 0x00000000fffff984 */ /* 0x000fe20000000800 */
[----:B------:R1:W-:Y:S06]  /*a880*/  MEMBAR.ALL.CTA ;  /* 0x0000000000007992 */ /* 0x0003ec0000008000 */
[----:B-1----:R-:W1:Y:S02]  /*a890*/  FENCE.VIEW.ASYNC.S ;  /* 0x00000000000073c6 */ /* 0x002e640000000000 */
[----:B-1----:R1:W-:Y:S01]  /*a8a0*/  BAR.SYNC.DEFER_BLOCKING R179, 0x80 ;  /* 0x000200b30000751d */ /* 0x0023e20000010000 */
[----:B------:R-:W-:-:S02]  /*a8b0*/  ISETP.NE.AND P2, PT, R17, 0x2, PT ;  /* 0x000000021100780c */ /* 0x000fc40003f45270 */
[----:B------:R-:W-:Y:S02]  /*a8c0*/  @!P3 PRMT R97, RZ, 0x654, R97 ;  /* 0x00000654ff61b816 */ /* 0x000fe40000000061 */
[----:B------:R-:W-:Y:S02]  /*a8d0*/  SEL R17, R17, RZ, P2 ;  /* 0x000000ff11117207 */ /* 0x000fe40001000000 */
[----:B------:R1:W-:Y:S01]  /*a8e0*/  @!P3 SYNCS.ARRIVE.TRANS64.RED.A1T0 RZ, [R97+URZ], RZ ;  /* 0x000000ff61ffb9a7 */ /* 0x0003e2000810043f */
[----:B----4-:R-:W-:Y:S02]  /*a8f0*/  LOP3.LUT P4, RZ, R38, 0x2, RZ, 0xc0, !PT ;  /* 0x0000000226ff7812 */ /* 0x010fe4000788c0ff */
[----:B------:R-:W-:Y:S02]  /*a900*/  SEL R38, RZ, 0x1, P2 ;  /* 0x00000001ff267807 */ /* 0x000fe40001000000 */
[----:B------:R-:W-:Y:S02]  /*a910*/  PLOP3.LUT P2, PT, PT, PT, PT, 0x8, 0x0 ;  /* 0x000000000000781c */ /* 0x000fe40003f4e170 */
[----:B------:R-:W-:-:S07]  /*a920*/  LOP3.LUT R205, R205, R38, RZ, 0x3c, !PT ;  /* 0x00000026cdcd7212 */ /* 0x000fce00078e3cff */
[----:B-1----:R-:W-:Y:S05]  /*a930*/  @P4 BRA `(.L_x_3752) ;  /* 0xffffff8000544947 */ /* 0x002fea000383ffff */
.L_x_3648:
[----:B------:R-:W-:Y:S01]  /*a940*/  BSSY B0, `(.L_x_3753) ;  /* 0x0000005000007945 */ /* 0x000fe20003800000 */
[----:B------:R-:W-:-:S03]  /*a950*/  MOV R3, RZ ;  /* 0x000000ff00037202 */ /* 0x000fc60000000f00 */
[----:B------:R-:W-:Y:S05]  /*a960*/  @P2 BRA `(.L_x_3754) ;  /* 0x0000000000082947 */ /* 0x000fea0003800000 */
[----:B------:R-:W4:Y:S02]  /*a970*/  FENCE.VIEW.ASYNC.G ;  /* 0x00000000000073c6 */ /* 0x000f240000000100 */
[----:B----4-:R-:W-:Y:S06]  /*a980*/  BAR.ARV 0xc, 0x180 ;  /* 0x0306000000007b1d */ /* 0x010fec0000002000 */
.L_x_3754:
[----:B------:R-:W-:Y:S05]  /*a990*/  BSYNC B0 ;  /* 0x0000000000007941 */ /* 0x000fea0003800000 */
.L_x_3753:
[----:B------:R-:W4:Y:S01]  /*a9a0*/  LDL R0, [R1+0x10] ;  /* 0x0000100001007983 */ /* 0x000f220000100800 */
[----:B------:R-:W-:Y:S01]  /*a9b0*/  BSSY B0, `(.L_x_3755) ;  /* 0x0000020000007945 */ /* 0x000fe20003800000 */
[----:B----4-:R-:W-:-:S13]  /*a9c0*/  LOP3.LUT P0, RZ, R0, 0x8, RZ, 0xc0, !PT ;  /* 0x0000000800ff7812 */ /* 0x010fda000780c0ff */
[----:B------:R-:W-:Y:S05]  /*a9d0*/  @!P0 BRA `(.L_x_3756) ;  /* 0x0000000000748947 */ /* 0x000fea0003800000 */
[----:B------:R-:W-:Y:S01]  /*a9e0*/  ISETP.NE.AND P0, PT, R222, RZ, PT ;  /* 0x000000ffde00720c */ /* 0x000fe20003f05270 */
[----:B------:R-:W-:-:S03]  /*a9f0*/  ULDC UR4, c[0x0][0x9f0] ;  /* 0x00027c0000047ab9 */ /* 0x000fc60000000800 */
[----:B-1----:R-:W-:-:S04]  /*aa00*/  SEL R6, R222, UR4, P0 ;  /* 0x00000004de067c07 */ /* 0x002fc80008000000 */
[-C--:B------:R-:W-:Y:S02]  /*aa10*/  IABS R5, R6.reuse ;  /* 0x0000000600057213 */ /* 0x080fe40000000000 */
[----:B------:R-:W-:Y:S02]  /*aa20*/  IABS R9, R6 ;  /* 0x0000000600097213 */ /* 0x000fe40000000000 */
[----:B------:R-:W1:Y:S01]  /*aa30*/  I2F.RP R4, R5 ;  /* 0x0000000500047306 */ /* 0x000e620000209400 */
[----:B------:R-:W-:Y:S02]  /*aa40*/  IADD3 R0, R153, -0x1, R6 ;  /* 0xffffffff99007810 */ /* 0x000fe40007ffe006 */
[----:B------:R-:W-:-:S05]  /*aa50*/  IMAD.MOV R9, RZ, RZ, -R9 ;  /* 0x000000ffff097224 */ /* 0x000fca00078e0a09 */
[----:B-1----:R-:W1:Y:S02]  /*aa60*/  MUFU.RCP R4, R4 ;  /* 0x0000000400047308 */ /* 0x002e640000001000 */
[----:B-1----:R-:W-:Y:S01]  /*aa70*/  VIADD R2, R4, 0xffffffe ;  /* 0x0ffffffe04027836 */ /* 0x002fe20000000000 */
[----:B------:R-:W-:Y:S02]  /*aa80*/  IABS R4, R0 ;  /* 0x0000000000047213 */ /* 0x000fe40000000000 */
[----:B------:R-:W-:-:S03]  /*aa90*/  LOP3.LUT R0, R0, R6, RZ, 0x3c, !PT ;  /* 0x0000000600007212 */ /* 0x000fc600078e3cff */
[----:B------:R1:W4:Y:S01]  /*aaa0*/  F2I.FTZ.U32.TRUNC.NTZ R3, R2 ;  /* 0x0000000200037305 */ /* 0x000322000021f000 */
[----:B------:R-:W-:Y:S01]  /*aab0*/  ISETP.GE.AND P2, PT, R0, RZ, PT ;  /* 0x000000ff0000720c */ /* 0x000fe20003f46270 */
[----:B-1----:R-:W-:Y:S02]  /*aac0*/  IMAD.MOV.U32 R2, RZ, RZ, RZ ;  /* 0x000000ffff027224 */ /* 0x002fe400078e00ff */
[----:B----4-:R-:W-:-:S04]  /*aad0*/  IMAD.MOV R8, RZ, RZ, -R3 ;  /* 0x000000ffff087224 */ /* 0x010fc800078e0a03 */
        /* <DEDUP_REMOVED lines=12> */
[----:B------:R-:W-:-:S07]  /*aba0*/  @!P1 LOP3.LUT R3, RZ, R6, RZ, 0x33, !PT ;  /* 0x00000006ff039212 */ /* 0x000fce00078e33ff */
.L_x_3756:
[----:B------:R-:W-:Y:S05]  /*abb0*/  BSYNC B0 ;  /* 0x0000000000007941 */ /* 0x000fea0003800000 */
.L_x_3755:
[-C--:B------:R-:W-:Y:S01]  /*abc0*/  IMAD R218, R230, R3.reuse, RZ ;  /* 0x00000003e6da7224 */ /* 0x080fe200078e02ff */
[----:B------:R-:W-:Y:S02]  /*abd0*/  PLOP3.LUT P0, PT, PT, PT, PT, 0x80, 0x0 ;  /* 0x000000000000781c */ /* 0x000fe40003f0f070 */
[----:B------:R-:W-:Y:S02]  /*abe0*/  CS2R R118, SRZ ;  /* 0x0000000000767805 */ /* 0x000fe4000001ff00 */
        /* <DEDUP_REMOVED lines=36> */
[----:B-----5:R-:W-:Y:S02]  /*ae30*/  CS2R R50, SRZ ;  /* 0x0000000000327805 */ /* 0x020fe4000001ff00 */
[----:B------:R-:W-:Y:S02]  /*ae40*/  CS2R R48, SRZ ;  /* 0x0000000000307805 */ /* 0x000fe4000001ff00 */
[----:B--2---:R-:W-:Y:S02]  /*ae50*/  CS2R R46, SRZ ;  /* 0x00000000002e7805 */ /* 0x004fe4000001ff00 */
[----:B---3--:R-:W-:-:S02]  /*ae60*/  CS2R R44, SRZ ;  /* 0x00000000002c7805 */ /* 0x008fc4000001ff00 */
[----:B------:R-:W-:Y:S02]  /*ae70*/  CS2R R42, SRZ ;  /* 0x00000000002a7805 */ /* 0x000fe4000001ff00 */
[----:B0-----:R-:W-:Y:S02]  /*ae80*/  CS2R R40, SRZ ;  /* 0x0000000000287805 */ /* 0x001fe4000001ff00 */
[----:B------:R-:W-:Y:S02]  /*ae90*/  CS2R R38, SRZ ;  /* 0x0000000000267805 */ /* 0x000fe4000001ff00 */
[----:B------:R-:W-:Y:S02]  /*aea0*/  CS2R R36, SRZ ;  /* 0x0000000000247805 */ /* 0x000fe4000001ff00 */
[----:B------:R-:W-:Y:S02]  /*aeb0*/  CS2R R34, SRZ ;  /* 0x0000000000227805 */ /* 0x000fe4000001ff00 */
[----:B------:R-:W-:-:S02]  /*aec0*/  CS2R R32, SRZ ;  /* 0x0000000000207805 */ /* 0x000fc4000001ff00 */
[----:B------:R-:W-:Y:S02]  /*aed0*/  CS2R R30, SRZ ;  /* 0x00000000001e7805 */ /* 0x000fe4000001ff00 */
[----:B------:R-:W-:Y:S02]  /*aee0*/  CS2R R28, SRZ ;  /* 0x00000000001c7805 */ /* 0x000fe4000001ff00 */
[----:B-1----:R-:W-:Y:S02]  /*aef0*/  CS2R R26, SRZ ;  /* 0x00000000001a7805 */ /* 0x002fe4000001ff00 */
[----:B------:R-:W-:Y:S01]  /*af00*/  CS2R R24, SRZ ;  /* 0x0000000000187805 */ /* 0x000fe2000001ff00 */
[----:B------:R-:W-:Y:S06]  /*af10*/  @!P1 BRA `(.L_x_3757) ;  /* 0x0000011400489947 */ /* 0x000fec0003800000 */
[----:B------:R-:W2:Y:S01]  /*af20*/  LDL R0, [R1+0x50] ;  /* 0x0000500001007983 */ /* 0x000ea20000100800 */
[----:B------:R-:W0:Y:S02]  /*af30*/  S2R R37, SR_TID.X ;  /* 0x0000000000257919 */ /* 0x000e240000002100 */
[----:B0-----:R-:W-:-:S04]  /*af40*/  IADD3 R37, R37, -0x80, RZ ;  /* 0xffffff8025257810 */ /* 0x001fc80007ffe0ff */
[----:B------:R-:W-:Y:S02]  /*af50*/  SHF.R.S32.HI R36, RZ, 0x1f, R37 ;  /* 0x0000001fff247819 */ /* 0x000fe40000011425 */
[----:B--2---:R-:W-:Y:S02]  /*af60*/  R2UR UR4, R0 ;  /* 0x00000000000472ca */ /* 0x004fe400000e0000 */
[----:B------:R-:W-:-:S04]  /*af70*/  LEA.HI R0, R36, R37, RZ, 0x7 ;  /* 0x0000002524007211 */ /* 0x000fc800078f38ff */
[----:B------:R-:W-:-:S06]  /*af80*/  SHF.R.S32.HI R0, RZ, 0x7, R0 ;  /* 0x00000007ff007819 */ /* 0x000fcc0000011400 */
[----:B------:R-:W0:Y:S01]  /*af90*/  SHFL.IDX PT, R0, R0, RZ, 0x1f ;  /* 0x00001fff00007589 */ /* 0x000e2200000e0000 */
[----:B------:R-:W-:-:S06]  /*afa0*/  ULOP3.LUT UP0, URZ, UR4, 0x9f, URZ, 0xc0, !UPT ;  /* 0x0000009f043f7892 */ /* 0x000fcc000f80c03f */
[----:B------:R-:W-:Y:S02]  /*afb0*/  PLOP3.LUT P0, PT, PT, PT, UP0, 0x80, 0x0 ;  /* 0x000000000000781c */ /* 0x000fe40003f0f008 */
        /* <DEDUP_REMOVED lines=16> */
[----:B------:R-:W-:Y:S01]  /*b0c0*/  IMAD.U32 R10, RZ, RZ, UR4 ;  /* 0x00000004ff0a7e24 */ /* 0x000fe2000f8e00ff */
[----:B------:R-:W-:Y:S01]  /*b0d0*/  MOV R13, RZ ;  /* 0x000000ff000d7202 */ /* 0x000fe20000000f00 */
[----:B------:R-:W-:-:S02]  /*b0e0*/  IMAD.U32 R11, RZ, RZ, UR5 ;  /* 0x00000005ff0b7e24 */ /* 0x000fc4000f8e00ff */
[----:B------:R-:W-:Y:S02]  /*b0f0*/  IMAD.MOV.U32 R8, RZ, RZ, 0x70 ;  /* 0x00000070ff087424 */ /* 0x000fe400078e00ff */
[----:B0-----:R-:W-:-:S07]  /*b100*/  IMAD.MOV.U32 R12, RZ, RZ, 0x1 ;  /* 0x00000001ff0c7424 */ /* 0x001fce00078e00ff */
[----:B------:R-:W-:-:S07]  /*b110*/  LEPC R20, `(.L_x_3758) ;  /* 0x000000001014794e */ /* 0x000fce0000000000 */
[----:B-1----:R-:W-:Y:S05]  /*b120*/  CALL.ABS.NOINC R14 ;  /* 0x000000000e007343 */ /* 0x002fea0003c00000 */
.L_x_3758:
[----:B------:R-:W-:Y:S02]  /*b130*/  ULDC UR4, c[0x0][0x3f4] ;  /* 0x0000fd0000047ab9 */ /* 0x000fe40000000800 */
[----:B------:R-:W-:-:S13]  /*b140*/  ISETP.LT.AND P0, PT, RZ, UR4, PT ;  /* 0x00000004ff007c0c */ /* 0x000fda000bf01270 */
[----:B------:R-:W-:Y:S05]  /*b150*/  @P0 BRA `(.L_x_3759) ;  /* 0x00000000003c0947 */ /* 0x000fea0003800000 */
[----:B------:R-:W-:-:S04]  /*b160*/  LEA.HI R0, R226, R226, RZ, 0x1 ;  /* 0x000000e2e2007211 */ /* 0x000fc800078f08ff */
        /* <DEDUP_REMOVED lines=8> */
.L_x_3762:
[----:B-1----:R1:W2:Y:S02]  /*b1f0*/  SYNCS.PHASECHK.TRANS64.TRYWAIT P0, [R16+URZ+0x36800], R3 ;  /* 0x03680003100075a7 */ /* 0x0022a4000800017f */
[----:B--2---:R-:W-:Y:S05]  /*b200*/  @!P0 NANOSLEEP.SYNCS 0x989680 ;  /* 0x009896800000895d */ /* 0x004fea0003900000 */
[----:B------:R-:W2:Y:S02]  /*b210*/  @!P0 SYNCS.PHASECHK.TRANS64 P0, [R16+URZ+0x36800], R3 ;  /* 0x03680003100085a7 */ /* 0x000ea4000800007f */
[----:B--2---:R-:W-:Y:S05]  /*b220*/  @!P0 BRA `(.L_x_3762) ;  /* 0xfffffffc00f08947 */ /* 0x004fea000383ffff */
.L_x_3761:
[----:B------:R-:W-:Y:S05]  /*b230*/  BSYNC B0 ;  /* 0x0000000000007941 */ /* 0x000fea0003800000 */
.L_x_3760:
[----:B------:R-:W-:Y:S05]  /*b240*/  BRA `(.L_x_3763) ;  /* 0x0000005c00b07947 */ /* 0x000fea0003800000 */
.L_x_3759:
[----:B------:R-:W2:Y:S01]  /*b250*/  LDL R0, [R1+0x50] ;  /* 0x0000500001007983 */ /* 0x000ea20000100800 */
[----:B------:R-:W-:Y:S01]  /*b260*/  ULDC.64 UR4, c[0x0][0x3f8] ;  /* 0x0000fe0000047ab9 */ /* 0x000fe20000000a00 */
[----:B------:R-:W-:Y:S01]  /*b270*/  ULDC.64 UR6, c[0x0][0x408] ;  /* 0x0001020000067ab9 */ /* 0x000fe20000000a00 */
[----:B------:R-:W-:Y:S01]  /*b280*/  IMAD.WIDE.U32 R4, R147, UR4, RZ ;  /* 0x0000000493047c25 */ /* 0x000fe2000f8e00ff */
        /* <DEDUP_REMOVED lines=22> */
[----:B------:R0:W1:Y:S01]  /*b3f0*/  LDC.64 R14, c[0x4][R0] ;  /* 0x01000000000e7b82 */ /* 0x0000620000000a00 */
[----:B------:R-:W-:Y:S01]  /*b400*/  MOV R5, UR5 ;  /* 0x0000000500057c02 */ /* 0x000fe20008000f00 */
        /* <DEDUP_REMOVED lines=10> */
.L_x_3764:
[----:B------:R-:W-:Y:S01]  /*b4b0*/  ULDC.U8 UR4, c[0x0][0x410] ;  /* 0x0001040000047ab9 */ /* 0x000fe20000000000 */
[----:B------:R-:W-:Y:S01]  /*b4c0*/  BSSY B0, `(.L_x_3765) ;  /* 0x00005bc000007945 */ /* 0x000fe20003800000 */
[----:B------:R-:W-:Y:S01]  /*b4d0*/  ISETP.NE.AND P0, PT, RZ, UR4, PT ;  /* 0x00000004ff007c0c */ /* 0x000fe2000bf05270 */
[----:B------:R-:W-:-:S12]  /*b4e0*/  IMAD R4, R149, 0x80, R204 ;  /* 0x0000008095047824 */ /* 0x000fd800078e02cc */
[----:B------:R-:W-:Y:S05]  /*b4f0*/  @!P0 BRA `(.L_x_3766) ;  /* 0x0000002800f08947 */ /* 0x000fea0003800000 */
[----:B------:R-:W-:-:S03]  /*b500*/  UMOV UR4, 0xffffffff ;  /* 0xffffffff00047882 */ /* 0x000fc60000000000 */
[----:B------:R-:W-:Y:S05]  /*b510*/  BRA.DIV UR4, `(.L_x_3767) ;  /* 0x000001d204ec7947 */ /* 0x000fea000b800000 */
[----:B------:R0:W1:Y:S04]  /*b520*/  SHFL.IDX PT, R3, R25, RZ, 0x1c1f ;  /* 0x001c1fff19037589 */ /* 0x00006800000e0000 */
[----:B------:R0:W2:Y:S04]  /*b530*/  SHFL.IDX PT, R0, R24, RZ, 0x1c1f ;  /* 0x001c1fff18007589 */ /* 0x0000a800000e0000 */
[----:B------:R0:W3:Y:S04]  /*b540*/  SHFL.IDX PT, R5, R27, RZ, 0x1c1f ;  /* 0x001c1fff1b057589 */ /* 0x0000e800000e0000 */
[----:B------:R0:W4:Y:S02]  /*b550*/  SHFL.IDX PT, R14, R26, RZ, 0x1c1f ;  /* 0x001c1fff1a0e7589 */ /* 0x00012400000e0000 */
.L_x_4034:
[----:B------:R-:W-:Y:S01]  /*b560*/  ULDC UR4, c[0x0][0x448] ;  /* 0x0001120000047ab9 */ /* 0x000fe20000000800 */
[----:B------:R-:W-:Y:S01]  /*b570*/  LEA.HI R6, R36, R37, RZ, 0x2 ;  /* 0x0000002524067211 */ /* 0x000fe200078f10ff */
[----:B------:R-:W-:Y:S01]  /*b580*/  IMAD R15, R154, UR4, RZ ;  /* 0x000000049a0f7c24 */ /* 0x000fe2000f8e02ff */
[----:B------:R-:W-:Y:S01]  /*b590*/  BSSY B1, `(.L_x_3768) ;  /* 0x000005c000017945 */ /* 0x000fe20003800000 */
[----:B------:R-:W-:Y:S02]  /*b5a0*/  CS2R R36, SRZ ;  /* 0x0000000000247805 */ /* 0x000fe4000001ff00 */
[----:B------:R-:W-:Y:S02]  /*b5b0*/  SHF.R.S32.HI R7, RZ, 0x1f, R6 ;  /* 0x0000001fff077819 */ /* 0x000fe40000011406 */
[----:B------:R-:W-:Y:S02]  /*b5c0*/  CS2R R12, SRZ ;  /* 0x00000000000c7805 */ /* 0x000fe4000001ff00 */
[----:B------:R-:W-:Y:S01]  /*b5d0*/  ISETP.GE.AND P0, PT, R4, R15, PT ;  /* 0x0000000f0400720c */ /* 0x000fe20003f06270 */
[----:B------:R-:W-:Y:S01]  /*b5e0*/  IMAD R15, R149, -0x80, R15 ;  /* 0xffffff80950f7824 */ /* 0x000fe200078e020f */
[----:B------:R-:W-:-:S02]  /*b5f0*/  LEA.HI R4, R7, R204, RZ, 0x3 ;  /* 0x000000cc07047211 */ /* 0x000fc400078f18ff */
[----:B------:R-:W-:Y:S02]  /*b600*/  CS2R R10, SRZ ;  /* 0x00000000000a7805 */ /* 0x000fe4000001ff00 */
[----:B------:R-:W-:Y:S02]  /*b610*/  CS2R R38, SRZ ;  /* 0x0000000000267805 */ /* 0x000fe4000001ff00 */
[----:B------:R-:W-:Y:S02]  /*b620*/  CS2R R44, SRZ ;  /* 0x00000000002c7805 */ /* 0x000fe4000001ff00 */
[----:B------:R-:W-:Y:S02]  /*b630*/  LOP3.LUT R21, R4, 0xfffffff8, RZ, 0xc0, !PT ;  /* 0xfffffff804157812 */ /* 0x000fe400078ec0ff */
[----:B------:R-:W-:Y:S02]  /*b640*/  CS2R R42, SRZ ;  /* 0x00000000002a7805 */ /* 0x000fe4000001ff00 */
[----:B------:R-:W-:-:S02]  /*b650*/  CS2R R8, SRZ ;  /* 0x0000000000087805 */ /* 0x000fc4000001ff00 */
[----:B------:R-:W-:Y:S02]  /*b660*/  CS2R R6, SRZ ;  /* 0x0000000000067805 */ /* 0x000fe4000001ff00 */
[----:B0-----:R-:W-:Y:S02]  /*b670*/  CS2R R26, SRZ ;  /* 0x00000000001a7805 */ /* 0x001fe4000001ff00 */
[----:B------:R-:W-:Y:S02]  /*b680*/  CS2R R46, SRZ ;  /* 0x00000000002e7805 */ /* 0x000fe4000001ff00 */
[----:B------:R-:W-:Y:S01]  /*b690*/  CS2R R48, SRZ ;  /* 0x0000000000307805 */ /* 0x000fe2000001ff00 */
[----:B------:R-:W-:Y:S01]  /*b6a0*/  IMAD.IADD R52, R204, 0x1, -R21 ;  /* 0x00000001cc347824 */ /* 0x000fe200078e0a15 */
[----:B------:R-:W-:Y:S01]  /*b6b0*/  CS2R R50, SRZ ;  /* 0x0000000000327805 */ /* 0x000fe2000001ff00 */
[----:B------:R-:W-:Y:S06]  /*b6c0*/  @P0 BRA `(.L_x_3769) ;  /* 0x0000000400200947 */ /* 0x000fec0003800000 */
[----:B------:R-:W-:Y:S01]  /*b6d0*/  ULDC UR4, c[0x0][0x3f4] ;  /* 0x0000fd0000047ab9 */ /* 0x000fe20000000800 */
[----:B------:R-:W-:Y:S01]  /*b6e0*/  SHF.R.S32.HI R7, RZ, 0x1f, R210 ;  /* 0x0000001fff077819 */ /* 0x000fe200000114d2 */
[----:B------:R-:W-:Y:S01]  /*b6f0*/  IMAD.SHL.U32 R35, R207, 0x2, RZ ;  /* 0x00000002cf237824 */ /* 0x000fe200078e00ff */
[----:B------:R-:W-:Y:S01]  /*b700*/  ISETP.GE.AND P3, PT, R210, UR4, PT ;  /* 0x00000004d2007c0c */ /* 0x000fe2000bf66270 */
[----:B------:R-:W-:Y:S01]  /*b710*/  IMAD.SHL.U32 R31, R209, 0x2, RZ ;  /* 0x00000002d11f7824 */ /* 0x000fe200078e00ff */
[----:B------:R-:W-:Y:S01]  /*b720*/  ISETP.GE.AND P2, PT, R207, UR4, PT ;  /* 0x00000004cf007c0c */ /* 0x000fe2000bf46270 */
[----:B------:R-:W-:Y:S01]  /*b730*/  IMAD.SHL.U32 R21, R206, 0x2, RZ ;  /* 0x00000002ce157824 */ /* 0x000fe200078e00ff */
[----:B------:R-:W-:Y:S02]  /*b740*/  ISETP.GE.AND P1, PT, R209, UR4, PT ;  /* 0x00000004d1007c0c */ /* 0x000fe4000bf26270 */
[----:B------:R-:W-:Y:S02]  /*b750*/  SHF.L.U32 R43, R210, 0x1, RZ ;  /* 0x00000001d22b7819 */ /* 0x000fe400000006ff */
[----:B------:R-:W-:-:S02]  /*b760*/  SHF.R.S32.HI R6, RZ, 0x1f, R207 ;  /* 0x0000001fff067819 */ /* 0x000fc400000114cf */
[----:B------:R-:W-:Y:S01]  /*b770*/  SHF.L.U64.HI R4, R210, 0x1, R7 ;  /* 0x00000001d2047819 */ /* 0x000fe20000010207 */
[----:B------:R-:W-:Y:S01]  /*b780*/  IMAD.SHL.U32 R7, R211, 0x2, RZ ;  /* 0x00000002d3077824 */ /* 0x000fe200078e00ff */
[----:B------:R-:W-:Y:S02]  /*b790*/  ISETP.GE.AND P0, PT, R206, UR4, PT ;  /* 0x00000004ce007c0c */ /* 0x000fe4000bf06270 */
[C---:B--2---:R-:W-:Y:S02]  /*b7a0*/  @!P3 IADD3 R44, P4, R0.reuse, R43, RZ ;  /* 0x0000002b002cb210 */ /* 0x044fe40007f9e0ff */
[----:B------:R-:W-:Y:S02]  /*b7b0*/  SHF.L.U64.HI R6, R207, 0x1, R6 ;  /* 0x00000001cf067819 */ /* 0x000fe40000010206 */
[----:B------:R-:W-:Y:S01]  /*b7c0*/  @!P2 IADD3 R40, P6, R0, R35, RZ ;  /* 0x000000230028a210 */ /* 0x000fe20007fde0ff */
[----:B-1----:R-:W-:Y:S01]  /*b7d0*/  @!P3 IMAD.X R45, R3, 0x1, R4, P4 ;  /* 0x00000001032db824 */ /* 0x002fe200020e0604 */
[----:B------:R-:W-:-:S02]  /*b7e0*/  SHF.R.S32.HI R8, RZ, 0x1f, R209 ;  /* 0x0000001fff087819 */ /* 0x000fc400000114d1 */
[C---:B----4-:R-:W-:Y:S01]  /*b7f0*/  @!P2 IADD3 R34, P4, R14.reuse, R35, RZ ;  /* 0x000000230e22a210 */ /* 0x050fe20007f9e0ff */
[----:B------:R-:W-:Y:S01]  /*b800*/  @!P2 IMAD.X R41, R3, 0x1, R6, P6 ;  /* 0x000000010329a824 */ /* 0x000fe200030e0606 */
[C---:B------:R-:W-:Y:S02]  /*b810*/  @!P3 IADD3 R42, P5, R14.reuse, R43, RZ ;  /* 0x0000002b0e2ab210 */ /* 0x040fe40007fbe0ff */
[----:B------:R-:W-:Y:S01]  /*b820*/  SHF.L.U64.HI R8, R209, 0x1, R8 ;  /* 0x00000001d1087819 */ /* 0x000fe20000010208 */
[C---:B---3--:R-:W-:Y:S01]  /*b830*/  @!P2 IMAD.X R35, R5.reuse, 0x1, R6, P4 ;  /* 0x000000010523a824 */ /* 0x048fe200020e0606 */
[----:B------:R-:W-:Y:S02]  /*b840*/  @!P1 IADD3 R30, P6, R14, R31, RZ ;  /* 0x0000001f0e1e9210 */ /* 0x000fe40007fde0ff */
[----:B------:R-:W-:Y:S02]  /*b850*/  SHF.R.S32.HI R9, RZ, 0x1f, R206 ;  /* 0x0000001fff097819 */ /* 0x000fe400000114ce */
[----:B------:R-:W-:-:S02]  /*b860*/  @!P3 IADD3.X R43, R5, R4, RZ, P5, !PT ;  /* 0x00000004052bb210 */ /* 0x000fc40002ffe4ff */
[----:B------:R-:W-:Y:S01]  /*b870*/  @!P1 IADD3 R32, P5, R0, R31, RZ ;  /* 0x0000001f00209210 */ /* 0x000fe20007fbe0ff */
[--C-:B------:R-:W-:Y:S01]  /*b880*/  @!P1 IMAD.X R31, R5, 0x1, R8.reuse, P6 ;  /* 0x00000001051f9824 */ /* 0x100fe200030e0608 */
[----:B------:R-:W-:Y:S02]  /*b890*/  ISETP.GE.AND P4, PT, R211, UR4, PT ;  /* 0x00000004d3007c0c */ /* 0x000fe4000bf86270 */
[----:B------:R-:W-:Y:S01]  /*b8a0*/  SHF.L.U64.HI R10, R206, 0x1, R9 ;  /* 0x00000001ce0a7819 */ /* 0x000fe20000010209 */
[----:B------:R-:W-:Y:S01]  /*b8b0*/  @!P1 IMAD.X R33, R3, 0x1, R8, P5 ;  /* 0x0000000103219824 */ /* 0x000fe200028e0608 */
[----:B------:R-:W-:Y:S02]  /*b8c0*/  @!P0 IADD3 R28, P6, R0, R21, RZ ;  /* 0x00000015001c8210 */ /* 0x000fe40007fde0ff */
[----:B------:R-:W-:Y:S02]  /*b8d0*/  CS2R R8, SRZ ;  /* 0x0000000000087805 */ /* 0x000fe4000001ff00 */
[----:B------:R-:W-:-:S02]  /*b8e0*/  ISETP.GE.AND P5, PT, R22, UR4, PT ;  /* 0x0000000416007c0c */ /* 0x000fc4000bfa6270 */
[----:B------:R-:W-:Y:S02]  /*b8f0*/  @!P0 IADD3.X R29, R3, R10, RZ, P6, !PT ;  /* 0x0000000a031d8210 */ /* 0x000fe400037fe4ff */
[----:B------:R-:W-:Y:S02]  /*b900*/  @!P0 IADD3 R20, P6, R14, R21, RZ ;  /* 0x000000150e148210 */ /* 0x000fe40007fde0ff */
[----:B------:R-:W-:-:S03]  /*b910*/  SHF.R.S32.HI R4, RZ, 0x1f, R211 ;  /* 0x0000001fff047819 */ /* 0x000fc600000114d3 */
[----:B------:R-:W-:Y:S01]  /*b920*/  @!P0 IMAD.X R21, R5, 0x1, R10, P6 ;  /* 0x0000000105158824 */ /* 0x000fe200030e060a */
[----:B------:R-:W-:Y:S02]  /*b930*/  SHF.L.U64.HI R12, R211, 0x1, R4 ;  /* 0x00000001d30c7819 */ /* 0x000fe40000010204 */
[----:B------:R-:W-:Y:S02]  /*b940*/  CS2R R10, SRZ ;  /* 0x00000000000a7805 */ /* 0x000fe4000001ff00 */
[-C--:B------:R-:W-:Y:S01]  /*b950*/  @!P4 IADD3 R24, P6, R0, R7.reuse, RZ ;  /* 0x000000070018c210 */ /* 0x080fe20007fde0ff */
[----:B------:R-:W-:Y:S02]  /*b960*/  @!P5 IMAD.MOV.U32 R6, RZ, RZ, R14 ;  /* 0x000000ffff06d224 */ /* 0x000fe400078e000e */
[----:B------:R-:W-:Y:S01]  /*b970*/  @!P5 IMAD.MOV.U32 R48, RZ, RZ, R0 ;  /* 0x000000ffff30d224 */ /* 0x000fe200078e0000 */
[----:B------:R-:W-:Y:S01]  /*b980*/  @!P4 IADD3.X R25, R3, R12, RZ, P6, !PT ;  /* 0x0000000c0319c210 */ /* 0x000fe200037fe4ff */
[----:B------:R-:W-:Y:S01]  /*b990*/  @!P5 IMAD.MOV.U32 R49, RZ, RZ, R3 ;  /* 0x000000ffff31d224 */ /* 0x000fe200078e0003 */
[----:B------:R-:W-:Y:S01]  /*b9a0*/  @!P4 IADD3 R4, P6, R14, R7, RZ ;  /* 0x000000070e04c210 */ /* 0x000fe20007fde0ff */
[----:B------:R-:W-:-:S02]  /*b9b0*/  @!P5 IMAD.MOV.U32 R7, RZ, RZ, R5 ;  /* 0x000000ffff07d224 */ /* 0x000fc400078e0005 */
[----:B------:R-:W-:-:S04]  /*b9c0*/  @!P5 IMAD.WIDE R48, R22, 0x2, R48 ;  /* 0x000000021630d825 */ /* 0x000fc800078e0230 */
[----:B------:R-:W-:Y:S01]  /*b9d0*/  @!P5 IMAD.WIDE R50, R22, 0x2, R6 ;  /* 0x000000021632d825 */ /* 0x000fe200078e0206 */
[----:B------:R-:W-:Y:S01]  /*b9e0*/  CS2R R6, SRZ ;  /* 0x0000000000067805 */ /* 0x000fe2000001ff00 */
[----:B------:R0:W5:Y:S02]  /*b9f0*/  @!P5 LD.E.64 R8, desc[UR60][R48.64] ;  /* 0x0000003c3008d980 */ /* 0x000164000c101b00 */
[----:B------:R-:W-:Y:S01]  /*ba00*/  @!P4 IMAD.X R5, R5, 0x1, R12, P6 ;  /* 0x000000010505c824 */ /* 0x000fe200030e060c */
[----:B------:R-:W-:Y:S01]  /*ba10*/  CS2R R12, SRZ ;  /* 0x00000000000c7805 */ /* 0x000fe2000001ff00 */
[----:B------:R1:W5:Y:S01]  /*ba20*/  @!P5 LD.E.64 R10, desc[UR60][R50.64] ;  /* 0x0000003c320ad980 */ /* 0x000362000c101b00 */
[----:B------:R-:W-:Y:S02]  /*ba30*/  CS2R R26, SRZ ;  /* 0x00000000001a7805 */ /* 0x000fe4000001ff00 */
[----:B------:R-:W-:Y:S02]  /*ba40*/  CS2R R36, SRZ ;  /* 0x0000000000247805 */ /* 0x000fe4000001ff00 */
[----:B------:R-:W-:Y:S01]  /*ba50*/  CS2R R46, SRZ ;  /* 0x00000000002e7805 */ /* 0x000fe2000001ff00 */
[----:B------:R2:W5:Y:S01]  /*ba60*/  @!P3 LD.E.64 R6, desc[UR60][R44.64] ;  /* 0x0000003c2c06b980 */ /* 0x000562000c101b00 */
[----:B------:R-:W-:-:S02]  /*ba70*/  CS2R R38, SRZ ;  /* 0x0000000000267805 */ /* 0x000fc4000001ff00 */
[----:B0-----:R-:W-:Y:S01]  /*ba80*/  CS2R R48, SRZ ;  /* 0x0000000000307805 */ /* 0x001fe2000001ff00 */
[----:B------:R0:W5:Y:S01]  /*ba90*/  @!P3 LD.E.64 R12, desc[UR60][R42.64] ;  /* 0x0000003c2a0cb980 */ /* 0x000162000c101b00 */
[----:B-1----:R-:W-:-:S03]  /*baa0*/  CS2R R50, SRZ ;  /* 0x0000000000327805 */ /* 0x002fc6000001ff00 */
[----:B------:R1:W5:Y:S01]  /*bab0*/  @!P2 LD.E.64 R26, desc[UR60][R40.64] ;  /* 0x0000003c281aa980 */ /* 0x000362000c101b00 */
[----:B--2---:R-:W-:-:S03]  /*bac0*/  CS2R R44, SRZ ;  /* 0x00000000002c7805 */ /* 0x004fc6000001ff00 */
[----:B------:R1:W5:Y:S01]  /*bad0*/  @!P2 LD.E.64 R36, desc[UR60][R34.64] ;  /* 0x0000003c2224a980 */ /* 0x000362000c101b00 */
[----:B0-----:R-:W-:-:S03]  /*bae0*/  CS2R R42, SRZ ;  /* 0x00000000002a7805 */ /* 0x001fc6000001ff00 */
[----:B------:R1:W5:Y:S04]  /*baf0*/  @!P1 LD.E.64 R46, desc[UR60][R32.64] ;  /* 0x0000003c202e9980 */ /* 0x000368000c101b00 */
[----:B------:R1:W5:Y:S04]  /*bb00*/  @!P1 LD.E.64 R38, desc[UR60][R30.64] ;  /* 0x0000003c1e269980 */ /* 0x000368000c101b00 */
[----:B------:R1:W5:Y:S04]  /*bb10*/  @!P0 LD.E.64 R48, desc[UR60][R28.64] ;  /* 0x0000003c1c308980 */ /* 0x000368000c101b00 */
[----:B------:R1:W5:Y:S04]  /*bb20*/  @!P0 LD.E.64 R44, desc[UR60][R20.64] ;  /* 0x0000003c142c8980 */ /* 0x000368000c101b00 */
[----:B------:R1:W5:Y:S04]  /*bb30*/  @!P4 LD.E.64 R50, desc[UR60][R24.64] ;  /* 0x0000003c1832c980 */ /* 0x000368000c101b00 */
[----:B------:R1:W5:Y:S02]  /*bb40*/  @!P4 LD.E.64 R42, desc[UR60][R4.64] ;  /* 0x0000003c042ac980 */ /* 0x000364000c101b00 */
.L_x_3769:
[----:B------:R-:W-:Y:S05]  /*bb50*/  BSYNC B1 ;  /* 0x0000000000017941 */ /* 0x000fea0003800000 */
.L_x_3768:
[----:B-1---5:R-:W-:Y:S01]  /*bb60*/  IMAD.MOV.U32 R35, RZ, RZ, R8 ;  /* 0x000000ffff237224 */ /* 0x022fe200078e0008 */
[----:B--2---:R-:W-:Y:S01]  /*bb70*/  LOP3.LUT R0, R212, 0x18, R18, 0xf8, !PT ;  /* 0x00000018d4007812 */ /* 0x004fe200078ef812 */
[----:B------:R-:W-:Y:S01]  /*bb80*/  IMAD.MOV.U32 R20, RZ, RZ, R11 ;  /* 0x000000ffff147224 */ /* 0x000fe200078e000b */
[----:B------:R-:W-:Y:S01]  /*bb90*/  MOV R4, R9 ;  /* 0x0000000900047202 */ /* 0x000fe20000000f00 */
[----:B------:R-:W-:Y:S01]  /*bba0*/  IMAD.MOV.U32 R31, RZ, RZ, R6 ;  /* 0x000000ffff1f7224 */ /* 0x000fe200078e0006 */
[----:B------:R-:W-:Y:S01]  /*bbb0*/  LOP3.LUT R3, R0, R213, RZ, 0x3c, !PT ;  /* 0x000000d500037212 */ /* 0x000fe200078e3cff */
[----:B----4-:R-:W-:Y:S01]  /*bbc0*/  IMAD.MOV.U32 R14, RZ, RZ, R26 ;  /* 0x000000ffff0e7224 */ /* 0x010fe200078e001a */
[--C-:B---3--:R-:W-:Y:S01]  /*bbd0*/  SHF.R.U64 R5, R8, 0x10, R9.reuse ;  /* 0x0000001008057819 */ /* 0x108fe20000001209 */
[----:B------:R-:W-:Y:S01]  /*bbe0*/  IMAD.MOV.U32 R8, RZ, RZ, R10 ;  /* 0x000000ffff087224 */ /* 0x000fe200078e000a */
[----:B------:R-:W-:Y:S01]  /*bbf0*/  SHF.R.U32.HI R28, RZ, 0x10, R9 ;  /* 0x00000010ff1c7819 */ /* 0x000fe20000011609 */
[----:B------:R-:W-:Y:S01]  /*bc00*/  IMAD.IADD R3, R214, 0x1, R3 ;  /* 0x00000001d6037824 */ /* 0x000fe200078e0203 */
[----:B------:R-:W-:Y:S01]  /*bc10*/  PRMT R35, R35, 0x5410, R4 ;  /* 0x0000541023237816 */ /* 0x000fe20000000004 */
[----:B------:R-:W-:Y:S01]  /*bc20*/  IMAD.MOV.U32 R21, RZ, RZ, R27 ;  /* 0x000000ffff157224 */ /* 0x000fe200078e001b */
[----:B------:R-:W-:Y:S01]  /*bc30*/  LEA.HI R4, R226, R226, RZ, 0x1 ;  /* 0x000000e2e2047211 */ /* 0x000fe200078f08ff */
[----:B------:R-:W-:Y:S01]  /*bc40*/  IMAD.MOV.U32 R33, RZ, RZ, R12 ;  /* 0x000000ffff217224 */ /* 0x000fe200078e000c */
[----:B------:R-:W-:Y:S01]  /*bc50*/  MOV R29, R36 ;  /* 0x00000024001d7202 */ /* 0x000fe20000000f00 */
[----:B------:R-:W-:Y:S01]  /*bc60*/  IMAD.MOV.U32 R9, RZ, RZ, R7 ;  /* 0x000000ffff097224 */ /* 0x000fe200078e0007 */
[----:B------:R-:W-:Y:S01]  /*bc70*/  SHF.R.U64 R61, R36, 0x10, R37 ;  /* 0x00000010243d7819 */ /* 0x000fe20000001225 */
[----:B------:R-:W-:Y:S01]  /*bc80*/  IMAD.MOV.U32 R30, RZ, RZ, R48 ;  /* 0x000000ffff1e7224 */ /* 0x000fe200078e0030 */
[----:B------:R-:W-:Y:S01]  /*bc90*/  PRMT R36, R5, 0x5410, R28 ;  /* 0x0000541005247816 */ /* 0x000fe2000000001c */
[----:B------:R-:W-:Y:S01]  /*bca0*/  IMAD.MOV.U32 R34, RZ, RZ, R49 ;  /* 0x000000ffff227224 */ /* 0x000fe200078e0031 */
[----:B------:R-:W-:Y:S01]  /*bcb0*/  LOP3.LUT P0, RZ, R52, 0x4, RZ, 0xc0, !PT ;  /* 0x0000000434ff7812 */ /* 0x000fe2000780c0ff */
[----:B------:R-:W-:Y:S01]  /*bcc0*/  IMAD.MOV.U32 R25, RZ, RZ, R38 ;  /* 0x000000ffff197224 */ /* 0x000fe200078e0026 */
[----:B------:R-:W-:Y:S01]  /*bcd0*/  LOP3.LUT R5, R4, 0xfffffffe, RZ, 0xc0, !PT ;  /* 0xfffffffe04057812 */ /* 0x000fe200078ec0ff */
[----:B------:R-:W-:Y:S01]  /*bce0*/  IMAD.MOV.U32 R41, RZ, RZ, R43 ;  /* 0x000000ffff297224 */ /* 0x000fe200078e002b */
[----:B------:R-:W-:Y:S01]  /*bcf0*/  LEA R3, R3, R16, 0x1 ;  /* 0x0000001003037211 */ /* 0x000fe200078e08ff */
[----:B------:R-:W-:Y:S01]  /*bd00*/  BSSY B1, `(.L_x_3770) ;  /* 0x000003e000017945 */ /* 0x000fe20003800000 */
[----:B------:R-:W-:Y:S01]  /*bd10*/  SHF.R.U64 R57, R10, 0x10, R11 ;  /* 0x000000100a397819 */ /* 0x000fe2000000120b */
[----:B------:R-:W-:Y:S01]  /*bd20*/  IMAD.IADD R5, R226, 0x1, -R5 ;  /* 0x00000001e2057824 */ /* 0x000fe200078e0a05 */
[----:B------:R-:W-:Y:S01]  /*bd30*/  SHF.R.U64 R32, R6, 0x10, R7 ;  /* 0x0000001006207819 */ /* 0x000fe20000001207 */
[C---:B------:R-:W-:Y:S01]  /*bd40*/  VIADD R10, R3.reuse, 0x15400 ;  /* 0x00015400030a7836 */ /* 0x040fe20000000000 */
[----:B------:R-:W-:Y:S01]  /*bd50*/  SHF.R.U64 R53, R26, 0x10, R27 ;  /* 0x000000101a357819 */ /* 0x000fe2000000121b */
[----:B------:R-:W-:Y:S01]  /*bd60*/  VIADD R0, R3, 0x15440 ;  /* 0x0001544003007836 */ /* 0x000fe20000000000 */
[----:B------:R-:W-:Y:S01]  /*bd70*/  SHF.L.U32 R5, R5, 0x1f, RZ ;  /* 0x0000001f05057819 */ /* 0x000fe200000006ff */
[----:B------:R-:W-:Y:S01]  /*bd80*/  @P0 VIADD R0, R10, 0xffffffc0 ;  /* 0xffffffc00a000836 */ /* 0x000fe20000000000 */
[----:B------:R-:W-:Y:S01]  /*bd90*/  MOV R24, R46 ;  /* 0x0000002e00187202 */ /* 0x000fe20000000f00 */
[--C-:B------:R-:W-:Y:S01]  /*bda0*/  IMAD.MOV.U32 R26, RZ, RZ, R47.reuse ;  /* 0x000000ffff1a7224 */ /* 0x100fe200078e002f */
[----:B------:R-:W0:Y:S01]  /*bdb0*/  SYNCS.PHASECHK.TRANS64.TRYWAIT P0, [R16+URZ+0x36800], R5 ;  /* 0x03680005100075a7 */ /* 0x000e22000800017f */
[----:B------:R-:W-:Y:S01]  /*bdc0*/  SHF.R.U64 R55, R46, 0x10, R47 ;  /* 0x000000102e377819 */ /* 0x000fe2000000122f */
[----:B------:R-:W-:Y:S01]  /*bdd0*/  IMAD.MOV.U32 R46, RZ, RZ, R50 ;  /* 0x000000ffff2e7224 */ /* 0x000fe200078e0032 */
[----:B------:R-:W-:Y:S01]  /*bde0*/  SHF.R.U32.HI R58, RZ, 0x10, R11 ;  /* 0x00000010ff3a7819 */ /* 0x000fe2000001160b */
[----:B------:R-:W-:Y:S01]  /*bdf0*/  IMAD.MOV.U32 R6, RZ, RZ, R37 ;  /* 0x000000ffff067224 */ /* 0x000fe200078e0025 */
[----:B------:R-:W-:Y:S01]  /*be00*/  SHF.R.U64 R59, R12, 0x10, R13 ;  /* 0x000000100c3b7819 */ /* 0x000fe2000000120d */
[----:B------:R-:W-:Y:S01]  /*be10*/  IMAD.MOV.U32 R11, RZ, RZ, R39 ;  /* 0x000000ffff0b7224 */ /* 0x000fe200078e0027 */
[----:B------:R-:W-:Y:S01]  /*be20*/  SHF.R.U32.HI R52, RZ, 0x10, R7 ;  /* 0x00000010ff347819 */ /* 0x000fe20000011607 */
[----:B------:R-:W-:Y:S01]  /*be30*/  IMAD.MOV.U32 R12, RZ, RZ, R44 ;  /* 0x000000ffff0c7224 */ /* 0x000fe200078e002c */
[----:B------:R-:W-:Y:S01]  /*be40*/  SHF.R.U32.HI R56, RZ, 0x10, R47 ;  /* 0x00000010ff387819 */ /* 0x000fe2000001162f */
[----:B------:R-:W-:Y:S01]  /*be50*/  IMAD.MOV.U32 R7, RZ, RZ, R13 ;  /* 0x000000ffff077224 */ /* 0x000fe200078e000d */
[----:B------:R-:W-:-:S02]  /*be60*/  SHF.R.U32.HI R62, RZ, 0x10, R37 ;  /* 0x00000010ff3e7819 */ /* 0x000fc40000011625 */
[--C-:B------:R-:W-:Y:S02]  /*be70*/  SHF.R.U64 R63, R38, 0x10, R39.reuse ;  /* 0x00000010263f7819 */ /* 0x100fe40000001227 */
[----:B------:R-:W-:Y:S01]  /*be80*/  SHF.R.U32.HI R64, RZ, 0x10, R39 ;  /* 0x00000010ff407819 */ /* 0x000fe20000011627 */
[----:B------:R-:W-:Y:S01]  /*be90*/  IMAD.MOV.U32 R39, RZ, RZ, R45 ;  /* 0x000000ffff277224 */ /* 0x000fe200078e002d */
[----:B------:R-:W-:Y:S02]  /*bea0*/  SHF.R.U64 R48, R48, 0x10, R49 ;  /* 0x0000001030307819 */ /* 0x000fe40000001231 */
[----:B------:R-:W-:Y:S02]  /*beb0*/  MOV R47, R51 ;  /* 0x00000033002f7202 */ /* 0x000fe40000000f00 */
[----:B------:R-:W-:Y:S02]  /*bec0*/  SHF.R.U64 R50, R50, 0x10, R51 ;  /* 0x0000001032327819 */ /* 0x000fe40000001233 */
[----:B------:R-:W-:-:S02]  /*bed0*/  SHF.R.U64 R44, R44, 0x10, R45 ;  /* 0x000000102c2c7819 */ /* 0x000fc4000000122d */
[----:B------:R-:W-:Y:S02]  /*bee0*/  PRMT R37, R8, 0x5410, R20 ;  /* 0x0000541008257816 */ /* 0x000fe40000000014 */
[----:B------:R-:W-:Y:S02]  /*bef0*/  SHF.R.U32.HI R54, RZ, 0x10, R27 ;  /* 0x00000010ff367819 */ /* 0x000fe4000001161b */
[----:B------:R-:W-:Y:S02]  /*bf00*/  SHF.R.U32.HI R49, RZ, 0x10, R49 ;  /* 0x00000010ff317819 */ /* 0x000fe40000011631 */
[----:B------:R-:W-:Y:S02]  /*bf10*/  SHF.R.U32.HI R51, RZ, 0x10, R51 ;  /* 0x00000010ff337819 */ /* 0x000fe40000011633 */
[----:B------:R-:W-:Y:S02]  /*bf20*/  SHF.R.U32.HI R60, RZ, 0x10, R13 ;  /* 0x00000010ff3c7819 */ /* 0x000fe4000001160d */
[----:B------:R-:W-:-:S02]  /*bf30*/  SHF.R.U32.HI R45, RZ, 0x10, R45 ;  /* 0x00000010ff2d7819 */ /* 0x000fc4000001162d */
[----:B------:R-:W-:Y:S02]  /*bf40*/  MOV R40, R42 ;  /* 0x0000002a00287202 */ /* 0x000fe40000000f00 */
[----:B------:R-:W-:Y:S02]  /*bf50*/  VIMNMX R8, R15, 0x80, PT ;  /* 0x000000800f087848 */ /* 0x000fe40003fe0100 */
[----:B------:R-:W-:Y:S02]  /*bf60*/  PRMT R27, R14, 0x5410, R21 ;  /* 0x000054100e1b7816 */ /* 0x000fe40000000015 */
[----:B------:R-:W-:Y:S02]  /*bf70*/  SHF.R.U64 R42, R42, 0x10, R43 ;  /* 0x000000102a2a7819 */ /* 0x000fe4000000122b */
[----:B------:R-:W-:Y:S02]  /*bf80*/  PRMT R31, R31, 0x5410, R9 ;  /* 0x000054101f1f7816 */ /* 0x000fe40000000009 */
[----:B------:R-:W-:-:S02]  /*bf90*/  PRMT R21, R24, 0x5410, R26 ;  /* 0x0000541018157816 */ /* 0x000fc4000000001a */
[----:B------:R-:W-:Y:S02]  /*bfa0*/  PRMT R13, R30, 0x5410, R34 ;  /* 0x000054101e0d7816 */ /* 0x000fe40000000022 */
[----:B------:R-:W-:Y:S02]  /*bfb0*/  PRMT R25, R25, 0x5410, R11 ;  /* 0x0000541019197816 */ /* 0x000fe4000000000b */
[----:B------:R-:W-:Y:S02]  /*bfc0*/  SHF.R.U32.HI R43, RZ, 0x10, R43 ;  /* 0x00000010ff2b7819 */ /* 0x000fe4000001162b */
        /* <DEDUP_REMOVED lines=12> */
[----:B------:R-:W-:Y:S02]  /*c090*/  ISETP.GE.AND P1, PT, R204, R8, PT ;  /* 0x00000008cc00720c */ /* 0x000fe40003f26270 */
[----:B------:R-:W-:Y:S02]  /*c0a0*/  PRMT R15, R12, 0x5410, R39 ;  /* 0x000054100c0f7816 */ /* 0x000fe40000000027 */
[----:B------:R-:W-:-:S02]  /*c0b0*/  PRMT R20, R44, 0x5410, R45 ;  /* 0x000054102c147816 */ /* 0x000fc4000000002d */
[----:B------:R-:W-:Y:S01]  /*c0c0*/  PRMT R11, R40, 0x5410, R41 ;  /* 0x00005410280b7816 */ /* 0x000fe20000000029 */
[----:B0-----:R-:W-:Y:S06]  /*c0d0*/  @!P0 BRA `(.L_x_3771) ;  /* 0x000001c8006c8947 */ /* 0x001fec0003800000 */
.L_x_4035:
[----:B------:R-:W-:Y:S05]  /*c0e0*/  BSYNC B1 ;  /* 0x0000000000017941 */ /* 0x000fea0003800000 */
.L_x_3770:
[----:B------:R-:W-:Y:S01]  /*c0f0*/  BSSY B1, `(.L_x_3772) ;  /* 0x00000fe000017945 */ /* 0x000fe20003800000 */
[----:B------:R-:W-:-:S03]  /*c100*/  PRMT R12, R42, 0x5410, R43 ;  /* 0x000054102a0c7816 */ /* 0x000fc6000000002b */
[----:B------:R-:W-:Y:S05]  /*c110*/  @P1 BRA `(.L_x_3773) ;  /* 0x0000000c00ec1947 */ /* 0x000fea0003800000 */
[----:B------:R-:W1:Y:S01]  /*c120*/  LDC R4, c[0x0][0x3f4] ;  /* 0x0000fd00ff047b82 */ /* 0x000e620000000800 */
[----:B------:R-:W-:Y:S01]  /*c130*/  BSSY B2, `(.L_x_3774) ;  /* 0x000002e000027945 */ /* 0x000fe20003800000 */
[-C--:B-1----:R-:W-:Y:S02]  /*c140*/  ISETP.GE.AND P0, PT, R22, R4.reuse, PT ;  /* 0x000000041600720c */ /* 0x082fe40003f06270 */
[-C--:B------:R-:W-:Y:S02]  /*c150*/  ISETP.GE.AND P1, PT, R210, R4.reuse, PT ;  /* 0x00000004d200720c */ /* 0x080fe40003f26270 */
[-C--:B------:R-:W-:Y:S02]  /*c160*/  ISETP.GE.AND P2, PT, R207, R4.reuse, PT ;  /* 0x00000004cf00720c */ /* 0x080fe40003f46270 */
[-C--:B------:R-:W-:Y:S02]  /*c170*/  ISETP.GE.AND P3, PT, R209, R4.reuse, PT ;  /* 0x00000004d100720c */ /* 0x080fe40003f66270 */
[----:B------:R-:W-:-:S02]  /*c180*/  ISETP.GE.AND P4, PT, R206, R4, PT ;  /* 0x00000004ce00720c */ /* 0x000fc40003f86270 */
[----:B------:R-:W-:-:S03]  /*c190*/  ISETP.GE.AND P5, PT, R211, R4, PT ;  /* 0x00000004d300720c */ /* 0x000fc60003fa6270 */
[----:B------:R-:W-:Y:S10]  /*c1a0*/  @P0 BRA `(.L_x_3775) ;  /* 0x0000000000980947 */ /* 0x000ff40003800000 */
        /* <DEDUP_REMOVED lines=38> */
.L_x_3775:
[----:B------:R-:W-:Y:S05]  /*c410*/  BSYNC B2 ;  /* 0x0000000000027941 */ /* 0x000fea0003800000 */
.L_x_3774:
[----:B------:R-:W-:Y:S04]  /*c420*/  BSSY B2, `(.L_x_3776) ;  /* 0x0000028000027945 */ /* 0x000fe80003800000 */
[----:B------:R-:W-:Y:S05]  /*c430*/  @P1 BRA `(.L_x_3777) ;  /* 0x0000000000981947 */ /* 0x000fea0003800000 */
[----:B01----:R-:W0:Y:S01]  /*c440*/  LDS.128 R4, [R0] ;  /* 0x0000000000047984 */ /* 0x003e220000000c00 */
        /* <DEDUP_REMOVED lines=37> */
.L_x_3777:
[----:B------:R-:W-:Y:S05]  /*c6a0*/  BSYNC B2 ;  /* 0x0000000000027941 */ /* 0x000fea0003800000 */
.L_x_3776:
[----:B------:R-:W-:Y:S04]  /*c6b0*/  BSSY B2, `(.L_x_3778) ;  /* 0x0000028000027945 */ /* 0x000fe80003800000 */
        /* <DEDUP_REMOVED lines=39> */
.L_x_3779:
[----:B------:R-:W-:Y:S05]  /*c930*/  BSYNC B2 ;  /* 0x0000000000027941 */ /* 0x000fea0003800000 */
.L_x_3778:
[----:B------:R-:W-:Y:S04]  /*c940*/  BSSY B2, `(.L_x_3780) ;  /* 0x0000028000027945 */ /* 0x000fe80003800000 */
[----:B------:R-:W-:Y:S05]  /*c950*/  @P3 BRA `(.L_x_3781) ;  /* 0x0000000000983947 */ /* 0x000fea0003800000 */
[----:B0123--:R-:W0:Y:S01]  /*c960*/  LDS.128 R4, [R0+0x4000] ;  /* 0x0040000000047984 */ /* 0x00fe220000000c00 */
        /* <DEDUP_REMOVED lines=37> */
.L_x_3781:
[----:B------:R-:W-:Y:S05]  /*cbc0*/  BSYNC B2 ;  /* 0x0000000000027941 */ /* 0x000fea0003800000 */
.L_x_3780:
[----:B------:R-:W-:Y:S04]  /*cbd0*/  BSSY B2, `(.L_x_3782) ;  /* 0x0000028000027945 */ /* 0x000fe80003800000 */
[----:B------:R-:W-:Y:S05]  /*cbe0*/  @P4 BRA `(.L_x_3783) ;  /* 0x0000000000984947 */ /* 0x000fea0003800000 */
[----:B01234-:R-:W0:Y:S01]  /*cbf0*/  LDS.128 R4, [R3+0x1d400] ;  /* 0x01d4000003047984 */ /* 0x01fe220000000c00 */
        /* <DEDUP_REMOVED lines=37> */
.L_x_3783:
[----:B------:R-:W-:Y:S05]  /*ce50*/  BSYNC B2 ;  /* 0x0000000000027941 */ /* 0x000fea0003800000 */
.L_x_3782:
        /* <DEDUP_REMOVED lines=39> */
.L_x_3773:
[----:B------:R-:W-:Y:S05]  /*d0d0*/  BSYNC B1 ;  /* 0x0000000000017941 */ /* 0x000fea0003800000 */
.L_x_3772:
[----:B------:R-:W-:-:S13]  /*d0e0*/  ISETP.GE.AND P0, PT, R227, R8, PT ;  /* 0x00000008e300720c */ /* 0x000fda0003f06270 */
[----:B------:R-:W-:Y:S05]  /*d0f0*/  @P0 BRA `(.L_x_3784) ;  /* 0x0000003c00e00947 */ /* 0x000fea0003800000 */
[----:B01234-:R-:W0:Y:S01]  /*d100*/  LDC R4, c[0x0][0x3f4] ;  /* 0x0000fd00ff047b82 */ /* 0x01fe220000000800 */
[----:B------:R-:W-:Y:S01]  /*d110*/  BSSY B1, `(.L_x_3785) ;  /* 0x000002e000017945 */ /* 0x000fe20003800000 */
[-C--:B0-----:R-:W-:Y:S02]  /*d120*/  ISETP.GE.AND P0, PT, R22, R4.reuse, PT ;  /* 0x000000041600720c */ /* 0x081fe40003f06270 */
[-C--:B------:R-:W-:Y:S02]  /*d130*/  ISETP.GE.AND P1, PT, R210, R4.reuse, PT ;  /* 0x00000004d200720c */ /* 0x080fe40003f26270 */
[-C--:B------:R-:W-:Y:S02]  /*d140*/  ISETP.GE.AND P2, PT, R207, R4.reuse, PT ;  /* 0x00000004cf00720c */ /* 0x080fe40003f46270 */
[-C--:B------:R-:W-:Y:S02]  /*d150*/  ISETP.GE.AND P3, PT, R209, R4.reuse, PT ;  /* 0x00000004d100720c */ /* 0x080fe40003f66270 */
[----:B------:R-:W-:-:S02]  /*d160*/  ISETP.GE.AND P4, PT, R206, R4, PT ;  /* 0x00000004ce00720c */ /* 0x000fc40003f86270 */
[----:B------:R-:W-:-:S03]  /*d170*/  ISETP.GE.AND P5, PT, R211, R4, PT ;  /* 0x00000004d300720c */ /* 0x000fc60003fa6270 */
[----:B------:R-:W-:Y:S10]  /*d180*/  @P0 BRA `(.L_x_3786) ;  /* 0x0000000000980947 */ /* 0x000ff40003800000 */
        /* <DEDUP_REMOVED lines=38> */
.L_x_3786:
[----:B------:R-:W-:Y:S05]  /*d3f0*/  BSYNC B1 ;  /* 0x0000000000017941 */ /* 0x000fea0003800000 */
.L_x_3785:
        /* <DEDUP_REMOVED lines=40> */
.L_x_3788:
[----:B------:R-:W-:Y:S05]  /*d680*/  BSYNC B1 ;  /* 0x0000000000017941 */ /* 0x000fea0003800000 */
.L_x_3787:
        /* <DEDUP_REMOVED lines=40> */
.L_x_3790:
[----:B------:R-:W-:Y:S05]  /*d910*/  BSYNC B1 ;  /* 0x0000000000017941 */ /* 0x000fea0003800000 */
.L_x_3789:
        /* <DEDUP_REMOVED lines=40> */
.L_x_3792:
[----:B------:R-:W-:Y:S05]  /*dba0*/  BSYNC B1 ;  /* 0x0000000000017941 */ /* 0x000fea0003800000 */
.L_x_3791:
        /* <DEDUP_REMOVED lines=40> */
.L_x_3794:
[----:B------:R-:W-:Y:S05]  /*de30*/  BSYNC B1 ;  /* 0x0000000000017941 */ /* 0x000fea0003800000 */
.L_x_3793:
        /* <DEDUP_REMOVED lines=13> */
[----:B------:R-:W-:Y:S01]  /*df10*/  FMUL.FTZ R15, R28, R5 ;  /* 0x000000051c0f7220 */ /* 0x000fe20000410000 */
[----:B------:R-:W-:Y:S01]  /*df20*/  FFMA.FTZ R4, R21, R3, -R20 ;  /* 0x0000000315047223 */ /* 0x000fe20000010814 */
[----:B------:R-:W-:-:S02]  /*df30*/  HADD2.F32 R14, -RZ, R7.H0_H0 ;  /* 0x20000007ff0e7230 */ /* 0x000fc40000004100 */
[----:B------:R-:W-:Y:S01]  /*df40*/  FFMA.FTZ R3, R25, R3, R24 ;  /* 0x0000000319037223 */ /* 0x000fe20000010018 */
[C---:B------:R-:W-:Y:S01]  /*df50*/  FMUL.FTZ R21, R26.reuse, R5 ;  /* 0x000000051a157220 */ /* 0x040fe20000410000 */
[----:B------:R-:W-:Y:S02]  /*df60*/  HADD2.F32 R6, -RZ, R6.H1_H1 ;  /* 0x30000006ff067230 */ /* 0x000fe40000004100 */
[-C--:B------:R-:W-:Y:S01]  /*df70*/  FFMA.FTZ R5, R26, R8.reuse, -R15 ;  /* 0x000000081a057223 */ /* 0x080fe2000001080f */
[----:B------:R-:W-:Y:S02]  /*df80*/  HADD2.F32 R7, -RZ, R7.H1_H1 ;  /* 0x30000007ff077230 */ /* 0x000fe40000004100 */
[----:B------:R-:W-:Y:S01]  /*df90*/  FFMA.FTZ R8, R28, R8, R21 ;  /* 0x000000081c087223 */ /* 0x000fe20000010015 */
[----:B------:R-:W-:Y:S01]  /*dfa0*/  HADD2.F32 R25, -RZ, R11.H1_H1 ;  /* 0x3000000bff197230 */ /* 0x000fe20000004100 */
[----:B------:R-:W-:Y:S01]  /*dfb0*/  F2FP.F16.F32.PACK_AB R4, R3, R4 ;  /* 0x000000040304723e */ /* 0x000fe200000000ff */
[----:B------:R-:W-:-:S02]  /*dfc0*/  HADD2.F32 R24, -RZ, R12.H1_H1 ;  /* 0x3000000cff187230 */ /* 0x000fc40000004100 */
[----:B------:R-:W-:Y:S01]  /*dfd0*/  HADD2.F32 R15, -RZ, R9.H1_H1 ;  /* 0x30000009ff0f7230 */ /* 0x000fe20000004100 */
[----:B------:R-:W-:Y:S01]  /*dfe0*/  F2FP.F16.F32.PACK_AB R5, R8, R5 ;  /* 0x000000050805723e */ /* 0x000fe200000000ff */
[----:B------:R-:W-:Y:S02]  /*dff0*/  HADD2.F32 R20, -RZ, R10.H1_H1 ;  /* 0x3000000aff147230 */ /* 0x000fe40000004100 */
[-C--:B------:R-:W-:Y:S01]  /*e000*/  FMUL.FTZ R10, R25, R6.reuse ;  /* 0x00000006190a7220 */ /* 0x080fe20000410000 */
[-C--:B------:R-:W-:Y:S01]  /*e010*/  FMUL.FTZ R9, R24, R7.reuse ;  /* 0x0000000718097220 */ /* 0x080fe20000410000 */
[C---:B------:R-:W-:Y:S01]  /*e020*/  FMUL.FTZ R12, R15.reuse, R6 ;  /* 0x000000060f0c7220 */ /* 0x040fe20000410000 */
[C---:B------:R-:W-:Y:S01]  /*e030*/  FMUL.FTZ R11, R20.reuse, R7 ;  /* 0x00000007140b7220 */ /* 0x040fe20000410000 */
[-C--:B------:R-:W-:Y:S01]  /*e040*/  FFMA.FTZ R6, R15, R13.reuse, -R10 ;  /* 0x0000000d0f067223 */ /* 0x080fe2000001080a */
[-C--:B------:R-:W-:Y:S01]  /*e050*/  FFMA.FTZ R7, R20, R14.reuse, -R9 ;  /* 0x0000000e14077223 */ /* 0x080fe20000010809 */
[----:B------:R-:W-:Y:S01]  /*e060*/  FFMA.FTZ R13, R25, R13, R12 ;  /* 0x0000000d190d7223 */ /* 0x000fe2000001000c */
[----:B------:R-:W-:-:S04]  /*e070*/  FFMA.FTZ R14, R24, R14, R11 ;  /* 0x0000000e180e7223 */ /* 0x000fc8000001000b */
[----:B------:R-:W-:Y:S02]  /*e080*/  F2FP.F16.F32.PACK_AB R6, R13, R6 ;  /* 0x000000060d06723e */ /* 0x000fe400000000ff */
[----:B------:R-:W-:-:S05]  /*e090*/  F2FP.F16.F32.PACK_AB R7, R14, R7 ;  /* 0x000000070e07723e */ /* 0x000fca00000000ff */
[----:B------:R0:W-:Y:S01]  /*e0a0*/  STS.128 [R0+0xa000], R4 ;  /* 0x00a0000400007388 */ /* 0x0001e20000000c00 */
[----:B------:R-:W-:Y:S05]  /*e0b0*/  BRA `(.L_x_3784) ;  /* 0x0000002c00f07947 */ /* 0x000fea0003800000 */
.L_x_3766:
[----:B------:R-:W-:-:S03]  /*e0c0*/  UMOV UR4, 0xffffffff ;  /* 0xffffffff00047882 */ /* 0x000fc60000000000 */
[----:B------:R-:W-:Y:S05]  /*e0d0*/  BRA.DIV UR4, `(.L_x_3795) ;  /* 0x000001aa04807947 */ /* 0x000fea000b800000 */
[----:B------:R-:W0:Y:S04]  /*e0e0*/  SHFL.IDX PT, R3, R25, RZ, 0x1c1f ;  /* 0x001c1fff19037589 */ /* 0x000e2800000e0000 */
[----:B------:R-:W1:Y:S04]  /*e0f0*/  SHFL.IDX PT, R0, R24, RZ, 0x1c1f ;  /* 0x001c1fff18007589 */ /* 0x000e6800000e0000 */
[----:B------:R2:W3:Y:S04]  /*e100*/  SHFL.IDX PT, R5, R27, RZ, 0x1c1f ;  /* 0x001c1fff1b057589 */ /* 0x0004e800000e0000 */
[----:B------:R2:W4:Y:S01]  /*e110*/  SHFL.IDX PT, R14, R26, RZ, 0x1c1f ;  /* 0x001c1fff1a0e7589 */ /* 0x00052200000e0000 */
[----:B0-----:R-:W-:Y:S01]  /*e120*/  MOV R21, R3 ;  /* 0x0000000300157202 */ /* 0x001fe20000000f00 */
[----:B-12---:R-:W-:-:S07]  /*e130*/  IMAD.MOV.U32 R20, RZ, RZ, R0 ;  /* 0x000000ffff147224 */ /* 0x006fce00078e0000 */
.L_x_4041:
[----:B------:R-:W-:Y:S01]  /*e140*/  ULDC UR4, c[0x0][0x448] ;  /* 0x0001120000047ab9 */ /* 0x000fe20000000800 */
[----:B------:R-:W-:Y:S01]  /*e150*/  BSSY B1, `(.L_x_3796) ;  /* 0x000003b000017945 */ /* 0x000fe20003800000 */
[----:B------:R-:W-:Y:S01]  /*e160*/  IMAD R0, R154, UR4, RZ ;  /* 0x000000049a007c24 */ /* 0x000fe2000f8e02ff */
[----:B------:R-:W-:Y:S01]  /*e170*/  CS2R R6, SRZ ;  /* 0x0000000000067805 */ /* 0x000fe2000001ff00 */
[----:B----4-:R-:W-:Y:S01]  /*e180*/  IMAD.MOV.U32 R38, RZ, RZ, R14 ;  /* 0x000000ffff267224 */ /* 0x010fe200078e000e */
[----:B------:R-:W-:Y:S01]  /*e190*/  CS2R R8, SRZ ;  /* 0x0000000000087805 */ /* 0x000fe2000001ff00 */
[----:B---3--:R-:W-:Y:S01]  /*e1a0*/  IMAD.MOV.U32 R39, RZ, RZ, R5 ;  /* 0x000000ffff277224 */ /* 0x008fe200078e0005 */
[----:B------:R-:W-:Y:S01]  /*e1b0*/  ISETP.GE.AND P0, PT, R4, R0, PT ;  /* 0x000000000400720c */ /* 0x000fe20003f06270 */
[----:B------:R-:W-:Y:S01]  /*e1c0*/  IMAD R0, R149, -0x80, R0 ;  /* 0xffffff8095007824 */ /* 0x000fe200078e0200 */
        /* <DEDUP_REMOVED lines=10> */
[----:B------:R-:W-:Y:S06]  /*e270*/  @P0 BRA `(.L_x_3797) ;  /* 0x0000000000a00947 */ /* 0x000fec0003800000 */
[C---:B------:R-:W-:Y:S01]  /*e280*/  VIADD R3, R18.reuse, 0x20 ;  /* 0x0000002012037836 */ /* 0x040fe20000000000 */
[----:B------:R-:W-:Y:S01]  /*e290*/  ULDC UR4, c[0x0][0x3f4] ;  /* 0x0000fd0000047ab9 */ /* 0x000fe20000000800 */
[----:B------:R-:W-:Y:S01]  /*e2a0*/  VIADD R4, R18, 0x40 ;  /* 0x0000004012047836 */ /* 0x000fe20000000000 */
[C---:B------:R-:W-:Y:S02]  /*e2b0*/  IADD3 R5, R22.reuse, R207, RZ ;  /* 0x000000cf16057210 */ /* 0x040fe40007ffe0ff */
[----:B------:R-:W-:Y:S02]  /*e2c0*/  CS2R R24, SRZ ;  /* 0x0000000000187805 */ /* 0x000fe4000001ff00 */
[----:B------:R-:W-:Y:S01]  /*e2d0*/  ISETP.GE.AND P1, PT, R3, UR4, PT ;  /* 0x0000000403007c0c */ /* 0x000fe2000bf26270 */
[----:B------:R-:W-:Y:S01]  /*e2e0*/  IMAD.IADD R3, R22, 0x1, R206 ;  /* 0x0000000116037824 */ /* 0x000fe200078e02ce */
[----:B------:R-:W-:Y:S02]  /*e2f0*/  ISETP.GE.AND P0, PT, R18, UR4, PT ;  /* 0x0000000412007c0c */ /* 0x000fe4000bf06270 */
[----:B------:R-:W-:-:S02]  /*e300*/  CS2R R26, SRZ ;  /* 0x00000000001a7805 */ /* 0x000fc4000001ff00 */
[----:B------:R-:W-:Y:S02]  /*e310*/  ISETP.GE.AND P2, PT, R4, UR4, PT ;  /* 0x0000000404007c0c */ /* 0x000fe4000bf46270 */
[----:B------:R-:W-:Y:S02]  /*e320*/  SHF.R.S32.HI R6, RZ, 0x1f, R5 ;  /* 0x0000001fff067819 */ /* 0x000fe40000011405 */
[----:B------:R-:W-:Y:S02]  /*e330*/  SHF.R.S32.HI R4, RZ, 0x1f, R3 ;  /* 0x0000001fff047819 */ /* 0x000fe40000011403 */
[----:B------:R-:W-:Y:S02]  /*e340*/  LEA.HI R6, R6, R5, RZ, 0x3 ;  /* 0x0000000506067211 */ /* 0x000fe400078f18ff */
[----:B------:R-:W-:Y:S02]  /*e350*/  LEA.HI R3, R4, R3, RZ, 0x3 ;  /* 0x0000000304037211 */ /* 0x000fe400078f18ff */
[----:B------:R-:W-:Y:S01]  /*e360*/  SHF.R.S32.HI R8, RZ, 0x3, R6 ;  /* 0x00000003ff087819 */ /* 0x000fe20000011406 */
[----:B------:R-:W-:Y:S01]  /*e370*/  @!P0 IMAD.WIDE R12, R18, 0x2, R20 ;  /* 0x00000002120c8825 */ /* 0x000fe200078e0214 */
[----:B------:R-:W-:-:S03]  /*e380*/  SHF.R.S32.HI R45, RZ, 0x3, R3 ;  /* 0x00000003ff2d7819 */ /* 0x000fc60000011403 */
[----:B------:R-:W-:Y:S01]  /*e390*/  @!P1 IMAD.SHL.U32 R3, R8, 0x8, RZ ;  /* 0x0000000808039824 */ /* 0x000fe200078e00ff */
[----:B------:R0:W5:Y:S01]  /*e3a0*/  @!P0 LD.E.128 R24, desc[UR60][R12.64] ;  /* 0x0000003c0c188980 */ /* 0x000162000c101d00 */
[----:B------:R-:W-:Y:S01]  /*e3b0*/  @!P2 IMAD.SHL.U32 R45, R45, 0x8, RZ ;  /* 0x000000082d2da824 */ /* 0x000fe200078e00ff */
[----:B------:R-:W-:Y:S01]  /*e3c0*/  CS2R R4, SRZ ;  /* 0x0000000000047805 */ /* 0x000fe2000001ff00 */
[--C-:B------:R-:W-:Y:S01]  /*e3d0*/  @!P1 IMAD.WIDE R40, R3, 0x2, R20.reuse ;  /* 0x0000000203289825 */ /* 0x100fe200078e0214 */
[----:B------:R-:W-:Y:S02]  /*e3e0*/  CS2R R6, SRZ ;  /* 0x0000000000067805 */ /* 0x000fe4000001ff00 */
[----:B------:R-:W-:Y:S02]  /*e3f0*/  CS2R R28, SRZ ;  /* 0x00000000001c7805 */ /* 0x000fe4000001ff00 */
[----:B------:R-:W-:Y:S01]  /*e400*/  CS2R R30, SRZ ;  /* 0x00000000001e7805 */ /* 0x000fe2000001ff00 */
[----:B------:R-:W-:Y:S01]  /*e410*/  @!P2 IMAD.WIDE R42, R45, 0x2, R20 ;  /* 0x000000022d2aa825 */ /* 0x000fe200078e0214 */
[----:B------:R-:W-:-:S02]  /*e420*/  CS2R R8, SRZ ;  /* 0x0000000000087805 */ /* 0x000fc4000001ff00 */
[----:B------:R-:W-:Y:S02]  /*e430*/  CS2R R10, SRZ ;  /* 0x00000000000a7805 */ /* 0x000fe4000001ff00 */
[----:B------:R-:W-:Y:S01]  /*e440*/  CS2R R32, SRZ ;  /* 0x0000000000207805 */ /* 0x000fe2000001ff00 */
[--C-:B------:R-:W-:Y:S01]  /*e450*/  @!P1 IMAD.WIDE R20, R3, 0x2, R38.reuse ;  /* 0x0000000203149825 */ /* 0x100fe200078e0226 */
[----:B------:R-:W-:Y:S02]  /*e460*/  CS2R R34, SRZ ;  /* 0x0000000000227805 */ /* 0x000fe4000001ff00 */
[----:B0-----:R-:W-:Y:S02]  /*e470*/  CS2R R12, SRZ ;  /* 0x00000000000c7805 */ /* 0x001fe4000001ff00 */
[----:B------:R-:W-:Y:S01]  /*e480*/  CS2R R14, SRZ ;  /* 0x00000000000e7805 */ /* 0x000fe2000001ff00 */
[--C-:B------:R-:W-:Y:S01]  /*e490*/  @!P2 IMAD.WIDE R44, R45, 0x2, R38.reuse ;  /* 0x000000022d2ca825 */ /* 0x100fe200078e0226 */
[----:B------:R0:W5:Y:S03]  /*e4a0*/  @!P1 LD.E.128 R28, desc[UR60][R40.64] ;  /* 0x0000003c281c9980 */ /* 0x000166000c101d00 */
[----:B------:R-:W-:Y:S01]  /*e4b0*/  @!P0 IMAD.WIDE R38, R18, 0x2, R38 ;  /* 0x0000000212268825 */ /* 0x000fe200078e0226 */
[----:B------:R0:W5:Y:S04]  /*e4c0*/  @!P1 LD.E.128 R8, desc[UR60][R20.64] ;  /* 0x0000003c14089980 */ /* 0x000168000c101d00 */
[----:B------:R0:W5:Y:S04]  /*e4d0*/  @!P0 LD.E.128 R4, desc[UR60][R38.64] ;  /* 0x0000003c26048980 */ /* 0x000168000c101d00 */
[----:B------:R0:W5:Y:S04]  /*e4e0*/  @!P2 LD.E.128 R32, desc[UR60][R42.64] ;  /* 0x0000003c2a20a980 */ /* 0x000168000c101d00 */
[----:B------:R0:W5:Y:S02]  /*e4f0*/  @!P2 LD.E.128 R12, desc[UR60][R44.64] ;  /* 0x0000003c2c0ca980 */ /* 0x000164000c101d00 */
.L_x_3797:
[----:B------:R-:W-:Y:S05]  /*e500*/  BSYNC B1 ;  /* 0x0000000000017941 */ /* 0x000fea0003800000 */
.L_x_3796:
[----:B-----5:R-:W-:Y:S01]  /*e510*/  IMAD.MOV.U32 R3, RZ, RZ, R24 ;  /* 0x000000ffff037224 */ /* 0x020fe200078e0018 */
[----:B0-----:R-:W-:Y:S01]  /*e520*/  MOV R38, R25 ;  /* 0x0000001900267202 */ /* 0x001fe20000000f00 */
[--C-:B------:R-:W-:Y:S01]  /*e530*/  IMAD.MOV.U32 R42, RZ, RZ, R33.reuse ;  /* 0x000000ffff2a7224 */ /* 0x100fe200078e0021 */
[----:B------:R-:W-:Y:S01]  /*e540*/  SHF.R.U64 R51, R32, 0x10, R33 ;  /* 0x0000001020337819 */ /* 0x000fe20000001221 */
[----:B------:R-:W-:Y:S01]  /*e550*/  IMAD.MOV.U32 R20, RZ, RZ, R5 ;  /* 0x000000ffff147224 */ /* 0x000fe200078e0005 */
[----:B------:R-:W-:Y:S01]  /*e560*/  SHF.R.U32.HI R52, RZ, 0x10, R33 ;  /* 0x00000010ff347819 */ /* 0x000fe20000011621 */
[----:B------:R-:W-:Y:S01]  /*e570*/  IMAD.MOV.U32 R33, RZ, RZ, R34 ;  /* 0x000000ffff217224 */ /* 0x000fe200078e0022 */
[----:B------:R-:W-:Y:S01]  /*e580*/  MOV R44, R35 ;  /* 0x00000023002c7202 */ /* 0x000fe20000000f00 */
[----:B------:R-:W-:Y:S01]  /*e590*/  IMAD.MOV.U32 R39, RZ, RZ, R26 ;  /* 0x000000ffff277224 */ /* 0x000fe200078e001a */
[--C-:B------:R-:W-:Y:S01]  /*e5a0*/  SHF.R.U64 R34, R34, 0x10, R35.reuse ;  /* 0x0000001022227819 */ /* 0x100fe20000001223 */
[----:B------:R-:W-:Y:S01]  /*e5b0*/  IMAD.MOV.U32 R41, RZ, RZ, R4 ;  /* 0x000000ffff297224 */ /* 0x000fe200078e0004 */
[----:B------:R-:W-:Y:S01]  /*e5c0*/  SHF.R.U32.HI R53, RZ, 0x10, R35 ;  /* 0x00000010ff357819 */ /* 0x000fe20000011623 */
[----:B------:R-:W-:Y:S01]  /*e5d0*/  IMAD.MOV.U32 R43, RZ, RZ, R6 ;  /* 0x000000ffff2b7224 */ /* 0x000fe200078e0006 */
[----:B------:R-:W-:Y:S01]  /*e5e0*/  PRMT R35, R3, 0x5410, R38 ;  /* 0x0000541003237816 */ /* 0x000fe20000000026 */
[----:B------:R-:W-:Y:S01]  /*e5f0*/  IMAD.MOV.U32 R21, RZ, RZ, R14 ;  /* 0x000000ffff157224 */ /* 0x000fe200078e000e */
[----:B------:R-:W-:Y:S01]  /*e600*/  LEA.HI R3, R226, R226, RZ, 0x1 ;  /* 0x000000e2e2037211 */ /* 0x000fe200078f08ff */
[----:B------:R-:W-:Y:S01]  /*e610*/  BSSY B1, `(.L_x_3798) ;  /* 0x0000040000017945 */ /* 0x000fe20003800000 */
[----:B------:R-:W-:Y:S01]  /*e620*/  SHF.R.U64 R54, R4, 0x10, R5 ;  /* 0x0000001004367819 */ /* 0x000fe20000001205 */
[----:B------:R-:W-:Y:S01]  /*e630*/  IMAD.MOV.U32 R4, RZ, RZ, R7 ;  /* 0x000000ffff047224 */ /* 0x000fe200078e0007 */
[----:B------:R-:W-:-:S02]  /*e640*/  LOP3.LUT R3, R3, 0xfffffffe, RZ, 0xc0, !PT ;  /* 0xfffffffe03037812 */ /* 0x000fc400078ec0ff */
[----:B------:R-:W-:Y:S02]  /*e650*/  SHF.R.U32.HI R55, RZ, 0x10, R5 ;  /* 0x00000010ff377819 */ /* 0x000fe40000011605 */
[----:B------:R-:W-:Y:S01]  /*e660*/  SHF.R.U64 R40, R24, 0x10, R25 ;  /* 0x0000001018287819 */ /* 0x000fe20000001219 */
[----:B------:R-:W-:Y:S01]  /*e670*/  IMAD.IADD R3, R226, 0x1, -R3 ;  /* 0x00000001e2037824 */ /* 0x000fe200078e0a03 */
[----:B------:R-:W-:Y:S01]  /*e680*/  SHF.R.U32.HI R45, RZ, 0x10, R25 ;  /* 0x00000010ff2d7819 */ /* 0x000fe20000011619 */
[----:B------:R-:W-:Y:S01]  /*e690*/  IMAD.MOV.U32 R25, RZ, RZ, R29 ;  /* 0x000000ffff197224 */ /* 0x000fe200078e001d */
[--C-:B------:R-:W-:Y:S01]  /*e6a0*/  SHF.R.U64 R46, R26, 0x10, R27.reuse ;  /* 0x000000101a2e7819 */ /* 0x100fe2000000121b */
[----:B------:R-:W-:Y:S01]  /*e6b0*/  IMAD.MOV.U32 R26, RZ, RZ, R28 ;  /* 0x000000ffff1a7224 */ /* 0x000fe200078e001c */
[----:B------:R-:W-:Y:S01]  /*e6c0*/  SHF.L.U32 R5, R3, 0x1f, RZ ;  /* 0x0000001f03057819 */ /* 0x000fe200000006ff */
[----:B------:R-:W-:Y:S01]  /*e6d0*/  IMAD.MOV.U32 R24, RZ, RZ, R27 ;  /* 0x000000ffff187224 */ /* 0x000fe200078e001b */
[----:B------:R-:W-:-:S02]  /*e6e0*/  SHF.R.U64 R47, R28, 0x10, R29 ;  /* 0x000000101c2f7819 */ /* 0x000fc4000000121d */
[----:B------:R-:W0:Y:S01]  /*e6f0*/  SYNCS.PHASECHK.TRANS64.TRYWAIT P0, [R16+URZ+0x36800], R5 ;  /* 0x03680005100075a7 */ /* 0x000e22000800017f */
[----:B------:R-:W-:Y:S01]  /*e700*/  SHF.R.U32.HI R48, RZ, 0x10, R29 ;  /* 0x00000010ff307819 */ /* 0x000fe2000001161d */
[--C-:B------:R-:W-:Y:S01]  /*e710*/  IMAD.MOV.U32 R29, RZ, RZ, R31.reuse ;  /* 0x000000ffff1d7224 */ /* 0x100fe200078e001f */
[--C-:B------:R-:W-:Y:S02]  /*e720*/  SHF.R.U64 R49, R30, 0x10, R31.reuse ;  /* 0x000000101e317819 */ /* 0x100fe4000000121f */
[----:B------:R-:W-:Y:S01]  /*e730*/  SHF.R.U32.HI R50, RZ, 0x10, R31 ;  /* 0x00000010ff327819 */ /* 0x000fe2000001161f */
[----:B------:R-:W-:Y:S01]  /*e740*/  IMAD.MOV.U32 R31, RZ, RZ, R32 ;  /* 0x000000ffff1f7224 */ /* 0x000fe200078e0020 */
[----:B------:R-:W-:Y:S01]  /*e750*/  MOV R28, R30 ;  /* 0x0000001e001c7202 */ /* 0x000fe20000000f00 */
[----:B------:R-:W-:Y:S01]  /*e760*/  IMAD.MOV.U32 R32, RZ, RZ, R10 ;  /* 0x000000ffff207224 */ /* 0x000fe200078e000a */
[----:B------:R-:W-:Y:S01]  /*e770*/  SHF.R.U64 R56, R6, 0x10, R7 ;  /* 0x0000001006387819 */ /* 0x000fe20000001207 */
[----:B------:R-:W-:Y:S01]  /*e780*/  IMAD.MOV.U32 R6, RZ, RZ, R9 ;  /* 0x000000ffff067224 */ /* 0x000fe200078e0009 */
[----:B------:R-:W-:Y:S01]  /*e790*/  SHF.R.U32.HI R57, RZ, 0x10, R7 ;  /* 0x00000010ff397819 */ /* 0x000fe20000011607 */
[----:B------:R-:W-:Y:S01]  /*e7a0*/  IMAD.MOV.U32 R7, RZ, RZ, R11 ;  /* 0x000000ffff077224 */ /* 0x000fe200078e000b */
[----:B------:R-:W-:-:S02]  /*e7b0*/  MOV R30, R8 ;  /* 0x00000008001e7202 */ /* 0x000fc40000000f00 */
[----:B------:R-:W-:Y:S01]  /*e7c0*/  SHF.R.U64 R58, R8, 0x10, R9 ;  /* 0x00000010083a7819 */ /* 0x000fe20000001209 */
[----:B------:R-:W-:Y:S01]  /*e7d0*/  IMAD.MOV.U32 R8, RZ, RZ, R12 ;  /* 0x000000ffff087224 */ /* 0x000fe200078e000c */
[----:B------:R-:W-:Y:S01]  /*e7e0*/  SHF.R.U64 R60, R10, 0x10, R11 ;  /* 0x000000100a3c7819 */ /* 0x000fe2000000120b */
[----:B------:R-:W-:Y:S01]  /*e7f0*/  IMAD.MOV.U32 R10, RZ, RZ, R15 ;  /* 0x000000ffff0a7224 */ /* 0x000fe200078e000f */
[----:B------:R-:W-:Y:S02]  /*e800*/  SHF.R.U32.HI R27, RZ, 0x10, R27 ;  /* 0x00000010ff1b7819 */ /* 0x000fe4000001161b */
[----:B------:R-:W-:Y:S02]  /*e810*/  SHF.R.U32.HI R59, RZ, 0x10, R9 ;  /* 0x00000010ff3b7819 */ /* 0x000fe40000011609 */
[----:B------:R-:W-:Y:S02]  /*e820*/  SHF.R.U32.HI R11, RZ, 0x10, R11 ;  /* 0x00000010ff0b7819 */ /* 0x000fe4000001160b */
[----:B------:R-:W-:-:S02]  /*e830*/  MOV R9, R13 ;  /* 0x0000000d00097202 */ /* 0x000fc40000000f00 */
[--C-:B------:R-:W-:Y:S02]  /*e840*/  SHF.R.U64 R61, R12, 0x10, R13.reuse ;  /* 0x000000100c3d7819 */ /* 0x100fe4000000120d */
[----:B------:R-:W-:Y:S02]  /*e850*/  SHF.R.U32.HI R62, RZ, 0x10, R13 ;  /* 0x00000010ff3e7819 */ /* 0x000fe4000001160d */
[----:B------:R-:W-:Y:S02]  /*e860*/  VIMNMX R0, R0, 0x80, PT ;  /* 0x0000008000007848 */ /* 0x000fe40003fe0100 */
[----:B------:R-:W-:Y:S02]  /*e870*/  PRMT R38, R40, 0x5410, R45 ;  /* 0x0000541028267816 */ /* 0x000fe4000000002d */
[--C-:B------:R-:W-:Y:S02]  /*e880*/  SHF.R.U64 R63, R14, 0x10, R15.reuse ;  /* 0x000000100e3f7819 */ /* 0x100fe4000000120f */
[----:B------:R-:W-:-:S02]  /*e890*/  SHF.R.U32.HI R64, RZ, 0x10, R15 ;  /* 0x00000010ff407819 */ /* 0x000fc4000001160f */
        /* <DEDUP_REMOVED lines=18> */
[----:B------:R-:W-:Y:S02]  /*e9c0*/  ISETP.GE.AND P1, PT, R204, R0, PT ;  /* 0x00000000cc00720c */ /* 0x000fe40003f26270 */
[----:B------:R-:W-:Y:S02]  /*e9d0*/  PRMT R15, R8, 0x5410, R9 ;  /* 0x00005410080f7816 */ /* 0x000fe40000000009 */
[----:B------:R-:W-:Y:S02]  /*e9e0*/  PRMT R20, R61, 0x5410, R62 ;  /* 0x000054103d147816 */ /* 0x000fe4000000003e */
[----:B------:R-:W-:Y:S01]  /*e9f0*/  PRMT R21, R21, 0x5410, R10 ;  /* 0x0000541015157816 */ /* 0x000fe2000000000a */
[----:B0-----:R-:W-:Y:S06]  /*ea00*/  @!P0 BRA `(.L_x_3799) ;  /* 0x000001a000ac8947 */ /* 0x001fec0003800000 */
.L_x_4042:
[----:B------:R-:W-:Y:S05]  /*ea10*/  BSYNC B1 ;  /* 0x0000000000017941 */ /* 0x000fea0003800000 */
.L_x_3798:
[----:B------:R-:W-:Y:S01]  /*ea20*/  BSSY B1, `(.L_x_3800) ;  /* 0x0000133000017945 */ /* 0x000fe20003800000 */
[----:B------:R-:W-:-:S03]  /*ea30*/  PRMT R24, R63, 0x5410, R64 ;  /* 0x000054103f187816 */ /* 0x000fc60000000040 */
[----:B------:R-:W-:Y:S05]  /*ea40*/  @P1 BRA `(.L_x_3801) ;  /* 0x0000001000c01947 */ /* 0x000fea0003800000 */
[----:B------:R-:W1:Y:S01]  /*ea50*/  LDC R25, c[0x0][0x3f4] ;  /* 0x0000fd00ff197b82 */ /* 0x000e620000000800 */
[C---:B------:R-:W-:Y:S01]  /*ea60*/  VIADD R4, R18.reuse, 0x20 ;  /* 0x0000002012047836 */ /* 0x040fe20000000000 */
[C---:B------:R-:W-:Y:S01]  /*ea70*/  IADD3 R6, R18.reuse, 0x40, RZ ;  /* 0x0000004012067810 */ /* 0x040fe20007ffe0ff */
[----:B------:R-:W-:Y:S01]  /*ea80*/  BSSY B2, `(.L_x_3802) ;  /* 0x0000062000027945 */ /* 0x000fe20003800000 */
[-C--:B-1----:R-:W-:Y:S02]  /*ea90*/  ISETP.GE.AND P0, PT, R18, R25.reuse, PT ;  /* 0x000000191200720c */ /* 0x082fe40003f06270 */
[-C--:B------:R-:W-:Y:S02]  /*eaa0*/  ISETP.GE.AND P1, PT, R4, R25.reuse, PT ;  /* 0x000000190400720c */ /* 0x080fe40003f26270 */
[----:B------:R-:W-:-:S09]  /*eab0*/  ISETP.GE.AND P2, PT, R6, R25, PT ;  /* 0x000000190600720c */ /* 0x000fd20003f46270 */
[----:B------:R-:W-:Y:S05]  /*eac0*/  @P0 BRA `(.L_x_3803) ;  /* 0x0000000400740947 */ /* 0x000fea0003800000 */
[----:B------:R-:W-:Y:S01]  /*ead0*/  LEA.HI R4, R36, R37, RZ, 0x2 ;  /* 0x0000002524047211 */ /* 0x000fe200078f10ff */
[----:B------:R-:W-:Y:S02]  /*eae0*/  HADD2.F32 R54, -RZ, R35.H0_H0 ;  /* 0x20000023ff367230 */ /* 0x000fe40000004100 */
[--C-:B------:R-:W-:Y:S01]  /*eaf0*/  HADD2.F32 R56, -RZ, R41.reuse.H0_H0 ;  /* 0x20000029ff387230 */ /* 0x100fe20000004100 */
[----:B------:R-:W-:Y:S01]  /*eb00*/  LOP3.LUT R4, R4, 0xfffffffc, RZ, 0xc0, !PT ;  /* 0xfffffffc04047812 */ /* 0x000fe200078ec0ff */
[----:B------:R-:W-:Y:S02]  /*eb10*/  HADD2.F32 R53, -RZ, R42.H0_H0 ;  /* 0x2000002aff357230 */ /* 0x000fe40000004100 */
[----:B------:R-:W-:Y:S02]  /*eb20*/  HADD2.F32 R55, -RZ, R41.H1_H1 ;  /* 0x30000029ff377230 */ /* 0x000fe40000004100 */
[----:B------:R-:W-:-:S05]  /*eb30*/  IMAD.IADD R4, R37, 0x1, -R4 ;  /* 0x0000000125047824 */ /* 0x000fca00078e0a04 */
[----:B------:R-:W-:Y:S02]  /*eb40*/  LEA.HI R6, R25, R4, RZ, 0x1d ;  /* 0x0000000419067211 */ /* 0x000fe400078fe8ff */
[----:B------:R-:W-:Y:S02]  /*eb50*/  LOP3.LUT R4, R212, 0x38, R18, 0xf8, !PT ;  /* 0x00000038d4047812 */ /* 0x000fe400078ef812 */
[----:B------:R-:W-:Y:S01]  /*eb60*/  SHF.R.S32.HI R9, RZ, 0x1f, R6 ;  /* 0x0000001fff097819 */ /* 0x000fe20000011406 */
[----:B------:R-:W-:Y:S01]  /*eb70*/  IMAD.SHL.U32 R7, R6, 0x8, RZ ;  /* 0x0000000806077824 */ /* 0x000fe200078e00ff */
[----:B0-----:R-:W-:Y:S02]  /*eb80*/  LOP3.LUT R5, R4, R213, RZ, 0x3c, !PT ;  /* 0x000000d504057212 */ /* 0x001fe400078e3cff */
[----:B------:R-:W-:Y:S02]  /*eb90*/  LEA.HI R9, R9, R6, RZ, 0x3 ;  /* 0x0000000609097211 */ /* 0x000fe400078f18ff */
[----:B------:R-:W-:Y:S01]  /*eba0*/  LOP3.LUT R4, R212, 0x38, R7, 0xf8, !PT ;  /* 0x00000038d4047812 */ /* 0x000fe200078ef807 */
[----:B------:R-:W-:-:S02]  /*ebb0*/  IMAD.IADD R5, R214, 0x1, R5 ;  /* 0x00000001d6057824 */ /* 0x000fc400078e0205 */
[----:B------:R-:W-:Y:S01]  /*ebc0*/  IMAD.SHL.U32 R9, R9, 0x400, RZ ;  /* 0x0000040009097824 */ /* 0x000fe200078e00ff */
[----:B------:R-:W-:Y:S02]  /*ebd0*/  LOP3.LUT R8, R4, R213, RZ, 0x3c, !PT ;  /* 0x000000d504087212 */ /* 0x000fe400078e3cff */
[----:B------:R-:W-:Y:S02]  /*ebe0*/  LEA R34, R5, R16, 0x1 ;  /* 0x0000001005227211 */ /* 0x000fe400078e08ff */
[----:B------:R-:W-:-:S03]  /*ebf0*/  LOP3.LUT R9, R9, 0x7fffe000, RZ, 0xc0, !PT ;  /* 0x7fffe00009097812 */ /* 0x000fc600078ec0ff */
[----:B------:R-:W0:Y:S01]  /*ec00*/  LDS.128 R4, [R34+0x15400] ;  /* 0x0154000022047984 */ /* 0x000e220000000c00 */
        /* <DEDUP_REMOVED lines=20> */
[----:B------:R-:W-:Y:S01]  /*ed50*/  FFMA.FTZ R57, R4, R49, -R57 ;  /* 0x0000003104397223 */ /* 0x000fe20000010839 */
[C---:B------:R-:W-:Y:S01]  /*ed60*/  FMUL.FTZ R49, R50.reuse, R55 ;  /* 0x0000003732317220 */ /* 0x040fe20000410000 */
[----:B------:R-:W-:Y:S02]  /*ed70*/  HADD2.F32 R9, -RZ, R9.H1_H1 ;  /* 0x30000009ff097230 */ /* 0x000fe40000004100 */
[----:B------:R-:W-:Y:S01]  /*ed80*/  FMUL.FTZ R50, R50, R45 ;  /* 0x0000002d32327220 */ /* 0x000fe20000410000 */
[----:B------:R-:W-:Y:S02]  /*ed90*/  HADD2.F32 R54, -RZ, R42.H1_H1 ;  /* 0x3000002aff367230 */ /* 0x000fe40000004100 */
[----:B------:R-:W-:Y:S01]  /*eda0*/  FFMA.FTZ R59, R4, R53, R59 ;  /* 0x00000035043b7223 */ /* 0x000fe2000001003b */
[----:B------:R-:W-:Y:S02]  /*edb0*/  HADD2.F32 R4, -RZ, R38.H1_H1 ;  /* 0x30000026ff047230 */ /* 0x000fe40000004100 */
[C---:B------:R-:W-:Y:S01]  /*edc0*/  FFMA.FTZ R49, R46.reuse, R45, -R49 ;  /* 0x0000002d2e317223 */ /* 0x040fe20000010831 */
[----:B------:R-:W-:Y:S01]  /*edd0*/  FFMA.FTZ R50, R46, R55, R50 ;  /* 0x000000372e327223 */ /* 0x000fe20000010032 */
[----:B------:R-:W-:-:S02]  /*ede0*/  HADD2.F32 R51, -RZ, R10.H0_H0 ;  /* 0x2000000aff337230 */ /* 0x000fc40000004100 */
        /* <DEDUP_REMOVED lines=8> */
[----:B------:R-:W-:Y:S01]  /*ee70*/  FMUL.FTZ R4, R51, R46 ;  /* 0x0000002e33047220 */ /* 0x000fe20000410000 */
[----:B------:R-:W-:Y:S02]  /*ee80*/  HADD2.F32 R9, -RZ, R40.H0_H0 ;  /* 0x20000028ff097230 */ /* 0x000fe40000004100 */
[----:B------:R-:W-:Y:S01]  /*ee90*/  FFMA.FTZ R51, R5, R54, R62 ;  /* 0x0000003605337223 */ /* 0x000fe2000001003e */
[C---:B------:R-:W-:Y:S01]  /*eea0*/  FFMA.FTZ R55, R47.reuse, R46, R55 ;  /* 0x0000002e2f377223 */ /* 0x040fe20000010037 */
[C---:B------:R-:W-:Y:S01]  /*eeb0*/  FMUL.FTZ R5, R10.reuse, R45 ;  /* 0x0000002d0a057220 */ /* 0x040fe20000410000 */
[----:B------:R-:W-:Y:S01]  /*eec0*/  FFMA.FTZ R53, R47, R8, -R4 ;  /* 0x000000082f357223 */ /* 0x000fe20000010804 */
[-C--:B------:R-:W-:Y:S01]  /*eed0*/  FMUL.FTZ R47, R10, R9.reuse ;  /* 0x000000090a2f7220 */ /* 0x080fe20000410000 */
[----:B------:R-:W-:Y:S02]  /*eee0*/  HADD2.F32 R52, -RZ, R11.H0_H0 ;  /* 0x2000000bff347230 */ /* 0x000fe40000004100 */
[----:B------:R-:W-:Y:S01]  /*eef0*/  FFMA.FTZ R10, R6, R9, -R5 ;  /* 0x00000009060a7223 */ /* 0x000fe20000010805 */
[----:B------:R-:W-:-:S02]  /*ef00*/  HADD2.F32 R9, -RZ, R43.H1_H1 ;  /* 0x3000002bff097230 */ /* 0x000fc40000004100 */
[----:B------:R-:W-:Y:S01]  /*ef10*/  FFMA.FTZ R46, R6, R45, R47 ;  /* 0x0000002d062e7223 */ /* 0x000fe2000001002f */
[----:B------:R-:W-:Y:S02]  /*ef20*/  HADD2.F32 R5, -RZ, R39.H1_H1 ;  /* 0x30000027ff057230 */ /* 0x000fe40000004100 */
[----:B------:R-:W-:Y:S02]  /*ef30*/  HADD2.F32 R11, -RZ, R11.H1_H1 ;  /* 0x3000000bff0b7230 */ /* 0x000fe40000004100 */
[C---:B------:R-:W-:Y:S01]  /*ef40*/  FMUL.FTZ R45, R52.reuse, R9 ;  /* 0x00000009342d7220 */ /* 0x040fe20000410000 */
[----:B------:R-:W-:Y:S02]  /*ef50*/  HADD2.F32 R8, -RZ, R44.H1_H1 ;  /* 0x3000002cff087230 */ /* 0x000fe40000004100 */
[----:B------:R-:W-:Y:S01]  /*ef60*/  FMUL.FTZ R52, R52, R5 ;  /* 0x0000000534347220 */ /* 0x000fe20000410000 */
[----:B------:R-:W-:Y:S02]  /*ef70*/  HADD2.F32 R4, -RZ, R40.H1_H1 ;  /* 0x30000028ff047230 */ /* 0x000fe40000004100 */
[----:B------:R-:W-:-:S02]  /*ef80*/  HADD2.F32 R48, -RZ, R7.H0_H0 ;  /* 0x20000007ff307230 */ /* 0x000fc40000004100 */
[C---:B------:R-:W-:Y:S01]  /*ef90*/  FMUL.FTZ R6, R11.reuse, R8 ;  /* 0x000000080b067220 */ /* 0x040fe20000410000 */
[----:B------:R-:W-:Y:S02]  /*efa0*/  HADD2.F32 R7, -RZ, R7.H1_H1 ;  /* 0x30000007ff077230 */ /* 0x000fe40000004100 */
[-C--:B------:R-:W-:Y:S01]  /*efb0*/  FMUL.FTZ R47, R11, R4.reuse ;  /* 0x000000040b2f7220 */ /* 0x080fe20000410000 */
        /* <DEDUP_REMOVED lines=10> */
[----:B------:R1:W-:Y:S01]  /*f060*/  STS.128 [R34+0x15400], R4 ;  /* 0x0154000422007388 */ /* 0x0003e20000000c00 */
[----:B------:R-:W-:Y:S02]  /*f070*/  F2FP.F16.F32.PACK_AB R10, R46, R55 ;  /* 0x000000372e0a723e */ /* 0x000fe400000000ff */
[----:B------:R-:W-:-:S05]  /*f080*/  F2FP.F16.F32.PACK_AB R11, R52, R11 ;  /* 0x0000000b340b723e */ /* 0x000fca00000000ff */
[----:B------:R1:W-:Y:S02]  /*f090*/  STS.128 [R61+0x15400], R8 ;  /* 0x015400083d007388 */ /* 0x0003e40000000c00 */
.L_x_3803:
[----:B------:R-:W-:Y:S05]  /*f0a0*/  BSYNC B2 ;  /* 0x0000000000027941 */ /* 0x000fea0003800000 */
.L_x_3802:
[----:B------:R-:W-:Y:S04]  /*f0b0*/  BSSY B2, `(.L_x_3804) ;  /* 0x0000065000027945 */ /* 0x000fe80003800000 */
[----:B------:R-:W-:Y:S05]  /*f0c0*/  @P1 BRA `(.L_x_3805) ;  /* 0x00000004008c1947 */ /* 0x000fea0003800000 */
[----:B-1----:R-:W2:Y:S01]  /*f0d0*/  LDL R4, [R1+0x50] ;  /* 0x0000500001047983 */ /* 0x002ea20000100800 */
[----:B------:R-:W-:Y:S02]  /*f0e0*/  HADD2.F32 R57, -RZ, R30.H0_H0 ;  /* 0x2000001eff397230 */ /* 0x000fe40000004100 */
[----:B------:R-:W-:Y:S02]  /*f0f0*/  HADD2.F32 R55, -RZ, R26.H0_H0 ;  /* 0x2000001aff377230 */ /* 0x000fe40000004100 */
[----:B------:R-:W-:Y:S01]  /*f100*/  HADD2.F32 R59, -RZ, R31.H0_H0 ;  /* 0x2000001fff3b7230 */ /* 0x000fe20000004100 */
[----:B--2---:R-:W-:Y:S01]  /*f110*/  R2UR UR4, R4 ;  /* 0x00000000040472ca */ /* 0x004fe200000e0000 */
[----:B------:R-:W-:-:S05]  /*f120*/  IMAD.IADD R4, R22, 0x1, R207 ;  /* 0x0000000116047824 */ /* 0x000fca00078e02cf */
[----:B0-----:R-:W-:-:S04]  /*f130*/  SHF.R.S32.HI R5, RZ, 0x1f, R4 ;  /* 0x0000001fff057819 */ /* 0x001fc80000011404 */
[CC--:B------:R-:W-:Y:S02]  /*f140*/  LEA.HI R7, R5.reuse, R4.reuse, RZ, 0x3 ;  /* 0x0000000405077211 */ /* 0x0c0fe400078f18ff */
[----:B------:R-:W-:Y:S02]  /*f150*/  LEA.HI R5, R5, R4, RZ, 0x6 ;  /* 0x0000000405057211 */ /* 0x000fe400078f30ff */
[----:B------:R-:W-:-:S03]  /*f160*/  SHF.R.S32.HI R6, RZ, 0x3, R7 ;  /* 0x00000003ff067819 */ /* 0x000fc60000011407 */
[----:B------:R-:W-:Y:S01]  /*f170*/  IMAD.SHL.U32 R5, R5, 0x80, RZ ;  /* 0x0000008005057824 */ /* 0x000fe200078e00ff */
[----:B------:R-:W-:Y:S02]  /*f180*/  LEA.HI R4, R25, R6, RZ, 0x1d ;  /* 0x0000000619047211 */ /* 0x000fe400078fe8ff */
[----:B------:R-:W-:Y:S02]  /*f190*/  LOP3.LUT R6, R212, 0x38, R7, 0xf8, !PT ;  /* 0x00000038d4067812 */ /* 0x000fe400078ef807 */
[----:B------:R-:W-:Y:S02]  /*f1a0*/  SHF.R.S32.HI R7, RZ, 0x1f, R4 ;  /* 0x0000001fff077819 */ /* 0x000fe40000011404 */
[----:B------:R-:W-:Y:S01]  /*f1b0*/  LOP3.LUT R9, R5, 0xffffe000, RZ, 0xc0, !PT ;  /* 0xffffe00005097812 */ /* 0x000fe200078ec0ff */
[----:B------:R-:W-:Y:S01]  /*f1c0*/  IMAD.SHL.U32 R5, R4, 0x8, RZ ;  /* 0x0000000804057824 */ /* 0x000fe200078e00ff */
[----:B------:R-:W-:Y:S02]  /*f1d0*/  LEA.HI R7, R7, R4, RZ, 0x3 ;  /* 0x0000000407077211 */ /* 0x000fe400078f18ff */
[----:B------:R-:W-:-:S02]  /*f1e0*/  LOP3.LUT R6, R6, R213, RZ, 0x3c, !PT ;  /* 0x000000d506067212 */ /* 0x000fc400078e3cff */
[----:B------:R-:W-:Y:S02]  /*f1f0*/  LOP3.LUT R4, R212, 0x38, R5, 0xf8, !PT ;  /* 0x00000038d4047812 */ /* 0x000fe400078ef805 */
[----:B------:R-:W-:Y:S02]  /*f200*/  SHF.L.U32 R7, R7, 0xa, RZ ;  /* 0x0000000a07077819 */ /* 0x000fe400000006ff */
[----:B------:R-:W-:Y:S02]  /*f210*/  IADD3 R6, R6, R9, R214 ;  /* 0x0000000906067210 */ /* 0x000fe40007ffe0d6 */
[----:B------:R-:W-:Y:S02]  /*f220*/  LOP3.LUT R8, R4, R213, RZ, 0x3c, !PT ;  /* 0x000000d504087212 */ /* 0x000fe400078e3cff */
[----:B------:R-:W-:Y:S02]  /*f230*/  LOP3.LUT R9, R7, 0x7fffe000, RZ, 0xc0, !PT ;  /* 0x7fffe00007097812 */ /* 0x000fe400078ec0ff */
[----:B------:R-:W-:-:S02]  /*f240*/  LEA R34, R6, UR4, 0x1 ;  /* 0x0000000406227c11 */ /* 0x000fc4000f8e08ff */
        /* <DEDUP_REMOVED lines=12> */
[----:B------:R-:W-:Y:S01]  /*f310*/  FMUL.FTZ R63, R50, R55 ;  /* 0x00000037323f7220 */ /* 0x000fe20000410000 */
[----:B------:R-:W-:Y:S02]  /*f320*/  HADD2.F32 R50, -RZ, R30.H1_H1 ;  /* 0x3000001eff327230 */ /* 0x000fe40000004100 */
[----:B------:R-:W-:Y:S01]  /*f330*/  FMUL.FTZ R65, R8, R59 ;  /* 0x0000003b08417220 */ /* 0x000fe20000410000 */
[C---:B------:R-:W-:Y:S01]  /*f340*/  FFMA.FTZ R61, R46.reuse, R55, -R61 ;  /* 0x000000372e3d7223 */ /* 0x040fe2000001083d */
[----:B------:R-:W-:Y:S02]  /*f350*/  HADD2.F32 R55, -RZ, R27.H0_H0 ;  /* 0x2000001bff377230 */ /* 0x000fe40000004100 */
[----:B------:R-:W-:Y:S01]  /*f360*/  FFMA.FTZ R63, R46, R57, R63 ;  /* 0x000000392e3f7223 */ /* 0x000fe2000001003f */
[----:B------:R-:W-:-:S02]  /*f370*/  HADD2.F32 R46, -RZ, R26.H1_H1 ;  /* 0x3000001aff2e7230 */ /* 0x000fc40000004100 */
[C---:B------:R-:W-:Y:S01]  /*f380*/  FMUL.FTZ R58, R51.reuse, R50 ;  /* 0x00000032333a7220 */ /* 0x040fe20000410000 */
[----:B------:R-:W-:Y:S02]  /*f390*/  HADD2.F32 R9, -RZ, R9.H1_H1 ;  /* 0x30000009ff097230 */ /* 0x000fe40000004100 */
[-C--:B------:R-:W-:Y:S01]  /*f3a0*/  FMUL.FTZ R57, R8, R55.reuse ;  /* 0x0000003708397220 */ /* 0x080fe20000410000 */
[C---:B------:R-:W-:Y:S01]  /*f3b0*/  FFMA.FTZ R54, R4.reuse, R55, -R65 ;  /* 0x0000003704367223 */ /* 0x040fe20000010841 */
[----:B------:R-:W-:Y:S01]  /*f3c0*/  FMUL.FTZ R51, R51, R46 ;  /* 0x0000002e33337220 */ /* 0x000fe20000410000 */
[----:B------:R-:W-:Y:S02]  /*f3d0*/  HADD2.F32 R8, -RZ, R31.H1_H1 ;  /* 0x3000001fff087230 */ /* 0x000fe40000004100 */
[----:B------:R-:W-:Y:S01]  /*f3e0*/  FFMA.FTZ R56, R4, R59, R57 ;  /* 0x0000003b04387223 */ /* 0x000fe20000010039 */
[----:B------:R-:W-:Y:S02]  /*f3f0*/  HADD2.F32 R4, -RZ, R27.H1_H1 ;  /* 0x3000001bff047230 */ /* 0x000fe40000004100 */
[----:B------:R-:W-:Y:S01]  /*f400*/  FFMA.FTZ R50, R47, R50, R51 ;  /* 0x000000322f327223 */ /* 0x000fe20000010033 */
[----:B------:R-:W-:-:S02]  /*f410*/  HADD2.F32 R52, -RZ, R10.H0_H0 ;  /* 0x2000000aff347230 */ /* 0x000fc40000004100 */
[----:B------:R-:W-:Y:S01]  /*f420*/  FFMA.FTZ R58, R47, R46, -R58 ;  /* 0x0000002e2f3a7223 */ /* 0x000fe2000001083a */
[----:B------:R-:W-:Y:S02]  /*f430*/  HADD2.F32 R51, -RZ, R32.H0_H0 ;  /* 0x20000020ff337230 */ /* 0x000fe40000004100 */
[C---:B------:R-:W-:Y:S01]  /*f440*/  FMUL.FTZ R46, R9.reuse, R8 ;  /* 0x00000008092e7220 */ /* 0x040fe20000410000 */
[----:B------:R-:W-:Y:S02]  /*f450*/  HADD2.F32 R48, -RZ, R6.H0_H0 ;  /* 0x20000006ff307230 */ /* 0x000fe40000004100 */
[----:B------:R-:W-:Y:S01]  /*f460*/  FMUL.FTZ R60, R9, R4 ;  /* 0x00000004093c7220 */ /* 0x000fe20000410000 */
[----:B------:R-:W-:Y:S02]  /*f470*/  HADD2.F32 R47, -RZ, R28.H0_H0 ;  /* 0x2000001cff2f7230 */ /* 0x000fe40000004100 */
[----:B------:R-:W-:Y:S01]  /*f480*/  FMUL.FTZ R65, R52, R51 ;  /* 0x0000003334417220 */ /* 0x000fe20000410000 */
[----:B------:R-:W-:-:S02]  /*f490*/  HADD2.F32 R10, -RZ, R10.H1_H1 ;  /* 0x3000000aff0a7230 */ /* 0x000fc40000004100 */
[C---:B------:R-:W-:Y:S01]  /*f4a0*/  FFMA.FTZ R57, R5.reuse, R4, -R46 ;  /* 0x0000000405397223 */ /* 0x040fe2000001082e */
[----:B------:R-:W-:Y:S02]  /*f4b0*/  HADD2.F32 R55, -RZ, R33.H0_H0 ;  /* 0x20000021ff377230 */ /* 0x000fe40000004100 */
[-C--:B------:R-:W-:Y:S01]  /*f4c0*/  FMUL.FTZ R52, R52, R47.reuse ;  /* 0x0000002f34347220 */ /* 0x080fe20000410000 */
[----:B------:R-:W-:Y:S02]  /*f4d0*/  HADD2.F32 R9, -RZ, R29.H0_H0 ;  /* 0x2000001dff097230 */ /* 0x000fe40000004100 */
[----:B------:R-:W-:Y:S01]  /*f4e0*/  FFMA.FTZ R59, R5, R8, R60 ;  /* 0x00000008053b7223 */ /* 0x000fe2000001003c */
[----:B------:R-:W-:Y:S01]  /*f4f0*/  FFMA.FTZ R65, R48, R47, -R65 ;  /* 0x0000002f30417223 */ /* 0x000fe20000010841 */
[----:B------:R-:W-:Y:S02]  /*f500*/  HADD2.F32 R6, -RZ, R6.H1_H1 ;  /* 0x30000006ff067230 */ /* 0x000fe40000004100 */
[----:B------:R-:W-:Y:S01]  /*f510*/  FMUL.FTZ R5, R10, R55 ;  /* 0x000000370a057220 */ /* 0x000fe20000410000 */
[----:B------:R-:W-:-:S02]  /*f520*/  HADD2.F32 R53, -RZ, R11.H0_H0 ;  /* 0x2000000bff357230 */ /* 0x000fc40000004100 */
[----:B------:R-:W-:Y:S01]  /*f530*/  FMUL.FTZ R47, R10, R9 ;  /* 0x000000090a2f7220 */ /* 0x000fe20000410000 */
[----:B------:R-:W-:Y:S02]  /*f540*/  HADD2.F32 R11, -RZ, R11.H1_H1 ;  /* 0x3000000bff0b7230 */ /* 0x000fe40000004100 */
[----:B------:R-:W-:Y:S01]  /*f550*/  FFMA.FTZ R52, R48, R51, R52 ;  /* 0x0000003330347223 */ /* 0x000fe20000010034 */
[----:B------:R-:W-:Y:S02]  /*f560*/  HADD2.F32 R10, -RZ, R32.H1_H1 ;  /* 0x30000020ff0a7230 */ /* 0x000fe40000004100 */
[C---:B------:R-:W-:Y:S01]  /*f570*/  FFMA.FTZ R48, R6.reuse, R9, -R5 ;  /* 0x0000000906307223 */ /* 0x040fe20000010805 */
[----:B------:R-:W-:Y:S02]  /*f580*/  HADD2.F32 R46, -RZ, R33.H1_H1 ;  /* 0x30000021ff2e7230 */ /* 0x000fe40000004100 */
[----:B------:R-:W-:Y:S01]  /*f590*/  FFMA.FTZ R47, R6, R55, R47 ;  /* 0x00000037062f7223 */ /* 0x000fe2000001002f */
[----:B------:R-:W-:-:S02]  /*f5a0*/  HADD2.F32 R4, -RZ, R28.H1_H1 ;  /* 0x3000001cff047230 */ /* 0x000fc40000004100 */
[----:B------:R-:W-:Y:S01]  /*f5b0*/  FMUL.FTZ R6, R53, R10 ;  /* 0x0000000a35067220 */ /* 0x000fe20000410000 */
[----:B------:R-:W-:Y:S02]  /*f5c0*/  HADD2.F32 R8, -RZ, R29.H1_H1 ;  /* 0x3000001dff087230 */ /* 0x000fe40000004100 */
[----:B------:R-:W-:Y:S01]  /*f5d0*/  FMUL.FTZ R60, R11, R46 ;  /* 0x0000002e0b3c7220 */ /* 0x000fe20000410000 */
[--C-:B------:R-:W-:Y:S02]  /*f5e0*/  HADD2.F32 R49, -RZ, R7.reuse.H0_H0 ;  /* 0x20000007ff317230 */ /* 0x100fe40000004100 */
[----:B------:R-:W-:Y:S01]  /*f5f0*/  FMUL.FTZ R53, R53, R4 ;  /* 0x0000000435357220 */ /* 0x000fe20000410000 */
[----:B------:R-:W-:Y:S02]  /*f600*/  HADD2.F32 R7, -RZ, R7.H1_H1 ;  /* 0x30000007ff077230 */ /* 0x000fe40000004100 */
[----:B------:R-:W-:Y:S01]  /*f610*/  FMUL.FTZ R5, R11, R8 ;  /* 0x000000080b057220 */ /* 0x000fe20000410000 */
[----:B------:R-:W-:Y:S01]  /*f620*/  F2FP.F16.F32.PACK_AB R9, R59, R50 ;  /* 0x000000323b09723e */ /* 0x000fe200000000ff */
        /* <DEDUP_REMOVED lines=13> */
.L_x_3805:
[----:B------:R-:W-:Y:S05]  /*f700*/  BSYNC B2 ;  /* 0x0000000000027941 */ /* 0x000fea0003800000 */
.L_x_3804:
[----:B------:R-:W-:Y:S05]  /*f710*/  @P2 BRA `(.L_x_3801) ;  /* 0x00000004008c2947 */ /* 0x000fea0003800000 */
[----:B-12---:R-:W2:Y:S01]  /*f720*/  LDL R4, [R1+0x50] ;  /* 0x0000500001047983 */ /* 0x006ea20000100800 */
[----:B------:R-:W-:Y:S02]  /*f730*/  HADD2.F32 R54, -RZ, R3.H0_H0 ;  /* 0x20000003ff367230 */ /* 0x000fe40000004100 */
[--C-:B------:R-:W-:Y:S02]  /*f740*/  HADD2.F32 R56, -RZ, R15.reuse.H0_H0 ;  /* 0x2000000fff387230 */ /* 0x100fe40000004100 */
[----:B------:R-:W-:Y:S02]  /*f750*/  HADD2.F32 R53, -RZ, R20.H0_H0 ;  /* 0x20000014ff357230 */ /* 0x000fe40000004100 */
[----:B------:R-:W-:Y:S01]  /*f760*/  HADD2.F32 R55, -RZ, R15.H1_H1 ;  /* 0x3000000fff377230 */ /* 0x000fe20000004100 */
        /* <DEDUP_REMOVED lines=16> */
[----:B------:R-:W-:Y:S02]  /*f870*/  LOP3.LUT R8, R4, R213, RZ, 0x3c, !PT ;  /* 0x000000d504087212 */ /* 0x000fe400078e3cff */
[----:B------:R-:W-:Y:S02]  /*f880*/  LOP3.LUT R9, R5, 0x7fffe000, RZ, 0xc0, !PT ;  /* 0x7fffe00005097812 */ /* 0x000fe400078ec0ff */
[--C-:B------:R-:W-:Y:S02]  /*f890*/  IADD3 R6, R6, R7, R214.reuse ;  /* 0x0000000706067210 */ /* 0x100fe40007ffe0d6 */
[----:B------:R-:W-:-:S02]  /*f8a0*/  IADD3 R9, R8, R9, R214 ;  /* 0x0000000908097210 */ /* 0x000fc40007ffe0d6 */
[----:B------:R-:W-:-:S03]  /*f8b0*/  LEA R25, R6, UR4, 0x1 ;  /* 0x0000000406197c11 */ /* 0x000fc6000f8e08ff */
[----:B------:R-:W-:Y:S02]  /*f8c0*/  IMAD R34, R9, 0x2, R16 ;  /* 0x0000000209227824 */ /* 0x000fe400078e0210 */
[----:B------:R-:W0:Y:S04]  /*f8d0*/  LDS.128 R4, [R25] ;  /* 0x0000000019047984 */ /* 0x000e280000000c00 */
[----:B------:R-:W1:Y:S01]  /*f8e0*/  LDS.128 R8, [R34+0x15400] ;  /* 0x0154000022087984 */ /* 0x000e620000000c00 */
[--C-:B0-----:R-:W-:Y:S02]  /*f8f0*/  HADD2.F32 R45, -RZ, R4.reuse.H0_H0 ;  /* 0x20000004ff2d7230 */ /* 0x101fe40000004100 */
[----:B------:R-:W-:Y:S02]  /*f900*/  HADD2.F32 R4, -RZ, R4.H1_H1 ;  /* 0x30000004ff047230 */ /* 0x000fe40000004100 */
[----:B-1----:R-:W-:-:S02]  /*f910*/  HADD2.F32 R49, -RZ, R8.H0_H0 ;  /* 0x20000008ff317230 */ /* 0x002fc40000004100 */
        /* <DEDUP_REMOVED lines=11> */
[----:B------:R-:W-:Y:S02]  /*f9d0*/  HADD2.F32 R46, -RZ, R5.H0_H0 ;  /* 0x20000005ff2e7230 */ /* 0x000fe40000004100 */
[C---:B------:R-:W-:Y:S01]  /*f9e0*/  FMUL.FTZ R49, R50.reuse, R55 ;  /* 0x0000003732317220 */ /* 0x040fe20000410000 */
[----:B------:R-:W-:Y:S02]  /*f9f0*/  HADD2.F32 R9, -RZ, R9.H1_H1 ;  /* 0x30000009ff097230 */ /* 0x000fe40000004100 */
[----:B------:R-:W-:Y:S01]  /*fa00*/  FMUL.FTZ R50, R50, R45 ;  /* 0x0000002d32327220 */ /* 0x000fe20000410000 */
[----:B------:R-:W-:Y:S02]  /*fa10*/  HADD2.F32 R54, -RZ, R20.H1_H1 ;  /* 0x30000014ff367230 */ /* 0x000fe40000004100 */
[----:B------:R-:W-:Y:S01]  /*fa20*/  FFMA.FTZ R59, R4, R53, R59 ;  /* 0x00000035043b7223 */ /* 0x000fe2000001003b */
[----:B------:R-:W-:-:S02]  /*fa30*/  HADD2.F32 R4, -RZ, R12.H1_H1 ;  /* 0x3000000cff047230 */ /* 0x000fc40000004100 */
[C---:B------:R-:W-:Y:S01]  /*fa40*/  FFMA.FTZ R49, R46.reuse, R45, -R49 ;  /* 0x0000002d2e317223 */ /* 0x040fe20000010831 */
[----:B------:R-:W-:Y:S02]  /*fa50*/  HADD2.F32 R5, -RZ, R5.H1_H1 ;  /* 0x30000005ff057230 */ /* 0x000fe40000004100 */
[----:B------:R-:W-:Y:S01]  /*fa60*/  FFMA.FTZ R50, R46, R55, R50 ;  /* 0x000000372e327223 */ /* 0x000fe20000010032 */
[----:B------:R-:W-:Y:S02]  /*fa70*/  HADD2.F32 R51, -RZ, R10.H0_H0 ;  /* 0x2000000aff337230 */ /* 0x000fe40000004100 */
[C---:B------:R-:W-:Y:S01]  /*fa80*/  FMUL.FTZ R56, R9.reuse, R54 ;  /* 0x0000003609387220 */ /* 0x040fe20000410000 */
[----:B------:R-:W-:Y:S02]  /*fa90*/  HADD2.F32 R8, -RZ, R13.H0_H0 ;  /* 0x2000000dff087230 */ /* 0x000fe40000004100 */
[----:B------:R-:W-:Y:S01]  /*faa0*/  FMUL.FTZ R62, R9, R4 ;  /* 0x00000004093e7220 */ /* 0x000fe20000410000 */
[----:B------:R-:W-:-:S02]  /*fab0*/  HADD2.F32 R46, -RZ, R21.H0_H0 ;  /* 0x20000015ff2e7230 */ /* 0x000fc40000004100 */
[----:B------:R-:W-:Y:S01]  /*fac0*/  FFMA.FTZ R56, R5, R4, -R56 ;  /* 0x0000000405387223 */ /* 0x000fe20000010838 */
[----:B------:R-:W-:Y:S02]  /*fad0*/  HADD2.F32 R10, -RZ, R10.H1_H1 ;  /* 0x3000000aff0a7230 */ /* 0x000fe40000004100 */
[C---:B------:R-:W-:Y:S01]  /*fae0*/  FMUL.FTZ R55, R51.reuse, R8 ;  /* 0x0000000833377220 */ /* 0x040fe20000410000 */
[----:B------:R-:W-:Y:S02]  /*faf0*/  HADD2.F32 R45, -RZ, R24.H0_H0 ;  /* 0x20000018ff2d7230 */ /* 0x000fe40000004100 */
[----:B------:R-:W-:Y:S01]  /*fb00*/  FMUL.FTZ R4, R51, R46 ;  /* 0x0000002e33047220 */ /* 0x000fe20000410000 */
[----:B------:R-:W-:Y:S02]  /*fb10*/  HADD2.F32 R47, -RZ, R6.H0_H0 ;  /* 0x20000006ff2f7230 */ /* 0x000fe40000004100 */
[----:B------:R-:W-:Y:S01]  /*fb20*/  FFMA.FTZ R51, R5, R54, R62 ;  /* 0x0000003605337223 */ /* 0x000fe2000001003e */
[----:B------:R-:W-:-:S02]  /*fb30*/  HADD2.F32 R9, -RZ, R14.H0_H0 ;  /* 0x2000000eff097230 */ /* 0x000fc40000004100 */
[C---:B------:R-:W-:Y:S01]  /*fb40*/  FMUL.FTZ R5, R10.reuse, R45 ;  /* 0x0000002d0a057220 */ /* 0x040fe20000410000 */
[----:B------:R-:W-:Y:S02]  /*fb50*/  HADD2.F32 R6, -RZ, R6.H1_H1 ;  /* 0x30000006ff067230 */ /* 0x000fe40000004100 */
[C---:B------:R-:W-:Y:S01]  /*fb60*/  FFMA.FTZ R53, R47.reuse, R8, -R4 ;  /* 0x000000082f357223 */ /* 0x040fe20000010804 */
[----:B------:R-:W-:Y:S01]  /*fb70*/  FFMA.FTZ R55, R47, R46, R55 ;  /* 0x0000002e2f377223 */ /* 0x000fe20000010037 */
[-C--:B------:R-:W-:Y:S01]  /*fb80*/  FMUL.FTZ R47, R10, R9.reuse ;  /* 0x000000090a2f7220 */ /* 0x080fe20000410000 */
[----:B------:R-:W-:Y:S02]  /*fb90*/  HADD2.F32 R52, -RZ, R11.H0_H0 ;  /* 0x2000000bff347230 */ /* 0x000fe40000004100 */
[C---:B------:R-:W-:Y:S01]  /*fba0*/  FFMA.FTZ R10, R6.reuse, R9, -R5 ;  /* 0x00000009060a7223 */ /* 0x040fe20000010805 */
[----:B------:R-:W-:Y:S02]  /*fbb0*/  HADD2.F32 R9, -RZ, R21.H1_H1 ;  /* 0x30000015ff097230 */ /* 0x000fe40000004100 */
[----:B------:R-:W-:Y:S01]  /*fbc0*/  FFMA.FTZ R46, R6, R45, R47 ;  /* 0x0000002d062e7223 */ /* 0x000fe2000001002f */
[----:B------:R-:W-:-:S02]  /*fbd0*/  HADD2.F32 R5, -RZ, R13.H1_H1 ;  /* 0x3000000dff057230 */ /* 0x000fc40000004100 */
[----:B------:R-:W-:Y:S02]  /*fbe0*/  HADD2.F32 R11, -RZ, R11.H1_H1 ;  /* 0x3000000bff0b7230 */ /* 0x000fe40000004100 */
[C---:B------:R-:W-:Y:S01]  /*fbf0*/  FMUL.FTZ R45, R52.reuse, R9 ;  /* 0x00000009342d7220 */ /* 0x040fe20000410000 */
[----:B------:R-:W-:Y:S02]  /*fc00*/  HADD2.F32 R8, -RZ, R24.H1_H1 ;  /* 0x30000018ff087230 */ /* 0x000fe40000004100 */
[----:B------:R-:W-:Y:S01]  /*fc10*/  FMUL.FTZ R52, R52, R5 ;  /* 0x0000000534347220 */ /* 0x000fe20000410000 */
[----:B------:R-:W-:Y:S02]  /*fc20*/  HADD2.F32 R4, -RZ, R14.H1_H1 ;  /* 0x3000000eff047230 */ /* 0x000fe40000004100 */
[--C-:B------:R-:W-:Y:S02]  /*fc30*/  HADD2.F32 R48, -RZ, R7.reuse.H0_H0 ;  /* 0x20000007ff307230 */ /* 0x100fe40000004100 */
[----:B------:R-:W-:Y:S01]  /*fc40*/  FMUL.FTZ R6, R11, R8 ;  /* 0x000000080b067220 */ /* 0x000fe20000410000 */
[----:B------:R-:W-:-:S02]  /*fc50*/  HADD2.F32 R7, -RZ, R7.H1_H1 ;  /* 0x30000007ff077230 */ /* 0x000fc40000004100 */
[-C--:B------:R-:W-:Y:S01]  /*fc60*/  FMUL.FTZ R47, R11, R4.reuse ;  /* 0x000000040b2f7220 */ /* 0x080fe20000410000 */
[C---:B------:R-:W-:Y:S01]  /*fc70*/  FFMA.FTZ R45, R48.reuse, R5, -R45 ;  /* 0x00000005302d7223 */ /* 0x040fe2000001082d */
[----:B------:R-:W-:Y:S01]  /*fc80*/  FFMA.FTZ R11, R48, R9, R52 ;  /* 0x00000009300b7223 */ /* 0x000fe20000010034 */
[C---:B------:R-:W-:Y:S01]  /*fc90*/  FFMA.FTZ R48, R7.reuse, R4, -R6 ;  /* 0x0000000407307223 */ /* 0x040fe20000010806 */
[----:B------:R-:W-:Y:S01]  /*fca0*/  FFMA.FTZ R52, R7, R8, R47 ;  /* 0x0000000807347223 */ /* 0x000fe2000001002f */
[----:B------:R-:W-:Y:S02]  /*fcb0*/  F2FP.F16.F32.PACK_AB R4, R57, R58 ;  /* 0x0000003a3904723e */ /* 0x000fe400000000ff */
[----:B------:R-:W-:Y:S02]  /*fcc0*/  F2FP.F16.F32.PACK_AB R5, R56, R49 ;  /* 0x000000313805723e */ /* 0x000fe400000000ff */
[----:B------:R-:W-:Y:S02]  /*fcd0*/  F2FP.F16.F32.PACK_AB R6, R10, R53 ;  /* 0x000000350a06723e */ /* 0x000fe400000000ff */
[----:B------:R-:W-:-:S02]  /*fce0*/  F2FP.F16.F32.PACK_AB R7, R48, R45 ;  /* 0x0000002d3007723e */ /* 0x000fc400000000ff */
[----:B------:R-:W-:Y:S02]  /*fcf0*/  F2FP.F16.F32.PACK_AB R8, R59, R60 ;  /* 0x0000003c3b08723e */ /* 0x000fe400000000ff */
[----:B------:R-:W-:Y:S01]  /*fd00*/  F2FP.F16.F32.PACK_AB R9, R51, R50 ;  /* 0x000000323309723e */ /* 0x000fe200000000ff */
[----:B------:R3:W-:Y:S01]  /*fd10*/  STS.128 [R25], R4 ;  /* 0x0000000419007388 */ /* 0x0007e20000000c00 */
[----:B------:R-:W-:Y:S02]  /*fd20*/  F2FP.F16.F32.PACK_AB R10, R46, R55 ;  /* 0x000000372e0a723e */ /* 0x000fe400000000ff */
[----:B------:R-:W-:-:S05]  /*fd30*/  F2FP.F16.F32.PACK_AB R11, R52, R11 ;  /* 0x0000000b340b723e */ /* 0x000fca00000000ff */
[----:B------:R3:W-:Y:S02]  /*fd40*/  STS.128 [R34+0x15400], R8 ;  /* 0x0154000822007388 */ /* 0x0007e40000000c00 */
.L_x_3801:
[----:B------:R-:W-:Y:S05]  /*fd50*/  BSYNC B1 ;  /* 0x0000000000017941 */ /* 0x000fea0003800000 */
.L_x_3800:
[----:B------:R-:W-:-:S13]  /*fd60*/  ISETP.GE.AND P0, PT, R227, R0, PT ;  /* 0x00000000e300720c */ /* 0x000fda0003f06270 */
[----:B------:R-:W-:Y:S05]  /*fd70*/  @P0 BRA `(.L_x_3784) ;  /* 0x0000001000c00947 */ /* 0x000fea0003800000 */
[----:B------:R4:W5:Y:S01]  /*fd80*/  LDL R58, [R1+0x50] ;  /* 0x00005000013a7983 */ /* 0x0009620000100800 */
[----:B---3--:R-:W3:Y:S01]  /*fd90*/  LDC R25, c[0x0][0x3f4] ;  /* 0x0000fd00ff197b82 */ /* 0x008ee20000000800 */
[C---:B------:R-:W-:Y:S01]  /*fda0*/  VIADD R0, R18.reuse, 0x20 ;  /* 0x0000002012007836 */ /* 0x040fe20000000000 */
[----:B------:R-:W-:Y:S01]  /*fdb0*/  BSSY B1, `(.L_x_3806) ;  /* 0x0000064000017945 */ /* 0x000fe20003800000 */
[C---:B-12---:R-:W-:Y:S01]  /*fdc0*/  VIADD R4, R18.reuse, 0x40 ;  /* 0x0000004012047836 */ /* 0x046fe20000000000 */
[----:B------:R-:W-:Y:S02]  /*fdd0*/  SHF.R.U32.HI R57, RZ, 0x3, R208 ;  /* 0x00000003ff397819 */ /* 0x000fe400000116d0 */
[-C--:B---3--:R-:W-:Y:S02]  /*fde0*/  ISETP.GE.AND P0, PT, R18, R25.reuse, PT ;  /* 0x000000191200720c */ /* 0x088fe40003f06270 */
[-C--:B------:R-:W-:Y:S02]  /*fdf0*/  ISETP.GE.AND P1, PT, R0, R25.reuse, PT ;  /* 0x000000190000720c */ /* 0x080fe40003f26270 */
[----:B------:R-:W-:-:S09]  /*fe00*/  ISETP.GE.AND P2, PT, R4, R25, PT ;  /* 0x000000190400720c */ /* 0x000fd20003f46270 */
[----:B----4-:R-:W-:Y:S05]  /*fe10*/  @P0 BRA `(.L_x_3807) ;  /* 0x0000000400740947 */ /* 0x010fea0003800000 */
[----:B------:R-:W-:Y:S01]  /*fe20*/  LEA.HI R36, R36, R37, RZ, 0x2 ;  /* 0x0000002524247211 */ /* 0x000fe200078f10ff */
[----:B------:R-:W-:Y:S01]  /*fe30*/  HADD2.F32 R54, -RZ, R41.H0_H0 ;  /* 0x20000029ff367230 */ /* 0x000fe20000004100 */
[----:B------:R-:W-:Y:S01]  /*fe40*/  LOP3.LUT R4, R208, 0x38, R18, 0xf8, !PT ;  /* 0x00000038d0047812 */ /* 0x000fe200078ef812 */
[----:B------:R-:W-:Y:S01]  /*fe50*/  HADD2.F32 R52, -RZ, R35.H0_H0 ;  /* 0x20000023ff347230 */ /* 0x000fe20000004100 */
[----:B------:R-:W-:Y:S01]  /*fe60*/  LOP3.LUT R36, R36, 0xfffffffc, RZ, 0xc0, !PT ;  /* 0xfffffffc24247812 */ /* 0x000fe200078ec0ff */
[----:B------:R-:W-:Y:S01]  /*fe70*/  HADD2.F32 R56, -RZ, R42.H0_H0 ;  /* 0x2000002aff387230 */ /* 0x000fe20000004100 */
[----:B-----5:R-:W-:Y:S01]  /*fe80*/  R2UR UR4, R58 ;  /* 0x000000003a0472ca */ /* 0x020fe200000e0000 */
[----:B------:R-:W-:Y:S02]  /*fe90*/  HADD2.F32 R55, -RZ, R41.H1_H1 ;  /* 0x30000029ff377230 */ /* 0x000fe40000004100 */
[----:B------:R-:W-:Y:S02]  /*fea0*/  IMAD.IADD R0, R37, 0x1, -R36 ;  /* 0x0000000125007824 */ /* 0x000fe400078e0a24 */
[----:B------:R-:W-:-:S03]  /*feb0*/  HADD2.F32 R53, -RZ, R35.H1_H1 ;  /* 0x30000023ff357230 */ /* 0x000fc60000004100 */
[----:B------:R-:W-:-:S04]  /*fec0*/  LEA.HI R0, R25, R0, RZ, 0x1d ;  /* 0x0000000019007211 */ /* 0x000fc800078fe8ff */
[----:B------:R-:W-:Y:S02]  /*fed0*/  SHF.R.S32.HI R7, RZ, 0x1f, R0 ;  /* 0x0000001fff077819 */ /* 0x000fe40000011400 */
[----:B0-----:R-:W-:Y:S02]  /*fee0*/  SHF.L.U32 R5, R0, 0x3, RZ ;  /* 0x0000000300057819 */ /* 0x001fe400000006ff */
[----:B------:R-:W-:Y:S02]  /*fef0*/  LEA.HI R7, R7, R0, RZ, 0x3 ;  /* 0x0000000007077211 */ /* 0x000fe400078f18ff */
[----:B------:R-:W-:Y:S02]  /*ff00*/  LOP3.LUT R0, R215, R4, R57, 0xf6, !PT ;  /* 0x00000004d7007212 */ /* 0x000fe400078ef639 */
[----:B------:R-:W-:Y:S01]  /*ff10*/  LOP3.LUT R4, R208, 0x38, R5, 0xf8, !PT ;  /* 0x00000038d0047812 */ /* 0x000fe200078ef805 */
[----:B------:R-:W-:Y:S01]  /*ff20*/  IMAD.SHL.U32 R7, R7, 0x400, RZ ;  /* 0x0000040007077824 */ /* 0x000fe200078e00ff */
[----:B------:R-:W-:-:S02]  /*ff30*/  LEA R0, R0, UR4, 0x1 ;  /* 0x0000000400007c11 */ /* 0x000fc4000f8e08ff */
[----:B------:R-:W-:Y:S02]  /*ff40*/  LOP3.LUT R8, R4, R57, RZ, 0x3c, !PT ;  /* 0x0000003904087212 */ /* 0x000fe400078e3cff */
[----:B------:R-:W-:Y:S02]  /*ff50*/  LOP3.LUT R9, R7, 0x7fffe000, RZ, 0xc0, !PT ;  /* 0x7fffe00007097812 */ /* 0x000fe400078ec0ff */
[----:B------:R-:W0:Y:S02]  /*ff60*/  LDS.128 R4, [R0] ;  /* 0x0000000000047984 */ /* 0x000e240000000c00 */
        /* <DEDUP_REMOVED lines=13> */
[----:B------:R-:W-:Y:S01]  /*10040*/  FMUL.FTZ R47, R52, R47 ;  /* 0x0000002f342f7220 */ /* 0x000fe20000410000 */
[----:B------:R-:W-:Y:S01]  /*10050*/  FMUL.FTZ R41, R56, R8 ;  /* 0x0000000838297220 */ /* 0x000fe20000410000 */
[----:B------:R-:W-:Y:S02]  /*10060*/  HADD2.F32 R9, -RZ, R9.H1_H1 ;  /* 0x30000009ff097230 */ /* 0x000fe40000004100 */
[----:B------:R-:W-:Y:S01]  /*10070*/  FFMA.FTZ R51, R52, R36, -R51 ;  /* 0x0000002434337223 */ /* 0x000fe20000010833 */
[----:B------:R-:W-:-:S02]  /*10080*/  HADD2.F32 R52, -RZ, R38.H0_H0 ;  /* 0x20000026ff347230 */ /* 0x000fc40000004100 */
[----:B------:R-:W-:Y:S01]  /*10090*/  FFMA.FTZ R47, R54, R36, R47 ;  /* 0x00000024362f7223 */ /* 0x000fe2000001002f */
[--C-:B------:R-:W-:Y:S02]  /*100a0*/  HADD2.F32 R49, -RZ, R10.reuse.H0_H0 ;  /* 0x2000000aff317230 */ /* 0x100fe40000004100 */
[----:B------:R-:W-:Y:S02]  /*100b0*/  HADD2.F32 R10, -RZ, R10.H1_H1 ;  /* 0x3000000aff0a7230 */ /* 0x000fe40000004100 */
[C---:B------:R-:W-:Y:S01]  /*100c0*/  FMUL.FTZ R35, R52.reuse, R8 ;  /* 0x0000000834237220 */ /* 0x040fe20000410000 */
[----:B------:R-:W-:Y:S01]  /*100d0*/  FFMA.FTZ R8, R52, R4, -R41 ;  /* 0x0000000434087223 */ /* 0x000fe20000010829 */
[----:B------:R-:W-:Y:S02]  /*100e0*/  HADD2.F32 R41, -RZ, R42.H1_H1 ;  /* 0x3000002aff297230 */ /* 0x000fe40000004100 */
[----:B------:R-:W-:Y:S01]  /*100f0*/  FMUL.FTZ R52, R55, R48 ;  /* 0x0000003037347220 */ /* 0x000fe20000410000 */
[----:B------:R-:W-:Y:S01]  /*10100*/  FFMA.FTZ R36, R56, R4, R35 ;  /* 0x0000000438247223 */ /* 0x000fe20000010023 */
[----:B------:R-:W-:-:S02]  /*10110*/  HADD2.F32 R35, -RZ, R38.H1_H1 ;  /* 0x30000026ff237230 */ /* 0x000fc40000004100 */
[----:B------:R-:W-:Y:S01]  /*10120*/  FMUL.FTZ R48, R53, R48 ;  /* 0x0000003035307220 */ /* 0x000fe20000410000 */
[----:B------:R-:W-:Y:S01]  /*10130*/  FMUL.FTZ R4, R41, R9 ;  /* 0x0000000929047220 */ /* 0x000fe20000410000 */
[-C--:B------:R-:W-:Y:S01]  /*10140*/  FFMA.FTZ R52, R53, R37.reuse, -R52 ;  /* 0x0000002535347223 */ /* 0x080fe20000010834 */
[----:B------:R-:W-:Y:S02]  /*10150*/  HADD2.F32 R56, -RZ, R44.H0_H0 ;  /* 0x2000002cff387230 */ /* 0x000fe40000004100 */
[----:B------:R-:W-:Y:S01]  /*10160*/  FFMA.FTZ R48, R55, R37, R48 ;  /* 0x0000002537307223 */ /* 0x000fe20000010030 */
[C---:B------:R-:W-:Y:S01]  /*10170*/  FMUL.FTZ R38, R35.reuse, R9 ;  /* 0x0000000923267220 */ /* 0x040fe20000410000 */
[----:B------:R-:W-:Y:S02]  /*10180*/  HADD2.F32 R37, -RZ, R39.H0_H0 ;  /* 0x20000027ff257230 */ /* 0x000fe40000004100 */
[----:B------:R-:W-:Y:S01]  /*10190*/  FFMA.FTZ R9, R35, R5, -R4 ;  /* 0x0000000523097223 */ /* 0x000fe20000010804 */
[----:B------:R-:W-:-:S02]  /*101a0*/  HADD2.F32 R53, -RZ, R43.H0_H0 ;  /* 0x2000002bff357230 */ /* 0x000fc40000004100 */
[----:B------:R-:W-:Y:S01]  /*101b0*/  FFMA.FTZ R35, R41, R5, R38 ;  /* 0x0000000529237223 */ /* 0x000fe20000010026 */
[----:B------:R-:W-:Y:S02]  /*101c0*/  HADD2.F32 R54, -RZ, R40.H0_H0 ;  /* 0x20000028ff367230 */ /* 0x000fe40000004100 */
[-C--:B------:R-:W-:Y:S01]  /*101d0*/  FMUL.FTZ R5, R56, R10.reuse ;  /* 0x0000000a38057220 */ /* 0x080fe20000410000 */
[-C--:B------:R-:W-:Y:S01]  /*101e0*/  FMUL.FTZ R42, R37, R49.reuse ;  /* 0x00000031252a7220 */ /* 0x080fe20000410000 */
[----:B------:R-:W-:Y:S01]  /*101f0*/  FMUL.FTZ R4, R53, R49 ;  /* 0x0000003135047220 */ /* 0x000fe20000410000 */
[----:B------:R-:W-:Y:S02]  /*10200*/  HADD2.F32 R50, -RZ, R11.H0_H0 ;  /* 0x2000000bff327230 */ /* 0x000fe40000004100 */
[C---:B------:R-:W-:Y:S01]  /*10210*/  FMUL.FTZ R41, R54.reuse, R10 ;  /* 0x0000000a36297220 */ /* 0x040fe20000410000 */
[----:B------:R-:W-:Y:S01]  /*10220*/  FFMA.FTZ R10, R54, R6, -R5 ;  /* 0x00000006360a7223 */ /* 0x000fe20000010805 */
[-C--:B------:R-:W-:Y:S01]  /*10230*/  FFMA.FTZ R37, R37, R45.reuse, -R4 ;  /* 0x0000002d25257223 */ /* 0x080fe20000010804 */
[----:B------:R-:W-:Y:S01]  /*10240*/  FFMA.FTZ R42, R53, R45, R42 ;  /* 0x0000002d352a7223 */ /* 0x000fe2000001002a */
[----:B------:R-:W-:-:S02]  /*10250*/  HADD2.F32 R54, -RZ, R43.H1_H1 ;  /* 0x3000002bff367230 */ /* 0x000fc40000004100 */
[----:B------:R-:W-:Y:S01]  /*10260*/  FFMA.FTZ R41, R56, R6, R41 ;  /* 0x0000000638297223 */ /* 0x000fe20000010029 */
[----:B------:R-:W-:Y:S02]  /*10270*/  HADD2.F32 R11, -RZ, R11.H1_H1 ;  /* 0x3000000bff0b7230 */ /* 0x000fe40000004100 */
[----:B------:R-:W-:Y:S02]  /*10280*/  HADD2.F32 R45, -RZ, R44.H1_H1 ;  /* 0x3000002cff2d7230 */ /* 0x000fe40000004100 */
[----:B------:R-:W-:Y:S01]  /*10290*/  FMUL.FTZ R5, R54, R50 ;  /* 0x0000003236057220 */ /* 0x000fe20000410000 */
[----:B------:R-:W-:Y:S02]  /*102a0*/  HADD2.F32 R38, -RZ, R39.H1_H1 ;  /* 0x30000027ff267230 */ /* 0x000fe40000004100 */
[----:B------:R-:W-:Y:S02]  /*102b0*/  HADD2.F32 R43, -RZ, R40.H1_H1 ;  /* 0x30000028ff2b7230 */ /* 0x000fe40000004100 */
[----:B------:R-:W-:Y:S01]  /*102c0*/  FMUL.FTZ R4, R45, R11 ;  /* 0x0000000b2d047220 */ /* 0x000fe20000410000 */
[----:B------:R-:W-:-:S02]  /*102d0*/  HADD2.F32 R46, -RZ, R7.H0_H0 ;  /* 0x20000007ff2e7230 */ /* 0x000fc40000004100 */
[C---:B------:R-:W-:Y:S01]  /*102e0*/  FMUL.FTZ R39, R38.reuse, R50 ;  /* 0x0000003226277220 */ /* 0x040fe20000410000 */
[----:B------:R-:W-:Y:S02]  /*102f0*/  HADD2.F32 R7, -RZ, R7.H1_H1 ;  /* 0x30000007ff077230 */ /* 0x000fe40000004100 */
[C---:B------:R-:W-:Y:S01]  /*10300*/  FMUL.FTZ R6, R43.reuse, R11 ;  /* 0x0000000b2b067220 */ /* 0x040fe20000410000 */
[-C--:B------:R-:W-:Y:S01]  /*10310*/  FFMA.FTZ R11, R38, R46.reuse, -R5 ;  /* 0x0000002e260b7223 */ /* 0x080fe20000010805 */
[----:B------:R-:W-:Y:S01]  /*10320*/  FFMA.FTZ R39, R54, R46, R39 ;  /* 0x0000002e36277223 */ /* 0x000fe20000010027 */
[-C--:B------:R-:W-:Y:S01]  /*10330*/  FFMA.FTZ R38, R43, R7.reuse, -R4 ;  /* 0x000000072b267223 */ /* 0x080fe20000010804 */
        /* <DEDUP_REMOVED lines=11> */
.L_x_3807:
[----:B------:R-:W-:Y:S05]  /*103f0*/  BSYNC B1 ;  /* 0x0000000000017941 */ /* 0x000fea0003800000 */
.L_x_3806:
[----:B------:R-:W-:Y:S04]  /*10400*/  BSSY B1, `(.L_x_3808) ;  /* 0x0000064000017945 */ /* 0x000fe80003800000 */
[----:B------:R-:W-:Y:S05]  /*10410*/  @P1 BRA `(.L_x_3809) ;  /* 0x0000000400881947 */ /* 0x000fea0003800000 */
[----:B-1----:R-:W-:Y:S01]  /*10420*/  IMAD.IADD R0, R22, 0x1, R207 ;  /* 0x0000000116007824 */ /* 0x002fe200078e02cf */
[----:B-----5:R-:W-:Y:S01]  /*10430*/  R2UR UR4, R58 ;  /* 0x000000003a0472ca */ /* 0x020fe200000e0000 */
[----:B------:R-:W-:Y:S02]  /*10440*/  HADD2.F32 R42, -RZ, R26.H0_H0 ;  /* 0x2000001aff2a7230 */ /* 0x000fe40000004100 */
[----:B------:R-:W-:Y:S01]  /*10450*/  HADD2.F32 R44, -RZ, R30.H0_H0 ;  /* 0x2000001eff2c7230 */ /* 0x000fe20000004100 */
[----:B0-----:R-:W-:Y:S01]  /*10460*/  SHF.R.S32.HI R5, RZ, 0x1f, R0 ;  /* 0x0000001fff057819 */ /* 0x001fe20000011400 */
[----:B------:R-:W-:Y:S02]  /*10470*/  HADD2.F32 R46, -RZ, R31.H0_H0 ;  /* 0x2000001fff2e7230 */ /* 0x000fe40000004100 */
[----:B------:R-:W-:Y:S01]  /*10480*/  HADD2.F32 R51, -RZ, R26.H1_H1 ;  /* 0x3000001aff337230 */ /* 0x000fe20000004100 */
[CC--:B------:R-:W-:Y:S01]  /*10490*/  LEA.HI R7, R5.reuse, R0.reuse, RZ, 0x3 ;  /* 0x0000000005077211 */ /* 0x0c0fe200078f18ff */
[----:B------:R-:W-:Y:S01]  /*104a0*/  HADD2.F32 R53, -RZ, R30.H1_H1 ;  /* 0x3000001eff357230 */ /* 0x000fe20000004100 */
[----:B------:R-:W-:-:S02]  /*104b0*/  LEA.HI R5, R5, R0, RZ, 0x6 ;  /* 0x0000000005057211 */ /* 0x000fc400078f30ff */
[--C-:B------:R-:W-:Y:S02]  /*104c0*/  SHF.R.S32.HI R4, RZ, 0x3, R7.reuse ;  /* 0x00000003ff047819 */ /* 0x100fe40000011407 */
[----:B------:R-:W-:Y:S01]  /*104d0*/  LOP3.LUT R6, R208, 0x38, R7, 0xf8, !PT ;  /* 0x00000038d0067812 */ /* 0x000fe200078ef807 */
[----:B------:R-:W-:Y:S01]  /*104e0*/  IMAD.SHL.U32 R5, R5, 0x80, RZ ;  /* 0x0000008005057824 */ /* 0x000fe200078e00ff */
[----:B------:R-:W-:Y:S02]  /*104f0*/  LEA.HI R0, R25, R4, RZ, 0x1d ;  /* 0x0000000419007211 */ /* 0x000fe400078fe8ff */
[----:B------:R-:W-:Y:S02]  /*10500*/  LOP3.LUT R6, R6, R57, RZ, 0x3c, !PT ;  /* 0x0000003906067212 */ /* 0x000fe400078e3cff */
[----:B------:R-:W-:Y:S02]  /*10510*/  SHF.R.S32.HI R7, RZ, 0x1f, R0 ;  /* 0x0000001fff077819 */ /* 0x000fe40000011400 */
[----:B------:R-:W-:-:S02]  /*10520*/  LOP3.LUT R4, R5, 0xffffe000, RZ, 0xc0, !PT ;  /* 0xffffe00005047812 */ /* 0x000fc400078ec0ff */
[----:B------:R-:W-:Y:S02]  /*10530*/  LEA.HI R7, R7, R0, RZ, 0x3 ;  /* 0x0000000007077211 */ /* 0x000fe400078f18ff */
[----:B------:R-:W-:Y:S02]  /*10540*/  SHF.L.U32 R5, R0, 0x3, RZ ;  /* 0x0000000300057819 */ /* 0x000fe400000006ff */
[----:B------:R-:W-:Y:S01]  /*10550*/  IADD3 R4, R6, R4, R215 ;  /* 0x0000000406047210 */ /* 0x000fe20007ffe0d7 */
[----:B------:R-:W-:Y:S01]  /*10560*/  IMAD.SHL.U32 R7, R7, 0x400, RZ ;  /* 0x0000040007077824 */ /* 0x000fe200078e00ff */
[----:B------:R-:W-:Y:S02]  /*10570*/  LOP3.LUT R0, R208, 0x38, R5, 0xf8, !PT ;  /* 0x00000038d0007812 */ /* 0x000fe400078ef805 */
[----:B------:R-:W-:Y:S02]  /*10580*/  LEA R48, R4, UR4, 0x1 ;  /* 0x0000000404307c11 */ /* 0x000fe4000f8e08ff */
[----:B------:R-:W-:-:S02]  /*10590*/  LOP3.LUT R0, R0, R57, RZ, 0x3c, !PT ;  /* 0x0000003900007212 */ /* 0x000fc400078e3cff */
        /* <DEDUP_REMOVED lines=14> */
[-C--:B------:R-:W-:Y:S01]  /*10680*/  FMUL.FTZ R43, R44, R38.reuse ;  /* 0x000000262c2b7220 */ /* 0x080fe20000410000 */
[----:B------:R-:W-:Y:S01]  /*10690*/  FMUL.FTZ R45, R42, R38 ;  /* 0x000000262a2d7220 */ /* 0x000fe20000410000 */
[----:B------:R-:W-:Y:S02]  /*106a0*/  HADD2.F32 R38, -RZ, R27.H0_H0 ;  /* 0x2000001bff267230 */ /* 0x000fe40000004100 */
[----:B------:R-:W-:Y:S01]  /*106b0*/  FMUL.FTZ R47, R46, R8 ;  /* 0x000000082e2f7220 */ /* 0x000fe20000410000 */
[----:B------:R-:W-:-:S02]  /*106c0*/  HADD2.F32 R9, -RZ, R9.H1_H1 ;  /* 0x30000009ff097230 */ /* 0x000fc40000004100 */
[----:B------:R-:W-:Y:S01]  /*106d0*/  FFMA.FTZ R43, R42, R34, -R43 ;  /* 0x000000222a2b7223 */ /* 0x000fe2000001082b */
[----:B------:R-:W-:Y:S02]  /*106e0*/  HADD2.F32 R27, -RZ, R27.H1_H1 ;  /* 0x3000001bff1b7230 */ /* 0x000fe40000004100 */
[C---:B------:R-:W-:Y:S01]  /*106f0*/  FMUL.FTZ R49, R38.reuse, R8 ;  /* 0x0000000826317220 */ /* 0x040fe20000410000 */
[----:B------:R-:W-:Y:S01]  /*10700*/  FFMA.FTZ R8, R38, R4, -R47 ;  /* 0x0000000426087223 */ /* 0x000fe2000001082f */
[----:B------:R-:W-:Y:S02]  /*10710*/  HADD2.F32 R47, -RZ, R31.H1_H1 ;  /* 0x3000001fff2f7230 */ /* 0x000fe40000004100 */
[----:B------:R-:W-:Y:S01]  /*10720*/  FFMA.FTZ R45, R44, R34, R45 ;  /* 0x000000222c2d7223 */ /* 0x000fe2000001002d */
[----:B------:R-:W-:Y:S01]  /*10730*/  FFMA.FTZ R26, R46, R4, R49 ;  /* 0x000000042e1a7223 */ /* 0x000fe20000010031 */
[--C-:B------:R-:W-:Y:S02]  /*10740*/  HADD2.F32 R40, -RZ, R10.reuse.H0_H0 ;  /* 0x2000000aff287230 */ /* 0x100fe40000004100 */
[-C--:B------:R-:W-:Y:S01]  /*10750*/  FMUL.FTZ R38, R27, R9.reuse ;  /* 0x000000091b267220 */ /* 0x080fe20000410000 */
[----:B------:R-:W-:Y:S01]  /*10760*/  FMUL.FTZ R4, R47, R9 ;  /* 0x000000092f047220 */ /* 0x000fe20000410000 */
[----:B------:R-:W-:-:S02]  /*10770*/  HADD2.F32 R10, -RZ, R10.H1_H1 ;  /* 0x3000000aff0a7230 */ /* 0x000fc40000004100 */
[----:B------:R-:W-:Y:S01]  /*10780*/  FMUL.FTZ R30, R53, R39 ;  /* 0x00000027351e7220 */ /* 0x000fe20000410000 */
[----:B------:R-:W-:Y:S02]  /*10790*/  HADD2.F32 R46, -RZ, R33.H0_H0 ;  /* 0x20000021ff2e7230 */ /* 0x000fe40000004100 */
[-C--:B------:R-:W-:Y:S01]  /*107a0*/  FFMA.FTZ R9, R27, R5.reuse, -R4 ;  /* 0x000000051b097223 */ /* 0x080fe20000010804 */
[----:B------:R-:W-:Y:S02]  /*107b0*/  HADD2.F32 R4, -RZ, R29.H0_H0 ;  /* 0x2000001dff047230 */ /* 0x000fe40000004100 */
[----:B------:R-:W-:Y:S01]  /*107c0*/  FFMA.FTZ R27, R47, R5, R38 ;  /* 0x000000052f1b7223 */ /* 0x000fe20000010026 */
[----:B------:R-:W-:Y:S01]  /*107d0*/  FMUL.FTZ R34, R51, R39 ;  /* 0x0000002733227220 */ /* 0x000fe20000410000 */
[----:B------:R-:W-:Y:S02]  /*107e0*/  HADD2.F32 R42, -RZ, R28.H0_H0 ;  /* 0x2000001cff2a7230 */ /* 0x000fe40000004100 */
[----:B------:R-:W-:Y:S01]  /*107f0*/  FMUL.FTZ R5, R46, R10 ;  /* 0x0000000a2e057220 */ /* 0x000fe20000410000 */
[----:B------:R-:W-:-:S02]  /*10800*/  HADD2.F32 R44, -RZ, R32.H0_H0 ;  /* 0x20000020ff2c7230 */ /* 0x000fc40000004100 */
[C---:B------:R-:W-:Y:S01]  /*10810*/  FMUL.FTZ R39, R4.reuse, R10 ;  /* 0x0000000a04277220 */ /* 0x040fe20000410000 */
[--C-:B------:R-:W-:Y:S02]  /*10820*/  HADD2.F32 R41, -RZ, R11.reuse.H0_H0 ;  /* 0x2000000bff297230 */ /* 0x100fe40000004100 */
[-C--:B------:R-:W-:Y:S01]  /*10830*/  FFMA.FTZ R30, R51, R35.reuse, -R30 ;  /* 0x00000023331e7223 */ /* 0x080fe2000001081e */
[----:B------:R-:W-:Y:S02]  /*10840*/  HADD2.F32 R11, -RZ, R11.H1_H1 ;  /* 0x3000000bff0b7230 */ /* 0x000fe40000004100 */
[----:B------:R-:W-:Y:S01]  /*10850*/  FFMA.FTZ R34, R53, R35, R34 ;  /* 0x0000002335227223 */ /* 0x000fe20000010022 */
[----:B------:R-:W-:Y:S01]  /*10860*/  FFMA.FTZ R10, R4, R6, -R5 ;  /* 0x00000006040a7223 */ /* 0x000fe20000010805 */
[----:B------:R-:W-:Y:S02]  /*10870*/  HADD2.F32 R47, -RZ, R32.H1_H1 ;  /* 0x30000020ff2f7230 */ /* 0x000fe40000004100 */
[----:B------:R-:W-:Y:S01]  /*10880*/  FMUL.FTZ R31, R44, R40 ;  /* 0x000000282c1f7220 */ /* 0x000fe20000410000 */
[----:B------:R-:W-:-:S02]  /*10890*/  HADD2.F32 R33, -RZ, R33.H1_H1 ;  /* 0x30000021ff217230 */ /* 0x000fc40000004100 */
[C---:B------:R-:W-:Y:S01]  /*108a0*/  FMUL.FTZ R35, R42.reuse, R40 ;  /* 0x000000282a237220 */ /* 0x040fe20000410000 */
[----:B------:R-:W-:Y:S02]  /*108b0*/  HADD2.F32 R5, -RZ, R28.H1_H1 ;  /* 0x3000001cff057230 */ /* 0x000fe40000004100 */
[-C--:B------:R-:W-:Y:S01]  /*108c0*/  FFMA.FTZ R31, R42, R36.reuse, -R31 ;  /* 0x000000242a1f7223 */ /* 0x080fe2000001081f */
[----:B------:R-:W-:Y:S02]  /*108d0*/  HADD2.F32 R29, -RZ, R29.H1_H1 ;  /* 0x3000001dff1d7230 */ /* 0x000fe40000004100 */
[----:B------:R-:W-:Y:S01]  /*108e0*/  FFMA.FTZ R35, R44, R36, R35 ;  /* 0x000000242c237223 */ /* 0x000fe20000010023 */
[--C-:B------:R-:W-:Y:S02]  /*108f0*/  HADD2.F32 R37, -RZ, R7.reuse.H0_H0 ;  /* 0x20000007ff257230 */ /* 0x100fe40000004100 */
[----:B------:R-:W-:Y:S01]  /*10900*/  FFMA.FTZ R28, R46, R6, R39 ;  /* 0x000000062e1c7223 */ /* 0x000fe20000010027 */
[----:B------:R-:W-:-:S02]  /*10910*/  HADD2.F32 R7, -RZ, R7.H1_H1 ;  /* 0x30000007ff077230 */ /* 0x000fc40000004100 */
        /* <DEDUP_REMOVED lines=18> */
.L_x_3809:
[----:B------:R-:W-:Y:S05]  /*10a40*/  BSYNC B1 ;  /* 0x0000000000017941 */ /* 0x000fea0003800000 */
.L_x_3808:
[----:B------:R-:W-:Y:S05]  /*10a50*/  @P2 BRA `(.L_x_3784) ;  /* 0x0000000400882947 */ /* 0x000fea0003800000 */
[----:B-12---:R-:W-:Y:S01]  /*10a60*/  IMAD.IADD R0, R22, 0x1, R206 ;  /* 0x0000000116007824 */ /* 0x006fe200078e02ce */
[----:B-----5:R-:W-:Y:S01]  /*10a70*/  R2UR UR4, R58 ;  /* 0x000000003a0472ca */ /* 0x020fe200000e0000 */
[----:B------:R-:W-:Y:S02]  /*10a80*/  HADD2.F32 R33, -RZ, R3.H0_H0 ;  /* 0x20000003ff217230 */ /* 0x000fe40000004100 */
[--C-:B------:R-:W-:Y:S01]  /*10a90*/  HADD2.F32 R35, -RZ, R15.reuse.H0_H0 ;  /* 0x2000000fff237230 */ /* 0x100fe20000004100 */
[----:B0-----:R-:W-:Y:S01]  /*10aa0*/  SHF.R.S32.HI R5, RZ, 0x1f, R0 ;  /* 0x0000001fff057819 */ /* 0x001fe20000011400 */
[----:B------:R-:W-:Y:S02]  /*10ab0*/  HADD2.F32 R42, -RZ, R20.H0_H0 ;  /* 0x20000014ff2a7230 */ /* 0x000fe40000004100 */
[----:B------:R-:W-:Y:S01]  /*10ac0*/  HADD2.F32 R38, -RZ, R12.H0_H0 ;  /* 0x2000000cff267230 */ /* 0x000fe20000004100 */
[CC--:B------:R-:W-:Y:S01]  /*10ad0*/  LEA.HI R7, R5.reuse, R0.reuse, RZ, 0x3 ;  /* 0x0000000005077211 */ /* 0x0c0fe200078f18ff */
[----:B------:R-:W-:Y:S01]  /*10ae0*/  HADD2.F32 R44, -RZ, R15.H1_H1 ;  /* 0x3000000fff2c7230 */ /* 0x000fe20000004100 */
[----:B------:R-:W-:Y:S01]  /*10af0*/  LEA.HI R0, R5, R0, RZ, 0x6 ;  /* 0x0000000005007211 */ /* 0x000fe200078f30ff */
[----:B------:R-:W-:Y:S01]  /*10b00*/  HADD2.F32 R40, -RZ, R3.H1_H1 ;  /* 0x30000003ff287230 */ /* 0x000fe20000004100 */
[--C-:B------:R-:W-:Y:S01]  /*10b10*/  SHF.R.S32.HI R4, RZ, 0x3, R7.reuse ;  /* 0x00000003ff047819 */ /* 0x100fe20000011407 */
[----:B------:R-:W-:Y:S01]  /*10b20*/  HADD2.F32 R37, -RZ, R20.H1_H1 ;  /* 0x30000014ff257230 */ /* 0x000fe20000004100 */
[----:B------:R-:W-:Y:S01]  /*10b30*/  LOP3.LUT R7, R208, 0x38, R7, 0xf8, !PT ;  /* 0x00000038d0077812 */ /* 0x000fe200078ef807 */
[----:B------:R-:W-:Y:S01]  /*10b40*/  HADD2.F32 R39, -RZ, R21.H0_H0 ;  /* 0x20000015ff277230 */ /* 0x000fe20000004100 */
[----:B------:R-:W-:Y:S01]  /*10b50*/  LEA.HI R25, R25, R4, RZ, 0x1d ;  /* 0x0000000419197211 */ /* 0x000fe200078fe8ff */
[----:B------:R-:W-:Y:S01]  /*10b60*/  IMAD.SHL.U32 R4, R0, 0x80, RZ ;  /* 0x0000008000047824 */ /* 0x000fe200078e00ff */
[----:B------:R-:W-:-:S02]  /*10b70*/  LOP3.LUT R7, R7, R57, RZ, 0x3c, !PT ;  /* 0x0000003907077212 */ /* 0x000fc400078e3cff */
[----:B------:R-:W-:Y:S02]  /*10b80*/  SHF.R.S32.HI R0, RZ, 0x1f, R25 ;  /* 0x0000001fff007819 */ /* 0x000fe40000011419 */
[----:B------:R-:W-:Y:S02]  /*10b90*/  SHF.L.U32 R5, R25, 0x3, RZ ;  /* 0x0000000319057819 */ /* 0x000fe400000006ff */
[----:B------:R-:W-:Y:S02]  /*10ba0*/  LEA.HI R25, R0, R25, RZ, 0x3 ;  /* 0x0000001900197211 */ /* 0x000fe400078f18ff */
[----:B------:R-:W-:Y:S02]  /*10bb0*/  LOP3.LUT R0, R208, 0x38, R5, 0xf8, !PT ;  /* 0x00000038d0007812 */ /* 0x000fe400078ef805 */
[----:B------:R-:W-:Y:S01]  /*10bc0*/  LOP3.LUT R4, R4, 0xffffe000, RZ, 0xc0, !PT ;  /* 0xffffe00004047812 */ /* 0x000fe200078ec0ff */
[----:B------:R-:W-:Y:S01]  /*10bd0*/  IMAD.SHL.U32 R25, R25, 0x400, RZ ;  /* 0x0000040019197824 */ /* 0x000fe200078e00ff */
[----:B------:R-:W-:-:S02]  /*10be0*/  LOP3.LUT R0, R0, R57, RZ, 0x3c, !PT ;  /* 0x0000003900007212 */ /* 0x000fc400078e3cff */
[--C-:B------:R-:W-:Y:S02]  /*10bf0*/  IADD3 R4, R7, R4, R215.reuse ;  /* 0x0000000407047210 */ /* 0x100fe40007ffe0d7 */
        /* <DEDUP_REMOVED lines=12> */
[--C-:B------:R-:W-:Y:S02]  /*10cc0*/  HADD2.F32 R30, -RZ, R9.reuse.H0_H0 ;  /* 0x20000009ff1e7230 */ /* 0x100fe40000004100 */
[-C--:B------:R-:W-:Y:S01]  /*10cd0*/  FMUL.FTZ R34, R35, R29.reuse ;  /* 0x0000001d23227220 */ /* 0x080fe20000410000 */
[C---:B------:R-:W-:Y:S01]  /*10ce0*/  FMUL.FTZ R36, R33.reuse, R29 ;  /* 0x0000001d21247220 */ /* 0x040fe20000410000 */
[----:B------:R-:W-:Y:S02]  /*10cf0*/  HADD2.F32 R9, -RZ, R9.H1_H1 ;  /* 0x30000009ff097230 */ /* 0x000fe40000004100 */
[-C--:B------:R-:W-:Y:S01]  /*10d00*/  FMUL.FTZ R15, R42, R8.reuse ;  /* 0x000000082a0f7220 */ /* 0x080fe20000410000 */
[-C--:B------:R-:W-:Y:S01]  /*10d10*/  FFMA.FTZ R34, R33, R25.reuse, -R34 ;  /* 0x0000001921227223 */ /* 0x080fe20000010822 */
[----:B------:R-:W-:Y:S01]  /*10d20*/  FFMA.FTZ R36, R35, R25, R36 ;  /* 0x0000001923247223 */ /* 0x000fe20000010024 */
[----:B------:R-:W-:Y:S01]  /*10d30*/  FMUL.FTZ R3, R38, R8 ;  /* 0x0000000826037220 */ /* 0x000fe20000410000 */
[----:B------:R-:W-:Y:S01]  /*10d40*/  FMUL.FTZ R25, R44, R30 ;  /* 0x0000001e2c197220 */ /* 0x000fe20000410000 */
[----:B------:R-:W-:-:S02]  /*10d50*/  HADD2.F32 R33, -RZ, R12.H1_H1 ;  /* 0x3000000cff217230 */ /* 0x000fc40000004100 */
[----:B------:R-:W-:Y:S01]  /*10d60*/  FFMA.FTZ R15, R38, R4, -R15 ;  /* 0x00000004260f7223 */ /* 0x000fe2000001080f */
[--C-:B------:R-:W-:Y:S02]  /*10d70*/  HADD2.F32 R31, -RZ, R10.reuse.H0_H0 ;  /* 0x2000000aff1f7230 */ /* 0x100fe40000004100 */
[----:B------:R-:W-:Y:S01]  /*10d80*/  FMUL.FTZ R29, R40, R30 ;  /* 0x0000001e281d7220 */ /* 0x000fe20000410000 */
[----:B------:R-:W-:Y:S01]  /*10d90*/  FFMA.FTZ R3, R42, R4, R3 ;  /* 0x000000042a037223 */ /* 0x000fe20000010003 */
[----:B------:R-:W-:Y:S01]  /*10da0*/  FFMA.FTZ R25, R40, R26, -R25 ;  /* 0x0000001a28197223 */ /* 0x000fe20000010819 */
[----:B------:R-:W-:Y:S02]  /*10db0*/  HADD2.F32 R10, -RZ, R10.H1_H1 ;  /* 0x3000000aff0a7230 */ /* 0x000fe40000004100 */
[-C--:B------:R-:W-:Y:S01]  /*10dc0*/  FMUL.FTZ R4, R37, R9.reuse ;  /* 0x0000000925047220 */ /* 0x080fe20000410000 */
[----:B------:R-:W-:Y:S02]  /*10dd0*/  HADD2.F32 R35, -RZ, R13.H0_H0 ;  /* 0x2000000dff237230 */ /* 0x000fe40000004100 */
[----:B------:R-:W-:Y:S01]  /*10de0*/  FMUL.FTZ R8, R33, R9 ;  /* 0x0000000921087220 */ /* 0x000fe20000410000 */
[----:B------:R-:W-:-:S02]  /*10df0*/  HADD2.F32 R40, -RZ, R24.H0_H0 ;  /* 0x20000018ff287230 */ /* 0x000fc40000004100 */
[-C--:B------:R-:W-:Y:S01]  /*10e00*/  FFMA.FTZ R12, R33, R5.reuse, -R4 ;  /* 0x00000005210c7223 */ /* 0x080fe20000010804 */
[----:B------:R-:W-:Y:S02]  /*10e10*/  HADD2.F32 R38, -RZ, R14.H0_H0 ;  /* 0x2000000eff267230 */ /* 0x000fe40000004100 */
[----:B------:R-:W-:Y:S01]  /*10e20*/  FFMA.FTZ R20, R37, R5, R8 ;  /* 0x0000000525147223 */ /* 0x000fe20000010008 */
[--C-:B------:R-:W-:Y:S02]  /*10e30*/  HADD2.F32 R27, -RZ, R6.reuse.H0_H0 ;  /* 0x20000006ff1b7230 */ /* 0x100fe40000004100 */
[-C--:B------:R-:W-:Y:S01]  /*10e40*/  FMUL.FTZ R4, R39, R31.reuse ;  /* 0x0000001f27047220 */ /* 0x080fe20000410000 */
[----:B------:R-:W-:Y:S02]  /*10e50*/  HADD2.F32 R6, -RZ, R6.H1_H1 ;  /* 0x30000006ff067230 */ /* 0x000fe40000004100 */
[----:B------:R-:W-:Y:S01]  /*10e60*/  FMUL.FTZ R30, R35, R31 ;  /* 0x0000001f231e7220 */ /* 0x000fe20000410000 */
[----:B------:R-:W-:-:S02]  /*10e70*/  HADD2.F32 R32, -RZ, R11.H0_H0 ;  /* 0x2000000bff207230 */ /* 0x000fc40000004100 */
[-C--:B------:R-:W-:Y:S01]  /*10e80*/  FMUL.FTZ R5, R40, R10.reuse ;  /* 0x0000000a28057220 */ /* 0x080fe20000410000 */
        /* <DEDUP_REMOVED lines=18> */
[-C--:B------:R-:W-:Y:S01]  /*10fb0*/  FFMA.FTZ R14, R21, R7.reuse, -R4 ;  /* 0x00000007150e7223 */ /* 0x080fe20000010804 */
        /* <DEDUP_REMOVED lines=12> */
.L_x_3784:
[----:B------:R-:W-:Y:S05]  /*11080*/  BSYNC B0 ;  /* 0x0000000000007941 */ /* 0x000fea0003800000 */
.L_x_3765:
        /* <DEDUP_REMOVED lines=8> */
.L_x_3763:
[----:B0-234-:R-:W2:Y:S02]  /*11110*/  LDL R0, [R1+0x1c] ;  /* 0x00001c0001007983 */ /* 0x01dea40000100800 */
[----:B--2---:R-:W-:-:S13]  /*11120*/  R2UR UR4, R0 ;  /* 0x00000000000472ca */ /* 0x004fda00000e0000 */
[----:B------:R-:W-:-:S05]  /*11130*/  IMAD.U32 R0, RZ, RZ, UR4 ;  /* 0x00000004ff007e24 */ /* 0x000fca000f8e00ff */
[----:B------:R-:W-:-:S13]  /*11140*/  ISETP.NE.AND P0, PT, R0, 0x3, PT ;  /* 0x000000030000780c */ /* 0x000fda0003f05270 */
[----:B------:R-:W-:Y:S05]  /*11150*/  @!P0 BRA `(.L_x_3810) ;  /* 0x0000000000048947 */ /* 0x000fea0003800000 */
[----:B------:R-:W-:Y:S01]  /*11160*/  BPT.TRAP 0x1 ;  /* 0x000000040000795c */ /* 0x000fe20000300000 */
.L_x_3810:
[----:B-1----:R-:W-:Y:S01]  /*11170*/  IMAD R3, R216, 0x8, R16 ;  /* 0x00000008d8037824 */ /* 0x002fe200078e0210 */
[----:B------:R-:W-:-:S04]  /*11180*/  SHF.L.U32 R0, R217, 0x1f, RZ ;  /* 0x0000001fd9007819 */ /* 0x000fc800000006ff */
[----:B------:R0:W1:Y:S01]  /*11190*/  SYNCS.PHASECHK.TRANS64.TRYWAIT P2, [R3+URZ+0x36830], R0 ;  /* 0x03683000030075a7 */ /* 0x000062000804017f */
[----:B------:R-:W-:Y:S05]  /*111a0*/  @!P0 BRA `(.L_x_3811) ;  /* 0x0000000000048947 */ /* 0x000fea0003800000 */
[----:B------:R-:W-:Y:S01]  /*111b0*/  BPT.TRAP 0x1 ;  /* 0x000000040000795c */ /* 0x000fe20000300000 */
.L_x_3811:
[----:B------:R-:W2:Y:S01]  /*111c0*/  S2R R4, SR_TID.X ;  /* 0x0000000000047919 */ /* 0x000ea20000002100 */
[----:B------:R-:W-:Y:S02]  /*111d0*/  MOV R119, RZ ;  /* 0x000000ff00777202 */ /* 0x000fe40000000f00 */
[----:B--2---:R-:W-:-:S04]  /*111e0*/  LOP3.LUT R4, R4, 0x7f, RZ, 0xc0, !PT ;  /* 0x0000007f04047812 */ /* 0x004fc800078ec0ff */
[----:B------:R-:W-:Y:S01]  /*111f0*/  ISETP.NE.AND P1, PT, R4, RZ, PT ;  /* 0x000000ff0400720c */ /* 0x000fe20003f25270 */
[----:B-1----:R-:W-:-:S12]  /*11200*/  @P2 BRA `(.L_x_3812) ;  /* 0x0000000000082947 */ /* 0x002fd80003800000 */
[----:B------:R-:W1:Y:S02]  /*11210*/  SYNCS.PHASECHK.TRANS64.TRYWAIT P2, [R3+URZ+0x36830], R0 ;  /* 0x03683000030075a7 */ /* 0x000e64000804017f */
[----:B-1----:R-:W-:Y:S05]  /*11220*/  @!P2 BRA `(.L_x_3813) ;  /* 0x0000017800b8a947 */ /* 0x002fea0003800000 */
.L_x_3812:
        /* <DEDUP_REMOVED lines=11> */
[----:B------:R-:W-:Y:S01]  /*112e0*/  UMOV UR9, UR23 ;  /* 0x0000001700097c82 */ /* 0x000fe20008000000 */
[----:B------:R-:W-:Y:S01]  /*112f0*/  MOV R15, UR5 ;  /* 0x00000005000f7c02 */ /* 0x000fe20008000f00 */
[----:B------:R-:W-:Y:S01]  /*11300*/  IMAD.MOV.U32 R9, RZ, RZ, 0x40000040 ;  /* 0x40000040ff097424 */ /* 0x000fe200078e00ff */
[----:B------:R-:W-:Y:S01]  /*11310*/  LOP3.LUT R219, R0, 0x10000, RZ, 0xfc, !PT ;  /* 0x0001000000db7812 */ /* 0x000fe200078efcff */
[----:B------:R-:W-:Y:S01]  /*11320*/  ULOP3.LUT UR20, UR20, 0x10000, URZ, 0xfc, !UPT ;  /* 0x0001000014147892 */ /* 0x000fe2000f8efc3f */
[----:B------:R-:W-:Y:S01]  /*11330*/  MOV R11, 0x40000040 ;  /* 0x40000040000b7802 */ /* 0x000fe20000000f00 */
[----:B------:R-:W-:Y:S01]  /*11340*/  UMOV UR13, UR23 ;  /* 0x00000017000d7c82 */ /* 0x000fe20008000000 */
[----:B------:R-:W-:Y:S01]  /*11350*/  R2UR UR15, R9 ;  /* 0x00000000090f72ca */ /* 0x000fe200000e0000 */
[----:B------:R-:W-:Y:S01]  /*11360*/  IMAD R4, R216, 0xa80, R219 ;  /* 0x00000a80d8047824 */ /* 0x000fe200078e02db */
[----:B------:R-:W-:Y:S01]  /*11370*/  UMOV UR17, UR23 ;  /* 0x0000001700117c82 */ /* 0x000fe20008000000 */
[----:B------:R-:W-:Y:S01]  /*11380*/  IMAD.MOV.U32 R9, RZ, RZ, 0x40000040 ;  /* 0x40000040ff097424 */ /* 0x000fe200078e00ff */
[----:B------:R-:W-:Y:S01]  /*11390*/  UMOV UR4, UR20 ;  /* 0x0000001400047c82 */ /* 0x000fe20008000000 */
[C---:B------:R-:W-:Y:S01]  /*113a0*/  VIADD R6, R4.reuse, 0x80 ;  /* 0x0000008004067836 */ /* 0x040fe20000000000 */
[C---:B------:R-:W-:Y:S01]  /*113b0*/  R2UR UR6, R4.reuse ;  /* 0x00000000040672ca */ /* 0x040fe200000e0000 */
[----:B------:R-:W-:Y:S01]  /*113c0*/  UMOV UR22, UR4 ;  /* 0x0000000400167c82 */ /* 0x000fe20008000000 */
[----:B------:R-:W-:Y:S01]  /*113d0*/  IMAD.U32 R14, RZ, RZ, UR4 ;  /* 0x00000004ff0e7e24 */ /* 0x000fe2000f8e00ff */
[----:B------:R-:W-:Y:S01]  /*113e0*/  UMOV UR8, UR22 ;  /* 0x0000001600087c82 */ /* 0x000fe20008000000 */
[C---:B------:R-:W-:Y:S01]  /*113f0*/  VIADD R8, R4.reuse, 0x180 ;  /* 0x0000018004087836 */ /* 0x040fe20000000000 */
[----:B------:R-:W-:Y:S01]  /*11400*/  UMOV UR12, UR22 ;  /* 0x00000016000c7c82 */ /* 0x000fe20008000000 */
[----:B------:R-:W-:Y:S01]  /*11410*/  UMOV UR16, UR22 ;  /* 0x0000001600107c82 */ /* 0x000fe20008000000 */
[----:B------:R-:W-:Y:S01]  /*11420*/  VIADD R10, R4, 0x280 ;  /* 0x00000280040a7836 */ /* 0x000fe20000000000 */
[----:B------:R-:W-:Y:S01]  /*11430*/  R2UR UR27, R9 ;  /* 0x00000000091b72ca */ /* 0x000fe200000e0000 */
[----:B------:R-:W-:Y:S01]  /*11440*/  UMOV UR25, 0x40000040 ;  /* 0x4000004000197882 */ /* 0x000fe20000000000 */
[----:B------:R-:W-:Y:S01]  /*11450*/  R2UR UR14, R8 ;  /* 0x00000000080e72ca */ /* 0x000fe200000e0000 */
[----:B------:R-:W-:Y:S01]  /*11460*/  VIADD R8, R4, 0x2 ;  /* 0x0000000204087836 */ /* 0x000fe20000000000 */
[----:B------:R-:W-:Y:S01]  /*11470*/  MOV R9, 0x40000040 ;  /* 0x4000004000097802 */ /* 0x000fe20000000f00 */
[----:B------:R-:W-:Y:S01]  /*11480*/  HGMMA.64x16x16.F32 R72, gdesc[UR4], RZ, !UPT, gsb0 ;  /* 0x00200000044879f0 */ /* 0x000fe2000c0008ff */
[----:B------:R-:W-:Y:S01]  /*11490*/  R2UR UR6, R6 ;  /* 0x00000000060672ca */ /* 0x000fe200000e0000 */
[----:B------:R-:W-:Y:S01]  /*114a0*/  UMOV UR4, UR22 ;  /* 0x0000001600047c82 */ /* 0x000fe20008000000 */
[----:B------:R-:W-:Y:S01]  /*114b0*/  R2UR UR7, R7 ;  /* 0x00000000070772ca */ /* 0x000fe200000e0000 */
[----:B------:R-:W-:Y:S01]  /*114c0*/  UMOV UR5, UR23 ;  /* 0x0000001700057c82 */ /* 0x000fe20008000000 */
[----:B------:R-:W-:Y:S01]  /*114d0*/  VIADD R6, R4, 0x100 ;  /* 0x0000010004067836 */ /* 0x000fe20000000000 */
[----:B------:R-:W-:Y:S01]  /*114e0*/  R2UR UR26, R8 ;  /* 0x00000000081a72ca */ /* 0x000fe200000e0000 */
[----:B------:R-:W-:Y:S01]  /*114f0*/  IMAD.MOV.U32 R7, RZ, RZ, 0x40000040 ;  /* 0x40000040ff077424 */ /* 0x000fe200078e00ff */
[----:B------:R0:W-:Y:S01]  /*11500*/  STL.64 [R1], R14 ;  /* 0x0000000e01007387 */ /* 0x0001e20000100a00 */
[----:B------:R-:W-:Y:S01]  /*11510*/  VIADD R8, R4, 0x102 ;  /* 0x0000010204087836 */ /* 0x000fe20000000000 */
[----:B------:R-:W-:Y:S01]  /*11520*/  R2UR UR10, R6 ;  /* 0x00000000060a72ca */ /* 0x000fe200000e0000 */
[----:B------:R-:W-:Y:S01]  /*11530*/  UIADD3 UR52, UR20, 0x406, URZ ;  /* 0x0000040614347890 */ /* 0x000fe2000fffe03f */
[----:B------:R-:W-:Y:S01]  /*11540*/  R2UR UR11, R7 ;  /* 0x00000000070b72ca */ /* 0x000fe200000e0000 */
[----:B------:R-:W-:Y:S01]  /*11550*/  IMAD.MOV.U32 R7, RZ, RZ, 0x40000040 ;  /* 0x40000040ff077424 */ /* 0x000fe200078e00ff */
[----:B------:R-:W-:Y:S01]  /*11560*/  IADD3 R6, R4, 0x200, RZ ;  /* 0x0000020004067810 */ /* 0x000fe20007ffe0ff */
[----:B------:R-:W-:Y:S01]  /*11570*/  UMOV UR53, 0x40000040 ;  /* 0x4000004000357882 */ /* 0x000fe20000000000 */
[----:B------:R-:W-:Y:S01]  /*11580*/  UIADD3 UR48, UR20, 0x800, URZ ;  /* 0x0000080014307890 */ /* 0x000fe2000fffe03f */
[----:B------:R-:W-:Y:S01]  /*11590*/  IADD3 R2, R155, 0x70, -R221 ;  /* 0x000000709b027810 */ /* 0x000fe20007ffe8dd */
[----:B------:R-:W-:Y:S01]  /*115a0*/  UMOV UR49, 0x40000040 ;  /* 0x4000004000317882 */ /* 0x000fe20000000000 */
[----:B------:R-:W-:Y:S01]  /*115b0*/  R2UR UR18, R6 ;  /* 0x00000000061272ca */ /* 0x000fe200000e0000 */
[----:B------:R-:W-:Y:S01]  /*115c0*/  VIADD R6, R4, 0x300 ;  /* 0x0000030004067836 */ /* 0x000fe20000000000 */
[----:B------:R-:W-:Y:S01]  /*115d0*/  R2UR UR19, R7 ;  /* 0x00000000071372ca */ /* 0x000fe200000e0000 */
[----:B------:R-:W-:Y:S01]  /*115e0*/  IMAD.MOV.U32 R7, RZ, RZ, 0x40000040 ;  /* 0x40000040ff077424 */ /* 0x000fe200078e00ff */
[----:B------:R-:W-:Y:S01]  /*115f0*/  UIADD3 UR44, UR20, 0x802, URZ ;  /* 0x00000802142c7890 */ /* 0x000fe2000fffe03f */
[----:B0-----:R-:W-:Y:S01]  /*11600*/  IMAD.U32 R15, RZ, RZ, UR25 ;  /* 0x00000019ff0f7e24 */ /* 0x001fe2000f8e00ff */
[----:B------:R-:W-:Y:S01]  /*11610*/  UMOV UR45, 0x40000040 ;  /* 0x40000040002d7882 */ /* 0x000fe20000000000 */
[----:B------:R-:W-:Y:S01]  /*11620*/  UIADD3 UR40, UR20, 0x804, URZ ;  /* 0x0000080414287890 */ /* 0x000fe2000fffe03f */
[----:B------:R-:W-:Y:S01]  /*11630*/  IMAD R2, R153, -0x70, R2 ;  /* 0xffffff9099027824 */ /* 0x000fe200078e0202 */
[----:B------:R-:W-:Y:S01]  /*11640*/  UMOV UR41, 0x40000040 ;  /* 0x4000004000297882 */ /* 0x000fe20000000000 */
[----:B------:R-:W-:Y:S01]  /*11650*/  UIADD3 UR36, UR20, 0x806, URZ ;  /* 0x0000080614247890 */ /* 0x000fe2000fffe03f */
[----:B------:R-:W-:Y:S01]  /*11660*/  IMAD.MOV.U32 R5, RZ, RZ, 0x40000040 ;  /* 0x40000040ff057424 */ /* 0x000fe200078e00ff */
[----:B------:R-:W-:Y:S01]  /*11670*/  UMOV UR37, 0x40000040 ;  /* 0x4000004000257882 */ /* 0x000fe20000000000 */
[C---:B------:R-:W-:Y:S01]  /*11680*/  ISETP.GT.AND P2, PT, R2.reuse, RZ, PT ;  /* 0x000000ff0200720c */ /* 0x040fe20003f44270 */
[----:B------:R-:W-:Y:S01]  /*11690*/  BSSY B0, `(.L_x_3814) ;  /* 0x00009b5000007945 */ /* 0x000fe20003800000 */
        /* <DEDUP_REMOVED lines=8> */
[----:B------:R-:W-:Y:S01]  /*11720*/  P2R R13, PR, RZ, 0x2 ;  /* 0x00000002ff0d7803 */ /* 0x000fe20000000000 */
[--C-:B------:R-:W-:Y:S01]  /*11730*/  IMAD.MOV.U32 R108, RZ, RZ, R119.reuse ;  /* 0x000000ffff6c7224 */ /* 0x100fe200078e0077 */
[C---:B------:R-:W-:Y:S01]  /*11740*/  ISETP.GT.AND P1, PT, R2.reuse, 0x49, PT ;  /* 0x000000490200780c */ /* 0x040fe20003f24270 */
[--C-:B------:R-:W-:Y:S01]  /*11750*/  IMAD.MOV.U32 R104, RZ, RZ, R119.reuse ;  /* 0x000000ffff687224 */ /* 0x100fe200078e0077 */
[----:B------:R-:W-:Y:S01]  /*11760*/  P2R R12, PR, RZ, 0x1 ;  /* 0x00000001ff0c7803 */ /* 0x000fe20000000000 */
[--C-:B------:R-:W-:Y:S01]  /*11770*/  IMAD.MOV.U32 R102, RZ, RZ, R119.reuse ;  /* 0x000000ffff667224 */ /* 0x100fe200078e0077 */
[----:B------:R-:W-:Y:S01]  /*11780*/  ISETP.GT.AND P0, PT, R2, 0x50, PT ;  /* 0x000000500200780c */ /* 0x000fe20003f04270 */
[--C-:B------:R-:W-:Y:S01]  /*11790*/  IMAD.MOV.U32 R100, RZ, RZ, R119.reuse ;  /* 0x000000ffff647224 */ /* 0x100fe200078e0077 */
[----:B------:R-:W-:Y:S01]  /*117a0*/  MOV R116, R119 ;  /* 0x0000007700747202 */ /* 0x000fe20000000f00 */
[----:B------:R-:W-:Y:S01]  /*117b0*/  IMAD.MOV.U32 R98, RZ, RZ, R119 ;  /* 0x000000ffff627224 */ /* 0x000fe200078e0077 */
[----:B------:R-:W-:-:S02]  /*117c0*/  WARPGROUP.DEPBAR.LE gsb0, 0x0 ;  /* 0x00008000000079c5 */ /* 0x000fc40000010000 */
[----:B------:R-:W-:Y:S01]  /*117d0*/  WARPGROUP.ARRIVE ;  /* 0x00000000000079c5 */ /* 0x000fe20000000000 */
[-C--:B------:R-:W-:Y:S01]  /*117e0*/  MOV R106, R119.reuse ;  /* 0x00000077006a7202 */ /* 0x080fe20000000f00 */
[--C-:B------:R-:W-:Y:S01]  /*117f0*/  IMAD.MOV.U32 R94, RZ, RZ, R119.reuse ;  /* 0x000000ffff5e7224 */ /* 0x100fe200078e0077 */
[-C--:B------:R-:W-:Y:S01]  /*11800*/  MOV R96, R119.reuse ;  /* 0x0000007700607202 */ /* 0x080fe20000000f00 */
[----:B------:R-:W-:Y:S01]  /*11810*/  IMAD.MOV.U32 R92, RZ, RZ, R119 ;  /* 0x000000ffff5c7224 */ /* 0x000fe200078e0077 */
[----:B------:R-:W-:Y:S01]  /*11820*/  MOV R86, R119 ;  /* 0x0000007700567202 */ /* 0x000fe20000000f00 */
[----:B------:R-:W-:Y:S01]  /*11830*/  HGMMA.64x16x16.F32 R64, gdesc[UR4], RZ, !UPT, gsb0 ;  /* 0x00200000044079f0 */ /* 0x000fe2000c0008ff */
[----:B------:R-:W-:Y:S01]  /*11840*/  R2UR UR6, R10 ;  /* 0x000000000a0672ca */ /* 0x000fe200000e0000 */
[----:B------:R-:W-:Y:S01]  /*11850*/  UMOV UR4, UR22 ;  /* 0x0000001600047c82 */ /* 0x000fe20008000000 */
[----:B------:R-:W-:Y:S01]  /*11860*/  R2UR UR7, R11 ;  /* 0x000000000b0772ca */ /* 0x000fe200000e0000 */
[----:B------:R-:W-:Y:S01]  /*11870*/  UMOV UR5, UR23 ;  /* 0x0000001700057c82 */ /* 0x000fe20008000000 */
[----:B------:R-:W-:-:S02]  /*11880*/  VIADD R10, R4, 0x282 ;  /* 0x00000282040a7836 */ /* 0x000fc40000000000 */
[----:B------:R-:W-:Y:S02]  /*11890*/  IMAD.MOV.U32 R11, RZ, RZ, 0x40000040 ;  /* 0x40000040ff0b7424 */ /* 0x000fe400078e00ff */
[--C-:B------:R-:W-:Y:S02]  /*118a0*/  IMAD.MOV.U32 R90, RZ, RZ, R119.reuse ;  /* 0x000000ffff5a7224 */ /* 0x100fe400078e0077 */
[--C-:B------:R-:W-:Y:S02]  /*118b0*/  IMAD.MOV.U32 R88, RZ, RZ, R119.reuse ;  /* 0x000000ffff587224 */ /* 0x100fe400078e0077 */
[--C-:B------:R-:W-:Y:S02]  /*118c0*/  IMAD.MOV.U32 R84, RZ, RZ, R119.reuse ;  /* 0x000000ffff547224 */ /* 0x100fe400078e0077 */
[--C-:B------:R-:W-:Y:S02]  /*118d0*/  IMAD.MOV.U32 R82, RZ, RZ, R119.reuse ;  /* 0x000000ffff527224 */ /* 0x100fe400078e0077 */
[----:B------:R-:W-:Y:S01]  /*118e0*/  IMAD.MOV.U32 R80, RZ, RZ, R119 ;  /* 0x000000ffff507224 */ /* 0x000fe200078e0077 */
[----:B------:R-:W-:-:S02]  /*118f0*/  WARPGROUP.DEPBAR.LE gsb0, 0x0 ;  /* 0x00008000000079c5 */ /* 0x000fc40000010000 */
[----:B-----5:R-:W-:-:S06]  /*11900*/  WARPGROUP.ARRIVE ;  /* 0x00000000000079c5 */ /* 0x020fcc0000000000 */
[----:B------:R-:W-:Y:S01]  /*11910*/  HGMMA.64x16x16.F32 R56, gdesc[UR8], RZ, !UPT, gsb0 ;  /* 0x00200000083879f0 */ /* 0x000fe2000c0008ff */
[----:B------:R-:W-:Y:S01]  /*11920*/  R2UR UR10, R6 ;  /* 0x00000000060a72ca */ /* 0x000fe200000e0000 */
[----:B------:R-:W-:Y:S01]  /*11930*/  UMOV UR8, UR22 ;  /* 0x0000001600087c82 */ /* 0x000fe20008000000 */
[----:B------:R-:W-:Y:S01]  /*11940*/  R2UR UR11, R7 ;  /* 0x00000000070b72ca */ /* 0x000fe200000e0000 */
[----:B------:R-:W-:Y:S01]  /*11950*/  UMOV UR9, UR23 ;  /* 0x0000001700097c82 */ /* 0x000fe20008000000 */
[----:B------:R-:W-:Y:S01]  /*11960*/  VIADD R6, R4, 0x82 ;  /* 0x0000008204067836 */ /* 0x000fe20000000000 */
[----:B------:R-:W-:Y:S01]  /*11970*/  UMOV UR23, UR25 ;  /* 0x0000001900177c82 */ /* 0x000fe20008000000 */
[----:B------:R-:W-:Y:S01]  /*11980*/  IMAD.MOV.U32 R7, RZ, RZ, 0x40000040 ;  /* 0x40000040ff077424 */ /* 0x000fe200078e00ff */
[----:B------:R-:W-:Y:S02]  /*11990*/  WARPGROUP.DEPBAR.LE gsb0, 0x0 ;  /* 0x00008000000079c5 */ /* 0x000fe40000010000 */
[----:B------:R-:W-:-:S06]  /*119a0*/  WARPGROUP.ARRIVE ;  /* 0x00000000000079c5 */ /* 0x000fcc0000000000 */
[----:B------:R-:W-:Y:S01]  /*119b0*/  HGMMA.64x16x16.F32 R48, gdesc[UR12], RZ, !UPT, gsb0 ;  /* 0x002000000c3079f0 */ /* 0x000fe2000c0008ff */
        /* <DEDUP_REMOVED lines=65> */
[----:B------:R-:W-:Y:S01]  /*11dd0*/  UMOV UR23, UR25 ;  /* 0x0000001900177c82 */ /* 0x000fe20008000000 */
[----:B------:R-:W-:Y:S02]  /*11de0*/  WARPGROUP.DEPBAR.LE gsb0, 0x0 ;  /* 0x00008000000079c5 */ /* 0x000fe40000010000 */
[----:B------:R-:W-:-:S06]  /*11df0*/  WARPGROUP.ARRIVE ;  /* 0x00000000000079c5 */ /* 0x000fcc0000000000 */
[----:B------:R-:W-:Y:S01]  /*11e00*/  HGMMA.64x16x16.F32 R48, gdesc[UR16], R48, gsb0 ;  /* 0x00200000103079f0 */ /* 0x000fe20008000830 */
[----:B------:R-:W-:Y:S02]  /*11e10*/  UMOV UR17, UR23 ;  /* 0x0000001700117c82 */ /* 0x000fe40008000000 */
        /* <DEDUP_REMOVED lines=11> */
[----:B------:R-:W-:Y:S01]  /*11ed0*/  R2UR UR18, R6 ;  /* 0x00000000061272ca */ /* 0x000fe200000e0000 */
[----:B------:R-:W-:Y:S01]  /*11ee0*/  UMOV UR4, UR22 ;  /* 0x0000001600047c82 */ /* 0x000fe20008000000 */
[----:B------:R-:W-:Y:S01]  /*11ef0*/  R2UR UR19, R7 ;  /* 0x00000000071372ca */ /* 0x000fe200000e0000 */
[----:B------:R-:W-:Y:S01]  /*11f00*/  UMOV UR16, UR22 ;  /* 0x0000001600107c82 */ /* 0x000fe20008000000 */
[----:B------:R-:W-:-:S02]  /*11f10*/  VIADD R6, R4, 0x304 ;  /* 0x0000030404067836 */ /* 0x000fc40000000000 */
[----:B------:R-:W-:Y:S02]  /*11f20*/  IMAD.MOV.U32 R7, RZ, RZ, 0x40000040 ;  /* 0x40000040ff077424 */ /* 0x000fe400078e00ff */
        /* <DEDUP_REMOVED lines=33> */
[----:B------:R-:W-:-:S04]  /*12140*/  MOV R9, 0x40000040 ;  /* 0x4000004000097802 */ /* 0x000fc80000000f00 */
        /* <DEDUP_REMOVED lines=25> */
[----:B------:R-:W-:Y:S01]  /*122e0*/  VIADD R6, R4, 0x186 ;  /* 0x0000018604067836 */ /* 0x000fe20000000000 */
[----:B------:R-:W-:Y:S02]  /*122f0*/  MOV R7, 0x40000040 ;  /* 0x4000004000077802 */ /* 0x000fe40000000f00 */
[----:B------:R-:W-:Y:S02]  /*12300*/  UMOV UR24, UR4 ;  /* 0x0000000400187c82 */ /* 0x000fe40008000000 */
[----:B------:R-:W-:Y:S01]  /*12310*/  UMOV UR22, UR24 ;  /* 0x0000001800167c82 */ /* 0x000fe20008000000 */
[----:B------:R-:W-:Y:S01]  /*12320*/  R2UR UR18, R6 ;  /* 0x00000000061272ca */ /* 0x000fe200000e0000 */
[----:B------:R-:W-:Y:S01]  /*12330*/  UMOV UR4, UR22 ;  /* 0x0000001600047c82 */ /* 0x000fe20008000000 */
[----:B------:R-:W-:Y:S01]  /*12340*/  R2UR UR19, R7 ;  /* 0x00000000071372ca */ /* 0x000fe200000e0000 */
[----:B------:R-:W-:Y:S01]  /*12350*/  UMOV UR16, UR22 ;  /* 0x0000001600107c82 */ /* 0x000fe20008000000 */
[----:B------:R-:W-:Y:S01]  /*12360*/  VIADD R6, R4, 0x306 ;  /* 0x0000030604067836 */ /* 0x000fe20000000000 */
[----:B------:R-:W-:Y:S01]  /*12370*/  MOV R7, 0x40000040 ;  /* 0x4000004000077802 */ /* 0x000fe20000000f00 */
        /* <DEDUP_REMOVED lines=93> */
[----:B0-----:R-:W-:Y:S01]  /*12950*/  MOV R15, UR25 ;  /* 0x00000019000f7c02 */ /* 0x001fe20008000f00 */
        /* <DEDUP_REMOVED lines=8> */
[----:B------:R-:W-:-:S04]  /*129e0*/  IADD3 R8, R4, 0x382, RZ ;  /* 0x0000038204087810 */ /* 0x000fc80007ffe0ff */
        /* <DEDUP_REMOVED lines=102> */
[----:B------:R-:W-:Y:S01]  /*13050*/  IMAD.MOV.U32 R7, RZ, RZ, 0x40000040 ;  /* 0x40000040ff077424 */ /* 0x000fe200078e00ff */
[----:B------:R-:W-:-:S02]  /*13060*/  IADD3 R6, R4, 0x684, RZ ;  /* 0x0000068404067810 */ /* 0x000fc40007ffe0ff */
        /* <DEDUP_REMOVED lines=132> */
[----:B------:R-:W-:-:S04]  /*138b0*/  IADD3 R8, R4, 0x702, RZ ;  /* 0x0000070204087810 */ /* 0x000fc80007ffe0ff */
        /* <DEDUP_REMOVED lines=137> */
[----:B------:R-:W-:Y:S01]  /*14150*/  R2UR UR18, R8 ;  /* 0x00000000081272ca */ /* 0x000fe200000e0000 */
[----:B------:R-:W-:Y:S01]  /*14160*/  VIADD R8, R4, 0x706 ;  /* 0x0000070604087836 */ /* 0x000fe20000000000 */
[----:B------:R-:W-:Y:S02]  /*14170*/  R2UR UR19, R9 ;  /* 0x00000000091372ca */ /* 0x000fe400000e0000 */
[----:B------:R-:W-:Y:S02]  /*14180*/  MOV R9, 0x40000040 ;  /* 0x4000004000097802 */ /* 0x000fe40000000f00 */
[----:B------:R-:W-:Y:S01]  /*14190*/  R2UR UR38, R8 ;  /* 0x00000000082672ca */ /* 0x000fe200000e0000 */
[----:B------:R-:W-:Y:S01]  /*141a0*/  VIADD R8, R4, 0x906 ;  /* 0x0000090604087836 */ /* 0x000fe20000000000 */
[----:B------:R-:W-:Y:S01]  /*141b0*/  R2UR UR39, R9 ;  /* 0x00000000092772ca */ /* 0x000fe200000e0000 */
[----:B------:R-:W-:Y:S01]  /*141c0*/  IMAD.MOV.U32 R9, RZ, RZ, 0x40000040 ;  /* 0x40000040ff097424 */ /* 0x000fe200078e00ff */
[----:B------:R-:W-:-:S02]  /*141d0*/  WARPGROUP.DEPBAR.LE gsb0, 0x0 ;  /* 0x00008000000079c5 */ /* 0x000fc40000010000 */
        /* <DEDUP_REMOVED lines=36> */
[----:B------:R-:W-:Y:S01]  /*14420*/  WARPGROUP.ARRIVE ;  /* 0x00000000000079c5 */ /* 0x000fe20000000000 */
[----:B------:R-:W-:Y:S01]  /*14430*/  FSEL R81, R72, -INF , P2 ;  /* 0xff80000048517808 */ /* 0x000fe20001000000 */
[----:B------:R-:W-:Y:S01]  /*14440*/  IMAD.MOV.U32 R72, RZ, RZ, R119 ;  /* 0x000000ffff487224 */ /* 0x000fe200078e0077 */
[----:B------:R-:W-:Y:S02]  /*14450*/  FSEL R8, R73, -INF , P3 ;  /* 0xff80000049087808 */ /* 0x000fe40001800000 */
[----:B------:R-:W-:Y:S01]  /*14460*/  FSEL R73, R76, -INF , P4 ;  /* 0xff8000004c497808 */ /* 0x000fe20002000000 */
[----:B------:R-:W-:Y:S01]  /*14470*/  HGMMA.64x16x16.F32 R64, gdesc[UR4], R64, gsb0 ;  /* 0x00200000044079f0 */ /* 0x000fe20008000840 */
[----:B------:R-:W-:Y:S01]  /*14480*/  R2UR UR6, R6 ;  /* 0x00000000060672ca */ /* 0x000fe200000e0000 */
[----:B------:R-:W-:Y:S01]  /*14490*/  UMOV UR4, UR36 ;  /* 0x0000002400047c82 */ /* 0x000fe20008000000 */
[----:B------:R-:W-:Y:S01]  /*144a0*/  R2UR UR7, R7 ;  /* 0x00000000070772ca */ /* 0x000fe200000e0000 */
[----:B------:R-:W-:Y:S01]  /*144b0*/  UMOV UR5, UR37 ;  /* 0x0000002500057c82 */ /* 0x000fe20008000000 */
[----:B------:R-:W-:Y:S01]  /*144c0*/  IMAD.MOV.U32 R7, RZ, RZ, 0x40000040 ;  /* 0x40000040ff077424 */ /* 0x000fe200078e00ff */
[----:B------:R-:W-:-:S02]  /*144d0*/  IADD3 R6, R4, 0x886, RZ ;  /* 0x0000088604067810 */ /* 0x000fc40007ffe0ff */
[----:B------:R-:W-:Y:S02]  /*144e0*/  FMNMX.FTZ R0, R81, R8, !PT ;  /* 0x0000000851007209 */ /* 0x000fe40007810000 */
[----:B------:R-:W-:Y:S02]  /*144f0*/  FSEL R77, R77, -INF , P5 ;  /* 0xff8000004d4d7808 */ /* 0x000fe40002800000 */
[----:B------:R-:W-:Y:S02]  /*14500*/  FMNMX.FTZ R0, R73, R0, !PT ;  /* 0x0000000049007209 */ /* 0x000fe40007810000 */
[----:B------:R-:W-:Y:S02]  /*14510*/  FSEL R75, R75, -INF , P3 ;  /* 0xff8000004b4b7808 */ /* 0x000fe40001800000 */
[----:B------:R-:W-:Y:S02]  /*14520*/  ISETP.GT.AND P3, PT, R2, 0x11, PT ;  /* 0x000000110200780c */ /* 0x000fe40003f64270 */
[----:B------:R-:W-:-:S02]  /*14530*/  FMNMX.FTZ R0, R77, R0, !PT ;  /* 0x000000004d007209 */ /* 0x000fc40007810000 */
[----:B------:R-:W-:Y:S01]  /*14540*/  FSEL R11, R78, -INF , P4 ;  /* 0xff8000004e0b7808 */ /* 0x000fe20002000000 */
[--C-:B------:R-:W-:Y:S01]  /*14550*/  IMAD.MOV.U32 R78, RZ, RZ, R119.reuse ;  /* 0x000000ffff4e7224 */ /* 0x100fe200078e0077 */
[C---:B------:R-:W-:Y:S02]  /*14560*/  ISETP.GT.AND P4, PT, R2.reuse, 0x18, PT ;  /* 0x000000180200780c */ /* 0x040fe40003f84270 */
[----:B------:R-:W-:Y:S02]  /*14570*/  FSEL R79, R79, -INF , P5 ;  /* 0xff8000004f4f7808 */ /* 0x000fe40002800000 */
[----:B------:R-:W-:Y:S02]  /*14580*/  ISETP.GT.AND P5, PT, R2, 0x19, PT ;  /* 0x000000190200780c */ /* 0x000fe40003fa4270 */
[----:B------:R-:W-:Y:S01]  /*14590*/  FSEL R9, R74, -INF , P2 ;  /* 0xff8000004a097808 */ /* 0x000fe20001000000 */
[----:B------:R-:W-:Y:S01]  /*145a0*/  IMAD.MOV.U32 R74, RZ, RZ, R119 ;  /* 0x000000ffff4a7224 */ /* 0x000fe200078e0077 */
[----:B------:R-:W-:-:S02]  /*145b0*/  ISETP.GT.AND P2, PT, R2, 0x20, PT ;  /* 0x000000200200780c */ /* 0x000fc40003f44270 */
        /* <DEDUP_REMOVED lines=8> */
[----:B------:R-:W-:Y:S01]  /*14640*/  R2UR UR6, R6 ;  /* 0x00000000060672ca */ /* 0x000fe200000e0000 */
[----:B------:R-:W-:Y:S01]  /*14650*/  UMOV UR4, UR36 ;  /* 0x0000002400047c82 */ /* 0x000fe20008000000 */
[----:B------:R-:W-:Y:S01]  /*14660*/  R2UR UR7, R7 ;  /* 0x00000000070772ca */ /* 0x000fe200000e0000 */
[----:B------:R-:W-:Y:S01]  /*14670*/  UMOV UR5, UR37 ;  /* 0x0000002500057c82 */ /* 0x000fe20008000000 */
[----:B------:R-:W-:Y:S01]  /*14680*/  VIADD R6, R4, 0x986 ;  /* 0x0000098604067836 */ /* 0x000fe20000000000 */
[----:B------:R-:W-:Y:S01]  /*14690*/  FSEL R93, R68, -INF , P4 ;  /* 0xff800000445d7808 */ /* 0x000fe20002000000 */
[----:B------:R-:W-:Y:S01]  /*146a0*/  IMAD.MOV.U32 R7, RZ, RZ, 0x40000040 ;  /* 0x40000040ff077424 */ /* 0x000fe200078e00ff */
[----:B------:R-:W-:Y:S01]  /*146b0*/  FMNMX.FTZ R0, R89, R0, !PT ;  /* 0x0000000059007209 */ /* 0x000fe20007810000 */
[----:B------:R-:W-:Y:S01]  /*146c0*/  IMAD.MOV.U32 R68, RZ, RZ, R119 ;  /* 0x000000ffff447224 */ /* 0x000fe200078e0077 */
[----:B------:R-:W-:-:S02]  /*146d0*/  R2UR UR10, R6 ;  /* 0x00000000060a72ca */ /* 0x000fc400000e0000 */
[----:B------:R-:W-:Y:S02]  /*146e0*/  R2UR UR11, R7 ;  /* 0x00000000070b72ca */ /* 0x000fe400000e0000 */
[----:B------:R-:W-:Y:S02]  /*146f0*/  IADD3 R4, R4, 0xa06, RZ ;  /* 0x00000a0604047810 */ /* 0x000fe40007ffe0ff */
[----:B------:R-:W-:Y:S02]  /*14700*/  FSEL R69, R69, -INF , P5 ;  /* 0xff80000045457808 */ /* 0x000fe40002800000 */
[----:B------:R-:W-:Y:S02]  /*14710*/  FMNMX.FTZ R0, R93, R0, !PT ;  /* 0x000000005d007209 */ /* 0x000fe40007810000 */
[----:B------:R-:W-:Y:S02]  /*14720*/  FSEL R7, R66, -INF , P6 ;  /* 0xff80000042077808 */ /* 0x000fe40003000000 */
[----:B------:R-:W-:-:S02]  /*14730*/  ISETP.GT.AND P6, PT, R2, 0x21, PT ;  /* 0x000000210200780c */ /* 0x000fc40003fc4270 */
[----:B------:R-:W-:Y:S02]  /*14740*/  FMNMX.FTZ R0, R69, R0, !PT ;  /* 0x0000000045007209 */ /* 0x000fe40007810000 */
[----:B------:R-:W-:Y:S02]  /*14750*/  FSEL R71, R71, -INF , P5 ;  /* 0xff80000047477808 */ /* 0x000fe40002800000 */
[----:B------:R-:W-:Y:S02]  /*14760*/  ISETP.GT.AND P5, PT, R2, 0x28, PT ;  /* 0x000000280200780c */ /* 0x000fe40003fa4270 */
[----:B0-----:R-:W-:Y:S01]  /*14770*/  FSEL R15, R70, -INF , P4 ;  /* 0xff800000460f7808 */ /* 0x001fe20002000000 */
[----:B------:R-:W-:Y:S01]  /*14780*/  IMAD.MOV.U32 R70, RZ, RZ, R119 ;  /* 0x000000ffff467224 */ /* 0x000fe200078e0077 */
[----:B------:R-:W-:Y:S02]  /*14790*/  ISETP.GT.AND P4, PT, R2, 0x29, PT ;  /* 0x000000290200780c */ /* 0x000fe40003f84270 */
[----:B------:R-:W-:-:S02]  /*147a0*/  FSEL R67, R67, -INF , P3 ;  /* 0xff80000043437808 */ /* 0x000fc40001800000 */
[----:B------:R-:W-:Y:S02]  /*147b0*/  ISETP.GT.AND P3, PT, R2, 0x30, PT ;  /* 0x000000300200780c */ /* 0x000fe40003f64270 */
[----:B------:R-:W-:Y:S01]  /*147c0*/  MOV R66, R119 ;  /* 0x0000007700427202 */ /* 0x000fe20000000f00 */
[----:B------:R-:W-:Y:S02]  /*147d0*/  WARPGROUP.DEPBAR.LE gsb0, 0x0 ;  /* 0x00008000000079c5 */ /* 0x000fe40000010000 */
[----:B------:R-:W-:Y:S01]  /*147e0*/  WARPGROUP.ARRIVE ;  /* 0x00000000000079c5 */ /* 0x000fe20000000000 */
[----:B------:R-:W-:Y:S02]  /*147f0*/  FSEL R91, R56, -INF , P2 ;  /* 0xff800000385b7808 */ /* 0x000fe40001000000 */
[----:B------:R-:W-:Y:S02]  /*14800*/  FSEL R87, R57, -INF , P6 ;  /* 0xff80000039577808 */ /* 0x000fe40003000000 */
[----:B------:R-:W-:Y:S01]  /*14810*/  FMNMX.FTZ R0, R91, R0, !PT ;  /* 0x000000005b007209 */ /* 0x000fe20007810000 */
[----:B------:R-:W-:Y:S01]  /*14820*/  HGMMA.64x16x16.F32 R48, gdesc[UR4], R48, gsb0 ;  /* 0x00200000043079f0 */ /* 0x000fe20008000830 */
[----:B------:R-:W-:Y:S01]  /*14830*/  R2UR UR6, R4 ;  /* 0x00000000040672ca */ /* 0x000fe200000e0000 */
[----:B------:R-:W-:Y:S01]  /*14840*/  UMOV UR4, UR36 ;  /* 0x0000002400047c82 */ /* 0x000fe20008000000 */
[----:B------:R-:W-:Y:S01]  /*14850*/  R2UR UR7, R5 ;  /* 0x00000000050772ca */ /* 0x000fe200000e0000 */
[----:B------:R-:W-:Y:S01]  /*14860*/  UMOV UR5, UR37 ;  /* 0x0000002500057c82 */ /* 0x000fe20008000000 */
[----:B------:R-:W-:Y:S01]  /*14870*/  FSEL R65, R60, -INF , P5 ;  /* 0xff8000003c417808 */ /* 0x000fe20002800000 */
[----:B------:R-:W-:Y:S01]  /*14880*/  IMAD.MOV.U32 R60, RZ, RZ, R119 ;  /* 0x000000ffff3c7224 */ /* 0x000fe200078e0077 */
[----:B------:R-:W-:-:S02]  /*14890*/  FMNMX.FTZ R0, R87, R0, !PT ;  /* 0x0000000057007209 */ /* 0x000fc40007810000 */
[----:B------:R-:W-:Y:S02]  /*148a0*/  FSEL R85, R61, -INF , P4 ;  /* 0xff8000003d557808 */ /* 0x000fe40002000000 */
[----:B------:R-:W-:Y:S02]  /*148b0*/  FMNMX.FTZ R0, R65, R0, !PT ;  /* 0x0000000041007209 */ /* 0x000fe40007810000 */
[----:B------:R-:W-:Y:S01]  /*148c0*/  FSEL R21, R58, -INF , P2 ;  /* 0xff8000003a157808 */ /* 0x000fe20001000000 */
[----:B------:R-:W-:Y:S01]  /*148d0*/  IMAD.MOV.U32 R58, RZ, RZ, R119 ;  /* 0x000000ffff3a7224 */ /* 0x000fe200078e0077 */
[----:B------:R-:W-:Y:S02]  /*148e0*/  ISETP.GT.AND P2, PT, R2, 0x31, PT ;  /* 0x000000310200780c */ /* 0x000fe40003f44270 */
[----:B------:R-:W-:Y:S02]  /*148f0*/  FMNMX.FTZ R0, R85, R0, !PT ;  /* 0x0000000055007209 */ /* 0x000fe40007810000 */
[----:B------:R-:W-:-:S02]  /*14900*/  FSEL R59, R59, -INF , P6 ;  /* 0xff8000003b3b7808 */ /* 0x000fc40003000000 */
[C---:B------:R-:W-:Y:S02]  /*14910*/  ISETP.GT.AND P6, PT, R2.reuse, 0x38, PT ;  /* 0x000000380200780c */ /* 0x040fe40003fc4270 */
        /* <DEDUP_REMOVED lines=10> */
[----:B------:R-:W-:Y:S01]  /*149c0*/  FSEL R49, R62, -INF , P5 ;  /* 0xff8000003e317808 */ /* 0x000fe20002800000 */
[--C-:B------:R-:W-:Y:S01]  /*149d0*/  IMAD.MOV.U32 R62, RZ, RZ, R119.reuse ;  /* 0x000000ffff3e7224 */ /* 0x100fe200078e0077 */
[----:B------:R-:W-:Y:S02]  /*149e0*/  ISETP.GT.AND P5, PT, R2, 0x39, PT ;  /* 0x000000390200780c */ /* 0x000fe40003fa4270 */
[----:B------:R-:W-:Y:S01]  /*149f0*/  FSEL R83, R52, -INF , P6 ;  /* 0xff80000034537808 */ /* 0x000fe20003000000 */
[----:B------:R-:W-:Y:S01]  /*14a00*/  IMAD.MOV.U32 R52, RZ, RZ, R119 ;  /* 0x000000ffff347224 */ /* 0x000fe200078e0077 */
[----:B------:R-:W-:Y:S02]  /*14a10*/  FMNMX.FTZ R0, R57, R0, !PT ;  /* 0x0000000039007209 */ /* 0x000fe40007810000 */
[----:B------:R-:W-:-:S02]  /*14a20*/  FSEL R95, R53, -INF , P5 ;  /* 0xff800000355f7808 */ /* 0x000fc40002800000 */
[----:B------:R-:W-:Y:S02]  /*14a30*/  FMNMX.FTZ R0, R83, R0, !PT ;  /* 0x0000000053007209 */ /* 0x000fe40007810000 */
[----:B------:R-:W-:Y:S01]  /*14a40*/  FSEL R53, R50, -INF , P3 ;  /* 0xff80000032357808 */ /* 0x000fe20001800000 */
[----:B------:R-:W-:Y:S01]  /*14a50*/  IMAD.MOV.U32 R50, RZ, RZ, R119 ;  /* 0x000000ffff327224 */ /* 0x000fe200078e0077 */
[C---:B------:R-:W-:Y:S02]  /*14a60*/  ISETP.GT.AND P3, PT, R2.reuse, 0x41, PT ;  /* 0x000000410200780c */ /* 0x040fe40003f64270 */
        /* <DEDUP_REMOVED lines=14> */
[----:B------:R-:W-:-:S02]  /*14b50*/  FMNMX.FTZ R0, R101, R0, !PT ;  /* 0x0000000065007209 */ /* 0x000fc40007810000 */
[----:B------:R-:W-:Y:S02]  /*14b60*/  FSEL R105, R45, -INF , P1 ;  /* 0xff8000002d697808 */ /* 0x000fe40000800000 */
[----:B------:R-:W-:Y:S02]  /*14b70*/  FMNMX.FTZ R0, R103, R0, !PT ;  /* 0x0000000067007209 */ /* 0x000fe40007810000 */
[C---:B------:R-:W-:Y:S02]  /*14b80*/  ISETP.GT.AND P1, PT, R2.reuse, 0x51, PT ;  /* 0x000000510200780c */ /* 0x040fe40003f24270 */
[----:B------:R-:W-:Y:S02]  /*14b90*/  FMNMX.FTZ R0, R105, R0, !PT ;  /* 0x0000000069007209 */ /* 0x000fe40007810000 */
[----:B------:R-:W-:Y:S02]  /*14ba0*/  FSEL R43, R43, -INF , P3 ;  /* 0xff8000002b2b7808 */ /* 0x000fe40001800000 */
[----:B------:R-:W-:-:S02]  /*14bb0*/  ISETP.GT.AND P3, PT, R2, 0x60, PT ;  /* 0x000000600200780c */ /* 0x000fc40003f64270 */
[----:B------:R-:W-:Y:S01]  /*14bc0*/  FSEL R45, R42, -INF , P4 ;  /* 0xff8000002a2d7808 */ /* 0x000fe20002000000 */
[--C-:B------:R-:W-:Y:S01]  /*14bd0*/  IMAD.MOV.U32 R42, RZ, RZ, R119.reuse ;  /* 0x000000ffff2a7224 */ /* 0x100fe200078e0077 */
[----:B------:R-:W-:Y:S02]  /*14be0*/  ISETP.GT.AND P4, PT, R2, 0x61, PT ;  /* 0x000000610200780c */ /* 0x000fe40003f84270 */
[----:B------:R-:W-:Y:S01]  /*14bf0*/  FSEL R41, R54, -INF , P6 ;  /* 0xff80000036297808 */ /* 0x000fe20003000000 */
[----:B------:R-:W-:Y:S01]  /*14c00*/  IMAD.MOV.U32 R54, RZ, RZ, R119 ;  /* 0x000000ffff367224 */ /* 0x000fe200078e0077 */
[----:B------:R-:W-:Y:S01]  /*14c10*/  ISETP.GT.AND P6, PT, R2, 0x69, PT ;  /* 0x000000690200780c */ /* 0x000fe20003fc4270 */
[----:B------:R-:W-:Y:S02]  /*14c20*/  WARPGROUP.DEPBAR.LE gsb0, 0x0 ;  /* 0x00008000000079c5 */ /* 0x000fe40000010000 */
[----:B------:R-:W-:Y:S01]  /*14c30*/  WARPGROUP.ARRIVE ;  /* 0x00000000000079c5 */ /* 0x000fe20000000000 */
[----:B------:R-:W-:-:S02]  /*14c40*/  FSEL R107, R32, -INF , P0 ;  /* 0xff800000206b7808 */ /* 0x000fc40000000000 */
[----:B------:R-:W-:Y:S02]  /*14c50*/  ISETP.GT.AND P0, PT, R2, 0x58, PT ;  /* 0x000000580200780c */ /* 0x000fe40003f04270 */
[----:B------:R-:W-:Y:S01]  /*14c60*/  FSEL R109, R33, -INF , P1 ;  /* 0xff800000216d7808 */ /* 0x000fe20000800000 */
[----:B------:R-:W-:Y:S01]  /*14c70*/  HGMMA.64x16x16.F32 R24, gdesc[UR4], R24, gsb0 ;  /* 0x00200000041879f0 */ /* 0x000fe20008000818 */
[----:B------:R-:W-:Y:S01]  /*14c80*/  FMNMX.FTZ R0, R107, R0, !PT ;  /* 0x000000006b007209 */ /* 0x000fe20007810000 */
[----:B------:R-:W-:Y:S01]  /*14c90*/  ULDC UR4, c[0x0][0x988] ;  /* 0x0002620000047ab9 */ /* 0x000fe20000000800 */
[----:B------:R-:W-:Y:S02]  /*14ca0*/  FSEL R33, R46, -INF , P2 ;  /* 0xff8000002e217808 */ /* 0x000fe40001000000 */
[----:B------:R-:W-:Y:S02]  /*14cb0*/  ISETP.GT.AND P2, PT, R2, 0x59, PT ;  /* 0x000000590200780c */ /* 0x000fe40003f44270 */
[----:B------:R-:W-:-:S02]  /*14cc0*/  FSEL R111, R36, -INF , P0 ;  /* 0xff800000246f7808 */ /* 0x000fc40000000000 */
[----:B------:R-:W-:Y:S02]  /*14cd0*/  FMNMX.FTZ R0, R109, R0, !PT ;  /* 0x000000006d007209 */ /* 0x000fe40007810000 */
[----:B------:R-:W-:Y:S02]  /*14ce0*/  FSEL R113, R37, -INF , P2 ;  /* 0xff80000025717808 */ /* 0x000fe40001000000 */
[----:B------:R-:W-:Y:S02]  /*14cf0*/  FMNMX.FTZ R0, R111, R0, !PT ;  /* 0x000000006f007209 */ /* 0x000fe40007810000 */
[----:B------:R-:W-:Y:S02]  /*14d00*/  P2R R20, PR, RZ, 0x1 ;  /* 0x00000001ff147803 */ /* 0x000fe40000000000 */
[----:B------:R-:W-:Y:S02]  /*14d10*/  FMNMX.FTZ R0, R113, R0, !PT ;  /* 0x0000000071007209 */ /* 0x000fe40007810000 */
[----:B------:R-:W-:-:S02]  /*14d20*/  ISETP.GT.AND P0, PT, R2, 0x49, PT ;  /* 0x000000490200780c */ /* 0x000fc40003f04270 */
[----:B------:R-:W-:Y:S02]  /*14d30*/  P2R R32, PR, RZ, 0x2 ;  /* 0x00000002ff207803 */ /* 0x000fe40000000000 */
[----:B------:R-:W-:Y:S02]  /*14d40*/  ISETP.GT.AND P1, PT, R2, 0x50, PT ;  /* 0x000000500200780c */ /* 0x000fe40003f24270 */
[----:B------:R-:W-:Y:S02]  /*14d50*/  FSEL R47, R47, -INF , P0 ;  /* 0xff8000002f2f7808 */ /* 0x000fe40000000000 */
[----:B------:R-:W-:Y:S02]  /*14d60*/  P2R R14, PR, RZ, 0x4 ;  /* 0x00000004ff0e7803 */ /* 0x000fe40000000000 */
[----:B------:R-:W-:Y:S02]  /*14d70*/  ISETP.NE.AND P0, PT, R20, RZ, PT ;  /* 0x000000ff1400720c */ /* 0x000fe40003f05270 */
[----:B------:R-:W-:Y:S01]  /*14d80*/  MOV R46, R119 ;  /* 0x00000077002e7202 */ /* 0x000fe20000000f00 */
[----:B------:R-:W-:-:S02]  /*14d90*/  WARPGROUP.DEPBAR.LE gsb0, 0x0 ;  /* 0x00008000000079c5 */ /* 0x000fc40000010000 */
[----:B------:R-:W-:Y:S02]  /*14da0*/  FSEL R115, R24, -INF , P3 ;  /* 0xff80000018737808 */ /* 0x000fe40001800000 */
[----:B------:R-:W-:Y:S02]  /*14db0*/  FSEL R121, R25, -INF , P4 ;  /* 0xff80000019797808 */ /* 0x000fe40002000000 */
[----:B------:R-:W-:Y:S02]  /*14dc0*/  FMNMX.FTZ R0, R115, R0, !PT ;  /* 0x0000000073007209 */ /* 0x000fe40007810000 */
[----:B------:R-:W-:Y:S02]  /*14dd0*/  FSEL R117, R28, -INF , P5 ;  /* 0xff8000001c757808 */ /* 0x000fe40002800000 */
[----:B------:R-:W-:Y:S02]  /*14de0*/  FMNMX.FTZ R0, R121, R0, !PT ;  /* 0x0000000079007209 */ /* 0x000fe40007810000 */
[----:B------:R-:W-:-:S02]  /*14df0*/  FSEL R123, R29, -INF , P6 ;  /* 0xff8000001d7b7808 */ /* 0x000fc40003000000 */
[----:B------:R-:W-:Y:S02]  /*14e00*/  FMNMX.FTZ R0, R117, R0, !PT ;  /* 0x0000000075007209 */ /* 0x000fe40007810000 */
[----:B------:R-:W-:Y:S02]  /*14e10*/  FSEL R25, R34, -INF , P1 ;  /* 0xff80000022197808 */ /* 0x000fe40000800000 */
[----:B------:R-:W-:Y:S01]  /*14e20*/  FMNMX.FTZ R4, R123, R0, !PT ;  /* 0x000000007b047209 */ /* 0x000fe20007810000 */
[----:B------:R-:W-:Y:S01]  /*14e30*/  IMAD.U32 R0, RZ, RZ, UR4 ;  /* 0x00000004ff007e24 */ /* 0x000fe2000f8e00ff */
[----:B------:R-:W-:Y:S02]  /*14e40*/  ISETP.NE.AND P1, PT, R32, RZ, PT ;  /* 0x000000ff2000720c */ /* 0x000fe40003f25270 */
[----:B------:R-:W-:Y:S01]  /*14e50*/  FSEL R27, R27, -INF , P4 ;  /* 0xff8000001b1b7808 */ /* 0x000fe20002000000 */
[----:B------:R-:W0:Y:S01]  /*14e60*/  SHFL.BFLY PT, R5, R4, 0x2, 0x1f ;  /* 0x0c401f0004057f89 */ /* 0x000e2200000e0000 */
[----:B------:R-:W-:-:S02]  /*14e70*/  FSEL R35, R35, -INF , P1 ;  /* 0xff80000023237808 */ /* 0x000fc40000800000 */
[----:B------:R-:W-:Y:S02]  /*14e80*/  ISETP.NE.AND P1, PT, R13, RZ, PT ;  /* 0x000000ff0d00720c */ /* 0x000fe40003f25270 */
[----:B------:R-:W-:Y:S02]  /*14e90*/  FSEL R13, R38, -INF , P0 ;  /* 0xff800000260d7808 */ /* 0x000fe40000000000 */
[----:B------:R-:W-:-:S09]  /*14ea0*/  ISETP.NE.AND P0, PT, R12, RZ, PT ;  /* 0x000000ff0c00720c */ /* 0x000fd20003f05270 */
[----:B------:R-:W-:-:S05]  /*14eb0*/  @!P1 VIADD R3, R3, 0x36840 ;  /* 0x0003684003039836 */ /* 0x000fca0000000000 */
[----:B------:R-:W-:Y:S02]  /*14ec0*/  @!P1 PRMT R3, RZ, 0x654, R3 ;  /* 0x00000654ff039816 */ /* 0x000fe40000000003 */
[----:B0-----:R-:W-:Y:S02]  /*14ed0*/  FMNMX.FTZ R6, R4, R5, !PT ;  /* 0x0000000504067209 */ /* 0x001fe40007810000 */
[----:B------:R0:W-:Y:S01]  /*14ee0*/  @!P1 SYNCS.ARRIVE.TRANS64.RED.A1T0 RZ, [R3+URZ], RZ ;  /* 0x000000ff03ff99a7 */ /* 0x0001e2000810043f */
[----:B------:R-:W-:Y:S02]  /*14ef0*/  FMNMX.FTZ R4, R9, R75, !PT ;  /* 0x0000004b09047209 */ /* 0x000fe40007810000 */
[----:B------:R-:W1:Y:S02]  /*14f00*/  SHFL.BFLY PT, R5, R6, 0x1, 0x1f ;  /* 0x0c201f0006057f89 */ /* 0x000e6400000e0000 */
[----:B------:R-:W-:-:S04]  /*14f10*/  FMNMX.FTZ R4, R11, R4, !PT ;  /* 0x000000040b047209 */ /* 0x000fc80007810000 */
[----:B------:R-:W-:-:S04]  /*14f20*/  FMNMX.FTZ R4, R79, R4, !PT ;  /* 0x000000044f047209 */ /* 0x000fc80007810000 */
[----:B------:R-:W-:-:S04]  /*14f30*/  FMNMX.FTZ R4, R7, R4, !PT ;  /* 0x0000000407047209 */ /* 0x000fc80007810000 */
[----:B------:R-:W-:-:S04]  /*14f40*/  FMNMX.FTZ R4, R67, R4, !PT ;  /* 0x0000000443047209 */ /* 0x000fc80007810000 */
[----:B------:R-:W-:-:S04]  /*14f50*/  FMNMX.FTZ R4, R15, R4, !PT ;  /* 0x000000040f047209 */ /* 0x000fc80007810000 */
[----:B------:R-:W-:Y:S02]  /*14f60*/  FMNMX.FTZ R4, R71, R4, !PT ;  /* 0x0000000447047209 */ /* 0x000fe40007810000 */
[----:B-1----:R-:W-:Y:S02]  /*14f70*/  FMNMX.FTZ R5, R6, R5, !PT ;  /* 0x0000000506057209 */ /* 0x002fe40007810000 */
        /* <DEDUP_REMOVED lines=16> */
[----:B------:R1:W-:Y:S01]  /*15080*/  MUFU.EX2 R39, R85 ;  /* 0x0000005500277308 */ /* 0x0003e20000000800 */
[----:B------:R-:W-:Y:S01]  /*15090*/  FMNMX.FTZ R4, R41, R4, !PT ;  /* 0x0000000429047209 */ /* 0x000fe20007810000 */
[-CC-:B------:R-:W-:Y:S01]  /*150a0*/  FFMA.FTZ R202, R73, R0.reuse, -R2.reuse ;  /* 0x0000000049ca7223 */ /* 0x180fe20000010802 */
[----:B------:R-:W-:Y:S01]  /*150b0*/  FSEL R61, R30, -INF , P5 ;  /* 0xff8000001e3d7808 */ /* 0x000fe20002800000 */
[--C-:B------:R-:W-:Y:S01]  /*150c0*/  FFMA.FTZ R73, R89, R0, -R2.reuse ;  /* 0x0000000059497223 */ /* 0x100fe20000010802 */
[----:B------:R-:W-:Y:S01]  /*150d0*/  FMNMX.FTZ R4, R55, R4, !PT ;  /* 0x0000000437047209 */ /* 0x000fe20007810000 */
[-CC-:B------:R-:W-:Y:S01]  /*150e0*/  FFMA.FTZ R6, R57, R0.reuse, -R2.reuse ;  /* 0x0000000039067223 */ /* 0x180fe20000010802 */
[-CC-:B------:R-:W-:Y:S01]  /*150f0*/  FFMA.FTZ R198, R93, R0.reuse, -R2.reuse ;  /* 0x000000005dc67223 */ /* 0x180fe20000010802 */
[--C-:B------:R-:W-:Y:S01]  /*15100*/  FFMA.FTZ R29, R8, R0, -R2.reuse ;  /* 0x00000000081d7223 */ /* 0x100fe20000010802 */
[----:B------:R-:W-:Y:S01]  /*15110*/  FMNMX.FTZ R4, R45, R4, !PT ;  /* 0x000000042d047209 */ /* 0x000fe20007810000 */
[----:B------:R-:W-:Y:S01]  /*15120*/  MUFU.EX2 R200, R200 ;  /* 0x000000c800c87308 */ /* 0x000fe20000000800 */
[----:B-1----:R-:W-:Y:S01]  /*15130*/  FSEL R85, R31, -INF , P6 ;  /* 0xff8000001f557808 */ /* 0x002fe20003000000 */
[--C-:B------:R-:W-:Y:S01]  /*15140*/  FFMA.FTZ R37, R77, R0, -R2.reuse ;  /* 0x000000004d257223 */ /* 0x100fe20000010802 */
[----:B------:R-:W-:Y:S01]  /*15150*/  FMNMX.FTZ R4, R43, R4, !PT ;  /* 0x000000042b047209 */ /* 0x000fe20007810000 */
[-CC-:B------:R-:W-:Y:S01]  /*15160*/  FFMA.FTZ R196, R97, R0.reuse, -R2.reuse ;  /* 0x0000000061c47223 */ /* 0x180fe20000010802 */
[-CC-:B------:R-:W-:Y:S01]  /*15170*/  FFMA.FTZ R192, R91, R0.reuse, -R2.reuse ;  /* 0x000000005bc07223 */ /* 0x180fe20000010802 */
[--C-:B------:R-:W-:Y:S01]  /*15180*/  FFMA.FTZ R77, R87, R0, -R2.reuse ;  /* 0x00000000574d7223 */ /* 0x100fe20000010802 */
[----:B------:R-:W-:Y:S01]  /*15190*/  FMNMX.FTZ R4, R33, R4, !PT ;  /* 0x0000000421047209 */ /* 0x000fe20007810000 */
[----:B------:R1:W-:Y:S01]  /*151a0*/  MUFU.EX2 R31, R6 ;  /* 0x00000006001f7308 */ /* 0x0003e20000000800 */
[-CC-:B------:R-:W-:Y:S01]  /*151b0*/  FFMA.FTZ R190, R83, R0.reuse, -R2.reuse ;  /* 0x0000000053be7223 */ /* 0x180fe20000010802 */
[--C-:B------:R-:W-:Y:S01]  /*151c0*/  FFMA.FTZ R57, R95, R0, -R2.reuse ;  /* 0x000000005f397223 */ /* 0x100fe20000010802 */
[----:B------:R-:W-:Y:S01]  /*151d0*/  FMNMX.FTZ R4, R47, R4, !PT ;  /* 0x000000042f047209 */ /* 0x000fe20007810000 */
[-CC-:B------:R-:W-:Y:S01]  /*151e0*/  FFMA.FTZ R69, R69, R0.reuse, -R2.reuse ;  /* 0x0000000045457223 */ /* 0x180fe20000010802 */
[-CC-:B------:R-:W-:Y:S01]  /*151f0*/  FFMA.FTZ R184, R99, R0.reuse, -R2.reuse ;  /* 0x0000000063b87223 */ /* 0x180fe20000010802 */
[--C-:B------:R-:W-:Y:S01]  /*15200*/  FFMA.FTZ R83, R101, R0, -R2.reuse ;  /* 0x0000000065537223 */ /* 0x100fe20000010802 */
[----:B------:R-:W-:Y:S01]  /*15210*/  FMNMX.FTZ R4, R25, R4, !PT ;  /* 0x0000000419047209 */ /* 0x000fe20007810000 */
[----:B------:R-:W2:Y:S01]  /*15220*/  MUFU.EX2 R29, R29 ;  /* 0x0000001d001d7308 */ /* 0x000ea20000000800 */
[-CC-:B------:R-:W-:Y:S01]  /*15230*/  FFMA.FTZ R186, R103, R0.reuse, -R2.reuse ;  /* 0x0000000067ba7223 */ /* 0x180fe20000010802 */
[--C-:B------:R-:W-:Y:S01]  /*15240*/  FFMA.FTZ R87, R105, R0, -R2.reuse ;  /* 0x0000000069577223 */ /* 0x100fe20000010802 */
[----:B------:R-:W-:Y:S01]  /*15250*/  FMNMX.FTZ R4, R35, R4, !PT ;  /* 0x0000000423047209 */ /* 0x000fe20007810000 */
[-CC-:B------:R-:W-:Y:S01]  /*15260*/  FFMA.FTZ R180, R107, R0.reuse, -R2.reuse ;  /* 0x000000006bb47223 */ /* 0x180fe20000010802 */
[-CC-:B------:R-:W-:Y:S01]  /*15270*/  FFMA.FTZ R182, R111, R0.reuse, -R2.reuse ;  /* 0x000000006fb67223 */ /* 0x180fe20000010802 */
[--C-:B------:R-:W-:Y:S01]  /*15280*/  FFMA.FTZ R91, R113, R0, -R2.reuse ;  /* 0x00000000715b7223 */ /* 0x100fe20000010802 */
[----:B------:R-:W-:Y:S01]  /*15290*/  FMNMX.FTZ R4, R13, R4, !PT ;  /* 0x000000040d047209 */ /* 0x000fe20007810000 */
[----:B------:R-:W3:Y:S01]  /*152a0*/  MUFU.EX2 R202, R202 ;  /* 0x000000ca00ca7308 */ /* 0x000ee20000000800 */
[-CC-:B------:R-:W-:Y:S01]  /*152b0*/  FFMA.FTZ R176, R115, R0.reuse, -R2.reuse ;  /* 0x0000000073b07223 */ /* 0x180fe20000010802 */
[--C-:B------:R-:W-:Y:S01]  /*152c0*/  FFMA.FTZ R121, R121, R0, -R2.reuse ;  /* 0x0000000079797223 */ /* 0x100fe20000010802 */
[----:B------:R-:W-:Y:S01]  /*152d0*/  FMNMX.FTZ R4, R65, R4, !PT ;  /* 0x0000000441047209 */ /* 0x000fe20007810000 */
[-CC-:B------:R-:W-:Y:S01]  /*152e0*/  FFMA.FTZ R178, R117, R0.reuse, -R2.reuse ;  /* 0x0000000075b27223 */ /* 0x180fe20000010802 */
[----:B------:R-:W-:Y:S01]  /*152f0*/  FFMA.FTZ R95, R123, R0, -R2 ;  /* 0x000000007b5f7223 */ /* 0x000fe20000010802 */
[--C-:B------:R-:W-:Y:S01]  /*15300*/  IMAD.MOV.U32 R117, RZ, RZ, R119.reuse ;  /* 0x000000ffff757224 */ /* 0x100fe200078e0077 */
[----:B------:R-:W-:Y:S01]  /*15310*/  FMNMX.FTZ R4, R81, R4, !PT ;  /* 0x0000000451047209 */ /* 0x000fe20007810000 */
[----:B------:R-:W4:Y:S01]  /*15320*/  MUFU.EX2 R37, R37 ;  /* 0x0000002500257308 */ /* 0x000f220000000800 */
[--C-:B------:R-:W-:Y:S01]  /*15330*/  IMAD.MOV.U32 R115, RZ, RZ, R119.reuse ;  /* 0x000000ffff737224 */ /* 0x100fe200078e0077 */
[-C--:B------:R-:W-:Y:S01]  /*15340*/  MOV R111, R119.reuse ;  /* 0x00000077006f7202 */ /* 0x080fe20000000f00 */
[--C-:B------:R-:W-:Y:S01]  /*15350*/  IMAD.MOV.U32 R113, RZ, RZ, R119.reuse ;  /* 0x000000ffff717224 */ /* 0x100fe200078e0077 */
[----:B------:R-:W-:Y:S01]  /*15360*/  FMNMX.FTZ R4, R27, R4, !PT ;  /* 0x000000041b047209 */ /* 0x000fe20007810000 */
[--C-:B------:R-:W-:Y:S01]  /*15370*/  IMAD.MOV.U32 R107, RZ, RZ, R119.reuse ;  /* 0x000000ffff6b7224 */ /* 0x100fe200078e0077 */
[----:B------:R-:W-:Y:S01]  /*15380*/  MOV R101, R119 ;  /* 0x0000007700657202 */ /* 0x000fe20000000f00 */
[--C-:B------:R-:W-:Y:S01]  /*15390*/  IMAD.MOV.U32 R105, RZ, RZ, R119.reuse ;  /* 0x000000ffff697224 */ /* 0x100fe200078e0077 */
[----:B------:R-:W-:Y:S01]  /*153a0*/  FMNMX.FTZ R4, R61, R4, !PT ;  /* 0x000000043d047209 */ /* 0x000fe20007810000 */
[----:B------:R-:W0:Y:S01]  /*153b0*/  MUFU.EX2 R196, R196 ;  /* 0x000000c400c47308 */ /* 0x000e220000000800 */
[----:B------:R-:W-:-:S02]  /*153c0*/  IMAD.MOV.U32 R103, RZ, RZ, R119 ;  /* 0x000000ffff677224 */ /* 0x000fc400078e0077 */
[----:B------:R-:W-:Y:S01]  /*153d0*/  FMNMX.FTZ R4, R85, R4, !PT ;  /* 0x0000000455047209 */ /* 0x000fe20007810000 */
[--C-:B------:R-:W-:Y:S02]  /*153e0*/  IMAD.MOV.U32 R99, RZ, RZ, R119.reuse ;  /* 0x000000ffff637224 */ /* 0x100fe400078e0077 */
[----:B------:R-:W-:Y:S02]  /*153f0*/  IMAD.MOV.U32 R97, RZ, RZ, R119 ;  /* 0x000000ffff617224 */ /* 0x000fe400078e0077 */
[----:B------:R-:W1:Y:S01]  /*15400*/  SHFL.BFLY PT, R89, R4, 0x2, 0x1f ;  /* 0x0c401f0004597f89 */ /* 0x000e6200000e0000 */
[----:B------:R-:W0:Y:S08]  /*15410*/  MUFU.EX2 R73, R73 ;  /* 0x0000004900497308 */ /* 0x000e300000000800 */
[----:B------:R-:W0:Y:S08]  /*15420*/  MUFU.EX2 R198, R198 ;  /* 0x000000c600c67308 */ /* 0x000e300000000800 */
[----:B------:R-:W0:Y:S01]  /*15430*/  MUFU.EX2 R69, R69 ;  /* 0x0000004500457308 */ /* 0x000e220000000800 */
[----:B-1----:R-:W-:Y:S01]  /*15440*/  FMNMX.FTZ R6, R4, R89, !PT ;  /* 0x0000005904067209 */ /* 0x002fe20007810000 */
[----:B------:R-:W-:-:S06]  /*15450*/  FFMA.FTZ R89, R109, R0, -R2 ;  /* 0x000000006d597223 */ /* 0x000fcc0000010802 */
[----:B------:R-:W-:Y:S01]  /*15460*/  MUFU.EX2 R192, R192 ;  /* 0x000000c000c07308 */ /* 0x000fe20000000800 */
[----:B------:R-:W-:Y:S01]  /*15470*/  IMAD.MOV.U32 R109, RZ, RZ, R119 ;  /* 0x000000ffff6d7224 */ /* 0x000fe200078e0077 */
[----:B------:R-:W1:Y:S06]  /*15480*/  SHFL.BFLY PT, R93, R6, 0x1, 0x1f ;  /* 0x0c201f00065d7f89 */ /* 0x000e6c00000e0000 */
[----:B------:R-:W-:Y:S08]  /*15490*/  MUFU.EX2 R77, R77 ;  /* 0x0000004d004d7308 */ /* 0x000ff00000000800 */
[----:B------:R-:W-:Y:S08]  /*154a0*/  MUFU.EX2 R194, R194 ;  /* 0x000000c200c27308 */ /* 0x000ff00000000800 */
[----:B------:R-:W-:Y:S01]  /*154b0*/  MUFU.EX2 R188, R188 ;  /* 0x000000bc00bc7308 */ /* 0x000fe20000000800 */
[----:B-1----:R-:W-:-:S04]  /*154c0*/  FMNMX.FTZ R4, R6, R93, !PT ;  /* 0x0000005d06047209 */ /* 0x002fc80007810000 */
        /* <DEDUP_REMOVED lines=9> */
[----:B--2---:R-:W-:Y:S01]  /*15560*/  FADD.FTZ R7, R200, R29 ;  /* 0x0000001dc8077221 */ /* 0x004fe20000010000 */
[-CC-:B------:R-:W-:Y:S01]  /*15570*/  FFMA.FTZ R6, R79, R0.reuse, -R20.reuse ;  /* 0x000000004f067223 */ /* 0x180fe20000010814 */
[-CC-:B------:R-:W-:Y:S01]  /*15580*/  FFMA.FTZ R8, R67, R0.reuse, -R20.reuse ;  /* 0x0000000043087223 */ /* 0x180fe20000010814 */
[----:B------:R-:W-:Y:S01]  /*15590*/  MUFU.EX2 R201, R201 ;  /* 0x000000c900c97308 */ /* 0x000fe20000000800 */
[----:B---3--:R-:W-:Y:S01]  /*155a0*/  FADD.FTZ R28, R202, R7 ;  /* 0x00000007ca1c7221 */ /* 0x008fe20000010000 */
[-CC-:B------:R-:W-:Y:S01]  /*155b0*/  FFMA.FTZ R199, R15, R0.reuse, -R20.reuse ;  /* 0x000000000fc77223 */ /* 0x180fe20000010814 */
[-CC-:B------:R-:W-:Y:S01]  /*155c0*/  FFMA.FTZ R10, R71, R0.reuse, -R20.reuse ;  /* 0x00000000470a7223 */ /* 0x180fe20000010814 */
[-C--:B------:R-:W-:Y:S01]  /*155d0*/  FFMA.FTZ R193, R21, R0.reuse, -R20 ;  /* 0x0000000015c17223 */ /* 0x080fe20000010814 */
[----:B----4-:R-:W-:Y:S01]  /*155e0*/  FADD.FTZ R7, R37, R28 ;  /* 0x0000001c25077221 */ /* 0x010fe20000010000 */
[-CC-:B------:R-:W-:Y:S01]  /*155f0*/  FFMA.FTZ R12, R59, R0.reuse, -R20.reuse ;  /* 0x000000003b0c7223 */ /* 0x180fe20000010814 */
[-CC-:B------:R-:W-:Y:S01]  /*15600*/  FFMA.FTZ R195, R49, R0.reuse, -R20.reuse ;  /* 0x0000000031c37223 */ /* 0x180fe20000010814 */
[----:B------:R-:W1:Y:S01]  /*15610*/  MUFU.EX2 R2, R2 ;  /* 0x0000000200027308 */ /* 0x000e620000000800 */
[----:B0-----:R-:W-:Y:S01]  /*15620*/  FADD.FTZ R28, R196, R7 ;  /* 0x00000007c41c7221 */ /* 0x001fe20000010000 */
[-CC-:B------:R-:W-:Y:S01]  /*15630*/  FFMA.FTZ R14, R63, R0.reuse, -R20.reuse ;  /* 0x000000003f0e7223 */ /* 0x180fe20000010814 */
[-CC-:B------:R-:W-:Y:S01]  /*15640*/  FFMA.FTZ R189, R53, R0.reuse, -R20.reuse ;  /* 0x0000000035bd7223 */ /* 0x180fe20000010814 */
[-C--:B------:R-:W-:Y:S01]  /*15650*/  FFMA.FTZ R24, R51, R0.reuse, -R20 ;  /* 0x0000000033187223 */ /* 0x080fe20000010814 */
[----:B------:R-:W-:Y:S01]  /*15660*/  FADD.FTZ R7, R73, R28 ;  /* 0x0000001c49077221 */ /* 0x000fe20000010000 */
[-CC-:B------:R-:W-:Y:S01]  /*15670*/  FFMA.FTZ R191, R41, R0.reuse, -R20.reuse ;  /* 0x0000000029bf7223 */ /* 0x180fe20000010814 */
[-CC-:B------:R-:W-:Y:S01]  /*15680*/  FFMA.FTZ R26, R55, R0.reuse, -R20.reuse ;  /* 0x00000000371a7223 */ /* 0x180fe20000010814 */
[----:B------:R-:W0:Y:S01]  /*15690*/  MUFU.EX2 R203, R203 ;  /* 0x000000cb00cb7308 */ /* 0x000e220000000800 */
[----:B------:R-:W-:Y:S01]  /*156a0*/  FADD.FTZ R32, R198, R7 ;  /* 0x00000007c6207221 */ /* 0x000fe20000010000 */
[-CC-:B------:R-:W-:Y:S01]  /*156b0*/  FFMA.FTZ R185, R45, R0.reuse, -R20.reuse ;  /* 0x000000002db97223 */ /* 0x180fe20000010814 */
[-CC-:B------:R-:W-:Y:S01]  /*156c0*/  FFMA.FTZ R28, R43, R0.reuse, -R20.reuse ;  /* 0x000000002b1c7223 */ /* 0x180fe20000010814 */
[-C--:B------:R-:W-:Y:S01]  /*156d0*/  FFMA.FTZ R187, R33, R0.reuse, -R20 ;  /* 0x0000000021bb7223 */ /* 0x080fe20000010814 */
        /* <DEDUP_REMOVED lines=8> */
[-C--:B------:R-:W-:Y:S01]  /*15760*/  FFMA.FTZ R81, R81, R0.reuse, -R20 ;  /* 0x0000000051517223 */ /* 0x080fe20000010814 */
        /* <DEDUP_REMOVED lines=10> */
[----:B------:R-:W0:Y:S01]  /*15810*/  MUFU.EX2 R8, R8 ;  /* 0x0000000800087308 */ /* 0x000e220000000800 */
[----:B--2---:R-:W-:Y:S01]  /*15820*/  FADD.FTZ R30, R6, R7 ;  /* 0x00000007061e7221 */ /* 0x004fe20000010000 */
[----:B------:R-:W-:Y:S01]  /*15830*/  FADD.FTZ R34, R188, R9 ;  /* 0x00000009bc227221 */ /* 0x000fe20000010000 */
[----:B------:R-:W-:Y:S01]  /*15840*/  F2FP.F16.F32.PACK_AB R203, R6, R203 ;  /* 0x000000cb06cb723e */ /* 0x000fe200000000ff */
[----:B------:R-:W-:Y:S01]  /*15850*/  IMAD.MOV.U32 R79, RZ, RZ, R119 ;  /* 0x000000ffff4f7224 */ /* 0x000fe200078e0077 */
[----:B------:R-:W-:Y:S01]  /*15860*/  F2FP.F16.F32.PACK_AB R202, R37, R202 ;  /* 0x000000ca25ca723e */ /* 0x000fe200000000ff */
[----:B------:R-:W-:Y:S01]  /*15870*/  FADD.FTZ R9, R31, R34 ;  /* 0x000000221f097221 */ /* 0x000fe20000010000 */
[----:B------:R-:W-:Y:S01]  /*15880*/  F2FP.F16.F32.PACK_AB R196, R73, R196 ;  /* 0x000000c449c4723e */ /* 0x000fe200000000ff */
[----:B------:R-:W2:Y:S01]  /*15890*/  MUFU.EX2 R199, R199 ;  /* 0x000000c700c77308 */ /* 0x000ea20000000800 */
[----:B-1----:R-:W-:Y:S01]  /*158a0*/  FADD.FTZ R7, R197, R30 ;  /* 0x0000001ec5077221 */ /* 0x002fe20000010000 */
[----:B------:R-:W-:Y:S01]  /*158b0*/  FADD.FTZ R34, R190, R9 ;  /* 0x00000009be227221 */ /* 0x000fe20000010000 */
[----:B------:R-:W-:Y:S01]  /*158c0*/  FFMA.FTZ R30, R47, R0, -R20 ;  /* 0x000000002f1e7223 */ /* 0x000fe20000010814 */
[----:B------:R-:W-:Y:S01]  /*158d0*/  F2FP.F16.F32.PACK_AB R198, R69, R198 ;  /* 0x000000c645c6723e */ /* 0x000fe200000000ff */
[--C-:B------:R-:W-:Y:S01]  /*158e0*/  IMAD.MOV.U32 R75, RZ, RZ, R119.reuse ;  /* 0x000000ffff4b7224 */ /* 0x100fe200078e0077 */
[----:B------:R-:W-:Y:S01]  /*158f0*/  F2FP.F16.F32.PACK_AB R192, R77, R192 ;  /* 0x000000c04dc0723e */ /* 0x000fe200000000ff */
[----:B------:R-:W-:Y:S01]  /*15900*/  IMAD.MOV.U32 R77, RZ, RZ, R119 ;  /* 0x000000ffff4d7224 */ /* 0x000fe200078e0077 */
[----:B------:R-:W1:Y:S01]  /*15910*/  MUFU.EX2 R10, R10 ;  /* 0x0000000a000a7308 */ /* 0x000e620000000800 */
[C---:B0-----:R-:W-:Y:S01]  /*15920*/  FADD.FTZ R32, R8.reuse, R7 ;  /* 0x0000000708207221 */ /* 0x041fe20000010000 */
[----:B------:R-:W-:Y:S01]  /*15930*/  F2FP.F16.F32.PACK_AB R194, R39, R194 ;  /* 0x000000c227c2723e */ /* 0x000fe200000000ff */
[--C-:B------:R-:W-:Y:S01]  /*15940*/  IMAD.MOV.U32 R73, RZ, RZ, R119.reuse ;  /* 0x000000ffff497224 */ /* 0x100fe200078e0077 */
[----:B------:R-:W-:Y:S01]  /*15950*/  F2FP.F16.F32.PACK_AB R188, R31, R188 ;  /* 0x000000bc1fbc723e */ /* 0x000fe200000000ff */
[--C-:B------:R-:W-:Y:S01]  /*15960*/  IMAD.MOV.U32 R69, RZ, RZ, R119.reuse ;  /* 0x000000ffff457224 */ /* 0x100fe200078e0077 */
[----:B------:R-:W-:Y:S01]  /*15970*/  F2FP.F16.F32.PACK_AB R190, R57, R190 ;  /* 0x000000be39be723e */ /* 0x000fe200000000ff */
[--C-:B------:R-:W-:Y:S01]  /*15980*/  IMAD.MOV.U32 R67, RZ, RZ, R119.reuse ;  /* 0x000000ffff437224 */ /* 0x100fe200078e0077 */
[----:B------:R-:W0:Y:S01]  /*15990*/  MUFU.EX2 R193, R193 ;  /* 0x000000c100c17308 */ /* 0x000e220000000800 */
[----:B--2---:R-:W-:Y:S01]  /*159a0*/  FADD.FTZ R7, R199, R32 ;  /* 0x00000020c7077221 */ /* 0x004fe20000010000 */
[----:B------:R-:W-:Y:S01]  /*159b0*/  F2FP.F16.F32.PACK_AB R197, R8, R197 ;  /* 0x000000c508c5723e */ /* 0x000fe200000000ff */
[--C-:B------:R-:W-:Y:S01]  /*159c0*/  IMAD.MOV.U32 R63, RZ, RZ, R119.reuse ;  /* 0x000000ffff3f7224 */ /* 0x100fe200078e0077 */
[-C--:B------:R-:W-:Y:S01]  /*159d0*/  MOV R71, R119.reuse ;  /* 0x0000007700477202 */ /* 0x080fe20000000f00 */
[--C-:B------:R-:W-:Y:S01]  /*159e0*/  IMAD.MOV.U32 R59, RZ, RZ, R119.reuse ;  /* 0x000000ffff3b7224 */ /* 0x100fe200078e0077 */
[----:B------:R-:W-:Y:S01]  /*159f0*/  MOV R51, R119 ;  /* 0x0000007700337202 */ /* 0x000fe20000000f00 */
[----:B------:R-:W-:Y:S01]  /*15a00*/  IMAD.MOV.U32 R55, RZ, RZ, R119 ;  /* 0x000000ffff377224 */ /* 0x000fe200078e0077 */
[----:B------:R-:W2:Y:S01]  /*15a10*/  MUFU.EX2 R12, R12 ;  /* 0x0000000c000c7308 */ /* 0x000ea20000000800 */
[C---:B-1----:R-:W-:Y:S01]  /*15a20*/  FADD.FTZ R32, R10.reuse, R7 ;  /* 0x000000070a207221 */ /* 0x042fe20000010000 */
[----:B------:R-:W-:Y:S01]  /*15a30*/  F2FP.F16.F32.PACK_AB R199, R10, R199 ;  /* 0x000000c70ac7723e */ /* 0x000fe200000000ff */
[--C-:B------:R-:W-:Y:S01]  /*15a40*/  IMAD.MOV.U32 R53, RZ, RZ, R119.reuse ;  /* 0x000000ffff357224 */ /* 0x100fe200078e0077 */
[-C--:B------:R-:W-:Y:S01]  /*15a50*/  MOV R41, R119.reuse ;  /* 0x0000007700297202 */ /* 0x080fe20000000f00 */
[--C-:B------:R-:W-:Y:S01]  /*15a60*/  IMAD.MOV.U32 R49, RZ, RZ, R119.reuse ;  /* 0x000000ffff317224 */ /* 0x100fe200078e0077 */
[----:B------:R-:W-:Y:S01]  /*15a70*/  MOV R31, R119 ;  /* 0x00000077001f7202 */ /* 0x000fe20000000f00 */
[--C-:B------:R-:W-:Y:S01]  /*15a80*/  IMAD.MOV.U32 R47, RZ, RZ, R119.reuse ;  /* 0x000000ffff2f7224 */ /* 0x100fe200078e0077 */
[----:B------:R-:W1:Y:S01]  /*15a90*/  MUFU.EX2 R195, R195 ;  /* 0x000000c300c37308 */ /* 0x000e620000000800 */
[----:B0-----:R-:W-:Y:S01]  /*15aa0*/  FADD.FTZ R7, R193, R32 ;  /* 0x00000020c1077221 */ /* 0x001fe20000010000 */
[----:B------:R-:W-:-:S02]  /*15ab0*/  IMAD.MOV.U32 R45, RZ, RZ, R119 ;  /* 0x000000ffff2d7224 */ /* 0x000fc400078e0077 */
[--C-:B------:R-:W-:Y:S02]  /*15ac0*/  IMAD.MOV.U32 R43, RZ, RZ, R119.reuse ;  /* 0x000000ffff2b7224 */ /* 0x100fe400078e0077 */
[----:B------:R-:W-:Y:S02]  /*15ad0*/  IMAD.MOV.U32 R39, RZ, RZ, R119 ;  /* 0x000000ffff277224 */ /* 0x000fe400078e0077 */
[----:B------:R-:W0:Y:S01]  /*15ae0*/  MUFU.EX2 R14, R14 ;  /* 0x0000000e000e7308 */ /* 0x000e220000000800 */
[C---:B--2---:R-:W-:Y:S01]  /*15af0*/  FADD.FTZ R32, R12.reuse, R7 ;  /* 0x000000070c207221 */ /* 0x044fe20000010000 */
[----:B------:R-:W-:Y:S01]  /*15b00*/  FADD.FTZ R7, R57, R34 ;  /* 0x0000002239077221 */ /* 0x000fe20000010000 */
[----:B------:R-:W-:Y:S01]  /*15b10*/  F2FP.F16.F32.PACK_AB R193, R12, R193 ;  /* 0x000000c10cc1723e */ /* 0x000fe200000000ff */
[--C-:B------:R-:W-:Y:S02]  /*15b20*/  IMAD.MOV.U32 R57, RZ, RZ, R119.reuse ;  /* 0x000000ffff397224 */ /* 0x100fe400078e0077 */
[----:B------:R-:W-:-:S02]  /*15b30*/  IMAD.MOV.U32 R37, RZ, RZ, R119 ;  /* 0x000000ffff257224 */ /* 0x000fc400078e0077 */
[----:B------:R-:W2:Y:S01]  /*15b40*/  MUFU.EX2 R184, R184 ;  /* 0x000000b800b87308 */ /* 0x000ea20000000800 */
[----:B-1----:R-:W-:Y:S01]  /*15b50*/  FADD.FTZ R3, R195, R32 ;  /* 0x00000020c3037221 */ /* 0x002fe20000010000 */
[--C-:B------:R-:W-:Y:S02]  /*15b60*/  IMAD.MOV.U32 R33, RZ, RZ, R119.reuse ;  /* 0x000000ffff217224 */ /* 0x100fe400078e0077 */
[----:B------:R-:W-:-:S04]  /*15b70*/  IMAD.MOV.U32 R29, RZ, RZ, R119 ;  /* 0x000000ffff1d7224 */ /* 0x000fc800078e0077 */
[----:B------:R-:W1:Y:S01]  /*15b80*/  MUFU.EX2 R189, R189 ;  /* 0x000000bd00bd7308 */ /* 0x000e620000000800 */
[C---:B0-----:R-:W-:Y:S01]  /*15b90*/  FADD.FTZ R34, R14.reuse, R3 ;  /* 0x000000030e227221 */ /* 0x041fe20000010000 */
[----:B------:R-:W-:-:S06]  /*15ba0*/  F2FP.F16.F32.PACK_AB R195, R14, R195 ;  /* 0x000000c30ec3723e */ /* 0x000fcc00000000ff */
[----:B------:R-:W0:Y:S01]  /*15bb0*/  MUFU.EX2 R83, R83 ;  /* 0x0000005300537308 */ /* 0x000e220000000800 */
[----:B--2---:R-:W-:-:S07]  /*15bc0*/  FADD.FTZ R36, R184, R7 ;  /* 0x00000007b8247221 */ /* 0x004fce0000010000 */
[----:B------:R-:W2:Y:S01]  /*15bd0*/  MUFU.EX2 R24, R24 ;  /* 0x0000001800187308 */ /* 0x000ea20000000800 */
[----:B-1----:R-:W-:-:S07]  /*15be0*/  FADD.FTZ R3, R189, R34 ;  /* 0x00000022bd037221 */ /* 0x002fce0000010000 */
[----:B------:R-:W1:Y:S01]  /*15bf0*/  MUFU.EX2 R186, R186 ;  /* 0x000000ba00ba7308 */ /* 0x000e620000000800 */
[C---:B0-----:R-:W-:Y:S01]  /*15c00*/  FADD.FTZ R7, R83.reuse, R36 ;  /* 0x0000002453077221 */ /* 0x041fe20000010000 */
[----:B------:R-:W-:Y:S01]  /*15c10*/  F2FP.F16.F32.PACK_AB R184, R83, R184 ;  /* 0x000000b853b8723e */ /* 0x000fe200000000ff */
[----:B------:R-:W-:-:S05]  /*15c20*/  IMAD.MOV.U32 R83, RZ, RZ, R119 ;  /* 0x000000ffff537224 */ /* 0x000fca00078e0077 */
[----:B------:R-:W0:Y:S01]  /*15c30*/  MUFU.EX2 R191, R191 ;  /* 0x000000bf00bf7308 */ /* 0x000e220000000800 */
[C---:B--2---:R-:W-:Y:S01]  /*15c40*/  FADD.FTZ R34, R24.reuse, R3 ;  /* 0x0000000318227221 */ /* 0x044fe20000010000 */
[----:B------:R-:W-:Y:S01]  /*15c50*/  F2FP.F16.F32.PACK_AB R189, R24, R189 ;  /* 0x000000bd18bd723e */ /* 0x000fe200000000ff */
[----:B------:R-:W-:-:S05]  /*15c60*/  IMAD.MOV.U32 R24, RZ, RZ, R119 ;  /* 0x000000ffff187224 */ /* 0x000fca00078e0077 */
[----:B------:R-:W2:Y:S01]  /*15c70*/  MUFU.EX2 R87, R87 ;  /* 0x0000005700577308 */ /* 0x000ea20000000800 */
[----:B-1----:R-:W-:-:S07]  /*15c80*/  FADD.FTZ R36, R186, R7 ;  /* 0x00000007ba247221 */ /* 0x002fce0000010000 */
[----:B------:R-:W1:Y:S01]  /*15c90*/  MUFU.EX2 R26, R26 ;  /* 0x0000001a001a7308 */ /* 0x000e620000000800 */
[----:B0-----:R-:W-:-:S07]  /*15ca0*/  FADD.FTZ R3, R191, R34 ;  /* 0x00000022bf037221 */ /* 0x001fce0000010000 */
[----:B------:R-:W0:Y:S01]  /*15cb0*/  MUFU.EX2 R180, R180 ;  /* 0x000000b400b47308 */ /* 0x000e220000000800 */
[C---:B--2---:R-:W-:Y:S01]  /*15cc0*/  FADD.FTZ R7, R87.reuse, R36 ;  /* 0x0000002457077221 */ /* 0x044fe20000010000 */
[----:B------:R-:W-:Y:S01]  /*15cd0*/  F2FP.F16.F32.PACK_AB R186, R87, R186 ;  /* 0x000000ba57ba723e */ /* 0x000fe200000000ff */
[----:B------:R-:W-:-:S05]  /*15ce0*/  IMAD.MOV.U32 R87, RZ, RZ, R119 ;  /* 0x000000ffff577224 */ /* 0x000fca00078e0077 */
        /* <DEDUP_REMOVED lines=10> */
[----:B------:R-:W-:Y:S01]  /*15d90*/  F2FP.F16.F32.PACK_AB R180, R89, R180 ;  /* 0x000000b459b4723e */ /* 0x000fe200000000ff */
[----:B------:R-:W-:-:S05]  /*15da0*/  IMAD.MOV.U32 R89, RZ, RZ, R119 ;  /* 0x000000ffff597224 */ /* 0x000fca00078e0077 */
        /* <DEDUP_REMOVED lines=10> */
[----:B------:R-:W-:Y:S02]  /*15e50*/  F2FP.F16.F32.PACK_AB R182, R91, R182 ;  /* 0x000000b65bb6723e */ /* 0x000fe400000000ff */
[----:B------:R-:W-:-:S04]  /*15e60*/  MOV R91, R119 ;  /* 0x00000077005b7202 */ /* 0x000fc80000000f00 */
[----:B------:R0:W3:Y:S01]  /*15e70*/  MUFU.EX2 R32, R35 ;  /* 0x0000002300207308 */ /* 0x0000e20000000800 */
[C---:B--2---:R-:W-:Y:S01]  /*15e80*/  FADD.FTZ R36, R30.reuse, R3 ;  /* 0x000000031e247221 */ /* 0x044fe20000010000 */
[----:B------:R-:W-:Y:S01]  /*15e90*/  F2FP.F16.F32.PACK_AB R187, R30, R187 ;  /* 0x000000bb1ebb723e */ /* 0x000fe200000000ff */
[----:B------:R-:W-:-:S05]  /*15ea0*/  IMAD.MOV.U32 R30, RZ, RZ, R119 ;  /* 0x000000ffff1e7224 */ /* 0x000fca00078e0077 */
[----:B------:R-:W2:Y:S01]  /*15eb0*/  MUFU.EX2 R13, R13 ;  /* 0x0000000d000d7308 */ /* 0x000ea20000000800 */
[----:B-1----:R-:W-:Y:S01]  /*15ec0*/  FADD.FTZ R3, R25, R36 ;  /* 0x0000002419037221 */ /* 0x002fe20000010000 */
[----:B0-----:R-:W-:-:S06]  /*15ed0*/  IMAD.MOV.U32 R35, RZ, RZ, R119 ;  /* 0x000000ffff237224 */ /* 0x001fcc00078e0077 */
[----:B------:R0:W1:Y:S01]  /*15ee0*/  MUFU.EX2 R20, R65 ;  /* 0x0000004100147308 */ /* 0x0000620000000800 */
[C---:B---3--:R-:W-:Y:S01]  /*15ef0*/  FADD.FTZ R36, R32.reuse, R3 ;  /* 0x0000000320247221 */ /* 0x048fe20000010000 */
[----:B------:R-:W-:Y:S01]  /*15f00*/  F2FP.F16.F32.PACK_AB R181, R32, R25 ;  /* 0x0000001920b5723e */ /* 0x000fe200000000ff */
[--C-:B------:R-:W-:Y:S02]  /*15f10*/  IMAD.MOV.U32 R32, RZ, RZ, R119.reuse ;  /* 0x000000ffff207224 */ /* 0x100fe400078e0077 */
[----:B------:R-:W-:-:S03]  /*15f20*/  IMAD.MOV.U32 R25, RZ, RZ, R119 ;  /* 0x000000ffff197224 */ /* 0x000fc600078e0077 */
[----:B------:R-:W3:Y:S01]  /*15f30*/  MUFU.EX2 R81, R81 ;  /* 0x0000005100517308 */ /* 0x000ee20000000800 */
[----:B--2---:R-:W-:Y:S01]  /*15f40*/  FADD.FTZ R3, R13, R36 ;  /* 0x000000240d037221 */ /* 0x004fe20000010000 */
[----:B0-----:R-:W-:-:S06]  /*15f50*/  IMAD.MOV.U32 R65, RZ, RZ, R119 ;  /* 0x000000ffff417224 */ /* 0x001fcc00078e0077 */
[----:B------:R0:W2:Y:S01]  /*15f60*/  MUFU.EX2 R34, R27 ;  /* 0x0000001b00227308 */ /* 0x0000a20000000800 */
[C---:B-1----:R-:W-:Y:S01]  /*15f70*/  FADD.FTZ R36, R20.reuse, R3 ;  /* 0x0000000314247221 */ /* 0x042fe20000010000 */
[----:B------:R-:W-:-:S06]  /*15f80*/  F2FP.F16.F32.PACK_AB R183, R20, R13 ;  /* 0x0000000d14b7723e */ /* 0x000fcc00000000ff */
[----:B------:R-:W1:Y:S01]  /*15f90*/  MUFU.EX2 R61, R61 ;  /* 0x0000003d003d7308 */ /* 0x000e620000000800 */
[----:B---3--:R-:W-:Y:S01]  /*15fa0*/  FADD.FTZ R3, R81, R36 ;  /* 0x0000002451037221 */ /* 0x008fe20000010000 */
[----:B------:R-:W-:Y:S01]  /*15fb0*/  MOV R36, R119 ;  /* 0x0000007700247202 */ /* 0x000fe20000000f00 */
[----:B0-----:R-:W-:-:S05]  /*15fc0*/  IMAD.MOV.U32 R27, RZ, RZ, R119 ;  /* 0x000000ffff1b7224 */ /* 0x001fca00078e0077 */
[----:B------:R-:W0:Y:S01]  /*15fd0*/  MUFU.EX2 R176, R176 ;  /* 0x000000b000b07308 */ /* 0x000e220000000800 */
[C---:B--2---:R-:W-:Y:S01]  /*15fe0*/  FADD.FTZ R6, R34.reuse, R3 ;  /* 0x0000000322067221 */ /* 0x044fe20000010000 */
[----:B------:R-:W-:Y:S01]  /*15ff0*/  F2FP.F16.F32.PACK_AB R177, R34, R81 ;  /* 0x0000005122b1723e */ /* 0x000fe200000000ff */
[----:B------:R-:W-:Y:S01]  /*16000*/  IMAD.MOV.U32 R34, RZ, RZ, R119 ;  /* 0x000000ffff227224 */ /* 0x000fe200078e0077 */
[----:B------:R-:W-:-:S04]  /*16010*/  MOV R81, R119 ;  /* 0x0000007700517202 */ /* 0x000fc80000000f00 */
[----:B------:R-:W2:Y:S01]  /*16020*/  MUFU.EX2 R93, R121 ;  /* 0x00000079005d7308 */ /* 0x000ea20000000800 */
[----:B-1----:R-:W-:Y:S01]  /*16030*/  FADD.FTZ R3, R61, R6 ;  /* 0x000000063d037221 */ /* 0x002fe20000010000 */
[----:B------:R-:W-:-:S04]  /*16040*/  IADD3 R6, R153, -0x2, RZ ;  /* 0xfffffffe99067810 */ /* 0x000fc80007ffe0ff */
[----:B------:R-:W-:Y:S02]  /*16050*/  ISETP.GE.AND P2, PT, R6, R218, PT ;  /* 0x000000da0600720c */ /* 0x000fe40003f46270 */
[----:B------:R-:W1:Y:S01]  /*16060*/  MUFU.EX2 R178, R178 ;  /* 0x000000b200b27308 */ /* 0x000e620000000800 */
[----:B0-----:R-:W-:-:S07]  /*16070*/  FADD.FTZ R38, R176, R7 ;  /* 0x00000007b0267221 */ /* 0x001fce0000010000 */
[----:B------:R-:W0:Y:S01]  /*16080*/  MUFU.EX2 R95, R95 ;  /* 0x0000005f005f7308 */ /* 0x000e220000000800 */
[C---:B--2---:R-:W-:Y:S01]  /*16090*/  FADD.FTZ R7, R93.reuse, R38 ;  /* 0x000000265d077221 */ /* 0x044fe20000010000 */
[----:B------:R-:W-:Y:S01]  /*160a0*/  F2FP.F16.F32.PACK_AB R176, R93, R176 ;  /* 0x000000b05db0723e */ /* 0x000fe200000000ff */
[----:B------:R-:W-:-:S05]  /*160b0*/  IMAD.MOV.U32 R93, RZ, RZ, R119 ;  /* 0x000000ffff5d7224 */ /* 0x000fca00078e0077 */
[----:B------:R2:W3:Y:S01]  /*160c0*/  MUFU.EX2 R2, R85 ;  /* 0x0000005500027308 */ /* 0x0004e20000000800 */
[----:B-1----:R-:W-:-:S04]  /*160d0*/  FADD.FTZ R38, R178, R7 ;  /* 0x00000007b2267221 */ /* 0x002fc80000010000 */
[C---:B0-----:R-:W-:Y:S01]  /*160e0*/  FADD.FTZ R15, R95.reuse, R38 ;  /* 0x000000265f0f7221 */ /* 0x041fe20000010000 */
[----:B------:R-:W-:Y:S01]  /*160f0*/  F2FP.F16.F32.PACK_AB R178, R95, R178 ;  /* 0x000000b25fb2723e */ /* 0x000fe200000000ff */
[--C-:B------:R-:W-:Y:S02]  /*16100*/  IMAD.MOV.U32 R95, RZ, RZ, R119.reuse ;  /* 0x000000ffff5f7224 */ /* 0x100fe400078e0077 */
[--C-:B--2---:R-:W-:Y:S02]  /*16110*/  IMAD.MOV.U32 R85, RZ, RZ, R119.reuse ;  /* 0x000000ffff557224 */ /* 0x104fe400078e0077 */
[----:B------:R-:W-:Y:S02]  /*16120*/  IMAD.MOV.U32 R38, RZ, RZ, R119 ;  /* 0x000000ffff267224 */ /* 0x000fe400078e0077 */
[C---:B---3--:R-:W-:Y:S01]  /*16130*/  FADD.FTZ R14, R2.reuse, R3 ;  /* 0x00000003020e7221 */ /* 0x048fe20000010000 */
[----:B------:R-:W-:Y:S01]  /*16140*/  F2FP.F16.F32.PACK_AB R179, R2, R61 ;  /* 0x0000003d02b3723e */ /* 0x000fe200000000ff */
[----:B------:R-:W-:Y:S01]  /*16150*/  IMAD.MOV.U32 R2, RZ, RZ, 0x3f800000 ;  /* 0x3f800000ff027424 */ /* 0x000fe200078e00ff */
[----:B------:R-:W-:Y:S01]  /*16160*/  MOV R61, R119 ;  /* 0x00000077003d7202 */ /* 0x000fe20000000f00 */
[----:B------:R-:W-:Y:S01]  /*16170*/  IMAD.MOV.U32 R3, RZ, RZ, 0x3f800000 ;  /* 0x3f800000ff037424 */ /* 0x000fe200078e00ff */
[----:B------:R-:W-:Y:S06]  /*16180*/  @!P2 BRA `(.L_x_3815) ;  /* 0x000000500014a947 */ /* 0x000fec0003800000 */
[----:B------:R-:W-:Y:S01]  /*16190*/  IMAD.MOV.U32 R7, RZ, RZ, R4 ;  /* 0x000000ffff077224 */ /* 0x000fe200078e0004 */
[----:B------:R-:W-:Y:S01]  /*161a0*/  MOV R9, R217 ;  /* 0x000000d900097202 */ /* 0x000fe20000000f00 */
[----:B------:R-:W-:Y:S01]  /*161b0*/  IMAD.MOV.U32 R8, RZ, RZ, R5 ;  /* 0x000000ffff087224 */ /* 0x000fe200078e0005 */
[----:B------:R-:W-:Y:S01]  /*161c0*/  CS2R R118, SRZ ;  /* 0x0000000000767805 */ /* 0x000fe2000001ff00 */
[----:B------:R-:W-:Y:S01]  /*161d0*/  IMAD.MOV.U32 R10, RZ, RZ, R216 ;  /* 0x000000ffff0a7224 */ /* 0x000fe200078e00d8 */
[----:B------:R-:W-:Y:S01]  /*161e0*/  CS2R R114, SRZ ;  /* 0x0000000000727805 */ /* 0x000fe2000001ff00 */
[----:B------:R-:W-:Y:S01]  /*161f0*/  IMAD.MOV.U32 R2, RZ, RZ, 0x3f800000 ;  /* 0x3f800000ff027424 */ /* 0x000fe200078e00ff */
        /* <DEDUP_REMOVED lines=46> */
.L_x_3826:
[----:B------:R-:W-:-:S05]  /*164e0*/  VIADD R0, R10, 0x1 ;  /* 0x000000010a007836 */ /* 0x000fca0000000000 */
[----:B------:R-:W-:-:S04]  /*164f0*/  ISETP.NE.AND P2, PT, R0, 0x2, PT ;  /* 0x000000020000780c */ /* 0x000fc80003f45270 */
[----:B------:R-:W-:Y:S02]  /*16500*/  SEL R4, RZ, 0x1, P2 ;  /* 0x00000001ff047807 */ /* 0x000fe40001000000 */
[----:B------:R-:W-:Y:S02]  /*16510*/  SEL R216, R0, RZ, P2 ;  /* 0x000000ff00d87207 */ /* 0x000fe40001000000 */
[----:B------:R-:W-:Y:S01]  /*16520*/  LOP3.LUT R217, R9, R4, RZ, 0x3c, !PT ;  /* 0x0000000409d97212 */ /* 0x000fe200078e3cff */
[----:B------:R-:W-:Y:S06]  /*16530*/  @!P0 BRA `(.L_x_3816) ;  /* 0x0000000000048947 */ /* 0x000fec0003800000 */
[----:B------:R-:W-:Y:S01]  /*16540*/  BPT.TRAP 0x1 ;  /* 0x000000040000795c */ /* 0x000fe20000300000 */
.L_x_3816:
[----:B------:R-:W-:Y:S01]  /*16550*/  IMAD R11, R216, 0x8, R16 ;  /* 0x00000008d80b7824 */ /* 0x000fe200078e0210 */
[----:B------:R-:W-:-:S04]  /*16560*/  SHF.L.U32 R4, R217, 0x1f, RZ ;  /* 0x0000001fd9047819 */ /* 0x000fc800000006ff */
[----:B------:R0:W1:Y:S01]  /*16570*/  SYNCS.PHASECHK.TRANS64.TRYWAIT P2, [R11+URZ+0x36830], R4 ;  /* 0x036830040b0075a7 */ /* 0x000062000804017f */
[----:B------:R-:W-:Y:S05]  /*16580*/  @!P0 BRA `(.L_x_3817) ;  /* 0x0000000000048947 */ /* 0x000fea0003800000 */
[----:B------:R-:W-:Y:S01]  /*16590*/  BPT.TRAP 0x1 ;  /* 0x000000040000795c */ /* 0x000fe20000300000 */
.L_x_3817:
[----:B------:R-:W-:Y:S01]  /*165a0*/  IMAD R0, R216, 0xa80, R219 ;  /* 0x00000a80d8007824 */ /* 0x000fe200078e02db */
[----:B------:R-:W-:Y:S03]  /*165b0*/  BSSY B1, `(.L_x_3818) ;  /* 0x0000006000017945 */ /* 0x000fe60003800000 */
[C---:B------:R-:W-:Y:S01]  /*165c0*/  VIADD R120, R0.reuse, 0x100 ;  /* 0x0000010000787836 */ /* 0x040fe20000000000 */
[----:B------:R-:W-:Y:S01]  /*165d0*/  IADD3 R20, R0, 0x80, RZ ;  /* 0x0000008000147810 */ /* 0x000fe20007ffe0ff */
[----:B-1----:R-:W-:Y:S06]  /*165e0*/  @P2 BRA `(.L_x_3819) ;  /* 0x0000000000082947 */ /* 0x002fec0003800000 */
[----:B------:R-:W1:Y:S02]  /*165f0*/  SYNCS.PHASECHK.TRANS64.TRYWAIT P2, [R11+URZ+0x36830], R4 ;  /* 0x036830040b0075a7 */ /* 0x000e64000804017f */
[----:B-1----:R-:W-:Y:S05]  /*16600*/  @!P2 BRA `(.L_x_3820) ;  /* 0x0000012400d4a947 */ /* 0x002fea0003800000 */
.L_x_3819:
[----:B------:R-:W-:Y:S05]  /*16610*/  BSYNC B1 ;  /* 0x0000000000017941 */ /* 0x000fea0003800000 */
.L_x_3818:
[----:B------:R-:W2:Y:S04]  /*16620*/  LDL.64 R12, [R1+0x48] ;  /* 0x00004800010c7983 */ /* 0x000ea80000100a00 */
[----:B------:R-:W3:Y:S01]  /*16630*/  LDL.64 R122, [R1] ;  /* 0x00000000017a7983 */ /* 0x000ee20000100a00 */
[----:B------:R-:W-:Y:S01]  /*16640*/  WARPGROUP.ARRIVE ;  /* 0x00000000000079c5 */ /* 0x000fe20000000000 */
[----:B------:R-:W-:Y:S01]  /*16650*/  IMAD.MOV.U32 R21, RZ, RZ, 0x40000040 ;  /* 0x40000040ff157424 */ /* 0x000fe200078e00ff */
[----:B------:R-:W-:-:S04]  /*16660*/  R2UR UR6, R20 ;  /* 0x00000000140672ca */ /* 0x000fc800000e0000 */
[C---:B------:R-:W-:Y:S01]  /*16670*/  R2UR UR7, R21.reuse ;  /* 0x00000000150772ca */ /* 0x040fe200000e0000 */
[----:B------:R-:W-:Y:S01]  /*16680*/  IMAD.MOV.U32 R20, RZ, RZ, R120 ;  /* 0x000000ffff147224 */ /* 0x000fe200078e0078 */
[----:B------:R-:W-:-:S04]  /*16690*/  R2UR UR19, R21 ;  /* 0x00000000151372ca */ /* 0x000fc800000e0000 */
[----:B------:R-:W-:Y:S01]  /*166a0*/  R2UR UR18, R20 ;  /* 0x00000000141272ca */ /* 0x000fe200000e0000 */
[----:B------:R-:W-:Y:S01]  /*166b0*/  VIADD R20, R0, 0x200 ;  /* 0x0000020000147836 */ /* 0x000fe20000000000 */
[----:B------:R-:W-:-:S04]  /*166c0*/  R2UR UR15, R21 ;  /* 0x00000000150f72ca */ /* 0x000fc800000e0000 */
[----:B------:R-:W-:Y:S02]  /*166d0*/  R2UR UR14, R20 ;  /* 0x00000000140e72ca */ /* 0x000fe400000e0000 */
[----:B--2---:R-:W-:Y:S01]  /*166e0*/  R2UR UR42, R12 ;  /* 0x000000000c2a72ca */ /* 0x004fe200000e0000 */
[----:B------:R-:W-:Y:S01]  /*166f0*/  IMAD.MOV.U32 R12, RZ, RZ, R0 ;  /* 0x000000ffff0c7224 */ /* 0x000fe200078e0000 */
[----:B------:R-:W-:Y:S01]  /*16700*/  R2UR UR43, R13 ;  /* 0x000000000d2b72ca */ /* 0x000fe200000e0000 */
[----:B------:R-:W-:Y:S01]  /*16710*/  IMAD.MOV.U32 R13, RZ, RZ, 0x40000040 ;  /* 0x40000040ff0d7424 */ /* 0x000fe200078e00ff */
[----:B---3--:R-:W-:Y:S02]  /*16720*/  R2UR UR28, R122 ;  /* 0x000000007a1c72ca */ /* 0x008fe400000e0000 */
[----:B------:R-:W-:Y:S02]  /*16730*/  R2UR UR29, R123 ;  /* 0x000000007b1d72ca */ /* 0x000fe400000e0000 */
[----:B------:R-:W-:Y:S01]  /*16740*/  R2UR UR26, R12 ;  /* 0x000000000c1a72ca */ /* 0x000fe200000e0000 */
[----:B------:R-:W2:Y:S01]  /*16750*/  LDL.64 R122, [R1+0x40] ;  /* 0x00004000017a7983 */ /* 0x000ea20000100a00 */
[----:B------:R-:W-:-:S07]  /*16760*/  R2UR UR27, R13 ;  /* 0x000000000d1b72ca */ /* 0x000fce00000e0000 */
[----:B------:R-:W-:Y:S02]  /*16770*/  UMOV UR24, UR28 ;  /* 0x0000001c00187c82 */ /* 0x000fe40008000000 */
[----:B------:R-:W-:-:S04]  /*16780*/  UMOV UR25, UR29 ;  /* 0x0000001d00197c82 */ /* 0x000fc80008000000 */
        /* <DEDUP_REMOVED lines=19> */
[----:B------:R-:W-:Y:S01]  /*168c0*/  UMOV UR12, UR28 ;  /* 0x0000001c000c7c82 */ /* 0x000fe20008000000 */
[----:B------:R-:W-:Y:S01]  /*168d0*/  UMOV UR13, UR29 ;  /* 0x0000001d000d7c82 */ /* 0x000fe20008000000 */
[----:B------:R-:W-:Y:S01]  /*168e0*/  VIADD R120, R0, 0x280 ;  /* 0x0000028000787836 */ /* 0x000fe20000000000 */
[----:B------:R-:W-:Y:S02]  /*168f0*/  WARPGROUP.DEPBAR.LE gsb0, 0x0 ;  /* 0x00008000000079c5 */ /* 0x000fe40000010000 */
[----:B------:R-:W-:-:S06]  /*16900*/  WARPGROUP.ARRIVE ;  /* 0x00000000000079c5 */ /* 0x000fcc0000000000 */
[----:B------:R-:W-:Y:S01]  /*16910*/  HGMMA.64x16x16.F32 R136, gdesc[UR12], RZ, !UPT, gsb0 ;  /* 0x002000000c8879f0 */ /* 0x000fe2000c0008ff */
[----:B------:R-:W-:Y:S02]  /*16920*/  MOV R121, 0x40000040 ;  /* 0x4000004000797802 */ /* 0x000fe40000000f00 */
[----:B------:R-:W-:Y:S02]  /*16930*/  R2UR UR10, R120 ;  /* 0x00000000780a72ca */ /* 0x000fe400000e0000 */
[----:B------:R-:W-:Y:S01]  /*16940*/  R2UR UR11, R121 ;  /* 0x00000000790b72ca */ /* 0x000fe200000e0000 */
[----:B------:R-:W-:Y:S01]  /*16950*/  UMOV UR8, UR28 ;  /* 0x0000001c00087c82 */ /* 0x000fe20008000000 */
[----:B------:R-:W-:Y:S01]  /*16960*/  UMOV UR9, UR29 ;  /* 0x0000001d00097c82 */ /* 0x000fe20008000000 */
[----:B------:R-:W-:Y:S02]  /*16970*/  WARPGROUP.DEPBAR.LE gsb0, 0x0 ;  /* 0x00008000000079c5 */ /* 0x000fe40000010000 */
[----:B------:R-:W-:-:S08]  /*16980*/  WARPGROUP.ARRIVE ;  /* 0x00000000000079c5 */ /* 0x000fd00000000000 */
[----:B------:R-:W-:Y:S01]  /*16990*/  HGMMA.64x16x16.F32 R128, gdesc[UR8], RZ, !UPT, gsb0 ;  /* 0x00200000088079f0 */ /* 0x000fe2000c0008ff */
[C---:B------:R-:W-:Y:S01]  /*169a0*/  VIADD R12, R0.reuse, 0x300 ;  /* 0x00000300000c7836 */ /* 0x040fe20000000000 */
[----:B------:R-:W-:Y:S01]  /*169b0*/  IADD3 R120, R0, 0x182, RZ ;  /* 0x0000018200787810 */ /* 0x000fe20007ffe0ff */
[----:B------:R-:W-:Y:S01]  /*169c0*/  IMAD.MOV.U32 R121, RZ, RZ, 0x40000040 ;  /* 0x40000040ff797424 */ /* 0x000fe200078e00ff */
[----:B------:R-:W-:Y:S02]  /*169d0*/  R2UR UR59, R13 ;  /* 0x000000000d3b72ca */ /* 0x000fe400000e0000 */
[----:B------:R-:W-:Y:S02]  /*169e0*/  R2UR UR58, R12 ;  /* 0x000000000c3a72ca */ /* 0x000fe400000e0000 */
[----:B------:R-:W-:Y:S01]  /*169f0*/  R2UR UR26, R120 ;  /* 0x00000000781a72ca */ /* 0x000fe200000e0000 */
[----:B------:R-:W-:Y:S01]  /*16a00*/  VIADD R120, R0, 0x302 ;  /* 0x0000030200787836 */ /* 0x000fe20000000000 */
[----:B------:R-:W-:-:S02]  /*16a10*/  R2UR UR27, R121 ;  /* 0x00000000791b72ca */ /* 0x000fc400000e0000 */
[----:B------:R-:W-:Y:S02]  /*16a20*/  MOV R121, 0x40000040 ;  /* 0x4000004000797802 */ /* 0x000fe40000000f00 */
[----:B------:R-:W-:Y:S02]  /*16a30*/  R2UR UR46, R120 ;  /* 0x00000000782e72ca */ /* 0x000fe400000e0000 */
[----:B------:R-:W-:Y:S02]  /*16a40*/  R2UR UR47, R121 ;  /* 0x00000000792f72ca */ /* 0x000fe400000e0000 */
[----:B--2---:R-:W-:Y:S02]  /*16a50*/  R2UR UR38, R122 ;  /* 0x000000007a2672ca */ /* 0x004fe400000e0000 */
[----:B------:R-:W-:Y:S01]  /*16a60*/  R2UR UR39, R123 ;  /* 0x000000007b2772ca */ /* 0x000fe200000e0000 */
[----:B------:R-:W-:Y:S01]  /*16a70*/  UMOV UR56, UR28 ;  /* 0x0000001c00387c82 */ /* 0x000fe20008000000 */
[----:B------:R-:W-:Y:S01]  /*16a80*/  UMOV UR57, UR29 ;  /* 0x0000001d00397c82 */ /* 0x000fe20008000000 */
[----:B------:R-:W-:-:S02]  /*16a90*/  WARPGROUP.DEPBAR.LE gsb0, 0x0 ;  /* 0x00008000000079c5 */ /* 0x000fc40000010000 */
[----:B------:R-:W-:-:S06]  /*16aa0*/  WARPGROUP.ARRIVE ;  /* 0x00000000000079c5 */ /* 0x000fcc0000000000 */
[----:B------:R-:W-:Y:S01]  /*16ab0*/  HGMMA.64x16x16.F32 R120, gdesc[UR56], RZ, !UPT, gsb0 ;  /* 0x00200000387879f0 */ /* 0x000fe2000c0008ff */
        /* <DEDUP_REMOVED lines=27> */
[----:B------:R-:W-:Y:S01]  /*16c70*/  UMOV UR24, UR42 ;  /* 0x0000002a00187c82 */ /* 0x000fe20008000000 */
[----:B------:R-:W-:Y:S01]  /*16c80*/  UMOV UR25, UR43 ;  /* 0x0000002b00197c82 */ /* 0x000fe20008000000 */
[----:B------:R-:W-:Y:S01]  /*16c90*/  VIADD R12, R0, 0x202 ;  /* 0x00000202000c7836 */ /* 0x000fe20000000000 */
[----:B------:R-:W-:Y:S02]  /*16ca0*/  WARPGROUP.DEPBAR.LE gsb0, 0x0 ;  /* 0x00008000000079c5 */ /* 0x000fe40000010000 */
[----:B------:R-:W-:-:S06]  /*16cb0*/  WARPGROUP.ARRIVE ;  /* 0x00000000000079c5 */ /* 0x000fcc0000000000 */
[----:B------:R-:W-:Y:S01]  /*16cc0*/  HGMMA.64x16x16.F32 R144, gdesc[UR24], R144, gsb0 ;  /* 0x00200000189079f0 */ /* 0x000fe20008000890 */
[----:B------:R-:W-:Y:S01]  /*16cd0*/  IMAD.MOV.U32 R13, RZ, RZ, 0x40000040 ;  /* 0x40000040ff0d7424 */ /* 0x000fe200078e00ff */
[----:B------:R-:W-:-:S04]  /*16ce0*/  R2UR UR22, R12 ;  /* 0x000000000c1672ca */ /* 0x000fc800000e0000 */
        /* <DEDUP_REMOVED lines=12> */
[----:B------:R-:W-:Y:S01]  /*16db0*/  MOV R5, UR45 ;  /* 0x0000002d00057c02 */ /* 0x000fe20008000f00 */
[----:B------:R-:W-:Y:S02]  /*16dc0*/  WARPGROUP.DEPBAR.LE gsb0, 0x0 ;  /* 0x00008000000079c5 */ /* 0x000fe40000010000 */
[----:B------:R-:W-:Y:S01]  /*16dd0*/  WARPGROUP.ARRIVE ;  /* 0x00000000000079c5 */ /* 0x000fe20000000000 */
[----:B01----:R-:W-:Y:S01]  /*16de0*/  MOV R4, UR44 ;  /* 0x0000002c00047c02 */ /* 0x003fe20008000f00 */
[----:B------:R-:W-:Y:S01]  /*16df0*/  VIADD R12, R0, 0x4 ;  /* 0x00000004000c7836 */ /* 0x000fe20000000000 */
[----:B------:R-:W-:Y:S01]  /*16e00*/  UMOV UR12, UR38 ;  /* 0x00000026000c7c82 */ /* 0x000fe20008000000 */
[----:B------:R-:W-:Y:S01]  /*16e10*/  IMAD.MOV.U32 R13, RZ, RZ, 0x40000040 ;  /* 0x40000040ff0d7424 */ /* 0x000fe200078e00ff */
[----:B------:R-:W-:-:S02]  /*16e20*/  UMOV UR13, UR39 ;  /* 0x00000027000d7c82 */ /* 0x000fc40008000000 */
[----:B------:R-:W-:Y:S01]  /*16e30*/  HGMMA.64x16x16.F32 R128, gdesc[UR16], R128, gsb0 ;  /* 0x00200000108079f0 */ /* 0x000fe20008000880 */
[----:B------:R-:W-:Y:S01]  /*16e40*/  UMOV UR44, UR42 ;  /* 0x0000002a002c7c82 */ /* 0x000fe20008000000 */
[----:B------:R-:W-:Y:S01]  /*16e50*/  UMOV UR45, UR43 ;  /* 0x0000002b002d7c82 */ /* 0x000fe20008000000 */
[----:B------:R-:W-:Y:S01]  /*16e60*/  UMOV UR8, UR38 ;  /* 0x0000002600087c82 */ /* 0x000fe20008000000 */
[----:B------:R-:W-:Y:S01]  /*16e70*/  UMOV UR9, UR39 ;  /* 0x0000002700097c82 */ /* 0x000fe20008000000 */
[----:B------:R-:W2:Y:S01]  /*16e80*/  LDL.64 R20, [R1+0x38] ;  /* 0x0000380001147983 */ /* 0x000ea20000100a00 */
[----:B------:R-:W-:Y:S02]  /*16e90*/  WARPGROUP.DEPBAR.LE gsb0, 0x0 ;  /* 0x00008000000079c5 */ /* 0x000fe40000010000 */
[----:B------:R-:W-:-:S06]  /*16ea0*/  WARPGROUP.ARRIVE ;  /* 0x00000000000079c5 */ /* 0x000fcc0000000000 */
[----:B------:R-:W-:Y:S01]  /*16eb0*/  HGMMA.64x16x16.F32 R120, gdesc[UR44], R120, gsb0 ;  /* 0x002000002c7879f0 */ /* 0x000fe20008000878 */
[----:B------:R-:W-:Y:S02]  /*16ec0*/  R2UR UR14, R12 ;  /* 0x000000000c0e72ca */ /* 0x000fe400000e0000 */
[----:B------:R-:W-:Y:S01]  /*16ed0*/  R2UR UR15, R13 ;  /* 0x000000000d0f72ca */ /* 0x000fe200000e0000 */
[----:B------:R-:W-:Y:S01]  /*16ee0*/  VIADD R12, R0, 0x84 ;  /* 0x00000084000c7836 */ /* 0x000fe20000000000 */
[----:B------:R-:W-:Y:S02]  /*16ef0*/  WARPGROUP.DEPBAR.LE gsb0, 0x0 ;  /* 0x00008000000079c5 */ /* 0x000fe40000010000 */
[----:B------:R-:W-:-:S09]  /*16f00*/  WARPGROUP.ARRIVE ;  /* 0x00000000000079c5 */ /* 0x000fd20000000000 */
        /* <DEDUP_REMOVED lines=171> */
[----:B------:R-:W-:-:S09]  /*179c0*/  UMOV UR17, UR39 ;  /* 0x0000002700117c82 */ /* 0x000fd20008000000 */
        /* <DEDUP_REMOVED lines=149> */
[----:B------:R-:W-:Y:S02]  /*18320*/  WARPGROUP.DEPBAR.LE gsb0, 0x0 ;  /* 0x00008000000079c5 */ /* 0x000fe40000010000 */
[----:B------:R-:W-:-:S10]  /*18330*/  WARPGROUP.ARRIVE ;  /* 0x00000000000079c5 */ /* 0x000fd40000000000 */
[----:B------:R-:W-:Y:S01]  /*18340*/  HGMMA.64x16x16.F32 R168, gdesc[UR52], R168, gsb0 ;  /* 0x0020000034a879f0 */ /* 0x000fe200080008a8 */
[----:B------:R-:W-:Y:S01]  /*18350*/  R2UR UR45, R5 ;  /* 0x00000000052d72ca */ /* 0x000fe200000e0000 */
[----:B------:R-:W-:Y:S01]  /*18360*/  IMAD.MOV.U32 R5, RZ, RZ, 0x40000040 ;  /* 0x40000040ff057424 */ /* 0x000fe200078e00ff */
[----:B------:R-:W-:Y:S01]  /*18370*/  R2UR UR44, R4 ;  /* 0x00000000042c72ca */ /* 0x000fe200000e0000 */
[----:B------:R-:W-:-:S03]  /*18380*/  VIADD R4, R0, 0x406 ;  /* 0x0000040600047836 */ /* 0x000fc60000000000 */
        /* <DEDUP_REMOVED lines=395> */
.L_x_3821:
[----:B------:R-:W-:Y:S02]  /*19c40*/  SHF.L.U32 R0, R9, 0x1f, RZ ;  /* 0x0000001f09007819 */ /* 0x000fe400000006ff */
[----:B------:R-:W-:-:S04]  /*19c50*/  LEA R9, R10, R16, 0x3 ;  /* 0x000000100a097211 */ /* 0x000fc800078e18ff */
[----:B------:R0:W1:Y:S01]  /*19c60*/  SYNCS.PHASECHK.TRANS64.TRYWAIT P2, [R9+URZ+0x36850], R0 ;  /* 0x03685000090075a7 */ /* 0x000062000804017f */
[----:B------:R-:W-:Y:S05]  /*19c70*/  @!P0 BRA `(.L_x_3822) ;  /* 0x0000000000048947 */ /* 0x000fea0003800000 */
[----:B------:R-:W-:Y:S01]  /*19c80*/  BPT.TRAP 0x1 ;  /* 0x000000040000795c */ /* 0x000fe20000300000 */
.L_x_3822:
[----:B------:R-:W-:Y:S04]  /*19c90*/  BSSY B1, `(.L_x_3823) ;  /* 0x0000004000017945 */ /* 0x000fe80003800000 */
[----:B-1----:R-:W-:Y:S05]  /*19ca0*/  @P2 BRA `(.L_x_3824) ;  /* 0x0000000000082947 */ /* 0x002fea0003800000 */
[----:B------:R-:W1:Y:S02]  /*19cb0*/  SYNCS.PHASECHK.TRANS64.TRYWAIT P2, [R9+URZ+0x36850], R0 ;  /* 0x03685000090075a7 */ /* 0x000e64000804017f */
[----:B-1----:R-:W-:Y:S05]  /*19cc0*/  @!P2 BRA `(.L_x_3825) ;  /* 0x000000f00038a947 */ /* 0x002fea0003800000 */
.L_x_3824:
[----:B------:R-:W-:Y:S05]  /*19cd0*/  BSYNC B1 ;  /* 0x0000000000017941 */ /* 0x000fea0003800000 */
.L_x_3823:
[----:B01----:R-:W-:Y:S01]  /*19ce0*/  VIADD R0, R16, 0x400 ;  /* 0x0000040010007836 */ /* 0x003fe20000000000 */
[----:B------:R-:W-:Y:S01]  /*19cf0*/  WARPGROUP.ARRIVE ;  /* 0x00000000000079c5 */ /* 0x000fe20000000000 */
[----:B------:R-:W-:Y:S01]  /*19d00*/  IMAD.MOV.U32 R13, RZ, RZ, 0x40000040 ;  /* 0x40000040ff0d7424 */ /* 0x000fe200078e00ff */
[----:B------:R-:W-:Y:S01]  /*19d10*/  ULDC UR4, c[0x0][0x988] ;  /* 0x0002620000047ab9 */ /* 0x000fe20000000800 */
[----:B------:R-:W-:Y:S01]  /*19d20*/  IMAD.MOV.U32 R3, RZ, RZ, 0x40000040 ;  /* 0x40000040ff037424 */ /* 0x000fe200078e00ff */
[----:B------:R-:W-:Y:S01]  /*19d30*/  SHF.R.U32.HI R0, RZ, 0x4, R0 ;  /* 0x00000004ff007819 */ /* 0x000fe20000011600 */
[----:B------:R-:W-:Y:S01]  /*19d40*/  @!P1 VIADD R11, R11, 0x36840 ;  /* 0x000368400b0b9836 */ /* 0x000fe20000000000 */
[----:B------:R-:W-:Y:S01]  /*19d50*/  R2UR UR7, R13 ;  /* 0x000000000d0772ca */ /* 0x000fe200000e0000 */
[----:B------:R-:W-:Y:S01]  /*19d60*/  @!P1 VIADD R9, R9, 0x36860 ;  /* 0x0003686009099836 */ /* 0x000fe20000000000 */
[----:B------:R-:W-:Y:S02]  /*19d70*/  LOP3.LUT R0, R0, 0x3fff, RZ, 0xc0, !PT ;  /* 0x00003fff00007812 */ /* 0x000fe400078ec0ff */
[C---:B------:R-:W-:Y:S01]  /*19d80*/  ISETP.GT.AND P2, PT, R6.reuse, R218, PT ;  /* 0x000000da0600720c */ /* 0x040fe20003f44270 */
[----:B------:R-:W-:Y:S01]  /*19d90*/  VIADD R6, R6, 0xffffffff ;  /* 0xffffffff06067836 */ /* 0x000fe20000000000 */
[----:B------:R-:W-:-:S02]  /*19da0*/  LOP3.LUT R0, R0, 0x3800000, RZ, 0xfc, !PT ;  /* 0x0380000000007812 */ /* 0x000fc400078efcff */
[----:B------:R-:W-:-:S03]  /*19db0*/  @!P1 PRMT R9, RZ, 0x654, R9 ;  /* 0x00000654ff099816 */ /* 0x000fc60000000009 */
[----:B------:R-:W-:Y:S01]  /*19dc0*/  IMAD R12, R10, 0xa80, R0 ;  /* 0x00000a800a0c7824 */ /* 0x000fe200078e0200 */
[----:B------:R-:W-:-:S03]  /*19dd0*/  FMNMX.FTZ R0, R168, R8, !PT ;  /* 0x00000008a8007209 */ /* 0x000fc60007810000 */
[C---:B------:R-:W-:Y:S01]  /*19de0*/  VIADD R2, R12.reuse, 0x80 ;  /* 0x000000800c027836 */ /* 0x040fe20000000000 */
[----:B------:R-:W-:Y:S02]  /*19df0*/  R2UR UR6, R12 ;  /* 0x000000000c0672ca */ /* 0x000fe400000e0000 */
[----:B------:R-:W-:-:S04]  /*19e00*/  FMNMX.FTZ R0, R169, R0, !PT ;  /* 0x00000000a9007209 */ /* 0x000fc80007810000 */
[----:B------:R-:W-:-:S04]  /*19e10*/  FMNMX.FTZ R0, R172, R0, !PT ;  /* 0x00000000ac007209 */ /* 0x000fc80007810000 */
[----:B------:R-:W-:-:S03]  /*19e20*/  FMNMX.FTZ R0, R173, R0, !PT ;  /* 0x00000000ad007209 */ /* 0x000fc60007810000 */
[----:B------:R-:W-:Y:S01]  /*19e30*/  HGMMA.64x192x16.F32 R24, R200, gdesc[UR4].tnspB, R24, gsb0 ;  /* 0x42e00004c8187df0 */ /* 0x000fe20008000818 */
        /* <DEDUP_REMOVED lines=32> */
[----:B------:R-:W-:-:S04]  /*1a040*/  IMAD.U32 R0, RZ, RZ, UR4 ;  /* 0x00000004ff007e24 */ /* 0x000fc8000f8e00ff */
[----:B------:R-:W-:-:S04]  /*1a050*/  FMUL.FTZ R13, R5, R0 ;  /* 0x00000000050d7220 */ /* 0x000fc80000410000 */
[-CC-:B------:R-:W-:Y:S01]  /*1a060*/  FFMA.FTZ R20, R161, R0.reuse, -R13.reuse ;  /* 0x00000000a1147223 */ /* 0x180fe2000001080d */
[-CC-:B------:R-:W-:Y:S01]  /*1a070*/  FFMA.FTZ R21, R157, R0.reuse, -R13.reuse ;  /* 0x000000009d157223 */ /* 0x180fe2000001080d */
[----:B------:R-:W-:-:S04]  /*1a080*/  FFMA.FTZ R10, R149, R0, -R13 ;  /* 0x00000000950a7223 */ /* 0x000fc8000001080d */
        /* <DEDUP_REMOVED lines=8> */
[----:B------:R-:W-:Y:S02]  /*1a110*/  FFMA.FTZ R169, R173, R0, -R13 ;  /* 0x00000000ada97223 */ /* 0x000fe4000001080d */
[----:B------:R-:W-:Y:S01]  /*1a120*/  HGMMA.64x192x16.F32 R24, R196, gdesc[UR4].tnspB, R24, gsb0 ;  /* 0x42e00004c4187df0 */ /* 0x000fe20008000818 */
[----:B------:R-:W-:Y:S01]  /*1a130*/  R2UR UR6, R2 ;  /* 0x00000000020672ca */ /* 0x000fe200000e0000 */
[----:B------:R-:W-:Y:S01]  /*1a140*/  VIADD R2, R12, 0x180 ;  /* 0x000001800c027836 */ /* 0x000fe20000000000 */
[----:B------:R-:W-:Y:S01]  /*1a150*/  R2UR UR7, R3 ;  /* 0x00000000030772ca */ /* 0x000fe200000e0000 */
[----:B------:R-:W-:Y:S01]  /*1a160*/  IMAD.MOV.U32 R3, RZ, RZ, 0x40000040 ;  /* 0x40000040ff037424 */ /* 0x000fe200078e00ff */
        /* <DEDUP_REMOVED lines=8> */
[----:B------:R-:W-:-:S03]  /*1a1f0*/  FFMA.FTZ R160, R165, R0, -R13 ;  /* 0x00000000a5a07223 */ /* 0x000fc6000001080d */
[----:B------:R-:W-:Y:S01]  /*1a200*/  HGMMA.64x192x16.F32 R24, R192, gdesc[UR4].tnspB, R24, gsb0 ;  /* 0x42e00004c0187df0 */ /* 0x000fe20008000818 */
[----:B------:R-:W-:Y:S01]  /*1a210*/  R2UR UR6, R2 ;  /* 0x00000000020672ca */ /* 0x000fe200000e0000 */
[----:B------:R-:W-:Y:S01]  /*1a220*/  VIADD R2, R12, 0x200 ;  /* 0x000002000c027836 */ /* 0x000fe20000000000 */
[----:B------:R-:W-:Y:S01]  /*1a230*/  R2UR UR7, R3 ;  /* 0x00000000030772ca */ /* 0x000fe200000e0000 */
[----:B------:R-:W-:Y:S01]  /*1a240*/  MUFU.EX2 R196, R196 ;  /* 0x000000c400c47308 */ /* 0x000fe20000000800 */
[----:B------:R-:W-:-:S07]  /*1a250*/  MOV R3, 0x40000040 ;  /* 0x4000004000037802 */ /* 0x000fce0000000f00 */
[----:B------:R-:W-:Y:S08]  /*1a260*/  MUFU.EX2 R198, R198 ;  /* 0x000000c600c67308 */ /* 0x000ff00000000800 */
[----:B------:R-:W-:Y:S01]  /*1a270*/  MUFU.EX2 R160, R160 ;  /* 0x000000a000a07308 */ /* 0x000fe20000000800 */
[----:B------:R-:W-:Y:S02]  /*1a280*/  WARPGROUP.DEPBAR.LE gsb0, 0x0 ;  /* 0x00008000000079c5 */ /* 0x000fe40000010000 */
[----:B------:R-:W-:Y:S01]  /*1a290*/  WARPGROUP.ARRIVE ;  /* 0x00000000000079c5 */ /* 0x000fe20000000000 */
[-CC-:B------:R-:W-:Y:S01]  /*1a2a0*/  FFMA.FTZ R192, R152, R0.reuse, -R13.reuse ;  /* 0x0000000098c07223 */ /* 0x180fe2000001080d */
[-CC-:B------:R-:W-:Y:S01]  /*1a2b0*/  FFMA.FTZ R152, R153, R0.reuse, -R13.reuse ;  /* 0x0000000099987223 */ /* 0x180fe2000001080d */
[----:B------:R-:W-:-:S03]  /*1a2c0*/  FFMA.FTZ R194, R156, R0, -R13 ;  /* 0x000000009cc27223 */ /* 0x000fc6000001080d */
[----:B------:R-:W-:Y:S01]  /*1a2d0*/  HGMMA.64x192x16.F32 R24, R188, gdesc[UR4].tnspB, R24, gsb0 ;  /* 0x42e00004bc187df0 */ /* 0x000fe20008000818 */
[----:B------:R-:W-:Y:S01]  /*1a2e0*/  R2UR UR6, R2 ;  /* 0x00000000020672ca */ /* 0x000fe200000e0000 */
[C---:B------:R-:W-:Y:S01]  /*1a2f0*/  VIADD R2, R12.reuse, 0x280 ;  /* 0x000002800c027836 */ /* 0x040fe20000000000 */
[----:B------:R-:W-:Y:S01]  /*1a300*/  R2UR UR7, R3 ;  /* 0x00000000030772ca */ /* 0x000fe200000e0000 */
[----:B------:R-:W-:Y:S01]  /*1a310*/  IMAD.MOV.U32 R3, RZ, RZ, 0x40000040 ;  /* 0x40000040ff037424 */ /* 0x000fe200078e00ff */
[----:B------:R-:W-:Y:S01]  /*1a320*/  MUFU.EX2 R192, R192 ;  /* 0x000000c000c07308 */ /* 0x000fe20000000800 */
[----:B------:R-:W-:-:S07]  /*1a330*/  VIADD R12, R12, 0x300 ;  /* 0x000003000c0c7836 */ /* 0x000fce0000000000 */
        /* <DEDUP_REMOVED lines=9> */
[----:B------:R-:W-:Y:S01]  /*1a3d0*/  FADD.FTZ R2, -R5, R8 ;  /* 0x0000000805027221 */ /* 0x000fe20000010100 */
[----:B------:R-:W-:Y:S01]  /*1a3e0*/  R2UR UR7, R3 ;  /* 0x00000000030772ca */ /* 0x000fe200000e0000 */
[-CC-:B------:R-:W-:Y:S01]  /*1a3f0*/  FFMA.FTZ R8, R120, R0.reuse, -R13.reuse ;  /* 0x0000000078087223 */ /* 0x180fe2000001080d */
[-CC-:B------:R-:W-:Y:S01]  /*1a400*/  FFMA.FTZ R120, R121, R0.reuse, -R13.reuse ;  /* 0x0000000079787223 */ /* 0x180fe2000001080d */
[-C--:B------:R-:W-:Y:S01]  /*1a410*/  FMUL.FTZ R2, R2, R0.reuse ;  /* 0x0000000002027220 */ /* 0x080fe20000410000 */
[----:B------:R-:W-:Y:S01]  /*1a420*/  FFMA.FTZ R121, R124, R0, -R13 ;  /* 0x000000007c797223 */ /* 0x000fe2000001080d */
[----:B------:R-:W-:Y:S08]  /*1a430*/  MUFU.EX2 R188, R188 ;  /* 0x000000bc00bc7308 */ /* 0x000ff00000000800 */
[----:B------:R0:W1:Y:S08]  /*1a440*/  MUFU.EX2 R3, R2 ;  /* 0x0000000200037308 */ /* 0x0000700000000800 */
[----:B------:R-:W2:Y:S01]  /*1a450*/  MUFU.EX2 R144, R144 ;  /* 0x0000009000907308 */ /* 0x000ea20000000800 */
[----:B0-----:R-:W-:-:S04]  /*1a460*/  FMNMX.FTZ R2, R170, R7, !PT ;  /* 0x00000007aa027209 */ /* 0x001fc80007810000 */
[----:B------:R-:W-:-:S03]  /*1a470*/  FMNMX.FTZ R2, R171, R2, !PT ;  /* 0x00000002ab027209 */ /* 0x000fc60007810000 */
[----:B------:R-:W0:Y:S01]  /*1a480*/  MUFU.EX2 R190, R190 ;  /* 0x000000be00be7308 */ /* 0x000e220000000800 */
[----:B------:R-:W-:Y:S01]  /*1a490*/  FMNMX.FTZ R2, R174, R2, !PT ;  /* 0x00000002ae027209 */ /* 0x000fe20007810000 */
[----:B-1----:R-:W-:Y:S01]  /*1a4a0*/  FFMA.FTZ R15, R3, R15, R200 ;  /* 0x0000000f030f7223 */ /* 0x002fe200000100c8 */
[C---:B------:R-:W-:Y:S02]  /*1a4b0*/  F2FP.F16.F32.PACK_AB R200, R168.reuse, R200 ;  /* 0x000000c8a8c8723e */ /* 0x040fe400000000ff */
[----:B------:R-:W-:Y:S01]  /*1a4c0*/  FMNMX.FTZ R2, R175, R2, !PT ;  /* 0x00000002af027209 */ /* 0x000fe20007810000 */
[----:B------:R-:W-:Y:S02]  /*1a4d0*/  FADD.FTZ R15, R168, R15 ;  /* 0x0000000fa80f7221 */ /* 0x000fe40000010000 */
[----:B------:R-:W-:Y:S01]  /*1a4e0*/  MUFU.EX2 R8, R8 ;  /* 0x0000000800087308 */ /* 0x000fe20000000800 */
[----:B------:R-:W-:Y:S01]  /*1a4f0*/  FMNMX.FTZ R2, R162, R2, !PT ;  /* 0x00000002a2027209 */ /* 0x000fe20007810000 */
[----:B------:R-:W-:Y:S01]  /*1a500*/  FADD.FTZ R15, R202, R15 ;  /* 0x0000000fca0f7221 */ /* 0x000fe20000010000 */
[----:B------:R-:W-:-:S02]  /*1a510*/  F2FP.F16.F32.PACK_AB R202, R169, R202 ;  /* 0x000000caa9ca723e */ /* 0x000fc400000000ff */
[----:B------:R-:W-:Y:S01]  /*1a520*/  FMNMX.FTZ R2, R163, R2, !PT ;  /* 0x00000002a3027209 */ /* 0x000fe20007810000 */
[----:B------:R-:W-:Y:S02]  /*1a530*/  FADD.FTZ R15, R169, R15 ;  /* 0x0000000fa90f7221 */ /* 0x000fe40000010000 */
[----:B------:R-:W-:Y:S01]  /*1a540*/  MUFU.EX2 R120, R120 ;  /* 0x0000007800787308 */ /* 0x000fe20000000800 */
[----:B------:R-:W-:Y:S01]  /*1a550*/  FMNMX.FTZ R2, R166, R2, !PT ;  /* 0x00000002a6027209 */ /* 0x000fe20007810000 */
[----:B------:R-:W-:Y:S01]  /*1a560*/  FADD.FTZ R15, R196, R15 ;  /* 0x0000000fc40f7221 */ /* 0x000fe20000010000 */
        /* <DEDUP_REMOVED lines=8> */
[----:B------:R-:W-:-:S03]  /*1a5f0*/  FADD.FTZ R15, R160, R15 ;  /* 0x0000000fa00f7221 */ /* 0x000fc60000010000 */
[----:B------:R-:W-:Y:S01]  /*1a600*/  FMNMX.FTZ R2, R158, R2, !PT ;  /* 0x000000029e027209 */ /* 0x000fe20007810000 */
[----:B------:R-:W-:Y:S01]  /*1a610*/  FADD.FTZ R15, R192, R15 ;  /* 0x0000000fc00f7221 */ /* 0x000fe20000010000 */
[C---:B------:R-:W-:Y:S02]  /*1a620*/  F2FP.F16.F32.PACK_AB R192, R152.reuse, R192 ;  /* 0x000000c098c0723e */ /* 0x040fe400000000ff */
[----:B------:R-:W-:Y:S01]  /*1a630*/  FMNMX.FTZ R2, R159, R2, !PT ;  /* 0x000000029f027209 */ /* 0x000fe20007810000 */
[----:B------:R-:W-:-:S03]  /*1a640*/  FADD.FTZ R15, R152, R15 ;  /* 0x0000000f980f7221 */ /* 0x000fc60000010000 */
[----:B------:R-:W-:Y:S01]  /*1a650*/  FMNMX.FTZ R2, R146, R2, !PT ;  /* 0x0000000292027209 */ /* 0x000fe20007810000 */
[----:B------:R-:W-:Y:S01]  /*1a660*/  FADD.FTZ R15, R194, R15 ;  /* 0x0000000fc20f7221 */ /* 0x000fe20000010000 */
[----:B------:R-:W-:Y:S02]  /*1a670*/  F2FP.F16.F32.PACK_AB R194, R21, R194 ;  /* 0x000000c215c2723e */ /* 0x000fe400000000ff */
[----:B------:R-:W-:Y:S01]  /*1a680*/  FMNMX.FTZ R2, R147, R2, !PT ;  /* 0x0000000293027209 */ /* 0x000fe20007810000 */
[----:B------:R-:W-:-:S03]  /*1a690*/  FADD.FTZ R15, R21, R15 ;  /* 0x0000000f150f7221 */ /* 0x000fc60000010000 */
[----:B------:R-:W-:Y:S01]  /*1a6a0*/  FMNMX.FTZ R2, R150, R2, !PT ;  /* 0x0000000296027209 */ /* 0x000fe20007810000 */
[----:B------:R-:W-:Y:S01]  /*1a6b0*/  FADD.FTZ R15, R188, R15 ;  /* 0x0000000fbc0f7221 */ /* 0x000fe20000010000 */
[C---:B--2---:R-:W-:Y:S02]  /*1a6c0*/  F2FP.F16.F32.PACK_AB R188, R144.reuse, R188 ;  /* 0x000000bc90bc723e */ /* 0x044fe400000000ff */
[----:B------:R-:W-:Y:S01]  /*1a6d0*/  FMNMX.FTZ R2, R151, R2, !PT ;  /* 0x0000000297027209 */ /* 0x000fe20007810000 */
[----:B------:R-:W-:-:S03]  /*1a6e0*/  FADD.FTZ R15, R144, R15 ;  /* 0x0000000f900f7221 */ /* 0x000fc60000010000 */
[----:B------:R-:W-:Y:S01]  /*1a6f0*/  FMNMX.FTZ R2, R138, R2, !PT ;  /* 0x000000028a027209 */ /* 0x000fe20007810000 */
[----:B0-----:R-:W-:Y:S01]  /*1a700*/  FADD.FTZ R15, R190, R15 ;  /* 0x0000000fbe0f7221 */ /* 0x001fe20000010000 */
[C---:B------:R-:W-:Y:S02]  /*1a710*/  F2FP.F16.F32.PACK_AB R190, R10.reuse, R190 ;  /* 0x000000be0abe723e */ /* 0x040fe400000000ff */
[----:B------:R-:W-:Y:S01]  /*1a720*/  FMNMX.FTZ R2, R139, R2, !PT ;  /* 0x000000028b027209 */ /* 0x000fe20007810000 */
[----:B------:R-:W-:Y:S01]  /*1a730*/  FADD.FTZ R15, R10, R15 ;  /* 0x0000000f0a0f7221 */ /* 0x000fe20000010000 */
[----:B------:R-:W-:Y:S02]  /*1a740*/  MOV R10, R216 ;  /* 0x000000d8000a7202 */ /* 0x000fe40000000f00 */
        /* <DEDUP_REMOVED lines=14> */
[----:B------:R-:W-:-:S04]  /*1a830*/  FADD.FTZ R2, -R4, R7 ;  /* 0x0000000704027221 */ /* 0x000fc80000010100 */
[-C--:B------:R-:W-:Y:S01]  /*1a840*/  FMUL.FTZ R2, R2, R0.reuse ;  /* 0x0000000002027220 */ /* 0x080fe20000410000 */
[----:B------:R-:W-:Y:S02]  /*1a850*/  WARPGROUP.DEPBAR.LE gsb0, 0x0 ;  /* 0x00008000000079c5 */ /* 0x000fe40000010000 */
[----:B------:R-:W-:Y:S01]  /*1a860*/  WARPGROUP.ARRIVE ;  /* 0x00000000000079c5 */ /* 0x000fe20000000000 */
[-CC-:B------:R-:W-:Y:S01]  /*1a870*/  FFMA.FTZ R184, R136, R0.reuse, -R13.reuse ;  /* 0x0000000088b87223 */ /* 0x180fe2000001080d */
[-CC-:B------:R-:W-:Y:S01]  /*1a880*/  FFMA.FTZ R136, R137, R0.reuse, -R13.reuse ;  /* 0x0000000089887223 */ /* 0x180fe2000001080d */
[-CC-:B------:R-:W-:Y:S01]  /*1a890*/  FFMA.FTZ R186, R140, R0.reuse, -R13.reuse ;  /* 0x000000008cba7223 */ /* 0x180fe2000001080d */
[----:B------:R-:W-:Y:S01]  /*1a8a0*/  FFMA.FTZ R137, R141, R0, -R13 ;  /* 0x000000008d897223 */ /* 0x000fe2000001080d */
[----:B------:R-:W-:Y:S01]  /*1a8b0*/  MUFU.EX2 R2, R2 ;  /* 0x0000000200027308 */ /* 0x000fe20000000800 */
[----:B------:R-:W-:Y:S01]  /*1a8c0*/  HGMMA.64x192x16.F32 R24, R180, gdesc[UR4].tnspB, R24, gsb0 ;  /* 0x42e00004b4187df0 */ /* 0x000fe20008000818 */
[----:B------:R-:W-:-:S06]  /*1a8d0*/  R2UR UR6, R12 ;  /* 0x000000000c0672ca */ /* 0x000fcc00000e0000 */
[----:B------:R-:W0:Y:S08]  /*1a8e0*/  MUFU.EX2 R184, R184 ;  /* 0x000000b800b87308 */ /* 0x000e300000000800 */
[----:B------:R-:W1:Y:S08]  /*1a8f0*/  MUFU.EX2 R136, R136 ;  /* 0x0000008800887308 */ /* 0x000e700000000800 */
        /* <DEDUP_REMOVED lines=8> */
[----:B------:R-:W-:Y:S02]  /*1a980*/  WARPGROUP.DEPBAR.LE gsb0, 0x0 ;  /* 0x00008000000079c5 */ /* 0x000fe40000010000 */
[-CC-:B------:R-:W-:Y:S01]  /*1a990*/  FFMA.FTZ R180, R128, R0.reuse, -R13.reuse ;  /* 0x0000000080b47223 */ /* 0x180fe2000001080d */
[-CC-:B------:R-:W-:Y:S01]  /*1a9a0*/  FFMA.FTZ R128, R129, R0.reuse, -R13.reuse ;  /* 0x0000000081807223 */ /* 0x180fe2000001080d */
[-CC-:B------:R-:W-:Y:S01]  /*1a9b0*/  FFMA.FTZ R182, R132, R0.reuse, -R13.reuse ;  /* 0x0000000084b67223 */ /* 0x180fe2000001080d */
[-CC-:B------:R-:W-:Y:S01]  /*1a9c0*/  FFMA.FTZ R129, R133, R0.reuse, -R13.reuse ;  /* 0x0000000085817223 */ /* 0x180fe2000001080d */
[-C--:B------:R-:W-:Y:S01]  /*1a9d0*/  FFMA.FTZ R13, R125, R0.reuse, -R13 ;  /* 0x000000007d0d7223 */ /* 0x080fe2000001080d */
[----:B------:R-:W-:Y:S01]  /*1a9e0*/  WARPGROUP.ARRIVE ;  /* 0x00000000000079c5 */ /* 0x000fe20000000000 */
[-C--:B------:R-:W-:Y:S01]  /*1a9f0*/  FMUL.FTZ R125, R4, R0.reuse ;  /* 0x00000000047d7220 */ /* 0x080fe20000410000 */
[----:B------:R-:W-:Y:S03]  /*1aa00*/  MUFU.EX2 R180, R180 ;  /* 0x000000b400b47308 */ /* 0x000fe60000000800 */
        /* <DEDUP_REMOVED lines=14> */
[----:B0-----:R-:W-:Y:S01]  /*1aaf0*/  MOV R13, 0x40000040 ;  /* 0x40000040000d7802 */ /* 0x001fe20000000f00 */
[-CC-:B------:R-:W-:Y:S01]  /*1ab00*/  FFMA.FTZ R140, R159, R0.reuse, -R125.reuse ;  /* 0x000000009f8c7223 */ /* 0x180fe2000001087d */
[-CC-:B------:R-:W-:Y:S01]  /*1ab10*/  FFMA.FTZ R189, R146, R0.reuse, -R125.reuse ;  /* 0x0000000092bd7223 */ /* 0x180fe2000001087d */
[-CC-:B------:R-:W-:Y:S01]  /*1ab20*/  FFMA.FTZ R12, R147, R0.reuse, -R125.reuse ;  /* 0x00000000930c7223 */ /* 0x180fe2000001087d */
[----:B------:R-:W-:Y:S01]  /*1ab30*/  R2UR UR7, R13 ;  /* 0x000000000d0772ca */ /* 0x000fe200000e0000 */
[-CC-:B------:R-:W-:Y:S01]  /*1ab40*/  FFMA.FTZ R191, R150, R0.reuse, -R125.reuse ;  /* 0x0000000096bf7223 */ /* 0x180fe2000001087d */
[-CC-:B------:R-:W-:Y:S01]  /*1ab50*/  FFMA.FTZ R151, R151, R0.reuse, -R125.reuse ;  /* 0x0000000097977223 */ /* 0x180fe2000001087d */
[----:B------:R-:W0:Y:S01]  /*1ab60*/  MUFU.EX2 R124, R124 ;  /* 0x0000007c007c7308 */ /* 0x000e220000000800 */
[-C--:B------:R-:W-:Y:S01]  /*1ab70*/  FFMA.FTZ R185, R138, R0.reuse, -R125 ;  /* 0x000000008ab97223 */ /* 0x080fe2000001087d */
[----:B------:R-:W-:Y:S01]  /*1ab80*/  @!P1 PRMT R13, RZ, 0x654, R11 ;  /* 0x00000654ff0d9816 */ /* 0x000fe2000000000b */
[-CC-:B------:R-:W-:Y:S01]  /*1ab90*/  FFMA.FTZ R139, R139, R0.reuse, -R125.reuse ;  /* 0x000000008b8b7223 */ /* 0x180fe2000001087d */
[-CC-:B------:R-:W-:Y:S01]  /*1aba0*/  FFMA.FTZ R187, R142, R0.reuse, -R125.reuse ;  /* 0x000000008ebb7223 */ /* 0x180fe2000001087d */
[-CC-:B------:R-:W-:Y:S01]  /*1abb0*/  FFMA.FTZ R183, R134, R0.reuse, -R125.reuse ;  /* 0x0000000086b77223 */ /* 0x180fe2000001087d */
[-CC-:B------:R-:W-:Y:S01]  /*1abc0*/  FFMA.FTZ R135, R135, R0.reuse, -R125.reuse ;  /* 0x0000000087877223 */ /* 0x180fe2000001087d */
[----:B------:R-:W-:Y:S01]  /*1abd0*/  FFMA.FTZ R122, R122, R0, -R125 ;  /* 0x000000007a7a7223 */ /* 0x000fe2000001087d */
[----:B------:R-:W2:Y:S01]  /*1abe0*/  MUFU.EX2 R203, R203 ;  /* 0x000000cb00cb7308 */ /* 0x000ea20000000800 */
[----:B-1----:R-:W-:Y:S01]  /*1abf0*/  FFMA.FTZ R14, R2, R14, R201 ;  /* 0x0000000e020e7223 */ /* 0x002fe200000100c9 */
[----:B------:R-:W-:Y:S01]  /*1ac00*/  HGMMA.64x192x16.F32 R24, R176, gdesc[UR4].tnspB, R24, gsb0 ;  /* 0x42e00004b0187df0 */ /* 0x000fe20008000818 */
[-C--:B------:R-:W-:Y:S01]  /*1ac10*/  FFMA.FTZ R123, R123, R0.reuse, -R125 ;  /* 0x000000007b7b7223 */ /* 0x080fe2000001087d */
[----:B------:R-:W-:Y:S01]  /*1ac20*/  FADD.FTZ R15, R180, R15 ;  /* 0x0000000fb40f7221 */ /* 0x000fe20000010000 */
[----:B------:R-:W-:-:S03]  /*1ac30*/  FFMA.FTZ R126, R126, R0, -R125 ;  /* 0x000000007e7e7223 */ /* 0x000fc6000001087d */
        /* <DEDUP_REMOVED lines=11> */
[----:B--2---:R-:W-:Y:S01]  /*1acf0*/  FADD.FTZ R130, R133, R14 ;  /* 0x0000000e85827221 */ /* 0x004fe20000010000 */
[----:B------:R-:W-:Y:S01]  /*1ad00*/  FFMA.FTZ R14, R131, R0, -R125 ;  /* 0x00000000830e7223 */ /* 0x000fe2000001087d */
[----:B------:R-:W-:-:S05]  /*1ad10*/  F2FP.F16.F32.PACK_AB R197, R133, R197 ;  /* 0x000000c585c5723e */ /* 0x000fca00000000ff */
[----:B------:R-:W2:Y:S01]  /*1ad20*/  MUFU.EX2 R193, R193 ;  /* 0x000000c100c17308 */ /* 0x000ea20000000800 */
[----:B-1----:R-:W-:-:S07]  /*1ad30*/  FADD.FTZ R130, R199, R130 ;  /* 0x00000082c7827221 */ /* 0x002fce0000010000 */
        /* <DEDUP_REMOVED lines=19> */
[----:B--2---:R-:W-:-:S07]  /*1ae70*/  FADD.FTZ R130, R191, R130 ;  /* 0x00000082bf827221 */ /* 0x004fce0000010000 */
[----:B------:R-:W-:Y:S01]  /*1ae80*/  MUFU.EX2 R187, R187 ;  /* 0x000000bb00bb7308 */ /* 0x000fe20000000800 */
[C---:B-1----:R-:W-:Y:S01]  /*1ae90*/  FADD.FTZ R130, R11.reuse, R130 ;  /* 0x000000820b827221 */ /* 0x042fe20000010000 */
[----:B------:R-:W-:-:S06]  /*1aea0*/  F2FP.F16.F32.PACK_AB R191, R11, R191 ;  /* 0x000000bf0bbf723e */ /* 0x000fcc00000000ff */
[----:B------:R-:W-:Y:S01]  /*1aeb0*/  MUFU.EX2 R181, R181 ;  /* 0x000000b500b57308 */ /* 0x000fe20000000800 */
[----:B0-----:R-:W-:-:S07]  /*1aec0*/  FADD.FTZ R130, R185, R130 ;  /* 0x00000082b9827221 */ /* 0x001fce0000010000 */
[----:B------:R-:W0:Y:S08]  /*1aed0*/  MUFU.EX2 R128, R128 ;  /* 0x0000008000807308 */ /* 0x000e300000000800 */
[----:B------:R-:W-:Y:S08]  /*1aee0*/  MUFU.EX2 R14, R14 ;  /* 0x0000000e000e7308 */ /* 0x000ff00000000800 */
[----:B------:R-:W1:Y:S01]  /*1aef0*/  MUFU.EX2 R182, R182 ;  /* 0x000000b600b67308 */ /* 0x000e620000000800 */
[C---:B0-----:R-:W-:Y:S01]  /*1af00*/  FADD.FTZ R15, R128.reuse, R15 ;  /* 0x0000000f800f7221 */ /* 0x041fe20000010000 */
[----:B------:R-:W-:-:S06]  /*1af10*/  F2FP.F16.F32.PACK_AB R180, R128, R180 ;  /* 0x000000b480b4723e */ /* 0x000fcc00000000ff */
[----:B------:R-:W-:Y:S08]  /*1af20*/  MUFU.EX2 R183, R183 ;  /* 0x000000b700b77308 */ /* 0x000ff00000000800 */
[----:B------:R-:W0:Y:S01]  /*1af30*/  MUFU.EX2 R129, R129 ;  /* 0x0000008100817308 */ /* 0x000e220000000800 */
[----:B-1----:R-:W-:-:S07]  /*1af40*/  FADD.FTZ R15, R182, R15 ;  /* 0x0000000fb60f7221 */ /* 0x002fce0000010000 */
[----:B------:R-:W-:Y:S08]  /*1af50*/  MUFU.EX2 R135, R135 ;  /* 0x0000008700877308 */ /* 0x000ff00000000800 */
[----:B------:R-:W-:Y:S01]  /*1af60*/  MUFU.EX2 R122, R122 ;  /* 0x0000007a007a7308 */ /* 0x000fe20000000800 */
[C---:B0-----:R-:W-:Y:S01]  /*1af70*/  FADD.FTZ R15, R129.reuse, R15 ;  /* 0x0000000f810f7221 */ /* 0x041fe20000010000 */
[----:B------:R-:W-:-:S03]  /*1af80*/  F2FP.F16.F32.PACK_AB R182, R129, R182 ;  /* 0x000000b681b6723e */ /* 0x000fc600000000ff */
[----:B------:R-:W-:-:S03]  /*1af90*/  FADD.FTZ R15, R8, R15 ;  /* 0x0000000f080f7221 */ /* 0x000fc60000010000 */
[----:B------:R-:W0:Y:S01]  /*1afa0*/  MUFU.EX2 R123, R123 ;  /* 0x0000007b007b7308 */ /* 0x000e220000000800 */
[----:B------:R-:W-:-:S04]  /*1afb0*/  FADD.FTZ R15, R120, R15 ;  /* 0x0000000f780f7221 */ /* 0x000fc80000010000 */
[----:B------:R-:W-:-:S03]  /*1afc0*/  FADD.FTZ R15, R121, R15 ;  /* 0x0000000f790f7221 */ /* 0x000fc60000010000 */
[----:B------:R-:W-:Y:S01]  /*1afd0*/  MUFU.EX2 R126, R126 ;  /* 0x0000007e007e7308 */ /* 0x000fe20000000800 */
[C---:B------:R-:W-:Y:S01]  /*1afe0*/  FADD.FTZ R15, R7.reuse, R15 ;  /* 0x0000000f070f7221 */ /* 0x040fe20000010000 */
[----:B------:R-:W-:Y:S02]  /*1aff0*/  WARPGROUP.DEPBAR.LE gsb0, 0x0 ;  /* 0x00008000000079c5 */ /* 0x000fe40000010000 */
[----:B------:R1:W-:Y:S01]  /*1b000*/  @!P1 SYNCS.ARRIVE.TRANS64.RED.A1T0 RZ, [R13+URZ], RZ ;  /* 0x000000ff0dff99a7 */ /* 0x0003e2000810043f */
[----:B------:R-:W-:Y:S01]  /*1b010*/  F2FP.F16.F32.PACK_AB R176, R120, R8 ;  /* 0x0000000878b0723e */ /* 0x000fe200000000ff */
[----:B------:R-:W-:Y:S01]  /*1b020*/  IMAD.MOV.U32 R8, RZ, RZ, R5 ;  /* 0x000000ffff087224 */ /* 0x000fe200078e0005 */
[----:B------:R-:W-:Y:S01]  /*1b030*/  F2FP.F16.F32.PACK_AB R178, R7, R121 ;  /* 0x0000007907b2723e */ /* 0x000fe200000000ff */
[----:B------:R-:W-:Y:S01]  /*1b040*/  IMAD.MOV.U32 R7, RZ, RZ, R4 ;  /* 0x000000ffff077224 */ /* 0x000fe200078e0004 */
[----:B0-----:R-:W-:Y:S01]  /*1b050*/  F2FP.F16.F32.PACK_AB R177, R123, R122 ;  /* 0x0000007a7bb1723e */ /* 0x001fe200000000ff */
[----:B------:R0:W-:Y:S01]  /*1b060*/  @!P1 SYNCS.ARRIVE.TRANS64.RED.A1T0 RZ, [R9+URZ], RZ ;  /* 0x000000ff09ff99a7 */ /* 0x0001e2000810043f */
[-CC-:B-1----:R-:W-:Y:S01]  /*1b070*/  FFMA.FTZ R13, R143, R0.reuse, -R125.reuse ;  /* 0x000000008f0d7223 */ /* 0x182fe2000001087d */
[----:B------:R-:W-:-:S05]  /*1b080*/  FFMA.FTZ R125, R127, R0, -R125 ;  /* 0x000000007f7d7223 */ /* 0x000fca000001087d */
[----:B------:R-:W-:Y:S08]  /*1b090*/  MUFU.EX2 R13, R13 ;  /* 0x0000000d000d7308 */ /* 0x000ff00000000800 */
[----:B0-----:R-:W0:Y:S08]  /*1b0a0*/  MUFU.EX2 R9, R139 ;  /* 0x0000008b00097308 */ /* 0x001e300000000800 */
[----:B------:R-:W1:Y:S01]  /*1b0b0*/  MUFU.EX2 R125, R125 ;  /* 0x0000007d007d7308 */ /* 0x000e620000000800 */
[C---:B0-----:R-:W-:Y:S01]  /*1b0c0*/  FADD.FTZ R130, R9.reuse, R130 ;  /* 0x0000008209827221 */ /* 0x041fe20000010000 */
[----:B------:R-:W-:Y:S01]  /*1b0d0*/  F2FP.F16.F32.PACK_AB R185, R9, R185 ;  /* 0x000000b909b9723e */ /* 0x000fe200000000ff */
[----:B------:R-:W-:-:S02]  /*1b0e0*/  IMAD.MOV.U32 R9, RZ, RZ, R217 ;  /* 0x000000ffff097224 */ /* 0x000fc400078e00d9 */
[----:B------:R-:W-:Y:S01]  /*1b0f0*/  FADD.FTZ R130, R187, R130 ;  /* 0x00000082bb827221 */ /* 0x000fe20000010000 */
[----:B------:R-:W-:-:S03]  /*1b100*/  F2FP.F16.F32.PACK_AB R187, R13, R187 ;  /* 0x000000bb0dbb723e */ /* 0x000fc600000000ff */
[----:B------:R-:W-:Y:S01]  /*1b110*/  FADD.FTZ R130, R13, R130 ;  /* 0x000000820d827221 */ /* 0x000fe20000010000 */
[----:B-1----:R-:W-:-:S03]  /*1b120*/  F2FP.F16.F32.PACK_AB R179, R125, R126 ;  /* 0x0000007e7db3723e */ /* 0x002fc600000000ff */
[----:B------:R-:W-:Y:S01]  /*1b130*/  FADD.FTZ R130, R181, R130 ;  /* 0x00000082b5827221 */ /* 0x000fe20000010000 */
[----:B------:R-:W-:-:S03]  /*1b140*/  F2FP.F16.F32.PACK_AB R181, R14, R181 ;  /* 0x000000b50eb5723e */ /* 0x000fc600000000ff */
[----:B------:R-:W-:-:S04]  /*1b150*/  FADD.FTZ R130, R14, R130 ;  /* 0x000000820e827221 */ /* 0x000fc80000010000 */
[----:B------:R-:W-:Y:S01]  /*1b160*/  FADD.FTZ R130, R183, R130 ;  /* 0x00000082b7827221 */ /* 0x000fe20000010000 */
[----:B------:R-:W-:-:S03]  /*1b170*/  F2FP.F16.F32.PACK_AB R183, R135, R183 ;  /* 0x000000b787b7723e */ /* 0x000fc600000000ff */
[----:B------:R-:W-:-:S04]  /*1b180*/  FADD.FTZ R130, R135, R130 ;  /* 0x0000008287827221 */ /* 0x000fc80000010000 */
[----:B------:R-:W-:-:S04]  /*1b190*/  FADD.FTZ R130, R122, R130 ;  /* 0x000000827a827221 */ /* 0x000fc80000010000 */
[----:B------:R-:W-:-:S04]  /*1b1a0*/  FADD.FTZ R130, R123, R130 ;  /* 0x000000827b827221 */ /* 0x000fc80000010000 */
[----:B------:R-:W-:-:S04]  /*1b1b0*/  FADD.FTZ R130, R126, R130 ;  /* 0x000000827e827221 */ /* 0x000fc80000010000 */
[----:B------:R-:W-:Y:S01]  /*1b1c0*/  FADD.FTZ R14, R125, R130 ;  /* 0x000000827d0e7221 */ /* 0x000fe20000010000 */
[----:B------:R-:W-:Y:S06]  /*1b1d0*/  @P2 BRA `(.L_x_3826) ;  /* 0xffffffb000c02947 */ /* 0x000fec000383ffff */
.L_x_3815:
[----:B------:R-:W-:Y:S05]  /*1b1e0*/  BSYNC B0 ;  /* 0x0000000000007941 */ /* 0x000fea0003800000 */
.L_x_3814:
        /* <DEDUP_REMOVED lines=99> */
.L_x_3827:
[----:B------:R-:W-:Y:S01]  /*1b820*/  IMAD R6, R216, 0x8, R16 ;  /* 0x00000008d8067824 */ /* 0x000fe200078e0210 */
[----:B------:R-:W-:-:S04]  /*1b830*/  SHF.L.U32 R3, R217, 0x1f, RZ ;  /* 0x0000001fd9037819 */ /* 0x000fc800000006ff */
[----:B------:R0:W1:Y:S01]  /*1b840*/  SYNCS.PHASECHK.TRANS64.TRYWAIT P2, [R6+URZ+0x36850], R3 ;  /* 0x03685003060075a7 */ /* 0x000062000804017f */
[----:B------:R-:W-:Y:S05]  /*1b850*/  @!P0 BRA `(.L_x_3828) ;  /* 0x0000000000048947 */ /* 0x000fea0003800000 */
[----:B------:R-:W-:Y:S01]  /*1b860*/  BPT.TRAP 0x1 ;  /* 0x000000040000795c */ /* 0x000fe20000300000 */
.L_x_3828:
[----:B------:R-:W-:Y:S01]  /*1b870*/  VIADD R16, R16, 0x400 ;  /* 0x0000040010107836 */ /* 0x000fe20000000000 */
[----:B------:R-:W-:Y:S04]  /*1b880*/  BSSY B0, `(.L_x_3829) ;  /* 0x0000008000007945 */ /* 0x000fe80003800000 */
[----:B------:R-:W-:-:S04]  /*1b890*/  SHF.R.U32.HI R16, RZ, 0x4, R16 ;  /* 0x00000004ff107819 */ /* 0x000fc80000011610 */
[----:B------:R-:W-:-:S04]  /*1b8a0*/  LOP3.LUT R16, R16, 0x3fff, RZ, 0xc0, !PT ;  /* 0x00003fff10107812 */ /* 0x000fc800078ec0ff */
[----:B------:R-:W-:-:S05]  /*1b8b0*/  LOP3.LUT R7, R16, 0x3800000, RZ, 0xfc, !PT ;  /* 0x0380000010077812 */ /* 0x000fca00078efcff */
[----:B------:R-:W-:Y:S01]  /*1b8c0*/  IMAD R7, R216, 0xa80, R7 ;  /* 0x00000a80d8077824 */ /* 0x000fe200078e0207 */
[----:B-1----:R-:W-:Y:S06]  /*1b8d0*/  @P2 BRA `(.L_x_3830) ;  /* 0x0000000000082947 */ /* 0x002fec0003800000 */
[----:B------:R-:W1:Y:S02]  /*1b8e0*/  SYNCS.PHASECHK.TRANS64.TRYWAIT P0, [R6+URZ+0x36850], R3 ;  /* 0x03685003060075a7 */ /* 0x000e64000800017f */
[----:B-1----:R-:W-:Y:S05]  /*1b8f0*/  @!P0 BRA `(.L_x_3831) ;  /* 0x000000d400408947 */ /* 0x002fea0003800000 */
.L_x_3830:
[----:B------:R-:W-:Y:S05]  /*1b900*/  BSYNC B0 ;  /* 0x0000000000007941 */ /* 0x000fea0003800000 */
.L_x_3829:
[----:B01----:R-:W-:Y:S01]  /*1b910*/  IMAD.MOV.U32 R3, RZ, RZ, 0x40000040 ;  /* 0x40000040ff037424 */ /* 0x003fe200078e00ff */
[----:B------:R-:W-:Y:S01]  /*1b920*/  MOV R2, R7 ;  /* 0x0000000700027202 */ /* 0x000fe20000000f00 */
[----:B------:R-:W-:Y:S01]  /*1b930*/  WARPGROUP.ARRIVE ;  /* 0x00000000000079c5 */ /* 0x000fe20000000000 */
[----:B------:R-:W-:Y:S01]  /*1b940*/  @!P1 VIADD R12, R6, 0x36860 ;  /* 0x00036860060c9836 */ /* 0x000fe20000000000 */
[----:B------:R-:W-:Y:S01]  /*1b950*/  IADD3 R226, R226, 0x1, RZ ;  /* 0x00000001e2e27810 */ /* 0x000fe20007ffe0ff */
[----:B------:R-:W-:Y:S01]  /*1b960*/  IMAD.MOV.U32 R6, RZ, RZ, RZ ;  /* 0x000000ffff067224 */ /* 0x000fe200078e00ff */
[----:B------:R-:W-:Y:S01]  /*1b970*/  R2UR UR6, R2 ;  /* 0x00000000020672ca */ /* 0x000fe200000e0000 */
[----:B------:R-:W-:Y:S01]  /*1b980*/  VIADD R2, R7, 0x80 ;  /* 0x0000008007027836 */ /* 0x000fe20000000000 */
[----:B------:R-:W-:Y:S01]  /*1b990*/  R2UR UR7, R3 ;  /* 0x00000000030772ca */ /* 0x000fe200000e0000 */
[----:B------:R-:W-:Y:S01]  /*1b9a0*/  IMAD.MOV.U32 R3, RZ, RZ, 0x40000040 ;  /* 0x40000040ff037424 */ /* 0x000fe200078e00ff */
[----:B------:R-:W-:Y:S01]  /*1b9b0*/  @!P1 PRMT R12, RZ, 0x654, R12 ;  /* 0x00000654ff0c9816 */ /* 0x000fe2000000000c */
[----:B------:R-:W-:-:S05]  /*1b9c0*/  VIADD R216, R216, 0x1 ;  /* 0x00000001d8d87836 */ /* 0x000fca0000000000 */
[----:B------:R-:W-:-:S04]  /*1b9d0*/  ISETP.NE.AND P2, PT, R216, 0x2, PT ;  /* 0x00000002d800780c */ /* 0x000fc80003f45270 */
[----:B------:R-:W-:Y:S01]  /*1b9e0*/  SEL R216, R216, RZ, P2 ;  /* 0x000000ffd8d87207 */ /* 0x000fe20001000000 */
[----:B------:R-:W-:Y:S01]  /*1b9f0*/  HGMMA.64x192x16.F32 R24, R200, gdesc[UR4].tnspB, R24, gsb0 ;  /* 0x42e00004c8187df0 */ /* 0x000fe20008000818 */
[----:B------:R-:W-:Y:S01]  /*1ba00*/  R2UR UR6, R2 ;  /* 0x00000000020672ca */ /* 0x000fe200000e0000 */
[----:B------:R-:W-:Y:S01]  /*1ba10*/  VIADD R2, R7, 0x100 ;  /* 0x0000010007027836 */ /* 0x000fe20000000000 */
[----:B------:R-:W-:Y:S02]  /*1ba20*/  R2UR UR7, R3 ;  /* 0x00000000030772ca */ /* 0x000fe400000e0000 */
[----:B------:R-:W-:Y:S01]  /*1ba30*/  MOV R3, 0x40000040 ;  /* 0x4000004000037802 */ /* 0x000fe20000000f00 */
[----:B------:R-:W-:Y:S02]  /*1ba40*/  WARPGROUP.DEPBAR.LE gsb0, 0x0 ;  /* 0x00008000000079c5 */ /* 0x000fe40000010000 */
[----:B------:R-:W-:-:S12]  /*1ba50*/  WARPGROUP.ARRIVE ;  /* 0x00000000000079c5 */ /* 0x000fd80000000000 */
        /* <DEDUP_REMOVED lines=15> */
[----:B------:R-:W-:Y:S02]  /*1bb50*/  R2UR UR6, R2 ;  /* 0x00000000020672ca */ /* 0x000fe400000e0000 */
[----:B------:R-:W-:Y:S01]  /*1bb60*/  R2UR UR7, R3 ;  /* 0x00000000030772ca */ /* 0x000fe200000e0000 */
[----:B------:R-:W-:Y:S01]  /*1bb70*/  IMAD.MOV.U32 R3, RZ, RZ, 0x40000040 ;  /* 0x40000040ff037424 */ /* 0x000fe200078e00ff */
[----:B------:R-:W-:Y:S01]  /*1bb80*/  IADD3 R2, R7, 0x280, RZ ;  /* 0x0000028007027810 */ /* 0x000fe20007ffe0ff */
        /* <DEDUP_REMOVED lines=12> */
[----:B------:R-:W0:Y:S04]  /*1bc50*/  SHFL.BFLY PT, R2, R15, 0x2, 0x1f ;  /* 0x0c401f000f027f89 */ /* 0x000e2800000e0000 */
[----:B------:R-:W1:Y:S01]  /*1bc60*/  SHFL.BFLY PT, R3, R14, 0x2, 0x1f ;  /* 0x0c401f000e037f89 */ /* 0x000e6200000e0000 */
[----:B0-----:R-:W-:Y:S01]  /*1bc70*/  FADD.FTZ R2, R2, R15 ;  /* 0x0000000f02027221 */ /* 0x001fe20000010000 */
[----:B-1----:R-:W-:-:S04]  /*1bc80*/  FADD.FTZ R8, R3, R14 ;  /* 0x0000000e03087221 */ /* 0x002fc80000010000 */
[----:B------:R-:W0:Y:S04]  /*1bc90*/  SHFL.BFLY PT, R3, R2, 0x1, 0x1f ;  /* 0x0c201f0002037f89 */ /* 0x000e2800000e0000 */
[----:B------:R-:W1:Y:S01]  /*1bca0*/  SHFL.BFLY PT, R7, R8, 0x1, 0x1f ;  /* 0x0c201f0008077f89 */ /* 0x000e6200000e0000 */
[----:B0-----:R-:W-:Y:S01]  /*1bcb0*/  FADD.FTZ R13, R2, R3 ;  /* 0x00000003020d7221 */ /* 0x001fe20000010000 */
[----:B------:R-:W-:Y:S01]  /*1bcc0*/  SEL R2, RZ, 0x1, P2 ;  /* 0x00000001ff027807 */ /* 0x000fe20001000000 */
[----:B------:R-:W-:Y:S02]  /*1bcd0*/  IMAD.MOV.U32 R3, RZ, RZ, -0x800000 ;  /* 0xff800000ff037424 */ /* 0x000fe400078e00ff */
[----:B-1----:R-:W-:Y:S01]  /*1bce0*/  FADD.FTZ R16, R8, R7 ;  /* 0x0000000708107221 */ /* 0x002fe20000010000 */
[----:B------:R-:W-:-:S02]  /*1bcf0*/  FSETP.NE.FTZ.AND P0, PT, R13, RZ, PT ;  /* 0x000000ff0d00720b */ /* 0x000fc40003f15000 */
[----:B------:R-:W-:Y:S02]  /*1bd00*/  MOV R7, RZ ;  /* 0x000000ff00077202 */ /* 0x000fe40000000f00 */
[----:B------:R-:W-:Y:S02]  /*1bd10*/  FSETP.NE.FTZ.AND P3, PT, R16, RZ, PT ;  /* 0x000000ff1000720b */ /* 0x000fe40003f75000 */
[----:B------:R-:W-:Y:S01]  /*1bd20*/  LOP3.LUT R217, R217, R2, RZ, 0x3c, !PT ;  /* 0x00000002d9d97212 */ /* 0x000fe200078e3cff */
[----:B------:R-:W-:-:S06]  /*1bd30*/  IMAD.MOV.U32 R2, RZ, RZ, -0x800000 ;  /* 0xff800000ff027424 */ /* 0x000fcc00078e00ff */
[----:B------:R-:W0:Y:S01]  /*1bd40*/  @P0 MUFU.LG2 R9, R13 ;  /* 0x0000000d00090308 */ /* 0x000e220000000c00 */
[----:B------:R-:W-:-:S03]  /*1bd50*/  @P0 FMUL.FTZ R8, R0, 0.69314718246459960938 ;  /* 0x3f31721800080820 */ /* 0x000fc60000410000 */
[----:B------:R-:W-:-:S04]  /*1bd60*/  @P3 FMUL.FTZ R0, R0, 0.69314718246459960938 ;  /* 0x3f31721800003820 */ /* 0x000fc80000410000 */
        /* <DEDUP_REMOVED lines=109> */
.L_x_3757:
        /* <DEDUP_REMOVED lines=10> */
[----:B------:R-:W-:Y:S01]  /*1c4e0*/  ULDC.64 UR6, c[0x0][0xc00] ;  /* 0x0003000000067ab9 */ /* 0x000fe20000000a00 */
[----:B------:R-:W-:Y:S01]  /*1c4f0*/  ULDC.64 UR4, c[0x0][0xc08] ;  /* 0x0003020000047ab9 */ /* 0x000fe20000000a00 */
[----:B------:R-:W3:Y:S01]  /*1c500*/  S2R R5, SR_SWINHI ;  /* 0x0000000000057919 */ /* 0x000ee20000002f00 */
[----:B------:R-:W4:Y:S04]  /*1c510*/  LDL.LU R142, [R1+0x68] ;  /* 0x00006800018e7983 */ /* 0x000f280000300800 */
[----:B------:R-:W4:Y:S01]  /*1c520*/  LDL R140, [R1+0x74] ;  /* 0x00007400018c7983 */ /* 0x000f220000100800 */
[----:B------:R-:W-:Y:S02]  /*1c530*/  MOV R134, R16 ;  /* 0x0000001000867202 */ /* 0x000fe40000000f00 */
[----:B---3--:R-:W-:Y:S01]  /*1c540*/  MOV R135, R5 ;  /* 0x0000000500877202 */ /* 0x008fe20000000f00 */
[----:B------:R-:W-:Y:S02]  /*1c550*/  BAR.SYNC.DEFER_BLOCKING 0x1, 0x100 ;  /* 0x0044000000007b1d */ /* 0x000fe40000010000 */
[----:B--2---:R-:W-:-:S03]  /*1c560*/  IMAD.WIDE R4, R0, 0x2, R134 ;  /* 0x0000000200047825 */ /* 0x004fc600078e0286 */
[C---:B------:R-:W-:Y:S02]  /*1c570*/  IADD3 R14, P6, R4.reuse, 0x60, RZ ;  /* 0x00000060040e7810 */ /* 0x040fe40007fde0ff */
[----:B------:R-:W-:Y:S02]  /*1c580*/  IADD3 R76, P5, R4, 0x4000, RZ ;  /* 0x00004000044c7810 */ /* 0x000fe40007fbe0ff */
[----:B------:R-:W-:Y:S02]  /*1c590*/  LOP3.LUT R78, R14, 0x380, RZ, 0xc0, !PT ;  /* 0x000003800e4e7812 */ /* 0x000fe400078ec0ff */
[----:B------:R-:W-:Y:S02]  /*1c5a0*/  IADD3 R10, P2, R4, 0x20, RZ ;  /* 0x00000020040a7810 */ /* 0x000fe40007f5e0ff */
[----:B------:R-:W-:Y:S02]  /*1c5b0*/  LOP3.LUT R84, R76, 0x380, RZ, 0xc0, !PT ;  /* 0x000003804c547812 */ /* 0x000fe400078ec0ff */
[----:B------:R-:W-:-:S02]  /*1c5c0*/  SHF.R.U64 R78, R78, 0x3, RZ ;  /* 0x000000034e4e7819 */ /* 0x000fc400000012ff */
[C---:B------:R-:W-:Y:S01]  /*1c5d0*/  IADD3 R82, P3, R4.reuse, 0x4060, RZ ;  /* 0x0000406004527810 */ /* 0x040fe20007f7e0ff */
[----:B------:R-:W-:Y:S01]  /*1c5e0*/  IMAD.X R11, RZ, RZ, R5, P2 ;  /* 0x000000ffff0b7224 */ /* 0x000fe200010e0605 */
[C---:B------:R-:W-:Y:S02]  /*1c5f0*/  IADD3 R6, P0, R4.reuse, 0x4020, RZ ;  /* 0x0000402004067810 */ /* 0x040fe40007f1e0ff */
[----:B------:R-:W-:Y:S02]  /*1c600*/  IADD3 R80, P4, R4, 0x4040, RZ ;  /* 0x0000404004507810 */ /* 0x000fe40007f9e0ff */
[----:B------:R-:W-:Y:S02]  /*1c610*/  SHF.R.U64 R84, R84, 0x3, RZ ;  /* 0x0000000354547819 */ /* 0x000fe400000012ff */
[C---:B------:R-:W-:Y:S02]  /*1c620*/  LOP3.LUT R9, R4.reuse, 0x380, RZ, 0xc0, !PT ;  /* 0x0000038004097812 */ /* 0x040fe400078ec0ff */
[----:B------:R-:W-:-:S02]  /*1c630*/  IADD3 R7, P2, R4, 0x8000, RZ ;  /* 0x0000800004077810 */ /* 0x000fc40007f5e0ff */
[----:B------:R-:W-:Y:S02]  /*1c640*/  LOP3.LUT R14, R78, R14, RZ, 0x3c, !PT ;  /* 0x0000000e4e0e7212 */ /* 0x000fe400078e3cff */
[----:B------:R-:W-:Y:S02]  /*1c650*/  IADD3 R12, P1, R4, 0x40, RZ ;  /* 0x00000040040c7810 */ /* 0x000fe40007f3e0ff */
[----:B------:R-:W-:Y:S02]  /*1c660*/  LOP3.LUT R78, R82, 0x380, RZ, 0xc0, !PT ;  /* 0x00000380524e7812 */ /* 0x000fe400078ec0ff */
[----:B------:R-:W-:Y:S02]  /*1c670*/  LOP3.LUT R91, R6, 0x380, RZ, 0xc0, !PT ;  /* 0x00000380065b7812 */ /* 0x000fe400078ec0ff */
[----:B------:R-:W-:Y:S02]  /*1c680*/  LOP3.LUT R76, R84, R76, RZ, 0x3c, !PT ;  /* 0x0000004c544c7212 */ /* 0x000fe400078e3cff */
[----:B------:R-:W-:Y:S01]  /*1c690*/  LOP3.LUT R137, R80, 0x380, RZ, 0xc0, !PT ;  /* 0x0000038050897812 */ /* 0x000fe200078ec0ff */
[----:B------:R-:W-:Y:S01]  /*1c6a0*/  IMAD.X R15, RZ, RZ, R5, P6 ;  /* 0x000000ffff0f7224 */ /* 0x000fe200030e0605 */
[----:B------:R-:W-:-:S02]  /*1c6b0*/  SHF.R.U64 R9, R9, 0x3, RZ ;  /* 0x0000000309097819 */ /* 0x000fc400000012ff */
[----:B------:R-:W-:Y:S01]  /*1c6c0*/  LOP3.LUT R84, R7, 0x380, RZ, 0xc0, !PT ;  /* 0x0000038007547812 */ /* 0x000fe200078ec0ff */
[----:B------:R-:W-:Y:S01]  /*1c6d0*/  IMAD.X R13, RZ, RZ, R5, P1 ;  /* 0x000000ffff0d7224 */ /* 0x000fe200008e0605 */
[----:B------:R-:W-:Y:S02]  /*1c6e0*/  SHF.R.U64 R139, R78, 0x3, RZ ;  /* 0x000000034e8b7819 */ /* 0x000fe400000012ff */
[C---:B------:R-:W-:Y:S02]  /*1c6f0*/  IADD3 R8, P6, R4.reuse, 0x8040, RZ ;  /* 0x0000804004087810 */ /* 0x040fe40007fde0ff */
[----:B------:R-:W-:Y:S02]  /*1c700*/  IADD3.X R77, RZ, R5, RZ, P5, !PT ;  /* 0x00000005ff4d7210 */ /* 0x000fe40002ffe4ff */
[----:B------:R-:W-:Y:S02]  /*1c710*/  SHF.R.U64 R91, R91, 0x3, RZ ;  /* 0x000000035b5b7819 */ /* 0x000fe400000012ff */
[----:B------:R-:W-:-:S02]  /*1c720*/  IADD3 R0, P1, R4, 0x8020, RZ ;  /* 0x0000802004007810 */ /* 0x000fc40007f3e0ff */
[----:B------:R-:W-:Y:S02]  /*1c730*/  IADD3 R90, P5, R4, 0x8060, RZ ;  /* 0x00008060045a7810 */ /* 0x000fe40007fbe0ff */
[----:B------:R-:W-:Y:S02]  /*1c740*/  LOP3.LUT R88, R12, 0x380, RZ, 0xc0, !PT ;  /* 0x000003800c587812 */ /* 0x000fe400078ec0ff */
[----:B------:R-:W-:Y:S02]  /*1c750*/  SHF.R.U64 R137, R137, 0x3, RZ ;  /* 0x0000000389897819 */ /* 0x000fe400000012ff */
[----:B------:R-:W-:Y:S02]  /*1c760*/  LOP3.LUT R4, R9, R4, RZ, 0x3c, !PT ;  /* 0x0000000409047212 */ /* 0x000fe400078e3cff */
[----:B------:R-:W-:Y:S02]  /*1c770*/  LOP3.LUT R86, R10, 0x380, RZ, 0xc0, !PT ;  /* 0x000003800a567812 */ /* 0x000fe400078ec0ff */
[----:B------:R-:W-:-:S02]  /*1c780*/  SHF.R.U64 R84, R84, 0x3, RZ ;  /* 0x0000000354547819 */ /* 0x000fc400000012ff */
[----:B------:R-:W-:Y:S02]  /*1c790*/  LOP3.LUT R82, R139, R82, RZ, 0x3c, !PT ;  /* 0x000000528b527212 */ /* 0x000fe400078e3cff */
[----:B------:R-:W-:Y:S02]  /*1c7a0*/  LOP3.LUT R78, R91, R6, RZ, 0x3c, !PT ;  /* 0x000000065b4e7212 */ /* 0x000fe400078e3cff */
[----:B------:R-:W-:Y:S01]  /*1c7b0*/  LOP3.LUT R139, R8, 0x380, RZ, 0xc0, !PT ;  /* 0x00000380088b7812 */ /* 0x000fe200078ec0ff */
[--C-:B------:R-:W-:Y:S01]  /*1c7c0*/  IMAD.X R79, RZ, RZ, R5.reuse, P0 ;  /* 0x000000ffff4f7224 */ /* 0x100fe200000e0605 */
[----:B------:R-:W-:Y:S01]  /*1c7d0*/  SHF.R.U64 R88, R88, 0x3, RZ ;  /* 0x0000000358587819 */ /* 0x000fe200000012ff */
[--C-:B------:R-:W-:Y:S01]  /*1c7e0*/  IMAD.X R81, RZ, RZ, R5.reuse, P4 ;  /* 0x000000ffff517224 */ /* 0x100fe200020e0605 */
[----:B------:R-:W-:Y:S01]  /*1c7f0*/  LOP3.LUT R80, R137, R80, RZ, 0x3c, !PT ;  /* 0x0000005089507212 */ /* 0x000fe200078e3cff */
[--C-:B------:R-:W-:Y:S01]  /*1c800*/  IMAD.X R83, RZ, RZ, R5.reuse, P3 ;  /* 0x000000ffff537224 */ /* 0x100fe200018e0605 */
[----:B------:R-:W-:Y:S01]  /*1c810*/  LOP3.LUT R91, R0, 0x380, RZ, 0xc0, !PT ;  /* 0x00000380005b7812 */ /* 0x000fe200078ec0ff */
[--C-:B------:R-:W-:Y:S01]  /*1c820*/  IMAD.X R85, RZ, RZ, R5.reuse, P2 ;  /* 0x000000ffff557224 */ /* 0x100fe200010e0605 */
[----:B------:R-:W-:Y:S01]  /*1c830*/  LOP3.LUT R141, R90, 0x380, RZ, 0xc0, !PT ;  /* 0x000003805a8d7812 */ /* 0x000fe200078ec0ff */
[--C-:B------:R-:W-:Y:S01]  /*1c840*/  IMAD.X R89, RZ, RZ, R5.reuse, P6 ;  /* 0x000000ffff597224 */ /* 0x100fe200030e0605 */
[----:B------:R-:W-:Y:S01]  /*1c850*/  IADD3.X R87, RZ, R5, RZ, P1, !PT ;  /* 0x00000005ff577210 */ /* 0x000fe20000ffe4ff */
[----:B------:R-:W-:Y:S01]  /*1c860*/  IMAD.X R9, RZ, RZ, R5, P5 ;  /* 0x000000ffff097224 */ /* 0x000fe200028e0605 */
[----:B------:R-:W-:-:S02]  /*1c870*/  SHF.R.U64 R86, R86, 0x3, RZ ;  /* 0x0000000356567819 */ /* 0x000fc400000012ff */
[----:B------:R-:W-:Y:S02]  /*1c880*/  LOP3.LUT R84, R84, R7, RZ, 0x3c, !PT ;  /* 0x0000000754547212 */ /* 0x000fe400078e3cff */
[----:B------:R-:W-:Y:S02]  /*1c890*/  MOV R137, R4 ;  /* 0x0000000400897202 */ /* 0x000fe40000000f00 */
[----:B------:R-:W-:Y:S02]  /*1c8a0*/  F2FP.F16.F32.PACK_AB R4, R25, R24 ;  /* 0x000000181904723e */ /* 0x000fe400000000ff */
[----:B------:R-:W-:Y:S02]  /*1c8b0*/  F2FP.F16.F32.PACK_AB R5, R27, R26 ;  /* 0x0000001a1b05723e */ /* 0x000fe400000000ff */
[----:B------:R-:W-:Y:S02]  /*1c8c0*/  F2FP.F16.F32.PACK_AB R6, R29, R28 ;  /* 0x0000001c1d06723e */ /* 0x000fe400000000ff */
[----:B------:R-:W-:-:S02]  /*1c8d0*/  F2FP.F16.F32.PACK_AB R7, R31, R30 ;  /* 0x0000001e1f07723e */ /* 0x000fc400000000ff */
[----:B------:R-:W-:Y:S02]  /*1c8e0*/  SHF.R.U64 R139, R139, 0x3, RZ ;  /* 0x000000038b8b7819 */ /* 0x000fe400000012ff */
[----:B------:R-:W-:Y:S02]  /*1c8f0*/  LOP3.LUT R12, R88, R12, RZ, 0x3c, !PT ;  /* 0x0000000c580c7212 */ /* 0x000fe400078e3cff */
[----:B------:R-:W-:Y:S02]  /*1c900*/  SHF.R.U64 R91, R91, 0x3, RZ ;  /* 0x000000035b5b7819 */ /* 0x000fe400000012ff */
[----:B------:R-:W-:Y:S02]  /*1c910*/  SHF.R.U64 R141, R141, 0x3, RZ ;  /* 0x000000038d8d7819 */ /* 0x000fe400000012ff */
[----:B------:R-:W-:Y:S01]  /*1c920*/  LOP3.LUT R10, R86, R10, RZ, 0x3c, !PT ;  /* 0x0000000a560a7212 */ /* 0x000fe200078e3cff */
[----:B------:R2:W-:Y:S01]  /*1c930*/  STSM.16.M88.4 [R137], R4 ;  /* 0x0000000489007844 */ /* 0x0005e20000000200 */
[----:B------:R-:W-:-:S02]  /*1c940*/  LOP3.LUT R88, R139, R8, RZ, 0x3c, !PT ;  /* 0x000000088b587212 */ /* 0x000fc400078e3cff */
[----:B------:R-:W-:Y:S02]  /*1c950*/  LOP3.LUT R86, R91, R0, RZ, 0x3c, !PT ;  /* 0x000000005b567212 */ /* 0x000fe400078e3cff */
[----:B------:R-:W-:Y:S02]  /*1c960*/  LOP3.LUT R8, R141, R90, RZ, 0x3c, !PT ;  /* 0x0000005a8d087212 */ /* 0x000fe400078e3cff */
[----:B------:R-:W-:Y:S02]  /*1c970*/  MOV R10, R10 ;  /* 0x0000000a000a7202 */ /* 0x000fe40000000f00 */
[----:B------:R-:W-:Y:S02]  /*1c980*/  MOV R90, R76 ;  /* 0x0000004c005a7202 */ /* 0x000fe40000000f00 */
[----:B------:R-:W-:Y:S02]  /*1c990*/  MOV R91, R78 ;  /* 0x0000004e005b7202 */ /* 0x000fe40000000f00 */
[----:B------:R-:W-:-:S02]  /*1c9a0*/  MOV R138, R80 ;  /* 0x00000050008a7202 */ /* 0x000fc40000000f00 */
[----:B--2---:R-:W-:Y:S02]  /*1c9b0*/  MOV R4, R12 ;  /* 0x0000000c00047202 */ /* 0x004fe40000000f00 */
[----:B------:R-:W-:Y:S02]  /*1c9c0*/  MOV R5, R14 ;  /* 0x0000000e00057202 */ /* 0x000fe40000000f00 */
[----:B------:R-:W-:Y:S02]  /*1c9d0*/  F2FP.F16.F32.PACK_AB R12, R33, R32 ;  /* 0x00000020210c723e */ /* 0x000fe400000000ff */
[----:B------:R-:W-:Y:S02]  /*1c9e0*/  F2FP.F16.F32.PACK_AB R13, R35, R34 ;  /* 0x00000022230d723e */ /* 0x000fe400000000ff */
[----:B------:R-:W-:Y:S02]  /*1c9f0*/  F2FP.F16.F32.PACK_AB R14, R37, R36 ;  /* 0x00000024250e723e */ /* 0x000fe400000000ff */
[----:B------:R-:W-:-:S02]  /*1ca00*/  F2FP.F16.F32.PACK_AB R15, R39, R38 ;  /* 0x00000026270f723e */ /* 0x000fc400000000ff */
[----:B------:R-:W-:Y:S02]  /*1ca10*/  MOV R139, R82 ;  /* 0x00000052008b7202 */ /* 0x000fe40000000f00 */
[----:B------:R-:W-:Y:S02]  /*1ca20*/  F2FP.F16.F32.PACK_AB R76, R41, R40 ;  /* 0x00000028294c723e */ /* 0x000fe400000000ff */
[----:B------:R-:W-:Y:S02]  /*1ca30*/  F2FP.F16.F32.PACK_AB R77, R43, R42 ;  /* 0x0000002a2b4d723e */ /* 0x000fe400000000ff */
[----:B------:R-:W-:Y:S02]  /*1ca40*/  F2FP.F16.F32.PACK_AB R78, R45, R44 ;  /* 0x0000002c2d4e723e */ /* 0x000fe400000000ff */
[----:B------:R-:W-:Y:S02]  /*1ca50*/  F2FP.F16.F32.PACK_AB R79, R47, R46 ;  /* 0x0000002e2f4f723e */ /* 0x000fe400000000ff */
[----:B------:R-:W-:-:S02]  /*1ca60*/  F2FP.F16.F32.PACK_AB R80, R49, R48 ;  /* 0x000000303150723e */ /* 0x000fc400000000ff */
[----:B------:R-:W-:Y:S02]  /*1ca70*/  F2FP.F16.F32.PACK_AB R81, R51, R50 ;  /* 0x000000323351723e */ /* 0x000fe400000000ff */
[----:B------:R-:W-:Y:S02]  /*1ca80*/  F2FP.F16.F32.PACK_AB R82, R53, R52 ;  /* 0x000000343552723e */ /* 0x000fe400000000ff */
[----:B------:R-:W-:Y:S01]  /*1ca90*/  F2FP.F16.F32.PACK_AB R83, R55, R54 ;  /* 0x000000363753723e */ /* 0x000fe200000000ff */
[----:B------:R2:W-:Y:S01]  /*1caa0*/  STSM.16.M88.4 [R10], R12 ;  /* 0x0000000c0a007844 */ /* 0x0005e20000000200 */
[----:B------:R-:W-:-:S03]  /*1cab0*/  MOV R137, R8 ;  /* 0x0000000800897202 */ /* 0x000fc60000000f00 */
[----:B------:R3:W-:Y:S01]  /*1cac0*/  STSM.16.M88.4 [R4], R76 ;  /* 0x0000004c04007844 */ /* 0x0007e20000000200 */
[----:B------:R-:W-:Y:S02]  /*1cad0*/  F2FP.F16.F32.PACK_AB R6, R61, R60 ;  /* 0x0000003c3d06723e */ /* 0x000fe400000000ff */
[----:B------:R-:W-:Y:S01]  /*1cae0*/  F2FP.F16.F32.PACK_AB R7, R63, R62 ;  /* 0x0000003e3f07723e */ /* 0x000fe200000000ff */
[----:B------:R0:W-:Y:S01]  /*1caf0*/  STSM.16.M88.4 [R5], R80 ;  /* 0x0000005005007844 */ /* 0x0001e20000000200 */
[----:B------:R-:W-:Y:S02]  /*1cb00*/  F2FP.F16.F32.PACK_AB R8, R65, R64 ;  /* 0x000000404108723e */ /* 0x000fe400000000ff */
[----:B------:R-:W-:Y:S02]  /*1cb10*/  F2FP.F16.F32.PACK_AB R9, R67, R66 ;  /* 0x000000424309723e */ /* 0x000fe400000000ff */
[----:B------:R-:W-:Y:S02]  /*1cb20*/  F2FP.F16.F32.PACK_AB R11, R71, R70 ;  /* 0x00000046470b723e */ /* 0x000fe400000000ff */
[----:B--2---:R-:W-:-:S02]  /*1cb30*/  F2FP.F16.F32.PACK_AB R10, R69, R68 ;  /* 0x00000044450a723e */ /* 0x004fc400000000ff */
[----:B------:R-:W-:Y:S02]  /*1cb40*/  F2FP.F16.F32.PACK_AB R12, R73, R72 ;  /* 0x00000048490c723e */ /* 0x000fe400000000ff */
[----:B---3--:R-:W-:Y:S02]  /*1cb50*/  F2FP.F16.F32.PACK_AB R4, R57, R56 ;  /* 0x000000383904723e */ /* 0x008fe400000000ff */
[----:B------:R-:W-:Y:S02]  /*1cb60*/  F2FP.F16.F32.PACK_AB R13, R75, R74 ;  /* 0x0000004a4b0d723e */ /* 0x000fe400000000ff */
[----:B0-----:R-:W-:Y:S02]  /*1cb70*/  F2FP.F16.F32.PACK_AB R5, R59, R58 ;  /* 0x0000003a3b05723e */ /* 0x001fe400000000ff */
[----:B------:R-:W-:Y:S02]  /*1cb80*/  F2FP.F16.F32.PACK_AB R14, R21, R20 ;  /* 0x00000014150e723e */ /* 0x000fe400000000ff */
[----:B------:R-:W-:-:S02]  /*1cb90*/  F2FP.F16.F32.PACK_AB R15, R127, R126 ;  /* 0x0000007e7f0f723e */ /* 0x000fc400000000ff */
        /* <DEDUP_REMOVED lines=8> */
[----:B------:R-:W-:Y:S02]  /*1cc20*/  F2FP.F16.F32.PACK_AB R82, R93, R92 ;  /* 0x0000005c5d52723e */ /* 0x000fe400000000ff */
[----:B------:R-:W-:Y:S01]  /*1cc30*/  F2FP.F16.F32.PACK_AB R83, R95, R94 ;  /* 0x0000005e5f53723e */ /* 0x000fe200000000ff */
[----:B------:R-:W-:Y:S01]  /*1cc40*/  STSM.16.M88.4 [R91], R8 ;  /* 0x000000085b007844 */ /* 0x000fe20000000200 */
[----:B------:R-:W-:-:S03]  /*1cc50*/  MOV R0, R86 ;  /* 0x0000005600007202 */ /* 0x000fc60000000f00 */
[----:B------:R2:W-:Y:S01]  /*1cc60*/  STSM.16.M88.4 [R138], R12 ;  /* 0x0000000c8a007844 */ /* 0x0005e20000000200 */
[----:B------:R-:W-:-:S03]  /*1cc70*/  MOV R136, R88 ;  /* 0x0000005800887202 */ /* 0x000fc60000000f00 */
[----:B------:R-:W-:Y:S01]  /*1cc80*/  STSM.16.M88.4 [R139], R76 ;  /* 0x0000004c8b007844 */ /* 0x000fe20000000200 */
[----:B------:R-:W-:Y:S02]  /*1cc90*/  F2FP.F16.F32.PACK_AB R85, R99, R98 ;  /* 0x000000626355723e */ /* 0x000fe400000000ff */
[----:B------:R-:W-:Y:S01]  /*1cca0*/  F2FP.F16.F32.PACK_AB R86, R101, R100 ;  /* 0x000000646556723e */ /* 0x000fe200000000ff */
[----:B------:R3:W-:Y:S01]  /*1ccb0*/  STSM.16.M88.4 [R84], R80 ;  /* 0x0000005054007844 */ /* 0x0007e20000000200 */
[----:B------:R-:W-:Y:S02]  /*1ccc0*/  F2FP.F16.F32.PACK_AB R87, R103, R102 ;  /* 0x000000666757723e */ /* 0x000fe400000000ff */
[----:B------:R-:W-:Y:S02]  /*1ccd0*/  F2FP.F16.F32.PACK_AB R88, R105, R104 ;  /* 0x000000686958723e */ /* 0x000fe400000000ff */
[----:B------:R-:W-:Y:S02]  /*1cce0*/  F2FP.F16.F32.PACK_AB R89, R107, R106 ;  /* 0x0000006a6b59723e */ /* 0x000fe400000000ff */
[----:B0-----:R-:W-:Y:S01]  /*1ccf0*/  F2FP.F16.F32.PACK_AB R90, R109, R108 ;  /* 0x0000006c6d5a723e */ /* 0x001fe200000000ff */
[----:B--2---:R-:W0:Y:S01]  /*1cd00*/  LDC.64 R14, c[0x0][0xba8] ;  /* 0x0002ea00ff0e7b82 */ /* 0x004e220000000a00 */
[----:B------:R-:W-:-:S02]  /*1cd10*/  F2FP.F16.F32.PACK_AB R91, R111, R110 ;  /* 0x0000006e6f5b723e */ /* 0x000fc400000000ff */
[----:B------:R-:W-:Y:S02]  /*1cd20*/  F2FP.F16.F32.PACK_AB R4, R113, R112 ;  /* 0x000000707104723e */ /* 0x000fe400000000ff */
[----:B------:R-:W-:Y:S02]  /*1cd30*/  F2FP.F16.F32.PACK_AB R5, R115, R114 ;  /* 0x000000727305723e */ /* 0x000fe400000000ff */
[----:B---3--:R-:W-:Y:S01]  /*1cd40*/  F2FP.F16.F32.PACK_AB R84, R97, R96 ;  /* 0x000000606154723e */ /* 0x008fe200000000ff */
[----:B------:R-:W2:Y:S01]  /*1cd50*/  LDC R78, c[0x0][0xbe8] ;  /* 0x0002fa00ff4e7b82 */ /* 0x000ea20000000800 */
[----:B------:R-:W-:Y:S02]  /*1cd60*/  F2FP.F16.F32.PACK_AB R6, R117, R116 ;  /* 0x000000747506723e */ /* 0x000fe400000000ff */
[----:B------:R-:W-:Y:S01]  /*1cd70*/  F2FP.F16.F32.PACK_AB R7, R119, R118 ;  /* 0x000000767707723e */ /* 0x000fe200000000ff */
[----:B------:R3:W-:Y:S04]  /*1cd80*/  STSM.16.M88.4 [R0], R84 ;  /* 0x0000005400007844 */ /* 0x0007e80000000200 */
[----:B------:R-:W-:Y:S04]  /*1cd90*/  STSM.16.M88.4 [R136], R88 ;  /* 0x0000005888007844 */ /* 0x000fe80000000200 */
[----:B------:R1:W-:Y:S01]  /*1cda0*/  STSM.16.M88.4 [R137], R4 ;  /* 0x0000000489007844 */ /* 0x0003e20000000200 */
[----:B------:R-:W-:Y:S01]  /*1cdb0*/  BAR.SYNC.DEFER_BLOCKING 0x1, 0x100 ;  /* 0x0044000000007b1d */ /* 0x000fe20000010000 */
[----:B------:R-:W-:-:S04]  /*1cdc0*/  ISETP.NE.U32.AND P0, PT, RZ, UR6, PT ;  /* 0x00000006ff007c0c */ /* 0x000fc8000bf05070 */
[----:B------:R-:W-:Y:S02]  /*1cdd0*/  ISETP.NE.AND.EX P0, PT, RZ, UR7, PT, P0 ;  /* 0x00000007ff007c0c */ /* 0x000fe4000bf05300 */
[----:B------:R-:W-:Y:S01]  /*1cde0*/  IADD3 R8, P1, R224, UR6, RZ ;  /* 0x00000006e0087c10 */ /* 0x000fe2000ff3e0ff */
[----:B---3--:R-:W-:-:S03]  /*1cdf0*/  IMAD.MOV.U32 R0, RZ, RZ, RZ ;  /* 0x000000ffff007224 */ /* 0x008fc600078e00ff */
[----:B------:R-:W-:-:S07]  /*1ce00*/  IADD3.X R9, R225, UR7, RZ, P1, !PT ;  /* 0x00000007e1097c10 */ /* 0x000fce0008ffe4ff */
[----:B------:R-:W3:Y:S01]  /*1ce10*/  @P0 LDG.E R0, desc[UR60][R8.64] ;  /* 0x0000003c08000981 */ /* 0x000ee2000c1e1900 */
[----:B------:R-:W-:-:S04]  /*1ce20*/  ISETP.NE.U32.AND P1, PT, RZ, UR4, PT ;  /* 0x00000004ff007c0c */ /* 0x000fc8000bf25070 */
[----:B------:R-:W-:-:S13]  /*1ce30*/  ISETP.NE.AND.EX P1, PT, RZ, UR5, PT, P1 ;  /* 0x00000005ff007c0c */ /* 0x000fda000bf25310 */
[----:B------:R-:W-:Y:S01]  /*1ce40*/  @P1 IADD3 R224, P2, R224, UR4, RZ ;  /* 0x00000004e0e01c10 */ /* 0x000fe2000ff5e0ff */
[----:B------:R-:W-:Y:S02]  /*1ce50*/  ULDC UR4, c[0x0][0xa88] ;  /* 0x0002a20000047ab9 */ /* 0x000fe40000000800 */
[----:B------:R-:W-:Y:S01]  /*1ce60*/  IMAD.U32 R77, RZ, RZ, UR4 ;  /* 0x00000004ff4d7e24 */ /* 0x000fe2000f8e00ff */
[----:B------:R-:W-:Y:S01]  /*1ce70*/  @P1 IADD3.X R225, R225, UR5, RZ, P2, !PT ;  /* 0x00000005e1e11c10 */ /* 0x000fe200097fe4ff */
[----:B------:R-:W-:-:S04]  /*1ce80*/  ULDC UR4, c[0x0][0xad4] ;  /* 0x0002b50000047ab9 */ /* 0x000fc80000000800 */
[----:B------:R0:W5:Y:S01]  /*1ce90*/  @P1 LDG.E R77, desc[UR60][R224.64] ;  /* 0x0000003ce04d1981 */ /* 0x000162000c1e1900 */
[----:B------:R-:W-:-:S04]  /*1cea0*/  ISETP.NE.AND P2, PT, R222, RZ, PT ;  /* 0x000000ffde00720c */ /* 0x000fc80003f45270 */
[----:B------:R-:W-:Y:S02]  /*1ceb0*/  SEL R222, R222, UR4, P2 ;  /* 0x00000004dede7c07 */ /* 0x000fe40009000000 */
[----:B------:R-:W-:Y:S02]  /*1cec0*/  MOV R76, 0x9b8 ;  /* 0x000009b8004c7802 */ /* 0x000fe40000000f00 */
[----:B------:R-:W-:-:S04]  /*1ced0*/  ISETP.GT.AND P3, PT, R222, 0x1, PT ;  /* 0x00000001de00780c */ /* 0x000fc80003f64270 */
[----:B------:R-:W-:-:S04]  /*1cee0*/  SEL R76, R76, 0x978, P3 ;  /* 0x000009784c4c7807 */ /* 0x000fc80001800000 */
[----:B-1----:R-:W1:Y:S08]  /*1cef0*/  LDC.64 R6, c[0x0][R76+0x220] ;  /* 0x000088004c067b82 */ /* 0x002e700000000a00 */
[----:B------:R-:W0:Y:S01]  /*1cf00*/  LDC.64 R10, c[0x0][R76+0x218] ;  /* 0x000086004c0a7b82 */ /* 0x000e220000000a00 */
[----:B--2---:R-:W-:-:S07]  /*1cf10*/  ISETP.NE.AND P4, PT, R78, 0x1, PT ;  /* 0x000000014e00780c */ /* 0x004fce0003f85270 */
[----:B------:R-:W2:Y:S01]  /*1cf20*/  LDC.64 R12, c[0x0][R76+0x228] ;  /* 0x00008a004c0c7b82 */ /* 0x000ea20000000a00 */
[----:B------:R-:W-:-:S07]  /*1cf30*/  ISETP.NE.U32.AND P2, PT, RZ, UR6, PT ;  /* 0x00000006ff007c0c */ /* 0x000fce000bf45070 */
[----:B------:R3:W3:Y:S01]  /*1cf40*/  LDC.64 R4, c[0x0][R76+0x210] ;  /* 0x000084004c047b82 */ /* 0x0006e20000000a00 */
[----:B------:R-:W-:-:S07]  /*1cf50*/  ISETP.NE.AND.EX P2, PT, RZ, UR7, PT, P2 ;  /* 0x00000007ff007c0c */ /* 0x000fce000bf45320 */
[----:B------:R-:W3:Y:S01]  /*1cf60*/  @P4 LDC R80, c[0x0][0xbec] ;  /* 0x0002fb00ff504b82 */ /* 0x000ee20000000800 */
[----:B------:R-:W-:-:S07]  /*1cf70*/  SEL R223, R223, RZ, !P2 ;  /* 0x000000ffdfdf7207 */ /* 0x000fce0005000000 */
[----:B------:R-:W3:Y:S01]  /*1cf80*/  @P4 LDC R87, c[0x0][0xbf0] ;  /* 0x0002fc00ff574b82 */ /* 0x000ee20000000800 */
[----:B----4-:R-:W-:Y:S01]  /*1cf90*/  SEL R79, R142, RZ, !P2 ;  /* 0x000000ff8e4f7207 */ /* 0x010fe20005000000 */
[----:B-1----:R-:W-:-:S06]  /*1cfa0*/  IMAD R7, R7, R223, RZ ;  /* 0x000000df07077224 */ /* 0x002fcc00078e02ff */
[----:B0-----:R-:W0:Y:S01]  /*1cfb0*/  @!P3 LDC R14, c[0x0][0xb50] ;  /* 0x0002d400ff0ebb82 */ /* 0x001e220000000800 */
[C---:B------:R-:W-:Y:S02]  /*1cfc0*/  IMAD R85, R6.reuse, R79, R7 ;  /* 0x0000004f06557224 */ /* 0x040fe400078e0207 */
[----:B------:R-:W-:-:S05]  /*1cfd0*/  IMAD.WIDE.U32 R6, R6, R223, RZ ;  /* 0x000000df06067225 */ /* 0x000fca00078e00ff */
[----:B------:R-:W1:Y:S01]  /*1cfe0*/  @!P3 LDC R15, c[0x0][0xb54] ;  /* 0x0002d500ff0fbb82 */ /* 0x000e620000000800 */
[-C--:B------:R-:W-:Y:S02]  /*1cff0*/  IMAD R83, R11, R220.reuse, RZ ;  /* 0x000000dc0b537224 */ /* 0x080fe400078e02ff */
[----:B------:R-:W-:-:S04]  /*1d000*/  IMAD.WIDE.U32 R10, R10, R220, RZ ;  /* 0x000000dc0a0a7225 */ /* 0x000fc800078e00ff */
[----:B------:R-:W-:Y:S01]  /*1d010*/  IMAD R79, R229, 0x80, R140 ;  /* 0x00000080e54f7824 */ /* 0x000fe200078e028c */
[----:B------:R-:W-:Y:S01]  /*1d020*/  SEL R81, R230, RZ, P3 ;  /* 0x000000ffe6517207 */ /* 0x000fe20001800000 */
[----:B------:R-:W-:Y:S02]  /*1d030*/  IMAD.IADD R85, R7, 0x1, R85 ;  /* 0x0000000107557824 */ /* 0x000fe400078e0255 */
[----:B------:R-:W-:Y:S02]  /*1d040*/  IMAD.MOV.U32 R7, RZ, RZ, R79 ;  /* 0x000000ffff077224 */ /* 0x000fe400078e004f */
[----:B------:R-:W-:Y:S02]  /*1d050*/  IMAD.IADD R11, R11, 0x1, R83 ;  /* 0x000000010b0b7824 */ /* 0x000fe400078e0253 */
[-C--:B--2---:R-:W-:Y:S02]  /*1d060*/  IMAD R83, R13, R81.reuse, RZ ;  /* 0x000000510d537224 */ /* 0x084fe400078e02ff */
[----:B------:R-:W-:-:S04]  /*1d070*/  IMAD.WIDE.U32 R12, R12, R81, RZ ;  /* 0x000000510c0c7225 */ /* 0x000fc800078e00ff */
[----:B------:R-:W-:Y:S01]  /*1d080*/  IMAD.IADD R83, R13, 0x1, R83 ;  /* 0x000000010d537824 */ /* 0x000fe200078e0253 */
[--C-:B---3--:R-:W-:Y:S01]  /*1d090*/  IADD3 R10, P2, P5, R6, R10, R0.reuse ;  /* 0x0000000a060a7210 */ /* 0x108fe20007d5e000 */
[----:B------:R-:W-:Y:S01]  /*1d0a0*/  @P4 IMAD.HI.U32 R6, R79, R80, RZ ;  /* 0x000000504f064227 */ /* 0x000fe200078e00ff */
[----:B------:R-:W-:-:S04]  /*1d0b0*/  SHF.R.S32.HI R76, RZ, 0x1f, R0 ;  /* 0x0000001fff4c7819 */ /* 0x000fc80000011400 */
[----:B------:R-:W-:-:S04]  /*1d0c0*/  @P4 SHF.R.U32.HI R7, RZ, R87, R6 ;  /* 0x00000057ff074219 */ /* 0x000fc80000011606 */
[----:B------:R-:W-:Y:S02]  /*1d0d0*/  IADD3 R80, -R7, RZ, RZ ;  /* 0x000000ff07507210 */ /* 0x000fe40007ffe1ff */
[----:B------:R-:W-:Y:S02]  /*1d0e0*/  IADD3.X R11, R85, R11, R76, P2, P5 ;  /* 0x0000000b550b7210 */ /* 0x000fe400017ea44c */
[----:B------:R-:W-:Y:S02]  /*1d0f0*/  IADD3 R12, P2, P5, R7, R10, R12 ;  /* 0x0000000a070c7210 */ /* 0x000fe40007d5e00c */
[----:B------:R-:W-:Y:S01]  /*1d100*/  SHF.R.S32.HI R6, RZ, 0x1f, R7 ;  /* 0x0000001fff067819 */ /* 0x000fe20000011407 */
[----:B------:R-:W-:-:S03]  /*1d110*/  IMAD R7, R78, R80, R79 ;  /* 0x000000504e077224 */ /* 0x000fc600078e024f */
[----:B------:R-:W-:Y:S01]  /*1d120*/  IADD3.X R13, R6, R11, R83, P2, P5 ;  /* 0x0000000b060d7210 */ /* 0x000fe200017ea453 */
[-C--:B------:R-:W-:Y:S01]  /*1d130*/  IMAD R5, R5, R7.reuse, RZ ;  /* 0x0000000705057224 */ /* 0x080fe200078e02ff */
[----:B------:R-:W-:Y:S01]  /*1d140*/  SHF.R.S32.HI R11, RZ, 0x1f, R7 ;  /* 0x0000001fff0b7819 */ /* 0x000fe20000011407 */
[----:B------:R-:W-:-:S04]  /*1d150*/  IMAD.WIDE.U32 R12, R4, R7, R12 ;  /* 0x00000007040c7225 */ /* 0x000fc800078e000c */
[----:B------:R-:W-:Y:S01]  /*1d160*/  IMAD R5, R4, R11, R5 ;  /* 0x0000000b04057224 */ /* 0x000fe200078e0205 */
[----:B0-----:R-:W-:-:S03]  /*1d170*/  LEA R14, P2, R12, R14, 0x2 ;  /* 0x0000000e0c0e7211 */ /* 0x001fc600078410ff */
[----:B------:R-:W-:-:S05]  /*1d180*/  IMAD.IADD R4, R13, 0x1, R5 ;  /* 0x000000010d047824 */ /* 0x000fca00078e0205 */
[----:B-1----:R-:W-:Y:S01]  /*1d190*/  LEA.HI.X R15, R12, R15, R4, 0x2, P2 ;  /* 0x0000000f0c0f7211 */ /* 0x002fe200010f1404 */
[----:B------:R-:W-:Y:S06]  /*1d1a0*/  @P1 BRA `(.L_x_3834) ;  /* 0x0000000000101947 */ /* 0x000fec0003800000 */
[----:B------:R-:W-:Y:S05]  /*1d1b0*/  @!P0 BRA `(.L_x_3834) ;  /* 0x00000000000c8947 */ /* 0x000fea0003800000 */
[----:B------:R-:W2:Y:S04]  /*1d1c0*/  LDG.E R4, desc[UR60][R8.64] ;  /* 0x0000003c08047981 */ /* 0x000ea8000c1e1900 */
[----:B-----5:R-:W2:Y:S02]  /*1d1d0*/  LDG.E R77, desc[UR60][R8.64+0x4] ;  /* 0x0000043c084d7981 */ /* 0x020ea4000c1e1900 */
[----:B--2---:R-:W-:-:S07]  /*1d1e0*/  IMAD.IADD R77, R77, 0x1, -R4 ;  /* 0x000000014d4d7824 */ /* 0x004fce00078e0a04 */
.L_x_3834:
[----:B------:R-:W2:Y:S04]  /*1d1f0*/  LDL R8, [R1+0x70] ;  /* 0x0000700001087983 */ /* 0x000ea80000100800 */
[----:B------:R-:W3:Y:S01]  /*1d200*/  LDL R9, [R1+0x6c] ;  /* 0x00006c0001097983 */ /* 0x000ee20000100800 */
[----:B-----5:R-:W-:-:S03]  /*1d210*/  IMAD R77, R77, R78, RZ ;  /* 0x0000004e4d4d7224 */ /* 0x020fc600078e02ff */
[----:B------:R-:W-:Y:S04]  /*1d220*/  SHFL.IDX PT, R4, R14, RZ, 0x1c1f ;  /* 0x001c1fff0e047589 */ /* 0x000fe800000e0000 */
[----:B------:R-:W0:Y:S04]  /*1d230*/  SHFL.IDX PT, R5, R15, RZ, 0x1c1f ;  /* 0x001c1fff0f057589 */ /* 0x000e2800000e0000 */
[----:B------:R-:W-:Y:S04]  /*1d240*/  SHFL.IDX PT, R6, R14, 0x1, 0x1c1f ;  /* 0x003c1f000e067f89 */ /* 0x000fe800000e0000 */
[----:B------:R-:W1:Y:S01]  /*1d250*/  SHFL.IDX PT, R7, R15, 0x1, 0x1c1f ;  /* 0x003c1f000f077f89 */ /* 0x000e6200000e0000 */
[----:B--2---:R-:W-:Y:S01]  /*1d260*/  IMAD R8, R229, 0x80, R8 ;  /* 0x00000080e5087824 */ /* 0x004fe200078e0208 */
[----:B---3--:R-:W-:-:S04]  /*1d270*/  LOP3.LUT P0, RZ, R9, 0x3, RZ, 0xc0, !PT ;  /* 0x0000000309ff7812 */ /* 0x008fc8000780c0ff */
[C---:B------:R-:W-:Y:S02]  /*1d280*/  IADD3 R10, R8.reuse, 0x8, RZ ;  /* 0x00000008080a7810 */ /* 0x040fe40007ffe0ff */
[-C--:B------:R-:W-:Y:S02]  /*1d290*/  ISETP.GE.OR P1, PT, R8, R77.reuse, P0 ;  /* 0x0000004d0800720c */ /* 0x080fe40000726670 */
[----:B------:R-:W-:-:S11]  /*1d2a0*/  ISETP.GE.OR P0, PT, R10, R77, P0 ;  /* 0x0000004d0a00720c */ /* 0x000fd60000706670 */
[----:B0-----:R0:W-:Y:S04]  /*1d2b0*/  @!P1 ST.E desc[UR60][R4.64], R3 ;  /* 0x0000000304009985 */ /* 0x0011e8000c10193c */
[----:B-1----:R0:W-:Y:S01]  /*1d2c0*/  @!P0 ST.E desc[UR60][R6.64], R2 ;  /* 0x0000000206008985 */ /* 0x0021e2000c10193c */
[----:B------:R-:W-:Y:S05]  /*1d2d0*/  @P3 BRA `(.L_x_3835) ;  /* 0x0000000c00503947 */ /* 0x000fea0003800000 */
[----:B0-----:R-:W0:Y:S01]  /*1d2e0*/  S2R R2, SR_TID.X ;  /* 0x0000000000027919 */ /* 0x001e220000002100 */
[----:B------:R-:W1:Y:S01]  /*1d2f0*/  @P4 LDC R63, c[0x0][0xbec] ;  /* 0x0002fb00ff3f4b82 */ /* 0x000e620000000800 */
[----:B------:R-:W-:Y:S02]  /*1d300*/  ULDC.64 UR4, c[0x0][0xaa0] ;  /* 0x0002a80000047ab9 */ /* 0x000fe40000000a00 */
[----:B------:R-:W-:-:S05]  /*1d310*/  IMAD R21, R76, UR4, RZ ;  /* 0x000000044c157c24 */ /* 0x000fca000f8e02ff */
[----:B------:R-:W2:Y:S01]  /*1d320*/  @P4 LDC R65, c[0x0][0xbf0] ;  /* 0x0002fc00ff414b82 */ /* 0x000ea20000000800 */
[----:B0-----:R-:W-:-:S05]  /*1d330*/  VIADD R2, R2, 0xffffff80 ;  /* 0xffffff8002027836 */ /* 0x001fca0000000000 */
[----:B------:R-:W-:-:S04]  /*1d340*/  SHF.R.S32.HI R3, RZ, 0x1f, R2 ;  /* 0x0000001fff037819 */ /* 0x000fc80000011402 */
[----:B------:R-:W-:-:S04]  /*1d350*/  LEA.HI R3, R3, R2, RZ, 0x3 ;  /* 0x0000000203037211 */ /* 0x000fc800078f18ff */
[----:B------:R-:W-:Y:S02]  /*1d360*/  LOP3.LUT R5, R3, 0xfffffff8, RZ, 0xc0, !PT ;  /* 0xfffffff803057812 */ /* 0x000fe400078ec0ff */
[----:B------:R-:W-:-:S03]  /*1d370*/  SHF.R.S32.HI R3, RZ, 0x3, R3 ;  /* 0x00000003ff037819 */ /* 0x000fc60000011403 */
[----:B------:R-:W-:-:S04]  /*1d380*/  IMAD.IADD R60, R2, 0x1, -R5 ;  /* 0x00000001023c7824 */ /* 0x000fc800078e0a05 */
[----:B------:R-:W-:-:S04]  /*1d390*/  IMAD.SHL.U32 R2, R60, 0x8, RZ ;  /* 0x000000083c027824 */ /* 0x000fc800078e00ff */
[----:B------:R-:W-:Y:S02]  /*1d3a0*/  IMAD R5, R3, 0x40, R2 ;  /* 0x0000004003057824 */ /* 0x000fe400078e0202 */
[----:B------:R-:W-:Y:S02]  /*1d3b0*/  IMAD R61, R0, UR5, R21 ;  /* 0x00000005003d7c24 */ /* 0x000fe4000f8e0215 */
[----:B------:R-:W-:-:S04]  /*1d3c0*/  IMAD.WIDE R134, R5, 0x2, R134 ;  /* 0x0000000205867825 */ /* 0x000fc800078e0286 */
[----:B------:R-:W-:Y:S01]  /*1d3d0*/  IMAD.WIDE.U32 R20, R0, UR4, RZ ;  /* 0x0000000400147c25 */ /* 0x000fe2000f8e00ff */
[C---:B------:R-:W-:Y:S01]  /*1d3e0*/  IADD3 R9, P3, R134.reuse, 0x1000, RZ ;  /* 0x0000100086097810 */ /* 0x040fe20007f7e0ff */
[----:B------:R-:W-:Y:S01]  /*1d3f0*/  ULDC.64 UR4, c[0x0][0xae8] ;  /* 0x0002ba0000047ab9 */ /* 0x000fe20000000a00 */
[----:B------:R-:W-:Y:S01]  /*1d400*/  IADD3 R13, P2, R134, 0x2000, RZ ;  /* 0x00002000860d7810 */ /* 0x000fe20007f5e0ff */
[----:B------:R-:W-:Y:S01]  /*1d410*/  IMAD R0, R60, 0x20, R3 ;  /* 0x000000203c007824 */ /* 0x000fe200078e0203 */
[C---:B------:R-:W-:Y:S02]  /*1d420*/  IADD3 R25, P6, R134.reuse, 0x3000, RZ ;  /* 0x0000300086197810 */ /* 0x040fe40007fde0ff */
[C---:B------:R-:W-:Y:S01]  /*1d430*/  IADD3 R29, P5, R134.reuse, 0x4000, RZ ;  /* 0x00004000861d7810 */ /* 0x040fe20007fbe0ff */
[----:B------:R-:W-:Y:S01]  /*1d440*/  IMAD.IADD R21, R21, 0x1, R61 ;  /* 0x0000000115157824 */ /* 0x000fe200078e023d */
[----:B------:R-:W-:Y:S01]  /*1d450*/  IADD3 R33, P1, R134, 0x5000, RZ ;  /* 0x0000500086217810 */ /* 0x000fe20007f3e0ff */
[----:B------:R-:W-:Y:S01]  /*1d460*/  IMAD R62, R229, 0x80, R0 ;  /* 0x00000080e53e7824 */ /* 0x000fe200078e0200 */
[----:B------:R-:W-:-:S02]  /*1d470*/  LOP3.LUT R8, R9, 0x380, RZ, 0xc0, !PT ;  /* 0x0000038009087812 */ /* 0x000fc400078ec0ff */
[----:B------:R-:W-:Y:S02]  /*1d480*/  LOP3.LUT R12, R13, 0x380, RZ, 0xc0, !PT ;  /* 0x000003800d0c7812 */ /* 0x000fe400078ec0ff */
[----:B------:R-:W-:Y:S02]  /*1d490*/  LOP3.LUT R24, R25, 0x380, RZ, 0xc0, !PT ;  /* 0x0000038019187812 */ /* 0x000fe400078ec0ff */
[----:B------:R-:W-:Y:S01]  /*1d4a0*/  LOP3.LUT R28, R29, 0x380, RZ, 0xc0, !PT ;  /* 0x000003801d1c7812 */ /* 0x000fe200078ec0ff */
[----:B------:R-:W-:Y:S01]  /*1d4b0*/  IMAD.WIDE.U32 R20, R220, UR4, R20 ;  /* 0x00000004dc147c25 */ /* 0x000fe2000f8e0014 */
[----:B------:R-:W-:Y:S02]  /*1d4c0*/  LOP3.LUT R32, R33, 0x380, RZ, 0xc0, !PT ;  /* 0x0000038021207812 */ /* 0x000fe400078ec0ff */
[----:B------:R-:W-:Y:S01]  /*1d4d0*/  SHF.R.U64 R8, R8, 0x3, RZ ;  /* 0x0000000308087819 */ /* 0x000fe200000012ff */
[----:B-1----:R-:W-:Y:S01]  /*1d4e0*/  @P4 IMAD.HI.U32 R0, R62, R63, RZ ;  /* 0x0000003f3e004227 */ /* 0x002fe200078e00ff */
[----:B------:R-:W-:-:S02]  /*1d4f0*/  SHF.R.U64 R12, R12, 0x3, RZ ;  /* 0x000000030c0c7819 */ /* 0x000fc400000012ff */
[----:B------:R-:W-:Y:S02]  /*1d500*/  SHF.R.U64 R24, R24, 0x3, RZ ;  /* 0x0000000318187819 */ /* 0x000fe400000012ff */
[----:B------:R-:W-:Y:S02]  /*1d510*/  SHF.R.U64 R28, R28, 0x3, RZ ;  /* 0x000000031c1c7819 */ /* 0x000fe400000012ff */
[----:B------:R-:W-:Y:S01]  /*1d520*/  SHF.R.S32.HI R60, RZ, 0x1f, R223 ;  /* 0x0000001fff3c7819 */ /* 0x000fe200000114df */
[----:B------:R-:W-:Y:S01]  /*1d530*/  IMAD R21, R220, UR5, R21 ;  /* 0x00000005dc157c24 */ /* 0x000fe2000f8e0215 */
[----:B------:R-:W-:Y:S01]  /*1d540*/  SHF.R.U64 R32, R32, 0x3, RZ ;  /* 0x0000000320207819 */ /* 0x000fe200000012ff */
[----:B------:R-:W-:Y:S01]  /*1d550*/  ULDC.64 UR4, c[0x0][0xaf0] ;  /* 0x0002bc0000047ab9 */ /* 0x000fe20000000a00 */
[----:B------:R-:W-:Y:S01]  /*1d560*/  LOP3.LUT R8, R8, R9, RZ, 0x3c, !PT ;  /* 0x0000000908087212 */ /* 0x000fe200078e3cff */
[----:B------:R-:W-:Y:S01]  /*1d570*/  IMAD.MOV.U32 R61, RZ, RZ, R62 ;  /* 0x000000ffff3d7224 */ /* 0x000fe200078e003e */
[----:B------:R-:W-:Y:S01]  /*1d580*/  LOP3.LUT R12, R12, R13, RZ, 0x3c, !PT ;  /* 0x0000000d0c0c7212 */ /* 0x000fe200078e3cff */
[--C-:B------:R-:W-:Y:S01]  /*1d590*/  IMAD.X R13, RZ, RZ, R135.reuse, P2 ;  /* 0x000000ffff0d7224 */ /* 0x100fe200010e0687 */
[----:B------:R-:W-:Y:S01]  /*1d5a0*/  LOP3.LUT R24, R24, R25, RZ, 0x3c, !PT ;  /* 0x0000001918187212 */ /* 0x000fe200078e3cff */
[--C-:B------:R-:W-:Y:S01]  /*1d5b0*/  IMAD.X R25, RZ, RZ, R135.reuse, P6 ;  /* 0x000000ffff197224 */ /* 0x100fe200030e0687 */
[----:B------:R-:W-:Y:S01]  /*1d5c0*/  LOP3.LUT R28, R28, R29, RZ, 0x3c, !PT ;  /* 0x0000001d1c1c7212 */ /* 0x000fe200078e3cff */
[--C-:B------:R-:W-:Y:S01]  /*1d5d0*/  IMAD.X R29, RZ, RZ, R135.reuse, P5 ;  /* 0x000000ffff1d7224 */ /* 0x100fe200028e0687 */
[----:B------:R-:W-:Y:S01]  /*1d5e0*/  LOP3.LUT R32, R32, R33, RZ, 0x3c, !PT ;  /* 0x0000002120207212 */ /* 0x000fe200078e3cff */
[----:B------:R-:W-:Y:S01]  /*1d5f0*/  IMAD R60, R60, UR4, RZ ;  /* 0x000000043c3c7c24 */ /* 0x000fe2000f8e02ff */
[----:B------:R-:W-:Y:S01]  /*1d600*/  IADD3.X R9, RZ, R135, RZ, P3, !PT ;  /* 0x00000087ff097210 */ /* 0x000fe20001ffe4ff */
[----:B------:R-:W-:Y:S01]  /*1d610*/  IMAD.X R33, RZ, RZ, R135, P1 ;  /* 0x000000ffff217224 */ /* 0x000fe200008e0687 */
[----:B--2---:R-:W-:-:S02]  /*1d620*/  @P4 SHF.R.U32.HI R61, RZ, R65, R0 ;  /* 0x00000041ff3d4219 */ /* 0x004fc40000011600 */
[C---:B------:R-:W-:Y:S01]  /*1d630*/  IADD3 R37, P0, R134.reuse, 0x6000, RZ ;  /* 0x0000600086257810 */ /* 0x040fe20007f1e0ff */
[C---:B------:R-:W-:Y:S01]  /*1d640*/  IMAD.WIDE.U32 R20, R223.reuse, UR4, R20 ;  /* 0x00000004df147c25 */ /* 0x040fe2000f8e0014 */
[C---:B------:R-:W-:Y:S01]  /*1d650*/  IADD3 R41, P3, R134.reuse, 0x7000, RZ ;  /* 0x0000700086297810 */ /* 0x040fe20007f7e0ff */
[----:B------:R-:W5:Y:S01]  /*1d660*/  LD.E.128 R8, desc[UR60][R8.64] ;  /* 0x0000003c08087980 */ /* 0x000f62000c101d00 */
[C---:B------:R-:W-:Y:S02]  /*1d670*/  IADD3 R45, P2, R134.reuse, 0x8000, RZ ;  /* 0x00008000862d7810 */ /* 0x040fe40007f5e0ff */
[C---:B------:R-:W-:Y:S01]  /*1d680*/  IADD3 R49, P6, R134.reuse, 0x9000, RZ ;  /* 0x0000900086317810 */ /* 0x040fe20007fde0ff */
[----:B------:R-:W5:Y:S01]  /*1d690*/  LD.E.128 R12, desc[UR60][R12.64] ;  /* 0x0000003c0c0c7980 */ /* 0x000f62000c101d00 */
[C---:B------:R-:W-:Y:S02]  /*1d6a0*/  IADD3 R53, P5, R134.reuse, 0xa000, RZ ;  /* 0x0000a00086357810 */ /* 0x040fe40007fbe0ff */
[----:B------:R-:W-:Y:S01]  /*1d6b0*/  IADD3 R5, P1, R134, 0xb000, RZ ;  /* 0x0000b00086057810 */ /* 0x000fe20007f3e0ff */
[----:B------:R-:W-:Y:S01]  /*1d6c0*/  IMAD R63, R223, UR5, R60 ;  /* 0x00000005df3f7c24 */ /* 0x000fe2000f8e023c */
[----:B------:R-:W-:Y:S01]  /*1d6d0*/  SHF.R.S32.HI R0, RZ, 0x1f, R61 ;  /* 0x0000001fff007819 */ /* 0x000fe2000001143d */
[----:B------:R-:W-:Y:S01]  /*1d6e0*/  ULDC.64 UR4, c[0x0][0xae0] ;  /* 0x0002b80000047ab9 */ /* 0x000fe20000000a00 */
[----:B------:R-:W-:Y:S01]  /*1d6f0*/  IADD3 R65, -R61, RZ, RZ ;  /* 0x000000ff3d417210 */ /* 0x000fe20007ffe1ff */
[----:B------:R-:W5:Y:S01]  /*1d700*/  LD.E.128 R24, desc[UR60][R24.64] ;  /* 0x0000003c18187980 */ /* 0x000f62000c101d00 */
[----:B------:R-:W-:-:S02]  /*1d710*/  LOP3.LUT R36, R37, 0x380, RZ, 0xc0, !PT ;  /* 0x0000038025247812 */ /* 0x000fc400078ec0ff */
[----:B------:R-:W-:Y:S01]  /*1d720*/  LOP3.LUT R40, R41, 0x380, RZ, 0xc0, !PT ;  /* 0x0000038029287812 */ /* 0x000fe200078ec0ff */
[----:B------:R-:W5:Y:S01]  /*1d730*/  LD.E.128 R28, desc[UR60][R28.64] ;  /* 0x0000003c1c1c7980 */ /* 0x000f62000c101d00 */
[----:B------:R-:W-:Y:S02]  /*1d740*/  LOP3.LUT R44, R45, 0x380, RZ, 0xc0, !PT ;  /* 0x000003802d2c7812 */ /* 0x000fe400078ec0ff */
[----:B------:R-:W-:Y:S01]  /*1d750*/  LOP3.LUT R48, R49, 0x380, RZ, 0xc0, !PT ;  /* 0x0000038031307812 */ /* 0x000fe200078ec0ff */
[----:B------:R-:W5:Y:S01]  /*1d760*/  LD.E.128 R32, desc[UR60][R32.64] ;  /* 0x0000003c20207980 */ /* 0x000f62000c101d00 */
[----:B------:R-:W-:Y:S02]  /*1d770*/  LOP3.LUT R52, R53, 0x380, RZ, 0xc0, !PT ;  /* 0x0000038035347812 */ /* 0x000fe400078ec0ff */
[----:B------:R-:W-:Y:S01]  /*1d780*/  LOP3.LUT R4, R5, 0x380, RZ, 0xc0, !PT ;  /* 0x0000038005047812 */ /* 0x000fe200078ec0ff */
[----:B------:R-:W-:Y:S01]  /*1d790*/  IMAD.IADD R21, R21, 0x1, R63 ;  /* 0x0000000115157824 */ /* 0x000fe200078e023f */
[----:B------:R-:W-:Y:S01]  /*1d7a0*/  LOP3.LUT R7, R134, 0x380, RZ, 0xc0, !PT ;  /* 0x0000038086077812 */ /* 0x000fe200078ec0ff */
[----:B------:R-:W-:Y:S01]  /*1d7b0*/  IMAD R0, R0, UR4, RZ ;  /* 0x0000000400007c24 */ /* 0x000fe2000f8e02ff */
[----:B------:R-:W-:Y:S01]  /*1d7c0*/  SHF.R.U64 R36, R36, 0x3, RZ ;  /* 0x0000000324247819 */ /* 0x000fe200000012ff */
[----:B------:R-:W-:Y:S01]  /*1d7d0*/  IMAD R63, R78, R65, R62 ;  /* 0x000000414e3f7224 */ /* 0x000fe200078e023e */
[----:B------:R-:W-:-:S02]  /*1d7e0*/  SHF.R.U64 R40, R40, 0x3, RZ ;  /* 0x0000000328287819 */ /* 0x000fc400000012ff */
[----:B------:R-:W-:Y:S02]  /*1d7f0*/  SHF.R.U64 R44, R44, 0x3, RZ ;  /* 0x000000032c2c7819 */ /* 0x000fe400000012ff */
[----:B------:R-:W-:Y:S02]  /*1d800*/  SHF.R.U64 R48, R48, 0x3, RZ ;  /* 0x0000000330307819 */ /* 0x000fe400000012ff */
[----:B------:R-:W-:Y:S02]  /*1d810*/  SHF.R.U64 R52, R52, 0x3, RZ ;  /* 0x0000000334347819 */ /* 0x000fe400000012ff */
[----:B------:R-:W-:Y:S01]  /*1d820*/  SHF.R.U64 R4, R4, 0x3, RZ ;  /* 0x0000000304047819 */ /* 0x000fe200000012ff */
[----:B------:R-:W-:Y:S01]  /*1d830*/  IMAD.WIDE.U32 R20, R61, UR4, R20 ;  /* 0x000000043d147c25 */ /* 0x000fe2000f8e0014 */
[----:B------:R-:W-:Y:S02]  /*1d840*/  SHF.R.U64 R7, R7, 0x3, RZ ;  /* 0x0000000307077819 */ /* 0x000fe400000012ff */
[----:B------:R-:W-:Y:S01]  /*1d850*/  LOP3.LUT R36, R36, R37, RZ, 0x3c, !PT ;  /* 0x0000002524247212 */ /* 0x000fe200078e3cff */
[----:B------:R-:W-:Y:S01]  /*1d860*/  IMAD R61, R61, UR5, R0 ;  /* 0x000000053d3d7c24 */ /* 0x000fe2000f8e0200 */
        /* <DEDUP_REMOVED lines=9> */
[----:B------:R-:W-:Y:S01]  /*1d900*/  ULDC.64 UR4, c[0x0][0xad8] ;  /* 0x0002b60000047ab9 */ /* 0x000fe20000000a00 */
[----:B------:R-:W-:-:S02]  /*1d910*/  IADD3.X R57, RZ, R135, RZ, P1, !PT ;  /* 0x00000087ff397210 */ /* 0x000fc40000ffe4ff */
[----:B------:R-:W-:Y:S02]  /*1d920*/  LOP3.LUT R56, R4, R5, RZ, 0x3c, !PT ;  /* 0x0000000504387212 */ /* 0x000fe400078e3cff */
[----:B------:R-:W-:Y:S02]  /*1d930*/  SHF.R.S32.HI R0, RZ, 0x1f, R63 ;  /* 0x0000001fff007819 */ /* 0x000fe4000001143f */
[----:B------:R-:W-:Y:S01]  /*1d940*/  LOP3.LUT R134, R7, R134, RZ, 0x3c, !PT ;  /* 0x0000008607867212 */ /* 0x000fe200078e3cff */
[----:B------:R-:W-:Y:S01]  /*1d950*/  IMAD.IADD R21, R21, 0x1, R61 ;  /* 0x0000000115157824 */ /* 0x000fe200078e023d */
[----:B------:R-:W5:Y:S01]  /*1d960*/  LD.E.128 R36, desc[UR60][R36.64] ;  /* 0x0000003c24247980 */ /* 0x000f62000c101d00 */
[----:B------:R-:W-:-:S03]  /*1d970*/  IMAD R0, R0, UR4, RZ ;  /* 0x0000000400007c24 */ /* 0x000fc6000f8e02ff */
[----:B------:R0:W5:Y:S01]  /*1d980*/  LD.E.128 R4, desc[UR60][R134.64] ;  /* 0x0000003c86047980 */ /* 0x000162000c101d00 */
[----:B------:R-:W-:-:S03]  /*1d990*/  IMAD R66, R229, 0x80, R3 ;  /* 0x00000080e5427824 */ /* 0x000fc600078e0203 */
[----:B------:R-:W5:Y:S01]  /*1d9a0*/  LD.E.128 R40, desc[UR60][R40.64] ;  /* 0x0000003c28287980 */ /* 0x000f62000c101d00 */
[----:B------:R-:W-:-:S03]  /*1d9b0*/  IMAD R3, R63, UR5, R0 ;  /* 0x000000053f037c24 */ /* 0x000fc6000f8e0200 */
[----:B------:R-:W5:Y:S01]  /*1d9c0*/  LD.E.128 R44, desc[UR60][R44.64] ;  /* 0x0000003c2c2c7980 */ /* 0x000f62000c101d00 */
[----:B------:R-:W-:Y:S01]  /*1d9d0*/  IMAD.WIDE.U32 R20, R63, UR4, R20 ;  /* 0x000000043f147c25 */ /* 0x000fe2000f8e0014 */
[----:B------:R-:W-:Y:S02]  /*1d9e0*/  ULDC.64 UR4, c[0x0][0xa80] ;  /* 0x0002a00000047ab9 */ /* 0x000fe40000000a00 */
[----:B------:R-:W5:Y:S04]  /*1d9f0*/  LD.E.128 R48, desc[UR60][R48.64] ;  /* 0x0000003c30307980 */ /* 0x000f68000c101d00 */
[----:B------:R-:W5:Y:S04]  /*1da00*/  LD.E.128 R52, desc[UR60][R52.64] ;  /* 0x0000003c34347980 */ /* 0x000f68000c101d00 */
[----:B------:R-:W5:Y:S01]  /*1da10*/  LD.E.128 R56, desc[UR60][R56.64] ;  /* 0x0000003c38387980 */ /* 0x000f62000c101d00 */
[----:B------:R-:W-:Y:S01]  /*1da20*/  @!PT LDS RZ, [RZ] ;  /* 0x00000000fffff984 */ /* 0x000fe20000000800 */
[----:B------:R-:W-:Y:S01]  /*1da30*/  @!PT LDS RZ, [RZ] ;  /* 0x00000000fffff984 */ /* 0x000fe20000000800 */
[----:B------:R-:W-:Y:S01]  /*1da40*/  @!PT LDS RZ, [RZ] ;  /* 0x00000000fffff984 */ /* 0x000fe20000000800 */
[----:B------:R-:W-:Y:S01]  /*1da50*/  @!PT LDS RZ, [RZ] ;  /* 0x00000000fffff984 */ /* 0x000fe20000000800 */
[----:B------:R1:W-:Y:S06]  /*1da60*/  MEMBAR.ALL.CTA ;  /* 0x0000000000007992 */ /* 0x0003ec0000008000 */
[----:B-1----:R-:W1:Y:S01]  /*1da70*/  FENCE.VIEW.ASYNC.S ;  /* 0x00000000000073c6 */ /* 0x002e620000000000 */
[----:B------:R-:W-:Y:S01]  /*1da80*/  IMAD.IADD R3, R21, 0x1, R3 ;  /* 0x0000000115037824 */ /* 0x000fe200078e0203 */
[----:B------:R-:W-:-:S04]  /*1da90*/  LEA R64, P2, R20, UR4, 0x1 ;  /* 0x0000000414407c11 */ /* 0x000fc8000f8408ff */
[----:B------:R-:W-:Y:S02]  /*1daa0*/  LEA.HI.X R3, R20, UR5, R3, 0x1, P2 ;  /* 0x0000000514037c11 */ /* 0x000fe400090f0c03 */
[----:B------:R-:W-:Y:S01]  /*1dab0*/  ISETP.GE.AND P2, PT, R66, R77, PT ;  /* 0x0000004d4200720c */ /* 0x000fe20003f46270 */
[----:B------:R-:W-:Y:S01]  /*1dac0*/  VIADD R0, R16, 0x36820 ;  /* 0x0003682010007836 */ /* 0x000fe20000000000 */
[C---:B------:R-:W-:Y:S01]  /*1dad0*/  IADD3 R62, R66.reuse, 0x40, RZ ;  /* 0x00000040423e7810 */ /* 0x040fe20007ffe0ff */
[----:B------:R-:W-:-:S03]  /*1dae0*/  VIADD R60, R66, 0x20 ;  /* 0x00000020423c7836 */ /* 0x000fc60000000000 */
[----:B------:R-:W-:Y:S01]  /*1daf0*/  PRMT R0, RZ, 0x654, R0 ;  /* 0x00000654ff007816 */ /* 0x000fe20000000000 */
[C---:B------:R-:W-:Y:S02]  /*1db00*/  VIADD R68, R2.reuse, 0x80 ;  /* 0x0000008002447836 */ /* 0x040fe40000000000 */
[----:B------:R-:W-:Y:S01]  /*1db10*/  VIADD R70, R2, 0x40 ;  /* 0x0000004002467836 */ /* 0x000fe20000000000 */
[----:B-1----:R0:W1:Y:S01]  /*1db20*/  SHFL.IDX PT, R61, R64, RZ, 0x181f ;  /* 0x00181fff403d7589 */ /* 0x00206200000e0000 */
[----:B------:R-:W-:Y:S03]  /*1db30*/  BSSY B1, `(.L_x_3836) ;  /* 0x0000016000017945 */ /* 0x000fe60003800000 */
[----:B------:R0:W2:Y:S01]  /*1db40*/  SHFL.IDX PT, R63, R3, RZ, 0x181f ;  /* 0x00181fff033f7589 */ /* 0x0000a200000e0000 */
[----:B------:R0:W-:Y:S01]  /*1db50*/  SYNCS.ARRIVE.TRANS64.RED.A1T0 RZ, [R0+URZ], RZ ;  /* 0x000000ff00ff79a7 */ /* 0x0001e2000810043f */
[----:B------:R-:W-:-:S02]  /*1db60*/  ISETP.GE.AND P1, PT, R60, R77, PT ;  /* 0x0000004d3c00720c */ /* 0x000fc40003f26270 */
[----:B------:R-:W-:Y:S02]  /*1db70*/  ISETP.GE.AND P0, PT, R62, R77, PT ;  /* 0x0000004d3e00720c */ /* 0x000fe40003f06270 */
[----:B------:R-:W-:Y:S02]  /*1db80*/  SHF.R.S32.HI R65, RZ, 0x1f, R2 ;  /* 0x0000001fff417819 */ /* 0x000fe40000011402 */
[----:B------:R-:W-:Y:S02]  /*1db90*/  SHF.R.S32.HI R67, RZ, 0x1f, R70 ;  /* 0x0000001fff437819 */ /* 0x000fe40000011446 */
[----:B------:R-:W-:Y:S01]  /*1dba0*/  SHF.R.S32.HI R69, RZ, 0x1f, R68 ;  /* 0x0000001fff457819 */ /* 0x000fe20000011444 */
[----:B0-----:R-:W-:Y:S06]  /*1dbb0*/  @P2 BRA `(.L_x_3837) ;  /* 0x0000000000342947 */ /* 0x001fec0003800000 */
[----:B------:R-:W-:Y:S02]  /*1dbc0*/  ULDC UR4, c[0x0][0xac8] ;  /* 0x0002b20000047ab9 */ /* 0x000fe40000000800 */
        /* <DEDUP_REMOVED lines=12> */
.L_x_3837:
[----:B------:R-:W-:Y:S05]  /*1dc90*/  BSYNC B1 ;  /* 0x0000000000017941 */ /* 0x000fea0003800000 */
.L_x_3836:
[----:B0-----:R0:W3:Y:S01]  /*1dca0*/  SHFL.IDX PT, R21, R3, 0x1, 0x181f ;  /* 0x00381f0003157f89 */ /* 0x0010e200000e0000 */
[----:B------:R-:W-:Y:S03]  /*1dcb0*/  BSSY B1, `(.L_x_3838) ;  /* 0x0000010000017945 */ /* 0x000fe60003800000 */
[----:B-----5:R0:W4:Y:S01]  /*1dcc0*/  SHFL.IDX PT, R5, R64, 0x1, 0x181f ;  /* 0x00381f0040057f89 */ /* 0x02012200000e0000 */
[----:B------:R-:W-:Y:S05]  /*1dcd0*/  @P1 BRA `(.L_x_3839) ;  /* 0x0000000000341947 */ /* 0x000fea0003800000 */
[----:B------:R-:W-:Y:S02]  /*1dce0*/  ULDC UR4, c[0x0][0xac8] ;  /* 0x0002b20000047ab9 */ /* 0x000fe40000000800 */
[----:B------:R-:W-:Y:S02]  /*1dcf0*/  ISETP.GE.AND P4, PT, R2, UR4, PT ;  /* 0x0000000402007c0c */ /* 0x000fe4000bf86270 */
[----:B------:R-:W-:Y:S02]  /*1dd00*/  ISETP.GE.AND P5, PT, R70, UR4, PT ;  /* 0x0000000446007c0c */ /* 0x000fe4000bfa6270 */
[----:B------:R-:W-:-:S09]  /*1dd10*/  ISETP.GE.AND P6, PT, R68, UR4, PT ;  /* 0x0000000444007c0c */ /* 0x000fd2000bfc6270 */
[-C--:B----4-:R-:W-:Y:S02]  /*1dd20*/  @!P4 LEA R4, P1, R2, R5.reuse, 0x1 ;  /* 0x000000050204c211 */ /* 0x090fe400078208ff */
        /* <DEDUP_REMOVED lines=8> */
.L_x_3839:
[----:B------:R-:W-:Y:S05]  /*1ddb0*/  BSYNC B1 ;  /* 0x0000000000017941 */ /* 0x000fea0003800000 */
.L_x_3838:
[----:B---3--:R3:W0:Y:S01]  /*1ddc0*/  SHFL.IDX PT, R9, R3, 0x2, 0x181f ;  /* 0x00581f0003097f89 */ /* 0x00862200000e0000 */
[----:B------:R-:W-:Y:S03]  /*1ddd0*/  BSSY B1, `(.L_x_3840) ;  /* 0x0000010000017945 */ /* 0x000fe60003800000 */
[----:B----4-:R3:W4:Y:S01]  /*1dde0*/  SHFL.IDX PT, R5, R64, 0x2, 0x181f ;  /* 0x00581f0040057f89 */ /* 0x01072200000e0000 */
        /* <DEDUP_REMOVED lines=8> */
[-C--:B0-----:R-:W-:Y:S02]  /*1de70*/  @!P3 LEA.HI.X R5, R2, R9.reuse, R65, 0x1, P0 ;  /* 0x000000090205b211 */ /* 0x081fe400000f0c41 */
[-C--:B------:R-:W-:Y:S02]  /*1de80*/  @!P4 LEA.HI.X R7, R70, R9.reuse, R67, 0x1, P1 ;  /* 0x000000094607c211 */ /* 0x080fe400008f0c43 */
[----:B------:R-:W-:Y:S01]  /*1de90*/  @!P5 LEA.HI.X R9, R68, R9, R69, 0x1, P2 ;  /* 0x000000094409d211 */ /* 0x000fe200010f0c45 */
[----:B------:R0:W-:Y:S04]  /*1dea0*/  @!P3 ST.E.128 desc[UR60][R4.64], R12 ;  /* 0x0000000c0400b985 */ /* 0x0001e8000c101d3c */
[----:B------:R0:W-:Y:S04]  /*1deb0*/  @!P4 ST.E.128 desc[UR60][R6.64], R36 ;  /* 0x000000240600c985 */ /* 0x0001e8000c101d3c */
[----:B------:R0:W-:Y:S02]  /*1dec0*/  @!P5 ST.E.128 desc[UR60][R8.64], R52 ;  /* 0x000000340800d985 */ /* 0x0001e4000c101d3c */
.L_x_3841:
[----:B------:R-:W-:Y:S05]  /*1ded0*/  BSYNC B1 ;  /* 0x0000000000017941 */ /* 0x000fea0003800000 */
.L_x_3840:
[----:B------:R-:W-:Y:S01]  /*1dee0*/  IADD3 R0, R66, 0x60, RZ ;  /* 0x0000006042007810 */ /* 0x000fe20007ffe0ff */
[----:B0--3--:R-:W3:Y:S03]  /*1def0*/  SHFL.IDX PT, R3, R3, 0x3, 0x181f ;  /* 0x00781f0003037f89 */ /* 0x009ee600000e0000 */
[----:B------:R-:W-:Y:S01]  /*1df00*/  ISETP.GE.AND P0, PT, R0, R77, PT ;  /* 0x0000004d0000720c */ /* 0x000fe20003f06270 */
[----:B------:R0:W0:-:S12]  /*1df10*/  SHFL.IDX PT, R9, R64, 0x3, 0x181f ;  /* 0x00781f0040097f89 */ /* 0x00001800000e0000 */
[----:B------:R-:W-:Y:S05]  /*1df20*/  @P0 BRA `(.L_x_3842) ;  /* 0x0000002000500947 */ /* 0x000fea0003800000 */
[----:B------:R-:W-:Y:S02]  /*1df30*/  ULDC UR4, c[0x0][0xac8] ;  /* 0x0002b20000047ab9 */ /* 0x000fe40000000800 */
[----:B------:R-:W-:Y:S02]  /*1df40*/  ISETP.GE.AND P2, PT, R2, UR4, PT ;  /* 0x0000000402007c0c */ /* 0x000fe4000bf46270 */
[----:B------:R-:W-:-:S11]  /*1df50*/  ISETP.GE.AND P3, PT, R70, UR4, PT ;  /* 0x0000000446007c0c */ /* 0x000fd6000bf66270 */
[-C--:B0-----:R-:W-:Y:S02]  /*1df60*/  @!P2 LEA R4, P0, R2, R9.reuse, 0x1 ;  /* 0x000000090204a211 */ /* 0x081fe400078008ff */
[----:B------:R-:W-:Y:S02]  /*1df70*/  @!P3 LEA R6, P1, R70, R9, 0x1 ;  /* 0x000000094606b211 */ /* 0x000fe400078208ff */
[-C--:B---34-:R-:W-:Y:S02]  /*1df80*/  @!P2 LEA.HI.X R5, R2, R3.reuse, R65, 0x1, P0 ;  /* 0x000000030205a211 */ /* 0x098fe400000f0c41 */
[----:B------:R-:W-:Y:S02]  /*1df90*/  @!P3 LEA.HI.X R7, R70, R3, R67, 0x1, P1 ;  /* 0x000000034607b211 */ /* 0x000fe400008f0c43 */
[----:B------:R-:W-:Y:S01]  /*1dfa0*/  ISETP.GE.AND P0, PT, R68, UR4, PT ;  /* 0x0000000444007c0c */ /* 0x000fe2000bf06270 */
[----:B------:R0:W-:Y:S04]  /*1dfb0*/  @!P2 ST.E.128 desc[UR60][R4.64], R24 ;  /* 0x000000180400a985 */ /* 0x0001e8000c101d3c */
[----:B------:R0:W-:Y:S08]  /*1dfc0*/  @!P3 ST.E.128 desc[UR60][R6.64], R40 ;  /* 0x000000280600b985 */ /* 0x0001f0000c101d3c */
[----:B------:R-:W-:Y:S05]  /*1dfd0*/  @P0 BRA `(.L_x_3842) ;  /* 0x0000002000240947 */ /* 0x000fea0003800000 */
[----:B------:R-:W-:-:S04]  /*1dfe0*/  LEA R2, P0, R68, R9, 0x1 ;  /* 0x0000000944027211 */ /* 0x000fc800078008ff */
[----:B------:R-:W-:-:S05]  /*1dff0*/  LEA.HI.X R3, R68, R3, R69, 0x1, P0 ;  /* 0x0000000344037211 */ /* 0x000fca00000f0c45 */
[----:B------:R3:W-:Y:S01]  /*1e000*/  ST.E.128 desc[UR60][R2.64], R56 ;  /* 0x0000003802007985 */ /* 0x0007e2000c101d3c */
[----:B------:R-:W-:Y:S05]  /*1e010*/  BRA `(.L_x_3842) ;  /* 0x0000002000147947 */ /* 0x000fea0003800000 */
.L_x_3835:
[----:B0-----:R-:W0:Y:S01]  /*1e020*/  @P4 LDC R4, c[0x0][0xbec] ;  /* 0x0002fb00ff044b82 */ /* 0x001e220000000800 */
[----:B------:R-:W-:Y:S01]  /*1e030*/  ULDC.64 UR4, c[0x0][0xb08] ;  /* 0x0002c20000047ab9 */ /* 0x000fe20000000a00 */
[----:B------:R-:W-:Y:S01]  /*1e040*/  ULDC.64 UR6, c[0x0][0xb30] ;  /* 0x0002cc0000067ab9 */ /* 0x000fe20000000a00 */
[----:B------:R-:W-:Y:S01]  /*1e050*/  IMAD R5, R76, UR4, RZ ;  /* 0x000000044c057c24 */ /* 0x000fe2000f8e02ff */
[----:B------:R-:W-:Y:S01]  /*1e060*/  ISETP.GE.AND P0, PT, R8, R77, PT ;  /* 0x0000004d0800720c */ /* 0x000fe20003f06270 */
[C---:B------:R-:W-:Y:S01]  /*1e070*/  IMAD.WIDE.U32 R2, R0.reuse, UR4, RZ ;  /* 0x0000000400027c25 */ /* 0x040fe2000f8e00ff */
[C---:B------:R-:W-:Y:S01]  /*1e080*/  IADD3 R136, R221.reuse, 0x48, RZ ;  /* 0x00000048dd887810 */ /* 0x040fe20007ffe0ff */
[----:B------:R-:W-:Y:S01]  /*1e090*/  BSSY B1, `(.L_x_3843) ;  /* 0x00000ba000017945 */ /* 0x000fe20003800000 */
[----:B------:R-:W1:Y:S01]  /*1e0a0*/  @P4 LDC R9, c[0x0][0xbf0] ;  /* 0x0002fc00ff094b82 */ /* 0x000e620000000800 */
[----:B------:R-:W-:Y:S01]  /*1e0b0*/  IMAD R5, R0, UR5, R5 ;  /* 0x0000000500057c24 */ /* 0x000fe2000f8e0205 */
[----:B------:R-:W-:Y:S01]  /*1e0c0*/  ULDC.64 UR4, c[0x0][0xb38] ;  /* 0x0002ce0000047ab9 */ /* 0x000fe20000000a00 */
[----:B------:R-:W-:Y:S01]  /*1e0d0*/  SHF.R.S32.HI R0, RZ, 0x1f, R223 ;  /* 0x0000001fff007819 */ /* 0x000fe200000114df */
[C---:B------:R-:W-:Y:S01]  /*1e0e0*/  VIADD R88, R221.reuse, 0x60 ;  /* 0x00000060dd587836 */ /* 0x040fe20000000000 */
[----:B------:R-:W-:Y:S01]  /*1e0f0*/  IADD3 R146, R221, 0x20, RZ ;  /* 0x00000020dd927810 */ /* 0x000fe20007ffe0ff */
[----:B------:R-:W-:Y:S01]  /*1e100*/  IMAD.IADD R3, R3, 0x1, R5 ;  /* 0x0000000103037824 */ /* 0x000fe200078e0205 */
[----:B------:R-:W-:Y:S01]  /*1e110*/  SHF.R.S32.HI R80, RZ, 0x1f, R231 ;  /* 0x0000001fff507819 */ /* 0x000fe200000114e7 */
[----:B------:R-:W-:Y:S01]  /*1e120*/  IMAD.MOV.U32 R5, RZ, RZ, R79 ;  /* 0x000000ffff057224 */ /* 0x000fe200078e004f */
[----:B------:R-:W-:Y:S01]  /*1e130*/  SHF.R.S32.HI R81, RZ, 0x1f, R232 ;  /* 0x0000001fff517819 */ /* 0x000fe200000114e8 */
[----:B------:R-:W-:Y:S01]  /*1e140*/  IMAD.WIDE.U32 R2, R220, UR4, R2 ;  /* 0x00000004dc027c25 */ /* 0x000fe2000f8e0002 */
[----:B------:R-:W-:-:S02]  /*1e150*/  SHF.R.S32.HI R82, RZ, 0x1f, R233 ;  /* 0x0000001fff527819 */ /* 0x000fc400000114e9 */
[----:B------:R-:W-:Y:S01]  /*1e160*/  SHF.R.S32.HI R83, RZ, 0x1f, R234 ;  /* 0x0000001fff537819 */ /* 0x000fe200000114ea */
[----:B------:R-:W-:Y:S01]  /*1e170*/  IMAD R3, R220, UR5, R3 ;  /* 0x00000005dc037c24 */ /* 0x000fe2000f8e0203 */
[----:B------:R-:W-:Y:S01]  /*1e180*/  ULDC.64 UR4, c[0x0][0xb40] ;  /* 0x0002d00000047ab9 */ /* 0x000fe20000000a00 */
[----:B0-----:R-:W-:Y:S01]  /*1e190*/  @P4 IMAD.HI.U32 R4, R79, R4, RZ ;  /* 0x000000044f044227 */ /* 0x001fe200078e00ff */
[----:B------:R-:W-:Y:S02]  /*1e1a0*/  SHF.R.S32.HI R84, RZ, 0x1f, R235 ;  /* 0x0000001fff547819 */ /* 0x000fe400000114eb */
[----:B------:R-:W-:Y:S01]  /*1e1b0*/  SHF.R.S32.HI R85, RZ, 0x1f, R236 ;  /* 0x0000001fff557819 */ /* 0x000fe200000114ec */
[----:B------:R-:W-:Y:S01]  /*1e1c0*/  IMAD R0, R0, UR4, RZ ;  /* 0x0000000400007c24 */ /* 0x000fe2000f8e02ff */
[----:B------:R-:W-:Y:S01]  /*1e1d0*/  SHF.R.S32.HI R86, RZ, 0x1f, R237 ;  /* 0x0000001fff567819 */ /* 0x000fe200000114ed */
[----:B------:R-:W-:Y:S01]  /*1e1e0*/  IMAD.WIDE.U32 R2, R223, UR4, R2 ;  /* 0x00000004df027c25 */ /* 0x000fe2000f8e0002 */
[----:B------:R-:W-:-:S02]  /*1e1f0*/  SHF.R.S32.HI R88, RZ, 0x1f, R88 ;  /* 0x0000001fff587819 */ /* 0x000fc40000011458 */
[----:B-1----:R-:W-:Y:S01]  /*1e200*/  @P4 SHF.R.U32.HI R5, RZ, R9, R4 ;  /* 0x00000009ff054219 */ /* 0x002fe20000011604 */
[----:B------:R-:W-:Y:S01]  /*1e210*/  IMAD R7, R223, UR5, R0 ;  /* 0x00000005df077c24 */ /* 0x000fe2000f8e0200 */
[----:B------:R-:W-:Y:S01]  /*1e220*/  ULDC.64 UR4, c[0x0][0xb48] ;  /* 0x0002d20000047ab9 */ /* 0x000fe20000000a00 */
[----:B------:R-:W-:Y:S01]  /*1e230*/  VIADD R4, R16, 0x36820 ;  /* 0x0003682010047836 */ /* 0x000fe20000000000 */
[----:B------:R-:W-:Y:S01]  /*1e240*/  SHF.R.S32.HI R0, RZ, 0x1f, R5 ;  /* 0x0000001fff007819 */ /* 0x000fe20000011405 */
[----:B------:R-:W-:Y:S01]  /*1e250*/  IMAD.IADD R3, R3, 0x1, R7 ;  /* 0x0000000103037824 */ /* 0x000fe200078e0207 */
[----:B------:R-:W-:Y:S01]  /*1e260*/  IADD3 R89, R221, 0x58, RZ ;  /* 0x00000058dd597810 */ /* 0x000fe20007ffe0ff */
[----:B------:R-:W-:Y:S01]  /*1e270*/  IMAD.MOV R7, RZ, RZ, -R5 ;  /* 0x000000ffff077224 */ /* 0x000fe200078e0a05 */
[----:B------:R-:W-:Y:S01]  /*1e280*/  PRMT R4, RZ, 0x654, R4 ;  /* 0x00000654ff047816 */ /* 0x000fe20000000004 */
[----:B------:R-:W-:Y:S01]  /*1e290*/  IMAD.WIDE.U32 R2, R230, UR4, R2 ;  /* 0x00000004e6027c25 */ /* 0x000fe2000f8e0002 */
[----:B------:R-:W-:-:S02]  /*1e2a0*/  SHF.R.S32.HI R136, RZ, 0x1f, R136 ;  /* 0x0000001fff887819 */ /* 0x000fc40000011488 */
[----:B------:R0:W-:Y:S01]  /*1e2b0*/  SYNCS.ARRIVE.TRANS64.RED.A1T0 RZ, [R4+URZ], RZ ;  /* 0x000000ff04ff79a7 */ /* 0x0001e2000810043f */
[----:B------:R-:W-:Y:S01]  /*1e2c0*/  IMAD R7, R78, R7, R79 ;  /* 0x000000074e077224 */ /* 0x000fe200078e024f */
[----:B------:R-:W-:Y:S01]  /*1e2d0*/  IADD3 R141, R221, 0x30, RZ ;  /* 0x00000030dd8d7810 */ /* 0x000fe20007ffe0ff */
[----:B------:R-:W-:Y:S01]  /*1e2e0*/  IMAD R0, R0, UR6, RZ ;  /* 0x0000000600007c24 */ /* 0x000fe2000f8e02ff */
[----:B------:R-:W-:Y:S01]  /*1e2f0*/  SHF.R.S32.HI R146, RZ, 0x1f, R146 ;  /* 0x0000001fff927819 */ /* 0x000fe20000011492 */
[----:B------:R-:W-:Y:S01]  /*1e300*/  IMAD R3, R230, UR5, R3 ;  /* 0x00000005e6037c24 */ /* 0x000fe2000f8e0203 */
[----:B------:R-:W-:Y:S01]  /*1e310*/  ULDC.64 UR4, c[0x0][0xb28] ;  /* 0x0002ca0000047ab9 */ /* 0x000fe20000000a00 */
[C---:B------:R-:W-:Y:S01]  /*1e320*/  IMAD R9, R5.reuse, UR7, R0 ;  /* 0x0000000705097c24 */ /* 0x040fe2000f8e0200 */
[----:B------:R-:W-:Y:S01]  /*1e330*/  SHF.R.S32.HI R0, RZ, 0x1f, R7 ;  /* 0x0000001fff007819 */ /* 0x000fe20000011407 */
[----:B------:R-:W-:Y:S01]  /*1e340*/  IMAD.WIDE.U32 R2, R5, UR6, R2 ;  /* 0x0000000605027c25 */ /* 0x000fe2000f8e0002 */
[----:B------:R-:W-:-:S03]  /*1e350*/  IADD3 R154, R221, 0x8, RZ ;  /* 0x00000008dd9a7810 */ /* 0x000fc60007ffe0ff */
[----:B------:R-:W-:Y:S01]  /*1e360*/  IMAD R0, R0, UR4, RZ ;  /* 0x0000000400007c24 */ /* 0x000fe2000f8e02ff */
[----:B------:R-:W-:Y:S01]  /*1e370*/  IADD3 R3, R3, R9, RZ ;  /* 0x0000000903037210 */ /* 0x000fe20007ffe0ff */
[----:B------:R-:W-:Y:S02]  /*1e380*/  VIADD R90, R221, 0x58 ;  /* 0x00000058dd5a7836 */ /* 0x000fe40000000000 */
[C---:B------:R-:W-:Y:S02]  /*1e390*/  IMAD R11, R7.reuse, UR5, R0 ;  /* 0x00000005070b7c24 */ /* 0x040fe4000f8e0200 */
[----:B------:R-:W-:Y:S01]  /*1e3a0*/  IMAD.WIDE.U32 R2, R7, UR4, R2 ;  /* 0x0000000407027c25 */ /* 0x000fe2000f8e0002 */
[----:B------:R-:W-:Y:S01]  /*1e3b0*/  ULDC.64 UR4, c[0x0][0xb00] ;  /* 0x0002c00000047ab9 */ /* 0x000fe20000000a00 */
[----:B------:R-:W-:Y:S02]  /*1e3c0*/  SHF.R.S32.HI R90, RZ, 0x1f, R90 ;  /* 0x0000001fff5a7819 */ /* 0x000fe4000001145a */
[----:B------:R-:W-:Y:S01]  /*1e3d0*/  IMAD.IADD R11, R3, 0x1, R11 ;  /* 0x00000001030b7824 */ /* 0x000fe200078e020b */
[----:B------:R-:W-:Y:S01]  /*1e3e0*/  LEA R0, P1, R2, UR4, 0x2 ;  /* 0x0000000402007c11 */ /* 0x000fe2000f8210ff */
[----:B------:R-:W-:-:S02]  /*1e3f0*/  VIADD R134, R221, 0x50 ;  /* 0x00000050dd867836 */ /* 0x000fc40000000000 */
[C---:B------:R-:W-:Y:S01]  /*1e400*/  VIADD R138, R221.reuse, 0x40 ;  /* 0x00000040dd8a7836 */ /* 0x040fe20000000000 */
[----:B------:R-:W-:Y:S01]  /*1e410*/  LEA.HI.X R11, R2, UR5, R11, 0x2, P1 ;  /* 0x00000005020b7c11 */ /* 0x000fe200088f140b */
[C---:B------:R-:W-:Y:S01]  /*1e420*/  VIADD R140, R221.reuse, 0x38 ;  /* 0x00000038dd8c7836 */ /* 0x040fe20000000000 */
[----:B------:R0:W1:Y:S01]  /*1e430*/  SHFL.IDX PT, R2, R0, RZ, 0x1c1f ;  /* 0x001c1fff00027589 */ /* 0x00006200000e0000 */
[C---:B------:R-:W-:Y:S01]  /*1e440*/  VIADD R142, R221.reuse, 0x30 ;  /* 0x00000030dd8e7836 */ /* 0x040fe20000000000 */
[----:B------:R-:W-:Y:S01]  /*1e450*/  SHF.R.S32.HI R134, RZ, 0x1f, R134 ;  /* 0x0000001fff867819 */ /* 0x000fe20000011486 */
[C---:B------:R-:W-:Y:S01]  /*1e460*/  VIADD R144, R221.reuse, 0x28 ;  /* 0x00000028dd907836 */ /* 0x040fe20000000000 */
[----:B------:R0:W2:Y:S01]  /*1e470*/  SHFL.IDX PT, R3, R11, RZ, 0x1c1f ;  /* 0x001c1fff0b037589 */ /* 0x0000a200000e0000 */
        /* <DEDUP_REMOVED lines=18> */
[----:B------:R-:W-:Y:S01]  /*1e5a0*/  VIADD R152, R221, 0x10 ;  /* 0x00000010dd987836 */ /* 0x000fe20000000000 */
[----:B012---:R-:W-:Y:S06]  /*1e5b0*/  @P0 BRA `(.L_x_3844) ;  /* 0x00000004009c0947 */ /* 0x007fec0003800000 */
[----:B------:R-:W-:Y:S02]  /*1e5c0*/  ULDC UR4, c[0x0][0xac8] ;  /* 0x0002b20000047ab9 */ /* 0x000fe40000000800 */
[----:B------:R-:W-:Y:S02]  /*1e5d0*/  ISETP.GE.AND P0, PT, R221, UR4, PT ;  /* 0x00000004dd007c0c */ /* 0x000fe4000bf06270 */
[----:B------:R-:W-:Y:S02]  /*1e5e0*/  ISETP.GE.AND P5, PT, R154, UR4, PT ;  /* 0x000000049a007c0c */ /* 0x000fe4000bfa6270 */
[----:B------:R-:W-:Y:S02]  /*1e5f0*/  ISETP.GE.AND P4, PT, R152, UR4, PT ;  /* 0x0000000498007c0c */ /* 0x000fe4000bf86270 */
[----:B------:R-:W-:-:S07]  /*1e600*/  ISETP.GE.AND P3, PT, R147, UR4, PT ;  /* 0x0000000493007c0c */ /* 0x000fce000bf66270 */
[----:B------:R-:W-:-:S04]  /*1e610*/  @!P0 IMAD.WIDE R4, R221, 0x4, R2 ;  /* 0x00000004dd048825 */ /* 0x000fc800078e0202 */
[CC--:B------:R-:W-:Y:S01]  /*1e620*/  @!P4 LEA R6, P2, R152.reuse, R2.reuse, 0x2 ;  /* 0x000000029806c211 */ /* 0x0c0fe200078410ff */
[----:B------:R0:W-:Y:S01]  /*1e630*/  @!P0 ST.E.64 desc[UR60][R4.64], R24 ;  /* 0x0000001804008985 */ /* 0x0001e2000c101b3c */
[----:B------:R-:W-:Y:S02]  /*1e640*/  ISETP.GE.AND P0, PT, R145, UR4, PT ;  /* 0x0000000491007c0c */ /* 0x000fe4000bf06270 */
[----:B------:R-:W-:Y:S02]  /*1e650*/  @!P3 LEA R8, P6, R147, R2, 0x2 ;  /* 0x000000029308b211 */ /* 0x000fe400078c10ff */
[-C--:B------:R-:W-:Y:S02]  /*1e660*/  @!P4 LEA.HI.X R7, R152, R3.reuse, R153, 0x2, P2 ;  /* 0x000000039807c211 */ /* 0x080fe400010f1499 */
[----:B------:R-:W-:Y:S02]  /*1e670*/  ISETP.GE.AND P2, PT, R141, UR4, PT ;  /* 0x000000048d007c0c */ /* 0x000fe4000bf46270 */
[----:B------:R-:W-:-:S02]  /*1e680*/  @!P3 LEA.HI.X R9, R147, R3, R148, 0x2, P6 ;  /* 0x000000039309b211 */ /* 0x000fc400030f1494 */
[----:B0-----:R-:W-:Y:S01]  /*1e690*/  @!P5 LEA R4, P1, R154, R2, 0x2 ;  /* 0x000000029a04d211 */ /* 0x001fe200078210ff */
[----:B------:R-:W-:-:S03]  /*1e6a0*/  VIADD R25, R221, 0xa8 ;  /* 0x000000a8dd197836 */ /* 0x000fc60000000000 */
[----:B------:R-:W-:Y:S02]  /*1e6b0*/  @!P5 LEA.HI.X R5, R154, R3, R155, 0x2, P1 ;  /* 0x000000039a05d211 */ /* 0x000fe400008f149b */
[----:B------:R-:W-:-:S03]  /*1e6c0*/  ISETP.GE.AND P1, PT, R143, UR4, PT ;  /* 0x000000048f007c0c */ /* 0x000fc6000bf26270 */
[----:B------:R0:W-:Y:S04]  /*1e6d0*/  @!P5 ST.E.64 desc[UR60][R4.64], R28 ;  /* 0x0000001c0400d985 */ /* 0x0001e8000c101b3c */
[----:B------:R1:W-:Y:S01]  /*1e6e0*/  @!P4 ST.E.64 desc[UR60][R6.64], R32 ;  /* 0x000000200600c985 */ /* 0x0003e2000c101b3c */
[----:B------:R-:W-:-:S03]  /*1e6f0*/  ISETP.GE.AND P4, PT, R137, UR4, PT ;  /* 0x0000000489007c0c */ /* 0x000fc6000bf86270 */
[----:B------:R2:W-:Y:S01]  /*1e700*/  @!P3 ST.E.64 desc[UR60][R8.64], R36 ;  /* 0x000000240800b985 */ /* 0x0005e2000c101b3c */
[----:B------:R-:W-:Y:S02]  /*1e710*/  ISETP.GE.AND P3, PT, R139, UR4, PT ;  /* 0x000000048b007c0c */ /* 0x000fe4000bf66270 */
[-C--:B0-----:R-:W-:Y:S01]  /*1e720*/  @!P0 LEA R4, P6, R145, R2.reuse, 0x2 ;  /* 0x0000000291048211 */ /* 0x081fe200078c10ff */
[----:B------:R-:W-:Y:S01]  /*1e730*/  VIADD R29, R221, 0xb0 ;  /* 0x000000b0dd1d7836 */ /* 0x000fe20000000000 */
[-C--:B-1----:R-:W-:Y:S01]  /*1e740*/  @!P1 LEA R6, P5, R143, R2.reuse, 0x2 ;  /* 0x000000028f069211 */ /* 0x082fe200078a10ff */
[----:B------:R-:W-:Y:S01]  /*1e750*/  VIADD R33, R221, 0xb8 ;  /* 0x000000b8dd217836 */ /* 0x000fe20000000000 */
        /* <DEDUP_REMOVED lines=34> */
[CC--:B0-----:R-:W-:Y:S02]  /*1e980*/  @!P5 LEA R4, P6, R237.reuse, R2.reuse, 0x2 ;  /* 0x00000002ed04d211 */ /* 0x0c1fe400078c10ff */
[C---:B-1----:R-:W-:Y:S02]  /*1e990*/  @!P4 LEA R6, P2, R236.reuse, R2, 0x2 ;  /* 0x00000002ec06c211 */ /* 0x042fe400078410ff */
[-C--:B------:R-:W-:Y:S02]  /*1e9a0*/  @!P5 LEA.HI.X R5, R237, R3.reuse, R86, 0x2, P6 ;  /* 0x00000003ed05d211 */ /* 0x080fe400030f1456 */
[----:B------:R-:W-:-:S03]  /*1e9b0*/  @!P4 LEA.HI.X R7, R236, R3, R85, 0x2, P2 ;  /* 0x00000003ec07c211 */ /* 0x000fc600010f1455 */
        /* <DEDUP_REMOVED lines=8> */
[----:B------:R-:W-:Y:S02]  /*1ea40*/  SHF.R.S32.HI R21, RZ, 0x1f, R228 ;  /* 0x0000001fff157819 */ /* 0x000fe400000114e4 */
[C---:B-1----:R-:W-:Y:S02]  /*1ea50*/  @!P1 LEA R6, P5, R233.reuse, R2, 0x2 ;  /* 0x00000002e9069211 */ /* 0x042fe400078a10ff */
[-C--:B------:R-:W-:Y:S02]  /*1ea60*/  @!P0 LEA.HI.X R5, R234, R3.reuse, R83, 0x2, P2 ;  /* 0x00000003ea058211 */ /* 0x080fe400010f1453 */
[----:B------:R-:W-:-:S02]  /*1ea70*/  @!P1 LEA.HI.X R7, R233, R3, R82, 0x2, P5 ;  /* 0x00000003e9079211 */ /* 0x000fc400028f1452 */
[----:B------:R-:W-:Y:S01]  /*1ea80*/  ISETP.GE.AND P2, PT, R228, UR4, PT ;  /* 0x00000004e4007c0c */ /* 0x000fe2000bf46270 */
[----:B------:R0:W-:Y:S01]  /*1ea90*/  @!P0 ST.E.64 desc[UR60][R4.64], R124 ;  /* 0x0000007c04008985 */ /* 0x0001e2000c101b3c */
[CC--:B------:R-:W-:Y:S02]  /*1eaa0*/  @!P4 LEA R14, P5, R232.reuse, R2.reuse, 0x2 ;  /* 0x00000002e80ec211 */ /* 0x0c0fe400078a10ff */
[----:B------:R-:W-:Y:S01]  /*1eab0*/  @!P3 LEA R12, P6, R231, R2, 0x2 ;  /* 0x00000002e70cb211 */ /* 0x000fe200078c10ff */
[----:B------:R1:W-:Y:S01]  /*1eac0*/  @!P1 ST.E.64 desc[UR60][R6.64], R92 ;  /* 0x0000005c06009985 */ /* 0x0003e2000c101b3c */
[----:B------:R-:W-:Y:S02]  /*1ead0*/  ISETP.GE.AND P1, PT, R25, UR4, PT ;  /* 0x0000000419007c0c */ /* 0x000fe4000bf26270 */
[----:B------:R-:W-:Y:S02]  /*1eae0*/  ISETP.GE.AND P0, PT, R29, UR4, PT ;  /* 0x000000041d007c0c */ /* 0x000fe4000bf06270 */
[----:B------:R-:W-:-:S02]  /*1eaf0*/  @!P4 LEA.HI.X R15, R232, R3, R81, 0x2, P5 ;  /* 0x00000003e80fc211 */ /* 0x000fc400028f1451 */
[-C--:B------:R-:W-:Y:S02]  /*1eb00*/  @!P3 LEA.HI.X R13, R231, R3.reuse, R80, 0x2, P6 ;  /* 0x00000003e70db211 */ /* 0x080fe400030f1450 */
[CC--:B--2---:R-:W-:Y:S01]  /*1eb10*/  @!P2 LEA R8, P5, R228.reuse, R2.reuse, 0x2 ;  /* 0x00000002e408a211 */ /* 0x0c4fe200078a10ff */
[----:B------:R2:W-:Y:S01]  /*1eb20*/  @!P4 ST.E.64 desc[UR60][R14.64], R96 ;  /* 0x000000600e00c985 */ /* 0x0005e2000c101b3c */
[----:B------:R-:W-:Y:S02]  /*1eb30*/  ISETP.GE.AND P6, PT, R33, UR4, PT ;  /* 0x0000000421007c0c */ /* 0x000fe4000bfc6270 */
[----:B------:R-:W-:Y:S01]  /*1eb40*/  @!P2 LEA.HI.X R9, R228, R3, R21, 0x2, P5 ;  /* 0x00000003e409a211 */ /* 0x000fe200028f1415 */
[----:B------:R2:W-:Y:S01]  /*1eb50*/  @!P3 ST.E.64 desc[UR60][R12.64], R100 ;  /* 0x000000640c00b985 */ /* 0x0005e2000c101b3c */
[----:B0-----:R-:W-:Y:S02]  /*1eb60*/  SHF.R.S32.HI R4, RZ, 0x1f, R25 ;  /* 0x0000001fff047819 */ /* 0x001fe40000011419 */
[----:B-1----:R-:W-:Y:S01]  /*1eb70*/  @!P1 LEA R6, P5, R25, R2, 0x2 ;  /* 0x0000000219069211 */ /* 0x002fe200078a10ff */
[----:B------:R2:W-:Y:S01]  /*1eb80*/  @!P2 ST.E.64 desc[UR60][R8.64], R104 ;  /* 0x000000680800a985 */ /* 0x0005e2000c101b3c */
[----:B------:R-:W-:-:S02]  /*1eb90*/  SHF.R.S32.HI R5, RZ, 0x1f, R29 ;  /* 0x0000001fff057819 */ /* 0x000fc4000001141d */
[-C--:B------:R-:W-:Y:S02]  /*1eba0*/  @!P1 LEA.HI.X R7, R25, R3.reuse, R4, 0x2, P5 ;  /* 0x0000000319079211 */ /* 0x080fe400028f1404 */
[CC--:B------:R-:W-:Y:S02]  /*1ebb0*/  @!P0 LEA R4, P5, R29.reuse, R2.reuse, 0x2 ;  /* 0x000000021d048211 */ /* 0x0c0fe400078a10ff */
[----:B------:R-:W-:Y:S01]  /*1ebc0*/  SHF.R.S32.HI R20, RZ, 0x1f, R33 ;  /* 0x0000001fff147819 */ /* 0x000fe20000011421 */
[----:B------:R2:W-:Y:S01]  /*1ebd0*/  @!P1 ST.E.64 desc[UR60][R6.64], R108 ;  /* 0x0000006c06009985 */ /* 0x0005e2000c101b3c */
[----:B------:R-:W-:Y:S02]  /*1ebe0*/  @!P0 LEA.HI.X R5, R29, R3, R5, 0x2, P5 ;  /* 0x000000031d058211 */ /* 0x000fe400028f1405 */
[----:B------:R-:W-:-:S03]  /*1ebf0*/  @!P6 LEA R2, P5, R33, R2, 0x2 ;  /* 0x000000022102e211 */ /* 0x000fc600078a10ff */
[----:B------:R2:W-:Y:S01]  /*1ec00*/  @!P0 ST.E.64 desc[UR60][R4.64], R112 ;  /* 0x0000007004008985 */ /* 0x0005e2000c101b3c */
[----:B------:R-:W-:-:S05]  /*1ec10*/  @!P6 LEA.HI.X R3, R33, R3, R20, 0x2, P5 ;  /* 0x000000032103e211 */ /* 0x000fca00028f1414 */
[----:B------:R2:W-:Y:S04]  /*1ec20*/  @!P6 ST.E.64 desc[UR60][R2.64], R116 ;  /* 0x000000740200e985 */ /* 0x0005e8000c101b3c */
.L_x_3844:
[----:B------:R-:W-:Y:S05]  /*1ec30*/  BSYNC B1 ;  /* 0x0000000000017941 */ /* 0x000fea0003800000 */
.L_x_3843:
[----:B------:R-:W-:Y:S01]  /*1ec40*/  ISETP.GE.AND P0, PT, R10, R77, PT ;  /* 0x0000004d0a00720c */ /* 0x000fe20003f06270 */
[----:B--2---:R0:W1:Y:S04]  /*1ec50*/  SHFL.IDX PT, R3, R11, 0x1, 0x1c1f ;  /* 0x003c1f000b037f89 */ /* 0x00406800000e0000 */
[----:B------:R0:W2:Y:S08]  /*1ec60*/  SHFL.IDX PT, R2, R0, 0x1, 0x1c1f ;  /* 0x003c1f0000027f89 */ /* 0x0000b000000e0000 */
[----:B0-----:R-:W-:Y:S05]  /*1ec70*/  @P0 BRA `(.L_x_3842) ;  /* 0x0000001000fc0947 */ /* 0x001fea0003800000 */
[----:B------:R-:W-:Y:S01]  /*1ec80*/  ULDC UR4, c[0x0][0xac8] ;  /* 0x0002b20000047ab9 */ /* 0x000fe20000000800 */
[C---:B------:R-:W-:Y:S01]  /*1ec90*/  IADD3 R21, R221.reuse, 0xa8, RZ ;  /* 0x000000a8dd157810 */ /* 0x040fe20007ffe0ff */
[C---:B------:R-:W-:Y:S01]  /*1eca0*/  VIADD R25, R221.reuse, 0xb0 ;  /* 0x000000b0dd197836 */ /* 0x040fe20000000000 */
[----:B------:R-:W-:Y:S02]  /*1ecb0*/  ISETP.GE.AND P4, PT, R154, UR4, PT ;  /* 0x000000049a007c0c */ /* 0x000fe4000bf86270 */
[----:B------:R-:W-:Y:S02]  /*1ecc0*/  ISETP.GE.AND P3, PT, R152, UR4, PT ;  /* 0x0000000498007c0c */ /* 0x000fe4000bf66270 */
[----:B------:R-:W-:Y:S02]  /*1ecd0*/  ISETP.GE.AND P5, PT, R221, UR4, PT ;  /* 0x00000004dd007c0c */ /* 0x000fe4000bfa6270 */
[----:B------:R-:W-:Y:S02]  /*1ece0*/  ISETP.GE.AND P1, PT, R145, UR4, PT ;  /* 0x0000000491007c0c */ /* 0x000fe4000bf26270 */
[----:B------:R-:W-:-:S02]  /*1ecf0*/  ISETP.GE.AND P0, PT, R147, UR4, PT ;  /* 0x0000000493007c0c */ /* 0x000fc4000bf06270 */
[----:B------:R-:W-:-:S03]  /*1ed00*/  SHF.R.S32.HI R0, RZ, 0x1f, R21 ;  /* 0x0000001fff007819 */ /* 0x000fc60000011415 */
[-C--:B--2---:R-:W-:Y:S02]  /*1ed10*/  @!P4 LEA R6, P2, R154, R2.reuse, 0x2 ;  /* 0x000000029a06c211 */ /* 0x084fe400078410ff */
[-C--:B------:R-:W-:Y:S02]  /*1ed20*/  @!P3 LEA R8, P6, R152, R2.reuse, 0x2 ;  /* 0x000000029808b211 */ /* 0x080fe400078c10ff */
[----:B-1----:R-:W-:Y:S01]  /*1ed30*/  @!P5 IMAD.WIDE R4, R221, 0x4, R2 ;  /* 0x00000004dd04d825 */ /* 0x002fe200078e0202 */
[-C--:B------:R-:W-:Y:S02]  /*1ed40*/  @!P4 LEA.HI.X R7, R154, R3.reuse, R155, 0x2, P2 ;  /* 0x000000039a07c211 */ /* 0x080fe400010f149b */
[----:B------:R-:W-:Y:S02]  /*1ed50*/  ISETP.GE.AND P2, PT, R143, UR4, PT ;  /* 0x000000048f007c0c */ /* 0x000fe4000bf46270 */
[----:B------:R-:W-:Y:S01]  /*1ed60*/  @!P3 LEA.HI.X R9, R152, R3, R153, 0x2, P6 ;  /* 0x000000039809b211 */ /* 0x000fe200030f1499 */
[----:B------:R0:W-:Y:S01]  /*1ed70*/  @!P5 ST.E.64 desc[UR60][R4.64], R26 ;  /* 0x0000001a0400d985 */ /* 0x0001e2000c101b3c */
[----:B------:R-:W-:-:S02]  /*1ed80*/  @!P1 LEA R12, P5, R145, R2, 0x2 ;  /* 0x00000002910c9211 */ /* 0x000fc400078a10ff */
[----:B------:R-:W-:Y:S01]  /*1ed90*/  @!P0 LEA R10, P6, R147, R2, 0x2 ;  /* 0x00000002930a8211 */ /* 0x000fe200078c10ff */
[----:B------:R1:W-:Y:S01]  /*1eda0*/  @!P4 ST.E.64 desc[UR60][R6.64], R30 ;  /* 0x0000001e0600c985 */ /* 0x0003e2000c101b3c */
[----:B------:R-:W-:Y:S02]  /*1edb0*/  ISETP.GE.AND P4, PT, R139, UR4, PT ;  /* 0x000000048b007c0c */ /* 0x000fe4000bf86270 */
[-C--:B------:R-:W-:Y:S01]  /*1edc0*/  @!P1 LEA.HI.X R13, R145, R3.reuse, R146, 0x2, P5 ;  /* 0x00000003910d9211 */ /* 0x080fe200028f1492 */
[----:B------:R2:W-:Y:S01]  /*1edd0*/  @!P3 ST.E.64 desc[UR60][R8.64], R34 ;  /* 0x000000220800b985 */ /* 0x0005e2000c101b3c */
[----:B------:R-:W-:Y:S02]  /*1ede0*/  ISETP.GE.AND P3, PT, R141, UR4, PT ;  /* 0x000000048d007c0c */ /* 0x000fe4000bf66270 */
[----:B------:R-:W-:Y:S02]  /*1edf0*/  ISETP.GE.AND P5, PT, R137, UR4, PT ;  /* 0x0000000489007c0c */ /* 0x000fe4000bfa6270 */
[----:B------:R-:W-:-:S02]  /*1ee00*/  @!P0 LEA.HI.X R11, R147, R3, R148, 0x2, P6 ;  /* 0x00000003930b8211 */ /* 0x000fc400030f1494 */
[----:B------:R-:W-:-:S03]  /*1ee10*/  @!P2 LEA R14, P6, R143, R2, 0x2 ;  /* 0x000000028f0ea211 */ /* 0x000fc600078c10ff */
[----:B------:R-:W-:Y:S01]  /*1ee20*/  @!P0 ST.E.64 desc[UR60][R10.64], R38 ;  /* 0x000000260a008985 */ /* 0x000fe2000c101b3c */
[-C--:B------:R-:W-:Y:S02]  /*1ee30*/  @!P2 LEA.HI.X R15, R143, R3.reuse, R144, 0x2, P6 ;  /* 0x000000038f0fa211 */ /* 0x080fe400030f1490 */
[----:B------:R-:W-:Y:S01]  /*1ee40*/  ISETP.GE.AND P0, PT, R135, UR4, PT ;  /* 0x0000000487007c0c */ /* 0x000fe2000bf06270 */
[----:B------:R3:W-:Y:S01]  /*1ee50*/  @!P1 ST.E.64 desc[UR60][R12.64], R42 ;  /* 0x0000002a0c009985 */ /* 0x0007e2000c101b3c */
[-C--:B0-----:R-:W-:Y:S02]  /*1ee60*/  @!P3 LEA R4, P6, R141, R2.reuse, 0x2 ;  /* 0x000000028d04b211 */ /* 0x081fe400078c10ff */
[----:B------:R-:W-:Y:S01]  /*1ee70*/  ISETP.GE.AND P1, PT, R91, UR4, PT ;  /* 0x000000045b007c0c */ /* 0x000fe2000bf26270 */
[----:B------:R0:W-:Y:S01]  /*1ee80*/  @!P2 ST.E.64 desc[UR60][R14.64], R46 ;  /* 0x0000002e0e00a985 */ /* 0x0001e2000c101b3c */
[----:B-1----:R-:W-:Y:S02]  /*1ee90*/  @!P4 LEA R6, P2, R139, R2, 0x2 ;  /* 0x000000028b06c211 */ /* 0x002fe400078410ff */
[----:B------:R-:W-:-:S02]  /*1eea0*/  @!P3 LEA.HI.X R5, R141, R3, R142, 0x2, P6 ;  /* 0x000000038d05b211 */ /* 0x000fc400030f148e */
[-C--:B--2---:R-:W-:Y:S02]  /*1eeb0*/  @!P5 LEA R8, P6, R137, R2.reuse, 0x2 ;  /* 0x000000028908d211 */ /* 0x084fe400078c10ff */
[-C--:B------:R-:W-:Y:S01]  /*1eec0*/  @!P4 LEA.HI.X R7, R139, R3.reuse, R140, 0x2, P2 ;  /* 0x000000038b07c211 */ /* 0x080fe200010f148c */
[----:B------:R1:W-:Y:S01]  /*1eed0*/  @!P3 ST.E.64 desc[UR60][R4.64], R50 ;  /* 0x000000320400b985 */ /* 0x0003e2000c101b3c */
[----:B------:R-:W-:Y:S02]  /*1eee0*/  @!P5 LEA.HI.X R9, R137, R3, R138, 0x2, P6 ;  /* 0x000000038909d211 */ /* 0x000fe400030f148a */
[----:B------:R-:W-:Y:S01]  /*1eef0*/  ISETP.GE.AND P2, PT, R89, UR4, PT ;  /* 0x0000000459007c0c */ /* 0x000fe2000bf46270 */
[----:B------:R2:W-:Y:S01]  /*1ef00*/  @!P4 ST.E.64 desc[UR60][R6.64], R54 ;  /* 0x000000360600c985 */ /* 0x0005e2000c101b3c */
[----:B------:R-:W-:Y:S02]  /*1ef10*/  ISETP.GE.AND P3, PT, R87, UR4, PT ;  /* 0x0000000457007c0c */ /* 0x000fe4000bf66270 */
[-C--:B---3--:R-:W-:Y:S01]  /*1ef20*/  @!P1 LEA R12, P4, R91, R2.reuse, 0x2 ;  /* 0x000000025b0c9211 */ /* 0x088fe200078810ff */
[----:B------:R3:W-:Y:S01]  /*1ef30*/  @!P5 ST.E.64 desc[UR60][R8.64], R58 ;  /* 0x0000003a0800d985 */ /* 0x0007e2000c101b3c */
[----:B------:R-:W-:-:S02]  /*1ef40*/  @!P0 LEA R10, P5, R135, R2, 0x2 ;  /* 0x00000002870a8211 */ /* 0x000fc400078a10ff */
[-C--:B------:R-:W-:Y:S02]  /*1ef50*/  @!P1 LEA.HI.X R13, R91, R3.reuse, R134, 0x2, P4 ;  /* 0x000000035b0d9211 */ /* 0x080fe400020f1486 */
[-C--:B------:R-:W-:Y:S02]  /*1ef60*/  @!P0 LEA.HI.X R11, R135, R3.reuse, R136, 0x2, P5 ;  /* 0x00000003870b8211 */ /* 0x080fe400028f1488 */
[----:B------:R-:W-:Y:S02]  /*1ef70*/  ISETP.GE.AND P5, PT, R237, UR4, PT ;  /* 0x00000004ed007c0c */ /* 0x000fe4000bfa6270 */
[C---:B0-----:R-:W-:Y:S01]  /*1ef80*/  @!P2 LEA R14, P6, R89.reuse, R2, 0x2 ;  /* 0x00000002590ea211 */ /* 0x041fe200078c10ff */
[----:B------:R0:W-:Y:S01]  /*1ef90*/  @!P0 ST.E.64 desc[UR60][R10.64], R62 ;  /* 0x0000003e0a008985 */ /* 0x0001e2000c101b3c */
[----:B------:R-:W-:Y:S02]  /*1efa0*/  ISETP.GE.AND P4, PT, R236, UR4, PT ;  /* 0x00000004ec007c0c */ /* 0x000fe4000bf86270 */
[----:B------:R-:W-:Y:S01]  /*1efb0*/  @!P2 LEA.HI.X R15, R89, R3, R90, 0x2, P6 ;  /* 0x00000003590fa211 */ /* 0x000fe200030f145a */
[----:B------:R4:W-:Y:S01]  /*1efc0*/  @!P1 ST.E.64 desc[UR60][R12.64], R66 ;  /* 0x000000420c009985 */ /* 0x0009e2000c101b3c */
[----:B------:R-:W-:-:S02]  /*1efd0*/  ISETP.GE.AND P1, PT, R235, UR4, PT ;  /* 0x00000004eb007c0c */ /* 0x000fc4000bf26270 */
[-C--:B-1----:R-:W-:Y:S01]  /*1efe0*/  @!P3 LEA R4, P6, R87, R2.reuse, 0x2 ;  /* 0x000000025704b211 */ /* 0x082fe200078c10ff */
[----:B------:R1:W-:Y:S01]  /*1eff0*/  @!P2 ST.E.64 desc[UR60][R14.64], R70 ;  /* 0x000000460e00a985 */ /* 0x0003e2000c101b3c */
[----:B------:R-:W-:Y:S02]  /*1f000*/  ISETP.GE.AND P2, PT, R234, UR4, PT ;  /* 0x00000004ea007c0c */ /* 0x000fe4000bf46270 */
[-C--:B--2---:R-:W-:Y:S02]  /*1f010*/  @!P5 LEA R6, P0, R237, R2.reuse, 0x2 ;  /* 0x00000002ed06d211 */ /* 0x084fe400078010ff */
[-C--:B------:R-:W-:Y:S02]  /*1f020*/  @!P3 LEA.HI.X R5, R87, R3.reuse, R88, 0x2, P6 ;  /* 0x000000035705b211 */ /* 0x080fe400030f1458 */
[----:B------:R-:W-:Y:S02]  /*1f030*/  @!P5 LEA.HI.X R7, R237, R3, R86, 0x2, P0 ;  /* 0x00000003ed07d211 */ /* 0x000fe400000f1456 */
[----:B------:R-:W-:Y:S01]  /*1f040*/  ISETP.GE.AND P0, PT, R233, UR4, PT ;  /* 0x00000004e9007c0c */ /* 0x000fe2000bf06270 */
[----:B------:R2:W-:Y:S01]  /*1f050*/  @!P3 ST.E.64 desc[UR60][R4.64], R74 ;  /* 0x0000004a0400b985 */ /* 0x0005e2000c101b3c */
[----:B---3--:R-:W-:-:S02]  /*1f060*/  @!P4 LEA R8, P6, R236, R2, 0x2 ;  /* 0x00000002ec08c211 */ /* 0x008fc400078c10ff */
[CC--:B0-----:R-:W-:Y:S01]  /*1f070*/  @!P1 LEA R10, P3, R235.reuse, R2.reuse, 0x2 ;  /* 0x00000002eb0a9211 */ /* 0x0c1fe200078610ff */
[----:B------:R0:W-:Y:S01]  /*1f080*/  @!P5 ST.E.64 desc[UR60][R6.64], R126 ;  /* 0x0000007e0600d985 */ /* 0x0001e2000c101b3c */
[-C--:B------:R-:W-:Y:S02]  /*1f090*/  @!P4 LEA.HI.X R9, R236, R3.reuse, R85, 0x2, P6 ;  /* 0x00000003ec09c211 */ /* 0x080fe400030f1455 */
[----:B------:R-:W-:Y:S02]  /*1f0a0*/  @!P1 LEA.HI.X R11, R235, R3, R84, 0x2, P3 ;  /* 0x00000003eb0b9211 */ /* 0x000fe400018f1454 */
[-C--:B----4-:R-:W-:Y:S01]  /*1f0b0*/  @!P2 LEA R12, P6, R234, R2.reuse, 0x2 ;  /* 0x00000002ea0ca211 */ /* 0x090fe200078c10ff */
[----:B------:R3:W-:Y:S01]  /*1f0c0*/  @!P4 ST.E.64 desc[UR60][R8.64], R128 ;  /* 0x000000800800c985 */ /* 0x0007e2000c101b3c */
[----:B------:R-:W-:Y:S02]  /*1f0d0*/  ISETP.GE.AND P3, PT, R232, UR4, PT ;  /* 0x00000004e8007c0c */ /* 0x000fe4000bf66270 */
[----:B------:R-:W-:Y:S01]  /*1f0e0*/  ISETP.GE.AND P4, PT, R21, UR4, PT ;  /* 0x0000000415007c0c */ /* 0x000fe2000bf86270 */
[----:B------:R-:W-:Y:S01]  /*1f0f0*/  @!P1 ST.E.64 desc[UR60][R10.64], R130 ;  /* 0x000000820a009985 */ /* 0x000fe2000c101b3c */
[----:B-1----:R-:W-:-:S02]  /*1f100*/  @!P0 LEA R14, P5, R233, R2, 0x2 ;  /* 0x00000002e90e8211 */ /* 0x002fc400078a10ff */
[-C--:B------:R-:W-:Y:S02]  /*1f110*/  @!P2 LEA.HI.X R13, R234, R3.reuse, R83, 0x2, P6 ;  /* 0x00000003ea0da211 */ /* 0x080fe400030f1453 */
[----:B------:R-:W-:Y:S02]  /*1f120*/  ISETP.GE.AND P1, PT, R231, UR4, PT ;  /* 0x00000004e7007c0c */ /* 0x000fe4000bf26270 */
[----:B------:R-:W-:Y:S01]  /*1f130*/  @!P0 LEA.HI.X R15, R233, R3, R82, 0x2, P5 ;  /* 0x00000003e90f8211 */ /* 0x000fe200028f1452 */
[----:B------:R1:W-:Y:S01]  /*1f140*/  @!P2 ST.E.64 desc[UR60][R12.64], R132 ;  /* 0x000000840c00a985 */ /* 0x0003e2000c101b3c */
[----:B------:R-:W-:Y:S02]  /*1f150*/  ISETP.GE.AND P5, PT, R228, UR4, PT ;  /* 0x00000004e4007c0c */ /* 0x000fe4000bfa6270 */
[----:B------:R-:W-:Y:S01]  /*1f160*/  ISETP.GE.AND P2, PT, R25, UR4, PT ;  /* 0x0000000419007c0c */ /* 0x000fe2000bf46270 */
[----:B------:R4:W-:Y:S01]  /*1f170*/  @!P0 ST.E.64 desc[UR60][R14.64], R94 ;  /* 0x0000005e0e008985 */ /* 0x0009e2000c101b3c */
[----:B--2---:R-:W-:-:S02]  /*1f180*/  @!P3 LEA R4, P6, R232, R2, 0x2 ;  /* 0x00000002e804b211 */ /* 0x004fc400078c10ff */
[-C--:B------:R-:W-:Y:S02]  /*1f190*/  @!P4 LEA R20, P0, R21, R2.reuse, 0x2 ;  /* 0x000000021514c211 */ /* 0x080fe400078010ff */
[-C--:B------:R-:W-:Y:S02]  /*1f1a0*/  @!P3 LEA.HI.X R5, R232, R3.reuse, R81, 0x2, P6 ;  /* 0x00000003e805b211 */ /* 0x080fe400030f1451 */
[-C--:B0-----:R-:W-:Y:S02]  /*1f1b0*/  @!P1 LEA R6, P6, R231, R2.reuse, 0x2 ;  /* 0x00000002e7069211 */ /* 0x081fe400078c10ff */
[----:B------:R-:W-:Y:S01]  /*1f1c0*/  @!P4 LEA.HI.X R21, R21, R3, R0, 0x2, P0 ;  /* 0x000000031515c211 */ /* 0x000fe200000f1400 */
[----:B------:R4:W-:Y:S01]  /*1f1d0*/  @!P3 ST.E.64 desc[UR60][R4.64], R98 ;  /* 0x000000620400b985 */ /* 0x0009e2000c101b3c */
[----:B---3--:R-:W-:Y:S01]  /*1f1e0*/  SHF.R.S32.HI R9, RZ, 0x1f, R228 ;  /* 0x0000001fff097819 */ /* 0x008fe200000114e4 */
[----:B-1----:R-:W-:Y:S01]  /*1f1f0*/  VIADD R13, R221, 0xb8 ;  /* 0x000000b8dd0d7836 */ /* 0x002fe20000000000 */
[----:B------:R-:W-:-:S02]  /*1f200*/  @!P5 LEA R8, P0, R228, R2, 0x2 ;  /* 0x00000002e408d211 */ /* 0x000fc400078010ff */
[-C--:B------:R-:W-:Y:S02]  /*1f210*/  @!P1 LEA.HI.X R7, R231, R3.reuse, R80, 0x2, P6 ;  /* 0x00000003e7079211 */ /* 0x080fe400030f1450 */
[----:B------:R-:W-:Y:S02]  /*1f220*/  SHF.R.S32.HI R0, RZ, 0x1f, R25 ;  /* 0x0000001fff007819 */ /* 0x000fe40000011419 */
[C---:B------:R-:W-:Y:S01]  /*1f230*/  @!P2 LEA R10, P6, R25.reuse, R2, 0x2 ;  /* 0x00000002190aa211 */ /* 0x040fe200078c10ff */
[----:B------:R4:W-:Y:S01]  /*1f240*/  @!P1 ST.E.64 desc[UR60][R6.64], R102 ;  /* 0x0000006606009985 */ /* 0x0009e2000c101b3c */
[-C--:B------:R-:W-:Y:S02]  /*1f250*/  @!P5 LEA.HI.X R9, R228, R3.reuse, R9, 0x2, P0 ;  /* 0x00000003e409d211 */ /* 0x080fe400000f1409 */
[----:B------:R-:W-:Y:S02]  /*1f260*/  @!P2 LEA.HI.X R11, R25, R3, R0, 0x2, P6 ;  /* 0x00000003190ba211 */ /* 0x000fe400030f1400 */
[----:B------:R-:W-:Y:S01]  /*1f270*/  ISETP.GE.AND P0, PT, R13, UR4, PT ;  /* 0x000000040d007c0c */ /* 0x000fe2000bf06270 */
[----:B------:R4:W-:Y:S04]  /*1f280*/  @!P5 ST.E.64 desc[UR60][R8.64], R106 ;  /* 0x0000006a0800d985 */ /* 0x0009e8000c101b3c */
[----:B------:R4:W-:Y:S04]  /*1f290*/  @!P4 ST.E.64 desc[UR60][R20.64], R110 ;  /* 0x0000006e1400c985 */ /* 0x0009e8000c101b3c */
[----:B------:R4:W-:Y:S04]  /*1f2a0*/  @!P2 ST.E.64 desc[UR60][R10.64], R114 ;  /* 0x000000720a00a985 */ /* 0x0009e8000c101b3c */
[----:B------:R-:W-:Y:S05]  /*1f2b0*/  @P0 BRA `(.L_x_3842) ;  /* 0x0000000c006c0947 */ /* 0x000fea0003800000 */
[----:B------:R-:W-:Y:S02]  /*1f2c0*/  LEA R2, P0, R13, R2, 0x2 ;  /* 0x000000020d027211 */ /* 0x000fe400078010ff */
[----:B------:R-:W-:-:S04]  /*1f2d0*/  SHF.R.S32.HI R0, RZ, 0x1f, R13 ;  /* 0x0000001fff007819 */ /* 0x000fc8000001140d */
[----:B------:R-:W-:-:S05]  /*1f2e0*/  LEA.HI.X R3, R13, R3, R0, 0x2, P0 ;  /* 0x000000030d037211 */ /* 0x000fca00000f1400 */
[----:B------:R0:W-:Y:S01]  /*1f2f0*/  ST.E.64 desc[UR60][R2.64], R118 ;  /* 0x0000007602007985 */ /* 0x0001e2000c101b3c */
[----:B------:R-:W-:Y:S05]  /*1f300*/  BRA `(.L_x_3842) ;  /* 0x0000000c00587947 */ /* 0x000fea0003800000 */
.L_x_3833:
[----:B------:R-:W-:Y:S01]  /*1f310*/  ULDC.64 UR6, c[0x0][0xc08] ;  /* 0x0003020000067ab9 */ /* 0x000fe20000000a00 */
[----:B------:R-:W-:Y:S01]  /*1f320*/  ULDC.64 UR4, c[0x0][0xc00] ;  /* 0x0003000000047ab9 */ /* 0x000fe20000000a00 */
[----:B------:R-:W-:Y:S01]  /*1f330*/  ISETP.NE.U32.AND P1, PT, RZ, UR6, PT ;  /* 0x00000006ff007c0c */ /* 0x000fe2000bf25070 */
[----:B------:R-:W-:Y:S01]  /*1f340*/  IMAD.MOV.U32 R15, RZ, RZ, RZ ;  /* 0x000000ffff0f7224 */ /* 0x000fe200078e00ff */
[----:B------:R-:W-:Y:S02]  /*1f350*/  ISETP.NE.U32.AND P0, PT, RZ, UR4, PT ;  /* 0x00000004ff007c0c */ /* 0x000fe4000bf05070 */
[----:B------:R-:W-:Y:S02]  /*1f360*/  ISETP.NE.AND.EX P1, PT, RZ, UR7, PT, P1 ;  /* 0x00000007ff007c0c */ /* 0x000fe4000bf25310 */
[----:B------:R-:W-:Y:S02]  /*1f370*/  IADD3 R2, P2, R224, UR4, RZ ;  /* 0x00000004e0027c10 */ /* 0x000fe4000ff5e0ff */
[----:B------:R-:W-:-:S02]  /*1f380*/  ISETP.NE.AND.EX P0, PT, RZ, UR5, PT, P0 ;  /* 0x00000005ff007c0c */ /* 0x000fc4000bf05300 */
[----:B------:R-:W-:Y:S01]  /*1f390*/  IADD3.X R3, R225, UR5, RZ, P2, !PT ;  /* 0x00000005e1037c10 */ /* 0x000fe200097fe4ff */
[----:B------:R-:W-:Y:S02]  /*1f3a0*/  ULDC UR4, c[0x0][0xa88] ;  /* 0x0002a20000047ab9 */ /* 0x000fe40000000800 */
[----:B------:R-:W-:-:S04]  /*1f3b0*/  IMAD.U32 R0, RZ, RZ, UR4 ;  /* 0x00000004ff007e24 */ /* 0x000fc8000f8e00ff */
[----:B------:R-:W-:-:S04]  /*1f3c0*/  @P1 IADD3 R224, P2, R224, UR6, RZ ;  /* 0x00000006e0e01c10 */ /* 0x000fc8000ff5e0ff */
[----:B------:R-:W-:Y:S01]  /*1f3d0*/  @P1 IADD3.X R225, R225, UR7, RZ, P2, !PT ;  /* 0x00000007e1e11c10 */ /* 0x000fe200097fe4ff */
[----:B------:R2:W5:Y:S04]  /*1f3e0*/  @P0 LDG.E R15, desc[UR60][R2.64] ;  /* 0x0000003c020f0981 */ /* 0x000568000c1e1900 */
[----:B------:R2:W5:Y:S01]  /*1f3f0*/  @P1 LDG.E R0, desc[UR60][R224.64] ;  /* 0x0000003ce0001981 */ /* 0x000562000c1e1900 */
[----:B------:R-:W-:Y:S01]  /*1f400*/  ISETP.NE.AND P2, PT, R222, RZ, PT ;  /* 0x000000ffde00720c */ /* 0x000fe20003f45270 */
[----:B------:R-:W3:-:S12]  /*1f410*/  S2R R4, SR_TID.X ;  /* 0x0000000000047919 */ /* 0x000ed80000002100 */
[----:B------:R-:W4:Y:S01]  /*1f420*/  @!P2 LDC R222, c[0x0][0xad4] ;  /* 0x0002b500ffdeab82 */ /* 0x000f220000000800 */
[----:B---3--:R-:W-:Y:S02]  /*1f430*/  IADD3 R5, R4, -0x80, RZ ;  /* 0xffffff8004057810 */ /* 0x008fe40007ffe0ff */
[----:B----4-:R-:W-:Y:S02]  /*1f440*/  ISETP.GT.AND P2, PT, R222, 0x1, PT ;  /* 0x00000001de00780c */ /* 0x010fe40003f44270 */
[----:B------:R-:W-:Y:S01]  /*1f450*/  ISETP.GT.AND P3, PT, R5, 0x7f, PT ;  /* 0x0000007f0500780c */ /* 0x000fe20003f64270 */
[----:B--2---:R-:W-:-:S12]  /*1f460*/  @P1 BRA `(.L_x_3845) ;  /* 0x0000000000101947 */ /* 0x004fd80003800000 */
[----:B------:R-:W-:Y:S05]  /*1f470*/  @!P0 BRA `(.L_x_3845) ;  /* 0x00000000000c8947 */ /* 0x000fea0003800000 */
[----:B------:R-:W2:Y:S04]  /*1f480*/  LDG.E R5, desc[UR60][R2.64] ;  /* 0x0000003c02057981 */ /* 0x000ea8000c1e1900 */
[----:B-----5:R-:W2:Y:S02]  /*1f490*/  LDG.E R0, desc[UR60][R2.64+0x4] ;  /* 0x0000043c02007981 */ /* 0x020ea4000c1e1900 */
[----:B--2---:R-:W-:-:S07]  /*1f4a0*/  IMAD.IADD R0, R0, 0x1, -R5 ;  /* 0x0000000100007824 */ /* 0x004fce00078e0a05 */
.L_x_3845:
[----:B------:R-:W2:Y:S01]  /*1f4b0*/  LDL.LU R2, [R1+0x68] ;  /* 0x0000680001027983 */ /* 0x000ea20000300800 */
[----:B------:R-:W-:Y:S01]  /*1f4c0*/  BSSY B1, `(.L_x_3846) ;  /* 0x0000036000017945 */ /* 0x000fe20003800000 */
[----:B------:R-:W-:Y:S02]  /*1f4d0*/  SEL R223, R223, RZ, !P0 ;  /* 0x000000ffdfdf7207 */ /* 0x000fe40004000000 */
[----:B-----5:R-:W-:Y:S02]  /*1f4e0*/  SHF.R.S32.HI R24, RZ, 0x1f, R15 ;  /* 0x0000001fff187819 */ /* 0x020fe4000001140f */
[----:B--2---:R-:W-:Y:S01]  /*1f4f0*/  SEL R26, R2, RZ, !P0 ;  /* 0x000000ff021a7207 */ /* 0x004fe20004000000 */
[----:B------:R-:W-:Y:S06]  /*1f500*/  @P3 BRA `(.L_x_3847) ;  /* 0x0000000000c43947 */ /* 0x000fec0003800000 */
[----:B------:R-:W2:Y:S01]  /*1f510*/  LDC R29, c[0x0][0xbe8] ;  /* 0x0002fa00ff1d7b82 */ /* 0x000ea20000000800 */
[----:B------:R-:W-:-:S04]  /*1f520*/  IMAD R2, R229, 0x80, R4 ;  /* 0x00000080e5027824 */ /* 0x000fc800078e0204 */
[----:B------:R-:W-:Y:S02]  /*1f530*/  VIADD R28, R2, 0xffffff80 ;  /* 0xffffff80021c7836 */ /* 0x000fe40000000000 */
[----:B--2---:R-:W-:-:S05]  /*1f540*/  IMAD R3, R0, R29, RZ ;  /* 0x0000001d00037224 */ /* 0x004fca00078e02ff */
[----:B------:R-:W-:-:S13]  /*1f550*/  ISETP.GE.AND P0, PT, R28, R3, PT ;  /* 0x000000031c00720c */ /* 0x000fda0003f06270 */
[----:B------:R-:W-:Y:S05]  /*1f560*/  @P0 BRA `(.L_x_3847) ;  /* 0x0000000000ac0947 */ /* 0x000fea0003800000 */
[----:B------:R-:W-:Y:S01]  /*1f570*/  IMAD.MOV.U32 R20, RZ, RZ, 0x9b8 ;  /* 0x000009b8ff147424 */ /* 0x000fe200078e00ff */
[----:B------:R-:W-:Y:S01]  /*1f580*/  ISETP.GT.AND P0, PT, R222, 0x1, PT ;  /* 0x00000001de00780c */ /* 0x000fe20003f04270 */
[----:B------:R-:W2:Y:S01]  /*1f590*/  LDC.64 R2, c[0x0][0xba8] ;  /* 0x0002ea00ff027b82 */ /* 0x000ea20000000a00 */
[----:B------:R-:W-:Y:S02]  /*1f5a0*/  ISETP.NE.AND P1, PT, R29, 0x1, PT ;  /* 0x000000011d00780c */ /* 0x000fe40003f25270 */
[----:B------:R-:W-:Y:S02]  /*1f5b0*/  SEL R20, R20, 0x978, P0 ;  /* 0x0000097814147807 */ /* 0x000fe40000000000 */
[----:B------:R-:W-:-:S03]  /*1f5c0*/  MOV R21, R28 ;  /* 0x0000001c00157202 */ /* 0x000fc60000000f00 */
[----:B------:R-:W3:Y:S08]  /*1f5d0*/  LDC.64 R8, c[0x0][R20+0x220] ;  /* 0x0000880014087b82 */ /* 0x000ef00000000a00 */
[----:B------:R-:W4:Y:S08]  /*1f5e0*/  LDC.64 R6, c[0x0][R20+0x218] ;  /* 0x0000860014067b82 */ /* 0x000f300000000a00 */
[----:B------:R-:W5:Y:S08]  /*1f5f0*/  LDC.64 R10, c[0x0][R20+0x228] ;  /* 0x00008a00140a7b82 */ /* 0x000f700000000a00 */
[----:B------:R-:W0:Y:S08]  /*1f600*/  @P1 LDC R13, c[0x0][0xbec] ;  /* 0x0002fb00ff0d1b82 */ /* 0x000e300000000800 */
[----:B------:R-:W1:Y:S08]  /*1f610*/  LDC.64 R4, c[0x0][R20+0x210] ;  /* 0x0000840014047b82 */ /* 0x000e700000000a00 */
[----:B------:R-:W5:Y:S01]  /*1f620*/  @P1 LDC R27, c[0x0][0xbf0] ;  /* 0x0002fc00ff1b1b82 */ /* 0x000f620000000800 */
[----:B0-----:R-:W-:-:S07]  /*1f630*/  @P1 IMAD.HI.U32 R14, R28, R13, RZ ;  /* 0x0000000d1c0e1227 */ /* 0x001fce00078e00ff */
[----:B--2---:R-:W0:Y:S01]  /*1f640*/  @!P0 LDC R2, c[0x0][0xb50] ;  /* 0x0002d400ff028b82 */ /* 0x004e220000000800 */
[-C--:B---3--:R-:W-:Y:S02]  /*1f650*/  IMAD R9, R9, R223.reuse, RZ ;  /* 0x000000df09097224 */ /* 0x088fe400078e02ff */
[----:B------:R-:W-:-:S05]  /*1f660*/  IMAD.WIDE.U32 R12, R8, R223, RZ ;  /* 0x000000df080c7225 */ /* 0x000fca00078e00ff */
[----:B------:R-:W2:Y:S01]  /*1f670*/  @!P0 LDC R3, c[0x0][0xb54] ;  /* 0x0002d500ff038b82 */ /* 0x000ea20000000800 */
[-C--:B----4-:R-:W-:Y:S02]  /*1f680*/  IMAD R25, R7, R220.reuse, RZ ;  /* 0x000000dc07197224 */ /* 0x090fe400078e02ff */
[----:B------:R-:W-:Y:S01]  /*1f690*/  IMAD.WIDE.U32 R6, R6, R220, RZ ;  /* 0x000000dc06067225 */ /* 0x000fe200078e00ff */
[----:B-----5:R-:W-:-:S03]  /*1f6a0*/  @P1 SHF.R.U32.HI R21, RZ, R27, R14 ;  /* 0x0000001bff151219 */ /* 0x020fc6000001160e */
[----:B------:R-:W-:Y:S01]  /*1f6b0*/  IMAD R27, R8, R26, R9 ;  /* 0x0000001a081b7224 */ /* 0x000fe200078e0209 */
[----:B------:R-:W-:Y:S01]  /*1f6c0*/  SEL R9, R230, RZ, P0 ;  /* 0x000000ffe6097207 */ /* 0x000fe20000000000 */
[----:B------:R-:W-:Y:S01]  /*1f6d0*/  IMAD.IADD R25, R7, 0x1, R25 ;  /* 0x0000000107197824 */ /* 0x000fe200078e0219 */
[----:B------:R-:W-:Y:S01]  /*1f6e0*/  IADD3 R8, P1, P3, R12, R6, R15 ;  /* 0x000000060c087210 */ /* 0x000fe20007b3e00f */
[----:B------:R-:W-:Y:S02]  /*1f6f0*/  IMAD.IADD R27, R13, 0x1, R27 ;  /* 0x000000010d1b7824 */ /* 0x000fe400078e021b */
[----:B------:R-:W-:-:S03]  /*1f700*/  IMAD.WIDE.U32 R6, R10, R9, RZ ;  /* 0x000000090a067225 */ /* 0x000fc600078e00ff */
[----:B------:R-:W-:Y:S01]  /*1f710*/  IADD3.X R10, R27, R25, R24, P1, P3 ;  /* 0x000000191b0a7210 */ /* 0x000fe20000fe6418 */
[----:B------:R-:W-:Y:S01]  /*1f720*/  IMAD R11, R11, R9, RZ ;  /* 0x000000090b0b7224 */ /* 0x000fe200078e02ff */
[----:B------:R-:W-:Y:S01]  /*1f730*/  IADD3 R6, P0, P1, R21, R8, R6 ;  /* 0x0000000815067210 */ /* 0x000fe2000791e006 */
[--C-:B------:R-:W-:Y:S01]  /*1f740*/  IMAD.MOV R12, RZ, RZ, -R21.reuse ;  /* 0x000000ffff0c7224 */ /* 0x100fe200078e0a15 */
[----:B------:R-:W-:Y:S01]  /*1f750*/  SHF.R.S32.HI R21, RZ, 0x1f, R21 ;  /* 0x0000001fff157819 */ /* 0x000fe20000011415 */
[----:B------:R-:W-:Y:S02]  /*1f760*/  IMAD.IADD R11, R7, 0x1, R11 ;  /* 0x00000001070b7824 */ /* 0x000fe400078e020b */
[----:B------:R-:W-:-:S03]  /*1f770*/  IMAD R9, R29, R12, R28 ;  /* 0x0000000c1d097224 */ /* 0x000fc600078e021c */
[----:B------:R-:W-:Y:S01]  /*1f780*/  IADD3.X R7, R21, R10, R11, P0, P1 ;  /* 0x0000000a15077210 */ /* 0x000fe200007e240b */
[----:B-1----:R-:W-:Y:S01]  /*1f790*/  IMAD R5, R5, R9, RZ ;  /* 0x0000000905057224 */ /* 0x002fe200078e02ff */
[----:B------:R-:W-:-:S05]  /*1f7a0*/  SHF.R.S32.HI R11, RZ, 0x1f, R9 ;  /* 0x0000001fff0b7819 */ /* 0x000fca0000011409 */
[C---:B------:R-:W-:Y:S02]  /*1f7b0*/  IMAD R11, R4.reuse, R11, R5 ;  /* 0x0000000b040b7224 */ /* 0x040fe400078e0205 */
[----:B------:R-:W-:-:S05]  /*1f7c0*/  IMAD.WIDE.U32 R4, R4, R9, R6 ;  /* 0x0000000904047225 */ /* 0x000fca00078e0006 */
[----:B------:R-:W-:Y:S02]  /*1f7d0*/  IADD3 R5, R5, R11, RZ ;  /* 0x0000000b05057210 */ /* 0x000fe40007ffe0ff */
[----:B0-----:R-:W-:-:S04]  /*1f7e0*/  LEA R2, P0, R4, R2, 0x2 ;  /* 0x0000000204027211 */ /* 0x001fc800078010ff */
[----:B--2---:R-:W-:Y:S01]  /*1f7f0*/  LEA.HI.X R3, R4, R3, R5, 0x2, P0 ;  /* 0x0000000304037211 */ /* 0x004fe200000f1405 */
[----:B------:R-:W-:-:S05]  /*1f800*/  IMAD.MOV.U32 R5, RZ, RZ, -0x800000 ;  /* 0xff800000ff057424 */ /* 0x000fca00078e00ff */
[----:B------:R2:W-:Y:S03]  /*1f810*/  STG.E desc[UR60][R2.64], R5 ;  /* 0x0000000502007986 */ /* 0x0005e6000c10193c */
.L_x_3847:
[----:B------:R-:W-:Y:S05]  /*1f820*/  BSYNC B1 ;  /* 0x0000000000017941 */ /* 0x000fea0003800000 */
.L_x_3846:
[----:B------:R-:W-:Y:S05]  /*1f830*/  @P2 BRA `(.L_x_3842) ;  /* 0x00000008000c2947 */ /* 0x000fea0003800000 */
[----:B--2---:R-:W2:Y:S01]  /*1f840*/  S2R R2, SR_TID.X ;  /* 0x0000000000027919 */ /* 0x004ea20000002100 */
[----:B------:R-:W3:Y:S01]  /*1f850*/  LDC R9, c[0x0][0xbe8] ;  /* 0x0002fa00ff097b82 */ /* 0x000ee20000000800 */
[----:B------:R-:W-:Y:S01]  /*1f860*/  ULDC.64 UR4, c[0x0][0xaa0] ;  /* 0x0002a80000047ab9 */ /* 0x000fe20000000a00 */
[----:B------:R-:W-:Y:S01]  /*1f870*/  BSSY B1, `(.L_x_3848) ;  /* 0x0000049000017945 */ /* 0x000fe20003800000 */
[----:B---3--:R-:W-:Y:S01]  /*1f880*/  ISETP.NE.AND P0, PT, R9, 0x1, PT ;  /* 0x000000010900780c */ /* 0x008fe20003f05270 */
[----:B--2---:R-:W-:Y:S02]  /*1f890*/  VIADD R4, R2, 0xffffff80 ;  /* 0xffffff8002047836 */ /* 0x004fe40000000000 */
[----:B------:R-:W-:-:S03]  /*1f8a0*/  IMAD R2, R24, UR4, RZ ;  /* 0x0000000418027c24 */ /* 0x000fc6000f8e02ff */
[----:B------:R-:W-:-:S07]  /*1f8b0*/  SHF.R.S32.HI R3, RZ, 0x1f, R4 ;  /* 0x0000001fff037819 */ /* 0x000fce0000011404 */
[----:B------:R-:W2:Y:S01]  /*1f8c0*/  @P0 LDC R7, c[0x0][0xbec] ;  /* 0x0002fb00ff070b82 */ /* 0x000ea20000000800 */
[----:B------:R-:W-:Y:S01]  /*1f8d0*/  IMAD R5, R15, UR5, R2 ;  /* 0x000000050f057c24 */ /* 0x000fe2000f8e0202 */
[----:B------:R-:W-:Y:S01]  /*1f8e0*/  LEA.HI R6, R3, R4, RZ, 0x3 ;  /* 0x0000000403067211 */ /* 0x000fe200078f18ff */
[----:B------:R-:W-:Y:S01]  /*1f8f0*/  IMAD.WIDE.U32 R2, R15, UR4, RZ ;  /* 0x000000040f027c25 */ /* 0x000fe2000f8e00ff */
[----:B------:R-:W-:Y:S02]  /*1f900*/  ULDC.64 UR4, c[0x0][0xae8] ;  /* 0x0002ba0000047ab9 */ /* 0x000fe40000000a00 */
[----:B------:R-:W-:Y:S02]  /*1f910*/  LOP3.LUT R13, R6, 0xfffffff8, RZ, 0xc0, !PT ;  /* 0xfffffff8060d7812 */ /* 0x000fe400078ec0ff */
[----:B------:R-:W3:Y:S01]  /*1f920*/  @P0 LDC R11, c[0x0][0xbf0] ;  /* 0x0002fc00ff0b0b82 */ /* 0x000ee20000000800 */
[----:B------:R-:W-:Y:S01]  /*1f930*/  SHF.R.S32.HI R10, RZ, 0x3, R6 ;  /* 0x00000003ff0a7819 */ /* 0x000fe20000011406 */
[----:B------:R-:W-:-:S02]  /*1f940*/  IMAD.IADD R3, R3, 0x1, R5 ;  /* 0x0000000103037824 */ /* 0x000fc400078e0205 */
[----:B------:R-:W-:Y:S02]  /*1f950*/  IMAD.IADD R13, R4, 0x1, -R13 ;  /* 0x00000001040d7824 */ /* 0x000fe400078e0a0d */
[----:B------:R-:W-:-:S03]  /*1f960*/  IMAD.WIDE.U32 R2, R220, UR4, R2 ;  /* 0x00000004dc027c25 */ /* 0x000fc6000f8e0002 */
[C---:B------:R-:W-:Y:S01]  /*1f970*/  LEA R4, R13.reuse, R10, 0x5 ;  /* 0x0000000a0d047211 */ /* 0x040fe200078e28ff */
[----:B------:R-:W-:Y:S01]  /*1f980*/  IMAD R3, R220, UR5, R3 ;  /* 0x00000005dc037c24 */ /* 0x000fe2000f8e0203 */
[----:B------:R-:W-:Y:S01]  /*1f990*/  ULDC.64 UR4, c[0x0][0xaf0] ;  /* 0x0002bc0000047ab9 */ /* 0x000fe20000000a00 */
[----:B------:R-:W-:Y:S02]  /*1f9a0*/  IMAD.SHL.U32 R13, R13, 0x8, RZ ;  /* 0x000000080d0d7824 */ /* 0x000fe400078e00ff */
[----:B------:R-:W-:Y:S02]  /*1f9b0*/  IMAD R8, R229, 0x80, R4 ;  /* 0x00000080e5087824 */ /* 0x000fe400078e0204 */
[----:B------:R-:W-:Y:S02]  /*1f9c0*/  IMAD R6, R26, UR4, RZ ;  /* 0x000000041a067c24 */ /* 0x000fe4000f8e02ff */
[----:B--2---:R-:W-:-:S04]  /*1f9d0*/  @P0 IMAD.HI.U32 R4, R8, R7, RZ ;  /* 0x0000000708040227 */ /* 0x004fc800078e00ff */
[----:B------:R-:W-:Y:S02]  /*1f9e0*/  IMAD.MOV.U32 R5, RZ, RZ, R8 ;  /* 0x000000ffff057224 */ /* 0x000fe400078e0008 */
[C---:B------:R-:W-:Y:S01]  /*1f9f0*/  IMAD R7, R223.reuse, UR5, R6 ;  /* 0x00000005df077c24 */ /* 0x040fe2000f8e0206 */
[----:B---3--:R-:W-:Y:S01]  /*1fa00*/  @P0 SHF.R.U32.HI R5, RZ, R11, R4 ;  /* 0x0000000bff050219 */ /* 0x008fe20000011604 */
[----:B------:R-:W-:Y:S01]  /*1fa10*/  IMAD.WIDE.U32 R2, R223, UR4, R2 ;  /* 0x00000004df027c25 */ /* 0x000fe2000f8e0002 */
[----:B------:R-:W-:Y:S02]  /*1fa20*/  ULDC.64 UR4, c[0x0][0xae0] ;  /* 0x0002b80000047ab9 */ /* 0x000fe40000000a00 */
[----:B------:R-:W-:Y:S01]  /*1fa30*/  SHF.R.S32.HI R4, RZ, 0x1f, R5 ;  /* 0x0000001fff047819 */ /* 0x000fe20000011405 */
[----:B------:R-:W-:Y:S02]  /*1fa40*/  IMAD.IADD R3, R3, 0x1, R7 ;  /* 0x0000000103037824 */ /* 0x000fe400078e0207 */
[----:B------:R-:W-:-:S02]  /*1fa50*/  IMAD.MOV R7, RZ, RZ, -R5 ;  /* 0x000000ffff077224 */ /* 0x000fc400078e0a05 */
[----:B------:R-:W-:Y:S02]  /*1fa60*/  IMAD R4, R4, UR4, RZ ;  /* 0x0000000404047c24 */ /* 0x000fe4000f8e02ff */
[----:B------:R-:W-:Y:S02]  /*1fa70*/  IMAD R7, R9, R7, R8 ;  /* 0x0000000709077224 */ /* 0x000fe400078e0208 */
[----:B------:R-:W-:-:S04]  /*1fa80*/  IMAD.WIDE.U32 R2, R5, UR4, R2 ;  /* 0x0000000405027c25 */ /* 0x000fc8000f8e0002 */
[----:B------:R-:W-:Y:S01]  /*1fa90*/  IMAD R5, R5, UR5, R4 ;  /* 0x0000000505057c24 */ /* 0x000fe2000f8e0204 */
[----:B------:R-:W-:Y:S01]  /*1faa0*/  SHF.R.S32.HI R4, RZ, 0x1f, R7 ;  /* 0x0000001fff047819 */ /* 0x000fe20000011407 */
[----:B------:R-:W-:Y:S01]  /*1fab0*/  ULDC.64 UR4, c[0x0][0xad8] ;  /* 0x0002b60000047ab9 */ /* 0x000fe20000000a00 */
[----:B------:R-:W-:Y:S01]  /*1fac0*/  IMAD R8, R229, 0x80, R10 ;  /* 0x00000080e5087824 */ /* 0x000fe200078e020a */
[----:B------:R-:W-:Y:S01]  /*1fad0*/  SHF.R.S32.HI R10, RZ, 0x1f, R13 ;  /* 0x0000001fff0a7819 */ /* 0x000fe2000001140d */
[----:B------:R-:W-:Y:S01]  /*1fae0*/  IMAD R9, R0, R9, RZ ;  /* 0x0000000900097224 */ /* 0x000fe200078e02ff */
[----:B------:R-:W-:Y:S01]  /*1faf0*/  IADD3 R3, R3, R5, RZ ;  /* 0x0000000503037210 */ /* 0x000fe20007ffe0ff */
[----:B------:R-:W-:Y:S02]  /*1fb00*/  IMAD R6, R4, UR4, RZ ;  /* 0x0000000404067c24 */ /* 0x000fe4000f8e02ff */
[C---:B------:R-:W-:Y:S01]  /*1fb10*/  VIADD R4, R8.reuse, 0x40 ;  /* 0x0000004008047836 */ /* 0x040fe20000000000 */
[----:B------:R-:W-:Y:S01]  /*1fb20*/  ISETP.GE.AND P2, PT, R8, R9, PT ;  /* 0x000000090800720c */ /* 0x000fe20003f46270 */
[----:B------:R-:W-:-:S02]  /*1fb30*/  IMAD R5, R7, UR5, R6 ;  /* 0x0000000507057c24 */ /* 0x000fc4000f8e0206 */
[----:B------:R-:W-:Y:S01]  /*1fb40*/  IMAD.WIDE.U32 R2, R7, UR4, R2 ;  /* 0x0000000407027c25 */ /* 0x000fe2000f8e0002 */
[----:B------:R-:W-:Y:S01]  /*1fb50*/  ULDC.64 UR4, c[0x0][0xa80] ;  /* 0x0002a00000047ab9 */ /* 0x000fe20000000a00 */
[----:B------:R-:W-:Y:S02]  /*1fb60*/  ISETP.GE.AND P1, PT, R4, R9, PT ;  /* 0x000000090400720c */ /* 0x000fe40003f26270 */
[----:B------:R-:W-:Y:S01]  /*1fb70*/  VIADD R0, R8, 0x20 ;  /* 0x0000002008007836 */ /* 0x000fe20000000000 */
[----:B------:R-:W-:Y:S01]  /*1fb80*/  IADD3 R3, R3, R5, RZ ;  /* 0x0000000503037210 */ /* 0x000fe20007ffe0ff */
[C---:B------:R-:W-:Y:S01]  /*1fb90*/  VIADD R7, R13.reuse, 0x40 ;  /* 0x000000400d077836 */ /* 0x040fe20000000000 */
[----:B------:R-:W-:Y:S01]  /*1fba0*/  LEA R4, P3, R2, UR4, 0x1 ;  /* 0x0000000402047c11 */ /* 0x000fe2000f8608ff */
[----:B------:R-:W-:Y:S01]  /*1fbb0*/  VIADD R11, R13, 0x80 ;  /* 0x000000800d0b7836 */ /* 0x000fe20000000000 */
[----:B------:R-:W-:Y:S02]  /*1fbc0*/  ISETP.GE.AND P0, PT, R0, R9, PT ;  /* 0x000000090000720c */ /* 0x000fe40003f06270 */
[----:B------:R-:W-:-:S02]  /*1fbd0*/  LEA.HI.X R5, R2, UR5, R3, 0x1, P3 ;  /* 0x0000000502057c11 */ /* 0x000fc400098f0c03 */
[----:B------:R2:W3:Y:S01]  /*1fbe0*/  SHFL.IDX PT, R2, R4, RZ, 0x181f ;  /* 0x00181fff04027589 */ /* 0x0004e200000e0000 */
[----:B------:R-:W-:Y:S02]  /*1fbf0*/  SHF.R.S32.HI R6, RZ, 0x1f, R7 ;  /* 0x0000001fff067819 */ /* 0x000fe40000011407 */
[----:B------:R-:W-:Y:S01]  /*1fc00*/  SHF.R.S32.HI R12, RZ, 0x1f, R11 ;  /* 0x0000001fff0c7819 */ /* 0x000fe2000001140b */
[----:B------:R2:W4:Y:S01]  /*1fc10*/  SHFL.IDX PT, R0, R5, RZ, 0x181f ;  /* 0x00181fff05007589 */ /* 0x00052200000e0000 */
[----:B------:R-:W-:Y:S05]  /*1fc20*/  @P2 BRA `(.L_x_3849) ;  /* 0x0000000000342947 */ /* 0x000fea0003800000 */
[----:B------:R-:W-:Y:S02]  /*1fc30*/  ULDC UR4, c[0x0][0xac8] ;  /* 0x0002b20000047ab9 */ /* 0x000fe40000000800 */
[----:B------:R-:W-:Y:S02]  /*1fc40*/  ISETP.GE.AND P4, PT, R13, UR4, PT ;  /* 0x000000040d007c0c */ /* 0x000fe4000bf86270 */
[----:B------:R-:W-:Y:S02]  /*1fc50*/  ISETP.GE.AND P3, PT, R7, UR4, PT ;  /* 0x0000000407007c0c */ /* 0x000fe4000bf66270 */
[----:B------:R-:W-:-:S09]  /*1fc60*/  ISETP.GE.AND P2, PT, R11, UR4, PT ;  /* 0x000000040b007c0c */ /* 0x000fd2000bf46270 */
[-C--:B---3--:R-:W-:Y:S02]  /*1fc70*/  @!P4 LEA R14, P6, R13, R2.reuse, 0x1 ;  /* 0x000000020d0ec211 */ /* 0x088fe400078c08ff */
[----:B------:R-:W-:Y:S02]  /*1fc80*/  @!P3 LEA R20, P5, R7, R2, 0x1 ;  /* 0x000000020714b211 */ /* 0x000fe400078a08ff */
[----:B----4-:R-:W-:Y:S02]  /*1fc90*/  @!P4 LEA.HI.X R15, R13, R0, R10, 0x1, P6 ;  /* 0x000000000d0fc211 */ /* 0x010fe400030f0c0a */
[----:B------:R-:W-:Y:S02]  /*1fca0*/  @!P2 LEA R2, P6, R11, R2, 0x1 ;  /* 0x000000020b02a211 */ /* 0x000fe400078c08ff */
[-C--:B------:R-:W-:Y:S01]  /*1fcb0*/  @!P3 LEA.HI.X R21, R7, R0.reuse, R6, 0x1, P5 ;  /* 0x000000000715b211 */ /* 0x080fe200028f0c06 */
[----:B------:R3:W-:Y:S01]  /*1fcc0*/  @!P4 ST.E.128 desc[UR60][R14.64], RZ ;  /* 0x000000ff0e00c985 */ /* 0x0007e2000c101d3c */
[----:B------:R-:W-:-:S03]  /*1fcd0*/  @!P2 LEA.HI.X R3, R11, R0, R12, 0x1, P6 ;  /* 0x000000000b03a211 */ /* 0x000fc600030f0c0c */
[----:B------:R3:W-:Y:S04]  /*1fce0*/  @!P3 ST.E.128 desc[UR60][R20.64], RZ ;  /* 0x000000ff1400b985 */ /* 0x0007e8000c101d3c */
[----:B------:R3:W-:Y:S02]  /*1fcf0*/  @!P2 ST.E.128 desc[UR60][R2.64], RZ ;  /* 0x000000ff0200a985 */ /* 0x0007e4000c101d3c */
.L_x_3849:
[----:B------:R-:W-:Y:S05]  /*1fd00*/  BSYNC B1 ;  /* 0x0000000000017941 */ /* 0x000fea0003800000 */
.L_x_3848:
[----:B----4-:R4:W0:Y:S01]  /*1fd10*/  SHFL.IDX PT, R0, R5, 0x1, 0x181f ;  /* 0x00381f0005007f89 */ /* 0x01082200000e0000 */
[----:B------:R-:W-:Y:S03]  /*1fd20*/  BSSY B1, `(.L_x_3850) ;  /* 0x0000010000017945 */ /* 0x000fe60003800000 */
[----:B---3--:R4:W3:Y:S01]  /*1fd30*/  SHFL.IDX PT, R2, R4, 0x1, 0x181f ;  /* 0x00381f0004027f89 */ /* 0x0088e200000e0000 */
[----:B------:R-:W-:Y:S05]  /*1fd40*/  @P0 BRA `(.L_x_3851) ;  /* 0x0000000000340947 */ /* 0x000fea0003800000 */
[----:B------:R-:W-:Y:S02]  /*1fd50*/  ULDC UR4, c[0x0][0xac8] ;  /* 0x0002b20000047ab9 */ /* 0x000fe40000000800 */
[----:B------:R-:W-:Y:S02]  /*1fd60*/  ISETP.GE.AND P4, PT, R13, UR4, PT ;  /* 0x000000040d007c0c */ /* 0x000fe4000bf86270 */
[----:B------:R-:W-:Y:S02]  /*1fd70*/  ISETP.GE.AND P5, PT, R7, UR4, PT ;  /* 0x0000000407007c0c */ /* 0x000fe4000bfa6270 */
[----:B------:R-:W-:-:S09]  /*1fd80*/  ISETP.GE.AND P6, PT, R11, UR4, PT ;  /* 0x000000040b007c0c */ /* 0x000fd2000bfc6270 */
[-C--:B---3--:R-:W-:Y:S02]  /*1fd90*/  @!P4 LEA R14, P0, R13, R2.reuse, 0x1 ;  /* 0x000000020d0ec211 */ /* 0x088fe400078008ff */
        /* <DEDUP_REMOVED lines=8> */
.L_x_3851:
[----:B------:R-:W-:Y:S05]  /*1fe20*/  BSYNC B1 ;  /* 0x0000000000017941 */ /* 0x000fea0003800000 */
.L_x_3850:
[----:B0-----:R0:W0:Y:S01]  /*1fe30*/  SHFL.IDX PT, R0, R5, 0x2, 0x181f ;  /* 0x00581f0005007f89 */ /* 0x00102200000e0000 */
[----:B------:R-:W-:Y:S03]  /*1fe40*/  BSSY B1, `(.L_x_3852) ;  /* 0x0000010000017945 */ /* 0x000fe60003800000 */
[----:B---3--:R3:W0:Y:S01]  /*1fe50*/  SHFL.IDX PT, R2, R4, 0x2, 0x181f ;  /* 0x00581f0004027f89 */ /* 0x00862200000e0000 */
[----:B------:R-:W-:Y:S05]  /*1fe60*/  @P1 BRA `(.L_x_3853) ;  /* 0x0000000000341947 */ /* 0x000fea0003800000 */
[----:B------:R-:W-:Y:S02]  /*1fe70*/  ULDC UR4, c[0x0][0xac8] ;  /* 0x0002b20000047ab9 */ /* 0x000fe40000000800 */
        /* <DEDUP_REMOVED lines=9> */
[----:B------:R0:W-:Y:S04]  /*1ff10*/  @!P3 ST.E.128 desc[UR60][R14.64], RZ ;  /* 0x000000ff0e00b985 */ /* 0x0001e8000c101d3c */
[----:B------:R0:W-:Y:S04]  /*1ff20*/  @!P4 ST.E.128 desc[UR60][R20.64], RZ ;  /* 0x000000ff1400c985 */ /* 0x0001e8000c101d3c */
[----:B------:R0:W-:Y:S02]  /*1ff30*/  @!P5 ST.E.128 desc[UR60][R2.64], RZ ;  /* 0x000000ff0200d985 */ /* 0x0001e4000c101d3c */
.L_x_3853:
[----:B------:R-:W-:Y:S05]  /*1ff40*/  BSYNC B1 ;  /* 0x0000000000017941 */ /* 0x000fea0003800000 */
.L_x_3852:
[----:B0-----:R-:W-:Y:S01]  /*1ff50*/  VIADD R0, R8, 0x60 ;  /* 0x0000006008007836 */ /* 0x001fe20000000000 */
[----:B--2-4-:R-:W0:Y:S04]  /*1ff60*/  SHFL.IDX PT, R5, R5, 0x3, 0x181f ;  /* 0x00781f0005057f89 */ /* 0x014e2800000e0000 */
[----:B------:R-:W-:Y:S01]  /*1ff70*/  ISETP.GE.AND P0, PT, R0, R9, PT ;  /* 0x000000090000720c */ /* 0x000fe20003f06270 */
[----:B------:R2:W4:-:S12]  /*1ff80*/  SHFL.IDX PT, R2, R4, 0x3, 0x181f ;  /* 0x00781f0004027f89 */ /* 0x00051800000e0000 */
[----:B--2---:R-:W-:Y:S05]  /*1ff90*/  @P0 BRA `(.L_x_3842) ;  /* 0x0000000000340947 */ /* 0x004fea0003800000 */
        /* <DEDUP_REMOVED lines=13> */
.L_x_3842:
[----:B------:R-:W-:Y:S05]  /*20070*/  BSYNC B0 ;  /* 0x0000000000007941 */ /* 0x000fea0003800000 */
.L_x_3832:
[----:B------:R-:W-:Y:S02]  /*20080*/  ULDC UR4, c[0x0][0xc3c] ;  /* 0x00030f0000047ab9 */ /* 0x000fe40000000800 */
[----:B-1----:R-:W-:-:S13]  /*20090*/  ISETP.GE.AND P0, PT, R151, UR4, PT ;  /* 0x0000000497007c0c */ /* 0x002fda000bf06270 */
[----:B------:R-:W-:Y:S05]  /*200a0*/  @!P0 BRA `(.L_x_3854) ;  /* 0xfffffe1000788947 */ /* 0x000fea000383ffff */
[----:B------:R-:W-:Y:S05]  /*200b0*/  BRA `(.L_x_3642) ;  /* 0x0000008400ac7947 */ /* 0x000fea0003800000 */
.L_x_3640:
        /* <DEDUP_REMOVED lines=20> */
.L_x_3855:
[----:B------:R-:W-:Y:S01]  /*20200*/  LOP3.LUT R0, R6, 0x1f, RZ, 0xc0, !PT ;  /* 0x0000001f06007812 */ /* 0x000fe200078ec0ff */
[----:B------:R-:W-:Y:S01]  /*20210*/  ULDC UR4, c[0x0][0xc3c] ;  /* 0x00030f0000047ab9 */ /* 0x000fe20000000800 */
[----:B------:R-:W-:Y:S01]  /*20220*/  MOV R10, RZ ;  /* 0x000000ff000a7202 */ /* 0x000fe20000000f00 */
[----:B------:R-:W1:Y:S01]  /*20230*/  S2UR UR6, SR_CTAID.X ;  /* 0x00000000000679c3 */ /* 0x000e620000002500 */
[----:B------:R-:W-:Y:S01]  /*20240*/  ISETP.NE.AND P0, PT, R0, 0x1f, PT ;  /* 0x0000001f0000780c */ /* 0x000fe20003f05270 */
[----:B------:R-:W-:-:S03]  /*20250*/  ULDC UR5, c[0x0][0xc38] ;  /* 0x00030e0000057ab9 */ /* 0x000fc60000000800 */
[----:B------:R-:W-:-:S13]  /*20260*/  ISETP.GE.OR P1, PT, R0, UR4, !P0 ;  /* 0x0000000400007c0c */ /* 0x000fda000c726670 */
[----:B0-----:R-:W0:Y:S08]  /*20270*/  @!P1 LDC.64 R2, c[0x0][0xc80] ;  /* 0x00032000ff029b82 */ /* 0x001e300000000a00 */
[----:B------:R-:W2:Y:S01]  /*20280*/  @!P1 LDC.64 R4, c[0x0][0xc78] ;  /* 0x00031e00ff049b82 */ /* 0x000ea20000000a00 */
[----:B0-----:R-:W-:-:S05]  /*20290*/  @!P1 IMAD.WIDE.U32 R2, R0, 0x4, R2 ;  /* 0x0000000400029825 */ /* 0x001fca00078e0002 */
[----:B------:R2:W3:Y:S02]  /*202a0*/  @!P1 LDG.E R7, desc[UR60][R2.64] ;  /* 0x0000003c02079981 */ /* 0x0004e4000c1e1900 */
[----:B--2---:R-:W-:-:S05]  /*202b0*/  @!P1 IMAD.WIDE.U32 R2, R0, 0x4, R4 ;  /* 0x0000000400029825 */ /* 0x004fca00078e0004 */
[----:B------:R-:W3:Y:S01]  /*202c0*/  @!P1 LDG.E R10, desc[UR60][R2.64] ;  /* 0x0000003c020a9981 */ /* 0x000ee2000c1e1900 */
[C---:B------:R-:W-:Y:S01]  /*202d0*/  ISETP.NE.AND P1, PT, R0.reuse, RZ, PT ;  /* 0x000000ff0000720c */ /* 0x040fe20003f25270 */
[----:B------:R-:W-:Y:S01]  /*202e0*/  UMOV UR4, URZ ;  /* 0x0000003f00047c82 */ /* 0x000fe20008000000 */
[C---:B------:R-:W-:Y:S02]  /*202f0*/  ISETP.GE.U32.AND P2, PT, R0.reuse, 0x2, PT ;  /* 0x000000020000780c */ /* 0x040fe40003f46070 */
[C---:B------:R-:W-:Y:S02]  /*20300*/  ISETP.GE.U32.AND P3, PT, R0.reuse, 0x4, PT ;  /* 0x000000040000780c */ /* 0x040fe40003f66070 */
[C---:B------:R-:W-:Y:S02]  /*20310*/  ISETP.GE.U32.AND P4, PT, R0.reuse, 0x8, PT ;  /* 0x000000080000780c */ /* 0x040fe40003f86070 */
[----:B------:R-:W-:Y:S01]  /*20320*/  ISETP.GE.U32.AND P5, PT, R0, 0x10, PT ;  /* 0x000000100000780c */ /* 0x000fe20003fa6070 */
[----:B---3--:R-:W-:-:S05]  /*20330*/  IMAD R4, R7, R10, RZ ;  /* 0x0000000a07047224 */ /* 0x008fca00078e02ff */
        /* <DEDUP_REMOVED lines=15> */
[----:B------:R-:W0:Y:S02]  /*20430*/  SHFL.IDX PT, R8, R2, 0x1f, 0x1f ;  /* 0x03e01f0002087f89 */ /* 0x000e2400000e0000 */
[----:B0-----:R-:W-:-:S04]  /*20440*/  IMAD R8, R8, UR5, RZ ;  /* 0x0000000508087c24 */ /* 0x001fc8000f8e02ff */
[----:B------:R-:W-:Y:S01]  /*20450*/  IMAD.MOV.U32 R11, RZ, RZ, R8 ;  /* 0x000000ffff0b7224 */ /* 0x000fe200078e0008 */
[----:B-1----:R-:W-:-:S13]  /*20460*/  ISETP.GT.AND P6, PT, R8, UR6, PT ;  /* 0x0000000608007c0c */ /* 0x002fda000bfc4270 */
[----:B------:R-:W-:Y:S05]  /*20470*/  @P6 BRA `(.L_x_3857) ;  /* 0x0000000000a46947 */ /* 0x000fea0003800000 */
[----:B------:R-:W-:Y:S01]  /*20480*/  IMAD.MOV.U32 R8, RZ, RZ, R11 ;  /* 0x000000ffff087224 */ /* 0x000fe200078e000b */
[----:B------:R-:W-:Y:S01]  /*20490*/  UMOV UR4, URZ ;  /* 0x0000003f00047c82 */ /* 0x000fe20008000000 */
[----:B------:R-:W-:-:S05]  /*204a0*/  ULDC UR5, c[0x0][0xc38] ;  /* 0x00030e0000057ab9 */ /* 0x000fca0000000800 */
.L_x_3859:
        /* <DEDUP_REMOVED lines=8> */
[----:B------:R-:W-:-:S04]  /*20530*/  MOV R7, RZ ;  /* 0x000000ff00077202 */ /* 0x000fc80000000f00 */
        /* <DEDUP_REMOVED lines=29> */
.L_x_3857:
        /* <DEDUP_REMOVED lines=16> */
[----:B0-----:R-:W-:Y:S01]  /*20810*/  IADD3 R16, RZ, -R3, RZ ;  /* 0x80000003ff107210 */ /* 0x001fe20007ffe0ff */
[----:B------:R-:W-:Y:S06]  /*20820*/  @!P0 BRA `(.L_x_3860) ;  /* 0x0000000000088947 */ /* 0x000fec0003800000 */
[----:B------:R-:W-:-:S05]  /*20830*/  VIADD R13, R4, 0xffffffff ;  /* 0xffffffff040d7836 */ /* 0x000fca0000000000 */
[----:B------:R0:W1:Y:S02]  /*20840*/  SHFL.IDX PT, R14, R2, R13, 0x1f ;  /* 0x00001f0d020e7589 */ /* 0x00006400000e0000 */
.L_x_3860:
        /* <DEDUP_REMOVED lines=24> */
[----:B------:R-:W-:Y:S02]  /*209d0*/  IABS R3, R9 ;  /* 0x0000000900037213 */ /* 0x000fe40000000000 */
[----:B------:R-:W-:Y:S02]  /*209e0*/  ISETP.GE.AND P2, PT, R2, RZ, PT ;  /* 0x000000ff0200720c */ /* 0x000fe40003f46270 */
[----:B------:R-:W-:Y:S01]  /*209f0*/  @P0 IADD3 R11, R11, 0x1, RZ ;  /* 0x000000010b0b0810 */ /* 0x000fe20007ffe0ff */
        /* <DEDUP_REMOVED lines=14> */
[----:B------:R-:W-:-:S05]  /*20ae0*/  @P0 IADD3 R5, R5, 0x1, RZ ;  /* 0x0000000105050810 */ /* 0x000fca0007ffe0ff */
[----:B------:R-:W-:Y:S01]  /*20af0*/  @!P2 IMAD.MOV R5, RZ, RZ, -R5 ;  /* 0x000000ffff05a224 */ /* 0x000fe200078e0a05 */
[----:B------:R-:W-:-:S05]  /*20b00*/  @!P1 LOP3.LUT R5, RZ, R9, RZ, 0x33, !PT ;  /* 0x00000009ff059212 */ /* 0x000fca00078e33ff */
[----:B------:R-:W-:-:S04]  /*20b10*/  IMAD.MOV R2, RZ, RZ, -R5 ;  /* 0x000000ffff027224 */ /* 0x000fc800078e0a05 */
[C---:B------:R-:W-:Y:S02]  /*20b20*/  IMAD R11, R9.reuse, R2, R11 ;  /* 0x00000002090b7224 */ /* 0x040fe400078e020b */
[----:B------:R-:W-:Y:S02]  /*20b30*/  IMAD R2, R9, 0x1000000, R5 ;  /* 0x0100000009027824 */ /* 0x000fe400078e0205 */
[----:B------:R-:W-:-:S03]  /*20b40*/  IMAD.IADD R5, R10, 0x1, -R7 ;  /* 0x000000010a057824 */ /* 0x000fc600078e0a07 */
[----:B------:R-:W-:Y:S01]  /*20b50*/  LEA R3, R11, R2, 0x10 ;  /* 0x000000020b037211 */ /* 0x000fe200078e80ff */
[----:B------:R-:W-:Y:S01]  /*20b60*/  VIADD R2, R4, UR4 ;  /* 0x0000000404027c36 */ /* 0x000fe20008000000 */
[----:B------:R1:W-:Y:S04]  /*20b70*/  STL [R1+0x4], R5 ;  /* 0x0000040501007387 */ /* 0x0003e80000100800 */
[----:B------:R1:W-:Y:S04]  /*20b80*/  STL [R1+0xc], R2 ;  /* 0x00000c0201007387 */ /* 0x0003e80000100800 */
[----:B------:R1:W-:Y:S01]  /*20b90*/  STL [R1+0x8], R3 ;  /* 0x0000080301007387 */ /* 0x0003e20000100800 */
[----:B------:R-:W-:Y:S05]  /*20ba0*/  BRA `(.L_x_3861) ;  /* 0x0000000000107947 */ /* 0x000fea0003800000 */
.L_x_3858:
[----:B------:R-:W-:Y:S01]  /*20bb0*/  IMAD.U32 R2, RZ, RZ, UR6 ;  /* 0x00000006ff027e24 */ /* 0x000fe2000f8e00ff */
[----:B------:R0:W-:Y:S04]  /*20bc0*/  STL [R1+0x4], RZ ;  /* 0x000004ff01007387 */ /* 0x0001e80000100800 */
[----:B------:R0:W-:Y:S04]  /*20bd0*/  STL [R1+0x8], RZ ;  /* 0x000008ff01007387 */ /* 0x0001e80000100800 */
[----:B------:R0:W-:Y:S02]  /*20be0*/  STL [R1], R2 ;  /* 0x0000000201007387 */ /* 0x0001e40000100800 */
.L_x_3861:
        /* <DEDUP_REMOVED lines=10> */
.L_x_3856:
        /* <DEDUP_REMOVED lines=10> */
[----:B------:R-:W4:Y:S01]  /*20d30*/  S2UR UR5, SR_CgaCtaId ;  /* 0x00000000000579c3 */ /* 0x000f220000008800 */
[----:B------:R-:W-:Y:S01]  /*20d40*/  LOP3.LUT R5, R6, 0x7f, RZ, 0xc0, !PT ;  /* 0x0000007f06057812 */ /* 0x000fe200078ec0ff */
[----:B------:R-:W-:Y:S01]  /*20d50*/  UMOV UR4, 0x400 ;  /* 0x0000040000047882 */ /* 0x000fe20000000000 */
[----:B------:R-:W-:Y:S01]  /*20d60*/  BSSY B8, `(.L_x_3862) ;  /* 0x0000766000087945 */ /* 0x000fe20003800000 */
[----:B------:R-:W-:Y:S01]  /*20d70*/  IMAD.MOV.U32 R19, RZ, RZ, RZ ;  /* 0x000000ffff137224 */ /* 0x000fe200078e00ff */
[C---:B------:R-:W-:Y:S01]  /*20d80*/  ISETP.NE.AND P1, PT, R5.reuse, RZ, PT ;  /* 0x000000ff0500720c */ /* 0x040fe20003f25270 */
[----:B0-----:R-:W-:Y:S01]  /*20d90*/  IMAD.SHL.U32 R2, R5, 0x8, RZ ;  /* 0x0000000805027824 */ /* 0x001fe200078e00ff */
[----:B------:R-:W-:Y:S01]  /*20da0*/  ULDC.64 UR36, c[0x0][0x198] ;  /* 0x0000660000247ab9 */ /* 0x000fe20000000a00 */
[----:B------:R-:W-:Y:S01]  /*20db0*/  ULDC UR39, c[0x0][0xc] ;  /* 0x0000030000277ab9 */ /* 0x000fe20000000800 */
[----:B----4-:R-:W-:-:S06]  /*20dc0*/  ULEA UR4, UR5, UR4, 0x18 ;  /* 0x0000000405047291 */ /* 0x010fcc000f8ec03f */
[----:B------:R-:W-:Y:S01]  /*20dd0*/  IMAD.U32 R18, RZ, RZ, UR4 ;  /* 0x00000004ff127e24 */ /* 0x000fe2000f8e00ff */
[----:B--2---:R-:W-:Y:S02]  /*20de0*/  R2UR UR6, R0 ;  /* 0x00000000000672ca */ /* 0x004fe400000e0000 */
[----:B------:R-:W-:Y:S02]  /*20df0*/  SHF.L.U32 R0, R6, 0x3, RZ ;  /* 0x0000000306007819 */ /* 0x000fe400000006ff */
[----:B---3--:R-:W-:Y:S02]  /*20e00*/  LOP3.LUT R4, R4, 0xfffffffd, RZ, 0xc0, !PT ;  /* 0xfffffffd04047812 */ /* 0x008fe400078ec0ff */
[----:B------:R-:W-:Y:S02]  /*20e10*/  LOP3.LUT R3, R0, 0x1f8, RZ, 0xc0, !PT ;  /* 0x000001f800037812 */ /* 0x000fe400078ec0ff */
[----:B------:R-:W-:Y:S02]  /*20e20*/  @P1 LOP3.LUT R4, R4, 0x2, RZ, 0xfc, !PT ;  /* 0x0000000204041812 */ /* 0x000fe400078efcff */
[----:B------:R-:W-:-:S02]  /*20e30*/  LOP3.LUT R3, R3, 0x38, R6, 0x78, !PT ;  /* 0x0000003803037812 */ /* 0x000fc400078e7806 */
[----:B------:R-:W-:Y:S01]  /*20e40*/  LOP3.LUT R4, R4, 0xfffffffe, RZ, 0xc0, !PT ;  /* 0xfffffffe04047812 */ /* 0x000fe200078ec0ff */
[----:B------:R-:W-:Y:S01]  /*20e50*/  ULOP3.LUT UR38, UR6, 0x2, URZ, 0xfc, !UPT ;  /* 0x0000000206267892 */ /* 0x000fe2000f8efc3f */
[----:B------:R-:W-:Y:S02]  /*20e60*/  LOP3.LUT R3, R3, 0x200, R2, 0xf8, !PT ;  /* 0x0000020003037812 */ /* 0x000fe400078ef802 */
[C---:B------:R-:W-:Y:S01]  /*20e70*/  LOP3.LUT P0, R2, R6.reuse, 0x1f, RZ, 0xc0, !PT ;  /* 0x0000001f06027812 */ /* 0x040fe2000780c0ff */
[----:B------:R-:W-:Y:S01]  /*20e80*/  IMAD.SHL.U32 R6, R6, 0x10, RZ ;  /* 0x0000001006067824 */ /* 0x000fe200078e00ff */
[----:B------:R-:W-:-:S03]  /*20e90*/  LOP3.LUT R0, R0, 0x38, RZ, 0xc0, !PT ;  /* 0x0000003800007812 */ /* 0x000fc600078ec0ff */
[----:B------:R0:W-:Y:S08]  /*20ea0*/  STL [R1+0x2c], R2 ;  /* 0x00002c0201007387 */ /* 0x0001f00000100800 */
[----:B------:R-:W-:Y:S02]  /*20eb0*/  @P0 LOP3.LUT R4, R4, 0x1, RZ, 0xfc, !PT ;  /* 0x0000000104040812 */ /* 0x000fe400078efcff */
[----:B------:R-:W-:-:S02]  /*20ec0*/  ISETP.NE.OR P0, PT, R5, RZ, !P0 ;  /* 0x000000ff0500720c */ /* 0x000fc40004705670 */
[----:B0-----:R-:W-:Y:S02]  /*20ed0*/  SHF.R.U32.HI R2, RZ, 0x3, R5 ;  /* 0x00000003ff027819 */ /* 0x001fe40000011605 */
[----:B------:R-:W-:Y:S02]  /*20ee0*/  LOP3.LUT R4, R4, 0xfffffff7, RZ, 0xc0, !PT ;  /* 0xfffffff704047812 */ /* 0x000fe400078ec0ff */
[----:B------:R-:W-:Y:S01]  /*20ef0*/  LOP3.LUT R5, R2, 0x70, R6, 0xf8, !PT ;  /* 0x0000007002057812 */ /* 0x000fe200078ef806 */
[----:B------:R-:W-:Y:S02]  /*20f00*/  IMAD R2, R3, 0x2, R18 ;  /* 0x0000000203027824 */ /* 0x000fe400078e0212 */
[----:B------:R-:W-:-:S03]  /*20f10*/  IMAD.MOV.U32 R3, RZ, RZ, 0x1 ;  /* 0x00000001ff037424 */ /* 0x000fc600078e00ff */
[----:B------:R0:W-:Y:S01]  /*20f20*/  STL [R1+0x30], R2 ;  /* 0x0000300201007387 */ /* 0x0001e20000100800 */
[----:B------:R-:W-:-:S03]  /*20f30*/  @P0 LOP3.LUT R4, R4, 0x8, RZ, 0xfc, !PT ;  /* 0x0000000804040812 */ /* 0x000fc600078efcff */
[----:B------:R-:W-:Y:S04]  /*20f40*/  STL [R1+0x64], RZ ;  /* 0x000064ff01007387 */ /* 0x000fe80000100800 */
[----:B------:R-:W-:Y:S01]  /*20f50*/  STL [R1+0x10], R4 ;  /* 0x0000100401007387 */ /* 0x000fe20000100800 */
[----:B0-----:R-:W-:-:S05]  /*20f60*/  MOV R2, 0x1 ;  /* 0x0000000100027802 */ /* 0x001fca0000000f00 */
[----:B------:R0:W-:Y:S04]  /*20f70*/  STL [R1+0x24], R2 ;  /* 0x0000240201007387 */ /* 0x0001e80000100800 */
[----:B------:R2:W-:Y:S04]  /*20f80*/  STL [R1+0x20], RZ ;  /* 0x000020ff01007387 */ /* 0x0005e80000100800 */
[----:B------:R2:W-:Y:S01]  /*20f90*/  STL [R1+0x18], R3 ;  /* 0x0000180301007387 */ /* 0x0005e20000100800 */
[C---:B0-----:R-:W-:Y:S02]  /*20fa0*/  LOP3.LUT R2, R0.reuse, 0x40, RZ, 0xfc, !PT ;  /* 0x0000004000027812 */ /* 0x041fe400078efcff */
[----:B------:R-:W-:-:S07]  /*20fb0*/  LOP3.LUT R0, R0, 0x80, RZ, 0xfc, !PT ;  /* 0x0000008000007812 */ /* 0x000fce00078efcff */
.L_x_4014:
[----:B------:R-:W3:Y:S01]  /*20fc0*/  LDL R0, [R1+0xc] ;  /* 0x00000c0001007983 */ /* 0x000ee20000100800 */
[----:B--2---:R-:W3:Y:S01]  /*20fd0*/  LDC.64 R2, c[0x0][0xc88] ;  /* 0x00032200ff027b82 */ /* 0x004ee20000000a00 */
[----:B------:R-:W-:Y:S05]  /*20fe0*/  YIELD ;  /* 0x0000000000007946 */ /* 0x000fea0003800000 */
[----:B------:R-:W-:Y:S01]  /*20ff0*/  ULDC.64 UR4, c[0x0][0xa28] ;  /* 0x00028a0000047ab9 */ /* 0x000fe20000000a00 */
[----:B------:R-:W-:Y:S01]  /*21000*/  ULDC.64 UR10, c[0x0][0xa18] ;  /* 0x00028600000a7ab9 */ /* 0x000fe20000000a00 */
[----:B------:R-:W-:Y:S01]  /*21010*/  ISETP.NE.U32.AND P0, PT, RZ, UR4, PT ;  /* 0x00000004ff007c0c */ /* 0x000fe2000bf05070 */
[----:B------:R-:W-:Y:S01]  /*21020*/  ULDC.64 UR6, c[0x0][0xa08] ;  /* 0x0002820000067ab9 */ /* 0x000fe20000000a00 */
[----:B---3--:R-:W-:Y:S01]  /*21030*/  IMAD.WIDE R2, R0, 0x4, R2 ;  /* 0x0000000400027825 */ /* 0x008fe200078e0202 */
[----:B------:R-:W-:Y:S01]  /*21040*/  MOV R12, RZ ;  /* 0x000000ff000c7202 */ /* 0x000fe20000000f00 */
[----:B------:R-:W-:-:S03]  /*21050*/  ULDC.64 UR8, c[0x0][0xa10] ;  /* 0x0002840000087ab9 */ /* 0x000fc60000000a00 */
[----:B------:R-:W2:Y:S01]  /*21060*/  LDG.E R15, desc[UR60][R2.64] ;  /* 0x0000003c020f7981 */ /* 0x000ea2000c1e1900 */
[----:B------:R-:W-:Y:S01]  /*21070*/  ISETP.NE.AND.EX P0, PT, RZ, UR5, PT, P0 ;  /* 0x00000005ff007c0c */ /* 0x000fe2000bf05300 */
[----:B------:R-:W-:Y:S01]  /*21080*/  IMAD.MOV.U32 R0, RZ, RZ, RZ ;  /* 0x000000ffff007224 */ /* 0x000fe200078e00ff */
[----:B------:R-:W-:-:S04]  /*21090*/  ISETP.NE.U32.AND P3, PT, RZ, UR10, PT ;  /* 0x0000000aff007c0c */ /* 0x000fc8000bf65070 */
[----:B------:R-:W-:Y:S02]  /*210a0*/  ISETP.NE.AND.EX P3, PT, RZ, UR11, PT, P3 ;  /* 0x0000000bff007c0c */ /* 0x000fe4000bf65330 */
[----:B012---:R-:W-:Y:S01]  /*210b0*/  SHF.R.S32.HI R4, RZ, 0x1f, R15 ;  /* 0x0000001fff047819 */ /* 0x007fe2000001140f */
[----:B------:R-:W-:-:S04]  /*210c0*/  IMAD.SHL.U32 R14, R15, 0x4, RZ ;  /* 0x000000040f0e7824 */ /* 0x000fc800078e00ff */
[C---:B------:R-:W-:Y:S01]  /*210d0*/  @P0 LEA R2, P1, R15.reuse, UR4, 0x2 ;  /* 0x000000040f020c11 */ /* 0x040fe2000f8210ff */
[----:B------:R-:W-:Y:S01]  /*210e0*/  STL [R1+0x38], R15 ;  /* 0x0000380f01007387 */ /* 0x000fe20000100800 */
[C-C-:B------:R-:W-:Y:S02]  /*210f0*/  SHF.L.U64.HI R13, R15.reuse, 0x2, R4.reuse ;  /* 0x000000020f0d7819 */ /* 0x140fe40000010204 */
[----:B------:R-:W-:Y:S01]  /*21100*/  @P0 LEA.HI.X R3, R15, UR5, R4, 0x2, P1 ;  /* 0x000000050f030c11 */ /* 0x000fe200088f1404 */
[----:B------:R-:W-:Y:S01]  /*21110*/  ULDC.64 UR4, c[0x0][0xa00] ;  /* 0x0002800000047ab9 */ /* 0x000fe20000000a00 */
[C---:B-1----:R-:W-:Y:S01]  /*21120*/  @P3 IADD3 R8, P1, R14.reuse, UR10, RZ ;  /* 0x0000000a0e083c10 */ /* 0x042fe2000ff3e0ff */
        /* <DEDUP_REMOVED lines=33> */
[----:B0-----:R-:W-:Y:S02]  /*21340*/  IMAD.U32 R9, RZ, RZ, UR5 ;  /* 0x00000005ff097e24 */ /* 0x001fe4000f8e00ff */
[----:B------:R-:W-:Y:S01]  /*21350*/  IMAD.U32 R8, RZ, RZ, UR4 ;  /* 0x00000004ff087e24 */ /* 0x000fe2000f8e00ff */
[----:B--2---:R0:W-:Y:S01]  /*21360*/  STL [R1+0x5c], R12 ;  /* 0x00005c0c01007387 */ /* 0x0041e20000100800 */
[----:B------:R-:W-:Y:S05]  /*21370*/  @P3 BRA `(.L_x_3863) ;  /* 0x0000000000143947 */ /* 0x000fea0003800000 */
[----:B------:R-:W-:Y:S05]  /*21380*/  @!P1 BRA `(.L_x_3863) ;  /* 0x0000000000109947 */ /* 0x000fea0003800000 */
[----:B0-----:R-:W2:Y:S04]  /*21390*/  LDG.E R12, desc[UR60][R2.64] ;  /* 0x0000003c020c7981 */ /* 0x001ea8000c1e1900 */
[----:B------:R-:W2:Y:S02]  /*213a0*/  LDG.E R2, desc[UR60][R2.64+0x4] ;  /* 0x0000043c02027981 */ /* 0x000ea4000c1e1900 */
[----:B--2---:R-:W-:-:S05]  /*213b0*/  IMAD.IADD R2, R2, 0x1, -R12 ;  /* 0x0000000102027824 */ /* 0x004fca00078e0a0c */
[----:B------:R1:W-:Y:S02]  /*213c0*/  STL [R1+0x5c], R2 ;  /* 0x00005c0201007387 */ /* 0x0003e40000100800 */
.L_x_3863:
[----:B------:R-:W2:Y:S01]  /*213d0*/  LDL.LU R3, [R1+0x8] ;  /* 0x0000080001037983 */ /* 0x000ea20000300800 */
[----:B0-----:R-:W-:Y:S01]  /*213e0*/  IMAD.MOV.U32 R12, RZ, RZ, R15 ;  /* 0x000000ffff0c7224 */ /* 0x001fe200078e000f */
        /* <DEDUP_REMOVED lines=8> */
[----:B------:R-:W-:Y:S02]  /*21470*/  LEA.HI R17, R2, R17, RZ, 0x10 ;  /* 0x0000001102117211 */ /* 0x000fe400078f80ff */
[----:B-----5:R-:W-:-:S05]  /*21480*/  IADD3 R2, R11, R0, RZ ;  /* 0x000000000b027210 */ /* 0x020fca0007ffe0ff */
[----:B------:R0:W-:Y:S01]  /*21490*/  STL [R1+0x1c], R2 ;  /* 0x00001c0201007387 */ /* 0x0001e20000100800 */
[----:B------:R-:W-:Y:S05]  /*214a0*/  @!P1 BRA `(.L_x_3864) ;  /* 0x0000000000109947 */ /* 0x000fea0003800000 */
[----:B0-----:R-:W-:-:S04]  /*214b0*/  IADD3 R2, P1, R14, UR4, RZ ;  /* 0x000000040e027c10 */ /* 0x001fc8000ff3e0ff */
[----:B------:R-:W-:-:S05]  /*214c0*/  IADD3.X R3, R13, UR5, RZ, P1, !PT ;  /* 0x000000050d037c10 */ /* 0x000fca0008ffe4ff */
[----:B------:R0:W5:Y:S01]  /*214d0*/  LDG.E R8, desc[UR60][R2.64] ;  /* 0x0000003c02087981 */ /* 0x000162000c1e1900 */
[----:B------:R-:W-:Y:S05]  /*214e0*/  BRA `(.L_x_3865) ;  /* 0x0000000000107947 */ /* 0x000fea0003800000 */
.L_x_3864:
[----:B------:R-:W-:Y:S05]  /*214f0*/  @!P2 BRA `(.L_x_3865) ;  /* 0x00000000000ca947 */ /* 0x000fea0003800000 */
[----:B------:R-:W2:Y:S04]  /*21500*/  LDG.E R8, desc[UR60][R6.64] ;  /* 0x0000003c06087981 */ /* 0x000ea8000c1e1900 */
[----:B------:R-:W2:Y:S02]  /*21510*/  LDG.E R6, desc[UR60][R6.64+0x4] ;  /* 0x0000043c06067981 */ /* 0x000ea4000c1e1900 */
[----:B--2---:R-:W-:-:S07]  /*21520*/  IMAD.IADD R8, R6, 0x1, -R8 ;  /* 0x0000000106087824 */ /* 0x004fce00078e0a08 */
.L_x_3865:
[----:B-----5:R-:W-:Y:S01]  /*21530*/  IMAD.IADD R6, R8, 0x1, -R0 ;  /* 0x0000000108067824 */ /* 0x020fe200078e0a00 */
[----:B------:R-:W2:Y:S04]  /*21540*/  LDL.LU R7, [R1+0x10] ;  /* 0x0000100001077983 */ /* 0x000ea80000300800 */
[----:B------:R-:W3:Y:S04]  /*21550*/  @P0 LDG.E R0, desc[UR60][R4.64] ;  /* 0x0000003c04000981 */ /* 0x000ee8000c1e1900 */
[----:B------:R-:W3:Y:S01]  /*21560*/  @P0 LDG.E R4, desc[UR60][R4.64+0x4] ;  /* 0x0000043c04040981 */ /* 0x000ee2000c1e1900 */
[----:B0-----:R-:W-:Y:S01]  /*21570*/  IMAD.MOV.U32 R2, RZ, RZ, RZ ;  /* 0x000000ffff027224 */ /* 0x001fe200078e00ff */
[----:B------:R-:W-:Y:S01]  /*21580*/  LOP3.LUT R13, R17, 0xff, RZ, 0xc0, !PT ;  /* 0x000000ff110d7812 */ /* 0x000fe200078ec0ff */
[----:B------:R-:W-:Y:S01]  /*21590*/  BSSY B0, `(.L_x_3866) ;  /* 0x000002d000007945 */ /* 0x000fe20003800000 */
[----:B------:R-:W-:-:S02]  /*215a0*/  SHF.R.U32.HI R17, RZ, 0x10, R17 ;  /* 0x00000010ff117819 */ /* 0x000fc40000011611 */
[----:B--2---:R-:W-:Y:S01]  /*215b0*/  LOP3.LUT R7, R7, 0xfffffffb, RZ, 0xc0, !PT ;  /* 0xfffffffb07077812 */ /* 0x004fe200078ec0ff */
[----:B---3--:R-:W-:-:S05]  /*215c0*/  @P0 IMAD.IADD R9, R4, 0x1, -R0 ;  /* 0x0000000104090824 */ /* 0x008fca00078e0a00 */
[----:B------:R-:W-:-:S04]  /*215d0*/  IADD3 R0, R6, R9, RZ ;  /* 0x0000000906007210 */ /* 0x000fc80007ffe0ff */
[C---:B------:R-:W-:Y:S01]  /*215e0*/  ISETP.GE.AND P1, PT, R0.reuse, 0x1, PT ;  /* 0x000000010000780c */ /* 0x040fe20003f26270 */
[----:B------:R-:W-:-:S04]  /*215f0*/  VIADD R3, R0, 0x6f ;  /* 0x0000006f00037836 */ /* 0x000fc80000000000 */
[----:B------:R-:W-:-:S05]  /*21600*/  IMAD.HI R2, R3, -0x6db6db6d, R2 ;  /* 0x9249249303027827 */ /* 0x000fca00078e0202 */
[----:B------:R-:W-:-:S03]  /*21610*/  SHF.R.U32.HI R0, RZ, 0x1f, R2 ;  /* 0x0000001fff007819 */ /* 0x000fc60000011602 */
[----:B------:R-:W-:Y:S02]  /*21620*/  @P1 LOP3.LUT R7, R7, 0x4, RZ, 0xfc, !PT ;  /* 0x0000000407071812 */ /* 0x000fe400078efcff */
[----:B------:R-:W-:Y:S01]  /*21630*/  LEA.HI.SX32 R11, R2, R0, 0x1a ;  /* 0x00000000020b7211 */ /* 0x000fe200078fd2ff */
[----:B------:R-:W-:Y:S02]  /*21640*/  IMAD.MOV.U32 R0, RZ, RZ, RZ ;  /* 0x000000ffff007224 */ /* 0x000fe400078e00ff */
[----:B------:R0:W-:Y:S04]  /*21650*/  STL [R1+0x10], R7 ;  /* 0x0000100701007387 */ /* 0x0001e80000100800 */
[----:B------:R0:W-:Y:S04]  /*21660*/  STL [R1+0x40], R11 ;  /* 0x0000400b01007387 */ /* 0x0001e80000100800 */
[----:B------:R0:W-:Y:S01]  /*21670*/  STL [R1+0x60], R13 ;  /* 0x0000600d01007387 */ /* 0x0001e20000100800 */
[----:B------:R-:W-:Y:S05]  /*21680*/  @!P1 BRA `(.L_x_3867) ;  /* 0x0000000000749947 */ /* 0x000fea0003800000 */
[----:B------:R-:W-:Y:S01]  /*21690*/  ISETP.NE.AND P1, PT, R17, RZ, PT ;  /* 0x000000ff1100720c */ /* 0x000fe20003f25270 */
[----:B------:R-:W-:-:S03]  /*216a0*/  ULDC UR4, c[0x0][0x9f0] ;  /* 0x00027c0000047ab9 */ /* 0x000fc60000000800 */
[----:B------:R-:W-:-:S04]  /*216b0*/  SEL R2, R17, UR4, P1 ;  /* 0x0000000411027c07 */ /* 0x000fc80008800000 */
[----:B------:R-:W-:-:S04]  /*216c0*/  IABS R3, R2 ;  /* 0x0000000200037213 */ /* 0x000fc80000000000 */
[----:B------:R-:W1:Y:S08]  /*216d0*/  I2F.RP R4, R3 ;  /* 0x0000000300047306 */ /* 0x000e700000209400 */
[----:B-1----:R-:W1:Y:S02]  /*216e0*/  MUFU.RCP R4, R4 ;  /* 0x0000000400047308 */ /* 0x002e640000001000 */
[----:B-1----:R-:W-:-:S06]  /*216f0*/  VIADD R4, R4, 0xffffffe ;  /* 0x0ffffffe04047836 */ /* 0x002fcc0000000000 */
[----:B------:R1:W2:Y:S02]  /*21700*/  F2I.FTZ.U32.TRUNC.NTZ R5, R4 ;  /* 0x0000000400057305 */ /* 0x0002a4000021f000 */
[----:B-1----:R-:W-:Y:S01]  /*21710*/  IMAD.MOV.U32 R4, RZ, RZ, RZ ;  /* 0x000000ffff047224 */ /* 0x002fe200078e00ff */
[----:B--2---:R-:W-:-:S05]  /*21720*/  IADD3 R0, RZ, -R5, RZ ;  /* 0x80000005ff007210 */ /* 0x004fca0007ffe0ff */
[----:B------:R-:W-:-:S04]  /*21730*/  IMAD R0, R0, R3, RZ ;  /* 0x0000000300007224 */ /* 0x000fc800078e02ff */
[----:B------:R-:W-:Y:S01]  /*21740*/  IMAD.HI.U32 R8, R5, R0, R4 ;  /* 0x0000000005087227 */ /* 0x000fe200078e0004 */
[----:B------:R-:W-:Y:S02]  /*21750*/  IABS R0, R2 ;  /* 0x0000000200007213 */ /* 0x000fe40000000000 */
[----:B------:R-:W-:-:S03]  /*21760*/  IADD3 R5, R2, -0x1, R11 ;  /* 0xffffffff02057810 */ /* 0x000fc60007ffe00b */
[----:B------:R-:W-:Y:S01]  /*21770*/  IMAD.MOV R0, RZ, RZ, -R0 ;  /* 0x000000ffff007224 */ /* 0x000fe200078e0a00 */
[----:B------:R-:W-:Y:S02]  /*21780*/  IABS R4, R5 ;  /* 0x0000000500047213 */ /* 0x000fe40000000000 */
[----:B------:R-:W-:Y:S01]  /*21790*/  LOP3.LUT R5, R5, R2, RZ, 0x3c, !PT ;  /* 0x0000000205057212 */ /* 0x000fe200078e3cff */
[----:B0-----:R-:W-:Y:S02]  /*217a0*/  IMAD.MOV.U32 R7, RZ, RZ, R0 ;  /* 0x000000ffff077224 */ /* 0x001fe400078e0000 */
[----:B------:R-:W-:-:S04]  /*217b0*/  IMAD.HI.U32 R0, R8, R4, RZ ;  /* 0x0000000408007227 */ /* 0x000fc800078e00ff */
[----:B------:R-:W-:-:S05]  /*217c0*/  IMAD R4, R0, R7, R4 ;  /* 0x0000000700047224 */ /* 0x000fca00078e0204 */
[----:B------:R-:W-:-:S13]  /*217d0*/  ISETP.GT.U32.AND P1, PT, R3, R4, PT ;  /* 0x000000040300720c */ /* 0x000fda0003f24070 */
[----:B------:R-:W-:Y:S01]  /*217e0*/  @!P1 IMAD.IADD R4, R4, 0x1, -R3 ;  /* 0x0000000104049824 */ /* 0x000fe200078e0a03 */
[----:B------:R-:W-:-:S04]  /*217f0*/  @!P1 IADD3 R0, R0, 0x1, RZ ;  /* 0x0000000100009810 */ /* 0x000fc80007ffe0ff */
[----:B------:R-:W-:-:S13]  /*21800*/  ISETP.GE.U32.AND P1, PT, R4, R3, PT ;  /* 0x000000030400720c */ /* 0x000fda0003f26070 */
[----:B------:R-:W-:Y:S01]  /*21810*/  @P1 VIADD R0, R0, 0x1 ;  /* 0x0000000100001836 */ /* 0x000fe20000000000 */
[----:B------:R-:W-:-:S13]  /*21820*/  ISETP.GE.AND P1, PT, R5, RZ, PT ;  /* 0x000000ff0500720c */ /* 0x000fda0003f26270 */
[----:B------:R-:W-:Y:S01]  /*21830*/  @!P1 IMAD.MOV R0, RZ, RZ, -R0 ;  /* 0x000000ffff009224 */ /* 0x000fe200078e0a00 */
[----:B------:R-:W-:-:S13]  /*21840*/  ISETP.NE.AND P1, PT, R2, RZ, PT ;  /* 0x000000ff0200720c */ /* 0x000fda0003f25270 */
[----:B------:R-:W-:-:S07]  /*21850*/  @!P1 LOP3.LUT R0, RZ, R2, RZ, 0x33, !PT ;  /* 0x00000002ff009212 */ /* 0x000fce00078e33ff */
.L_x_3867:
[----:B------:R-:W-:Y:S05]  /*21860*/  BSYNC B0 ;  /* 0x0000000000007941 */ /* 0x000fea0003800000 */
.L_x_3866:
[-C--:B------:R-:W-:Y:S01]  /*21870*/  IMAD R2, R13, R0.reuse, RZ ;  /* 0x000000000d027224 */ /* 0x080fe200078e02ff */
[----:B------:R-:W-:Y:S01]  /*21880*/  BSSY B0, `(.L_x_3868) ;  /* 0x000015d000007945 */ /* 0x000fe20003800000 */
[----:B------:R-:W-:Y:S02]  /*21890*/  PLOP3.LUT P5, PT, PT, PT, PT, 0x80, 0x0 ;  /* 0x000000000000781c */ /* 0x000fe40003faf070 */
[C---:B------:R-:W-:Y:S01]  /*218a0*/  IMAD R3, R2.reuse, 0x70, -R6 ;  /* 0x0000007002037824 */ /* 0x040fe200078e0a06 */
[----:B------:R-:W-:-:S05]  /*218b0*/  VIADDMNMX R0, R2, R0, R11, PT ;  /* 0x0000000002007246 */ /* 0x000fca000380010b */
[----:B------:R-:W-:Y:S01]  /*218c0*/  IMAD R2, R0, 0x70, -R6 ;  /* 0x0000007000027824 */ /* 0x000fe200078e0a06 */
[----:B------:R-:W-:-:S04]  /*218d0*/  VIMNMX R0, RZ, R3, !PT ;  /* 0x00000003ff007248 */ /* 0x000fc80007fe0100 */
[----:B------:R-:W-:Y:S02]  /*218e0*/  VIMNMX R2, R2, R9, PT ;  /* 0x0000000902027248 */ /* 0x000fe40003fe0100 */
[----:B------:R-:W-:Y:S02]  /*218f0*/  SHF.R.U32.HI R4, RZ, 0x4, R0 ;  /* 0x00000004ff047819 */ /* 0x000fe40000011600 */
[----:B------:R-:W-:-:S03]  /*21900*/  ISETP.GT.AND P1, PT, R2, R0, PT ;  /* 0x000000000200720c */ /* 0x000fc60003f24270 */
[----:B------:R-:W-:-:S04]  /*21910*/  IMAD.WIDE.U32 R4, R4, 0x24924925, RZ ;  /* 0x2492492504047825 */ /* 0x000fc800078e00ff */
[----:B------:R-:W-:-:S04]  /*21920*/  IMAD.MOV.U32 R9, RZ, RZ, R5 ;  /* 0x000000ffff097224 */ /* 0x000fc800078e0005 */
[----:B0-----:R-:W-:Y:S02]  /*21930*/  IMAD.MOV.U32 R7, RZ, RZ, R9 ;  /* 0x000000ffff077224 */ /* 0x001fe400078e0009 */
[----:B------:R-:W-:Y:S01]  /*21940*/  @P1 VIADD R3, R2, 0x6f ;  /* 0x0000006f02031836 */ /* 0x000fe20000000000 */
[----:B------:R-:W-:-:S05]  /*21950*/  @P1 MOV R2, RZ ;  /* 0x000000ff00021202 */ /* 0x000fca0000000f00 */
[----:B------:R-:W-:-:S05]  /*21960*/  @P1 IMAD.HI R2, R3, -0x6db6db6d, R2 ;  /* 0x9249249303021827 */ /* 0x000fca00078e0202 */
        /* <DEDUP_REMOVED lines=11> */
.L_x_4045:
[----:B-1----:R-:W-:Y:S02]  /*21a20*/  ISETP.NE.AND P0, PT, R14, RZ, PT ;  /* 0x000000ff0e00720c */ /* 0x002fe40003f05270 */
[----:B------:R-:W-:-:S11]  /*21a30*/  PLOP3.LUT P2, PT, PT, PT, PT, 0x8, 0x0 ;  /* 0x000000000000781c */ /* 0x000fd60003f4e170 */
[----:B------:R-:W-:Y:S05]  /*21a40*/  @P0 BRA `(.L_x_3871) ;  /* 0x00000000000c0947 */ /* 0x000fea0003800000 */
[----:B------:R-:W-:-:S03]  /*21a50*/  UMOV UR4, 0xffffffff ;  /* 0xffffffff00047882 */ /* 0x000fc60000000000 */
[----:B------:R-:W-:Y:S05]  /*21a60*/  BRA.DIV UR4, `(.L_x_3872) ;  /* 0x00000076042c7947 */ /* 0x000fea000b800000 */
[----:B------:R-:W-:-:S13]  /*21a70*/  ELECT P2, URZ, PT ;  /* 0x00000000003f782f */ /* 0x000fda0003840000 */
.L_x_3871:
        /* <DEDUP_REMOVED lines=9> */
.L_x_4048:
[----:B------:R-:W-:Y:S05]  /*21b10*/  BSYNC B1 ;  /* 0x0000000000017941 */ /* 0x000fea0003800000 */
.L_x_3873:
[----:B------:R-:W-:Y:S04]  /*21b20*/  BSSY B1, `(.L_x_3875) ;  /* 0x000008c000017945 */ /* 0x000fe80003800000 */
[----:B------:R-:W-:Y:S05]  /*21b30*/  @!P2 BRA `(.L_x_3876) ;  /* 0x000000080028a947 */ /* 0x000fea0003800000 */
[----:B------:R-:W2:Y:S04]  /*21b40*/  LDL R5, [R1+0x20] ;  /* 0x0000200001057983 */ /* 0x000ea80000100800 */
[----:B------:R-:W3:Y:S01]  /*21b50*/  LDL R4, [R1+0x24] ;  /* 0x0000240001047983 */ /* 0x000ee20000100800 */
[----:B------:R-:W-:Y:S01]  /*21b60*/  BSSY B2, `(.L_x_3877) ;  /* 0x0000008000027945 */ /* 0x000fe20003800000 */
[----:B------:R-:W1:Y:S02]  /*21b70*/  S2R R3, SR_TID.X ;  /* 0x0000000000037919 */ /* 0x000e640000002100 */
[----:B-1----:R-:W-:-:S04]  /*21b80*/  LOP3.LUT R3, R3, 0x7f, RZ, 0xc0, !PT ;  /* 0x0000007f03037812 */ /* 0x002fc800078ec0ff */
[----:B------:R-:W-:Y:S01]  /*21b90*/  ISETP.NE.AND P4, PT, R3, RZ, PT ;  /* 0x000000ff0300720c */ /* 0x000fe20003f85270 */
[----:B--2---:R-:W-:Y:S01]  /*21ba0*/  IMAD R5, R5, 0x8, R18 ;  /* 0x0000000805057824 */ /* 0x004fe200078e0212 */
[----:B---3--:R-:W-:-:S04]  /*21bb0*/  SHF.L.U32 R8, R4, 0x1f, RZ ;  /* 0x0000001f04087819 */ /* 0x008fc800000006ff */
[----:B------:R-:W1:Y:S02]  /*21bc0*/  SYNCS.PHASECHK.TRANS64.TRYWAIT P0, [R5+URZ+0x368a0], R8 ;  /* 0x0368a008050075a7 */ /* 0x000e64000800017f */
[----:B-1----:R-:W-:Y:S05]  /*21bd0*/  @!P0 BRA `(.L_x_3878) ;  /* 0x0000007400088947 */ /* 0x002fea0003800000 */
.L_x_4049:
[----:B------:R-:W-:Y:S05]  /*21be0*/  BSYNC B2 ;  /* 0x0000000000027941 */ /* 0x000fea0003800000 */
.L_x_3877:
[----:B------:R-:W-:Y:S04]  /*21bf0*/  BSSY B2, `(.L_x_3879) ;  /* 0x0000008000027945 */ /* 0x000fe80003800000 */
[----:B------:R-:W-:Y:S05]  /*21c00*/  @P4 BRA `(.L_x_3880) ;  /* 0x0000000000184947 */ /* 0x000fea0003800000 */
[----:B0-----:R-:W2:Y:S02]  /*21c10*/  LDL R2, [R1+0x10] ;  /* 0x0000100001027983 */ /* 0x001ea40000100800 */
[----:B--2---:R-:W-:Y:S02]  /*21c20*/  LOP3.LUT P0, RZ, R2, 0x1, RZ, 0xc0, !PT ;  /* 0x0000000102ff7812 */ /* 0x004fe4000780c0ff */
[----:B------:R-:W-:-:S04]  /*21c30*/  MOV R2, 0xa800 ;  /* 0x0000a80000027802 */ /* 0x000fc80000000f00 */
[----:B------:R2:W-:Y:S07]  /*21c40*/  SYNCS.ARRIVE.TRANS64 RZ, [R5+URZ+0x36890], R2 ;  /* 0x0368900205ff79a7 */ /* 0x0005ee000800003f */
[----:B------:R-:W-:Y:S05]  /*21c50*/  @!P0 BRA `(.L_x_3880) ;  /* 0x0000000000048947 */ /* 0x000fea0003800000 */
[----:B------:R-:W-:Y:S01]  /*21c60*/  BPT.TRAP 0x1 ;  /* 0x000000040000795c */ /* 0x000fe20000300000 */
.L_x_3880:
[----:B------:R-:W-:Y:S05]  /*21c70*/  BSYNC B2 ;  /* 0x0000000000027941 */ /* 0x000fea0003800000 */
.L_x_3879:
        /* <DEDUP_REMOVED lines=10> */
[----:B--2---:R-:W-:-:S02]  /*21d20*/  IMAD R6, R2, 0xa800, R18 ;  /* 0x0000a80002067824 */ /* 0x004fc400078e0212 */
[----:B------:R-:W-:Y:S02]  /*21d30*/  VIADD R2, R5, 0x36890 ;  /* 0x0003689005027836 */ /* 0x000fe40000000000 */
[----:B------:R-:W-:-:S07]  /*21d40*/  VIADD R4, R6, 0x21400 ;  /* 0x0002140006047836 */ /* 0x000fce0000000000 */
.L_x_3881:
        /* <DEDUP_REMOVED lines=16> */
.L_x_3882:
        /* <DEDUP_REMOVED lines=16> */
.L_x_3883:
        /* <DEDUP_REMOVED lines=13> */
.L_x_4050:
[----:B------:R-:W-:Y:S05]  /*22020*/  BSYNC B2 ;  /* 0x0000000000027941 */ /* 0x000fea0003800000 */
.L_x_3884:
[----:B------:R-:W-:Y:S01]  /*22030*/  BSSY B2, `(.L_x_3886) ;  /* 0x000000a000027945 */ /* 0x000fe20003800000 */
[----:B------:R-:W-:Y:S01]  /*22040*/  IMAD.MOV.U32 R12, RZ, RZ, 0x0 ;  /* 0x00000000ff0c7424 */ /* 0x000fe200078e00ff */
[----:B------:R-:W-:Y:S02]  /*22050*/  MOV R13, 0x12f00000 ;  /* 0x12f00000000d7802 */ /* 0x000fe40000000f00 */
[----:B------:R-:W-:Y:S05]  /*22060*/  @P4 BRA `(.L_x_3887) ;  /* 0x0000000000184947 */ /* 0x000fea0003800000 */
[----:B------:R-:W2:Y:S02]  /*22070*/  LDL R2, [R1+0x10] ;  /* 0x0000100001027983 */ /* 0x000ea40000100800 */
[----:B--2---:R-:W-:Y:S01]  /*22080*/  LOP3.LUT P0, RZ, R2, 0x1, RZ, 0xc0, !PT ;  /* 0x0000000102ff7812 */ /* 0x004fe2000780c0ff */
[----:B------:R-:W-:-:S04]  /*22090*/  IMAD.MOV.U32 R2, RZ, RZ, 0xa800 ;  /* 0x0000a800ff027424 */ /* 0x000fc800078e00ff */
[----:B------:R2:W-:Y:S08]  /*220a0*/  SYNCS.ARRIVE.TRANS64 RZ, [R5+URZ+0x368b0], R2 ;  /* 0x0368b00205ff79a7 */ /* 0x0005f0000800003f */
[----:B------:R-:W-:Y:S05]  /*220b0*/  @!P0 BRA `(.L_x_3887) ;  /* 0x0000000000048947 */ /* 0x000fea0003800000 */
[----:B------:R-:W-:Y:S01]  /*220c0*/  BPT.TRAP 0x1 ;  /* 0x000000040000795c */ /* 0x000fe20000300000 */
.L_x_3887:
[----:B------:R-:W-:Y:S05]  /*220d0*/  BSYNC B2 ;  /* 0x0000000000027941 */ /* 0x000fea0003800000 */
.L_x_3886:
        /* <DEDUP_REMOVED lines=8> */
.L_x_3888:
        /* <DEDUP_REMOVED lines=15> */
.L_x_3889:
        /* <DEDUP_REMOVED lines=15> */
.L_x_3890:
        /* <DEDUP_REMOVED lines=10> */
.L_x_3876:
[----:B------:R-:W-:Y:S05]  /*223e0*/  BSYNC B1 ;  /* 0x0000000000017941 */ /* 0x000fea0003800000 */
.L_x_3875:
[----:B0-----:R-:W2:Y:S04]  /*223f0*/  LDL.LU R2, [R1+0x20] ;  /* 0x0000200001027983 */ /* 0x001ea80000300800 */
        /* <DEDUP_REMOVED lines=12> */
.L_x_3907:
        /* <DEDUP_REMOVED lines=10> */
.L_x_4051:
[----:B------:R-:W-:Y:S05]  /*22560*/  BSYNC B2 ;  /* 0x0000000000027941 */ /* 0x000fea0003800000 */
.L_x_3893:
        /* <DEDUP_REMOVED lines=11> */
.L_x_3896:
[----:B------:R-:W-:Y:S05]  /*22620*/  BSYNC B2 ;  /* 0x0000000000027941 */ /* 0x000fea0003800000 */
.L_x_3895:
        /* <DEDUP_REMOVED lines=12> */
.L_x_3897:
        /* <DEDUP_REMOVED lines=16> */
.L_x_3898:
        /* <DEDUP_REMOVED lines=16> */
.L_x_3899:
        /* <DEDUP_REMOVED lines=13> */
.L_x_4052:
[----:B------:R-:W-:Y:S05]  /*229c0*/  BSYNC B2 ;  /* 0x0000000000027941 */ /* 0x000fea0003800000 */
.L_x_3900:
        /* <DEDUP_REMOVED lines=10> */
.L_x_3903:
[----:B------:R-:W-:Y:S05]  /*22a70*/  BSYNC B2 ;  /* 0x0000000000027941 */ /* 0x000fea0003800000 */
.L_x_3902:
        /* <DEDUP_REMOVED lines=8> */
.L_x_3904:
        /* <DEDUP_REMOVED lines=15> */
.L_x_3905:
        /* <DEDUP_REMOVED lines=15> */
.L_x_3906:
        /* <DEDUP_REMOVED lines=10> */
.L_x_3892:
[----:B------:R-:W-:Y:S05]  /*22d80*/  BSYNC B1 ;  /* 0x0000000000017941 */ /* 0x000fea0003800000 */
.L_x_3891:
[----:B0-----:R-:W2:Y:S04]  /*22d90*/  LDL.LU R2, [R1+0x20] ;  /* 0x0000200001027983 */ /* 0x001ea80000300800 */
[----:B------:R-:W3:Y:S01]  /*22da0*/  LDL.LU R5, [R1+0x24] ;  /* 0x0000240001057983 */ /* 0x000ee20000300800 */
[----:B--2---:R-:W-:-:S05]  /*22db0*/  VIADD R2, R2, 0x1 ;  /* 0x0000000102027836 */ /* 0x004fca0000000000 */
[----:B------:R-:W-:-:S04]  /*22dc0*/  ISETP.NE.AND P0, PT, R2, 0x2, PT ;  /* 0x000000020200780c */ /* 0x000fc80003f05270 */
[----:B------:R-:W-:Y:S02]  /*22dd0*/  SEL R3, RZ, 0x1, P0 ;  /* 0x00000001ff037807 */ /* 0x000fe40000000000 */
[----:B------:R-:W-:Y:S02]  /*22de0*/  SEL R2, R2, RZ, P0 ;  /* 0x000000ff02027207 */ /* 0x000fe40000000000 */
[----:B---3--:R-:W-:Y:S02]  /*22df0*/  LOP3.LUT R5, R5, R3, RZ, 0x3c, !PT ;  /* 0x0000000305057212 */ /* 0x008fe400078e3cff */
[C---:B------:R-:W-:Y:S02]  /*22e00*/  ISETP.GT.AND P0, PT, R7.reuse, R9, PT ;  /* 0x000000090700720c */ /* 0x040fe40003f04270 */
[----:B------:R-:W-:Y:S01]  /*22e10*/  IADD3 R7, R7, -0x1, RZ ;  /* 0xffffffff07077810 */ /* 0x000fe20007ffe0ff */
[----:B------:R1:W-:Y:S04]  /*22e20*/  STL [R1+0x24], R5 ;  /* 0x0000240501007387 */ /* 0x0003e80000100800 */
[----:B------:R1:W-:Y:S06]  /*22e30*/  STL [R1+0x20], R2 ;  /* 0x0000200201007387 */ /* 0x0003ec0000100800 */
[----:B------:R-:W-:Y:S05]  /*22e40*/  @P0 BRA `(.L_x_3907) ;  /* 0xfffffff4009c0947 */ /* 0x000fea000383ffff */
.L_x_3869:
[----:B------:R-:W-:Y:S05]  /*22e50*/  BSYNC B0 ;  /* 0x0000000000007941 */ /* 0x000fea0003800000 */
.L_x_3868:
        /* <DEDUP_REMOVED lines=20> */
[----:B-----5:R-:W-:-:S03]  /*22fa0*/  IADD3 R4, R8, -0x1, R17 ;  /* 0xffffffff08047810 */ /* 0x020fc60007ffe011 */
[----:B------:R-:W-:Y:S01]  /*22fb0*/  IMAD.MOV R2, RZ, RZ, -R2 ;  /* 0x000000ffff027224 */ /* 0x000fe200078e0a02 */
[----:B------:R-:W-:Y:S02]  /*22fc0*/  IABS R3, R4 ;  /* 0x0000000400037213 */ /* 0x000fe40000000000 */
[----:B------:R-:W-:Y:S02]  /*22fd0*/  LOP3.LUT R4, R4, R17, RZ, 0x3c, !PT ;  /* 0x0000001104047212 */ /* 0x000fe400078e3cff */
[----:B------:R-:W-:Y:S01]  /*22fe0*/  MOV R5, R2 ;  /* 0x0000000200057202 */ /* 0x000fe20000000f00 */
        /* <DEDUP_REMOVED lines=11> */
[----:B------:R0:W-:Y:S02]  /*230a0*/  STL [R1+0x44], R2 ;  /* 0x0000440201007387 */ /* 0x0001e40000100800 */
.L_x_3909:
[----:B------:R-:W-:Y:S05]  /*230b0*/  BSYNC B0 ;  /* 0x0000000000007941 */ /* 0x000fea0003800000 */
.L_x_3908:
        /* <DEDUP_REMOVED lines=14> */
[----:B------:R-:W-:Y:S02]  /*231a0*/  VOTEU.ANY UR4, UPT, PT ;  /* 0x0000000000047886 */ /* 0x000fe400038e0100 */
[----:B------:R-:W0:Y:S08]  /*231b0*/  FLO.U32 R0, UR4 ;  /* 0x0000000400007d00 */ /* 0x000e3000080e0000 */
[----:B------:R-:W1:Y:S01]  /*231c0*/  POPC R4, UR4 ;  /* 0x0000000400047d09 */ /* 0x000e620008000000 */
[----:B0-----:R-:W-:-:S02]  /*231d0*/  ISETP.EQ.U32.AND P0, PT, R0, R3, PT ;  /* 0x000000030000720c */ /* 0x001fc40003f02070 */
[----:B------:R-:W1:Y:S11]  /*231e0*/  LDC.64 R2, c[0x0][0xc60] ;  /* 0x00031800ff027b82 */ /* 0x000e760000000a00 */
        /* <DEDUP_REMOVED lines=8> */
.L_x_3911:
        /* <DEDUP_REMOVED lines=20> */
.L_x_3914:
[----:B------:R-:W-:Y:S05]  /*233b0*/  BSYNC B6 ;  /* 0x0000000000067941 */ /* 0x000fea0003800000 */
.L_x_3913:
        /* <DEDUP_REMOVED lines=20> */
.L_x_3917:
[----:B------:R0:W1:Y:S01]  /*23500*/  LDC.64 R2, c[0x4][R17] ;  /* 0x0100000011027b82 */ /* 0x0000620000000a00 */
[----:B------:R-:W-:Y:S01]  /*23510*/  ULDC.64 UR4, c[0x4][0x1b8] ;  /* 0x01006e0000047ab9 */ /* 0x000fe20000000a00 */
[----:B------:R-:W-:Y:S01]  /*23520*/  ULDC.64 UR6, c[0x4][0x1c0] ;  /* 0x0100700000067ab9 */ /* 0x000fe20000000a00 */
[----:B------:R-:W-:Y:S01]  /*23530*/  ULDC.64 UR8, c[0x4][0xe0] ;  /* 0x0100380000087ab9 */ /* 0x000fe20000000a00 */
[----:B------:R-:W-:Y:S01]  /*23540*/  MOV R4, UR4 ;  /* 0x0000000400047c02 */ /* 0x000fe20008000f00 */
[----:B------:R-:W-:Y:S01]  /*23550*/  IMAD.U32 R5, RZ, RZ, UR5 ;  /* 0x00000005ff057e24 */ /* 0x000fe2000f8e00ff */
[----:B------:R-:W-:Y:S01]  /*23560*/  MOV R11, UR9 ;  /* 0x00000009000b7c02 */ /* 0x000fe20008000f00 */
[----:B------:R-:W-:Y:S02]  /*23570*/  IMAD.U32 R6, RZ, RZ, UR6 ;  /* 0x00000006ff067e24 */ /* 0x000fe4000f8e00ff */
[----:B------:R-:W-:Y:S02]  /*23580*/  IMAD.U32 R7, RZ, RZ, UR7 ;  /* 0x00000007ff077e24 */ /* 0x000fe4000f8e00ff */
[----:B------:R-:W-:-:S02]  /*23590*/  IMAD.U32 R10, RZ, RZ, UR8 ;  /* 0x00000008ff0a7e24 */ /* 0x000fc4000f8e00ff */
[----:B------:R-:W-:Y:S02]  /*235a0*/  IMAD.MOV.U32 R8, RZ, RZ, 0x70 ;  /* 0x00000070ff087424 */ /* 0x000fe400078e00ff */
[----:B------:R-:W-:Y:S02]  /*235b0*/  IMAD.MOV.U32 R12, RZ, RZ, 0x1 ;  /* 0x00000001ff0c7424 */ /* 0x000fe400078e00ff */
[----:B0-----:R-:W-:-:S07]  /*235c0*/  IMAD.MOV.U32 R13, RZ, RZ, RZ ;  /* 0x000000ffff0d7224 */ /* 0x001fce00078e00ff */
[----:B------:R-:W-:-:S07]  /*235d0*/  LEPC R20, `(.L_x_3916) ;  /* 0x000000001014794e */ /* 0x000fce0000000000 */
[----:B-1----:R-:W-:Y:S05]  /*235e0*/  CALL.ABS.NOINC R2 ;  /* 0x0000000002007343 */ /* 0x002fea0003c00000 */
.L_x_3916:
[----:B------:R-:W-:Y:S05]  /*235f0*/  BSYNC B6 ;  /* 0x0000000000067941 */ /* 0x000fea0003800000 */
.L_x_3915:
[----:B------:R-:W2:Y:S01]  /*23600*/  LDL.LU R2, [R1+0x28] ;  /* 0x0000280001027983 */ /* 0x000ea20000300800 */
[----:B------:R-:W-:-:S03]  /*23610*/  ULDC.64 UR4, c[0x0][0x9f8] ;  /* 0x00027e0000047ab9 */ /* 0x000fc60000000a00 */
[----:B------:R-:W3:Y:S04]  /*23620*/  LDL.LU R0, [R1+0x3c] ;  /* 0x00003c0001007983 */ /* 0x000ee80000300800 */
[----:B------:R-:W4:Y:S01]  /*23630*/  LDL R7, [R1+0x14] ;  /* 0x0000140001077983 */ /* 0x000f220000100800 */
[----:B------:R-:W-:-:S03]  /*23640*/  ISETP.NE.U32.AND P0, PT, RZ, UR4, PT ;  /* 0x00000004ff007c0c */ /* 0x000fc6000bf05070 */
        /* <DEDUP_REMOVED lines=20> */
.L_x_4055:
        /* <DEDUP_REMOVED lines=11> */
.L_x_4058:
[----:B------:R-:W-:Y:S05]  /*23840*/  @!P6 BRA `(.L_x_3919) ;  /* 0x000000040020e947 */ /* 0x000fea0003800000 */
[----:B------:R-:W-:-:S04]  /*23850*/  ISETP.NE.U32.AND P0, PT, R2, RZ, PT ;  /* 0x000000ff0200720c */ /* 0x000fc80003f05070 */
[----:B------:R-:W-:-:S13]  /*23860*/  ISETP.NE.AND.EX P0, PT, R3, RZ, PT, P0 ;  /* 0x000000ff0300720c */ /* 0x000fda0003f05300 */
[----:B------:R-:W-:Y:S05]  /*23870*/  @!P0 BRA `(.L_x_3921) ;  /* 0x0000000000508947 */ /* 0x000fea0003800000 */
[----:B------:R-:W1:Y:S01]  /*23880*/  LDC R6, c[0x0][0x43c] ;  /* 0x00010f00ff067b82 */ /* 0x000e620000000800 */
[----:B------:R-:W-:Y:S01]  /*23890*/  MOV R9, R0 ;  /* 0x0000000000097202 */ /* 0x000fe20000000f00 */
[----:B------:R-:W-:-:S04]  /*238a0*/  ULDC.64 UR4, c[0x0][0x428] ;  /* 0x00010a0000047ab9 */ /* 0x000fc80000000a00 */
        /* <DEDUP_REMOVED lines=17> */
.L_x_3921:
[----:B-1----:R-:W2:Y:S01]  /*239c0*/  LDL R2, [R1+0x18] ;  /* 0x0000180001027983 */ /* 0x002ea20000100800 */
[----:B0-----:R-:W-:Y:S02]  /*239d0*/  LEA R0, R19, R18, 0x3 ;  /* 0x0000001213007211 */ /* 0x001fe400078e18ff */
[----:B--2---:R-:W-:-:S04]  /*239e0*/  SHF.L.U32 R2, R2, 0x1f, RZ ;  /* 0x0000001f02027819 */ /* 0x004fc800000006ff */
[----:B------:R-:W0:Y:S02]  /*239f0*/  SYNCS.PHASECHK.TRANS64.TRYWAIT P0, [R0+URZ+0x36840], R2 ;  /* 0x03684002000075a7 */ /* 0x000e24000800017f */
[----:B0-----:R-:W-:Y:S05]  /*23a00*/  @!P0 BRA `(.L_x_3922) ;  /* 0x0000005800208947 */ /* 0x001fea0003800000 */
.L_x_4059:
        /* <DEDUP_REMOVED lines=10> */
.L_x_3923:
        /* <DEDUP_REMOVED lines=18> */
[----:B------:R-:W-:-:S03]  /*23bd0*/  UIADD3 UR16, UR8, 0x28400, URZ ;  /* 0x0002840008107890 */ /* 0x000fc6000fffe03f */
[----:B------:R-:W-:Y:S01]  /*23be0*/  UMOV UR8, UR14 ;  /* 0x0000000e00087c82 */ /* 0x000fe20008000000 */
[----:B------:R-:W-:Y:S01]  /*23bf0*/  UMOV UR14, 0x80 ;  /* 0x00000080000e7882 */ /* 0x000fe20000000000 */
[----:B------:R1:W-:Y:S01]  /*23c00*/  STL [R1+0x10], R3 ;  /* 0x0000100301007387 */ /* 0x0003e20000100800 */
[----:B--2---:R-:W-:Y:S02]  /*23c10*/  R2UR UR11, R4 ;  /* 0x00000000040b72ca */ /* 0x004fe400000e0000 */
[----:B---3--:R-:W-:-:S13]  /*23c20*/  R2UR UR5, R2 ;  /* 0x00000000020572ca */ /* 0x008fda00000e0000 */
[----:B------:R-:W-:Y:S02]  /*23c30*/  UIMAD UR11, UR11, 0x70, UR5 ;  /* 0x000000700b0b78a4 */ /* 0x000fe4000f8e0205 */
        /* <DEDUP_REMOVED lines=9> */
.L_x_3919:
        /* <DEDUP_REMOVED lines=40> */
.L_x_3925:
[----:B------:R-:W-:Y:S05]  /*23f50*/  BSYNC B6 ;  /* 0x0000000000067941 */ /* 0x000fea0003800000 */
.L_x_3924:
        /* <DEDUP_REMOVED lines=8> */
[----:B---3--:R-:W-:Y:S02]  /*23fe0*/  IMAD.MOV.U32 R3, RZ, RZ, R5 ;  /* 0x000000ffff037224 */ /* 0x008fe400078e0005 */
        /* <DEDUP_REMOVED lines=12> */
[----:B-1----:R-:W-:Y:S02]  /*240b0*/  IMAD.SHL.U32 R10, R10, 0x8, RZ ;  /* 0x000000080a0a7824 */ /* 0x002fe400078e00ff */
[----:B-----5:R-:W-:-:S03]  /*240c0*/  IMAD.SHL.U32 R9, R9, 0x8, RZ ;  /* 0x0000000809097824 */ /* 0x020fc600078e00ff */
[----:B------:R-:W-:-:S04]  /*240d0*/  LOP3.LUT R10, R10, 0x38, RZ, 0xc0, !PT ;  /* 0x000000380a0a7812 */ /* 0x000fc800078ec0ff */
[----:B------:R-:W-:Y:S02]  /*240e0*/  LOP3.LUT R11, R10, 0x40, RZ, 0xfc, !PT ;  /* 0x000000400a0b7812 */ /* 0x000fe400078efcff */
[----:B------:R-:W-:Y:S02]  /*240f0*/  LOP3.LUT R9, R9, 0x38, RZ, 0xc0, !PT ;  /* 0x0000003809097812 */ /* 0x000fe400078ec0ff */
[----:B--2---:R-:W-:Y:S02]  /*24100*/  LOP3.LUT R4, R4, 0x7f, RZ, 0xc0, !PT ;  /* 0x0000007f04047812 */ /* 0x004fe400078ec0ff */
[----:B------:R-:W-:Y:S02]  /*24110*/  LOP3.LUT R10, R10, 0x80, RZ, 0xfc, !PT ;  /* 0x000000800a0a7812 */ /* 0x000fe400078efcff */
[----:B------:R-:W-:Y:S02]  /*24120*/  SHF.R.U32.HI R6, RZ, 0x3, R4 ;  /* 0x00000003ff067819 */ /* 0x000fe40000011604 */
[----:B------:R-:W1:Y:S02]  /*24130*/  S2R R4, SR_TID.X ;  /* 0x0000000000047919 */ /* 0x000e640000002100 */
[----:B-1----:R-:W-:-:S04]  /*24140*/  SHF.L.U32 R4, R4, 0x4, RZ ;  /* 0x0000000404047819 */ /* 0x002fc800000006ff */
[----:B------:R-:W-:Y:S02]  /*24150*/  LOP3.LUT R4, R6, 0x70, R4, 0xf8, !PT ;  /* 0x0000007006047812 */ /* 0x000fe400078ef804 */
[----:B------:R-:W1:Y:S01]  /*24160*/  @P0 LDC R6, c[0x0][0x44c] ;  /* 0x00011300ff060b82 */ /* 0x000e620000000800 */
[----:B---3--:R-:W-:-:S05]  /*24170*/  IMAD.SHL.U32 R5, R5, 0x80, RZ ;  /* 0x0000008005057824 */ /* 0x008fca00078e00ff */
[----:B------:R-:W-:-:S05]  /*24180*/  LOP3.LUT R4, R4, R5, RZ, 0xfc, !PT ;  /* 0x0000000504047212 */ /* 0x000fca00078efcff */
[----:B-1----:R-:W-:-:S04]  /*24190*/  @P0 IMAD.HI.U32 R6, R4, R6, RZ ;  /* 0x0000000604060227 */ /* 0x002fc800078e00ff */
[----:B------:R-:W-:Y:S01]  /*241a0*/  IMAD.MOV.U32 R0, RZ, RZ, R4 ;  /* 0x000000ffff007224 */ /* 0x000fe200078e0004 */
        /* <DEDUP_REMOVED lines=13> */
[----:B------:R-:W-:-:S04]  /*24280*/  ULDC.64 UR4, c[0x0][0x280] ;  /* 0x0000a00000047ab9 */ /* 0x000fc80000000a00 */
[----:B------:R-:W-:Y:S02]  /*24290*/  IADD3 R3, R3, R4, RZ ;  /* 0x0000000403037210 */ /* 0x000fe40007ffe0ff */
[C---:B------:R-:W-:Y:S01]  /*242a0*/  LEA R4, P0, R2.reuse, UR4, 0x1 ;  /* 0x0000000402047c11 */ /* 0x040fe2000f8008ff */
[----:B------:R-:W-:Y:S02]  /*242b0*/  ULDC UR4, c[0x0][0x2b8] ;  /* 0x0000ae0000047ab9 */ /* 0x000fe40000000800 */
[----:B------:R-:W-:Y:S02]  /*242c0*/  ISETP.GE.AND P3, PT, R9, UR4, PT ;  /* 0x0000000409007c0c */ /* 0x000fe4000bf66270 */
[----:B------:R-:W-:Y:S01]  /*242d0*/  LEA.HI.X R3, R2, UR5, R3, 0x1, P0 ;  /* 0x0000000502037c11 */ /* 0x000fe200080f0c03 */
[----:B------:R-:W-:Y:S01]  /*242e0*/  UMOV UR5, 0xffffffff ;  /* 0xffffffff00057882 */ /* 0x000fe20000000000 */
[----:B------:R-:W-:Y:S02]  /*242f0*/  ISETP.GE.AND P0, PT, R11, UR4, PT ;  /* 0x000000040b007c0c */ /* 0x000fe4000bf06270 */
        /* <DEDUP_REMOVED lines=8> */
[----:B------:R-:W-:-:S05]  /*24380*/  IMAD.IADD R0, R11, 0x1, R5 ;  /* 0x000000010b007824 */ /* 0x000fca00078e0205 */
[----:B------:R-:W-:Y:S01]  /*24390*/  IADD3 R5, R0, 0x10, RZ ;  /* 0x0000001000057810 */ /* 0x000fe20007ffe0ff */
        /* <DEDUP_REMOVED lines=9> */
[----:B---3--:R-:W-:Y:S04]  /*24430*/  @!P2 LDGSTS.E.BYPASS.LTC128B.128 [R10+0x15400], desc[UR60][R6.64], !P3 ;  /* 0x15400000060aafae */ /* 0x008fe8000d901d7c */
        /* <DEDUP_REMOVED lines=16> */
[----:B-1----:R-:W-:-:S04]  /*24540*/  @!P2 LEA R5, P4, R9, R5, 0x1 ;  /* 0x000000050905a211 */ /* 0x002fc800078808ff */
[----:B0-----:R-:W-:-:S05]  /*24550*/  @!P2 IADD3.X R6, RZ, R6, RZ, P4, !PT ;  /* 0x00000006ff06a210 */ /* 0x001fca00027fe4ff */
        /* <DEDUP_REMOVED lines=10> */
[----:B0-----:R-:W-:-:S05]  /*24600*/  @!P2 IMAD.X R6, RZ, RZ, R6, P4 ;  /* 0x000000ffff06a224 */ /* 0x001fca00020e0606 */
[----:B------:R-:W-:Y:S01]  /*24610*/  @!P2 MOV R7, R6 ;  /* 0x000000060007a202 */ /* 0x000fe20000000f00 */
        /* <DEDUP_REMOVED lines=10> */
[----:B------:R-:W-:Y:S01]  /*246c0*/  @!P2 IMAD.MOV.U32 R7, RZ, RZ, R6 ;  /* 0x000000ffff07a224 */ /* 0x000fe200078e0006 */
[----:B------:R-:W-:Y:S01]  /*246d0*/  @!P2 MOV R6, R5 ;  /* 0x000000050006a202 */ /* 0x000fe20000000f00 */
[----:B------:R-:W-:-:S04]  /*246e0*/  VIADD R5, R0, 0x50 ;  /* 0x0000005000057836 */ /* 0x000fc80000000000 */
        /* <DEDUP_REMOVED lines=9> */
[----:B------:R-:W-:Y:S01]  /*24780*/  @!P2 IMAD.MOV.U32 R6, RZ, RZ, R5 ;  /* 0x000000ffff06a224 */ /* 0x000fe200078e0005 */
[----:B------:R-:W-:-:S04]  /*24790*/  IADD3 R5, R0, 0x60, RZ ;  /* 0x0000006000057810 */ /* 0x000fc80007ffe0ff */
        /* <DEDUP_REMOVED lines=14> */
[----:B------:R0:W2:Y:S02]  /*24880*/  SHFL.IDX PT, R3, R4, 0x7, 0x181f ;  /* 0x00f81f0004037f89 */ /* 0x0000a400000e0000 */
.L_x_4076:
[----:B------:R-:W-:Y:S01]  /*24890*/  VIADD R0, R0, 0x70 ;  /* 0x0000007000007836 */ /* 0x000fe20000000000 */
[----:B------:R-:W-:Y:S04]  /*248a0*/  BSSY B0, `(.L_x_3927) ;  /* 0x000000c000007945 */ /* 0x000fe80003800000 */
[----:B------:R-:W-:-:S13]  /*248b0*/  ISETP.GE.AND P2, PT, R0, R2, PT ;  /* 0x000000020000720c */ /* 0x000fda0003f46270 */
[----:B------:R-:W-:Y:S05]  /*248c0*/  @P2 BRA `(.L_x_3928) ;  /* 0x0000000000242947 */ /* 0x000fea0003800000 */
[----:B0-----:R-:W4:Y:S01]  /*248d0*/  LDL R4, [R1+0x30] ;  /* 0x0000300001047983 */ /* 0x001f220000100800 */
[----:B--2---:R-:W-:-:S04]  /*248e0*/  LEA R2, P2, R9, R3, 0x1 ;  /* 0x0000000309027211 */ /* 0x004fc800078408ff */
[----:B-1----:R-:W-:-:S05]  /*248f0*/  IADD3.X R3, RZ, R5, RZ, P2, !PT ;  /* 0x00000005ff037210 */ /* 0x002fca00017fe4ff */
[----:B------:R-:W-:Y:S01]  /*24900*/  @!PT LDS RZ, [RZ] ;  /* 0x00000000fffff984 */ /* 0x000fe20000000800 */
[----:B------:R-:W-:Y:S01]  /*24910*/  @!PT LDS RZ, [RZ] ;  /* 0x00000000fffff984 */ /* 0x000fe20000000800 */
[----:B------:R-:W-:Y:S01]  /*24920*/  @!PT LDS RZ, [RZ] ;  /* 0x00000000fffff984 */ /* 0x000fe20000000800 */
[----:B----4-:R4:W-:Y:S04]  /*24930*/  LDGSTS.E.BYPASS.LTC128B.128 [R4+0x18c00], desc[UR60][R2.64], !P3 ;  /* 0x18c0000002047fae */ /* 0x0109e8000d901d7c */
[----:B------:R4:W-:Y:S04]  /*24940*/  LDGSTS.E.BYPASS.LTC128B.128 [R4+0x1cc00], desc[UR60][R2.64+0x80], !P0 ;  /* 0x1cc0008002047fae */ /* 0x0009e8000c101d7c */
[----:B------:R4:W-:Y:S02]  /*24950*/  LDGSTS.E.BYPASS.LTC128B.128 [R4+0x20c00], desc[UR60][R2.64+0x100], !P1 ;  /* 0x20c0010002047fae */ /* 0x0009e4000c901d7c */
.L_x_3928:
[----:B------:R-:W-:Y:S05]  /*24960*/  BSYNC B0 ;  /* 0x0000000000007941 */ /* 0x000fea0003800000 */
.L_x_3927:
[----:B------:R-:W-:Y:S01]  /*24970*/  NOP ;  /* 0x0000000000007918 */ /* 0x000fe20000000000 */
[----:B------:R-:W-:-:S13]  /*24980*/  PLOP3.LUT P0, PT, PT, PT, PT, 0x80, 0x0 ;  /* 0x000000000000781c */ /* 0x000fda0003f0f070 */
.L_x_3929:
[----:B------:R-:W-:Y:S02]  /*24990*/  PLOP3.LUT P1, PT, P1, P0, PT, 0xa2, 0x0 ;  /* 0x000000000000781c */ /* 0x000fe40000f21472 */
[----:B------:R-:W-:-:S08]  /*249a0*/  @P0 R2UR P1, UR4, R18 ;  /* 0x00000000120402ca */ /* 0x000fd00000020000 */
[----:B------:R-:W-:-:S05]  /*249b0*/  @P0 PLOP3.LUT P0, PT, P1, PT, PT, 0x80, 0x0 ;  /* 0x000000000000081c */ /* 0x000fca0000f0f070 */
[----:B------:R-:W-:Y:S01]  /*249c0*/  @!P1 SYNCS.ARRIVE.TRANS64.RED.A0T1 RZ, [UR4+0x36800], RZ ;  /* 0x036800ffffff99a7 */ /* 0x000fe20008200404 */
[----:B------:R-:W-:Y:S07]  /*249d0*/  @!P1 ARRIVES.LDGSTSBAR.64.TRANSCNT [UR4+0x36800] ;  /* 0x03680000ff0099b0 */ /* 0x000fee0008000a84 */
[----:B------:R-:W-:Y:S05]  /*249e0*/  @P0 BRA.U.ANY `(.L_x_3929) ;  /* 0xfffffffd00e80947 */ /* 0x000fea000393ffff */
[----:B----4-:R-:W4:Y:S02]  /*249f0*/  LDL.LU R2, [R1+0x64] ;  /* 0x0000640001027983 */ /* 0x010f240000300800 */
[----:B----4-:R-:W-:-:S05]  /*24a00*/  VIADD R2, R2, 0x1 ;  /* 0x0000000102027836 */ /* 0x010fca0000000000 */
        /* <DEDUP_REMOVED lines=8> */
[----:B------:R-:W5:Y:S03]  /*24a90*/  SYNCS.PHASECHK.TRANS64.TRYWAIT P0, [R18+URZ+0x36820], R0 ;  /* 0x03682000120075a7 */ /* 0x000f66000800017f */
[----:B----45:R-:W-:Y:S05]  /*24aa0*/  @!P0 BRA `(.L_x_3931) ;  /* 0x0000005000f08947 */ /* 0x030fea0003800000 */
.L_x_4077:
[----:B------:R-:W-:Y:S05]  /*24ab0*/  BSYNC B0 ;  /* 0x0000000000007941 */ /* 0x000fea0003800000 */
.L_x_3930:
[----:B0-2---:R-:W4:Y:S04]  /*24ac0*/  LDL R3, [R1+0x48] ;  /* 0x0000480001037983 */ /* 0x005f280000100800 */
[----:B------:R-:W2:Y:S01]  /*24ad0*/  LDL R2, [R1+0x34] ;  /* 0x0000340001027983 */ /* 0x000ea20000100800 */
[----:B------:R-:W-:Y:S01]  /*24ae0*/  BSSY B0, `(.L_x_3932) ;  /* 0x0000249000007945 */ /* 0x000fe20003800000 */
[----:B----4-:R-:W-:-:S05]  /*24af0*/  VIADD R0, R3, 0xfffffffe ;  /* 0xfffffffe03007836 */ /* 0x010fca0000000000 */
[----:B--2---:R-:W-:-:S13]  /*24b00*/  ISETP.GE.AND P0, PT, R0, R2, PT ;  /* 0x000000020000720c */ /* 0x004fda0003f06270 */
[----:B------:R-:W-:Y:S05]  /*24b10*/  @!P0 BRA `(.L_x_3933) ;  /* 0x0000002400148947 */ /* 0x000fea0003800000 */
[----:B-1----:R-:W3:Y:S04]  /*24b20*/  LDL.LU R5, [R1+0x60] ;  /* 0x0000600001057983 */ /* 0x002ee80000300800 */
[----:B------:R-:W2:Y:S04]  /*24b30*/  LDL.LU R4, [R1+0x44] ;  /* 0x0000440001047983 */ /* 0x000ea80000300800 */
[----:B------:R-:W4:Y:S01]  /*24b40*/  LDL.LU R3, [R1+0x40] ;  /* 0x0000400001037983 */ /* 0x000f220000300800 */
[----:B------:R-:W-:Y:S01]  /*24b50*/  LOP3.LUT R2, RZ, R2, RZ, 0x33, !PT ;  /* 0x00000002ff027212 */ /* 0x000fe200078e33ff */
[----:B------:R-:W-:Y:S01]  /*24b60*/  BSSY B2, `(.L_x_3934) ;  /* 0x00000c6000027945 */ /* 0x000fe20003800000 */
[----:B---3--:R-:W-:-:S04]  /*24b70*/  VIADD R6, R5, 0x1 ;  /* 0x0000000105067836 */ /* 0x008fc80000000000 */
[----:B--2---:R-:W-:-:S05]  /*24b80*/  IMAD R6, R6, R4, RZ ;  /* 0x0000000406067224 */ /* 0x004fca00078e02ff */
[----:B----4-:R-:W-:-:S04]  /*24b90*/  VIMNMX R6, R3, R6, PT ;  /* 0x0000000603067248 */ /* 0x010fc80003fe0100 */
[----:B------:R-:W-:-:S04]  /*24ba0*/  IADD3 R9, -R6, RZ, RZ ;  /* 0x000000ff06097210 */ /* 0x000fc80007ffe1ff */
        /* <DEDUP_REMOVED lines=24> */
[----:B0-----:R-:W-:-:S13]  /*24d30*/  ISETP.NE.AND P0, PT, R5, 0x1, PT ;  /* 0x000000010500780c */ /* 0x001fda0003f05270 */
[----:B------:R-:W0:Y:S02]  /*24d40*/  @P0 LDC.64 R2, c[0x0][0x440] ;  /* 0x00011000ff020b82 */ /* 0x000e240000000a00 */
[----:B0-----:R-:W-:-:S04]  /*24d50*/  @P0 IMAD.HI.U32 R4, R0, R2, RZ ;  /* 0x0000000200040227 */ /* 0x001fc800078e00ff */
[----:B------:R-:W-:Y:S01]  /*24d60*/  IMAD.MOV.U32 R2, RZ, RZ, R0 ;  /* 0x000000ffff027224 */ /* 0x000fe200078e0000 */
[----:B------:R-:W-:-:S04]  /*24d70*/  @P0 SHF.R.U32.HI R2, RZ, R3, R4 ;  /* 0x00000003ff020219 */ /* 0x000fc80000011604 */
[----:B------:R-:W-:-:S05]  /*24d80*/  IADD3 R3, -R2, RZ, RZ ;  /* 0x000000ff02037210 */ /* 0x000fca0007ffe1ff */
        /* <DEDUP_REMOVED lines=9> */
.L_x_3938:
[----:B------:R-:W-:Y:S01]  /*24e20*/  IMAD R3, R8, 0x8, R18 ;  /* 0x0000000808037824 */ /* 0x000fe200078e0212 */
[----:B------:R-:W-:Y:S01]  /*24e30*/  SHF.L.U32 R2, R10, 0x1f, RZ ;  /* 0x0000001f0a027819 */ /* 0x000fe200000006ff */
[----:B------:R-:W-:Y:S03]  /*24e40*/  BSSY B3, `(.L_x_3939) ;  /* 0x0000003000037945 */ /* 0x000fe60003800000 */
[----:B------:R-:W1:Y:S02]  /*24e50*/  SYNCS.PHASECHK.TRANS64.TRYWAIT P0, [R3+URZ+0x36840], R2 ;  /* 0x03684002030075a7 */ /* 0x000e64000800017f */
[----:B-1----:R-:W-:Y:S05]  /*24e60*/  @!P0 BRA `(.L_x_3940) ;  /* 0x0000005000148947 */ /* 0x002fea0003800000 */
.L_x_4078:
[----:B------:R-:W-:Y:S05]  /*24e70*/  BSYNC B3 ;  /* 0x0000000000037941 */ /* 0x000fea0003800000 */
.L_x_3939:
        /* <DEDUP_REMOVED lines=11> */
.L_x_3942:
[----:B------:R-:W-:Y:S05]  /*24f30*/  BSYNC B3 ;  /* 0x0000000000037941 */ /* 0x000fea0003800000 */
.L_x_3941:
        /* <DEDUP_REMOVED lines=12> */
.L_x_3943:
        /* <DEDUP_REMOVED lines=16> */
.L_x_3944:
        /* <DEDUP_REMOVED lines=16> */
.L_x_3945:
        /* <DEDUP_REMOVED lines=16> */
.L_x_4079:
[----:B------:R-:W-:Y:S05]  /*25300*/  BSYNC B3 ;  /* 0x0000000000037941 */ /* 0x000fea0003800000 */
.L_x_3946:
        /* <DEDUP_REMOVED lines=10> */
.L_x_3948:
[----:B------:R-:W2:Y:S01]  /*253b0*/  LDL R3, [R1+0x10] ;  /* 0x0000100001037983 */ /* 0x000ea20000100800 */
[----:B------:R-:W-:Y:S01]  /*253c0*/  BSSY B3, `(.L_x_3949) ;  /* 0x0000004000037945 */ /* 0x000fe20003800000 */
[----:B--2---:R-:W-:-:S13]  /*253d0*/  LOP3.LUT P0, RZ, R3, 0x8, RZ, 0xc0, !PT ;  /* 0x0000000803ff7812 */ /* 0x004fda000780c0ff */
[----:B------:R-:W-:Y:S05]  /*253e0*/  @P0 BRA `(.L_x_3950) ;  /* 0x0000000000040947 */ /* 0x000fea0003800000 */
[----:B------:R-:W-:Y:S01]  /*253f0*/  BPT.TRAP 0x1 ;  /* 0x000000040000795c */ /* 0x000fe20000300000 */
.L_x_3950:
[----:B------:R-:W-:Y:S05]  /*25400*/  BSYNC B3 ;  /* 0x0000000000037941 */ /* 0x000fea0003800000 */
.L_x_3949:
        /* <DEDUP_REMOVED lines=12> */
.L_x_3951:
        /* <DEDUP_REMOVED lines=15> */
.L_x_3952:
        /* <DEDUP_REMOVED lines=15> */
.L_x_3953:
        /* <DEDUP_REMOVED lines=12> */
.L_x_3937:
[----:B------:R-:W-:Y:S05]  /*25770*/  BSYNC B1 ;  /* 0x0000000000017941 */ /* 0x000fea0003800000 */
.L_x_3936:
[----:B0-----:R-:W2:Y:S01]  /*25780*/  LDL.LU R0, [R1+0x48] ;  /* 0x0000480001007983 */ /* 0x001ea20000300800 */
[----:B------:R-:W-:-:S03]  /*25790*/  IMAD.MOV.U32 R19, RZ, RZ, R8 ;  /* 0x000000ffff137224 */ /* 0x000fc600078e0008 */
[----:B------:R0:W-:Y:S02]  /*257a0*/  STL [R1+0x18], R10 ;  /* 0x0000180a01007387 */ /* 0x0001e40000100800 */
[----:B0-2---:R-:W-:-:S07]  /*257b0*/  VIADD R0, R0, 0xfffffffd ;  /* 0xfffffffd00007836 */ /* 0x005fce0000000000 */
.L_x_3935:
[----:B------:R-:W-:Y:S05]  /*257c0*/  BSYNC B2 ;  /* 0x0000000000027941 */ /* 0x000fea0003800000 */
.L_x_3934:
[----:B------:R-:W-:Y:S02]  /*257d0*/  IADD3 R9, R9, -0x2, RZ ;  /* 0xfffffffe09097810 */ /* 0x000fe40007ffe0ff */
[----:B------:R-:W-:-:S04]  /*257e0*/  LOP3.LUT R6, RZ, R6, RZ, 0x33, !PT ;  /* 0x00000006ff067212 */ /* 0x000fc800078e33ff */
[----:B------:R-:W-:-:S13]  /*257f0*/  ISETP.NE.AND P0, PT, R9, R6, PT ;  /* 0x000000060900720c */ /* 0x000fda0003f05270 */
[----:B------:R-:W-:Y:S05]  /*25800*/  @!P0 BRA `(.L_x_3933) ;  /* 0x0000001400d88947 */ /* 0x000fea0003800000 */
[----:B------:R-:W-:-:S07]  /*25810*/  IMAD.MOV.U32 R9, RZ, RZ, R17 ;  /* 0x000000ffff097224 */ /* 0x000fce00078e0011 */
.L_x_3990:
        /* <DEDUP_REMOVED lines=35> */
.L_x_3956:
[----:B------:R-:W-:Y:S01]  /*25a50*/  IMAD R3, R4, 0x8, R18 ;  /* 0x0000000804037824 */ /* 0x000fe200078e0212 */
[----:B------:R-:W-:Y:S01]  /*25a60*/  SHF.L.U32 R2, R5, 0x1f, RZ ;  /* 0x0000001f05027819 */ /* 0x000fe200000006ff */
[----:B------:R-:W-:Y:S03]  /*25a70*/  BSSY B2, `(.L_x_3957) ;  /* 0x0000003000027945 */ /* 0x000fe60003800000 */
[----:B------:R-:W1:Y:S02]  /*25a80*/  SYNCS.PHASECHK.TRANS64.TRYWAIT P0, [R3+URZ+0x36840], R2 ;  /* 0x03684002030075a7 */ /* 0x000e64000800017f */
[----:B-1----:R-:W-:Y:S05]  /*25a90*/  @!P0 BRA `(.L_x_3958) ;  /* 0x0000004400308947 */ /* 0x002fea0003800000 */
.L_x_4080:
[----:B------:R-:W-:Y:S05]  /*25aa0*/  BSYNC B2 ;  /* 0x0000000000027941 */ /* 0x000fea0003800000 */
.L_x_3957:
        /* <DEDUP_REMOVED lines=11> */
.L_x_3960:
[----:B------:R-:W-:Y:S05]  /*25b60*/  BSYNC B2 ;  /* 0x0000000000027941 */ /* 0x000fea0003800000 */
.L_x_3959:
        /* <DEDUP_REMOVED lines=12> */
.L_x_3961:
        /* <DEDUP_REMOVED lines=16> */
.L_x_3962:
        /* <DEDUP_REMOVED lines=16> */
.L_x_3963:
        /* <DEDUP_REMOVED lines=16> */
.L_x_4081:
[----:B------:R-:W-:Y:S05]  /*25f30*/  BSYNC B2 ;  /* 0x0000000000027941 */ /* 0x000fea0003800000 */
.L_x_3964:
        /* <DEDUP_REMOVED lines=10> */
.L_x_3966:
[----:B------:R-:W2:Y:S01]  /*25fe0*/  LDL R3, [R1+0x10] ;  /* 0x0000100001037983 */ /* 0x000ea20000100800 */
[----:B------:R-:W-:Y:S01]  /*25ff0*/  BSSY B2, `(.L_x_3967) ;  /* 0x0000004000027945 */ /* 0x000fe20003800000 */
[----:B--2---:R-:W-:-:S13]  /*26000*/  LOP3.LUT P0, RZ, R3, 0x8, RZ, 0xc0, !PT ;  /* 0x0000000803ff7812 */ /* 0x004fda000780c0ff */
[----:B------:R-:W-:Y:S05]  /*26010*/  @P0 BRA `(.L_x_3968) ;  /* 0x0000000000040947 */ /* 0x000fea0003800000 */
[----:B------:R-:W-:Y:S01]  /*26020*/  BPT.TRAP 0x1 ;  /* 0x000000040000795c */ /* 0x000fe20000300000 */
.L_x_3968:
[----:B------:R-:W-:Y:S05]  /*26030*/  BSYNC B2 ;  /* 0x0000000000027941 */ /* 0x000fea0003800000 */
.L_x_3967:
        /* <DEDUP_REMOVED lines=12> */
.L_x_3969:
        /* <DEDUP_REMOVED lines=15> */
.L_x_3970:
        /* <DEDUP_REMOVED lines=15> */
.L_x_3971:
        /* <DEDUP_REMOVED lines=12> */
.L_x_3955:
[----:B------:R-:W-:Y:S05]  /*263a0*/  BSYNC B1 ;  /* 0x0000000000017941 */ /* 0x000fea0003800000 */
.L_x_3954:
        /* <DEDUP_REMOVED lines=12> */
[----:B------:R-:W-:Y:S02]  /*26470*/  MOV R7, R6 ;  /* 0x0000000600077202 */ /* 0x000fe40000000f00 */
[----:B------:R-:W-:-:S04]  /*26480*/  ISETP.NE.U32.AND P0, PT, RZ, UR4, PT ;  /* 0x00000004ff007c0c */ /* 0x000fc8000bf05070 */
[----:B------:R-:W-:-:S13]  /*26490*/  ISETP.NE.AND.EX P0, PT, RZ, UR5, PT, P0 ;  /* 0x00000005ff007c0c */ /* 0x000fda000bf05300 */
[----:B------:R-:W-:Y:S05]  /*264a0*/  @!P0 BRA `(.L_x_3974) ;  /* 0x00000000004c8947 */ /* 0x000fea0003800000 */
[----:B------:R-:W2:Y:S01]  /*264b0*/  LDL R12, [R1+0x28] ;  /* 0x00002800010c7983 */ /* 0x000ea20000100800 */
[----:B------:R-:W1:Y:S01]  /*264c0*/  LDC R8, c[0x0][0x43c] ;  /* 0x00010f00ff087b82 */ /* 0x000e620000000800 */
[----:B------:R-:W-:Y:S02]  /*264d0*/  ULDC.64 UR6, c[0x0][0x428] ;  /* 0x00010a0000067ab9 */ /* 0x000fe40000000a00 */
[----:B------:R-:W3:Y:S01]  /*264e0*/  LDL R11, [R1+0x14] ;  /* 0x00001400010b7983 */ /* 0x000ee20000100800 */
        /* <DEDUP_REMOVED lines=15> */
.L_x_3974:
[----:B------:R-:W-:Y:S01]  /*265e0*/  IMAD R3, R19, 0x8, R18 ;  /* 0x0000000813037824 */ /* 0x000fe200078e0212 */
[----:B------:R-:W-:Y:S01]  /*265f0*/  SHF.L.U32 R2, R10, 0x1f, RZ ;  /* 0x0000001f0a027819 */ /* 0x000fe200000006ff */
[----:B------:R-:W-:Y:S03]  /*26600*/  BSSY B2, `(.L_x_3975) ;  /* 0x0000003000027945 */ /* 0x000fe60003800000 */
[----:B------:R-:W2:Y:S02]  /*26610*/  SYNCS.PHASECHK.TRANS64.TRYWAIT P0, [R3+URZ+0x36840], R2 ;  /* 0x03684002030075a7 */ /* 0x000ea4000800017f */
[----:B--2---:R-:W-:Y:S05]  /*26620*/  @!P0 BRA `(.L_x_3976) ;  /* 0x0000003800748947 */ /* 0x004fea0003800000 */
.L_x_4082:
[----:B------:R-:W-:Y:S05]  /*26630*/  BSYNC B2 ;  /* 0x0000000000027941 */ /* 0x000fea0003800000 */
.L_x_3975:
[----:B-1----:R-:W1:Y:S01]  /*26640*/  S2R R8, SR_TID.X ;  /* 0x0000000000087919 */ /* 0x002e620000002100 */
[----:B------:R-:W-:Y:S01]  /*26650*/  BSSY B2, `(.L_x_3977) ;  /* 0x000000a000027945 */ /* 0x000fe20003800000 */
[----:B-1----:R-:W-:-:S04]  /*26660*/  LOP3.LUT R8, R8, 0x7f, RZ, 0xc0, !PT ;  /* 0x0000007f08087812 */ /* 0x002fc800078ec0ff */
[----:B------:R-:W-:-:S13]  /*26670*/  ISETP.NE.AND P0, PT, R8, RZ, PT ;  /* 0x000000ff0800720c */ /* 0x000fda0003f05270 */
[----:B------:R-:W-:Y:S05]  /*26680*/  @P0 BRA `(.L_x_3978) ;  /* 0x0000000000180947 */ /* 0x000fea0003800000 */
[----:B------:R-:W3:Y:S01]  /*26690*/  LDL R8, [R1+0x10] ;  /* 0x0000100001087983 */ /* 0x000ee20000100800 */
[----:B--2---:R-:W-:-:S04]  /*266a0*/  MOV R2, 0xa800 ;  /* 0x0000a80000027802 */ /* 0x004fc80000000f00 */
[----:B------:R1:W-:Y:S01]  /*266b0*/  SYNCS.ARRIVE.TRANS64 RZ, [R3+URZ+0x36830], R2 ;  /* 0x0368300203ff79a7 */ /* 0x0003e2000800003f */
[----:B---3--:R-:W-:-:S13]  /*266c0*/  LOP3.LUT P1, RZ, R8, 0x1, RZ, 0xc0, !PT ;  /* 0x0000000108ff7812 */ /* 0x008fda000782c0ff */
[----:B-1----:R-:W-:Y:S05]  /*266d0*/  @!P1 BRA `(.L_x_3978) ;  /* 0x0000000000049947 */ /* 0x002fea0003800000 */
[----:B------:R-:W-:Y:S01]  /*266e0*/  BPT.TRAP 0x1 ;  /* 0x000000040000795c */ /* 0x000fe20000300000 */
.L_x_3978:
[----:B------:R-:W-:Y:S05]  /*266f0*/  BSYNC B2 ;  /* 0x0000000000027941 */ /* 0x000fea0003800000 */
.L_x_3977:
[----:B--2---:R-:W2:Y:S01]  /*26700*/  LDL R2, [R1+0x1c] ;  /* 0x00001c0001027983 */ /* 0x004ea20000100800 */
[----:B------:R-:W-:Y:S01]  /*26710*/  IMAD.MOV.U32 R11, RZ, RZ, RZ ;  /* 0x000000ffff0b7224 */ /* 0x000fe200078e00ff */
[----:B------:R-:W-:Y:S01]  /*26720*/  UIADD3 UR4, UP0, UR36, 0x370, URZ ;  /* 0x0000037024047890 */ /* 0x000fe2000ff1e03f */
[----:B------:R-:W-:Y:S01]  /*26730*/  IMAD R8, R19, 0xa800, R18 ;  /* 0x0000a80013087824 */ /* 0x000fe200078e0212 */
        /* <DEDUP_REMOVED lines=8> */
.L_x_3979:
        /* <DEDUP_REMOVED lines=16> */
.L_x_3980:
        /* <DEDUP_REMOVED lines=16> */
.L_x_3981:
        /* <DEDUP_REMOVED lines=15> */
.L_x_4083:
[----:B------:R-:W-:Y:S05]  /*26ab0*/  BSYNC B2 ;  /* 0x0000000000027941 */ /* 0x000fea0003800000 */
.L_x_3982:
        /* <DEDUP_REMOVED lines=10> */
.L_x_3984:
[----:B------:R-:W2:Y:S01]  /*26b60*/  LDL R3, [R1+0x10] ;  /* 0x0000100001037983 */ /* 0x000ea20000100800 */
[----:B------:R-:W-:Y:S01]  /*26b70*/  BSSY B2, `(.L_x_3985) ;  /* 0x0000004000027945 */ /* 0x000fe20003800000 */
[----:B--2---:R-:W-:-:S13]  /*26b80*/  LOP3.LUT P0, RZ, R3, 0x8, RZ, 0xc0, !PT ;  /* 0x0000000803ff7812 */ /* 0x004fda000780c0ff */
[----:B------:R-:W-:Y:S05]  /*26b90*/  @P0 BRA `(.L_x_3986) ;  /* 0x0000000000040947 */ /* 0x000fea0003800000 */
[----:B------:R-:W-:Y:S01]  /*26ba0*/  BPT.TRAP 0x1 ;  /* 0x000000040000795c */ /* 0x000fe20000300000 */
.L_x_3986:
[----:B------:R-:W-:Y:S05]  /*26bb0*/  BSYNC B2 ;  /* 0x0000000000027941 */ /* 0x000fea0003800000 */
.L_x_3985:
        /* <DEDUP_REMOVED lines=12> */
.L_x_3987:
        /* <DEDUP_REMOVED lines=15> */
.L_x_3988:
        /* <DEDUP_REMOVED lines=15> */
.L_x_3989:
        /* <DEDUP_REMOVED lines=12> */
.L_x_3973:
[----:B------:R-:W-:Y:S05]  /*26f20*/  BSYNC B1 ;  /* 0x0000000000017941 */ /* 0x000fea0003800000 */
.L_x_3972:
[----:B------:R-:W2:Y:S01]  /*26f30*/  LDL R2, [R1+0x34] ;  /* 0x0000340001027983 */ /* 0x000ea20000100800 */
[----:B------:R-:W-:Y:S02]  /*26f40*/  IADD3 R0, R0, -0x2, RZ ;  /* 0xfffffffe00007810 */ /* 0x000fe40007ffe0ff */
[----:B--2---:R-:W-:-:S13]  /*26f50*/  ISETP.GT.AND P0, PT, R6, R2, PT ;  /* 0x000000020600720c */ /* 0x004fda0003f04270 */
[----:B------:R-:W-:Y:S05]  /*26f60*/  @P0 BRA `(.L_x_3990) ;  /* 0xffffffe8002c0947 */ /* 0x000fea000383ffff */
.L_x_3933:
[----:B------:R-:W-:Y:S05]  /*26f70*/  BSYNC B0 ;  /* 0x0000000000007941 */ /* 0x000fea0003800000 */
.L_x_3932:
        /* <DEDUP_REMOVED lines=8> */
[----:B------:R-:W2:Y:S02]  /*27000*/  FLO.U32 R0, UR4 ;  /* 0x0000000400007d00 */ /* 0x000ea400080e0000 */
        /* <DEDUP_REMOVED lines=9> */
.L_x_3992:
[----:B------:R-:W-:Y:S05]  /*270a0*/  BSYNC B0 ;  /* 0x0000000000007941 */ /* 0x000fea0003800000 */
.L_x_3991:
        /* <DEDUP_REMOVED lines=10> */
.L_x_4084:
[----:B------:R-:W-:Y:S05]  /*27150*/  BSYNC B1 ;  /* 0x0000000000017941 */ /* 0x000fea0003800000 */
.L_x_3995:
[----:B------:R-:W4:Y:S01]  /*27160*/  S2R R3, SR_TID.X ;  /* 0x0000000000037919 */ /* 0x000f220000002100 */
[----:B------:R-:W-:-:S04]  /*27170*/  UPRMT UR4, UR38, 0x9910, URZ ;  /* 0x0000991026047896 */ /* 0x000fc8000800003f */
[----:B------:R-:W-:Y:S01]  /*27180*/  UISETP.NE.AND UP0, UPT, UR4, 0x2, UPT ;  /* 0x000000020400788c */ /* 0x000fe2000bf05270 */
[----:B----4-:R-:W-:-:S04]  /*27190*/  LOP3.LUT R3, R3, 0x7f, RZ, 0xc0, !PT ;  /* 0x0000007f03037812 */ /* 0x010fc800078ec0ff */
[----:B------:R-:W-:-:S13]  /*271a0*/  ISETP.NE.AND P0, PT, R3, RZ, PT ;  /* 0x000000ff0300720c */ /* 0x000fda0003f05270 */
[----:B--2---:R-:W-:-:S04]  /*271b0*/  @!P0 IMAD.MOV.U32 R2, RZ, RZ, 0xa800 ;  /* 0x0000a800ff028424 */ /* 0x004fc800078e00ff */
[----:B------:R2:W-:Y:S01]  /*271c0*/  @!P0 SYNCS.ARRIVE.TRANS64 RZ, [R0+URZ+0x36850], R2 ;  /* 0x0368500200ff89a7 */ /* 0x0005e2000800003f */
[----:B------:R-:W-:-:S13]  /*271d0*/  PLOP3.LUT P0, PT, PT, PT, UP0, 0x80, 0x0 ;  /* 0x000000000000781c */ /* 0x000fda0003f0f008 */
[----:B--2---:R-:W-:Y:S05]  /*271e0*/  @P0 BRA `(.L_x_3997) ;  /* 0x0000000000040947 */ /* 0x004fea0003800000 */
[----:B------:R-:W-:Y:S01]  /*271f0*/  BPT.TRAP 0x1 ;  /* 0x000000040000795c */ /* 0x000fe20000300000 */
.L_x_3997:
[----:B------:R-:W2:Y:S01]  /*27200*/  LDL R2, [R1+0x10] ;  /* 0x0000100001027983 */ /* 0x000ea20000100800 */
[----:B------:R-:W-:Y:S01]  /*27210*/  BSSY B1, `(.L_x_3998) ;  /* 0x0000004000017945 */ /* 0x000fe20003800000 */
[----:B--2---:R-:W-:-:S13]  /*27220*/  LOP3.LUT P0, RZ, R2, 0x8, RZ, 0xc0, !PT ;  /* 0x0000000802ff7812 */ /* 0x004fda000780c0ff */
[----:B------:R-:W-:Y:S05]  /*27230*/  @P0 BRA `(.L_x_3999) ;  /* 0x0000000000040947 */ /* 0x000fea0003800000 */
[----:B------:R-:W-:Y:S01]  /*27240*/  BPT.TRAP 0x1 ;  /* 0x000000040000795c */ /* 0x000fe20000300000 */
.L_x_3999:
[----:B------:R-:W-:Y:S05]  /*27250*/  BSYNC B1 ;  /* 0x0000000000017941 */ /* 0x000fea0003800000 */
.L_x_3998:
        /* <DEDUP_REMOVED lines=10> */
[----:B------:R-:W-:-:S04]  /*27300*/  IMAD R2, R19, 0xa800, R18 ;  /* 0x0000a80013027824 */ /* 0x000fc800078e0212 */
[----:B------:R-:W-:-:S07]  /*27310*/  VIADD R4, R2, 0x400 ;  /* 0x0000040002047836 */ /* 0x000fce0000000000 */
.L_x_4000:
        /* <DEDUP_REMOVED lines=15> */
.L_x_4001:
        /* <DEDUP_REMOVED lines=15> */
.L_x_4002:
        /* <DEDUP_REMOVED lines=10> */
.L_x_3994:
[----:B------:R-:W-:Y:S05]  /*275a0*/  BSYNC B0 ;  /* 0x0000000000007941 */ /* 0x000fea0003800000 */
.L_x_3993:
[----:B------:R-:W2:Y:S01]  /*275b0*/  LDL.LU R4, [R1+0x18] ;  /* 0x0000180001047983 */ /* 0x000ea20000300800 */
[----:B------:R-:W-:-:S05]  /*275c0*/  VIADD R19, R19, 0x1 ;  /* 0x0000000113137836 */ /* 0x000fca0000000000 */
[----:B------:R-:W-:-:S04]  /*275d0*/  ISETP.NE.AND P0, PT, R19, 0x2, PT ;  /* 0x000000021300780c */ /* 0x000fc80003f05270 */
[----:B------:R-:W-:Y:S02]  /*275e0*/  SEL R0, RZ, 0x1, P0 ;  /* 0x00000001ff007807 */ /* 0x000fe40000000000 */
[----:B------:R-:W-:Y:S02]  /*275f0*/  SEL R19, R19, RZ, P0 ;  /* 0x000000ff13137207 */ /* 0x000fe40000000000 */
[----:B--2---:R-:W-:-:S05]  /*27600*/  LOP3.LUT R4, R4, R0, RZ, 0x3c, !PT ;  /* 0x0000000004047212 */ /* 0x004fca00078e3cff */
[----:B------:R2:W-:Y:S02]  /*27610*/  STL [R1+0x18], R4 ;  /* 0x0000180401007387 */ /* 0x0005e40000100800 */
.L_x_3912:
[----:B------:R-:W-:Y:S05]  /*27620*/  BSYNC B7 ;  /* 0x0000000000077941 */ /* 0x000fea0003800000 */
.L_x_3910:
[----:B------:R-:W5:Y:S02]  /*27630*/  LDL R9, [R1+0x10] ;  /* 0x0000100001097983 */ /* 0x000f640000100800 */
[----:B-----5:R-:W-:-:S13]  /*27640*/  LOP3.LUT P0, RZ, R9, 0x10, RZ, 0xc0, !PT ;  /* 0x0000001009ff7812 */ /* 0x020fda000780c0ff */
[----:B------:R-:W-:Y:S05]  /*27650*/  @!P0 BRA `(.L_x_4003) ;  /* 0x00000000002c8947 */ /* 0x000fea0003800000 */
[----:B------:R-:W-:Y:S05]  /*27660*/  WARPSYNC.ALL ;  /* 0x0000000000007948 */ /* 0x000fea0003800000 */
[----:B------:R-:W5:Y:S08]  /*27670*/  S2UR UR5, SR_CgaCtaId ;  /* 0x00000000000579c3 */ /* 0x000f700000008800 */
[----:B------:R-:W-:Y:S06]  /*27680*/  BAR.SYNC.DEFER_BLOCKING 0x5, 0x180 ;  /* 0x0146000000007b1d */ /* 0x000fec0000010000 */
[----:B------:R-:W-:-:S02]  /*27690*/  UMOV UR4, 0x400 ;  /* 0x0000040000047882 */ /* 0x000fc40000000000 */
[----:B-----5:R-:W-:-:S06]  /*276a0*/  ULEA UR4, UR5, UR4, 0x18 ;  /* 0x0000000405047291 */ /* 0x020fcc000f8ec03f */
[----:B------:R-:W-:-:S05]  /*276b0*/  IMAD.U32 R18, RZ, RZ, UR4 ;  /* 0x00000004ff127e24 */ /* 0x000fca000f8e00ff */
[----:B-123--:R-:W1:Y:S04]  /*276c0*/  LDS.128 R4, [R18+0x368d0] ;  /* 0x0368d00012047984 */ /* 0x00ee680000000c00 */
[----:B-1----:R1:W-:Y:S04]  /*276d0*/  STL.64 [R1], R4 ;  /* 0x0000000401007387 */ /* 0x0023e80000100a00 */
[----:B------:R1:W-:Y:S01]  /*276e0*/  STL.64 [R1+0x8], R6 ;  /* 0x0000080601007387 */ /* 0x0003e20000100a00 */
[----:B------:R-:W-:Y:S06]  /*276f0*/  BAR.ARV 0x4, 0x180 ;  /* 0x0106000000007b1d */ /* 0x000fec0000002000 */
[----:B------:R-:W-:Y:S05]  /*27700*/  BRA `(.L_x_4004) ;  /* 0x0000000c001c7947 */ /* 0x000fea0003800000 */
.L_x_4003:
[----:B------:R-:W5:Y:S01]  /*27710*/  LDL R17, [R1+0x2c] ;  /* 0x00002c0001117983 */ /* 0x000f620000100800 */
[----:B------:R-:W-:Y:S01]  /*27720*/  UMOV UR4, 0xffffffff ;  /* 0xffffffff00047882 */ /* 0x000fe20000000000 */
[----:B-----5:R-:W-:Y:S02]  /*27730*/  ISETP.NE.AND P5, PT, R17, 0x1f, PT ;  /* 0x0000001f1100780c */ /* 0x020fe40003fa5270 */
[----:B------:R-:W-:Y:S11]  /*27740*/  BRA.DIV UR4, `(.L_x_4005) ;  /* 0x0000002a04687947 */ /* 0x000ff6000b800000 */
[----:B------:R-:W4:Y:S01]  /*27750*/  LDL R3, [R1+0xc] ;  /* 0x00000c0001037983 */ /* 0x000f220000100800 */
[----:B------:R-:W-:-:S03]  /*27760*/  ULDC UR4, c[0x0][0xc3c] ;  /* 0x00030f0000047ab9 */ /* 0x000fc60000000800 */
[----:B------:R-:W5:Y:S01]  /*27770*/  LDL.LU R2, [R1] ;  /* 0x0000000001027983 */ /* 0x000f620000300800 */
[----:B------:R-:W-:Y:S01]  /*27780*/  LOP3.LUT P4, RZ, R9, 0x1, RZ, 0xc0, !PT ;  /* 0x0000000109ff7812 */ /* 0x000fe2000788c0ff */
[----:B----4-:R-:W-:Y:S01]  /*27790*/  IMAD.IADD R0, R3, 0x1, R17 ;  /* 0x0000000103007824 */ /* 0x010fe200078e0211 */
[----:B-----5:R-:W-:-:S04]  /*277a0*/  MOV R9, R2 ;  /* 0x0000000200097202 */ /* 0x020fc80000000f00 */
[----:B------:R-:W-:-:S13]  /*277b0*/  ISETP.GE.OR P0, PT, R0, UR4, !P5 ;  /* 0x0000000400007c0c */ /* 0x000fda000ef06670 */
[----:B------:R-:W4:Y:S08]  /*277c0*/  @!P0 LDC.64 R2, c[0x0][0xc80] ;  /* 0x00032000ff028b82 */ /* 0x000f300000000a00 */
[----:B-1-3--:R-:W1:Y:S01]  /*277d0*/  @!P0 LDC.64 R6, c[0x0][0xc78] ;  /* 0x00031e00ff068b82 */ /* 0x00ae620000000a00 */
[----:B----4-:R-:W-:-:S05]  /*277e0*/  @!P0 IMAD.WIDE R2, R0, 0x4, R2 ;  /* 0x0000000400028825 */ /* 0x010fca00078e0202 */
[----:B------:R1:W3:Y:S02]  /*277f0*/  @!P0 LDG.E R8, desc[UR60][R2.64] ;  /* 0x0000003c02088981 */ /* 0x0002e4000c1e1900 */
[----:B-1----:R-:W-:-:S06]  /*27800*/  @!P0 IMAD.WIDE R2, R0, 0x4, R6 ;  /* 0x0000000400028825 */ /* 0x002fcc00078e0206 */
[----:B------:R-:W4:Y:S01]  /*27810*/  @!P0 LDG.E R2, desc[UR60][R2.64] ;  /* 0x0000003c02028981 */ /* 0x000f22000c1e1900 */
[----:B--2---:R-:W-:Y:S01]  /*27820*/  IMAD.MOV.U32 R4, RZ, RZ, RZ ;  /* 0x000000ffff047224 */ /* 0x004fe200078e00ff */
[C---:B------:R-:W-:Y:S01]  /*27830*/  ISETP.GE.U32.AND P1, PT, R17.reuse, 0x4, PT ;  /* 0x000000041100780c */ /* 0x040fe20003f26070 */
[----:B------:R-:W-:Y:S01]  /*27840*/  IMAD.MOV.U32 R6, RZ, RZ, RZ ;  /* 0x000000ffff067224 */ /* 0x000fe200078e00ff */
[C---:B------:R-:W-:Y:S01]  /*27850*/  ISETP.GE.U32.AND P2, PT, R17.reuse, 0x8, PT ;  /* 0x000000081100780c */ /* 0x040fe20003f46070 */
[----:B------:R-:W-:Y:S01]  /*27860*/  SHFL.IDX PT, R5, R9, RZ, 0x1f ;  /* 0x00001fff09057589 */ /* 0x000fe200000e0000 */
[----:B------:R-:W-:Y:S02]  /*27870*/  ISETP.GE.U32.AND P3, PT, R17, 0x10, PT ;  /* 0x000000101100780c */ /* 0x000fe40003f66070 */
[----:B0-----:R-:W-:Y:S01]  /*27880*/  MOV R10, RZ ;  /* 0x000000ff000a7202 */ /* 0x001fe20000000f00 */
[----:B------:R-:W-:Y:S01]  /*27890*/  SHFL.IDX PT, R0, R9, 0x1, 0x1f ;  /* 0x00201f0009007f89 */ /* 0x000fe200000e0000 */
[----:B---3--:R-:W-:-:S02]  /*278a0*/  @!P0 IMAD.MOV.U32 R4, RZ, RZ, R8 ;  /* 0x000000ffff048224 */ /* 0x008fc400078e0008 */
[----:B----4-:R-:W-:Y:S01]  /*278b0*/  @!P0 IMAD.MOV.U32 R6, RZ, RZ, R2 ;  /* 0x000000ffff068224 */ /* 0x010fe200078e0002 */
[----:B------:R-:W-:-:S03]  /*278c0*/  ISETP.GE.U32.AND P0, PT, R17, 0x2, PT ;  /* 0x000000021100780c */ /* 0x000fc60003f06070 */
[----:B------:R-:W-:-:S05]  /*278d0*/  IMAD R2, R6, R4, RZ ;  /* 0x0000000406027224 */ /* 0x000fca00078e02ff */
        /* <DEDUP_REMOVED lines=16> */
.L_x_4094:
[----:B------:R-:W-:Y:S02]  /*279e0*/  ULDC UR4, c[0x0][0xc38] ;  /* 0x00030e0000047ab9 */ /* 0x000fe40000000800 */
[----:B------:R-:W-:-:S04]  /*279f0*/  IMAD.U32 R2, RZ, RZ, UR4 ;  /* 0x00000004ff027e24 */ /* 0x000fc8000f8e00ff */
[----:B-1----:R-:W-:-:S04]  /*27a00*/  IMAD R16, R16, R2, RZ ;  /* 0x0000000210107224 */ /* 0x002fc800078e02ff */
[----:B------:R-:W-:-:S05]  /*27a10*/  IMAD.IADD R0, R0, 0x1, R16 ;  /* 0x0000000100007824 */ /* 0x000fca00078e0210 */
[----:B------:R-:W-:-:S13]  /*27a20*/  ISETP.GT.AND P4, PT, R0, R5, PT ;  /* 0x000000050000720c */ /* 0x000fda0003f84270 */
[----:B------:R-:W-:Y:S05]  /*27a30*/  @P4 BRA `(.L_x_4006) ;  /* 0x0000000000b04947 */ /* 0x000fea0003800000 */
.L_x_4009:
[----:B------:R-:W2:Y:S01]  /*27a40*/  LDL.LU R3, [R1+0xc] ;  /* 0x00000c0001037983 */ /* 0x000ea20000300800 */
[----:B------:R-:W1:Y:S01]  /*27a50*/  LDC R2, c[0x0][0xc3c] ;  /* 0x00030f00ff027b82 */ /* 0x000e620000000800 */
[----:B--2---:R-:W-:-:S05]  /*27a60*/  VIADD R3, R3, 0x1f ;  /* 0x0000001f03037836 */ /* 0x004fca0000000000 */
[----:B-1----:R-:W-:-:S13]  /*27a70*/  ISETP.GE.AND P4, PT, R3, R2, PT ;  /* 0x000000020300720c */ /* 0x002fda0003f86270 */
[----:B------:R-:W-:Y:S05]  /*27a80*/  @P4 BRA `(.L_x_4007) ;  /* 0x0000000400d84947 */ /* 0x000fea0003800000 */
[----:B------:R-:W2:Y:S04]  /*27a90*/  LDL R4, [R1+0x2c] ;  /* 0x00002c0001047983 */ /* 0x000ea80000100800 */
[----:B------:R1:W-:Y:S01]  /*27aa0*/  STL [R1+0xc], R3 ;  /* 0x00000c0301007387 */ /* 0x0003e20000100800 */
[----:B--2---:R-:W-:Y:S01]  /*27ab0*/  IMAD.IADD R6, R3, 0x1, R4 ;  /* 0x0000000103067824 */ /* 0x004fe200078e0204 */
[----:B------:R-:W-:-:S04]  /*27ac0*/  MOV R4, RZ ;  /* 0x000000ff00047202 */ /* 0x000fc80000000f00 */
        /* <DEDUP_REMOVED lines=29> */
.L_x_4102:
[----:B------:R-:W-:Y:S02]  /*27ca0*/  ULDC UR4, c[0x0][0xc38] ;  /* 0x00030e0000047ab9 */ /* 0x000fe40000000800 */
[----:B------:R-:W-:-:S04]  /*27cb0*/  IMAD.U32 R2, RZ, RZ, UR4 ;  /* 0x00000004ff027e24 */ /* 0x000fc8000f8e00ff */
[----:B-1----:R-:W-:-:S04]  /*27cc0*/  IMAD R16, R16, R2, RZ ;  /* 0x0000000210107224 */ /* 0x002fc800078e02ff */
[----:B------:R-:W-:-:S05]  /*27cd0*/  IMAD.IADD R0, R16, 0x1, R0 ;  /* 0x0000000110007824 */ /* 0x000fca00078e0200 */
[----:B------:R-:W-:-:S13]  /*27ce0*/  ISETP.GT.AND P4, PT, R0, R5, PT ;  /* 0x000000050000720c */ /* 0x000fda0003f84270 */
[----:B------:R-:W-:Y:S05]  /*27cf0*/  @!P4 BRA `(.L_x_4009) ;  /* 0xfffffffc0050c947 */ /* 0x000fea000383ffff */
.L_x_4006:
        /* <DEDUP_REMOVED lines=9> */
.L_x_4107:
[----:B------:R-:W-:-:S13]  /*27d90*/  ISETP.NE.AND P0, PT, R3, RZ, PT ;  /* 0x000000ff0300720c */ /* 0x000fda0003f05270 */
[----:B------:R-:W-:Y:S05]  /*27da0*/  @!P0 BRA `(.L_x_4011) ;  /* 0x0000000000148947 */ /* 0x000fea0003800000 */
[----:B------:R-:W-:Y:S01]  /*27db0*/  UMOV UR4, 0xffffffff ;  /* 0xffffffff00047882 */ /* 0x000fe20000000000 */
[----:B------:R-:W-:Y:S02]  /*27dc0*/  IADD3 R12, R0, -0x1, RZ ;  /* 0xffffffff000c7810 */ /* 0x000fe40007ffe0ff */
[----:B------:R-:W-:Y:S05]  /*27dd0*/  BRA.DIV UR4, `(.L_x_4012) ;  /* 0x0000002e045c7947 */ /* 0x000fea000b800000 */
[----:B0-----:R0:W4:Y:S02]  /*27de0*/  SHFL.IDX PT, R7, R7, R12, 0x1f ;  /* 0x00001f0c07077589 */ /* 0x00112400000e0000 */
.L_x_4110:
[----:B----4-:R-:W-:-:S07]  /*27df0*/  IMAD.MOV.U32 R10, RZ, RZ, R7 ;  /* 0x000000ffff0a7224 */ /* 0x010fce00078e0007 */
.L_x_4011:
[----:B------:R-:W4:Y:S01]  /*27e00*/  LDL.LU R11, [R1+0xc] ;  /* 0x00000c00010b7983 */ /* 0x000f220000300800 */
[----:B--2---:R-:W-:Y:S01]  /*27e10*/  IABS R3, R4 ;  /* 0x0000000400037213 */ /* 0x004fe20000000000 */
[----:B------:R-:W-:Y:S02]  /*27e20*/  IMAD R2, R10, R2, R16 ;  /* 0x000000020a027224 */ /* 0x000fe400078e0210 */
[----:B------:R-:W-:Y:S01]  /*27e30*/  IMAD.MOV.U32 R8, RZ, RZ, RZ ;  /* 0x000000ffff087224 */ /* 0x000fe200078e00ff */
[----:B0-----:R-:W0:Y:S02]  /*27e40*/  I2F.RP R7, R3 ;  /* 0x0000000300077306 */ /* 0x001e240000209400 */
[----:B------:R-:W-:Y:S01]  /*27e50*/  IADD3 R5, R5, -R2, RZ ;  /* 0x8000000205057210 */ /* 0x000fe20007ffe0ff */
[----:B------:R2:W-:Y:S03]  /*27e60*/  STL [R1], R2 ;  /* 0x0000000201007387 */ /* 0x0005e60000100800 */
[----:B--2---:R-:W-:-:S02]  /*27e70*/  IABS R2, R5 ;  /* 0x0000000500027213 */ /* 0x004fc40000000000 */
[----:B0-----:R-:W0:Y:S02]  /*27e80*/  MUFU.RCP R7, R7 ;  /* 0x0000000700077308 */ /* 0x001e240000001000 */
[----:B0-----:R-:W-:-:S06]  /*27e90*/  VIADD R7, R7, 0xffffffe ;  /* 0x0ffffffe07077836 */ /* 0x001fcc0000000000 */
[----:B------:R-:W0:Y:S02]  /*27ea0*/  F2I.FTZ.U32.TRUNC.NTZ R9, R7 ;  /* 0x0000000700097305 */ /* 0x000e24000021f000 */
[----:B0-----:R-:W-:-:S04]  /*27eb0*/  IMAD.MOV R7, RZ, RZ, -R9 ;  /* 0x000000ffff077224 */ /* 0x001fc800078e0a09 */
        /* <DEDUP_REMOVED lines=8> */
[----:B------:R-:W-:Y:S02]  /*27f40*/  @!P2 IMAD.IADD R2, R2, 0x1, -R3 ;  /* 0x000000010202a824 */ /* 0x000fe400078e0a03 */
[----:B------:R-:W-:Y:S01]  /*27f50*/  @!P2 VIADD R7, R7, 0x1 ;  /* 0x000000010707a836 */ /* 0x000fe20000000000 */
[----:B------:R-:W-:Y:S02]  /*27f60*/  ISETP.NE.AND P2, PT, R4, RZ, PT ;  /* 0x000000ff0400720c */ /* 0x000fe40003f45270 */
[----:B------:R-:W-:Y:S02]  /*27f70*/  ISETP.GE.U32.AND P0, PT, R2, R3, PT ;  /* 0x000000030200720c */ /* 0x000fe40003f06070 */
[----:B------:R-:W0:Y:S11]  /*27f80*/  I2F.RP R2, R8 ;  /* 0x0000000800027306 */ /* 0x000e360000209400 */
[----:B------:R-:W-:Y:S01]  /*27f90*/  @P0 VIADD R7, R7, 0x1 ;  /* 0x0000000107070836 */ /* 0x000fe20000000000 */
[----:B0-----:R-:W0:Y:S02]  /*27fa0*/  MUFU.RCP R2, R2 ;  /* 0x0000000200027308 */ /* 0x001e240000001000 */
[----:B0-----:R-:W-:-:S06]  /*27fb0*/  VIADD R2, R2, 0xffffffe ;  /* 0x0ffffffe02027836 */ /* 0x001fcc0000000000 */
[----:B------:R-:W0:Y:S02]  /*27fc0*/  F2I.FTZ.U32.TRUNC.NTZ R3, R2 ;  /* 0x0000000200037305 */ /* 0x000e24000021f000 */
[----:B0-----:R-:W-:-:S04]  /*27fd0*/  IMAD.MOV R2, RZ, RZ, -R3 ;  /* 0x000000ffff027224 */ /* 0x001fc800078e0a03 */
[----:B------:R-:W-:Y:S01]  /*27fe0*/  IMAD R9, R2, R8, RZ ;  /* 0x0000000802097224 */ /* 0x000fe200078e02ff */
[----:B------:R-:W-:-:S05]  /*27ff0*/  MOV R2, RZ ;  /* 0x000000ff00027202 */ /* 0x000fca0000000f00 */
        /* <DEDUP_REMOVED lines=22> */
[----:B------:R-:W-:Y:S01]  /*28160*/  IMAD.MOV R3, RZ, RZ, -R2 ;  /* 0x000000ffff037224 */ /* 0x000fe200078e0a02 */
[----:B------:R-:W-:-:S03]  /*28170*/  LEA R2, R6, R2, 0x18 ;  /* 0x0000000206027211 */ /* 0x000fc600078ec0ff */
[----:B------:R-:W-:Y:S02]  /*28180*/  IMAD R3, R6, R3, R7 ;  /* 0x0000000306037224 */ /* 0x000fe400078e0207 */
[----:B----4-:R-:W-:Y:S02]  /*28190*/  IMAD.IADD R11, R0, 0x1, R11 ;  /* 0x00000001000b7824 */ /* 0x010fe400078e020b */
[----:B-1----:R-:W-:-:S05]  /*281a0*/  IMAD R0, R3, 0x10000, R2 ;  /* 0x0001000003007824 */ /* 0x002fca00078e0202 */
[----:B------:R2:W-:Y:S04]  /*281b0*/  STL [R1+0x8], R0 ;  /* 0x0000080001007387 */ /* 0x0005e80000100800 */
[----:B------:R2:W-:Y:S04]  /*281c0*/  STL [R1+0xc], R11 ;  /* 0x00000c0b01007387 */ /* 0x0005e80000100800 */
[----:B------:R2:W-:Y:S01]  /*281d0*/  STL [R1+0x4], R4 ;  /* 0x0000040401007387 */ /* 0x0005e20000100800 */
[----:B------:R-:W-:Y:S05]  /*281e0*/  BRA `(.L_x_4013) ;  /* 0x0000000000287947 */ /* 0x000fea0003800000 */
.L_x_4007:
        /* <DEDUP_REMOVED lines=10> */
.L_x_4013:
        /* <DEDUP_REMOVED lines=10> */
[----:B------:R-:W-:Y:S01]  /*28330*/  @!P0 MOV R2, 0x400 ;  /* 0x0000040000028802 */ /* 0x000fe20000000f00 */
[----:B---3--:R-:W-:-:S03]  /*28340*/  IMAD.MOV.U32 R6, RZ, RZ, R3 ;  /* 0x000000ffff067224 */ /* 0x008fc600078e0003 */
[----:B-1----:R-:W-:-:S05]  /*28350*/  @!P0 LEA R18, R0, R2, 0x18 ;  /* 0x0000000200128211 */ /* 0x002fca00078ec0ff */
[----:B----4-:R0:W-:Y:S01]  /*28360*/  @!P0 STS.128 [R18+0x368d0], R4 ;  /* 0x0368d00412008388 */ /* 0x0101e20000000c00 */
[----:B------:R-:W-:Y:S06]  /*28370*/  BAR.ARV 0x5, 0x180 ;  /* 0x0146000000007b1d */ /* 0x000fec0000002000 */
.L_x_4004:
[----:B----4-:R-:W2:Y:S01]  /*28380*/  LDL R0, [R1+0xc] ;  /* 0x00000c0001007983 */ /* 0x010ea20000100800 */
[----:B------:R-:W-:Y:S02]  /*28390*/  ULDC UR4, c[0x0][0xc3c] ;  /* 0x00030f0000047ab9 */ /* 0x000fe40000000800 */
[----:B--2---:R-:W-:-:S13]  /*283a0*/  ISETP.GE.AND P0, PT, R0, UR4, PT ;  /* 0x0000000400007c0c */ /* 0x004fda000bf06270 */
[----:B------:R-:W-:Y:S05]  /*283b0*/  @!P0 BRA `(.L_x_4014) ;  /* 0xffffff8c00008947 */ /* 0x000fea000383ffff */
[----:B------:R-:W-:Y:S05]  /*283c0*/  BSYNC B8 ;  /* 0x0000000000087941 */ /* 0x000fea0003800000 */
.L_x_3862:
[----:B--2---:R-:W2:Y:S01]  /*283d0*/  LDL.LU R0, [R1+0x64] ;  /* 0x0000640001007983 */ /* 0x004ea20000300800 */
[----:B------:R-:W-:Y:S01]  /*283e0*/  BSSY B0, `(.L_x_4015) ;  /* 0x000000b000007945 */ /* 0x000fe20003800000 */
[----:B01----:R-:W0:Y:S01]  /*283f0*/  S2R R5, SR_CgaCtaId ;  /* 0x0000000000057919 */ /* 0x003e220000008800 */
[----:B--2---:R-:W-:-:S05]  /*28400*/  VIADD R0, R0, 0x1 ;  /* 0x0000000100007836 */ /* 0x004fca0000000000 */
[----:B------:R-:W-:-:S04]  /*28410*/  LEA.HI R2, R0, R0, RZ, 0x1 ;  /* 0x0000000000027211 */ /* 0x000fc800078f08ff */
[----:B------:R-:W-:-:S04]  /*28420*/  LOP3.LUT R3, R2, 0xfffffffe, RZ, 0xc0, !PT ;  /* 0xfffffffe02037812 */ /* 0x000fc800078ec0ff */
[----:B------:R-:W-:Y:S02]  /*28430*/  IADD3 R3, R0, -R3, RZ ;  /* 0x8000000300037210 */ /* 0x000fe40007ffe0ff */
[----:B------:R-:W-:Y:S02]  /*28440*/  MOV R0, 0x400 ;  /* 0x0000040000007802 */ /* 0x000fe40000000f00 */
[----:B------:R-:W-:Y:S02]  /*28450*/  SHF.L.U32 R3, R3, 0x1f, RZ ;  /* 0x0000001f03037819 */ /* 0x000fe400000006ff */
[----:B0-----:R-:W-:-:S04]  /*28460*/  LEA R0, R5, R0, 0x18 ;  /* 0x0000000005007211 */ /* 0x001fc800078ec0ff */
[----:B------:R-:W0:Y:S02]  /*28470*/  SYNCS.PHASECHK.TRANS64.TRYWAIT P0, [R0+URZ+0x36820], R3 ;  /* 0x03682003000075a7 */ /* 0x000e24000800017f */
[----:B0-----:R-:W-:Y:S05]  /*28480*/  @!P0 BRA `(.L_x_4016) ;  /* 0x0000002400d88947 */ /* 0x001fea0003800000 */
.L_x_4111:
[----:B------:R-:W-:Y:S05]  /*28490*/  BSYNC B0 ;  /* 0x0000000000007941 */ /* 0x000fea0003800000 */
.L_x_4015:
[----:B------:R-:W-:-:S03]  /*284a0*/  UMOV UR4, 0xffffffff ;  /* 0xffffffff00047882 */ /* 0x000fc60000000000 */
[----:B------:R-:W-:Y:S05]  /*284b0*/  BRA.DIV UR4, `(.L_x_4017) ;  /* 0x0000002604e07947 */ /* 0x000fea000b800000 */
[----:B------:R-:W1:Y:S02]  /*284c0*/  S2R R2, SR_TID.X ;  /* 0x0000000000027919 */ /* 0x000e640000002100 */
[----:B-1----:R-:W-:-:S04]  /*284d0*/  SHF.R.U32.HI R2, RZ, 0x5, R2 ;  /* 0x00000005ff027819 */ /* 0x002fc80000011602 */
[----:B------:R-:W-:-:S05]  /*284e0*/  LOP3.LUT R2, R2, 0x3, RZ, 0xc0, !PT ;  /* 0x0000000302027812 */ /* 0x000fca00078ec0ff */
[----:B------:R1:W2:Y:S02]  /*284f0*/  SHFL.IDX PT, R14, R2, RZ, 0x1f ;  /* 0x00001fff020e7589 */ /* 0x0002a400000e0000 */
.L_x_4114:
[----:B--2---:R-:W-:-:S13]  /*28500*/  ISETP.NE.AND P0, PT, R14, RZ, PT ;  /* 0x000000ff0e00720c */ /* 0x004fda0003f05270 */
[----:B------:R-:W-:Y:S05]  /*28510*/  @P0 BRA `(.L_x_3642) ;  /* 0x0000000000940947 */ /* 0x000fea0003800000 */
[----:B------:R-:W-:-:S03]  /*28520*/  UMOV UR4, 0xffffffff ;  /* 0xffffffff00047882 */ /* 0x000fc60000000000 */
[----:B------:R-:W-:Y:S05]  /*28530*/  BRA.DIV UR4, `(.L_x_4018) ;  /* 0x0000002604f47947 */ /* 0x000fea000b800000 */
[----:B------:R-:W-:-:S13]  /*28540*/  ELECT P6, URZ, PT ;  /* 0x00000000003f782f */ /* 0x000fda00038c0000 */
.L_x_4117:
        /* <DEDUP_REMOVED lines=8> */
.L_x_4019:
        /* <DEDUP_REMOVED lines=8> */
[----:B------:R-:W-:Y:S02]  /*28650*/  LOP3.LUT R4, R7, R4, RZ, 0x3c, !PT ;  /* 0x0000000407047212 */ /* 0x000fe400078e3cff */
[----:B------:R-:W0:Y:S01]  /*28660*/  SYNCS.PHASECHK.TRANS64.TRYWAIT P0, [R6+URZ], R5 ;  /* 0x00000005060075a7 */ /* 0x000e22000800017f */
[----:B------:R-:W-:Y:S02]  /*28670*/  LEA R7, R3, R2, 0x3 ;  /* 0x0000000203077211 */ /* 0x000fe400078e18ff */
[----:B------:R-:W-:Y:S01]  /*28680*/  SHF.L.U32 R2, R4, 0x1f, RZ ;  /* 0x0000001f04027819 */ /* 0x000fe200000006ff */
[----:B0-----:R-:W-:Y:S06]  /*28690*/  @!P0 BRA `(.L_x_4020) ;  /* 0x0000002400bc8947 */ /* 0x001fec0003800000 */
.L_x_4118:
[----:B------:R-:W1:Y:S02]  /*286a0*/  SYNCS.PHASECHK.TRANS64.TRYWAIT P0, [R7+URZ], R2 ;  /* 0x00000002070075a7 */ /* 0x000e64000800017f */
[----:B-1----:R-:W-:Y:S05]  /*286b0*/  @!P0 BRA `(.L_x_4021) ;  /* 0x0000002400c88947 */ /* 0x002fea0003800000 */
.L_x_4119:
[----:B------:R-:W-:Y:S05]  /*286c0*/  @!P2 BRA `(.L_x_4022) ;  /* 0x000000000004a947 */ /* 0x000fea0003800000 */
[----:B------:R-:W-:Y:S01]  /*286d0*/  BPT.TRAP 0x1 ;  /* 0x000000040000795c */ /* 0x000fe20000300000 */
.L_x_4022:
[----:B------:R-:W-:-:S04]  /*286e0*/  VIADD R0, R0, 0x36860 ;  /* 0x0003686000007836 */ /* 0x000fc80000000000 */
[----:B------:R-:W-:-:S04]  /*286f0*/  IMAD R4, R19, 0x8, R0 ;  /* 0x0000000813047824 */ /* 0x000fc800078e0200 */
[----:B------:R-:W2:Y:S02]  /*28700*/  SYNCS.PHASECHK.TRANS64.TRYWAIT P0, [R4+URZ], R5 ;  /* 0x00000005040075a7 */ /* 0x000ea4000800017f */
[----:B--2---:R-:W-:Y:S05]  /*28710*/  @!P0 BRA `(.L_x_4023) ;  /* 0x0000002400c48947 */ /* 0x004fea0003800000 */
.L_x_4120:
[----:B------:R-:W-:-:S07]  /*28720*/  IMAD R3, R3, 0x8, R0 ;  /* 0x0000000803037824 */ /* 0x000fce00078e0200 */
.L_x_4024:
[----:B---3--:R3:W4:Y:S02]  /*28730*/  SYNCS.PHASECHK.TRANS64.TRYWAIT P0, [R3+URZ], R2 ;  /* 0x00000002030075a7 */ /* 0x008724000800017f */
[----:B----4-:R-:W-:Y:S05]  /*28740*/  @!P0 NANOSLEEP.SYNCS 0x989680 ;  /* 0x009896800000895d */ /* 0x010fea0003900000 */
[----:B------:R-:W4:Y:S02]  /*28750*/  @!P0 SYNCS.PHASECHK.TRANS64 P0, [R3+URZ], R2 ;  /* 0x00000002030085a7 */ /* 0x000f24000800007f */
[----:B----4-:R-:W-:Y:S05]  /*28760*/  @!P0 BRA `(.L_x_4024) ;  /* 0xfffffffc00f08947 */ /* 0x010fea000383ffff */
.L_x_3642:
[----:B------:R-:W-:Y:S05]  /*28770*/  BSYNC B9 ;  /* 0x0000000000097941 */ /* 0x000fea0003800000 */
.L_x_3639:
[----:B------:R-:W-:Y:S05]  /*28780*/  EXIT ;  /* 0x000000000000794d */ /* 0x000fea0003800000 */
.L_x_3662:
[----:B0-----:R0:W1:Y:S02]  /*28790*/  SYNCS.PHASECHK.TRANS64.TRYWAIT P5, [R97+URZ+0x36890], R98 ;  /* 0x03689062610075a7 */ /* 0x00106400080a017f */
[----:B-1----:R-:W-:Y:S05]  /*287a0*/  @!P5 NANOSLEEP.SYNCS 0x989680 ;  /* 0x009896800000d95d */ /* 0x002fea0003900000 */
[----:B------:R-:W1:Y:S02]  /*287b0*/  @!P5 SYNCS.PHASECHK.TRANS64 P5, [R97+URZ+0x36890], R98 ;  /* 0x036890626100d5a7 */ /* 0x000e6400080a007f */
[----:B-1----:R-:W-:Y:S05]  /*287c0*/  @!P5 BRA `(.L_x_3662) ;  /* 0xfffffffc00f0d947 */ /* 0x002fea000383ffff */
[----:B------:R-:W-:Y:S05]  /*287d0*/  BRA `(.L_x_4025) ;  /* 0xfffffdb000787947 */ /* 0x000fea000383ffff */
.L_x_3716:
[----:B-1----:R1:W2:Y:S02]  /*287e0*/  SYNCS.PHASECHK.TRANS64.TRYWAIT P5, [R97+URZ+0x36890], R98 ;  /* 0x03689062610075a7 */ /* 0x0022a400080a017f */
[----:B--2---:R-:W-:Y:S05]  /*287f0*/  @!P5 NANOSLEEP.SYNCS 0x989680 ;  /* 0x009896800000d95d */ /* 0x004fea0003900000 */
[----:B------:R-:W2:Y:S02]  /*28800*/  @!P5 SYNCS.PHASECHK.TRANS64 P5, [R97+URZ+0x36890], R98 ;  /* 0x036890626100d5a7 */ /* 0x000ea400080a007f */
[----:B--2---:R-:W-:Y:S05]  /*28810*/  @!P5 BRA `(.L_x_3716) ;  /* 0xfffffffc00f0d947 */ /* 0x004fea000383ffff */
[----:B------:R-:W-:Y:S05]  /*28820*/  BRA `(.L_x_4026) ;  /* 0xfffffde400587947 */ /* 0x000fea000383ffff */
.L_x_3741:
[----:B-1----:R1:W2:Y:S02]  /*28830*/  SYNCS.PHASECHK.TRANS64.TRYWAIT P3, [R97+URZ+0x36890], R98 ;  /* 0x03689062610075a7 */ /* 0x0022a4000806017f */
[----:B--2---:R-:W-:Y:S05]  /*28840*/  @!P3 NANOSLEEP.SYNCS 0x989680 ;  /* 0x009896800000b95d */ /* 0x004fea0003900000 */
[----:B------:R-:W2:Y:S02]  /*28850*/  @!P3 SYNCS.PHASECHK.TRANS64 P3, [R97+URZ+0x36890], R98 ;  /* 0x036890626100b5a7 */ /* 0x000ea4000806007f */
[----:B--2---:R-:W-:Y:S05]  /*28860*/  @!P3 BRA `(.L_x_3741) ;  /* 0xfffffffc00f0b947 */ /* 0x004fea000383ffff */
[----:B------:R-:W-:Y:S05]  /*28870*/  BRA `(.L_x_4027) ;  /* 0xfffffe1400807947 */ /* 0x000fea000383ffff */
.L_x_3747:
[----:B-1----:R1:W2:Y:S02]  /*28880*/  SYNCS.PHASECHK.TRANS64.TRYWAIT P2, [R97+URZ+0x368b0], R98 ;  /* 0x0368b062610075a7 */ /* 0x0022a4000804017f */
[----:B--2---:R-:W-:Y:S05]  /*28890*/  @!P2 NANOSLEEP.SYNCS 0x989680 ;  /* 0x009896800000a95d */ /* 0x004fea0003900000 */
[----:B------:R-:W2:Y:S02]  /*288a0*/  @!P2 SYNCS.PHASECHK.TRANS64 P2, [R97+URZ+0x368b0], R98 ;  /* 0x0368b0626100a5a7 */ /* 0x000ea4000804007f */
[----:B--2---:R-:W-:Y:S05]  /*288b0*/  @!P2 BRA `(.L_x_3747) ;  /* 0xfffffffc00f0a947 */ /* 0x004fea000383ffff */
[----:B------:R-:W-:Y:S05]  /*288c0*/  BRA `(.L_x_4028) ;  /* 0xfffffe18009c7947 */ /* 0x000fea000383ffff */
.L_x_3767:
        /* <DEDUP_REMOVED lines=8> */
.L_x_4030:
[----:B------:R-:W-:Y:S05]  /*28950*/  BSYNC B1 ;  /* 0x0000000000017941 */ /* 0x000fea0003800000 */
.L_x_4029:
        /* <DEDUP_REMOVED lines=8> */
.L_x_4031:
[----:B------:R-:W-:Y:S02]  /*289e0*/  IMAD.MOV.U32 R13, RZ, RZ, R27 ;  /* 0x000000ffff0d7224 */ /* 0x000fe400078e001b */
[----:B------:R-:W-:-:S07]  /*289f0*/  IMAD.MOV.U32 R0, RZ, RZ, R14 ;  /* 0x000000ffff007224 */ /* 0x000fce00078e000e */
[----:B------:R-:W-:Y:S05]  /*28a00*/  WARPSYNC.COLLECTIVE R15, `(.L_x_4032) ;  /* 0x000000000f087348 */ /* 0x000fea0003c00000 */
[----:B------:R0:W1:Y:S02]  /*28a10*/  SHFL.IDX P6, R14, R13, R12, R11 ;  /* 0x0000000c0d0e7389 */ /* 0x00006400000c000b */
[----:B01----:R-:W-:Y:S01]  /*28a20*/  ENDCOLLECTIVE ;  /* 0x000000000000791b */ /* 0x003fe20003800000 */
.L_x_4032:
[----:B------:R-:W-:Y:S01]  /*28a30*/  IMAD.MOV.U32 R13, RZ, RZ, R26 ;  /* 0x000000ffff0d7224 */ /* 0x000fe200078e001a */
[----:B------:R-:W-:-:S07]  /*28a40*/  MOV R5, R14 ;  /* 0x0000000e00057202 */ /* 0x000fce0000000f00 */
[----:B------:R-:W-:Y:S05]  /*28a50*/  WARPSYNC.COLLECTIVE R15, `(.L_x_4033) ;  /* 0x000000000f087348 */ /* 0x000fea0003c00000 */
[----:B------:R0:W1:Y:S02]  /*28a60*/  SHFL.IDX P6, R14, R13, R12, R11 ;  /* 0x0000000c0d0e7389 */ /* 0x00006400000c000b */
[----:B01----:R-:W-:Y:S01]  /*28a70*/  ENDCOLLECTIVE ;  /* 0x000000000000791b */ /* 0x003fe20003800000 */
.L_x_4033:
[----:B------:R-:W-:Y:S05]  /*28a80*/  BRA `(.L_x_4034) ;  /* 0xfffffe2800b47947 */ /* 0x000fea000383ffff */
.L_x_3771:
[----:B0-----:R0:W1:Y:S02]  /*28a90*/  SYNCS.PHASECHK.TRANS64.TRYWAIT P0, [R16+URZ+0x36800], R5 ;  /* 0x03680005100075a7 */ /* 0x001064000800017f */
[----:B-1----:R-:W-:Y:S05]  /*28aa0*/  @!P0 NANOSLEEP.SYNCS 0x989680 ;  /* 0x009896800000895d */ /* 0x002fea0003900000 */
[----:B------:R-:W1:Y:S02]  /*28ab0*/  @!P0 SYNCS.PHASECHK.TRANS64 P0, [R16+URZ+0x36800], R5 ;  /* 0x03680005100085a7 */ /* 0x000e64000800007f */
[----:B-1----:R-:W-:Y:S05]  /*28ac0*/  @!P0 BRA `(.L_x_3771) ;  /* 0xfffffffc00f08947 */ /* 0x002fea000383ffff */
[----:B------:R-:W-:Y:S05]  /*28ad0*/  BRA `(.L_x_4035) ;  /* 0xfffffe3400807947 */ /* 0x000fea000383ffff */
.L_x_3795:
[----:B------:R-:W-:Y:S01]  /*28ae0*/  BSSY B1, `(.L_x_4036) ;  /* 0x0000008000017945 */ /* 0x000fe20003800000 */
[----:B------:R-:W-:Y:S01]  /*28af0*/  IMAD.MOV.U32 R13, RZ, RZ, R25 ;  /* 0x000000ffff0d7224 */ /* 0x000fe200078e0019 */
[----:B------:R-:W-:Y:S01]  /*28b00*/  MOV R15, 0xffffffff ;  /* 0xffffffff000f7802 */ /* 0x000fe20000000f00 */
[----:B------:R-:W-:Y:S02]  /*28b10*/  IMAD.MOV.U32 R12, RZ, RZ, RZ ;  /* 0x000000ffff0c7224 */ /* 0x000fe400078e00ff */
[----:B------:R-:W-:-:S07]  /*28b20*/  IMAD.MOV.U32 R11, RZ, RZ, 0x1c1f ;  /* 0x00001c1fff0b7424 */ /* 0x000fce00078e00ff */
[----:B------:R-:W-:Y:S05]  /*28b30*/  WARPSYNC.COLLECTIVE R15, `(.L_x_4037) ;  /* 0x000000000f087348 */ /* 0x000fea0003c00000 */
[----:B------:R0:W1:Y:S02]  /*28b40*/  SHFL.IDX P6, R14, R13, R12, R11 ;  /* 0x0000000c0d0e7389 */ /* 0x00006400000c000b */
[----:B01----:R-:W-:Y:S01]  /*28b50*/  ENDCOLLECTIVE ;  /* 0x000000000000791b */ /* 0x003fe20003800000 */
.L_x_4037:
[----:B------:R-:W-:Y:S05]  /*28b60*/  BSYNC B1 ;  /* 0x0000000000017941 */ /* 0x000fea0003800000 */
.L_x_4036:
[----:B------:R-:W-:Y:S01]  /*28b70*/  IMAD.MOV.U32 R13, RZ, RZ, R24 ;  /* 0x000000ffff0d7224 */ /* 0x000fe200078e0018 */
[----:B------:R-:W-:Y:S01]  /*28b80*/  MOV R15, 0xffffffff ;  /* 0xffffffff000f7802 */ /* 0x000fe20000000f00 */
[----:B------:R-:W-:Y:S02]  /*28b90*/  IMAD.MOV.U32 R12, RZ, RZ, RZ ;  /* 0x000000ffff0c7224 */ /* 0x000fe400078e00ff */
[----:B------:R-:W-:Y:S02]  /*28ba0*/  IMAD.MOV.U32 R11, RZ, RZ, 0x1c1f ;  /* 0x00001c1fff0b7424 */ /* 0x000fe400078e00ff */
[----:B------:R-:W-:-:S07]  /*28bb0*/  IMAD.MOV.U32 R3, RZ, RZ, R14 ;  /* 0x000000ffff037224 */ /* 0x000fce00078e000e */
[----:B------:R-:W-:Y:S05]  /*28bc0*/  WARPSYNC.COLLECTIVE R15, `(.L_x_4038) ;  /* 0x000000000f087348 */ /* 0x000fea0003c00000 */
[----:B------:R0:W1:Y:S02]  /*28bd0*/  SHFL.IDX P6, R14, R13, R12, R11 ;  /* 0x0000000c0d0e7389 */ /* 0x00006400000c000b */
[----:B01----:R-:W-:Y:S01]  /*28be0*/  ENDCOLLECTIVE ;  /* 0x000000000000791b */ /* 0x003fe20003800000 */
.L_x_4038:
[----:B------:R-:W-:Y:S02]  /*28bf0*/  IMAD.MOV.U32 R21, RZ, RZ, R3 ;  /* 0x000000ffff157224 */ /* 0x000fe400078e0003 */
[----:B------:R-:W-:Y:S02]  /*28c00*/  IMAD.MOV.U32 R13, RZ, RZ, R27 ;  /* 0x000000ffff0d7224 */ /* 0x000fe400078e001b */
[----:B------:R-:W-:-:S07]  /*28c10*/  IMAD.MOV.U32 R0, RZ, RZ, R14 ;  /* 0x000000ffff007224 */ /* 0x000fce00078e000e */
[----:B------:R-:W-:Y:S05]  /*28c20*/  WARPSYNC.COLLECTIVE R15, `(.L_x_4039) ;  /* 0x000000000f087348 */ /* 0x000fea0003c00000 */
[----:B------:R0:W1:Y:S02]  /*28c30*/  SHFL.IDX P6, R14, R13, R12, R11 ;  /* 0x0000000c0d0e7389 */ /* 0x00006400000c000b */
[----:B01----:R-:W-:Y:S01]  /*28c40*/  ENDCOLLECTIVE ;  /* 0x000000000000791b */ /* 0x003fe20003800000 */
.L_x_4039:
[----:B------:R-:W-:Y:S01]  /*28c50*/  MOV R20, R0 ;  /* 0x0000000000147202 */ /* 0x000fe20000000f00 */
[----:B------:R-:W-:Y:S02]  /*28c60*/  IMAD.MOV.U32 R13, RZ, RZ, R26 ;  /* 0x000000ffff0d7224 */ /* 0x000fe400078e001a */
[----:B------:R-:W-:-:S07]  /*28c70*/  IMAD.MOV.U32 R5, RZ, RZ, R14 ;  /* 0x000000ffff057224 */ /* 0x000fce00078e000e */
[----:B------:R-:W-:Y:S05]  /*28c80*/  WARPSYNC.COLLECTIVE R15, `(.L_x_4040) ;  /* 0x000000000f087348 */ /* 0x000fea0003c00000 */
[----:B------:R0:W1:Y:S02]  /*28c90*/  SHFL.IDX P6, R14, R13, R12, R11 ;  /* 0x0000000c0d0e7389 */ /* 0x00006400000c000b */
[----:B01----:R-:W-:Y:S01]  /*28ca0*/  ENDCOLLECTIVE ;  /* 0x000000000000791b */ /* 0x003fe20003800000 */
.L_x_4040:
[----:B------:R-:W-:Y:S05]  /*28cb0*/  BRA `(.L_x_4041) ;  /* 0xfffffe5400207947 */ /* 0x000fea000383ffff */
.L_x_3799:
[----:B0-----:R0:W1:Y:S02]  /*28cc0*/  SYNCS.PHASECHK.TRANS64.TRYWAIT P0, [R16+URZ+0x36800], R5 ;  /* 0x03680005100075a7 */ /* 0x001064000800017f */
[----:B-1----:R-:W-:Y:S05]  /*28cd0*/  @!P0 NANOSLEEP.SYNCS 0x989680 ;  /* 0x009896800000895d */ /* 0x002fea0003900000 */
[----:B------:R-:W1:Y:S02]  /*28ce0*/  @!P0 SYNCS.PHASECHK.TRANS64 P0, [R16+URZ+0x36800], R5 ;  /* 0x03680005100085a7 */ /* 0x000e64000800007f */
[----:B-1----:R-:W-:Y:S05]  /*28cf0*/  @!P0 BRA `(.L_x_3799) ;  /* 0xfffffffc00f08947 */ /* 0x002fea000383ffff */
[----:B------:R-:W-:Y:S05]  /*28d00*/  BRA `(.L_x_4042) ;  /* 0xfffffe5c00407947 */ /* 0x000fea000383ffff */
.L_x_3813:
[----:B-1----:R1:W2:Y:S02]  /*28d10*/  SYNCS.PHASECHK.TRANS64.TRYWAIT P2, [R3+URZ+0x36830], R0 ;  /* 0x03683000030075a7 */ /* 0x0022a4000804017f */
[----:B--2---:R-:W-:Y:S05]  /*28d20*/  @!P2 NANOSLEEP.SYNCS 0x989680 ;  /* 0x009896800000a95d */ /* 0x004fea0003900000 */
[----:B------:R-:W2:Y:S02]  /*28d30*/  @!P2 SYNCS.PHASECHK.TRANS64 P2, [R3+URZ+0x36830], R0 ;  /* 0x036830000300a5a7 */ /* 0x000ea4000804007f */
[----:B--2---:R-:W-:Y:S05]  /*28d40*/  @!P2 BRA `(.L_x_3813) ;  /* 0xfffffffc00f0a947 */ /* 0x004fea000383ffff */
[----:B------:R-:W-:Y:S05]  /*28d50*/  BRA `(.L_x_3812) ;  /* 0xfffffe8400347947 */ /* 0x000fea000383ffff */
.L_x_3820:
[----:B-1----:R1:W2:Y:S02]  /*28d60*/  SYNCS.PHASECHK.TRANS64.TRYWAIT P2, [R11+URZ+0x36830], R4 ;  /* 0x036830040b0075a7 */ /* 0x0022a4000804017f */
[----:B--2---:R-:W-:Y:S05]  /*28d70*/  @!P2 NANOSLEEP.SYNCS 0x989680 ;  /* 0x009896800000a95d */ /* 0x004fea0003900000 */
[----:B------:R-:W2:Y:S02]  /*28d80*/  @!P2 SYNCS.PHASECHK.TRANS64 P2, [R11+URZ+0x36830], R4 ;  /* 0x036830040b00a5a7 */ /* 0x000ea4000804007f */
[----:B--2---:R-:W-:Y:S05]  /*28d90*/  @!P2 BRA `(.L_x_3820) ;  /* 0xfffffffc00f0a947 */ /* 0x004fea000383ffff */
[----:B------:R-:W-:Y:S05]  /*28da0*/  BRA `(.L_x_3819) ;  /* 0xfffffed800187947 */ /* 0x000fea000383ffff */
.L_x_3825:
[----:B-1----:R1:W2:Y:S02]  /*28db0*/  SYNCS.PHASECHK.TRANS64.TRYWAIT P2, [R9+URZ+0x36850], R0 ;  /* 0x03685000090075a7 */ /* 0x0022a4000804017f */
[----:B--2---:R-:W-:Y:S05]  /*28dc0*/  @!P2 NANOSLEEP.SYNCS 0x989680 ;  /* 0x009896800000a95d */ /* 0x004fea0003900000 */
[----:B------:R-:W2:Y:S02]  /*28dd0*/  @!P2 SYNCS.PHASECHK.TRANS64 P2, [R9+URZ+0x36850], R0 ;  /* 0x036850000900a5a7 */ /* 0x000ea4000804007f */
[----:B--2---:R-:W-:Y:S05]  /*28de0*/  @!P2 BRA `(.L_x_3825) ;  /* 0xfffffffc00f0a947 */ /* 0x004fea000383ffff */
[----:B------:R-:W-:Y:S05]  /*28df0*/  BRA `(.L_x_3824) ;  /* 0xffffff0c00b47947 */ /* 0x000fea000383ffff */
.L_x_3831:
[----:B-1----:R1:W2:Y:S02]  /*28e00*/  SYNCS.PHASECHK.TRANS64.TRYWAIT P0, [R6+URZ+0x36850], R3 ;  /* 0x03685003060075a7 */ /* 0x0022a4000800017f */
[----:B--2---:R-:W-:Y:S05]  /*28e10*/  @!P0 NANOSLEEP.SYNCS 0x989680 ;  /* 0x009896800000895d */ /* 0x004fea0003900000 */
[----:B------:R-:W2:Y:S02]  /*28e20*/  @!P0 SYNCS.PHASECHK.TRANS64 P0, [R6+URZ+0x36850], R3 ;  /* 0x03685003060085a7 */ /* 0x000ea4000800007f */
[----:B--2---:R-:W-:Y:S05]  /*28e30*/  @!P0 BRA `(.L_x_3831) ;  /* 0xfffffffc00f08947 */ /* 0x004fea000383ffff */
[----:B------:R-:W-:Y:S05]  /*28e40*/  BRA `(.L_x_3830) ;  /* 0xffffff2800ac7947 */ /* 0x000fea000383ffff */
.L_x_3870:
        /* <DEDUP_REMOVED lines=11> */
.L_x_4044:
[----:B------:R-:W-:Y:S05]  /*28f00*/  BSYNC B1 ;  /* 0x0000000000017941 */ /* 0x000fea0003800000 */
.L_x_4043:
[----:B------:R-:W-:Y:S05]  /*28f10*/  BRA `(.L_x_4045) ;  /* 0xffffff8800c07947 */ /* 0x000fea000383ffff */
.L_x_3872:
[----:B------:R-:W-:Y:S01]  /*28f20*/  BSSY B1, `(.L_x_4046) ;  /* 0x0000006000017945 */ /* 0x000fe20003800000 */
[----:B------:R-:W-:-:S07]  /*28f30*/  IMAD.MOV.U32 R15, RZ, RZ, -0x1 ;  /* 0xffffffffff0f7424 */ /* 0x000fce00078e00ff */
[----:B0-----:R-:W-:Y:S05]  /*28f40*/  WARPSYNC.COLLECTIVE R15, `(.L_x_4047) ;  /* 0x000000000f0c7348 */ /* 0x001fea0003c00000 */
[----:B------:R-:W-:Y:S02]  /*28f50*/  ELECT P6, UR62, PT ;  /* 0x00000000003e782f */ /* 0x000fe400038c0000 */
[----:B------:R-:W-:Y:S01]  /*28f60*/  MOV R14, UR62 ;  /* 0x0000003e000e7c02 */ /* 0x000fe20008000f00 */
[----:B0-----:R-:W-:Y:S10]  /*28f70*/  ENDCOLLECTIVE ;  /* 0x000000000000791b */ /* 0x001ff40003800000 */
.L_x_4047:
[----:B------:R-:W-:Y:S05]  /*28f80*/  BSYNC B1 ;  /* 0x0000000000017941 */ /* 0x000fea0003800000 */
.L_x_4046:
[----:B------:R-:W-:Y:S01]  /*28f90*/  PLOP3.LUT P2, PT, P6, PT, PT, 0x80, 0x0 ;  /* 0x000000000000781c */ /* 0x000fe2000374f070 */
[----:B------:R-:W-:-:S12]  /*28fa0*/  BRA `(.L_x_3871) ;  /* 0xffffff8800b47947 */ /* 0x000fd8000383ffff */
.L_x_3874:
[----:B0-----:R0:W1:Y:S02]  /*28fb0*/  SYNCS.PHASECHK.TRANS64.TRYWAIT P0, [R18+URZ+0x36820], R2 ;  /* 0x03682002120075a7 */ /* 0x001064000800017f */
[----:B-1----:R-:W-:Y:S05]  /*28fc0*/  @!P0 NANOSLEEP.SYNCS 0x989680 ;  /* 0x009896800000895d */ /* 0x002fea0003900000 */
[----:B------:R-:W1:Y:S02]  /*28fd0*/  @!P0 SYNCS.PHASECHK.TRANS64 P0, [R18+URZ+0x36820], R2 ;  /* 0x03682002120085a7 */ /* 0x000e64000800007f */
[----:B-1----:R-:W-:Y:S05]  /*28fe0*/  @!P0 BRA `(.L_x_3874) ;  /* 0xfffffffc00f08947 */ /* 0x002fea000383ffff */
[----:B------:R-:W-:Y:S05]  /*28ff0*/  BRA `(.L_x_4048) ;  /* 0xffffff8800c47947 */ /* 0x000fea000383ffff */
.L_x_3878:
[----:B-1----:R1:W2:Y:S02]  /*29000*/  SYNCS.PHASECHK.TRANS64.TRYWAIT P0, [R5+URZ+0x368a0], R8 ;  /* 0x0368a008050075a7 */ /* 0x0022a4000800017f */
[----:B--2---:R-:W-:Y:S05]  /*29010*/  @!P0 NANOSLEEP.SYNCS 0x989680 ;  /* 0x009896800000895d */ /* 0x004fea0003900000 */
[----:B------:R-:W2:Y:S02]  /*29020*/  @!P0 SYNCS.PHASECHK.TRANS64 P0, [R5+URZ+0x368a0], R8 ;  /* 0x0368a008050085a7 */ /* 0x000ea4000800007f */
[----:B--2---:R-:W-:Y:S05]  /*29030*/  @!P0 BRA `(.L_x_3878) ;  /* 0xfffffffc00f08947 */ /* 0x004fea000383ffff */
[----:B------:R-:W-:Y:S05]  /*29040*/  BRA `(.L_x_4049) ;  /* 0xffffff8800e47947 */ /* 0x000fea000383ffff */
.L_x_3885:
[----:B0-----:R0:W2:Y:S02]  /*29050*/  SYNCS.PHASECHK.TRANS64.TRYWAIT P0, [R5+URZ+0x368c0], R8 ;  /* 0x0368c008050075a7 */ /* 0x0010a4000800017f */
[----:B--2---:R-:W-:Y:S05]  /*29060*/  @!P0 NANOSLEEP.SYNCS 0x989680 ;  /* 0x009896800000895d */ /* 0x004fea0003900000 */
[----:B------:R-:W2:Y:S02]  /*29070*/  @!P0 SYNCS.PHASECHK.TRANS64 P0, [R5+URZ+0x368c0], R8 ;  /* 0x0368c008050085a7 */ /* 0x000ea4000800007f */
[----:B--2---:R-:W-:Y:S05]  /*29080*/  @!P0 BRA `(.L_x_3885) ;  /* 0xfffffffc00f08947 */ /* 0x004fea000383ffff */
[----:B------:R-:W-:Y:S05]  /*29090*/  BRA `(.L_x_4050) ;  /* 0xffffff8c00e07947 */ /* 0x000fea000383ffff */
.L_x_3894:
[----:B0-----:R0:W1:Y:S02]  /*290a0*/  SYNCS.PHASECHK.TRANS64.TRYWAIT P0, [R6+URZ+0x368a0], R5 ;  /* 0x0368a005060075a7 */ /* 0x001064000800017f */
[----:B-1----:R-:W-:Y:S05]  /*290b0*/  @!P0 NANOSLEEP.SYNCS 0x989680 ;  /* 0x009896800000895d */ /* 0x002fea0003900000 */
[----:B------:R-:W1:Y:S02]  /*290c0*/  @!P0 SYNCS.PHASECHK.TRANS64 P0, [R6+URZ+0x368a0], R5 ;  /* 0x0368a005060085a7 */ /* 0x000e64000800007f */
[----:B-1----:R-:W-:Y:S05]  /*290d0*/  @!P0 BRA `(.L_x_3894) ;  /* 0xfffffffc00f08947 */ /* 0x002fea000383ffff */
[----:B------:R-:W-:Y:S05]  /*290e0*/  BRA `(.L_x_4051) ;  /* 0xffffff94001c7947 */ /* 0x000fea000383ffff */
.L_x_3901:
[----:B-1----:R1:W2:Y:S02]  /*290f0*/  SYNCS.PHASECHK.TRANS64.TRYWAIT P0, [R6+URZ+0x368c0], R5 ;  /* 0x0368c005060075a7 */ /* 0x0022a4000800017f */
[----:B--2---:R-:W-:Y:S05]  /*29100*/  @!P0 NANOSLEEP.SYNCS 0x989680 ;  /* 0x009896800000895d */ /* 0x004fea0003900000 */
[----:B------:R-:W2:Y:S02]  /*29110*/  @!P0 SYNCS.PHASECHK.TRANS64 P0, [R6+URZ+0x368c0], R5 ;  /* 0x0368c005060085a7 */ /* 0x000ea4000800007f */
[----:B--2---:R-:W-:Y:S05]  /*29120*/  @!P0 BRA `(.L_x_3901) ;  /* 0xfffffffc00f08947 */ /* 0x004fea000383ffff */
[----:B------:R-:W-:Y:S05]  /*29130*/  BRA `(.L_x_4052) ;  /* 0xffffff9800207947 */ /* 0x000fea000383ffff */
.L_x_3918:
        /* <DEDUP_REMOVED lines=11> */
.L_x_4054:
[----:B------:R-:W-:Y:S05]  /*291f0*/  BSYNC B0 ;  /* 0x0000000000007941 */ /* 0x000fea0003800000 */
.L_x_4053:
[----:B------:R-:W-:Y:S05]  /*29200*/  BRA `(.L_x_4055) ;  /* 0xffffffa400607947 */ /* 0x000fea000383ffff */
.L_x_3920:
[----:B------:R-:W-:Y:S01]  /*29210*/  BSSY B0, `(.L_x_4056) ;  /* 0x0000006000007945 */ /* 0x000fe20003800000 */
[----:B------:R-:W-:-:S07]  /*29220*/  IMAD.MOV.U32 R15, RZ, RZ, -0x1 ;  /* 0xffffffffff0f7424 */ /* 0x000fce00078e00ff */
[----:B0-----:R-:W-:Y:S05]  /*29230*/  WARPSYNC.COLLECTIVE R15, `(.L_x_4057) ;  /* 0x000000000f0c7348 */ /* 0x001fea0003c00000 */
[----:B------:R-:W-:Y:S02]  /*29240*/  ELECT P6, UR62, PT ;  /* 0x00000000003e782f */ /* 0x000fe400038c0000 */
[----:B------:R-:W-:Y:S01]  /*29250*/  MOV R14, UR62 ;  /* 0x0000003e000e7c02 */ /* 0x000fe20008000f00 */
[----:B0-----:R-:W-:Y:S10]  /*29260*/  ENDCOLLECTIVE ;  /* 0x000000000000791b */ /* 0x001ff40003800000 */
.L_x_4057:
[----:B------:R-:W-:Y:S05]  /*29270*/  BSYNC B0 ;  /* 0x0000000000007941 */ /* 0x000fea0003800000 */
.L_x_4056:
[----:B------:R-:W-:Y:S05]  /*29280*/  BRA `(.L_x_4058) ;  /* 0xffffffa4006c7947 */ /* 0x000fea000383ffff */
.L_x_3922:
[----:B0-----:R0:W1:Y:S02]  /*29290*/  SYNCS.PHASECHK.TRANS64.TRYWAIT P0, [R0+URZ+0x36840], R2 ;  /* 0x03684002000075a7 */ /* 0x001064000800017f */
[----:B-1----:R-:W-:Y:S05]  /*292a0*/  @!P0 NANOSLEEP.SYNCS 0x989680 ;  /* 0x009896800000895d */ /* 0x002fea0003900000 */
[----:B------:R-:W1:Y:S02]  /*292b0*/  @!P0 SYNCS.PHASECHK.TRANS64 P0, [R0+URZ+0x36840], R2 ;  /* 0x03684002000085a7 */ /* 0x000e64000800007f */
[----:B-1----:R-:W-:Y:S05]  /*292c0*/  @!P0 BRA `(.L_x_3922) ;  /* 0xfffffffc00f08947 */ /* 0x002fea000383ffff */
[----:B------:R-:W-:Y:S05]  /*292d0*/  BRA `(.L_x_4059) ;  /* 0xffffffa400cc7947 */ /* 0x000fea000383ffff */
.L_x_3926:
[----:B------:R0:W5:Y:S01]  /*292e0*/  LDL.LU R10, [R1+0x5c] ;  /* 0x00005c00010a7983 */ /* 0x0001620000300800 */
[----:B------:R-:W-:Y:S01]  /*292f0*/  IMAD.MOV.U32 R13, RZ, RZ, R3 ;  /* 0x000000ffff0d7224 */ /* 0x000fe200078e0003 */
[----:B------:R-:W-:Y:S01]  /*29300*/  MOV R15, 0xffffffff ;  /* 0xffffffff000f7802 */ /* 0x000fe20000000f00 */
[----:B------:R-:W-:Y:S01]  /*29310*/  IMAD.MOV.U32 R12, RZ, RZ, RZ ;  /* 0x000000ffff0c7224 */ /* 0x000fe200078e00ff */
[----:B------:R-:W1:Y:S01]  /*29320*/  S2R R7, SR_TID.X ;  /* 0x0000000000077919 */ /* 0x000e620000002100 */
[----:B------:R-:W-:-:S07]  /*29330*/  IMAD.MOV.U32 R11, RZ, RZ, 0x181f ;  /* 0x0000181fff0b7424 */ /* 0x000fce00078e00ff */
[----:B01---5:R-:W-:Y:S05]  /*29340*/  WARPSYNC.COLLECTIVE R15, `(.L_x_4060) ;  /* 0x000000000f087348 */ /* 0x023fea0003c00000 */
[----:B------:R2:W3:Y:S02]  /*29350*/  SHFL.IDX P6, R14, R13, R12, R11 ;  /* 0x0000000c0d0e7389 */ /* 0x0004e400000c000b */
[----:B0123-5:R-:W-:Y:S01]  /*29360*/  ENDCOLLECTIVE ;  /* 0x000000000000791b */ /* 0x02ffe20003800000 */
.L_x_4060:
[----:B------:R-:W-:Y:S02]  /*29370*/  IMAD.MOV.U32 R13, RZ, RZ, R4 ;  /* 0x000000ffff0d7224 */ /* 0x000fe400078e0004 */
[----:B------:R-:W-:-:S07]  /*29380*/  IMAD.MOV.U32 R6, RZ, RZ, R14 ;  /* 0x000000ffff067224 */ /* 0x000fce00078e000e */
[----:B------:R-:W-:Y:S05]  /*29390*/  WARPSYNC.COLLECTIVE R15, `(.L_x_4061) ;  /* 0x000000000f087348 */ /* 0x000fea0003c00000 */
[----:B------:R0:W1:Y:S02]  /*293a0*/  SHFL.IDX P6, R14, R13, R12, R11 ;  /* 0x0000000c0d0e7389 */ /* 0x00006400000c000b */
[----:B01----:R-:W-:Y:S01]  /*293b0*/  ENDCOLLECTIVE ;  /* 0x000000000000791b */ /* 0x003fe20003800000 */
.L_x_4061:
[----:B------:R-:W-:-:S04]  /*293c0*/  LOP3.LUT R7, R7, 0x7f, RZ, 0xc0, !PT ;  /* 0x0000007f07077812 */ /* 0x000fc800078ec0ff */
[----:B------:R-:W-:Y:S01]  /*293d0*/  SHF.R.U32.HI R0, RZ, 0x3, R7 ;  /* 0x00000003ff007819 */ /* 0x000fe20000011607 */
[----:B------:R-:W-:Y:S02]  /*293e0*/  IMAD R2, R10, R8, RZ ;  /* 0x000000080a027224 */ /* 0x000fe400078e02ff */
[----:B------:R0:W5:Y:S02]  /*293f0*/  LDL R10, [R1+0x30] ;  /* 0x00003000010a7983 */ /* 0x0001640000100800 */
[----:B------:R-:W-:Y:S02]  /*29400*/  IMAD.IADD R0, R0, 0x1, R5 ;  /* 0x0000000100007824 */ /* 0x000fe400078e0205 */
[----:B------:R-:W-:Y:S02]  /*29410*/  IMAD.MOV.U32 R7, RZ, RZ, R14 ;  /* 0x000000ffff077224 */ /* 0x000fe400078e000e */
[----:B------:R-:W-:Y:S01]  /*29420*/  IMAD.MOV.U32 R13, RZ, RZ, R3 ;  /* 0x000000ffff0d7224 */ /* 0x000fe200078e0003 */
[----:B------:R-:W-:Y:S01]  /*29430*/  ISETP.GE.AND P2, PT, R0, R2, PT ;  /* 0x000000020000720c */ /* 0x000fe20003f46270 */
[----:B------:R-:W-:-:S02]  /*29440*/  IMAD.MOV.U32 R12, RZ, RZ, 0x1 ;  /* 0x00000001ff0c7424 */ /* 0x000fc400078e00ff */
[----:B0-----:R-:W-:-:S10]  /*29450*/  VIADD R5, R0, 0x10 ;  /* 0x0000001000057836 */ /* 0x001fd40000000000 */
[----:B-----5:R-:W-:Y:S05]  /*29460*/  WARPSYNC.COLLECTIVE R15, `(.L_x_4062) ;  /* 0x000000000f087348 */ /* 0x020fea0003c00000 */
[----:B------:R0:W1:Y:S02]  /*29470*/  SHFL.IDX P6, R14, R13, R12, R11 ;  /* 0x0000000c0d0e7389 */ /* 0x00006400000c000b */
[----:B01---5:R-:W-:Y:S01]  /*29480*/  ENDCOLLECTIVE ;  /* 0x000000000000791b */ /* 0x023fe20003800000 */
.L_x_4062:
[----:B------:R-:W-:-:S04]  /*29490*/  @!P2 LEA R7, P4, R9, R7, 0x1 ;  /* 0x000000070907a211 */ /* 0x000fc800078808ff */
[----:B------:R-:W-:Y:S02]  /*294a0*/  @!P2 IADD3.X R6, RZ, R6, RZ, P4, !PT ;  /* 0x00000006ff06a210 */ /* 0x000fe400027fe4ff */
[----:B------:R-:W-:Y:S02]  /*294b0*/  MOV R13, R4 ;  /* 0x00000004000d7202 */ /* 0x000fe40000000f00 */
[----:B------:R-:W-:-:S04]  /*294c0*/  @!P2 LOP3.LUT R7, R7, R6, RZ, 0x3c, !PT ;  /* 0x000000060707a212 */ /* 0x000fc800078e3cff */
[----:B------:R-:W-:-:S04]  /*294d0*/  @!P2 LOP3.LUT R6, R7, R6, RZ, 0x3c, !PT ;  /* 0x000000060706a212 */ /* 0x000fc800078e3cff */
[----:B------:R-:W-:-:S05]  /*294e0*/  @!P2 LOP3.LUT R7, R7, R6, RZ, 0x3c, !PT ;  /* 0x000000060707a212 */ /* 0x000fca00078e3cff */
[----:B------:R-:W-:Y:S01]  /*294f0*/  @!PT LDS RZ, [RZ] ;  /* 0x00000000fffff984 */ /* 0x000fe20000000800 */
[----:B------:R-:W-:Y:S01]  /*29500*/  @!PT LDS RZ, [RZ] ;  /* 0x00000000fffff984 */ /* 0x000fe20000000800 */
[----:B------:R-:W-:Y:S01]  /*29510*/  @!PT LDS RZ, [RZ] ;  /* 0x00000000fffff984 */ /* 0x000fe20000000800 */
[----:B------:R-:W-:Y:S04]  /*29520*/  @!P2 LDGSTS.E.BYPASS.LTC128B.128 [R10+0x15400], desc[UR60][R6.64], !P3 ;  /* 0x15400000060aafae */ /* 0x000fe8000d901d7c */
[----:B------:R-:W-:Y:S04]  /*29530*/  @!P2 LDGSTS.E.BYPASS.LTC128B.128 [R10+0x19400], desc[UR60][R6.64+0x80], !P0 ;  /* 0x19400080060aafae */ /* 0x000fe8000c101d7c */
[----:B------:R0:W-:Y:S01]  /*29540*/  @!P2 LDGSTS.E.BYPASS.LTC128B.128 [R10+0x1d400], desc[UR60][R6.64+0x100], !P1 ;  /* 0x1d400100060aafae */ /* 0x0001e2000c901d7c */
[----:B------:R-:W-:Y:S01]  /*29550*/  ISETP.GE.AND P2, PT, R5, R2, PT ;  /* 0x000000020500720c */ /* 0x000fe20003f46270 */
[----:B0-----:R-:W-:-:S12]  /*29560*/  IMAD.MOV.U32 R6, RZ, RZ, R14 ;  /* 0x000000ffff067224 */ /* 0x001fd800078e000e */
[----:B------:R-:W-:Y:S05]  /*29570*/  WARPSYNC.COLLECTIVE R15, `(.L_x_4063) ;  /* 0x000000000f087348 */ /* 0x000fea0003c00000 */
[----:B------:R0:W1:Y:S02]  /*29580*/  SHFL.IDX P6, R14, R13, R12, R11 ;  /* 0x0000000c0d0e7389 */ /* 0x00006400000c000b */
[----:B01----:R-:W-:Y:S01]  /*29590*/  ENDCOLLECTIVE ;  /* 0x000000000000791b */ /* 0x003fe20003800000 */
.L_x_4063:
[----:B------:R-:W-:Y:S02]  /*295a0*/  IMAD.MOV.U32 R13, RZ, RZ, R3 ;  /* 0x000000ffff0d7224 */ /* 0x000fe400078e0003 */
[----:B------:R-:W-:Y:S02]  /*295b0*/  IMAD.MOV.U32 R12, RZ, RZ, 0x2 ;  /* 0x00000002ff0c7424 */ /* 0x000fe400078e00ff */
[----:B------:R-:W-:-:S07]  /*295c0*/  IMAD.MOV.U32 R5, RZ, RZ, R14 ;  /* 0x000000ffff057224 */ /* 0x000fce00078e000e */
[----:B------:R-:W-:Y:S05]  /*295d0*/  WARPSYNC.COLLECTIVE R15, `(.L_x_4064) ;  /* 0x000000000f087348 */ /* 0x000fea0003c00000 */
[----:B------:R0:W1:Y:S02]  /*295e0*/  SHFL.IDX P6, R14, R13, R12, R11 ;  /* 0x0000000c0d0e7389 */ /* 0x00006400000c000b */
[----:B01----:R-:W-:Y:S01]  /*295f0*/  ENDCOLLECTIVE ;  /* 0x000000000000791b */ /* 0x003fe20003800000 */
.L_x_4064:
[----:B------:R-:W-:-:S05]  /*29600*/  @!P2 LEA R5, P4, R9, R5, 0x1 ;  /* 0x000000050905a211 */ /* 0x000fca00078808ff */
[----:B------:R-:W-:-:S04]  /*29610*/  @!P2 IMAD.X R6, RZ, RZ, R6, P4 ;  /* 0x000000ffff06a224 */ /* 0x000fc800020e0606 */
[----:B------:R-:W-:Y:S02]  /*29620*/  @!P2 IMAD.MOV.U32 R7, RZ, RZ, R6 ;  /* 0x000000ffff07a224 */ /* 0x000fe400078e0006 */
[----:B------:R-:W-:Y:S01]  /*29630*/  @!P2 IMAD.MOV.U32 R6, RZ, RZ, R5 ;  /* 0x000000ffff06a224 */ /* 0x000fe200078e0005 */
[----:B------:R-:W-:Y:S01]  /*29640*/  IADD3 R5, R0, 0x20, RZ ;  /* 0x0000002000057810 */ /* 0x000fe20007ffe0ff */
[----:B------:R-:W-:-:S03]  /*29650*/  IMAD.MOV.U32 R13, RZ, RZ, R4 ;  /* 0x000000ffff0d7224 */ /* 0x000fc600078e0004 */
        /* <DEDUP_REMOVED lines=11> */
.L_x_4065:
[----:B------:R-:W-:Y:S01]  /*29710*/  MOV R13, R3 ;  /* 0x00000003000d7202 */ /* 0x000fe20000000f00 */
[----:B------:R-:W-:Y:S01]  /*29720*/  IMAD.MOV.U32 R12, RZ, RZ, 0x3 ;  /* 0x00000003ff0c7424 */ /* 0x000fe200078e00ff */
[----:B------:R-:W-:-:S07]  /*29730*/  MOV R5, R14 ;  /* 0x0000000e00057202 */ /* 0x000fce0000000f00 */
[----:B------:R-:W-:Y:S05]  /*29740*/  WARPSYNC.COLLECTIVE R15, `(.L_x_4066) ;  /* 0x000000000f087348 */ /* 0x000fea0003c00000 */
[----:B------:R0:W1:Y:S02]  /*29750*/  SHFL.IDX P6, R14, R13, R12, R11 ;  /* 0x0000000c0d0e7389 */ /* 0x00006400000c000b */
[----:B01----:R-:W-:Y:S01]  /*29760*/  ENDCOLLECTIVE ;  /* 0x000000000000791b */ /* 0x003fe20003800000 */
.L_x_4066:
[----:B------:R-:W-:-:S05]  /*29770*/  @!P2 LEA R5, P4, R9, R5, 0x1 ;  /* 0x000000050905a211 */ /* 0x000fca00078808ff */
[----:B------:R-:W-:-:S04]  /*29780*/  @!P2 IMAD.X R6, RZ, RZ, R6, P4 ;  /* 0x000000ffff06a224 */ /* 0x000fc800020e0606 */
[----:B------:R-:W-:Y:S02]  /*29790*/  @!P2 IMAD.MOV.U32 R7, RZ, RZ, R6 ;  /* 0x000000ffff07a224 */ /* 0x000fe400078e0006 */
[----:B------:R-:W-:Y:S02]  /*297a0*/  @!P2 IMAD.MOV.U32 R6, RZ, RZ, R5 ;  /* 0x000000ffff06a224 */ /* 0x000fe400078e0005 */
[----:B------:R-:W-:Y:S02]  /*297b0*/  IMAD.MOV.U32 R13, RZ, RZ, R4 ;  /* 0x000000ffff0d7224 */ /* 0x000fe400078e0004 */
[----:B------:R-:W-:Y:S01]  /*297c0*/  VIADD R5, R0, 0x30 ;  /* 0x0000003000057836 */ /* 0x000fe20000000000 */
        /* <DEDUP_REMOVED lines=11> */
.L_x_4067:
[----:B------:R-:W-:Y:S01]  /*29880*/  IMAD.MOV.U32 R13, RZ, RZ, R3 ;  /* 0x000000ffff0d7224 */ /* 0x000fe200078e0003 */
[----:B------:R-:W-:Y:S01]  /*29890*/  MOV R12, 0x4 ;  /* 0x00000004000c7802 */ /* 0x000fe20000000f00 */
[----:B------:R-:W-:-:S07]  /*298a0*/  IMAD.MOV.U32 R5, RZ, RZ, R14 ;  /* 0x000000ffff057224 */ /* 0x000fce00078e000e */
[----:B------:R-:W-:Y:S05]  /*298b0*/  WARPSYNC.COLLECTIVE R15, `(.L_x_4068) ;  /* 0x000000000f087348 */ /* 0x000fea0003c00000 */
[----:B------:R0:W1:Y:S02]  /*298c0*/  SHFL.IDX P6, R14, R13, R12, R11 ;  /* 0x0000000c0d0e7389 */ /* 0x00006400000c000b */
[----:B01----:R-:W-:Y:S01]  /*298d0*/  ENDCOLLECTIVE ;  /* 0x000000000000791b */ /* 0x003fe20003800000 */
.L_x_4068:
[----:B------:R-:W-:-:S04]  /*298e0*/  @!P2 LEA R5, P4, R9, R5, 0x1 ;  /* 0x000000050905a211 */ /* 0x000fc800078808ff */
[----:B------:R-:W-:-:S05]  /*298f0*/  @!P2 IADD3.X R6, RZ, R6, RZ, P4, !PT ;  /* 0x00000006ff06a210 */ /* 0x000fca00027fe4ff */
        /* <DEDUP_REMOVED lines=15> */
.L_x_4069:
[----:B------:R-:W-:Y:S02]  /*299f0*/  IMAD.MOV.U32 R13, RZ, RZ, R3 ;  /* 0x000000ffff0d7224 */ /* 0x000fe400078e0003 */
[----:B------:R-:W-:Y:S02]  /*29a00*/  IMAD.MOV.U32 R12, RZ, RZ, 0x5 ;  /* 0x00000005ff0c7424 */ /* 0x000fe400078e00ff */
[----:B------:R-:W-:-:S07]  /*29a10*/  IMAD.MOV.U32 R5, RZ, RZ, R14 ;  /* 0x000000ffff057224 */ /* 0x000fce00078e000e */
[----:B------:R-:W-:Y:S05]  /*29a20*/  WARPSYNC.COLLECTIVE R15, `(.L_x_4070) ;  /* 0x000000000f087348 */ /* 0x000fea0003c00000 */
[----:B------:R0:W1:Y:S02]  /*29a30*/  SHFL.IDX P6, R14, R13, R12, R11 ;  /* 0x0000000c0d0e7389 */ /* 0x00006400000c000b */
[----:B01----:R-:W-:Y:S01]  /*29a40*/  ENDCOLLECTIVE ;  /* 0x000000000000791b */ /* 0x003fe20003800000 */
.L_x_4070:
[----:B------:R-:W-:-:S05]  /*29a50*/  @!P2 LEA R5, P4, R9, R5, 0x1 ;  /* 0x000000050905a211 */ /* 0x000fca00078808ff */
[----:B------:R-:W-:-:S05]  /*29a60*/  @!P2 IMAD.X R6, RZ, RZ, R6, P4 ;  /* 0x000000ffff06a224 */ /* 0x000fca00020e0606 */
[----:B------:R-:W-:Y:S01]  /*29a70*/  @!P2 MOV R7, R6 ;  /* 0x000000060007a202 */ /* 0x000fe20000000f00 */
        /* <DEDUP_REMOVED lines=9> */
[----:B------:R-:W-:-:S02]  /*29b10*/  ISETP.GE.AND P2, PT, R5, R2, PT ;  /* 0x000000020500720c */ /* 0x000fc40003f46270 */
[----:B0-----:R-:W-:-:S11]  /*29b20*/  MOV R6, R14 ;  /* 0x0000000e00067202 */ /* 0x001fd60000000f00 */
[----:B------:R-:W-:Y:S05]  /*29b30*/  WARPSYNC.COLLECTIVE R15, `(.L_x_4071) ;  /* 0x000000000f087348 */ /* 0x000fea0003c00000 */
[----:B------:R0:W1:Y:S02]  /*29b40*/  SHFL.IDX P6, R14, R13, R12, R11 ;  /* 0x0000000c0d0e7389 */ /* 0x00006400000c000b */
[----:B01----:R-:W-:Y:S01]  /*29b50*/  ENDCOLLECTIVE ;  /* 0x000000000000791b */ /* 0x003fe20003800000 */
.L_x_4071:
[----:B------:R-:W-:Y:S02]  /*29b60*/  IMAD.MOV.U32 R13, RZ, RZ, R3 ;  /* 0x000000ffff0d7224 */ /* 0x000fe400078e0003 */
[----:B------:R-:W-:Y:S02]  /*29b70*/  IMAD.MOV.U32 R12, RZ, RZ, 0x6 ;  /* 0x00000006ff0c7424 */ /* 0x000fe400078e00ff */
[----:B------:R-:W-:-:S07]  /*29b80*/  IMAD.MOV.U32 R5, RZ, RZ, R14 ;  /* 0x000000ffff057224 */ /* 0x000fce00078e000e */
[----:B------:R-:W-:Y:S05]  /*29b90*/  WARPSYNC.COLLECTIVE R15, `(.L_x_4072) ;  /* 0x000000000f087348 */ /* 0x000fea0003c00000 */
[----:B------:R0:W1:Y:S02]  /*29ba0*/  SHFL.IDX P6, R14, R13, R12, R11 ;  /* 0x0000000c0d0e7389 */ /* 0x00006400000c000b */
[----:B01----:R-:W-:Y:S01]  /*29bb0*/  ENDCOLLECTIVE ;  /* 0x000000000000791b */ /* 0x003fe20003800000 */
.L_x_4072:
[----:B------:R-:W-:-:S05]  /*29bc0*/  @!P2 LEA R5, P4, R9, R5, 0x1 ;  /* 0x000000050905a211 */ /* 0x000fca00078808ff */
[----:B------:R-:W-:-:S04]  /*29bd0*/  @!P2 IMAD.X R6, RZ, RZ, R6, P4 ;  /* 0x000000ffff06a224 */ /* 0x000fc800020e0606 */
[----:B------:R-:W-:Y:S01]  /*29be0*/  @!P2 IMAD.MOV.U32 R7, RZ, RZ, R6 ;  /* 0x000000ffff07a224 */ /* 0x000fe200078e0006 */
[----:B------:R-:W-:Y:S01]  /*29bf0*/  @!P2 MOV R6, R5 ;  /* 0x000000050006a202 */ /* 0x000fe20000000f00 */
[----:B------:R-:W-:Y:S01]  /*29c00*/  VIADD R5, R0, 0x60 ;  /* 0x0000006000057836 */ /* 0x000fe20000000000 */
[----:B------:R-:W-:-:S03]  /*29c10*/  MOV R13, R4 ;  /* 0x00000004000d7202 */ /* 0x000fc60000000f00 */
        /* <DEDUP_REMOVED lines=11> */
.L_x_4073:
[----:B------:R-:W-:Y:S01]  /*29cd0*/  MOV R13, R3 ;  /* 0x00000003000d7202 */ /* 0x000fe20000000f00 */
[----:B------:R-:W-:Y:S02]  /*29ce0*/  IMAD.MOV.U32 R12, RZ, RZ, 0x7 ;  /* 0x00000007ff0c7424 */ /* 0x000fe400078e00ff */
[----:B------:R-:W-:-:S07]  /*29cf0*/  IMAD.MOV.U32 R5, RZ, RZ, R14 ;  /* 0x000000ffff057224 */ /* 0x000fce00078e000e */
[----:B------:R-:W-:Y:S05]  /*29d00*/  WARPSYNC.COLLECTIVE R15, `(.L_x_4074) ;  /* 0x000000000f087348 */ /* 0x000fea0003c00000 */
[----:B------:R0:W1:Y:S02]  /*29d10*/  SHFL.IDX P6, R14, R13, R12, R11 ;  /* 0x0000000c0d0e7389 */ /* 0x00006400000c000b */
[----:B01----:R-:W-:Y:S01]  /*29d20*/  ENDCOLLECTIVE ;  /* 0x000000000000791b */ /* 0x003fe20003800000 */
.L_x_4074:
[----:B------:R-:W-:-:S05]  /*29d30*/  @!P2 LEA R5, P4, R9, R5, 0x1 ;  /* 0x000000050905a211 */ /* 0x000fca00078808ff */
[----:B------:R-:W-:-:S04]  /*29d40*/  @!P2 IMAD.X R6, RZ, RZ, R6, P4 ;  /* 0x000000ffff06a224 */ /* 0x000fc800020e0606 */
[----:B------:R-:W-:Y:S02]  /*29d50*/  @!P2 IMAD.MOV.U32 R7, RZ, RZ, R6 ;  /* 0x000000ffff07a224 */ /* 0x000fe400078e0006 */
[----:B------:R-:W-:Y:S02]  /*29d60*/  IMAD.MOV.U32 R13, RZ, RZ, R4 ;  /* 0x000000ffff0d7224 */ /* 0x000fe400078e0004 */
[----:B------:R-:W-:-:S05]  /*29d70*/  @!P2 IMAD.MOV.U32 R6, RZ, RZ, R5 ;  /* 0x000000ffff06a224 */ /* 0x000fca00078e0005 */
[----:B------:R-:W-:Y:S01]  /*29d80*/  @!PT LDS RZ, [RZ] ;  /* 0x00000000fffff984 */ /* 0x000fe20000000800 */
[----:B------:R-:W-:Y:S01]  /*29d90*/  @!PT LDS RZ, [RZ] ;  /* 0x00000000fffff984 */ /* 0x000fe20000000800 */
[----:B------:R-:W-:Y:S01]  /*29da0*/  @!PT LDS RZ, [RZ] ;  /* 0x00000000fffff984 */ /* 0x000fe20000000800 */
[----:B------:R0:W-:Y:S01]  /*29db0*/  @!P2 LDGSTS.E.BYPASS.LTC128B.128 [R10+0x18400], desc[UR60][R6.64], !P3 ;  /* 0x18400000060aafae */ /* 0x0001e2000d901d7c */
[----:B------:R-:W-:-:S03]  /*29dc0*/  IMAD.MOV.U32 R5, RZ, RZ, R14 ;  /* 0x000000ffff057224 */ /* 0x000fc600078e000e */
[----:B------:R0:W-:Y:S04]  /*29dd0*/  @!P2 LDGSTS.E.BYPASS.LTC128B.128 [R10+0x1c400], desc[UR60][R6.64+0x80], !P0 ;  /* 0x1c400080060aafae */ /* 0x0001e8000c101d7c */
[----:B0-----:R-:W-:Y:S05]  /*29de0*/  WARPSYNC.COLLECTIVE R15, `(.L_x_4075) ;  /* 0x000000000f087348 */ /* 0x001fea0003c00000 */
[----:B------:R1:W2:Y:S02]  /*29df0*/  SHFL.IDX P6, R14, R13, R12, R11 ;  /* 0x0000000c0d0e7389 */ /* 0x0002a400000c000b */
[----:B012---:R-:W-:Y:S01]  /*29e00*/  ENDCOLLECTIVE ;  /* 0x000000000000791b */ /* 0x007fe20003800000 */
.L_x_4075:
[----:B------:R-:W-:Y:S01]  /*29e10*/  @!PT LDS RZ, [RZ] ;  /* 0x00000000fffff984 */ /* 0x000fe20000000800 */
[----:B------:R-:W-:Y:S01]  /*29e20*/  @!PT LDS RZ, [RZ] ;  /* 0x00000000fffff984 */ /* 0x000fe20000000800 */
[----:B------:R-:W-:Y:S01]  /*29e30*/  @!PT LDS RZ, [RZ] ;  /* 0x00000000fffff984 */ /* 0x000fe20000000800 */
[----:B------:R3:W-:Y:S01]  /*29e40*/  @!P2 LDGSTS.E.BYPASS.LTC128B.128 [R10+0x20400], desc[UR60][R6.64+0x100], !P1 ;  /* 0x20400100060aafae */ /* 0x0007e2000c901d7c */
[----:B------:R-:W-:Y:S01]  /*29e50*/  IMAD.MOV.U32 R3, RZ, RZ, R14 ;  /* 0x000000ffff037224 */ /* 0x000fe200078e000e */
[----:B------:R-:W-:Y:S06]  /*29e60*/  BRA `(.L_x_4076) ;  /* 0xffffffa800887947 */ /* 0x000fec000383ffff */
.L_x_3931:
[----:B----4-:R4:W0:Y:S02]  /*29e70*/  SYNCS.PHASECHK.TRANS64.TRYWAIT P0, [R18+URZ+0x36820], R0 ;  /* 0x03682000120075a7 */ /* 0x010824000800017f */
[----:B0-----:R-:W-:Y:S05]  /*29e80*/  @!P0 NANOSLEEP.SYNCS 0x989680 ;  /* 0x009896800000895d */ /* 0x001fea0003900000 */
[----:B------:R-:W0:Y:S02]  /*29e90*/  @!P0 SYNCS.PHASECHK.TRANS64 P0, [R18+URZ+0x36820], R0 ;  /* 0x03682000120085a7 */ /* 0x000e24000800007f */
[----:B0-----:R-:W-:Y:S05]  /*29ea0*/  @!P0 BRA `(.L_x_3931) ;  /* 0xfffffffc00f08947 */ /* 0x001fea000383ffff */
[----:B------:R-:W-:Y:S05]  /*29eb0*/  BRA `(.L_x_4077) ;  /* 0xffffffa800fc7947 */ /* 0x000fea000383ffff */
.L_x_3940:
[----:B-1----:R1:W2:Y:S02]  /*29ec0*/  SYNCS.PHASECHK.TRANS64.TRYWAIT P0, [R3+URZ+0x36840], R2 ;  /* 0x03684002030075a7 */ /* 0x0022a4000800017f */
[----:B--2---:R-:W-:Y:S05]  /*29ed0*/  @!P0 NANOSLEEP.SYNCS 0x989680 ;  /* 0x009896800000895d */ /* 0x004fea0003900000 */
[----:B------:R-:W2:Y:S02]  /*29ee0*/  @!P0 SYNCS.PHASECHK.TRANS64 P0, [R3+URZ+0x36840], R2 ;  /* 0x03684002030085a7 */ /* 0x000ea4000800007f */
[----:B--2---:R-:W-:Y:S05]  /*29ef0*/  @!P0 BRA `(.L_x_3940) ;  /* 0xfffffffc00f08947 */ /* 0x004fea000383ffff */
[----:B------:R-:W-:Y:S05]  /*29f00*/  BRA `(.L_x_4078) ;  /* 0xffffffac00d87947 */ /* 0x000fea000383ffff */
.L_x_3947:
[----:B0-----:R0:W1:Y:S02]  /*29f10*/  SYNCS.PHASECHK.TRANS64.TRYWAIT P0, [R2+URZ+0x36860], R3 ;  /* 0x03686003020075a7 */ /* 0x001064000800017f */
[----:B-1----:R-:W-:Y:S05]  /*29f20*/  @!P0 NANOSLEEP.SYNCS 0x989680 ;  /* 0x009896800000895d */ /* 0x002fea0003900000 */
[----:B------:R-:W1:Y:S02]  /*29f30*/  @!P0 SYNCS.PHASECHK.TRANS64 P0, [R2+URZ+0x36860], R3 ;  /* 0x03686003020085a7 */ /* 0x000e64000800007f */
[----:B-1----:R-:W-:Y:S05]  /*29f40*/  @!P0 BRA `(.L_x_3947) ;  /* 0xfffffffc00f08947 */ /* 0x002fea000383ffff */
[----:B------:R-:W-:Y:S05]  /*29f50*/  BRA `(.L_x_4079) ;  /* 0xffffffb000e87947 */ /* 0x000fea000383ffff */
.L_x_3958:
[----:B-1----:R1:W2:Y:S02]  /*29f60*/  SYNCS.PHASECHK.TRANS64.TRYWAIT P0, [R3+URZ+0x36840], R2 ;  /* 0x03684002030075a7 */ /* 0x0022a4000800017f */
[----:B--2---:R-:W-:Y:S05]  /*29f70*/  @!P0 NANOSLEEP.SYNCS 0x989680 ;  /* 0x009896800000895d */ /* 0x004fea0003900000 */
[----:B------:R-:W2:Y:S02]  /*29f80*/  @!P0 SYNCS.PHASECHK.TRANS64 P0, [R3+URZ+0x36840], R2 ;  /* 0x03684002030085a7 */ /* 0x000ea4000800007f */
[----:B--2---:R-:W-:Y:S05]  /*29f90*/  @!P0 BRA `(.L_x_3958) ;  /* 0xfffffffc00f08947 */ /* 0x004fea000383ffff */
[----:B------:R-:W-:Y:S05]  /*29fa0*/  BRA `(.L_x_4080) ;  /* 0xffffffb800bc7947 */ /* 0x000fea000383ffff */
.L_x_3965:
[----:B0-----:R0:W1:Y:S02]  /*29fb0*/  SYNCS.PHASECHK.TRANS64.TRYWAIT P0, [R2+URZ+0x36860], R3 ;  /* 0x03686003020075a7 */ /* 0x001064000800017f */
[----:B-1----:R-:W-:Y:S05]  /*29fc0*/  @!P0 NANOSLEEP.SYNCS 0x989680 ;  /* 0x009896800000895d */ /* 0x002fea0003900000 */
[----:B------:R-:W1:Y:S02]  /*29fd0*/  @!P0 SYNCS.PHASECHK.TRANS64 P0, [R2+URZ+0x36860], R3 ;  /* 0x03686003020085a7 */ /* 0x000e64000800007f */
[----:B-1----:R-:W-:Y:S05]  /*29fe0*/  @!P0 BRA `(.L_x_3965) ;  /* 0xfffffffc00f08947 */ /* 0x002fea000383ffff */
[----:B------:R-:W-:Y:S05]  /*29ff0*/  BRA `(.L_x_4081) ;  /* 0xffffffbc00cc7947 */ /* 0x000fea000383ffff */
.L_x_3976:
[----:B--2---:R2:W3:Y:S02]  /*2a000*/  SYNCS.PHASECHK.TRANS64.TRYWAIT P0, [R3+URZ+0x36840], R2 ;  /* 0x03684002030075a7 */ /* 0x0044e4000800017f */
[----:B---3--:R-:W-:Y:S05]  /*2a010*/  @!P0 NANOSLEEP.SYNCS 0x989680 ;  /* 0x009896800000895d */ /* 0x008fea0003900000 */
[----:B------:R-:W3:Y:S02]  /*2a020*/  @!P0 SYNCS.PHASECHK.TRANS64 P0, [R3+URZ+0x36840], R2 ;  /* 0x03684002030085a7 */ /* 0x000ee4000800007f */
[----:B---3--:R-:W-:Y:S05]  /*2a030*/  @!P0 BRA `(.L_x_3976) ;  /* 0xfffffffc00f08947 */ /* 0x008fea000383ffff */
[----:B------:R-:W-:Y:S05]  /*2a040*/  BRA `(.L_x_4082) ;  /* 0xffffffc400787947 */ /* 0x000fea000383ffff */
.L_x_3983:
[----:B0-----:R0:W1:Y:S02]  /*2a050*/  SYNCS.PHASECHK.TRANS64.TRYWAIT P0, [R2+URZ+0x36860], R5 ;  /* 0x03686005020075a7 */ /* 0x001064000800017f */
[----:B-1----:R-:W-:Y:S05]  /*2a060*/  @!P0 NANOSLEEP.SYNCS 0x989680 ;  /* 0x009896800000895d */ /* 0x002fea0003900000 */
[----:B------:R-:W1:Y:S02]  /*2a070*/  @!P0 SYNCS.PHASECHK.TRANS64 P0, [R2+URZ+0x36860], R5 ;  /* 0x03686005020085a7 */ /* 0x000e64000800007f */
[----:B-1----:R-:W-:Y:S05]  /*2a080*/  @!P0 BRA `(.L_x_3983) ;  /* 0xfffffffc00f08947 */ /* 0x002fea000383ffff */
[----:B------:R-:W-:Y:S05]  /*2a090*/  BRA `(.L_x_4083) ;  /* 0xffffffc800847947 */ /* 0x000fea000383ffff */
.L_x_3996:
[----:B--2---:R2:W4:Y:S02]  /*2a0a0*/  SYNCS.PHASECHK.TRANS64.TRYWAIT P0, [R0+URZ+0x36860], R2 ;  /* 0x03686002000075a7 */ /* 0x004524000800017f */
[----:B----4-:R-:W-:Y:S05]  /*2a0b0*/  @!P0 NANOSLEEP.SYNCS 0x989680 ;  /* 0x009896800000895d */ /* 0x010fea0003900000 */
[----:B------:R-:W4:Y:S02]  /*2a0c0*/  @!P0 SYNCS.PHASECHK.TRANS64 P0, [R0+URZ+0x36860], R2 ;  /* 0x03686002000085a7 */ /* 0x000f24000800007f */
[----:B----4-:R-:W-:Y:S05]  /*2a0d0*/  @!P0 BRA `(.L_x_3996) ;  /* 0xfffffffc00f08947 */ /* 0x010fea000383ffff */
[----:B------:R-:W-:Y:S05]  /*2a0e0*/  BRA `(.L_x_4084) ;  /* 0xffffffd000187947 */ /* 0x000fea000383ffff */
.L_x_4005:
[----:B----4-:R-:W4:Y:S01]  /*2a0f0*/  LDL R0, [R1] ;  /* 0x0000000001007983 */ /* 0x010f220000100800 */
[----:B------:R-:W-:Y:S01]  /*2a100*/  BSSY B0, `(.L_x_4085) ;  /* 0x0000008000007945 */ /* 0x000fe20003800000 */
[----:B------:R-:W-:Y:S02]  /*2a110*/  IMAD.MOV.U32 R12, RZ, RZ, RZ ;  /* 0x000000ffff0c7224 */ /* 0x000fe400078e00ff */
[----:B------:R-:W-:Y:S02]  /*2a120*/  IMAD.MOV.U32 R11, RZ, RZ, 0x1f ;  /* 0x0000001fff0b7424 */ /* 0x000fe400078e00ff */
[----:B------:R-:W-:Y:S01]  /*2a130*/  IMAD.MOV.U32 R15, RZ, RZ, -0x1 ;  /* 0xffffffffff0f7424 */ /* 0x000fe200078e00ff */
[----:B----4-:R-:W-:-:S07]  /*2a140*/  MOV R13, R0 ;  /* 0x00000000000d7202 */ /* 0x010fce0000000f00 */
[----:B0123--:R-:W-:Y:S05]  /*2a150*/  WARPSYNC.COLLECTIVE R15, `(.L_x_4086) ;  /* 0x000000000f087348 */ /* 0x00ffea0003c00000 */
[----:B------:R4:W0:Y:S02]  /*2a160*/  SHFL.IDX P6, R14, R13, R12, R11 ;  /* 0x0000000c0d0e7389 */ /* 0x00082400000c000b */
[----:B01234-:R-:W-:Y:S01]  /*2a170*/  ENDCOLLECTIVE ;  /* 0x000000000000791b */ /* 0x01ffe20003800000 */
.L_x_4086:
[----:B------:R-:W-:Y:S05]  /*2a180*/  BSYNC B0 ;  /* 0x0000000000007941 */ /* 0x000fea0003800000 */
.L_x_4085:
[----:B------:R0:W5:Y:S01]  /*2a190*/  LDL R2, [R1+0xc] ;  /* 0x00000c0001027983 */ /* 0x0001620000100800 */
[----:B------:R-:W-:Y:S01]  /*2a1a0*/  MOV R13, R0 ;  /* 0x00000000000d7202 */ /* 0x000fe20000000f00 */
[----:B------:R-:W-:Y:S01]  /*2a1b0*/  IMAD.MOV.U32 R12, RZ, RZ, 0x1 ;  /* 0x00000001ff0c7424 */ /* 0x000fe200078e00ff */
[----:B------:R-:W-:Y:S01]  /*2a1c0*/  LOP3.LUT P1, RZ, R9, 0x1, RZ, 0xc0, !PT ;  /* 0x0000000109ff7812 */ /* 0x000fe2000782c0ff */
[----:B------:R-:W-:Y:S02]  /*2a1d0*/  IMAD.MOV.U32 R11, RZ, RZ, 0x1f ;  /* 0x0000001fff0b7424 */ /* 0x000fe400078e00ff */
[----:B------:R-:W-:Y:S02]  /*2a1e0*/  IMAD.MOV.U32 R15, RZ, RZ, -0x1 ;  /* 0xffffffffff0f7424 */ /* 0x000fe400078e00ff */
[----:B0-----:R-:W-:-:S08]  /*2a1f0*/  IMAD.MOV.U32 R5, RZ, RZ, R14 ;  /* 0x000000ffff057224 */ /* 0x001fd000078e000e */
[----:B-----5:R-:W-:Y:S05]  /*2a200*/  WARPSYNC.COLLECTIVE R15, `(.L_x_4087) ;  /* 0x000000000f087348 */ /* 0x020fea0003c00000 */
[----:B------:R0:W1:Y:S02]  /*2a210*/  SHFL.IDX P6, R14, R13, R12, R11 ;  /* 0x0000000c0d0e7389 */ /* 0x00006400000c000b */
[----:B01---5:R-:W-:Y:S01]  /*2a220*/  ENDCOLLECTIVE ;  /* 0x000000000000791b */ /* 0x023fe20003800000 */
.L_x_4087:
[----:B------:R-:W-:Y:S01]  /*2a230*/  ULDC UR4, c[0x0][0xc3c] ;  /* 0x00030f0000047ab9 */ /* 0x000fe20000000800 */
        /* <DEDUP_REMOVED lines=14> */
[----:B--2---:R-:W-:Y:S02]  /*2a320*/  @!P0 IMAD.MOV.U32 R4, RZ, RZ, R8 ;  /* 0x000000ffff048224 */ /* 0x004fe400078e0008 */
[----:B---3--:R-:W-:Y:S01]  /*2a330*/  @!P0 IMAD.MOV.U32 R6, RZ, RZ, R2 ;  /* 0x000000ffff068224 */ /* 0x008fe200078e0002 */
[----:B------:R-:W-:-:S03]  /*2a340*/  ISETP.GE.U32.AND P0, PT, R17, 0x2, PT ;  /* 0x000000021100780c */ /* 0x000fc60003f06070 */
[----:B------:R-:W-:-:S05]  /*2a350*/  IMAD R2, R6, R4, RZ ;  /* 0x0000000406027224 */ /* 0x000fca00078e02ff */
[----:B------:R-:W-:-:S07]  /*2a360*/  MOV R13, R2 ;  /* 0x00000002000d7202 */ /* 0x000fce0000000f00 */
[----:B------:R-:W-:Y:S05]  /*2a370*/  WARPSYNC.COLLECTIVE R15, `(.L_x_4088) ;  /* 0x000000000f087348 */ /* 0x000fea0003c00000 */
[----:B------:R0:W1:Y:S02]  /*2a380*/  SHFL.UP P6, R14, R13, R12, R11 ;  /* 0x0400000c0d0e7389 */ /* 0x00006400000c000b */
[----:B01----:R-:W-:Y:S01]  /*2a390*/  ENDCOLLECTIVE ;  /* 0x000000000000791b */ /* 0x003fe20003800000 */
.L_x_4088:
[----:B------:R-:W-:Y:S02]  /*2a3a0*/  IMAD.MOV.U32 R12, RZ, RZ, 0x2 ;  /* 0x00000002ff0c7424 */ /* 0x000fe400078e00ff */
[----:B------:R-:W-:-:S05]  /*2a3b0*/  IMAD.MOV.U32 R3, RZ, RZ, R14 ;  /* 0x000000ffff037224 */ /* 0x000fca00078e000e */
[----:B------:R-:W-:Y:S02]  /*2a3c0*/  SEL R3, R3, RZ, P1 ;  /* 0x000000ff03037207 */ /* 0x000fe40000800000 */
[----:B------:R-:W-:-:S03]  /*2a3d0*/  ISETP.GE.U32.AND P1, PT, R17, 0x4, PT ;  /* 0x000000041100780c */ /* 0x000fc60003f26070 */
[----:B------:R-:W-:-:S04]  /*2a3e0*/  IMAD.IADD R2, R2, 0x1, R3 ;  /* 0x0000000102027824 */ /* 0x000fc800078e0203 */
[----:B------:R-:W-:-:S07]  /*2a3f0*/  IMAD.MOV.U32 R13, RZ, RZ, R2 ;  /* 0x000000ffff0d7224 */ /* 0x000fce00078e0002 */
[----:B------:R-:W-:Y:S05]  /*2a400*/  WARPSYNC.COLLECTIVE R15, `(.L_x_4089) ;  /* 0x000000000f087348 */ /* 0x000fea0003c00000 */
[----:B------:R0:W1:Y:S02]  /*2a410*/  SHFL.UP P6, R14, R13, R12, R11 ;  /* 0x0400000c0d0e7389 */ /* 0x00006400000c000b */
[----:B01----:R-:W-:Y:S01]  /*2a420*/  ENDCOLLECTIVE ;  /* 0x000000000000791b */ /* 0x003fe20003800000 */
.L_x_4089:
        /* <DEDUP_REMOVED lines=8> */
.L_x_4090:
        /* <DEDUP_REMOVED lines=8> */
.L_x_4091:
        /* <DEDUP_REMOVED lines=8> */
.L_x_4092:
        /* <DEDUP_REMOVED lines=9> */
.L_x_4093:
[----:B------:R-:W-:Y:S01]  /*2a640*/  IMAD.MOV.U32 R16, RZ, RZ, R14 ;  /* 0x000000ffff107224 */ /* 0x000fe200078e000e */
[----:B------:R-:W-:Y:S06]  /*2a650*/  BRA `(.L_x_4094) ;  /* 0xffffffd000e07947 */ /* 0x000fec000383ffff */
.L_x_4008:
[----:B------:R-:W-:Y:S01]  /*2a660*/  BSSY B0, `(.L_x_4095) ;  /* 0x0000008000007945 */ /* 0x000fe20003800000 */
[----:B------:R-:W-:Y:S01]  /*2a670*/  IMAD.MOV.U32 R13, RZ, RZ, R2 ;  /* 0x000000ffff0d7224 */ /* 0x000fe200078e0002 */
[----:B------:R-:W-:Y:S01]  /*2a680*/  MOV R11, RZ ;  /* 0x000000ff000b7202 */ /* 0x000fe20000000f00 */
[----:B------:R-:W-:Y:S02]  /*2a690*/  IMAD.MOV.U32 R12, RZ, RZ, 0x1 ;  /* 0x00000001ff0c7424 */ /* 0x000fe400078e00ff */
[----:B------:R-:W-:-:S07]  /*2a6a0*/  IMAD.MOV.U32 R15, RZ, RZ, -0x1 ;  /* 0xffffffffff0f7424 */ /* 0x000fce00078e00ff */
[----:B0-----:R-:W-:Y:S05]  /*2a6b0*/  WARPSYNC.COLLECTIVE R15, `(.L_x_4096) ;  /* 0x000000000f087348 */ /* 0x001fea0003c00000 */
[----:B------:R1:W2:Y:S02]  /*2a6c0*/  SHFL.UP P6, R14, R13, R12, R11 ;  /* 0x0400000c0d0e7389 */ /* 0x0002a400000c000b */
[----:B012---:R-:W-:Y:S01]  /*2a6d0*/  ENDCOLLECTIVE ;  /* 0x000000000000791b */ /* 0x007fe20003800000 */
.L_x_4096:
[----:B------:R-:W-:Y:S05]  /*2a6e0*/  BSYNC B0 ;  /* 0x0000000000007941 */ /* 0x000fea0003800000 */
.L_x_4095:
[----:B------:R-:W2:Y:S01]  /*2a6f0*/  LDL R7, [R1+0x10] ;  /* 0x0000100001077983 */ /* 0x000ea20000100800 */
[----:B------:R-:W-:Y:S01]  /*2a700*/  IMAD.MOV.U32 R3, RZ, RZ, R14 ;  /* 0x000000ffff037224 */ /* 0x000fe200078e000e */
[----:B------:R-:W-:Y:S01]  /*2a710*/  MOV R12, 0x2 ;  /* 0x00000002000c7802 */ /* 0x000fe20000000f00 */
[----:B------:R-:W-:Y:S02]  /*2a720*/  IMAD.MOV.U32 R11, RZ, RZ, RZ ;  /* 0x000000ffff0b7224 */ /* 0x000fe400078e00ff */
        /* <DEDUP_REMOVED lines=8> */
.L_x_4097:
        /* <DEDUP_REMOVED lines=8> */
.L_x_4098:
        /* <DEDUP_REMOVED lines=8> */
.L_x_4099:
        /* <DEDUP_REMOVED lines=8> */
.L_x_4100:
        /* <DEDUP_REMOVED lines=9> */
.L_x_4101:
[----:B------:R-:W-:Y:S01]  /*2a9c0*/  MOV R16, R14 ;  /* 0x0000000e00107202 */ /* 0x000fe20000000f00 */
[----:B------:R-:W-:Y:S06]  /*2a9d0*/  BRA `(.L_x_4102) ;  /* 0xffffffd000b07947 */ /* 0x000fec000383ffff */
.L_x_4010:
[----:B------:R-:W-:Y:S01]  /*2a9e0*/  BSSY B0, `(.L_x_4103) ;  /* 0x0000006000007945 */ /* 0x000fe20003800000 */
[----:B------:R-:W-:Y:S01]  /*2a9f0*/  PLOP3.LUT P6, PT, P6, PT, PT, 0x8, 0x0 ;  /* 0x000000000000781c */ /* 0x000fe200037ce170 */
[----:B------:R-:W-:-:S12]  /*2aa00*/  IMAD.MOV.U32 R15, RZ, RZ, -0x1 ;  /* 0xffffffffff0f7424 */ /* 0x000fd800078e00ff */
[----:B0-----:R-:W-:Y:S05]  /*2aa10*/  WARPSYNC.COLLECTIVE R15, `(.L_x_4104) ;  /* 0x000000000f087348 */ /* 0x001fea0003c00000 */
[----:B------:R-:W-:Y:S01]  /*2aa20*/  VOTE.ANY R14, PT, P6 ;  /* 0x00000000000e7806 */ /* 0x000fe200030e0100 */
[----:B0-----:R-:W-:Y:S06]  /*2aa30*/  ENDCOLLECTIVE ;  /* 0x000000000000791b */ /* 0x001fec0003800000 */
.L_x_4104:
[----:B------:R-:W-:Y:S05]  /*2aa40*/  BSYNC B0 ;  /* 0x0000000000007941 */ /* 0x000fea0003800000 */
.L_x_4103:
        /* <DEDUP_REMOVED lines=9> */
.L_x_4105:
[----:B------:R-:W-:Y:S02]  /*2aae0*/  IMAD.MOV.U32 R13, RZ, RZ, R6 ;  /* 0x000000ffff0d7224 */ /* 0x000fe400078e0006 */
[----:B------:R-:W-:-:S07]  /*2aaf0*/  IMAD.MOV.U32 R4, RZ, RZ, R14 ;  /* 0x000000ffff047224 */ /* 0x000fce00078e000e */
[----:B------:R-:W-:Y:S05]  /*2ab00*/  WARPSYNC.COLLECTIVE R15, `(.L_x_4106) ;  /* 0x000000000f087348 */ /* 0x000fea0003c00000 */
[----:B------:R0:W1:Y:S02]  /*2ab10*/  SHFL.IDX P6, R14, R13, R12, R11 ;  /* 0x0000000c0d0e7389 */ /* 0x00006400000c000b */
[----:B01----:R-:W-:Y:S01]  /*2ab20*/  ENDCOLLECTIVE ;  /* 0x000000000000791b */ /* 0x003fe20003800000 */
.L_x_4106:
[----:B------:R-:W-:Y:S01]  /*2ab30*/  IMAD.MOV.U32 R6, RZ, RZ, R14 ;  /* 0x000000ffff067224 */ /* 0x000fe200078e000e */
[----:B------:R-:W-:Y:S06]  /*2ab40*/  BRA `(.L_x_4107) ;  /* 0xffffffd000907947 */ /* 0x000fec000383ffff */
.L_x_4012:
[----:B------:R-:W-:Y:S01]  /*2ab50*/  BSSY B0, `(.L_x_4108) ;  /* 0x0000007000007945 */ /* 0x000fe20003800000 */
[----:B------:R-:W-:Y:S01]  /*2ab60*/  MOV R13, R7 ;  /* 0x00000007000d7202 */ /* 0x000fe20000000f00 */
[----:B------:R-:W-:Y:S02]  /*2ab70*/  IMAD.MOV.U32 R11, RZ, RZ, 0x1f ;  /* 0x0000001fff0b7424 */ /* 0x000fe400078e00ff */
[----:B------:R-:W-:-:S07]  /*2ab80*/  IMAD.MOV.U32 R15, RZ, RZ, -0x1 ;  /* 0xffffffffff0f7424 */ /* 0x000fce00078e00ff */
[----:B0123--:R-:W-:Y:S05]  /*2ab90*/  WARPSYNC.COLLECTIVE R15, `(.L_x_4109) ;  /* 0x000000000f087348 */ /* 0x00ffea0003c00000 */
[----:B------:R4:W0:Y:S02]  /*2aba0*/  SHFL.IDX P6, R14, R13, R12, R11 ;  /* 0x0000000c0d0e7389 */ /* 0x00082400000c000b */
[----:B01234-:R-:W-:Y:S01]  /*2abb0*/  ENDCOLLECTIVE ;  /* 0x000000000000791b */ /* 0x01ffe20003800000 */
.L_x_4109:
[----:B------:R-:W-:Y:S05]  /*2abc0*/  BSYNC B0 ;  /* 0x0000000000007941 */ /* 0x000fea0003800000 */
.L_x_4108:
[----:B------:R-:W-:Y:S01]  /*2abd0*/  IMAD.MOV.U32 R7, RZ, RZ, R14 ;  /* 0x000000ffff077224 */ /* 0x000fe200078e000e */
[----:B------:R-:W-:Y:S06]  /*2abe0*/  BRA `(.L_x_4110) ;  /* 0xffffffd000807947 */ /* 0x000fec000383ffff */
.L_x_4016:
[----:B0-----:R0:W1:Y:S02]  /*2abf0*/  SYNCS.PHASECHK.TRANS64.TRYWAIT P0, [R0+URZ+0x36820], R3 ;  /* 0x03682003000075a7 */ /* 0x001064000800017f */
[----:B-1----:R-:W-:Y:S05]  /*2ac00*/  @!P0 NANOSLEEP.SYNCS 0x989680 ;  /* 0x009896800000895d */ /* 0x002fea0003900000 */
[----:B------:R-:W1:Y:S02]  /*2ac10*/  @!P0 SYNCS.PHASECHK.TRANS64 P0, [R0+URZ+0x36820], R3 ;  /* 0x03682003000085a7 */ /* 0x000e64000800007f */
[----:B-1----:R-:W-:Y:S05]  /*2ac20*/  @!P0 BRA `(.L_x_4016) ;  /* 0xfffffffc00f08947 */ /* 0x002fea000383ffff */
[----:B------:R-:W-:Y:S05]  /*2ac30*/  BRA `(.L_x_4111) ;  /* 0xffffffd800147947 */ /* 0x000fea000383ffff */
.L_x_4017:
        /* <DEDUP_REMOVED lines=11> */
.L_x_4113:
[----:B------:R-:W-:Y:S05]  /*2acf0*/  BSYNC B0 ;  /* 0x0000000000007941 */ /* 0x000fea0003800000 */
.L_x_4112:
[----:B------:R-:W-:Y:S05]  /*2ad00*/  BRA `(.L_x_4114) ;  /* 0xffffffd400fc7947 */ /* 0x000fea000383ffff */
.L_x_4018:
[----:B------:R-:W-:Y:S01]  /*2ad10*/  BSSY B0, `(.L_x_4115) ;  /* 0x0000006000007945 */ /* 0x000fe20003800000 */
[----:B------:R-:W-:-:S07]  /*2ad20*/  IMAD.MOV.U32 R15, RZ, RZ, -0x1 ;  /* 0xffffffffff0f7424 */ /* 0x000fce00078e00ff */
[----:B01----:R-:W-:Y:S05]  /*2ad30*/  WARPSYNC.COLLECTIVE R15, `(.L_x_4116) ;  /* 0x000000000f0c7348 */ /* 0x003fea0003c00000 */
[----:B------:R-:W-:Y:S02]  /*2ad40*/  ELECT P6, UR62, PT ;  /* 0x00000000003e782f */ /* 0x000fe400038c0000 */
[----:B------:R-:W-:Y:S01]  /*2ad50*/  MOV R14, UR62 ;  /* 0x0000003e000e7c02 */ /* 0x000fe20008000f00 */
[----:B01----:R-:W-:Y:S10]  /*2ad60*/  ENDCOLLECTIVE ;  /* 0x000000000000791b */ /* 0x003ff40003800000 */
.L_x_4116:
[----:B------:R-:W-:Y:S05]  /*2ad70*/  BSYNC B0 ;  /* 0x0000000000007941 */ /* 0x000fea0003800000 */
.L_x_4115:
[----:B------:R-:W-:Y:S05]  /*2ad80*/  BRA `(.L_x_4117) ;  /* 0xffffffd400f07947 */ /* 0x000fea000383ffff */
.L_x_4020:
[----:B0-----:R0:W1:Y:S02]  /*2ad90*/  SYNCS.PHASECHK.TRANS64.TRYWAIT P0, [R6+URZ], R5 ;  /* 0x00000005060075a7 */ /* 0x001064000800017f */
[----:B-1----:R-:W-:Y:S05]  /*2ada0*/  @!P0 NANOSLEEP.SYNCS 0x989680 ;  /* 0x009896800000895d */ /* 0x002fea0003900000 */
[----:B------:R-:W1:Y:S02]  /*2adb0*/  @!P0 SYNCS.PHASECHK.TRANS64 P0, [R6+URZ], R5 ;  /* 0x00000005060085a7 */ /* 0x000e64000800007f */
[----:B-1----:R-:W-:Y:S05]  /*2adc0*/  @!P0 BRA `(.L_x_4020) ;  /* 0xfffffffc00f08947 */ /* 0x002fea000383ffff */
[----:B------:R-:W-:Y:S05]  /*2add0*/  BRA `(.L_x_4118) ;  /* 0xffffffd800307947 */ /* 0x000fea000383ffff */
.L_x_4021:
[----:B-1----:R1:W2:Y:S02]  /*2ade0*/  SYNCS.PHASECHK.TRANS64.TRYWAIT P0, [R7+URZ], R2 ;  /* 0x00000002070075a7 */ /* 0x0022a4000800017f */
[----:B--2---:R-:W-:Y:S05]  /*2adf0*/  @!P0 NANOSLEEP.SYNCS 0x989680 ;  /* 0x009896800000895d */ /* 0x004fea0003900000 */
[----:B------:R-:W2:Y:S02]  /*2ae00*/  @!P0 SYNCS.PHASECHK.TRANS64 P0, [R7+URZ], R2 ;  /* 0x00000002070085a7 */ /* 0x000ea4000800007f */
[----:B--2---:R-:W-:Y:S05]  /*2ae10*/  @!P0 BRA `(.L_x_4021) ;  /* 0xfffffffc00f08947 */ /* 0x004fea000383ffff */
[----:B------:R-:W-:Y:S05]  /*2ae20*/  BRA `(.L_x_4119) ;  /* 0xffffffd800247947 */ /* 0x000fea000383ffff */
.L_x_4023:
[----:B--2---:R2:W3:Y:S02]  /*2ae30*/  SYNCS.PHASECHK.TRANS64.TRYWAIT P0, [R4+URZ], R5 ;  /* 0x00000005040075a7 */ /* 0x0044e4000800017f */
[----:B---3--:R-:W-:Y:S05]  /*2ae40*/  @!P0 NANOSLEEP.SYNCS 0x989680 ;  /* 0x009896800000895d */ /* 0x008fea0003900000 */
[----:B------:R-:W3:Y:S02]  /*2ae50*/  @!P0 SYNCS.PHASECHK.TRANS64 P0, [R4+URZ], R5 ;  /* 0x00000005040085a7 */ /* 0x000ee4000800007f */
[----:B---3--:R-:W-:Y:S05]  /*2ae60*/  @!P0 BRA `(.L_x_4023) ;  /* 0xfffffffc00f08947 */ /* 0x008fea000383ffff */
[----:B------:R-:W-:Y:S05]  /*2ae70*/  BRA `(.L_x_4120) ;  /* 0xffffffd800287947 */ /* 0x000fea000383ffff */
.L_x_4121:
        /* <DEDUP_REMOVED lines=16> */
.L_x_14850:


//--------------------- .text._ZN7cutlass13device_kernelIN5flash11enable_sm90INS1_16FlashAttnFwdSm90INS1_25CollectiveMainloopFwdSm90ILi2EN4cute5tupleIJNS5_1CILi1EEES8_S8_EEENS6_IJNS7_ILi128EEENS7_ILi96EEENS7_ILi192EEEEEELi192ENS_6half_tEfNS_4arch4Sm90ELb0ELb1ELb0ELb0ELb0ELb0ELb0ELb1ELb1ELb1ELb1ELb0EEENS1_21CollectiveEpilogueFwdINS6_IJSA_SC_SB_EEES9_SE_SG_Li256ELb0ELb1ELb1ELb0EEENS1_19SingleTileSchedulerILb0ELb1ELb1ELi128EEEEEEEEEvNT_6ParamsE --------------------------
	.section	.text._ZN7cutlass13device_kernelIN5flash11enable_sm90INS1_16FlashAttnFwdSm90INS1_25CollectiveMainloopFwdSm90ILi2EN4cute5tupleIJNS5_1CILi1EEES8_S8_EEENS6_IJNS7_ILi128EEENS7_ILi96EEENS7_ILi192EEEEEELi192ENS_6half_tEfNS_4arch4Sm90ELb0ELb1ELb0ELb0ELb0ELb0ELb0ELb1ELb1ELb1ELb1ELb0EEENS1_21CollectiveEpilogueFwdINS6_IJSA_SC_SB_EEES9_SE_SG_Li256ELb0ELb1ELb1ELb0EEENS1_19SingleTileSchedulerILb0ELb1ELb1ELi128EEEEEEEEEvNT_6ParamsE,"ax",@progbits
	.align	128
.text._ZN7cutlass13device_kernelIN5flash11enable_sm90INS1_16FlashAttnFwdSm90INS1_25CollectiveMainloopFwdSm90ILi2EN4cute5tupleIJNS5_1CILi1EEES8_S8_EEENS6_IJNS7_ILi128EEENS7_ILi96EEENS7_ILi192EEEEEELi192ENS_6half_tEfNS_4arch4Sm90ELb0ELb1ELb0ELb0ELb0ELb0ELb0ELb1ELb1ELb1ELb1ELb0EEENS1_21CollectiveEpilogueFwdINS6_IJSA_SC_SB_EEES9_SE_SG_Li256ELb0ELb1ELb1ELb0EEENS1_19SingleTileSchedulerILb0ELb1ELb1ELi128EEEEEEEEEvNT_6ParamsE:
        .type           _ZN7cutlass13device_kernelIN5flash11enable_sm90INS1_16FlashAttnFwdSm90INS1_25CollectiveMainloopFwdSm90ILi2EN4cute5tupleIJNS5_1CILi1EEES8_S8_EEENS6_IJNS7_ILi128EEENS7_ILi96EEENS7_ILi192EEEEEELi192ENS_6half_tEfNS_4arch4Sm90ELb0ELb1ELb0ELb0ELb0ELb0ELb0ELb1ELb1ELb1ELb1ELb0EEENS1_21CollectiveEpilogueFwdINS6_IJSA_SC_SB_EEES9_SE_SG_Li256ELb0ELb1ELb1ELb0EEENS1_19SingleTileSchedulerILb0ELb1ELb1ELi128EEEEEEEEEvNT_6ParamsE,@function
        .size           _ZN7cutlass13device_kernelIN5flash11enable_sm90INS1_16FlashAttnFwdSm90INS1_25CollectiveMainloopFwdSm90ILi2EN4cute5tupleIJNS5_1CILi1EEES8_S8_EEENS6_IJNS7_ILi128EEENS7_ILi96EEENS7_ILi192EEEEEELi192ENS_6half_tEfNS_4arch4Sm90ELb0ELb1ELb0ELb0ELb0ELb0ELb0ELb1ELb1ELb1ELb1ELb0EEENS1_21CollectiveEpilogueFwdINS6_IJSA_SC_SB_EEES9_SE_SG_Li256ELb0ELb1ELb1ELb0EEENS1_19SingleTileSchedulerILb0ELb1ELb1ELi128EEEEEEEEEvNT_6ParamsE,(.L_x_14851 - _ZN7cutlass13device_kernelIN5flash11enable_sm90INS1_16FlashAttnFwdSm90INS1_25CollectiveMainloopFwdSm90ILi2EN4cute5tupleIJNS5_1CILi1EEES8_S8_EEENS6_IJNS7_ILi128EEENS7_ILi96EEENS7_ILi192EEEEEELi192ENS_6half_tEfNS_4arch4Sm90ELb0ELb1ELb0ELb0ELb0ELb0ELb0ELb1ELb1ELb1ELb1ELb0EEENS1_21CollectiveEpilogueFwdINS6_IJSA_SC_SB_EEES9_SE_SG_Li256ELb0ELb1ELb1ELb0EEENS1_19SingleTileSchedulerILb0ELb1ELb1ELi128EEEEEEEEEvNT_6ParamsE)
        .other          _ZN7cutlass13device_kernelIN5flash11enable_sm90INS1_16FlashAttnFwdSm90INS1_25CollectiveMainloopFwdSm90ILi2EN4cute5tupleIJNS5_1CILi1EEES8_S8_EEENS6_IJNS7_ILi128EEENS7_ILi96EEENS7_ILi192EEEEEELi192ENS_6half_tEfNS_4arch4Sm90ELb0ELb1ELb0ELb0ELb0ELb0ELb0ELb1ELb1ELb1ELb1ELb0EEENS1_21CollectiveEpilogueFwdINS6_IJSA_SC_SB_EEES9_SE_SG_Li256ELb0ELb1ELb1ELb0EEENS1_19SingleTileSchedulerILb0ELb1ELb1ELi128EEEEEEEEEvNT_6ParamsE,@"STO_CUDA_ENTRY STV_DEFAULT"
_ZN7cutlass13device_kernelIN5flash11enable_sm90INS1_16FlashAttnFwdSm90INS1_25CollectiveMainloopFwdSm90ILi2EN4cute5tupleIJNS5_1CILi1EEES8_S8_EEENS6_IJNS7_ILi128EEENS7_ILi96EEENS7_ILi192EEEEEELi192ENS_6half_tEfNS_4arch4Sm90ELb0ELb1ELb0ELb0ELb0ELb0ELb0ELb1ELb1ELb1ELb1ELb0EEENS1_21CollectiveEpilogueFwdINS6_IJSA_SC_SB_EEES9_SE_SG_Li256ELb0ELb1ELb1ELb0EEENS1_19SingleTileSchedulerILb0ELb1ELb1ELi128EEEEEEEEEvNT_6ParamsE:
        /* <DEDUP_REMOVED lines=18> */
.L_x_4123:
[----:B------:R-:W-:Y:S05]  /*0120*/  BSYNC B0 ;  /* 0x0000000000007941 */ /* 0x000fea0003800000 */
.L_x_4122:
        /* <DEDUP_REMOVED lines=41> */
.L_x_4124:
        /* <DEDUP_REMOVED lines=22> */
.L_x_4125:
        /* <DEDUP_REMOVED lines=18> */
.L_x_4126:
        /* <DEDUP_REMOVED lines=22> */
.L_x_4127:
        /* <DEDUP_REMOVED lines=22> */
.L_x_4128:
        /* <DEDUP_REMOVED lines=9> */
.L_x_4131:
        /* <DEDUP_REMOVED lines=19> */
[----:B0-----:R-:W0:Y:S01]  /*0ac0*/  LDC.64 R2, c[0x0][0x418] ;  /* 0x00010600ff027b82 */ /* 0x001e220000000a00 */
[----:B------:R-:W-:Y:S01]  /*0ad0*/  ULDC UR4, c[0x0][0x448] ;  /* 0x0001120000047ab9 */ /* 0x000fe20000000800 */
[----:B------:R-:W1:Y:S01]  /*0ae0*/  S2R R0, SR_TID.X ;  /* 0x0000000000007919 */ /* 0x000e620000002100 */
[----:B------:R-:W-:-:S03]  /*0af0*/  UISETP.NE.AND UP0, UPT, UR4, 0x1, UPT ;  /* 0x000000010400788c */ /* 0x000fc6000bf05270 */
[----:B------:R-:W-:Y:S02]  /*0b00*/  ULDC.64 UR4, c[0x0][0x9e0] ;  /* 0x0002780000047ab9 */ /* 0x000fe40000000a00 */
[----:B------:R-:W2:Y:S01]  /*0b10*/  LDC R22, c[0x0][0x288] ;  /* 0x0000a200ff167b82 */ /* 0x000ea20000000800 */
[----:B------:R-:W-:-:S05]  /*0b20*/  UISETP.GE.AND UP1, UPT, UR5, 0x1, UPT ;  /* 0x000000010500788c */ /* 0x000fca000bf26270 */
[----:B------:R-:W-:Y:S01]  /*0b30*/  @UP0 ULDC UR9, c[0x0][0x44c] ;  /* 0x0001130000090ab9 */ /* 0x000fe20000000800 */
[----:B------:R-:W-:Y:S01]  /*0b40*/  @UP0 ULDC UR11, c[0x0][0x450] ;  /* 0x00011400000b0ab9 */ /* 0x000fe20000000800 */
[----:B------:R-:W3:Y:S01]  /*0b50*/  LDC R16, c[0x0][0x424] ;  /* 0x00010900ff107b82 */ /* 0x000ee20000000800 */
[----:B------:R-:W-:-:S07]  /*0b60*/  PLOP3.LUT P1, PT, PT, PT, UP1, 0x80, 0x0 ;  /* 0x000000000000781c */ /* 0x000fce0003f2f018 */
[----:B------:R-:W4:Y:S01]  /*0b70*/  LDC R5, c[0x0][0x2f0] ;  /* 0x0000bc00ff057b82 */ /* 0x000f220000000800 */
[----:B0-----:R-:W-:-:S04]  /*0b80*/  ISETP.NE.U32.AND P0, PT, R2, RZ, PT ;  /* 0x000000ff0200720c */ /* 0x001fc80003f05070 */
[----:B------:R-:W-:-:S03]  /*0b90*/  ISETP.NE.AND.EX P0, PT, R3, RZ, PT, P0 ;  /* 0x000000ff0300720c */ /* 0x000fc60003f05300 */
[----:B------:R-:W0:Y:S01]  /*0ba0*/  S2UR UR38, SR_CTAID.X ;  /* 0x00000000002679c3 */ /* 0x000e220000002500 */
[----:B--2---:R-:W-:Y:S01]  /*0bb0*/  IADD3 R3, -R22, 0x1, RZ ;  /* 0x0000000116037810 */ /* 0x004fe20007ffe1ff */
[----:B-1----:R-:W-:Y:S01]  /*0bc0*/  VIADD R120, R0, 0xffffff80 ;  /* 0xffffff8000787836 */ /* 0x002fe20000000000 */
[----:B---3--:R-:W-:-:S05]  /*0bd0*/  SEL R16, R16, 0x1, P0 ;  /* 0x0000000110107807 */ /* 0x008fca0000000000 */
[CC--:B----4-:R-:W-:Y:S02]  /*0be0*/  IMAD R3, R16.reuse, R5.reuse, R3 ;  /* 0x0000000510037224 */ /* 0x0d0fe400078e0203 */
[----:B------:R-:W-:-:S03]  /*0bf0*/  IMAD R18, R16, R5, RZ ;  /* 0x0000000510127224 */ /* 0x000fc600078e02ff */
[----:B------:R-:W-:Y:S01]  /*0c00*/  R2UR UR10, R3 ;  /* 0x00000000030a72ca */ /* 0x000fe200000e0000 */
[----:B0-----:R-:W-:-:S04]  /*0c10*/  USHF.L.U32 UR38, UR38, 0x7, URZ ;  /* 0x0000000726267899 */ /* 0x001fc8000800063f */
[----:B------:R-:W-:Y:S02]  /*0c20*/  @UP0 UIADD3 UR8, UR38, 0x7f, URZ ;  /* 0x0000007f26080890 */ /* 0x000fe4000fffe03f */
[----:B------:R-:W-:Y:S02]  /*0c30*/  UIADD3 UR7, UR38, 0x7f, URZ ;  /* 0x0000007f26077890 */ /* 0x000fe4000fffe03f */
[----:B------:R-:W-:-:S04]  /*0c40*/  UIMAD.WIDE.U32 UR8, UR8, UR9, URZ ;  /* 0x00000009080872a5 */ /* 0x000fc8000f8e003f */
[----:B------:R-:W-:-:S04]  /*0c50*/  @UP0 USHF.R.U32.HI UR7, URZ, UR11, UR9 ;  /* 0x0000000b3f070299 */ /* 0x000fc80008011609 */
[----:B------:R-:W-:-:S04]  /*0c60*/  UIADD3 UR7, UR10, UR7, URZ ;  /* 0x000000070a077290 */ /* 0x000fc8000fffe03f */
[----:B------:R-:W-:-:S06]  /*0c70*/  UIADD3 UR4, UR7, UR4, URZ ;  /* 0x0000000407047290 */ /* 0x000fcc000fffe03f */
[----:B------:R-:W-:Y:S01]  /*0c80*/  IMAD.U32 R0, RZ, RZ, UR4 ;  /* 0x00000004ff007e24 */ /* 0x000fe2000f8e00ff */
[----:B------:R-:W-:Y:S06]  /*0c90*/  @!P1 BRA `(.L_x_4133) ;  /* 0x0000000000409947 */ /* 0x000fec0003800000 */
        /* <DEDUP_REMOVED lines=10> */
.L_x_4134:
[----:B------:R-:W-:-:S11]  /*0d40*/  UISETP.NE.AND UP1, UPT, UR5, 0x1, UPT ;  /* 0x000000010500788c */ /* 0x000fd6000bf25270 */
[----:B------:R-:W-:Y:S02]  /*0d50*/  @UP1 ULDC.64 UR10, c[0x0][0x9e8] ;  /* 0x00027a00000a1ab9 */ /* 0x000fe40000000a00 */
[----:B------:R-:W-:-:S04]  /*0d60*/  UIMAD.WIDE.U32 UR8, UR4, UR10, URZ ;  /* 0x0000000a040872a5 */ /* 0x000fc8000f8e003f */
[----:B------:R-:W-:-:S12]  /*0d70*/  @UP1 USHF.R.U32.HI UR4, URZ, UR11, UR9 ;  /* 0x0000000b3f041299 */ /* 0x000fd80008011609 */
.L_x_4135:
[----:B------:R-:W-:-:S06]  /*0d80*/  UIMAD UR4, UR4, UR5, UR5 ;  /* 0x00000005040472a4 */ /* 0x000fcc000f8e0205 */
[----:B------:R-:W-:-:S07]  /*0d90*/  VIMNMX R0, R0, UR4, PT ;  /* 0x0000000400007c48 */ /* 0x000fce000bfe0100 */
.L_x_4133:
[-C--:B------:R-:W-:Y:S01]  /*0da0*/  IMAD R22, R16, R5.reuse, -R22 ;  /* 0x0000000510167224 */ /* 0x080fe200078e0a16 */
[----:B------:R-:W-:Y:S01]  /*0db0*/  @UP0 ULDC UR8, c[0x0][0x44c] ;  /* 0x0001130000080ab9 */ /* 0x000fe20000000800 */
[----:B------:R-:W-:Y:S01]  /*0dc0*/  VIADD R2, R0, 0x5f ;  /* 0x0000005f00027836 */ /* 0x000fe20000000000 */
[----:B------:R-:W-:Y:S01]  /*0dd0*/  UIMAD.WIDE.U32 UR8, UR38, UR8, URZ ;  /* 0x00000008260872a5 */ /* 0x000fe2000f8e003f */
[----:B------:R-:W-:Y:S01]  /*0de0*/  IMAD R0, R16, R5, 0x5f ;  /* 0x0000005f10007424 */ /* 0x000fe200078e0205 */
[----:B------:R-:W-:Y:S01]  /*0df0*/  R2UR UR7, R22 ;  /* 0x00000000160772ca */ /* 0x000fe200000e0000 */
[----:B------:R-:W-:Y:S01]  /*0e00*/  @UP0 ULDC UR10, c[0x0][0x450] ;  /* 0x00011400000a0ab9 */ /* 0x000fe20000000800 */
[----:B------:R-:W-:Y:S01]  /*0e10*/  IMAD.HI R2, R2, 0x2aaaaaab, RZ ;  /* 0x2aaaaaab02027827 */ /* 0x000fe200078e02ff */
[----:B------:R-:W-:Y:S01]  /*0e20*/  UMOV UR4, UR38 ;  /* 0x0000002600047c82 */ /* 0x000fe20008000000 */
[----:B------:R-:W-:Y:S02]  /*0e30*/  @UP0 USHF.R.U32.HI UR4, URZ, UR10, UR9 ;  /* 0x0000000a3f040299 */ /* 0x000fe40008011609 */
[----:B------:R-:W-:Y:S01]  /*0e40*/  IMAD.HI R0, R0, 0x2aaaaaab, RZ ;  /* 0x2aaaaaab00007827 */ /* 0x000fe200078e02ff */
[----:B------:R-:W-:-:S04]  /*0e50*/  SHF.R.U32.HI R5, RZ, 0x1f, R2 ;  /* 0x0000001fff057819 */ /* 0x000fc80000011602 */
[----:B------:R-:W-:Y:S02]  /*0e60*/  SHF.R.U32.HI R3, RZ, 0x1f, R0 ;  /* 0x0000001fff037819 */ /* 0x000fe40000011600 */
[----:B------:R-:W-:Y:S01]  /*0e70*/  UIADD3 UR4, UR7, UR4, URZ ;  /* 0x0000000407047290 */ /* 0x000fe2000fffe03f */
[----:B------:R-:W-:Y:S02]  /*0e80*/  LEA.HI.SX32 R2, R2, R5, 0x1c ;  /* 0x0000000502027211 */ /* 0x000fe400078fe2ff */
[----:B------:R-:W-:Y:S01]  /*0e90*/  ULDC UR7, c[0x0][0x9dc] ;  /* 0x0002770000077ab9 */ /* 0x000fe20000000800 */
[----:B------:R-:W-:Y:S01]  /*0ea0*/  LEA.HI.SX32 R3, R0, R3, 0x1c ;  /* 0x0000000300037211 */ /* 0x000fe200078fe2ff */
[----:B------:R-:W-:-:S03]  /*0eb0*/  UIADD3 UR7, UR4, -UR7, URZ ;  /* 0x8000000704077290 */ /* 0x000fc6000fffe03f */
[----:B------:R-:W-:Y:S01]  /*0ec0*/  VIMNMX R23, R3, R2, PT ;  /* 0x0000000203177248 */ /* 0x000fe20003fe0100 */
[----:B------:R-:W-:Y:S08]  /*0ed0*/  @!P1 BRA `(.L_x_4136) ;  /* 0x0000000000449947 */ /* 0x000ff00003800000 */
        /* <DEDUP_REMOVED lines=10> */
.L_x_4137:
[----:B------:R-:W-:-:S11]  /*0f80*/  UISETP.NE.AND UP0, UPT, UR5, 0x1, UPT ;  /* 0x000000010500788c */ /* 0x000fd6000bf05270 */
[----:B------:R-:W-:Y:S02]  /*0f90*/  @UP0 ULDC.64 UR10, c[0x0][0x9e8] ;  /* 0x00027a00000a0ab9 */ /* 0x000fe40000000a00 */
[----:B------:R-:W-:-:S04]  /*0fa0*/  UIMAD.WIDE.U32 UR8, UR4, UR10, URZ ;  /* 0x0000000a040872a5 */ /* 0x000fc8000f8e003f */
[----:B------:R-:W-:-:S12]  /*0fb0*/  @UP0 USHF.R.U32.HI UR4, URZ, UR11, UR9 ;  /* 0x0000000b3f040299 */ /* 0x000fd80008011609 */
.L_x_4138:
[----:B------:R-:W-:-:S04]  /*0fc0*/  UIMAD UR4, UR4, UR5, URZ ;  /* 0x00000005040472a4 */ /* 0x000fc8000f8e023f */
[----:B------:R-:W-:-:S04]  /*0fd0*/  UISETP.LT.AND UP0, UPT, UR7, UR4, UPT ;  /* 0x000000040700728c */ /* 0x000fc8000bf01270 */
[----:B------:R-:W-:-:S12]  /*0fe0*/  USEL UR7, UR7, UR4, !UP0 ;  /* 0x0000000407077287 */ /* 0x000fd8000c000000 */
.L_x_4136:
[----:B------:R-:W-:Y:S02]  /*0ff0*/  UIMAD.WIDE UR4, UR7, 0x2aaaaaab, URZ ;  /* 0x2aaaaaab070478a5 */ /* 0x000fe4000f8e023f */
[----:B------:R-:W-:Y:S02]  /*1000*/  USHF.R.U32.HI UR11, URZ, 0x10, UR6 ;  /* 0x000000103f0b7899 */ /* 0x000fe40008011606 */
[----:B------:R-:W-:Y:S02]  /*1010*/  USHF.R.U32.HI UR4, URZ, 0x1f, UR5 ;  /* 0x0000001f3f047899 */ /* 0x000fe40008011605 */
[----:B------:R-:W-:Y:S02]  /*1020*/  ULOP3.LUT UR7, UR6, 0xffff, URZ, 0xc0, !UPT ;  /* 0x0000ffff06077892 */ /* 0x000fe4000f8ec03f */
[----:B------:R-:W-:-:S04]  /*1030*/  ULEA.HI.SX32 UR4, UR5, UR4, 0x1c ;  /* 0x0000000405047291 */ /* 0x000fc8000f8fe23f */
[----:B------:R-:W-:-:S04]  /*1040*/  UISETP.LT.AND UP0, UPT, URZ, UR4, UPT ;  /* 0x000000043f00728c */ /* 0x000fc8000bf01270 */
[----:B------:R-:W-:Y:S02]  /*1050*/  USEL UR10, URZ, UR4, !UP0 ;  /* 0x000000043f0a7287 */ /* 0x000fe4000c000000 */
[----:B------:R-:W-:Y:S01]  /*1060*/  UISETP.NE.AND UP0, UPT, UR11, URZ, UPT ;  /* 0x0000003f0b00728c */ /* 0x000fe2000bf05270 */
[----:B------:R-:W-:-:S03]  /*1070*/  UMOV UR4, URZ ;  /* 0x0000003f00047c82 */ /* 0x000fc60008000000 */
[----:B------:R-:W-:-:S07]  /*1080*/  ISETP.GT.AND P0, PT, R23, UR10, PT ;  /* 0x0000000a17007c0c */ /* 0x000fce000bf04270 */
[----:B------:R-:W-:-:S06]  /*1090*/  @!UP0 ULDC UR11, c[0x0][0x9f0] ;  /* 0x00027c00000b8ab9 */ /* 0x000fcc0000000800 */
[----:B------:R-:W-:Y:S05]  /*10a0*/  @!P0 BRA `(.L_x_4139) ;  /* 0x00000000008c8947 */ /* 0x000fea0003800000 */
[----:B------:R-:W-:Y:S01]  /*10b0*/  IMAD.U32 R4, RZ, RZ, UR11 ;  /* 0x0000000bff047e24 */ /* 0x000fe2000f8e00ff */
[----:B------:R-:W-:-:S04]  /*10c0*/  UMOV UR4, URZ ;  /* 0x0000003f00047c82 */ /* 0x000fc80008000000 */
[----:B------:R-:W-:-:S04]  /*10d0*/  IABS R0, R4 ;  /* 0x0000000400007213 */ /* 0x000fc80000000000 */
[----:B------:R-:W-:Y:S02]  /*10e0*/  R2UR UR12, R0 ;  /* 0x00000000000c72ca */ /* 0x000fe400000e0000 */
[----:B------:R-:W-:Y:S02]  /*10f0*/  IADD3 R0, R4, -0x1, R23 ;  /* 0xffffffff04007810 */ /* 0x000fe40007ffe017 */
[----:B------:R-:W-:Y:S02]  /*1100*/  IABS R4, R4 ;  /* 0x0000000400047213 */ /* 0x000fe40000000000 */
[----:B------:R-:W-:-:S03]  /*1110*/  R2UR UR6, R0 ;  /* 0x00000000000672ca */ /* 0x000fc600000e0000 */
[----:B------:R-:W-:-:S04]  /*1120*/  IMAD.MOV R4, RZ, RZ, -R4 ;  /* 0x000000ffff047224 */ /* 0x000fc800078e0a04 */
[----:B------:R-:W0:Y:S06]  /*1130*/  I2F.RP R2, UR12 ;  /* 0x0000000c00027d06 */ /* 0x000e2c0008209400 */
[----:B------:R-:W-:-:S06]  /*1140*/  UIADD3 UR6, -UR10, UR6, URZ ;  /* 0x000000060a067290 */ /* 0x000fcc000fffe13f */
[----:B------:R-:W-:Y:S01]  /*1150*/  IMAD.U32 R0, RZ, RZ, UR6 ;  /* 0x00000006ff007e24 */ /* 0x000fe2000f8e00ff */
[----:B------:R-:W-:Y:S01]  /*1160*/  ULOP3.LUT UR6, UR6, UR11, URZ, 0x3c, !UPT ;  /* 0x0000000b06067292 */ /* 0x000fe2000f8e3c3f */
[----:B0-----:R-:W0:Y:S03]  /*1170*/  MUFU.RCP R2, R2 ;  /* 0x0000000200027308 */ /* 0x001e260000001000 */
[----:B------:R-:W-:-:S04]  /*1180*/  IABS R0, R0 ;  /* 0x0000000000007213 */ /* 0x000fc80000000000 */
[----:B------:R-:W-:Y:S01]  /*1190*/  R2UR UR9, R0 ;  /* 0x00000000000972ca */ /* 0x000fe200000e0000 */
[----:B------:R-:W-:Y:S02]  /*11a0*/  IMAD.MOV.U32 R0, RZ, RZ, R4 ;  /* 0x000000ffff007224 */ /* 0x000fe400078e0004 */
[----:B0-----:R-:W-:-:S06]  /*11b0*/  VIADD R3, R2, 0xffffffe ;  /* 0x0ffffffe02037836 */ /* 0x001fcc0000000000 */
        /* <DEDUP_REMOVED lines=18> */
.L_x_4139:
[----:B------:R-:W-:Y:S02]  /*12e0*/  UIMAD UR5, UR7, UR4, UR10 ;  /* 0x00000004070572a4 */ /* 0x000fe4000f8e020a */
[----:B------:R-:W-:Y:S01]  /*12f0*/  IMAD.U32 R0, RZ, RZ, UR4 ;  /* 0x00000004ff007e24 */ /* 0x000fe2000f8e00ff */
[----:B------:R-:W-:Y:S02]  /*1300*/  PLOP3.LUT P0, PT, PT, PT, PT, 0x80, 0x0 ;  /* 0x000000000000781c */ /* 0x000fe40003f0f070 */
[----:B------:R-:W-:Y:S02]  /*1310*/  CS2R R2, SRZ ;  /* 0x0000000000027805 */ /* 0x000fe4000001ff00 */
[----:B------:R-:W-:Y:S02]  /*1320*/  CS2R R118, SRZ ;  /* 0x0000000000767805 */ /* 0x000fe4000001ff00 */
[----:B------:R-:W-:Y:S02]  /*1330*/  CS2R R116, SRZ ;  /* 0x0000000000747805 */ /* 0x000fe4000001ff00 */
[----:B------:R-:W-:Y:S01]  /*1340*/  VIADDMNMX R23, R0, UR5, R23, PT ;  /* 0x0000000500177c46 */ /* 0x000fe2000b800117 */
[----:B------:R-:W-:Y:S01]  /*1350*/  IMAD.U32 R17, RZ, RZ, UR5 ;  /* 0x00000005ff117e24 */ /* 0x000fe2000f8e00ff */
[----:B------:R-:W-:-:S02]  /*1360*/  CS2R R114, SRZ ;  /* 0x0000000000727805 */ /* 0x000fc4000001ff00 */
[----:B------:R-:W-:Y:S02]  /*1370*/  CS2R R112, SRZ ;  /* 0x0000000000707805 */ /* 0x000fe4000001ff00 */
[----:B------:R-:W-:Y:S02]  /*1380*/  ISETP.GT.AND P1, PT, R23, UR5, PT ;  /* 0x0000000517007c0c */ /* 0x000fe4000bf24270 */
        /* <DEDUP_REMOVED lines=52> */
[----:B------:R-:W-:-:S04]  /*16d0*/  UIADD3 UR6, UR57, 0x12400, URZ ;  /* 0x0001240039067890 */ /* 0x000fc8000fffe03f */
        /* <DEDUP_REMOVED lines=26> */
.L_x_4141:
[----:B------:R-:W-:-:S04]  /*1880*/  SHF.L.U32 R0, RZ, 0x1f, RZ ;  /* 0x0000001fff007819 */ /* 0x000fc800000006ff */
[----:B------:R-:W0:Y:S02]  /*1890*/  SYNCS.PHASECHK.TRANS64.TRYWAIT P0, [UR57+0x30800], R0 ;  /* 0x03080000ff0075a7 */ /* 0x000e240008000179 */
[----:B0-----:R-:W-:Y:S05]  /*18a0*/  @!P0 BRA `(.L_x_4142) ;  /* 0x0000012400808947 */ /* 0x001fea0003800000 */
.L_x_4309:
[----:B------:R-:W2:Y:S02]  /*18b0*/  LDL R2, [R1+0x8] ;  /* 0x0000080001027983 */ /* 0x000ea40000100800 */
[----:B--2---:R-:W-:-:S13]  /*18c0*/  R2UR UR4, R2 ;  /* 0x00000000020472ca */ /* 0x004fda00000e0000 */
[----:B------:R-:W-:-:S06]  /*18d0*/  ULOP3.LUT UR4, UR4, 0x1, URZ, 0xfc, !UPT ;  /* 0x0000000104047892 */ /* 0x000fcc000f8efc3f */
[----:B------:R-:W-:-:S05]  /*18e0*/  IMAD.U32 R2, RZ, RZ, UR4 ;  /* 0x00000004ff027e24 */ /* 0x000fca000f8e00ff */
[----:B------:R-:W-:-:S13]  /*18f0*/  ISETP.NE.AND P0, PT, R2, 0x3, PT ;  /* 0x000000030200780c */ /* 0x000fda0003f05270 */
[----:B------:R-:W-:Y:S05]  /*1900*/  @!P0 BRA `(.L_x_4143) ;  /* 0x0000000000048947 */ /* 0x000fea0003800000 */
[----:B------:R-:W-:Y:S01]  /*1910*/  BPT.TRAP 0x1 ;  /* 0x000000040000795c */ /* 0x000fe20000300000 */
.L_x_4143:
[----:B------:R1:W2:Y:S01]  /*1920*/  SYNCS.PHASECHK.TRANS64.TRYWAIT P2, [UR57+0x30830], R0 ;  /* 0x03083000ff0075a7 */ /* 0x0002a20008040179 */
[----:B------:R-:W-:Y:S05]  /*1930*/  @!P0 BRA `(.L_x_4144) ;  /* 0x0000000000048947 */ /* 0x000fea0003800000 */
[----:B------:R-:W-:Y:S01]  /*1940*/  BPT.TRAP 0x1 ;  /* 0x000000040000795c */ /* 0x000fe20000300000 */
.L_x_4144:
[----:B------:R-:W3:Y:S01]  /*1950*/  S2R R2, SR_TID.X ;  /* 0x0000000000027919 */ /* 0x000ee20000002100 */
[----:B------:R-:W-:-:S05]  /*1960*/  IMAD.U32 R6, RZ, RZ, UR36 ;  /* 0x00000024ff067e24 */ /* 0x000fca000f8e00ff */
[----:B------:R-:W-:Y:S02]  /*1970*/  LOP3.LUT R6, R6, 0x10000, RZ, 0xfc, !PT ;  /* 0x0001000006067812 */ /* 0x000fe400078efcff */
[----:B---3--:R-:W-:-:S04]  /*1980*/  LOP3.LUT R2, R2, 0x7f, RZ, 0xc0, !PT ;  /* 0x0000007f02027812 */ /* 0x008fc800078ec0ff */
[----:B------:R-:W-:Y:S01]  /*1990*/  ISETP.NE.AND P1, PT, R2, RZ, PT ;  /* 0x000000ff0200720c */ /* 0x000fe20003f25270 */
[----:B--2---:R-:W-:-:S12]  /*19a0*/  @P2 BRA `(.L_x_4145) ;  /* 0x0000000000082947 */ /* 0x004fd80003800000 */
[----:B------:R-:W2:Y:S02]  /*19b0*/  SYNCS.PHASECHK.TRANS64.TRYWAIT P2, [UR57+0x30830], R0 ;  /* 0x03083000ff0075a7 */ /* 0x000ea40008040179 */
[----:B--2---:R-:W-:Y:S05]  /*19c0*/  @!P2 BRA `(.L_x_4146) ;  /* 0x000001240050a947 */ /* 0x004fea0003800000 */
.L_x_4145:
[----:B------:R-:W-:Y:S05]  /*19d0*/  WARPSYNC.ALL ;  /* 0x0000000000007948 */ /* 0x000fea0003800000 */
[----:B------:R-:W-:Y:S01]  /*19e0*/  IMAD.MOV.U32 R7, RZ, RZ, 0x40000040 ;  /* 0x40000040ff077424 */ /* 0x000fe200078e00ff */
[----:B------:R-:W-:Y:S01]  /*19f0*/  UIADD3 UR4, UR57, 0x1e400, URZ ;  /* 0x0001e40039047890 */ /* 0x000fe2000fffe03f */
[----:B------:R-:W-:Y:S01]  /*1a00*/  R2UR UR8, R6 ;  /* 0x00000000060872ca */ /* 0x000fe200000e0000 */
[----:B------:R-:W-:Y:S02]  /*1a10*/  WARPGROUP.ARRIVE ;  /* 0x00000000000079c5 */ /* 0x000fe40000000000 */
[----:B------:R-:W-:Y:S01]  /*1a20*/  R2UR UR9, R7 ;  /* 0x00000000070972ca */ /* 0x000fe200000e0000 */
[----:B------:R-:W-:Y:S01]  /*1a30*/  USHF.R.U32.HI UR4, URZ, 0x4, UR4 ;  /* 0x000000043f047899 */ /* 0x000fe20008011604 */
[----:B0-----:R-:W-:Y:S01]  /*1a40*/  LOP3.LUT R3, R72, 0xffffff80, RZ, 0xc0, !PT ;  /* 0xffffff8048037812 */ /* 0x001fe200078ec0ff */
[----:B------:R-:W-:Y:S01]  /*1a50*/  UMOV UR11, 0x40000040 ;  /* 0x40000040000b7882 */ /* 0x000fe20000000000 */
[----:B------:R-:W-:Y:S01]  /*1a60*/  UMOV UR7, 0x40000040 ;  /* 0x4000004000077882 */ /* 0x000fe20000000000 */
[----:B------:R-:W-:Y:S01]  /*1a70*/  ULOP3.LUT UR4, UR4, 0x3fff, URZ, 0xc0, !UPT ;  /* 0x00003fff04047892 */ /* 0x000fe2000f8ec03f */
[----:B------:R-:W-:Y:S01]  /*1a80*/  LEA.HI R73, R73, R120, RZ, 0x2 ;  /* 0x0000007849497211 */ /* 0x000fe200078f10ff */
[----:B------:R-:W-:Y:S01]  /*1a90*/  UMOV UR13, 0x40000040 ;  /* 0x40000040000d7882 */ /* 0x000fe20000000000 */
[----:B------:R-:W-:Y:S01]  /*1aa0*/  UMOV UR15, 0x40000040 ;  /* 0x40000040000f7882 */ /* 0x000fe20000000000 */
[----:B------:R-:W-:Y:S01]  /*1ab0*/  ULOP3.LUT UR59, UR4, 0x10000, URZ, 0xfc, !UPT ;  /* 0x00010000043b7892 */ /* 0x000fe2000f8efc3f */
[----:B------:R-:W-:Y:S01]  /*1ac0*/  IMAD.IADD R3, R120, 0x1, -R3 ;  /* 0x0000000178037824 */ /* 0x000fe200078e0a03 */
[----:B------:R-:W-:Y:S01]  /*1ad0*/  UMOV UR17, 0x40000040 ;  /* 0x4000004000117882 */ /* 0x000fe20000000000 */
[----:B------:R-:W-:Y:S01]  /*1ae0*/  UMOV UR19, 0x40000040 ;  /* 0x4000004000137882 */ /* 0x000fe20000000000 */
[----:B------:R-:W-:Y:S01]  /*1af0*/  UIADD3 UR6, UR59, 0x2, URZ ;  /* 0x000000023b067890 */ /* 0x000fe2000fffe03f */
[----:B------:R-:W-:Y:S01]  /*1b00*/  LOP3.LUT R73, R73, 0xfffffffc, RZ, 0xc0, !PT ;  /* 0xfffffffc49497812 */ /* 0x000fe200078ec0ff */
[----:B------:R-:W-:Y:S01]  /*1b10*/  UIADD3 UR14, UR59, 0x4, URZ ;  /* 0x000000043b0e7890 */ /* 0x000fe2000fffe03f */
[----:B-1----:R-:W-:Y:S01]  /*1b20*/  SHF.R.S32.HI R0, RZ, 0x1f, R3 ;  /* 0x0000001fff007819 */ /* 0x002fe20000011403 */
[----:B------:R-:W-:Y:S01]  /*1b30*/  UMOV UR10, UR59 ;  /* 0x0000003b000a7c82 */ /* 0x000fe20008000000 */
[----:B------:R-:W-:Y:S01]  /*1b40*/  UIADD3 UR18, UR59, 0x6, URZ ;  /* 0x000000063b127890 */ /* 0x000fe2000fffe03f */
[----:B------:R-:W-:Y:S01]  /*1b50*/  HGMMA.64x96x16.F32 R24, gdesc[UR8], RZ, !UPT, gsb0 ;  /* 0x01600000081879f0 */ /* 0x000fe2000c0008ff */
[----:B------:R-:W-:Y:S01]  /*1b60*/  R2UR UR10, R6 ;  /* 0x00000000060a72ca */ /* 0x000fe200000e0000 */
[----:B------:R-:W-:Y:S01]  /*1b70*/  UMOV UR9, 0x40000040 ;  /* 0x4000004000097882 */ /* 0x000fe20000000000 */
[----:B------:R-:W-:Y:S01]  /*1b80*/  UIADD3 UR22, UR59, 0x300, URZ ;  /* 0x000003003b167890 */ /* 0x000fe2000fffe03f */
[CC--:B------:R-:W-:Y:S01]  /*1b90*/  LEA.HI R2, R0.reuse, R3.reuse, RZ, 0x2 ;  /* 0x0000000300027211 */ /* 0x0c0fe200078f10ff */
[----:B------:R-:W-:Y:S01]  /*1ba0*/  UMOV UR5, UR9 ;  /* 0x0000000900057c82 */ /* 0x000fe20008000000 */
[----:B------:R-:W-:Y:S01]  /*1bb0*/  UMOV UR21, 0x40000040 ;  /* 0x4000004000157882 */ /* 0x000fe20000000000 */
[----:B------:R-:W-:Y:S01]  /*1bc0*/  UMOV UR23, 0x40000040 ;  /* 0x4000004000177882 */ /* 0x000fe20000000000 */
[----:B------:R-:W-:Y:S01]  /*1bd0*/  UIADD3 UR26, UR59, 0x302, URZ ;  /* 0x000003023b1a7890 */ /* 0x000fe2000fffe03f */
[----:B------:R-:W-:Y:S01]  /*1be0*/  LEA.HI R4, R0, R3, RZ, 0x5 ;  /* 0x0000000300047211 */ /* 0x000fe200078f28ff */
[----:B------:R-:W-:Y:S01]  /*1bf0*/  UMOV UR25, 0x40000040 ;  /* 0x4000004000197882 */ /* 0x000fe20000000000 */
[----:B------:R-:W-:Y:S01]  /*1c00*/  UMOV UR27, 0x40000040 ;  /* 0x40000040001b7882 */ /* 0x000fe20000000000 */
[----:B------:R-:W-:Y:S01]  /*1c10*/  UIADD3 UR30, UR59, 0x304, URZ ;  /* 0x000003043b1e7890 */ /* 0x000fe2000fffe03f */
[--C-:B------:R-:W-:Y:S01]  /*1c20*/  SHF.R.S32.HI R0, RZ, 0x2, R2.reuse ;  /* 0x00000002ff007819 */ /* 0x100fe20000011402 */
[----:B------:R-:W-:Y:S01]  /*1c30*/  UIADD3 UR8, UR10, 0x2, URZ ;  /* 0x000000020a087890 */ /* 0x000fe2000fffe03f */
[----:B------:R-:W-:Y:S01]  /*1c40*/  SHF.R.S32.HI R5, RZ, 0x1f, R2 ;  /* 0x0000001fff057819 */ /* 0x000fe20000011402 */
[----:B------:R-:W-:Y:S01]  /*1c50*/  UIADD3 UR12, UR10, 0x4, URZ ;  /* 0x000000040a0c7890 */ /* 0x000fe2000fffe03f */
[----:B------:R-:W-:Y:S01]  /*1c60*/  LEA.HI R8, R74, R74, RZ, 0x1 ;  /* 0x0000004a4a087211 */ /* 0x000fe200078f08ff */
[----:B------:R-:W-:Y:S01]  /*1c70*/  UIADD3 UR16, UR10, 0x6, URZ ;  /* 0x000000060a107890 */ /* 0x000fe2000fffe03f */
[----:B------:R-:W-:Y:S01]  /*1c80*/  IMAD.IADD R73, R120, 0x1, -R73 ;  /* 0x0000000178497824 */ /* 0x000fe200078e0a49 */
[----:B------:R-:W-:Y:S01]  /*1c90*/  UIADD3 UR20, UR10, 0x400, URZ ;  /* 0x000004000a147890 */ /* 0x000fe2000fffe03f */
[----:B------:R-:W-:Y:S01]  /*1ca0*/  SHF.R.S32.HI R4, RZ, 0x5, R4 ;  /* 0x00000005ff047819 */ /* 0x000fe20000011404 */
[----:B------:R-:W-:Y:S01]  /*1cb0*/  UMOV UR4, UR8 ;  /* 0x0000000800047c82 */ /* 0x000fe20008000000 */
[----:B------:R-:W-:Y:S01]  /*1cc0*/  UIADD3 UR24, UR10, 0x402, URZ ;  /* 0x000004020a187890 */ /* 0x000fe2000fffe03f */
[-C--:B------:R-:W-:Y:S01]  /*1cd0*/  LEA.HI R5, R5, R0.reuse, RZ, 0x3 ;  /* 0x0000000005057211 */ /* 0x080fe200078f18ff */
[----:B------:R-:W-:Y:S01]  /*1ce0*/  UIADD3 UR28, UR10, 0x404, URZ ;  /* 0x000004040a1c7890 */ /* 0x000fe2000fffe03f */
[----:B------:R-:W-:Y:S01]  /*1cf0*/  LOP3.LUT R9, R8, 0x3fffffe, RZ, 0xc0, !PT ;  /* 0x03fffffe08097812 */ /* 0x000fe200078ec0ff */
[----:B------:R-:W-:Y:S01]  /*1d00*/  UMOV UR29, 0x40000040 ;  /* 0x40000040001d7882 */ /* 0x000fe20000000000 */
[----:B------:R-:W-:Y:S01]  /*1d10*/  UMOV UR31, 0x40000040 ;  /* 0x40000040001f7882 */ /* 0x000fe20000000000 */
[----:B------:R-:W-:Y:S01]  /*1d20*/  UIADD3 UR32, UR10, 0x406, URZ ;  /* 0x000004060a207890 */ /* 0x000fe2000fffe03f */
[----:B------:R-:W-:Y:S01]  /*1d30*/  LEA R8, R4, UR38, 0x4 ;  /* 0x0000002604087c11 */ /* 0x000fe2000f8e20ff */
[----:B------:R-:W-:Y:S01]  /*1d40*/  UIADD3 UR34, UR59, 0x306, URZ ;  /* 0x000003063b227890 */ /* 0x000fe2000fffe03f */
[----:B------:R-:W-:Y:S01]  /*1d50*/  LOP3.LUT R5, R5, 0xfffffff8, RZ, 0xc0, !PT ;  /* 0xfffffff805057812 */ /* 0x000fe200078ec0ff */
[----:B------:R-:W-:Y:S01]  /*1d60*/  UMOV UR33, 0x40000040 ;  /* 0x4000004000217882 */ /* 0x000fe20000000000 */
[----:B------:R-:W-:Y:S01]  /*1d70*/  UMOV UR35, 0x40000040 ;  /* 0x4000004000237882 */ /* 0x000fe20000000000 */
[----:B------:R-:W-:Y:S01]  /*1d80*/  UIADD3 UR36, UR10, 0x800, URZ ;  /* 0x000008000a247890 */ /* 0x000fe2000fffe03f */
[C---:B------:R-:W-:Y:S01]  /*1d90*/  LEA.HI R4, R73.reuse, R73, RZ, 0x1 ;  /* 0x0000004949047211 */ /* 0x040fe200078f08ff */
[----:B------:R-:W-:Y:S01]  /*1da0*/  UMOV UR37, 0x40000040 ;  /* 0x4000004000257882 */ /* 0x000fe20000000000 */
[----:B------:R-:W-:Y:S01]  /*1db0*/  UIADD3 UR40, UR10, 0x802, URZ ;  /* 0x000008020a287890 */ /* 0x000fe2000fffe03f */
[----:B------:R-:W-:Y:S01]  /*1dc0*/  IADD3 R8, R8, R0, -R5 ;  /* 0x0000000008087210 */ /* 0x000fe20007ffe805 */
[----:B------:R-:W-:Y:S01]  /*1dd0*/  UMOV UR41, 0x40000040 ;  /* 0x4000004000297882 */ /* 0x000fe20000000000 */
[----:B------:R-:W-:Y:S01]  /*1de0*/  UIADD3 UR44, UR10, 0x804, URZ ;  /* 0x000008040a2c7890 */ /* 0x000fe2000fffe03f */
[----:B------:R-:W-:Y:S01]  /*1df0*/  LOP3.LUT R4, R4, 0x1ffffffe, RZ, 0xc0, !PT ;  /* 0x1ffffffe04047812 */ /* 0x000fe200078ec0ff */
[----:B------:R-:W-:Y:S01]  /*1e00*/  UMOV UR45, 0x40000040 ;  /* 0x40000040002d7882 */ /* 0x000fe20000000000 */
[----:B------:R-:W-:Y:S01]  /*1e10*/  UIADD3 UR48, UR10, 0x806, URZ ;  /* 0x000008060a307890 */ /* 0x000fe2000fffe03f */
[----:B------:R-:W-:Y:S01]  /*1e20*/  IMAD.IADD R9, R74, 0x1, -R9 ;  /* 0x000000014a097824 */ /* 0x000fe200078e0a09 */
[----:B------:R-:W-:Y:S01]  /*1e30*/  UMOV UR49, 0x40000040 ;  /* 0x4000004000317882 */ /* 0x000fe20000000000 */
[----:B------:R-:W-:Y:S01]  /*1e40*/  IMAD.IADD R4, R73, 0x1, -R4 ;  /* 0x0000000149047824 */ /* 0x000fe200078e0a04 */
[----:B------:R-:W-:Y:S01]  /*1e50*/  LOP3.LUT R2, R2, 0x7ffffffc, RZ, 0xc0, !PT ;  /* 0x7ffffffc02027812 */ /* 0x000fe200078ec0ff */
[----:B------:R-:W-:Y:S01]  /*1e60*/  IMAD R9, R9, 0x40, R8 ;  /* 0x0000004009097824 */ /* 0x000fe200078e0208 */
[----:B------:R-:W-:Y:S01]  /*1e70*/  ULDC UR10, c[0x0][0x288] ;  /* 0x0000a200000a7ab9 */ /* 0x000fe20000000800 */
[----:B------:R-:W-:-:S02]  /*1e80*/  IMAD.U32 R0, RZ, RZ, UR57 ;  /* 0x00000039ff007e24 */ /* 0x000fc4000f8e00ff */
[----:B------:R-:W-:Y:S02]  /*1e90*/  IMAD R10, R4, 0x8, R9 ;  /* 0x00000008040a7824 */ /* 0x000fe400078e0209 */
[----:B------:R-:W-:Y:S02]  /*1ea0*/  @!P1 VIADD R0, R0, 0x30840 ;  /* 0x0003084000009836 */ /* 0x000fe40000000000 */
[----:B------:R-:W-:Y:S02]  /*1eb0*/  IMAD.MOV.U32 R4, RZ, RZ, R10 ;  /* 0x000000ffff047224 */ /* 0x000fe400078e000a */
[----:B------:R-:W-:Y:S01]  /*1ec0*/  IMAD.MOV.U32 R8, RZ, RZ, -0x60 ;  /* 0xffffffa0ff087424 */ /* 0x000fe200078e00ff */
[----:B------:R-:W-:Y:S01]  /*1ed0*/  @!P1 PRMT R0, RZ, 0x654, R0 ;  /* 0x00000654ff009816 */ /* 0x000fe20000000000 */
[----:B------:R-:W-:Y:S02]  /*1ee0*/  IMAD.IADD R11, R3, 0x1, -R2 ;  /* 0x00000001030b7824 */ /* 0x000fe400078e0a02 */
[----:B------:R-:W-:-:S04]  /*1ef0*/  IMAD R2, R23, R8, 0x61 ;  /* 0x0000006117027424 */ /* 0x000fc800078e0208 */
[----:B------:R-:W-:Y:S02]  /*1f00*/  IMAD R3, R11, -0x2, R2 ;  /* 0xfffffffe0b037824 */ /* 0x000fe400078e0202 */
[----:B------:R-:W-:Y:S02]  /*1f10*/  VIADD R13, R2, 0xffffffff ;  /* 0xffffffff020d7836 */ /* 0x000fe40000000000 */
[----:B------:R-:W-:Y:S01]  /*1f20*/  VIADD R14, R3, 0xffffffff ;  /* 0xffffffff030e7836 */ /* 0x000fe20000000000 */
[----:B------:R-:W-:Y:S02]  /*1f30*/  WARPGROUP.DEPBAR.LE gsb0, 0x0 ;  /* 0x00008000000079c5 */ /* 0x000fe40000010000 */
[----:B------:R-:W-:-:S06]  /*1f40*/  WARPGROUP.ARRIVE ;  /* 0x00000000000079c5 */ /* 0x000fcc0000000000 */
[----:B------:R-:W-:Y:S01]  /*1f50*/  HGMMA.64x96x16.F32 R24, gdesc[UR4], R24, gsb0 ;  /* 0x01600000041879f0 */ /* 0x000fe20008000818 */
[----:B------:R-:W-:Y:S01]  /*1f60*/  UIADD3 UR6, UR59, 0x600, URZ ;  /* 0x000006003b067890 */ /* 0x000fe2000fffe03f */
[----:B------:R-:W-:Y:S01]  /*1f70*/  UMOV UR4, UR36 ;  /* 0x0000002400047c82 */ /* 0x000fe20008000000 */
[----:B------:R-:W-:Y:S01]  /*1f80*/  UMOV UR5, UR37 ;  /* 0x0000002500057c82 */ /* 0x000fe20008000000 */
[----:B------:R-:W-:Y:S01]  /*1f90*/  UMOV UR7, 0x40000040 ;  /* 0x4000004000077882 */ /* 0x000fe20000000000 */
[----:B------:R-:W-:Y:S02]  /*1fa0*/  WARPGROUP.DEPBAR.LE gsb0, 0x0 ;  /* 0x00008000000079c5 */ /* 0x000fe40000010000 */
[----:B------:R-:W-:-:S06]  /*1fb0*/  WARPGROUP.ARRIVE ;  /* 0x00000000000079c5 */ /* 0x000fcc0000000000 */
[----:B------:R-:W-:Y:S03]  /*1fc0*/  HGMMA.64x96x16.F32 R24, gdesc[UR12], R24, gsb0 ;  /* 0x016000000c1879f0 */ /* 0x000fe60008000818 */
        /* <DEDUP_REMOVED lines=39> */
[----:B------:R-:W-:Y:S01]  /*2240*/  ULDC UR4, c[0x0][0x448] ;  /* 0x0001120000047ab9 */ /* 0x000fe20000000800 */
[----:B------:R-:W-:Y:S01]  /*2250*/  ULDC UR6, c[0x0][0x9dc] ;  /* 0x0002770000067ab9 */ /* 0x000fe20000000800 */
[----:B------:R-:W-:Y:S02]  /*2260*/  UISETP.NE.AND UP0, UPT, UR4, 0x1, UPT ;  /* 0x000000010400788c */ /* 0x000fe4000bf05270 */
[----:B------:R-:W-:-:S04]  /*2270*/  ULOP3.LUT UR39, URZ, UR6, URZ, 0x33, !UPT ;  /* 0x000000063f277292 */ /* 0x000fc8000f8e333f */
[----:B------:R-:W-:Y:S02]  /*2280*/  PLOP3.LUT P2, PT, PT, PT, UP0, 0x80, 0x0 ;  /* 0x000000000000781c */ /* 0x000fe40003f4f008 */
[----:B------:R-:W-:Y:S01]  /*2290*/  PLOP3.LUT P3, PT, PT, PT, UP0, 0x80, 0x0 ;  /* 0x000000000000781c */ /* 0x000fe20003f6f008 */
[----:B------:R-:W-:Y:S02]  /*22a0*/  IMAD.U32 R12, RZ, RZ, UR39 ;  /* 0x00000027ff0c7e24 */ /* 0x000fe4000f8e00ff */
[----:B------:R-:W-:-:S08]  /*22b0*/  @UP0 ULDC UR4, c[0x0][0x44c] ;  /* 0x0001130000040ab9 */ /* 0x000fd00000000800 */
[----:B------:R-:W-:Y:S01]  /*22c0*/  @P2 IMAD.HI.U32 R5, R10, UR4, RZ ;  /* 0x000000040a052c27 */ /* 0x000fe2000f8e00ff */
[----:B------:R-:W-:-:S04]  /*22d0*/  @UP0 ULDC UR4, c[0x0][0x450] ;  /* 0x0001140000040ab9 */ /* 0x000fc80000000800 */
[----:B------:R-:W-:Y:S01]  /*22e0*/  @P3 SHF.R.U32.HI R4, RZ, UR4, R5 ;  /* 0x00000004ff043c19 */ /* 0x000fe20008011605 */
[----:B------:R-:W-:Y:S01]  /*22f0*/  ULDC.64 UR4, c[0x0][0x9e0] ;  /* 0x0002780000047ab9 */ /* 0x000fe20000000a00 */
[----:B------:R-:W-:Y:S01]  /*2300*/  IADD3 R5, R3, -UR10, R18 ;  /* 0x8000000a03057c10 */ /* 0x000fe2000fffe012 */
[----:B------:R-:W-:Y:S02]  /*2310*/  UISETP.GE.AND UP1, UPT, UR5, 0x1, UPT ;  /* 0x000000010500788c */ /* 0x000fe4000bf26270 */
[----:B------:R-:W0:Y:S02]  /*2320*/  SHFL.IDX PT, R15, R4, RZ, 0x1c1f ;  /* 0x001c1fff040f7589 */ /* 0x000e2400000e0000 */
[C---:B------:R-:W-:Y:S02]  /*2330*/  VIADD R9, R5.reuse, UR4 ;  /* 0x0000000405097c36 */ /* 0x040fe40008000000 */
[----:B------:R-:W-:Y:S01]  /*2340*/  PLOP3.LUT P2, PT, PT, PT, UP1, 0x40, 0x0 ;  /* 0x000000000000781c */ /* 0x000fe20003f4e818 */
[----:B------:R-:W-:-:S04]  /*2350*/  VIADD R5, R5, UR39 ;  /* 0x0000002705057c36 */ /* 0x000fc80008000000 */
[----:B0-----:R-:W-:Y:S01]  /*2360*/  IMAD.IADD R2, R5, 0x1, R15 ;  /* 0x0000000105027824 */ /* 0x001fe200078e020f */
[----:B------:R-:W-:Y:S02]  /*2370*/  WARPGROUP.DEPBAR.LE gsb0, 0x0 ;  /* 0x00008000000079c5 */ /* 0x000fe40000010000 */
[----:B------:R0:W-:Y:S02]  /*2380*/  @!P1 SYNCS.ARRIVE.TRANS64.RED.A1T0 RZ, [R0+URZ], RZ ;  /* 0x000000ff00ff99a7 */ /* 0x0001e4000810043f */
[----:B0-----:R-:W-:-:S04]  /*2390*/  IMAD R0, R23, -0x60, R18 ;  /* 0xffffffa017007824 */ /* 0x001fc800078e0212 */
[----:B------:R-:W-:-:S04]  /*23a0*/  VIADD R0, R0, 0x60 ;  /* 0x0000006000007836 */ /* 0x000fc80000000000 */
[----:B------:R-:W-:-:S05]  /*23b0*/  IMAD R8, R11, -0x2, R0 ;  /* 0xfffffffe0b087824 */ /* 0x000fca00078e0200 */
[----:B------:R-:W-:Y:S01]  /*23c0*/  VIADDMNMX R0, R15, R9, R8, PT ;  /* 0x000000090f007246 */ /* 0x000fe20003800108 */
[----:B------:R-:W-:Y:S06]  /*23d0*/  @P2 BRA `(.L_x_4147) ;  /* 0x0000000000542947 */ /* 0x000fec0003800000 */
[----:B------:R-:W-:Y:S01]  /*23e0*/  IADD3 R3, R18, -UR10, R15 ;  /* 0x8000000a12037c10 */ /* 0x000fe2000fffe00f */
[----:B------:R-:W-:Y:S03]  /*23f0*/  BSSY B0, `(.L_x_4148) ;  /* 0x0000010000007945 */ /* 0x000fe60003800000 */
        /* <DEDUP_REMOVED lines=10> */
.L_x_4149:
[----:B------:R-:W-:-:S06]  /*24a0*/  UISETP.NE.AND UP2, UPT, UR5, 0x1, UPT ;  /* 0x000000010500788c */ /* 0x000fcc000bf45270 */
[----:B------:R-:W-:-:S05]  /*24b0*/  PLOP3.LUT P2, PT, PT, PT, UP2, 0x80, 0x0 ;  /* 0x000000000000781c */ /* 0x000fca0003f4f028 */
[----:B------:R-:W-:-:S08]  /*24c0*/  @UP2 ULDC.64 UR6, c[0x0][0x9e8] ;  /* 0x00027a0000062ab9 */ /* 0x000fd00000000a00 */
[----:B------:R-:W-:-:S05]  /*24d0*/  @P2 IMAD.HI.U32 R15, R3, UR6, RZ ;  /* 0x00000006030f2c27 */ /* 0x000fca000f8e00ff */
[----:B------:R-:W-:-:S07]  /*24e0*/  @P2 SHF.R.U32.HI R3, RZ, UR7, R15 ;  /* 0x00000007ff032c19 */ /* 0x000fce000801160f */
.L_x_4150:
[----:B------:R-:W-:Y:S05]  /*24f0*/  BSYNC B0 ;  /* 0x0000000000007941 */ /* 0x000fea0003800000 */
.L_x_4148:
[----:B------:R-:W-:-:S05]  /*2500*/  IMAD R3, R3, UR5, R14 ;  /* 0x0000000503037c24 */ /* 0x000fca000f8e020e */
[----:B------:R-:W-:Y:S02]  /*2510*/  VIMNMX R2, R2, R3, !PT ;  /* 0x0000000302027248 */ /* 0x000fe40007fe0100 */
[----:B------:R-:W-:-:S07]  /*2520*/  VIADDMNMX R0, R3, UR5, R0, PT ;  /* 0x0000000503007c46 */ /* 0x000fce000b800100 */
.L_x_4147:
[C---:B------:R-:W-:Y:S02]  /*2530*/  ISETP.GE.AND P2, PT, R13.reuse, 0x2, PT ;  /* 0x000000020d00780c */ /* 0x040fe40003f46270 */
[C---:B------:R-:W-:Y:S02]  /*2540*/  ISETP.GE.AND P6, PT, R13.reuse, 0xa, PT ;  /* 0x0000000a0d00780c */ /* 0x040fe40003fc6270 */
[----:B------:R-:W-:Y:S02]  /*2550*/  ISETP.GT.AND P4, PT, R2, 0x1, !P2 ;  /* 0x000000010200780c */ /* 0x000fe40005784270 */
[----:B------:R-:W-:Y:S02]  /*2560*/  ISETP.GE.AND P3, PT, R13, 0x9, PT ;  /* 0x000000090d00780c */ /* 0x000fe40003f66270 */
[----:B------:R-:W-:Y:S02]  /*2570*/  ISETP.LT.OR P4, PT, R0, 0x2, P4 ;  /* 0x000000020000780c */ /* 0x000fe40002781670 */
[----:B------:R-:W-:-:S02]  /*2580*/  P2R R15, PR, RZ, 0x40 ;  /* 0x00000040ff0f7803 */ /* 0x000fc40000000000 */
[----:B------:R-:W-:Y:S02]  /*2590*/  FSEL R20, R25, -INF , !P4 ;  /* 0xff80000019147808 */ /* 0x000fe40006000000 */
[C---:B------:R-:W-:Y:S02]  /*25a0*/  ISETP.GT.AND P4, PT, R2.reuse, 0x9, !P6 ;  /* 0x000000090200780c */ /* 0x040fe40007784270 */
[----:B------:R-:W-:Y:S02]  /*25b0*/  ISETP.GT.AND P5, PT, R2, 0x8, !P3 ;  /* 0x000000080200780c */ /* 0x000fe40005fa4270 */
        /* <DEDUP_REMOVED lines=27> */
[C---:B------:R-:W-:Y:S02]  /*2770*/  ISETP.GE.AND P5, PT, R13.reuse, 0x22, PT ;  /* 0x000000220d00780c */ /* 0x040fe40003fa6270 */
        /* <DEDUP_REMOVED lines=77> */
[----:B------:R-:W-:Y:S02]  /*2c50*/  ISETP.LT.OR P6, PT, R0, 0x5a, P6 ;  /* 0x0000005a0000780c */ /* 0x000fe400037c1670 */
[----:B------:R-:W0:Y:S02]  /*2c60*/  SHFL.IDX PT, R0, R4, 0x1, 0x1c1f ;  /* 0x003c1f0004007f89 */ /* 0x000e2400000e0000 */
[----:B------:R-:W-:Y:S02]  /*2c70*/  FSEL R92, R69, -INF , !P6 ;  /* 0xff800000455c7808 */ /* 0x000fe40007000000 */
[----:B------:R-:W-:Y:S02]  /*2c80*/  PLOP3.LUT P6, PT, PT, PT, UP1, 0x40, 0x0 ;  /* 0x000000000000781c */ /* 0x000fe40003fce818 */
[----:B0-----:R-:W-:Y:S01]  /*2c90*/  VIADDMNMX R2, R0, R9, R8, PT ;  /* 0x0000000900027246 */ /* 0x001fe20003800108 */
[----:B------:R-:W-:-:S10]  /*2ca0*/  IMAD.IADD R3, R5, 0x1, R0 ;  /* 0x0000000105037824 */ /* 0x000fd400078e0200 */
[----:B------:R-:W-:Y:S05]  /*2cb0*/  @P6 BRA `(.L_x_4151) ;  /* 0x00000000005c6947 */ /* 0x000fea0003800000 */
        /* <DEDUP_REMOVED lines=13> */
.L_x_4153:
[----:B------:R-:W-:-:S06]  /*2d90*/  UISETP.NE.AND UP2, UPT, UR5, 0x1, UPT ;  /* 0x000000010500788c */ /* 0x000fcc000bf45270 */
[----:B------:R-:W-:-:S05]  /*2da0*/  PLOP3.LUT P6, PT, PT, PT, UP2, 0x80, 0x0 ;  /* 0x000000000000781c */ /* 0x000fca0003fcf028 */
[----:B------:R-:W-:-:S08]  /*2db0*/  @UP2 ULDC.64 UR6, c[0x0][0x9e8] ;  /* 0x00027a0000062ab9 */ /* 0x000fd00000000a00 */
[----:B------:R-:W-:Y:S01]  /*2dc0*/  @P6 IMAD.HI.U32 R4, R0, UR6, RZ ;  /* 0x0000000600046c27 */ /* 0x000fe2000f8e00ff */
[----:B------:R-:W-:-:S13]  /*2dd0*/  PLOP3.LUT P6, PT, PT, PT, UP2, 0x80, 0x0 ;  /* 0x000000000000781c */ /* 0x000fda0003fcf028 */
[----:B------:R-:W-:-:S07]  /*2de0*/  @P6 SHF.R.U32.HI R0, RZ, UR7, R4 ;  /* 0x00000007ff006c19 */ /* 0x000fce0008011604 */
.L_x_4154:
[----:B------:R-:W-:Y:S05]  /*2df0*/  BSYNC B0 ;  /* 0x0000000000007941 */ /* 0x000fea0003800000 */
.L_x_4152:
[----:B------:R-:W-:-:S05]  /*2e00*/  IMAD R0, R0, UR5, R14 ;  /* 0x0000000500007c24 */ /* 0x000fca000f8e020e */
[----:B------:R-:W-:Y:S02]  /*2e10*/  VIMNMX R3, R3, R0, !PT ;  /* 0x0000000003037248 */ /* 0x000fe40007fe0100 */
[----:B------:R-:W-:-:S07]  /*2e20*/  VIADDMNMX R2, R0, UR5, R2, PT ;  /* 0x0000000500027c46 */ /* 0x000fce000b800102 */
.L_x_4151:
[C---:B------:R-:W-:Y:S01]  /*2e30*/  ISETP.GT.AND P2, PT, R3.reuse, 0x1, !P2 ;  /* 0x000000010300780c */ /* 0x040fe20005744270 */
[----:B------:R-:W-:Y:S01]  /*2e40*/  ULDC UR6, c[0x0][0x988] ;  /* 0x0002620000067ab9 */ /* 0x000fe20000000800 */
[----:B------:R-:W-:Y:S01]  /*2e50*/  ISETP.GT.AND P3, PT, R3, 0x8, !P3 ;  /* 0x000000080300780c */ /* 0x000fe20005f64270 */
[----:B------:R-:W-:Y:S01]  /*2e60*/  @UP0 ULDC UR14, c[0x0][0x450] ;  /* 0x00011400000e0ab9 */ /* 0x000fe20000000800 */
[C---:B------:R-:W-:Y:S02]  /*2e70*/  ISETP.LT.OR P2, PT, R2.reuse, 0x2, P2 ;  /* 0x000000020200780c */ /* 0x040fe40001741670 */
[----:B------:R-:W-:Y:S02]  /*2e80*/  ISETP.LT.OR P3, PT, R2, 0x9, P3 ;  /* 0x000000090200780c */ /* 0x000fe40001f61670 */
[----:B------:R-:W-:Y:S02]  /*2e90*/  FSEL R27, R27, -INF , !P2 ;  /* 0xff8000001b1b7808 */ /* 0x000fe40005000000 */
[----:B------:R-:W-:-:S02]  /*2ea0*/  ISETP.NE.AND P2, PT, R15, RZ, PT ;  /* 0x000000ff0f00720c */ /* 0x000fc40003f45270 */
[----:B------:R-:W-:Y:S02]  /*2eb0*/  FSEL R13, R30, -INF , !P3 ;  /* 0xff8000001e0d7808 */ /* 0x000fe40005800000 */
[----:B------:R-:W-:Y:S02]  /*2ec0*/  ISETP.GT.AND P2, PT, R3, 0x9, !P2 ;  /* 0x000000090300780c */ /* 0x000fe40005744270 */
[----:B------:R-:W-:Y:S02]  /*2ed0*/  ISETP.NE.AND P3, PT, R33, RZ, PT ;  /* 0x000000ff2100720c */ /* 0x000fe40003f65270 */
[----:B------:R-:W-:Y:S02]  /*2ee0*/  ISETP.LT.OR P2, PT, R2, 0xa, P2 ;  /* 0x0000000a0200780c */ /* 0x000fe40001741670 */
[----:B------:R-:W-:Y:S02]  /*2ef0*/  ISETP.NE.AND P6, PT, R73, RZ, PT ;  /* 0x000000ff4900720c */ /* 0x000fe40003fc5270 */
        /* <DEDUP_REMOVED lines=15> */
[----:B------:R-:W-:Y:S02]  /*2ff0*/  ISETP.GT.AND P2, PT, R3, 0x18, !P3 ;  /* 0x000000180300780c */ /* 0x000fe40005f44270 */
[----:B------:R-:W-:Y:S02]  /*3000*/  FMNMX.FTZ R0, R76, R0, !PT ;  /* 0x000000004c007209 */ /* 0x000fe40007810000 */
[----:B------:R-:W-:Y:S02]  /*3010*/  ISETP.LT.OR P2, PT, R2, 0x19, P2 ;  /* 0x000000190200780c */ /* 0x000fe40001741670 */
[----:B------:R-:W-:-:S02]  /*3020*/  FMNMX.FTZ R0, R40, R0, !PT ;  /* 0x0000000028007209 */ /* 0x000fc40007810000 */
[----:B------:R-:W-:Y:S02]  /*3030*/  FSEL R21, R38, -INF , !P2 ;  /* 0xff80000026157808 */ /* 0x000fe40005000000 */
[----:B------:R-:W-:Y:S02]  /*3040*/  ISETP.GT.AND P2, PT, R3, 0x19, !P6 ;  /* 0x000000190300780c */ /* 0x000fe40007744270 */
[----:B------:R-:W-:Y:S02]  /*3050*/  ISETP.NE.AND P6, PT, R25, RZ, PT ;  /* 0x000000ff1900720c */ /* 0x000fe40003fc5270 */
        /* <DEDUP_REMOVED lines=17> */
[----:B------:R-:W-:Y:S02]  /*3170*/  ISETP.NE.AND P2, PT, R41, RZ, PT ;  /* 0x000000ff2900720c */ /* 0x000fe40003f45270 */
[----:B------:R-:W-:Y:S02]  /*3180*/  FMNMX.FTZ R0, R56, R0, !PT ;  /* 0x0000000038007209 */ /* 0x000fe40007810000 */
[----:B------:R-:W-:Y:S02]  /*3190*/  ISETP.GT.AND P2, PT, R3, 0x28, !P2 ;  /* 0x000000280300780c */ /* 0x000fe40005744270 */
[----:B------:R-:W-:-:S02]  /*31a0*/  FMNMX.FTZ R0, R86, R0, !PT ;  /* 0x0000000056007209 */ /* 0x000fc40007810000 */
[----:B------:R-:W-:Y:S02]  /*31b0*/  ISETP.LT.OR P2, PT, R2, 0x29, P2 ;  /* 0x000000290200780c */ /* 0x000fe40001741670 */
[----:B------:R-:W-:Y:S02]  /*31c0*/  FMNMX.FTZ R0, R60, R0, !PT ;  /* 0x000000003c007209 */ /* 0x000fe40007810000 */
        /* <DEDUP_REMOVED lines=11> */
[----:B------:R-:W-:Y:S01]  /*3280*/  FMNMX.FTZ R4, R92, R0, !PT ;  /* 0x000000005c047209 */ /* 0x000fe20007810000 */
[----:B------:R-:W-:Y:S01]  /*3290*/  IMAD.U32 R0, RZ, RZ, UR6 ;  /* 0x00000006ff007e24 */ /* 0x000fe2000f8e00ff */
[----:B------:R-:W-:Y:S01]  /*32a0*/  ISETP.LT.OR P2, PT, R2, 0x31, P2 ;  /* 0x000000310200780c */ /* 0x000fe20001741670 */
[----:B------:R-:W-:Y:S01]  /*32b0*/  @UP0 ULDC UR6, c[0x0][0x44c] ;  /* 0x0001130000060ab9 */ /* 0x000fe20000000800 */
[----:B------:R-:W-:Y:S01]  /*32c0*/  ISETP.NE.AND P3, PT, R83, RZ, PT ;  /* 0x000000ff5300720c */ /* 0x000fe20003f65270 */
[----:B------:R-:W0:Y:S01]  /*32d0*/  SHFL.BFLY PT, R5, R4, 0x2, 0x1f ;  /* 0x0c401f0004057f89 */ /* 0x000e2200000e0000 */
[----:B------:R-:W-:Y:S01]  /*32e0*/  FSEL R33, R50, -INF , !P2 ;  /* 0xff80000032217808 */ /* 0x000fe20005000000 */
[----:B------:R-:W-:Y:S01]  /*32f0*/  UIMAD.WIDE.U32 UR6, UR38, UR6, URZ ;  /* 0x00000006260672a5 */ /* 0x000fe2000f8e003f */
[----:B------:R-:W-:-:S02]  /*3300*/  ISETP.NE.AND P2, PT, R79, RZ, PT ;  /* 0x000000ff4f00720c */ /* 0x000fc40003f45270 */
[C---:B------:R-:W-:Y:S01]  /*3310*/  ISETP.GT.AND P4, PT, R3.reuse, 0x51, !P4 ;  /* 0x000000510300780c */ /* 0x040fe20006784270 */
[----:B------:R-:W-:Y:S01]  /*3320*/  @UP0 USHF.R.U32.HI UR38, URZ, UR14, UR7 ;  /* 0x0000000e3f260299 */ /* 0x000fe20008011607 */
[C---:B------:R-:W-:Y:S02]  /*3330*/  ISETP.GT.AND P2, PT, R3.reuse, 0x31, !P2 ;  /* 0x000000310300780c */ /* 0x040fe40005744270 */
[----:B------:R-:W-:Y:S02]  /*3340*/  ISETP.GT.AND P5, PT, R3, 0x58, !P5 ;  /* 0x000000580300780c */ /* 0x000fe40006fa4270 */
[C---:B------:R-:W-:Y:S02]  /*3350*/  ISETP.LT.OR P2, PT, R2.reuse, 0x32, P2 ;  /* 0x000000320200780c */ /* 0x040fe40001741670 */
[----:B------:R-:W-:Y:S02]  /*3360*/  ISETP.LT.OR P4, PT, R2, 0x52, P4 ;  /* 0x000000520200780c */ /* 0x000fe40002781670 */
[----:B------:R-:W-:-:S02]  /*3370*/  FSEL R51, R51, -INF , !P2 ;  /* 0xff80000033337808 */ /* 0x000fc40005000000 */
[----:B------:R-:W-:Y:S02]  /*3380*/  ISETP.NE.AND P2, PT, R49, RZ, PT ;  /* 0x000000ff3100720c */ /* 0x000fe40003f45270 */
[C---:B------:R-:W-:Y:S02]  /*3390*/  ISETP.LT.OR P5, PT, R2.reuse, 0x59, P5 ;  /* 0x000000590200780c */ /* 0x040fe40002fa1670 */
[----:B------:R-:W-:Y:S02]  /*33a0*/  ISETP.GT.AND P2, PT, R3, 0x38, !P2 ;  /* 0x000000380300780c */ /* 0x000fe40005744270 */
[----:B------:R-:W-:Y:S02]  /*33b0*/  FSEL R67, R67, -INF , !P4 ;  /* 0xff80000043437808 */ /* 0x000fe40006000000 */
[----:B------:R-:W-:Y:S02]  /*33c0*/  ISETP.LT.OR P2, PT, R2, 0x39, P2 ;  /* 0x000000390200780c */ /* 0x000fe40001741670 */
[----:B0-----:R-:W-:-:S02]  /*33d0*/  FMNMX.FTZ R8, R4, R5, !PT ;  /* 0x0000000504087209 */ /* 0x001fc40007810000 */
[----:B------:R-:W-:Y:S02]  /*33e0*/  FSEL R37, R54, -INF , !P2 ;  /* 0xff80000036257808 */ /* 0x000fe40005000000 */
[----:B------:R-:W-:Y:S01]  /*33f0*/  ISETP.NE.AND P2, PT, R81, RZ, PT ;  /* 0x000000ff5100720c */ /* 0x000fe20003f45270 */
[----:B------:R-:W0:Y:S01]  /*3400*/  SHFL.BFLY PT, R5, R8, 0x1, 0x1f ;  /* 0x0c201f0008057f89 */ /* 0x000e2200000e0000 */
[----:B------:R-:W-:Y:S02]  /*3410*/  FSEL R49, R70, -INF , !P5 ;  /* 0xff80000046317808 */ /* 0x000fe40006800000 */
[----:B------:R-:W-:Y:S02]  /*3420*/  ISETP.GT.AND P2, PT, R3, 0x39, !P2 ;  /* 0x000000390300780c */ /* 0x000fe40005744270 */
[----:B------:R-:W-:Y:S02]  /*3430*/  R2UR UR11, R22 ;  /* 0x00000000160b72ca */ /* 0x000fe400000e0000 */
[----:B------:R-:W-:-:S04]  /*3440*/  ISETP.LT.OR P2, PT, R2, 0x3a, P2 ;  /* 0x0000003a0200780c */ /* 0x000fc80001741670 */
[----:B------:R-:W-:Y:S02]  /*3450*/  FSEL R55, R55, -INF , !P2 ;  /* 0xff80000037377808 */ /* 0x000fe40005000000 */
[----:B------:R-:W-:-:S04]  /*3460*/  ISETP.NE.AND P2, PT, R53, RZ, PT ;  /* 0x000000ff3500720c */ /* 0x000fc80003f45270 */
[----:B------:R-:W-:Y:S01]  /*3470*/  ISETP.GT.AND P2, PT, R3, 0x40, !P2 ;  /* 0x000000400300780c */ /* 0x000fe20005744270 */
[----:B------:R-:W-:-:S03]  /*3480*/  UIADD3 UR38, UR11, UR38, URZ ;  /* 0x000000260b267290 */ /* 0x000fc6000fffe03f */
[----:B------:R-:W-:Y:S01]  /*3490*/  ISETP.LT.OR P2, PT, R2, 0x41, P2 ;  /* 0x000000410200780c */ /* 0x000fe20001741670 */
[----:B------:R-:W-:Y:S01]  /*34a0*/  UIADD3 UR4, UR38, UR4, URZ ;  /* 0x0000000426047290 */ /* 0x000fe2000fffe03f */
[----:B0-----:R-:W-:Y:S02]  /*34b0*/  FMNMX.FTZ R5, R8, R5, !PT ;  /* 0x0000000508057209 */ /* 0x001fe40007810000 */
[----:B------:R-:W-:Y:S02]  /*34c0*/  FSEL R41, R58, -INF , !P2 ;  /* 0xff8000003a297808 */ /* 0x000fe40005000000 */
[----:B------:R-:W-:Y:S01]  /*34d0*/  ISETP.GT.AND P2, PT, R3, 0x41, !P3 ;  /* 0x000000410300780c */ /* 0x000fe20005f44270 */
[----:B------:R-:W-:Y:S01]  /*34e0*/  FMUL.FTZ R14, R5, R0 ;  /* 0x00000000050e7220 */ /* 0x000fe20000410000 */
[----:B------:R-:W-:Y:S02]  /*34f0*/  ISETP.NE.AND P3, PT, R61, RZ, PT ;  /* 0x000000ff3d00720c */ /* 0x000fe40003f65270 */
[----:B------:R-:W-:-:S02]  /*3500*/  ISETP.LT.OR P2, PT, R2, 0x42, P2 ;  /* 0x000000420200780c */ /* 0x000fc40001741670 */
[----:B------:R-:W-:Y:S02]  /*3510*/  ISETP.GT.AND P3, PT, R3, 0x50, !P3 ;  /* 0x000000500300780c */ /* 0x000fe40005f64270 */
[----:B------:R-:W-:Y:S02]  /*3520*/  FSEL R59, R59, -INF , !P2 ;  /* 0xff8000003b3b7808 */ /* 0x000fe40005000000 */
[----:B------:R-:W-:Y:S02]  /*3530*/  ISETP.GT.AND P2, PT, R3, RZ, !P6 ;  /* 0x000000ff0300720c */ /* 0x000fe40007744270 */
[----:B------:R-:W-:Y:S02]  /*3540*/  ISETP.NE.AND P6, PT, R57, RZ, PT ;  /* 0x000000ff3900720c */ /* 0x000fe40003fc5270 */
[C---:B------:R-:W-:Y:S02]  /*3550*/  ISETP.LT.OR P2, PT, R2.reuse, 0x1, P2 ;  /* 0x000000010200780c */ /* 0x040fe40001741670 */
[----:B------:R-:W-:-:S02]  /*3560*/  ISETP.LT.OR P3, PT, R2, 0x51, P3 ;  /* 0x000000510200780c */ /* 0x000fc40001f61670 */
[----:B------:R-:W-:Y:S02]  /*3570*/  FSEL R9, R26, -INF , !P2 ;  /* 0xff8000001a097808 */ /* 0x000fe40005000000 */
[----:B------:R-:W-:Y:S02]  /*3580*/  FSETP.NEU.FTZ.AND P2, PT, R5, -INF , PT ;  /* 0xff8000000500780b */ /* 0x000fe40003f5d000 */
[----:B------:R-:W-:Y:S02]  /*3590*/  FMNMX.FTZ R4, R9, R27, !PT ;  /* 0x0000001b09047209 */ /* 0x000fe40007810000 */
[----:B------:R-:W-:Y:S02]  /*35a0*/  FSEL R57, R14, RZ, P2 ;  /* 0x000000ff0e397208 */ /* 0x000fe40001000000 */
[----:B------:R-:W-:Y:S02]  /*35b0*/  FMNMX.FTZ R4, R13, R4, !PT ;  /* 0x000000040d047209 */ /* 0x000fe40007810000 */
[----:B------:R-:W-:Y:S01]  /*35c0*/  ISETP.GT.AND P2, PT, R3, 0x48, !P6 ;  /* 0x000000480300780c */ /* 0x000fe20007744270 */
[--C-:B------:R-:W-:Y:S01]  /*35d0*/  FFMA.FTZ R30, R80, R0, -R57.reuse ;  /* 0x00000000501e7223 */ /* 0x100fe20000010839 */
[----:B------:R-:W-:Y:S01]  /*35e0*/  FMNMX.FTZ R4, R31, R4, !PT ;  /* 0x000000041f047209 */ /* 0x000fe20007810000 */
[-CC-:B------:R-:W-:Y:S01]  /*35f0*/  FFMA.FTZ R8, R24, R0.reuse, -R57.reuse ;  /* 0x0000000018087223 */ /* 0x180fe20000010839 */
[----:B------:R-:W-:Y:S01]  /*3600*/  ISETP.LT.OR P2, PT, R2, 0x49, P2 ;  /* 0x000000490200780c */ /* 0x000fe20001741670 */
[--C-:B------:R-:W-:Y:S01]  /*3610*/  FFMA.FTZ R14, R20, R0, -R57.reuse ;  /* 0x00000000140e7223 */ /* 0x100fe20000010839 */
[----:B------:R-:W-:Y:S01]  /*3620*/  FMNMX.FTZ R4, R15, R4, !PT ;  /* 0x000000040f047209 */ /* 0x000fe20007810000 */
[----:B------:R0:W-:Y:S01]  /*3630*/  MUFU.EX2 R77, R30 ;  /* 0x0000001e004d7308 */ /* 0x0001e20000000800 */
[----:B------:R-:W-:Y:S01]  /*3640*/  FSEL R45, R62, -INF , !P2 ;  /* 0xff8000003e2d7808 */ /* 0x000fe20005000000 */
[--C-:B------:R-:W-:Y:S01]  /*3650*/  FFMA.FTZ R20, R28, R0, -R57.reuse ;  /* 0x000000001c147223 */ /* 0x100fe20000010839 */
[----:B------:R-:W-:Y:S01]  /*3660*/  FMNMX.FTZ R4, R35, R4, !PT ;  /* 0x0000000423047209 */ /* 0x000fe20007810000 */
[-CC-:B------:R-:W-:Y:S01]  /*3670*/  FFMA.FTZ R24, R72, R0.reuse, -R57.reuse ;  /* 0x0000000048187223 */ /* 0x180fe20000010839 */
[----:B------:R-:W-:Y:S01]  /*3680*/  ISETP.NE.AND P2, PT, R85, RZ, PT ;  /* 0x000000ff5500720c */ /* 0x000fe20003f45270 */
[--C-:B------:R-:W-:Y:S01]  /*3690*/  FFMA.FTZ R26, R32, R0, -R57.reuse ;  /* 0x00000000201a7223 */ /* 0x100fe20000010839 */
[----:B------:R-:W-:Y:S01]  /*36a0*/  FMNMX.FTZ R4, R21, R4, !PT ;  /* 0x0000000415047209 */ /* 0x000fe20007810000 */
[----:B------:R-:W-:Y:S01]  /*36b0*/  MUFU.EX2 R8, R8 ;  /* 0x0000000800087308 */ /* 0x000fe20000000800 */
[----:B------:R-:W-:Y:S01]  /*36c0*/  ISETP.GT.AND P2, PT, R3, 0x49, !P2 ;  /* 0x000000490300780c */ /* 0x000fe20005744270 */
[--C-:B0-----:R-:W-:Y:S01]  /*36d0*/  FFMA.FTZ R30, R86, R0, -R57.reuse ;  /* 0x00000000561e7223 */ /* 0x101fe20000010839 */
[----:B------:R-:W-:Y:S01]  /*36e0*/  FMNMX.FTZ R4, R39, R4, !PT ;  /* 0x0000000427047209 */ /* 0x000fe20007810000 */
[-CC-:B------:R-:W-:Y:S01]  /*36f0*/  FFMA.FTZ R28, R36, R0.reuse, -R57.reuse ;  /* 0x00000000241c7223 */ /* 0x180fe20000010839 */
[----:B------:R-:W-:Y:S01]  /*3700*/  ISETP.LT.OR P2, PT, R2, 0x4a, P2 ;  /* 0x0000004a0200780c */ /* 0x000fe20001741670 */
[--C-:B------:R-:W-:Y:S01]  /*3710*/  FFMA.FTZ R42, R90, R0, -R57.reuse ;  /* 0x000000005a2a7223 */ /* 0x100fe20000010839 */
[----:B------:R-:W-:Y:S01]  /*3720*/  FMNMX.FTZ R4, R25, R4, !PT ;  /* 0x0000000419047209 */ /* 0x000fe20007810000 */
[----:B------:R0:W1:Y:S01]  /*3730*/  MUFU.EX2 R61, R14 ;  /* 0x0000000e003d7308 */ /* 0x0000620000000800 */
[----:B------:R-:W-:Y:S01]  /*3740*/  ISETP.NE.AND P6, PT, R65, RZ, PT ;  /* 0x000000ff4100720c */ /* 0x000fe20003fc5270 */
[--C-:B------:R-:W-:Y:S01]  /*3750*/  FFMA.FTZ R38, R56, R0, -R57.reuse ;  /* 0x0000000038267223 */ /* 0x100fe20000010839 */
[----:B------:R-:W-:Y:S01]  /*3760*/  FMNMX.FTZ R4, R43, R4, !PT ;  /* 0x000000042b047209 */ /* 0x000fe20007810000 */
[-CC-:B------:R-:W-:Y:S01]  /*3770*/  FFMA.FTZ R32, R48, R0.reuse, -R57.reuse ;  /* 0x0000000030207223 */ /* 0x180fe20000010839 */
[----:B------:R-:W-:Y:S01]  /*3780*/  FSEL R63, R63, -INF , !P2 ;  /* 0xff8000003f3f7808 */ /* 0x000fe20005000000 */
[--C-:B------:R-:W-:Y:S01]  /*3790*/  FFMA.FTZ R34, R52, R0, -R57.reuse ;  /* 0x0000000034227223 */ /* 0x100fe20000010839 */
[----:B------:R-:W-:Y:S01]  /*37a0*/  FMNMX.FTZ R4, R29, R4, !PT ;  /* 0x000000041d047209 */ /* 0x000fe20007810000 */
[----:B------:R-:W-:Y:S01]  /*37b0*/  MUFU.EX2 R83, R30 ;  /* 0x0000001e00537308 */ /* 0x000fe20000000800 */
[----:B------:R-:W-:Y:S01]  /*37c0*/  ISETP.GT.AND P6, PT, R3, 0x59, !P6 ;  /* 0x000000590300780c */ /* 0x000fe200077c4270 */
[--C-:B0-----:R-:W-:Y:S01]  /*37d0*/  FFMA.FTZ R14, R74, R0, -R57.reuse ;  /* 0x000000004a0e7223 */ /* 0x101fe20000010839 */
[----:B------:R-:W-:Y:S01]  /*37e0*/  FMNMX.FTZ R4, R47, R4, !PT ;  /* 0x000000042f047209 */ /* 0x000fe20007810000 */
[----:B------:R-:W-:Y:S01]  /*37f0*/  FFMA.FTZ R36, R84, R0, -R57 ;  /* 0x0000000054247223 */ /* 0x000fe20000010839 */
[----:B------:R-:W-:-:S02]  /*3800*/  FSEL R3, R66, -INF , !P3 ;  /* 0xff80000042037808 */ /* 0x000fc40005800000 */
[----:B------:R-:W-:Y:S01]  /*3810*/  FMNMX.FTZ R4, R33, R4, !PT ;  /* 0x0000000421047209 */ /* 0x000fe20007810000 */
[----:B------:R-:W-:Y:S01]  /*3820*/  MUFU.EX2 R20, R20 ;  /* 0x0000001400147308 */ /* 0x000fe20000000800 */
[----:B------:R-:W-:Y:S01]  /*3830*/  ISETP.LT.OR P6, PT, R2, 0x5a, P6 ;  /* 0x0000005a0200780c */ /* 0x000fe200037c1670 */
[--C-:B------:R-:W-:Y:S01]  /*3840*/  FFMA.FTZ R2, R44, R0, -R57.reuse ;  /* 0x000000002c027223 */ /* 0x100fe20000010839 */
[----:B------:R-:W-:Y:S01]  /*3850*/  FMNMX.FTZ R4, R51, R4, !PT ;  /* 0x0000000433047209 */ /* 0x000fe20007810000 */
[----:B------:R-:W-:Y:S01]  /*3860*/  FFMA.FTZ R44, R68, R0, -R57 ;  /* 0x00000000442c7223 */ /* 0x000fe20000010839 */
[----:B------:R-:W-:Y:S02]  /*3870*/  FSEL R71, R71, -INF , !P6 ;  /* 0xff80000047477808 */ /* 0x000fe40007000000 */
[----:B------:R-:W-:Y:S01]  /*3880*/  FMNMX.FTZ R4, R37, R4, !PT ;  /* 0x0000000425047209 */ /* 0x000fe20007810000 */
[----:B------:R0:W2:Y:S01]  /*3890*/  MUFU.EX2 R65, R24 ;  /* 0x0000001800417308 */ /* 0x0000a20000000800 */
[----:B-1----:R-:W-:-:S02]  /*38a0*/  F2FP.F16.F32.PACK_AB R188, R61, R8 ;  /* 0x000000083dbc723e */ /* 0x002fc400000000ff */
[----:B------:R-:W-:-:S04]  /*38b0*/  FMNMX.FTZ R4, R55, R4, !PT ;  /* 0x0000000437047209 */ /* 0x000fc80007810000 */
[----:B------:R-:W-:Y:S01]  /*38c0*/  FMNMX.FTZ R4, R41, R4, !PT ;  /* 0x0000000429047209 */ /* 0x000fe20007810000 */
[----:B------:R-:W-:Y:S01]  /*38d0*/  MUFU.EX2 R26, R26 ;  /* 0x0000001a001a7308 */ /* 0x000fe20000000800 */
[----:B0-----:R-:W-:Y:S02]  /*38e0*/  FFMA.FTZ R24, R76, R0, -R57 ;  /* 0x000000004c187223 */ /* 0x001fe40000010839 */
[----:B------:R-:W-:-:S04]  /*38f0*/  FMNMX.FTZ R4, R59, R4, !PT ;  /* 0x000000043b047209 */ /* 0x000fc80007810000 */
[----:B------:R-:W-:Y:S01]  /*3900*/  FMNMX.FTZ R4, R45, R4, !PT ;  /* 0x000000042d047209 */ /* 0x000fe20007810000 */
[----:B------:R0:W1:Y:S01]  /*3910*/  MUFU.EX2 R69, R14 ;  /* 0x0000000e00457308 */ /* 0x0000620000000800 */
[----:B--2---:R-:W-:Y:S02]  /*3920*/  F2FP.F16.F32.PACK_AB R190, R65, R20 ;  /* 0x0000001441be723e */ /* 0x004fe400000000ff */
[----:B------:R-:W-:-:S04]  /*3930*/  FMNMX.FTZ R4, R63, R4, !PT ;  /* 0x000000043f047209 */ /* 0x000fc80007810000 */
[----:B------:R-:W-:Y:S01]  /*3940*/  FMNMX.FTZ R4, R3, R4, !PT ;  /* 0x0000000403047209 */ /* 0x000fe20007810000 */
[----:B------:R-:W-:Y:S01]  /*3950*/  MUFU.EX2 R28, R28 ;  /* 0x0000001c001c7308 */ /* 0x000fe20000000800 */
[-CC-:B0-----:R-:W-:Y:S01]  /*3960*/  FFMA.FTZ R14, R40, R0.reuse, -R57.reuse ;  /* 0x00000000280e7223 */ /* 0x181fe20000010839 */
[----:B------:R-:W-:Y:S01]  /*3970*/  FFMA.FTZ R40, R88, R0, -R57 ;  /* 0x0000000058287223 */ /* 0x000fe20000010839 */
[----:B------:R-:W-:-:S04]  /*3980*/  FMNMX.FTZ R4, R67, R4, !PT ;  /* 0x0000000443047209 */ /* 0x000fc80007810000 */
[----:B------:R-:W-:Y:S01]  /*3990*/  FMNMX.FTZ R4, R49, R4, !PT ;  /* 0x0000000431047209 */ /* 0x000fe20007810000 */
[----:B------:R0:W2:Y:S01]  /*39a0*/  MUFU.EX2 R73, R24 ;  /* 0x0000001800497308 */ /* 0x0000a20000000800 */
[----:B-1----:R-:W-:Y:S02]  /*39b0*/  F2FP.F16.F32.PACK_AB R184, R69, R26 ;  /* 0x0000001a45b8723e */ /* 0x002fe400000000ff */
[----:B------:R-:W-:-:S05]  /*39c0*/  FMNMX.FTZ R4, R71, R4, !PT ;  /* 0x0000000447047209 */ /* 0x000fca0007810000 */
[----:B------:R-:W1:Y:S01]  /*39d0*/  SHFL.BFLY PT, R53, R4, 0x2, 0x1f ;  /* 0x0c401f0004357f89 */ /* 0x000e6200000e0000 */
[----:B------:R-:W-:Y:S01]  /*39e0*/  MUFU.EX2 R85, R40 ;  /* 0x0000002800557308 */ /* 0x000fe20000000800 */
[----:B0-----:R-:W-:-:S07]  /*39f0*/  FFMA.FTZ R24, R78, R0, -R57 ;  /* 0x000000004e187223 */ /* 0x001fce0000010839 */
[----:B------:R-:W-:Y:S01]  /*3a00*/  MUFU.EX2 R14, R14 ;  /* 0x0000000e000e7308 */ /* 0x000fe20000000800 */
[----:B--2---:R-:W-:-:S07]  /*3a10*/  F2FP.F16.F32.PACK_AB R186, R73, R28 ;  /* 0x0000001c49ba723e */ /* 0x004fce00000000ff */
[----:B------:R0:W2:Y:S01]  /*3a20*/  MUFU.EX2 R75, R24 ;  /* 0x00000018004b7308 */ /* 0x0000a20000000800 */
[----:B-1----:R-:W-:-:S07]  /*3a30*/  FMNMX.FTZ R53, R4, R53, !PT ;  /* 0x0000003504357209 */ /* 0x002fce0007810000 */
[----:B------:R-:W-:Y:S01]  /*3a40*/  MUFU.EX2 R87, R42 ;  /* 0x0000002a00577308 */ /* 0x000fe20000000800 */
[----:B0-----:R-:W-:Y:S01]  /*3a50*/  FFMA.FTZ R24, R82, R0, -R57 ;  /* 0x0000000052187223 */ /* 0x001fe20000010839 */
[----:B------:R-:W0:Y:S06]  /*3a60*/  SHFL.BFLY PT, R4, R53, 0x1, 0x1f ;  /* 0x0c201f0035047f89 */ /* 0x000e2c00000e0000 */
[----:B------:R-:W1:Y:S01]  /*3a70*/  MUFU.EX2 R2, R2 ;  /* 0x0000000200027308 */ /* 0x000e620000000800 */
[----:B--2---:R-:W-:-:S07]  /*3a80*/  F2FP.F16.F32.PACK_AB R180, R75, R14 ;  /* 0x0000000e4bb4723e */ /* 0x004fce00000000ff */
[----:B------:R-:W-:Y:S08]  /*3a90*/  MUFU.EX2 R32, R32 ;  /* 0x0000002000207308 */ /* 0x000ff00000000800 */
[----:B------:R2:W3:Y:S01]  /*3aa0*/  MUFU.EX2 R79, R24 ;  /* 0x00000018004f7308 */ /* 0x0004e20000000800 */
[----:B-1----:R-:W-:Y:S02]  /*3ab0*/  F2FP.F16.F32.PACK_AB R182, R77, R2 ;  /* 0x000000024db6723e */ /* 0x002fe400000000ff */
[----:B0-----:R-:W-:-:S04]  /*3ac0*/  FMNMX.FTZ R4, R53, R4, !PT ;  /* 0x0000000435047209 */ /* 0x001fc80007810000 */
[C---:B------:R-:W-:Y:S01]  /*3ad0*/  FSETP.NEU.FTZ.AND P2, PT, R4.reuse, -INF , PT ;  /* 0xff8000000400780b */ /* 0x040fe20003f5d000 */
[-C--:B------:R-:W-:Y:S01]  /*3ae0*/  FMUL.FTZ R30, R4, R0.reuse ;  /* 0x00000000041e7220 */ /* 0x080fe20000410000 */
[----:B------:R-:W-:Y:S01]  /*3af0*/  MUFU.EX2 R34, R34 ;  /* 0x0000002200227308 */ /* 0x000fe20000000800 */
[----:B--2---:R-:W-:-:S03]  /*3b00*/  FFMA.FTZ R24, R60, R0, -R57 ;  /* 0x000000003c187223 */ /* 0x004fc60000010839 */
[----:B------:R-:W-:Y:S02]  /*3b10*/  FSEL R30, R30, RZ, P2 ;  /* 0x000000ff1e1e7208 */ /* 0x000fe40001000000 */
[----:B------:R-:W-:Y:S02]  /*3b20*/  PLOP3.LUT P2, PT, PT, PT, UP1, 0x40, 0x0 ;  /* 0x000000000000781c */ /* 0x000fe40003f4e818 */
        /* <DEDUP_REMOVED lines=16> */
[----:B------:R-:W2:Y:S01]  /*3c30*/  MUFU.EX2 R40, R27 ;  /* 0x0000001b00287308 */ /* 0x000ea20000000800 */
[----:B-1----:R-:W-:Y:S01]  /*3c40*/  FADD.FTZ R9, R8, R61 ;  /* 0x0000003d08097221 */ /* 0x002fe20000010000 */
[-C--:B------:R-:W-:Y:S01]  /*3c50*/  FFMA.FTZ R36, R64, R0.reuse, -R57 ;  /* 0x0000000040247223 */ /* 0x080fe20000010839 */
[-CC-:B------:R-:W-:Y:S01]  /*3c60*/  FFMA.FTZ R37, R37, R0.reuse, -R30.reuse ;  /* 0x0000000025257223 */ /* 0x180fe2000001081e */
[-CC-:B------:R-:W-:Y:S01]  /*3c70*/  FFMA.FTZ R55, R55, R0.reuse, -R30.reuse ;  /* 0x0000000037377223 */ /* 0x180fe2000001081e */
[----:B------:R-:W-:Y:S01]  /*3c80*/  FADD.FTZ R54, R20, R9 ;  /* 0x0000000914367221 */ /* 0x000fe20000010000 */
[-CC-:B------:R-:W-:Y:S01]  /*3c90*/  FFMA.FTZ R41, R41, R0.reuse, -R30.reuse ;  /* 0x0000000029297223 */ /* 0x180fe2000001081e */
[-C--:B------:R-:W-:Y:S01]  /*3ca0*/  FFMA.FTZ R59, R59, R0.reuse, -R30 ;  /* 0x000000003b3b7223 */ /* 0x080fe2000001081e */
[----:B------:R-:W1:Y:S01]  /*3cb0*/  MUFU.EX2 R13, R13 ;  /* 0x0000000d000d7308 */ /* 0x000e620000000800 */
[----:B------:R-:W-:Y:S01]  /*3cc0*/  FADD.FTZ R9, R65, R54 ;  /* 0x0000003641097221 */ /* 0x000fe20000010000 */
[-CC-:B------:R-:W-:Y:S01]  /*3cd0*/  FFMA.FTZ R45, R45, R0.reuse, -R30.reuse ;  /* 0x000000002d2d7223 */ /* 0x180fe2000001081e */
[-CC-:B------:R-:W-:Y:S01]  /*3ce0*/  FFMA.FTZ R63, R63, R0.reuse, -R30.reuse ;  /* 0x000000003f3f7223 */ /* 0x180fe2000001081e */
[-CC-:B------:R-:W-:Y:S01]  /*3cf0*/  FFMA.FTZ R3, R3, R0.reuse, -R30.reuse ;  /* 0x0000000003037223 */ /* 0x180fe2000001081e */
[----:B------:R-:W-:Y:S01]  /*3d00*/  FADD.FTZ R54, R26, R9 ;  /* 0x000000091a367221 */ /* 0x000fe20000010000 */
[-CC-:B------:R-:W-:Y:S01]  /*3d10*/  FFMA.FTZ R67, R67, R0.reuse, -R30.reuse ;  /* 0x0000000043437223 */ /* 0x180fe2000001081e */
[-C--:B------:R-:W-:Y:S01]  /*3d20*/  FFMA.FTZ R49, R49, R0.reuse, -R30 ;  /* 0x0000000031317223 */ /* 0x080fe2000001081e */
[----:B------:R-:W4:Y:S01]  /*3d30*/  MUFU.EX2 R42, R31 ;  /* 0x0000001f002a7308 */ /* 0x000f220000000800 */
[----:B------:R-:W-:Y:S01]  /*3d40*/  FADD.FTZ R9, R69, R54 ;  /* 0x0000003645097221 */ /* 0x000fe20000010000 */
[-C--:B------:R-:W-:Y:S01]  /*3d50*/  FFMA.FTZ R30, R71, R0.reuse, -R30 ;  /* 0x00000000471e7223 */ /* 0x080fe2000001081e */
[----:B------:R-:W-:Y:S01]  /*3d60*/  FFMA.FTZ R57, R92, R0, -R57 ;  /* 0x000000005c397223 */ /* 0x000fe20000010839 */
[----:B---3--:R-:W-:Y:S01]  /*3d70*/  F2FP.F16.F32.PACK_AB R176, R79, R32 ;  /* 0x000000204fb0723e */ /* 0x008fe200000000ff */
[----:B------:R-:W-:Y:S01]  /*3d80*/  FADD.FTZ R56, R28, R9 ;  /* 0x000000091c387221 */ /* 0x000fe20000010000 */
[----:B0-----:R-:W-:-:S02]  /*3d90*/  F2FP.F16.F32.PACK_AB R178, R81, R34 ;  /* 0x0000002251b2723e */ /* 0x001fc400000000ff */
[----:B------:R-:W0:Y:S01]  /*3da0*/  MUFU.EX2 R15, R15 ;  /* 0x0000000f000f7308 */ /* 0x000e220000000800 */
[----:B------:R-:W-:Y:S01]  /*3db0*/  FADD.FTZ R9, R73, R56 ;  /* 0x0000003849097221 */ /* 0x000fe20000010000 */
[----:B--2---:R-:W-:Y:S01]  /*3dc0*/  FADD.FTZ R56, R189, R40 ;  /* 0x00000028bd387221 */ /* 0x004fe20000010000 */
[----:B------:R-:W-:Y:S02]  /*3dd0*/  F2FP.F16.F32.PACK_AB R189, R40, R189 ;  /* 0x000000bd28bd723e */ /* 0x000fe400000000ff */
[----:B------:R-:W-:Y:S01]  /*3de0*/  FADD.FTZ R58, R14, R9 ;  /* 0x000000090e3a7221 */ /* 0x000fe20000010000 */
[----:B-1----:R-:W-:Y:S02]  /*3df0*/  FADD.FTZ R9, R13, R56 ;  /* 0x000000380d097221 */ /* 0x002fe40000010000 */
[----:B------:R-:W1:Y:S01]  /*3e00*/  MUFU.EX2 R46, R35 ;  /* 0x00000023002e7308 */ /* 0x000e620000000800 */
[----:B------:R-:W-:Y:S01]  /*3e10*/  FADD.FTZ R27, R75, R58 ;  /* 0x0000003a4b1b7221 */ /* 0x000fe20000010000 */
[C---:B----4-:R-:W-:Y:S01]  /*3e20*/  FADD.FTZ R56, R42.reuse, R9 ;  /* 0x000000092a387221 */ /* 0x050fe20000010000 */
[----:B------:R-:W-:-:S02]  /*3e30*/  F2FP.F16.F32.PACK_AB R191, R42, R13 ;  /* 0x0000000d2abf723e */ /* 0x000fc400000000ff */
[----:B------:R-:W-:-:S03]  /*3e40*/  FADD.FTZ R58, R2, R27 ;  /* 0x0000001b023a7221 */ /* 0x000fc60000010000 */
[----:B------:R-:W2:Y:S01]  /*3e50*/  MUFU.EX2 R21, R21 ;  /* 0x0000001500157308 */ /* 0x000ea20000000800 */
[----:B0-----:R-:W-:Y:S01]  /*3e60*/  FADD.FTZ R9, R15, R56 ;  /* 0x000000380f097221 */ /* 0x001fe20000010000 */
[----:B------:R-:W-:-:S04]  /*3e70*/  FADD.FTZ R27, R77, R58 ;  /* 0x0000003a4d1b7221 */ /* 0x000fc80000010000 */
[----:B------:R-:W-:Y:S02]  /*3e80*/  FADD.FTZ R58, R32, R27 ;  /* 0x0000001b203a7221 */ /* 0x000fe40000010000 */
[----:B------:R-:W0:Y:S01]  /*3e90*/  MUFU.EX2 R48, R39 ;  /* 0x0000002700307308 */ /* 0x000e220000000800 */
[C---:B-1----:R-:W-:Y:S01]  /*3ea0*/  FADD.FTZ R56, R46.reuse, R9 ;  /* 0x000000092e387221 */ /* 0x042fe20000010000 */
[----:B------:R-:W-:Y:S01]  /*3eb0*/  FADD.FTZ R27, R79, R58 ;  /* 0x0000003a4f1b7221 */ /* 0x000fe20000010000 */
[----:B------:R-:W-:-:S03]  /*3ec0*/  F2FP.F16.F32.PACK_AB R185, R46, R15 ;  /* 0x0000000f2eb9723e */ /* 0x000fc600000000ff */
[----:B------:R-:W-:Y:S02]  /*3ed0*/  FADD.FTZ R60, R34, R27 ;  /* 0x0000001b223c7221 */ /* 0x000fe40000010000 */
[----:B------:R-:W1:Y:S01]  /*3ee0*/  MUFU.EX2 R25, R25 ;  /* 0x0000001900197308 */ /* 0x000e620000000800 */
[----:B--2---:R-:W-:Y:S01]  /*3ef0*/  FADD.FTZ R9, R21, R56 ;  /* 0x0000003815097221 */ /* 0x004fe20000010000 */
[----:B------:R-:W-:-:S06]  /*3f00*/  FADD.FTZ R27, R81, R60 ;  /* 0x0000003c511b7221 */ /* 0x000fcc0000010000 */
        /* <DEDUP_REMOVED lines=53> */
[----:B-1----:R-:W-:-:S04]  /*4260*/  FADD.FTZ R13, R49, R14 ;  /* 0x0000000e310d7221 */ /* 0x002fc80000010000 */
[C---:B--2---:R-:W-:Y:S01]  /*4270*/  FADD.FTZ R8, R30.reuse, R13 ;  /* 0x0000000d1e087221 */ /* 0x044fe20000010000 */
[----:B------:R-:W-:Y:S01]  /*4280*/  F2FP.F16.F32.PACK_AB R171, R30, R49 ;  /* 0x000000311eab723e */ /* 0x000fe200000000ff */
[----:B------:R-:W-:Y:S02]  /*4290*/  VIADD R13, R23, 0xfffffffe ;  /* 0xfffffffe170d7836 */ /* 0x000fe40000000000 */
        /* <DEDUP_REMOVED lines=13> */
.L_x_4156:
[----:B------:R-:W-:-:S11]  /*4370*/  UISETP.NE.AND UP2, UPT, UR5, 0x1, UPT ;  /* 0x000000010500788c */ /* 0x000fd6000bf45270 */
[----:B------:R-:W-:Y:S02]  /*4380*/  @UP2 ULDC.64 UR14, c[0x0][0x9e8] ;  /* 0x00027a00000e2ab9 */ /* 0x000fe40000000a00 */
[----:B------:R-:W-:-:S04]  /*4390*/  UIMAD.WIDE.U32 UR6, UR11, UR14, URZ ;  /* 0x0000000e0b0672a5 */ /* 0x000fc8000f8e003f */
[----:B------:R-:W-:-:S12]  /*43a0*/  @UP2 USHF.R.U32.HI UR11, URZ, UR15, UR7 ;  /* 0x0000000f3f0b2299 */ /* 0x000fd80008011607 */
.L_x_4157:
[----:B------:R-:W-:-:S04]  /*43b0*/  UIMAD UR5, UR11, UR5, UR5 ;  /* 0x000000050b0572a4 */ /* 0x000fc8000f8e0205 */
[----:B------:R-:W-:-:S04]  /*43c0*/  UISETP.LT.AND UP2, UPT, UR4, UR5, UPT ;  /* 0x000000050400728c */ /* 0x000fc8000bf41270 */
[----:B------:R-:W-:-:S12]  /*43d0*/  USEL UR4, UR4, UR5, UP2 ;  /* 0x0000000504047287 */ /* 0x000fd80009000000 */
.L_x_4155:
[----:B------:R-:W-:Y:S01]  /*43e0*/  R2UR UR6, R17 ;  /* 0x00000000110672ca */ /* 0x000fe200000e0000 */
[----:B------:R-:W-:Y:S01]  /*43f0*/  UIMAD.WIDE UR4, UR4, 0x2aaaaaab, URZ ;  /* 0x2aaaaaab040478a5 */ /* 0x000fe2000f8e023f */
[----:B------:R-:W-:Y:S01]  /*4400*/  IMAD.MOV.U32 R3, RZ, RZ, 0x3f800000 ;  /* 0x3f800000ff037424 */ /* 0x000fe200078e00ff */
[----:B------:R-:W-:Y:S01]  /*4410*/  CS2R R118, SRZ ;  /* 0x0000000000767805 */ /* 0x000fe2000001ff00 */
[----:B------:R-:W-:Y:S01]  /*4420*/  IMAD.MOV.U32 R2, RZ, RZ, 0x3f800000 ;  /* 0x3f800000ff027424 */ /* 0x000fe200078e00ff */
[----:B------:R-:W-:Y:S01]  /*4430*/  USHF.R.U32.HI UR4, URZ, 0x1f, UR5 ;  /* 0x0000001f3f047899 */ /* 0x000fe20008011605 */
[----:B------:R-:W-:Y:S02]  /*4440*/  CS2R R116, SRZ ;  /* 0x0000000000747805 */ /* 0x000fe4000001ff00 */
[----:B------:R-:W-:Y:S02]  /*4450*/  CS2R R114, SRZ ;  /* 0x0000000000727805 */ /* 0x000fe4000001ff00 */
[----:B------:R-:W-:Y:S01]  /*4460*/  CS2R R112, SRZ ;  /* 0x0000000000707805 */ /* 0x000fe2000001ff00 */
[----:B------:R-:W-:Y:S01]  /*4470*/  ULEA.HI.SX32 UR4, UR5, UR4, 0x1c ;  /* 0x0000000405047291 */ /* 0x000fe2000f8fe23f */
[----:B------:R-:W-:-:S02]  /*4480*/  CS2R R110, SRZ ;  /* 0x00000000006e7805 */ /* 0x000fc4000001ff00 */
[----:B------:R-:W-:Y:S01]  /*4490*/  CS2R R108, SRZ ;  /* 0x00000000006c7805 */ /* 0x000fe2000001ff00 */
[----:B------:R-:W-:Y:S01]  /*44a0*/  UMOV UR5, URZ ;  /* 0x0000003f00057c82 */ /* 0x000fe20008000000 */
[----:B------:R-:W-:Y:S01]  /*44b0*/  UISETP.LT.AND UP2, UPT, UR6, UR4, UPT ;  /* 0x000000040600728c */ /* 0x000fe2000bf41270 */
[----:B------:R-:W-:Y:S02]  /*44c0*/  CS2R R106, SRZ ;  /* 0x00000000006a7805 */ /* 0x000fe4000001ff00 */
[----:B------:R-:W-:Y:S02]  /*44d0*/  CS2R R104, SRZ ;  /* 0x0000000000687805 */ /* 0x000fe4000001ff00 */
[----:B------:R-:W-:Y:S01]  /*44e0*/  CS2R R102, SRZ ;  /* 0x0000000000667805 */ /* 0x000fe2000001ff00 */
[----:B------:R-:W-:Y:S01]  /*44f0*/  USEL UR56, UR6, UR4, !UP2 ;  /* 0x0000000406387287 */ /* 0x000fe2000d000000 */
[----:B------:R-:W-:Y:S02]  /*4500*/  CS2R R100, SRZ ;  /* 0x0000000000647805 */ /* 0x000fe4000001ff00 */
[----:B------:R-:W-:Y:S01]  /*4510*/  CS2R R98, SRZ ;  /* 0x0000000000627805 */ /* 0x000fe2000001ff00 */
[----:B------:R-:W-:Y:S01]  /*4520*/  UMOV UR4, URZ ;  /* 0x0000003f00047c82 */ /* 0x000fe20008000000 */
[----:B------:R-:W-:-:S02]  /*4530*/  CS2R R96, SRZ ;  /* 0x0000000000607805 */ /* 0x000fc4000001ff00 */
[----:B------:R-:W-:Y:S02]  /*4540*/  CS2R R94, SRZ ;  /* 0x00000000005e7805 */ /* 0x000fe4000001ff00 */
[----:B------:R-:W-:Y:S02]  /*4550*/  ISETP.GE.AND P2, PT, R13, UR56, PT ;  /* 0x000000380d007c0c */ /* 0x000fe4000bf46270 */
        /* <DEDUP_REMOVED lines=35> */
[----:B------:R-:W-:Y:S06]  /*4790*/  @!P2 BRA `(.L_x_4158) ;  /* 0x0000002c00f0a947 */ /* 0x000fec0003800000 */
[----:B------:R-:W-:Y:S01]  /*47a0*/  IMAD.MOV.U32 R3, RZ, RZ, 0x3f800000 ;  /* 0x3f800000ff037424 */ /* 0x000fe200078e00ff */
[----:B------:R-:W-:Y:S01]  /*47b0*/  UMOV UR6, URZ ;  /* 0x0000003f00067c82 */ /* 0x000fe20008000000 */
[----:B------:R-:W-:Y:S01]  /*47c0*/  IMAD.MOV.U32 R119, RZ, RZ, RZ ;  /* 0x000000ffff777224 */ /* 0x000fe200078e00ff */
[----:B------:R-:W-:Y:S01]  /*47d0*/  UMOV UR7, URZ ;  /* 0x0000003f00077c82 */ /* 0x000fe20008000000 */
[----:B------:R-:W-:Y:S01]  /*47e0*/  ULDC UR58, c[0x0][0x9e4] ;  /* 0x00027900003a7ab9 */ /* 0x000fe20000000800 */
[----:B------:R-:W-:-:S05]  /*47f0*/  ULDC UR60, c[0x0][0x2f0] ;  /* 0x0000bc00003c7ab9 */ /* 0x000fca0000000800 */
.L_x_4175:
[----:B------:R-:W-:-:S04]  /*4800*/  UIADD3 UR4, UR7, 0x1, URZ ;  /* 0x0000000107047890 */ /* 0x000fc8000fffe03f */
[----:B------:R-:W-:-:S04]  /*4810*/  UISETP.NE.AND UP2, UPT, UR4, 0x2, UPT ;  /* 0x000000020400788c */ /* 0x000fc8000bf45270 */
[----:B------:R-:W-:Y:S02]  /*4820*/  USEL UR5, URZ, 0x1, UP2 ;  /* 0x000000013f057887 */ /* 0x000fe40009000000 */
[----:B------:R-:W-:Y:S02]  /*4830*/  USEL UR4, UR4, URZ, UP2 ;  /* 0x0000003f04047287 */ /* 0x000fe40009000000 */
[----:B------:R-:W-:Y:S01]  /*4840*/  ULOP3.LUT UR5, UR6, UR5, URZ, 0x3c, !UPT ;  /* 0x0000000506057292 */ /* 0x000fe2000f8e3c3f */
[----:B------:R-:W-:Y:S11]  /*4850*/  @!P0 BRA `(.L_x_4159) ;  /* 0x0000000000048947 */ /* 0x000ff60003800000 */
[----:B------:R-:W-:Y:S01]  /*4860*/  BPT.TRAP 0x1 ;  /* 0x000000040000795c */ /* 0x000fe20000300000 */
.L_x_4159:
[----:B------:R-:W-:Y:S01]  /*4870*/  ULEA UR61, UR4, UR57, 0x3 ;  /* 0x00000039043d7291 */ /* 0x000fe2000f8e183f */
[----:B------:R-:W-:-:S05]  /*4880*/  IMAD.U32 R0, RZ, RZ, UR5 ;  /* 0x00000005ff007e24 */ /* 0x000fca000f8e00ff */
[----:B------:R-:W-:-:S04]  /*4890*/  SHF.L.U32 R0, R0, 0x1f, RZ ;  /* 0x0000001f00007819 */ /* 0x000fc800000006ff */
[----:B------:R0:W1:Y:S01]  /*48a0*/  SYNCS.PHASECHK.TRANS64.TRYWAIT P2, [UR61+0x30830], R0 ;  /* 0x03083000ff0075a7 */ /* 0x000062000804017d */
[----:B------:R-:W-:Y:S05]  /*48b0*/  @!P0 BRA `(.L_x_4160) ;  /* 0x0000000000048947 */ /* 0x000fea0003800000 */
[----:B------:R-:W-:Y:S01]  /*48c0*/  BPT.TRAP 0x1 ;  /* 0x000000040000795c */ /* 0x000fe20000300000 */
.L_x_4160:
[----:B-1----:R-:W-:Y:S05]  /*48d0*/  @P2 BRA `(.L_x_4161) ;  /* 0x0000000000082947 */ /* 0x002fea0003800000 */
[----:B------:R-:W1:Y:S02]  /*48e0*/  SYNCS.PHASECHK.TRANS64.TRYWAIT P2, [UR61+0x30830], R0 ;  /* 0x03083000ff0075a7 */ /* 0x000e64000804017d */
[----:B-1----:R-:W-:Y:S05]  /*48f0*/  @!P2 BRA `(.L_x_4162) ;  /* 0x000000f4009ca947 */ /* 0x002fea0003800000 */
.L_x_4161:
[----:B------:R-:W-:Y:S01]  /*4900*/  R2UR UR52, R6 ;  /* 0x00000000063472ca */ /* 0x000fe200000e0000 */
[----:B------:R-:W-:Y:S01]  /*4910*/  UIMAD UR50, UR4, 0x900, UR59 ;  /* 0x00000900043278a4 */ /* 0x000fe2000f8e023b */
[----:B------:R-:W-:Y:S01]  /*4920*/  R2UR UR53, R7 ;  /* 0x00000000073572ca */ /* 0x000fe200000e0000 */
[----:B------:R-:W-:Y:S01]  /*4930*/  WARPGROUP.ARRIVE ;  /* 0x00000000000079c5 */ /* 0x000fe20000000000 */
[----:B------:R-:W-:Y:S01]  /*4940*/  UMOV UR55, 0x40000040 ;  /* 0x4000004000377882 */ /* 0x000fe20000000000 */
[----:B------:R-:W-:Y:S01]  /*4950*/  UIADD3 UR10, UR50, 0x2, URZ ;  /* 0x00000002320a7890 */ /* 0x000fe2000fffe03f */
[-C--:B------:R-:W-:Y:S01]  /*4960*/  FMUL.FTZ R24, R24, R2.reuse ;  /* 0x0000000218187220 */ /* 0x080fe20000410000 */
[----:B------:R-:W-:Y:S01]  /*4970*/  UMOV UR11, 0x40000040 ;  /* 0x40000040000b7882 */ /* 0x000fe20000000000 */
[----:B------:R-:W-:Y:S01]  /*4980*/  UMOV UR54, UR50 ;  /* 0x0000003200367c82 */ /* 0x000fe20008000000 */
[----:B------:R-:W-:Y:S01]  /*4990*/  UIADD3 UR14, UR50, 0x4, URZ ;  /* 0x00000004320e7890 */ /* 0x000fe2000fffe03f */
[-C--:B------:R-:W-:Y:S01]  /*49a0*/  FMUL.FTZ R25, R25, R2.reuse ;  /* 0x0000000219197220 */ /* 0x080fe20000410000 */
[----:B------:R-:W-:Y:S01]  /*49b0*/  UMOV UR15, 0x40000040 ;  /* 0x40000040000f7882 */ /* 0x000fe20000000000 */
[----:B------:R-:W-:Y:S01]  /*49c0*/  UIADD3 UR18, UR50, 0x6, URZ ;  /* 0x0000000632127890 */ /* 0x000fe2000fffe03f */
[-C--:B------:R-:W-:Y:S01]  /*49d0*/  FMUL.FTZ R28, R28, R2.reuse ;  /* 0x000000021c1c7220 */ /* 0x080fe20000410000 */
[----:B------:R-:W-:Y:S01]  /*49e0*/  UMOV UR19, 0x40000040 ;  /* 0x4000004000137882 */ /* 0x000fe20000000000 */
[----:B------:R-:W-:Y:S01]  /*49f0*/  HGMMA.64x96x16.F32 R120, gdesc[UR52], RZ, !UPT, gsb0 ;  /* 0x01600000347879f0 */ /* 0x000fe2000c0008ff */
        /* <DEDUP_REMOVED lines=108> */
[----:B------:R-:W-:Y:S01]  /*50c0*/  HGMMA.64x96x16.F32 R120, gdesc[UR8], R120, gsb0 ;  /* 0x01600000087879f0 */ /* 0x000fe20008000878 */
[-C--:B------:R-:W-:Y:S01]  /*50d0*/  FMUL.FTZ R115, R115, R3.reuse ;  /* 0x0000000373737220 */ /* 0x080fe20000410000 */
[-C--:B------:R-:W-:Y:S01]  /*50e0*/  FMUL.FTZ R118, R118, R3.reuse ;  /* 0x0000000376767220 */ /* 0x080fe20000410000 */
[----:B------:R-:W-:Y:S01]  /*50f0*/  FMUL.FTZ R119, R119, R3 ;  /* 0x0000000377777220 */ /* 0x000fe20000410000 */
[----:B------:R-:W-:-:S02]  /*5100*/  WARPGROUP.DEPBAR.LE gsb0, 0x0 ;  /* 0x00008000000079c5 */ /* 0x000fc40000010000 */
        /* <DEDUP_REMOVED lines=30> */
[----:B------:R-:W-:Y:S05]  /*52f0*/  @!P0 BRA `(.L_x_4163) ;  /* 0x0000000000048947 */ /* 0x000fea0003800000 */
[----:B------:R-:W-:Y:S01]  /*5300*/  BPT.TRAP 0x1 ;  /* 0x000000040000795c */ /* 0x000fe20000300000 */
.L_x_4163:
[----:B------:R-:W-:Y:S01]  /*5310*/  ULEA UR11, UR7, UR57, 0x3 ;  /* 0x00000039070b7291 */ /* 0x000fe2000f8e183f */
[----:B01----:R-:W-:-:S05]  /*5320*/  IMAD.U32 R0, RZ, RZ, UR6 ;  /* 0x00000006ff007e24 */ /* 0x003fca000f8e00ff */
[----:B------:R-:W-:-:S04]  /*5330*/  SHF.L.U32 R0, R0, 0x1f, RZ ;  /* 0x0000001f00007819 */ /* 0x000fc800000006ff */
[----:B------:R0:W1:Y:S01]  /*5340*/  SYNCS.PHASECHK.TRANS64.TRYWAIT P2, [UR11+0x30850], R0 ;  /* 0x03085000ff0075a7 */ /* 0x000062000804014b */
[----:B------:R-:W-:Y:S05]  /*5350*/  @!P0 BRA `(.L_x_4164) ;  /* 0x0000000000048947 */ /* 0x000fea0003800000 */
[----:B------:R-:W-:Y:S01]  /*5360*/  BPT.TRAP 0x1 ;  /* 0x000000040000795c */ /* 0x000fe20000300000 */
.L_x_4164:
[----:B-1----:R-:W-:Y:S05]  /*5370*/  @P2 BRA `(.L_x_4165) ;  /* 0x0000000000082947 */ /* 0x002fea0003800000 */
[----:B------:R-:W1:Y:S02]  /*5380*/  SYNCS.PHASECHK.TRANS64.TRYWAIT P2, [UR11+0x30850], R0 ;  /* 0x03085000ff0075a7 */ /* 0x000e64000804014b */
[----:B-1----:R-:W-:Y:S05]  /*5390*/  @!P2 BRA `(.L_x_4166) ;  /* 0x000000ec000ca947 */ /* 0x002fea0003800000 */
.L_x_4165:
[----:B------:R-:W-:Y:S01]  /*53a0*/  UIADD3 UR6, UR57, 0x400, URZ ;  /* 0x0000040039067890 */ /* 0x000fe2000fffe03f */
[----:B------:R-:W-:Y:S01]  /*53b0*/  WARPGROUP.ARRIVE ;  /* 0x00000000000079c5 */ /* 0x000fe20000000000 */
[----:B------:R-:W-:Y:S01]  /*53c0*/  PLOP3.LUT P2, PT, PT, PT, UP0, 0x80, 0x0 ;  /* 0x000000000000781c */ /* 0x000fe20003f4f008 */
[----:B------:R-:W-:Y:S01]  /*53d0*/  IMAD.MOV.U32 R15, RZ, RZ, R10 ;  /* 0x000000ffff0f7224 */ /* 0x000fe200078e000a */
[----:B------:R-:W-:Y:S01]  /*53e0*/  USHF.R.U32.HI UR6, URZ, 0x4, UR6 ;  /* 0x000000043f067899 */ /* 0x000fe20008011606 */
[----:B------:R-:W-:Y:S01]  /*53f0*/  PLOP3.LUT P3, PT, PT, PT, UP0, 0x80, 0x0 ;  /* 0x000000000000781c */ /* 0x000fe20003f6f008 */
[----:B01----:R-:W-:Y:S01]  /*5400*/  IMAD.U32 R0, RZ, RZ, UR61 ;  /* 0x0000003dff007e24 */ /* 0x003fe2000f8e00ff */
[----:B------:R-:W-:Y:S01]  /*5410*/  R2UR UR14, R12 ;  /* 0x000000000c0e72ca */ /* 0x000fe200000e0000 */
[----:B------:R-:W-:Y:S02]  /*5420*/  ULOP3.LUT UR6, UR6, 0x3fff, URZ, 0xc0, !UPT ;  /* 0x00003fff06067892 */ /* 0x000fe4000f8ec03f */
[----:B------:R-:W-:Y:S01]  /*5430*/  @!P1 VIADD R0, R0, 0x30840 ;  /* 0x0003084000009836 */ /* 0x000fe20000000000 */
[----:B------:R-:W-:Y:S01]  /*5440*/  ULDC UR18, c[0x0][0x288] ;  /* 0x0000a20000127ab9 */ /* 0x000fe20000000800 */
[----:B------:R-:W-:Y:S01]  /*5450*/  ULOP3.LUT UR6, UR6, 0x3000000, URZ, 0xfc, !UPT ;  /* 0x0300000006067892 */ /* 0x000fe2000f8efc3f */
[----:B------:R-:W-:-:S02]  /*5460*/  ULDC UR15, c[0x0][0x9e0] ;  /* 0x00027800000f7ab9 */ /* 0x000fc40000000800 */
[----:B------:R-:W-:Y:S01]  /*5470*/  @!P1 PRMT R0, RZ, 0x654, R0 ;  /* 0x00000654ff009816 */ /* 0x000fe20000000000 */
[----:B------:R-:W-:-:S03]  /*5480*/  UIMAD UR10, UR7, 0x900, UR6 ;  /* 0x00000900070a78a4 */ /* 0x000fc6000f8e0206 */
[----:B------:R-:W-:-:S04]  /*5490*/  UMOV UR7, 0x40000040 ;  /* 0x4000004000077882 */ /* 0x000fc80000000000 */
[----:B------:R-:W-:Y:S02]  /*54a0*/  UMOV UR6, UR10 ;  /* 0x0000000a00067c82 */ /* 0x000fe40008000000 */
        /* <DEDUP_REMOVED lines=15> */
[----:B------:R-:W-:-:S14]  /*55a0*/  IMAD R180, R13, -0x60, RZ ;  /* 0xffffffa00db47824 */ /* 0x000fdc00078e02ff */
[----:B------:R-:W-:Y:S01]  /*55b0*/  HGMMA.64x192x16.F32 R24, R176, gdesc[UR4].tnspB, R24, gsb0 ;  /* 0x42e00004b0187df0 */ /* 0x000fe20008000818 */
[----:B------:R-:W-:Y:S01]  /*55c0*/  UIADD3 UR6, UR10, 0x200, URZ ;  /* 0x000002000a067890 */ /* 0x000fe2000fffe03f */
[----:B------:R-:W-:Y:S01]  /*55d0*/  UMOV UR7, 0x40000040 ;  /* 0x4000004000077882 */ /* 0x000fe20000000000 */
[----:B------:R-:W-:Y:S02]  /*55e0*/  WARPGROUP.DEPBAR.LE gsb0, 0x0 ;  /* 0x00008000000079c5 */ /* 0x000fe40000010000 */
[----:B------:R-:W-:-:S15]  /*55f0*/  WARPGROUP.ARRIVE ;  /* 0x00000000000079c5 */ /* 0x000fde0000000000 */
[----:B------:R-:W-:Y:S01]  /*5600*/  HGMMA.64x192x16.F32 R24, R172, gdesc[UR4].tnspB, R24, gsb0 ;  /* 0x42e00004ac187df0 */ /* 0x000fe20008000818 */
[----:B------:R-:W-:Y:S01]  /*5610*/  UIADD3 UR6, UR10, 0x280, URZ ;  /* 0x000002800a067890 */ /* 0x000fe2000fffe03f */
[----:B------:R-:W-:Y:S02]  /*5620*/  UMOV UR7, 0x40000040 ;  /* 0x4000004000077882 */ /* 0x000fe40000000000 */
[----:B------:R-:W-:Y:S01]  /*5630*/  UMOV UR10, UR18 ;  /* 0x00000012000a7c82 */ /* 0x000fe20008000000 */
[----:B------:R-:W-:Y:S02]  /*5640*/  WARPGROUP.DEPBAR.LE gsb0, 0x0 ;  /* 0x00008000000079c5 */ /* 0x000fe40000010000 */
[----:B------:R-:W-:-:S13]  /*5650*/  WARPGROUP.ARRIVE ;  /* 0x00000000000079c5 */ /* 0x000fda0000000000 */
[----:B------:R-:W-:Y:S01]  /*5660*/  HGMMA.64x192x16.F32 R24, R168, gdesc[UR4].tnspB, R24, gsb0 ;  /* 0x42e00004a8187df0 */ /* 0x000fe20008000818 */
[----:B------:R-:W-:Y:S02]  /*5670*/  @UP0 ULDC UR6, c[0x0][0x44c] ;  /* 0x0001130000060ab9 */ /* 0x000fe40000000800 */
[----:B------:R-:W-:Y:S01]  /*5680*/  @P2 IMAD.HI.U32 R2, R10, UR6, RZ ;  /* 0x000000060a022c27 */ /* 0x000fe2000f8e00ff */
[----:B------:R-:W-:Y:S01]  /*5690*/  @UP0 ULDC UR6, c[0x0][0x450] ;  /* 0x0001140000060ab9 */ /* 0x000fe20000000800 */
[----:B------:R-:W-:-:S03]  /*56a0*/  PLOP3.LUT P2, PT, PT, PT, UP1, 0x40, 0x0 ;  /* 0x000000000000781c */ /* 0x000fc60003f4e818 */
[----:B------:R-:W-:Y:S01]  /*56b0*/  @P3 SHF.R.U32.HI R15, RZ, UR6, R2 ;  /* 0x00000006ff0f3c19 */ /* 0x000fe20008011602 */
[----:B------:R-:W-:-:S04]  /*56c0*/  VIADD R2, R180, 0x1 ;  /* 0x00000001b4027836 */ /* 0x000fc80000000000 */
[----:B------:R-:W0:Y:S01]  /*56d0*/  SHFL.IDX PT, R21, R15, RZ, 0x1c1f ;  /* 0x001c1fff0f157589 */ /* 0x000e2200000e0000 */
[----:B------:R-:W-:Y:S01]  /*56e0*/  IMAD R3, R11, -0x2, R2 ;  /* 0xfffffffe0b037824 */ /* 0x000fe200078e0202 */
[----:B------:R-:W-:Y:S02]  /*56f0*/  WARPGROUP.DEPBAR.LE gsb0, 0x0 ;  /* 0x00008000000079c5 */ /* 0x000fe40000010000 */
[----:B------:R1:W-:Y:S01]  /*5700*/  @!P1 SYNCS.ARRIVE.TRANS64.RED.A1T0 RZ, [R0+URZ], RZ ;  /* 0x000000ff00ff99a7 */ /* 0x0003e2000810043f */
[----:B------:R-:W-:Y:S02]  /*5710*/  VIADD R168, R3, 0xffffffff ;  /* 0xffffffff03a87836 */ /* 0x000fe40000000000 */
[----:B-1----:R-:W-:-:S04]  /*5720*/  IMAD R0, R16, UR60, R3 ;  /* 0x0000003c10007c24 */ /* 0x002fc8000f8e0203 */
[----:B------:R-:W-:-:S04]  /*5730*/  VIADD R0, R0, -UR10 ;  /* 0x8000000a00007c36 */ /* 0x000fc80008000000 */
[C---:B------:R-:W-:Y:S02]  /*5740*/  VIADD R20, R0.reuse, UR15 ;  /* 0x0000000f00147c36 */ /* 0x040fe40008000000 */
[----:B------:R-:W-:Y:S02]  /*5750*/  VIADD R22, R0, UR14 ;  /* 0x0000000e00167c36 */ /* 0x000fe40008000000 */
[--C-:B0-----:R-:W-:Y:S02]  /*5760*/  IMAD.IADD R0, R20, 0x1, R21.reuse ;  /* 0x0000000114007824 */ /* 0x101fe400078e0215 */
[----:B------:R-:W-:Y:S01]  /*5770*/  IMAD.IADD R2, R22, 0x1, R21 ;  /* 0x0000000116027824 */ /* 0x000fe200078e0215 */
[----:B------:R-:W-:Y:S06]  /*5780*/  @P2 BRA `(.L_x_4167) ;  /* 0x0000000000582947 */ /* 0x000fec0003800000 */
[----:B------:R-:W-:Y:S01]  /*5790*/  IMAD R3, R16, UR60, R21 ;  /* 0x0000003c10037c24 */ /* 0x000fe2000f8e0215 */
[----:B------:R-:W-:Y:S03]  /*57a0*/  BSSY B0, `(.L_x_4168) ;  /* 0x0000011000007945 */ /* 0x000fe60003800000 */
[----:B------:R-:W-:-:S05]  /*57b0*/  VIADD R3, R3, -UR10 ;  /* 0x8000000a03037c36 */ /* 0x000fca0008000000 */
        /* <DEDUP_REMOVED lines=10> */
.L_x_4169:
[----:B------:R-:W-:-:S05]  /*5860*/  IMAD.U32 R21, RZ, RZ, UR58 ;  /* 0x0000003aff157e24 */ /* 0x000fca000f8e00ff */
[----:B------:R-:W-:-:S13]  /*5870*/  ISETP.NE.AND P2, PT, R21, 0x1, PT ;  /* 0x000000011500780c */ /* 0x000fda0003f45270 */
[----:B------:R-:W0:Y:S02]  /*5880*/  @P2 LDC.64 R170, c[0x0][0x9e8] ;  /* 0x00027a00ffaa2b82 */ /* 0x000e240000000a00 */
[----:B0-----:R-:W-:-:S05]  /*5890*/  @P2 IMAD.HI.U32 R14, R3, R170, RZ ;  /* 0x000000aa030e2227 */ /* 0x001fca00078e00ff */
[----:B------:R-:W-:-:S07]  /*58a0*/  @P2 SHF.R.U32.HI R3, RZ, R171, R14 ;  /* 0x000000abff032219 */ /* 0x000fce000001160e */
.L_x_4170:
[----:B------:R-:W-:Y:S05]  /*58b0*/  BSYNC B0 ;  /* 0x0000000000007941 */ /* 0x000fea0003800000 */
.L_x_4168:
[----:B------:R-:W-:-:S05]  /*58c0*/  IMAD R3, R3, R21, R168 ;  /* 0x0000001503037224 */ /* 0x000fca00078e02a8 */
[----:B------:R-:W-:Y:S02]  /*58d0*/  VIADDMNMX R0, R3, R21, R0, PT ;  /* 0x0000001503007246 */ /* 0x000fe40003800100 */
[----:B------:R-:W-:-:S07]  /*58e0*/  VIMNMX R2, R2, R3, !PT ;  /* 0x0000000302027248 */ /* 0x000fce0007fe0100 */
.L_x_4167:
[C---:B------:R-:W-:Y:S01]  /*58f0*/  ISETP.GE.AND P2, PT, R180.reuse, 0x2, PT ;  /* 0x00000002b400780c */ /* 0x040fe20003f46270 */
[----:B------:R-:W0:Y:S01]  /*5900*/  SHFL.IDX PT, R15, R15, 0x1, 0x1c1f ;  /* 0x003c1f000f0f7f89 */ /* 0x000e2200000e0000 */
[----:B------:R-:W-:Y:S02]  /*5910*/  ISETP.GE.AND P6, PT, R180, 0xa, PT ;  /* 0x0000000ab400780c */ /* 0x000fe40003fc6270 */
        /* <DEDUP_REMOVED lines=10> */
[----:B------:R-:W-:Y:S01]  /*59c0*/  ISETP.LT.OR P5, PT, R0, 0x9, P5 ;  /* 0x000000090000780c */ /* 0x000fe20002fa1670 */
[----:B0-----:R-:W-:Y:S01]  /*59d0*/  IMAD.IADD R14, R22, 0x1, R15 ;  /* 0x00000001160e7824 */ /* 0x001fe200078e020f */
        /* <DEDUP_REMOVED lines=101> */
[----:B------:R-:W-:-:S03]  /*6030*/  IMAD.IADD R2, R20, 0x1, R15 ;  /* 0x0000000114027824 */ /* 0x000fc600078e020f */
[----:B------:R-:W-:-:S04]  /*6040*/  ISETP.LT.OR P6, PT, R0, 0x5a, P6 ;  /* 0x0000005a0000780c */ /* 0x000fc800037c1670 */
[----:B------:R-:W-:Y:S02]  /*6050*/  FSEL R165, R165, -INF , !P6 ;  /* 0xff800000a5a57808 */ /* 0x000fe40007000000 */
[----:B------:R-:W-:-:S13]  /*6060*/  PLOP3.LUT P6, PT, PT, PT, UP1, 0x40, 0x0 ;  /* 0x000000000000781c */ /* 0x000fda0003fce818 */
[----:B------:R-:W-:Y:S05]  /*6070*/  @P6 BRA `(.L_x_4171) ;  /* 0x0000000000586947 */ /* 0x000fea0003800000 */
        /* <DEDUP_REMOVED lines=13> */
.L_x_4173:
[----:B------:R-:W-:-:S05]  /*6150*/  IMAD.U32 R0, RZ, RZ, UR58 ;  /* 0x0000003aff007e24 */ /* 0x000fca000f8e00ff */
[----:B------:R-:W-:-:S13]  /*6160*/  ISETP.NE.AND P6, PT, R0, 0x1, PT ;  /* 0x000000010000780c */ /* 0x000fda0003fc5270 */
[----:B------:R-:W0:Y:S02]  /*6170*/  @P6 LDC.64 R180, c[0x0][0x9e8] ;  /* 0x00027a00ffb46b82 */ /* 0x000e240000000a00 */
[----:B0-----:R-:W-:-:S05]  /*6180*/  @P6 IMAD.HI.U32 R180, R15, R180, RZ ;  /* 0x000000b40fb46227 */ /* 0x001fca00078e00ff */
[----:B------:R-:W-:-:S07]  /*6190*/  @P6 SHF.R.U32.HI R15, RZ, R181, R180 ;  /* 0x000000b5ff0f6219 */ /* 0x000fce00000116b4 */
.L_x_4174:
[----:B------:R-:W-:Y:S05]  /*61a0*/  BSYNC B0 ;  /* 0x0000000000007941 */ /* 0x000fea0003800000 */
.L_x_4172:
[----:B------:R-:W-:-:S05]  /*61b0*/  IMAD R15, R15, R0, R168 ;  /* 0x000000000f0f7224 */ /* 0x000fca00078e02a8 */
[----:B------:R-:W-:Y:S02]  /*61c0*/  VIADDMNMX R2, R15, R0, R2, PT ;  /* 0x000000000f027246 */ /* 0x000fe40003800102 */
[----:B------:R-:W-:-:S07]  /*61d0*/  VIMNMX R14, R14, R15, !PT ;  /* 0x0000000f0e0e7248 */ /* 0x000fce0007fe0100 */
.L_x_4171:
[C---:B------:R-:W-:Y:S01]  /*61e0*/  ISETP.GT.AND P2, PT, R14.reuse, 0x1, !P2 ;  /* 0x000000010e00780c */ /* 0x040fe20005744270 */
[----:B------:R-:W-:Y:S01]  /*61f0*/  UMOV UR6, UR5 ;  /* 0x0000000500067c82 */ /* 0x000fe20008000000 */
[----:B------:R-:W-:Y:S01]  /*6200*/  ISETP.GT.AND P3, PT, R14, 0x8, !P3 ;  /* 0x000000080e00780c */ /* 0x000fe20005f64270 */
[----:B------:R-:W-:Y:S01]  /*6210*/  UMOV UR7, UR4 ;  /* 0x0000000400077c82 */ /* 0x000fe20008000000 */
        /* <DEDUP_REMOVED lines=31> */
[----:B------:R-:W-:Y:S02]  /*6410*/  ISETP.GT.AND P2, PT, R14, 0x19, !P3 ;  /* 0x000000190e00780c */ /* 0x000fe40005f44270 */
[----:B------:R-:W-:Y:S02]  /*6420*/  ISETP.NE.AND P3, PT, R185, RZ, PT ;  /* 0x000000ffb900720c */ /* 0x000fe40003f65270 */
        /* <DEDUP_REMOVED lines=35> */
[----:B------:R-:W-:Y:S01]  /*6660*/  FSEL R127, R146, -INF , !P2 ;  /* 0xff800000927f7808 */ /* 0x000fe20005000000 */
[----:B------:R-:W0:Y:S01]  /*6670*/  LDC R0, c[0x0][0x988] ;  /* 0x00026200ff007b82 */ /* 0x000e220000000800 */
[----:B------:R-:W-:Y:S01]  /*6680*/  ISETP.NE.AND P2, PT, R144, RZ, PT ;  /* 0x000000ff9000720c */ /* 0x000fe20003f45270 */
[----:B------:R-:W1:Y:S01]  /*6690*/  SHFL.BFLY PT, R15, R22, 0x2, 0x1f ;  /* 0x0c401f00160f7f89 */ /* 0x000e6200000e0000 */
[----:B------:R-:W-:-:S02]  /*66a0*/  ISETP.NE.AND P6, PT, R156, RZ, PT ;  /* 0x000000ff9c00720c */ /* 0x000fc40003fc5270 */
[C---:B------:R-:W-:Y:S02]  /*66b0*/  ISETP.GT.AND P2, PT, R14.reuse, 0x31, !P2 ;  /* 0x000000310e00780c */ /* 0x040fe40005744270 */
[----:B------:R-:W-:Y:S02]  /*66c0*/  ISETP.GT.AND P4, PT, R14, 0x51, !P4 ;  /* 0x000000510e00780c */ /* 0x000fe40006784270 */
[----:B------:R-:W-:Y:S02]  /*66d0*/  ISETP.LT.OR P2, PT, R2, 0x32, P2 ;  /* 0x000000320200780c */ /* 0x000fe40001741670 */
[----:B------:R-:W-:Y:S02]  /*66e0*/  ISETP.GT.AND P5, PT, R14, 0x58, !P5 ;  /* 0x000000580e00780c */ /* 0x000fe40006fa4270 */
[----:B------:R-:W-:Y:S02]  /*66f0*/  FSEL R147, R147, -INF , !P2 ;  /* 0xff80000093937808 */ /* 0x000fe40005000000 */
[----:B------:R-:W-:-:S02]  /*6700*/  ISETP.NE.AND P2, PT, R188, RZ, PT ;  /* 0x000000ffbc00720c */ /* 0x000fc40003f45270 */
[----:B------:R-:W-:Y:S02]  /*6710*/  ISETP.LT.OR P4, PT, R2, 0x52, P4 ;  /* 0x000000520200780c */ /* 0x000fe40002781670 */
[----:B------:R-:W-:Y:S02]  /*6720*/  ISETP.GT.AND P2, PT, R14, 0x38, !P2 ;  /* 0x000000380e00780c */ /* 0x000fe40005744270 */
[C---:B------:R-:W-:Y:S02]  /*6730*/  ISETP.LT.OR P5, PT, R2.reuse, 0x59, P5 ;  /* 0x000000590200780c */ /* 0x040fe40002fa1670 */
[----:B------:R-:W-:Y:S02]  /*6740*/  ISETP.LT.OR P2, PT, R2, 0x39, P2 ;  /* 0x000000390200780c */ /* 0x000fe40001741670 */
[----:B------:R-:W-:Y:S02]  /*6750*/  FSEL R163, R163, -INF , !P4 ;  /* 0xff800000a3a37808 */ /* 0x000fe40006000000 */
[----:B------:R-:W-:-:S02]  /*6760*/  FSEL R123, R150, -INF , !P2 ;  /* 0xff800000967b7808 */ /* 0x000fc40005000000 */
[----:B------:R-:W-:Y:S02]  /*6770*/  ISETP.NE.AND P2, PT, R148, RZ, PT ;  /* 0x000000ff9400720c */ /* 0x000fe40003f45270 */
[----:B-1----:R-:W-:Y:S02]  /*6780*/  FMNMX.FTZ R120, R22, R15, !PT ;  /* 0x0000000f16787209 */ /* 0x002fe40007810000 */
[----:B------:R-:W-:-:S03]  /*6790*/  ISETP.GT.AND P2, PT, R14, 0x39, !P2 ;  /* 0x000000390e00780c */ /* 0x000fc60005744270 */
[----:B------:R-:W1:Y:S01]  /*67a0*/  SHFL.BFLY PT, R15, R120, 0x1, 0x1f ;  /* 0x0c201f00780f7f89 */ /* 0x000e6200000e0000 */
[----:B------:R-:W-:-:S04]  /*67b0*/  ISETP.LT.OR P2, PT, R2, 0x3a, P2 ;  /* 0x0000003a0200780c */ /* 0x000fc80001741670 */
[----:B------:R-:W-:Y:S02]  /*67c0*/  FSEL R151, R151, -INF , !P2 ;  /* 0xff80000097977808 */ /* 0x000fe40005000000 */
[----:B------:R-:W-:-:S04]  /*67d0*/  ISETP.NE.AND P2, PT, R190, RZ, PT ;  /* 0x000000ffbe00720c */ /* 0x000fc80003f45270 */
[----:B------:R-:W-:-:S04]  /*67e0*/  ISETP.GT.AND P2, PT, R14, 0x40, !P2 ;  /* 0x000000400e00780c */ /* 0x000fc80005744270 */
[----:B------:R-:W-:-:S04]  /*67f0*/  ISETP.LT.OR P2, PT, R2, 0x41, P2 ;  /* 0x000000410200780c */ /* 0x000fc80001741670 */
[----:B------:R-:W-:Y:S02]  /*6800*/  FSEL R143, R154, -INF , !P2 ;  /* 0xff8000009a8f7808 */ /* 0x000fe40005000000 */
[----:B------:R-:W-:Y:S02]  /*6810*/  ISETP.NE.AND P2, PT, R152, RZ, PT ;  /* 0x000000ff9800720c */ /* 0x000fe40003f45270 */
[----:B-1----:R-:W-:Y:S02]  /*6820*/  FMNMX.FTZ R15, R120, R15, !PT ;  /* 0x0000000f780f7209 */ /* 0x002fe40007810000 */
[----:B------:R-:W-:-:S03]  /*6830*/  ISETP.GT.AND P2, PT, R14, 0x41, !P2 ;  /* 0x000000410e00780c */ /* 0x000fc60005744270 */
[----:B0-----:R-:W-:Y:S01]  /*6840*/  FMUL.FTZ R20, R15, R0 ;  /* 0x000000000f147220 */ /* 0x001fe20000410000 */
[----:B------:R-:W-:-:S04]  /*6850*/  ISETP.LT.OR P2, PT, R2, 0x42, P2 ;  /* 0x000000420200780c */ /* 0x000fc80001741670 */
[----:B------:R-:W-:Y:S02]  /*6860*/  FSEL R155, R155, -INF , !P2 ;  /* 0xff8000009b9b7808 */ /* 0x000fe40005000000 */
[----:B------:R-:W-:Y:S02]  /*6870*/  ISETP.GT.AND P2, PT, R14, 0x48, !P3 ;  /* 0x000000480e00780c */ /* 0x000fe40005f44270 */
[----:B------:R-:W-:Y:S02]  /*6880*/  ISETP.NE.AND P3, PT, R124, RZ, PT ;  /* 0x000000ff7c00720c */ /* 0x000fe40003f65270 */
[----:B------:R-:W-:Y:S02]  /*6890*/  ISETP.LT.OR P2, PT, R2, 0x49, P2 ;  /* 0x000000490200780c */ /* 0x000fe40001741670 */
[----:B------:R-:W-:Y:S02]  /*68a0*/  ISETP.GT.AND P3, PT, R14, 0x50, !P3 ;  /* 0x000000500e00780c */ /* 0x000fe40005f64270 */
[----:B------:R-:W-:-:S02]  /*68b0*/  FSEL R199, R158, -INF , !P2 ;  /* 0xff8000009ec77808 */ /* 0x000fc40005000000 */
[----:B------:R-:W-:Y:S02]  /*68c0*/  ISETP.GT.AND P2, PT, R14, 0x49, !P6 ;  /* 0x000000490e00780c */ /* 0x000fe40007744270 */
[----:B------:R-:W-:Y:S02]  /*68d0*/  ISETP.NE.AND P6, PT, R132, RZ, PT ;  /* 0x000000ff8400720c */ /* 0x000fe40003fc5270 */
[C---:B------:R-:W-:Y:S02]  /*68e0*/  ISETP.LT.OR P2, PT, R2.reuse, 0x4a, P2 ;  /* 0x0000004a0200780c */ /* 0x040fe40001741670 */
[----:B------:R-:W-:Y:S02]  /*68f0*/  ISETP.LT.OR P3, PT, R2, 0x51, P3 ;  /* 0x000000510200780c */ /* 0x000fe40001f61670 */
[----:B------:R-:W-:Y:S02]  /*6900*/  FSEL R159, R159, -INF , !P2 ;  /* 0xff8000009f9f7808 */ /* 0x000fe40005000000 */
[----:B------:R-:W-:-:S02]  /*6910*/  ISETP.GT.AND P2, PT, R14, RZ, !P6 ;  /* 0x000000ff0e00720c */ /* 0x000fc40007744270 */
[----:B------:R-:W-:Y:S02]  /*6920*/  ISETP.NE.AND P6, PT, R128, RZ, PT ;  /* 0x000000ff8000720c */ /* 0x000fe40003fc5270 */
[----:B------:R-:W-:Y:S02]  /*6930*/  ISETP.LT.OR P2, PT, R2, 0x1, P2 ;  /* 0x000000010200780c */ /* 0x000fe40001741670 */
[----:B------:R-:W-:Y:S02]  /*6940*/  ISETP.GT.AND P6, PT, R14, 0x59, !P6 ;  /* 0x000000590e00780c */ /* 0x000fe400077c4270 */
[----:B------:R-:W-:Y:S02]  /*6950*/  FSEL R205, R122, -INF , !P2 ;  /* 0xff8000007acd7808 */ /* 0x000fe40005000000 */
[----:B------:R-:W-:Y:S02]  /*6960*/  FSETP.NEU.FTZ.AND P2, PT, R15, -INF , PT ;  /* 0xff8000000f00780b */ /* 0x000fe40003f5d000 */
[----:B------:R-:W-:-:S02]  /*6970*/  FMNMX.FTZ R22, R205, R4, !PT ;  /* 0x00000004cd167209 */ /* 0x000fc40007810000 */
[----:B------:R-:W-:Y:S02]  /*6980*/  FSEL R20, R20, RZ, P2 ;  /* 0x000000ff14147208 */ /* 0x000fe40001000000 */
[----:B------:R-:W-:Y:S02]  /*6990*/  FMNMX.FTZ R22, R195, R22, !PT ;  /* 0x00000016c3167209 */ /* 0x000fe40007810000 */
[----:B------:R-:W-:Y:S01]  /*69a0*/  ISETP.LT.OR P6, PT, R2, 0x5a, P6 ;  /* 0x0000005a0200780c */ /* 0x000fe200037c1670 */
[--C-:B------:R-:W-:Y:S01]  /*69b0*/  FFMA.FTZ R180, R173, R0, -R20.reuse ;  /* 0x00000000adb47223 */ /* 0x100fe20000010814 */
        /* <DEDUP_REMOVED lines=14> */
[----:B------:R-:W-:Y:S01]  /*6aa0*/  FSEL R14, R15, RZ, P2 ;  /* 0x000000ff0f0e7208 */ /* 0x000fe20001000000 */
[--C-:B------:R-:W-:Y:S01]  /*6ab0*/  FFMA.FTZ R190, R197, R0, -R20.reuse ;  /* 0x00000000c5be7223 */ /* 0x100fe20000010814 */
[----:B------:R-:W-:Y:S01]  /*6ac0*/  FMNMX.FTZ R22, R131, R22, !PT ;  /* 0x0000001683167209 */ /* 0x000fe20007810000 */
[----:B------:R-:W-:Y:S01]  /*6ad0*/  MUFU.EX2 R203, R203 ;  /* 0x000000cb00cb7308 */ /* 0x000fe20000000800 */
[--C-:B------:R-:W-:Y:S01]  /*6ae0*/  FFMA.FTZ R179, R179, R0, -R20.reuse ;  /* 0x00000000b3b37223 */ /* 0x100fe20000010814 */
[----:B------:R-:W-:Y:S01]  /*6af0*/  FADD.FTZ R3, -R14, R5 ;  /* 0x000000050e037221 */ /* 0x000fe20000010100 */
[----:B------:R-:W-:Y:S01]  /*6b00*/  FMNMX.FTZ R22, R189, R22, !PT ;  /* 0x00000016bd167209 */ /* 0x000fe20007810000 */
[-CC-:B------:R-:W-:Y:S01]  /*6b10*/  FFMA.FTZ R184, R177, R0.reuse, -R20.reuse ;  /* 0x00000000b1b87223 */ /* 0x180fe20000010814 */
[-CC-:B------:R-:W-:Y:S01]  /*6b20*/  FFMA.FTZ R171, R171, R0.reuse, -R20.reuse ;  /* 0x00000000abab7223 */ /* 0x180fe20000010814 */
[----:B------:R-:W-:Y:S01]  /*6b30*/  FMUL.FTZ R3, R3, R0 ;  /* 0x0000000003037220 */ /* 0x000fe20000410000 */
[----:B------:R-:W-:Y:S01]  /*6b40*/  FMNMX.FTZ R22, R135, R22, !PT ;  /* 0x0000001687167209 */ /* 0x000fe20007810000 */
[----:B------:R-:W-:Y:S01]  /*6b50*/  MUFU.EX2 R188, R188 ;  /* 0x000000bc00bc7308 */ /* 0x000fe20000000800 */
[-CC-:B------:R-:W-:Y:S01]  /*6b60*/  FFMA.FTZ R170, R121, R0.reuse, -R20.reuse ;  /* 0x0000000079aa7223 */ /* 0x180fe20000010814 */
[--C-:B------:R-:W-:Y:S01]  /*6b70*/  FFMA.FTZ R176, R23, R0, -R20.reuse ;  /* 0x0000000017b07223 */ /* 0x100fe20000010814 */
[----:B------:R-:W-:Y:S01]  /*6b80*/  FMNMX.FTZ R22, R187, R22, !PT ;  /* 0x00000016bb167209 */ /* 0x000fe20007810000 */
[-CC-:B------:R-:W-:Y:S01]  /*6b90*/  FFMA.FTZ R23, R145, R0.reuse, -R20.reuse ;  /* 0x0000000091177223 */ /* 0x180fe20000010814 */
[-CC-:B------:R-:W-:Y:S01]  /*6ba0*/  FFMA.FTZ R178, R129, R0.reuse, -R20.reuse ;  /* 0x0000000081b27223 */ /* 0x180fe20000010814 */
[--C-:B------:R-:W-:Y:S01]  /*6bb0*/  FFMA.FTZ R168, R125, R0, -R20.reuse ;  /* 0x000000007da87223 */ /* 0x100fe20000010814 */
        /* <DEDUP_REMOVED lines=10> */
[----:B------:R-:W-:-:S02]  /*6c60*/  FFMA.FTZ R5, R165, R0, -R20 ;  /* 0x00000000a5057223 */ /* 0x000fc40000010814 */
[----:B------:R-:W-:-:S04]  /*6c70*/  FMNMX.FTZ R22, R147, R22, !PT ;  /* 0x0000001693167209 */ /* 0x000fc80007810000 */
        /* <DEDUP_REMOVED lines=14> */
[----:B------:R-:W-:-:S05]  /*6d60*/  FMNMX.FTZ R22, R167, R22, !PT ;  /* 0x00000016a7167209 */ /* 0x000fca0007810000 */
[----:B------:R-:W0:Y:S01]  /*6d70*/  SHFL.BFLY PT, R141, R22, 0x2, 0x1f ;  /* 0x0c401f00168d7f89 */ /* 0x000e2200000e0000 */
[----:B------:R-:W-:Y:S08]  /*6d80*/  MUFU.EX2 R137, R137 ;  /* 0x0000008900897308 */ /* 0x000ff00000000800 */
[----:B------:R-:W-:Y:S08]  /*6d90*/  MUFU.EX2 R182, R182 ;  /* 0x000000b600b67308 */ /* 0x000ff00000000800 */
[----:B------:R-:W-:Y:S01]  /*6da0*/  MUFU.EX2 R133, R133 ;  /* 0x0000008500857308 */ /* 0x000fe20000000800 */
[----:B0-----:R-:W-:Y:S01]  /*6db0*/  FMNMX.FTZ R21, R22, R141, !PT ;  /* 0x0000008d16157209 */ /* 0x001fe20007810000 */
[----:B------:R-:W-:-:S06]  /*6dc0*/  FFMA.FTZ R141, R153, R0, -R20 ;  /* 0x00000000998d7223 */ /* 0x000fcc0000010814 */
[----:B------:R-:W-:Y:S01]  /*6dd0*/  MUFU.EX2 R176, R176 ;  /* 0x000000b000b07308 */ /* 0x000fe20000000800 */
[----:B------:R-:W0:Y:S07]  /*6de0*/  SHFL.BFLY PT, R2, R21, 0x1, 0x1f ;  /* 0x0c201f0015027f89 */ /* 0x000e2e00000e0000 */
[----:B------:R-:W-:Y:S08]  /*6df0*/  MUFU.EX2 R23, R23 ;  /* 0x0000001700177308 */ /* 0x000ff00000000800 */
[----:B------:R-:W-:Y:S08]  /*6e00*/  MUFU.EX2 R178, R178 ;  /* 0x000000b200b27308 */ /* 0x000ff00000000800 */
[----:B------:R-:W-:Y:S01]  /*6e10*/  MUFU.EX2 R129, R129 ;  /* 0x0000008100817308 */ /* 0x000fe20000000800 */
[----:B0-----:R-:W-:-:S04]  /*6e20*/  FMNMX.FTZ R21, R21, R2, !PT ;  /* 0x0000000215157209 */ /* 0x001fc80007810000 */
[----:B------:R-:W-:-:S03]  /*6e30*/  FSETP.NEU.FTZ.AND P2, PT, R21, -INF , PT ;  /* 0xff8000001500780b */ /* 0x000fc60003f5d000 */
[----:B------:R0:W1:Y:S01]  /*6e40*/  MUFU.EX2 R2, R3 ;  /* 0x0000000300027308 */ /* 0x0000620000000800 */
[----:B------:R-:W-:-:S05]  /*6e50*/  FMUL.FTZ R124, R21, R0 ;  /* 0x00000000157c7220 */ /* 0x000fca0000410000 */
[----:B------:R-:W-:Y:S02]  /*6e60*/  FSEL R124, R124, RZ, P2 ;  /* 0x000000ff7c7c7208 */ /* 0x000fe40001000000 */
[----:B------:R-:W-:Y:S01]  /*6e70*/  MUFU.EX2 R172, R172 ;  /* 0x000000ac00ac7308 */ /* 0x000fe20000000800 */
[----:B0-----:R-:W-:Y:S02]  /*6e80*/  FSEL R3, R21, RZ, P2 ;  /* 0x000000ff15037208 */ /* 0x001fe40001000000 */
[-CC-:B------:R-:W-:Y:S01]  /*6e90*/  FFMA.FTZ R14, R205, R0.reuse, -R124.reuse ;  /* 0x00000000cd0e7223 */ /* 0x180fe2000001087c */
[-CC-:B------:R-:W-:Y:S01]  /*6ea0*/  FFMA.FTZ R121, R195, R0.reuse, -R124.reuse ;  /* 0x00000000c3797223 */ /* 0x180fe2000001087c */
[-C--:B------:R-:W-:Y:S01]  /*6eb0*/  FFMA.FTZ R20, R181, R0.reuse, -R124 ;  /* 0x00000000b5147223 */ /* 0x080fe2000001087c */
[----:B------:R-:W-:Y:S01]  /*6ec0*/  FADD.FTZ R3, -R3, R4 ;  /* 0x0000000403037221 */ /* 0x000fe20000010100 */
[-CC-:B------:R-:W-:Y:S01]  /*6ed0*/  FFMA.FTZ R149, R193, R0.reuse, -R124.reuse ;  /* 0x00000000c1957223 */ /* 0x180fe2000001087c */
[-CC-:B------:R-:W-:Y:S01]  /*6ee0*/  FFMA.FTZ R22, R183, R0.reuse, -R124.reuse ;  /* 0x00000000b7167223 */ /* 0x180fe2000001087c */
[----:B------:R-:W-:Y:S01]  /*6ef0*/  MUFU.EX2 R14, R14 ;  /* 0x0000000e000e7308 */ /* 0x000fe20000000800 */
[-C--:B------:R-:W-:Y:S01]  /*6f00*/  FMUL.FTZ R3, R3, R0.reuse ;  /* 0x0000000003037220 */ /* 0x080fe20000410000 */
[----:B-1----:R-:W-:Y:S01]  /*6f10*/  FFMA.FTZ R9, R2, R9, R203 ;  /* 0x0000000902097223 */ /* 0x002fe200000100cb */
[-CC-:B------:R-:W-:Y:S01]  /*6f20*/  FFMA.FTZ R153, R191, R0.reuse, -R124.reuse ;  /* 0x00000000bf997223 */ /* 0x180fe2000001087c */
[-CC-:B------:R-:W-:Y:S01]  /*6f30*/  FFMA.FTZ R120, R131, R0.reuse, -R124.reuse ;  /* 0x0000000083787223 */ /* 0x180fe2000001087c */
[-CC-:B------:R-:W-:Y:S01]  /*6f40*/  FFMA.FTZ R177, R127, R0.reuse, -R124.reuse ;  /* 0x000000007fb17223 */ /* 0x180fe2000001087c */
[----:B------:R-:W-:Y:S01]  /*6f50*/  FADD.FTZ R9, R188, R9 ;  /* 0x00000009bc097221 */ /* 0x000fe20000010000 */
[-CC-:B------:R-:W-:Y:S01]  /*6f60*/  FFMA.FTZ R131, R189, R0.reuse, -R124.reuse ;  /* 0x00000000bd837223 */ /* 0x180fe2000001087c */
[----:B------:R-:W0:Y:S01]  /*6f70*/  MUFU.EX2 R3, R3 ;  /* 0x0000000300037308 */ /* 0x000e220000000800 */
        /* <DEDUP_REMOVED lines=12> */
[-C--:B------:R-:W-:Y:S01]  /*7040*/  FFMA.FTZ R155, R155, R0.reuse, -R124 ;  /* 0x000000009b9b7223 */ /* 0x080fe2000001087c */
[----:B------:R-:W-:Y:S01]  /*7050*/  FADD.FTZ R127, R171, R130 ;  /* 0x00000082ab7f7221 */ /* 0x000fe20000010000 */
[----:B------:R-:W-:Y:S01]  /*7060*/  FFMA.FTZ R199, R199, R0, -R124 ;  /* 0x00000000c7c77223 */ /* 0x000fe2000001087c */
[----:B------:R-:W2:Y:S01]  /*7070*/  MUFU.EX2 R20, R20 ;  /* 0x0000001400147308 */ /* 0x000ea20000000800 */
[----:B0-----:R-:W-:Y:S01]  /*7080*/  FFMA.FTZ R128, R3, R8, R14 ;  /* 0x0000000803807223 */ /* 0x001fe2000001000e */
[----:B------:R-:W-:Y:S01]  /*7090*/  FADD.FTZ R130, R186, R127 ;  /* 0x0000007fba827221 */ /* 0x000fe20000010000 */
[-CC-:B------:R-:W-:Y:S01]  /*70a0*/  FFMA.FTZ R159, R159, R0.reuse, -R124.reuse ;  /* 0x000000009f9f7223 */ /* 0x180fe2000001087c */
[-CC-:B------:R-:W-:Y:S01]  /*70b0*/  FFMA.FTZ R173, R173, R0.reuse, -R124.reuse ;  /* 0x00000000adad7223 */ /* 0x180fe2000001087c */
[-C--:B------:R-:W-:Y:S01]  /*70c0*/  FFMA.FTZ R163, R163, R0.reuse, -R124 ;  /* 0x00000000a3a37223 */ /* 0x080fe2000001087c */
[----:B------:R-:W-:Y:S01]  /*70d0*/  FADD.FTZ R127, R169, R130 ;  /* 0x00000082a97f7221 */ /* 0x000fe20000010000 */
[-C--:B------:R-:W-:Y:S01]  /*70e0*/  FFMA.FTZ R175, R175, R0.reuse, -R124 ;  /* 0x00000000afaf7223 */ /* 0x080fe2000001087c */
[----:B------:R-:W0:Y:S01]  /*70f0*/  MUFU.EX2 R149, R149 ;  /* 0x0000009500957308 */ /* 0x000e220000000800 */
[----:B-1----:R-:W-:Y:S01]  /*7100*/  FADD.FTZ R9, R121, R128 ;  /* 0x0000008079097221 */ /* 0x002fe20000010000 */
[----:B------:R-:W-:Y:S01]  /*7110*/  FADD.FTZ R130, R180, R127 ;  /* 0x0000007fb4827221 */ /* 0x000fe20000010000 */
[----:B------:R-:W-:Y:S01]  /*7120*/  FFMA.FTZ R124, R167, R0, -R124 ;  /* 0x00000000a77c7223 */ /* 0x000fe2000001087c */
[----:B------:R-:W-:Y:S01]  /*7130*/  IMAD.U32 R127, RZ, RZ, UR11 ;  /* 0x0000000bff7f7e24 */ /* 0x000fe2000f8e00ff */
[C---:B------:R-:W-:Y:S01]  /*7140*/  ISETP.GT.AND P2, PT, R13.reuse, UR56, PT ;  /* 0x000000380d007c0c */ /* 0x040fe2000bf44270 */
[----:B------:R-:W-:Y:S01]  /*7150*/  VIADD R13, R13, 0xffffffff ;  /* 0xffffffff0d0d7836 */ /* 0x000fe20000000000 */
[----:B------:R-:W-:Y:S01]  /*7160*/  F2FP.F16.F32.PACK_AB R190, R179, R190 ;  /* 0x000000beb3be723e */ /* 0x000fe200000000ff */
[----:B------:R-:W1:Y:S01]  /*7170*/  MUFU.EX2 R22, R22 ;  /* 0x0000001600167308 */ /* 0x000e620000000800 */
[----:B--2---:R-:W-:Y:S01]  /*7180*/  FADD.FTZ R128, R20, R9 ;  /* 0x0000000914807221 */ /* 0x004fe20000010000 */
[----:B------:R-:W-:Y:S01]  /*7190*/  @!P1 VIADD R127, R127, 0x30860 ;  /* 0x000308607f7f9836 */ /* 0x000fe20000000000 */
[----:B------:R-:W-:-:S02]  /*71a0*/  F2FP.F16.F32.PACK_AB R184, R171, R184 ;  /* 0x000000b8abb8723e */ /* 0x000fc400000000ff */
[----:B------:R-:W-:Y:S02]  /*71b0*/  F2FP.F16.F32.PACK_AB R186, R169, R186 ;  /* 0x000000baa9ba723e */ /* 0x000fe400000000ff */
[----:B------:R-:W-:Y:S01]  /*71c0*/  @!P1 PRMT R127, RZ, 0x654, R127 ;  /* 0x00000654ff7f9816 */ /* 0x000fe2000000007f */
[----:B------:R-:W2:Y:S01]  /*71d0*/  MUFU.EX2 R153, R153 ;  /* 0x0000009900997308 */ /* 0x000ea20000000800 */
[----:B0-----:R-:W-:Y:S01]  /*71e0*/  FADD.FTZ R9, R149, R128 ;  /* 0x0000008095097221 */ /* 0x001fe20000010000 */
[----:B------:R-:W-:Y:S01]  /*71f0*/  F2FP.F16.F32.PACK_AB R188, R188, R203 ;  /* 0x000000cbbcbc723e */ /* 0x000fe200000000ff */
[----:B------:R0:W-:Y:S01]  /*7200*/  @!P1 SYNCS.ARRIVE.TRANS64.RED.A1T0 RZ, [R127+URZ], RZ ;  /* 0x000000ff7fff99a7 */ /* 0x0001e2000810043f */
[----:B------:R-:W-:Y:S02]  /*7210*/  F2FP.F16.F32.PACK_AB R180, R137, R180 ;  /* 0x000000b489b4723e */ /* 0x000fe400000000ff */
[----:B------:R-:W-:Y:S02]  /*7220*/  F2FP.F16.F32.PACK_AB R189, R121, R14 ;  /* 0x0000000e79bd723e */ /* 0x000fe400000000ff */
[----:B------:R-:W3:Y:S01]  /*7230*/  MUFU.EX2 R120, R120 ;  /* 0x0000007800787308 */ /* 0x000ee20000000800 */
[----:B-1----:R-:W-:Y:S01]  /*7240*/  FADD.FTZ R128, R22, R9 ;  /* 0x0000000916807221 */ /* 0x002fe20000010000 */
[----:B------:R-:W-:-:S06]  /*7250*/  F2FP.F16.F32.PACK_AB R191, R149, R20 ;  /* 0x0000001495bf723e */ /* 0x000fcc00000000ff */
[----:B------:R-:W1:Y:S01]  /*7260*/  MUFU.EX2 R131, R131 ;  /* 0x0000008300837308 */ /* 0x000e620000000800 */
[----:B--2---:R-:W-:-:S07]  /*7270*/  FADD.FTZ R9, R153, R128 ;  /* 0x0000008099097221 */ /* 0x004fce0000010000 */
[----:B------:R-:W2:Y:S01]  /*7280*/  MUFU.EX2 R181, R181 ;  /* 0x000000b500b57308 */ /* 0x000ea20000000800 */
[----:B---3--:R-:W-:-:S07]  /*7290*/  FADD.FTZ R128, R120, R9 ;  /* 0x0000000978807221 */ /* 0x008fce0000010000 */
[----:B------:R3:W-:Y:S01]  /*72a0*/  MUFU.EX2 R8, R123 ;  /* 0x0000007b00087308 */ /* 0x0007e20000000800 */
[C---:B-1----:R-:W-:Y:S01]  /*72b0*/  FADD.FTZ R128, R131.reuse, R128 ;  /* 0x0000008083807221 */ /* 0x042fe20000010000 */
[----:B------:R-:W-:-:S06]  /*72c0*/  F2FP.F16.F32.PACK_AB R187, R131, R120 ;  /* 0x0000007883bb723e */ /* 0x000fcc00000000ff */
[----:B------:R-:W1:Y:S01]  /*72d0*/  MUFU.EX2 R122, R122 ;  /* 0x0000007a007a7308 */ /* 0x000e620000000800 */
[----:B---3--:R-:W-:-:S04]  /*72e0*/  FADD.FTZ R123, R137, R130 ;  /* 0x00000082897b7221 */ /* 0x008fc80000010000 */
[----:B------:R-:W-:Y:S01]  /*72f0*/  FADD.FTZ R130, R182, R123 ;  /* 0x0000007bb6827221 */ /* 0x000fe20000010000 */
[C---:B------:R-:W-:Y:S02]  /*7300*/  F2FP.F16.F32.PACK_AB R182, R133.reuse, R182 ;  /* 0x000000b685b6723e */ /* 0x040fe400000000ff */
[----:B------:R-:W3:Y:S01]  /*7310*/  MUFU.EX2 R183, R183 ;  /* 0x000000b700b77308 */ /* 0x000ee20000000800 */
[----:B------:R-:W-:-:S04]  /*7320*/  FADD.FTZ R9, R133, R130 ;  /* 0x0000008285097221 */ /* 0x000fc80000010000 */
[----:B------:R-:W-:Y:S01]  /*7330*/  FADD.FTZ R130, R176, R9 ;  /* 0x00000009b0827221 */ /* 0x000fe20000010000 */
[----:B--2---:R-:W-:Y:S01]  /*7340*/  FADD.FTZ R9, R181, R128 ;  /* 0x00000080b5097221 */ /* 0x004fe20000010000 */
[C---:B------:R-:W-:Y:S01]  /*7350*/  F2FP.F16.F32.PACK_AB R176, R23.reuse, R176 ;  /* 0x000000b017b0723e */ /* 0x040fe200000000ff */
[----:B------:R2:W4:Y:S01]  /*7360*/  MUFU.EX2 R4, R185 ;  /* 0x000000b900047308 */ /* 0x0005220000000800 */
[----:B------:R-:W-:Y:S01]  /*7370*/  FADD.FTZ R123, R23, R130 ;  /* 0x00000082177b7221 */ /* 0x000fe20000010000 */
[C---:B-1----:R-:W-:Y:S01]  /*7380*/  FADD.FTZ R128, R122.reuse, R9 ;  /* 0x000000097a807221 */ /* 0x042fe20000010000 */
[----:B------:R-:W-:Y:S02]  /*7390*/  F2FP.F16.F32.PACK_AB R181, R122, R181 ;  /* 0x000000b57ab5723e */ /* 0x000fe400000000ff */
[----:B------:R-:W-:Y:S01]  /*73a0*/  FADD.FTZ R130, R178, R123 ;  /* 0x0000007bb2827221 */ /* 0x000fe20000010000 */
[----:B------:R-:W-:Y:S02]  /*73b0*/  F2FP.F16.F32.PACK_AB R178, R129, R178 ;  /* 0x000000b281b2723e */ /* 0x000fe400000000ff */
[----:B------:R-:W1:Y:S01]  /*73c0*/  MUFU.EX2 R177, R177 ;  /* 0x000000b100b17308 */ /* 0x000e620000000800 */
[----:B---3--:R-:W-:Y:S01]  /*73d0*/  FADD.FTZ R9, R183, R128 ;  /* 0x00000080b7097221 */ /* 0x008fe20000010000 */
[----:B------:R-:W-:Y:S01]  /*73e0*/  FADD.FTZ R123, R129, R130 ;  /* 0x00000082817b7221 */ /* 0x000fe20000010000 */
[----:B--2---:R-:W-:-:S03]  /*73f0*/  F2FP.F16.F32.PACK_AB R185, R153, R22 ;  /* 0x0000001699b9723e */ /* 0x004fc600000000ff */
[----:B------:R-:W-:Y:S02]  /*7400*/  FADD.FTZ R130, R172, R123 ;  /* 0x0000007bac827221 */ /* 0x000fe40000010000 */
[----:B------:R-:W2:Y:S01]  /*7410*/  MUFU.EX2 R141, R141 ;  /* 0x0000008d008d7308 */ /* 0x000ea20000000800 */
[C---:B----4-:R-:W-:Y:S01]  /*7420*/  FADD.FTZ R128, R4.reuse, R9 ;  /* 0x0000000904807221 */ /* 0x050fe20000010000 */
        /* <DEDUP_REMOVED lines=8> */
[C---:B---3--:R-:W-:Y:S01]  /*74b0*/  FADD.FTZ R9, R126.reuse, R9 ;  /* 0x000000097e097221 */ /* 0x048fe20000010000 */
[----:B------:R-:W-:-:S03]  /*74c0*/  F2FP.F16.F32.PACK_AB R177, R126, R177 ;  /* 0x000000b17eb1723e */ /* 0x000fc600000000ff */
[----:B------:R-:W-:-:S03]  /*74d0*/  FADD.FTZ R9, R8, R9 ;  /* 0x0000000908097221 */ /* 0x000fc60000010000 */
        /* <DEDUP_REMOVED lines=18> */
[----:B--2---:R-:W-:-:S07]  /*7600*/  FADD.FTZ R128, R170, R23 ;  /* 0x00000017aa807221 */ /* 0x004fce0000010000 */
[----:B------:R2:W4:Y:S01]  /*7610*/  MUFU.EX2 R130, R173 ;  /* 0x000000ad00827308 */ /* 0x0005220000000800 */
[----:B---3--:R-:W-:-:S07]  /*7620*/  FADD.FTZ R23, R134, R9 ;  /* 0x0000000986177221 */ /* 0x008fce0000010000 */
[----:B------:R-:W3:Y:S01]  /*7630*/  MUFU.EX2 R163, R163 ;  /* 0x000000a300a37308 */ /* 0x000ee20000000800 */
[----:B-1----:R-:W-:Y:S01]  /*7640*/  FADD.FTZ R23, R159, R23 ;  /* 0x000000179f177221 */ /* 0x002fe20000010000 */
[----:B--2---:R-:W-:-:S06]  /*7650*/  F2FP.F16.F32.PACK_AB R173, R155, R132 ;  /* 0x000000849bad723e */ /* 0x004fcc00000000ff */
[----:B------:R1:W2:Y:S01]  /*7660*/  MUFU.EX2 R136, R175 ;  /* 0x000000af00887308 */ /* 0x0002a20000000800 */
[----:B----4-:R-:W-:-:S07]  /*7670*/  FADD.FTZ R23, R130, R23 ;  /* 0x0000001782177221 */ /* 0x010fce0000010000 */
[----:B------:R-:W4:Y:S01]  /*7680*/  MUFU.EX2 R5, R5 ;  /* 0x0000000500057308 */ /* 0x000f220000000800 */
[----:B---3--:R-:W-:Y:S01]  /*7690*/  FADD.FTZ R23, R163, R23 ;  /* 0x00000017a3177221 */ /* 0x008fe20000010000 */
[----:B-1----:R-:W-:Y:S02]  /*76a0*/  F2FP.F16.F32.PACK_AB R175, R159, R134 ;  /* 0x000000869faf723e */ /* 0x002fe400000000ff */
[----:B------:R-:W-:-:S04]  /*76b0*/  F2FP.F16.F32.PACK_AB R169, R163, R130 ;  /* 0x00000082a3a9723e */ /* 0x000fc800000000ff */
[----:B------:R-:W1:Y:S01]  /*76c0*/  MUFU.EX2 R124, R124 ;  /* 0x0000007c007c7308 */ /* 0x000e620000000800 */
[----:B--2---:R-:W-:Y:S01]  /*76d0*/  FADD.FTZ R23, R136, R23 ;  /* 0x0000001788177221 */ /* 0x004fe20000010000 */
[C---:B----4-:R-:W-:Y:S01]  /*76e0*/  FADD.FTZ R9, R5.reuse, R128 ;  /* 0x0000008005097221 */ /* 0x050fe20000010000 */
[----:B------:R-:W-:Y:S01]  /*76f0*/  F2FP.F16.F32.PACK_AB R170, R5, R170 ;  /* 0x000000aa05aa723e */ /* 0x000fe200000000ff */
[----:B------:R-:W-:Y:S02]  /*7700*/  IMAD.MOV.U32 R5, RZ, RZ, R15 ;  /* 0x000000ffff057224 */ /* 0x000fe400078e000f */
[C---:B-1----:R-:W-:Y:S01]  /*7710*/  FADD.FTZ R8, R124.reuse, R23 ;  /* 0x000000177c087221 */ /* 0x042fe20000010000 */
[----:B------:R-:W-:Y:S01]  /*7720*/  F2FP.F16.F32.PACK_AB R171, R124, R136 ;  /* 0x000000887cab723e */ /* 0x000fe200000000ff */
[----:B0-----:R-:W-:Y:S06]  /*7730*/  @P2 BRA `(.L_x_4175) ;  /* 0xffffffd000302947 */ /* 0x001fec000383ffff */
[----:B------:R-:W-:Y:S02]  /*7740*/  IMAD.MOV.U32 R4, RZ, RZ, R21 ;  /* 0x000000ffff047224 */ /* 0x000fe400078e0015 */
[----:B------:R-:W-:-:S07]  /*7750*/  IMAD.MOV.U32 R5, RZ, RZ, R15 ;  /* 0x000000ffff057224 */ /* 0x000fce00078e000f */
.L_x_4158:
[----:B------:R-:W0:Y:S01]  /*7760*/  LDC R15, c[0x0][0x2f0] ;  /* 0x0000bc00ff0f7b82 */ /* 0x000e220000000800 */
[----:B------:R-:W-:Y:S01]  /*7770*/  UIADD3 UR10, -UR10, 0x1, URZ ;  /* 0x000000010a0a7890 */ /* 0x000fe2000fffe13f */
[----:B------:R-:W-:Y:S01]  /*7780*/  ULDC UR7, c[0x0][0x448] ;  /* 0x0001120000077ab9 */ /* 0x000fe20000000800 */
[----:B------:R-:W-:Y:S01]  /*7790*/  ULDC UR14, c[0x0][0x9e4] ;  /* 0x00027900000e7ab9 */ /* 0x000fe20000000800 */
[----:B------:R-:W-:Y:S02]  /*77a0*/  UISETP.NE.AND UP0, UPT, UR7, 0x1, UPT ;  /* 0x000000010700788c */ /* 0x000fe4000bf05270 */
[----:B------:R-:W-:Y:S02]  /*77b0*/  UISETP.GE.AND UP1, UPT, UR14, 0x1, UPT ;  /* 0x000000010e00788c */ /* 0x000fe4000bf26270 */
[----:B------:R-:W1:Y:S04]  /*77c0*/  S2UR UR6, SR_CTAID.X ;  /* 0x00000000000679c3 */ /* 0x000e680000002500 */
[----:B------:R-:W-:-:S03]  /*77d0*/  PLOP3.LUT P2, PT, PT, PT, UP1, 0x40, 0x0 ;  /* 0x000000000000781c */ /* 0x000fc60003f4e818 */
[----:B------:R-:W-:Y:S01]  /*77e0*/  @UP0 ULDC UR15, c[0x0][0x450] ;  /* 0x00011400000f0ab9 */ /* 0x000fe20000000800 */
[----:B0-----:R-:W-:-:S05]  /*77f0*/  IMAD R15, R16, R15, UR10 ;  /* 0x0000000a100f7e24 */ /* 0x001fca000f8e020f */
[----:B------:R-:W-:Y:S01]  /*7800*/  R2UR UR11, R15 ;  /* 0x000000000f0b72ca */ /* 0x000fe200000e0000 */
[----:B-1----:R-:W-:-:S03]  /*7810*/  ULEA UR10, UR6, 0x7f, 0x7 ;  /* 0x0000007f060a7891 */ /* 0x002fc6000f8e383f */
[----:B------:R-:W-:Y:S02]  /*7820*/  @UP0 ULDC UR6, c[0x0][0x44c] ;  /* 0x0001130000060ab9 */ /* 0x000fe40000000800 */
[----:B------:R-:W-:-:S04]  /*7830*/  UIMAD.WIDE.U32 UR6, UR10, UR6, URZ ;  /* 0x000000060a0672a5 */ /* 0x000fc8000f8e003f */
[----:B------:R-:W-:-:S04]  /*7840*/  @UP0 USHF.R.U32.HI UR10, URZ, UR15, UR7 ;  /* 0x0000000f3f0a0299 */ /* 0x000fc80008011607 */
[----:B------:R-:W-:-:S03]  /*7850*/  UIADD3 UR10, UR11, UR10, URZ ;  /* 0x0000000a0b0a7290 */ /* 0x000fc6000fffe03f */
[----:B------:R-:W-:Y:S02]  /*7860*/  ULDC UR11, c[0x0][0x9dc] ;  /* 0x00027700000b7ab9 */ /* 0x000fe40000000800 */
[----:B------:R-:W-:Y:S01]  /*7870*/  UIADD3 UR11, UR10, -UR11, URZ ;  /* 0x8000000b0a0b7290 */ /* 0x000fe2000fffe03f */
[----:B------:R-:W-:Y:S11]  /*7880*/  @P2 BRA `(.L_x_4176) ;  /* 0x0000000000442947 */ /* 0x000ff60003800000 */
        /* <DEDUP_REMOVED lines=10> */
.L_x_4177:
[----:B------:R-:W-:-:S11]  /*7930*/  UISETP.NE.AND UP2, UPT, UR14, 0x1, UPT ;  /* 0x000000010e00788c */ /* 0x000fd6000bf45270 */
[----:B------:R-:W-:Y:S02]  /*7940*/  @UP2 ULDC.64 UR18, c[0x0][0x9e8] ;  /* 0x00027a0000122ab9 */ /* 0x000fe40000000a00 */
[----:B------:R-:W-:-:S04]  /*7950*/  UIMAD.WIDE.U32 UR6, UR10, UR18, URZ ;  /* 0x000000120a0672a5 */ /* 0x000fc8000f8e003f */
[----:B------:R-:W-:-:S12]  /*7960*/  @UP2 USHF.R.U32.HI UR10, URZ, UR19, UR7 ;  /* 0x000000133f0a2299 */ /* 0x000fd80008011607 */
.L_x_4178:
[----:B------:R-:W-:-:S04]  /*7970*/  UIMAD UR10, UR10, UR14, URZ ;  /* 0x0000000e0a0a72a4 */ /* 0x000fc8000f8e023f */
[----:B------:R-:W-:-:S04]  /*7980*/  UISETP.LT.AND UP2, UPT, UR11, UR10, UPT ;  /* 0x0000000a0b00728c */ /* 0x000fc8000bf41270 */
[----:B------:R-:W-:-:S12]  /*7990*/  USEL UR11, UR11, UR10, !UP2 ;  /* 0x0000000a0b0b7287 */ /* 0x000fd8000d000000 */
.L_x_4176:
[----:B------:R-:W-:Y:S01]  /*79a0*/  UIADD3 UR6, UR11, 0x5f, URZ ;  /* 0x0000005f0b067890 */ /* 0x000fe2000fffe03f */
[----:B------:R-:W-:-:S03]  /*79b0*/  R2UR UR10, R17 ;  /* 0x00000000110a72ca */ /* 0x000fc600000e0000 */
[----:B------:R-:W-:-:S04]  /*79c0*/  UIMAD.WIDE UR6, UR6, 0x2aaaaaab, URZ ;  /* 0x2aaaaaab060678a5 */ /* 0x000fc8000f8e023f */
[----:B------:R-:W-:-:S04]  /*79d0*/  USHF.R.U32.HI UR6, URZ, 0x1f, UR7 ;  /* 0x0000001f3f067899 */ /* 0x000fc80008011607 */
[----:B------:R-:W-:-:S04]  /*79e0*/  ULEA.HI.SX32 UR6, UR7, UR6, 0x1c ;  /* 0x0000000607067291 */ /* 0x000fc8000f8fe23f */
[----:B------:R-:W-:-:S04]  /*79f0*/  UISETP.LT.AND UP2, UPT, UR10, UR6, UPT ;  /* 0x000000060a00728c */ /* 0x000fc8000bf41270 */
[----:B------:R-:W-:-:S06]  /*7a00*/  USEL UR60, UR10, UR6, !UP2 ;  /* 0x000000060a3c7287 */ /* 0x000fcc000d000000 */
[----:B------:R-:W-:-:S13]  /*7a10*/  ISETP.GE.AND P2, PT, R13, UR60, PT ;  /* 0x0000003c0d007c0c */ /* 0x000fda000bf46270 */
[----:B------:R-:W-:Y:S05]  /*7a20*/  @!P2 BRA `(.L_x_4179) ;  /* 0x0000001c0070a947 */ /* 0x000fea0003800000 */
[----:B------:R-:W-:Y:S01]  /*7a30*/  IMAD.MOV.U32 R15, RZ, RZ, R4 ;  /* 0x000000ffff0f7224 */ /* 0x000fe200078e0004 */
[----:B------:R-:W-:Y:S01]  /*7a40*/  UMOV UR58, UR5 ;  /* 0x00000005003a7c82 */ /* 0x000fe20008000000 */
[----:B------:R-:W-:Y:S01]  /*7a50*/  IMAD.MOV.U32 R14, RZ, RZ, R5 ;  /* 0x000000ffff0e7224 */ /* 0x000fe200078e0005 */
[----:B------:R-:W-:-:S06]  /*7a60*/  UMOV UR7, UR4 ;  /* 0x0000000400077c82 */ /* 0x000fcc0008000000 */
.L_x_4188:
[----:B------:R-:W-:-:S04]  /*7a70*/  UIADD3 UR4, UR7, 0x1, URZ ;  /* 0x0000000107047890 */ /* 0x000fc8000fffe03f */
[----:B------:R-:W-:-:S04]  /*7a80*/  UISETP.NE.AND UP2, UPT, UR4, 0x2, UPT ;  /* 0x000000020400788c */ /* 0x000fc8000bf45270 */
[----:B------:R-:W-:Y:S02]  /*7a90*/  USEL UR5, URZ, 0x1, UP2 ;  /* 0x000000013f057887 */ /* 0x000fe40009000000 */
[----:B------:R-:W-:Y:S02]  /*7aa0*/  USEL UR4, UR4, URZ, UP2 ;  /* 0x0000003f04047287 */ /* 0x000fe40009000000 */
[----:B------:R-:W-:Y:S01]  /*7ab0*/  ULOP3.LUT UR5, UR58, UR5, URZ, 0x3c, !UPT ;  /* 0x000000053a057292 */ /* 0x000fe2000f8e3c3f */
[----:B------:R-:W-:Y:S11]  /*7ac0*/  @!P0 BRA `(.L_x_4180) ;  /* 0x0000000000048947 */ /* 0x000ff60003800000 */
[----:B------:R-:W-:Y:S01]  /*7ad0*/  BPT.TRAP 0x1 ;  /* 0x000000040000795c */ /* 0x000fe20000300000 */
.L_x_4180:
[----:B------:R-:W-:Y:S01]  /*7ae0*/  ULEA UR56, UR4, UR57, 0x3 ;  /* 0x0000003904387291 */ /* 0x000fe2000f8e183f */
[----:B------:R-:W-:-:S05]  /*7af0*/  IMAD.U32 R0, RZ, RZ, UR5 ;  /* 0x00000005ff007e24 */ /* 0x000fca000f8e00ff */
[----:B------:R-:W-:-:S04]  /*7b00*/  SHF.L.U32 R0, R0, 0x1f, RZ ;  /* 0x0000001f00007819 */ /* 0x000fc800000006ff */
[----:B------:R0:W1:Y:S01]  /*7b10*/  SYNCS.PHASECHK.TRANS64.TRYWAIT P2, [UR56+0x30830], R0 ;  /* 0x03083000ff0075a7 */ /* 0x0000620008040178 */
[----:B------:R-:W-:Y:S05]  /*7b20*/  @!P0 BRA `(.L_x_4181) ;  /* 0x0000000000048947 */ /* 0x000fea0003800000 */
[----:B------:R-:W-:Y:S01]  /*7b30*/  BPT.TRAP 0x1 ;  /* 0x000000040000795c */ /* 0x000fe20000300000 */
.L_x_4181:
[----:B-1----:R-:W-:Y:S05]  /*7b40*/  @P2 BRA `(.L_x_4182) ;  /* 0x0000000000082947 */ /* 0x002fea0003800000 */
[----:B------:R-:W1:Y:S02]  /*7b50*/  SYNCS.PHASECHK.TRANS64.TRYWAIT P2, [UR56+0x30830], R0 ;  /* 0x03083000ff0075a7 */ /* 0x000e640008040178 */
[----:B-1----:R-:W-:Y:S05]  /*7b60*/  @!P2 BRA `(.L_x_4183) ;  /* 0x000000c40030a947 */ /* 0x002fea0003800000 */
.L_x_4182:
        /* <DEDUP_REMOVED lines=161> */
.L_x_4184:
[----:B------:R-:W-:Y:S01]  /*8580*/  ULEA UR11, UR7, UR57, 0x3 ;  /* 0x00000039070b7291 */ /* 0x000fe2000f8e183f */
[----:B01----:R-:W-:-:S05]  /*8590*/  IMAD.U32 R0, RZ, RZ, UR58 ;  /* 0x0000003aff007e24 */ /* 0x003fca000f8e00ff */
[----:B------:R-:W-:-:S04]  /*85a0*/  SHF.L.U32 R0, R0, 0x1f, RZ ;  /* 0x0000001f00007819 */ /* 0x000fc800000006ff */
[----:B------:R0:W1:Y:S01]  /*85b0*/  SYNCS.PHASECHK.TRANS64.TRYWAIT P2, [UR11+0x30850], R0 ;  /* 0x03085000ff0075a7 */ /* 0x000062000804014b */
[----:B------:R-:W-:Y:S05]  /*85c0*/  @!P0 BRA `(.L_x_4185) ;  /* 0x0000000000048947 */ /* 0x000fea0003800000 */
[----:B------:R-:W-:Y:S01]  /*85d0*/  BPT.TRAP 0x1 ;  /* 0x000000040000795c */ /* 0x000fe20000300000 */
.L_x_4185:
[----:B-1----:R-:W-:Y:S05]  /*85e0*/  @P2 BRA `(.L_x_4186) ;  /* 0x0000000000082947 */ /* 0x002fea0003800000 */
[----:B------:R-:W1:Y:S02]  /*85f0*/  SYNCS.PHASECHK.TRANS64.TRYWAIT P2, [UR11+0x30850], R0 ;  /* 0x03085000ff0075a7 */ /* 0x000e64000804014b */
[----:B-1----:R-:W-:Y:S05]  /*8600*/  @!P2 BRA `(.L_x_4187) ;  /* 0x000000b800a0a947 */ /* 0x002fea0003800000 */
.L_x_4186:
[----:B------:R-:W-:Y:S01]  /*8610*/  UIADD3 UR6, UR57, 0x400, URZ ;  /* 0x0000040039067890 */ /* 0x000fe2000fffe03f */
[----:B------:R-:W-:Y:S01]  /*8620*/  WARPGROUP.ARRIVE ;  /* 0x00000000000079c5 */ /* 0x000fe20000000000 */
[----:B------:R-:W-:Y:S01]  /*8630*/  UMOV UR15, 0x40000040 ;  /* 0x40000040000f7882 */ /* 0x000fe20000000000 */
[----:B01----:R-:W-:Y:S01]  /*8640*/  FMNMX.FTZ R0, R120, R14, !PT ;  /* 0x0000000e78007209 */ /* 0x003fe20007810000 */
[----:B------:R-:W-:Y:S01]  /*8650*/  USHF.R.U32.HI UR6, URZ, 0x4, UR6 ;  /* 0x000000043f067899 */ /* 0x000fe20008011606 */
[----:B------:R-:W-:Y:S01]  /*8660*/  FMNMX.FTZ R4, R122, R15, !PT ;  /* 0x0000000f7a047209 */ /* 0x000fe20007810000 */
[----:B------:R-:W-:Y:S01]  /*8670*/  UMOV UR58, UR5 ;  /* 0x00000005003a7c82 */ /* 0x000fe20008000000 */
[----:B------:R-:W-:Y:S01]  /*8680*/  FMNMX.FTZ R3, R121, R0, !PT ;  /* 0x0000000079037209 */ /* 0x000fe20007810000 */
[----:B------:R-:W-:Y:S01]  /*8690*/  ULOP3.LUT UR6, UR6, 0x3fff, URZ, 0xc0, !UPT ;  /* 0x00003fff06067892 */ /* 0x000fe2000f8ec03f */
[----:B------:R-:W-:Y:S02]  /*86a0*/  FMNMX.FTZ R23, R123, R4, !PT ;  /* 0x000000047b177209 */ /* 0x000fe40007810000 */
[----:B------:R-:W-:Y:S01]  /*86b0*/  FMNMX.FTZ R0, R124, R3, !PT ;  /* 0x000000037c007209 */ /* 0x000fe20007810000 */
[----:B------:R-:W-:Y:S01]  /*86c0*/  ULOP3.LUT UR6, UR6, 0x3000000, URZ, 0xfc, !UPT ;  /* 0x0300000006067892 */ /* 0x000fe2000f8efc3f */
[----:B------:R-:W-:-:S02]  /*86d0*/  FMNMX.FTZ R4, R126, R23, !PT ;  /* 0x000000177e047209 */ /* 0x000fc40007810000 */
[----:B------:R-:W-:Y:S01]  /*86e0*/  FMNMX.FTZ R3, R125, R0, !PT ;  /* 0x000000007d037209 */ /* 0x000fe20007810000 */
[----:B------:R-:W-:Y:S01]  /*86f0*/  UIMAD UR6, UR7, 0x900, UR6 ;  /* 0x00000900070678a4 */ /* 0x000fe2000f8e0206 */
[----:B------:R-:W-:Y:S02]  /*8700*/  FMNMX.FTZ R23, R127, R4, !PT ;  /* 0x000000047f177209 */ /* 0x000fe40007810000 */
[----:B------:R-:W-:Y:S01]  /*8710*/  UMOV UR7, 0x40000040 ;  /* 0x4000004000077882 */ /* 0x000fe20000000000 */
[----:B------:R-:W-:Y:S01]  /*8720*/  UIADD3 UR10, UR6, 0x80, URZ ;  /* 0x00000080060a7890 */ /* 0x000fe2000fffe03f */
[----:B------:R-:W-:Y:S02]  /*8730*/  FMNMX.FTZ R0, R128, R3, !PT ;  /* 0x0000000380007209 */ /* 0x000fe40007810000 */
[----:B------:R-:W-:Y:S02]  /*8740*/  FMNMX.FTZ R4, R130, R23, !PT ;  /* 0x0000001782047209 */ /* 0x000fe40007810000 */
[----:B------:R-:W-:Y:S01]  /*8750*/  HGMMA.64x192x16.F32 R24, R188, gdesc[UR4].tnspB, R24, gsb0 ;  /* 0x42e00004bc187df0 */ /* 0x000fe20008000818 */
[----:B------:R-:W-:Y:S01]  /*8760*/  FMNMX.FTZ R3, R129, R0, !PT ;  /* 0x0000000081037209 */ /* 0x000fe20007810000 */
[----:B------:R-:W-:Y:S01]  /*8770*/  UMOV UR14, UR10 ;  /* 0x0000000a000e7c82 */ /* 0x000fe20008000000 */
[----:B------:R-:W-:Y:S01]  /*8780*/  UIADD3 UR10, UR6, 0x100, URZ ;  /* 0x00000100060a7890 */ /* 0x000fe2000fffe03f */
[----:B------:R-:W-:Y:S01]  /*8790*/  FMNMX.FTZ R23, R131, R4, !PT ;  /* 0x0000000483177209 */ /* 0x000fe20007810000 */
[----:B------:R-:W-:Y:S01]  /*87a0*/  UMOV UR7, 0x40000040 ;  /* 0x4000004000077882 */ /* 0x000fe20000000000 */
[----:B------:R-:W-:-:S02]  /*87b0*/  FMNMX.FTZ R0, R132, R3, !PT ;  /* 0x0000000384007209 */ /* 0x000fc40007810000 */
[----:B------:R-:W-:Y:S02]  /*87c0*/  FMNMX.FTZ R4, R134, R23, !PT ;  /* 0x0000001786047209 */ /* 0x000fe40007810000 */
[----:B------:R-:W-:Y:S02]  /*87d0*/  FMNMX.FTZ R3, R133, R0, !PT ;  /* 0x0000000085037209 */ /* 0x000fe40007810000 */
[C---:B------:R-:W-:Y:S01]  /*87e0*/  ISETP.GT.AND P2, PT, R13.reuse, UR60, PT ;  /* 0x0000003c0d007c0c */ /* 0x040fe2000bf44270 */
[----:B------:R-:W-:Y:S01]  /*87f0*/  VIADD R13, R13, 0xffffffff ;  /* 0xffffffff0d0d7836 */ /* 0x000fe20000000000 */
        /* <DEDUP_REMOVED lines=18> */
[----:B-1----:R-:W-:-:S05]  /*8920*/  FMNMX.FTZ R20, R2, R3, !PT ;  /* 0x0000000302147209 */ /* 0x002fca0007810000 */
[----:B------:R-:W1:Y:S02]  /*8930*/  SHFL.BFLY PT, R5, R20, 0x1, 0x1f ;  /* 0x0c201f0014057f89 */ /* 0x000e6400000e0000 */
[----:B-1----:R-:W-:-:S05]  /*8940*/  FMNMX.FTZ R5, R20, R5, !PT ;  /* 0x0000000514057209 */ /* 0x002fca0007810000 */
[----:B------:R-:W-:-:S04]  /*8950*/  FADD.FTZ R3, -R5, R14 ;  /* 0x0000000e05037221 */ /* 0x000fc80000010100 */
[-C--:B0-----:R-:W-:Y:S01]  /*8960*/  FMUL.FTZ R14, R3, R0.reuse ;  /* 0x00000000030e7220 */ /* 0x081fe20000410000 */
[----:B------:R-:W-:-:S03]  /*8970*/  FMUL.FTZ R3, R5, R0 ;  /* 0x0000000005037220 */ /* 0x000fc60000410000 */
[----:B------:R0:W-:Y:S01]  /*8980*/  MUFU.EX2 R2, R14 ;  /* 0x0000000e00027308 */ /* 0x0001e20000000800 */
[-CC-:B------:R-:W-:Y:S01]  /*8990*/  FFMA.FTZ R23, R125, R0.reuse, -R3.reuse ;  /* 0x000000007d177223 */ /* 0x180fe20000010803 */
[-CC-:B------:R-:W-:Y:S01]  /*89a0*/  FFMA.FTZ R21, R120, R0.reuse, -R3.reuse ;  /* 0x0000000078157223 */ /* 0x180fe20000010803 */
[-CC-:B------:R-:W-:Y:S01]  /*89b0*/  FFMA.FTZ R20, R164, R0.reuse, -R3.reuse ;  /* 0x00000000a4147223 */ /* 0x180fe20000010803 */
[----:B------:R-:W-:Y:S01]  /*89c0*/  FFMA.FTZ R165, R165, R0, -R3 ;  /* 0x00000000a5a57223 */ /* 0x000fe20000010803 */
[----:B------:R-:W-:-:S03]  /*89d0*/  IMAD.U32 R120, RZ, RZ, UR56 ;  /* 0x00000038ff787e24 */ /* 0x000fc6000f8e00ff */
[----:B------:R-:W1:Y:S01]  /*89e0*/  MUFU.EX2 R21, R21 ;  /* 0x0000001500157308 */ /* 0x000e620000000800 */
[----:B0-----:R-:W-:Y:S01]  /*89f0*/  FFMA.FTZ R14, R160, R0, -R3 ;  /* 0x00000000a00e7223 */ /* 0x001fe20000010803 */
[----:B------:R-:W-:-:S05]  /*8a00*/  @!P1 VIADD R120, R120, 0x30840 ;  /* 0x0003084078789836 */ /* 0x000fca0000000000 */
[----:B------:R-:W-:Y:S01]  /*8a10*/  @!P1 PRMT R120, RZ, 0x654, R120 ;  /* 0x00000654ff789816 */ /* 0x000fe20000000078 */
[----:B------:R-:W-:Y:S08]  /*8a20*/  MUFU.EX2 R23, R23 ;  /* 0x0000001700177308 */ /* 0x000ff00000000800 */
[----:B------:R-:W-:Y:S01]  /*8a30*/  MUFU.EX2 R14, R14 ;  /* 0x0000000e000e7308 */ /* 0x000fe20000000800 */
[----:B-1----:R-:W-:-:S07]  /*8a40*/  FFMA.FTZ R9, R2, R9, R21 ;  /* 0x0000000902097223 */ /* 0x002fce0000010015 */
[----:B------:R-:W-:Y:S01]  /*8a50*/  MUFU.EX2 R20, R20 ;  /* 0x0000001400147308 */ /* 0x000fe20000000800 */
[----:B------:R-:W-:Y:S02]  /*8a60*/  WARPGROUP.DEPBAR.LE gsb0, 0x0 ;  /* 0x00008000000079c5 */ /* 0x000fe40000010000 */
[----:B------:R-:W-:Y:S01]  /*8a70*/  WARPGROUP.ARRIVE ;  /* 0x00000000000079c5 */ /* 0x000fe20000000000 */
[--C-:B------:R-:W-:Y:S01]  /*8a80*/  FFMA.FTZ R188, R121, R0, -R3.reuse ;  /* 0x0000000079bc7223 */ /* 0x100fe20000010803 */
[----:B------:R-:W-:Y:S01]  /*8a90*/  FMNMX.FTZ R121, R135, R4, !PT ;  /* 0x0000000487797209 */ /* 0x000fe20007810000 */
[----:B------:R-:W-:-:S03]  /*8aa0*/  FFMA.FTZ R190, R124, R0, -R3 ;  /* 0x000000007cbe7223 */ /* 0x000fc60000010803 */
[----:B------:R-:W-:Y:S01]  /*8ab0*/  HGMMA.64x192x16.F32 R24, R184, gdesc[UR12].tnspB, R24, gsb0 ;  /* 0x42e0000cb8187df0 */ /* 0x000fe20008000818 */
[----:B------:R-:W-:Y:S01]  /*8ac0*/  UMOV UR14, UR10 ;  /* 0x0000000a000e7c82 */ /* 0x000fe20008000000 */
[----:B------:R-:W-:Y:S01]  /*8ad0*/  UMOV UR15, 0x40000040 ;  /* 0x40000040000f7882 */ /* 0x000fe20000000000 */
[----:B------:R-:W-:Y:S01]  /*8ae0*/  UIADD3 UR10, UR6, 0x180, URZ ;  /* 0x00000180060a7890 */ /* 0x000fe2000fffe03f */
[----:B------:R-:W-:Y:S01]  /*8af0*/  FMNMX.FTZ R4, R138, R121, !PT ;  /* 0x000000798a047209 */ /* 0x000fe20007810000 */
[----:B------:R-:W0:Y:S03]  /*8b00*/  MUFU.EX2 R188, R188 ;  /* 0x000000bc00bc7308 */ /* 0x000e260000000800 */
[----:B------:R-:W-:-:S04]  /*8b10*/  FMNMX.FTZ R121, R139, R4, !PT ;  /* 0x000000048b797209 */ /* 0x000fc80007810000 */
[----:B------:R-:W-:Y:S01]  /*8b20*/  FMNMX.FTZ R4, R142, R121, !PT ;  /* 0x000000798e047209 */ /* 0x000fe20007810000 */
[----:B------:R-:W-:Y:S01]  /*8b30*/  FFMA.FTZ R121, R129, R0, -R3 ;  /* 0x0000000081797223 */ /* 0x000fe20000010803 */
[----:B------:R-:W-:Y:S02]  /*8b40*/  MUFU.EX2 R190, R190 ;  /* 0x000000be00be7308 */ /* 0x000fe40000000800 */
[----:B------:R-:W-:-:S04]  /*8b50*/  FMNMX.FTZ R125, R143, R4, !PT ;  /* 0x000000048f7d7209 */ /* 0x000fc80007810000 */
[----:B------:R-:W-:Y:S02]  /*8b60*/  FMNMX.FTZ R4, R146, R125, !PT ;  /* 0x0000007d92047209 */ /* 0x000fe40007810000 */
[----:B------:R-:W-:Y:S01]  /*8b70*/  MUFU.EX2 R121, R121 ;  /* 0x0000007900797308 */ /* 0x000fe20000000800 */
[C---:B0-----:R-:W-:Y:S01]  /*8b80*/  FADD.FTZ R9, R188.reuse, R9 ;  /* 0x00000009bc097221 */ /* 0x041fe20000010000 */
[----:B------:R-:W-:Y:S02]  /*8b90*/  FMNMX.FTZ R125, R147, R4, !PT ;  /* 0x00000004937d7209 */ /* 0x000fe40007810000 */
[----:B------:R-:W-:Y:S02]  /*8ba0*/  F2FP.F16.F32.PACK_AB R188, R188, R21 ;  /* 0x00000015bcbc723e */ /* 0x000fe400000000ff */
[----:B------:R-:W-:Y:S01]  /*8bb0*/  FMNMX.FTZ R4, R150, R125, !PT ;  /* 0x0000007d96047209 */ /* 0x000fe20007810000 */
[----:B------:R-:W-:-:S03]  /*8bc0*/  FFMA.FTZ R125, R133, R0, -R3 ;  /* 0x00000000857d7223 */ /* 0x000fc60000010803 */
[----:B------:R-:W-:-:S03]  /*8bd0*/  FMNMX.FTZ R129, R151, R4, !PT ;  /* 0x0000000497817209 */ /* 0x000fc60007810000 */
[----:B------:R-:W-:Y:S01]  /*8be0*/  MUFU.EX2 R125, R125 ;  /* 0x0000007d007d7308 */ /* 0x000fe20000000800 */
[----:B------:R-:W-:-:S04]  /*8bf0*/  FMNMX.FTZ R4, R154, R129, !PT ;  /* 0x000000819a047209 */ /* 0x000fc80007810000 */
[----:B------:R-:W-:-:S04]  /*8c00*/  FMNMX.FTZ R129, R155, R4, !PT ;  /* 0x000000049b817209 */ /* 0x000fc80007810000 */
[----:B------:R-:W-:Y:S01]  /*8c10*/  FMNMX.FTZ R4, R158, R129, !PT ;  /* 0x000000819e047209 */ /* 0x000fe20007810000 */
[-CC-:B------:R-:W-:Y:S01]  /*8c20*/  FFMA.FTZ R129, R137, R0.reuse, -R3.reuse ;  /* 0x0000000089817223 */ /* 0x180fe20000010803 */
[-CC-:B------:R-:W-:Y:S01]  /*8c30*/  FFMA.FTZ R137, R145, R0.reuse, -R3.reuse ;  /* 0x0000000091897223 */ /* 0x180fe20000010803 */
[--C-:B------:R-:W-:Y:S01]  /*8c40*/  FFMA.FTZ R145, R153, R0, -R3.reuse ;  /* 0x0000000099917223 */ /* 0x100fe20000010803 */
[----:B------:R-:W-:Y:S01]  /*8c50*/  FMNMX.FTZ R133, R159, R4, !PT ;  /* 0x000000049f857209 */ /* 0x000fe20007810000 */
[----:B------:R-:W-:Y:S02]  /*8c60*/  FFMA.FTZ R153, R161, R0, -R3 ;  /* 0x00000000a1997223 */ /* 0x000fe40000010803 */
[----:B------:R-:W-:Y:S01]  /*8c70*/  MUFU.EX2 R129, R129 ;  /* 0x0000008100817308 */ /* 0x000fe20000000800 */
[----:B------:R-:W-:-:S04]  /*8c80*/  FMNMX.FTZ R4, R162, R133, !PT ;  /* 0x00000085a2047209 */ /* 0x000fc80007810000 */
[----:B------:R-:W-:-:S03]  /*8c90*/  FMNMX.FTZ R133, R163, R4, !PT ;  /* 0x00000004a3857209 */ /* 0x000fc60007810000 */
[----:B------:R-:W-:Y:S01]  /*8ca0*/  MUFU.EX2 R137, R137 ;  /* 0x0000008900897308 */ /* 0x000fe20000000800 */
[----:B------:R-:W-:Y:S01]  /*8cb0*/  FMNMX.FTZ R4, R166, R133, !PT ;  /* 0x00000085a6047209 */ /* 0x000fe20007810000 */
[-CC-:B------:R-:W-:Y:S01]  /*8cc0*/  FFMA.FTZ R133, R141, R0.reuse, -R3.reuse ;  /* 0x000000008d857223 */ /* 0x180fe20000010803 */
[-CC-:B------:R-:W-:Y:S01]  /*8cd0*/  FFMA.FTZ R141, R149, R0.reuse, -R3.reuse ;  /* 0x00000000958d7223 */ /* 0x180fe20000010803 */
[----:B------:R-:W-:Y:S01]  /*8ce0*/  FFMA.FTZ R149, R157, R0, -R3 ;  /* 0x000000009d957223 */ /* 0x000fe20000010803 */
[----:B------:R-:W-:-:S03]  /*8cf0*/  FMNMX.FTZ R4, R167, R4, !PT ;  /* 0x00000004a7047209 */ /* 0x000fc60007810000 */
        /* <DEDUP_REMOVED lines=8> */
[----:B------:R-:W-:-:S04]  /*8d80*/  FFMA.FTZ R186, R132, R0, -R3 ;  /* 0x0000000084ba7223 */ /* 0x000fc80000010803 */
[----:B------:R-:W-:Y:S01]  /*8d90*/  HGMMA.64x192x16.F32 R24, R180, gdesc[UR12].tnspB, R24, gsb0 ;  /* 0x42e0000cb4187df0 */ /* 0x000fe20008000818 */
        /* <DEDUP_REMOVED lines=9> */
[----:B------:R-:W-:-:S04]  /*8e30*/  FFMA.FTZ R182, R140, R0, -R3 ;  /* 0x000000008cb67223 */ /* 0x000fc80000010803 */
[----:B------:R-:W-:Y:S01]  /*8e40*/  HGMMA.64x192x16.F32 R24, R176, gdesc[UR12].tnspB, R24, gsb0 ;  /* 0x42e0000cb0187df0 */ /* 0x000fe20008000818 */
[----:B------:R-:W-:Y:S01]  /*8e50*/  UMOV UR14, UR10 ;  /* 0x0000000a000e7c82 */ /* 0x000fe20008000000 */
[----:B------:R-:W-:Y:S01]  /*8e60*/  UMOV UR15, 0x40000040 ;  /* 0x40000040000f7882 */ /* 0x000fe20000000000 */
[----:B------:R-:W-:Y:S08]  /*8e70*/  MUFU.EX2 R180, R180 ;  /* 0x000000b400b47308 */ /* 0x000ff00000000800 */
[----:B------:R-:W-:Y:S01]  /*8e80*/  MUFU.EX2 R182, R182 ;  /* 0x000000b600b67308 */ /* 0x000fe20000000800 */
[----:B------:R-:W-:-:S02]  /*8e90*/  WARPGROUP.DEPBAR.LE gsb0, 0x0 ;  /* 0x00008000000079c5 */ /* 0x000fc40000010000 */
[----:B------:R-:W-:Y:S01]  /*8ea0*/  WARPGROUP.ARRIVE ;  /* 0x00000000000079c5 */ /* 0x000fe20000000000 */
[-CC-:B------:R-:W-:Y:S01]  /*8eb0*/  FFMA.FTZ R176, R144, R0.reuse, -R3.reuse ;  /* 0x0000000090b07223 */ /* 0x180fe20000010803 */
[----:B------:R-:W-:-:S04]  /*8ec0*/  FFMA.FTZ R178, R148, R0, -R3 ;  /* 0x0000000094b27223 */ /* 0x000fc80000010803 */
[----:B------:R-:W-:Y:S01]  /*8ed0*/  HGMMA.64x192x16.F32 R24, R172, gdesc[UR12].tnspB, R24, gsb0 ;  /* 0x42e0000cac187df0 */ /* 0x000fe20008000818 */
[----:B------:R-:W-:Y:S08]  /*8ee0*/  MUFU.EX2 R176, R176 ;  /* 0x000000b000b07308 */ /* 0x000ff00000000800 */
[----:B------:R-:W-:Y:S01]  /*8ef0*/  MUFU.EX2 R178, R178 ;  /* 0x000000b200b27308 */ /* 0x000fe20000000800 */
[----:B------:R-:W-:-:S02]  /*8f00*/  WARPGROUP.DEPBAR.LE gsb0, 0x0 ;  /* 0x00008000000079c5 */ /* 0x000fc40000010000 */
[----:B------:R-:W-:Y:S01]  /*8f10*/  WARPGROUP.ARRIVE ;  /* 0x00000000000079c5 */ /* 0x000fe20000000000 */
[----:B------:R-:W0:Y:S01]  /*8f20*/  SHFL.BFLY PT, R173, R4, 0x2, 0x1f ;  /* 0x0c401f0004ad7f89 */ /* 0x000e2200000e0000 */
[-CC-:B------:R-:W-:Y:S01]  /*8f30*/  FFMA.FTZ R172, R152, R0.reuse, -R3.reuse ;  /* 0x0000000098ac7223 */ /* 0x180fe20000010803 */
[----:B------:R-:W-:-:S05]  /*8f40*/  FFMA.FTZ R174, R156, R0, -R3 ;  /* 0x000000009cae7223 */ /* 0x000fca0000010803 */
[----:B------:R-:W-:Y:S01]  /*8f50*/  HGMMA.64x192x16.F32 R24, R168, gdesc[UR4].tnspB, R24, gsb0 ;  /* 0x42e00004a8187df0 */ /* 0x000fe20008000818 */
[----:B------:R-:W-:Y:S01]  /*8f60*/  UMOV UR7, UR4 ;  /* 0x0000000400077c82 */ /* 0x000fe20008000000 */
[----:B------:R-:W-:Y:S08]  /*8f70*/  MUFU.EX2 R172, R172 ;  /* 0x000000ac00ac7308 */ /* 0x000ff00000000800 */
[----:B------:R-:W-:Y:S01]  /*8f80*/  MUFU.EX2 R174, R174 ;  /* 0x000000ae00ae7308 */ /* 0x000fe20000000800 */
[----:B0-----:R-:W-:-:S05]  /*8f90*/  FMNMX.FTZ R173, R4, R173, !PT ;  /* 0x000000ad04ad7209 */ /* 0x001fca0007810000 */
[----:B------:R-:W0:Y:S02]  /*8fa0*/  SHFL.BFLY PT, R4, R173, 0x1, 0x1f ;  /* 0x0c201f00ad047f89 */ /* 0x000e2400000e0000 */
[----:B0-----:R-:W-:-:S05]  /*8fb0*/  FMNMX.FTZ R4, R173, R4, !PT ;  /* 0x00000004ad047209 */ /* 0x001fca0007810000 */
[C---:B------:R-:W-:Y:S01]  /*8fc0*/  FADD.FTZ R3, -R4.reuse, R15 ;  /* 0x0000000f04037221 */ /* 0x040fe20000010100 */
[-C--:B------:R-:W-:Y:S01]  /*8fd0*/  FMUL.FTZ R157, R4, R0.reuse ;  /* 0x00000000049d7220 */ /* 0x080fe20000410000 */
[----:B------:R-:W-:Y:S02]  /*8fe0*/  MUFU.EX2 R15, R165 ;  /* 0x000000a5000f7308 */ /* 0x000fe40000000800 */
[-C--:B------:R-:W-:Y:S01]  /*8ff0*/  FMUL.FTZ R3, R3, R0.reuse ;  /* 0x0000000003037220 */ /* 0x080fe20000410000 */
[-CC-:B------:R-:W-:Y:S01]  /*9000*/  FFMA.FTZ R22, R122, R0.reuse, -R157.reuse ;  /* 0x000000007a167223 */ /* 0x180fe2000001089d */
[-CC-:B------:R-:W-:Y:S01]  /*9010*/  FFMA.FTZ R123, R123, R0.reuse, -R157.reuse ;  /* 0x000000007b7b7223 */ /* 0x180fe2000001089d */
[-CC-:B------:R-:W-:Y:S01]  /*9020*/  FFMA.FTZ R126, R126, R0.reuse, -R157.reuse ;  /* 0x000000007e7e7223 */ /* 0x180fe2000001089d */
[-CC-:B------:R-:W-:Y:S01]  /*9030*/  FFMA.FTZ R127, R127, R0.reuse, -R157.reuse ;  /* 0x000000007f7f7223 */ /* 0x180fe2000001089d */
[----:B------:R-:W-:Y:S01]  /*9040*/  IMAD.U32 R122, RZ, RZ, UR11 ;  /* 0x0000000bff7a7e24 */ /* 0x000fe2000f8e00ff */
        /* <DEDUP_REMOVED lines=21> */
[-CC-:B------:R-:W-:Y:S01]  /*91a0*/  FFMA.FTZ R166, R166, R0.reuse, -R157.reuse ;  /* 0x00000000a6a67223 */ /* 0x180fe2000001089d */
[----:B------:R-:W-:-:S02]  /*91b0*/  FFMA.FTZ R157, R167, R0, -R157 ;  /* 0x00000000a79d7223 */ /* 0x000fc4000001089d */
        /* <DEDUP_REMOVED lines=36> */
[----:B--2---:R-:W-:Y:S01]  /*9400*/  FADD.FTZ R8, R179, R8 ;  /* 0x00000008b3087221 */ /* 0x004fe20000010000 */
[----:B------:R-:W-:Y:S02]  /*9410*/  WARPGROUP.DEPBAR.LE gsb0, 0x0 ;  /* 0x00008000000079c5 */ /* 0x000fe40000010000 */
[----:B------:R2:W-:Y:S04]  /*9420*/  @!P1 SYNCS.ARRIVE.TRANS64.RED.A1T0 RZ, [R120+URZ], RZ ;  /* 0x000000ff78ff99a7 */ /* 0x0005e8000810043f */
[----:B------:R-:W3:Y:S01]  /*9430*/  MUFU.EX2 R155, R155 ;  /* 0x0000009b009b7308 */ /* 0x000ee20000000800 */
[----:B0-----:R-:W-:Y:S01]  /*9440*/  FADD.FTZ R8, R151, R8 ;  /* 0x0000000897087221 */ /* 0x001fe20000010000 */
[----:B------:R-:W-:-:S02]  /*9450*/  F2FP.F16.F32.PACK_AB R168, R153, R14 ;  /* 0x0000000e99a8723e */ /* 0x000fc400000000ff */
[----:B------:R-:W-:Y:S02]  /*9460*/  F2FP.F16.F32.PACK_AB R170, R15, R20 ;  /* 0x000000140faa723e */ /* 0x000fe400000000ff */
[----:B------:R-:W-:Y:S01]  /*9470*/  F2FP.F16.F32.PACK_AB R179, R151, R179 ;  /* 0x000000b397b3723e */ /* 0x000fe200000000ff */
[----:B--2---:R-:W-:Y:S01]  /*9480*/  @!P1 VIADD R120, R122, 0x30860 ;  /* 0x000308607a789836 */ /* 0x004fe20000000000 */
[----:B------:R-:W0:Y:S01]  /*9490*/  MUFU.EX2 R175, R158 ;  /* 0x0000009e00af7308 */ /* 0x000e220000000800 */
[----:B-1----:R-:W-:-:S03]  /*94a0*/  FADD.FTZ R8, R173, R8 ;  /* 0x00000008ad087221 */ /* 0x002fc60000010000 */
[----:B------:R-:W-:-:S04]  /*94b0*/  @!P1 PRMT R120, RZ, 0x654, R120 ;  /* 0x00000654ff789816 */ /* 0x000fc80000000078 */
[----:B------:R1:W-:Y:S01]  /*94c0*/  @!P1 SYNCS.ARRIVE.TRANS64.RED.A1T0 RZ, [R120+URZ], RZ ;  /* 0x000000ff78ff99a7 */ /* 0x0003e2000810043f */
[----:B------:R-:W2:Y:S01]  /*94d0*/  MUFU.EX2 R159, R159 ;  /* 0x0000009f009f7308 */ /* 0x000ea20000000800 */
[C---:B---3--:R-:W-:Y:S01]  /*94e0*/  FADD.FTZ R8, R155.reuse, R8 ;  /* 0x000000089b087221 */ /* 0x048fe20000010000 */
[----:B------:R-:W-:Y:S01]  /*94f0*/  F2FP.F16.F32.PACK_AB R173, R155, R173 ;  /* 0x000000ad9bad723e */ /* 0x000fe200000000ff */
[----:B-1----:R-:W-:-:S05]  /*9500*/  FADD.FTZ R120, R190, R9 ;  /* 0x00000009be787221 */ /* 0x002fca0000010000 */
[----:B------:R-:W1:Y:S01]  /*9510*/  MUFU.EX2 R169, R162 ;  /* 0x000000a200a97308 */ /* 0x000e620000000800 */
[----:B0-----:R-:W-:Y:S01]  /*9520*/  FADD.FTZ R8, R175, R8 ;  /* 0x00000008af087221 */ /* 0x001fe20000010000 */
[C---:B------:R-:W-:Y:S01]  /*9530*/  F2FP.F16.F32.PACK_AB R190, R23.reuse, R190 ;  /* 0x000000be17be723e */ /* 0x040fe200000000ff */
[----:B------:R-:W-:-:S04]  /*9540*/  FADD.FTZ R9, R23, R120 ;  /* 0x0000007817097221 */ /* 0x000fc80000010000 */
[----:B------:R-:W-:Y:S01]  /*9550*/  FADD.FTZ R120, R184, R9 ;  /* 0x00000009b8787221 */ /* 0x000fe20000010000 */
[----:B------:R-:W0:Y:S01]  /*9560*/  MUFU.EX2 R163, R163 ;  /* 0x000000a300a37308 */ /* 0x000e220000000800 */
[----:B--2---:R-:W-:Y:S01]  /*9570*/  FADD.FTZ R8, R159, R8 ;  /* 0x000000089f087221 */ /* 0x004fe20000010000 */
[C---:B------:R-:W-:Y:S01]  /*9580*/  F2FP.F16.F32.PACK_AB R184, R121.reuse, R184 ;  /* 0x000000b879b8723e */ /* 0x040fe200000000ff */
[----:B------:R-:W-:Y:S01]  /*9590*/  FADD.FTZ R9, R121, R120 ;  /* 0x0000007879097221 */ /* 0x000fe20000010000 */
[----:B------:R-:W-:-:S03]  /*95a0*/  F2FP.F16.F32.PACK_AB R175, R159, R175 ;  /* 0x000000af9faf723e */ /* 0x000fc600000000ff */
[----:B------:R-:W-:Y:S01]  /*95b0*/  FADD.FTZ R120, R186, R9 ;  /* 0x00000009ba787221 */ /* 0x000fe20000010000 */
[----:B------:R-:W2:Y:S01]  /*95c0*/  MUFU.EX2 R171, R166 ;  /* 0x000000a600ab7308 */ /* 0x000ea20000000800 */
[----:B-1----:R-:W-:Y:S01]  /*95d0*/  FADD.FTZ R8, R169, R8 ;  /* 0x00000008a9087221 */ /* 0x002fe20000010000 */
[C---:B------:R-:W-:Y:S01]  /*95e0*/  F2FP.F16.F32.PACK_AB R186, R125.reuse, R186 ;  /* 0x000000ba7dba723e */ /* 0x040fe200000000ff */
[----:B------:R-:W-:-:S04]  /*95f0*/  FADD.FTZ R9, R125, R120 ;  /* 0x000000787d097221 */ /* 0x000fc80000010000 */
[----:B------:R-:W-:Y:S01]  /*9600*/  FADD.FTZ R120, R180, R9 ;  /* 0x00000009b4787221 */ /* 0x000fe20000010000 */
[----:B------:R-:W1:Y:S01]  /*9610*/  MUFU.EX2 R157, R157 ;  /* 0x0000009d009d7308 */ /* 0x000e620000000800 */
[----:B0-----:R-:W-:Y:S01]  /*9620*/  FADD.FTZ R8, R163, R8 ;  /* 0x00000008a3087221 */ /* 0x001fe20000010000 */
[C---:B------:R-:W-:Y:S01]  /*9630*/  F2FP.F16.F32.PACK_AB R180, R129.reuse, R180 ;  /* 0x000000b481b4723e */ /* 0x040fe200000000ff */
[----:B------:R-:W-:Y:S01]  /*9640*/  FADD.FTZ R9, R129, R120 ;  /* 0x0000007881097221 */ /* 0x000fe20000010000 */
[----:B------:R-:W-:-:S03]  /*9650*/  F2FP.F16.F32.PACK_AB R169, R163, R169 ;  /* 0x000000a9a3a9723e */ /* 0x000fc600000000ff */
[----:B------:R-:W-:Y:S01]  /*9660*/  FADD.FTZ R120, R182, R9 ;  /* 0x00000009b6787221 */ /* 0x000fe20000010000 */
[----:B------:R-:W-:Y:S01]  /*9670*/  F2FP.F16.F32.PACK_AB R182, R133, R182 ;  /* 0x000000b685b6723e */ /* 0x000fe200000000ff */
[----:B--2---:R-:W-:Y:S02]  /*9680*/  FADD.FTZ R8, R171, R8 ;  /* 0x00000008ab087221 */ /* 0x004fe40000010000 */
[----:B------:R-:W-:-:S04]  /*9690*/  FADD.FTZ R9, R133, R120 ;  /* 0x0000007885097221 */ /* 0x000fc80000010000 */
[----:B------:R-:W-:Y:S01]  /*96a0*/  FADD.FTZ R22, R176, R9 ;  /* 0x00000009b0167221 */ /* 0x000fe20000010000 */
[----:B------:R-:W-:Y:S01]  /*96b0*/  F2FP.F16.F32.PACK_AB R176, R137, R176 ;  /* 0x000000b089b0723e */ /* 0x000fe200000000ff */
[C---:B-1----:R-:W-:Y:S01]  /*96c0*/  FADD.FTZ R8, R157.reuse, R8 ;  /* 0x000000089d087221 */ /* 0x042fe20000010000 */
[----:B------:R-:W-:Y:S01]  /*96d0*/  F2FP.F16.F32.PACK_AB R171, R157, R171 ;  /* 0x000000ab9dab723e */ /* 0x000fe200000000ff */
[----:B------:R-:W-:-:S04]  /*96e0*/  FADD.FTZ R9, R137, R22 ;  /* 0x0000001689097221 */ /* 0x000fc80000010000 */
[----:B------:R-:W-:Y:S01]  /*96f0*/  FADD.FTZ R22, R178, R9 ;  /* 0x00000009b2167221 */ /* 0x000fe20000010000 */
[----:B------:R-:W-:-:S03]  /*9700*/  F2FP.F16.F32.PACK_AB R178, R141, R178 ;  /* 0x000000b28db2723e */ /* 0x000fc600000000ff */
[----:B------:R-:W-:-:S04]  /*9710*/  FADD.FTZ R9, R141, R22 ;  /* 0x000000168d097221 */ /* 0x000fc80000010000 */
        /* <DEDUP_REMOVED lines=10> */
[----:B------:R-:W-:Y:S02]  /*97c0*/  IMAD.MOV.U32 R15, RZ, RZ, R4 ;  /* 0x000000ffff0f7224 */ /* 0x000fe400078e0004 */
[----:B------:R-:W-:Y:S01]  /*97d0*/  IMAD.MOV.U32 R14, RZ, RZ, R5 ;  /* 0x000000ffff0e7224 */ /* 0x000fe200078e0005 */
[----:B------:R-:W-:Y:S06]  /*97e0*/  @P2 BRA `(.L_x_4188) ;  /* 0xffffffe000a02947 */ /* 0x000fec000383ffff */
.L_x_4179:
        /* <DEDUP_REMOVED lines=9> */
.L_x_4206:
[----:B------:R-:W-:-:S04]  /*9880*/  UIADD3 UR4, UR7, 0x1, URZ ;  /* 0x0000000107047890 */ /* 0x000fc8000fffe03f */
[----:B------:R-:W-:-:S04]  /*9890*/  UISETP.NE.AND UP2, UPT, UR4, 0x2, UPT ;  /* 0x000000020400788c */ /* 0x000fc8000bf45270 */
[----:B------:R-:W-:Y:S02]  /*98a0*/  USEL UR5, URZ, 0x1, UP2 ;  /* 0x000000013f057887 */ /* 0x000fe40009000000 */
[----:B------:R-:W-:Y:S02]  /*98b0*/  USEL UR4, UR4, URZ, UP2 ;  /* 0x0000003f04047287 */ /* 0x000fe40009000000 */
[----:B------:R-:W-:Y:S01]  /*98c0*/  ULOP3.LUT UR5, UR58, UR5, URZ, 0x3c, !UPT ;  /* 0x000000053a057292 */ /* 0x000fe2000f8e3c3f */
[----:B------:R-:W-:Y:S11]  /*98d0*/  @!P0 BRA `(.L_x_4190) ;  /* 0x0000000000048947 */ /* 0x000ff60003800000 */
[----:B------:R-:W-:Y:S01]  /*98e0*/  BPT.TRAP 0x1 ;  /* 0x000000040000795c */ /* 0x000fe20000300000 */
.L_x_4190:
[----:B------:R-:W-:Y:S01]  /*98f0*/  ULEA UR56, UR4, UR57, 0x3 ;  /* 0x0000003904387291 */ /* 0x000fe2000f8e183f */
[----:B------:R-:W-:-:S05]  /*9900*/  IMAD.U32 R0, RZ, RZ, UR5 ;  /* 0x00000005ff007e24 */ /* 0x000fca000f8e00ff */
[----:B------:R-:W-:-:S04]  /*9910*/  SHF.L.U32 R0, R0, 0x1f, RZ ;  /* 0x0000001f00007819 */ /* 0x000fc800000006ff */
[----:B------:R0:W1:Y:S01]  /*9920*/  SYNCS.PHASECHK.TRANS64.TRYWAIT P2, [UR56+0x30830], R0 ;  /* 0x03083000ff0075a7 */ /* 0x0000620008040178 */
[----:B------:R-:W-:Y:S05]  /*9930*/  @!P0 BRA `(.L_x_4191) ;  /* 0x0000000000048947 */ /* 0x000fea0003800000 */
[----:B------:R-:W-:Y:S01]  /*9940*/  BPT.TRAP 0x1 ;  /* 0x000000040000795c */ /* 0x000fe20000300000 */
.L_x_4191:
[----:B-1----:R-:W-:Y:S05]  /*9950*/  @P2 BRA `(.L_x_4192) ;  /* 0x0000000000082947 */ /* 0x002fea0003800000 */
[----:B------:R-:W1:Y:S02]  /*9960*/  SYNCS.PHASECHK.TRANS64.TRYWAIT P2, [UR56+0x30830], R0 ;  /* 0x03083000ff0075a7 */ /* 0x000e640008040178 */
[----:B-1----:R-:W-:Y:S05]  /*9970*/  @!P2 BRA `(.L_x_4193) ;  /* 0x000000a400dca947 */ /* 0x002fea0003800000 */
.L_x_4192:
        /* <DEDUP_REMOVED lines=161> */
.L_x_4194:
[----:B------:R-:W-:Y:S01]  /*a390*/  ULEA UR11, UR7, UR57, 0x3 ;  /* 0x00000039070b7291 */ /* 0x000fe2000f8e183f */
[----:B01----:R-:W-:-:S05]  /*a3a0*/  IMAD.U32 R0, RZ, RZ, UR58 ;  /* 0x0000003aff007e24 */ /* 0x003fca000f8e00ff */
[----:B------:R-:W-:-:S04]  /*a3b0*/  SHF.L.U32 R0, R0, 0x1f, RZ ;  /* 0x0000001f00007819 */ /* 0x000fc800000006ff */
[----:B------:R0:W1:Y:S01]  /*a3c0*/  SYNCS.PHASECHK.TRANS64.TRYWAIT P2, [UR11+0x30850], R0 ;  /* 0x03085000ff0075a7 */ /* 0x000062000804014b */
[----:B------:R-:W-:Y:S05]  /*a3d0*/  @!P0 BRA `(.L_x_4195) ;  /* 0x0000000000048947 */ /* 0x000fea0003800000 */
[----:B------:R-:W-:Y:S01]  /*a3e0*/  BPT.TRAP 0x1 ;  /* 0x000000040000795c */ /* 0x000fe20000300000 */
.L_x_4195:
[----:B-1----:R-:W-:Y:S05]  /*a3f0*/  @P2 BRA `(.L_x_4196) ;  /* 0x0000000000082947 */ /* 0x002fea0003800000 */
[----:B------:R-:W1:Y:S02]  /*a400*/  SYNCS.PHASECHK.TRANS64.TRYWAIT P2, [UR11+0x30850], R0 ;  /* 0x03085000ff0075a7 */ /* 0x000e64000804014b */
[----:B-1----:R-:W-:Y:S05]  /*a410*/  @!P2 BRA `(.L_x_4197) ;  /* 0x0000009c004ca947 */ /* 0x002fea0003800000 */
.L_x_4196:
        /* <DEDUP_REMOVED lines=8> */
[----:B------:R-:W-:Y:S01]  /*a4a0*/  ULOP3.LUT UR6, UR6, 0x3fff, URZ, 0xc0, !UPT ;  /* 0x00003fff06067892 */ /* 0x000fe2000f8ec03f */
[----:B------:R-:W-:Y:S01]  /*a4b0*/  IMAD R20, R13, -0x60, RZ ;  /* 0xffffffa00d147824 */ /* 0x000fe200078e02ff */
[----:B------:R-:W-:Y:S01]  /*a4c0*/  ULDC UR15, c[0x0][0x9e0] ;  /* 0x00027800000f7ab9 */ /* 0x000fe20000000800 */
[----:B------:R-:W-:Y:S01]  /*a4d0*/  @!P1 VIADD R0, R0, 0x30840 ;  /* 0x0003084000009836 */ /* 0x000fe20000000000 */
[----:B------:R-:W-:-:S04]  /*a4e0*/  ULOP3.LUT UR6, UR6, 0x3000000, URZ, 0xfc, !UPT ;  /* 0x0300000006067892 */ /* 0x000fc8000f8efc3f */
[----:B------:R-:W-:Y:S01]  /*a4f0*/  UIMAD UR10, UR7, 0x900, UR6 ;  /* 0x00000900070a78a4 */ /* 0x000fe2000f8e0206 */
[----:B------:R-:W-:Y:S02]  /*a500*/  @!P1 PRMT R0, RZ, 0x654, R0 ;  /* 0x00000654ff009816 */ /* 0x000fe40000000000 */
        /* <DEDUP_REMOVED lines=38> */
[C---:B------:R-:W-:Y:S01]  /*a770*/  VIADD R170, R3.reuse, 0xffffffff ;  /* 0xffffffff03aa7836 */ /* 0x040fe20000000000 */
[----:B-1----:R-:W-:-:S05]  /*a780*/  IADD3 R0, R3, -UR61, R18 ;  /* 0x8000003d03007c10 */ /* 0x002fca000fffe012 */
[C---:B------:R-:W-:Y:S02]  /*a790*/  VIADD R22, R0.reuse, UR15 ;  /* 0x0000000f00167c36 */ /* 0x040fe40008000000 */
[----:B------:R-:W-:Y:S02]  /*a7a0*/  VIADD R168, R0, UR14 ;  /* 0x0000000e00a87c36 */ /* 0x000fe40008000000 */
[--C-:B0-----:R-:W-:Y:S02]  /*a7b0*/  IMAD.IADD R0, R22, 0x1, R21.reuse ;  /* 0x0000000116007824 */ /* 0x101fe400078e0215 */
[----:B------:R-:W-:Y:S01]  /*a7c0*/  IMAD.IADD R2, R168, 0x1, R21 ;  /* 0x00000001a8027824 */ /* 0x000fe200078e0215 */
[----:B------:R-:W-:Y:S06]  /*a7d0*/  @P2 BRA `(.L_x_4198) ;  /* 0x00000000005c2947 */ /* 0x000fec0003800000 */
[----:B------:R-:W-:Y:S01]  /*a7e0*/  ULDC UR6, c[0x0][0x2f0] ;  /* 0x0000bc0000067ab9 */ /* 0x000fe20000000800 */
[----:B------:R-:W-:Y:S01]  /*a7f0*/  BSSY B0, `(.L_x_4199) ;  /* 0x0000012000007945 */ /* 0x000fe20003800000 */
[----:B------:R-:W-:-:S04]  /*a800*/  IMAD R3, R16, UR6, R21 ;  /* 0x0000000610037c24 */ /* 0x000fc8000f8e0215 */
        /* <DEDUP_REMOVED lines=11> */
.L_x_4200:
[----:B------:R-:W-:-:S05]  /*a8c0*/  IMAD.U32 R21, RZ, RZ, UR60 ;  /* 0x0000003cff157e24 */ /* 0x000fca000f8e00ff */
[----:B------:R-:W-:-:S13]  /*a8d0*/  ISETP.NE.AND P2, PT, R21, 0x1, PT ;  /* 0x000000011500780c */ /* 0x000fda0003f45270 */
[----:B------:R-:W0:Y:S02]  /*a8e0*/  @P2 LDC.64 R172, c[0x0][0x9e8] ;  /* 0x00027a00ffac2b82 */ /* 0x000e240000000a00 */
[----:B0-----:R-:W-:-:S05]  /*a8f0*/  @P2 IMAD.HI.U32 R4, R3, R172, RZ ;  /* 0x000000ac03042227 */ /* 0x001fca00078e00ff */
[----:B------:R-:W-:-:S07]  /*a900*/  @P2 SHF.R.U32.HI R3, RZ, R173, R4 ;  /* 0x000000adff032219 */ /* 0x000fce0000011604 */
.L_x_4201:
[----:B------:R-:W-:Y:S05]  /*a910*/  BSYNC B0 ;  /* 0x0000000000007941 */ /* 0x000fea0003800000 */
.L_x_4199:
[----:B------:R-:W-:-:S05]  /*a920*/  IMAD R3, R3, R21, R170 ;  /* 0x0000001503037224 */ /* 0x000fca00078e02aa */
[----:B------:R-:W-:Y:S02]  /*a930*/  VIADDMNMX R0, R3, R21, R0, PT ;  /* 0x0000001503007246 */ /* 0x000fe40003800100 */
[----:B------:R-:W-:-:S07]  /*a940*/  VIMNMX R2, R2, R3, !PT ;  /* 0x0000000302027248 */ /* 0x000fce0007fe0100 */
.L_x_4198:
        /* <DEDUP_REMOVED lines=135> */
.L_x_4204:
[----:B------:R-:W-:-:S05]  /*b1c0*/  IMAD.U32 R0, RZ, RZ, UR60 ;  /* 0x0000003cff007e24 */ /* 0x000fca000f8e00ff */
[----:B------:R-:W-:-:S13]  /*b1d0*/  ISETP.NE.AND P6, PT, R0, 0x1, PT ;  /* 0x000000010000780c */ /* 0x000fda0003fc5270 */
[----:B------:R-:W0:Y:S02]  /*b1e0*/  @P6 LDC.64 R180, c[0x0][0x9e8] ;  /* 0x00027a00ffb46b82 */ /* 0x000e240000000a00 */
[----:B0-----:R-:W-:-:S05]  /*b1f0*/  @P6 IMAD.HI.U32 R180, R5, R180, RZ ;  /* 0x000000b405b46227 */ /* 0x001fca00078e00ff */
[----:B------:R-:W-:-:S07]  /*b200*/  @P6 SHF.R.U32.HI R5, RZ, R181, R180 ;  /* 0x000000b5ff056219 */ /* 0x000fce00000116b4 */
.L_x_4205:
[----:B------:R-:W-:Y:S05]  /*b210*/  BSYNC B0 ;  /* 0x0000000000007941 */ /* 0x000fea0003800000 */
.L_x_4203:
[----:B------:R-:W-:-:S05]  /*b220*/  IMAD R5, R5, R0, R170 ;  /* 0x0000000005057224 */ /* 0x000fca00078e02aa */
[----:B------:R-:W-:Y:S02]  /*b230*/  VIADDMNMX R2, R5, R0, R2, PT ;  /* 0x0000000005027246 */ /* 0x000fe40003800102 */
[----:B------:R-:W-:-:S07]  /*b240*/  VIMNMX R4, R4, R5, !PT ;  /* 0x0000000504047248 */ /* 0x000fce0007fe0100 */
.L_x_4202:
        /* <DEDUP_REMOVED lines=91> */
[----:B------:R-:W-:Y:S02]  /*b800*/  ISETP.GT.AND P2, PT, R4, 0x39, !P2 ;  /* 0x000000390400780c */ /* 0x000fe40005744270 */
[----:B------:R-:W-:Y:S01]  /*b810*/  R2UR UR6, R17 ;  /* 0x00000000110672ca */ /* 0x000fe200000e0000 */
        /* <DEDUP_REMOVED lines=9> */
[----:B------:R-:W-:-:S04]  /*b8b0*/  ISETP.GT.AND P2, PT, R4, 0x41, !P2 ;  /* 0x000000410400780c */ /* 0x000fc80005744270 */
        /* <DEDUP_REMOVED lines=13> */
[----:B------:R-:W-:Y:S01]  /*b990*/  ISETP.NE.AND P6, PT, R20, RZ, PT ;  /* 0x000000ff1400720c */ /* 0x000fe20003fc5270 */
[C---:B0-----:R-:W-:Y:S01]  /*b9a0*/  FMUL.FTZ R20, R5.reuse, R0 ;  /* 0x0000000005147220 */ /* 0x041fe20000410000 */
        /* <DEDUP_REMOVED lines=26> */
[-CC-:B------:R-:W-:Y:S01]  /*bb50*/  FFMA.FTZ R190, R197, R0.reuse, -R20.reuse ;  /* 0x00000000c5be7223 */ /* 0x180fe20000010814 */
[--C-:B------:R-:W-:Y:S01]  /*bb60*/  FFMA.FTZ R179, R179, R0, -R20.reuse ;  /* 0x00000000b3b37223 */ /* 0x100fe20000010814 */
[----:B------:R-:W-:Y:S01]  /*bb70*/  FADD.FTZ R3, -R2, R15 ;  /* 0x0000000f02037221 */ /* 0x000fe20000010100 */
[----:B------:R-:W-:Y:S01]  /*bb80*/  FMNMX.FTZ R22, R189, R22, !PT ;  /* 0x00000016bd167209 */ /* 0x000fe20007810000 */
[----:B------:R-:W-:Y:S01]  /*bb90*/  MUFU.EX2 R203, R203 ;  /* 0x000000cb00cb7308 */ /* 0x000fe20000000800 */
[-CC-:B------:R-:W-:Y:S01]  /*bba0*/  FFMA.FTZ R178, R129, R0.reuse, -R20.reuse ;  /* 0x0000000081b27223 */ /* 0x180fe20000010814 */
[----:B------:R-:W-:Y:S01]  /*bbb0*/  FMUL.FTZ R3, R3, R0 ;  /* 0x0000000003037220 */ /* 0x000fe20000410000 */
[----:B------:R-:W-:Y:S01]  /*bbc0*/  FMNMX.FTZ R22, R135, R22, !PT ;  /* 0x0000001687167209 */ /* 0x000fe20007810000 */
[-CC-:B------:R-:W-:Y:S01]  /*bbd0*/  FFMA.FTZ R172, R21, R0.reuse, -R20.reuse ;  /* 0x0000000015ac7223 */ /* 0x180fe20000010814 */
[-CC-:B------:R-:W-:Y:S01]  /*bbe0*/  FFMA.FTZ R168, R125, R0.reuse, -R20.reuse ;  /* 0x000000007da87223 */ /* 0x180fe20000010814 */
[--C-:B------:R-:W-:Y:S01]  /*bbf0*/  FFMA.FTZ R184, R177, R0, -R20.reuse ;  /* 0x00000000b1b87223 */ /* 0x100fe20000010814 */
[----:B------:R-:W-:Y:S01]  /*bc00*/  FMNMX.FTZ R22, R187, R22, !PT ;  /* 0x00000016bb167209 */ /* 0x000fe20007810000 */
[----:B------:R-:W0:Y:S01]  /*bc10*/  MUFU.EX2 R2, R3 ;  /* 0x0000000300027308 */ /* 0x000e220000000800 */
[-CC-:B------:R-:W-:Y:S01]  /*bc20*/  FFMA.FTZ R169, R169, R0.reuse, -R20.reuse ;  /* 0x00000000a9a97223 */ /* 0x180fe20000010814 */
[--C-:B------:R-:W-:Y:S01]  /*bc30*/  FFMA.FTZ R173, R173, R0, -R20.reuse ;  /* 0x00000000adad7223 */ /* 0x100fe20000010814 */
[----:B------:R-:W-:Y:S01]  /*bc40*/  FMNMX.FTZ R22, R139, R22, !PT ;  /* 0x000000168b167209 */ /* 0x000fe20007810000 */
[-CC-:B------:R-:W-:Y:S01]  /*bc50*/  FFMA.FTZ R137, R137, R0.reuse, -R20.reuse ;  /* 0x0000000089897223 */ /* 0x180fe20000010814 */
[-CC-:B------:R-:W-:Y:S01]  /*bc60*/  FFMA.FTZ R129, R149, R0.reuse, -R20.reuse ;  /* 0x0000000095817223 */ /* 0x180fe20000010814 */
[--C-:B------:R-:W-:Y:S01]  /*bc70*/  FFMA.FTZ R21, R153, R0, -R20.reuse ;  /* 0x0000000099157223 */ /* 0x100fe20000010814 */
[----:B------:R-:W-:Y:S01]  /*bc80*/  FMNMX.FTZ R22, R185, R22, !PT ;  /* 0x00000016b9167209 */ /* 0x000fe20007810000 */
[----:B------:R-:W1:Y:S01]  /*bc90*/  MUFU.EX2 R188, R188 ;  /* 0x000000bc00bc7308 */ /* 0x000e620000000800 */
[-CC-:B------:R-:W-:Y:S01]  /*bca0*/  FFMA.FTZ R125, R161, R0.reuse, -R20.reuse ;  /* 0x00000000a17d7223 */ /* 0x180fe20000010814 */
[--C-:B------:R-:W-:Y:S01]  /*bcb0*/  FFMA.FTZ R170, R121, R0, -R20.reuse ;  /* 0x0000000079aa7223 */ /* 0x100fe20000010814 */
[----:B------:R-:W-:Y:S01]  /*bcc0*/  FMNMX.FTZ R22, R127, R22, !PT ;  /* 0x000000167f167209 */ /* 0x000fe20007810000 */
[----:B------:R-:W-:-:S03]  /*bcd0*/  FFMA.FTZ R15, R165, R0, -R20 ;  /* 0x00000000a50f7223 */ /* 0x000fc60000010814 */
[----:B------:R-:W-:Y:S01]  /*bce0*/  FMNMX.FTZ R22, R147, R22, !PT ;  /* 0x0000001693167209 */ /* 0x000fe20007810000 */
[----:B------:R-:W2:Y:S01]  /*bcf0*/  MUFU.EX2 R190, R190 ;  /* 0x000000be00be7308 */ /* 0x000ea20000000800 */
[----:B0-----:R-:W-:Y:S02]  /*bd00*/  FFMA.FTZ R9, R2, R9, R203 ;  /* 0x0000000902097223 */ /* 0x001fe400000100cb */
[----:B------:R-:W-:-:S04]  /*bd10*/  FMNMX.FTZ R22, R123, R22, !PT ;  /* 0x000000167b167209 */ /* 0x000fc80007810000 */
[----:B------:R-:W-:Y:S01]  /*bd20*/  FMNMX.FTZ R22, R151, R22, !PT ;  /* 0x0000001697167209 */ /* 0x000fe20007810000 */
[----:B------:R-:W0:Y:S01]  /*bd30*/  MUFU.EX2 R179, R179 ;  /* 0x000000b300b37308 */ /* 0x000e220000000800 */
[C---:B-1----:R-:W-:Y:S01]  /*bd40*/  FADD.FTZ R9, R188.reuse, R9 ;  /* 0x00000009bc097221 */ /* 0x042fe20000010000 */
[----:B------:R-:W-:Y:S02]  /*bd50*/  F2FP.F16.F32.PACK_AB R188, R188, R203 ;  /* 0x000000cbbcbc723e */ /* 0x000fe400000000ff */
[----:B------:R-:W-:-:S04]  /*bd60*/  FMNMX.FTZ R22, R143, R22, !PT ;  /* 0x000000168f167209 */ /* 0x000fc80007810000 */
[----:B------:R-:W-:Y:S01]  /*bd70*/  FMNMX.FTZ R22, R155, R22, !PT ;  /* 0x000000169b167209 */ /* 0x000fe20007810000 */
[----:B------:R-:W1:Y:S01]  /*bd80*/  MUFU.EX2 R184, R184 ;  /* 0x000000b800b87308 */ /* 0x000e620000000800 */
[----:B--2---:R-:W-:Y:S02]  /*bd90*/  FADD.FTZ R130, R190, R9 ;  /* 0x00000009be827221 */ /* 0x004fe40000010000 */
[----:B------:R-:W-:-:S04]  /*bda0*/  FMNMX.FTZ R22, R199, R22, !PT ;  /* 0x00000016c7167209 */ /* 0x000fc80007810000 */
[----:B------:R-:W-:Y:S01]  /*bdb0*/  FMNMX.FTZ R22, R159, R22, !PT ;  /* 0x000000169f167209 */ /* 0x000fe20007810000 */
[----:B------:R-:W2:Y:S01]  /*bdc0*/  MUFU.EX2 R169, R169 ;  /* 0x000000a900a97308 */ /* 0x000ea20000000800 */
[C---:B0-----:R-:W-:Y:S01]  /*bdd0*/  FADD.FTZ R9, R179.reuse, R130 ;  /* 0x00000082b3097221 */ /* 0x041fe20000010000 */
[----:B------:R-:W-:Y:S02]  /*bde0*/  F2FP.F16.F32.PACK_AB R190, R179, R190 ;  /* 0x000000beb3be723e */ /* 0x000fe400000000ff */
[----:B------:R-:W-:-:S04]  /*bdf0*/  FMNMX.FTZ R22, R171, R22, !PT ;  /* 0x00000016ab167209 */ /* 0x000fc80007810000 */
[----:B------:R-:W-:Y:S01]  /*be00*/  FMNMX.FTZ R22, R163, R22, !PT ;  /* 0x00000016a3167209 */ /* 0x000fe20007810000 */
[----:B------:R-:W0:Y:S01]  /*be10*/  MUFU.EX2 R186, R186 ;  /* 0x000000ba00ba7308 */ /* 0x000e220000000800 */
[----:B-1----:R-:W-:Y:S02]  /*be20*/  FADD.FTZ R132, R184, R9 ;  /* 0x00000009b8847221 */ /* 0x002fe40000010000 */
[----:B------:R-:W-:-:S04]  /*be30*/  FMNMX.FTZ R22, R175, R22, !PT ;  /* 0x00000016af167209 */ /* 0x000fc80007810000 */
[----:B------:R-:W-:Y:S01]  /*be40*/  FMNMX.FTZ R22, R167, R22, !PT ;  /* 0x00000016a7167209 */ /* 0x000fe20007810000 */
[----:B------:R-:W1:Y:S01]  /*be50*/  MUFU.EX2 R173, R173 ;  /* 0x000000ad00ad7308 */ /* 0x000e620000000800 */
[----:B--2---:R-:W-:-:S03]  /*be60*/  F2FP.F16.F32.PACK_AB R184, R169, R184 ;  /* 0x000000b8a9b8723e */ /* 0x004fc600000000ff */
[----:B------:R-:W2:Y:S04]  /*be70*/  SHFL.BFLY PT, R141, R22, 0x2, 0x1f ;  /* 0x0c401f00168d7f89 */ /* 0x000ea800000e0000 */
[----:B------:R-:W3:Y:S08]  /*be80*/  MUFU.EX2 R180, R180 ;  /* 0x000000b400b47308 */ /* 0x000ef00000000800 */
[----:B------:R-:W-:Y:S08]  /*be90*/  MUFU.EX2 R137, R137 ;  /* 0x0000008900897308 */ /* 0x000ff00000000800 */
[----:B------:R-:W-:Y:S01]  /*bea0*/  MUFU.EX2 R182, R182 ;  /* 0x000000b600b67308 */ /* 0x000fe20000000800 */
[----:B--2---:R-:W-:Y:S01]  /*beb0*/  FMNMX.FTZ R4, R22, R141, !PT ;  /* 0x0000008d16047209 */ /* 0x004fe20007810000 */
[----:B------:R-:W-:-:S06]  /*bec0*/  FFMA.FTZ R141, R157, R0, -R20 ;  /* 0x000000009d8d7223 */ /* 0x000fcc0000010814 */
[----:B------:R-:W-:Y:S01]  /*bed0*/  MUFU.EX2 R133, R133 ;  /* 0x0000008500857308 */ /* 0x000fe20000000800 */
[----:B------:R-:W2:Y:S07]  /*bee0*/  SHFL.BFLY PT, R145, R4, 0x1, 0x1f ;  /* 0x0c201f0004917f89 */ /* 0x000eae00000e0000 */
[----:B------:R-:W-:Y:S08]  /*bef0*/  MUFU.EX2 R176, R176 ;  /* 0x000000b000b07308 */ /* 0x000ff00000000800 */
[----:B------:R-:W-:Y:S08]  /*bf00*/  MUFU.EX2 R23, R23 ;  /* 0x0000001700177308 */ /* 0x000ff00000000800 */
[----:B------:R-:W-:Y:S01]  /*bf10*/  MUFU.EX2 R178, R178 ;  /* 0x000000b200b27308 */ /* 0x000fe20000000800 */
[----:B--2---:R-:W-:-:S04]  /*bf20*/  FMNMX.FTZ R4, R4, R145, !PT ;  /* 0x0000009104047209 */ /* 0x004fc80007810000 */
[C---:B------:R-:W-:Y:S01]  /*bf30*/  FSETP.NEU.FTZ.AND P2, PT, R4.reuse, -INF , PT ;  /* 0xff8000000400780b */ /* 0x040fe20003f5d000 */
[C---:B------:R-:W-:Y:S02]  /*bf40*/  FMUL.FTZ R126, R4.reuse, R0 ;  /* 0x00000000047e7220 */ /* 0x040fe40000410000 */
[----:B------:R-:W-:Y:S01]  /*bf50*/  MUFU.EX2 R129, R129 ;  /* 0x0000008100817308 */ /* 0x000fe20000000800 */
[----:B------:R-:W-:Y:S02]  /*bf60*/  FSEL R3, R4, RZ, P2 ;  /* 0x000000ff04037208 */ /* 0x000fe40001000000 */
[----:B------:R-:W-:Y:S02]  /*bf70*/  FSEL R126, R126, RZ, P2 ;  /* 0x000000ff7e7e7208 */ /* 0x000fe40001000000 */
[----:B------:R-:W-:Y:S01]  /*bf80*/  ISETP.GT.AND P2, PT, R13, UR6, PT ;  /* 0x000000060d007c0c */ /* 0x000fe2000bf44270 */
        /* <DEDUP_REMOVED lines=11> */
[-C--:B------:R-:W-:Y:S01]  /*c040*/  FFMA.FTZ R177, R127, R0.reuse, -R126 ;  /* 0x000000007fb17223 */ /* 0x080fe2000001087e */
[----:B------:R-:W-:Y:S01]  /*c050*/  FADD.FTZ R127, R169, R132 ;  /* 0x00000084a97f7221 */ /* 0x000fe20000010000 */
[-CC-:B------:R-:W-:Y:S01]  /*c060*/  FFMA.FTZ R131, R189, R0.reuse, -R126.reuse ;  /* 0x00000000bd837223 */ /* 0x180fe2000001087e */
[-CC-:B------:R-:W-:Y:S01]  /*c070*/  FFMA.FTZ R181, R135, R0.reuse, -R126.reuse ;  /* 0x0000000087b57223 */ /* 0x180fe2000001087e */
[-CC-:B------:R-:W-:Y:S01]  /*c080*/  FFMA.FTZ R124, R187, R0.reuse, -R126.reuse ;  /* 0x00000000bb7c7223 */ /* 0x180fe2000001087e */
[----:B------:R-:W2:Y:S01]  /*c090*/  MUFU.EX2 R3, R3 ;  /* 0x0000000300037308 */ /* 0x000ea20000000800 */
[----:B0-----:R-:W-:Y:S01]  /*c0a0*/  FADD.FTZ R132, R186, R127 ;  /* 0x0000007fba847221 */ /* 0x001fe20000010000 */
[-CC-:B------:R-:W-:Y:S01]  /*c0b0*/  FFMA.FTZ R123, R123, R0.reuse, -R126.reuse ;  /* 0x000000007b7b7223 */ /* 0x180fe2000001087e */
[-CC-:B------:R-:W-:Y:S01]  /*c0c0*/  FFMA.FTZ R183, R139, R0.reuse, -R126.reuse ;  /* 0x000000008bb77223 */ /* 0x180fe2000001087e */
[-C--:B------:R-:W-:Y:S01]  /*c0d0*/  FFMA.FTZ R185, R185, R0.reuse, -R126 ;  /* 0x00000000b9b97223 */ /* 0x080fe2000001087e */
[----:B-1----:R-:W-:Y:S01]  /*c0e0*/  FADD.FTZ R127, R173, R132 ;  /* 0x00000084ad7f7221 */ /* 0x002fe20000010000 */
[-CC-:B------:R-:W-:Y:S01]  /*c0f0*/  FFMA.FTZ R128, R147, R0.reuse, -R126.reuse ;  /* 0x0000000093807223 */ /* 0x180fe2000001087e */
[-CC-:B------:R-:W-:Y:S01]  /*c100*/  FFMA.FTZ R151, R151, R0.reuse, -R126.reuse ;  /* 0x0000000097977223 */ /* 0x180fe2000001087e */
[----:B------:R-:W0:Y:S01]  /*c110*/  MUFU.EX2 R121, R121 ;  /* 0x0000007900797308 */ /* 0x000e220000000800 */
[----:B---3--:R-:W-:Y:S01]  /*c120*/  FADD.FTZ R132, R180, R127 ;  /* 0x0000007fb4847221 */ /* 0x008fe20000010000 */
[-CC-:B------:R-:W-:Y:S01]  /*c130*/  FFMA.FTZ R143, R143, R0.reuse, -R126.reuse ;  /* 0x000000008f8f7223 */ /* 0x180fe2000001087e */
[-CC-:B------:R-:W-:Y:S01]  /*c140*/  FFMA.FTZ R155, R155, R0.reuse, -R126.reuse ;  /* 0x000000009b9b7223 */ /* 0x180fe2000001087e */
[-CC-:B------:R-:W-:Y:S01]  /*c150*/  FFMA.FTZ R199, R199, R0.reuse, -R126.reuse ;  /* 0x00000000c7c77223 */ /* 0x180fe2000001087e */
[-CC-:B------:R-:W-:Y:S01]  /*c160*/  FFMA.FTZ R159, R159, R0.reuse, -R126.reuse ;  /* 0x000000009f9f7223 */ /* 0x180fe2000001087e */
[-CC-:B------:R-:W-:Y:S01]  /*c170*/  FFMA.FTZ R171, R171, R0.reuse, -R126.reuse ;  /* 0x00000000abab7223 */ /* 0x180fe2000001087e */
[----:B------:R-:W-:Y:S01]  /*c180*/  FFMA.FTZ R163, R163, R0, -R126 ;  /* 0x00000000a3a37223 */ /* 0x000fe2000001087e */
[----:B------:R-:W1:Y:S01]  /*c190*/  MUFU.EX2 R22, R22 ;  /* 0x0000001600167308 */ /* 0x000e620000000800 */
[----:B--2---:R-:W-:Y:S01]  /*c1a0*/  FFMA.FTZ R130, R3, R8, R20 ;  /* 0x0000000803827223 */ /* 0x004fe20000010014 */
[-CC-:B------:R-:W-:Y:S01]  /*c1b0*/  FFMA.FTZ R175, R175, R0.reuse, -R126.reuse ;  /* 0x00000000afaf7223 */ /* 0x180fe2000001087e */
[----:B------:R-:W-:Y:S01]  /*c1c0*/  FFMA.FTZ R126, R167, R0, -R126 ;  /* 0x00000000a77e7223 */ /* 0x000fe2000001087e */
[----:B------:R-:W-:Y:S01]  /*c1d0*/  IMAD.U32 R127, RZ, RZ, UR11 ;  /* 0x0000000bff7f7e24 */ /* 0x000fe2000f8e00ff */
[----:B------:R-:W-:-:S02]  /*c1e0*/  F2FP.F16.F32.PACK_AB R186, R173, R186 ;  /* 0x000000baadba723e */ /* 0x000fc400000000ff */
[----:B------:R-:W-:Y:S01]  /*c1f0*/  F2FP.F16.F32.PACK_AB R180, R137, R180 ;  /* 0x000000b489b4723e */ /* 0x000fe200000000ff */
[----:B------:R-:W2:Y:S01]  /*c200*/  MUFU.EX2 R145, R145 ;  /* 0x0000009100917308 */ /* 0x000ea20000000800 */
[----:B0-----:R-:W-:Y:S01]  /*c210*/  FADD.FTZ R9, R121, R130 ;  /* 0x0000008279097221 */ /* 0x001fe20000010000 */
[----:B------:R-:W-:Y:S01]  /*c220*/  @!P1 VIADD R127, R127, 0x30860 ;  /* 0x000308607f7f9836 */ /* 0x000fe20000000000 */
[----:B------:R-:W-:-:S04]  /*c230*/  F2FP.F16.F32.PACK_AB R189, R121, R20 ;  /* 0x0000001479bd723e */ /* 0x000fc800000000ff */
[----:B------:R-:W-:Y:S01]  /*c240*/  @!P1 PRMT R127, RZ, 0x654, R127 ;  /* 0x00000654ff7f9816 */ /* 0x000fe2000000007f */
[----:B------:R-:W0:Y:S01]  /*c250*/  MUFU.EX2 R120, R120 ;  /* 0x0000007800787308 */ /* 0x000e220000000800 */
[----:B-1----:R-:W-:Y:S02]  /*c260*/  FADD.FTZ R130, R22, R9 ;  /* 0x0000000916827221 */ /* 0x002fe40000010000 */
[----:B------:R1:W-:Y:S05]  /*c270*/  @!P1 SYNCS.ARRIVE.TRANS64.RED.A1T0 RZ, [R127+URZ], RZ ;  /* 0x000000ff7fff99a7 */ /* 0x0003ea000810043f */
[----:B------:R-:W3:Y:S01]  /*c280*/  MUFU.EX2 R149, R149 ;  /* 0x0000009500957308 */ /* 0x000ee20000000800 */
[C---:B--2---:R-:W-:Y:S01]  /*c290*/  FADD.FTZ R9, R145.reuse, R130 ;  /* 0x0000008291097221 */ /* 0x044fe20000010000 */
[----:B------:R-:W-:-:S06]  /*c2a0*/  F2FP.F16.F32.PACK_AB R191, R145, R22 ;  /* 0x0000001691bf723e */ /* 0x000fcc00000000ff */
[----:B------:R-:W2:Y:S01]  /*c2b0*/  MUFU.EX2 R122, R122 ;  /* 0x0000007a007a7308 */ /* 0x000ea20000000800 */
[----:B0-----:R-:W-:-:S07]  /*c2c0*/  FADD.FTZ R130, R120, R9 ;  /* 0x0000000978827221 */ /* 0x001fce0000010000 */
[----:B------:R-:W0:Y:S01]  /*c2d0*/  MUFU.EX2 R131, R131 ;  /* 0x0000008300837308 */ /* 0x000e220000000800 */
[----:B---3--:R-:W-:-:S07]  /*c2e0*/  FADD.FTZ R9, R149, R130 ;  /* 0x0000008295097221 */ /* 0x008fce0000010000 */
[----:B------:R-:W3:Y:S01]  /*c2f0*/  MUFU.EX2 R181, R181 ;  /* 0x000000b500b57308 */ /* 0x000ee20000000800 */
[----:B--2---:R-:W-:-:S07]  /*c300*/  FADD.FTZ R130, R122, R9 ;  /* 0x000000097a827221 */ /* 0x004fce0000010000 */
[----:B------:R2:W-:Y:S01]  /*c310*/  MUFU.EX2 R8, R123 ;  /* 0x0000007b00087308 */ /* 0x0005e20000000800 */
[C---:B0-----:R-:W-:Y:S01]  /*c320*/  FADD.FTZ R130, R131.reuse, R130 ;  /* 0x0000008283827221 */ /* 0x041fe20000010000 */
[----:B------:R-:W-:-:S06]  /*c330*/  F2FP.F16.F32.PACK_AB R187, R131, R122 ;  /* 0x0000007a83bb723e */ /* 0x000fcc00000000ff */
[----:B------:R-:W0:Y:S01]  /*c340*/  MUFU.EX2 R124, R124 ;  /* 0x0000007c007c7308 */ /* 0x000e220000000800 */
[----:B--2---:R-:W-:-:S04]  /*c350*/  FADD.FTZ R123, R137, R132 ;  /* 0x00000084897b7221 */ /* 0x004fc80000010000 */
[----:B------:R-:W-:Y:S01]  /*c360*/  FADD.FTZ R132, R182, R123 ;  /* 0x0000007bb6847221 */ /* 0x000fe20000010000 */
[C---:B------:R-:W-:Y:S02]  /*c370*/  F2FP.F16.F32.PACK_AB R182, R133.reuse, R182 ;  /* 0x000000b685b6723e */ /* 0x040fe400000000ff */
[----:B------:R-:W2:Y:S01]  /*c380*/  MUFU.EX2 R183, R183 ;  /* 0x000000b700b77308 */ /* 0x000ea20000000800 */
[----:B------:R-:W-:-:S04]  /*c390*/  FADD.FTZ R9, R133, R132 ;  /* 0x0000008485097221 */ /* 0x000fc80000010000 */
[----:B------:R-:W-:Y:S01]  /*c3a0*/  FADD.FTZ R132, R176, R9 ;  /* 0x00000009b0847221 */ /* 0x000fe20000010000 */
[----:B---3--:R-:W-:Y:S01]  /*c3b0*/  FADD.FTZ R9, R181, R130 ;  /* 0x00000082b5097221 */ /* 0x008fe20000010000 */
[C---:B------:R-:W-:Y:S01]  /*c3c0*/  F2FP.F16.F32.PACK_AB R176, R23.reuse, R176 ;  /* 0x000000b017b0723e */ /* 0x040fe200000000ff */
[----:B------:R3:W4:Y:S01]  /*c3d0*/  MUFU.EX2 R14, R185 ;  /* 0x000000b9000e7308 */ /* 0x0007220000000800 */
[----:B------:R-:W-:Y:S01]  /*c3e0*/  FADD.FTZ R123, R23, R132 ;  /* 0x00000084177b7221 */ /* 0x000fe20000010000 */
[C---:B0-----:R-:W-:Y:S01]  /*c3f0*/  FADD.FTZ R130, R124.reuse, R9 ;  /* 0x000000097c827221 */ /* 0x041fe20000010000 */
[----:B------:R-:W-:Y:S02]  /*c400*/  F2FP.F16.F32.PACK_AB R181, R124, R181 ;  /* 0x000000b57cb5723e */ /* 0x000fe400000000ff */
[----:B------:R-:W-:Y:S01]  /*c410*/  FADD.FTZ R132, R178, R123 ;  /* 0x0000007bb2847221 */ /* 0x000fe20000010000 */
[----:B------:R-:W-:Y:S02]  /*c420*/  F2FP.F16.F32.PACK_AB R178, R129, R178 ;  /* 0x000000b281b2723e */ /* 0x000fe400000000ff */
[----:B------:R-:W0:Y:S01]  /*c430*/  MUFU.EX2 R177, R177 ;  /* 0x000000b100b17308 */ /* 0x000e220000000800 */
[----:B--2---:R-:W-:Y:S01]  /*c440*/  FADD.FTZ R9, R183, R130 ;  /* 0x00000082b7097221 */ /* 0x004fe20000010000 */
[----:B------:R-:W-:Y:S01]  /*c450*/  FADD.FTZ R123, R129, R132 ;  /* 0x00000084817b7221 */ /* 0x000fe20000010000 */
[----:B---3--:R-:W-:-:S05]  /*c460*/  F2FP.F16.F32.PACK_AB R185, R149, R120 ;  /* 0x0000007895b9723e */ /* 0x008fca00000000ff */
[----:B------:R-:W2:Y:S01]  /*c470*/  MUFU.EX2 R128, R128 ;  /* 0x0000008000807308 */ /* 0x000ea20000000800 */
[C---:B----4-:R-:W-:Y:S01]  /*c480*/  FADD.FTZ R130, R14.reuse, R9 ;  /* 0x000000090e827221 */ /* 0x050fe20000010000 */
[----:B------:R-:W-:Y:S01]  /*c490*/  F2FP.F16.F32.PACK_AB R183, R14, R183 ;  /* 0x000000b70eb7723e */ /* 0x000fe200000000ff */
[----:B------:R-:W-:-:S05]  /*c4a0*/  IMAD.MOV.U32 R14, RZ, RZ, R4 ;  /* 0x000000ffff0e7224 */ /* 0x000fca00078e0004 */
[----:B------:R-:W3:Y:S01]  /*c4b0*/  MUFU.EX2 R172, R172 ;  /* 0x000000ac00ac7308 */ /* 0x000ee20000000800 */
[----:B0-----:R-:W-:-:S07]  /*c4c0*/  FADD.FTZ R9, R177, R130 ;  /* 0x00000082b1097221 */ /* 0x001fce0000010000 */
[----:B------:R-:W0:Y:S01]  /*c4d0*/  MUFU.EX2 R151, R151 ;  /* 0x0000009700977308 */ /* 0x000e220000000800 */
[C---:B--2---:R-:W-:Y:S01]  /*c4e0*/  FADD.FTZ R9, R128.reuse, R9 ;  /* 0x0000000980097221 */ /* 0x044fe20000010000 */
[----:B------:R-:W-:-:S03]  /*c4f0*/  F2FP.F16.F32.PACK_AB R177, R128, R177 ;  /* 0x000000b180b1723e */ /* 0x000fc600000000ff */
[----:B------:R-:W-:-:S03]  /*c500*/  FADD.FTZ R9, R8, R9 ;  /* 0x0000000908097221 */ /* 0x000fc60000010000 */
[----:B------:R-:W2:Y:S01]  /*c510*/  MUFU.EX2 R21, R21 ;  /* 0x0000001500157308 */ /* 0x000ea20000000800 */
[----:B---3--:R-:W-:-:S07]  /*c520*/  FADD.FTZ R132, R172, R123 ;  /* 0x0000007bac847221 */ /* 0x008fce0000010000 */
[----:B------:R-:W3:Y:S01]  /*c530*/  MUFU.EX2 R134, R143 ;  /* 0x0000008f00867308 */ /* 0x000ee20000000800 */
[C---:B0-----:R-:W-:Y:S01]  /*c540*/  FADD.FTZ R9, R151.reuse, R9 ;  /* 0x0000000997097221 */ /* 0x041fe20000010000 */
[----:B------:R-:W-:-:S06]  /*c550*/  F2FP.F16.F32.PACK_AB R179, R151, R8 ;  /* 0x0000000897b3723e */ /* 0x000fcc00000000ff */
        /* <DEDUP_REMOVED lines=9> */
[----:B--2---:R-:W-:-:S07]  /*c5f0*/  FADD.FTZ R130, R174, R123 ;  /* 0x0000007bae827221 */ /* 0x004fce0000010000 */
        /* <DEDUP_REMOVED lines=10> */
[----:B0-----:R-:W-:-:S07]  /*c6a0*/  FADD.FTZ R21, R132, R21 ;  /* 0x0000001584157221 */ /* 0x001fce0000010000 */
[----:B------:R-:W0:Y:S01]  /*c6b0*/  MUFU.EX2 R170, R170 ;  /* 0x000000aa00aa7308 */ /* 0x000e220000000800 */
[C---:B--2---:R-:W-:Y:S01]  /*c6c0*/  FADD.FTZ R23, R125.reuse, R130 ;  /* 0x000000827d177221 */ /* 0x044fe20000010000 */
[----:B------:R-:W-:-:S06]  /*c6d0*/  F2FP.F16.F32.PACK_AB R168, R125, R168 ;  /* 0x000000a87da8723e */ /* 0x000fcc00000000ff */
[----:B------:R2:W4:Y:S01]  /*c6e0*/  MUFU.EX2 R138, R175 ;  /* 0x000000af008a7308 */ /* 0x0005220000000800 */
[C---:B---3--:R-:W-:Y:S01]  /*c6f0*/  FADD.FTZ R21, R163.reuse, R21 ;  /* 0x00000015a3157221 */ /* 0x048fe20000010000 */
[----:B------:R-:W-:-:S06]  /*c700*/  F2FP.F16.F32.PACK_AB R169, R163, R132 ;  /* 0x00000084a3a9723e */ /* 0x000fcc00000000ff */
[----:B------:R-:W3:Y:S01]  /*c710*/  MUFU.EX2 R15, R15 ;  /* 0x0000000f000f7308 */ /* 0x000ee20000000800 */
[----:B0-----:R-:W-:Y:S01]  /*c720*/  FADD.FTZ R130, R170, R23 ;  /* 0x00000017aa827221 */ /* 0x001fe20000010000 */
[----:B--2---:R-:W-:-:S06]  /*c730*/  F2FP.F16.F32.PACK_AB R175, R159, R136 ;  /* 0x000000889faf723e */ /* 0x004fcc00000000ff */
[----:B------:R-:W0:Y:S01]  /*c740*/  MUFU.EX2 R126, R126 ;  /* 0x0000007e007e7308 */ /* 0x000e220000000800 */
[----:B----4-:R-:W-:Y:S01]  /*c750*/  FADD.FTZ R21, R138, R21 ;  /* 0x000000158a157221 */ /* 0x010fe20000010000 */
[C---:B---3--:R-:W-:Y:S01]  /*c760*/  FADD.FTZ R9, R15.reuse, R130 ;  /* 0x000000820f097221 */ /* 0x048fe20000010000 */
[----:B------:R-:W-:Y:S01]  /*c770*/  F2FP.F16.F32.PACK_AB R170, R15, R170 ;  /* 0x000000aa0faa723e */ /* 0x000fe200000000ff */
[----:B------:R-:W-:Y:S02]  /*c780*/  IMAD.MOV.U32 R15, RZ, RZ, R5 ;  /* 0x000000ffff0f7224 */ /* 0x000fe400078e0005 */
[C---:B0-----:R-:W-:Y:S01]  /*c790*/  FADD.FTZ R8, R126.reuse, R21 ;  /* 0x000000157e087221 */ /* 0x041fe20000010000 */
[----:B------:R-:W-:Y:S01]  /*c7a0*/  F2FP.F16.F32.PACK_AB R171, R126, R138 ;  /* 0x0000008a7eab723e */ /* 0x000fe200000000ff */
[----:B-1----:R-:W-:Y:S06]  /*c7b0*/  @P2 BRA `(.L_x_4206) ;  /* 0xffffffd000302947 */ /* 0x002fec000383ffff */
.L_x_4189:
        /* <DEDUP_REMOVED lines=99> */
.L_x_4207:
[----:B------:R-:W-:Y:S01]  /*cdf0*/  ULEA UR7, UR4, UR57, 0x3 ;  /* 0x0000003904077291 */ /* 0x000fe2000f8e183f */
[----:B------:R-:W-:-:S05]  /*ce00*/  IMAD.U32 R2, RZ, RZ, UR5 ;  /* 0x00000005ff027e24 */ /* 0x000fca000f8e00ff */
[----:B------:R-:W-:-:S04]  /*ce10*/  SHF.L.U32 R2, R2, 0x1f, RZ ;  /* 0x0000001f02027819 */ /* 0x000fc800000006ff */
[----:B------:R0:W1:Y:S01]  /*ce20*/  SYNCS.PHASECHK.TRANS64.TRYWAIT P2, [UR7+0x30850], R2 ;  /* 0x03085002ff0075a7 */ /* 0x0000620008040147 */
[----:B------:R-:W-:Y:S05]  /*ce30*/  @!P0 BRA `(.L_x_4208) ;  /* 0x0000000000048947 */ /* 0x000fea0003800000 */
[----:B------:R-:W-:Y:S01]  /*ce40*/  BPT.TRAP 0x1 ;  /* 0x000000040000795c */ /* 0x000fe20000300000 */
.L_x_4208:
[----:B-1----:R-:W-:Y:S05]  /*ce50*/  @P2 BRA `(.L_x_4209) ;  /* 0x0000000000082947 */ /* 0x002fea0003800000 */
[----:B------:R-:W1:Y:S02]  /*ce60*/  SYNCS.PHASECHK.TRANS64.TRYWAIT P0, [UR7+0x30850], R2 ;  /* 0x03085002ff0075a7 */ /* 0x000e640008000147 */
[----:B-1----:R-:W-:Y:S05]  /*ce70*/  @!P0 BRA `(.L_x_4210) ;  /* 0x0000007000cc8947 */ /* 0x002fea0003800000 */
.L_x_4209:
[----:B------:R-:W-:Y:S01]  /*ce80*/  UIADD3 UR57, UR57, 0x400, URZ ;  /* 0x0000040039397890 */ /* 0x000fe2000fffe03f */
[----:B------:R-:W-:Y:S01]  /*ce90*/  WARPGROUP.ARRIVE ;  /* 0x00000000000079c5 */ /* 0x000fe20000000000 */
[----:B------:R-:W-:Y:S01]  /*cea0*/  UMOV UR11, 0x40000040 ;  /* 0x40000040000b7882 */ /* 0x000fe20000000000 */
[----:B01----:R-:W0:Y:S01]  /*ceb0*/  SHFL.BFLY PT, R2, R9, 0x2, 0x1f ;  /* 0x0c401f0009027f89 */ /* 0x003e2200000e0000 */
[----:B------:R-:W-:Y:S01]  /*cec0*/  USHF.R.U32.HI UR57, URZ, 0x4, UR57 ;  /* 0x000000043f397899 */ /* 0x000fe20008011639 */
[----:B------:R-:W-:Y:S02]  /*ced0*/  IMAD.U32 R12, RZ, RZ, UR7 ;  /* 0x00000007ff0c7e24 */ /* 0x000fe4000f8e00ff */
[----:B------:R-:W1:Y:S01]  /*cee0*/  SHFL.BFLY PT, R3, R8, 0x2, 0x1f ;  /* 0x0c401f0008037f89 */ /* 0x000e6200000e0000 */
[----:B------:R-:W-:Y:S01]  /*cef0*/  ULOP3.LUT UR57, UR57, 0x3fff, URZ, 0xc0, !UPT ;  /* 0x00003fff39397892 */ /* 0x000fe2000f8ec03f */
[----:B------:R-:W-:-:S03]  /*cf00*/  @!P1 VIADD R12, R12, 0x30860 ;  /* 0x000308600c0c9836 */ /* 0x000fc60000000000 */
[----:B------:R-:W-:Y:S02]  /*cf10*/  ULOP3.LUT UR57, UR57, 0x3000000, URZ, 0xfc, !UPT ;  /* 0x0300000039397892 */ /* 0x000fe4000f8efc3f */
[----:B------:R-:W-:Y:S02]  /*cf20*/  @!P1 PRMT R12, RZ, 0x654, R12 ;  /* 0x00000654ff0c9816 */ /* 0x000fe4000000000c */
[----:B------:R-:W-:-:S04]  /*cf30*/  UIMAD UR4, UR4, 0x900, UR57 ;  /* 0x00000900040478a4 */ /* 0x000fc8000f8e0239 */
[----:B------:R-:W-:-:S03]  /*cf40*/  UIADD3 UR6, UR4, 0x80, URZ ;  /* 0x0000008004067890 */ /* 0x000fc6000fffe03f */
[----:B------:R-:W-:Y:S02]  /*cf50*/  UMOV UR10, UR4 ;  /* 0x00000004000a7c82 */ /* 0x000fe40008000000 */
[----:B------:R-:W-:Y:S01]  /*cf60*/  HGMMA.64x192x16.F32 R24, R188, gdesc[UR8].tnspB, R24, gsb0 ;  /* 0x42e00008bc187df0 */ /* 0x000fe20008000818 */
[----:B------:R-:W-:Y:S01]  /*cf70*/  UMOV UR11, 0x40000040 ;  /* 0x40000040000b7882 */ /* 0x000fe20000000000 */
[----:B------:R-:W-:Y:S01]  /*cf80*/  UMOV UR10, UR6 ;  /* 0x00000006000a7c82 */ /* 0x000fe20008000000 */
[----:B------:R-:W-:Y:S01]  /*cf90*/  UIADD3 UR6, UR4, 0x100, URZ ;  /* 0x0000010004067890 */ /* 0x000fe2000fffe03f */
[----:B0-----:R-:W-:Y:S01]  /*cfa0*/  FADD.FTZ R2, R2, R9 ;  /* 0x0000000902027221 */ /* 0x001fe20000010000 */
[----:B-1----:R-:W-:Y:S01]  /*cfb0*/  FADD.FTZ R6, R3, R8 ;  /* 0x0000000803067221 */ /* 0x002fe20000010000 */
[----:B------:R-:W-:-:S03]  /*cfc0*/  IMAD.MOV.U32 R8, RZ, RZ, RZ ;  /* 0x000000ffff087224 */ /* 0x000fc600078e00ff */
[----:B------:R-:W0:Y:S04]  /*cfd0*/  SHFL.BFLY PT, R3, R2, 0x1, 0x1f ;  /* 0x0c201f0002037f89 */ /* 0x000e2800000e0000 */
[----:B------:R-:W1:Y:S01]  /*cfe0*/  SHFL.BFLY PT, R7, R6, 0x1, 0x1f ;  /* 0x0c201f0006077f89 */ /* 0x000e6200000e0000 */
[----:B0-----:R-:W-:Y:S01]  /*cff0*/  FADD.FTZ R13, R2, R3 ;  /* 0x00000003020d7221 */ /* 0x001fe20000010000 */
[----:B------:R-:W-:Y:S02]  /*d000*/  IMAD.MOV.U32 R3, RZ, RZ, -0x800000 ;  /* 0xff800000ff037424 */ /* 0x000fe400078e00ff */
[----:B------:R-:W-:Y:S02]  /*d010*/  IMAD.MOV.U32 R2, RZ, RZ, -0x800000 ;  /* 0xff800000ff027424 */ /* 0x000fe400078e00ff */
[----:B-1----:R-:W-:Y:S01]  /*d020*/  FADD.FTZ R14, R6, R7 ;  /* 0x00000007060e7221 */ /* 0x002fe20000010000 */
[----:B------:R-:W-:Y:S01]  /*d030*/  FSETP.NE.FTZ.AND P0, PT, R13, RZ, PT ;  /* 0x000000ff0d00720b */ /* 0x000fe20003f15000 */
[----:B------:R-:W-:-:S03]  /*d040*/  IMAD.MOV.U32 R7, RZ, RZ, RZ ;  /* 0x000000ffff077224 */ /* 0x000fc600078e00ff */
[----:B------:R-:W-:-:S09]  /*d050*/  FSETP.NE.FTZ.AND P2, PT, R14, RZ, PT ;  /* 0x000000ff0e00720b */ /* 0x000fd20003f55000 */
        /* <DEDUP_REMOVED lines=14> */
[----:B------:R-:W-:Y:S01]  /*d140*/  UMOV UR10, UR6 ;  /* 0x00000006000a7c82 */ /* 0x000fe20008000000 */
[----:B------:R-:W-:Y:S01]  /*d150*/  UMOV UR11, 0x40000040 ;  /* 0x40000040000b7882 */ /* 0x000fe20000000000 */
[----:B------:R-:W-:Y:S01]  /*d160*/  UIADD3 UR6, UR4, 0x180, URZ ;  /* 0x0000018004067890 */ /* 0x000fe2000fffe03f */
[----:B------:R-:W-:Y:S02]  /*d170*/  WARPGROUP.DEPBAR.LE gsb0, 0x0 ;  /* 0x00008000000079c5 */ /* 0x000fe40000010000 */
[----:B------:R-:W-:-:S14]  /*d180*/  WARPGROUP.ARRIVE ;  /* 0x00000000000079c5 */ /* 0x000fdc0000000000 */
[----:B------:R-:W-:Y:S01]  /*d190*/  HGMMA.64x192x16.F32 R24, R180, gdesc[UR8].tnspB, R24, gsb0 ;  /* 0x42e00008b4187df0 */ /* 0x000fe20008000818 */
[----:B------:R-:W-:Y:S01]  /*d1a0*/  UMOV UR10, UR6 ;  /* 0x00000006000a7c82 */ /* 0x000fe20008000000 */
[----:B------:R-:W-:Y:S01]  /*d1b0*/  UMOV UR11, 0x40000040 ;  /* 0x40000040000b7882 */ /* 0x000fe20000000000 */
[----:B------:R-:W-:Y:S02]  /*d1c0*/  UIADD3 UR6, UR4, 0x200, URZ ;  /* 0x0000020004067890 */ /* 0x000fe4000fffe03f */
[----:B------:R-:W-:Y:S01]  /*d1d0*/  UIADD3 UR4, UR4, 0x280, URZ ;  /* 0x0000028004047890 */ /* 0x000fe2000fffe03f */
[----:B------:R-:W-:Y:S02]  /*d1e0*/  WARPGROUP.DEPBAR.LE gsb0, 0x0 ;  /* 0x00008000000079c5 */ /* 0x000fe40000010000 */
[----:B------:R-:W-:-:S12]  /*d1f0*/  WARPGROUP.ARRIVE ;  /* 0x00000000000079c5 */ /* 0x000fd80000000000 */
[----:B------:R-:W-:Y:S01]  /*d200*/  HGMMA.64x192x16.F32 R24, R176, gdesc[UR8].tnspB, R24, gsb0 ;  /* 0x42e00008b0187df0 */ /* 0x000fe20008000818 */
[----:B------:R-:W-:Y:S01]  /*d210*/  UMOV UR10, UR6 ;  /* 0x00000006000a7c82 */ /* 0x000fe20008000000 */
[----:B------:R-:W-:Y:S01]  /*d220*/  UMOV UR11, 0x40000040 ;  /* 0x40000040000b7882 */ /* 0x000fe20000000000 */
[----:B------:R-:W-:Y:S02]  /*d230*/  WARPGROUP.DEPBAR.LE gsb0, 0x0 ;  /* 0x00008000000079c5 */ /* 0x000fe40000010000 */
[----:B------:R-:W-:-:S15]  /*d240*/  WARPGROUP.ARRIVE ;  /* 0x00000000000079c5 */ /* 0x000fde0000000000 */
        /* <DEDUP_REMOVED lines=104> */
.L_x_4140:
        /* <DEDUP_REMOVED lines=20> */
[----:B------:R-:W-:Y:S01]  /*da10*/  ULDC.64 UR8, c[0x0][0xb38] ;  /* 0x0002ce0000087ab9 */ /* 0x000fe20000000a00 */
[----:B---3--:R-:W-:Y:S02]  /*da20*/  USHF.R.S32.HI UR10, URZ, 0x1f, UR12 ;  /* 0x0000001f3f0a7899 */ /* 0x008fe4000801140c */
[----:B------:R-:W-:Y:S01]  /*da30*/  UIMAD UR7, UR7, UR8, URZ ;  /* 0x00000008070772a4 */ /* 0x000fe2000f8e023f */
[----:B------:R-:W-:Y:S02]  /*da40*/  SHF.R.S32.HI R5, RZ, 0x1f, R4 ;  /* 0x0000001fff057819 */ /* 0x000fe40000011404 */
[----:B------:R-:W0:Y:S02]  /*da50*/  LDC.64 R14, c[0x0][0xb40] ;  /* 0x0002d000ff0e7b82 */ /* 0x000e240000000a00 */
[----:B------:R-:W-:-:S02]  /*da60*/  LEA.HI R0, R5, R4, RZ, 0x7 ;  /* 0x0000000405007211 */ /* 0x000fc400078f38ff */
[----:B------:R-:W-:Y:S02]  /*da70*/  LEA.HI R5, R5, R4, RZ, 0x2 ;  /* 0x0000000405057211 */ /* 0x000fe400078f10ff */
[----:B------:R-:W-:Y:S02]  /*da80*/  LOP3.LUT R7, R0, 0xffffff80, RZ, 0xc0, !PT ;  /* 0xffffff8000077812 */ /* 0x000fe400078ec0ff */
[----:B------:R-:W-:Y:S01]  /*da90*/  LOP3.LUT R5, R5, 0xfffffffc, RZ, 0xc0, !PT ;  /* 0xfffffffc05057812 */ /* 0x000fe200078ec0ff */
[----:B------:R-:W1:Y:S02]  /*daa0*/  @P0 LDC R13, c[0x0][0xbf0] ;  /* 0x0002fc00ff0d0b82 */ /* 0x000e640000000800 */
[C---:B------:R-:W-:Y:S01]  /*dab0*/  IMAD.IADD R20, R4.reuse, 0x1, -R7 ;  /* 0x0000000104147824 */ /* 0x040fe200078e0a07 */
[----:B------:R-:W-:Y:S01]  /*dac0*/  SHF.R.S32.HI R7, RZ, 0x7, R0 ;  /* 0x00000007ff077819 */ /* 0x000fe20000011400 */
[----:B------:R-:W-:-:S03]  /*dad0*/  IMAD.IADD R5, R4, 0x1, -R5 ;  /* 0x0000000104057824 */ /* 0x000fc600078e0a05 */
[----:B------:R-:W-:Y:S01]  /*dae0*/  SHF.R.S32.HI R9, RZ, 0x1f, R20 ;  /* 0x0000001fff097819 */ /* 0x000fe20000011414 */
[----:B------:R-:W3:Y:S01]  /*daf0*/  @P0 LDC R123, c[0x0][0xbec] ;  /* 0x0002fb00ff7b0b82 */ /* 0x000ee20000000800 */
[----:B------:R-:W-:Y:S01]  /*db00*/  LEA.HI R0, R0, R7, RZ, 0x1 ;  /* 0x0000000700007211 */ /* 0x000fe200078f08ff */
[----:B----4-:R-:W-:Y:S01]  /*db10*/  IMAD R23, R23, R16, UR11 ;  /* 0x0000000b17177e24 */ /* 0x010fe2000f8e0210 */
[-C--:B------:R-:W-:Y:S02]  /*db20*/  LEA.HI R22, R9, R20.reuse, RZ, 0x2 ;  /* 0x0000001409167211 */ /* 0x080fe400078f10ff */
[----:B------:R-:W-:Y:S02]  /*db30*/  LOP3.LUT R0, R0, 0x3fffffe, RZ, 0xc0, !PT ;  /* 0x03fffffe00007812 */ /* 0x000fe400078ec0ff */
[--C-:B------:R-:W-:Y:S01]  /*db40*/  SHF.R.S32.HI R6, RZ, 0x2, R22.reuse ;  /* 0x00000002ff067819 */ /* 0x100fe20000011416 */
[----:B------:R-:W4:Y:S01]  /*db50*/  @P0 LDC R18, c[0x0][0xbf0] ;  /* 0x0002fc00ff120b82 */ /* 0x000f220000000800 */
[----:B------:R-:W-:Y:S01]  /*db60*/  SHF.R.S32.HI R11, RZ, 0x1f, R22 ;  /* 0x0000001fff0b7819 */ /* 0x000fe20000011416 */
[----:B------:R-:W-:Y:S01]  /*db70*/  IMAD.IADD R0, R7, 0x1, -R0 ;  /* 0x0000000107007824 */ /* 0x000fe200078e0a00 */
[----:B------:R-:W-:-:S02]  /*db80*/  LEA.HI R9, R9, R20, RZ, 0x5 ;  /* 0x0000001409097211 */ /* 0x000fc400078f28ff */
[----:B------:R-:W-:Y:S02]  /*db90*/  LEA.HI R11, R11, R6, RZ, 0x3 ;  /* 0x000000060b0b7211 */ /* 0x000fe400078f18ff */
[----:B------:R-:W-:Y:S02]  /*dba0*/  SHF.R.S32.HI R7, RZ, 0x5, R9 ;  /* 0x00000005ff077819 */ /* 0x000fe40000011409 */
[----:B------:R-:W-:Y:S01]  /*dbb0*/  LOP3.LUT R11, R11, 0xfffffff8, RZ, 0xc0, !PT ;  /* 0xfffffff80b0b7812 */ /* 0x000fe200078ec0ff */
[----:B------:R-:W5:Y:S04]  /*dbc0*/  @P0 LDC R9, c[0x0][0xbec] ;  /* 0x0002fb00ff090b82 */ /* 0x000f680000000800 */
[----:B------:R-:W-:Y:S01]  /*dbd0*/  IMAD.IADD R4, R6, 0x1, -R11 ;  /* 0x0000000106047824 */ /* 0x000fe200078e0a0b */
[----:B------:R-:W-:-:S03]  /*dbe0*/  LEA.HI R6, R5, R5, RZ, 0x1 ;  /* 0x0000000505067211 */ /* 0x000fc600078f08ff */
[----:B------:R-:W0:Y:S01]  /*dbf0*/  LDC.64 R10, c[0x0][0xbd8] ;  /* 0x0002f600ff0a7b82 */ /* 0x000e220000000a00 */
[----:B------:R-:W-:Y:S01]  /*dc00*/  LOP3.LUT R6, R6, 0x1ffffffe, RZ, 0xc0, !PT ;  /* 0x1ffffffe06067812 */ /* 0x000fe200078ec0ff */
[----:B------:R-:W-:Y:S02]  /*dc10*/  IMAD R7, R7, 0x10, R4 ;  /* 0x0000001007077824 */ /* 0x000fe400078e0204 */
[----:B------:R-:W-:Y:S02]  /*dc20*/  IMAD.U32 R4, RZ, RZ, UR4 ;  /* 0x00000004ff047e24 */ /* 0x000fe4000f8e00ff */
[----:B------:R-:W-:Y:S02]  /*dc30*/  IMAD.IADD R121, R5, 0x1, -R6 ;  /* 0x0000000105797824 */ /* 0x000fe400078e0a06 */
[----:B------:R-:W-:Y:S02]  /*dc40*/  IMAD R12, R0, 0x40, R7 ;  /* 0x00000040000c7824 */ /* 0x000fe400078e0207 */
[----:B------:R-:W-:Y:S01]  /*dc50*/  IMAD.U32 R5, RZ, RZ, UR5 ;  /* 0x00000005ff057e24 */ /* 0x000fe2000f8e00ff */
[----:B------:R-:W-:Y:S01]  /*dc60*/  UIMAD.WIDE.U32 UR4, UR13, UR8, URZ ;  /* 0x000000080d0472a5 */ /* 0x000fe2000f8e003f */
[----:B------:R-:W-:Y:S01]  /*dc70*/  IMAD.U32 R5, RZ, RZ, UR6 ;  /* 0x00000006ff057e24 */ /* 0x000fe2000f8e00ff */
[----:B------:R-:W-:Y:S01]  /*dc80*/  UIMAD UR6, UR13, UR9, UR7 ;  /* 0x000000090d0672a4 */ /* 0x000fe2000f8e0207 */
[----:B------:R-:W-:-:S02]  /*dc90*/  IMAD R0, R121, 0x8, R12 ;  /* 0x0000000879007824 */ /* 0x000fc400078e020c */
[----:B------:R-:W-:Y:S01]  /*dca0*/  ULDC.64 UR8, c[0x0][0xb28] ;  /* 0x0002ca0000087ab9 */ /* 0x000fe20000000a00 */
[----:B------:R-:W-:Y:S01]  /*dcb0*/  UIADD3 UR6, UR5, UR6, URZ ;  /* 0x0000000605067290 */ /* 0x000fe2000fffe03f */
[----:B--2---:R-:W-:Y:S02]  /*dcc0*/  IMAD R0, R17, 0x80, R0 ;  /* 0x0000008011007824 */ /* 0x004fe400078e0200 */
[----:B------:R-:W-:Y:S02]  /*dcd0*/  IMAD.U32 R7, RZ, RZ, UR5 ;  /* 0x00000005ff077e24 */ /* 0x000fe4000f8e00ff */
[----:B-----5:R-:W-:-:S04]  /*dce0*/  @P0 IMAD.HI.U32 R8, R0, R9, RZ ;  /* 0x0000000900080227 */ /* 0x020fc800078e00ff */
[C---:B0-----:R-:W-:Y:S02]  /*dcf0*/  IMAD R6, R10.reuse, UR10, RZ ;  /* 0x0000000a0a067c24 */ /* 0x041fe4000f8e02ff */
[----:B------:R-:W-:-:S04]  /*dd00*/  IMAD.WIDE.U32 R4, R10, UR12, R4 ;  /* 0x0000000c0a047c25 */ /* 0x000fc8000f8e0004 */
[----:B------:R-:W-:Y:S02]  /*dd10*/  IMAD R11, R11, UR12, R6 ;  /* 0x0000000c0b0b7c24 */ /* 0x000fe4000f8e0206 */
[C---:B------:R-:W-:Y:S02]  /*dd20*/  IMAD R10, R14.reuse, UR10, RZ ;  /* 0x0000000a0e0a7c24 */ /* 0x040fe4000f8e02ff */
[----:B------:R-:W-:Y:S01]  /*dd30*/  IMAD.U32 R6, RZ, RZ, UR4 ;  /* 0x00000004ff067e24 */ /* 0x000fe2000f8e00ff */
[----:B------:R-:W-:Y:S01]  /*dd40*/  ULDC.64 UR4, c[0x0][0xbe0] ;  /* 0x0002f80000047ab9 */ /* 0x000fe20000000a00 */
[----:B------:R-:W-:Y:S01]  /*dd50*/  IMAD.U32 R7, RZ, RZ, UR6 ;  /* 0x00000006ff077e24 */ /* 0x000fe2000f8e00ff */
[----:B------:R-:W-:Y:S01]  /*dd60*/  ULDC.64 UR6, c[0x0][0xb48] ;  /* 0x0002d20000067ab9 */ /* 0x000fe20000000a00 */
[----:B------:R-:W-:Y:S01]  /*dd70*/  IMAD.MOV.U32 R9, RZ, RZ, R0 ;  /* 0x000000ffff097224 */ /* 0x000fe200078e0000 */
[----:B-1----:R-:W-:Y:S01]  /*dd80*/  @P0 SHF.R.U32.HI R9, RZ, R13, R8 ;  /* 0x0000000dff090219 */ /* 0x002fe20000011608 */
[----:B------:R-:W-:Y:S01]  /*dd90*/  IMAD R13, R15, UR12, R10 ;  /* 0x0000000c0f0d7c24 */ /* 0x000fe2000f8e020a */
[----:B------:R-:W-:Y:S01]  /*dda0*/  SHF.R.S32.HI R10, RZ, 0x1f, R23 ;  /* 0x0000001fff0a7819 */ /* 0x000fe20000011417 */
[----:B------:R-:W-:-:S04]  /*ddb0*/  IMAD.WIDE.U32 R6, R14, UR12, R6 ;  /* 0x0000000c0e067c25 */ /* 0x000fc8000f8e0006 */
[----:B------:R-:W-:Y:S02]  /*ddc0*/  IMAD.IADD R5, R5, 0x1, R11 ;  /* 0x0000000105057824 */ /* 0x000fe400078e020b */
[----:B---3--:R-:W-:-:S04]  /*ddd0*/  @P0 IMAD.HI.U32 R123, R0, R123, RZ ;  /* 0x0000007b007b0227 */ /* 0x008fc800078e00ff */
[----:B------:R-:W-:Y:S02]  /*dde0*/  IMAD.IADD R7, R7, 0x1, R13 ;  /* 0x0000000107077824 */ /* 0x000fe400078e020d */
        /* <DEDUP_REMOVED lines=40> */
[----:B------:R-:W-:Y:S01]  /*e070*/  SHFL.IDX PT, R8, R13, RZ, 0x1c1f ;  /* 0x001c1fff0d087589 */ /* 0x000fe200000e0000 */
[----:B------:R-:W-:Y:S01]  /*e080*/  IMAD R12, R17, 0x80, R12 ;  /* 0x00000080110c7824 */ /* 0x000fe200078e020c */
[----:B------:R-:W-:Y:S01]  /*e090*/  LEA.HI.X R7, R4, UR7, R9, 0x2, P0 ;  /* 0x0000000704077c11 */ /* 0x000fe200080f1409 */
[----:B0-----:R-:W-:Y:S01]  /*e0a0*/  ULEA UR4, UR5, UR4, 0x18 ;  /* 0x0000000405047291 */ /* 0x001fe2000f8ec03f */
[----:B------:R-:W-:Y:S01]  /*e0b0*/  SHFL.IDX PT, R10, R13, 0x1, 0x1c1f ;  /* 0x003c1f000d0a7f89 */ /* 0x000fe200000e0000 */
[----:B------:R-:W-:Y:S01]  /*e0c0*/  IMAD R21, R21, UR6, RZ ;  /* 0x0000000615157c24 */ /* 0x000fe2000f8e02ff */
[----:B------:R-:W-:Y:S01]  /*e0d0*/  LOP3.LUT P0, RZ, R20, 0x3, RZ, 0xc0, !PT ;  /* 0x0000000314ff7812 */ /* 0x000fe2000780c0ff */
[----:B------:R-:W-:Y:S01]  /*e0e0*/  VIADD R18, R12, 0x8 ;  /* 0x000000080c127836 */ /* 0x000fe20000000000 */
[----:B------:R-:W0:Y:S01]  /*e0f0*/  SHFL.IDX PT, R9, R7, RZ, 0x1c1f ;  /* 0x001c1fff07097589 */ /* 0x000e2200000e0000 */
[----:B------:R-:W-:Y:S01]  /*e100*/  LEA.HI.X R6, R6, UR9, R5, 0x2, P1 ;  /* 0x0000000906067c11 */ /* 0x000fe200088f1405 */
[----:B------:R-:W-:Y:S01]  /*e110*/  UIADD3 UR4, UR4, 0x30820, URZ ;  /* 0x0003082004047890 */ /* 0x000fe2000fffe03f */
[-C--:B------:R-:W-:Y:S01]  /*e120*/  ISETP.GE.OR P1, PT, R12, R21.reuse, P0 ;  /* 0x000000150c00720c */ /* 0x080fe20000726670 */
        /* <DEDUP_REMOVED lines=14> */
[----:B------:R-:W-:Y:S01]  /*e210*/  ULDC UR4, c[0x0][0xac8] ;  /* 0x0002b20000047ab9 */ /* 0x000fe20000000800 */
[C---:B------:R-:W-:Y:S01]  /*e220*/  VIADD R3, R7.reuse, 0x10 ;  /* 0x0000001007037836 */ /* 0x040fe20000000000 */
[C---:B------:R-:W-:Y:S01]  /*e230*/  ISETP.GE.AND P0, PT, R7.reuse, UR4, PT ;  /* 0x0000000407007c0c */ /* 0x040fe2000bf06270 */
[C---:B------:R-:W-:Y:S01]  /*e240*/  VIADD R12, R7.reuse, 0x18 ;  /* 0x00000018070c7836 */ /* 0x040fe20000000000 */
[----:B------:R-:W-:Y:S01]  /*e250*/  ISETP.GE.AND P1, PT, R2, UR4, PT ;  /* 0x0000000402007c0c */ /* 0x000fe2000bf26270 */
[----:B------:R-:W-:Y:S01]  /*e260*/  VIADD R13, R7, 0x20 ;  /* 0x00000020070d7836 */ /* 0x000fe20000000000 */
[----:B------:R-:W-:Y:S01]  /*e270*/  ISETP.GE.AND P2, PT, R3, UR4, PT ;  /* 0x0000000403007c0c */ /* 0x000fe2000bf46270 */
[C---:B------:R-:W-:Y:S01]  /*e280*/  VIADD R14, R7.reuse, 0x28 ;  /* 0x00000028070e7836 */ /* 0x040fe20000000000 */
[----:B------:R-:W-:Y:S01]  /*e290*/  ISETP.GE.AND P5, PT, R12, UR4, PT ;  /* 0x000000040c007c0c */ /* 0x000fe2000bfa6270 */
[----:B------:R-:W-:Y:S01]  /*e2a0*/  VIADD R15, R7, 0x30 ;  /* 0x00000030070f7836 */ /* 0x000fe20000000000 */
[----:B------:R-:W-:Y:S01]  /*e2b0*/  ISETP.GE.AND P6, PT, R13, UR4, PT ;  /* 0x000000040d007c0c */ /* 0x000fe2000bfc6270 */
[----:B------:R-:W-:Y:S01]  /*e2c0*/  ULDC.64 UR6, c[0x0][0x208] ;  /* 0x0000820000067ab9 */ /* 0x000fe20000000a00 */
[----:B------:R-:W-:-:S02]  /*e2d0*/  VIADD R16, R7, 0x38 ;  /* 0x0000003807107836 */ /* 0x000fc40000000000 */
[----:B------:R-:W-:Y:S01]  /*e2e0*/  VIADD R17, R7, 0x40 ;  /* 0x0000004007117836 */ /* 0x000fe20000000000 */
[----:B------:R-:W-:Y:S01]  /*e2f0*/  ISETP.GE.AND P4, PT, R15, UR4, PT ;  /* 0x000000040f007c0c */ /* 0x000fe2000bf86270 */
[C---:B------:R-:W-:Y:S01]  /*e300*/  VIADD R20, R7.reuse, 0x48 ;  /* 0x0000004807147836 */ /* 0x040fe20000000000 */
[----:B------:R-:W-:Y:S01]  /*e310*/  @!P1 LEA.HI R2, R2, R2, RZ, 0x1 ;  /* 0x0000000202029211 */ /* 0x000fe200078f08ff */
[----:B------:R-:W-:Y:S01]  /*e320*/  VIADD R22, R7, 0x50 ;  /* 0x0000005007167836 */ /* 0x000fe20000000000 */
[----:B------:R-:W-:Y:S02]  /*e330*/  @!P2 LEA.HI R3, R3, R3, RZ, 0x1 ;  /* 0x000000030303a211 */ /* 0x000fe400078f08ff */
[----:B------:R-:W-:Y:S02]  /*e340*/  @!P1 LOP3.LUT R9, R2, 0xfffffffe, RZ, 0xc0, !PT ;  /* 0xfffffffe02099812 */ /* 0x000fe400078ec0ff */
[----:B------:R-:W-:Y:S01]  /*e350*/  @!P2 LOP3.LUT R11, R3, 0xfffffffe, RZ, 0xc0, !PT ;  /* 0xfffffffe030ba812 */ /* 0x000fe200078ec0ff */
[----:B-1--4-:R-:W-:Y:S01]  /*e360*/  @!P0 IMAD.WIDE R2, R7, 0x4, R4 ;  /* 0x0000000407028825 */ /* 0x012fe200078e0204 */
[----:B------:R-:W-:-:S02]  /*e370*/  ISETP.GE.AND P3, PT, R16, UR4, PT ;  /* 0x0000000410007c0c */ /* 0x000fc4000bf66270 */
[----:B------:R-:W-:Y:S01]  /*e380*/  @!P5 LEA.HI R12, R12, R12, RZ, 0x1 ;  /* 0x0000000c0c0cd211 */ /* 0x000fe200078f08ff */
[--C-:B------:R-:W-:Y:S01]  /*e390*/  @!P1 IMAD.WIDE R8, R9, 0x4, R4.reuse ;  /* 0x0000000409089825 */ /* 0x100fe200078e0204 */
[----:B------:R0:W-:Y:S01]  /*e3a0*/  @!P0 ST.E.64 desc[UR6][R2.64], R24 ;  /* 0x0000001802008985 */ /* 0x0001e2000c101b06 */
[----:B------:R-:W-:Y:S02]  /*e3b0*/  ISETP.GE.AND P0, PT, R14, UR4, PT ;  /* 0x000000040e007c0c */ /* 0x000fe4000bf06270 */
[----:B------:R-:W-:Y:S01]  /*e3c0*/  @!P2 IMAD.WIDE R10, R11, 0x4, R4 ;  /* 0x000000040b0aa825 */ /* 0x000fe200078e0204 */
[----:B------:R1:W-:Y:S01]  /*e3d0*/  @!P1 ST.E.64 desc[UR6][R8.64], R28 ;  /* 0x0000001c08009985 */ /* 0x0003e2000c101b06 */
[----:B------:R-:W-:Y:S02]  /*e3e0*/  ISETP.GE.AND P1, PT, R20, UR4, PT ;  /* 0x0000000414007c0c */ /* 0x000fe4000bf26270 */
[----:B------:R-:W-:Y:S01]  /*e3f0*/  @!P6 LEA.HI R13, R13, R13, RZ, 0x1 ;  /* 0x0000000d0d0de211 */ /* 0x000fe200078f08ff */
[----:B------:R2:W-:Y:S01]  /*e400*/  @!P2 ST.E.64 desc[UR6][R10.64], R32 ;  /* 0x000000200a00a985 */ /* 0x0005e2000c101b06 */
[----:B------:R-:W-:-:S02]  /*e410*/  ISETP.GE.AND P2, PT, R17, UR4, PT ;  /* 0x0000000411007c0c */ /* 0x000fc4000bf46270 */
[----:B------:R-:W-:Y:S02]  /*e420*/  @!P4 LEA.HI R15, R15, R15, RZ, 0x1 ;  /* 0x0000000f0f0fc211 */ /* 0x000fe400078f08ff */
[----:B------:R-:W-:Y:S01]  /*e430*/  @!P3 LEA.HI R16, R16, R16, RZ, 0x1 ;  /* 0x000000101010b211 */ /* 0x000fe200078f08ff */
        /* <DEDUP_REMOVED lines=9> */
[----:B--2---:R-:W-:Y:S01]  /*e4d0*/  @!P0 LOP3.LUT R11, R14, 0xfffffffe, RZ, 0xc0, !PT ;  /* 0xfffffffe0e0b8812 */ /* 0x004fe200078ec0ff */
[----:B------:R0:W-:Y:S01]  /*e4e0*/  @!P5 ST.E.64 desc[UR6][R2.64], R36 ;  /* 0x000000240200d985 */ /* 0x0001e2000c101b06 */
[----:B------:R-:W-:Y:S02]  /*e4f0*/  @!P4 LOP3.LUT R15, R15, 0xfffffffe, RZ, 0xc0, !PT ;  /* 0xfffffffe0f0fc812 */ /* 0x000fe400078ec0ff */
[----:B------:R-:W-:Y:S01]  /*e500*/  @!P3 LOP3.LUT R13, R16, 0xfffffffe, RZ, 0xc0, !PT ;  /* 0xfffffffe100db812 */ /* 0x000fe200078ec0ff */
[----:B------:R1:W-:Y:S01]  /*e510*/  @!P6 ST.E.64 desc[UR6][R8.64], R40 ;  /* 0x000000280800e985 */ /* 0x0003e2000c101b06 */
[----:B------:R-:W-:Y:S01]  /*e520*/  @!P2 LOP3.LUT R17, R17, 0xfffffffe, RZ, 0xc0, !PT ;  /* 0xfffffffe1111a812 */ /* 0x000fe200078ec0ff */
[C---:B------:R-:W-:Y:S01]  /*e530*/  VIADD R16, R7.reuse, 0x60 ;  /* 0x0000006007107836 */ /* 0x040fe20000000000 */
[----:B------:R-:W-:Y:S01]  /*e540*/  @!P1 LOP3.LUT R23, R20, 0xfffffffe, RZ, 0xc0, !PT ;  /* 0xfffffffe14179812 */ /* 0x000fe200078ec0ff */
[----:B------:R-:W-:Y:S01]  /*e550*/  VIADD R20, R7, 0x70 ;  /* 0x0000007007147836 */ /* 0x000fe20000000000 */
[----:B------:R-:W-:-:S02]  /*e560*/  ISETP.GE.AND P5, PT, R22, UR4, PT ;  /* 0x0000000416007c0c */ /* 0x000fc4000bfa6270 */
[----:B------:R-:W-:Y:S01]  /*e570*/  ISETP.GE.AND P6, PT, R24, UR4, PT ;  /* 0x0000000418007c0c */ /* 0x000fe2000bfc6270 */
[----:B0-----:R-:W-:-:S04]  /*e580*/  @!P0 IMAD.WIDE R2, R11, 0x4, R4 ;  /* 0x000000040b028825 */ /* 0x001fc800078e0204 */
        /* <DEDUP_REMOVED lines=12> */
[C---:B------:R-:W-:Y:S01]  /*e650*/  VIADD R17, R7.reuse, 0x68 ;  /* 0x0000006807117836 */ /* 0x040fe20000000000 */
[----:B------:R4:W-:Y:S01]  /*e660*/  @!P1 ST.E.64 desc[UR6][R14.64], R60 ;  /* 0x0000003c0e009985 */ /* 0x0009e2000c101b06 */
[----:B------:R-:W-:Y:S01]  /*e670*/  VIADD R23, R7, 0x78 ;  /* 0x0000007807177836 */ /* 0x000fe20000000000 */
[----:B------:R-:W-:Y:S02]  /*e680*/  @!P6 LEA.HI R24, R24, R24, RZ, 0x1 ;  /* 0x000000181818e211 */ /* 0x000fe400078f08ff */
[----:B------:R-:W-:Y:S02]  /*e690*/  ISETP.GE.AND P1, PT, R17, UR4, PT ;  /* 0x0000000411007c0c */ /* 0x000fe4000bf26270 */
[----:B------:R-:W-:-:S02]  /*e6a0*/  ISETP.GE.AND P3, PT, R23, UR4, PT ;  /* 0x0000000417007c0c */ /* 0x000fc4000bf66270 */
[----:B0-----:R-:W-:Y:S01]  /*e6b0*/  @!P5 LOP3.LUT R3, R22, 0xfffffffe, RZ, 0xc0, !PT ;  /* 0xfffffffe1603d812 */ /* 0x001fe200078ec0ff */
[----:B------:R-:W-:Y:S01]  /*e6c0*/  VIADD R22, R7, 0xa0 ;  /* 0x000000a007167836 */ /* 0x000fe20000000000 */
[----:B------:R-:W-:Y:S02]  /*e6d0*/  @!P0 LEA.HI R16, R16, R16, RZ, 0x1 ;  /* 0x0000001010108211 */ /* 0x000fe400078f08ff */
[----:B-1----:R-:W-:Y:S01]  /*e6e0*/  @!P6 LOP3.LUT R9, R24, 0xfffffffe, RZ, 0xc0, !PT ;  /* 0xfffffffe1809e812 */ /* 0x002fe200078ec0ff */
[--C-:B------:R-:W-:Y:S01]  /*e6f0*/  @!P5 IMAD.WIDE R2, R3, 0x4, R4.reuse ;  /* 0x000000040302d825 */ /* 0x100fe200078e0204 */
[----:B--2---:R-:W-:Y:S02]  /*e700*/  @!P0 LOP3.LUT R11, R16, 0xfffffffe, RZ, 0xc0, !PT ;  /* 0xfffffffe100b8812 */ /* 0x004fe400078ec0ff */
[----:B------:R-:W-:Y:S01]  /*e710*/  @!P2 LEA.HI R20, R20, R20, RZ, 0x1 ;  /* 0x000000141414a211 */ /* 0x000fe200078f08ff */
        /* <DEDUP_REMOVED lines=15> */
[----:B0-----:R-:W-:-:S04]  /*e810*/  @!P1 IMAD.WIDE R2, R17, 0x4, R4 ;  /* 0x0000000411029825 */ /* 0x001fc800078e0204 */
[--C-:B-1----:R-:W-:Y:S01]  /*e820*/  @!P2 IMAD.WIDE R8, R13, 0x4, R4.reuse ;  /* 0x000000040d08a825 */ /* 0x102fe200078e0204 */
[----:B------:R0:W-:Y:S03]  /*e830*/  @!P1 ST.E.64 desc[UR6][R2.64], R76 ;  /* 0x0000004c02009985 */ /* 0x0001e6000c101b06 */
[----:B------:R-:W-:Y:S01]  /*e840*/  VIADD R17, R7, 0x90 ;  /* 0x0000009007117836 */ /* 0x000fe20000000000 */
[----:B------:R1:W-:Y:S01]  /*e850*/  @!P2 ST.E.64 desc[UR6][R8.64], R80 ;  /* 0x000000500800a985 */ /* 0x0003e2000c101b06 */
[--C-:B------:R-:W-:Y:S01]  /*e860*/  @!P3 IMAD.WIDE R12, R23, 0x4, R4.reuse ;  /* 0x00000004170cb825 */ /* 0x100fe200078e0204 */
[----:B------:R-:W-:Y:S02]  /*e870*/  ISETP.GE.AND P2, PT, R20, UR4, PT ;  /* 0x0000000414007c0c */ /* 0x000fe4000bf46270 */
[----:B------:R-:W-:Y:S01]  /*e880*/  ISETP.GE.AND P1, PT, R17, UR4, PT ;  /* 0x0000000411007c0c */ /* 0x000fe2000bf26270 */
[----:B------:R-:W-:Y:S01]  /*e890*/  @!P4 IMAD.WIDE R14, R15, 0x4, R4 ;  /* 0x000000040f0ec825 */ /* 0x000fe200078e0204 */
[----:B------:R3:W-:Y:S01]  /*e8a0*/  @!P3 ST.E.64 desc[UR6][R12.64], R84 ;  /* 0x000000540c00b985 */ /* 0x0007e2000c101b06 */
[----:B------:R-:W-:-:S02]  /*e8b0*/  ISETP.GE.AND P3, PT, R22, UR4, PT ;  /* 0x0000000416007c0c */ /* 0x000fc4000bf66270 */
[C---:B--2---:R-:W-:Y:S01]  /*e8c0*/  VIADD R10, R7.reuse, 0xa8 ;  /* 0x000000a8070a7836 */ /* 0x044fe20000000000 */
[----:B------:R2:W-:Y:S01]  /*e8d0*/  @!P4 ST.E.64 desc[UR6][R14.64], R88 ;  /* 0x000000580e00c985 */ /* 0x0005e2000c101b06 */
[C---:B0-----:R-:W-:Y:S01]  /*e8e0*/  VIADD R3, R7.reuse, 0xb8 ;  /* 0x000000b807037836 */ /* 0x041fe20000000000 */
[----:B------:R-:W-:Y:S01]  /*e8f0*/  @!P0 LEA.HI R16, R16, R16, RZ, 0x1 ;  /* 0x0000001010108211 */ /* 0x000fe200078f08ff */
[----:B------:R-:W-:Y:S01]  /*e900*/  VIADD R11, R7, 0xb0 ;  /* 0x000000b0070b7836 */ /* 0x000fe20000000000 */
[----:B------:R-:W-:Y:S02]  /*e910*/  ISETP.GE.AND P4, PT, R10, UR4, PT ;  /* 0x000000040a007c0c */ /* 0x000fe4000bf86270 */
[----:B------:R-:W-:Y:S02]  /*e920*/  ISETP.GE.AND P6, PT, R3, UR4, PT ;  /* 0x0000000403007c0c */ /* 0x000fe4000bfc6270 */
[----:B------:R-:W-:Y:S02]  /*e930*/  ISETP.GE.AND P5, PT, R11, UR4, PT ;  /* 0x000000040b007c0c */ /* 0x000fe4000bfa6270 */
[----:B------:R-:W-:-:S02]  /*e940*/  @!P1 LEA.HI R17, R17, R17, RZ, 0x1 ;  /* 0x0000001111119211 */ /* 0x000fc400078f08ff */
[----:B------:R-:W-:Y:S02]  /*e950*/  @!P2 LEA.HI R20, R20, R20, RZ, 0x1 ;  /* 0x000000141414a211 */ /* 0x000fe400078f08ff */
[----:B------:R-:W-:Y:S02]  /*e960*/  @!P3 LEA.HI R22, R22, R22, RZ, 0x1 ;  /* 0x000000161616b211 */ /* 0x000fe400078f08ff */
[----:B-1----:R-:W-:Y:S02]  /*e970*/  @!P1 LOP3.LUT R9, R17, 0xfffffffe, RZ, 0xc0, !PT ;  /* 0xfffffffe11099812 */ /* 0x002fe400078ec0ff */
[----:B------:R-:W-:Y:S02]  /*e980*/  @!P4 LEA.HI R10, R10, R10, RZ, 0x1 ;  /* 0x0000000a0a0ac211 */ /* 0x000fe400078f08ff */
[----:B------:R-:W-:Y:S02]  /*e990*/  @!P6 LEA.HI R8, R3, R3, RZ, 0x1 ;  /* 0x000000030308e211 */ /* 0x000fe400078f08ff */
[----:B------:R-:W-:-:S02]  /*e9a0*/  @!P5 LEA.HI R2, R11, R11, RZ, 0x1 ;  /* 0x0000000b0b02d211 */ /* 0x000fc400078f08ff */
[----:B------:R-:W-:Y:S02]  /*e9b0*/  @!P0 LOP3.LUT R3, R16, 0xfffffffe, RZ, 0xc0, !PT ;  /* 0xfffffffe10038812 */ /* 0x000fe400078ec0ff */
[----:B------:R-:W-:Y:S02]  /*e9c0*/  @!P2 LOP3.LUT R11, R20, 0xfffffffe, RZ, 0xc0, !PT ;  /* 0xfffffffe140ba812 */ /* 0x000fe400078ec0ff */
[----:B---3--:R-:W-:Y:S02]  /*e9d0*/  @!P3 LOP3.LUT R13, R22, 0xfffffffe, RZ, 0xc0, !PT ;  /* 0xfffffffe160db812 */ /* 0x008fe400078ec0ff */
[----:B--2---:R-:W-:Y:S01]  /*e9e0*/  @!P4 LOP3.LUT R15, R10, 0xfffffffe, RZ, 0xc0, !PT ;  /* 0xfffffffe0a0fc812 */ /* 0x004fe200078ec0ff */
        /* <DEDUP_REMOVED lines=16> */
.L_x_4213:
[----:B------:R-:W-:Y:S05]  /*eaf0*/  BSYNC B0 ;  /* 0x0000000000007941 */ /* 0x000fea0003800000 */
.L_x_4212:
[----:B------:R-:W-:Y:S01]  /*eb00*/  ISETP.GE.AND P0, PT, R18, R21, PT ;  /* 0x000000151200720c */ /* 0x000fe20003f06270 */
[----:B0--3--:R2:W3:Y:S04]  /*eb10*/  SHFL.IDX PT, R3, R6, 0x1, 0x1c1f ;  /* 0x003c1f0006037f89 */ /* 0x0094e800000e0000 */
[----:B------:R2:W0:Y:S08]  /*eb20*/  SHFL.IDX PT, R2, R0, 0x1, 0x1c1f ;  /* 0x003c1f0000027f89 */ /* 0x00043000000e0000 */
[----:B--2---:R-:W-:Y:S05]  /*eb30*/  @P0 BRA `(.L_x_4132) ;  /* 0x0000005000d40947 */ /* 0x004fea0003800000 */
[C---:B------:R-:W-:Y:S01]  /*eb40*/  VIADD R0, R7.reuse, 0x8 ;  /* 0x0000000807007836 */ /* 0x040fe20000000000 */
        /* <DEDUP_REMOVED lines=9> */
[----:B------:R-:W-:-:S02]  /*ebe0*/  VIADD R12, R7, 0x30 ;  /* 0x00000030070c7836 */ /* 0x000fc40000000000 */
[C---:B------:R-:W-:Y:S02]  /*ebf0*/  VIADD R13, R7.reuse, 0x38 ;  /* 0x00000038070d7836 */ /* 0x040fe40000000000 */
[C---:B------:R-:W-:Y:S01]  /*ec00*/  VIADD R14, R7.reuse, 0x40 ;  /* 0x00000040070e7836 */ /* 0x040fe20000000000 */
[----:B------:R-:W-:Y:S01]  /*ec10*/  ISETP.GE.AND P4, PT, R12, UR4, PT ;  /* 0x000000040c007c0c */ /* 0x000fe2000bf86270 */
[--C-:B01-34-:R-:W-:Y:S01]  /*ec20*/  @!P2 IMAD.WIDE R4, R7, 0x4, R2.reuse ;  /* 0x000000040704a825 */ /* 0x11bfe200078e0202 */
[----:B------:R-:W-:Y:S02]  /*ec30*/  ISETP.GE.AND P5, PT, R13, UR4, PT ;  /* 0x000000040d007c0c */ /* 0x000fe4000bfa6270 */
[----:B------:R-:W-:Y:S01]  /*ec40*/  @!P3 LEA.HI R0, R0, R0, RZ, 0x1 ;  /* 0x000000000000b211 */ /* 0x000fe200078f08ff */
[C---:B------:R-:W-:Y:S01]  /*ec50*/  VIADD R16, R7.reuse, 0x48 ;  /* 0x0000004807107836 */ /* 0x040fe20000000000 */
[----:B------:R0:W-:Y:S01]  /*ec60*/  @!P2 ST.E.64 desc[UR6][R4.64], R26 ;  /* 0x0000001a0400a985 */ /* 0x0001e2000c101b06 */
[----:B------:R-:W-:Y:S01]  /*ec70*/  ISETP.GE.AND P6, PT, R14, UR4, PT ;  /* 0x000000040e007c0c */ /* 0x000fe2000bfc6270 */
[C---:B------:R-:W-:Y:S01]  /*ec80*/  VIADD R18, R7.reuse, 0x50 ;  /* 0x0000005007127836 */ /* 0x040fe20000000000 */
[----:B------:R-:W-:Y:S01]  /*ec90*/  @!P3 LOP3.LUT R9, R0, 0xfffffffe, RZ, 0xc0, !PT ;  /* 0xfffffffe0009b812 */ /* 0x000fe200078ec0ff */
[C---:B------:R-:W-:Y:S01]  /*eca0*/  VIADD R0, R7.reuse, 0x20 ;  /* 0x0000002007007836 */ /* 0x040fe20000000000 */
[----:B------:R-:W-:Y:S01]  /*ecb0*/  @!P0 LEA.HI R6, R6, R6, RZ, 0x1 ;  /* 0x0000000606068211 */ /* 0x000fe200078f08ff */
[----:B------:R-:W-:Y:S01]  /*ecc0*/  VIADD R20, R7, 0x70 ;  /* 0x0000007007147836 */ /* 0x000fe20000000000 */
[----:B------:R-:W-:Y:S01]  /*ecd0*/  @!P1 LEA.HI R10, R10, R10, RZ, 0x1 ;  /* 0x0000000a0a0a9211 */ /* 0x000fe200078f08ff */
[----:B------:R-:W-:Y:S01]  /*ece0*/  @!P3 IMAD.WIDE R8, R9, 0x4, R2 ;  /* 0x000000040908b825 */ /* 0x000fe200078e0202 */
[----:B------:R-:W-:-:S02]  /*ecf0*/  ISETP.GE.AND P2, PT, R0, UR4, PT ;  /* 0x0000000400007c0c */ /* 0x000fc4000bf46270 */
[----:B------:R-:W-:Y:S02]  /*ed00*/  @!P4 LEA.HI R12, R12, R12, RZ, 0x1 ;  /* 0x0000000c0c0cc211 */ /* 0x000fe400078f08ff */
[----:B------:R1:W-:Y:S01]  /*ed10*/  @!P3 ST.E.64 desc[UR6][R8.64], R30 ;  /* 0x0000001e0800b985 */ /* 0x0003e2000c101b06 */
[----:B------:R-:W-:Y:S02]  /*ed20*/  ISETP.GE.AND P3, PT, R11, UR4, PT ;  /* 0x000000040b007c0c */ /* 0x000fe4000bf66270 */
[----:B0-----:R-:W-:Y:S02]  /*ed30*/  @!P0 LOP3.LUT R5, R6, 0xfffffffe, RZ, 0xc0, !PT ;  /* 0xfffffffe06058812 */ /* 0x001fe400078ec0ff */
[----:B------:R-:W-:Y:S02]  /*ed40*/  @!P6 LEA.HI R14, R14, R14, RZ, 0x1 ;  /* 0x0000000e0e0ee211 */ /* 0x000fe400078f08ff */
[----:B------:R-:W-:Y:S01]  /*ed50*/  @!P4 LOP3.LUT R15, R12, 0xfffffffe, RZ, 0xc0, !PT ;  /* 0xfffffffe0c0fc812 */ /* 0x000fe200078ec0ff */
[----:B------:R-:W-:Y:S01]  /*ed60*/  @!P0 IMAD.WIDE R4, R5, 0x4, R2 ;  /* 0x0000000405048825 */ /* 0x000fe200078e0202 */
[----:B------:R-:W-:-:S02]  /*ed70*/  @!P2 LEA.HI R0, R0, R0, RZ, 0x1 ;  /* 0x000000000000a211 */ /* 0x000fc400078f08ff */
[----:B------:R-:W-:Y:S02]  /*ed80*/  @!P6 LOP3.LUT R21, R14, 0xfffffffe, RZ, 0xc0, !PT ;  /* 0xfffffffe0e15e812 */ /* 0x000fe400078ec0ff */
        /* <DEDUP_REMOVED lines=20> */
[--C-:B------:R-:W-:Y:S01]  /*eed0*/  @!P5 IMAD.WIDE R12, R17, 0x4, R2.reuse ;  /* 0x00000004110cd825 */ /* 0x100fe200078e0202 */
[----:B------:R1:W-:Y:S01]  /*eee0*/  @!P3 ST.E.64 desc[UR6][R8.64], R46 ;  /* 0x0000002e0800b985 */ /* 0x0003e2000c101b06 */
[----:B0-----:R-:W-:Y:S02]  /*eef0*/  @!P1 LOP3.LUT R5, R16, 0xfffffffe, RZ, 0xc0, !PT ;  /* 0xfffffffe10059812 */ /* 0x001fe400078ec0ff */
[C---:B------:R-:W-:Y:S01]  /*ef00*/  VIADD R6, R7.reuse, 0x60 ;  /* 0x0000006007067836 */ /* 0x040fe20000000000 */
[----:B------:R0:W-:Y:S01]  /*ef10*/  @!P4 ST.E.64 desc[UR6][R10.64], R50 ;  /* 0x000000320a00c985 */ /* 0x0001e2000c101b06 */
[C---:B------:R-:W-:Y:S01]  /*ef20*/  VIADD R17, R7.reuse, 0x68 ;  /* 0x0000006807117836 */ /* 0x040fe20000000000 */
[----:B------:R-:W-:Y:S01]  /*ef30*/  ISETP.GE.AND P4, PT, R20, UR4, PT ;  /* 0x0000000414007c0c */ /* 0x000fe2000bf86270 */
[----:B------:R-:W-:Y:S01]  /*ef40*/  VIADD R21, R7, 0x78 ;  /* 0x0000007807157836 */ /* 0x000fe20000000000 */
[----:B------:R-:W-:Y:S01]  /*ef50*/  @!P5 ST.E.64 desc[UR6][R12.64], R54 ;  /* 0x000000360c00d985 */ /* 0x000fe2000c101b06 */
[----:B------:R-:W-:Y:S01]  /*ef60*/  @!P2 LEA.HI R0, R0, R0, RZ, 0x1 ;  /* 0x000000000000a211 */ /* 0x000fe200078f08ff */
[----:B------:R-:W-:Y:S01]  /*ef70*/  @!P1 IMAD.WIDE R4, R5, 0x4, R2 ;  /* 0x0000000405049825 */ /* 0x000fe200078e0202 */
[----:B------:R-:W-:Y:S01]  /*ef80*/  ISETP.GE.AND P5, PT, R17, UR4, PT ;  /* 0x0000000411007c0c */ /* 0x000fe2000bfa6270 */
[----:B------:R-:W-:Y:S01]  /*ef90*/  @!P6 ST.E.64 desc[UR6][R14.64], R58 ;  /* 0x0000003a0e00e985 */ /* 0x000fe2000c101b06 */
[----:B------:R-:W-:Y:S01]  /*efa0*/  ISETP.GE.AND P6, PT, R6, UR4, PT ;  /* 0x0000000406007c0c */ /* 0x000fe2000bfc6270 */
[----:B------:R-:W-:Y:S01]  /*efb0*/  VIADD R16, R7, 0x80 ;  /* 0x0000008007107836 */ /* 0x000fe20000000000 */
[----:B------:R-:W-:Y:S01]  /*efc0*/  ISETP.GE.AND P3, PT, R21, UR4, PT ;  /* 0x0000000415007c0c */ /* 0x000fe2000bf66270 */
[----:B------:R2:W-:Y:S01]  /*efd0*/  @!P1 ST.E.64 desc[UR6][R4.64], R62 ;  /* 0x0000003e04009985 */ /* 0x0005e2000c101b06 */
[----:B-1----:R-:W-:Y:S01]  /*efe0*/  @!P0 LOP3.LUT R9, R18, 0xfffffffe, RZ, 0xc0, !PT ;  /* 0xfffffffe12098812 */ /* 0x002fe200078ec0ff */
[----:B------:R-:W-:Y:S01]  /*eff0*/  VIADD R18, R7, 0x88 ;  /* 0x0000008807127836 */ /* 0x000fe20000000000 */
[----:B------:R-:W-:-:S02]  /*f000*/  @!P4 LEA.HI R20, R20, R20, RZ, 0x1 ;  /* 0x000000141414c211 */ /* 0x000fc400078f08ff */
[----:B0-----:R-:W-:Y:S01]  /*f010*/  @!P2 LOP3.LUT R11, R0, 0xfffffffe, RZ, 0xc0, !PT ;  /* 0xfffffffe000ba812 */ /* 0x001fe200078ec0ff */
[--C-:B------:R-:W-:Y:S01]  /*f020*/  @!P0 IMAD.WIDE R8, R9, 0x4, R2.reuse ;  /* 0x0000000409088825 */ /* 0x100fe200078e0202 */
[----:B------:R-:W-:Y:S02]  /*f030*/  ISETP.GE.AND P1, PT, R18, UR4, PT ;  /* 0x0000000412007c0c */ /* 0x000fe4000bf26270 */
[----:B------:R-:W-:Y:S01]  /*f040*/  @!P5 LEA.HI R17, R17, R17, RZ, 0x1 ;  /* 0x000000111111d211 */ /* 0x000fe200078f08ff */
[----:B------:R-:W-:Y:S01]  /*f050*/  VIADD R0, R7, 0x90 ;  /* 0x0000009007007836 */ /* 0x000fe20000000000 */
[----:B------:R-:W-:Y:S01]  /*f060*/  @!P6 LEA.HI R6, R6, R6, RZ, 0x1 ;  /* 0x000000060606e211 */ /* 0x000fe200078f08ff */
[----:B------:R0:W-:Y:S01]  /*f070*/  @!P0 ST.E.64 desc[UR6][R8.64], R66 ;  /* 0x0000004208008985 */ /* 0x0001e2000c101b06 */
[----:B------:R-:W-:Y:S01]  /*f080*/  @!P3 LEA.HI R21, R21, R21, RZ, 0x1 ;  /* 0x000000151515b211 */ /* 0x000fe200078f08ff */
[----:B--2---:R-:W-:Y:S01]  /*f090*/  @!P2 IMAD.WIDE R4, R11, 0x4, R2 ;  /* 0x000000040b04a825 */ /* 0x004fe200078e0202 */
[----:B------:R-:W-:-:S02]  /*f0a0*/  @!P6 LOP3.LUT R13, R6, 0xfffffffe, RZ, 0xc0, !PT ;  /* 0xfffffffe060de812 */ /* 0x000fc400078ec0ff */
[----:B------:R-:W-:Y:S01]  /*f0b0*/  @!P5 LOP3.LUT R17, R17, 0xfffffffe, RZ, 0xc0, !PT ;  /* 0xfffffffe1111d812 */ /* 0x000fe200078ec0ff */
[----:B------:R-:W-:Y:S01]  /*f0c0*/  VIADD R6, R7, 0x98 ;  /* 0x0000009807067836 */ /* 0x000fe20000000000 */
[----:B------:R-:W-:Y:S01]  /*f0d0*/  @!P4 LOP3.LUT R15, R20, 0xfffffffe, RZ, 0xc0, !PT ;  /* 0xfffffffe140fc812 */ /* 0x000fe200078ec0ff */
[----:B------:R1:W-:Y:S01]  /*f0e0*/  @!P2 ST.E.64 desc[UR6][R4.64], R70 ;  /* 0x000000460400a985 */ /* 0x0003e2000c101b06 */
[----:B------:R-:W-:Y:S01]  /*f0f0*/  @!P3 LOP3.LUT R21, R21, 0xfffffffe, RZ, 0xc0, !PT ;  /* 0xfffffffe1515b812 */ /* 0x000fe200078ec0ff */
[--C-:B------:R-:W-:Y:S01]  /*f100*/  @!P5 IMAD.WIDE R10, R17, 0x4, R2.reuse ;  /* 0x00000004110ad825 */ /* 0x100fe200078e0202 */
[----:B------:R-:W-:Y:S02]  /*f110*/  ISETP.GE.AND P0, PT, R16, UR4, PT ;  /* 0x0000000410007c0c */ /* 0x000fe4000bf06270 */
[----:B------:R-:W-:Y:S01]  /*f120*/  ISETP.GE.AND P2, PT, R0, UR4, PT ;  /* 0x0000000400007c0c */ /* 0x000fe2000bf46270 */
[----:B0-----:R-:W-:Y:S01]  /*f130*/  @!P6 IMAD.WIDE R8, R13, 0x4, R2 ;  /* 0x000000040d08e825 */ /* 0x001fe200078e0202 */
[----:B------:R-:W-:-:S03]  /*f140*/  @!P1 LEA.HI R18, R18, R18, RZ, 0x1 ;  /* 0x0000001212129211 */ /* 0x000fc600078f08ff */
[--C-:B------:R-:W-:Y:S01]  /*f150*/  @!P4 IMAD.WIDE R12, R15, 0x4, R2.reuse ;  /* 0x000000040f0cc825 */ /* 0x100fe200078e0202 */
[----:B------:R0:W-:Y:S03]  /*f160*/  @!P6 ST.E.64 desc[UR6][R8.64], R74 ;  /* 0x0000004a0800e985 */ /* 0x0001e6000c101b06 */
[--C-:B------:R-:W-:Y:S01]  /*f170*/  @!P3 IMAD.WIDE R14, R21, 0x4, R2.reuse ;  /* 0x00000004150eb825 */ /* 0x100fe200078e0202 */
[----:B------:R2:W-:Y:S01]  /*f180*/  @!P5 ST.E.64 desc[UR6][R10.64], R78 ;  /* 0x0000004e0a00d985 */ /* 0x0005e2000c101b06 */
[----:B------:R-:W-:Y:S02]  /*f190*/  @!P0 LEA.HI R16, R16, R16, RZ, 0x1 ;  /* 0x0000001010108211 */ /* 0x000fe400078f08ff */
[C---:B------:R-:W-:Y:S01]  /*f1a0*/  VIADD R17, R7.reuse, 0xa0 ;  /* 0x000000a007117836 */ /* 0x040fe20000000000 */
[----:B------:R3:W-:Y:S01]  /*f1b0*/  @!P4 ST.E.64 desc[UR6][R12.64], R82 ;  /* 0x000000520c00c985 */ /* 0x0007e2000c101b06 */
[C---:B------:R-:W-:Y:S01]  /*f1c0*/  VIADD R20, R7.reuse, 0xa8 ;  /* 0x000000a807147836 */ /* 0x040fe20000000000 */
[----:B-1----:R-:W-:Y:S01]  /*f1d0*/  @!P0 LOP3.LUT R5, R16, 0xfffffffe, RZ, 0xc0, !PT ;  /* 0xfffffffe10058812 */ /* 0x002fe200078ec0ff */
[C---:B------:R-:W-:Y:S01]  /*f1e0*/  VIADD R21, R7.reuse, 0xb0 ;  /* 0x000000b007157836 */ /* 0x040fe20000000000 */
[----:B------:R-:W-:Y:S01]  /*f1f0*/  @!P3 ST.E.64 desc[UR6][R14.64], R86 ;  /* 0x000000560e00b985 */ /* 0x000fe2000c101b06 */
[----:B------:R-:W-:Y:S01]  /*f200*/  ISETP.GE.AND P3, PT, R6, UR4, PT ;  /* 0x0000000406007c0c */ /* 0x000fe2000bf66270 */
[----:B------:R-:W-:Y:S01]  /*f210*/  VIADD R7, R7, 0xb8 ;  /* 0x000000b807077836 */ /* 0x000fe20000000000 */
[----:B------:R-:W-:Y:S01]  /*f220*/  ISETP.GE.AND P4, PT, R17, UR4, PT ;  /* 0x0000000411007c0c */ /* 0x000fe2000bf86270 */
[----:B------:R-:W-:Y:S01]  /*f230*/  @!P0 IMAD.WIDE R4, R5, 0x4, R2 ;  /* 0x0000000405048825 */ /* 0x000fe200078e0202 */
[----:B------:R-:W-:-:S02]  /*f240*/  ISETP.GE.AND P5, PT, R20, UR4, PT ;  /* 0x0000000414007c0c */ /* 0x000fc4000bfa6270 */
[----:B------:R-:W-:Y:S02]  /*f250*/  ISETP.GE.AND P6, PT, R21, UR4, PT ;  /* 0x0000000415007c0c */ /* 0x000fe4000bfc6270 */
[----:B0-----:R-:W-:Y:S01]  /*f260*/  @!P1 LOP3.LUT R9, R18, 0xfffffffe, RZ, 0xc0, !PT ;  /* 0xfffffffe12099812 */ /* 0x001fe200078ec0ff */
[----:B------:R0:W-:Y:S01]  /*f270*/  @!P0 ST.E.64 desc[UR6][R4.64], R90 ;  /* 0x0000005a04008985 */ /* 0x0001e2000c101b06 */
[----:B------:R-:W-:Y:S02]  /*f280*/  @!P2 LEA.HI R0, R0, R0, RZ, 0x1 ;  /* 0x000000000000a211 */ /* 0x000fe400078f08ff */
[----:B------:R-:W-:Y:S01]  /*f290*/  ISETP.GE.AND P0, PT, R7, UR4, PT ;  /* 0x0000000407007c0c */ /* 0x000fe2000bf06270 */
[----:B------:R-:W-:Y:S01]  /*f2a0*/  @!P1 IMAD.WIDE R8, R9, 0x4, R2 ;  /* 0x0000000409089825 */ /* 0x000fe200078e0202 */
[----:B------:R-:W-:Y:S02]  /*f2b0*/  @!P3 LEA.HI R6, R6, R6, RZ, 0x1 ;  /* 0x000000060606b211 */ /* 0x000fe400078f08ff */
[----:B------:R-:W-:-:S02]  /*f2c0*/  @!P4 LEA.HI R17, R17, R17, RZ, 0x1 ;  /* 0x000000111111c211 */ /* 0x000fc400078f08ff */
[----:B------:R-:W-:Y:S01]  /*f2d0*/  @!P5 LEA.HI R20, R20, R20, RZ, 0x1 ;  /* 0x000000141414d211 */ /* 0x000fe200078f08ff */
[----:B------:R1:W-:Y:S01]  /*f2e0*/  @!P1 ST.E.64 desc[UR6][R8.64], R94 ;  /* 0x0000005e08009985 */ /* 0x0003e2000c101b06 */
[----:B------:R-:W-:Y:S02]  /*f2f0*/  @!P6 LEA.HI R21, R21, R21, RZ, 0x1 ;  /* 0x000000151515e211 */ /* 0x000fe400078f08ff */
[----:B--2---:R-:W-:Y:S02]  /*f300*/  @!P2 LOP3.LUT R11, R0, 0xfffffffe, RZ, 0xc0, !PT ;  /* 0xfffffffe000ba812 */ /* 0x004fe400078ec0ff */
[----:B---3--:R-:W-:Y:S02]  /*f310*/  @!P3 LOP3.LUT R13, R6, 0xfffffffe, RZ, 0xc0, !PT ;  /* 0xfffffffe060db812 */ /* 0x008fe400078ec0ff */
[----:B------:R-:W-:Y:S01]  /*f320*/  @!P4 LOP3.LUT R17, R17, 0xfffffffe, RZ, 0xc0, !PT ;  /* 0xfffffffe1111c812 */ /* 0x000fe200078ec0ff */
[----:B0-----:R-:W-:Y:S01]  /*f330*/  @!P2 IMAD.WIDE R4, R11, 0x4, R2 ;  /* 0x000000040b04a825 */ /* 0x001fe200078e0202 */
[----:B------:R-:W-:-:S02]  /*f340*/  @!P5 LOP3.LUT R15, R20, 0xfffffffe, RZ, 0xc0, !PT ;  /* 0xfffffffe140fd812 */ /* 0x000fc400078ec0ff */
[----:B------:R-:W-:Y:S01]  /*f350*/  @!P6 LOP3.LUT R21, R21, 0xfffffffe, RZ, 0xc0, !PT ;  /* 0xfffffffe1515e812 */ /* 0x000fe200078ec0ff */
[--C-:B------:R-:W-:Y:S01]  /*f360*/  @!P4 IMAD.WIDE R10, R17, 0x4, R2.reuse ;  /* 0x00000004110ac825 */ /* 0x100fe200078e0202 */
[----:B------:R2:W-:Y:S03]  /*f370*/  @!P2 ST.E.64 desc[UR6][R4.64], R98 ;  /* 0x000000620400a985 */ /* 0x0005e6000c101b06 */
        /* <DEDUP_REMOVED lines=14> */
.L_x_4211:
        /* <DEDUP_REMOVED lines=31> */
[----:B------:R-:W-:-:S02]  /*f650*/  IMAD.U32 R3, RZ, RZ, UR6 ;  /* 0x00000006ff037e24 */ /* 0x000fc4000f8e00ff */
[C---:B-1----:R-:W-:Y:S02]  /*f660*/  IMAD R12, R10.reuse, UR8, RZ ;  /* 0x000000080a0c7c24 */ /* 0x042fe4000f8e02ff */
[----:B------:R-:W-:-:S03]  /*f670*/  IMAD.WIDE.U32 R2, R10, UR7, R2 ;  /* 0x000000070a027c25 */ /* 0x000fc6000f8e0002 */
[----:B------:R-:W0:Y:S01]  /*f680*/  LDC R8, c[0x0][0xc50] ;  /* 0x00031400ff087b82 */ /* 0x000e220000000800 */
[----:B--2---:R-:W-:-:S04]  /*f690*/  @P0 IMAD.HI.U32 R4, R0, R7, RZ ;  /* 0x0000000700040227 */ /* 0x004fc800078e00ff */
[----:B------:R-:W-:Y:S02]  /*f6a0*/  IMAD R7, RZ, RZ, -UR11 ;  /* 0x8000000bff077e24 */ /* 0x000fe4000f8e02ff */
[----:B------:R-:W-:Y:S01]  /*f6b0*/  IMAD R11, R11, UR7, R12 ;  /* 0x000000070b0b7c24 */ /* 0x000fe2000f8e020c */
        /* <DEDUP_REMOVED lines=24> */
.L_x_4130:
        /* <DEDUP_REMOVED lines=18> */
.L_x_4214:
[----:B------:R-:W-:Y:S01]  /*f960*/  ULDC UR7, c[0x0][0xc50] ;  /* 0x0003140000077ab9 */ /* 0x000fe20000000800 */
[----:B------:R-:W-:Y:S01]  /*f970*/  UMOV UR36, UR6 ;  /* 0x0000000600247c82 */ /* 0x000fe20008000000 */
[----:B------:R-:W-:-:S11]  /*f980*/  UISETP.NE.AND UP0, UPT, UR7, 0x1, UPT ;  /* 0x000000010700788c */ /* 0x000fd6000bf05270 */
[----:B------:R-:W-:Y:S01]  /*f990*/  @UP0 ULDC UR4, c[0x0][0xc54] ;  /* 0x0003150000040ab9 */ /* 0x000fe20000000800 */
[----:B------:R-:W-:Y:S01]  /*f9a0*/  @UP0 ULDC UR8, c[0x0][0xc58] ;  /* 0x0003160000080ab9 */ /* 0x000fe20000000800 */
[----:B------:R-:W-:-:S04]  /*f9b0*/  UIMAD.WIDE.U32 UR4, UR6, UR4, URZ ;  /* 0x00000004060472a5 */ /* 0x000fc8000f8e003f */
[----:B------:R-:W-:-:S12]  /*f9c0*/  @UP0 USHF.R.U32.HI UR36, URZ, UR8, UR5 ;  /* 0x000000083f240299 */ /* 0x000fd80008011605 */
.L_x_4215:
        /* <DEDUP_REMOVED lines=8> */
[----:B------:R-:W-:Y:S01]  /*fa50*/  ULDC UR6, c[0x0][0x448] ;  /* 0x0001120000067ab9 */ /* 0x000fe20000000800 */
[----:B------:R-:W-:Y:S01]  /*fa60*/  ULDC.64 UR4, c[0x0][0x418] ;  /* 0x0001060000047ab9 */ /* 0x000fe20000000a00 */
[----:B------:R-:W-:Y:S02]  /*fa70*/  UISETP.NE.AND UP1, UPT, UR6, 0x1, UPT ;  /* 0x000000010600788c */ /* 0x000fe4000bf25270 */
[----:B------:R-:W-:Y:S01]  /*fa80*/  UISETP.NE.U32.AND UP0, UPT, UR4, URZ, UPT ;  /* 0x0000003f0400728c */ /* 0x000fe2000bf05070 */
[----:B------:R-:W-:Y:S02]  /*fa90*/  ULDC UR11, c[0x0][0x288] ;  /* 0x0000a200000b7ab9 */ /* 0x000fe40000000800 */
[----:B------:R-:W-:Y:S01]  /*faa0*/  ULDC UR4, c[0x0][0x424] ;  /* 0x0001090000047ab9 */ /* 0x000fe20000000800 */
[----:B------:R-:W-:Y:S01]  /*fab0*/  UISETP.NE.AND.EX UP0, UPT, UR5, URZ, UPT, UP0 ;  /* 0x0000003f0500728c */ /* 0x000fe2000bf05300 */
[----:B------:R-:W-:Y:S01]  /*fac0*/  ULDC UR12, c[0x0][0x2f0] ;  /* 0x0000bc00000c7ab9 */ /* 0x000fe20000000800 */
[----:B------:R-:W-:-:S02]  /*fad0*/  UIADD3 UR6, -UR11, 0x1, URZ ;  /* 0x000000010b067890 */ /* 0x000fc4000fffe13f */
[----:B------:R-:W-:Y:S01]  /*fae0*/  USEL UR10, UR4, 0x1, UP0 ;  /* 0x00000001040a7887 */ /* 0x000fe20008000000 */
[----:B------:R-:W-:Y:S02]  /*faf0*/  @UP1 ULDC UR13, c[0x0][0x450] ;  /* 0x00011400000d1ab9 */ /* 0x000fe40000000800 */
[----:B------:R-:W-:Y:S01]  /*fb00*/  @UP1 ULDC UR4, c[0x0][0x44c] ;  /* 0x0001130000041ab9 */ /* 0x000fe20000000800 */
[----:B------:R-:W-:Y:S02]  /*fb10*/  UIMAD UR7, UR10, UR12, 0x5f ;  /* 0x0000005f0a0774a4 */ /* 0x000fe4000f8e020c */
[----:B------:R-:W-:Y:S02]  /*fb20*/  UIMAD UR9, UR10, UR12, UR6 ;  /* 0x0000000c0a0972a4 */ /* 0x000fe4000f8e0206 */
[----:B------:R-:W-:Y:S02]  /*fb30*/  UIMAD.WIDE UR6, UR7, 0x2aaaaaab, URZ ;  /* 0x2aaaaaab070678a5 */ /* 0x000fe4000f8e023f */
[----:B0-----:R-:W-:-:S02]  /*fb40*/  USHF.L.U32 UR45, UR45, 0x7, URZ ;  /* 0x000000072d2d7899 */ /* 0x001fc4000800063f */
[----:B------:R-:W-:Y:S02]  /*fb50*/  USHF.R.U32.HI UR43, URZ, 0x1f, UR7 ;  /* 0x0000001f3f2b7899 */ /* 0x000fe40008011607 */
[----:B------:R-:W-:Y:S02]  /*fb60*/  UIADD3 UR8, UR45, 0x7f, URZ ;  /* 0x0000007f2d087890 */ /* 0x000fe4000fffe03f */
[----:B------:R-:W-:Y:S02]  /*fb70*/  ULEA.HI.SX32 UR43, UR7, UR43, 0x1c ;  /* 0x0000002b072b7291 */ /* 0x000fe4000f8fe23f */
[----:B------:R-:W-:-:S04]  /*fb80*/  UIMAD.WIDE.U32 UR4, UR8, UR4, URZ ;  /* 0x00000004080472a5 */ /* 0x000fc8000f8e003f */
[----:B------:R-:W-:-:S03]  /*fb90*/  @UP1 USHF.R.U32.HI UR8, URZ, UR13, UR5 ;  /* 0x0000000d3f081299 */ /* 0x000fc60008011605 */
[----:B------:R-:W-:Y:S01]  /*fba0*/  ULDC.64 UR4, c[0x0][0x9e0] ;  /* 0x0002780000047ab9 */ /* 0x000fe20000000a00 */
[----:B------:R-:W-:Y:S02]  /*fbb0*/  UIADD3 UR9, UR9, UR8, URZ ;  /* 0x0000000809097290 */ /* 0x000fe4000fffe03f */
[----:B------:R-:W-:Y:S02]  /*fbc0*/  UISETP.GE.AND UP0, UPT, UR5, 0x1, UPT ;  /* 0x000000010500788c */ /* 0x000fe4000bf06270 */
[----:B------:R-:W-:-:S04]  /*fbd0*/  UIADD3 UR4, UR9, UR4, URZ ;  /* 0x0000000409047290 */ /* 0x000fc8000fffe03f */
[----:B------:R-:W-:-:S13]  /*fbe0*/  PLOP3.LUT P1, PT, PT, PT, UP0, 0x80, 0x0 ;  /* 0x000000000000781c */ /* 0x000fda0003f2f008 */
[----:B------:R-:W-:Y:S05]  /*fbf0*/  @!P1 BRA `(.L_x_4217) ;  /* 0x0000000000449947 */ /* 0x000fea0003800000 */
        /* <DEDUP_REMOVED lines=10> */
.L_x_4218:
[----:B------:R-:W-:-:S11]  /*fca0*/  UISETP.NE.AND UP0, UPT, UR5, 0x1, UPT ;  /* 0x000000010500788c */ /* 0x000fd6000bf05270 */
[----:B------:R-:W-:Y:S02]  /*fcb0*/  @UP0 ULDC.64 UR14, c[0x0][0x9e8] ;  /* 0x00027a00000e0ab9 */ /* 0x000fe40000000a00 */
[----:B------:R-:W-:-:S04]  /*fcc0*/  UIMAD.WIDE.U32 UR6, UR8, UR14, URZ ;  /* 0x0000000e080672a5 */ /* 0x000fc8000f8e003f */
[----:B------:R-:W-:-:S12]  /*fcd0*/  @UP0 USHF.R.U32.HI UR8, URZ, UR15, UR7 ;  /* 0x0000000f3f080299 */ /* 0x000fd80008011607 */
.L_x_4219:
[----:B------:R-:W-:-:S04]  /*fce0*/  UIMAD UR8, UR8, UR5, UR5 ;  /* 0x00000005080872a4 */ /* 0x000fc8000f8e0205 */
[----:B------:R-:W-:-:S04]  /*fcf0*/  UISETP.LT.AND UP0, UPT, UR4, UR8, UPT ;  /* 0x000000080400728c */ /* 0x000fc8000bf01270 */
[----:B------:R-:W-:-:S12]  /*fd00*/  USEL UR4, UR4, UR8, UP0 ;  /* 0x0000000804047287 */ /* 0x000fd80008000000 */
.L_x_4217:
[----:B------:R-:W-:Y:S01]  /*fd10*/  UIADD3 UR6, UR4, 0x5f, URZ ;  /* 0x0000005f04067890 */ /* 0x000fe2000fffe03f */
[----:B------:R-:W-:Y:S01]  /*fd20*/  @UP1 ULDC UR8, c[0x0][0x44c] ;  /* 0x0001130000081ab9 */ /* 0x000fe20000000800 */
[----:B------:R-:W-:Y:S02]  /*fd30*/  @UP1 ULDC UR13, c[0x0][0x450] ;  /* 0x00011400000d1ab9 */ /* 0x000fe40000000800 */
[----:B------:R-:W-:Y:S02]  /*fd40*/  UIMAD.WIDE UR6, UR6, 0x2aaaaaab, URZ ;  /* 0x2aaaaaab060678a5 */ /* 0x000fe4000f8e023f */
[----:B------:R-:W-:Y:S02]  /*fd50*/  UIMAD.WIDE.U32 UR8, UR45, UR8, URZ ;  /* 0x000000082d0872a5 */ /* 0x000fe4000f8e003f */
[----:B------:R-:W-:Y:S01]  /*fd60*/  USHF.R.U32.HI UR42, URZ, 0x1f, UR7 ;  /* 0x0000001f3f2a7899 */ /* 0x000fe20008011607 */
[----:B------:R-:W-:Y:S01]  /*fd70*/  UMOV UR4, UR45 ;  /* 0x0000002d00047c82 */ /* 0x000fe20008000000 */
[----:B------:R-:W-:-:S02]  /*fd80*/  UIMAD UR10, UR10, UR12, -UR11 ;  /* 0x0000000c0a0a72a4 */ /* 0x000fc4000f8e0a0b */
[----:B------:R-:W-:Y:S02]  /*fd90*/  @UP1 USHF.R.U32.HI UR4, URZ, UR13, UR9 ;  /* 0x0000000d3f041299 */ /* 0x000fe40008011609 */
[----:B------:R-:W-:Y:S02]  /*fda0*/  ULEA.HI.SX32 UR42, UR7, UR42, 0x1c ;  /* 0x0000002a072a7291 */ /* 0x000fe4000f8fe23f */
[----:B------:R-:W-:Y:S02]  /*fdb0*/  UIADD3 UR4, UR10, UR4, URZ ;  /* 0x000000040a047290 */ /* 0x000fe4000fffe03f */
[----:B------:R-:W-:Y:S01]  /*fdc0*/  UISETP.LT.AND UP0, UPT, UR43, UR42, UPT ;  /* 0x0000002a2b00728c */ /* 0x000fe2000bf01270 */
[----:B------:R-:W-:Y:S02]  /*fdd0*/  ULDC UR8, c[0x0][0x9dc] ;  /* 0x0002770000087ab9 */ /* 0x000fe40000000800 */
[----:B------:R-:W-:Y:S02]  /*fde0*/  UIADD3 UR8, UR4, -UR8, URZ ;  /* 0x8000000804087290 */ /* 0x000fe4000fffe03f */
[----:B------:R-:W-:Y:S01]  /*fdf0*/  USEL UR12, UR43, UR42, UP0 ;  /* 0x0000002a2b0c7287 */ /* 0x000fe20008000000 */
        /* <DEDUP_REMOVED lines=11> */
.L_x_4221:
[----:B------:R-:W-:-:S11]  /*feb0*/  UISETP.NE.AND UP0, UPT, UR5, 0x1, UPT ;  /* 0x000000010500788c */ /* 0x000fd6000bf05270 */
[----:B------:R-:W-:Y:S02]  /*fec0*/  @UP0 ULDC.64 UR10, c[0x0][0x9e8] ;  /* 0x00027a00000a0ab9 */ /* 0x000fe40000000a00 */
[----:B------:R-:W-:-:S04]  /*fed0*/  UIMAD.WIDE.U32 UR6, UR4, UR10, URZ ;  /* 0x0000000a040672a5 */ /* 0x000fc8000f8e003f */
[----:B------:R-:W-:-:S12]  /*fee0*/  @UP0 USHF.R.U32.HI UR4, URZ, UR11, UR7 ;  /* 0x0000000b3f040299 */ /* 0x000fd80008011607 */
.L_x_4222:
[----:B------:R-:W-:-:S04]  /*fef0*/  UIMAD UR4, UR4, UR5, URZ ;  /* 0x00000005040472a4 */ /* 0x000fc8000f8e023f */
[----:B------:R-:W-:-:S04]  /*ff00*/  UISETP.LT.AND UP0, UPT, UR8, UR4, UPT ;  /* 0x000000040800728c */ /* 0x000fc8000bf01270 */
[----:B------:R-:W-:-:S12]  /*ff10*/  USEL UR8, UR8, UR4, !UP0 ;  /* 0x0000000408087287 */ /* 0x000fd8000c000000 */
.L_x_4220:
[----:B------:R-:W-:Y:S02]  /*ff20*/  UIMAD.WIDE UR4, UR8, 0x2aaaaaab, URZ ;  /* 0x2aaaaaab080478a5 */ /* 0x000fe4000f8e023f */
[----:B------:R-:W-:Y:S02]  /*ff30*/  USHF.R.U32.HI UR10, URZ, 0x10, UR44 ;  /* 0x000000103f0a7899 */ /* 0x000fe4000801162c */
[----:B------:R-:W-:Y:S02]  /*ff40*/  USHF.R.U32.HI UR4, URZ, 0x1f, UR5 ;  /* 0x0000001f3f047899 */ /* 0x000fe40008011605 */
[----:B------:R-:W-:Y:S02]  /*ff50*/  ULOP3.LUT UR44, UR44, 0xffff, URZ, 0xc0, !UPT ;  /* 0x0000ffff2c2c7892 */ /* 0x000fe4000f8ec03f */
[----:B------:R-:W-:Y:S01]  /*ff60*/  ULEA.HI.SX32 UR4, UR5, UR4, 0x1c ;  /* 0x0000000405047291 */ /* 0x000fe2000f8fe23f */
        /* <DEDUP_REMOVED lines=40> */
.L_x_4223:
        /* <DEDUP_REMOVED lines=33> */
.L_x_4224:
        /* <DEDUP_REMOVED lines=20> */
.L_x_4226:
        /* <DEDUP_REMOVED lines=15> */
.L_x_4225:
        /* <DEDUP_REMOVED lines=22> */
.L_x_4311:
        /* <DEDUP_REMOVED lines=8> */
.L_x_4314:
        /* <DEDUP_REMOVED lines=22> */
.L_x_4230:
[----:B-1----:R-:W-:Y:S01]  /*10970*/  IMAD.MOV.U32 R0, RZ, RZ, 0x1 ;  /* 0x00000001ff007424 */ /* 0x002fe200078e00ff */
[----:B------:R-:W1:Y:S04]  /*10980*/  S2R R9, SR_TID.X ;  /* 0x0000000000097919 */ /* 0x000e680000002100 */
[----:B------:R-:W-:-:S04]  /*10990*/  SHF.L.U32 R0, R0, 0x1f, RZ ;  /* 0x0000001f00007819 */ /* 0x000fc800000006ff */
[----:B------:R-:W3:Y:S01]  /*109a0*/  SYNCS.PHASECHK.TRANS64.TRYWAIT P0, [UR38+0x30840], R0 ;  /* 0x03084000ff0075a7 */ /* 0x000ee20008000166 */
[----:B-1----:R-:W-:-:S04]  /*109b0*/  LOP3.LUT R2, R9, 0x7f, RZ, 0xc0, !PT ;  /* 0x0000007f09027812 */ /* 0x002fc800078ec0ff */
[----:B------:R-:W-:Y:S01]  /*109c0*/  ISETP.NE.AND P1, PT, R2, RZ, PT ;  /* 0x000000ff0200720c */ /* 0x000fe20003f25270 */
[----:B---3--:R-:W-:-:S12]  /*109d0*/  @!P0 BRA `(.L_x_4231) ;  /* 0x00000038004c8947 */ /* 0x008fd80003800000 */
.L_x_4315:
[----:B------:R-:W-:Y:S05]  /*109e0*/  @P1 BRA `(.L_x_4232) ;  /* 0x0000000000181947 */ /* 0x000fea0003800000 */
[----:B------:R-:W3:Y:S01]  /*109f0*/  S2R R2, SR_TID.X ;  /* 0x0000000000027919 */ /* 0x000ee20000002100 */
[----:B-1----:R-:W-:-:S04]  /*10a00*/  IMAD.MOV.U32 R0, RZ, RZ, 0x9000 ;  /* 0x00009000ff007424 */ /* 0x002fc800078e00ff */
[----:B------:R4:W-:Y:S01]  /*10a10*/  SYNCS.ARRIVE.TRANS64 RZ, [UR38+0x30830], R0 ;  /* 0x03083000ffff79a7 */ /* 0x0009e20008000026 */
[----:B---3--:R-:W-:-:S13]  /*10a20*/  LOP3.LUT P0, RZ, R2, 0x1f, RZ, 0xc0, !PT ;  /* 0x0000001f02ff7812 */ /* 0x008fda000780c0ff */
[----:B----4-:R-:W-:Y:S05]  /*10a30*/  @!P0 BRA `(.L_x_4232) ;  /* 0x0000000000048947 */ /* 0x010fea0003800000 */
[----:B------:R-:W-:Y:S01]  /*10a40*/  BPT.TRAP 0x1 ;  /* 0x000000040000795c */ /* 0x000fe20000300000 */
.L_x_4232:
        /* <DEDUP_REMOVED lines=31> */
.L_x_4228:
        /* <DEDUP_REMOVED lines=10> */
[----:B--2---:R-:W-:Y:S02]  /*10ce0*/  IMAD.U32 R4, RZ, RZ, UR6 ;  /* 0x00000006ff047e24 */ /* 0x004fe4000f8e00ff */
[----:B-1----:R-:W1:Y:S01]  /*10cf0*/  LDC.64 R2, c[0x4][R2] ;  /* 0x0100000002027b82 */ /* 0x002e620000000a00 */
[----:B------:R-:W-:Y:S02]  /*10d00*/  IMAD.U32 R5, RZ, RZ, UR7 ;  /* 0x00000007ff057e24 */ /* 0x000fe4000f8e00ff */
[----:B------:R-:W-:Y:S02]  /*10d10*/  IMAD.U32 R6, RZ, RZ, UR8 ;  /* 0x00000008ff067e24 */ /* 0x000fe4000f8e00ff */
[----:B0-----:R-:W-:-:S02]  /*10d20*/  IMAD.U32 R7, RZ, RZ, UR9 ;  /* 0x00000009ff077e24 */ /* 0x001fc4000f8e00ff */
[----:B------:R-:W-:Y:S02]  /*10d30*/  IMAD.U32 R10, RZ, RZ, UR4 ;  /* 0x00000004ff0a7e24 */ /* 0x000fe4000f8e00ff */
[----:B------:R-:W-:Y:S02]  /*10d40*/  IMAD.U32 R11, RZ, RZ, UR5 ;  /* 0x00000005ff0b7e24 */ /* 0x000fe4000f8e00ff */
[----:B------:R-:W-:Y:S02]  /*10d50*/  IMAD.MOV.U32 R8, RZ, RZ, 0x70 ;  /* 0x00000070ff087424 */ /* 0x000fe400078e00ff */
[----:B------:R-:W-:Y:S02]  /*10d60*/  IMAD.MOV.U32 R12, RZ, RZ, 0x1 ;  /* 0x00000001ff0c7424 */ /* 0x000fe400078e00ff */
[----:B------:R-:W-:-:S07]  /*10d70*/  IMAD.MOV.U32 R13, RZ, RZ, RZ ;  /* 0x000000ffff0d7224 */ /* 0x000fce00078e00ff */
[----:B------:R-:W-:-:S07]  /*10d80*/  LEPC R20, `(.L_x_4233) ;  /* 0x000000001014794e */ /* 0x000fce0000000000 */
[----:B-1----:R-:W-:Y:S05]  /*10d90*/  CALL.ABS.NOINC R2 ;  /* 0x0000000002007343 */ /* 0x002fea0003c00000 */
.L_x_4233:
[----:B0-----:R-:W0:Y:S01]  /*10da0*/  LDC R7, c[0x0][0x448] ;  /* 0x00011200ff077b82 */ /* 0x001e220000000800 */
[----:B------:R-:W3:Y:S01]  /*10db0*/  S2R R13, SR_TID.X ;  /* 0x00000000000d7919 */ /* 0x000ee20000002100 */
[----:B------:R-:W-:Y:S01]  /*10dc0*/  USHF.R.S32.HI UR4, URZ, 0x1f, UR36 ;  /* 0x0000001f3f047899 */ /* 0x000fe20008011424 */
[----:B------:R-:W-:Y:S01]  /*10dd0*/  ULDC.64 UR8, c[0x0][0x2d8] ;  /* 0x0000b60000087ab9 */ /* 0x000fe20000000a00 */
[----:B------:R-:W4:Y:S02]  /*10de0*/  S2R R8, SR_CTAID.Z ;  /* 0x0000000000087919 */ /* 0x000f240000002700 */
[----:B------:R-:W-:Y:S02]  /*10df0*/  UIMAD UR6, UR4, UR8, URZ ;  /* 0x00000008040672a4 */ /* 0x000fe4000f8e023f */
[----:B------:R-:W-:Y:S02]  /*10e00*/  UIMAD.WIDE.U32 UR4, UR36, UR8, URZ ;  /* 0x00000008240472a5 */ /* 0x000fe4000f8e003f */
[----:B------:R-:W-:-:S04]  /*10e10*/  UIMAD UR6, UR36, UR9, UR6 ;  /* 0x00000009240672a4 */ /* 0x000fc8000f8e0206 */
[----:B------:R-:W-:Y:S01]  /*10e20*/  UIADD3 UR5, UR5, UR6, URZ ;  /* 0x0000000605057290 */ /* 0x000fe2000fffe03f */
[----:B0-----:R-:W-:Y:S02]  /*10e30*/  ISETP.NE.AND P0, PT, R7, 0x1, PT ;  /* 0x000000010700780c */ /* 0x001fe40003f05270 */
[C---:B---3--:R-:W-:Y:S01]  /*10e40*/  LOP3.LUT R12, R13.reuse, 0x7f, RZ, 0xc0, !PT ;  /* 0x0000007f0d0c7812 */ /* 0x048fe200078ec0ff */
[----:B-1----:R-:W-:-:S10]  /*10e50*/  IMAD.SHL.U32 R3, R13, 0x10, RZ ;  /* 0x000000100d037824 */ /* 0x002fd400078e00ff */
[----:B--2---:R-:W0:Y:S01]  /*10e60*/  @P0 LDC R5, c[0x0][0x44c] ;  /* 0x00011300ff050b82 */ /* 0x004e220000000800 */
[----:B------:R-:W-:-:S04]  /*10e70*/  SHF.R.U32.HI R6, RZ, 0x3, R12 ;  /* 0x00000003ff067819 */ /* 0x000fc8000001160c */
[----:B------:R-:W-:-:S03]  /*10e80*/  LOP3.LUT R0, R6, 0x70, R3, 0xf8, !PT ;  /* 0x0000007006007812 */ /* 0x000fc600078ef803 */
[----:B------:R-:W1:Y:S02]  /*10e90*/  @P0 LDC R4, c[0x0][0x450] ;  /* 0x00011400ff040b82 */ /* 0x000e640000000800 */
[----:B------:R-:W-:-:S04]  /*10ea0*/  VIADD R0, R0, UR45 ;  /* 0x0000002d00007c36 */ /* 0x000fc80008000000 */
[----:B------:R-:W-:Y:S02]  /*10eb0*/  IMAD.MOV.U32 R9, RZ, RZ, R0 ;  /* 0x000000ffff097224 */ /* 0x000fe400078e0000 */
[----:B------:R-:W2:Y:S01]  /*10ec0*/  LDC.64 R2, c[0x0][0x2e0] ;  /* 0x0000b800ff027b82 */ /* 0x000ea20000000a00 */
[----:B0-----:R-:W-:-:S05]  /*10ed0*/  @P0 IMAD.HI.U32 R5, R0, R5, RZ ;  /* 0x0000000500050227 */ /* 0x001fca00078e00ff */
[----:B-1----:R-:W-:Y:S02]  /*10ee0*/  @P0 SHF.R.U32.HI R9, RZ, R4, R5 ;  /* 0x00000004ff090219 */ /* 0x002fe40000011605 */
[----:B----4-:R-:W-:-:S05]  /*10ef0*/  SHF.R.S32.HI R5, RZ, 0x1f, R8 ;  /* 0x0000001fff057819 */ /* 0x010fca0000011408 */
        /* <DEDUP_REMOVED lines=20> */
[----:B------:R-:W-:Y:S01]  /*11040*/  ULDC UR4, c[0x0][0x2b8] ;  /* 0x0000ae0000047ab9 */ /* 0x000fe20000000800 */
[----:B------:R-:W-:-:S03]  /*11050*/  IMAD.SHL.U32 R9, R12, 0x8, RZ ;  /* 0x000000080c097824 */ /* 0x000fc600078e00ff */
        /* <DEDUP_REMOVED lines=21> */
[----:B------:R-:W2:Y:S02]  /*111b0*/  SHFL.IDX PT, R4, R8, 0x1, 0x181f ;  /* 0x00381f0008047f89 */ /* 0x000ea400000e0000 */
[----:B------:R-:W-:-:S13]  /*111c0*/  ISETP.GE.AND P3, PT, R6, R7, PT ;  /* 0x000000070600720c */ /* 0x000fda0003f66270 */
[----:B------:R-:W-:Y:S01]  /*111d0*/  @!P3 LEA R21, R9, UR38, 0x1 ;  /* 0x000000260915bc11 */ /* 0x000fe2000f8e08ff */
[----:B0-----:R-:W-:Y:S02]  /*111e0*/  IMAD.MOV.U32 R3, RZ, RZ, R2 ;  /* 0x000000ffff037224 */ /* 0x001fe400078e0002 */
[----:B-1----:R-:W-:Y:S02]  /*111f0*/  IMAD.MOV.U32 R2, RZ, RZ, R14 ;  /* 0x000000ffff027224 */ /* 0x002fe400078e000e */
[----:B------:R-:W0:Y:S02]  /*11200*/  SHFL.IDX PT, R14, R0, 0x1, 0x181f ;  /* 0x00381f00000e7f89 */ /* 0x000e2400000e0000 */
[----:B------:R-:W-:-:S04]  /*11210*/  @!P3 IMAD.WIDE.U32 R2, R10, 0x2, R2 ;  /* 0x000000020a02b825 */ /* 0x000fc800078e0002 */
[----:B--2---:R-:W-:Y:S01]  /*11220*/  IMAD.MOV.U32 R5, RZ, RZ, R4 ;  /* 0x000000ffff057224 */ /* 0x004fe200078e0004 */
[----:B------:R-:W-:Y:S04]  /*11230*/  @!P3 LDGSTS.E.BYPASS.LTC128B.128 [R21+0x12400], desc[UR6][R2.64], !P2 ;  /* 0x124000000215bfae */ /* 0x000fe8000d101d46 */
[----:B------:R-:W-:Y:S04]  /*11240*/  @!P3 LDGSTS.E.BYPASS.LTC128B.128 [R21+0x16400], desc[UR6][R2.64+0x80], !P0 ;  /* 0x164000800215bfae */ /* 0x000fe8000c101d46 */
[----:B------:R1:W-:Y:S01]  /*11250*/  @!P3 LDGSTS.E.BYPASS.LTC128B.128 [R21+0x1a400], desc[UR6][R2.64+0x100], !P1 ;  /* 0x1a4001000215bfae */ /* 0x0003e2000c901d46 */
[----:B------:R-:W-:Y:S01]  /*11260*/  ISETP.GE.AND P3, PT, R12, R7, PT ;  /* 0x000000070c00720c */ /* 0x000fe20003f66270 */
[----:B------:R-:W-:-:S02]  /*11270*/  VIADD R12, R6, 0x20 ;  /* 0x00000020060c7836 */ /* 0x000fc40000000000 */
[----:B0-----:R-:W-:Y:S02]  /*11280*/  IMAD.MOV.U32 R4, RZ, RZ, R14 ;  /* 0x000000ffff047224 */ /* 0x001fe400078e000e */
[----:B------:R-:W-:Y:S08]  /*11290*/  SHFL.IDX PT, R14, R0, 0x2, 0x181f ;  /* 0x00581f00000e7f89 */ /* 0x000ff000000e0000 */
[----:B------:R-:W-:Y:S01]  /*112a0*/  @!P3 IMAD.WIDE.U32 R4, R10, 0x2, R4 ;  /* 0x000000020a04b825 */ /* 0x000fe200078e0004 */
[----:B-1----:R-:W0:Y:S01]  /*112b0*/  SHFL.IDX PT, R2, R8, 0x2, 0x181f ;  /* 0x00581f0008027f89 */ /* 0x002e2200000e0000 */
[----:B------:R-:W-:-:S05]  /*112c0*/  @!P3 LEA R20, R9, UR38, 0x1 ;  /* 0x000000260914bc11 */ /* 0x000fca000f8e08ff */
[----:B------:R-:W-:Y:S04]  /*112d0*/  @!P3 LDGSTS.E.BYPASS.LTC128B.128 [R20+0x12c00], desc[UR6][R4.64], !P2 ;  /* 0x12c000000414bfae */ /* 0x000fe8000d101d46 */
[----:B------:R-:W-:Y:S04]  /*112e0*/  @!P3 LDGSTS.E.BYPASS.LTC128B.128 [R20+0x16c00], desc[UR6][R4.64+0x80], !P0 ;  /* 0x16c000800414bfae */ /* 0x000fe8000c101d46 */
[----:B------:R1:W-:Y:S01]  /*112f0*/  @!P3 LDGSTS.E.BYPASS.LTC128B.128 [R20+0x1ac00], desc[UR6][R4.64+0x100], !P1 ;  /* 0x1ac001000414bfae */ /* 0x0003e2000c901d46 */
[----:B------:R-:W-:Y:S01]  /*11300*/  ISETP.GE.AND P3, PT, R12, R7, PT ;  /* 0x000000070c00720c */ /* 0x000fe20003f66270 */
[----:B------:R-:W-:-:S02]  /*11310*/  VIADD R12, R6, 0x30 ;  /* 0x00000030060c7836 */ /* 0x000fc40000000000 */
[----:B0-----:R-:W-:Y:S02]  /*11320*/  IMAD.MOV.U32 R3, RZ, RZ, R2 ;  /* 0x000000ffff037224 */ /* 0x001fe400078e0002 */
[----:B------:R-:W-:Y:S01]  /*11330*/  IMAD.MOV.U32 R2, RZ, RZ, R14 ;  /* 0x000000ffff027224 */ /* 0x000fe200078e000e */
[----:B-1----:R-:W0:Y:S07]  /*11340*/  SHFL.IDX PT, R4, R8, 0x3, 0x181f ;  /* 0x00781f0008047f89 */ /* 0x002e2e00000e0000 */
[----:B------:R-:W-:Y:S01]  /*11350*/  @!P3 LEA R21, R9, UR38, 0x1 ;  /* 0x000000260915bc11 */ /* 0x000fe2000f8e08ff */
[----:B------:R-:W-:Y:S01]  /*11360*/  @!P3 IMAD.WIDE.U32 R2, R10, 0x2, R2 ;  /* 0x000000020a02b825 */ /* 0x000fe200078e0002 */
[----:B------:R-:W1:Y:S04]  /*11370*/  SHFL.IDX PT, R14, R0, 0x3, 0x181f ;  /* 0x00781f00000e7f89 */ /* 0x000e6800000e0000 */
[----:B------:R-:W-:Y:S04]  /*11380*/  @!P3 LDGSTS.E.BYPASS.LTC128B.128 [R21+0x13400], desc[UR6][R2.64], !P2 ;  /* 0x134000000215bfae */ /* 0x000fe8000d101d46 */
[----:B------:R-:W-:Y:S04]  /*11390*/  @!P3 LDGSTS.E.BYPASS.LTC128B.128 [R21+0x17400], desc[UR6][R2.64+0x80], !P0 ;  /* 0x174000800215bfae */ /* 0x000fe8000c101d46 */
[----:B------:R2:W-:Y:S01]  /*113a0*/  @!P3 LDGSTS.E.BYPASS.LTC128B.128 [R21+0x1b400], desc[UR6][R2.64+0x100], !P1 ;  /* 0x1b4001000215bfae */ /* 0x0005e2000c901d46 */
[----:B------:R-:W-:Y:S01]  /*113b0*/  ISETP.GE.AND P3, PT, R12, R7, PT ;  /* 0x000000070c00720c */ /* 0x000fe20003f66270 */
[----:B------:R-:W-:-:S02]  /*113c0*/  VIADD R12, R6, 0x40 ;  /* 0x00000040060c7836 */ /* 0x000fc40000000000 */
[----:B0-----:R-:W-:Y:S02]  /*113d0*/  IMAD.MOV.U32 R5, RZ, RZ, R4 ;  /* 0x000000ffff057224 */ /* 0x001fe400078e0004 */
[----:B-1----:R-:W-:Y:S01]  /*113e0*/  IMAD.MOV.U32 R4, RZ, RZ, R14 ;  /* 0x000000ffff047224 */ /* 0x002fe200078e000e */
[----:B--2---:R-:W0:Y:S07]  /*113f0*/  SHFL.IDX PT, R2, R8, 0x4, 0x181f ;  /* 0x00981f0008027f89 */ /* 0x004e2e00000e0000 */
        /* <DEDUP_REMOVED lines=29> */
[----:B0-----:R-:W-:-:S02]  /*115d0*/  IMAD.MOV.U32 R3, RZ, RZ, R2 ;  /* 0x000000ffff037224 */ /* 0x001fc400078e0002 */
[----:B-1----:R-:W-:Y:S01]  /*115e0*/  IMAD.MOV.U32 R2, RZ, RZ, R14 ;  /* 0x000000ffff027224 */ /* 0x002fe200078e000e */
[----:B--2---:R0:W1:Y:S09]  /*115f0*/  SHFL.IDX PT, R4, R8, 0x7, 0x181f ;  /* 0x00f81f0008047f89 */ /* 0x00407200000e0000 */
[----:B------:R-:W-:Y:S01]  /*11600*/  @!P3 LEA R21, R9, UR38, 0x1 ;  /* 0x000000260915bc11 */ /* 0x000fe2000f8e08ff */
[----:B------:R-:W-:Y:S01]  /*11610*/  @!P3 IMAD.WIDE.U32 R2, R10, 0x2, R2 ;  /* 0x000000020a02b825 */ /* 0x000fe200078e0002 */
[----:B------:R0:W2:Y:S04]  /*11620*/  SHFL.IDX PT, R14, R0, 0x7, 0x181f ;  /* 0x00f81f00000e7f89 */ /* 0x0000a800000e0000 */
[----:B------:R0:W-:Y:S04]  /*11630*/  @!P3 LDGSTS.E.BYPASS.LTC128B.128 [R21+0x15400], desc[UR6][R2.64], !P2 ;  /* 0x154000000215bfae */ /* 0x0001e8000d101d46 */
[----:B------:R0:W-:Y:S04]  /*11640*/  @!P3 LDGSTS.E.BYPASS.LTC128B.128 [R21+0x19400], desc[UR6][R2.64+0x80], !P0 ;  /* 0x194000800215bfae */ /* 0x0001e8000c101d46 */
[----:B------:R0:W-:Y:S02]  /*11650*/  @!P3 LDGSTS.E.BYPASS.LTC128B.128 [R21+0x1d400], desc[UR6][R2.64+0x100], !P1 ;  /* 0x1d4001000215bfae */ /* 0x0001e4000c901d46 */
.L_x_4332:
[----:B------:R-:W-:Y:S01]  /*11660*/  VIADD R6, R6, 0x70 ;  /* 0x0000007006067836 */ /* 0x000fe20000000000 */
[----:B------:R-:W-:Y:S01]  /*11670*/  BSSY B0, `(.L_x_4235) ;  /* 0x000000e000007945 */ /* 0x000fe20003800000 */
[----:B0-2---:R-:W-:Y:S02]  /*11680*/  IMAD.MOV.U32 R2, RZ, RZ, R14 ;  /* 0x000000ffff027224 */ /* 0x005fe400078e000e */
[----:B-1----:R-:W-:Y:S01]  /*11690*/  IMAD.MOV.U32 R3, RZ, RZ, R4 ;  /* 0x000000ffff037224 */ /* 0x002fe200078e0004 */
[----:B------:R-:W-:-:S13]  /*116a0*/  ISETP.GE.AND P3, PT, R6, R7, PT ;  /* 0x000000070600720c */ /* 0x000fda0003f66270 */
        /* <DEDUP_REMOVED lines=10> */
.L_x_4236:
[----:B------:R-:W-:Y:S05]  /*11750*/  BSYNC B0 ;  /* 0x0000000000007941 */ /* 0x000fea0003800000 */
.L_x_4235:
        /* <DEDUP_REMOVED lines=12> */
.L_x_4333:
[----:B0-----:R-:W-:Y:S02]  /*11820*/  IMAD.MOV.U32 R10, RZ, RZ, 0x1 ;  /* 0x00000001ff0a7424 */ /* 0x001fe400078e00ff */
[----:B-1----:R-:W-:Y:S01]  /*11830*/  IMAD.MOV.U32 R0, RZ, RZ, RZ ;  /* 0x000000ffff007224 */ /* 0x002fe200078e00ff */
[----:B------:R-:W-:Y:S06]  /*11840*/  @!P1 BRA `(.L_x_4238) ;  /* 0x0000001c009c9947 */ /* 0x000fec0003800000 */
[----:B------:R-:W-:Y:S01]  /*11850*/  UIADD3 UR4, UR44, 0x1, URZ ;  /* 0x000000012c047890 */ /* 0x000fe2000fffe03f */
[----:B------:R-:W0:Y:S01]  /*11860*/  S2R R4, SR_TID.X ;  /* 0x0000000000047919 */ /* 0x000e220000002100 */
[----:B------:R-:W-:Y:S01]  /*11870*/  ULOP3.LUT UR5, URZ, UR42, URZ, 0x33, !UPT ;  /* 0x0000002a3f057292 */ /* 0x000fe2000f8e333f */
[----:B------:R-:W-:Y:S01]  /*11880*/  IMAD.MOV.U32 R10, RZ, RZ, 0x1 ;  /* 0x00000001ff0a7424 */ /* 0x000fe200078e00ff */
[----:B------:R-:W-:-:S04]  /*11890*/  UIMAD UR4, UR4, UR41, URZ ;  /* 0x00000029040472a4 */ /* 0x000fc8000f8e023f */
[----:B------:R-:W-:Y:S01]  /*118a0*/  IMAD.U32 R3, RZ, RZ, UR5 ;  /* 0x00000005ff037e24 */ /* 0x000fe2000f8e00ff */
        /* <DEDUP_REMOVED lines=16> */
[----:B------:R-:W-:Y:S02]  /*119b0*/  IMAD.IADD R7, R2, 0x1, -R11 ;  /* 0x0000000102077824 */ /* 0x000fe400078e0a0b */
[----:B------:R-:W-:Y:S02]  /*119c0*/  IMAD.MOV.U32 R8, RZ, RZ, 0x1 ;  /* 0x00000001ff087424 */ /* 0x000fe400078e00ff */
[----:B------:R-:W-:-:S07]  /*119d0*/  IMAD.MOV.U32 R4, RZ, RZ, R16 ;  /* 0x000000ffff047224 */ /* 0x000fce00078e0010 */
.L_x_4274:
        /* <DEDUP_REMOVED lines=28> */
.L_x_4242:
[----:B------:R-:W1:Y:S01]  /*11ba0*/  S2R R2, SR_TID.X ;  /* 0x0000000000027919 */ /* 0x000e620000002100 */
[----:B------:R-:W-:Y:S01]  /*11bb0*/  BSSY B2, `(.L_x_4243) ;  /* 0x0000006000027945 */ /* 0x000fe20003800000 */
[----:B-1----:R-:W-:Y:S02]  /*11bc0*/  LOP3.LUT R3, R2, 0x7f, RZ, 0xc0, !PT ;  /* 0x0000007f02037812 */ /* 0x002fe400078ec0ff */
[----:B------:R-:W-:Y:S02]  /*11bd0*/  SHF.L.U32 R2, R8, 0x1f, RZ ;  /* 0x0000001f08027819 */ /* 0x000fe400000006ff */
[----:B------:R-:W-:Y:S02]  /*11be0*/  ISETP.NE.AND P2, PT, R3, RZ, PT ;  /* 0x000000ff0300720c */ /* 0x000fe40003f45270 */
[----:B------:R-:W1:Y:S02]  /*11bf0*/  SYNCS.PHASECHK.TRANS64.TRYWAIT P0, [UR38+0x30848], R2 ;  /* 0x03084802ff0075a7 */ /* 0x000e640008000166 */
[----:B-1----:R-:W-:Y:S09]  /*11c00*/  @!P0 BRA `(.L_x_4244) ;  /* 0x0000003000b08947 */ /* 0x002ff20003800000 */
.L_x_4334:
[----:B------:R-:W-:Y:S05]  /*11c10*/  BSYNC B2 ;  /* 0x0000000000027941 */ /* 0x000fea0003800000 */
.L_x_4243:
[----:B------:R-:W-:Y:S04]  /*11c20*/  BSSY B2, `(.L_x_4245) ;  /* 0x0000007000027945 */ /* 0x000fe80003800000 */
[----:B------:R-:W-:Y:S05]  /*11c30*/  @P2 BRA `(.L_x_4246) ;  /* 0x0000000000142947 */ /* 0x000fea0003800000 */
[----:B------:R-:W-:Y:S01]  /*11c40*/  ISETP.NE.AND P0, PT, R9, RZ, PT ;  /* 0x000000ff0900720c */ /* 0x000fe20003f05270 */
[----:B-1----:R-:W-:-:S04]  /*11c50*/  IMAD.MOV.U32 R3, RZ, RZ, 0x9000 ;  /* 0x00009000ff037424 */ /* 0x002fc800078e00ff */
[----:B------:R2:W-:Y:S08]  /*11c60*/  SYNCS.ARRIVE.TRANS64 RZ, [UR38+0x30838], R3 ;  /* 0x03083803ffff79a7 */ /* 0x0005f00008000026 */
[----:B--2---:R-:W-:Y:S05]  /*11c70*/  @!P0 BRA `(.L_x_4246) ;  /* 0x0000000000048947 */ /* 0x004fea0003800000 */
[----:B------:R-:W-:Y:S01]  /*11c80*/  BPT.TRAP 0x1 ;  /* 0x000000040000795c */ /* 0x000fe20000300000 */
.L_x_4246:
[----:B------:R-:W-:Y:S05]  /*11c90*/  BSYNC B2 ;  /* 0x0000000000027941 */ /* 0x000fea0003800000 */
.L_x_4245:
        /* <DEDUP_REMOVED lines=11> */
.L_x_4247:
        /* <DEDUP_REMOVED lines=13> */
.L_x_4248:
        /* <DEDUP_REMOVED lines=15> */
.L_x_4249:
        /* <DEDUP_REMOVED lines=12> */
.L_x_4335:
[----:B------:R-:W-:Y:S05]  /*11fd0*/  BSYNC B2 ;  /* 0x0000000000027941 */ /* 0x000fea0003800000 */
.L_x_4250:
        /* <DEDUP_REMOVED lines=9> */
.L_x_4253:
[----:B------:R-:W-:Y:S05]  /*12070*/  BSYNC B2 ;  /* 0x0000000000027941 */ /* 0x000fea0003800000 */
.L_x_4252:
        /* <DEDUP_REMOVED lines=10> */
.L_x_4254:
        /* <DEDUP_REMOVED lines=13> */
.L_x_4255:
        /* <DEDUP_REMOVED lines=13> */
.L_x_4256:
        /* <DEDUP_REMOVED lines=10> */
.L_x_4241:
[----:B------:R-:W-:Y:S05]  /*12360*/  BSYNC B1 ;  /* 0x0000000000017941 */ /* 0x000fea0003800000 */
.L_x_4240:
        /* <DEDUP_REMOVED lines=27> */
.L_x_4259:
[----:B------:R-:W1:Y:S01]  /*12520*/  S2R R2, SR_TID.X ;  /* 0x0000000000027919 */ /* 0x000e620000002100 */
[----:B------:R-:W-:Y:S01]  /*12530*/  BSSY B2, `(.L_x_4260) ;  /* 0x0000006000027945 */ /* 0x000fe20003800000 */
[----:B-1----:R-:W-:Y:S02]  /*12540*/  LOP3.LUT R3, R2, 0x7f, RZ, 0xc0, !PT ;  /* 0x0000007f02037812 */ /* 0x002fe400078ec0ff */
[----:B------:R-:W-:Y:S02]  /*12550*/  SHF.L.U32 R2, R10, 0x1f, RZ ;  /* 0x0000001f0a027819 */ /* 0x000fe400000006ff */
[----:B------:R-:W-:Y:S02]  /*12560*/  ISETP.NE.AND P2, PT, R3, RZ, PT ;  /* 0x000000ff0300720c */ /* 0x000fe40003f45270 */
[----:B------:R-:W1:Y:S02]  /*12570*/  SYNCS.PHASECHK.TRANS64.TRYWAIT P0, [UR38+0x30840], R2 ;  /* 0x03084002ff0075a7 */ /* 0x000e640008000166 */
[----:B-1----:R-:W-:Y:S09]  /*12580*/  @!P0 BRA `(.L_x_4261) ;  /* 0x0000002800808947 */ /* 0x002ff20003800000 */
.L_x_4336:
[----:B------:R-:W-:Y:S05]  /*12590*/  BSYNC B2 ;  /* 0x0000000000027941 */ /* 0x000fea0003800000 */
.L_x_4260:
[----:B------:R-:W-:Y:S04]  /*125a0*/  BSSY B2, `(.L_x_4262) ;  /* 0x0000007000027945 */ /* 0x000fe80003800000 */
[----:B------:R-:W-:Y:S05]  /*125b0*/  @P2 BRA `(.L_x_4263) ;  /* 0x0000000000142947 */ /* 0x000fea0003800000 */
[----:B------:R-:W-:Y:S01]  /*125c0*/  ISETP.NE.AND P0, PT, R9, RZ, PT ;  /* 0x000000ff0900720c */ /* 0x000fe20003f05270 */
[----:B-1----:R-:W-:-:S04]  /*125d0*/  IMAD.MOV.U32 R2, RZ, RZ, 0x9000 ;  /* 0x00009000ff027424 */ /* 0x002fc800078e00ff */
[----:B------:R2:W-:Y:S08]  /*125e0*/  SYNCS.ARRIVE.TRANS64 RZ, [UR38+0x30830], R2 ;  /* 0x03083002ffff79a7 */ /* 0x0005f00008000026 */
[----:B--2---:R-:W-:Y:S05]  /*125f0*/  @!P0 BRA `(.L_x_4263) ;  /* 0x0000000000048947 */ /* 0x004fea0003800000 */
[----:B------:R-:W-:Y:S01]  /*12600*/  BPT.TRAP 0x1 ;  /* 0x000000040000795c */ /* 0x000fe20000300000 */
.L_x_4263:
[----:B------:R-:W-:Y:S05]  /*12610*/  BSYNC B2 ;  /* 0x0000000000027941 */ /* 0x000fea0003800000 */
.L_x_4262:
        /* <DEDUP_REMOVED lines=11> */
.L_x_4264:
        /* <DEDUP_REMOVED lines=14> */
.L_x_4265:
        /* <DEDUP_REMOVED lines=14> */
.L_x_4266:
        /* <DEDUP_REMOVED lines=12> */
.L_x_4337:
[----:B------:R-:W-:Y:S05]  /*12950*/  BSYNC B2 ;  /* 0x0000000000027941 */ /* 0x000fea0003800000 */
.L_x_4267:
        /* <DEDUP_REMOVED lines=9> */
.L_x_4270:
[----:B------:R-:W-:Y:S05]  /*129f0*/  BSYNC B2 ;  /* 0x0000000000027941 */ /* 0x000fea0003800000 */
.L_x_4269:
        /* <DEDUP_REMOVED lines=10> */
.L_x_4271:
        /* <DEDUP_REMOVED lines=13> */
.L_x_4272:
        /* <DEDUP_REMOVED lines=13> */
.L_x_4273:
        /* <DEDUP_REMOVED lines=10> */
.L_x_4258:
[----:B------:R-:W-:Y:S05]  /*12ce0*/  BSYNC B1 ;  /* 0x0000000000017941 */ /* 0x000fea0003800000 */
.L_x_4257:
[----:B------:R-:W-:Y:S02]  /*12cf0*/  VIADD R6, R6, 0xfffffffe ;  /* 0xfffffffe06067836 */ /* 0x000fe40000000000 */
[----:B------:R-:W-:Y:S01]  /*12d00*/  IMAD.MOV.U32 R8, RZ, RZ, R10 ;  /* 0x000000ffff087224 */ /* 0x000fe200078e000a */
[----:B------:R-:W-:Y:S06]  /*12d10*/  @P1 BRA `(.L_x_4274) ;  /* 0xffffffec00301947 */ /* 0x000fec000383ffff */
[----:B------:R-:W-:Y:S05]  /*12d20*/  BSYNC B0 ;  /* 0x0000000000007941 */ /* 0x000fea0003800000 */
.L_x_4239:
        /* <DEDUP_REMOVED lines=29> */
.L_x_4276:
[----:B------:R-:W1:Y:S01]  /*12f00*/  S2R R2, SR_TID.X ;  /* 0x0000000000027919 */ /* 0x000e620000002100 */
[----:B------:R-:W-:Y:S01]  /*12f10*/  BSSY B1, `(.L_x_4277) ;  /* 0x0000006000017945 */ /* 0x000fe20003800000 */
[----:B-1----:R-:W-:Y:S02]  /*12f20*/  LOP3.LUT R3, R2, 0x7f, RZ, 0xc0, !PT ;  /* 0x0000007f02037812 */ /* 0x002fe400078ec0ff */
[----:B------:R-:W-:Y:S02]  /*12f30*/  SHF.L.U32 R2, R10, 0x1f, RZ ;  /* 0x0000001f0a027819 */ /* 0x000fe400000006ff */
[----:B------:R-:W-:Y:S02]  /*12f40*/  ISETP.NE.AND P1, PT, R3, RZ, PT ;  /* 0x000000ff0300720c */ /* 0x000fe40003f25270 */
[----:B------:R-:W1:Y:S02]  /*12f50*/  SYNCS.PHASECHK.TRANS64.TRYWAIT P0, [UR38+0x30848], R2 ;  /* 0x03084802ff0075a7 */ /* 0x000e640008000166 */
[----:B-1----:R-:W-:Y:S09]  /*12f60*/  @!P0 BRA `(.L_x_4278) ;  /* 0x0000002000388947 */ /* 0x002ff20003800000 */
.L_x_4338:
[----:B------:R-:W-:Y:S05]  /*12f70*/  BSYNC B1 ;  /* 0x0000000000017941 */ /* 0x000fea0003800000 */
.L_x_4277:
[----:B------:R-:W-:Y:S04]  /*12f80*/  BSSY B1, `(.L_x_4279) ;  /* 0x0000007000017945 */ /* 0x000fe80003800000 */
[----:B------:R-:W-:Y:S05]  /*12f90*/  @P1 BRA `(.L_x_4280) ;  /* 0x0000000000141947 */ /* 0x000fea0003800000 */
[----:B------:R-:W-:Y:S01]  /*12fa0*/  ISETP.NE.AND P0, PT, R9, RZ, PT ;  /* 0x000000ff0900720c */ /* 0x000fe20003f05270 */
[----:B-1----:R-:W-:-:S04]  /*12fb0*/  IMAD.MOV.U32 R3, RZ, RZ, 0x9000 ;  /* 0x00009000ff037424 */ /* 0x002fc800078e00ff */
[----:B------:R2:W-:Y:S08]  /*12fc0*/  SYNCS.ARRIVE.TRANS64 RZ, [UR38+0x30838], R3 ;  /* 0x03083803ffff79a7 */ /* 0x0005f00008000026 */
[----:B--2---:R-:W-:Y:S05]  /*12fd0*/  @!P0 BRA `(.L_x_4280) ;  /* 0x0000000000048947 */ /* 0x004fea0003800000 */
[----:B------:R-:W-:Y:S01]  /*12fe0*/  BPT.TRAP 0x1 ;  /* 0x000000040000795c */ /* 0x000fe20000300000 */
.L_x_4280:
[----:B------:R-:W-:Y:S05]  /*12ff0*/  BSYNC B1 ;  /* 0x0000000000017941 */ /* 0x000fea0003800000 */
.L_x_4279:
        /* <DEDUP_REMOVED lines=11> */
.L_x_4281:
        /* <DEDUP_REMOVED lines=14> */
.L_x_4282:
        /* <DEDUP_REMOVED lines=14> */
.L_x_4283:
        /* <DEDUP_REMOVED lines=11> */
.L_x_4339:
[----:B------:R-:W-:Y:S05]  /*13320*/  BSYNC B1 ;  /* 0x0000000000017941 */ /* 0x000fea0003800000 */
.L_x_4284:
        /* <DEDUP_REMOVED lines=9> */
.L_x_4287:
[----:B------:R-:W-:Y:S05]  /*133c0*/  BSYNC B1 ;  /* 0x0000000000017941 */ /* 0x000fea0003800000 */
.L_x_4286:
        /* <DEDUP_REMOVED lines=10> */
.L_x_4288:
        /* <DEDUP_REMOVED lines=13> */
.L_x_4289:
        /* <DEDUP_REMOVED lines=13> */
.L_x_4290:
        /* <DEDUP_REMOVED lines=10> */
.L_x_4275:
[----:B------:R-:W-:Y:S05]  /*136b0*/  BSYNC B0 ;  /* 0x0000000000007941 */ /* 0x000fea0003800000 */
.L_x_4238:
        /* <DEDUP_REMOVED lines=11> */
.L_x_4340:
[----:B------:R-:W-:Y:S05]  /*13770*/  BSYNC B1 ;  /* 0x0000000000017941 */ /* 0x000fea0003800000 */
.L_x_4293:
        /* <DEDUP_REMOVED lines=8> */
.L_x_4296:
[----:B------:R-:W-:Y:S05]  /*13800*/  BSYNC B1 ;  /* 0x0000000000017941 */ /* 0x000fea0003800000 */
.L_x_4295:
        /* <DEDUP_REMOVED lines=13> */
.L_x_4297:
        /* <DEDUP_REMOVED lines=13> */
.L_x_4298:
        /* <DEDUP_REMOVED lines=13> */
.L_x_4299:
        /* <DEDUP_REMOVED lines=8> */
.L_x_4292:
[----:B------:R-:W-:Y:S05]  /*13b00*/  BSYNC B0 ;  /* 0x0000000000007941 */ /* 0x000fea0003800000 */
.L_x_4291:
[----:B------:R-:W-:-:S05]  /*13b10*/  VIADD R0, R0, 0x1 ;  /* 0x0000000100007836 */ /* 0x000fca0000000000 */
[----:B------:R-:W-:-:S04]  /*13b20*/  ISETP.NE.AND P0, PT, R0, 0x2, PT ;  /* 0x000000020000780c */ /* 0x000fc80003f05270 */
[----:B0-----:R-:W-:Y:S02]  /*13b30*/  SEL R3, RZ, 0x1, P0 ;  /* 0x00000001ff037807 */ /* 0x001fe40000000000 */
[----:B------:R-:W-:Y:S02]  /*13b40*/  SEL R0, R0, RZ, P0 ;  /* 0x000000ff00007207 */ /* 0x000fe40000000000 */
[----:B------:R-:W-:Y:S01]  /*13b50*/  LOP3.LUT R10, R10, R3, RZ, 0x3c, !PT ;  /* 0x000000030a0a7212 */ /* 0x000fe200078e3cff */
[----:B------:R-:W-:-:S07]  /*13b60*/  IMAD.MOV.U32 R3, RZ, RZ, RZ ;  /* 0x000000ffff037224 */ /* 0x000fce00078e00ff */
.L_x_4216:
[----:B------:R-:W0:Y:S01]  /*13b70*/  S2R R5, SR_CgaCtaId ;  /* 0x0000000000057919 */ /* 0x000e220000008800 */
[----:B------:R-:W-:Y:S02]  /*13b80*/  MOV R2, 0x400 ;  /* 0x0000040000027802 */ /* 0x000fe40000000f00 */
[----:B------:R-:W-:Y:S02]  /*13b90*/  SHF.L.U32 R3, R3, 0x1f, RZ ;  /* 0x0000001f03037819 */ /* 0x000fe400000006ff */
[----:B0-----:R-:W-:-:S04]  /*13ba0*/  LEA R2, R5, R2, 0x18 ;  /* 0x0000000205027211 */ /* 0x001fc800078ec0ff */
[----:B------:R-:W0:Y:S02]  /*13bb0*/  SYNCS.PHASECHK.TRANS64.TRYWAIT P0, [R2+URZ+0x30820], R3 ;  /* 0x03082003020075a7 */ /* 0x000e24000800017f */
[----:B0-----:R-:W-:Y:S05]  /*13bc0*/  @!P0 BRA `(.L_x_4300) ;  /* 0x0000001400648947 */ /* 0x001fea0003800000 */
.L_x_4341:
[----:B------:R-:W-:-:S03]  /*13bd0*/  UMOV UR4, 0xffffffff ;  /* 0xffffffff00047882 */ /* 0x000fc60000000000 */
[----:B------:R-:W-:Y:S05]  /*13be0*/  BRA.DIV UR4, `(.L_x_4301) ;  /* 0x0000001604707947 */ /* 0x000fea000b800000 */
[----:B0-----:R-:W0:Y:S02]  /*13bf0*/  S2R R3, SR_TID.X ;  /* 0x0000000000037919 */ /* 0x001e240000002100 */
[----:B0-----:R-:W-:-:S04]  /*13c00*/  SHF.R.U32.HI R3, RZ, 0x5, R3 ;  /* 0x00000005ff037819 */ /* 0x001fc80000011603 */
[----:B------:R-:W-:-:S05]  /*13c10*/  LOP3.LUT R3, R3, 0x3, RZ, 0xc0, !PT ;  /* 0x0000000303037812 */ /* 0x000fca00078ec0ff */
[----:B------:R0:W1:Y:S02]  /*13c20*/  SHFL.IDX PT, R14, R3, RZ, 0x1f ;  /* 0x00001fff030e7589 */ /* 0x00006400000e0000 */
.L_x_4344:
[----:B-1----:R-:W-:-:S13]  /*13c30*/  ISETP.NE.AND P0, PT, R14, RZ, PT ;  /* 0x000000ff0e00720c */ /* 0x002fda0003f05270 */
[----:B------:R-:W-:Y:S05]  /*13c40*/  @P0 BRA `(.L_x_4132) ;  /* 0x0000000000900947 */ /* 0x000fea0003800000 */
[----:B------:R-:W-:-:S03]  /*13c50*/  UMOV UR4, 0xffffffff ;  /* 0xffffffff00047882 */ /* 0x000fc60000000000 */
[----:B------:R-:W-:Y:S05]  /*13c60*/  BRA.DIV UR4, `(.L_x_4302) ;  /* 0x0000001604847947 */ /* 0x000fea000b800000 */
[----:B------:R-:W-:-:S13]  /*13c70*/  ELECT P6, URZ, PT ;  /* 0x00000000003f782f */ /* 0x000fda00038c0000 */
.L_x_4347:
        /* <DEDUP_REMOVED lines=8> */
.L_x_4303:
        /* <DEDUP_REMOVED lines=12> */
.L_x_4348:
[----:B------:R-:W1:Y:S02]  /*13dc0*/  SYNCS.PHASECHK.TRANS64.TRYWAIT P0, [R8+URZ], R5 ;  /* 0x00000005080075a7 */ /* 0x000e64000800017f */
[----:B-1----:R-:W-:Y:S05]  /*13dd0*/  @!P0 BRA `(.L_x_4305) ;  /* 0x00000014005c8947 */ /* 0x002fea0003800000 */
.L_x_4349:
[----:B------:R-:W-:Y:S05]  /*13de0*/  @!P2 BRA `(.L_x_4306) ;  /* 0x000000000004a947 */ /* 0x000fea0003800000 */
[----:B------:R-:W-:Y:S01]  /*13df0*/  BPT.TRAP 0x1 ;  /* 0x000000040000795c */ /* 0x000fe20000300000 */
.L_x_4306:
[----:B------:R-:W-:-:S04]  /*13e00*/  VIADD R3, R2, 0x30860 ;  /* 0x0003086002037836 */ /* 0x000fc80000000000 */
[----:B0-----:R-:W-:-:S04]  /*13e10*/  IMAD R7, R0, 0x8, R3 ;  /* 0x0000000800077824 */ /* 0x001fc800078e0203 */
[----:B------:R-:W0:Y:S02]  /*13e20*/  SYNCS.PHASECHK.TRANS64.TRYWAIT P0, [R7+URZ], R4 ;  /* 0x00000004070075a7 */ /* 0x000e24000800017f */
[----:B0-----:R-:W-:Y:S05]  /*13e30*/  @!P0 BRA `(.L_x_4307) ;  /* 0x0000001400588947 */ /* 0x001fea0003800000 */
.L_x_4350:
[----:B------:R-:W-:-:S07]  /*13e40*/  IMAD R6, R6, 0x8, R3 ;  /* 0x0000000806067824 */ /* 0x000fce00078e0203 */
.L_x_4308:
[----:B--2---:R2:W3:Y:S02]  /*13e50*/  SYNCS.PHASECHK.TRANS64.TRYWAIT P0, [R6+URZ], R5 ;  /* 0x00000005060075a7 */ /* 0x0044e4000800017f */
[----:B---3--:R-:W-:Y:S05]  /*13e60*/  @!P0 NANOSLEEP.SYNCS 0x989680 ;  /* 0x009896800000895d */ /* 0x008fea0003900000 */
[----:B------:R-:W3:Y:S02]  /*13e70*/  @!P0 SYNCS.PHASECHK.TRANS64 P0, [R6+URZ], R5 ;  /* 0x00000005060085a7 */ /* 0x000ee4000800007f */
[----:B---3--:R-:W-:Y:S05]  /*13e80*/  @!P0 BRA `(.L_x_4308) ;  /* 0xfffffffc00f08947 */ /* 0x008fea000383ffff */
.L_x_4132:
[----:B------:R-:W-:Y:S05]  /*13e90*/  BSYNC B6 ;  /* 0x0000000000067941 */ /* 0x000fea0003800000 */
.L_x_4129:
[----:B------:R-:W-:Y:S05]  /*13ea0*/  EXIT ;  /* 0x000000000000794d */ /* 0x000fea0003800000 */
.L_x_4142:
[----:B0-----:R-:W-:-:S04]  /*13eb0*/  IMAD.U32 R3, RZ, RZ, UR57 ;  /* 0x00000039ff037e24 */ /* 0x001fc8000f8e00ff */
[----:B------:R0:W1:Y:S03]  /*13ec0*/  SYNCS.PHASECHK.TRANS64.TRYWAIT P0, [R3+URZ+0x30800], R0 ;  /* 0x03080000030075a7 */ /* 0x000066000800017f */
[----:B-1----:R-:W-:Y:S05]  /*13ed0*/  @!P0 NANOSLEEP.SYNCS 0x989680 ;  /* 0x009896800000895d */ /* 0x002fea0003900000 */
[----:B------:R-:W1:Y:S02]  /*13ee0*/  @!P0 SYNCS.PHASECHK.TRANS64 P0, [R3+URZ+0x30800], R0 ;  /* 0x03080000030085a7 */ /* 0x000e64000800007f */
[----:B-1----:R-:W-:Y:S05]  /*13ef0*/  @!P0 BRA `(.L_x_4142) ;  /* 0xfffffffc00ec8947 */ /* 0x002fea000383ffff */
[----:B------:R-:W-:Y:S05]  /*13f00*/  BRA `(.L_x_4309) ;  /* 0xfffffed800687947 */ /* 0x000fea000383ffff */
.L_x_4146:
[----:B0-----:R-:W-:-:S04]  /*13f10*/  IMAD.U32 R3, RZ, RZ, UR57 ;  /* 0x00000039ff037e24 */ /* 0x001fc8000f8e00ff */
[----:B------:R0:W2:Y:S03]  /*13f20*/  SYNCS.PHASECHK.TRANS64.TRYWAIT P2, [R3+URZ+0x30830], R0 ;  /* 0x03083000030075a7 */ /* 0x0000a6000804017f */
[----:B--2---:R-:W-:Y:S05]  /*13f30*/  @!P2 NANOSLEEP.SYNCS 0x989680 ;  /* 0x009896800000a95d */ /* 0x004fea0003900000 */
[----:B------:R-:W2:Y:S02]  /*13f40*/  @!P2 SYNCS.PHASECHK.TRANS64 P2, [R3+URZ+0x30830], R0 ;  /* 0x030830000300a5a7 */ /* 0x000ea4000804007f */
[----:B--2---:R-:W-:Y:S05]  /*13f50*/  @!P2 BRA `(.L_x_4146) ;  /* 0xfffffffc00eca947 */ /* 0x004fea000383ffff */
[----:B------:R-:W-:Y:S05]  /*13f60*/  BRA `(.L_x_4145) ;  /* 0xfffffed800987947 */ /* 0x000fea000383ffff */
.L_x_4162:
[----:B-1----:R-:W-:-:S04]  /*13f70*/  IMAD.U32 R15, RZ, RZ, UR61 ;  /* 0x0000003dff0f7e24 */ /* 0x002fc8000f8e00ff */
[----:B------:R1:W2:Y:S03]  /*13f80*/  SYNCS.PHASECHK.TRANS64.TRYWAIT P2, [R15+URZ+0x30830], R0 ;  /* 0x030830000f0075a7 */ /* 0x0002a6000804017f */
[----:B--2---:R-:W-:Y:S05]  /*13f90*/  @!P2 NANOSLEEP.SYNCS 0x989680 ;  /* 0x009896800000a95d */ /* 0x004fea0003900000 */
[----:B------:R-:W2:Y:S02]  /*13fa0*/  @!P2 SYNCS.PHASECHK.TRANS64 P2, [R15+URZ+0x30830], R0 ;  /* 0x030830000f00a5a7 */ /* 0x000ea4000804007f */
[----:B--2---:R-:W-:Y:S05]  /*13fb0*/  @!P2 BRA `(.L_x_4162) ;  /* 0xfffffffc00eca947 */ /* 0x004fea000383ffff */
[----:B------:R-:W-:Y:S05]  /*13fc0*/  BRA `(.L_x_4161) ;  /* 0xffffff08004c7947 */ /* 0x000fea000383ffff */
.L_x_4166:
[----:B-1----:R-:W-:-:S04]  /*13fd0*/  IMAD.U32 R3, RZ, RZ, UR11 ;  /* 0x0000000bff037e24 */ /* 0x002fc8000f8e00ff */
[----:B------:R1:W2:Y:S03]  /*13fe0*/  SYNCS.PHASECHK.TRANS64.TRYWAIT P2, [R3+URZ+0x30850], R0 ;  /* 0x03085000030075a7 */ /* 0x0002a6000804017f */
[----:B--2---:R-:W-:Y:S05]  /*13ff0*/  @!P2 NANOSLEEP.SYNCS 0x989680 ;  /* 0x009896800000a95d */ /* 0x004fea0003900000 */
[----:B------:R-:W2:Y:S02]  /*14000*/  @!P2 SYNCS.PHASECHK.TRANS64 P2, [R3+URZ+0x30850], R0 ;  /* 0x030850000300a5a7 */ /* 0x000ea4000804007f */
[----:B--2---:R-:W-:Y:S05]  /*14010*/  @!P2 BRA `(.L_x_4166) ;  /* 0xfffffffc00eca947 */ /* 0x004fea000383ffff */
[----:B------:R-:W-:Y:S05]  /*14020*/  BRA `(.L_x_4165) ;  /* 0xffffff1000dc7947 */ /* 0x000fea000383ffff */
.L_x_4183:
[----:B-1----:R-:W-:-:S04]  /*14030*/  IMAD.U32 R5, RZ, RZ, UR56 ;  /* 0x00000038ff057e24 */ /* 0x002fc8000f8e00ff */
[----:B------:R1:W2:Y:S03]  /*14040*/  SYNCS.PHASECHK.TRANS64.TRYWAIT P2, [R5+URZ+0x30830], R0 ;  /* 0x03083000050075a7 */ /* 0x0002a6000804017f */
[----:B--2---:R-:W-:Y:S05]  /*14050*/  @!P2 NANOSLEEP.SYNCS 0x989680 ;  /* 0x009896800000a95d */ /* 0x004fea0003900000 */
[----:B------:R-:W2:Y:S02]  /*14060*/  @!P2 SYNCS.PHASECHK.TRANS64 P2, [R5+URZ+0x30830], R0 ;  /* 0x030830000500a5a7 */ /* 0x000ea4000804007f */
[----:B--2---:R-:W-:Y:S05]  /*14070*/  @!P2 BRA `(.L_x_4183) ;  /* 0xfffffffc00eca947 */ /* 0x004fea000383ffff */
[----:B------:R-:W-:Y:S05]  /*14080*/  BRA `(.L_x_4182) ;  /* 0xffffff3800b87947 */ /* 0x000fea000383ffff */
.L_x_4187:
[----:B-1----:R-:W-:-:S04]  /*14090*/  IMAD.U32 R3, RZ, RZ, UR11 ;  /* 0x0000000bff037e24 */ /* 0x002fc8000f8e00ff */
[----:B------:R1:W2:Y:S03]  /*140a0*/  SYNCS.PHASECHK.TRANS64.TRYWAIT P2, [R3+URZ+0x30850], R0 ;  /* 0x03085000030075a7 */ /* 0x0002a6000804017f */
[----:B--2---:R-:W-:Y:S05]  /*140b0*/  @!P2 NANOSLEEP.SYNCS 0x989680 ;  /* 0x009896800000a95d */ /* 0x004fea0003900000 */
[----:B------:R-:W2:Y:S02]  /*140c0*/  @!P2 SYNCS.PHASECHK.TRANS64 P2, [R3+URZ+0x30850], R0 ;  /* 0x030850000300a5a7 */ /* 0x000ea4000804007f */
[----:B--2---:R-:W-:Y:S05]  /*140d0*/  @!P2 BRA `(.L_x_4187) ;  /* 0xfffffffc00eca947 */ /* 0x004fea000383ffff */
[----:B------:R-:W-:Y:S05]  /*140e0*/  BRA `(.L_x_4186) ;  /* 0xffffff4400487947 */ /* 0x000fea000383ffff */
.L_x_4193:
[----:B-1----:R-:W-:-:S04]  /*140f0*/  IMAD.U32 R5, RZ, RZ, UR56 ;  /* 0x00000038ff057e24 */ /* 0x002fc8000f8e00ff */
[----:B------:R1:W2:Y:S03]  /*14100*/  SYNCS.PHASECHK.TRANS64.TRYWAIT P2, [R5+URZ+0x30830], R0 ;  /* 0x03083000050075a7 */ /* 0x0002a6000804017f */
[----:B--2---:R-:W-:Y:S05]  /*14110*/  @!P2 NANOSLEEP.SYNCS 0x989680 ;  /* 0x009896800000a95d */ /* 0x004fea0003900000 */
[----:B------:R-:W2:Y:S02]  /*14120*/  @!P2 SYNCS.PHASECHK.TRANS64 P2, [R5+URZ+0x30830], R0 ;  /* 0x030830000500a5a7 */ /* 0x000ea4000804007f */
[----:B--2---:R-:W-:Y:S05]  /*14130*/  @!P2 BRA `(.L_x_4193) ;  /* 0xfffffffc00eca947 */ /* 0x004fea000383ffff */
[----:B------:R-:W-:Y:S05]  /*14140*/  BRA `(.L_x_4192) ;  /* 0xffffff58000c7947 */ /* 0x000fea000383ffff */
.L_x_4197:
[----:B-1----:R-:W-:-:S04]  /*14150*/  IMAD.U32 R3, RZ, RZ, UR11 ;  /* 0x0000000bff037e24 */ /* 0x002fc8000f8e00ff */
[----:B------:R1:W2:Y:S03]  /*14160*/  SYNCS.PHASECHK.TRANS64.TRYWAIT P2, [R3+URZ+0x30850], R0 ;  /* 0x03085000030075a7 */ /* 0x0002a6000804017f */
[----:B--2---:R-:W-:Y:S05]  /*14170*/  @!P2 NANOSLEEP.SYNCS 0x989680 ;  /* 0x009896800000a95d */ /* 0x004fea0003900000 */
[----:B------:R-:W2:Y:S02]  /*14180*/  @!P2 SYNCS.PHASECHK.TRANS64 P2, [R3+URZ+0x30850], R0 ;  /* 0x030850000300a5a7 */ /* 0x000ea4000804007f */
[----:B--2---:R-:W-:Y:S05]  /*14190*/  @!P2 BRA `(.L_x_4197) ;  /* 0xfffffffc00eca947 */ /* 0x004fea000383ffff */
[----:B------:R-:W-:Y:S05]  /*141a0*/  BRA `(.L_x_4196) ;  /* 0xffffff60009c7947 */ /* 0x000fea000383ffff */
.L_x_4210:
[----:B-1----:R-:W-:-:S04]  /*141b0*/  IMAD.U32 R3, RZ, RZ, UR7 ;  /* 0x00000007ff037e24 */ /* 0x002fc8000f8e00ff */
[----:B------:R1:W2:Y:S03]  /*141c0*/  SYNCS.PHASECHK.TRANS64.TRYWAIT P0, [R3+URZ+0x30850], R2 ;  /* 0x03085002030075a7 */ /* 0x0002a6000800017f */
[----:B--2---:R-:W-:Y:S05]  /*141d0*/  @!P0 NANOSLEEP.SYNCS 0x989680 ;  /* 0x009896800000895d */ /* 0x004fea0003900000 */
[----:B------:R-:W2:Y:S02]  /*141e0*/  @!P0 SYNCS.PHASECHK.TRANS64 P0, [R3+URZ+0x30850], R2 ;  /* 0x03085002030085a7 */ /* 0x000ea4000800007f */
[----:B--2---:R-:W-:Y:S05]  /*141f0*/  @!P0 BRA `(.L_x_4210) ;  /* 0xfffffffc00ec8947 */ /* 0x004fea000383ffff */
[----:B------:R-:W-:Y:S05]  /*14200*/  BRA `(.L_x_4209) ;  /* 0xffffff8c001c7947 */ /* 0x000fea000383ffff */
.L_x_4227:
[----:B------:R-:W-:Y:S02]  /*14210*/  IMAD.MOV.U32 R13, RZ, RZ, R0 ;  /* 0x000000ffff0d7224 */ /* 0x000fe400078e0000 */
[----:B------:R-:W-:Y:S02]  /*14220*/  IMAD.MOV.U32 R12, RZ, RZ, RZ ;  /* 0x000000ffff0c7224 */ /* 0x000fe400078e00ff */
[----:B------:R-:W-:Y:S02]  /*14230*/  IMAD.MOV.U32 R11, RZ, RZ, 0x1f ;  /* 0x0000001fff0b7424 */ /* 0x000fe400078e00ff */
[----:B------:R-:W-:-:S07]  /*14240*/  IMAD.MOV.U32 R15, RZ, RZ, -0x1 ;  /* 0xffffffffff0f7424 */ /* 0x000fce00078e00ff */
[----:B0-----:R-:W-:Y:S05]  /*14250*/  WARPSYNC.COLLECTIVE R15, `(.L_x_4310) ;  /* 0x000000000f087348 */ /* 0x001fea0003c00000 */
[----:B------:R1:W2:Y:S02]  /*14260*/  SHFL.IDX P6, R14, R13, R12, R11 ;  /* 0x0000000c0d0e7389 */ /* 0x0002a400000c000b */
[----:B012---:R-:W-:Y:S01]  /*14270*/  ENDCOLLECTIVE ;  /* 0x000000000000791b */ /* 0x007fe20003800000 */
.L_x_4310:
[----:B------:R-:W-:Y:S05]  /*14280*/  BRA `(.L_x_4311) ;  /* 0xffffffc400407947 */ /* 0x000fea000383ffff */
.L_x_4229:
[----:B------:R-:W-:Y:S01]  /*14290*/  BSSY B0, `(.L_x_4312) ;  /* 0x0000006000007945 */ /* 0x000fe20003800000 */
[----:B------:R-:W-:-:S07]  /*142a0*/  IMAD.MOV.U32 R15, RZ, RZ, -0x1 ;  /* 0xffffffffff0f7424 */ /* 0x000fce00078e00ff */
[----:B01----:R-:W-:Y:S05]  /*142b0*/  WARPSYNC.COLLECTIVE R15, `(.L_x_4313) ;  /* 0x000000000f0c7348 */ /* 0x003fea0003c00000 */
[----:B------:R-:W-:Y:S02]  /*142c0*/  ELECT P6, UR62, PT ;  /* 0x00000000003e782f */ /* 0x000fe400038c0000 */
[----:B------:R-:W-:Y:S01]  /*142d0*/  MOV R14, UR62 ;  /* 0x0000003e000e7c02 */ /* 0x000fe20008000f00 */
[----:B01----:R-:W-:Y:S10]  /*142e0*/  ENDCOLLECTIVE ;  /* 0x000000000000791b */ /* 0x003ff40003800000 */
.L_x_4313:
[----:B------:R-:W-:Y:S05]  /*142f0*/  BSYNC B0 ;  /* 0x0000000000007941 */ /* 0x000fea0003800000 */
.L_x_4312:
[----:B------:R-:W-:Y:S05]  /*14300*/  BRA `(.L_x_4314) ;  /* 0xffffffc400407947 */ /* 0x000fea000383ffff */
.L_x_4231:
[----:B-1----:R-:W-:-:S04]  /*14310*/  IMAD.U32 R3, RZ, RZ, UR38 ;  /* 0x00000026ff037e24 */ /* 0x002fc8000f8e00ff */
[----:B------:R1:W3:Y:S03]  /*14320*/  SYNCS.PHASECHK.TRANS64.TRYWAIT P0, [R3+URZ+0x30840], R0 ;  /* 0x03084000030075a7 */ /* 0x0002e6000800017f */
[----:B---3--:R-:W-:Y:S05]  /*14330*/  @!P0 NANOSLEEP.SYNCS 0x989680 ;  /* 0x009896800000895d */ /* 0x008fea0003900000 */
[----:B------:R-:W3:Y:S02]  /*14340*/  @!P0 SYNCS.PHASECHK.TRANS64 P0, [R3+URZ+0x30840], R0 ;  /* 0x03084000030085a7 */ /* 0x000ee4000800007f */
[----:B---3--:R-:W-:Y:S05]  /*14350*/  @!P0 BRA `(.L_x_4231) ;  /* 0xfffffffc00ec8947 */ /* 0x008fea000383ffff */
[----:B------:R-:W-:Y:S05]  /*14360*/  BRA `(.L_x_4315) ;  /* 0xffffffc4009c7947 */ /* 0x000fea000383ffff */
.L_x_4234:
        /* <DEDUP_REMOVED lines=8> */
.L_x_4316:
[----:B------:R-:W-:Y:S02]  /*143f0*/  VIADD R4, R6, 0x10 ;  /* 0x0000001006047836 */ /* 0x000fe40000000000 */
[----:B------:R-:W-:Y:S02]  /*14400*/  IMAD.MOV.U32 R13, RZ, RZ, R0 ;  /* 0x000000ffff0d7224 */ /* 0x000fe400078e0000 */
[----:B------:R-:W-:-:S07]  /*14410*/  IMAD.MOV.U32 R2, RZ, RZ, R14 ;  /* 0x000000ffff027224 */ /* 0x000fce00078e000e */
[----:B------:R-:W-:Y:S05]  /*14420*/  WARPSYNC.COLLECTIVE R15, `(.L_x_4317) ;  /* 0x000000000f087348 */ /* 0x000fea0003c00000 */
[----:B------:R0:W1:Y:S02]  /*14430*/  SHFL.IDX P6, R14, R13, R12, R11 ;  /* 0x0000000c0d0e7389 */ /* 0x00006400000c000b */
[----:B01----:R-:W-:Y:S01]  /*14440*/  ENDCOLLECTIVE ;  /* 0x000000000000791b */ /* 0x003fe20003800000 */
.L_x_4317:
[----:B------:R-:W-:Y:S01]  /*14450*/  ULDC UR4, c[0x0][0x288] ;  /* 0x0000a20000047ab9 */ /* 0x000fe20000000800 */
[----:B------:R-:W-:Y:S01]  /*14460*/  IMAD.MOV.U32 R3, RZ, RZ, R2 ;  /* 0x000000ffff037224 */ /* 0x000fe200078e0002 */
[----:B------:R-:W-:Y:S01]  /*14470*/  ULDC.64 UR6, c[0x0][0x208] ;  /* 0x0000820000067ab9 */ /* 0x000fe20000000a00 */
[----:B------:R-:W-:-:S05]  /*14480*/  IMAD R7, R7, UR4, RZ ;  /* 0x0000000407077c24 */ /* 0x000fca000f8e02ff */
        /* <DEDUP_REMOVED lines=16> */
.L_x_4318:
[----:B------:R-:W-:Y:S01]  /*14590*/  VIADD R2, R6, 0x20 ;  /* 0x0000002006027836 */ /* 0x000fe20000000000 */
[----:B------:R-:W-:Y:S01]  /*145a0*/  @!P3 LEA R20, R9, UR38, 0x1 ;  /* 0x000000260914bc11 */ /* 0x000fe2000f8e08ff */
[----:B------:R-:W-:Y:S02]  /*145b0*/  IMAD.MOV.U32 R13, RZ, RZ, R0 ;  /* 0x000000ffff0d7224 */ /* 0x000fe400078e0000 */
[----:B------:R-:W-:-:S07]  /*145c0*/  IMAD.MOV.U32 R4, RZ, RZ, R14 ;  /* 0x000000ffff047224 */ /* 0x000fce00078e000e */
[----:B------:R-:W-:Y:S05]  /*145d0*/  WARPSYNC.COLLECTIVE R15, `(.L_x_4319) ;  /* 0x000000000f087348 */ /* 0x000fea0003c00000 */
[----:B------:R0:W1:Y:S02]  /*145e0*/  SHFL.IDX P6, R14, R13, R12, R11 ;  /* 0x0000000c0d0e7389 */ /* 0x00006400000c000b */
[----:B01----:R-:W-:Y:S01]  /*145f0*/  ENDCOLLECTIVE ;  /* 0x000000000000791b */ /* 0x003fe20003800000 */
.L_x_4319:
        /* <DEDUP_REMOVED lines=16> */
.L_x_4320:
[----:B------:R-:W-:Y:S01]  /*14700*/  VIADD R4, R6, 0x30 ;  /* 0x0000003006047836 */ /* 0x000fe20000000000 */
[----:B------:R-:W-:Y:S01]  /*14710*/  @!P3 LEA R21, R9, UR38, 0x1 ;  /* 0x000000260915bc11 */ /* 0x000fe2000f8e08ff */
[----:B------:R-:W-:Y:S02]  /*14720*/  IMAD.MOV.U32 R13, RZ, RZ, R0 ;  /* 0x000000ffff0d7224 */ /* 0x000fe400078e0000 */
[----:B------:R-:W-:-:S07]  /*14730*/  IMAD.MOV.U32 R2, RZ, RZ, R14 ;  /* 0x000000ffff027224 */ /* 0x000fce00078e000e */
[----:B------:R-:W-:Y:S05]  /*14740*/  WARPSYNC.COLLECTIVE R15, `(.L_x_4321) ;  /* 0x000000000f087348 */ /* 0x000fea0003c00000 */
[----:B------:R0:W1:Y:S02]  /*14750*/  SHFL.IDX P6, R14, R13, R12, R11 ;  /* 0x0000000c0d0e7389 */ /* 0x00006400000c000b */
[----:B01----:R-:W-:Y:S01]  /*14760*/  ENDCOLLECTIVE ;  /* 0x000000000000791b */ /* 0x003fe20003800000 */
.L_x_4321:
        /* <DEDUP_REMOVED lines=16> */
.L_x_4322:
[----:B------:R-:W-:Y:S01]  /*14870*/  VIADD R2, R6, 0x40 ;  /* 0x0000004006027836 */ /* 0x000fe20000000000 */
[----:B------:R-:W-:Y:S01]  /*14880*/  @!P3 LEA R20, R9, UR38, 0x1 ;  /* 0x000000260914bc11 */ /* 0x000fe2000f8e08ff */
[----:B------:R-:W-:Y:S02]  /*14890*/  IMAD.MOV.U32 R13, RZ, RZ, R0 ;  /* 0x000000ffff0d7224 */ /* 0x000fe400078e0000 */
[----:B------:R-:W-:-:S07]  /*148a0*/  IMAD.MOV.U32 R4, RZ, RZ, R14 ;  /* 0x000000ffff047224 */ /* 0x000fce00078e000e */
[----:B------:R-:W-:Y:S05]  /*148b0*/  WARPSYNC.COLLECTIVE R15, `(.L_x_4323) ;  /* 0x000000000f087348 */ /* 0x000fea0003c00000 */
[----:B------:R0:W1:Y:S02]  /*148c0*/  SHFL.IDX P6, R14, R13, R12, R11 ;  /* 0x0000000c0d0e7389 */ /* 0x00006400000c000b */
[----:B01----:R-:W-:Y:S01]  /*148d0*/  ENDCOLLECTIVE ;  /* 0x000000000000791b */ /* 0x003fe20003800000 */
.L_x_4323:
        /* <DEDUP_REMOVED lines=16> */
.L_x_4324:
[----:B------:R-:W-:Y:S01]  /*149e0*/  VIADD R4, R6, 0x50 ;  /* 0x0000005006047836 */ /* 0x000fe20000000000 */
[----:B------:R-:W-:Y:S01]  /*149f0*/  @!P3 LEA R21, R9, UR38, 0x1 ;  /* 0x000000260915bc11 */ /* 0x000fe2000f8e08ff */
[----:B------:R-:W-:Y:S02]  /*14a00*/  IMAD.MOV.U32 R13, RZ, RZ, R0 ;  /* 0x000000ffff0d7224 */ /* 0x000fe400078e0000 */
[----:B------:R-:W-:-:S07]  /*14a10*/  IMAD.MOV.U32 R2, RZ, RZ, R14 ;  /* 0x000000ffff027224 */ /* 0x000fce00078e000e */
[----:B------:R-:W-:Y:S05]  /*14a20*/  WARPSYNC.COLLECTIVE R15, `(.L_x_4325) ;  /* 0x000000000f087348 */ /* 0x000fea0003c00000 */
[----:B------:R0:W1:Y:S02]  /*14a30*/  SHFL.IDX P6, R14, R13, R12, R11 ;  /* 0x0000000c0d0e7389 */ /* 0x00006400000c000b */
[----:B01----:R-:W-:Y:S01]  /*14a40*/  ENDCOLLECTIVE ;  /* 0x000000000000791b */ /* 0x003fe20003800000 */
.L_x_4325:
        /* <DEDUP_REMOVED lines=16> */
.L_x_4326:
[----:B------:R-:W-:Y:S01]  /*14b50*/  VIADD R2, R6, 0x60 ;  /* 0x0000006006027836 */ /* 0x000fe20000000000 */
[----:B------:R-:W-:Y:S01]  /*14b60*/  @!P3 LEA R20, R9, UR38, 0x1 ;  /* 0x000000260914bc11 */ /* 0x000fe2000f8e08ff */
[----:B------:R-:W-:Y:S02]  /*14b70*/  IMAD.MOV.U32 R13, RZ, RZ, R0 ;  /* 0x000000ffff0d7224 */ /* 0x000fe400078e0000 */
[----:B------:R-:W-:-:S07]  /*14b80*/  IMAD.MOV.U32 R4, RZ, RZ, R14 ;  /* 0x000000ffff047224 */ /* 0x000fce00078e000e */
[----:B------:R-:W-:Y:S05]  /*14b90*/  WARPSYNC.COLLECTIVE R15, `(.L_x_4327) ;  /* 0x000000000f087348 */ /* 0x000fea0003c00000 */
[----:B------:R0:W1:Y:S02]  /*14ba0*/  SHFL.IDX P6, R14, R13, R12, R11 ;  /* 0x0000000c0d0e7389 */ /* 0x00006400000c000b */
[----:B01----:R-:W-:Y:S01]  /*14bb0*/  ENDCOLLECTIVE ;  /* 0x000000000000791b */ /* 0x003fe20003800000 */
.L_x_4327:
        /* <DEDUP_REMOVED lines=16> */
.L_x_4328:
[----:B------:R-:W-:Y:S01]  /*14cc0*/  @!P3 LEA R21, R9, UR38, 0x1 ;  /* 0x000000260915bc11 */ /* 0x000fe2000f8e08ff */
[----:B------:R-:W-:Y:S02]  /*14cd0*/  IMAD.MOV.U32 R13, RZ, RZ, R0 ;  /* 0x000000ffff0d7224 */ /* 0x000fe400078e0000 */
[----:B------:R-:W-:-:S07]  /*14ce0*/  IMAD.MOV.U32 R2, RZ, RZ, R14 ;  /* 0x000000ffff027224 */ /* 0x000fce00078e000e */
[----:B------:R-:W-:Y:S05]  /*14cf0*/  WARPSYNC.COLLECTIVE R15, `(.L_x_4329) ;  /* 0x000000000f087348 */ /* 0x000fea0003c00000 */
[----:B------:R0:W1:Y:S02]  /*14d00*/  SHFL.IDX P6, R14, R13, R12, R11 ;  /* 0x0000000c0d0e7389 */ /* 0x00006400000c000b */
[----:B01----:R-:W-:Y:S01]  /*14d10*/  ENDCOLLECTIVE ;  /* 0x000000000000791b */ /* 0x003fe20003800000 */
.L_x_4329:
        /* <DEDUP_REMOVED lines=15> */
.L_x_4330:
[----:B------:R-:W-:Y:S02]  /*14e10*/  IMAD.MOV.U32 R13, RZ, RZ, R0 ;  /* 0x000000ffff0d7224 */ /* 0x000fe400078e0000 */
[----:B------:R-:W-:-:S07]  /*14e20*/  IMAD.MOV.U32 R4, RZ, RZ, R14 ;  /* 0x000000ffff047224 */ /* 0x000fce00078e000e */
[----:B------:R-:W-:Y:S05]  /*14e30*/  WARPSYNC.COLLECTIVE R15, `(.L_x_4331) ;  /* 0x000000000f087348 */ /* 0x000fea0003c00000 */
[----:B------:R0:W1:Y:S02]  /*14e40*/  SHFL.IDX P6, R14, R13, R12, R11 ;  /* 0x0000000c0d0e7389 */ /* 0x00006400000c000b */
[----:B01----:R-:W-:Y:S01]  /*14e50*/  ENDCOLLECTIVE ;  /* 0x000000000000791b */ /* 0x003fe20003800000 */
.L_x_4331:
[----:B------:R-:W-:Y:S05]  /*14e60*/  BRA `(.L_x_4332) ;  /* 0xffffffc400fc7947 */ /* 0x000fea000383ffff */
.L_x_4237:
[----:B-1----:R-:W-:-:S04]  /*14e70*/  IMAD.U32 R3, RZ, RZ, UR38 ;  /* 0x00000026ff037e24 */ /* 0x002fc8000f8e00ff */
[----:B------:R1:W2:Y:S03]  /*14e80*/  SYNCS.PHASECHK.TRANS64.TRYWAIT P0, [R3+URZ+0x30820], R0 ;  /* 0x03082000030075a7 */ /* 0x0002a6000800017f */
[----:B--2---:R-:W-:Y:S05]  /*14e90*/  @!P0 NANOSLEEP.SYNCS 0x989680 ;  /* 0x009896800000895d */ /* 0x004fea0003900000 */
[----:B------:R-:W2:Y:S02]  /*14ea0*/  @!P0 SYNCS.PHASECHK.TRANS64 P0, [R3+URZ+0x30820], R0 ;  /* 0x03082000030085a7 */ /* 0x000ea4000800007f */
[----:B--2---:R-:W-:Y:S05]  /*14eb0*/  @!P0 BRA `(.L_x_4237) ;  /* 0xfffffffc00ec8947 */ /* 0x004fea000383ffff */
[----:B------:R-:W-:Y:S05]  /*14ec0*/  BRA `(.L_x_4333) ;  /* 0xffffffc800547947 */ /* 0x000fea000383ffff */
.L_x_4244:
[----:B-1----:R-:W-:-:S04]  /*14ed0*/  IMAD.U32 R3, RZ, RZ, UR38 ;  /* 0x00000026ff037e24 */ /* 0x002fc8000f8e00ff */
[----:B------:R1:W2:Y:S03]  /*14ee0*/  SYNCS.PHASECHK.TRANS64.TRYWAIT P0, [R3+URZ+0x30848], R2 ;  /* 0x03084802030075a7 */ /* 0x0002a6000800017f */
[----:B--2---:R-:W-:Y:S05]  /*14ef0*/  @!P0 NANOSLEEP.SYNCS 0x989680 ;  /* 0x009896800000895d */ /* 0x004fea0003900000 */
[----:B------:R-:W2:Y:S02]  /*14f00*/  @!P0 SYNCS.PHASECHK.TRANS64 P0, [R3+URZ+0x30848], R2 ;  /* 0x03084802030085a7 */ /* 0x000ea4000800007f */
[----:B--2---:R-:W-:Y:S05]  /*14f10*/  @!P0 BRA `(.L_x_4244) ;  /* 0xfffffffc00ec8947 */ /* 0x004fea000383ffff */
[----:B------:R-:W-:Y:S05]  /*14f20*/  BRA `(.L_x_4334) ;  /* 0xffffffcc00387947 */ /* 0x000fea000383ffff */
.L_x_4251:
[----:B0-----:R-:W-:-:S04]  /*14f30*/  IMAD.U32 R3, RZ, RZ, UR38 ;  /* 0x00000026ff037e24 */ /* 0x001fc8000f8e00ff */
[----:B------:R0:W1:Y:S03]  /*14f40*/  SYNCS.PHASECHK.TRANS64.TRYWAIT P0, [R3+URZ+0x30860], R2 ;  /* 0x03086002030075a7 */ /* 0x000066000800017f */
[----:B-1----:R-:W-:Y:S05]  /*14f50*/  @!P0 NANOSLEEP.SYNCS 0x989680 ;  /* 0x009896800000895d */ /* 0x002fea0003900000 */
[----:B------:R-:W1:Y:S02]  /*14f60*/  @!P0 SYNCS.PHASECHK.TRANS64 P0, [R3+URZ+0x30860], R2 ;  /* 0x03086002030085a7 */ /* 0x000e64000800007f */
[----:B-1----:R-:W-:Y:S05]  /*14f70*/  @!P0 BRA `(.L_x_4251) ;  /* 0xfffffffc00ec8947 */ /* 0x002fea000383ffff */
[----:B------:R-:W-:Y:S05]  /*14f80*/  BRA `(.L_x_4335) ;  /* 0xffffffd000107947 */ /* 0x000fea000383ffff */
.L_x_4261:
[----:B-1----:R-:W-:-:S04]  /*14f90*/  IMAD.U32 R3, RZ, RZ, UR38 ;  /* 0x00000026ff037e24 */ /* 0x002fc8000f8e00ff */
[----:B------:R1:W2:Y:S03]  /*14fa0*/  SYNCS.PHASECHK.TRANS64.TRYWAIT P0, [R3+URZ+0x30840], R2 ;  /* 0x03084002030075a7 */ /* 0x0002a6000800017f */
[----:B--2---:R-:W-:Y:S05]  /*14fb0*/  @!P0 NANOSLEEP.SYNCS 0x989680 ;  /* 0x009896800000895d */ /* 0x004fea0003900000 */
[----:B------:R-:W2:Y:S02]  /*14fc0*/  @!P0 SYNCS.PHASECHK.TRANS64 P0, [R3+URZ+0x30840], R2 ;  /* 0x03084002030085a7 */ /* 0x000ea4000800007f */
[----:B--2---:R-:W-:Y:S05]  /*14fd0*/  @!P0 BRA `(.L_x_4261) ;  /* 0xfffffffc00ec8947 */ /* 0x004fea000383ffff */
[----:B------:R-:W-:Y:S05]  /*14fe0*/  BRA `(.L_x_4336) ;  /* 0xffffffd400687947 */ /* 0x000fea000383ffff */
.L_x_4268:
[----:B0-----:R-:W-:-:S04]  /*14ff0*/  IMAD.U32 R3, RZ, RZ, UR38 ;  /* 0x00000026ff037e24 */ /* 0x001fc8000f8e00ff */
[----:B------:R0:W1:Y:S03]  /*15000*/  SYNCS.PHASECHK.TRANS64.TRYWAIT P0, [R3+URZ+0x30868], R2 ;  /* 0x03086802030075a7 */ /* 0x000066000800017f */
[----:B-1----:R-:W-:Y:S05]  /*15010*/  @!P0 NANOSLEEP.SYNCS 0x989680 ;  /* 0x009896800000895d */ /* 0x002fea0003900000 */
[----:B------:R-:W1:Y:S02]  /*15020*/  @!P0 SYNCS.PHASECHK.TRANS64 P0, [R3+URZ+0x30868], R2 ;  /* 0x03086802030085a7 */ /* 0x000e64000800007f */
[----:B-1----:R-:W-:Y:S05]  /*15030*/  @!P0 BRA `(.L_x_4268) ;  /* 0xfffffffc00ec8947 */ /* 0x002fea000383ffff */
[----:B------:R-:W-:Y:S05]  /*15040*/  BRA `(.L_x_4337) ;  /* 0xffffffd800407947 */ /* 0x000fea000383ffff */
.L_x_4278:
[----:B-1----:R-:W-:-:S04]  /*15050*/  IMAD.U32 R3, RZ, RZ, UR38 ;  /* 0x00000026ff037e24 */ /* 0x002fc8000f8e00ff */
[----:B------:R1:W2:Y:S03]  /*15060*/  SYNCS.PHASECHK.TRANS64.TRYWAIT P0, [R3+URZ+0x30848], R2 ;  /* 0x03084802030075a7 */ /* 0x0002a6000800017f */
[----:B--2---:R-:W-:Y:S05]  /*15070*/  @!P0 NANOSLEEP.SYNCS 0x989680 ;  /* 0x009896800000895d */ /* 0x004fea0003900000 */
[----:B------:R-:W2:Y:S02]  /*15080*/  @!P0 SYNCS.PHASECHK.TRANS64 P0, [R3+URZ+0x30848], R2 ;  /* 0x03084802030085a7 */ /* 0x000ea4000800007f */
[----:B--2---:R-:W-:Y:S05]  /*15090*/  @!P0 BRA `(.L_x_4278) ;  /* 0xfffffffc00ec8947 */ /* 0x004fea000383ffff */
[----:B------:R-:W-:Y:S05]  /*150a0*/  BRA `(.L_x_4338) ;  /* 0xffffffdc00b07947 */ /* 0x000fea000383ffff */
.L_x_4285:
[----:B0-----:R-:W-:-:S04]  /*150b0*/  IMAD.U32 R3, RZ, RZ, UR38 ;  /* 0x00000026ff037e24 */ /* 0x001fc8000f8e00ff */
[----:B------:R0:W1:Y:S03]  /*150c0*/  SYNCS.PHASECHK.TRANS64.TRYWAIT P0, [R3+URZ+0x30860], R2 ;  /* 0x03086002030075a7 */ /* 0x000066000800017f */
[----:B-1----:R-:W-:Y:S05]  /*150d0*/  @!P0 NANOSLEEP.SYNCS 0x989680 ;  /* 0x009896800000895d */ /* 0x002fea0003900000 */
[----:B------:R-:W1:Y:S02]  /*150e0*/  @!P0 SYNCS.PHASECHK.TRANS64 P0, [R3+URZ+0x30860], R2 ;  /* 0x03086002030085a7 */ /* 0x000e64000800007f */
[----:B-1----:R-:W-:Y:S05]  /*150f0*/  @!P0 BRA `(.L_x_4285) ;  /* 0xfffffffc00ec8947 */ /* 0x002fea000383ffff */
[----:B------:R-:W-:Y:S05]  /*15100*/  BRA `(.L_x_4339) ;  /* 0xffffffe000847947 */ /* 0x000fea000383ffff */
.L_x_4294:
[----:B0-----:R0:W1:Y:S02]  /*15110*/  SYNCS.PHASECHK.TRANS64.TRYWAIT P0, [R3+URZ+0x30860], R2 ;  /* 0x03086002030075a7 */ /* 0x001064000800017f */
[----:B-1----:R-:W-:Y:S05]  /*15120*/  @!P0 NANOSLEEP.SYNCS 0x989680 ;  /* 0x009896800000895d */ /* 0x002fea0003900000 */
[----:B------:R-:W1:Y:S02]  /*15130*/  @!P0 SYNCS.PHASECHK.TRANS64 P0, [R3+URZ+0x30860], R2 ;  /* 0x03086002030085a7 */ /* 0x000e64000800007f */
[----:B-1----:R-:W-:Y:S05]  /*15140*/  @!P0 BRA `(.L_x_4294) ;  /* 0xfffffffc00f08947 */ /* 0x002fea000383ffff */
[----:B------:R-:W-:Y:S05]  /*15150*/  BRA `(.L_x_4340) ;  /* 0xffffffe400847947 */ /* 0x000fea000383ffff */
.L_x_4300:
[----:B0-----:R0:W1:Y:S02]  /*15160*/  SYNCS.PHASECHK.TRANS64.TRYWAIT P0, [R2+URZ+0x30820], R3 ;  /* 0x03082003020075a7 */ /* 0x001064000800017f */
[----:B-1----:R-:W-:Y:S05]  /*15170*/  @!P0 NANOSLEEP.SYNCS 0x989680 ;  /* 0x009896800000895d */ /* 0x002fea0003900000 */
[----:B------:R-:W1:Y:S02]  /*15180*/  @!P0 SYNCS.PHASECHK.TRANS64 P0, [R2+URZ+0x30820], R3 ;  /* 0x03082003020085a7 */ /* 0x000e64000800007f */
[----:B-1----:R-:W-:Y:S05]  /*15190*/  @!P0 BRA `(.L_x_4300) ;  /* 0xfffffffc00f08947 */ /* 0x002fea000383ffff */
[----:B------:R-:W-:Y:S05]  /*151a0*/  BRA `(.L_x_4341) ;  /* 0xffffffe800887947 */ /* 0x000fea000383ffff */
.L_x_4301:
        /* <DEDUP_REMOVED lines=11> */
.L_x_4343:
[----:B------:R-:W-:Y:S05]  /*15260*/  BSYNC B0 ;  /* 0x0000000000007941 */ /* 0x000fea0003800000 */
.L_x_4342:
[----:B------:R-:W-:Y:S05]  /*15270*/  BRA `(.L_x_4344) ;  /* 0xffffffe8006c7947 */ /* 0x000fea000383ffff */
.L_x_4302:
[----:B------:R-:W-:Y:S01]  /*15280*/  BSSY B0, `(.L_x_4345) ;  /* 0x0000006000007945 */ /* 0x000fe20003800000 */
[----:B------:R-:W-:-:S07]  /*15290*/  IMAD.MOV.U32 R15, RZ, RZ, -0x1 ;  /* 0xffffffffff0f7424 */ /* 0x000fce00078e00ff */
[----:B0-----:R-:W-:Y:S05]  /*152a0*/  WARPSYNC.COLLECTIVE R15, `(.L_x_4346) ;  /* 0x000000000f0c7348 */ /* 0x001fea0003c00000 */
[----:B------:R-:W-:Y:S02]  /*152b0*/  ELECT P6, UR62, PT ;  /* 0x00000000003e782f */ /* 0x000fe400038c0000 */
[----:B------:R-:W-:Y:S01]  /*152c0*/  MOV R14, UR62 ;  /* 0x0000003e000e7c02 */ /* 0x000fe20008000f00 */
[----:B0-----:R-:W-:Y:S10]  /*152d0*/  ENDCOLLECTIVE ;  /* 0x000000000000791b */ /* 0x001ff40003800000 */
.L_x_4346:
[----:B------:R-:W-:Y:S05]  /*152e0*/  BSYNC B0 ;  /* 0x0000000000007941 */ /* 0x000fea0003800000 */
.L_x_4345:
[----:B------:R-:W-:Y:S05]  /*152f0*/  BRA `(.L_x_4347) ;  /* 0xffffffe800607947 */ /* 0x000fea000383ffff */
.L_x_4304:
[----:B0-----:R0:W1:Y:S02]  /*15300*/  SYNCS.PHASECHK.TRANS64.TRYWAIT P0, [R7+URZ], R4 ;  /* 0x00000004070075a7 */ /* 0x001064000800017f */
[----:B-1----:R-:W-:Y:S05]  /*15310*/  @!P0 NANOSLEEP.SYNCS 0x989680 ;  /* 0x009896800000895d */ /* 0x002fea0003900000 */
[----:B------:R-:W1:Y:S02]  /*15320*/  @!P0 SYNCS.PHASECHK.TRANS64 P0, [R7+URZ], R4 ;  /* 0x00000004070085a7 */ /* 0x000e64000800007f */
[----:B-1----:R-:W-:Y:S05]  /*15330*/  @!P0 BRA `(.L_x_4304) ;  /* 0xfffffffc00f08947 */ /* 0x002fea000383ffff */
[----:B------:R-:W-:Y:S05]  /*15340*/  BRA `(.L_x_4348) ;  /* 0xffffffe8009c7947 */ /* 0x000fea000383ffff */
.L_x_4305:
[----:B-1----:R1:W2:Y:S02]  /*15350*/  SYNCS.PHASECHK.TRANS64.TRYWAIT P0, [R8+URZ], R5 ;  /* 0x00000005080075a7 */ /* 0x0022a4000800017f */
[----:B--2---:R-:W-:Y:S05]  /*15360*/  @!P0 NANOSLEEP.SYNCS 0x989680 ;  /* 0x009896800000895d */ /* 0x004fea0003900000 */
[----:B------:R-:W2:Y:S02]  /*15370*/  @!P0 SYNCS.PHASECHK.TRANS64 P0, [R8+URZ], R5 ;  /* 0x00000005080085a7 */ /* 0x000ea4000800007f */
[----:B--2---:R-:W-:Y:S05]  /*15380*/  @!P0 BRA `(.L_x_4305) ;  /* 0xfffffffc00f08947 */ /* 0x004fea000383ffff */
[----:B------:R-:W-:Y:S05]  /*15390*/  BRA `(.L_x_4349) ;  /* 0xffffffe800907947 */ /* 0x000fea000383ffff */
.L_x_4307:
[----:B0-----:R0:W2:Y:S02]  /*153a0*/  SYNCS.PHASECHK.TRANS64.TRYWAIT P0, [R7+URZ], R4 ;  /* 0x00000004070075a7 */ /* 0x0010a4000800017f */
[----:B--2---:R-:W-:Y:S05]  /*153b0*/  @!P0 NANOSLEEP.SYNCS 0x989680 ;  /* 0x009896800000895d */ /* 0x004fea0003900000 */
[----:B------:R-:W2:Y:S02]  /*153c0*/  @!P0 SYNCS.PHASECHK.TRANS64 P0, [R7+URZ], R4 ;  /* 0x00000004070085a7 */ /* 0x000ea4000800007f */
[----:B--2---:R-:W-:Y:S05]  /*153d0*/  @!P0 BRA `(.L_x_4307) ;  /* 0xfffffffc00f08947 */ /* 0x004fea000383ffff */
[----:B------:R-:W-:Y:S05]  /*153e0*/  BRA `(.L_x_4350) ;  /* 0xffffffe800947947 */ /* 0x000fea000383ffff */
.L_x_4351:
        /* <DEDUP_REMOVED lines=9> */
.L_x_14851:


//--------------------- .text._ZN7cutlass13device_kernelIN5flash11enable_sm90INS1_16FlashAttnFwdSm90INS1_25CollectiveMainloopFwdSm90ILi2EN4cute5tupleIJNS5_1CILi1EEES8_S8_EEENS6_IJNS7_ILi128EEENS7_ILi96EEENS7_ILi192EEEEEELi192ENS_6half_tEfNS_4arch4Sm90ELb0ELb1ELb0ELb1ELb0ELb0ELb0ELb1ELb1ELb1ELb1ELb0EEENS1_21CollectiveEpilogueFwdINS6_IJSA_SC_SB_EEES9_SE_SG_Li256ELb1ELb1ELb1ELb0EEENS1_36VarlenDynamicPersistentTileSchedulerILi128ELi96ELi256ELi128ELb1ELb1ELb1ELb1ELb0ELb1EEEEEEEEEvNT_6ParamsE --------------------------
	.section	.text._ZN7cutlass13device_kernelIN5flash11enable_sm90INS1_16FlashAttnFwdSm90INS1_25CollectiveMainloopFwdSm90ILi2EN4cute5tupleIJNS5_1CILi1EEES8_S8_EEENS6_IJNS7_ILi128EEENS7_ILi96EEENS7_ILi192EEEEEELi192ENS_6half_tEfNS_4arch4Sm90ELb0ELb1ELb0ELb1ELb0ELb0ELb0ELb1ELb1ELb1ELb1ELb0EEENS1_21CollectiveEpilogueFwdINS6_IJSA_SC_SB_EEES9_SE_SG_Li256ELb1ELb1ELb1ELb0EEENS1_36VarlenDynamicPersistentTileSchedulerILi128ELi96ELi256ELi128ELb1ELb1ELb1ELb1ELb0ELb1EEEEEEEEEvNT_6ParamsE,"ax",@progbits
	.align	128
.text._ZN7cutlass13device_kernelIN5flash11enable_sm90INS1_16FlashAttnFwdSm90INS1_25CollectiveMainloopFwdSm90ILi2EN4cute5tupleIJNS5_1CILi1EEES8_S8_EEENS6_IJNS7_ILi128EEENS7_ILi96EEENS7_ILi192EEEEEELi192ENS_6half_tEfNS_4arch4Sm90ELb0ELb1ELb0ELb1ELb0ELb0ELb0ELb1ELb1ELb1ELb1ELb0EEENS1_21CollectiveEpilogueFwdINS6_IJSA_SC_SB_EEES9_SE_SG_Li256ELb1ELb1ELb1ELb0EEENS1_36VarlenDynamicPersistentTileSchedulerILi128ELi96ELi256ELi128ELb1ELb1ELb1ELb1ELb0ELb1EEEEEEEEEvNT_6ParamsE:
        .type           _ZN7cutlass13device_kernelIN5flash11enable_sm90INS1_16FlashAttnFwdSm90INS1_25CollectiveMainloopFwdSm90ILi2EN4cute5tupleIJNS5_1CILi1EEES8_S8_EEENS6_IJNS7_ILi128EEENS7_ILi96EEENS7_ILi192EEEEEELi192ENS_6half_tEfNS_4arch4Sm90ELb0ELb1ELb0ELb1ELb0ELb0ELb0ELb1ELb1ELb1ELb1ELb0EEENS1_21CollectiveEpilogueFwdINS6_IJSA_SC_SB_EEES9_SE_SG_Li256ELb1ELb1ELb1ELb0EEENS1_36VarlenDynamicPersistentTileSchedulerILi128ELi96ELi256ELi128ELb1ELb1ELb1ELb1ELb0ELb1EEEEEEEEEvNT_6ParamsE,@function
        .size           _ZN7cutlass13device_kernelIN5flash11enable_sm90INS1_16FlashAttnFwdSm90INS1_25CollectiveMainloopFwdSm90ILi2EN4cute5tupleIJNS5_1CILi1EEES8_S8_EEENS6_IJNS7_ILi128EEENS7_ILi96EEENS7_ILi192EEEEEELi192ENS_6half_tEfNS_4arch4Sm90ELb0ELb1ELb0ELb1ELb0ELb0ELb0ELb1ELb1ELb1ELb1ELb0EEENS1_21CollectiveEpilogueFwdINS6_IJSA_SC_SB_EEES9_SE_SG_Li256ELb1ELb1ELb1ELb0EEENS1_36VarlenDynamicPersistentTileSchedulerILi128ELi96ELi256ELi128ELb1ELb1ELb1ELb1ELb0ELb1EEEEEEEEEvNT_6ParamsE,(.L_x_14852 - _ZN7cutlass13device_kernelIN5flash11enable_sm90INS1_16FlashAttnFwdSm90INS1_25CollectiveMainloopFwdSm90ILi2EN4cute5tupleIJNS5_1CILi1EEES8_S8_EEENS6_IJNS7_ILi128EEENS7_ILi96EEENS7_ILi192EEEEEELi192ENS_6half_tEfNS_4arch4Sm90ELb0ELb1ELb0ELb1ELb0ELb0ELb0ELb1ELb1ELb1ELb1ELb0EEENS1_21CollectiveEpilogueFwdINS6_IJSA_SC_SB_EEES9_SE_SG_Li256ELb1ELb1ELb1ELb0EEENS1_36VarlenDynamicPersistentTileSchedulerILi128ELi96ELi256ELi128ELb1ELb1ELb1ELb1ELb0ELb1EEEEEEEEEvNT_6ParamsE)
        .other          _ZN7cutlass13device_kernelIN5flash11enable_sm90INS1_16FlashAttnFwdSm90INS1_25CollectiveMainloopFwdSm90ILi2EN4cute5tupleIJNS5_1CILi1EEES8_S8_EEENS6_IJNS7_ILi128EEENS7_ILi96EEENS7_ILi192EEEEEELi192ENS_6half_tEfNS_4arch4Sm90ELb0ELb1ELb0ELb1ELb0ELb0ELb0ELb1ELb1ELb1ELb1ELb0EEENS1_21CollectiveEpilogueFwdINS6_IJSA_SC_SB_EEES9_SE_SG_Li256ELb1ELb1ELb1ELb0EEENS1_36VarlenDynamicPersistentTileSchedulerILi128ELi96ELi256ELi128ELb1ELb1ELb1ELb1ELb0ELb1EEEEEEEEEvNT_6ParamsE,@"STO_CUDA_ENTRY STV_DEFAULT"
_ZN7cutlass13device_kernelIN5flash11enable_sm90INS1_16FlashAttnFwdSm90INS1_25CollectiveMainloopFwdSm90ILi2EN4cute5tupleIJNS5_1CILi1EEES8_S8_EEENS6_IJNS7_ILi128EEENS7_ILi96EEENS7_ILi192EEEEEELi192ENS_6half_tEfNS_4arch4Sm90ELb0ELb1ELb0ELb1ELb0ELb0ELb0ELb1ELb1ELb1ELb1ELb0EEENS1_21CollectiveEpilogueFwdINS6_IJSA_SC_SB_EEES9_SE_SG_Li256ELb1ELb1ELb1ELb0EEENS1_36VarlenDynamicPersistentTileSchedulerILi128ELi96ELi256ELi128ELb1ELb1ELb1ELb1ELb0ELb1EEEEEEEEEvNT_6ParamsE:
        /* <DEDUP_REMOVED lines=18> */
.L_x_4353:
[----:B------:R-:W-:Y:S05]  /*0120*/  BSYNC B0 ;  /* 0x0000000000007941 */ /* 0x000fea0003800000 */
.L_x_4352:
        /* <DEDUP_REMOVED lines=41> */
.L_x_4354:
        /* <DEDUP_REMOVED lines=22> */
.L_x_4355:
        /* <DEDUP_REMOVED lines=18> */
.L_x_4356:
        /* <DEDUP_REMOVED lines=22> */
.L_x_4357:
        /* <DEDUP_REMOVED lines=22> */
.L_x_4358:
        /* <DEDUP_REMOVED lines=8> */
.L_x_4360:
        /* <DEDUP_REMOVED lines=20> */
[----:B------:R-:W-:Y:S02]  /*0ac0*/  R2UR UR6, R11 ;  /* 0x000000000b0672ca */ /* 0x000fe400000e0000 */
[----:B--2---:R-:W-:Y:S02]  /*0ad0*/  R2UR UR4, R0 ;  /* 0x00000000000472ca */ /* 0x004fe400000e0000 */
[----:B------:R-:W-:-:S04]  /*0ae0*/  SHF.R.S32.HI R0, RZ, 0x1f, R12 ;  /* 0x0000001fff007819 */ /* 0x000fc8000001140c */
[CC--:B0-----:R-:W-:Y:S02]  /*0af0*/  LEA.HI R2, R0.reuse, R12.reuse, RZ, 0x7 ;  /* 0x0000000c00027211 */ /* 0x0c1fe400078f38ff */
[-C--:B------:R-:W-:Y:S02]  /*0b00*/  LEA.HI R4, R0, R12.reuse, RZ, 0x5 ;  /* 0x0000000c00047211 */ /* 0x080fe400078f28ff */
[----:B------:R-:W-:Y:S02]  /*0b10*/  LOP3.LUT R223, R2, 0xffffff80, RZ, 0xc0, !PT ;  /* 0xffffff8002df7812 */ /* 0x000fe400078ec0ff */
[----:B------:R-:W-:Y:S01]  /*0b20*/  LEA.HI R3, R0, R12, RZ, 0x4 ;  /* 0x0000000c00037211 */ /* 0x000fe200078f20ff */
[----:B------:R-:W-:Y:S01]  /*0b30*/  IMAD.SHL.U32 R5, R4, 0x20, RZ ;  /* 0x0000002004057824 */ /* 0x000fe200078e00ff */
[----:B------:R-:W-:Y:S01]  /*0b40*/  SHF.R.S32.HI R11, RZ, 0x7, R2 ;  /* 0x00000007ff0b7819 */ /* 0x000fe20000011402 */
[----:B------:R-:W-:Y:S01]  /*0b50*/  IMAD.IADD R223, R12, 0x1, -R223 ;  /* 0x000000010cdf7824 */ /* 0x000fe200078e0adf */
[----:B------:R-:W-:Y:S01]  /*0b60*/  LOP3.LUT R4, R3, 0x3fffff0, RZ, 0xc0, !PT ;  /* 0x03fffff003047812 */ /* 0x000fe200078ec0ff */
[----:B------:R-:W-:Y:S01]  /*0b70*/  ULOP3.LUT UR4, UR4, 0x1, URZ, 0xfc, !UPT ;  /* 0x0000000104047892 */ /* 0x000fe2000f8efc3f */
[----:B------:R-:W-:-:S02]  /*0b80*/  SHF.R.S32.HI R6, RZ, 0x4, R3 ;  /* 0x00000004ff067819 */ /* 0x000fc40000011403 */
[----:B------:R-:W-:Y:S01]  /*0b90*/  SHF.R.S32.HI R8, RZ, 0x1f, R223 ;  /* 0x0000001fff087819 */ /* 0x000fe200000114df */
[----:B------:R-:W-:Y:S01]  /*0ba0*/  IMAD.IADD R4, R12, 0x1, -R4 ;  /* 0x000000010c047824 */ /* 0x000fe200078e0a04 */
[----:B------:R-:W-:Y:S02]  /*0bb0*/  LOP3.LUT R5, R5, 0xfffffc00, RZ, 0xc0, !PT ;  /* 0xfffffc0005057812 */ /* 0x000fe400078ec0ff */
[----:B------:R-:W-:Y:S02]  /*0bc0*/  LEA.HI R7, R8, R223, RZ, 0x2 ;  /* 0x000000df08077211 */ /* 0x000fe400078f10ff */
[----:B------:R-:W-:Y:S01]  /*0bd0*/  LEA.HI R3, R3, R6, RZ, 0x1 ;  /* 0x0000000603037211 */ /* 0x000fe200078f08ff */
[----:B------:R-:W-:Y:S01]  /*0be0*/  IMAD R4, R4, 0x40, R5 ;  /* 0x0000004004047824 */ /* 0x000fe200078e0205 */
[--C-:B------:R-:W-:Y:S02]  /*0bf0*/  SHF.R.S32.HI R9, RZ, 0x2, R7.reuse ;  /* 0x00000002ff097819 */ /* 0x100fe40000011407 */
[----:B------:R-:W-:-:S02]  /*0c00*/  SHF.R.S32.HI R10, RZ, 0x1f, R7 ;  /* 0x0000001fff0a7819 */ /* 0x000fc40000011407 */
[----:B------:R-:W-:Y:S02]  /*0c10*/  LOP3.LUT R3, R3, 0x1ffffffe, RZ, 0xc0, !PT ;  /* 0x1ffffffe03037812 */ /* 0x000fe400078ec0ff */
[----:B------:R-:W-:Y:S02]  /*0c20*/  LEA.HI R5, R0, R12, RZ, 0x2 ;  /* 0x0000000c00057211 */ /* 0x000fe400078f10ff */
[----:B------:R-:W-:Y:S01]  /*0c30*/  LEA.HI R10, R10, R9, RZ, 0x3 ;  /* 0x000000090a0a7211 */ /* 0x000fe200078f18ff */
[----:B------:R-:W-:Y:S01]  /*0c40*/  IMAD.IADD R3, R6, 0x1, -R3 ;  /* 0x0000000106037824 */ /* 0x000fe200078e0a03 */
[----:B------:R-:W-:Y:S02]  /*0c50*/  LOP3.LUT R5, R5, 0xfffffffc, RZ, 0xc0, !PT ;  /* 0xfffffffc05057812 */ /* 0x000fe400078ec0ff */
[----:B------:R-:W-:Y:S01]  /*0c60*/  LOP3.LUT R10, R10, 0xfffffff8, RZ, 0xc0, !PT ;  /* 0xfffffff80a0a7812 */ /* 0x000fe200078ec0ff */
[----:B------:R-:W-:Y:S01]  /*0c70*/  IMAD R3, R3, 0x8, R4 ;  /* 0x0000000803037824 */ /* 0x000fe200078e0204 */
[----:B------:R-:W-:Y:S01]  /*0c80*/  LEA.HI R8, R8, R223, RZ, 0x5 ;  /* 0x000000df08087211 */ /* 0x000fe200078f28ff */
[----:B------:R-:W-:Y:S01]  /*0c90*/  IMAD.IADD R5, R12, 0x1, -R5 ;  /* 0x000000010c057824 */ /* 0x000fe200078e0a05 */
[----:B------:R-:W-:Y:S01]  /*0ca0*/  LEA.HI R2, R2, R11, RZ, 0x1 ;  /* 0x0000000b02027211 */ /* 0x000fe200078f08ff */
[----:B------:R-:W-:Y:S01]  /*0cb0*/  IMAD.IADD R9, R9, 0x1, -R10 ;  /* 0x0000000109097824 */ /* 0x000fe200078e0a0a */
[----:B------:R-:W-:Y:S01]  /*0cc0*/  LOP3.LUT R6, R7, 0x7ffffffc, RZ, 0xc0, !PT ;  /* 0x7ffffffc07067812 */ /* 0x000fe200078ec0ff */
[----:B------:R0:W-:Y:S01]  /*0cd0*/  STL [R1+0x2c], R3 ;  /* 0x00002c0301007387 */ /* 0x0001e20000100800 */
[----:B------:R-:W-:-:S02]  /*0ce0*/  SHF.R.S32.HI R8, RZ, 0x5, R8 ;  /* 0x00000005ff087819 */ /* 0x000fc40000011408 */
[----:B------:R-:W-:Y:S01]  /*0cf0*/  LOP3.LUT R2, R2, 0x3fffffe, RZ, 0xc0, !PT ;  /* 0x03fffffe02027812 */ /* 0x000fe200078ec0ff */
[----:B------:R-:W-:Y:S01]  /*0d00*/  IMAD.IADD R6, R223, 0x1, -R6 ;  /* 0x00000001df067824 */ /* 0x000fe200078e0a06 */
[----:B------:R-:W-:Y:S01]  /*0d10*/  LEA.HI R0, R0, R12, RZ, 0x3 ;  /* 0x0000000c00007211 */ /* 0x000fe200078f18ff */
[----:B------:R-:W-:Y:S02]  /*0d20*/  IMAD R9, R8, 0x10, R9 ;  /* 0x0000001008097824 */ /* 0x000fe400078e0209 */
[----:B------:R-:W-:Y:S01]  /*0d30*/  IMAD.IADD R2, R11, 0x1, -R2 ;  /* 0x000000010b027824 */ /* 0x000fe200078e0a02 */
[----:B------:R-:W-:Y:S01]  /*0d40*/  LOP3.LUT R193, R0, 0xfffffff8, RZ, 0xc0, !PT ;  /* 0xfffffff800c17812 */ /* 0x000fe200078ec0ff */
[----:B------:R-:W-:Y:S01]  /*0d50*/  IMAD.SHL.U32 R19, R6, 0x2, RZ ;  /* 0x0000000206137824 */ /* 0x000fe200078e00ff */
[----:B0-----:R-:W-:Y:S01]  /*0d60*/  LEA.HI R3, R5, R5, RZ, 0x1 ;  /* 0x0000000505037211 */ /* 0x001fe200078f08ff */
[----:B------:R-:W-:Y:S01]  /*0d70*/  IMAD R2, R2, 0x40, R9 ;  /* 0x0000004002027824 */ /* 0x000fe200078e0209 */
[----:B------:R-:W-:Y:S01]  /*0d80*/  SHF.R.S32.HI R220, RZ, 0x3, R0 ;  /* 0x00000003ffdc7819 */ /* 0x000fe20000011400 */
[----:B------:R-:W-:Y:S01]  /*0d90*/  IMAD.IADD R193, R12, 0x1, -R193 ;  /* 0x000000010cc17824 */ /* 0x000fe200078e0ac1 */
[----:B------:R-:W-:Y:S01]  /*0da0*/  LOP3.LUT R4, R3, 0x1ffffffe, RZ, 0xc0, !PT ;  /* 0x1ffffffe03047812 */ /* 0x000fe200078ec0ff */
[----:B------:R-:W-:Y:S01]  /*0db0*/  IMAD.U32 R3, RZ, RZ, UR4 ;  /* 0x00000004ff037e24 */ /* 0x000fe2000f8e00ff */
[----:B------:R-:W-:Y:S01]  /*0dc0*/  STL [R1+0x28], R2 ;  /* 0x0000280201007387 */ /* 0x000fe20000100800 */
[C---:B------:R-:W-:Y:S01]  /*0dd0*/  VIADD R219, R19.reuse, 0x8 ;  /* 0x0000000813db7836 */ /* 0x040fe20000000000 */
[----:B------:R-:W-:Y:S01]  /*0de0*/  UMOV UR4, URZ ;  /* 0x0000003f00047c82 */ /* 0x000fe20008000000 */
[C---:B------:R-:W-:Y:S01]  /*0df0*/  VIADD R218, R19.reuse, 0x10 ;  /* 0x0000001013da7836 */ /* 0x040fe20000000000 */
[----:B------:R0:W-:Y:S01]  /*0e00*/  STL [R1+0x30], R3 ;  /* 0x0000300301007387 */ /* 0x0001e20000100800 */
[----:B------:R-:W-:-:S02]  /*0e10*/  VIADD R217, R19, 0x18 ;  /* 0x0000001813d97836 */ /* 0x000fc40000000000 */
[C---:B------:R-:W-:Y:S02]  /*0e20*/  VIADD R216, R19.reuse, 0x20 ;  /* 0x0000002013d87836 */ /* 0x040fe40000000000 */
[C---:B------:R-:W-:Y:S01]  /*0e30*/  VIADD R215, R19.reuse, 0x28 ;  /* 0x0000002813d77836 */ /* 0x040fe20000000000 */
[----:B------:R-:W-:Y:S01]  /*0e40*/  SHF.R.S32.HI R0, RZ, 0x1f, R217 ;  /* 0x0000001fff007819 */ /* 0x000fe200000114d9 */
[C---:B------:R-:W-:Y:S02]  /*0e50*/  VIADD R214, R19.reuse, 0x30 ;  /* 0x0000003013d67836 */ /* 0x040fe40000000000 */
        /* <DEDUP_REMOVED lines=34> */
[----:B------:R-:W-:Y:S01]  /*1080*/  IMAD.IADD R4, R5, 0x1, -R4 ;  /* 0x0000000105047824 */ /* 0x000fe200078e0a04 */
[----:B------:R-:W-:Y:S01]  /*1090*/  SHF.R.S32.HI R5, RZ, 0x1f, R219 ;  /* 0x0000001fff057819 */ /* 0x000fe200000114db */
[----:B------:R-:W-:Y:S01]  /*10a0*/  IMAD.SHL.U32 R22, R193, 0x8, RZ ;  /* 0x00000008c1167824 */ /* 0x000fe200078e00ff */
[----:B------:R-:W-:Y:S01]  /*10b0*/  SHF.R.S32.HI R5, RZ, 0x1f, R216 ;  /* 0x0000001fff057819 */ /* 0x000fe200000114d8 */
[----:B------:R-:W-:Y:S01]  /*10c0*/  IMAD.U32 R222, RZ, RZ, UR4 ;  /* 0x00000004ffde7e24 */ /* 0x000fe2000f8e00ff */
[----:B------:R-:W-:Y:S01]  /*10d0*/  SHF.R.S32.HI R5, RZ, 0x1f, R213 ;  /* 0x0000001fff057819 */ /* 0x000fe200000114d5 */
[----:B------:R-:W-:Y:S01]  /*10e0*/  VIADD R192, R22, 0x80 ;  /* 0x0000008016c07836 */ /* 0x000fe20000000000 */
[----:B------:R-:W-:Y:S01]  /*10f0*/  SHF.R.S32.HI R225, RZ, 0x1f, R198 ;  /* 0x0000001fffe17819 */ /* 0x000fe200000114c6 */
[----:B------:R-:W-:Y:S01]  /*1100*/  IMAD R23, R4, 0x8, R2 ;  /* 0x0000000804177824 */ /* 0x000fe200078e0202 */
[----:B------:R-:W-:-:S07]  /*1110*/  SHF.R.S32.HI R224, RZ, 0x1f, R197 ;  /* 0x0000001fffe07819 */ /* 0x000fce00000114c5 */
.L_x_4464:
[----:B------:R-:W-:Y:S01]  /*1120*/  ULDC.64 UR8, c[0x0][0xa28] ;  /* 0x00028a0000087ab9 */ /* 0x000fe20000000a00 */
[----:B0---4-:R-:W0:Y:S01]  /*1130*/  LDC.64 R8, c[0x0][0x418] ;  /* 0x00010600ff087b82 */ /* 0x011e220000000a00 */
[----:B------:R-:W-:Y:S01]  /*1140*/  UISETP.NE.U32.AND UP0, UPT, UR8, URZ, UPT ;  /* 0x0000003f0800728c */ /* 0x000fe2000bf05070 */
[----:B-1-3--:R-:W-:Y:S01]  /*1150*/  IMAD.MOV.U32 R7, RZ, RZ, RZ ;  /* 0x000000ffff077224 */ /* 0x00afe200078e00ff */
[----:B------:R-:W-:Y:S02]  /*1160*/  ULDC.64 UR12, c[0x0][0x208] ;  /* 0x00008200000c7ab9 */ /* 0x000fe40000000a00 */
[----:B------:R-:W-:-:S03]  /*1170*/  UISETP.NE.AND.EX UP0, UPT, UR9, URZ, UPT, UP0 ;  /* 0x0000003f0900728c */ /* 0x000fc6000bf05300 */
[----:B------:R-:W-:Y:S01]  /*1180*/  ULDC.64 UR8, c[0x0][0xa18] ;  /* 0x0002860000087ab9 */ /* 0x000fe20000000a00 */
[----:B------:R-:W1:Y:S01]  /*1190*/  LDC R17, c[0x0][0x288] ;  /* 0x0000a200ff117b82 */ /* 0x000e620000000800 */
[----:B------:R-:W-:Y:S01]  /*11a0*/  UISETP.NE.U32.AND UP1, UPT, UR8, URZ, UPT ;  /* 0x0000003f0800728c */ /* 0x000fe2000bf25070 */
[----:B------:R-:W-:-:S03]  /*11b0*/  PLOP3.LUT P0, PT, PT, PT, UP0, 0x80, 0x0 ;  /* 0x000000000000781c */ /* 0x000fc60003f0f008 */
[----:B------:R-:W-:-:S03]  /*11c0*/  UISETP.NE.AND.EX UP1, UPT, UR9, URZ, UPT, UP1 ;  /* 0x0000003f0900728c */ /* 0x000fc6000bf25310 */
[----:B------:R-:W-:Y:S01]  /*11d0*/  @UP0 ULDC.64 UR8, c[0x0][0xa28] ;  /* 0x00028a0000080ab9 */ /* 0x000fe20000000a00 */
[----:B--2---:R-:W2:Y:S01]  /*11e0*/  LDC R0, c[0x0][0x424] ;  /* 0x00010900ff007b82 */ /* 0x004ea20000000800 */
[----:B------:R-:W-:Y:S01]  /*11f0*/  @UP0 UIMAD.WIDE UR8, UR6, 0x4, UR8 ;  /* 0x00000004060808a5 */ /* 0x000fe2000f8e0208 */
[----:B------:R-:W-:-:S05]  /*1200*/  PLOP3.LUT P2, PT, PT, PT, UP1, 0x80, 0x0 ;  /* 0x000000000000781c */ /* 0x000fca0003f4f018 */
[----:B------:R-:W-:Y:S01]  /*1210*/  @UP1 ULDC.64 UR10, c[0x0][0xa18] ;  /* 0x00028600000a1ab9 */ /* 0x000fe20000000a00 */
[----:B------:R-:W-:Y:S01]  /*1220*/  IMAD.U32 R2, RZ, RZ, UR8 ;  /* 0x00000008ff027e24 */ /* 0x000fe2000f8e00ff */
[----:B------:R-:W3:Y:S01]  /*1230*/  LDC R11, c[0x0][0x2f0] ;  /* 0x0000bc00ff0b7b82 */ /* 0x000ee20000000800 */
[----:B------:R-:W-:Y:S01]  /*1240*/  IMAD.U32 R3, RZ, RZ, UR9 ;  /* 0x00000009ff037e24 */ /* 0x000fe2000f8e00ff */
[----:B------:R-:W-:Y:S02]  /*1250*/  @UP1 UIMAD.WIDE UR8, UR6, 0x4, UR10 ;  /* 0x00000004060818a5 */ /* 0x000fe4000f8e020a */
[----:B------:R-:W-:Y:S02]  /*1260*/  ULOP3.LUT UR4, UR7, 0xff000000, URZ, 0xc0, !UPT ;  /* 0xff00000007047892 */ /* 0x000fe4000f8ec03f */
[----:B------:R4:W5:Y:S01]  /*1270*/  @P0 LDG.E R7, desc[UR12][R2.64] ;  /* 0x0000000c02070981 */ /* 0x000962000c1e1900 */
[----:B------:R-:W-:Y:S01]  /*1280*/  ULDC.64 UR10, c[0x0][0xa20] ;  /* 0x00028800000a7ab9 */ /* 0x000fe20000000a00 */
[----:B------:R-:W-:Y:S01]  /*1290*/  IMAD.U32 R4, RZ, RZ, UR8 ;  /* 0x00000008ff047e24 */ /* 0x000fe2000f8e00ff */
[----:B------:R-:W-:Y:S01]  /*12a0*/  ULOP3.LUT UR8, UR7, 0xff0000, URZ, 0xc0, !UPT ;  /* 0x00ff000007087892 */ /* 0x000fe2000f8ec03f */
[----:B------:R-:W-:Y:S01]  /*12b0*/  IMAD.U32 R5, RZ, RZ, UR9 ;  /* 0x00000009ff057e24 */ /* 0x000fe2000f8e00ff */
[----:B------:R-:W-:Y:S01]  /*12c0*/  USHF.R.U32.HI UR4, URZ, 0x8, UR4 ;  /* 0x000000083f047899 */ /* 0x000fe20008011604 */
[----:B0-----:R-:W-:-:S03]  /*12d0*/  ISETP.NE.U32.AND P0, PT, R8, RZ, PT ;  /* 0x000000ff0800720c */ /* 0x001fc60003f05070 */
[----:B------:R-:W-:Y:S01]  /*12e0*/  ULEA.HI UR8, UR8, UR4, URZ, 0x10 ;  /* 0x0000000408087291 */ /* 0x000fe2000f8f803f */
[----:B------:R-:W-:Y:S01]  /*12f0*/  ISETP.NE.U32.AND P1, PT, RZ, UR10, PT ;  /* 0x0000000aff007c0c */ /* 0x000fe2000bf25070 */
[----:B------:R-:W-:Y:S01]  /*1300*/  ULOP3.LUT UR4, UR7, 0xffff, URZ, 0xc0, !UPT ;  /* 0x0000ffff07047892 */ /* 0x000fe2000f8ec03f */
[----:B------:R-:W-:Y:S01]  /*1310*/  ISETP.NE.AND.EX P0, PT, R9, RZ, PT, P0 ;  /* 0x000000ff0900720c */ /* 0x000fe20003f05300 */
[----:B-1----:R4:W5:Y:S01]  /*1320*/  @P2 LDG.E R17, desc[UR12][R4.64] ;  /* 0x0000000c04112981 */ /* 0x002962000c1e1900 */
[----:B------:R-:W-:Y:S02]  /*1330*/  ISETP.NE.AND.EX P1, PT, RZ, UR11, PT, P1 ;  /* 0x0000000bff007c0c */ /* 0x000fe4000bf25310 */
[----:B--2---:R-:W-:Y:S01]  /*1340*/  SEL R0, R0, 0x1, P0 ;  /* 0x0000000100007807 */ /* 0x004fe20000000000 */
[----:B------:R-:W-:Y:S01]  /*1350*/  IMAD.U32 R196, RZ, RZ, UR4 ;  /* 0x00000004ffc47e24 */ /* 0x000fe2000f8e00ff */
[----:B----4-:R-:W-:Y:S09]  /*1360*/  @P2 BRA `(.L_x_4361) ;  /* 0x0000000000302947 */ /* 0x010ff20003800000 */
        /* <DEDUP_REMOVED lines=9> */
[----:B-----5:R-:W2:Y:S04]  /*1400*/  LDG.E R17, desc[UR12][R2.64] ;  /* 0x0000000c02117981 */ /* 0x020ea8000c1e1900 */
[----:B------:R-:W2:Y:S02]  /*1410*/  LDG.E R4, desc[UR12][R2.64+0x4] ;  /* 0x0000040c02047981 */ /* 0x000ea4000c1e1900 */
[----:B--2---:R-:W-:-:S07]  /*1420*/  IMAD.IADD R17, R4, 0x1, -R17 ;  /* 0x0000000104117824 */ /* 0x004fce00078e0a11 */
.L_x_4361:
[----:B---3--:R-:W-:Y:S02]  /*1430*/  IMAD R16, R0, R11, RZ ;  /* 0x0000000b00107224 */ /* 0x008fe400078e02ff */
[----:B------:R-:W-:Y:S01]  /*1440*/  IMAD.U32 R221, RZ, RZ, UR6 ;  /* 0x00000006ffdd7e24 */ /* 0x000fe2000f8e00ff */
[----:B------:R-:W-:Y:S06]  /*1450*/  @!P1 BRA `(.L_x_4362) ;  /* 0x00000000001c9947 */ /* 0x000fec0003800000 */
[----:B------:R-:W-:Y:S01]  /*1460*/  ULDC.64 UR10, c[0x0][0xa20] ;  /* 0x00028800000a7ab9 */ /* 0x000fe20000000a00 */
[----:B------:R-:W-:Y:S01]  /*1470*/  ULDC.64 UR12, c[0x0][0x208] ;  /* 0x00008200000c7ab9 */ /* 0x000fe20000000a00 */
[----:B------:R-:W-:-:S06]  /*1480*/  UIMAD.WIDE UR6, UR6, 0x4, UR10 ;  /* 0x00000004060678a5 */ /* 0x000fcc000f8e020a */
[----:B------:R-:W-:Y:S02]  /*1490*/  IMAD.U32 R2, RZ, RZ, UR6 ;  /* 0x00000006ff027e24 */ /* 0x000fe4000f8e00ff */
[----:B------:R-:W-:-:S05]  /*14a0*/  IMAD.U32 R3, RZ, RZ, UR7 ;  /* 0x00000007ff037e24 */ /* 0x000fca000f8e00ff */
[----:B------:R0:W5:Y:S01]  /*14b0*/  LDG.E R16, desc[UR12][R2.64] ;  /* 0x0000000c02107981 */ /* 0x000162000c1e1900 */
[----:B------:R-:W-:Y:S05]  /*14c0*/  BRA `(.L_x_4363) ;  /* 0x0000000000307947 */ /* 0x000fea0003800000 */
.L_x_4362:
        /* <DEDUP_REMOVED lines=10> */
[----:B------:R-:W2:Y:S02]  /*1570*/  LDG.E R5, desc[UR12][R2.64+0x4] ;  /* 0x0000040c02057981 */ /* 0x000ea4000c1e1900 */
[----:B--2---:R-:W-:-:S07]  /*1580*/  IMAD.IADD R16, R5, 0x1, -R16 ;  /* 0x0000000105107824 */ /* 0x004fce00078e0a10 */
.L_x_4363:
[----:B------:R-:W-:Y:S01]  /*1590*/  ULDC UR4, c[0x0][0x448] ;  /* 0x0001120000047ab9 */ /* 0x000fe20000000800 */
[----:B-----5:R-:W-:Y:S01]  /*15a0*/  IMAD.IADD R16, R16, 0x1, -R7 ;  /* 0x0000000110107824 */ /* 0x020fe200078e0a07 */
[----:B------:R-:W-:Y:S02]  /*15b0*/  UISETP.NE.AND UP0, UPT, UR4, 0x1, UPT ;  /* 0x000000010400788c */ /* 0x000fe4000bf05270 */
[----:B------:R-:W-:Y:S02]  /*15c0*/  USHF.L.U32 UR39, UR5, 0x7, URZ ;  /* 0x0000000705277899 */ /* 0x000fe4000800063f */
[----:B------:R-:W-:Y:S01]  /*15d0*/  IADD3 R0, R16, 0x1, -R17 ;  /* 0x0000000110007810 */ /* 0x000fe20007ffe811 */
[----:B------:R-:W-:Y:S01]  /*15e0*/  ULDC.64 UR4, c[0x0][0x9e0] ;  /* 0x0002780000047ab9 */ /* 0x000fe20000000a00 */
[----:B------:R-:W-:Y:S02]  /*15f0*/  UIADD3 UR9, UR39, 0x7f, URZ ;  /* 0x0000007f27097890 */ /* 0x000fe4000fffe03f */
[----:B------:R-:W-:Y:S01]  /*1600*/  R2UR UR10, R0 ;  /* 0x00000000000a72ca */ /* 0x000fe200000e0000 */
[----:B------:R-:W-:-:S02]  /*1610*/  UISETP.GE.AND UP1, UPT, UR5, 0x1, UPT ;  /* 0x000000010500788c */ /* 0x000fc4000bf26270 */
[----:B------:R-:W-:Y:S01]  /*1620*/  @UP0 ULDC UR6, c[0x0][0x44c] ;  /* 0x0001130000060ab9 */ /* 0x000fe20000000800 */
[----:B------:R-:W-:Y:S01]  /*1630*/  @UP0 ULDC UR11, c[0x0][0x450] ;  /* 0x00011400000b0ab9 */ /* 0x000fe20000000800 */
[----:B------:R-:W-:Y:S02]  /*1640*/  UIMAD.WIDE.U32 UR6, UR9, UR6, URZ ;  /* 0x00000006090672a5 */ /* 0x000fe4000f8e003f */
[----:B------:R-:W-:Y:S02]  /*1650*/  PLOP3.LUT P1, PT, PT, PT, UP1, 0x80, 0x0 ;  /* 0x000000000000781c */ /* 0x000fe40003f2f018 */
        /* <DEDUP_REMOVED lines=15> */
.L_x_4365:
[----:B------:R-:W-:-:S11]  /*1750*/  UISETP.NE.AND UP1, UPT, UR5, 0x1, UPT ;  /* 0x000000010500788c */ /* 0x000fd6000bf25270 */
[----:B------:R-:W-:Y:S02]  /*1760*/  @UP1 ULDC.64 UR10, c[0x0][0x9e8] ;  /* 0x00027a00000a1ab9 */ /* 0x000fe40000000a00 */
[----:B------:R-:W-:-:S04]  /*1770*/  UIMAD.WIDE.U32 UR6, UR4, UR10, URZ ;  /* 0x0000000a040672a5 */ /* 0x000fc8000f8e003f */
[----:B------:R-:W-:-:S12]  /*1780*/  @UP1 USHF.R.U32.HI UR4, URZ, UR11, UR7 ;  /* 0x0000000b3f041299 */ /* 0x000fd80008011607 */
.L_x_4366:
[----:B------:R-:W-:-:S06]  /*1790*/  UIMAD UR4, UR4, UR5, UR5 ;  /* 0x00000005040472a4 */ /* 0x000fcc000f8e0205 */
[----:B------:R-:W-:-:S07]  /*17a0*/  VIMNMX R0, R0, UR4, PT ;  /* 0x0000000400007c48 */ /* 0x000fce000bfe0100 */
.L_x_4364:
[----:B------:R-:W-:Y:S01]  /*17b0*/  IMAD.IADD R77, R16, 0x1, -R17 ;  /* 0x00000001104d7824 */ /* 0x000fe200078e0a11 */
[----:B------:R-:W-:Y:S01]  /*17c0*/  @UP0 ULDC UR6, c[0x0][0x44c] ;  /* 0x0001130000060ab9 */ /* 0x000fe20000000800 */
[----:B0-----:R-:W-:Y:S01]  /*17d0*/  VIADD R2, R0, 0x5f ;  /* 0x0000005f00027836 */ /* 0x001fe20000000000 */
[----:B------:R-:W-:Y:S01]  /*17e0*/  UIMAD.WIDE.U32 UR6, UR39, UR6, URZ ;  /* 0x00000006270672a5 */ /* 0x000fe2000f8e003f */
[----:B------:R-:W-:Y:S01]  /*17f0*/  VIADD R0, R16, 0x5f ;  /* 0x0000005f10007836 */ /* 0x000fe20000000000 */
        /* <DEDUP_REMOVED lines=25> */
.L_x_4368:
[----:B------:R-:W-:-:S11]  /*1990*/  UISETP.NE.AND UP0, UPT, UR5, 0x1, UPT ;  /* 0x000000010500788c */ /* 0x000fd6000bf05270 */
[----:B------:R-:W-:Y:S02]  /*19a0*/  @UP0 ULDC.64 UR10, c[0x0][0x9e8] ;  /* 0x00027a00000a0ab9 */ /* 0x000fe40000000a00 */
[----:B------:R-:W-:-:S04]  /*19b0*/  UIMAD.WIDE.U32 UR6, UR4, UR10, URZ ;  /* 0x0000000a040672a5 */ /* 0x000fc8000f8e003f */
[----:B------:R-:W-:-:S12]  /*19c0*/  @UP0 USHF.R.U32.HI UR4, URZ, UR11, UR7 ;  /* 0x0000000b3f040299 */ /* 0x000fd80008011607 */
.L_x_4369:
[----:B------:R-:W-:-:S04]  /*19d0*/  UIMAD UR4, UR4, UR5, URZ ;  /* 0x00000005040472a4 */ /* 0x000fc8000f8e023f */
[----:B------:R-:W-:-:S04]  /*19e0*/  UISETP.LT.AND UP0, UPT, UR9, UR4, UPT ;  /* 0x000000040900728c */ /* 0x000fc8000bf01270 */
[----:B------:R-:W-:-:S12]  /*19f0*/  USEL UR9, UR9, UR4, !UP0 ;  /* 0x0000000409097287 */ /* 0x000fd8000c000000 */
.L_x_4367:
[----:B------:R-:W-:Y:S02]  /*1a00*/  UIMAD.WIDE UR4, UR9, 0x2aaaaaab, URZ ;  /* 0x2aaaaaab090478a5 */ /* 0x000fe4000f8e023f */
[----:B------:R-:W-:Y:S02]  /*1a10*/  ULOP3.LUT UR6, UR8, 0xff, URZ, 0xc0, !UPT ;  /* 0x000000ff08067892 */ /* 0x000fe4000f8ec03f */
[----:B------:R-:W-:-:S04]  /*1a20*/  USHF.R.U32.HI UR4, URZ, 0x1f, UR5 ;  /* 0x0000001f3f047899 */ /* 0x000fc80008011605 */
[----:B------:R-:W-:Y:S01]  /*1a30*/  ULEA.HI.SX32 UR4, UR5, UR4, 0x1c ;  /* 0x0000000405047291 */ /* 0x000fe2000f8fe23f */
[----:B------:R-:W-:Y:S01]  /*1a40*/  IMAD.U32 R195, RZ, RZ, UR6 ;  /* 0x00000006ffc37e24 */ /* 0x000fe2000f8e00ff */
[----:B------:R-:W-:Y:S02]  /*1a50*/  USHF.R.U32.HI UR5, URZ, 0x10, UR8 ;  /* 0x000000103f057899 */ /* 0x000fe40008011608 */
[----:B------:R-:W-:-:S04]  /*1a60*/  UISETP.LT.AND UP0, UPT, URZ, UR4, UPT ;  /* 0x000000043f00728c */ /* 0x000fc8000bf01270 */
[----:B------:R-:W-:Y:S01]  /*1a70*/  USEL UR61, URZ, UR4, !UP0 ;  /* 0x000000043f3d7287 */ /* 0x000fe2000c000000 */
[----:B------:R-:W-:Y:S02]  /*1a80*/  IMAD.U32 R194, RZ, RZ, UR5 ;  /* 0x00000005ffc27e24 */ /* 0x000fe4000f8e00ff */
[----:B------:R-:W-:-:S03]  /*1a90*/  UMOV UR4, URZ ;  /* 0x0000003f00047c82 */ /* 0x000fc60008000000 */
[----:B------:R-:W-:-:S13]  /*1aa0*/  ISETP.GT.AND P0, PT, R76, UR61, PT ;  /* 0x0000003d4c007c0c */ /* 0x000fda000bf04270 */
[----:B------:R-:W-:Y:S05]  /*1ab0*/  @!P0 BRA `(.L_x_4370) ;  /* 0x00000000009c8947 */ /* 0x000fea0003800000 */
[----:B------:R-:W-:Y:S01]  /*1ac0*/  R2UR UR5, R194 ;  /* 0x00000000c20572ca */ /* 0x000fe200000e0000 */
[----:B------:R-:W-:-:S12]  /*1ad0*/  ULDC UR4, c[0x0][0x9f0] ;  /* 0x00027c0000047ab9 */ /* 0x000fd80000000800 */
[----:B------:R-:W-:-:S04]  /*1ae0*/  UISETP.NE.AND UP0, UPT, UR5, URZ, UPT ;  /* 0x0000003f0500728c */ /* 0x000fc8000bf05270 */
[----:B------:R-:W-:-:S03]  /*1af0*/  USEL UR9, UR5, UR4, UP0 ;  /* 0x0000000405097287 */ /* 0x000fc60008000000 */
[----:B------:R-:W-:-:S03]  /*1b00*/  UMOV UR4, URZ ;  /* 0x0000003f00047c82 */ /* 0x000fc60008000000 */
[----:B------:R-:W-:-:S05]  /*1b10*/  IMAD.U32 R5, RZ, RZ, UR9 ;  /* 0x00000009ff057e24 */ /* 0x000fca000f8e00ff */
        /* <DEDUP_REMOVED lines=33> */
.L_x_4370:
[----:B------:R-:W-:Y:S01]  /*1d30*/  R2UR UR5, R195 ;  /* 0x00000000c30572ca */ /* 0x000fe200000e0000 */
[----:B------:R-:W-:Y:S01]  /*1d40*/  IMAD.U32 R3, RZ, RZ, UR4 ;  /* 0x00000004ff037e24 */ /* 0x000fe2000f8e00ff */
[----:B------:R-:W-:Y:S01]  /*1d50*/  PLOP3.LUT P0, PT, PT, PT, PT, 0x80, 0x0 ;  /* 0x000000000000781c */ /* 0x000fe20003f0f070 */
[----:B------:R-:W-:Y:S01]  /*1d60*/  IMAD.MOV.U32 R4, RZ, RZ, RZ ;  /* 0x000000ffff047224 */ /* 0x000fe200078e00ff */
        /* <DEDUP_REMOVED lines=9> */
[----:B------:R-:W-:Y:S01]  /*1e00*/  UIMAD UR61, UR5, UR4, UR61 ;  /* 0x00000004053d72a4 */ /* 0x000fe2000f8e023d */
[----:B------:R-:W-:Y:S02]  /*1e10*/  CS2R R102, SRZ ;  /* 0x0000000000667805 */ /* 0x000fe4000001ff00 */
[----:B------:R-:W-:-:S02]  /*1e20*/  CS2R R100, SRZ ;  /* 0x0000000000647805 */ /* 0x000fc4000001ff00 */
[----:B------:R-:W-:Y:S02]  /*1e30*/  CS2R R98, SRZ ;  /* 0x0000000000627805 */ /* 0x000fe4000001ff00 */
[----:B------:R-:W-:Y:S02]  /*1e40*/  CS2R R96, SRZ ;  /* 0x0000000000607805 */ /* 0x000fe4000001ff00 */
[----:B------:R-:W-:Y:S02]  /*1e50*/  CS2R R94, SRZ ;  /* 0x00000000005e7805 */ /* 0x000fe4000001ff00 */
[----:B------:R-:W-:Y:S02]  /*1e60*/  VIADDMNMX R76, R3, UR61, R76, PT ;  /* 0x0000003d034c7c46 */ /* 0x000fe4000b80014c */
[----:B------:R-:W-:Y:S02]  /*1e70*/  CS2R R92, SRZ ;  /* 0x00000000005c7805 */ /* 0x000fe4000001ff00 */
        /* <DEDUP_REMOVED lines=72> */
.L_x_4372:
        /* <DEDUP_REMOVED lines=12> */
.L_x_4603:
[----:B------:R-:W-:Y:S05]  /*23c0*/  @!P0 BRA `(.L_x_4374) ;  /* 0x0000000000048947 */ /* 0x000fea0003800000 */
[----:B------:R-:W-:Y:S01]  /*23d0*/  BPT.TRAP 0x1 ;  /* 0x000000040000795c */ /* 0x000fe20000300000 */
.L_x_4374:
[----:B0-----:R-:W-:Y:S02]  /*23e0*/  IMAD.U32 R3, RZ, RZ, UR36 ;  /* 0x00000024ff037e24 */ /* 0x001fe4000f8e00ff */
[----:B------:R-:W-:-:S03]  /*23f0*/  IMAD.U32 R0, RZ, RZ, UR38 ;  /* 0x00000026ff007e24 */ /* 0x000fc6000f8e00ff */
[----:B------:R-:W-:Y:S02]  /*2400*/  LEA R3, R3, UR37, 0x3 ;  /* 0x0000002503037c11 */ /* 0x000fe4000f8e18ff */
[----:B------:R-:W-:-:S04]  /*2410*/  SHF.L.U32 R0, R0, 0x1f, RZ ;  /* 0x0000001f00007819 */ /* 0x000fc800000006ff */
[----:B------:R0:W1:Y:S01]  /*2420*/  SYNCS.PHASECHK.TRANS64.TRYWAIT P2, [R3+URZ+0x30830], R0 ;  /* 0x03083000030075a7 */ /* 0x000062000804017f */
[----:B------:R-:W-:Y:S05]  /*2430*/  @!P0 BRA `(.L_x_4375) ;  /* 0x0000000000048947 */ /* 0x000fea0003800000 */
[----:B------:R-:W-:Y:S01]  /*2440*/  BPT.TRAP 0x1 ;  /* 0x000000040000795c */ /* 0x000fe20000300000 */
.L_x_4375:
[----:B------:R-:W2:Y:S02]  /*2450*/  S2R R2, SR_TID.X ;  /* 0x0000000000027919 */ /* 0x000ea40000002100 */
[----:B--2---:R-:W-:-:S04]  /*2460*/  LOP3.LUT R2, R2, 0x7f, RZ, 0xc0, !PT ;  /* 0x0000007f02027812 */ /* 0x004fc800078ec0ff */
[----:B------:R-:W-:Y:S01]  /*2470*/  ISETP.NE.AND P1, PT, R2, RZ, PT ;  /* 0x000000ff0200720c */ /* 0x000fe20003f25270 */
[----:B-1----:R-:W-:-:S12]  /*2480*/  @P2 BRA `(.L_x_4376) ;  /* 0x0000000000082947 */ /* 0x002fd80003800000 */
[----:B------:R-:W1:Y:S02]  /*2490*/  SYNCS.PHASECHK.TRANS64.TRYWAIT P2, [R3+URZ+0x30830], R0 ;  /* 0x03083000030075a7 */ /* 0x000e64000804017f */
[----:B-1----:R-:W-:Y:S05]  /*24a0*/  @!P2 BRA `(.L_x_4377) ;  /* 0x0000017400b0a947 */ /* 0x002fea0003800000 */
.L_x_4376:
        /* <DEDUP_REMOVED lines=15> */
[----:B------:R-:W-:-:S02]  /*25a0*/  ULOP3.LUT UR4, UR40, 0x10000, URZ, 0xfc, !UPT ;  /* 0x0001000028047892 */ /* 0x000fc4000f8efc3f */
[----:B------:R-:W-:Y:S02]  /*25b0*/  UIMAD UR5, UR36, 0x900, UR60 ;  /* 0x00000900240578a4 */ /* 0x000fe4000f8e023c */
[----:B------:R-:W-:Y:S02]  /*25c0*/  UIADD3 UR12, UR4, 0x4, URZ ;  /* 0x00000004040c7890 */ /* 0x000fe4000fffe03f */
[----:B------:R-:W-:Y:S01]  /*25d0*/  UIADD3 UR14, UR5, 0x4, URZ ;  /* 0x00000004050e7890 */ /* 0x000fe2000fffe03f */
[----:B------:R-:W-:Y:S02]  /*25e0*/  UMOV UR8, UR4 ;  /* 0x0000000400087c82 */ /* 0x000fe40008000000 */
[----:B------:R-:W-:Y:S01]  /*25f0*/  UMOV UR10, UR5 ;  /* 0x00000005000a7c82 */ /* 0x000fe20008000000 */
[----:B------:R-:W-:Y:S01]  /*2600*/  IMAD.U32 R4, RZ, RZ, UR8 ;  /* 0x00000008ff047e24 */ /* 0x000fe2000f8e00ff */
[----:B------:R-:W-:Y:S01]  /*2610*/  HGMMA.64x96x16.F32 R24, gdesc[UR8], RZ, !UPT, gsb0 ;  /* 0x01600000081879f0 */ /* 0x000fe2000c0008ff */
[----:B------:R-:W-:-:S02]  /*2620*/  UIADD3 UR8, UR4, 0x2, URZ ;  /* 0x0000000204087890 */ /* 0x000fc4000fffe03f */
[----:B------:R-:W-:Y:S01]  /*2630*/  UIADD3 UR10, UR5, 0x2, URZ ;  /* 0x00000002050a7890 */ /* 0x000fe2000fffe03f */
[----:B------:R-:W-:Y:S01]  /*2640*/  UMOV UR9, 0x40000040 ;  /* 0x4000004000097882 */ /* 0x000fe20000000000 */
[----:B------:R-:W-:Y:S01]  /*2650*/  UMOV UR11, 0x40000040 ;  /* 0x40000040000b7882 */ /* 0x000fe20000000000 */
        /* <DEDUP_REMOVED lines=40> */
[----:B------:R-:W-:-:S03]  /*28e0*/  @UP0 ULDC UR4, c[0x0][0x450] ;  /* 0x0001140000040ab9 */ /* 0x000fc60000000800 */
[----:B------:R-:W-:Y:S01]  /*28f0*/  @!P1 VIADD R0, R3, 0x30840 ;  /* 0x0003084003009836 */ /* 0x000fe20000000000 */
[----:B------:R-:W-:Y:S01]  /*2900*/  @P3 SHF.R.U32.HI R2, RZ, UR4, R6 ;  /* 0x00000004ff023c19 */ /* 0x000fe20008011606 */
[----:B------:R-:W-:Y:S01]  /*2910*/  IMAD.MOV.U32 R3, RZ, RZ, -0x60 ;  /* 0xffffffa0ff037424 */ /* 0x000fe200078e00ff */
[----:B------:R-:W-:Y:S02]  /*2920*/  ULDC.64 UR4, c[0x0][0x9e0] ;  /* 0x0002780000047ab9 */ /* 0x000fe40000000a00 */
[----:B------:R-:W-:Y:S01]  /*2930*/  UISETP.GE.AND UP1, UPT, UR5, 0x1, UPT ;  /* 0x000000010500788c */ /* 0x000fe2000bf26270 */
[----:B------:R-:W0:Y:S01]  /*2940*/  SHFL.IDX PT, R12, R2, RZ, 0x1c1f ;  /* 0x001c1fff020c7589 */ /* 0x000e2200000e0000 */
[----:B------:R-:W-:Y:S01]  /*2950*/  IMAD R3, R76, R3, 0x61 ;  /* 0x000000614c037424 */ /* 0x000fe200078e0203 */
[----:B------:R-:W-:-:S03]  /*2960*/  @!P1 PRMT R0, RZ, 0x654, R0 ;  /* 0x00000654ff009816 */ /* 0x000fc60000000000 */
[----:B------:R-:W-:Y:S01]  /*2970*/  PLOP3.LUT P2, PT, PT, PT, UP1, 0x40, 0x0 ;  /* 0x000000000000781c */ /* 0x000fe20003f4e818 */
[----:B------:R-:W-:Y:S01]  /*2980*/  VIADD R10, R3, 0xffffffff ;  /* 0xffffffff030a7836 */ /* 0x000fe20000000000 */
[----:B------:R-:W-:-:S03]  /*2990*/  IADD3 R6, R16, R3, -R19 ;  /* 0x0000000310067210 */ /* 0x000fc60007ffe813 */
[----:B------:R-:W-:Y:S01]  /*29a0*/  IMAD.IADD R11, R10, 0x1, -R19 ;  /* 0x000000010a0b7824 */ /* 0x000fe200078e0a13 */
[----:B------:R-:W-:Y:S02]  /*29b0*/  WARPGROUP.DEPBAR.LE gsb0, 0x0 ;  /* 0x00008000000079c5 */ /* 0x000fe40000010000 */
[----:B------:R-:W-:Y:S01]  /*29c0*/  WARPGROUP.ARRIVE ;  /* 0x00000000000079c5 */ /* 0x000fe20000000000 */
[----:B------:R-:W-:-:S04]  /*29d0*/  IMAD.IADD R6, R6, 0x1, -R17 ;  /* 0x0000000106067824 */ /* 0x000fc800078e0a11 */
[----:B------:R-:W-:Y:S01]  /*29e0*/  VIADD R8, R6, UR4 ;  /* 0x0000000406087c36 */ /* 0x000fe20008000000 */
[----:B------:R-:W-:Y:S03]  /*29f0*/  HGMMA.64x96x16.F32 R24, gdesc[UR8], R24, gsb0 ;  /* 0x01600000081879f0 */ /* 0x000fe60008000818 */
[----:B------:R-:W-:Y:S02]  /*2a00*/  WARPGROUP.DEPBAR.LE gsb0, 0x0 ;  /* 0x00008000000079c5 */ /* 0x000fe40000010000 */
[----:B------:R-:W-:-:S06]  /*2a10*/  WARPGROUP.ARRIVE ;  /* 0x00000000000079c5 */ /* 0x000fcc0000000000 */
[----:B------:R-:W-:Y:S01]  /*2a20*/  HGMMA.64x96x16.F32 R24, gdesc[UR12], R24, gsb0 ;  /* 0x016000000c1879f0 */ /* 0x000fe20008000818 */
[----:B------:R-:W-:Y:S02]  /*2a30*/  ULDC UR15, c[0x0][0x9dc] ;  /* 0x00027700000f7ab9 */ /* 0x000fe40000000800 */
[----:B------:R-:W-:-:S06]  /*2a40*/  ULOP3.LUT UR6, URZ, UR15, URZ, 0x33, !UPT ;  /* 0x0000000f3f067292 */ /* 0x000fcc000f8e333f */
[----:B------:R-:W-:-:S04]  /*2a50*/  VIADD R9, R6, UR6 ;  /* 0x0000000606097c36 */ /* 0x000fc80008000000 */
[----:B0-----:R-:W-:Y:S01]  /*2a60*/  IMAD.IADD R3, R9, 0x1, R12 ;  /* 0x0000000109037824 */ /* 0x001fe200078e020c */
        /* <DEDUP_REMOVED lines=28> */
[----:B------:R0:W-:Y:S02]  /*2c30*/  @!P1 SYNCS.ARRIVE.TRANS64.RED.A1T0 RZ, [R0+URZ], RZ ;  /* 0x000000ff00ff99a7 */ /* 0x0001e4000810043f */
[----:B0-----:R-:W-:-:S05]  /*2c40*/  IMAD R0, R76, -0x60, R16 ;  /* 0xffffffa04c007824 */ /* 0x001fca00078e0210 */
[----:B------:R-:W-:-:S04]  /*2c50*/  IADD3 R7, -R19, 0x60, R0 ;  /* 0x0000006013077810 */ /* 0x000fc80007ffe100 */
[----:B------:R-:W-:Y:S01]  /*2c60*/  VIADDMNMX R0, R12, R8, R7, PT ;  /* 0x000000080c007246 */ /* 0x000fe20003800107 */
[----:B------:R-:W-:Y:S06]  /*2c70*/  @P2 BRA `(.L_x_4378) ;  /* 0x0000000000542947 */ /* 0x000fec0003800000 */
[----:B------:R-:W-:Y:S01]  /*2c80*/  IADD3 R6, -R17, R16, R12 ;  /* 0x0000001011067210 */ /* 0x000fe20007ffe10c */
        /* <DEDUP_REMOVED lines=11> */
.L_x_4380:
[----:B------:R-:W-:-:S06]  /*2d40*/  UISETP.NE.AND UP2, UPT, UR5, 0x1, UPT ;  /* 0x000000010500788c */ /* 0x000fcc000bf45270 */
[----:B------:R-:W-:-:S05]  /*2d50*/  PLOP3.LUT P2, PT, PT, PT, UP2, 0x80, 0x0 ;  /* 0x000000000000781c */ /* 0x000fca0003f4f028 */
[----:B------:R-:W-:-:S08]  /*2d60*/  @UP2 ULDC.64 UR6, c[0x0][0x9e8] ;  /* 0x00027a0000062ab9 */ /* 0x000fd00000000a00 */
[----:B------:R-:W-:-:S05]  /*2d70*/  @P2 IMAD.HI.U32 R12, R6, UR6, RZ ;  /* 0x00000006060c2c27 */ /* 0x000fca000f8e00ff */
[----:B------:R-:W-:-:S07]  /*2d80*/  @P2 SHF.R.U32.HI R6, RZ, UR7, R12 ;  /* 0x00000007ff062c19 */ /* 0x000fce000801160c */
.L_x_4381:
[----:B------:R-:W-:Y:S05]  /*2d90*/  BSYNC B0 ;  /* 0x0000000000007941 */ /* 0x000fea0003800000 */
.L_x_4379:
[----:B------:R-:W-:-:S05]  /*2da0*/  IMAD R6, R6, UR5, R11 ;  /* 0x0000000506067c24 */ /* 0x000fca000f8e020b */
[----:B------:R-:W-:Y:S02]  /*2db0*/  VIMNMX R3, R3, R6, !PT ;  /* 0x0000000603037248 */ /* 0x000fe40007fe0100 */
[----:B------:R-:W-:-:S07]  /*2dc0*/  VIADDMNMX R0, R6, UR5, R0, PT ;  /* 0x0000000506007c46 */ /* 0x000fce000b800100 */
.L_x_4378:
[C---:B------:R-:W-:Y:S01]  /*2dd0*/  ISETP.GE.AND P2, PT, R10.reuse, 0x2, PT ;  /* 0x000000020a00780c */ /* 0x040fe20003f46270 */
[----:B------:R-:W0:Y:S01]  /*2de0*/  SHFL.IDX PT, R2, R2, 0x1, 0x1c1f ;  /* 0x003c1f0002027f89 */ /* 0x000e2200000e0000 */
        /* <DEDUP_REMOVED lines=115> */
[----:B------:R-:W-:Y:S02]  /*3520*/  VIADDMNMX R0, R2, R8, R7, PT ;  /* 0x0000000802007246 */ /* 0x000fe40003800107 */
[----:B------:R-:W-:Y:S02]  /*3530*/  FSEL R69, R69, -INF , !P6 ;  /* 0xff80000045457808 */ /* 0x000fe40007000000 */
[----:B------:R-:W-:-:S13]  /*3540*/  PLOP3.LUT P6, PT, PT, PT, UP1, 0x40, 0x0 ;  /* 0x000000000000781c */ /* 0x000fda0003fce818 */
[----:B------:R-:W-:Y:S05]  /*3550*/  @P6 BRA `(.L_x_4382) ;  /* 0x00000000005c6947 */ /* 0x000fea0003800000 */
        /* <DEDUP_REMOVED lines=13> */
.L_x_4384:
[----:B------:R-:W-:-:S06]  /*3630*/  UISETP.NE.AND UP2, UPT, UR5, 0x1, UPT ;  /* 0x000000010500788c */ /* 0x000fcc000bf45270 */
[----:B------:R-:W-:-:S05]  /*3640*/  PLOP3.LUT P6, PT, PT, PT, UP2, 0x80, 0x0 ;  /* 0x000000000000781c */ /* 0x000fca0003fcf028 */
[----:B------:R-:W-:-:S08]  /*3650*/  @UP2 ULDC.64 UR6, c[0x0][0x9e8] ;  /* 0x00027a0000062ab9 */ /* 0x000fd00000000a00 */
[----:B------:R-:W-:Y:S01]  /*3660*/  @P6 IMAD.HI.U32 R3, R2, UR6, RZ ;  /* 0x0000000602036c27 */ /* 0x000fe2000f8e00ff */
[----:B------:R-:W-:-:S13]  /*3670*/  PLOP3.LUT P6, PT, PT, PT, UP2, 0x80, 0x0 ;  /* 0x000000000000781c */ /* 0x000fda0003fcf028 */
[----:B------:R-:W-:-:S07]  /*3680*/  @P6 SHF.R.U32.HI R2, RZ, UR7, R3 ;  /* 0x00000007ff026c19 */ /* 0x000fce0008011603 */
.L_x_4385:
[----:B------:R-:W-:Y:S05]  /*3690*/  BSYNC B0 ;  /* 0x0000000000007941 */ /* 0x000fea0003800000 */
.L_x_4383:
[----:B------:R-:W-:-:S05]  /*36a0*/  IMAD R3, R2, UR5, R11 ;  /* 0x0000000502037c24 */ /* 0x000fca000f8e020b */
[----:B------:R-:W-:Y:S02]  /*36b0*/  VIMNMX R6, R6, R3, !PT ;  /* 0x0000000306067248 */ /* 0x000fe40007fe0100 */
[----:B------:R-:W-:-:S07]  /*36c0*/  VIADDMNMX R0, R3, UR5, R0, PT ;  /* 0x0000000503007c46 */ /* 0x000fce000b800100 */
.L_x_4382:
[C---:B------:R-:W-:Y:S01]  /*36d0*/  ISETP.GT.AND P2, PT, R6.reuse, 0x1, !P2 ;  /* 0x000000010600780c */ /* 0x040fe20005744270 */
[----:B------:R-:W-:Y:S01]  /*36e0*/  ULDC UR14, c[0x0][0x988] ;  /* 0x00026200000e7ab9 */ /* 0x000fe20000000800 */
[----:B------:R-:W-:Y:S01]  /*36f0*/  ISETP.GT.AND P3, PT, R6, 0x8, !P3 ;  /* 0x000000080600780c */ /* 0x000fe20005f64270 */
[----:B------:R-:W-:Y:S01]  /*3700*/  @UP0 ULDC UR6, c[0x0][0x44c] ;  /* 0x0001130000060ab9 */ /* 0x000fe20000000800 */
[C---:B------:R-:W-:Y:S01]  /*3710*/  ISETP.LT.OR P2, PT, R0.reuse, 0x2, P2 ;  /* 0x000000020000780c */ /* 0x040fe20001741670 */
[----:B------:R-:W-:Y:S01]  /*3720*/  UIMAD.WIDE.U32 UR6, UR39, UR6, URZ ;  /* 0x00000006270672a5 */ /* 0x000fe2000f8e003f */
[----:B------:R-:W-:Y:S01]  /*3730*/  ISETP.LT.OR P3, PT, R0, 0x9, P3 ;  /* 0x000000090000780c */ /* 0x000fe20001f61670 */
[----:B------:R-:W-:Y:S01]  /*3740*/  @UP0 ULDC UR18, c[0x0][0x450] ;  /* 0x0001140000120ab9 */ /* 0x000fe20000000800 */
[----:B------:R-:W-:Y:S01]  /*3750*/  FSEL R27, R27, -INF , !P2 ;  /* 0xff8000001b1b7808 */ /* 0x000fe20005000000 */
[----:B------:R-:W-:Y:S01]  /*3760*/  UMOV UR10, UR39 ;  /* 0x00000027000a7c82 */ /* 0x000fe20008000000 */
[----:B------:R-:W-:Y:S01]  /*3770*/  ISETP.NE.AND P2, PT, R14, RZ, PT ;  /* 0x000000ff0e00720c */ /* 0x000fe20003f45270 */
[----:B------:R-:W-:Y:S01]  /*3780*/  @UP0 USHF.R.U32.HI UR10, URZ, UR18, UR7 ;  /* 0x000000123f0a0299 */ /* 0x000fe20008011607 */
[----:B------:R-:W-:-:S02]  /*3790*/  FSEL R30, R30, -INF , !P3 ;  /* 0xff8000001e1e7808 */ /* 0x000fc40005800000 */
[----:B------:R-:W-:Y:S02]  /*37a0*/  ISETP.GT.AND P2, PT, R6, 0x9, !P2 ;  /* 0x000000090600780c */ /* 0x000fe40005744270 */
[----:B------:R-:W-:Y:S02]  /*37b0*/  ISETP.NE.AND P3, PT, R28, RZ, PT ;  /* 0x000000ff1c00720c */ /* 0x000fe40003f65270 */
[----:B------:R-:W-:Y:S02]  /*37c0*/  ISETP.LT.OR P2, PT, R0, 0xa, P2 ;  /* 0x0000000a0000780c */ /* 0x000fe40001741670 */
[----:B------:R-:W-:Y:S02]  /*37d0*/  FMNMX.FTZ R2, R13, R25, !PT ;  /* 0x000000190d027209 */ /* 0x000fe40007810000 */
[----:B------:R-:W-:Y:S02]  /*37e0*/  FSEL R31, R31, -INF , !P2 ;  /* 0xff8000001f1f7808 */ /* 0x000fe40005000000 */
[----:B------:R-:W-:-:S02]  /*37f0*/  ISETP.NE.AND P2, PT, R20, RZ, PT ;  /* 0x000000ff1400720c */ /* 0x000fc40003f45270 */
[----:B------:R-:W-:Y:S02]  /*3800*/  ISETP.NE.AND P6, PT, R72, RZ, PT ;  /* 0x000000ff4800720c */ /* 0x000fe40003fc5270 */
        /* <DEDUP_REMOVED lines=12> */
[----:B------:R-:W-:Y:S02]  /*38d0*/  ISETP.GT.AND P2, PT, R6, 0x18, !P3 ;  /* 0x000000180600780c */ /* 0x000fe40005f44270 */
[----:B------:R-:W-:Y:S02]  /*38e0*/  FMNMX.FTZ R3, R37, R2, !PT ;  /* 0x0000000225037209 */ /* 0x000fe40007810000 */
[----:B------:R-:W-:Y:S02]  /*38f0*/  ISETP.LT.OR P2, PT, R0, 0x19, P2 ;  /* 0x000000190000780c */ /* 0x000fe40001741670 */
[----:B------:R-:W-:Y:S02]  /*3900*/  FMNMX.FTZ R2, R40, R3, !PT ;  /* 0x0000000328027209 */ /* 0x000fe40007810000 */
[----:B------:R-:W-:-:S02]  /*3910*/  FSEL R38, R38, -INF , !P2 ;  /* 0xff80000026267808 */ /* 0x000fc40005000000 */
        /* <DEDUP_REMOVED lines=36> */
[----:B------:R-:W-:Y:S01]  /*3b60*/  ISETP.NE.AND P3, PT, R84, RZ, PT ;  /* 0x000000ff5400720c */ /* 0x000fe20003f65270 */
[----:B------:R-:W0:Y:S01]  /*3b70*/  SHFL.BFLY PT, R3, R2, 0x2, 0x1f ;  /* 0x0c401f0002037f89 */ /* 0x000e2200000e0000 */
        /* <DEDUP_REMOVED lines=10> */
[----:B------:R-:W-:-:S02]  /*3c20*/  ISETP.NE.AND P2, PT, R81, RZ, PT ;  /* 0x000000ff5100720c */ /* 0x000fc40003f45270 */
[----:B------:R-:W-:Y:S02]  /*3c30*/  ISETP.LT.OR P5, PT, R0, 0x59, P5 ;  /* 0x000000590000780c */ /* 0x000fe40002fa1670 */
[----:B------:R-:W-:Y:S02]  /*3c40*/  ISETP.GT.AND P2, PT, R6, 0x38, !P2 ;  /* 0x000000380600780c */ /* 0x000fe40005744270 */
[----:B0-----:R-:W-:Y:S02]  /*3c50*/  FMNMX.FTZ R8, R2, R3, !PT ;  /* 0x0000000302087209 */ /* 0x001fe40007810000 */
[----:B------:R-:W-:Y:S02]  /*3c60*/  ISETP.LT.OR P2, PT, R0, 0x39, P2 ;  /* 0x000000390000780c */ /* 0x000fe40001741670 */
[----:B------:R-:W-:Y:S01]  /*3c70*/  FSEL R67, R67, -INF , !P4 ;  /* 0xff80000043437808 */ /* 0x000fe20006000000 */
[----:B------:R-:W0:Y:S01]  /*3c80*/  SHFL.BFLY PT, R3, R8, 0x1, 0x1f ;  /* 0x0c201f0008037f89 */ /* 0x000e2200000e0000 */
[----:B------:R-:W-:-:S02]  /*3c90*/  FSEL R54, R54, -INF , !P2 ;  /* 0xff80000036367808 */ /* 0x000fc40005000000 */
[----:B------:R-:W-:Y:S02]  /*3ca0*/  ISETP.NE.AND P2, PT, R82, RZ, PT ;  /* 0x000000ff5200720c */ /* 0x000fe40003f45270 */
[----:B------:R-:W-:Y:S02]  /*3cb0*/  FSEL R70, R70, -INF , !P5 ;  /* 0xff80000046467808 */ /* 0x000fe40006800000 */
[----:B------:R-:W-:Y:S02]  /*3cc0*/  ISETP.GT.AND P2, PT, R6, 0x39, !P2 ;  /* 0x000000390600780c */ /* 0x000fe40005744270 */
[----:B------:R-:W-:Y:S02]  /*3cd0*/  R2UR UR11, R77 ;  /* 0x000000004d0b72ca */ /* 0x000fe400000e0000 */
[----:B------:R-:W-:-:S04]  /*3ce0*/  ISETP.LT.OR P2, PT, R0, 0x3a, P2 ;  /* 0x0000003a0000780c */ /* 0x000fc80001741670 */
[----:B------:R-:W-:Y:S02]  /*3cf0*/  FSEL R55, R55, -INF , !P2 ;  /* 0xff80000037377808 */ /* 0x000fe40005000000 */
[----:B------:R-:W-:-:S04]  /*3d00*/  ISETP.NE.AND P2, PT, R83, RZ, PT ;  /* 0x000000ff5300720c */ /* 0x000fc80003f45270 */
[----:B------:R-:W-:Y:S01]  /*3d10*/  ISETP.GT.AND P2, PT, R6, 0x40, !P2 ;  /* 0x000000400600780c */ /* 0x000fe20005744270 */
[----:B------:R-:W-:Y:S01]  /*3d20*/  UIADD3 UR6, UR11, UR10, URZ ;  /* 0x0000000a0b067290 */ /* 0x000fe2000fffe03f */
[----:B0-----:R-:W-:Y:S02]  /*3d30*/  FMNMX.FTZ R3, R8, R3, !PT ;  /* 0x0000000308037209 */ /* 0x001fe40007810000 */
[----:B------:R-:W-:Y:S01]  /*3d40*/  ISETP.LT.OR P2, PT, R0, 0x41, P2 ;  /* 0x000000410000780c */ /* 0x000fe20001741670 */
[----:B------:R-:W-:Y:S02]  /*3d50*/  UIADD3 UR4, UR6, UR4, URZ ;  /* 0x0000000406047290 */ /* 0x000fe4000fffe03f */
[----:B------:R-:W-:Y:S01]  /*3d60*/  FMUL.FTZ R7, R3, UR14 ;  /* 0x0000000e03077c20 */ /* 0x000fe20008410000 */
[----:B------:R-:W-:Y:S02]  /*3d70*/  FSEL R58, R58, -INF , !P2 ;  /* 0xff8000003a3a7808 */ /* 0x000fe40005000000 */
[----:B------:R-:W-:-:S02]  /*3d80*/  ISETP.GT.AND P2, PT, R6, 0x41, !P3 ;  /* 0x000000410600780c */ /* 0x000fc40005f44270 */
[----:B------:R-:W-:Y:S02]  /*3d90*/  ISETP.NE.AND P3, PT, R87, RZ, PT ;  /* 0x000000ff5700720c */ /* 0x000fe40003f65270 */
[----:B------:R-:W-:Y:S02]  /*3da0*/  ISETP.LT.OR P2, PT, R0, 0x42, P2 ;  /* 0x000000420000780c */ /* 0x000fe40001741670 */
[C---:B------:R-:W-:Y:S02]  /*3db0*/  ISETP.GT.AND P3, PT, R6.reuse, 0x50, !P3 ;  /* 0x000000500600780c */ /* 0x040fe40005f64270 */
[----:B------:R-:W-:Y:S02]  /*3dc0*/  FSEL R59, R59, -INF , !P2 ;  /* 0xff8000003b3b7808 */ /* 0x000fe40005000000 */
[----:B------:R-:W-:Y:S02]  /*3dd0*/  ISETP.GT.AND P2, PT, R6, RZ, !P6 ;  /* 0x000000ff0600720c */ /* 0x000fe40007744270 */
[----:B------:R-:W-:-:S02]  /*3de0*/  ISETP.NE.AND P6, PT, R85, RZ, PT ;  /* 0x000000ff5500720c */ /* 0x000fc40003fc5270 */
[C---:B------:R-:W-:Y:S02]  /*3df0*/  ISETP.LT.OR P2, PT, R0.reuse, 0x1, P2 ;  /* 0x000000010000780c */ /* 0x040fe40001741670 */
[----:B------:R-:W-:Y:S02]  /*3e00*/  ISETP.LT.OR P3, PT, R0, 0x51, P3 ;  /* 0x000000510000780c */ /* 0x000fe40001f61670 */
[----:B------:R-:W-:Y:S02]  /*3e10*/  FSEL R26, R26, -INF , !P2 ;  /* 0xff8000001a1a7808 */ /* 0x000fe40005000000 */
[----:B------:R-:W-:Y:S02]  /*3e20*/  FSETP.NEU.FTZ.AND P2, PT, R3, -INF , PT ;  /* 0xff8000000300780b */ /* 0x000fe40003f5d000 */
[----:B------:R-:W-:Y:S02]  /*3e30*/  FSEL R66, R66, -INF , !P3 ;  /* 0xff80000042427808 */ /* 0x000fe40005800000 */
[----:B------:R-:W-:-:S02]  /*3e40*/  FSEL R10, R7, RZ, P2 ;  /* 0x000000ff070a7208 */ /* 0x000fc40001000000 */
        /* <DEDUP_REMOVED lines=13> */
[----:B------:R-:W-:Y:S01]  /*3f20*/  ISETP.NE.AND P2, PT, R86, RZ, PT ;  /* 0x000000ff5600720c */ /* 0x000fe20003f45270 */
[--C-:B------:R-:W-:Y:S01]  /*3f30*/  FFMA.FTZ R33, R33, UR14, -R10.reuse ;  /* 0x0000000e21217c23 */ /* 0x100fe2000801080a */
[----:B------:R-:W-:Y:S01]  /*3f40*/  FMNMX.FTZ R9, R35, R2, !PT ;  /* 0x0000000223097209 */ /* 0x000fe20007810000 */
[----:B------:R-:W0:Y:S01]  /*3f50*/  MUFU.EX2 R7, R8 ;  /* 0x0000000800077308 */ /* 0x000e220000000800 */
[----:B------:R-:W-:Y:S01]  /*3f60*/  ISETP.GT.AND P2, PT, R6, 0x49, !P2 ;  /* 0x000000490600780c */ /* 0x000fe20005744270 */
[--C-:B------:R-:W-:Y:S01]  /*3f70*/  FFMA.FTZ R186, R36, UR14, -R10.reuse ;  /* 0x0000000e24ba7c23 */ /* 0x100fe2000801080a */
[----:B------:R-:W-:Y:S01]  /*3f80*/  FMNMX.FTZ R2, R38, R9, !PT ;  /* 0x0000000926027209 */ /* 0x000fe20007810000 */
[--C-:B------:R-:W-:Y:S01]  /*3f90*/  FFMA.FTZ R37, R37, UR14, -R10.reuse ;  /* 0x0000000e25257c23 */ /* 0x100fe2000801080a */
[----:B------:R-:W-:Y:S01]  /*3fa0*/  ISETP.LT.OR P2, PT, R0, 0x4a, P2 ;  /* 0x0000004a0000780c */ /* 0x000fe20001741670 */
[--C-:B------:R-:W-:Y:S01]  /*3fb0*/  FFMA.FTZ R180, R40, UR14, -R10.reuse ;  /* 0x0000000e28b47c23 */ /* 0x100fe2000801080a */
[----:B------:R-:W-:Y:S01]  /*3fc0*/  FMNMX.FTZ R9, R39, R2, !PT ;  /* 0x0000000227097209 */ /* 0x000fe20007810000 */
[----:B------:R-:W1:Y:S01]  /*3fd0*/  MUFU.EX2 R190, R190 ;  /* 0x000000be00be7308 */ /* 0x000e620000000800 */
[----:B------:R-:W-:Y:S01]  /*3fe0*/  FSEL R63, R63, -INF , !P2 ;  /* 0xff8000003f3f7808 */ /* 0x000fe20005000000 */
[--C-:B------:R-:W-:Y:S01]  /*3ff0*/  FFMA.FTZ R41, R41, UR14, -R10.reuse ;  /* 0x0000000e29297c23 */ /* 0x100fe2000801080a */
[----:B------:R-:W-:Y:S01]  /*4000*/  FMNMX.FTZ R2, R42, R9, !PT ;  /* 0x000000092a027209 */ /* 0x000fe20007810000 */
[--C-:B------:R-:W-:Y:S01]  /*4010*/  FFMA.FTZ R44, R44, UR14, -R10.reuse ;  /* 0x0000000e2c2c7c23 */ /* 0x100fe2000801080a */
[----:B------:R-:W-:Y:S01]  /*4020*/  ISETP.NE.AND P6, PT, R24, RZ, PT ;  /* 0x000000ff1800720c */ /* 0x000fe20003fc5270 */
[--C-:B------:R-:W-:Y:S01]  /*4030*/  FFMA.FTZ R45, R45, UR14, -R10.reuse ;  /* 0x0000000e2d2d7c23 */ /* 0x100fe2000801080a */
[----:B------:R-:W-:Y:S01]  /*4040*/  FMNMX.FTZ R11, R43, R2, !PT ;  /* 0x000000022b0b7209 */ /* 0x000fe20007810000 */
[----:B------:R-:W2:Y:S01]  /*4050*/  MUFU.EX2 R9, R29 ;  /* 0x0000001d00097308 */ /* 0x000ea20000000800 */
[----:B------:R-:W-:Y:S01]  /*4060*/  ISETP.GT.AND P6, PT, R6, 0x59, !P6 ;  /* 0x000000590600780c */ /* 0x000fe200077c4270 */
[----:B0-----:R-:W-:Y:S01]  /*4070*/  FADD.FTZ R21, R188, R7 ;  /* 0x00000007bc157221 */ /* 0x001fe20000010000 */
[----:B------:R-:W-:Y:S01]  /*4080*/  FMNMX.FTZ R2, R46, R11, !PT ;  /* 0x0000000b2e027209 */ /* 0x000fe20007810000 */
[--C-:B------:R-:W-:Y:S01]  /*4090*/  FFMA.FTZ R48, R48, UR14, -R10.reuse ;  /* 0x0000000e30307c23 */ /* 0x100fe2000801080a */
[----:B------:R-:W-:Y:S01]  /*40a0*/  ISETP.LT.OR P6, PT, R0, 0x5a, P6 ;  /* 0x0000005a0000780c */ /* 0x000fe200037c1670 */
[--C-:B------:R-:W-:Y:S01]  /*40b0*/  FFMA.FTZ R49, R49, UR14, -R10.reuse ;  /* 0x0000000e31317c23 */ /* 0x100fe2000801080a */
[----:B------:R-:W-:Y:S01]  /*40c0*/  FMNMX.FTZ R11, R47, R2, !PT ;  /* 0x000000022f0b7209 */ /* 0x000fe20007810000 */
[----:B------:R-:W0:Y:S01]  /*40d0*/  MUFU.EX2 R184, R184 ;  /* 0x000000b800b87308 */ /* 0x000e220000000800 */
[----:B------:R-:W-:Y:S01]  /*40e0*/  FSEL R71, R71, -INF , !P6 ;  /* 0xff80000047477808 */ /* 0x000fe20007000000 */
[----:B-1----:R-:W-:Y:S01]  /*40f0*/  FADD.FTZ R6, R190, R21 ;  /* 0x00000015be067221 */ /* 0x002fe20000010000 */
[----:B------:R-:W-:Y:S01]  /*4100*/  FMNMX.FTZ R2, R50, R11, !PT ;  /* 0x0000000b32027209 */ /* 0x000fe20007810000 */
[--C-:B------:R-:W-:Y:S01]  /*4110*/  FFMA.FTZ R52, R52, UR14, -R10.reuse ;  /* 0x0000000e34347c23 */ /* 0x100fe2000801080a */
[--C-:B------:R-:W-:Y:S01]  /*4120*/  FFMA.FTZ R53, R53, UR14, -R10.reuse ;  /* 0x0000000e35357c23 */ /* 0x100fe2000801080a */
[----:B------:R-:W-:Y:S01]  /*4130*/  FFMA.FTZ R56, R56, UR14, -R10 ;  /* 0x0000000e38387c23 */ /* 0x000fe2000801080a */
[----:B------:R-:W-:Y:S01]  /*4140*/  FMNMX.FTZ R13, R51, R2, !PT ;  /* 0x00000002330d7209 */ /* 0x000fe20007810000 */
[----:B------:R-:W1:Y:S01]  /*4150*/  MUFU.EX2 R11, R33 ;  /* 0x00000021000b7308 */ /* 0x000e620000000800 */
[----:B--2---:R-:W-:Y:S01]  /*4160*/  FADD.FTZ R21, R9, R6 ;  /* 0x0000000609157221 */ /* 0x004fe20000010000 */
[--C-:B------:R-:W-:Y:S01]  /*4170*/  FFMA.FTZ R57, R57, UR14, -R10.reuse ;  /* 0x0000000e39397c23 */ /* 0x100fe2000801080a */
[----:B------:R-:W-:Y:S01]  /*4180*/  FMNMX.FTZ R2, R54, R13, !PT ;  /* 0x0000000d36027209 */ /* 0x000fe20007810000 */
[--C-:B------:R-:W-:Y:S01]  /*4190*/  FFMA.FTZ R60, R60, UR14, -R10.reuse ;  /* 0x0000000e3c3c7c23 */ /* 0x100fe2000801080a */
[--C-:B------:R-:W-:Y:S01]  /*41a0*/  FFMA.FTZ R61, R61, UR14, -R10.reuse ;  /* 0x0000000e3d3d7c23 */ /* 0x100fe2000801080a */
[--C-:B------:R-:W-:Y:S01]  /*41b0*/  FFMA.FTZ R64, R64, UR14, -R10.reuse ;  /* 0x0000000e40407c23 */ /* 0x100fe2000801080a */
[----:B------:R-:W-:Y:S01]  /*41c0*/  FMNMX.FTZ R13, R55, R2, !PT ;  /* 0x00000002370d7209 */ /* 0x000fe20007810000 */
[----:B------:R-:W2:Y:S01]  /*41d0*/  MUFU.EX2 R186, R186 ;  /* 0x000000ba00ba7308 */ /* 0x000ea20000000800 */
[----:B0-----:R-:W-:Y:S01]  /*41e0*/  FADD.FTZ R6, R184, R21 ;  /* 0x00000015b8067221 */ /* 0x001fe20000010000 */
[--C-:B------:R-:W-:Y:S01]  /*41f0*/  FFMA.FTZ R65, R65, UR14, -R10.reuse ;  /* 0x0000000e41417c23 */ /* 0x100fe2000801080a */
[----:B------:R-:W-:Y:S01]  /*4200*/  FMNMX.FTZ R2, R58, R13, !PT ;  /* 0x0000000d3a027209 */ /* 0x000fe20007810000 */
[--C-:B------:R-:W-:Y:S01]  /*4210*/  FFMA.FTZ R68, R68, UR14, -R10.reuse ;  /* 0x0000000e44447c23 */ /* 0x100fe2000801080a */
[----:B------:R-:W-:Y:S01]  /*4220*/  F2FP.F16.F32.PACK_AB R188, R7, R188 ;  /* 0x000000bc07bc723e */ /* 0x000fe200000000ff */
[----:B------:R-:W-:Y:S01]  /*4230*/  FFMA.FTZ R10, R69, UR14, -R10 ;  /* 0x0000000e450a7c23 */ /* 0x000fe2000801080a */
[----:B------:R-:W-:Y:S01]  /*4240*/  FMNMX.FTZ R15, R59, R2, !PT ;  /* 0x000000023b0f7209 */ /* 0x000fe20007810000 */
[----:B------:R-:W0:Y:S01]  /*4250*/  MUFU.EX2 R13, R37 ;  /* 0x00000025000d7308 */ /* 0x000e220000000800 */
[----:B-1----:R-:W-:Y:S01]  /*4260*/  FADD.FTZ R21, R11, R6 ;  /* 0x000000060b157221 */ /* 0x002fe20000010000 */
[----:B------:R-:W-:-:S02]  /*4270*/  F2FP.F16.F32.PACK_AB R190, R9, R190 ;  /* 0x000000be09be723e */ /* 0x000fc400000000ff */
[----:B------:R-:W-:Y:S02]  /*4280*/  FMNMX.FTZ R2, R62, R15, !PT ;  /* 0x0000000f3e027209 */ /* 0x000fe40007810000 */
[----:B------:R-:W-:Y:S02]  /*4290*/  F2FP.F16.F32.PACK_AB R184, R11, R184 ;  /* 0x000000b80bb8723e */ /* 0x000fe400000000ff */
        /* <DEDUP_REMOVED lines=11> */
[----:B-1----:R-:W-:-:S03]  /*4350*/  FADD.FTZ R6, R180, R21 ;  /* 0x00000015b4067221 */ /* 0x002fc60000010000 */
[----:B------:R-:W1:Y:S04]  /*4360*/  SHFL.BFLY PT, R15, R0, 0x2, 0x1f ;  /* 0x0c401f00000f7f89 */ /* 0x000e6800000e0000 */
[----:B------:R-:W3:Y:S01]  /*4370*/  MUFU.EX2 R45, R45 ;  /* 0x0000002d002d7308 */ /* 0x000ee20000000800 */
[C---:B--2---:R-:W-:Y:S01]  /*4380*/  FADD.FTZ R25, R41.reuse, R6 ;  /* 0x0000000629197221 */ /* 0x044fe20000010000 */
[----:B------:R-:W-:-:S06]  /*4390*/  F2FP.F16.F32.PACK_AB R180, R41, R180 ;  /* 0x000000b429b4723e */ /* 0x000fcc00000000ff */
[----:B------:R-:W2:Y:S01]  /*43a0*/  MUFU.EX2 R48, R48 ;  /* 0x0000003000307308 */ /* 0x000ea20000000800 */
[----:B0-----:R-:W-:-:S07]  /*43b0*/  FADD.FTZ R8, R44, R25 ;  /* 0x000000192c087221 */ /* 0x001fce0000010000 */
[----:B------:R-:W0:Y:S01]  /*43c0*/  MUFU.EX2 R49, R49 ;  /* 0x0000003100317308 */ /* 0x000e220000000800 */
[C---:B---3--:R-:W-:Y:S01]  /*43d0*/  FADD.FTZ R25, R45.reuse, R8 ;  /* 0x000000082d197221 */ /* 0x048fe20000010000 */
[----:B------:R-:W-:Y:S02]  /*43e0*/  F2FP.F16.F32.PACK_AB R182, R45, R44 ;  /* 0x0000002c2db6723e */ /* 0x000fe400000000ff */
[----:B-1----:R-:W-:-:S04]  /*43f0*/  FMNMX.FTZ R15, R0, R15, !PT ;  /* 0x0000000f000f7209 */ /* 0x002fc80007810000 */
[----:B------:R-:W1:Y:S01]  /*4400*/  MUFU.EX2 R52, R52 ;  /* 0x0000003400347308 */ /* 0x000e620000000800 */
[----:B------:R-:W3:Y:S01]  /*4410*/  SHFL.BFLY PT, R2, R15, 0x1, 0x1f ;  /* 0x0c201f000f027f89 */ /* 0x000ee200000e0000 */
[----:B--2---:R-:W-:-:S06]  /*4420*/  FADD.FTZ R8, R48, R25 ;  /* 0x0000001930087221 */ /* 0x004fcc0000010000 */
[----:B------:R-:W2:Y:S01]  /*4430*/  MUFU.EX2 R53, R53 ;  /* 0x0000003500357308 */ /* 0x000ea20000000800 */
[C---:B0-----:R-:W-:Y:S01]  /*4440*/  FADD.FTZ R25, R49.reuse, R8 ;  /* 0x0000000831197221 */ /* 0x041fe20000010000 */
[----:B------:R-:W-:-:S06]  /*4450*/  F2FP.F16.F32.PACK_AB R176, R49, R48 ;  /* 0x0000003031b0723e */ /* 0x000fcc00000000ff */
[----:B------:R-:W0:Y:S01]  /*4460*/  MUFU.EX2 R56, R56 ;  /* 0x0000003800387308 */ /* 0x000e220000000800 */
[----:B-1----:R-:W-:-:S07]  /*4470*/  FADD.FTZ R8, R52, R25 ;  /* 0x0000001934087221 */ /* 0x002fce0000010000 */
[----:B------:R-:W1:Y:S01]  /*4480*/  MUFU.EX2 R57, R57 ;  /* 0x0000003900397308 */ /* 0x000e620000000800 */
[----:B---3--:R-:W-:Y:S01]  /*4490*/  FMNMX.FTZ R2, R15, R2, !PT ;  /* 0x000000020f027209 */ /* 0x008fe20007810000 */
[C---:B--2---:R-:W-:Y:S01]  /*44a0*/  FADD.FTZ R25, R53.reuse, R8 ;  /* 0x0000000835197221 */ /* 0x044fe20000010000 */
[----:B------:R-:W-:Y:S02]  /*44b0*/  F2FP.F16.F32.PACK_AB R178, R53, R52 ;  /* 0x0000003435b2723e */ /* 0x000fe400000000ff */
[C---:B------:R-:W-:Y:S01]  /*44c0*/  FSETP.NEU.FTZ.AND P2, PT, R2.reuse, -INF , PT ;  /* 0xff8000000200780b */ /* 0x040fe20003f5d000 */
[----:B------:R-:W-:Y:S02]  /*44d0*/  FMUL.FTZ R0, R2, UR14 ;  /* 0x0000000e02007c20 */ /* 0x000fe40008410000 */
[----:B------:R-:W2:Y:S01]  /*44e0*/  MUFU.EX2 R60, R60 ;  /* 0x0000003c003c7308 */ /* 0x000ea20000000800 */
[----:B0-----:R-:W-:Y:S02]  /*44f0*/  FADD.FTZ R8, R56, R25 ;  /* 0x0000001938087221 */ /* 0x001fe40000010000 */
[----:B------:R-:W-:-:S02]  /*4500*/  FSEL R0, R0, RZ, P2 ;  /* 0x000000ff00007208 */ /* 0x000fc40001000000 */
[----:B------:R-:W-:-:S03]  /*4510*/  PLOP3.LUT P2, PT, PT, PT, UP1, 0x40, 0x0 ;  /* 0x000000000000781c */ /* 0x000fc60003f4e818 */
        /* <DEDUP_REMOVED lines=17> */
[----:B------:R-:W-:Y:S01]  /*4630*/  FFMA.FTZ R55, R55, UR14, -R0 ;  /* 0x0000000e37377c23 */ /* 0x000fe20008010800 */
[----:B-1----:R-:W-:Y:S01]  /*4640*/  FADD.FTZ R9, R57, R8 ;  /* 0x0000000839097221 */ /* 0x002fe20000010000 */
[--C-:B------:R-:W-:Y:S01]  /*4650*/  FFMA.FTZ R58, R58, UR14, -R0.reuse ;  /* 0x0000000e3a3a7c23 */ /* 0x100fe20008010800 */
[--C-:B------:R-:W-:Y:S01]  /*4660*/  FFMA.FTZ R59, R59, UR14, -R0.reuse ;  /* 0x0000000e3b3b7c23 */ /* 0x100fe20008010800 */
[--C-:B------:R-:W-:Y:S01]  /*4670*/  FFMA.FTZ R62, R62, UR14, -R0.reuse ;  /* 0x0000000e3e3e7c23 */ /* 0x100fe20008010800 */
[----:B------:R-:W1:Y:S01]  /*4680*/  MUFU.EX2 R30, R30 ;  /* 0x0000001e001e7308 */ /* 0x000e620000000800 */
[----:B--2---:R-:W-:Y:S01]  /*4690*/  FADD.FTZ R8, R60, R9 ;  /* 0x000000093c087221 */ /* 0x004fe20000010000 */
[--C-:B------:R-:W-:Y:S01]  /*46a0*/  FFMA.FTZ R63, R63, UR14, -R0.reuse ;  /* 0x0000000e3f3f7c23 */ /* 0x100fe20008010800 */
[--C-:B------:R-:W-:Y:S01]  /*46b0*/  FFMA.FTZ R66, R66, UR14, -R0.reuse ;  /* 0x0000000e42427c23 */ /* 0x100fe20008010800 */
[--C-:B------:R-:W-:Y:S01]  /*46c0*/  FFMA.FTZ R67, R67, UR14, -R0.reuse ;  /* 0x0000000e43437c23 */ /* 0x100fe20008010800 */
[--C-:B------:R-:W-:Y:S01]  /*46d0*/  FFMA.FTZ R70, R70, UR14, -R0.reuse ;  /* 0x0000000e46467c23 */ /* 0x100fe20008010800 */
[----:B------:R-:W-:Y:S01]  /*46e0*/  FFMA.FTZ R0, R71, UR14, -R0 ;  /* 0x0000000e47007c23 */ /* 0x000fe20008010800 */
[----:B------:R-:W-:Y:S01]  /*46f0*/  F2FP.F16.F32.PACK_AB R172, R57, R56 ;  /* 0x0000003839ac723e */ /* 0x000fe200000000ff */
[----:B------:R-:W2:Y:S01]  /*4700*/  MUFU.EX2 R31, R31 ;  /* 0x0000001f001f7308 */ /* 0x000ea20000000800 */
[----:B0-----:R-:W-:Y:S01]  /*4710*/  FADD.FTZ R21, R26, R27 ;  /* 0x0000001b1a157221 */ /* 0x001fe20000010000 */
        /* <DEDUP_REMOVED lines=79> */
.L_x_4387:
[----:B------:R-:W-:-:S11]  /*4c10*/  UISETP.NE.AND UP2, UPT, UR5, 0x1, UPT ;  /* 0x000000010500788c */ /* 0x000fd6000bf45270 */
[----:B------:R-:W-:Y:S02]  /*4c20*/  @UP2 ULDC.64 UR6, c[0x0][0x9e8] ;  /* 0x00027a0000062ab9 */ /* 0x000fe40000000a00 */
[----:B------:R-:W-:-:S04]  /*4c30*/  UIMAD.WIDE.U32 UR10, UR18, UR6, URZ ;  /* 0x00000006120a72a5 */ /* 0x000fc8000f8e003f */
[----:B------:R-:W-:-:S12]  /*4c40*/  @UP2 USHF.R.U32.HI UR18, URZ, UR7, UR11 ;  /* 0x000000073f122299 */ /* 0x000fd8000801160b */
.L_x_4388:
[----:B------:R-:W-:-:S04]  /*4c50*/  UIMAD UR5, UR18, UR5, UR5 ;  /* 0x00000005120572a4 */ /* 0x000fc8000f8e0205 */
[----:B------:R-:W-:-:S04]  /*4c60*/  UISETP.LT.AND UP2, UPT, UR4, UR5, UPT ;  /* 0x000000050400728c */ /* 0x000fc8000bf41270 */
[----:B------:R-:W-:-:S12]  /*4c70*/  USEL UR4, UR4, UR5, UP2 ;  /* 0x0000000504047287 */ /* 0x000fd80009000000 */
.L_x_4386:
        /* <DEDUP_REMOVED lines=57> */
[----:B------:R-:W-:Y:S01]  /*5010*/  IMAD.MOV.U32 R0, RZ, RZ, 0x3f800000 ;  /* 0x3f800000ff007424 */ /* 0x000fe200078e00ff */
[----:B------:R-:W-:Y:S01]  /*5020*/  ULDC UR59, c[0x0][0x9e4] ;  /* 0x00027900003b7ab9 */ /* 0x000fe20000000800 */
[----:B------:R-:W-:-:S07]  /*5030*/  IMAD.MOV.U32 R119, RZ, RZ, RZ ;  /* 0x000000ffff777224 */ /* 0x000fce00078e00ff */
.L_x_4406:
[----:B------:R-:W-:-:S04]  /*5040*/  UIADD3 UR4, UR36, 0x1, URZ ;  /* 0x0000000124047890 */ /* 0x000fc8000fffe03f */
[----:B------:R-:W-:-:S04]  /*5050*/  UISETP.NE.AND UP2, UPT, UR4, 0x2, UPT ;  /* 0x000000020400788c */ /* 0x000fc8000bf45270 */
[----:B------:R-:W-:Y:S02]  /*5060*/  USEL UR7, URZ, 0x1, UP2 ;  /* 0x000000013f077887 */ /* 0x000fe40009000000 */
[----:B------:R-:W-:Y:S02]  /*5070*/  USEL UR4, UR4, URZ, UP2 ;  /* 0x0000003f04047287 */ /* 0x000fe40009000000 */
[----:B------:R-:W-:Y:S01]  /*5080*/  ULOP3.LUT UR7, UR38, UR7, URZ, 0x3c, !UPT ;  /* 0x0000000726077292 */ /* 0x000fe2000f8e3c3f */
[----:B------:R-:W-:Y:S11]  /*5090*/  @!P0 BRA `(.L_x_4390) ;  /* 0x0000000000048947 */ /* 0x000ff60003800000 */
[----:B------:R-:W-:Y:S01]  /*50a0*/  BPT.TRAP 0x1 ;  /* 0x000000040000795c */ /* 0x000fe20000300000 */
.L_x_4390:
[----:B------:R-:W-:Y:S01]  /*50b0*/  ULEA UR6, UR4, UR37, 0x3 ;  /* 0x0000002504067291 */ /* 0x000fe2000f8e183f */
[----:B------:R-:W-:-:S05]  /*50c0*/  IMAD.U32 R9, RZ, RZ, UR7 ;  /* 0x00000007ff097e24 */ /* 0x000fca000f8e00ff */
[----:B------:R-:W-:-:S04]  /*50d0*/  SHF.L.U32 R9, R9, 0x1f, RZ ;  /* 0x0000001f09097819 */ /* 0x000fc800000006ff */
[----:B------:R0:W1:Y:S01]  /*50e0*/  SYNCS.PHASECHK.TRANS64.TRYWAIT P2, [UR6+0x30830], R9 ;  /* 0x03083009ff0075a7 */ /* 0x0000620008040146 */
[----:B------:R-:W-:Y:S05]  /*50f0*/  @!P0 BRA `(.L_x_4391) ;  /* 0x0000000000048947 */ /* 0x000fea0003800000 */
[----:B------:R-:W-:Y:S01]  /*5100*/  BPT.TRAP 0x1 ;  /* 0x000000040000795c */ /* 0x000fe20000300000 */
.L_x_4391:
[-C--:B------:R-:W-:Y:S01]  /*5110*/  FMUL.FTZ R24, R24, R10.reuse ;  /* 0x0000000a18187220 */ /* 0x080fe20000410000 */
[----:B------:R-:W-:Y:S01]  /*5120*/  FMUL.FTZ R25, R25, R10 ;  /* 0x0000000a19197220 */ /* 0x000fe20000410000 */
[----:B-1----:R-:W-:Y:S06]  /*5130*/  @P2 BRA `(.L_x_4392) ;  /* 0x0000000000082947 */ /* 0x002fec0003800000 */
[----:B------:R-:W1:Y:S02]  /*5140*/  SYNCS.PHASECHK.TRANS64.TRYWAIT P2, [UR6+0x30830], R9 ;  /* 0x03083009ff0075a7 */ /* 0x000e640008040146 */
[----:B-1----:R-:W-:Y:S05]  /*5150*/  @!P2 BRA `(.L_x_4393) ;  /* 0x000001480098a947 */ /* 0x002fea0003800000 */
.L_x_4392:
        /* <DEDUP_REMOVED lines=161> */
.L_x_4394:
[----:B------:R-:W-:Y:S01]  /*5b70*/  ULEA UR5, UR36, UR37, 0x3 ;  /* 0x0000002524057291 */ /* 0x000fe2000f8e183f */
[----:B------:R-:W-:-:S05]  /*5b80*/  IMAD.U32 R0, RZ, RZ, UR38 ;  /* 0x00000026ff007e24 */ /* 0x000fca000f8e00ff */
[----:B------:R-:W-:-:S04]  /*5b90*/  SHF.L.U32 R0, R0, 0x1f, RZ ;  /* 0x0000001f00007819 */ /* 0x000fc800000006ff */
[----:B------:R2:W3:Y:S01]  /*5ba0*/  SYNCS.PHASECHK.TRANS64.TRYWAIT P2, [UR5+0x30850], R0 ;  /* 0x03085000ff0075a7 */ /* 0x0004e20008040145 */
[----:B------:R-:W-:Y:S05]  /*5bb0*/  @!P0 BRA `(.L_x_4395) ;  /* 0x0000000000048947 */ /* 0x000fea0003800000 */
[----:B------:R-:W-:Y:S01]  /*5bc0*/  BPT.TRAP 0x1 ;  /* 0x000000040000795c */ /* 0x000fe20000300000 */
.L_x_4395:
[----:B---3--:R-:W-:Y:S05]  /*5bd0*/  @P2 BRA `(.L_x_4396) ;  /* 0x0000000000082947 */ /* 0x008fea0003800000 */
[----:B------:R-:W3:Y:S02]  /*5be0*/  SYNCS.PHASECHK.TRANS64.TRYWAIT P2, [UR5+0x30850], R0 ;  /* 0x03085000ff0075a7 */ /* 0x000ee40008040145 */
[----:B---3--:R-:W-:Y:S05]  /*5bf0*/  @!P2 BRA `(.L_x_4397) ;  /* 0x000001400008a947 */ /* 0x008fea0003800000 */
.L_x_4396:
[----:B------:R-:W-:Y:S01]  /*5c00*/  UIADD3 UR10, UR37, 0x400, URZ ;  /* 0x00000400250a7890 */ /* 0x000fe2000fffe03f */
[----:B------:R-:W-:Y:S01]  /*5c10*/  WARPGROUP.ARRIVE ;  /* 0x00000000000079c5 */ /* 0x000fe20000000000 */
[----:B------:R-:W-:Y:S01]  /*5c20*/  UMOV UR11, 0x40000040 ;  /* 0x40000040000b7882 */ /* 0x000fe20000000000 */
[----:B------:R-:W-:Y:S01]  /*5c30*/  PLOP3.LUT P2, PT, PT, PT, UP0, 0x80, 0x0 ;  /* 0x000000000000781c */ /* 0x000fe20003f4f008 */
[----:B------:R-:W-:Y:S01]  /*5c40*/  USHF.R.U32.HI UR10, URZ, 0x4, UR10 ;  /* 0x000000043f0a7899 */ /* 0x000fe2000801160a */
[----:B------:R-:W-:Y:S01]  /*5c50*/  PLOP3.LUT P3, PT, PT, PT, UP0, 0x80, 0x0 ;  /* 0x000000000000781c */ /* 0x000fe20003f6f008 */
[----:B------:R-:W-:Y:S01]  /*5c60*/  VIADD R20, R23, UR39 ;  /* 0x0000002717147c36 */ /* 0x000fe20008000000 */
[----:B------:R-:W-:Y:S01]  /*5c70*/  ULDC UR15, c[0x0][0x9dc] ;  /* 0x00027700000f7ab9 */ /* 0x000fe20000000800 */
[----:B------:R-:W-:Y:S01]  /*5c80*/  ULOP3.LUT UR10, UR10, 0x3fff, URZ, 0xc0, !UPT ;  /* 0x00003fff0a0a7892 */ /* 0x000fe2000f8ec03f */
[----:B0-2---:R-:W-:Y:S01]  /*5c90*/  IMAD.U32 R0, RZ, RZ, UR6 ;  /* 0x00000006ff007e24 */ /* 0x005fe2000f8e00ff */
[----:B------:R-:W-:Y:S01]  /*5ca0*/  ULOP3.LUT UR6, URZ, UR15, URZ, 0x33, !UPT ;  /* 0x0000000f3f067292 */ /* 0x000fe2000f8e333f */
[----:B------:R-:W-:Y:S01]  /*5cb0*/  IMAD R15, R8, -0x60, RZ ;  /* 0xffffffa0080f7824 */ /* 0x000fe200078e02ff */
[----:B------:R-:W-:Y:S01]  /*5cc0*/  ULOP3.LUT UR10, UR10, 0x3000000, URZ, 0xfc, !UPT ;  /* 0x030000000a0a7892 */ /* 0x000fe2000f8efc3f */
[----:B------:R-:W-:Y:S01]  /*5cd0*/  @!P1 VIADD R0, R0, 0x30840 ;  /* 0x0003084000009836 */ /* 0x000fe20000000000 */
[----:B------:R-:W-:-:S02]  /*5ce0*/  ULDC UR18, c[0x0][0x9e0] ;  /* 0x0002780000127ab9 */ /* 0x000fc40000000800 */
[----:B------:R-:W-:Y:S02]  /*5cf0*/  UIMAD UR14, UR36, 0x900, UR10 ;  /* 0x00000900240e78a4 */ /* 0x000fe4000f8e020a */
[----:B------:R-:W-:-:S05]  /*5d00*/  @!P1 PRMT R0, RZ, 0x654, R0 ;  /* 0x00000654ff009816 */ /* 0x000fca0000000000 */
        /* <DEDUP_REMOVED lines=28> */
[----:B-1----:R-:W-:Y:S01]  /*5ed0*/  @P2 IMAD.HI.U32 R9, R20, UR10, RZ ;  /* 0x0000000a14092c27 */ /* 0x002fe2000f8e00ff */
[----:B------:R-:W-:Y:S01]  /*5ee0*/  @UP0 ULDC UR10, c[0x0][0x450] ;  /* 0x00011400000a0ab9 */ /* 0x000fe20000000800 */
[----:B------:R-:W-:-:S03]  /*5ef0*/  PLOP3.LUT P2, PT, PT, PT, UP1, 0x40, 0x0 ;  /* 0x000000000000781c */ /* 0x000fc60003f4e818 */
[----:B------:R-:W-:-:S05]  /*5f00*/  @P3 SHF.R.U32.HI R20, RZ, UR10, R9 ;  /* 0x0000000aff143c19 */ /* 0x000fca0008011609 */
[----:B------:R-:W0:Y:S01]  /*5f10*/  SHFL.IDX PT, R21, R20, RZ, 0x1c1f ;  /* 0x001c1fff14157589 */ /* 0x000e2200000e0000 */
[----:B------:R-:W-:Y:S02]  /*5f20*/  WARPGROUP.DEPBAR.LE gsb0, 0x0 ;  /* 0x00008000000079c5 */ /* 0x000fe40000010000 */
[----:B------:R1:W-:Y:S02]  /*5f30*/  @!P1 SYNCS.ARRIVE.TRANS64.RED.A1T0 RZ, [R0+URZ], RZ ;  /* 0x000000ff00ff99a7 */ /* 0x0003e4000810043f */
[----:B-1----:R-:W-:-:S04]  /*5f40*/  IADD3 R0, -R19, 0x1, R15 ;  /* 0x0000000113007810 */ /* 0x002fc80007ffe10f */
[----:B------:R-:W-:-:S05]  /*5f50*/  IADD3 R0, -R17, R0, R16 ;  /* 0x0000000011007210 */ /* 0x000fca0007ffe110 */
[C---:B------:R-:W-:Y:S02]  /*5f60*/  VIADD R14, R0.reuse, UR18 ;  /* 0x00000012000e7c36 */ /* 0x040fe40008000000 */
[----:B------:R-:W-:Y:S02]  /*5f70*/  VIADD R13, R0, UR6 ;  /* 0x00000006000d7c36 */ /* 0x000fe40008000000 */
[----:B------:R-:W-:Y:S02]  /*5f80*/  IMAD.IADD R0, R15, 0x1, -R19 ;  /* 0x000000010f007824 */ /* 0x000fe400078e0a13 */
[--C-:B0-----:R-:W-:Y:S02]  /*5f90*/  IMAD.IADD R12, R14, 0x1, R21.reuse ;  /* 0x000000010e0c7824 */ /* 0x101fe400078e0215 */
[----:B------:R-:W-:Y:S01]  /*5fa0*/  IMAD.IADD R9, R13, 0x1, R21 ;  /* 0x000000010d097824 */ /* 0x000fe200078e0215 */
[----:B------:R-:W-:Y:S06]  /*5fb0*/  @P2 BRA `(.L_x_4398) ;  /* 0x0000000000542947 */ /* 0x000fec0003800000 */
[----:B------:R-:W-:Y:S01]  /*5fc0*/  IADD3 R21, -R17, R16, R21 ;  /* 0x0000001011157210 */ /* 0x000fe20007ffe115 */
[----:B------:R-:W-:Y:S03]  /*5fd0*/  BSSY B0, `(.L_x_4399) ;  /* 0x0000010000007945 */ /* 0x000fe60003800000 */
        /* <DEDUP_REMOVED lines=10> */
.L_x_4400:
[----:B------:R-:W-:-:S05]  /*6080*/  IMAD.U32 R168, RZ, RZ, UR59 ;  /* 0x0000003bffa87e24 */ /* 0x000fca000f8e00ff */
[----:B------:R-:W-:-:S13]  /*6090*/  ISETP.NE.AND P2, PT, R168, 0x1, PT ;  /* 0x00000001a800780c */ /* 0x000fda0003f45270 */
[----:B------:R-:W0:Y:S02]  /*60a0*/  @P2 LDC.64 R10, c[0x0][0x9e8] ;  /* 0x00027a00ff0a2b82 */ /* 0x000e240000000a00 */
[----:B0-----:R-:W-:-:S05]  /*60b0*/  @P2 IMAD.HI.U32 R10, R21, R10, RZ ;  /* 0x0000000a150a2227 */ /* 0x001fca00078e00ff */
[----:B------:R-:W-:-:S07]  /*60c0*/  @P2 SHF.R.U32.HI R21, RZ, R11, R10 ;  /* 0x0000000bff152219 */ /* 0x000fce000001160a */
.L_x_4401:
[----:B------:R-:W-:Y:S05]  /*60d0*/  BSYNC B0 ;  /* 0x0000000000007941 */ /* 0x000fea0003800000 */
.L_x_4399:
[----:B------:R-:W-:-:S05]  /*60e0*/  IMAD R21, R21, R168, R0 ;  /* 0x000000a815157224 */ /* 0x000fca00078e0200 */
[----:B------:R-:W-:Y:S02]  /*60f0*/  VIADDMNMX R12, R21, R168, R12, PT ;  /* 0x000000a8150c7246 */ /* 0x000fe4000380010c */
[----:B------:R-:W-:-:S07]  /*6100*/  VIMNMX R9, R9, R21, !PT ;  /* 0x0000001509097248 */ /* 0x000fce0007fe0100 */
.L_x_4398:
[C---:B------:R-:W-:Y:S02]  /*6110*/  ISETP.GE.AND P2, PT, R15.reuse, 0x2, PT ;  /* 0x000000020f00780c */ /* 0x040fe40003f46270 */
[----:B------:R-:W-:Y:S02]  /*6120*/  ISETP.GE.AND P6, PT, R15, 0xa, PT ;  /* 0x0000000a0f00780c */ /* 0x000fe40003fc6270 */
[----:B------:R-:W-:Y:S02]  /*6130*/  ISETP.GT.AND P4, PT, R9, 0x1, !P2 ;  /* 0x000000010900780c */ /* 0x000fe40005784270 */
[----:B------:R-:W-:Y:S02]  /*6140*/  ISETP.GE.AND P3, PT, R15, 0x9, PT ;  /* 0x000000090f00780c */ /* 0x000fe40003f66270 */
[----:B------:R-:W-:Y:S02]  /*6150*/  ISETP.LT.OR P4, PT, R12, 0x2, P4 ;  /* 0x000000020c00780c */ /* 0x000fe40002781670 */
[----:B------:R-:W-:-:S02]  /*6160*/  LOP3.LUT R18, R18, 0xfffffffb, RZ, 0xc0, !PT ;  /* 0xfffffffb12127812 */ /* 0x000fc400078ec0ff */
[----:B------:R-:W-:Y:S02]  /*6170*/  FSEL R121, R121, -INF , !P4 ;  /* 0xff80000079797808 */ /* 0x000fe40006000000 */
[C---:B------:R-:W-:Y:S02]  /*6180*/  ISETP.GT.AND P5, PT, R9.reuse, 0x8, !P3 ;  /* 0x000000080900780c */ /* 0x040fe40005fa4270 */
[----:B------:R-:W-:Y:S02]  /*6190*/  @P6 LOP3.LUT R18, R18, 0x4, RZ, 0xfc, !PT ;  /* 0x0000000412126812 */ /* 0x000fe400078efcff */
[----:B------:R-:W-:Y:S02]  /*61a0*/  ISETP.GT.AND P4, PT, R9, 0x9, !P6 ;  /* 0x000000090900780c */ /* 0x000fe40007784270 */
[----:B------:R-:W-:Y:S02]  /*61b0*/  ISETP.GE.AND P6, PT, R15, 0x11, PT ;  /* 0x000000110f00780c */ /* 0x000fe40003fc6270 */
[----:B------:R-:W-:-:S02]  /*61c0*/  ISETP.LT.OR P5, PT, R12, 0x9, P5 ;  /* 0x000000090c00780c */ /* 0x000fc40002fa1670 */
[----:B------:R-:W-:Y:S02]  /*61d0*/  ISETP.LT.OR P4, PT, R12, 0xa, P4 ;  /* 0x0000000a0c00780c */ /* 0x000fe40002781670 */
[----:B------:R-:W-:Y:S02]  /*61e0*/  FSEL R124, R124, -INF , !P5 ;  /* 0xff8000007c7c7808 */ /* 0x000fe40006800000 */
[----:B------:R-:W-:Y:S02]  /*61f0*/  ISETP.GE.AND P5, PT, R15, 0x12, PT ;  /* 0x000000120f00780c */ /* 0x000fe40003fa6270 */
[----:B------:R-:W-:Y:S02]  /*6200*/  LOP3.LUT R18, R18, 0xfffffff7, RZ, 0xc0, !PT ;  /* 0xfffffff712127812 */ /* 0x000fe400078ec0ff */
[----:B------:R-:W-:Y:S02]  /*6210*/  FSEL R125, R125, -INF , !P4 ;  /* 0xff8000007d7d7808 */ /* 0x000fe40006000000 */
[----:B------:R-:W-:-:S02]  /*6220*/  ISETP.GT.AND P4, PT, R9, 0x10, !P6 ;  /* 0x000000100900780c */ /* 0x000fc40007784270 */
[----:B------:R-:W-:Y:S02]  /*6230*/  @P6 LOP3.LUT R18, R18, 0x8, RZ, 0xfc, !PT ;  /* 0x0000000812126812 */ /* 0x000fe400078efcff */
[----:B------:R-:W-:Y:S02]  /*6240*/  ISETP.LT.OR P4, PT, R12, 0x11, P4 ;  /* 0x000000110c00780c */ /* 0x000fe40002781670 */
[----:B------:R-:W-:Y:S02]  /*6250*/  LOP3.LUT R18, R18, 0xfff7ffff, RZ, 0xc0, !PT ;  /* 0xfff7ffff12127812 */ /* 0x000fe400078ec0ff */
[----:B------:R-:W-:Y:S02]  /*6260*/  FSEL R128, R128, -INF , !P4 ;  /* 0xff80000080807808 */ /* 0x000fe40006000000 */
[----:B------:R-:W-:Y:S02]  /*6270*/  @P5 LOP3.LUT R18, R18, 0x80000, RZ, 0xfc, !PT ;  /* 0x0008000012125812 */ /* 0x000fe400078efcff */
[----:B------:R-:W-:-:S02]  /*6280*/  ISETP.GT.AND P4, PT, R9, 0x11, !P5 ;  /* 0x000000110900780c */ /* 0x000fc40006f84270 */
[----:B------:R-:W-:Y:S02]  /*6290*/  ISETP.GE.AND P5, PT, R15, 0x19, PT ;  /* 0x000000190f00780c */ /* 0x000fe40003fa6270 */
[----:B------:R-:W-:Y:S02]  /*62a0*/  ISETP.LT.OR P4, PT, R12, 0x12, P4 ;  /* 0x000000120c00780c */ /* 0x000fe40002781670 */
[----:B------:R-:W-:Y:S02]  /*62b0*/  LOP3.LUT R18, R18, 0xfffbffff, RZ, 0xc0, !PT ;  /* 0xfffbffff12127812 */ /* 0x000fe400078ec0ff */
[----:B------:R-:W-:Y:S02]  /*62c0*/  FSEL R129, R129, -INF , !P4 ;  /* 0xff80000081817808 */ /* 0x000fe40006000000 */
[----:B------:R-:W-:-:S04]  /*62d0*/  ISETP.GT.AND P4, PT, R9, 0x18, !P5 ;  /* 0x000000180900780c */ /* 0x000fc80006f84270 */
[----:B------:R-:W-:Y:S02]  /*62e0*/  ISETP.LT.OR P4, PT, R12, 0x19, P4 ;  /* 0x000000190c00780c */ /* 0x000fe40002781670 */
[----:B------:R-:W-:Y:S02]  /*62f0*/  @P5 LOP3.LUT R18, R18, 0x40000, RZ, 0xfc, !PT ;  /* 0x0004000012125812 */ /* 0x000fe400078efcff */
[----:B------:R-:W-:Y:S02]  /*6300*/  ISETP.GE.AND P5, PT, R15, 0x1a, PT ;  /* 0x0000001a0f00780c */ /* 0x000fe40003fa6270 */
[----:B------:R-:W-:Y:S02]  /*6310*/  LOP3.LUT R18, R18, 0xfffdffff, RZ, 0xc0, !PT ;  /* 0xfffdffff12127812 */ /* 0x000fe400078ec0ff */
[----:B------:R-:W-:Y:S02]  /*6320*/  FSEL R132, R132, -INF , !P4 ;  /* 0xff80000084847808 */ /* 0x000fe40006000000 */
[----:B------:R-:W-:-:S04]  /*6330*/  ISETP.GT.AND P4, PT, R9, 0x19, !P5 ;  /* 0x000000190900780c */ /* 0x000fc80006f84270 */
[----:B------:R-:W-:-:S03]  /*6340*/  ISETP.LT.OR P4, PT, R12, 0x1a, P4 ;  /* 0x0000001a0c00780c */ /* 0x000fc60002781670 */
        /* <DEDUP_REMOVED lines=68> */
[----:B------:R-:W-:Y:S02]  /*6790*/  FSEL R156, R156, -INF , !P4 ;  /* 0xff8000009c9c7808 */ /* 0x000fe40006000000 */
[----:B------:R-:W-:Y:S02]  /*67a0*/  LOP3.LUT R18, R18, 0xffffffdf, RZ, 0xc0, !PT ;  /* 0xffffffdf12127812 */ /* 0x000fe400078ec0ff */
[----:B------:R-:W-:-:S04]  /*67b0*/  ISETP.GT.AND P4, PT, R9, 0x49, !P5 ;  /* 0x000000490900780c */ /* 0x000fc80006f84270 */
[----:B------:R-:W-:-:S03]  /*67c0*/  ISETP.LT.OR P4, PT, R12, 0x4a, P4 ;  /* 0x0000004a0c00780c */ /* 0x000fc60002781670 */
[----:B------:R-:W-:Y:S02]  /*67d0*/  @P5 LOP3.LUT R18, R18, 0x20, RZ, 0xfc, !PT ;  /* 0x0000002012125812 */ /* 0x000fe400078efcff */
[----:B------:R-:W-:Y:S02]  /*67e0*/  ISETP.GE.AND P5, PT, R15, 0x51, PT ;  /* 0x000000510f00780c */ /* 0x000fe40003fa6270 */
[----:B------:R-:W-:Y:S02]  /*67f0*/  FSEL R157, R157, -INF , !P4 ;  /* 0xff8000009d9d7808 */ /* 0x000fe40006000000 */
[----:B------:R-:W-:Y:S02]  /*6800*/  ISETP.GT.AND P4, PT, R9, 0x50, !P5 ;  /* 0x000000500900780c */ /* 0x000fe40006f84270 */
[----:B------:R-:W-:Y:S02]  /*6810*/  LOP3.LUT R18, R18, 0xffffffef, RZ, 0xc0, !PT ;  /* 0xffffffef12127812 */ /* 0x000fe400078ec0ff */
[----:B------:R-:W-:-:S04]  /*6820*/  ISETP.LT.OR P4, PT, R12, 0x51, P4 ;  /* 0x000000510c00780c */ /* 0x000fc80002781670 */
[----:B------:R-:W-:Y:S02]  /*6830*/  FSEL R160, R160, -INF , !P4 ;  /* 0xff800000a0a07808 */ /* 0x000fe40006000000 */
[----:B------:R-:W-:Y:S02]  /*6840*/  ISETP.GE.AND P4, PT, R15, 0x52, PT ;  /* 0x000000520f00780c */ /* 0x000fe40003f86270 */
[----:B------:R-:W-:Y:S02]  /*6850*/  @P5 LOP3.LUT R18, R18, 0x10, RZ, 0xfc, !PT ;  /* 0x0000001012125812 */ /* 0x000fe400078efcff */
[----:B------:R-:W-:Y:S02]  /*6860*/  ISETP.GT.AND P5, PT, R9, 0x51, !P4 ;  /* 0x000000510900780c */ /* 0x000fe400067a4270 */
[----:B------:R-:W-:Y:S02]  /*6870*/  LOP3.LUT R18, R18, 0xfffffffd, RZ, 0xc0, !PT ;  /* 0xfffffffd12127812 */ /* 0x000fe400078ec0ff */
[----:B------:R-:W-:-:S04]  /*6880*/  ISETP.LT.OR P5, PT, R12, 0x52, P5 ;  /* 0x000000520c00780c */ /* 0x000fc80002fa1670 */
[----:B------:R-:W-:Y:S02]  /*6890*/  FSEL R161, R161, -INF , !P5 ;  /* 0xff800000a1a17808 */ /* 0x000fe40006800000 */
[----:B------:R-:W-:-:S04]  /*68a0*/  ISETP.GE.AND P5, PT, R15, 0x59, PT ;  /* 0x000000590f00780c */ /* 0x000fc80003fa6270 */
[----:B------:R-:W-:-:S04]  /*68b0*/  ISETP.GT.AND P6, PT, R9, 0x58, !P5 ;  /* 0x000000580900780c */ /* 0x000fc80006fc4270 */
[----:B------:R-:W-:-:S04]  /*68c0*/  ISETP.LT.OR P6, PT, R12, 0x59, P6 ;  /* 0x000000590c00780c */ /* 0x000fc800037c1670 */
[----:B------:R-:W-:Y:S02]  /*68d0*/  FSEL R164, R164, -INF , !P6 ;  /* 0xff800000a4a47808 */ /* 0x000fe40007000000 */
[----:B------:R-:W-:-:S13]  /*68e0*/  ISETP.GE.AND P6, PT, R15, 0x1, PT ;  /* 0x000000010f00780c */ /* 0x000fda0003fc6270 */
[----:B------:R-:W-:Y:S02]  /*68f0*/  @P6 LOP3.LUT R18, R18, 0x2, RZ, 0xfc, !PT ;  /* 0x0000000212126812 */ /* 0x000fe400078efcff */
[----:B------:R-:W-:Y:S02]  /*6900*/  ISETP.GT.AND P6, PT, R9, RZ, !P6 ;  /* 0x000000ff0900720c */ /* 0x000fe400077c4270 */
[----:B------:R-:W-:Y:S02]  /*6910*/  LOP3.LUT R18, R18, 0xfffffffe, RZ, 0xc0, !PT ;  /* 0xfffffffe12127812 */ /* 0x000fe400078ec0ff */
[----:B------:R-:W-:-:S04]  /*6920*/  ISETP.LT.OR P6, PT, R12, 0x1, P6 ;  /* 0x000000010c00780c */ /* 0x000fc800037c1670 */
[----:B------:R-:W-:Y:S02]  /*6930*/  FSEL R120, R120, -INF , !P6 ;  /* 0xff80000078787808 */ /* 0x000fe40007000000 */
[----:B------:R-:W-:-:S13]  /*6940*/  ISETP.GE.AND P6, PT, R15, 0x5a, PT ;  /* 0x0000005a0f00780c */ /* 0x000fda0003fc6270 */
[----:B------:R-:W-:Y:S02]  /*6950*/  @P6 LOP3.LUT R18, R18, 0x1, RZ, 0xfc, !PT ;  /* 0x0000000112126812 */ /* 0x000fe400078efcff */
[----:B------:R-:W-:Y:S02]  /*6960*/  ISETP.GT.AND P6, PT, R9, 0x59, !P6 ;  /* 0x000000590900780c */ /* 0x000fe400077c4270 */
[----:B------:R-:W0:Y:S02]  /*6970*/  SHFL.IDX PT, R9, R20, 0x1, 0x1c1f ;  /* 0x003c1f0014097f89 */ /* 0x000e2400000e0000 */
[----:B------:R-:W-:-:S04]  /*6980*/  ISETP.LT.OR P6, PT, R12, 0x5a, P6 ;  /* 0x0000005a0c00780c */ /* 0x000fc800037c1670 */
[----:B------:R-:W-:Y:S02]  /*6990*/  FSEL R165, R165, -INF , !P6 ;  /* 0xff800000a5a57808 */ /* 0x000fe40007000000 */
[----:B------:R-:W-:Y:S01]  /*69a0*/  PLOP3.LUT P6, PT, PT, PT, UP1, 0x40, 0x0 ;  /* 0x000000000000781c */ /* 0x000fe20003fce818 */
[--C-:B0-----:R-:W-:Y:S02]  /*69b0*/  IMAD.IADD R14, R14, 0x1, R9.reuse ;  /* 0x000000010e0e7824 */ /* 0x101fe400078e0209 */
[----:B------:R-:W-:-:S10]  /*69c0*/  IMAD.IADD R13, R13, 0x1, R9 ;  /* 0x000000010d0d7824 */ /* 0x000fd400078e0209 */
[----:B------:R-:W-:Y:S05]  /*69d0*/  @P6 BRA `(.L_x_4402) ;  /* 0x0000000000546947 */ /* 0x000fea0003800000 */
        /* <DEDUP_REMOVED lines=12> */
.L_x_4404:
[----:B------:R-:W-:-:S05]  /*6aa0*/  IMAD.U32 R15, RZ, RZ, UR59 ;  /* 0x0000003bff0f7e24 */ /* 0x000fca000f8e00ff */
[----:B------:R-:W-:-:S13]  /*6ab0*/  ISETP.NE.AND P6, PT, R15, 0x1, PT ;  /* 0x000000010f00780c */ /* 0x000fda0003fc5270 */
[----:B------:R-:W0:Y:S02]  /*6ac0*/  @P6 LDC.64 R10, c[0x0][0x9e8] ;  /* 0x00027a00ff0a6b82 */ /* 0x000e240000000a00 */
[----:B0-----:R-:W-:-:S05]  /*6ad0*/  @P6 IMAD.HI.U32 R10, R9, R10, RZ ;  /* 0x0000000a090a6227 */ /* 0x001fca00078e00ff */
[----:B------:R-:W-:-:S07]  /*6ae0*/  @P6 SHF.R.U32.HI R9, RZ, R11, R10 ;  /* 0x0000000bff096219 */ /* 0x000fce000001160a */
.L_x_4405:
[----:B------:R-:W-:Y:S05]  /*6af0*/  BSYNC B0 ;  /* 0x0000000000007941 */ /* 0x000fea0003800000 */
.L_x_4403:
[----:B------:R-:W-:-:S05]  /*6b00*/  IMAD R0, R9, R15, R0 ;  /* 0x0000000f09007224 */ /* 0x000fca00078e0200 */
[----:B------:R-:W-:Y:S02]  /*6b10*/  VIADDMNMX R14, R0, R15, R14, PT ;  /* 0x0000000f000e7246 */ /* 0x000fe4000380010e */
[----:B------:R-:W-:-:S07]  /*6b20*/  VIMNMX R13, R13, R0, !PT ;  /* 0x000000000d0d7248 */ /* 0x000fce0007fe0100 */
.L_x_4402:
[C---:B------:R-:W-:Y:S01]  /*6b30*/  ISETP.GT.AND P2, PT, R13.reuse, 0x1, !P2 ;  /* 0x000000010d00780c */ /* 0x040fe20005744270 */
[----:B------:R-:W-:Y:S01]  /*6b40*/  ULDC UR6, c[0x0][0x988] ;  /* 0x0002620000067ab9 */ /* 0x000fe20000000800 */
[----:B------:R-:W-:Y:S01]  /*6b50*/  ISETP.GT.AND P3, PT, R13, 0x8, !P3 ;  /* 0x000000080d00780c */ /* 0x000fe20005f64270 */
[----:B------:R-:W-:Y:S01]  /*6b60*/  UMOV UR14, UR6 ;  /* 0x00000006000e7c82 */ /* 0x000fe20008000000 */
[C---:B------:R-:W-:Y:S01]  /*6b70*/  ISETP.LT.OR P2, PT, R14.reuse, 0x2, P2 ;  /* 0x000000020e00780c */ /* 0x040fe20001741670 */
[----:B------:R-:W-:Y:S01]  /*6b80*/  UMOV UR38, UR7 ;  /* 0x0000000700267c82 */ /* 0x000fe20008000000 */
[----:B------:R-:W-:Y:S01]  /*6b90*/  ISETP.LT.OR P3, PT, R14, 0x9, P3 ;  /* 0x000000090e00780c */ /* 0x000fe20001f61670 */
[----:B------:R-:W-:Y:S01]  /*6ba0*/  UMOV UR36, UR4 ;  /* 0x0000000400247c82 */ /* 0x000fe20008000000 */
[----:B------:R-:W-:Y:S02]  /*6bb0*/  FSEL R123, R123, -INF , !P2 ;  /* 0xff8000007b7b7808 */ /* 0x000fe40005000000 */
[----:B------:R-:W-:-:S02]  /*6bc0*/  LOP3.LUT P2, RZ, R18, 0x4, RZ, 0xc0, !PT ;  /* 0x0000000412ff7812 */ /* 0x000fc4000784c0ff */
[----:B------:R-:W-:Y:S02]  /*6bd0*/  FSEL R126, R126, -INF , !P3 ;  /* 0xff8000007e7e7808 */ /* 0x000fe40005800000 */
[----:B------:R-:W-:Y:S02]  /*6be0*/  ISETP.GT.AND P2, PT, R13, 0x9, !P2 ;  /* 0x000000090d00780c */ /* 0x000fe40005744270 */
[----:B------:R-:W-:Y:S02]  /*6bf0*/  LOP3.LUT P3, RZ, R18, 0x20000, RZ, 0xc0, !PT ;  /* 0x0002000012ff7812 */ /* 0x000fe4000786c0ff */
[----:B------:R-:W-:Y:S02]  /*6c00*/  ISETP.LT.OR P2, PT, R14, 0xa, P2 ;  /* 0x0000000a0e00780c */ /* 0x000fe40001741670 */
[----:B------:R-:W-:Y:S02]  /*6c10*/  LOP3.LUT P6, RZ, R18, 0x10000, RZ, 0xc0, !PT ;  /* 0x0001000012ff7812 */ /* 0x000fe400078cc0ff */
[----:B------:R-:W-:-:S02]  /*6c20*/  FSEL R127, R127, -INF , !P2 ;  /* 0xff8000007f7f7808 */ /* 0x000fc40005000000 */
[----:B------:R-:W-:Y:S02]  /*6c30*/  LOP3.LUT P2, RZ, R18, 0x8, RZ, 0xc0, !PT ;  /* 0x0000000812ff7812 */ /* 0x000fe4000784c0ff */
[----:B------:R-:W-:Y:S02]  /*6c40*/  FMNMX.FTZ R0, R120, R3, !PT ;  /* 0x0000000378007209 */ /* 0x000fe40007810000 */
[----:B------:R-:W-:Y:S02]  /*6c50*/  ISETP.GT.AND P2, PT, R13, 0x10, !P2 ;  /* 0x000000100d00780c */ /* 0x000fe40005744270 */
[----:B------:R-:W-:Y:S02]  /*6c60*/  FMNMX.FTZ R9, R121, R0, !PT ;  /* 0x0000000079097209 */ /* 0x000fe40007810000 */
[----:B------:R-:W-:Y:S02]  /*6c70*/  ISETP.LT.OR P2, PT, R14, 0x11, P2 ;  /* 0x000000110e00780c */ /* 0x000fe40001741670 */
[----:B------:R-:W-:-:S02]  /*6c80*/  FMNMX.FTZ R0, R124, R9, !PT ;  /* 0x000000097c007209 */ /* 0x000fc40007810000 */
[----:B------:R-:W-:Y:S02]  /*6c90*/  FSEL R130, R130, -INF , !P2 ;  /* 0xff80000082827808 */ /* 0x000fe40005000000 */
[----:B------:R-:W-:Y:S02]  /*6ca0*/  LOP3.LUT P2, RZ, R18, 0x80000, RZ, 0xc0, !PT ;  /* 0x0008000012ff7812 */ /* 0x000fe4000784c0ff */
[----:B------:R-:W-:Y:S02]  /*6cb0*/  FMNMX.FTZ R9, R125, R0, !PT ;  /* 0x000000007d097209 */ /* 0x000fe40007810000 */
[----:B------:R-:W-:Y:S02]  /*6cc0*/  ISETP.GT.AND P2, PT, R13, 0x11, !P2 ;  /* 0x000000110d00780c */ /* 0x000fe40005744270 */
[----:B------:R-:W-:Y:S02]  /*6cd0*/  FMNMX.FTZ R0, R128, R9, !PT ;  /* 0x0000000980007209 */ /* 0x000fe40007810000 */
[----:B------:R-:W-:-:S02]  /*6ce0*/  ISETP.LT.OR P2, PT, R14, 0x12, P2 ;  /* 0x000000120e00780c */ /* 0x000fc40001741670 */
[----:B------:R-:W-:Y:S02]  /*6cf0*/  FMNMX.FTZ R9, R129, R0, !PT ;  /* 0x0000000081097209 */ /* 0x000fe40007810000 */
[----:B------:R-:W-:Y:S02]  /*6d00*/  FSEL R131, R131, -INF , !P2 ;  /* 0xff80000083837808 */ /* 0x000fe40005000000 */
[----:B------:R-:W-:Y:S02]  /*6d10*/  LOP3.LUT P2, RZ, R18, 0x40000, RZ, 0xc0, !PT ;  /* 0x0004000012ff7812 */ /* 0x000fe4000784c0ff */
[----:B------:R-:W-:Y:S02]  /*6d20*/  FMNMX.FTZ R0, R132, R9, !PT ;  /* 0x0000000984007209 */ /* 0x000fe40007810000 */
[----:B------:R-:W-:Y:S02]  /*6d30*/  ISETP.GT.AND P2, PT, R13, 0x18, !P2 ;  /* 0x000000180d00780c */ /* 0x000fe40005744270 */
[----:B------:R-:W-:-:S02]  /*6d40*/  FMNMX.FTZ R9, R133, R0, !PT ;  /* 0x0000000085097209 */ /* 0x000fc40007810000 */
[----:B------:R-:W-:Y:S02]  /*6d50*/  ISETP.LT.OR P2, PT, R14, 0x19, P2 ;  /* 0x000000190e00780c */ /* 0x000fe40001741670 */
[----:B------:R-:W-:Y:S02]  /*6d60*/  FMNMX.FTZ R0, R136, R9, !PT ;  /* 0x0000000988007209 */ /* 0x000fe40007810000 */
[----:B------:R-:W-:Y:S02]  /*6d70*/  FSEL R134, R134, -INF , !P2 ;  /* 0xff80000086867808 */ /* 0x000fe40005000000 */
        /* <DEDUP_REMOVED lines=24> */
[----:B------:R-:W-:Y:S02]  /*6f00*/  LOP3.LUT P2, RZ, R18, 0x2000, RZ, 0xc0, !PT ;  /* 0x0000200012ff7812 */ /* 0x000fe4000784c0ff */
[----:B------:R-:W-:Y:S02]  /*6f10*/  FMNMX.FTZ R9, R157, R0, !PT ;  /* 0x000000009d097209 */ /* 0x000fe40007810000 */
[----:B------:R-:W-:-:S02]  /*6f20*/  ISETP.GT.AND P2, PT, R13, 0x29, !P2 ;  /* 0x000000290d00780c */ /* 0x000fc40005744270 */
[----:B------:R-:W-:Y:S02]  /*6f30*/  FMNMX.FTZ R0, R160, R9, !PT ;  /* 0x00000009a0007209 */ /* 0x000fe40007810000 */
[----:B------:R-:W-:Y:S02]  /*6f40*/  ISETP.LT.OR P2, PT, R14, 0x2a, P2 ;  /* 0x0000002a0e00780c */ /* 0x000fe40001741670 */
[----:B------:R-:W-:Y:S02]  /*6f50*/  FMNMX.FTZ R9, R161, R0, !PT ;  /* 0x00000000a1097209 */ /* 0x000fe40007810000 */
[----:B------:R-:W-:Y:S02]  /*6f60*/  FSEL R143, R143, -INF , !P2 ;  /* 0xff8000008f8f7808 */ /* 0x000fe40005000000 */
[C---:B------:R-:W-:Y:S02]  /*6f70*/  LOP3.LUT P2, RZ, R18.reuse, 0x1000, RZ, 0xc0, !PT ;  /* 0x0000100012ff7812 */ /* 0x040fe4000784c0ff */
[----:B------:R-:W-:-:S02]  /*6f80*/  LOP3.LUT P3, RZ, R18, 0x40, RZ, 0xc0, !PT ;  /* 0x0000004012ff7812 */ /* 0x000fc4000786c0ff */
[----:B------:R-:W-:Y:S02]  /*6f90*/  ISETP.GT.AND P2, PT, R13, 0x30, !P2 ;  /* 0x000000300d00780c */ /* 0x000fe40005744270 */
[----:B------:R-:W-:Y:S02]  /*6fa0*/  FMNMX.FTZ R0, R164, R9, !PT ;  /* 0x00000009a4007209 */ /* 0x000fe40007810000 */
[----:B------:R-:W-:Y:S02]  /*6fb0*/  ISETP.LT.OR P2, PT, R14, 0x31, P2 ;  /* 0x000000310e00780c */ /* 0x000fe40001741670 */
[----:B------:R-:W-:Y:S02]  /*6fc0*/  FMNMX.FTZ R10, R165, R0, !PT ;  /* 0x00000000a50a7209 */ /* 0x000fe40007810000 */
[----:B------:R-:W-:Y:S02]  /*6fd0*/  FSEL R146, R146, -INF , !P2 ;  /* 0xff80000092927808 */ /* 0x000fe40005000000 */
[C---:B------:R-:W-:Y:S01]  /*6fe0*/  LOP3.LUT P2, RZ, R18.reuse, 0x800, RZ, 0xc0, !PT ;  /* 0x0000080012ff7812 */ /* 0x040fe2000784c0ff */
[----:B------:R-:W0:Y:S01]  /*6ff0*/  SHFL.BFLY PT, R9, R10, 0x2, 0x1f ;  /* 0x0c401f000a097f89 */ /* 0x000e2200000e0000 */
[----:B------:R-:W-:-:S02]  /*7000*/  LOP3.LUT P6, RZ, R18, 0x20, RZ, 0xc0, !PT ;  /* 0x0000002012ff7812 */ /* 0x000fc400078cc0ff */
[C---:B------:R-:W-:Y:S02]  /*7010*/  ISETP.GT.AND P2, PT, R13.reuse, 0x31, !P2 ;  /* 0x000000310d00780c */ /* 0x040fe40005744270 */
[C---:B------:R-:W-:Y:S02]  /*7020*/  ISETP.GT.AND P4, PT, R13.reuse, 0x51, !P4 ;  /* 0x000000510d00780c */ /* 0x040fe40006784270 */
[----:B------:R-:W-:Y:S02]  /*7030*/  ISETP.LT.OR P2, PT, R14, 0x32, P2 ;  /* 0x000000320e00780c */ /* 0x000fe40001741670 */
[----:B------:R-:W-:Y:S02]  /*7040*/  ISETP.GT.AND P5, PT, R13, 0x58, !P5 ;  /* 0x000000580d00780c */ /* 0x000fe40006fa4270 */
[----:B------:R-:W-:Y:S02]  /*7050*/  FSEL R147, R147, -INF , !P2 ;  /* 0xff80000093937808 */ /* 0x000fe40005000000 */
[----:B------:R-:W-:-:S02]  /*7060*/  LOP3.LUT P2, RZ, R18, 0x400, RZ, 0xc0, !PT ;  /* 0x0000040012ff7812 */ /* 0x000fc4000784c0ff */
[C---:B------:R-:W-:Y:S02]  /*7070*/  ISETP.LT.OR P4, PT, R14.reuse, 0x52, P4 ;  /* 0x000000520e00780c */ /* 0x040fe40002781670 */
[----:B------:R-:W-:Y:S02]  /*7080*/  ISETP.GT.AND P2, PT, R13, 0x38, !P2 ;  /* 0x000000380d00780c */ /* 0x000fe40005744270 */
[C---:B------:R-:W-:Y:S02]  /*7090*/  ISETP.LT.OR P5, PT, R14.reuse, 0x59, P5 ;  /* 0x000000590e00780c */ /* 0x040fe40002fa1670 */
[----:B------:R-:W-:Y:S02]  /*70a0*/  ISETP.LT.OR P2, PT, R14, 0x39, P2 ;  /* 0x000000390e00780c */ /* 0x000fe40001741670 */
[----:B------:R-:W-:Y:S02]  /*70b0*/  FSEL R163, R163, -INF , !P4 ;  /* 0xff800000a3a37808 */ /* 0x000fe40006000000 */
[----:B------:R-:W-:-:S02]  /*70c0*/  FSEL R150, R150, -INF , !P2 ;  /* 0xff80000096967808 */ /* 0x000fc40005000000 */
[----:B------:R-:W-:Y:S02]  /*70d0*/  LOP3.LUT P2, RZ, R18, 0x200, RZ, 0xc0, !PT ;  /* 0x0000020012ff7812 */ /* 0x000fe4000784c0ff */
[----:B0-----:R-:W-:Y:S02]  /*70e0*/  FMNMX.FTZ R11, R10, R9, !PT ;  /* 0x000000090a0b7209 */ /* 0x001fe40007810000 */
[----:B------:R-:W-:Y:S02]  /*70f0*/  ISETP.GT.AND P2, PT, R13, 0x39, !P2 ;  /* 0x000000390d00780c */ /* 0x000fe40005744270 */
[----:B------:R-:W-:Y:S01]  /*7100*/  FSEL R166, R166, -INF , !P5 ;  /* 0xff800000a6a67808 */ /* 0x000fe20006800000 */
[----:B------:R-:W0:Y:S01]  /*7110*/  SHFL.BFLY PT, R0, R11, 0x1, 0x1f ;  /* 0x0c201f000b007f89 */ /* 0x000e2200000e0000 */
[----:B------:R-:W-:-:S04]  /*7120*/  ISETP.LT.OR P2, PT, R14, 0x3a, P2 ;  /* 0x0000003a0e00780c */ /* 0x000fc80001741670 */
[----:B------:R-:W-:Y:S02]  /*7130*/  FSEL R151, R151, -INF , !P2 ;  /* 0xff80000097977808 */ /* 0x000fe40005000000 */
[----:B------:R-:W-:-:S04]  /*7140*/  LOP3.LUT P2, RZ, R18, 0x100, RZ, 0xc0, !PT ;  /* 0x0000010012ff7812 */ /* 0x000fc8000784c0ff */
[----:B------:R-:W-:-:S04]  /*7150*/  ISETP.GT.AND P2, PT, R13, 0x40, !P2 ;  /* 0x000000400d00780c */ /* 0x000fc80005744270 */
[----:B------:R-:W-:-:S04]  /*7160*/  ISETP.LT.OR P2, PT, R14, 0x41, P2 ;  /* 0x000000410e00780c */ /* 0x000fc80001741670 */
[----:B------:R-:W-:Y:S02]  /*7170*/  FSEL R154, R154, -INF , !P2 ;  /* 0xff8000009a9a7808 */ /* 0x000fe40005000000 */
[----:B------:R-:W-:Y:S02]  /*7180*/  LOP3.LUT P2, RZ, R18, 0x80, RZ, 0xc0, !PT ;  /* 0x0000008012ff7812 */ /* 0x000fe4000784c0ff */
[----:B0-----:R-:W-:Y:S02]  /*7190*/  FMNMX.FTZ R9, R11, R0, !PT ;  /* 0x000000000b097209 */ /* 0x001fe40007810000 */
[----:B------:R-:W-:-:S03]  /*71a0*/  ISETP.GT.AND P2, PT, R13, 0x41, !P2 ;  /* 0x000000410d00780c */ /* 0x000fc60005744270 */
[----:B------:R-:W-:Y:S01]  /*71b0*/  FMUL.FTZ R0, R9, UR14 ;  /* 0x0000000e09007c20 */ /* 0x000fe20008410000 */
[----:B------:R-:W-:-:S04]  /*71c0*/  ISETP.LT.OR P2, PT, R14, 0x42, P2 ;  /* 0x000000420e00780c */ /* 0x000fc80001741670 */
[----:B------:R-:W-:Y:S02]  /*71d0*/  FSEL R155, R155, -INF , !P2 ;  /* 0xff8000009b9b7808 */ /* 0x000fe40005000000 */
[C---:B------:R-:W-:Y:S02]  /*71e0*/  ISETP.GT.AND P2, PT, R13.reuse, 0x48, !P3 ;  /* 0x000000480d00780c */ /* 0x040fe40005f44270 */
[----:B------:R-:W-:Y:S02]  /*71f0*/  LOP3.LUT P3, RZ, R18, 0x10, RZ, 0xc0, !PT ;  /* 0x0000001012ff7812 */ /* 0x000fe4000786c0ff */
[----:B------:R-:W-:Y:S02]  /*7200*/  ISETP.LT.OR P2, PT, R14, 0x49, P2 ;  /* 0x000000490e00780c */ /* 0x000fe40001741670 */
[----:B------:R-:W-:Y:S02]  /*7210*/  ISETP.GT.AND P3, PT, R13, 0x50, !P3 ;  /* 0x000000500d00780c */ /* 0x000fe40005f64270 */
[----:B------:R-:W-:-:S02]  /*7220*/  FSEL R158, R158, -INF , !P2 ;  /* 0xff8000009e9e7808 */ /* 0x000fc40005000000 */
[----:B------:R-:W-:Y:S02]  /*7230*/  ISETP.GT.AND P2, PT, R13, 0x49, !P6 ;  /* 0x000000490d00780c */ /* 0x000fe40007744270 */
[----:B------:R-:W-:Y:S02]  /*7240*/  LOP3.LUT P6, RZ, R18, 0x2, RZ, 0xc0, !PT ;  /* 0x0000000212ff7812 */ /* 0x000fe400078cc0ff */
[C---:B------:R-:W-:Y:S02]  /*7250*/  ISETP.LT.OR P2, PT, R14.reuse, 0x4a, P2 ;  /* 0x0000004a0e00780c */ /* 0x040fe40001741670 */
[----:B------:R-:W-:Y:S02]  /*7260*/  ISETP.LT.OR P3, PT, R14, 0x51, P3 ;  /* 0x000000510e00780c */ /* 0x000fe40001f61670 */
[----:B------:R-:W-:Y:S02]  /*7270*/  FSEL R159, R159, -INF , !P2 ;  /* 0xff8000009f9f7808 */ /* 0x000fe40005000000 */
[----:B------:R-:W-:-:S02]  /*7280*/  ISETP.GT.AND P2, PT, R13, RZ, !P6 ;  /* 0x000000ff0d00720c */ /* 0x000fc40007744270 */
[----:B------:R-:W-:Y:S02]  /*7290*/  LOP3.LUT P6, RZ, R18, 0x1, RZ, 0xc0, !PT ;  /* 0x0000000112ff7812 */ /* 0x000fe400078cc0ff */
[----:B------:R-:W-:Y:S02]  /*72a0*/  ISETP.LT.OR P2, PT, R14, 0x1, P2 ;  /* 0x000000010e00780c */ /* 0x000fe40001741670 */
[----:B------:R-:W-:Y:S02]  /*72b0*/  ISETP.GT.AND P6, PT, R13, 0x59, !P6 ;  /* 0x000000590d00780c */ /* 0x000fe400077c4270 */
[----:B------:R-:W-:Y:S02]  /*72c0*/  FSEL R122, R122, -INF , !P2 ;  /* 0xff8000007a7a7808 */ /* 0x000fe40005000000 */
[----:B------:R-:W-:Y:S02]  /*72d0*/  FSETP.NEU.FTZ.AND P2, PT, R9, -INF , PT ;  /* 0xff8000000900780b */ /* 0x000fe40003f5d000 */
[----:B------:R-:W-:-:S02]  /*72e0*/  FMNMX.FTZ R10, R122, R2, !PT ;  /* 0x000000027a0a7209 */ /* 0x000fc40007810000 */
[----:B------:R-:W-:Y:S02]  /*72f0*/  FSEL R0, R0, RZ, P2 ;  /* 0x000000ff00007208 */ /* 0x000fe40001000000 */
        /* <DEDUP_REMOVED lines=8> */
[--C-:B------:R-:W-:Y:S01]  /*7380*/  FFMA.FTZ R190, R124, UR14, -R0.reuse ;  /* 0x0000000e7cbe7c23 */ /* 0x100fe20008010800 */
[----:B------:R-:W-:Y:S01]  /*7390*/  FSEL R167, R167, -INF , !P6 ;  /* 0xff800000a7a77808 */ /* 0x000fe20007000000 */
[----:B------:R-:W-:Y:S01]  /*73a0*/  MUFU.EX2 R11, R11 ;  /* 0x0000000b000b7308 */ /* 0x000fe20000000800 */
[----:B------:R-:W-:Y:S01]  /*73b0*/  FMNMX.FTZ R10, R130, R15, !PT ;  /* 0x0000000f820a7209 */ /* 0x000fe20007810000 */
[--C-:B------:R-:W-:Y:S01]  /*73c0*/  FFMA.FTZ R12, R125, UR14, -R0.reuse ;  /* 0x0000000e7d0c7c23 */ /* 0x100fe20008010800 */
[----:B------:R-:W-:Y:S01]  /*73d0*/  FSEL R132, R9, RZ, P2 ;  /* 0x000000ff09847208 */ /* 0x000fe20001000000 */
[--C-:B------:R-:W-:Y:S01]  /*73e0*/  FFMA.FTZ R184, R128, UR14, -R0.reuse ;  /* 0x0000000e80b87c23 */ /* 0x100fe20008010800 */
[----:B------:R-:W-:Y:S01]  /*73f0*/  FMNMX.FTZ R15, R131, R10, !PT ;  /* 0x0000000a830f7209 */ /* 0x000fe20007810000 */
[--C-:B------:R-:W-:Y:S01]  /*7400*/  FFMA.FTZ R20, R133, UR14, -R0.reuse ;  /* 0x0000000e85147c23 */ /* 0x100fe20008010800 */
[--C-:B------:R-:W-:Y:S01]  /*7410*/  FFMA.FTZ R180, R136, UR14, -R0.reuse ;  /* 0x0000000e88b47c23 */ /* 0x100fe20008010800 */
[----:B------:R-:W-:Y:S01]  /*7420*/  FADD.FTZ R132, -R132, R3 ;  /* 0x0000000384847221 */ /* 0x000fe20000010100 */
        /* <DEDUP_REMOVED lines=9> */
[--C-:B------:R-:W-:Y:S01]  /*74c0*/  FFMA.FTZ R15, R129, UR14, -R0.reuse ;  /* 0x0000000e810f7c23 */ /* 0x100fe20008010800 */
[----:B------:R-:W-:Y:S01]  /*74d0*/  MUFU.EX2 R190, R190 ;  /* 0x000000be00be7308 */ /* 0x000fe20000000800 */
[--C-:B------:R-:W-:Y:S01]  /*74e0*/  FFMA.FTZ R172, R152, UR14, -R0.reuse ;  /* 0x0000000e98ac7c23 */ /* 0x100fe20008010800 */
[----:B------:R-:W-:Y:S01]  /*74f0*/  FMNMX.FTZ R21, R139, R10, !PT ;  /* 0x0000000a8b157209 */ /* 0x000fe20007810000 */
[--C-:B------:R-:W-:Y:S01]  /*7500*/  FFMA.FTZ R124, R153, UR14, -R0.reuse ;  /* 0x0000000e997c7c23 */ /* 0x100fe20008010800 */
        /* <DEDUP_REMOVED lines=8> */
[----:B------:R-:W-:-:S02]  /*7590*/  IMAD.U32 R133, RZ, RZ, UR5 ;  /* 0x00000005ff857e24 */ /* 0x000fc4000f8e00ff */
[----:B------:R-:W-:Y:S02]  /*75a0*/  FMNMX.FTZ R10, R146, R21, !PT ;  /* 0x00000015920a7209 */ /* 0x000fe40007810000 */
[----:B------:R-:W-:Y:S02]  /*75b0*/  @!P1 VIADD R133, R133, 0x30860 ;  /* 0x0003086085859836 */ /* 0x000fe40000000000 */
[----:B------:R-:W-:Y:S01]  /*75c0*/  FMNMX.FTZ R21, R147, R10, !PT ;  /* 0x0000000a93157209 */ /* 0x000fe20007810000 */
[----:B------:R-:W-:Y:S02]  /*75d0*/  MUFU.EX2 R184, R184 ;  /* 0x000000b800b87308 */ /* 0x000fe40000000800 */
[----:B------:R-:W-:Y:S02]  /*75e0*/  @!P1 PRMT R133, RZ, 0x654, R133 ;  /* 0x00000654ff859816 */ /* 0x000fe40000000085 */
[----:B------:R-:W-:Y:S02]  /*75f0*/  FMNMX.FTZ R10, R150, R21, !PT ;  /* 0x00000015960a7209 */ /* 0x000fe40007810000 */
[----:B------:R0:W-:Y:S02]  /*7600*/  @!P1 SYNCS.ARRIVE.TRANS64.RED.A1T0 RZ, [R133+URZ], RZ ;  /* 0x000000ff85ff99a7 */ /* 0x0001e4000810043f */
[----:B------:R-:W-:Y:S01]  /*7610*/  FMNMX.FTZ R21, R151, R10, !PT ;  /* 0x0000000a97157209 */ /* 0x000fe20007810000 */
[----:B------:R-:W-:Y:S03]  /*7620*/  MUFU.EX2 R15, R15 ;  /* 0x0000000f000f7308 */ /* 0x000fe60000000800 */
[----:B------:R-:W-:Y:S01]  /*7630*/  FMNMX.FTZ R10, R154, R21, !PT ;  /* 0x000000159a0a7209 */ /* 0x000fe20007810000 */
[----:B------:R-:W-:-:S03]  /*7640*/  FFMA.FTZ R21, R137, UR14, -R0 ;  /* 0x0000000e89157c23 */ /* 0x000fc60008010800 */
[----:B------:R-:W-:Y:S01]  /*7650*/  FMNMX.FTZ R121, R155, R10, !PT ;  /* 0x0000000a9b797209 */ /* 0x000fe20007810000 */
[----:B------:R-:W-:Y:S03]  /*7660*/  MUFU.EX2 R186, R186 ;  /* 0x000000ba00ba7308 */ /* 0x000fe60000000800 */
[----:B------:R-:W-:Y:S01]  /*7670*/  FMNMX.FTZ R10, R158, R121, !PT ;  /* 0x000000799e0a7209 */ /* 0x000fe20007810000 */
[--C-:B------:R-:W-:Y:S01]  /*7680*/  FFMA.FTZ R121, R149, UR14, -R0.reuse ;  /* 0x0000000e95797c23 */ /* 0x100fe20008010800 */
        /* <DEDUP_REMOVED lines=8> */
[----:B------:R-:W-:Y:S04]  /*7710*/  MUFU.EX2 R180, R180 ;  /* 0x000000b400b47308 */ /* 0x000fe80000000800 */
[----:B------:R-:W1:Y:S04]  /*7720*/  SHFL.BFLY PT, R13, R10, 0x2, 0x1f ;  /* 0x0c401f000a0d7f89 */ /* 0x000e6800000e0000 */
[----:B------:R-:W-:Y:S08]  /*7730*/  MUFU.EX2 R21, R21 ;  /* 0x0000001500157308 */ /* 0x000ff00000000800 */
[----:B------:R-:W-:Y:S08]  /*7740*/  MUFU.EX2 R182, R182 ;  /* 0x000000b600b67308 */ /* 0x000ff00000000800 */
[----:B------:R-:W-:Y:S01]  /*7750*/  MUFU.EX2 R14, R14 ;  /* 0x0000000e000e7308 */ /* 0x000fe20000000800 */
[----:B-1----:R-:W-:-:S07]  /*7760*/  FMNMX.FTZ R13, R10, R13, !PT ;  /* 0x0000000d0a0d7209 */ /* 0x002fce0007810000 */
[----:B------:R-:W-:Y:S01]  /*7770*/  MUFU.EX2 R176, R176 ;  /* 0x000000b000b07308 */ /* 0x000fe20000000800 */
[----:B------:R-:W1:Y:S07]  /*7780*/  SHFL.BFLY PT, R10, R13, 0x1, 0x1f ;  /* 0x0c201f000d0a7f89 */ /* 0x000e6e00000e0000 */
[----:B------:R-:W-:Y:S08]  /*7790*/  MUFU.EX2 R120, R120 ;  /* 0x0000007800787308 */ /* 0x000ff00000000800 */
[----:B------:R-:W-:Y:S08]  /*77a0*/  MUFU.EX2 R178, R178 ;  /* 0x000000b200b27308 */ /* 0x000ff00000000800 */
[----:B------:R-:W-:Y:S01]  /*77b0*/  MUFU.EX2 R121, R121 ;  /* 0x0000007900797308 */ /* 0x000fe20000000800 */
[----:B-1----:R-:W-:Y:S01]  /*77c0*/  FMNMX.FTZ R13, R13, R10, !PT ;  /* 0x0000000a0d0d7209 */ /* 0x002fe20007810000 */
[----:B------:R-:W-:-:S03]  /*77d0*/  FMUL.FTZ R10, R132, UR14 ;  /* 0x0000000e840a7c20 */ /* 0x000fc60008410000 */
[C---:B------:R-:W-:Y:S01]  /*77e0*/  FSETP.NEU.FTZ.AND P2, PT, R13.reuse, -INF , PT ;  /* 0xff8000000d00780b */ /* 0x040fe20003f5d000 */
[----:B------:R-:W-:Y:S02]  /*77f0*/  FMUL.FTZ R129, R13, UR14 ;  /* 0x0000000e0d817c20 */ /* 0x000fe40008410000 */
[----:B------:R-:W1:Y:S03]  /*7800*/  MUFU.EX2 R10, R10 ;  /* 0x0000000a000a7308 */ /* 0x000e660000000800 */
[----:B------:R-:W-:-:S05]  /*7810*/  FSEL R132, R129, RZ, P2 ;  /* 0x000000ff81847208 */ /* 0x000fca0001000000 */
[--C-:B------:R-:W-:Y:S01]  /*7820*/  FFMA.FTZ R191, R126, UR14, -R132.reuse ;  /* 0x0000000e7ebf7c23 */ /* 0x100fe20008010884 */
[--C-:B------:R-:W-:Y:S01]  /*7830*/  FFMA.FTZ R126, R131, UR14, -R132.reuse ;  /* 0x0000000e837e7c23 */ /* 0x100fe20008010884 */
[----:B------:R-:W-:Y:S01]  /*7840*/  FSEL R131, R13, RZ, P2 ;  /* 0x000000ff0d837208 */ /* 0x000fe20001000000 */
[--C-:B------:R-:W-:Y:S01]  /*7850*/  FFMA.FTZ R189, R122, UR14, -R132.reuse ;  /* 0x0000000e7abd7c23 */ /* 0x100fe20008010884 */
[--C-:B------:R-:W-:Y:S01]  /*7860*/  FFMA.FTZ R122, R123, UR14, -R132.reuse ;  /* 0x0000000e7b7a7c23 */ /* 0x100fe20008010884 */
[--C-:B------:R-:W-:Y:S01]  /*7870*/  FFMA.FTZ R185, R130, UR14, -R132.reuse ;  /* 0x0000000e82b97c23 */ /* 0x100fe20008010884 */
[----:B------:R-:W-:Y:S01]  /*7880*/  FFMA.FTZ R123, R127, UR14, -R132 ;  /* 0x0000000e7f7b7c23 */ /* 0x000fe20008010884 */
[----:B------:R-:W-:Y:S01]  /*7890*/  FADD.FTZ R131, -R131, R2 ;  /* 0x0000000283837221 */ /* 0x000fe20000010100 */
[----:B------:R-:W-:Y:S01]  /*78a0*/  MUFU.EX2 R191, R191 ;  /* 0x000000bf00bf7308 */ /* 0x000fe20000000800 */
[----:B-1----:R-:W-:Y:S01]  /*78b0*/  FFMA.FTZ R130, R10, R7, R188 ;  /* 0x000000070a827223 */ /* 0x002fe200000100bc */
[--C-:B------:R-:W-:Y:S01]  /*78c0*/  FFMA.FTZ R187, R134, UR14, -R132.reuse ;  /* 0x0000000e86bb7c23 */ /* 0x100fe20008010884 */
[----:B------:R-:W-:Y:S01]  /*78d0*/  FMUL.FTZ R131, R131, UR14 ;  /* 0x0000000e83837c20 */ /* 0x000fe20008410000 */
[----:B------:R-:W-:Y:S01]  /*78e0*/  FFMA.FTZ R127, R135, UR14, -R132 ;  /* 0x0000000e877f7c23 */ /* 0x000fe20008010884 */
[----:B------:R-:W-:Y:S01]  /*78f0*/  FADD.FTZ R7, R11, R130 ;  /* 0x000000820b077221 */ /* 0x000fe20000010000 */
[--C-:B------:R-:W-:Y:S01]  /*7900*/  FFMA.FTZ R181, R138, UR14, -R132.reuse ;  /* 0x0000000e8ab57c23 */ /* 0x100fe20008010884 */
[--C-:B------:R-:W-:Y:S01]  /*7910*/  FFMA.FTZ R129, R139, UR14, -R132.reuse ;  /* 0x0000000e8b817c23 */ /* 0x100fe20008010884 */
[----:B------:R-:W-:Y:S01]  /*7920*/  MUFU.EX2 R189, R189 ;  /* 0x000000bd00bd7308 */ /* 0x000fe20000000800 */
[----:B------:R-:W-:Y:S01]  /*7930*/  FADD.FTZ R7, R190, R7 ;  /* 0x00000007be077221 */ /* 0x000fe20000010000 */
[--C-:B------:R-:W-:Y:S01]  /*7940*/  FFMA.FTZ R183, R142, UR14, -R132.reuse ;  /* 0x0000000e8eb77c23 */ /* 0x100fe20008010884 */
[--C-:B------:R-:W-:Y:S01]  /*7950*/  FFMA.FTZ R143, R143, UR14, -R132.reuse ;  /* 0x0000000e8f8f7c23 */ /* 0x100fe20008010884 */
[--C-:B------:R-:W-:Y:S01]  /*7960*/  FFMA.FTZ R177, R146, UR14, -R132.reuse ;  /* 0x0000000e92b17c23 */ /* 0x100fe20008010884 */
[----:B------:R-:W-:Y:S01]  /*7970*/  FADD.FTZ R7, R12, R7 ;  /* 0x000000070c077221 */ /* 0x000fe20000010000 */
[--C-:B------:R-:W-:Y:S01]  /*7980*/  FFMA.FTZ R130, R147, UR14, -R132.reuse ;  /* 0x0000000e93827c23 */ /* 0x100fe20008010884 */
[--C-:B------:R-:W-:Y:S01]  /*7990*/  FFMA.FTZ R179, R150, UR14, -R132.reuse ;  /* 0x0000000e96b37c23 */ /* 0x100fe20008010884 */
[----:B------:R1:W2:Y:S01]  /*79a0*/  MUFU.EX2 R0, R131 ;  /* 0x0000008300007308 */ /* 0x0002a20000000800 */
[----:B------:R-:W-:Y:S01]  /*79b0*/  FADD.FTZ R134, R184, R7 ;  /* 0x00000007b8867221 */ /* 0x000fe20000010000 */
[--C-:B------:R-:W-:Y:S01]  /*79c0*/  FFMA.FTZ R173, R154, UR14, -R132.reuse ;  /* 0x0000000e9aad7c23 */ /* 0x100fe20008010884 */
[--C-:B------:R-:W-:Y:S01]  /*79d0*/  FFMA.FTZ R175, R158, UR14, -R132.reuse ;  /* 0x0000000e9eaf7c23 */ /* 0x100fe20008010884 */
[----:B------:R-:W-:Y:S01]  /*79e0*/  F2FP.F16.F32.PACK_AB R190, R12, R190 ;  /* 0x000000be0cbe723e */ /* 0x000fe200000000ff */
[--C-:B------:R-:W-:Y:S01]  /*79f0*/  FFMA.FTZ R159, R159, UR14, -R132.reuse ;  /* 0x0000000e9f9f7c23 */ /* 0x100fe20008010884 */
[--C-:B------:R-:W-:Y:S01]  /*7a00*/  FFMA.FTZ R169, R162, UR14, -R132.reuse ;  /* 0x0000000ea2a97c23 */ /* 0x100fe20008010884 */
[----:B------:R-:W-:Y:S01]  /*7a10*/  FFMA.FTZ R163, R163, UR14, -R132 ;  /* 0x0000000ea3a37c23 */ /* 0x000fe20008010884 */
[----:B------:R-:W3:Y:S01]  /*7a20*/  MUFU.EX2 R122, R122 ;  /* 0x0000007a007a7308 */ /* 0x000ee20000000800 */
[----:B-1----:R-:W-:Y:S01]  /*7a30*/  FADD.FTZ R131, R15, R134 ;  /* 0x000000860f837221 */ /* 0x002fe20000010000 */
[--C-:B------:R-:W-:Y:S01]  /*7a40*/  FFMA.FTZ R166, R166, UR14, -R132.reuse ;  /* 0x0000000ea6a67c23 */ /* 0x100fe20008010884 */
[----:B------:R-:W-:Y:S01]  /*7a50*/  FFMA.FTZ R167, R167, UR14, -R132 ;  /* 0x0000000ea7a77c23 */ /* 0x000fe20008010884 */
[----:B------:R-:W-:Y:S01]  /*7a60*/  F2FP.F16.F32.PACK_AB R188, R11, R188 ;  /* 0x000000bc0bbc723e */ /* 0x000fe200000000ff */
[----:B------:R-:W-:Y:S01]  /*7a70*/  FADD.FTZ R131, R186, R131 ;  /* 0x00000083ba837221 */ /* 0x000fe20000010000 */
[----:B------:R-:W-:-:S02]  /*7a80*/  F2FP.F16.F32.PACK_AB R186, R20, R186 ;  /* 0x000000ba14ba723e */ /* 0x000fc400000000ff */
[----:B------:R-:W1:Y:S01]  /*7a90*/  MUFU.EX2 R123, R123 ;  /* 0x0000007b007b7308 */ /* 0x000e620000000800 */
[----:B--2---:R-:W-:Y:S01]  /*7aa0*/  FFMA.FTZ R7, R0, R6, R189 ;  /* 0x0000000600077223 */ /* 0x004fe200000100bd */
[----:B------:R-:W-:Y:S01]  /*7ab0*/  FADD.FTZ R131, R20, R131 ;  /* 0x0000008314837221 */ /* 0x000fe20000010000 */
[----:B------:R-:W-:Y:S01]  /*7ac0*/  FFMA.FTZ R6, R151, UR14, -R132 ;  /* 0x0000000e97067c23 */ /* 0x000fe20008010884 */
[C---:B------:R-:W-:Y:S01]  /*7ad0*/  ISETP.GT.AND P2, PT, R8.reuse, UR58, PT ;  /* 0x0000003a08007c0c */ /* 0x040fe2000bf44270 */
[----:B------:R-:W-:Y:S02]  /*7ae0*/  VIADD R8, R8, 0xffffffff ;  /* 0xffffffff08087836 */ /* 0x000fe40000000000 */
[----:B------:R-:W-:Y:S01]  /*7af0*/  FADD.FTZ R136, R180, R131 ;  /* 0x00000083b4887221 */ /* 0x000fe20000010000 */
[----:B------:R-:W-:Y:S01]  /*7b00*/  F2FP.F16.F32.PACK_AB R184, R15, R184 ;  /* 0x000000b80fb8723e */ /* 0x000fe200000000ff */
[----:B------:R-:W2:Y:S01]  /*7b10*/  MUFU.EX2 R185, R185 ;  /* 0x000000b900b97308 */ /* 0x000ea20000000800 */
[----:B---3--:R-:W-:Y:S01]  /*7b20*/  FADD.FTZ R134, R122, R7 ;  /* 0x000000077a867221 */ /* 0x008fe20000010000 */
[C---:B------:R-:W-:Y:S01]  /*7b30*/  FADD.FTZ R131, R21.reuse, R136 ;  /* 0x0000008815837221 */ /* 0x040fe20000010000 */
[----:B------:R-:W-:-:S02]  /*7b40*/  F2FP.F16.F32.PACK_AB R180, R21, R180 ;  /* 0x000000b415b4723e */ /* 0x000fc400000000ff */
[----:B------:R-:W-:Y:S01]  /*7b50*/  FADD.FTZ R134, R191, R134 ;  /* 0x00000086bf867221 */ /* 0x000fe20000010000 */
[----:B------:R-:W-:Y:S02]  /*7b60*/  F2FP.F16.F32.PACK_AB R189, R122, R189 ;  /* 0x000000bd7abd723e */ /* 0x000fe400000000ff */
[----:B------:R-:W3:Y:S01]  /*7b70*/  MUFU.EX2 R126, R126 ;  /* 0x0000007e007e7308 */ /* 0x000ee20000000800 */
[C---:B-1----:R-:W-:Y:S01]  /*7b80*/  FADD.FTZ R134, R123.reuse, R134 ;  /* 0x000000867b867221 */ /* 0x042fe20000010000 */
[----:B------:R-:W-:-:S06]  /*7b90*/  F2FP.F16.F32.PACK_AB R191, R123, R191 ;  /* 0x000000bf7bbf723e */ /* 0x000fcc00000000ff */
[----:B------:R-:W1:Y:S01]  /*7ba0*/  MUFU.EX2 R187, R187 ;  /* 0x000000bb00bb7308 */ /* 0x000e620000000800 */
[----:B--2---:R-:W-:-:S07]  /*7bb0*/  FADD.FTZ R7, R185, R134 ;  /* 0x00000086b9077221 */ /* 0x004fce0000010000 */
[----:B------:R-:W2:Y:S01]  /*7bc0*/  MUFU.EX2 R127, R127 ;  /* 0x0000007f007f7308 */ /* 0x000ea20000000800 */
[----:B---3--:R-:W-:Y:S01]  /*7bd0*/  FADD.FTZ R134, R126, R7 ;  /* 0x000000077e867221 */ /* 0x008fe20000010000 */
[----:B------:R-:W-:Y:S01]  /*7be0*/  FADD.FTZ R7, R182, R131 ;  /* 0x00000083b6077221 */ /* 0x000fe20000010000 */
[----:B------:R-:W-:Y:S01]  /*7bf0*/  FFMA.FTZ R131, R155, UR14, -R132 ;  /* 0x0000000e9b837c23 */ /* 0x000fe20008010884 */
[C---:B------:R-:W-:Y:S02]  /*7c00*/  F2FP.F16.F32.PACK_AB R182, R14.reuse, R182 ;  /* 0x000000b60eb6723e */ /* 0x040fe400000000ff */
[----:B------:R-:W-:Y:S01]  /*7c10*/  FADD.FTZ R7, R14, R7 ;  /* 0x000000070e077221 */ /* 0x000fe20000010000 */
[----:B------:R-:W-:Y:S01]  /*7c20*/  F2FP.F16.F32.PACK_AB R185, R126, R185 ;  /* 0x000000b97eb9723e */ /* 0x000fe200000000ff */
[----:B------:R-:W3:Y:S01]  /*7c30*/  MUFU.EX2 R181, R181 ;  /* 0x000000b500b57308 */ /* 0x000ee20000000800 */
[----:B-1----:R-:W-:Y:S01]  /*7c40*/  FADD.FTZ R134, R187, R134 ;  /* 0x00000086bb867221 */ /* 0x002fe20000010000 */
[----:B------:R-:W-:Y:S01]  /*7c50*/  FADD.FTZ R7, R176, R7 ;  /* 0x00000007b0077221 */ /* 0x000fe20000010000 */
[----:B------:R-:W-:-:S03]  /*7c60*/  F2FP.F16.F32.PACK_AB R176, R120, R176 ;  /* 0x000000b078b0723e */ /* 0x000fc600000000ff */
[----:B------:R-:W-:Y:S02]  /*7c70*/  FADD.FTZ R7, R120, R7 ;  /* 0x0000000778077221 */ /* 0x000fe40000010000 */
[----:B------:R-:W1:Y:S01]  /*7c80*/  MUFU.EX2 R129, R129 ;  /* 0x0000008100817308 */ /* 0x000e620000000800 */
[----:B--2---:R-:W-:Y:S01]  /*7c90*/  FADD.FTZ R134, R127, R134 ;  /* 0x000000867f867221 */ /* 0x004fe20000010000 */
[----:B------:R-:W-:Y:S01]  /*7ca0*/  FADD.FTZ R136, R178, R7 ;  /* 0x00000007b2887221 */ /* 0x000fe20000010000 */
[----:B------:R-:W-:Y:S02]  /*7cb0*/  F2FP.F16.F32.PACK_AB R178, R121, R178 ;  /* 0x000000b279b2723e */ /* 0x000fe400000000ff */
[----:B------:R-:W-:Y:S01]  /*7cc0*/  F2FP.F16.F32.PACK_AB R187, R127, R187 ;  /* 0x000000bb7fbb723e */ /* 0x000fe200000000ff */
[----:B0-----:R-:W-:Y:S02]  /*7cd0*/  FADD.FTZ R133, R121, R136 ;  /* 0x0000008879857221 */ /* 0x001fe40000010000 */
[----:B------:R-:W0:Y:S01]  /*7ce0*/  MUFU.EX2 R183, R183 ;  /* 0x000000b700b77308 */ /* 0x000e220000000800 */
[----:B---3--:R-:W-:-:S07]  /*7cf0*/  FADD.FTZ R134, R181, R134 ;  /* 0x00000086b5867221 */ /* 0x008fce0000010000 */
[----:B------:R-:W2:Y:S01]  /*7d00*/  MUFU.EX2 R2, R143 ;  /* 0x0000008f00027308 */ /* 0x000ea20000000800 */
[C---:B-1----:R-:W-:Y:S01]  /*7d10*/  FADD.FTZ R134, R129.reuse, R134 ;  /* 0x0000008681867221 */ /* 0x042fe20000010000 */
[----:B------:R-:W-:-:S06]  /*7d20*/  F2FP.F16.F32.PACK_AB R181, R129, R181 ;  /* 0x000000b581b5723e */ /* 0x000fcc00000000ff */
[----:B------:R-:W1:Y:S01]  /*7d30*/  MUFU.EX2 R172, R172 ;  /* 0x000000ac00ac7308 */ /* 0x000e620000000800 */
[----:B0-----:R-:W-:-:S07]  /*7d40*/  FADD.FTZ R7, R183, R134 ;  /* 0x00000086b7077221 */ /* 0x001fce0000010000 */
        /* <DEDUP_REMOVED lines=35> */
[----:B-1----:R-:W-:Y:S01]  /*7f80*/  FADD.FTZ R20, R170, R11 ;  /* 0x0000000baa147221 */ /* 0x002fe20000010000 */
        /* <DEDUP_REMOVED lines=11> */
[----:B------:R-:W-:-:S03]  /*8040*/  F2FP.F16.F32.PACK_AB R169, R12, R169 ;  /* 0x000000a90ca9723e */ /* 0x000fc600000000ff */
[----:B--2---:R-:W-:-:S04]  /*8050*/  FADD.FTZ R3, R166, R3 ;  /* 0x00000003a6037221 */ /* 0x004fc80000010000 */
[C---:B-1----:R-:W-:Y:S01]  /*8060*/  FADD.FTZ R6, R167.reuse, R3 ;  /* 0x00000003a7067221 */ /* 0x042fe20000010000 */
[----:B------:R-:W-:Y:S01]  /*8070*/  F2FP.F16.F32.PACK_AB R171, R167, R166 ;  /* 0x000000a6a7ab723e */ /* 0x000fe200000000ff */
[----:B------:R-:W-:Y:S01]  /*8080*/  IMAD.MOV.U32 R3, RZ, RZ, R9 ;  /* 0x000000ffff037224 */ /* 0x000fe200078e0009 */
[----:B------:R-:W-:Y:S06]  /*8090*/  @P2 BRA `(.L_x_4406) ;  /* 0xffffffcc00e82947 */ /* 0x000fec000383ffff */
[----:B------:R-:W-:Y:S01]  /*80a0*/  IMAD.MOV.U32 R2, RZ, RZ, R13 ;  /* 0x000000ffff027224 */ /* 0x000fe200078e000d */
[----:B------:R-:W-:Y:S01]  /*80b0*/  UMOV UR36, UR4 ;  /* 0x0000000400247c82 */ /* 0x000fe20008000000 */
[----:B------:R-:W-:Y:S01]  /*80c0*/  IMAD.MOV.U32 R3, RZ, RZ, R9 ;  /* 0x000000ffff037224 */ /* 0x000fe200078e0009 */
[----:B------:R-:W-:-:S06]  /*80d0*/  UMOV UR38, UR7 ;  /* 0x0000000700267c82 */ /* 0x000fcc0008000000 */
.L_x_4389:
[----:B------:R-:W-:Y:S01]  /*80e0*/  ULDC UR4, c[0x0][0x448] ;  /* 0x0001120000047ab9 */ /* 0x000fe20000000800 */
[----:B------:R-:W-:Y:S01]  /*80f0*/  IADD3 R9, R16, 0x1, -R17 ;  /* 0x0000000110097810 */ /* 0x000fe20007ffe811 */
[----:B------:R-:W-:Y:S01]  /*8100*/  UISETP.NE.AND UP0, UPT, UR4, 0x1, UPT ;  /* 0x000000010400788c */ /* 0x000fe2000bf05270 */
[----:B------:R-:W-:Y:S02]  /*8110*/  ULDC UR10, c[0x0][0x9e4] ;  /* 0x00027900000a7ab9 */ /* 0x000fe40000000800 */
[----:B------:R-:W-:Y:S01]  /*8120*/  R2UR UR7, R9 ;  /* 0x00000000090772ca */ /* 0x000fe200000e0000 */
[----:B------:R-:W-:Y:S02]  /*8130*/  UISETP.GE.AND UP1, UPT, UR10, 0x1, UPT ;  /* 0x000000010a00788c */ /* 0x000fe4000bf26270 */
[----:B------:R-:W-:-:S04]  /*8140*/  UIADD3 UR6, UR39, 0x7f, URZ ;  /* 0x0000007f27067890 */ /* 0x000fc8000fffe03f */
[----:B------:R-:W-:Y:S01]  /*8150*/  PLOP3.LUT P2, PT, PT, PT, UP1, 0x40, 0x0 ;  /* 0x000000000000781c */ /* 0x000fe20003f4e818 */
[----:B------:R-:W-:Y:S01]  /*8160*/  @UP0 ULDC UR4, c[0x0][0x44c] ;  /* 0x0001130000040ab9 */ /* 0x000fe20000000800 */
[----:B------:R-:W-:Y:S01]  /*8170*/  @UP0 ULDC UR11, c[0x0][0x450] ;  /* 0x00011400000b0ab9 */ /* 0x000fe20000000800 */
[----:B------:R-:W-:-:S04]  /*8180*/  UIMAD.WIDE.U32 UR4, UR6, UR4, URZ ;  /* 0x00000004060472a5 */ /* 0x000fc8000f8e003f */
[----:B------:R-:W-:-:S04]  /*8190*/  @UP0 USHF.R.U32.HI UR6, URZ, UR11, UR5 ;  /* 0x0000000b3f060299 */ /* 0x000fc80008011605 */
[----:B------:R-:W-:-:S04]  /*81a0*/  UIADD3 UR6, UR7, UR6, URZ ;  /* 0x0000000607067290 */ /* 0x000fc8000fffe03f */
[----:B------:R-:W-:Y:S01]  /*81b0*/  UIADD3 UR15, UR6, -UR15, URZ ;  /* 0x8000000f060f7290 */ /* 0x000fe2000fffe03f */
[----:B------:R-:W-:Y:S11]  /*81c0*/  @P2 BRA `(.L_x_4407) ;  /* 0x0000000000482947 */ /* 0x000ff60003800000 */
        /* <DEDUP_REMOVED lines=11> */
.L_x_4408:
[----:B------:R-:W-:-:S11]  /*8280*/  UISETP.NE.AND UP2, UPT, UR10, 0x1, UPT ;  /* 0x000000010a00788c */ /* 0x000fd6000bf45270 */
[----:B------:R-:W-:Y:S02]  /*8290*/  @UP2 ULDC.64 UR4, c[0x0][0x9e8] ;  /* 0x00027a0000042ab9 */ /* 0x000fe40000000a00 */
[----:B------:R-:W-:-:S04]  /*82a0*/  UIMAD.WIDE.U32 UR6, UR11, UR4, URZ ;  /* 0x000000040b0672a5 */ /* 0x000fc8000f8e003f */
[----:B------:R-:W-:-:S12]  /*82b0*/  @UP2 USHF.R.U32.HI UR11, URZ, UR5, UR7 ;  /* 0x000000053f0b2299 */ /* 0x000fd80008011607 */
.L_x_4409:
[----:B------:R-:W-:-:S04]  /*82c0*/  UIMAD UR10, UR11, UR10, URZ ;  /* 0x0000000a0b0a72a4 */ /* 0x000fc8000f8e023f */
[----:B------:R-:W-:-:S04]  /*82d0*/  UISETP.LT.AND UP2, UPT, UR15, UR10, UPT ;  /* 0x0000000a0f00728c */ /* 0x000fc8000bf41270 */
[----:B------:R-:W-:-:S12]  /*82e0*/  USEL UR15, UR15, UR10, !UP2 ;  /* 0x0000000a0f0f7287 */ /* 0x000fd8000d000000 */
.L_x_4407:
[----:B------:R-:W-:-:S04]  /*82f0*/  UIADD3 UR4, UR15, 0x5f, URZ ;  /* 0x0000005f0f047890 */ /* 0x000fc8000fffe03f */
        /* <DEDUP_REMOVED lines=12> */
.L_x_4419:
        /* <DEDUP_REMOVED lines=8> */
.L_x_4411:
[----:B------:R-:W-:Y:S01]  /*8440*/  ULEA UR5, UR36, UR37, 0x3 ;  /* 0x0000002524057291 */ /* 0x000fe2000f8e183f */
[----:B------:R-:W-:-:S05]  /*8450*/  IMAD.U32 R2, RZ, RZ, UR38 ;  /* 0x00000026ff027e24 */ /* 0x000fca000f8e00ff */
[----:B------:R-:W-:-:S04]  /*8460*/  SHF.L.U32 R2, R2, 0x1f, RZ ;  /* 0x0000001f02027819 */ /* 0x000fc800000006ff */
[----:B------:R0:W1:Y:S01]  /*8470*/  SYNCS.PHASECHK.TRANS64.TRYWAIT P2, [UR5+0x30830], R2 ;  /* 0x03083002ff0075a7 */ /* 0x0000620008040145 */
[----:B------:R-:W-:Y:S05]  /*8480*/  @!P0 BRA `(.L_x_4412) ;  /* 0x0000000000048947 */ /* 0x000fea0003800000 */
[----:B------:R-:W-:Y:S01]  /*8490*/  BPT.TRAP 0x1 ;  /* 0x000000040000795c */ /* 0x000fe20000300000 */
.L_x_4412:
[-C--:B------:R-:W-:Y:S01]  /*84a0*/  FMUL.FTZ R24, R24, R10.reuse ;  /* 0x0000000a18187220 */ /* 0x080fe20000410000 */
[----:B------:R-:W-:Y:S01]  /*84b0*/  FMUL.FTZ R25, R25, R10 ;  /* 0x0000000a19197220 */ /* 0x000fe20000410000 */
[----:B-1----:R-:W-:Y:S06]  /*84c0*/  @P2 BRA `(.L_x_4413) ;  /* 0x0000000000082947 */ /* 0x002fec0003800000 */
[----:B------:R-:W1:Y:S02]  /*84d0*/  SYNCS.PHASECHK.TRANS64.TRYWAIT P2, [UR5+0x30830], R2 ;  /* 0x03083002ff0075a7 */ /* 0x000e640008040145 */
[----:B-1----:R-:W-:Y:S05]  /*84e0*/  @!P2 BRA `(.L_x_4414) ;  /* 0x0000011400e4a947 */ /* 0x002fea0003800000 */
.L_x_4413:
        /* <DEDUP_REMOVED lines=161> */
.L_x_4415:
[----:B------:R-:W-:Y:S01]  /*8f00*/  ULEA UR5, UR4, UR37, 0x3 ;  /* 0x0000002504057291 */ /* 0x000fe2000f8e183f */
[----:B------:R-:W-:-:S05]  /*8f10*/  IMAD.U32 R0, RZ, RZ, UR6 ;  /* 0x00000006ff007e24 */ /* 0x000fca000f8e00ff */
[----:B------:R-:W-:-:S04]  /*8f20*/  SHF.L.U32 R0, R0, 0x1f, RZ ;  /* 0x0000001f00007819 */ /* 0x000fc800000006ff */
[----:B------:R2:W3:Y:S01]  /*8f30*/  SYNCS.PHASECHK.TRANS64.TRYWAIT P2, [UR5+0x30850], R0 ;  /* 0x03085000ff0075a7 */ /* 0x0004e20008040145 */
[----:B------:R-:W-:Y:S05]  /*8f40*/  @!P0 BRA `(.L_x_4416) ;  /* 0x0000000000048947 */ /* 0x000fea0003800000 */
[----:B------:R-:W-:Y:S01]  /*8f50*/  BPT.TRAP 0x1 ;  /* 0x000000040000795c */ /* 0x000fe20000300000 */
.L_x_4416:
[----:B---3--:R-:W-:Y:S05]  /*8f60*/  @P2 BRA `(.L_x_4417) ;  /* 0x0000000000082947 */ /* 0x008fea0003800000 */
[----:B------:R-:W3:Y:S02]  /*8f70*/  SYNCS.PHASECHK.TRANS64.TRYWAIT P2, [UR5+0x30850], R0 ;  /* 0x03085000ff0075a7 */ /* 0x000ee40008040145 */
[----:B---3--:R-:W-:Y:S05]  /*8f80*/  @!P2 BRA `(.L_x_4418) ;  /* 0x0000010c0054a947 */ /* 0x008fea0003800000 */
.L_x_4417:
[----:B------:R-:W-:Y:S01]  /*8f90*/  UIADD3 UR6, UR37, 0x400, URZ ;  /* 0x0000040025067890 */ /* 0x000fe2000fffe03f */
[----:B------:R-:W-:Y:S01]  /*8fa0*/  WARPGROUP.ARRIVE ;  /* 0x00000000000079c5 */ /* 0x000fe20000000000 */
[----:B------:R-:W-:Y:S01]  /*8fb0*/  UMOV UR11, 0x40000040 ;  /* 0x40000040000b7882 */ /* 0x000fe20000000000 */
[----:B0-2---:R-:W-:Y:S01]  /*8fc0*/  FMNMX.FTZ R0, R120, R9, !PT ;  /* 0x0000000978007209 */ /* 0x005fe20007810000 */
[----:B------:R-:W-:Y:S01]  /*8fd0*/  USHF.R.U32.HI UR6, URZ, 0x4, UR6 ;  /* 0x000000043f067899 */ /* 0x000fe20008011606 */
[C---:B------:R-:W-:Y:S01]  /*8fe0*/  ISETP.GT.AND P2, PT, R8.reuse, UR58, PT ;  /* 0x0000003a08007c0c */ /* 0x040fe2000bf44270 */
[----:B------:R-:W-:Y:S01]  /*8ff0*/  UMOV UR14, UR59 ;  /* 0x0000003b000e7c82 */ /* 0x000fe20008000000 */
[----:B-1----:R-:W-:Y:S01]  /*9000*/  FMNMX.FTZ R3, R121, R0, !PT ;  /* 0x0000000079037209 */ /* 0x002fe20007810000 */
[----:B------:R-:W-:Y:S01]  /*9010*/  ULOP3.LUT UR6, UR6, 0x3fff, URZ, 0xc0, !UPT ;  /* 0x00003fff06067892 */ /* 0x000fe2000f8ec03f */
[----:B------:R-:W-:Y:S02]  /*9020*/  VIADD R8, R8, 0xffffffff ;  /* 0xffffffff08087836 */ /* 0x000fe40000000000 */
[----:B------:R-:W-:Y:S01]  /*9030*/  FMNMX.FTZ R0, R124, R3, !PT ;  /* 0x000000037c007209 */ /* 0x000fe20007810000 */
[----:B------:R-:W-:-:S03]  /*9040*/  ULOP3.LUT UR6, UR6, 0x3000000, URZ, 0xfc, !UPT ;  /* 0x0300000006067892 */ /* 0x000fc6000f8efc3f */
[----:B------:R-:W-:Y:S01]  /*9050*/  FMNMX.FTZ R3, R125, R0, !PT ;  /* 0x000000007d037209 */ /* 0x000fe20007810000 */
[----:B------:R-:W-:-:S03]  /*9060*/  UIMAD UR4, UR4, 0x900, UR6 ;  /* 0x00000900040478a4 */ /* 0x000fc6000f8e0206 */
[----:B------:R-:W-:Y:S01]  /*9070*/  FMNMX.FTZ R0, R128, R3, !PT ;  /* 0x0000000380007209 */ /* 0x000fe20007810000 */
[----:B------:R-:W-:-:S03]  /*9080*/  UMOV UR6, UR38 ;  /* 0x0000002600067c82 */ /* 0x000fc60008000000 */
        /* <DEDUP_REMOVED lines=27> */
[----:B0-----:R-:W-:-:S05]  /*9240*/  FMNMX.FTZ R3, R12, R3, !PT ;  /* 0x000000030c037209 */ /* 0x001fca0007810000 */
        /* <DEDUP_REMOVED lines=30> */
[----:B------:R-:W-:Y:S01]  /*9430*/  FFMA.FTZ R13, R133, UR14, -R0 ;  /* 0x0000000e850d7c23 */ /* 0x000fe20008010800 */
[----:B------:R-:W-:Y:S02]  /*9440*/  MUFU.EX2 R14, R14 ;  /* 0x0000000e000e7308 */ /* 0x000fe40000000800 */
[----:B------:R-:W-:-:S04]  /*9450*/  FMNMX.FTZ R21, R151, R2, !PT ;  /* 0x0000000297157209 */ /* 0x000fc80007810000 */
[----:B------:R-:W-:Y:S02]  /*9460*/  FMNMX.FTZ R2, R154, R21, !PT ;  /* 0x000000159a027209 */ /* 0x000fe40007810000 */
[----:B------:R-:W-:Y:S02]  /*9470*/  MUFU.EX2 R13, R13 ;  /* 0x0000000d000d7308 */ /* 0x000fe40000000800 */
[----:B------:R-:W-:-:S04]  /*9480*/  FMNMX.FTZ R21, R155, R2, !PT ;  /* 0x000000029b157209 */ /* 0x000fc80007810000 */
[----:B------:R-:W-:Y:S01]  /*9490*/  FMNMX.FTZ R2, R158, R21, !PT ;  /* 0x000000159e027209 */ /* 0x000fe20007810000 */
[----:B------:R-:W-:Y:S02]  /*94a0*/  WARPGROUP.DEPBAR.LE gsb0, 0x0 ;  /* 0x00008000000079c5 */ /* 0x000fe40000010000 */
[----:B------:R-:W-:Y:S01]  /*94b0*/  WARPGROUP.ARRIVE ;  /* 0x00000000000079c5 */ /* 0x000fe20000000000 */
[----:B------:R-:W-:Y:S01]  /*94c0*/  FMNMX.FTZ R21, R159, R2, !PT ;  /* 0x000000029f157209 */ /* 0x000fe20007810000 */
[--C-:B------:R-:W-:Y:S01]  /*94d0*/  FFMA.FTZ R188, R120, UR14, -R0.reuse ;  /* 0x0000000e78bc7c23 */ /* 0x100fe20008010800 */
[--C-:B------:R-:W-:Y:S01]  /*94e0*/  FFMA.FTZ R190, R124, UR14, -R0.reuse ;  /* 0x0000000e7cbe7c23 */ /* 0x100fe20008010800 */
[--C-:B------:R-:W-:Y:S01]  /*94f0*/  FFMA.FTZ R120, R149, UR14, -R0.reuse ;  /* 0x0000000e95787c23 */ /* 0x100fe20008010800 */
[----:B------:R-:W-:Y:S01]  /*9500*/  FMNMX.FTZ R2, R162, R21, !PT ;  /* 0x00000015a2027209 */ /* 0x000fe20007810000 */
[----:B------:R-:W-:Y:S01]  /*9510*/  HGMMA.64x192x16.F32 R24, R184, gdesc[UR8].tnspB, R24, gsb0 ;  /* 0x42e00008b8187df0 */ /* 0x000fe20008000818 */
[----:B------:R-:W-:Y:S01]  /*9520*/  UIADD3 UR10, UR4, 0x100, URZ ;  /* 0x00000100040a7890 */ /* 0x000fe2000fffe03f */
[--C-:B------:R-:W-:Y:S01]  /*9530*/  FFMA.FTZ R124, R161, UR14, -R0.reuse ;  /* 0x0000000ea17c7c23 */ /* 0x100fe20008010800 */
[----:B------:R-:W-:Y:S01]  /*9540*/  UMOV UR11, 0x40000040 ;  /* 0x40000040000b7882 */ /* 0x000fe20000000000 */
[----:B------:R-:W-:Y:S01]  /*9550*/  FMNMX.FTZ R21, R163, R2, !PT ;  /* 0x00000002a3157209 */ /* 0x000fe20007810000 */
[----:B------:R-:W0:Y:S03]  /*9560*/  MUFU.EX2 R188, R188 ;  /* 0x000000bc00bc7308 */ /* 0x000e260000000800 */
[----:B------:R-:W-:Y:S01]  /*9570*/  FMNMX.FTZ R2, R166, R21, !PT ;  /* 0x00000015a6027209 */ /* 0x000fe20007810000 */
[----:B------:R-:W-:-:S03]  /*9580*/  FFMA.FTZ R21, R145, UR14, -R0 ;  /* 0x0000000e91157c23 */ /* 0x000fc60008010800 */
        /* <DEDUP_REMOVED lines=10> */
[----:B------:R-:W-:Y:S01]  /*9630*/  MUFU.EX2 R124, R124 ;  /* 0x0000007c007c7308 */ /* 0x000fe20000000800 */
[----:B-1----:R-:W-:-:S07]  /*9640*/  FMNMX.FTZ R2, R129, R2, !PT ;  /* 0x0000000281027209 */ /* 0x002fce0007810000 */
[----:B------:R-:W-:Y:S01]  /*9650*/  MUFU.EX2 R129, R164 ;  /* 0x000000a400817308 */ /* 0x000fe20000000800 */
[----:B------:R-:W-:Y:S02]  /*9660*/  WARPGROUP.DEPBAR.LE gsb0, 0x0 ;  /* 0x00008000000079c5 */ /* 0x000fe40000010000 */
[----:B------:R-:W-:Y:S01]  /*9670*/  WARPGROUP.ARRIVE ;  /* 0x00000000000079c5 */ /* 0x000fe20000000000 */
[--C-:B------:R-:W-:Y:S01]  /*9680*/  FFMA.FTZ R186, R132, UR14, -R0.reuse ;  /* 0x0000000e84ba7c23 */ /* 0x100fe20008010800 */
[--C-:B------:R-:W-:Y:S01]  /*9690*/  FFMA.FTZ R184, R128, UR14, -R0.reuse ;  /* 0x0000000e80b87c23 */ /* 0x100fe20008010800 */
[----:B------:R-:W-:Y:S01]  /*96a0*/  FMUL.FTZ R132, R2, UR14 ;  /* 0x0000000e02847c20 */ /* 0x000fe20008410000 */
[----:B------:R-:W-:Y:S02]  /*96b0*/  FFMA.FTZ R128, R141, UR14, -R0 ;  /* 0x0000000e8d807c23 */ /* 0x000fe40008010800 */
[----:B------:R-:W-:Y:S01]  /*96c0*/  HGMMA.64x192x16.F32 R24, R180, gdesc[UR8].tnspB, R24, gsb0 ;  /* 0x42e00008b4187df0 */ /* 0x000fe20008000818 */
        /* <DEDUP_REMOVED lines=10> */
[----:B------:R-:W-:Y:S02]  /*9770*/  IMAD.U32 R127, RZ, RZ, UR5 ;  /* 0x00000005ff7f7e24 */ /* 0x000fe4000f8e00ff */
        /* <DEDUP_REMOVED lines=10> */
[----:B------:R-:W-:-:S02]  /*9820*/  FFMA.FTZ R166, R166, UR14, -R132 ;  /* 0x0000000ea6a67c23 */ /* 0x000fc40008010884 */
        /* <DEDUP_REMOVED lines=10> */
[----:B------:R-:W1:Y:S08]  /*98d0*/  MUFU.EX2 R159, R159 ;  /* 0x0000009f009f7308 */ /* 0x000e700000000800 */
[----:B------:R-:W-:Y:S08]  /*98e0*/  MUFU.EX2 R162, R162 ;  /* 0x000000a200a27308 */ /* 0x000ff00000000800 */
[----:B------:R-:W-:Y:S08]  /*98f0*/  MUFU.EX2 R163, R163 ;  /* 0x000000a300a37308 */ /* 0x000ff00000000800 */
[----:B------:R-:W-:Y:S01]  /*9900*/  MUFU.EX2 R166, R166 ;  /* 0x000000a600a67308 */ /* 0x000fe20000000800 */
[----:B------:R-:W-:-:S02]  /*9910*/  WARPGROUP.DEPBAR.LE gsb0, 0x0 ;  /* 0x00008000000079c5 */ /* 0x000fc40000010000 */
[----:B------:R-:W-:Y:S01]  /*9920*/  WARPGROUP.ARRIVE ;  /* 0x00000000000079c5 */ /* 0x000fe20000000000 */
[--C-:B------:R-:W-:Y:S01]  /*9930*/  FFMA.FTZ R180, R136, UR14, -R0.reuse ;  /* 0x0000000e88b47c23 */ /* 0x100fe20008010800 */
[----:B------:R-:W-:Y:S01]  /*9940*/  FFMA.FTZ R182, R140, UR14, -R0 ;  /* 0x0000000e8cb67c23 */ /* 0x000fe20008010800 */
[----:B------:R-:W-:Y:S01]  /*9950*/  FFMA.FTZ R183, R142, UR14, -R132 ;  /* 0x0000000e8eb77c23 */ /* 0x000fe20008010884 */
[----:B0-----:R-:W-:Y:S01]  /*9960*/  FFMA.FTZ R142, R10, R7, R188 ;  /* 0x000000070a8e7223 */ /* 0x001fe200000100bc */
[--C-:B------:R-:W-:Y:S01]  /*9970*/  FFMA.FTZ R136, R135, UR14, -R132.reuse ;  /* 0x0000000e87887c23 */ /* 0x100fe20008010884 */
[----:B------:R-:W-:Y:S01]  /*9980*/  HGMMA.64x192x16.F32 R24, R176, gdesc[UR8].tnspB, R24, gsb0 ;  /* 0x42e00008b0187df0 */ /* 0x000fe20008000818 */
[----:B------:R-:W-:Y:S01]  /*9990*/  UIADD3 UR10, UR4, 0x200, URZ ;  /* 0x00000200040a7890 */ /* 0x000fe2000fffe03f */
[--C-:B------:R-:W-:Y:S01]  /*99a0*/  FFMA.FTZ R181, R138, UR14, -R132.reuse ;  /* 0x0000000e8ab57c23 */ /* 0x100fe20008010884 */
[----:B------:R-:W-:Y:S01]  /*99b0*/  UMOV UR11, 0x40000040 ;  /* 0x40000040000b7882 */ /* 0x000fe20000000000 */
[----:B------:R-:W-:Y:S01]  /*99c0*/  MUFU.EX2 R180, R180 ;  /* 0x000000b400b47308 */ /* 0x000fe20000000800 */
[--C-:B------:R-:W-:Y:S01]  /*99d0*/  FFMA.FTZ R138, R143, UR14, -R132.reuse ;  /* 0x0000000e8f8a7c23 */ /* 0x100fe20008010884 */
[----:B------:R-:W-:Y:S01]  /*99e0*/  FFMA.FTZ R140, R147, UR14, -R132 ;  /* 0x0000000e938c7c23 */ /* 0x000fe20008010884 */
[----:B------:R-:W-:-:S05]  /*99f0*/  F2FP.F16.F32.PACK_AB R188, R9, R188 ;  /* 0x000000bc09bc723e */ /* 0x000fca00000000ff */
        /* <DEDUP_REMOVED lines=10> */
[--C-:B------:R-:W-:Y:S01]  /*9aa0*/  FFMA.FTZ R177, R146, UR14, -R132.reuse ;  /* 0x0000000e92b17c23 */ /* 0x100fe20008010884 */
[----:B------:R-:W-:Y:S02]  /*9ab0*/  FFMA.FTZ R179, R150, UR14, -R132 ;  /* 0x0000000e96b37c23 */ /* 0x000fe40008010884 */
[----:B------:R-:W-:Y:S01]  /*9ac0*/  HGMMA.64x192x16.F32 R24, R172, gdesc[UR8].tnspB, R24, gsb0 ;  /* 0x42e00008ac187df0 */ /* 0x000fe20008000818 */
[----:B------:R-:W-:Y:S01]  /*9ad0*/  UIADD3 UR10, UR4, 0x280, URZ ;  /* 0x00000280040a7890 */ /* 0x000fe2000fffe03f */
[----:B------:R-:W-:Y:S01]  /*9ae0*/  MUFU.EX2 R176, R176 ;  /* 0x000000b000b07308 */ /* 0x000fe20000000800 */
[----:B------:R-:W-:Y:S01]  /*9af0*/  UMOV UR11, 0x40000040 ;  /* 0x40000040000b7882 */ /* 0x000fe20000000000 */
[----:B------:R-:W-:-:S06]  /*9b00*/  UMOV UR4, UR36 ;  /* 0x0000002400047c82 */ /* 0x000fcc0008000000 */
[----:B------:R-:W-:Y:S08]  /*9b10*/  MUFU.EX2 R177, R177 ;  /* 0x000000b100b17308 */ /* 0x000ff00000000800 */
[----:B------:R-:W-:Y:S08]  /*9b20*/  MUFU.EX2 R178, R178 ;  /* 0x000000b200b27308 */ /* 0x000ff00000000800 */
[----:B------:R-:W-:Y:S01]  /*9b30*/  MUFU.EX2 R179, R179 ;  /* 0x000000b300b37308 */ /* 0x000fe20000000800 */
[----:B------:R-:W-:-:S02]  /*9b40*/  WARPGROUP.DEPBAR.LE gsb0, 0x0 ;  /* 0x00008000000079c5 */ /* 0x000fc40000010000 */
[----:B------:R-:W-:Y:S01]  /*9b50*/  WARPGROUP.ARRIVE ;  /* 0x00000000000079c5 */ /* 0x000fe20000000000 */
[--C-:B------:R-:W-:Y:S01]  /*9b60*/  FFMA.FTZ R172, R152, UR14, -R0.reuse ;  /* 0x0000000e98ac7c23 */ /* 0x100fe20008010800 */
[----:B------:R-:W-:Y:S01]  /*9b70*/  FFMA.FTZ R174, R156, UR14, -R0 ;  /* 0x0000000e9cae7c23 */ /* 0x000fe20008010800 */
[----:B------:R-:W-:Y:S01]  /*9b80*/  FADD.FTZ R0, -R2, R11 ;  /* 0x0000000b02007221 */ /* 0x000fe20000010100 */
[----:B------:R-:W-:Y:S01]  /*9b90*/  FFMA.FTZ R173, R154, UR14, -R132 ;  /* 0x0000000e9aad7c23 */ /* 0x000fe20008010884 */
[----:B------:R-:W-:Y:S01]  /*9ba0*/  MUFU.EX2 R11, R165 ;  /* 0x000000a5000b7308 */ /* 0x000fe20000000800 */
[----:B------:R-:W-:Y:S01]  /*9bb0*/  HGMMA.64x192x16.F32 R24, R168, gdesc[UR8].tnspB, R24, gsb0 ;  /* 0x42e00008a8187df0 */ /* 0x000fe20008000818 */
[----:B------:R-:W-:Y:S01]  /*9bc0*/  FMUL.FTZ R0, R0, UR14 ;  /* 0x0000000e00007c20 */ /* 0x000fe20008410000 */
[----:B-1----:R-:W-:-:S05]  /*9bd0*/  F2FP.F16.F32.PACK_AB R175, R159, R158 ;  /* 0x0000009e9faf723e */ /* 0x002fca00000000ff */
[----:B------:R-:W0:Y:S08]  /*9be0*/  MUFU.EX2 R0, R0 ;  /* 0x0000000000007308 */ /* 0x000e300000000800 */
[----:B------:R-:W-:Y:S08]  /*9bf0*/  MUFU.EX2 R172, R172 ;  /* 0x000000ac00ac7308 */ /* 0x000ff00000000800 */
[----:B------:R-:W-:Y:S01]  /*9c00*/  MUFU.EX2 R173, R173 ;  /* 0x000000ad00ad7308 */ /* 0x000fe20000000800 */
[----:B0-----:R-:W-:Y:S01]  /*9c10*/  FFMA.FTZ R7, R0, R6, R189 ;  /* 0x0000000600077223 */ /* 0x001fe200000100bd */
[----:B------:R-:W-:-:S06]  /*9c20*/  F2FP.F16.F32.PACK_AB R189, R122, R189 ;  /* 0x000000bd7abd723e */ /* 0x000fcc00000000ff */
[----:B------:R-:W-:Y:S01]  /*9c30*/  MUFU.EX2 R174, R174 ;  /* 0x000000ae00ae7308 */ /* 0x000fe20000000800 */
[----:B------:R-:W-:Y:S02]  /*9c40*/  WARPGROUP.DEPBAR.LE gsb0, 0x0 ;  /* 0x00008000000079c5 */ /* 0x000fe40000010000 */
[----:B------:R0:W-:Y:S01]  /*9c50*/  @!P1 SYNCS.ARRIVE.TRANS64.RED.A1T0 RZ, [R123+URZ], RZ ;  /* 0x000000ff7bff99a7 */ /* 0x0001e2000810043f */
[----:B------:R-:W-:Y:S02]  /*9c60*/  F2FP.F16.F32.PACK_AB R170, R11, R129 ;  /* 0x000000810baa723e */ /* 0x000fe400000000ff */
[----:B------:R-:W-:Y:S02]  /*9c70*/  F2FP.F16.F32.PACK_AB R168, R124, R20 ;  /* 0x000000147ca8723e */ /* 0x000fe400000000ff */
[----:B------:R-:W-:Y:S01]  /*9c80*/  F2FP.F16.F32.PACK_AB R169, R163, R162 ;  /* 0x000000a2a3a9723e */ /* 0x000fe200000000ff */
[----:B0-----:R-:W-:-:S05]  /*9c90*/  @!P1 VIADD R123, R127, 0x30860 ;  /* 0x000308607f7b9836 */ /* 0x001fca0000000000 */
[----:B------:R-:W-:Y:S01]  /*9ca0*/  @!P1 PRMT R6, RZ, 0x654, R123 ;  /* 0x00000654ff069816 */ /* 0x000fe2000000007b */
[----:B------:R-:W-:Y:S01]  /*9cb0*/  FADD.FTZ R123, R9, R142 ;  /* 0x0000008e097b7221 */ /* 0x000fe20000010000 */
[----:B------:R-:W-:Y:S02]  /*9cc0*/  FADD.FTZ R142, R122, R7 ;  /* 0x000000077a8e7221 */ /* 0x000fe40000010000 */
[----:B------:R0:W-:Y:S01]  /*9cd0*/  @!P1 SYNCS.ARRIVE.TRANS64.RED.A1T0 RZ, [R6+URZ], RZ ;  /* 0x000000ff06ff99a7 */ /* 0x0001e2000810043f */
[----:B------:R-:W-:Y:S01]  /*9ce0*/  FADD.FTZ R144, R190, R123 ;  /* 0x0000007bbe907221 */ /* 0x000fe20000010000 */
[----:B------:R-:W-:Y:S01]  /*9cf0*/  FADD.FTZ R7, R191, R142 ;  /* 0x0000008ebf077221 */ /* 0x000fe20000010000 */
[----:B------:R-:W-:Y:S01]  /*9d00*/  FFMA.FTZ R142, R155, UR14, -R132 ;  /* 0x0000000e9b8e7c23 */ /* 0x000fe20008010884 */
[C---:B------:R-:W-:Y:S01]  /*9d10*/  F2FP.F16.F32.PACK_AB R190, R15.reuse, R190 ;  /* 0x000000be0fbe723e */ /* 0x040fe200000000ff */
[----:B------:R-:W-:Y:S01]  /*9d20*/  FADD.FTZ R123, R15, R144 ;  /* 0x000000900f7b7221 */ /* 0x000fe20000010000 */
[C---:B------:R-:W-:Y:S01]  /*9d30*/  FADD.FTZ R144, R126.reuse, R7 ;  /* 0x000000077e907221 */ /* 0x040fe20000010000 */
[----:B------:R-:W-:Y:S01]  /*9d40*/  F2FP.F16.F32.PACK_AB R191, R126, R191 ;  /* 0x000000bf7ebf723e */ /* 0x000fe200000000ff */
[----:B0-----:R-:W-:Y:S01]  /*9d50*/  FFMA.FTZ R6, R151, UR14, -R132 ;  /* 0x0000000e97067c23 */ /* 0x001fe20008010884 */
[----:B------:R-:W-:Y:S01]  /*9d60*/  FADD.FTZ R123, R184, R123 ;  /* 0x0000007bb87b7221 */ /* 0x000fe20000010000 */
[----:B------:R-:W-:Y:S01]  /*9d70*/  FADD.FTZ R7, R185, R144 ;  /* 0x00000090b9077221 */ /* 0x000fe20000010000 */
[C---:B------:R-:W-:Y:S01]  /*9d80*/  F2FP.F16.F32.PACK_AB R184, R12.reuse, R184 ;  /* 0x000000b80cb8723e */ /* 0x040fe200000000ff */
[----:B------:R-:W-:Y:S01]  /*9d90*/  MUFU.EX2 R142, R142 ;  /* 0x0000008e008e7308 */ /* 0x000fe20000000800 */
[----:B------:R-:W-:Y:S01]  /*9da0*/  FADD.FTZ R123, R12, R123 ;  /* 0x0000007b0c7b7221 */ /* 0x000fe20000010000 */
[C---:B------:R-:W-:Y:S01]  /*9db0*/  FADD.FTZ R144, R130.reuse, R7 ;  /* 0x0000000782907221 */ /* 0x040fe20000010000 */
[----:B------:R-:W-:Y:S01]  /*9dc0*/  FFMA.FTZ R132, R167, UR14, -R132 ;  /* 0x0000000ea7847c23 */ /* 0x000fe20008010884 */
[----:B------:R-:W-:Y:S01]  /*9dd0*/  F2FP.F16.F32.PACK_AB R185, R130, R185 ;  /* 0x000000b982b9723e */ /* 0x000fe200000000ff */
        /* <DEDUP_REMOVED lines=10> */
[----:B------:R-:W1:Y:S01]  /*9e80*/  MUFU.EX2 R132, R132 ;  /* 0x0000008400847308 */ /* 0x000e620000000800 */
        /* <DEDUP_REMOVED lines=10> */
[----:B------:R-:W-:Y:S01]  /*9f30*/  FADD.FTZ R7, R177, R12 ;  /* 0x0000000cb1077221 */ /* 0x000fe20000010000 */
[C---:B------:R-:W-:Y:S02]  /*9f40*/  F2FP.F16.F32.PACK_AB R176, R21.reuse, R176 ;  /* 0x000000b015b0723e */ /* 0x040fe400000000ff */
[----:B------:R-:W-:Y:S01]  /*9f50*/  FADD.FTZ R9, R21, R122 ;  /* 0x0000007a15097221 */ /* 0x000fe20000010000 */
[C---:B------:R-:W-:Y:S01]  /*9f60*/  FADD.FTZ R12, R140.reuse, R7 ;  /* 0x000000078c0c7221 */ /* 0x040fe20000010000 */
[----:B------:R-:W-:-:S02]  /*9f70*/  F2FP.F16.F32.PACK_AB R177, R140, R177 ;  /* 0x000000b18cb1723e */ /* 0x000fc400000000ff */
[----:B------:R-:W-:Y:S01]  /*9f80*/  FADD.FTZ R9, R178, R9 ;  /* 0x00000009b2097221 */ /* 0x000fe20000010000 */
[----:B------:R-:W-:Y:S01]  /*9f90*/  FADD.FTZ R7, R179, R12 ;  /* 0x0000000cb3077221 */ /* 0x000fe20000010000 */
[----:B0-----:R-:W-:Y:S02]  /*9fa0*/  F2FP.F16.F32.PACK_AB R179, R6, R179 ;  /* 0x000000b306b3723e */ /* 0x001fe400000000ff */
[----:B------:R-:W-:Y:S01]  /*9fb0*/  FADD.FTZ R9, R120, R9 ;  /* 0x0000000978097221 */ /* 0x000fe20000010000 */
[----:B------:R-:W-:Y:S01]  /*9fc0*/  FADD.FTZ R12, R6, R7 ;  /* 0x00000007060c7221 */ /* 0x000fe20000010000 */
        /* <DEDUP_REMOVED lines=11> */
[----:B------:R-:W-:Y:S01]  /*a080*/  FADD.FTZ R9, R159, R6 ;  /* 0x000000069f097221 */ /* 0x000fe20000010000 */
[----:B-1----:R-:W-:-:S02]  /*a090*/  F2FP.F16.F32.PACK_AB R171, R132, R166 ;  /* 0x000000a684ab723e */ /* 0x002fc400000000ff */
[----:B------:R-:W-:Y:S01]  /*a0a0*/  FADD.FTZ R7, R20, R7 ;  /* 0x0000000714077221 */ /* 0x000fe20000010000 */
[----:B------:R-:W-:-:S03]  /*a0b0*/  FADD.FTZ R9, R162, R9 ;  /* 0x00000009a2097221 */ /* 0x000fc60000010000 */
[----:B------:R-:W-:Y:S01]  /*a0c0*/  FADD.FTZ R6, R124, R7 ;  /* 0x000000077c067221 */ /* 0x000fe20000010000 */
[----:B------:R-:W-:-:S03]  /*a0d0*/  FADD.FTZ R9, R163, R9 ;  /* 0x00000009a3097221 */ /* 0x000fc60000010000 */
[----:B------:R-:W-:Y:S01]  /*a0e0*/  FADD.FTZ R6, R129, R6 ;  /* 0x0000000681067221 */ /* 0x000fe20000010000 */
[----:B------:R-:W-:-:S03]  /*a0f0*/  FADD.FTZ R9, R166, R9 ;  /* 0x00000009a6097221 */ /* 0x000fc60000010000 */
[----:B------:R-:W-:Y:S01]  /*a100*/  FADD.FTZ R7, R11, R6 ;  /* 0x000000060b077221 */ /* 0x000fe20000010000 */
[----:B------:R-:W-:Y:S01]  /*a110*/  FADD.FTZ R6, R132, R9 ;  /* 0x0000000984067221 */ /* 0x000fe20000010000 */
[----:B------:R-:W-:Y:S02]  /*a120*/  IMAD.MOV.U32 R11, RZ, RZ, R2 ;  /* 0x000000ffff0b7224 */ /* 0x000fe400078e0002 */
[----:B------:R-:W-:Y:S01]  /*a130*/  IMAD.MOV.U32 R9, RZ, RZ, R3 ;  /* 0x000000ffff097224 */ /* 0x000fe200078e0003 */
[----:B------:R-:W-:Y:S06]  /*a140*/  @P2 BRA `(.L_x_4419) ;  /* 0xffffffe0009c2947 */ /* 0x000fec000383ffff */
.L_x_4410:
        /* <DEDUP_REMOVED lines=8> */
.L_x_4437:
        /* <DEDUP_REMOVED lines=8> */
.L_x_4421:
[----:B------:R-:W-:Y:S01]  /*a250*/  ULEA UR5, UR36, UR37, 0x3 ;  /* 0x0000002524057291 */ /* 0x000fe2000f8e183f */
[----:B------:R-:W-:-:S05]  /*a260*/  IMAD.U32 R2, RZ, RZ, UR38 ;  /* 0x00000026ff027e24 */ /* 0x000fca000f8e00ff */
[----:B------:R-:W-:-:S04]  /*a270*/  SHF.L.U32 R2, R2, 0x1f, RZ ;  /* 0x0000001f02027819 */ /* 0x000fc800000006ff */
[----:B------:R0:W1:Y:S01]  /*a280*/  SYNCS.PHASECHK.TRANS64.TRYWAIT P2, [UR5+0x30830], R2 ;  /* 0x03083002ff0075a7 */ /* 0x0000620008040145 */
[----:B------:R-:W-:Y:S05]  /*a290*/  @!P0 BRA `(.L_x_4422) ;  /* 0x0000000000048947 */ /* 0x000fea0003800000 */
[----:B------:R-:W-:Y:S01]  /*a2a0*/  BPT.TRAP 0x1 ;  /* 0x000000040000795c */ /* 0x000fe20000300000 */
.L_x_4422:
[-C--:B------:R-:W-:Y:S01]  /*a2b0*/  FMUL.FTZ R24, R24, R10.reuse ;  /* 0x0000000a18187220 */ /* 0x080fe20000410000 */
[----:B------:R-:W-:Y:S01]  /*a2c0*/  FMUL.FTZ R25, R25, R10 ;  /* 0x0000000a19197220 */ /* 0x000fe20000410000 */
[----:B-1----:R-:W-:Y:S06]  /*a2d0*/  @P2 BRA `(.L_x_4423) ;  /* 0x0000000000082947 */ /* 0x002fec0003800000 */
[----:B------:R-:W1:Y:S02]  /*a2e0*/  SYNCS.PHASECHK.TRANS64.TRYWAIT P2, [UR5+0x30830], R2 ;  /* 0x03083002ff0075a7 */ /* 0x000e640008040145 */
[----:B-1----:R-:W-:Y:S05]  /*a2f0*/  @!P2 BRA `(.L_x_4424) ;  /* 0x000000f80090a947 */ /* 0x002fea0003800000 */
.L_x_4423:
        /* <DEDUP_REMOVED lines=161> */
.L_x_4425:
[----:B------:R-:W-:Y:S01]  /*ad10*/  ULEA UR5, UR4, UR37, 0x3 ;  /* 0x0000002504057291 */ /* 0x000fe2000f8e183f */
[----:B------:R-:W-:-:S05]  /*ad20*/  IMAD.U32 R0, RZ, RZ, UR6 ;  /* 0x00000006ff007e24 */ /* 0x000fca000f8e00ff */
[----:B------:R-:W-:-:S04]  /*ad30*/  SHF.L.U32 R0, R0, 0x1f, RZ ;  /* 0x0000001f00007819 */ /* 0x000fc800000006ff */
[----:B------:R2:W3:Y:S01]  /*ad40*/  SYNCS.PHASECHK.TRANS64.TRYWAIT P2, [UR5+0x30850], R0 ;  /* 0x03085000ff0075a7 */ /* 0x0004e20008040145 */
[----:B------:R-:W-:Y:S05]  /*ad50*/  @!P0 BRA `(.L_x_4426) ;  /* 0x0000000000048947 */ /* 0x000fea0003800000 */
[----:B------:R-:W-:Y:S01]  /*ad60*/  BPT.TRAP 0x1 ;  /* 0x000000040000795c */ /* 0x000fe20000300000 */
.L_x_4426:
[----:B---3--:R-:W-:Y:S05]  /*ad70*/  @P2 BRA `(.L_x_4427) ;  /* 0x0000000000082947 */ /* 0x008fea0003800000 */
[----:B------:R-:W3:Y:S02]  /*ad80*/  SYNCS.PHASECHK.TRANS64.TRYWAIT P2, [UR5+0x30850], R0 ;  /* 0x03085000ff0075a7 */ /* 0x000ee40008040145 */
[----:B---3--:R-:W-:Y:S05]  /*ad90*/  @!P2 BRA `(.L_x_4428) ;  /* 0x000000f00000a947 */ /* 0x008fea0003800000 */
.L_x_4427:
        /* <DEDUP_REMOVED lines=9> */
[----:B0-2---:R-:W-:Y:S02]  /*ae30*/  IMAD.U32 R0, RZ, RZ, UR7 ;  /* 0x00000007ff007e24 */ /* 0x005fe4000f8e00ff */
[----:B------:R-:W-:Y:S01]  /*ae40*/  IMAD R15, R8, -0x60, RZ ;  /* 0xffffffa0080f7824 */ /* 0x000fe200078e02ff */
[----:B------:R-:W-:-:S02]  /*ae50*/  ULOP3.LUT UR6, UR6, 0x3000000, URZ, 0xfc, !UPT ;  /* 0x0300000006067892 */ /* 0x000fc4000f8efc3f */
[----:B------:R-:W-:Y:S02]  /*ae60*/  @!P1 LEA R0, R0, UR37, 0x3 ;  /* 0x0000002500009c11 */ /* 0x000fe4000f8e18ff */
[----:B------:R-:W-:-:S03]  /*ae70*/  UIMAD UR4, UR4, 0x900, UR6 ;  /* 0x00000900040478a4 */ /* 0x000fc6000f8e0206 */
[----:B------:R-:W-:-:S04]  /*ae80*/  @!P1 VIADD R0, R0, 0x30840 ;  /* 0x0003084000009836 */ /* 0x000fc80000000000 */
[----:B------:R-:W-:Y:S01]  /*ae90*/  UMOV UR10, UR4 ;  /* 0x00000004000a7c82 */ /* 0x000fe20008000000 */
[----:B------:R-:W-:Y:S01]  /*aea0*/  @!P1 PRMT R0, RZ, 0x654, R0 ;  /* 0x00000654ff009816 */ /* 0x000fe20000000000 */
        /* <DEDUP_REMOVED lines=23> */
[----:B------:R-:W-:Y:S02]  /*b020*/  @UP0 ULDC UR4, c[0x0][0x44c] ;  /* 0x0001130000040ab9 */ /* 0x000fe40000000800 */
[----:B-1----:R-:W-:Y:S01]  /*b030*/  @P2 IMAD.HI.U32 R2, R20, UR4, RZ ;  /* 0x0000000414022c27 */ /* 0x002fe2000f8e00ff */
[----:B------:R-:W-:Y:S01]  /*b040*/  @UP0 ULDC UR4, c[0x0][0x450] ;  /* 0x0001140000040ab9 */ /* 0x000fe20000000800 */
[----:B------:R-:W-:-:S03]  /*b050*/  PLOP3.LUT P2, PT, PT, PT, UP1, 0x40, 0x0 ;  /* 0x000000000000781c */ /* 0x000fc60003f4e818 */
[----:B------:R-:W-:Y:S01]  /*b060*/  @P3 SHF.R.U32.HI R20, RZ, UR4, R2 ;  /* 0x00000004ff143c19 */ /* 0x000fe20008011602 */
[----:B------:R-:W-:-:S04]  /*b070*/  ULOP3.LUT UR4, URZ, UR59, URZ, 0x33, !UPT ;  /* 0x0000003b3f047292 */ /* 0x000fc8000f8e333f */
[----:B------:R-:W0:Y:S01]  /*b080*/  SHFL.IDX PT, R21, R20, RZ, 0x1c1f ;  /* 0x001c1fff14157589 */ /* 0x000e2200000e0000 */
[----:B------:R-:W-:Y:S02]  /*b090*/  WARPGROUP.DEPBAR.LE gsb0, 0x0 ;  /* 0x00008000000079c5 */ /* 0x000fe40000010000 */
[----:B------:R-:W-:-:S06]  /*b0a0*/  WARPGROUP.ARRIVE ;  /* 0x00000000000079c5 */ /* 0x000fcc0000000000 */
[----:B------:R-:W-:Y:S03]  /*b0b0*/  HGMMA.64x192x16.F32 R24, R168, gdesc[UR8].tnspB, R24, gsb0 ;  /* 0x42e00008a8187df0 */ /* 0x000fe60008000818 */
        /* <DEDUP_REMOVED lines=22> */
.L_x_4431:
[----:B------:R-:W-:-:S05]  /*b220*/  IMAD.U32 R168, RZ, RZ, UR58 ;  /* 0x0000003affa87e24 */ /* 0x000fca000f8e00ff */
[----:B------:R-:W-:-:S13]  /*b230*/  ISETP.NE.AND P2, PT, R168, 0x1, PT ;  /* 0x00000001a800780c */ /* 0x000fda0003f45270 */
[----:B------:R-:W0:Y:S02]  /*b240*/  @P2 LDC.64 R2, c[0x0][0x9e8] ;  /* 0x00027a00ff022b82 */ /* 0x000e240000000a00 */
[----:B0-----:R-:W-:-:S05]  /*b250*/  @P2 IMAD.HI.U32 R2, R21, R2, RZ ;  /* 0x0000000215022227 */ /* 0x001fca00078e00ff */
[----:B------:R-:W-:-:S07]  /*b260*/  @P2 SHF.R.U32.HI R21, RZ, R3, R2 ;  /* 0x00000003ff152219 */ /* 0x000fce0000011602 */
.L_x_4432:
[----:B------:R-:W-:Y:S05]  /*b270*/  BSYNC B0 ;  /* 0x0000000000007941 */ /* 0x000fea0003800000 */
.L_x_4430:
[----:B------:R-:W-:-:S05]  /*b280*/  IMAD R21, R21, R168, R0 ;  /* 0x000000a815157224 */ /* 0x000fca00078e0200 */
[----:B------:R-:W-:Y:S02]  /*b290*/  VIADDMNMX R12, R21, R168, R12, PT ;  /* 0x000000a8150c7246 */ /* 0x000fe4000380010c */
[----:B------:R-:W-:-:S07]  /*b2a0*/  VIMNMX R10, R10, R21, !PT ;  /* 0x000000150a0a7248 */ /* 0x000fce0007fe0100 */
.L_x_4429:
[C---:B------:R-:W-:Y:S02]  /*b2b0*/  ISETP.GE.AND P2, PT, R15.reuse, 0x2, PT ;  /* 0x000000020f00780c */ /* 0x040fe40003f46270 */
[C---:B------:R-:W-:Y:S02]  /*b2c0*/  ISETP.GE.AND P6, PT, R15.reuse, 0xa, PT ;  /* 0x0000000a0f00780c */ /* 0x040fe40003fc6270 */
[----:B------:R-:W-:Y:S02]  /*b2d0*/  ISETP.GT.AND P4, PT, R10, 0x1, !P2 ;  /* 0x000000010a00780c */ /* 0x000fe40005784270 */
[----:B------:R-:W-:Y:S02]  /*b2e0*/  ISETP.GE.AND P3, PT, R15, 0x9, PT ;  /* 0x000000090f00780c */ /* 0x000fe40003f66270 */
[----:B------:R-:W-:Y:S02]  /*b2f0*/  ISETP.LT.OR P4, PT, R12, 0x2, P4 ;  /* 0x000000020c00780c */ /* 0x000fe40002781670 */
[----:B------:R-:W-:-:S02]  /*b300*/  LOP3.LUT R18, R18, 0xfffffffb, RZ, 0xc0, !PT ;  /* 0xfffffffb12127812 */ /* 0x000fc400078ec0ff */
[----:B------:R-:W-:Y:S02]  /*b310*/  FSEL R121, R121, -INF , !P4 ;  /* 0xff80000079797808 */ /* 0x000fe40006000000 */
[----:B------:R-:W-:Y:S02]  /*b320*/  ISETP.GT.AND P5, PT, R10, 0x8, !P3 ;  /* 0x000000080a00780c */ /* 0x000fe40005fa4270 */
        /* <DEDUP_REMOVED lines=123> */
[----:B------:R-:W-:Y:S02]  /*bae0*/  ISETP.GE.AND P6, PT, R15, 0x5a, PT ;  /* 0x0000005a0f00780c */ /* 0x000fe40003fc6270 */
[----:B------:R-:W0:Y:S11]  /*baf0*/  SHFL.IDX PT, R15, R20, 0x1, 0x1c1f ;  /* 0x003c1f00140f7f89 */ /* 0x000e3600000e0000 */
[----:B------:R-:W-:-:S02]  /*bb00*/  @P6 LOP3.LUT R18, R18, 0x1, RZ, 0xfc, !PT ;  /* 0x0000000112126812 */ /* 0x000fc400078efcff */
[----:B------:R-:W-:-:S04]  /*bb10*/  ISETP.GT.AND P6, PT, R10, 0x59, !P6 ;  /* 0x000000590a00780c */ /* 0x000fc800077c4270 */
        /* <DEDUP_REMOVED lines=18> */
.L_x_4435:
[----:B------:R-:W-:-:S05]  /*bc40*/  IMAD.U32 R21, RZ, RZ, UR58 ;  /* 0x0000003aff157e24 */ /* 0x000fca000f8e00ff */
[----:B------:R-:W-:-:S13]  /*bc50*/  ISETP.NE.AND P6, PT, R21, 0x1, PT ;  /* 0x000000011500780c */ /* 0x000fda0003fc5270 */
[----:B------:R-:W0:Y:S02]  /*bc60*/  @P6 LDC.64 R2, c[0x0][0x9e8] ;  /* 0x00027a00ff026b82 */ /* 0x000e240000000a00 */
[----:B0-----:R-:W-:-:S05]  /*bc70*/  @P6 IMAD.HI.U32 R2, R15, R2, RZ ;  /* 0x000000020f026227 */ /* 0x001fca00078e00ff */
[----:B------:R-:W-:-:S07]  /*bc80*/  @P6 SHF.R.U32.HI R15, RZ, R3, R2 ;  /* 0x00000003ff0f6219 */ /* 0x000fce0000011602 */
.L_x_4436:
[----:B------:R-:W-:Y:S05]  /*bc90*/  BSYNC B0 ;  /* 0x0000000000007941 */ /* 0x000fea0003800000 */
.L_x_4434:
[----:B------:R-:W-:-:S05]  /*bca0*/  IMAD R0, R15, R21, R0 ;  /* 0x000000150f007224 */ /* 0x000fca00078e0200 */
[----:B------:R-:W-:Y:S02]  /*bcb0*/  VIADDMNMX R14, R0, R21, R14, PT ;  /* 0x00000015000e7246 */ /* 0x000fe4000380010e */
[----:B------:R-:W-:-:S07]  /*bcc0*/  VIMNMX R13, R13, R0, !PT ;  /* 0x000000000d0d7248 */ /* 0x000fce0007fe0100 */
.L_x_4433:
        /* <DEDUP_REMOVED lines=120> */
[----:B------:R-:W-:Y:S02]  /*c450*/  FSEL R162, R162, -INF , !P3 ;  /* 0xff800000a2a27808 */ /* 0x000fe40005800000 */
[----:B------:R-:W-:Y:S02]  /*c460*/  FSEL R122, R122, -INF , !P2 ;  /* 0xff8000007a7a7808 */ /* 0x000fe40005000000 */
[----:B------:R-:W-:Y:S02]  /*c470*/  FSETP.NEU.FTZ.AND P2, PT, R3, -INF , PT ;  /* 0xff8000000300780b */ /* 0x000fe40003f5d000 */
[----:B------:R-:W-:-:S02]  /*c480*/  FMNMX.FTZ R2, R122, R9, !PT ;  /* 0x000000097a027209 */ /* 0x000fc40007810000 */
        /* <DEDUP_REMOVED lines=11> */
[--C-:B------:R-:W-:Y:S01]  /*c540*/  FFMA.FTZ R190, R124, UR14, -R0.reuse ;  /* 0x0000000e7cbe7c23 */ /* 0x100fe20008010800 */
        /* <DEDUP_REMOVED lines=24> */
[----:B------:R-:W-:-:S04]  /*c6d0*/  FMNMX.FTZ R2, R142, R21, !PT ;  /* 0x000000158e027209 */ /* 0x000fc80007810000 */
[----:B------:R-:W-:-:S03]  /*c6e0*/  FMNMX.FTZ R21, R143, R2, !PT ;  /* 0x000000028f157209 */ /* 0x000fc60007810000 */
[----:B------:R-:W-:Y:S01]  /*c6f0*/  MUFU.EX2 R12, R12 ;  /* 0x0000000c000c7308 */ /* 0x000fe20000000800 */
[----:B------:R-:W-:Y:S01]  /*c700*/  FMNMX.FTZ R2, R146, R21, !PT ;  /* 0x0000001592027209 */ /* 0x000fe20007810000 */
[----:B------:R-:W-:Y:S01]  /*c710*/  FFMA.FTZ R21, R133, UR14, -R0 ;  /* 0x0000000e85157c23 */ /* 0x000fe20008010800 */
[----:B------:R-:W-:Y:S02]  /*c720*/  IMAD.U32 R133, RZ, RZ, UR5 ;  /* 0x00000005ff857e24 */ /* 0x000fe4000f8e00ff */
[----:B------:R-:W-:Y:S02]  /*c730*/  FMNMX.FTZ R121, R147, R2, !PT ;  /* 0x0000000293797209 */ /* 0x000fe40007810000 */
[----:B------:R-:W-:Y:S01]  /*c740*/  @!P1 VIADD R133, R133, 0x30860 ;  /* 0x0003086085859836 */ /* 0x000fe20000000000 */
[----:B------:R-:W-:Y:S01]  /*c750*/  MUFU.EX2 R190, R190 ;  /* 0x000000be00be7308 */ /* 0x000fe20000000800 */
[----:B------:R-:W-:-:S03]  /*c760*/  FMNMX.FTZ R2, R150, R121, !PT ;  /* 0x0000007996027209 */ /* 0x000fc60007810000 */
[----:B------:R-:W-:Y:S02]  /*c770*/  @!P1 PRMT R133, RZ, 0x654, R133 ;  /* 0x00000654ff859816 */ /* 0x000fe40000000085 */
[----:B------:R-:W-:Y:S02]  /*c780*/  FMNMX.FTZ R121, R151, R2, !PT ;  /* 0x0000000297797209 */ /* 0x000fe40007810000 */
[----:B------:R-:W-:Y:S01]  /*c790*/  MUFU.EX2 R15, R15 ;  /* 0x0000000f000f7308 */ /* 0x000fe20000000800 */
[----:B------:R0:W-:Y:S01]  /*c7a0*/  @!P1 SYNCS.ARRIVE.TRANS64.RED.A1T0 RZ, [R133+URZ], RZ ;  /* 0x000000ff85ff99a7 */ /* 0x0001e2000810043f */
        /* <DEDUP_REMOVED lines=9> */
[----:B------:R-:W-:Y:S01]  /*c840*/  FMNMX.FTZ R2, R166, R121, !PT ;  /* 0x00000079a6027209 */ /* 0x000fe20007810000 */
[----:B------:R-:W-:-:S03]  /*c850*/  FFMA.FTZ R121, R149, UR14, -R0 ;  /* 0x0000000e95797c23 */ /* 0x000fc60008010800 */
[----:B------:R-:W-:Y:S02]  /*c860*/  FMNMX.FTZ R2, R167, R2, !PT ;  /* 0x00000002a7027209 */ /* 0x000fe40007810000 */
[----:B------:R-:W-:Y:S03]  /*c870*/  MUFU.EX2 R21, R21 ;  /* 0x0000001500157308 */ /* 0x000fe60000000800 */
[----:B------:R-:W1:Y:S05]  /*c880*/  SHFL.BFLY PT, R125, R2, 0x2, 0x1f ;  /* 0x0c401f00027d7f89 */ /* 0x000e6a00000e0000 */
[----:B------:R-:W-:Y:S08]  /*c890*/  MUFU.EX2 R180, R180 ;  /* 0x000000b400b47308 */ /* 0x000ff00000000800 */
[----:B------:R-:W-:Y:S08]  /*c8a0*/  MUFU.EX2 R13, R137 ;  /* 0x00000089000d7308 */ /* 0x000ff00000000800 */
[----:B------:R-:W-:Y:S01]  /*c8b0*/  MUFU.EX2 R182, R182 ;  /* 0x000000b600b67308 */ /* 0x000fe20000000800 */
[----:B-1----:R-:W-:Y:S01]  /*c8c0*/  FMNMX.FTZ R10, R2, R125, !PT ;  /* 0x0000007d020a7209 */ /* 0x002fe20007810000 */
[--C-:B------:R-:W-:Y:S01]  /*c8d0*/  FFMA.FTZ R125, R157, UR14, -R0.reuse ;  /* 0x0000000e9d7d7c23 */ /* 0x100fe20008010800 */
[----:B------:R-:W-:-:S03]  /*c8e0*/  FFMA.FTZ R0, R165, UR14, -R0 ;  /* 0x0000000ea5007c23 */ /* 0x000fc60008010800 */
[----:B------:R-:W1:Y:S02]  /*c8f0*/  SHFL.BFLY PT, R129, R10, 0x1, 0x1f ;  /* 0x0c201f000a817f89 */ /* 0x000e6400000e0000 */
[----:B------:R2:W-:Y:S08]  /*c900*/  MUFU.EX2 R11, R0 ;  /* 0x00000000000b7308 */ /* 0x0005f00000000800 */
[----:B------:R-:W-:Y:S08]  /*c910*/  MUFU.EX2 R14, R14 ;  /* 0x0000000e000e7308 */ /* 0x000ff00000000800 */
[----:B------:R-:W-:Y:S01]  /*c920*/  MUFU.EX2 R176, R176 ;  /* 0x000000b000b07308 */ /* 0x000fe20000000800 */
[----:B-1----:R-:W-:Y:S01]  /*c930*/  FMNMX.FTZ R2, R10, R129, !PT ;  /* 0x000000810a027209 */ /* 0x002fe20007810000 */
[----:B------:R-:W-:-:S06]  /*c940*/  FMUL.FTZ R10, R132, UR14 ;  /* 0x0000000e840a7c20 */ /* 0x000fcc0008410000 */
[----:B------:R-:W-:Y:S01]  /*c950*/  MUFU.EX2 R120, R120 ;  /* 0x0000007800787308 */ /* 0x000fe20000000800 */
[C---:B------:R-:W-:Y:S01]  /*c960*/  FSETP.NEU.FTZ.AND P2, PT, R2.reuse, -INF , PT ;  /* 0xff8000000200780b */ /* 0x040fe20003f5d000 */
[----:B------:R-:W-:-:S03]  /*c970*/  FMUL.FTZ R129, R2, UR14 ;  /* 0x0000000e02817c20 */ /* 0x000fc60008410000 */
[----:B--2---:R-:W-:-:S03]  /*c980*/  FSEL R0, R2, RZ, P2 ;  /* 0x000000ff02007208 */ /* 0x004fc60001000000 */
[----:B------:R-:W1:Y:S01]  /*c990*/  MUFU.EX2 R10, R10 ;  /* 0x0000000a000a7308 */ /* 0x000e620000000800 */
[----:B------:R-:W-:Y:S01]  /*c9a0*/  FSEL R132, R129, RZ, P2 ;  /* 0x000000ff81847208 */ /* 0x000fe20001000000 */
[----:B------:R-:W-:Y:S01]  /*c9b0*/  FADD.FTZ R0, -R0, R9 ;  /* 0x0000000900007221 */ /* 0x000fe20000010100 */
[C---:B------:R-:W-:Y:S01]  /*c9c0*/  ISETP.GT.AND P2, PT, R8.reuse, UR61, PT ;  /* 0x0000003d08007c0c */ /* 0x040fe2000bf44270 */
[----:B------:R-:W-:Y:S02]  /*c9d0*/  VIADD R8, R8, 0xffffffff ;  /* 0xffffffff08087836 */ /* 0x000fe40000000000 */
[--C-:B------:R-:W-:Y:S01]  /*c9e0*/  FFMA.FTZ R189, R122, UR14, -R132.reuse ;  /* 0x0000000e7abd7c23 */ /* 0x100fe20008010884 */
[----:B------:R-:W-:Y:S01]  /*c9f0*/  FMUL.FTZ R0, R0, UR14 ;  /* 0x0000000e00007c20 */ /* 0x000fe20008410000 */
        /* <DEDUP_REMOVED lines=8> */
[----:B------:R-:W-:Y:S01]  /*ca80*/  FFMA.FTZ R181, R138, UR14, -R132 ;  /* 0x0000000e8ab57c23 */ /* 0x000fe20008010884 */
[----:B-1----:R-:W-:Y:S01]  /*ca90*/  FFMA.FTZ R7, R10, R7, R188 ;  /* 0x000000070a077223 */ /* 0x002fe200000100bc */
[--C-:B------:R-:W-:Y:S01]  /*caa0*/  FFMA.FTZ R129, R139, UR14, -R132.reuse ;  /* 0x0000000e8b817c23 */ /* 0x100fe20008010884 */
[--C-:B------:R-:W-:Y:S01]  /*cab0*/  FFMA.FTZ R183, R142, UR14, -R132.reuse ;  /* 0x0000000e8eb77c23 */ /* 0x100fe20008010884 */
[----:B------:R-:W1:Y:S01]  /*cac0*/  MUFU.EX2 R0, R0 ;  /* 0x0000000000007308 */ /* 0x000e620000000800 */
[----:B------:R-:W-:Y:S01]  /*cad0*/  FADD.FTZ R7, R12, R7 ;  /* 0x000000070c077221 */ /* 0x000fe20000010000 */
[--C-:B------:R-:W-:Y:S01]  /*cae0*/  FFMA.FTZ R143, R143, UR14, -R132.reuse ;  /* 0x0000000e8f8f7c23 */ /* 0x100fe20008010884 */
[--C-:B------:R-:W-:Y:S01]  /*caf0*/  FFMA.FTZ R177, R146, UR14, -R132.reuse ;  /* 0x0000000e92b17c23 */ /* 0x100fe20008010884 */
[--C-:B------:R-:W-:Y:S01]  /*cb00*/  FFMA.FTZ R130, R147, UR14, -R132.reuse ;  /* 0x0000000e93827c23 */ /* 0x100fe20008010884 */
[----:B------:R-:W-:Y:S01]  /*cb10*/  FADD.FTZ R134, R190, R7 ;  /* 0x00000007be867221 */ /* 0x000fe20000010000 */
[--C-:B------:R-:W-:Y:S01]  /*cb20*/  FFMA.FTZ R179, R150, UR14, -R132.reuse ;  /* 0x0000000e96b37c23 */ /* 0x100fe20008010884 */
[----:B------:R-:W-:Y:S01]  /*cb30*/  FFMA.FTZ R173, R154, UR14, -R132 ;  /* 0x0000000e9aad7c23 */ /* 0x000fe20008010884 */
[----:B------:R-:W2:Y:S01]  /*cb40*/  MUFU.EX2 R122, R122 ;  /* 0x0000007a007a7308 */ /* 0x000ea20000000800 */
[----:B------:R-:W-:Y:S01]  /*cb50*/  FADD.FTZ R7, R15, R134 ;  /* 0x000000860f077221 */ /* 0x000fe20000010000 */
[--C-:B------:R-:W-:Y:S01]  /*cb60*/  FFMA.FTZ R175, R158, UR14, -R132.reuse ;  /* 0x0000000e9eaf7c23 */ /* 0x100fe20008010884 */
[----:B------:R-:W-:Y:S01]  /*cb70*/  F2FP.F16.F32.PACK_AB R188, R12, R188 ;  /* 0x000000bc0cbc723e */ /* 0x000fe200000000ff */
[--C-:B------:R-:W-:Y:S01]  /*cb80*/  FFMA.FTZ R159, R159, UR14, -R132.reuse ;  /* 0x0000000e9f9f7c23 */ /* 0x100fe20008010884 */
[----:B------:R-:W-:Y:S01]  /*cb90*/  FADD.FTZ R131, R184, R7 ;  /* 0x00000007b8837221 */ /* 0x000fe20000010000 */
[----:B------:R-:W-:Y:S01]  /*cba0*/  F2FP.F16.F32.PACK_AB R184, R20, R184 ;  /* 0x000000b814b8723e */ /* 0x000fe200000000ff */
[--C-:B------:R-:W-:Y:S01]  /*cbb0*/  FFMA.FTZ R169, R162, UR14, -R132.reuse ;  /* 0x0000000ea2a97c23 */ /* 0x100fe20008010884 */
[----:B------:R-:W3:Y:S01]  /*cbc0*/  MUFU.EX2 R191, R191 ;  /* 0x000000bf00bf7308 */ /* 0x000ee20000000800 */
[----:B-1----:R-:W-:Y:S01]  /*cbd0*/  FFMA.FTZ R7, R0, R6, R189 ;  /* 0x0000000600077223 */ /* 0x002fe200000100bd */
[----:B------:R-:W-:Y:S01]  /*cbe0*/  FADD.FTZ R131, R20, R131 ;  /* 0x0000008314837221 */ /* 0x000fe20000010000 */
[--C-:B------:R-:W-:Y:S01]  /*cbf0*/  FFMA.FTZ R6, R151, UR14, -R132.reuse ;  /* 0x0000000e97067c23 */ /* 0x100fe20008010884 */
[--C-:B------:R-:W-:Y:S01]  /*cc00*/  FFMA.FTZ R163, R163, UR14, -R132.reuse ;  /* 0x0000000ea3a37c23 */ /* 0x100fe20008010884 */
[--C-:B------:R-:W-:Y:S01]  /*cc10*/  FFMA.FTZ R166, R166, UR14, -R132.reuse ;  /* 0x0000000ea6a67c23 */ /* 0x100fe20008010884 */
[----:B------:R-:W-:Y:S01]  /*cc20*/  FADD.FTZ R136, R186, R131 ;  /* 0x00000083ba887221 */ /* 0x000fe20000010000 */
[----:B------:R-:W-:Y:S01]  /*cc30*/  FFMA.FTZ R167, R167, UR14, -R132 ;  /* 0x0000000ea7a77c23 */ /* 0x000fe20008010884 */
[----:B------:R-:W1:Y:S01]  /*cc40*/  MUFU.EX2 R123, R123 ;  /* 0x0000007b007b7308 */ /* 0x000e620000000800 */
[----:B--2---:R-:W-:Y:S01]  /*cc50*/  FADD.FTZ R134, R122, R7 ;  /* 0x000000077a867221 */ /* 0x004fe20000010000 */
[----:B------:R-:W-:Y:S01]  /*cc60*/  FADD.FTZ R7, R21, R136 ;  /* 0x0000008815077221 */ /* 0x000fe20000010000 */
[----:B------:R-:W-:-:S02]  /*cc70*/  F2FP.F16.F32.PACK_AB R190, R15, R190 ;  /* 0x000000be0fbe723e */ /* 0x000fc400000000ff */
[----:B------:R-:W-:Y:S01]  /*cc80*/  F2FP.F16.F32.PACK_AB R186, R21, R186 ;  /* 0x000000ba15ba723e */ /* 0x000fe200000000ff */
[----:B------:R-:W-:Y:S01]  /*cc90*/  FADD.FTZ R136, R180, R7 ;  /* 0x00000007b4887221 */ /* 0x000fe20000010000 */
[----:B------:R-:W-:Y:S01]  /*cca0*/  F2FP.F16.F32.PACK_AB R180, R13, R180 ;  /* 0x000000b40db4723e */ /* 0x000fe200000000ff */
[----:B------:R-:W2:Y:S01]  /*ccb0*/  MUFU.EX2 R185, R185 ;  /* 0x000000b900b97308 */ /* 0x000ea20000000800 */
[----:B---3--:R-:W-:Y:S01]  /*ccc0*/  FADD.FTZ R134, R191, R134 ;  /* 0x00000086bf867221 */ /* 0x008fe20000010000 */
[----:B------:R-:W-:Y:S01]  /*ccd0*/  FADD.FTZ R131, R13, R136 ;  /* 0x000000880d837221 */ /* 0x000fe20000010000 */
[----:B------:R-:W-:-:S05]  /*cce0*/  F2FP.F16.F32.PACK_AB R189, R122, R189 ;  /* 0x000000bd7abd723e */ /* 0x000fca00000000ff */
        /* <DEDUP_REMOVED lines=28> */
[----:B---3--:R-:W-:-:S07]  /*ceb0*/  FADD.FTZ R134, R183, R134 ;  /* 0x00000086b7867221 */ /* 0x008fce0000010000 */
[----:B------:R-:W0:Y:S01]  /*cec0*/  MUFU.EX2 R172, R172 ;  /* 0x000000ac00ac7308 */ /* 0x000e220000000800 */
[C---:B-1----:R-:W-:Y:S01]  /*ced0*/  FADD.FTZ R7, R121.reuse, R136 ;  /* 0x0000008879077221 */ /* 0x042fe20000010000 */
[----:B------:R-:W-:-:S06]  /*cee0*/  F2FP.F16.F32.PACK_AB R178, R121, R178 ;  /* 0x000000b279b2723e */ /* 0x000fcc00000000ff */
[----:B------:R-:W1:Y:S01]  /*cef0*/  MUFU.EX2 R177, R177 ;  /* 0x000000b100b17308 */ /* 0x000e620000000800 */
[C---:B--2---:R-:W-:Y:S01]  /*cf00*/  FADD.FTZ R134, R9.reuse, R134 ;  /* 0x0000008609867221 */ /* 0x044fe20000010000 */
[----:B------:R-:W-:Y:S01]  /*cf10*/  F2FP.F16.F32.PACK_AB R183, R9, R183 ;  /* 0x000000b709b7723e */ /* 0x000fe200000000ff */
[----:B------:R-:W-:-:S05]  /*cf20*/  IMAD.MOV.U32 R9, RZ, RZ, R2 ;  /* 0x000000ffff097224 */ /* 0x000fca00078e0002 */
        /* <DEDUP_REMOVED lines=49> */
.L_x_4420:
        /* <DEDUP_REMOVED lines=99> */
.L_x_4438:
[----:B------:R-:W-:Y:S01]  /*d870*/  ULEA UR5, UR36, UR37, 0x3 ;  /* 0x0000002524057291 */ /* 0x000fe2000f8e183f */
[----:B------:R-:W-:-:S05]  /*d880*/  IMAD.U32 R0, RZ, RZ, UR38 ;  /* 0x00000026ff007e24 */ /* 0x000fca000f8e00ff */
[----:B------:R-:W-:-:S04]  /*d890*/  SHF.L.U32 R0, R0, 0x1f, RZ ;  /* 0x0000001f00007819 */ /* 0x000fc800000006ff */
[----:B------:R0:W1:Y:S01]  /*d8a0*/  SYNCS.PHASECHK.TRANS64.TRYWAIT P2, [UR5+0x30850], R0 ;  /* 0x03085000ff0075a7 */ /* 0x0000620008040145 */
[----:B------:R-:W-:Y:S05]  /*d8b0*/  @!P0 BRA `(.L_x_4439) ;  /* 0x0000000000048947 */ /* 0x000fea0003800000 */
[----:B------:R-:W-:Y:S01]  /*d8c0*/  BPT.TRAP 0x1 ;  /* 0x000000040000795c */ /* 0x000fe20000300000 */
.L_x_4439:
[----:B-1----:R-:W-:Y:S05]  /*d8d0*/  @P2 BRA `(.L_x_4440) ;  /* 0x0000000000082947 */ /* 0x002fea0003800000 */
[----:B------:R-:W1:Y:S02]  /*d8e0*/  SYNCS.PHASECHK.TRANS64.TRYWAIT P0, [UR5+0x30850], R0 ;  /* 0x03085000ff0075a7 */ /* 0x000e640008000145 */
[----:B-1----:R-:W-:Y:S05]  /*d8f0*/  @!P0 BRA `(.L_x_4441) ;  /* 0x000000c400408947 */ /* 0x002fea0003800000 */
.L_x_4440:
        /* <DEDUP_REMOVED lines=14> */
[----:B------:R-:W-:Y:S02]  /*d9e0*/  UIMAD UR4, UR36, 0x900, UR4 ;  /* 0x00000900240478a4 */ /* 0x000fe4000f8e0204 */
[----:B------:R-:W-:Y:S02]  /*d9f0*/  UIADD3 UR36, UR36, 0x1, URZ ;  /* 0x0000000124247890 */ /* 0x000fe4000fffe03f */
[----:B------:R-:W-:Y:S02]  /*da00*/  UIADD3 UR8, UR8, 0x1, URZ ;  /* 0x0000000108087890 */ /* 0x000fe4000fffe03f */
[----:B------:R-:W-:Y:S01]  /*da10*/  UISETP.NE.AND UP0, UPT, UR36, 0x2, UPT ;  /* 0x000000022400788c */ /* 0x000fe2000bf05270 */
[----:B------:R-:W-:Y:S02]  /*da20*/  UMOV UR6, UR4 ;  /* 0x0000000400067c82 */ /* 0x000fe40008000000 */
[----:B------:R-:W-:Y:S01]  /*da30*/  HGMMA.64x192x16.F32 R24, R188, gdesc[UR4].tnspB, R24, gsb0 ;  /* 0x42e00004bc187df0 */ /* 0x000fe20008000818 */
[----:B------:R-:W-:Y:S01]  /*da40*/  UIADD3 UR6, UR4, 0x80, URZ ;  /* 0x0000008004067890 */ /* 0x000fe2000fffe03f */
[----:B0-----:R-:W-:Y:S01]  /*da50*/  FADD.FTZ R0, R0, R7 ;  /* 0x0000000700007221 */ /* 0x001fe20000010000 */
[----:B------:R-:W-:Y:S01]  /*da60*/  UMOV UR7, 0x40000040 ;  /* 0x4000004000077882 */ /* 0x000fe20000000000 */
[----:B------:R-:W-:-:S02]  /*da70*/  IMAD.U32 R222, RZ, RZ, UR8 ;  /* 0x00000008ffde7e24 */ /* 0x000fc4000f8e00ff */
[----:B-1----:R-:W-:Y:S01]  /*da80*/  FADD.FTZ R4, R5, R6 ;  /* 0x0000000605047221 */ /* 0x002fe20000010000 */
[----:B------:R-:W-:Y:S01]  /*da90*/  IMAD.U32 R6, RZ, RZ, UR14 ;  /* 0x0000000eff067e24 */ /* 0x000fe2000f8e00ff */
[----:B------:R-:W0:Y:S01]  /*daa0*/  SHFL.BFLY PT, R5, R0, 0x1, 0x1f ;  /* 0x0c201f0000057f89 */ /* 0x000e2200000e0000 */
[----:B------:R-:W-:-:S03]  /*dab0*/  USEL UR36, UR36, URZ, UP0 ;  /* 0x0000003f24247287 */ /* 0x000fc60008000000 */
[----:B------:R-:W1:Y:S01]  /*dac0*/  SHFL.BFLY PT, R9, R4, 0x1, 0x1f ;  /* 0x0c201f0004097f89 */ /* 0x000e6200000e0000 */
[----:B0-----:R-:W-:Y:S01]  /*dad0*/  FADD.FTZ R11, R0, R5 ;  /* 0x00000005000b7221 */ /* 0x001fe20000010000 */
[----:B------:R-:W-:Y:S02]  /*dae0*/  IMAD.MOV.U32 R5, RZ, RZ, RZ ;  /* 0x000000ffff057224 */ /* 0x000fe400078e00ff */
        /* <DEDUP_REMOVED lines=37> */
[----:B------:R-:W-:-:S04]  /*dd40*/  USEL UR4, URZ, 0x1, UP0 ;  /* 0x000000013f047887 */ /* 0x000fc80008000000 */
[----:B------:R-:W-:Y:S01]  /*dd50*/  ULOP3.LUT UR38, UR38, UR4, URZ, 0x3c, !UPT ;  /* 0x0000000426267292 */ /* 0x000fe2000f8e3c3f */
[----:B------:R-:W-:Y:S02]  /*dd60*/  WARPGROUP.DEPBAR.LE gsb0, 0x0 ;  /* 0x00008000000079c5 */ /* 0x000fe40000010000 */
[----:B------:R-:W-:-:S10]  /*dd70*/  WARPGROUP.ARRIVE ;  /* 0x00000000000079c5 */ /* 0x000fd40000000000 */
        /* <DEDUP_REMOVED lines=99> */
.L_x_4371:
        /* <DEDUP_REMOVED lines=16> */
[----:B------:R-:W-:Y:S01]  /*e4b0*/  ULDC.64 UR12, c[0x0][0xc00] ;  /* 0x00030000000c7ab9 */ /* 0x000fe20000000a00 */
[----:B------:R-:W-:Y:S01]  /*e4c0*/  ULDC.64 UR18, c[0x0][0x208] ;  /* 0x0000820000127ab9 */ /* 0x000fe20000000a00 */
[----:B------:R-:W-:Y:S02]  /*e4d0*/  R2UR UR17, R194 ;  /* 0x00000000c21172ca */ /* 0x000fe400000e0000 */
[----:B------:R-:W-:Y:S02]  /*e4e0*/  R2UR UR16, R195 ;  /* 0x00000000c31072ca */ /* 0x000fe400000e0000 */
[----:B------:R-:W-:-:S05]  /*e4f0*/  R2UR UR23, R196 ;  /* 0x00000000c41772ca */ /* 0x000fca00000e0000 */
[----:B------:R-:W-:Y:S01]  /*e500*/  UIMAD.WIDE UR12, UR9, 0x4, UR12 ;  /* 0x00000004090c78a5 */ /* 0x000fe2000f8e020c */
[----:B------:R-:W-:Y:S01]  /*e510*/  UMOV UR10, UR8 ;  /* 0x00000008000a7c82 */ /* 0x000fe20008000000 */
[----:B0-----:R-:W-:Y:S01]  /*e520*/  UMOV UR11, UR4 ;  /* 0x00000004000b7c82 */ /* 0x001fe20008000000 */
[----:B------:R-:W-:Y:S01]  /*e530*/  BAR.SYNC.DEFER_BLOCKING 0x1, 0x100 ;  /* 0x0044000000007b1d */ /* 0x000fe20000010000 */
[----:B--2---:R-:W-:-:S03]  /*e540*/  IMAD.WIDE R8, R5, R8, UR10 ;  /* 0x0000000a05087e25 */ /* 0x004fc6000f8e0208 */
[C---:B------:R-:W-:Y:S02]  /*e550*/  IADD3 R12, P1, R8.reuse, 0x40, RZ ;  /* 0x00000040080c7810 */ /* 0x040fe40007f3e0ff */
[C---:B------:R-:W-:Y:S02]  /*e560*/  LOP3.LUT R5, R8.reuse, 0x380, RZ, 0xc0, !PT ;  /* 0x0000038008057812 */ /* 0x040fe400078ec0ff */
[C---:B------:R-:W-:Y:S01]  /*e570*/  IADD3 R10, P2, R8.reuse, 0x20, RZ ;  /* 0x00000020080a7810 */ /* 0x040fe20007f5e0ff */
[--C-:B------:R-:W-:Y:S01]  /*e580*/  IMAD.X R77, RZ, RZ, R9.reuse, P1 ;  /* 0x000000ffff4d7224 */ /* 0x100fe200008e0609 */
[C---:B------:R-:W-:Y:S02]  /*e590*/  IADD3 R131, P6, R8.reuse, 0x60, RZ ;  /* 0x0000006008837810 */ /* 0x040fe40007fde0ff */
[----:B------:R-:W-:Y:S01]  /*e5a0*/  IADD3 R133, P5, R8, 0x4000, RZ ;  /* 0x0000400008857810 */ /* 0x000fe20007fbe0ff */
[--C-:B------:R-:W-:Y:S01]  /*e5b0*/  IMAD.X R17, RZ, RZ, R9.reuse, P2 ;  /* 0x000000ffff117224 */ /* 0x100fe200010e0609 */
[----:B------:R-:W-:Y:S01]  /*e5c0*/  LOP3.LUT R11, R12, 0x380, RZ, 0xc0, !PT ;  /* 0x000003800c0b7812 */ /* 0x000fe200078ec0ff */
[--C-:B------:R-:W-:Y:S01]  /*e5d0*/  IMAD.X R79, RZ, RZ, R9.reuse, P6 ;  /* 0x000000ffff4f7224 */ /* 0x100fe200030e0609 */
[----:B------:R-:W-:Y:S01]  /*e5e0*/  SHF.R.U64 R5, R5, 0x3, RZ ;  /* 0x0000000305057819 */ /* 0x000fe200000012ff */
[----:B------:R-:W-:Y:S01]  /*e5f0*/  IMAD.X R81, RZ, RZ, R9, P5 ;  /* 0x000000ffff517224 */ /* 0x000fe200028e0609 */
[----:B------:R-:W-:-:S02]  /*e600*/  SHF.R.U64 R11, R11, 0x3, RZ ;  /* 0x000000030b0b7819 */ /* 0x000fc400000012ff */
[C---:B------:R-:W-:Y:S02]  /*e610*/  IADD3 R82, P0, R8.reuse, 0x4020, RZ ;  /* 0x0000402008527810 */ /* 0x040fe40007f1e0ff */
[C---:B------:R-:W-:Y:S02]  /*e620*/  IADD3 R135, P4, R8.reuse, 0x4040, RZ ;  /* 0x0000404008877810 */ /* 0x040fe40007f9e0ff */
[C---:B------:R-:W-:Y:S01]  /*e630*/  IADD3 R86, P3, R8.reuse, 0x4060, RZ ;  /* 0x0000406008567810 */ /* 0x040fe20007f7e0ff */
[--C-:B------:R-:W-:Y:S01]  /*e640*/  IMAD.X R83, RZ, RZ, R9.reuse, P0 ;  /* 0x000000ffff537224 */ /* 0x100fe200000e0609 */
[C---:B------:R-:W-:Y:S01]  /*e650*/  IADD3 R137, P2, R8.reuse, 0x8000, RZ ;  /* 0x0000800008897810 */ /* 0x040fe20007f5e0ff */
[--C-:B------:R-:W-:Y:S01]  /*e660*/  IMAD.X R85, RZ, RZ, R9.reuse, P4 ;  /* 0x000000ffff557224 */ /* 0x100fe200020e0609 */
[C---:B------:R-:W-:Y:S01]  /*e670*/  IADD3 R139, P1, R8.reuse, 0x8020, RZ ;  /* 0x00008020088b7810 */ /* 0x040fe20007f3e0ff */
[--C-:B------:R-:W-:Y:S01]  /*e680*/  IMAD.X R87, RZ, RZ, R9.reuse, P3 ;  /* 0x000000ffff577224 */ /* 0x100fe200018e0609 */
[C---:B------:R-:W-:Y:S01]  /*e690*/  IADD3 R141, P6, R8.reuse, 0x8040, RZ ;  /* 0x00008040088d7810 */ /* 0x040fe20007fde0ff */
[--C-:B------:R-:W-:Y:S01]  /*e6a0*/  IMAD.X R89, RZ, RZ, R9.reuse, P2 ;  /* 0x000000ffff597224 */ /* 0x100fe200010e0609 */
[----:B------:R-:W-:Y:S01]  /*e6b0*/  IADD3 R143, P5, R8, 0x8060, RZ ;  /* 0x00008060088f7810 */ /* 0x000fe20007fbe0ff */
[--C-:B------:R-:W-:Y:S01]  /*e6c0*/  IMAD.X R91, RZ, RZ, R9.reuse, P1 ;  /* 0x000000ffff5b7224 */ /* 0x100fe200008e0609 */
[----:B------:R-:W-:Y:S01]  /*e6d0*/  LOP3.LUT R8, R5, R8, RZ, 0x3c, !PT ;  /* 0x0000000805087212 */ /* 0x000fe200078e3cff */
[--C-:B------:R-:W-:Y:S01]  /*e6e0*/  IMAD.X R13, RZ, RZ, R9.reuse, P6 ;  /* 0x000000ffff0d7224 */ /* 0x100fe200030e0609 */
[----:B------:R-:W-:Y:S01]  /*e6f0*/  LOP3.LUT R5, R10, 0x380, RZ, 0xc0, !PT ;  /* 0x000003800a057812 */ /* 0x000fe200078ec0ff */
[----:B------:R-:W-:Y:S01]  /*e700*/  IMAD.X R15, RZ, RZ, R9, P5 ;  /* 0x000000ffff0f7224 */ /* 0x000fe200028e0609 */
[----:B------:R-:W-:-:S02]  /*e710*/  LOP3.LUT R76, R11, R12, RZ, 0x3c, !PT ;  /* 0x0000000c0b4c7212 */ /* 0x000fc400078e3cff */
[----:B------:R-:W-:Y:S02]  /*e720*/  LOP3.LUT R12, R137, 0x380, RZ, 0xc0, !PT ;  /* 0x00000380890c7812 */ /* 0x000fe400078ec0ff */
[----:B------:R-:W-:Y:S02]  /*e730*/  LOP3.LUT R14, R131, 0x380, RZ, 0xc0, !PT ;  /* 0x00000380830e7812 */ /* 0x000fe400078ec0ff */
[----:B------:R-:W-:Y:S02]  /*e740*/  SHF.R.U64 R5, R5, 0x3, RZ ;  /* 0x0000000305057819 */ /* 0x000fe400000012ff */
[----:B------:R-:W-:Y:S02]  /*e750*/  SHF.R.U64 R12, R12, 0x3, RZ ;  /* 0x000000030c0c7819 */ /* 0x000fe400000012ff */
[----:B------:R-:W-:Y:S02]  /*e760*/  SHF.R.U64 R14, R14, 0x3, RZ ;  /* 0x000000030e0e7819 */ /* 0x000fe400000012ff */
[----:B------:R-:W-:-:S02]  /*e770*/  LOP3.LUT R16, R5, R10, RZ, 0x3c, !PT ;  /* 0x0000000a05107212 */ /* 0x000fc400078e3cff */
[----:B------:R-:W-:Y:S02]  /*e780*/  LOP3.LUT R80, R133, 0x380, RZ, 0xc0, !PT ;  /* 0x0000038085507812 */ /* 0x000fe400078ec0ff */
[----:B------:R-:W-:Y:S02]  /*e790*/  LOP3.LUT R5, R82, 0x380, RZ, 0xc0, !PT ;  /* 0x0000038052057812 */ /* 0x000fe400078ec0ff */
[----:B------:R-:W-:Y:S02]  /*e7a0*/  LOP3.LUT R10, R135, 0x380, RZ, 0xc0, !PT ;  /* 0x00000380870a7812 */ /* 0x000fe400078ec0ff */
[----:B------:R-:W-:Y:S02]  /*e7b0*/  LOP3.LUT R11, R86, 0x380, RZ, 0xc0, !PT ;  /* 0x00000380560b7812 */ /* 0x000fe400078ec0ff */
[----:B------:R-:W-:Y:S02]  /*e7c0*/  LOP3.LUT R88, R12, R137, RZ, 0x3c, !PT ;  /* 0x000000890c587212 */ /* 0x000fe400078e3cff */
[----:B------:R-:W-:-:S02]  /*e7d0*/  LOP3.LUT R78, R14, R131, RZ, 0x3c, !PT ;  /* 0x000000830e4e7212 */ /* 0x000fc400078e3cff */
[----:B------:R-:W-:Y:S02]  /*e7e0*/  LOP3.LUT R12, R139, 0x380, RZ, 0xc0, !PT ;  /* 0x000003808b0c7812 */ /* 0x000fe400078ec0ff */
[----:B------:R-:W-:Y:S02]  /*e7f0*/  LOP3.LUT R14, R141, 0x380, RZ, 0xc0, !PT ;  /* 0x000003808d0e7812 */ /* 0x000fe400078ec0ff */
[----:B------:R-:W-:Y:S02]  /*e800*/  SHF.R.U64 R80, R80, 0x3, RZ ;  /* 0x0000000350507819 */ /* 0x000fe400000012ff */
[----:B------:R-:W-:Y:S02]  /*e810*/  SHF.R.U64 R5, R5, 0x3, RZ ;  /* 0x0000000305057819 */ /* 0x000fe400000012ff */
[----:B------:R-:W-:Y:S02]  /*e820*/  LOP3.LUT R130, R143, 0x380, RZ, 0xc0, !PT ;  /* 0x000003808f827812 */ /* 0x000fe400078ec0ff */
[----:B------:R-:W-:-:S02]  /*e830*/  SHF.R.U64 R10, R10, 0x3, RZ ;  /* 0x000000030a0a7819 */ /* 0x000fc400000012ff */
[----:B------:R-:W-:Y:S02]  /*e840*/  SHF.R.U64 R11, R11, 0x3, RZ ;  /* 0x000000030b0b7819 */ /* 0x000fe400000012ff */
[----:B------:R-:W-:Y:S02]  /*e850*/  SHF.R.U64 R12, R12, 0x3, RZ ;  /* 0x000000030c0c7819 */ /* 0x000fe400000012ff */
[----:B------:R-:W-:Y:S02]  /*e860*/  SHF.R.U64 R14, R14, 0x3, RZ ;  /* 0x000000030e0e7819 */ /* 0x000fe400000012ff */
[----:B------:R-:W-:Y:S02]  /*e870*/  LOP3.LUT R80, R80, R133, RZ, 0x3c, !PT ;  /* 0x0000008550507212 */ /* 0x000fe400078e3cff */
[----:B------:R-:W-:Y:S02]  /*e880*/  LOP3.LUT R82, R5, R82, RZ, 0x3c, !PT ;  /* 0x0000005205527212 */ /* 0x000fe400078e3cff */
[----:B------:R-:W-:-:S02]  /*e890*/  SHF.R.U64 R130, R130, 0x3, RZ ;  /* 0x0000000382827819 */ /* 0x000fc400000012ff */
[----:B------:R-:W-:Y:S02]  /*e8a0*/  LOP3.LUT R84, R10, R135, RZ, 0x3c, !PT ;  /* 0x000000870a547212 */ /* 0x000fe400078e3cff */
[----:B------:R-:W-:Y:S02]  /*e8b0*/  LOP3.LUT R86, R11, R86, RZ, 0x3c, !PT ;  /* 0x000000560b567212 */ /* 0x000fe400078e3cff */
[----:B------:R-:W-:Y:S02]  /*e8c0*/  MOV R5, R8 ;  /* 0x0000000800057202 */ /* 0x000fe40000000f00 */
[----:B------:R-:W-:Y:S02]  /*e8d0*/  F2FP.F16.F32.PACK_AB R8, R25, R24 ;  /* 0x000000181908723e */ /* 0x000fe400000000ff */
[----:B------:R-:W-:Y:S02]  /*e8e0*/  F2FP.F16.F32.PACK_AB R9, R27, R26 ;  /* 0x0000001a1b09723e */ /* 0x000fe400000000ff */
[----:B------:R-:W-:-:S02]  /*e8f0*/  F2FP.F16.F32.PACK_AB R10, R29, R28 ;  /* 0x0000001c1d0a723e */ /* 0x000fc400000000ff */
[----:B------:R-:W-:Y:S02]  /*e900*/  F2FP.F16.F32.PACK_AB R11, R31, R30 ;  /* 0x0000001e1f0b723e */ /* 0x000fe400000000ff */
[----:B------:R-:W-:Y:S02]  /*e910*/  LOP3.LUT R90, R12, R139, RZ, 0x3c, !PT ;  /* 0x0000008b0c5a7212 */ /* 0x000fe400078e3cff */
[----:B------:R-:W-:Y:S01]  /*e920*/  LOP3.LUT R12, R14, R141, RZ, 0x3c, !PT ;  /* 0x0000008d0e0c7212 */ /* 0x000fe200078e3cff */
[----:B------:R0:W-:Y:S01]  /*e930*/  STSM.16.M88.4 [R5], R8 ;  /* 0x0000000805007844 */ /* 0x0001e20000000200 */
[----:B------:R-:W-:Y:S02]  /*e940*/  LOP3.LUT R14, R130, R143, RZ, 0x3c, !PT ;  /* 0x0000008f820e7212 */ /* 0x000fe400078e3cff */
[----:B------:R-:W-:Y:S02]  /*e950*/  MOV R137, R16 ;  /* 0x0000001000897202 */ /* 0x000fe40000000f00 */
[----:B------:R-:W-:-:S02]  /*e960*/  MOV R134, R80 ;  /* 0x0000005000867202 */ /* 0x000fc40000000f00 */
[----:B------:R-:W-:Y:S02]  /*e970*/  MOV R133, R82 ;  /* 0x0000005200857202 */ /* 0x000fe40000000f00 */
[----:B------:R-:W-:Y:S02]  /*e980*/  MOV R17, R84 ;  /* 0x0000005400117202 */ /* 0x000fe40000000f00 */
[----:B------:R-:W-:Y:S02]  /*e990*/  MOV R16, R86 ;  /* 0x0000005600107202 */ /* 0x000fe40000000f00 */
[----:B------:R-:W-:Y:S02]  /*e9a0*/  F2FP.F16.F32.PACK_AB R80, R33, R32 ;  /* 0x000000202150723e */ /* 0x000fe400000000ff */
[----:B------:R-:W-:Y:S02]  /*e9b0*/  F2FP.F16.F32.PACK_AB R81, R35, R34 ;  /* 0x000000222351723e */ /* 0x000fe400000000ff */
[----:B------:R-:W-:-:S02]  /*e9c0*/  F2FP.F16.F32.PACK_AB R82, R37, R36 ;  /* 0x000000242552723e */ /* 0x000fc400000000ff */
[----:B------:R-:W-:Y:S02]  /*e9d0*/  F2FP.F16.F32.PACK_AB R83, R39, R38 ;  /* 0x000000262753723e */ /* 0x000fe400000000ff */
[----:B------:R-:W-:Y:S02]  /*e9e0*/  MOV R136, R76 ;  /* 0x0000004c00887202 */ /* 0x000fe40000000f00 */
[----:B------:R-:W-:Y:S01]  /*e9f0*/  F2FP.F16.F32.PACK_AB R84, R41, R40 ;  /* 0x000000282954723e */ /* 0x000fe200000000ff */
[----:B------:R1:W-:Y:S01]  /*ea00*/  STSM.16.M88.4 [R137], R80 ;  /* 0x0000005089007844 */ /* 0x0003e20000000200 */
[----:B------:R-:W-:Y:S02]  /*ea10*/  F2FP.F16.F32.PACK_AB R85, R43, R42 ;  /* 0x0000002a2b55723e */ /* 0x000fe400000000ff */
[----:B------:R-:W-:Y:S02]  /*ea20*/  F2FP.F16.F32.PACK_AB R86, R45, R44 ;  /* 0x0000002c2d56723e */ /* 0x000fe400000000ff */
[----:B------:R-:W-:-:S02]  /*ea30*/  F2FP.F16.F32.PACK_AB R87, R47, R46 ;  /* 0x0000002e2f57723e */ /* 0x000fc400000000ff */
[----:B------:R-:W-:Y:S02]  /*ea40*/  MOV R135, R78 ;  /* 0x0000004e00877202 */ /* 0x000fe40000000f00 */
[----:B------:R-:W-:Y:S01]  /*ea50*/  MOV R130, R12 ;  /* 0x0000000c00827202 */ /* 0x000fe20000000f00 */
[----:B------:R2:W-:Y:S01]  /*ea60*/  STSM.16.M88.4 [R136], R84 ;  /* 0x0000005488007844 */ /* 0x0005e20000000200 */
[----:B0-----:R-:W-:Y:S02]  /*ea70*/  MOV R5, R14 ;  /* 0x0000000e00057202 */ /* 0x001fe40000000f00 */
[----:B------:R-:W-:Y:S02]  /*ea80*/  F2FP.F16.F32.PACK_AB R8, R49, R48 ;  /* 0x000000303108723e */ /* 0x000fe400000000ff */
[----:B------:R-:W-:Y:S02]  /*ea90*/  F2FP.F16.F32.PACK_AB R9, R51, R50 ;  /* 0x000000323309723e */ /* 0x000fe400000000ff */
[----:B------:R-:W-:-:S02]  /*eaa0*/  F2FP.F16.F32.PACK_AB R10, R53, R52 ;  /* 0x00000034350a723e */ /* 0x000fc400000000ff */
[----:B------:R-:W-:Y:S02]  /*eab0*/  F2FP.F16.F32.PACK_AB R11, R55, R54 ;  /* 0x00000036370b723e */ /* 0x000fe400000000ff */
[----:B------:R-:W-:Y:S02]  /*eac0*/  F2FP.F16.F32.PACK_AB R12, R57, R56 ;  /* 0x00000038390c723e */ /* 0x000fe400000000ff */
[----:B------:R-:W-:Y:S01]  /*ead0*/  F2FP.F16.F32.PACK_AB R13, R59, R58 ;  /* 0x0000003a3b0d723e */ /* 0x000fe200000000ff */
[----:B------:R-:W-:Y:S01]  /*eae0*/  STSM.16.M88.4 [R135], R8 ;  /* 0x0000000887007844 */ /* 0x000fe20000000200 */
        /* <DEDUP_REMOVED lines=13> */
[----:B------:R-:W-:Y:S01]  /*ebc0*/  MOV R131, R90 ;  /* 0x0000005a00837202 */ /* 0x000fe20000000f00 */
[----:B------:R0:W-:Y:S01]  /*ebd0*/  STSM.16.M88.4 [R17], R80 ;  /* 0x0000005011007844 */ /* 0x0001e20000000200 */
[----:B--2---:R-:W-:Y:S02]  /*ebe0*/  F2FP.F16.F32.PACK_AB R84, R7, R6 ;  /* 0x000000060754723e */ /* 0x004fe400000000ff */
[----:B------:R-:W-:Y:S02]  /*ebf0*/  F2FP.F16.F32.PACK_AB R85, R125, R124 ;  /* 0x0000007c7d55723e */ /* 0x000fe400000000ff */
[----:B------:R-:W-:-:S02]  /*ec00*/  F2FP.F16.F32.PACK_AB R86, R21, R20 ;  /* 0x000000141556723e */ /* 0x000fc400000000ff */
[----:B------:R-:W-:Y:S02]  /*ec10*/  F2FP.F16.F32.PACK_AB R87, R127, R126 ;  /* 0x0000007e7f57723e */ /* 0x000fe400000000ff */
[----:B------:R-:W-:Y:S02]  /*ec20*/  F2FP.F16.F32.PACK_AB R88, R121, R120 ;  /* 0x000000787958723e */ /* 0x000fe400000000ff */
[----:B------:R-:W-:Y:S01]  /*ec30*/  F2FP.F16.F32.PACK_AB R89, R129, R128 ;  /* 0x000000808159723e */ /* 0x000fe200000000ff */
[----:B------:R1:W-:Y:S01]  /*ec40*/  STSM.16.M88.4 [R16], R84 ;  /* 0x0000005410007844 */ /* 0x0003e20000000200 */
[----:B------:R-:W-:Y:S02]  /*ec50*/  F2FP.F16.F32.PACK_AB R90, R93, R92 ;  /* 0x0000005c5d5a723e */ /* 0x000fe400000000ff */
[----:B------:R-:W-:Y:S01]  /*ec60*/  F2FP.F16.F32.PACK_AB R91, R95, R94 ;  /* 0x0000005e5f5b723e */ /* 0x000fe200000000ff */
[----:B0-----:R-:W-:Y:S01]  /*ec70*/  IMAD.U32 R17, RZ, RZ, UR13 ;  /* 0x0000000dff117e24 */ /* 0x001fe2000f8e00ff */
[----:B------:R-:W-:Y:S01]  /*ec80*/  F2FP.F16.F32.PACK_AB R8, R97, R96 ;  /* 0x000000606108723e */ /* 0x000fe200000000ff */
[----:B------:R-:W0:Y:S01]  /*ec90*/  LDC.64 R82, c[0x0][0xc08] ;  /* 0x00030200ff527b82 */ /* 0x000e220000000a00 */
[----:B------:R-:W-:Y:S01]  /*eca0*/  F2FP.F16.F32.PACK_AB R9, R99, R98 ;  /* 0x000000626309723e */ /* 0x000fe200000000ff */
[----:B------:R-:W-:Y:S01]  /*ecb0*/  STSM.16.M88.4 [R132], R88 ;  /* 0x0000005884007844 */ /* 0x000fe20000000200 */
[----:B------:R-:W-:-:S02]  /*ecc0*/  F2FP.F16.F32.PACK_AB R10, R101, R100 ;  /* 0x00000064650a723e */ /* 0x000fc400000000ff */
[----:B------:R-:W-:Y:S02]  /*ecd0*/  F2FP.F16.F32.PACK_AB R11, R103, R102 ;  /* 0x00000066670b723e */ /* 0x000fe400000000ff */
[----:B------:R-:W-:Y:S02]  /*ece0*/  F2FP.F16.F32.PACK_AB R12, R105, R104 ;  /* 0x00000068690c723e */ /* 0x000fe400000000ff */
[----:B------:R-:W-:Y:S01]  /*ecf0*/  F2FP.F16.F32.PACK_AB R13, R107, R106 ;  /* 0x0000006a6b0d723e */ /* 0x000fe200000000ff */
[----:B------:R-:W-:Y:S01]  /*ed00*/  STSM.16.M88.4 [R131], R8 ;  /* 0x0000000883007844 */ /* 0x000fe20000000200 */
[----:B------:R-:W-:Y:S01]  /*ed10*/  F2FP.F16.F32.PACK_AB R14, R109, R108 ;  /* 0x0000006c6d0e723e */ /* 0x000fe200000000ff */
[----:B-1----:R-:W-:Y:S01]  /*ed20*/  IMAD.U32 R16, RZ, RZ, UR12 ;  /* 0x0000000cff107e24 */ /* 0x002fe2000f8e00ff */
[----:B------:R-:W-:Y:S02]  /*ed30*/  F2FP.F16.F32.PACK_AB R15, R111, R110 ;  /* 0x0000006e6f0f723e */ /* 0x000fe400000000ff */
[----:B------:R-:W-:-:S02]  /*ed40*/  F2FP.F16.F32.PACK_AB R76, R113, R112 ;  /* 0x00000070714c723e */ /* 0x000fc400000000ff */
[----:B------:R-:W-:Y:S01]  /*ed50*/  F2FP.F16.F32.PACK_AB R77, R115, R114 ;  /* 0x00000072734d723e */ /* 0x000fe200000000ff */
[----:B------:R-:W-:Y:S01]  /*ed60*/  STSM.16.M88.4 [R130], R12 ;  /* 0x0000000c82007844 */ /* 0x000fe20000000200 */
[----:B------:R-:W-:Y:S02]  /*ed70*/  F2FP.F16.F32.PACK_AB R78, R117, R116 ;  /* 0x00000074754e723e */ /* 0x000fe400000000ff */
[----:B------:R-:W-:Y:S02]  /*ed80*/  F2FP.F16.F32.PACK_AB R79, R119, R118 ;  /* 0x00000076774f723e */ /* 0x000fe400000000ff */
[----:B------:R-:W-:-:S03]  /*ed90*/  ISETP.NE.U32.AND P0, PT, RZ, UR14, PT ;  /* 0x0000000eff007c0c */ /* 0x000fc6000bf05070 */
[----:B------:R1:W-:Y:S01]  /*eda0*/  STSM.16.M88.4 [R5], R76 ;  /* 0x0000004c05007844 */ /* 0x0003e20000000200 */
[----:B------:R-:W-:Y:S01]  /*edb0*/  BAR.SYNC.DEFER_BLOCKING 0x1, 0x100 ;  /* 0x0044000000007b1d */ /* 0x000fe20000010000 */
[----:B------:R-:W-:Y:S02]  /*edc0*/  ISETP.NE.AND.EX P0, PT, RZ, UR15, PT, P0 ;  /* 0x0000000fff007c0c */ /* 0x000fe4000bf05300 */
[----:B0-----:R-:W-:-:S05]  /*edd0*/  ISETP.NE.U32.AND P1, PT, R82, RZ, PT ;  /* 0x000000ff5200720c */ /* 0x001fca0003f25070 */
[----:B-1----:R-:W0:Y:S06]  /*ede0*/  LDC R76, c[0x0][0xbe8] ;  /* 0x0002fa00ff4c7b82 */ /* 0x002e2c0000000800 */
[----:B------:R-:W2:Y:S01]  /*edf0*/  @P0 LDG.E R80, desc[UR18][R16.64] ;  /* 0x0000001210500981 */ /* 0x000ea2000c1e1900 */
[----:B------:R-:W-:Y:S01]  /*ee00*/  R2UR UR4, R83 ;  /* 0x00000000530472ca */ /* 0x000fe200000e0000 */
[----:B------:R-:W-:-:S12]  /*ee10*/  VOTEU.ANY UP0, P1 ;  /* 0x00000000003f7886 */ /* 0x000fd80000800100 */
[----:B------:R-:W-:Y:S01]  /*ee20*/  UISETP.NE.AND.EX UP0, UPT, UR4, URZ, UPT, UP0 ;  /* 0x0000003f0400728c */ /* 0x000fe2000bf05300 */
[----:B0-----:R-:W-:Y:S02]  /*ee30*/  ISETP.NE.AND P1, PT, R76, 0x1, PT ;  /* 0x000000014c00780c */ /* 0x001fe40003f25270 */
[----:B------:R-:W-:Y:S02]  /*ee40*/  ULDC UR4, c[0x0][0xa88] ;  /* 0x0002a20000047ab9 */ /* 0x000fe40000000800 */
[----:B------:R-:W-:Y:S01]  /*ee50*/  IMAD.U32 R5, RZ, RZ, UR4 ;  /* 0x00000004ff057e24 */ /* 0x000fe2000f8e00ff */
[----:B------:R-:W-:Y:S01]  /*ee60*/  PLOP3.LUT P4, PT, PT, PT, UP0, 0x80, 0x0 ;  /* 0x000000000000781c */ /* 0x000fe20003f8f008 */
[----:B------:R-:W-:-:S04]  /*ee70*/  ULDC UR4, c[0x0][0xad4] ;  /* 0x0002b50000047ab9 */ /* 0x000fc80000000800 */
[----:B------:R-:W-:Y:S02]  /*ee80*/  @UP0 ULDC.64 UR12, c[0x0][0xc08] ;  /* 0x00030200000c0ab9 */ /* 0x000fe40000000a00 */
[----:B------:R-:W-:Y:S01]  /*ee90*/  @UP0 UIMAD.WIDE UR12, UR9, 0x4, UR12 ;  /* 0x00000004090c08a5 */ /* 0x000fe2000f8e020c */
[----:B------:R-:W0:Y:S01]  /*eea0*/  @P1 LDC R10, c[0x0][0xbec] ;  /* 0x0002fb00ff0a1b82 */ /* 0x000e220000000800 */
[----:B------:R-:W-:-:S04]  /*eeb0*/  UISETP.NE.AND UP0, UPT, UR17, URZ, UPT ;  /* 0x0000003f1100728c */ /* 0x000fc8000bf05270 */
[----:B------:R-:W-:Y:S01]  /*eec0*/  USEL UR4, UR17, UR4, UP0 ;  /* 0x0000000411047287 */ /* 0x000fe20008000000 */
[----:B------:R-:W-:Y:S02]  /*eed0*/  IMAD.U32 R8, RZ, RZ, UR12 ;  /* 0x0000000cff087e24 */ /* 0x000fe4000f8e00ff */
[----:B------:R-:W1:Y:S01]  /*eee0*/  @P1 LDC R13, c[0x0][0xbf0] ;  /* 0x0002fc00ff0d1b82 */ /* 0x000e620000000800 */
[----:B------:R-:W-:Y:S01]  /*eef0*/  UISETP.GT.AND UP1, UPT, UR4, 0x1, UPT ;  /* 0x000000010400788c */ /* 0x000fe2000bf24270 */
[----:B------:R-:W-:Y:S01]  /*ef00*/  IMAD.U32 R9, RZ, RZ, UR13 ;  /* 0x0000000dff097e24 */ /* 0x000fe2000f8e00ff */
[----:B------:R-:W-:Y:S02]  /*ef10*/  UMOV UR22, 0x9b8 ;  /* 0x000009b800167882 */ /* 0x000fe40000000000 */
[----:B------:R-:W-:Y:S02]  /*ef20*/  USEL UR22, UR22, 0x978, UP1 ;  /* 0x0000097816167887 */ /* 0x000fe40008800000 */
[----:B------:R-:W-:Y:S01]  /*ef30*/  UISETP.NE.U32.AND UP0, UPT, UR14, URZ, UPT ;  /* 0x0000003f0e00728c */ /* 0x000fe2000bf05070 */
[----:B------:R-:W-:Y:S01]  /*ef40*/  VIADD R15, R23, UR39 ;  /* 0x00000027170f7c36 */ /* 0x000fe20008000000 */
[----:B------:R-:W-:Y:S01]  /*ef50*/  USHF.R.S32.HI UR12, URZ, 0x1f, UR9 ;  /* 0x0000001f3f0c7899 */ /* 0x000fe20008011409 */
[----:B------:R0:W5:Y:S01]  /*ef60*/  @P4 LDG.E R5, desc[UR18][R8.64] ;  /* 0x0000001208054981 */ /* 0x000162000c1e1900 */
[----:B------:R-:W-:Y:S01]  /*ef70*/  UMOV UR4, URZ ;  /* 0x0000003f00047c82 */ /* 0x000fe20008000000 */
[----:B------:R-:W-:Y:S01]  /*ef80*/  UISETP.NE.AND.EX UP0, UPT, UR15, URZ, UPT, UP0 ;  /* 0x0000003f0f00728c */ /* 0x000fe2000bf05300 */
[----:B------:R-:W-:Y:S01]  /*ef90*/  IMAD.MOV.U32 R11, RZ, RZ, R15 ;  /* 0x000000ffff0b7224 */ /* 0x000fe200078e000f */
[----:B------:R-:W-:-:S02]  /*efa0*/  USEL UR20, UR16, URZ, UP1 ;  /* 0x0000003f10147287 */ /* 0x000fc40008800000 */
[----:B------:R-:W-:Y:S02]  /*efb0*/  USEL UR9, UR9, URZ, !UP0 ;  /* 0x0000003f09097287 */ /* 0x000fe4000c000000 */
[----:B------:R-:W-:Y:S01]  /*efc0*/  USEL UR21, UR12, URZ, !UP0 ;  /* 0x0000003f0c157287 */ /* 0x000fe2000c000000 */
[----:B------:R-:W-:Y:S02]  /*efd0*/  ULDC.64 UR16, c[0x0][UR22+0x220] ;  /* 0x0000880016107abb */ /* 0x000fe40008000a00 */
[----:B------:R-:W-:Y:S01]  /*efe0*/  ULDC.64 UR12, c[0x0][UR22+0x218] ;  /* 0x00008600160c7abb */ /* 0x000fe20008000a00 */
[----:B------:R-:W-:Y:S01]  /*eff0*/  ULDC.64 UR18, c[0x0][UR22+0x228] ;  /* 0x00008a0016127abb */ /* 0x000fe20008000a00 */
[----:B------:R-:W-:Y:S01]  /*f000*/  UIMAD.WIDE.U32 UR14, UR12, UR23, URZ ;  /* 0x000000170c0e72a5 */ /* 0x000fe2000f8e003f */
[----:B0-----:R-:W-:Y:S01]  /*f010*/  @P1 IMAD.HI.U32 R8, R15, R10, RZ ;  /* 0x0000000a0f081227 */ /* 0x001fe200078e00ff */
[----:B------:R-:W-:Y:S02]  /*f020*/  UIMAD UR23, UR13, UR23, URZ ;  /* 0x000000170d1772a4 */ /* 0x000fe4000f8e023f */
[----:B------:R-:W-:-:S02]  /*f030*/  UIMAD UR17, UR17, UR9, URZ ;  /* 0x00000009111172a4 */ /* 0x000fc4000f8e023f */
[----:B------:R-:W-:Y:S01]  /*f040*/  UIMAD.WIDE.U32 UR24, UR18, UR20, URZ ;  /* 0x00000014121872a5 */ /* 0x000fe2000f8e003f */
[----:B-1----:R-:W-:Y:S01]  /*f050*/  @P1 SHF.R.U32.HI R11, RZ, R13, R8 ;  /* 0x0000000dff0b1219 */ /* 0x002fe20000011608 */
[----:B------:R-:W-:Y:S02]  /*f060*/  UIMAD.WIDE.U32 UR12, UR16, UR9, URZ ;  /* 0x00000009100c72a5 */ /* 0x000fe4000f8e003f */
[----:B------:R-:W-:Y:S02]  /*f070*/  UIMAD UR18, UR19, UR20, URZ ;  /* 0x00000014131272a4 */ /* 0x000fe4000f8e023f */
[----:B------:R-:W-:Y:S01]  /*f080*/  UIMAD UR17, UR16, UR21, UR17 ;  /* 0x00000015101172a4 */ /* 0x000fe2000f8e0211 */
[----:B------:R-:W-:Y:S01]  /*f090*/  IMAD.U32 R8, RZ, RZ, UR24 ;  /* 0x00000018ff087e24 */ /* 0x000fe2000f8e00ff */
[----:B------:R-:W-:Y:S01]  /*f0a0*/  UIADD3 UR18, UR25, UR18, URZ ;  /* 0x0000001219127290 */ /* 0x000fe2000fffe03f */
[----:B------:R-:W-:Y:S01]  /*f0b0*/  IMAD.MOV R13, RZ, RZ, -R11 ;  /* 0x000000ffff0d7224 */ /* 0x000fe200078e0a0b */
[----:B------:R-:W-:Y:S01]  /*f0c0*/  UIADD3 UR23, UR15, UR23, URZ ;  /* 0x000000170f177290 */ /* 0x000fe2000fffe03f */
[----:B------:R-:W-:Y:S01]  /*f0d0*/  IMAD.U32 R9, RZ, RZ, UR25 ;  /* 0x00000019ff097e24 */ /* 0x000fe2000f8e00ff */
[----:B------:R-:W-:Y:S01]  /*f0e0*/  UIADD3 UR17, UR13, UR17, URZ ;  /* 0x000000110d117290 */ /* 0x000fe2000fffe03f */
[----:B------:R-:W-:Y:S01]  /*f0f0*/  IMAD R13, R76, R13, R15 ;  /* 0x0000000d4c0d7224 */ /* 0x000fe200078e020f */
[----:B------:R-:W-:Y:S01]  /*f100*/  SHF.R.S32.HI R9, RZ, 0x1f, R11 ;  /* 0x0000001fff097819 */ /* 0x000fe2000001140b */
[----:B------:R-:W-:-:S03]  /*f110*/  IMAD.U32 R12, RZ, RZ, UR18 ;  /* 0x00000012ff0c7e24 */ /* 0x000fc6000f8e00ff */
[----:B------:R-:W-:Y:S02]  /*f120*/  SHF.R.S32.HI R10, RZ, 0x1f, R13 ;  /* 0x0000001fff0a7819 */ /* 0x000fe4000001140d */
[----:B--2---:R-:W-:-:S13]  /*f130*/  @P0 R2UR UR4, R80 ;  /* 0x00000000500402ca */ /* 0x004fda00000e0000 */
[----:B------:R-:W-:Y:S02]  /*f140*/  UIADD3 UR14, UP0, UP2, UR12, UR14, UR4 ;  /* 0x0000000e0c0e7290 */ /* 0x000fe4000fa1e004 */
[----:B------:R-:W-:Y:S01]  /*f150*/  USHF.R.S32.HI UR16, URZ, 0x1f, UR4 ;  /* 0x0000001f3f107899 */ /* 0x000fe20008011404 */
[----:B------:R-:W-:-:S03]  /*f160*/  ULDC.64 UR12, c[0x0][UR22+0x210] ;  /* 0x00008400160c7abb */ /* 0x000fc60008000a00 */
[----:B------:R-:W-:Y:S01]  /*f170*/  IADD3 R8, P2, P3, R11, UR14, R8 ;  /* 0x0000000e0b087c10 */ /* 0x000fe2000fb5e008 */
[----:B------:R-:W-:Y:S01]  /*f180*/  UIADD3.X UR14, UR17, UR23, UR16, UP0, UP2 ;  /* 0x00000017110e7290 */ /* 0x000fe200087e4410 */
[----:B------:R-:W-:-:S04]  /*f190*/  IMAD R11, R13, UR13, RZ ;  /* 0x0000000d0d0b7c24 */ /* 0x000fc8000f8e02ff */
[----:B------:R-:W-:Y:S01]  /*f1a0*/  IMAD R11, R10, UR12, R11 ;  /* 0x0000000c0a0b7c24 */ /* 0x000fe2000f8e020b */
[----:B------:R-:W-:Y:S01]  /*f1b0*/  IADD3.X R9, R9, UR14, R12, P2, P3 ;  /* 0x0000000e09097c10 */ /* 0x000fe200097e640c */
[----:B------:R-:W-:Y:S01]  /*f1c0*/  ULDC.64 UR14, c[0x0][0xba8] ;  /* 0x0002ea00000e7ab9 */ /* 0x000fe20000000a00 */
        /* <DEDUP_REMOVED lines=12> */
.L_x_4444:
[----:B------:R-:W2:Y:S01]  /*f290*/  LDL R13, [R1+0x28] ;  /* 0x00002800010d7983 */ /* 0x000ea20000100800 */
[----:B-----5:R-:W-:Y:S01]  /*f2a0*/  IMAD R16, R5, R76, RZ ;  /* 0x0000004c05107224 */ /* 0x020fe200078e02ff */
        /* <DEDUP_REMOVED lines=8> */
[----:B------:R-:W-:-:S04]  /*f330*/  ISETP.GE.OR P2, PT, R17, R16, P0 ;  /* 0x000000101100720c */ /* 0x000fc80000746670 */
[----:B------:R-:W-:-:S09]  /*f340*/  ISETP.GE.OR P0, PT, R13, R16, P0 ;  /* 0x000000100d00720c */ /* 0x000fd20000706670 */
[----:B0-----:R0:W-:Y:S04]  /*f350*/  @!P2 ST.E desc[UR12][R8.64], R0 ;  /* 0x000000000800a985 */ /* 0x0011e8000c10190c */
[----:B-1----:R0:W-:Y:S01]  /*f360*/  @!P0 ST.E desc[UR12][R10.64], R4 ;  /* 0x000000040a008985 */ /* 0x0021e2000c10190c */
[----:B------:R-:W-:-:S13]  /*f370*/  PLOP3.LUT P0, PT, PT, PT, UP1, 0x80, 0x0 ;  /* 0x000000000000781c */ /* 0x000fda0003f0f018 */
[----:B0-----:R-:W-:Y:S05]  /*f380*/  @P0 BRA `(.L_x_4445) ;  /* 0x0000000c00580947 */ /* 0x001fea0003800000 */
[----:B------:R-:W-:Y:S01]  /*f390*/  IMAD R2, R220, 0x40, R22 ;  /* 0x00000040dc027824 */ /* 0x000fe200078e0216 */
[----:B------:R-:W-:Y:S01]  /*f3a0*/  ULDC.64 UR12, c[0x0][0x208] ;  /* 0x00008200000c7ab9 */ /* 0x000fe20000000a00 */
[----:B------:R-:W-:Y:S01]  /*f3b0*/  IMAD.MOV.U32 R3, RZ, RZ, 0x2 ;  /* 0x00000002ff037424 */ /* 0x000fe200078e00ff */
[----:B------:R-:W-:Y:S01]  /*f3c0*/  ULDC.64 UR14, c[0x0][0xaa0] ;  /* 0x0002a800000e7ab9 */ /* 0x000fe20000000a00 */
[----:B------:R-:W0:Y:S01]  /*f3d0*/  @P1 LDC R21, c[0x0][0xbf0] ;  /* 0x0002fc00ff151b82 */ /* 0x000e220000000800 */
[----:B------:R-:W-:Y:S01]  /*f3e0*/  R2UR UR17, R196 ;  /* 0x00000000c41172ca */ /* 0x000fe200000e0000 */
[----:B------:R-:W-:-:S03]  /*f3f0*/  IMAD.WIDE R2, R2, R3, UR10 ;  /* 0x0000000a02027e25 */ /* 0x000fc6000f8e0203 */
[C---:B------:R-:W-:Y:S02]  /*f400*/  IADD3 R9, P4, R2.reuse, 0x1000, RZ ;  /* 0x0000100002097810 */ /* 0x040fe40007f9e0ff */
[C---:B------:R-:W-:Y:S02]  /*f410*/  IADD3 R13, P3, R2.reuse, 0x2000, RZ ;  /* 0x00002000020d7810 */ /* 0x040fe40007f7e0ff */
[C---:B------:R-:W-:Y:S02]  /*f420*/  IADD3 R25, P6, R2.reuse, 0x3000, RZ ;  /* 0x0000300002197810 */ /* 0x040fe40007fde0ff */
[C---:B------:R-:W-:Y:S02]  /*f430*/  IADD3 R29, P5, R2.reuse, 0x4000, RZ ;  /* 0x00004000021d7810 */ /* 0x040fe40007fbe0ff */
[----:B------:R-:W-:Y:S02]  /*f440*/  IADD3 R33, P2, R2, 0x5000, RZ ;  /* 0x0000500002217810 */ /* 0x000fe40007f5e0ff */
        /* <DEDUP_REMOVED lines=33> */
[----:B------:R-:W-:Y:S01]  /*f660*/  IMAD.X R57, RZ, RZ, R3, P2 ;  /* 0x000000ffff397224 */ /* 0x000fe200010e0603 */
[----:B------:R-:W-:Y:S01]  /*f670*/  LOP3.LUT R44, R45, 0x380, RZ, 0xc0, !PT ;  /* 0x000003802d2c7812 */ /* 0x000fe200078ec0ff */
[----:B------:R-:W5:Y:S01]  /*f680*/  LD.E.128 R32, desc[UR12][R32.64] ;  /* 0x0000000c20207980 */ /* 0x000f62000c101d00 */
        /* <DEDUP_REMOVED lines=22> */
[----:B------:R-:W5:Y:S04]  /*f7f0*/  LD.E.128 R36, desc[UR12][R36.64] ;  /* 0x0000000c24247980 */ /* 0x000f68000c101d00 */
[----:B------:R1:W5:Y:S04]  /*f800*/  LD.E.128 R4, desc[UR12][R2.64] ;  /* 0x0000000c02047980 */ /* 0x000368000c101d00 */
[----:B------:R-:W5:Y:S04]  /*f810*/  LD.E.128 R40, desc[UR12][R40.64] ;  /* 0x0000000c28287980 */ /* 0x000f68000c101d00 */
[----:B------:R-:W5:Y:S01]  /*f820*/  LD.E.128 R44, desc[UR12][R44.64] ;  /* 0x0000000c2c2c7980 */ /* 0x000f62000c101d00 */
[----:B-1----:R-:W1:Y:S03]  /*f830*/  @P1 LDC R3, c[0x0][0xbec] ;  /* 0x0002fb00ff031b82 */ /* 0x002e660000000800 */
[----:B------:R-:W5:Y:S04]  /*f840*/  LD.E.128 R48, desc[UR12][R48.64] ;  /* 0x0000000c30307980 */ /* 0x000f68000c101d00 */
[----:B------:R-:W5:Y:S04]  /*f850*/  LD.E.128 R52, desc[UR12][R52.64] ;  /* 0x0000000c34347980 */ /* 0x000f68000c101d00 */
[----:B------:R-:W5:Y:S01]  /*f860*/  LD.E.128 R56, desc[UR12][R56.64] ;  /* 0x0000000c38387980 */ /* 0x000f62000c101d00 */
[----:B------:R-:W-:-:S02]  /*f870*/  UIMAD UR12, UR16, UR14, URZ ;  /* 0x0000000e100c72a4 */ /* 0x000fc4000f8e023f */
[----:B------:R-:W-:Y:S01]  /*f880*/  UIMAD.WIDE.U32 UR10, UR4, UR14, URZ ;  /* 0x0000000e040a72a5 */ /* 0x000fe2000f8e003f */
[----:B------:R-:W-:Y:S01]  /*f890*/  IMAD R0, R193, 0x20, R220 ;  /* 0x00000020c1007824 */ /* 0x000fe200078e02dc */
[----:B------:R-:W-:Y:S01]  /*f8a0*/  UIMAD UR12, UR4, UR15, UR12 ;  /* 0x0000000f040c72a4 */ /* 0x000fe2000f8e020c */
[----:B------:R-:W-:Y:S01]  /*f8b0*/  @!PT LDS RZ, [RZ] ;  /* 0x00000000fffff984 */ /* 0x000fe20000000800 */
[----:B------:R-:W-:Y:S01]  /*f8c0*/  @!PT LDS RZ, [RZ] ;  /* 0x00000000fffff984 */ /* 0x000fe20000000800 */
[----:B------:R-:W-:Y:S01]  /*f8d0*/  @!PT LDS RZ, [RZ] ;  /* 0x00000000fffff984 */ /* 0x000fe20000000800 */
[----:B------:R-:W-:Y:S01]  /*f8e0*/  @!PT LDS RZ, [RZ] ;  /* 0x00000000fffff984 */ /* 0x000fe20000000800 */
[----:B------:R2:W-:Y:S06]  /*f8f0*/  MEMBAR.ALL.CTA ;  /* 0x0000000000007992 */ /* 0x0005ec0000008000 */
[----:B--2---:R-:W2:Y:S01]  /*f900*/  FENCE.VIEW.ASYNC.S ;  /* 0x00000000000073c6 */ /* 0x004ea20000000000 */
[----:B------:R-:W-:-:S03]  /*f910*/  UIADD3 UR11, UR11, UR12, URZ ;  /* 0x0000000c0b0b7290 */ /* 0x000fc6000fffe03f */
[----:B------:R-:W-:Y:S01]  /*f920*/  ULDC.64 UR12, c[0x0][0xae8] ;  /* 0x0002ba00000c7ab9 */ /* 0x000fe20000000a00 */
[----:B------:R-:W-:Y:S01]  /*f930*/  VIADD R20, R0, UR39 ;  /* 0x0000002700147c36 */ /* 0x000fe20008000000 */
[----:B------:R-:W-:Y:S02]  /*f940*/  UIMAD.WIDE.U32 UR10, UR17, UR12, UR10 ;  /* 0x0000000c110a72a5 */ /* 0x000fe4000f8e000a */
[----:B------:R-:W-:Y:S01]  /*f950*/  USHF.R.S32.HI UR4, URZ, 0x1f, UR9 ;  /* 0x0000001f3f047899 */ /* 0x000fe20008011409 */
[----:B-1----:R-:W-:Y:S01]  /*f960*/  @P1 IMAD.HI.U32 R0, R20, R3, RZ ;  /* 0x0000000314001227 */ /* 0x002fe200078e00ff */
[----:B------:R-:W-:-:S03]  /*f970*/  UIMAD UR11, UR17, UR13, UR11 ;  /* 0x0000000d110b72a4 */ /* 0x000fc6000f8e020b */
[----:B------:R-:W-:Y:S02]  /*f980*/  ULDC.64 UR12, c[0x0][0xaf0] ;  /* 0x0002bc00000c7ab9 */ /* 0x000fe40000000a00 */
[----:B------:R-:W-:Y:S01]  /*f990*/  UIMAD UR4, UR4, UR12, URZ ;  /* 0x0000000c040472a4 */ /* 0x000fe2000f8e023f */
[----:B------:R-:W-:Y:S01]  /*f9a0*/  IMAD.MOV.U32 R17, RZ, RZ, R20 ;  /* 0x000000ffff117224 */ /* 0x000fe200078e0014 */
[----:B0-----:R-:W-:Y:S01]  /*f9b0*/  @P1 SHF.R.U32.HI R17, RZ, R21, R0 ;  /* 0x00000015ff111219 */ /* 0x001fe20000011600 */
[----:B------:R-:W-:Y:S02]  /*f9c0*/  UIMAD.WIDE.U32 UR10, UR9, UR12, UR10 ;  /* 0x0000000c090a72a5 */ /* 0x000fe4000f8e000a */
[----:B------:R-:W-:Y:S01]  /*f9d0*/  UIMAD UR4, UR9, UR13, UR4 ;  /* 0x0000000d090472a4 */ /* 0x000fe2000f8e0204 */
[--C-:B------:R-:W-:Y:S01]  /*f9e0*/  SHF.R.S32.HI R0, RZ, 0x1f, R17.reuse ;  /* 0x0000001fff007819 */ /* 0x100fe20000011411 */
[----:B------:R-:W-:Y:S01]  /*f9f0*/  IMAD.MOV R21, RZ, RZ, -R17 ;  /* 0x000000ffff157224 */ /* 0x000fe200078e0a11 */
[----:B------:R-:W-:Y:S01]  /*fa00*/  ULDC.64 UR12, c[0x0][0xae0] ;  /* 0x0002b800000c7ab9 */ /* 0x000fe20000000a00 */
[----:B------:R-:W-:-:S02]  /*fa10*/  UIADD3 UR4, UR11, UR4, URZ ;  /* 0x000000040b047290 */ /* 0x000fc4000fffe03f */
[----:B------:R-:W-:Y:S02]  /*fa20*/  IMAD.U32 R3, RZ, RZ, UR11 ;  /* 0x0000000bff037e24 */ /* 0x000fe4000f8e00ff */
[----:B------:R-:W-:Y:S02]  /*fa30*/  IMAD R0, R0, UR12, RZ ;  /* 0x0000000c00007c24 */ /* 0x000fe4000f8e02ff */
[----:B------:R-:W-:Y:S02]  /*fa40*/  IMAD R21, R76, R21, R20 ;  /* 0x000000154c157224 */ /* 0x000fe400078e0214 */
[----:B------:R-:W-:Y:S01]  /*fa50*/  IMAD.U32 R2, RZ, RZ, UR10 ;  /* 0x0000000aff027e24 */ /* 0x000fe2000f8e00ff */
[----:B------:R-:W-:Y:S01]  /*fa60*/  ULDC.64 UR10, c[0x0][0xad8] ;  /* 0x0002b600000a7ab9 */ /* 0x000fe20000000a00 */
[----:B------:R-:W-:Y:S02]  /*fa70*/  IMAD.U32 R3, RZ, RZ, UR4 ;  /* 0x00000004ff037e24 */ /* 0x000fe4000f8e00ff */
[C---:B------:R-:W-:Y:S01]  /*fa80*/  IMAD R61, R17.reuse, UR13, R0 ;  /* 0x0000000d113d7c24 */ /* 0x040fe2000f8e0200 */
[----:B------:R-:W-:Y:S01]  /*fa90*/  SHF.R.S32.HI R0, RZ, 0x1f, R21 ;  /* 0x0000001fff007819 */ /* 0x000fe20000011415 */
[----:B------:R-:W-:-:S04]  /*faa0*/  IMAD.WIDE.U32 R2, R17, UR12, R2 ;  /* 0x0000000c11027c25 */ /* 0x000fc8000f8e0002 */
[----:B------:R-:W-:Y:S02]  /*fab0*/  VIADD R63, R220, UR39 ;  /* 0x00000027dc3f7c36 */ /* 0x000fe40008000000 */
[----:B------:R-:W-:Y:S02]  /*fac0*/  IMAD.IADD R3, R3, 0x1, R61 ;  /* 0x0000000103037824 */ /* 0x000fe400078e023d */
[----:B------:R-:W-:Y:S02]  /*fad0*/  IMAD R0, R0, UR10, RZ ;  /* 0x0000000a00007c24 */ /* 0x000fe4000f8e02ff */
[----:B------:R-:W-:Y:S01]  /*fae0*/  VIADD R17, R63, 0x20 ;  /* 0x000000203f117836 */ /* 0x000fe20000000000 */
[----:B------:R-:W-:Y:S01]  /*faf0*/  UIADD3 UR8, UR8, 0x30820, URZ ;  /* 0x0003082008087890 */ /* 0x000fe2000fffe03f */
[C---:B------:R-:W-:Y:S02]  /*fb00*/  IMAD R61, R21.reuse, UR11, R0 ;  /* 0x0000000b153d7c24 */ /* 0x040fe4000f8e0200 */
[----:B------:R-:W-:Y:S01]  /*fb10*/  IMAD.WIDE.U32 R2, R21, UR10, R2 ;  /* 0x0000000a15027c25 */ /* 0x000fe2000f8e0002 */
[-C--:B------:R-:W-:Y:S01]  /*fb20*/  ISETP.GE.AND P1, PT, R17, R16.reuse, PT ;  /* 0x000000101100720c */ /* 0x080fe20003f26270 */
[----:B------:R-:W-:Y:S01]  /*fb30*/  ULDC.64 UR10, c[0x0][0xa80] ;  /* 0x0002a000000a7ab9 */ /* 0x000fe20000000a00 */
[C---:B------:R-:W-:Y:S01]  /*fb40*/  ISETP.GE.AND P2, PT, R63.reuse, R16, PT ;  /* 0x000000103f00720c */ /* 0x040fe20003f46270 */
[----:B------:R-:W-:Y:S01]  /*fb50*/  VIADD R17, R63, 0x40 ;  /* 0x000000403f117836 */ /* 0x000fe20000000000 */
[----:B------:R-:W-:Y:S01]  /*fb60*/  UPRMT UR8, URZ, 0x654, UR8 ;  /* 0x000006543f087896 */ /* 0x000fe20008000008 */
[----:B------:R-:W-:Y:S01]  /*fb70*/  IMAD.IADD R3, R3, 0x1, R61 ;  /* 0x0000000103037824 */ /* 0x000fe200078e023d */
[----:B------:R-:W-:-:S02]  /*fb80*/  LEA R0, P3, R2, UR10, 0x1 ;  /* 0x0000000a02007c11 */ /* 0x000fc4000f8608ff */
[----:B------:R-:W-:Y:S02]  /*fb90*/  ISETP.GE.AND P0, PT, R17, R16, PT ;  /* 0x000000101100720c */ /* 0x000fe40003f06270 */
[----:B------:R-:W-:Y:S01]  /*fba0*/  LEA.HI.X R17, R2, UR11, R3, 0x1, P3 ;  /* 0x0000000b02117c11 */ /* 0x000fe200098f0c03 */
[----:B------:R-:W-:Y:S01]  /*fbb0*/  VIADD R64, R22, 0x40 ;  /* 0x0000004016407836 */ /* 0x000fe20000000000 */
[----:B--2---:R0:W1:Y:S01]  /*fbc0*/  SHFL.IDX PT, R21, R0, RZ, 0x181f ;  /* 0x00181fff00157589 */ /* 0x00406200000e0000 */
[----:B------:R-:W-:Y:S01]  /*fbd0*/  SYNCS.ARRIVE.TRANS64.RED.A1T0 RZ, [UR8], RZ ;  /* 0x000000ffffff79a7 */ /* 0x000fe20008100408 */
[----:B------:R-:W-:Y:S02]  /*fbe0*/  BSSY B1, `(.L_x_4446) ;  /* 0x0000014000017945 */ /* 0x000fe40003800000 */
        /* <DEDUP_REMOVED lines=19> */
.L_x_4447:
[----:B------:R-:W-:Y:S05]  /*fd20*/  BSYNC B1 ;  /* 0x0000000000017941 */ /* 0x000fea0003800000 */
.L_x_4446:
        /* <DEDUP_REMOVED lines=12> */
[-C--:B----4-:R-:W-:Y:S02]  /*fdf0*/  @!P4 LEA.HI.X R3, R22, R7.reuse, R62, 0x1, P1 ;  /* 0x000000071603c211 */ /* 0x090fe400008f0c3e */
[-C--:B------:R-:W-:Y:S02]  /*fe00*/  @!P5 LEA.HI.X R5, R64, R7.reuse, R65, 0x1, P2 ;  /* 0x000000074005d211 */ /* 0x080fe400010f0c41 */
[----:B------:R-:W-:Y:S01]  /*fe10*/  @!P6 LEA.HI.X R7, R192, R7, R66, 0x1, P3 ;  /* 0x00000007c007e211 */ /* 0x000fe200018f0c42 */
[----:B------:R0:W-:Y:S04]  /*fe20*/  @!P4 ST.E.128 desc[UR8][R2.64], R8 ;  /* 0x000000080200c985 */ /* 0x0001e8000c101d08 */
[----:B------:R0:W-:Y:S04]  /*fe30*/  @!P5 ST.E.128 desc[UR8][R4.64], R32 ;  /* 0x000000200400d985 */ /* 0x0001e8000c101d08 */
[----:B------:R0:W-:Y:S02]  /*fe40*/  @!P6 ST.E.128 desc[UR8][R6.64], R48 ;  /* 0x000000300600e985 */ /* 0x0001e4000c101d08 */
.L_x_4449:
[----:B------:R-:W-:Y:S05]  /*fe50*/  BSYNC B1 ;  /* 0x0000000000017941 */ /* 0x000fea0003800000 */
.L_x_4448:
        /* <DEDUP_REMOVED lines=18> */
.L_x_4451:
[----:B------:R-:W-:Y:S05]  /*ff80*/  BSYNC B1 ;  /* 0x0000000000017941 */ /* 0x000fea0003800000 */
.L_x_4450:
[----:B0-----:R-:W-:Y:S01]  /*ff90*/  VIADD R3, R63, 0x60 ;  /* 0x000000603f037836 */ /* 0x001fe20000000000 */
[----:B---3--:R-:W0:Y:S04]  /*ffa0*/  SHFL.IDX PT, R17, R17, 0x3, 0x181f ;  /* 0x00781f0011117f89 */ /* 0x008e2800000e0000 */
[----:B------:R-:W-:Y:S01]  /*ffb0*/  ISETP.GE.AND P0, PT, R3, R16, PT ;  /* 0x000000100300720c */ /* 0x000fe20003f06270 */
[----:B----4-:R4:W3:-:S12]  /*ffc0*/  SHFL.IDX PT, R7, R0, 0x3, 0x181f ;  /* 0x00781f0000077f89 */ /* 0x0108d800000e0000 */
[----:B----4-:R-:W-:Y:S05]  /*ffd0*/  @P0 BRA `(.L_x_4452) ;  /* 0x0000002000300947 */ /* 0x010fea0003800000 */
[----:B------:R-:W-:Y:S01]  /*ffe0*/  ULDC UR4, c[0x0][0xac8] ;  /* 0x0002b20000047ab9 */ /* 0x000fe20000000800 */
[----:B------:R-:W-:Y:S01]  /*fff0*/  ULDC.64 UR8, c[0x0][0x208] ;  /* 0x0000820000087ab9 */ /* 0x000fe20000000a00 */
[----:B------:R-:W-:Y:S02]  /*10000*/  ISETP.GE.AND P2, PT, R22, UR4, PT ;  /* 0x0000000416007c0c */ /* 0x000fe4000bf46270 */
[----:B------:R-:W-:-:S11]  /*10010*/  ISETP.GE.AND P3, PT, R64, UR4, PT ;  /* 0x0000000440007c0c */ /* 0x000fd6000bf66270 */
[-C--:B---3--:R-:W-:Y:S02]  /*10020*/  @!P2 LEA R2, P0, R22, R7.reuse, 0x1 ;  /* 0x000000071602a211 */ /* 0x088fe400078008ff */
[----:B------:R-:W-:Y:S02]  /*10030*/  @!P3 LEA R4, P1, R64, R7, 0x1 ;  /* 0x000000074004b211 */ /* 0x000fe400078208ff */
[-C--:B0-----:R-:W-:Y:S02]  /*10040*/  @!P2 LEA.HI.X R3, R22, R17.reuse, R62, 0x1, P0 ;  /* 0x000000111603a211 */ /* 0x081fe400000f0c3e */
[----:B------:R-:W-:Y:S02]  /*10050*/  ISETP.GE.AND P0, PT, R192, UR4, PT ;  /* 0x00000004c0007c0c */ /* 0x000fe4000bf06270 */
[----:B------:R-:W-:Y:S01]  /*10060*/  @!P3 LEA.HI.X R5, R64, R17, R65, 0x1, P1 ;  /* 0x000000114005b211 */ /* 0x000fe200008f0c41 */
[----:B------:R4:W-:Y:S04]  /*10070*/  @!P2 ST.E.128 desc[UR8][R2.64], R24 ;  /* 0x000000180200a985 */ /* 0x0009e8000c101d08 */
[----:B------:R4:W-:Y:S06]  /*10080*/  @!P3 ST.E.128 desc[UR8][R4.64], R40 ;  /* 0x000000280400b985 */ /* 0x0009ec000c101d08 */
[----:B------:R-:W-:Y:S05]  /*10090*/  @P0 BRA `(.L_x_4452) ;  /* 0x0000002000000947 */ /* 0x000fea0003800000 */
[----:B----4-:R-:W-:Y:S01]  /*100a0*/  LEA R2, P0, R192, R7, 0x1 ;  /* 0x00000007c0027211 */ /* 0x010fe200078008ff */
[----:B------:R-:W-:-:S03]  /*100b0*/  ULDC.64 UR8, c[0x0][0x208] ;  /* 0x0000820000087ab9 */ /* 0x000fc60000000a00 */
[----:B------:R-:W-:-:S05]  /*100c0*/  LEA.HI.X R3, R192, R17, R66, 0x1, P0 ;  /* 0x00000011c0037211 */ /* 0x000fca00000f0c42 */
[----:B------:R0:W-:Y:S01]  /*100d0*/  ST.E.128 desc[UR8][R2.64], R56 ;  /* 0x0000003802007985 */ /* 0x0001e2000c101d08 */
[----:B------:R-:W-:Y:S05]  /*100e0*/  BRA `(.L_x_4452) ;  /* 0x0000001c00ec7947 */ /* 0x000fea0003800000 */
.L_x_4445:
        /* <DEDUP_REMOVED lines=41> */
[----:B------:R-:W-:Y:S01]  /*10380*/  ULDC.64 UR12, c[0x0][0xb30] ;  /* 0x0002cc00000c7ab9 */ /* 0x000fe20000000a00 */
[----:B------:R-:W-:-:S02]  /*10390*/  IMAD R11, R76, R11, R15 ;  /* 0x0000000b4c0b7224 */ /* 0x000fc400078e020f */
[----:B------:R-:W-:Y:S02]  /*103a0*/  IMAD R0, R0, UR12, RZ ;  /* 0x0000000c00007c24 */ /* 0x000fe4000f8e02ff */
[----:B------:R-:W-:Y:S01]  /*103b0*/  IMAD.U32 R4, RZ, RZ, UR10 ;  /* 0x0000000aff047e24 */ /* 0x000fe2000f8e00ff */
[----:B------:R-:W-:Y:S01]  /*103c0*/  ULDC.64 UR10, c[0x0][0xb28] ;  /* 0x0002ca00000a7ab9 */ /* 0x000fe20000000a00 */
[----:B------:R-:W-:Y:S02]  /*103d0*/  IMAD.U32 R5, RZ, RZ, UR4 ;  /* 0x00000004ff057e24 */ /* 0x000fe4000f8e00ff */
[C---:B------:R-:W-:Y:S01]  /*103e0*/  IMAD R15, R9.reuse, UR13, R0 ;  /* 0x0000000d090f7c24 */ /* 0x040fe2000f8e0200 */
[----:B------:R-:W-:Y:S01]  /*103f0*/  SHF.R.S32.HI R0, RZ, 0x1f, R11 ;  /* 0x0000001fff007819 */ /* 0x000fe2000001140b */
[----:B------:R-:W-:-:S04]  /*10400*/  IMAD.WIDE.U32 R4, R9, UR12, R4 ;  /* 0x0000000c09047c25 */ /* 0x000fc8000f8e0004 */
[----:B------:R-:W-:Y:S02]  /*10410*/  IMAD R0, R0, UR10, RZ ;  /* 0x0000000a00007c24 */ /* 0x000fe4000f8e02ff */
[----:B------:R-:W-:Y:S02]  /*10420*/  IMAD.IADD R5, R5, 0x1, R15 ;  /* 0x0000000105057824 */ /* 0x000fe400078e020f */
[C---:B------:R-:W-:Y:S02]  /*10430*/  IMAD R9, R11.reuse, UR11, R0 ;  /* 0x0000000b0b097c24 */ /* 0x040fe4000f8e0200 */
[----:B------:R-:W-:Y:S01]  /*10440*/  IMAD.WIDE.U32 R4, R11, UR10, R4 ;  /* 0x0000000a0b047c25 */ /* 0x000fe2000f8e0004 */
[----:B------:R-:W-:-:S03]  /*10450*/  ULDC.64 UR10, c[0x0][0xb00] ;  /* 0x0002c000000a7ab9 */ /* 0x000fc60000000a00 */
[----:B------:R-:W-:Y:S01]  /*10460*/  IMAD.IADD R5, R5, 0x1, R9 ;  /* 0x0000000105057824 */ /* 0x000fe200078e0209 */
[----:B------:R-:W-:-:S04]  /*10470*/  LEA R0, P1, R4, UR10, 0x2 ;  /* 0x0000000a04007c11 */ /* 0x000fc8000f8210ff */
        /* <DEDUP_REMOVED lines=11> */
[-C--:B-1----:R-:W-:Y:S02]  /*10530*/  @!P1 LEA R10, P5, R219, R4.reuse, 0x2 ;  /* 0x00000004db0a9211 */ /* 0x082fe400078a10ff */
[CC--:B------:R-:W-:Y:S02]  /*10540*/  @!P0 LEA R14, P6, R218.reuse, R4.reuse, 0x2 ;  /* 0x00000004da0e8211 */ /* 0x0c0fe400078c10ff */
        /* <DEDUP_REMOVED lines=13> */
[----:B------:R-:W-:Y:S01]  /*10620*/  @!P3 ST.E.64 desc[UR8][R76.64], R36 ;  /* 0x000000244c00b985 */ /* 0x000fe2000c101b08 */
        /* <DEDUP_REMOVED lines=16> */
[-C--:B------:R-:W-:Y:S02]  /*10730*/  @!P3 LEA R24, P6, R211, R4.reuse, 0x2 ;  /* 0x00000004d318b211 */ /* 0x080fe400078c10ff */
        /* <DEDUP_REMOVED lines=22> */
[----:B------:R2:W-:Y:S01]  /*108a0*/  @!P1 ST.E.64 desc[UR8][R10.64], R2 ;  /* 0x000000020a009985 */ /* 0x0005e2000c101b08 */
        /* <DEDUP_REMOVED lines=13> */
[----:B--2---:R-:W-:Y:S01]  /*10980*/  @!P0 LEA R2, P5, R202, R4, 0x2 ;  /* 0x00000004ca028211 */ /* 0x004fe200078a10ff */
[----:B------:R3:W-:Y:S01]  /*10990*/  @!P3 ST.E.64 desc[UR8][R32.64], R92 ;  /* 0x0000005c2000b985 */ /* 0x0007e2000c101b08 */
[----:B------:R-:W-:-:S02]  /*109a0*/  ISETP.GE.AND P3, PT, R199, UR4, PT ;  /* 0x00000004c7007c0c */ /* 0x000fc4000bf66270 */
[-C--:B------:R-:W-:Y:S02]  /*109b0*/  @!P0 LEA.HI.X R3, R202, R5.reuse, R229, 0x2, P5 ;  /* 0x00000005ca038211 */ /* 0x080fe400028f14e5 */
[----:B------:R-:W-:Y:S02]  /*109c0*/  ISETP.GE.AND P5, PT, R197, UR4, PT ;  /* 0x00000004c5007c0c */ /* 0x000fe4000bfa6270 */
[CC--:B-1----:R-:W-:Y:S01]  /*109d0*/  @!P1 LEA R6, P6, R201.reuse, R4.reuse, 0x2 ;  /* 0x00000004c9069211 */ /* 0x0c2fe200078c10ff */
[----:B------:R3:W-:Y:S02]  /*109e0*/  @!P0 ST.E.64 desc[UR8][R2.64], R96 ;  /* 0x0000006002008985 */ /* 0x0007e4000c101b08 */
[-C--:B------:R-:W-:Y:S02]  /*109f0*/  @!P4 LEA R8, P0, R200, R4.reuse, 0x2 ;  /* 0x00000004c808c211 */ /* 0x080fe400078010ff */
        /* <DEDUP_REMOVED lines=13> */
.L_x_4454:
[----:B------:R-:W-:Y:S05]  /*10ad0*/  BSYNC B1 ;  /* 0x0000000000017941 */ /* 0x000fea0003800000 */
.L_x_4453:
        /* <DEDUP_REMOVED lines=104> */
.L_x_4443:
[----:B------:R-:W0:Y:S01]  /*11160*/  LDC.64 R2, c[0x0][0xc00] ;  /* 0x00030000ff027b82 */ /* 0x000e220000000a00 */
[----:B------:R-:W-:Y:S01]  /*11170*/  R2UR UR11, R221 ;  /* 0x00000000dd0b72ca */ /* 0x000fe200000e0000 */
[----:B------:R-:W-:Y:S01]  /*11180*/  ULDC.64 UR8, c[0x0][0xc00] ;  /* 0x0003000000087ab9 */ /* 0x000fe20000000a00 */
[----:B------:R-:W-:Y:S01]  /*11190*/  R2UR UR10, R194 ;  /* 0x00000000c20a72ca */ /* 0x000fe200000e0000 */
[----:B------:R-:W-:Y:S01]  /*111a0*/  IMAD.MOV.U32 R7, RZ, RZ, RZ ;  /* 0x000000ffff077224 */ /* 0x000fe200078e00ff */
[----:B------:R-:W-:-:S03]  /*111b0*/  ULDC.64 UR12, c[0x0][0x208] ;  /* 0x00008200000c7ab9 */ /* 0x000fc60000000a00 */
[----:B------:R-:W1:Y:S06]  /*111c0*/  LDC.64 R4, c[0x0][0xc08] ;  /* 0x00030200ff047b82 */ /* 0x000e6c0000000a00 */
[----:B------:R-:W-:Y:S01]  /*111d0*/  UIMAD.WIDE UR8, UR11, 0x4, UR8 ;  /* 0x000000040b0878a5 */ /* 0x000fe2000f8e0208 */
[----:B0-----:R-:W-:-:S05]  /*111e0*/  ISETP.NE.U32.AND P0, PT, R2, RZ, PT ;  /* 0x000000ff0200720c */ /* 0x001fca0003f05070 */
[----:B------:R-:W-:Y:S01]  /*111f0*/  IMAD.U32 R2, RZ, RZ, UR8 ;  /* 0x00000008ff027e24 */ /* 0x000fe2000f8e00ff */
[----:B------:R-:W-:Y:S01]  /*11200*/  R2UR UR4, R3 ;  /* 0x00000000030472ca */ /* 0x000fe200000e0000 */
[----:B------:R-:W-:Y:S01]  /*11210*/  IMAD.U32 R3, RZ, RZ, UR9 ;  /* 0x00000009ff037e24 */ /* 0x000fe2000f8e00ff */
[----:B-1----:R-:W-:-:S05]  /*11220*/  ISETP.NE.U32.AND P1, PT, R4, RZ, PT ;  /* 0x000000ff0400720c */ /* 0x002fca0003f25070 */
[----:B------:R-:W-:-:S06]  /*11230*/  VOTEU.ANY UP0, P0 ;  /* 0x00000000003f7886 */ /* 0x000fcc0000000100 */
[----:B------:R-:W-:Y:S01]  /*11240*/  UISETP.NE.AND.EX UP0, UPT, UR4, URZ, UPT, UP0 ;  /* 0x0000003f0400728c */ /* 0x000fe2000bf05300 */
[----:B------:R-:W-:Y:S01]  /*11250*/  R2UR UR4, R5 ;  /* 0x00000000050472ca */ /* 0x000fe200000e0000 */
[----:B------:R-:W-:-:S04]  /*11260*/  VOTEU.ANY UP1, P1 ;  /* 0x00000000003f7886 */ /* 0x000fc80000820100 */
[----:B------:R-:W-:-:S08]  /*11270*/  PLOP3.LUT P0, PT, PT, PT, UP0, 0x80, 0x0 ;  /* 0x000000000000781c */ /* 0x000fd00003f0f008 */
[----:B------:R-:W-:-:S06]  /*11280*/  UISETP.NE.AND.EX UP1, UPT, UR4, URZ, UPT, UP1 ;  /* 0x0000003f0400728c */ /* 0x000fcc000bf25310 */
[----:B------:R-:W-:Y:S01]  /*11290*/  PLOP3.LUT P1, PT, PT, PT, UP1, 0x80, 0x0 ;  /* 0x000000000000781c */ /* 0x000fe20003f2f018 */
[----:B------:R0:W5:Y:S01]  /*112a0*/  @P0 LDG.E R7, desc[UR12][R2.64] ;  /* 0x0000000c02070981 */ /* 0x000162000c1e1900 */
[----:B------:R-:W-:Y:S02]  /*112b0*/  ULDC UR4, c[0x0][0xa88] ;  /* 0x0002a20000047ab9 */ /* 0x000fe40000000800 */
[----:B------:R-:W-:Y:S01]  /*112c0*/  IMAD.U32 R0, RZ, RZ, UR4 ;  /* 0x00000004ff007e24 */ /* 0x000fe2000f8e00ff */
[----:B------:R-:W-:Y:S02]  /*112d0*/  @UP1 ULDC.64 UR8, c[0x0][0xc08] ;  /* 0x0003020000081ab9 */ /* 0x000fe40000000a00 */
[----:B------:R-:W-:Y:S02]  /*112e0*/  @UP1 UIMAD.WIDE UR8, UR11, 0x4, UR8 ;  /* 0x000000040b0818a5 */ /* 0x000fe4000f8e0208 */
[----:B------:R-:W-:-:S04]  /*112f0*/  UISETP.NE.AND UP1, UPT, UR10, URZ, UPT ;  /* 0x0000003f0a00728c */ /* 0x000fc8000bf25270 */
[----:B------:R-:W-:Y:S02]  /*11300*/  IMAD.U32 R4, RZ, RZ, UR8 ;  /* 0x00000008ff047e24 */ /* 0x000fe4000f8e00ff */
[----:B------:R-:W-:-:S05]  /*11310*/  IMAD.U32 R5, RZ, RZ, UR9 ;  /* 0x00000009ff057e24 */ /* 0x000fca000f8e00ff */
[----:B------:R-:W-:Y:S01]  /*11320*/  @!UP1 ULDC UR10, c[0x0][0xad4] ;  /* 0x0002b500000a9ab9 */ /* 0x000fe20000000800 */
[----:B------:R0:W5:Y:S01]  /*11330*/  @P1 LDG.E R0, desc[UR12][R4.64] ;  /* 0x0000000c04001981 */ /* 0x000162000c1e1900 */
[----:B------:R-:W-:Y:S01]  /*11340*/  IMAD.U32 R194, RZ, RZ, UR10 ;  /* 0x0000000affc27e24 */ /* 0x000fe2000f8e00ff */
[----:B------:R-:W-:Y:S06]  /*11350*/  @P1 BRA `(.L_x_4455) ;  /* 0x0000000000141947 */ /* 0x000fec0003800000 */
[----:B------:R-:W-:Y:S05]  /*11360*/  @!P0 BRA `(.L_x_4455) ;  /* 0x0000000000108947 */ /* 0x000fea0003800000 */
[----:B------:R-:W-:Y:S02]  /*11370*/  ULDC.64 UR8, c[0x0][0x208] ;  /* 0x0000820000087ab9 */ /* 0x000fe40000000a00 */
[----:B0-----:R-:W2:Y:S04]  /*11380*/  LDG.E R5, desc[UR8][R2.64] ;  /* 0x0000000802057981 */ /* 0x001ea8000c1e1900 */
[----:B-----5:R-:W2:Y:S02]  /*11390*/  LDG.E R0, desc[UR8][R2.64+0x4] ;  /* 0x0000040802007981 */ /* 0x020ea4000c1e1900 */
[----:B--2---:R-:W-:-:S07]  /*113a0*/  IMAD.IADD R0, R0, 0x1, -R5 ;  /* 0x0000000100007824 */ /* 0x004fce00078e0a05 */
.L_x_4455:
[----:B0-----:R-:W0:Y:S01]  /*113b0*/  S2R R2, SR_TID.X ;  /* 0x0000000000027919 */ /* 0x001e220000002100 */
[----:B------:R-:W-:Y:S01]  /*113c0*/  R2UR UR4, R221 ;  /* 0x00000000dd0472ca */ /* 0x000fe200000e0000 */
[----:B------:R-:W-:Y:S01]  /*113d0*/  BSSY B1, `(.L_x_4456) ;  /* 0x0000043000017945 */ /* 0x000fe20003800000 */
[----:B-----5:R-:W-:-:S11]  /*113e0*/  R2UR UR20, R7 ;  /* 0x00000000071472ca */ /* 0x020fd600000e0000 */
[----:B------:R-:W-:Y:S02]  /*113f0*/  USHF.R.S32.HI UR8, URZ, 0x1f, UR4 ;  /* 0x0000001f3f087899 */ /* 0x000fe40008011404 */
[----:B------:R-:W-:Y:S02]  /*11400*/  USEL UR4, UR4, URZ, !UP0 ;  /* 0x0000003f04047287 */ /* 0x000fe4000c000000 */
[----:B------:R-:W-:Y:S02]  /*11410*/  USEL UR8, UR8, URZ, !UP0 ;  /* 0x0000003f08087287 */ /* 0x000fe4000c000000 */
[----:B------:R-:W-:Y:S01]  /*11420*/  USHF.R.S32.HI UR20, URZ, 0x1f, UR20 ;  /* 0x0000001f3f147899 */ /* 0x000fe20008011414 */
[----:B0-----:R-:W-:-:S05]  /*11430*/  VIADD R2, R2, 0xffffff80 ;  /* 0xffffff8002027836 */ /* 0x001fca0000000000 */
[----:B------:R-:W-:-:S13]  /*11440*/  ISETP.GT.AND P0, PT, R2, 0x7f, PT ;  /* 0x0000007f0200780c */ /* 0x000fda0003f04270 */
[----:B------:R-:W-:Y:S05]  /*11450*/  @P0 BRA `(.L_x_4457) ;  /* 0x0000000000e80947 */ /* 0x000fea0003800000 */
[----:B------:R-:W0:Y:S01]  /*11460*/  S2R R6, SR_TID.X ;  /* 0x0000000000067919 */ /* 0x000e220000002100 */
[----:B------:R-:W1:Y:S01]  /*11470*/  LDC R9, c[0x0][0xbe8] ;  /* 0x0002fa00ff097b82 */ /* 0x000e620000000800 */
[----:B------:R-:W-:Y:S02]  /*11480*/  IMAD.U32 R3, RZ, RZ, UR39 ;  /* 0x00000027ff037e24 */ /* 0x000fe4000f8e00ff */
[----:B-1----:R-:W-:-:S03]  /*11490*/  IMAD R2, R0, R9, RZ ;  /* 0x0000000900027224 */ /* 0x002fc600078e02ff */
        /* <DEDUP_REMOVED lines=17> */
[----:B------:R-:W-:Y:S02]  /*115b0*/  UIMAD.WIDE.U32 UR16, UR10, UR19, URZ ;  /* 0x000000130a1072a5 */ /* 0x000fe4000f8e003f */
[----:B------:R-:W-:Y:S01]  /*115c0*/  UIMAD UR19, UR11, UR19, URZ ;  /* 0x000000130b1372a4 */ /* 0x000fe2000f8e023f */
[----:B0-----:R-:W-:Y:S01]  /*115d0*/  @P0 IMAD.HI.U32 R5, R6, R5, RZ ;  /* 0x0000000506050227 */ /* 0x001fe200078e00ff */
[----:B------:R-:W-:Y:S02]  /*115e0*/  UIMAD UR13, UR13, UR4, URZ ;  /* 0x000000040d0d72a4 */ /* 0x000fe4000f8e023f */
[----:B------:R-:W-:Y:S01]  /*115f0*/  UIMAD.WIDE.U32 UR10, UR12, UR4, URZ ;  /* 0x000000040c0a72a5 */ /* 0x000fe2000f8e003f */
[----:B------:R-:W-:Y:S01]  /*11600*/  IMAD.U32 R2, RZ, RZ, UR16 ;  /* 0x00000010ff027e24 */ /* 0x000fe2000f8e00ff */
[----:B------:R-:W-:-:S02]  /*11610*/  UIADD3 UR19, UR17, UR19, URZ ;  /* 0x0000001311137290 */ /* 0x000fc4000fffe03f */
[----:B------:R-:W-:Y:S01]  /*11620*/  IMAD.U32 R3, RZ, RZ, UR17 ;  /* 0x00000011ff037e24 */ /* 0x000fe2000f8e00ff */
[----:B------:R-:W-:Y:S01]  /*11630*/  UIMAD UR13, UR12, UR8, UR13 ;  /* 0x000000080c0d72a4 */ /* 0x000fe2000f8e020d */
[----:B-1----:R-:W-:Y:S01]  /*11640*/  @P0 SHF.R.U32.HI R4, RZ, R8, R5 ;  /* 0x00000008ff040219 */ /* 0x002fe20000011605 */
[----:B------:R-:W-:Y:S01]  /*11650*/  ULDC.64 UR14, c[0x0][UR18+0x228] ;  /* 0x00008a00120e7abb */ /* 0x000fe20008000a00 */
[----:B------:R-:W-:Y:S01]  /*11660*/  IADD3 R3, P0, P1, R2, UR10, R7 ;  /* 0x0000000a02037c10 */ /* 0x000fe2000f91e007 */
[----:B------:R-:W-:Y:S01]  /*11670*/  UIADD3 UR13, UR11, UR13, URZ ;  /* 0x0000000d0b0d7290 */ /* 0x000fe2000fffe03f */
[----:B------:R-:W-:Y:S01]  /*11680*/  IMAD.U32 R2, RZ, RZ, UR20 ;  /* 0x00000014ff027e24 */ /* 0x000fe2000f8e00ff */
[----:B------:R-:W-:Y:S01]  /*11690*/  UIMAD.WIDE.U32 UR16, UR14, UR9, URZ ;  /* 0x000000090e1072a5 */ /* 0x000fe2000f8e003f */
[----:B------:R-:W-:Y:S01]  /*116a0*/  IMAD.MOV R5, RZ, RZ, -R4 ;  /* 0x000000ffff057224 */ /* 0x000fe200078e0a04 */
[----:B------:R-:W-:Y:S01]  /*116b0*/  UIMAD UR9, UR15, UR9, URZ ;  /* 0x000000090f0972a4 */ /* 0x000fe2000f8e023f */
[----:B------:R-:W-:Y:S01]  /*116c0*/  IMAD.U32 R11, RZ, RZ, UR19 ;  /* 0x00000013ff0b7e24 */ /* 0x000fe2000f8e00ff */
[----:B------:R-:W-:Y:S01]  /*116d0*/  ULDC.64 UR10, c[0x0][UR18+0x210] ;  /* 0x00008400120a7abb */ /* 0x000fe20008000a00 */
[----:B------:R-:W-:Y:S01]  /*116e0*/  IMAD R5, R9, R5, R6 ;  /* 0x0000000509057224 */ /* 0x000fe200078e0206 */
[----:B------:R-:W-:-:S02]  /*116f0*/  UIADD3 UR9, UR17, UR9, URZ ;  /* 0x0000000911097290 */ /* 0x000fc4000fffe03f */
[----:B------:R-:W-:Y:S01]  /*11700*/  IADD3.X R6, R11, UR13, R2, P0, P1 ;  /* 0x0000000d0b067c10 */ /* 0x000fe200087e2402 */
[----:B------:R-:W-:Y:S01]  /*11710*/  IMAD R9, R5, UR11, RZ ;  /* 0x0000000b05097c24 */ /* 0x000fe2000f8e02ff */
[----:B------:R-:W-:Y:S01]  /*11720*/  IADD3 R2, P0, P1, R4, UR16, R3 ;  /* 0x0000001004027c10 */ /* 0x000fe2000f91e003 */
[----:B------:R-:W-:Y:S01]  /*11730*/  ULDC.64 UR12, c[0x0][0xba8] ;  /* 0x0002ea00000c7ab9 */ /* 0x000fe20000000a00 */
[----:B------:R-:W-:Y:S01]  /*11740*/  SHF.R.S32.HI R3, RZ, 0x1f, R4 ;  /* 0x0000001fff037819 */ /* 0x000fe20000011404 */
[----:B------:R-:W-:Y:S01]  /*11750*/  @!UP0 ULDC UR12, c[0x0][0xb50] ;  /* 0x0002d400000c8ab9 */ /* 0x000fe20000000800 */
[----:B------:R-:W-:Y:S01]  /*11760*/  SHF.R.S32.HI R4, RZ, 0x1f, R5 ;  /* 0x0000001fff047819 */ /* 0x000fe20000011405 */
[----:B------:R-:W-:Y:S01]  /*11770*/  @!UP0 ULDC UR13, c[0x0][0xb54] ;  /* 0x0002d500000d8ab9 */ /* 0x000fe20000000800 */
[----:B------:R-:W-:-:S03]  /*11780*/  IADD3.X R3, R3, UR9, R6, P0, P1 ;  /* 0x0000000903037c10 */ /* 0x000fc600087e2406 */
[----:B------:R-:W-:Y:S02]  /*11790*/  IMAD R9, R4, UR10, R9 ;  /* 0x0000000a04097c24 */ /* 0x000fe4000f8e0209 */
[----:B------:R-:W-:-:S04]  /*117a0*/  IMAD.WIDE.U32 R2, R5, UR10, R2 ;  /* 0x0000000a05027c25 */ /* 0x000fc8000f8e0002 */
[----:B------:R-:W-:Y:S01]  /*117b0*/  IMAD.IADD R3, R3, 0x1, R9 ;  /* 0x0000000103037824 */ /* 0x000fe200078e0209 */
[----:B------:R-:W-:-:S04]  /*117c0*/  LEA R4, P0, R2, UR12, 0x2 ;  /* 0x0000000c02047c11 */ /* 0x000fc8000f8010ff */
[----:B------:R-:W-:Y:S01]  /*117d0*/  LEA.HI.X R5, R2, UR13, R3, 0x2, P0 ;  /* 0x0000000d02057c11 */ /* 0x000fe200080f1403 */
[----:B------:R-:W-:-:S05]  /*117e0*/  IMAD.MOV.U32 R3, RZ, RZ, -0x800000 ;  /* 0xff800000ff037424 */ /* 0x000fca00078e00ff */
[----:B------:R0:W-:Y:S03]  /*117f0*/  STG.E desc[UR22][R4.64], R3 ;  /* 0x0000000304007986 */ /* 0x0001e6000c101916 */
.L_x_4457:
[----:B------:R-:W-:Y:S05]  /*11800*/  BSYNC B1 ;  /* 0x0000000000017941 */ /* 0x000fea0003800000 */
.L_x_4456:
[----:B------:R-:W-:-:S13]  /*11810*/  R2UR UR9, R194 ;  /* 0x00000000c20972ca */ /* 0x000fda00000e0000 */
[----:B------:R-:W-:-:S06]  /*11820*/  UISETP.GT.AND UP0, UPT, UR9, 0x1, UPT ;  /* 0x000000010900788c */ /* 0x000fcc000bf04270 */
[----:B------:R-:W-:-:S13]  /*11830*/  PLOP3.LUT P0, PT, PT, PT, UP0, 0x80, 0x0 ;  /* 0x000000000000781c */ /* 0x000fda0003f0f008 */
[----:B------:R-:W-:Y:S05]  /*11840*/  @P0 BRA `(.L_x_4452) ;  /* 0x0000000800140947 */ /* 0x000fea0003800000 */
[----:B------:R-:W1:Y:S01]  /*11850*/  LDC R11, c[0x0][0xbe8] ;  /* 0x0002fa00ff0b7b82 */ /* 0x000e620000000800 */
[C---:B------:R-:W-:Y:S01]  /*11860*/  R2UR UR10, R7.reuse ;  /* 0x00000000070a72ca */ /* 0x040fe200000e0000 */
[----:B------:R-:W-:Y:S01]  /*11870*/  ULDC.64 UR12, c[0x0][0xaa0] ;  /* 0x0002a800000c7ab9 */ /* 0x000fe20000000a00 */
[----:B------:R-:W-:Y:S01]  /*11880*/  R2UR UR14, R7 ;  /* 0x00000000070e72ca */ /* 0x000fe200000e0000 */
[----:B------:R-:W-:Y:S01]  /*11890*/  UIMAD UR9, UR20, UR12, URZ ;  /* 0x0000000c140972a4 */ /* 0x000fe2000f8e023f */
[----:B------:R-:W-:Y:S01]  /*118a0*/  R2UR UR15, R196 ;  /* 0x00000000c40f72ca */ /* 0x000fe200000e0000 */
[----:B------:R-:W-:Y:S01]  /*118b0*/  IMAD R2, R193, 0x20, R220 ;  /* 0x00000020c1027824 */ /* 0x000fe200078e02dc */
[----:B------:R-:W-:Y:S01]  /*118c0*/  BSSY B1, `(.L_x_4458) ;  /* 0x0000044000017945 */ /* 0x000fe20003800000 */
[----:B------:R-:W-:Y:S01]  /*118d0*/  VIADD R10, R22, 0x40 ;  /* 0x00000040160a7836 */ /* 0x000fe20000000000 */
[----:B------:R-:W-:Y:S01]  /*118e0*/  SHF.R.S32.HI R8, RZ, 0x1f, R192 ;  /* 0x0000001fff087819 */ /* 0x000fe200000114c0 */
[----:B------:R-:W-:-:S03]  /*118f0*/  VIADD R6, R2, UR39 ;  /* 0x0000002702067c36 */ /* 0x000fc60008000000 */
[----:B------:R-:W-:Y:S01]  /*11900*/  SHF.R.S32.HI R12, RZ, 0x1f, R10 ;  /* 0x0000001fff0c7819 */ /* 0x000fe2000001140a */
[----:B------:R-:W-:Y:S01]  /*11910*/  UIMAD.WIDE.U32 UR10, UR10, UR12, URZ ;  /* 0x0000000c0a0a72a5 */ /* 0x000fe2000f8e003f */
[----:B0-----:R-:W-:Y:S01]  /*11920*/  IMAD.MOV.U32 R5, RZ, RZ, R6 ;  /* 0x000000ffff057224 */ /* 0x001fe200078e0006 */
[----:B------:R-:W-:-:S03]  /*11930*/  UIMAD UR9, UR14, UR13, UR9 ;  /* 0x0000000d0e0972a4 */ /* 0x000fc6000f8e0209 */
[----:B------:R-:W-:Y:S01]  /*11940*/  ULDC.64 UR12, c[0x0][0xae8] ;  /* 0x0002ba00000c7ab9 */ /* 0x000fe20000000a00 */
[----:B------:R-:W-:Y:S01]  /*11950*/  UIADD3 UR11, UR11, UR9, URZ ;  /* 0x000000090b0b7290 */ /* 0x000fe2000fffe03f */
[----:B-1----:R-:W-:-:S03]  /*11960*/  ISETP.NE.AND P0, PT, R11, 0x1, PT ;  /* 0x000000010b00780c */ /* 0x002fc60003f05270 */
[----:B------:R-:W-:-:S04]  /*11970*/  UIMAD.WIDE.U32 UR10, UR15, UR12, UR10 ;  /* 0x0000000c0f0a72a5 */ /* 0x000fc8000f8e000a */
[----:B------:R-:W-:-:S03]  /*11980*/  UIMAD UR9, UR15, UR13, UR11 ;  /* 0x0000000d0f0972a4 */ /* 0x000fc6000f8e020b */
[----:B------:R-:W-:Y:S02]  /*11990*/  ULDC.64 UR12, c[0x0][0xaf0] ;  /* 0x0002bc00000c7ab9 */ /* 0x000fe40000000a00 */
[----:B------:R-:W-:Y:S01]  /*119a0*/  UIMAD UR8, UR8, UR12, URZ ;  /* 0x0000000c080872a4 */ /* 0x000fe2000f8e023f */
[----:B------:R-:W0:Y:S03]  /*119b0*/  @P0 LDC R3, c[0x0][0xbec] ;  /* 0x0002fb00ff030b82 */ /* 0x000e260000000800 */
[----:B------:R-:W-:-:S03]  /*119c0*/  UIMAD UR11, UR4, UR13, UR8 ;  /* 0x0000000d040b72a4 */ /* 0x000fc6000f8e0208 */
[----:B------:R-:W-:Y:S02]  /*119d0*/  UMOV UR8, UR10 ;  /* 0x0000000a00087c82 */ /* 0x000fe40008000000 */
[----:B------:R-:W-:Y:S01]  /*119e0*/  UIMAD.WIDE.U32 UR8, UR4, UR12, UR8 ;  /* 0x0000000c040872a5 */ /* 0x000fe2000f8e0008 */
[----:B------:R-:W1:Y:S03]  /*119f0*/  @P0 LDC R7, c[0x0][0xbf0] ;  /* 0x0002fc00ff070b82 */ /* 0x000e660000000800 */
[----:B------:R-:W-:-:S03]  /*11a00*/  UIADD3 UR4, UR9, UR11, URZ ;  /* 0x0000000b09047290 */ /* 0x000fc6000fffe03f */
[----:B------:R-:W-:Y:S01]  /*11a10*/  ULDC.64 UR10, c[0x0][0xae0] ;  /* 0x0002b800000a7ab9 */ /* 0x000fe20000000a00 */
[----:B0-----:R-:W-:-:S04]  /*11a20*/  @P0 IMAD.HI.U32 R2, R6, R3, RZ ;  /* 0x0000000306020227 */ /* 0x001fc800078e00ff */
[----:B------:R-:W-:Y:S02]  /*11a30*/  IMAD.U32 R3, RZ, RZ, UR9 ;  /* 0x00000009ff037e24 */ /* 0x000fe4000f8e00ff */
[----:B------:R-:W-:Y:S01]  /*11a40*/  IMAD.U32 R3, RZ, RZ, UR4 ;  /* 0x00000004ff037e24 */ /* 0x000fe2000f8e00ff */
[----:B-1----:R-:W-:-:S04]  /*11a50*/  @P0 SHF.R.U32.HI R5, RZ, R7, R2 ;  /* 0x00000007ff050219 */ /* 0x002fc80000011602 */
[--C-:B------:R-:W-:Y:S01]  /*11a60*/  SHF.R.S32.HI R2, RZ, 0x1f, R5.reuse ;  /* 0x0000001fff027819 */ /* 0x100fe20000011405 */
[----:B------:R-:W-:-:S04]  /*11a70*/  IMAD.MOV R7, RZ, RZ, -R5 ;  /* 0x000000ffff077224 */ /* 0x000fc800078e0a05 */
[----:B------:R-:W-:Y:S02]  /*11a80*/  IMAD R4, R2, UR10, RZ ;  /* 0x0000000a02047c24 */ /* 0x000fe4000f8e02ff */
[----:B------:R-:W-:Y:S02]  /*11a90*/  IMAD R7, R11, R7, R6 ;  /* 0x000000070b077224 */ /* 0x000fe400078e0206 */
[----:B------:R-:W-:Y:S01]  /*11aa0*/  IMAD.U32 R2, RZ, RZ, UR8 ;  /* 0x00000008ff027e24 */ /* 0x000fe2000f8e00ff */
[----:B------:R-:W-:Y:S01]  /*11ab0*/  ULDC.64 UR8, c[0x0][0xad8] ;  /* 0x0002b60000087ab9 */ /* 0x000fe20000000a00 */
[C---:B------:R-:W-:Y:S01]  /*11ac0*/  IMAD R9, R5.reuse, UR11, R4 ;  /* 0x0000000b05097c24 */ /* 0x040fe2000f8e0204 */
[----:B------:R-:W-:Y:S01]  /*11ad0*/  SHF.R.S32.HI R4, RZ, 0x1f, R7 ;  /* 0x0000001fff047819 */ /* 0x000fe20000011407 */
[----:B------:R-:W-:-:S04]  /*11ae0*/  IMAD.WIDE.U32 R2, R5, UR10, R2 ;  /* 0x0000000a05027c25 */ /* 0x000fc8000f8e0002 */
[----:B------:R-:W-:Y:S01]  /*11af0*/  IMAD.IADD R3, R3, 0x1, R9 ;  /* 0x0000000103037824 */ /* 0x000fe200078e0209 */
[----:B------:R-:W-:Y:S01]  /*11b00*/  SHF.R.S32.HI R9, RZ, 0x1f, R22 ;  /* 0x0000001fff097819 */ /* 0x000fe20000011416 */
[----:B------:R-:W-:Y:S02]  /*11b10*/  IMAD R4, R4, UR8, RZ ;  /* 0x0000000804047c24 */ /* 0x000fe4000f8e02ff */
[----:B------:R-:W-:Y:S02]  /*11b20*/  VIADD R6, R220, UR39 ;  /* 0x00000027dc067c36 */ /* 0x000fe40008000000 */
        /* <DEDUP_REMOVED lines=8> */
[----:B------:R-:W-:Y:S01]  /*11bb0*/  LEA.HI.X R5, R2, UR9, R3, 0x1, P3 ;  /* 0x0000000902057c11 */ /* 0x000fe200098f0c03 */
[----:B------:R0:W1:Y:S01]  /*11bc0*/  SHFL.IDX PT, R7, R4, RZ, 0x181f ;  /* 0x00181fff04077589 */ /* 0x00006200000e0000 */
[-C--:B------:R-:W-:Y:S01]  /*11bd0*/  ISETP.GE.AND P1, PT, R0, R11.reuse, PT ;  /* 0x0000000b0000720c */ /* 0x080fe20003f26270 */
[----:B------:R-:W-:Y:S02]  /*11be0*/  VIADD R0, R6, 0x40 ;  /* 0x0000004006007836 */ /* 0x000fe40000000000 */
[----:B------:R0:W2:Y:S03]  /*11bf0*/  SHFL.IDX PT, R3, R5, RZ, 0x181f ;  /* 0x00181fff05037589 */ /* 0x0000a600000e0000 */
[----:B------:R-:W-:Y:S01]  /*11c00*/  ISETP.GE.AND P0, PT, R0, R11, PT ;  /* 0x0000000b0000720c */ /* 0x000fe20003f06270 */
[----:B------:R-:W-:-:S12]  /*11c10*/  @P2 BRA `(.L_x_4459) ;  /* 0x0000000000382947 */ /* 0x000fd80003800000 */
        /* <DEDUP_REMOVED lines=14> */
.L_x_4459:
[----:B------:R-:W-:Y:S05]  /*11d00*/  BSYNC B1 ;  /* 0x0000000000017941 */ /* 0x000fea0003800000 */
.L_x_4458:
        /* <DEDUP_REMOVED lines=12> */
[-C--:B---3--:R-:W-:Y:S02]  /*11dd0*/  @!P4 LEA.HI.X R15, R22, R3.reuse, R9, 0x1, P1 ;  /* 0x00000003160fc211 */ /* 0x088fe400008f0c09 */
[-C--:B------:R-:W-:Y:S02]  /*11de0*/  @!P5 LEA.HI.X R17, R10, R3.reuse, R12, 0x1, P2 ;  /* 0x000000030a11d211 */ /* 0x080fe400010f0c0c */
[----:B------:R-:W-:Y:S01]  /*11df0*/  @!P6 LEA.HI.X R3, R192, R3, R8, 0x1, P3 ;  /* 0x00000003c003e211 */ /* 0x000fe200018f0c08 */
[----:B------:R4:W-:Y:S04]  /*11e00*/  @!P4 ST.E.128 desc[UR8][R14.64], RZ ;  /* 0x000000ff0e00c985 */ /* 0x0009e8000c101d08 */
[----:B------:R4:W-:Y:S04]  /*11e10*/  @!P5 ST.E.128 desc[UR8][R16.64], RZ ;  /* 0x000000ff1000d985 */ /* 0x0009e8000c101d08 */
[----:B------:R4:W-:Y:S02]  /*11e20*/  @!P6 ST.E.128 desc[UR8][R2.64], RZ ;  /* 0x000000ff0200e985 */ /* 0x0009e4000c101d08 */
.L_x_4461:
[----:B------:R-:W-:Y:S05]  /*11e30*/  BSYNC B1 ;  /* 0x0000000000017941 */ /* 0x000fea0003800000 */
.L_x_4460:
[----:B---34-:R3:W4:Y:S01]  /*11e40*/  SHFL.IDX PT, R3, R5, 0x2, 0x181f ;  /* 0x00581f0005037f89 */ /* 0x01872200000e0000 */
        /* <DEDUP_REMOVED lines=17> */
.L_x_4463:
[----:B------:R-:W-:Y:S05]  /*11f60*/  BSYNC B1 ;  /* 0x0000000000017941 */ /* 0x000fea0003800000 */
.L_x_4462:
[----:B------:R-:W-:Y:S01]  /*11f70*/  VIADD R0, R6, 0x60 ;  /* 0x0000006006007836 */ /* 0x000fe20000000000 */
[----:B0-23--:R-:W2:Y:S04]  /*11f80*/  SHFL.IDX PT, R5, R5, 0x3, 0x181f ;  /* 0x00781f0005057f89 */ /* 0x00dea800000e0000 */
[----:B------:R-:W-:Y:S01]  /*11f90*/  ISETP.GE.AND P0, PT, R0, R11, PT ;  /* 0x0000000b0000720c */ /* 0x000fe20003f06270 */
[----:B-1--4-:R1:W3:-:S12]  /*11fa0*/  SHFL.IDX PT, R3, R4, 0x3, 0x181f ;  /* 0x00781f0004037f89 */ /* 0x0122d800000e0000 */
[----:B-1----:R-:W-:Y:S05]  /*11fb0*/  @P0 BRA `(.L_x_4452) ;  /* 0x0000000000380947 */ /* 0x002fea0003800000 */
[----:B------:R-:W-:Y:S01]  /*11fc0*/  ULDC UR4, c[0x0][0xac8] ;  /* 0x0002b20000047ab9 */ /* 0x000fe20000000800 */
[----:B------:R-:W-:Y:S01]  /*11fd0*/  ULDC.64 UR8, c[0x0][0x208] ;  /* 0x0000820000087ab9 */ /* 0x000fe20000000a00 */
[----:B------:R-:W-:Y:S02]  /*11fe0*/  ISETP.GE.AND P3, PT, R22, UR4, PT ;  /* 0x0000000416007c0c */ /* 0x000fe4000bf66270 */
[----:B------:R-:W-:Y:S02]  /*11ff0*/  ISETP.GE.AND P4, PT, R10, UR4, PT ;  /* 0x000000040a007c0c */ /* 0x000fe4000bf86270 */
[----:B------:R-:W-:-:S09]  /*12000*/  ISETP.GE.AND P5, PT, R192, UR4, PT ;  /* 0x00000004c0007c0c */ /* 0x000fd2000bfa6270 */
[-C--:B---3--:R-:W-:Y:S02]  /*12010*/  @!P3 LEA R6, P0, R22, R3.reuse, 0x1 ;  /* 0x000000031606b211 */ /* 0x088fe400078008ff */
[-C--:B------:R-:W-:Y:S02]  /*12020*/  @!P4 LEA R14, P1, R10, R3.reuse, 0x1 ;  /* 0x000000030a0ec211 */ /* 0x080fe400078208ff */
[----:B------:R-:W-:Y:S02]  /*12030*/  @!P5 LEA R2, P2, R192, R3, 0x1 ;  /* 0x00000003c002d211 */ /* 0x000fe400078408ff */
[-C--:B--2---:R-:W-:Y:S02]  /*12040*/  @!P3 LEA.HI.X R7, R22, R5.reuse, R9, 0x1, P0 ;  /* 0x000000051607b211 */ /* 0x084fe400000f0c09 */
[-C--:B------:R-:W-:Y:S02]  /*12050*/  @!P4 LEA.HI.X R15, R10, R5.reuse, R12, 0x1, P1 ;  /* 0x000000050a0fc211 */ /* 0x080fe400008f0c0c */
[----:B------:R-:W-:Y:S01]  /*12060*/  @!P5 LEA.HI.X R3, R192, R5, R8, 0x1, P2 ;  /* 0x00000005c003d211 */ /* 0x000fe200010f0c08 */
[----:B------:R1:W-:Y:S04]  /*12070*/  @!P3 ST.E.128 desc[UR8][R6.64], RZ ;  /* 0x000000ff0600b985 */ /* 0x0003e8000c101d08 */
[----:B------:R1:W-:Y:S04]  /*12080*/  @!P4 ST.E.128 desc[UR8][R14.64], RZ ;  /* 0x000000ff0e00c985 */ /* 0x0003e8000c101d08 */
[----:B------:R1:W-:Y:S02]  /*12090*/  @!P5 ST.E.128 desc[UR8][R2.64], RZ ;  /* 0x000000ff0200d985 */ /* 0x0003e4000c101d08 */
.L_x_4452:
[----:B------:R-:W-:Y:S05]  /*120a0*/  BSYNC B0 ;  /* 0x0000000000007941 */ /* 0x000fea0003800000 */
.L_x_4442:
[----:B------:R-:W-:Y:S02]  /*120b0*/  ULDC UR4, c[0x0][0xc3c] ;  /* 0x00030f0000047ab9 */ /* 0x000fe40000000800 */
[----:B------:R-:W-:-:S06]  /*120c0*/  UISETP.GE.AND UP0, UPT, UR6, UR4, UPT ;  /* 0x000000040600728c */ /* 0x000fcc000bf06270 */
[----:B------:R-:W-:-:S13]  /*120d0*/  PLOP3.LUT P0, PT, PT, PT, UP0, 0x80, 0x0 ;  /* 0x000000000000781c */ /* 0x000fda0003f0f008 */
[----:B------:R-:W-:Y:S05]  /*120e0*/  @!P0 BRA `(.L_x_4464) ;  /* 0xfffffef0000c8947 */ /* 0x000fea000383ffff */
[----:B------:R-:W-:Y:S05]  /*120f0*/  EXIT ;  /* 0x000000000000794d */ /* 0x000fea0003800000 */
.L_x_4359:
        /* <DEDUP_REMOVED lines=18> */
.L_x_4465:
        /* <DEDUP_REMOVED lines=44> */
.L_x_4469:
        /* <DEDUP_REMOVED lines=40> */
.L_x_4467:
        /* <DEDUP_REMOVED lines=12> */
.L_x_4470:
        /* <DEDUP_REMOVED lines=63> */
.L_x_4471:
        /* <DEDUP_REMOVED lines=62> */
.L_x_4472:
[----:B01----:R-:W-:-:S05]  /*12ff0*/  LOP3.LUT R3, RZ, R2, RZ, 0x33, !PT ;  /* 0x00000002ff037212 */ /* 0x003fca00078e33ff */
[----:B------:R-:W-:-:S05]  /*13000*/  IMAD.IADD R2, R4, 0x1, R3 ;  /* 0x0000000104027824 */ /* 0x000fca00078e0203 */
[----:B------:R1:W-:Y:S01]  /*13010*/  STL [R1+0x4], R2 ;  /* 0x0000040201007387 */ /* 0x0003e20000100800 */
[----:B------:R-:W-:Y:S05]  /*13020*/  BRA `(.L_x_4473) ;  /* 0x0000000000107947 */ /* 0x000fea0003800000 */
.L_x_4468:
[----:B------:R-:W-:Y:S01]  /*13030*/  IMAD.U32 R2, RZ, RZ, UR6 ;  /* 0x00000006ff027e24 */ /* 0x000fe2000f8e00ff */
[----:B------:R0:W-:Y:S04]  /*13040*/  STL [R1+0x4], RZ ;  /* 0x000004ff01007387 */ /* 0x0001e80000100800 */
[----:B------:R0:W-:Y:S04]  /*13050*/  STL [R1+0x8], RZ ;  /* 0x000008ff01007387 */ /* 0x0001e80000100800 */
[----:B------:R0:W-:Y:S02]  /*13060*/  STL [R1], R2 ;  /* 0x0000000201007387 */ /* 0x0001e40000100800 */
.L_x_4473:
        /* <DEDUP_REMOVED lines=10> */
.L_x_4466:
        /* <DEDUP_REMOVED lines=8> */
[----:B------:R-:W2:Y:S01]  /*13190*/  S2UR UR5, SR_CgaCtaId ;  /* 0x00000000000579c3 */ /* 0x000ea20000008800 */
[C---:B----4-:R-:W-:Y:S01]  /*131a0*/  IMAD.SHL.U32 R0, R6.reuse, 0x8, RZ ;  /* 0x0000000806007824 */ /* 0x050fe200078e00ff */
[----:B------:R-:W-:Y:S01]  /*131b0*/  LOP3.LUT R4, R6, 0x7f, RZ, 0xc0, !PT ;  /* 0x0000007f06047812 */ /* 0x000fe200078ec0ff */
[----:B------:R-:W-:Y:S01]  /*131c0*/  UMOV UR4, 0x400 ;  /* 0x0000040000047882 */ /* 0x000fe20000000000 */
[----:B------:R-:W-:Y:S01]  /*131d0*/  BSSY B8, `(.L_x_4474) ;  /* 0x0000654000087945 */ /* 0x000fe20003800000 */
[----:B------:R-:W-:Y:S01]  /*131e0*/  ULDC UR38, c[0x0][0xc] ;  /* 0x0000030000267ab9 */ /* 0x000fe20000000800 */
[----:B------:R-:W-:Y:S01]  /*131f0*/  LOP3.LUT R3, R0, 0x1f8, RZ, 0xc0, !PT ;  /* 0x000001f800037812 */ /* 0x000fe200078ec0ff */
[----:B01----:R-:W-:Y:S01]  /*13200*/  IMAD.SHL.U32 R2, R4, 0x8, RZ ;  /* 0x0000000804027824 */ /* 0x003fe200078e00ff */
[----:B------:R-:W-:Y:S01]  /*13210*/  LOP3.LUT R0, R0, 0x38, RZ, 0xc0, !PT ;  /* 0x0000003800007812 */ /* 0x000fe200078ec0ff */
[----:B------:R-:W-:Y:S01]  /*13220*/  ULDC.64 UR36, c[0x0][0x198] ;  /* 0x0000660000247ab9 */ /* 0x000fe20000000a00 */
[----:B------:R-:W-:Y:S01]  /*13230*/  LOP3.LUT R3, R3, 0x38, R6, 0x78, !PT ;  /* 0x0000003803037812 */ /* 0x000fe200078e7806 */
[----:B------:R-:W-:-:S03]  /*13240*/  IMAD.SHL.U32 R6, R6, 0x10, RZ ;  /* 0x0000001006067824 */ /* 0x000fc600078e00ff */
[----:B------:R-:W-:Y:S02]  /*13250*/  LOP3.LUT R2, R3, 0x200, R2, 0xf8, !PT ;  /* 0x0000020003027812 */ /* 0x000fe400078ef802 */
[----:B------:R-:W-:-:S04]  /*13260*/  SHF.R.U32.HI R3, RZ, 0x3, R4 ;  /* 0x00000003ff037819 */ /* 0x000fc80000011604 */
[----:B------:R-:W-:Y:S01]  /*13270*/  LOP3.LUT R4, R3, 0x70, R6, 0xf8, !PT ;  /* 0x0000007003047812 */ /* 0x000fe200078ef806 */
[----:B--2---:R-:W-:-:S06]  /*13280*/  ULEA UR4, UR5, UR4, 0x18 ;  /* 0x0000000405047291 */ /* 0x004fcc000f8ec03f */
[----:B------:R-:W-:-:S04]  /*13290*/  IMAD.U32 R19, RZ, RZ, UR4 ;  /* 0x00000004ff137e24 */ /* 0x000fc8000f8e00ff */
[----:B------:R-:W-:Y:S02]  /*132a0*/  IMAD R3, R2, 0x2, R19 ;  /* 0x0000000202037824 */ /* 0x000fe400078e0213 */
[----:B------:R-:W-:-:S03]  /*132b0*/  IMAD.MOV.U32 R2, RZ, RZ, 0x1 ;  /* 0x00000001ff027424 */ /* 0x000fc600078e00ff */
[----:B------:R-:W-:Y:S04]  /*132c0*/  STL [R1+0x20], R3 ;  /* 0x0000200301007387 */ /* 0x000fe80000100800 */
[----:B------:R-:W-:Y:S04]  /*132d0*/  STL [R1+0x50], RZ ;  /* 0x000050ff01007387 */ /* 0x000fe80000100800 */
[----:B------:R0:W-:Y:S04]  /*132e0*/  STL [R1+0x14], R2 ;  /* 0x0000140201007387 */ /* 0x0001e80000100800 */
[----:B------:R1:W-:Y:S01]  /*132f0*/  STL [R1+0x10], RZ ;  /* 0x000010ff01007387 */ /* 0x0003e20000100800 */
[----:B0-----:R-:W-:-:S02]  /*13300*/  LOP3.LUT R2, R0, 0x40, RZ, 0xfc, !PT ;  /* 0x0000004000027812 */ /* 0x001fc400078efcff */
[----:B-1----:R-:W-:-:S07]  /*13310*/  LOP3.LUT R0, R0, 0x80, RZ, 0xfc, !PT ;  /* 0x0000008000007812 */ /* 0x002fce00078efcff */
.L_x_4590:
[----:B--23--:R-:W2:Y:S01]  /*13320*/  LDL R9, [R1+0xc] ;  /* 0x00000c0001097983 */ /* 0x00cea20000100800 */
        /* <DEDUP_REMOVED lines=48> */
.L_x_4475:
        /* <DEDUP_REMOVED lines=17> */
.L_x_4476:
[----:B------:R-:W-:Y:S05]  /*13740*/  @!P1 BRA `(.L_x_4477) ;  /* 0x0000000000109947 */ /* 0x000fea0003800000 */
[----:B------:R-:W-:Y:S02]  /*13750*/  ULDC.64 UR4, c[0x0][0x208] ;  /* 0x0000820000047ab9 */ /* 0x000fe40000000a00 */
[----:B------:R-:W3:Y:S04]  /*13760*/  LDG.E R6, desc[UR4][R2.64] ;  /* 0x0000000402067981 */ /* 0x000ee8000c1e1900 */
[----:B------:R-:W3:Y:S02]  /*13770*/  LDG.E R2, desc[UR4][R2.64+0x4] ;  /* 0x0000040402027981 */ /* 0x000ee4000c1e1900 */
[----:B---3--:R-:W-:-:S07]  /*13780*/  IMAD.IADD R6, R2, 0x1, -R6 ;  /* 0x0000000102067824 */ /* 0x008fce00078e0a06 */
.L_x_4477:
        /* <DEDUP_REMOVED lines=12> */
[----:B------:R-:W-:-:S04]  /*13850*/  VIADD R2, R0, 0x5f ;  /* 0x0000005f00027836 */ /* 0x000fc80000000000 */
[----:B------:R-:W-:-:S05]  /*13860*/  IMAD.HI R2, R2, 0x2aaaaaab, RZ ;  /* 0x2aaaaaab02027827 */ /* 0x000fca00078e02ff */
[----:B------:R-:W-:-:S04]  /*13870*/  SHF.R.U32.HI R3, RZ, 0x1f, R2 ;  /* 0x0000001fff037819 */ /* 0x000fc80000011602 */
[----:B------:R-:W-:Y:S02]  /*13880*/  LEA.HI.SX32 R9, R2, R3, 0x1c ;  /* 0x0000000302097211 */ /* 0x000fe400078fe2ff */
[----:B------:R-:W-:-:S03]  /*13890*/  IADD3 R2, R0, 0x1, -R10 ;  /* 0x0000000100027810 */ /* 0x000fc60007ffe80a */
[----:B------:R2:W-:Y:S02]  /*138a0*/  STL [R1+0x58], R9 ;  /* 0x0000580901007387 */ /* 0x0005e40000100800 */
[----:B------:R-:W-:Y:S02]  /*138b0*/  IMAD.IADD R6, R2, 0x1, R6 ;  /* 0x0000000102067824 */ /* 0x000fe400078e0206 */
[----:B------:R-:W3:Y:S02]  /*138c0*/  LDC.64 R2, c[0x0][0x9e0] ;  /* 0x00027800ff027b82 */ /* 0x000ee40000000a00 */
        /* <DEDUP_REMOVED lines=14> */
.L_x_4480:
[----:B------:R-:W-:-:S13]  /*139b0*/  ISETP.NE.AND P0, PT, R3, 0x1, PT ;  /* 0x000000010300780c */ /* 0x000fda0003f05270 */
[----:B------:R-:W2:Y:S02]  /*139c0*/  @P0 LDC.64 R4, c[0x0][0x9e8] ;  /* 0x00027a00ff040b82 */ /* 0x000ea40000000a00 */
[----:B--2---:R-:W-:-:S05]  /*139d0*/  @P0 IMAD.HI.U32 R4, R8, R4, RZ ;  /* 0x0000000408040227 */ /* 0x004fca00078e00ff */
[----:B------:R-:W-:-:S07]  /*139e0*/  @P0 SHF.R.U32.HI R8, RZ, R5, R4 ;  /* 0x00000005ff080219 */ /* 0x000fce0000011604 */
.L_x_4481:
[----:B------:R-:W-:Y:S05]  /*139f0*/  BSYNC B0 ;  /* 0x0000000000007941 */ /* 0x000fea0003800000 */
.L_x_4479:
[----:B------:R-:W-:-:S05]  /*13a00*/  IMAD R8, R8, R3, R3 ;  /* 0x0000000308087224 */ /* 0x000fca00078e0203 */
[----:B------:R-:W-:-:S07]  /*13a10*/  VIMNMX R2, R2, R8, PT ;  /* 0x0000000802027248 */ /* 0x000fce0003fe0100 */
.L_x_4478:
[----:B------:R-:W2:Y:S01]  /*13a20*/  @P1 LDC R4, c[0x0][0x44c] ;  /* 0x00011300ff041b82 */ /* 0x000ea20000000800 */
[----:B------:R-:W-:Y:S01]  /*13a30*/  VIADD R2, R2, 0x5f ;  /* 0x0000005f02027836 */ /* 0x000fe20000000000 */
[----:B------:R-:W-:Y:S01]  /*13a40*/  ULDC UR4, c[0x0][0x9dc] ;  /* 0x0002770000047ab9 */ /* 0x000fe20000000800 */
[----:B------:R-:W-:Y:S02]  /*13a50*/  IMAD.MOV.U32 R5, RZ, RZ, R11 ;  /* 0x000000ffff057224 */ /* 0x000fe400078e000b */
[----:B------:R-:W-:-:S03]  /*13a60*/  IMAD.HI R2, R2, 0x2aaaaaab, RZ ;  /* 0x2aaaaaab02027827 */ /* 0x000fc600078e02ff */
[----:B------:R-:W3:Y:S01]  /*13a70*/  @P1 LDC R6, c[0x0][0x450] ;  /* 0x00011400ff061b82 */ /* 0x000ee20000000800 */
[----:B--2---:R-:W-:-:S05]  /*13a80*/  @P1 IMAD.HI.U32 R4, R11, R4, RZ ;  /* 0x000000040b041227 */ /* 0x004fca00078e00ff */
[----:B---3--:R-:W-:-:S04]  /*13a90*/  @P1 SHF.R.U32.HI R5, RZ, R6, R4 ;  /* 0x00000006ff051219 */ /* 0x008fc80000011604 */
[----:B------:R-:W-:Y:S02]  /*13aa0*/  IADD3 R6, R5, R0, -R10 ;  /* 0x0000000005067210 */ /* 0x000fe40007ffe80a */
[----:B------:R-:W-:-:S04]  /*13ab0*/  SHF.R.U32.HI R0, RZ, 0x1f, R2 ;  /* 0x0000001fff007819 */ /* 0x000fc80000011602 */
[----:B------:R-:W-:Y:S01]  /*13ac0*/  LEA.HI.SX32 R4, R2, R0, 0x1c ;  /* 0x0000000002047211 */ /* 0x000fe200078fe2ff */
[----:B------:R-:W-:-:S03]  /*13ad0*/  VIADD R2, R6, -UR4 ;  /* 0x8000000406027c36 */ /* 0x000fc60008000000 */
        /* <DEDUP_REMOVED lines=13> */
.L_x_4484:
[----:B------:R-:W-:-:S13]  /*13bb0*/  ISETP.NE.AND P0, PT, R3, 0x1, PT ;  /* 0x000000010300780c */ /* 0x000fda0003f05270 */
[----:B--2---:R-:W2:Y:S02]  /*13bc0*/  @P0 LDC.64 R4, c[0x0][0x9e8] ;  /* 0x00027a00ff040b82 */ /* 0x004ea40000000a00 */
[----:B--2---:R-:W-:-:S05]  /*13bd0*/  @P0 IMAD.HI.U32 R4, R6, R4, RZ ;  /* 0x0000000406040227 */ /* 0x004fca00078e00ff */
[----:B------:R-:W-:-:S07]  /*13be0*/  @P0 SHF.R.U32.HI R6, RZ, R5, R4 ;  /* 0x00000005ff060219 */ /* 0x000fce0000011604 */
.L_x_4485:
[----:B------:R-:W-:Y:S05]  /*13bf0*/  BSYNC B0 ;  /* 0x0000000000007941 */ /* 0x000fea0003800000 */
.L_x_4483:
[----:B------:R-:W-:-:S05]  /*13c00*/  IMAD R3, R6, R3, RZ ;  /* 0x0000000306037224 */ /* 0x000fca00078e02ff */
[----:B------:R-:W-:-:S07]  /*13c10*/  VIMNMX R2, R2, R3, !PT ;  /* 0x0000000302027248 */ /* 0x000fce0007fe0100 */
.L_x_4482:
[----:B------:R-:W-:Y:S01]  /*13c20*/  IMAD.HI R2, R2, 0x2aaaaaab, RZ ;  /* 0x2aaaaaab02027827 */ /* 0x000fe200078e02ff */
[----:B--2---:R-:W-:Y:S01]  /*13c30*/  SHF.R.U32.HI R4, RZ, 0x10, R7 ;  /* 0x00000010ff047819 */ /* 0x004fe20000011607 */
[----:B------:R-:W-:Y:S01]  /*13c40*/  BSSY B0, `(.L_x_4486) ;  /* 0x000002a000007945 */ /* 0x000fe20003800000 */
[----:B------:R-:W-:Y:S01]  /*13c50*/  LOP3.LUT R8, R7, 0xff, RZ, 0xc0, !PT ;  /* 0x000000ff07087812 */ /* 0x000fe200078ec0ff */
[----:B------:R-:W-:Y:S01]  /*13c60*/  IMAD.MOV.U32 R5, RZ, RZ, RZ ;  /* 0x000000ffff057224 */ /* 0x000fe200078e00ff */
[----:B------:R-:W-:Y:S02]  /*13c70*/  SHF.R.U32.HI R3, RZ, 0x1f, R2 ;  /* 0x0000001fff037819 */ /* 0x000fe40000011602 */
[----:B------:R-:W-:Y:S01]  /*13c80*/  ISETP.NE.AND P0, PT, R4, RZ, PT ;  /* 0x000000ff0400720c */ /* 0x000fe20003f05270 */
[----:B01----:R-:W-:Y:S01]  /*13c90*/  IMAD.MOV.U32 R10, RZ, RZ, R5 ;  /* 0x000000ffff0a7224 */ /* 0x003fe200078e0005 */
[----:B------:R-:W-:-:S04]  /*13ca0*/  LEA.HI.SX32 R3, R2, R3, 0x1c ;  /* 0x0000000302037211 */ /* 0x000fc800078fe2ff */
        /* <DEDUP_REMOVED lines=35> */
.L_x_4487:
[----:B------:R-:W-:Y:S05]  /*13ee0*/  BSYNC B0 ;  /* 0x0000000000007941 */ /* 0x000fea0003800000 */
.L_x_4486:
        /* <DEDUP_REMOVED lines=12> */
[----:B0-----:R-:W0:Y:S01]  /*13fb0*/  S2R R5, SR_LANEID ;  /* 0x0000000000057919 */ /* 0x001e220000000000 */
[----:B------:R-:W-:Y:S01]  /*13fc0*/  VOTEU.ANY UR4, UPT, PT ;  /* 0x0000000000047886 */ /* 0x000fe200038e0100 */
[----:B------:R-:W3:Y:S01]  /*13fd0*/  LDC.64 R2, c[0x0][0xc60] ;  /* 0x00031800ff027b82 */ /* 0x000ee20000000a00 */
[----:B------:R-:W0:Y:S01]  /*13fe0*/  FLO.U32 R0, UR4 ;  /* 0x0000000400007d00 */ /* 0x000e2200080e0000 */
[----:B------:R-:W-:Y:S01]  /*13ff0*/  ULDC.64 UR6, c[0x0][0x208] ;  /* 0x0000820000067ab9 */ /* 0x000fe20000000a00 */
[----:B0-----:R-:W-:-:S06]  /*14000*/  ISETP.EQ.U32.AND P0, PT, R0, R5, PT ;  /* 0x000000050000720c */ /* 0x001fcc0003f02070 */
[----:B------:R-:W3:Y:S07]  /*14010*/  POPC R5, UR4 ;  /* 0x0000000400057d09 */ /* 0x000eee0008000000 */
[----:B---3--:R-:W3:Y:S01]  /*14020*/  @P0 ATOMG.E.ADD.STRONG.GPU PT, R3, desc[UR6][R2.64], R5 ;  /* 0x00000005020309a8 */ /* 0x008ee200081ee1c6 */
[----:B-1----:R-:W0:Y:S02]  /*14030*/  S2R R4, SR_LTMASK ;  /* 0x0000000000047919 */ /* 0x002e240000003900 */
[----:B0-----:R-:W-:-:S04]  /*14040*/  LOP3.LUT R4, R4, UR4, RZ, 0xc0, !PT ;  /* 0x0000000404047c12 */ /* 0x001fc8000f8ec0ff */
[----:B------:R-:W0:Y:S01]  /*14050*/  POPC R7, R4 ;  /* 0x0000000400077309 */ /* 0x000e220000000000 */
[----:B---3--:R-:W0:Y:S02]  /*14060*/  SHFL.IDX PT, R0, R3, R0, 0x1f ;  /* 0x00001f0003007589 */ /* 0x008e2400000e0000 */
[----:B0-----:R-:W-:-:S05]  /*14070*/  IADD3 R0, R0, UR38, R7 ;  /* 0x0000002600007c10 */ /* 0x001fca000fffe007 */
[----:B------:R3:W-:Y:S01]  /*14080*/  STL [R1], R0 ;  /* 0x0000000001007387 */ /* 0x0007e20000100800 */
[----:B------:R-:W-:Y:S05]  /*14090*/  BRA `(.L_x_4490) ;  /* 0x0000004400187947 */ /* 0x000fea0003800000 */
.L_x_4489:
        /* <DEDUP_REMOVED lines=20> */
.L_x_4492:
[----:B------:R-:W-:Y:S05]  /*141e0*/  BSYNC B6 ;  /* 0x0000000000067941 */ /* 0x000fea0003800000 */
.L_x_4491:
        /* <DEDUP_REMOVED lines=20> */
.L_x_4495:
        /* <DEDUP_REMOVED lines=15> */
.L_x_4494:
[----:B------:R-:W-:Y:S05]  /*14420*/  BSYNC B6 ;  /* 0x0000000000067941 */ /* 0x000fea0003800000 */
.L_x_4493:
        /* <DEDUP_REMOVED lines=25> */
.L_x_4606:
        /* <DEDUP_REMOVED lines=9> */
.L_x_4609:
        /* <DEDUP_REMOVED lines=10> */
[----:B-1----:R-:W1:Y:S02]  /*146f0*/  @P0 LDC.64 R4, c[0x0][0x440] ;  /* 0x00011000ff040b82 */ /* 0x002e640000000a00 */
        /* <DEDUP_REMOVED lines=14> */
.L_x_4499:
[----:B------:R-:W4:Y:S04]  /*147e0*/  LDL R0, [R1+0x10] ;  /* 0x0000100001007983 */ /* 0x000f280000100800 */
[----:B---3--:R-:W3:Y:S01]  /*147f0*/  LDL R2, [R1+0x14] ;  /* 0x0000140001027983 */ /* 0x008ee20000100800 */
[----:B----4-:R-:W-:Y:S01]  /*14800*/  IMAD R0, R0, 0x8, R19 ;  /* 0x0000000800007824 */ /* 0x010fe200078e0213 */
[----:B---3--:R-:W-:-:S04]  /*14810*/  SHF.L.U32 R2, R2, 0x1f, RZ ;  /* 0x0000001f02027819 */ /* 0x008fc800000006ff */
[----:B------:R-:W3:Y:S02]  /*14820*/  SYNCS.PHASECHK.TRANS64.TRYWAIT P0, [R0+URZ+0x30840], R2 ;  /* 0x03084002000075a7 */ /* 0x000ee4000800017f */
[----:B---3--:R-:W-:Y:S05]  /*14830*/  @!P0 BRA `(.L_x_4500) ;  /* 0x0000005400dc8947 */ /* 0x008fea0003800000 */
.L_x_4610:
[----:B------:R-:W4:Y:S02]  /*14840*/  S2R R3, SR_TID.X ;  /* 0x0000000000037919 */ /* 0x000f240000002100 */
[----:B----4-:R-:W-:-:S04]  /*14850*/  LOP3.LUT R3, R3, 0x7f, RZ, 0xc0, !PT ;  /* 0x0000007f03037812 */ /* 0x010fc800078ec0ff */
[----:B------:R-:W-:-:S13]  /*14860*/  ISETP.NE.AND P0, PT, R3, RZ, PT ;  /* 0x000000ff0300720c */ /* 0x000fda0003f05270 */
[----:B------:R-:W-:Y:S05]  /*14870*/  @P0 BRA `(.L_x_4501) ;  /* 0x00000000001c0947 */ /* 0x000fea0003800000 */
[----:B------:R-:W4:Y:S01]  /*14880*/  S2R R3, SR_TID.X ;  /* 0x0000000000037919 */ /* 0x000f220000002100 */
[----:B---3--:R-:W-:-:S04]  /*14890*/  IMAD.MOV.U32 R2, RZ, RZ, 0x9000 ;  /* 0x00009000ff027424 */ /* 0x008fc800078e00ff */
[----:B------:R3:W-:Y:S01]  /*148a0*/  SYNCS.ARRIVE.TRANS64 RZ, [R0+URZ+0x30830], R2 ;  /* 0x0308300200ff79a7 */ /* 0x0007e2000800003f */
[----:B----4-:R-:W-:-:S04]  /*148b0*/  LOP3.LUT R3, R3, 0x1f, RZ, 0xc0, !PT ;  /* 0x0000001f03037812 */ /* 0x010fc800078ec0ff */
[----:B------:R-:W-:-:S13]  /*148c0*/  ISETP.NE.AND P0, PT, R3, RZ, PT ;  /* 0x000000ff0300720c */ /* 0x000fda0003f05270 */
[----:B---3--:R-:W-:Y:S05]  /*148d0*/  @!P0 BRA `(.L_x_4501) ;  /* 0x0000000000048947 */ /* 0x008fea0003800000 */
[----:B------:R-:W-:Y:S01]  /*148e0*/  BPT.TRAP 0x1 ;  /* 0x000000040000795c */ /* 0x000fe20000300000 */
.L_x_4501:
[----:B-1----:R-:W4:Y:S04]  /*148f0*/  LDL R4, [R1+0x10] ;  /* 0x0000100001047983 */ /* 0x002f280000100800 */
[----:B------:R-:W2:Y:S04]  /*14900*/  LDL R3, [R1+0x4] ;  /* 0x0000040001037983 */ /* 0x000ea80000100800 */
[----:B---3--:R-:W3:Y:S01]  /*14910*/  LDL R2, [R1+0x18] ;  /* 0x0000180001027983 */ /* 0x008ee20000100800 */
[----:B------:R-:W-:Y:S01]  /*14920*/  R2UR UR9, R0 ;  /* 0x00000000000972ca */ /* 0x000fe200000e0000 */
[----:B------:R-:W-:Y:S01]  /*14930*/  UIADD3 UR4, UP0, UR36, 0x370, URZ ;  /* 0x0000037024047890 */ /* 0x000fe2000ff1e03f */
[----:B------:R-:W-:Y:S01]  /*14940*/  R2UR UR12, R16 ;  /* 0x00000000100c72ca */ /* 0x000fe200000e0000 */
[----:B------:R-:W-:Y:S01]  /*14950*/  UMOV UR10, URZ ;  /* 0x0000003f000a7c82 */ /* 0x000fe20008000000 */
[----:B-----5:R-:W-:Y:S01]  /*14960*/  R2UR UR13, R17 ;  /* 0x00000000110d72ca */ /* 0x020fe200000e0000 */
[----:B------:R-:W-:Y:S01]  /*14970*/  UMOV UR6, 0x0 ;  /* 0x0000000000067882 */ /* 0x000fe20000000000 */
[----:B------:R-:W-:Y:S01]  /*14980*/  UMOV UR7, 0x14f00000 ;  /* 0x14f0000000077882 */ /* 0x000fe20000000000 */
[----:B------:R-:W-:Y:S01]  /*14990*/  UMOV UR16, 0x40 ;  /* 0x0000004000107882 */ /* 0x000fe20000000000 */
[----:B------:R-:W-:-:S02]  /*149a0*/  PLOP3.LUT P0, PT, PT, PT, PT, 0x80, 0x0 ;  /* 0x000000000000781c */ /* 0x000fc40003f0f070 */
[----:B------:R-:W-:-:S03]  /*149b0*/  LOP3.LUT R18, R18, 0xfffffffe, RZ, 0xc0, !PT ;  /* 0xfffffffe12127812 */ /* 0x000fc600078ec0ff */
[----:B------:R-:W-:-:S08]  /*149c0*/  UIADD3 UR9, UR9, 0x30830, URZ ;  /* 0x0003083009097890 */ /* 0x000fd0000fffe03f */
[----:B------:R-:W-:Y:S01]  /*149d0*/  @P0 LOP3.LUT R18, R18, 0x1, RZ, 0xfc, !PT ;  /* 0x0000000112120812 */ /* 0x000fe200078efcff */
[----:B----4-:R-:W-:Y:S01]  /*149e0*/  IMAD R0, R4, 0x9000, R19 ;  /* 0x0000900004007824 */ /* 0x010fe200078e0213 */
[----:B--2---:R-:W-:-:S04]  /*149f0*/  R2UR UR11, R3 ;  /* 0x00000000030b72ca */ /* 0x004fc800000e0000 */
[----:B------:R-:W-:Y:S02]  /*14a00*/  R2UR UR8, R0 ;  /* 0x00000000000872ca */ /* 0x000fe400000e0000 */
[----:B---3--:R-:W-:-:S11]  /*14a10*/  R2UR UR5, R2 ;  /* 0x00000000020572ca */ /* 0x008fd600000e0000 */
[----:B------:R-:W-:Y:S02]  /*14a20*/  UIADD3 UR14, UR8, 0x1e400, URZ ;  /* 0x0001e400080e7890 */ /* 0x000fe4000fffe03f */
[----:B------:R-:W-:Y:S02]  /*14a30*/  UIMAD UR11, UR11, 0x60, UR5 ;  /* 0x000000600b0b78a4 */ /* 0x000fe4000f8e0205 */
[----:B------:R-:W-:Y:S02]  /*14a40*/  UIADD3.X UR5, URZ, UR37, URZ, UP0, !UPT ;  /* 0x000000253f057290 */ /* 0x000fe400087fe43f */
[----:B------:R-:W-:Y:S02]  /*14a50*/  UIADD3 UR15, UR8, 0x21400, URZ ;  /* 0x00021400080f7890 */ /* 0x000fe4000fffe03f */
[----:B------:R-:W-:-:S03]  /*14a60*/  UIADD3 UR17, UR8, 0x24400, URZ ;  /* 0x0002440008117890 */ /* 0x000fc6000fffe03f */
[----:B------:R-:W-:Y:S01]  /*14a70*/  UMOV UR8, UR14 ;  /* 0x0000000e00087c82 */ /* 0x000fe20008000000 */
[----:B------:R-:W-:Y:S01]  /*14a80*/  UMOV UR14, 0x80 ;  /* 0x00000080000e7882 */ /* 0x000fe20000000000 */
[----:B------:R1:W-:Y:S02]  /*14a90*/  UTMALDG.4D [UR8], [UR4], desc[UR6] ;  /* 0x00000608040075b4 */ /* 0x0003e40008019000 */
[----:B-1----:R-:W-:Y:S01]  /*14aa0*/  UMOV UR8, UR15 ;  /* 0x0000000f00087c82 */ /* 0x002fe20008000000 */
[----:B------:R-:W-:Y:S02]  /*14ab0*/  UMOV UR10, UR16 ;  /* 0x00000010000a7c82 */ /* 0x000fe40008000000 */
[----:B------:R1:W-:Y:S02]  /*14ac0*/  UTMALDG.4D [UR8], [UR4], desc[UR6] ;  /* 0x00000608040075b4 */ /* 0x0003e40008019000 */
[----:B-1----:R-:W-:Y:S01]  /*14ad0*/  UMOV UR8, UR17 ;  /* 0x0000001100087c82 */ /* 0x002fe20008000000 */
[----:B------:R-:W-:-:S02]  /*14ae0*/  UMOV UR10, UR14 ;  /* 0x0000000e000a7c82 */ /* 0x000fc40008000000 */
[----:B------:R3:W-:Y:S02]  /*14af0*/  UTMALDG.4D [UR8], [UR4], desc[UR6] ;  /* 0x00000608040075b4 */ /* 0x0007e40008019000 */
[----:B---3--:R-:W-:Y:S01]  /*14b00*/  NOP ;  /* 0x0000000000007918 */ /* 0x008fe20000000000 */
.L_x_4497:
[----:B------:R-:W3:Y:S01]  /*14b10*/  LDL.LU R3, [R1+0x30] ;  /* 0x0000300001037983 */ /* 0x000ee20000300800 */
[----:B------:R-:W-:Y:S05]  /*14b20*/  WARPSYNC.ALL ;  /* 0x0000000000007948 */ /* 0x000fea0003800000 */
[----:B------:R-:W-:Y:S01]  /*14b30*/  ULDC.64 UR4, c[0x0][0x298] ;  /* 0x0000a60000047ab9 */ /* 0x000fe20000000a00 */
[----:B------:R-:W-:Y:S01]  /*14b40*/  BSSY B6, `(.L_x_4502) ;  /* 0x000001c000067945 */ /* 0x000fe20003800000 */
[----:B------:R-:W-:Y:S01]  /*14b50*/  BAR.SYNC.DEFER_BLOCKING 0x8, 0x180 ;  /* 0x0206000000007b1d */ /* 0x000fe20000010000 */
[----:B---3--:R-:W-:Y:S01]  /*14b60*/  SHF.R.S32.HI R0, RZ, 0x1f, R3 ;  /* 0x0000001fff007819 */ /* 0x008fe20000011403 */
[----:B-1----:R-:W-:-:S04]  /*14b70*/  IMAD.WIDE.U32 R4, R3, UR4, RZ ;  /* 0x0000000403047c25 */ /* 0x002fc8000f8e00ff */
        /* <DEDUP_REMOVED lines=24> */
.L_x_4503:
[----:B------:R-:W-:Y:S05]  /*14d00*/  BSYNC B6 ;  /* 0x0000000000067941 */ /* 0x000fea0003800000 */
.L_x_4502:
[----:B-1----:R-:W3:Y:S01]  /*14d10*/  LDL.LU R0, [R1+0x30] ;  /* 0x0000300001007983 */ /* 0x002ee20000300800 */
[----:B------:R-:W-:Y:S01]  /*14d20*/  ULDC.64 UR6, c[0x0][0xa00] ;  /* 0x0002800000067ab9 */ /* 0x000fe20000000a00 */
[----:B0-----:R-:W0:Y:S01]  /*14d30*/  LDC R7, c[0x0][0x448] ;  /* 0x00011200ff077b82 */ /* 0x001e220000000800 */
[----:B------:R-:W-:Y:S01]  /*14d40*/  ULDC.64 UR4, c[0x0][0x2d8] ;  /* 0x0000b60000047ab9 */ /* 0x000fe20000000a00 */
[----:B------:R-:W3:Y:S04]  /*14d50*/  LDL.LU.64 R2, [R1+0x48] ;  /* 0x0000480001027983 */ /* 0x000ee80000300a00 */
[----:B------:R-:W4:Y:S04]  /*14d60*/  LDL R5, [R1+0xc] ;  /* 0x00000c0001057983 */ /* 0x000f280000100800 */
[----:B------:R-:W4:Y:S01]  /*14d70*/  LDL R9, [R1+0x28] ;  /* 0x0000280001097983 */ /* 0x000f220000100800 */
[----:B------:R-:W-:-:S04]  /*14d80*/  ISETP.NE.U32.AND P0, PT, RZ, UR6, PT ;  /* 0x00000006ff007c0c */ /* 0x000fc8000bf05070 */
[----:B------:R-:W-:Y:S01]  /*14d90*/  ISETP.NE.AND.EX P0, PT, RZ, UR7, PT, P0 ;  /* 0x00000007ff007c0c */ /* 0x000fe2000bf05300 */
[----:B------:R-:W1:Y:S01]  /*14da0*/  S2R R8, SR_TID.X ;  /* 0x0000000000087919 */ /* 0x000e620000002100 */
[----:B------:R-:W-:Y:S01]  /*14db0*/  ULDC.64 UR6, c[0x0][0x280] ;  /* 0x0000a00000067ab9 */ /* 0x000fe20000000a00 */
[----:B--2---:R-:W2:Y:S01]  /*14dc0*/  S2R R10, SR_TID.X ;  /* 0x00000000000a7919 */ /* 0x004ea20000002100 */
[----:B-1----:R-:W-:Y:S02]  /*14dd0*/  IMAD.SHL.U32 R8, R8, 0x10, RZ ;  /* 0x0000001008087824 */ /* 0x002fe400078e00ff */
[----:B--2---:R-:W-:-:S05]  /*14de0*/  IMAD.SHL.U32 R10, R10, 0x8, RZ ;  /* 0x000000080a0a7824 */ /* 0x004fca00078e00ff */
[----:B------:R-:W-:-:S04]  /*14df0*/  LOP3.LUT R10, R10, 0x38, RZ, 0xc0, !PT ;  /* 0x000000380a0a7812 */ /* 0x000fc800078ec0ff */
[C---:B------:R-:W-:Y:S02]  /*14e00*/  LOP3.LUT R11, R10.reuse, 0x40, RZ, 0xfc, !PT ;  /* 0x000000400a0b7812 */ /* 0x040fe400078efcff */
[----:B------:R-:W-:Y:S01]  /*14e10*/  LOP3.LUT R10, R10, 0x80, RZ, 0xfc, !PT ;  /* 0x000000800a0a7812 */ /* 0x000fe200078efcff */
        /* <DEDUP_REMOVED lines=18> */
[----:B------:R-:W-:Y:S02]  /*14f40*/  IMAD.IADD R4, R8, 0x1, R9 ;  /* 0x0000000108047824 */ /* 0x000fe400078e0209 */
        /* <DEDUP_REMOVED lines=18> */
[----:B------:R-:W1:Y:S01]  /*15070*/  S2R R8, SR_TID.X ;  /* 0x0000000000087919 */ /* 0x000e620000002100 */
[----:B------:R-:W-:Y:S01]  /*15080*/  IMAD R0, R4, UR5, R0 ;  /* 0x0000000504007c24 */ /* 0x000fe2000f8e0200 */
[----:B------:R-:W-:-:S03]  /*15090*/  LEA R4, P3, R2, UR6, 0x1 ;  /* 0x0000000602047c11 */ /* 0x000fc6000f8608ff */
[----:B------:R-:W-:Y:S01]  /*150a0*/  IMAD.IADD R0, R3, 0x1, R0 ;  /* 0x0000000103007824 */ /* 0x000fe200078e0200 */
[----:B------:R-:W-:-:S04]  /*150b0*/  ISETP.GE.AND P1, PT, R11, UR4, PT ;  /* 0x000000040b007c0c */ /* 0x000fc8000bf26270 */
[----:B------:R-:W-:Y:S01]  /*150c0*/  LEA.HI.X R3, R2, UR7, R0, 0x1, P3 ;  /* 0x0000000702037c11 */ /* 0x000fe200098f0c00 */
[----:B-1----:R-:W-:-:S05]  /*150d0*/  IMAD.SHL.U32 R8, R8, 0x8, RZ ;  /* 0x0000000808087824 */ /* 0x002fca00078e00ff */
[----:B------:R-:W-:-:S04]  /*150e0*/  LOP3.LUT R8, R8, 0x38, RZ, 0xc0, !PT ;  /* 0x0000003808087812 */ /* 0x000fc800078ec0ff */
[----:B------:R-:W-:Y:S01]  /*150f0*/  ISETP.GE.AND P2, PT, R8, UR4, PT ;  /* 0x0000000408007c0c */ /* 0x000fe2000bf46270 */
[----:B------:R-:W-:-:S03]  /*15100*/  UMOV UR4, 0xffffffff ;  /* 0xffffffff00047882 */ /* 0x000fc60000000000 */
[----:B0-----:R-:W-:Y:S09]  /*15110*/  BRA.DIV UR4, `(.L_x_4504) ;  /* 0x0000004e04b87947 */ /* 0x001ff2000b800000 */
[----:B------:R-:W0:Y:S01]  /*15120*/  S2R R6, SR_TID.X ;  /* 0x0000000000067919 */ /* 0x000e220000002100 */
[----:B------:R-:W2:Y:S01]  /*15130*/  LDL.LU R9, [R1+0x28] ;  /* 0x0000280001097983 */ /* 0x000ea20000300800 */
[----:B0-----:R-:W-:-:S04]  /*15140*/  LOP3.LUT R6, R6, 0x7f, RZ, 0xc0, !PT ;  /* 0x0000007f06067812 */ /* 0x001fc800078ec0ff */
[----:B------:R-:W-:Y:S02]  /*15150*/  SHF.R.U32.HI R8, RZ, 0x3, R6 ;  /* 0x00000003ff087819 */ /* 0x000fe40000011606 */
[----:B------:R-:W3:Y:S01]  /*15160*/  LDL.LU R6, [R1+0x2c] ;  /* 0x00002c0001067983 */ /* 0x000ee20000300800 */
[----:B------:R-:W0:Y:S01]  /*15170*/  S2R R11, SR_TID.X ;  /* 0x00000000000b7919 */ /* 0x000e220000002100 */
[----:B------:R-:W-:Y:S01]  /*15180*/  ULDC.64 UR4, c[0x0][0x208] ;  /* 0x0000820000047ab9 */ /* 0x000fe20000000a00 */
[----:B0-----:R-:W-:-:S05]  /*15190*/  IMAD.SHL.U32 R11, R11, 0x8, RZ ;  /* 0x000000080b0b7824 */ /* 0x001fca00078e00ff */
[----:B------:R-:W-:Y:S01]  /*151a0*/  LOP3.LUT R11, R11, 0x38, RZ, 0xc0, !PT ;  /* 0x000000380b0b7812 */ /* 0x000fe200078ec0ff */
[----:B--2---:R-:W-:-:S04]  /*151b0*/  IMAD.IADD R0, R8, 0x1, R9 ;  /* 0x0000000108007824 */ /* 0x004fc800078e0209 */
[----:B------:R-:W-:Y:S01]  /*151c0*/  VIADD R5, R0, 0x10 ;  /* 0x0000001000057836 */ /* 0x000fe20000000000 */
[----:B------:R-:W-:Y:S01]  /*151d0*/  SHFL.IDX PT, R9, R3, 0x1, 0x181f ;  /* 0x00381f0003097f89 */ /* 0x000fe200000e0000 */
[----:B---3--:R-:W-:-:S03]  /*151e0*/  IMAD R2, R6, R7, RZ ;  /* 0x0000000706027224 */ /* 0x008fc600078e02ff */
[----:B------:R-:W0:Y:S04]  /*151f0*/  SHFL.IDX PT, R7, R4, RZ, 0x181f ;  /* 0x00181fff04077589 */ /* 0x000e2800000e0000 */
[----:B------:R-:W1:Y:S01]  /*15200*/  SHFL.IDX PT, R6, R3, RZ, 0x181f ;  /* 0x00181fff03067589 */ /* 0x000e6200000e0000 */
[-C--:B------:R-:W-:Y:S02]  /*15210*/  ISETP.GE.AND P4, PT, R0, R2.reuse, PT ;  /* 0x000000020000720c */ /* 0x080fe40003f86270 */
[----:B------:R-:W-:Y:S02]  /*15220*/  ISETP.GE.AND P3, PT, R5, R2, PT ;  /* 0x000000020500720c */ /* 0x000fe40003f66270 */
[----:B------:R-:W2:Y:S09]  /*15230*/  SHFL.IDX PT, R5, R4, 0x1, 0x181f ;  /* 0x00381f0004057f89 */ /* 0x000eb200000e0000 */
[----:B0-----:R-:W-:-:S05]  /*15240*/  @!P4 LEA R7, P5, R11, R7, 0x1 ;  /* 0x000000070b07c211 */ /* 0x001fca00078a08ff */
[----:B-1----:R-:W-:-:S05]  /*15250*/  @!P4 IMAD.X R6, RZ, RZ, R6, P5 ;  /* 0x000000ffff06c224 */ /* 0x002fca00028e0606 */
[----:B------:R-:W-:-:S04]  /*15260*/  @!P4 LOP3.LUT R7, R7, R6, RZ, 0x3c, !PT ;  /* 0x000000060707c212 */ /* 0x000fc800078e3cff */
[----:B------:R-:W-:Y:S02]  /*15270*/  @!P4 LOP3.LUT R6, R7, R6, RZ, 0x3c, !PT ;  /* 0x000000060706c212 */ /* 0x000fe400078e3cff */
[----:B--2---:R-:W-:Y:S02]  /*15280*/  @!P3 LEA R8, P5, R11, R5, 0x1 ;  /* 0x000000050b08b211 */ /* 0x004fe400078a08ff */
        /* <DEDUP_REMOVED lines=67> */
.L_x_4627:
        /* <DEDUP_REMOVED lines=16> */
.L_x_4506:
[----:B------:R-:W-:Y:S05]  /*157c0*/  BSYNC B0 ;  /* 0x0000000000007941 */ /* 0x000fea0003800000 */
.L_x_4505:
[----:B------:R-:W-:Y:S01]  /*157d0*/  NOP ;  /* 0x0000000000007918 */ /* 0x000fe20000000000 */
[----:B------:R-:W-:Y:S01]  /*157e0*/  PLOP3.LUT P0, PT, PT, PT, PT, 0x80, 0x0 ;  /* 0x000000000000781c */ /* 0x000fe20003f0f070 */
[----:B------:R-:W-:-:S12]  /*157f0*/  VIADD R11, R19, 0x30800 ;  /* 0x00030800130b7836 */ /* 0x000fd80000000000 */
.L_x_4507:
        /* <DEDUP_REMOVED lines=18> */
.L_x_4628:
[----:B------:R-:W-:Y:S05]  /*15920*/  BSYNC B0 ;  /* 0x0000000000007941 */ /* 0x000fea0003800000 */
.L_x_4508:
[----:B------:R-:W3:Y:S04]  /*15930*/  LDL R2, [R1+0x3c] ;  /* 0x00003c0001027983 */ /* 0x000ee80000100800 */
[----:B0-----:R-:W4:Y:S01]  /*15940*/  LDL R4, [R1+0x24] ;  /* 0x0000240001047983 */ /* 0x001f220000100800 */
[----:B------:R-:W-:Y:S01]  /*15950*/  BSSY B0, `(.L_x_4510) ;  /* 0x0000251000007945 */ /* 0x000fe20003800000 */
[----:B---3--:R-:W-:-:S05]  /*15960*/  VIADD R0, R2, 0xfffffffe ;  /* 0xfffffffe02007836 */ /* 0x008fca0000000000 */
[----:B----4-:R-:W-:-:S13]  /*15970*/  ISETP.GE.AND P0, PT, R0, R4, PT ;  /* 0x000000040000720c */ /* 0x010fda0003f06270 */
        /* <DEDUP_REMOVED lines=25> */
[----:B--2---:R-:W-:-:S05]  /*15b10*/  VIADD R8, R5, 0x1 ;  /* 0x0000000105087836 */ /* 0x004fca0000000000 */
        /* <DEDUP_REMOVED lines=30> */
.L_x_4516:
[----:B------:R-:W-:Y:S01]  /*15d00*/  IMAD R3, R8, 0x8, R19 ;  /* 0x0000000808037824 */ /* 0x000fe200078e0213 */
[----:B------:R-:W-:Y:S01]  /*15d10*/  SHF.L.U32 R2, R9, 0x1f, RZ ;  /* 0x0000001f09027819 */ /* 0x000fe200000006ff */
[----:B------:R-:W-:Y:S03]  /*15d20*/  BSSY B3, `(.L_x_4517) ;  /* 0x0000003000037945 */ /* 0x000fe60003800000 */
[----:B------:R-:W1:Y:S02]  /*15d30*/  SYNCS.PHASECHK.TRANS64.TRYWAIT P0, [R3+URZ+0x30840], R2 ;  /* 0x03084002030075a7 */ /* 0x000e64000800017f */
[----:B-1----:R-:W-:Y:S05]  /*15d40*/  @!P0 BRA `(.L_x_4518) ;  /* 0x0000004c00bc8947 */ /* 0x002fea0003800000 */
.L_x_4629:
[----:B------:R-:W-:Y:S05]  /*15d50*/  BSYNC B3 ;  /* 0x0000000000037941 */ /* 0x000fea0003800000 */
.L_x_4517:
        /* <DEDUP_REMOVED lines=12> */
.L_x_4520:
[----:B------:R-:W-:Y:S05]  /*15e20*/  BSYNC B3 ;  /* 0x0000000000037941 */ /* 0x000fea0003800000 */
.L_x_4519:
        /* <DEDUP_REMOVED lines=12> */
.L_x_4521:
        /* <DEDUP_REMOVED lines=16> */
.L_x_4522:
        /* <DEDUP_REMOVED lines=16> */
.L_x_4523:
        /* <DEDUP_REMOVED lines=17> */
.L_x_4630:
[----:B------:R-:W-:Y:S05]  /*16200*/  BSYNC B3 ;  /* 0x0000000000037941 */ /* 0x000fea0003800000 */
.L_x_4524:
[----:B------:R-:W-:Y:S01]  /*16210*/  BSSY B3, `(.L_x_4526) ;  /* 0x000000d000037945 */ /* 0x000fe20003800000 */
[----:B------:R-:W-:Y:S02]  /*16220*/  IMAD.MOV.U32 R12, RZ, RZ, 0x0 ;  /* 0x00000000ff0c7424 */ /* 0x000fe400078e00ff */
[----:B------:R-:W-:Y:S01]  /*16230*/  IMAD.MOV.U32 R13, RZ, RZ, 0x14f00000 ;  /* 0x14f00000ff0d7424 */ /* 0x000fe200078e00ff */
[----:B------:R-:W-:Y:S06]  /*16240*/  @P1 BRA `(.L_x_4527) ;  /* 0x0000000000241947 */ /* 0x000fec0003800000 */
[----:B------:R-:W2:Y:S01]  /*16250*/  LDL R6, [R1+0x10] ;  /* 0x0000100001067983 */ /* 0x000ea20000100800 */
[----:B0-----:R-:W-:Y:S01]  /*16260*/  IMAD.MOV.U32 R3, RZ, RZ, 0x9000 ;  /* 0x00009000ff037424 */ /* 0x001fe200078e00ff */
[----:B------:R-:W0:Y:S02]  /*16270*/  S2R R4, SR_TID.X ;  /* 0x0000000000047919 */ /* 0x000e240000002100 */
[----:B0-----:R-:W-:-:S04]  /*16280*/  LOP3.LUT R4, R4, 0x1f, RZ, 0xc0, !PT ;  /* 0x0000001f04047812 */ /* 0x001fc800078ec0ff */
[----:B------:R-:W-:Y:S01]  /*16290*/  ISETP.NE.AND P0, PT, R4, RZ, PT ;  /* 0x000000ff0400720c */ /* 0x000fe20003f05270 */
[----:B--2---:R-:W-:-:S04]  /*162a0*/  IMAD R2, R6, 0x8, R19 ;  /* 0x0000000806027824 */ /* 0x004fc800078e0213 */
[----:B------:R1:W-:Y:S08]  /*162b0*/  SYNCS.ARRIVE.TRANS64 RZ, [R2+URZ+0x30850], R3 ;  /* 0x0308500302ff79a7 */ /* 0x0003f0000800003f */
[----:B------:R-:W-:Y:S05]  /*162c0*/  @!P0 BRA `(.L_x_4527) ;  /* 0x0000000000048947 */ /* 0x000fea0003800000 */
[----:B------:R-:W-:Y:S01]  /*162d0*/  BPT.TRAP 0x1 ;  /* 0x000000040000795c */ /* 0x000fe20000300000 */
.L_x_4527:
[----:B------:R-:W-:Y:S05]  /*162e0*/  BSYNC B3 ;  /* 0x0000000000037941 */ /* 0x000fea0003800000 */
.L_x_4526:
[----:B01----:R-:W2:Y:S04]  /*162f0*/  LDL.LU R2, [R1+0x10] ;  /* 0x0000100001027983 */ /* 0x003ea80000300800 */
[----:B------:R-:W3:Y:S04]  /*16300*/  LDL R6, [R1+0x18] ;  /* 0x0000180001067983 */ /* 0x000ee80000100800 */
[----:B------:R-:W3:Y:S01]  /*16310*/  LDL.LU R4, [R1+0x4] ;  /* 0x0000040001047983 */ /* 0x000ee20000300800 */
[----:B------:R-:W-:Y:S01]  /*16320*/  R2UR UR10, R14 ;  /* 0x000000000e0a72ca */ /* 0x000fe200000e0000 */
[----:B------:R-:W-:Y:S01]  /*16330*/  UIADD3 UR4, UP0, UR36, 0x470, URZ ;  /* 0x0000047024047890 */ /* 0x000fe2000ff1e03f */
[----:B------:R-:W-:-:S02]  /*16340*/  R2UR UR6, R12 ;  /* 0x000000000c0672ca */ /* 0x000fc400000e0000 */
[----:B------:R-:W-:Y:S01]  /*16350*/  R2UR UR7, R13 ;  /* 0x000000000d0772ca */ /* 0x000fe200000e0000 */
[----:B------:R-:W-:Y:S01]  /*16360*/  UIADD3.X UR5, URZ, UR37, URZ, UP0, !UPT ;  /* 0x000000253f057290 */ /* 0x000fe200087fe43f */
[----:B------:R-:W-:Y:S01]  /*16370*/  PLOP3.LUT P0, PT, PT, PT, PT, 0x80, 0x0 ;  /* 0x000000000000781c */ /* 0x000fe20003f0f070 */
[C-C-:B--2---:R-:W-:Y:S02]  /*16380*/  IMAD R3, R2.reuse, 0x8, R19.reuse ;  /* 0x0000000802037824 */ /* 0x144fe400078e0213 */
[----:B------:R-:W-:Y:S02]  /*16390*/  IMAD R2, R2, 0x9000, R19 ;  /* 0x0000900002027824 */ /* 0x000fe400078e0213 */
[----:B------:R-:W-:Y:S02]  /*163a0*/  VIADD R3, R3, 0x30850 ;  /* 0x0003085003037836 */ /* 0x000fe40000000000 */
[----:B---3--:R-:W-:Y:S02]  /*163b0*/  IMAD R4, R4, 0x60, R6 ;  /* 0x0000006004047824 */ /* 0x008fe400078e0206 */
[----:B------:R-:W-:-:S07]  /*163c0*/  VIADD R6, R2, 0x400 ;  /* 0x0000040002067836 */ /* 0x000fce0000000000 */
.L_x_4528:
        /* <DEDUP_REMOVED lines=15> */
.L_x_4529:
        /* <DEDUP_REMOVED lines=15> */
.L_x_4530:
        /* <DEDUP_REMOVED lines=12> */
.L_x_4515:
[----:B------:R-:W-:Y:S05]  /*16670*/  BSYNC B1 ;  /* 0x0000000000017941 */ /* 0x000fea0003800000 */
.L_x_4514:
[----:B0-----:R-:W2:Y:S04]  /*16680*/  LDL.LU R0, [R1+0x3c] ;  /* 0x00003c0001007983 */ /* 0x001ea80000300800 */
[----:B------:R0:W-:Y:S04]  /*16690*/  STL [R1+0x10], R8 ;  /* 0x0000100801007387 */ /* 0x0001e80000100800 */
[----:B------:R0:W-:Y:S02]  /*166a0*/  STL [R1+0x14], R9 ;  /* 0x0000140901007387 */ /* 0x0001e40000100800 */
[----:B0-2---:R-:W-:-:S07]  /*166b0*/  VIADD R0, R0, 0xfffffffd ;  /* 0xfffffffd00007836 */ /* 0x005fce0000000000 */
.L_x_4513:
[----:B------:R-:W-:Y:S05]  /*166c0*/  BSYNC B2 ;  /* 0x0000000000027941 */ /* 0x000fea0003800000 */
.L_x_4512:
[----:B------:R-:W-:-:S05]  /*166d0*/  VIADD R10, R10, 0xfffffffe ;  /* 0xfffffffe0a0a7836 */ /* 0x000fca0000000000 */
[----:B------:R-:W-:-:S13]  /*166e0*/  ISETP.NE.AND P0, PT, R10, R7, PT ;  /* 0x000000070a00720c */ /* 0x000fda0003f05270 */
[----:B------:R-:W-:Y:S05]  /*166f0*/  @!P0 BRA `(.L_x_4511) ;  /* 0x0000001400d88947 */ /* 0x000fea0003800000 */
[----:B------:R-:W-:-:S07]  /*16700*/  IMAD.MOV.U32 R9, RZ, RZ, R17 ;  /* 0x000000ffff097224 */ /* 0x000fce00078e0011 */
.L_x_4565:
[----:B--2---:R-:W2:Y:S04]  /*16710*/  LDL R3, [R1+0x10] ;  /* 0x0000100001037983 */ /* 0x004ea80000100800 */
        /* <DEDUP_REMOVED lines=35> */
.L_x_4533:
[----:B------:R-:W-:Y:S01]  /*16950*/  IMAD R3, R4, 0x8, R19 ;  /* 0x0000000804037824 */ /* 0x000fe200078e0213 */
[----:B------:R-:W-:Y:S01]  /*16960*/  SHF.L.U32 R2, R5, 0x1f, RZ ;  /* 0x0000001f05027819 */ /* 0x000fe200000006ff */
[----:B------:R-:W-:Y:S03]  /*16970*/  BSSY B2, `(.L_x_4534) ;  /* 0x0000003000027945 */ /* 0x000fe60003800000 */
[----:B------:R-:W1:Y:S02]  /*16980*/  SYNCS.PHASECHK.TRANS64.TRYWAIT P0, [R3+URZ+0x30840], R2 ;  /* 0x03084002030075a7 */ /* 0x000e64000800017f */
[----:B-1----:R-:W-:Y:S05]  /*16990*/  @!P0 BRA `(.L_x_4535) ;  /* 0x0000004000d08947 */ /* 0x002fea0003800000 */
.L_x_4631:
[----:B------:R-:W-:Y:S05]  /*169a0*/  BSYNC B2 ;  /* 0x0000000000027941 */ /* 0x000fea0003800000 */
.L_x_4534:
        /* <DEDUP_REMOVED lines=12> */
.L_x_4537:
[----:B------:R-:W-:Y:S05]  /*16a70*/  BSYNC B2 ;  /* 0x0000000000027941 */ /* 0x000fea0003800000 */
.L_x_4536:
        /* <DEDUP_REMOVED lines=12> */
.L_x_4538:
        /* <DEDUP_REMOVED lines=16> */
.L_x_4539:
        /* <DEDUP_REMOVED lines=16> */
.L_x_4540:
        /* <DEDUP_REMOVED lines=17> */
.L_x_4632:
[----:B------:R-:W-:Y:S05]  /*16e50*/  BSYNC B2 ;  /* 0x0000000000027941 */ /* 0x000fea0003800000 */
.L_x_4541:
        /* <DEDUP_REMOVED lines=11> */
.L_x_4544:
[----:B------:R-:W-:Y:S05]  /*16f10*/  BSYNC B2 ;  /* 0x0000000000027941 */ /* 0x000fea0003800000 */
.L_x_4543:
[----:B0-----:R-:W2:Y:S04]  /*16f20*/  LDL.LU R3, [R1+0x10] ;  /* 0x0000100001037983 */ /* 0x001ea80000300800 */
[----:B------:R-:W3:Y:S04]  /*16f30*/  LDL R7, [R1+0x18] ;  /* 0x0000180001077983 */ /* 0x000ee80000100800 */
[----:B------:R-:W3:Y:S01]  /*16f40*/  LDL.LU R6, [R1+0x4] ;  /* 0x0000040001067983 */ /* 0x000ee20000300800 */
[----:B------:R-:W-:Y:S01]  /*16f50*/  R2UR UR10, R10 ;  /* 0x000000000a0a72ca */ /* 0x000fe200000e0000 */
[----:B------:R-:W-:Y:S01]  /*16f60*/  UIADD3 UR4, UP0, UR36, 0x470, URZ ;  /* 0x0000047024047890 */ /* 0x000fe2000ff1e03f */
[----:B------:R-:W-:Y:S01]  /*16f70*/  R2UR UR6, R12 ;  /* 0x000000000c0672ca */ /* 0x000fe200000e0000 */
[----:B------:R-:W-:Y:S01]  /*16f80*/  VIADD R2, R2, 0x50 ;  /* 0x0000005002027836 */ /* 0x000fe20000000000 */
[----:B------:R-:W-:Y:S01]  /*16f90*/  R2UR UR7, R13 ;  /* 0x000000000d0772ca */ /* 0x000fe200000e0000 */
[----:B------:R-:W-:Y:S01]  /*16fa0*/  UIADD3.X UR5, URZ, UR37, URZ, UP0, !UPT ;  /* 0x000000253f057290 */ /* 0x000fe200087fe43f */
[----:B------:R-:W-:Y:S01]  /*16fb0*/  PLOP3.LUT P0, PT, PT, PT, PT, 0x80, 0x0 ;  /* 0x000000000000781c */ /* 0x000fe20003f0f070 */
[----:B--2---:R-:W-:-:S02]  /*16fc0*/  IMAD R3, R3, 0x9000, R19 ;  /* 0x0000900003037824 */ /* 0x004fc400078e0213 */
[----:B---3--:R-:W-:Y:S02]  /*16fd0*/  IMAD R6, R6, 0x60, R7 ;  /* 0x0000006006067824 */ /* 0x008fe400078e0207 */
[----:B------:R-:W-:-:S08]  /*16fe0*/  VIADD R7, R3, 0x400 ;  /* 0x0000040003077836 */ /* 0x000fd00000000000 */
.L_x_4545:
        /* <DEDUP_REMOVED lines=15> */
.L_x_4546:
        /* <DEDUP_REMOVED lines=15> */
.L_x_4547:
        /* <DEDUP_REMOVED lines=12> */
.L_x_4532:
[----:B------:R-:W-:Y:S05]  /*17290*/  BSYNC B1 ;  /* 0x0000000000017941 */ /* 0x000fea0003800000 */
.L_x_4531:
[----:B------:R-:W-:Y:S01]  /*172a0*/  VIADD R3, R4, 0x1 ;  /* 0x0000000104037836 */ /* 0x000fe20000000000 */
[----:B------:R-:W-:Y:S01]  /*172b0*/  LOP3.LUT P1, RZ, R18, 0x1, RZ, 0xc0, !PT ;  /* 0x0000000112ff7812 */ /* 0x000fe2000782c0ff */
[----:B------:R-:W-:Y:S01]  /*172c0*/  BSSY B1, `(.L_x_4548) ;  /* 0x00000b5000017945 */ /* 0x000fe20003800000 */
[----:B------:R-:W-:Y:S02]  /*172d0*/  VIADD R6, R0, 0xffffffff ;  /* 0xffffffff00067836 */ /* 0x000fe40000000000 */
        /* <DEDUP_REMOVED lines=13> */
[----:B0-----:R-:W0:Y:S01]  /*173b0*/  LDC R8, c[0x0][0x43c] ;  /* 0x00010f00ff087b82 */ /* 0x001e220000000800 */
        /* <DEDUP_REMOVED lines=18> */
.L_x_4550:
[----:B------:R-:W-:Y:S01]  /*174e0*/  IMAD R2, R12, 0x8, R19 ;  /* 0x000000080c027824 */ /* 0x000fe200078e0213 */
[----:B------:R-:W-:Y:S01]  /*174f0*/  SHF.L.U32 R3, R10, 0x1f, RZ ;  /* 0x0000001f0a037819 */ /* 0x000fe200000006ff */
[----:B------:R-:W-:Y:S03]  /*17500*/  BSSY B2, `(.L_x_4551) ;  /* 0x0000003000027945 */ /* 0x000fe60003800000 */
[----:B------:R-:W3:Y:S02]  /*17510*/  SYNCS.PHASECHK.TRANS64.TRYWAIT P0, [R2+URZ+0x30840], R3 ;  /* 0x03084003020075a7 */ /* 0x000ee4000800017f */
[----:B---3--:R-:W-:Y:S05]  /*17520*/  @!P0 BRA `(.L_x_4552) ;  /* 0x0000003800148947 */ /* 0x008fea0003800000 */
.L_x_4633:
[----:B------:R-:W-:Y:S05]  /*17530*/  BSYNC B2 ;  /* 0x0000000000027941 */ /* 0x000fea0003800000 */
.L_x_4551:
[----:B0-2---:R-:W0:Y:S01]  /*17540*/  S2R R8, SR_TID.X ;  /* 0x0000000000087919 */ /* 0x005e220000002100 */
[----:B------:R-:W-:Y:S01]  /*17550*/  BSSY B2, `(.L_x_4553) ;  /* 0x000000b000027945 */ /* 0x000fe20003800000 */
[----:B0-----:R-:W-:-:S04]  /*17560*/  LOP3.LUT R8, R8, 0x7f, RZ, 0xc0, !PT ;  /* 0x0000007f08087812 */ /* 0x001fc800078ec0ff */
[----:B------:R-:W-:-:S13]  /*17570*/  ISETP.NE.AND P1, PT, R8, RZ, PT ;  /* 0x000000ff0800720c */ /* 0x000fda0003f25270 */
[----:B------:R-:W-:Y:S05]  /*17580*/  @P1 BRA `(.L_x_4554) ;  /* 0x00000000001c1947 */ /* 0x000fea0003800000 */
[----:B------:R-:W0:Y:S01]  /*17590*/  S2R R8, SR_TID.X ;  /* 0x0000000000087919 */ /* 0x000e220000002100 */
[----:B---3--:R-:W-:-:S04]  /*175a0*/  IMAD.MOV.U32 R3, RZ, RZ, 0x9000 ;  /* 0x00009000ff037424 */ /* 0x008fc800078e00ff */
[----:B------:R2:W-:Y:S01]  /*175b0*/  SYNCS.ARRIVE.TRANS64 RZ, [R2+URZ+0x30830], R3 ;  /* 0x0308300302ff79a7 */ /* 0x0005e2000800003f */
[----:B0-----:R-:W-:-:S04]  /*175c0*/  LOP3.LUT R8, R8, 0x1f, RZ, 0xc0, !PT ;  /* 0x0000001f08087812 */ /* 0x001fc800078ec0ff */
[----:B------:R-:W-:-:S13]  /*175d0*/  ISETP.NE.AND P0, PT, R8, RZ, PT ;  /* 0x000000ff0800720c */ /* 0x000fda0003f05270 */
[----:B--2---:R-:W-:Y:S05]  /*175e0*/  @!P0 BRA `(.L_x_4554) ;  /* 0x0000000000048947 */ /* 0x004fea0003800000 */
[----:B------:R-:W-:Y:S01]  /*175f0*/  BPT.TRAP 0x1 ;  /* 0x000000040000795c */ /* 0x000fe20000300000 */
.L_x_4554:
[----:B------:R-:W-:Y:S05]  /*17600*/  BSYNC B2 ;  /* 0x0000000000027941 */ /* 0x000fea0003800000 */
.L_x_4553:
[----:B------:R-:W2:Y:S04]  /*17610*/  LDL R8, [R1+0x10] ;  /* 0x0000100001087983 */ /* 0x000ea80000100800 */
[----:B---3--:R-:W3:Y:S01]  /*17620*/  LDL R2, [R1+0x18] ;  /* 0x0000180001027983 */ /* 0x008ee20000100800 */
[----:B------:R-:W-:Y:S01]  /*17630*/  IMAD.MOV.U32 R14, RZ, RZ, RZ ;  /* 0x000000ffff0e7224 */ /* 0x000fe200078e00ff */
[----:B------:R-:W-:Y:S01]  /*17640*/  UIADD3 UR4, UP0, UR36, 0x370, URZ ;  /* 0x0000037024047890 */ /* 0x000fe2000ff1e03f */
[----:B------:R-:W-:Y:S01]  /*17650*/  PLOP3.LUT P0, PT, PT, PT, PT, 0x80, 0x0 ;  /* 0x000000000000781c */ /* 0x000fe20003f0f070 */
[----:B------:R-:W-:Y:S01]  /*17660*/  UMOV UR6, 0x0 ;  /* 0x0000000000067882 */ /* 0x000fe20000000000 */
[----:B------:R-:W-:Y:S01]  /*17670*/  UMOV UR7, 0x14f00000 ;  /* 0x14f0000000077882 */ /* 0x000fe20000000000 */
[----:B------:R-:W-:Y:S01]  /*17680*/  R2UR UR10, R14 ;  /* 0x000000000e0a72ca */ /* 0x000fe200000e0000 */
[----:B------:R-:W-:Y:S01]  /*17690*/  UIADD3.X UR5, URZ, UR37, URZ, UP0, !UPT ;  /* 0x000000253f057290 */ /* 0x000fe200087fe43f */
[----:B--2---:R-:W-:-:S02]  /*176a0*/  IMAD R3, R8, 0x8, R11 ;  /* 0x0000000808037824 */ /* 0x004fc400078e020b */
[----:B------:R-:W-:Y:S02]  /*176b0*/  IMAD R8, R8, 0x9000, R19 ;  /* 0x0000900008087824 */ /* 0x000fe400078e0213 */
[----:B------:R-:W-:Y:S02]  /*176c0*/  VIADD R3, R3, 0x30 ;  /* 0x0000003003037836 */ /* 0x000fe40000000000 */
[----:B---3--:R-:W-:Y:S02]  /*176d0*/  IMAD R2, R7, 0x60, R2 ;  /* 0x0000006007027824 */ /* 0x008fe400078e0202 */
[----:B-1----:R-:W-:-:S07]  /*176e0*/  VIADD R10, R8, 0x1e400 ;  /* 0x0001e400080a7836 */ /* 0x002fce0000000000 */
.L_x_4555:
        /* <DEDUP_REMOVED lines=16> */
.L_x_4556:
        /* <DEDUP_REMOVED lines=16> */
.L_x_4557:
        /* <DEDUP_REMOVED lines=15> */
.L_x_4634:
[----:B------:R-:W-:Y:S05]  /*179e0*/  BSYNC B2 ;  /* 0x0000000000027941 */ /* 0x000fea0003800000 */
.L_x_4558:
[----:B------:R-:W-:Y:S01]  /*179f0*/  BSSY B2, `(.L_x_4560) ;  /* 0x000000b000027945 */ /* 0x000fe20003800000 */
[----:B------:R-:W-:Y:S02]  /*17a00*/  IMAD.MOV.U32 R12, RZ, RZ, 0x0 ;  /* 0x00000000ff0c7424 */ /* 0x000fe400078e00ff */
[----:B------:R-:W-:Y:S01]  /*17a10*/  IMAD.MOV.U32 R13, RZ, RZ, 0x14f00000 ;  /* 0x14f00000ff0d7424 */ /* 0x000fe200078e00ff */
[----:B------:R-:W-:Y:S06]  /*17a20*/  @P1 BRA `(.L_x_4561) ;  /* 0x00000000001c1947 */ /* 0x000fec0003800000 */
[----:B------:R-:W1:Y:S01]  /*17a30*/  S2R R8, SR_TID.X ;  /* 0x0000000000087919 */ /* 0x000e620000002100 */
[----:B------:R-:W-:-:S04]  /*17a40*/  IMAD.MOV.U32 R3, RZ, RZ, 0x9000 ;  /* 0x00009000ff037424 */ /* 0x000fc800078e00ff */
[----:B------:R2:W-:Y:S01]  /*17a50*/  SYNCS.ARRIVE.TRANS64 RZ, [R2+URZ+0x50], R3 ;  /* 0x0000500302ff79a7 */ /* 0x0005e2000800003f */
[----:B-1----:R-:W-:-:S04]  /*17a60*/  LOP3.LUT R8, R8, 0x1f, RZ, 0xc0, !PT ;  /* 0x0000001f08087812 */ /* 0x002fc800078ec0ff */
[----:B------:R-:W-:-:S13]  /*17a70*/  ISETP.NE.AND P0, PT, R8, RZ, PT ;  /* 0x000000ff0800720c */ /* 0x000fda0003f05270 */
[----:B--2---:R-:W-:Y:S05]  /*17a80*/  @!P0 BRA `(.L_x_4561) ;  /* 0x0000000000048947 */ /* 0x004fea0003800000 */
[----:B------:R-:W-:Y:S01]  /*17a90*/  BPT.TRAP 0x1 ;  /* 0x000000040000795c */ /* 0x000fe20000300000 */
.L_x_4561:
[----:B------:R-:W-:Y:S05]  /*17aa0*/  BSYNC B2 ;  /* 0x0000000000027941 */ /* 0x000fea0003800000 */
.L_x_4560:
        /* <DEDUP_REMOVED lines=12> */
.L_x_4562:
        /* <DEDUP_REMOVED lines=15> */
.L_x_4563:
        /* <DEDUP_REMOVED lines=15> */
.L_x_4564:
        /* <DEDUP_REMOVED lines=12> */
.L_x_4549:
[----:B------:R-:W-:Y:S05]  /*17e10*/  BSYNC B1 ;  /* 0x0000000000017941 */ /* 0x000fea0003800000 */
.L_x_4548:
[----:B------:R-:W3:Y:S01]  /*17e20*/  LDL R2, [R1+0x24] ;  /* 0x0000240001027983 */ /* 0x000ee20000100800 */
[----:B------:R-:W-:Y:S01]  /*17e30*/  VIADD R0, R0, 0xfffffffe ;  /* 0xfffffffe00007836 */ /* 0x000fe20000000000 */
[----:B---3--:R-:W-:-:S13]  /*17e40*/  ISETP.GT.AND P0, PT, R6, R2, PT ;  /* 0x000000020600720c */ /* 0x008fda0003f04270 */
[----:B------:R-:W-:Y:S05]  /*17e50*/  @P0 BRA `(.L_x_4565) ;  /* 0xffffffe8002c0947 */ /* 0x000fea000383ffff */
.L_x_4511:
[----:B------:R-:W-:Y:S05]  /*17e60*/  BSYNC B0 ;  /* 0x0000000000007941 */ /* 0x000fea0003800000 */
.L_x_4510:
        /* <DEDUP_REMOVED lines=19> */
.L_x_4567:
[----:B------:R-:W-:Y:S05]  /*17fa0*/  BSYNC B0 ;  /* 0x0000000000007941 */ /* 0x000fea0003800000 */
.L_x_4566:
[----:B------:R-:W-:Y:S01]  /*17fb0*/  LOP3.LUT P0, RZ, R18, 0x1, RZ, 0xc0, !PT ;  /* 0x0000000112ff7812 */ /* 0x000fe2000780c0ff */
[----:B------:R-:W-:-:S12]  /*17fc0*/  BSSY B0, `(.L_x_4568) ;  /* 0x000004a000007945 */ /* 0x000fd80003800000 */
[----:B------:R-:W-:Y:S05]  /*17fd0*/  @!P0 BRA `(.L_x_4569) ;  /* 0x0000000400208947 */ /* 0x000fea0003800000 */
[----:B--2---:R-:W2:Y:S04]  /*17fe0*/  LDL R0, [R1+0x10] ;  /* 0x0000100001007983 */ /* 0x004ea80000100800 */
[----:B------:R-:W3:Y:S01]  /*17ff0*/  LDL R2, [R1+0x14] ;  /* 0x0000140001027983 */ /* 0x000ee20000100800 */
[----:B------:R-:W-:Y:S01]  /*18000*/  BSSY B1, `(.L_x_4570) ;  /* 0x0000006000017945 */ /* 0x000fe20003800000 */
[----:B------:R-:W-:Y:S01]  /*18010*/  ISETP.NE.AND P1, PT, R3, RZ, PT ;  /* 0x000000ff0300720c */ /* 0x000fe20003f25270 */
[----:B--2---:R-:W-:Y:S01]  /*18020*/  IMAD R0, R0, 0x8, R19 ;  /* 0x0000000800007824 */ /* 0x004fe200078e0213 */
[----:B---3--:R-:W-:-:S04]  /*18030*/  SHF.L.U32 R2, R2, 0x1f, RZ ;  /* 0x0000001f02027819 */ /* 0x008fc800000006ff */
[----:B------:R-:W2:Y:S02]  /*18040*/  SYNCS.PHASECHK.TRANS64.TRYWAIT P0, [R0+URZ+0x30860], R2 ;  /* 0x03086002000075a7 */ /* 0x000ea4000800017f */
[----:B--2---:R-:W-:Y:S05]  /*18050*/  @!P0 BRA `(.L_x_4571) ;  /* 0x0000002c00708947 */ /* 0x004fea0003800000 */
.L_x_4635:
[----:B------:R-:W-:Y:S05]  /*18060*/  BSYNC B1 ;  /* 0x0000000000017941 */ /* 0x000fea0003800000 */
.L_x_4570:
        /* <DEDUP_REMOVED lines=9> */
.L_x_4573:
[----:B------:R-:W-:Y:S05]  /*18100*/  BSYNC B1 ;  /* 0x0000000000017941 */ /* 0x000fea0003800000 */
.L_x_4572:
[----:B------:R-:W3:Y:S04]  /*18110*/  LDL.LU R4, [R1+0x18] ;  /* 0x0000180001047983 */ /* 0x000ee80000300800 */
[----:B------:R-:W3:Y:S04]  /*18120*/  LDL.LU R3, [R1+0x4] ;  /* 0x0000040001037983 */ /* 0x000ee80000300800 */
[----:B--2---:R-:W2:Y:S01]  /*18130*/  LDL R2, [R1+0x10] ;  /* 0x0000100001027983 */ /* 0x004ea20000100800 */
        /* <DEDUP_REMOVED lines=8> */
[----:B--2---:R-:W-:-:S04]  /*181c0*/  IMAD R2, R2, 0x9000, R19 ;  /* 0x0000900002027824 */ /* 0x004fc800078e0213 */
[----:B------:R-:W-:-:S07]  /*181d0*/  VIADD R4, R2, 0x400 ;  /* 0x0000040002047836 */ /* 0x000fce0000000000 */
.L_x_4574:
        /* <DEDUP_REMOVED lines=15> */
.L_x_4575:
        /* <DEDUP_REMOVED lines=15> */
.L_x_4576:
        /* <DEDUP_REMOVED lines=9> */
[----:B---3--:R-:W-:Y:S05]  /*18450*/  @P0 BRA.U.ANY `(.L_x_4576) ;  /* 0xfffffffd00d80947 */ /* 0x008fea000393ffff */
.L_x_4569:
[----:B------:R-:W-:Y:S05]  /*18460*/  BSYNC B0 ;  /* 0x0000000000007941 */ /* 0x000fea0003800000 */
.L_x_4568:
[----:B-1----:R-:W2:Y:S04]  /*18470*/  LDL.LU R5, [R1+0x10] ;  /* 0x0000100001057983 */ /* 0x002ea80000300800 */
[----:B------:R-:W3:Y:S01]  /*18480*/  LDL.LU R4, [R1+0x14] ;  /* 0x0000140001047983 */ /* 0x000ee20000300800 */
[----:B--2---:R-:W-:-:S05]  /*18490*/  VIADD R0, R5, 0x1 ;  /* 0x0000000105007836 */ /* 0x004fca0000000000 */
[----:B------:R-:W-:-:S04]  /*184a0*/  ISETP.NE.AND P0, PT, R0, 0x2, PT ;  /* 0x000000020000780c */ /* 0x000fc80003f05270 */
[----:B------:R-:W-:Y:S02]  /*184b0*/  SEL R2, RZ, 0x1, P0 ;  /* 0x00000001ff027807 */ /* 0x000fe40000000000 */
[----:B------:R-:W-:Y:S02]  /*184c0*/  SEL R0, R0, RZ, P0 ;  /* 0x000000ff00007207 */ /* 0x000fe40000000000 */
[----:B---3--:R-:W-:-:S03]  /*184d0*/  LOP3.LUT R4, R4, R2, RZ, 0x3c, !PT ;  /* 0x0000000204047212 */ /* 0x008fc600078e3cff */
[----:B------:R1:W-:Y:S04]  /*184e0*/  STL [R1+0x10], R0 ;  /* 0x0000100001007387 */ /* 0x0003e80000100800 */
[----:B------:R1:W-:Y:S02]  /*184f0*/  STL [R1+0x14], R4 ;  /* 0x0000140401007387 */ /* 0x0003e40000100800 */
.L_x_4490:
[----:B------:R-:W-:Y:S05]  /*18500*/  BSYNC B7 ;  /* 0x0000000000077941 */ /* 0x000fea0003800000 */
.L_x_4488:
        /* <DEDUP_REMOVED lines=8> */
[----:B01----:R-:W0:Y:S04]  /*18590*/  LDS.128 R4, [R19+0x308d0] ;  /* 0x0308d00013047984 */ /* 0x003e280000000c00 */
[----:B0-----:R0:W-:Y:S04]  /*185a0*/  STL.64 [R1], R4 ;  /* 0x0000000401007387 */ /* 0x0011e80000100a00 */
[----:B------:R0:W-:Y:S01]  /*185b0*/  STL.64 [R1+0x8], R6 ;  /* 0x0000080601007387 */ /* 0x0001e20000100a00 */
[----:B------:R-:W-:Y:S06]  /*185c0*/  BAR.ARV 0x4, 0x180 ;  /* 0x0106000000007b1d */ /* 0x000fec0000002000 */
[----:B------:R-:W-:Y:S05]  /*185d0*/  BRA `(.L_x_4578) ;  /* 0x00000010003c7947 */ /* 0x000fea0003800000 */
.L_x_4577:
[----:B------:R-:W4:Y:S01]  /*185e0*/  S2R R16, SR_TID.X ;  /* 0x0000000000107919 */ /* 0x000f220000002100 */
[----:B------:R-:W-:Y:S01]  /*185f0*/  UMOV UR4, 0xffffffff ;  /* 0xffffffff00047882 */ /* 0x000fe20000000000 */
[----:B----4-:R-:W-:-:S04]  /*18600*/  LOP3.LUT R16, R16, 0x1f, RZ, 0xc0, !PT ;  /* 0x0000001f10107812 */ /* 0x010fc800078ec0ff */
[----:B------:R-:W-:Y:S01]  /*18610*/  ISETP.NE.AND P0, PT, R16, 0x1f, PT ;  /* 0x0000001f1000780c */ /* 0x000fe20003f05270 */
[----:B------:R-:W-:-:S12]  /*18620*/  BRA.DIV UR4, `(.L_x_4579) ;  /* 0x0000002a04107947 */ /* 0x000fd8000b800000 */
[----:B------:R-:W0:Y:S01]  /*18630*/  LDL.LU R3, [R1] ;  /* 0x0000000001037983 */ /* 0x000e220000300800 */
[----:B------:R-:W-:-:S03]  /*18640*/  ULDC UR4, c[0x0][0xc3c] ;  /* 0x00030f0000047ab9 */ /* 0x000fc60000000800 */
[----:B-1----:R-:W3:Y:S01]  /*18650*/  LDL R4, [R1+0xc] ;  /* 0x00000c0001047983 */ /* 0x002ee20000100800 */
[----:B------:R-:W-:Y:S01]  /*18660*/  ULDC.64 UR6, c[0x0][0x208] ;  /* 0x0000820000067ab9 */ /* 0x000fe20000000a00 */
[----:B0-----:R-:W-:Y:S02]  /*18670*/  IMAD.MOV.U32 R8, RZ, RZ, R3 ;  /* 0x000000ffff087224 */ /* 0x001fe400078e0003 */
[----:B---3--:R-:W-:-:S05]  /*18680*/  IMAD.IADD R0, R4, 0x1, R16 ;  /* 0x0000000104007824 */ /* 0x008fca00078e0210 */
[----:B------:R-:W-:-:S13]  /*18690*/  ISETP.GE.OR P1, PT, R0, UR4, !P0 ;  /* 0x0000000400007c0c */ /* 0x000fda000c726670 */
[----:B------:R-:W0:Y:S08]  /*186a0*/  @!P1 LDC.64 R2, c[0x0][0xc80] ;  /* 0x00032000ff029b82 */ /* 0x000e300000000a00 */
[----:B------:R-:W1:Y:S01]  /*186b0*/  @!P1 LDC.64 R4, c[0x0][0xc78] ;  /* 0x00031e00ff049b82 */ /* 0x000e620000000a00 */
[----:B0-----:R-:W-:-:S05]  /*186c0*/  @!P1 IMAD.WIDE R2, R0, 0x4, R2 ;  /* 0x0000000400029825 */ /* 0x001fca00078e0202 */
[----:B------:R1:W3:Y:S02]  /*186d0*/  @!P1 LDG.E R6, desc[UR6][R2.64] ;  /* 0x0000000602069981 */ /* 0x0002e4000c1e1900 */
[----:B-1----:R-:W-:-:S06]  /*186e0*/  @!P1 IMAD.WIDE R2, R0, 0x4, R4 ;  /* 0x0000000400029825 */ /* 0x002fcc00078e0204 */
[----:B------:R-:W4:Y:S01]  /*186f0*/  @!P1 LDG.E R2, desc[UR6][R2.64] ;  /* 0x0000000602029981 */ /* 0x000f22000c1e1900 */
[----:B------:R-:W-:Y:S01]  /*18700*/  IMAD.MOV.U32 R5, RZ, RZ, RZ ;  /* 0x000000ffff057224 */ /* 0x000fe200078e00ff */
[C---:B------:R-:W-:Y:S02]  /*18710*/  ISETP.GE.U32.AND P2, PT, R16.reuse, 0x2, PT ;  /* 0x000000021000780c */ /* 0x040fe40003f46070 */
[C---:B------:R-:W-:Y:S01]  /*18720*/  ISETP.GE.U32.AND P3, PT, R16.reuse, 0x4, PT ;  /* 0x000000041000780c */ /* 0x040fe20003f66070 */
[----:B------:R-:W-:Y:S01]  /*18730*/  SHFL.IDX PT, R0, R8, RZ, 0x1f ;  /* 0x00001fff08007589 */ /* 0x000fe200000e0000 */
[C---:B------:R-:W-:Y:S02]  /*18740*/  ISETP.GE.U32.AND P4, PT, R16.reuse, 0x8, PT ;  /* 0x000000081000780c */ /* 0x040fe40003f86070 */
[----:B------:R-:W-:Y:S01]  /*18750*/  ISETP.GE.U32.AND P5, PT, R16, 0x10, PT ;  /* 0x000000101000780c */ /* 0x000fe20003fa6070 */
[----:B---3--:R-:W-:Y:S01]  /*18760*/  @!P1 IMAD.MOV.U32 R5, RZ, RZ, R6 ;  /* 0x000000ffff059224 */ /* 0x008fe200078e0006 */
[----:B------:R-:W-:-:S02]  /*18770*/  CS2R R6, SRZ ;  /* 0x0000000000067805 */ /* 0x000fc4000001ff00 */
[----:B----4-:R-:W-:Y:S01]  /*18780*/  @!P1 IMAD.MOV.U32 R7, RZ, RZ, R2 ;  /* 0x000000ffff079224 */ /* 0x010fe200078e0002 */
[----:B------:R-:W-:-:S03]  /*18790*/  ISETP.NE.AND P1, PT, R16, RZ, PT ;  /* 0x000000ff1000720c */ /* 0x000fc60003f25270 */
[----:B------:R-:W-:-:S05]  /*187a0*/  IMAD R2, R7, R5, RZ ;  /* 0x0000000507027224 */ /* 0x000fca00078e02ff */
[----:B------:R-:W0:Y:S02]  /*187b0*/  SHFL.UP PT, R3, R2, 0x1, RZ ;  /* 0x0420000002037989 */ /* 0x000e2400000e00ff */
[----:B0-----:R-:W-:-:S05]  /*187c0*/  SEL R9, R3, RZ, P1 ;  /* 0x000000ff03097207 */ /* 0x001fca0000800000 */
[----:B------:R-:W-:Y:S02]  /*187d0*/  IMAD.IADD R2, R2, 0x1, R9 ;  /* 0x0000000102027824 */ /* 0x000fe400078e0209 */
[----:B------:R-:W-:Y:S04]  /*187e0*/  SHFL.IDX PT, R9, R8, 0x1, 0x1f ;  /* 0x00201f0008097f89 */ /* 0x000fe800000e0000 */
        /* <DEDUP_REMOVED lines=12> */
[----:B--2---:R0:W1:Y:S02]  /*188b0*/  SHFL.IDX PT, R10, R2, 0x1f, 0x1f ;  /* 0x03e01f00020a7f89 */ /* 0x00406400000e0000 */
.L_x_4645:
[----:B------:R-:W-:Y:S02]  /*188c0*/  ULDC UR4, c[0x0][0xc38] ;  /* 0x00030e0000047ab9 */ /* 0x000fe40000000800 */
[----:B------:R-:W-:-:S04]  /*188d0*/  IMAD.U32 R8, RZ, RZ, UR4 ;  /* 0x00000004ff087e24 */ /* 0x000fc8000f8e00ff */
[----:B-1----:R-:W-:-:S04]  /*188e0*/  IMAD R10, R10, R8, RZ ;  /* 0x000000080a0a7224 */ /* 0x002fc800078e02ff */
[----:B------:R-:W-:-:S05]  /*188f0*/  IMAD.IADD R4, R9, 0x1, R10 ;  /* 0x0000000109047824 */ /* 0x000fca00078e020a */
[----:B------:R-:W-:-:S13]  /*18900*/  ISETP.GT.AND P6, PT, R4, R0, PT ;  /* 0x000000000400720c */ /* 0x000fda0003fc4270 */
[----:B------:R-:W-:Y:S05]  /*18910*/  @P6 BRA `(.L_x_4580) ;  /* 0x0000000000b06947 */ /* 0x000fea0003800000 */
.L_x_4583:
        /* <DEDUP_REMOVED lines=38> */
.L_x_4653:
[----:B------:R-:W-:Y:S02]  /*18b80*/  ULDC UR4, c[0x0][0xc38] ;  /* 0x00030e0000047ab9 */ /* 0x000fe40000000800 */
[----:B------:R-:W-:-:S04]  /*18b90*/  IMAD.U32 R8, RZ, RZ, UR4 ;  /* 0x00000004ff087e24 */ /* 0x000fc8000f8e00ff */
[----:B-1----:R-:W-:-:S04]  /*18ba0*/  IMAD R10, R10, R8, RZ ;  /* 0x000000080a0a7224 */ /* 0x002fc800078e02ff */
[----:B------:R-:W-:-:S05]  /*18bb0*/  IMAD.IADD R4, R10, 0x1, R4 ;  /* 0x000000010a047824 */ /* 0x000fca00078e0204 */
[----:B------:R-:W-:-:S13]  /*18bc0*/  ISETP.GT.AND P6, PT, R4, R0, PT ;  /* 0x000000000400720c */ /* 0x000fda0003fc4270 */
[----:B------:R-:W-:Y:S05]  /*18bd0*/  @!P6 BRA `(.L_x_4583) ;  /* 0xfffffffc0050e947 */ /* 0x000fea000383ffff */
.L_x_4580:
        /* <DEDUP_REMOVED lines=12> */
.L_x_4658:
[----:B------:R-:W-:-:S13]  /*18ca0*/  ISETP.NE.AND P0, PT, R3, RZ, PT ;  /* 0x000000ff0300720c */ /* 0x000fda0003f05270 */
[----:B------:R-:W-:Y:S05]  /*18cb0*/  @!P0 BRA `(.L_x_4585) ;  /* 0x0000000000148947 */ /* 0x000fea0003800000 */
[----:B------:R-:W-:Y:S01]  /*18cc0*/  UMOV UR4, 0xffffffff ;  /* 0xffffffff00047882 */ /* 0x000fe20000000000 */
[----:B---3--:R-:W-:Y:S02]  /*18cd0*/  VIADD R9, R9, 0xffffffff ;  /* 0xffffffff09097836 */ /* 0x008fe40000000000 */
[----:B------:R-:W-:Y:S05]  /*18ce0*/  BRA.DIV UR4, `(.L_x_4586) ;  /* 0x0000002e04007947 */ /* 0x000fea000b800000 */
[----:B0-----:R0:W1:Y:S02]  /*18cf0*/  SHFL.IDX PT, R2, R2, R9, 0x1f ;  /* 0x00001f0902027589 */ /* 0x00106400000e0000 */
.L_x_4661:
[----:B-1----:R-:W-:-:S07]  /*18d00*/  IMAD.MOV.U32 R6, RZ, RZ, R2 ;  /* 0x000000ffff067224 */ /* 0x002fce00078e0002 */
.L_x_4585:
[----:B0-----:R-:W-:Y:S01]  /*18d10*/  IMAD R2, R6, R8, R10 ;  /* 0x0000000806027224 */ /* 0x001fe200078e020a */
[----:B------:R-:W-:-:S03]  /*18d20*/  ISETP.NE.AND P0, PT, R7, 0x1, PT ;  /* 0x000000010700780c */ /* 0x000fc60003f05270 */
[----:B------:R-:W-:Y:S01]  /*18d30*/  IMAD.IADD R0, R0, 0x1, -R2 ;  /* 0x0000000100007824 */ /* 0x000fe200078e0a02 */
[----:B------:R0:W-:Y:S09]  /*18d40*/  STL [R1], R2 ;  /* 0x0000000201007387 */ /* 0x0001f20000100800 */
[----:B------:R-:W-:Y:S05]  /*18d50*/  @!P0 BRA `(.L_x_4587) ;  /* 0x0000000000e48947 */ /* 0x000fea0003800000 */
[----:B---3--:R-:W-:-:S04]  /*18d60*/  IABS R5, R4 ;  /* 0x0000000400057213 */ /* 0x008fc80000000000 */
        /* <DEDUP_REMOVED lines=56> */
.L_x_4587:
[----:B---3--:R-:W2:Y:S01]  /*190f0*/  LDL R5, [R1+0xc] ;  /* 0x00000c0001057983 */ /* 0x008ea20000100800 */
        /* <DEDUP_REMOVED lines=33> */
[----:B------:R-:W-:Y:S02]  /*19310*/  VIADDMNMX R6, R3, R8, R6, PT ;  /* 0x0000000803067246 */ /* 0x000fe40003800106 */
[----:B------:R-:W-:Y:S02]  /*19320*/  IADD3 R7, R7, 0x1000000, R0 ;  /* 0x0100000007077810 */ /* 0x000fe40007ffe000 */
        /* <DEDUP_REMOVED lines=28> */
.L_x_4588:
[----:B-1----:R-:W-:-:S05]  /*194f0*/  LOP3.LUT R3, RZ, R0, RZ, 0x33, !PT ;  /* 0x00000000ff037212 */ /* 0x002fca00078e33ff */
[----:B------:R-:W-:-:S05]  /*19500*/  IMAD.IADD R0, R4, 0x1, R3 ;  /* 0x0000000104007824 */ /* 0x000fca00078e0203 */
[----:B------:R2:W-:Y:S01]  /*19510*/  STL [R1+0x4], R0 ;  /* 0x0000040001007387 */ /* 0x0005e20000100800 */
[----:B------:R-:W-:Y:S05]  /*19520*/  BRA `(.L_x_4589) ;  /* 0x0000000000287947 */ /* 0x000fea0003800000 */
.L_x_4581:
        /* <DEDUP_REMOVED lines=10> */
.L_x_4589:
[----:B-1----:R-:W3:Y:S04]  /*195d0*/  LDL R3, [R1+0x8] ;  /* 0x0000080001037983 */ /* 0x002ee80000100800 */
[----:B0-----:R-:W4:Y:S04]  /*195e0*/  LDL R2, [R1+0xc] ;  /* 0x00000c0001027983 */ /* 0x001f280000100800 */
[----:B------:R-:W5:Y:S04]  /*195f0*/  LDL R5, [R1+0x4] ;  /* 0x0000040001057983 */ /* 0x000f680000100800 */
[----:B------:R-:W5:Y:S01]  /*19600*/  LDL R4, [R1] ;  /* 0x0000000001047983 */ /* 0x000f620000100800 */
[----:B--2---:R-:W0:Y:S01]  /*19610*/  S2R R0, SR_TID.X ;  /* 0x0000000000007919 */ /* 0x004e220000002100 */
[----:B------:R-:W-:Y:S05]  /*19620*/  WARPSYNC.ALL ;  /* 0x0000000000007948 */ /* 0x000fea0003800000 */
[----:B0-----:R-:W-:Y:S01]  /*19630*/  LOP3.LUT R0, R0, 0x1f, RZ, 0xc0, !PT ;  /* 0x0000001f00007812 */ /* 0x001fe200078ec0ff */
[----:B------:R-:W-:Y:S03]  /*19640*/  BAR.SYNC.DEFER_BLOCKING 0x4, 0x180 ;  /* 0x0106000000007b1d */ /* 0x000fe60000010000 */
[----:B------:R-:W-:-:S13]  /*19650*/  ISETP.NE.AND P0, PT, R0, RZ, PT ;  /* 0x000000ff0000720c */ /* 0x000fda0003f05270 */
[----:B------:R-:W-:Y:S01]  /*19660*/  @!P0 MOV R0, 0x400 ;  /* 0x0000040000008802 */ /* 0x000fe20000000f00 */
[----:B---3--:R-:W-:Y:S02]  /*19670*/  IMAD.MOV.U32 R6, RZ, RZ, R3 ;  /* 0x000000ffff067224 */ /* 0x008fe400078e0003 */
[----:B------:R-:W0:Y:S01]  /*19680*/  @!P0 S2R R3, SR_CgaCtaId ;  /* 0x0000000000038919 */ /* 0x000e220000008800 */
[----:B----4-:R-:W-:Y:S01]  /*19690*/  IMAD.MOV.U32 R7, RZ, RZ, R2 ;  /* 0x000000ffff077224 */ /* 0x010fe200078e0002 */
[----:B0-----:R-:W-:-:S05]  /*196a0*/  @!P0 LEA R19, R3, R0, 0x18 ;  /* 0x0000000003138211 */ /* 0x001fca00078ec0ff */
[----:B-----5:R1:W-:Y:S01]  /*196b0*/  @!P0 STS.128 [R19+0x308d0], R4 ;  /* 0x0308d00413008388 */ /* 0x0203e20000000c00 */
[----:B------:R-:W-:Y:S06]  /*196c0*/  BAR.ARV 0x5, 0x180 ;  /* 0x0146000000007b1d */ /* 0x000fec0000002000 */
.L_x_4578:
[----:B---3--:R-:W3:Y:S01]  /*196d0*/  LDL R0, [R1+0xc] ;  /* 0x00000c0001007983 */ /* 0x008ee20000100800 */
[----:B------:R-:W-:Y:S02]  /*196e0*/  ULDC UR4, c[0x0][0xc3c] ;  /* 0x00030f0000047ab9 */ /* 0x000fe40000000800 */
[----:B---3--:R-:W-:-:S13]  /*196f0*/  ISETP.GE.AND P0, PT, R0, UR4, PT ;  /* 0x0000000400007c0c */ /* 0x008fda000bf06270 */
[----:B------:R-:W-:Y:S05]  /*19700*/  @!P0 BRA `(.L_x_4590) ;  /* 0xffffff9c00048947 */ /* 0x000fea000383ffff */
[----:B------:R-:W-:Y:S05]  /*19710*/  BSYNC B8 ;  /* 0x0000000000087941 */ /* 0x000fea0003800000 */
.L_x_4474:
[----:B----4-:R-:W4:Y:S01]  /*19720*/  LDL.LU R0, [R1+0x50] ;  /* 0x0000500001007983 */ /* 0x010f220000300800 */
[----:B------:R-:W-:Y:S01]  /*19730*/  BSSY B0, `(.L_x_4591) ;  /* 0x000000b000007945 */ /* 0x000fe20003800000 */
[----:B01----:R-:W0:Y:S01]  /*19740*/  S2R R5, SR_CgaCtaId ;  /* 0x0000000000057919 */ /* 0x003e220000008800 */
[----:B----4-:R-:W-:-:S05]  /*19750*/  VIADD R0, R0, 0x1 ;  /* 0x0000000100007836 */ /* 0x010fca0000000000 */
        /* <DEDUP_REMOVED lines=8> */
.L_x_4662:
[----:B------:R-:W-:Y:S05]  /*197e0*/  BSYNC B0 ;  /* 0x0000000000007941 */ /* 0x000fea0003800000 */
.L_x_4591:
[----:B------:R-:W-:-:S03]  /*197f0*/  UMOV UR4, 0xffffffff ;  /* 0xffffffff00047882 */ /* 0x000fc60000000000 */
[----:B------:R-:W-:Y:S05]  /*19800*/  BRA.DIV UR4, `(.L_x_4593) ;  /* 0x0000002204787947 */ /* 0x000fea000b800000 */
[----:B------:R-:W1:Y:S02]  /*19810*/  S2R R2, SR_TID.X ;  /* 0x0000000000027919 */ /* 0x000e640000002100 */
[----:B-1----:R-:W-:-:S04]  /*19820*/  SHF.R.U32.HI R2, RZ, 0x5, R2 ;  /* 0x00000005ff027819 */ /* 0x002fc80000011602 */
[----:B------:R-:W-:-:S05]  /*19830*/  LOP3.LUT R2, R2, 0x3, RZ, 0xc0, !PT ;  /* 0x0000000302027812 */ /* 0x000fca00078ec0ff */
[----:B------:R1:W4:Y:S02]  /*19840*/  SHFL.IDX PT, R14, R2, RZ, 0x1f ;  /* 0x00001fff020e7589 */ /* 0x00032400000e0000 */
.L_x_4665:
[----:B----4-:R-:W-:Y:S01]  /*19850*/  ISETP.NE.AND P0, PT, R14, RZ, PT ;  /* 0x000000ff0e00720c */ /* 0x010fe20003f05270 */
[----:B------:R-:W-:-:S12]  /*19860*/  BSSY B0, `(.L_x_4594) ;  /* 0x0000029000007945 */ /* 0x000fd80003800000 */
[----:B------:R-:W-:Y:S05]  /*19870*/  @P0 BRA `(.L_x_4595) ;  /* 0x00000000009c0947 */ /* 0x000fea0003800000 */
[----:B------:R-:W-:-:S03]  /*19880*/  UMOV UR4, 0xffffffff ;  /* 0xffffffff00047882 */ /* 0x000fc60000000000 */
[----:B------:R-:W-:Y:S05]  /*19890*/  BRA.DIV UR4, `(.L_x_4596) ;  /* 0x0000002204887947 */ /* 0x000fea000b800000 */
[----:B------:R-:W-:-:S13]  /*198a0*/  ELECT P6, URZ, PT ;  /* 0x00000000003f782f */ /* 0x000fda00038c0000 */
.L_x_4668:
[----:B------:R-:W-:Y:S05]  /*198b0*/  @!P6 BRA `(.L_x_4595) ;  /* 0x00000000008ce947 */ /* 0x000fea0003800000 */
[----:B-1----:R-:W4:Y:S02]  /*198c0*/  LDL R2, [R1+0x5c] ;  /* 0x00005c0001027983 */ /* 0x002f240000100800 */
[----:B----4-:R-:W-:-:S13]  /*198d0*/  R2UR UR4, R2 ;  /* 0x00000000020472ca */ /* 0x010fda00000e0000 */
[----:B------:R-:W-:-:S06]  /*198e0*/  ULOP3.LUT UR4, UR4, 0x2, URZ, 0xfc, !UPT ;  /* 0x0000000204047892 */ /* 0x000fcc000f8efc3f */
[----:B------:R-:W-:-:S05]  /*198f0*/  IMAD.U32 R2, RZ, RZ, UR4 ;  /* 0x00000004ff027e24 */ /* 0x000fca000f8e00ff */
[----:B------:R-:W-:-:S13]  /*19900*/  ISETP.NE.AND P2, PT, R2, 0x3, PT ;  /* 0x000000030200780c */ /* 0x000fda0003f45270 */
[----:B------:R-:W-:Y:S05]  /*19910*/  @!P2 BRA `(.L_x_4597) ;  /* 0x000000000004a947 */ /* 0x000fea0003800000 */
[----:B------:R-:W-:Y:S01]  /*19920*/  BPT.TRAP 0x1 ;  /* 0x000000040000795c */ /* 0x000fe20000300000 */
.L_x_4597:
[----:B0-----:R-:W4:Y:S04]  /*19930*/  LDL R3, [R1+0x10] ;  /* 0x0000100001037983 */ /* 0x001f280000100800 */
[----:B------:R-:W5:Y:S01]  /*19940*/  LDL.LU R7, [R1+0x14] ;  /* 0x0000140001077983 */ /* 0x000f620000300800 */
[----:B------:R-:W-:-:S04]  /*19950*/  VIADD R2, R0, 0x30840 ;  /* 0x0003084000027836 */ /* 0x000fc80000000000 */
[C---:B----4-:R-:W-:Y:S02]  /*19960*/  IMAD R6, R3.reuse, 0x8, R2 ;  /* 0x0000000803067824 */ /* 0x050fe400078e0202 */
[----:B------:R-:W-:Y:S01]  /*19970*/  VIADD R3, R3, 0x1 ;  /* 0x0000000103037836 */ /* 0x000fe20000000000 */
[----:B-----5:R-:W-:-:S04]  /*19980*/  SHF.L.U32 R5, R7, 0x1f, RZ ;  /* 0x0000001f07057819 */ /* 0x020fc800000006ff */
        /* <DEDUP_REMOVED lines=8> */
.L_x_4669:
[----:B------:R-:W1:Y:S02]  /*19a10*/  SYNCS.PHASECHK.TRANS64.TRYWAIT P0, [R7+URZ], R2 ;  /* 0x00000002070075a7 */ /* 0x000e64000800017f */
[----:B-1----:R-:W-:Y:S05]  /*19a20*/  @!P0 BRA `(.L_x_4599) ;  /* 0x0000002000588947 */ /* 0x002fea0003800000 */
.L_x_4670:
[----:B------:R-:W-:Y:S05]  /*19a30*/  @!P2 BRA `(.L_x_4600) ;  /* 0x000000000004a947 */ /* 0x000fea0003800000 */
[----:B------:R-:W-:Y:S01]  /*19a40*/  BPT.TRAP 0x1 ;  /* 0x000000040000795c */ /* 0x000fe20000300000 */
.L_x_4600:
[----:B------:R-:W4:Y:S01]  /*19a50*/  LDL.LU R4, [R1+0x10] ;  /* 0x0000100001047983 */ /* 0x000f220000300800 */
[----:B------:R-:W-:-:S04]  /*19a60*/  VIADD R0, R0, 0x30860 ;  /* 0x0003086000007836 */ /* 0x000fc80000000000 */
[----:B----4-:R-:W-:-:S04]  /*19a70*/  IMAD R4, R4, 0x8, R0 ;  /* 0x0000000804047824 */ /* 0x010fc800078e0200 */
[----:B------:R-:W4:Y:S02]  /*19a80*/  SYNCS.PHASECHK.TRANS64.TRYWAIT P0, [R4+URZ], R5 ;  /* 0x00000005040075a7 */ /* 0x000f24000800017f */
[----:B----4-:R-:W-:Y:S05]  /*19a90*/  @!P0 BRA `(.L_x_4601) ;  /* 0x0000002000508947 */ /* 0x010fea0003800000 */
.L_x_4671:
[----:B------:R-:W-:-:S07]  /*19aa0*/  IMAD R3, R3, 0x8, R0 ;  /* 0x0000000803037824 */ /* 0x000fce00078e0200 */
.L_x_4602:
[----:B------:R0:W0:Y:S02]  /*19ab0*/  SYNCS.PHASECHK.TRANS64.TRYWAIT P0, [R3+URZ], R2 ;  /* 0x00000002030075a7 */ /* 0x000024000800017f */
[----:B0-----:R-:W-:Y:S05]  /*19ac0*/  @!P0 NANOSLEEP.SYNCS 0x989680 ;  /* 0x009896800000895d */ /* 0x001fea0003900000 */
[----:B------:R-:W0:Y:S02]  /*19ad0*/  @!P0 SYNCS.PHASECHK.TRANS64 P0, [R3+URZ], R2 ;  /* 0x00000002030085a7 */ /* 0x000e24000800007f */
[----:B0-----:R-:W-:Y:S05]  /*19ae0*/  @!P0 BRA `(.L_x_4602) ;  /* 0xfffffffc00f08947 */ /* 0x001fea000383ffff */
.L_x_4595:
[----:B------:R-:W-:Y:S05]  /*19af0*/  BSYNC B0 ;  /* 0x0000000000007941 */ /* 0x000fea0003800000 */
.L_x_4594:
[----:B------:R-:W-:Y:S05]  /*19b00*/  EXIT ;  /* 0x000000000000794d */ /* 0x000fea0003800000 */
.L_x_4373:
[----:B0-----:R-:W-:-:S04]  /*19b10*/  IMAD.U32 R3, RZ, RZ, UR37 ;  /* 0x00000025ff037e24 */ /* 0x001fc8000f8e00ff */
[----:B------:R0:W1:Y:S03]  /*19b20*/  SYNCS.PHASECHK.TRANS64.TRYWAIT P1, [R3+URZ+0x30800], R0 ;  /* 0x03080000030075a7 */ /* 0x000066000802017f */
[----:B-1----:R-:W-:Y:S05]  /*19b30*/  @!P1 NANOSLEEP.SYNCS 0x989680 ;  /* 0x009896800000995d */ /* 0x002fea0003900000 */
[----:B------:R-:W1:Y:S02]  /*19b40*/  @!P1 SYNCS.PHASECHK.TRANS64 P1, [R3+URZ+0x30800], R0 ;  /* 0x03080000030095a7 */ /* 0x000e64000802007f */
[----:B-1----:R-:W-:Y:S05]  /*19b50*/  @!P1 BRA `(.L_x_4373) ;  /* 0xfffffffc00ec9947 */ /* 0x002fea000383ffff */
[----:B------:R-:W-:Y:S05]  /*19b60*/  BRA `(.L_x_4603) ;  /* 0xfffffe8800147947 */ /* 0x000fea000383ffff */
.L_x_4377:
[----:B-1----:R1:W2:Y:S02]  /*19b70*/  SYNCS.PHASECHK.TRANS64.TRYWAIT P2, [R3+URZ+0x30830], R0 ;  /* 0x03083000030075a7 */ /* 0x0022a4000804017f */
[----:B--2---:R-:W-:Y:S05]  /*19b80*/  @!P2 NANOSLEEP.SYNCS 0x989680 ;  /* 0x009896800000a95d */ /* 0x004fea0003900000 */
[----:B------:R-:W2:Y:S02]  /*19b90*/  @!P2 SYNCS.PHASECHK.TRANS64 P2, [R3+URZ+0x30830], R0 ;  /* 0x030830000300a5a7 */ /* 0x000ea4000804007f */
[----:B--2---:R-:W-:Y:S05]  /*19ba0*/  @!P2 BRA `(.L_x_4377) ;  /* 0xfffffffc00f0a947 */ /* 0x004fea000383ffff */
[----:B------:R-:W-:Y:S05]  /*19bb0*/  BRA `(.L_x_4376) ;  /* 0xfffffe88003c7947 */ /* 0x000fea000383ffff */
.L_x_4393:
[----:B-1----:R-:W-:-:S04]  /*19bc0*/  IMAD.U32 R12, RZ, RZ, UR6 ;  /* 0x00000006ff0c7e24 */ /* 0x002fc8000f8e00ff */
[----:B------:R1:W2:Y:S03]  /*19bd0*/  SYNCS.PHASECHK.TRANS64.TRYWAIT P2, [R12+URZ+0x30830], R9 ;  /* 0x030830090c0075a7 */ /* 0x0002a6000804017f */
[----:B--2---:R-:W-:Y:S05]  /*19be0*/  @!P2 NANOSLEEP.SYNCS 0x989680 ;  /* 0x009896800000a95d */ /* 0x004fea0003900000 */
[----:B------:R-:W2:Y:S02]  /*19bf0*/  @!P2 SYNCS.PHASECHK.TRANS64 P2, [R12+URZ+0x30830], R9 ;  /* 0x030830090c00a5a7 */ /* 0x000ea4000804007f */
[----:B--2---:R-:W-:Y:S05]  /*19c00*/  @!P2 BRA `(.L_x_4393) ;  /* 0xfffffffc00eca947 */ /* 0x004fea000383ffff */
[----:B------:R-:W-:Y:S05]  /*19c10*/  BRA `(.L_x_4392) ;  /* 0xfffffeb400507947 */ /* 0x000fea000383ffff */
.L_x_4397:
[----:B01----:R-:W-:-:S04]  /*19c20*/  IMAD.U32 R9, RZ, RZ, UR5 ;  /* 0x00000005ff097e24 */ /* 0x003fc8000f8e00ff */
[----:B------:R0:W1:Y:S03]  /*19c30*/  SYNCS.PHASECHK.TRANS64.TRYWAIT P2, [R9+URZ+0x30850], R0 ;  /* 0x03085000090075a7 */ /* 0x000066000804017f */
[----:B-1----:R-:W-:Y:S05]  /*19c40*/  @!P2 NANOSLEEP.SYNCS 0x989680 ;  /* 0x009896800000a95d */ /* 0x002fea0003900000 */
[----:B------:R-:W1:Y:S02]  /*19c50*/  @!P2 SYNCS.PHASECHK.TRANS64 P2, [R9+URZ+0x30850], R0 ;  /* 0x030850000900a5a7 */ /* 0x000e64000804007f */
[----:B-1----:R-:W-:Y:S05]  /*19c60*/  @!P2 BRA `(.L_x_4397) ;  /* 0xfffffffc00eca947 */ /* 0x002fea000383ffff */
[----:B------:R-:W-:Y:S05]  /*19c70*/  BRA `(.L_x_4396) ;  /* 0xfffffebc00e07947 */ /* 0x000fea000383ffff */
.L_x_4414:
[----:B-1----:R-:W-:-:S04]  /*19c80*/  IMAD.U32 R3, RZ, RZ, UR5 ;  /* 0x00000005ff037e24 */ /* 0x002fc8000f8e00ff */
[----:B------:R1:W2:Y:S03]  /*19c90*/  SYNCS.PHASECHK.TRANS64.TRYWAIT P2, [R3+URZ+0x30830], R2 ;  /* 0x03083002030075a7 */ /* 0x0002a6000804017f */
[----:B--2---:R-:W-:Y:S05]  /*19ca0*/  @!P2 NANOSLEEP.SYNCS 0x989680 ;  /* 0x009896800000a95d */ /* 0x004fea0003900000 */
[----:B------:R-:W2:Y:S02]  /*19cb0*/  @!P2 SYNCS.PHASECHK.TRANS64 P2, [R3+URZ+0x30830], R2 ;  /* 0x030830020300a5a7 */ /* 0x000ea4000804007f */
[----:B--2---:R-:W-:Y:S05]  /*19cc0*/  @!P2 BRA `(.L_x_4414) ;  /* 0xfffffffc00eca947 */ /* 0x004fea000383ffff */
[----:B------:R-:W-:Y:S05]  /*19cd0*/  BRA `(.L_x_4413) ;  /* 0xfffffee800047947 */ /* 0x000fea000383ffff */
.L_x_4418:
[----:B01----:R-:W-:-:S04]  /*19ce0*/  IMAD.U32 R2, RZ, RZ, UR5 ;  /* 0x00000005ff027e24 */ /* 0x003fc8000f8e00ff */
[----:B------:R0:W1:Y:S03]  /*19cf0*/  SYNCS.PHASECHK.TRANS64.TRYWAIT P2, [R2+URZ+0x30850], R0 ;  /* 0x03085000020075a7 */ /* 0x000066000804017f */
[----:B-1----:R-:W-:Y:S05]  /*19d00*/  @!P2 NANOSLEEP.SYNCS 0x989680 ;  /* 0x009896800000a95d */ /* 0x002fea0003900000 */
[----:B------:R-:W1:Y:S02]  /*19d10*/  @!P2 SYNCS.PHASECHK.TRANS64 P2, [R2+URZ+0x30850], R0 ;  /* 0x030850000200a5a7 */ /* 0x000e64000804007f */
[----:B-1----:R-:W-:Y:S05]  /*19d20*/  @!P2 BRA `(.L_x_4418) ;  /* 0xfffffffc00eca947 */ /* 0x002fea000383ffff */
[----:B------:R-:W-:Y:S05]  /*19d30*/  BRA `(.L_x_4417) ;  /* 0xfffffef000947947 */ /* 0x000fea000383ffff */
.L_x_4424:
[----:B-1----:R-:W-:-:S04]  /*19d40*/  IMAD.U32 R3, RZ, RZ, UR5 ;  /* 0x00000005ff037e24 */ /* 0x002fc8000f8e00ff */
[----:B------:R1:W2:Y:S03]  /*19d50*/  SYNCS.PHASECHK.TRANS64.TRYWAIT P2, [R3+URZ+0x30830], R2 ;  /* 0x03083002030075a7 */ /* 0x0002a6000804017f */
[----:B--2---:R-:W-:Y:S05]  /*19d60*/  @!P2 NANOSLEEP.SYNCS 0x989680 ;  /* 0x009896800000a95d */ /* 0x004fea0003900000 */
[----:B------:R-:W2:Y:S02]  /*19d70*/  @!P2 SYNCS.PHASECHK.TRANS64 P2, [R3+URZ+0x30830], R2 ;  /* 0x030830020300a5a7 */ /* 0x000ea4000804007f */
[----:B--2---:R-:W-:Y:S05]  /*19d80*/  @!P2 BRA `(.L_x_4424) ;  /* 0xfffffffc00eca947 */ /* 0x004fea000383ffff */
[----:B------:R-:W-:Y:S05]  /*19d90*/  BRA `(.L_x_4423) ;  /* 0xffffff0400587947 */ /* 0x000fea000383ffff */
.L_x_4428:
[----:B01----:R-:W-:-:S04]  /*19da0*/  IMAD.U32 R2, RZ, RZ, UR5 ;  /* 0x00000005ff027e24 */ /* 0x003fc8000f8e00ff */
[----:B------:R0:W1:Y:S03]  /*19db0*/  SYNCS.PHASECHK.TRANS64.TRYWAIT P2, [R2+URZ+0x30850], R0 ;  /* 0x03085000020075a7 */ /* 0x000066000804017f */
[----:B-1----:R-:W-:Y:S05]  /*19dc0*/  @!P2 NANOSLEEP.SYNCS 0x989680 ;  /* 0x009896800000a95d */ /* 0x002fea0003900000 */
[----:B------:R-:W1:Y:S02]  /*19dd0*/  @!P2 SYNCS.PHASECHK.TRANS64 P2, [R2+URZ+0x30850], R0 ;  /* 0x030850000200a5a7 */ /* 0x000e64000804007f */
[----:B-1----:R-:W-:Y:S05]  /*19de0*/  @!P2 BRA `(.L_x_4428) ;  /* 0xfffffffc00eca947 */ /* 0x002fea000383ffff */
[----:B------:R-:W-:Y:S05]  /*19df0*/  BRA `(.L_x_4427) ;  /* 0xffffff0c00e87947 */ /* 0x000fea000383ffff */
.L_x_4441:
[----:B-1----:R-:W-:-:S04]  /*19e00*/  IMAD.U32 R5, RZ, RZ, UR5 ;  /* 0x00000005ff057e24 */ /* 0x002fc8000f8e00ff */
[----:B------:R1:W2:Y:S03]  /*19e10*/  SYNCS.PHASECHK.TRANS64.TRYWAIT P0, [R5+URZ+0x30850], R0 ;  /* 0x03085000050075a7 */ /* 0x0002a6000800017f */
[----:B--2---:R-:W-:Y:S05]  /*19e20*/  @!P0 NANOSLEEP.SYNCS 0x989680 ;  /* 0x009896800000895d */ /* 0x004fea0003900000 */
[----:B------:R-:W2:Y:S02]  /*19e30*/  @!P0 SYNCS.PHASECHK.TRANS64 P0, [R5+URZ+0x30850], R0 ;  /* 0x03085000050085a7 */ /* 0x000ea4000800007f */
[----:B--2---:R-:W-:Y:S05]  /*19e40*/  @!P0 BRA `(.L_x_4441) ;  /* 0xfffffffc00ec8947 */ /* 0x004fea000383ffff */
[----:B------:R-:W-:Y:S05]  /*19e50*/  BRA `(.L_x_4440) ;  /* 0xffffff3800a87947 */ /* 0x000fea000383ffff */
.L_x_4496:
        /* <DEDUP_REMOVED lines=11> */
.L_x_4605:
[----:B------:R-:W-:Y:S05]  /*19f10*/  BSYNC B0 ;  /* 0x0000000000007941 */ /* 0x000fea0003800000 */
.L_x_4604:
[----:B------:R-:W-:Y:S05]  /*19f20*/  BRA `(.L_x_4606) ;  /* 0xffffffa400a47947 */ /* 0x000fea000383ffff */
.L_x_4498:
[----:B------:R-:W-:Y:S01]  /*19f30*/  BSSY B0, `(.L_x_4607) ;  /* 0x0000006000007945 */ /* 0x000fe20003800000 */
[----:B------:R-:W-:-:S07]  /*19f40*/  IMAD.MOV.U32 R15, RZ, RZ, -0x1 ;  /* 0xffffffffff0f7424 */ /* 0x000fce00078e00ff */
[----:B012---:R-:W-:Y:S05]  /*19f50*/  WARPSYNC.COLLECTIVE R15, `(.L_x_4608) ;  /* 0x000000000f0c7348 */ /* 0x007fea0003c00000 */
[----:B------:R-:W-:Y:S02]  /*19f60*/  ELECT P6, UR62, PT ;  /* 0x00000000003e782f */ /* 0x000fe400038c0000 */
[----:B------:R-:W-:Y:S01]  /*19f70*/  MOV R14, UR62 ;  /* 0x0000003e000e7c02 */ /* 0x000fe20008000f00 */
[----:B012---:R-:W-:Y:S10]  /*19f80*/  ENDCOLLECTIVE ;  /* 0x000000000000791b */ /* 0x007ff40003800000 */
.L_x_4608:
[----:B------:R-:W-:Y:S05]  /*19f90*/  BSYNC B0 ;  /* 0x0000000000007941 */ /* 0x000fea0003800000 */
.L_x_4607:
[----:B------:R-:W-:Y:S05]  /*19fa0*/  BRA `(.L_x_4609) ;  /* 0xffffffa400a87947 */ /* 0x000fea000383ffff */
.L_x_4500:
[----:B---3--:R3:W4:Y:S02]  /*19fb0*/  SYNCS.PHASECHK.TRANS64.TRYWAIT P0, [R0+URZ+0x30840], R2 ;  /* 0x03084002000075a7 */ /* 0x008724000800017f */
[----:B----4-:R-:W-:Y:S05]  /*19fc0*/  @!P0 NANOSLEEP.SYNCS 0x989680 ;  /* 0x009896800000895d */ /* 0x010fea0003900000 */
[----:B------:R-:W4:Y:S02]  /*19fd0*/  @!P0 SYNCS.PHASECHK.TRANS64 P0, [R0+URZ+0x30840], R2 ;  /* 0x03084002000085a7 */ /* 0x000f24000800007f */
[----:B----4-:R-:W-:Y:S05]  /*19fe0*/  @!P0 BRA `(.L_x_4500) ;  /* 0xfffffffc00f08947 */ /* 0x010fea000383ffff */
[----:B------:R-:W-:Y:S05]  /*19ff0*/  BRA `(.L_x_4610) ;  /* 0xffffffa800107947 */ /* 0x000fea000383ffff */
.L_x_4504:
        /* <DEDUP_REMOVED lines=15> */
.L_x_4611:
[----:B------:R-:W-:Y:S02]  /*1a0f0*/  IMAD.MOV.U32 R13, RZ, RZ, R4 ;  /* 0x000000ffff0d7224 */ /* 0x000fe400078e0004 */
[----:B------:R-:W-:-:S07]  /*1a100*/  IMAD.MOV.U32 R6, RZ, RZ, R14 ;  /* 0x000000ffff067224 */ /* 0x000fce00078e000e */
[----:B------:R-:W-:Y:S05]  /*1a110*/  WARPSYNC.COLLECTIVE R15, `(.L_x_4612) ;  /* 0x000000000f087348 */ /* 0x000fea0003c00000 */
[----:B------:R0:W1:Y:S02]  /*1a120*/  SHFL.IDX P6, R14, R13, R12, R11 ;  /* 0x0000000c0d0e7389 */ /* 0x00006400000c000b */
[----:B01----:R-:W-:Y:S01]  /*1a130*/  ENDCOLLECTIVE ;  /* 0x000000000000791b */ /* 0x003fe20003800000 */
.L_x_4612:
        /* <DEDUP_REMOVED lines=19> */
.L_x_4613:
[----:B------:R-:W-:Y:S02]  /*1a270*/  IMAD.MOV.U32 R13, RZ, RZ, R4 ;  /* 0x000000ffff0d7224 */ /* 0x000fe400078e0004 */
[----:B------:R-:W-:-:S07]  /*1a280*/  IMAD.MOV.U32 R9, RZ, RZ, R14 ;  /* 0x000000ffff097224 */ /* 0x000fce00078e000e */
[----:B------:R-:W-:Y:S05]  /*1a290*/  WARPSYNC.COLLECTIVE R15, `(.L_x_4614) ;  /* 0x000000000f087348 */ /* 0x000fea0003c00000 */
[----:B------:R0:W1:Y:S02]  /*1a2a0*/  SHFL.IDX P6, R14, R13, R12, R11 ;  /* 0x0000000c0d0e7389 */ /* 0x00006400000c000b */
[----:B01----:R-:W-:Y:S01]  /*1a2b0*/  ENDCOLLECTIVE ;  /* 0x000000000000791b */ /* 0x003fe20003800000 */
.L_x_4614:
        /* <DEDUP_REMOVED lines=20> */
.L_x_4615:
[----:B------:R-:W-:Y:S02]  /*1a400*/  IMAD.MOV.U32 R13, RZ, RZ, R4 ;  /* 0x000000ffff0d7224 */ /* 0x000fe400078e0004 */
[----:B------:R-:W-:-:S05]  /*1a410*/  IMAD.SHL.U32 R9, R9, 0x8, RZ ;  /* 0x0000000809097824 */ /* 0x000fca00078e00ff */
[----:B------:R-:W-:Y:S01]  /*1a420*/  LOP3.LUT R9, R9, 0x38, RZ, 0xc0, !PT ;  /* 0x0000003809097812 */ /* 0x000fe200078ec0ff */
[----:B------:R-:W-:-:S07]  /*1a430*/  IMAD.MOV.U32 R8, RZ, RZ, R14 ;  /* 0x000000ffff087224 */ /* 0x000fce00078e000e */
[----:B------:R-:W-:Y:S05]  /*1a440*/  WARPSYNC.COLLECTIVE R15, `(.L_x_4616) ;  /* 0x000000000f087348 */ /* 0x000fea0003c00000 */
[----:B------:R0:W1:Y:S02]  /*1a450*/  SHFL.IDX P6, R14, R13, R12, R11 ;  /* 0x0000000c0d0e7389 */ /* 0x00006400000c000b */
[----:B01----:R-:W-:Y:S01]  /*1a460*/  ENDCOLLECTIVE ;  /* 0x000000000000791b */ /* 0x003fe20003800000 */
.L_x_4616:
        /* <DEDUP_REMOVED lines=19> */
.L_x_4617:
[----:B------:R-:W-:Y:S02]  /*1a5a0*/  IMAD.MOV.U32 R13, RZ, RZ, R4 ;  /* 0x000000ffff0d7224 */ /* 0x000fe400078e0004 */
[----:B------:R-:W-:-:S07]  /*1a5b0*/  IMAD.MOV.U32 R6, RZ, RZ, R14 ;  /* 0x000000ffff067224 */ /* 0x000fce00078e000e */
[----:B------:R-:W-:Y:S05]  /*1a5c0*/  WARPSYNC.COLLECTIVE R15, `(.L_x_4618) ;  /* 0x000000000f087348 */ /* 0x000fea0003c00000 */
[----:B------:R0:W1:Y:S02]  /*1a5d0*/  SHFL.IDX P6, R14, R13, R12, R11 ;  /* 0x0000000c0d0e7389 */ /* 0x00006400000c000b */
[----:B01----:R-:W-:Y:S01]  /*1a5e0*/  ENDCOLLECTIVE ;  /* 0x000000000000791b */ /* 0x003fe20003800000 */
.L_x_4618:
        /* <DEDUP_REMOVED lines=19> */
.L_x_4619:
[----:B------:R-:W-:Y:S02]  /*1a720*/  IMAD.MOV.U32 R13, RZ, RZ, R4 ;  /* 0x000000ffff0d7224 */ /* 0x000fe400078e0004 */
[----:B------:R-:W-:-:S07]  /*1a730*/  IMAD.MOV.U32 R6, RZ, RZ, R14 ;  /* 0x000000ffff067224 */ /* 0x000fce00078e000e */
[----:B------:R-:W-:Y:S05]  /*1a740*/  WARPSYNC.COLLECTIVE R15, `(.L_x_4620) ;  /* 0x000000000f087348 */ /* 0x000fea0003c00000 */
[----:B------:R0:W1:Y:S02]  /*1a750*/  SHFL.IDX P6, R14, R13, R12, R11 ;  /* 0x0000000c0d0e7389 */ /* 0x00006400000c000b */
[----:B01----:R-:W-:Y:S01]  /*1a760*/  ENDCOLLECTIVE ;  /* 0x000000000000791b */ /* 0x003fe20003800000 */
.L_x_4620:
        /* <DEDUP_REMOVED lines=19> */
.L_x_4621:
[----:B------:R-:W-:Y:S02]  /*1a8a0*/  IMAD.MOV.U32 R13, RZ, RZ, R4 ;  /* 0x000000ffff0d7224 */ /* 0x000fe400078e0004 */
[----:B------:R-:W-:-:S07]  /*1a8b0*/  IMAD.MOV.U32 R6, RZ, RZ, R14 ;  /* 0x000000ffff067224 */ /* 0x000fce00078e000e */
[----:B------:R-:W-:Y:S05]  /*1a8c0*/  WARPSYNC.COLLECTIVE R15, `(.L_x_4622) ;  /* 0x000000000f087348 */ /* 0x000fea0003c00000 */
[----:B------:R0:W1:Y:S02]  /*1a8d0*/  SHFL.IDX P6, R14, R13, R12, R11 ;  /* 0x0000000c0d0e7389 */ /* 0x00006400000c000b */
[----:B01----:R-:W-:Y:S01]  /*1a8e0*/  ENDCOLLECTIVE ;  /* 0x000000000000791b */ /* 0x003fe20003800000 */
.L_x_4622:
        /* <DEDUP_REMOVED lines=17> */
.L_x_4623:
[----:B------:R-:W-:-:S05]  /*1aa00*/  VIADD R7, R0, 0x60 ;  /* 0x0000006000077836 */ /* 0x000fca0000000000 */
[----:B------:R-:W-:Y:S01]  /*1aa10*/  ISETP.GE.AND P4, PT, R7, R2, PT ;  /* 0x000000020700720c */ /* 0x000fe20003f86270 */
[----:B------:R-:W-:Y:S02]  /*1aa20*/  IMAD.MOV.U32 R13, RZ, RZ, R4 ;  /* 0x000000ffff0d7224 */ /* 0x000fe400078e0004 */
[----:B------:R-:W-:-:S10]  /*1aa30*/  IMAD.MOV.U32 R6, RZ, RZ, R14 ;  /* 0x000000ffff067224 */ /* 0x000fd400078e000e */
[----:B------:R-:W-:Y:S05]  /*1aa40*/  WARPSYNC.COLLECTIVE R15, `(.L_x_4624) ;  /* 0x000000000f087348 */ /* 0x000fea0003c00000 */
[----:B------:R0:W1:Y:S02]  /*1aa50*/  SHFL.IDX P6, R14, R13, R12, R11 ;  /* 0x0000000c0d0e7389 */ /* 0x00006400000c000b */
[----:B01----:R-:W-:Y:S01]  /*1aa60*/  ENDCOLLECTIVE ;  /* 0x000000000000791b */ /* 0x003fe20003800000 */
.L_x_4624:
        /* <DEDUP_REMOVED lines=17> */
.L_x_4625:
[----:B------:R-:W-:Y:S02]  /*1ab80*/  IMAD.MOV.U32 R13, RZ, RZ, R4 ;  /* 0x000000ffff0d7224 */ /* 0x000fe400078e0004 */
[----:B------:R-:W-:-:S07]  /*1ab90*/  IMAD.MOV.U32 R5, RZ, RZ, R14 ;  /* 0x000000ffff057224 */ /* 0x000fce00078e000e */
[----:B------:R-:W-:Y:S05]  /*1aba0*/  WARPSYNC.COLLECTIVE R15, `(.L_x_4626) ;  /* 0x000000000f087348 */ /* 0x000fea0003c00000 */
[----:B------:R0:W1:Y:S02]  /*1abb0*/  SHFL.IDX P6, R14, R13, R12, R11 ;  /* 0x0000000c0d0e7389 */ /* 0x00006400000c000b */
[----:B01----:R-:W-:Y:S01]  /*1abc0*/  ENDCOLLECTIVE ;  /* 0x000000000000791b */ /* 0x003fe20003800000 */
.L_x_4626:
[----:B------:R-:W-:Y:S01]  /*1abd0*/  IMAD.MOV.U32 R3, RZ, RZ, R14 ;  /* 0x000000ffff037224 */ /* 0x000fe200078e000e */
[----:B------:R-:W-:Y:S06]  /*1abe0*/  BRA `(.L_x_4627) ;  /* 0xffffffa800b47947 */ /* 0x000fec000383ffff */
.L_x_4509:
[----:B---3--:R3:W4:Y:S02]  /*1abf0*/  SYNCS.PHASECHK.TRANS64.TRYWAIT P0, [R19+URZ+0x30820], R0 ;  /* 0x03082000130075a7 */ /* 0x008724000800017f */
[----:B----4-:R-:W-:Y:S05]  /*1ac00*/  @!P0 NANOSLEEP.SYNCS 0x989680 ;  /* 0x009896800000895d */ /* 0x010fea0003900000 */
[----:B------:R-:W4:Y:S02]  /*1ac10*/  @!P0 SYNCS.PHASECHK.TRANS64 P0, [R19+URZ+0x30820], R0 ;  /* 0x03082000130085a7 */ /* 0x000f24000800007f */
[----:B----4-:R-:W-:Y:S05]  /*1ac20*/  @!P0 BRA `(.L_x_4509) ;  /* 0xfffffffc00f08947 */ /* 0x010fea000383ffff */
[----:B------:R-:W-:Y:S05]  /*1ac30*/  BRA `(.L_x_4628) ;  /* 0xffffffac00387947 */ /* 0x000fea000383ffff */
.L_x_4518:
[----:B-1----:R1:W2:Y:S02]  /*1ac40*/  SYNCS.PHASECHK.TRANS64.TRYWAIT P0, [R3+URZ+0x30840], R2 ;  /* 0x03084002030075a7 */ /* 0x0022a4000800017f */
[----:B--2---:R-:W-:Y:S05]  /*1ac50*/  @!P0 NANOSLEEP.SYNCS 0x989680 ;  /* 0x009896800000895d */ /* 0x004fea0003900000 */
[----:B------:R-:W2:Y:S02]  /*1ac60*/  @!P0 SYNCS.PHASECHK.TRANS64 P0, [R3+URZ+0x30840], R2 ;  /* 0x03084002030085a7 */ /* 0x000ea4000800007f */
[----:B--2---:R-:W-:Y:S05]  /*1ac70*/  @!P0 BRA `(.L_x_4518) ;  /* 0xfffffffc00f08947 */ /* 0x004fea000383ffff */
[----:B------:R-:W-:Y:S05]  /*1ac80*/  BRA `(.L_x_4629) ;  /* 0xffffffb000307947 */ /* 0x000fea000383ffff */
.L_x_4525:
[----:B0-----:R0:W1:Y:S02]  /*1ac90*/  SYNCS.PHASECHK.TRANS64.TRYWAIT P0, [R3+URZ+0x60], R2 ;  /* 0x00006002030075a7 */ /* 0x001064000800017f */
[----:B-1----:R-:W-:Y:S05]  /*1aca0*/  @!P0 NANOSLEEP.SYNCS 0x989680 ;  /* 0x009896800000895d */ /* 0x002fea0003900000 */
[----:B------:R-:W1:Y:S02]  /*1acb0*/  @!P0 SYNCS.PHASECHK.TRANS64 P0, [R3+URZ+0x60], R2 ;  /* 0x00006002030085a7 */ /* 0x000e64000800007f */
[----:B-1----:R-:W-:Y:S05]  /*1acc0*/  @!P0 BRA `(.L_x_4525) ;  /* 0xfffffffc00f08947 */ /* 0x002fea000383ffff */
[----:B------:R-:W-:Y:S05]  /*1acd0*/  BRA `(.L_x_4630) ;  /* 0xffffffb400487947 */ /* 0x000fea000383ffff */
.L_x_4535:
[----:B-1----:R1:W2:Y:S02]  /*1ace0*/  SYNCS.PHASECHK.TRANS64.TRYWAIT P0, [R3+URZ+0x30840], R2 ;  /* 0x03084002030075a7 */ /* 0x0022a4000800017f */
[----:B--2---:R-:W-:Y:S05]  /*1acf0*/  @!P0 NANOSLEEP.SYNCS 0x989680 ;  /* 0x009896800000895d */ /* 0x004fea0003900000 */
[----:B------:R-:W2:Y:S02]  /*1ad00*/  @!P0 SYNCS.PHASECHK.TRANS64 P0, [R3+URZ+0x30840], R2 ;  /* 0x03084002030085a7 */ /* 0x000ea4000800007f */
[----:B--2---:R-:W-:Y:S05]  /*1ad10*/  @!P0 BRA `(.L_x_4535) ;  /* 0xfffffffc00f08947 */ /* 0x004fea000383ffff */
[----:B------:R-:W-:Y:S05]  /*1ad20*/  BRA `(.L_x_4631) ;  /* 0xffffffbc001c7947 */ /* 0x000fea000383ffff */
.L_x_4542:
[----:B0-----:R0:W1:Y:S02]  /*1ad30*/  SYNCS.PHASECHK.TRANS64.TRYWAIT P0, [R2+URZ+0x60], R3 ;  /* 0x00006003020075a7 */ /* 0x001064000800017f */
[----:B-1----:R-:W-:Y:S05]  /*1ad40*/  @!P0 NANOSLEEP.SYNCS 0x989680 ;  /* 0x009896800000895d */ /* 0x002fea0003900000 */
[----:B------:R-:W1:Y:S02]  /*1ad50*/  @!P0 SYNCS.PHASECHK.TRANS64 P0, [R2+URZ+0x60], R3 ;  /* 0x00006003020085a7 */ /* 0x000e64000800007f */
[----:B-1----:R-:W-:Y:S05]  /*1ad60*/  @!P0 BRA `(.L_x_4542) ;  /* 0xfffffffc00f08947 */ /* 0x002fea000383ffff */
[----:B------:R-:W-:Y:S05]  /*1ad70*/  BRA `(.L_x_4632) ;  /* 0xffffffc000347947 */ /* 0x000fea000383ffff */
.L_x_4552:
[----:B---3--:R3:W4:Y:S02]  /*1ad80*/  SYNCS.PHASECHK.TRANS64.TRYWAIT P0, [R2+URZ+0x30840], R3 ;  /* 0x03084003020075a7 */ /* 0x008724000800017f */
[----:B----4-:R-:W-:Y:S05]  /*1ad90*/  @!P0 NANOSLEEP.SYNCS 0x989680 ;  /* 0x009896800000895d */ /* 0x010fea0003900000 */
[----:B------:R-:W4:Y:S02]  /*1ada0*/  @!P0 SYNCS.PHASECHK.TRANS64 P0, [R2+URZ+0x30840], R3 ;  /* 0x03084003020085a7 */ /* 0x000f24000800007f */
[----:B----4-:R-:W-:Y:S05]  /*1adb0*/  @!P0 BRA `(.L_x_4552) ;  /* 0xfffffffc00f08947 */ /* 0x010fea000383ffff */
[----:B------:R-:W-:Y:S05]  /*1adc0*/  BRA `(.L_x_4633) ;  /* 0xffffffc400d87947 */ /* 0x000fea000383ffff */
.L_x_4559:
[----:B0-----:R0:W1:Y:S02]  /*1add0*/  SYNCS.PHASECHK.TRANS64.TRYWAIT P0, [R2+URZ+0x60], R5 ;  /* 0x00006005020075a7 */ /* 0x001064000800017f */
[----:B-1----:R-:W-:Y:S05]  /*1ade0*/  @!P0 NANOSLEEP.SYNCS 0x989680 ;  /* 0x009896800000895d */ /* 0x002fea0003900000 */
[----:B------:R-:W1:Y:S02]  /*1adf0*/  @!P0 SYNCS.PHASECHK.TRANS64 P0, [R2+URZ+0x60], R5 ;  /* 0x00006005020085a7 */ /* 0x000e64000800007f */
[----:B-1----:R-:W-:Y:S05]  /*1ae00*/  @!P0 BRA `(.L_x_4559) ;  /* 0xfffffffc00f08947 */ /* 0x002fea000383ffff */
[----:B------:R-:W-:Y:S05]  /*1ae10*/  BRA `(.L_x_4634) ;  /* 0xffffffc800f07947 */ /* 0x000fea000383ffff */
.L_x_4571:
[----:B--2---:R2:W3:Y:S02]  /*1ae20*/  SYNCS.PHASECHK.TRANS64.TRYWAIT P0, [R0+URZ+0x30860], R2 ;  /* 0x03086002000075a7 */ /* 0x0044e4000800017f */
[----:B---3--:R-:W-:Y:S05]  /*1ae30*/  @!P0 NANOSLEEP.SYNCS 0x989680 ;  /* 0x009896800000895d */ /* 0x008fea0003900000 */
[----:B------:R-:W3:Y:S02]  /*1ae40*/  @!P0 SYNCS.PHASECHK.TRANS64 P0, [R0+URZ+0x30860], R2 ;  /* 0x03086002000085a7 */ /* 0x000ee4000800007f */
[----:B---3--:R-:W-:Y:S05]  /*1ae50*/  @!P0 BRA `(.L_x_4571) ;  /* 0xfffffffc00f08947 */ /* 0x008fea000383ffff */
[----:B------:R-:W-:Y:S05]  /*1ae60*/  BRA `(.L_x_4635) ;  /* 0xffffffd0007c7947 */ /* 0x000fea000383ffff */
.L_x_4579:
[----:B------:R-:W4:Y:S01]  /*1ae70*/  LDL R3, [R1] ;  /* 0x0000000001037983 */ /* 0x000f220000100800 */
[----:B------:R-:W-:Y:S01]  /*1ae80*/  BSSY B0, `(.L_x_4636) ;  /* 0x0000008000007945 */ /* 0x000fe20003800000 */
[----:B------:R-:W-:Y:S02]  /*1ae90*/  IMAD.MOV.U32 R12, RZ, RZ, RZ ;  /* 0x000000ffff0c7224 */ /* 0x000fe400078e00ff */
[----:B------:R-:W-:Y:S02]  /*1aea0*/  IMAD.MOV.U32 R11, RZ, RZ, 0x1f ;  /* 0x0000001fff0b7424 */ /* 0x000fe400078e00ff */
[----:B------:R-:W-:Y:S02]  /*1aeb0*/  IMAD.MOV.U32 R15, RZ, RZ, -0x1 ;  /* 0xffffffffff0f7424 */ /* 0x000fe400078e00ff */
[----:B----4-:R-:W-:-:S07]  /*1aec0*/  IMAD.MOV.U32 R13, RZ, RZ, R3 ;  /* 0x000000ffff0d7224 */ /* 0x010fce00078e0003 */
[----:B0123--:R-:W-:Y:S05]  /*1aed0*/  WARPSYNC.COLLECTIVE R15, `(.L_x_4637) ;  /* 0x000000000f087348 */ /* 0x00ffea0003c00000 */
[----:B------:R4:W0:Y:S02]  /*1aee0*/  SHFL.IDX P6, R14, R13, R12, R11 ;  /* 0x0000000c0d0e7389 */ /* 0x00082400000c000b */
[----:B01234-:R-:W-:Y:S01]  /*1aef0*/  ENDCOLLECTIVE ;  /* 0x000000000000791b */ /* 0x01ffe20003800000 */
.L_x_4637:
[----:B------:R-:W-:Y:S05]  /*1af00*/  BSYNC B0 ;  /* 0x0000000000007941 */ /* 0x000fea0003800000 */
.L_x_4636:
        /* <DEDUP_REMOVED lines=9> */
.L_x_4638:
        /* <DEDUP_REMOVED lines=26> */
.L_x_4639:
        /* <DEDUP_REMOVED lines=8> */
.L_x_4640:
        /* <DEDUP_REMOVED lines=8> */
.L_x_4641:
        /* <DEDUP_REMOVED lines=8> */
.L_x_4642:
        /* <DEDUP_REMOVED lines=8> */
.L_x_4643:
        /* <DEDUP_REMOVED lines=9> */
.L_x_4644:
[----:B------:R-:W-:Y:S01]  /*1b3d0*/  IMAD.MOV.U32 R10, RZ, RZ, R14 ;  /* 0x000000ffff0a7224 */ /* 0x000fe200078e000e */
[----:B------:R-:W-:Y:S06]  /*1b3e0*/  BRA `(.L_x_4645) ;  /* 0xffffffd400347947 */ /* 0x000fec000383ffff */
.L_x_4582:
        /* <DEDUP_REMOVED lines=8> */
.L_x_4647:
[----:B------:R-:W-:Y:S05]  /*1b470*/  BSYNC B0 ;  /* 0x0000000000007941 */ /* 0x000fea0003800000 */
.L_x_4646:
        /* <DEDUP_REMOVED lines=10> */
.L_x_4648:
        /* <DEDUP_REMOVED lines=8> */
.L_x_4649:
        /* <DEDUP_REMOVED lines=8> */
.L_x_4650:
        /* <DEDUP_REMOVED lines=8> */
.L_x_4651:
        /* <DEDUP_REMOVED lines=9> */
.L_x_4652:
[----:B------:R-:W-:Y:S01]  /*1b730*/  IMAD.MOV.U32 R10, RZ, RZ, R14 ;  /* 0x000000ffff0a7224 */ /* 0x000fe200078e000e */
[----:B------:R-:W-:Y:S06]  /*1b740*/  BRA `(.L_x_4653) ;  /* 0xffffffd4000c7947 */ /* 0x000fec000383ffff */
.L_x_4584:
[----:B------:R-:W-:Y:S01]  /*1b750*/  BSSY B0, `(.L_x_4654) ;  /* 0x0000006000007945 */ /* 0x000fe20003800000 */
[----:B------:R-:W-:Y:S01]  /*1b760*/  PLOP3.LUT P6, PT, P6, PT, PT, 0x8, 0x0 ;  /* 0x000000000000781c */ /* 0x000fe200037ce170 */
[----:B------:R-:W-:-:S12]  /*1b770*/  IMAD.MOV.U32 R15, RZ, RZ, -0x1 ;  /* 0xffffffffff0f7424 */ /* 0x000fd800078e00ff */
[----:B0-----:R-:W-:Y:S05]  /*1b780*/  WARPSYNC.COLLECTIVE R15, `(.L_x_4655) ;  /* 0x000000000f087348 */ /* 0x001fea0003c00000 */
[----:B------:R-:W-:Y:S01]  /*1b790*/  VOTE.ANY R14, PT, P6 ;  /* 0x00000000000e7806 */ /* 0x000fe200030e0100 */
[----:B0-----:R-:W-:Y:S06]  /*1b7a0*/  ENDCOLLECTIVE ;  /* 0x000000000000791b */ /* 0x001fec0003800000 */
.L_x_4655:
[----:B------:R-:W-:Y:S05]  /*1b7b0*/  BSYNC B0 ;  /* 0x0000000000007941 */ /* 0x000fea0003800000 */
.L_x_4654:
        /* <DEDUP_REMOVED lines=10> */
.L_x_4656:
[----:B------:R-:W-:Y:S02]  /*1b860*/  IMAD.MOV.U32 R13, RZ, RZ, R7 ;  /* 0x000000ffff0d7224 */ /* 0x000fe400078e0007 */
[----:B------:R-:W-:-:S07]  /*1b870*/  IMAD.MOV.U32 R4, RZ, RZ, R14 ;  /* 0x000000ffff047224 */ /* 0x000fce00078e000e */
[----:B------:R-:W-:Y:S05]  /*1b880*/  WARPSYNC.COLLECTIVE R15, `(.L_x_4657) ;  /* 0x000000000f087348 */ /* 0x000fea0003c00000 */
[----:B------:R0:W1:Y:S02]  /*1b890*/  SHFL.IDX P6, R14, R13, R12, R11 ;  /* 0x0000000c0d0e7389 */ /* 0x00006400000c000b */
[----:B01----:R-:W-:Y:S01]  /*1b8a0*/  ENDCOLLECTIVE ;  /* 0x000000000000791b */ /* 0x003fe20003800000 */
.L_x_4657:
[----:B------:R-:W-:Y:S02]  /*1b8b0*/  IMAD.MOV.U32 R7, RZ, RZ, R14 ;  /* 0x000000ffff077224 */ /* 0x000fe400078e000e */
[----:B------:R-:W-:-:S05]  /*1b8c0*/  IMAD.IADD R5, R9, 0x1, R16 ;  /* 0x0000000109057824 */ /* 0x000fca00078e0210 */
[----:B------:R0:W-:Y:S01]  /*1b8d0*/  STL [R1+0xc], R5 ;  /* 0x00000c0501007387 */ /* 0x0001e20000100800 */
[----:B------:R-:W-:Y:S05]  /*1b8e0*/  BRA `(.L_x_4658) ;  /* 0xffffffd000ec7947 */ /* 0x000fea000383ffff */
.L_x_4586:
[----:B------:R-:W-:Y:S01]  /*1b8f0*/  BSSY B0, `(.L_x_4659) ;  /* 0x0000008000007945 */ /* 0x000fe20003800000 */
[----:B------:R-:W-:Y:S02]  /*1b900*/  IMAD.MOV.U32 R13, RZ, RZ, R2 ;  /* 0x000000ffff0d7224 */ /* 0x000fe400078e0002 */
[----:B------:R-:W-:Y:S02]  /*1b910*/  IMAD.MOV.U32 R12, RZ, RZ, R9 ;  /* 0x000000ffff0c7224 */ /* 0x000fe400078e0009 */
[----:B------:R-:W-:Y:S02]  /*1b920*/  IMAD.MOV.U32 R11, RZ, RZ, 0x1f ;  /* 0x0000001fff0b7424 */ /* 0x000fe400078e00ff */
[----:B------:R-:W-:-:S07]  /*1b930*/  IMAD.MOV.U32 R15, RZ, RZ, -0x1 ;  /* 0xffffffffff0f7424 */ /* 0x000fce00078e00ff */
[----:B0-----:R-:W-:Y:S05]  /*1b940*/  WARPSYNC.COLLECTIVE R15, `(.L_x_4660) ;  /* 0x000000000f087348 */ /* 0x001fea0003c00000 */
[----:B------:R1:W2:Y:S02]  /*1b950*/  SHFL.IDX P6, R14, R13, R12, R11 ;  /* 0x0000000c0d0e7389 */ /* 0x0002a400000c000b */
[----:B012---:R-:W-:Y:S01]  /*1b960*/  ENDCOLLECTIVE ;  /* 0x000000000000791b */ /* 0x007fe20003800000 */
.L_x_4660:
[----:B------:R-:W-:Y:S05]  /*1b970*/  BSYNC B0 ;  /* 0x0000000000007941 */ /* 0x000fea0003800000 */
.L_x_4659:
[----:B------:R-:W-:Y:S01]  /*1b980*/  IMAD.MOV.U32 R2, RZ, RZ, R14 ;  /* 0x000000ffff027224 */ /* 0x000fe200078e000e */
[----:B------:R-:W-:Y:S06]  /*1b990*/  BRA `(.L_x_4661) ;  /* 0xffffffd000d87947 */ /* 0x000fec000383ffff */
.L_x_4592:
[----:B0-----:R0:W1:Y:S02]  /*1b9a0*/  SYNCS.PHASECHK.TRANS64.TRYWAIT P0, [R0+URZ+0x30820], R3 ;  /* 0x03082003000075a7 */ /* 0x001064000800017f */
[----:B-1----:R-:W-:Y:S05]  /*1b9b0*/  @!P0 NANOSLEEP.SYNCS 0x989680 ;  /* 0x009896800000895d */ /* 0x002fea0003900000 */
[----:B------:R-:W1:Y:S02]  /*1b9c0*/  @!P0 SYNCS.PHASECHK.TRANS64 P0, [R0+URZ+0x30820], R3 ;  /* 0x03082003000085a7 */ /* 0x000e64000800007f */
[----:B-1----:R-:W-:Y:S05]  /*1b9d0*/  @!P0 BRA `(.L_x_4592) ;  /* 0xfffffffc00f08947 */ /* 0x002fea000383ffff */
[----:B------:R-:W-:Y:S05]  /*1b9e0*/  BRA `(.L_x_4662) ;  /* 0xffffffdc007c7947 */ /* 0x000fea000383ffff */
.L_x_4593:
        /* <DEDUP_REMOVED lines=8> */
[----:B0-2---:R-:W-:Y:S05]  /*1ba70*/  WARPSYNC.COLLECTIVE R15, `(.L_x_4664) ;  /* 0x000000000f087348 */ /* 0x005fea0003c00000 */
[----:B------:R1:W3:Y:S02]  /*1ba80*/  SHFL.IDX P6, R14, R13, R12, R11 ;  /* 0x0000000c0d0e7389 */ /* 0x0002e400000c000b */
[----:B0123--:R-:W-:Y:S01]  /*1ba90*/  ENDCOLLECTIVE ;  /* 0x000000000000791b */ /* 0x00ffe20003800000 */
.L_x_4664:
[----:B------:R-:W-:Y:S05]  /*1baa0*/  BSYNC B0 ;  /* 0x0000000000007941 */ /* 0x000fea0003800000 */
.L_x_4663:
[----:B------:R-:W-:Y:S05]  /*1bab0*/  BRA `(.L_x_4665) ;  /* 0xffffffdc00647947 */ /* 0x000fea000383ffff */
.L_x_4596:
[----:B------:R-:W-:Y:S01]  /*1bac0*/  BSSY B1, `(.L_x_4666) ;  /* 0x0000006000017945 */ /* 0x000fe20003800000 */
[----:B------:R-:W-:-:S07]  /*1bad0*/  IMAD.MOV.U32 R15, RZ, RZ, -0x1 ;  /* 0xffffffffff0f7424 */ /* 0x000fce00078e00ff */
[----:B0123--:R-:W-:Y:S05]  /*1bae0*/  WARPSYNC.COLLECTIVE R15, `(.L_x_4667) ;  /* 0x000000000f0c7348 */ /* 0x00ffea0003c00000 */
[----:B------:R-:W-:Y:S02]  /*1baf0*/  ELECT P6, UR62, PT ;  /* 0x00000000003e782f */ /* 0x000fe400038c0000 */
[----:B------:R-:W-:Y:S01]  /*1bb00*/  MOV R14, UR62 ;  /* 0x0000003e000e7c02 */ /* 0x000fe20008000f00 */
[----:B0123--:R-:W-:Y:S10]  /*1bb10*/  ENDCOLLECTIVE ;  /* 0x000000000000791b */ /* 0x00fff40003800000 */
.L_x_4667:
[----:B------:R-:W-:Y:S05]  /*1bb20*/  BSYNC B1 ;  /* 0x0000000000017941 */ /* 0x000fea0003800000 */
.L_x_4666:
[----:B------:R-:W-:Y:S05]  /*1bb30*/  BRA `(.L_x_4668) ;  /* 0xffffffdc005c7947 */ /* 0x000fea000383ffff */
.L_x_4598:
[----:B0-----:R0:W1:Y:S02]  /*1bb40*/  SYNCS.PHASECHK.TRANS64.TRYWAIT P0, [R6+URZ], R5 ;  /* 0x00000005060075a7 */ /* 0x001064000800017f */
[----:B-1----:R-:W-:Y:S05]  /*1bb50*/  @!P0 NANOSLEEP.SYNCS 0x989680 ;  /* 0x009896800000895d */ /* 0x002fea0003900000 */
[----:B------:R-:W1:Y:S02]  /*1bb60*/  @!P0 SYNCS.PHASECHK.TRANS64 P0, [R6+URZ], R5 ;  /* 0x00000005060085a7 */ /* 0x000e64000800007f */
[----:B-1----:R-:W-:Y:S05]  /*1bb70*/  @!P0 BRA `(.L_x_4598) ;  /* 0xfffffffc00f08947 */ /* 0x002fea000383ffff */
[----:B------:R-:W-:Y:S05]  /*1bb80*/  BRA `(.L_x_4669) ;  /* 0xffffffdc00a07947 */ /* 0x000fea000383ffff */
.L_x_4599:
[----:B-1----:R1:W4:Y:S02]  /*1bb90*/  SYNCS.PHASECHK.TRANS64.TRYWAIT P0, [R7+URZ], R2 ;  /* 0x00000002070075a7 */ /* 0x002324000800017f */
[----:B----4-:R-:W-:Y:S05]  /*1bba0*/  @!P0 NANOSLEEP.SYNCS 0x989680 ;  /* 0x009896800000895d */ /* 0x010fea0003900000 */
[----:B------:R-:W4:Y:S02]  /*1bbb0*/  @!P0 SYNCS.PHASECHK.TRANS64 P0, [R7+URZ], R2 ;  /* 0x00000002070085a7 */ /* 0x000f24000800007f */
[----:B----4-:R-:W-:Y:S05]  /*1bbc0*/  @!P0 BRA `(.L_x_4599) ;  /* 0xfffffffc00f08947 */ /* 0x010fea000383ffff */
[----:B------:R-:W-:Y:S05]  /*1bbd0*/  BRA `(.L_x_4670) ;  /* 0xffffffdc00947947 */ /* 0x000fea000383ffff */
.L_x_4601:
[----:B----4-:R4:W0:Y:S02]  /*1bbe0*/  SYNCS.PHASECHK.TRANS64.TRYWAIT P0, [R4+URZ], R5 ;  /* 0x00000005040075a7 */ /* 0x010824000800017f */
[----:B0-----:R-:W-:Y:S05]  /*1bbf0*/  @!P0 NANOSLEEP.SYNCS 0x989680 ;  /* 0x009896800000895d */ /* 0x001fea0003900000 */
[----:B------:R-:W0:Y:S02]  /*1bc00*/  @!P0 SYNCS.PHASECHK.TRANS64 P0, [R4+URZ], R5 ;  /* 0x00000005040085a7 */ /* 0x000e24000800007f */
[----:B0-----:R-:W-:Y:S05]  /*1bc10*/  @!P0 BRA `(.L_x_4601) ;  /* 0xfffffffc00f08947 */ /* 0x001fea000383ffff */
[----:B------:R-:W-:Y:S05]  /*1bc20*/  BRA `(.L_x_4671) ;  /* 0xffffffdc009c7947 */ /* 0x000fea000383ffff */
.L_x_4672:
        /* <DEDUP_REMOVED lines=13> */
.L_x_14852:


//--------------------- .text._ZN7cutlass13device_kernelIN5flash11enable_sm90INS1_16FlashAttnFwdSm90INS1_25CollectiveMainloopFwdSm90ILi2EN4cute5tupleIJNS5_1CILi1EEES8_S8_EEENS6_IJNS7_ILi128EEENS7_ILi96EEENS7_ILi192EEEEEELi192ENS_6half_tEfNS_4arch4Sm90ELb0ELb1ELb0ELb1ELb0ELb1ELb0ELb1ELb1ELb1ELb1ELb0EEENS1_21CollectiveEpilogueFwdINS6_IJSA_SC_SB_EEES9_SE_SG_Li256ELb1ELb1ELb1ELb0EEENS1_36VarlenDynamicPersistentTileSchedulerILi128ELi96ELi256ELi128ELb1ELb1ELb1ELb1ELb0ELb1EEEEEEEEEvNT_6ParamsE --------------------------
	.section	.text._ZN7cutlass13device_kernelIN5flash11enable_sm90INS1_16FlashAttnFwdSm90INS1_25CollectiveMainloopFwdSm90ILi2EN4cute5tupleIJNS5_1CILi1EEES8_S8_EEENS6_IJNS7_ILi128EEENS7_ILi96EEENS7_ILi192EEEEEELi192ENS_6half_tEfNS_4arch4Sm90ELb0ELb1ELb0ELb1ELb0ELb1ELb0ELb1ELb1ELb1ELb1ELb0EEENS1_21CollectiveEpilogueFwdINS6_IJSA_SC_SB_EEES9_SE_SG_Li256ELb1ELb1ELb1ELb0EEENS1_36VarlenDynamicPersistentTileSchedulerILi128ELi96ELi256ELi128ELb1ELb1ELb1ELb1ELb0ELb1EEEEEEEEEvNT_6ParamsE,"ax",@progbits
	.align	128
.text._ZN7cutlass13device_kernelIN5flash11enable_sm90INS1_16FlashAttnFwdSm90INS1_25CollectiveMainloopFwdSm90ILi2EN4cute5tupleIJNS5_1CILi1EEES8_S8_EEENS6_IJNS7_ILi128EEENS7_ILi96EEENS7_ILi192EEEEEELi192ENS_6half_tEfNS_4arch4Sm90ELb0ELb1ELb0ELb1ELb0ELb1ELb0ELb1ELb1ELb1ELb1ELb0EEENS1_21CollectiveEpilogueFwdINS6_IJSA_SC_SB_EEES9_SE_SG_Li256ELb1ELb1ELb1ELb0EEENS1_36VarlenDynamicPersistentTileSchedulerILi128ELi96ELi256ELi128ELb1ELb1ELb1ELb1ELb0ELb1EEEEEEEEEvNT_6ParamsE:
        .type           _ZN7cutlass13device_kernelIN5flash11enable_sm90INS1_16FlashAttnFwdSm90INS1_25CollectiveMainloopFwdSm90ILi2EN4cute5tupleIJNS5_1CILi1EEES8_S8_EEENS6_IJNS7_ILi128EEENS7_ILi96EEENS7_ILi192EEEEEELi192ENS_6half_tEfNS_4arch4Sm90ELb0ELb1ELb0ELb1ELb0ELb1ELb0ELb1ELb1ELb1ELb1ELb0EEENS1_21CollectiveEpilogueFwdINS6_IJSA_SC_SB_EEES9_SE_SG_Li256ELb1ELb1ELb1ELb0EEENS1_36VarlenDynamicPersistentTileSchedulerILi128ELi96ELi256ELi128ELb1ELb1ELb1ELb1ELb0ELb1EEEEEEEEEvNT_6ParamsE,@function
        .size           _ZN7cutlass13device_kernelIN5flash11enable_sm90INS1_16FlashAttnFwdSm90INS1_25CollectiveMainloopFwdSm90ILi2EN4cute5tupleIJNS5_1CILi1EEES8_S8_EEENS6_IJNS7_ILi128EEENS7_ILi96EEENS7_ILi192EEEEEELi192ENS_6half_tEfNS_4arch4Sm90ELb0ELb1ELb0ELb1ELb0ELb1ELb0ELb1ELb1ELb1ELb1ELb0EEENS1_21CollectiveEpilogueFwdINS6_IJSA_SC_SB_EEES9_SE_SG_Li256ELb1ELb1ELb1ELb0EEENS1_36VarlenDynamicPersistentTileSchedulerILi128ELi96ELi256ELi128ELb1ELb1ELb1ELb1ELb0ELb1EEEEEEEEEvNT_6ParamsE,(.L_x_14853 - _ZN7cutlass13device_kernelIN5flash11enable_sm90INS1_16FlashAttnFwdSm90INS1_25CollectiveMainloopFwdSm90ILi2EN4cute5tupleIJNS5_1CILi1EEES8_S8_EEENS6_IJNS7_ILi128EEENS7_ILi96EEENS7_ILi192EEEEEELi192ENS_6half_tEfNS_4arch4Sm90ELb0ELb1ELb0ELb1ELb0ELb1ELb0ELb1ELb1ELb1ELb1ELb0EEENS1_21CollectiveEpilogueFwdINS6_IJSA_SC_SB_EEES9_SE_SG_Li256ELb1ELb1ELb1ELb0EEENS1_36VarlenDynamicPersistentTileSchedulerILi128ELi96ELi256ELi128ELb1ELb1ELb1ELb1ELb0ELb1EEEEEEEEEvNT_6ParamsE)
        .other          _ZN7cutlass13device_kernelIN5flash11enable_sm90INS1_16FlashAttnFwdSm90INS1_25CollectiveMainloopFwdSm90ILi2EN4cute5tupleIJNS5_1CILi1EEES8_S8_EEENS6_IJNS7_ILi128EEENS7_ILi96EEENS7_ILi192EEEEEELi192ENS_6half_tEfNS_4arch4Sm90ELb0ELb1ELb0ELb1ELb0ELb1ELb0ELb1ELb1ELb1ELb1ELb0EEENS1_21CollectiveEpilogueFwdINS6_IJSA_SC_SB_EEES9_SE_SG_Li256ELb1ELb1ELb1ELb0EEENS1_36VarlenDynamicPersistentTileSchedulerILi128ELi96ELi256ELi128ELb1ELb1ELb1ELb1ELb0ELb1EEEEEEEEEvNT_6ParamsE,@"STO_CUDA_ENTRY STV_DEFAULT"
_ZN7cutlass13device_kernelIN5flash11enable_sm90INS1_16FlashAttnFwdSm90INS1_25CollectiveMainloopFwdSm90ILi2EN4cute5tupleIJNS5_1CILi1EEES8_S8_EEENS6_IJNS7_ILi128EEENS7_ILi96EEENS7_ILi192EEEEEELi192ENS_6half_tEfNS_4arch4Sm90ELb0ELb1ELb0ELb1ELb0ELb1ELb0ELb1ELb1ELb1ELb1ELb0EEENS1_21CollectiveEpilogueFwdINS6_IJSA_SC_SB_EEES9_SE_SG_Li256ELb1ELb1ELb1ELb0EEENS1_36VarlenDynamicPersistentTileSchedulerILi128ELi96ELi256ELi128ELb1ELb1ELb1ELb1ELb0ELb1EEEEEEEEEvNT_6ParamsE:
        /* <DEDUP_REMOVED lines=24> */
.L_x_4674:
[----:B------:R-:W-:Y:S05]  /*0180*/  BSYNC B0 ;  /* 0x0000000000007941 */ /* 0x000fea0003800000 */
.L_x_4673:
        /* <DEDUP_REMOVED lines=41> */
.L_x_4675:
        /* <DEDUP_REMOVED lines=22> */
.L_x_4676:
        /* <DEDUP_REMOVED lines=18> */
.L_x_4677:
        /* <DEDUP_REMOVED lines=22> */
.L_x_4678:
        /* <DEDUP_REMOVED lines=22> */
.L_x_4679:
        /* <DEDUP_REMOVED lines=10> */
.L_x_4682:
        /* <DEDUP_REMOVED lines=21> */
[----:B------:R-:W-:Y:S01]  /*0b50*/  SHF.R.S32.HI R3, RZ, 0x1f, R6 ;  /* 0x0000001fff037819 */ /* 0x000fe20000011406 */
[----:B------:R-:W-:Y:S02]  /*0b60*/  IMAD.MOV.U32 R194, RZ, RZ, RZ ;  /* 0x000000ffffc27224 */ /* 0x000fe400078e00ff */
[----:B------:R-:W-:Y:S01]  /*0b70*/  IMAD.MOV.U32 R19, RZ, RZ, RZ ;  /* 0x000000ffff137224 */ /* 0x000fe200078e00ff */
[----:B0-----:R-:W-:-:S04]  /*0b80*/  LEA.HI R2, R3, R6, RZ, 0x4 ;  /* 0x0000000603027211 */ /* 0x001fc800078f20ff */
[----:B------:R-:W-:Y:S01]  /*0b90*/  SHF.R.S32.HI R7, RZ, 0x4, R2 ;  /* 0x00000004ff077819 */ /* 0x000fe20000011402 */
[----:B------:R-:W-:-:S03]  /*0ba0*/  UIADD3 UR4, UR4, 0x12400, URZ ;  /* 0x0001240004047890 */ /* 0x000fc6000fffe03f */
[----:B------:R-:W-:-:S04]  /*0bb0*/  LEA.HI R4, R2, R7, RZ, 0x1 ;  /* 0x0000000702047211 */ /* 0x000fc800078f08ff */
[----:B------:R-:W-:-:S05]  /*0bc0*/  LOP3.LUT R4, R4, 0x1ffffffe, RZ, 0xc0, !PT ;  /* 0x1ffffffe04047812 */ /* 0x000fca00078ec0ff */
[----:B------:R-:W-:Y:S01]  /*0bd0*/  IMAD.IADD R7, R7, 0x1, -R4 ;  /* 0x0000000107077824 */ /* 0x000fe200078e0a04 */
        /* <DEDUP_REMOVED lines=14> */
[----:B------:R-:W-:Y:S02]  /*0cc0*/  SHF.R.S32.HI R9, RZ, 0x5, R9 ;  /* 0x00000005ff097819 */ /* 0x000fe40000011409 */
[----:B------:R-:W-:Y:S02]  /*0cd0*/  LEA.HI R5, R5, R8, RZ, 0x3 ;  /* 0x0000000805057211 */ /* 0x000fe400078f18ff */
[----:B------:R-:W-:Y:S02]  /*0ce0*/  LOP3.LUT R10, R10, 0x7ffffffc, RZ, 0xc0, !PT ;  /* 0x7ffffffc0a0a7812 */ /* 0x000fe400078ec0ff */
[----:B------:R-:W-:Y:S02]  /*0cf0*/  LOP3.LUT R11, R5, 0xfffffff8, RZ, 0xc0, !PT ;  /* 0xfffffff8050b7812 */ /* 0x000fe400078ec0ff */
[----:B------:R-:W-:Y:S01]  /*0d00*/  SHF.R.S32.HI R5, RZ, 0x7, R0 ;  /* 0x00000007ff057819 */ /* 0x000fe20000011400 */
[----:B------:R-:W-:Y:S02]  /*0d10*/  IMAD.IADD R10, R14, 0x1, -R10 ;  /* 0x000000010e0a7824 */ /* 0x000fe400078e0a0a */
[----:B------:R-:W-:Y:S01]  /*0d20*/  IMAD.IADD R12, R8, 0x1, -R11 ;  /* 0x00000001080c7824 */ /* 0x000fe200078e0a0b */
[----:B------:R-:W-:Y:S01]  /*0d30*/  LEA.HI R8, R0, R5, RZ, 0x1 ;  /* 0x0000000500087211 */ /* 0x000fe200078f08ff */
[----:B------:R-:W-:Y:S01]  /*0d40*/  IMAD.SHL.U32 R200, R10, 0x2, RZ ;  /* 0x000000020ac87824 */ /* 0x000fe200078e00ff */
[----:B------:R-:W-:Y:S01]  /*0d50*/  LEA.HI R0, R3, R6, RZ, 0x2 ;  /* 0x0000000603007211 */ /* 0x000fe200078f10ff */
[----:B------:R-:W-:Y:S01]  /*0d60*/  IMAD R9, R9, 0x10, R12 ;  /* 0x0000001009097824 */ /* 0x000fe200078e020c */
[----:B------:R-:W-:Y:S01]  /*0d70*/  LOP3.LUT R8, R8, 0x3fffffe, RZ, 0xc0, !PT ;  /* 0x03fffffe08087812 */ /* 0x000fe200078ec0ff */
[C---:B------:R-:W-:Y:S01]  /*0d80*/  VIADD R237, R200.reuse, 0x20 ;  /* 0x00000020c8ed7836 */ /* 0x040fe20000000000 */
[----:B------:R-:W-:Y:S01]  /*0d90*/  SHF.R.S32.HI R195, RZ, 0x2, R0 ;  /* 0x00000002ffc37819 */ /* 0x000fe20000011400 */
[----:B------:R-:W-:Y:S01]  /*0da0*/  VIADD R236, R200, 0x28 ;  /* 0x00000028c8ec7836 */ /* 0x000fe20000000000 */
[----:B------:R-:W-:Y:S01]  /*0db0*/  LOP3.LUT R3, R2, 0x3fffff0, RZ, 0xc0, !PT ;  /* 0x03fffff002037812 */ /* 0x000fe200078ec0ff */
[----:B------:R-:W-:Y:S01]  /*0dc0*/  IMAD.IADD R8, R5, 0x1, -R8 ;  /* 0x0000000105087824 */ /* 0x000fe200078e0a08 */
[----:B------:R-:W-:Y:S01]  /*0dd0*/  LOP3.LUT R5, R0, 0xfffffffc, RZ, 0xc0, !PT ;  /* 0xfffffffc00057812 */ /* 0x000fe200078ec0ff */
[C---:B------:R-:W-:Y:S01]  /*0de0*/  VIADD R219, R195.reuse, 0x40 ;  /* 0x00000040c3db7836 */ /* 0x040fe20000000000 */
[----:B------:R-:W-:Y:S01]  /*0df0*/  SHF.R.S32.HI R0, RZ, 0x1f, R0 ;  /* 0x0000001fff007819 */ /* 0x000fe20000011400 */
[----:B------:R-:W-:Y:S01]  /*0e00*/  IMAD.IADD R3, R6, 0x1, -R3 ;  /* 0x0000000106037824 */ /* 0x000fe200078e0a03 */
[----:B------:R-:W-:Y:S01]  /*0e10*/  IADD3 R233, R200, 0x40, RZ ;  /* 0x00000040c8e97810 */ /* 0x000fe20007ffe0ff */
[----:B------:R-:W-:Y:S01]  /*0e20*/  IMAD R13, R8, 0x40, R9 ;  /* 0x00000040080d7824 */ /* 0x000fe200078e0209 */
[----:B------:R-:W-:Y:S01]  /*0e30*/  LEA.HI R0, R0, R195, RZ, 0x3 ;  /* 0x000000c300007211 */ /* 0x000fe200078f18ff */
[----:B------:R-:W-:Y:S01]  /*0e40*/  IMAD R2, R4, 0x10, R3 ;  /* 0x0000001004027824 */ /* 0x000fe200078e0203 */
[----:B------:R-:W-:Y:S01]  /*0e50*/  SHF.R.S32.HI R4, RZ, 0x1f, R219 ;  /* 0x0000001fff047819 */ /* 0x000fe200000114db */
[----:B------:R-:W-:Y:S01]  /*0e60*/  IMAD.IADD R222, R6, 0x1, -R5 ;  /* 0x0000000106de7824 */ /* 0x000fe200078e0a05 */
[----:B------:R-:W-:Y:S01]  /*0e70*/  LOP3.LUT R0, R0, 0xfffffff8, RZ, 0xc0, !PT ;  /* 0xfffffff800007812 */ /* 0x000fe200078ec0ff */
[----:B------:R-:W-:Y:S01]  /*0e80*/  IMAD R7, R2, 0x8, R7 ;  /* 0x0000000802077824 */ /* 0x000fe200078e0207 */
[----:B------:R-:W-:Y:S01]  /*0e90*/  STL [R1+0x64], R13 ;  /* 0x0000640d01007387 */ /* 0x000fe20000100800 */
[----:B------:R-:W-:Y:S01]  /*0ea0*/  IMAD.U32 R2, RZ, RZ, UR5 ;  /* 0x00000005ff027e24 */ /* 0x000fe2000f8e00ff */
[----:B------:R-:W-:Y:S01]  /*0eb0*/  LEA.HI R4, R4, R219, RZ, 0x3 ;  /* 0x000000db04047211 */ /* 0x000fe200078f18ff */
[----:B------:R-:W-:-:S02]  /*0ec0*/  IMAD.IADD R0, R195, 0x1, -R0 ;  /* 0x00000001c3007824 */ /* 0x000fc400078e0a00 */
[----:B------:R-:W-:Y:S01]  /*0ed0*/  IMAD.SHL.U32 R206, R219, 0x40, RZ ;  /* 0x00000040dbce7824 */ /* 0x000fe200078e00ff */
[----:B------:R0:W-:Y:S01]  /*0ee0*/  STL [R1+0x38], R2 ;  /* 0x0000380201007387 */ /* 0x0001e20000100800 */
[----:B------:R-:W-:Y:S02]  /*0ef0*/  IMAD.SHL.U32 R0, R0, 0x40, RZ ;  /* 0x0000004000007824 */ /* 0x000fe400078e00ff */
[----:B------:R-:W-:Y:S01]  /*0f00*/  IMAD.U32 R3, RZ, RZ, UR4 ;  /* 0x00000004ff037e24 */ /* 0x000fe2000f8e00ff */
[----:B------:R-:W-:Y:S01]  /*0f10*/  LOP3.LUT R206, R206, 0x1c0, RZ, 0xc0, !PT ;  /* 0x000001c0cece7812 */ /* 0x000fe200078ec0ff */
[----:B------:R-:W-:Y:S01]  /*0f20*/  IMAD.SHL.U32 R4, R4, 0x40, RZ ;  /* 0x0000004004047824 */ /* 0x000fe200078e00ff */
[----:B------:R-:W-:Y:S01]  /*0f30*/  LOP3.LUT R208, R0, 0x1c0, RZ, 0xc0, !PT ;  /* 0x000001c000d07812 */ /* 0x000fe200078ec0ff */
[----:B------:R-:W-:Y:S01]  /*0f40*/  IMAD.SHL.U32 R0, R7, 0x8, RZ ;  /* 0x0000000807007824 */ /* 0x000fe200078e00ff */
[----:B------:R1:W-:Y:S01]  /*0f50*/  STL [R1+0x3c], R3 ;  /* 0x00003c0301007387 */ /* 0x0003e20000100800 */
[----:B------:R-:W-:Y:S01]  /*0f60*/  VIADD R5, R200, 0x8 ;  /* 0x00000008c8057836 */ /* 0x000fe20000000000 */
[----:B0-----:R-:W-:Y:S01]  /*0f70*/  LEA.HI R2, R222, R222, RZ, 0x1 ;  /* 0x000000dede027211 */ /* 0x001fe200078f08ff */
[----:B------:R-:W-:Y:S01]  /*0f80*/  VIADD R235, R200, 0x30 ;  /* 0x00000030c8eb7836 */ /* 0x000fe20000000000 */
[----:B------:R0:W-:Y:S01]  /*0f90*/  STL [R1+0x68], R0 ;  /* 0x0000680001007387 */ /* 0x0001e20000100800 */
[----:B------:R-:W-:Y:S01]  /*0fa0*/  IMAD.SHL.U32 R192, R222, 0x4, RZ ;  /* 0x00000004dec07824 */ /* 0x000fe200078e00ff */
[----:B------:R-:W-:Y:S01]  /*0fb0*/  LOP3.LUT R211, R4, 0xfffffe00, RZ, 0xc0, !PT ;  /* 0xfffffe0004d37812 */ /* 0x000fe200078ec0ff */
[C---:B------:R-:W-:Y:S01]  /*0fc0*/  VIADD R234, R200.reuse, 0x38 ;  /* 0x00000038c8ea7836 */ /* 0x040fe20000000000 */
[----:B------:R-:W-:Y:S01]  /*0fd0*/  SHF.R.S32.HI R4, RZ, 0x1f, R5 ;  /* 0x0000001fff047819 */ /* 0x000fe20000011405 */
[----:B------:R-:W-:Y:S01]  /*0fe0*/  VIADD R232, R200, 0x48 ;  /* 0x00000048c8e87836 */ /* 0x000fe20000000000 */
[----:B-1----:R-:W-:Y:S01]  /*0ff0*/  LOP3.LUT R3, R2, 0x1ffffffe, RZ, 0xc0, !PT ;  /* 0x1ffffffe02037812 */ /* 0x002fe200078ec0ff */
[C---:B------:R-:W-:Y:S01]  /*1000*/  VIADD R231, R200.reuse, 0x50 ;  /* 0x00000050c8e77836 */ /* 0x040fe20000000000 */
[----:B------:R-:W-:Y:S01]  /*1010*/  SHF.R.U32.HI R2, RZ, 0x3, R206 ;  /* 0x00000003ff027819 */ /* 0x000fe200000116ce */
[C---:B------:R-:W-:Y:S01]  /*1020*/  VIADD R2, R200.reuse, 0x10 ;  /* 0x00000010c8027836 */ /* 0x040fe20000000000 */
[----:B------:R-:W-:Y:S01]  /*1030*/  SHF.R.S32.HI R4, RZ, 0x1f, R237 ;  /* 0x0000001fff047819 */ /* 0x000fe200000114ed */
        /* <DEDUP_REMOVED lines=18> */
[C---:B------:R-:W-:Y:S01]  /*1160*/  VIADD R203, R192.reuse, 0x20 ;  /* 0x00000020c0cb7836 */ /* 0x040fe20000000000 */
[----:B------:R-:W-:Y:S01]  /*1170*/  SHF.R.S32.HI R0, RZ, 0x1f, R229 ;  /* 0x0000001fff007819 */ /* 0x000fe200000114e5 */
[----:B------:R-:W-:Y:S01]  /*1180*/  VIADD R202, R192, 0x40 ;  /* 0x00000040c0ca7836 */ /* 0x000fe20000000000 */
[----:B------:R-:W-:Y:S01]  /*1190*/  SHF.R.S32.HI R4, RZ, 0x1f, R228 ;  /* 0x0000001fff047819 */ /* 0x000fe200000114e4 */
[C---:B------:R-:W-:Y:S01]  /*11a0*/  IMAD.IADD R3, R222.reuse, 0x1, -R3 ;  /* 0x00000001de037824 */ /* 0x040fe200078e0a03 */
[----:B------:R-:W-:Y:S01]  /*11b0*/  SHF.R.S32.HI R2, RZ, 0x1f, R227 ;  /* 0x0000001fff027819 */ /* 0x000fe200000114e3 */
[----:B------:R-:W-:Y:S01]  /*11c0*/  IMAD.SHL.U32 R22, R222, 0x8, RZ ;  /* 0x00000008de167824 */ /* 0x000fe200078e00ff */
[----:B------:R-:W-:Y:S01]  /*11d0*/  SHF.R.S32.HI R0, RZ, 0x1f, R226 ;  /* 0x0000001fff007819 */ /* 0x000fe200000114e2 */
[C---:B------:R-:W-:Y:S01]  /*11e0*/  VIADD R205, R192.reuse, 0x10 ;  /* 0x00000010c0cd7836 */ /* 0x040fe20000000000 */
[C---:B------:R-:W-:Y:S01]  /*11f0*/  IADD3 R207, R192.reuse, 0x50, RZ ;  /* 0x00000050c0cf7810 */ /* 0x040fe20007ffe0ff */
[C---:B------:R-:W-:Y:S01]  /*1200*/  VIADD R204, R192.reuse, 0x30 ;  /* 0x00000030c0cc7836 */ /* 0x040fe20000000000 */
[----:B------:R-:W-:Y:S01]  /*1210*/  SHF.R.U32.HI R209, RZ, 0x3, R208 ;  /* 0x00000003ffd17819 */ /* 0x000fe200000116d0 */
[C---:B------:R-:W-:Y:S01]  /*1220*/  IMAD.IADD R198, R192.reuse, 0x1, R203 ;  /* 0x00000001c0c67824 */ /* 0x040fe200078e02cb */
[----:B------:R-:W-:Y:S01]  /*1230*/  SHF.R.S32.HI R4, RZ, 0x1f, R225 ;  /* 0x0000001fff047819 */ /* 0x000fe200000114e1 */
[----:B------:R-:W-:Y:S01]  /*1240*/  IMAD.IADD R199, R192, 0x1, R202 ;  /* 0x00000001c0c77824 */ /* 0x000fe200078e02ca */
[----:B------:R-:W-:Y:S01]  /*1250*/  SHF.R.S32.HI R2, RZ, 0x1f, R224 ;  /* 0x0000001fff027819 */ /* 0x000fe200000114e0 */
[----:B------:R-:W-:Y:S01]  /*1260*/  VIADD R220, R200, 0x98 ;  /* 0x00000098c8dc7836 */ /* 0x000fe20000000000 */
[----:B------:R-:W-:Y:S01]  /*1270*/  SHF.R.S32.HI R0, RZ, 0x1f, R223 ;  /* 0x0000001fff007819 */ /* 0x000fe200000114df */
[----:B------:R-:W-:-:S07]  /*1280*/  IMAD R214, R3, 0x8, R13 ;  /* 0x0000000803d67824 */ /* 0x000fce00078e020d */
.L_x_4976:
[----:B------:R-:W-:Y:S01]  /*1290*/  ULDC.64 UR4, c[0x0][0xa28] ;  /* 0x00028a0000047ab9 */ /* 0x000fe20000000a00 */
[----:B0-234-:R-:W0:Y:S01]  /*12a0*/  LDC.64 R4, c[0x0][0xa08] ;  /* 0x00028200ff047b82 */ /* 0x01de220000000a00 */
[----:B------:R-:W-:Y:S01]  /*12b0*/  ISETP.NE.U32.AND P0, PT, RZ, UR4, PT ;  /* 0x00000004ff007c0c */ /* 0x000fe2000bf05070 */
[----:B------:R-:W-:Y:S01]  /*12c0*/  IMAD.MOV.U32 R122, RZ, RZ, RZ ;  /* 0x000000ffff7a7224 */ /* 0x000fe200078e00ff */
        /* <DEDUP_REMOVED lines=9> */
[----:B------:R-:W-:Y:S01]  /*1360*/  ISETP.NE.AND.EX P3, PT, RZ, UR5, PT, P3 ;  /* 0x00000005ff007c0c */ /* 0x000fe2000bf65330 */
[----:B0-----:R-:W-:-:S06]  /*1370*/  IMAD.WIDE R8, R59, 0x4, R4 ;  /* 0x000000043b087825 */ /* 0x001fcc00078e0204 */
[----:B------:R-:W0:Y:S01]  /*1380*/  @P1 LDC.64 R6, c[0x0][0xa18] ;  /* 0x00028600ff061b82 */ /* 0x000e220000000a00 */
[----:B------:R-:W-:Y:S02]  /*1390*/  ULDC UR4, c[0x0][0x288] ;  /* 0x0000a20000047ab9 */ /* 0x000fe40000000800 */
[----:B------:R-:W-:Y:S01]  /*13a0*/  IMAD.U32 R196, RZ, RZ, UR4 ;  /* 0x00000004ffc47e24 */ /* 0x000fe2000f8e00ff */
[----:B------:R-:W-:Y:S02]  /*13b0*/  ULDC.64 UR4, c[0x0][0x418] ;  /* 0x0001060000047ab9 */ /* 0x000fe40000000a00 */
[----:B------:R-:W5:Y:S01]  /*13c0*/  @P3 LDG.E R122, desc[UR46][R8.64] ;  /* 0x0000002e087a3981 */ /* 0x000f62000c1e1900 */
[----:B------:R-:W-:Y:S01]  /*13d0*/  ISETP.NE.U32.AND P2, PT, RZ, UR6, PT ;  /* 0x00000006ff007c0c */ /* 0x000fe2000bf45070 */
[----:B-1----:R-:W-:-:S04]  /*13e0*/  @P0 IMAD.WIDE R2, R59, 0x4, R2 ;  /* 0x000000043b020825 */ /* 0x002fc800078e0202 */
[----:B0-----:R-:W-:Y:S01]  /*13f0*/  @P1 IMAD.WIDE R4, R59, 0x4, R6 ;  /* 0x000000043b041825 */ /* 0x001fe200078e0206 */
[----:B------:R-:W-:Y:S01]  /*1400*/  UISETP.NE.U32.AND UP0, UPT, UR4, URZ, UPT ;  /* 0x0000003f0400728c */ /* 0x000fe2000bf05070 */
[----:B------:R0:W5:Y:S01]  /*1410*/  @P0 LDG.E R10, desc[UR46][R2.64] ;  /* 0x0000002e020a0981 */ /* 0x000162000c1e1900 */
[----:B------:R-:W-:Y:S01]  /*1420*/  ULDC UR6, c[0x0][0x2f0] ;  /* 0x0000bc0000067ab9 */ /* 0x000fe20000000800 */
[----:B------:R-:W-:Y:S02]  /*1430*/  ULDC UR4, c[0x0][0x424] ;  /* 0x0001090000047ab9 */ /* 0x000fe40000000800 */
[----:B------:R1:W5:Y:S01]  /*1440*/  @P1 LDG.E R196, desc[UR46][R4.64] ;  /* 0x0000002e04c41981 */ /* 0x000362000c1e1900 */
[----:B------:R-:W-:Y:S01]  /*1450*/  UISETP.NE.AND.EX UP0, UPT, UR5, URZ, UPT, UP0 ;  /* 0x0000003f0500728c */ /* 0x000fe2000bf05300 */
[----:B------:R-:W-:-:S03]  /*1460*/  ISETP.NE.AND.EX P2, PT, RZ, UR7, PT, P2 ;  /* 0x00000007ff007c0c */ /* 0x000fc6000bf45320 */
[----:B------:R-:W-:Y:S01]  /*1470*/  USEL UR4, UR4, 0x1, UP0 ;  /* 0x0000000104047887 */ /* 0x000fe20008000000 */
[C---:B0-----:R-:W-:Y:S01]  /*1480*/  LOP3.LUT R2, R58.reuse, 0xff000000, RZ, 0xc0, !PT ;  /* 0xff0000003a027812 */ /* 0x041fe200078ec0ff */
[----:B------:R-:W-:Y:S01]  /*1490*/  ULDC UR7, c[0x0][0x348] ;  /* 0x0000d20000077ab9 */ /* 0x000fe20000000800 */
[C---:B------:R-:W-:Y:S01]  /*14a0*/  LOP3.LUT R0, R58.reuse, 0xff0000, RZ, 0xc0, !PT ;  /* 0x00ff00003a007812 */ /* 0x040fe200078ec0ff */
[----:B------:R-:W-:Y:S01]  /*14b0*/  UIMAD UR6, UR4, UR6, URZ ;  /* 0x00000006040672a4 */ /* 0x000fe2000f8e023f */
[----:B------:R-:W-:Y:S02]  /*14c0*/  SHF.R.U32.HI R3, RZ, 0x8, R2 ;  /* 0x00000008ff037819 */ /* 0x000fe40000011602 */
[----:B------:R-:W-:Y:S02]  /*14d0*/  LOP3.LUT R215, R58, 0xffff, RZ, 0xc0, !PT ;  /* 0x0000ffff3ad77812 */ /* 0x000fe400078ec0ff */
[----:B------:R-:W-:Y:S02]  /*14e0*/  LEA.HI R216, R0, R3, RZ, 0x10 ;  /* 0x0000000300d87211 */ /* 0x000fe400078f80ff */
[----:B------:R-:W-:Y:S01]  /*14f0*/  MOV R217, R59 ;  /* 0x0000003b00d97202 */ /* 0x000fe20000000f00 */
[----:B-1----:R-:W-:Y:S06]  /*1500*/  @P1 BRA `(.L_x_4684) ;  /* 0x0000000000241947 */ /* 0x002fec0003800000 */
        /* <DEDUP_REMOVED lines=8> */
[----:B--2---:R-:W-:-:S07]  /*1590*/  IMAD.IADD R196, R5, 0x1, -R196 ;  /* 0x0000000105c47824 */ /* 0x004fce00078e0ac4 */
.L_x_4684:
[----:B------:R-:W-:Y:S02]  /*15a0*/  IMAD.U32 R2, RZ, RZ, UR7 ;  /* 0x00000007ff027e24 */ /* 0x000fe4000f8e00ff */
[----:B------:R-:W-:Y:S01]  /*15b0*/  IMAD.U32 R25, RZ, RZ, UR6 ;  /* 0x00000006ff197e24 */ /* 0x000fe2000f8e00ff */
[----:B------:R-:W-:Y:S06]  /*15c0*/  @!P2 BRA `(.L_x_4685) ;  /* 0x000000000010a947 */ /* 0x000fec0003800000 */
[----:B------:R-:W0:Y:S02]  /*15d0*/  LDC.64 R4, c[0x0][0xa20] ;  /* 0x00028800ff047b82 */ /* 0x000e240000000a00 */
[----:B0-----:R-:W-:-:S05]  /*15e0*/  IMAD.WIDE R4, R59, 0x4, R4 ;  /* 0x000000043b047825 */ /* 0x001fca00078e0204 */
[----:B------:R0:W5:Y:S01]  /*15f0*/  LDG.E R25, desc[UR46][R4.64] ;  /* 0x0000002e04197981 */ /* 0x000162000c1e1900 */
[----:B------:R-:W-:Y:S05]  /*1600*/  BRA `(.L_x_4686) ;  /* 0x0000000000107947 */ /* 0x000fea0003800000 */
.L_x_4685:
[----:B------:R-:W-:Y:S05]  /*1610*/  @!P3 BRA `(.L_x_4686) ;  /* 0x00000000000cb947 */ /* 0x000fea0003800000 */
[----:B------:R-:W2:Y:S04]  /*1620*/  LDG.E R0, desc[UR46][R8.64] ;  /* 0x0000002e08007981 */ /* 0x000ea8000c1e1900 */
[----:B------:R-:W2:Y:S02]  /*1630*/  LDG.E R25, desc[UR46][R8.64+0x4] ;  /* 0x0000042e08197981 */ /* 0x000ea4000c1e1900 */
[----:B--2---:R-:W-:-:S07]  /*1640*/  IMAD.IADD R25, R25, 0x1, -R0 ;  /* 0x0000000119197824 */ /* 0x004fce00078e0a00 */
.L_x_4686:
[----:B------:R-:W-:Y:S01]  /*1650*/  ULDC.64 UR4, c[0x0][0xa10] ;  /* 0x0002840000047ab9 */ /* 0x000fe20000000a00 */
[----:B0-----:R-:W0:Y:S01]  /*1660*/  LDC R4, c[0x0][0x448] ;  /* 0x00011200ff047b82 */ /* 0x001e220000000800 */
[----:B------:R-:W-:-:S04]  /*1670*/  ISETP.NE.U32.AND P0, PT, RZ, UR4, PT ;  /* 0x00000004ff007c0c */ /* 0x000fc8000bf05070 */
[----:B------:R-:W-:Y:S01]  /*1680*/  ISETP.NE.AND.EX P0, PT, RZ, UR5, PT, P0 ;  /* 0x00000005ff007c0c */ /* 0x000fe2000bf05300 */
[----:B------:R-:W-:Y:S02]  /*1690*/  ULDC.64 UR4, c[0x0][0xa30] ;  /* 0x00028c0000047ab9 */ /* 0x000fe40000000a00 */
[----:B------:R-:W-:-:S04]  /*16a0*/  ISETP.NE.U32.AND P1, PT, RZ, UR4, PT ;  /* 0x00000004ff007c0c */ /* 0x000fc8000bf25070 */
[----:B------:R-:W-:-:S06]  /*16b0*/  ISETP.NE.AND.EX P1, PT, RZ, UR5, PT, P1 ;  /* 0x00000005ff007c0c */ /* 0x000fcc000bf25310 */
[----:B------:R-:W1:Y:S08]  /*16c0*/  @P0 LDC.64 R6, c[0x0][0xa10] ;  /* 0x00028400ff060b82 */ /* 0x000e700000000a00 */
[----:B------:R-:W2:Y:S01]  /*16d0*/  @P1 LDC.64 R8, c[0x0][0xa30] ;  /* 0x00028c00ff081b82 */ /* 0x000ea20000000a00 */
[----:B-1----:R-:W-:-:S05]  /*16e0*/  @P0 IMAD.WIDE R6, R59, 0x4, R6 ;  /* 0x000000043b060825 */ /* 0x002fca00078e0206 */
[----:B------:R-:W3:Y:S04]  /*16f0*/  @P0 LDG.E R0, desc[UR46][R6.64] ;  /* 0x0000002e06000981 */ /* 0x000ee8000c1e1900 */
[----:B------:R-:W3:Y:S01]  /*1700*/  @P0 LDG.E R3, desc[UR46][R6.64+0x4] ;  /* 0x0000042e06030981 */ /* 0x000ee2000c1e1900 */
[----:B-----5:R-:W-:Y:S02]  /*1710*/  IMAD.MOV.U32 R146, RZ, RZ, R25 ;  /* 0x000000ffff927224 */ /* 0x020fe400078e0019 */
[----:B--2---:R-:W-:-:S05]  /*1720*/  @P1 IMAD.WIDE R8, R59, 0x4, R8 ;  /* 0x000000043b081825 */ /* 0x004fca00078e0208 */
[----:B------:R1:W5:Y:S01]  /*1730*/  @P1 LDG.E R146, desc[UR46][R8.64] ;  /* 0x0000002e08921981 */ /* 0x000362000c1e1900 */
[----:B0-----:R-:W-:Y:S01]  /*1740*/  ISETP.NE.AND P1, PT, R4, 0x1, PT ;  /* 0x000000010400780c */ /* 0x001fe20003f25270 */
[----:B------:R-:W-:Y:S01]  /*1750*/  IMAD.SHL.U32 R212, R57, 0x80, RZ ;  /* 0x0000008039d47824 */ /* 0x000fe200078e00ff */
[----:B------:R-:W0:Y:S01]  /*1760*/  LDC.64 R4, c[0x0][0x9e0] ;  /* 0x00027800ff047b82 */ /* 0x000e220000000a00 */
[----:B------:R-:W-:-:S10]  /*1770*/  IMAD.IADD R13, R25, 0x1, -R10 ;  /* 0x00000001190d7824 */ /* 0x000fd400078e0a0a */
[----:B------:R-:W2:Y:S08]  /*1780*/  @P1 LDC R12, c[0x0][0x44c] ;  /* 0x00011300ff0c1b82 */ /* 0x000eb00000000800 */
[----:B------:R-:W4:Y:S01]  /*1790*/  @P1 LDC R11, c[0x0][0x450] ;  /* 0x00011400ff0b1b82 */ /* 0x000f220000000800 */
[----:B0-----:R-:W-:Y:S01]  /*17a0*/  ISETP.GE.AND P2, PT, R5, 0x1, PT ;  /* 0x000000010500780c */ /* 0x001fe20003f46270 */
[----:B---3--:R-:W-:-:S02]  /*17b0*/  @P0 IMAD.IADD R2, R3, 0x1, -R0 ;  /* 0x0000000103020824 */ /* 0x008fc400078e0a00 */
[----:B------:R-:W-:Y:S02]  /*17c0*/  VIADD R3, R212, 0x7f ;  /* 0x0000007fd4037836 */ /* 0x000fe40000000000 */
[----:B------:R-:W-:Y:S02]  /*17d0*/  IMAD.IADD R197, R13, 0x1, R2 ;  /* 0x000000010dc57824 */ /* 0x000fe400078e0202 */
[----:B--2---:R-:W-:-:S04]  /*17e0*/  @P1 IMAD.HI.U32 R6, R3, R12, RZ ;  /* 0x0000000c03061227 */ /* 0x004fc800078e00ff */
[C---:B------:R-:W-:Y:S01]  /*17f0*/  VIADD R0, R197.reuse, 0x5f ;  /* 0x0000005fc5007836 */ /* 0x040fe20000000000 */
[----:B----4-:R-:W-:Y:S02]  /*1800*/  @P1 SHF.R.U32.HI R3, RZ, R11, R6 ;  /* 0x0000000bff031219 */ /* 0x010fe40000011606 */
[----:B------:R-:W-:Y:S01]  /*1810*/  IADD3 R6, R197, 0x1, -R196 ;  /* 0x00000001c5067810 */ /* 0x000fe20007ffe8c4 */
[----:B------:R-:W-:-:S04]  /*1820*/  IMAD.HI R0, R0, 0x2aaaaaab, RZ ;  /* 0x2aaaaaab00007827 */ /* 0x000fc800078e02ff */
[----:B------:R-:W-:Y:S01]  /*1830*/  IMAD.IADD R3, R6, 0x1, R3 ;  /* 0x0000000106037824 */ /* 0x000fe200078e0203 */
[----:B------:R-:W-:-:S03]  /*1840*/  SHF.R.U32.HI R151, RZ, 0x1f, R0 ;  /* 0x0000001fff977819 */ /* 0x000fc60000011600 */
[----:B------:R-:W-:Y:S01]  /*1850*/  IMAD.IADD R4, R3, 0x1, R4 ;  /* 0x0000000103047824 */ /* 0x000fe200078e0204 */
[----:B------:R-:W-:Y:S01]  /*1860*/  LEA.HI.SX32 R151, R0, R151, 0x1c ;  /* 0x0000009700977211 */ /* 0x000fe200078fe2ff */
        /* <DEDUP_REMOVED lines=12> */
.L_x_4689:
[----:B------:R-:W-:-:S13]  /*1930*/  ISETP.NE.AND P0, PT, R5, 0x1, PT ;  /* 0x000000010500780c */ /* 0x000fda0003f05270 */
[----:B------:R-:W0:Y:S02]  /*1940*/  @P0 LDC.64 R6, c[0x0][0x9e8] ;  /* 0x00027a00ff060b82 */ /* 0x000e240000000a00 */
[----:B0-----:R-:W-:-:S05]  /*1950*/  @P0 IMAD.HI.U32 R6, R0, R6, RZ ;  /* 0x0000000600060227 */ /* 0x001fca00078e00ff */
[----:B------:R-:W-:-:S07]  /*1960*/  @P0 SHF.R.U32.HI R0, RZ, R7, R6 ;  /* 0x00000007ff000219 */ /* 0x000fce0000011606 */
.L_x_4690:
[----:B------:R-:W-:Y:S05]  /*1970*/  BSYNC B0 ;  /* 0x0000000000007941 */ /* 0x000fea0003800000 */
.L_x_4688:
[----:B------:R-:W-:-:S05]  /*1980*/  IMAD R3, R0, R5, R5 ;  /* 0x0000000500037224 */ /* 0x000fca00078e0205 */
[----:B------:R-:W-:-:S07]  /*1990*/  VIMNMX R4, R4, R3, PT ;  /* 0x0000000304047248 */ /* 0x000fce0003fe0100 */
.L_x_4687:
[----:B------:R-:W0:Y:S01]  /*19a0*/  @P1 LDC R3, c[0x0][0x44c] ;  /* 0x00011300ff031b82 */ /* 0x000e220000000800 */
[----:B------:R-:W-:Y:S01]  /*19b0*/  IADD3 R4, R4, 0x5f, RZ ;  /* 0x0000005f04047810 */ /* 0x000fe20007ffe0ff */
[----:B------:R-:W-:Y:S01]  /*19c0*/  IMAD.MOV.U32 R7, RZ, RZ, R212 ;  /* 0x000000ffff077224 */ /* 0x000fe200078e00d4 */
[----:B------:R-:W-:Y:S01]  /*19d0*/  ULDC UR4, c[0x0][0x9dc] ;  /* 0x0002770000047ab9 */ /* 0x000fe20000000800 */
[----:B------:R-:W-:Y:S02]  /*19e0*/  IMAD.IADD R150, R197, 0x1, -R196 ;  /* 0x00000001c5967824 */ /* 0x000fe400078e0ac4 */
[----:B------:R-:W-:Y:S02]  /*19f0*/  IMAD.HI R4, R4, 0x2aaaaaab, RZ ;  /* 0x2aaaaaab04047827 */ /* 0x000fe400078e02ff */
[----:B------:R-:W1:Y:S02]  /*1a00*/  @P1 LDC R9, c[0x0][0x450] ;  /* 0x00011400ff091b82 */ /* 0x000e640000000800 */
[----:B0-----:R-:W-:Y:S01]  /*1a10*/  @P1 IMAD.HI.U32 R0, R212, R3, RZ ;  /* 0x00000003d4001227 */ /* 0x001fe200078e00ff */
[----:B------:R-:W-:-:S04]  /*1a20*/  SHF.R.U32.HI R3, RZ, 0x1f, R4 ;  /* 0x0000001fff037819 */ /* 0x000fc80000011604 */
[----:B------:R-:W-:Y:S02]  /*1a30*/  LEA.HI.SX32 R4, R4, R3, 0x1c ;  /* 0x0000000304047211 */ /* 0x000fe400078fe2ff */
        /* <DEDUP_REMOVED lines=15> */
.L_x_4693:
[----:B------:R-:W-:-:S13]  /*1b30*/  ISETP.NE.AND P0, PT, R5, 0x1, PT ;  /* 0x000000010500780c */ /* 0x000fda0003f05270 */
[----:B------:R-:W0:Y:S02]  /*1b40*/  @P0 LDC.64 R6, c[0x0][0x9e8] ;  /* 0x00027a00ff060b82 */ /* 0x000e240000000a00 */
[----:B0-----:R-:W-:-:S05]  /*1b50*/  @P0 IMAD.HI.U32 R4, R0, R6, RZ ;  /* 0x0000000600040227 */ /* 0x001fca00078e00ff */
[----:B------:R-:W-:-:S07]  /*1b60*/  @P0 SHF.R.U32.HI R0, RZ, R7, R4 ;  /* 0x00000007ff000219 */ /* 0x000fce0000011604 */
.L_x_4694:
[----:B------:R-:W-:Y:S05]  /*1b70*/  BSYNC B0 ;  /* 0x0000000000007941 */ /* 0x000fea0003800000 */
.L_x_4692:
[----:B------:R-:W-:-:S05]  /*1b80*/  IMAD R0, R0, R5, RZ ;  /* 0x0000000500007224 */ /* 0x000fca00078e02ff */
[----:B------:R-:W-:-:S07]  /*1b90*/  VIMNMX R3, R3, R0, !PT ;  /* 0x0000000003037248 */ /* 0x000fce0007fe0100 */
.L_x_4691:
[----:B------:R-:W-:Y:S01]  /*1ba0*/  IMAD.HI R3, R3, 0x2aaaaaab, RZ ;  /* 0x2aaaaaab03037827 */ /* 0x000fe200078e02ff */
[----:B------:R-:W-:Y:S01]  /*1bb0*/  BSSY B0, `(.L_x_4695) ;  /* 0x0000028000007945 */ /* 0x000fe20003800000 */
[----:B------:R-:W-:Y:S02]  /*1bc0*/  LOP3.LUT R221, R216, 0xff, RZ, 0xc0, !PT ;  /* 0x000000ffd8dd7812 */ /* 0x000fe400078ec0ff */
[----:B------:R-:W-:Y:S02]  /*1bd0*/  SHF.R.U32.HI R216, RZ, 0x10, R216 ;  /* 0x00000010ffd87819 */ /* 0x000fe400000116d8 */
[----:B------:R-:W-:-:S04]  /*1be0*/  SHF.R.U32.HI R0, RZ, 0x1f, R3 ;  /* 0x0000001fff007819 */ /* 0x000fc80000011603 */
[----:B------:R-:W-:-:S04]  /*1bf0*/  LEA.HI.SX32 R0, R3, R0, 0x1c ;  /* 0x0000000003007211 */ /* 0x000fc800078fe2ff */
[----:B------:R-:W-:Y:S01]  /*1c00*/  VIMNMX R9, RZ, R0, !PT ;  /* 0x00000000ff097248 */ /* 0x000fe20007fe0100 */
[----:B------:R-:W-:-:S03]  /*1c10*/  IMAD.MOV.U32 R0, RZ, RZ, RZ ;  /* 0x000000ffff007224 */ /* 0x000fc600078e00ff */
[----:B------:R-:W-:-:S13]  /*1c20*/  ISETP.GT.AND P0, PT, R8, R9, PT ;  /* 0x000000090800720c */ /* 0x000fda0003f04270 */
[----:B------:R-:W-:Y:S05]  /*1c30*/  @!P0 BRA `(.L_x_4696) ;  /* 0x00000000007c8947 */ /* 0x000fea0003800000 */
        /* <DEDUP_REMOVED lines=28> */
[----:B------:R-:W-:-:S05]  /*1e00*/  IMAD.MOV.U32 R0, RZ, RZ, R5 ;  /* 0x000000ffff007224 */ /* 0x000fca00078e0005 */
[----:B------:R-:W-:Y:S02]  /*1e10*/  @!P2 IADD3 R0, -R0, RZ, RZ ;  /* 0x000000ff0000a210 */ /* 0x000fe40007ffe1ff */
[----:B------:R-:W-:-:S07]  /*1e20*/  @!P1 LOP3.LUT R0, RZ, R11, RZ, 0x33, !PT ;  /* 0x0000000bff009212 */ /* 0x000fce00078e33ff */
.L_x_4696:
[----:B------:R-:W-:Y:S05]  /*1e30*/  BSYNC B0 ;  /* 0x0000000000007941 */ /* 0x000fea0003800000 */
.L_x_4695:
[----:B------:R-:W-:Y:S01]  /*1e40*/  IMAD R3, R221, R0, R9 ;  /* 0x00000000dd037224 */ /* 0x000fe200078e0209 */
        /* <DEDUP_REMOVED lines=35> */
[----:B-1---5:R-:W-:Y:S05]  /*2080*/  CALL.ABS.NOINC R14 ;  /* 0x000000000e007343 */ /* 0x022fea0003c00000 */
.L_x_4699:
[----:B------:R-:W-:Y:S05]  /*2090*/  BSYNC B6 ;  /* 0x0000000000067941 */ /* 0x000fea0003800000 */
.L_x_4698:
        /* <DEDUP_REMOVED lines=19> */
[----:B-1---5:R-:W-:Y:S05]  /*21d0*/  CALL.ABS.NOINC R14 ;  /* 0x000000000e007343 */ /* 0x022fea0003c00000 */
.L_x_4701:
[----:B------:R-:W-:Y:S05]  /*21e0*/  BSYNC B6 ;  /* 0x0000000000067941 */ /* 0x000fea0003800000 */
.L_x_4700:
[----:B------:R-:W-:Y:S01]  /*21f0*/  ULDC.64 UR4, c[0x0][0x9f8] ;  /* 0x00027e0000047ab9 */ /* 0x000fe20000000a00 */
[----:B------:R-:W0:Y:S01]  /*2200*/  S2R R3, SR_TID.X ;  /* 0x0000000000037919 */ /* 0x000e220000002100 */
[----:B------:R-:W-:Y:S01]  /*2210*/  ISETP.NE.U32.AND P0, PT, RZ, UR4, PT ;  /* 0x00000004ff007c0c */ /* 0x000fe2000bf05070 */
[----:B------:R-:W1:Y:S01]  /*2220*/  LDC.64 R102, c[0x0][0x300] ;  /* 0x0000c000ff667b82 */ /* 0x000e620000000a00 */
[----:B------:R-:W-:Y:S01]  /*2230*/  ULDC UR8, c[0x0][0x2f4] ;  /* 0x0000bd0000087ab9 */ /* 0x000fe20000000800 */
[----:B------:R-:W-:Y:S01]  /*2240*/  IMAD.IADD R122, R122, 0x1, R25 ;  /* 0x000000017a7a7824 */ /* 0x000fe200078e0219 */
[----:B------:R-:W-:Y:S01]  /*2250*/  ISETP.NE.AND.EX P0, PT, RZ, UR5, PT, P0 ;  /* 0x00000005ff007c0c */ /* 0x000fe2000bf05300 */
[----:B------:R-:W-:Y:S01]  /*2260*/  VIADD R0, R22, 0x60 ;  /* 0x0000006016007836 */ /* 0x000fe20000000000 */
[----:B------:R-:W-:Y:S01]  /*2270*/  ISETP.GE.AND P1, PT, R198, UR8, PT ;  /* 0x00000008c6007c0c */ /* 0x000fe2000bf26270 */
[----:B------:R-:W-:Y:S01]  /*2280*/  ULDC.64 UR4, c[0x0][0x330] ;  /* 0x0000cc0000047ab9 */ /* 0x000fe20000000a00 */
[----:B------:R-:W-:Y:S01]  /*2290*/  SHF.R.S32.HI R23, RZ, 0x1f, R22 ;  /* 0x0000001fff177819 */ /* 0x000fe20000011416 */
[----:B------:R-:W2:Y:S01]  /*22a0*/  LDC.64 R96, c[0x0][0x3f8] ;  /* 0x0000fe00ff607b82 */ /* 0x000ea20000000a00 */
[----:B------:R-:W-:-:S07]  /*22b0*/  ULDC.64 UR6, c[0x0][0x308] ;  /* 0x0000c20000067ab9 */ /* 0x000fce0000000a00 */
[----:B------:R-:W3:Y:S01]  /*22c0*/  @P0 LDC.64 R4, c[0x0][0x9f8] ;  /* 0x00027e00ff040b82 */ /* 0x000ee20000000a00 */
[----:B------:R-:W-:-:S07]  /*22d0*/  SHF.R.S32.HI R147, RZ, 0x1f, R195 ;  /* 0x0000001fff937819 */ /* 0x000fce00000114c3 */
[----:B------:R-:W4:Y:S08]  /*22e0*/  LDC R33, c[0x0][0x3f4] ;  /* 0x0000fd00ff217b82 */ /* 0x000f300000000800 */
[----:B------:R-:W4:Y:S01]  /*22f0*/  LDC.64 R90, c[0x0][0x408] ;  /* 0x00010200ff5a7b82 */ /* 0x000f220000000a00 */
[----:B---3--:R-:W-:-:S05]  /*2300*/  @P0 IMAD.WIDE R4, R59, 0x4, R4 ;  /* 0x000000043b040825 */ /* 0x008fca00078e0204 */
[----:B------:R3:W4:Y:S01]  /*2310*/  @P0 LDG.E R59, desc[UR46][R4.64] ;  /* 0x0000002e043b0981 */ /* 0x000722000c1e1900 */
[----:B------:R-:W-:Y:S01]  /*2320*/  SEL R6, RZ, 0xffffffff, P1 ;  /* 0xffffffffff067807 */ /* 0x000fe20000800000 */
[----:B0-----:R-:W-:Y:S01]  /*2330*/  VIADD R7, R3, 0xffffff80 ;  /* 0xffffff8003077836 */ /* 0x001fe20000000000 */
[----:B------:R-:W-:Y:S01]  /*2340*/  ISETP.GE.AND P0, PT, R22, UR8, PT ;  /* 0x0000000816007c0c */ /* 0x000fe2000bf06270 */
[C---:B------:R-:W-:Y:S01]  /*2350*/  IMAD.WIDE.U32 R104, R215.reuse, UR4, R22 ;  /* 0x00000004d7687c25 */ /* 0x040fe2000f8e0016 */
[----:B------:R-:W-:Y:S01]  /*2360*/  SHF.R.S32.HI R8, RZ, 0x1f, R122 ;  /* 0x0000001fff087819 */ /* 0x000fe2000001147a */
[----:B------:R-:W0:Y:S01]  /*2370*/  S2R R175, SR_TID.X ;  /* 0x0000000000af7919 */ /* 0x000e220000002100 */
[----:B------:R-:W-:Y:S01]  /*2380*/  SEL R3, RZ, 0x1, P0 ;  /* 0x00000001ff037807 */ /* 0x000fe20000000000 */
[----:B------:R-:W-:Y:S01]  /*2390*/  IMAD R105, R215, UR5, R105 ;  /* 0x00000005d7697c24 */ /* 0x000fe2000f8e0269 */
[----:B------:R-:W-:Y:S01]  /*23a0*/  ISETP.GE.AND P0, PT, R199, UR8, PT ;  /* 0x00000008c7007c0c */ /* 0x000fe2000bf06270 */
[----:B---3--:R-:W-:Y:S01]  /*23b0*/  IMAD.SHL.U32 R4, R6, 0x2, RZ ;  /* 0x0000000206047824 */ /* 0x008fe200078e00ff */
[----:B------:R-:W-:Y:S01]  /*23c0*/  SHF.R.S32.HI R6, RZ, 0x1f, R7 ;  /* 0x0000001fff067819 */ /* 0x000fe20000011407 */
[----:B------:R-:W-:Y:S01]  /*23d0*/  ULDC.64 UR4, c[0x0][0xa08] ;  /* 0x0002820000047ab9 */ /* 0x000fe20000000a00 */
[----:B------:R-:W-:Y:S01]  /*23e0*/  ISETP.GE.AND P1, PT, R0, UR8, PT ;  /* 0x0000000800007c0c */ /* 0x000fe2000bf26270 */
[----:B--2---:R-:W-:Y:S01]  /*23f0*/  IMAD.WIDE.U32 R98, R195, R96, R22 ;  /* 0x00000060c3627225 */ /* 0x004fe200078e0016 */
[----:B------:R-:W-:-:S02]  /*2400*/  LOP3.LUT R3, R4, 0x2, R3, 0xe2, !PT ;  /* 0x0000000204037812 */ /* 0x000fc400078ee203 */
[----:B------:R-:W-:Y:S01]  /*2410*/  LEA.HI R7, R6, R7, RZ, 0x2 ;  /* 0x0000000706077211 */ /* 0x000fe200078f10ff */
[----:B-1----:R-:W-:Y:S01]  /*2420*/  IMAD R6, R8, R102, RZ ;  /* 0x0000006608067224 */ /* 0x002fe200078e02ff */
[----:B------:R-:W-:Y:S01]  /*2430*/  SEL R4, RZ, 0x4, P0 ;  /* 0x00000004ff047807 */ /* 0x000fe20000000000 */
[----:B----4-:R-:W-:Y:S01]  /*2440*/  IMAD.WIDE.U32 R92, R195, R90, R22 ;  /* 0x0000005ac35c7225 */ /* 0x010fe200078e0016 */
[----:B------:R-:W-:Y:S02]  /*2450*/  SEL R5, RZ, 0x8, P1 ;  /* 0x00000008ff057807 */ /* 0x000fe40000800000 */
[----:B------:R-:W-:Y:S01]  /*2460*/  LOP3.LUT R18, R18, 0xfffffffb, RZ, 0xc0, !PT ;  /* 0xfffffffb12127812 */ /* 0x000fe200078ec0ff */
[----:B------:R-:W-:Y:S01]  /*2470*/  IMAD R9, R122, R103, R6 ;  /* 0x000000677a097224 */ /* 0x000fe200078e0206 */
[----:B------:R-:W-:Y:S01]  /*2480*/  LOP3.LUT R14, R5, R3, R4, 0xfe, !PT ;  /* 0x00000003050e7212 */ /* 0x000fe200078efe04 */
[----:B------:R-:W-:Y:S01]  /*2490*/  VIADD R3, R22, 0x80 ;  /* 0x0000008016037836 */ /* 0x000fe20000000000 */
[----:B------:R-:W-:Y:S01]  /*24a0*/  SHF.R.S32.HI R6, RZ, 0x1f, R7 ;  /* 0x0000001fff067819 */ /* 0x000fe20000011407 */
[----:B------:R-:W-:Y:S01]  /*24b0*/  IMAD.WIDE.U32 R4, R122, R102, RZ ;  /* 0x000000667a047225 */ /* 0x000fe200078e00ff */
[----:B------:R-:W-:-:S02]  /*24c0*/  SHF.R.S32.HI R193, RZ, 0x1f, R192 ;  /* 0x0000001fffc17819 */ /* 0x000fc400000114c0 */
[----:B------:R-:W-:Y:S01]  /*24d0*/  LEA.HI R6, R6, R195, RZ, 0x3 ;  /* 0x000000c306067211 */ /* 0x000fe200078f18ff */
[----:B------:R-:W-:Y:S01]  /*24e0*/  IMAD.IADD R5, R5, 0x1, R9 ;  /* 0x0000000105057824 */ /* 0x000fe200078e0209 */
[----:B------:R-:W-:Y:S01]  /*24f0*/  ISETP.GE.AND P0, PT, R3, UR8, PT ;  /* 0x0000000803007c0c */ /* 0x000fe2000bf06270 */
[----:B------:R-:W-:Y:S01]  /*2500*/  IMAD.WIDE.U32 R100, R195, R96, R192 ;  /* 0x00000060c3647225 */ /* 0x000fe200078e00c0 */
[----:B------:R-:W-:Y:S02]  /*2510*/  LOP3.LUT R6, R6, 0xfffffff8, RZ, 0xc0, !PT ;  /* 0xfffffff806067812 */ /* 0x000fe400078ec0ff */
[----:B------:R-:W-:Y:S01]  /*2520*/  SEL R7, RZ, 0x10, P0 ;  /* 0x00000010ff077807 */ /* 0x000fe20000000000 */
[----:B------:R-:W-:Y:S01]  /*2530*/  IMAD.WIDE.U32 R4, R215, UR6, R4 ;  /* 0x00000006d7047c25 */ /* 0x000fe2000f8e0004 */
[----:B------:R-:W-:Y:S02]  /*2540*/  ISETP.NE.U32.AND P0, PT, RZ, UR4, PT ;  /* 0x00000004ff007c0c */ /* 0x000fe4000bf05070 */
[----:B------:R-:W-:Y:S01]  /*2550*/  LOP3.LUT R14, R14, R7, RZ, 0xfc, !PT ;  /* 0x000000070e0e7212 */ /* 0x000fe200078efcff */
[----:B------:R-:W-:Y:S01]  /*2560*/  IMAD.IADD R132, R195, 0x1, -R6 ;  /* 0x00000001c3847824 */ /* 0x000fe200078e0a06 */
[----:B------:R-:W-:Y:S01]  /*2570*/  ISETP.NE.AND.EX P0, PT, RZ, UR5, PT, P0 ;  /* 0x00000005ff007c0c */ /* 0x000fe2000bf05300 */
[----:B------:R-:W-:Y:S01]  /*2580*/  IMAD R5, R215, UR7, R5 ;  /* 0x00000007d7057c24 */ /* 0x000fe2000f8e0205 */
[----:B------:R-:W-:Y:S01]  /*2590*/  ULDC.64 UR4, c[0x0][0x310] ;  /* 0x0000c40000047ab9 */ /* 0x000fe20000000a00 */
[----:B------:R-:W-:Y:S01]  /*25a0*/  ISETP.GE.AND P2, PT, R199, R33, PT ;  /* 0x00000021c700720c */ /* 0x000fe20003f46270 */
[----:B------:R-:W-:Y:S01]  /*25b0*/  IMAD.WIDE.U32 R94, R195, R90, R192 ;  /* 0x0000005ac35e7225 */ /* 0x000fe200078e00c0 */
[----:B------:R-:W-:-:S02]  /*25c0*/  LOP3.LUT P1, RZ, R132, 0x4, RZ, 0xc0, !PT ;  /* 0x0000000484ff7812 */ /* 0x000fc4000782c0ff */
[----:B------:R-:W-:Y:S01]  /*25d0*/  SHF.R.U32.HI R26, RZ, 0x3, R206 ;  /* 0x00000003ff1a7819 */ /* 0x000fe200000116ce */
[C---:B------:R-:W-:Y:S01]  /*25e0*/  IMAD.SHL.U32 R111, R96.reuse, 0x40, RZ ;  /* 0x00000040606f7824 */ /* 0x040fe200078e00ff */
[----:B------:R-:W-:Y:S01]  /*25f0*/  SHF.L.U64.HI R110, R96, 0x6, R97 ;  /* 0x00000006606e7819 */ /* 0x000fe20000010261 */
[----:B------:R-:W-:Y:S01]  /*2600*/  IMAD R133, R103, 0x60, RZ ;  /* 0x0000006067857824 */ /* 0x000fe200078e02ff */
[----:B------:R-:W-:Y:S01]  /*2610*/  IADD3 R122, P3, R195, R122, RZ ;  /* 0x0000007ac37a7210 */ /* 0x000fe20007f7e0ff */
[C---:B------:R-:W-:Y:S01]  /*2620*/  IMAD.SHL.U32 R137, R102.reuse, 0x40, RZ ;  /* 0x0000004066897824 */ /* 0x040fe200078e00ff */
[----:B------:R-:W-:Y:S01]  /*2630*/  SHF.L.U64.HI R136, R102, 0x6, R103 ;  /* 0x0000000666887819 */ /* 0x000fe20000010267 */
[----:B------:R-:W-:Y:S01]  /*2640*/  IMAD R135, R91, 0x60, RZ ;  /* 0x000000605b877824 */ /* 0x000fe200078e02ff */
[C---:B------:R-:W-:Y:S01]  /*2650*/  SHF.L.U64.HI R108, R90.reuse, 0x6, R91 ;  /* 0x000000065a6c7819 */ /* 0x040fe2000001025b */
[----:B------:R-:W-:Y:S01]  /*2660*/  IMAD.SHL.U32 R109, R90, 0x40, RZ ;  /* 0x000000405a6d7824 */ /* 0x000fe200078e00ff */
[----:B------:R-:W-:Y:S01]  /*2670*/  SHF.R.S32.HI R149, RZ, 0x1f, R219 ;  /* 0x0000001fff957819 */ /* 0x000fe200000114db */
[----:B------:R-:W-:Y:S01]  /*2680*/  IMAD.X R123, R8, 0x1, R147, P3 ;  /* 0x00000001087b7824 */ /* 0x000fe200018e0693 */
[----:B------:R-:W-:-:S02]  /*2690*/  @P1 LOP3.LUT R18, R18, 0x4, RZ, 0xfc, !PT ;  /* 0x0000000412121812 */ /* 0x000fc400078efcff */
[----:B------:R-:W-:Y:S02]  /*26a0*/  ISETP.GE.AND P1, PT, R198, R33, PT ;  /* 0x00000021c600720c */ /* 0x000fe40003f26270 */
[----:B------:R-:W-:Y:S02]  /*26b0*/  LOP3.LUT R18, R18, 0xfffffffe, RZ, 0xc0, !PT ;  /* 0xfffffffe12127812 */ /* 0x000fe400078ec0ff */
[----:B0-----:R-:W-:Y:S02]  /*26c0*/  LEA.HI R175, R175, 0x8, RZ, 0x19 ;  /* 0x00000008afaf7811 */ /* 0x001fe400078fc8ff */
[----:B------:R-:W-:Y:S02]  /*26d0*/  @P2 LOP3.LUT R18, R18, 0x1, RZ, 0xfc, !PT ;  /* 0x0000000112122812 */ /* 0x000fe400078efcff */
[----:B------:R-:W-:Y:S02]  /*26e0*/  SHF.L.U32 R130, R33, 0x1, RZ ;  /* 0x0000000121827819 */ /* 0x000fe400000006ff */
[----:B------:R-:W-:-:S02]  /*26f0*/  SHF.R.S32.HI R6, RZ, 0x1f, R59 ;  /* 0x0000001fff067819 */ /* 0x000fc4000001143b */
[----:B------:R-:W-:Y:S02]  /*2700*/  SEL R27, R59, RZ, !P0 ;  /* 0x000000ff3b1b7207 */ /* 0x000fe40004000000 */
[----:B------:R-:W-:Y:S01]  /*2710*/  SEL R9, R6, RZ, !P0 ;  /* 0x000000ff06097207 */ /* 0x000fe20004000000 */
[----:B------:R-:W-:Y:S02]  /*2720*/  IMAD R6, R147, R96, RZ ;  /* 0x0000006093067224 */ /* 0x000fe400078e02ff */
[----:B------:R-:W-:-:S04]  /*2730*/  IMAD.WIDE.U32 R106, R27, UR4, R4 ;  /* 0x000000041b6a7c25 */ /* 0x000fc8000f8e0004 */
[----:B------:R-:W-:Y:S02]  /*2740*/  IMAD R10, R9, UR4, RZ ;  /* 0x00000004090a7c24 */ /* 0x000fe4000f8e02ff */
[-C--:B------:R-:W-:Y:S02]  /*2750*/  IMAD R4, R147, R102.reuse, RZ ;  /* 0x0000006693047224 */ /* 0x080fe400078e02ff */
[----:B------:R-:W-:Y:S02]  /*2760*/  IMAD R11, R195, R97, R6 ;  /* 0x00000061c30b7224 */ /* 0x000fe400078e0206 */
[----:B------:R-:W-:Y:S01]  /*2770*/  IMAD R13, R27, UR5, R10 ;  /* 0x000000051b0d7c24 */ /* 0x000fe2000f8e020a */
[----:B------:R-:W-:Y:S01]  /*2780*/  ULDC.64 UR4, c[0x0][0x338] ;  /* 0x0000ce0000047ab9 */ /* 0x000fe20000000a00 */
[----:B------:R-:W-:Y:S01]  /*2790*/  IMAD.WIDE.U32 R6, R195, R102, R22 ;  /* 0x00000066c3067225 */ /* 0x000fe200078e0016 */
[----:B------:R-:W-:-:S03]  /*27a0*/  IADD3 R99, R11, R99, RZ ;  /* 0x000000630b637210 */ /* 0x000fc60007ffe0ff */
[----:B------:R-:W-:Y:S01]  /*27b0*/  IMAD R15, R195, R103, R4 ;  /* 0x00000067c30f7224 */ /* 0x000fe200078e0204 */
[----:B------:R-:W-:Y:S01]  /*27c0*/  IADD3 R5, P0, R106, R6, RZ ;  /* 0x000000066a057210 */ /* 0x000fe20007f1e0ff */
[----:B------:R-:W-:Y:S02]  /*27d0*/  IMAD.IADD R4, R107, 0x1, R13 ;  /* 0x000000016b047824 */ /* 0x000fe400078e020d */
[----:B------:R-:W-:Y:S01]  /*27e0*/  IMAD R10, R9, UR4, RZ ;  /* 0x00000004090a7c24 */ /* 0x000fe2000f8e02ff */
[----:B------:R-:W-:Y:S01]  /*27f0*/  SEL R9, R33, RZ, P1 ;  /* 0x000000ff21097207 */ /* 0x000fe20000800000 */
[C---:B------:R-:W-:Y:S01]  /*2800*/  IMAD.WIDE.U32 R104, R27.reuse, UR4, R104 ;  /* 0x000000041b687c25 */ /* 0x040fe2000f8e0068 */
[----:B------:R-:W-:Y:S02]  /*2810*/  IADD3.X R6, R4, R7, R15, P0, !PT ;  /* 0x0000000704067210 */ /* 0x000fe400007fe40f */
[----:B------:R-:W-:Y:S01]  /*2820*/  ISETP.GE.AND P0, PT, R22, R33, PT ;  /* 0x000000211600720c */ /* 0x000fe20003f06270 */
[----:B------:R-:W-:-:S02]  /*2830*/  IMAD R27, R27, UR5, R10 ;  /* 0x000000051b1b7c24 */ /* 0x000fc4000f8e020a */
[----:B------:R-:W-:Y:S01]  /*2840*/  IMAD R10, R147, R90, RZ ;  /* 0x0000005a930a7224 */ /* 0x000fe200078e02ff */
[----:B------:R-:W-:Y:S01]  /*2850*/  SEL R7, R33, RZ, P0 ;  /* 0x000000ff21077207 */ /* 0x000fe20000000000 */
[----:B------:R-:W-:Y:S02]  /*2860*/  IMAD.IADD R101, R101, 0x1, R11 ;  /* 0x0000000165657824 */ /* 0x000fe400078e020b */
[----:B------:R-:W-:Y:S01]  /*2870*/  IMAD R11, R195, R91, R10 ;  /* 0x0000005bc30b7224 */ /* 0x000fe200078e020a */
[----:B------:R-:W-:Y:S01]  /*2880*/  SEL R10, R33, RZ, P2 ;  /* 0x000000ff210a7207 */ /* 0x000fe20001000000 */
[----:B------:R-:W-:Y:S02]  /*2890*/  IMAD.IADD R7, R22, 0x1, R7 ;  /* 0x0000000116077824 */ /* 0x000fe400078e0207 */
[----:B------:R-:W-:Y:S02]  /*28a0*/  IMAD.IADD R9, R198, 0x1, R9 ;  /* 0x00000001c6097824 */ /* 0x000fe400078e0209 */
[----:B------:R-:W-:Y:S01]  /*28b0*/  IMAD.IADD R20, R199, 0x1, R10 ;  /* 0x00000001c7147824 */ /* 0x000fe200078e020a */
[----:B------:R-:W-:Y:S01]  /*28c0*/  SHF.R.S32.HI R10, RZ, 0x1f, R7 ;  /* 0x0000001fff0a7819 */ /* 0x000fe20000011407 */
[----:B------:R-:W-:Y:S01]  /*28d0*/  IMAD.IADD R95, R95, 0x1, R11 ;  /* 0x000000015f5f7824 */ /* 0x000fe200078e020b */
[----:B------:R-:W-:Y:S01]  /*28e0*/  SHF.R.S32.HI R12, RZ, 0x1f, R9 ;  /* 0x0000001fff0c7819 */ /* 0x000fe20000011409 */
[----:B------:R-:W-:Y:S01]  /*28f0*/  IMAD.IADD R93, R11, 0x1, R93 ;  /* 0x000000010b5d7824 */ /* 0x000fe200078e025d */
[-C--:B------:R-:W-:Y:S01]  /*2900*/  LEA.HI R11, R10, R7.reuse, RZ, 0x3 ;  /* 0x000000070a0b7211 */ /* 0x080fe200078f18ff */
[----:B-----5:R-:W-:Y:S01]  /*2910*/  IMAD.WIDE.U32 R100, R146, R96, R100 ;  /* 0x0000006092647225 */ /* 0x020fe200078e0064 */
[----:B------:R-:W-:-:S02]  /*2920*/  LEA.HI R7, R10, R7, RZ, 0x6 ;  /* 0x000000070a077211 */ /* 0x000fc400078f30ff */
[-C--:B------:R-:W-:Y:S01]  /*2930*/  LEA.HI R10, R12, R9.reuse, RZ, 0x6 ;  /* 0x000000090c0a7211 */ /* 0x080fe200078f30ff */
[----:B------:R-:W-:Y:S01]  /*2940*/  IMAD.WIDE.U32 R98, R146, R96, R98 ;  /* 0x0000006092627225 */ /* 0x000fe200078e0062 */
[----:B------:R-:W-:Y:S02]  /*2950*/  LEA.HI R13, R12, R9, RZ, 0x3 ;  /* 0x000000090c0d7211 */ /* 0x000fe400078f18ff */
[----:B------:R-:W-:Y:S01]  /*2960*/  SHF.R.S32.HI R7, RZ, 0x6, R7 ;  /* 0x00000006ff077819 */ /* 0x000fe20000011407 */
[----:B------:R-:W-:Y:S01]  /*2970*/  IMAD.WIDE.U32 R94, R146, R90, R94 ;  /* 0x0000005a925e7225 */ /* 0x000fe200078e005e */
[----:B------:R-:W-:Y:S02]  /*2980*/  SHF.R.S32.HI R9, RZ, 0x6, R10 ;  /* 0x00000006ff097819 */ /* 0x000fe4000001140a */
[----:B------:R-:W-:Y:S01]  /*2990*/  LOP3.LUT R10, R208, 0x38, R11, 0xf8, !PT ;  /* 0x00000038d00a7812 */ /* 0x000fe200078ef80b */
[C---:B------:R-:W-:Y:S01]  /*29a0*/  IMAD R144, R7.reuse, 0x1800, R210 ;  /* 0x0000180007907824 */ /* 0x040fe200078e02d2 */
[----:B------:R-:W-:Y:S01]  /*29b0*/  SHF.R.S32.HI R21, RZ, 0x1f, R20 ;  /* 0x0000001fff157819 */ /* 0x000fe20000011414 */
[--C-:B------:R-:W-:Y:S01]  /*29c0*/  IMAD R142, R7, 0x1800, R211.reuse ;  /* 0x00001800078e7824 */ /* 0x100fe200078e02d3 */
[----:B------:R-:W-:Y:S01]  /*29d0*/  LOP3.LUT R7, R10, R209, RZ, 0x3c, !PT ;  /* 0x000000d10a077212 */ /* 0x000fe200078e3cff */
[----:B------:R-:W-:Y:S01]  /*29e0*/  IMAD R140, R9, 0x1800, R211 ;  /* 0x00001800098c7824 */ /* 0x000fe200078e02d3 */
[----:B------:R-:W-:Y:S01]  /*29f0*/  LEA.HI R25, R21, R20, RZ, 0x3 ;  /* 0x0000001415197211 */ /* 0x000fe200078f18ff */
[----:B------:R-:W-:Y:S01]  /*2a00*/  IMAD R143, R9, 0x1800, R210 ;  /* 0x00001800098f7824 */ /* 0x000fe200078e02d2 */
[----:B------:R-:W-:Y:S01]  /*2a10*/  LOP3.LUT R12, R208, 0x38, R13, 0xf8, !PT ;  /* 0x00000038d00c7812 */ /* 0x000fe200078ef80d */
[----:B------:R-:W-:Y:S01]  /*2a20*/  IMAD.IADD R144, R144, 0x1, R7 ;  /* 0x0000000190907824 */ /* 0x000fe200078e0207 */
[----:B------:R-:W-:Y:S01]  /*2a30*/  LOP3.LUT R7, R206, 0x38, R13, 0xf8, !PT ;  /* 0x00000038ce077812 */ /* 0x000fe200078ef80d */
[----:B------:R-:W-:Y:S01]  /*2a40*/  IMAD.WIDE.U32 R92, R146, R90, R92 ;  /* 0x0000005a925c7225 */ /* 0x000fe200078e005c */
[----:B------:R-:W-:-:S02]  /*2a50*/  LEA.HI R20, R21, R20, RZ, 0x6 ;  /* 0x0000001415147211 */ /* 0x000fc400078f30ff */
[----:B------:R-:W-:Y:S01]  /*2a60*/  LOP3.LUT R7, R7, R26, RZ, 0x3c, !PT ;  /* 0x0000001a07077212 */ /* 0x000fe200078e3cff */
[----:B------:R-:W-:Y:S01]  /*2a70*/  IMAD R21, R97, 0x60, RZ ;  /* 0x0000006061157824 */ /* 0x000fe200078e02ff */
[-C--:B------:R-:W-:Y:S01]  /*2a80*/  LOP3.LUT R12, R12, R209.reuse, RZ, 0x3c, !PT ;  /* 0x000000d10c0c7212 */ /* 0x080fe200078e3cff */
[----:B------:R-:W-:Y:S01]  /*2a90*/  IMAD.WIDE.U32 R102, R102, 0x60, RZ ;  /* 0x0000006066667825 */ /* 0x000fe200078e00ff */
[----:B------:R-:W-:Y:S02]  /*2aa0*/  SHF.R.S32.HI R20, RZ, 0x6, R20 ;  /* 0x00000006ff147819 */ /* 0x000fe40000011414 */
[----:B------:R-:W-:Y:S01]  /*2ab0*/  LOP3.LUT R10, R208, 0x38, R25, 0xf8, !PT ;  /* 0x00000038d00a7812 */ /* 0x000fe200078ef819 */
[----:B------:R-:W-:Y:S01]  /*2ac0*/  IMAD.IADD R140, R140, 0x1, R7 ;  /* 0x000000018c8c7824 */ /* 0x000fe200078e0207 */
[----:B------:R-:W-:Y:S01]  /*2ad0*/  SHF.R.S32.HI R7, RZ, 0x1f, R146 ;  /* 0x0000001fff077819 */ /* 0x000fe20000011492 */
[----:B------:R-:W-:Y:S01]  /*2ae0*/  IMAD.IADD R143, R143, 0x1, R12 ;  /* 0x000000018f8f7824 */ /* 0x000fe200078e020c */
[----:B------:R-:W-:Y:S01]  /*2af0*/  LOP3.LUT R15, R206, 0x38, R11, 0xf8, !PT ;  /* 0x00000038ce0f7812 */ /* 0x000fe200078ef80b */
[----:B------:R-:W-:Y:S01]  /*2b00*/  IMAD R141, R20, 0x1800, R210 ;  /* 0x00001800148d7824 */ /* 0x000fe200078e02d2 */
[----:B------:R-:W-:Y:S01]  /*2b10*/  LOP3.LUT R10, R10, R209, RZ, 0x3c, !PT ;  /* 0x000000d10a0a7212 */ /* 0x000fe200078e3cff */
[----:B------:R-:W-:Y:S01]  /*2b20*/  IMAD R9, R7, R96, RZ ;  /* 0x0000006007097224 */ /* 0x000fe200078e02ff */
[----:B------:R-:W-:Y:S01]  /*2b30*/  LOP3.LUT R15, R15, R26, RZ, 0x3c, !PT ;  /* 0x0000001a0f0f7212 */ /* 0x000fe200078e3cff */
[----:B------:R-:W-:Y:S01]  /*2b40*/  IMAD R139, R20, 0x1800, R211 ;  /* 0x00001800148b7824 */ /* 0x000fe200078e02d3 */
[----:B------:R-:W-:Y:S01]  /*2b50*/  LOP3.LUT R12, R206, 0x38, R25, 0xf8, !PT ;  /* 0x00000038ce0c7812 */ /* 0x000fe200078ef819 */
[----:B------:R-:W-:Y:S01]  /*2b60*/  IMAD R29, R146, R97, R9 ;  /* 0x00000061921d7224 */ /* 0x000fe200078e0209 */
[----:B------:R-:W-:Y:S01]  /*2b70*/  SHF.R.S32.HI R119, RZ, 0x3, R11 ;  /* 0x00000003ff777819 */ /* 0x000fe2000001140b */
[----:B------:R-:W-:Y:S01]  /*2b80*/  IMAD R9, R7, R90, RZ ;  /* 0x0000005a07097224 */ /* 0x000fe200078e02ff */
[----:B------:R-:W-:Y:S01]  /*2b90*/  LOP3.LUT R12, R12, R26, RZ, 0x3c, !PT ;  /* 0x0000001a0c0c7212 */ /* 0x000fe200078e3cff */
[----:B------:R-:W-:Y:S01]  /*2ba0*/  VIADD R7, R22, 0xa0 ;  /* 0x000000a016077836 */ /* 0x000fe20000000000 */
[----:B------:R-:W-:Y:S01]  /*2bb0*/  SHF.R.S32.HI R118, RZ, 0x3, R13 ;  /* 0x00000003ff767819 */ /* 0x000fe2000001140d */
[----:B------:R-:W-:Y:S01]  /*2bc0*/  IMAD.IADD R141, R141, 0x1, R10 ;  /* 0x000000018d8d7824 */ /* 0x000fe200078e020a */
[----:B------:R-:W-:Y:S01]  /*2bd0*/  LOP3.LUT R10, R208, 0x18, R22, 0xf8, !PT ;  /* 0x00000018d00a7812 */ /* 0x000fe200078ef816 */
[----:B------:R-:W-:Y:S01]  /*2be0*/  IMAD.IADD R142, R142, 0x1, R15 ;  /* 0x000000018e8e7824 */ /* 0x000fe200078e020f */
[----:B------:R-:W-:Y:S01]  /*2bf0*/  ISETP.GE.AND P2, PT, R7, UR8, PT ;  /* 0x0000000807007c0c */ /* 0x000fe2000bf46270 */
[----:B------:R-:W-:Y:S01]  /*2c00*/  IMAD R31, R146, R91, R9 ;  /* 0x0000005b921f7224 */ /* 0x000fe200078e0209 */
[----:B------:R-:W-:Y:S01]  /*2c10*/  LOP3.LUT R9, R10, R209, RZ, 0x3c, !PT ;  /* 0x000000d10a097212 */ /* 0x000fe200078e3cff */
[----:B------:R-:W-:Y:S01]  /*2c20*/  IMAD.IADD R139, R139, 0x1, R12 ;  /* 0x000000018b8b7824 */ /* 0x000fe200078e020c */
[----:B------:R-:W-:Y:S01]  /*2c30*/  SEL R15, RZ, 0x20, P2 ;  /* 0x00000020ff0f7807 */ /* 0x000fe20001000000 */
[----:B------:R-:W-:Y:S01]  /*2c40*/  IMAD.WIDE.U32 R96, R96, 0x60, RZ ;  /* 0x0000006060607825 */ /* 0x000fe200078e00ff */
[----:B------:R-:W-:-:S02]  /*2c50*/  LOP3.LUT R12, R13, 0xfffffff8, RZ, 0xc0, !PT ;  /* 0xfffffff80d0c7812 */ /* 0x000fc400078ec0ff */
[----:B------:R-:W-:Y:S01]  /*2c60*/  LOP3.LUT R26, R14, R15, RZ, 0xfc, !PT ;  /* 0x0000000f0e1a7212 */ /* 0x000fe200078efcff */
[----:B------:R-:W-:Y:S01]  /*2c70*/  IMAD.WIDE.U32 R90, R90, 0x60, RZ ;  /* 0x000000605a5a7825 */ /* 0x000fe200078e00ff */
[----:B------:R-:W-:Y:S02]  /*2c80*/  LOP3.LUT R11, R11, 0xfffffff8, RZ, 0xc0, !PT ;  /* 0xfffffff80b0b7812 */ /* 0x000fe400078ec0ff */
[----:B------:R-:W-:Y:S01]  /*2c90*/  LOP3.LUT R13, R25, 0xfffffff8, RZ, 0xc0, !PT ;  /* 0xfffffff8190d7812 */ /* 0x000fe200078ec0ff */
[----:B------:R-:W-:Y:S01]  /*2ca0*/  IMAD.IADD R134, R97, 0x1, R21 ;  /* 0x0000000161867824 */ /* 0x000fe200078e0215 */
[----:B------:R-:W-:Y:S01]  /*2cb0*/  SHF.R.S32.HI R117, RZ, 0x3, R25 ;  /* 0x00000003ff757819 */ /* 0x000fe20000011419 */
[----:B------:R-:W-:Y:S01]  /*2cc0*/  IMAD.IADD R138, R210, 0x1, R9 ;  /* 0x00000001d28a7824 */ /* 0x000fe200078e0209 */
[C---:B------:R-:W-:Y:S01]  /*2cd0*/  LOP3.LUT R15, R26.reuse, 0x2, RZ, 0xc0, !PT ;  /* 0x000000021a0f7812 */ /* 0x040fe200078ec0ff */
[----:B------:R-:W-:Y:S01]  /*2ce0*/  IMAD.IADD R133, R103, 0x1, R133 ;  /* 0x0000000167857824 */ /* 0x000fe200078e0285 */
[C---:B------:R-:W-:Y:S01]  /*2cf0*/  LOP3.LUT R20, R26.reuse, 0x4, RZ, 0xc0, !PT ;  /* 0x000000041a147812 */ /* 0x040fe200078ec0ff */
[----:B------:R-:W-:Y:S01]  /*2d00*/  IMAD.IADD R135, R91, 0x1, R135 ;  /* 0x000000015b877824 */ /* 0x000fe200078e0287 */
[C---:B------:R-:W-:Y:S01]  /*2d10*/  LOP3.LUT R21, R26.reuse, 0x8, RZ, 0xc0, !PT ;  /* 0x000000081a157812 */ /* 0x040fe200078ec0ff */
[----:B------:R-:W-:Y:S01]  /*2d20*/  IMAD.IADD R89, R101, 0x1, R29 ;  /* 0x0000000165597824 */ /* 0x000fe200078e021d */
[----:B------:R-:W-:Y:S01]  /*2d30*/  LOP3.LUT R25, R26, 0x10, RZ, 0xc0, !PT ;  /* 0x000000101a197812 */ /* 0x000fe200078ec0ff */
[----:B------:R-:W-:Y:S01]  /*2d40*/  IMAD.IADD R8, R29, 0x1, R99 ;  /* 0x000000011d087824 */ /* 0x000fe200078e0263 */
[----:B------:R-:W-:Y:S01]  /*2d50*/  LOP3.LUT R14, R14, 0x1, RZ, 0xc0, !PT ;  /* 0x000000010e0e7812 */ /* 0x000fe200078ec0ff */
[----:B------:R-:W-:Y:S01]  /*2d60*/  IMAD.IADD R9, R95, 0x1, R31 ;  /* 0x000000015f097824 */ /* 0x000fe200078e021f */
[----:B------:R-:W-:Y:S01]  /*2d70*/  SHF.R.S32.HI R116, RZ, 0x1f, R11 ;  /* 0x0000001fff747819 */ /* 0x000fe2000001140b */
[----:B------:R-:W-:Y:S01]  /*2d80*/  IMAD.IADD R10, R31, 0x1, R93 ;  /* 0x000000011f0a7824 */ /* 0x000fe200078e025d */
[----:B------:R-:W-:Y:S01]  /*2d90*/  SHF.R.S32.HI R113, RZ, 0x1f, R12 ;  /* 0x0000001fff717819 */ /* 0x000fe2000001140c */
[----:B------:R-:W-:Y:S01]  /*2da0*/  IMAD.IADD R27, R105, 0x1, R27 ;  /* 0x00000001691b7824 */ /* 0x000fe200078e021b */
[----:B------:R-:W-:-:S02]  /*2db0*/  SHF.R.S32.HI R112, RZ, 0x1f, R13 ;  /* 0x0000001fff707819 */ /* 0x000fc4000001140d */
[----:B------:R-:W-:-:S07]  /*2dc0*/  LOP3.LUT R26, R26, 0x20, RZ, 0xc0, !PT ;  /* 0x000000201a1a7812 */ /* 0x000fce00078ec0ff */
.L_x_4801:
[----:B0-----:R-:W0:Y:S01]  /*2dd0*/  LDC.64 R114, c[0x0][0x2e8] ;  /* 0x0000ba00ff727b82 */ /* 0x001e220000000a00 */
[----:B--23--:R-:W-:Y:S01]  /*2de0*/  VIADD R35, R24, 0xffffffff ;  /* 0xffffffff18237836 */ /* 0x00cfe20000000000 */
[----:B------:R-:W-:Y:S01]  /*2df0*/  LOP3.LUT P5, RZ, R132, 0x4, RZ, 0xc0, !PT ;  /* 0x0000000484ff7812 */ /* 0x000fe200078ac0ff */
[----:B------:R-:W-:Y:S05]  /*2e00*/  YIELD ;  /* 0x0000000000007946 */ /* 0x000fea0003800000 */
[----:B------:R-:W1:Y:S01]  /*2e10*/  LDC R121, c[0x0][0x3f4] ;  /* 0x0000fd00ff797b82 */ /* 0x000e620000000800 */
[----:B------:R-:W-:Y:S01]  /*2e20*/  SHF.R.S32.HI R32, RZ, 0x1f, R35 ;  /* 0x0000001fff207819 */ /* 0x000fe20000011423 */
[-C--:B------:R-:W-:Y:S01]  /*2e30*/  IMAD R29, R133, R35.reuse, RZ ;  /* 0x00000023851d7224 */ /* 0x080fe200078e02ff */
[----:B------:R-:W-:Y:S01]  /*2e40*/  LOP3.LUT R18, R18, 0xfffffffd, RZ, 0xc0, !PT ;  /* 0xfffffffd12127812 */ /* 0x000fe200078ec0ff */
[----:B------:R-:W-:Y:S01]  /*2e50*/  IMAD.WIDE.U32 R124, R102, R35, RZ ;  /* 0x00000023667c7225 */ /* 0x000fe200078e00ff */
[----:B------:R-:W-:Y:S03]  /*2e60*/  BSSY B0, `(.L_x_4702) ;  /* 0x000075d000007945 */ /* 0x000fe60003800000 */
[----:B------:R-:W-:Y:S01]  /*2e70*/  IMAD R29, R32, R102, R29 ;  /* 0x00000066201d7224 */ /* 0x000fe200078e021d */
[----:B------:R-:W-:-:S02]  /*2e80*/  IADD3 R24, P2, P3, R5, R124, R137 ;  /* 0x0000007c05187210 */ /* 0x000fc40007b5e089 */
[----:B------:R-:W-:Y:S01]  /*2e90*/  IADD3 R30, P4, R5, R124, RZ ;  /* 0x0000007c051e7210 */ /* 0x000fe20007f9e0ff */
[----:B------:R-:W-:Y:S02]  /*2ea0*/  IMAD.IADD R84, R125, 0x1, R29 ;  /* 0x000000017d547824 */ /* 0x000fe400078e021d */
[----:B------:R-:W-:Y:S02]  /*2eb0*/  IMAD R29, R17, 0x4800, R138 ;  /* 0x00004800111d7824 */ /* 0x000fe400078e028a */
[----:B------:R-:W-:Y:S01]  /*2ec0*/  IMAD.X R31, R84, 0x1, R6, P4 ;  /* 0x00000001541f7824 */ /* 0x000fe200020e0606 */
[----:B------:R-:W-:Y:S02]  /*2ed0*/  IADD3.X R28, R6, R84, R136, P2, P3 ;  /* 0x00000054061c7210 */ /* 0x000fe400017e6488 */
[----:B0-----:R-:W-:Y:S02]  /*2ee0*/  LEA R36, P2, R24, R114, 0x1 ;  /* 0x0000007218247211 */ /* 0x001fe400078408ff */
[----:B------:R-:W-:-:S02]  /*2ef0*/  ISETP.GT.AND P3, PT, R35, R131, PT ;  /* 0x000000832300720c */ /* 0x000fc40003f64270 */
[-C--:B------:R-:W-:Y:S01]  /*2f00*/  LEA.HI.X R37, R24, R115.reuse, R28, 0x1, P2 ;  /* 0x0000007318257211 */ /* 0x080fe200010f0c1c */
[----:B------:R-:W-:Y:S01]  /*2f10*/  IMAD.MOV.U32 R24, RZ, RZ, R35 ;  /* 0x000000ffff187224 */ /* 0x000fe200078e0023 */
[----:B-1----:R-:W-:Y:S02]  /*2f20*/  ISETP.GE.AND P2, PT, R121, 0x1, PT ;  /* 0x000000017900780c */ /* 0x002fe40003f46270 */
[C---:B------:R-:W-:Y:S02]  /*2f30*/  LEA R38, P4, R30.reuse, R114, 0x1 ;  /* 0x000000721e267211 */ /* 0x040fe400078808ff */
[C---:B------:R-:W-:Y:S02]  /*2f40*/  LEA R28, R29.reuse, R120, 0x1 ;  /* 0x000000781d1c7211 */ /* 0x040fe400078e08ff */
[----:B------:R-:W-:Y:S01]  /*2f50*/  LEA.HI.X R39, R30, R115, R31, 0x1, P4 ;  /* 0x000000731e277211 */ /* 0x000fe200020f0c1f */
[C---:B------:R-:W-:Y:S02]  /*2f60*/  VIADD R31, R29.reuse, 0x20 ;  /* 0x000000201d1f7836 */ /* 0x040fe40000000000 */
[----:B------:R-:W-:Y:S01]  /*2f70*/  @P5 VIADD R31, R29, 0xffffffe0 ;  /* 0xffffffe01d1f5836 */ /* 0x000fe20000000000 */
[----:B------:R-:W-:-:S03]  /*2f80*/  @P3 LOP3.LUT R18, R18, 0x2, RZ, 0xfc, !PT ;  /* 0x0000000212123812 */ /* 0x000fc600078efcff */
[----:B------:R-:W-:Y:S01]  /*2f90*/  IMAD R29, R31, 0x2, R120 ;  /* 0x000000021f1d7824 */ /* 0x000fe200078e0278 */
[----:B------:R-:W-:Y:S06]  /*2fa0*/  @!P2 BRA `(.L_x_4703) ;  /* 0x000000700040a947 */ /* 0x000fec0003800000 */
[----:B------:R-:W-:Y:S01]  /*2fb0*/  ULDC.U8 UR4, c[0x0][0x410] ;  /* 0x0001040000047ab9 */ /* 0x000fe20000000000 */
[-C--:B------:R-:W-:Y:S01]  /*2fc0*/  IMAD R31, R134, R35.reuse, RZ ;  /* 0x00000023861f7224 */ /* 0x080fe200078e02ff */
[----:B------:R-:W-:Y:S01]  /*2fd0*/  ISETP.NE.AND P2, PT, RZ, UR4, PT ;  /* 0x00000004ff007c0c */ /* 0x000fe2000bf45270 */
[-C--:B------:R-:W-:Y:S02]  /*2fe0*/  IMAD R33, R135, R35.reuse, RZ ;  /* 0x0000002387217224 */ /* 0x080fe400078e02ff */
        /* <DEDUP_REMOVED lines=25> */
[----:B------:R-:W-:Y:S01]  /*3180*/  IADD3 R33, P2, R100, R82, RZ ;  /* 0x0000005264217210 */ /* 0x000fe20007f5e0ff */
[----:B------:R-:W-:Y:S01]  /*3190*/  ULDC.64 UR4, c[0x0][0x3e8] ;  /* 0x0000fa0000047ab9 */ /* 0x000fe20000000a00 */
[----:B------:R-:W-:Y:S02]  /*31a0*/  CS2R R114, SRZ ;  /* 0x0000000000727805 */ /* 0x000fe4000001ff00 */
[----:B------:R-:W-:Y:S01]  /*31b0*/  CS2R R124, SRZ ;  /* 0x00000000007c7805 */ /* 0x000fe2000001ff00 */
[----:B------:R-:W-:Y:S01]  /*31c0*/  IMAD.X R34, R31, 0x1, R89, P2 ;  /* 0x000000011f227824 */ /* 0x000fe200010e0659 */
[----:B------:R-:W-:-:S04]  /*31d0*/  LEA R32, P2, R33, UR4, 0x1 ;  /* 0x0000000421207c11 */ /* 0x000fc8000f8408ff */
[----:B------:R-:W-:Y:S01]  /*31e0*/  LEA.HI.X R33, R33, UR5, R34, 0x1, P2 ;  /* 0x0000000521217c11 */ /* 0x000fe200090f0c22 */
[----:B------:R-:W-:Y:S01]  /*31f0*/  ULDC.64 UR4, c[0x0][0x400] ;  /* 0x0001000000047ab9 */ /* 0x000fe20000000a00 */
[----:B------:R-:W-:-:S05]  /*3200*/  IADD3 R35, P2, R94, R80, RZ ;  /* 0x000000505e237210 */ /* 0x000fca0007f5e0ff */
[----:B------:R-:W-:Y:S01]  /*3210*/  IMAD.X R42, R88, 0x1, R9, P2 ;  /* 0x00000001582a7824 */ /* 0x000fe200010e0609 */
        /* <DEDUP_REMOVED lines=30> */
.L_x_4706:
[----:B------:R-:W-:Y:S05]  /*3400*/  BSYNC B1 ;  /* 0x0000000000017941 */ /* 0x000fea0003800000 */
.L_x_4705:
        /* <DEDUP_REMOVED lines=12> */
[----:B-----5:R-:W-:Y:S01]  /*34d0*/  IMAD.MOV.U32 R127, RZ, RZ, R64 ;  /* 0x000000ffff7f7224 */ /* 0x020fe200078e0040 */
[----:B------:R-:W-:Y:S01]  /*34e0*/  CS2R R62, SRZ ;  /* 0x00000000003e7805 */ /* 0x000fe2000001ff00 */
[----:B------:R-:W-:Y:S01]  /*34f0*/  IMAD.MOV.U32 R126, RZ, RZ, R65 ;  /* 0x000000ffff7e7224 */ /* 0x000fe200078e0041 */
[----:B------:R-:W-:Y:S06]  /*3500*/  @P4 BRA `(.L_x_4708) ;  /* 0x0000000000a04947 */ /* 0x000fec0003800000 */
[----:B------:R-:W-:Y:S01]  /*3510*/  IADD3 R82, P2, P5, R100, R82, R111 ;  /* 0x0000005264527210 */ /* 0x000fe20007d5e06f */
[----:B------:R-:W-:Y:S01]  /*3520*/  ULDC.64 UR4, c[0x0][0x3e8] ;  /* 0x0000fa0000047ab9 */ /* 0x000fe20000000a00 */
[----:B------:R-:W-:Y:S02]  /*3530*/  CS2R R60, SRZ ;  /* 0x00000000003c7805 */ /* 0x000fe4000001ff00 */
[----:B------:R-:W-:Y:S02]  /*3540*/  CS2R R62, SRZ ;  /* 0x00000000003e7805 */ /* 0x000fe4000001ff00 */
[----:B0-----:R-:W-:Y:S02]  /*3550*/  IADD3.X R33, R89, R31, R110, P2, P5 ;  /* 0x0000001f59217210 */ /* 0x001fe400017ea46e */
        /* <DEDUP_REMOVED lines=35> */
.L_x_4708:
[----:B------:R-:W-:Y:S05]  /*3790*/  BSYNC B1 ;  /* 0x0000000000017941 */ /* 0x000fea0003800000 */
.L_x_4707:
[----:B------:R-:W2:Y:S01]  /*37a0*/  LDL R31, [R1+0x38] ;  /* 0x00003800011f7983 */ /* 0x000ea20000100800 */
[----:B01----:R-:W-:Y:S01]  /*37b0*/  IMAD.MOV.U32 R32, RZ, RZ, R69 ;  /* 0x000000ffff207224 */ /* 0x003fe200078e0045 */
[----:B------:R-:W-:Y:S01]  /*37c0*/  PRMT R156, R127, 0x5410, R126 ;  /* 0x000054107f9c7816 */ /* 0x000fe2000000007e */
[----:B------:R-:W-:Y:S02]  /*37d0*/  IMAD.MOV.U32 R33, RZ, RZ, R72 ;  /* 0x000000ffff217224 */ /* 0x000fe400078e0048 */
[----:B------:R-:W-:Y:S01]  /*37e0*/  IMAD.MOV.U32 R34, RZ, RZ, R73 ;  /* 0x000000ffff227224 */ /* 0x000fe200078e0049 */
[----:B------:R-:W-:Y:S01]  /*37f0*/  PRMT R158, R158, 0x5410, R32 ;  /* 0x000054109e9e7816 */ /* 0x000fe20000000020 */
[----:B------:R-:W-:-:S03]  /*3800*/  IMAD.MOV.U32 R32, RZ, RZ, R77 ;  /* 0x000000ffff207224 */ /* 0x000fc600078e004d */
[----:B------:R-:W-:Y:S01]  /*3810*/  PRMT R161, R34, 0x5410, R33 ;  /* 0x0000541022a17816 */ /* 0x000fe20000000021 */
[----:B------:R-:W-:Y:S01]  /*3820*/  IMAD.MOV.U32 R33, RZ, RZ, R84 ;  /* 0x000000ffff217224 */ /* 0x000fe200078e0054 */
[----:B------:R-:W-:-:S04]  /*3830*/  MOV R34, R85 ;  /* 0x0000005500227202 */ /* 0x000fc80000000f00 */
[----:B------:R-:W-:Y:S01]  /*3840*/  PRMT R164, R33, 0x5410, R34 ;  /* 0x0000541021a47816 */ /* 0x000fe20000000022 */
[----:B------:R-:W-:Y:S02]  /*3850*/  IMAD.MOV.U32 R33, RZ, RZ, R115 ;  /* 0x000000ffff217224 */ /* 0x000fe400078e0073 */
[----:B------:R-:W-:-:S03]  /*3860*/  IMAD.MOV.U32 R34, RZ, RZ, R66 ;  /* 0x000000ffff227224 */ /* 0x000fc600078e0042 */
        /* <DEDUP_REMOVED lines=10> */
[----:B------:R-:W-:Y:S01]  /*3910*/  UISETP.NE.AND UP0, UPT, UR4, 0x3, UPT ;  /* 0x000000030400788c */ /* 0x000fe2000bf05270 */
[----:B------:R-:W-:-:S03]  /*3920*/  IMAD.MOV.U32 R31, RZ, RZ, R67 ;  /* 0x000000ffff1f7224 */ /* 0x000fc600078e0043 */
[----:B------:R-:W-:Y:S01]  /*3930*/  PRMT R152, R32, 0x7610, R152 ;  /* 0x0000761020987816 */ /* 0x000fe20000000098 */
[----:B------:R-:W-:Y:S01]  /*3940*/  IMAD.MOV.U32 R32, RZ, RZ, R74 ;  /* 0x000000ffff207224 */ /* 0x000fe200078e004a */
[----:B------:R-:W-:Y:S01]  /*3950*/  PRMT R157, R34, 0x5410, R31 ;  /* 0x00005410229d7816 */ /* 0x000fe2000000001f */
[----:B------:R-:W-:Y:S01]  /*3960*/  IMAD.MOV.U32 R34, RZ, RZ, R70 ;  /* 0x000000ffff227224 */ /* 0x000fe200078e0046 */
[----:B------:R-:W-:Y:S01]  /*3970*/  PLOP3.LUT P2, PT, PT, PT, UP0, 0x80, 0x0 ;  /* 0x000000000000781c */ /* 0x000fe20003f4f008 */
[----:B------:R-:W-:-:S03]  /*3980*/  IMAD.MOV.U32 R31, RZ, RZ, R75 ;  /* 0x000000ffff1f7224 */ /* 0x000fc600078e004b */
[----:B------:R-:W-:Y:S01]  /*3990*/  PRMT R160, R34, 0x7610, R160 ;  /* 0x0000761022a07816 */ /* 0x000fe200000000a0 */
[----:B------:R-:W-:Y:S01]  /*39a0*/  IMAD.MOV.U32 R34, RZ, RZ, R87 ;  /* 0x000000ffff227224 */ /* 0x000fe200078e0057 */
[----:B------:R-:W-:Y:S01]  /*39b0*/  PRMT R162, R31, 0x5410, R32 ;  /* 0x000054101fa27816 */ /* 0x000fe20000000020 */
[----:B------:R-:W-:Y:S02]  /*39c0*/  IMAD.MOV.U32 R32, RZ, RZ, R79 ;  /* 0x000000ffff207224 */ /* 0x000fe400078e004f */
[----:B------:R-:W-:Y:S01]  /*39d0*/  IMAD.MOV.U32 R31, RZ, RZ, R78 ;  /* 0x000000ffff1f7224 */ /* 0x000fe200078e004e */
[----:B------:R-:W-:Y:S01]  /*39e0*/  PRMT R167, R34, 0x7610, R167 ;  /* 0x0000761022a77816 */ /* 0x000fe200000000a7 */
[----:B-----5:R-:W-:Y:S01]  /*39f0*/  IMAD.MOV.U32 R34, RZ, RZ, R40 ;  /* 0x000000ffff227224 */ /* 0x020fe200078e0028 */
        /* <DEDUP_REMOVED lines=10> */
[----:B------:R-:W-:Y:S02]  /*3aa0*/  IMAD.MOV.U32 R34, RZ, RZ, R44 ;  /* 0x000000ffff227224 */ /* 0x000fe400078e002c */
[----:B------:R-:W-:Y:S01]  /*3ab0*/  IMAD.MOV.U32 R33, RZ, RZ, R45 ;  /* 0x000000ffff217224 */ /* 0x000fe200078e002d */
[----:B------:R-:W-:Y:S01]  /*3ac0*/  PRMT R126, R32, 0x5410, R31 ;  /* 0x00005410207e7816 */ /* 0x000fe2000000001f */
[----:B------:R-:W-:Y:S02]  /*3ad0*/  IMAD.MOV.U32 R32, RZ, RZ, R52 ;  /* 0x000000ffff207224 */ /* 0x000fe400078e0034 */
[----:B------:R-:W-:Y:S01]  /*3ae0*/  IMAD.MOV.U32 R31, RZ, RZ, R53 ;  /* 0x000000ffff1f7224 */ /* 0x000fe200078e0035 */
[----:B------:R-:W-:-:S04]  /*3af0*/  PRMT R83, R33, 0x5410, R34 ;  /* 0x0000541021537816 */ /* 0x000fc80000000022 */
        /* <DEDUP_REMOVED lines=23> */
[----:B------:R-:W-:-:S03]  /*3c70*/  IMAD.MOV.U32 R32, RZ, RZ, R63 ;  /* 0x000000ffff207224 */ /* 0x000fc600078e003f */
[----:B------:R-:W-:Y:S02]  /*3c80*/  PRMT R158, R31, 0x7610, R158 ;  /* 0x000076101f9e7816 */ /* 0x000fe4000000009e */
[----:B------:R-:W-:Y:S01]  /*3c90*/  PRMT R159, R159, 0x5410, R32 ;  /* 0x000054109f9f7816 */ /* 0x000fe20000000020 */
[----:B------:R-:W-:Y:S06]  /*3ca0*/  @!P2 BRA `(.L_x_4709) ;  /* 0x000000000004a947 */ /* 0x000fec0003800000 */
[----:B------:R-:W-:Y:S01]  /*3cb0*/  BPT.TRAP 0x1 ;  /* 0x000000040000795c */ /* 0x000fe20000300000 */
.L_x_4709:
[----:B------:R-:W-:Y:S01]  /*3cc0*/  IMAD R31, R17, 0x8, R16 ;  /* 0x00000008111f7824 */ /* 0x000fe200078e0210 */
[----:B------:R-:W-:Y:S01]  /*3cd0*/  SHF.L.U32 R88, R201, 0x1f, RZ ;  /* 0x0000001fc9587819 */ /* 0x000fe200000006ff */
[----:B------:R-:W-:Y:S03]  /*3ce0*/  BSSY B1, `(.L_x_4710) ;  /* 0x0000003000017945 */ /* 0x000fe60003800000 */
[----:B------:R-:W0:Y:S02]  /*3cf0*/  SYNCS.PHASECHK.TRANS64.TRYWAIT P5, [R31+URZ+0x30890], R88 ;  /* 0x030890581f0075a7 */ /* 0x000e2400080a017f */
[----:B0-----:R-:W-:Y:S05]  /*3d00*/  @!P5 BRA `(.L_x_4711) ;  /* 0x000002880098d947 */ /* 0x001fea0003800000 */
.L_x_5167:
[----:B------:R-:W-:Y:S05]  /*3d10*/  BSYNC B1 ;  /* 0x0000000000017941 */ /* 0x000fea0003800000 */
.L_x_4710:
        /* <DEDUP_REMOVED lines=9> */
[--C-:B------:R-:W-:Y:S01]  /*3db0*/  SHF.R.U64 R128, R114, 0x10, R115.reuse ;  /* 0x0000001072807819 */ /* 0x100fe20000001273 */
[--C-:B--2---:R-:W-:Y:S01]  /*3dc0*/  HADD2.F32 R148, -RZ, R33.reuse.H0_H0 ;  /* 0x20000021ff947230 */ /* 0x104fe20000004100 */
[----:B------:R-:W-:Y:S02]  /*3dd0*/  SHF.R.U32.HI R114, RZ, 0x10, R115 ;  /* 0x00000010ff727819 */ /* 0x000fe40000011673 */
[--C-:B------:R-:W-:Y:S01]  /*3de0*/  SHF.R.U64 R115, R124, 0x10, R125.reuse ;  /* 0x000000107c737819 */ /* 0x100fe2000000127d */
[----:B------:R-:W-:Y:S01]  /*3df0*/  HADD2.F32 R128, -RZ, R128.H0_H0 ;  /* 0x20000080ff807230 */ /* 0x000fe20000004100 */
[----:B------:R-:W-:Y:S01]  /*3e00*/  SHF.R.U32.HI R124, RZ, 0x10, R125 ;  /* 0x00000010ff7c7819 */ /* 0x000fe2000001167d */
[----:B------:R-:W-:Y:S02]  /*3e10*/  HADD2.F32 R125, -RZ, R33.H1_H1 ;  /* 0x30000021ff7d7230 */ /* 0x000fe40000004100 */
[----:B------:R-:W-:Y:S02]  /*3e20*/  HADD2.F32 R115, -RZ, R115.H0_H0 ;  /* 0x20000073ff737230 */ /* 0x000fe40000004100 */
        /* <DEDUP_REMOVED lines=8> */
[----:B------:R-:W-:Y:S02]  /*3eb0*/  F2FP.F16.F32.PACK_AB R33, R115, R33 ;  /* 0x000000217321723e */ /* 0x000fe400000000ff */
[-C--:B------:R-:W-:Y:S02]  /*3ec0*/  FMUL.FTZ R35, R124, R125.reuse ;  /* 0x0000007d7c237220 */ /* 0x080fe40000410000 */
[----:B------:R-:W-:-:S02]  /*3ed0*/  FMUL.FTZ R125, R128, R125 ;  /* 0x0000007d807d7220 */ /* 0x000fc40000410000 */
[-C--:B------:R-:W-:Y:S01]  /*3ee0*/  FFMA.FTZ R35, R128, R114.reuse, -R35 ;  /* 0x0000007280237223 */ /* 0x080fe20000010823 */
[----:B------:R-:W-:Y:S02]  /*3ef0*/  HADD2.F32 R128, -RZ, R152.H1_H1 ;  /* 0x30000098ff807230 */ /* 0x000fe40000004100 */
[----:B------:R-:W-:Y:S01]  /*3f00*/  FFMA.FTZ R114, R124, R114, R125 ;  /* 0x000000727c727223 */ /* 0x000fe2000001007d */
[----:B------:R-:W-:Y:S02]  /*3f10*/  IMAD.MOV.U32 R124, RZ, RZ, R34 ;  /* 0x000000ffff7c7224 */ /* 0x000fe400078e0022 */
[--C-:B------:R-:W-:Y:S02]  /*3f20*/  HADD2.F32 R34, -RZ, R32.reuse.H0_H0 ;  /* 0x20000020ff227230 */ /* 0x100fe40000004100 */
[----:B------:R-:W-:Y:S01]  /*3f30*/  HADD2.F32 R32, -RZ, R32.H1_H1 ;  /* 0x30000020ff207230 */ /* 0x000fe20000004100 */
[----:B------:R-:W-:Y:S01]  /*3f40*/  F2FP.F16.F32.PACK_AB R35, R114, R35 ;  /* 0x000000237223723e */ /* 0x000fe200000000ff */
[----:B------:R-:W-:-:S02]  /*3f50*/  HADD2.F32 R125, -RZ, R152.H0_H0 ;  /* 0x20000098ff7d7230 */ /* 0x000fc40000004100 */
[----:B------:R-:W-:Y:S02]  /*3f60*/  HADD2.F32 R152, -RZ, R167.H1_H1 ;  /* 0x300000a7ff987230 */ /* 0x000fe40000004100 */
[-C--:B------:R-:W-:Y:S01]  /*3f70*/  FMUL.FTZ R148, R32, R128.reuse ;  /* 0x0000008020947220 */ /* 0x080fe20000410000 */
[----:B------:R-:W-:-:S03]  /*3f80*/  FMUL.FTZ R128, R34, R128 ;  /* 0x0000008022807220 */ /* 0x000fc60000410000 */
[-C--:B------:R-:W-:Y:S01]  /*3f90*/  FFMA.FTZ R34, R34, R125.reuse, -R148 ;  /* 0x0000007d22227223 */ /* 0x080fe20000010894 */
[----:B------:R-:W-:Y:S01]  /*3fa0*/  FFMA.FTZ R32, R32, R125, R128 ;  /* 0x0000007d20207223 */ /* 0x000fe20000010080 */
[--C-:B------:R-:W-:Y:S02]  /*3fb0*/  HADD2.F32 R128, -RZ, R124.reuse.H0_H0 ;  /* 0x2000007cff807230 */ /* 0x100fe40000004100 */
[----:B------:R-:W-:Y:S02]  /*3fc0*/  HADD2.F32 R124, -RZ, R124.H1_H1 ;  /* 0x3000007cff7c7230 */ /* 0x000fe40000004100 */
[----:B------:R-:W-:Y:S01]  /*3fd0*/  HADD2.F32 R125, -RZ, R165.H0_H0 ;  /* 0x200000a5ff7d7230 */ /* 0x000fe20000004100 */
[----:B------:R-:W-:Y:S02]  /*3fe0*/  F2FP.F16.F32.PACK_AB R32, R32, R34 ;  /* 0x000000222020723e */ /* 0x000fe400000000ff */
[-C--:B------:R-:W-:Y:S01]  /*3ff0*/  FMUL.FTZ R148, R124, R152.reuse ;  /* 0x000000987c947220 */ /* 0x080fe20000410000 */
[----:B------:R-:W-:-:S03]  /*4000*/  FMUL.FTZ R152, R128, R152 ;  /* 0x0000009880987220 */ /* 0x000fc60000410000 */
[-C--:B------:R-:W-:Y:S01]  /*4010*/  FFMA.FTZ R148, R128, R125.reuse, -R148 ;  /* 0x0000007d80947223 */ /* 0x080fe20000010894 */
[----:B------:R-:W-:-:S05]  /*4020*/  FFMA.FTZ R152, R124, R125, R152 ;  /* 0x0000007d7c987223 */ /* 0x000fca0000010098 */
[----:B------:R-:W-:-:S05]  /*4030*/  F2FP.F16.F32.PACK_AB R148, R152, R148 ;  /* 0x000000949894723e */ /* 0x000fca00000000ff */
[----:B------:R-:W-:-:S07]  /*4040*/  IMAD.MOV.U32 R34, RZ, RZ, R148 ;  /* 0x000000ffff227224 */ /* 0x000fce00078e0094 */
.L_x_4717:
[----:B------:R-:W-:Y:S05]  /*4050*/  BSYNC B3 ;  /* 0x0000000000037941 */ /* 0x000fea0003800000 */
.L_x_4716:
[----:B--2---:R1:W-:Y:S02]  /*4060*/  STG.E.128 desc[UR46][R38.64], R32 ;  /* 0x0000002026007986 */ /* 0x0043e4000c101d2e */
.L_x_4715:
[----:B------:R-:W-:Y:S05]  /*4070*/  BSYNC B2 ;  /* 0x0000000000027941 */ /* 0x000fea0003800000 */
.L_x_4714:
        /* <DEDUP_REMOVED lines=31> */
[----:B------:R-:W-:Y:S02]  /*4270*/  HADD2.F32 R86, -RZ, R166.H1_H1 ;  /* 0x300000a6ff567230 */ /* 0x000fe40000004100 */
        /* <DEDUP_REMOVED lines=21> */
[----:B------:R-:W-:-:S03]  /*43d0*/  IMAD.MOV.U32 R35, RZ, RZ, R84 ;  /* 0x000000ffff237224 */ /* 0x000fc600078e0054 */
[----:B------:R-:W-:-:S07]  /*43e0*/  MOV R34, R87 ;  /* 0x0000005700227202 */ /* 0x000fce0000000f00 */
.L_x_4721:
[----:B------:R-:W-:Y:S05]  /*43f0*/  BSYNC B3 ;  /* 0x0000000000037941 */ /* 0x000fea0003800000 */
.L_x_4720:
[----:B--2---:R2:W-:Y:S02]  /*4400*/  STG.E.128 desc[UR46][R38.64+0x40], R32 ;  /* 0x0000402026007986 */ /* 0x0045e4000c101d2e */
.L_x_4719:
[----:B------:R-:W-:Y:S05]  /*4410*/  BSYNC B2 ;  /* 0x0000000000027941 */ /* 0x000fea0003800000 */
.L_x_4718:
        /* <DEDUP_REMOVED lines=55> */
.L_x_4725:
[----:B------:R-:W-:Y:S05]  /*4790*/  BSYNC B3 ;  /* 0x0000000000037941 */ /* 0x000fea0003800000 */
.L_x_4724:
[----:B--2---:R3:W-:Y:S02]  /*47a0*/  STG.E.128 desc[UR46][R38.64+0x80], R32 ;  /* 0x0000802026007986 */ /* 0x0047e4000c101d2e */
.L_x_4723:
[----:B------:R-:W-:Y:S05]  /*47b0*/  BSYNC B2 ;  /* 0x0000000000027941 */ /* 0x000fea0003800000 */
.L_x_4722:
        /* <DEDUP_REMOVED lines=8> */
[----:B--2---:R-:W-:Y:S01]  /*4840*/  HADD2.F32 R77, -RZ, R35.H0_H0 ;  /* 0x20000023ff4d7230 */ /* 0x004fe20000004100 */
[----:B------:R-:W-:Y:S02]  /*4850*/  SHF.R.U64 R74, R74, 0x10, R75 ;  /* 0x000000104a4a7819 */ /* 0x000fe4000000124b */
[----:B------:R-:W-:Y:S01]  /*4860*/  SHF.R.U32.HI R72, RZ, 0x10, R73 ;  /* 0x00000010ff487819 */ /* 0x000fe20000011649 */
[----:B------:R-:W-:Y:S01]  /*4870*/  IMAD.MOV.U32 R73, RZ, RZ, R33 ;  /* 0x000000ffff497224 */ /* 0x000fe200078e0021 */
[----:B------:R-:W-:Y:S01]  /*4880*/  SHF.R.U32.HI R75, RZ, 0x10, R75 ;  /* 0x00000010ff4b7819 */ /* 0x000fe2000001164b */
[----:B------:R-:W-:Y:S02]  /*4890*/  IMAD.MOV.U32 R33, RZ, RZ, R34 ;  /* 0x000000ffff217224 */ /* 0x000fe400078e0022 */
[----:B------:R-:W-:Y:S02]  /*48a0*/  HADD2.F32 R79, -RZ, R74.H0_H0 ;  /* 0x2000004aff4f7230 */ /* 0x000fe40000004100 */
[----:B------:R-:W-:-:S02]  /*48b0*/  HADD2.F32 R34, -RZ, R75.H0_H0 ;  /* 0x2000004bff227230 */ /* 0x000fc40000004100 */
[--C-:B------:R-:W-:Y:S02]  /*48c0*/  HADD2.F32 R75, -RZ, R73.reuse.H1_H1 ;  /* 0x30000049ff4b7230 */ /* 0x100fe40000004100 */
[----:B------:R-:W-:Y:S02]  /*48d0*/  HADD2.F32 R78, -RZ, R73.H0_H0 ;  /* 0x20000049ff4e7230 */ /* 0x000fe40000004100 */
        /* <DEDUP_REMOVED lines=11> */
[----:B------:R-:W-:Y:S02]  /*4990*/  HADD2.F32 R75, -RZ, R162.H1_H1 ;  /* 0x300000a2ff4b7230 */ /* 0x000fe40000004100 */
[--C-:B------:R-:W-:Y:S01]  /*49a0*/  HADD2.F32 R77, -RZ, R32.reuse.H1_H1 ;  /* 0x30000020ff4d7230 */ /* 0x100fe20000004100 */
[----:B------:R-:W-:Y:S01]  /*49b0*/  F2FP.F16.F32.PACK_AB R34, R35, R34 ;  /* 0x000000222322723e */ /* 0x000fe200000000ff */
[----:B------:R-:W-:Y:S01]  /*49c0*/  HADD2.F32 R78, -RZ, R32.H0_H0 ;  /* 0x20000020ff4e7230 */ /* 0x000fe20000004100 */
[----:B------:R-:W-:Y:S01]  /*49d0*/  F2FP.F16.F32.PACK_AB R72, R74, R72 ;  /* 0x000000484a48723e */ /* 0x000fe200000000ff */
[----:B------:R-:W-:-:S02]  /*49e0*/  HADD2.F32 R73, -RZ, R162.H0_H0 ;  /* 0x200000a2ff497230 */ /* 0x000fc40000004100 */
[--C-:B------:R-:W-:Y:S02]  /*49f0*/  HADD2.F32 R32, -RZ, R33.reuse.H1_H1 ;  /* 0x30000021ff207230 */ /* 0x100fe40000004100 */
[-C--:B------:R-:W-:Y:S01]  /*4a00*/  FMUL.FTZ R85, R78, R75.reuse ;  /* 0x0000004b4e557220 */ /* 0x080fe20000410000 */
[----:B------:R-:W-:Y:S02]  /*4a10*/  HADD2.F32 R84, -RZ, R33.H0_H0 ;  /* 0x20000021ff547230 */ /* 0x000fe40000004100 */
[----:B------:R-:W-:Y:S01]  /*4a20*/  FMUL.FTZ R33, R77, R75 ;  /* 0x0000004b4d217220 */ /* 0x000fe20000410000 */
[--C-:B------:R-:W-:Y:S02]  /*4a30*/  HADD2.F32 R76, -RZ, R161.reuse.H1_H1 ;  /* 0x300000a1ff4c7230 */ /* 0x100fe40000004100 */
[-C--:B------:R-:W-:Y:S01]  /*4a40*/  FMUL.FTZ R75, R32, R73.reuse ;  /* 0x00000049204b7220 */ /* 0x080fe20000410000 */
[----:B------:R-:W-:Y:S02]  /*4a50*/  HADD2.F32 R79, -RZ, R161.H0_H0 ;  /* 0x200000a1ff4f7230 */ /* 0x000fe40000004100 */
[----:B------:R-:W-:Y:S01]  /*4a60*/  FMUL.FTZ R73, R84, R73 ;  /* 0x0000004954497220 */ /* 0x000fe20000410000 */
[----:B------:R-:W-:-:S02]  /*4a70*/  IMAD.MOV.U32 R35, RZ, RZ, R72 ;  /* 0x000000ffff237224 */ /* 0x000fc400078e0048 */
[-C--:B------:R-:W-:Y:S01]  /*4a80*/  FFMA.FTZ R33, R78, R76.reuse, -R33 ;  /* 0x0000004c4e217223 */ /* 0x080fe20000010821 */
[----:B------:R-:W-:Y:S01]  /*4a90*/  FFMA.FTZ R85, R77, R76, R85 ;  /* 0x0000004c4d557223 */ /* 0x000fe20000010055 */
[-C--:B------:R-:W-:Y:S01]  /*4aa0*/  FFMA.FTZ R75, R84, R79.reuse, -R75 ;  /* 0x0000004f544b7223 */ /* 0x080fe2000001084b */
[----:B------:R-:W-:-:S03]  /*4ab0*/  FFMA.FTZ R73, R32, R79, R73 ;  /* 0x0000004f20497223 */ /* 0x000fc60000010049 */
[----:B------:R-:W-:Y:S02]  /*4ac0*/  F2FP.F16.F32.PACK_AB R33, R85, R33 ;  /* 0x000000215521723e */ /* 0x000fe400000000ff */
[----:B------:R-:W-:-:S03]  /*4ad0*/  F2FP.F16.F32.PACK_AB R73, R73, R75 ;  /* 0x0000004b4949723e */ /* 0x000fc600000000ff */
[----:B------:R-:W-:Y:S02]  /*4ae0*/  IMAD.MOV.U32 R32, RZ, RZ, R33 ;  /* 0x000000ffff207224 */ /* 0x000fe400078e0021 */
[----:B------:R-:W-:Y:S02]  /*4af0*/  IMAD.MOV.U32 R33, RZ, RZ, R34 ;  /* 0x000000ffff217224 */ /* 0x000fe400078e0022 */
[----:B------:R-:W-:-:S07]  /*4b00*/  IMAD.MOV.U32 R34, RZ, RZ, R73 ;  /* 0x000000ffff227224 */ /* 0x000fce00078e0049 */
.L_x_4729:
[----:B------:R-:W-:Y:S05]  /*4b10*/  BSYNC B3 ;  /* 0x0000000000037941 */ /* 0x000fea0003800000 */
.L_x_4728:
[----:B--2---:R4:W-:Y:S02]  /*4b20*/  STG.E.128 desc[UR46][R38.64+0xc0], R32 ;  /* 0x0000c02026007986 */ /* 0x0049e4000c101d2e */
.L_x_4727:
[----:B------:R-:W-:Y:S05]  /*4b30*/  BSYNC B2 ;  /* 0x0000000000027941 */ /* 0x000fea0003800000 */
.L_x_4726:
        /* <DEDUP_REMOVED lines=51> */
.L_x_4733:
[----:B------:R-:W-:Y:S05]  /*4e70*/  BSYNC B3 ;  /* 0x0000000000037941 */ /* 0x000fea0003800000 */
.L_x_4732:
[----:B--2---:R1:W-:Y:S02]  /*4e80*/  STG.E.128 desc[UR46][R38.64+0x100], R32 ;  /* 0x0001002026007986 */ /* 0x0043e4000c101d2e */
.L_x_4731:
[----:B------:R-:W-:Y:S05]  /*4e90*/  BSYNC B2 ;  /* 0x0000000000027941 */ /* 0x000fea0003800000 */
.L_x_4730:
        /* <DEDUP_REMOVED lines=26> */
[----:B------:R-:W-:-:S02]  /*5040*/  HADD2.F32 R35, -RZ, R157.H0_H0 ;  /* 0x2000009dff237230 */ /* 0x000fc40000004100 */
[----:B------:R-:W-:Y:S02]  /*5050*/  HADD2.F32 R32, -RZ, R32.H0_H0 ;  /* 0x20000020ff207230 */ /* 0x000fe40000004100 */
[----:B------:R-:W-:Y:S01]  /*5060*/  FFMA.FTZ R67, R69, R70, R67 ;  /* 0x0000004645437223 */ /* 0x000fe20000010043 */
        /* <DEDUP_REMOVED lines=9> */
[----:B------:R-:W-:Y:S01]  /*5100*/  FMUL.FTZ R157, R34, R157 ;  /* 0x0000009d229d7220 */ /* 0x000fe20000410000 */
[-C--:B------:R-:W-:Y:S01]  /*5110*/  FFMA.FTZ R69, R32, R33.reuse, -R69 ;  /* 0x0000002120457223 */ /* 0x080fe20000010845 */
[----:B------:R-:W-:Y:S01]  /*5120*/  FFMA.FTZ R70, R64, R33, R70 ;  /* 0x0000002140467223 */ /* 0x000fe20000010046 */
[-C--:B------:R-:W-:Y:S01]  /*5130*/  FFMA.FTZ R35, R34, R156.reuse, -R35 ;  /* 0x0000009c22237223 */ /* 0x080fe20000010823 */
[----:B------:R-:W-:Y:S01]  /*5140*/  FFMA.FTZ R68, R68, R156, R157 ;  /* 0x0000009c44447223 */ /* 0x000fe2000001009d */
[----:B------:R-:W-:Y:S02]  /*5150*/  F2FP.F16.F32.PACK_AB R33, R71, R65 ;  /* 0x000000414721723e */ /* 0x000fe400000000ff */
[----:B------:R-:W-:-:S02]  /*5160*/  F2FP.F16.F32.PACK_AB R32, R70, R69 ;  /* 0x000000454620723e */ /* 0x000fc400000000ff */
[----:B------:R-:W-:Y:S01]  /*5170*/  F2FP.F16.F32.PACK_AB R34, R68, R35 ;  /* 0x000000234422723e */ /* 0x000fe200000000ff */
[----:B------:R-:W-:-:S07]  /*5180*/  IMAD.MOV.U32 R35, RZ, RZ, R66 ;  /* 0x000000ffff237224 */ /* 0x000fce00078e0042 */
.L_x_4735:
[----:B------:R-:W-:Y:S05]  /*5190*/  BSYNC B2 ;  /* 0x0000000000027941 */ /* 0x000fea0003800000 */
.L_x_4734:
[----:B--2---:R1:W-:Y:S02]  /*51a0*/  STG.E.128 desc[UR46][R38.64+0x140], R32 ;  /* 0x0001402026007986 */ /* 0x0043e4000c101d2e */
.L_x_4713:
[----:B------:R-:W-:Y:S05]  /*51b0*/  BSYNC B1 ;  /* 0x0000000000017941 */ /* 0x000fea0003800000 */
.L_x_4712:
        /* <DEDUP_REMOVED lines=9> */
[----:B--2---:R-:W-:Y:S01]  /*5250*/  HADD2.F32 R62, -RZ, R33.H0_H0 ;  /* 0x20000021ff3e7230 */ /* 0x004fe20000004100 */
[--C-:B------:R-:W-:Y:S01]  /*5260*/  SHF.R.U64 R39, R60, 0x10, R61.reuse ;  /* 0x000000103c277819 */ /* 0x100fe2000000123d */
[----:B------:R-:W-:Y:S01]  /*5270*/  HADD2.F32 R159, -RZ, R159.H1_H1 ;  /* 0x3000009fff9f7230 */ /* 0x000fe20000004100 */
        /* <DEDUP_REMOVED lines=30> */
[----:B------:R-:W-:Y:S01]  /*5460*/  F2FP.F16.F32.PACK_AB R35, R60, R35 ;  /* 0x000000233c23723e */ /* 0x000fe200000000ff */
[-C--:B------:R-:W-:Y:S01]  /*5470*/  FFMA.FTZ R65, R32, R39.reuse, -R65 ;  /* 0x0000002720417223 */ /* 0x080fe20000010841 */
[----:B------:R-:W-:Y:S01]  /*5480*/  FFMA.FTZ R62, R62, R39, R63 ;  /* 0x000000273e3e7223 */ /* 0x000fe2000001003f */
[-C--:B------:R-:W-:Y:S01]  /*5490*/  FFMA.FTZ R67, R34, R154.reuse, -R67 ;  /* 0x0000009a22437223 */ /* 0x080fe20000010843 */
[----:B------:R-:W-:-:S03]  /*54a0*/  FFMA.FTZ R64, R61, R154, R64 ;  /* 0x0000009a3d407223 */ /* 0x000fc60000010040 */
[----:B------:R-:W-:Y:S02]  /*54b0*/  F2FP.F16.F32.PACK_AB R32, R62, R65 ;  /* 0x000000413e20723e */ /* 0x000fe400000000ff */
[----:B------:R-:W-:-:S07]  /*54c0*/  F2FP.F16.F32.PACK_AB R34, R64, R67 ;  /* 0x000000434022723e */ /* 0x000fce00000000ff */
.L_x_4740:
[----:B------:R-:W-:Y:S05]  /*54d0*/  BSYNC B2 ;  /* 0x0000000000027941 */ /* 0x000fea0003800000 */
.L_x_4739:
[----:B--2---:R1:W-:Y:S02]  /*54e0*/  STG.E.128 desc[UR46][R36.64], R32 ;  /* 0x0000002024007986 */ /* 0x0043e4000c101d2e */
.L_x_4738:
[----:B------:R-:W-:Y:S05]  /*54f0*/  BSYNC B1 ;  /* 0x0000000000017941 */ /* 0x000fea0003800000 */
.L_x_4737:
        /* <DEDUP_REMOVED lines=10> */
[----:B------:R-:W-:Y:S01]  /*55a0*/  IMAD.MOV.U32 R38, RZ, RZ, R32 ;  /* 0x000000ffff267224 */ /* 0x000fe200078e0020 */
[----:B------:R-:W-:Y:S01]  /*55b0*/  SHF.R.U32.HI R60, RZ, 0x10, R59 ;  /* 0x00000010ff3c7819 */ /* 0x000fe2000001163b */
[--C-:B------:R-:W-:Y:S01]  /*55c0*/  HADD2.F32 R35, -RZ, R33.reuse.H1_H1 ;  /* 0x30000021ff237230 */ /* 0x100fe20000004100 */
[----:B------:R-:W-:Y:S01]  /*55d0*/  SHF.R.U32.HI R61, RZ, 0x10, R57 ;  /* 0x00000010ff3d7819 */ /* 0x000fe20000011639 */
[----:B------:R-:W-:Y:S02]  /*55e0*/  HADD2.F32 R59, -RZ, R56.H0_H0 ;  /* 0x20000038ff3b7230 */ /* 0x000fe40000004100 */
[----:B------:R-:W-:Y:S02]  /*55f0*/  HADD2.F32 R32, -RZ, R33.H0_H0 ;  /* 0x20000021ff207230 */ /* 0x000fe40000004100 */
[----:B------:R-:W-:-:S02]  /*5600*/  HADD2.F32 R56, -RZ, R39.H1_H1 ;  /* 0x30000027ff387230 */ /* 0x000fc40000004100 */
[-C--:B------:R-:W-:Y:S01]  /*5610*/  FMUL.FTZ R33, R35, R59.reuse ;  /* 0x0000003b23217220 */ /* 0x080fe20000410000 */
[----:B------:R-:W-:Y:S02]  /*5620*/  HADD2.F32 R60, -RZ, R60.H0_H0 ;  /* 0x2000003cff3c7230 */ /* 0x000fe40000004100 */
        /* <DEDUP_REMOVED lines=30> */
.L_x_4744:
[----:B------:R-:W-:Y:S05]  /*5810*/  BSYNC B2 ;  /* 0x0000000000027941 */ /* 0x000fea0003800000 */
.L_x_4743:
[----:B--2---:R1:W-:Y:S02]  /*5820*/  STG.E.128 desc[UR46][R36.64+0x40], R32 ;  /* 0x0000402024007986 */ /* 0x0043e4000c101d2e */
.L_x_4742:
[----:B------:R-:W-:Y:S05]  /*5830*/  BSYNC B1 ;  /* 0x0000000000017941 */ /* 0x000fea0003800000 */
.L_x_4741:
        /* <DEDUP_REMOVED lines=28> */
[--C-:B------:R-:W-:Y:S02]  /*5a00*/  HADD2.F32 R39, -RZ, R145.reuse.H0_H0 ;  /* 0x20000091ff277230 */ /* 0x100fe40000004100 */
[----:B------:R-:W-:Y:S01]  /*5a10*/  FFMA.FTZ R60, R35, R54, -R60 ;  /* 0x00000036233c7223 */ /* 0x000fe2000001083c */
[----:B------:R-:W-:Y:S02]  /*5a20*/  HADD2.F32 R32, -RZ, R32.H0_H0 ;  /* 0x20000020ff207230 */ /* 0x000fe40000004100 */
[----:B------:R-:W-:Y:S02]  /*5a30*/  HADD2.F32 R145, -RZ, R145.H1_H1 ;  /* 0x30000091ff917230 */ /* 0x000fe40000004100 */
[----:B------:R-:W-:Y:S01]  /*5a40*/  FMUL.FTZ R53, R33, R39 ;  /* 0x0000002721357220 */ /* 0x000fe20000410000 */
[----:B------:R-:W-:-:S02]  /*5a50*/  HADD2.F32 R34, -RZ, R38.H1_H1 ;  /* 0x30000026ff227230 */ /* 0x000fc40000004100 */
        /* <DEDUP_REMOVED lines=14> */
.L_x_4748:
[----:B------:R-:W-:Y:S05]  /*5b40*/  BSYNC B2 ;  /* 0x0000000000027941 */ /* 0x000fea0003800000 */
.L_x_4747:
[----:B--2---:R1:W-:Y:S02]  /*5b50*/  STG.E.128 desc[UR46][R36.64+0x80], R32 ;  /* 0x0000802024007986 */ /* 0x0043e4000c101d2e */
.L_x_4746:
[----:B------:R-:W-:Y:S05]  /*5b60*/  BSYNC B1 ;  /* 0x0000000000017941 */ /* 0x000fea0003800000 */
.L_x_4745:
        /* <DEDUP_REMOVED lines=48> */
.L_x_4752:
[----:B------:R-:W-:Y:S05]  /*5e70*/  BSYNC B2 ;  /* 0x0000000000027941 */ /* 0x000fea0003800000 */
.L_x_4751:
[----:B--2---:R1:W-:Y:S02]  /*5e80*/  STG.E.128 desc[UR46][R36.64+0xc0], R32 ;  /* 0x0000c02024007986 */ /* 0x0043e4000c101d2e */
.L_x_4750:
[----:B------:R-:W-:Y:S05]  /*5e90*/  BSYNC B1 ;  /* 0x0000000000017941 */ /* 0x000fea0003800000 */
.L_x_4749:
        /* <DEDUP_REMOVED lines=28> */
[----:B------:R-:W-:Y:S02]  /*6060*/  HADD2.F32 R39, -RZ, R82.H1_H1 ;  /* 0x30000052ff277230 */ /* 0x000fe40000004100 */
[----:B------:R-:W-:Y:S01]  /*6070*/  FFMA.FTZ R52, R35, R46, -R52 ;  /* 0x0000002e23347223 */ /* 0x000fe20000010834 */
[----:B------:R-:W-:Y:S02]  /*6080*/  HADD2.F32 R32, -RZ, R32.H0_H0 ;  /* 0x20000020ff207230 */ /* 0x000fe40000004100 */
[----:B------:R-:W-:Y:S02]  /*6090*/  HADD2.F32 R45, -RZ, R82.H0_H0 ;  /* 0x20000052ff2d7230 */ /* 0x000fe40000004100 */
        /* <DEDUP_REMOVED lines=16> */
.L_x_4756:
[----:B------:R-:W-:Y:S05]  /*61a0*/  BSYNC B2 ;  /* 0x0000000000027941 */ /* 0x000fea0003800000 */
.L_x_4755:
[----:B--2---:R1:W-:Y:S02]  /*61b0*/  STG.E.128 desc[UR46][R36.64+0x100], R32 ;  /* 0x0001002024007986 */ /* 0x0043e4000c101d2e */
.L_x_4754:
[----:B------:R-:W-:Y:S05]  /*61c0*/  BSYNC B1 ;  /* 0x0000000000017941 */ /* 0x000fea0003800000 */
.L_x_4753:
        /* <DEDUP_REMOVED lines=47> */
.L_x_4758:
[----:B------:R-:W-:Y:S05]  /*64c0*/  BSYNC B1 ;  /* 0x0000000000017941 */ /* 0x000fea0003800000 */
.L_x_4757:
[----:B--2---:R1:W-:Y:S01]  /*64d0*/  STG.E.128 desc[UR46][R36.64+0x140], R32 ;  /* 0x0001402024007986 */ /* 0x0043e2000c101d2e */
[----:B------:R-:W-:Y:S05]  /*64e0*/  BRA `(.L_x_4736) ;  /* 0x0000003c00d07947 */ /* 0x000fea0003800000 */
.L_x_4704:
        /* <DEDUP_REMOVED lines=22> */
[----:B------:R-:W-:Y:S02]  /*6650*/  LEA R56, P2, R32, UR4, 0x1 ;  /* 0x0000000420387c11 */ /* 0x000fe4000f8408ff */
[----:B------:R-:W-:-:S02]  /*6660*/  CS2R R52, SRZ ;  /* 0x0000000000347805 */ /* 0x000fc4000001ff00 */
        /* <DEDUP_REMOVED lines=23> */
.L_x_4760:
[----:B------:R-:W-:Y:S05]  /*67e0*/  BSYNC B1 ;  /* 0x0000000000017941 */ /* 0x000fea0003800000 */
.L_x_4759:
[----:B------:R-:W-:Y:S01]  /*67f0*/  ISETP.GE.AND P3, PT, R219, R30, PT ;  /* 0x0000001edb00720c */ /* 0x000fe20003f66270 */
[----:B------:R-:W-:Y:S01]  /*6800*/  BSSY B1, `(.L_x_4761) ;  /* 0x000002e000017945 */ /* 0x000fe20003800000 */
[----:B0-----:R-:W-:Y:S02]  /*6810*/  CS2R R56, SRZ ;  /* 0x0000000000387805 */ /* 0x001fe4000001ff00 */
        /* <DEDUP_REMOVED lines=44> */
.L_x_4762:
[----:B------:R-:W-:Y:S05]  /*6ae0*/  BSYNC B1 ;  /* 0x0000000000017941 */ /* 0x000fea0003800000 */
.L_x_4761:
[----:B------:R-:W2:Y:S01]  /*6af0*/  LDL R31, [R1+0x38] ;  /* 0x00003800011f7983 */ /* 0x000ea20000100800 */
[----:B0-----:R-:W-:Y:S01]  /*6b00*/  IMAD.MOV.U32 R80, RZ, RZ, R33 ;  /* 0x000000ffff507224 */ /* 0x001fe200078e0021 */
[----:B------:R-:W-:Y:S01]  /*6b10*/  PRMT R173, R85, 0x7610, R173 ;  /* 0x0000761055ad7816 */ /* 0x000fe200000000ad */
        /* <DEDUP_REMOVED lines=9> */
[----:B------:R-:W-:-:S03]  /*6bb0*/  IMAD.MOV.U32 R80, RZ, RZ, R40 ;  /* 0x000000ffff507224 */ /* 0x000fc600078e0028 */
[----:B------:R-:W-:Y:S01]  /*6bc0*/  PRMT R179, R179, 0x5410, R82 ;  /* 0x00005410b3b37816 */ /* 0x000fe20000000052 */
[----:B------:R-:W-:Y:S01]  /*6bd0*/  IMAD.MOV.U32 R82, RZ, RZ, R46 ;  /* 0x000000ffff527224 */ /* 0x000fe200078e002e */
[----:B------:R-:W-:Y:S01]  /*6be0*/  PRMT R180, R81, 0x5410, R80 ;  /* 0x0000541051b47816 */ /* 0x000fe20000000050 */
[----:B------:R-:W-:Y:S02]  /*6bf0*/  IMAD.MOV.U32 R80, RZ, RZ, R44 ;  /* 0x000000ffff507224 */ /* 0x000fe400078e002c */
[----:B------:R-:W-:-:S03]  /*6c00*/  IMAD.MOV.U32 R81, RZ, RZ, R47 ;  /* 0x000000ffff517224 */ /* 0x000fc600078e002f */
        /* <DEDUP_REMOVED lines=10> */
[----:B-----5:R-:W-:Y:S02]  /*6cb0*/  IMAD.MOV.U32 R80, RZ, RZ, R56 ;  /* 0x000000ffff507224 */ /* 0x020fe400078e0038 */
[----:B------:R-:W-:Y:S01]  /*6cc0*/  IMAD.MOV.U32 R81, RZ, RZ, R59 ;  /* 0x000000ffff517224 */ /* 0x000fe200078e003b */
[----:B--2---:R-:W-:Y:S02]  /*6cd0*/  R2UR UR4, R31 ;  /* 0x000000001f0472ca */ /* 0x004fe400000e0000 */
[----:B------:R-:W-:-:S04]  /*6ce0*/  MOV R31, R32 ;  /* 0x00000020001f7202 */ /* 0x000fc80000000f00 */
[----:B------:R-:W-:Y:S01]  /*6cf0*/  PRMT R171, R86, 0x5410, R31 ;  /* 0x0000541056ab7816 */ /* 0x000fe2000000001f */
[----:B------:R-:W-:-:S05]  /*6d00*/  IMAD.MOV.U32 R31, RZ, RZ, R38 ;  /* 0x000000ffff1f7224 */ /* 0x000fca00078e0026 */
[----:B------:R-:W-:Y:S01]  /*6d10*/  PRMT R176, R31, 0x7610, R176 ;  /* 0x000076101fb07816 */ /* 0x000fe200000000b0 */
[----:B------:R-:W-:Y:S01]  /*6d20*/  IMAD.MOV.U32 R31, RZ, RZ, R41 ;  /* 0x000000ffff1f7224 */ /* 0x000fe200078e0029 */
[----:B------:R-:W-:Y:S02]  /*6d30*/  UISETP.NE.AND UP0, UPT, UR4, 0x3, UPT ;  /* 0x000000030400788c */ /* 0x000fe4000bf05270 */
[----:B------:R-:W-:Y:S01]  /*6d40*/  PRMT R176, R176, 0x5410, R82 ;  /* 0x00005410b0b07816 */ /* 0x000fe20000000052 */
[----:B------:R-:W-:Y:S01]  /*6d50*/  IMAD.MOV.U32 R82, RZ, RZ, R53 ;  /* 0x000000ffff527224 */ /* 0x000fe200078e0035 */
[----:B------:R-:W-:Y:S01]  /*6d60*/  PRMT R164, R31, 0x7610, R164 ;  /* 0x000076101fa47816 */ /* 0x000fe200000000a4 */
[----:B------:R-:W-:Y:S01]  /*6d70*/  IMAD.MOV.U32 R31, RZ, RZ, R45 ;  /* 0x000000ffff1f7224 */ /* 0x000fe200078e002d */
[----:B------:R-:W-:Y:S02]  /*6d80*/  PLOP3.LUT P2, PT, PT, PT, UP0, 0x80, 0x0 ;  /* 0x000000000000781c */ /* 0x000fe40003f4f008 */
[----:B------:R-:W-:Y:S01]  /*6d90*/  PRMT R161, R82, 0x7610, R161 ;  /* 0x0000761052a17816 */ /* 0x000fe200000000a1 */
[----:B------:R-:W-:Y:S01]  /*6da0*/  IMAD.MOV.U32 R82, RZ, RZ, R58 ;  /* 0x000000ffff527224 */ /* 0x000fe200078e003a */
[----:B------:R-:W-:Y:S01]  /*6db0*/  PRMT R174, R174, 0x5410, R31 ;  /* 0x00005410aeae7816 */ /* 0x000fe2000000001f */
[----:B------:R-:W-:-:S03]  /*6dc0*/  IMAD.MOV.U32 R31, RZ, RZ, R49 ;  /* 0x000000ffff1f7224 */ /* 0x000fc600078e0031 */
[----:B------:R-:W-:Y:S02]  /*6dd0*/  PRMT R153, R82, 0x5410, R81 ;  /* 0x0000541052997816 */ /* 0x000fe40000000051 */
        /* <DEDUP_REMOVED lines=37> */
.L_x_4763:
[----:B------:R-:W-:Y:S01]  /*7030*/  IMAD R31, R17, 0x8, R16 ;  /* 0x00000008111f7824 */ /* 0x000fe200078e0210 */
[----:B------:R-:W-:Y:S01]  /*7040*/  SHF.L.U32 R88, R201, 0x1f, RZ ;  /* 0x0000001fc9587819 */ /* 0x000fe200000006ff */
[----:B------:R-:W0:Y:S01]  /*7050*/  LDC R145, c[0x0][0x2f4] ;  /* 0x0000bd00ff917b82 */ /* 0x000e220000000800 */
[----:B------:R-:W-:Y:S01]  /*7060*/  BSSY B1, `(.L_x_4764) ;  /* 0x0000005000017945 */ /* 0x000fe20003800000 */
[----:B------:R-:W-:Y:S01]  /*7070*/  IMAD.MOV.U32 R125, RZ, RZ, R84 ;  /* 0x000000ffff7d7224 */ /* 0x000fe200078e0054 */
[----:B------:R-:W1:Y:S05]  /*7080*/  SYNCS.PHASECHK.TRANS64.TRYWAIT P5, [R31+URZ+0x30890], R88 ;  /* 0x030890581f0075a7 */ /* 0x000e6a00080a017f */
[----:B------:R-:W2:Y:S01]  /*7090*/  LDC.64 R126, c[0x0][0x300] ;  /* 0x0000c000ff7e7b82 */ /* 0x000ea20000000a00 */
[----:B-1----:R-:W-:Y:S05]  /*70a0*/  @!P5 BRA `(.L_x_4765) ;  /* 0x0000025400c4d947 */ /* 0x002fea0003800000 */
.L_x_5168:
[----:B------:R-:W-:Y:S05]  /*70b0*/  BSYNC B1 ;  /* 0x0000000000017941 */ /* 0x000fea0003800000 */
.L_x_4764:
[----:B------:R-:W-:Y:S01]  /*70c0*/  BSSY B1, `(.L_x_4766) ;  /* 0x0000187000017945 */ /* 0x000fe20003800000 */
[----:B0-----:R-:W-:-:S03]  /*70d0*/  IADD3 R148, -R130, R145, RZ ;  /* 0x0000009182947210 */ /* 0x001fc60007ffe1ff */
        /* <DEDUP_REMOVED lines=53> */
[----:B------:R-:W-:Y:S02]  /*7430*/  HADD2.F32 R162, -RZ, R180.H0_H0 ;  /* 0x200000b4ffa27230 */ /* 0x000fe40000004100 */
[----:B------:R-:W-:Y:S01]  /*7440*/  FFMA.FTZ R41, R52, R41, R164 ;  /* 0x0000002934297223 */ /* 0x000fe200000100a4 */
[----:B------:R-:W-:Y:S02]  /*7450*/  IMAD.MOV.U32 R52, RZ, RZ, R83 ;  /* 0x000000ffff347224 */ /* 0x000fe400078e0053 */
[----:B------:R-:W-:Y:S01]  /*7460*/  HADD2.F32 R164, -RZ, R182.H0_H0 ;  /* 0x200000b6ffa47230 */ /* 0x000fe20000004100 */
        /* <DEDUP_REMOVED lines=13> */
[--C-:B------:R-:W-:Y:S01]  /*7540*/  SHF.R.U64 R43, R54, 0x10, R55.reuse ;  /* 0x00000010362b7819 */ /* 0x100fe20000001237 */
[----:B------:R-:W-:Y:S01]  /*7550*/  HADD2.F32 R54, -RZ, R87.H1_H1 ;  /* 0x30000057ff367230 */ /* 0x000fe20000004100 */
[----:B------:R-:W-:Y:S01]  /*7560*/  SHF.R.U32.HI R55, RZ, 0x10, R55 ;  /* 0x00000010ff377819 */ /* 0x000fe20000011637 */
[----:B------:R-:W-:Y:S02]  /*7570*/  HADD2.F32 R87, -RZ, R83.H0_H0 ;  /* 0x20000053ff577230 */ /* 0x000fe40000004100 */
[----:B------:R-:W-:Y:S02]  /*7580*/  HADD2.F32 R43, -RZ, R43.H0_H0 ;  /* 0x2000002bff2b7230 */ /* 0x000fe40000004100 */
[----:B------:R-:W-:-:S05]  /*7590*/  HADD2.F32 R55, -RZ, R55.H0_H0 ;  /* 0x20000037ff377230 */ /* 0x000fca0000004100 */
[----:B------:R-:W-:-:S04]  /*75a0*/  FMUL.FTZ R83, R54, R55 ;  /* 0x0000003736537220 */ /* 0x000fc80000410000 */
[C---:B------:R-:W-:Y:S01]  /*75b0*/  FFMA.FTZ R83, R52.reuse, R87, -R83 ;  /* 0x0000005734537223 */ /* 0x040fe20000010853 */
[----:B------:R-:W-:Y:S01]  /*75c0*/  FMUL.FTZ R52, R52, R55 ;  /* 0x0000003734347220 */ /* 0x000fe20000410000 */
[----:B------:R-:W-:-:S03]  /*75d0*/  HADD2.F32 R55, -RZ, R180.H1_H1 ;  /* 0x300000b4ff377230 */ /* 0x000fc60000004100 */
[----:B------:R-:W-:Y:S01]  /*75e0*/  FFMA.FTZ R52, R54, R87, R52 ;  /* 0x0000005736347223 */ /* 0x000fe20000010034 */
[----:B------:R-:W-:Y:S01]  /*75f0*/  HADD2.F32 R54, -RZ, R84.H0_H0 ;  /* 0x20000054ff367230 */ /* 0x000fe20000004100 */
[----:B------:R-:W-:Y:S01]  /*7600*/  F2FP.F16.F32.PACK_AB R83, R83, R165 ;  /* 0x000000a55353723e */ /* 0x000fe200000000ff */
[--C-:B------:R-:W-:Y:S02]  /*7610*/  HADD2.F32 R87, -RZ, R80.reuse.H0_H0 ;  /* 0x20000050ff577230 */ /* 0x100fe40000004100 */
[----:B------:R-:W-:Y:S02]  /*7620*/  HADD2.F32 R80, -RZ, R80.H1_H1 ;  /* 0x30000050ff507230 */ /* 0x000fe40000004100 */
[-C--:B------:R-:W-:Y:S01]  /*7630*/  FMUL.FTZ R162, R54, R164.reuse ;  /* 0x000000a436a27220 */ /* 0x080fe20000410000 */
[----:B------:R-:W-:Y:S01]  /*7640*/  F2FP.F16.F32.PACK_AB R52, R52, R163 ;  /* 0x000000a33434723e */ /* 0x000fe200000000ff */
[C---:B------:R-:W-:Y:S02]  /*7650*/  FMUL.FTZ R164, R87.reuse, R164 ;  /* 0x000000a457a47220 */ /* 0x040fe40000410000 */
[----:B------:R-:W-:-:S02]  /*7660*/  FFMA.FTZ R162, R87, R55, -R162 ;  /* 0x0000003757a27223 */ /* 0x000fc400000108a2 */
[----:B------:R-:W-:Y:S01]  /*7670*/  FFMA.FTZ R164, R54, R55, R164 ;  /* 0x0000003736a47223 */ /* 0x000fe200000100a4 */
[----:B------:R-:W-:Y:S02]  /*7680*/  HADD2.F32 R54, -RZ, R84.H1_H1 ;  /* 0x30000054ff367230 */ /* 0x000fe40000004100 */
[----:B------:R-:W-:Y:S02]  /*7690*/  HADD2.F32 R55, -RZ, R40.H0_H0 ;  /* 0x20000028ff377230 */ /* 0x000fe40000004100 */
[--C-:B------:R-:W-:Y:S02]  /*76a0*/  HADD2.F32 R84, -RZ, R82.reuse.H0_H0 ;  /* 0x20000052ff547230 */ /* 0x100fe40000004100 */
[-C--:B------:R-:W-:Y:S01]  /*76b0*/  FMUL.FTZ R40, R54, R161.reuse ;  /* 0x000000a136287220 */ /* 0x080fe20000410000 */
[C---:B------:R-:W-:Y:S01]  /*76c0*/  FMUL.FTZ R161, R80.reuse, R161 ;  /* 0x000000a150a17220 */ /* 0x040fe20000410000 */
[----:B------:R-:W-:Y:S02]  /*76d0*/  HADD2.F32 R82, -RZ, R82.H1_H1 ;  /* 0x30000052ff527230 */ /* 0x000fe40000004100 */
[-C--:B------:R-:W-:Y:S01]  /*76e0*/  FFMA.FTZ R40, R80, R55.reuse, -R40 ;  /* 0x0000003750287223 */ /* 0x080fe20000010828 */
[----:B------:R-:W-:Y:S01]  /*76f0*/  FFMA.FTZ R54, R54, R55, R161 ;  /* 0x0000003736367223 */ /* 0x000fe200000100a1 */
[----:B------:R-:W-:-:S02]  /*7700*/  HADD2.F32 R161, -RZ, R181.H1_H1 ;  /* 0x300000b5ffa17230 */ /* 0x000fc40000004100 */
[--C-:B------:R-:W-:Y:S01]  /*7710*/  HADD2.F32 R55, -RZ, R86.reuse.H0_H0 ;  /* 0x20000056ff377230 */ /* 0x100fe20000004100 */
[----:B------:R-:W-:Y:S01]  /*7720*/  F2FP.F16.F32.PACK_AB R40, R40, R162 ;  /* 0x000000a22828723e */ /* 0x000fe200000000ff */
[----:B------:R-:W-:Y:S01]  /*7730*/  HADD2.F32 R80, -RZ, R179.H1_H1 ;  /* 0x300000b3ff507230 */ /* 0x000fe20000004100 */
[----:B------:R-:W-:Y:S01]  /*7740*/  F2FP.F16.F32.PACK_AB R54, R54, R164 ;  /* 0x000000a43636723e */ /* 0x000fe200000000ff */
[----:B------:R-:W-:Y:S02]  /*7750*/  HADD2.F32 R86, -RZ, R86.H1_H1 ;  /* 0x30000056ff567230 */ /* 0x000fe40000004100 */
[-C--:B------:R-:W-:Y:S01]  /*7760*/  FMUL.FTZ R87, R55, R161.reuse ;  /* 0x000000a137577220 */ /* 0x080fe20000410000 */
[----:B------:R-:W-:-:S03]  /*7770*/  FMUL.FTZ R161, R84, R161 ;  /* 0x000000a154a17220 */ /* 0x000fc60000410000 */
[-C--:B------:R-:W-:Y:S01]  /*7780*/  FFMA.FTZ R87, R84, R80.reuse, -R87 ;  /* 0x0000005054577223 */ /* 0x080fe20000010857 */
[----:B------:R-:W-:Y:S01]  /*7790*/  FFMA.FTZ R161, R55, R80, R161 ;  /* 0x0000005037a17223 */ /* 0x000fe200000100a1 */
[-C--:B------:R-:W-:Y:S01]  /*77a0*/  FMUL.FTZ R55, R86, R43.reuse ;  /* 0x0000002b56377220 */ /* 0x080fe20000410000 */
[C---:B------:R-:W-:Y:S01]  /*77b0*/  FMUL.FTZ R43, R82.reuse, R43 ;  /* 0x0000002b522b7220 */ /* 0x040fe20000410000 */
[----:B------:R-:W-:Y:S02]  /*77c0*/  IMAD.MOV.U32 R80, RZ, RZ, R40 ;  /* 0x000000ffff507224 */ /* 0x000fe400078e0028 */
[-C--:B------:R-:W-:Y:S01]  /*77d0*/  FFMA.FTZ R55, R82, R42.reuse, -R55 ;  /* 0x0000002a52377223 */ /* 0x080fe20000010837 */
[----:B------:R-:W-:Y:S01]  /*77e0*/  FFMA.FTZ R43, R86, R42, R43 ;  /* 0x0000002a562b7223 */ /* 0x000fe2000001002b */
[----:B------:R-:W-:-:S03]  /*77f0*/  IMAD.MOV.U32 R84, RZ, RZ, R54 ;  /* 0x000000ffff547224 */ /* 0x000fc600078e0036 */
[----:B------:R-:W-:Y:S01]  /*7800*/  F2FP.F16.F32.PACK_AB R55, R55, R87 ;  /* 0x000000573737723e */ /* 0x000fe200000000ff */
[----:B------:R-:W-:Y:S01]  /*7810*/  IMAD.MOV.U32 R87, RZ, RZ, R52 ;  /* 0x000000ffff577224 */ /* 0x000fe200078e0034 */
[----:B------:R-:W-:-:S03]  /*7820*/  F2FP.F16.F32.PACK_AB R43, R43, R161 ;  /* 0x000000a12b2b723e */ /* 0x000fc600000000ff */
[----:B------:R-:W-:Y:S02]  /*7830*/  IMAD.MOV.U32 R82, RZ, RZ, R55 ;  /* 0x000000ffff527224 */ /* 0x000fe400078e0037 */
[----:B------:R-:W-:-:S07]  /*7840*/  IMAD.MOV.U32 R86, RZ, RZ, R43 ;  /* 0x000000ffff567224 */ /* 0x000fce00078e002b */
.L_x_4771:
[----:B------:R-:W-:Y:S05]  /*7850*/  BSYNC B3 ;  /* 0x0000000000037941 */ /* 0x000fea0003800000 */
.L_x_4770:
        /* <DEDUP_REMOVED lines=12> */
.L_x_4769:
[----:B------:R-:W-:Y:S05]  /*7920*/  BSYNC B2 ;  /* 0x0000000000027941 */ /* 0x000fea0003800000 */
.L_x_4768:
        /* <DEDUP_REMOVED lines=114> */
.L_x_4775:
[----:B------:R-:W-:Y:S05]  /*8050*/  BSYNC B3 ;  /* 0x0000000000037941 */ /* 0x000fea0003800000 */
.L_x_4774:
        /* <DEDUP_REMOVED lines=12> */
.L_x_4773:
[----:B------:R-:W-:Y:S05]  /*8120*/  BSYNC B2 ;  /* 0x0000000000027941 */ /* 0x000fea0003800000 */
.L_x_4772:
[----:B------:R-:W-:-:S13]  /*8130*/  ISETP.NE.AND P4, PT, R20, RZ, PT ;  /* 0x000000ff1400720c */ /* 0x000fda0003f85270 */
[----:B------:R-:W-:Y:S05]  /*8140*/  @!P4 BRA `(.L_x_4767) ;  /* 0x0000000400f8c947 */ /* 0x000fea0003800000 */
[----:B------:R-:W-:Y:S01]  /*8150*/  LOP3.LUT P6, RZ, R18, 0x1, RZ, 0xc0, !PT ;  /* 0x0000000112ff7812 */ /* 0x000fe200078cc0ff */
[----:B------:R-:W-:Y:S01]  /*8160*/  BSSY B2, `(.L_x_4776) ;  /* 0x0000072000027945 */ /* 0x000fe20003800000 */
[----:B------:R-:W-:Y:S02]  /*8170*/  IADD3 R48, P4, P5, R106, R128, R13 ;  /* 0x000000806a307210 */ /* 0x000fe40007d9e00d */
[----:B---3--:R-:W-:Y:S02]  /*8180*/  SEL R36, R130, R148, !P6 ;  /* 0x0000009482247207 */ /* 0x008fe40007000000 */
[----:B------:R-:W-:Y:S02]  /*8190*/  IADD3.X R49, R4, R152, R112, P4, P5 ;  /* 0x0000009804317210 */ /* 0x000fe400027ea470 */
[----:B------:R-:W-:Y:S02]  /*81a0*/  SHF.R.S32.HI R37, RZ, 0x1f, R36 ;  /* 0x0000001fff257819 */ /* 0x000fe40000011424 */
[----:B------:R-:W-:-:S02]  /*81b0*/  ISETP.GE.AND P4, PT, R199, R121, PT ;  /* 0x00000079c700720c */ /* 0x000fc40003f86270 */
        /* <DEDUP_REMOVED lines=11> */
[----:B--2---:R-:W-:-:S03]  /*8270*/  IMAD R40, R17, 0x4800, R37 ;  /* 0x0000480011287824 */ /* 0x004fc600078e0225 */
[----:B------:R-:W-:Y:S01]  /*8280*/  LEA R36, R36, R16, 0x1 ;  /* 0x0000001024247211 */ /* 0x000fe200078e08ff */
[----:B------:R-:W-:-:S05]  /*8290*/  IMAD R40, R40, 0x2, R16 ;  /* 0x0000000228287824 */ /* 0x000fca00078e0210 */
[----:B------:R-:W0:Y:S04]  /*82a0*/  LDS.128 R36, [R36+0x1e400] ;  /* 0x01e4000024247984 */ /* 0x000e280000000c00 */
[----:B------:R-:W2:Y:S01]  /*82b0*/  LDS.128 R40, [R40+0x1e400] ;  /* 0x01e4000028287984 */ /* 0x000ea20000000c00 */
[----:B------:R-:W-:Y:S05]  /*82c0*/  @P4 BRA `(.L_x_4777) ;  /* 0x00000004006c4947 */ /* 0x000fea0003800000 */
[----:B--2---:R-:W-:Y:S01]  /*82d0*/  IMAD.MOV.U32 R53, RZ, RZ, R41 ;  /* 0x000000ffff357224 */ /* 0x004fe200078e0029 */
[----:B------:R-:W-:Y:S01]  /*82e0*/  SHF.R.U64 R44, R44, 0x10, R45 ;  /* 0x000000102c2c7819 */ /* 0x000fe2000000122d */
[----:B0-----:R-:W-:Y:S01]  /*82f0*/  IMAD.MOV.U32 R41, RZ, RZ, R37 ;  /* 0x000000ffff297224 */ /* 0x001fe200078e0025 */
[----:B------:R-:W-:Y:S01]  /*8300*/  SHF.R.U64 R32, R32, 0x10, R33 ;  /* 0x0000001020207819 */ /* 0x000fe20000001221 */
[--C-:B------:R-:W-:Y:S01]  /*8310*/  HADD2.F32 R54, -RZ, R174.reuse.H1_H1 ;  /* 0x300000aeff367230 */ /* 0x100fe20000004100 */
        /* <DEDUP_REMOVED lines=8> */
[----:B------:R-:W-:Y:S02]  /*83a0*/  HADD2.F32 R80, -RZ, R173.H1_H1 ;  /* 0x300000adff507230 */ /* 0x000fe40000004100 */
[-C--:B------:R-:W-:Y:S01]  /*83b0*/  FFMA.FTZ R52, R52, R37.reuse, -R55 ;  /* 0x0000002534347223 */ /* 0x080fe20000010837 */
[----:B------:R-:W-:Y:S02]  /*83c0*/  HADD2.F32 R44, -RZ, R44.H0_H0 ;  /* 0x2000002cff2c7230 */ /* 0x000fe40000004100 */
        /* <DEDUP_REMOVED lines=13> */
[----:B------:R-:W-:-:S02]  /*84a0*/  IMAD.MOV.U32 R53, RZ, RZ, R43 ;  /* 0x000000ffff357224 */ /* 0x000fc400078e002b */
[----:B------:R-:W-:Y:S01]  /*84b0*/  HADD2.F32 R43, -RZ, R39.H0_H0 ;  /* 0x20000027ff2b7230 */ /* 0x000fe20000004100 */
[----:B------:R-:W-:Y:S01]  /*84c0*/  F2FP.F16.F32.PACK_AB R41, R41, R52 ;  /* 0x000000342929723e */ /* 0x000fe200000000ff */
[----:B------:R-:W-:Y:S01]  /*84d0*/  HADD2.F32 R55, -RZ, R173.H0_H0 ;  /* 0x200000adff377230 */ /* 0x000fe20000004100 */
[----:B------:R-:W-:Y:S01]  /*84e0*/  F2FP.F16.F32.PACK_AB R51, R37, R51 ;  /* 0x000000332533723e */ /* 0x000fe200000000ff */
[--C-:B------:R-:W-:Y:S02]  /*84f0*/  HADD2.F32 R54, -RZ, R53.reuse.H0_H0 ;  /* 0x20000035ff367230 */ /* 0x100fe40000004100 */
[----:B------:R-:W-:Y:S02]  /*8500*/  HADD2.F32 R53, -RZ, R53.H1_H1 ;  /* 0x30000035ff357230 */ /* 0x000fe40000004100 */
[----:B------:R-:W-:Y:S02]  /*8510*/  HADD2.F32 R39, -RZ, R39.H1_H1 ;  /* 0x30000027ff277230 */ /* 0x000fe40000004100 */
[-C--:B------:R-:W-:Y:S01]  /*8520*/  FMUL.FTZ R81, R54, R80.reuse ;  /* 0x0000005036517220 */ /* 0x080fe20000410000 */
[----:B------:R-:W-:Y:S01]  /*8530*/  FMUL.FTZ R80, R43, R80 ;  /* 0x000000502b507220 */ /* 0x000fe20000410000 */
[----:B------:R-:W-:-:S02]  /*8540*/  HADD2.F32 R46, -RZ, R46.H0_H0 ;  /* 0x2000002eff2e7230 */ /* 0x000fc40000004100 */
[-C--:B------:R-:W-:Y:S01]  /*8550*/  FFMA.FTZ R43, R43, R55.reuse, -R81 ;  /* 0x000000372b2b7223 */ /* 0x080fe20000010851 */
[----:B------:R-:W-:Y:S01]  /*8560*/  FFMA.FTZ R80, R54, R55, R80 ;  /* 0x0000003736507223 */ /* 0x000fe20000010050 */
[----:B------:R-:W-:Y:S01]  /*8570*/  SHF.R.U32.HI R54, RZ, 0x10, R47 ;  /* 0x00000010ff367819 */ /* 0x000fe2000001162f */
[----:B------:R-:W-:Y:S01]  /*8580*/  HADD2.F32 R34, -RZ, R34.H0_H0 ;  /* 0x20000022ff227230 */ /* 0x000fe20000004100 */
[----:B------:R-:W-:Y:S01]  /*8590*/  SHF.R.U32.HI R55, RZ, 0x10, R35 ;  /* 0x00000010ff377819 */ /* 0x000fe20000011623 */
[----:B------:R-:W-:Y:S02]  /*85a0*/  IMAD.MOV.U32 R37, RZ, RZ, R41 ;  /* 0x000000ffff257224 */ /* 0x000fe400078e0029 */
[----:B------:R-:W-:Y:S02]  /*85b0*/  HADD2.F32 R54, -RZ, R54.H0_H0 ;  /* 0x20000036ff367230 */ /* 0x000fe40000004100 */
[----:B------:R-:W-:Y:S02]  /*85c0*/  HADD2.F32 R55, -RZ, R55.H0_H0 ;  /* 0x20000037ff377230 */ /* 0x000fe40000004100 */
[----:B------:R-:W-:-:S02]  /*85d0*/  IMAD.MOV.U32 R41, RZ, RZ, R51 ;  /* 0x000000ffff297224 */ /* 0x000fc400078e0033 */
[-C--:B------:R-:W-:Y:S01]  /*85e0*/  FMUL.FTZ R81, R53, R54.reuse ;  /* 0x0000003635517220 */ /* 0x080fe20000410000 */
[----:B------:R-:W-:-:S03]  /*85f0*/  FMUL.FTZ R54, R39, R54 ;  /* 0x0000003627367220 */ /* 0x000fc60000410000 */
[-C--:B------:R-:W-:Y:S01]  /*8600*/  FFMA.FTZ R81, R39, R55.reuse, -R81 ;  /* 0x0000003727517223 */ /* 0x080fe20000010851 */
[--C-:B------:R-:W-:Y:S02]  /*8610*/  HADD2.F32 R39, -RZ, R40.reuse.H0_H0 ;  /* 0x20000028ff277230 */ /* 0x100fe40000004100 */
[----:B------:R-:W-:Y:S01]  /*8620*/  FFMA.FTZ R54, R53, R55, R54 ;  /* 0x0000003735367223 */ /* 0x000fe20000010036 */
[----:B------:R-:W-:Y:S02]  /*8630*/  HADD2.F32 R40, -RZ, R40.H1_H1 ;  /* 0x30000028ff287230 */ /* 0x000fe40000004100 */
[--C-:B------:R-:W-:Y:S01]  /*8640*/  HADD2.F32 R53, -RZ, R172.reuse.H1_H1 ;  /* 0x300000acff357230 */ /* 0x100fe20000004100 */
[----:B------:R-:W-:Y:S01]  /*8650*/  F2FP.F16.F32.PACK_AB R43, R81, R43 ;  /* 0x0000002b512b723e */ /* 0x000fe200000000ff */
[----:B------:R-:W-:Y:S02]  /*8660*/  HADD2.F32 R55, -RZ, R171.H1_H1 ;  /* 0x300000abff377230 */ /* 0x000fe40000004100 */
[-C--:B------:R-:W-:Y:S01]  /*8670*/  FMUL.FTZ R33, R40, R44.reuse ;  /* 0x0000002c28217220 */ /* 0x080fe20000410000 */
[C---:B------:R-:W-:Y:S01]  /*8680*/  FMUL.FTZ R44, R36.reuse, R44 ;  /* 0x0000002c242c7220 */ /* 0x040fe20000410000 */
[-C--:B------:R-:W-:Y:S01]  /*8690*/  FMUL.FTZ R82, R39, R53.reuse ;  /* 0x0000003527527220 */ /* 0x080fe20000410000 */
[----:B------:R-:W-:Y:S01]  /*86a0*/  FMUL.FTZ R53, R45, R53 ;  /* 0x000000352d357220 */ /* 0x000fe20000410000 */
[-C--:B------:R-:W-:Y:S01]  /*86b0*/  FFMA.FTZ R33, R36, R32.reuse, -R33 ;  /* 0x0000002024217223 */ /* 0x080fe20000010821 */
[----:B------:R-:W-:Y:S01]  /*86c0*/  FFMA.FTZ R44, R40, R32, R44 ;  /* 0x00000020282c7223 */ /* 0x000fe2000001002c */
[----:B------:R-:W-:-:S02]  /*86d0*/  HADD2.F32 R172, -RZ, R172.H0_H0 ;  /* 0x200000acffac7230 */ /* 0x000fc40000004100 */
[-C--:B------:R-:W-:Y:S01]  /*86e0*/  FFMA.FTZ R53, R39, R55.reuse, R53 ;  /* 0x0000003727357223 */ /* 0x080fe20000010035 */
[----:B------:R-:W-:Y:S02]  /*86f0*/  HADD2.F32 R32, -RZ, R42.H0_H0 ;  /* 0x2000002aff207230 */ /* 0x000fe40000004100 */
[----:B------:R-:W-:Y:S01]  /*8700*/  FFMA.FTZ R82, R45, R55, -R82 ;  /* 0x000000372d527223 */ /* 0x000fe20000010852 */
[----:B------:R-:W-:Y:S01]  /*8710*/  HADD2.F32 R36, -RZ, R38.H0_H0 ;  /* 0x20000026ff247230 */ /* 0x000fe20000004100 */
[----:B------:R-:W-:Y:S01]  /*8720*/  F2FP.F16.F32.PACK_AB R54, R54, R80 ;  /* 0x000000503636723e */ /* 0x000fe200000000ff */
[----:B------:R-:W-:Y:S02]  /*8730*/  HADD2.F32 R171, -RZ, R171.H0_H0 ;  /* 0x200000abffab7230 */ /* 0x000fe40000004100 */
[-C--:B------:R-:W-:Y:S01]  /*8740*/  FMUL.FTZ R39, R32, R172.reuse ;  /* 0x000000ac20277220 */ /* 0x080fe20000410000 */
[----:B------:R-:W-:Y:S02]  /*8750*/  HADD2.F32 R42, -RZ, R42.H1_H1 ;  /* 0x3000002aff2a7230 */ /* 0x000fe40000004100 */
[----:B------:R-:W-:Y:S01]  /*8760*/  FMUL.FTZ R172, R36, R172 ;  /* 0x000000ac24ac7220 */ /* 0x000fe20000410000 */
[----:B------:R-:W-:-:S02]  /*8770*/  HADD2.F32 R38, -RZ, R38.H1_H1 ;  /* 0x30000026ff267230 */ /* 0x000fc40000004100 */
[-C--:B------:R-:W-:Y:S01]  /*8780*/  FFMA.FTZ R39, R36, R171.reuse, -R39 ;  /* 0x000000ab24277223 */ /* 0x080fe20000010827 */
[----:B------:R-:W-:Y:S01]  /*8790*/  F2FP.F16.F32.PACK_AB R33, R33, R82 ;  /* 0x000000522121723e */ /* 0x000fe200000000ff */
[----:B------:R-:W-:Y:S01]  /*87a0*/  FFMA.FTZ R172, R32, R171, R172 ;  /* 0x000000ab20ac7223 */ /* 0x000fe200000100ac */
[-C--:B------:R-:W-:Y:S01]  /*87b0*/  FMUL.FTZ R32, R42, R46.reuse ;  /* 0x0000002e2a207220 */ /* 0x080fe20000410000 */
[----:B------:R-:W-:Y:S01]  /*87c0*/  FMUL.FTZ R46, R38, R46 ;  /* 0x0000002e262e7220 */ /* 0x000fe20000410000 */
[----:B------:R-:W-:Y:S01]  /*87d0*/  F2FP.F16.F32.PACK_AB R44, R44, R53 ;  /* 0x000000352c2c723e */ /* 0x000fe200000000ff */
[----:B------:R-:W-:Y:S02]  /*87e0*/  IMAD.MOV.U32 R36, RZ, RZ, R33 ;  /* 0x000000ffff247224 */ /* 0x000fe400078e0021 */
[-C--:B------:R-:W-:Y:S01]  /*87f0*/  FFMA.FTZ R32, R38, R34.reuse, -R32 ;  /* 0x0000002226207223 */ /* 0x080fe20000010820 */
[----:B------:R-:W-:Y:S01]  /*8800*/  FFMA.FTZ R46, R42, R34, R46 ;  /* 0x000000222a2e7223 */ /* 0x000fe2000001002e */
[----:B------:R-:W-:-:S03]  /*8810*/  IMAD.MOV.U32 R40, RZ, RZ, R44 ;  /* 0x000000ffff287224 */ /* 0x000fc600078e002c */
[----:B------:R-:W-:Y:S02]  /*8820*/  F2FP.F16.F32.PACK_AB R39, R32, R39 ;  /* 0x000000272027723e */ /* 0x000fe400000000ff */
[----:B------:R-:W-:-:S03]  /*8830*/  F2FP.F16.F32.PACK_AB R46, R46, R172 ;  /* 0x000000ac2e2e723e */ /* 0x000fc600000000ff */
[----:B------:R-:W-:Y:S02]  /*8840*/  IMAD.MOV.U32 R38, RZ, RZ, R39 ;  /* 0x000000ffff267224 */ /* 0x000fe400078e0027 */
[----:B------:R-:W-:Y:S02]  /*8850*/  IMAD.MOV.U32 R39, RZ, RZ, R43 ;  /* 0x000000ffff277224 */ /* 0x000fe400078e002b */
[----:B------:R-:W-:Y:S02]  /*8860*/  IMAD.MOV.U32 R42, RZ, RZ, R46 ;  /* 0x000000ffff2a7224 */ /* 0x000fe400078e002e */
[----:B------:R-:W-:-:S07]  /*8870*/  IMAD.MOV.U32 R43, RZ, RZ, R54 ;  /* 0x000000ffff2b7224 */ /* 0x000fce00078e0036 */
.L_x_4777:
[----:B------:R-:W-:Y:S05]  /*8880*/  BSYNC B2 ;  /* 0x0000000000027941 */ /* 0x000fea0003800000 */
.L_x_4776:
        /* <DEDUP_REMOVED lines=10> */
.L_x_4767:
[----:B------:R-:W-:Y:S05]  /*8930*/  BSYNC B1 ;  /* 0x0000000000017941 */ /* 0x000fea0003800000 */
.L_x_4766:
[-C--:B0-2---:R-:W-:Y:S02]  /*8940*/  IMAD R32, R149, R126.reuse, RZ ;  /* 0x0000007e95207224 */ /* 0x085fe400078e02ff */
        /* <DEDUP_REMOVED lines=9> */
[----:B---3--:R-:W-:Y:S02]  /*89e0*/  IADD3 R37, P3, P4, R106, R124, R11 ;  /* 0x0000007c6a257210 */ /* 0x008fe40007c7e00b */
[----:B------:R-:W-:Y:S02]  /*89f0*/  SHF.R.S32.HI R33, RZ, 0x1f, R32 ;  /* 0x0000001fff217819 */ /* 0x000fe40000011420 */
[----:B------:R-:W-:Y:S02]  /*8a00*/  IADD3.X R36, R4, R44, R116, P3, P4 ;  /* 0x0000002c04247210 */ /* 0x000fe40001fe8474 */
[----:B------:R-:W-:Y:S02]  /*8a10*/  LEA.HI R32, R33, R32, RZ, 0x4 ;  /* 0x0000002021207211 */ /* 0x000fe400078f20ff */
[----:B------:R-:W-:-:S02]  /*8a20*/  SHF.R.U32.HI R38, RZ, 0x3, R206 ;  /* 0x00000003ff267819 */ /* 0x000fc400000116ce */
[----:B------:R-:W-:-:S05]  /*8a30*/  LEA.HI.SX32 R32, R32, R119, 0x1c ;  /* 0x0000007720207211 */ /* 0x000fca00078fe2ff */
[----:B------:R-:W-:-:S05]  /*8a40*/  IMAD.SHL.U32 R33, R32, 0x8, RZ ;  /* 0x0000000820217824 */ /* 0x000fca00078e00ff */
[----:B------:R-:W-:-:S13]  /*8a50*/  ISETP.GE.AND P3, PT, R33, R145, PT ;  /* 0x000000912100720c */ /* 0x000fda0003f66270 */
[--C-:B------:R-:W-:Y:S02]  /*8a60*/  @!P3 SHF.R.S32.HI R35, RZ, 0x1f, R33.reuse ;  /* 0x0000001fff23b819 */ /* 0x100fe40000011421 */
[--C-:B------:R-:W-:Y:S02]  /*8a70*/  @!P3 IADD3 R34, P4, P5, R106, R124, R33.reuse ;  /* 0x0000007c6a22b210 */ /* 0x100fe40007d9e021 */
[----:B------:R-:W-:Y:S02]  /*8a80*/  LOP3.LUT R33, R206, 0x38, R33, 0xf8, !PT ;  /* 0x00000038ce217812 */ /* 0x000fe400078ef821 */
[----:B------:R-:W-:Y:S02]  /*8a90*/  @!P3 IADD3.X R35, R4, R44, R35, P4, P5 ;  /* 0x0000002c0423b210 */ /* 0x000fe400027ea423 */
[----:B------:R-:W-:Y:S02]  /*8aa0*/  LEA R40, P4, R37, R114, 0x1 ;  /* 0x0000007225287211 */ /* 0x000fe400078808ff */
[----:B------:R-:W-:-:S02]  /*8ab0*/  LOP3.LUT R33, R33, R38, RZ, 0x3c, !PT ;  /* 0x0000002621217212 */ /* 0x000fc400078e3cff */
[----:B------:R-:W-:Y:S02]  /*8ac0*/  LEA.HI.X R41, R37, R115, R36, 0x1, P4 ;  /* 0x0000007325297211 */ /* 0x000fe400020f0c24 */
[----:B------:R-:W-:-:S04]  /*8ad0*/  @!P3 LEA R42, P4, R34, R114, 0x1 ;  /* 0x00000072222ab211 */ /* 0x000fc800078808ff */
[----:B------:R-:W-:Y:S02]  /*8ae0*/  @!P3 LEA.HI.X R43, R34, R115, R35, 0x1, P4 ;  /* 0x00000073222bb211 */ /* 0x000fe400020f0c23 */
[----:B------:R-:W-:Y:S02]  /*8af0*/  SHF.R.S32.HI R35, RZ, 0x1f, R32 ;  /* 0x0000001fff237819 */ /* 0x000fe40000011420 */
[----:B------:R-:W-:Y:S02]  /*8b00*/  ISETP.GE.AND P4, PT, R22, R121, PT ;  /* 0x000000791600720c */ /* 0x000fe40003f86270 */
[----:B------:R-:W-:-:S04]  /*8b10*/  LEA.HI R35, R35, R32, RZ, 0x3 ;  /* 0x0000002023237211 */ /* 0x000fc800078f18ff */
[----:B------:R-:W-:-:S05]  /*8b20*/  SHF.R.S32.HI R32, RZ, 0x3, R35 ;  /* 0x00000003ff207819 */ /* 0x000fca0000011423 */
[----:B------:R-:W-:-:S04]  /*8b30*/  IMAD R32, R32, 0x1800, R211 ;  /* 0x0000180020207824 */ /* 0x000fc800078e02d3 */
        /* <DEDUP_REMOVED lines=16> */
[----:B------:R-:W-:Y:S01]  /*8c40*/  SHF.R.U64 R48, R78, 0x10, R79 ;  /* 0x000000104e307819 */ /* 0x000fe2000000124f */
[----:B------:R-:W-:Y:S02]  /*8c50*/  HADD2.F32 R49, -RZ, R168.H1_H1 ;  /* 0x300000a8ff317230 */ /* 0x000fe40000004100 */
[----:B------:R-:W-:Y:S01]  /*8c60*/  FMUL.FTZ R53, R51, R50 ;  /* 0x0000003233357220 */ /* 0x000fe20000410000 */
[----:B------:R-:W-:-:S02]  /*8c70*/  HADD2.F32 R76, -RZ, R76.H0_H0 ;  /* 0x2000004cff4c7230 */ /* 0x000fc40000004100 */
[C---:B------:R-:W-:Y:S01]  /*8c80*/  FMUL.FTZ R54, R37.reuse, R50 ;  /* 0x0000003225367220 */ /* 0x040fe20000410000 */
[----:B------:R-:W-:Y:S01]  /*8c90*/  HADD2.F32 R33, -RZ, R33.H1_H1 ;  /* 0x30000021ff217230 */ /* 0x000fe20000004100 */
[----:B------:R-:W-:Y:S01]  /*8ca0*/  SHF.R.U32.HI R78, RZ, 0x10, R79 ;  /* 0x00000010ff4e7819 */ /* 0x000fe2000001164f */
[-C--:B------:R-:W-:Y:S01]  /*8cb0*/  FFMA.FTZ R53, R37, R49.reuse, -R53 ;  /* 0x0000003125357223 */ /* 0x080fe20000010835 */
[----:B------:R-:W-:Y:S01]  /*8cc0*/  FFMA.FTZ R54, R51, R49, R54 ;  /* 0x0000003133367223 */ /* 0x000fe20000010036 */
[--C-:B------:R-:W-:Y:S01]  /*8cd0*/  SHF.R.U64 R47, R66, 0x10, R67.reuse ;  /* 0x00000010422f7819 */ /* 0x100fe20000001243 */
[----:B------:R-:W-:Y:S02]  /*8ce0*/  HADD2.F32 R64, -RZ, R64.H0_H0 ;  /* 0x20000040ff407230 */ /* 0x000fe40000004100 */
[----:B------:R-:W-:Y:S01]  /*8cf0*/  FMUL.FTZ R50, R52, R76 ;  /* 0x0000004c34327220 */ /* 0x000fe20000410000 */
[--C-:B------:R-:W-:Y:S01]  /*8d00*/  HADD2.F32 R49, -RZ, R39.reuse.H0_H0 ;  /* 0x20000027ff317230 */ /* 0x100fe20000004100 */
[----:B------:R-:W-:Y:S01]  /*8d10*/  SHF.R.U32.HI R66, RZ, 0x10, R67 ;  /* 0x00000010ff427819 */ /* 0x000fe20000011643 */
[----:B------:R-:W-:-:S02]  /*8d20*/  HADD2.F32 R51, -RZ, R39.H1_H1 ;  /* 0x30000027ff337230 */ /* 0x000fc40000004100 */
[C---:B------:R-:W-:Y:S01]  /*8d30*/  FMUL.FTZ R76, R33.reuse, R76 ;  /* 0x0000004c214c7220 */ /* 0x040fe20000410000 */
[----:B------:R-:W-:Y:S02]  /*8d40*/  HADD2.F32 R37, -RZ, R169.H1_H1 ;  /* 0x300000a9ff257230 */ /* 0x000fe40000004100 */
[-C--:B------:R-:W-:Y:S01]  /*8d50*/  FFMA.FTZ R50, R33, R64.reuse, -R50 ;  /* 0x0000004021327223 */ /* 0x080fe20000010832 */
[--C-:B------:R-:W-:Y:S02]  /*8d60*/  HADD2.F32 R39, -RZ, R35.reuse.H0_H0 ;  /* 0x20000023ff277230 */ /* 0x100fe40000004100 */
[----:B------:R-:W-:Y:S01]  /*8d70*/  FFMA.FTZ R76, R52, R64, R76 ;  /* 0x00000040344c7223 */ /* 0x000fe2000001004c */
        /* <DEDUP_REMOVED lines=19> */
[----:B------:R-:W-:Y:S01]  /*8eb0*/  FMUL.FTZ R49, R36, R46 ;  /* 0x0000002e24317220 */ /* 0x000fe20000410000 */
        /* <DEDUP_REMOVED lines=30> */
[----:B------:R-:W-:Y:S01]  /*90a0*/  F2FP.F16.F32.PACK_AB R34, R36, R35 ;  /* 0x000000232422723e */ /* 0x000fe200000000ff */
[----:B------:R-:W-:Y:S01]  /*90b0*/  IMAD.MOV.U32 R36, RZ, RZ, R46 ;  /* 0x000000ffff247224 */ /* 0x000fe200078e002e */
[----:B------:R-:W-:Y:S01]  /*90c0*/  F2FP.F16.F32.PACK_AB R37, R76, R54 ;  /* 0x000000364c25723e */ /* 0x000fe200000000ff */
[----:B------:R-:W-:Y:S01]  /*90d0*/  IMAD.MOV.U32 R35, RZ, RZ, R52 ;  /* 0x000000ffff237224 */ /* 0x000fe200078e0034 */
[----:B------:R-:W-:-:S07]  /*90e0*/  F2FP.F16.F32.PACK_AB R38, R48, R169 ;  /* 0x000000a93026723e */ /* 0x000fce00000000ff */
.L_x_4781:
[----:B------:R-:W-:Y:S05]  /*90f0*/  BSYNC B2 ;  /* 0x0000000000027941 */ /* 0x000fea0003800000 */
.L_x_4780:
[----:B0-----:R0:W-:Y:S04]  /*9100*/  STG.E.128 desc[UR46][R40.64], R32 ;  /* 0x0000002028007986 */ /* 0x0011e8000c101d2e */
[----:B--2---:R0:W-:Y:S02]  /*9110*/  @!P3 STG.E.128 desc[UR46][R42.64], R36 ;  /* 0x000000242a00b986 */ /* 0x0041e4000c101d2e */
.L_x_4779:
[----:B------:R-:W-:Y:S05]  /*9120*/  BSYNC B1 ;  /* 0x0000000000017941 */ /* 0x000fea0003800000 */
.L_x_4778:
[----:B------:R-:W-:Y:S01]  /*9130*/  ISETP.NE.AND P3, PT, R15, RZ, PT ;  /* 0x000000ff0f00720c */ /* 0x000fe20003f65270 */
[----:B------:R-:W-:-:S12]  /*9140*/  BSSY B1, `(.L_x_4782) ;  /* 0x0000079000017945 */ /* 0x000fd80003800000 */
[----:B------:R-:W-:Y:S05]  /*9150*/  @!P3 BRA `(.L_x_4783) ;  /* 0x0000000400dcb947 */ /* 0x000fea0003800000 */
[----:B0-----:R-:W-:Y:S01]  /*9160*/  SEL R32, R130, R148, !P1 ;  /* 0x0000009482207207 */ /* 0x001fe20004800000 */
[----:B------:R-:W-:Y:S01]  /*9170*/  BSSY B2, `(.L_x_4784) ;  /* 0x0000073000027945 */ /* 0x000fe20003800000 */
[----:B------:R-:W-:Y:S02]  /*9180*/  IADD3 R34, P3, P4, R106, R124, R12 ;  /* 0x0000007c6a227210 */ /* 0x000fe40007c7e00c */
[----:B------:R-:W-:Y:S02]  /*9190*/  SHF.R.S32.HI R33, RZ, 0x1f, R32 ;  /* 0x0000001fff217819 */ /* 0x000fe40000011420 */
[----:B------:R-:W-:Y:S02]  /*91a0*/  IADD3.X R35, R4, R44, R113, P3, P4 ;  /* 0x0000002c04237210 */ /* 0x000fe40001fe8471 */
[----:B------:R-:W-:Y:S02]  /*91b0*/  LEA.HI R33, R33, R32, RZ, 0x4 ;  /* 0x0000002021217211 */ /* 0x000fe400078f20ff */
[----:B---3--:R-:W-:-:S02]  /*91c0*/  SHF.R.U32.HI R38, RZ, 0x3, R206 ;  /* 0x00000003ff267819 */ /* 0x008fc400000116ce */
[----:B------:R-:W-:-:S05]  /*91d0*/  LEA.HI.SX32 R36, R33, R118, 0x1c ;  /* 0x0000007621247211 */ /* 0x000fca00078fe2ff */
[----:B------:R-:W-:-:S05]  /*91e0*/  IMAD.SHL.U32 R37, R36, 0x8, RZ ;  /* 0x0000000824257824 */ /* 0x000fca00078e00ff */
[----:B------:R-:W-:-:S13]  /*91f0*/  ISETP.GE.AND P3, PT, R37, R145, PT ;  /* 0x000000912500720c */ /* 0x000fda0003f66270 */
[--C-:B------:R-:W-:Y:S02]  /*9200*/  @!P3 SHF.R.S32.HI R33, RZ, 0x1f, R37.reuse ;  /* 0x0000001fff21b819 */ /* 0x100fe40000011425 */
[----:B------:R-:W-:-:S04]  /*9210*/  @!P3 IADD3 R32, P4, P5, R106, R124, R37 ;  /* 0x0000007c6a20b210 */ /* 0x000fc80007d9e025 */
[----:B------:R-:W-:Y:S02]  /*9220*/  @!P3 IADD3.X R33, R4, R44, R33, P4, P5 ;  /* 0x0000002c0421b210 */ /* 0x000fe400027ea421 */
[----:B------:R-:W-:-:S04]  /*9230*/  LEA R40, P4, R34, R114, 0x1 ;  /* 0x0000007222287211 */ /* 0x000fc800078808ff */
[----:B------:R-:W-:Y:S02]  /*9240*/  LEA.HI.X R41, R34, R115, R35, 0x1, P4 ;  /* 0x0000007322297211 */ /* 0x000fe400020f0c23 */
[----:B------:R-:W-:-:S04]  /*9250*/  @!P3 LEA R42, P4, R32, R114, 0x1 ;  /* 0x00000072202ab211 */ /* 0x000fc800078808ff */
[----:B------:R-:W-:Y:S02]  /*9260*/  @!P3 LEA.HI.X R43, R32, R115, R33, 0x1, P4 ;  /* 0x00000073202bb211 */ /* 0x000fe400020f0c21 */
[----:B------:R-:W-:Y:S02]  /*9270*/  SHF.R.S32.HI R33, RZ, 0x1f, R36 ;  /* 0x0000001fff217819 */ /* 0x000fe40000011424 */
[----:B------:R-:W-:Y:S02]  /*9280*/  LOP3.LUT R32, R206, 0x38, R37, 0xf8, !PT ;  /* 0x00000038ce207812 */ /* 0x000fe400078ef825 */
[----:B------:R-:W-:Y:S02]  /*9290*/  LEA.HI R33, R33, R36, RZ, 0x3 ;  /* 0x0000002421217211 */ /* 0x000fe400078f18ff */
[----:B------:R-:W-:Y:S02]  /*92a0*/  LOP3.LUT R32, R32, R38, RZ, 0x3c, !PT ;  /* 0x0000002620207212 */ /* 0x000fe400078e3cff */
[----:B------:R-:W-:-:S02]  /*92b0*/  SHF.R.S32.HI R34, RZ, 0x3, R33 ;  /* 0x00000003ff227819 */ /* 0x000fc40000011421 */
[----:B------:R-:W-:-:S03]  /*92c0*/  ISETP.GE.AND P4, PT, R198, R121, PT ;  /* 0x00000079c600720c */ /* 0x000fc60003f86270 */
[----:B------:R-:W-:-:S04]  /*92d0*/  IMAD R33, R34, 0x1800, R211 ;  /* 0x0000180022217824 */ /* 0x000fc800078e02d3 */
        /* <DEDUP_REMOVED lines=8> */
[----:B------:R-:W-:Y:S01]  /*9360*/  SHF.R.U64 R46, R72, 0x10, R73 ;  /* 0x00000010482e7819 */ /* 0x000fe20000001249 */
[----:B--2---:R-:W-:Y:S01]  /*9370*/  IMAD.MOV.U32 R49, RZ, RZ, R37 ;  /* 0x000000ffff317224 */ /* 0x004fe200078e0025 */
[----:B------:R-:W-:Y:S01]  /*9380*/  SHF.R.U32.HI R72, RZ, 0x10, R73 ;  /* 0x00000010ff487819 */ /* 0x000fe20000011649 */
[----:B0-----:R-:W-:Y:S01]  /*9390*/  IMAD.MOV.U32 R37, RZ, RZ, R35 ;  /* 0x000000ffff257224 */ /* 0x001fe200078e0023 */
[--C-:B------:R-:W-:Y:S01]  /*93a0*/  SHF.R.U64 R45, R60, 0x10, R61.reuse ;  /* 0x000000103c2d7819 */ /* 0x100fe2000000123d */
[----:B------:R-:W-:Y:S01]  /*93b0*/  HADD2.F32 R53, -RZ, R166.H1_H1 ;  /* 0x300000a6ff357230 */ /* 0x000fe20000004100 */
[----:B------:R-:W-:Y:S01]  /*93c0*/  SHF.R.U32.HI R60, RZ, 0x10, R61 ;  /* 0x00000010ff3c7819 */ /* 0x000fe2000001163d */
[----:B------:R-:W-:Y:S01]  /*93d0*/  HADD2.F32 R50, -RZ, R49.H0_H0 ;  /* 0x20000031ff327230 */ /* 0x000fe20000004100 */
[----:B------:R-:W-:Y:S01]  /*93e0*/  SHF.R.U64 R48, R74, 0x10, R75 ;  /* 0x000000104a307819 */ /* 0x000fe2000000124b */
[----:B------:R-:W-:Y:S01]  /*93f0*/  HADD2.F32 R35, -RZ, R33.H0_H0 ;  /* 0x20000021ff237230 */ /* 0x000fe20000004100 */
[----:B------:R-:W-:Y:S01]  /*9400*/  SHF.R.U64 R47, R62, 0x10, R63 ;  /* 0x000000103e2f7819 */ /* 0x000fe2000000123f */
[----:B------:R-:W-:-:S02]  /*9410*/  HADD2.F32 R49, -RZ, R49.H1_H1 ;  /* 0x30000031ff317230 */ /* 0x000fc40000004100 */
[-C--:B------:R-:W-:Y:S01]  /*9420*/  FMUL.FTZ R54, R50, R53.reuse ;  /* 0x0000003532367220 */ /* 0x080fe20000410000 */
[----:B------:R-:W-:Y:S01]  /*9430*/  HADD2.F32 R72, -RZ, R72.H0_H0 ;  /* 0x20000048ff487230 */ /* 0x000fe20000004100 */
[----:B------:R-:W-:Y:S01]  /*9440*/  SHF.R.U32.HI R74, RZ, 0x10, R75 ;  /* 0x00000010ff4a7819 */ /* 0x000fe2000001164b */
[----:B------:R-:W-:Y:S02]  /*9450*/  HADD2.F32 R52, -RZ, R33.H1_H1 ;  /* 0x30000021ff347230 */ /* 0x000fe40000004100 */
[----:B------:R-:W-:Y:S01]  /*9460*/  FMUL.FTZ R33, R35, R53 ;  /* 0x0000003523217220 */ /* 0x000fe20000410000 */
[----:B------:R-:W-:Y:S02]  /*9470*/  HADD2.F32 R51, -RZ, R158.H1_H1 ;  /* 0x3000009eff337230 */ /* 0x000fe40000004100 */
[-C--:B------:R-:W-:Y:S01]  /*9480*/  FMUL.FTZ R53, R49, R72.reuse ;  /* 0x0000004831357220 */ /* 0x080fe20000410000 */
[----:B------:R-:W-:Y:S02]  /*9490*/  HADD2.F32 R60, -RZ, R60.H0_H0 ;  /* 0x2000003cff3c7230 */ /* 0x000fe40000004100 */
[----:B------:R-:W-:Y:S01]  /*94a0*/  FMUL.FTZ R72, R52, R72 ;  /* 0x0000004834487220 */ /* 0x000fe20000410000 */
[----:B------:R-:W-:Y:S01]  /*94b0*/  SHF.R.U32.HI R62, RZ, 0x10, R63 ;  /* 0x00000010ff3e7819 */ /* 0x000fe2000001163f */
[----:B------:R-:W-:Y:S01]  /*94c0*/  FFMA.FTZ R33, R50, R51, R33 ;  /* 0x0000003332217223 */ /* 0x000fe20000010021 */
[----:B------:R-:W-:-:S02]  /*94d0*/  HADD2.F32 R66, -RZ, R159.H1_H1 ;  /* 0x3000009fff427230 */ /* 0x000fc40000004100 */
[-C--:B------:R-:W-:Y:S01]  /*94e0*/  FFMA.FTZ R52, R52, R60.reuse, -R53 ;  /* 0x0000003c34347223 */ /* 0x080fe20000010835 */
[----:B------:R-:W-:Y:S01]  /*94f0*/  FFMA.FTZ R50, R49, R60, R72 ;  /* 0x0000003c31327223 */ /* 0x000fe20000010048 */
[--C-:B------:R-:W-:Y:S02]  /*9500*/  HADD2.F32 R49, -RZ, R39.reuse.H0_H0 ;  /* 0x20000027ff317230 */ /* 0x100fe40000004100 */
[----:B------:R-:W-:Y:S01]  /*9510*/  FFMA.FTZ R35, R35, R51, -R54 ;  /* 0x0000003323237223 */ /* 0x000fe20000010836 */
[----:B------:R-:W-:Y:S02]  /*9520*/  HADD2.F32 R60, -RZ, R39.H1_H1 ;  /* 0x30000027ff3c7230 */ /* 0x000fe40000004100 */
[----:B------:R-:W-:Y:S02]  /*9530*/  HADD2.F32 R39, -RZ, R37.H0_H0 ;  /* 0x20000025ff277230 */ /* 0x000fe40000004100 */
[----:B------:R-:W-:Y:S01]  /*9540*/  HADD2.F32 R53, -RZ, R74.H0_H0 ;  /* 0x2000004aff357230 */ /* 0x000fe20000004100 */
[----:B------:R-:W-:Y:S01]  /*9550*/  F2FP.F16.F32.PACK_AB R35, R52, R35 ;  /* 0x000000233423723e */ /* 0x000fe200000000ff */
[----:B------:R-:W-:-:S02]  /*9560*/  HADD2.F32 R64, -RZ, R157.H1_H1 ;  /* 0x3000009dff407230 */ /* 0x000fc40000004100 */
[----:B------:R-:W-:Y:S02]  /*9570*/  HADD2.F32 R54, -RZ, R37.H1_H1 ;  /* 0x30000025ff367230 */ /* 0x000fe40000004100 */
[-C--:B------:R-:W-:Y:S01]  /*9580*/  FMUL.FTZ R55, R60, R53.reuse ;  /* 0x000000353c377220 */ /* 0x080fe20000410000 */
[----:B------:R-:W-:Y:S02]  /*9590*/  HADD2.F32 R51, -RZ, R62.H0_H0 ;  /* 0x2000003eff337230 */ /* 0x000fe40000004100 */
[-C--:B------:R-:W-:Y:S01]  /*95a0*/  FMUL.FTZ R62, R49, R66.reuse ;  /* 0x00000042313e7220 */ /* 0x080fe20000410000 */
[C---:B------:R-:W-:Y:S01]  /*95b0*/  FMUL.FTZ R66, R39.reuse, R66 ;  /* 0x0000004227427220 */ /* 0x040fe20000410000 */
[----:B------:R-:W-:Y:S01]  /*95c0*/  FMUL.FTZ R53, R54, R53 ;  /* 0x0000003536357220 */ /* 0x000fe20000410000 */
[----:B------:R-:W-:Y:S02]  /*95d0*/  HADD2.F32 R166, -RZ, R166.H0_H0 ;  /* 0x200000a6ffa67230 */ /* 0x000fe40000004100 */
[-C--:B------:R-:W-:Y:S01]  /*95e0*/  FFMA.FTZ R37, R39, R64.reuse, -R62 ;  /* 0x0000004027257223 */ /* 0x080fe2000001083e */
[----:B------:R-:W-:Y:S01]  /*95f0*/  FFMA.FTZ R39, R49, R64, R66 ;  /* 0x0000004031277223 */ /* 0x000fe20000010042 */
[----:B------:R-:W-:-:S02]  /*9600*/  HADD2.F32 R64, -RZ, R46.H0_H0 ;  /* 0x2000002eff407230 */ /* 0x000fc40000004100 */
[-C--:B------:R-:W-:Y:S01]  /*9610*/  FFMA.FTZ R54, R54, R51.reuse, -R55 ;  /* 0x0000003336367223 */ /* 0x080fe20000010837 */
[----:B------:R-:W-:Y:S02]  /*9620*/  HADD2.F32 R46, -RZ, R32.H0_H0 ;  /* 0x20000020ff2e7230 */ /* 0x000fe40000004100 */
[----:B------:R-:W-:Y:S01]  /*9630*/  FFMA.FTZ R60, R60, R51, R53 ;  /* 0x000000333c3c7223 */ /* 0x000fe20000010035 */
[----:B------:R-:W-:Y:S02]  /*9640*/  HADD2.F32 R51, -RZ, R36.H0_H0 ;  /* 0x20000024ff337230 */ /* 0x000fe40000004100 */
[----:B------:R-:W-:Y:S01]  /*9650*/  HADD2.F32 R158, -RZ, R158.H0_H0 ;  /* 0x2000009eff9e7230 */ /* 0x000fe20000004100 */
[----:B------:R-:W-:Y:S01]  /*9660*/  F2FP.F16.F32.PACK_AB R54, R54, R37 ;  /* 0x000000253636723e */ /* 0x000fe200000000ff */
[----:B------:R-:W-:Y:S02]  /*9670*/  HADD2.F32 R53, -RZ, R36.H1_H1 ;  /* 0x30000024ff357230 */ /* 0x000fe40000004100 */
[----:B------:R-:W-:Y:S01]  /*9680*/  FMUL.FTZ R36, R46, R166 ;  /* 0x000000a62e247220 */ /* 0x000fe20000410000 */
[----:B------:R-:W-:-:S02]  /*9690*/  HADD2.F32 R62, -RZ, R45.H0_H0 ;  /* 0x2000002dff3e7230 */ /* 0x000fc40000004100 */
[C---:B------:R-:W-:Y:S01]  /*96a0*/  FMUL.FTZ R45, R51.reuse, R166 ;  /* 0x000000a6332d7220 */ /* 0x040fe20000410000 */
[----:B------:R-:W-:Y:S02]  /*96b0*/  HADD2.F32 R49, -RZ, R32.H1_H1 ;  /* 0x30000020ff317230 */ /* 0x000fe40000004100 */
[----:B------:R-:W-:Y:S01]  /*96c0*/  FFMA.FTZ R36, R51, R158, R36 ;  /* 0x0000009e33247223 */ /* 0x000fe20000010024 */
[----:B------:R-:W-:Y:S02]  /*96d0*/  HADD2.F32 R51, -RZ, R48.H0_H0 ;  /* 0x20000030ff337230 */ /* 0x000fe40000004100 */
[----:B------:R-:W-:Y:S01]  /*96e0*/  FMUL.FTZ R66, R53, R64 ;  /* 0x0000004035427220 */ /* 0x000fe20000410000 */
[----:B------:R-:W-:Y:S01]  /*96f0*/  FFMA.FTZ R32, R46, R158, -R45 ;  /* 0x0000009e2e207223 */ /* 0x000fe2000001082d */
[----:B------:R-:W-:Y:S02]  /*9700*/  HADD2.F32 R48, -RZ, R38.H0_H0 ;  /* 0x20000026ff307230 */ /* 0x000fe40000004100 */
[----:B------:R-:W-:Y:S01]  /*9710*/  FMUL.FTZ R64, R49, R64 ;  /* 0x0000004031407220 */ /* 0x000fe20000410000 */
[----:B------:R-:W-:-:S02]  /*9720*/  HADD2.F32 R159, -RZ, R159.H0_H0 ;  /* 0x2000009fff9f7230 */ /* 0x000fc40000004100 */
[-C--:B------:R-:W-:Y:S01]  /*9730*/  FFMA.FTZ R45, R49, R62.reuse, -R66 ;  /* 0x0000003e312d7223 */ /* 0x080fe20000010842 */
[----:B------:R-:W-:Y:S02]  /*9740*/  HADD2.F32 R46, -RZ, R34.H0_H0 ;  /* 0x20000022ff2e7230 */ /* 0x000fe40000004100 */
[----:B------:R-:W-:Y:S01]  /*9750*/  FFMA.FTZ R49, R53, R62, R64 ;  /* 0x0000003e35317223 */ /* 0x000fe20000010040 */
[----:B------:R-:W-:Y:S02]  /*9760*/  HADD2.F32 R38, -RZ, R38.H1_H1 ;  /* 0x30000026ff267230 */ /* 0x000fe40000004100 */
[-C--:B------:R-:W-:Y:S01]  /*9770*/  FMUL.FTZ R53, R48, R159.reuse ;  /* 0x0000009f30357220 */ /* 0x080fe20000410000 */
        /* <DEDUP_REMOVED lines=11> */
[----:B------:R-:W-:Y:S01]  /*9830*/  IMAD.MOV.U32 R33, RZ, RZ, R35 ;  /* 0x000000ffff217224 */ /* 0x000fe200078e0023 */
[----:B------:R-:W-:Y:S01]  /*9840*/  F2FP.F16.F32.PACK_AB R39, R60, R39 ;  /* 0x000000273c27723e */ /* 0x000fe200000000ff */
[----:B------:R-:W-:Y:S01]  /*9850*/  IMAD.MOV.U32 R35, RZ, RZ, R54 ;  /* 0x000000ffff237224 */ /* 0x000fe200078e0036 */
[----:B------:R-:W-:-:S02]  /*9860*/  F2FP.F16.F32.PACK_AB R32, R45, R32 ;  /* 0x000000202d20723e */ /* 0x000fc400000000ff */
[----:B------:R-:W-:Y:S02]  /*9870*/  F2FP.F16.F32.PACK_AB R36, R49, R36 ;  /* 0x000000243124723e */ /* 0x000fe400000000ff */
[----:B------:R-:W-:Y:S02]  /*9880*/  F2FP.F16.F32.PACK_AB R34, R34, R53 ;  /* 0x000000352222723e */ /* 0x000fe400000000ff */
[----:B------:R-:W-:-:S07]  /*9890*/  F2FP.F16.F32.PACK_AB R38, R38, R159 ;  /* 0x0000009f2626723e */ /* 0x000fce00000000ff */
.L_x_4785:
[----:B------:R-:W-:Y:S05]  /*98a0*/  BSYNC B2 ;  /* 0x0000000000027941 */ /* 0x000fea0003800000 */
.L_x_4784:
[----:B0-----:R4:W-:Y:S04]  /*98b0*/  STG.E.128 desc[UR46][R40.64], R32 ;  /* 0x0000002028007986 */ /* 0x0019e8000c101d2e */
[----:B--2---:R4:W-:Y:S02]  /*98c0*/  @!P3 STG.E.128 desc[UR46][R42.64], R36 ;  /* 0x000000242a00b986 */ /* 0x0049e4000c101d2e */
.L_x_4783:
[----:B------:R-:W-:Y:S05]  /*98d0*/  BSYNC B1 ;  /* 0x0000000000017941 */ /* 0x000fea0003800000 */
.L_x_4782:
[----:B------:R-:W-:-:S13]  /*98e0*/  ISETP.NE.AND P3, PT, R20, RZ, PT ;  /* 0x000000ff1400720c */ /* 0x000fda0003f65270 */
[----:B------:R-:W-:Y:S05]  /*98f0*/  @!P3 BRA `(.L_x_4736) ;  /* 0x0000000800ccb947 */ /* 0x000fea0003800000 */
[----:B------:R-:W-:Y:S01]  /*9900*/  LOP3.LUT P5, RZ, R18, 0x1, RZ, 0xc0, !PT ;  /* 0x0000000112ff7812 */ /* 0x000fe200078ac0ff */
[----:B------:R-:W-:Y:S01]  /*9910*/  BSSY B1, `(.L_x_4786) ;  /* 0x000006f000017945 */ /* 0x000fe20003800000 */
[----:B0---4-:R-:W-:Y:S02]  /*9920*/  SHF.R.U32.HI R35, RZ, 0x3, R206 ;  /* 0x00000003ff237819 */ /* 0x011fe400000116ce */
[----:B------:R-:W-:Y:S02]  /*9930*/  SEL R148, R130, R148, !P5 ;  /* 0x0000009482947207 */ /* 0x000fe40006800000 */
[----:B------:R-:W-:Y:S02]  /*9940*/  IADD3 R34, P3, P4, R106, R124, R13 ;  /* 0x0000007c6a227210 */ /* 0x000fe40007c7e00d */
[----:B------:R-:W-:Y:S02]  /*9950*/  SHF.R.S32.HI R33, RZ, 0x1f, R148 ;  /* 0x0000001fff217819 */ /* 0x000fe40000011494 */
[----:B---3--:R-:W-:-:S02]  /*9960*/  IADD3.X R37, R4, R44, R112, P3, P4 ;  /* 0x0000002c04257210 */ /* 0x008fc40001fe8470 */
[----:B------:R-:W-:Y:S02]  /*9970*/  LEA.HI R148, R33, R148, RZ, 0x4 ;  /* 0x0000009421947211 */ /* 0x000fe400078f20ff */
[----:B------:R-:W-:Y:S02]  /*9980*/  LEA R40, P3, R34, R114, 0x1 ;  /* 0x0000007222287211 */ /* 0x000fe400078608ff */
[----:B------:R-:W-:Y:S02]  /*9990*/  LEA.HI.SX32 R148, R148, R117, 0x1c ;  /* 0x0000007594947211 */ /* 0x000fe400078fe2ff */
[----:B------:R-:W-:Y:S02]  /*99a0*/  LEA.HI.X R41, R34, R115, R37, 0x1, P3 ;  /* 0x0000007322297211 */ /* 0x000fe400018f0c25 */
[----:B------:R-:W-:Y:S01]  /*99b0*/  SHF.R.S32.HI R33, RZ, 0x1f, R148 ;  /* 0x0000001fff217819 */ /* 0x000fe20000011494 */
[----:B------:R-:W-:Y:S01]  /*99c0*/  IMAD.SHL.U32 R43, R148, 0x8, RZ ;  /* 0x00000008942b7824 */ /* 0x000fe200078e00ff */
[----:B------:R-:W-:-:S02]  /*99d0*/  ISETP.GE.AND P3, PT, R199, R121, PT ;  /* 0x00000079c700720c */ /* 0x000fc40003f66270 */
        /* <DEDUP_REMOVED lines=13> */
[----:B--2---:R-:W-:Y:S01]  /*9ab0*/  IMAD.MOV.U32 R48, RZ, RZ, R37 ;  /* 0x000000ffff307224 */ /* 0x004fe200078e0025 */
[----:B------:R-:W-:Y:S01]  /*9ac0*/  SHF.R.U32.HI R53, RZ, 0x10, R69 ;  /* 0x00000010ff357819 */ /* 0x000fe20000011645 */
[----:B------:R-:W-:Y:S01]  /*9ad0*/  IMAD.MOV.U32 R50, RZ, RZ, R39 ;  /* 0x000000ffff327224 */ /* 0x000fe200078e0027 */
[--C-:B------:R-:W-:Y:S01]  /*9ae0*/  SHF.R.U32.HI R51, RZ, 0x10, R57.reuse ;  /* 0x00000010ff337819 */ /* 0x100fe20000011639 */
[----:B------:R-:W-:Y:S01]  /*9af0*/  IMAD.MOV.U32 R49, RZ, RZ, R36 ;  /* 0x000000ffff317224 */ /* 0x000fe200078e0024 */
[----:B------:R-:W-:Y:S01]  /*9b00*/  SHF.R.U64 R45, R56, 0x10, R57 ;  /* 0x00000010382d7819 */ /* 0x000fe20000001239 */
[--C-:B------:R-:W-:Y:S01]  /*9b10*/  HADD2.F32 R39, -RZ, R48.reuse.H0_H0 ;  /* 0x20000030ff277230 */ /* 0x100fe20000004100 */
[--C-:B------:R-:W-:Y:S01]  /*9b20*/  SHF.R.U64 R46, R70, 0x10, R71.reuse ;  /* 0x00000010462e7819 */ /* 0x100fe20000001247 */
[----:B------:R-:W-:Y:S01]  /*9b30*/  HADD2.F32 R48, -RZ, R48.H1_H1 ;  /* 0x30000030ff307230 */ /* 0x000fe20000004100 */
[----:B------:R-:W-:Y:S01]  /*9b40*/  SHF.R.U32.HI R70, RZ, 0x10, R71 ;  /* 0x00000010ff467819 */ /* 0x000fe20000011647 */
[----:B------:R-:W-:Y:S01]  /*9b50*/  HADD2.F32 R53, -RZ, R53.H0_H0 ;  /* 0x20000035ff357230 */ /* 0x000fe20000004100 */
[----:B------:R-:W-:Y:S01]  /*9b60*/  SHF.R.U64 R42, R58, 0x10, R59 ;  /* 0x000000103a2a7819 */ /* 0x000fe2000000123b */
[----:B0-----:R-:W-:Y:S01]  /*9b70*/  IMAD.MOV.U32 R37, RZ, RZ, R35 ;  /* 0x000000ffff257224 */ /* 0x001fe200078e0023 */
[----:B------:R-:W-:Y:S01]  /*9b80*/  SHF.R.U32.HI R58, RZ, 0x10, R59 ;  /* 0x00000010ff3a7819 */ /* 0x000fe2000001163b */
[----:B------:R-:W-:-:S02]  /*9b90*/  HADD2.F32 R54, -RZ, R156.H1_H1 ;  /* 0x3000009cff367230 */ /* 0x000fc40000004100 */
[-C--:B------:R-:W-:Y:S01]  /*9ba0*/  FMUL.FTZ R55, R48, R53.reuse ;  /* 0x0000003530377220 */ /* 0x080fe20000410000 */
[--C-:B------:R-:W-:Y:S01]  /*9bb0*/  HADD2.F32 R36, -RZ, R33.reuse.H1_H1 ;  /* 0x30000021ff247230 */ /* 0x100fe20000004100 */
[----:B------:R-:W-:Y:S01]  /*9bc0*/  SHF.R.U64 R47, R68, 0x10, R69 ;  /* 0x00000010442f7819 */ /* 0x000fe20000001245 */
[----:B------:R-:W-:Y:S02]  /*9bd0*/  HADD2.F32 R35, -RZ, R33.H0_H0 ;  /* 0x20000021ff237230 */ /* 0x000fe40000004100 */
[-C--:B------:R-:W-:Y:S01]  /*9be0*/  FMUL.FTZ R56, R39, R54.reuse ;  /* 0x0000003627387220 */ /* 0x080fe20000410000 */
[----:B------:R-:W-:Y:S02]  /*9bf0*/  HADD2.F32 R52, -RZ, R154.H1_H1 ;  /* 0x3000009aff347230 */ /* 0x000fe40000004100 */
[----:B------:R-:W-:Y:S01]  /*9c00*/  FMUL.FTZ R53, R36, R53 ;  /* 0x0000003524357220 */ /* 0x000fe20000410000 */
[----:B------:R-:W-:Y:S02]  /*9c10*/  HADD2.F32 R51, -RZ, R51.H0_H0 ;  /* 0x20000033ff337230 */ /* 0x000fe40000004100 */
[----:B------:R-:W-:Y:S01]  /*9c20*/  FMUL.FTZ R54, R35, R54 ;  /* 0x0000003623367220 */ /* 0x000fe20000410000 */
[----:B------:R-:W-:-:S02]  /*9c30*/  HADD2.F32 R156, -RZ, R156.H0_H0 ;  /* 0x2000009cff9c7230 */ /* 0x000fc40000004100 */
[-C--:B------:R-:W-:Y:S01]  /*9c40*/  FFMA.FTZ R33, R35, R52.reuse, -R56 ;  /* 0x0000003423217223 */ /* 0x080fe20000010838 */
[----:B------:R-:W-:Y:S02]  /*9c50*/  HADD2.F32 R56, -RZ, R155.H1_H1 ;  /* 0x3000009bff387230 */ /* 0x000fe40000004100 */
[-C--:B------:R-:W-:Y:S01]  /*9c60*/  FFMA.FTZ R36, R36, R51.reuse, -R55 ;  /* 0x0000003324247223 */ /* 0x080fe20000010837 */
[----:B------:R-:W-:Y:S01]  /*9c70*/  FFMA.FTZ R48, R48, R51, R53 ;  /* 0x0000003330307223 */ /* 0x000fe20000010035 */
[----:B------:R-:W-:Y:S01]  /*9c80*/  FFMA.FTZ R35, R39, R52, R54 ;  /* 0x0000003427237223 */ /* 0x000fe20000010036 */
[--C-:B------:R-:W-:Y:S02]  /*9c90*/  HADD2.F32 R51, -RZ, R50.reuse.H0_H0 ;  /* 0x20000032ff337230 */ /* 0x100fe40000004100 */
[----:B------:R-:W-:Y:S01]  /*9ca0*/  HADD2.F32 R52, -RZ, R50.H1_H1 ;  /* 0x30000032ff347230 */ /* 0x000fe20000004100 */
[----:B------:R-:W-:Y:S01]  /*9cb0*/  F2FP.F16.F32.PACK_AB R33, R36, R33 ;  /* 0x000000212421723e */ /* 0x000fe200000000ff */
[----:B------:R-:W-:-:S02]  /*9cc0*/  HADD2.F32 R39, -RZ, R37.H0_H0 ;  /* 0x20000025ff277230 */ /* 0x000fc40000004100 */
[----:B------:R-:W-:Y:S02]  /*9cd0*/  HADD2.F32 R55, -RZ, R70.H0_H0 ;  /* 0x20000046ff377230 */ /* 0x000fe40000004100 */
[----:B------:R-:W-:Y:S02]  /*9ce0*/  HADD2.F32 R50, -RZ, R37.H1_H1 ;  /* 0x30000025ff327230 */ /* 0x000fe40000004100 */
[----:B------:R-:W-:Y:S02]  /*9cf0*/  HADD2.F32 R54, -RZ, R153.H1_H1 ;  /* 0x30000099ff367230 */ /* 0x000fe40000004100 */
[-C--:B------:R-:W-:Y:S01]  /*9d00*/  FMUL.FTZ R57, R52, R55.reuse ;  /* 0x0000003734397220 */ /* 0x080fe20000410000 */
[----:B------:R-:W-:Y:S02]  /*9d10*/  HADD2.F32 R53, -RZ, R58.H0_H0 ;  /* 0x2000003aff357230 */ /* 0x000fe40000004100 */
[-C--:B------:R-:W-:Y:S01]  /*9d20*/  FMUL.FTZ R58, R51, R56.reuse ;  /* 0x00000038333a7220 */ /* 0x080fe20000410000 */
[----:B------:R-:W-:Y:S01]  /*9d30*/  FMUL.FTZ R56, R39, R56 ;  /* 0x0000003827387220 */ /* 0x000fe20000410000 */
[----:B------:R-:W-:Y:S01]  /*9d40*/  FMUL.FTZ R55, R50, R55 ;  /* 0x0000003732377220 */ /* 0x000fe20000410000 */
[----:B------:R-:W-:-:S02]  /*9d50*/  HADD2.F32 R154, -RZ, R154.H0_H0 ;  /* 0x2000009aff9a7230 */ /* 0x000fc40000004100 */
[-C--:B------:R-:W-:Y:S01]  /*9d60*/  FFMA.FTZ R37, R39, R54.reuse, -R58 ;  /* 0x0000003627257223 */ /* 0x080fe2000001083a */
[----:B------:R-:W-:Y:S01]  /*9d70*/  FFMA.FTZ R39, R51, R54, R56 ;  /* 0x0000003633277223 */ /* 0x000fe20000010038 */
[-C--:B------:R-:W-:Y:S01]  /*9d80*/  FFMA.FTZ R56, R52, R53.reuse, R55 ;  /* 0x0000003534387223 */ /* 0x080fe20000010037 */
[----:B------:R-:W-:Y:S02]  /*9d90*/  HADD2.F32 R52, -RZ, R47.H0_H0 ;  /* 0x2000002fff347230 */ /* 0x000fe40000004100 */
[----:B------:R-:W-:Y:S01]  /*9da0*/  FFMA.FTZ R50, R50, R53, -R57 ;  /* 0x0000003532327223 */ /* 0x000fe20000010839 */
[--C-:B------:R-:W-:Y:S02]  /*9db0*/  HADD2.F32 R51, -RZ, R49.reuse.H0_H0 ;  /* 0x20000031ff337230 */ /* 0x100fe40000004100 */
[----:B------:R-:W-:Y:S01]  /*9dc0*/  HADD2.F32 R47, -RZ, R32.H0_H0 ;  /* 0x20000020ff2f7230 */ /* 0x000fe20000004100 */
[----:B------:R-:W-:Y:S01]  /*9dd0*/  F2FP.F16.F32.PACK_AB R39, R56, R39 ;  /* 0x000000273827723e */ /* 0x000fe200000000ff */
[----:B------:R-:W-:-:S02]  /*9de0*/  HADD2.F32 R49, -RZ, R49.H1_H1 ;  /* 0x30000031ff317230 */ /* 0x000fc40000004100 */
[-C--:B------:R-:W-:Y:S01]  /*9df0*/  FMUL.FTZ R54, R51, R156.reuse ;  /* 0x0000009c33367220 */ /* 0x080fe20000410000 */
[----:B------:R-:W-:Y:S02]  /*9e00*/  HADD2.F32 R32, -RZ, R32.H1_H1 ;  /* 0x30000020ff207230 */ /* 0x000fe40000004100 */
[----:B------:R-:W-:Y:S01]  /*9e10*/  FMUL.FTZ R156, R47, R156 ;  /* 0x0000009c2f9c7220 */ /* 0x000fe20000410000 */
[----:B------:R-:W-:Y:S02]  /*9e20*/  HADD2.F32 R45, -RZ, R45.H0_H0 ;  /* 0x2000002dff2d7230 */ /* 0x000fe40000004100 */
[-C--:B------:R-:W-:Y:S01]  /*9e30*/  FMUL.FTZ R53, R49, R52.reuse ;  /* 0x0000003431357220 */ /* 0x080fe20000410000 */
[----:B------:R-:W-:Y:S02]  /*9e40*/  HADD2.F32 R155, -RZ, R155.H0_H0 ;  /* 0x2000009bff9b7230 */ /* 0x000fe40000004100 */
[C---:B------:R-:W-:Y:S01]  /*9e50*/  FMUL.FTZ R52, R32.reuse, R52 ;  /* 0x0000003420347220 */ /* 0x040fe20000410000 */
[----:B------:R-:W-:Y:S01]  /*9e60*/  FFMA.FTZ R156, R51, R154, R156 ;  /* 0x0000009a339c7223 */ /* 0x000fe2000001009c */
[----:B------:R-:W-:Y:S01]  /*9e70*/  FFMA.FTZ R53, R32, R45, -R53 ;  /* 0x0000002d20357223 */ /* 0x000fe20000010835 */
[----:B------:R-:W-:-:S02]  /*9e80*/  HADD2.F32 R32, -RZ, R34.H0_H0 ;  /* 0x20000022ff207230 */ /* 0x000fc40000004100 */
[----:B------:R-:W-:Y:S01]  /*9e90*/  FFMA.FTZ R51, R49, R45, R52 ;  /* 0x0000002d31337223 */ /* 0x000fe20000010034 */
[----:B------:R-:W-:Y:S02]  /*9ea0*/  HADD2.F32 R45, -RZ, R38.H0_H0 ;  /* 0x20000026ff2d7230 */ /* 0x000fe40000004100 */
[----:B------:R-:W-:Y:S01]  /*9eb0*/  FFMA.FTZ R54, R47, R154, -R54 ;  /* 0x0000009a2f367223 */ /* 0x000fe20000010836 */
[----:B------:R-:W-:Y:S01]  /*9ec0*/  HADD2.F32 R49, -RZ, R46.H0_H0 ;  /* 0x2000002eff317230 */ /* 0x000fe20000004100 */
[----:B------:R-:W-:Y:S01]  /*9ed0*/  F2FP.F16.F32.PACK_AB R50, R50, R37 ;  /* 0x000000253232723e */ /* 0x000fe200000000ff */
[----:B------:R-:W-:Y:S02]  /*9ee0*/  HADD2.F32 R38, -RZ, R38.H1_H1 ;  /* 0x30000026ff267230 */ /* 0x000fe40000004100 */
[----:B------:R-:W-:Y:S01]  /*9ef0*/  FMUL.FTZ R55, R45, R155 ;  /* 0x0000009b2d377220 */ /* 0x000fe20000410000 */
[----:B------:R-:W-:Y:S01]  /*9f00*/  HADD2.F32 R34, -RZ, R34.H1_H1 ;  /* 0x30000022ff227230 */ /* 0x000fe20000004100 */
[----:B------:R-:W-:Y:S01]  /*9f10*/  F2FP.F16.F32.PACK_AB R37, R48, R35 ;  /* 0x000000233025723e */ /* 0x000fe200000000ff */
[----:B------:R-:W-:-:S02]  /*9f20*/  HADD2.F32 R153, -RZ, R153.H0_H0 ;  /* 0x20000099ff997230 */ /* 0x000fc40000004100 */
[----:B------:R-:W-:Y:S01]  /*9f30*/  FMUL.FTZ R57, R38, R49 ;  /* 0x0000003126397220 */ /* 0x000fe20000410000 */
[----:B------:R-:W-:Y:S02]  /*9f40*/  HADD2.F32 R47, -RZ, R42.H0_H0 ;  /* 0x2000002aff2f7230 */ /* 0x000fe40000004100 */
[----:B------:R-:W-:Y:S01]  /*9f50*/  FMUL.FTZ R42, R32, R155 ;  /* 0x0000009b202a7220 */ /* 0x000fe20000410000 */
[----:B------:R-:W-:Y:S01]  /*9f60*/  FMUL.FTZ R49, R34, R49 ;  /* 0x0000003122317220 */ /* 0x000fe20000410000 */
[-C--:B------:R-:W-:Y:S01]  /*9f70*/  FFMA.FTZ R55, R32, R153.reuse, -R55 ;  /* 0x0000009920377223 */ /* 0x080fe20000010837 */
[----:B------:R-:W-:Y:S01]  /*9f80*/  F2FP.F16.F32.PACK_AB R32, R53, R54 ;  /* 0x000000363520723e */ /* 0x000fe200000000ff */
[----:B------:R-:W-:Y:S01]  /*9f90*/  FFMA.FTZ R42, R45, R153, R42 ;  /* 0x000000992d2a7223 */ /* 0x000fe2000001002a */
[-C--:B------:R-:W-:Y:S01]  /*9fa0*/  FFMA.FTZ R34, R34, R47.reuse, -R57 ;  /* 0x0000002f22227223 */ /* 0x080fe20000010839 */
[----:B------:R-:W-:Y:S01]  /*9fb0*/  FFMA.FTZ R49, R38, R47, R49 ;  /* 0x0000002f26317223 */ /* 0x000fe20000010031 */
[----:B------:R-:W-:Y:S01]  /*9fc0*/  F2FP.F16.F32.PACK_AB R36, R51, R156 ;  /* 0x0000009c3324723e */ /* 0x000fe200000000ff */
[----:B------:R-:W-:-:S02]  /*9fd0*/  IMAD.MOV.U32 R35, RZ, RZ, R50 ;  /* 0x000000ffff237224 */ /* 0x000fc400078e0032 */
[----:B------:R-:W-:Y:S02]  /*9fe0*/  F2FP.F16.F32.PACK_AB R34, R34, R55 ;  /* 0x000000372222723e */ /* 0x000fe400000000ff */
[----:B------:R-:W-:-:S07]  /*9ff0*/  F2FP.F16.F32.PACK_AB R38, R49, R42 ;  /* 0x0000002a3126723e */ /* 0x000fce00000000ff */
.L_x_4787:
[----:B------:R-:W-:Y:S05]  /*a000*/  BSYNC B1 ;  /* 0x0000000000017941 */ /* 0x000fea0003800000 */
.L_x_4786:
        /* <DEDUP_REMOVED lines=10> */
.L_x_4703:
[----:B------:R-:W2:Y:S02]  /*a0b0*/  LDL R32, [R1+0x38] ;  /* 0x0000380001207983 */ /* 0x000ea40000100800 */
[----:B--2---:R-:W-:-:S13]  /*a0c0*/  R2UR UR4, R32 ;  /* 0x00000000200472ca */ /* 0x004fda00000e0000 */
[----:B------:R-:W-:-:S06]  /*a0d0*/  UISETP.NE.AND UP0, UPT, UR4, 0x3, UPT ;  /* 0x000000030400788c */ /* 0x000fcc000bf05270 */
[----:B------:R-:W-:-:S13]  /*a0e0*/  PLOP3.LUT P2, PT, PT, PT, UP0, 0x80, 0x0 ;  /* 0x000000000000781c */ /* 0x000fda0003f4f008 */
[----:B------:R-:W-:Y:S05]  /*a0f0*/  @!P2 BRA `(.L_x_4788) ;  /* 0x000000000004a947 */ /* 0x000fea0003800000 */
[----:B------:R-:W-:Y:S01]  /*a100*/  BPT.TRAP 0x1 ;  /* 0x000000040000795c */ /* 0x000fe20000300000 */
.L_x_4788:
[----:B------:R-:W-:Y:S01]  /*a110*/  IMAD R31, R17, 0x8, R16 ;  /* 0x00000008111f7824 */ /* 0x000fe200078e0210 */
[----:B------:R-:W-:Y:S01]  /*a120*/  SHF.L.U32 R88, R201, 0x1f, RZ ;  /* 0x0000001fc9587819 */ /* 0x000fe200000006ff */
[----:B------:R-:W-:Y:S01]  /*a130*/  IMAD R30, R24, -0x60, R2 ;  /* 0xffffffa0181e7824 */ /* 0x000fe200078e0202 */
[----:B------:R-:W-:Y:S02]  /*a140*/  BSSY B1, `(.L_x_4789) ;  /* 0x0000004000017945 */ /* 0x000fe40003800000 */
[----:B------:R-:W0:Y:S02]  /*a150*/  SYNCS.PHASECHK.TRANS64.TRYWAIT P3, [R31+URZ+0x30890], R88 ;  /* 0x030890581f0075a7 */ /* 0x000e24000806017f */
[----:B------:R-:W-:Y:S01]  /*a160*/  VIMNMX R30, R30, 0x60, PT ;  /* 0x000000601e1e7848 */ /* 0x000fe20003fe0100 */
[----:B0-----:R-:W-:Y:S06]  /*a170*/  @!P3 BRA `(.L_x_4790) ;  /* 0x0000022400a4b947 */ /* 0x001fec0003800000 */
.L_x_5169:
[----:B------:R-:W-:Y:S05]  /*a180*/  BSYNC B1 ;  /* 0x0000000000017941 */ /* 0x000fea0003800000 */
.L_x_4789:
[----:B------:R-:W-:Y:S01]  /*a190*/  ISETP.GE.AND P3, PT, R195, R30, PT ;  /* 0x0000001ec300720c */ /* 0x000fe20003f66270 */
[----:B------:R-:W-:-:S12]  /*a1a0*/  BSSY B1, `(.L_x_4791) ;  /* 0x0000014000017945 */ /* 0x000fd80003800000 */
[----:B------:R-:W-:Y:S05]  /*a1b0*/  @P3 BRA `(.L_x_4792) ;  /* 0x0000000000483947 */ /* 0x000fea0003800000 */
[----:B------:R-:W-:-:S13]  /*a1c0*/  ISETP.NE.AND P3, PT, R14, RZ, PT ;  /* 0x000000ff0e00720c */ /* 0x000fda0003f65270 */
[----:B------:R-:W1:Y:S04]  /*a1d0*/  @P3 LDS.128 R32, [R28+0x1e000] ;  /* 0x01e000001c203984 */ /* 0x000e680000000c00 */
[----:B-1----:R-:W-:Y:S01]  /*a1e0*/  @P3 STG.E.128 desc[UR46][R38.64], R32 ;  /* 0x0000002026003986 */ /* 0x002fe2000c101d2e */
        /* <DEDUP_REMOVED lines=14> */
[----:B-1----:R1:W-:Y:S02]  /*a2d0*/  @P3 STG.E.128 desc[UR46][R38.64+0x140], R32 ;  /* 0x0001402026003986 */ /* 0x0023e4000c101d2e */
.L_x_4792:
[----:B------:R-:W-:Y:S05]  /*a2e0*/  BSYNC B1 ;  /* 0x0000000000017941 */ /* 0x000fea0003800000 */
.L_x_4791:
[----:B------:R-:W-:-:S13]  /*a2f0*/  ISETP.GE.AND P3, PT, R219, R30, PT ;  /* 0x0000001edb00720c */ /* 0x000fda0003f66270 */
[----:B------:R-:W-:Y:S05]  /*a300*/  @P3 BRA `(.L_x_4736) ;  /* 0x0000000000483947 */ /* 0x000fea0003800000 */
[----:B------:R-:W-:-:S13]  /*a310*/  ISETP.NE.AND P3, PT, R14, RZ, PT ;  /* 0x000000ff0e00720c */ /* 0x000fda0003f65270 */
[----:B-1----:R-:W1:Y:S04]  /*a320*/  @P3 LDS.128 R32, [R28+0x20000] ;  /* 0x020000001c203984 */ /* 0x002e680000000c00 */
        /* <DEDUP_REMOVED lines=16> */
.L_x_4736:
[----:B------:R-:W-:Y:S05]  /*a430*/  BSYNC B0 ;  /* 0x0000000000007941 */ /* 0x000fea0003800000 */
.L_x_4702:
        /* <DEDUP_REMOVED lines=17> */
.L_x_4794:
[----:B------:R-:W-:Y:S05]  /*a550*/  BSYNC B0 ;  /* 0x0000000000007941 */ /* 0x000fea0003800000 */
.L_x_4793:
[----:B------:R-:W1:Y:S01]  /*a560*/  SYNCS.PHASECHK.TRANS64.TRYWAIT P2, [R31+URZ+0x308b0], R88 ;  /* 0x0308b0581f0075a7 */ /* 0x000e62000804017f */
[----:B------:R-:W-:Y:S01]  /*a570*/  ULDC.64 UR44, c[0x0][0x328] ;  /* 0x0000ca00002c7ab9 */ /* 0x000fe20000000a00 */
[----:B------:R-:W-:Y:S01]  /*a580*/  ULDC.64 UR60, c[0x0][0x318] ;  /* 0x0000c600003c7ab9 */ /* 0x000fe20000000a00 */
[----:B------:R-:W-:Y:S04]  /*a590*/  BSSY B0, `(.L_x_4795) ;  /* 0x0000002000007945 */ /* 0x000fe80003800000 */
[----:B-1----:R-:W-:Y:S05]  /*a5a0*/  @!P2 BRA `(.L_x_4796) ;  /* 0x0000022000aca947 */ /* 0x002fea0003800000 */
.L_x_5170:
[----:B------:R-:W-:Y:S05]  /*a5b0*/  BSYNC B0 ;  /* 0x0000000000007941 */ /* 0x000fea0003800000 */
.L_x_4795:
[----:B------:R-:W-:Y:S01]  /*a5c0*/  ISETP.GE.AND P2, PT, R195, R30, PT ;  /* 0x0000001ec300720c */ /* 0x000fe20003f46270 */
[----:B------:R-:W-:Y:S01]  /*a5d0*/  BSSY B0, `(.L_x_4797) ;  /* 0x000001e000007945 */ /* 0x000fe20003800000 */
[----:B------:R-:W-:-:S11]  /*a5e0*/  IMAD.WIDE R36, R24, 0x60, R122 ;  /* 0x0000006018247825 */ /* 0x000fd600078e027a */
[----:B------:R-:W-:Y:S05]  /*a5f0*/  @P2 BRA `(.L_x_4798) ;  /* 0x00000000006c2947 */ /* 0x000fea0003800000 */
[----:B------:R-:W-:Y:S01]  /*a600*/  IMAD R35, R37, UR44, RZ ;  /* 0x0000002c25237c24 */ /* 0x000fe2000f8e02ff */
[----:B------:R-:W-:Y:S01]  /*a610*/  ULDC UR4, c[0x0][0x2f4] ;  /* 0x0000bd0000047ab9 */ /* 0x000fe20000000800 */
[----:B0-----:R-:W-:Y:S02]  /*a620*/  IMAD.MOV.U32 R32, RZ, RZ, R104 ;  /* 0x000000ffff207224 */ /* 0x001fe400078e0068 */
[----:B------:R-:W-:Y:S02]  /*a630*/  IMAD.MOV.U32 R33, RZ, RZ, R27 ;  /* 0x000000ffff217224 */ /* 0x000fe400078e001b */
[C---:B------:R-:W-:Y:S02]  /*a640*/  IMAD R35, R36.reuse, UR45, R35 ;  /* 0x0000002d24237c24 */ /* 0x040fe4000f8e0223 */
[----:B------:R-:W-:-:S04]  /*a650*/  IMAD.WIDE.U32 R32, R36, UR44, R32 ;  /* 0x0000002c24207c25 */ /* 0x000fc8000f8e0020 */
[----:B------:R-:W-:Y:S01]  /*a660*/  IMAD.IADD R33, R33, 0x1, R35 ;  /* 0x0000000121217824 */ /* 0x000fe200078e0223 */
[----:B------:R-:W-:-:S04]  /*a670*/  LEA R38, P2, R32, UR60, 0x1 ;  /* 0x0000003c20267c11 */ /* 0x000fc8000f8408ff */
        /* <DEDUP_REMOVED lines=19> */
.L_x_4798:
[----:B------:R-:W-:Y:S05]  /*a7b0*/  BSYNC B0 ;  /* 0x0000000000007941 */ /* 0x000fea0003800000 */
.L_x_4797:
[----:B------:R-:W-:Y:S01]  /*a7c0*/  ISETP.GE.AND P2, PT, R219, R30, PT ;  /* 0x0000001edb00720c */ /* 0x000fe20003f46270 */
[----:B------:R-:W-:-:S12]  /*a7d0*/  BSSY B0, `(.L_x_4799) ;  /* 0x000001f000007945 */ /* 0x000fd80003800000 */
[----:B------:R-:W-:Y:S05]  /*a7e0*/  @P2 BRA `(.L_x_4800) ;  /* 0x0000000000742947 */ /* 0x000fea0003800000 */
[----:B--2---:R-:W-:Y:S01]  /*a7f0*/  IADD3 R35, P2, R36, 0x40, RZ ;  /* 0x0000004024237810 */ /* 0x004fe20007f5e0ff */
[----:B0-----:R-:W-:Y:S01]  /*a800*/  IMAD.MOV.U32 R32, RZ, RZ, R104 ;  /* 0x000000ffff207224 */ /* 0x001fe200078e0068 */
[----:B------:R-:W-:Y:S01]  /*a810*/  ULDC UR4, c[0x0][0x2f4] ;  /* 0x0000bd0000047ab9 */ /* 0x000fe20000000800 */
[----:B------:R-:W-:Y:S02]  /*a820*/  IMAD.MOV.U32 R33, RZ, RZ, R27 ;  /* 0x000000ffff217224 */ /* 0x000fe400078e001b */
[----:B------:R-:W-:Y:S02]  /*a830*/  IMAD.X R36, RZ, RZ, R37, P2 ;  /* 0x000000ffff247224 */ /* 0x000fe400010e0625 */
[----:B------:R-:W-:-:S04]  /*a840*/  IMAD.WIDE.U32 R32, R35, UR44, R32 ;  /* 0x0000002c23207c25 */ /* 0x000fc8000f8e0020 */
[----:B------:R-:W-:-:S04]  /*a850*/  IMAD R36, R36, UR44, RZ ;  /* 0x0000002c24247c24 */ /* 0x000fc8000f8e02ff */
[----:B------:R-:W-:Y:S01]  /*a860*/  IMAD R35, R35, UR45, R36 ;  /* 0x0000002d23237c24 */ /* 0x000fe2000f8e0224 */
[----:B------:R-:W-:-:S03]  /*a870*/  LEA R36, P2, R32, UR60, 0x1 ;  /* 0x0000003c20247c11 */ /* 0x000fc6000f8408ff */
        /* <DEDUP_REMOVED lines=20> */
.L_x_4800:
[----:B------:R-:W-:Y:S05]  /*a9c0*/  BSYNC B0 ;  /* 0x0000000000007941 */ /* 0x000fea0003800000 */
.L_x_4799:
[----:B------:R-:W-:Y:S01]  /*a9d0*/  @!PT LDS RZ, [RZ] ;  /* 0x00000000fffff984 */ /* 0x000fe20000000800 */
[----:B------:R-:W-:Y:S01]  /*a9e0*/  @!PT LDS RZ, [RZ] ;  /* 0x00000000fffff984 */ /* 0x000fe20000000800 */
[----:B------:R-:W-:Y:S01]  /*a9f0*/  @!PT LDS RZ, [RZ] ;  /* 0x00000000fffff984 */ /* 0x000fe20000000800 */
[----:B------:R-:W-:Y:S01]  /*aa00*/  @!PT LDS RZ, [RZ] ;  /* 0x00000000fffff984 */ /* 0x000fe20000000800 */
[----:B------:R4:W-:Y:S06]  /*aa10*/  MEMBAR.ALL.CTA ;  /* 0x0000000000007992 */ /* 0x0009ec0000008000 */
[----:B----4-:R-:W4:Y:S01]  /*aa20*/  FENCE.VIEW.ASYNC.S ;  /* 0x00000000000073c6 */ /* 0x010f220000000000 */
[----:B-1----:R-:W-:Y:S01]  /*aa30*/  @!P3 VIADD R31, R31, 0x308c0 ;  /* 0x000308c01f1fb836 */ /* 0x002fe20000000000 */
[----:B----4-:R1:W-:Y:S01]  /*aa40*/  BAR.SYNC.DEFER_BLOCKING R175, 0x80 ;  /* 0x000200af0000751d */ /* 0x0103e20000010000 */
[----:B------:R-:W-:-:S03]  /*aa50*/  LOP3.LUT P4, RZ, R18, 0x2, RZ, 0xc0, !PT ;  /* 0x0000000212ff7812 */ /* 0x000fc6000788c0ff */
[----:B------:R-:W-:Y:S02]  /*aa60*/  @!P3 PRMT R31, RZ, 0x654, R31 ;  /* 0x00000654ff1fb816 */ /* 0x000fe4000000001f */
[----:B------:R-:W-:Y:S02]  /*aa70*/  IADD3 R17, R17, 0x1, RZ ;  /* 0x0000000111117810 */ /* 0x000fe40007ffe0ff */
[----:B------:R-:W-:Y:S01]  /*aa80*/  PLOP3.LUT P2, PT, PT, PT, PT, 0x8, 0x0 ;  /* 0x000000000000781c */ /* 0x000fe20003f4e170 */
[----:B------:R1:W-:Y:S01]  /*aa90*/  @!P3 SYNCS.ARRIVE.TRANS64.RED.A1T0 RZ, [R31+URZ], RZ ;  /* 0x000000ff1fffb9a7 */ /* 0x0003e2000810043f */
[----:B------:R-:W-:-:S04]  /*aaa0*/  ISETP.NE.AND P3, PT, R17, 0x2, PT ;  /* 0x000000021100780c */ /* 0x000fc80003f65270 */
[----:B------:R-:W-:Y:S02]  /*aab0*/  SEL R28, RZ, 0x1, P3 ;  /* 0x00000001ff1c7807 */ /* 0x000fe40001800000 */
[----:B------:R-:W-:Y:S02]  /*aac0*/  SEL R17, R17, RZ, P3 ;  /* 0x000000ff11117207 */ /* 0x000fe40001800000 */
[----:B------:R-:W-:Y:S01]  /*aad0*/  LOP3.LUT R201, R201, R28, RZ, 0x3c, !PT ;  /* 0x0000001cc9c97212 */ /* 0x000fe200078e3cff */
[----:B-1----:R-:W-:Y:S06]  /*aae0*/  @P4 BRA `(.L_x_4801) ;  /* 0xffffff8000b84947 */ /* 0x002fec000383ffff */
.L_x_4697:
[----:B------:R-:W1:Y:S01]  /*aaf0*/  LDC R0, c[0x0][0x448] ;  /* 0x00011200ff007b82 */ /* 0x000e620000000800 */
[----:B------:R-:W-:Y:S01]  /*ab00*/  IADD3 R7, R197, 0x1, -R196 ;  /* 0x00000001c5077810 */ /* 0x000fe20007ffe8c4 */
[----:B------:R-:W-:Y:S06]  /*ab10*/  BSSY B0, `(.L_x_4802) ;  /* 0x000000d000007945 */ /* 0x000fec0003800000 */
[----:B------:R-:W4:Y:S01]  /*ab20*/  LDC.64 R2, c[0x0][0x9e0] ;  /* 0x00027800ff027b82 */ /* 0x000f220000000a00 */
[----:B-1----:R-:W-:Y:S01]  /*ab30*/  ISETP.NE.AND P1, PT, R0, 0x1, PT ;  /* 0x000000010000780c */ /* 0x002fe20003f25270 */
[----:B------:R-:W-:Y:S01]  /*ab40*/  VIADD R0, R212, 0x7f ;  /* 0x0000007fd4007836 */ /* 0x000fe20000000000 */
[----:B----4-:R-:W-:-:S11]  /*ab50*/  ISETP.GE.AND P3, PT, R3, 0x1, PT ;  /* 0x000000010300780c */ /* 0x010fd60003f66270 */
[----:B------:R-:W1:Y:S08]  /*ab60*/  @P1 LDC R5, c[0x0][0x44c] ;  /* 0x00011300ff051b82 */ /* 0x000e700000000800 */
[----:B------:R-:W4:Y:S01]  /*ab70*/  @P1 LDC R4, c[0x0][0x450] ;  /* 0x00011400ff041b82 */ /* 0x000f220000000800 */
[----:B-1----:R-:W-:-:S05]  /*ab80*/  @P1 IMAD.HI.U32 R5, R0, R5, RZ ;  /* 0x0000000500051227 */ /* 0x002fca00078e00ff */
[----:B----4-:R-:W-:-:S05]  /*ab90*/  @P1 SHF.R.U32.HI R0, RZ, R4, R5 ;  /* 0x00000004ff001219 */ /* 0x010fca0000011605 */
[----:B------:R-:W-:Y:S01]  /*aba0*/  IMAD.IADD R5, R7, 0x1, R0 ;  /* 0x0000000107057824 */ /* 0x000fe200078e0200 */
[----:B------:R-:W-:Y:S06]  /*abb0*/  @P2 BRA `(.L_x_4803) ;  /* 0x0000000000082947 */ /* 0x000fec0003800000 */
[----:B------:R-:W1:Y:S02]  /*abc0*/  FENCE.VIEW.ASYNC.G ;  /* 0x00000000000073c6 */ /* 0x000e640000000100 */
[----:B-1----:R-:W-:Y:S06]  /*abd0*/  BAR.ARV 0xc, 0x180 ;  /* 0x0306000000007b1d */ /* 0x002fec0000002000 */
.L_x_4803:
[----:B------:R-:W-:Y:S05]  /*abe0*/  BSYNC B0 ;  /* 0x0000000000007941 */ /* 0x000fea0003800000 */
.L_x_4802:
[----:B------:R-:W-:Y:S01]  /*abf0*/  IMAD.IADD R2, R5, 0x1, R2 ;  /* 0x0000000105027824 */ /* 0x000fe200078e0202 */
[----:B------:R-:W-:Y:S06]  /*ac00*/  @!P3 BRA `(.L_x_4804) ;  /* 0x000000000048b947 */ /* 0x000fec0003800000 */
        /* <DEDUP_REMOVED lines=11> */
.L_x_4806:
[----:B------:R-:W-:-:S13]  /*acc0*/  ISETP.NE.AND P0, PT, R3, 0x1, PT ;  /* 0x000000010300780c */ /* 0x000fda0003f05270 */
[----:B------:R-:W1:Y:S02]  /*acd0*/  @P0 LDC.64 R4, c[0x0][0x9e8] ;  /* 0x00027a00ff040b82 */ /* 0x000e640000000a00 */
[----:B-1----:R-:W-:-:S05]  /*ace0*/  @P0 IMAD.HI.U32 R4, R0, R4, RZ ;  /* 0x0000000400040227 */ /* 0x002fca00078e00ff */
[----:B------:R-:W-:-:S07]  /*acf0*/  @P0 SHF.R.U32.HI R0, RZ, R5, R4 ;  /* 0x00000005ff000219 */ /* 0x000fce0000011604 */
.L_x_4807:
[----:B------:R-:W-:Y:S05]  /*ad00*/  BSYNC B0 ;  /* 0x0000000000007941 */ /* 0x000fea0003800000 */
.L_x_4805:
[----:B------:R-:W-:-:S05]  /*ad10*/  IMAD R5, R0, R3, R3 ;  /* 0x0000000300057224 */ /* 0x000fca00078e0203 */
[----:B------:R-:W-:-:S07]  /*ad20*/  VIMNMX R2, R2, R5, PT ;  /* 0x0000000502027248 */ /* 0x000fce0003fe0100 */
.L_x_4804:
[----:B------:R-:W1:Y:S01]  /*ad30*/  @P1 LDC R5, c[0x0][0x44c] ;  /* 0x00011300ff051b82 */ /* 0x000e620000000800 */
[----:B------:R-:W-:Y:S01]  /*ad40*/  VIADD R2, R2, 0x5f ;  /* 0x0000005f02027836 */ /* 0x000fe20000000000 */
[----:B------:R-:W-:Y:S01]  /*ad50*/  ULDC UR4, c[0x0][0x9dc] ;  /* 0x0002770000047ab9 */ /* 0x000fe20000000800 */
[----:B------:R-:W-:Y:S02]  /*ad60*/  IMAD.MOV.U32 R7, RZ, RZ, R212 ;  /* 0x000000ffff077224 */ /* 0x000fe400078e00d4 */
[----:B------:R-:W-:-:S03]  /*ad70*/  IMAD.HI R2, R2, 0x2aaaaaab, RZ ;  /* 0x2aaaaaab02027827 */ /* 0x000fc600078e02ff */
[----:B------:R-:W4:Y:S01]  /*ad80*/  @P1 LDC R9, c[0x0][0x450] ;  /* 0x00011400ff091b82 */ /* 0x000f220000000800 */
[----:B-1----:R-:W-:Y:S01]  /*ad90*/  @P1 IMAD.HI.U32 R0, R212, R5, RZ ;  /* 0x00000005d4001227 */ /* 0x002fe200078e00ff */
[----:B------:R-:W-:-:S04]  /*ada0*/  SHF.R.U32.HI R5, RZ, 0x1f, R2 ;  /* 0x0000001fff057819 */ /* 0x000fc80000011602 */
[----:B------:R-:W-:Y:S02]  /*adb0*/  LEA.HI.SX32 R2, R2, R5, 0x1c ;  /* 0x0000000502027211 */ /* 0x000fe400078fe2ff */
[----:B----4-:R-:W-:Y:S02]  /*adc0*/  @P1 SHF.R.U32.HI R7, RZ, R9, R0 ;  /* 0x00000009ff071219 */ /* 0x010fe40000011600 */
        /* <DEDUP_REMOVED lines=14> */
.L_x_4810:
[----:B------:R-:W-:-:S13]  /*aeb0*/  ISETP.NE.AND P0, PT, R3, 0x1, PT ;  /* 0x000000010300780c */ /* 0x000fda0003f05270 */
[----:B------:R-:W1:Y:S02]  /*aec0*/  @P0 LDC.64 R4, c[0x0][0x9e8] ;  /* 0x00027a00ff040b82 */ /* 0x000e640000000a00 */
[----:B-1----:R-:W-:-:S05]  /*aed0*/  @P0 IMAD.HI.U32 R4, R0, R4, RZ ;  /* 0x0000000400040227 */ /* 0x002fca00078e00ff */
[----:B------:R-:W-:-:S07]  /*aee0*/  @P0 SHF.R.U32.HI R0, RZ, R5, R4 ;  /* 0x00000005ff000219 */ /* 0x000fce0000011604 */
.L_x_4811:
[----:B------:R-:W-:Y:S05]  /*aef0*/  BSYNC B0 ;  /* 0x0000000000007941 */ /* 0x000fea0003800000 */
.L_x_4809:
[----:B------:R-:W-:-:S05]  /*af00*/  IMAD R3, R0, R3, RZ ;  /* 0x0000000300037224 */ /* 0x000fca00078e02ff */
[----:B------:R-:W-:-:S07]  /*af10*/  VIMNMX R2, R2, R3, !PT ;  /* 0x0000000302027248 */ /* 0x000fce0007fe0100 */
.L_x_4808:
[----:B------:R-:W-:Y:S01]  /*af20*/  IMAD.HI R2, R2, 0x2aaaaaab, RZ ;  /* 0x2aaaaaab02027827 */ /* 0x000fe200078e02ff */
[----:B------:R-:W-:Y:S03]  /*af30*/  BSSY B0, `(.L_x_4812) ;  /* 0x0000026000007945 */ /* 0x000fe60003800000 */
[----:B------:R-:W-:Y:S01]  /*af40*/  IMAD.MOV.U32 R72, RZ, RZ, RZ ;  /* 0x000000ffff487224 */ /* 0x000fe200078e00ff */
[----:B------:R-:W-:-:S04]  /*af50*/  SHF.R.U32.HI R3, RZ, 0x1f, R2 ;  /* 0x0000001fff037819 */ /* 0x000fc80000011602 */
[----:B------:R-:W-:-:S04]  /*af60*/  LEA.HI.SX32 R3, R2, R3, 0x1c ;  /* 0x0000000302037211 */ /* 0x000fc800078fe2ff */
[----:B------:R-:W-:-:S04]  /*af70*/  VIMNMX R213, RZ, R3, !PT ;  /* 0x00000003ffd57248 */ /* 0x000fc80007fe0100 */
[----:B------:R-:W-:-:S13]  /*af80*/  ISETP.GT.AND P0, PT, R151, R213, PT ;  /* 0x000000d59700720c */ /* 0x000fda0003f04270 */
[----:B------:R-:W-:Y:S05]  /*af90*/  @!P0 BRA `(.L_x_4813) ;  /* 0x00000000007c8947 */ /* 0x000fea0003800000 */
[----:B------:R-:W-:Y:S01]  /*afa0*/  ISETP.NE.AND P0, PT, R216, RZ, PT ;  /* 0x000000ffd800720c */ /* 0x000fe20003f05270 */
[----:B------:R-:W-:-:S03]  /*afb0*/  ULDC UR4, c[0x0][0x9f0] ;  /* 0x00027c0000047ab9 */ /* 0x000fc60000000800 */
[----:B------:R-:W-:-:S04]  /*afc0*/  SEL R6, R216, UR4, P0 ;  /* 0x00000004d8067c07 */ /* 0x000fc80008000000 */
[-C--:B------:R-:W-:Y:S02]  /*afd0*/  IABS R5, R6.reuse ;  /* 0x0000000600057213 */ /* 0x080fe40000000000 */
[----:B------:R-:W-:Y:S02]  /*afe0*/  IADD3 R0, R6, -0x1, R151 ;  /* 0xffffffff06007810 */ /* 0x000fe40007ffe097 */
[----:B------:R-:W1:Y:S01]  /*aff0*/  I2F.RP R4, R5 ;  /* 0x0000000500047306 */ /* 0x000e620000209400 */
[----:B------:R-:W-:Y:S02]  /*b000*/  IABS R9, R6 ;  /* 0x0000000600097213 */ /* 0x000fe40000000000 */
[----:B------:R-:W-:-:S05]  /*b010*/  IMAD.IADD R0, R0, 0x1, -R213 ;  /* 0x0000000100007824 */ /* 0x000fca00078e0ad5 */
[----:B-1----:R-:W1:Y:S02]  /*b020*/  MUFU.RCP R4, R4 ;  /* 0x0000000400047308 */ /* 0x002e640000001000 */
[----:B-1----:R-:W-:Y:S02]  /*b030*/  VIADD R2, R4, 0xffffffe ;  /* 0x0ffffffe04027836 */ /* 0x002fe40000000000 */
[----:B------:R-:W-:-:S04]  /*b040*/  IMAD.MOV R4, RZ, RZ, -R9 ;  /* 0x000000ffff047224 */ /* 0x000fc800078e0a09 */
[----:B------:R1:W4:Y:S02]  /*b050*/  F2I.FTZ.U32.TRUNC.NTZ R3, R2 ;  /* 0x0000000200037305 */ /* 0x000324000021f000 */
[----:B-1----:R-:W-:Y:S02]  /*b060*/  IMAD.MOV.U32 R2, RZ, RZ, RZ ;  /* 0x000000ffff027224 */ /* 0x002fe400078e00ff */
[----:B----4-:R-:W-:-:S04]  /*b070*/  IMAD.MOV R8, RZ, RZ, -R3 ;  /* 0x000000ffff087224 */ /* 0x010fc800078e0a03 */
[----:B------:R-:W-:Y:S01]  /*b080*/  IMAD R7, R8, R5, RZ ;  /* 0x0000000508077224 */ /* 0x000fe200078e02ff */
[----:B------:R-:W-:Y:S02]  /*b090*/  IABS R8, R0 ;  /* 0x0000000000087213 */ /* 0x000fe40000000000 */
[----:B------:R-:W-:Y:S01]  /*b0a0*/  LOP3.LUT R0, R0, R6, RZ, 0x3c, !PT ;  /* 0x0000000600007212 */ /* 0x000fe200078e3cff */
[----:B------:R-:W-:Y:S01]  /*b0b0*/  IMAD.HI.U32 R3, R3, R7, R2 ;  /* 0x0000000703037227 */ /* 0x000fe200078e0002 */
[----:B------:R-:W-:Y:S02]  /*b0c0*/  MOV R2, R8 ;  /* 0x0000000800027202 */ /* 0x000fe40000000f00 */
[----:B------:R-:W-:-:S03]  /*b0d0*/  ISETP.GE.AND P2, PT, R0, RZ, PT ;  /* 0x000000ff0000720c */ /* 0x000fc60003f46270 */
        /* <DEDUP_REMOVED lines=10> */
[----:B------:R-:W-:-:S07]  /*b180*/  IMAD.MOV.U32 R72, RZ, RZ, R3 ;  /* 0x000000ffff487224 */ /* 0x000fce00078e0003 */
.L_x_4813:
[----:B------:R-:W-:Y:S05]  /*b190*/  BSYNC B0 ;  /* 0x0000000000007941 */ /* 0x000fea0003800000 */
.L_x_4812:
[-C--:B------:R-:W-:Y:S01]  /*b1a0*/  IMAD R213, R221, R72.reuse, R213 ;  /* 0x00000048ddd57224 */ /* 0x080fe200078e02d5 */
[----:B------:R-:W-:Y:S01]  /*b1b0*/  PLOP3.LUT P0, PT, PT, PT, PT, 0x80, 0x0 ;  /* 0x000000000000781c */ /* 0x000fe20003f0f070 */
[----:B------:R-:W-:Y:S01]  /*b1c0*/  IMAD.MOV.U32 R5, RZ, RZ, RZ ;  /* 0x000000ffff057224 */ /* 0x000fe200078e00ff */
[----:B------:R-:W-:Y:S01]  /*b1d0*/  CS2R R118, SRZ ;  /* 0x0000000000767805 */ /* 0x000fe2000001ff00 */
[----:B------:R-:W-:Y:S01]  /*b1e0*/  IMAD.MOV.U32 R2, RZ, RZ, RZ ;  /* 0x000000ffff027224 */ /* 0x000fe200078e00ff */
[----:B------:R-:W-:Y:S02]  /*b1f0*/  VIADDMNMX R72, R213, R72, R151, PT ;  /* 0x00000048d5487246 */ /* 0x000fe40003800197 */
[----:B------:R-:W-:Y:S02]  /*b200*/  CS2R R116, SRZ ;  /* 0x0000000000747805 */ /* 0x000fe4000001ff00 */
[----:B------:R-:W-:Y:S02]  /*b210*/  CS2R R114, SRZ ;  /* 0x0000000000727805 */ /* 0x000fe4000001ff00 */
[----:B------:R-:W-:-:S02]  /*b220*/  CS2R R112, SRZ ;  /* 0x0000000000707805 */ /* 0x000fc4000001ff00 */
[----:B------:R-:W-:Y:S02]  /*b230*/  ISETP.GT.AND P1, PT, R72, R213, PT ;  /* 0x000000d54800720c */ /* 0x000fe40003f24270 */
        /* <DEDUP_REMOVED lines=36> */
[----:B--2---:R-:W-:Y:S02]  /*b480*/  CS2R R38, SRZ ;  /* 0x0000000000267805 */ /* 0x004fe4000001ff00 */
[----:B---3--:R-:W-:Y:S02]  /*b490*/  CS2R R36, SRZ ;  /* 0x0000000000247805 */ /* 0x008fe4000001ff00 */
[----:B------:R-:W-:Y:S02]  /*b4a0*/  CS2R R34, SRZ ;  /* 0x0000000000227805 */ /* 0x000fe4000001ff00 */
[----:B0-----:R-:W-:Y:S02]  /*b4b0*/  CS2R R32, SRZ ;  /* 0x0000000000207805 */ /* 0x001fe4000001ff00 */
[----:B------:R-:W-:-:S02]  /*b4c0*/  CS2R R30, SRZ ;  /* 0x00000000001e7805 */ /* 0x000fc4000001ff00 */
[----:B------:R-:W-:Y:S02]  /*b4d0*/  CS2R R28, SRZ ;  /* 0x00000000001c7805 */ /* 0x000fe4000001ff00 */
[----:B------:R-:W-:Y:S02]  /*b4e0*/  CS2R R26, SRZ ;  /* 0x00000000001a7805 */ /* 0x000fe4000001ff00 */
[----:B------:R-:W-:Y:S01]  /*b4f0*/  CS2R R24, SRZ ;  /* 0x0000000000187805 */ /* 0x000fe2000001ff00 */
[----:B------:R-:W-:Y:S06]  /*b500*/  @!P1 BRA `(.L_x_4814) ;  /* 0x0000014000289947 */ /* 0x000fec0003800000 */
[----:B------:R-:W2:Y:S01]  /*b510*/  LDL R0, [R1+0x3c] ;  /* 0x00003c0001007983 */ /* 0x000ea20000100800 */
[----:B------:R-:W0:Y:S02]  /*b520*/  S2R R34, SR_TID.X ;  /* 0x0000000000227919 */ /* 0x000e240000002100 */
[----:B0-----:R-:W-:-:S05]  /*b530*/  VIADD R34, R34, 0xffffff80 ;  /* 0xffffff8022227836 */ /* 0x001fca0000000000 */
        /* <DEDUP_REMOVED lines=29> */
[----:B-1---5:R-:W-:Y:S05]  /*b710*/  CALL.ABS.NOINC R14 ;  /* 0x000000000e007343 */ /* 0x022fea0003c00000 */
.L_x_4815:
        /* <DEDUP_REMOVED lines=12> */
.L_x_4819:
[----:B-1----:R1:W2:Y:S02]  /*b7e0*/  SYNCS.PHASECHK.TRANS64.TRYWAIT P0, [R16+URZ+0x30800], R3 ;  /* 0x03080003100075a7 */ /* 0x0022a4000800017f */
[----:B--2---:R-:W-:Y:S05]  /*b7f0*/  @!P0 NANOSLEEP.SYNCS 0x989680 ;  /* 0x009896800000895d */ /* 0x004fea0003900000 */
[----:B------:R-:W2:Y:S02]  /*b800*/  @!P0 SYNCS.PHASECHK.TRANS64 P0, [R16+URZ+0x30800], R3 ;  /* 0x03080003100085a7 */ /* 0x000ea4000800007f */
[----:B--2---:R-:W-:Y:S05]  /*b810*/  @!P0 BRA `(.L_x_4819) ;  /* 0xfffffffc00f08947 */ /* 0x004fea000383ffff */
.L_x_4818:
[----:B------:R-:W-:Y:S05]  /*b820*/  BSYNC B0 ;  /* 0x0000000000007941 */ /* 0x000fea0003800000 */
.L_x_4817:
[----:B------:R-:W-:Y:S05]  /*b830*/  BRA `(.L_x_4820) ;  /* 0x0000006c00c07947 */ /* 0x000fea0003800000 */
.L_x_4816:
        /* <DEDUP_REMOVED lines=32> */
.L_x_4821:
[----:B------:R-:W-:Y:S01]  /*ba40*/  ULDC.U8 UR4, c[0x0][0x410] ;  /* 0x0001040000047ab9 */ /* 0x000fe20000000000 */
[----:B------:R-:W-:Y:S01]  /*ba50*/  BSSY B0, `(.L_x_4822) ;  /* 0x00006c6000007945 */ /* 0x000fe20003800000 */
[----:B------:R-:W-:Y:S01]  /*ba60*/  ISETP.NE.AND P0, PT, RZ, UR4, PT ;  /* 0x00000004ff007c0c */ /* 0x000fe2000bf05270 */
[----:B------:R-:W-:-:S12]  /*ba70*/  IMAD.IADD R67, R195, 0x1, R212 ;  /* 0x00000001c3437824 */ /* 0x000fd800078e02d4 */
[----:B------:R-:W-:Y:S05]  /*ba80*/  @!P0 BRA `(.L_x_4823) ;  /* 0x00000034007c8947 */ /* 0x000fea0003800000 */
[----:B------:R-:W0:Y:S01]  /*ba90*/  LDC R73, c[0x0][0x448] ;  /* 0x00011200ff497b82 */ /* 0x000e220000000800 */
[----:B------:R-:W-:Y:S01]  /*baa0*/  LEA R3, R222, R67, 0x6 ;  /* 0x00000043de037211 */ /* 0x000fe200078e30ff */
[----:B------:R-:W-:Y:S01]  /*bab0*/  ULDC.64 UR4, c[0x0][0x3f8] ;  /* 0x0000fe0000047ab9 */ /* 0x000fe20000000a00 */
[----:B------:R-:W-:Y:S01]  /*bac0*/  ULDC.64 UR6, c[0x0][0x408] ;  /* 0x0001020000067ab9 */ /* 0x000fe20000000a00 */
[----:B------:R-:W-:Y:S01]  /*bad0*/  IMAD.MOV.U32 R4, RZ, RZ, R24 ;  /* 0x000000ffff047224 */ /* 0x000fe200078e0018 */
[----:B------:R-:W-:Y:S01]  /*bae0*/  SHF.R.S32.HI R69, RZ, 0x1f, R204 ;  /* 0x0000001fff457819 */ /* 0x000fe200000114cc */
[----:B------:R-:W-:Y:S01]  /*baf0*/  IMAD.MOV.U32 R6, RZ, RZ, R146 ;  /* 0x000000ffff067224 */ /* 0x000fe200078e0092 */
[----:B------:R-:W-:Y:S01]  /*bb00*/  SHF.R.S32.HI R63, RZ, 0x1f, R202 ;  /* 0x0000001fff3f7819 */ /* 0x000fe200000114ca */
[----:B------:R-:W-:Y:S01]  /*bb10*/  IMAD.MOV.U32 R7, RZ, RZ, R29 ;  /* 0x000000ffff077224 */ /* 0x000fe200078e001d */
[----:B------:R-:W-:Y:S02]  /*bb20*/  SHF.R.S32.HI R78, RZ, 0x1f, R207 ;  /* 0x0000001fff4e7819 */ /* 0x000fe400000114cf */
[----:B------:R-:W-:-:S02]  /*bb30*/  SHF.R.S32.HI R62, RZ, 0x1f, R203 ;  /* 0x0000001fff3e7819 */ /* 0x000fc400000114cb */
[----:B------:R-:W-:Y:S02]  /*bb40*/  SHF.R.S32.HI R66, RZ, 0x1f, R205 ;  /* 0x0000001fff427819 */ /* 0x000fe400000114cd */
[----:B0-----:R-:W-:-:S13]  /*bb50*/  ISETP.NE.AND P0, PT, R73, 0x1, PT ;  /* 0x000000014900780c */ /* 0x001fda0003f05270 */
[----:B------:R-:W0:Y:S08]  /*bb60*/  @P0 LDC R0, c[0x0][0x44c] ;  /* 0x00011300ff000b82 */ /* 0x000e300000000800 */
[----:B------:R-:W1:Y:S01]  /*bb70*/  @P0 LDC R5, c[0x0][0x450] ;  /* 0x00011400ff050b82 */ /* 0x000e620000000800 */
[----:B0-----:R-:W-:-:S05]  /*bb80*/  @P0 IMAD.HI.U32 R0, R3, R0, RZ ;  /* 0x0000000003000227 */ /* 0x001fca00078e00ff */
[----:B-1----:R-:W-:Y:S01]  /*bb90*/  @P0 SHF.R.U32.HI R3, RZ, R5, R0 ;  /* 0x00000005ff030219 */ /* 0x002fe20000011600 */
[----:B------:R-:W-:-:S03]  /*bba0*/  IMAD.MOV.U32 R5, RZ, RZ, R27 ;  /* 0x000000ffff057224 */ /* 0x000fc600078e001b */
[----:B------:R-:W-:Y:S01]  /*bbb0*/  SHF.R.S32.HI R0, RZ, 0x1f, R3 ;  /* 0x0000001fff007819 */ /* 0x000fe20000011403 */
[----:B------:R-:W-:-:S04]  /*bbc0*/  IMAD.WIDE.U32 R4, R3, UR4, R4 ;  /* 0x0000000403047c25 */ /* 0x000fc8000f8e0004 */
[C---:B------:R-:W-:Y:S02]  /*bbd0*/  IMAD R8, R0.reuse, UR4, RZ ;  /* 0x0000000400087c24 */ /* 0x040fe4000f8e02ff */
[----:B------:R-:W-:Y:S02]  /*bbe0*/  IMAD R0, R0, UR6, RZ ;  /* 0x0000000600007c24 */ /* 0x000fe4000f8e02ff */
[C---:B------:R-:W-:Y:S01]  /*bbf0*/  IMAD R9, R3.reuse, UR5, R8 ;  /* 0x0000000503097c24 */ /* 0x040fe2000f8e0208 */
[----:B------:R-:W-:Y:S01]  /*bc00*/  ULDC.64 UR4, c[0x0][0x3e8] ;  /* 0x0000fa0000047ab9 */ /* 0x000fe20000000a00 */
[----:B------:R-:W-:-:S04]  /*bc10*/  IMAD.WIDE.U32 R6, R3, UR6, R6 ;  /* 0x0000000603067c25 */ /* 0x000fc8000f8e0006 */
[----:B------:R-:W-:Y:S01]  /*bc20*/  IMAD R11, R3, UR7, R0 ;  /* 0x00000007030b7c24 */ /* 0x000fe2000f8e0200 */
[----:B------:R-:W-:Y:S01]  /*bc30*/  ULDC.64 UR6, c[0x0][0x400] ;  /* 0x0001000000067ab9 */ /* 0x000fe20000000a00 */
[----:B------:R-:W-:Y:S01]  /*bc40*/  IMAD.IADD R9, R5, 0x1, R9 ;  /* 0x0000000105097824 */ /* 0x000fe200078e0209 */
[----:B------:R-:W-:Y:S01]  /*bc50*/  LEA R3, P0, R4, UR4, 0x1 ;  /* 0x0000000404037c11 */ /* 0x000fe2000f8008ff */
[----:B------:R-:W-:Y:S01]  /*bc60*/  IMAD.IADD R5, R7, 0x1, R11 ;  /* 0x0000000107057824 */ /* 0x000fe200078e020b */
[----:B------:R-:W-:Y:S01]  /*bc70*/  LEA R0, P1, R6, UR6, 0x1 ;  /* 0x0000000606007c11 */ /* 0x000fe2000f8208ff */
[----:B------:R-:W-:Y:S01]  /*bc80*/  UMOV UR4, 0xffffffff ;  /* 0xffffffff00047882 */ /* 0x000fe20000000000 */
[----:B------:R-:W-:Y:S02]  /*bc90*/  LEA.HI.X R4, R4, UR5, R9, 0x1, P0 ;  /* 0x0000000504047c11 */ /* 0x000fe400080f0c09 */
[----:B------:R-:W-:Y:S01]  /*bca0*/  LEA.HI.X R5, R6, UR7, R5, 0x1, P1 ;  /* 0x0000000706057c11 */ /* 0x000fe200088f0c05 */
[----:B------:R-:W-:Y:S08]  /*bcb0*/  BRA.DIV UR4, `(.L_x_4824) ;  /* 0x0000020a04fc7947 */ /* 0x000ff0000b800000 */
[----:B------:R0:W1:Y:S04]  /*bcc0*/  SHFL.IDX PT, R7, R4, RZ, 0x1c1f ;  /* 0x001c1fff04077589 */ /* 0x00006800000e0000 */
[----:B------:R0:W2:Y:S04]  /*bcd0*/  SHFL.IDX PT, R6, R3, RZ, 0x1c1f ;  /* 0x001c1fff03067589 */ /* 0x0000a800000e0000 */
[----:B------:R0:W3:Y:S04]  /*bce0*/  SHFL.IDX PT, R9, R5, RZ, 0x1c1f ;  /* 0x001c1fff05097589 */ /* 0x0000e800000e0000 */
[----:B------:R0:W4:Y:S02]  /*bcf0*/  SHFL.IDX PT, R14, R0, RZ, 0x1c1f ;  /* 0x001c1fff000e7589 */ /* 0x00012400000e0000 */
.L_x_5176:
        /* <DEDUP_REMOVED lines=16> */
[----:B------:R-:W-:Y:S01]  /*be00*/  ULDC UR4, c[0x0][0x3f4] ;  /* 0x0000fd0000047ab9 */ /* 0x000fe20000000800 */
[----:B------:R-:W-:Y:S02]  /*be10*/  CS2R R60, SRZ ;  /* 0x00000000003c7805 */ /* 0x000fe4000001ff00 */
[----:B------:R-:W-:Y:S02]  /*be20*/  ISETP.GE.AND P3, PT, R205, UR4, PT ;  /* 0x00000004cd007c0c */ /* 0x000fe4000bf66270 */
[----:B------:R-:W-:Y:S02]  /*be30*/  CS2R R58, SRZ ;  /* 0x00000000003a7805 */ /* 0x000fe4000001ff00 */
[----:B------:R-:W-:Y:S02]  /*be40*/  ISETP.GE.AND P2, PT, R203, UR4, PT ;  /* 0x00000004cb007c0c */ /* 0x000fe4000bf46270 */
[----:B------:R-:W-:Y:S02]  /*be50*/  ISETP.GE.AND P1, PT, R204, UR4, PT ;  /* 0x00000004cc007c0c */ /* 0x000fe4000bf26270 */
[----:B------:R-:W-:-:S02]  /*be60*/  ISETP.GE.AND P0, PT, R202, UR4, PT ;  /* 0x00000004ca007c0c */ /* 0x000fc4000bf06270 */
[----:B------:R-:W-:-:S03]  /*be70*/  ISETP.GE.AND P4, PT, R192, UR4, PT ;  /* 0x00000004c0007c0c */ /* 0x000fc6000bf86270 */
[C---:B------:R-:W-:Y:S01]  /*be80*/  @!P3 IMAD.SHL.U32 R31, R205.reuse, 0x2, RZ ;  /* 0x00000002cd1fb824 */ /* 0x040fe200078e00ff */
[----:B------:R-:W-:-:S03]  /*be90*/  @!P3 SHF.L.U64.HI R8, R205, 0x1, R66 ;  /* 0x00000001cd08b819 */ /* 0x000fc60000010242 */
[C---:B------:R-:W-:Y:S01]  /*bea0*/  @!P2 IMAD.SHL.U32 R27, R203.reuse, 0x2, RZ ;  /* 0x00000002cb1ba824 */ /* 0x040fe200078e00ff */
[----:B------:R-:W-:Y:S01]  /*beb0*/  @!P2 SHF.L.U64.HI R10, R203, 0x1, R62 ;  /* 0x00000001cb0aa819 */ /* 0x000fe2000001023e */
[----:B------:R-:W-:Y:S01]  /*bec0*/  @!P1 IMAD.SHL.U32 R21, R204, 0x2, RZ ;  /* 0x00000002cc159824 */ /* 0x000fe200078e00ff */
[-C--:B--2---:R-:W-:Y:S01]  /*bed0*/  @!P3 IADD3 R32, P6, R6, R31.reuse, RZ ;  /* 0x0000001f0620b210 */ /* 0x084fe20007fde0ff */
[----:B------:R-:W-:Y:S01]  /*bee0*/  @!P0 IMAD.SHL.U32 R11, R202, 0x2, RZ ;  /* 0x00000002ca0b8824 */ /* 0x000fe200078e00ff */
[----:B----4-:R-:W-:Y:S01]  /*bef0*/  @!P3 IADD3 R30, P5, R14, R31, RZ ;  /* 0x0000001f0e1eb210 */ /* 0x010fe20007fbe0ff */
[----:B-1----:R-:W-:Y:S01]  /*bf00*/  @!P4 IMAD.WIDE R38, R192, 0x2, R6 ;  /* 0x00000002c026c825 */ /* 0x002fe200078e0206 */
[----:B------:R-:W-:-:S03]  /*bf10*/  @!P0 SHF.L.U64.HI R40, R202, 0x1, R63 ;  /* 0x00000001ca288819 */ /* 0x000fc6000001023f */
[--C-:B------:R-:W-:Y:S01]  /*bf20*/  @!P3 IMAD.X R33, R7, 0x1, R8.reuse, P6 ;  /* 0x000000010721b824 */ /* 0x100fe200030e0608 */
[-C--:B------:R-:W-:Y:S01]  /*bf30*/  @!P2 IADD3 R28, P6, R6, R27.reuse, RZ ;  /* 0x0000001b061ca210 */ /* 0x080fe20007fde0ff */
[----:B---3--:R-:W-:Y:S01]  /*bf40*/  @!P3 IMAD.X R31, R9, 0x1, R8, P5 ;  /* 0x00000001091fb824 */ /* 0x008fe200028e0608 */
[----:B------:R-:W-:Y:S01]  /*bf50*/  @!P2 IADD3 R26, P5, R14, R27, RZ ;  /* 0x0000001b0e1aa210 */ /* 0x000fe20007fbe0ff */
[----:B------:R-:W5:Y:S01]  /*bf60*/  @!P4 LD.E.64 R60, desc[UR46][R38.64] ;  /* 0x0000002e263cc980 */ /* 0x000f62000c101b00 */
[----:B------:R-:W-:Y:S01]  /*bf70*/  @!P1 SHF.L.U64.HI R8, R204, 0x1, R69 ;  /* 0x00000001cc089819 */ /* 0x000fe20000010245 */
[--C-:B------:R-:W-:Y:S01]  /*bf80*/  @!P2 IMAD.X R29, R7, 0x1, R10.reuse, P6 ;  /* 0x00000001071da824 */ /* 0x100fe200030e060a */
[----:B------:R-:W-:Y:S01]  /*bf90*/  @!P1 IADD3 R24, P6, R6, R21, RZ ;  /* 0x0000001506189210 */ /* 0x000fe20007fde0ff */
[----:B------:R-:W-:Y:S01]  /*bfa0*/  @!P2 IMAD.X R27, R9, 0x1, R10, P5 ;  /* 0x00000001091ba824 */ /* 0x000fe200028e060a */
[----:B------:R-:W-:-:S03]  /*bfb0*/  ISETP.GE.AND P5, PT, R207, UR4, PT ;  /* 0x00000004cf007c0c */ /* 0x000fc6000bfa6270 */
[----:B------:R-:W-:Y:S01]  /*bfc0*/  @!P1 IMAD.X R25, R7, 0x1, R8, P6 ;  /* 0x0000000107199824 */ /* 0x000fe200030e0608 */
[----:B------:R-:W-:-:S04]  /*bfd0*/  @!P1 IADD3 R20, P6, R14, R21, RZ ;  /* 0x000000150e149210 */ /* 0x000fc80007fde0ff */
[----:B------:R-:W-:Y:S01]  /*bfe0*/  @!P1 IADD3.X R21, R9, R8, RZ, P6, !PT ;  /* 0x0000000809159210 */ /* 0x000fe200037fe4ff */
[----:B------:R-:W-:Y:S01]  /*bff0*/  @!P4 IMAD.MOV.U32 R8, RZ, RZ, R14 ;  /* 0x000000ffff08c224 */ /* 0x000fe200078e000e */
[----:B------:R-:W-:-:S03]  /*c000*/  @!P0 IADD3 R12, P6, R6, R11, RZ ;  /* 0x0000000b060c8210 */ /* 0x000fc60007fde0ff */
[----:B------:R-:W-:-:S04]  /*c010*/  @!P4 IMAD.WIDE R36, R192, 0x2, R8 ;  /* 0x00000002c024c825 */ /* 0x000fc800078e0208 */
[----:B------:R-:W-:Y:S01]  /*c020*/  @!P0 IMAD.X R13, R7, 0x1, R40, P6 ;  /* 0x00000001070d8824 */ /* 0x000fe200030e0628 */
[----:B------:R-:W-:Y:S01]  /*c030*/  @!P0 IADD3 R10, P6, R14, R11, RZ ;  /* 0x0000000b0e0a8210 */ /* 0x000fe20007fde0ff */
[C---:B------:R-:W-:Y:S01]  /*c040*/  @!P5 IMAD.SHL.U32 R15, R207.reuse, 0x2, RZ ;  /* 0x00000002cf0fd824 */ /* 0x040fe200078e00ff */
[----:B------:R1:W5:Y:S01]  /*c050*/  @!P4 LD.E.64 R58, desc[UR46][R36.64] ;  /* 0x0000002e243ac980 */ /* 0x000362000c101b00 */
[----:B------:R-:W-:Y:S02]  /*c060*/  @!P5 SHF.L.U64.HI R8, R207, 0x1, R78 ;  /* 0x00000001cf08d819 */ /* 0x000fe4000001024e */
[----:B------:R-:W-:Y:S01]  /*c070*/  @!P0 IMAD.X R11, R9, 0x1, R40, P6 ;  /* 0x00000001090b8824 */ /* 0x000fe200030e0628 */
[-C--:B------:R-:W-:Y:S02]  /*c080*/  @!P5 IADD3 R6, P4, R6, R15.reuse, RZ ;  /* 0x0000000f0606d210 */ /* 0x080fe40007f9e0ff */
[----:B------:R-:W-:Y:S02]  /*c090*/  @!P5 IADD3 R14, P6, R14, R15, RZ ;  /* 0x0000000f0e0ed210 */ /* 0x000fe40007fde0ff */
        /* <DEDUP_REMOVED lines=9> */
[----:B------:R-:W-:Y:S01]  /*c130*/  CS2R R38, SRZ ;  /* 0x0000000000267805 */ /* 0x000fe2000001ff00 */
[--C-:B------:R-:W-:Y:S01]  /*c140*/  @!P5 IMAD.X R7, R7, 0x1, R8.reuse, P4 ;  /* 0x000000010707d824 */ /* 0x100fe200020e0608 */
[----:B------:R1:W5:Y:S01]  /*c150*/  @!P3 LD.E.64 R56, desc[UR46][R32.64] ;  /* 0x0000002e2038b980 */ /* 0x000362000c101b00 */
[----:B------:R-:W-:-:S03]  /*c160*/  @!P5 IMAD.X R15, R9, 0x1, R8, P6 ;  /* 0x00000001090fd824 */ /* 0x000fc600030e0608 */
[----:B------:R1:W5:Y:S04]  /*c170*/  @!P3 LD.E.64 R54, desc[UR46][R30.64] ;  /* 0x0000002e1e36b980 */ /* 0x000368000c101b00 */
[----:B------:R1:W5:Y:S04]  /*c180*/  @!P2 LD.E.64 R52, desc[UR46][R28.64] ;  /* 0x0000002e1c34a980 */ /* 0x000368000c101b00 */
[----:B------:R1:W5:Y:S04]  /*c190*/  @!P2 LD.E.64 R50, desc[UR46][R26.64] ;  /* 0x0000002e1a32a980 */ /* 0x000368000c101b00 */
[----:B------:R1:W5:Y:S04]  /*c1a0*/  @!P1 LD.E.64 R48, desc[UR46][R24.64] ;  /* 0x0000002e18309980 */ /* 0x000368000c101b00 */
[----:B------:R1:W5:Y:S04]  /*c1b0*/  @!P1 LD.E.64 R46, desc[UR46][R20.64] ;  /* 0x0000002e142e9980 */ /* 0x000368000c101b00 */
[----:B------:R1:W5:Y:S04]  /*c1c0*/  @!P0 LD.E.64 R44, desc[UR46][R12.64] ;  /* 0x0000002e0c2c8980 */ /* 0x000368000c101b00 */
[----:B------:R1:W5:Y:S04]  /*c1d0*/  @!P0 LD.E.64 R42, desc[UR46][R10.64] ;  /* 0x0000002e0a2a8980 */ /* 0x000368000c101b00 */
[----:B------:R1:W5:Y:S04]  /*c1e0*/  @!P5 LD.E.64 R36, desc[UR46][R6.64] ;  /* 0x0000002e0624d980 */ /* 0x000368000c101b00 */
[----:B------:R1:W5:Y:S02]  /*c1f0*/  @!P5 LD.E.64 R38, desc[UR46][R14.64] ;  /* 0x0000002e0e26d980 */ /* 0x000364000c101b00 */
.L_x_4826:
[----:B------:R-:W-:Y:S05]  /*c200*/  BSYNC B1 ;  /* 0x0000000000017941 */ /* 0x000fea0003800000 */
.L_x_4825:
[----:B-12--5:R-:W-:Y:S01]  /*c210*/  IMAD.MOV.U32 R6, RZ, RZ, R38 ;  /* 0x000000ffff067224 */ /* 0x026fe200078e0026 */
[----:B------:R-:W-:Y:S01]  /*c220*/  UMOV UR4, 0xffffffff ;  /* 0xffffffff00047882 */ /* 0x000fe20000000000 */
[----:B------:R-:W-:Y:S01]  /*c230*/  IMAD.MOV.U32 R7, RZ, RZ, R39 ;  /* 0x000000ffff077224 */ /* 0x000fe200078e0027 */
[----:B------:R-:W-:Y:S01]  /*c240*/  CS2R R30, SRZ ;  /* 0x00000000001e7805 */ /* 0x000fe2000001ff00 */
[----:B------:R-:W-:Y:S02]  /*c250*/  IMAD.MOV.U32 R8, RZ, RZ, R42 ;  /* 0x000000ffff087224 */ /* 0x000fe400078e002a */
[----:B---3--:R-:W-:Y:S01]  /*c260*/  IMAD.MOV.U32 R9, RZ, RZ, R43 ;  /* 0x000000ffff097224 */ /* 0x008fe200078e002b */
        /* <DEDUP_REMOVED lines=32> */
[----:B------:R-:W-:-:S04]  /*c470*/  PRMT R80, R6, 0x5410, R7 ;  /* 0x0000541006507816 */ /* 0x000fc80000000007 */
[----:B------:R-:W-:Y:S01]  /*c480*/  PRMT R76, R9, 0x5410, R8 ;  /* 0x00005410094c7816 */ /* 0x000fe20000000008 */
[----:B------:R-:W-:Y:S06]  /*c490*/  BRA.DIV UR4, `(.L_x_4827) ;  /* 0x0000020604747947 */ /* 0x000fec000b800000 */
[----:B------:R1:W2:Y:S04]  /*c4a0*/  SHFL.IDX PT, R7, R4, 0x1, 0x1c1f ;  /* 0x003c1f0004077f89 */ /* 0x0002a800000e0000 */
[----:B------:R1:W3:Y:S04]  /*c4b0*/  SHFL.IDX PT, R6, R3, 0x1, 0x1c1f ;  /* 0x003c1f0003067f89 */ /* 0x0002e800000e0000 */
[----:B------:R1:W0:Y:S04]  /*c4c0*/  SHFL.IDX PT, R65, R5, 0x1, 0x1c1f ;  /* 0x003c1f0005417f89 */ /* 0x00022800000e0000 */
[----:B------:R1:W0:Y:S02]  /*c4d0*/  SHFL.IDX PT, R64, R0, 0x1, 0x1c1f ;  /* 0x003c1f0000407f89 */ /* 0x00022400000e0000 */
.L_x_5182:
[----:B------:R-:W-:Y:S01]  /*c4e0*/  LEA.HI R34, R35, R34, RZ, 0x2 ;  /* 0x0000002223227211 */ /* 0x000fe200078f10ff */
[----:B01----:R-:W-:Y:S01]  /*c4f0*/  VIADD R0, R67, 0x40 ;  /* 0x0000004043007836 */ /* 0x003fe20000000000 */
[----:B------:R-:W-:Y:S01]  /*c500*/  LOP3.LUT R4, R208, 0x18, R22, 0xf8, !PT ;  /* 0x00000018d0047812 */ /* 0x000fe200078ef816 */
[----:B------:R-:W-:Y:S01]  /*c510*/  BSSY B1, `(.L_x_4828) ;  /* 0x0000055000017945 */ /* 0x000fe20003800000 */
[----:B------:R-:W-:Y:S02]  /*c520*/  SHF.R.S32.HI R34, RZ, 0x1f, R34 ;  /* 0x0000001fff227819 */ /* 0x000fe40000011422 */
[----:B------:R-:W-:Y:S02]  /*c530*/  CS2R R32, SRZ ;  /* 0x0000000000207805 */ /* 0x000fe4000001ff00 */
[----:B------:R-:W-:Y:S02]  /*c540*/  ISETP.GE.AND P1, PT, R0, R73, PT ;  /* 0x000000490000720c */ /* 0x000fe40003f26270 */
[----:B------:R-:W-:-:S02]  /*c550*/  CS2R R26, SRZ ;  /* 0x00000000001a7805 */ /* 0x000fc4000001ff00 */
[----:B------:R-:W-:Y:S02]  /*c560*/  LEA.HI R34, R34, R195, RZ, 0x3 ;  /* 0x000000c322227211 */ /* 0x000fe400078f18ff */
[----:B------:R-:W-:Y:S02]  /*c570*/  CS2R R20, SRZ ;  /* 0x0000000000147805 */ /* 0x000fe4000001ff00 */
[----:B------:R-:W-:Y:S02]  /*c580*/  LOP3.LUT R3, R4, R209, RZ, 0x3c, !PT ;  /* 0x000000d104037212 */ /* 0x000fe400078e3cff */
[----:B------:R-:W-:Y:S02]  /*c590*/  CS2R R12, SRZ ;  /* 0x00000000000c7805 */ /* 0x000fe4000001ff00 */
[----:B------:R-:W-:Y:S02]  /*c5a0*/  LOP3.LUT R34, R34, 0xfffffff8, RZ, 0xc0, !PT ;  /* 0xfffffff822227812 */ /* 0x000fe400078ec0ff */
[----:B------:R-:W-:-:S02]  /*c5b0*/  CS2R R8, SRZ ;  /* 0x0000000000087805 */ /* 0x000fc4000001ff00 */
[----:B------:R-:W-:Y:S01]  /*c5c0*/  CS2R R40, SRZ ;  /* 0x0000000000287805 */ /* 0x000fe2000001ff00 */
[----:B------:R-:W-:Y:S01]  /*c5d0*/  IMAD.IADD R3, R210, 0x1, R3 ;  /* 0x00000001d2037824 */ /* 0x000fe200078e0203 */
[----:B------:R-:W-:Y:S02]  /*c5e0*/  IADD3 R34, R195, -R34, RZ ;  /* 0x80000022c3227210 */ /* 0x000fe40007ffe0ff */
[----:B------:R-:W-:Y:S02]  /*c5f0*/  CS2R R28, SRZ ;  /* 0x00000000001c7805 */ /* 0x000fe4000001ff00 */
[----:B------:R-:W-:Y:S02]  /*c600*/  CS2R R24, SRZ ;  /* 0x0000000000187805 */ /* 0x000fe4000001ff00 */
[----:B----4-:R-:W-:Y:S02]  /*c610*/  CS2R R14, SRZ ;  /* 0x00000000000e7805 */ /* 0x010fe4000001ff00 */
[----:B------:R-:W-:-:S02]  /*c620*/  LOP3.LUT P0, RZ, R34, 0x4, RZ, 0xc0, !PT ;  /* 0x0000000422ff7812 */ /* 0x000fc4000780c0ff */
[----:B------:R-:W-:Y:S01]  /*c630*/  CS2R R34, SRZ ;  /* 0x0000000000227805 */ /* 0x000fe2000001ff00 */
[----:B------:R-:W-:Y:S01]  /*c640*/  IMAD R3, R3, 0x2, R16 ;  /* 0x0000000203037824 */ /* 0x000fe200078e0210 */
[----:B------:R-:W-:Y:S01]  /*c650*/  CS2R R10, SRZ ;  /* 0x00000000000a7805 */ /* 0x000fe2000001ff00 */
[----:B------:R-:W-:Y:S08]  /*c660*/  @P1 BRA `(.L_x_4829) ;  /* 0x0000000000fc1947 */ /* 0x000ff00003800000 */
[----:B------:R-:W-:Y:S01]  /*c670*/  ULDC UR4, c[0x0][0x3f4] ;  /* 0x0000fd0000047ab9 */ /* 0x000fe20000000800 */
[----:B------:R-:W-:Y:S02]  /*c680*/  CS2R R40, SRZ ;  /* 0x0000000000287805 */ /* 0x000fe4000001ff00 */
[----:B------:R-:W-:Y:S02]  /*c690*/  ISETP.GE.AND P4, PT, R205, UR4, PT ;  /* 0x00000004cd007c0c */ /* 0x000fe4000bf86270 */
[----:B------:R-:W-:Y:S02]  /*c6a0*/  CS2R R30, SRZ ;  /* 0x00000000001e7805 */ /* 0x000fe4000001ff00 */
[----:B------:R-:W-:Y:S02]  /*c6b0*/  ISETP.GE.AND P3, PT, R203, UR4, PT ;  /* 0x00000004cb007c0c */ /* 0x000fe4000bf66270 */
[----:B------:R-:W-:Y:S02]  /*c6c0*/  ISETP.GE.AND P2, PT, R204, UR4, PT ;  /* 0x00000004cc007c0c */ /* 0x000fe4000bf46270 */
[----:B------:R-:W-:-:S05]  /*c6d0*/  ISETP.GE.AND P1, PT, R202, UR4, PT ;  /* 0x00000004ca007c0c */ /* 0x000fca000bf26270 */
[C---:B------:R-:W-:Y:S01]  /*c6e0*/  @!P4 IMAD.SHL.U32 R9, R205.reuse, 0x2, RZ ;  /* 0x00000002cd09c824 */ /* 0x040fe200078e00ff */
[----:B------:R-:W-:-:S03]  /*c6f0*/  @!P4 SHF.L.U64.HI R66, R205, 0x1, R66 ;  /* 0x00000001cd42c819 */ /* 0x000fc60000010242 */
[C---:B------:R-:W-:Y:S01]  /*c700*/  @!P3 IMAD.SHL.U32 R71, R203.reuse, 0x2, RZ ;  /* 0x00000002cb47b824 */ /* 0x040fe200078e00ff */
[----:B------:R-:W-:Y:S01]  /*c710*/  @!P3 SHF.L.U64.HI R62, R203, 0x1, R62 ;  /* 0x00000001cb3eb819 */ /* 0x000fe2000001023e */
[----:B------:R-:W-:Y:S01]  /*c720*/  @!P2 IMAD.SHL.U32 R67, R204, 0x2, RZ ;  /* 0x00000002cc43a824 */ /* 0x000fe200078e00ff */
[-C--:B---3--:R-:W-:Y:S01]  /*c730*/  @!P4 IADD3 R10, P5, R6, R9.reuse, RZ ;  /* 0x00000009060ac210 */ /* 0x088fe20007fbe0ff */
[----:B------:R-:W-:Y:S01]  /*c740*/  @!P1 IMAD.SHL.U32 R5, R202, 0x2, RZ ;  /* 0x00000002ca059824 */ /* 0x000fe200078e00ff */
[----:B------:R-:W-:Y:S02]  /*c750*/  @!P4 IADD3 R8, P6, R64, R9, RZ ;  /* 0x000000094008c210 */ /* 0x000fe40007fde0ff */
[----:B------:R-:W-:Y:S01]  /*c760*/  @!P2 SHF.L.U64.HI R0, R204, 0x1, R69 ;  /* 0x00000001cc00a819 */ /* 0x000fe20000010245 */
[--C-:B--2---:R-:W-:Y:S01]  /*c770*/  @!P4 IMAD.X R11, R7, 0x1, R66.reuse, P5 ;  /* 0x00000001070bc824 */ /* 0x104fe200028e0642 */
[-C--:B------:R-:W-:Y:S01]  /*c780*/  @!P3 IADD3 R74, P5, R6, R71.reuse, RZ ;  /* 0x00000047064ab210 */ /* 0x080fe20007fbe0ff */
[----:B------:R-:W-:Y:S01]  /*c790*/  @!P4 IMAD.X R9, R65, 0x1, R66, P6 ;  /* 0x000000014109c824 */ /* 0x000fe200030e0642 */
[----:B------:R-:W-:-:S02]  /*c7a0*/  @!P3 IADD3 R70, P6, R64, R71, RZ ;  /* 0x000000474046b210 */ /* 0x000fc40007fde0ff */
[----:B------:R-:W-:Y:S01]  /*c7b0*/  @!P1 SHF.L.U64.HI R12, R202, 0x1, R63 ;  /* 0x00000001ca0c9819 */ /* 0x000fe2000001023f */
[--C-:B------:R-:W-:Y:S01]  /*c7c0*/  @!P3 IMAD.X R75, R7, 0x1, R62.reuse, P5 ;  /* 0x00000001074bb824 */ /* 0x100fe200028e063e */
[-C--:B------:R-:W-:Y:S01]  /*c7d0*/  @!P2 IADD3 R68, P5, R6, R67.reuse, RZ ;  /* 0x000000430644a210 */ /* 0x080fe20007fbe0ff */
[----:B------:R-:W-:Y:S01]  /*c7e0*/  @!P3 IMAD.X R71, R65, 0x1, R62, P6 ;  /* 0x000000014147b824 */ /* 0x000fe200030e063e */
[----:B------:R-:W-:-:S03]  /*c7f0*/  @!P2 IADD3 R66, P6, R64, R67, RZ ;  /* 0x000000434042a210 */ /* 0x000fc60007fde0ff */
[--C-:B------:R-:W-:Y:S01]  /*c800*/  @!P2 IMAD.X R69, R7, 0x1, R0.reuse, P5 ;  /* 0x000000010745a824 */ /* 0x100fe200028e0600 */
[----:B------:R-:W-:Y:S01]  /*c810*/  @!P1 IADD3 R62, P5, R6, R5, RZ ;  /* 0x00000005063e9210 */ /* 0x000fe20007fbe0ff */
[----:B------:R-:W-:Y:S01]  /*c820*/  @!P2 IMAD.X R67, R65, 0x1, R0, P6 ;  /* 0x000000014143a824 */ /* 0x000fe200030e0600 */
[----:B------:R-:W-:-:S03]  /*c830*/  ISETP.GE.AND P6, PT, R192, UR4, PT ;  /* 0x00000004c0007c0c */ /* 0x000fc6000bfc6270 */
[----:B------:R-:W-:Y:S01]  /*c840*/  @!P1 IMAD.X R63, R7, 0x1, R12, P5 ;  /* 0x00000001073f9824 */ /* 0x000fe200028e060c */
[----:B------:R-:W-:-:S05]  /*c850*/  @!P1 IADD3 R4, P5, R64, R5, RZ ;  /* 0x0000000540049210 */ /* 0x000fca0007fbe0ff */
[----:B------:R-:W-:Y:S01]  /*c860*/  @!P1 IMAD.X R5, R65, 0x1, R12, P5 ;  /* 0x0000000141059824 */ /* 0x000fe200028e060c */
[----:B------:R-:W-:-:S03]  /*c870*/  ISETP.GE.AND P5, PT, R207, UR4, PT ;  /* 0x00000004cf007c0c */ /* 0x000fc6000bfa6270 */
[----:B------:R-:W-:-:S04]  /*c880*/  @!P6 IMAD.WIDE R12, R192, 0x2, R6 ;  /* 0x00000002c00ce825 */ /* 0x000fc800078e0206 */
[----:B------:R-:W-:Y:S01]  /*c890*/  @!P6 IMAD.WIDE R14, R192, 0x2, R64 ;  /* 0x00000002c00ee825 */ /* 0x000fe200078e0240 */
[----:B------:R-:W5:Y:S01]  /*c8a0*/  @!P6 LD.E.64 R40, desc[UR46][R12.64] ;  /* 0x0000002e0c28e980 */ /* 0x000f62000c101b00 */
[----:B------:R-:W-:-:S03]  /*c8b0*/  CS2R R34, SRZ ;  /* 0x0000000000227805 */ /* 0x000fc6000001ff00 */
[----:B------:R0:W5:Y:S01]  /*c8c0*/  @!P6 LD.E.64 R30, desc[UR46][R14.64] ;  /* 0x0000002e0e1ee980 */ /* 0x000162000c101b00 */
[C---:B------:R-:W-:Y:S01]  /*c8d0*/  @!P5 IMAD.SHL.U32 R21, R207.reuse, 0x2, RZ ;  /* 0x00000002cf15d824 */ /* 0x040fe200078e00ff */
[----:B------:R-:W-:Y:S02]  /*c8e0*/  @!P5 SHF.L.U64.HI R78, R207, 0x1, R78 ;  /* 0x00000001cf4ed819 */ /* 0x000fe4000001024e */
[----:B------:R-:W-:Y:S01]  /*c8f0*/  CS2R R32, SRZ ;  /* 0x0000000000207805 */ /* 0x000fe2000001ff00 */
[----:B------:R1:W5:Y:S01]  /*c900*/  @!P4 LD.E.64 R34, desc[UR46][R10.64] ;  /* 0x0000002e0a22c980 */ /* 0x000362000c101b00 */
[----:B------:R-:W-:Y:S02]  /*c910*/  @!P5 IADD3 R6, P6, R6, R21, RZ ;  /* 0x000000150606d210 */ /* 0x000fe40007fde0ff */
[----:B------:R-:W-:Y:S02]  /*c920*/  CS2R R28, SRZ ;  /* 0x00000000001c7805 */ /* 0x000fe4000001ff00 */
[----:B------:R-:W-:Y:S01]  /*c930*/  CS2R R26, SRZ ;  /* 0x00000000001a7805 */ /* 0x000fe2000001ff00 */
[----:B------:R2:W5:Y:S01]  /*c940*/  @!P4 LD.E.64 R32, desc[UR46][R8.64] ;  /* 0x0000002e0820c980 */ /* 0x000562000c101b00 */
[----:B------:R-:W-:-:S02]  /*c950*/  @!P5 IADD3.X R7, R7, R78, RZ, P6, !PT ;  /* 0x0000004e0707d210 */ /* 0x000fc400037fe4ff */
[----:B------:R-:W-:Y:S02]  /*c960*/  @!P5 IADD3 R64, P6, R64, R21, RZ ;  /* 0x000000154040d210 */ /* 0x000fe40007fde0ff */
[----:B------:R-:W-:Y:S02]  /*c970*/  CS2R R24, SRZ ;  /* 0x0000000000187805 */ /* 0x000fe4000001ff00 */
[----:B------:R-:W-:Y:S02]  /*c980*/  CS2R R20, SRZ ;  /* 0x0000000000147805 */ /* 0x000fe4000001ff00 */
[----:B0-----:R-:W-:Y:S02]  /*c990*/  CS2R R14, SRZ ;  /* 0x00000000000e7805 */ /* 0x001fe4000001ff00 */
[----:B------:R-:W-:Y:S02]  /*c9a0*/  CS2R R12, SRZ ;  /* 0x00000000000c7805 */ /* 0x000fe4000001ff00 */
[----:B-1----:R-:W-:Y:S01]  /*c9b0*/  CS2R R10, SRZ ;  /* 0x00000000000a7805 */ /* 0x002fe2000001ff00 */
[----:B------:R-:W-:Y:S01]  /*c9c0*/  @!P5 IMAD.X R65, R65, 0x1, R78, P6 ;  /* 0x000000014141d824 */ /* 0x000fe200030e064e */
[----:B--2---:R-:W-:Y:S01]  /*c9d0*/  CS2R R8, SRZ ;  /* 0x0000000000087805 */ /* 0x004fe2000001ff00 */
        /* <DEDUP_REMOVED lines=8> */
.L_x_4829:
[----:B------:R-:W-:Y:S05]  /*ca60*/  BSYNC B1 ;  /* 0x0000000000017941 */ /* 0x000fea0003800000 */
.L_x_4828:
[----:B0----5:R-:W-:Y:S01]  /*ca70*/  IMAD.MOV.U32 R5, RZ, RZ, R30 ;  /* 0x000000ffff057224 */ /* 0x021fe200078e001e */
[----:B------:R-:W-:Y:S01]  /*ca80*/  LEA.HI R4, R218, R218, RZ, 0x1 ;  /* 0x000000dada047211 */ /* 0x000fe200078f08ff */
[----:B---3--:R-:W-:Y:S01]  /*ca90*/  VIADD R6, R3, 0x12400 ;  /* 0x0001240003067836 */ /* 0x008fe20000000000 */
[----:B------:R-:W-:Y:S01]  /*caa0*/  VIADDMNMX R64, R73, -R212, 0x80, PT ;  /* 0x0000008049407446 */ /* 0x000fe200038009d4 */
[----:B------:R-:W-:Y:S01]  /*cab0*/  VIADD R0, R3, 0x12440 ;  /* 0x0001244003007836 */ /* 0x000fe20000000000 */
[----:B------:R-:W-:Y:S01]  /*cac0*/  PRMT R74, R74, 0x5410, R5 ;  /* 0x000054104a4a7816 */ /* 0x000fe20000000005 */
[----:B------:R-:W-:Y:S01]  /*cad0*/  @P0 VIADD R0, R6, 0xffffffc0 ;  /* 0xffffffc006000836 */ /* 0x000fe20000000000 */
[----:B------:R-:W-:Y:S01]  /*cae0*/  LOP3.LUT R5, R4, 0xfffffffe, RZ, 0xc0, !PT ;  /* 0xfffffffe04057812 */ /* 0x000fe200078ec0ff */
[----:B------:R-:W-:Y:S01]  /*caf0*/  IMAD.MOV.U32 R6, RZ, RZ, R31 ;  /* 0x000000ffff067224 */ /* 0x000fe200078e001f */
[----:B------:R-:W-:Y:S01]  /*cb00*/  BSSY B1, `(.L_x_4830) ;  /* 0x000002a000017945 */ /* 0x000fe20003800000 */
[----:B--2---:R-:W-:Y:S01]  /*cb10*/  IMAD.MOV.U32 R7, RZ, RZ, R32 ;  /* 0x000000ffff077224 */ /* 0x004fe200078e0020 */
[----:B------:R-:W-:Y:S01]  /*cb20*/  ISETP.GE.AND P1, PT, R195, R64, PT ;  /* 0x00000040c300720c */ /* 0x000fe20003f26270 */
[----:B------:R-:W-:Y:S01]  /*cb30*/  IMAD.IADD R5, R218, 0x1, -R5 ;  /* 0x00000001da057824 */ /* 0x000fe200078e0a05 */
[----:B------:R-:W-:Y:S01]  /*cb40*/  PRMT R75, R6, 0x7610, R75 ;  /* 0x00007610064b7816 */ /* 0x000fe2000000004b */
[----:B------:R-:W-:-:S02]  /*cb50*/  IMAD.MOV.U32 R62, RZ, RZ, R33 ;  /* 0x000000ffff3e7224 */ /* 0x000fc400078e0021 */
[----:B------:R-:W-:Y:S01]  /*cb60*/  IMAD.MOV.U32 R4, RZ, RZ, R26 ;  /* 0x000000ffff047224 */ /* 0x000fe200078e001a */
[----:B------:R-:W-:Y:S01]  /*cb70*/  SHF.L.U32 R5, R5, 0x1f, RZ ;  /* 0x0000001f05057819 */ /* 0x000fe200000006ff */
[----:B------:R-:W-:Y:S01]  /*cb80*/  IMAD.MOV.U32 R6, RZ, RZ, R27 ;  /* 0x000000ffff067224 */ /* 0x000fe200078e001b */
[----:B------:R-:W-:Y:S01]  /*cb90*/  PRMT R71, R7, 0x5410, R62 ;  /* 0x0000541007477816 */ /* 0x000fe2000000003e */
[----:B------:R-:W-:Y:S01]  /*cba0*/  IMAD.MOV.U32 R7, RZ, RZ, R20 ;  /* 0x000000ffff077224 */ /* 0x000fe200078e0014 */
[----:B------:R-:W0:Y:S01]  /*cbb0*/  SYNCS.PHASECHK.TRANS64.TRYWAIT P0, [R16+URZ+0x30800], R5 ;  /* 0x03080005100075a7 */ /* 0x000e22000800017f */
        /* <DEDUP_REMOVED lines=23> */
[----:B------:R-:W-:Y:S02]  /*cd30*/  IMAD.MOV.U32 R6, RZ, RZ, R25 ;  /* 0x000000ffff067224 */ /* 0x000fe400078e0019 */
[----:B------:R-:W-:-:S03]  /*cd40*/  IMAD.MOV.U32 R7, RZ, RZ, R14 ;  /* 0x000000ffff077224 */ /* 0x000fc600078e000e */
[----:B------:R-:W-:Y:S01]  /*cd50*/  PRMT R68, R4, 0x5410, R6 ;  /* 0x0000541004447816 */ /* 0x000fe20000000006 */
[----:B------:R-:W-:Y:S01]  /*cd60*/  IMAD.MOV.U32 R4, RZ, RZ, R10 ;  /* 0x000000ffff047224 */ /* 0x000fe200078e000a */
[----:B------:R-:W-:Y:S01]  /*cd70*/  PRMT R66, R7, 0x5410, R63 ;  /* 0x0000541007427816 */ /* 0x000fe2000000003f */
[----:B------:R-:W-:Y:S01]  /*cd80*/  IMAD.MOV.U32 R6, RZ, RZ, R11 ;  /* 0x000000ffff067224 */ /* 0x000fe200078e000b */
[----:B0-----:R-:W-:Y:S06]  /*cd90*/  @!P0 BRA `(.L_x_4831) ;  /* 0x000001fc00a88947 */ /* 0x001fec0003800000 */
.L_x_5183:
[----:B------:R-:W-:Y:S05]  /*cda0*/  BSYNC B1 ;  /* 0x0000000000017941 */ /* 0x000fea0003800000 */
.L_x_4830:
        /* <DEDUP_REMOVED lines=13> */
[----:B------:R-:W-:Y:S01]  /*ce80*/  SHF.R.U32.HI R91, RZ, 0x10, R59 ;  /* 0x00000010ff5b7819 */ /* 0x000fe2000001163b */
[--C-:B------:R-:W-:Y:S01]  /*ce90*/  HADD2.F32 R89, -RZ, R88.reuse.H1_H1 ;  /* 0x30000058ff597230 */ /* 0x100fe20000004100 */
[--C-:B------:R-:W-:Y:S01]  /*cea0*/  SHF.R.U32.HI R92, RZ, 0x10, R61.reuse ;  /* 0x00000010ff5c7819 */ /* 0x100fe2000001163d */
[----:B------:R-:W-:Y:S01]  /*ceb0*/  HADD2.F32 R90, -RZ, R88.H0_H0 ;  /* 0x20000058ff5a7230 */ /* 0x000fe20000004100 */
[----:B------:R-:W-:Y:S01]  /*cec0*/  SHF.R.U64 R96, R60, 0x10, R61 ;  /* 0x000000103c607819 */ /* 0x000fe2000000123d */
[----:B------:R-:W-:Y:S01]  /*ced0*/  HADD2.F32 R91, -RZ, R91.H0_H0 ;  /* 0x2000005bff5b7230 */ /* 0x000fe20000004100 */
[----:B------:R-:W-:Y:S01]  /*cee0*/  SHF.R.U64 R95, R58, 0x10, R59 ;  /* 0x000000103a5f7819 */ /* 0x000fe2000000123b */
[----:B------:R-:W-:Y:S02]  /*cef0*/  HADD2.F32 R88, -RZ, R92.H0_H0 ;  /* 0x2000005cff587230 */ /* 0x000fe40000004100 */
[----:B0-----:R-:W-:-:S02]  /*cf00*/  HADD2.F32 R61, -RZ, R7.H1_H1 ;  /* 0x30000007ff3d7230 */ /* 0x001fc40000004100 */
[----:B------:R-:W-:Y:S02]  /*cf10*/  HADD2.F32 R60, -RZ, R7.H0_H0 ;  /* 0x20000007ff3c7230 */ /* 0x000fe40000004100 */
[--C-:B------:R-:W-:Y:S02]  /*cf20*/  HADD2.F32 R7, -RZ, R4.reuse.H0_H0 ;  /* 0x20000004ff077230 */ /* 0x100fe40000004100 */
[C---:B------:R-:W-:Y:S01]  /*cf30*/  FMUL.FTZ R93, R61.reuse, R91 ;  /* 0x0000005b3d5d7220 */ /* 0x040fe20000410000 */
[----:B------:R-:W-:Y:S02]  /*cf40*/  HADD2.F32 R4, -RZ, R4.H1_H1 ;  /* 0x30000004ff047230 */ /* 0x000fe40000004100 */
[-C--:B------:R-:W-:Y:S01]  /*cf50*/  FMUL.FTZ R94, R61, R88.reuse ;  /* 0x000000583d5e7220 */ /* 0x080fe20000410000 */
[--C-:B------:R-:W-:Y:S02]  /*cf60*/  HADD2.F32 R58, -RZ, R6.reuse.H0_H0 ;  /* 0x20000006ff3a7230 */ /* 0x100fe40000004100 */
[----:B------:R-:W-:Y:S01]  /*cf70*/  FFMA.FTZ R93, R60, R88, -R93 ;  /* 0x000000583c5d7223 */ /* 0x000fe2000001085d */
[----:B------:R-:W-:-:S02]  /*cf80*/  HADD2.F32 R59, -RZ, R6.H1_H1 ;  /* 0x30000006ff3b7230 */ /* 0x000fc40000004100 */
[----:B------:R-:W-:Y:S01]  /*cf90*/  FMUL.FTZ R92, R4, R90 ;  /* 0x0000005a045c7220 */ /* 0x000fe20000410000 */
[----:B------:R-:W-:Y:S02]  /*cfa0*/  HADD2.F32 R61, -RZ, R87.H1_H1 ;  /* 0x30000057ff3d7230 */ /* 0x000fe40000004100 */
[----:B------:R-:W-:Y:S01]  /*cfb0*/  FFMA.FTZ R94, R60, R91, R94 ;  /* 0x0000005b3c5e7223 */ /* 0x000fe2000001005e */
[----:B------:R-:W-:Y:S02]  /*cfc0*/  HADD2.F32 R6, -RZ, R5.H0_H0 ;  /* 0x20000005ff067230 */ /* 0x000fe40000004100 */
[-C--:B------:R-:W-:Y:S01]  /*cfd0*/  FMUL.FTZ R88, R4, R89.reuse ;  /* 0x0000005904587220 */ /* 0x080fe20000410000 */
[----:B------:R-:W-:Y:S02]  /*cfe0*/  HADD2.F32 R87, -RZ, R87.H0_H0 ;  /* 0x20000057ff577230 */ /* 0x000fe40000004100 */
[----:B------:R-:W-:Y:S01]  /*cff0*/  FFMA.FTZ R92, R7, R89, -R92 ;  /* 0x00000059075c7223 */ /* 0x000fe2000001085c */
[----:B------:R-:W-:-:S02]  /*d000*/  HADD2.F32 R5, -RZ, R5.H1_H1 ;  /* 0x30000005ff057230 */ /* 0x000fc40000004100 */
[----:B------:R-:W-:Y:S01]  /*d010*/  FFMA.FTZ R89, R7, R90, R88 ;  /* 0x0000005a07597223 */ /* 0x000fe20000010058 */
[----:B------:R-:W-:Y:S02]  /*d020*/  HADD2.F32 R60, -RZ, R95.H0_H0 ;  /* 0x2000005fff3c7230 */ /* 0x000fe40000004100 */
[C---:B------:R-:W-:Y:S01]  /*d030*/  FMUL.FTZ R91, R59.reuse, R61 ;  /* 0x0000003d3b5b7220 */ /* 0x040fe20000410000 */
[----:B------:R-:W-:Y:S02]  /*d040*/  HADD2.F32 R4, -RZ, R96.H0_H0 ;  /* 0x20000060ff047230 */ /* 0x000fe40000004100 */
[-C--:B------:R-:W-:Y:S01]  /*d050*/  FMUL.FTZ R88, R59, R87.reuse ;  /* 0x000000573b587220 */ /* 0x080fe20000410000 */
[C---:B------:R-:W-:Y:S01]  /*d060*/  FMUL.FTZ R7, R5.reuse, R60 ;  /* 0x0000003c05077220 */ /* 0x040fe20000410000 */
[C---:B------:R-:W-:Y:S01]  /*d070*/  FFMA.FTZ R91, R58.reuse, R87, -R91 ;  /* 0x000000573a5b7223 */ /* 0x040fe2000001085b */
        /* <DEDUP_REMOVED lines=9> */
.L_x_4835:
[----:B------:R-:W-:Y:S05]  /*d110*/  BSYNC B2 ;  /* 0x0000000000027941 */ /* 0x000fea0003800000 */
.L_x_4834:
[----:B------:R-:W-:Y:S04]  /*d120*/  BSSY B2, `(.L_x_4836) ;  /* 0x000002c000027945 */ /* 0x000fe80003800000 */
[----:B------:R-:W-:Y:S05]  /*d130*/  @P1 BRA `(.L_x_4837) ;  /* 0x0000000000a81947 */ /* 0x000fea0003800000 */
[----:B01----:R-:W0:Y:S01]  /*d140*/  LDS.128 R4, [R0] ;  /* 0x0000000000047984 */ /* 0x003e220000000c00 */
[----:B------:R-:W-:Y:S01]  /*d150*/  SHF.R.U32.HI R59, RZ, 0x10, R57 ;  /* 0x00000010ff3b7819 */ /* 0x000fe20000011639 */
[----:B------:R-:W-:Y:S01]  /*d160*/  HADD2.F32 R58, -RZ, R86.H0_H0 ;  /* 0x20000056ff3a7230 */ /* 0x000fe20000004100 */
[----:B------:R-:W-:Y:S01]  /*d170*/  SHF.R.U32.HI R61, RZ, 0x10, R55 ;  /* 0x00000010ff3d7819 */ /* 0x000fe20000011637 */
[----:B------:R-:W-:Y:S01]  /*d180*/  HADD2.F32 R60, -RZ, R85.H0_H0 ;  /* 0x20000055ff3c7230 */ /* 0x000fe20000004100 */
[----:B------:R-:W-:Y:S01]  /*d190*/  SHF.R.U64 R91, R56, 0x10, R57 ;  /* 0x00000010385b7819 */ /* 0x000fe20000001239 */
[----:B------:R-:W-:Y:S01]  /*d1a0*/  HADD2.F32 R59, -RZ, R59.H0_H0 ;  /* 0x2000003bff3b7230 */ /* 0x000fe20000004100 */
[----:B------:R-:W-:Y:S01]  /*d1b0*/  SHF.R.U64 R89, R54, 0x10, R55 ;  /* 0x0000001036597819 */ /* 0x000fe20000001237 */
[----:B------:R-:W-:Y:S02]  /*d1c0*/  HADD2.F32 R61, -RZ, R61.H0_H0 ;  /* 0x2000003dff3d7230 */ /* 0x000fe40000004100 */
[----:B------:R-:W-:-:S02]  /*d1d0*/  HADD2.F32 R85, -RZ, R85.H1_H1 ;  /* 0x30000055ff557230 */ /* 0x000fc40000004100 */
[----:B------:R-:W-:Y:S02]  /*d1e0*/  HADD2.F32 R86, -RZ, R86.H1_H1 ;  /* 0x30000056ff567230 */ /* 0x000fe40000004100 */
[--C-:B0-----:R-:W-:Y:S02]  /*d1f0*/  HADD2.F32 R57, -RZ, R7.reuse.H1_H1 ;  /* 0x30000007ff397230 */ /* 0x101fe40000004100 */
[----:B------:R-:W-:Y:S02]  /*d200*/  HADD2.F32 R56, -RZ, R7.H0_H0 ;  /* 0x20000007ff387230 */ /* 0x000fe40000004100 */
[--C-:B------:R-:W-:Y:S02]  /*d210*/  HADD2.F32 R7, -RZ, R4.reuse.H0_H0 ;  /* 0x20000004ff077230 */ /* 0x100fe40000004100 */
[C---:B------:R-:W-:Y:S01]  /*d220*/  FMUL.FTZ R90, R57.reuse, R59 ;  /* 0x0000003b395a7220 */ /* 0x040fe20000410000 */
[----:B------:R-:W-:Y:S02]  /*d230*/  HADD2.F32 R4, -RZ, R4.H1_H1 ;  /* 0x30000004ff047230 */ /* 0x000fe40000004100 */
[----:B------:R-:W-:Y:S01]  /*d240*/  FMUL.FTZ R87, R57, R61 ;  /* 0x0000003d39577220 */ /* 0x000fe20000410000 */
[----:B------:R-:W-:-:S02]  /*d250*/  HADD2.F32 R54, -RZ, R6.H0_H0 ;  /* 0x20000006ff367230 */ /* 0x000fc40000004100 */
[----:B------:R-:W-:Y:S01]  /*d260*/  FFMA.FTZ R92, R56, R61, R90 ;  /* 0x0000003d385c7223 */ /* 0x000fe2000001005a */
[----:B------:R-:W-:Y:S02]  /*d270*/  HADD2.F32 R55, -RZ, R6.H1_H1 ;  /* 0x30000006ff377230 */ /* 0x000fe40000004100 */
[----:B------:R-:W-:Y:S01]  /*d280*/  FMUL.FTZ R88, R4, R60 ;  /* 0x0000003c04587220 */ /* 0x000fe20000410000 */
[--C-:B------:R-:W-:Y:S02]  /*d290*/  HADD2.F32 R6, -RZ, R5.reuse.H0_H0 ;  /* 0x20000005ff067230 */ /* 0x100fe40000004100 */
[----:B------:R-:W-:Y:S01]  /*d2a0*/  FFMA.FTZ R87, R56, R59, -R87 ;  /* 0x0000003b38577223 */ /* 0x000fe20000010857 */
[-C--:B------:R-:W-:Y:S01]  /*d2b0*/  FMUL.FTZ R90, R4, R58.reuse ;  /* 0x0000003a045a7220 */ /* 0x080fe20000410000 */
[----:B------:R-:W-:Y:S02]  /*d2c0*/  HADD2.F32 R5, -RZ, R5.H1_H1 ;  /* 0x30000005ff057230 */ /* 0x000fe40000004100 */
[----:B------:R-:W-:Y:S01]  /*d2d0*/  FFMA.FTZ R88, R7, R58, -R88 ;  /* 0x0000003a07587223 */ /* 0x000fe20000010858 */
[----:B------:R-:W-:-:S02]  /*d2e0*/  HADD2.F32 R56, -RZ, R89.H0_H0 ;  /* 0x20000059ff387230 */ /* 0x000fc40000004100 */
[----:B------:R-:W-:Y:S01]  /*d2f0*/  FFMA.FTZ R57, R7, R60, R90 ;  /* 0x0000003c07397223 */ /* 0x000fe2000001005a */
[----:B------:R-:W-:Y:S02]  /*d300*/  HADD2.F32 R4, -RZ, R91.H0_H0 ;  /* 0x2000005bff047230 */ /* 0x000fe40000004100 */
[CC--:B------:R-:W-:Y:S01]  /*d310*/  FMUL.FTZ R59, R55.reuse, R85.reuse ;  /* 0x00000055373b7220 */ /* 0x0c0fe20000410000 */
        /* <DEDUP_REMOVED lines=11> */
[----:B------:R2:W-:Y:S02]  /*d3d0*/  STS.128 [R0], R4 ;  /* 0x0000000400007388 */ /* 0x0005e40000000c00 */
.L_x_4837:
[----:B------:R-:W-:Y:S05]  /*d3e0*/  BSYNC B2 ;  /* 0x0000000000027941 */ /* 0x000fea0003800000 */
.L_x_4836:
[----:B------:R-:W-:Y:S04]  /*d3f0*/  BSSY B2, `(.L_x_4838) ;  /* 0x000002c000027945 */ /* 0x000fe80003800000 */
[----:B------:R-:W-:Y:S05]  /*d400*/  @P2 BRA `(.L_x_4839) ;  /* 0x0000000000a82947 */ /* 0x000fea0003800000 */
[----:B012---:R-:W0:Y:S01]  /*d410*/  LDS.128 R4, [R3+0x16400] ;  /* 0x0164000003047984 */ /* 0x007e220000000c00 */
        /* <DEDUP_REMOVED lines=41> */
.L_x_4839:
[----:B------:R-:W-:Y:S05]  /*d6b0*/  BSYNC B2 ;  /* 0x0000000000027941 */ /* 0x000fea0003800000 */
.L_x_4838:
[----:B------:R-:W-:Y:S04]  /*d6c0*/  BSSY B2, `(.L_x_4840) ;  /* 0x000002c000027945 */ /* 0x000fe80003800000 */
[----:B------:R-:W-:Y:S05]  /*d6d0*/  @P3 BRA `(.L_x_4841) ;  /* 0x0000000000a83947 */ /* 0x000fea0003800000 */
[----:B0123--:R-:W0:Y:S01]  /*d6e0*/  LDS.128 R4, [R0+0x4000] ;  /* 0x0040000000047984 */ /* 0x00fe220000000c00 */
        /* <DEDUP_REMOVED lines=41> */
.L_x_4841:
[----:B------:R-:W-:Y:S05]  /*d980*/  BSYNC B2 ;  /* 0x0000000000027941 */ /* 0x000fea0003800000 */
.L_x_4840:
[----:B------:R-:W-:Y:S04]  /*d990*/  BSSY B2, `(.L_x_4842) ;  /* 0x000002c000027945 */ /* 0x000fe80003800000 */
[----:B------:R-:W-:Y:S05]  /*d9a0*/  @P4 BRA `(.L_x_4843) ;  /* 0x0000000000a84947 */ /* 0x000fea0003800000 */
[----:B01234-:R-:W0:Y:S01]  /*d9b0*/  LDS.128 R4, [R3+0x1a400] ;  /* 0x01a4000003047984 */ /* 0x01fe220000000c00 */
        /* <DEDUP_REMOVED lines=41> */
.L_x_4843:
[----:B------:R-:W-:Y:S05]  /*dc50*/  BSYNC B2 ;  /* 0x0000000000027941 */ /* 0x000fea0003800000 */
.L_x_4842:
[----:B------:R-:W-:Y:S05]  /*dc60*/  @P5 BRA `(.L_x_4833) ;  /* 0x0000000000a85947 */ /* 0x000fea0003800000 */
[----:B01234-:R-:W0:Y:S01]  /*dc70*/  LDS.128 R4, [R0+0x8000] ;  /* 0x0080000000047984 */ /* 0x01fe220000000c00 */
[----:B------:R-:W-:Y:S01]  /*dc80*/  SHF.R.U32.HI R43, RZ, 0x10, R37 ;  /* 0x00000010ff2b7819 */ /* 0x000fe20000011625 */
[----:B------:R-:W-:Y:S01]  /*dc90*/  HADD2.F32 R42, -RZ, R76.H1_H1 ;  /* 0x3000004cff2a7230 */ /* 0x000fe20000004100 */
        /* <DEDUP_REMOVED lines=39> */
.L_x_4833:
[----:B------:R-:W-:Y:S05]  /*df10*/  BSYNC B1 ;  /* 0x0000000000017941 */ /* 0x000fea0003800000 */
.L_x_4832:
        /* <DEDUP_REMOVED lines=12> */
[--C-:B------:R-:W-:Y:S01]  /*dfe0*/  SHF.R.U64 R47, R40, 0x10, R41.reuse ;  /* 0x00000010282f7819 */ /* 0x100fe20000001229 */
[--C-:B------:R-:W-:Y:S01]  /*dff0*/  HADD2.F32 R38, -RZ, R75.reuse.H1_H1 ;  /* 0x3000004bff267230 */ /* 0x100fe20000004100 */
[----:B------:R-:W-:Y:S01]  /*e000*/  SHF.R.U32.HI R39, RZ, 0x10, R41 ;  /* 0x00000010ff277819 */ /* 0x000fe20000011629 */
[----:B------:R-:W-:Y:S01]  /*e010*/  HADD2.F32 R40, -RZ, R74.H1_H1 ;  /* 0x3000004aff287230 */ /* 0x000fe20000004100 */
[--C-:B------:R-:W-:Y:S01]  /*e020*/  SHF.R.U32.HI R41, RZ, 0x10, R31.reuse ;  /* 0x00000010ff297819 */ /* 0x100fe2000001161f */
        /* <DEDUP_REMOVED lines=36> */
.L_x_4846:
[----:B------:R-:W-:Y:S05]  /*e270*/  BSYNC B1 ;  /* 0x0000000000017941 */ /* 0x000fea0003800000 */
.L_x_4845:
[----:B------:R-:W-:Y:S04]  /*e280*/  BSSY B1, `(.L_x_4847) ;  /* 0x000002c000017945 */ /* 0x000fe80003800000 */
[----:B------:R-:W-:Y:S05]  /*e290*/  @P1 BRA `(.L_x_4848) ;  /* 0x0000000000a81947 */ /* 0x000fea0003800000 */
[----:B0-----:R-:W0:Y:S01]  /*e2a0*/  LDS.128 R4, [R0+0x2000] ;  /* 0x0020000000047984 */ /* 0x001e220000000c00 */
[----:B------:R-:W-:Y:S01]  /*e2b0*/  SHF.R.U64 R40, R34, 0x10, R35 ;  /* 0x0000001022287819 */ /* 0x000fe20000001223 */
[----:B------:R-:W-:Y:S01]  /*e2c0*/  HADD2.F32 R74, -RZ, R74.H0_H0 ;  /* 0x2000004aff4a7230 */ /* 0x000fe20000004100 */
[----:B------:R-:W-:Y:S01]  /*e2d0*/  SHF.R.U32.HI R36, RZ, 0x10, R33 ;  /* 0x00000010ff247819 */ /* 0x000fe20000011621 */
[----:B------:R-:W-:Y:S01]  /*e2e0*/  HADD2.F32 R73, -RZ, R73.H0_H0 ;  /* 0x20000049ff497230 */ /* 0x000fe20000004100 */
[----:B------:R-:W-:Y:S01]  /*e2f0*/  SHF.R.U32.HI R34, RZ, 0x10, R35 ;  /* 0x00000010ff227819 */ /* 0x000fe20000011623 */
[----:B------:R-:W-:Y:S01]  /*e300*/  HADD2.F32 R35, -RZ, R71.H0_H0 ;  /* 0x20000047ff237230 */ /* 0x000fe20000004100 */
[----:B------:R-:W-:Y:S01]  /*e310*/  SHF.R.U64 R39, R32, 0x10, R33 ;  /* 0x0000001020277819 */ /* 0x000fe20000001221 */
[----:B------:R-:W-:Y:S02]  /*e320*/  HADD2.F32 R36, -RZ, R36.H0_H0 ;  /* 0x20000024ff247230 */ /* 0x000fe40000004100 */
[----:B------:R-:W-:-:S02]  /*e330*/  HADD2.F32 R34, -RZ, R34.H0_H0 ;  /* 0x20000022ff227230 */ /* 0x000fc40000004100 */
        /* <DEDUP_REMOVED lines=32> */
.L_x_4848:
[----:B------:R-:W-:Y:S05]  /*e540*/  BSYNC B1 ;  /* 0x0000000000017941 */ /* 0x000fea0003800000 */
.L_x_4847:
[----:B------:R-:W-:Y:S04]  /*e550*/  BSSY B1, `(.L_x_4849) ;  /* 0x000002c000017945 */ /* 0x000fe80003800000 */
[----:B------:R-:W-:Y:S05]  /*e560*/  @P2 BRA `(.L_x_4850) ;  /* 0x0000000000a82947 */ /* 0x000fea0003800000 */
[----:B01----:R-:W0:Y:S01]  /*e570*/  LDS.128 R4, [R3+0x18400] ;  /* 0x0184000003047984 */ /* 0x003e220000000c00 */
        /* <DEDUP_REMOVED lines=41> */
.L_x_4850:
[----:B------:R-:W-:Y:S05]  /*e810*/  BSYNC B1 ;  /* 0x0000000000017941 */ /* 0x000fea0003800000 */
.L_x_4849:
        /* <DEDUP_REMOVED lines=44> */
.L_x_4852:
[----:B------:R-:W-:Y:S05]  /*eae0*/  BSYNC B1 ;  /* 0x0000000000017941 */ /* 0x000fea0003800000 */
.L_x_4851:
[----:B------:R-:W-:Y:S04]  /*eaf0*/  BSSY B1, `(.L_x_4853) ;  /* 0x000002c000017945 */ /* 0x000fe80003800000 */
[----:B------:R-:W-:Y:S05]  /*eb00*/  @P4 BRA `(.L_x_4854) ;  /* 0x0000000000a84947 */ /* 0x000fea0003800000 */
[----:B0123--:R-:W0:Y:S01]  /*eb10*/  LDS.128 R4, [R3+0x1c400] ;  /* 0x01c4000003047984 */ /* 0x00fe220000000c00 */
[----:B------:R-:W-:Y:S01]  /*eb20*/  SHF.R.U32.HI R21, RZ, 0x10, R15 ;  /* 0x00000010ff157819 */ /* 0x000fe2000001160f */
[----:B------:R-:W-:Y:S01]  /*eb30*/  HADD2.F32 R20, -RZ, R66.H0_H0 ;  /* 0x20000042ff147230 */ /* 0x000fe20000004100 */
        /* <DEDUP_REMOVED lines=39> */
.L_x_4854:
[----:B------:R-:W-:Y:S05]  /*edb0*/  BSYNC B1 ;  /* 0x0000000000017941 */ /* 0x000fea0003800000 */
.L_x_4853:
        /* <DEDUP_REMOVED lines=42> */
[----:B------:R0:W-:Y:S01]  /*f060*/  STS.128 [R0+0xa000], R4 ;  /* 0x00a0000400007388 */ /* 0x0001e20000000c00 */
[----:B------:R-:W-:Y:S05]  /*f070*/  BRA `(.L_x_4844) ;  /* 0x00000034008c7947 */ /* 0x000fea0003800000 */
.L_x_4823:
[----:B------:R-:W0:Y:S01]  /*f080*/  LDC R25, c[0x0][0x448] ;  /* 0x00011200ff197b82 */ /* 0x000e220000000800 */
[----:B------:R-:W-:Y:S01]  /*f090*/  IMAD R3, R222, 0x40, R67 ;  /* 0x00000040de037824 */ /* 0x000fe200078e0243 */
[----:B------:R-:W-:Y:S01]  /*f0a0*/  ULDC.64 UR4, c[0x0][0x3f8] ;  /* 0x0000fe0000047ab9 */ /* 0x000fe20000000a00 */
[----:B------:R-:W-:Y:S01]  /*f0b0*/  ULDC.64 UR6, c[0x0][0x408] ;  /* 0x0001020000067ab9 */ /* 0x000fe20000000a00 */
[----:B------:R-:W-:Y:S01]  /*f0c0*/  IMAD.MOV.U32 R4, RZ, RZ, R24 ;  /* 0x000000ffff047224 */ /* 0x000fe200078e0018 */
[----:B------:R-:W-:Y:S01]  /*f0d0*/  SHF.R.S32.HI R73, RZ, 0x1f, R198 ;  /* 0x0000001fff497819 */ /* 0x000fe200000114c6 */
[----:B------:R-:W-:Y:S02]  /*f0e0*/  IMAD.MOV.U32 R6, RZ, RZ, R146 ;  /* 0x000000ffff067224 */ /* 0x000fe400078e0092 */
[----:B------:R-:W-:Y:S01]  /*f0f0*/  IMAD.MOV.U32 R7, RZ, RZ, R29 ;  /* 0x000000ffff077224 */ /* 0x000fe200078e001d */
[----:B------:R-:W-:-:S04]  /*f100*/  LEA.HI R71, R73, R198, RZ, 0x3 ;  /* 0x000000c649477211 */ /* 0x000fc800078f18ff */
[----:B------:R-:W-:Y:S02]  /*f110*/  SHF.R.S32.HI R21, RZ, 0x3, R71 ;  /* 0x00000003ff157819 */ /* 0x000fe40000011447 */
[----:B0-----:R-:W-:-:S13]  /*f120*/  ISETP.NE.AND P0, PT, R25, 0x1, PT ;  /* 0x000000011900780c */ /* 0x001fda0003f05270 */
[----:B------:R-:W0:Y:S08]  /*f130*/  @P0 LDC R0, c[0x0][0x44c] ;  /* 0x00011300ff000b82 */ /* 0x000e300000000800 */
[----:B------:R-:W1:Y:S01]  /*f140*/  @P0 LDC R5, c[0x0][0x450] ;  /* 0x00011400ff050b82 */ /* 0x000e620000000800 */
[----:B0-----:R-:W-:-:S05]  /*f150*/  @P0 IMAD.HI.U32 R0, R3, R0, RZ ;  /* 0x0000000003000227 */ /* 0x001fca00078e00ff */
[----:B-1----:R-:W-:Y:S02]  /*f160*/  @P0 SHF.R.U32.HI R3, RZ, R5, R0 ;  /* 0x00000005ff030219 */ /* 0x002fe40000011600 */
[----:B------:R-:W-:Y:S02]  /*f170*/  MOV R5, R27 ;  /* 0x0000001b00057202 */ /* 0x000fe40000000f00 */
        /* <DEDUP_REMOVED lines=10> */
[----:B------:R-:W-:Y:S01]  /*f220*/  SHF.R.S32.HI R0, RZ, 0x1f, R199 ;  /* 0x0000001fff007819 */ /* 0x000fe200000114c7 */
[----:B------:R-:W-:Y:S01]  /*f230*/  IMAD.IADD R69, R7, 0x1, R69 ;  /* 0x0000000107457824 */ /* 0x000fe200078e0245 */
[----:B------:R-:W-:Y:S01]  /*f240*/  LEA R62, P0, R4, UR4, 0x1 ;  /* 0x00000004043e7c11 */ /* 0x000fe2000f8008ff */
[----:B------:R-:W-:Y:S01]  /*f250*/  UMOV UR4, 0xffffffff ;  /* 0xffffffff00047882 */ /* 0x000fe20000000000 */
[----:B------:R-:W-:Y:S02]  /*f260*/  LEA R68, P1, R6, UR6, 0x1 ;  /* 0x0000000606447c11 */ /* 0x000fe4000f8208ff */
[----:B------:R-:W-:-:S02]  /*f270*/  LEA.HI R3, R0, R199, RZ, 0x3 ;  /* 0x000000c700037211 */ /* 0x000fc400078f18ff */
[----:B------:R-:W-:Y:S02]  /*f280*/  LEA.HI.X R63, R4, UR5, R63, 0x1, P0 ;  /* 0x00000005043f7c11 */ /* 0x000fe400080f0c3f */
[----:B------:R-:W-:Y:S02]  /*f290*/  LEA.HI.X R69, R6, UR7, R69, 0x1, P1 ;  /* 0x0000000706457c11 */ /* 0x000fe400088f0c45 */
[----:B------:R-:W-:Y:S01]  /*f2a0*/  SHF.R.S32.HI R20, RZ, 0x3, R3 ;  /* 0x00000003ff147819 */ /* 0x000fe20000011403 */
[----:B------:R-:W-:Y:S06]  /*f2b0*/  BRA.DIV UR4, `(.L_x_4855) ;  /* 0x000001da04747947 */ /* 0x000fec000b800000 */
[----:B------:R-:W0:Y:S04]  /*f2c0*/  SHFL.IDX PT, R5, R63, RZ, 0x1c1f ;  /* 0x001c1fff3f057589 */ /* 0x000e2800000e0000 */
[----:B------:R-:W1:Y:S04]  /*f2d0*/  SHFL.IDX PT, R4, R62, RZ, 0x1c1f ;  /* 0x001c1fff3e047589 */ /* 0x000e6800000e0000 */
[----:B------:R2:W3:Y:S04]  /*f2e0*/  SHFL.IDX PT, R7, R69, RZ, 0x1c1f ;  /* 0x001c1fff45077589 */ /* 0x0004e800000e0000 */
[----:B------:R2:W4:Y:S01]  /*f2f0*/  SHFL.IDX PT, R14, R68, RZ, 0x1c1f ;  /* 0x001c1fff440e7589 */ /* 0x00052200000e0000 */
[----:B0-----:R-:W-:-:S02]  /*f300*/  IMAD.MOV.U32 R9, RZ, RZ, R5 ;  /* 0x000000ffff097224 */ /* 0x001fc400078e0005 */
[----:B-12---:R-:W-:-:S07]  /*f310*/  IMAD.MOV.U32 R8, RZ, RZ, R4 ;  /* 0x000000ffff087224 */ /* 0x006fce00078e0004 */
.L_x_5189:
[----:B------:R-:W-:Y:S01]  /*f320*/  IMAD R70, R196, R25, RZ ;  /* 0x00000019c4467224 */ /* 0x000fe200078e02ff */
[----:B------:R-:W-:Y:S01]  /*f330*/  BSSY B1, `(.L_x_4856) ;  /* 0x000002e000017945 */ /* 0x000fe20003800000 */
[----:B---3--:R-:W-:Y:S01]  /*f340*/  IMAD.MOV.U32 R15, RZ, RZ, R7 ;  /* 0x000000ffff0f7224 */ /* 0x008fe200078e0007 */
[----:B------:R-:W-:Y:S02]  /*f350*/  CS2R R44, SRZ ;  /* 0x00000000002c7805 */ /* 0x000fe4000001ff00 */
[----:B------:R-:W-:Y:S02]  /*f360*/  CS2R R46, SRZ ;  /* 0x00000000002e7805 */ /* 0x000fe4000001ff00 */
[----:B------:R-:W-:Y:S02]  /*f370*/  ISETP.GE.AND P0, PT, R67, R70, PT ;  /* 0x000000464300720c */ /* 0x000fe40003f06270 */
        /* <DEDUP_REMOVED lines=17> */
[----:B------:R-:W-:-:S02]  /*f490*/  CS2R R44, SRZ ;  /* 0x00000000002c7805 */ /* 0x000fc4000001ff00 */
[----:B------:R-:W-:-:S03]  /*f4a0*/  CS2R R46, SRZ ;  /* 0x00000000002e7805 */ /* 0x000fc6000001ff00 */
[----:B------:R-:W-:-:S04]  /*f4b0*/  @!P0 IMAD.WIDE R6, R22, 0x2, R8 ;  /* 0x0000000216068825 */ /* 0x000fc800078e0208 */
[----:B------:R-:W-:Y:S01]  /*f4c0*/  @!P1 IMAD.SHL.U32 R11, R21, 0x8, RZ ;  /* 0x00000008150b9824 */ /* 0x000fe200078e00ff */
[----:B------:R4:W5:Y:S01]  /*f4d0*/  @!P0 LD.E.128 R32, desc[UR46][R6.64] ;  /* 0x0000002e06208980 */ /* 0x000962000c101d00 */
[----:B------:R-:W-:Y:S01]  /*f4e0*/  @!P2 IMAD.SHL.U32 R13, R20, 0x8, RZ ;  /* 0x00000008140da824 */ /* 0x000fe200078e00ff */
[----:B------:R-:W-:Y:S01]  /*f4f0*/  CS2R R28, SRZ ;  /* 0x00000000001c7805 */ /* 0x000fe2000001ff00 */
[----:B------:R-:W-:Y:S01]  /*f500*/  @!P1 IMAD.WIDE R4, R11, 0x2, R8 ;  /* 0x000000020b049825 */ /* 0x000fe200078e0208 */
[----:B------:R-:W-:Y:S02]  /*f510*/  CS2R R30, SRZ ;  /* 0x00000000001e7805 */ /* 0x000fe4000001ff00 */
[----:B------:R-:W-:Y:S02]  /*f520*/  CS2R R40, SRZ ;  /* 0x0000000000287805 */ /* 0x000fe4000001ff00 */
[----:B------:R-:W-:Y:S02]  /*f530*/  CS2R R42, SRZ ;  /* 0x00000000002a7805 */ /* 0x000fe4000001ff00 */
[----:B------:R-:W-:-:S02]  /*f540*/  CS2R R24, SRZ ;  /* 0x0000000000187805 */ /* 0x000fc4000001ff00 */
[----:B------:R-:W-:Y:S02]  /*f550*/  CS2R R26, SRZ ;  /* 0x00000000001a7805 */ /* 0x000fe4000001ff00 */
[----:B------:R-:W-:Y:S01]  /*f560*/  CS2R R36, SRZ ;  /* 0x0000000000247805 */ /* 0x000fe2000001ff00 */
[--C-:B----4-:R-:W-:Y:S01]  /*f570*/  @!P1 IMAD.WIDE R6, R11, 0x2, R14.reuse ;  /* 0x000000020b069825 */ /* 0x110fe200078e020e */
[----:B------:R-:W-:Y:S01]  /*f580*/  CS2R R38, SRZ ;  /* 0x0000000000267805 */ /* 0x000fe2000001ff00 */
[----:B------:R0:W5:Y:S02]  /*f590*/  @!P1 LD.E.128 R28, desc[UR46][R4.64] ;  /* 0x0000002e041c9980 */ /* 0x000164000c101d00 */
[C---:B------:R-:W-:Y:S02]  /*f5a0*/  @!P2 IMAD.WIDE R10, R13.reuse, 0x2, R14 ;  /* 0x000000020d0aa825 */ /* 0x040fe400078e020e */
[----:B------:R0:W5:Y:S02]  /*f5b0*/  @!P1 LD.E.128 R40, desc[UR46][R6.64] ;  /* 0x0000002e06289980 */ /* 0x000164000c101d00 */
[----:B------:R-:W-:-:S02]  /*f5c0*/  @!P2 IMAD.WIDE R8, R13, 0x2, R8 ;  /* 0x000000020d08a825 */ /* 0x000fc400078e0208 */
[----:B------:R0:W5:Y:S02]  /*f5d0*/  @!P2 LD.E.128 R36, desc[UR46][R10.64] ;  /* 0x0000002e0a24a980 */ /* 0x000164000c101d00 */
[----:B------:R-:W-:Y:S02]  /*f5e0*/  @!P0 IMAD.WIDE R14, R22, 0x2, R14 ;  /* 0x00000002160e8825 */ /* 0x000fe400078e020e */
[----:B------:R0:W5:Y:S04]  /*f5f0*/  @!P2 LD.E.128 R24, desc[UR46][R8.64] ;  /* 0x0000002e0818a980 */ /* 0x000168000c101d00 */
[----:B------:R0:W5:Y:S02]  /*f600*/  @!P0 LD.E.128 R44, desc[UR46][R14.64] ;  /* 0x0000002e0e2c8980 */ /* 0x000164000c101d00 */
.L_x_4857:
[----:B------:R-:W-:Y:S05]  /*f610*/  BSYNC B1 ;  /* 0x0000000000017941 */ /* 0x000fea0003800000 */
.L_x_4856:
[----:B0----5:R-:W-:Y:S01]  /*f620*/  IMAD.MOV.U32 R4, RZ, RZ, R44 ;  /* 0x000000ffff047224 */ /* 0x021fe200078e002c */
[----:B------:R-:W-:Y:S01]  /*f630*/  UMOV UR4, 0xffffffff ;  /* 0xffffffff00047882 */ /* 0x000fe20000000000 */
        /* <DEDUP_REMOVED lines=35> */
[----:B------:R-:W-:Y:S01]  /*f870*/  IMAD.MOV.U32 R7, RZ, RZ, R27 ;  /* 0x000000ffff077224 */ /* 0x000fe200078e001b */
[----:B------:R-:W-:Y:S02]  /*f880*/  MOV R6, R26 ;  /* 0x0000001a00067202 */ /* 0x000fe40000000f00 */
[----:B------:R-:W-:Y:S02]  /*f890*/  PRMT R83, R4, 0x5410, R5 ;  /* 0x0000541004537816 */ /* 0x000fe40000000005 */
[----:B------:R-:W-:-:S02]  /*f8a0*/  CS2R R4, SRZ ;  /* 0x0000000000047805 */ /* 0x000fc4000001ff00 */
[----:B------:R-:W-:Y:S01]  /*f8b0*/  PRMT R84, R6, 0x5410, R7 ;  /* 0x0000541006547816 */ /* 0x000fe20000000007 */
[----:B------:R-:W-:Y:S06]  /*f8c0*/  BRA.DIV UR4, `(.L_x_4858) ;  /* 0x000001d604687947 */ /* 0x000fec000b800000 */
[----:B------:R-:W0:Y:S04]  /*f8d0*/  SHFL.IDX PT, R63, R63, 0x1, 0x1c1f ;  /* 0x003c1f003f3f7f89 */ /* 0x000e2800000e0000 */
[----:B------:R-:W1:Y:S04]  /*f8e0*/  SHFL.IDX PT, R62, R62, 0x1, 0x1c1f ;  /* 0x003c1f003e3e7f89 */ /* 0x000e6800000e0000 */
[----:B------:R-:W2:Y:S04]  /*f8f0*/  SHFL.IDX PT, R69, R69, 0x1, 0x1c1f ;  /* 0x003c1f0045457f89 */ /* 0x000ea800000e0000 */
[----:B------:R-:W3:Y:S02]  /*f900*/  SHFL.IDX PT, R68, R68, 0x1, 0x1c1f ;  /* 0x003c1f0044447f89 */ /* 0x000ee400000e0000 */
.L_x_5195:
[----:B------:R-:W-:Y:S01]  /*f910*/  VIADD R67, R67, 0x40 ;  /* 0x0000004043437836 */ /* 0x000fe20000000000 */
[----:B------:R-:W-:Y:S01]  /*f920*/  BSSY B1, `(.L_x_4859) ;  /* 0x000002c000017945 */ /* 0x000fe20003800000 */
[----:B------:R-:W-:Y:S02]  /*f930*/  CS2R R6, SRZ ;  /* 0x0000000000067805 */ /* 0x000fe4000001ff00 */
[----:B------:R-:W-:Y:S02]  /*f940*/  CS2R R8, SRZ ;  /* 0x0000000000087805 */ /* 0x000fe4000001ff00 */
[----:B------:R-:W-:Y:S02]  /*f950*/  CS2R R10, SRZ ;  /* 0x00000000000a7805 */ /* 0x000fe4000001ff00 */
[----:B------:R-:W-:Y:S02]  /*f960*/  ISETP.GE.AND P0, PT, R67, R70, PT ;  /* 0x000000464300720c */ /* 0x000fe40003f06270 */
[----:B------:R-:W-:-:S02]  /*f970*/  CS2R R12, SRZ ;  /* 0x00000000000c7805 */ /* 0x000fc4000001ff00 */
[----:B----4-:R-:W-:Y:S02]  /*f980*/  CS2R R14, SRZ ;  /* 0x00000000000e7805 */ /* 0x010fe4000001ff00 */
[----:B------:R-:W-:Y:S02]  /*f990*/  CS2R R48, SRZ ;  /* 0x0000000000307805 */ /* 0x000fe4000001ff00 */
[----:B------:R-:W-:Y:S02]  /*f9a0*/  CS2R R50, SRZ ;  /* 0x0000000000327805 */ /* 0x000fe4000001ff00 */
[----:B------:R-:W-:Y:S02]  /*f9b0*/  CS2R R52, SRZ ;  /* 0x0000000000347805 */ /* 0x000fe4000001ff00 */
[----:B------:R-:W-:Y:S02]  /*f9c0*/  CS2R R54, SRZ ;  /* 0x0000000000367805 */ /* 0x000fe4000001ff00 */
[----:B------:R-:W-:-:S02]  /*f9d0*/  CS2R R56, SRZ ;  /* 0x0000000000387805 */ /* 0x000fc4000001ff00 */
        /* <DEDUP_REMOVED lines=9> */
[----:B------:R-:W-:Y:S02]  /*fa70*/  CS2R R6, SRZ ;  /* 0x0000000000067805 */ /* 0x000fe4000001ff00 */
[----:B------:R-:W-:Y:S01]  /*fa80*/  CS2R R52, SRZ ;  /* 0x0000000000347805 */ /* 0x000fe2000001ff00 */
[----:B01----:R-:W-:-:S04]  /*fa90*/  @!P0 IMAD.WIDE R12, R22, 0x2, R62 ;  /* 0x00000002160c8825 */ /* 0x003fc800078e023e */
        /* <DEDUP_REMOVED lines=11> */
[----:B0-----:R-:W-:Y:S01]  /*fb50*/  CS2R R12, SRZ ;  /* 0x00000000000c7805 */ /* 0x001fe2000001ff00 */
[--C-:B--23--:R-:W-:Y:S01]  /*fb60*/  @!P1 IMAD.WIDE R64, R65, 0x2, R68.reuse ;  /* 0x0000000241409825 */ /* 0x10cfe200078e0244 */
[----:B------:R4:W5:Y:S03]  /*fb70*/  @!P1 LD.E.128 R52, desc[UR46][R60.64] ;  /* 0x0000002e3c349980 */ /* 0x000966000c101d00 */
[--C-:B------:R-:W-:Y:S01]  /*fb80*/  @!P2 IMAD.WIDE R66, R67, 0x2, R68.reuse ;  /* 0x000000024342a825 */ /* 0x100fe200078e0244 */
[----:B------:R4:W5:Y:S03]  /*fb90*/  @!P1 LD.E.128 R8, desc[UR46][R64.64] ;  /* 0x0000002e40089980 */ /* 0x000966000c101d00 */
[----:B------:R-:W-:Y:S01]  /*fba0*/  @!P0 IMAD.WIDE R68, R22, 0x2, R68 ;  /* 0x0000000216448825 */ /* 0x000fe200078e0244 */
[----:B------:R4:W5:Y:S04]  /*fbb0*/  @!P2 LD.E.128 R56, desc[UR46][R62.64] ;  /* 0x0000002e3e38a980 */ /* 0x000968000c101d00 */
[----:B------:R4:W5:Y:S04]  /*fbc0*/  @!P0 LD.E.128 R4, desc[UR46][R68.64] ;  /* 0x0000002e44048980 */ /* 0x000968000c101d00 */
[----:B------:R4:W5:Y:S02]  /*fbd0*/  @!P2 LD.E.128 R12, desc[UR46][R66.64] ;  /* 0x0000002e420ca980 */ /* 0x000964000c101d00 */
.L_x_4860:
[----:B------:R-:W-:Y:S05]  /*fbe0*/  BSYNC B1 ;  /* 0x0000000000017941 */ /* 0x000fea0003800000 */
.L_x_4859:
[----:B----45:R-:W-:Y:S01]  /*fbf0*/  IMAD.MOV.U32 R61, RZ, RZ, R4 ;  /* 0x000000ffff3d7224 */ /* 0x030fe200078e0004 */
[----:B------:R-:W-:Y:S01]  /*fc00*/  LEA.HI R60, R218, R218, RZ, 0x1 ;  /* 0x000000dada3c7211 */ /* 0x000fe200078f08ff */
[----:B-1----:R-:W-:Y:S01]  /*fc10*/  IMAD.MOV.U32 R62, RZ, RZ, R5 ;  /* 0x000000ffff3e7224 */ /* 0x002fe200078e0005 */
[----:B------:R-:W-:Y:S01]  /*fc20*/  VIADDMNMX R70, R70, -R212, 0x80, PT ;  /* 0x0000008046467446 */ /* 0x000fe200038009d4 */
[----:B0-----:R-:W-:Y:S01]  /*fc30*/  IMAD.MOV.U32 R63, RZ, RZ, R6 ;  /* 0x000000ffff3f7224 */ /* 0x001fe200078e0006 */
[----:B------:R-:W-:Y:S01]  /*fc40*/  BSSY B1, `(.L_x_4861) ;  /* 0x000002a000017945 */ /* 0x000fe20003800000 */
[----:B------:R-:W-:Y:S01]  /*fc50*/  IMAD.MOV.U32 R64, RZ, RZ, R7 ;  /* 0x000000ffff407224 */ /* 0x000fe200078e0007 */
[----:B------:R-:W-:Y:S01]  /*fc60*/  PRMT R85, R61, 0x5410, R62 ;  /* 0x000054103d557816 */ /* 0x000fe2000000003e */
[----:B------:R-:W-:Y:S01]  /*fc70*/  IMAD.MOV.U32 R62, RZ, RZ, R9 ;  /* 0x000000ffff3e7224 */ /* 0x000fe200078e0009 */
[----:B------:R-:W-:Y:S01]  /*fc80*/  LOP3.LUT R61, R60, 0xfffffffe, RZ, 0xc0, !PT ;  /* 0xfffffffe3c3d7812 */ /* 0x000fe200078ec0ff */
[----:B------:R-:W-:Y:S01]  /*fc90*/  IMAD.MOV.U32 R60, RZ, RZ, R8 ;  /* 0x000000ffff3c7224 */ /* 0x000fe200078e0008 */
[----:B------:R-:W-:Y:S01]  /*fca0*/  PRMT R86, R63, 0x5410, R64 ;  /* 0x000054103f567816 */ /* 0x000fe20000000040 */
[----:B------:R-:W-:Y:S01]  /*fcb0*/  IMAD.MOV.U32 R63, RZ, RZ, R10 ;  /* 0x000000ffff3f7224 */ /* 0x000fe200078e000a */
[----:B------:R-:W-:Y:S01]  /*fcc0*/  MOV R64, R14 ;  /* 0x0000000e00407202 */ /* 0x000fe20000000f00 */
[----:B------:R-:W-:Y:S01]  /*fcd0*/  IMAD.IADD R61, R218, 0x1, -R61 ;  /* 0x00000001da3d7824 */ /* 0x000fe200078e0a3d */
[----:B------:R-:W-:Y:S01]  /*fce0*/  PRMT R76, R60, 0x5410, R62 ;  /* 0x000054103c4c7816 */ /* 0x000fe2000000003e */
[----:B------:R-:W-:Y:S01]  /*fcf0*/  IMAD.MOV.U32 R60, RZ, RZ, R11 ;  /* 0x000000ffff3c7224 */ /* 0x000fe200078e000b */
[----:B------:R-:W-:Y:S01]  /*fd00*/  PRMT R77, R63, 0x7610, R77 ;  /* 0x000076103f4d7816 */ /* 0x000fe2000000004d */
[----:B------:R-:W-:Y:S01]  /*fd10*/  IMAD.MOV.U32 R62, RZ, RZ, R12 ;  /* 0x000000ffff3e7224 */ /* 0x000fe200078e000c */
[----:B------:R-:W-:Y:S01]  /*fd20*/  SHF.L.U32 R61, R61, 0x1f, RZ ;  /* 0x0000001f3d3d7819 */ /* 0x000fe200000006ff */
[----:B------:R-:W-:Y:S01]  /*fd30*/  IMAD.MOV.U32 R63, RZ, RZ, R13 ;  /* 0x000000ffff3f7224 */ /* 0x000fe200078e000d */
[----:B------:R-:W-:Y:S01]  /*fd40*/  PRMT R77, R77, 0x5410, R60 ;  /* 0x000054104d4d7816 */ /* 0x000fe2000000003c */
[----:B------:R-:W-:Y:S01]  /*fd50*/  IMAD.MOV.U32 R60, RZ, RZ, R15 ;  /* 0x000000ffff3c7224 */ /* 0x000fe200078e000f */
[----:B------:R-:W0:Y:S01]  /*fd60*/  SYNCS.PHASECHK.TRANS64.TRYWAIT P0, [R16+URZ+0x30800], R61 ;  /* 0x0308003d100075a7 */ /* 0x000e22000800017f */
[----:B--2---:R-:W-:Y:S01]  /*fd70*/  PRMT R69, R64, 0x7610, R69 ;  /* 0x0000761040457816 */ /* 0x004fe20000000045 */
[----:B------:R-:W-:Y:S01]  /*fd80*/  IMAD.MOV.U32 R64, RZ, RZ, R50 ;  /* 0x000000ffff407224 */ /* 0x000fe200078e0032 */
[----:B---3--:R-:W-:Y:S01]  /*fd90*/  PRMT R68, R62, 0x5410, R63 ;  /* 0x000054103e447816 */ /* 0x008fe2000000003f */
        /* <DEDUP_REMOVED lines=10> */
[----:B------:R-:W-:-:S02]  /*fe40*/  IMAD.MOV.U32 R63, RZ, RZ, R53 ;  /* 0x000000ffff3f7224 */ /* 0x000fc400078e0035 */
        /* <DEDUP_REMOVED lines=9> */
.L_x_5196:
[----:B------:R-:W-:Y:S05]  /*fee0*/  BSYNC B1 ;  /* 0x0000000000017941 */ /* 0x000fea0003800000 */
.L_x_4861:
[----:B------:R-:W-:Y:S01]  /*fef0*/  BSSY B1, `(.L_x_4863) ;  /* 0x000013e000017945 */ /* 0x000fe20003800000 */
[----:B------:R-:W-:-:S03]  /*ff00*/  PRMT R75, R60, 0x5410, R62 ;  /* 0x000054103c4b7816 */ /* 0x000fc6000000003e */
[----:B------:R-:W-:Y:S05]  /*ff10*/  @P1 BRA `(.L_x_4864) ;  /* 0x0000001000ec1947 */ /* 0x000fea0003800000 */
[----:B------:R-:W1:Y:S01]  /*ff20*/  LDC R81, c[0x0][0x3f4] ;  /* 0x0000fd00ff517b82 */ /* 0x000e620000000800 */
[----:B------:R-:W-:Y:S01]  /*ff30*/  BSSY B2, `(.L_x_4865) ;  /* 0x0000067000027945 */ /* 0x000fe20003800000 */
[-C--:B-1----:R-:W-:Y:S02]  /*ff40*/  ISETP.GE.AND P0, PT, R22, R81.reuse, PT ;  /* 0x000000511600720c */ /* 0x082fe40003f06270 */
[-C--:B------:R-:W-:Y:S02]  /*ff50*/  ISETP.GE.AND P1, PT, R198, R81.reuse, PT ;  /* 0x00000051c600720c */ /* 0x080fe40003f26270 */
[----:B------:R-:W-:-:S09]  /*ff60*/  ISETP.GE.AND P2, PT, R199, R81, PT ;  /* 0x00000051c700720c */ /* 0x000fd20003f46270 */
[----:B------:R-:W-:Y:S05]  /*ff70*/  @P0 BRA `(.L_x_4866) ;  /* 0x0000000400880947 */ /* 0x000fea0003800000 */
[----:B------:R-:W-:Y:S01]  /*ff80*/  LEA.HI R62, R81, R222, RZ, 0x1d ;  /* 0x000000de513e7211 */ /* 0x000fe200078fe8ff */
[--C-:B------:R-:W-:Y:S01]  /*ff90*/  HADD2.F32 R107, -RZ, R98.reuse.H1_H1 ;  /* 0x30000062ff6b7230 */ /* 0x100fe20000004100 */
[----:B------:R-:W-:Y:S01]  /*ffa0*/  LOP3.LUT R60, R208, 0x38, R22, 0xf8, !PT ;  /* 0x00000038d03c7812 */ /* 0x000fe200078ef816 */
[----:B------:R-:W-:Y:S01]  /*ffb0*/  HADD2.F32 R108, -RZ, R98.H0_H0 ;  /* 0x20000062ff6c7230 */ /* 0x000fe20000004100 */
[----:B------:R-:W-:Y:S01]  /*ffc0*/  SHF.R.S32.HI R65, RZ, 0x1f, R62 ;  /* 0x0000001fff417819 */ /* 0x000fe2000001143e */
[----:B------:R-:W-:Y:S01]  /*ffd0*/  IMAD.SHL.U32 R63, R62, 0x8, RZ ;  /* 0x000000083e3f7824 */ /* 0x000fe200078e00ff */
[----:B0-----:R-:W-:Y:S02]  /*ffe0*/  LOP3.LUT R61, R60, R209, RZ, 0x3c, !PT ;  /* 0x000000d13c3d7212 */ /* 0x001fe400078e3cff */
[----:B------:R-:W-:Y:S02]  /*fff0*/  LEA.HI R65, R65, R62, RZ, 0x3 ;  /* 0x0000003e41417211 */ /* 0x000fe400078f18ff */
[----:B------:R-:W-:Y:S01]  /*10000*/  LOP3.LUT R60, R208, 0x38, R63, 0xf8, !PT ;  /* 0x00000038d03c7812 */ /* 0x000fe200078ef83f */
[----:B------:R-:W-:Y:S01]  /*10010*/  IMAD.IADD R61, R210, 0x1, R61 ;  /* 0x00000001d23d7824 */ /* 0x000fe200078e023d */
[----:B------:R-:W-:-:S02]  /*10020*/  SHF.L.U32 R65, R65, 0xa, RZ ;  /* 0x0000000a41417819 */ /* 0x000fc400000006ff */
[----:B------:R-:W-:Y:S01]  /*10030*/  LOP3.LUT R64, R60, R209, RZ, 0x3c, !PT ;  /* 0x000000d13c407212 */ /* 0x000fe200078e3cff */
[----:B------:R-:W-:Y:S01]  /*10040*/  IMAD R89, R61, 0x2, R16 ;  /* 0x000000023d597824 */ /* 0x000fe200078e0210 */
[----:B------:R-:W-:Y:S02]  /*10050*/  LOP3.LUT R65, R65, 0x7fffe000, RZ, 0xc0, !PT ;  /* 0x7fffe00041417812 */ /* 0x000fe400078ec0ff */
[----:B------:R-:W-:Y:S02]  /*10060*/  SHF.R.U32.HI R101, RZ, 0x10, R33 ;  /* 0x00000010ff657819 */ /* 0x000fe40000011621 */
[----:B------:R-:W-:Y:S01]  /*10070*/  IADD3 R65, R64, R65, R210 ;  /* 0x0000004140417210 */ /* 0x000fe20007ffe0d2 */
[----:B------:R-:W0:Y:S01]  /*10080*/  LDS.128 R60, [R89+0x12400] ;  /* 0x01240000593c7984 */ /* 0x000e220000000c00 */
[----:B------:R-:W-:Y:S01]  /*10090*/  SHF.R.U32.HI R109, RZ, 0x10, R45 ;  /* 0x00000010ff6d7819 */ /* 0x000fe2000001162d */
[----:B------:R-:W-:Y:S01]  /*100a0*/  HADD2.F32 R101, -RZ, R101.H0_H0 ;  /* 0x20000065ff657230 */ /* 0x000fe20000004100 */
[----:B------:R-:W-:Y:S01]  /*100b0*/  SHF.R.U64 R32, R32, 0x10, R33 ;  /* 0x0000001020207819 */ /* 0x000fe20000001221 */
[----:B------:R-:W-:Y:S01]  /*100c0*/  IMAD R90, R65, 0x2, R16 ;  /* 0x00000002415a7824 */ /* 0x000fe200078e0210 */
[----:B------:R-:W-:Y:S01]  /*100d0*/  SHF.R.U64 R33, R44, 0x10, R45 ;  /* 0x000000102c217819 */ /* 0x000fe2000000122d */
[----:B------:R-:W-:Y:S01]  /*100e0*/  HADD2.F32 R109, -RZ, R109.H0_H0 ;  /* 0x2000006dff6d7230 */ /* 0x000fe20000004100 */
[----:B------:R-:W-:-:S02]  /*100f0*/  SHF.R.U64 R34, R34, 0x10, R35 ;  /* 0x0000001022227819 */ /* 0x000fc40000001223 */
[----:B------:R-:W1:Y:S01]  /*10100*/  LDS.128 R64, [R90+0x12400] ;  /* 0x012400005a407984 */ /* 0x000e620000000c00 */
[----:B------:R-:W-:Y:S02]  /*10110*/  SHF.R.U32.HI R44, RZ, 0x10, R35 ;  /* 0x00000010ff2c7819 */ /* 0x000fe40000011623 */
[--C-:B------:R-:W-:Y:S02]  /*10120*/  SHF.R.U64 R35, R46, 0x10, R47.reuse ;  /* 0x000000102e237819 */ /* 0x100fe4000000122f */
[----:B------:R-:W-:Y:S01]  /*10130*/  SHF.R.U32.HI R46, RZ, 0x10, R47 ;  /* 0x00000010ff2e7819 */ /* 0x000fe2000001162f */
[----:B------:R-:W-:Y:S02]  /*10140*/  HADD2.F32 R44, -RZ, R44.H0_H0 ;  /* 0x2000002cff2c7230 */ /* 0x000fe40000004100 */
[--C-:B0-----:R-:W-:Y:S02]  /*10150*/  HADD2.F32 R102, -RZ, R61.reuse.H0_H0 ;  /* 0x2000003dff667230 */ /* 0x101fe40000004100 */
[----:B------:R-:W-:-:S02]  /*10160*/  HADD2.F32 R100, -RZ, R61.H1_H1 ;  /* 0x3000003dff647230 */ /* 0x000fc40000004100 */
[----:B------:R-:W-:Y:S02]  /*10170*/  HADD2.F32 R61, -RZ, R60.H0_H0 ;  /* 0x2000003cff3d7230 */ /* 0x000fe40000004100 */
[----:B------:R-:W-:Y:S02]  /*10180*/  HADD2.F32 R47, -RZ, R62.H0_H0 ;  /* 0x2000003eff2f7230 */ /* 0x000fe40000004100 */
[----:B------:R-:W-:Y:S02]  /*10190*/  HADD2.F32 R45, -RZ, R63.H0_H0 ;  /* 0x2000003fff2d7230 */ /* 0x000fe40000004100 */
[--C-:B-1----:R-:W-:Y:S02]  /*101a0*/  HADD2.F32 R105, -RZ, R65.reuse.H0_H0 ;  /* 0x20000041ff697230 */ /* 0x102fe40000004100 */
[----:B------:R-:W-:Y:S02]  /*101b0*/  HADD2.F32 R106, -RZ, R65.H1_H1 ;  /* 0x30000041ff6a7230 */ /* 0x000fe40000004100 */
[----:B------:R-:W-:-:S02]  /*101c0*/  HADD2.F32 R99, -RZ, R67.H0_H0 ;  /* 0x20000043ff637230 */ /* 0x000fc40000004100 */
[C---:B------:R-:W-:Y:S01]  /*101d0*/  FMUL.FTZ R65, R105.reuse, R108 ;  /* 0x0000006c69417220 */ /* 0x040fe20000410000 */
[----:B------:R-:W-:Y:S02]  /*101e0*/  HADD2.F32 R98, -RZ, R67.H1_H1 ;  /* 0x30000043ff627230 */ /* 0x000fe40000004100 */
[-C--:B------:R-:W-:Y:S01]  /*101f0*/  FMUL.FTZ R67, R105, R107.reuse ;  /* 0x0000006b69437220 */ /* 0x080fe20000410000 */
[----:B------:R-:W-:Y:S02]  /*10200*/  HADD2.F32 R104, -RZ, R64.H0_H0 ;  /* 0x20000040ff687230 */ /* 0x000fe40000004100 */
[----:B------:R-:W-:Y:S01]  /*10210*/  FFMA.FTZ R65, R102, R107, -R65 ;  /* 0x0000006b66417223 */ /* 0x000fe20000010841 */
[--C-:B------:R-:W-:Y:S02]  /*10220*/  HADD2.F32 R105, -RZ, R97.reuse.H1_H1 ;  /* 0x30000061ff697230 */ /* 0x100fe40000004100 */
[----:B------:R-:W-:Y:S01]  /*10230*/  FMUL.FTZ R107, R106, R109 ;  /* 0x0000006d6a6b7220 */ /* 0x000fe20000410000 */
[----:B------:R-:W-:-:S02]  /*10240*/  HADD2.F32 R97, -RZ, R97.H0_H0 ;  /* 0x20000061ff617230 */ /* 0x000fc40000004100 */
[----:B------:R-:W-:Y:S01]  /*10250*/  FFMA.FTZ R67, R102, R108, R67 ;  /* 0x0000006c66437223 */ /* 0x000fe20000010043 */
[----:B------:R-:W-:Y:S01]  /*10260*/  FMUL.FTZ R111, R106, R101 ;  /* 0x000000656a6f7220 */ /* 0x000fe20000410000 */
[----:B------:R-:W-:Y:S02]  /*10270*/  HADD2.F32 R103, -RZ, R66.H0_H0 ;  /* 0x20000042ff677230 */ /* 0x000fe40000004100 */
[C---:B------:R-:W-:Y:S01]  /*10280*/  FMUL.FTZ R108, R104.reuse, R105 ;  /* 0x00000069686c7220 */ /* 0x040fe20000410000 */
[--C-:B------:R-:W-:Y:S02]  /*10290*/  HADD2.F32 R106, -RZ, R96.reuse.H1_H1 ;  /* 0x30000060ff6a7230 */ /* 0x100fe40000004100 */
[-C--:B------:R-:W-:Y:S01]  /*102a0*/  FMUL.FTZ R104, R104, R97.reuse ;  /* 0x0000006168687220 */ /* 0x080fe20000410000 */
[----:B------:R-:W-:Y:S02]  /*102b0*/  HADD2.F32 R96, -RZ, R96.H0_H0 ;  /* 0x20000060ff607230 */ /* 0x000fe40000004100 */
[----:B------:R-:W-:Y:S01]  /*102c0*/  FFMA.FTZ R97, R61, R97, -R108 ;  /* 0x000000613d617223 */ /* 0x000fe2000001086c */
[----:B------:R-:W-:-:S02]  /*102d0*/  HADD2.F32 R108, -RZ, R95.H1_H1 ;  /* 0x3000005fff6c7230 */ /* 0x000fc40000004100 */
[----:B------:R-:W-:Y:S01]  /*102e0*/  FFMA.FTZ R61, R61, R105, R104 ;  /* 0x000000693d3d7223 */ /* 0x000fe20000010068 */
[C---:B------:R-:W-:Y:S01]  /*102f0*/  FMUL.FTZ R110, R103.reuse, R106 ;  /* 0x0000006a676e7220 */ /* 0x040fe20000410000 */
[----:B------:R-:W-:Y:S02]  /*10300*/  HADD2.F32 R104, -RZ, R95.H0_H0 ;  /* 0x2000005fff687230 */ /* 0x000fe40000004100 */
[-C--:B------:R-:W-:Y:S01]  /*10310*/  FMUL.FTZ R112, R103, R96.reuse ;  /* 0x0000006067707220 */ /* 0x080fe20000410000 */
[----:B------:R-:W-:Y:S02]  /*10320*/  HADD2.F32 R63, -RZ, R63.H1_H1 ;  /* 0x3000003fff3f7230 */ /* 0x000fe40000004100 */
[----:B------:R-:W-:Y:S01]  /*10330*/  FFMA.FTZ R95, R47, R96, -R110 ;  /* 0x000000602f5f7223 */ /* 0x000fe2000001086e */
[----:B------:R-:W-:Y:S02]  /*10340*/  HADD2.F32 R96, -RZ, R46.H0_H0 ;  /* 0x2000002eff607230 */ /* 0x000fe40000004100 */
[C---:B------:R-:W-:Y:S01]  /*10350*/  FMUL.FTZ R110, R99.reuse, R108 ;  /* 0x0000006c636e7220 */ /* 0x040fe20000410000 */
[----:B------:R-:W-:Y:S01]  /*10360*/  FMUL.FTZ R99, R99, R104 ;  /* 0x0000006863637220 */ /* 0x000fe20000410000 */
[----:B------:R-:W-:Y:S01]  /*10370*/  FFMA.FTZ R46, R47, R106, R112 ;  /* 0x0000006a2f2e7223 */ /* 0x000fe20000010070 */
[----:B------:R-:W-:-:S02]  /*10380*/  HADD2.F32 R64, -RZ, R64.H1_H1 ;  /* 0x30000040ff407230 */ /* 0x000fc40000004100 */
[C---:B------:R-:W-:Y:S01]  /*10390*/  FMUL.FTZ R106, R98.reuse, R96 ;  /* 0x00000060626a7220 */ /* 0x040fe20000410000 */
[C---:B------:R-:W-:Y:S01]  /*103a0*/  FFMA.FTZ R110, R45.reuse, R104, -R110 ;  /* 0x000000682d6e7223 */ /* 0x040fe2000001086e */
[----:B------:R-:W-:Y:S01]  /*103b0*/  FFMA.FTZ R108, R45, R108, R99 ;  /* 0x0000006c2d6c7223 */ /* 0x000fe20000010063 */
[----:B------:R-:W-:Y:S02]  /*103c0*/  HADD2.F32 R66, -RZ, R66.H1_H1 ;  /* 0x30000042ff427230 */ /* 0x000fe40000004100 */
[-C--:B------:R-:W-:Y:S01]  /*103d0*/  FMUL.FTZ R98, R98, R44.reuse ;  /* 0x0000002c62627220 */ /* 0x080fe20000410000 */
[----:B------:R-:W-:Y:S02]  /*103e0*/  HADD2.F32 R45, -RZ, R33.H0_H0 ;  /* 0x20000021ff2d7230 */ /* 0x000fe40000004100 */
[----:B------:R-:W-:Y:S01]  /*103f0*/  FFMA.FTZ R102, R100, R101, -R107 ;  /* 0x0000006564667223 */ /* 0x000fe2000001086b */
[----:B------:R-:W-:Y:S02]  /*10400*/  HADD2.F32 R47, -RZ, R35.H0_H0 ;  /* 0x20000023ff2f7230 */ /* 0x000fe40000004100 */
[----:B------:R-:W-:Y:S01]  /*10410*/  FFMA.FTZ R101, R63, R44, -R106 ;  /* 0x0000002c3f657223 */ /* 0x000fe2000001086a */
[----:B------:R-:W-:-:S02]  /*10420*/  HADD2.F32 R33, -RZ, R32.H0_H0 ;  /* 0x20000020ff217230 */ /* 0x000fc40000004100 */
[----:B------:R-:W-:Y:S01]  /*10430*/  FFMA.FTZ R103, R63, R96, R98 ;  /* 0x000000603f677223 */ /* 0x000fe20000010062 */
[----:B------:R-:W-:Y:S02]  /*10440*/  HADD2.F32 R35, -RZ, R34.H0_H0 ;  /* 0x20000022ff237230 */ /* 0x000fe40000004100 */
[----:B------:R-:W-:Y:S01]  /*10450*/  FMUL.FTZ R63, R64, R45 ;  /* 0x0000002d403f7220 */ /* 0x000fe20000410000 */
[----:B------:R-:W-:Y:S02]  /*10460*/  HADD2.F32 R60, -RZ, R60.H1_H1 ;  /* 0x3000003cff3c7230 */ /* 0x000fe40000004100 */
[----:B------:R-:W-:Y:S01]  /*10470*/  FMUL.FTZ R99, R66, R47 ;  /* 0x0000002f42637220 */ /* 0x000fe20000410000 */
[----:B------:R-:W-:Y:S02]  /*10480*/  HADD2.F32 R62, -RZ, R62.H1_H1 ;  /* 0x3000003eff3e7230 */ /* 0x000fe40000004100 */
[----:B------:R-:W-:Y:S01]  /*10490*/  FMUL.FTZ R64, R64, R33 ;  /* 0x0000002140407220 */ /* 0x000fe20000410000 */
[----:B------:R-:W-:Y:S01]  /*104a0*/  FMUL.FTZ R66, R66, R35 ;  /* 0x0000002342427220 */ /* 0x000fe20000410000 */
[----:B------:R-:W-:Y:S01]  /*104b0*/  FFMA.FTZ R32, R60, R33, -R63 ;  /* 0x000000213c207223 */ /* 0x000fe2000001083f */
[----:B------:R-:W-:Y:S01]  /*104c0*/  FFMA.FTZ R100, R100, R109, R111 ;  /* 0x0000006d64647223 */ /* 0x000fe2000001006f */
        /* <DEDUP_REMOVED lines=9> */
[----:B------:R1:W-:Y:S01]  /*10560*/  STS.128 [R89+0x12400], R32 ;  /* 0x0124002059007388 */ /* 0x0003e20000000c00 */
[----:B------:R-:W-:-:S02]  /*10570*/  F2FP.F16.F32.PACK_AB R44, R44, R61 ;  /* 0x0000003d2c2c723e */ /* 0x000fc400000000ff */
[----:B------:R-:W-:-:S05]  /*10580*/  F2FP.F16.F32.PACK_AB R46, R63, R46 ;  /* 0x0000002e3f2e723e */ /* 0x000fca00000000ff */
[----:B------:R1:W-:Y:S02]  /*10590*/  STS.128 [R90+0x12400], R44 ;  /* 0x0124002c5a007388 */ /* 0x0003e40000000c00 */
.L_x_4866:
[----:B------:R-:W-:Y:S05]  /*105a0*/  BSYNC B2 ;  /* 0x0000000000027941 */ /* 0x000fea0003800000 */
.L_x_4865:
[----:B------:R-:W-:Y:S04]  /*105b0*/  BSSY B2, `(.L_x_4867) ;  /* 0x0000069000027945 */ /* 0x000fe80003800000 */
[----:B------:R-:W-:Y:S05]  /*105c0*/  @P1 BRA `(.L_x_4868) ;  /* 0x00000004009c1947 */ /* 0x000fea0003800000 */
[----:B-1----:R-:W2:Y:S01]  /*105d0*/  LDL R32, [R1+0x3c] ;  /* 0x00003c0001207983 */ /* 0x002ea20000100800 */
[----:B------:R-:W-:Y:S01]  /*105e0*/  LEA.HI R33, R73, R198, RZ, 0x6 ;  /* 0x000000c649217211 */ /* 0x000fe200078f30ff */
[----:B------:R-:W-:Y:S01]  /*105f0*/  HADD2.F32 R98, -RZ, R91.H1_H1 ;  /* 0x3000005bff627230 */ /* 0x000fe20000004100 */
[----:B------:R-:W-:Y:S01]  /*10600*/  LOP3.LUT R34, R208, 0x38, R71, 0xf8, !PT ;  /* 0x00000038d0227812 */ /* 0x000fe200078ef847 */
[----:B------:R-:W-:Y:S01]  /*10610*/  HADD2.F32 R90, -RZ, R93.H1_H1 ;  /* 0x3000005dff5a7230 */ /* 0x000fe20000004100 */
[--C-:B------:R-:W-:Y:S01]  /*10620*/  SHF.R.U64 R40, R40, 0x10, R41.reuse ;  /* 0x0000001028287819 */ /* 0x100fe20000001229 */
[----:B------:R-:W-:Y:S01]  /*10630*/  IMAD.SHL.U32 R33, R33, 0x80, RZ ;  /* 0x0000008021217824 */ /* 0x000fe200078e00ff */
[----:B------:R-:W-:Y:S02]  /*10640*/  LOP3.LUT R34, R34, R209, RZ, 0x3c, !PT ;  /* 0x000000d122227212 */ /* 0x000fe400078e3cff */
[----:B------:R-:W-:Y:S02]  /*10650*/  SHF.R.U32.HI R89, RZ, 0x10, R41 ;  /* 0x00000010ff597819 */ /* 0x000fe40000011629 */
[----:B------:R-:W-:-:S02]  /*10660*/  LOP3.LUT R45, R33, 0xffffe000, RZ, 0xc0, !PT ;  /* 0xffffe000212d7812 */ /* 0x000fc400078ec0ff */
[--C-:B------:R-:W-:Y:S01]  /*10670*/  SHF.R.U32.HI R67, RZ, 0x10, R29.reuse ;  /* 0x00000010ff437819 */ /* 0x100fe2000001161d */
[----:B------:R-:W-:Y:S01]  /*10680*/  HADD2.F32 R89, -RZ, R89.H0_H0 ;  /* 0x20000059ff597230 */ /* 0x000fe20000004100 */
[----:B------:R-:W-:Y:S02]  /*10690*/  IADD3 R34, R34, R45, R210 ;  /* 0x0000002d22227210 */ /* 0x000fe40007ffe0d2 */
[----:B------:R-:W-:Y:S01]  /*106a0*/  SHF.R.U64 R28, R28, 0x10, R29 ;  /* 0x000000101c1c7819 */ /* 0x000fe2000000121d */
[----:B------:R-:W-:Y:S01]  /*106b0*/  HADD2.F32 R67, -RZ, R67.H0_H0 ;  /* 0x20000043ff437230 */ /* 0x000fe20000004100 */
[----:B------:R-:W-:Y:S02]  /*106c0*/  SHF.R.U64 R29, R30, 0x10, R31 ;  /* 0x000000101e1d7819 */ /* 0x000fe4000000121f */
[--C-:B------:R-:W-:Y:S02]  /*106d0*/  SHF.R.U64 R30, R42, 0x10, R43.reuse ;  /* 0x000000102a1e7819 */ /* 0x100fe4000000122b */
[----:B------:R-:W-:Y:S01]  /*106e0*/  SHF.R.U32.HI R95, RZ, 0x10, R43 ;  /* 0x00000010ff5f7819 */ /* 0x000fe2000001162b */
[----:B------:R-:W-:Y:S01]  /*106f0*/  HADD2.F32 R29, -RZ, R29.H0_H0 ;  /* 0x2000001dff1d7230 */ /* 0x000fe20000004100 */
[----:B------:R-:W-:-:S05]  /*10700*/  SHF.R.U32.HI R62, RZ, 0x10, R31 ;  /* 0x00000010ff3e7819 */ /* 0x000fca000001161f */
[----:B------:R-:W-:Y:S01]  /*10710*/  HADD2.F32 R62, -RZ, R62.H0_H0 ;  /* 0x2000003eff3e7230 */ /* 0x000fe20000004100 */
[----:B--2---:R-:W-:Y:S02]  /*10720*/  R2UR UR4, R32 ;  /* 0x00000000200472ca */ /* 0x004fe400000e0000 */
[----:B------:R-:W-:-:S04]  /*10730*/  LEA.HI R32, R81, R21, RZ, 0x1d ;  /* 0x0000001551207211 */ /* 0x000fc800078fe8ff */
[----:B------:R-:W-:Y:S01]  /*10740*/  SHF.R.S32.HI R35, RZ, 0x1f, R32 ;  /* 0x0000001fff237819 */ /* 0x000fe20000011420 */
[----:B------:R-:W-:-:S03]  /*10750*/  IMAD.SHL.U32 R33, R32, 0x8, RZ ;  /* 0x0000000820217824 */ /* 0x000fc600078e00ff */
[----:B------:R-:W-:Y:S02]  /*10760*/  LEA.HI R35, R35, R32, RZ, 0x3 ;  /* 0x0000002023237211 */ /* 0x000fe400078f18ff */
[----:B------:R-:W-:Y:S02]  /*10770*/  LOP3.LUT R32, R208, 0x38, R33, 0xf8, !PT ;  /* 0x00000038d0207812 */ /* 0x000fe400078ef821 */
[----:B------:R-:W-:Y:S01]  /*10780*/  LEA R60, R34, UR4, 0x1 ;  /* 0x00000004223c7c11 */ /* 0x000fe2000f8e08ff */
[----:B------:R-:W-:Y:S01]  /*10790*/  IMAD.SHL.U32 R35, R35, 0x400, RZ ;  /* 0x0000040023237824 */ /* 0x000fe200078e00ff */
[----:B------:R-:W-:-:S04]  /*107a0*/  LOP3.LUT R44, R32, R209, RZ, 0x3c, !PT ;  /* 0x000000d1202c7212 */ /* 0x000fc800078e3cff */
[----:B------:R-:W-:Y:S02]  /*107b0*/  LOP3.LUT R45, R35, 0x7fffe000, RZ, 0xc0, !PT ;  /* 0x7fffe000232d7812 */ /* 0x000fe400078ec0ff */
[----:B------:R-:W1:Y:S02]  /*107c0*/  LDS.128 R32, [R60] ;  /* 0x000000003c207984 */ /* 0x000e640000000c00 */
[----:B------:R-:W-:-:S05]  /*107d0*/  IADD3 R45, R44, R45, R210 ;  /* 0x0000002d2c2d7210 */ /* 0x000fca0007ffe0d2 */
[----:B0-----:R-:W-:-:S05]  /*107e0*/  IMAD R61, R45, 0x2, R16 ;  /* 0x000000022d3d7824 */ /* 0x001fca00078e0210 */
[----:B------:R-:W0:Y:S01]  /*107f0*/  LDS.128 R44, [R61+0x12400] ;  /* 0x012400003d2c7984 */ /* 0x000e220000000c00 */
[--C-:B-1----:R-:W-:Y:S02]  /*10800*/  HADD2.F32 R41, -RZ, R33.reuse.H0_H0 ;  /* 0x20000021ff297230 */ /* 0x102fe40000004100 */
[----:B------:R-:W-:Y:S02]  /*10810*/  HADD2.F32 R64, -RZ, R33.H1_H1 ;  /* 0x30000021ff407230 */ /* 0x000fe40000004100 */
[----:B------:R-:W-:Y:S02]  /*10820*/  HADD2.F32 R63, -RZ, R32.H0_H0 ;  /* 0x20000020ff3f7230 */ /* 0x000fe40000004100 */
[----:B------:R-:W-:Y:S02]  /*10830*/  HADD2.F32 R43, -RZ, R34.H0_H0 ;  /* 0x20000022ff2b7230 */ /* 0x000fe40000004100 */
[--C-:B------:R-:W-:Y:S02]  /*10840*/  HADD2.F32 R31, -RZ, R35.reuse.H0_H0 ;  /* 0x20000023ff1f7230 */ /* 0x100fe40000004100 */
[----:B------:R-:W-:-:S02]  /*10850*/  HADD2.F32 R35, -RZ, R35.H1_H1 ;  /* 0x30000023ff237230 */ /* 0x000fc40000004100 */
[--C-:B0-----:R-:W-:Y:S02]  /*10860*/  HADD2.F32 R33, -RZ, R45.reuse.H0_H0 ;  /* 0x2000002dff217230 */ /* 0x101fe40000004100 */
[----:B------:R-:W-:Y:S02]  /*10870*/  HADD2.F32 R42, -RZ, R45.H1_H1 ;  /* 0x3000002dff2a7230 */ /* 0x000fe40000004100 */
[----:B------:R-:W-:Y:S02]  /*10880*/  HADD2.F32 R45, -RZ, R44.H0_H0 ;  /* 0x2000002cff2d7230 */ /* 0x000fe40000004100 */
[C---:B------:R-:W-:Y:S01]  /*10890*/  FMUL.FTZ R96, R33.reuse, R98 ;  /* 0x0000006221607220 */ /* 0x040fe20000410000 */
[-C--:B------:R-:W-:Y:S01]  /*108a0*/  FMUL.FTZ R100, R33, R90.reuse ;  /* 0x0000005a21647220 */ /* 0x080fe20000410000 */
[----:B------:R-:W-:Y:S02]  /*108b0*/  HADD2.F32 R65, -RZ, R46.H0_H0 ;  /* 0x2000002eff417230 */ /* 0x000fe40000004100 */
[----:B------:R-:W-:Y:S01]  /*108c0*/  FFMA.FTZ R33, R41, R90, -R96 ;  /* 0x0000005a29217223 */ /* 0x000fe20000010860 */
[----:B------:R-:W-:-:S02]  /*108d0*/  HADD2.F32 R96, -RZ, R91.H0_H0 ;  /* 0x2000005bff607230 */ /* 0x000fc40000004100 */
[C---:B------:R-:W-:Y:S01]  /*108e0*/  FMUL.FTZ R91, R42.reuse, R89 ;  /* 0x000000592a5b7220 */ /* 0x040fe20000410000 */
[----:B------:R-:W-:Y:S02]  /*108f0*/  HADD2.F32 R90, -RZ, R93.H0_H0 ;  /* 0x2000005dff5a7230 */ /* 0x000fe40000004100 */
[----:B------:R-:W-:Y:S01]  /*10900*/  FFMA.FTZ R41, R41, R98, R100 ;  /* 0x0000006229297223 */ /* 0x000fe20000010064 */
[-C--:B------:R-:W-:Y:S01]  /*10910*/  FMUL.FTZ R93, R42, R67.reuse ;  /* 0x000000432a5d7220 */ /* 0x080fe20000410000 */
[C---:B------:R-:W-:Y:S01]  /*10920*/  FMUL.FTZ R100, R45.reuse, R96 ;  /* 0x000000602d647220 */ /* 0x040fe20000410000 */
[----:B------:R-:W-:Y:S02]  /*10930*/  HADD2.F32 R98, -RZ, R92.H0_H0 ;  /* 0x2000005cff627230 */ /* 0x000fe40000004100 */
[C---:B------:R-:W-:Y:S01]  /*10940*/  FFMA.FTZ R42, R64.reuse, R67, -R91 ;  /* 0x00000043402a7223 */ /* 0x040fe2000001085b */
[----:B------:R-:W-:Y:S01]  /*10950*/  FFMA.FTZ R102, R64, R89, R93 ;  /* 0x0000005940667223 */ /* 0x000fe2000001005d */
[-C--:B------:R-:W-:Y:S01]  /*10960*/  FMUL.FTZ R45, R45, R90.reuse ;  /* 0x0000005a2d2d7220 */ /* 0x080fe20000410000 */
[----:B------:R-:W-:Y:S01]  /*10970*/  FFMA.FTZ R100, R63, R90, -R100 ;  /* 0x0000005a3f647223 */ /* 0x000fe20000010864 */
[----:B------:R-:W-:-:S02]  /*10980*/  HADD2.F32 R64, -RZ, R94.H0_H0 ;  /* 0x2000005eff407230 */ /* 0x000fc40000004100 */
[----:B------:R-:W-:Y:S01]  /*10990*/  FMUL.FTZ R90, R65, R98 ;  /* 0x00000062415a7220 */ /* 0x000fe20000410000 */
[--C-:B------:R-:W-:Y:S02]  /*109a0*/  HADD2.F32 R66, -RZ, R47.reuse.H0_H0 ;  /* 0x2000002fff427230 */ /* 0x100fe40000004100 */
[----:B------:R-:W-:Y:S01]  /*109b0*/  FFMA.FTZ R63, R63, R96, R45 ;  /* 0x000000603f3f7223 */ /* 0x000fe2000001002d */
[----:B------:R-:W-:Y:S02]  /*109c0*/  HADD2.F32 R94, -RZ, R94.H1_H1 ;  /* 0x3000005eff5e7230 */ /* 0x000fe40000004100 */
[-C--:B------:R-:W-:Y:S01]  /*109d0*/  FMUL.FTZ R96, R65, R64.reuse ;  /* 0x0000004041607220 */ /* 0x080fe20000410000 */
[----:B------:R-:W-:Y:S02]  /*109e0*/  HADD2.F32 R92, -RZ, R92.H1_H1 ;  /* 0x3000005cff5c7230 */ /* 0x000fe40000004100 */
[----:B------:R-:W-:Y:S01]  /*109f0*/  FFMA.FTZ R90, R43, R64, -R90 ;  /* 0x000000402b5a7223 */ /* 0x000fe2000001085a */
[----:B------:R-:W-:-:S02]  /*10a00*/  HADD2.F32 R47, -RZ, R47.H1_H1 ;  /* 0x3000002fff2f7230 */ /* 0x000fc40000004100 */
[C---:B------:R-:W-:Y:S01]  /*10a10*/  FMUL.FTZ R45, R66.reuse, R94 ;  /* 0x0000005e422d7220 */ /* 0x040fe20000410000 */
[----:B------:R-:W-:Y:S02]  /*10a20*/  HADD2.F32 R64, -RZ, R95.H0_H0 ;  /* 0x2000005fff407230 */ /* 0x000fe40000004100 */
[----:B------:R-:W-:Y:S01]  /*10a30*/  FMUL.FTZ R104, R66, R92 ;  /* 0x0000005c42687220 */ /* 0x000fe20000410000 */
[----:B------:R-:W-:Y:S01]  /*10a40*/  FFMA.FTZ R96, R43, R98, R96 ;  /* 0x000000622b607223 */ /* 0x000fe20000010060 */
[C---:B------:R-:W-:Y:S01]  /*10a50*/  FFMA.FTZ R92, R31.reuse, R92, R45 ;  /* 0x0000005c1f5c7223 */ /* 0x040fe2000001002d */
[----:B------:R-:W-:Y:S02]  /*10a60*/  HADD2.F32 R44, -RZ, R44.H1_H1 ;  /* 0x3000002cff2c7230 */ /* 0x000fe40000004100 */
[----:B------:R-:W-:Y:S01]  /*10a70*/  FFMA.FTZ R104, R31, R94, -R104 ;  /* 0x0000005e1f687223 */ /* 0x000fe20000010868 */
[----:B------:R-:W-:Y:S02]  /*10a80*/  HADD2.F32 R46, -RZ, R46.H1_H1 ;  /* 0x3000002eff2e7230 */ /* 0x000fe40000004100 */
[C---:B------:R-:W-:Y:S01]  /*10a90*/  FMUL.FTZ R66, R47.reuse, R64 ;  /* 0x000000402f427220 */ /* 0x040fe20000410000 */
[----:B------:R-:W-:Y:S01]  /*10aa0*/  FMUL.FTZ R94, R47, R62 ;  /* 0x0000003e2f5e7220 */ /* 0x000fe20000410000 */
[----:B------:R-:W-:-:S02]  /*10ab0*/  HADD2.F32 R43, -RZ, R40.H0_H0 ;  /* 0x20000028ff2b7230 */ /* 0x000fc40000004100 */
[----:B------:R-:W-:Y:S02]  /*10ac0*/  HADD2.F32 R45, -RZ, R30.H0_H0 ;  /* 0x2000001eff2d7230 */ /* 0x000fe40000004100 */
[C---:B------:R-:W-:Y:S01]  /*10ad0*/  FFMA.FTZ R67, R35.reuse, R62, -R66 ;  /* 0x0000003e23437223 */ /* 0x040fe20000010842 */
        /* <DEDUP_REMOVED lines=22> */
.L_x_4868:
[----:B------:R-:W-:Y:S05]  /*10c40*/  BSYNC B2 ;  /* 0x0000000000027941 */ /* 0x000fea0003800000 */
.L_x_4867:
[----:B------:R-:W-:Y:S05]  /*10c50*/  @P2 BRA `(.L_x_4864) ;  /* 0x00000004009c2947 */ /* 0x000fea0003800000 */
[----:B--2---:R-:W2:Y:S01]  /*10c60*/  LDL R28, [R1+0x3c] ;  /* 0x00003c00011c7983 */ /* 0x004ea20000100800 */
[----:B------:R-:W-:Y:S01]  /*10c70*/  LEA.HI R81, R81, R20, RZ, 0x1d ;  /* 0x0000001451517211 */ /* 0x000fe200078fe8ff */
[----:B------:R-:W-:Y:S01]  /*10c80*/  HADD2.F32 R43, -RZ, R83.H1_H1 ;  /* 0x30000053ff2b7230 */ /* 0x000fe20000004100 */
[----:B------:R-:W-:Y:S01]  /*10c90*/  LOP3.LUT R30, R208, 0x38, R3, 0xf8, !PT ;  /* 0x00000038d01e7812 */ /* 0x000fe200078ef803 */
[--C-:B-1----:R-:W-:Y:S01]  /*10ca0*/  HADD2.F32 R44, -RZ, R80.reuse.H1_H1 ;  /* 0x30000050ff2c7230 */ /* 0x102fe20000004100 */
[--C-:B------:R-:W-:Y:S01]  /*10cb0*/  SHF.R.U64 R66, R36, 0x10, R37.reuse ;  /* 0x0000001024427819 */ /* 0x100fe20000001225 */
[----:B------:R-:W-:Y:S01]  /*10cc0*/  HADD2.F32 R80, -RZ, R80.H0_H0 ;  /* 0x20000050ff507230 */ /* 0x000fe20000004100 */
[----:B------:R-:W-:Y:S02]  /*10cd0*/  LOP3.LUT R30, R30, R209, RZ, 0x3c, !PT ;  /* 0x000000d11e1e7212 */ /* 0x000fe400078e3cff */
[----:B------:R-:W-:Y:S02]  /*10ce0*/  SHF.R.U32.HI R45, RZ, 0x10, R37 ;  /* 0x00000010ff2d7819 */ /* 0x000fe40000011625 */
[----:B------:R-:W-:-:S02]  /*10cf0*/  SHF.R.U64 R67, R26, 0x10, R27 ;  /* 0x000000101a437819 */ /* 0x000fc4000000121b */
[----:B------:R-:W-:Y:S01]  /*10d00*/  SHF.R.U32.HI R46, RZ, 0x10, R25 ;  /* 0x00000010ff2e7819 */ /* 0x000fe20000011619 */
[----:B------:R-:W-:Y:S01]  /*10d10*/  HADD2.F32 R45, -RZ, R45.H0_H0 ;  /* 0x2000002dff2d7230 */ /* 0x000fe20000004100 */
[----:B------:R-:W-:Y:S02]  /*10d20*/  SHF.R.U64 R65, R38, 0x10, R39 ;  /* 0x0000001026417819 */ /* 0x000fe40000001227 */
[----:B------:R-:W-:Y:S02]  /*10d30*/  SHF.R.U64 R24, R24, 0x10, R25 ;  /* 0x0000001018187819 */ /* 0x000fe40000001219 */
[----:B------:R-:W-:Y:S02]  /*10d40*/  SHF.R.U32.HI R63, RZ, 0x10, R39 ;  /* 0x00000010ff3f7819 */ /* 0x000fe40000011627 */
[----:B------:R-:W-:Y:S02]  /*10d50*/  SHF.R.U32.HI R64, RZ, 0x10, R27 ;  /* 0x00000010ff407819 */ /* 0x000fe4000001161b */
[----:B--2---:R-:W-:-:S02]  /*10d60*/  R2UR UR4, R28 ;  /* 0x000000001c0472ca */ /* 0x004fc400000e0000 */
[----:B------:R-:W-:-:S05]  /*10d70*/  LEA.HI R28, R0, R199, RZ, 0x6 ;  /* 0x000000c7001c7211 */ /* 0x000fca00078f30ff */
[----:B------:R-:W-:Y:S01]  /*10d80*/  IMAD.SHL.U32 R29, R28, 0x80, RZ ;  /* 0x000000801c1d7824 */ /* 0x000fe200078e00ff */
[----:B------:R-:W-:-:S04]  /*10d90*/  SHF.R.S32.HI R28, RZ, 0x1f, R81 ;  /* 0x0000001fff1c7819 */ /* 0x000fc80000011451 */
[----:B------:R-:W-:Y:S01]  /*10da0*/  LOP3.LUT R31, R29, 0xffffe000, RZ, 0xc0, !PT ;  /* 0xffffe0001d1f7812 */ /* 0x000fe200078ec0ff */
[----:B------:R-:W-:Y:S01]  /*10db0*/  IMAD.SHL.U32 R29, R81, 0x8, RZ ;  /* 0x00000008511d7824 */ /* 0x000fe200078e00ff */
[----:B------:R-:W-:Y:S02]  /*10dc0*/  LEA.HI R81, R28, R81, RZ, 0x3 ;  /* 0x000000511c517211 */ /* 0x000fe400078f18ff */
[----:B------:R-:W-:Y:S02]  /*10dd0*/  IADD3 R30, R30, R31, R210 ;  /* 0x0000001f1e1e7210 */ /* 0x000fe40007ffe0d2 */
[----:B------:R-:W-:Y:S01]  /*10de0*/  LOP3.LUT R28, R208, 0x38, R29, 0xf8, !PT ;  /* 0x00000038d01c7812 */ /* 0x000fe200078ef81d */
[----:B------:R-:W-:Y:S01]  /*10df0*/  IMAD.SHL.U32 R81, R81, 0x400, RZ ;  /* 0x0000040051517824 */ /* 0x000fe200078e00ff */
[----:B------:R-:W-:Y:S02]  /*10e00*/  LEA R40, R30, UR4, 0x1 ;  /* 0x000000041e287c11 */ /* 0x000fe4000f8e08ff */
[----:B------:R-:W-:-:S02]  /*10e10*/  LOP3.LUT R32, R28, R209, RZ, 0x3c, !PT ;  /* 0x000000d11c207212 */ /* 0x000fc400078e3cff */
[----:B------:R-:W-:Y:S01]  /*10e20*/  LOP3.LUT R81, R81, 0x7fffe000, RZ, 0xc0, !PT ;  /* 0x7fffe00051517812 */ /* 0x000fe200078ec0ff */
[----:B------:R-:W1:Y:S03]  /*10e30*/  LDS.128 R28, [R40] ;  /* 0x00000000281c7984 */ /* 0x000e660000000c00 */
[----:B------:R-:W-:-:S05]  /*10e40*/  IADD3 R41, R32, R81, R210 ;  /* 0x0000005120297210 */ /* 0x000fca0007ffe0d2 */
[----:B------:R-:W-:-:S05]  /*10e50*/  IMAD R41, R41, 0x2, R16 ;  /* 0x0000000229297824 */ /* 0x000fca00078e0210 */
[----:B------:R-:W2:Y:S01]  /*10e60*/  LDS.128 R32, [R41+0x12400] ;  /* 0x0124000029207984 */ /* 0x000ea20000000c00 */
[--C-:B-1----:R-:W-:Y:S02]  /*10e70*/  HADD2.F32 R26, -RZ, R29.reuse.H0_H0 ;  /* 0x2000001dff1a7230 */ /* 0x102fe40000004100 */
[----:B------:R-:W-:Y:S02]  /*10e80*/  HADD2.F32 R29, -RZ, R29.H1_H1 ;  /* 0x3000001dff1d7230 */ /* 0x000fe40000004100 */
[----:B------:R-:W-:Y:S02]  /*10e90*/  HADD2.F32 R25, -RZ, R28.H0_H0 ;  /* 0x2000001cff197230 */ /* 0x000fe40000004100 */
[----:B------:R-:W-:Y:S02]  /*10ea0*/  HADD2.F32 R27, -RZ, R30.H0_H0 ;  /* 0x2000001eff1b7230 */ /* 0x000fe40000004100 */
[--C-:B------:R-:W-:Y:S02]  /*10eb0*/  HADD2.F32 R36, -RZ, R31.reuse.H0_H0 ;  /* 0x2000001fff247230 */ /* 0x100fe40000004100 */
[----:B------:R-:W-:-:S02]  /*10ec0*/  HADD2.F32 R31, -RZ, R31.H1_H1 ;  /* 0x3000001fff1f7230 */ /* 0x000fc40000004100 */
[----:B------:R-:W-:Y:S02]  /*10ed0*/  HADD2.F32 R28, -RZ, R28.H1_H1 ;  /* 0x3000001cff1c7230 */ /* 0x000fe40000004100 */
[--C-:B--2---:R-:W-:Y:S02]  /*10ee0*/  HADD2.F32 R37, -RZ, R33.reuse.H0_H0 ;  /* 0x20000021ff257230 */ /* 0x104fe40000004100 */
[----:B------:R-:W-:Y:S02]  /*10ef0*/  HADD2.F32 R38, -RZ, R33.H1_H1 ;  /* 0x30000021ff267230 */ /* 0x000fe40000004100 */
[----:B------:R-:W-:Y:S02]  /*10f00*/  HADD2.F32 R33, -RZ, R32.H0_H0 ;  /* 0x20000020ff217230 */ /* 0x000fe40000004100 */
[C---:B------:R-:W-:Y:S01]  /*10f10*/  FMUL.FTZ R47, R37.reuse, R44 ;  /* 0x0000002c252f7220 */ /* 0x040fe20000410000 */
[----:B0-----:R-:W-:Y:S01]  /*10f20*/  FMUL.FTZ R61, R37, R43 ;  /* 0x0000002b253d7220 */ /* 0x001fe20000410000 */
[----:B------:R-:W-:-:S02]  /*10f30*/  HADD2.F32 R37, -RZ, R46.H0_H0 ;  /* 0x2000002eff257230 */ /* 0x000fc40000004100 */
[----:B------:R-:W-:Y:S01]  /*10f40*/  FMUL.FTZ R46, R38, R45 ;  /* 0x0000002d262e7220 */ /* 0x000fe20000410000 */
[C---:B------:R-:W-:Y:S01]  /*10f50*/  FFMA.FTZ R47, R26.reuse, R43, -R47 ;  /* 0x0000002b1a2f7223 */ /* 0x040fe2000001082f */
[----:B------:R-:W-:Y:S01]  /*10f60*/  FFMA.FTZ R61, R26, R44, R61 ;  /* 0x0000002c1a3d7223 */ /* 0x000fe2000001003d */
[----:B------:R-:W-:Y:S02]  /*10f70*/  HADD2.F32 R26, -RZ, R83.H0_H0 ;  /* 0x20000053ff1a7230 */ /* 0x000fe40000004100 */
[----:B------:R-:W-:Y:S01]  /*10f80*/  FMUL.FTZ R44, R33, R80 ;  /* 0x00000050212c7220 */ /* 0x000fe20000410000 */
[-C--:B------:R-:W-:Y:S01]  /*10f90*/  FMUL.FTZ R60, R38, R37.reuse ;  /* 0x00000025263c7220 */ /* 0x080fe20000410000 */
[----:B------:R-:W-:Y:S02]  /*10fa0*/  HADD2.F32 R39, -RZ, R34.H0_H0 ;  /* 0x20000022ff277230 */ /* 0x000fe40000004100 */
[----:B------:R-:W-:Y:S01]  /*10fb0*/  FFMA.FTZ R46, R29, R37, -R46 ;  /* 0x000000251d2e7223 */ /* 0x000fe2000001082e */
[----:B------:R-:W-:-:S02]  /*10fc0*/  HADD2.F32 R38, -RZ, R82.H0_H0 ;  /* 0x20000052ff267230 */ /* 0x000fc40000004100 */
[-C--:B------:R-:W-:Y:S01]  /*10fd0*/  FMUL.FTZ R33, R33, R26.reuse ;  /* 0x0000001a21217220 */ /* 0x080fe20000410000 */
        /* <DEDUP_REMOVED lines=31> */
[-C--:B------:R-:W-:Y:S01]  /*111d0*/  FMUL.FTZ R32, R32, R25.reuse ;  /* 0x0000001920207220 */ /* 0x080fe20000410000 */
[----:B------:R-:W-:Y:S01]  /*111e0*/  FFMA.FTZ R24, R28, R25, -R31 ;  /* 0x000000191c187223 */ /* 0x000fe2000001081f */
[----:B------:R-:W-:Y:S01]  /*111f0*/  FMUL.FTZ R34, R34, R27 ;  /* 0x0000001b22227220 */ /* 0x000fe20000410000 */
        /* <DEDUP_REMOVED lines=13> */
.L_x_4864:
[----:B------:R-:W-:Y:S05]  /*112d0*/  BSYNC B1 ;  /* 0x0000000000017941 */ /* 0x000fea0003800000 */
.L_x_4863:
[----:B------:R-:W-:-:S13]  /*112e0*/  ISETP.GE.AND P0, PT, R219, R70, PT ;  /* 0x00000046db00720c */ /* 0x000fda0003f06270 */
[----:B------:R-:W-:Y:S05]  /*112f0*/  @P0 BRA `(.L_x_4844) ;  /* 0x0000001000ec0947 */ /* 0x000fea0003800000 */
[----:B------:R4:W5:Y:S01]  /*11300*/  LDL R62, [R1+0x3c] ;  /* 0x00003c00013e7983 */ /* 0x0009620000100800 */
[----:B-12---:R-:W1:Y:S01]  /*11310*/  LDC R33, c[0x0][0x3f4] ;  /* 0x0000fd00ff217b82 */ /* 0x006e620000000800 */
[----:B------:R-:W-:Y:S01]  /*11320*/  BSSY B1, `(.L_x_4869) ;  /* 0x0000068000017945 */ /* 0x000fe20003800000 */
[----:B0-----:R-:W-:Y:S02]  /*11330*/  SHF.R.U32.HI R61, RZ, 0x3, R206 ;  /* 0x00000003ff3d7819 */ /* 0x001fe400000116ce */
[-C--:B-1----:R-:W-:Y:S02]  /*11340*/  ISETP.GE.AND P0, PT, R22, R33.reuse, PT ;  /* 0x000000211600720c */ /* 0x082fe40003f06270 */
[-C--:B------:R-:W-:Y:S02]  /*11350*/  ISETP.GE.AND P1, PT, R198, R33.reuse, PT ;  /* 0x00000021c600720c */ /* 0x080fe40003f26270 */
[----:B------:R-:W-:-:S09]  /*11360*/  ISETP.GE.AND P2, PT, R199, R33, PT ;  /* 0x00000021c700720c */ /* 0x000fd20003f46270 */
[----:B----4-:R-:W-:Y:S05]  /*11370*/  @P0 BRA `(.L_x_4870) ;  /* 0x0000000400880947 */ /* 0x010fea0003800000 */
[----:B---3--:R-:W-:Y:S01]  /*11380*/  LEA.HI R24, R33, R222, RZ, 0x1d ;  /* 0x000000de21187211 */ /* 0x008fe200078fe8ff */
[----:B------:R-:W-:Y:S01]  /*11390*/  HADD2.F32 R42, -RZ, R85.H1_H1 ;  /* 0x30000055ff2a7230 */ /* 0x000fe20000004100 */
[----:B-----5:R-:W-:Y:S01]  /*113a0*/  R2UR UR4, R62 ;  /* 0x000000003e0472ca */ /* 0x020fe200000e0000 */
[----:B------:R-:W-:Y:S01]  /*113b0*/  HADD2.F32 R40, -RZ, R87.H1_H1 ;  /* 0x30000057ff287230 */ /* 0x000fe20000004100 */
[----:B------:R-:W-:Y:S01]  /*113c0*/  SHF.R.S32.HI R27, RZ, 0x1f, R24 ;  /* 0x0000001fff1b7819 */ /* 0x000fe20000011418 */
[----:B------:R-:W-:Y:S01]  /*113d0*/  IMAD.SHL.U32 R25, R24, 0x8, RZ ;  /* 0x0000000818197824 */ /* 0x000fe200078e00ff */
[C---:B------:R-:W-:Y:S01]  /*113e0*/  LOP3.LUT R26, R206.reuse, 0x38, R22, 0xf8, !PT ;  /* 0x00000038ce1a7812 */ /* 0x040fe200078ef816 */
[----:B------:R-:W-:Y:S01]  /*113f0*/  HADD2.F32 R85, -RZ, R85.H0_H0 ;  /* 0x20000055ff557230 */ /* 0x000fe20000004100 */
[----:B------:R-:W-:Y:S01]  /*11400*/  LEA.HI R27, R27, R24, RZ, 0x3 ;  /* 0x000000181b1b7211 */ /* 0x000fe200078f18ff */
[----:B------:R-:W-:Y:S01]  /*11410*/  HADD2.F32 R87, -RZ, R87.H0_H0 ;  /* 0x20000057ff577230 */ /* 0x000fe20000004100 */
[----:B------:R-:W-:-:S02]  /*11420*/  LOP3.LUT R24, R206, 0x38, R25, 0xf8, !PT ;  /* 0x00000038ce187812 */ /* 0x000fc400078ef819 */
[----:B------:R-:W-:Y:S01]  /*11430*/  LOP3.LUT R26, R211, R26, R61, 0xf6, !PT ;  /* 0x0000001ad31a7212 */ /* 0x000fe200078ef63d */
[----:B------:R-:W-:Y:S01]  /*11440*/  IMAD.SHL.U32 R27, R27, 0x400, RZ ;  /* 0x000004001b1b7824 */ /* 0x000fe200078e00ff */
[----:B------:R-:W-:Y:S02]  /*11450*/  LOP3.LUT R28, R24, R61, RZ, 0x3c, !PT ;  /* 0x0000003d181c7212 */ /* 0x000fe400078e3cff */
[----:B------:R-:W-:Y:S02]  /*11460*/  LEA R32, R26, UR4, 0x1 ;  /* 0x000000041a207c11 */ /* 0x000fe4000f8e08ff */
[----:B------:R-:W-:Y:S02]  /*11470*/  LOP3.LUT R29, R27, 0x7fffe000, RZ, 0xc0, !PT ;  /* 0x7fffe0001b1d7812 */ /* 0x000fe400078ec0ff */
[----:B------:R-:W-:Y:S01]  /*11480*/  SHF.R.U32.HI R39, RZ, 0x10, R5 ;  /* 0x00000010ff277819 */ /* 0x000fe20000011605 */
[----:B------:R-:W0:Y:S01]  /*11490*/  LDS.128 R24, [R32] ;  /* 0x0000000020187984 */ /* 0x000e220000000c00 */
[----:B------:R-:W-:-:S02]  /*114a0*/  IADD3 R29, R28, R29, R211 ;  /* 0x0000001d1c1d7210 */ /* 0x000fc40007ffe0d3 */
[----:B------:R-:W-:Y:S01]  /*114b0*/  SHF.R.U64 R60, R48, 0x10, R49 ;  /* 0x00000010303c7819 */ /* 0x000fe20000001231 */
[----:B------:R-:W-:Y:S01]  /*114c0*/  HADD2.F32 R39, -RZ, R39.H0_H0 ;  /* 0x20000027ff277230 */ /* 0x000fe20000004100 */
[----:B------:R-:W-:Y:S01]  /*114d0*/  SHF.R.U64 R47, R4, 0x10, R5 ;  /* 0x00000010042f7819 */ /* 0x000fe20000001205 */
[----:B------:R-:W-:Y:S01]  /*114e0*/  IMAD R34, R29, 0x2, R16 ;  /* 0x000000021d227824 */ /* 0x000fe200078e0210 */
[----:B------:R-:W-:Y:S02]  /*114f0*/  SHF.R.U32.HI R49, RZ, 0x10, R49 ;  /* 0x00000010ff317819 */ /* 0x000fe40000011631 */
[----:B------:R-:W-:Y:S02]  /*11500*/  SHF.R.U64 R48, R50, 0x10, R51 ;  /* 0x0000001032307819 */ /* 0x000fe40000001233 */
[----:B------:R-:W1:Y:S01]  /*11510*/  LDS.128 R28, [R34+0x12400] ;  /* 0x01240000221c7984 */ /* 0x000e620000000c00 */
[----:B------:R-:W-:Y:S02]  /*11520*/  SHF.R.U64 R45, R6, 0x10, R7 ;  /* 0x00000010062d7819 */ /* 0x000fe40000001207 */
[----:B------:R-:W-:-:S02]  /*11530*/  SHF.R.U32.HI R50, RZ, 0x10, R51 ;  /* 0x00000010ff327819 */ /* 0x000fc40000011633 */
[----:B------:R-:W-:Y:S01]  /*11540*/  SHF.R.U32.HI R43, RZ, 0x10, R7 ;  /* 0x00000010ff2b7819 */ /* 0x000fe20000011607 */
        /* <DEDUP_REMOVED lines=12> */
[C---:B------:R-:W-:Y:S01]  /*11610*/  FFMA.FTZ R44, R5.reuse, R40, -R44 ;  /* 0x00000028052c7223 */ /* 0x040fe2000001082c */
[C---:B------:R-:W-:Y:S01]  /*11620*/  FMUL.FTZ R40, R36.reuse, R39 ;  /* 0x0000002724287220 */ /* 0x040fe20000410000 */
[----:B------:R-:W-:Y:S01]  /*11630*/  FFMA.FTZ R46, R5, R42, R46 ;  /* 0x0000002a052e7223 */ /* 0x000fe2000001002e */
[----:B------:R-:W-:Y:S01]  /*11640*/  FMUL.FTZ R5, R29, R85 ;  /* 0x000000551d057220 */ /* 0x000fe20000410000 */
[-C--:B------:R-:W-:Y:S01]  /*11650*/  FMUL.FTZ R42, R36, R35.reuse ;  /* 0x00000023242a7220 */ /* 0x080fe20000410000 */
[----:B------:R-:W-:Y:S01]  /*11660*/  FFMA.FTZ R41, R25, R35, -R40 ;  /* 0x0000002319297223 */ /* 0x000fe20000010828 */
[----:B------:R-:W-:-:S02]  /*11670*/  HADD2.F32 R37, -RZ, R30.H0_H0 ;  /* 0x2000001eff257230 */ /* 0x000fc40000004100 */
[-C--:B------:R-:W-:Y:S01]  /*11680*/  FMUL.FTZ R36, R29, R87.reuse ;  /* 0x000000571d247220 */ /* 0x080fe20000410000 */
[----:B------:R-:W-:Y:S02]  /*11690*/  HADD2.F32 R35, -RZ, R86.H0_H0 ;  /* 0x20000056ff237230 */ /* 0x000fe40000004100 */
[----:B------:R-:W-:Y:S01]  /*116a0*/  FFMA.FTZ R87, R4, R87, -R5 ;  /* 0x0000005704577223 */ /* 0x000fe20000010805 */
[--C-:B------:R-:W-:Y:S02]  /*116b0*/  HADD2.F32 R5, -RZ, R88.reuse.H0_H0 ;  /* 0x20000058ff057230 */ /* 0x100fe40000004100 */
[----:B------:R-:W-:Y:S01]  /*116c0*/  FFMA.FTZ R39, R25, R39, R42 ;  /* 0x0000002719277223 */ /* 0x000fe2000001002a */
[----:B------:R-:W-:Y:S02]  /*116d0*/  HADD2.F32 R38, -RZ, R31.H0_H0 ;  /* 0x2000001fff267230 */ /* 0x000fe40000004100 */
[----:B------:R-:W-:Y:S01]  /*116e0*/  FMUL.FTZ R25, R37, R35 ;  /* 0x0000002325197220 */ /* 0x000fe20000410000 */
[----:B------:R-:W-:-:S02]  /*116f0*/  HADD2.F32 R88, -RZ, R88.H1_H1 ;  /* 0x30000058ff587230 */ /* 0x000fc40000004100 */
[----:B------:R-:W-:Y:S01]  /*11700*/  FFMA.FTZ R85, R4, R85, R36 ;  /* 0x0000005504557223 */ /* 0x000fe20000010024 */
[----:B------:R-:W-:Y:S02]  /*11710*/  HADD2.F32 R86, -RZ, R86.H1_H1 ;  /* 0x30000056ff567230 */ /* 0x000fe40000004100 */
[-C--:B------:R-:W-:Y:S01]  /*11720*/  FMUL.FTZ R29, R37, R5.reuse ;  /* 0x00000005251d7220 */ /* 0x080fe20000410000 */
[----:B------:R-:W-:Y:S02]  /*11730*/  HADD2.F32 R31, -RZ, R31.H1_H1 ;  /* 0x3000001fff1f7230 */ /* 0x000fe40000004100 */
[----:B------:R-:W-:Y:S01]  /*11740*/  FFMA.FTZ R37, R6, R5, -R25 ;  /* 0x0000000506257223 */ /* 0x000fe20000010819 */
[----:B------:R-:W-:Y:S02]  /*11750*/  HADD2.F32 R36, -RZ, R43.H0_H0 ;  /* 0x2000002bff247230 */ /* 0x000fe40000004100 */
[----:B------:R-:W-:Y:S01]  /*11760*/  FMUL.FTZ R40, R38, R86 ;  /* 0x0000005626287220 */ /* 0x000fe20000410000 */
[----:B------:R-:W-:-:S02]  /*11770*/  HADD2.F32 R4, -RZ, R50.H0_H0 ;  /* 0x20000032ff047230 */ /* 0x000fc40000004100 */
[----:B------:R-:W-:Y:S01]  /*11780*/  FMUL.FTZ R5, R38, R88 ;  /* 0x0000005826057220 */ /* 0x000fe20000410000 */
[----:B------:R-:W-:Y:S01]  /*11790*/  FFMA.FTZ R35, R6, R35, R29 ;  /* 0x0000002306237223 */ /* 0x000fe2000001001d */
[----:B------:R-:W-:Y:S02]  /*117a0*/  HADD2.F32 R28, -RZ, R28.H1_H1 ;  /* 0x3000001cff1c7230 */ /* 0x000fe40000004100 */
[----:B------:R-:W-:Y:S01]  /*117b0*/  FMUL.FTZ R6, R31, R36 ;  /* 0x000000241f067220 */ /* 0x000fe20000410000 */
[----:B------:R-:W-:Y:S02]  /*117c0*/  HADD2.F32 R30, -RZ, R30.H1_H1 ;  /* 0x3000001eff1e7230 */ /* 0x000fe40000004100 */
[C---:B------:R-:W-:Y:S01]  /*117d0*/  FFMA.FTZ R40, R7.reuse, R88, -R40 ;  /* 0x0000005807287223 */ /* 0x040fe20000010828 */
[----:B------:R-:W-:Y:S01]  /*117e0*/  FFMA.FTZ R86, R7, R86, R5 ;  /* 0x0000005607567223 */ /* 0x000fe20000010005 */
        /* <DEDUP_REMOVED lines=27> */
.L_x_4870:
[----:B------:R-:W-:Y:S05]  /*119a0*/  BSYNC B1 ;  /* 0x0000000000017941 */ /* 0x000fea0003800000 */
.L_x_4869:
[----:B------:R-:W-:Y:S04]  /*119b0*/  BSSY B1, `(.L_x_4871) ;  /* 0x0000068000017945 */ /* 0x000fe80003800000 */
[----:B------:R-:W-:Y:S05]  /*119c0*/  @P1 BRA `(.L_x_4872) ;  /* 0x0000000400981947 */ /* 0x000fea0003800000 */
[----:B------:R-:W-:Y:S01]  /*119d0*/  LEA.HI R21, R33, R21, RZ, 0x1d ;  /* 0x0000001521157211 */ /* 0x000fe200078fe8ff */
[----:B------:R-:W-:Y:S01]  /*119e0*/  HADD2.F32 R35, -RZ, R78.H1_H1 ;  /* 0x3000004eff237230 */ /* 0x000fe20000004100 */
[----:B------:R-:W-:Y:S01]  /*119f0*/  LEA.HI R73, R73, R198, RZ, 0x6 ;  /* 0x000000c649497211 */ /* 0x000fe200078f30ff */
[--C-:B------:R-:W-:Y:S01]  /*11a00*/  HADD2.F32 R37, -RZ, R76.reuse.H1_H1 ;  /* 0x3000004cff257230 */ /* 0x100fe20000004100 */
[----:B0-----:R-:W-:Y:S01]  /*11a10*/  SHF.R.S32.HI R4, RZ, 0x1f, R21 ;  /* 0x0000001fff047819 */ /* 0x001fe20000011415 */
[----:B------:R-:W-:Y:S01]  /*11a20*/  IMAD.SHL.U32 R5, R21, 0x8, RZ ;  /* 0x0000000815057824 */ /* 0x000fe200078e00ff */
[----:B-----5:R-:W-:Y:S01]  /*11a30*/  R2UR UR4, R62 ;  /* 0x000000003e0472ca */ /* 0x020fe200000e0000 */
[----:B------:R-:W-:Y:S01]  /*11a40*/  IMAD.SHL.U32 R73, R73, 0x80, RZ ;  /* 0x0000008049497824 */ /* 0x000fe200078e00ff */
[----:B------:R-:W-:Y:S01]  /*11a50*/  LEA.HI R21, R4, R21, RZ, 0x3 ;  /* 0x0000001504157211 */ /* 0x000fe200078f18ff */
[----:B------:R-:W-:Y:S01]  /*11a60*/  HADD2.F32 R76, -RZ, R76.H0_H0 ;  /* 0x2000004cff4c7230 */ /* 0x000fe20000004100 */
[----:B------:R-:W-:Y:S01]  /*11a70*/  LOP3.LUT R4, R206, 0x38, R5, 0xf8, !PT ;  /* 0x00000038ce047812 */ /* 0x000fe200078ef805 */
[----:B------:R-:W-:Y:S01]  /*11a80*/  HADD2.F32 R78, -RZ, R78.H0_H0 ;  /* 0x2000004eff4e7230 */ /* 0x000fe20000004100 */
[----:B------:R-:W-:-:S02]  /*11a90*/  SHF.L.U32 R21, R21, 0xa, RZ ;  /* 0x0000000a15157819 */ /* 0x000fc400000006ff */
[----:B---3--:R-:W-:Y:S02]  /*11aa0*/  LOP3.LUT R24, R4, R61, RZ, 0x3c, !PT ;  /* 0x0000003d04187212 */ /* 0x008fe400078e3cff */
[----:B------:R-:W-:Y:S02]  /*11ab0*/  LOP3.LUT R21, R21, 0x7fffe000, RZ, 0xc0, !PT ;  /* 0x7fffe00015157812 */ /* 0x000fe400078ec0ff */
[----:B------:R-:W-:Y:S02]  /*11ac0*/  LOP3.LUT R71, R206, 0x38, R71, 0xf8, !PT ;  /* 0x00000038ce477812 */ /* 0x000fe400078ef847 */
[----:B------:R-:W-:Y:S02]  /*11ad0*/  IADD3 R21, R24, R21, R211 ;  /* 0x0000001518157210 */ /* 0x000fe40007ffe0d3 */
[----:B------:R-:W-:Y:S02]  /*11ae0*/  LOP3.LUT R71, R71, R61, RZ, 0x3c, !PT ;  /* 0x0000003d47477212 */ /* 0x000fe400078e3cff */
[----:B------:R-:W-:Y:S01]  /*11af0*/  LOP3.LUT R6, R73, 0xffffe000, RZ, 0xc0, !PT ;  /* 0xffffe00049067812 */ /* 0x000fe200078ec0ff */
[----:B------:R-:W-:Y:S01]  /*11b00*/  IMAD R21, R21, 0x2, R16 ;  /* 0x0000000215157824 */ /* 0x000fe200078e0210 */
[----:B------:R-:W-:-:S02]  /*11b10*/  SHF.R.U64 R45, R52, 0x10, R53 ;  /* 0x00000010342d7819 */ /* 0x000fc40000001235 */
[----:B------:R-:W-:Y:S02]  /*11b20*/  IADD3 R6, R71, R6, R211 ;  /* 0x0000000647067210 */ /* 0x000fe40007ffe0d3 */
[----:B------:R-:W0:Y:S01]  /*11b30*/  LDS.128 R24, [R21+0x12400] ;  /* 0x0124000015187984 */ /* 0x000e220000000c00 */
[----:B------:R-:W-:Y:S02]  /*11b40*/  SHF.R.U32.HI R52, RZ, 0x10, R53 ;  /* 0x00000010ff347819 */ /* 0x000fe40000011635 */
[----:B------:R-:W-:Y:S02]  /*11b50*/  LEA R46, R6, UR4, 0x1 ;  /* 0x00000004062e7c11 */ /* 0x000fe4000f8e08ff */
[--C-:B------:R-:W-:Y:S02]  /*11b60*/  SHF.R.U32.HI R32, RZ, 0x10, R9.reuse ;  /* 0x00000010ff207819 */ /* 0x100fe40000011609 */
[----:B------:R-:W-:Y:S01]  /*11b70*/  SHF.R.U64 R43, R8, 0x10, R9 ;  /* 0x00000010082b7819 */ /* 0x000fe20000001209 */
[----:B------:R-:W1:Y:S01]  /*11b80*/  LDS.128 R4, [R46] ;  /* 0x000000002e047984 */ /* 0x000e620000000c00 */
[----:B------:R-:W-:Y:S01]  /*11b90*/  SHF.R.U32.HI R38, RZ, 0x10, R11 ;  /* 0x00000010ff267819 */ /* 0x000fe2000001160b */
[----:B------:R-:W-:Y:S01]  /*11ba0*/  HADD2.F32 R32, -RZ, R32.H0_H0 ;  /* 0x20000020ff207230 */ /* 0x000fe20000004100 */
[----:B------:R-:W-:-:S02]  /*11bb0*/  SHF.R.U64 R44, R54, 0x10, R55 ;  /* 0x00000010362c7819 */ /* 0x000fc40000001237 */
[----:B------:R-:W-:Y:S02]  /*11bc0*/  SHF.R.U32.HI R54, RZ, 0x10, R55 ;  /* 0x00000010ff367819 */ /* 0x000fe40000011637 */
[----:B------:R-:W-:Y:S01]  /*11bd0*/  SHF.R.U64 R42, R10, 0x10, R11 ;  /* 0x000000100a2a7819 */ /* 0x000fe2000000120b */
[--C-:B0-----:R-:W-:Y:S02]  /*11be0*/  HADD2.F32 R28, -RZ, R25.reuse.H0_H0 ;  /* 0x20000019ff1c7230 */ /* 0x101fe40000004100 */
[----:B------:R-:W-:Y:S02]  /*11bf0*/  HADD2.F32 R29, -RZ, R25.H1_H1 ;  /* 0x30000019ff1d7230 */ /* 0x000fe40000004100 */
[----:B------:R-:W-:Y:S02]  /*11c00*/  HADD2.F32 R25, -RZ, R24.H0_H0 ;  /* 0x20000018ff197230 */ /* 0x000fe40000004100 */
[C---:B------:R-:W-:Y:S01]  /*11c10*/  FMUL.FTZ R39, R28.reuse, R37 ;  /* 0x000000251c277220 */ /* 0x040fe20000410000 */
[----:B------:R-:W-:Y:S01]  /*11c20*/  FMUL.FTZ R41, R28, R35 ;  /* 0x000000231c297220 */ /* 0x000fe20000410000 */
[----:B------:R-:W-:-:S02]  /*11c30*/  HADD2.F32 R28, -RZ, R52.H0_H0 ;  /* 0x20000034ff1c7230 */ /* 0x000fc40000004100 */
[C---:B------:R-:W-:Y:S01]  /*11c40*/  FMUL.FTZ R34, R29.reuse, R32 ;  /* 0x000000201d227220 */ /* 0x040fe20000410000 */
[--C-:B-1----:R-:W-:Y:S02]  /*11c50*/  HADD2.F32 R8, -RZ, R5.reuse.H0_H0 ;  /* 0x20000005ff087230 */ /* 0x102fe40000004100 */
[----:B------:R-:W-:Y:S02]  /*11c60*/  HADD2.F32 R9, -RZ, R5.H1_H1 ;  /* 0x30000005ff097230 */ /* 0x000fe40000004100 */
[----:B------:R-:W-:Y:S01]  /*11c70*/  FMUL.FTZ R36, R29, R28 ;  /* 0x0000001c1d247220 */ /* 0x000fe20000410000 */
[----:B------:R-:W-:Y:S02]  /*11c80*/  HADD2.F32 R5, -RZ, R4.H0_H0 ;  /* 0x20000004ff057230 */ /* 0x000fe40000004100 */
[C---:B------:R-:W-:Y:S01]  /*11c90*/  FFMA.FTZ R39, R8.reuse, R35, -R39 ;  /* 0x0000002308277223 */ /* 0x040fe20000010827 */
[----:B------:R-:W-:Y:S01]  /*11ca0*/  FFMA.FTZ R41, R8, R37, R41 ;  /* 0x0000002508297223 */ /* 0x000fe20000010029 */
[----:B------:R-:W-:Y:S01]  /*11cb0*/  FMUL.FTZ R8, R25, R76 ;  /* 0x0000004c19087220 */ /* 0x000fe20000410000 */
[C---:B------:R-:W-:Y:S01]  /*11cc0*/  FFMA.FTZ R34, R9.reuse, R28, -R34 ;  /* 0x0000001c09227223 */ /* 0x040fe20000010822 */
[----:B------:R-:W-:Y:S01]  /*11cd0*/  FFMA.FTZ R36, R9, R32, R36 ;  /* 0x0000002009247223 */ /* 0x000fe20000010024 */
[----:B------:R-:W-:-:S02]  /*11ce0*/  HADD2.F32 R30, -RZ, R26.H0_H0 ;  /* 0x2000001aff1e7230 */ /* 0x000fc40000004100 */
[-C--:B------:R-:W-:Y:S01]  /*11cf0*/  FMUL.FTZ R25, R25, R78.reuse ;  /* 0x0000004e19197220 */ /* 0x080fe20000410000 */
[----:B------:R-:W-:Y:S02]  /*11d00*/  HADD2.F32 R29, -RZ, R77.H0_H0 ;  /* 0x2000004dff1d7230 */ /* 0x000fe40000004100 */
[C---:B------:R-:W-:Y:S01]  /*11d10*/  FFMA.FTZ R78, R5.reuse, R78, -R8 ;  /* 0x0000004e054e7223 */ /* 0x040fe20000010808 */
[----:B------:R-:W-:Y:S02]  /*11d20*/  HADD2.F32 R9, -RZ, R79.H0_H0 ;  /* 0x2000004fff097230 */ /* 0x000fe40000004100 */
[----:B------:R-:W-:Y:S01]  /*11d30*/  FFMA.FTZ R76, R5, R76, R25 ;  /* 0x0000004c054c7223 */ /* 0x000fe20000010019 */
[----:B------:R-:W-:Y:S02]  /*11d40*/  HADD2.F32 R31, -RZ, R27.H0_H0 ;  /* 0x2000001bff1f7230 */ /* 0x000fe40000004100 */
[----:B------:R-:W-:Y:S01]  /*11d50*/  FMUL.FTZ R5, R30, R29 ;  /* 0x0000001d1e057220 */ /* 0x000fe20000410000 */
[----:B------:R-:W-:-:S02]  /*11d60*/  HADD2.F32 R32, -RZ, R77.H1_H1 ;  /* 0x3000004dff207230 */ /* 0x000fc40000004100 */
[----:B------:R-:W-:Y:S01]  /*11d70*/  FMUL.FTZ R25, R30, R9 ;  /* 0x000000091e197220 */ /* 0x000fe20000410000 */
[----:B------:R-:W-:Y:S02]  /*11d80*/  HADD2.F32 R8, -RZ, R79.H1_H1 ;  /* 0x3000004fff087230 */ /* 0x000fe40000004100 */
[----:B------:R-:W-:Y:S02]  /*11d90*/  HADD2.F32 R30, -RZ, R38.H0_H0 ;  /* 0x20000026ff1e7230 */ /* 0x000fe40000004100 */
[C---:B------:R-:W-:Y:S01]  /*11da0*/  FMUL.FTZ R38, R31.reuse, R32 ;  /* 0x000000201f267220 */ /* 0x040fe20000410000 */
[----:B------:R-:W-:Y:S02]  /*11db0*/  HADD2.F32 R11, -RZ, R7.H0_H0 ;  /* 0x20000007ff0b7230 */ /* 0x000fe40000004100 */
[----:B------:R-:W-:Y:S01]  /*11dc0*/  FMUL.FTZ R31, R31, R8 ;  /* 0x000000081f1f7220 */ /* 0x000fe20000410000 */
[----:B------:R-:W-:Y:S02]  /*11dd0*/  HADD2.F32 R10, -RZ, R6.H0_H0 ;  /* 0x20000006ff0a7230 */ /* 0x000fe40000004100 */
[----:B------:R-:W-:-:S02]  /*11de0*/  HADD2.F32 R27, -RZ, R27.H1_H1 ;  /* 0x3000001bff1b7230 */ /* 0x000fc40000004100 */
[C---:B------:R-:W-:Y:S01]  /*11df0*/  FFMA.FTZ R38, R11.reuse, R8, -R38 ;  /* 0x000000080b267223 */ /* 0x040fe20000010826 */
[----:B------:R-:W-:Y:S02]  /*11e00*/  HADD2.F32 R28, -RZ, R54.H0_H0 ;  /* 0x20000036ff1c7230 */ /* 0x000fe40000004100 */
[----:B------:R-:W-:Y:S01]  /*11e10*/  FFMA.FTZ R32, R11, R32, R31 ;  /* 0x000000200b207223 */ /* 0x000fe2000001001f */
[----:B------:R-:W-:Y:S02]  /*11e20*/  HADD2.F32 R7, -RZ, R7.H1_H1 ;  /* 0x30000007ff077230 */ /* 0x000fe40000004100 */
[----:B------:R-:W-:Y:S01]  /*11e30*/  FFMA.FTZ R35, R10, R9, -R5 ;  /* 0x000000090a237223 */ /* 0x000fe20000010805 */
[----:B------:R-:W-:Y:S02]  /*11e40*/  HADD2.F32 R24, -RZ, R24.H1_H1 ;  /* 0x30000018ff187230 */ /* 0x000fe40000004100 */
[C---:B------:R-:W-:Y:S01]  /*11e50*/  FMUL.FTZ R40, R27.reuse, R30 ;  /* 0x0000001e1b287220 */ /* 0x040fe20000410000 */
[----:B------:R-:W-:Y:S01]  /*11e60*/  FMUL.FTZ R8, R27, R28 ;  /* 0x0000001c1b087220 */ /* 0x000fe20000410000 */
[----:B------:R-:W-:-:S02]  /*11e70*/  HADD2.F32 R11, -RZ, R43.H0_H0 ;  /* 0x2000002bff0b7230 */ /* 0x000fc40000004100 */
[----:B------:R-:W-:Y:S01]  /*11e80*/  FFMA.FTZ R10, R10, R29, R25 ;  /* 0x0000001d0a0a7223 */ /* 0x000fe20000010019 */
[----:B------:R-:W-:Y:S02]  /*11e90*/  HADD2.F32 R5, -RZ, R45.H0_H0 ;  /* 0x2000002dff057230 */ /* 0x000fe40000004100 */
[C---:B------:R-:W-:Y:S01]  /*11ea0*/  FFMA.FTZ R37, R7.reuse, R28, -R40 ;  /* 0x0000001c07257223 */ /* 0x040fe20000010828 */
[----:B------:R-:W-:Y:S02]  /*11eb0*/  HADD2.F32 R26, -RZ, R26.H1_H1 ;  /* 0x3000001aff1a7230 */ /* 0x000fe40000004100 */
[----:B------:R-:W-:Y:S01]  /*11ec0*/  FFMA.FTZ R43, R7, R30, R8 ;  /* 0x0000001e072b7223 */ /* 0x000fe20000010008 */
[----:B------:R-:W-:Y:S02]  /*11ed0*/  HADD2.F32 R25, -RZ, R42.H0_H0 ;  /* 0x2000002aff197230 */ /* 0x000fe40000004100 */
[----:B------:R-:W-:Y:S01]  /*11ee0*/  FMUL.FTZ R7, R24, R11 ;  /* 0x0000000b18077220 */ /* 0x000fe20000410000 */
[----:B------:R-:W-:-:S02]  /*11ef0*/  HADD2.F32 R9, -RZ, R44.H0_H0 ;  /* 0x2000002cff097230 */ /* 0x000fc40000004100 */
[----:B------:R-:W-:Y:S01]  /*11f00*/  FMUL.FTZ R24, R24, R5 ;  /* 0x0000000518187220 */ /* 0x000fe20000410000 */
[----:B------:R-:W-:Y:S02]  /*11f10*/  HADD2.F32 R4, -RZ, R4.H1_H1 ;  /* 0x30000004ff047230 */ /* 0x000fe40000004100 */
[C---:B------:R-:W-:Y:S01]  /*11f20*/  FMUL.FTZ R31, R26.reuse, R25 ;  /* 0x000000191a1f7220 */ /* 0x040fe20000410000 */
[----:B------:R-:W-:Y:S02]  /*11f30*/  HADD2.F32 R6, -RZ, R6.H1_H1 ;  /* 0x30000006ff067230 */ /* 0x000fe40000004100 */
[----:B------:R-:W-:Y:S01]  /*11f40*/  FMUL.FTZ R26, R26, R9 ;  /* 0x000000091a1a7220 */ /* 0x000fe20000410000 */
[C---:B------:R-:W-:Y:S01]  /*11f50*/  FFMA.FTZ R29, R4.reuse, R11, R24 ;  /* 0x0000000b041d7223 */ /* 0x040fe20000010018 */
[----:B------:R-:W-:Y:S01]  /*11f60*/  FFMA.FTZ R27, R4, R5, -R7 ;  /* 0x00000005041b7223 */ /* 0x000fe20000010807 */
        /* <DEDUP_REMOVED lines=12> */
.L_x_4872:
[----:B------:R-:W-:Y:S05]  /*12030*/  BSYNC B1 ;  /* 0x0000000000017941 */ /* 0x000fea0003800000 */
.L_x_4871:
[----:B------:R-:W-:Y:S05]  /*12040*/  @P2 BRA `(.L_x_4844) ;  /* 0x0000000400982947 */ /* 0x000fea0003800000 */
[----:B------:R-:W-:Y:S01]  /*12050*/  LEA.HI R0, R0, R199, RZ, 0x6 ;  /* 0x000000c700007211 */ /* 0x000fe200078f30ff */
[----:B0--3--:R-:W-:Y:S01]  /*12060*/  HADD2.F32 R25, -RZ, R74.H1_H1 ;  /* 0x3000004aff197230 */ /* 0x009fe20000004100 */
[----:B------:R-:W-:Y:S01]  /*12070*/  LEA.HI R20, R33, R20, RZ, 0x1d ;  /* 0x0000001421147211 */ /* 0x000fe200078fe8ff */
[--C-:B------:R-:W-:Y:S01]  /*12080*/  HADD2.F32 R26, -RZ, R68.reuse.H1_H1 ;  /* 0x30000044ff1a7230 */ /* 0x100fe20000004100 */
[----:B------:R-:W-:Y:S01]  /*12090*/  LOP3.LUT R3, R206, 0x38, R3, 0xf8, !PT ;  /* 0x00000038ce037812 */ /* 0x000fe200078ef803 */
[----:B------:R-:W-:Y:S01]  /*120a0*/  IMAD.SHL.U32 R0, R0, 0x80, RZ ;  /* 0x0000008000007824 */ /* 0x000fe200078e00ff */
[----:B-1----:R-:W-:Y:S01]  /*120b0*/  SHF.R.S32.HI R5, RZ, 0x1f, R20 ;  /* 0x0000001fff057819 */ /* 0x002fe20000011414 */
[----:B------:R-:W-:Y:S01]  /*120c0*/  HADD2.F32 R68, -RZ, R68.H0_H0 ;  /* 0x20000044ff447230 */ /* 0x000fe20000004100 */
[----:B------:R-:W-:Y:S01]  /*120d0*/  LOP3.LUT R4, R3, R61, RZ, 0x3c, !PT ;  /* 0x0000003d03047212 */ /* 0x000fe200078e3cff */
[----:B------:R-:W-:Y:S01]  /*120e0*/  IMAD.SHL.U32 R3, R20, 0x8, RZ ;  /* 0x0000000814037824 */ /* 0x000fe200078e00ff */
[----:B------:R-:W-:Y:S01]  /*120f0*/  LEA.HI R5, R5, R20, RZ, 0x3 ;  /* 0x0000001405057211 */ /* 0x000fe200078f18ff */
[----:B------:R-:W-:Y:S01]  /*12100*/  HADD2.F32 R74, -RZ, R74.H0_H0 ;  /* 0x2000004aff4a7230 */ /* 0x000fe20000004100 */
[----:B------:R-:W-:-:S02]  /*12110*/  LOP3.LUT R0, R0, 0xffffe000, RZ, 0xc0, !PT ;  /* 0xffffe00000007812 */ /* 0x000fc400078ec0ff */
[----:B-----5:R-:W-:Y:S01]  /*12120*/  R2UR UR4, R62 ;  /* 0x000000003e0472ca */ /* 0x020fe200000e0000 */
[----:B------:R-:W-:Y:S01]  /*12130*/  IMAD.SHL.U32 R5, R5, 0x400, RZ ;  /* 0x0000040005057824 */ /* 0x000fe200078e00ff */
[----:B------:R-:W-:Y:S02]  /*12140*/  IADD3 R4, R4, R0, R211 ;  /* 0x0000000004047210 */ /* 0x000fe40007ffe0d3 */
[----:B------:R-:W-:Y:S02]  /*12150*/  LOP3.LUT R0, R206, 0x38, R3, 0xf8, !PT ;  /* 0x00000038ce007812 */ /* 0x000fe400078ef803 */
[----:B------:R-:W-:Y:S02]  /*12160*/  LOP3.LUT R3, R5, 0x7fffe000, RZ, 0xc0, !PT ;  /* 0x7fffe00005037812 */ /* 0x000fe400078ec0ff */
[----:B------:R-:W-:Y:S02]  /*12170*/  LOP3.LUT R0, R0, R61, RZ, 0x3c, !PT ;  /* 0x0000003d00007212 */ /* 0x000fe400078e3cff */
[----:B------:R-:W-:-:S02]  /*12180*/  SHF.R.U32.HI R27, RZ, 0x10, R13 ;  /* 0x00000010ff1b7819 */ /* 0x000fc4000001160d */
[----:B------:R-:W-:Y:S02]  /*12190*/  IADD3 R3, R0, R3, R211 ;  /* 0x0000000300037210 */ /* 0x000fe40007ffe0d3 */
[----:B------:R-:W-:Y:S01]  /*121a0*/  LEA R37, R4, UR4, 0x1 ;  /* 0x0000000404257c11 */ /* 0x000fe2000f8e08ff */
[----:B------:R-:W-:Y:S01]  /*121b0*/  HADD2.F32 R27, -RZ, R27.H0_H0 ;  /* 0x2000001bff1b7230 */ /* 0x000fe20000004100 */
[--C-:B------:R-:W-:Y:S01]  /*121c0*/  SHF.R.U64 R33, R14, 0x10, R15.reuse ;  /* 0x000000100e217819 */ /* 0x100fe2000000120f */
[----:B------:R-:W-:Y:S01]  /*121d0*/  IMAD R3, R3, 0x2, R16 ;  /* 0x0000000203037824 */ /* 0x000fe200078e0210 */
[----:B------:R-:W-:Y:S01]  /*121e0*/  SHF.R.U32.HI R32, RZ, 0x10, R15 ;  /* 0x00000010ff207819 */ /* 0x000fe2000001160f */
[----:B------:R-:W0:Y:S01]  /*121f0*/  LDS.128 R4, [R37] ;  /* 0x0000000025047984 */ /* 0x000e220000000c00 */
[--C-:B------:R-:W-:Y:S02]  /*12200*/  SHF.R.U64 R36, R56, 0x10, R57.reuse ;  /* 0x0000001038247819 */ /* 0x100fe40000001239 */
[----:B------:R-:W-:Y:S01]  /*12210*/  SHF.R.U32.HI R56, RZ, 0x10, R57 ;  /* 0x00000010ff387819 */ /* 0x000fe20000011639 */
[----:B------:R-:W1:Y:S01]  /*12220*/  LDS.128 R8, [R3+0x12400] ;  /* 0x0124000003087984 */ /* 0x000e620000000c00 */
[----:B------:R-:W-:-:S02]  /*12230*/  SHF.R.U64 R34, R12, 0x10, R13 ;  /* 0x000000100c227819 */ /* 0x000fc4000000120d */
[--C-:B------:R-:W-:Y:S02]  /*12240*/  SHF.R.U64 R35, R58, 0x10, R59.reuse ;  /* 0x000000103a237819 */ /* 0x100fe4000000123b */
[----:B------:R-:W-:Y:S01]  /*12250*/  SHF.R.U32.HI R58, RZ, 0x10, R59 ;  /* 0x00000010ff3a7819 */ /* 0x000fe2000001163b */
[--C-:B0-----:R-:W-:Y:S02]  /*12260*/  HADD2.F32 R12, -RZ, R5.reuse.H0_H0 ;  /* 0x20000005ff0c7230 */ /* 0x101fe40000004100 */
[----:B------:R-:W-:Y:S02]  /*12270*/  HADD2.F32 R5, -RZ, R5.H1_H1 ;  /* 0x30000005ff057230 */ /* 0x000fe40000004100 */
[--C-:B-1----:R-:W-:Y:S02]  /*12280*/  HADD2.F32 R15, -RZ, R9.reuse.H0_H0 ;  /* 0x20000009ff0f7230 */ /* 0x102fe40000004100 */
[----:B------:R-:W-:Y:S02]  /*12290*/  HADD2.F32 R20, -RZ, R9.H1_H1 ;  /* 0x30000009ff147230 */ /* 0x000fe40000004100 */
[----:B------:R-:W-:-:S02]  /*122a0*/  HADD2.F32 R9, -RZ, R8.H0_H0 ;  /* 0x20000008ff097230 */ /* 0x000fc40000004100 */
[CC--:B------:R-:W-:Y:S01]  /*122b0*/  FMUL.FTZ R29, R15.reuse, R26.reuse ;  /* 0x0000001a0f1d7220 */ /* 0x0c0fe20000410000 */
[----:B------:R-:W-:Y:S01]  /*122c0*/  FMUL.FTZ R31, R15, R25 ;  /* 0x000000190f1f7220 */ /* 0x000fe20000410000 */
        /* <DEDUP_REMOVED lines=9> */
[-C--:B------:R-:W-:Y:S01]  /*12360*/  FMUL.FTZ R9, R9, R74.reuse ;  /* 0x0000004a09097220 */ /* 0x080fe20000410000 */
[----:B------:R-:W-:Y:S02]  /*12370*/  HADD2.F32 R20, -RZ, R69.H0_H0 ;  /* 0x20000045ff147230 */ /* 0x000fe40000004100 */
[----:B------:R-:W-:Y:S01]  /*12380*/  FFMA.FTZ R26, R5, R27, R12 ;  /* 0x0000001b051a7223 */ /* 0x000fe2000001000c */
[----:B------:R-:W-:Y:S02]  /*12390*/  HADD2.F32 R13, -RZ, R6.H0_H0 ;  /* 0x20000006ff0d7230 */ /* 0x000fe40000004100 */
[C---:B------:R-:W-:Y:S01]  /*123a0*/  FFMA.FTZ R15, R0.reuse, R74, -R15 ;  /* 0x0000004a000f7223 */ /* 0x040fe2000001080f */
[----:B------:R-:W-:Y:S02]  /*123b0*/  HADD2.F32 R24, -RZ, R11.H0_H0 ;  /* 0x2000000bff187230 */ /* 0x000fe40000004100 */
[----:B------:R-:W-:Y:S01]  /*123c0*/  FFMA.FTZ R68, R0, R68, R9 ;  /* 0x0000004400447223 */ /* 0x000fe20000010009 */
[----:B------:R-:W-:-:S02]  /*123d0*/  HADD2.F32 R12, -RZ, R75.H0_H0 ;  /* 0x2000004bff0c7230 */ /* 0x000fc40000004100 */
[C---:B------:R-:W-:Y:S01]  /*123e0*/  FMUL.FTZ R0, R21.reuse, R20 ;  /* 0x0000001415007220 */ /* 0x040fe20000410000 */
[----:B------:R-:W-:Y:S02]  /*123f0*/  HADD2.F32 R69, -RZ, R69.H1_H1 ;  /* 0x30000045ff457230 */ /* 0x000fe40000004100 */
[----:B------:R-:W-:Y:S02]  /*12400*/  HADD2.F32 R75, -RZ, R75.H1_H1 ;  /* 0x3000004bff4b7230 */ /* 0x000fe40000004100 */
[-C--:B------:R-:W-:Y:S01]  /*12410*/  FMUL.FTZ R30, R21, R12.reuse ;  /* 0x0000000c151e7220 */ /* 0x080fe20000410000 */
[----:B------:R-:W-:Y:S02]  /*12420*/  HADD2.F32 R14, -RZ, R7.H0_H0 ;  /* 0x20000007ff0e7230 */ /* 0x000fe40000004100 */
[----:B------:R-:W-:Y:S01]  /*12430*/  FFMA.FTZ R25, R13, R12, -R0 ;  /* 0x0000000c0d197223 */ /* 0x000fe20000010800 */
[----:B------:R-:W-:Y:S01]  /*12440*/  FMUL.FTZ R5, R24, R69 ;  /* 0x0000004518057220 */ /* 0x000fe20000410000 */
[----:B------:R-:W-:-:S02]  /*12450*/  HADD2.F32 R11, -RZ, R11.H1_H1 ;  /* 0x3000000bff0b7230 */ /* 0x000fc40000004100 */
[-C--:B------:R-:W-:Y:S01]  /*12460*/  FMUL.FTZ R24, R24, R75.reuse ;  /* 0x0000004b18187220 */ /* 0x080fe20000410000 */
[----:B------:R-:W-:Y:S02]  /*12470*/  HADD2.F32 R12, -RZ, R32.H0_H0 ;  /* 0x20000020ff0c7230 */ /* 0x000fe40000004100 */
[----:B------:R-:W-:Y:S01]  /*12480*/  FFMA.FTZ R30, R13, R20, R30 ;  /* 0x000000140d1e7223 */ /* 0x000fe2000001001e */
[----:B------:R-:W-:Y:S02]  /*12490*/  HADD2.F32 R0, -RZ, R58.H0_H0 ;  /* 0x2000003aff007230 */ /* 0x000fe40000004100 */
[C---:B------:R-:W-:Y:S01]  /*124a0*/  FFMA.FTZ R75, R14.reuse, R75, -R5 ;  /* 0x0000004b0e4b7223 */ /* 0x040fe20000010805 */
[----:B------:R-:W-:Y:S01]  /*124b0*/  FFMA.FTZ R24, R14, R69, R24 ;  /* 0x000000450e187223 */ /* 0x000fe20000010018 */
[----:B------:R-:W-:Y:S02]  /*124c0*/  HADD2.F32 R7, -RZ, R7.H1_H1 ;  /* 0x30000007ff077230 */ /* 0x000fe40000004100 */
[C---:B------:R-:W-:Y:S01]  /*124d0*/  FMUL.FTZ R20, R11.reuse, R12 ;  /* 0x0000000c0b147220 */ /* 0x040fe20000410000 */
[----:B------:R-:W-:Y:S01]  /*124e0*/  FMUL.FTZ R14, R11, R0 ;  /* 0x000000000b0e7220 */ /* 0x000fe20000410000 */
[----:B------:R-:W-:-:S02]  /*124f0*/  HADD2.F32 R8, -RZ, R8.H1_H1 ;  /* 0x30000008ff087230 */ /* 0x000fc40000004100 */
[----:B------:R-:W-:Y:S02]  /*12500*/  HADD2.F32 R10, -RZ, R10.H1_H1 ;  /* 0x3000000aff0a7230 */ /* 0x000fe40000004100 */
[C---:B------:R-:W-:Y:S01]  /*12510*/  FFMA.FTZ R20, R7.reuse, R0, -R20 ;  /* 0x0000000007147223 */ /* 0x040fe20000010814 */
[----:B------:R-:W-:Y:S02]  /*12520*/  HADD2.F32 R11, -RZ, R34.H0_H0 ;  /* 0x20000022ff0b7230 */ /* 0x000fe40000004100 */
[----:B------:R-:W-:Y:S02]  /*12530*/  HADD2.F32 R13, -RZ, R33.H0_H0 ;  /* 0x20000021ff0d7230 */ /* 0x000fe40000004100 */
[----:B------:R-:W-:Y:S01]  /*12540*/  FFMA.FTZ R33, R7, R12, R14 ;  /* 0x0000000c07217223 */ /* 0x000fe2000001000e */
[----:B------:R-:W-:Y:S02]  /*12550*/  HADD2.F32 R5, -RZ, R36.H0_H0 ;  /* 0x20000024ff057230 */ /* 0x000fe40000004100 */
[----:B------:R-:W-:Y:S01]  /*12560*/  FMUL.FTZ R7, R8, R11 ;  /* 0x0000000b08077220 */ /* 0x000fe20000410000 */
[----:B------:R-:W-:-:S02]  /*12570*/  HADD2.F32 R9, -RZ, R35.H0_H0 ;  /* 0x20000023ff097230 */ /* 0x000fc40000004100 */
        /* <DEDUP_REMOVED lines=19> */
.L_x_4844:
[----:B------:R-:W-:Y:S05]  /*126b0*/  BSYNC B0 ;  /* 0x0000000000007941 */ /* 0x000fea0003800000 */
.L_x_4822:
        /* <DEDUP_REMOVED lines=8> */
.L_x_4820:
[----:B0-234-:R-:W2:Y:S02]  /*12740*/  LDL R0, [R1+0x38] ;  /* 0x0000380001007983 */ /* 0x01dea40000100800 */
[----:B--2---:R-:W-:-:S13]  /*12750*/  R2UR UR4, R0 ;  /* 0x00000000000472ca */ /* 0x004fda00000e0000 */
[----:B------:R-:W-:-:S05]  /*12760*/  IMAD.U32 R0, RZ, RZ, UR4 ;  /* 0x00000004ff007e24 */ /* 0x000fca000f8e00ff */
[----:B------:R-:W-:-:S13]  /*12770*/  ISETP.NE.AND P0, PT, R0, 0x3, PT ;  /* 0x000000030000780c */ /* 0x000fda0003f05270 */
[----:B------:R-:W-:Y:S05]  /*12780*/  @!P0 BRA `(.L_x_4873) ;  /* 0x0000000000048947 */ /* 0x000fea0003800000 */
[----:B------:R-:W-:Y:S01]  /*12790*/  BPT.TRAP 0x1 ;  /* 0x000000040000795c */ /* 0x000fe20000300000 */
.L_x_4873:
[----:B------:R-:W-:Y:S01]  /*127a0*/  IMAD R5, R19, 0x8, R16 ;  /* 0x0000000813057824 */ /* 0x000fe200078e0210 */
[----:B------:R-:W-:-:S04]  /*127b0*/  SHF.L.U32 R0, R194, 0x1f, RZ ;  /* 0x0000001fc2007819 */ /* 0x000fc800000006ff */
[----:B------:R0:W2:Y:S01]  /*127c0*/  SYNCS.PHASECHK.TRANS64.TRYWAIT P2, [R5+URZ+0x30830], R0 ;  /* 0x03083000050075a7 */ /* 0x0000a2000804017f */
[----:B------:R-:W-:Y:S05]  /*127d0*/  @!P0 BRA `(.L_x_4874) ;  /* 0x0000000000048947 */ /* 0x000fea0003800000 */
[----:B------:R-:W-:Y:S01]  /*127e0*/  BPT.TRAP 0x1 ;  /* 0x000000040000795c */ /* 0x000fe20000300000 */
.L_x_4874:
[----:B-1----:R-:W1:Y:S02]  /*127f0*/  S2R R3, SR_TID.X ;  /* 0x0000000000037919 */ /* 0x002e640000002100 */
[----:B-1----:R-:W-:-:S04]  /*12800*/  LOP3.LUT R3, R3, 0x7f, RZ, 0xc0, !PT ;  /* 0x0000007f03037812 */ /* 0x002fc800078ec0ff */
[----:B------:R-:W-:Y:S01]  /*12810*/  ISETP.NE.AND P1, PT, R3, RZ, PT ;  /* 0x000000ff0300720c */ /* 0x000fe20003f25270 */
[----:B--2---:R-:W-:-:S12]  /*12820*/  @P2 BRA `(.L_x_4875) ;  /* 0x0000000000082947 */ /* 0x004fd80003800000 */
[----:B------:R-:W1:Y:S02]  /*12830*/  SYNCS.PHASECHK.TRANS64.TRYWAIT P2, [R5+URZ+0x30830], R0 ;  /* 0x03083000050075a7 */ /* 0x000e64000804017f */
[----:B-1----:R-:W-:Y:S05]  /*12840*/  @!P2 BRA `(.L_x_4876) ;  /* 0x000001a80010a947 */ /* 0x002fea0003800000 */
.L_x_4875:
[----:B------:R-:W-:Y:S05]  /*12850*/  WARPSYNC.ALL ;  /* 0x0000000000007948 */ /* 0x000fea0003800000 */
[----:B01----:R-:W-:Y:S01]  /*12860*/  VIADD R0, R16, 0x1e400 ;  /* 0x0001e40010007836 */ /* 0x003fe20000000000 */
[----:B------:R-:W-:Y:S01]  /*12870*/  R2UR UR52, R2 ;  /* 0x00000000023472ca */ /* 0x000fe200000e0000 */
[----:B------:R-:W-:Y:S01]  /*12880*/  IMAD.MOV.U32 R3, RZ, RZ, 0x40000040 ;  /* 0x40000040ff037424 */ /* 0x000fe200078e00ff */
[----:B-----5:R-:W-:Y:S01]  /*12890*/  WARPGROUP.ARRIVE ;  /* 0x00000000000079c5 */ /* 0x020fe20000000000 */
[----:B------:R-:W-:Y:S01]  /*128a0*/  UMOV UR53, 0x40000040 ;  /* 0x4000004000357882 */ /* 0x000fe20000000000 */
[----:B------:R-:W-:Y:S01]  /*128b0*/  SHF.R.U32.HI R0, RZ, 0x4, R0 ;  /* 0x00000004ff007819 */ /* 0x000fe20000011600 */
[----:B------:R-:W-:Y:S01]  /*128c0*/  IMAD.MOV.U32 R7, RZ, RZ, 0x40000040 ;  /* 0x40000040ff077424 */ /* 0x000fe200078e00ff */
[----:B------:R-:W-:Y:S01]  /*128d0*/  R2UR UR55, R3 ;  /* 0x00000000033772ca */ /* 0x000fe200000e0000 */
[----:B------:R-:W-:Y:S01]  /*128e0*/  UMOV UR49, 0x40000040 ;  /* 0x4000004000317882 */ /* 0x000fe20000000000 */
[----:B------:R-:W-:Y:S01]  /*128f0*/  LOP3.LUT R0, R0, 0x3fff, RZ, 0xc0, !PT ;  /* 0x00003fff00007812 */ /* 0x000fe200078ec0ff */
[----:B------:R-:W-:Y:S01]  /*12900*/  UMOV UR9, 0x40000040 ;  /* 0x4000004000097882 */ /* 0x000fe20000000000 */
[----:B------:R-:W-:Y:S01]  /*12910*/  R2UR UR51, R7 ;  /* 0x00000000073372ca */ /* 0x000fe200000e0000 */
[----:B------:R-:W-:Y:S01]  /*12920*/  IMAD.MOV.U32 R7, RZ, RZ, 0x40000040 ;  /* 0x40000040ff077424 */ /* 0x000fe200078e00ff */
[----:B------:R-:W-:Y:S01]  /*12930*/  LOP3.LUT R8, R0, 0x10000, RZ, 0xfc, !PT ;  /* 0x0001000000087812 */ /* 0x000fe200078efcff */
[----:B------:R-:W-:Y:S01]  /*12940*/  ULOP3.LUT UR52, UR52, 0x10000, URZ, 0xfc, !UPT ;  /* 0x0001000034347892 */ /* 0x000fe2000f8efc3f */
[----:B------:R-:W-:Y:S01]  /*12950*/  IMAD.U32 R11, RZ, RZ, UR9 ;  /* 0x00000009ff0b7e24 */ /* 0x000fe2000f8e00ff */
[----:B------:R-:W-:Y:S01]  /*12960*/  UMOV UR57, 0x40000040 ;  /* 0x4000004000397882 */ /* 0x000fe20000000000 */
[----:B------:R-:W-:Y:S01]  /*12970*/  R2UR UR11, R7 ;  /* 0x00000000070b72ca */ /* 0x000fe200000e0000 */
[----:B------:R-:W-:Y:S01]  /*12980*/  IMAD R2, R19, 0x900, R8 ;  /* 0x0000090013027824 */ /* 0x000fe200078e0208 */
[----:B------:R-:W-:Y:S01]  /*12990*/  UIADD3 UR48, UR52, 0x2, URZ ;  /* 0x0000000234307890 */ /* 0x000fe2000fffe03f */
[----:B------:R-:W-:Y:S01]  /*129a0*/  IMAD.MOV.U32 R7, RZ, RZ, 0x40000040 ;  /* 0x40000040ff077424 */ /* 0x000fe200078e00ff */
[----:B------:R-:W-:Y:S01]  /*129b0*/  UIADD3 UR4, UR52, 0x4, URZ ;  /* 0x0000000434047890 */ /* 0x000fe2000fffe03f */
[C---:B------:R-:W-:Y:S01]  /*129c0*/  VIADD R6, R2.reuse, 0x2 ;  /* 0x0000000202067836 */ /* 0x040fe20000000000 */
[----:B------:R-:W-:Y:S01]  /*129d0*/  R2UR UR54, R2 ;  /* 0x00000000023672ca */ /* 0x000fe200000e0000 */
[----:B------:R-:W-:Y:S01]  /*129e0*/  UIADD3 UR56, UR52, 0x802, URZ ;  /* 0x0000080234387890 */ /* 0x000fe2000fffe03f */
[----:B------:R-:W-:Y:S01]  /*129f0*/  IMAD.MOV.U32 R3, RZ, RZ, 0x40000040 ;  /* 0x40000040ff037424 */ /* 0x000fe200078e00ff */
[----:B------:R-:W-:Y:S01]  /*12a00*/  UIADD3 UR40, UR52, 0x804, URZ ;  /* 0x0000080434287890 */ /* 0x000fe2000fffe03f */
[----:B------:R-:W-:Y:S01]  /*12a10*/  R2UR UR50, R6 ;  /* 0x00000000063272ca */ /* 0x000fe200000e0000 */
[----:B------:R-:W-:Y:S01]  /*12a20*/  VIADD R6, R2, 0x4 ;  /* 0x0000000402067836 */ /* 0x000fe20000000000 */
[----:B------:R-:W-:Y:S01]  /*12a30*/  UMOV UR8, UR4 ;  /* 0x0000000400087c82 */ /* 0x000fe20008000000 */
[----:B------:R-:W-:Y:S01]  /*12a40*/  UIADD3 UR4, UR52, 0x6, URZ ;  /* 0x0000000634047890 */ /* 0x000fe2000fffe03f */
[----:B------:R-:W-:Y:S01]  /*12a50*/  IMAD.U32 R10, RZ, RZ, UR8 ;  /* 0x00000008ff0a7e24 */ /* 0x000fe2000f8e00ff */
[----:B------:R-:W-:Y:S01]  /*12a60*/  UMOV UR41, 0x40000040 ;  /* 0x4000004000297882 */ /* 0x000fe20000000000 */
[----:B------:R-:W-:Y:S01]  /*12a70*/  R2UR UR10, R6 ;  /* 0x00000000060a72ca */ /* 0x000fe200000e0000 */
[----:B------:R-:W-:Y:S01]  /*12a80*/  UIADD3 UR36, UR52, 0x806, URZ ;  /* 0x0000080634247890 */ /* 0x000fe2000fffe03f */
[----:B------:R-:W-:Y:S01]  /*12a90*/  IADD3 R6, R2, 0x6, RZ ;  /* 0x0000000602067810 */ /* 0x000fe20007ffe0ff */
[----:B------:R-:W-:Y:S01]  /*12aa0*/  HGMMA.64x96x16.F32 R24, gdesc[UR52], RZ, !UPT, gsb0 ;  /* 0x01600000341879f0 */ /* 0x000fe2000c0008ff */
[----:B------:R0:W-:Y:S01]  /*12ab0*/  STL.64 [R1+0x30], R10 ;  /* 0x0000300a01007387 */ /* 0x0001e20000100a00 */
[----:B------:R-:W-:Y:S01]  /*12ac0*/  R2UR UR39, R3 ;  /* 0x00000000032772ca */ /* 0x000fe200000e0000 */
[----:B------:R-:W-:Y:S01]  /*12ad0*/  UMOV UR37, 0x40000040 ;  /* 0x4000004000257882 */ /* 0x000fe20000000000 */
[----:B------:R-:W1:Y:S01]  /*12ae0*/  LDC R94, c[0x0][0x448] ;  /* 0x00011200ff5e7b82 */ /* 0x000e620000000800 */
[----:B------:R-:W-:Y:S01]  /*12af0*/  IMAD.IADD R0, R214, 0x1, R212 ;  /* 0x00000001d6007824 */ /* 0x000fe200078e02d4 */
[----:B------:R-:W-:-:S03]  /*12b00*/  LOP3.LUT R18, R18, 0xffdfffff, RZ, 0xc0, !PT ;  /* 0xffdfffff12127812 */ /* 0x000fc600078ec0ff */
[----:B------:R-:W-:-:S03]  /*12b10*/  IMAD.MOV.U32 R4, RZ, RZ, R0 ;  /* 0x000000ffff047224 */ /* 0x000fc600078e0000 */
[----:B------:R-:W2:Y:S01]  /*12b20*/  LDC.64 R12, c[0x0][0x9e0] ;  /* 0x00027800ff0c7b82 */ /* 0x000ea20000000a00 */
[----:B-1----:R-:W-:-:S13]  /*12b30*/  ISETP.NE.AND P2, PT, R94, 0x1, PT ;  /* 0x000000015e00780c */ /* 0x002fda0003f45270 */
[----:B------:R-:W1:Y:S01]  /*12b40*/  @P2 LDC R3, c[0x0][0x44c] ;  /* 0x00011300ff032b82 */ /* 0x000e620000000800 */
[----:B------:R-:W-:-:S04]  /*12b50*/  @P2 LOP3.LUT R18, R18, 0x200000, RZ, 0xfc, !PT ;  /* 0x0020000012122812 */ /* 0x000fc800078efcff */
[----:B------:R-:W-:Y:S01]  /*12b60*/  LOP3.LUT R18, R18, 0xffefffff, RZ, 0xc0, !PT ;  /* 0xffefffff12127812 */ /* 0x000fe200078ec0ff */
[----:B------:R-:W-:Y:S02]  /*12b70*/  WARPGROUP.DEPBAR.LE gsb0, 0x0 ;  /* 0x00008000000079c5 */ /* 0x000fe40000010000 */
[----:B------:R-:W-:-:S06]  /*12b80*/  WARPGROUP.ARRIVE ;  /* 0x00000000000079c5 */ /* 0x000fcc0000000000 */
[----:B------:R-:W-:Y:S03]  /*12b90*/  HGMMA.64x96x16.F32 R24, gdesc[UR48], R24, gsb0 ;  /* 0x01600000301879f0 */ /* 0x000fe60008000818 */
[----:B------:R-:W-:Y:S02]  /*12ba0*/  WARPGROUP.DEPBAR.LE gsb0, 0x0 ;  /* 0x00008000000079c5 */ /* 0x000fe40000010000 */
[----:B------:R-:W-:-:S06]  /*12bb0*/  WARPGROUP.ARRIVE ;  /* 0x00000000000079c5 */ /* 0x000fcc0000000000 */
[----:B------:R-:W-:Y:S01]  /*12bc0*/  HGMMA.64x96x16.F32 R24, gdesc[UR8], R24, gsb0 ;  /* 0x01600000081879f0 */ /* 0x000fe20008000818 */
[----:B------:R-:W-:Y:S01]  /*12bd0*/  R2UR UR10, R6 ;  /* 0x00000000060a72ca */ /* 0x000fe200000e0000 */
[----:B------:R-:W-:Y:S01]  /*12be0*/  UMOV UR8, UR4 ;  /* 0x0000000400087c82 */ /* 0x000fe20008000000 */
[----:B------:R-:W-:Y:S01]  /*12bf0*/  R2UR UR11, R7 ;  /* 0x00000000070b72ca */ /* 0x000fe200000e0000 */
[----:B------:R-:W-:Y:S01]  /*12c00*/  UMOV UR9, 0x40000040 ;  /* 0x4000004000097882 */ /* 0x000fe20000000000 */
[----:B------:R-:W-:Y:S01]  /*12c10*/  VIADD R6, R2, 0x300 ;  /* 0x0000030002067836 */ /* 0x000fe20000000000 */
[----:B------:R-:W-:Y:S01]  /*12c20*/  UIADD3 UR4, UR52, 0x400, URZ ;  /* 0x0000040034047890 */ /* 0x000fe2000fffe03f */
[----:B------:R-:W-:Y:S02]  /*12c30*/  IMAD.MOV.U32 R7, RZ, RZ, 0x40000040 ;  /* 0x40000040ff077424 */ /* 0x000fe400078e00ff */
[----:B0-----:R-:W-:Y:S02]  /*12c40*/  IMAD.U32 R10, RZ, RZ, UR8 ;  /* 0x00000008ff0a7e24 */ /* 0x001fe4000f8e00ff */
[----:B------:R-:W-:-:S05]  /*12c50*/  IMAD.U32 R11, RZ, RZ, UR9 ;  /* 0x00000009ff0b7e24 */ /* 0x000fca000f8e00ff */
[----:B------:R0:W-:Y:S01]  /*12c60*/  STL.64 [R1+0x28], R10 ;  /* 0x0000280a01007387 */ /* 0x0001e20000100a00 */
        /* <DEDUP_REMOVED lines=33> */
[----:B------:R-:W-:Y:S01]  /*12e80*/  IMAD.MOV.U32 R7, RZ, RZ, 0x40000040 ;  /* 0x40000040ff077424 */ /* 0x000fe200078e00ff */
[----:B------:R-:W-:Y:S01]  /*12e90*/  IADD3 R6, R2, 0x306, RZ ;  /* 0x0000030602067810 */ /* 0x000fe20007ffe0ff */
[----:B------:R-:W-:Y:S01]  /*12ea0*/  UIADD3 UR4, UR52, 0x406, URZ ;  /* 0x0000040634047890 */ /* 0x000fe2000fffe03f */
        /* <DEDUP_REMOVED lines=24> */
[----:B------:R-:W-:Y:S01]  /*13030*/  ULDC UR4, c[0x0][0x9dc] ;  /* 0x0002770000047ab9 */ /* 0x000fe20000000800 */
[----:B------:R-:W-:Y:S02]  /*13040*/  IMAD.MOV.U32 R7, RZ, RZ, 0x40000040 ;  /* 0x40000040ff077424 */ /* 0x000fe400078e00ff */
[----:B0-----:R-:W-:Y:S01]  /*13050*/  IMAD.U32 R10, RZ, RZ, UR8 ;  /* 0x00000008ff0a7e24 */ /* 0x001fe2000f8e00ff */
[----:B------:R-:W-:Y:S01]  /*13060*/  R2UR UR58, R6 ;  /* 0x00000000063a72ca */ /* 0x000fe200000e0000 */
[----:B------:R-:W-:Y:S01]  /*13070*/  VIADD R6, R2, 0x604 ;  /* 0x0000060402067836 */ /* 0x000fe20000000000 */
[----:B------:R-:W-:Y:S01]  /*13080*/  R2UR UR59, R7 ;  /* 0x00000000073b72ca */ /* 0x000fe200000e0000 */
[----:B------:R-:W-:-:S02]  /*13090*/  IMAD.MOV.U32 R7, RZ, RZ, 0x40000040 ;  /* 0x40000040ff077424 */ /* 0x000fc400078e00ff */
[----:B------:R-:W-:Y:S01]  /*130a0*/  VIADD R2, R2, 0x606 ;  /* 0x0000060602027836 */ /* 0x000fe20000000000 */
[----:B------:R-:W-:Y:S01]  /*130b0*/  R2UR UR42, R6 ;  /* 0x00000000062a72ca */ /* 0x000fe200000e0000 */
[----:B------:R-:W-:Y:S01]  /*130c0*/  IMAD.U32 R11, RZ, RZ, UR9 ;  /* 0x00000009ff0b7e24 */ /* 0x000fe2000f8e00ff */
[----:B------:R-:W-:Y:S02]  /*130d0*/  R2UR UR43, R7 ;  /* 0x00000000072b72ca */ /* 0x000fe400000e0000 */
[----:B------:R-:W-:Y:S01]  /*130e0*/  R2UR UR38, R2 ;  /* 0x00000000022672ca */ /* 0x000fe200000e0000 */
[----:B------:R-:W0:Y:S01]  /*130f0*/  @P2 LDC R7, c[0x0][0x450] ;  /* 0x00011400ff072b82 */ /* 0x000e220000000800 */
[----:B-1----:R-:W-:Y:S01]  /*13100*/  @P2 IMAD.HI.U32 R2, R0, R3, RZ ;  /* 0x0000000300022227 */ /* 0x002fe200078e00ff */
[----:B------:R-:W-:Y:S01]  /*13110*/  @!P1 IADD3 R0, R5, 0x30840, RZ ;  /* 0x0003084005009810 */ /* 0x000fe20007ffe0ff */
[----:B------:R1:W-:Y:S02]  /*13120*/  STL.64 [R1], R10 ;  /* 0x0000000a01007387 */ /* 0x0003e40000100a00 */
[----:B------:R-:W-:Y:S01]  /*13130*/  IMAD.MOV.U32 R3, RZ, RZ, -0x60 ;  /* 0xffffffa0ff037424 */ /* 0x000fe200078e00ff */
[----:B------:R-:W-:Y:S01]  /*13140*/  @!P1 PRMT R0, RZ, 0x654, R0 ;  /* 0x00000654ff009816 */ /* 0x000fe20000000000 */
[----:B-1----:R-:W-:Y:S01]  /*13150*/  IMAD.U32 R10, RZ, RZ, UR4 ;  /* 0x00000004ff0a7e24 */ /* 0x002fe2000f8e00ff */
[----:B0-----:R-:W-:Y:S01]  /*13160*/  @P2 SHF.R.U32.HI R4, RZ, R7, R2 ;  /* 0x00000007ff042219 */ /* 0x001fe20000011602 */
[C---:B------:R-:W-:Y:S01]  /*13170*/  IMAD R2, R72.reuse, R3, 0x61 ;  /* 0x0000006148027424 */ /* 0x040fe200078e0203 */
[----:B--2---:R-:W-:Y:S01]  /*13180*/  ISETP.GE.AND P2, PT, R13, 0x1, PT ;  /* 0x000000010d00780c */ /* 0x004fe20003f46270 */
[----:B------:R-:W-:-:S02]  /*13190*/  IMAD R3, R72, -0x60, R197 ;  /* 0xffffffa048037824 */ /* 0x000fc400078e02c5 */
[----:B------:R-:W0:Y:S01]  /*131a0*/  SHFL.IDX PT, R7, R4, RZ, 0x1c1f ;  /* 0x001c1fff04077589 */ /* 0x000e2200000e0000 */
[----:B------:R-:W-:Y:S01]  /*131b0*/  IADD3 R5, R197, R2, -R200 ;  /* 0x00000002c5057210 */ /* 0x000fe20007ffe8c8 */
[----:B------:R-:W-:Y:S01]  /*131c0*/  VIADD R77, R2, 0xffffffff ;  /* 0xffffffff024d7836 */ /* 0x000fe20000000000 */
[----:B------:R-:W-:-:S03]  /*131d0*/  IADD3 R14, -R200, 0x60, R3 ;  /* 0x00000060c80e7810 */ /* 0x000fc60007ffe103 */
[----:B------:R-:W-:Y:S02]  /*131e0*/  IMAD.IADD R5, R5, 0x1, -R196 ;  /* 0x0000000105057824 */ /* 0x000fe400078e0ac4 */
[----:B------:R-:W-:Y:S02]  /*131f0*/  IMAD.IADD R74, R77, 0x1, -R200 ;  /* 0x000000014d4a7824 */ /* 0x000fe400078e0ac8 */
[----:B------:R-:W-:Y:S01]  /*13200*/  IMAD.IADD R75, R5, 0x1, R12 ;  /* 0x00000001054b7824 */ /* 0x000fe200078e020c */
[----:B------:R-:W-:Y:S01]  /*13210*/  @P2 LOP3.LUT R18, R18, 0x100000, RZ, 0xfc, !PT ;  /* 0x0010000012122812 */ /* 0x000fe200078efcff */
        /* <DEDUP_REMOVED lines=14> */
[----:B-1----:R-:W-:-:S05]  /*13300*/  LOP3.LUT R0, RZ, R10, RZ, 0x33, !PT ;  /* 0x0000000aff007212 */ /* 0x002fca00078e33ff */
[----:B------:R-:W-:Y:S01]  /*13310*/  IMAD.IADD R20, R5, 0x1, R0 ;  /* 0x0000000105147824 */ /* 0x000fe200078e0200 */
[----:B0-----:R-:W-:-:S03]  /*13320*/  VIADDMNMX R0, R7, R75, R14, PT ;  /* 0x0000004b07007246 */ /* 0x001fc6000380010e */
[----:B------:R-:W-:Y:S01]  /*13330*/  IMAD.IADD R6, R20, 0x1, R7 ;  /* 0x0000000114067824 */ /* 0x000fe200078e0207 */
        /* <DEDUP_REMOVED lines=12> */
.L_x_4879:
[----:B------:R-:W-:-:S13]  /*13400*/  ISETP.NE.AND P2, PT, R13, 0x1, PT ;  /* 0x000000010d00780c */ /* 0x000fda0003f45270 */
[----:B------:R-:W0:Y:S02]  /*13410*/  @P2 LDC.64 R2, c[0x0][0x9e8] ;  /* 0x00027a00ff022b82 */ /* 0x000e240000000a00 */
[----:B0-----:R-:W-:-:S05]  /*13420*/  @P2 IMAD.HI.U32 R2, R5, R2, RZ ;  /* 0x0000000205022227 */ /* 0x001fca00078e00ff */
[----:B------:R-:W-:-:S07]  /*13430*/  @P2 SHF.R.U32.HI R5, RZ, R3, R2 ;  /* 0x00000003ff052219 */ /* 0x000fce0000011602 */
.L_x_4880:
[----:B------:R-:W-:Y:S05]  /*13440*/  BSYNC B0 ;  /* 0x0000000000007941 */ /* 0x000fea0003800000 */
.L_x_4878:
[----:B------:R-:W-:-:S05]  /*13450*/  IMAD R5, R5, R13, R74 ;  /* 0x0000000d05057224 */ /* 0x000fca00078e024a */
[----:B------:R-:W-:Y:S02]  /*13460*/  VIMNMX R6, R6, R5, !PT ;  /* 0x0000000506067248 */ /* 0x000fe40007fe0100 */
[----:B------:R-:W-:-:S07]  /*13470*/  VIADDMNMX R0, R5, R13, R0, PT ;  /* 0x0000000d05007246 */ /* 0x000fce0003800100 */
.L_x_4877:
        /* <DEDUP_REMOVED lines=8> */
[----:B------:R-:W-:-:S04]  /*13500*/  ISETP.GT.AND P3, PT, R6, 0x8, !P6 ;  /* 0x000000080600780c */ /* 0x000fc80007764270 */
[----:B------:R-:W-:-:S04]  /*13510*/  ISETP.LT.OR P3, PT, R0, 0x9, P3 ;  /* 0x000000090000780c */ /* 0x000fc80001f61670 */
[----:B------:R-:W-:Y:S02]  /*13520*/  FSEL R97, R28, -INF , !P3 ;  /* 0xff8000001c617808 */ /* 0x000fe40005800000 */
[----:B------:R-:W-:Y:S02]  /*13530*/  ISETP.GT.AND P3, PT, R6, 0x9, !P4 ;  /* 0x000000090600780c */ /* 0x000fe40006764270 */
[----:B------:R-:W-:Y:S02]  /*13540*/  ISETP.GE.AND P4, PT, R77, 0x11, PT ;  /* 0x000000114d00780c */ /* 0x000fe40003f86270 */
[----:B------:R-:W-:Y:S02]  /*13550*/  ISETP.LT.OR P3, PT, R0, 0xa, P3 ;  /* 0x0000000a0000780c */ /* 0x000fe40001f61670 */
[----:B------:R-:W-:Y:S02]  /*13560*/  P2R R78, PR, RZ, 0x10 ;  /* 0x00000010ff4e7803 */ /* 0x000fe40000000000 */
[----:B------:R-:W-:-:S02]  /*13570*/  FSEL R95, R29, -INF , !P3 ;  /* 0xff8000001d5f7808 */ /* 0x000fc40005800000 */
[----:B------:R-:W-:Y:S02]  /*13580*/  ISETP.GT.AND P3, PT, R6, 0x10, !P4 ;  /* 0x000000100600780c */ /* 0x000fe40006764270 */
        /* <DEDUP_REMOVED lines=11> */
[----:B------:R-:W-:-:S04]  /*13640*/  ISETP.LT.OR P3, PT, R0, 0x19, P3 ;  /* 0x000000190000780c */ /* 0x000fc80001f61670 */
        /* <DEDUP_REMOVED lines=80> */
[----:B------:R-:W-:-:S04]  /*13b50*/  ISETP.GT.AND P5, PT, R6, RZ, !P4 ;  /* 0x000000ff0600720c */ /* 0x000fc800067a4270 */
[----:B------:R-:W-:-:S04]  /*13b60*/  ISETP.LT.OR P5, PT, R0, 0x1, P5 ;  /* 0x000000010000780c */ /* 0x000fc80002fa1670 */
[----:B------:R-:W-:Y:S02]  /*13b70*/  FSEL R24, R24, -INF , !P5 ;  /* 0xff80000018187808 */ /* 0x000fe40006800000 */
[----:B------:R-:W-:-:S04]  /*13b80*/  ISETP.GE.AND P5, PT, R77, 0x5a, PT ;  /* 0x0000005a4d00780c */ /* 0x000fc80003fa6270 */
[----:B------:R-:W-:Y:S02]  /*13b90*/  P2R R32, PR, RZ, 0x20 ;  /* 0x00000020ff207803 */ /* 0x000fe40000000000 */
[----:B------:R-:W-:Y:S02]  /*13ba0*/  ISETP.GT.AND P5, PT, R6, 0x59, !P5 ;  /* 0x000000590600780c */ /* 0x000fe40006fa4270 */
[----:B0-----:R-:W-:Y:S01]  /*13bb0*/  VIADDMNMX R6, R3, R75, R14, PT ;  /* 0x0000004b03067246 */ /* 0x001fe2000380010e */
[----:B------:R-:W-:Y:S01]  /*13bc0*/  IMAD.IADD R14, R20, 0x1, R3 ;  /* 0x00000001140e7824 */ /* 0x000fe200078e0203 */
[----:B------:R-:W-:-:S04]  /*13bd0*/  ISETP.LT.OR P5, PT, R0, 0x5a, P5 ;  /* 0x0000005a0000780c */ /* 0x000fc80002fa1670 */
[----:B------:R-:W-:Y:S02]  /*13be0*/  FSEL R69, R69, -INF , !P5 ;  /* 0xff80000045457808 */ /* 0x000fe40006800000 */
[----:B------:R-:W-:-:S13]  /*13bf0*/  ISETP.GE.AND P5, PT, R13, 0x1, PT ;  /* 0x000000010d00780c */ /* 0x000fda0003fa6270 */
[----:B------:R-:W-:Y:S05]  /*13c00*/  @!P5 BRA `(.L_x_4881) ;  /* 0x00000000004cd947 */ /* 0x000fea0003800000 */
        /* <DEDUP_REMOVED lines=11> */
.L_x_4883:
[----:B------:R-:W-:-:S13]  /*13cc0*/  ISETP.NE.AND P5, PT, R13, 0x1, PT ;  /* 0x000000010d00780c */ /* 0x000fda0003fa5270 */
[----:B------:R-:W0:Y:S02]  /*13cd0*/  @P5 LDC.64 R2, c[0x0][0x9e8] ;  /* 0x00027a00ff025b82 */ /* 0x000e240000000a00 */
[----:B0-----:R-:W-:-:S05]  /*13ce0*/  @P5 IMAD.HI.U32 R2, R0, R2, RZ ;  /* 0x0000000200025227 */ /* 0x001fca00078e00ff */
[----:B------:R-:W-:-:S07]  /*13cf0*/  @P5 SHF.R.U32.HI R0, RZ, R3, R2 ;  /* 0x00000003ff005219 */ /* 0x000fce0000011602 */
.L_x_4884:
[----:B------:R-:W-:Y:S05]  /*13d00*/  BSYNC B0 ;  /* 0x0000000000007941 */ /* 0x000fea0003800000 */
.L_x_4882:
[----:B------:R-:W-:-:S05]  /*13d10*/  IMAD R3, R0, R13, R74 ;  /* 0x0000000d00037224 */ /* 0x000fca00078e024a */
[----:B------:R-:W-:Y:S02]  /*13d20*/  VIMNMX R14, R14, R3, !PT ;  /* 0x000000030e0e7248 */ /* 0x000fe40007fe0100 */
[----:B------:R-:W-:-:S07]  /*13d30*/  VIADDMNMX R6, R3, R13, R6, PT ;  /* 0x0000000d03067246 */ /* 0x000fce0003800106 */
.L_x_4881:
[----:B------:R-:W-:Y:S01]  /*13d40*/  ISETP.GT.AND P2, PT, R14, 0x1, !P2 ;  /* 0x000000010e00780c */ /* 0x000fe20005744270 */
[----:B------:R-:W-:Y:S01]  /*13d50*/  ULDC UR4, c[0x0][0x988] ;  /* 0x0002620000047ab9 */ /* 0x000fe20000000800 */
[----:B------:R-:W-:Y:S02]  /*13d60*/  FMNMX.FTZ R0, R24, R99, !PT ;  /* 0x0000006318007209 */ /* 0x000fe40007810000 */
[----:B------:R-:W-:Y:S02]  /*13d70*/  ISETP.LT.OR P2, PT, R6, 0x2, P2 ;  /* 0x000000020600780c */ /* 0x000fe40001741670 */
[----:B------:R-:W-:Y:S02]  /*13d80*/  FMNMX.FTZ R0, R97, R0, !PT ;  /* 0x0000000061007209 */ /* 0x000fe40007810000 */
[----:B------:R-:W-:Y:S02]  /*13d90*/  FSEL R87, R27, -INF , !P2 ;  /* 0xff8000001b577808 */ /* 0x000fe40005000000 */
[----:B------:R-:W-:-:S02]  /*13da0*/  ISETP.NE.AND P2, PT, R76, RZ, PT ;  /* 0x000000ff4c00720c */ /* 0x000fc40003f45270 */
[C---:B------:R-:W-:Y:S02]  /*13db0*/  ISETP.GT.AND P6, PT, R14.reuse, 0x8, !P6 ;  /* 0x000000080e00780c */ /* 0x040fe400077c4270 */
[----:B------:R-:W-:Y:S02]  /*13dc0*/  ISETP.GT.AND P2, PT, R14, 0x9, !P2 ;  /* 0x000000090e00780c */ /* 0x000fe40005744270 */
[----:B------:R-:W-:Y:S02]  /*13dd0*/  FMNMX.FTZ R0, R95, R0, !PT ;  /* 0x000000005f007209 */ /* 0x000fe40007810000 */
[C---:B------:R-:W-:Y:S02]  /*13de0*/  ISETP.LT.OR P2, PT, R6.reuse, 0xa, P2 ;  /* 0x0000000a0600780c */ /* 0x040fe40001741670 */
[----:B------:R-:W-:Y:S02]  /*13df0*/  ISETP.LT.OR P6, PT, R6, 0x9, P6 ;  /* 0x000000090600780c */ /* 0x000fe400037c1670 */
[----:B------:R-:W-:-:S02]  /*13e00*/  FSEL R85, R31, -INF , !P2 ;  /* 0xff8000001f557808 */ /* 0x000fc40005000000 */
[----:B------:R-:W-:Y:S02]  /*13e10*/  ISETP.NE.AND P2, PT, R78, RZ, PT ;  /* 0x000000ff4e00720c */ /* 0x000fe40003f45270 */
[----:B------:R-:W-:Y:S02]  /*13e20*/  FMNMX.FTZ R0, R89, R0, !PT ;  /* 0x0000000059007209 */ /* 0x000fe40007810000 */
[----:B------:R-:W-:Y:S02]  /*13e30*/  ISETP.GT.AND P2, PT, R14, 0x10, !P2 ;  /* 0x000000100e00780c */ /* 0x000fe40005744270 */
[----:B------:R-:W-:Y:S02]  /*13e40*/  FSEL R27, R30, -INF , !P6 ;  /* 0xff8000001e1b7808 */ /* 0x000fe40007000000 */
[----:B------:R-:W-:Y:S02]  /*13e50*/  ISETP.LT.OR P2, PT, R6, 0x11, P2 ;  /* 0x000000110600780c */ /* 0x000fe40001741670 */
[----:B------:R-:W-:-:S02]  /*13e60*/  ISETP.NE.AND P6, PT, R36, RZ, PT ;  /* 0x000000ff2400720c */ /* 0x000fc40003fc5270 */
[----:B------:R-:W-:Y:S02]  /*13e70*/  FSEL R31, R34, -INF , !P2 ;  /* 0xff800000221f7808 */ /* 0x000fe40005000000 */
[----:B------:R-:W-:Y:S02]  /*13e80*/  ISETP.NE.AND P2, PT, R79, RZ, PT ;  /* 0x000000ff4f00720c */ /* 0x000fe40003f45270 */
[----:B------:R-:W-:Y:S02]  /*13e90*/  FMNMX.FTZ R0, R73, R0, !PT ;  /* 0x0000000049007209 */ /* 0x000fe40007810000 */
[----:B------:R-:W-:Y:S02]  /*13ea0*/  ISETP.GT.AND P2, PT, R14, 0x11, !P2 ;  /* 0x000000110e00780c */ /* 0x000fe40005744270 */
[----:B------:R-:W-:Y:S02]  /*13eb0*/  FMNMX.FTZ R0, R33, R0, !PT ;  /* 0x0000000021007209 */ /* 0x000fe40007810000 */
[----:B------:R-:W-:-:S02]  /*13ec0*/  ISETP.LT.OR P2, PT, R6, 0x12, P2 ;  /* 0x000000120600780c */ /* 0x000fc40001741670 */
[----:B------:R-:W-:Y:S02]  /*13ed0*/  ISETP.NE.AND P5, PT, R81, RZ, PT ;  /* 0x000000ff5100720c */ /* 0x000fe40003fa5270 */
        /* <DEDUP_REMOVED lines=40> */
[----:B------:R-:W-:Y:S01]  /*14160*/  FMNMX.FTZ R2, R69, R0, !PT ;  /* 0x0000000045027209 */ /* 0x000fe20007810000 */
[----:B------:R-:W-:Y:S01]  /*14170*/  IMAD.U32 R0, RZ, RZ, UR4 ;  /* 0x00000004ff007e24 */ /* 0x000fe2000f8e00ff */
[----:B------:R-:W-:-:S02]  /*14180*/  ISETP.GT.AND P2, PT, R14, 0x30, !P2 ;  /* 0x000000300e00780c */ /* 0x000fc40005744270 */
[----:B------:R-:W-:Y:S01]  /*14190*/  ISETP.GT.AND P4, PT, R14, RZ, !P4 ;  /* 0x000000ff0e00720c */ /* 0x000fe20006784270 */
[----:B------:R-:W0:Y:S01]  /*141a0*/  SHFL.BFLY PT, R3, R2, 0x2, 0x1f ;  /* 0x0c401f0002037f89 */ /* 0x000e2200000e0000 */
[C---:B------:R-:W-:Y:S02]  /*141b0*/  ISETP.LT.OR P2, PT, R6.reuse, 0x31, P2 ;  /* 0x000000310600780c */ /* 0x040fe40001741670 */
[----:B------:R-:W-:Y:S02]  /*141c0*/  ISETP.LT.OR P4, PT, R6, 0x1, P4 ;  /* 0x000000010600780c */ /* 0x000fe40002781670 */
[----:B------:R-:W-:Y:S02]  /*141d0*/  FSEL R43, R50, -INF , !P2 ;  /* 0xff800000322b7808 */ /* 0x000fe40005000000 */
[----:B------:R-:W-:Y:S02]  /*141e0*/  ISETP.NE.AND P2, PT, R48, RZ, PT ;  /* 0x000000ff3000720c */ /* 0x000fe40003f45270 */
[----:B------:R-:W-:-:S02]  /*141f0*/  FSEL R26, R26, -INF , !P4 ;  /* 0xff8000001a1a7808 */ /* 0x000fc40006000000 */
[----:B------:R-:W-:Y:S02]  /*14200*/  ISETP.GT.AND P2, PT, R14, 0x31, !P2 ;  /* 0x000000310e00780c */ /* 0x000fe40005744270 */
[----:B------:R-:W-:Y:S02]  /*14210*/  ISETP.NE.AND P6, PT, R90, RZ, PT ;  /* 0x000000ff5a00720c */ /* 0x000fe40003fc5270 */
[----:B------:R-:W-:Y:S02]  /*14220*/  ISETP.LT.OR P2, PT, R6, 0x32, P2 ;  /* 0x000000320600780c */ /* 0x000fe40001741670 */
[----:B------:R-:W-:Y:S02]  /*14230*/  ISETP.NE.AND P5, PT, R60, RZ, PT ;  /* 0x000000ff3c00720c */ /* 0x000fe40003fa5270 */
[----:B------:R-:W-:Y:S02]  /*14240*/  FSEL R51, R51, -INF , !P2 ;  /* 0xff80000033337808 */ /* 0x000fe40005000000 */
[----:B------:R-:W-:-:S02]  /*14250*/  ISETP.NE.AND P2, PT, R86, RZ, PT ;  /* 0x000000ff5600720c */ /* 0x000fc40003f45270 */
[C---:B------:R-:W-:Y:S02]  /*14260*/  ISETP.GT.AND P3, PT, R14.reuse, 0x58, !P3 ;  /* 0x000000580e00780c */ /* 0x040fe40005f64270 */
[----:B------:R-:W-:Y:S02]  /*14270*/  ISETP.GT.AND P2, PT, R14, 0x38, !P2 ;  /* 0x000000380e00780c */ /* 0x000fe40005744270 */
[----:B0-----:R-:W-:Y:S02]  /*14280*/  FMNMX.FTZ R3, R2, R3, !PT ;  /* 0x0000000302037209 */ /* 0x001fe40007810000 */
[----:B------:R-:W-:Y:S02]  /*14290*/  ISETP.LT.OR P2, PT, R6, 0x39, P2 ;  /* 0x000000390600780c */ /* 0x000fe40001741670 */
[----:B------:R-:W-:Y:S01]  /*142a0*/  FMNMX.FTZ R2, R26, R87, !PT ;  /* 0x000000571a027209 */ /* 0x000fe20007810000 */
[----:B------:R-:W0:Y:S01]  /*142b0*/  SHFL.BFLY PT, R4, R3, 0x1, 0x1f ;  /* 0x0c201f0003047f89 */ /* 0x000e2200000e0000 */
        /* <DEDUP_REMOVED lines=28> */
[----:B0-----:R-:W-:Y:S02]  /*14480*/  FMNMX.FTZ R4, R3, R4, !PT ;  /* 0x0000000403047209 */ /* 0x001fe40007810000 */
[----:B------:R-:W-:Y:S02]  /*14490*/  FMNMX.FTZ R2, R51, R2, !PT ;  /* 0x0000000233027209 */ /* 0x000fe40007810000 */
[----:B------:R-:W-:Y:S01]  /*144a0*/  ISETP.LT.OR P2, PT, R6, 0x4a, P2 ;  /* 0x0000004a0600780c */ /* 0x000fe20001741670 */
[----:B------:R-:W-:Y:S01]  /*144b0*/  FMUL.FTZ R20, R4, R0 ;  /* 0x0000000004147220 */ /* 0x000fe20000410000 */
[----:B------:R-:W-:-:S02]  /*144c0*/  FMNMX.FTZ R2, R47, R2, !PT ;  /* 0x000000022f027209 */ /* 0x000fc40007810000 */
[----:B------:R-:W-:Y:S02]  /*144d0*/  FSEL R63, R63, -INF , !P2 ;  /* 0xff8000003f3f7808 */ /* 0x000fe40005000000 */
[----:B------:R-:W-:Y:S02]  /*144e0*/  FSETP.NEU.FTZ.AND P2, PT, R4, -INF , PT ;  /* 0xff8000000400780b */ /* 0x000fe40003f5d000 */
[----:B------:R-:W-:Y:S02]  /*144f0*/  ISETP.NE.AND P5, PT, R92, RZ, PT ;  /* 0x000000ff5c00720c */ /* 0x000fe40003fa5270 */
[----:B------:R-:W-:Y:S02]  /*14500*/  FMNMX.FTZ R2, R55, R2, !PT ;  /* 0x0000000237027209 */ /* 0x000fe40007810000 */
[----:B------:R-:W-:Y:S02]  /*14510*/  FSEL R20, R20, RZ, P2 ;  /* 0x000000ff14147208 */ /* 0x000fe40001000000 */
[----:B------:R-:W-:-:S02]  /*14520*/  ISETP.GT.AND P2, PT, R14, 0x50, !P5 ;  /* 0x000000500e00780c */ /* 0x000fc40006f44270 */
[----:B------:R-:W-:Y:S01]  /*14530*/  FMNMX.FTZ R2, R91, R2, !PT ;  /* 0x000000025b027209 */ /* 0x000fe20007810000 */
[-CC-:B------:R-:W-:Y:S01]  /*14540*/  FFMA.FTZ R186, R33, R0.reuse, -R20.reuse ;  /* 0x0000000021ba7223 */ /* 0x180fe20000010814 */
[----:B------:R-:W-:Y:S01]  /*14550*/  ISETP.LT.OR P2, PT, R6, 0x51, P2 ;  /* 0x000000510600780c */ /* 0x000fe20001741670 */
[-CC-:B------:R-:W-:Y:S01]  /*14560*/  FFMA.FTZ R33, R37, R0.reuse, -R20.reuse ;  /* 0x0000000025217223 */ /* 0x180fe20000010814 */
[----:B------:R-:W-:Y:S01]  /*14570*/  ISETP.NE.AND P6, PT, R28, RZ, PT ;  /* 0x000000ff1c00720c */ /* 0x000fe20003fc5270 */
[--C-:B------:R-:W-:Y:S01]  /*14580*/  FFMA.FTZ R188, R24, R0, -R20.reuse ;  /* 0x0000000018bc7223 */ /* 0x100fe20000010814 */
[----:B------:R-:W-:Y:S01]  /*14590*/  FMNMX.FTZ R2, R59, R2, !PT ;  /* 0x000000023b027209 */ /* 0x000fe20007810000 */
[-CC-:B------:R-:W-:Y:S01]  /*145a0*/  FFMA.FTZ R99, R99, R0.reuse, -R20.reuse ;  /* 0x0000000063637223 */ /* 0x180fe20000010814 */
[----:B------:R-:W-:Y:S01]  /*145b0*/  FSEL R101, R66, -INF , !P2 ;  /* 0xff80000042657808 */ /* 0x000fe20005000000 */
[--C-:B------:R-:W-:Y:S01]  /*145c0*/  FFMA.FTZ R190, R97, R0, -R20.reuse ;  /* 0x0000000061be7223 */ /* 0x100fe20000010814 */
[----:B------:R-:W-:Y:S01]  /*145d0*/  ISETP.GT.AND P2, PT, R14, 0x51, !P6 ;  /* 0x000000510e00780c */ /* 0x000fe20007744270 */
[----:B------:R-:W-:Y:S01]  /*145e0*/  MUFU.EX2 R188, R188 ;  /* 0x000000bc00bc7308 */ /* 0x000fe20000000800 */
[----:B------:R-:W-:Y:S01]  /*145f0*/  FMNMX.FTZ R2, R93, R2, !PT ;  /* 0x000000025d027209 */ /* 0x000fe20007810000 */
[-CC-:B------:R-:W-:Y:S01]  /*14600*/  FFMA.FTZ R95, R95, R0.reuse, -R20.reuse ;  /* 0x000000005f5f7223 */ /* 0x180fe20000010814 */
[----:B------:R-:W-:Y:S01]  /*14610*/  ISETP.NE.AND P5, PT, R32, RZ, PT ;  /* 0x000000ff2000720c */ /* 0x000fe20003fa5270 */
[-CC-:B------:R-:W-:Y:S01]  /*14620*/  FFMA.FTZ R184, R89, R0.reuse, -R20.reuse ;  /* 0x0000000059b87223 */ /* 0x180fe20000010814 */
[----:B------:R-:W-:Y:S01]  /*14630*/  ISETP.LT.OR P2, PT, R6, 0x52, P2 ;  /* 0x000000520600780c */ /* 0x000fe20001741670 */
[--C-:B------:R-:W-:Y:S01]  /*14640*/  FFMA.FTZ R73, R73, R0, -R20.reuse ;  /* 0x0000000049497223 */ /* 0x100fe20000010814 */
[----:B------:R-:W-:Y:S01]  /*14650*/  FMNMX.FTZ R2, R63, R2, !PT ;  /* 0x000000023f027209 */ /* 0x000fe20007810000 */
[----:B------:R-:W0:Y:S01]  /*14660*/  MUFU.EX2 R99, R99 ;  /* 0x0000006300637308 */ /* 0x000e220000000800 */
[----:B------:R-:W-:Y:S01]  /*14670*/  ISETP.GT.AND P4, PT, R14, 0x59, !P5 ;  /* 0x000000590e00780c */ /* 0x000fe20006f84270 */
[-CC-:B------:R-:W-:Y:S01]  /*14680*/  FFMA.FTZ R180, R29, R0.reuse, -R20.reuse ;  /* 0x000000001db47223 */ /* 0x180fe20000010814 */
[C---:B------:R-:W-:Y:S01]  /*14690*/  ISETP.LT.OR P3, PT, R6.reuse, 0x59, P3 ;  /* 0x000000590600780c */ /* 0x040fe20001f61670 */
[-CC-:B------:R-:W-:Y:S01]  /*146a0*/  FFMA.FTZ R182, R7, R0.reuse, -R20.reuse ;  /* 0x0000000007b67223 */ /* 0x180fe20000010814 */
[----:B------:R-:W-:Y:S01]  /*146b0*/  FSEL R67, R67, -INF , !P2 ;  /* 0xff80000043437808 */ /* 0x000fe20005000000 */
[--C-:B------:R-:W-:Y:S01]  /*146c0*/  FFMA.FTZ R176, R21, R0, -R20.reuse ;  /* 0x0000000015b07223 */ /* 0x100fe20000010814 */
[----:B------:R-:W-:Y:S01]  /*146d0*/  FMNMX.FTZ R2, R101, R2, !PT ;  /* 0x0000000265027209 */ /* 0x000fe20007810000 */
[----:B------:R-:W1:Y:S01]  /*146e0*/  MUFU.EX2 R190, R190 ;  /* 0x000000be00be7308 */ /* 0x000e620000000800 */
[----:B------:R-:W-:Y:S01]  /*146f0*/  ISETP.LT.OR P4, PT, R6, 0x5a, P4 ;  /* 0x0000005a0600780c */ /* 0x000fe20002781670 */
[-CC-:B------:R-:W-:Y:S01]  /*14700*/  FFMA.FTZ R178, R9, R0.reuse, -R20.reuse ;  /* 0x0000000009b27223 */ /* 0x180fe20000010814 */
[----:B------:R-:W-:Y:S01]  /*14710*/  FSEL R37, R70, -INF , !P3 ;  /* 0xff80000046257808 */ /* 0x000fe20005800000 */
[--C-:B------:R-:W-:Y:S01]  /*14720*/  FFMA.FTZ R172, R15, R0, -R20.reuse ;  /* 0x000000000fac7223 */ /* 0x100fe20000010814 */
[----:B------:R-:W-:Y:S01]  /*14730*/  FMNMX.FTZ R2, R67, R2, !PT ;  /* 0x0000000243027209 */ /* 0x000fe20007810000 */
[--C-:B------:R-:W-:Y:S01]  /*14740*/  FFMA.FTZ R174, R25, R0, -R20.reuse ;  /* 0x0000000019ae7223 */ /* 0x100fe20000010814 */
[----:B------:R-:W-:Y:S01]  /*14750*/  FSEL R71, R71, -INF , !P4 ;  /* 0xff80000047477808 */ /* 0x000fe20006000000 */
[----:B------:R-:W2:Y:S01]  /*14760*/  MUFU.EX2 R95, R95 ;  /* 0x0000005f005f7308 */ /* 0x000ea20000000800 */
[----:B------:R-:W-:Y:S01]  /*14770*/  FMNMX.FTZ R2, R37, R2, !PT ;  /* 0x0000000225027209 */ /* 0x000fe20007810000 */
[-CC-:B------:R-:W-:Y:S01]  /*14780*/  FFMA.FTZ R168, R11, R0.reuse, -R20.reuse ;  /* 0x000000000ba87223 */ /* 0x180fe20000010814 */
[-CC-:B------:R-:W-:Y:S01]  /*14790*/  FFMA.FTZ R170, R5, R0.reuse, -R20.reuse ;  /* 0x0000000005aa7223 */ /* 0x180fe20000010814 */
[--C-:B------:R-:W-:Y:S01]  /*147a0*/  FFMA.FTZ R29, R41, R0, -R20.reuse ;  /* 0x00000000291d7223 */ /* 0x100fe20000010814 */
[----:B------:R-:W-:Y:S01]  /*147b0*/  FMNMX.FTZ R2, R71, R2, !PT ;  /* 0x0000000247027209 */ /* 0x000fe20007810000 */
[-CC-:B------:R-:W-:Y:S01]  /*147c0*/  FFMA.FTZ R7, R45, R0.reuse, -R20.reuse ;  /* 0x000000002d077223 */ /* 0x180fe20000010814 */
[-CC-:B------:R-:W-:Y:S01]  /*147d0*/  FFMA.FTZ R21, R49, R0.reuse, -R20.reuse ;  /* 0x0000000031157223 */ /* 0x180fe20000010814 */
[----:B------:R-:W3:Y:S01]  /*147e0*/  MUFU.EX2 R184, R184 ;  /* 0x000000b800b87308 */ /* 0x000ee20000000800 */
[-CC-:B------:R-:W-:Y:S01]  /*147f0*/  FFMA.FTZ R9, R53, R0.reuse, -R20.reuse ;  /* 0x0000000035097223 */ /* 0x180fe20000010814 */
[----:B------:R-:W4:Y:S01]  /*14800*/  SHFL.BFLY PT, R3, R2, 0x2, 0x1f ;  /* 0x0c401f0002037f89 */ /* 0x000f2200000e0000 */
[-CC-:B------:R-:W-:Y:S01]  /*14810*/  FFMA.FTZ R15, R57, R0.reuse, -R20.reuse ;  /* 0x00000000390f7223 */ /* 0x180fe20000010814 */
[-CC-:B------:R-:W-:Y:S01]  /*14820*/  FFMA.FTZ R25, R61, R0.reuse, -R20.reuse ;  /* 0x000000003d197223 */ /* 0x180fe20000010814 */
[-CC-:B------:R-:W-:Y:S01]  /*14830*/  FFMA.FTZ R11, R65, R0.reuse, -R20.reuse ;  /* 0x00000000410b7223 */ /* 0x180fe20000010814 */
[----:B------:R-:W-:Y:S01]  /*14840*/  FFMA.FTZ R5, R69, R0, -R20 ;  /* 0x0000000045057223 */ /* 0x000fe20000010814 */
[----:B------:R-:W-:Y:S01]  /*14850*/  ISETP.NE.AND P5, PT, R94, 0x1, PT ;  /* 0x000000015e00780c */ /* 0x000fe20003fa5270 */
[----:B------:R-:W5:Y:S08]  /*14860*/  MUFU.EX2 R73, R73 ;  /* 0x0000004900497308 */ /* 0x000f700000000800 */
[----:B------:R-:W5:Y:S04]  /*14870*/  MUFU.EX2 R186, R186 ;  /* 0x000000ba00ba7308 */ /* 0x000f680000000800 */
[----:B------:R-:W5:Y:S04]  /*14880*/  @P5 LDC R40, c[0x0][0x450] ;  /* 0x00011400ff285b82 */ /* 0x000f680000000800 */
[----:B------:R-:W5:Y:S01]  /*14890*/  MUFU.EX2 R33, R33 ;  /* 0x0000002100217308 */ /* 0x000f620000000800 */
[----:B----4-:R-:W-:-:S05]  /*148a0*/  FMNMX.FTZ R6, R2, R3, !PT ;  /* 0x0000000302067209 */ /* 0x010fca0007810000 */
[----:B------:R-:W4:Y:S02]  /*148b0*/  SHFL.BFLY PT, R3, R6, 0x1, 0x1f ;  /* 0x0c201f0006037f89 */ /* 0x000f2400000e0000 */
[----:B------:R-:W-:Y:S08]  /*148c0*/  MUFU.EX2 R180, R180 ;  /* 0x000000b400b47308 */ /* 0x000ff00000000800 */
[----:B------:R-:W-:Y:S08]  /*148d0*/  MUFU.EX2 R29, R29 ;  /* 0x0000001d001d7308 */ /* 0x000ff00000000800 */
[----:B------:R-:W-:Y:S01]  /*148e0*/  MUFU.EX2 R182, R182 ;  /* 0x000000b600b67308 */ /* 0x000fe20000000800 */
[----:B----4-:R-:W-:-:S07]  /*148f0*/  FMNMX.FTZ R3, R6, R3, !PT ;  /* 0x0000000306037209 */ /* 0x010fce0007810000 */
[----:B------:R-:W-:Y:S01]  /*14900*/  MUFU.EX2 R7, R7 ;  /* 0x0000000700077308 */ /* 0x000fe20000000800 */
[C---:B------:R-:W-:Y:S01]  /*14910*/  FSETP.NEU.FTZ.AND P2, PT, R3.reuse, -INF , PT ;  /* 0xff8000000300780b */ /* 0x040fe20003f5d000 */
[----:B------:R-:W-:-:S06]  /*14920*/  FMUL.FTZ R2, R3, R0 ;  /* 0x0000000003027220 */ /* 0x000fcc0000410000 */
[----:B------:R-:W-:Y:S01]  /*14930*/  MUFU.EX2 R176, R176 ;  /* 0x000000b000b07308 */ /* 0x000fe20000000800 */
[----:B------:R-:W-:-:S05]  /*14940*/  FSEL R6, R2, RZ, P2 ;  /* 0x000000ff02067208 */ /* 0x000fca0001000000 */
        /* <DEDUP_REMOVED lines=8> */
[----:B-1----:R-:W-:Y:S01]  /*149d0*/  FADD.FTZ R32, R190, R27 ;  /* 0x0000001bbe207221 */ /* 0x002fe20000010000 */
[-CC-:B------:R-:W-:Y:S01]  /*149e0*/  FFMA.FTZ R187, R75, R0.reuse, -R6.reuse ;  /* 0x000000004bbb7223 */ /* 0x180fe20000010806 */
[-CC-:B------:R-:W-:Y:S01]  /*149f0*/  FFMA.FTZ R24, R81, R0.reuse, -R6.reuse ;  /* 0x0000000051187223 */ /* 0x180fe20000010806 */
[-C--:B------:R-:W-:Y:S01]  /*14a00*/  FFMA.FTZ R181, R35, R0.reuse, -R6 ;  /* 0x0000000023b57223 */ /* 0x080fe20000010806 */
[----:B--2---:R-:W-:Y:S01]  /*14a10*/  FADD.FTZ R27, R95, R32 ;  /* 0x000000205f1b7221 */ /* 0x004fe20000010000 */
[-CC-:B------:R-:W-:Y:S01]  /*14a20*/  FFMA.FTZ R26, R79, R0.reuse, -R6.reuse ;  /* 0x000000004f1a7223 */ /* 0x180fe20000010806 */
[----:B------:R-:W0:Y:S01]  /*14a30*/  MUFU.EX2 R2, R2 ;  /* 0x0000000200027308 */ /* 0x000e220000000800 */
[-CC-:B------:R-:W-:Y:S01]  /*14a40*/  FFMA.FTZ R183, R39, R0.reuse, -R6.reuse ;  /* 0x0000000027b77223 */ /* 0x180fe20000010806 */
[----:B---3--:R-:W-:Y:S01]  /*14a50*/  FADD.FTZ R34, R184, R27 ;  /* 0x0000001bb8227221 */ /* 0x008fe20000010000 */
[-CC-:B------:R-:W-:Y:S01]  /*14a60*/  FFMA.FTZ R28, R77, R0.reuse, -R6.reuse ;  /* 0x000000004d1c7223 */ /* 0x180fe20000010806 */
[-CC-:B------:R-:W-:Y:S01]  /*14a70*/  FFMA.FTZ R177, R43, R0.reuse, -R6.reuse ;  /* 0x000000002bb17223 */ /* 0x180fe20000010806 */
[-C--:B------:R-:W-:Y:S01]  /*14a80*/  FFMA.FTZ R30, R51, R0.reuse, -R6 ;  /* 0x00000000331e7223 */ /* 0x080fe20000010806 */
[----:B-----5:R-:W-:Y:S01]  /*14a90*/  FADD.FTZ R31, R73, R34 ;  /* 0x00000022491f7221 */ /* 0x020fe20000010000 */
[----:B------:R-:W1:Y:S01]  /*14aa0*/  @P5 LDC R39, c[0x0][0x44c] ;  /* 0x00011300ff275b82 */ /* 0x000e620000000800 */
[----:B------:R-:W2:Y:S01]  /*14ab0*/  MUFU.EX2 R191, R191 ;  /* 0x000000bf00bf7308 */ /* 0x000ea20000000800 */
[-CC-:B------:R-:W-:Y:S01]  /*14ac0*/  FFMA.FTZ R47, R47, R0.reuse, -R6.reuse ;  /* 0x000000002f2f7223 */ /* 0x180fe20000010806 */
[----:B------:R-:W-:Y:S01]  /*14ad0*/  FADD.FTZ R36, R186, R31 ;  /* 0x0000001fba247221 */ /* 0x000fe20000010000 */
[-CC-:B------:R-:W-:Y:S01]  /*14ae0*/  FFMA.FTZ R55, R55, R0.reuse, -R6.reuse ;  /* 0x0000000037377223 */ /* 0x180fe20000010806 */
[-CC-:B------:R-:W-:Y:S01]  /*14af0*/  FFMA.FTZ R91, R91, R0.reuse, -R6.reuse ;  /* 0x000000005b5b7223 */ /* 0x180fe20000010806 */
[-C--:B------:R-:W-:Y:S01]  /*14b00*/  FFMA.FTZ R59, R59, R0.reuse, -R6 ;  /* 0x000000003b3b7223 */ /* 0x080fe20000010806 */
[----:B------:R-:W-:Y:S01]  /*14b10*/  FADD.FTZ R31, R33, R36 ;  /* 0x00000024211f7221 */ /* 0x000fe20000010000 */
[-C--:B------:R-:W-:Y:S01]  /*14b20*/  FFMA.FTZ R93, R93, R0.reuse, -R6 ;  /* 0x000000005d5d7223 */ /* 0x080fe20000010806 */
[----:B------:R-:W3:Y:S01]  /*14b30*/  MUFU.EX2 R14, R14 ;  /* 0x0000000e000e7308 */ /* 0x000ee20000000800 */
[----:B0-----:R-:W-:Y:S01]  /*14b40*/  FADD.FTZ R32, R189, R2 ;  /* 0x00000002bd207221 */ /* 0x001fe20000010000 */
[----:B------:R-:W-:Y:S01]  /*14b50*/  FADD.FTZ R36, R180, R31 ;  /* 0x0000001fb4247221 */ /* 0x000fe20000010000 */
[-CC-:B------:R-:W-:Y:S01]  /*14b60*/  FFMA.FTZ R63, R63, R0.reuse, -R6.reuse ;  /* 0x000000003f3f7223 */ /* 0x180fe20000010806 */
[-CC-:B------:R-:W-:Y:S01]  /*14b70*/  FFMA.FTZ R101, R101, R0.reuse, -R6.reuse ;  /* 0x0000000065657223 */ /* 0x180fe20000010806 */
[-C--:B------:R-:W-:Y:S01]  /*14b80*/  FFMA.FTZ R67, R67, R0.reuse, -R6 ;  /* 0x0000000043437223 */ /* 0x080fe20000010806 */
[----:B------:R-:W-:Y:S01]  /*14b90*/  FADD.FTZ R31, R29, R36 ;  /* 0x000000241d1f7221 */ /* 0x000fe20000010000 */
[-C--:B------:R-:W-:Y:S01]  /*14ba0*/  FFMA.FTZ R37, R37, R0.reuse, -R6 ;  /* 0x0000000025257223 */ /* 0x080fe20000010806 */
[----:B------:R-:W0:Y:S01]  /*14bb0*/  MUFU.EX2 R185, R185 ;  /* 0x000000b900b97308 */ /* 0x000e220000000800 */
[----:B--2---:R-:W-:Y:S01]  /*14bc0*/  FADD.FTZ R27, R191, R32 ;  /* 0x00000020bf1b7221 */ /* 0x004fe20000010000 */
[----:B------:R-:W-:Y:S01]  /*14bd0*/  FADD.FTZ R38, R182, R31 ;  /* 0x0000001fb6267221 */ /* 0x000fe20000010000 */
[----:B------:R-:W-:Y:S01]  /*14be0*/  FFMA.FTZ R71, R71, R0, -R6 ;  /* 0x0000000047477223 */ /* 0x000fe20000010806 */
[----:B------:R-:W-:Y:S01]  /*14bf0*/  IMAD.MOV.U32 R35, RZ, RZ, R212 ;  /* 0x000000ffff237224 */ /* 0x000fe200078e00d4 */
[C---:B------:R-:W-:Y:S01]  /*14c00*/  F2FP.F16.F32.PACK_AB R182, R7.reuse, R182 ;  /* 0x000000b607b6723e */ /* 0x040fe200000000ff */
[----:B------:R-:W-:Y:S01]  /*14c10*/  FADD.FTZ R31, R7, R38 ;  /* 0x00000026071f7221 */ /* 0x000fe20000010000 */
[----:B-1----:R-:W-:Y:S01]  /*14c20*/  @P5 IMAD.HI.U32 R39, R212, R39, RZ ;  /* 0x00000027d4275227 */ /* 0x002fe200078e00ff */
[----:B------:R-:W1:Y:S03]  /*14c30*/  MUFU.EX2 R20, R20 ;  /* 0x0000001400147308 */ /* 0x000e660000000800 */
[----:B---3--:R-:W-:Y:S01]  /*14c40*/  FADD.FTZ R34, R14, R27 ;  /* 0x0000001b0e227221 */ /* 0x008fe20000010000 */
[----:B------:R-:W-:Y:S01]  /*14c50*/  FADD.FTZ R38, R176, R31 ;  /* 0x0000001fb0267221 */ /* 0x000fe20000010000 */
[----:B------:R-:W-:-:S02]  /*14c60*/  F2FP.F16.F32.PACK_AB R189, R2, R189 ;  /* 0x000000bd02bd723e */ /* 0x000fc400000000ff */
[----:B------:R-:W-:Y:S02]  /*14c70*/  @P5 SHF.R.U32.HI R35, RZ, R40, R39 ;  /* 0x00000028ff235219 */ /* 0x000fe40000011627 */
[----:B------:R-:W-:Y:S01]  /*14c80*/  ISETP.GE.AND P5, PT, R13, 0x1, PT ;  /* 0x000000010d00780c */ /* 0x000fe20003fa6270 */
[----:B------:R-:W2:Y:S01]  /*14c90*/  MUFU.EX2 R187, R187 ;  /* 0x000000bb00bb7308 */ /* 0x000ea20000000800 */
[----:B0-----:R-:W-:Y:S01]  /*14ca0*/  FADD.FTZ R27, R185, R34 ;  /* 0x00000022b91b7221 */ /* 0x001fe20000010000 */
[----:B------:R-:W-:Y:S01]  /*14cb0*/  IMAD.IADD R35, R150, 0x1, R35 ;  /* 0x0000000196237824 */ /* 0x000fe200078e0223 */
[----:B------:R-:W-:Y:S02]  /*14cc0*/  F2FP.F16.F32.PACK_AB R188, R99, R188 ;  /* 0x000000bc63bc723e */ /* 0x000fe400000000ff */
[----:B------:R-:W-:Y:S01]  /*14cd0*/  F2FP.F16.F32.PACK_AB R190, R95, R190 ;  /* 0x000000be5fbe723e */ /* 0x000fe200000000ff */
[----:B------:R-:W-:Y:S01]  /*14ce0*/  IMAD.IADD R12, R35, 0x1, R12 ;  /* 0x00000001230c7824 */ /* 0x000fe200078e020c */
[----:B------:R-:W-:Y:S01]  /*14cf0*/  F2FP.F16.F32.PACK_AB R184, R73, R184 ;  /* 0x000000b849b8723e */ /* 0x000fe200000000ff */
[----:B------:R-:W0:Y:S01]  /*14d00*/  MUFU.EX2 R24, R24 ;  /* 0x0000001800187308 */ /* 0x000e220000000800 */
[----:B-1----:R-:W-:Y:S01]  /*14d10*/  FADD.FTZ R34, R20, R27 ;  /* 0x0000001b14227221 */ /* 0x002fe20000010000 */
[----:B------:R-:W-:-:S02]  /*14d20*/  F2FP.F16.F32.PACK_AB R186, R33, R186 ;  /* 0x000000ba21ba723e */ /* 0x000fc400000000ff */
[----:B------:R-:W-:Y:S02]  /*14d30*/  F2FP.F16.F32.PACK_AB R180, R29, R180 ;  /* 0x000000b41db4723e */ /* 0x000fe400000000ff */
[----:B------:R-:W-:Y:S02]  /*14d40*/  F2FP.F16.F32.PACK_AB R191, R14, R191 ;  /* 0x000000bf0ebf723e */ /* 0x000fe400000000ff */
[----:B------:R-:W1:Y:S01]  /*14d50*/  MUFU.EX2 R181, R181 ;  /* 0x000000b500b57308 */ /* 0x000e620000000800 */
[----:B--2---:R-:W-:Y:S01]  /*14d60*/  FADD.FTZ R27, R187, R34 ;  /* 0x00000022bb1b7221 */ /* 0x004fe20000010000 */
[----:B------:R-:W-:-:S06]  /*14d70*/  F2FP.F16.F32.PACK_AB R185, R20, R185 ;  /* 0x000000b914b9723e */ /* 0x000fcc00000000ff */
        /* <DEDUP_REMOVED lines=58> */
[----:B------:R-:W-:-:S05]  /*15120*/  VIADD R7, R72, 0xfffffffe ;  /* 0xfffffffe48077836 */ /* 0x000fca0000000000 */
        /* <DEDUP_REMOVED lines=12> */
[C---:B------:R-:W-:Y:S01]  /*151f0*/  ISETP.GT.AND P2, PT, R35.reuse, RZ, PT ;  /* 0x000000ff2300720c */ /* 0x040fe20003f44270 */
[----:B------:R-:W-:Y:S01]  /*15200*/  BSSY B0, `(.L_x_4886) ;  /* 0x000000e000007945 */ /* 0x000fe20003800000 */
[----:B------:R-:W-:-:S11]  /*15210*/  VIADD R2, R35, 0xffffffff ;  /* 0xffffffff23027836 */ /* 0x000fd60000000000 */
[----:B------:R-:W-:Y:S05]  /*15220*/  @P2 BRA `(.L_x_4887) ;  /* 0x00000000001c2947 */ /* 0x000fea0003800000 */
[----:B------:R-:W-:Y:S02]  /*15230*/  ISETP.NE.AND P2, PT, R13, 0x1, PT ;  /* 0x000000010d00780c */ /* 0x000fe40003f45270 */
[----:B------:R-:W-:-:S11]  /*15240*/  IADD3 R9, -R35, RZ, RZ ;  /* 0x000000ff23097210 */ /* 0x000fd60007ffe1ff */
[----:B------:R-:W0:Y:S02]  /*15250*/  @P2 LDC.64 R14, c[0x0][0x9e8] ;  /* 0x00027a00ff0e2b82 */ /* 0x000e240000000a00 */
[----:B0-----:R-:W-:-:S05]  /*15260*/  @P2 IMAD.HI.U32 R2, R9, R14, RZ ;  /* 0x0000000e09022227 */ /* 0x001fca00078e00ff */
[----:B------:R-:W-:-:S04]  /*15270*/  @P2 SHF.R.U32.HI R9, RZ, R15, R2 ;  /* 0x0000000fff092219 */ /* 0x000fc80000011602 */
[----:B------:R-:W-:Y:S01]  /*15280*/  LOP3.LUT R2, RZ, R9, RZ, 0x33, !PT ;  /* 0x00000009ff027212 */ /* 0x000fe200078e33ff */
[----:B------:R-:W-:Y:S06]  /*15290*/  BRA `(.L_x_4888) ;  /* 0x0000000000107947 */ /* 0x000fec0003800000 */
.L_x_4887:
[----:B------:R-:W-:-:S13]  /*152a0*/  ISETP.NE.AND P2, PT, R13, 0x1, PT ;  /* 0x000000010d00780c */ /* 0x000fda0003f45270 */
[----:B------:R-:W0:Y:S02]  /*152b0*/  @P2 LDC.64 R14, c[0x0][0x9e8] ;  /* 0x00027a00ff0e2b82 */ /* 0x000e240000000a00 */
[----:B0-----:R-:W-:-:S05]  /*152c0*/  @P2 IMAD.HI.U32 R14, R2, R14, RZ ;  /* 0x0000000e020e2227 */ /* 0x001fca00078e00ff */
[----:B------:R-:W-:-:S07]  /*152d0*/  @P2 SHF.R.U32.HI R2, RZ, R15, R14 ;  /* 0x0000000fff022219 */ /* 0x000fce000001160e */
.L_x_4888:
[----:B------:R-:W-:Y:S05]  /*152e0*/  BSYNC B0 ;  /* 0x0000000000007941 */ /* 0x000fea0003800000 */
.L_x_4886:
[----:B------:R-:W-:-:S05]  /*152f0*/  IMAD R13, R2, R13, R13 ;  /* 0x0000000d020d7224 */ /* 0x000fca00078e020d */
[----:B------:R-:W-:-:S07]  /*15300*/  VIMNMX R12, R12, R13, PT ;  /* 0x0000000d0c0c7248 */ /* 0x000fce0003fe0100 */
.L_x_4885:
[----:B------:R-:W-:Y:S01]  /*15310*/  IMAD.HI R12, R12, 0x2aaaaaab, RZ ;  /* 0x2aaaaaab0c0c7827 */ /* 0x000fe200078e02ff */
[----:B------:R-:W-:Y:S01]  /*15320*/  ULDC UR59, c[0x0][0x9e4] ;  /* 0x00027900003b7ab9 */ /* 0x000fe20000000800 */
[----:B------:R-:W-:Y:S01]  /*15330*/  ULDC UR58, c[0x0][0x9e4] ;  /* 0x00027900003a7ab9 */ /* 0x000fe20000000800 */
[----:B------:R-:W-:Y:S01]  /*15340*/  BSSY B0, `(.L_x_4889) ;  /* 0x000037f000007945 */ /* 0x000fe20003800000 */
[----:B------:R-:W-:Y:S01]  /*15350*/  IMAD.MOV.U32 R2, RZ, RZ, 0x3f800000 ;  /* 0x3f800000ff027424 */ /* 0x000fe200078e00ff */
[----:B------:R-:W-:Y:S02]  /*15360*/  SHF.R.U32.HI R9, RZ, 0x1f, R12 ;  /* 0x0000001fff097819 */ /* 0x000fe4000001160c */
[----:B------:R-:W-:Y:S02]  /*15370*/  CS2R R118, SRZ ;  /* 0x0000000000767805 */ /* 0x000fe4000001ff00 */
[----:B------:R-:W-:Y:S02]  /*15380*/  CS2R R116, SRZ ;  /* 0x0000000000747805 */ /* 0x000fe4000001ff00 */
[----:B------:R-:W-:-:S02]  /*15390*/  CS2R R114, SRZ ;  /* 0x0000000000727805 */ /* 0x000fc4000001ff00 */
[----:B------:R-:W-:Y:S01]  /*153a0*/  LEA.HI.SX32 R14, R12, R9, 0x1c ;  /* 0x000000090c0e7211 */ /* 0x000fe200078fe2ff */
[----:B------:R-:W-:Y:S01]  /*153b0*/  IMAD.MOV.U32 R9, RZ, RZ, 0x3f800000 ;  /* 0x3f800000ff097424 */ /* 0x000fe200078e00ff */
[----:B------:R-:W-:Y:S02]  /*153c0*/  CS2R R112, SRZ ;  /* 0x0000000000707805 */ /* 0x000fe4000001ff00 */
[----:B------:R-:W-:Y:S02]  /*153d0*/  CS2R R110, SRZ ;  /* 0x00000000006e7805 */ /* 0x000fe4000001ff00 */
[----:B------:R-:W-:Y:S02]  /*153e0*/  VIMNMX R14, R213, R14, !PT ;  /* 0x0000000ed50e7248 */ /* 0x000fe40007fe0100 */
[----:B------:R-:W-:Y:S02]  /*153f0*/  CS2R R108, SRZ ;  /* 0x00000000006c7805 */ /* 0x000fe4000001ff00 */
[----:B------:R-:W-:-:S02]  /*15400*/  CS2R R106, SRZ ;  /* 0x00000000006a7805 */ /* 0x000fc4000001ff00 */
[----:B------:R-:W-:Y:S02]  /*15410*/  CS2R R104, SRZ ;  /* 0x0000000000687805 */ /* 0x000fe4000001ff00 */
[----:B------:R-:W-:Y:S02]  /*15420*/  ISETP.GE.AND P2, PT, R7, R14, PT ;  /* 0x0000000e0700720c */ /* 0x000fe40003f46270 */
        /* <DEDUP_REMOVED lines=41> */
[----:B------:R-:W-:Y:S01]  /*156c0*/  BSSY B1, `(.L_x_4891) ;  /* 0x0000342000017945 */ /* 0x000fe20003800000 */
[----:B------:R-:W-:Y:S02]  /*156d0*/  IMAD.MOV.U32 R2, RZ, RZ, 0x3f800000 ;  /* 0x3f800000ff027424 */ /* 0x000fe400078e00ff */
[----:B------:R-:W-:-:S07]  /*156e0*/  IMAD.MOV.U32 R119, RZ, RZ, RZ ;  /* 0x000000ffff777224 */ /* 0x000fce00078e00ff */
.L_x_4910:
[----:B------:R-:W-:-:S05]  /*156f0*/  VIADD R15, R19, 0x1 ;  /* 0x00000001130f7836 */ /* 0x000fca0000000000 */
[----:B------:R-:W-:-:S04]  /*15700*/  ISETP.NE.AND P2, PT, R15, 0x2, PT ;  /* 0x000000020f00780c */ /* 0x000fc80003f45270 */
[----:B------:R-:W-:Y:S02]  /*15710*/  SEL R11, RZ, 0x1, P2 ;  /* 0x00000001ff0b7807 */ /* 0x000fe40001000000 */
[----:B------:R-:W-:Y:S02]  /*15720*/  SEL R15, R15, RZ, P2 ;  /* 0x000000ff0f0f7207 */ /* 0x000fe40001000000 */
[----:B------:R-:W-:Y:S01]  /*15730*/  LOP3.LUT R20, R194, R11, RZ, 0x3c, !PT ;  /* 0x0000000bc2147212 */ /* 0x000fe200078e3cff */
[----:B------:R-:W-:Y:S06]  /*15740*/  @!P0 BRA `(.L_x_4892) ;  /* 0x0000000000048947 */ /* 0x000fec0003800000 */
[----:B------:R-:W-:Y:S01]  /*15750*/  BPT.TRAP 0x1 ;  /* 0x000000040000795c */ /* 0x000fe20000300000 */
.L_x_4892:
[----:B------:R-:W-:Y:S01]  /*15760*/  IMAD R0, R15, 0x8, R16 ;  /* 0x000000080f007824 */ /* 0x000fe200078e0210 */
[----:B------:R-:W-:-:S04]  /*15770*/  SHF.L.U32 R11, R20, 0x1f, RZ ;  /* 0x0000001f140b7819 */ /* 0x000fc800000006ff */
[----:B------:R0:W1:Y:S01]  /*15780*/  SYNCS.PHASECHK.TRANS64.TRYWAIT P2, [R0+URZ+0x30830], R11 ;  /* 0x0308300b000075a7 */ /* 0x000062000804017f */
[----:B------:R-:W-:Y:S05]  /*15790*/  @!P0 BRA `(.L_x_4893) ;  /* 0x0000000000048947 */ /* 0x000fea0003800000 */
[----:B------:R-:W-:Y:S01]  /*157a0*/  BPT.TRAP 0x1 ;  /* 0x000000040000795c */ /* 0x000fe20000300000 */
.L_x_4893:
[----:B------:R-:W-:Y:S01]  /*157b0*/  IMAD R124, R15, 0x900, R8 ;  /* 0x000009000f7c7824 */ /* 0x000fe200078e0208 */
[----:B------:R-:W-:Y:S03]  /*157c0*/  BSSY B2, `(.L_x_4894) ;  /* 0x0000006000027945 */ /* 0x000fe60003800000 */
[C---:B------:R-:W-:Y:S02]  /*157d0*/  VIADD R12, R124.reuse, 0x2 ;  /* 0x000000027c0c7836 */ /* 0x040fe40000000000 */
[----:B------:R-:W-:Y:S01]  /*157e0*/  VIADD R21, R124, 0x4 ;  /* 0x000000047c157836 */ /* 0x000fe20000000000 */
[----:B-1----:R-:W-:Y:S06]  /*157f0*/  @P2 BRA `(.L_x_4895) ;  /* 0x0000000000082947 */ /* 0x002fec0003800000 */
[----:B------:R-:W1:Y:S02]  /*15800*/  SYNCS.PHASECHK.TRANS64.TRYWAIT P2, [R0+URZ+0x30830], R11 ;  /* 0x0308300b000075a7 */ /* 0x000e64000804017f */
[----:B-1----:R-:W-:Y:S05]  /*15810*/  @!P2 BRA `(.L_x_4896) ;  /* 0x000001780030a947 */ /* 0x002fea0003800000 */
.L_x_4895:
[----:B------:R-:W-:Y:S05]  /*15820*/  BSYNC B2 ;  /* 0x0000000000027941 */ /* 0x000fea0003800000 */
.L_x_4894:
[----:B------:R-:W-:Y:S01]  /*15830*/  IMAD.MOV.U32 R10, RZ, RZ, R124 ;  /* 0x000000ffff0a7224 */ /* 0x000fe200078e007c */
[----:B------:R2:W-:Y:S04]  /*15840*/  STL.64 [R1+0x90], R16 ;  /* 0x0000901001007387 */ /* 0x0005e80000100a00 */
[----:B------:R-:W-:Y:S01]  /*15850*/  R2UR UR54, R10 ;  /* 0x000000000a3672ca */ /* 0x000fe200000e0000 */
[----:B------:R-:W-:-:S05]  /*15860*/  IMAD.MOV.U32 R10, RZ, RZ, R21 ;  /* 0x000000ffff0a7224 */ /* 0x000fca00078e0015 */
[----:B------:R-:W-:Y:S01]  /*15870*/  R2UR UR34, R10 ;  /* 0x000000000a2272ca */ /* 0x000fe200000e0000 */
[----:B------:R-:W-:Y:S01]  /*15880*/  VIADD R10, R124, 0x302 ;  /* 0x000003027c0a7836 */ /* 0x000fe20000000000 */
[----:B--2---:R-:W2:Y:S01]  /*15890*/  LDL.64 R16, [R1+0x28] ;  /* 0x0000280001107983 */ /* 0x004ea20000100a00 */
[----:B01----:R-:W-:-:S03]  /*158a0*/  IMAD.MOV.U32 R11, RZ, RZ, 0x40000040 ;  /* 0x40000040ff0b7424 */ /* 0x003fc600078e00ff */
[----:B------:R-:W-:Y:S01]  /*158b0*/  R2UR UR22, R10 ;  /* 0x000000000a1672ca */ /* 0x000fe200000e0000 */
[----:B------:R-:W-:Y:S01]  /*158c0*/  VIADD R10, R124, 0x306 ;  /* 0x000003067c0a7836 */ /* 0x000fe20000000000 */
[----:B------:R0:W-:Y:S01]  /*158d0*/  STL.64 [R1+0x88], R14 ;  /* 0x0000880e01007387 */ /* 0x0001e20000100a00 */
[C---:B------:R-:W-:Y:S02]  /*158e0*/  R2UR UR55, R11.reuse ;  /* 0x000000000b3772ca */ /* 0x040fe400000e0000 */
[C---:B------:R-:W-:Y:S02]  /*158f0*/  R2UR UR35, R11.reuse ;  /* 0x000000000b2372ca */ /* 0x040fe400000e0000 */
[C---:B------:R-:W-:Y:S02]  /*15900*/  R2UR UR23, R11.reuse ;  /* 0x000000000b1772ca */ /* 0x040fe400000e0000 */
[----:B------:R-:W-:Y:S02]  /*15910*/  R2UR UR14, R10 ;  /* 0x000000000a0e72ca */ /* 0x000fe400000e0000 */
[----:B------:R-:W-:Y:S01]  /*15920*/  R2UR UR15, R11 ;  /* 0x000000000b0f72ca */ /* 0x000fe200000e0000 */
[----:B0-----:R-:W3:Y:S04]  /*15930*/  LDL.64 R14, [R1+0x20] ;  /* 0x00002000010e7983 */ /* 0x001ee80000100a00 */
[----:B------:R0:W-:Y:S04]  /*15940*/  STL.64 [R1+0x80], R6 ;  /* 0x0000800601007387 */ /* 0x0001e80000100a00 */
[----:B0-----:R-:W4:Y:S04]  /*15950*/  LDL.64 R6, [R1+0x18] ;  /* 0x0000180001067983 */ /* 0x001f280000100a00 */
[----:B------:R0:W-:Y:S04]  /*15960*/  STL.64 [R1+0x78], R4 ;  /* 0x0000780401007387 */ /* 0x0001e80000100a00 */
[----:B------:R-:W2:Y:S01]  /*15970*/  LDL.64 R10, [R1+0x30] ;  /* 0x00003000010a7983 */ /* 0x000ea20000100a00 */
[----:B------:R-:W-:Y:S01]  /*15980*/  VIADD R120, R124, 0x6 ;  /* 0x000000067c787836 */ /* 0x000fe20000000000 */
[----:B------:R-:W-:Y:S01]  /*15990*/  R2UR UR50, R12 ;  /* 0x000000000c3272ca */ /* 0x000fe200000e0000 */
[----:B------:R-:W-:-:S03]  /*159a0*/  VIADD R12, R124, 0x300 ;  /* 0x000003007c0c7836 */ /* 0x000fc60000000000 */
[----:B------:R-:W-:Y:S01]  /*159b0*/  R2UR UR30, R120 ;  /* 0x00000000781e72ca */ /* 0x000fe200000e0000 */
[----:B------:R-:W-:Y:S01]  /*159c0*/  VIADD R120, R124, 0x304 ;  /* 0x000003047c787836 */ /* 0x000fe20000000000 */
[----:B------:R-:W-:Y:S01]  /*159d0*/  R2UR UR26, R12 ;  /* 0x000000000c1a72ca */ /* 0x000fe200000e0000 */
[C---:B------:R-:W-:Y:S01]  /*159e0*/  VIADD R12, R124.reuse, 0x600 ;  /* 0x000006007c0c7836 */ /* 0x040fe20000000000 */
[----:B------:R-:W-:Y:S01]  /*159f0*/  MOV R121, 0x40000040 ;  /* 0x4000004000797802 */ /* 0x000fe20000000f00 */
[----:B------:R-:W-:Y:S01]  /*15a00*/  VIADD R122, R124, 0x604 ;  /* 0x000006047c7a7836 */ /* 0x000fe20000000000 */
[----:B------:R-:W-:Y:S01]  /*15a10*/  R2UR UR18, R120 ;  /* 0x00000000781272ca */ /* 0x000fe200000e0000 */
[C---:B------:R-:W-:Y:S01]  /*15a20*/  VIADD R120, R124.reuse, 0x602 ;  /* 0x000006027c787836 */ /* 0x040fe20000000000 */
[----:B0-----:R-:W4:Y:S01]  /*15a30*/  LDL.64 R4, [R1+0x10] ;  /* 0x0000100001047983 */ /* 0x001f220000100a00 */
[----:B------:R-:W-:Y:S01]  /*15a40*/  VIADD R124, R124, 0x606 ;  /* 0x000006067c7c7836 */ /* 0x000fe20000000000 */
[C---:B------:R-:W-:Y:S01]  /*15a50*/  R2UR UR31, R121.reuse ;  /* 0x00000000791f72ca */ /* 0x040fe200000e0000 */
[----:B------:R-:W-:Y:S01]  /*15a60*/  IMAD.MOV.U32 R123, RZ, RZ, 0x40000040 ;  /* 0x40000040ff7b7424 */ /* 0x000fe200078e00ff */
[C---:B------:R-:W-:Y:S01]  /*15a70*/  R2UR UR19, R121.reuse ;  /* 0x00000000791372ca */ /* 0x040fe200000e0000 */
[----:B------:R-:W-:Y:S01]  /*15a80*/  IMAD.MOV.U32 R125, RZ, RZ, 0x40000040 ;  /* 0x40000040ff7d7424 */ /* 0x000fe200078e00ff */
[----:B------:R-:W-:Y:S01]  /*15a90*/  R2UR UR6, R120 ;  /* 0x00000000780672ca */ /* 0x000fe200000e0000 */
[----:B------:R-:W-:Y:S01]  /*15aa0*/  IMAD.MOV.U32 R13, RZ, RZ, 0x40000040 ;  /* 0x40000040ff0d7424 */ /* 0x000fe200078e00ff */
        /* <DEDUP_REMOVED lines=15> */
[-C--:B------:R-:W-:Y:S01]  /*15ba0*/  FMUL.FTZ R37, R37, R9.reuse ;  /* 0x0000000925257220 */ /* 0x080fe20000410000 */
[----:B------:R-:W-:Y:S01]  /*15bb0*/  HGMMA.64x96x16.F32 R120, gdesc[UR52], RZ, !UPT, gsb0 ;  /* 0x01600000347879f0 */ /* 0x000fe2000c0008ff */
        /* <DEDUP_REMOVED lines=90> */
[----:B------:R-:W-:Y:S03]  /*16160*/  HGMMA.64x96x16.F32 R120, gdesc[UR48], R120, gsb0 ;  /* 0x01600000307879f0 */ /* 0x000fe60008000878 */
[----:B------:R-:W-:Y:S02]  /*16170*/  WARPGROUP.DEPBAR.LE gsb0, 0x0 ;  /* 0x00008000000079c5 */ /* 0x000fe40000010000 */
[----:B------:R-:W-:Y:S01]  /*16180*/  WARPGROUP.ARRIVE ;  /* 0x00000000000079c5 */ /* 0x000fe20000000000 */
[----:B--2---:R-:W-:Y:S02]  /*16190*/  R2UR UR32, R10 ;  /* 0x000000000a2072ca */ /* 0x004fe400000e0000 */
[----:B------:R-:W-:Y:S02]  /*161a0*/  R2UR UR33, R11 ;  /* 0x000000000b2172ca */ /* 0x000fe400000e0000 */
[----:B------:R-:W-:Y:S01]  /*161b0*/  R2UR UR28, R16 ;  /* 0x00000000101c72ca */ /* 0x000fe200000e0000 */
[----:B------:R-:W2:Y:S10]  /*161c0*/  LDL.64 R10, [R1] ;  /* 0x00000000010a7983 */ /* 0x000eb40000100a00 */
[----:B------:R-:W-:Y:S01]  /*161d0*/  HGMMA.64x96x16.F32 R120, gdesc[UR32], R120, gsb0 ;  /* 0x01600000207879f0 */ /* 0x000fe20008000878 */
[----:B------:R-:W-:-:S02]  /*161e0*/  R2UR UR29, R17 ;  /* 0x00000000111d72ca */ /* 0x000fc400000e0000 */
[----:B------:R-:W-:Y:S02]  /*161f0*/  R2UR UR10, R12 ;  /* 0x000000000c0a72ca */ /* 0x000fe400000e0000 */
[----:B------:R-:W-:Y:S02]  /*16200*/  R2UR UR11, R13 ;  /* 0x000000000d0b72ca */ /* 0x000fe400000e0000 */
[----:B------:R-:W2:Y:S01]  /*16210*/  LDL.64 R12, [R1+0x8] ;  /* 0x00000800010c7983 */ /* 0x000ea20000100a00 */
[----:B---3--:R-:W-:Y:S02]  /*16220*/  R2UR UR24, R14 ;  /* 0x000000000e1872ca */ /* 0x008fe400000e0000 */
[----:B------:R-:W-:Y:S01]  /*16230*/  R2UR UR25, R15 ;  /* 0x000000000f1972ca */ /* 0x000fe200000e0000 */
[----:B------:R0:W5:Y:S01]  /*16240*/  LDL.LU.64 R16, [R1+0x90] ;  /* 0x0000900001107983 */ /* 0x0001620000300a00 */
[----:B----4-:R-:W-:Y:S02]  /*16250*/  R2UR UR20, R6 ;  /* 0x00000000061472ca */ /* 0x010fe400000e0000 */
[----:B------:R-:W-:Y:S01]  /*16260*/  R2UR UR21, R7 ;  /* 0x00000000071572ca */ /* 0x000fe200000e0000 */
[----:B------:R0:W5:Y:S01]  /*16270*/  LDL.LU.64 R14, [R1+0x88] ;  /* 0x00008800010e7983 */ /* 0x0001620000300a00 */
[----:B------:R-:W-:-:S02]  /*16280*/  R2UR UR16, R4 ;  /* 0x00000000041072ca */ /* 0x000fc400000e0000 */
[----:B------:R-:W-:Y:S01]  /*16290*/  R2UR UR17, R5 ;  /* 0x00000000051172ca */ /* 0x000fe200000e0000 */
[----:B------:R0:W5:Y:S01]  /*162a0*/  LDL.LU.64 R6, [R1+0x80] ;  /* 0x0000800001067983 */ /* 0x0001620000300a00 */
[----:B------:R-:W-:Y:S01]  /*162b0*/  UMOV UR4, UR56 ;  /* 0x0000003800047c82 */ /* 0x000fe20008000000 */
[----:B------:R-:W-:Y:S02]  /*162c0*/  UMOV UR5, UR57 ;  /* 0x0000003900057c82 */ /* 0x000fe40008000000 */
[----:B------:R0:W5:Y:S01]  /*162d0*/  LDL.LU.64 R4, [R1+0x78] ;  /* 0x0000780001047983 */ /* 0x0001620000300a00 */
        /* <DEDUP_REMOVED lines=9> */
[----:B--2---:R-:W-:Y:S02]  /*16370*/  R2UR UR12, R12 ;  /* 0x000000000c0c72ca */ /* 0x004fe400000e0000 */
[----:B------:R-:W-:Y:S01]  /*16380*/  R2UR UR13, R13 ;  /* 0x000000000d0d72ca */ /* 0x000fe200000e0000 */
[----:B------:R-:W-:Y:S02]  /*16390*/  WARPGROUP.DEPBAR.LE gsb0, 0x0 ;  /* 0x00008000000079c5 */ /* 0x000fe40000010000 */
[----:B------:R-:W-:-:S06]  /*163a0*/  WARPGROUP.ARRIVE ;  /* 0x00000000000079c5 */ /* 0x000fcc0000000000 */
[----:B------:R-:W-:Y:S01]  /*163b0*/  HGMMA.64x96x16.F32 R120, gdesc[UR16], R120, gsb0 ;  /* 0x01600000107879f0 */ /* 0x000fe20008000878 */
[----:B------:R-:W-:Y:S02]  /*163c0*/  R2UR UR8, R10 ;  /* 0x000000000a0872ca */ /* 0x000fe400000e0000 */
[----:B------:R-:W-:Y:S01]  /*163d0*/  R2UR UR9, R11 ;  /* 0x000000000b0972ca */ /* 0x000fe200000e0000 */
        /* <DEDUP_REMOVED lines=16> */
[----:B0-----:R-:W-:Y:S05]  /*164e0*/  @!P0 BRA `(.L_x_4897) ;  /* 0x0000000000048947 */ /* 0x001fea0003800000 */
[----:B------:R-:W-:Y:S01]  /*164f0*/  BPT.TRAP 0x1 ;  /* 0x000000040000795c */ /* 0x000fe20000300000 */
.L_x_4897:
[----:B------:R-:W-:Y:S01]  /*16500*/  SHF.L.U32 R9, R194, 0x1f, RZ ;  /* 0x0000001fc2097819 */ /* 0x000fe200000006ff */
[----:B-----5:R-:W-:-:S04]  /*16510*/  IMAD R2, R19, 0x8, R16 ;  /* 0x0000000813027824 */ /* 0x020fc800078e0210 */
[----:B------:R0:W1:Y:S01]  /*16520*/  SYNCS.PHASECHK.TRANS64.TRYWAIT P2, [R2+URZ+0x30850], R9 ;  /* 0x03085009020075a7 */ /* 0x000062000804017f */
[----:B------:R-:W-:Y:S05]  /*16530*/  @!P0 BRA `(.L_x_4898) ;  /* 0x0000000000048947 */ /* 0x000fea0003800000 */
[----:B------:R-:W-:Y:S01]  /*16540*/  BPT.TRAP 0x1 ;  /* 0x000000040000795c */ /* 0x000fe20000300000 */
.L_x_4898:
[----:B------:R-:W-:Y:S04]  /*16550*/  BSSY B2, `(.L_x_4899) ;  /* 0x0000004000027945 */ /* 0x000fe80003800000 */
[----:B-1----:R-:W-:Y:S05]  /*16560*/  @P2 BRA `(.L_x_4900) ;  /* 0x0000000000082947 */ /* 0x002fea0003800000 */
[----:B------:R-:W1:Y:S02]  /*16570*/  SYNCS.PHASECHK.TRANS64.TRYWAIT P2, [R2+URZ+0x30850], R9 ;  /* 0x03085009020075a7 */ /* 0x000e64000804017f */
[----:B-1----:R-:W-:Y:S05]  /*16580*/  @!P2 BRA `(.L_x_4901) ;  /* 0x0000016800e8a947 */ /* 0x002fea0003800000 */
.L_x_4900:
[----:B------:R-:W-:Y:S05]  /*16590*/  BSYNC B2 ;  /* 0x0000000000027941 */ /* 0x000fea0003800000 */
.L_x_4899:
[----:B01----:R-:W-:Y:S01]  /*165a0*/  VIADD R9, R16, 0x400 ;  /* 0x0000040010097836 */ /* 0x003fe20000000000 */
[----:B------:R-:W-:Y:S01]  /*165b0*/  WARPGROUP.ARRIVE ;  /* 0x00000000000079c5 */ /* 0x000fe20000000000 */
[----:B------:R-:W-:Y:S01]  /*165c0*/  IMAD.MOV.U32 R11, RZ, RZ, 0x40000040 ;  /* 0x40000040ff0b7424 */ /* 0x000fe200078e00ff */
[----:B------:R-:W0:Y:S01]  /*165d0*/  LDC R21, c[0x0][0x448] ;  /* 0x00011200ff157b82 */ /* 0x000e220000000800 */
[----:B------:R-:W-:Y:S01]  /*165e0*/  IMAD.MOV.U32 R13, RZ, RZ, 0x40000040 ;  /* 0x40000040ff0d7424 */ /* 0x000fe200078e00ff */
[----:B------:R-:W-:Y:S01]  /*165f0*/  SHF.R.U32.HI R9, RZ, 0x4, R9 ;  /* 0x00000004ff097819 */ /* 0x000fe20000011609 */
[----:B------:R-:W-:Y:S01]  /*16600*/  @!P1 VIADD R0, R0, 0x30840 ;  /* 0x0003084000009836 */ /* 0x000fe20000000000 */
[----:B------:R-:W-:Y:S01]  /*16610*/  R2UR UR7, R11 ;  /* 0x000000000b0772ca */ /* 0x000fe200000e0000 */
[----:B------:R-:W-:Y:S01]  /*16620*/  IMAD.MOV.U32 R11, RZ, RZ, 0x40000040 ;  /* 0x40000040ff0b7424 */ /* 0x000fe200078e00ff */
[----:B------:R-:W-:Y:S01]  /*16630*/  LOP3.LUT R9, R9, 0x3fff, RZ, 0xc0, !PT ;  /* 0x00003fff09097812 */ /* 0x000fe200078ec0ff */
[----:B------:R-:W-:Y:S01]  /*16640*/  ULDC UR5, c[0x0][0x9dc] ;  /* 0x0002770000057ab9 */ /* 0x000fe20000000800 */
[----:B------:R-:W-:Y:S01]  /*16650*/  LOP3.LUT P2, RZ, R18, 0x100000, RZ, 0xc0, !PT ;  /* 0x0010000012ff7812 */ /* 0x000fe2000784c0ff */
[----:B------:R-:W-:Y:S01]  /*16660*/  ULDC UR4, c[0x0][0x9e0] ;  /* 0x0002780000047ab9 */ /* 0x000fe20000000800 */
[----:B------:R-:W-:-:S02]  /*16670*/  LOP3.LUT R9, R9, 0x3000000, RZ, 0xfc, !PT ;  /* 0x0300000009097812 */ /* 0x000fc400078efcff */
[----:B------:R-:W-:-:S03]  /*16680*/  @!P1 PRMT R0, RZ, 0x654, R0 ;  /* 0x00000654ff009816 */ /* 0x000fc60000000000 */
[----:B------:R-:W-:Y:S02]  /*16690*/  IMAD R10, R19, 0x900, R9 ;  /* 0x00000900130a7824 */ /* 0x000fe400078e0209 */
[----:B------:R-:W-:Y:S02]  /*166a0*/  IMAD.IADD R9, R214, 0x1, R212 ;  /* 0x00000001d6097824 */ /* 0x000fe400078e02d4 */
[C---:B------:R-:W-:Y:S01]  /*166b0*/  VIADD R12, R10.reuse, 0x80 ;  /* 0x000000800a0c7836 */ /* 0x040fe20000000000 */
[----:B------:R-:W-:Y:S02]  /*166c0*/  R2UR UR6, R10 ;  /* 0x000000000a0672ca */ /* 0x000fe400000e0000 */
[----:B0-----:R-:W-:-:S11]  /*166d0*/  ISETP.NE.AND P3, PT, R21, 0x1, PT ;  /* 0x000000011500780c */ /* 0x001fd60003f65270 */
        /* <DEDUP_REMOVED lines=25> */
[----:B------:R-:W-:Y:S02]  /*16870*/  WARPGROUP.DEPBAR.LE gsb0, 0x0 ;  /* 0x00008000000079c5 */ /* 0x000fe40000010000 */
[----:B------:R-:W-:-:S14]  /*16880*/  WARPGROUP.ARRIVE ;  /* 0x00000000000079c5 */ /* 0x000fdc0000000000 */
[----:B------:R-:W-:Y:S01]  /*16890*/  HGMMA.64x192x16.F32 R24, R172, gdesc[UR4].tnspB, R24, gsb0 ;  /* 0x42e00004ac187df0 */ /* 0x000fe20008000818 */
[----:B------:R-:W-:Y:S02]  /*168a0*/  R2UR UR6, R10 ;  /* 0x000000000a0672ca */ /* 0x000fe400000e0000 */
[----:B------:R-:W-:Y:S01]  /*168b0*/  R2UR UR7, R11 ;  /* 0x000000000b0772ca */ /* 0x000fe200000e0000 */
[----:B------:R-:W0:Y:S08]  /*168c0*/  @P3 LDC R10, c[0x0][0x450] ;  /* 0x00011400ff0a3b82 */ /* 0x000e300000000800 */
[----:B------:R-:W1:Y:S02]  /*168d0*/  @P3 LDC R11, c[0x0][0x44c] ;  /* 0x00011300ff0b3b82 */ /* 0x000e640000000800 */
[----:B-1----:R-:W-:-:S05]  /*168e0*/  @P3 IMAD.HI.U32 R11, R9, R11, RZ ;  /* 0x0000000b090b3227 */ /* 0x002fca00078e00ff */
[----:B0-----:R-:W-:Y:S01]  /*168f0*/  @P3 SHF.R.U32.HI R9, RZ, R10, R11 ;  /* 0x0000000aff093219 */ /* 0x001fe2000001160b */
[----:B------:R-:W-:Y:S01]  /*16900*/  IMAD.U32 R10, RZ, RZ, UR5 ;  /* 0x00000005ff0a7e24 */ /* 0x000fe2000f8e00ff */
[----:B------:R-:W-:Y:S02]  /*16910*/  WARPGROUP.DEPBAR.LE gsb0, 0x0 ;  /* 0x00008000000079c5 */ /* 0x000fe40000010000 */
[----:B------:R-:W-:-:S06]  /*16920*/  WARPGROUP.ARRIVE ;  /* 0x00000000000079c5 */ /* 0x000fcc0000000000 */
[----:B------:R-:W-:Y:S03]  /*16930*/  HGMMA.64x192x16.F32 R24, R168, gdesc[UR4].tnspB, R24, gsb0 ;  /* 0x42e00004a8187df0 */ /* 0x000fe60008000818 */
[----:B------:R-:W-:Y:S02]  /*16940*/  WARPGROUP.DEPBAR.LE gsb0, 0x0 ;  /* 0x00008000000079c5 */ /* 0x000fe40000010000 */
[----:B------:R-:W0:Y:S01]  /*16950*/  SHFL.IDX PT, R170, R9, RZ, 0x1c1f ;  /* 0x001c1fff09aa7589 */ /* 0x000e2200000e0000 */
[----:B------:R-:W-:Y:S01]  /*16960*/  IMAD R169, R7, -0x60, RZ ;  /* 0xffffffa007a97824 */ /* 0x000fe200078e02ff */
[----:B------:R1:W-:Y:S04]  /*16970*/  @!P1 SYNCS.ARRIVE.TRANS64.RED.A1T0 RZ, [R0+URZ], RZ ;  /* 0x000000ff00ff99a7 */ /* 0x0003e8000810043f */
[----:B------:R-:W-:-:S04]  /*16980*/  IADD3 R21, -R200, 0x1, R169 ;  /* 0x00000001c8157810 */ /* 0x000fc80007ffe1a9 */
[----:B------:R-:W-:Y:S02]  /*16990*/  IADD3 R21, -R196, R21, R197 ;  /* 0x00000015c4157210 */ /* 0x000fe40007ffe1c5 */
[----:B-1----:R-:W-:-:S03]  /*169a0*/  LOP3.LUT R0, RZ, R10, RZ, 0x33, !PT ;  /* 0x0000000aff007212 */ /* 0x002fc600078e33ff */
[----:B------:R-:W-:Y:S02]  /*169b0*/  VIADD R168, R21, UR4 ;  /* 0x0000000415a87c36 */ /* 0x000fe40008000000 */
[----:B------:R-:W-:Y:S02]  /*169c0*/  IMAD.IADD R21, R0, 0x1, R21 ;  /* 0x0000000100157824 */ /* 0x000fe400078e0215 */
[----:B------:R-:W-:Y:S02]  /*169d0*/  IMAD.IADD R0, R169, 0x1, -R200 ;  /* 0x00000001a9007824 */ /* 0x000fe400078e0ac8 */
[--C-:B0-----:R-:W-:Y:S02]  /*169e0*/  IMAD.IADD R19, R168, 0x1, R170.reuse ;  /* 0x00000001a8137824 */ /* 0x101fe400078e02aa */
[----:B------:R-:W-:Y:S01]  /*169f0*/  IMAD.IADD R11, R21, 0x1, R170 ;  /* 0x00000001150b7824 */ /* 0x000fe200078e02aa */
[----:B------:R-:W-:Y:S06]  /*16a00*/  @!P2 BRA `(.L_x_4902) ;  /* 0x000000000054a947 */ /* 0x000fec0003800000 */
        /* <DEDUP_REMOVED lines=12> */
.L_x_4904:
[----:B------:R-:W-:-:S05]  /*16ad0*/  IMAD.U32 R171, RZ, RZ, UR59 ;  /* 0x0000003bffab7e24 */ /* 0x000fca000f8e00ff */
[----:B------:R-:W-:-:S13]  /*16ae0*/  ISETP.NE.AND P2, PT, R171, 0x1, PT ;  /* 0x00000001ab00780c */ /* 0x000fda0003f45270 */
[----:B------:R-:W0:Y:S02]  /*16af0*/  @P2 LDC.64 R12, c[0x0][0x9e8] ;  /* 0x00027a00ff0c2b82 */ /* 0x000e240000000a00 */
[----:B0-----:R-:W-:-:S05]  /*16b00*/  @P2 IMAD.HI.U32 R12, R170, R12, RZ ;  /* 0x0000000caa0c2227 */ /* 0x001fca00078e00ff */
[----:B------:R-:W-:-:S07]  /*16b10*/  @P2 SHF.R.U32.HI R170, RZ, R13, R12 ;  /* 0x0000000dffaa2219 */ /* 0x000fce000001160c */
.L_x_4905:
[----:B------:R-:W-:Y:S05]  /*16b20*/  BSYNC B2 ;  /* 0x0000000000027941 */ /* 0x000fea0003800000 */
.L_x_4903:
[----:B------:R-:W-:-:S05]  /*16b30*/  IMAD R170, R170, R171, R0 ;  /* 0x000000abaaaa7224 */ /* 0x000fca00078e0200 */
[----:B------:R-:W-:Y:S02]  /*16b40*/  VIMNMX R11, R11, R170, !PT ;  /* 0x000000aa0b0b7248 */ /* 0x000fe40007fe0100 */
[----:B------:R-:W-:-:S07]  /*16b50*/  VIADDMNMX R19, R170, R171, R19, PT ;  /* 0x000000abaa137246 */ /* 0x000fce0003800113 */
.L_x_4902:
[C---:B------:R-:W-:Y:S01]  /*16b60*/  ISETP.GE.AND P2, PT, R169.reuse, 0x2, PT ;  /* 0x00000002a900780c */ /* 0x040fe20003f46270 */
[----:B------:R-:W0:Y:S01]  /*16b70*/  SHFL.IDX PT, R9, R9, 0x1, 0x1c1f ;  /* 0x003c1f0009097f89 */ /* 0x000e2200000e0000 */
[----:B------:R-:W-:Y:S02]  /*16b80*/  ISETP.GE.AND P5, PT, R169, 0xa, PT ;  /* 0x0000000aa900780c */ /* 0x000fe40003fa6270 */
[----:B------:R-:W-:Y:S02]  /*16b90*/  ISETP.GT.AND P3, PT, R11, 0x1, !P2 ;  /* 0x000000010b00780c */ /* 0x000fe40005764270 */
[----:B------:R-:W-:Y:S02]  /*16ba0*/  LOP3.LUT R18, R18, 0xfffffffb, RZ, 0xc0, !PT ;  /* 0xfffffffb12127812 */ /* 0x000fe400078ec0ff */
[----:B------:R-:W-:Y:S02]  /*16bb0*/  ISETP.LT.OR P4, PT, R19, 0x2, P3 ;  /* 0x000000021300780c */ /* 0x000fe40001f81670 */
[----:B------:R-:W-:-:S02]  /*16bc0*/  ISETP.GE.AND P3, PT, R169, 0x9, PT ;  /* 0x00000009a900780c */ /* 0x000fc40003f66270 */
[----:B------:R-:W-:Y:S02]  /*16bd0*/  FSEL R121, R121, -INF , !P4 ;  /* 0xff80000079797808 */ /* 0x000fe40006000000 */
[----:B------:R-:W-:Y:S02]  /*16be0*/  ISETP.GT.AND P4, PT, R11, 0x8, !P3 ;  /* 0x000000080b00780c */ /* 0x000fe40005f84270 */
[----:B------:R-:W-:Y:S02]  /*16bf0*/  @P5 LOP3.LUT R18, R18, 0x4, RZ, 0xfc, !PT ;  /* 0x0000000412125812 */ /* 0x000fe400078efcff */
[----:B------:R-:W-:Y:S02]  /*16c00*/  ISETP.LT.OR P4, PT, R19, 0x9, P4 ;  /* 0x000000091300780c */ /* 0x000fe40002781670 */
[----:B------:R-:W-:Y:S02]  /*16c10*/  LOP3.LUT R18, R18, 0xfffffff7, RZ, 0xc0, !PT ;  /* 0xfffffff712127812 */ /* 0x000fe400078ec0ff */
[----:B------:R-:W-:-:S02]  /*16c20*/  FSEL R124, R124, -INF , !P4 ;  /* 0xff8000007c7c7808 */ /* 0x000fc40006000000 */
[----:B------:R-:W-:Y:S01]  /*16c30*/  ISETP.GT.AND P4, PT, R11, 0x9, !P5 ;  /* 0x000000090b00780c */ /* 0x000fe20006f84270 */
[----:B0-----:R-:W-:Y:S01]  /*16c40*/  IMAD.IADD R21, R21, 0x1, R9 ;  /* 0x0000000115157824 */ /* 0x001fe200078e0209 */
[----:B------:R-:W-:Y:S02]  /*16c50*/  ISETP.GE.AND P5, PT, R169, 0x11, PT ;  /* 0x00000011a900780c */ /* 0x000fe40003fa6270 */
[----:B------:R-:W-:Y:S02]  /*16c60*/  ISETP.LT.OR P4, PT, R19, 0xa, P4 ;  /* 0x0000000a1300780c */ /* 0x000fe40002781670 */
[----:B------:R-:W-:Y:S02]  /*16c70*/  IADD3 R168, R168, R9, RZ ;  /* 0x00000009a8a87210 */ /* 0x000fe40007ffe0ff */
        /* <DEDUP_REMOVED lines=118> */
[----:B------:R-:W-:-:S04]  /*173e0*/  ISETP.GT.AND P6, PT, R11, 0x59, !P6 ;  /* 0x000000590b00780c */ /* 0x000fc800077c4270 */
[----:B------:R-:W-:-:S04]  /*173f0*/  ISETP.LT.OR P6, PT, R19, 0x5a, P6 ;  /* 0x0000005a1300780c */ /* 0x000fc800037c1670 */
[----:B------:R-:W-:Y:S02]  /*17400*/  FSEL R165, R165, -INF , !P6 ;  /* 0xff800000a5a57808 */ /* 0x000fe40007000000 */
[----:B------:R-:W-:-:S13]  /*17410*/  LOP3.LUT P6, RZ, R18, 0x100000, RZ, 0xc0, !PT ;  /* 0x0010000012ff7812 */ /* 0x000fda00078cc0ff */
[----:B------:R-:W-:Y:S05]  /*17420*/  @!P6 BRA `(.L_x_4906) ;  /* 0x000000000054e947 */ /* 0x000fea0003800000 */
        /* <DEDUP_REMOVED lines=12> */
.L_x_4908:
[----:B------:R-:W-:-:S05]  /*174f0*/  IMAD.U32 R11, RZ, RZ, UR59 ;  /* 0x0000003bff0b7e24 */ /* 0x000fca000f8e00ff */
[----:B------:R-:W-:-:S13]  /*17500*/  ISETP.NE.AND P6, PT, R11, 0x1, PT ;  /* 0x000000010b00780c */ /* 0x000fda0003fc5270 */
[----:B------:R-:W0:Y:S02]  /*17510*/  @P6 LDC.64 R12, c[0x0][0x9e8] ;  /* 0x00027a00ff0c6b82 */ /* 0x000e240000000a00 */
[----:B0-----:R-:W-:-:S05]  /*17520*/  @P6 IMAD.HI.U32 R12, R9, R12, RZ ;  /* 0x0000000c090c6227 */ /* 0x001fca00078e00ff */
[----:B------:R-:W-:-:S07]  /*17530*/  @P6 SHF.R.U32.HI R9, RZ, R13, R12 ;  /* 0x0000000dff096219 */ /* 0x000fce000001160c */
.L_x_4909:
[----:B------:R-:W-:Y:S05]  /*17540*/  BSYNC B2 ;  /* 0x0000000000027941 */ /* 0x000fea0003800000 */
.L_x_4907:
[----:B------:R-:W-:-:S05]  /*17550*/  IMAD R0, R9, R11, R0 ;  /* 0x0000000b09007224 */ /* 0x000fca00078e0200 */
[----:B------:R-:W-:Y:S02]  /*17560*/  VIADDMNMX R168, R0, R11, R168, PT ;  /* 0x0000000b00a87246 */ /* 0x000fe400038001a8 */
[----:B------:R-:W-:-:S07]  /*17570*/  VIMNMX R21, R21, R0, !PT ;  /* 0x0000000015157248 */ /* 0x000fce0007fe0100 */
.L_x_4906:
[C---:B------:R-:W-:Y:S01]  /*17580*/  ISETP.GT.AND P2, PT, R21.reuse, 0x1, !P2 ;  /* 0x000000011500780c */ /* 0x040fe20005744270 */
[----:B------:R-:W-:Y:S01]  /*17590*/  ULDC UR4, c[0x0][0x988] ;  /* 0x0002620000047ab9 */ /* 0x000fe20000000800 */
[----:B------:R-:W-:Y:S01]  /*175a0*/  ISETP.GT.AND P3, PT, R21, 0x8, !P3 ;  /* 0x000000081500780c */ /* 0x000fe20005f64270 */
[----:B------:R-:W-:Y:S01]  /*175b0*/  @!P1 VIADD R2, R2, 0x30860 ;  /* 0x0003086002029836 */ /* 0x000fe20000000000 */
[C---:B------:R-:W-:Y:S01]  /*175c0*/  ISETP.LT.OR P2, PT, R168.reuse, 0x2, P2 ;  /* 0x00000002a800780c */ /* 0x040fe20001741670 */
[----:B------:R-:W-:Y:S01]  /*175d0*/  IMAD.MOV.U32 R194, RZ, RZ, R20 ;  /* 0x000000ffffc27224 */ /* 0x000fe200078e0014 */
[----:B------:R-:W-:Y:S02]  /*175e0*/  ISETP.LT.OR P3, PT, R168, 0x9, P3 ;  /* 0x00000009a800780c */ /* 0x000fe40001f61670 */
        /* <DEDUP_REMOVED lines=36> */
[----:B------:R-:W-:Y:S02]  /*17830*/  ISETP.GT.AND P2, PT, R21, 0x20, !P3 ;  /* 0x000000201500780c */ /* 0x000fe40005f44270 */
[----:B------:R-:W-:-:S02]  /*17840*/  LOP3.LUT P3, RZ, R18, 0x20, RZ, 0xc0, !PT ;  /* 0x0000002012ff7812 */ /* 0x000fc4000786c0ff */
[----:B------:R-:W-:Y:S02]  /*17850*/  ISETP.LT.OR P2, PT, R168, 0x21, P2 ;  /* 0x00000021a800780c */ /* 0x000fe40001741670 */
[----:B------:R-:W-:Y:S02]  /*17860*/  FMNMX.FTZ R0, R144, R0, !PT ;  /* 0x0000000090007209 */ /* 0x000fe40007810000 */
[----:B------:R-:W-:Y:S02]  /*17870*/  FSEL R138, R138, -INF , !P2 ;  /* 0xff8000008a8a7808 */ /* 0x000fe40005000000 */
[----:B------:R-:W-:Y:S02]  /*17880*/  ISETP.GT.AND P2, PT, R21, 0x21, !P6 ;  /* 0x000000211500780c */ /* 0x000fe40007744270 */
[----:B------:R-:W-:Y:S02]  /*17890*/  LOP3.LUT P6, RZ, R18, 0x10, RZ, 0xc0, !PT ;  /* 0x0000001012ff7812 */ /* 0x000fe400078cc0ff */
        /* <DEDUP_REMOVED lines=17> */
[----:B------:R-:W-:Y:S02]  /*179b0*/  LOP3.LUT P2, RZ, R18, 0x1000, RZ, 0xc0, !PT ;  /* 0x0000100012ff7812 */ /* 0x000fe4000784c0ff */
[----:B------:R-:W-:-:S02]  /*179c0*/  FMNMX.FTZ R0, R160, R0, !PT ;  /* 0x00000000a0007209 */ /* 0x000fc40007810000 */
[----:B------:R-:W-:Y:S02]  /*179d0*/  ISETP.GT.AND P2, PT, R21, 0x30, !P2 ;  /* 0x000000301500780c */ /* 0x000fe40005744270 */
[----:B------:R-:W-:Y:S02]  /*179e0*/  FMNMX.FTZ R0, R161, R0, !PT ;  /* 0x00000000a1007209 */ /* 0x000fe40007810000 */
[----:B------:R-:W-:Y:S02]  /*179f0*/  ISETP.LT.OR P2, PT, R168, 0x31, P2 ;  /* 0x00000031a800780c */ /* 0x000fe40001741670 */
[----:B------:R-:W-:Y:S02]  /*17a00*/  FMNMX.FTZ R0, R164, R0, !PT ;  /* 0x00000000a4007209 */ /* 0x000fe40007810000 */
[----:B------:R-:W-:Y:S02]  /*17a10*/  FSEL R146, R146, -INF , !P2 ;  /* 0xff80000092927808 */ /* 0x000fe40005000000 */
[----:B------:R-:W-:-:S02]  /*17a20*/  LOP3.LUT P2, RZ, R18, 0x800, RZ, 0xc0, !PT ;  /* 0x0000080012ff7812 */ /* 0x000fc4000784c0ff */
[----:B------:R-:W-:Y:S02]  /*17a30*/  FMNMX.FTZ R0, R165, R0, !PT ;  /* 0x00000000a5007209 */ /* 0x000fe40007810000 */
[C---:B------:R-:W-:Y:S02]  /*17a40*/  ISETP.GT.AND P2, PT, R21.reuse, 0x31, !P2 ;  /* 0x000000311500780c */ /* 0x040fe40005744270 */
[----:B------:R-:W-:Y:S01]  /*17a50*/  ISETP.GT.AND P4, PT, R21, 0x51, !P4 ;  /* 0x000000511500780c */ /* 0x000fe20006784270 */
[----:B------:R-:W0:Y:S01]  /*17a60*/  SHFL.BFLY PT, R9, R0, 0x2, 0x1f ;  /* 0x0c401f0000097f89 */ /* 0x000e2200000e0000 */
[C---:B------:R-:W-:Y:S02]  /*17a70*/  ISETP.LT.OR P2, PT, R168.reuse, 0x32, P2 ;  /* 0x00000032a800780c */ /* 0x040fe40001741670 */
[----:B------:R-:W-:Y:S02]  /*17a80*/  ISETP.LT.OR P4, PT, R168, 0x52, P4 ;  /* 0x00000052a800780c */ /* 0x000fe40002781670 */
[----:B------:R-:W-:-:S02]  /*17a90*/  FSEL R147, R147, -INF , !P2 ;  /* 0xff80000093937808 */ /* 0x000fc40005000000 */
[----:B------:R-:W-:Y:S02]  /*17aa0*/  LOP3.LUT P2, RZ, R18, 0x400, RZ, 0xc0, !PT ;  /* 0x0000040012ff7812 */ /* 0x000fe4000784c0ff */
[C---:B------:R-:W-:Y:S02]  /*17ab0*/  ISETP.GT.AND P5, PT, R21.reuse, 0x58, !P5 ;  /* 0x000000581500780c */ /* 0x040fe40006fa4270 */
[----:B------:R-:W-:Y:S02]  /*17ac0*/  ISETP.GT.AND P2, PT, R21, 0x38, !P2 ;  /* 0x000000381500780c */ /* 0x000fe40005744270 */
[----:B------:R-:W-:Y:S02]  /*17ad0*/  FSEL R163, R163, -INF , !P4 ;  /* 0xff800000a3a37808 */ /* 0x000fe40006000000 */
[C---:B------:R-:W-:Y:S02]  /*17ae0*/  ISETP.LT.OR P2, PT, R168.reuse, 0x39, P2 ;  /* 0x00000039a800780c */ /* 0x040fe40001741670 */
[----:B------:R-:W-:-:S02]  /*17af0*/  ISETP.LT.OR P5, PT, R168, 0x59, P5 ;  /* 0x00000059a800780c */ /* 0x000fc40002fa1670 */
[----:B------:R-:W-:Y:S02]  /*17b00*/  FSEL R150, R150, -INF , !P2 ;  /* 0xff80000096967808 */ /* 0x000fe40005000000 */
[----:B------:R-:W-:Y:S02]  /*17b10*/  LOP3.LUT P2, RZ, R18, 0x200, RZ, 0xc0, !PT ;  /* 0x0000020012ff7812 */ /* 0x000fe4000784c0ff */
[----:B------:R-:W-:Y:S02]  /*17b20*/  FSEL R166, R166, -INF , !P5 ;  /* 0xff800000a6a67808 */ /* 0x000fe40006800000 */
[----:B------:R-:W-:Y:S02]  /*17b30*/  ISETP.GT.AND P2, PT, R21, 0x39, !P2 ;  /* 0x000000391500780c */ /* 0x000fe40005744270 */
[----:B0-----:R-:W-:Y:S01]  /*17b40*/  FMNMX.FTZ R9, R0, R9, !PT ;  /* 0x0000000900097209 */ /* 0x001fe20007810000 */
[----:B------:R-:W-:Y:S01]  /*17b50*/  IMAD.U32 R0, RZ, RZ, UR4 ;  /* 0x00000004ff007e24 */ /* 0x000fe2000f8e00ff */
[----:B------:R-:W-:-:S02]  /*17b60*/  ISETP.LT.OR P2, PT, R168, 0x3a, P2 ;  /* 0x0000003aa800780c */ /* 0x000fc40001741670 */
[----:B------:R-:W-:Y:S01]  /*17b70*/  @!P1 PRMT R2, RZ, 0x654, R2 ;  /* 0x00000654ff029816 */ /* 0x000fe20000000002 */
[----:B------:R-:W0:Y:S01]  /*17b80*/  SHFL.BFLY PT, R11, R9, 0x1, 0x1f ;  /* 0x0c201f00090b7f89 */ /* 0x000e2200000e0000 */
[----:B------:R-:W-:Y:S02]  /*17b90*/  FSEL R151, R151, -INF , !P2 ;  /* 0xff80000097977808 */ /* 0x000fe40005000000 */
[----:B------:R-:W-:Y:S01]  /*17ba0*/  LOP3.LUT P2, RZ, R18, 0x100, RZ, 0xc0, !PT ;  /* 0x0000010012ff7812 */ /* 0x000fe2000784c0ff */
[----:B------:R1:W-:Y:S03]  /*17bb0*/  @!P1 SYNCS.ARRIVE.TRANS64.RED.A1T0 RZ, [R2+URZ], RZ ;  /* 0x000000ff02ff99a7 */ /* 0x0003e6000810043f */
[----:B------:R-:W-:-:S04]  /*17bc0*/  ISETP.GT.AND P2, PT, R21, 0x40, !P2 ;  /* 0x000000401500780c */ /* 0x000fc80005744270 */
[----:B------:R-:W-:-:S04]  /*17bd0*/  ISETP.LT.OR P2, PT, R168, 0x41, P2 ;  /* 0x00000041a800780c */ /* 0x000fc80001741670 */
[----:B------:R-:W-:Y:S02]  /*17be0*/  FSEL R154, R154, -INF , !P2 ;  /* 0xff8000009a9a7808 */ /* 0x000fe40005000000 */
[----:B------:R-:W-:-:S04]  /*17bf0*/  LOP3.LUT P2, RZ, R18, 0x80, RZ, 0xc0, !PT ;  /* 0x0000008012ff7812 */ /* 0x000fc8000784c0ff */
[----:B------:R-:W-:Y:S02]  /*17c00*/  ISETP.GT.AND P2, PT, R21, 0x41, !P2 ;  /* 0x000000411500780c */ /* 0x000fe40005744270 */
[----:B0-----:R-:W-:Y:S02]  /*17c10*/  FMNMX.FTZ R11, R9, R11, !PT ;  /* 0x0000000b090b7209 */ /* 0x001fe40007810000 */
[----:B------:R-:W-:-:S03]  /*17c20*/  ISETP.LT.OR P2, PT, R168, 0x42, P2 ;  /* 0x00000042a800780c */ /* 0x000fc60001741670 */
[----:B------:R-:W-:Y:S01]  /*17c30*/  FMUL.FTZ R9, R11, R0 ;  /* 0x000000000b097220 */ /* 0x000fe20000410000 */
[----:B------:R-:W-:Y:S02]  /*17c40*/  FSEL R155, R155, -INF , !P2 ;  /* 0xff8000009b9b7808 */ /* 0x000fe40005000000 */
[----:B------:R-:W-:-:S04]  /*17c50*/  LOP3.LUT P2, RZ, R18, 0x40, RZ, 0xc0, !PT ;  /* 0x0000004012ff7812 */ /* 0x000fc8000784c0ff */
[----:B------:R-:W-:-:S04]  /*17c60*/  ISETP.GT.AND P2, PT, R21, 0x48, !P2 ;  /* 0x000000481500780c */ /* 0x000fc80005744270 */
[----:B------:R-:W-:-:S04]  /*17c70*/  ISETP.LT.OR P2, PT, R168, 0x49, P2 ;  /* 0x00000049a800780c */ /* 0x000fc80001741670 */
[----:B------:R-:W-:Y:S02]  /*17c80*/  FSEL R158, R158, -INF , !P2 ;  /* 0xff8000009e9e7808 */ /* 0x000fe40005000000 */
[----:B------:R-:W-:Y:S02]  /*17c90*/  ISETP.GT.AND P2, PT, R21, 0x49, !P3 ;  /* 0x000000491500780c */ /* 0x000fe40005f44270 */
[----:B------:R-:W-:Y:S02]  /*17ca0*/  LOP3.LUT P3, RZ, R18, 0x2, RZ, 0xc0, !PT ;  /* 0x0000000212ff7812 */ /* 0x000fe4000786c0ff */
[----:B------:R-:W-:-:S04]  /*17cb0*/  ISETP.LT.OR P2, PT, R168, 0x4a, P2 ;  /* 0x0000004aa800780c */ /* 0x000fc80001741670 */
[----:B------:R-:W-:Y:S02]  /*17cc0*/  FSEL R159, R159, -INF , !P2 ;  /* 0xff8000009f9f7808 */ /* 0x000fe40005000000 */
[----:B------:R-:W-:Y:S02]  /*17cd0*/  ISETP.GT.AND P2, PT, R21, 0x50, !P6 ;  /* 0x000000501500780c */ /* 0x000fe40007744270 */
[----:B------:R-:W-:Y:S02]  /*17ce0*/  LOP3.LUT P6, RZ, R18, 0x1, RZ, 0xc0, !PT ;  /* 0x0000000112ff7812 */ /* 0x000fe400078cc0ff */
[----:B------:R-:W-:-:S04]  /*17cf0*/  ISETP.LT.OR P2, PT, R168, 0x51, P2 ;  /* 0x00000051a800780c */ /* 0x000fc80001741670 */
[----:B------:R-:W-:Y:S02]  /*17d00*/  FSEL R162, R162, -INF , !P2 ;  /* 0xff800000a2a27808 */ /* 0x000fe40005000000 */
[C---:B------:R-:W-:Y:S02]  /*17d10*/  ISETP.GT.AND P2, PT, R21.reuse, RZ, !P3 ;  /* 0x000000ff1500720c */ /* 0x040fe40005f44270 */
[----:B------:R-:W-:Y:S02]  /*17d20*/  ISETP.GT.AND P3, PT, R21, 0x59, !P6 ;  /* 0x000000591500780c */ /* 0x000fe40007764270 */
[C---:B------:R-:W-:Y:S02]  /*17d30*/  ISETP.LT.OR P2, PT, R168.reuse, 0x1, P2 ;  /* 0x00000001a800780c */ /* 0x040fe40001741670 */
[----:B------:R-:W-:Y:S02]  /*17d40*/  ISETP.LT.OR P3, PT, R168, 0x5a, P3 ;  /* 0x0000005aa800780c */ /* 0x000fe40001f61670 */
[----:B------:R-:W-:-:S02]  /*17d50*/  FSEL R122, R122, -INF , !P2 ;  /* 0xff8000007a7a7808 */ /* 0x000fc40005000000 */
[----:B------:R-:W-:Y:S02]  /*17d60*/  FSETP.NEU.FTZ.AND P2, PT, R11, -INF , PT ;  /* 0xff8000000b00780b */ /* 0x000fe40003f5d000 */
[----:B------:R-:W-:Y:S02]  /*17d70*/  FMNMX.FTZ R12, R122, R3, !PT ;  /* 0x000000037a0c7209 */ /* 0x000fe40007810000 */
[----:B------:R-:W-:Y:S02]  /*17d80*/  FSEL R167, R167, -INF , !P3 ;  /* 0xff800000a7a77808 */ /* 0x000fe40005800000 */
[----:B------:R-:W-:Y:S02]  /*17d90*/  FMNMX.FTZ R12, R123, R12, !PT ;  /* 0x0000000c7b0c7209 */ /* 0x000fe40007810000 */
[----:B------:R-:W-:Y:S02]  /*17da0*/  FSEL R9, R9, RZ, P2 ;  /* 0x000000ff09097208 */ /* 0x000fe40001000000 */
[----:B------:R-:W-:-:S03]  /*17db0*/  FMNMX.FTZ R12, R126, R12, !PT ;  /* 0x0000000c7e0c7209 */ /* 0x000fc60007810000 */
[--C-:B------:R-:W-:Y:S01]  /*17dc0*/  FFMA.FTZ R21, R129, R0, -R9.reuse ;  /* 0x0000000081157223 */ /* 0x100fe20000010809 */
[----:B------:R-:W-:Y:S01]  /*17dd0*/  FMNMX.FTZ R12, R127, R12, !PT ;  /* 0x0000000c7f0c7209 */ /* 0x000fe20007810000 */
[-CC-:B------:R-:W-:Y:S01]  /*17de0*/  FFMA.FTZ R180, R136, R0.reuse, -R9.reuse ;  /* 0x0000000088b47223 */ /* 0x180fe20000010809 */
[-CC-:B------:R-:W-:Y:S01]  /*17df0*/  FFMA.FTZ R13, R121, R0.reuse, -R9.reuse ;  /* 0x00000000790d7223 */ /* 0x180fe20000010809 */
        /* <DEDUP_REMOVED lines=24> */
[----:B------:R-:W-:Y:S01]  /*17f80*/  FFMA.FTZ R170, R164, R0, -R9 ;  /* 0x00000000a4aa7223 */ /* 0x000fe20000010809 */
        /* <DEDUP_REMOVED lines=26> */
[-CC-:B------:R-:W-:Y:S01]  /*18130*/  FFMA.FTZ R129, R153, R0.reuse, -R9.reuse ;  /* 0x0000000099817223 */ /* 0x180fe20000010809 */
[----:B------:R-:W-:-:S05]  /*18140*/  FFMA.FTZ R9, R165, R0, -R9 ;  /* 0x00000000a5097223 */ /* 0x000fca0000010809 */
[----:B------:R-:W-:Y:S01]  /*18150*/  MUFU.EX2 R182, R182 ;  /* 0x000000b600b67308 */ /* 0x000fe20000000800 */
[----:B------:R-:W0:Y:S07]  /*18160*/  SHFL.BFLY PT, R136, R12, 0x1, 0x1f ;  /* 0x0c201f000c887f89 */ /* 0x000e2e00000e0000 */
[----:B------:R-:W-:Y:S08]  /*18170*/  MUFU.EX2 R124, R124 ;  /* 0x0000007c007c7308 */ /* 0x000ff00000000800 */
[----:B------:R-:W-:Y:S08]  /*18180*/  MUFU.EX2 R176, R176 ;  /* 0x000000b000b07308 */ /* 0x000ff00000000800 */
[----:B------:R-:W-:Y:S01]  /*18190*/  MUFU.EX2 R125, R125 ;  /* 0x0000007d007d7308 */ /* 0x000fe20000000800 */
[----:B0-----:R-:W-:-:S02]  /*181a0*/  FMNMX.FTZ R12, R12, R136, !PT ;  /* 0x000000880c0c7209 */ /* 0x001fc40007810000 */
[----:B------:R-:W-:Y:S02]  /*181b0*/  FSEL R136, R11, RZ, P2 ;  /* 0x000000ff0b887208 */ /* 0x000fe40001000000 */
[C---:B------:R-:W-:Y:S01]  /*181c0*/  FSETP.NEU.FTZ.AND P2, PT, R12.reuse, -INF , PT ;  /* 0xff8000000c00780b */ /* 0x040fe20003f5d000 */
[-C--:B------:R-:W-:Y:S02]  /*181d0*/  FMUL.FTZ R137, R12, R0.reuse ;  /* 0x000000000c897220 */ /* 0x080fe40000410000 */
[----:B------:R-:W-:Y:S01]  /*181e0*/  MUFU.EX2 R178, R178 ;  /* 0x000000b200b27308 */ /* 0x000fe20000000800 */
[----:B------:R-:W-:Y:S01]  /*181f0*/  FADD.FTZ R136, -R136, R4 ;  /* 0x0000000488887221 */ /* 0x000fe20000010100 */
[----:B-1----:R-:W-:Y:S02]  /*18200*/  FSEL R2, R12, RZ, P2 ;  /* 0x000000ff0c027208 */ /* 0x002fe40001000000 */
[----:B------:R-:W-:Y:S01]  /*18210*/  FSEL R137, R137, RZ, P2 ;  /* 0x000000ff89897208 */ /* 0x000fe20001000000 */
[----:B------:R-:W-:Y:S01]  /*18220*/  FMUL.FTZ R136, R136, R0 ;  /* 0x0000000088887220 */ /* 0x000fe20000410000 */
[----:B------:R-:W-:Y:S01]  /*18230*/  ISETP.GT.AND P2, PT, R7, R14, PT ;  /* 0x0000000e0700720c */ /* 0x000fe20003f44270 */
[----:B------:R-:W-:Y:S01]  /*18240*/  FADD.FTZ R2, -R2, R3 ;  /* 0x0000000302027221 */ /* 0x000fe20000010100 */
[----:B------:R-:W-:Y:S01]  /*18250*/  MUFU.EX2 R4, R9 ;  /* 0x0000000900047308 */ /* 0x000fe20000000800 */
[-CC-:B------:R-:W-:Y:S01]  /*18260*/  FFMA.FTZ R189, R122, R0.reuse, -R137.reuse ;  /* 0x000000007abd7223 */ /* 0x180fe20000010889 */
[-CC-:B------:R-:W-:Y:S01]  /*18270*/  FFMA.FTZ R122, R123, R0.reuse, -R137.reuse ;  /* 0x000000007b7a7223 */ /* 0x180fe20000010889 */
[-C--:B------:R-:W-:Y:S01]  /*18280*/  FMUL.FTZ R2, R2, R0.reuse ;  /* 0x0000000002027220 */ /* 0x080fe20000410000 */
        /* <DEDUP_REMOVED lines=19> */
[--C-:B------:R-:W-:Y:S01]  /*183c0*/  FFMA.FTZ R159, R159, R0, -R137.reuse ;  /* 0x000000009f9f7223 */ /* 0x100fe20000010889 */
[----:B------:R-:W1:Y:S01]  /*183d0*/  MUFU.EX2 R2, R2 ;  /* 0x0000000200027308 */ /* 0x000e620000000800 */
[----:B0-----:R-:W-:Y:S01]  /*183e0*/  FFMA.FTZ R6, R9, R6, R188 ;  /* 0x0000000609067223 */ /* 0x001fe200000100bc */
[-CC-:B------:R-:W-:Y:S01]  /*183f0*/  FFMA.FTZ R162, R162, R0.reuse, -R137.reuse ;  /* 0x00000000a2a27223 */ /* 0x180fe20000010889 */
[-CC-:B------:R-:W-:Y:S01]  /*18400*/  FFMA.FTZ R163, R163, R0.reuse, -R137.reuse ;  /* 0x00000000a3a37223 */ /* 0x180fe20000010889 */
[-CC-:B------:R-:W-:Y:S01]  /*18410*/  FFMA.FTZ R166, R166, R0.reuse, -R137.reuse ;  /* 0x00000000a6a67223 */ /* 0x180fe20000010889 */
[----:B------:R-:W-:Y:S01]  /*18420*/  FADD.FTZ R6, R13, R6 ;  /* 0x000000060d067221 */ /* 0x000fe20000010000 */
[----:B------:R-:W-:Y:S01]  /*18430*/  FFMA.FTZ R137, R167, R0, -R137 ;  /* 0x00000000a7897223 */ /* 0x000fe20000010889 */
[----:B------:R-:W-:Y:S01]  /*18440*/  F2FP.F16.F32.PACK_AB R188, R13, R188 ;  /* 0x000000bc0dbc723e */ /* 0x000fe200000000ff */
[----:B------:R-:W0:Y:S01]  /*18450*/  MUFU.EX2 R122, R122 ;  /* 0x0000007a007a7308 */ /* 0x000e220000000800 */
[----:B------:R-:W-:Y:S01]  /*18460*/  FADD.FTZ R6, R190, R6 ;  /* 0x00000006be067221 */ /* 0x000fe20000010000 */
[----:B------:R-:W-:Y:S01]  /*18470*/  F2FP.F16.F32.PACK_AB R190, R19, R190 ;  /* 0x000000be13be723e */ /* 0x000fe200000000ff */
[----:B------:R-:W-:-:S02]  /*18480*/  VIADD R7, R7, 0xffffffff ;  /* 0xffffffff07077836 */ /* 0x000fc40000000000 */
[----:B------:R-:W-:Y:S01]  /*18490*/  FADD.FTZ R6, R19, R6 ;  /* 0x0000000613067221 */ /* 0x000fe20000010000 */
[----:B------:R-:W-:Y:S02]  /*184a0*/  IMAD.MOV.U32 R19, RZ, RZ, R15 ;  /* 0x000000ffff137224 */ /* 0x000fe400078e000f */
[----:B------:R-:W2:Y:S01]  /*184b0*/  MUFU.EX2 R191, R191 ;  /* 0x000000bf00bf7308 */ /* 0x000ea20000000800 */
[----:B-1----:R-:W-:Y:S01]  /*184c0*/  FFMA.FTZ R5, R2, R5, R189 ;  /* 0x0000000502057223 */ /* 0x002fe200000100bd */
[----:B------:R-:W-:Y:S01]  /*184d0*/  FADD.FTZ R6, R184, R6 ;  /* 0x00000006b8067221 */ /* 0x000fe20000010000 */
[----:B------:R-:W-:-:S03]  /*184e0*/  F2FP.F16.F32.PACK_AB R184, R21, R184 ;  /* 0x000000b815b8723e */ /* 0x000fc600000000ff */
[----:B------:R-:W-:Y:S02]  /*184f0*/  FADD.FTZ R6, R21, R6 ;  /* 0x0000000615067221 */ /* 0x000fe40000010000 */
[----:B------:R-:W1:Y:S01]  /*18500*/  MUFU.EX2 R123, R123 ;  /* 0x0000007b007b7308 */ /* 0x000e620000000800 */
[----:B0-----:R-:W-:Y:S01]  /*18510*/  FADD.FTZ R5, R122, R5 ;  /* 0x000000057a057221 */ /* 0x001fe20000010000 */
[----:B------:R-:W-:Y:S01]  /*18520*/  FADD.FTZ R6, R186, R6 ;  /* 0x00000006ba067221 */ /* 0x000fe20000010000 */
[----:B------:R-:W-:Y:S02]  /*18530*/  F2FP.F16.F32.PACK_AB R186, R120, R186 ;  /* 0x000000ba78ba723e */ /* 0x000fe400000000ff */
[----:B------:R-:W-:Y:S01]  /*18540*/  F2FP.F16.F32.PACK_AB R189, R122, R189 ;  /* 0x000000bd7abd723e */ /* 0x000fe200000000ff */
[----:B------:R-:W-:Y:S02]  /*18550*/  FADD.FTZ R6, R120, R6 ;  /* 0x0000000678067221 */ /* 0x000fe40000010000 */
[----:B------:R-:W0:Y:S01]  /*18560*/  MUFU.EX2 R185, R185 ;  /* 0x000000b900b97308 */ /* 0x000e220000000800 */
[----:B--2---:R-:W-:Y:S01]  /*18570*/  FADD.FTZ R5, R191, R5 ;  /* 0x00000005bf057221 */ /* 0x004fe20000010000 */
[----:B------:R-:W-:Y:S01]  /*18580*/  FADD.FTZ R6, R180, R6 ;  /* 0x00000006b4067221 */ /* 0x000fe20000010000 */
[----:B------:R-:W-:-:S03]  /*18590*/  F2FP.F16.F32.PACK_AB R180, R121, R180 ;  /* 0x000000b479b4723e */ /* 0x000fc600000000ff */
[----:B------:R-:W-:Y:S02]  /*185a0*/  FADD.FTZ R6, R121, R6 ;  /* 0x0000000679067221 */ /* 0x000fe40000010000 */
[----:B------:R-:W2:Y:S01]  /*185b0*/  MUFU.EX2 R126, R126 ;  /* 0x0000007e007e7308 */ /* 0x000ea20000000800 */
[C---:B-1----:R-:W-:Y:S01]  /*185c0*/  FADD.FTZ R5, R123.reuse, R5 ;  /* 0x000000057b057221 */ /* 0x042fe20000010000 */
[----:B------:R-:W-:Y:S01]  /*185d0*/  FADD.FTZ R6, R182, R6 ;  /* 0x00000006b6067221 */ /* 0x000fe20000010000 */
[C---:B------:R-:W-:Y:S02]  /*185e0*/  F2FP.F16.F32.PACK_AB R182, R124.reuse, R182 ;  /* 0x000000b67cb6723e */ /* 0x040fe400000000ff */
[----:B------:R-:W-:Y:S01]  /*185f0*/  F2FP.F16.F32.PACK_AB R191, R123, R191 ;  /* 0x000000bf7bbf723e */ /* 0x000fe200000000ff */
[----:B------:R-:W-:Y:S02]  /*18600*/  FADD.FTZ R6, R124, R6 ;  /* 0x000000067c067221 */ /* 0x000fe40000010000 */
[----:B------:R-:W1:Y:S01]  /*18610*/  MUFU.EX2 R187, R187 ;  /* 0x000000bb00bb7308 */ /* 0x000e620000000800 */
[----:B0-----:R-:W-:Y:S01]  /*18620*/  FADD.FTZ R5, R185, R5 ;  /* 0x00000005b9057221 */ /* 0x001fe20000010000 */
[----:B------:R-:W-:Y:S01]  /*18630*/  FADD.FTZ R6, R176, R6 ;  /* 0x00000006b0067221 */ /* 0x000fe20000010000 */
[----:B------:R-:W-:-:S03]  /*18640*/  F2FP.F16.F32.PACK_AB R176, R125, R176 ;  /* 0x000000b07db0723e */ /* 0x000fc600000000ff */
[----:B------:R-:W-:Y:S02]  /*18650*/  FADD.FTZ R6, R125, R6 ;  /* 0x000000067d067221 */ /* 0x000fe40000010000 */
[----:B------:R-:W0:Y:S01]  /*18660*/  MUFU.EX2 R127, R127 ;  /* 0x0000007f007f7308 */ /* 0x000e220000000800 */
[----:B--2---:R-:W-:Y:S01]  /*18670*/  FADD.FTZ R5, R126, R5 ;  /* 0x000000057e057221 */ /* 0x004fe20000010000 */
[----:B------:R-:W-:Y:S01]  /*18680*/  FADD.FTZ R6, R178, R6 ;  /* 0x00000006b2067221 */ /* 0x000fe20000010000 */
        /* <DEDUP_REMOVED lines=58> */
[----:B0-----:R-:W-:Y:S01]  /*18a30*/  FADD.FTZ R6, R170, R6 ;  /* 0x00000006aa067221 */ /* 0x001fe20000010000 */
[----:B------:R-:W-:-:S03]  /*18a40*/  F2FP.F16.F32.PACK_AB R170, R4, R170 ;  /* 0x000000aa04aa723e */ /* 0x000fc600000000ff */
[----:B------:R-:W-:-:S03]  /*18a50*/  FADD.FTZ R6, R4, R6 ;  /* 0x0000000604067221 */ /* 0x000fc60000010000 */
[----:B------:R-:W0:Y:S01]  /*18a60*/  MUFU.EX2 R137, R137 ;  /* 0x0000008900897308 */ /* 0x000e220000000800 */
[C---:B--2---:R-:W-:Y:S01]  /*18a70*/  FADD.FTZ R5, R163.reuse, R5 ;  /* 0x00000005a3057221 */ /* 0x044fe20000010000 */
[----:B------:R-:W-:-:S03]  /*18a80*/  F2FP.F16.F32.PACK_AB R169, R163, R162 ;  /* 0x000000a2a3a9723e */ /* 0x000fc600000000ff */
[----:B-1----:R-:W-:-:S04]  /*18a90*/  FADD.FTZ R4, R166, R5 ;  /* 0x00000005a6047221 */ /* 0x002fc80000010000 */
[C---:B0-----:R-:W-:Y:S01]  /*18aa0*/  FADD.FTZ R5, R137.reuse, R4 ;  /* 0x0000000489057221 */ /* 0x041fe20000010000 */
[----:B------:R-:W-:Y:S01]  /*18ab0*/  F2FP.F16.F32.PACK_AB R171, R137, R166 ;  /* 0x000000a689ab723e */ /* 0x000fe200000000ff */
[----:B------:R-:W-:Y:S01]  /*18ac0*/  IMAD.MOV.U32 R4, RZ, RZ, R11 ;  /* 0x000000ffff047224 */ /* 0x000fe200078e000b */
[----:B------:R-:W-:Y:S06]  /*18ad0*/  @P2 BRA `(.L_x_4910) ;  /* 0xffffffcc00042947 */ /* 0x000fec000383ffff */
[----:B------:R-:W-:Y:S05]  /*18ae0*/  BSYNC B1 ;  /* 0x0000000000017941 */ /* 0x000fea0003800000 */
.L_x_4891:
[----:B------:R-:W-:Y:S02]  /*18af0*/  IMAD.MOV.U32 R3, RZ, RZ, R12 ;  /* 0x000000ffff037224 */ /* 0x000fe400078e000c */
[----:B------:R-:W-:Y:S02]  /*18b00*/  IMAD.MOV.U32 R4, RZ, RZ, R11 ;  /* 0x000000ffff047224 */ /* 0x000fe400078e000b */
[----:B------:R-:W-:Y:S02]  /*18b10*/  IMAD.MOV.U32 R19, RZ, RZ, R15 ;  /* 0x000000ffff137224 */ /* 0x000fe400078e000f */
[----:B------:R-:W-:-:S07]  /*18b20*/  IMAD.MOV.U32 R194, RZ, RZ, R20 ;  /* 0x000000ffffc27224 */ /* 0x000fce00078e0014 */
.L_x_4890:
[----:B------:R-:W-:Y:S05]  /*18b30*/  BSYNC B0 ;  /* 0x0000000000007941 */ /* 0x000fea0003800000 */
.L_x_4889:
[----:B------:R-:W0:Y:S01]  /*18b40*/  LDC R11, c[0x0][0x448] ;  /* 0x00011200ff0b7b82 */ /* 0x000e220000000800 */
[----:B------:R-:W-:Y:S02]  /*18b50*/  LOP3.LUT R18, R18, 0xffefffff, RZ, 0xc0, !PT ;  /* 0xffefffff12127812 */ /* 0x000fe400078ec0ff */
[----:B------:R-:W-:-:S05]  /*18b60*/  IADD3 R14, R197, 0x1, -R196 ;  /* 0x00000001c50e7810 */ /* 0x000fca0007ffe8c4 */
[----:B------:R-:W1:Y:S01]  /*18b70*/  LDC R15, c[0x0][0x9e4] ;  /* 0x00027900ff0f7b82 */ /* 0x000e620000000800 */
[----:B0-----:R-:W-:Y:S01]  /*18b80*/  ISETP.NE.AND P2, PT, R11, 0x1, PT ;  /* 0x000000010b00780c */ /* 0x001fe20003f45270 */
[----:B------:R-:W-:-:S12]  /*18b90*/  VIADD R11, R212, 0x7f ;  /* 0x0000007fd40b7836 */ /* 0x000fd80000000000 */
[----:B------:R-:W0:Y:S01]  /*18ba0*/  @P2 LDC R12, c[0x0][0x44c] ;  /* 0x00011300ff0c2b82 */ /* 0x000e220000000800 */
[----:B------:R-:W-:-:S04]  /*18bb0*/  @P2 LOP3.LUT R18, R18, 0x100000, RZ, 0xfc, !PT ;  /* 0x0010000012122812 */ /* 0x000fc800078efcff */
[----:B------:R-:W-:-:S03]  /*18bc0*/  LOP3.LUT R18, R18, 0xffdfffff, RZ, 0xc0, !PT ;  /* 0xffdfffff12127812 */ /* 0x000fc600078ec0ff */
[----:B------:R-:W2:Y:S01]  /*18bd0*/  @P2 LDC R13, c[0x0][0x450] ;  /* 0x00011400ff0d2b82 */ /* 0x000ea20000000800 */
[----:B0-----:R-:W-:-:S05]  /*18be0*/  @P2 IMAD.HI.U32 R12, R11, R12, RZ ;  /* 0x0000000c0b0c2227 */ /* 0x001fca00078e00ff */
[----:B--2---:R-:W-:Y:S02]  /*18bf0*/  @P2 SHF.R.U32.HI R11, RZ, R13, R12 ;  /* 0x0000000dff0b2219 */ /* 0x004fe4000001160c */
[----:B-1----:R-:W-:Y:S02]  /*18c00*/  ISETP.GE.AND P2, PT, R15, 0x1, PT ;  /* 0x000000010f00780c */ /* 0x002fe40003f46270 */
[----:B------:R-:W-:-:S05]  /*18c10*/  IADD3 R11, R14, R11, RZ ;  /* 0x0000000b0e0b7210 */ /* 0x000fca0007ffe0ff */
[----:B------:R-:W-:-:S06]  /*18c20*/  IMAD.IADD R12, R11, 0x1, -R10 ;  /* 0x000000010b0c7824 */ /* 0x000fcc00078e0a0a */
[----:B------:R-:W-:Y:S01]  /*18c30*/  @P2 LOP3.LUT R18, R18, 0x200000, RZ, 0xfc, !PT ;  /* 0x0020000012122812 */ /* 0x000fe200078efcff */
        /* <DEDUP_REMOVED lines=12> */
.L_x_4913:
[----:B------:R-:W-:-:S13]  /*18d00*/  ISETP.NE.AND P2, PT, R15, 0x1, PT ;  /* 0x000000010f00780c */ /* 0x000fda0003f45270 */
[----:B------:R-:W0:Y:S02]  /*18d10*/  @P2 LDC.64 R10, c[0x0][0x9e8] ;  /* 0x00027a00ff0a2b82 */ /* 0x000e240000000a00 */
[----:B0-----:R-:W-:-:S05]  /*18d20*/  @P2 IMAD.HI.U32 R10, R13, R10, RZ ;  /* 0x0000000a0d0a2227 */ /* 0x001fca00078e00ff */
[----:B------:R-:W-:-:S07]  /*18d30*/  @P2 SHF.R.U32.HI R13, RZ, R11, R10 ;  /* 0x0000000bff0d2219 */ /* 0x000fce000001160a */
.L_x_4914:
[----:B------:R-:W-:Y:S05]  /*18d40*/  BSYNC B0 ;  /* 0x0000000000007941 */ /* 0x000fea0003800000 */
.L_x_4912:
[----:B------:R-:W-:-:S05]  /*18d50*/  IMAD R13, R13, R15, RZ ;  /* 0x0000000f0d0d7224 */ /* 0x000fca00078e02ff */
[----:B------:R-:W-:-:S07]  /*18d60*/  VIMNMX R12, R12, R13, !PT ;  /* 0x0000000d0c0c7248 */ /* 0x000fce0007fe0100 */
.L_x_4911:
[----:B------:R-:W-:Y:S01]  /*18d70*/  VIADD R12, R12, 0x5f ;  /* 0x0000005f0c0c7836 */ /* 0x000fe20000000000 */
[----:B------:R-:W-:Y:S03]  /*18d80*/  BSSY B0, `(.L_x_4915) ;  /* 0x000021e000007945 */ /* 0x000fe60003800000 */
[----:B------:R-:W-:-:S05]  /*18d90*/  IMAD.HI R12, R12, 0x2aaaaaab, RZ ;  /* 0x2aaaaaab0c0c7827 */ /* 0x000fca00078e02ff */
[----:B------:R-:W-:-:S04]  /*18da0*/  SHF.R.U32.HI R11, RZ, 0x1f, R12 ;  /* 0x0000001fff0b7819 */ /* 0x000fc8000001160c */
[----:B------:R-:W-:-:S04]  /*18db0*/  LEA.HI.SX32 R14, R12, R11, 0x1c ;  /* 0x0000000b0c0e7211 */ /* 0x000fc800078fe2ff */
[----:B------:R-:W-:-:S04]  /*18dc0*/  VIMNMX R14, R213, R14, !PT ;  /* 0x0000000ed50e7248 */ /* 0x000fc80007fe0100 */
[----:B------:R-:W-:-:S13]  /*18dd0*/  ISETP.GE.AND P2, PT, R7, R14, PT ;  /* 0x0000000e0700720c */ /* 0x000fda0003f46270 */
[----:B------:R-:W-:Y:S05]  /*18de0*/  @!P2 BRA `(.L_x_4916) ;  /* 0x00000020005ca947 */ /* 0x000fea0003800000 */
[----:B------:R-:W-:Y:S01]  /*18df0*/  BSSY B1, `(.L_x_4916) ;  /* 0x0000216000017945 */ /* 0x000fe20003800000 */
[----:B------:R-:W-:Y:S02]  /*18e00*/  IMAD.MOV.U32 R13, RZ, RZ, R3 ;  /* 0x000000ffff0d7224 */ /* 0x000fe400078e0003 */
[----:B------:R-:W-:Y:S02]  /*18e10*/  IMAD.MOV.U32 R12, RZ, RZ, R4 ;  /* 0x000000ffff0c7224 */ /* 0x000fe400078e0004 */
[----:B------:R-:W-:Y:S02]  /*18e20*/  IMAD.MOV.U32 R11, RZ, RZ, R194 ;  /* 0x000000ffff0b7224 */ /* 0x000fe400078e00c2 */
[----:B------:R-:W-:-:S07]  /*18e30*/  IMAD.MOV.U32 R10, RZ, RZ, R19 ;  /* 0x000000ffff0a7224 */ /* 0x000fce00078e0013 */
.L_x_4927:
[----:B------:R-:W-:-:S05]  /*18e40*/  VIADD R19, R10, 0x1 ;  /* 0x000000010a137836 */ /* 0x000fca0000000000 */
[----:B------:R-:W-:-:S04]  /*18e50*/  ISETP.NE.AND P2, PT, R19, 0x2, PT ;  /* 0x000000021300780c */ /* 0x000fc80003f45270 */
[----:B------:R-:W-:Y:S02]  /*18e60*/  SEL R194, RZ, 0x1, P2 ;  /* 0x00000001ffc27807 */ /* 0x000fe40001000000 */
[----:B------:R-:W-:Y:S02]  /*18e70*/  SEL R19, R19, RZ, P2 ;  /* 0x000000ff13137207 */ /* 0x000fe40001000000 */
[----:B------:R-:W-:Y:S01]  /*18e80*/  LOP3.LUT R194, R11, R194, RZ, 0x3c, !PT ;  /* 0x000000c20bc27212 */ /* 0x000fe200078e3cff */
[----:B------:R-:W-:Y:S06]  /*18e90*/  @!P0 BRA `(.L_x_4917) ;  /* 0x0000000000048947 */ /* 0x000fec0003800000 */
[----:B------:R-:W-:Y:S01]  /*18ea0*/  BPT.TRAP 0x1 ;  /* 0x000000040000795c */ /* 0x000fe20000300000 */
.L_x_4917:
[----:B------:R-:W-:Y:S01]  /*18eb0*/  IMAD R3, R19, 0x8, R16 ;  /* 0x0000000813037824 */ /* 0x000fe200078e0210 */
[----:B------:R-:W-:-:S04]  /*18ec0*/  SHF.L.U32 R4, R194, 0x1f, RZ ;  /* 0x0000001fc2047819 */ /* 0x000fc800000006ff */
[----:B------:R0:W1:Y:S01]  /*18ed0*/  SYNCS.PHASECHK.TRANS64.TRYWAIT P2, [R3+URZ+0x30830], R4 ;  /* 0x03083004030075a7 */ /* 0x000062000804017f */
[----:B------:R-:W-:Y:S05]  /*18ee0*/  @!P0 BRA `(.L_x_4918) ;  /* 0x0000000000048947 */ /* 0x000fea0003800000 */
[----:B------:R-:W-:Y:S01]  /*18ef0*/  BPT.TRAP 0x1 ;  /* 0x000000040000795c */ /* 0x000fe20000300000 */
.L_x_4918:
[----:B------:R-:W-:Y:S01]  /*18f00*/  IMAD R124, R19, 0x900, R8 ;  /* 0x00000900137c7824 */ /* 0x000fe200078e0208 */
[----:B------:R-:W-:Y:S03]  /*18f10*/  BSSY B2, `(.L_x_4919) ;  /* 0x0000006000027945 */ /* 0x000fe60003800000 */
[C---:B------:R-:W-:Y:S02]  /*18f20*/  VIADD R120, R124.reuse, 0x2 ;  /* 0x000000027c787836 */ /* 0x040fe40000000000 */
[----:B------:R-:W-:Y:S01]  /*18f30*/  VIADD R0, R124, 0x4 ;  /* 0x000000047c007836 */ /* 0x000fe20000000000 */
[----:B-1----:R-:W-:Y:S06]  /*18f40*/  @P2 BRA `(.L_x_4920) ;  /* 0x0000000000082947 */ /* 0x002fec0003800000 */
[----:B------:R-:W1:Y:S02]  /*18f50*/  SYNCS.PHASECHK.TRANS64.TRYWAIT P2, [R3+URZ+0x30830], R4 ;  /* 0x03083004030075a7 */ /* 0x000e64000804017f */
[----:B-1----:R-:W-:Y:S05]  /*18f60*/  @!P2 BRA `(.L_x_4921) ;  /* 0x000001400084a947 */ /* 0x002fea0003800000 */
.L_x_4920:
[----:B------:R-:W-:Y:S05]  /*18f70*/  BSYNC B2 ;  /* 0x0000000000027941 */ /* 0x000fea0003800000 */
.L_x_4919:
[----:B------:R2:W-:Y:S01]  /*18f80*/  STL.64 [R1+0x88], R12 ;  /* 0x0000880c01007387 */ /* 0x0005e20000100a00 */
        /* <DEDUP_REMOVED lines=48> */
[----:B--2---:R-:W2:Y:S01]  /*19290*/  LDL.64 R12, [R1+0x28] ;  /* 0x00002800010c7983 */ /* 0x004ea20000100a00 */
[----:B------:R-:W-:-:S02]  /*192a0*/  VIADD R2, R124, 0x306 ;  /* 0x000003067c027836 */ /* 0x000fc40000000000 */
[----:B01----:R-:W-:Y:S01]  /*192b0*/  IMAD.MOV.U32 R3, RZ, RZ, 0x40000040 ;  /* 0x40000040ff037424 */ /* 0x003fe200078e00ff */
[----:B------:R0:W-:Y:S02]  /*192c0*/  STL.64 [R1+0x80], R10 ;  /* 0x0000800a01007387 */ /* 0x0001e40000100a00 */
[----:B------:R-:W-:Y:S02]  /*192d0*/  R2UR UR14, R2 ;  /* 0x00000000020e72ca */ /* 0x000fe400000e0000 */
[----:B------:R-:W-:Y:S01]  /*192e0*/  R2UR UR15, R3 ;  /* 0x00000000030f72ca */ /* 0x000fe200000e0000 */
[----:B0-----:R-:W3:Y:S04]  /*192f0*/  LDL.64 R10, [R1+0x20] ;  /* 0x00002000010a7983 */ /* 0x001ee80000100a00 */
[----:B------:R0:W-:Y:S04]  /*19300*/  STL.64 [R1+0x78], R6 ;  /* 0x0000780601007387 */ /* 0x0001e80000100a00 */
[----:B0-----:R-:W4:Y:S04]  /*19310*/  LDL.64 R6, [R1+0x18] ;  /* 0x0000180001067983 */ /* 0x001f280000100a00 */
[----:B------:R0:W-:Y:S04]  /*19320*/  STL [R1+0x70], R5 ;  /* 0x0000700501007387 */ /* 0x0001e80000100800 */
[----:B------:R-:W2:Y:S01]  /*19330*/  LDL.64 R2, [R1+0x30] ;  /* 0x0000300001027983 */ /* 0x000ea20000100a00 */
[----:B------:R-:W-:-:S02]  /*19340*/  IMAD.MOV.U32 R20, RZ, RZ, R124 ;  /* 0x000000ffff147224 */ /* 0x000fc400078e007c */
[----:B------:R-:W-:-:S03]  /*19350*/  VIADD R122, R124, 0x6 ;  /* 0x000000067c7a7836 */ /* 0x000fc60000000000 */
[----:B------:R-:W-:Y:S02]  /*19360*/  R2UR UR54, R20 ;  /* 0x00000000143672ca */ /* 0x000fe400000e0000 */
[----:B------:R-:W-:Y:S01]  /*19370*/  R2UR UR50, R120 ;  /* 0x00000000783272ca */ /* 0x000fe200000e0000 */
[----:B------:R-:W-:Y:S01]  /*19380*/  IMAD.MOV.U32 R21, RZ, RZ, 0x40000040 ;  /* 0x40000040ff157424 */ /* 0x000fe200078e00ff */
[----:B------:R-:W-:Y:S01]  /*19390*/  MOV R20, R0 ;  /* 0x0000000000147202 */ /* 0x000fe20000000f00 */
        /* <DEDUP_REMOVED lines=10> */
[C---:B------:R-:W-:Y:S01]  /*19440*/  VIADD R20, R124.reuse, 0x600 ;  /* 0x000006007c147836 */ /* 0x040fe20000000000 */
[C---:B------:R-:W-:Y:S01]  /*19450*/  R2UR UR55, R21.reuse ;  /* 0x00000000153772ca */ /* 0x040fe200000e0000 */
[----:B------:R-:W-:Y:S01]  /*19460*/  IMAD.MOV.U32 R121, RZ, RZ, 0x40000040 ;  /* 0x40000040ff797424 */ /* 0x000fe200078e00ff */
[----:B0-----:R-:W4:Y:S01]  /*19470*/  LDL.64 R4, [R1+0x10] ;  /* 0x0000100001047983 */ /* 0x001f220000100a00 */
[----:B------:R-:W-:Y:S01]  /*19480*/  IMAD.MOV.U32 R123, RZ, RZ, 0x40000040 ;  /* 0x40000040ff7b7424 */ /* 0x000fe200078e00ff */
[----:B------:R-:W-:Y:S01]  /*19490*/  R2UR UR35, R21 ;  /* 0x00000000152372ca */ /* 0x000fe200000e0000 */
[----:B------:R-:W-:Y:S01]  /*194a0*/  VIADD R124, R124, 0x606 ;  /* 0x000006067c7c7836 */ /* 0x000fe20000000000 */
        /* <DEDUP_REMOVED lines=23> */
[-C--:B------:R-:W-:Y:S01]  /*19620*/  FMUL.FTZ R44, R44, R9.reuse ;  /* 0x000000092c2c7220 */ /* 0x080fe20000410000 */
        /* <DEDUP_REMOVED lines=63> */
[----:B------:R0:W5:Y:S01]  /*19a20*/  LDL.LU R5, [R1+0x70] ;  /* 0x0000700001057983 */ /* 0x0001620000300800 */
        /* <DEDUP_REMOVED lines=34> */
.L_x_4922:
[----:B-----5:R-:W-:Y:S01]  /*19c50*/  SHF.L.U32 R0, R11, 0x1f, RZ ;  /* 0x0000001f0b007819 */ /* 0x020fe200000006ff */
[----:B------:R-:W-:-:S04]  /*19c60*/  IMAD R15, R10, 0x8, R16 ;  /* 0x000000080a0f7824 */ /* 0x000fc800078e0210 */
[----:B------:R0:W1:Y:S01]  /*19c70*/  SYNCS.PHASECHK.TRANS64.TRYWAIT P2, [R15+URZ+0x30850], R0 ;  /* 0x030850000f0075a7 */ /* 0x000062000804017f */
[----:B------:R-:W-:Y:S05]  /*19c80*/  @!P0 BRA `(.L_x_4923) ;  /* 0x0000000000048947 */ /* 0x000fea0003800000 */
[----:B------:R-:W-:Y:S01]  /*19c90*/  BPT.TRAP 0x1 ;  /* 0x000000040000795c */ /* 0x000fe20000300000 */
.L_x_4923:
[----:B------:R-:W-:Y:S04]  /*19ca0*/  BSSY B2, `(.L_x_4924) ;  /* 0x0000004000027945 */ /* 0x000fe80003800000 */
[----:B-1----:R-:W-:Y:S05]  /*19cb0*/  @P2 BRA `(.L_x_4925) ;  /* 0x0000000000082947 */ /* 0x002fea0003800000 */
[----:B------:R-:W1:Y:S02]  /*19cc0*/  SYNCS.PHASECHK.TRANS64.TRYWAIT P2, [R15+URZ+0x30850], R0 ;  /* 0x030850000f0075a7 */ /* 0x000e64000804017f */
[----:B-1----:R-:W-:Y:S05]  /*19cd0*/  @!P2 BRA `(.L_x_4926) ;  /* 0x00000134003ca947 */ /* 0x002fea0003800000 */
.L_x_4925:
[----:B------:R-:W-:Y:S05]  /*19ce0*/  BSYNC B2 ;  /* 0x0000000000027941 */ /* 0x000fea0003800000 */
.L_x_4924:
[----:B01----:R-:W-:Y:S01]  /*19cf0*/  VIADD R0, R16, 0x400 ;  /* 0x0000040010007836 */ /* 0x003fe20000000000 */
[----:B------:R-:W-:Y:S01]  /*19d00*/  WARPGROUP.ARRIVE ;  /* 0x00000000000079c5 */ /* 0x000fe20000000000 */
[----:B------:R-:W-:Y:S01]  /*19d10*/  IMAD.MOV.U32 R3, RZ, RZ, 0x40000040 ;  /* 0x40000040ff037424 */ /* 0x000fe200078e00ff */
[----:B------:R-:W-:Y:S01]  /*19d20*/  MOV R11, 0x40000040 ;  /* 0x40000040000b7802 */ /* 0x000fe20000000f00 */
[----:B------:R-:W-:Y:S01]  /*19d30*/  ULDC UR4, c[0x0][0x988] ;  /* 0x0002620000047ab9 */ /* 0x000fe20000000800 */
[----:B------:R-:W-:Y:S01]  /*19d40*/  SHF.R.U32.HI R0, RZ, 0x4, R0 ;  /* 0x00000004ff007819 */ /* 0x000fe20000011600 */
[----:B------:R-:W-:Y:S01]  /*19d50*/  @!P1 VIADD R15, R15, 0x30860 ;  /* 0x000308600f0f9836 */ /* 0x000fe20000000000 */
[----:B------:R-:W-:Y:S02]  /*19d60*/  R2UR UR7, R3 ;  /* 0x00000000030772ca */ /* 0x000fe400000e0000 */
[----:B------:R-:W-:Y:S02]  /*19d70*/  LOP3.LUT R0, R0, 0x3fff, RZ, 0xc0, !PT ;  /* 0x00003fff00007812 */ /* 0x000fe400078ec0ff */
[----:B------:R-:W-:-:S02]  /*19d80*/  FMNMX.FTZ R3, R122, R13, !PT ;  /* 0x0000000d7a037209 */ /* 0x000fc40007810000 */
[----:B------:R-:W-:Y:S02]  /*19d90*/  LOP3.LUT R0, R0, 0x3000000, RZ, 0xfc, !PT ;  /* 0x0300000000007812 */ /* 0x000fe400078efcff */
[----:B------:R-:W-:Y:S02]  /*19da0*/  FMNMX.FTZ R3, R123, R3, !PT ;  /* 0x000000037b037209 */ /* 0x000fe40007810000 */
[----:B------:R-:W-:Y:S01]  /*19db0*/  @!P1 PRMT R15, RZ, 0x654, R15 ;  /* 0x00000654ff0f9816 */ /* 0x000fe2000000000f */
[----:B------:R-:W-:Y:S01]  /*19dc0*/  IMAD R2, R10, 0x900, R0 ;  /* 0x000009000a027824 */ /* 0x000fe200078e0200 */
[----:B------:R-:W-:Y:S02]  /*19dd0*/  FMNMX.FTZ R0, R120, R12, !PT ;  /* 0x0000000c78007209 */ /* 0x000fe40007810000 */
[----:B------:R-:W-:Y:S01]  /*19de0*/  FMNMX.FTZ R3, R126, R3, !PT ;  /* 0x000000037e037209 */ /* 0x000fe20007810000 */
[C---:B------:R-:W-:Y:S01]  /*19df0*/  VIADD R10, R2.reuse, 0x80 ;  /* 0x00000080020a7836 */ /* 0x040fe20000000000 */
[----:B------:R-:W-:-:S02]  /*19e00*/  R2UR UR6, R2 ;  /* 0x00000000020672ca */ /* 0x000fc400000e0000 */
[----:B------:R-:W-:Y:S02]  /*19e10*/  FMNMX.FTZ R0, R121, R0, !PT ;  /* 0x0000000079007209 */ /* 0x000fe40007810000 */
[----:B------:R-:W-:Y:S02]  /*19e20*/  FMNMX.FTZ R3, R127, R3, !PT ;  /* 0x000000037f037209 */ /* 0x000fe40007810000 */
[----:B------:R-:W-:Y:S02]  /*19e30*/  FMNMX.FTZ R0, R124, R0, !PT ;  /* 0x000000007c007209 */ /* 0x000fe40007810000 */
[----:B------:R-:W-:Y:S02]  /*19e40*/  FMNMX.FTZ R3, R130, R3, !PT ;  /* 0x0000000382037209 */ /* 0x000fe40007810000 */
[----:B------:R-:W-:Y:S02]  /*19e50*/  FMNMX.FTZ R0, R125, R0, !PT ;  /* 0x000000007d007209 */ /* 0x000fe40007810000 */
[----:B------:R-:W-:Y:S01]  /*19e60*/  FMNMX.FTZ R3, R131, R3, !PT ;  /* 0x0000000383037209 */ /* 0x000fe20007810000 */
[----:B------:R-:W-:Y:S01]  /*19e70*/  HGMMA.64x192x16.F32 R24, R188, gdesc[UR4].tnspB, R24, gsb0 ;  /* 0x42e00004bc187df0 */ /* 0x000fe20008000818 */
[----:B------:R-:W-:Y:S01]  /*19e80*/  R2UR UR6, R10 ;  /* 0x000000000a0672ca */ /* 0x000fe200000e0000 */
[----:B------:R-:W-:Y:S01]  /*19e90*/  VIADD R10, R2, 0x100 ;  /* 0x00000100020a7836 */ /* 0x000fe20000000000 */
[----:B------:R-:W-:Y:S01]  /*19ea0*/  R2UR UR7, R11 ;  /* 0x000000000b0772ca */ /* 0x000fe200000e0000 */
[----:B------:R-:W-:Y:S01]  /*19eb0*/  IMAD.MOV.U32 R11, RZ, RZ, 0x40000040 ;  /* 0x40000040ff0b7424 */ /* 0x000fe200078e00ff */
[----:B------:R-:W-:-:S02]  /*19ec0*/  FMNMX.FTZ R0, R128, R0, !PT ;  /* 0x0000000080007209 */ /* 0x000fc40007810000 */
[----:B------:R-:W-:Y:S02]  /*19ed0*/  FMNMX.FTZ R3, R134, R3, !PT ;  /* 0x0000000386037209 */ /* 0x000fe40007810000 */
[----:B------:R-:W-:Y:S02]  /*19ee0*/  FMNMX.FTZ R0, R129, R0, !PT ;  /* 0x0000000081007209 */ /* 0x000fe40007810000 */
[----:B------:R-:W-:Y:S02]  /*19ef0*/  FMNMX.FTZ R3, R135, R3, !PT ;  /* 0x0000000387037209 */ /* 0x000fe40007810000 */
[----:B------:R-:W-:Y:S02]  /*19f00*/  FMNMX.FTZ R0, R132, R0, !PT ;  /* 0x0000000084007209 */ /* 0x000fe40007810000 */
[----:B------:R-:W-:Y:S02]  /*19f10*/  FMNMX.FTZ R3, R138, R3, !PT ;  /* 0x000000038a037209 */ /* 0x000fe40007810000 */
        /* <DEDUP_REMOVED lines=31> */
[C---:B------:R-:W-:Y:S01]  /*1a110*/  ISETP.GT.AND P2, PT, R7.reuse, R14, PT ;  /* 0x0000000e0700720c */ /* 0x040fe20003f44270 */
[----:B------:R-:W-:Y:S01]  /*1a120*/  VIADD R7, R7, 0xffffffff ;  /* 0xffffffff07077836 */ /* 0x000fe20000000000 */
[----:B------:R-:W-:-:S05]  /*1a130*/  FMNMX.FTZ R4, R165, R0, !PT ;  /* 0x00000000a5047209 */ /* 0x000fca0007810000 */
[----:B------:R-:W0:Y:S02]  /*1a140*/  SHFL.BFLY PT, R0, R4, 0x2, 0x1f ;  /* 0x0c401f0004007f89 */ /* 0x000e2400000e0000 */
[----:B0-----:R-:W-:-:S05]  /*1a150*/  FMNMX.FTZ R4, R4, R0, !PT ;  /* 0x0000000004047209 */ /* 0x001fca0007810000 */
[----:B------:R-:W0:Y:S02]  /*1a160*/  SHFL.BFLY PT, R0, R4, 0x1, 0x1f ;  /* 0x0c201f0004007f89 */ /* 0x000e2400000e0000 */
[----:B0-----:R-:W-:Y:S01]  /*1a170*/  FMNMX.FTZ R4, R4, R0, !PT ;  /* 0x0000000004047209 */ /* 0x001fe20007810000 */
[----:B------:R-:W-:-:S04]  /*1a180*/  IMAD.U32 R0, RZ, RZ, UR4 ;  /* 0x00000004ff007e24 */ /* 0x000fc8000f8e00ff */
[----:B------:R-:W-:-:S04]  /*1a190*/  FADD.FTZ R9, -R4, R12 ;  /* 0x0000000c04097221 */ /* 0x000fc80000010100 */
[----:B------:R-:W-:-:S06]  /*1a1a0*/  FMUL.FTZ R9, R9, R0 ;  /* 0x0000000009097220 */ /* 0x000fcc0000410000 */
[----:B------:R-:W-:Y:S01]  /*1a1b0*/  MUFU.EX2 R9, R9 ;  /* 0x0000000900097308 */ /* 0x000fe20000000800 */
        /* <DEDUP_REMOVED lines=19> */
[----:B------:R-:W0:Y:S01]  /*1a2f0*/  SHFL.BFLY PT, R10, R3, 0x2, 0x1f ;  /* 0x0c401f00030a7f89 */ /* 0x000e2200000e0000 */
[----:B------:R-:W-:-:S04]  /*1a300*/  FMUL.FTZ R11, R4, R0 ;  /* 0x00000000040b7220 */ /* 0x000fc80000410000 */
        /* <DEDUP_REMOVED lines=15> */
[----:B------:R-:W1:Y:S01]  /*1a400*/  MUFU.EX2 R188, R188 ;  /* 0x000000bc00bc7308 */ /* 0x000e620000000800 */
[----:B0-----:R-:W-:-:S07]  /*1a410*/  FMNMX.FTZ R3, R3, R10, !PT ;  /* 0x0000000a03037209 */ /* 0x001fce0007810000 */
[----:B------:R-:W0:Y:S01]  /*1a420*/  MUFU.EX2 R120, R120 ;  /* 0x0000007800787308 */ /* 0x000e220000000800 */
[----:B------:R-:W2:Y:S07]  /*1a430*/  SHFL.BFLY PT, R10, R3, 0x1, 0x1f ;  /* 0x0c201f00030a7f89 */ /* 0x000eae00000e0000 */
[----:B------:R-:W3:Y:S01]  /*1a440*/  MUFU.EX2 R190, R190 ;  /* 0x000000be00be7308 */ /* 0x000ee20000000800 */
[----:B-1----:R-:W-:-:S07]  /*1a450*/  FFMA.FTZ R6, R9, R6, R188 ;  /* 0x0000000609067223 */ /* 0x002fce00000100bc */
[----:B------:R-:W-:Y:S01]  /*1a460*/  MUFU.EX2 R184, R184 ;  /* 0x000000b800b87308 */ /* 0x000fe20000000800 */
[C---:B0-----:R-:W-:Y:S01]  /*1a470*/  FADD.FTZ R6, R120.reuse, R6 ;  /* 0x0000000678067221 */ /* 0x041fe20000010000 */
[----:B------:R-:W-:-:S06]  /*1a480*/  F2FP.F16.F32.PACK_AB R188, R120, R188 ;  /* 0x000000bc78bc723e */ /* 0x000fcc00000000ff */
[----:B------:R-:W-:Y:S01]  /*1a490*/  MUFU.EX2 R186, R186 ;  /* 0x000000ba00ba7308 */ /* 0x000fe20000000800 */
[----:B--2---:R-:W-:Y:S01]  /*1a4a0*/  FMNMX.FTZ R3, R3, R10, !PT ;  /* 0x0000000a03037209 */ /* 0x004fe20007810000 */
[----:B------:R-:W-:Y:S02]  /*1a4b0*/  VIADD R10, R2, 0x280 ;  /* 0x00000280020a7836 */ /* 0x000fe40000000000 */
[----:B---3--:R-:W-:Y:S02]  /*1a4c0*/  FADD.FTZ R6, R190, R6 ;  /* 0x00000006be067221 */ /* 0x008fe40000010000 */
[----:B------:R-:W-:Y:S02]  /*1a4d0*/  FADD.FTZ R2, -R3, R13 ;  /* 0x0000000d03027221 */ /* 0x000fe40000010100 */
[----:B------:R-:W-:Y:S02]  /*1a4e0*/  MUFU.EX2 R20, R20 ;  /* 0x0000001400147308 */ /* 0x000fe40000000800 */
[----:B------:R-:W-:-:S06]  /*1a4f0*/  FMUL.FTZ R2, R2, R0 ;  /* 0x0000000002027220 */ /* 0x000fcc0000410000 */
        /* <DEDUP_REMOVED lines=15> */
[----:B------:R-:W-:Y:S01]  /*1a5f0*/  R2UR UR6, R10 ;  /* 0x000000000a0672ca */ /* 0x000fe200000e0000 */
[----:B------:R-:W-:Y:S08]  /*1a600*/  MUFU.EX2 R176, R176 ;  /* 0x000000b000b07308 */ /* 0x000ff00000000800 */
[----:B------:R-:W-:Y:S01]  /*1a610*/  MUFU.EX2 R178, R178 ;  /* 0x000000b200b27308 */ /* 0x000fe20000000800 */
[----:B------:R-:W-:-:S02]  /*1a620*/  WARPGROUP.DEPBAR.LE gsb0, 0x0 ;  /* 0x00008000000079c5 */ /* 0x000fc40000010000 */
[-CC-:B------:R-:W-:Y:S01]  /*1a630*/  FFMA.FTZ R175, R125, R0.reuse, -R11.reuse ;  /* 0x000000007daf7223 */ /* 0x180fe2000001080b */
[-CC-:B------:R-:W-:Y:S01]  /*1a640*/  FFMA.FTZ R173, R129, R0.reuse, -R11.reuse ;  /* 0x0000000081ad7223 */ /* 0x180fe2000001080b */
[-CC-:B------:R-:W-:Y:S01]  /*1a650*/  FFMA.FTZ R172, R152, R0.reuse, -R11.reuse ;  /* 0x0000000098ac7223 */ /* 0x180fe2000001080b */
[-CC-:B------:R-:W-:Y:S01]  /*1a660*/  FFMA.FTZ R125, R153, R0.reuse, -R11.reuse ;  /* 0x00000000997d7223 */ /* 0x180fe2000001080b */
[-CC-:B------:R-:W-:Y:S01]  /*1a670*/  FFMA.FTZ R174, R156, R0.reuse, -R11.reuse ;  /* 0x000000009cae7223 */ /* 0x180fe2000001080b */
[-CC-:B------:R-:W-:Y:S01]  /*1a680*/  FFMA.FTZ R129, R161, R0.reuse, -R11.reuse ;  /* 0x00000000a1817223 */ /* 0x180fe2000001080b */
[----:B------:R-:W-:Y:S01]  /*1a690*/  FFMA.FTZ R11, R165, R0, -R11 ;  /* 0x00000000a50b7223 */ /* 0x000fe2000001080b */
[----:B------:R-:W-:Y:S01]  /*1a6a0*/  WARPGROUP.ARRIVE ;  /* 0x00000000000079c5 */ /* 0x000fe20000000000 */
[----:B------:R-:W0:Y:S08]  /*1a6b0*/  MUFU.EX2 R175, R175 ;  /* 0x000000af00af7308 */ /* 0x000e300000000800 */
[----:B------:R1:W-:Y:S08]  /*1a6c0*/  MUFU.EX2 R13, R11 ;  /* 0x0000000b000d7308 */ /* 0x0003f00000000800 */
[----:B------:R-:W2:Y:S01]  /*1a6d0*/  MUFU.EX2 R173, R173 ;  /* 0x000000ad00ad7308 */ /* 0x000ea20000000800 */
[----:B-1----:R-:W-:-:S02]  /*1a6e0*/  IMAD.MOV.U32 R11, RZ, RZ, 0x40000040 ;  /* 0x40000040ff0b7424 */ /* 0x002fc400078e00ff */
[C---:B0-----:R-:W-:Y:S01]  /*1a6f0*/  FADD.FTZ R6, R175.reuse, R6 ;  /* 0x00000006af067221 */ /* 0x041fe20000010000 */
[----:B------:R-:W-:Y:S02]  /*1a700*/  F2FP.F16.F32.PACK_AB R190, R175, R190 ;  /* 0x000000beafbe723e */ /* 0x000fe400000000ff */
[----:B------:R-:W-:Y:S01]  /*1a710*/  R2UR UR7, R11 ;  /* 0x000000000b0772ca */ /* 0x000fe200000e0000 */
[-C--:B------:R-:W-:Y:S01]  /*1a720*/  FMUL.FTZ R11, R3, R0.reuse ;  /* 0x00000000030b7220 */ /* 0x080fe20000410000 */
[----:B------:R-:W-:Y:S03]  /*1a730*/  MUFU.EX2 R172, R172 ;  /* 0x000000ac00ac7308 */ /* 0x000fe60000000800 */
[-CC-:B------:R-:W-:Y:S01]  /*1a740*/  FFMA.FTZ R189, R122, R0.reuse, -R11.reuse ;  /* 0x000000007abd7223 */ /* 0x180fe2000001080b */
[-CC-:B------:R-:W-:Y:S01]  /*1a750*/  FFMA.FTZ R10, R123, R0.reuse, -R11.reuse ;  /* 0x000000007b0a7223 */ /* 0x180fe2000001080b */
[-CC-:B------:R-:W-:Y:S01]  /*1a760*/  FFMA.FTZ R191, R126, R0.reuse, -R11.reuse ;  /* 0x000000007ebf7223 */ /* 0x180fe2000001080b */
[-CC-:B------:R-:W-:Y:S01]  /*1a770*/  FFMA.FTZ R122, R127, R0.reuse, -R11.reuse ;  /* 0x000000007f7a7223 */ /* 0x180fe2000001080b */
[-CC-:B------:R-:W-:Y:S01]  /*1a780*/  FFMA.FTZ R185, R130, R0.reuse, -R11.reuse ;  /* 0x0000000082b97223 */ /* 0x180fe2000001080b */
[-CC-:B------:R-:W-:Y:S01]  /*1a790*/  FFMA.FTZ R123, R131, R0.reuse, -R11.reuse ;  /* 0x00000000837b7223 */ /* 0x180fe2000001080b */
[----:B------:R-:W0:Y:S01]  /*1a7a0*/  MUFU.EX2 R189, R189 ;  /* 0x000000bd00bd7308 */ /* 0x000e220000000800 */
[----:B------:R-:W-:Y:S01]  /*1a7b0*/  @!P1 IMAD R131, R19, 0x8, R16 ;  /* 0x0000000813839824 */ /* 0x000fe200078e0210 */
[----:B------:R-:W-:Y:S01]  /*1a7c0*/  HGMMA.64x192x16.F32 R24, R168, gdesc[UR4].tnspB, R24, gsb0 ;  /* 0x42e00004a8187df0 */ /* 0x000fe20008000818 */
[-CC-:B------:R-:W-:Y:S01]  /*1a7d0*/  FFMA.FTZ R187, R134, R0.reuse, -R11.reuse ;  /* 0x0000000086bb7223 */ /* 0x180fe2000001080b */
[----:B------:R-:W-:Y:S01]  /*1a7e0*/  FFMA.FTZ R126, R135, R0, -R11 ;  /* 0x00000000877e7223 */ /* 0x000fe2000001080b */
[----:B------:R-:W-:-:S02]  /*1a7f0*/  @!P1 VIADD R131, R131, 0x30840 ;  /* 0x0003084083839836 */ /* 0x000fc40000000000 */
[-CC-:B------:R-:W-:Y:S01]  /*1a800*/  FFMA.FTZ R181, R138, R0.reuse, -R11.reuse ;  /* 0x000000008ab57223 */ /* 0x180fe2000001080b */
[-C--:B------:R-:W-:Y:S01]  /*1a810*/  FFMA.FTZ R127, R139, R0.reuse, -R11 ;  /* 0x000000008b7f7223 */ /* 0x080fe2000001080b */
[----:B------:R-:W1:Y:S01]  /*1a820*/  MUFU.EX2 R10, R10 ;  /* 0x0000000a000a7308 */ /* 0x000e620000000800 */
[----:B------:R-:W-:Y:S01]  /*1a830*/  FADD.FTZ R135, R184, R6 ;  /* 0x00000006b8877221 */ /* 0x000fe20000010000 */
[----:B------:R-:W-:Y:S01]  /*1a840*/  @!P1 PRMT R134, RZ, 0x654, R131 ;  /* 0x00000654ff869816 */ /* 0x000fe20000000083 */
[-CC-:B------:R-:W-:Y:S01]  /*1a850*/  FFMA.FTZ R183, R142, R0.reuse, -R11.reuse ;  /* 0x000000008eb77223 */ /* 0x180fe2000001080b */
[-C--:B------:R-:W-:Y:S01]  /*1a860*/  FFMA.FTZ R130, R143, R0.reuse, -R11 ;  /* 0x000000008f827223 */ /* 0x080fe2000001080b */
[----:B--2---:R-:W-:Y:S01]  /*1a870*/  FADD.FTZ R135, R173, R135 ;  /* 0x00000087ad877221 */ /* 0x004fe20000010000 */
[-CC-:B------:R-:W-:Y:S01]  /*1a880*/  FFMA.FTZ R177, R146, R0.reuse, -R11.reuse ;  /* 0x0000000092b17223 */ /* 0x180fe2000001080b */
[-C--:B------:R-:W-:Y:S01]  /*1a890*/  FFMA.FTZ R147, R147, R0.reuse, -R11 ;  /* 0x0000000093937223 */ /* 0x080fe2000001080b */
[----:B------:R-:W-:Y:S01]  /*1a8a0*/  MUFU.EX2 R191, R191 ;  /* 0x000000bf00bf7308 */ /* 0x000fe20000000800 */
[----:B0-----:R-:W-:Y:S01]  /*1a8b0*/  FFMA.FTZ R5, R2, R5, R189 ;  /* 0x0000000502057223 */ /* 0x001fe200000100bd */
[----:B------:R-:W-:Y:S01]  /*1a8c0*/  FADD.FTZ R135, R186, R135 ;  /* 0x00000087ba877221 */ /* 0x000fe20000010000 */
[-CC-:B------:R-:W-:Y:S01]  /*1a8d0*/  FFMA.FTZ R179, R150, R0.reuse, -R11.reuse ;  /* 0x0000000096b37223 */ /* 0x180fe2000001080b */
[-CC-:B------:R-:W-:Y:S01]  /*1a8e0*/  FFMA.FTZ R151, R151, R0.reuse, -R11.reuse ;  /* 0x0000000097977223 */ /* 0x180fe2000001080b */
[-C--:B------:R-:W-:Y:S01]  /*1a8f0*/  FFMA.FTZ R6, R154, R0.reuse, -R11 ;  /* 0x000000009a067223 */ /* 0x080fe2000001080b */
[----:B------:R-:W-:Y:S01]  /*1a900*/  FADD.FTZ R135, R20, R135 ;  /* 0x0000008714877221 */ /* 0x000fe20000010000 */
[-C--:B------:R-:W-:Y:S01]  /*1a910*/  FFMA.FTZ R158, R158, R0.reuse, -R11 ;  /* 0x000000009e9e7223 */ /* 0x080fe2000001080b */
[----:B------:R-:W-:Y:S01]  /*1a920*/  MUFU.EX2 R122, R122 ;  /* 0x0000007a007a7308 */ /* 0x000fe20000000800 */
[----:B-1----:R-:W-:Y:S01]  /*1a930*/  FADD.FTZ R5, R10, R5 ;  /* 0x000000050a057221 */ /* 0x002fe20000010000 */
[----:B------:R-:W-:Y:S01]  /*1a940*/  FADD.FTZ R135, R180, R135 ;  /* 0x00000087b4877221 */ /* 0x000fe20000010000 */
[-CC-:B------:R-:W-:Y:S01]  /*1a950*/  FFMA.FTZ R159, R159, R0.reuse, -R11.reuse ;  /* 0x000000009f9f7223 */ /* 0x180fe2000001080b */
[-CC-:B------:R-:W-:Y:S01]  /*1a960*/  FFMA.FTZ R162, R162, R0.reuse, -R11.reuse ;  /* 0x00000000a2a27223 */ /* 0x180fe2000001080b */
[-C--:B------:R-:W-:Y:S01]  /*1a970*/  FFMA.FTZ R163, R163, R0.reuse, -R11 ;  /* 0x00000000a3a37223 */ /* 0x080fe2000001080b */
[----:B------:R-:W-:Y:S01]  /*1a980*/  FADD.FTZ R135, R121, R135 ;  /* 0x0000008779877221 */ /* 0x000fe20000010000 */
[-CC-:B------:R-:W-:Y:S01]  /*1a990*/  FFMA.FTZ R166, R166, R0.reuse, -R11.reuse ;  /* 0x00000000a6a67223 */ /* 0x180fe2000001080b */
[----:B------:R-:W-:Y:S01]  /*1a9a0*/  MUFU.EX2 R185, R185 ;  /* 0x000000b900b97308 */ /* 0x000fe20000000800 */
[----:B------:R-:W-:Y:S01]  /*1a9b0*/  FFMA.FTZ R167, R167, R0, -R11 ;  /* 0x00000000a7a77223 */ /* 0x000fe2000001080b */
[----:B------:R-:W-:Y:S01]  /*1a9c0*/  FADD.FTZ R135, R182, R135 ;  /* 0x00000087b6877221 */ /* 0x000fe20000010000 */
[----:B------:R-:W-:-:S02]  /*1a9d0*/  F2FP.F16.F32.PACK_AB R184, R173, R184 ;  /* 0x000000b8adb8723e */ /* 0x000fc400000000ff */
[----:B------:R-:W-:Y:S01]  /*1a9e0*/  F2FP.F16.F32.PACK_AB R189, R10, R189 ;  /* 0x000000bd0abd723e */ /* 0x000fe200000000ff */
[----:B------:R-:W-:Y:S01]  /*1a9f0*/  FADD.FTZ R135, R132, R135 ;  /* 0x0000008784877221 */ /* 0x000fe20000010000 */
[----:B------:R-:W-:Y:S01]  /*1aa00*/  F2FP.F16.F32.PACK_AB R186, R20, R186 ;  /* 0x000000ba14ba723e */ /* 0x000fe200000000ff */
[----:B------:R-:W-:Y:S01]  /*1aa10*/  MUFU.EX2 R123, R123 ;  /* 0x0000007b007b7308 */ /* 0x000fe20000000800 */
[----:B------:R-:W-:Y:S01]  /*1aa20*/  F2FP.F16.F32.PACK_AB R180, R121, R180 ;  /* 0x000000b479b4723e */ /* 0x000fe200000000ff */
[----:B------:R-:W-:Y:S01]  /*1aa30*/  FADD.FTZ R135, R176, R135 ;  /* 0x00000087b0877221 */ /* 0x000fe20000010000 */
[----:B------:R-:W-:Y:S02]  /*1aa40*/  F2FP.F16.F32.PACK_AB R182, R132, R182 ;  /* 0x000000b684b6723e */ /* 0x000fe400000000ff */
[C---:B------:R-:W-:Y:S01]  /*1aa50*/  F2FP.F16.F32.PACK_AB R176, R21.reuse, R176 ;  /* 0x000000b015b0723e */ /* 0x040fe200000000ff */
[----:B------:R-:W-:Y:S02]  /*1aa60*/  FADD.FTZ R135, R21, R135 ;  /* 0x0000008715877221 */ /* 0x000fe40000010000 */
[----:B------:R-:W-:Y:S02]  /*1aa70*/  MUFU.EX2 R187, R187 ;  /* 0x000000bb00bb7308 */ /* 0x000fe40000000800 */
[----:B------:R-:W-:Y:S01]  /*1aa80*/  FADD.FTZ R135, R178, R135 ;  /* 0x00000087b2877221 */ /* 0x000fe20000010000 */
[----:B------:R-:W-:-:S03]  /*1aa90*/  F2FP.F16.F32.PACK_AB R178, R124, R178 ;  /* 0x000000b27cb2723e */ /* 0x000fc600000000ff */
[----:B------:R-:W-:Y:S02]  /*1aaa0*/  FADD.FTZ R135, R124, R135 ;  /* 0x000000877c877221 */ /* 0x000fe40000010000 */
[----:B------:R-:W-:Y:S02]  /*1aab0*/  MUFU.EX2 R126, R126 ;  /* 0x0000007e007e7308 */ /* 0x000fe40000000800 */
[----:B------:R-:W-:-:S06]  /*1aac0*/  FADD.FTZ R135, R172, R135 ;  /* 0x00000087ac877221 */ /* 0x000fcc0000010000 */
        /* <DEDUP_REMOVED lines=9> */
[----:B------:R-:W1:Y:S08]  /*1ab60*/  MUFU.EX2 R174, R174 ;  /* 0x000000ae00ae7308 */ /* 0x000e700000000800 */
[----:B------:R-:W-:Y:S01]  /*1ab70*/  MUFU.EX2 R175, R159 ;  /* 0x0000009f00af7308 */ /* 0x000fe20000000800 */
[C---:B0-----:R-:W-:Y:S01]  /*1ab80*/  FADD.FTZ R135, R125.reuse, R135 ;  /* 0x000000877d877221 */ /* 0x041fe20000010000 */
[----:B------:R-:W-:-:S06]  /*1ab90*/  F2FP.F16.F32.PACK_AB R172, R125, R172 ;  /* 0x000000ac7dac723e */ /* 0x000fcc00000000ff */
[----:B------:R-:W-:Y:S01]  /*1aba0*/  MUFU.EX2 R162, R162 ;  /* 0x000000a200a27308 */ /* 0x000fe20000000800 */
[----:B-1----:R-:W-:Y:S01]  /*1abb0*/  FADD.FTZ R135, R174, R135 ;  /* 0x00000087ae877221 */ /* 0x002fe20000010000 */
[----:B------:R-:W-:-:S03]  /*1abc0*/  F2FP.F16.F32.PACK_AB R174, R128, R174 ;  /* 0x000000ae80ae723e */ /* 0x000fc600000000ff */
[----:B------:R-:W-:-:S03]  /*1abd0*/  FADD.FTZ R135, R128, R135 ;  /* 0x0000008780877221 */ /* 0x000fc60000010000 */
[----:B------:R-:W0:Y:S01]  /*1abe0*/  MUFU.EX2 R129, R129 ;  /* 0x0000008100817308 */ /* 0x000e220000000800 */
[----:B------:R-:W-:-:S07]  /*1abf0*/  FADD.FTZ R10, R12, R135 ;  /* 0x000000870c0a7221 */ /* 0x000fce0000010000 */
[----:B------:R-:W1:Y:S08]  /*1ac00*/  MUFU.EX2 R163, R163 ;  /* 0x000000a300a37308 */ /* 0x000e700000000800 */
[----:B------:R-:W-:Y:S01]  /*1ac10*/  MUFU.EX2 R166, R166 ;  /* 0x000000a600a67308 */ /* 0x000fe20000000800 */
[----:B0-----:R-:W-:-:S04]  /*1ac20*/  FADD.FTZ R10, R129, R10 ;  /* 0x0000000a810a7221 */ /* 0x001fc80000010000 */
[----:B------:R-:W-:-:S03]  /*1ac30*/  FADD.FTZ R10, R133, R10 ;  /* 0x0000000a850a7221 */ /* 0x000fc60000010000 */
[----:B------:R-:W0:Y:S01]  /*1ac40*/  MUFU.EX2 R167, R167 ;  /* 0x000000a700a77308 */ /* 0x000e220000000800 */
[----:B------:R-:W-:Y:S02]  /*1ac50*/  WARPGROUP.DEPBAR.LE gsb0, 0x0 ;  /* 0x00008000000079c5 */ /* 0x000fe40000010000 */
[----:B------:R2:W-:Y:S01]  /*1ac60*/  @!P1 SYNCS.ARRIVE.TRANS64.RED.A1T0 RZ, [R134+URZ], RZ ;  /* 0x000000ff86ff99a7 */ /* 0x0005e2000810043f */
[----:B------:R-:W-:Y:S02]  /*1ac70*/  F2FP.F16.F32.PACK_AB R168, R129, R12 ;  /* 0x0000000c81a8723e */ /* 0x000fe400000000ff */
[----:B------:R-:W-:Y:S02]  /*1ac80*/  F2FP.F16.F32.PACK_AB R170, R13, R133 ;  /* 0x000000850daa723e */ /* 0x000fe400000000ff */
[----:B-1----:R-:W-:Y:S02]  /*1ac90*/  F2FP.F16.F32.PACK_AB R169, R163, R162 ;  /* 0x000000a2a3a9723e */ /* 0x002fe400000000ff */
[----:B0-----:R-:W-:Y:S01]  /*1aca0*/  F2FP.F16.F32.PACK_AB R171, R167, R166 ;  /* 0x000000a6a7ab723e */ /* 0x001fe200000000ff */
[----:B--2---:R-:W-:Y:S01]  /*1acb0*/  FADD.FTZ R134, R191, R5 ;  /* 0x00000005bf867221 */ /* 0x004fe20000010000 */
[----:B------:R0:W-:Y:S01]  /*1acc0*/  @!P1 SYNCS.ARRIVE.TRANS64.RED.A1T0 RZ, [R15+URZ], RZ ;  /* 0x000000ff0fff99a7 */ /* 0x0001e2000810043f */
[----:B------:R-:W-:Y:S01]  /*1acd0*/  MUFU.EX2 R5, R151 ;  /* 0x0000009700057308 */ /* 0x000fe20000000800 */
[C---:B------:R-:W-:Y:S01]  /*1ace0*/  F2FP.F16.F32.PACK_AB R191, R122.reuse, R191 ;  /* 0x000000bf7abf723e */ /* 0x040fe200000000ff */
[----:B------:R-:W-:-:S04]  /*1acf0*/  FADD.FTZ R134, R122, R134 ;  /* 0x000000867a867221 */ /* 0x000fc80000010000 */
[----:B------:R-:W-:Y:S01]  /*1ad00*/  FADD.FTZ R134, R185, R134 ;  /* 0x00000086b9867221 */ /* 0x000fe20000010000 */
[----:B0-----:R-:W-:Y:S01]  /*1ad10*/  FFMA.FTZ R15, R155, R0, -R11 ;  /* 0x000000009b0f7223 */ /* 0x001fe2000001080b */
[C---:B------:R-:W-:Y:S01]  /*1ad20*/  F2FP.F16.F32.PACK_AB R185, R123.reuse, R185 ;  /* 0x000000b97bb9723e */ /* 0x040fe200000000ff */
[----:B------:R-:W-:Y:S01]  /*1ad30*/  MUFU.EX2 R11, R158 ;  /* 0x0000009e000b7308 */ /* 0x000fe20000000800 */
[----:B------:R-:W-:-:S04]  /*1ad40*/  FADD.FTZ R134, R123, R134 ;  /* 0x000000867b867221 */ /* 0x000fc80000010000 */
[----:B------:R-:W-:Y:S01]  /*1ad50*/  FADD.FTZ R134, R187, R134 ;  /* 0x00000086bb867221 */ /* 0x000fe20000010000 */
[C---:B------:R-:W-:Y:S02]  /*1ad60*/  F2FP.F16.F32.PACK_AB R187, R126.reuse, R187 ;  /* 0x000000bb7ebb723e */ /* 0x040fe400000000ff */
[----:B------:R-:W0:Y:S01]  /*1ad70*/  MUFU.EX2 R15, R15 ;  /* 0x0000000f000f7308 */ /* 0x000e220000000800 */
[----:B------:R-:W-:-:S04]  /*1ad80*/  FADD.FTZ R134, R126, R134 ;  /* 0x000000867e867221 */ /* 0x000fc80000010000 */
[----:B------:R-:W-:Y:S01]  /*1ad90*/  FADD.FTZ R134, R181, R134 ;  /* 0x00000086b5867221 */ /* 0x000fe20000010000 */
[----:B------:R-:W-:-:S03]  /*1ada0*/  F2FP.F16.F32.PACK_AB R181, R127, R181 ;  /* 0x000000b57fb5723e */ /* 0x000fc600000000ff */
[----:B------:R-:W-:-:S04]  /*1adb0*/  FADD.FTZ R134, R127, R134 ;  /* 0x000000867f867221 */ /* 0x000fc80000010000 */
[----:B------:R-:W-:Y:S01]  /*1adc0*/  FADD.FTZ R134, R183, R134 ;  /* 0x00000086b7867221 */ /* 0x000fe20000010000 */
[----:B------:R-:W-:-:S03]  /*1add0*/  F2FP.F16.F32.PACK_AB R183, R130, R183 ;  /* 0x000000b782b7723e */ /* 0x000fc600000000ff */
[----:B------:R-:W-:Y:S01]  /*1ade0*/  FADD.FTZ R134, R130, R134 ;  /* 0x0000008682867221 */ /* 0x000fe20000010000 */
[----:B0-----:R-:W-:-:S03]  /*1adf0*/  F2FP.F16.F32.PACK_AB R173, R15, R6 ;  /* 0x000000060fad723e */ /* 0x001fc600000000ff */
        /* <DEDUP_REMOVED lines=9> */
[C---:B------:R-:W-:Y:S01]  /*1ae90*/  FADD.FTZ R5, R175.reuse, R134 ;  /* 0x00000086af057221 */ /* 0x040fe20000010000 */
[----:B------:R-:W-:Y:S01]  /*1aea0*/  F2FP.F16.F32.PACK_AB R175, R175, R11 ;  /* 0x0000000bafaf723e */ /* 0x000fe200000000ff */
[----:B------:R-:W-:Y:S02]  /*1aeb0*/  IMAD.MOV.U32 R11, RZ, RZ, R194 ;  /* 0x000000ffff0b7224 */ /* 0x000fe400078e00c2 */
[----:B------:R-:W-:-:S04]  /*1aec0*/  FADD.FTZ R6, R162, R5 ;  /* 0x00000005a2067221 */ /* 0x000fc80000010000 */
[----:B------:R-:W-:Y:S01]  /*1aed0*/  FADD.FTZ R5, R163, R6 ;  /* 0x00000006a3057221 */ /* 0x000fe20000010000 */
[----:B------:R-:W-:Y:S01]  /*1aee0*/  FADD.FTZ R6, R13, R10 ;  /* 0x0000000a0d067221 */ /* 0x000fe20000010000 */
[----:B------:R-:W-:Y:S01]  /*1aef0*/  IMAD.MOV.U32 R10, RZ, RZ, R19 ;  /* 0x000000ffff0a7224 */ /* 0x000fe200078e0013 */
[----:B------:R-:W-:Y:S01]  /*1af00*/  MOV R13, R3 ;  /* 0x00000003000d7202 */ /* 0x000fe20000000f00 */
[----:B------:R-:W-:-:S04]  /*1af10*/  FADD.FTZ R12, R166, R5 ;  /* 0x00000005a60c7221 */ /* 0x000fc80000010000 */
[----:B------:R-:W-:Y:S01]  /*1af20*/  FADD.FTZ R5, R167, R12 ;  /* 0x0000000ca7057221 */ /* 0x000fe20000010000 */
[----:B------:R-:W-:Y:S01]  /*1af30*/  IMAD.MOV.U32 R12, RZ, RZ, R4 ;  /* 0x000000ffff0c7224 */ /* 0x000fe200078e0004 */
[----:B------:R-:W-:Y:S06]  /*1af40*/  @P2 BRA `(.L_x_4927) ;  /* 0xffffffdc00bc2947 */ /* 0x000fec000383ffff */
[----:B------:R-:W-:Y:S05]  /*1af50*/  BSYNC B1 ;  /* 0x0000000000017941 */ /* 0x000fea0003800000 */
.L_x_4916:
[----:B------:R-:W-:Y:S05]  /*1af60*/  BSYNC B0 ;  /* 0x0000000000007941 */ /* 0x000fea0003800000 */
.L_x_4915:
[----:B------:R-:W-:Y:S01]  /*1af70*/  ISETP.GE.AND P2, PT, R7, R213, PT ;  /* 0x000000d50700720c */ /* 0x000fe20003f46270 */
[----:B------:R-:W-:-:S12]  /*1af80*/  BSSY B0, `(.L_x_4928) ;  /* 0x0000345000007945 */ /* 0x000fd80003800000 */
[----:B------:R-:W-:Y:S05]  /*1af90*/  @!P2 BRA `(.L_x_4929) ;  /* 0x00000034000ca947 */ /* 0x000fea0003800000 */
[----:B------:R-:W-:Y:S02]  /*1afa0*/  IMAD.MOV.U32 R13, RZ, RZ, R3 ;  /* 0x000000ffff0d7224 */ /* 0x000fe400078e0003 */
[----:B------:R-:W-:Y:S02]  /*1afb0*/  IMAD.MOV.U32 R12, RZ, RZ, R4 ;  /* 0x000000ffff0c7224 */ /* 0x000fe400078e0004 */
[----:B------:R-:W-:Y:S02]  /*1afc0*/  IMAD.MOV.U32 R11, RZ, RZ, R194 ;  /* 0x000000ffff0b7224 */ /* 0x000fe400078e00c2 */
[----:B------:R-:W-:-:S07]  /*1afd0*/  IMAD.MOV.U32 R10, RZ, RZ, R19 ;  /* 0x000000ffff0a7224 */ /* 0x000fce00078e0013 */
.L_x_4948:
        /* <DEDUP_REMOVED lines=8> */
.L_x_4930:
[----:B------:R-:W-:Y:S01]  /*1b060*/  IMAD R4, R19, 0x8, R16 ;  /* 0x0000000813047824 */ /* 0x000fe200078e0210 */
[----:B------:R-:W-:-:S04]  /*1b070*/  SHF.L.U32 R15, R194, 0x1f, RZ ;  /* 0x0000001fc20f7819 */ /* 0x000fc800000006ff */
[----:B------:R0:W1:Y:S01]  /*1b080*/  SYNCS.PHASECHK.TRANS64.TRYWAIT P2, [R4+URZ+0x30830], R15 ;  /* 0x0308300f040075a7 */ /* 0x000062000804017f */
[----:B------:R-:W-:Y:S05]  /*1b090*/  @!P0 BRA `(.L_x_4931) ;  /* 0x0000000000048947 */ /* 0x000fea0003800000 */
[----:B------:R-:W-:Y:S01]  /*1b0a0*/  BPT.TRAP 0x1 ;  /* 0x000000040000795c */ /* 0x000fe20000300000 */
.L_x_4931:
[----:B------:R-:W-:Y:S01]  /*1b0b0*/  IMAD R122, R19, 0x900, R8 ;  /* 0x00000900137a7824 */ /* 0x000fe200078e0208 */
[----:B------:R-:W-:Y:S03]  /*1b0c0*/  BSSY B1, `(.L_x_4932) ;  /* 0x0000006000017945 */ /* 0x000fe60003800000 */
[C---:B------:R-:W-:Y:S02]  /*1b0d0*/  VIADD R20, R122.reuse, 0x2 ;  /* 0x000000027a147836 */ /* 0x040fe40000000000 */
[----:B------:R-:W-:Y:S01]  /*1b0e0*/  VIADD R3, R122, 0x4 ;  /* 0x000000047a037836 */ /* 0x000fe20000000000 */
[----:B-1----:R-:W-:Y:S06]  /*1b0f0*/  @P2 BRA `(.L_x_4933) ;  /* 0x0000000000082947 */ /* 0x002fec0003800000 */
[----:B------:R-:W1:Y:S02]  /*1b100*/  SYNCS.PHASECHK.TRANS64.TRYWAIT P2, [R4+URZ+0x30830], R15 ;  /* 0x0308300f040075a7 */ /* 0x000e64000804017f */
[----:B-1----:R-:W-:Y:S05]  /*1b110*/  @!P2 BRA `(.L_x_4934) ;  /* 0x000001200040a947 */ /* 0x002fea0003800000 */
.L_x_4933:
[----:B------:R-:W-:Y:S05]  /*1b120*/  BSYNC B1 ;  /* 0x0000000000017941 */ /* 0x000fea0003800000 */
.L_x_4932:
[----:B------:R-:W-:Y:S02]  /*1b130*/  IMAD.MOV.U32 R14, RZ, RZ, R122 ;  /* 0x000000ffff0e7224 */ /* 0x000fe400078e007a */
[-C--:B------:R-:W-:Y:S01]  /*1b140*/  FMUL.FTZ R26, R26, R2.reuse ;  /* 0x000000021a1a7220 */ /* 0x080fe20000410000 */
[-C--:B------:R-:W-:Y:S01]  /*1b150*/  FMUL.FTZ R27, R27, R2.reuse ;  /* 0x000000021b1b7220 */ /* 0x080fe20000410000 */
[-C--:B------:R-:W-:Y:S01]  /*1b160*/  FMUL.FTZ R30, R30, R2.reuse ;  /* 0x000000021e1e7220 */ /* 0x080fe20000410000 */
[-C--:B------:R-:W-:Y:S01]  /*1b170*/  FMUL.FTZ R31, R31, R2.reuse ;  /* 0x000000021f1f7220 */ /* 0x080fe20000410000 */
[----:B------:R-:W-:Y:S01]  /*1b180*/  R2UR UR54, R14 ;  /* 0x000000000e3672ca */ /* 0x000fe200000e0000 */
[----:B------:R-:W-:Y:S02]  /*1b190*/  IMAD.MOV.U32 R14, RZ, RZ, R3 ;  /* 0x000000ffff0e7224 */ /* 0x000fe400078e0003 */
        /* <DEDUP_REMOVED lines=44> */
[----:B------:R-:W-:Y:S01]  /*1b460*/  VIADD R2, R122, 0x306 ;  /* 0x000003067a027836 */ /* 0x000fe20000000000 */
[----:B------:R2:W-:Y:S01]  /*1b470*/  STL.64 [R1+0x80], R10 ;  /* 0x0000800a01007387 */ /* 0x0005e20000100a00 */
[----:B------:R-:W-:-:S03]  /*1b480*/  IMAD.MOV.U32 R3, RZ, RZ, 0x40000040 ;  /* 0x40000040ff037424 */ /* 0x000fc600078e00ff */
[----:B------:R-:W-:Y:S02]  /*1b490*/  R2UR UR14, R2 ;  /* 0x00000000020e72ca */ /* 0x000fe400000e0000 */
[----:B------:R-:W-:Y:S01]  /*1b4a0*/  R2UR UR15, R3 ;  /* 0x00000000030f72ca */ /* 0x000fe200000e0000 */
[----:B--2---:R-:W2:Y:S04]  /*1b4b0*/  LDL.64 R10, [R1+0x28] ;  /* 0x00002800010a7983 */ /* 0x004ea80000100a00 */
[----:B------:R3:W-:Y:S04]  /*1b4c0*/  STL.64 [R1+0x78], R6 ;  /* 0x0000780601007387 */ /* 0x0007e80000100a00 */
[----:B---3--:R-:W3:Y:S04]  /*1b4d0*/  LDL.64 R6, [R1+0x20] ;  /* 0x0000200001067983 */ /* 0x008ee80000100a00 */
[----:B------:R4:W-:Y:S04]  /*1b4e0*/  STL [R1+0x70], R5 ;  /* 0x0000700501007387 */ /* 0x0009e80000100800 */
[----:B------:R-:W2:Y:S01]  /*1b4f0*/  LDL.64 R2, [R1+0x30] ;  /* 0x0000300001027983 */ /* 0x000ea20000100a00 */
[----:B------:R-:W-:Y:S01]  /*1b500*/  VIADD R120, R122, 0x6 ;  /* 0x000000067a787836 */ /* 0x000fe20000000000 */
[----:B------:R-:W-:Y:S01]  /*1b510*/  R2UR UR34, R14 ;  /* 0x000000000e2272ca */ /* 0x000fe200000e0000 */
[----:B------:R-:W-:Y:S01]  /*1b520*/  VIADD R14, R122, 0x302 ;  /* 0x000003027a0e7836 */ /* 0x000fe20000000000 */
[----:B------:R-:W-:-:S02]  /*1b530*/  R2UR UR50, R20 ;  /* 0x00000000143272ca */ /* 0x000fc400000e0000 */
[----:B------:R-:W-:Y:S01]  /*1b540*/  R2UR UR30, R120 ;  /* 0x00000000781e72ca */ /* 0x000fe200000e0000 */
[C---:B------:R-:W-:Y:S01]  /*1b550*/  VIADD R120, R122.reuse, 0x304 ;  /* 0x000003047a787836 */ /* 0x040fe20000000000 */
[----:B------:R-:W-:Y:S01]  /*1b560*/  IADD3 R20, R122, 0x300, RZ ;  /* 0x000003007a147810 */ /* 0x000fe20007ffe0ff */
[----:B01----:R-:W-:Y:S01]  /*1b570*/  IMAD.MOV.U32 R15, RZ, RZ, 0x40000040 ;  /* 0x40000040ff0f7424 */ /* 0x003fe200078e00ff */
[----:B------:R-:W-:Y:S01]  /*1b580*/  R2UR UR22, R14 ;  /* 0x000000000e1672ca */ /* 0x000fe200000e0000 */
[----:B------:R-:W-:Y:S01]  /*1b590*/  VIADD R14, R122, 0x600 ;  /* 0x000006007a0e7836 */ /* 0x000fe20000000000 */
[----:B------:R-:W-:Y:S01]  /*1b5a0*/  R2UR UR26, R20 ;  /* 0x00000000141a72ca */ /* 0x000fe200000e0000 */
[----:B------:R-:W-:Y:S01]  /*1b5b0*/  VIADD R20, R122, 0x602 ;  /* 0x000006027a147836 */ /* 0x000fe20000000000 */
[----:B------:R-:W-:Y:S01]  /*1b5c0*/  R2UR UR18, R120 ;  /* 0x00000000781272ca */ /* 0x000fe200000e0000 */
[C---:B------:R-:W-:Y:S01]  /*1b5d0*/  VIADD R120, R122.reuse, 0x604 ;  /* 0x000006047a787836 */ /* 0x040fe20000000000 */
[----:B------:R-:W-:Y:S01]  /*1b5e0*/  R2UR UR55, R15 ;  /* 0x000000000f3772ca */ /* 0x000fe200000e0000 */
[----:B------:R-:W-:Y:S01]  /*1b5f0*/  IMAD.MOV.U32 R121, RZ, RZ, 0x40000040 ;  /* 0x40000040ff797424 */ /* 0x000fe200078e00ff */
[----:B----4-:R-:W4:Y:S01]  /*1b600*/  LDL.64 R4, [R1+0x18] ;  /* 0x0000180001047983 */ /* 0x010f220000100a00 */
[----:B------:R-:W-:-:S02]  /*1b610*/  VIADD R122, R122, 0x606 ;  /* 0x000006067a7a7836 */ /* 0x000fc40000000000 */
[-C--:B------:R-:W-:Y:S01]  /*1b620*/  FMUL.FTZ R24, R24, R9.reuse ;  /* 0x0000000918187220 */ /* 0x080fe20000410000 */
[----:B------:R-:W-:Y:S01]  /*1b630*/  IMAD.MOV.U32 R123, RZ, RZ, 0x40000040 ;  /* 0x40000040ff7b7424 */ /* 0x000fe200078e00ff */
[C---:B------:R-:W-:Y:S01]  /*1b640*/  R2UR UR31, R121.reuse ;  /* 0x00000000791f72ca */ /* 0x040fe200000e0000 */
        /* <DEDUP_REMOVED lines=17> */
[----:B------:R-:W-:Y:S01]  /*1b760*/  HGMMA.64x96x16.F32 R120, gdesc[UR52], RZ, !UPT, gsb0 ;  /* 0x01600000347879f0 */ /* 0x000fe2000c0008ff */
        /* <DEDUP_REMOVED lines=43> */
[----:B------:R-:W-:Y:S01]  /*1ba20*/  HGMMA.64x96x16.F32 R120, gdesc[UR48], R120, gsb0 ;  /* 0x01600000307879f0 */ /* 0x000fe20008000878 */
[----:B------:R-:W-:Y:S02]  /*1ba30*/  R2UR UR6, R20 ;  /* 0x00000000140672ca */ /* 0x000fe400000e0000 */
[----:B------:R-:W-:Y:S02]  /*1ba40*/  R2UR UR7, R21 ;  /* 0x00000000150772ca */ /* 0x000fe400000e0000 */
[----:B------:R-:W4:Y:S01]  /*1ba50*/  LDL.64 R20, [R1+0x10] ;  /* 0x0000100001147983 */ /* 0x000f220000100a00 */
[----:B------:R-:W-:Y:S02]  /*1ba60*/  WARPGROUP.DEPBAR.LE gsb0, 0x0 ;  /* 0x00008000000079c5 */ /* 0x000fe40000010000 */
[----:B------:R-:W-:Y:S01]  /*1ba70*/  WARPGROUP.ARRIVE ;  /* 0x00000000000079c5 */ /* 0x000fe20000000000 */
[----:B--2---:R-:W-:Y:S02]  /*1ba80*/  R2UR UR32, R2 ;  /* 0x00000000022072ca */ /* 0x004fe400000e0000 */
[----:B------:R-:W-:-:S02]  /*1ba90*/  R2UR UR33, R3 ;  /* 0x00000000032172ca */ /* 0x000fc400000e0000 */
        /* <DEDUP_REMOVED lines=13> */
[----:B------:R-:W-:Y:S01]  /*1bb70*/  UMOV UR4, UR56 ;  /* 0x0000003800047c82 */ /* 0x000fe20008000000 */
[----:B------:R-:W-:-:S02]  /*1bb80*/  UMOV UR5, UR57 ;  /* 0x0000003900057c82 */ /* 0x000fc40008000000 */
[----:B------:R0:W5:Y:S01]  /*1bb90*/  LDL.LU R5, [R1+0x70] ;  /* 0x0000700001057983 */ /* 0x0001620000300800 */
[----:B------:R-:W-:Y:S02]  /*1bba0*/  WARPGROUP.DEPBAR.LE gsb0, 0x0 ;  /* 0x00008000000079c5 */ /* 0x000fe40000010000 */
[----:B------:R-:W-:-:S06]  /*1bbb0*/  WARPGROUP.ARRIVE ;  /* 0x00000000000079c5 */ /* 0x000fcc0000000000 */
[----:B------:R-:W-:Y:S03]  /*1bbc0*/  HGMMA.64x96x16.F32 R120, gdesc[UR28], R120, gsb0 ;  /* 0x016000001c7879f0 */ /* 0x000fe60008000878 */
[----:B------:R-:W-:Y:S02]  /*1bbd0*/  WARPGROUP.DEPBAR.LE gsb0, 0x0 ;  /* 0x00008000000079c5 */ /* 0x000fe40000010000 */
[----:B------:R-:W-:-:S06]  /*1bbe0*/  WARPGROUP.ARRIVE ;  /* 0x00000000000079c5 */ /* 0x000fcc0000000000 */
[----:B------:R-:W-:Y:S01]  /*1bbf0*/  HGMMA.64x96x16.F32 R120, gdesc[UR24], R120, gsb0 ;  /* 0x01600000187879f0 */ /* 0x000fe20008000878 */
[----:B------:R-:W-:Y:S02]  /*1bc00*/  R2UR UR16, R20 ;  /* 0x00000000141072ca */ /* 0x000fe400000e0000 */
[----:B------:R-:W-:Y:S01]  /*1bc10*/  R2UR UR17, R21 ;  /* 0x00000000151172ca */ /* 0x000fe200000e0000 */
        /* <DEDUP_REMOVED lines=28> */
.L_x_4935:
[----:B-----5:R-:W-:Y:S01]  /*1bde0*/  SHF.L.U32 R2, R11, 0x1f, RZ ;  /* 0x0000001f0b027819 */ /* 0x020fe200000006ff */
[----:B------:R-:W-:-:S04]  /*1bdf0*/  IMAD R14, R10, 0x8, R16 ;  /* 0x000000080a0e7824 */ /* 0x000fc800078e0210 */
[----:B------:R0:W1:Y:S01]  /*1be00*/  SYNCS.PHASECHK.TRANS64.TRYWAIT P2, [R14+URZ+0x30850], R2 ;  /* 0x030850020e0075a7 */ /* 0x000062000804017f */
[----:B------:R-:W-:Y:S05]  /*1be10*/  @!P0 BRA `(.L_x_4936) ;  /* 0x0000000000048947 */ /* 0x000fea0003800000 */
[----:B------:R-:W-:Y:S01]  /*1be20*/  BPT.TRAP 0x1 ;  /* 0x000000040000795c */ /* 0x000fe20000300000 */
.L_x_4936:
[----:B------:R-:W-:Y:S04]  /*1be30*/  BSSY B1, `(.L_x_4937) ;  /* 0x0000004000017945 */ /* 0x000fe80003800000 */
[----:B-1----:R-:W-:Y:S05]  /*1be40*/  @P2 BRA `(.L_x_4938) ;  /* 0x0000000000082947 */ /* 0x002fea0003800000 */
[----:B------:R-:W1:Y:S02]  /*1be50*/  SYNCS.PHASECHK.TRANS64.TRYWAIT P2, [R14+URZ+0x30850], R2 ;  /* 0x030850020e0075a7 */ /* 0x000e64000804017f */
[----:B-1----:R-:W-:Y:S05]  /*1be60*/  @!P2 BRA `(.L_x_4939) ;  /* 0x000001140000a947 */ /* 0x002fea0003800000 */
.L_x_4938:
[----:B------:R-:W-:Y:S05]  /*1be70*/  BSYNC B1 ;  /* 0x0000000000017941 */ /* 0x000fea0003800000 */
.L_x_4937:
[----:B01----:R-:W-:Y:S01]  /*1be80*/  VIADD R2, R16, 0x400 ;  /* 0x0000040010027836 */ /* 0x003fe20000000000 */
[----:B------:R-:W-:Y:S01]  /*1be90*/  WARPGROUP.ARRIVE ;  /* 0x00000000000079c5 */ /* 0x000fe20000000000 */
[----:B------:R-:W-:Y:S01]  /*1bea0*/  IMAD.MOV.U32 R3, RZ, RZ, 0x40000040 ;  /* 0x40000040ff037424 */ /* 0x000fe200078e00ff */
[----:B------:R-:W0:Y:S01]  /*1beb0*/  LDC R4, c[0x0][0x448] ;  /* 0x00011200ff047b82 */ /* 0x000e220000000800 */
[----:B------:R-:W-:Y:S01]  /*1bec0*/  IMAD.MOV.U32 R11, RZ, RZ, 0x40000040 ;  /* 0x40000040ff0b7424 */ /* 0x000fe200078e00ff */
[----:B------:R-:W-:Y:S01]  /*1bed0*/  SHF.R.U32.HI R2, RZ, 0x4, R2 ;  /* 0x00000004ff027819 */ /* 0x000fe20000011602 */
[----:B------:R-:W-:Y:S01]  /*1bee0*/  IMAD R20, R7, -0x60, RZ ;  /* 0xffffffa007147824 */ /* 0x000fe200078e02ff */
[----:B------:R-:W-:Y:S01]  /*1bef0*/  R2UR UR7, R3 ;  /* 0x00000000030772ca */ /* 0x000fe200000e0000 */
[----:B------:R-:W-:Y:S01]  /*1bf00*/  IMAD.MOV.U32 R3, RZ, RZ, 0x40000040 ;  /* 0x40000040ff037424 */ /* 0x000fe200078e00ff */
[----:B------:R-:W-:Y:S01]  /*1bf10*/  LOP3.LUT R2, R2, 0x3fff, RZ, 0xc0, !PT ;  /* 0x00003fff02027812 */ /* 0x000fe200078ec0ff */
[----:B------:R-:W-:Y:S01]  /*1bf20*/  @!P1 IMAD R0, R0, 0x8, R16 ;  /* 0x0000000800009824 */ /* 0x000fe200078e0210 */
[----:B------:R-:W-:Y:S01]  /*1bf30*/  ULDC UR4, c[0x0][0x9dc] ;  /* 0x0002770000047ab9 */ /* 0x000fe20000000800 */
[----:B------:R-:W-:Y:S01]  /*1bf40*/  ULDC UR5, c[0x0][0x9e0] ;  /* 0x0002780000057ab9 */ /* 0x000fe20000000800 */
[----:B------:R-:W-:Y:S01]  /*1bf50*/  LOP3.LUT R2, R2, 0x3000000, RZ, 0xfc, !PT ;  /* 0x0300000002027812 */ /* 0x000fe200078efcff */
[----:B------:R-:W-:Y:S01]  /*1bf60*/  @!P1 VIADD R0, R0, 0x30840 ;  /* 0x0003084000009836 */ /* 0x000fe20000000000 */
[----:B------:R-:W-:-:S03]  /*1bf70*/  ULOP3.LUT UR4, URZ, UR4, URZ, 0x33, !UPT ;  /* 0x000000043f047292 */ /* 0x000fc6000f8e333f */
[----:B------:R-:W-:Y:S01]  /*1bf80*/  IMAD R2, R10, 0x900, R2 ;  /* 0x000009000a027824 */ /* 0x000fe200078e0202 */
[----:B------:R-:W-:-:S03]  /*1bf90*/  @!P1 PRMT R0, RZ, 0x654, R0 ;  /* 0x00000654ff009816 */ /* 0x000fc60000000000 */
[C---:B------:R-:W-:Y:S01]  /*1bfa0*/  VIADD R10, R2.reuse, 0x80 ;  /* 0x00000080020a7836 */ /* 0x040fe20000000000 */
[----:B------:R-:W-:Y:S02]  /*1bfb0*/  R2UR UR6, R2 ;  /* 0x00000000020672ca */ /* 0x000fe400000e0000 */
[----:B0-----:R-:W-:Y:S01]  /*1bfc0*/  ISETP.NE.AND P2, PT, R4, 0x1, PT ;  /* 0x000000010400780c */ /* 0x001fe20003f45270 */
[----:B------:R-:W-:-:S10]  /*1bfd0*/  IMAD.IADD R4, R214, 0x1, R212 ;  /* 0x00000001d6047824 */ /* 0x000fd400078e02d4 */
[----:B------:R-:W-:Y:S01]  /*1bfe0*/  HGMMA.64x192x16.F32 R24, R188, gdesc[UR4].tnspB, R24, gsb0 ;  /* 0x42e00004bc187df0 */ /* 0x000fe20008000818 */
[----:B------:R-:W-:Y:S02]  /*1bff0*/  R2UR UR6, R10 ;  /* 0x000000000a0672ca */ /* 0x000fe400000e0000 */
[----:B------:R-:W-:Y:S01]  /*1c000*/  R2UR UR7, R11 ;  /* 0x000000000b0772ca */ /* 0x000fe200000e0000 */
[----:B------:R-:W-:Y:S01]  /*1c010*/  IMAD.MOV.U32 R11, RZ, RZ, 0x40000040 ;  /* 0x40000040ff0b7424 */ /* 0x000fe200078e00ff */
[----:B------:R-:W-:Y:S01]  /*1c020*/  IADD3 R10, R2, 0x100, RZ ;  /* 0x00000100020a7810 */ /* 0x000fe20007ffe0ff */
[----:B------:R-:W-:Y:S02]  /*1c030*/  WARPGROUP.DEPBAR.LE gsb0, 0x0 ;  /* 0x00008000000079c5 */ /* 0x000fe40000010000 */
[----:B------:R-:W-:Y:S01]  /*1c040*/  WARPGROUP.ARRIVE ;  /* 0x00000000000079c5 */ /* 0x000fe20000000000 */
[----:B------:R-:W0:Y:S11]  /*1c050*/  LDC R191, c[0x0][0x9e4] ;  /* 0x00027900ffbf7b82 */ /* 0x000e360000000800 */
[----:B------:R-:W-:Y:S01]  /*1c060*/  HGMMA.64x192x16.F32 R24, R184, gdesc[UR4].tnspB, R24, gsb0 ;  /* 0x42e00004b8187df0 */ /* 0x000fe20008000818 */
[----:B------:R-:W-:Y:S01]  /*1c070*/  R2UR UR6, R10 ;  /* 0x000000000a0672ca */ /* 0x000fe200000e0000 */
[----:B------:R-:W-:Y:S01]  /*1c080*/  VIADD R10, R2, 0x180 ;  /* 0x00000180020a7836 */ /* 0x000fe20000000000 */
[----:B------:R-:W-:Y:S01]  /*1c090*/  R2UR UR7, R11 ;  /* 0x000000000b0772ca */ /* 0x000fe200000e0000 */
[----:B------:R-:W-:Y:S01]  /*1c0a0*/  IMAD.MOV.U32 R11, RZ, RZ, 0x40000040 ;  /* 0x40000040ff0b7424 */ /* 0x000fe200078e00ff */
[----:B------:R-:W-:-:S02]  /*1c0b0*/  WARPGROUP.DEPBAR.LE gsb0, 0x0 ;  /* 0x00008000000079c5 */ /* 0x000fc40000010000 */
        /* <DEDUP_REMOVED lines=11> */
[----:B------:R-:W-:Y:S02]  /*1c170*/  R2UR UR7, R11 ;  /* 0x000000000b0772ca */ /* 0x000fe400000e0000 */
[----:B------:R-:W-:-:S04]  /*1c180*/  IADD3 R11, -R200, 0x1, R20 ;  /* 0x00000001c80b7810 */ /* 0x000fc80007ffe114 */
[----:B------:R-:W-:-:S05]  /*1c190*/  IADD3 R11, -R196, R11, R197 ;  /* 0x0000000bc40b7210 */ /* 0x000fca0007ffe1c5 */
[C---:B------:R-:W-:Y:S02]  /*1c1a0*/  VIADD R15, R11.reuse, UR5 ;  /* 0x000000050b0f7c36 */ /* 0x040fe40008000000 */
[----:B------:R-:W-:Y:S01]  /*1c1b0*/  VIADD R11, R11, UR4 ;  /* 0x000000040b0b7c36 */ /* 0x000fe20008000000 */
[----:B------:R-:W-:Y:S02]  /*1c1c0*/  WARPGROUP.DEPBAR.LE gsb0, 0x0 ;  /* 0x00008000000079c5 */ /* 0x000fe40000010000 */
[----:B------:R-:W-:-:S06]  /*1c1d0*/  WARPGROUP.ARRIVE ;  /* 0x00000000000079c5 */ /* 0x000fcc0000000000 */
[----:B------:R-:W-:Y:S01]  /*1c1e0*/  HGMMA.64x192x16.F32 R24, R172, gdesc[UR4].tnspB, R24, gsb0 ;  /* 0x42e00004ac187df0 */ /* 0x000fe20008000818 */
[----:B------:R-:W-:Y:S02]  /*1c1f0*/  R2UR UR6, R2 ;  /* 0x00000000020672ca */ /* 0x000fe400000e0000 */
[----:B------:R-:W-:Y:S01]  /*1c200*/  R2UR UR7, R3 ;  /* 0x00000000030772ca */ /* 0x000fe200000e0000 */
[----:B------:R-:W1:Y:S08]  /*1c210*/  @P2 LDC R2, c[0x0][0x450] ;  /* 0x00011400ff022b82 */ /* 0x000e700000000800 */
[----:B------:R-:W2:Y:S02]  /*1c220*/  @P2 LDC R3, c[0x0][0x44c] ;  /* 0x00011300ff032b82 */ /* 0x000ea40000000800 */
[----:B--2---:R-:W-:-:S05]  /*1c230*/  @P2 IMAD.HI.U32 R3, R4, R3, RZ ;  /* 0x0000000304032227 */ /* 0x004fca00078e00ff */
[----:B-1----:R-:W-:Y:S02]  /*1c240*/  @P2 SHF.R.U32.HI R4, RZ, R2, R3 ;  /* 0x00000002ff042219 */ /* 0x002fe40000011603 */
[----:B0-----:R-:W-:-:S03]  /*1c250*/  ISETP.GE.AND P2, PT, R191, 0x1, PT ;  /* 0x00000001bf00780c */ /* 0x001fc60003f46270 */
[----:B------:R-:W0:Y:S02]  /*1c260*/  SHFL.IDX PT, R21, R4, RZ, 0x1c1f ;  /* 0x001c1fff04157589 */ /* 0x000e2400000e0000 */
[--C-:B0-----:R-:W-:Y:S02]  /*1c270*/  IMAD.IADD R10, R15, 0x1, R21.reuse ;  /* 0x000000010f0a7824 */ /* 0x101fe400078e0215 */
[----:B------:R-:W-:Y:S01]  /*1c280*/  IMAD.IADD R9, R11, 0x1, R21 ;  /* 0x000000010b097824 */ /* 0x000fe200078e0215 */
[----:B------:R-:W-:Y:S02]  /*1c290*/  WARPGROUP.DEPBAR.LE gsb0, 0x0 ;  /* 0x00008000000079c5 */ /* 0x000fe40000010000 */
[----:B------:R-:W-:-:S06]  /*1c2a0*/  WARPGROUP.ARRIVE ;  /* 0x00000000000079c5 */ /* 0x000fcc0000000000 */
[----:B------:R-:W-:Y:S03]  /*1c2b0*/  HGMMA.64x192x16.F32 R24, R168, gdesc[UR4].tnspB, R24, gsb0 ;  /* 0x42e00004a8187df0 */ /* 0x000fe60008000818 */
[----:B------:R-:W-:Y:S02]  /*1c2c0*/  WARPGROUP.DEPBAR.LE gsb0, 0x0 ;  /* 0x00008000000079c5 */ /* 0x000fe40000010000 */
[----:B------:R0:W-:Y:S02]  /*1c2d0*/  @!P1 SYNCS.ARRIVE.TRANS64.RED.A1T0 RZ, [R0+URZ], RZ ;  /* 0x000000ff00ff99a7 */ /* 0x0001e4000810043f */
[----:B0-----:R-:W-:Y:S01]  /*1c2e0*/  IMAD.IADD R0, R20, 0x1, -R200 ;  /* 0x0000000114007824 */ /* 0x001fe200078e0ac8 */
[----:B------:R-:W-:Y:S06]  /*1c2f0*/  @!P2 BRA `(.L_x_4940) ;  /* 0x000000000054a947 */ /* 0x000fec0003800000 */
[----:B------:R-:W-:Y:S01]  /*1c300*/  IADD3 R21, -R196, R197, R21 ;  /* 0x000000c5c4157210 */ /* 0x000fe20007ffe115 */
[----:B------:R-:W-:Y:S03]  /*1c310*/  BSSY B1, `(.L_x_4941) ;  /* 0x0000010000017945 */ /* 0x000fe60003800000 */
[----:B------:R-:W-:-:S13]  /*1c320*/  ISETP.GT.AND P2, PT, R21, -0x1, PT ;  /* 0xffffffff1500780c */ /* 0x000fda0003f44270 */
[----:B------:R-:W-:Y:S05]  /*1c330*/  @P2 BRA `(.L_x_4942) ;  /* 0x0000000000202947 */ /* 0x000fea0003800000 */
[----:B------:R-:W-:Y:S02]  /*1c340*/  MOV R168, UR58 ;  /* 0x0000003a00a87c02 */ /* 0x000fe40008000f00 */
[----:B------:R-:W-:Y:S02]  /*1c350*/  LOP3.LUT R21, RZ, R21, RZ, 0x33, !PT ;  /* 0x00000015ff157212 */ /* 0x000fe400078e33ff */
[----:B------:R-:W-:-:S13]  /*1c360*/  ISETP.NE.AND P2, PT, R168, 0x1, PT ;  /* 0x00000001a800780c */ /* 0x000fda0003f45270 */
[----:B------:R-:W0:Y:S02]  /*1c370*/  @P2 LDC.64 R2, c[0x0][0x9e8] ;  /* 0x00027a00ff022b82 */ /* 0x000e240000000a00 */
[----:B0-----:R-:W-:-:S05]  /*1c380*/  @P2 IMAD.HI.U32 R2, R21, R2, RZ ;  /* 0x0000000215022227 */ /* 0x001fca00078e00ff */
[----:B------:R-:W-:-:S04]  /*1c390*/  @P2 SHF.R.U32.HI R21, RZ, R3, R2 ;  /* 0x00000003ff152219 */ /* 0x000fc80000011602 */
[----:B------:R-:W-:Y:S01]  /*1c3a0*/  LOP3.LUT R21, RZ, R21, RZ, 0x33, !PT ;  /* 0x00000015ff157212 */ /* 0x000fe200078e33ff */
[----:B------:R-:W-:Y:S06]  /*1c3b0*/  BRA `(.L_x_4943) ;  /* 0x0000000000147947 */ /* 0x000fec0003800000 */
.L_x_4942:
[----:B------:R-:W-:-:S05]  /*1c3c0*/  IMAD.U32 R168, RZ, RZ, UR58 ;  /* 0x0000003affa87e24 */ /* 0x000fca000f8e00ff */
[----:B------:R-:W-:-:S13]  /*1c3d0*/  ISETP.NE.AND P2, PT, R168, 0x1, PT ;  /* 0x00000001a800780c */ /* 0x000fda0003f45270 */
[----:B------:R-:W0:Y:S02]  /*1c3e0*/  @P2 LDC.64 R2, c[0x0][0x9e8] ;  /* 0x00027a00ff022b82 */ /* 0x000e240000000a00 */
[----:B0-----:R-:W-:-:S05]  /*1c3f0*/  @P2 IMAD.HI.U32 R2, R21, R2, RZ ;  /* 0x0000000215022227 */ /* 0x001fca00078e00ff */
[----:B------:R-:W-:-:S07]  /*1c400*/  @P2 SHF.R.U32.HI R21, RZ, R3, R2 ;  /* 0x00000003ff152219 */ /* 0x000fce0000011602 */
.L_x_4943:
[----:B------:R-:W-:Y:S05]  /*1c410*/  BSYNC B1 ;  /* 0x0000000000017941 */ /* 0x000fea0003800000 */
.L_x_4941:
[----:B------:R-:W-:-:S05]  /*1c420*/  IMAD R21, R21, R168, R0 ;  /* 0x000000a815157224 */ /* 0x000fca00078e0200 */
[----:B------:R-:W-:Y:S02]  /*1c430*/  VIADDMNMX R10, R21, R168, R10, PT ;  /* 0x000000a8150a7246 */ /* 0x000fe4000380010a */
[----:B------:R-:W-:-:S07]  /*1c440*/  VIMNMX R9, R9, R21, !PT ;  /* 0x0000001509097248 */ /* 0x000fce0007fe0100 */
.L_x_4940:
        /* <DEDUP_REMOVED lines=14> */
[--C-:B0-----:R-:W-:Y:S01]  /*1c530*/  IMAD.IADD R15, R15, 0x1, R4.reuse ;  /* 0x000000010f0f7824 */ /* 0x101fe200078e0204 */
[----:B------:R-:W-:Y:S01]  /*1c540*/  ISETP.GE.AND P5, PT, R20, 0x11, PT ;  /* 0x000000111400780c */ /* 0x000fe20003fa6270 */
[----:B------:R-:W-:Y:S01]  /*1c550*/  IMAD.IADD R11, R11, 0x1, R4 ;  /* 0x000000010b0b7824 */ /* 0x000fe200078e0204 */
[----:B------:R-:W-:-:S04]  /*1c560*/  ISETP.LT.OR P4, PT, R10, 0xa, P4 ;  /* 0x0000000a0a00780c */ /* 0x000fc80002781670 */
        /* <DEDUP_REMOVED lines=135> */
.L_x_4946:
[----:B------:R-:W-:-:S05]  /*1cde0*/  IMAD.U32 R9, RZ, RZ, UR58 ;  /* 0x0000003aff097e24 */ /* 0x000fca000f8e00ff */
[----:B------:R-:W-:-:S13]  /*1cdf0*/  ISETP.NE.AND P6, PT, R9, 0x1, PT ;  /* 0x000000010900780c */ /* 0x000fda0003fc5270 */
[----:B------:R-:W0:Y:S02]  /*1ce00*/  @P6 LDC.64 R2, c[0x0][0x9e8] ;  /* 0x00027a00ff026b82 */ /* 0x000e240000000a00 */
[----:B0-----:R-:W-:-:S05]  /*1ce10*/  @P6 IMAD.HI.U32 R2, R4, R2, RZ ;  /* 0x0000000204026227 */ /* 0x001fca00078e00ff */
[----:B------:R-:W-:-:S07]  /*1ce20*/  @P6 SHF.R.U32.HI R4, RZ, R3, R2 ;  /* 0x00000003ff046219 */ /* 0x000fce0000011602 */
.L_x_4947:
[----:B------:R-:W-:Y:S05]  /*1ce30*/  BSYNC B1 ;  /* 0x0000000000017941 */ /* 0x000fea0003800000 */
.L_x_4945:
[----:B------:R-:W-:-:S05]  /*1ce40*/  IMAD R0, R4, R9, R0 ;  /* 0x0000000904007224 */ /* 0x000fca00078e0200 */
[----:B------:R-:W-:Y:S02]  /*1ce50*/  VIADDMNMX R15, R0, R9, R15, PT ;  /* 0x00000009000f7246 */ /* 0x000fe4000380010f */
[----:B------:R-:W-:-:S07]  /*1ce60*/  VIMNMX R11, R11, R0, !PT ;  /* 0x000000000b0b7248 */ /* 0x000fce0007fe0100 */
.L_x_4944:
[C---:B------:R-:W-:Y:S01]  /*1ce70*/  ISETP.GT.AND P2, PT, R11.reuse, 0x1, !P2 ;  /* 0x000000010b00780c */ /* 0x040fe20005744270 */
[----:B------:R-:W-:Y:S01]  /*1ce80*/  ULDC UR4, c[0x0][0x988] ;  /* 0x0002620000047ab9 */ /* 0x000fe20000000800 */
[----:B------:R-:W-:Y:S02]  /*1ce90*/  ISETP.GT.AND P3, PT, R11, 0x8, !P3 ;  /* 0x000000080b00780c */ /* 0x000fe40005f64270 */
[C---:B------:R-:W-:Y:S02]  /*1cea0*/  ISETP.LT.OR P2, PT, R15.reuse, 0x2, P2 ;  /* 0x000000020f00780c */ /* 0x040fe40001741670 */
[----:B------:R-:W-:Y:S02]  /*1ceb0*/  ISETP.LT.OR P3, PT, R15, 0x9, P3 ;  /* 0x000000090f00780c */ /* 0x000fe40001f61670 */
[----:B------:R-:W-:Y:S02]  /*1cec0*/  FSEL R123, R123, -INF , !P2 ;  /* 0xff8000007b7b7808 */ /* 0x000fe40005000000 */
[----:B------:R-:W-:-:S02]  /*1ced0*/  LOP3.LUT P2, RZ, R18, 0x4, RZ, 0xc0, !PT ;  /* 0x0000000412ff7812 */ /* 0x000fc4000784c0ff */
[----:B------:R-:W-:Y:S02]  /*1cee0*/  FSEL R126, R126, -INF , !P3 ;  /* 0xff8000007e7e7808 */ /* 0x000fe40005800000 */
[----:B------:R-:W-:Y:S02]  /*1cef0*/  ISETP.GT.AND P2, PT, R11, 0x9, !P2 ;  /* 0x000000090b00780c */ /* 0x000fe40005744270 */
[C---:B------:R-:W-:Y:S02]  /*1cf00*/  LOP3.LUT P3, RZ, R18.reuse, 0x10000, RZ, 0xc0, !PT ;  /* 0x0001000012ff7812 */ /* 0x040fe4000786c0ff */
        /* <DEDUP_REMOVED lines=60> */
[----:B------:R-:W-:Y:S01]  /*1d2d0*/  LOP3.LUT P3, RZ, R18, 0x20, RZ, 0xc0, !PT ;  /* 0x0000002012ff7812 */ /* 0x000fe2000786c0ff */
[----:B------:R-:W0:Y:S01]  /*1d2e0*/  SHFL.BFLY PT, R2, R0, 0x2, 0x1f ;  /* 0x0c401f0000027f89 */ /* 0x000e2200000e0000 */
[----:B------:R-:W-:Y:S02]  /*1d2f0*/  FSEL R146, R146, -INF , !P2 ;  /* 0xff80000092927808 */ /* 0x000fe40005000000 */
[----:B------:R-:W-:-:S02]  /*1d300*/  LOP3.LUT P2, RZ, R18, 0x800, RZ, 0xc0, !PT ;  /* 0x0000080012ff7812 */ /* 0x000fc4000784c0ff */
[----:B------:R-:W-:Y:S02]  /*1d310*/  LOP3.LUT P6, RZ, R18, 0x10, RZ, 0xc0, !PT ;  /* 0x0000001012ff7812 */ /* 0x000fe400078cc0ff */
[C---:B------:R-:W-:Y:S02]  /*1d320*/  ISETP.GT.AND P2, PT, R11.reuse, 0x31, !P2 ;  /* 0x000000310b00780c */ /* 0x040fe40005744270 */
[----:B------:R-:W-:Y:S02]  /*1d330*/  ISETP.GT.AND P4, PT, R11, 0x51, !P4 ;  /* 0x000000510b00780c */ /* 0x000fe40006784270 */
[C---:B------:R-:W-:Y:S02]  /*1d340*/  ISETP.LT.OR P2, PT, R15.reuse, 0x32, P2 ;  /* 0x000000320f00780c */ /* 0x040fe40001741670 */
[----:B------:R-:W-:Y:S02]  /*1d350*/  ISETP.LT.OR P4, PT, R15, 0x52, P4 ;  /* 0x000000520f00780c */ /* 0x000fe40002781670 */
[----:B------:R-:W-:-:S02]  /*1d360*/  FSEL R147, R147, -INF , !P2 ;  /* 0xff80000093937808 */ /* 0x000fc40005000000 */
[----:B------:R-:W-:Y:S02]  /*1d370*/  LOP3.LUT P2, RZ, R18, 0x400, RZ, 0xc0, !PT ;  /* 0x0000040012ff7812 */ /* 0x000fe4000784c0ff */
[C---:B------:R-:W-:Y:S02]  /*1d380*/  ISETP.GT.AND P5, PT, R11.reuse, 0x58, !P5 ;  /* 0x000000580b00780c */ /* 0x040fe40006fa4270 */
[----:B------:R-:W-:Y:S02]  /*1d390*/  ISETP.GT.AND P2, PT, R11, 0x38, !P2 ;  /* 0x000000380b00780c */ /* 0x000fe40005744270 */
[----:B------:R-:W-:Y:S02]  /*1d3a0*/  FSEL R163, R163, -INF , !P4 ;  /* 0xff800000a3a37808 */ /* 0x000fe40006000000 */
[----:B------:R-:W-:Y:S02]  /*1d3b0*/  ISETP.LT.OR P2, PT, R15, 0x39, P2 ;  /* 0x000000390f00780c */ /* 0x000fe40001741670 */
[----:B0-----:R-:W-:Y:S01]  /*1d3c0*/  FMNMX.FTZ R2, R0, R2, !PT ;  /* 0x0000000200027209 */ /* 0x001fe20007810000 */
[----:B------:R-:W-:Y:S01]  /*1d3d0*/  IMAD.U32 R0, RZ, RZ, UR4 ;  /* 0x00000004ff007e24 */ /* 0x000fe2000f8e00ff */
[----:B------:R-:W-:-:S02]  /*1d3e0*/  FSEL R150, R150, -INF , !P2 ;  /* 0xff80000096967808 */ /* 0x000fc40005000000 */
[----:B------:R-:W-:Y:S01]  /*1d3f0*/  LOP3.LUT P2, RZ, R18, 0x200, RZ, 0xc0, !PT ;  /* 0x0000020012ff7812 */ /* 0x000fe2000784c0ff */
[----:B------:R-:W0:Y:S01]  /*1d400*/  SHFL.BFLY PT, R4, R2, 0x1, 0x1f ;  /* 0x0c201f0002047f89 */ /* 0x000e2200000e0000 */
[----:B------:R-:W-:Y:S02]  /*1d410*/  ISETP.LT.OR P5, PT, R15, 0x59, P5 ;  /* 0x000000590f00780c */ /* 0x000fe40002fa1670 */
[----:B------:R-:W-:Y:S02]  /*1d420*/  ISETP.GT.AND P2, PT, R11, 0x39, !P2 ;  /* 0x000000390b00780c */ /* 0x000fe40005744270 */
[----:B------:R-:W-:Y:S02]  /*1d430*/  FSEL R166, R166, -INF , !P5 ;  /* 0xff800000a6a67808 */ /* 0x000fe40006800000 */
[----:B------:R-:W-:-:S04]  /*1d440*/  ISETP.LT.OR P2, PT, R15, 0x3a, P2 ;  /* 0x0000003a0f00780c */ /* 0x000fc80001741670 */
[----:B------:R-:W-:Y:S02]  /*1d450*/  FSEL R151, R151, -INF , !P2 ;  /* 0xff80000097977808 */ /* 0x000fe40005000000 */
[----:B------:R-:W-:-:S04]  /*1d460*/  LOP3.LUT P2, RZ, R18, 0x100, RZ, 0xc0, !PT ;  /* 0x0000010012ff7812 */ /* 0x000fc8000784c0ff */
[----:B------:R-:W-:-:S04]  /*1d470*/  ISETP.GT.AND P2, PT, R11, 0x40, !P2 ;  /* 0x000000400b00780c */ /* 0x000fc80005744270 */
[----:B------:R-:W-:Y:S02]  /*1d480*/  ISETP.LT.OR P2, PT, R15, 0x41, P2 ;  /* 0x000000410f00780c */ /* 0x000fe40001741670 */
[----:B0-----:R-:W-:Y:S02]  /*1d490*/  FMNMX.FTZ R4, R2, R4, !PT ;  /* 0x0000000402047209 */ /* 0x001fe40007810000 */
[----:B------:R-:W-:Y:S02]  /*1d4a0*/  FSEL R154, R154, -INF , !P2 ;  /* 0xff8000009a9a7808 */ /* 0x000fe40005000000 */
[----:B------:R-:W-:Y:S01]  /*1d4b0*/  LOP3.LUT P2, RZ, R18, 0x80, RZ, 0xc0, !PT ;  /* 0x0000008012ff7812 */ /* 0x000fe2000784c0ff */
[----:B------:R-:W-:-:S03]  /*1d4c0*/  FMUL.FTZ R3, R4, R0 ;  /* 0x0000000004037220 */ /* 0x000fc60000410000 */
[----:B------:R-:W-:-:S04]  /*1d4d0*/  ISETP.GT.AND P2, PT, R11, 0x41, !P2 ;  /* 0x000000410b00780c */ /* 0x000fc80005744270 */
[----:B------:R-:W-:-:S04]  /*1d4e0*/  ISETP.LT.OR P2, PT, R15, 0x42, P2 ;  /* 0x000000420f00780c */ /* 0x000fc80001741670 */
        /* <DEDUP_REMOVED lines=18> */
[----:B------:R-:W-:Y:S02]  /*1d610*/  FSEL R167, R167, -INF , !P3 ;  /* 0xff800000a7a77808 */ /* 0x000fe40005800000 */
[----:B------:R-:W-:Y:S02]  /*1d620*/  FMNMX.FTZ R2, R122, R13, !PT ;  /* 0x0000000d7a027209 */ /* 0x000fe40007810000 */
[----:B------:R-:W-:Y:S02]  /*1d630*/  FSETP.NEU.FTZ.AND P2, PT, R4, -INF , PT ;  /* 0xff8000000400780b */ /* 0x000fe40003f5d000 */
        /* <DEDUP_REMOVED lines=54> */
[----:B------:R-:W-:-:S05]  /*1d9a0*/  FMNMX.FTZ R2, R167, R2, !PT ;  /* 0x00000002a7027209 */ /* 0x000fca0007810000 */
[----:B------:R-:W0:Y:S02]  /*1d9b0*/  SHFL.BFLY PT, R9, R2, 0x2, 0x1f ;  /* 0x0c401f0002097f89 */ /* 0x000e2400000e0000 */
        /* <DEDUP_REMOVED lines=14> */
[----:B------:R-:W-:Y:S02]  /*1daa0*/  FADD.FTZ R2, -R2, R12 ;  /* 0x0000000c02027221 */ /* 0x000fe40000010100 */
[----:B------:R-:W-:Y:S02]  /*1dab0*/  FSEL R133, R133, RZ, P2 ;  /* 0x000000ff85857208 */ /* 0x000fe40001000000 */
[----:B------:R-:W-:-:S03]  /*1dac0*/  FMUL.FTZ R2, R2, R0 ;  /* 0x0000000002027220 */ /* 0x000fc60000410000 */
        /* <DEDUP_REMOVED lines=8> */
[----:B------:R0:W1:Y:S01]  /*1db50*/  MUFU.EX2 R9, R2 ;  /* 0x0000000200097308 */ /* 0x0000620000000800 */
[-CC-:B------:R-:W-:Y:S01]  /*1db60*/  FFMA.FTZ R135, R135, R0.reuse, -R133.reuse ;  /* 0x0000000087877223 */ /* 0x180fe20000010885 */
[-CC-:B------:R-:W-:Y:S01]  /*1db70*/  FFMA.FTZ R181, R138, R0.reuse, -R133.reuse ;  /* 0x000000008ab57223 */ /* 0x180fe20000010885 */
[-CC-:B------:R-:W-:Y:S01]  /*1db80*/  FFMA.FTZ R127, R139, R0.reuse, -R133.reuse ;  /* 0x000000008b7f7223 */ /* 0x180fe20000010885 */
[-CC-:B------:R-:W-:Y:S01]  /*1db90*/  FFMA.FTZ R183, R142, R0.reuse, -R133.reuse ;  /* 0x000000008eb77223 */ /* 0x180fe20000010885 */
[-CC-:B------:R-:W-:Y:S01]  /*1dba0*/  FFMA.FTZ R177, R146, R0.reuse, -R133.reuse ;  /* 0x0000000092b17223 */ /* 0x180fe20000010885 */
[-CC-:B------:R-:W-:Y:S01]  /*1dbb0*/  FFMA.FTZ R147, R147, R0.reuse, -R133.reuse ;  /* 0x0000000093937223 */ /* 0x180fe20000010885 */
[----:B------:R-:W-:Y:S01]  /*1dbc0*/  FFMA.FTZ R150, R150, R0, -R133 ;  /* 0x0000000096967223 */ /* 0x000fe20000010885 */
[----:B------:R-:W-:Y:S01]  /*1dbd0*/  MUFU.EX2 R189, R189 ;  /* 0x000000bd00bd7308 */ /* 0x000fe20000000800 */
[----:B0-----:R-:W-:-:S02]  /*1dbe0*/  @!P1 VIADD R2, R14, 0x30860 ;  /* 0x000308600e029836 */ /* 0x001fc40000000000 */
[-CC-:B------:R-:W-:Y:S01]  /*1dbf0*/  FFMA.FTZ R151, R151, R0.reuse, -R133.reuse ;  /* 0x0000000097977223 */ /* 0x180fe20000010885 */
[-CC-:B------:R-:W-:Y:S01]  /*1dc00*/  FFMA.FTZ R154, R154, R0.reuse, -R133.reuse ;  /* 0x000000009a9a7223 */ /* 0x180fe20000010885 */
[-CC-:B------:R-:W-:Y:S01]  /*1dc10*/  FFMA.FTZ R155, R155, R0.reuse, -R133.reuse ;  /* 0x000000009b9b7223 */ /* 0x180fe20000010885 */
[-CC-:B------:R-:W-:Y:S01]  /*1dc20*/  FFMA.FTZ R158, R158, R0.reuse, -R133.reuse ;  /* 0x000000009e9e7223 */ /* 0x180fe20000010885 */
[----:B------:R-:W-:Y:S01]  /*1dc30*/  @!P1 PRMT R2, RZ, 0x654, R2 ;  /* 0x00000654ff029816 */ /* 0x000fe20000000002 */
[--C-:B------:R-:W-:Y:S01]  /*1dc40*/  FFMA.FTZ R159, R159, R0, -R133.reuse ;  /* 0x000000009f9f7223 */ /* 0x100fe20000010885 */
[----:B------:R-:W-:Y:S01]  /*1dc50*/  MUFU.EX2 R122, R122 ;  /* 0x0000007a007a7308 */ /* 0x000fe20000000800 */
[----:B-1----:R-:W-:Y:S01]  /*1dc60*/  FFMA.FTZ R6, R9, R6, R188 ;  /* 0x0000000609067223 */ /* 0x002fe200000100bc */
[----:B------:R0:W-:Y:S01]  /*1dc70*/  @!P1 SYNCS.ARRIVE.TRANS64.RED.A1T0 RZ, [R2+URZ], RZ ;  /* 0x000000ff02ff99a7 */ /* 0x0001e2000810043f */
[----:B------:R-:W-:Y:S01]  /*1dc80*/  F2FP.F16.F32.PACK_AB R188, R10, R188 ;  /* 0x000000bc0abc723e */ /* 0x000fe200000000ff */
[-CC-:B------:R-:W-:Y:S01]  /*1dc90*/  FFMA.FTZ R162, R162, R0.reuse, -R133.reuse ;  /* 0x00000000a2a27223 */ /* 0x180fe20000010885 */
[----:B------:R-:W-:Y:S01]  /*1dca0*/  FADD.FTZ R6, R10, R6 ;  /* 0x000000060a067221 */ /* 0x000fe20000010000 */
[-CC-:B------:R-:W-:Y:S01]  /*1dcb0*/  FFMA.FTZ R163, R163, R0.reuse, -R133.reuse ;  /* 0x00000000a3a37223 */ /* 0x180fe20000010885 */
[----:B------:R-:W-:Y:S01]  /*1dcc0*/  FFMA.FTZ R166, R166, R0, -R133 ;  /* 0x00000000a6a67223 */ /* 0x000fe20000010885 */
[----:B------:R-:W-:Y:S01]  /*1dcd0*/  MUFU.EX2 R191, R191 ;  /* 0x000000bf00bf7308 */ /* 0x000fe20000000800 */
[----:B------:R-:W-:Y:S01]  /*1dce0*/  FADD.FTZ R6, R190, R6 ;  /* 0x00000006be067221 */ /* 0x000fe20000010000 */
[----:B0-----:R-:W-:-:S02]  /*1dcf0*/  FSEL R2, R3, RZ, P2 ;  /* 0x000000ff03027208 */ /* 0x001fc40001000000 */
[----:B------:R-:W-:Y:S01]  /*1dd00*/  ISETP.GT.AND P2, PT, R7, R213, PT ;  /* 0x000000d50700720c */ /* 0x000fe20003f44270 */
[C---:B------:R-:W-:Y:S01]  /*1dd10*/  FADD.FTZ R6, R11.reuse, R6 ;  /* 0x000000060b067221 */ /* 0x040fe20000010000 */
[----:B------:R-:W-:Y:S01]  /*1dd20*/  F2FP.F16.F32.PACK_AB R190, R11, R190 ;  /* 0x000000be0bbe723e */ /* 0x000fe200000000ff */
[----:B------:R-:W-:Y:S01]  /*1dd30*/  FADD.FTZ R2, -R2, R13 ;  /* 0x0000000d02027221 */ /* 0x000fe20000010100 */
[----:B------:R-:W-:Y:S01]  /*1dd40*/  MUFU.EX2 R123, R123 ;  /* 0x0000007b007b7308 */ /* 0x000fe20000000800 */
[----:B------:R-:W-:Y:S01]  /*1dd50*/  FADD.FTZ R6, R184, R6 ;  /* 0x00000006b8067221 */ /* 0x000fe20000010000 */
[-CC-:B------:R-:W-:Y:S01]  /*1dd60*/  FFMA.FTZ R13, R143, R0.reuse, -R133.reuse ;  /* 0x000000008f0d7223 */ /* 0x180fe20000010885 */
[-C--:B------:R-:W-:Y:S01]  /*1dd70*/  FMUL.FTZ R2, R2, R0.reuse ;  /* 0x0000000002027220 */ /* 0x080fe20000410000 */
[----:B------:R-:W-:Y:S01]  /*1dd80*/  FFMA.FTZ R133, R167, R0, -R133 ;  /* 0x00000000a7857223 */ /* 0x000fe20000010885 */
[C---:B------:R-:W-:Y:S01]  /*1dd90*/  FADD.FTZ R6, R15.reuse, R6 ;  /* 0x000000060f067221 */ /* 0x040fe20000010000 */
[----:B------:R-:W-:Y:S01]  /*1dda0*/  F2FP.F16.F32.PACK_AB R184, R15, R184 ;  /* 0x000000b80fb8723e */ /* 0x000fe200000000ff */
[----:B------:R-:W-:Y:S01]  /*1ddb0*/  VIADD R7, R7, 0xffffffff ;  /* 0xffffffff07077836 */ /* 0x000fe20000000000 */
[----:B------:R-:W-:Y:S01]  /*1ddc0*/  MUFU.EX2 R185, R185 ;  /* 0x000000b900b97308 */ /* 0x000fe20000000800 */
[----:B------:R-:W-:Y:S01]  /*1ddd0*/  FADD.FTZ R6, R186, R6 ;  /* 0x00000006ba067221 */ /* 0x000fe20000010000 */
[----:B------:R-:W-:Y:S01]  /*1dde0*/  F2FP.F16.F32.PACK_AB R186, R20, R186 ;  /* 0x000000ba14ba723e */ /* 0x000fe200000000ff */
[----:B------:R-:W-:-:S02]  /*1ddf0*/  IMAD.MOV.U32 R11, RZ, RZ, R194 ;  /* 0x000000ffff0b7224 */ /* 0x000fc400078e00c2 */
[----:B------:R-:W-:-:S03]  /*1de00*/  FADD.FTZ R6, R20, R6 ;  /* 0x0000000614067221 */ /* 0x000fc60000010000 */
[----:B------:R-:W0:Y:S01]  /*1de10*/  MUFU.EX2 R2, R2 ;  /* 0x0000000200027308 */ /* 0x000e220000000800 */
[----:B------:R-:W-:Y:S01]  /*1de20*/  FADD.FTZ R6, R180, R6 ;  /* 0x00000006b4067221 */ /* 0x000fe20000010000 */
[----:B------:R-:W-:-:S03]  /*1de30*/  F2FP.F16.F32.PACK_AB R180, R21, R180 ;  /* 0x000000b415b4723e */ /* 0x000fc600000000ff */
[----:B------:R-:W-:-:S03]  /*1de40*/  FADD.FTZ R6, R21, R6 ;  /* 0x0000000615067221 */ /* 0x000fc60000010000 */
[----:B------:R-:W1:Y:S01]  /*1de50*/  MUFU.EX2 R126, R126 ;  /* 0x0000007e007e7308 */ /* 0x000e620000000800 */
[----:B------:R-:W-:Y:S01]  /*1de60*/  FADD.FTZ R6, R182, R6 ;  /* 0x00000006b6067221 */ /* 0x000fe20000010000 */
[----:B------:R-:W-:-:S03]  /*1de70*/  F2FP.F16.F32.PACK_AB R182, R120, R182 ;  /* 0x000000b678b6723e */ /* 0x000fc600000000ff */
[----:B------:R-:W-:-:S03]  /*1de80*/  FADD.FTZ R6, R120, R6 ;  /* 0x0000000678067221 */ /* 0x000fc60000010000 */
[----:B------:R-:W2:Y:S01]  /*1de90*/  MUFU.EX2 R187, R187 ;  /* 0x000000bb00bb7308 */ /* 0x000ea20000000800 */
[----:B0-----:R-:W-:Y:S01]  /*1dea0*/  FFMA.FTZ R5, R2, R5, R189 ;  /* 0x0000000502057223 */ /* 0x001fe200000100bd */
[----:B------:R-:W-:Y:S01]  /*1deb0*/  FADD.FTZ R6, R176, R6 ;  /* 0x00000006b0067221 */ /* 0x000fe20000010000 */
[C---:B------:R-:W-:Y:S02]  /*1dec0*/  F2FP.F16.F32.PACK_AB R176, R121.reuse, R176 ;  /* 0x000000b079b0723e */ /* 0x040fe400000000ff */
[C---:B------:R-:W-:Y:S01]  /*1ded0*/  FADD.FTZ R5, R122.reuse, R5 ;  /* 0x000000057a057221 */ /* 0x040fe20000010000 */
[----:B------:R-:W-:Y:S01]  /*1dee0*/  FADD.FTZ R6, R121, R6 ;  /* 0x0000000679067221 */ /* 0x000fe20000010000 */
[----:B------:R-:W-:Y:S01]  /*1def0*/  F2FP.F16.F32.PACK_AB R189, R122, R189 ;  /* 0x000000bd7abd723e */ /* 0x000fe200000000ff */
[----:B------:R-:W0:Y:S01]  /*1df00*/  MUFU.EX2 R14, R135 ;  /* 0x00000087000e7308 */ /* 0x000e220000000800 */
[----:B------:R-:W-:Y:S01]  /*1df10*/  FADD.FTZ R5, R191, R5 ;  /* 0x00000005bf057221 */ /* 0x000fe20000010000 */
[----:B------:R-:W-:Y:S01]  /*1df20*/  FADD.FTZ R6, R178, R6 ;  /* 0x00000006b2067221 */ /* 0x000fe20000010000 */
[----:B------:R-:W-:-:S02]  /*1df30*/  F2FP.F16.F32.PACK_AB R178, R124, R178 ;  /* 0x000000b27cb2723e */ /* 0x000fc400000000ff */
[C---:B------:R-:W-:Y:S01]  /*1df40*/  FADD.FTZ R5, R123.reuse, R5 ;  /* 0x000000057b057221 */ /* 0x040fe20000010000 */
[----:B------:R-:W-:Y:S01]  /*1df50*/  FADD.FTZ R6, R124, R6 ;  /* 0x000000067c067221 */ /* 0x000fe20000010000 */
[----:B------:R-:W-:Y:S01]  /*1df60*/  F2FP.F16.F32.PACK_AB R191, R123, R191 ;  /* 0x000000bf7bbf723e */ /* 0x000fe200000000ff */
[----:B------:R-:W3:Y:S01]  /*1df70*/  MUFU.EX2 R181, R181 ;  /* 0x000000b500b57308 */ /* 0x000ee20000000800 */
[----:B------:R-:W-:Y:S01]  /*1df80*/  FADD.FTZ R5, R185, R5 ;  /* 0x00000005b9057221 */ /* 0x000fe20000010000 */
[----:B-1----:R-:W-:-:S03]  /*1df90*/  F2FP.F16.F32.PACK_AB R185, R126, R185 ;  /* 0x000000b97eb9723e */ /* 0x002fc600000000ff */
[----:B------:R-:W-:-:S03]  /*1dfa0*/  FADD.FTZ R5, R126, R5 ;  /* 0x000000057e057221 */ /* 0x000fc60000010000 */
[----:B------:R-:W1:Y:S01]  /*1dfb0*/  MUFU.EX2 R127, R127 ;  /* 0x0000007f007f7308 */ /* 0x000e620000000800 */
[----:B--2---:R-:W-:Y:S01]  /*1dfc0*/  FADD.FTZ R5, R187, R5 ;  /* 0x00000005bb057221 */ /* 0x004fe20000010000 */
[----:B0-----:R-:W-:-:S03]  /*1dfd0*/  F2FP.F16.F32.PACK_AB R187, R14, R187 ;  /* 0x000000bb0ebb723e */ /* 0x001fc600000000ff */
[----:B------:R-:W-:-:S03]  /*1dfe0*/  FADD.FTZ R5, R14, R5 ;  /* 0x000000050e057221 */ /* 0x000fc60000010000 */
        /* <DEDUP_REMOVED lines=54> */
[----:B--2---:R-:W-:Y:S01]  /*1e350*/  FADD.FTZ R10, R166, R5 ;  /* 0x00000005a60a7221 */ /* 0x004fe20000010000 */
[C---:B-1----:R-:W-:Y:S01]  /*1e360*/  FADD.FTZ R6, R12.reuse, R6 ;  /* 0x000000060c067221 */ /* 0x042fe20000010000 */
[----:B------:R-:W-:Y:S01]  /*1e370*/  F2FP.F16.F32.PACK_AB R170, R12, R170 ;  /* 0x000000aa0caa723e */ /* 0x000fe200000000ff */
[----:B------:R-:W-:Y:S02]  /*1e380*/  IMAD.MOV.U32 R12, RZ, RZ, R4 ;  /* 0x000000ffff0c7224 */ /* 0x000fe400078e0004 */
[C---:B0-----:R-:W-:Y:S01]  /*1e390*/  FADD.FTZ R5, R133.reuse, R10 ;  /* 0x0000000a85057221 */ /* 0x041fe20000010000 */
[----:B------:R-:W-:Y:S01]  /*1e3a0*/  F2FP.F16.F32.PACK_AB R171, R133, R166 ;  /* 0x000000a685ab723e */ /* 0x000fe200000000ff */
[----:B------:R-:W-:Y:S01]  /*1e3b0*/  IMAD.MOV.U32 R10, RZ, RZ, R19 ;  /* 0x000000ffff0a7224 */ /* 0x000fe200078e0013 */
[----:B------:R-:W-:Y:S06]  /*1e3c0*/  @P2 BRA `(.L_x_4948) ;  /* 0xffffffcc00042947 */ /* 0x000fec000383ffff */
.L_x_4929:
[----:B------:R-:W-:Y:S05]  /*1e3d0*/  BSYNC B0 ;  /* 0x0000000000007941 */ /* 0x000fea0003800000 */
.L_x_4928:
        /* <DEDUP_REMOVED lines=99> */
.L_x_4949:
[----:B------:R-:W-:Y:S01]  /*1ea10*/  IMAD R2, R19, 0x8, R16 ;  /* 0x0000000813027824 */ /* 0x000fe200078e0210 */
[----:B------:R-:W-:-:S04]  /*1ea20*/  SHF.L.U32 R9, R194, 0x1f, RZ ;  /* 0x0000001fc2097819 */ /* 0x000fc800000006ff */
[----:B------:R0:W1:Y:S01]  /*1ea30*/  SYNCS.PHASECHK.TRANS64.TRYWAIT P2, [R2+URZ+0x30850], R9 ;  /* 0x03085009020075a7 */ /* 0x000062000804017f */
[----:B------:R-:W-:Y:S05]  /*1ea40*/  @!P0 BRA `(.L_x_4950) ;  /* 0x0000000000048947 */ /* 0x000fea0003800000 */
[----:B------:R-:W-:Y:S01]  /*1ea50*/  BPT.TRAP 0x1 ;  /* 0x000000040000795c */ /* 0x000fe20000300000 */
.L_x_4950:
        /* <DEDUP_REMOVED lines=9> */
.L_x_4952:
[----:B------:R-:W-:Y:S05]  /*1eaf0*/  BSYNC B0 ;  /* 0x0000000000007941 */ /* 0x000fea0003800000 */
.L_x_4951:
[----:B------:R-:W-:Y:S01]  /*1eb00*/  IMAD.MOV.U32 R8, RZ, RZ, R7 ;  /* 0x000000ffff087224 */ /* 0x000fe200078e0007 */
[----:B01----:R-:W-:Y:S01]  /*1eb10*/  MOV R9, 0x40000040 ;  /* 0x4000004000097802 */ /* 0x003fe20000000f00 */
[----:B------:R-:W-:Y:S01]  /*1eb20*/  WARPGROUP.ARRIVE ;  /* 0x00000000000079c5 */ /* 0x000fe20000000000 */
[----:B------:R-:W0:Y:S01]  /*1eb30*/  SHFL.BFLY PT, R10, R5, 0x2, 0x1f ;  /* 0x0c401f00050a7f89 */ /* 0x000e2200000e0000 */
[----:B------:R-:W-:Y:S01]  /*1eb40*/  VIADD R19, R19, 0x1 ;  /* 0x0000000113137836 */ /* 0x000fe20000000000 */
[----:B------:R-:W-:Y:S01]  /*1eb50*/  R2UR UR6, R8 ;  /* 0x00000000080672ca */ /* 0x000fe200000e0000 */
[----:B------:R-:W-:Y:S01]  /*1eb60*/  VIADD R8, R7, 0x80 ;  /* 0x0000008007087836 */ /* 0x000fe20000000000 */
[----:B------:R-:W-:Y:S01]  /*1eb70*/  R2UR UR7, R9 ;  /* 0x00000000090772ca */ /* 0x000fe200000e0000 */
[----:B------:R-:W-:Y:S01]  /*1eb80*/  IMAD.MOV.U32 R9, RZ, RZ, 0x40000040 ;  /* 0x40000040ff097424 */ /* 0x000fe200078e00ff */
[----:B------:R-:W-:Y:S01]  /*1eb90*/  ISETP.NE.AND P2, PT, R19, 0x2, PT ;  /* 0x000000021300780c */ /* 0x000fe20003f45270 */
[----:B------:R-:W-:-:S03]  /*1eba0*/  VIADD R218, R218, 0x1 ;  /* 0x00000001dada7836 */ /* 0x000fc60000000000 */
[----:B------:R-:W-:-:S07]  /*1ebb0*/  SEL R19, R19, RZ, P2 ;  /* 0x000000ff13137207 */ /* 0x000fce0001000000 */
[----:B------:R-:W-:Y:S01]  /*1ebc0*/  HGMMA.64x192x16.F32 R24, R188, gdesc[UR4].tnspB, R24, gsb0 ;  /* 0x42e00004bc187df0 */ /* 0x000fe20008000818 */
[----:B------:R-:W-:Y:S01]  /*1ebd0*/  R2UR UR6, R8 ;  /* 0x00000000080672ca */ /* 0x000fe200000e0000 */
[----:B------:R-:W-:Y:S01]  /*1ebe0*/  VIADD R8, R7, 0x100 ;  /* 0x0000010007087836 */ /* 0x000fe20000000000 */
[----:B------:R-:W-:Y:S01]  /*1ebf0*/  R2UR UR7, R9 ;  /* 0x00000000090772ca */ /* 0x000fe200000e0000 */
[----:B------:R-:W-:Y:S02]  /*1ec00*/  IMAD.MOV.U32 R9, RZ, RZ, 0x40000040 ;  /* 0x40000040ff097424 */ /* 0x000fe400078e00ff */
[----:B0-----:R-:W-:Y:S01]  /*1ec10*/  FADD.FTZ R10, R10, R5 ;  /* 0x000000050a0a7221 */ /* 0x001fe20000010000 */
[----:B------:R-:W-:-:S04]  /*1ec20*/  SEL R5, RZ, 0x1, P2 ;  /* 0x00000001ff057807 */ /* 0x000fc80001000000 */
[----:B------:R-:W-:Y:S01]  /*1ec30*/  LOP3.LUT R194, R194, R5, RZ, 0x3c, !PT ;  /* 0x00000005c2c27212 */ /* 0x000fe200078e3cff */
[----:B------:R-:W-:Y:S01]  /*1ec40*/  IMAD.MOV.U32 R5, RZ, RZ, -0x800000 ;  /* 0xff800000ff057424 */ /* 0x000fe200078e00ff */
        /* <DEDUP_REMOVED lines=21> */
[----:B------:R-:W0:Y:S01]  /*1eda0*/  SHFL.BFLY PT, R7, R6, 0x2, 0x1f ;  /* 0x0c401f0006077f89 */ /* 0x000e2200000e0000 */
[----:B------:R-:W-:Y:S02]  /*1edb0*/  WARPGROUP.DEPBAR.LE gsb0, 0x0 ;  /* 0x00008000000079c5 */ /* 0x000fe40000010000 */
[----:B------:R-:W-:-:S12]  /*1edc0*/  WARPGROUP.ARRIVE ;  /* 0x00000000000079c5 */ /* 0x000fd80000000000 */
[----:B------:R-:W-:Y:S01]  /*1edd0*/  HGMMA.64x192x16.F32 R24, R172, gdesc[UR4].tnspB, R24, gsb0 ;  /* 0x42e00004ac187df0 */ /* 0x000fe20008000818 */
[----:B------:R-:W-:Y:S01]  /*1ede0*/  R2UR UR6, R8 ;  /* 0x00000000080672ca */ /* 0x000fe200000e0000 */
[----:B0-----:R-:W-:Y:S01]  /*1edf0*/  FADD.FTZ R8, R7, R6 ;  /* 0x0000000607087221 */ /* 0x001fe20000010000 */
[----:B------:R-:W-:Y:S02]  /*1ee00*/  R2UR UR7, R9 ;  /* 0x00000000090772ca */ /* 0x000fe400000e0000 */
[----:B------:R-:W0:Y:S04]  /*1ee10*/  SHFL.BFLY PT, R9, R10, 0x1, 0x1f ;  /* 0x0c201f000a097f89 */ /* 0x000e2800000e0000 */
[----:B------:R-:W1:Y:S01]  /*1ee20*/  SHFL.BFLY PT, R7, R8, 0x1, 0x1f ;  /* 0x0c201f0008077f89 */ /* 0x000e6200000e0000 */
[----:B0-----:R-:W-:Y:S01]  /*1ee30*/  FADD.FTZ R14, R10, R9 ;  /* 0x000000090a0e7221 */ /* 0x001fe20000010000 */
[----:B-1----:R-:W-:-:S04]  /*1ee40*/  FADD.FTZ R13, R8, R7 ;  /* 0x00000007080d7221 */ /* 0x002fc80000010000 */
[----:B------:R-:W-:Y:S02]  /*1ee50*/  FSETP.NE.FTZ.AND P3, PT, R14, RZ, PT ;  /* 0x000000ff0e00720b */ /* 0x000fe40003f75000 */
[----:B------:R-:W-:Y:S01]  /*1ee60*/  CS2R R6, SRZ ;  /* 0x0000000000067805 */ /* 0x000fe2000001ff00 */
[----:B------:R-:W-:Y:S01]  /*1ee70*/  @!P1 VIADD R8, R2, 0x30860 ;  /* 0x0003086002089836 */ /* 0x000fe20000000000 */
[----:B------:R-:W-:Y:S01]  /*1ee80*/  FSETP.NE.FTZ.AND P0, PT, R13, RZ, PT ;  /* 0x000000ff0d00720b */ /* 0x000fe20003f15000 */
[----:B------:R-:W-:-:S03]  /*1ee90*/  IMAD.MOV.U32 R2, RZ, RZ, -0x800000 ;  /* 0xff800000ff027424 */ /* 0x000fc600078e00ff */
[----:B------:R-:W-:-:S05]  /*1eea0*/  @!P1 PRMT R8, RZ, 0x654, R8 ;  /* 0x00000654ff089816 */ /* 0x000fca0000000008 */
[----:B------:R-:W0:Y:S01]  /*1eeb0*/  @P3 MUFU.LG2 R12, R14 ;  /* 0x0000000e000c3308 */ /* 0x000e220000000c00 */
[----:B------:R-:W-:-:S03]  /*1eec0*/  @P3 FMUL.FTZ R15, R0, 0.69314718246459960938 ;  /* 0x3f317218000f3820 */ /* 0x000fc60000410000 */
[----:B------:R-:W-:-:S04]  /*1eed0*/  @P0 FMUL.FTZ R9, R0, 0.69314718246459960938 ;  /* 0x3f31721800090820 */ /* 0x000fc80000410000 */
[----:B------:R-:W1:Y:S08]  /*1eee0*/  @P0 MUFU.LG2 R11, R13 ;  /* 0x0000000d000b0308 */ /* 0x000e700000000c00 */
[----:B------:R-:W2:Y:S01]  /*1eef0*/  @P0 MUFU.RCP R7, R13 ;  /* 0x0000000d00070308 */ /* 0x000ea20000001000 */
[----:B0-----:R-:W-:-:S04]  /*1ef00*/  @P3 FMUL.FTZ R12, R12, 0.69314718246459960938 ;  /* 0x3f3172180c0c3820 */ /* 0x001fc80000410000 */
[----:B------:R-:W-:-:S03]  /*1ef10*/  @P3 FFMA.FTZ R5, R15, R3, R12 ;  /* 0x000000030f053223 */ /* 0x000fc6000001000c */
[----:B------:R-:W0:Y:S01]  /*1ef20*/  @P3 MUFU.RCP R6, R14 ;  /* 0x0000000e00063308 */ /* 0x000e220000001000 */
[----:B-1----:R-:W-:-:S04]  /*1ef30*/  @P0 FMUL.FTZ R0, R11, 0.69314718246459960938 ;  /* 0x3f3172180b000820 */ /* 0x002fc80000410000 */
[----:B------:R-:W-:Y:S01]  /*1ef40*/  @P0 FFMA.FTZ R2, R9, R4, R0 ;  /* 0x0000000409020223 */ /* 0x000fe20000010000 */
[----:B------:R-:W-:Y:S01]  /*1ef50*/  PLOP3.LUT P0, PT, PT, PT, PT, 0x8, 0x0 ;  /* 0x000000000000781c */ /* 0x000fe20003f0e170 */
        /* <DEDUP_REMOVED lines=101> */
.L_x_4814:
        /* <DEDUP_REMOVED lines=10> */
[----:B------:R-:W-:Y:S01]  /*1f650*/  ULDC.64 UR4, c[0x0][0xc00] ;  /* 0x0003000000047ab9 */ /* 0x000fe20000000a00 */
[----:B------:R-:W-:Y:S01]  /*1f660*/  ULDC.64 UR6, c[0x0][0xc08] ;  /* 0x0003020000067ab9 */ /* 0x000fe20000000a00 */
[----:B------:R-:W3:Y:S01]  /*1f670*/  S2R R3, SR_SWINHI ;  /* 0x0000000000037919 */ /* 0x000ee20000002f00 */
[----:B------:R-:W-:Y:S02]  /*1f680*/  MOV R6, R16 ;  /* 0x0000001000067202 */ /* 0x000fe40000000f00 */
[----:B---3--:R-:W-:Y:S01]  /*1f690*/  MOV R7, R3 ;  /* 0x0000000300077202 */ /* 0x008fe20000000f00 */
[----:B------:R-:W-:Y:S02]  /*1f6a0*/  BAR.SYNC.DEFER_BLOCKING 0x1, 0x100 ;  /* 0x0044000000007b1d */ /* 0x000fe40000010000 */
[----:B--2---:R-:W-:-:S03]  /*1f6b0*/  IMAD.WIDE R12, R0, 0x2, R6 ;  /* 0x00000002000c7825 */ /* 0x004fc600078e0206 */
[C---:B------:R-:W-:Y:S02]  /*1f6c0*/  IADD3 R74, P2, R12.reuse, 0x20, RZ ;  /* 0x000000200c4a7810 */ /* 0x040fe40007f5e0ff */
[----:B------:R-:W-:Y:S02]  /*1f6d0*/  IADD3 R84, P1, R12, 0x40, RZ ;  /* 0x000000400c547810 */ /* 0x000fe40007f3e0ff */
[----:B------:R-:W-:Y:S01]  /*1f6e0*/  LOP3.LUT R141, R74, 0x380, RZ, 0xc0, !PT ;  /* 0x000003804a8d7812 */ /* 0x000fe200078ec0ff */
[--C-:B------:R-:W-:Y:S01]  /*1f6f0*/  IMAD.X R75, RZ, RZ, R13.reuse, P2 ;  /* 0x000000ffff4b7224 */ /* 0x100fe200010e060d */
[----:B------:R-:W-:Y:S01]  /*1f700*/  LOP3.LUT R143, R84, 0x380, RZ, 0xc0, !PT ;  /* 0x00000380548f7812 */ /* 0x000fe200078ec0ff */
[----:B------:R-:W-:Y:S01]  /*1f710*/  IMAD.X R85, RZ, RZ, R13, P1 ;  /* 0x000000ffff557224 */ /* 0x000fe200008e060d */
[----:B------:R-:W-:Y:S02]  /*1f720*/  IADD3 R86, P6, R12, 0x60, RZ ;  /* 0x000000600c567810 */ /* 0x000fe40007fde0ff */
[----:B------:R-:W-:-:S02]  /*1f730*/  SHF.R.U64 R141, R141, 0x3, RZ ;  /* 0x000000038d8d7819 */ /* 0x000fc400000012ff */
[----:B------:R-:W-:Y:S01]  /*1f740*/  SHF.R.U64 R143, R143, 0x3, RZ ;  /* 0x000000038f8f7819 */ /* 0x000fe200000012ff */
[--C-:B------:R-:W-:Y:S01]  /*1f750*/  IMAD.X R87, RZ, RZ, R13.reuse, P6 ;  /* 0x000000ffff577224 */ /* 0x100fe200030e060d */
[C---:B------:R-:W-:Y:S02]  /*1f760*/  IADD3 R14, P0, R12.reuse, 0x4020, RZ ;  /* 0x000040200c0e7810 */ /* 0x040fe40007f1e0ff */
[----:B-1----:R-:W-:Y:S02]  /*1f770*/  IADD3 R56, P4, R12, 0x4040, RZ ;  /* 0x000040400c387810 */ /* 0x002fe40007f9e0ff */
[----:B------:R-:W-:Y:S01]  /*1f780*/  LOP3.LUT R145, R86, 0x380, RZ, 0xc0, !PT ;  /* 0x0000038056917812 */ /* 0x000fe200078ec0ff */
[--C-:B------:R-:W-:Y:S01]  /*1f790*/  IMAD.X R91, RZ, RZ, R13.reuse, P0 ;  /* 0x000000ffff5b7224 */ /* 0x100fe200000e060d */
[----:B------:R-:W-:Y:S01]  /*1f7a0*/  LOP3.LUT R74, R141, R74, RZ, 0x3c, !PT ;  /* 0x0000004a8d4a7212 */ /* 0x000fe200078e3cff */
[----:B------:R-:W-:Y:S01]  /*1f7b0*/  IMAD.X R93, RZ, RZ, R13, P4 ;  /* 0x000000ffff5d7224 */ /* 0x000fe200020e060d */
[----:B------:R-:W-:-:S02]  /*1f7c0*/  LOP3.LUT R84, R143, R84, RZ, 0x3c, !PT ;  /* 0x000000548f547212 */ /* 0x000fc400078e3cff */
[----:B------:R-:W-:Y:S02]  /*1f7d0*/  IADD3 R88, P5, R12, 0x4000, RZ ;  /* 0x000040000c587810 */ /* 0x000fe40007fbe0ff */
[----:B------:R-:W-:Y:S02]  /*1f7e0*/  LOP3.LUT R141, R14, 0x380, RZ, 0xc0, !PT ;  /* 0x000003800e8d7812 */ /* 0x000fe400078ec0ff */
[----:B------:R-:W-:Y:S01]  /*1f7f0*/  LOP3.LUT R143, R56, 0x380, RZ, 0xc0, !PT ;  /* 0x00000380388f7812 */ /* 0x000fe200078ec0ff */
[----:B------:R-:W-:Y:S01]  /*1f800*/  IMAD.X R89, RZ, RZ, R13, P5 ;  /* 0x000000ffff597224 */ /* 0x000fe200028e060d */
[----:B------:R-:W-:Y:S02]  /*1f810*/  SHF.R.U64 R145, R145, 0x3, RZ ;  /* 0x0000000391917819 */ /* 0x000fe400000012ff */
[C---:B------:R-:W-:Y:S02]  /*1f820*/  LOP3.LUT R73, R12.reuse, 0x380, RZ, 0xc0, !PT ;  /* 0x000003800c497812 */ /* 0x040fe400078ec0ff */
[----:B------:R-:W-:-:S02]  /*1f830*/  IADD3 R72, P3, R12, 0x4060, RZ ;  /* 0x000040600c487810 */ /* 0x000fc40007f7e0ff */
[C---:B------:R-:W-:Y:S02]  /*1f840*/  IADD3 R15, P2, R12.reuse, 0x8000, RZ ;  /* 0x000080000c0f7810 */ /* 0x040fe40007f5e0ff */
[----:B------:R-:W-:Y:S01]  /*1f850*/  SHF.R.U64 R141, R141, 0x3, RZ ;  /* 0x000000038d8d7819 */ /* 0x000fe200000012ff */
[--C-:B------:R-:W-:Y:S01]  /*1f860*/  IMAD.X R95, RZ, RZ, R13.reuse, P3 ;  /* 0x000000ffff5f7224 */ /* 0x100fe200018e060d */
[----:B------:R-:W-:Y:S01]  /*1f870*/  SHF.R.U64 R143, R143, 0x3, RZ ;  /* 0x000000038f8f7819 */ /* 0x000fe200000012ff */
[--C-:B------:R-:W-:Y:S01]  /*1f880*/  IMAD.X R97, RZ, RZ, R13.reuse, P2 ;  /* 0x000000ffff617224 */ /* 0x100fe200010e060d */
[C---:B------:R-:W-:Y:S02]  /*1f890*/  IADD3 R0, P1, R12.reuse, 0x8020, RZ ;  /* 0x000080200c007810 */ /* 0x040fe40007f3e0ff */
[C---:B------:R-:W-:Y:S02]  /*1f8a0*/  IADD3 R3, P6, R12.reuse, 0x8040, RZ ;  /* 0x000080400c037810 */ /* 0x040fe40007fde0ff */
[----:B------:R-:W-:Y:S01]  /*1f8b0*/  IADD3 R4, P5, R12, 0x8060, RZ ;  /* 0x000080600c047810 */ /* 0x000fe20007fbe0ff */
[--C-:B------:R-:W-:Y:S01]  /*1f8c0*/  IMAD.X R99, RZ, RZ, R13.reuse, P1 ;  /* 0x000000ffff637224 */ /* 0x100fe200008e060d */
[----:B------:R-:W-:Y:S01]  /*1f8d0*/  LOP3.LUT R147, R88, 0x380, RZ, 0xc0, !PT ;  /* 0x0000038058937812 */ /* 0x000fe200078ec0ff */
[----:B------:R-:W-:Y:S01]  /*1f8e0*/  IMAD.X R139, RZ, RZ, R13, P6 ;  /* 0x000000ffff8b7224 */ /* 0x000fe200030e060d */
[----:B------:R-:W-:-:S02]  /*1f8f0*/  LOP3.LUT R86, R145, R86, RZ, 0x3c, !PT ;  /* 0x0000005691567212 */ /* 0x000fc400078e3cff */
[----:B------:R-:W-:Y:S02]  /*1f900*/  SHF.R.U64 R73, R73, 0x3, RZ ;  /* 0x0000000349497819 */ /* 0x000fe400000012ff */
[----:B------:R-:W-:Y:S02]  /*1f910*/  LOP3.LUT R145, R72, 0x380, RZ, 0xc0, !PT ;  /* 0x0000038048917812 */ /* 0x000fe400078ec0ff */
[----:B------:R-:W-:Y:S02]  /*1f920*/  LOP3.LUT R96, R15, 0x380, RZ, 0xc0, !PT ;  /* 0x000003800f607812 */ /* 0x000fe400078ec0ff */
[----:B------:R-:W-:Y:S02]  /*1f930*/  LOP3.LUT R90, R141, R14, RZ, 0x3c, !PT ;  /* 0x0000000e8d5a7212 */ /* 0x000fe400078e3cff */
[----:B------:R-:W-:Y:S02]  /*1f940*/  LOP3.LUT R92, R143, R56, RZ, 0x3c, !PT ;  /* 0x000000388f5c7212 */ /* 0x000fe400078e3cff */
[----:B------:R-:W-:-:S02]  /*1f950*/  LOP3.LUT R141, R0, 0x380, RZ, 0xc0, !PT ;  /* 0x00000380008d7812 */ /* 0x000fc400078ec0ff */
[----:B------:R-:W-:Y:S02]  /*1f960*/  LOP3.LUT R56, R3, 0x380, RZ, 0xc0, !PT ;  /* 0x0000038003387812 */ /* 0x000fe400078ec0ff */
[----:B------:R-:W-:Y:S02]  /*1f970*/  SHF.R.U64 R147, R147, 0x3, RZ ;  /* 0x0000000393937819 */ /* 0x000fe400000012ff */
[----:B------:R-:W-:Y:S02]  /*1f980*/  LOP3.LUT R143, R4, 0x380, RZ, 0xc0, !PT ;  /* 0x00000380048f7812 */ /* 0x000fe400078ec0ff */
[----:B------:R-:W-:Y:S01]  /*1f990*/  LOP3.LUT R12, R73, R12, RZ, 0x3c, !PT ;  /* 0x0000000c490c7212 */ /* 0x000fe200078e3cff */
[----:B------:R-:W-:Y:S01]  /*1f9a0*/  IMAD.X R73, RZ, RZ, R13, P5 ;  /* 0x000000ffff497224 */ /* 0x000fe200028e060d */
[----:B------:R-:W-:Y:S02]  /*1f9b0*/  SHF.R.U64 R145, R145, 0x3, RZ ;  /* 0x0000000391917819 */ /* 0x000fe400000012ff */
[----:B------:R-:W-:-:S02]  /*1f9c0*/  SHF.R.U64 R96, R96, 0x3, RZ ;  /* 0x0000000360607819 */ /* 0x000fc400000012ff */
[----:B------:R-:W-:Y:S02]  /*1f9d0*/  SHF.R.U64 R141, R141, 0x3, RZ ;  /* 0x000000038d8d7819 */ /* 0x000fe400000012ff */
[----:B------:R-:W-:Y:S02]  /*1f9e0*/  SHF.R.U64 R56, R56, 0x3, RZ ;  /* 0x0000000338387819 */ /* 0x000fe400000012ff */
[----:B------:R-:W-:Y:S02]  /*1f9f0*/  LOP3.LUT R88, R147, R88, RZ, 0x3c, !PT ;  /* 0x0000005893587212 */ /* 0x000fe400078e3cff */
[----:B------:R-:W-:Y:S02]  /*1fa00*/  SHF.R.U64 R143, R143, 0x3, RZ ;  /* 0x000000038f8f7819 */ /* 0x000fe400000012ff */
[----:B------:R-:W-:Y:S02]  /*1fa10*/  LOP3.LUT R94, R145, R72, RZ, 0x3c, !PT ;  /* 0x00000048915e7212 */ /* 0x000fe400078e3cff */
[----:B------:R-:W-:-:S02]  /*1fa20*/  LOP3.LUT R96, R96, R15, RZ, 0x3c, !PT ;  /* 0x0000000f60607212 */ /* 0x000fc400078e3cff */
[----:B------:R-:W-:Y:S02]  /*1fa30*/  MOV R142, R12 ;  /* 0x0000000c008e7202 */ /* 0x000fe40000000f00 */
[----:B------:R-:W-:Y:S02]  /*1fa40*/  F2FP.F16.F32.PACK_AB R12, R25, R24 ;  /* 0x00000018190c723e */ /* 0x000fe400000000ff */
[----:B------:R-:W-:Y:S02]  /*1fa50*/  F2FP.F16.F32.PACK_AB R13, R27, R26 ;  /* 0x0000001a1b0d723e */ /* 0x000fe400000000ff */
[----:B------:R-:W-:Y:S02]  /*1fa60*/  F2FP.F16.F32.PACK_AB R14, R29, R28 ;  /* 0x0000001c1d0e723e */ /* 0x000fe400000000ff */
[----:B------:R-:W-:Y:S02]  /*1fa70*/  F2FP.F16.F32.PACK_AB R15, R31, R30 ;  /* 0x0000001e1f0f723e */ /* 0x000fe400000000ff */
[----:B------:R-:W-:-:S02]  /*1fa80*/  MOV R145, R84 ;  /* 0x0000005400917202 */ /* 0x000fc40000000f00 */
[----:B------:R-:W-:Y:S01]  /*1fa90*/  MOV R144, R86 ;  /* 0x0000005600907202 */ /* 0x000fe20000000f00 */
[----:B------:R1:W-:Y:S01]  /*1faa0*/  STSM.16.M88.4 [R142], R12 ;  /* 0x0000000c8e007844 */ /* 0x0003e20000000200 */
[----:B------:R-:W-:Y:S02]  /*1fab0*/  LOP3.LUT R98, R141, R0, RZ, 0x3c, !PT ;  /* 0x000000008d627212 */ /* 0x000fe400078e3cff */
[----:B------:R-:W-:Y:S02]  /*1fac0*/  LOP3.LUT R138, R56, R3, RZ, 0x3c, !PT ;  /* 0x00000003388a7212 */ /* 0x000fe400078e3cff */
[----:B------:R-:W-:Y:S02]  /*1fad0*/  MOV R75, R74 ;  /* 0x0000004a004b7202 */ /* 0x000fe40000000f00 */
[----:B------:R-:W-:Y:S02]  /*1fae0*/  F2FP.F16.F32.PACK_AB R84, R33, R32 ;  /* 0x000000202154723e */ /* 0x000fe400000000ff */
[----:B------:R-:W-:-:S02]  /*1faf0*/  F2FP.F16.F32.PACK_AB R85, R35, R34 ;  /* 0x000000222355723e */ /* 0x000fc400000000ff */
[----:B------:R-:W-:Y:S02]  /*1fb00*/  F2FP.F16.F32.PACK_AB R86, R37, R36 ;  /* 0x000000242556723e */ /* 0x000fe400000000ff */
[----:B------:R-:W-:Y:S02]  /*1fb10*/  F2FP.F16.F32.PACK_AB R87, R39, R38 ;  /* 0x000000262757723e */ /* 0x000fe400000000ff */
[----:B------:R-:W-:Y:S02]  /*1fb20*/  LOP3.LUT R72, R143, R4, RZ, 0x3c, !PT ;  /* 0x000000048f487212 */ /* 0x000fe400078e3cff */
[----:B------:R-:W-:Y:S01]  /*1fb30*/  MOV R0, R88 ;  /* 0x0000005800007202 */ /* 0x000fe20000000f00 */
[----:B------:R2:W-:Y:S01]  /*1fb40*/  STSM.16.M88.4 [R75], R84 ;  /* 0x000000544b007844 */ /* 0x0005e20000000200 */
[----:B------:R-:W-:Y:S01]  /*1fb50*/  MOV R56, R90 ;  /* 0x0000005a00387202 */ /* 0x000fe20000000f00 */
[----:B-1----:R-:W1:Y:S01]  /*1fb60*/  LDC.64 R142, c[0x0][0xc00] ;  /* 0x00030000ff8e7b82 */ /* 0x002e620000000a00 */
[----:B------:R-:W-:-:S02]  /*1fb70*/  MOV R140, R92 ;  /* 0x0000005c008c7202 */ /* 0x000fc40000000f00 */
[----:B------:R-:W-:Y:S02]  /*1fb80*/  MOV R141, R94 ;  /* 0x0000005e008d7202 */ /* 0x000fe40000000f00 */
[----:B------:R-:W-:Y:S02]  /*1fb90*/  F2FP.F16.F32.PACK_AB R88, R41, R40 ;  /* 0x000000282958723e */ /* 0x000fe400000000ff */
[----:B------:R-:W-:Y:S02]  /*1fba0*/  F2FP.F16.F32.PACK_AB R89, R43, R42 ;  /* 0x0000002a2b59723e */ /* 0x000fe400000000ff */
[----:B------:R-:W-:Y:S02]  /*1fbb0*/  F2FP.F16.F32.PACK_AB R90, R45, R44 ;  /* 0x0000002c2d5a723e */ /* 0x000fe400000000ff */
[----:B------:R-:W-:Y:S02]  /*1fbc0*/  F2FP.F16.F32.PACK_AB R91, R47, R46 ;  /* 0x0000002e2f5b723e */ /* 0x000fe400000000ff */
[----:B------:R-:W-:-:S02]  /*1fbd0*/  F2FP.F16.F32.PACK_AB R92, R49, R48 ;  /* 0x00000030315c723e */ /* 0x000fc400000000ff */
[----:B------:R-:W-:Y:S01]  /*1fbe0*/  F2FP.F16.F32.PACK_AB R93, R51, R50 ;  /* 0x00000032335d723e */ /* 0x000fe200000000ff */
[----:B------:R3:W-:Y:S01]  /*1fbf0*/  STSM.16.M88.4 [R145], R88 ;  /* 0x0000005891007844 */ /* 0x0007e20000000200 */
[----:B------:R-:W-:Y:S02]  /*1fc00*/  F2FP.F16.F32.PACK_AB R94, R53, R52 ;  /* 0x00000034355e723e */ /* 0x000fe400000000ff */
[----:B------:R-:W-:Y:S02]  /*1fc10*/  F2FP.F16.F32.PACK_AB R95, R55, R54 ;  /* 0x00000036375f723e */ /* 0x000fe400000000ff */
[----:B------:R-:W-:Y:S02]  /*1fc20*/  MOV R4, R72 ;  /* 0x0000004800047202 */ /* 0x000fe40000000f00 */
[----:B------:R-:W-:Y:S01]  /*1fc30*/  F2FP.F16.F32.PACK_AB R12, R9, R8 ;  /* 0x00000008090c723e */ /* 0x000fe200000000ff */
[----:B------:R-:W-:Y:S01]  /*1fc40*/  STSM.16.M88.4 [R144], R92 ;  /* 0x0000005c90007844 */ /* 0x000fe20000000200 */
[----:B------:R-:W-:-:S02]  /*1fc50*/  F2FP.F16.F32.PACK_AB R13, R127, R126 ;  /* 0x0000007e7f0d723e */ /* 0x000fc400000000ff */
[----:B------:R-:W-:Y:S02]  /*1fc60*/  F2FP.F16.F32.PACK_AB R14, R61, R60 ;  /* 0x0000003c3d0e723e */ /* 0x000fe400000000ff */
[----:B------:R-:W-:Y:S02]  /*1fc70*/  F2FP.F16.F32.PACK_AB R15, R63, R62 ;  /* 0x0000003e3f0f723e */ /* 0x000fe400000000ff */
[----:B------:R-:W-:Y:S02]  /*1fc80*/  F2FP.F16.F32.PACK_AB R72, R65, R64 ;  /* 0x000000404148723e */ /* 0x000fe400000000ff */
[----:B------:R-:W-:Y:S01]  /*1fc90*/  F2FP.F16.F32.PACK_AB R73, R67, R66 ;  /* 0x000000424349723e */ /* 0x000fe200000000ff */
[----:B------:R4:W-:Y:S01]  /*1fca0*/  STSM.16.M88.4 [R0], R12 ;  /* 0x0000000c00007844 */ /* 0x0009e20000000200 */
[----:B------:R-:W-:Y:S02]  /*1fcb0*/  F2FP.F16.F32.PACK_AB R74, R69, R68 ;  /* 0x00000044454a723e */ /* 0x000fe400000000ff */
[----:B--2---:R-:W-:-:S02]  /*1fcc0*/  F2FP.F16.F32.PACK_AB R75, R71, R70 ;  /* 0x00000046474b723e */ /* 0x004fc400000000ff */
[----:B------:R-:W-:Y:S02]  /*1fcd0*/  F2FP.F16.F32.PACK_AB R84, R11, R10 ;  /* 0x0000000a0b54723e */ /* 0x000fe400000000ff */
[----:B------:R-:W-:Y:S01]  /*1fce0*/  F2FP.F16.F32.PACK_AB R85, R129, R128 ;  /* 0x000000808155723e */ /* 0x000fe200000000ff */
[----:B------:R-:W-:Y:S01]  /*1fcf0*/  STSM.16.M88.4 [R56], R72 ;  /* 0x0000004838007844 */ /* 0x000fe20000000200 */
[----:B------:R-:W-:Y:S02]  /*1fd00*/  F2FP.F16.F32.PACK_AB R86, R77, R76 ;  /* 0x0000004c4d56723e */ /* 0x000fe400000000ff */
[----:B------:R-:W-:Y:S02]  /*1fd10*/  F2FP.F16.F32.PACK_AB R87, R79, R78 ;  /* 0x0000004e4f57723e */ /* 0x000fe400000000ff */
[----:B---3--:R-:W-:Y:S02]  /*1fd20*/  F2FP.F16.F32.PACK_AB R88, R81, R80 ;  /* 0x000000505158723e */ /* 0x008fe400000000ff */
[----:B------:R-:W-:Y:S01]  /*1fd30*/  F2FP.F16.F32.PACK_AB R89, R83, R82 ;  /* 0x000000525359723e */ /* 0x000fe200000000ff */
[----:B------:R1:W-:Y:S01]  /*1fd40*/  STSM.16.M88.4 [R140], R84 ;  /* 0x000000548c007844 */ /* 0x0003e20000000200 */
[----:B------:R-:W-:Y:S01]  /*1fd50*/  F2FP.F16.F32.PACK_AB R90, R21, R20 ;  /* 0x00000014155a723e */ /* 0x000fe200000000ff */
[----:B----4-:R-:W-:Y:S01]  /*1fd60*/  IMAD.MOV.U32 R0, RZ, RZ, RZ ;  /* 0x000000ffff007224 */ /* 0x010fe200078e00ff */
[----:B------:R-:W-:-:S02]  /*1fd70*/  F2FP.F16.F32.PACK_AB R91, R131, R130 ;  /* 0x00000082835b723e */ /* 0x000fc400000000ff */
[----:B------:R-:W-:Y:S02]  /*1fd80*/  MOV R96, R96 ;  /* 0x0000006000607202 */ /* 0x000fe40000000f00 */
[----:B------:R-:W-:Y:S01]  /*1fd90*/  F2FP.F16.F32.PACK_AB R92, R121, R120 ;  /* 0x00000078795c723e */ /* 0x000fe200000000ff */
[----:B------:R-:W-:Y:S01]  /*1fda0*/  STSM.16.M88.4 [R141], R88 ;  /* 0x000000588d007844 */ /* 0x000fe20000000200 */
[----:B------:R-:W-:Y:S02]  /*1fdb0*/  F2FP.F16.F32.PACK_AB R93, R133, R132 ;  /* 0x00000084855d723e */ /* 0x000fe400000000ff */
[----:B------:R-:W-:Y:S02]  /*1fdc0*/  F2FP.F16.F32.PACK_AB R94, R123, R122 ;  /* 0x0000007a7b5e723e */ /* 0x000fe400000000ff */
[----:B------:R-:W-:Y:S02]  /*1fdd0*/  F2FP.F16.F32.PACK_AB R95, R135, R134 ;  /* 0x00000086875f723e */ /* 0x000fe400000000ff */
[----:B------:R-:W-:Y:S01]  /*1fde0*/  MOV R3, R98 ;  /* 0x0000006200037202 */ /* 0x000fe20000000f00 */
[----:B-1----:R-:W-:Y:S01]  /*1fdf0*/  IMAD.WIDE R84, R217, 0x4, R142 ;  /* 0x00000004d9547825 */ /* 0x002fe200078e028e */
[----:B------:R-:W-:Y:S01]  /*1fe00*/  F2FP.F16.F32.PACK_AB R97, R137, R136 ;  /* 0x000000888961723e */ /* 0x000fe200000000ff */
[----:B------:R1:W-:Y:S01]  /*1fe10*/  STSM.16.M88.4 [R96], R92 ;  /* 0x0000005c60007844 */ /* 0x0003e20000000200 */
        /* <DEDUP_REMOVED lines=9> */
[----:B------:R-:W-:Y:S02]  /*1feb0*/  F2FP.F16.F32.PACK_AB R75, R119, R118 ;  /* 0x00000076774b723e */ /* 0x000fe400000000ff */
[----:B------:R-:W-:Y:S02]  /*1fec0*/  ISETP.NE.U32.AND P0, PT, RZ, UR4, PT ;  /* 0x00000004ff007c0c */ /* 0x000fe4000bf05070 */
[----:B------:R-:W-:Y:S02]  /*1fed0*/  ISETP.NE.U32.AND P1, PT, RZ, UR6, PT ;  /* 0x00000006ff007c0c */ /* 0x000fe4000bf25070 */
[----:B------:R-:W-:Y:S01]  /*1fee0*/  ISETP.NE.AND P2, PT, R216, RZ, PT ;  /* 0x000000ffd800720c */ /* 0x000fe20003f45270 */
[----:B------:R-:W-:Y:S01]  /*1fef0*/  IMAD.MOV.U32 R56, RZ, RZ, 0x9b8 ;  /* 0x000009b8ff387424 */ /* 0x000fe200078e00ff */
[----:B-1----:R-:W-:Y:S01]  /*1ff00*/  F2FP.F16.F32.PACK_AB R96, R125, R124 ;  /* 0x0000007c7d60723e */ /* 0x002fe200000000ff */
[----:B------:R-:W1:Y:S01]  /*1ff10*/  LDC R88, c[0x0][0xbe8] ;  /* 0x0002fa00ff587b82 */ /* 0x000e620000000800 */
[----:B------:R-:W-:-:S02]  /*1ff20*/  F2FP.F16.F32.PACK_AB R99, R103, R102 ;  /* 0x000000666763723e */ /* 0x000fc400000000ff */
[----:B------:R-:W-:-:S03]  /*1ff30*/  ISETP.NE.AND.EX P0, PT, RZ, UR5, PT, P0 ;  /* 0x00000005ff007c0c */ /* 0x000fc6000bf05300 */
[----:B------:R-:W-:Y:S02]  /*1ff40*/  STSM.16.M88.4 [R3], R96 ;  /* 0x0000006003007844 */ /* 0x000fe40000000200 */
[----:B------:R-:W2:Y:S02]  /*1ff50*/  LDC.64 R86, c[0x0][0xba8] ;  /* 0x0002ea00ff567b82 */ /* 0x000ea40000000a00 */
[----:B------:R3:W-:Y:S04]  /*1ff60*/  STSM.16.M88.4 [R138], R12 ;  /* 0x0000000c8a007844 */ /* 0x0007e80000000200 */
[----:B------:R4:W-:Y:S02]  /*1ff70*/  STSM.16.M88.4 [R4], R72 ;  /* 0x0000004804007844 */ /* 0x0009e40000000200 */
[----:B------:R-:W-:Y:S06]  /*1ff80*/  BAR.SYNC.DEFER_BLOCKING 0x1, 0x100 ;  /* 0x0044000000007b1d */ /* 0x000fec0000010000 */
[----:B------:R-:W2:Y:S01]  /*1ff90*/  @P0 LDG.E R0, desc[UR46][R84.64] ;  /* 0x0000002e54000981 */ /* 0x000ea2000c1e1900 */
[----:B------:R-:W-:Y:S01]  /*1ffa0*/  ULDC UR6, c[0x0][0xa88] ;  /* 0x0002a20000067ab9 */ /* 0x000fe20000000800 */
[----:B------:R-:W-:Y:S01]  /*1ffb0*/  ISETP.NE.AND.EX P1, PT, RZ, UR7, PT, P1 ;  /* 0x00000007ff007c0c */ /* 0x000fe2000bf25310 */
[----:B------:R-:W-:Y:S01]  /*1ffc0*/  IMAD.U32 R91, RZ, RZ, UR6 ;  /* 0x00000006ff5b7e24 */ /* 0x000fe2000f8e00ff */
[----:B------:R-:W-:-:S02]  /*1ffd0*/  ULDC UR6, c[0x0][0xad4] ;  /* 0x0002b50000067ab9 */ /* 0x000fc40000000800 */
[----:B------:R-:W-:-:S04]  /*1ffe0*/  SEL R216, R216, UR6, P2 ;  /* 0x00000006d8d87c07 */ /* 0x000fc80009000000 */
[----:B------:R-:W-:-:S04]  /*1fff0*/  ISETP.GT.AND P3, PT, R216, 0x1, PT ;  /* 0x00000001d800780c */ /* 0x000fc80003f64270 */
[----:B------:R-:W-:Y:S01]  /*20000*/  SEL R56, R56, 0x978, P3 ;  /* 0x0000097838387807 */ /* 0x000fe20001800000 */
[----:B---3--:R-:W3:Y:S08]  /*20010*/  @P1 LDC.64 R12, c[0x0][0xc08] ;  /* 0x00030200ff0c1b82 */ /* 0x008ef00000000a00 */
[----:B------:R-:W0:Y:S08]  /*20020*/  LDC.64 R14, c[0x0][R56+0x220] ;  /* 0x00008800380e7b82 */ /* 0x000e300000000a00 */
[----:B----4-:R-:W4:Y:S01]  /*20030*/  LDC.64 R72, c[0x0][R56+0x218] ;  /* 0x0000860038487b82 */ /* 0x010f220000000a00 */
[----:B-1----:R-:W-:-:S07]  /*20040*/  ISETP.NE.AND P4, PT, R88, 0x1, PT ;  /* 0x000000015800780c */ /* 0x002fce0003f85270 */
[----:B------:R-:W1:Y:S01]  /*20050*/  LDC.64 R74, c[0x0][R56+0x228] ;  /* 0x00008a00384a7b82 */ /* 0x000e620000000a00 */
[----:B---3--:R-:W-:-:S05]  /*20060*/  @P1 IMAD.WIDE R12, R217, 0x4, R12 ;  /* 0x00000004d90c1825 */ /* 0x008fca00078e020c */
[----:B------:R3:W5:Y:S01]  /*20070*/  @P1 LDG.E R91, desc[UR46][R12.64] ;  /* 0x0000002e0c5b1981 */ /* 0x000762000c1e1900 */
[----:B------:R-:W-:Y:S01]  /*20080*/  ISETP.NE.U32.AND P2, PT, RZ, UR4, PT ;  /* 0x00000004ff007c0c */ /* 0x000fe2000bf45070 */
[----:B------:R-:W1:Y:S01]  /*20090*/  @P4 LDC R90, c[0x0][0xbec] ;  /* 0x0002fb00ff5a4b82 */ /* 0x000e620000000800 */
[----:B------:R-:W-:Y:S02]  /*200a0*/  SHF.R.S32.HI R4, RZ, 0x1f, R217 ;  /* 0x0000001fff047819 */ /* 0x000fe400000114d9 */
[----:B------:R-:W-:Y:S02]  /*200b0*/  ISETP.NE.AND.EX P2, PT, RZ, UR5, PT, P2 ;  /* 0x00000005ff007c0c */ /* 0x000fe4000bf45320 */
[----:B------:R-:W-:Y:S02]  /*200c0*/  SEL R93, R221, RZ, P3 ;  /* 0x000000ffdd5d7207 */ /* 0x000fe40001800000 */
[----:B------:R-:W-:Y:S01]  /*200d0*/  SEL R3, R217, RZ, !P2 ;  /* 0x000000ffd9037207 */ /* 0x000fe20005000000 */
[----:B---3--:R3:W3:Y:S01]  /*200e0*/  LDC.64 R12, c[0x0][R56+0x210] ;  /* 0x00008400380c7b82 */ /* 0x0086e20000000a00 */
[----:B------:R-:W-:-:S07]  /*200f0*/  SEL R89, R4, RZ, !P2 ;  /* 0x000000ff04597207 */ /* 0x000fce0005000000 */
[----:B------:R-:W3:Y:S01]  /*20100*/  @P4 LDC R99, c[0x0][0xbf0] ;  /* 0x0002fc00ff634b82 */ /* 0x000ee20000000800 */
[----:B0-----:R-:W-:-:S07]  /*20110*/  IMAD R4, R15, R3, RZ ;  /* 0x000000030f047224 */ /* 0x001fce00078e02ff */
[----:B--2---:R-:W0:Y:S01]  /*20120*/  @!P3 LDC R86, c[0x0][0xb50] ;  /* 0x0002d400ff56bb82 */ /* 0x004e220000000800 */
[----:B------:R-:W-:Y:S02]  /*20130*/  IMAD R97, R14, R89, R4 ;  /* 0x000000590e617224 */ /* 0x000fe400078e0204 */
[----:B------:R-:W-:Y:S02]  /*20140*/  IMAD.IADD R89, R214, 0x1, R212 ;  /* 0x00000001d6597824 */ /* 0x000fe400078e02d4 */
[----:B------:R-:W-:-:S03]  /*20150*/  IMAD.WIDE.U32 R14, R14, R3, RZ ;  /* 0x000000030e0e7225 */ /* 0x000fc600078e00ff */
[----:B------:R-:W2:Y:S01]  /*20160*/  @!P3 LDC R87, c[0x0][0xb54] ;  /* 0x0002d500ff57bb82 */ /* 0x000ea20000000800 */
[----:B----4-:R-:W-:Y:S02]  /*20170*/  IMAD R95, R73, R215, RZ ;  /* 0x000000d7495f7224 */ /* 0x010fe400078e02ff */
[----:B-1----:R-:W-:-:S04]  /*20180*/  @P4 IMAD.HI.U32 R4, R89, R90, RZ ;  /* 0x0000005a59044227 */ /* 0x002fc800078e00ff */
[----:B------:R-:W-:-:S04]  /*20190*/  IMAD.WIDE.U32 R72, R72, R215, RZ ;  /* 0x000000d748487225 */ /* 0x000fc800078e00ff */
[----:B------:R-:W-:Y:S01]  /*201a0*/  IMAD.IADD R97, R15, 0x1, R97 ;  /* 0x000000010f617824 */ /* 0x000fe200078e0261 */
[----:B------:R-:W-:Y:S01]  /*201b0*/  IADD3 R73, R73, R95, RZ ;  /* 0x0000005f49497210 */ /* 0x000fe20007ffe0ff */
[----:B------:R-:W-:Y:S01]  /*201c0*/  IMAD.MOV.U32 R15, RZ, RZ, R89 ;  /* 0x000000ffff0f7224 */ /* 0x000fe200078e0059 */
[----:B---3--:R-:W-:Y:S01]  /*201d0*/  @P4 SHF.R.U32.HI R15, RZ, R99, R4 ;  /* 0x00000063ff0f4219 */ /* 0x008fe20000011604 */
[-C--:B------:R-:W-:Y:S02]  /*201e0*/  IMAD R95, R75, R93.reuse, RZ ;  /* 0x0000005d4b5f7224 */ /* 0x080fe400078e02ff */
[----:B------:R-:W-:Y:S01]  /*201f0*/  IMAD.WIDE.U32 R74, R74, R93, RZ ;  /* 0x0000005d4a4a7225 */ /* 0x000fe200078e00ff */
[----:B------:R-:W-:-:S03]  /*20200*/  SHF.R.S32.HI R4, RZ, 0x1f, R15 ;  /* 0x0000001fff047819 */ /* 0x000fc6000001140f */
[----:B------:R-:W-:Y:S01]  /*20210*/  IMAD.IADD R95, R75, 0x1, R95 ;  /* 0x000000014b5f7824 */ /* 0x000fe200078e025f */
[--C-:B------:R-:W-:Y:S01]  /*20220*/  IADD3 R14, P2, P5, R14, R72, R0.reuse ;  /* 0x000000480e0e7210 */ /* 0x100fe20007d5e000 */
[----:B------:R-:W-:Y:S01]  /*20230*/  IMAD.MOV R72, RZ, RZ, -R15 ;  /* 0x000000ffff487224 */ /* 0x000fe200078e0a0f */
[----:B------:R-:W-:-:S04]  /*20240*/  SHF.R.S32.HI R56, RZ, 0x1f, R0 ;  /* 0x0000001fff387819 */ /* 0x000fc80000011400 */
[----:B------:R-:W-:Y:S02]  /*20250*/  IADD3.X R73, R97, R73, R56, P2, P5 ;  /* 0x0000004961497210 */ /* 0x000fe400017ea438 */
[----:B------:R-:W-:Y:S01]  /*20260*/  IADD3 R74, P2, P5, R15, R14, R74 ;  /* 0x0000000e0f4a7210 */ /* 0x000fe20007d5e04a */
        /* <DEDUP_REMOVED lines=8> */
[----:B--2---:R-:W-:Y:S01]  /*202f0*/  LEA.HI.X R4, R74, R87, R4, 0x2, P2 ;  /* 0x000000574a047211 */ /* 0x004fe200010f1404 */
[----:B------:R-:W-:Y:S06]  /*20300*/  @P1 BRA `(.L_x_4956) ;  /* 0x0000000000101947 */ /* 0x000fec0003800000 */
[----:B------:R-:W-:Y:S05]  /*20310*/  @!P0 BRA `(.L_x_4956) ;  /* 0x00000000000c8947 */ /* 0x000fea0003800000 */
[----:B------:R-:W2:Y:S04]  /*20320*/  LDG.E R12, desc[UR46][R84.64] ;  /* 0x0000002e540c7981 */ /* 0x000ea8000c1e1900 */
[----:B-----5:R-:W2:Y:S02]  /*20330*/  LDG.E R91, desc[UR46][R84.64+0x4] ;  /* 0x0000042e545b7981 */ /* 0x020ea4000c1e1900 */
[----:B--2---:R-:W-:-:S07]  /*20340*/  IMAD.IADD R91, R91, 0x1, -R12 ;  /* 0x000000015b5b7824 */ /* 0x004fce00078e0a0c */
.L_x_4956:
[----:B------:R-:W2:Y:S04]  /*20350*/  LDL R72, [R1+0x64] ;  /* 0x0000640001487983 */ /* 0x000ea80000100800 */
[----:B------:R-:W3:Y:S04]  /*20360*/  LDL R73, [R1+0x50] ;  /* 0x0000500001497983 */ /* 0x000ee80000100800 */
[----:B------:R-:W-:Y:S04]  /*20370*/  SHFL.IDX PT, R12, R86, RZ, 0x1c1f ;  /* 0x001c1fff560c7589 */ /* 0x000fe800000e0000 */
[----:B------:R-:W0:Y:S04]  /*20380*/  SHFL.IDX PT, R13, R4, RZ, 0x1c1f ;  /* 0x001c1fff040d7589 */ /* 0x000e2800000e0000 */
[----:B------:R-:W-:Y:S04]  /*20390*/  SHFL.IDX PT, R14, R86, 0x1, 0x1c1f ;  /* 0x003c1f00560e7f89 */ /* 0x000fe800000e0000 */
[----:B------:R-:W1:Y:S01]  /*203a0*/  SHFL.IDX PT, R15, R4, 0x1, 0x1c1f ;  /* 0x003c1f00040f7f89 */ /* 0x000e6200000e0000 */
[----:B--2---:R-:W-:-:S02]  /*203b0*/  IMAD.IADD R75, R72, 0x1, R212 ;  /* 0x00000001484b7824 */ /* 0x004fc400078e02d4 */
[----:B-----5:R-:W-:Y:S01]  /*203c0*/  IMAD R72, R91, R88, RZ ;  /* 0x000000585b487224 */ /* 0x020fe200078e02ff */
[----:B---3--:R-:W-:Y:S01]  /*203d0*/  LOP3.LUT P0, RZ, R73, 0x3, RZ, 0xc0, !PT ;  /* 0x0000000349ff7812 */ /* 0x008fe2000780c0ff */
[----:B------:R-:W-:-:S03]  /*203e0*/  VIADD R73, R75, 0x8 ;  /* 0x000000084b497836 */ /* 0x000fc60000000000 */
        /* <DEDUP_REMOVED lines=23> */
[C---:B------:R-:W-:Y:S01]  /*20560*/  IADD3 R13, P2, R6.reuse, 0x2000, RZ ;  /* 0x00002000060d7810 */ /* 0x040fe20007f5e0ff */
[----:B------:R-:W-:Y:S01]  /*20570*/  IMAD.IADD R65, R65, 0x1, R67 ;  /* 0x0000000141417824 */ /* 0x000fe200078e0243 */
[----:B------:R-:W-:Y:S01]  /*20580*/  IADD3 R25, P6, R6, 0x3000, RZ ;  /* 0x0000300006197810 */ /* 0x000fe20007fde0ff */
[----:B------:R-:W-:Y:S01]  /*20590*/  IMAD R67, R20, 0x20, R21 ;  /* 0x0000002014437824 */ /* 0x000fe200078e0215 */
[C---:B------:R-:W-:Y:S02]  /*205a0*/  IADD3 R29, P5, R6.reuse, 0x4000, RZ ;  /* 0x00004000061d7810 */ /* 0x040fe40007fbe0ff */
[----:B------:R-:W-:Y:S01]  /*205b0*/  IADD3 R33, P1, R6, 0x5000, RZ ;  /* 0x0000500006217810 */ /* 0x000fe20007f3e0ff */
[----:B------:R-:W-:Y:S01]  /*205c0*/  IMAD.IADD R56, R212, 0x1, R67 ;  /* 0x00000001d4387824 */ /* 0x000fe200078e0243 */
        /* <DEDUP_REMOVED lines=33> */
[C---:B------:R-:W-:Y:S02]  /*207e0*/  IADD3 R49, P6, R6.reuse, 0x9000, RZ ;  /* 0x0000900006317810 */ /* 0x040fe40007fde0ff */
[C---:B------:R-:W-:Y:S01]  /*207f0*/  IADD3 R53, P5, R6.reuse, 0xa000, RZ ;  /* 0x0000a00006357810 */ /* 0x040fe20007fbe0ff */
[----:B------:R-:W-:Y:S01]  /*20800*/  IMAD R69, R3, UR5, R20 ;  /* 0x0000000503457c24 */ /* 0x000fe2000f8e0214 */
[----:B------:R-:W-:Y:S01]  /*20810*/  IADD3 R5, P1, R6, 0xb000, RZ ;  /* 0x0000b00006057810 */ /* 0x000fe20007f3e0ff */
[--C-:B------:R-:W-:Y:S01]  /*20820*/  IMAD.MOV R3, RZ, RZ, -R67.reuse ;  /* 0x000000ffff037224 */ /* 0x100fe200078e0a43 */
[----:B------:R-:W-:Y:S01]  /*20830*/  SHF.R.S32.HI R0, RZ, 0x1f, R67 ;  /* 0x0000001fff007819 */ /* 0x000fe20000011443 */
[----:B------:R-:W-:Y:S01]  /*20840*/  ULDC.64 UR4, c[0x0][0xae0] ;  /* 0x0002b80000047ab9 */ /* 0x000fe20000000a00 */
[----:B------:R-:W-:Y:S01]  /*20850*/  LOP3.LUT R36, R37, 0x380, RZ, 0xc0, !PT ;  /* 0x0000038025247812 */ /* 0x000fe200078ec0ff */
[----:B------:R-:W5:Y:S01]  /*20860*/  LD.E.128 R24, desc[UR46][R24.64] ;  /* 0x0000002e18187980 */ /* 0x000f62000c101d00 */
[----:B------:R-:W-:-:S02]  /*20870*/  LOP3.LUT R40, R41, 0x380, RZ, 0xc0, !PT ;  /* 0x0000038029287812 */ /* 0x000fc400078ec0ff */
[----:B------:R-:W-:Y:S01]  /*20880*/  LOP3.LUT R44, R45, 0x380, RZ, 0xc0, !PT ;  /* 0x000003802d2c7812 */ /* 0x000fe200078ec0ff */
[----:B------:R-:W5:Y:S01]  /*20890*/  LD.E.128 R28, desc[UR46][R28.64] ;  /* 0x0000002e1c1c7980 */ /* 0x000f62000c101d00 */
[----:B------:R-:W-:Y:S02]  /*208a0*/  LOP3.LUT R48, R49, 0x380, RZ, 0xc0, !PT ;  /* 0x0000038031307812 */ /* 0x000fe400078ec0ff */
[----:B------:R-:W-:Y:S02]  /*208b0*/  LOP3.LUT R52, R53, 0x380, RZ, 0xc0, !PT ;  /* 0x0000038035347812 */ /* 0x000fe400078ec0ff */
[----:B------:R-:W-:Y:S01]  /*208c0*/  LOP3.LUT R11, R6, 0x380, RZ, 0xc0, !PT ;  /* 0x00000380060b7812 */ /* 0x000fe200078ec0ff */
[----:B------:R-:W-:Y:S01]  /*208d0*/  IMAD.IADD R65, R65, 0x1, R69 ;  /* 0x0000000141417824 */ /* 0x000fe200078e0245 */
[----:B------:R-:W-:Y:S01]  /*208e0*/  LOP3.LUT R4, R5, 0x380, RZ, 0xc0, !PT ;  /* 0x0000038005047812 */ /* 0x000fe200078ec0ff */
[----:B------:R-:W-:Y:S01]  /*208f0*/  IMAD R0, R0, UR4, RZ ;  /* 0x0000000400007c24 */ /* 0x000fe2000f8e02ff */
[----:B------:R-:W-:Y:S01]  /*20900*/  SHF.R.U64 R36, R36, 0x3, RZ ;  /* 0x0000000324247819 */ /* 0x000fe200000012ff */
[----:B------:R-:W-:Y:S01]  /*20910*/  IMAD R3, R88, R3, R56 ;  /* 0x0000000358037224 */ /* 0x000fe200078e0238 */
[----:B------:R-:W-:Y:S01]  /*20920*/  SHF.R.U64 R40, R40, 0x3, RZ ;  /* 0x0000000328287819 */ /* 0x000fe200000012ff */
[----:B------:R-:W-:Y:S01]  /*20930*/  IMAD.X R61, RZ, RZ, R7, P1 ;  /* 0x000000ffff3d7224 */ /* 0x000fe200008e0607 */
[----:B------:R-:W-:Y:S01]  /*20940*/  SHF.R.U64 R44, R44, 0x3, RZ ;  /* 0x000000032c2c7819 */ /* 0x000fe200000012ff */
[----:B------:R-:W5:Y:S01]  /*20950*/  LD.E.128 R32, desc[UR46][R32.64] ;  /* 0x0000002e20207980 */ /* 0x000f62000c101d00 */
[----:B------:R-:W-:-:S02]  /*20960*/  SHF.R.U64 R48, R48, 0x3, RZ ;  /* 0x0000000330307819 */ /* 0x000fc400000012ff */
[----:B------:R-:W-:Y:S02]  /*20970*/  SHF.R.U64 R52, R52, 0x3, RZ ;  /* 0x0000000334347819 */ /* 0x000fe400000012ff */
[----:B------:R-:W-:Y:S02]  /*20980*/  SHF.R.U64 R11, R11, 0x3, RZ ;  /* 0x000000030b0b7819 */ /* 0x000fe400000012ff */
[----:B------:R-:W-:Y:S01]  /*20990*/  SHF.R.U64 R4, R4, 0x3, RZ ;  /* 0x0000000304047819 */ /* 0x000fe200000012ff */
[C---:B------:R-:W-:Y:S01]  /*209a0*/  IMAD.WIDE.U32 R64, R67.reuse, UR4, R64 ;  /* 0x0000000443407c25 */ /* 0x040fe2000f8e0040 */
[----:B------:R-:W-:Y:S02]  /*209b0*/  LOP3.LUT R36, R36, R37, RZ, 0x3c, !PT ;  /* 0x0000002524247212 */ /* 0x000fe400078e3cff */
        /* <DEDUP_REMOVED lines=12> */
[----:B------:R-:W-:Y:S01]  /*20a80*/  SHF.R.S32.HI R0, RZ, 0x1f, R3 ;  /* 0x0000001fff007819 */ /* 0x000fe20000011403 */
[----:B------:R-:W-:Y:S01]  /*20a90*/  ULDC.64 UR4, c[0x0][0xad8] ;  /* 0x0002b60000047ab9 */ /* 0x000fe20000000a00 */
[----:B------:R-:W-:Y:S01]  /*20aa0*/  IADD3 R65, R65, R67, RZ ;  /* 0x0000004341417210 */ /* 0x000fe20007ffe0ff */
[----:B------:R-:W5:Y:S02]  /*20ab0*/  LD.E.128 R4, desc[UR46][R6.64] ;  /* 0x0000002e06047980 */ /* 0x000f64000c101d00 */
[----:B------:R-:W-:-:S02]  /*20ac0*/  IMAD R0, R0, UR4, RZ ;  /* 0x0000000400007c24 */ /* 0x000fc4000f8e02ff */
[----:B------:R-:W5:Y:S01]  /*20ad0*/  LD.E.128 R8, desc[UR46][R8.64] ;  /* 0x0000002e08087980 */ /* 0x000f62000c101d00 */
[----:B------:R-:W-:-:S03]  /*20ae0*/  IMAD.IADD R69, R21, 0x1, R212 ;  /* 0x0000000115457824 */ /* 0x000fc600078e02d4 */
[----:B------:R-:W5:Y:S01]  /*20af0*/  LD.E.128 R36, desc[UR46][R36.64] ;  /* 0x0000002e24247980 */ /* 0x000f62000c101d00 */
[----:B------:R-:W-:-:S03]  /*20b00*/  IMAD R67, R3, UR5, R0 ;  /* 0x0000000503437c24 */ /* 0x000fc6000f8e0200 */
[----:B------:R-:W5:Y:S01]  /*20b10*/  LD.E.128 R40, desc[UR46][R40.64] ;  /* 0x0000002e28287980 */ /* 0x000f62000c101d00 */
[----:B------:R-:W-:Y:S01]  /*20b20*/  IMAD.WIDE.U32 R20, R3, UR4, R64 ;  /* 0x0000000403147c25 */ /* 0x000fe2000f8e0040 */
[----:B------:R-:W-:Y:S02]  /*20b30*/  ULDC.64 UR4, c[0x0][0xa80] ;  /* 0x0002a00000047ab9 */ /* 0x000fe40000000a00 */
[----:B------:R-:W5:Y:S04]  /*20b40*/  LD.E.128 R44, desc[UR46][R44.64] ;  /* 0x0000002e2c2c7980 */ /* 0x000f68000c101d00 */
        /* <DEDUP_REMOVED lines=8> */
[----:B0-----:R-:W0:Y:S01]  /*20bd0*/  FENCE.VIEW.ASYNC.S ;  /* 0x00000000000073c6 */ /* 0x001e220000000000 */
[----:B------:R-:W-:Y:S01]  /*20be0*/  IMAD.IADD R21, R21, 0x1, R67 ;  /* 0x0000000115157824 */ /* 0x000fe200078e0243 */
[----:B------:R-:W-:-:S04]  /*20bf0*/  LEA R56, P2, R20, UR4, 0x1 ;  /* 0x0000000414387c11 */ /* 0x000fc8000f8408ff */
[----:B------:R-:W-:Y:S02]  /*20c00*/  LEA.HI.X R68, R20, UR5, R21, 0x1, P2 ;  /* 0x0000000514447c11 */ /* 0x000fe400090f0c15 */
[C---:B------:R-:W-:Y:S01]  /*20c10*/  ISETP.GE.AND P2, PT, R69.reuse, R72, PT ;  /* 0x000000484500720c */ /* 0x040fe20003f46270 */
[----:B------:R-:W-:Y:S02]  /*20c20*/  VIADD R0, R16, 0x30820 ;  /* 0x0003082010007836 */ /* 0x000fe40000000000 */
[----:B------:R-:W-:-:S03]  /*20c30*/  VIADD R3, R69, 0x20 ;  /* 0x0000002045037836 */ /* 0x000fc60000000000 */
[----:B------:R-:W-:Y:S01]  /*20c40*/  PRMT R0, RZ, 0x654, R0 ;  /* 0x00000654ff007816 */ /* 0x000fe20000000000 */
[----:B------:R-:W-:Y:S01]  /*20c50*/  VIADD R65, R69, 0x40 ;  /* 0x0000004045417836 */ /* 0x000fe20000000000 */
[-C--:B------:R-:W-:Y:S01]  /*20c60*/  ISETP.GE.AND P1, PT, R3, R72.reuse, PT ;  /* 0x000000480300720c */ /* 0x080fe20003f26270 */
[C---:B------:R-:W-:Y:S02]  /*20c70*/  VIADD R70, R2.reuse, 0x80 ;  /* 0x0000008002467836 */ /* 0x040fe40000000000 */
[----:B------:R-:W-:Y:S01]  /*20c80*/  VIADD R74, R2, 0x40 ;  /* 0x00000040024a7836 */ /* 0x000fe20000000000 */
[----:B0-----:R0:W1:Y:S01]  /*20c90*/  SHFL.IDX PT, R67, R56, RZ, 0x181f ;  /* 0x00181fff38437589 */ /* 0x00106200000e0000 */
[----:B------:R-:W-:Y:S01]  /*20ca0*/  BSSY B1, `(.L_x_4958) ;  /* 0x0000015000017945 */ /* 0x000fe20003800000 */
[----:B------:R2:W-:Y:S02]  /*20cb0*/  SYNCS.ARRIVE.TRANS64.RED.A1T0 RZ, [R0+URZ], RZ ;  /* 0x000000ff00ff79a7 */ /* 0x0005e4000810043f */
[----:B------:R0:W3:Y:S01]  /*20cc0*/  SHFL.IDX PT, R3, R68, RZ, 0x181f ;  /* 0x00181fff44037589 */ /* 0x0000e200000e0000 */
[----:B------:R-:W-:-:S02]  /*20cd0*/  ISETP.GE.AND P0, PT, R65, R72, PT ;  /* 0x000000484100720c */ /* 0x000fc40003f06270 */
[----:B------:R-:W-:Y:S02]  /*20ce0*/  SHF.R.S32.HI R71, RZ, 0x1f, R74 ;  /* 0x0000001fff477819 */ /* 0x000fe4000001144a */
[----:B------:R-:W-:Y:S02]  /*20cf0*/  SHF.R.S32.HI R73, RZ, 0x1f, R70 ;  /* 0x0000001fff497819 */ /* 0x000fe40000011446 */
[----:B--2---:R-:W-:Y:S01]  /*20d00*/  SHF.R.S32.HI R0, RZ, 0x1f, R2 ;  /* 0x0000001fff007819 */ /* 0x004fe20000011402 */
[----:B0-----:R-:W-:Y:S06]  /*20d10*/  @P2 BRA `(.L_x_4959) ;  /* 0x0000000000342947 */ /* 0x001fec0003800000 */
[----:B------:R-:W-:Y:S02]  /*20d20*/  ULDC UR4, c[0x0][0xac8] ;  /* 0x0002b20000047ab9 */ /* 0x000fe40000000800 */
[----:B------:R-:W-:Y:S02]  /*20d30*/  ISETP.GE.AND P4, PT, R2, UR4, PT ;  /* 0x0000000402007c0c */ /* 0x000fe4000bf86270 */
[----:B------:R-:W-:Y:S02]  /*20d40*/  ISETP.GE.AND P3, PT, R74, UR4, PT ;  /* 0x000000044a007c0c */ /* 0x000fe4000bf66270 */
[----:B------:R-:W-:-:S09]  /*20d50*/  ISETP.GE.AND P2, PT, R70, UR4, PT ;  /* 0x0000000446007c0c */ /* 0x000fd2000bf46270 */
[-C--:B-1----:R-:W-:Y:S02]  /*20d60*/  @!P4 LEA R20, P6, R2, R67.reuse, 0x1 ;  /* 0x000000430214c211 */ /* 0x082fe400078c08ff */
[----:B------:R-:W-:Y:S02]  /*20d70*/  @!P3 LEA R64, P5, R74, R67, 0x1 ;  /* 0x000000434a40b211 */ /* 0x000fe400078a08ff */
[----:B---3--:R-:W-:Y:S02]  /*20d80*/  @!P4 LEA.HI.X R21, R2, R3, R0, 0x1, P6 ;  /* 0x000000030215c211 */ /* 0x008fe400030f0c00 */
[----:B------:R-:W-:Y:S02]  /*20d90*/  @!P2 LEA R66, P6, R70, R67, 0x1 ;  /* 0x000000434642a211 */ /* 0x000fe400078c08ff */
[-C--:B------:R-:W-:Y:S01]  /*20da0*/  @!P3 LEA.HI.X R65, R74, R3.reuse, R71, 0x1, P5 ;  /* 0x000000034a41b211 */ /* 0x080fe200028f0c47 */
[----:B-----5:R0:W-:Y:S01]  /*20db0*/  @!P4 ST.E.128 desc[UR46][R20.64], R4 ;  /* 0x000000041400c985 */ /* 0x0201e2000c101d2e */
[----:B------:R-:W-:-:S03]  /*20dc0*/  @!P2 LEA.HI.X R67, R70, R3, R73, 0x1, P6 ;  /* 0x000000034643a211 */ /* 0x000fc600030f0c49 */
[----:B------:R0:W-:Y:S04]  /*20dd0*/  @!P3 ST.E.128 desc[UR46][R64.64], R28 ;  /* 0x0000001c4000b985 */ /* 0x0001e8000c101d2e */
[----:B------:R0:W-:Y:S02]  /*20de0*/  @!P2 ST.E.128 desc[UR46][R66.64], R44 ;  /* 0x0000002c4200a985 */ /* 0x0001e4000c101d2e */
.L_x_4959:
[----:B------:R-:W-:Y:S05]  /*20df0*/  BSYNC B1 ;  /* 0x0000000000017941 */ /* 0x000fea0003800000 */
.L_x_4958:
[----:B---3--:R2:W3:Y:S01]  /*20e00*/  SHFL.IDX PT, R3, R68, 0x1, 0x181f ;  /* 0x00381f0044037f89 */ /* 0x0084e200000e0000 */
[----:B------:R-:W-:Y:S03]  /*20e10*/  BSSY B1, `(.L_x_4960) ;  /* 0x0000010000017945 */ /* 0x000fe60003800000 */
[----:B0-----:R2:W0:Y:S01]  /*20e20*/  SHFL.IDX PT, R21, R56, 0x1, 0x181f ;  /* 0x00381f0038157f89 */ /* 0x00142200000e0000 */
[----:B------:R-:W-:Y:S05]  /*20e30*/  @P1 BRA `(.L_x_4961) ;  /* 0x0000000000341947 */ /* 0x000fea0003800000 */
[----:B------:R-:W-:Y:S02]  /*20e40*/  ULDC UR4, c[0x0][0xac8] ;  /* 0x0002b20000047ab9 */ /* 0x000fe40000000800 */
[----:B------:R-:W-:Y:S02]  /*20e50*/  ISETP.GE.AND P4, PT, R2, UR4, PT ;  /* 0x0000000402007c0c */ /* 0x000fe4000bf86270 */
[----:B------:R-:W-:Y:S02]  /*20e60*/  ISETP.GE.AND P5, PT, R74, UR4, PT ;  /* 0x000000044a007c0c */ /* 0x000fe4000bfa6270 */
[----:B------:R-:W-:-:S09]  /*20e70*/  ISETP.GE.AND P6, PT, R70, UR4, PT ;  /* 0x0000000446007c0c */ /* 0x000fd2000bfc6270 */
[-C--:B0----5:R-:W-:Y:S02]  /*20e80*/  @!P4 LEA R4, P1, R2, R21.reuse, 0x1 ;  /* 0x000000150204c211 */ /* 0x0a1fe400078208ff */
        /* <DEDUP_REMOVED lines=8> */
.L_x_4961:
[----:B------:R-:W-:Y:S05]  /*20f10*/  BSYNC B1 ;  /* 0x0000000000017941 */ /* 0x000fea0003800000 */
.L_x_4960:
[----:B---3--:R3:W0:Y:S01]  /*20f20*/  SHFL.IDX PT, R3, R68, 0x2, 0x181f ;  /* 0x00581f0044037f89 */ /* 0x00862200000e0000 */
[----:B------:R-:W-:Y:S03]  /*20f30*/  BSSY B1, `(.L_x_4962) ;  /* 0x0000010000017945 */ /* 0x000fe60003800000 */
[----:B----45:R3:W4:Y:S01]  /*20f40*/  SHFL.IDX PT, R9, R56, 0x2, 0x181f ;  /* 0x00581f0038097f89 */ /* 0x03072200000e0000 */
        /* <DEDUP_REMOVED lines=14> */
.L_x_4963:
[----:B------:R-:W-:Y:S05]  /*21030*/  BSYNC B1 ;  /* 0x0000000000017941 */ /* 0x000fea0003800000 */
.L_x_4962:
[----:B0-----:R-:W-:Y:S01]  /*21040*/  VIADD R3, R69, 0x60 ;  /* 0x0000006045037836 */ /* 0x001fe20000000000 */
[----:B----4-:R0:W4:Y:S04]  /*21050*/  SHFL.IDX PT, R9, R68, 0x3, 0x181f ;  /* 0x00781f0044097f89 */ /* 0x01012800000e0000 */
        /* <DEDUP_REMOVED lines=8> */
[-C--:B----4-:R-:W-:Y:S02]  /*210e0*/  @!P2 LEA.HI.X R5, R2, R9.reuse, R0, 0x1, P0 ;  /* 0x000000090205a211 */ /* 0x090fe400000f0c00 */
        /* <DEDUP_REMOVED lines=9> */
.L_x_4957:
[----:B0-----:R-:W0:Y:S01]  /*21180*/  @P4 LDC R2, c[0x0][0xbec] ;  /* 0x0002fb00ff024b82 */ /* 0x001e220000000800 */
[----:B------:R-:W-:Y:S01]  /*21190*/  ULDC.64 UR4, c[0x0][0xb08] ;  /* 0x0002c20000047ab9 */ /* 0x000fe20000000a00 */
[----:B------:R-:W-:Y:S01]  /*211a0*/  ULDC.64 UR6, c[0x0][0xb30] ;  /* 0x0002cc0000067ab9 */ /* 0x000fe20000000a00 */
[----:B------:R-:W-:Y:S01]  /*211b0*/  IMAD R7, R56, UR4, RZ ;  /* 0x0000000438077c24 */ /* 0x000fe2000f8e02ff */
[----:B------:R-:W-:Y:S01]  /*211c0*/  ISETP.GE.AND P0, PT, R75, R72, PT ;  /* 0x000000484b00720c */ /* 0x000fe20003f06270 */
[C---:B------:R-:W-:Y:S01]  /*211d0*/  IMAD.WIDE.U32 R4, R0.reuse, UR4, RZ ;  /* 0x0000000400047c25 */ /* 0x040fe2000f8e00ff */
[----:B------:R-:W-:Y:S01]  /*211e0*/  BSSY B1, `(.L_x_4965) ;  /* 0x00000aa000017945 */ /* 0x000fe20003800000 */
[----:B------:R-:W-:Y:S01]  /*211f0*/  SHF.R.S32.HI R74, RZ, 0x1f, R223 ;  /* 0x0000001fff4a7819 */ /* 0x000fe200000114df */
[----:B------:R-:W1:Y:S01]  /*21200*/  @P4 LDC R13, c[0x0][0xbf0] ;  /* 0x0002fc00ff0d4b82 */ /* 0x000e620000000800 */
[----:B------:R-:W-:Y:S01]  /*21210*/  IMAD R7, R0, UR5, R7 ;  /* 0x0000000500077c24 */ /* 0x000fe2000f8e0207 */
[----:B------:R-:W-:Y:S01]  /*21220*/  ULDC.64 UR4, c[0x0][0xb38] ;  /* 0x0002ce0000047ab9 */ /* 0x000fe20000000a00 */
[----:B------:R-:W-:Y:S01]  /*21230*/  SHF.R.S32.HI R0, RZ, 0x1f, R3 ;  /* 0x0000001fff007819 */ /* 0x000fe20000011403 */
[C---:B------:R-:W-:Y:S01]  /*21240*/  VIADD R139, R200.reuse, 0x18 ;  /* 0x00000018c88b7836 */ /* 0x040fe20000000000 */
[----:B------:R-:W-:Y:S01]  /*21250*/  SHF.R.S32.HI R84, RZ, 0x1f, R224 ;  /* 0x0000001fff547819 */ /* 0x000fe200000114e0 */
        /* <DEDUP_REMOVED lines=19> */
[----:B------:R-:W-:Y:S01]  /*21390*/  IMAD.MOV.U32 R3, RZ, RZ, R89 ;  /* 0x000000ffff037224 */ /* 0x000fe200078e0059 */
[----:B-1----:R-:W-:Y:S01]  /*213a0*/  @P4 SHF.R.U32.HI R3, RZ, R13, R2 ;  /* 0x0000000dff034219 */ /* 0x002fe20000011602 */
[----:B------:R-:W-:Y:S01]  /*213b0*/  IMAD.IADD R5, R5, 0x1, R7 ;  /* 0x0000000105057824 */ /* 0x000fe200078e0207 */
[----:B------:R-:W-:Y:S01]  /*213c0*/  SHF.R.S32.HI R96, RZ, 0x1f, R234 ;  /* 0x0000001fff607819 */ /* 0x000fe200000114ea */
[----:B------:R-:W-:Y:S01]  /*213d0*/  VIADD R2, R16, 0x30820 ;  /* 0x0003082010027836 */ /* 0x000fe20000000000 */
[--C-:B------:R-:W-:Y:S01]  /*213e0*/  SHF.R.S32.HI R0, RZ, 0x1f, R3.reuse ;  /* 0x0000001fff007819 */ /* 0x100fe20000011403 */
[----:B------:R-:W-:Y:S01]  /*213f0*/  IMAD.MOV R7, RZ, RZ, -R3 ;  /* 0x000000ffff077224 */ /* 0x000fe200078e0a03 */
[----:B------:R-:W-:Y:S01]  /*21400*/  SHF.R.S32.HI R97, RZ, 0x1f, R235 ;  /* 0x0000001fff617819 */ /* 0x000fe200000114eb */
[----:B------:R-:W-:Y:S01]  /*21410*/  IMAD.WIDE.U32 R4, R221, UR4, R4 ;  /* 0x00000004dd047c25 */ /* 0x000fe2000f8e0004 */
[----:B------:R-:W-:-:S02]  /*21420*/  PRMT R2, RZ, 0x654, R2 ;  /* 0x00000654ff027816 */ /* 0x000fc40000000002 */
[----:B------:R-:W-:Y:S01]  /*21430*/  SHF.R.S32.HI R98, RZ, 0x1f, R236 ;  /* 0x0000001fff627819 */ /* 0x000fe200000114ec */
[----:B------:R-:W-:Y:S01]  /*21440*/  IMAD R7, R88, R7, R89 ;  /* 0x0000000758077224 */ /* 0x000fe200078e0259 */
[----:B------:R0:W-:Y:S01]  /*21450*/  SYNCS.ARRIVE.TRANS64.RED.A1T0 RZ, [R2+URZ], RZ ;  /* 0x000000ff02ff79a7 */ /* 0x0001e2000810043f */
[----:B------:R-:W-:Y:S01]  /*21460*/  IMAD R0, R0, UR6, RZ ;  /* 0x0000000600007c24 */ /* 0x000fe2000f8e02ff */
[----:B------:R-:W-:Y:S01]  /*21470*/  SHF.R.S32.HI R99, RZ, 0x1f, R237 ;  /* 0x0000001fff637819 */ /* 0x000fe200000114ed */
[----:B------:R-:W-:Y:S01]  /*21480*/  IMAD R5, R221, UR5, R5 ;  /* 0x00000005dd057c24 */ /* 0x000fe2000f8e0205 */
[----:B------:R-:W-:Y:S01]  /*21490*/  ULDC.64 UR4, c[0x0][0xb28] ;  /* 0x0002ca0000047ab9 */ /* 0x000fe20000000a00 */
[C---:B------:R-:W-:Y:S01]  /*214a0*/  IMAD R13, R3.reuse, UR7, R0 ;  /* 0x00000007030d7c24 */ /* 0x040fe2000f8e0200 */
[----:B------:R-:W-:Y:S01]  /*214b0*/  SHF.R.S32.HI R0, RZ, 0x1f, R7 ;  /* 0x0000001fff007819 */ /* 0x000fe20000011407 */
[----:B------:R-:W-:Y:S01]  /*214c0*/  IMAD.WIDE.U32 R4, R3, UR6, R4 ;  /* 0x0000000603047c25 */ /* 0x000fe2000f8e0004 */
[----:B------:R-:W-:-:S02]  /*214d0*/  SHF.R.S32.HI R139, RZ, 0x1f, R139 ;  /* 0x0000001fff8b7819 */ /* 0x000fc4000001148b */
[----:B------:R-:W-:Y:S01]  /*214e0*/  SHF.R.S32.HI R141, RZ, 0x1f, R141 ;  /* 0x0000001fff8d7819 */ /* 0x000fe2000001148d */
[----:B------:R-:W-:Y:S02]  /*214f0*/  IMAD R0, R0, UR4, RZ ;  /* 0x0000000400007c24 */ /* 0x000fe4000f8e02ff */
[----:B------:R-:W-:Y:S02]  /*21500*/  IMAD.IADD R5, R5, 0x1, R13 ;  /* 0x0000000105057824 */ /* 0x000fe400078e020d */
[C---:B------:R-:W-:Y:S02]  /*21510*/  IMAD R3, R7.reuse, UR5, R0 ;  /* 0x0000000507037c24 */ /* 0x040fe4000f8e0200 */
[----:B------:R-:W-:Y:S01]  /*21520*/  IMAD.WIDE.U32 R4, R7, UR4, R4 ;  /* 0x0000000407047c25 */ /* 0x000fe2000f8e0004 */
[----:B------:R-:W-:-:S03]  /*21530*/  ULDC.64 UR4, c[0x0][0xb00] ;  /* 0x0002c00000047ab9 */ /* 0x000fc60000000a00 */
[C---:B------:R-:W-:Y:S01]  /*21540*/  VIADD R143, R200.reuse, 0x8 ;  /* 0x00000008c88f7836 */ /* 0x040fe20000000000 */
[----:B------:R-:W-:Y:S01]  /*21550*/  IADD3 R3, R5, R3, RZ ;  /* 0x0000000305037210 */ /* 0x000fe20007ffe0ff */
[----:B------:R-:W-:Y:S01]  /*21560*/  VIADD R138, R200, 0x18 ;  /* 0x00000018c88a7836 */ /* 0x000fe20000000000 */
[----:B------:R-:W-:Y:S01]  /*21570*/  LEA R0, P1, R4, UR4, 0x2 ;  /* 0x0000000404007c11 */ /* 0x000fe2000f8210ff */
[C---:B------:R-:W-:Y:S01]  /*21580*/  VIADD R140, R200.reuse, 0x10 ;  /* 0x00000010c88c7836 */ /* 0x040fe20000000000 */
[----:B------:R-:W-:Y:S01]  /*21590*/  SHF.R.S32.HI R143, RZ, 0x1f, R143 ;  /* 0x0000001fff8f7819 */ /* 0x000fe2000001148f */
[----:B------:R-:W-:Y:S01]  /*215a0*/  VIADD R142, R200, 0x8 ;  /* 0x00000008c88e7836 */ /* 0x000fe20000000000 */
[----:B------:R-:W-:Y:S01]  /*215b0*/  LEA.HI.X R14, R4, UR5, R3, 0x2, P1 ;  /* 0x00000005040e7c11 */ /* 0x000fe200088f1403 */
[----:B0-----:R0:W1:Y:S04]  /*215c0*/  SHFL.IDX PT, R2, R0, RZ, 0x1c1f ;  /* 0x001c1fff00027589 */ /* 0x00106800000e0000 */
[----:B------:R0:W2:Y:S01]  /*215d0*/  SHFL.IDX PT, R3, R14, RZ, 0x1c1f ;  /* 0x001c1fff0e037589 */ /* 0x0000a200000e0000 */
[----:B------:R-:W-:Y:S05]  /*215e0*/  @P0 BRA `(.L_x_4966) ;  /* 0x0000000400a40947 */ /* 0x000fea0003800000 */
[----:B------:R-:W-:Y:S01]  /*215f0*/  ULDC UR4, c[0x0][0xac8] ;  /* 0x0002b20000047ab9 */ /* 0x000fe20000000800 */
[----:B------:R-:W-:Y:S01]  /*21600*/  VIADD R15, R200, 0xa8 ;  /* 0x000000a8c80f7836 */ /* 0x000fe20000000000 */
[----:B------:R-:W-:Y:S02]  /*21610*/  ISETP.GE.AND P4, PT, R142, UR4, PT ;  /* 0x000000048e007c0c */ /* 0x000fe4000bf86270 */
[----:B------:R-:W-:Y:S02]  /*21620*/  ISETP.GE.AND P3, PT, R140, UR4, PT ;  /* 0x000000048c007c0c */ /* 0x000fe4000bf66270 */
[----:B------:R-:W-:Y:S02]  /*21630*/  ISETP.GE.AND P5, PT, R200, UR4, PT ;  /* 0x00000004c8007c0c */ /* 0x000fe4000bfa6270 */
[----:B------:R-:W-:Y:S02]  /*21640*/  ISETP.GE.AND P0, PT, R138, UR4, PT ;  /* 0x000000048a007c0c */ /* 0x000fe4000bf06270 */
[----:B------:R-:W-:-:S05]  /*21650*/  ISETP.GE.AND P1, PT, R237, UR4, PT ;  /* 0x00000004ed007c0c */ /* 0x000fca000bf26270 */
[-C--:B-1----:R-:W-:Y:S02]  /*21660*/  @!P4 LEA R4, P2, R142, R2.reuse, 0x2 ;  /* 0x000000028e04c211 */ /* 0x082fe400078410ff */
[----:B------:R-:W-:Y:S02]  /*21670*/  @!P3 LEA R6, P6, R140, R2, 0x2 ;  /* 0x000000028c06b211 */ /* 0x000fe400078c10ff */
[-C--:B--2---:R-:W-:Y:S01]  /*21680*/  @!P4 LEA.HI.X R5, R142, R3.reuse, R143, 0x2, P2 ;  /* 0x000000038e05c211 */ /* 0x084fe200010f148f */
[----:B------:R-:W-:Y:S01]  /*21690*/  @!P5 IMAD.WIDE R12, R200, 0x4, R2 ;  /* 0x00000004c80cd825 */ /* 0x000fe200078e0202 */
[----:B------:R-:W-:Y:S02]  /*216a0*/  ISETP.GE.AND P2, PT, R236, UR4, PT ;  /* 0x00000004ec007c0c */ /* 0x000fe4000bf46270 */
[----:B------:R-:W-:Y:S02]  /*216b0*/  @!P3 LEA.HI.X R7, R140, R3, R141, 0x2, P6 ;  /* 0x000000038c07b211 */ /* 0x000fe400030f148d */
[----:B------:R1:W-:Y:S04]  /*216c0*/  @!P5 ST.E.64 desc[UR46][R12.64], R24 ;  /* 0x000000180c00d985 */ /* 0x0003e8000c101b2e */
[----:B------:R2:W-:Y:S01]  /*216d0*/  @!P4 ST.E.64 desc[UR46][R4.64], R28 ;  /* 0x0000001c0400c985 */ /* 0x0005e2000c101b2e */
[----:B------:R-:W-:-:S03]  /*216e0*/  ISETP.GE.AND P4, PT, R234, UR4, PT ;  /* 0x00000004ea007c0c */ /* 0x000fc6000bf86270 */
[----:B------:R3:W-:Y:S01]  /*216f0*/  @!P3 ST.E.64 desc[UR46][R6.64], R32 ;  /* 0x000000200600b985 */ /* 0x0007e2000c101b2e */
[----:B------:R-:W-:Y:S01]  /*21700*/  ISETP.GE.AND P3, PT, R235, UR4, PT ;  /* 0x00000004eb007c0c */ /* 0x000fe2000bf66270 */
[----:B-1----:R-:W-:Y:S01]  /*21710*/  VIADD R25, R200, 0xb0 ;  /* 0x000000b0c8197836 */ /* 0x002fe20000000000 */
[CC--:B--2---:R-:W-:Y:S02]  /*21720*/  @!P0 LEA R4, P6, R138.reuse, R2.reuse, 0x2 ;  /* 0x000000028a048211 */ /* 0x0c4fe400078c10ff */
[CC--:B---3--:R-:W-:Y:S02]  /*21730*/  @!P1 LEA R6, P5, R237.reuse, R2.reuse, 0x2 ;  /* 0x00000002ed069211 */ /* 0x0c8fe400078a10ff */
[-C--:B------:R-:W-:Y:S02]  /*21740*/  @!P0 LEA.HI.X R5, R138, R3.reuse, R139, 0x2, P6 ;  /* 0x000000038a058211 */ /* 0x080fe400030f148b */
[----:B------:R-:W-:Y:S02]  /*21750*/  @!P2 LEA R12, P6, R236, R2, 0x2 ;  /* 0x00000002ec0ca211 */ /* 0x000fe400078c10ff */
[----:B------:R-:W-:Y:S01]  /*21760*/  @!P1 LEA.HI.X R7, R237, R3, R99, 0x2, P5 ;  /* 0x00000003ed079211 */ /* 0x000fe200028f1463 */
[----:B------:R1:W-:Y:S01]  /*21770*/  @!P0 ST.E.64 desc[UR46][R4.64], R36 ;  /* 0x0000002404008985 */ /* 0x0003e2000c101b2e */
[----:B------:R-:W-:-:S02]  /*21780*/  ISETP.GE.AND P5, PT, R233, UR4, PT ;  /* 0x00000004e9007c0c */ /* 0x000fc4000bfa6270 */
[-C--:B------:R-:W-:Y:S01]  /*21790*/  @!P2 LEA.HI.X R13, R236, R3.reuse, R98, 0x2, P6 ;  /* 0x00000003ec0da211 */ /* 0x080fe200030f1462 */
[----:B------:R2:W-:Y:S01]  /*217a0*/  @!P1 ST.E.64 desc[UR46][R6.64], R40 ;  /* 0x0000002806009985 */ /* 0x0005e2000c101b2e */
[----:B------:R-:W-:Y:S02]  /*217b0*/  ISETP.GE.AND P0, PT, R232, UR4, PT ;  /* 0x00000004e8007c0c */ /* 0x000fe4000bf06270 */
[----:B------:R-:W-:Y:S01]  /*217c0*/  ISETP.GE.AND P1, PT, R231, UR4, PT ;  /* 0x00000004e7007c0c */ /* 0x000fe2000bf26270 */
[----:B------:R3:W-:Y:S01]  /*217d0*/  @!P2 ST.E.64 desc[UR46][R12.64], R44 ;  /* 0x0000002c0c00a985 */ /* 0x0007e2000c101b2e */
[CC--:B-1----:R-:W-:Y:S02]  /*217e0*/  @!P3 LEA R4, P6, R235.reuse, R2.reuse, 0x2 ;  /* 0x00000002eb04b211 */ /* 0x0c2fe400078c10ff */
[----:B--2---:R-:W-:Y:S02]  /*217f0*/  @!P4 LEA R6, P2, R234, R2, 0x2 ;  /* 0x00000002ea06c211 */ /* 0x004fe400078410ff */
[----:B------:R-:W-:-:S02]  /*21800*/  @!P3 LEA.HI.X R5, R235, R3, R97, 0x2, P6 ;  /* 0x00000003eb05b211 */ /* 0x000fc400030f1461 */
[----:B------:R-:W-:Y:S02]  /*21810*/  @!P4 LEA.HI.X R7, R234, R3, R96, 0x2, P2 ;  /* 0x00000003ea07c211 */ /* 0x000fe400010f1460 */
[----:B------:R-:W-:Y:S01]  /*21820*/  ISETP.GE.AND P2, PT, R230, UR4, PT ;  /* 0x00000004e6007c0c */ /* 0x000fe2000bf46270 */
[----:B------:R1:W-:Y:S01]  /*21830*/  @!P3 ST.E.64 desc[UR46][R4.64], R48 ;  /* 0x000000300400b985 */ /* 0x0003e2000c101b2e */
[----:B---3--:R-:W-:-:S03]  /*21840*/  @!P5 LEA R12, P6, R233, R2, 0x2 ;  /* 0x00000002e90cd211 */ /* 0x008fc600078c10ff */
[----:B------:R2:W-:Y:S01]  /*21850*/  @!P4 ST.E.64 desc[UR46][R6.64], R52 ;  /* 0x000000340600c985 */ /* 0x0005e2000c101b2e */
[----:B------:R-:W-:-:S05]  /*21860*/  @!P5 LEA.HI.X R13, R233, R3, R95, 0x2, P6 ;  /* 0x00000003e90dd211 */ /* 0x000fca00030f145f */
[----:B------:R3:W-:Y:S01]  /*21870*/  @!P5 ST.E.64 desc[UR46][R12.64], R8 ;  /* 0x000000080c00d985 */ /* 0x0007e2000c101b2e */
[----:B------:R-:W-:Y:S02]  /*21880*/  ISETP.GE.AND P5, PT, R229, UR4, PT ;  /* 0x00000004e5007c0c */ /* 0x000fe4000bfa6270 */
[----:B-1----:R-:W-:-:S04]  /*21890*/  @!P0 LEA R4, P4, R232, R2, 0x2 ;  /* 0x00000002e8048211 */ /* 0x002fc800078810ff */
[-C--:B------:R-:W-:Y:S02]  /*218a0*/  @!P0 LEA.HI.X R5, R232, R3.reuse, R94, 0x2, P4 ;  /* 0x00000003e8058211 */ /* 0x080fe400020f145e */
[----:B------:R-:W-:Y:S02]  /*218b0*/  ISETP.GE.AND P4, PT, R228, UR4, PT ;  /* 0x00000004e4007c0c */ /* 0x000fe4000bf86270 */
[CC--:B--2---:R-:W-:Y:S01]  /*218c0*/  @!P1 LEA R6, P3, R231.reuse, R2.reuse, 0x2 ;  /* 0x00000002e7069211 */ /* 0x0c4fe200078610ff */
[----:B------:R1:W-:Y:S01]  /*218d0*/  @!P0 ST.E.64 desc[UR46][R4.64], R60 ;  /* 0x0000003c04008985 */ /* 0x0003e2000c101b2e */
[----:B---3--:R-:W-:Y:S01]  /*218e0*/  @!P2 LEA R8, P6, R230, R2, 0x2 ;  /* 0x00000002e608a211 */ /* 0x008fe200078c10ff */
[----:B------:R-:W-:Y:S01]  /*218f0*/  VIADD R13, R200, 0xa0 ;  /* 0x000000a0c80d7836 */ /* 0x000fe20000000000 */
[-C--:B------:R-:W-:Y:S02]  /*21900*/  @!P1 LEA.HI.X R7, R231, R3.reuse, R93, 0x2, P3 ;  /* 0x00000003e7079211 */ /* 0x080fe400018f145d */
[----:B------:R-:W-:-:S02]  /*21910*/  @!P2 LEA.HI.X R9, R230, R3, R92, 0x2, P6 ;  /* 0x00000003e609a211 */ /* 0x000fc400030f145c */
[----:B------:R-:W-:Y:S01]  /*21920*/  ISETP.GE.AND P3, PT, R227, UR4, PT ;  /* 0x00000004e3007c0c */ /* 0x000fe2000bf66270 */
[----:B------:R2:W-:Y:S01]  /*21930*/  @!P1 ST.E.64 desc[UR46][R6.64], R64 ;  /* 0x0000004006009985 */ /* 0x0005e2000c101b2e */
[----:B------:R-:W-:-:S03]  /*21940*/  ISETP.GE.AND P0, PT, R225, UR4, PT ;  /* 0x00000004e1007c0c */ /* 0x000fc6000bf06270 */
[----:B------:R3:W-:Y:S01]  /*21950*/  @!P2 ST.E.64 desc[UR46][R8.64], R68 ;  /* 0x000000440800a985 */ /* 0x0007e2000c101b2e */
[----:B------:R-:W-:Y:S02]  /*21960*/  ISETP.GE.AND P2, PT, R226, UR4, PT ;  /* 0x00000004e2007c0c */ /* 0x000fe4000bf46270 */
[----:B-1----:R-:W-:-:S04]  /*21970*/  @!P5 LEA R4, P6, R229, R2, 0x2 ;  /* 0x00000002e504d211 */ /* 0x002fc800078c10ff */
[----:B------:R-:W-:Y:S02]  /*21980*/  @!P5 LEA.HI.X R5, R229, R3, R91, 0x2, P6 ;  /* 0x00000003e505d211 */ /* 0x000fe400030f145b */
[----:B--2---:R-:W-:-:S03]  /*21990*/  @!P4 LEA R6, P1, R228, R2, 0x2 ;  /* 0x00000002e406c211 */ /* 0x004fc600078210ff */
[----:B------:R1:W-:Y:S01]  /*219a0*/  @!P5 ST.E.64 desc[UR46][R4.64], R10 ;  /* 0x0000000a0400d985 */ /* 0x0003e2000c101b2e */
[-C--:B------:R-:W-:Y:S02]  /*219b0*/  @!P4 LEA.HI.X R7, R228, R3.reuse, R90, 0x2, P1 ;  /* 0x00000003e407c211 */ /* 0x080fe400008f145a */
[----:B------:R-:W-:Y:S02]  /*219c0*/  ISETP.GE.AND P1, PT, R224, UR4, PT ;  /* 0x00000004e0007c0c */ /* 0x000fe4000bf26270 */
[CC--:B---3--:R-:W-:Y:S01]  /*219d0*/  @!P3 LEA R8, P6, R227.reuse, R2.reuse, 0x2 ;  /* 0x00000002e308b211 */ /* 0x0c8fe200078c10ff */
[----:B------:R2:W-:Y:S03]  /*219e0*/  @!P4 ST.E.64 desc[UR46][R6.64], R76 ;  /* 0x0000004c0600c985 */ /* 0x0005e6000c101b2e */
        /* <DEDUP_REMOVED lines=10> */
[----:B------:R-:W-:Y:S02]  /*21a90*/  SHF.R.S32.HI R11, RZ, 0x1f, R220 ;  /* 0x0000001fff0b7819 */ /* 0x000fe400000114dc */
[CC--:B-1----:R-:W-:Y:S01]  /*21aa0*/  @!P1 LEA R8, P6, R224.reuse, R2.reuse, 0x2 ;  /* 0x00000002e0089211 */ /* 0x0c2fe200078c10ff */
[----:B------:R-:W-:Y:S01]  /*21ab0*/  @!P0 ST.E.64 desc[UR46][R6.64], R120 ;  /* 0x0000007806008985 */ /* 0x000fe2000c101b2e */
[----:B------:R-:W-:Y:S02]  /*21ac0*/  ISETP.GE.AND P0, PT, R25, UR4, PT ;  /* 0x0000000419007c0c */ /* 0x000fe4000bf06270 */
[----:B------:R-:W-:Y:S02]  /*21ad0*/  @!P1 LEA.HI.X R9, R224, R3, R84, 0x2, P6 ;  /* 0x00000003e0099211 */ /* 0x000fe400030f1454 */
[----:B------:R-:W-:Y:S01]  /*21ae0*/  @!P3 LEA R10, P6, R220, R2, 0x2 ;  /* 0x00000002dc0ab211 */ /* 0x000fe200078c10ff */
[----:B--2---:R-:W-:Y:S01]  /*21af0*/  VIADD R21, R200, 0xb8 ;  /* 0x000000b8c8157836 */ /* 0x004fe20000000000 */
[----:B------:R-:W-:Y:S01]  /*21b00*/  SHF.R.S32.HI R4, RZ, 0x1f, R13 ;  /* 0x0000001fff047819 */ /* 0x000fe2000001140d */
[----:B------:R1:W-:Y:S01]  /*21b10*/  @!P1 ST.E.64 desc[UR46][R8.64], R122 ;  /* 0x0000007a08009985 */ /* 0x0003e2000c101b2e */
[----:B------:R-:W-:-:S02]  /*21b20*/  ISETP.GE.AND P1, PT, R15, UR4, PT ;  /* 0x000000040f007c0c */ /* 0x000fc4000bf26270 */
[----:B------:R-:W-:Y:S02]  /*21b30*/  @!P3 LEA.HI.X R11, R220, R3, R11, 0x2, P6 ;  /* 0x00000003dc0bb211 */ /* 0x000fe400030f140b */
[-C--:B------:R-:W-:Y:S02]  /*21b40*/  @!P2 LEA R12, P6, R223, R2.reuse, 0x2 ;  /* 0x00000002df0ca211 */ /* 0x080fe400078c10ff */
[----:B------:R-:W-:Y:S02]  /*21b50*/  SHF.R.S32.HI R5, RZ, 0x1f, R25 ;  /* 0x0000001fff057819 */ /* 0x000fe40000011419 */
[----:B-1----:R-:W-:-:S04]  /*21b60*/  @!P4 LEA R8, P5, R13, R2, 0x2 ;  /* 0x000000020d08c211 */ /* 0x002fc800078a10ff */
[-C--:B------:R-:W-:Y:S02]  /*21b70*/  @!P4 LEA.HI.X R9, R13, R3.reuse, R4, 0x2, P5 ;  /* 0x000000030d09c211 */ /* 0x080fe400028f1404 */
[----:B------:R-:W-:Y:S02]  /*21b80*/  ISETP.GE.AND P5, PT, R21, UR4, PT ;  /* 0x0000000415007c0c */ /* 0x000fe4000bfa6270 */
[-C--:B------:R-:W-:Y:S02]  /*21b90*/  @!P2 LEA.HI.X R13, R223, R3.reuse, R74, 0x2, P6 ;  /* 0x00000003df0da211 */ /* 0x080fe400030f144a */
[----:B------:R-:W-:Y:S02]  /*21ba0*/  SHF.R.S32.HI R4, RZ, 0x1f, R15 ;  /* 0x0000001fff047819 */ /* 0x000fe4000001140f */
[CC--:B------:R-:W-:Y:S01]  /*21bb0*/  @!P1 LEA R6, P6, R15.reuse, R2.reuse, 0x2 ;  /* 0x000000020f069211 */ /* 0x0c0fe200078c10ff */
[----:B------:R3:W-:Y:S03]  /*21bc0*/  @!P2 ST.E.64 desc[UR46][R12.64], R124 ;  /* 0x0000007c0c00a985 */ /* 0x0007e6000c101b2e */
[----:B------:R-:W-:Y:S01]  /*21bd0*/  @!P1 LEA.HI.X R7, R15, R3, R4, 0x2, P6 ;  /* 0x000000030f079211 */ /* 0x000fe200030f1404 */
[----:B------:R3:W-:Y:S01]  /*21be0*/  @!P3 ST.E.64 desc[UR46][R10.64], R100 ;  /* 0x000000640a00b985 */ /* 0x0007e2000c101b2e */
[----:B------:R-:W-:-:S02]  /*21bf0*/  @!P0 LEA R4, P6, R25, R2, 0x2 ;  /* 0x0000000219048211 */ /* 0x000fc400078c10ff */
[----:B------:R-:W-:Y:S01]  /*21c00*/  SHF.R.S32.HI R15, RZ, 0x1f, R21 ;  /* 0x0000001fff0f7819 */ /* 0x000fe20000011415 */
[----:B------:R3:W-:Y:S01]  /*21c10*/  @!P4 ST.E.64 desc[UR46][R8.64], R104 ;  /* 0x000000680800c985 */ /* 0x0007e2000c101b2e */
[-C--:B------:R-:W-:Y:S02]  /*21c20*/  @!P0 LEA.HI.X R5, R25, R3.reuse, R5, 0x2, P6 ;  /* 0x0000000319058211 */ /* 0x080fe400030f1405 */
[C---:B------:R-:W-:Y:S01]  /*21c30*/  @!P5 LEA R2, P6, R21.reuse, R2, 0x2 ;  /* 0x000000021502d211 */ /* 0x040fe200078c10ff */
[----:B------:R3:W-:Y:S03]  /*21c40*/  @!P1 ST.E.64 desc[UR46][R6.64], R108 ;  /* 0x0000006c06009985 */ /* 0x0007e6000c101b2e */
[----:B------:R-:W-:Y:S01]  /*21c50*/  @!P5 LEA.HI.X R3, R21, R3, R15, 0x2, P6 ;  /* 0x000000031503d211 */ /* 0x000fe200030f140f */
[----:B------:R3:W-:Y:S04]  /*21c60*/  @!P0 ST.E.64 desc[UR46][R4.64], R112 ;  /* 0x0000007004008985 */ /* 0x0007e8000c101b2e */
[----:B------:R3:W-:Y:S04]  /*21c70*/  @!P5 ST.E.64 desc[UR46][R2.64], R116 ;  /* 0x000000740200d985 */ /* 0x0007e8000c101b2e */
.L_x_4966:
[----:B------:R-:W-:Y:S05]  /*21c80*/  BSYNC B1 ;  /* 0x0000000000017941 */ /* 0x000fea0003800000 */
.L_x_4965:
[----:B------:R-:W-:Y:S01]  /*21c90*/  ISETP.GE.AND P0, PT, R73, R72, PT ;  /* 0x000000484900720c */ /* 0x000fe20003f06270 */
[----:B--23--:R2:W3:Y:S04]  /*21ca0*/  SHFL.IDX PT, R3, R14, 0x1, 0x1c1f ;  /* 0x003c1f000e037f89 */ /* 0x00c4e800000e0000 */
[----:B-1----:R2:W1:Y:S08]  /*21cb0*/  SHFL.IDX PT, R2, R0, 0x1, 0x1c1f ;  /* 0x003c1f0000027f89 */ /* 0x00247000000e0000 */
[----:B--2---:R-:W-:Y:S05]  /*21cc0*/  @P0 BRA `(.L_x_4964) ;  /* 0x0000001400000947 */ /* 0x004fea0003800000 */
[----:B------:R-:W-:Y:S01]  /*21cd0*/  ULDC UR4, c[0x0][0xac8] ;  /* 0x0002b20000047ab9 */ /* 0x000fe20000000800 */
[----:B------:R-:W-:Y:S01]  /*21ce0*/  VIADD R21, R200, 0xb0 ;  /* 0x000000b0c8157836 */ /* 0x000fe20000000000 */
[----:B------:R-:W-:Y:S02]  /*21cf0*/  ISETP.GE.AND P1, PT, R142, UR4, PT ;  /* 0x000000048e007c0c */ /* 0x000fe4000bf26270 */
[----:B------:R-:W-:Y:S02]  /*21d00*/  ISETP.GE.AND P0, PT, R140, UR4, PT ;  /* 0x000000048c007c0c */ /* 0x000fe4000bf06270 */
[----:B------:R-:W-:Y:S02]  /*21d10*/  ISETP.GE.AND P2, PT, R200, UR4, PT ;  /* 0x00000004c8007c0c */ /* 0x000fe4000bf46270 */
[----:B------:R-:W-:Y:S02]  /*21d20*/  ISETP.GE.AND P3, PT, R138, UR4, PT ;  /* 0x000000048a007c0c */ /* 0x000fe4000bf66270 */
[----:B------:R-:W-:-:S02]  /*21d30*/  ISETP.GE.AND P4, PT, R237, UR4, PT ;  /* 0x00000004ed007c0c */ /* 0x000fc4000bf86270 */
[----:B------:R-:W-:-:S03]  /*21d40*/  SHF.R.S32.HI R25, RZ, 0x1f, R220 ;  /* 0x0000001fff197819 */ /* 0x000fc600000114dc */
[-C--:B-1----:R-:W-:Y:S02]  /*21d50*/  @!P1 LEA R6, P5, R142, R2.reuse, 0x2 ;  /* 0x000000028e069211 */ /* 0x082fe400078a10ff */
[-C--:B------:R-:W-:Y:S02]  /*21d60*/  @!P0 LEA R8, P6, R140, R2.reuse, 0x2 ;  /* 0x000000028c088211 */ /* 0x080fe400078c10ff */
[-C--:B---3--:R-:W-:Y:S01]  /*21d70*/  @!P1 LEA.HI.X R7, R142, R3.reuse, R143, 0x2, P5 ;  /* 0x000000038e079211 */ /* 0x088fe200028f148f */
[----:B------:R-:W-:Y:S01]  /*21d80*/  @!P2 IMAD.WIDE R4, R200, 0x4, R2 ;  /* 0x00000004c804a825 */ /* 0x000fe200078e0202 */
[----:B------:R-:W-:Y:S02]  /*21d90*/  ISETP.GE.AND P5, PT, R236, UR4, PT ;  /* 0x00000004ec007c0c */ /* 0x000fe4000bfa6270 */
[----:B------:R-:W-:Y:S02]  /*21da0*/  @!P0 LEA.HI.X R9, R140, R3, R141, 0x2, P6 ;  /* 0x000000038c098211 */ /* 0x000fe400030f148d */
[----:B------:R1:W-:Y:S01]  /*21db0*/  @!P2 ST.E.64 desc[UR46][R4.64], R26 ;  /* 0x0000001a0400a985 */ /* 0x0003e2000c101b2e */
[----:B------:R-:W-:-:S02]  /*21dc0*/  @!P3 LEA R10, P6, R138, R2, 0x2 ;  /* 0x000000028a0ab211 */ /* 0x000fc400078c10ff */
[-C--:B------:R-:W-:Y:S01]  /*21dd0*/  @!P4 LEA R12, P2, R237, R2.reuse, 0x2 ;  /* 0x00000002ed0cc211 */ /* 0x080fe200078410ff */
[----:B------:R2:W-:Y:S01]  /*21de0*/  @!P1 ST.E.64 desc[UR46][R6.64], R30 ;  /* 0x0000001e06009985 */ /* 0x0005e2000c101b2e */
[----:B------:R-:W-:Y:S02]  /*21df0*/  ISETP.GE.AND P1, PT, R234, UR4, PT ;  /* 0x00000004ea007c0c */ /* 0x000fe4000bf26270 */
[-C--:B------:R-:W-:Y:S01]  /*21e00*/  @!P3 LEA.HI.X R11, R138, R3.reuse, R139, 0x2, P6 ;  /* 0x000000038a0bb211 */ /* 0x080fe200030f148b */
[----:B------:R3:W-:Y:S01]  /*21e10*/  @!P0 ST.E.64 desc[UR46][R8.64], R34 ;  /* 0x0000002208008985 */ /* 0x0007e2000c101b2e */
[----:B------:R-:W-:Y:S02]  /*21e20*/  ISETP.GE.AND P0, PT, R235, UR4, PT ;  /* 0x00000004eb007c0c */ /* 0x000fe4000bf06270 */
[----:B0-----:R-:W-:Y:S01]  /*21e30*/  @!P5 LEA R14, P6, R236, R2, 0x2 ;  /* 0x00000002ec0ed211 */ /* 0x001fe200078c10ff */
[----:B------:R0:W-:Y:S01]  /*21e40*/  @!P3 ST.E.64 desc[UR46][R10.64], R38 ;  /* 0x000000260a00b985 */ /* 0x0001e2000c101b2e */
[----:B------:R-:W-:Y:S01]  /*21e50*/  @!P4 LEA.HI.X R13, R237, R3, R99, 0x2, P2 ;  /* 0x00000003ed0dc211 */ /* 0x000fe200010f1463 */
[----:B-1----:R-:W-:Y:S01]  /*21e60*/  VIADD R27, R200, 0xa0 ;  /* 0x000000a0c81b7836 */ /* 0x002fe20000000000 */
[----:B------:R-:W-:-:S02]  /*21e70*/  ISETP.GE.AND P2, PT, R233, UR4, PT ;  /* 0x00000004e9007c0c */ /* 0x000fc4000bf46270 */
[-C--:B------:R-:W-:Y:S01]  /*21e80*/  @!P5 LEA.HI.X R15, R236, R3.reuse, R98, 0x2, P6 ;  /* 0x00000003ec0fd211 */ /* 0x080fe200030f1462 */
[----:B------:R1:W-:Y:S01]  /*21e90*/  @!P4 ST.E.64 desc[UR46][R12.64], R42 ;  /* 0x0000002a0c00c985 */ /* 0x0003e2000c101b2e */
[----:B------:R-:W-:Y:S02]  /*21ea0*/  ISETP.GE.AND P3, PT, R232, UR4, PT ;  /* 0x00000004e8007c0c */ /* 0x000fe4000bf66270 */
[----:B------:R-:W-:Y:S01]  /*21eb0*/  ISETP.GE.AND P4, PT, R231, UR4, PT ;  /* 0x00000004e7007c0c */ /* 0x000fe2000bf86270 */
[----:B------:R4:W-:Y:S01]  /*21ec0*/  @!P5 ST.E.64 desc[UR46][R14.64], R46 ;  /* 0x0000002e0e00d985 */ /* 0x0009e2000c101b2e */
[CC--:B------:R-:W-:Y:S02]  /*21ed0*/  @!P0 LEA R4, P6, R235.reuse, R2.reuse, 0x2 ;  /* 0x00000002eb048211 */ /* 0x0c0fe400078c10ff */
[----:B--2---:R-:W-:Y:S02]  /*21ee0*/  @!P1 LEA R6, P5, R234, R2, 0x2 ;  /* 0x00000002ea069211 */ /* 0x004fe400078a10ff */
[----:B------:R-:W-:-:S02]  /*21ef0*/  @!P0 LEA.HI.X R5, R235, R3, R97, 0x2, P6 ;  /* 0x00000003eb058211 */ /* 0x000fc400030f1461 */
[CC--:B---3--:R-:W-:Y:S02]  /*21f00*/  @!P2 LEA R8, P6, R233.reuse, R2.reuse, 0x2 ;  /* 0x00000002e908a211 */ /* 0x0c8fe400078c10ff */
[-C--:B------:R-:W-:Y:S01]  /*21f10*/  @!P1 LEA.HI.X R7, R234, R3.reuse, R96, 0x2, P5 ;  /* 0x00000003ea079211 */ /* 0x080fe200028f1460 */
[----:B------:R2:W-:Y:S01]  /*21f20*/  @!P0 ST.E.64 desc[UR46][R4.64], R50 ;  /* 0x0000003204008985 */ /* 0x0005e2000c101b2e */
[----:B------:R-:W-:Y:S02]  /*21f30*/  ISETP.GE.AND P5, PT, R230, UR4, PT ;  /* 0x00000004e6007c0c */ /* 0x000fe4000bfa6270 */
[----:B------:R-:W-:Y:S01]  /*21f40*/  @!P2 LEA.HI.X R9, R233, R3, R95, 0x2, P6 ;  /* 0x00000003e909a211 */ /* 0x000fe200030f145f */
[----:B------:R3:W-:Y:S01]  /*21f50*/  @!P1 ST.E.64 desc[UR46][R6.64], R54 ;  /* 0x0000003606009985 */ /* 0x0007e2000c101b2e */
[-C--:B0-----:R-:W-:Y:S02]  /*21f60*/  @!P3 LEA R10, P1, R232, R2.reuse, 0x2 ;  /* 0x00000002e80ab211 */ /* 0x081fe400078210ff */
[----:B-1----:R-:W-:Y:S01]  /*21f70*/  @!P4 LEA R12, P0, R231, R2, 0x2 ;  /* 0x00000002e70cc211 */ /* 0x002fe200078010ff */
[----:B------:R0:W-:Y:S01]  /*21f80*/  @!P2 ST.E.64 desc[UR46][R8.64], R126 ;  /* 0x0000007e0800a985 */ /* 0x0001e2000c101b2e */
[----:B------:R-:W-:-:S02]  /*21f90*/  ISETP.GE.AND P2, PT, R229, UR4, PT ;  /* 0x00000004e5007c0c */ /* 0x000fc4000bf46270 */
[-C--:B------:R-:W-:Y:S02]  /*21fa0*/  @!P3 LEA.HI.X R11, R232, R3.reuse, R94, 0x2, P1 ;  /* 0x00000003e80bb211 */ /* 0x080fe400008f145e */
[----:B------:R-:W-:Y:S02]  /*21fb0*/  ISETP.GE.AND P1, PT, R228, UR4, PT ;  /* 0x00000004e4007c0c */ /* 0x000fe4000bf26270 */
[C---:B----4-:R-:W-:Y:S01]  /*21fc0*/  @!P5 LEA R14, P6, R230.reuse, R2, 0x2 ;  /* 0x00000002e60ed211 */ /* 0x050fe200078c10ff */
[----:B------:R1:W-:Y:S01]  /*21fd0*/  @!P3 ST.E.64 desc[UR46][R10.64], R62 ;  /* 0x0000003e0a00b985 */ /* 0x0003e2000c101b2e */
[-C--:B------:R-:W-:Y:S02]  /*21fe0*/  @!P4 LEA.HI.X R13, R231, R3.reuse, R93, 0x2, P0 ;  /* 0x00000003e70dc211 */ /* 0x080fe400000f145d */
[----:B------:R-:W-:Y:S02]  /*21ff0*/  @!P5 LEA.HI.X R15, R230, R3, R92, 0x2, P6 ;  /* 0x00000003e60fd211 */ /* 0x000fe400030f145c */
[----:B------:R-:W-:Y:S01]  /*22000*/  ISETP.GE.AND P0, PT, R227, UR4, PT ;  /* 0x00000004e3007c0c */ /* 0x000fe2000bf06270 */
[----:B------:R-:W-:Y:S01]  /*22010*/  @!P4 ST.E.64 desc[UR46][R12.64], R66 ;  /* 0x000000420c00c985 */ /* 0x000fe2000c101b2e */
[----:B------:R-:W-:-:S02]  /*22020*/  ISETP.GE.AND P3, PT, R226, UR4, PT ;  /* 0x00000004e2007c0c */ /* 0x000fc4000bf66270 */
[-C--:B--2---:R-:W-:Y:S01]  /*22030*/  @!P2 LEA R4, P6, R229, R2.reuse, 0x2 ;  /* 0x00000002e504a211 */ /* 0x084fe200078c10ff */
[----:B------:R2:W-:Y:S01]  /*22040*/  @!P5 ST.E.64 desc[UR46][R14.64], R70 ;  /* 0x000000460e00d985 */ /* 0x0005e2000c101b2e */
[----:B------:R-:W-:Y:S02]  /*22050*/  ISETP.GE.AND P4, PT, R225, UR4, PT ;  /* 0x00000004e1007c0c */ /* 0x000fe4000bf86270 */
[CC--:B---3--:R-:W-:Y:S02]  /*22060*/  @!P1 LEA R6, P5, R228.reuse, R2.reuse, 0x2 ;  /* 0x00000002e4069211 */ /* 0x0c8fe400078a10ff */
[-C--:B------:R-:W-:Y:S02]  /*22070*/  @!P2 LEA.HI.X R5, R229, R3.reuse, R91, 0x2, P6 ;  /* 0x00000003e505a211 */ /* 0x080fe400030f145b */
[----:B------:R-:W-:Y:S02]  /*22080*/  @!P1 LEA.HI.X R7, R228, R3, R90, 0x2, P5 ;  /* 0x00000003e4079211 */ /* 0x000fe400028f145a */
[----:B0-----:R-:W-:Y:S01]  /*22090*/  @!P0 LEA R8, P6, R227, R2, 0x2 ;  /* 0x00000002e3088211 */ /* 0x001fe200078c10ff */
[----:B------:R0:W-:Y:S01]  /*220a0*/  @!P2 ST.E.64 desc[UR46][R4.64], R128 ;  /* 0x000000800400a985 */ /* 0x0001e2000c101b2e */
[----:B------:R-:W-:-:S02]  /*220b0*/  ISETP.GE.AND P2, PT, R224, UR4, PT ;  /* 0x00000004e0007c0c */ /* 0x000fc4000bf46270 */
[-C--:B------:R-:W-:Y:S01]  /*220c0*/  @!P0 LEA.HI.X R9, R227, R3.reuse, R87, 0x2, P6 ;  /* 0x00000003e3098211 */ /* 0x080fe200030f1457 */
[----:B------:R3:W-:Y:S01]  /*220d0*/  @!P1 ST.E.64 desc[UR46][R6.64], R78 ;  /* 0x0000004e06009985 */ /* 0x0007e2000c101b2e */
[-C--:B-1----:R-:W-:Y:S01]  /*220e0*/  @!P3 LEA R10, P1, R226, R2.reuse, 0x2 ;  /* 0x00000002e20ab211 */ /* 0x082fe200078210ff */
[----:B--2---:R-:W-:Y:S01]  /*220f0*/  VIADD R15, R200, 0xa8 ;  /* 0x000000a8c80f7836 */ /* 0x004fe20000000000 */
[----:B------:R-:W-:Y:S01]  /*22100*/  @!P4 LEA R12, P5, R225, R2, 0x2 ;  /* 0x00000002e10cc211 */ /* 0x000fe200078a10ff */
[----:B------:R1:W-:Y:S01]  /*22110*/  @!P0 ST.E.64 desc[UR46][R8.64], R82 ;  /* 0x0000005208008985 */ /* 0x0003e2000c101b2e */
[-C--:B------:R-:W-:Y:S02]  /*22120*/  @!P3 LEA.HI.X R11, R226, R3.reuse, R86, 0x2, P1 ;  /* 0x00000003e20bb211 */ /* 0x080fe400008f1456 */
[----:B------:R-:W-:Y:S02]  /*22130*/  ISETP.GE.AND P1, PT, R223, UR4, PT ;  /* 0x00000004df007c0c */ /* 0x000fe4000bf26270 */
[----:B------:R-:W-:Y:S01]  /*22140*/  @!P4 LEA.HI.X R13, R225, R3, R85, 0x2, P5 ;  /* 0x00000003e10dc211 */ /* 0x000fe200028f1455 */
[----:B------:R2:W-:Y:S01]  /*22150*/  @!P3 ST.E.64 desc[UR46][R10.64], R130 ;  /* 0x000000820a00b985 */ /* 0x0005e2000c101b2e */
[----:B------:R-:W-:-:S02]  /*22160*/  ISETP.GE.AND P0, PT, R220, UR4, PT ;  /* 0x00000004dc007c0c */ /* 0x000fc4000bf06270 */
[CC--:B0-----:R-:W-:Y:S01]  /*22170*/  @!P2 LEA R4, P5, R224.reuse, R2.reuse, 0x2 ;  /* 0x00000002e004a211 */ /* 0x0c1fe200078a10ff */
[----:B------:R0:W-:Y:S01]  /*22180*/  @!P4 ST.E.64 desc[UR46][R12.64], R132 ;  /* 0x000000840c00c985 */ /* 0x0001e2000c101b2e */
[----:B------:R-:W-:Y:S02]  /*22190*/  ISETP.GE.AND P4, PT, R27, UR4, PT ;  /* 0x000000041b007c0c */ /* 0x000fe4000bf86270 */
[----:B------:R-:W-:Y:S02]  /*221a0*/  ISETP.GE.AND P3, PT, R15, UR4, PT ;  /* 0x000000040f007c0c */ /* 0x000fe4000bf66270 */
[----:B------:R-:W-:Y:S02]  /*221b0*/  @!P2 LEA.HI.X R5, R224, R3, R84, 0x2, P5 ;  /* 0x00000003e005a211 */ /* 0x000fe400028f1454 */
[-C--:B---3--:R-:W-:Y:S02]  /*221c0*/  @!P1 LEA R6, P6, R223, R2.reuse, 0x2 ;  /* 0x00000002df069211 */ /* 0x088fe400078c10ff */
[----:B------:R-:W-:Y:S01]  /*221d0*/  SHF.R.S32.HI R0, RZ, 0x1f, R27 ;  /* 0x0000001fff007819 */ /* 0x000fe2000001141b */
[----:B------:R3:W-:Y:S01]  /*221e0*/  @!P2 ST.E.64 desc[UR46][R4.64], R134 ;  /* 0x000000860400a985 */ /* 0x0007e2000c101b2e */
[----:B-1----:R-:W-:-:S02]  /*221f0*/  @!P0 LEA R8, P5, R220, R2, 0x2 ;  /* 0x00000002dc088211 */ /* 0x002fc400078a10ff */
[-C--:B------:R-:W-:Y:S02]  /*22200*/  @!P1 LEA.HI.X R7, R223, R3.reuse, R74, 0x2, P6 ;  /* 0x00000003df079211 */ /* 0x080fe400030f144a */
[----:B------:R-:W-:Y:S02]  /*22210*/  ISETP.GE.AND P6, PT, R21, UR4, PT ;  /* 0x0000000415007c0c */ /* 0x000fe4000bfc6270 */
[----:B------:R-:W-:Y:S01]  /*22220*/  @!P0 LEA.HI.X R9, R220, R3, R25, 0x2, P5 ;  /* 0x00000003dc098211 */ /* 0x000fe200028f1419 */
[----:B------:R3:W-:Y:S01]  /*22230*/  @!P1 ST.E.64 desc[UR46][R6.64], R136 ;  /* 0x0000008806009985 */ /* 0x0007e2000c101b2e */
[----:B--2---:R-:W-:-:S03]  /*22240*/  @!P4 LEA R10, P5, R27, R2, 0x2 ;  /* 0x000000021b0ac211 */ /* 0x004fc600078a10ff */
[----:B------:R3:W-:Y:S01]  /*22250*/  @!P0 ST.E.64 desc[UR46][R8.64], R102 ;  /* 0x0000006608008985 */ /* 0x0007e2000c101b2e */
[-C--:B------:R-:W-:Y:S02]  /*22260*/  @!P4 LEA.HI.X R11, R27, R3.reuse, R0, 0x2, P5 ;  /* 0x000000031b0bc211 */ /* 0x080fe400028f1400 */
[----:B------:R-:W-:Y:S02]  /*22270*/  SHF.R.S32.HI R0, RZ, 0x1f, R15 ;  /* 0x0000001fff007819 */ /* 0x000fe4000001140f */
[C---:B0-----:R-:W-:Y:S01]  /*22280*/  @!P3 LEA R12, P5, R15.reuse, R2, 0x2 ;  /* 0x000000020f0cb211 */ /* 0x041fe200078a10ff */
[----:B------:R3:W-:Y:S03]  /*22290*/  @!P4 ST.E.64 desc[UR46][R10.64], R106 ;  /* 0x0000006a0a00c985 */ /* 0x0007e6000c101b2e */
[----:B------:R-:W-:Y:S02]  /*222a0*/  @!P3 LEA.HI.X R13, R15, R3, R0, 0x2, P5 ;  /* 0x000000030f0db211 */ /* 0x000fe400028f1400 */
[----:B------:R-:W-:-:S02]  /*222b0*/  SHF.R.S32.HI R0, RZ, 0x1f, R21 ;  /* 0x0000001fff007819 */ /* 0x000fc40000011415 */
[C---:B------:R-:W-:Y:S01]  /*222c0*/  @!P6 LEA R14, P5, R21.reuse, R2, 0x2 ;  /* 0x00000002150ee211 */ /* 0x040fe200078a10ff */
[----:B------:R3:W-:Y:S03]  /*222d0*/  @!P3 ST.E.64 desc[UR46][R12.64], R110 ;  /* 0x0000006e0c00b985 */ /* 0x0007e6000c101b2e */
[----:B------:R-:W-:Y:S01]  /*222e0*/  @!P6 LEA.HI.X R15, R21, R3, R0, 0x2, P5 ;  /* 0x00000003150fe211 */ /* 0x000fe200028f1400 */
[----:B------:R-:W-:-:S04]  /*222f0*/  VIADD R21, R200, 0xb8 ;  /* 0x000000b8c8157836 */ /* 0x000fc80000000000 */
[----:B------:R3:W-:Y:S01]  /*22300*/  @!P6 ST.E.64 desc[UR46][R14.64], R114 ;  /* 0x000000720e00e985 */ /* 0x0007e2000c101b2e */
[----:B------:R-:W-:-:S13]  /*22310*/  ISETP.GE.AND P0, PT, R21, UR4, PT ;  /* 0x0000000415007c0c */ /* 0x000fda000bf06270 */
[----:B---3--:R-:W-:Y:S05]  /*22320*/  @P0 BRA `(.L_x_4964) ;  /* 0x0000000c00680947 */ /* 0x008fea0003800000 */
[----:B------:R-:W-:Y:S02]  /*22330*/  LEA R2, P0, R21, R2, 0x2 ;  /* 0x0000000215027211 */ /* 0x000fe400078010ff */
[----:B------:R-:W-:-:S04]  /*22340*/  SHF.R.S32.HI R0, RZ, 0x1f, R21 ;  /* 0x0000001fff007819 */ /* 0x000fc80000011415 */
[----:B------:R-:W-:-:S05]  /*22350*/  LEA.HI.X R3, R21, R3, R0, 0x2, P0 ;  /* 0x0000000315037211 */ /* 0x000fca00000f1400 */
[----:B------:R0:W-:Y:S01]  /*22360*/  ST.E.64 desc[UR46][R2.64], R118 ;  /* 0x0000007602007985 */ /* 0x0001e2000c101b2e */
[----:B------:R-:W-:Y:S05]  /*22370*/  BRA `(.L_x_4964) ;  /* 0x0000000c00547947 */ /* 0x000fea0003800000 */
.L_x_4955:
[----:B------:R-:W-:Y:S01]  /*22380*/  ULDC.64 UR4, c[0x0][0xc08] ;  /* 0x0003020000047ab9 */ /* 0x000fe20000000a00 */
[----:B------:R-:W2:Y:S01]  /*22390*/  LDC.64 R2, c[0x0][0xc00] ;  /* 0x00030000ff027b82 */ /* 0x000ea20000000a00 */
[----:B------:R-:W-:Y:S02]  /*223a0*/  ISETP.NE.U32.AND P0, PT, RZ, UR4, PT ;  /* 0x00000004ff007c0c */ /* 0x000fe4000bf05070 */
[----:B------:R-:W-:Y:S02]  /*223b0*/  MOV R15, RZ ;  /* 0x000000ff000f7202 */ /* 0x000fe40000000f00 */
[----:B------:R-:W-:Y:S01]  /*223c0*/  ISETP.NE.AND.EX P1, PT, RZ, UR5, PT, P0 ;  /* 0x00000005ff007c0c */ /* 0x000fe2000bf25300 */
[----:B------:R-:W-:Y:S02]  /*223d0*/  ULDC.64 UR4, c[0x0][0xc00] ;  /* 0x0003000000047ab9 */ /* 0x000fe40000000a00 */
[----:B------:R-:W-:-:S04]  /*223e0*/  ISETP.NE.U32.AND P0, PT, RZ, UR4, PT ;  /* 0x00000004ff007c0c */ /* 0x000fc8000bf05070 */
[----:B------:R-:W-:-:S06]  /*223f0*/  ISETP.NE.AND.EX P0, PT, RZ, UR5, PT, P0 ;  /* 0x00000005ff007c0c */ /* 0x000fcc000bf05300 */
[----:B------:R-:W3:Y:S01]  /*22400*/  @P1 LDC.64 R4, c[0x0][0xc08] ;  /* 0x00030200ff041b82 */ /* 0x000ee20000000a00 */
[----:B------:R-:W-:Y:S02]  /*22410*/  ULDC UR4, c[0x0][0xa88] ;  /* 0x0002a20000047ab9 */ /* 0x000fe40000000800 */
[----:B------:R-:W-:Y:S02]  /*22420*/  IMAD.U32 R0, RZ, RZ, UR4 ;  /* 0x00000004ff007e24 */ /* 0x000fe4000f8e00ff */
[----:B--2---:R-:W-:-:S05]  /*22430*/  IMAD.WIDE R2, R217, 0x4, R2 ;  /* 0x00000004d9027825 */ /* 0x004fca00078e0202 */
[----:B------:R2:W5:Y:S01]  /*22440*/  @P0 LDG.E R15, desc[UR46][R2.64] ;  /* 0x0000002e020f0981 */ /* 0x000562000c1e1900 */
[----:B---3--:R-:W-:-:S05]  /*22450*/  @P1 IMAD.WIDE R4, R217, 0x4, R4 ;  /* 0x00000004d9041825 */ /* 0x008fca00078e0204 */
[----:B------:R2:W5:Y:S01]  /*22460*/  @P1 LDG.E R0, desc[UR46][R4.64] ;  /* 0x0000002e04001981 */ /* 0x000562000c1e1900 */
[----:B------:R-:W-:Y:S02]  /*22470*/  ISETP.NE.AND P2, PT, R216, RZ, PT ;  /* 0x000000ffd800720c */ /* 0x000fe40003f45270 */
[----:B------:R-:W-:Y:S01]  /*22480*/  SHF.R.S32.HI R26, RZ, 0x1f, R217 ;  /* 0x0000001fff1a7819 */ /* 0x000fe200000114d9 */
[----:B------:R-:W3:Y:S10]  /*22490*/  S2R R29, SR_TID.X ;  /* 0x00000000001d7919 */ /* 0x000ef40000002100 */
[----:B------:R-:W4:Y:S01]  /*224a0*/  @!P2 LDC R216, c[0x0][0xad4] ;  /* 0x0002b500ffd8ab82 */ /* 0x000f220000000800 */
[----:B---3--:R-:W-:Y:S01]  /*224b0*/  VIADD R6, R29, 0xffffff80 ;  /* 0xffffff801d067836 */ /* 0x008fe20000000000 */
[----:B----4-:R-:W-:-:S04]  /*224c0*/  ISETP.GT.AND P2, PT, R216, 0x1, PT ;  /* 0x00000001d800780c */ /* 0x010fc80003f44270 */
[----:B------:R-:W-:Y:S01]  /*224d0*/  ISETP.GT.AND P3, PT, R6, 0x7f, PT ;  /* 0x0000007f0600780c */ /* 0x000fe20003f64270 */
[----:B--2---:R-:W-:-:S12]  /*224e0*/  @P1 BRA `(.L_x_4967) ;  /* 0x0000000000101947 */ /* 0x004fd80003800000 */
[----:B------:R-:W-:Y:S05]  /*224f0*/  @!P0 BRA `(.L_x_4967) ;  /* 0x00000000000c8947 */ /* 0x000fea0003800000 */
[----:B------:R-:W2:Y:S04]  /*22500*/  LDG.E R5, desc[UR46][R2.64] ;  /* 0x0000002e02057981 */ /* 0x000ea8000c1e1900 */
[----:B-----5:R-:W2:Y:S02]  /*22510*/  LDG.E R0, desc[UR46][R2.64+0x4] ;  /* 0x0000042e02007981 */ /* 0x020ea4000c1e1900 */
[----:B--2---:R-:W-:-:S07]  /*22520*/  IMAD.IADD R0, R0, 0x1, -R5 ;  /* 0x0000000100007824 */ /* 0x004fce00078e0a05 */
.L_x_4967:
[----:B------:R-:W-:Y:S01]  /*22530*/  BSSY B1, `(.L_x_4968) ;  /* 0x0000035000017945 */ /* 0x000fe20003800000 */
[----:B------:R-:W-:Y:S02]  /*22540*/  SEL R27, R217, RZ, !P0 ;  /* 0x000000ffd91b7207 */ /* 0x000fe40004000000 */
[----:B------:R-:W-:Y:S02]  /*22550*/  SEL R26, R26, RZ, !P0 ;  /* 0x000000ff1a1a7207 */ /* 0x000fe40004000000 */
[----:B-----5:R-:W-:Y:S01]  /*22560*/  SHF.R.S32.HI R24, RZ, 0x1f, R15 ;  /* 0x0000001fff187819 */ /* 0x020fe2000001140f */
[----:B------:R-:W-:Y:S06]  /*22570*/  @P3 BRA `(.L_x_4969) ;  /* 0x0000000000c03947 */ /* 0x000fec0003800000 */
[----:B------:R-:W2:Y:S01]  /*22580*/  LDC R31, c[0x0][0xbe8] ;  /* 0x0002fa00ff1f7b82 */ /* 0x000ea20000000800 */
[----:B------:R-:W-:Y:S01]  /*22590*/  IADD3 R29, R212, -0x80, R29 ;  /* 0xffffff80d41d7810 */ /* 0x000fe20007ffe01d */
[----:B--2---:R-:W-:-:S05]  /*225a0*/  IMAD R2, R0, R31, RZ ;  /* 0x0000001f00027224 */ /* 0x004fca00078e02ff */
[----:B------:R-:W-:-:S13]  /*225b0*/  ISETP.GE.AND P0, PT, R29, R2, PT ;  /* 0x000000021d00720c */ /* 0x000fda0003f06270 */
[----:B------:R-:W-:Y:S05]  /*225c0*/  @P0 BRA `(.L_x_4969) ;  /* 0x0000000000ac0947 */ /* 0x000fea0003800000 */
[----:B------:R-:W-:Y:S01]  /*225d0*/  IMAD.MOV.U32 R20, RZ, RZ, 0x9b8 ;  /* 0x000009b8ff147424 */ /* 0x000fe200078e00ff */
[----:B------:R-:W-:Y:S01]  /*225e0*/  ISETP.GT.AND P0, PT, R216, 0x1, PT ;  /* 0x00000001d800780c */ /* 0x000fe20003f04270 */
[----:B------:R-:W2:Y:S01]  /*225f0*/  LDC.64 R2, c[0x0][0xba8] ;  /* 0x0002ea00ff027b82 */ /* 0x000ea20000000a00 */
[----:B------:R-:W-:Y:S01]  /*22600*/  ISETP.NE.AND P1, PT, R31, 0x1, PT ;  /* 0x000000011f00780c */ /* 0x000fe20003f25270 */
[----:B------:R-:W-:Y:S01]  /*22610*/  IMAD.MOV.U32 R21, RZ, RZ, R29 ;  /* 0x000000ffff157224 */ /* 0x000fe200078e001d */
[----:B------:R-:W-:Y:S02]  /*22620*/  SEL R20, R20, 0x978, P0 ;  /* 0x0000097814147807 */ /* 0x000fe40000000000 */
[----:B------:R-:W-:-:S03]  /*22630*/  SEL R221, R221, RZ, P0 ;  /* 0x000000ffdddd7207 */ /* 0x000fc60000000000 */
[----:B------:R-:W3:Y:S08]  /*22640*/  LDC.64 R8, c[0x0][R20+0x220] ;  /* 0x0000880014087b82 */ /* 0x000ef00000000a00 */
[----:B------:R-:W4:Y:S08]  /*22650*/  LDC.64 R6, c[0x0][R20+0x218] ;  /* 0x0000860014067b82 */ /* 0x000f300000000a00 */
[----:B------:R-:W5:Y:S08]  /*22660*/  LDC.64 R10, c[0x0][R20+0x228] ;  /* 0x00008a00140a7b82 */ /* 0x000f700000000a00 */
[----:B------:R-:W0:Y:S08]  /*22670*/  LDC.64 R4, c[0x0][R20+0x210] ;  /* 0x0000840014047b82 */ /* 0x000e300000000a00 */
[----:B------:R-:W1:Y:S08]  /*22680*/  @P1 LDC R14, c[0x0][0xbec] ;  /* 0x0002fb00ff0e1b82 */ /* 0x000e700000000800 */
[----:B------:R-:W5:Y:S01]  /*22690*/  @P1 LDC R33, c[0x0][0xbf0] ;  /* 0x0002fc00ff211b82 */ /* 0x000f620000000800 */
[----:B---3--:R-:W-:-:S07]  /*226a0*/  IMAD R9, R9, R27, RZ ;  /* 0x0000001b09097224 */ /* 0x008fce00078e02ff */
[----:B--2---:R-:W2:Y:S01]  /*226b0*/  @!P0 LDC R2, c[0x0][0xb50] ;  /* 0x0002d400ff028b82 */ /* 0x004ea20000000800 */
[----:B------:R-:W-:-:S04]  /*226c0*/  IMAD.WIDE.U32 R12, R8, R27, RZ ;  /* 0x0000001b080c7225 */ /* 0x000fc800078e00ff */
[----:B------:R-:W-:Y:S02]  /*226d0*/  IMAD R9, R8, R26, R9 ;  /* 0x0000001a08097224 */ /* 0x000fe400078e0209 */
[----:B-1----:R-:W-:Y:S01]  /*226e0*/  @P1 IMAD.HI.U32 R14, R29, R14, RZ ;  /* 0x0000000e1d0e1227 */ /* 0x002fe200078e00ff */
[----:B------:R-:W1:Y:S03]  /*226f0*/  @!P0 LDC R3, c[0x0][0xb54] ;  /* 0x0002d500ff038b82 */ /* 0x000e660000000800 */
[-C--:B----4-:R-:W-:Y:S02]  /*22700*/  IMAD R25, R7, R215.reuse, RZ ;  /* 0x000000d707197224 */ /* 0x090fe400078e02ff */
[----:B------:R-:W-:Y:S01]  /*22710*/  IMAD.WIDE.U32 R6, R6, R215, RZ ;  /* 0x000000d706067225 */ /* 0x000fe200078e00ff */
[----:B-----5:R-:W-:-:S03]  /*22720*/  @P1 SHF.R.U32.HI R21, RZ, R33, R14 ;  /* 0x00000021ff151219 */ /* 0x020fc6000001160e */
        /* <DEDUP_REMOVED lines=12> */
[----:B0-----:R-:W-:Y:S01]  /*227f0*/  IMAD R5, R5, R9, RZ ;  /* 0x0000000905057224 */ /* 0x001fe200078e02ff */
[----:B------:R-:W-:-:S05]  /*22800*/  SHF.R.S32.HI R11, RZ, 0x1f, R9 ;  /* 0x0000001fff0b7819 */ /* 0x000fca0000011409 */
[C---:B------:R-:W-:Y:S02]  /*22810*/  IMAD R11, R4.reuse, R11, R5 ;  /* 0x0000000b040b7224 */ /* 0x040fe400078e0205 */
[----:B------:R-:W-:-:S04]  /*22820*/  IMAD.WIDE.U32 R4, R4, R9, R6 ;  /* 0x0000000904047225 */ /* 0x000fc800078e0006 */
[----:B------:R-:W-:Y:S01]  /*22830*/  IMAD.IADD R5, R5, 0x1, R11 ;  /* 0x0000000105057824 */ /* 0x000fe200078e020b */
[----:B--2---:R-:W-:-:S04]  /*22840*/  LEA R2, P0, R4, R2, 0x2 ;  /* 0x0000000204027211 */ /* 0x004fc800078010ff */
[----:B-1----:R-:W-:Y:S01]  /*22850*/  LEA.HI.X R3, R4, R3, R5, 0x2, P0 ;  /* 0x0000000304037211 */ /* 0x002fe200000f1405 */
[----:B------:R-:W-:-:S05]  /*22860*/  IMAD.MOV.U32 R5, RZ, RZ, -0x800000 ;  /* 0xff800000ff057424 */ /* 0x000fca00078e00ff */
[----:B------:R2:W-:Y:S03]  /*22870*/  STG.E desc[UR46][R2.64], R5 ;  /* 0x0000000502007986 */ /* 0x0005e6000c10192e */
.L_x_4969:
[----:B------:R-:W-:Y:S05]  /*22880*/  BSYNC B1 ;  /* 0x0000000000017941 */ /* 0x000fea0003800000 */
.L_x_4968:
        /* <DEDUP_REMOVED lines=20> */
[----:B------:R-:W-:Y:S01]  /*229d0*/  LEA R5, R13, R10, 0x5 ;  /* 0x0000000a0d057211 */ /* 0x000fe200078e28ff */
[----:B------:R-:W-:Y:S01]  /*229e0*/  IMAD R3, R215, UR5, R3 ;  /* 0x00000005d7037c24 */ /* 0x000fe2000f8e0203 */
[----:B------:R-:W-:Y:S01]  /*229f0*/  ULDC.64 UR4, c[0x0][0xaf0] ;  /* 0x0002bc0000047ab9 */ /* 0x000fe20000000a00 */
[----:B------:R-:W-:Y:S02]  /*22a00*/  IMAD.SHL.U32 R13, R13, 0x8, RZ ;  /* 0x000000080d0d7824 */ /* 0x000fe400078e00ff */
[----:B------:R-:W-:Y:S02]  /*22a10*/  IMAD.IADD R8, R212, 0x1, R5 ;  /* 0x00000001d4087824 */ /* 0x000fe400078e0205 */
        /* <DEDUP_REMOVED lines=16> */
[----:B------:R-:W-:Y:S01]  /*22b20*/  IMAD.IADD R212, R10, 0x1, R212 ;  /* 0x000000010ad47824 */ /* 0x000fe200078e02d4 */
[----:B------:R-:W-:Y:S01]  /*22b30*/  SHF.R.S32.HI R10, RZ, 0x1f, R13 ;  /* 0x0000001fff0a7819 */ /* 0x000fe2000001140d */
[----:B------:R-:W-:Y:S02]  /*22b40*/  IMAD.IADD R3, R3, 0x1, R5 ;  /* 0x0000000103037824 */ /* 0x000fe400078e0205 */
[----:B------:R-:W-:Y:S02]  /*22b50*/  IMAD R6, R4, UR4, RZ ;  /* 0x0000000404067c24 */ /* 0x000fe4000f8e02ff */
[----:B------:R-:W-:Y:S02]  /*22b60*/  IMAD R9, R0, R9, RZ ;  /* 0x0000000900097224 */ /* 0x000fe400078e02ff */
[----:B------:R-:W-:-:S02]  /*22b70*/  VIADD R4, R212, 0x40 ;  /* 0x00000040d4047836 */ /* 0x000fc40000000000 */
[C---:B------:R-:W-:Y:S01]  /*22b80*/  IMAD R5, R7.reuse, UR5, R6 ;  /* 0x0000000507057c24 */ /* 0x040fe2000f8e0206 */
[-C--:B------:R-:W-:Y:S01]  /*22b90*/  ISETP.GE.AND P2, PT, R212, R9.reuse, PT ;  /* 0x00000009d400720c */ /* 0x080fe20003f46270 */
[----:B------:R-:W-:Y:S01]  /*22ba0*/  IMAD.WIDE.U32 R2, R7, UR4, R2 ;  /* 0x0000000407027c25 */ /* 0x000fe2000f8e0002 */
[----:B------:R-:W-:Y:S01]  /*22bb0*/  ULDC.64 UR4, c[0x0][0xa80] ;  /* 0x0002a00000047ab9 */ /* 0x000fe20000000a00 */
[-C--:B------:R-:W-:Y:S02]  /*22bc0*/  ISETP.GE.AND P1, PT, R4, R9.reuse, PT ;  /* 0x000000090400720c */ /* 0x080fe40003f26270 */
[----:B------:R-:W-:Y:S01]  /*22bd0*/  IMAD.IADD R3, R3, 0x1, R5 ;  /* 0x0000000103037824 */ /* 0x000fe200078e0205 */
[----:B------:R-:W-:Y:S01]  /*22be0*/  LEA R4, P3, R2, UR4, 0x1 ;  /* 0x0000000402047c11 */ /* 0x000fe2000f8608ff */
[----:B------:R-:W-:Y:S02]  /*22bf0*/  VIADD R0, R212, 0x20 ;  /* 0x00000020d4007836 */ /* 0x000fe40000000000 */
[C---:B------:R-:W-:Y:S01]  /*22c00*/  VIADD R11, R13.reuse, 0x80 ;  /* 0x000000800d0b7836 */ /* 0x040fe20000000000 */
[----:B------:R-:W-:Y:S01]  /*22c10*/  LEA.HI.X R5, R2, UR5, R3, 0x1, P3 ;  /* 0x0000000502057c11 */ /* 0x000fe200098f0c03 */
[----:B------:R-:W-:Y:S01]  /*22c20*/  VIADD R7, R13, 0x40 ;  /* 0x000000400d077836 */ /* 0x000fe20000000000 */
[----:B------:R-:W-:Y:S01]  /*22c30*/  ISETP.GE.AND P0, PT, R0, R9, PT ;  /* 0x000000090000720c */ /* 0x000fe20003f06270 */
[----:B------:R2:W3:Y:S01]  /*22c40*/  SHFL.IDX PT, R2, R4, RZ, 0x181f ;  /* 0x00181fff04027589 */ /* 0x0004e200000e0000 */
[----:B------:R-:W-:-:S02]  /*22c50*/  SHF.R.S32.HI R6, RZ, 0x1f, R11 ;  /* 0x0000001fff067819 */ /* 0x000fc4000001140b */
[----:B------:R-:W-:Y:S01]  /*22c60*/  SHF.R.S32.HI R8, RZ, 0x1f, R7 ;  /* 0x0000001fff087819 */ /* 0x000fe20000011407 */
[----:B------:R2:W4:Y:S01]  /*22c70*/  SHFL.IDX PT, R0, R5, RZ, 0x181f ;  /* 0x00181fff05007589 */ /* 0x00052200000e0000 */
[----:B------:R-:W-:Y:S07]  /*22c80*/  @P2 BRA `(.L_x_4971) ;  /* 0x0000000000342947 */ /* 0x000fee0003800000 */
        /* <DEDUP_REMOVED lines=13> */
.L_x_4971:
[----:B------:R-:W-:Y:S05]  /*22d60*/  BSYNC B1 ;  /* 0x0000000000017941 */ /* 0x000fea0003800000 */
.L_x_4970:
        /* <DEDUP_REMOVED lines=17> */
.L_x_4973:
[----:B------:R-:W-:Y:S05]  /*22e80*/  BSYNC B1 ;  /* 0x0000000000017941 */ /* 0x000fea0003800000 */
.L_x_4972:
        /* <DEDUP_REMOVED lines=17> */
.L_x_4975:
[----:B------:R-:W-:Y:S05]  /*22fa0*/  BSYNC B1 ;  /* 0x0000000000017941 */ /* 0x000fea0003800000 */
.L_x_4974:
[----:B0-----:R-:W-:Y:S01]  /*22fb0*/  VIADD R0, R212, 0x60 ;  /* 0x00000060d4007836 */ /* 0x001fe20000000000 */
[----:B--2-4-:R-:W4:Y:S04]  /*22fc0*/  SHFL.IDX PT, R5, R5, 0x3, 0x181f ;  /* 0x00781f0005057f89 */ /* 0x014f2800000e0000 */
[----:B------:R-:W-:Y:S01]  /*22fd0*/  ISETP.GE.AND P0, PT, R0, R9, PT ;  /* 0x000000090000720c */ /* 0x000fe20003f06270 */
[----:B------:R0:W2:-:S12]  /*22fe0*/  SHFL.IDX PT, R2, R4, 0x3, 0x181f ;  /* 0x00781f0004027f89 */ /* 0x00009800000e0000 */
[----:B0-----:R-:W-:Y:S05]  /*22ff0*/  @P0 BRA `(.L_x_4964) ;  /* 0x0000000000340947 */ /* 0x001fea0003800000 */
[----:B------:R-:W-:Y:S02]  /*23000*/  ULDC UR4, c[0x0][0xac8] ;  /* 0x0002b20000047ab9 */ /* 0x000fe40000000800 */
[----:B------:R-:W-:Y:S02]  /*23010*/  ISETP.GE.AND P3, PT, R13, UR4, PT ;  /* 0x000000040d007c0c */ /* 0x000fe4000bf66270 */
[----:B------:R-:W-:Y:S02]  /*23020*/  ISETP.GE.AND P4, PT, R7, UR4, PT ;  /* 0x0000000407007c0c */ /* 0x000fe4000bf86270 */
[----:B------:R-:W-:-:S09]  /*23030*/  ISETP.GE.AND P5, PT, R11, UR4, PT ;  /* 0x000000040b007c0c */ /* 0x000fd2000bfa6270 */
[-C--:B--2---:R-:W-:Y:S02]  /*23040*/  @!P3 LEA R12, P0, R13, R2.reuse, 0x1 ;  /* 0x000000020d0cb211 */ /* 0x084fe400078008ff */
        /* <DEDUP_REMOVED lines=8> */
.L_x_4964:
[----:B------:R-:W-:Y:S05]  /*230d0*/  BSYNC B0 ;  /* 0x0000000000007941 */ /* 0x000fea0003800000 */
.L_x_4954:
[----:B------:R-:W-:Y:S02]  /*230e0*/  ULDC UR4, c[0x0][0xc3c] ;  /* 0x00030f0000047ab9 */ /* 0x000fe40000000800 */
[----:B-1----:R-:W-:-:S13]  /*230f0*/  ISETP.GE.AND P0, PT, R59, UR4, PT ;  /* 0x000000043b007c0c */ /* 0x002fda000bf06270 */
[----:B------:R-:W-:Y:S05]  /*23100*/  @!P0 BRA `(.L_x_4976) ;  /* 0xfffffde000608947 */ /* 0x000fea000383ffff */
[----:B------:R-:W-:Y:S05]  /*23110*/  BRA `(.L_x_4683) ;  /* 0x00000094008c7947 */ /* 0x000fea0003800000 */
.L_x_4681:
        /* <DEDUP_REMOVED lines=18> */
.L_x_4977:
[----:B------:R-:W-:Y:S01]  /*23240*/  LOP3.LUT R0, R6, 0x1f, RZ, 0xc0, !PT ;  /* 0x0000001f06007812 */ /* 0x000fe200078ec0ff */
[----:B------:R-:W-:Y:S01]  /*23250*/  ULDC UR4, c[0x0][0xc3c] ;  /* 0x00030f0000047ab9 */ /* 0x000fe20000000800 */
[----:B------:R-:W-:Y:S01]  /*23260*/  MOV R8, RZ ;  /* 0x000000ff00087202 */ /* 0x000fe20000000f00 */
[----:B------:R-:W0:Y:S01]  /*23270*/  S2UR UR6, SR_CTAID.X ;  /* 0x00000000000679c3 */ /* 0x000e220000002500 */
[----:B------:R-:W-:Y:S01]  /*23280*/  ISETP.NE.AND P0, PT, R0, 0x1f, PT ;  /* 0x0000001f0000780c */ /* 0x000fe20003f05270 */
[----:B------:R-:W-:-:S03]  /*23290*/  ULDC UR5, c[0x0][0xc38] ;  /* 0x00030e0000057ab9 */ /* 0x000fc60000000800 */
[----:B------:R-:W-:-:S13]  /*232a0*/  ISETP.GE.OR P1, PT, R0, UR4, !P0 ;  /* 0x0000000400007c0c */ /* 0x000fda000c726670 */
[----:B------:R-:W1:Y:S08]  /*232b0*/  @!P1 LDC.64 R2, c[0x0][0xc80] ;  /* 0x00032000ff029b82 */ /* 0x000e700000000a00 */
[----:B------:R-:W2:Y:S01]  /*232c0*/  @!P1 LDC.64 R4, c[0x0][0xc78] ;  /* 0x00031e00ff049b82 */ /* 0x000ea20000000a00 */
[----:B-1----:R-:W-:-:S05]  /*232d0*/  @!P1 IMAD.WIDE.U32 R2, R0, 0x4, R2 ;  /* 0x0000000400029825 */ /* 0x002fca00078e0002 */
        /* <DEDUP_REMOVED lines=33> */
.L_x_4981:
[----:B------:R-:W0:Y:S01]  /*234f0*/  LDC R2, c[0x0][0xc3c] ;  /* 0x00030f00ff027b82 */ /* 0x000e220000000800 */
[----:B------:R-:W-:Y:S01]  /*23500*/  ULDC UR7, c[0x0][0xc3c] ;  /* 0x00030f0000077ab9 */ /* 0x000fe20000000800 */
[----:B------:R-:W-:Y:S01]  /*23510*/  UIADD3 UR4, UR4, 0x1f, URZ ;  /* 0x0000001f04047890 */ /* 0x000fe2000fffe03f */
[----:B------:R-:W-:-:S05]  /*23520*/  IMAD.U32 R3, RZ, RZ, UR7 ;  /* 0x00000007ff037e24 */ /* 0x000fca000f8e00ff */
[----:B------:R1:W-:Y:S01]  /*23530*/  STL [R1+0xc], R3 ;  /* 0x00000c0301007387 */ /* 0x0003e20000100800 */
[----:B0-----:R-:W-:-:S13]  /*23540*/  ISETP.LE.AND P6, PT, R2, UR4, PT ;  /* 0x0000000402007c0c */ /* 0x001fda000bfc3270 */
[----:B-1----:R-:W-:Y:S05]  /*23550*/  @P6 BRA `(.L_x_4980) ;  /* 0x0000000800b06947 */ /* 0x002fea0003800000 */
[----:B------:R-:W-:Y:S02]  /*23560*/  VIADD R11, R0, UR4 ;  /* 0x00000004000b7c36 */ /* 0x000fe40008000000 */
        /* <DEDUP_REMOVED lines=31> */
.L_x_4979:
        /* <DEDUP_REMOVED lines=12> */
.L_x_4982:
        /* <DEDUP_REMOVED lines=32> */
[----:B------:R-:W-:Y:S01]  /*23a20*/  IMAD R7, R2, R9, RZ ;  /* 0x0000000902077224 */ /* 0x000fe200078e02ff */
[----:B------:R-:W-:-:S07]  /*23a30*/  MOV R2, RZ ;  /* 0x000000ff00027202 */ /* 0x000fce0000000f00 */
        /* <DEDUP_REMOVED lines=29> */
.L_x_4983:
[----:B-1----:R-:W1:Y:S02]  /*23c10*/  LDC.64 R2, c[0x0][0xc90] ;  /* 0x00032400ff027b82 */ /* 0x002e640000000a00 */
[----:B-1----:R-:W-:-:S05]  /*23c20*/  IMAD.WIDE R2, R14, 0x4, R2 ;  /* 0x000000040e027825 */ /* 0x002fca00078e0202 */
[----:B0-----:R0:W2:Y:S02]  /*23c30*/  LDG.E R7, desc[UR46][R2.64] ;  /* 0x0000002e02077981 */ /* 0x0010a4000c1e1900 */
[----:B0-----:R-:W-:Y:S01]  /*23c40*/  MOV R2, RZ ;  /* 0x000000ff00027202 */ /* 0x001fe20000000f00 */
        /* <DEDUP_REMOVED lines=57> */
.L_x_4984:
[----:B01----:R-:W-:-:S05]  /*23fe0*/  LOP3.LUT R3, RZ, R2, RZ, 0x33, !PT ;  /* 0x00000002ff037212 */ /* 0x003fca00078e33ff */
[----:B------:R-:W-:-:S05]  /*23ff0*/  IMAD.IADD R2, R4, 0x1, R3 ;  /* 0x0000000104027824 */ /* 0x000fca00078e0203 */
[----:B------:R1:W-:Y:S01]  /*24000*/  STL [R1+0x4], R2 ;  /* 0x0000040201007387 */ /* 0x0003e20000100800 */
[----:B------:R-:W-:Y:S05]  /*24010*/  BRA `(.L_x_4985) ;  /* 0x0000000000107947 */ /* 0x000fea0003800000 */
.L_x_4980:
[----:B------:R-:W-:Y:S01]  /*24020*/  IMAD.U32 R2, RZ, RZ, UR6 ;  /* 0x00000006ff027e24 */ /* 0x000fe2000f8e00ff */
[----:B------:R0:W-:Y:S04]  /*24030*/  STL [R1+0x4], RZ ;  /* 0x000004ff01007387 */ /* 0x0001e80000100800 */
[----:B------:R0:W-:Y:S04]  /*24040*/  STL [R1+0x8], RZ ;  /* 0x000008ff01007387 */ /* 0x0001e80000100800 */
[----:B------:R0:W-:Y:S02]  /*24050*/  STL [R1], R2 ;  /* 0x0000000201007387 */ /* 0x0001e40000100800 */
.L_x_4985:
        /* <DEDUP_REMOVED lines=10> */
.L_x_4978:
        /* <DEDUP_REMOVED lines=8> */
[----:B----4-:R-:W2:Y:S01]  /*24180*/  LDL R0, [R1+0x6c] ;  /* 0x00006c0001007983 */ /* 0x010ea20000100800 */
[----:B------:R-:W4:Y:S01]  /*24190*/  S2UR UR5, SR_CgaCtaId ;  /* 0x00000000000579c3 */ /* 0x000f220000008800 */
        /* <DEDUP_REMOVED lines=10> */
[----:B----4-:R-:W-:-:S06]  /*24240*/  ULEA UR4, UR5, UR4, 0x18 ;  /* 0x0000000405047291 */ /* 0x010fcc000f8ec03f */
[----:B------:R-:W-:Y:S01]  /*24250*/  IMAD.U32 R19, RZ, RZ, UR4 ;  /* 0x00000004ff137e24 */ /* 0x000fe2000f8e00ff */
        /* <DEDUP_REMOVED lines=8> */
[----:B------:R-:W-:Y:S02]  /*242e0*/  IMAD.SHL.U32 R6, R6, 0x10, RZ ;  /* 0x0000001006067824 */ /* 0x000fe400078e00ff */
[----:B------:R-:W-:Y:S02]  /*242f0*/  IMAD R2, R2, 0x2, R19 ;  /* 0x0000000202027824 */ /* 0x000fe400078e0213 */
[----:B------:R0:W-:Y:S04]  /*24300*/  STL [R1+0x28], R3 ;  /* 0x0000280301007387 */ /* 0x0001e80000100800 */
[----:B------:R1:W-:Y:S04]  /*24310*/  STL [R1+0x2c], R2 ;  /* 0x00002c0201007387 */ /* 0x0003e80000100800 */
[----:B------:R-:W-:Y:S01]  /*24320*/  STL [R1+0x58], RZ ;  /* 0x000058ff01007387 */ /* 0x000fe20000100800 */
[----:B------:R-:W-:-:S02]  /*24330*/  @P0 LOP3.LUT R18, R18, 0x1, RZ, 0xfc, !PT ;  /* 0x0000000112120812 */ /* 0x000fc400078efcff */
[----:B0-----:R-:W-:Y:S02]  /*24340*/  SHF.R.U32.HI R3, RZ, 0x3, R4 ;  /* 0x00000003ff037819 */ /* 0x001fe40000011604 */
[----:B------:R-:W-:Y:S01]  /*24350*/  ISETP.NE.OR P0, PT, R4, RZ, !P0 ;  /* 0x000000ff0400720c */ /* 0x000fe20004705670 */
[----:B-1----:R-:W-:Y:S01]  /*24360*/  IMAD.MOV.U32 R2, RZ, RZ, 0x1 ;  /* 0x00000001ff027424 */ /* 0x002fe200078e00ff */
[----:B------:R-:W-:Y:S01]  /*24370*/  LOP3.LUT R3, R3, 0x70, R6, 0xf8, !PT ;  /* 0x0000007003037812 */ /* 0x000fe200078ef806 */
[----:B------:R-:W-:Y:S01]  /*24380*/  IMAD.MOV.U32 R3, RZ, RZ, 0x1 ;  /* 0x00000001ff037424 */ /* 0x000fe200078e00ff */
[----:B------:R-:W-:Y:S02]  /*24390*/  LOP3.LUT R18, R18, 0xfffffff7, RZ, 0xc0, !PT ;  /* 0xfffffff712127812 */ /* 0x000fe400078ec0ff */
[----:B------:R0:W-:Y:S04]  /*243a0*/  STL [R1+0x20], R2 ;  /* 0x0000200201007387 */ /* 0x0001e80000100800 */
[----:B------:R1:W-:Y:S03]  /*243b0*/  STL [R1+0x1c], RZ ;  /* 0x00001cff01007387 */ /* 0x0003e60000100800 */
[----:B------:R-:W-:Y:S01]  /*243c0*/  @P0 LOP3.LUT R18, R18, 0x8, RZ, 0xfc, !PT ;  /* 0x0000000812120812 */ /* 0x000fe200078efcff */
[----:B------:R1:W-:Y:S01]  /*243d0*/  STL [R1+0x10], RZ ;  /* 0x000010ff01007387 */ /* 0x0003e20000100800 */
[----:B0-----:R-:W-:-:S03]  /*243e0*/  LOP3.LUT R2, R0, 0x40, RZ, 0xfc, !PT ;  /* 0x0000004000027812 */ /* 0x001fc600078efcff */
[----:B------:R1:W-:Y:S01]  /*243f0*/  STL [R1+0x14], R3 ;  /* 0x0000140301007387 */ /* 0x0003e20000100800 */
[----:B------:R-:W-:-:S07]  /*24400*/  LOP3.LUT R0, R0, 0x80, RZ, 0xfc, !PT ;  /* 0x0000008000007812 */ /* 0x000fce00078efcff */
.L_x_5156:
[----:B------:R-:W2:Y:S01]  /*24410*/  LDL R14, [R1+0xc] ;  /* 0x00000c00010e7983 */ /* 0x000ea20000100800 */
[----:B------:R-:W2:Y:S01]  /*24420*/  LDC.64 R12, c[0x0][0xa00] ;  /* 0x00028000ff0c7b82 */ /* 0x000ea20000000a00 */
[----:B------:R-:W-:Y:S05]  /*24430*/  YIELD ;  /* 0x0000000000007946 */ /* 0x000fea0003800000 */
[----:B------:R-:W-:Y:S01]  /*24440*/  ULDC.64 UR4, c[0x0][0xa28] ;  /* 0x00028a0000047ab9 */ /* 0x000fe20000000a00 */
[----:B0--3--:R-:W-:Y:S02]  /*24450*/  CS2R R6, SRZ ;  /* 0x0000000000067805 */ /* 0x009fe4000001ff00 */
[----:B------:R-:W-:Y:S01]  /*24460*/  ISETP.NE.U32.AND P0, PT, RZ, UR4, PT ;  /* 0x00000004ff007c0c */ /* 0x000fe2000bf05070 */
[----:B------:R-:W-:Y:S01]  /*24470*/  ULDC.64 UR8, c[0x0][0xa18] ;  /* 0x0002860000087ab9 */ /* 0x000fe20000000a00 */
[----:B------:R-:W0:Y:S01]  /*24480*/  LDC.64 R4, c[0x0][0xa08] ;  /* 0x00028200ff047b82 */ /* 0x000e220000000a00 */
[----:B------:R-:W-:Y:S01]  /*24490*/  ULDC.64 UR6, c[0x0][0xa08] ;  /* 0x0002820000067ab9 */ /* 0x000fe20000000a00 */
[----:B------:R-:W-:Y:S01]  /*244a0*/  ISETP.NE.AND.EX P0, PT, RZ, UR5, PT, P0 ;  /* 0x00000005ff007c0c */ /* 0x000fe2000bf05300 */
[----:B------:R-:W-:-:S02]  /*244b0*/  ULDC.64 UR4, c[0x0][0xa00] ;  /* 0x0002800000047ab9 */ /* 0x000fc40000000a00 */
[----:B------:R-:W-:-:S04]  /*244c0*/  ISETP.NE.U32.AND P1, PT, RZ, UR4, PT ;  /* 0x00000004ff007c0c */ /* 0x000fc8000bf25070 */
[----:B------:R-:W-:Y:S01]  /*244d0*/  ISETP.NE.AND.EX P1, PT, RZ, UR5, PT, P1 ;  /* 0x00000005ff007c0c */ /* 0x000fe2000bf25310 */
[----:B------:R-:W-:Y:S01]  /*244e0*/  ULDC.64 UR4, c[0x0][0xa10] ;  /* 0x0002840000047ab9 */ /* 0x000fe20000000a00 */
[----:B------:R-:W-:-:S04]  /*244f0*/  ISETP.NE.U32.AND P3, PT, RZ, UR8, PT ;  /* 0x00000008ff007c0c */ /* 0x000fc8000bf65070 */
[----:B------:R-:W-:Y:S01]  /*24500*/  ISETP.NE.AND.EX P3, PT, RZ, UR9, PT, P3 ;  /* 0x00000009ff007c0c */ /* 0x000fe2000bf65330 */
[----:B-1----:R-:W1:-:S12]  /*24510*/  @P0 LDC.64 R2, c[0x0][0xa28] ;  /* 0x00028a00ff020b82 */ /* 0x002e580000000a00 */
[----:B---3--:R-:W3:Y:S01]  /*24520*/  @P3 LDC.64 R10, c[0x0][0xa18] ;  /* 0x00028600ff0a3b82 */ /* 0x008ee20000000a00 */
        /* <DEDUP_REMOVED lines=11> */
[----:B------:R-:W-:Y:S01]  /*245e0*/  IMAD.MOV.U32 R0, RZ, RZ, RZ ;  /* 0x000000ffff007224 */ /* 0x000fe200078e00ff */
[----:B-1----:R-:W1:Y:S01]  /*245f0*/  LDC.64 R2, c[0x0][0xa10] ;  /* 0x00028400ff027b82 */ /* 0x002e620000000a00 */
[----:B0-----:R-:W-:-:S10]  /*24600*/  IMAD.WIDE R4, R14, 0x4, R4 ;  /* 0x000000040e047825 */ /* 0x001fd400078e0204 */
[----:B------:R0:W5:Y:S01]  /*24610*/  @P2 LDG.E R8, desc[UR46][R4.64] ;  /* 0x0000002e04082981 */ /* 0x000162000c1e1900 */
[----:B-1----:R-:W-:-:S05]  /*24620*/  IMAD.WIDE R2, R14, 0x4, R2 ;  /* 0x000000040e027825 */ /* 0x002fca00078e0202 */
        /* <DEDUP_REMOVED lines=14> */
[----:B------:R-:W-:Y:S01]  /*24710*/  MOV R10, UR5 ;  /* 0x00000005000a7c02 */ /* 0x000fe20008000f00 */
[----:B-1----:R-:W-:Y:S01]  /*24720*/  IMAD.U32 R7, RZ, RZ, UR4 ;  /* 0x00000004ff077e24 */ /* 0x002fe2000f8e00ff */
[----:B0-----:R-:W-:Y:S06]  /*24730*/  @P3 BRA `(.L_x_4987) ;  /* 0x0000000000143947 */ /* 0x001fec0003800000 */
[----:B------:R-:W-:Y:S05]  /*24740*/  @!P1 BRA `(.L_x_4987) ;  /* 0x0000000000109947 */ /* 0x000fea0003800000 */
[----:B------:R-:W2:Y:S04]  /*24750*/  LDG.E R9, desc[UR46][R12.64] ;  /* 0x0000002e0c097981 */ /* 0x000ea8000c1e1900 */
[----:B------:R-:W2:Y:S02]  /*24760*/  LDG.E R12, desc[UR46][R12.64+0x4] ;  /* 0x0000042e0c0c7981 */ /* 0x000ea4000c1e1900 */
[----:B--2--5:R-:W-:-:S05]  /*24770*/  IMAD.IADD R15, R12, 0x1, -R9 ;  /* 0x000000010c0f7824 */ /* 0x024fca00078e0a09 */
[----:B------:R0:W-:Y:S02]  /*24780*/  STL [R1+0x38], R15 ;  /* 0x0000380f01007387 */ /* 0x0001e40000100800 */
.L_x_4987:
        /* <DEDUP_REMOVED lines=12> */
[----:B------:R-:W1:Y:S02]  /*24850*/  LDC.64 R4, c[0x0][0xa20] ;  /* 0x00028800ff047b82 */ /* 0x000e640000000a00 */
[----:B-1----:R-:W-:-:S05]  /*24860*/  IMAD.WIDE R4, R14, 0x4, R4 ;  /* 0x000000040e047825 */ /* 0x002fca00078e0204 */
[----:B------:R1:W5:Y:S01]  /*24870*/  LDG.E R7, desc[UR46][R4.64] ;  /* 0x0000002e04077981 */ /* 0x000362000c1e1900 */
[----:B------:R-:W-:Y:S05]  /*24880*/  BRA `(.L_x_4989) ;  /* 0x0000000000107947 */ /* 0x000fea0003800000 */
.L_x_4988:
[----:B------:R-:W-:Y:S05]  /*24890*/  @!P2 BRA `(.L_x_4989) ;  /* 0x00000000000ca947 */ /* 0x000fea0003800000 */
[----:B------:R-:W2:Y:S04]  /*248a0*/  LDG.E R7, desc[UR46][R4.64] ;  /* 0x0000002e04077981 */ /* 0x000ea8000c1e1900 */
[----:B------:R-:W2:Y:S02]  /*248b0*/  LDG.E R4, desc[UR46][R4.64+0x4] ;  /* 0x0000042e04047981 */ /* 0x000ea4000c1e1900 */
[----:B--2---:R-:W-:-:S07]  /*248c0*/  IMAD.IADD R7, R4, 0x1, -R7 ;  /* 0x0000000104077824 */ /* 0x004fce00078e0a07 */
.L_x_4989:
[----:B------:R-:W2:Y:S04]  /*248d0*/  LDL.LU R8, [R1+0x4] ;  /* 0x0000040001087983 */ /* 0x000ea80000300800 */
[----:B-1----:R-:W3:Y:S04]  /*248e0*/  @P0 LDG.E R4, desc[UR46][R2.64] ;  /* 0x0000002e02040981 */ /* 0x002ee8000c1e1900 */
        /* <DEDUP_REMOVED lines=8> */
[----:B------:R2:W-:Y:S01]  /*24970*/  STL [R1+0x34], R12 ;  /* 0x0000340c01007387 */ /* 0x0005e20000100800 */
[----:B---3--:R-:W-:Y:S02]  /*24980*/  @P0 IMAD.IADD R10, R2, 0x1, -R4 ;  /* 0x00000001020a0824 */ /* 0x008fe400078e0a04 */
[----:B-1----:R-:W-:-:S04]  /*24990*/  @P1 IMAD.HI.U32 R2, R7, R3, RZ ;  /* 0x0000000307021227 */ /* 0x002fc800078e00ff */
[----:B------:R-:W-:Y:S01]  /*249a0*/  IMAD.IADD R6, R9, 0x1, R10 ;  /* 0x0000000109067824 */ /* 0x000fe200078e020a */
[----:B----4-:R-:W-:-:S03]  /*249b0*/  @P1 SHF.R.U32.HI R7, RZ, R5, R2 ;  /* 0x00000005ff071219 */ /* 0x010fc60000011602 */
[C---:B------:R-:W-:Y:S01]  /*249c0*/  VIADD R2, R6.reuse, 0x5f ;  /* 0x0000005f06027836 */ /* 0x040fe20000000000 */
[----:B------:R-:W-:-:S03]  /*249d0*/  IADD3 R21, R6, 0x1, -R15 ;  /* 0x0000000106157810 */ /* 0x000fc60007ffe80f */
[----:B------:R-:W-:-:S04]  /*249e0*/  IMAD.HI R2, R2, 0x2aaaaaab, RZ ;  /* 0x2aaaaaab02027827 */ /* 0x000fc800078e02ff */
[----:B------:R-:W-:Y:S01]  /*249f0*/  IMAD.IADD R7, R21, 0x1, R7 ;  /* 0x0000000115077824 */ /* 0x000fe200078e0207 */
[----:B------:R-:W-:-:S04]  /*24a00*/  SHF.R.U32.HI R3, RZ, 0x1f, R2 ;  /* 0x0000001fff037819 */ /* 0x000fc80000011602 */
[----:B------:R-:W-:Y:S02]  /*24a10*/  LEA.HI.SX32 R11, R2, R3, 0x1c ;  /* 0x00000003020b7211 */ /* 0x000fe400078fe2ff */
[----:B------:R-:W1:Y:S03]  /*24a20*/  LDC.64 R2, c[0x0][0x9e0] ;  /* 0x00027800ff027b82 */ /* 0x000e660000000a00 */
        /* <DEDUP_REMOVED lines=15> */
.L_x_4992:
[----:B------:R-:W-:-:S13]  /*24b20*/  ISETP.NE.AND P3, PT, R3, 0x1, PT ;  /* 0x000000010300780c */ /* 0x000fda0003f65270 */
[----:B------:R-:W1:Y:S02]  /*24b30*/  @P3 LDC.64 R4, c[0x0][0x9e8] ;  /* 0x00027a00ff043b82 */ /* 0x000e640000000a00 */
[----:B-1----:R-:W-:-:S05]  /*24b40*/  @P3 IMAD.HI.U32 R4, R2, R4, RZ ;  /* 0x0000000402043227 */ /* 0x002fca00078e00ff */
[----:B------:R-:W-:-:S07]  /*24b50*/  @P3 SHF.R.U32.HI R2, RZ, R5, R4 ;  /* 0x00000005ff023219 */ /* 0x000fce0000011604 */
.L_x_4993:
[----:B------:R-:W-:Y:S05]  /*24b60*/  BSYNC B0 ;  /* 0x0000000000007941 */ /* 0x000fea0003800000 */
.L_x_4991:
[----:B------:R-:W-:-:S05]  /*24b70*/  IMAD R2, R2, R3, R3 ;  /* 0x0000000302027224 */ /* 0x000fca00078e0203 */
[----:B------:R-:W-:-:S07]  /*24b80*/  VIMNMX R8, R8, R2, PT ;  /* 0x0000000208087248 */ /* 0x000fce0003fe0100 */
.L_x_4990:
[----:B------:R-:W1:Y:S01]  /*24b90*/  @P1 LDC R4, c[0x0][0x44c] ;  /* 0x00011300ff041b82 */ /* 0x000e620000000800 */
[----:B------:R-:W-:Y:S01]  /*24ba0*/  VIADD R8, R8, 0x5f ;  /* 0x0000005f08087836 */ /* 0x000fe20000000000 */
[----:B------:R-:W-:Y:S01]  /*24bb0*/  MOV R2, R12 ;  /* 0x0000000c00027202 */ /* 0x000fe20000000f00 */
[----:B------:R-:W-:Y:S01]  /*24bc0*/  IMAD.IADD R20, R6, 0x1, -R15 ;  /* 0x0000000106147824 */ /* 0x000fe200078e0a0f */
[----:B------:R-:W-:Y:S01]  /*24bd0*/  ULDC UR4, c[0x0][0x9dc] ;  /* 0x0002770000047ab9 */ /* 0x000fe20000000800 */
[----:B------:R-:W-:-:S03]  /*24be0*/  IMAD.HI R8, R8, 0x2aaaaaab, RZ ;  /* 0x2aaaaaab08087827 */ /* 0x000fc600078e02ff */
[----:B------:R-:W2:Y:S02]  /*24bf0*/  @P1 LDC R5, c[0x0][0x450] ;  /* 0x00011400ff051b82 */ /* 0x000ea40000000800 */
[----:B------:R-:W-:-:S04]  /*24c00*/  SHF.R.U32.HI R7, RZ, 0x1f, R8 ;  /* 0x0000001fff077819 */ /* 0x000fc80000011608 */
[----:B------:R-:W-:-:S04]  /*24c10*/  LEA.HI.SX32 R7, R8, R7, 0x1c ;  /* 0x0000000708077211 */ /* 0x000fc800078fe2ff */
[----:B------:R-:W-:Y:S01]  /*24c20*/  VIMNMX R7, R11, R7, PT ;  /* 0x000000070b077248 */ /* 0x000fe20003fe0100 */
[----:B-1----:R-:W-:-:S05]  /*24c30*/  @P1 IMAD.HI.U32 R4, R12, R4, RZ ;  /* 0x000000040c041227 */ /* 0x002fca00078e00ff */
[----:B--2---:R-:W-:-:S05]  /*24c40*/  @P1 SHF.R.U32.HI R2, RZ, R5, R4 ;  /* 0x00000005ff021219 */ /* 0x004fca0000011604 */
        /* <DEDUP_REMOVED lines=13> */
.L_x_4996:
[----:B------:R-:W-:-:S13]  /*24d20*/  ISETP.NE.AND P1, PT, R3, 0x1, PT ;  /* 0x000000010300780c */ /* 0x000fda0003f25270 */
[----:B------:R-:W1:Y:S02]  /*24d30*/  @P1 LDC.64 R4, c[0x0][0x9e8] ;  /* 0x00027a00ff041b82 */ /* 0x000e640000000a00 */
[----:B-1----:R-:W-:-:S05]  /*24d40*/  @P1 IMAD.HI.U32 R4, R2, R4, RZ ;  /* 0x0000000402041227 */ /* 0x002fca00078e00ff */
[----:B------:R-:W-:-:S07]  /*24d50*/  @P1 SHF.R.U32.HI R2, RZ, R5, R4 ;  /* 0x00000005ff021219 */ /* 0x000fce0000011604 */
.L_x_4997:
[----:B------:R-:W-:Y:S05]  /*24d60*/  BSYNC B0 ;  /* 0x0000000000007941 */ /* 0x000fea0003800000 */
.L_x_4995:
[----:B------:R-:W-:-:S05]  /*24d70*/  IMAD R2, R2, R3, RZ ;  /* 0x0000000302027224 */ /* 0x000fca00078e02ff */
[----:B------:R-:W-:-:S07]  /*24d80*/  VIMNMX R6, R6, R2, !PT ;  /* 0x0000000206067248 */ /* 0x000fce0007fe0100 */
.L_x_4994:
[----:B------:R-:W-:Y:S01]  /*24d90*/  IMAD.HI R6, R6, 0x2aaaaaab, RZ ;  /* 0x2aaaaaab06067827 */ /* 0x000fe200078e02ff */
[----:B------:R-:W-:Y:S01]  /*24da0*/  LOP3.LUT R12, R17, 0xff, RZ, 0xc0, !PT ;  /* 0x000000ff110c7812 */ /* 0x000fe200078ec0ff */
[----:B------:R-:W-:Y:S01]  /*24db0*/  BSSY B0, `(.L_x_4998) ;  /* 0x0000027000007945 */ /* 0x000fe20003800000 */
[----:B------:R-:W-:Y:S01]  /*24dc0*/  SHF.R.U32.HI R17, RZ, 0x10, R17 ;  /* 0x00000010ff117819 */ /* 0x000fe20000011611 */
[----:B------:R-:W-:Y:S01]  /*24dd0*/  IMAD.MOV.U32 R2, RZ, RZ, RZ ;  /* 0x000000ffff027224 */ /* 0x000fe200078e00ff */
[----:B------:R-:W-:Y:S01]  /*24de0*/  SHF.R.U32.HI R4, RZ, 0x1f, R6 ;  /* 0x0000001fff047819 */ /* 0x000fe20000011606 */
[----:B------:R1:W-:Y:S03]  /*24df0*/  STL [R1+0x50], R12 ;  /* 0x0000500c01007387 */ /* 0x0003e60000100800 */
[----:B------:R-:W-:-:S04]  /*24e00*/  LEA.HI.SX32 R4, R6, R4, 0x1c ;  /* 0x0000000406047211 */ /* 0x000fc800078fe2ff */
        /* <DEDUP_REMOVED lines=20> */
[----:B------:R-:W-:-:S03]  /*24f50*/  IABS R3, R8 ;  /* 0x0000000800037213 */ /* 0x000fc60000000000 */
        /* <DEDUP_REMOVED lines=9> */
[----:B------:R-:W-:-:S04]  /*24ff0*/  ISETP.NE.AND P2, PT, R5, RZ, PT ;  /* 0x000000ff0500720c */ /* 0x000fc80003f45270 */
[----:B------:R-:W-:-:S09]  /*25000*/  @!P1 IADD3 R2, -R2, RZ, RZ ;  /* 0x000000ff02029210 */ /* 0x000fd20007ffe1ff */
[----:B------:R-:W-:-:S07]  /*25010*/  @!P2 LOP3.LUT R2, RZ, R5, RZ, 0x33, !PT ;  /* 0x00000005ff02a212 */ /* 0x000fce00078e33ff */
.L_x_4999:
[----:B------:R-:W-:Y:S05]  /*25020*/  BSYNC B0 ;  /* 0x0000000000007941 */ /* 0x000fea0003800000 */
.L_x_4998:
[----:B------:R-:W-:Y:S01]  /*25030*/  IMAD R4, R12, R2, R4 ;  /* 0x000000020c047224 */ /* 0x000fe200078e0204 */
[----:B------:R-:W-:Y:S01]  /*25040*/  BSSY B0, `(.L_x_5000) ;  /* 0x0000157000007945 */ /* 0x000fe20003800000 */
[----:B------:R-:W-:-:S03]  /*25050*/  PLOP3.LUT P5, PT, PT, PT, PT, 0x80, 0x0 ;  /* 0x000000000000781c */ /* 0x000fc60003faf070 */
        /* <DEDUP_REMOVED lines=22> */
.L_x_5199:
[----:B--2---:R-:W-:Y:S02]  /*251c0*/  ISETP.NE.AND P0, PT, R14, RZ, PT ;  /* 0x000000ff0e00720c */ /* 0x004fe40003f05270 */
[----:B------:R-:W-:-:S11]  /*251d0*/  PLOP3.LUT P2, PT, PT, PT, PT, 0x8, 0x0 ;  /* 0x000000000000781c */ /* 0x000fd60003f4e170 */
[----:B------:R-:W-:Y:S05]  /*251e0*/  @P0 BRA `(.L_x_5003) ;  /* 0x00000000000c0947 */ /* 0x000fea0003800000 */
[----:B------:R-:W-:-:S03]  /*251f0*/  UMOV UR4, 0xffffffff ;  /* 0xffffffff00047882 */ /* 0x000fc60000000000 */
[----:B------:R-:W-:Y:S05]  /*25200*/  BRA.DIV UR4, `(.L_x_5004) ;  /* 0x0000008204747947 */ /* 0x000fea000b800000 */
[----:B------:R-:W-:-:S13]  /*25210*/  ELECT P2, URZ, PT ;  /* 0x00000000003f782f */ /* 0x000fda0003840000 */
.L_x_5003:
        /* <DEDUP_REMOVED lines=9> */
.L_x_5202:
[----:B------:R-:W-:Y:S05]  /*252b0*/  BSYNC B1 ;  /* 0x0000000000017941 */ /* 0x000fea0003800000 */
.L_x_5005:
        /* <DEDUP_REMOVED lines=12> */
.L_x_5203:
[----:B------:R-:W-:Y:S05]  /*25380*/  BSYNC B2 ;  /* 0x0000000000027941 */ /* 0x000fea0003800000 */
.L_x_5009:
[----:B------:R-:W-:Y:S04]  /*25390*/  BSSY B2, `(.L_x_5011) ;  /* 0x0000007000027945 */ /* 0x000fe80003800000 */
[----:B------:R-:W-:Y:S05]  /*253a0*/  @P4 BRA `(.L_x_5012) ;  /* 0x0000000000144947 */ /* 0x000fea0003800000 */
[----:B------:R-:W-:Y:S01]  /*253b0*/  LOP3.LUT P0, RZ, R18, 0x1, RZ, 0xc0, !PT ;  /* 0x0000000112ff7812 */ /* 0x000fe2000780c0ff */
[----:B-1----:R-:W-:-:S04]  /*253c0*/  IMAD.MOV.U32 R4, RZ, RZ, 0x9000 ;  /* 0x00009000ff047424 */ /* 0x002fc800078e00ff */
[----:B------:R3:W-:Y:S08]  /*253d0*/  SYNCS.ARRIVE.TRANS64 RZ, [R6+URZ+0x30890], R4 ;  /* 0x0308900406ff79a7 */ /* 0x0007f0000800003f */
[----:B------:R-:W-:Y:S05]  /*253e0*/  @!P0 BRA `(.L_x_5012) ;  /* 0x0000000000048947 */ /* 0x000fea0003800000 */
[----:B------:R-:W-:Y:S01]  /*253f0*/  BPT.TRAP 0x1 ;  /* 0x000000040000795c */ /* 0x000fe20000300000 */
.L_x_5012:
[----:B------:R-:W-:Y:S05]  /*25400*/  BSYNC B2 ;  /* 0x0000000000027941 */ /* 0x000fea0003800000 */
.L_x_5011:
[----:B-1-3--:R-:W3:Y:S01]  /*25410*/  LDL R4, [R1+0x1c] ;  /* 0x00001c0001047983 */ /* 0x00aee20000100800 */
[----:B------:R-:W-:Y:S01]  /*25420*/  IMAD.MOV.U32 R14, RZ, RZ, RZ ;  /* 0x000000ffff0e7224 */ /* 0x000fe200078e00ff */
[----:B------:R-:W-:Y:S01]  /*25430*/  UIADD3 UR4, UP0, UR36, 0x570, URZ ;  /* 0x0000057024047890 */ /* 0x000fe2000ff1e03f */
[----:B------:R-:W-:Y:S01]  /*25440*/  IMAD R5, R9, 0x60, R0 ;  /* 0x0000006009057824 */ /* 0x000fe200078e0200 */
[----:B------:R-:W-:Y:S01]  /*25450*/  PLOP3.LUT P0, PT, PT, PT, PT, 0x80, 0x0 ;  /* 0x000000000000781c */ /* 0x000fe20003f0f070 */
[----:B------:R-:W-:Y:S01]  /*25460*/  UMOV UR6, 0x0 ;  /* 0x0000000000067882 */ /* 0x000fe20000000000 */
[----:B------:R-:W-:Y:S01]  /*25470*/  R2UR UR10, R14 ;  /* 0x000000000e0a72ca */ /* 0x000fe200000e0000 */
[----:B------:R-:W-:Y:S01]  /*25480*/  VIADD R5, R5, 0xffffffa0 ;  /* 0xffffffa005057836 */ /* 0x000fe20000000000 */
[----:B------:R-:W-:Y:S01]  /*25490*/  UIADD3.X UR5, URZ, UR37, URZ, UP0, !UPT ;  /* 0x000000253f057290 */ /* 0x000fe200087fe43f */
[----:B------:R-:W-:Y:S01]  /*254a0*/  UMOV UR7, 0x12f00000 ;  /* 0x12f0000000077882 */ /* 0x000fe20000000000 */
[----:B---3--:R-:W-:-:S02]  /*254b0*/  IMAD R8, R4, 0x9000, R19 ;  /* 0x0000900004087824 */ /* 0x008fc400078e0213 */
[----:B------:R-:W-:Y:S02]  /*254c0*/  VIADD R4, R6, 0x30890 ;  /* 0x0003089006047836 */ /* 0x000fe40000000000 */
[----:B------:R-:W-:-:S07]  /*254d0*/  VIADD R7, R8, 0x1e400 ;  /* 0x0001e40008077836 */ /* 0x000fce0000000000 */
.L_x_5013:
        /* <DEDUP_REMOVED lines=16> */
.L_x_5014:
        /* <DEDUP_REMOVED lines=16> */
.L_x_5015:
        /* <DEDUP_REMOVED lines=13> */
.L_x_5204:
[----:B------:R-:W-:Y:S05]  /*257b0*/  BSYNC B2 ;  /* 0x0000000000027941 */ /* 0x000fea0003800000 */
.L_x_5016:
[----:B------:R-:W-:Y:S01]  /*257c0*/  BSSY B2, `(.L_x_5018) ;  /* 0x0000009000027945 */ /* 0x000fe20003800000 */
[----:B-12---:R-:W-:Y:S01]  /*257d0*/  MOV R10, 0x0 ;  /* 0x00000000000a7802 */ /* 0x006fe20000000f00 */
[----:B------:R-:W-:Y:S02]  /*257e0*/  IMAD.MOV.U32 R11, RZ, RZ, 0x12f00000 ;  /* 0x12f00000ff0b7424 */ /* 0x000fe400078e00ff */
[----:B------:R-:W-:Y:S05]  /*257f0*/  @P4 BRA `(.L_x_5019) ;  /* 0x0000000000144947 */ /* 0x000fea0003800000 */
[----:B------:R-:W-:Y:S01]  /*25800*/  LOP3.LUT P0, RZ, R18, 0x1, RZ, 0xc0, !PT ;  /* 0x0000000112ff7812 */ /* 0x000fe2000780c0ff */
[----:B------:R-:W-:-:S04]  /*25810*/  IMAD.MOV.U32 R4, RZ, RZ, 0x9000 ;  /* 0x00009000ff047424 */ /* 0x000fc800078e00ff */
[----:B------:R1:W-:Y:S08]  /*25820*/  SYNCS.ARRIVE.TRANS64 RZ, [R6+URZ+0x308b0], R4 ;  /* 0x0308b00406ff79a7 */ /* 0x0003f0000800003f */
[----:B------:R-:W-:Y:S05]  /*25830*/  @!P0 BRA `(.L_x_5019) ;  /* 0x0000000000048947 */ /* 0x000fea0003800000 */
[----:B------:R-:W-:Y:S01]  /*25840*/  BPT.TRAP 0x1 ;  /* 0x000000040000795c */ /* 0x000fe20000300000 */
.L_x_5019:
[----:B------:R-:W-:Y:S05]  /*25850*/  BSYNC B2 ;  /* 0x0000000000027941 */ /* 0x000fea0003800000 */
.L_x_5018:
[----:B------:R-:W-:Y:S01]  /*25860*/  R2UR UR10, R14 ;  /* 0x000000000e0a72ca */ /* 0x000fe200000e0000 */
[----:B------:R-:W-:Y:S01]  /*25870*/  UIADD3 UR4, UP0, UR36, 0x670, URZ ;  /* 0x0000067024047890 */ /* 0x000fe2000ff1e03f */
[----:B------:R-:W-:Y:S01]  /*25880*/  R2UR UR6, R10 ;  /* 0x000000000a0672ca */ /* 0x000fe200000e0000 */
[----:B-1----:R-:W-:Y:S01]  /*25890*/  VIADD R6, R6, 0x308b0 ;  /* 0x000308b006067836 */ /* 0x002fe20000000000 */
[----:B------:R-:W-:Y:S01]  /*258a0*/  R2UR UR7, R11 ;  /* 0x000000000b0772ca */ /* 0x000fe200000e0000 */
[----:B------:R-:W-:Y:S01]  /*258b0*/  VIADD R4, R8, 0x400 ;  /* 0x0000040008047836 */ /* 0x000fe20000000000 */
[----:B------:R-:W-:Y:S01]  /*258c0*/  PLOP3.LUT P0, PT, PT, PT, PT, 0x80, 0x0 ;  /* 0x000000000000781c */ /* 0x000fe20003f0f070 */
[----:B------:R-:W-:-:S12]  /*258d0*/  UIADD3.X UR5, URZ, UR37, URZ, UP0, !UPT ;  /* 0x000000253f057290 */ /* 0x000fd800087fe43f */
.L_x_5020:
        /* <DEDUP_REMOVED lines=10> */
[----:B------:R-:W-:Y:S01]  /*25980*/  R2UR UR10, R13 ;  /* 0x000000000d0a72ca */ /* 0x000fe200000e0000 */
[----:B------:R-:W-:Y:S01]  /*25990*/  VIADD R4, R8, 0x3400 ;  /* 0x0000340008047836 */ /* 0x000fe20000000000 */
[----:B------:R-:W-:Y:S02]  /*259a0*/  R2UR UR6, R10 ;  /* 0x000000000a0672ca */ /* 0x000fe400000e0000 */
[----:B------:R-:W-:Y:S02]  /*259b0*/  R2UR UR7, R11 ;  /* 0x000000000b0772ca */ /* 0x000fe400000e0000 */
[----:B------:R-:W-:-:S13]  /*259c0*/  PLOP3.LUT P0, PT, PT, PT, PT, 0x80, 0x0 ;  /* 0x000000000000781c */ /* 0x000fda0003f0f070 */
.L_x_5021:
        /* <DEDUP_REMOVED lines=15> */
.L_x_5022:
        /* <DEDUP_REMOVED lines=10> */
.L_x_5008:
[----:B------:R-:W-:Y:S05]  /*25b60*/  BSYNC B1 ;  /* 0x0000000000017941 */ /* 0x000fea0003800000 */
.L_x_5007:
[----:B-1----:R-:W2:Y:S04]  /*25b70*/  LDL.LU R4, [R1+0x1c] ;  /* 0x00001c0001047983 */ /* 0x002ea80000300800 */
        /* <DEDUP_REMOVED lines=12> */
.L_x_5039:
        /* <DEDUP_REMOVED lines=8> */
[----:B------:R-:W-:Y:S01]  /*25cc0*/  ISETP.NE.AND P1, PT, R4, RZ, PT ;  /* 0x000000ff0400720c */ /* 0x000fe20003f25270 */
[----:B--2---:R-:W-:Y:S01]  /*25cd0*/  IMAD R8, R6, 0x8, R19 ;  /* 0x0000000806087824 */ /* 0x004fe200078e0213 */
[----:B---3--:R-:W-:-:S04]  /*25ce0*/  SHF.L.U32 R7, R5, 0x1f, RZ ;  /* 0x0000001f05077819 */ /* 0x008fc800000006ff */
[----:B------:R-:W1:Y:S02]  /*25cf0*/  SYNCS.PHASECHK.TRANS64.TRYWAIT P0, [R8+URZ+0x308a0], R7 ;  /* 0x0308a007080075a7 */ /* 0x000e64000800017f */
[----:B-1----:R-:W-:Y:S05]  /*25d00*/  @!P0 BRA `(.L_x_5026) ;  /* 0x0000007800148947 */ /* 0x002fea0003800000 */
.L_x_5205:
[----:B------:R-:W-:Y:S05]  /*25d10*/  BSYNC B2 ;  /* 0x0000000000027941 */ /* 0x000fea0003800000 */
.L_x_5025:
[----:B------:R-:W-:Y:S04]  /*25d20*/  BSSY B2, `(.L_x_5027) ;  /* 0x0000007000027945 */ /* 0x000fe80003800000 */
[----:B------:R-:W-:Y:S05]  /*25d30*/  @P1 BRA `(.L_x_5028) ;  /* 0x0000000000141947 */ /* 0x000fea0003800000 */
[----:B------:R-:W-:Y:S01]  /*25d40*/  LOP3.LUT P0, RZ, R18, 0x1, RZ, 0xc0, !PT ;  /* 0x0000000112ff7812 */ /* 0x000fe2000780c0ff */
[----:B------:R-:W-:-:S04]  /*25d50*/  IMAD.MOV.U32 R4, RZ, RZ, 0x9000 ;  /* 0x00009000ff047424 */ /* 0x000fc800078e00ff */
[----:B------:R2:W-:Y:S08]  /*25d60*/  SYNCS.ARRIVE.TRANS64 RZ, [R8+URZ+0x30890], R4 ;  /* 0x0308900408ff79a7 */ /* 0x0005f0000800003f */
[----:B------:R-:W-:Y:S05]  /*25d70*/  @!P0 BRA `(.L_x_5028) ;  /* 0x0000000000048947 */ /* 0x000fea0003800000 */
[----:B------:R-:W-:Y:S01]  /*25d80*/  BPT.TRAP 0x1 ;  /* 0x000000040000795c */ /* 0x000fe20000300000 */
.L_x_5028:
[----:B------:R-:W-:Y:S05]  /*25d90*/  BSYNC B2 ;  /* 0x0000000000027941 */ /* 0x000fea0003800000 */
.L_x_5027:
        /* <DEDUP_REMOVED lines=12> */
.L_x_5029:
        /* <DEDUP_REMOVED lines=11> */
[----:B------:R-:W-:Y:S01]  /*25f10*/  IADD3 R10, R6, 0x21400, RZ ;  /* 0x00021400060a7810 */ /* 0x000fe20007ffe0ff */
[----:B------:R-:W-:Y:S01]  /*25f20*/  UMOV UR6, 0x0 ;  /* 0x0000000000067882 */ /* 0x000fe20000000000 */
[----:B------:R-:W-:Y:S01]  /*25f30*/  PLOP3.LUT P0, PT, PT, PT, PT, 0x80, 0x0 ;  /* 0x000000000000781c */ /* 0x000fe20003f0f070 */
[----:B------:R-:W-:Y:S01]  /*25f40*/  UMOV UR7, 0x12f00000 ;  /* 0x12f0000000077882 */ /* 0x000fe20000000000 */
[----:B------:R-:W-:-:S15]  /*25f50*/  R2UR UR10, R14 ;  /* 0x000000000e0a72ca */ /* 0x000fde00000e0000 */
.L_x_5030:
        /* <DEDUP_REMOVED lines=12> */
[----:B------:R-:W-:Y:S01]  /*26020*/  VIADD R10, R6, 0x24400 ;  /* 0x00024400060a7836 */ /* 0x000fe20000000000 */
[----:B------:R-:W-:Y:S01]  /*26030*/  UMOV UR6, 0x0 ;  /* 0x0000000000067882 */ /* 0x000fe20000000000 */
[----:B------:R-:W-:Y:S01]  /*26040*/  UMOV UR7, 0x12f00000 ;  /* 0x12f0000000077882 */ /* 0x000fe20000000000 */
[----:B------:R-:W-:-:S15]  /*26050*/  R2UR UR10, R13 ;  /* 0x000000000d0a72ca */ /* 0x000fde00000e0000 */
.L_x_5031:
        /* <DEDUP_REMOVED lines=10> */
[----:B------:R-:W2:Y:S01]  /*26100*/  SYNCS.PHASECHK.TRANS64.TRYWAIT P0, [R8+URZ+0x308c0], R7 ;  /* 0x0308c007080075a7 */ /* 0x000ea2000800017f */
[----:B------:R-:W-:Y:S04]  /*26110*/  BSSY B2, `(.L_x_5032) ;  /* 0x0000002000027945 */ /* 0x000fe80003800000 */
[----:B--2---:R-:W-:Y:S05]  /*26120*/  @!P0 BRA `(.L_x_5033) ;  /* 0x0000007400208947 */ /* 0x004fea0003800000 */
.L_x_5206:
[----:B------:R-:W-:Y:S05]  /*26130*/  BSYNC B2 ;  /* 0x0000000000027941 */ /* 0x000fea0003800000 */
.L_x_5032:
        /* <DEDUP_REMOVED lines=9> */
.L_x_5035:
[----:B------:R-:W-:Y:S05]  /*261d0*/  BSYNC B2 ;  /* 0x0000000000027941 */ /* 0x000fea0003800000 */
.L_x_5034:
[----:B------:R-:W-:Y:S01]  /*261e0*/  R2UR UR10, R12 ;  /* 0x000000000c0a72ca */ /* 0x000fe200000e0000 */
[----:B------:R-:W-:Y:S01]  /*261f0*/  UIADD3 UR4, UP0, UR36, 0x670, URZ ;  /* 0x0000067024047890 */ /* 0x000fe2000ff1e03f */
[----:B------:R-:W-:Y:S01]  /*26200*/  R2UR UR6, R10 ;  /* 0x000000000a0672ca */ /* 0x000fe200000e0000 */
[----:B-123--:R-:W-:Y:S01]  /*26210*/  VIADD R8, R8, 0x308b0 ;  /* 0x000308b008087836 */ /* 0x00efe20000000000 */
[----:B------:R-:W-:Y:S01]  /*26220*/  R2UR UR7, R11 ;  /* 0x000000000b0772ca */ /* 0x000fe200000e0000 */
[----:B------:R-:W-:Y:S01]  /*26230*/  VIADD R4, R6, 0x400 ;  /* 0x0000040006047836 */ /* 0x000fe20000000000 */
[----:B------:R-:W-:Y:S01]  /*26240*/  PLOP3.LUT P0, PT, PT, PT, PT, 0x80, 0x0 ;  /* 0x000000000000781c */ /* 0x000fe20003f0f070 */
[----:B------:R-:W-:-:S12]  /*26250*/  UIADD3.X UR5, URZ, UR37, URZ, UP0, !UPT ;  /* 0x000000253f057290 */ /* 0x000fd800087fe43f */
.L_x_5036:
        /* <DEDUP_REMOVED lines=15> */
.L_x_5037:
        /* <DEDUP_REMOVED lines=15> */
.L_x_5038:
        /* <DEDUP_REMOVED lines=10> */
.L_x_5024:
[----:B------:R-:W-:Y:S05]  /*264e0*/  BSYNC B1 ;  /* 0x0000000000017941 */ /* 0x000fea0003800000 */
.L_x_5023:
        /* <DEDUP_REMOVED lines=12> */
.L_x_5001:
[----:B------:R-:W-:Y:S05]  /*265b0*/  BSYNC B0 ;  /* 0x0000000000007941 */ /* 0x000fea0003800000 */
.L_x_5000:
[----:B-12---:R-:W2:Y:S01]  /*265c0*/  LDL R7, [R1+0x34] ;  /* 0x0000340001077983 */ /* 0x006ea20000100800 */
[----:B------:R-:W1:Y:S01]  /*265d0*/  LDC R0, c[0x0][0x448] ;  /* 0x00011200ff007b82 */ /* 0x000e620000000800 */
[----:B------:R-:W-:Y:S07]  /*265e0*/  @!P5 WARPSYNC.ALL ;  /* 0x000000000000d948 */ /* 0x000fee0003800000 */
[----:B------:R-:W-:Y:S01]  /*265f0*/  @!P5 BAR.SYNC.DEFER_BLOCKING 0xc, 0x180 ;  /* 0x030600000000db1d */ /* 0x000fe20000010000 */
[----:B-1----:R-:W-:-:S13]  /*26600*/  ISETP.NE.AND P0, PT, R0, 0x1, PT ;  /* 0x000000010000780c */ /* 0x002fda0003f05270 */
[----:B------:R-:W1:Y:S08]  /*26610*/  @P0 LDC R0, c[0x0][0x44c] ;  /* 0x00011300ff000b82 */ /* 0x000e700000000800 */
[----:B------:R-:W3:Y:S01]  /*26620*/  @P0 LDC R3, c[0x0][0x450] ;  /* 0x00011400ff030b82 */ /* 0x000ee20000000800 */
[----:B--2---:R-:W-:-:S04]  /*26630*/  VIADD R2, R7, 0x7f ;  /* 0x0000007f07027836 */ /* 0x004fc80000000000 */
[----:B-1----:R-:W-:-:S05]  /*26640*/  @P0 IMAD.HI.U32 R0, R2, R0, RZ ;  /* 0x0000000002000227 */ /* 0x002fca00078e00ff */
[----:B---3--:R-:W-:-:S05]  /*26650*/  @P0 SHF.R.U32.HI R2, RZ, R3, R0 ;  /* 0x00000003ff020219 */ /* 0x008fca0000011600 */
[----:B------:R-:W-:Y:S02]  /*26660*/  IMAD.IADD R0, R21, 0x1, R2 ;  /* 0x0000000115007824 */ /* 0x000fe400078e0202 */
[----:B------:R-:W1:Y:S02]  /*26670*/  LDC.64 R2, c[0x0][0x9e0] ;  /* 0x00027800ff027b82 */ /* 0x000e640000000a00 */
[----:B-1----:R-:W-:Y:S01]  /*26680*/  ISETP.GE.AND P1, PT, R3, 0x1, PT ;  /* 0x000000010300780c */ /* 0x002fe20003f26270 */
[----:B------:R-:W-:-:S12]  /*26690*/  IMAD.IADD R2, R0, 0x1, R2 ;  /* 0x0000000100027824 */ /* 0x000fd800078e0202 */
[----:B------:R-:W-:Y:S05]  /*266a0*/  @!P1 BRA `(.L_x_5040) ;  /* 0x0000000000489947 */ /* 0x000fea0003800000 */
[C---:B------:R-:W-:Y:S01]  /*266b0*/  ISETP.GT.AND P2, PT, R0.reuse, RZ, PT ;  /* 0x000000ff0000720c */ /* 0x040fe20003f44270 */
[----:B------:R-:W-:Y:S01]  /*266c0*/  BSSY B0, `(.L_x_5041) ;  /* 0x000000e000007945 */ /* 0x000fe20003800000 */
[----:B------:R-:W-:-:S11]  /*266d0*/  IADD3 R6, R0, -0x1, RZ ;  /* 0xffffffff00067810 */ /* 0x000fd60007ffe0ff */
        /* <DEDUP_REMOVED lines=8> */
.L_x_5042:
[----:B------:R-:W-:-:S13]  /*26760*/  ISETP.NE.AND P2, PT, R3, 0x1, PT ;  /* 0x000000010300780c */ /* 0x000fda0003f45270 */
[----:B------:R-:W1:Y:S02]  /*26770*/  @P2 LDC.64 R4, c[0x0][0x9e8] ;  /* 0x00027a00ff042b82 */ /* 0x000e640000000a00 */
[----:B-1----:R-:W-:-:S05]  /*26780*/  @P2 IMAD.HI.U32 R4, R6, R4, RZ ;  /* 0x0000000406042227 */ /* 0x002fca00078e00ff */
[----:B------:R-:W-:-:S07]  /*26790*/  @P2 SHF.R.U32.HI R6, RZ, R5, R4 ;  /* 0x00000005ff062219 */ /* 0x000fce0000011604 */
.L_x_5043:
[----:B------:R-:W-:Y:S05]  /*267a0*/  BSYNC B0 ;  /* 0x0000000000007941 */ /* 0x000fea0003800000 */
.L_x_5041:
[----:B------:R-:W-:-:S05]  /*267b0*/  IMAD R6, R6, R3, R3 ;  /* 0x0000000306067224 */ /* 0x000fca00078e0203 */
[----:B------:R-:W-:-:S07]  /*267c0*/  VIMNMX R2, R2, R6, PT ;  /* 0x0000000602027248 */ /* 0x000fce0003fe0100 */
.L_x_5040:
[----:B------:R-:W2:Y:S01]  /*267d0*/  LDL R6, [R1+0x5c] ;  /* 0x00005c0001067983 */ /* 0x000ea20000100800 */
[----:B------:R-:W1:Y:S01]  /*267e0*/  @P0 LDC R0, c[0x0][0x44c] ;  /* 0x00011300ff000b82 */ /* 0x000e620000000800 */
[----:B------:R-:W-:Y:S01]  /*267f0*/  VIADD R2, R2, 0x5f ;  /* 0x0000005f02027836 */ /* 0x000fe20000000000 */
[----:B------:R-:W-:Y:S01]  /*26800*/  ULDC UR4, c[0x0][0x9dc] ;  /* 0x0002770000047ab9 */ /* 0x000fe20000000800 */
[----:B------:R-:W-:Y:S02]  /*26810*/  IMAD.MOV.U32 R4, RZ, RZ, R7 ;  /* 0x000000ffff047224 */ /* 0x000fe400078e0007 */
[----:B------:R-:W-:-:S03]  /*26820*/  IMAD.HI R2, R2, 0x2aaaaaab, RZ ;  /* 0x2aaaaaab02027827 */ /* 0x000fc600078e02ff */
[----:B------:R-:W3:Y:S01]  /*26830*/  @P0 LDC R5, c[0x0][0x450] ;  /* 0x00011400ff050b82 */ /* 0x000ee20000000800 */
[----:B-1----:R-:W-:-:S05]  /*26840*/  @P0 IMAD.HI.U32 R0, R7, R0, RZ ;  /* 0x0000000007000227 */ /* 0x002fca00078e00ff */
[----:B---3--:R-:W-:-:S05]  /*26850*/  @P0 SHF.R.U32.HI R4, RZ, R5, R0 ;  /* 0x00000005ff040219 */ /* 0x008fca0000011600 */
[----:B------:R-:W-:Y:S01]  /*26860*/  IMAD.IADD R0, R20, 0x1, R4 ;  /* 0x0000000114007824 */ /* 0x000fe200078e0204 */
[----:B------:R-:W-:-:S04]  /*26870*/  SHF.R.U32.HI R4, RZ, 0x1f, R2 ;  /* 0x0000001fff047819 */ /* 0x000fc80000011602 */
[----:B------:R-:W-:Y:S01]  /*26880*/  LEA.HI.SX32 R7, R2, R4, 0x1c ;  /* 0x0000000402077211 */ /* 0x000fe200078fe2ff */
[----:B------:R-:W-:-:S04]  /*26890*/  VIADD R2, R0, -UR4 ;  /* 0x8000000400027c36 */ /* 0x000fc80008000000 */
        /* <DEDUP_REMOVED lines=13> */
.L_x_5046:
[----:B------:R-:W-:-:S13]  /*26970*/  ISETP.NE.AND P0, PT, R3, 0x1, PT ;  /* 0x000000010300780c */ /* 0x000fda0003f05270 */
[----:B------:R-:W1:Y:S02]  /*26980*/  @P0 LDC.64 R4, c[0x0][0x9e8] ;  /* 0x00027a00ff040b82 */ /* 0x000e640000000a00 */
[----:B-1----:R-:W-:-:S05]  /*26990*/  @P0 IMAD.HI.U32 R4, R0, R4, RZ ;  /* 0x0000000400040227 */ /* 0x002fca00078e00ff */
[----:B------:R-:W-:-:S07]  /*269a0*/  @P0 SHF.R.U32.HI R0, RZ, R5, R4 ;  /* 0x00000005ff000219 */ /* 0x000fce0000011604 */
.L_x_5047:
[----:B------:R-:W-:Y:S05]  /*269b0*/  BSYNC B0 ;  /* 0x0000000000007941 */ /* 0x000fea0003800000 */
.L_x_5045:
[----:B------:R-:W-:-:S05]  /*269c0*/  IMAD R0, R0, R3, RZ ;  /* 0x0000000300007224 */ /* 0x000fca00078e02ff */
[----:B------:R-:W-:-:S07]  /*269d0*/  VIMNMX R2, R2, R0, !PT ;  /* 0x0000000002027248 */ /* 0x000fce0007fe0100 */
.L_x_5044:
[----:B------:R-:W-:Y:S01]  /*269e0*/  IMAD.HI R2, R2, 0x2aaaaaab, RZ ;  /* 0x2aaaaaab02027827 */ /* 0x000fe200078e02ff */
[----:B------:R-:W-:Y:S01]  /*269f0*/  ISETP.NE.AND P1, PT, R17, RZ, PT ;  /* 0x000000ff1100720c */ /* 0x000fe20003f25270 */
[----:B------:R-:W-:Y:S03]  /*26a00*/  BSSY B0, `(.L_x_5048) ;  /* 0x0000025000007945 */ /* 0x000fe60003800000 */
[----:B------:R-:W-:-:S04]  /*26a10*/  SHF.R.U32.HI R0, RZ, 0x1f, R2 ;  /* 0x0000001fff007819 */ /* 0x000fc80000011602 */
[----:B------:R-:W-:-:S04]  /*26a20*/  LEA.HI.SX32 R0, R2, R0, 0x1c ;  /* 0x0000000002007211 */ /* 0x000fc800078fe2ff */
[----:B------:R-:W-:Y:S01]  /*26a30*/  VIMNMX R8, RZ, R0, !PT ;  /* 0x00000000ff087248 */ /* 0x000fe20007fe0100 */
[----:B------:R-:W1:Y:S03]  /*26a40*/  @!P1 LDC R17, c[0x0][0x9f0] ;  /* 0x00027c00ff119b82 */ /* 0x000e660000000800 */
        /* <DEDUP_REMOVED lines=32> */
.L_x_5049:
[----:B------:R-:W-:Y:S05]  /*26c50*/  BSYNC B0 ;  /* 0x0000000000007941 */ /* 0x000fea0003800000 */
.L_x_5048:
        /* <DEDUP_REMOVED lines=14> */
[----:B------:R-:W-:Y:S02]  /*26d40*/  VOTEU.ANY UR4, UPT, PT ;  /* 0x0000000000047886 */ /* 0x000fe400038e0100 */
[----:B------:R-:W2:Y:S08]  /*26d50*/  FLO.U32 R0, UR4 ;  /* 0x0000000400007d00 */ /* 0x000eb000080e0000 */
[----:B------:R-:W3:Y:S01]  /*26d60*/  POPC R4, UR4 ;  /* 0x0000000400047d09 */ /* 0x000ee20008000000 */
[----:B--2---:R-:W-:-:S02]  /*26d70*/  ISETP.EQ.U32.AND P0, PT, R0, R3, PT ;  /* 0x000000030000720c */ /* 0x004fc40003f02070 */
[----:B------:R-:W3:Y:S11]  /*26d80*/  LDC.64 R2, c[0x0][0xc60] ;  /* 0x00031800ff027b82 */ /* 0x000ef60000000a00 */
        /* <DEDUP_REMOVED lines=8> */
.L_x_5051:
        /* <DEDUP_REMOVED lines=19> */
[----:B012---:R-:W-:Y:S05]  /*26f40*/  CALL.ABS.NOINC R2 ;  /* 0x0000000002007343 */ /* 0x007fea0003c00000 */
.L_x_5054:
[----:B------:R-:W-:Y:S05]  /*26f50*/  BSYNC B6 ;  /* 0x0000000000067941 */ /* 0x000fea0003800000 */
.L_x_5053:
        /* <DEDUP_REMOVED lines=20> */
.L_x_5057:
        /* <DEDUP_REMOVED lines=15> */
.L_x_5056:
[----:B------:R-:W-:Y:S05]  /*27190*/  BSYNC B6 ;  /* 0x0000000000067941 */ /* 0x000fea0003800000 */
.L_x_5055:
[----:B------:R-:W2:Y:S01]  /*271a0*/  LDL R0, [R1+0xc] ;  /* 0x00000c0001007983 */ /* 0x000ea20000100800 */
[----:B------:R-:W-:Y:S02]  /*271b0*/  ULDC.64 UR4, c[0x0][0x9f8] ;  /* 0x00027e0000047ab9 */ /* 0x000fe40000000a00 */
[----:B------:R-:W-:Y:S01]  /*271c0*/  ISETP.NE.U32.AND P0, PT, RZ, UR4, PT ;  /* 0x00000004ff007c0c */ /* 0x000fe2000bf05070 */
[----:B-1----:R-:W3:Y:S03]  /*271d0*/  LDL R17, [R1+0x44] ;  /* 0x0000440001117983 */ /* 0x002ee60000100800 */
        /* <DEDUP_REMOVED lines=20> */
.L_x_5209:
        /* <DEDUP_REMOVED lines=9> */
.L_x_5212:
[----:B------:R-:W-:Y:S05]  /*273b0*/  @!P6 BRA `(.L_x_5059) ;  /* 0x000000040020e947 */ /* 0x000fea0003800000 */
[----:B------:R-:W-:-:S04]  /*273c0*/  ISETP.NE.U32.AND P0, PT, R2, RZ, PT ;  /* 0x000000ff0200720c */ /* 0x000fc80003f05070 */
[----:B------:R-:W-:-:S13]  /*273d0*/  ISETP.NE.AND.EX P0, PT, R3, RZ, PT, P0 ;  /* 0x000000ff0300720c */ /* 0x000fda0003f05300 */
[----:B------:R-:W-:Y:S05]  /*273e0*/  @!P0 BRA `(.L_x_5061) ;  /* 0x0000000000508947 */ /* 0x000fea0003800000 */
[----:B------:R-:W3:Y:S01]  /*273f0*/  LDC R6, c[0x0][0x43c] ;  /* 0x00010f00ff067b82 */ /* 0x000ee20000000800 */
[----:B------:R-:W-:Y:S01]  /*27400*/  IMAD.MOV.U32 R9, RZ, RZ, R0 ;  /* 0x000000ffff097224 */ /* 0x000fe200078e0000 */
[----:B------:R-:W-:-:S03]  /*27410*/  ULDC.64 UR4, c[0x0][0x428] ;  /* 0x00010a0000047ab9 */ /* 0x000fc60000000a00 */
        /* <DEDUP_REMOVED lines=17> */
.L_x_5061:
[----:B------:R-:W4:Y:S04]  /*27530*/  LDL R0, [R1+0x10] ;  /* 0x0000100001007983 */ /* 0x000f280000100800 */
[----:B---3--:R-:W3:Y:S01]  /*27540*/  LDL R2, [R1+0x14] ;  /* 0x0000140001027983 */ /* 0x008ee20000100800 */
[----:B----4-:R-:W-:Y:S01]  /*27550*/  IMAD R0, R0, 0x8, R19 ;  /* 0x0000000800007824 */ /* 0x010fe200078e0213 */
[----:B---3--:R-:W-:-:S04]  /*27560*/  SHF.L.U32 R2, R2, 0x1f, RZ ;  /* 0x0000001f02027819 */ /* 0x008fc800000006ff */
[----:B------:R-:W3:Y:S02]  /*27570*/  SYNCS.PHASECHK.TRANS64.TRYWAIT P0, [R0+URZ+0x30840], R2 ;  /* 0x03084002000075a7 */ /* 0x000ee4000800017f */
[----:B---3--:R-:W-:Y:S05]  /*27580*/  @!P0 BRA `(.L_x_5062) ;  /* 0x0000006000708947 */ /* 0x008fea0003800000 */
.L_x_5213:
[----:B------:R-:W4:Y:S02]  /*27590*/  S2R R3, SR_TID.X ;  /* 0x0000000000037919 */ /* 0x000f240000002100 */
[----:B----4-:R-:W-:-:S04]  /*275a0*/  LOP3.LUT R3, R3, 0x7f, RZ, 0xc0, !PT ;  /* 0x0000007f03037812 */ /* 0x010fc800078ec0ff */
[----:B------:R-:W-:-:S13]  /*275b0*/  ISETP.NE.AND P0, PT, R3, RZ, PT ;  /* 0x000000ff0300720c */ /* 0x000fda0003f05270 */
[----:B------:R-:W-:Y:S05]  /*275c0*/  @P0 BRA `(.L_x_5063) ;  /* 0x0000000000140947 */ /* 0x000fea0003800000 */
[----:B------:R-:W-:Y:S01]  /*275d0*/  LOP3.LUT P1, RZ, R18, 0x1, RZ, 0xc0, !PT ;  /* 0x0000000112ff7812 */ /* 0x000fe2000782c0ff */
[----:B---3--:R-:W-:-:S04]  /*275e0*/  IMAD.MOV.U32 R2, RZ, RZ, 0x9000 ;  /* 0x00009000ff027424 */ /* 0x008fc800078e00ff */
[----:B------:R4:W-:Y:S08]  /*275f0*/  SYNCS.ARRIVE.TRANS64 RZ, [R0+URZ+0x30830], R2 ;  /* 0x0308300200ff79a7 */ /* 0x0009f0000800003f */
[----:B------:R-:W-:Y:S05]  /*27600*/  @!P1 BRA `(.L_x_5063) ;  /* 0x0000000000049947 */ /* 0x000fea0003800000 */
[----:B------:R-:W-:Y:S01]  /*27610*/  BPT.TRAP 0x1 ;  /* 0x000000040000795c */ /* 0x000fe20000300000 */
.L_x_5063:
[----:B--2---:R-:W2:Y:S04]  /*27620*/  LDL R4, [R1+0x10] ;  /* 0x0000100001047983 */ /* 0x004ea80000100800 */
[----:B------:R-:W2:Y:S04]  /*27630*/  LDL R3, [R1+0x4] ;  /* 0x0000040001037983 */ /* 0x000ea80000100800 */
[----:B---34-:R-:W3:Y:S01]  /*27640*/  LDL R2, [R1+0x18] ;  /* 0x0000180001027983 */ /* 0x018ee20000100800 */
        /* <DEDUP_REMOVED lines=12> */
[----:B--2---:R-:W-:Y:S01]  /*27710*/  IMAD R0, R4, 0x9000, R19 ;  /* 0x0000900004007824 */ /* 0x004fe200078e0213 */
[----:B------:R-:W-:-:S04]  /*27720*/  R2UR UR11, R3 ;  /* 0x00000000030b72ca */ /* 0x000fc800000e0000 */
        /* <DEDUP_REMOVED lines=10> */
[----:B--2---:R-:W-:Y:S01]  /*277d0*/  UMOV UR8, UR15 ;  /* 0x0000000f00087c82 */ /* 0x004fe20008000000 */
[----:B------:R-:W-:Y:S02]  /*277e0*/  UMOV UR10, UR17 ;  /* 0x00000011000a7c82 */ /* 0x000fe40008000000 */
[----:B------:R2:W-:Y:S02]  /*277f0*/  UTMALDG.4D [UR8], [UR4], desc[UR6] ;  /* 0x00000608040075b4 */ /* 0x0005e40008019000 */
[----:B--2---:R-:W-:Y:S01]  /*27800*/  UMOV UR8, UR16 ;  /* 0x0000001000087c82 */ /* 0x004fe20008000000 */
[----:B------:R-:W-:-:S02]  /*27810*/  UMOV UR10, UR14 ;  /* 0x0000000e000a7c82 */ /* 0x000fc40008000000 */
[----:B------:R3:W-:Y:S02]  /*27820*/  UTMALDG.4D [UR8], [UR4], desc[UR6] ;  /* 0x00000608040075b4 */ /* 0x0007e40008019000 */
[----:B---3--:R-:W-:Y:S01]  /*27830*/  NOP ;  /* 0x0000000000007918 */ /* 0x008fe20000000000 */
.L_x_5059:
        /* <DEDUP_REMOVED lines=31> */
.L_x_5065:
[----:B------:R-:W-:Y:S05]  /*27a30*/  BSYNC B6 ;  /* 0x0000000000067941 */ /* 0x000fea0003800000 */
.L_x_5064:
        /* <DEDUP_REMOVED lines=36> */
[----:B------:R-:W-:Y:S01]  /*27c80*/  ULDC.64 UR4, c[0x0][0x2d0] ;  /* 0x0000b40000047ab9 */ /* 0x000fe20000000a00 */
[----:B----4-:R-:W-:Y:S02]  /*27c90*/  IMAD.IADD R4, R8, 0x1, R11 ;  /* 0x0000000108047824 */ /* 0x010fe400078e020b */
        /* <DEDUP_REMOVED lines=27> */
[----:B------:R-:W-:Y:S01]  /*27e50*/  ISETP.GE.AND P1, PT, R9, UR4, PT ;  /* 0x0000000409007c0c */ /* 0x000fe2000bf26270 */
[----:B------:R-:W-:-:S12]  /*27e60*/  BRA.DIV UR5, `(.L_x_5066) ;  /* 0x0000005a054c7947 */ /* 0x000fd8000b800000 */
[----:B------:R-:W2:Y:S04]  /*27e70*/  LDL.LU R6, [R1+0x38] ;  /* 0x0000380001067983 */ /* 0x000ea80000300800 */
[----:B------:R-:W3:Y:S04]  /*27e80*/  LDL.LU R11, [R1+0x34] ;  /* 0x00003400010b7983 */ /* 0x000ee80000300800 */
[----:B------:R-:W4:Y:S01]  /*27e90*/  LDL R9, [R1+0x2c] ;  /* 0x00002c0001097983 */ /* 0x000f220000100800 */
[----:B--2---:R-:W-:-:S03]  /*27ea0*/  IMAD R2, R6, R7, RZ ;  /* 0x0000000706027224 */ /* 0x004fc600078e02ff */
[----:B------:R-:W0:Y:S01]  /*27eb0*/  SHFL.IDX PT, R7, R4, RZ, 0x181f ;  /* 0x00181fff04077589 */ /* 0x000e2200000e0000 */
[----:B---3--:R-:W-:-:S03]  /*27ec0*/  IADD3 R0, R10, R11, RZ ;  /* 0x0000000b0a007210 */ /* 0x008fc60007ffe0ff */
[----:B------:R-:W1:Y:S01]  /*27ed0*/  SHFL.IDX PT, R6, R3, RZ, 0x181f ;  /* 0x00181fff03067589 */ /* 0x000e6200000e0000 */
[C---:B------:R-:W-:Y:S01]  /*27ee0*/  ISETP.GE.AND P2, PT, R0.reuse, R2, PT ;  /* 0x000000020000720c */ /* 0x040fe20003f46270 */
[----:B------:R-:W-:-:S12]  /*27ef0*/  VIADD R5, R0, 0x10 ;  /* 0x0000001000057836 */ /* 0x000fd80000000000 */
[----:B0-----:R-:W-:-:S05]  /*27f00*/  @!P2 LEA R7, P4, R8, R7, 0x1 ;  /* 0x000000070807a211 */ /* 0x001fca00078808ff */
[----:B-1----:R-:W-:-:S05]  /*27f10*/  @!P2 IMAD.X R6, RZ, RZ, R6, P4 ;  /* 0x000000ffff06a224 */ /* 0x002fca00020e0606 */
[----:B------:R-:W-:-:S04]  /*27f20*/  @!P2 LOP3.LUT R7, R7, R6, RZ, 0x3c, !PT ;  /* 0x000000060707a212 */ /* 0x000fc800078e3cff */
[----:B------:R-:W-:-:S04]  /*27f30*/  @!P2 LOP3.LUT R6, R7, R6, RZ, 0x3c, !PT ;  /* 0x000000060706a212 */ /* 0x000fc800078e3cff */
[----:B------:R-:W-:-:S05]  /*27f40*/  @!P2 LOP3.LUT R7, R7, R6, RZ, 0x3c, !PT ;  /* 0x000000060707a212 */ /* 0x000fca00078e3cff */
[----:B------:R-:W-:Y:S01]  /*27f50*/  @!PT LDS RZ, [RZ] ;  /* 0x00000000fffff984 */ /* 0x000fe20000000800 */
[----:B----4-:R-:W-:Y:S04]  /*27f60*/  @!P2 LDGSTS.E.BYPASS.LTC128B.128 [R9+0x12400], desc[UR46][R6.64], !P3 ;  /* 0x124000000609afae */ /* 0x010fe8000d901d6e */
        /* <DEDUP_REMOVED lines=69> */
.L_x_5230:
[----:B------:R-:W-:Y:S01]  /*283c0*/  VIADD R0, R0, 0x70 ;  /* 0x0000007000007836 */ /* 0x000fe20000000000 */
[----:B------:R-:W-:Y:S04]  /*283d0*/  BSSY B0, `(.L_x_5067) ;  /* 0x000000c000007945 */ /* 0x000fe80003800000 */
[----:B------:R-:W-:-:S13]  /*283e0*/  ISETP.GE.AND P2, PT, R0, R2, PT ;  /* 0x000000020000720c */ /* 0x000fda0003f46270 */
[----:B------:R-:W-:Y:S05]  /*283f0*/  @P2 BRA `(.L_x_5068) ;  /* 0x0000000000242947 */ /* 0x000fea0003800000 */
[----:B0-----:R-:W4:Y:S01]  /*28400*/  LDL R4, [R1+0x2c] ;  /* 0x00002c0001047983 */ /* 0x001f220000100800 */
[----:B--2---:R-:W-:-:S05]  /*28410*/  LEA R2, P2, R8, R3, 0x1 ;  /* 0x0000000308027211 */ /* 0x004fca00078408ff */
[----:B-1----:R-:W-:-:S05]  /*28420*/  IMAD.X R3, RZ, RZ, R5, P2 ;  /* 0x000000ffff037224 */ /* 0x002fca00010e0605 */
[----:B------:R-:W-:Y:S01]  /*28430*/  @!PT LDS RZ, [RZ] ;  /* 0x00000000fffff984 */ /* 0x000fe20000000800 */
[----:B------:R-:W-:Y:S01]  /*28440*/  @!PT LDS RZ, [RZ] ;  /* 0x00000000fffff984 */ /* 0x000fe20000000800 */
[----:B------:R-:W-:Y:S01]  /*28450*/  @!PT LDS RZ, [RZ] ;  /* 0x00000000fffff984 */ /* 0x000fe20000000800 */
[----:B----4-:R4:W-:Y:S04]  /*28460*/  LDGSTS.E.BYPASS.LTC128B.128 [R4+0x15c00], desc[UR46][R2.64], !P3 ;  /* 0x15c0000002047fae */ /* 0x0109e8000d901d6e */
[----:B------:R4:W-:Y:S04]  /*28470*/  LDGSTS.E.BYPASS.LTC128B.128 [R4+0x19c00], desc[UR46][R2.64+0x80], !P0 ;  /* 0x19c0008002047fae */ /* 0x0009e8000c101d6e */
[----:B------:R4:W-:Y:S02]  /*28480*/  LDGSTS.E.BYPASS.LTC128B.128 [R4+0x1dc00], desc[UR46][R2.64+0x100], !P1 ;  /* 0x1dc0010002047fae */ /* 0x0009e4000c901d6e */
.L_x_5068:
[----:B------:R-:W-:Y:S05]  /*28490*/  BSYNC B0 ;  /* 0x0000000000007941 */ /* 0x000fea0003800000 */
.L_x_5067:
[----:B------:R-:W-:Y:S01]  /*284a0*/  NOP ;  /* 0x0000000000007918 */ /* 0x000fe20000000000 */
[----:B------:R-:W-:-:S13]  /*284b0*/  PLOP3.LUT P0, PT, PT, PT, PT, 0x80, 0x0 ;  /* 0x000000000000781c */ /* 0x000fda0003f0f070 */
.L_x_5069:
        /* <DEDUP_REMOVED lines=18> */
.L_x_5231:
[----:B------:R-:W-:Y:S05]  /*285e0*/  BSYNC B0 ;  /* 0x0000000000007941 */ /* 0x000fea0003800000 */
.L_x_5070:
[----:B------:R-:W4:Y:S04]  /*285f0*/  LDL R2, [R1+0x44] ;  /* 0x0000440001027983 */ /* 0x000f280000100800 */
[----:B0-----:R-:W5:Y:S01]  /*28600*/  LDL R4, [R1+0x30] ;  /* 0x0000300001047983 */ /* 0x001f620000100800 */
[----:B------:R-:W-:Y:S01]  /*28610*/  BSSY B0, `(.L_x_5072) ;  /* 0x000024d000007945 */ /* 0x000fe20003800000 */
[----:B----4-:R-:W-:-:S04]  /*28620*/  IADD3 R0, R2, -0x2, RZ ;  /* 0xfffffffe02007810 */ /* 0x010fc80007ffe0ff */
[----:B-----5:R-:W-:-:S13]  /*28630*/  ISETP.GE.AND P0, PT, R0, R4, PT ;  /* 0x000000040000720c */ /* 0x020fda0003f06270 */
[----:B------:R-:W-:Y:S05]  /*28640*/  @!P0 BRA `(.L_x_5073) ;  /* 0x0000002400248947 */ /* 0x000fea0003800000 */
[----:B--2---:R-:W2:Y:S04]  /*28650*/  LDL.LU R3, [R1+0x50] ;  /* 0x0000500001037983 */ /* 0x004ea80000300800 */
[----:B---3--:R-:W3:Y:S04]  /*28660*/  LDL.LU R7, [R1+0x40] ;  /* 0x0000400001077983 */ /* 0x008ee80000300800 */
        /* <DEDUP_REMOVED lines=52> */
.L_x_5078:
[----:B------:R-:W-:Y:S01]  /*289b0*/  IMAD R3, R8, 0x8, R19 ;  /* 0x0000000808037824 */ /* 0x000fe200078e0213 */
[----:B------:R-:W-:Y:S01]  /*289c0*/  SHF.L.U32 R2, R9, 0x1f, RZ ;  /* 0x0000001f09027819 */ /* 0x000fe200000006ff */
[----:B------:R-:W-:Y:S03]  /*289d0*/  BSSY B3, `(.L_x_5079) ;  /* 0x0000003000037945 */ /* 0x000fe60003800000 */
[----:B------:R-:W1:Y:S02]  /*289e0*/  SYNCS.PHASECHK.TRANS64.TRYWAIT P0, [R3+URZ+0x30840], R2 ;  /* 0x03084002030075a7 */ /* 0x000e64000800017f */
[----:B-1----:R-:W-:Y:S05]  /*289f0*/  @!P0 BRA `(.L_x_5080) ;  /* 0x0000005800588947 */ /* 0x002fea0003800000 */
.L_x_5232:
[----:B------:R-:W-:Y:S05]  /*28a00*/  BSYNC B3 ;  /* 0x0000000000037941 */ /* 0x000fea0003800000 */
.L_x_5079:
        /* <DEDUP_REMOVED lines=10> */
.L_x_5082:
[----:B------:R-:W-:Y:S05]  /*28ab0*/  BSYNC B3 ;  /* 0x0000000000037941 */ /* 0x000fea0003800000 */
.L_x_5081:
[----:B01----:R-:W2:Y:S01]  /*28ac0*/  LDL R2, [R1+0x18] ;  /* 0x0000180001027983 */ /* 0x003ea20000100800 */
        /* <DEDUP_REMOVED lines=11> */
.L_x_5083:
        /* <DEDUP_REMOVED lines=16> */
.L_x_5084:
        /* <DEDUP_REMOVED lines=16> */
.L_x_5085:
        /* <DEDUP_REMOVED lines=17> */
.L_x_5233:
[----:B------:R-:W-:Y:S05]  /*28e90*/  BSYNC B3 ;  /* 0x0000000000037941 */ /* 0x000fea0003800000 */
.L_x_5086:
        /* <DEDUP_REMOVED lines=10> */
.L_x_5088:
[----:B------:R-:W-:Y:S01]  /*28f40*/  LOP3.LUT P0, RZ, R18, 0x8, RZ, 0xc0, !PT ;  /* 0x0000000812ff7812 */ /* 0x000fe2000780c0ff */
[----:B------:R-:W-:-:S12]  /*28f50*/  BSSY B3, `(.L_x_5089) ;  /* 0x0000003000037945 */ /* 0x000fd80003800000 */
[----:B------:R-:W-:Y:S05]  /*28f60*/  @P0 BRA `(.L_x_5090) ;  /* 0x0000000000040947 */ /* 0x000fea0003800000 */
[----:B------:R-:W-:Y:S01]  /*28f70*/  BPT.TRAP 0x1 ;  /* 0x000000040000795c */ /* 0x000fe20000300000 */
.L_x_5090:
[----:B------:R-:W-:Y:S05]  /*28f80*/  BSYNC B3 ;  /* 0x0000000000037941 */ /* 0x000fea0003800000 */
.L_x_5089:
        /* <DEDUP_REMOVED lines=13> */
.L_x_5091:
        /* <DEDUP_REMOVED lines=15> */
.L_x_5092:
        /* <DEDUP_REMOVED lines=15> */
.L_x_5093:
        /* <DEDUP_REMOVED lines=12> */
.L_x_5077:
[----:B------:R-:W-:Y:S05]  /*29300*/  BSYNC B1 ;  /* 0x0000000000017941 */ /* 0x000fea0003800000 */
.L_x_5076:
[----:B0-----:R-:W2:Y:S04]  /*29310*/  LDL.LU R0, [R1+0x44] ;  /* 0x0000440001007983 */ /* 0x001ea80000300800 */
[----:B------:R0:W-:Y:S04]  /*29320*/  STL [R1+0x10], R8 ;  /* 0x0000100801007387 */ /* 0x0001e80000100800 */
[----:B------:R0:W-:Y:S02]  /*29330*/  STL [R1+0x14], R9 ;  /* 0x0000140901007387 */ /* 0x0001e40000100800 */
[----:B0-2---:R-:W-:-:S07]  /*29340*/  VIADD R0, R0, 0xfffffffd ;  /* 0xfffffffd00007836 */ /* 0x005fce0000000000 */
.L_x_5075:
[----:B------:R-:W-:Y:S05]  /*29350*/  BSYNC B2 ;  /* 0x0000000000027941 */ /* 0x000fea0003800000 */
.L_x_5074:
[----:B------:R-:W-:-:S05]  /*29360*/  VIADD R10, R10, 0xfffffffe ;  /* 0xfffffffe0a0a7836 */ /* 0x000fca0000000000 */
[----:B------:R-:W-:-:S13]  /*29370*/  ISETP.NE.AND P0, PT, R10, R7, PT ;  /* 0x000000070a00720c */ /* 0x000fda0003f05270 */
[----:B------:R-:W-:Y:S05]  /*29380*/  @!P0 BRA `(.L_x_5073) ;  /* 0x0000001400d48947 */ /* 0x000fea0003800000 */
[----:B------:R-:W-:-:S07]  /*29390*/  IMAD.MOV.U32 R9, RZ, RZ, R17 ;  /* 0x000000ffff097224 */ /* 0x000fce00078e0011 */
.L_x_5130:
        /* <DEDUP_REMOVED lines=35> */
.L_x_5096:
[----:B------:R-:W-:Y:S01]  /*295d0*/  IMAD R3, R4, 0x8, R19 ;  /* 0x0000000804037824 */ /* 0x000fe200078e0213 */
[----:B------:R-:W-:Y:S01]  /*295e0*/  SHF.L.U32 R2, R5, 0x1f, RZ ;  /* 0x0000001f05027819 */ /* 0x000fe200000006ff */
[----:B------:R-:W-:Y:S03]  /*295f0*/  BSSY B2, `(.L_x_5097) ;  /* 0x0000003000027945 */ /* 0x000fe60003800000 */
[----:B------:R-:W1:Y:S02]  /*29600*/  SYNCS.PHASECHK.TRANS64.TRYWAIT P0, [R3+URZ+0x30840], R2 ;  /* 0x03084002030075a7 */ /* 0x000e64000800017f */
[----:B-1----:R-:W-:Y:S05]  /*29610*/  @!P0 BRA `(.L_x_5098) ;  /* 0x0000004c00788947 */ /* 0x002fea0003800000 */
.L_x_5234:
[----:B------:R-:W-:Y:S05]  /*29620*/  BSYNC B2 ;  /* 0x0000000000027941 */ /* 0x000fea0003800000 */
.L_x_5097:
        /* <DEDUP_REMOVED lines=10> */
.L_x_5100:
[----:B------:R-:W-:Y:S05]  /*296d0*/  BSYNC B2 ;  /* 0x0000000000027941 */ /* 0x000fea0003800000 */
.L_x_5099:
[----:B-12---:R-:W2:Y:S01]  /*296e0*/  LDL R2, [R1+0x18] ;  /* 0x0000180001027983 */ /* 0x006ea20000100800 */
        /* <DEDUP_REMOVED lines=11> */
.L_x_5101:
        /* <DEDUP_REMOVED lines=16> */
.L_x_5102:
        /* <DEDUP_REMOVED lines=16> */
.L_x_5103:
        /* <DEDUP_REMOVED lines=17> */
.L_x_5235:
[----:B------:R-:W-:Y:S05]  /*29ab0*/  BSYNC B2 ;  /* 0x0000000000027941 */ /* 0x000fea0003800000 */
.L_x_5104:
        /* <DEDUP_REMOVED lines=10> */
.L_x_5106:
[----:B------:R-:W-:Y:S01]  /*29b60*/  LOP3.LUT P0, RZ, R18, 0x8, RZ, 0xc0, !PT ;  /* 0x0000000812ff7812 */ /* 0x000fe2000780c0ff */
[----:B------:R-:W-:-:S12]  /*29b70*/  BSSY B2, `(.L_x_5107) ;  /* 0x0000003000027945 */ /* 0x000fd80003800000 */
[----:B------:R-:W-:Y:S05]  /*29b80*/  @P0 BRA `(.L_x_5108) ;  /* 0x0000000000040947 */ /* 0x000fea0003800000 */
[----:B------:R-:W-:Y:S01]  /*29b90*/  BPT.TRAP 0x1 ;  /* 0x000000040000795c */ /* 0x000fe20000300000 */
.L_x_5108:
[----:B------:R-:W-:Y:S05]  /*29ba0*/  BSYNC B2 ;  /* 0x0000000000027941 */ /* 0x000fea0003800000 */
.L_x_5107:
        /* <DEDUP_REMOVED lines=13> */
.L_x_5109:
        /* <DEDUP_REMOVED lines=15> */
.L_x_5110:
        /* <DEDUP_REMOVED lines=15> */
.L_x_5111:
        /* <DEDUP_REMOVED lines=12> */
.L_x_5095:
[----:B------:R-:W-:Y:S05]  /*29f20*/  BSYNC B1 ;  /* 0x0000000000017941 */ /* 0x000fea0003800000 */
.L_x_5094:
        /* <DEDUP_REMOVED lines=35> */
.L_x_5114:
[----:B------:R-:W-:Y:S01]  /*2a160*/  IMAD R3, R11, 0x8, R19 ;  /* 0x000000080b037824 */ /* 0x000fe200078e0213 */
[----:B------:R-:W-:Y:S01]  /*2a170*/  SHF.L.U32 R2, R10, 0x1f, RZ ;  /* 0x0000001f0a027819 */ /* 0x000fe200000006ff */
[----:B------:R-:W-:Y:S03]  /*2a180*/  BSSY B2, `(.L_x_5115) ;  /* 0x0000003000027945 */ /* 0x000fe60003800000 */
[----:B------:R-:W2:Y:S02]  /*2a190*/  SYNCS.PHASECHK.TRANS64.TRYWAIT P0, [R3+URZ+0x30840], R2 ;  /* 0x03084002030075a7 */ /* 0x000ea4000800017f */
[----:B--2---:R-:W-:Y:S05]  /*2a1a0*/  @!P0 BRA `(.L_x_5116) ;  /* 0x0000004000bc8947 */ /* 0x004fea0003800000 */
.L_x_5236:
[----:B------:R-:W-:Y:S05]  /*2a1b0*/  BSYNC B2 ;  /* 0x0000000000027941 */ /* 0x000fea0003800000 */
.L_x_5115:
        /* <DEDUP_REMOVED lines=10> */
.L_x_5118:
[----:B------:R-:W-:Y:S05]  /*2a260*/  BSYNC B2 ;  /* 0x0000000000027941 */ /* 0x000fea0003800000 */
.L_x_5117:
        /* <DEDUP_REMOVED lines=13> */
.L_x_5119:
        /* <DEDUP_REMOVED lines=16> */
.L_x_5120:
        /* <DEDUP_REMOVED lines=16> */
.L_x_5121:
        /* <DEDUP_REMOVED lines=15> */
.L_x_5237:
[----:B------:R-:W-:Y:S05]  /*2a630*/  BSYNC B2 ;  /* 0x0000000000027941 */ /* 0x000fea0003800000 */
.L_x_5122:
        /* <DEDUP_REMOVED lines=10> */
.L_x_5124:
[----:B------:R-:W-:Y:S01]  /*2a6e0*/  LOP3.LUT P0, RZ, R18, 0x8, RZ, 0xc0, !PT ;  /* 0x0000000812ff7812 */ /* 0x000fe2000780c0ff */
[----:B------:R-:W-:-:S12]  /*2a6f0*/  BSSY B2, `(.L_x_5125) ;  /* 0x0000003000027945 */ /* 0x000fd80003800000 */
[----:B------:R-:W-:Y:S05]  /*2a700*/  @P0 BRA `(.L_x_5126) ;  /* 0x0000000000040947 */ /* 0x000fea0003800000 */
[----:B------:R-:W-:Y:S01]  /*2a710*/  BPT.TRAP 0x1 ;  /* 0x000000040000795c */ /* 0x000fe20000300000 */
.L_x_5126:
[----:B------:R-:W-:Y:S05]  /*2a720*/  BSYNC B2 ;  /* 0x0000000000027941 */ /* 0x000fea0003800000 */
.L_x_5125:
        /* <DEDUP_REMOVED lines=12> */
.L_x_5127:
        /* <DEDUP_REMOVED lines=15> */
.L_x_5128:
        /* <DEDUP_REMOVED lines=15> */
.L_x_5129:
        /* <DEDUP_REMOVED lines=12> */
.L_x_5113:
[----:B------:R-:W-:Y:S05]  /*2aa90*/  BSYNC B1 ;  /* 0x0000000000017941 */ /* 0x000fea0003800000 */
.L_x_5112:
[----:B------:R-:W2:Y:S01]  /*2aaa0*/  LDL R2, [R1+0x30] ;  /* 0x0000300001027983 */ /* 0x000ea20000100800 */
[----:B------:R-:W-:Y:S01]  /*2aab0*/  VIADD R0, R0, 0xfffffffe ;  /* 0xfffffffe00007836 */ /* 0x000fe20000000000 */
[----:B--2---:R-:W-:-:S13]  /*2aac0*/  ISETP.GT.AND P0, PT, R6, R2, PT ;  /* 0x000000020600720c */ /* 0x004fda0003f04270 */
[----:B------:R-:W-:Y:S05]  /*2aad0*/  @P0 BRA `(.L_x_5130) ;  /* 0xffffffe800300947 */ /* 0x000fea000383ffff */
.L_x_5073:
[----:B------:R-:W-:Y:S05]  /*2aae0*/  BSYNC B0 ;  /* 0x0000000000007941 */ /* 0x000fea0003800000 */
.L_x_5072:
[----:B------:R-:W4:Y:S01]  /*2aaf0*/  S2R R2, SR_TID.X ;  /* 0x0000000000027919 */ /* 0x000f220000002100 */
[----:B------:R-:W-:Y:S01]  /*2ab00*/  BSSY B0, `(.L_x_5131) ;  /* 0x0000011000007945 */ /* 0x000fe20003800000 */
[----:B----4-:R-:W-:-:S04]  /*2ab10*/  LOP3.LUT R2, R2, 0x7f, RZ, 0xc0, !PT ;  /* 0x0000007f02027812 */ /* 0x010fc800078ec0ff */
[----:B------:R-:W-:-:S13]  /*2ab20*/  ISETP.NE.AND P0, PT, R2, RZ, PT ;  /* 0x000000ff0200720c */ /* 0x000fda0003f05270 */
[----:B------:R-:W-:Y:S05]  /*2ab30*/  @P0 BRA `(.L_x_5132) ;  /* 0x0000000000340947 */ /* 0x000fea0003800000 */
[----:B------:R-:W4:Y:S01]  /*2ab40*/  S2R R2, SR_LANEID ;  /* 0x0000000000027919 */ /* 0x000f220000000000 */
[----:B------:R-:W-:Y:S01]  /*2ab50*/  VOTEU.ANY UR4, UPT, PT ;  /* 0x0000000000047886 */ /* 0x000fe200038e0100 */
[----:B-1----:R-:W1:Y:S01]  /*2ab60*/  LDC.64 R4, c[0x0][0xc60] ;  /* 0x00031800ff047b82 */ /* 0x002e620000000a00 */
[----:B------:R-:W4:Y:S02]  /*2ab70*/  FLO.U32 R0, UR4 ;  /* 0x0000000400007d00 */ /* 0x000f2400080e0000 */
[----:B----4-:R-:W-:-:S06]  /*2ab80*/  ISETP.EQ.U32.AND P0, PT, R0, R2, PT ;  /* 0x000000020000720c */ /* 0x010fcc0003f02070 */
[----:B------:R-:W1:Y:S07]  /*2ab90*/  POPC R2, UR4 ;  /* 0x0000000400027d09 */ /* 0x000e6e0008000000 */
[----:B-1----:R-:W4:Y:S04]  /*2aba0*/  @P0 ATOMG.E.ADD.STRONG.GPU PT, R2, desc[UR46][R4.64], R2 ;  /* 0x00000002040209a8 */ /* 0x002f2800081ee1ee */
[----:B----4-:R1:W4:Y:S02]  /*2abb0*/  SHFL.IDX PT, R2, R2, R0, 0x1f ;  /* 0x00001f0002027589 */ /* 0x01032400000e0000 */
[----:B-1----:R-:W1:Y:S02]  /*2abc0*/  S2R R0, SR_LTMASK ;  /* 0x0000000000007919 */ /* 0x002e640000003900 */
[----:B-1----:R-:W-:-:S06]  /*2abd0*/  LOP3.LUT R0, R0, UR4, RZ, 0xc0, !PT ;  /* 0x0000000400007c12 */ /* 0x002fcc000f8ec0ff */
[----:B------:R-:W4:Y:S02]  /*2abe0*/  POPC R0, R0 ;  /* 0x0000000000007309 */ /* 0x000f240000000000 */
[----:B----4-:R-:W-:-:S05]  /*2abf0*/  IADD3 R0, R2, UR39, R0 ;  /* 0x0000002702007c10 */ /* 0x010fca000fffe000 */
[----:B------:R4:W-:Y:S02]  /*2ac00*/  STL [R1], R0 ;  /* 0x0000000001007387 */ /* 0x0009e40000100800 */
.L_x_5132:
[----:B------:R-:W-:Y:S05]  /*2ac10*/  BSYNC B0 ;  /* 0x0000000000007941 */ /* 0x000fea0003800000 */
.L_x_5131:
[----:B------:R-:W-:Y:S01]  /*2ac20*/  LOP3.LUT P0, RZ, R18, 0x4, RZ, 0xc0, !PT ;  /* 0x0000000412ff7812 */ /* 0x000fe2000780c0ff */
[----:B------:R-:W-:-:S12]  /*2ac30*/  BSSY B0, `(.L_x_5133) ;  /* 0x000004e000007945 */ /* 0x000fd80003800000 */
[----:B------:R-:W-:Y:S05]  /*2ac40*/  @!P0 BRA `(.L_x_5134) ;  /* 0x0000000400308947 */ /* 0x000fea0003800000 */
[----:B----4-:R-:W4:Y:S04]  /*2ac50*/  LDL R0, [R1+0x10] ;  /* 0x0000100001007983 */ /* 0x010f280000100800 */
[----:B------:R-:W5:Y:S01]  /*2ac60*/  LDL R2, [R1+0x14] ;  /* 0x0000140001027983 */ /* 0x000f620000100800 */
[----:B------:R-:W-:Y:S01]  /*2ac70*/  BSSY B1, `(.L_x_5135) ;  /* 0x0000005000017945 */ /* 0x000fe20003800000 */
[----:B----4-:R-:W-:Y:S01]  /*2ac80*/  IMAD R0, R0, 0x8, R19 ;  /* 0x0000000800007824 */ /* 0x010fe200078e0213 */
[----:B-----5:R-:W-:-:S04]  /*2ac90*/  SHF.L.U32 R2, R2, 0x1f, RZ ;  /* 0x0000001f02027819 */ /* 0x020fc800000006ff */
[----:B------:R-:W4:Y:S02]  /*2aca0*/  SYNCS.PHASECHK.TRANS64.TRYWAIT P0, [R0+URZ+0x30860], R2 ;  /* 0x03086002000075a7 */ /* 0x000f24000800017f */
[----:B----4-:R-:W-:Y:S05]  /*2acb0*/  @!P0 BRA `(.L_x_5136) ;  /* 0x0000003800208947 */ /* 0x010fea0003800000 */
.L_x_5238:
[----:B------:R-:W-:Y:S05]  /*2acc0*/  BSYNC B1 ;  /* 0x0000000000017941 */ /* 0x000fea0003800000 */
.L_x_5135:
[----:B--2---:R-:W2:Y:S01]  /*2acd0*/  S2R R3, SR_TID.X ;  /* 0x0000000000037919 */ /* 0x004ea20000002100 */
[----:B------:R-:W-:-:S04]  /*2ace0*/  UPRMT UR4, UR38, 0x9910, URZ ;  /* 0x0000991026047896 */ /* 0x000fc8000800003f */
[----:B------:R-:W-:Y:S01]  /*2acf0*/  UISETP.NE.AND UP0, UPT, UR4, 0x2, UPT ;  /* 0x000000020400788c */ /* 0x000fe2000bf05270 */
[----:B--2---:R-:W-:-:S04]  /*2ad00*/  LOP3.LUT R3, R3, 0x7f, RZ, 0xc0, !PT ;  /* 0x0000007f03037812 */ /* 0x004fc800078ec0ff */
[----:B------:R-:W-:-:S13]  /*2ad10*/  ISETP.NE.AND P0, PT, R3, RZ, PT ;  /* 0x000000ff0300720c */ /* 0x000fda0003f05270 */
[----:B----4-:R-:W-:-:S04]  /*2ad20*/  @!P0 IMAD.MOV.U32 R2, RZ, RZ, 0x9000 ;  /* 0x00009000ff028424 */ /* 0x010fc800078e00ff */
[----:B------:R2:W-:Y:S01]  /*2ad30*/  @!P0 SYNCS.ARRIVE.TRANS64 RZ, [R0+URZ+0x30850], R2 ;  /* 0x0308500200ff89a7 */ /* 0x0005e2000800003f */
[----:B------:R-:W-:-:S13]  /*2ad40*/  PLOP3.LUT P0, PT, PT, PT, UP0, 0x80, 0x0 ;  /* 0x000000000000781c */ /* 0x000fda0003f0f008 */
[----:B--2---:R-:W-:Y:S05]  /*2ad50*/  @P0 BRA `(.L_x_5137) ;  /* 0x0000000000040947 */ /* 0x004fea0003800000 */
[----:B------:R-:W-:Y:S01]  /*2ad60*/  BPT.TRAP 0x1 ;  /* 0x000000040000795c */ /* 0x000fe20000300000 */
.L_x_5137:
[----:B------:R-:W-:Y:S01]  /*2ad70*/  LOP3.LUT P0, RZ, R18, 0x8, RZ, 0xc0, !PT ;  /* 0x0000000812ff7812 */ /* 0x000fe2000780c0ff */
[----:B------:R-:W-:-:S12]  /*2ad80*/  BSSY B1, `(.L_x_5138) ;  /* 0x0000003000017945 */ /* 0x000fd80003800000 */
[----:B------:R-:W-:Y:S05]  /*2ad90*/  @P0 BRA `(.L_x_5139) ;  /* 0x0000000000040947 */ /* 0x000fea0003800000 */
[----:B------:R-:W-:Y:S01]  /*2ada0*/  BPT.TRAP 0x1 ;  /* 0x000000040000795c */ /* 0x000fe20000300000 */
.L_x_5139:
[----:B------:R-:W-:Y:S05]  /*2adb0*/  BSYNC B1 ;  /* 0x0000000000017941 */ /* 0x000fea0003800000 */
.L_x_5138:
[----:B------:R-:W2:Y:S04]  /*2adc0*/  LDL.LU R4, [R1+0x18] ;  /* 0x0000180001047983 */ /* 0x000ea80000300800 */
[----:B------:R-:W2:Y:S04]  /*2add0*/  LDL.LU R3, [R1+0x4] ;  /* 0x0000040001037983 */ /* 0x000ea80000300800 */
[----:B------:R-:W4:Y:S01]  /*2ade0*/  LDL R2, [R1+0x10] ;  /* 0x0000100001027983 */ /* 0x000f220000100800 */
        /* <DEDUP_REMOVED lines=8> */
[----:B----4-:R-:W-:-:S04]  /*2ae70*/  IMAD R2, R2, 0x9000, R19 ;  /* 0x0000900002027824 */ /* 0x010fc800078e0213 */
[----:B------:R-:W-:-:S07]  /*2ae80*/  VIADD R4, R2, 0x400 ;  /* 0x0000040002047836 */ /* 0x000fce0000000000 */
.L_x_5140:
        /* <DEDUP_REMOVED lines=15> */
.L_x_5141:
        /* <DEDUP_REMOVED lines=15> */
.L_x_5142:
        /* <DEDUP_REMOVED lines=10> */
.L_x_5134:
[----:B------:R-:W-:Y:S05]  /*2b110*/  BSYNC B0 ;  /* 0x0000000000007941 */ /* 0x000fea0003800000 */
.L_x_5133:
[----:B-1----:R-:W4:Y:S04]  /*2b120*/  LDL.LU R5, [R1+0x10] ;  /* 0x0000100001057983 */ /* 0x002f280000300800 */
[----:B------:R-:W5:Y:S01]  /*2b130*/  LDL.LU R4, [R1+0x14] ;  /* 0x0000140001047983 */ /* 0x000f620000300800 */
[----:B----4-:R-:W-:-:S05]  /*2b140*/  VIADD R0, R5, 0x1 ;  /* 0x0000000105007836 */ /* 0x010fca0000000000 */
[----:B------:R-:W-:-:S04]  /*2b150*/  ISETP.NE.AND P0, PT, R0, 0x2, PT ;  /* 0x000000020000780c */ /* 0x000fc80003f05270 */
[----:B------:R-:W-:Y:S02]  /*2b160*/  SEL R2, RZ, 0x1, P0 ;  /* 0x00000001ff027807 */ /* 0x000fe40000000000 */
[----:B------:R-:W-:Y:S02]  /*2b170*/  SEL R0, R0, RZ, P0 ;  /* 0x000000ff00007207 */ /* 0x000fe40000000000 */
[----:B-----5:R-:W-:-:S03]  /*2b180*/  LOP3.LUT R4, R4, R2, RZ, 0x3c, !PT ;  /* 0x0000000204047212 */ /* 0x020fc600078e3cff */
[----:B------:R4:W-:Y:S04]  /*2b190*/  STL [R1+0x10], R0 ;  /* 0x0000100001007387 */ /* 0x0009e80000100800 */
[----:B------:R4:W-:Y:S02]  /*2b1a0*/  STL [R1+0x14], R4 ;  /* 0x0000140401007387 */ /* 0x0009e40000100800 */
.L_x_5052:
[----:B------:R-:W-:Y:S05]  /*2b1b0*/  BSYNC B7 ;  /* 0x0000000000077941 */ /* 0x000fea0003800000 */
.L_x_5050:
[----:B------:R-:W-:-:S13]  /*2b1c0*/  LOP3.LUT P0, RZ, R18, 0x10, RZ, 0xc0, !PT ;  /* 0x0000001012ff7812 */ /* 0x000fda000780c0ff */
[----:B------:R-:W-:Y:S05]  /*2b1d0*/  @!P0 BRA `(.L_x_5143) ;  /* 0x00000000002c8947 */ /* 0x000fea0003800000 */
[----:B------:R-:W-:Y:S05]  /*2b1e0*/  WARPSYNC.ALL ;  /* 0x0000000000007948 */ /* 0x000fea0003800000 */
[----:B------:R-:W5:Y:S08]  /*2b1f0*/  S2UR UR5, SR_CgaCtaId ;  /* 0x00000000000579c3 */ /* 0x000f700000008800 */
[----:B------:R-:W-:Y:S06]  /*2b200*/  BAR.SYNC.DEFER_BLOCKING 0x5, 0x180 ;  /* 0x0146000000007b1d */ /* 0x000fec0000010000 */
[----:B------:R-:W-:-:S02]  /*2b210*/  UMOV UR4, 0x400 ;  /* 0x0000040000047882 */ /* 0x000fc40000000000 */
[----:B-----5:R-:W-:-:S06]  /*2b220*/  ULEA UR4, UR5, UR4, 0x18 ;  /* 0x0000000405047291 */ /* 0x020fcc000f8ec03f */
[----:B------:R-:W-:-:S05]  /*2b230*/  IMAD.U32 R19, RZ, RZ, UR4 ;  /* 0x00000004ff137e24 */ /* 0x000fca000f8e00ff */
[----:B---34-:R-:W3:Y:S04]  /*2b240*/  LDS.128 R4, [R19+0x308d0] ;  /* 0x0308d00013047984 */ /* 0x018ee80000000c00 */
[----:B---3--:R3:W-:Y:S04]  /*2b250*/  STL.64 [R1], R4 ;  /* 0x0000000401007387 */ /* 0x0087e80000100a00 */
[----:B------:R3:W-:Y:S01]  /*2b260*/  STL.64 [R1+0x8], R6 ;  /* 0x0000080601007387 */ /* 0x0007e20000100a00 */
[----:B------:R-:W-:Y:S06]  /*2b270*/  BAR.ARV 0x4, 0x180 ;  /* 0x0106000000007b1d */ /* 0x000fec0000002000 */
[----:B------:R-:W-:Y:S05]  /*2b280*/  BRA `(.L_x_5144) ;  /* 0x00000010002c7947 */ /* 0x000fea0003800000 */
.L_x_5143:
[----:B------:R-:W5:Y:S01]  /*2b290*/  LDL R16, [R1+0x28] ;  /* 0x0000280001107983 */ /* 0x000f620000100800 */
[----:B------:R-:W-:Y:S01]  /*2b2a0*/  UMOV UR4, 0xffffffff ;  /* 0xffffffff00047882 */ /* 0x000fe20000000000 */
[----:B-----5:R-:W-:Y:S02]  /*2b2b0*/  ISETP.NE.AND P5, PT, R16, 0x1f, PT ;  /* 0x0000001f1000780c */ /* 0x020fe40003fa5270 */
[----:B------:R-:W-:Y:S11]  /*2b2c0*/  BRA.DIV UR4, `(.L_x_5145) ;  /* 0x0000003204b07947 */ /* 0x000ff6000b800000 */
[----:B--2---:R-:W4:Y:S01]  /*2b2d0*/  LDL R3, [R1+0xc] ;  /* 0x00000c0001037983 */ /* 0x004f220000100800 */
[----:B------:R-:W-:-:S03]  /*2b2e0*/  ULDC UR4, c[0x0][0xc3c] ;  /* 0x00030f0000047ab9 */ /* 0x000fc60000000800 */
[----:B------:R-:W0:Y:S01]  /*2b2f0*/  LDL.LU R2, [R1] ;  /* 0x0000000001027983 */ /* 0x000e220000300800 */
[----:B------:R-:W-:Y:S01]  /*2b300*/  LOP3.LUT P4, RZ, R18, 0x1, RZ, 0xc0, !PT ;  /* 0x0000000112ff7812 */ /* 0x000fe2000788c0ff */
[----:B----4-:R-:W-:Y:S02]  /*2b310*/  IMAD.IADD R0, R3, 0x1, R16 ;  /* 0x0000000103007824 */ /* 0x010fe400078e0210 */
[----:B0-----:R-:W-:-:S03]  /*2b320*/  IMAD.MOV.U32 R10, RZ, RZ, R2 ;  /* 0x000000ffff0a7224 */ /* 0x001fc600078e0002 */
[----:B------:R-:W-:-:S13]  /*2b330*/  ISETP.GE.OR P0, PT, R0, UR4, !P5 ;  /* 0x0000000400007c0c */ /* 0x000fda000ef06670 */
[----:B------:R-:W0:Y:S08]  /*2b340*/  @!P0 LDC.64 R2, c[0x0][0xc80] ;  /* 0x00032000ff028b82 */ /* 0x000e300000000a00 */
[----:B---3--:R-:W2:Y:S01]  /*2b350*/  @!P0 LDC.64 R6, c[0x0][0xc78] ;  /* 0x00031e00ff068b82 */ /* 0x008ea20000000a00 */
[----:B0-----:R-:W-:-:S05]  /*2b360*/  @!P0 IMAD.WIDE R2, R0, 0x4, R2 ;  /* 0x0000000400028825 */ /* 0x001fca00078e0202 */
        /* <DEDUP_REMOVED lines=8> */
[----:B------:R-:W-:-:S03]  /*2b3f0*/  ISETP.GE.U32.AND P3, PT, R16, 0x10, PT ;  /* 0x000000101000780c */ /* 0x000fc60003f66070 */
[----:B------:R-:W-:Y:S01]  /*2b400*/  SHFL.IDX PT, R0, R10, 0x1, 0x1f ;  /* 0x00201f000a007f89 */ /* 0x000fe200000e0000 */
[----:B---3--:R-:W-:Y:S01]  /*2b410*/  @!P0 IMAD.MOV.U32 R4, RZ, RZ, R8 ;  /* 0x000000ffff048224 */ /* 0x008fe200078e0008 */
[----:B------:R-:W-:Y:S01]  /*2b420*/  MOV R8, RZ ;  /* 0x000000ff00087202 */ /* 0x000fe20000000f00 */
[----:B--2---:R-:W-:Y:S01]  /*2b430*/  @!P0 IMAD.MOV.U32 R6, RZ, RZ, R2 ;  /* 0x000000ffff068224 */ /* 0x004fe200078e0002 */
        /* <DEDUP_REMOVED lines=17> */
[----:B------:R0:W2:Y:S02]  /*2b550*/  SHFL.IDX PT, R9, R7, 0x1f, 0x1f ;  /* 0x03e01f0007097f89 */ /* 0x0000a400000e0000 */
.L_x_5248:
[----:B------:R-:W-:Y:S02]  /*2b560*/  ULDC UR4, c[0x0][0xc38] ;  /* 0x00030e0000047ab9 */ /* 0x000fe40000000800 */
[----:B------:R-:W-:-:S04]  /*2b570*/  IMAD.U32 R2, RZ, RZ, UR4 ;  /* 0x00000004ff027e24 */ /* 0x000fc8000f8e00ff */
[----:B--2---:R-:W-:-:S04]  /*2b580*/  IMAD R9, R9, R2, RZ ;  /* 0x0000000209097224 */ /* 0x004fc800078e02ff */
[----:B------:R-:W-:-:S05]  /*2b590*/  IMAD.IADD R0, R0, 0x1, R9 ;  /* 0x0000000100007824 */ /* 0x000fca00078e0209 */
[----:B------:R-:W-:-:S13]  /*2b5a0*/  ISETP.GT.AND P4, PT, R0, R5, PT ;  /* 0x000000050000720c */ /* 0x000fda0003f84270 */
[----:B------:R-:W-:Y:S05]  /*2b5b0*/  @P4 BRA `(.L_x_5146) ;  /* 0x0000000000ac4947 */ /* 0x000fea0003800000 */
.L_x_5149:
[----:B------:R-:W2:Y:S01]  /*2b5c0*/  LDL.LU R3, [R1+0xc] ;  /* 0x00000c0001037983 */ /* 0x000ea20000300800 */
[----:B------:R-:W3:Y:S01]  /*2b5d0*/  LDC R2, c[0x0][0xc3c] ;  /* 0x00030f00ff027b82 */ /* 0x000ee20000000800 */
[----:B--2---:R-:W-:-:S05]  /*2b5e0*/  VIADD R3, R3, 0x1f ;  /* 0x0000001f03037836 */ /* 0x004fca0000000000 */
[----:B---3--:R-:W-:-:S13]  /*2b5f0*/  ISETP.GE.AND P4, PT, R3, R2, PT ;  /* 0x000000020300720c */ /* 0x008fda0003f86270 */
[----:B------:R-:W-:Y:S05]  /*2b600*/  @P4 BRA `(.L_x_5147) ;  /* 0x0000000800e84947 */ /* 0x000fea0003800000 */
[----:B------:R-:W2:Y:S04]  /*2b610*/  LDL R4, [R1+0x28] ;  /* 0x0000280001047983 */ /* 0x000ea80000100800 */
[----:B------:R3:W-:Y:S01]  /*2b620*/  STL [R1+0xc], R3 ;  /* 0x00000c0301007387 */ /* 0x0007e20000100800 */
[----:B--2---:R-:W-:Y:S02]  /*2b630*/  IMAD.IADD R6, R3, 0x1, R4 ;  /* 0x0000000103067824 */ /* 0x004fe400078e0204 */
[----:B------:R-:W-:-:S03]  /*2b640*/  IMAD.MOV.U32 R4, RZ, RZ, RZ ;  /* 0x000000ffff047224 */ /* 0x000fc600078e00ff */
[----:B------:R-:W-:-:S13]  /*2b650*/  ISETP.GE.OR P4, PT, R6, R2, !P5 ;  /* 0x000000020600720c */ /* 0x000fda0006f86670 */
[----:B---3--:R-:W2:Y:S02]  /*2b660*/  @!P4 LDC.64 R2, c[0x0][0xc80] ;  /* 0x00032000ff02cb82 */ /* 0x008ea40000000a00 */
[----:B--2---:R-:W-:-:S05]  /*2b670*/  @!P4 IMAD.WIDE R2, R6, 0x4, R2 ;  /* 0x000000040602c825 */ /* 0x004fca00078e0202 */
[----:B------:R2:W3:Y:S02]  /*2b680*/  @!P4 LDG.E R4, desc[UR46][R2.64] ;  /* 0x0000002e0204c981 */ /* 0x0004e4000c1e1900 */
[----:B--2---:R-:W2:Y:S02]  /*2b690*/  @!P4 LDC.64 R2, c[0x0][0xc78] ;  /* 0x00031e00ff02cb82 */ /* 0x004ea40000000a00 */
[----:B--2---:R-:W-:-:S04]  /*2b6a0*/  @!P4 IMAD.WIDE R2, R6, 0x4, R2 ;  /* 0x000000040602c825 */ /* 0x004fc800078e0202 */
[----:B------:R-:W-:-:S06]  /*2b6b0*/  IMAD.MOV.U32 R6, RZ, RZ, RZ ;  /* 0x000000ffff067224 */ /* 0x000fcc00078e00ff */
[----:B------:R-:W3:Y:S01]  /*2b6c0*/  @!P4 LDG.E R6, desc[UR46][R2.64] ;  /* 0x0000002e0206c981 */ /* 0x000ee2000c1e1900 */
[----:B------:R-:W-:Y:S01]  /*2b6d0*/  UMOV UR4, 0xffffffff ;  /* 0xffffffff00047882 */ /* 0x000fe20000000000 */
[----:B---3--:R-:W-:Y:S02]  /*2b6e0*/  IMAD R2, R6, R4, RZ ;  /* 0x0000000406027224 */ /* 0x008fe400078e02ff */
[----:B------:R-:W-:Y:S05]  /*2b6f0*/  BRA.DIV UR4, `(.L_x_5148) ;  /* 0x0000003604047947 */ /* 0x000fea000b800000 */
[----:B------:R-:W2:Y:S01]  /*2b700*/  SHFL.UP PT, R3, R2, 0x1, RZ ;  /* 0x0420000002037989 */ /* 0x000ea200000e00ff */
[----:B------:R-:W-:-:S04]  /*2b710*/  LOP3.LUT P4, RZ, R18, 0x1, RZ, 0xc0, !PT ;  /* 0x0000000112ff7812 */ /* 0x000fc8000788c0ff */
[----:B--2---:R-:W-:-:S05]  /*2b720*/  SEL R3, R3, RZ, P4 ;  /* 0x000000ff03037207 */ /* 0x004fca0002000000 */
[----:B------:R-:W-:-:S05]  /*2b730*/  IMAD.IADD R2, R2, 0x1, R3 ;  /* 0x0000000102027824 */ /* 0x000fca00078e0203 */
[----:B------:R-:W2:Y:S02]  /*2b740*/  SHFL.UP PT, R3, R2, 0x2, RZ ;  /* 0x0440000002037989 */ /* 0x000ea400000e00ff */
        /* <DEDUP_REMOVED lines=10> */
[----:B0-----:R-:W-:-:S05]  /*2b7f0*/  IMAD.IADD R7, R2, 0x1, R3 ;  /* 0x0000000102077824 */ /* 0x001fca00078e0203 */
[----:B------:R0:W2:Y:S02]  /*2b800*/  SHFL.IDX PT, R9, R7, 0x1f, 0x1f ;  /* 0x03e01f0007097f89 */ /* 0x0000a400000e0000 */
.L_x_5256:
[----:B------:R-:W-:Y:S02]  /*2b810*/  ULDC UR4, c[0x0][0xc38] ;  /* 0x00030e0000047ab9 */ /* 0x000fe40000000800 */
[----:B------:R-:W-:-:S04]  /*2b820*/  IMAD.U32 R2, RZ, RZ, UR4 ;  /* 0x00000004ff027e24 */ /* 0x000fc8000f8e00ff */
[----:B--2---:R-:W-:-:S04]  /*2b830*/  IMAD R9, R9, R2, RZ ;  /* 0x0000000209097224 */ /* 0x004fc800078e02ff */
[----:B------:R-:W-:-:S05]  /*2b840*/  IMAD.IADD R0, R9, 0x1, R0 ;  /* 0x0000000109007824 */ /* 0x000fca00078e0200 */
[----:B------:R-:W-:-:S13]  /*2b850*/  ISETP.GT.AND P4, PT, R0, R5, PT ;  /* 0x000000050000720c */ /* 0x000fda0003f84270 */
[----:B------:R-:W-:Y:S05]  /*2b860*/  @!P4 BRA `(.L_x_5149) ;  /* 0xfffffffc0054c947 */ /* 0x000fea000383ffff */
.L_x_5146:
[----:B------:R-:W-:Y:S01]  /*2b870*/  IMAD.IADD R9, R0, 0x1, -R9 ;  /* 0x0000000100097824 */ /* 0x000fe200078e0a09 */
[----:B------:R-:W-:-:S03]  /*2b880*/  UMOV UR4, 0xffffffff ;  /* 0xffffffff00047882 */ /* 0x000fc60000000000 */
[----:B------:R-:W-:-:S05]  /*2b890*/  IMAD R0, R7, R2, R9 ;  /* 0x0000000207007224 */ /* 0x000fca00078e0209 */
[----:B------:R-:W-:Y:S01]  /*2b8a0*/  ISETP.GT.AND P6, PT, R0, R5, PT ;  /* 0x000000050000720c */ /* 0x000fe20003fc4270 */
[----:B------:R-:W-:-:S12]  /*2b8b0*/  BRA.DIV UR4, `(.L_x_5150) ;  /* 0x0000003604707947 */ /* 0x000fd8000b800000 */
[----:B------:R-:W2:Y:S01]  /*2b8c0*/  LDL.LU R10, [R1+0xc] ;  /* 0x00000c00010a7983 */ /* 0x000ea20000300800 */
[----:B------:R-:W-:-:S04]  /*2b8d0*/  VOTE.ANY R0, PT, !P6 ;  /* 0x0000000000007806 */ /* 0x000fc800070e0100 */
[----:B------:R-:W3:Y:S02]  /*2b8e0*/  POPC R3, R0 ;  /* 0x0000000000037309 */ /* 0x000ee40000000000 */
[----:B---3--:R3:W4:Y:S04]  /*2b8f0*/  SHFL.IDX PT, R4, R4, R3, 0x1f ;  /* 0x00001f0304047589 */ /* 0x00872800000e0000 */
[----:B------:R3:W0:Y:S01]  /*2b900*/  SHFL.IDX PT, R6, R6, R3, 0x1f ;  /* 0x00001f0306067589 */ /* 0x00062200000e0000 */
[----:B--2---:R-:W-:-:S05]  /*2b910*/  IADD3 R10, R3, R10, RZ ;  /* 0x0000000a030a7210 */ /* 0x004fca0007ffe0ff */
[----:B0---4-:R3:W-:Y:S02]  /*2b920*/  STL [R1+0xc], R10 ;  /* 0x00000c0a01007387 */ /* 0x0117e40000100800 */
.L_x_5261:
[----:B------:R-:W-:-:S13]  /*2b930*/  ISETP.NE.AND P0, PT, R0, RZ, PT ;  /* 0x000000ff0000720c */ /* 0x000fda0003f05270 */
[----:B------:R-:W-:Y:S05]  /*2b940*/  @!P0 BRA `(.L_x_5151) ;  /* 0x0000000000148947 */ /* 0x000fea0003800000 */
[----:B------:R-:W-:Y:S01]  /*2b950*/  UMOV UR4, 0xffffffff ;  /* 0xffffffff00047882 */ /* 0x000fe20000000000 */
[----:B---3--:R-:W-:Y:S02]  /*2b960*/  VIADD R3, R3, 0xffffffff ;  /* 0xffffffff03037836 */ /* 0x008fe40000000000 */
[----:B------:R-:W-:Y:S05]  /*2b970*/  BRA.DIV UR4, `(.L_x_5152) ;  /* 0x0000003604a87947 */ /* 0x000fea000b800000 */
[----:B------:R2:W3:Y:S02]  /*2b980*/  SHFL.IDX PT, R3, R7, R3, 0x1f ;  /* 0x00001f0307037589 */ /* 0x0004e400000e0000 */
.L_x_5264:
[----:B---3--:R-:W-:-:S07]  /*2b990*/  IMAD.MOV.U32 R8, RZ, RZ, R3 ;  /* 0x000000ffff087224 */ /* 0x008fce00078e0003 */
.L_x_5151:
[----:B------:R-:W-:Y:S01]  /*2b9a0*/  ISETP.NE.AND P0, PT, R6, 0x1, PT ;  /* 0x000000010600780c */ /* 0x000fe20003f05270 */
[----:B------:R-:W-:-:S05]  /*2b9b0*/  IMAD R0, R8, R2, R9 ;  /* 0x0000000208007224 */ /* 0x000fca00078e0209 */
[----:B------:R4:W-:Y:S02]  /*2b9c0*/  STL [R1], R0 ;  /* 0x0000000001007387 */ /* 0x0009e40000100800 */
[----:B----4-:R-:W-:-:S05]  /*2b9d0*/  IMAD.IADD R0, R5, 0x1, -R0 ;  /* 0x0000000105007824 */ /* 0x010fca00078e0a00 */
[----:B------:R-:W-:Y:S05]  /*2b9e0*/  @!P0 BRA `(.L_x_5153) ;  /* 0x0000000000e48947 */ /* 0x000fea0003800000 */
[----:B------:R-:W-:-:S04]  /*2b9f0*/  IABS R5, R4 ;  /* 0x0000000400057213 */ /* 0x000fc80000000000 */
[----:B------:R-:W4:Y:S08]  /*2ba00*/  I2F.RP R2, R5 ;  /* 0x0000000500027306 */ /* 0x000f300000209400 */
[----:B----4-:R-:W4:Y:S02]  /*2ba10*/  MUFU.RCP R2, R2 ;  /* 0x0000000200027308 */ /* 0x010f240000001000 */
[----:B----4-:R-:W-:-:S06]  /*2ba20*/  VIADD R2, R2, 0xffffffe ;  /* 0x0ffffffe02027836 */ /* 0x010fcc0000000000 */
[----:B---3--:R-:W3:Y:S02]  /*2ba30*/  F2I.FTZ.U32.TRUNC.NTZ R3, R2 ;  /* 0x0000000200037305 */ /* 0x008ee4000021f000 */
[----:B---3--:R-:W-:-:S04]  /*2ba40*/  IMAD.MOV R2, RZ, RZ, -R3 ;  /* 0x000000ffff027224 */ /* 0x008fc800078e0a03 */
        /* <DEDUP_REMOVED lines=14> */
[----:B------:R-:W3:Y:S07]  /*2bb30*/  I2F.RP R2, R5 ;  /* 0x0000000500027306 */ /* 0x000eee0000209400 */
[----:B------:R-:W-:Y:S01]  /*2bb40*/  @P0 VIADD R8, R8, 0x1 ;  /* 0x0000000108080836 */ /* 0x000fe20000000000 */
[----:B---3--:R-:W3:Y:S02]  /*2bb50*/  MUFU.RCP R2, R2 ;  /* 0x0000000200027308 */ /* 0x008ee40000001000 */
[----:B---3--:R-:W-:-:S06]  /*2bb60*/  VIADD R2, R2, 0xffffffe ;  /* 0x0ffffffe02027836 */ /* 0x008fcc0000000000 */
[----:B------:R-:W3:Y:S02]  /*2bb70*/  F2I.FTZ.U32.TRUNC.NTZ R3, R2 ;  /* 0x0000000200037305 */ /* 0x000ee4000021f000 */
[----:B---3--:R-:W-:-:S04]  /*2bb80*/  IMAD.MOV R2, RZ, RZ, -R3 ;  /* 0x000000ffff027224 */ /* 0x008fc800078e0a03 */
[----:B--2---:R-:W-:Y:S02]  /*2bb90*/  IMAD R7, R2, R5, RZ ;  /* 0x0000000502077224 */ /* 0x004fe400078e02ff */
[----:B------:R-:W-:-:S04]  /*2bba0*/  IMAD.MOV.U32 R2, RZ, RZ, RZ ;  /* 0x000000ffff027224 */ /* 0x000fc800078e00ff */
[----:B------:R-:W-:Y:S01]  /*2bbb0*/  IMAD.HI.U32 R7, R3, R7, R2 ;  /* 0x0000000703077227 */ /* 0x000fe200078e0002 */
[----:B------:R-:W-:-:S03]  /*2bbc0*/  LOP3.LUT R2, R0, R4, RZ, 0x3c, !PT ;  /* 0x0000000400027212 */ /* 0x000fc600078e3cff */
[----:B------:R-:W-:Y:S01]  /*2bbd0*/  IMAD.MOV.U32 R3, RZ, RZ, R8 ;  /* 0x000000ffff037224 */ /* 0x000fe200078e0008 */
[----:B------:R-:W-:Y:S02]  /*2bbe0*/  ISETP.GE.AND P1, PT, R2, RZ, PT ;  /* 0x000000ff0200720c */ /* 0x000fe40003f26270 */
[----:B------:R-:W-:-:S05]  /*2bbf0*/  IABS R8, R6 ;  /* 0x0000000600087213 */ /* 0x000fca0000000000 */
[----:B------:R-:W-:-:S06]  /*2bc00*/  IMAD.MOV R8, RZ, RZ, -R8 ;  /* 0x000000ffff087224 */ /* 0x000fcc00078e0a08 */
[----:B------:R-:W-:Y:S02]  /*2bc10*/  @!P1 IADD3 R3, -R3, RZ, RZ ;  /* 0x000000ff03039210 */ /* 0x000fe40007ffe1ff */
        /* <DEDUP_REMOVED lines=22> */
.L_x_5153:
[----:B---3--:R-:W3:Y:S01]  /*2bd80*/  LDL R3, [R1+0xc] ;  /* 0x00000c0001037983 */ /* 0x008ee20000100800 */
[----:B--2---:R-:W3:Y:S02]  /*2bd90*/  LDC.64 R6, c[0x0][0xc90] ;  /* 0x00032400ff067b82 */ /* 0x004ee40000000a00 */
[----:B---3--:R-:W-:-:S05]  /*2bda0*/  IMAD.WIDE R6, R3, 0x4, R6 ;  /* 0x0000000403067825 */ /* 0x008fca00078e0206 */
[----:B------:R-:W2:Y:S02]  /*2bdb0*/  LDG.E R3, desc[UR46][R6.64] ;  /* 0x0000002e06037981 */ /* 0x000ea4000c1e1900 */
[----:B--2---:R-:W-:-:S05]  /*2bdc0*/  IMAD R5, R4, R3, RZ ;  /* 0x0000000304057224 */ /* 0x004fca00078e02ff */
[----:B------:R-:W-:-:S04]  /*2bdd0*/  IABS R8, R5 ;  /* 0x0000000500087213 */ /* 0x000fc80000000000 */
[----:B------:R-:W2:Y:S08]  /*2bde0*/  I2F.RP R6, R8 ;  /* 0x0000000800067306 */ /* 0x000eb00000209400 */
[----:B--2---:R-:W2:Y:S02]  /*2bdf0*/  MUFU.RCP R6, R6 ;  /* 0x0000000600067308 */ /* 0x004ea40000001000 */
[----:B--2---:R-:W-:-:S06]  /*2be00*/  VIADD R6, R6, 0xffffffe ;  /* 0x0ffffffe06067836 */ /* 0x004fcc0000000000 */
[----:B------:R-:W2:Y:S02]  /*2be10*/  F2I.FTZ.U32.TRUNC.NTZ R7, R6 ;  /* 0x0000000600077305 */ /* 0x000ea4000021f000 */
[----:B--2---:R-:W-:-:S04]  /*2be20*/  IMAD.MOV R6, RZ, RZ, -R7 ;  /* 0x000000ffff067224 */ /* 0x004fc800078e0a07 */
        /* <DEDUP_REMOVED lines=9> */
[----:B------:R-:W-:Y:S01]  /*2bec0*/  @!P2 IMAD.IADD R7, R7, 0x1, -R8 ;  /* 0x000000010707a824 */ /* 0x000fe200078e0a08 */
[----:B------:R-:W-:Y:S02]  /*2bed0*/  @!P2 IADD3 R6, R6, 0x1, RZ ;  /* 0x000000010606a810 */ /* 0x000fe40007ffe0ff */
        /* <DEDUP_REMOVED lines=13> */
[----:B------:R-:W2:Y:S08]  /*2bfb0*/  I2F.RP R2, R9 ;  /* 0x0000000900027306 */ /* 0x000eb00000209400 */
[----:B--2---:R-:W2:Y:S02]  /*2bfc0*/  MUFU.RCP R2, R2 ;  /* 0x0000000200027308 */ /* 0x004ea40000001000 */
[----:B--2---:R-:W-:-:S06]  /*2bfd0*/  VIADD R2, R2, 0xffffffe ;  /* 0x0ffffffe02027836 */ /* 0x004fcc0000000000 */
[----:B------:R2:W3:Y:S02]  /*2bfe0*/  F2I.FTZ.U32.TRUNC.NTZ R3, R2 ;  /* 0x0000000200037305 */ /* 0x0004e4000021f000 */
[----:B--2---:R-:W-:Y:S02]  /*2bff0*/  IMAD.MOV.U32 R2, RZ, RZ, RZ ;  /* 0x000000ffff027224 */ /* 0x004fe400078e00ff */
[----:B---3--:R-:W-:-:S04]  /*2c000*/  IMAD.MOV R0, RZ, RZ, -R3 ;  /* 0x000000ffff007224 */ /* 0x008fc800078e0a03 */
        /* <DEDUP_REMOVED lines=16> */
[----:B------:R-:W-:-:S04]  /*2c110*/  IMAD.MOV.U32 R0, RZ, RZ, R2 ;  /* 0x000000ffff007224 */ /* 0x000fc800078e0002 */
[----:B------:R-:W-:Y:S01]  /*2c120*/  @!P1 IMAD.MOV R0, RZ, RZ, -R0 ;  /* 0x000000ffff009224 */ /* 0x000fe200078e0a00 */
[----:B------:R-:W-:Y:S01]  /*2c130*/  @!P2 LOP3.LUT R0, RZ, R8, RZ, 0x33, !PT ;  /* 0x00000008ff00a212 */ /* 0x000fe200078e33ff */
[----:B------:R-:W-:-:S04]  /*2c140*/  IMAD.MOV R8, RZ, RZ, -R8 ;  /* 0x000000ffff087224 */ /* 0x000fc800078e0a08 */
[----:B------:R-:W-:-:S05]  /*2c150*/  IMAD R2, R0, R8, R6 ;  /* 0x0000000800027224 */ /* 0x000fca00078e0206 */
[----:B------:R2:W-:Y:S02]  /*2c160*/  STL [R1+0x8], R2 ;  /* 0x0000080201007387 */ /* 0x0005e40000100800 */
.L_x_5154:
[----:B------:R-:W-:-:S04]  /*2c170*/  LOP3.LUT R0, RZ, R0, RZ, 0x33, !PT ;  /* 0x00000000ff007212 */ /* 0x000fc800078e33ff */
[----:B------:R-:W-:-:S05]  /*2c180*/  IADD3 R0, R4, R0, RZ ;  /* 0x0000000004007210 */ /* 0x000fca0007ffe0ff */
[----:B------:R4:W-:Y:S01]  /*2c190*/  STL [R1+0x4], R0 ;  /* 0x0000040001007387 */ /* 0x0009e20000100800 */
[----:B------:R-:W-:Y:S05]  /*2c1a0*/  BRA `(.L_x_5155) ;  /* 0x0000000000287947 */ /* 0x000fea0003800000 */
.L_x_5147:
        /* <DEDUP_REMOVED lines=10> */
.L_x_5155:
[----:B--2-4-:R-:W2:Y:S04]  /*2c250*/  LDL R0, [R1+0x28] ;  /* 0x0000280001007983 */ /* 0x014ea80000100800 */
[----:B---3--:R-:W0:Y:S04]  /*2c260*/  LDL R2, [R1+0xc] ;  /* 0x00000c0001027983 */ /* 0x008e280000100800 */
[----:B------:R-:W3:Y:S04]  /*2c270*/  LDL R3, [R1+0x8] ;  /* 0x0000080001037983 */ /* 0x000ee80000100800 */
[----:B------:R-:W4:Y:S04]  /*2c280*/  LDL R4, [R1] ;  /* 0x0000000001047983 */ /* 0x000f280000100800 */
[----:B------:R-:W4:Y:S01]  /*2c290*/  LDL R5, [R1+0x4] ;  /* 0x0000040001057983 */ /* 0x000f220000100800 */
[----:B------:R-:W-:Y:S05]  /*2c2a0*/  WARPSYNC.ALL ;  /* 0x0000000000007948 */ /* 0x000fea0003800000 */
[----:B------:R-:W-:Y:S01]  /*2c2b0*/  BAR.SYNC.DEFER_BLOCKING 0x4, 0x180 ;  /* 0x0106000000007b1d */ /* 0x000fe20000010000 */
[----:B--2---:R-:W-:-:S13]  /*2c2c0*/  ISETP.NE.AND P0, PT, R0, RZ, PT ;  /* 0x000000ff0000720c */ /* 0x004fda0003f05270 */
[----:B------:R-:W2:Y:S01]  /*2c2d0*/  @!P0 S2R R0, SR_CgaCtaId ;  /* 0x0000000000008919 */ /* 0x000ea20000008800 */
[----:B0-----:R-:W-:Y:S01]  /*2c2e0*/  IMAD.MOV.U32 R7, RZ, RZ, R2 ;  /* 0x000000ffff077224 */ /* 0x001fe200078e0002 */
[----:B------:R-:W-:Y:S01]  /*2c2f0*/  @!P0 MOV R2, 0x400 ;  /* 0x0000040000028802 */ /* 0x000fe20000000f00 */
[----:B---3--:R-:W-:-:S03]  /*2c300*/  IMAD.MOV.U32 R6, RZ, RZ, R3 ;  /* 0x000000ffff067224 */ /* 0x008fc600078e0003 */
[----:B--2---:R-:W-:-:S05]  /*2c310*/  @!P0 LEA R19, R0, R2, 0x18 ;  /* 0x0000000200138211 */ /* 0x004fca00078ec0ff */
[----:B----4-:R0:W-:Y:S01]  /*2c320*/  @!P0 STS.128 [R19+0x308d0], R4 ;  /* 0x0308d00413008388 */ /* 0x0101e20000000c00 */
[----:B------:R-:W-:Y:S06]  /*2c330*/  BAR.ARV 0x5, 0x180 ;  /* 0x0146000000007b1d */ /* 0x000fec0000002000 */
.L_x_5144:
[----:B--2---:R-:W2:Y:S01]  /*2c340*/  LDL R0, [R1+0xc] ;  /* 0x00000c0001007983 */ /* 0x004ea20000100800 */
[----:B------:R-:W-:Y:S02]  /*2c350*/  ULDC UR4, c[0x0][0xc3c] ;  /* 0x00030f0000047ab9 */ /* 0x000fe40000000800 */
[----:B--2---:R-:W-:-:S13]  /*2c360*/  ISETP.GE.AND P0, PT, R0, UR4, PT ;  /* 0x0000000400007c0c */ /* 0x004fda000bf06270 */
[----:B------:R-:W-:Y:S05]  /*2c370*/  @!P0 BRA `(.L_x_5156) ;  /* 0xffffff8000248947 */ /* 0x000fea000383ffff */
[----:B------:R-:W-:Y:S05]  /*2c380*/  BSYNC B8 ;  /* 0x0000000000087941 */ /* 0x000fea0003800000 */
.L_x_4986:
[----:B----4-:R-:W2:Y:S01]  /*2c390*/  LDL.LU R0, [R1+0x58] ;  /* 0x0000580001007983 */ /* 0x010ea20000300800 */
[----:B------:R-:W-:Y:S01]  /*2c3a0*/  BSSY B0, `(.L_x_5157) ;  /* 0x000000b000007945 */ /* 0x000fe20003800000 */
[----:B0--3--:R-:W0:Y:S01]  /*2c3b0*/  S2R R5, SR_CgaCtaId ;  /* 0x0000000000057919 */ /* 0x009e220000008800 */
[----:B--2---:R-:W-:-:S05]  /*2c3c0*/  VIADD R0, R0, 0x1 ;  /* 0x0000000100007836 */ /* 0x004fca0000000000 */
[----:B-1----:R-:W-:-:S04]  /*2c3d0*/  LEA.HI R2, R0, R0, RZ, 0x1 ;  /* 0x0000000000027211 */ /* 0x002fc800078f08ff */
[----:B------:R-:W-:-:S05]  /*2c3e0*/  LOP3.LUT R3, R2, 0xfffffffe, RZ, 0xc0, !PT ;  /* 0xfffffffe02037812 */ /* 0x000fca00078ec0ff */
[----:B------:R-:W-:Y:S01]  /*2c3f0*/  IMAD.IADD R3, R0, 0x1, -R3 ;  /* 0x0000000100037824 */ /* 0x000fe200078e0a03 */
[----:B------:R-:W-:-:S04]  /*2c400*/  MOV R0, 0x400 ;  /* 0x0000040000007802 */ /* 0x000fc80000000f00 */
[----:B0-----:R-:W-:Y:S02]  /*2c410*/  LEA R0, R5, R0, 0x18 ;  /* 0x0000000005007211 */ /* 0x001fe400078ec0ff */
[----:B------:R-:W-:-:S04]  /*2c420*/  SHF.L.U32 R3, R3, 0x1f, RZ ;  /* 0x0000001f03037819 */ /* 0x000fc800000006ff */
[----:B------:R-:W0:Y:S02]  /*2c430*/  SYNCS.PHASECHK.TRANS64.TRYWAIT P0, [R0+URZ+0x30820], R3 ;  /* 0x03082003000075a7 */ /* 0x000e24000800017f */
[----:B0-----:R-:W-:Y:S05]  /*2c440*/  @!P0 BRA `(.L_x_5158) ;  /* 0x0000002c00208947 */ /* 0x001fea0003800000 */
.L_x_5265:
[----:B------:R-:W-:Y:S05]  /*2c450*/  BSYNC B0 ;  /* 0x0000000000007941 */ /* 0x000fea0003800000 */
.L_x_5157:
[----:B------:R-:W-:-:S03]  /*2c460*/  UMOV UR4, 0xffffffff ;  /* 0xffffffff00047882 */ /* 0x000fc60000000000 */
[----:B------:R-:W-:Y:S05]  /*2c470*/  BRA.DIV UR4, `(.L_x_5159) ;  /* 0x0000002e04287947 */ /* 0x000fea000b800000 */
[----:B------:R-:W1:Y:S02]  /*2c480*/  S2R R2, SR_TID.X ;  /* 0x0000000000027919 */ /* 0x000e640000002100 */
[----:B-1----:R-:W-:-:S04]  /*2c490*/  SHF.R.U32.HI R2, RZ, 0x5, R2 ;  /* 0x00000005ff027819 */ /* 0x002fc80000011602 */
[----:B------:R-:W-:-:S05]  /*2c4a0*/  LOP3.LUT R2, R2, 0x3, RZ, 0xc0, !PT ;  /* 0x0000000302027812 */ /* 0x000fca00078ec0ff */
[----:B------:R1:W2:Y:S02]  /*2c4b0*/  SHFL.IDX PT, R14, R2, RZ, 0x1f ;  /* 0x00001fff020e7589 */ /* 0x0002a400000e0000 */
.L_x_5268:
[----:B--2---:R-:W-:-:S13]  /*2c4c0*/  ISETP.NE.AND P0, PT, R14, RZ, PT ;  /* 0x000000ff0e00720c */ /* 0x004fda0003f05270 */
[----:B------:R-:W-:Y:S05]  /*2c4d0*/  @P0 BRA `(.L_x_4683) ;  /* 0x00000000009c0947 */ /* 0x000fea0003800000 */
[----:B------:R-:W-:-:S03]  /*2c4e0*/  UMOV UR4, 0xffffffff ;  /* 0xffffffff00047882 */ /* 0x000fc60000000000 */
[----:B------:R-:W-:Y:S05]  /*2c4f0*/  BRA.DIV UR4, `(.L_x_5160) ;  /* 0x0000002e043c7947 */ /* 0x000fea000b800000 */
[----:B------:R-:W-:-:S13]  /*2c500*/  ELECT P6, URZ, PT ;  /* 0x00000000003f782f */ /* 0x000fda00038c0000 */
.L_x_5271:
        /* <DEDUP_REMOVED lines=8> */
.L_x_5161:
        /* <DEDUP_REMOVED lines=14> */
.L_x_5272:
[----:B------:R-:W1:Y:S02]  /*2c670*/  SYNCS.PHASECHK.TRANS64.TRYWAIT P0, [R7+URZ], R2 ;  /* 0x00000002070075a7 */ /* 0x000e64000800017f */
[----:B-1----:R-:W-:Y:S05]  /*2c680*/  @!P0 BRA `(.L_x_5163) ;  /* 0x0000002c000c8947 */ /* 0x002fea0003800000 */
.L_x_5273:
[----:B------:R-:W-:Y:S05]  /*2c690*/  @!P2 BRA `(.L_x_5164) ;  /* 0x000000000004a947 */ /* 0x000fea0003800000 */
[----:B------:R-:W-:Y:S01]  /*2c6a0*/  BPT.TRAP 0x1 ;  /* 0x000000040000795c */ /* 0x000fe20000300000 */
.L_x_5164:
[----:B------:R-:W2:Y:S01]  /*2c6b0*/  LDL.LU R4, [R1+0x10] ;  /* 0x0000100001047983 */ /* 0x000ea20000300800 */
[----:B------:R-:W-:-:S04]  /*2c6c0*/  VIADD R0, R0, 0x30860 ;  /* 0x0003086000007836 */ /* 0x000fc80000000000 */
[----:B--2---:R-:W-:-:S04]  /*2c6d0*/  IMAD R4, R4, 0x8, R0 ;  /* 0x0000000804047824 */ /* 0x004fc800078e0200 */
[----:B------:R-:W2:Y:S02]  /*2c6e0*/  SYNCS.PHASECHK.TRANS64.TRYWAIT P0, [R4+URZ], R5 ;  /* 0x00000005040075a7 */ /* 0x000ea4000800017f */
[----:B--2---:R-:W-:Y:S05]  /*2c6f0*/  @!P0 BRA `(.L_x_5165) ;  /* 0x0000002c00048947 */ /* 0x004fea0003800000 */
.L_x_5274:
[----:B------:R-:W-:-:S07]  /*2c700*/  LEA R3, R3, R0, 0x3 ;  /* 0x0000000003037211 */ /* 0x000fce00078e18ff */
.L_x_5166:
[----:B---3--:R3:W4:Y:S02]  /*2c710*/  SYNCS.PHASECHK.TRANS64.TRYWAIT P0, [R3+URZ], R2 ;  /* 0x00000002030075a7 */ /* 0x008724000800017f */
[----:B----4-:R-:W-:Y:S05]  /*2c720*/  @!P0 NANOSLEEP.SYNCS 0x989680 ;  /* 0x009896800000895d */ /* 0x010fea0003900000 */
[----:B------:R-:W4:Y:S02]  /*2c730*/  @!P0 SYNCS.PHASECHK.TRANS64 P0, [R3+URZ], R2 ;  /* 0x00000002030085a7 */ /* 0x000f24000800007f */
[----:B----4-:R-:W-:Y:S05]  /*2c740*/  @!P0 BRA `(.L_x_5166) ;  /* 0xfffffffc00f08947 */ /* 0x010fea000383ffff */
.L_x_4683:
[----:B------:R-:W-:Y:S05]  /*2c750*/  BSYNC B9 ;  /* 0x0000000000097941 */ /* 0x000fea0003800000 */
.L_x_4680:
[----:B------:R-:W-:Y:S05]  /*2c760*/  EXIT ;  /* 0x000000000000794d */ /* 0x000fea0003800000 */
.L_x_4711:
[----:B0-----:R0:W1:Y:S02]  /*2c770*/  SYNCS.PHASECHK.TRANS64.TRYWAIT P5, [R31+URZ+0x30890], R88 ;  /* 0x030890581f0075a7 */ /* 0x00106400080a017f */
[----:B-1----:R-:W-:Y:S05]  /*2c780*/  @!P5 NANOSLEEP.SYNCS 0x989680 ;  /* 0x009896800000d95d */ /* 0x002fea0003900000 */
[----:B------:R-:W1:Y:S02]  /*2c790*/  @!P5 SYNCS.PHASECHK.TRANS64 P5, [R31+URZ+0x30890], R88 ;  /* 0x030890581f00d5a7 */ /* 0x000e6400080a007f */
[----:B-1----:R-:W-:Y:S05]  /*2c7a0*/  @!P5 BRA `(.L_x_4711) ;  /* 0xfffffffc00f0d947 */ /* 0x002fea000383ffff */
[----:B------:R-:W-:Y:S05]  /*2c7b0*/  BRA `(.L_x_5167) ;  /* 0xfffffd7400547947 */ /* 0x000fea000383ffff */
.L_x_4765:
[----:B-1----:R1:W3:Y:S02]  /*2c7c0*/  SYNCS.PHASECHK.TRANS64.TRYWAIT P5, [R31+URZ+0x30890], R88 ;  /* 0x030890581f0075a7 */ /* 0x0022e400080a017f */
[----:B---3--:R-:W-:Y:S05]  /*2c7d0*/  @!P5 NANOSLEEP.SYNCS 0x989680 ;  /* 0x009896800000d95d */ /* 0x008fea0003900000 */
[----:B------:R-:W3:Y:S02]  /*2c7e0*/  @!P5 SYNCS.PHASECHK.TRANS64 P5, [R31+URZ+0x30890], R88 ;  /* 0x030890581f00d5a7 */ /* 0x000ee400080a007f */
[----:B---3--:R-:W-:Y:S05]  /*2c7f0*/  @!P5 BRA `(.L_x_4765) ;  /* 0xfffffffc00f0d947 */ /* 0x008fea000383ffff */
[----:B------:R-:W-:Y:S05]  /*2c800*/  BRA `(.L_x_5168) ;  /* 0xfffffda800287947 */ /* 0x000fea000383ffff */
.L_x_4790:
[----:B0-----:R0:W1:Y:S02]  /*2c810*/  SYNCS.PHASECHK.TRANS64.TRYWAIT P3, [R31+URZ+0x30890], R88 ;  /* 0x030890581f0075a7 */ /* 0x001064000806017f */
[----:B-1----:R-:W-:Y:S05]  /*2c820*/  @!P3 NANOSLEEP.SYNCS 0x989680 ;  /* 0x009896800000b95d */ /* 0x002fea0003900000 */
[----:B------:R-:W1:Y:S02]  /*2c830*/  @!P3 SYNCS.PHASECHK.TRANS64 P3, [R31+URZ+0x30890], R88 ;  /* 0x030890581f00b5a7 */ /* 0x000e64000806007f */
[----:B-1----:R-:W-:Y:S05]  /*2c840*/  @!P3 BRA `(.L_x_4790) ;  /* 0xfffffffc00f0b947 */ /* 0x002fea000383ffff */
[----:B------:R-:W-:Y:S05]  /*2c850*/  BRA `(.L_x_5169) ;  /* 0xfffffdd800487947 */ /* 0x000fea000383ffff */
.L_x_4796:
[----:B-1----:R1:W2:Y:S02]  /*2c860*/  SYNCS.PHASECHK.TRANS64.TRYWAIT P2, [R31+URZ+0x308b0], R88 ;  /* 0x0308b0581f0075a7 */ /* 0x0022a4000804017f */
[----:B--2---:R-:W-:Y:S05]  /*2c870*/  @!P2 NANOSLEEP.SYNCS 0x989680 ;  /* 0x009896800000a95d */ /* 0x004fea0003900000 */
[----:B------:R-:W2:Y:S02]  /*2c880*/  @!P2 SYNCS.PHASECHK.TRANS64 P2, [R31+URZ+0x308b0], R88 ;  /* 0x0308b0581f00a5a7 */ /* 0x000ea4000804007f */
[----:B--2---:R-:W-:Y:S05]  /*2c890*/  @!P2 BRA `(.L_x_4796) ;  /* 0xfffffffc00f0a947 */ /* 0x004fea000383ffff */
[----:B------:R-:W-:Y:S05]  /*2c8a0*/  BRA `(.L_x_5170) ;  /* 0xfffffddc00407947 */ /* 0x000fea000383ffff */
.L_x_4824:
        /* <DEDUP_REMOVED lines=8> */
.L_x_5172:
[----:B------:R-:W-:Y:S05]  /*2c930*/  BSYNC B1 ;  /* 0x0000000000017941 */ /* 0x000fea0003800000 */
.L_x_5171:
[----:B------:R-:W-:Y:S02]  /*2c940*/  IMAD.MOV.U32 R13, RZ, RZ, R3 ;  /* 0x000000ffff0d7224 */ /* 0x000fe400078e0003 */
[----:B------:R-:W-:Y:S02]  /*2c950*/  IMAD.MOV.U32 R12, RZ, RZ, RZ ;  /* 0x000000ffff0c7224 */ /* 0x000fe400078e00ff */
[----:B------:R-:W-:Y:S02]  /*2c960*/  IMAD.MOV.U32 R11, RZ, RZ, 0x1c1f ;  /* 0x00001c1fff0b7424 */ /* 0x000fe400078e00ff */
[----:B------:R-:W-:Y:S02]  /*2c970*/  IMAD.MOV.U32 R15, RZ, RZ, -0x1 ;  /* 0xffffffffff0f7424 */ /* 0x000fe400078e00ff */
[----:B------:R-:W-:-:S07]  /*2c980*/  IMAD.MOV.U32 R7, RZ, RZ, R14 ;  /* 0x000000ffff077224 */ /* 0x000fce00078e000e */
[----:B------:R-:W-:Y:S05]  /*2c990*/  WARPSYNC.COLLECTIVE R15, `(.L_x_5173) ;  /* 0x000000000f087348 */ /* 0x000fea0003c00000 */
[----:B------:R0:W1:Y:S02]  /*2c9a0*/  SHFL.IDX P6, R14, R13, R12, R11 ;  /* 0x0000000c0d0e7389 */ /* 0x00006400000c000b */
[----:B01----:R-:W-:Y:S01]  /*2c9b0*/  ENDCOLLECTIVE ;  /* 0x000000000000791b */ /* 0x003fe20003800000 */
.L_x_5173:
[----:B------:R-:W-:Y:S02]  /*2c9c0*/  IMAD.MOV.U32 R13, RZ, RZ, R5 ;  /* 0x000000ffff0d7224 */ /* 0x000fe400078e0005 */
[----:B------:R-:W-:-:S07]  /*2c9d0*/  IMAD.MOV.U32 R6, RZ, RZ, R14 ;  /* 0x000000ffff067224 */ /* 0x000fce00078e000e */
[----:B------:R-:W-:Y:S05]  /*2c9e0*/  WARPSYNC.COLLECTIVE R15, `(.L_x_5174) ;  /* 0x000000000f087348 */ /* 0x000fea0003c00000 */
[----:B------:R0:W1:Y:S02]  /*2c9f0*/  SHFL.IDX P6, R14, R13, R12, R11 ;  /* 0x0000000c0d0e7389 */ /* 0x00006400000c000b */
[----:B01----:R-:W-:Y:S01]  /*2ca00*/  ENDCOLLECTIVE ;  /* 0x000000000000791b */ /* 0x003fe20003800000 */
.L_x_5174:
[----:B------:R-:W-:Y:S02]  /*2ca10*/  IMAD.MOV.U32 R13, RZ, RZ, R0 ;  /* 0x000000ffff0d7224 */ /* 0x000fe400078e0000 */
[----:B------:R-:W-:-:S07]  /*2ca20*/  IMAD.MOV.U32 R9, RZ, RZ, R14 ;  /* 0x000000ffff097224 */ /* 0x000fce00078e000e */
[----:B------:R-:W-:Y:S05]  /*2ca30*/  WARPSYNC.COLLECTIVE R15, `(.L_x_5175) ;  /* 0x000000000f087348 */ /* 0x000fea0003c00000 */
[----:B------:R0:W1:Y:S02]  /*2ca40*/  SHFL.IDX P6, R14, R13, R12, R11 ;  /* 0x0000000c0d0e7389 */ /* 0x00006400000c000b */
[----:B01----:R-:W-:Y:S01]  /*2ca50*/  ENDCOLLECTIVE ;  /* 0x000000000000791b */ /* 0x003fe20003800000 */
.L_x_5175:
[----:B------:R-:W-:Y:S05]  /*2ca60*/  BRA `(.L_x_5176) ;  /* 0xfffffdf000a47947 */ /* 0x000fea000383ffff */
.L_x_4827:
[----:B------:R-:W-:Y:S01]  /*2ca70*/  BSSY B1, `(.L_x_5177) ;  /* 0x0000008000017945 */ /* 0x000fe20003800000 */
[----:B------:R-:W-:Y:S01]  /*2ca80*/  IMAD.MOV.U32 R13, RZ, RZ, R4 ;  /* 0x000000ffff0d7224 */ /* 0x000fe200078e0004 */
[----:B------:R-:W-:Y:S01]  /*2ca90*/  MOV R12, 0x1 ;  /* 0x00000001000c7802 */ /* 0x000fe20000000f00 */
[----:B------:R-:W-:Y:S02]  /*2caa0*/  IMAD.MOV.U32 R11, RZ, RZ, 0x1c1f ;  /* 0x00001c1fff0b7424 */ /* 0x000fe400078e00ff */
[----:B------:R-:W-:-:S07]  /*2cab0*/  IMAD.MOV.U32 R15, RZ, RZ, -0x1 ;  /* 0xffffffffff0f7424 */ /* 0x000fce00078e00ff */
[----:B0---4-:R-:W-:Y:S05]  /*2cac0*/  WARPSYNC.COLLECTIVE R15, `(.L_x_5178) ;  /* 0x000000000f087348 */ /* 0x011fea0003c00000 */
[----:B----4-:R1:W2:Y:S02]  /*2cad0*/  SHFL.IDX P6, R14, R13, R12, R11 ;  /* 0x0000000c0d0e7389 */ /* 0x0102a400000c000b */
[----:B012---:R-:W-:Y:S01]  /*2cae0*/  ENDCOLLECTIVE ;  /* 0x000000000000791b */ /* 0x007fe20003800000 */
.L_x_5178:
[----:B------:R-:W-:Y:S05]  /*2caf0*/  BSYNC B1 ;  /* 0x0000000000017941 */ /* 0x000fea0003800000 */
.L_x_5177:
        /* <DEDUP_REMOVED lines=8> */
.L_x_5179:
[----:B------:R-:W-:Y:S02]  /*2cb80*/  IMAD.MOV.U32 R13, RZ, RZ, R5 ;  /* 0x000000ffff0d7224 */ /* 0x000fe400078e0005 */
[----:B------:R-:W-:-:S07]  /*2cb90*/  IMAD.MOV.U32 R6, RZ, RZ, R14 ;  /* 0x000000ffff067224 */ /* 0x000fce00078e000e */
[----:B------:R-:W-:Y:S05]  /*2cba0*/  WARPSYNC.COLLECTIVE R15, `(.L_x_5180) ;  /* 0x000000000f087348 */ /* 0x000fea0003c00000 */
[----:B------:R0:W1:Y:S02]  /*2cbb0*/  SHFL.IDX P6, R14, R13, R12, R11 ;  /* 0x0000000c0d0e7389 */ /* 0x00006400000c000b */
[----:B01----:R-:W-:Y:S01]  /*2cbc0*/  ENDCOLLECTIVE ;  /* 0x000000000000791b */ /* 0x003fe20003800000 */
.L_x_5180:
[----:B------:R-:W-:Y:S02]  /*2cbd0*/  IMAD.MOV.U32 R13, RZ, RZ, R0 ;  /* 0x000000ffff0d7224 */ /* 0x000fe400078e0000 */
[----:B------:R-:W-:-:S07]  /*2cbe0*/  IMAD.MOV.U32 R65, RZ, RZ, R14 ;  /* 0x000000ffff417224 */ /* 0x000fce00078e000e */
[----:B------:R-:W-:Y:S05]  /*2cbf0*/  WARPSYNC.COLLECTIVE R15, `(.L_x_5181) ;  /* 0x000000000f087348 */ /* 0x000fea0003c00000 */
[----:B------:R0:W1:Y:S02]  /*2cc00*/  SHFL.IDX P6, R14, R13, R12, R11 ;  /* 0x0000000c0d0e7389 */ /* 0x00006400000c000b */
[----:B01----:R-:W-:Y:S01]  /*2cc10*/  ENDCOLLECTIVE ;  /* 0x000000000000791b */ /* 0x003fe20003800000 */
.L_x_5181:
[----:B------:R-:W-:Y:S01]  /*2cc20*/  IMAD.MOV.U32 R64, RZ, RZ, R14 ;  /* 0x000000ffff407224 */ /* 0x000fe200078e000e */
[----:B------:R-:W-:Y:S06]  /*2cc30*/  BRA `(.L_x_5182) ;  /* 0xfffffdf800287947 */ /* 0x000fec000383ffff */
.L_x_4831:
[----:B0-----:R0:W1:Y:S02]  /*2cc40*/  SYNCS.PHASECHK.TRANS64.TRYWAIT P0, [R16+URZ+0x30800], R5 ;  /* 0x03080005100075a7 */ /* 0x001064000800017f */
[----:B-1----:R-:W-:Y:S05]  /*2cc50*/  @!P0 NANOSLEEP.SYNCS 0x989680 ;  /* 0x009896800000895d */ /* 0x002fea0003900000 */
[----:B------:R-:W1:Y:S02]  /*2cc60*/  @!P0 SYNCS.PHASECHK.TRANS64 P0, [R16+URZ+0x30800], R5 ;  /* 0x03080005100085a7 */ /* 0x000e64000800007f */
[----:B-1----:R-:W-:Y:S05]  /*2cc70*/  @!P0 BRA `(.L_x_4831) ;  /* 0xfffffffc00f08947 */ /* 0x002fea000383ffff */
[----:B------:R-:W-:Y:S05]  /*2cc80*/  BRA `(.L_x_5183) ;  /* 0xfffffe0000447947 */ /* 0x000fea000383ffff */
.L_x_4855:
        /* <DEDUP_REMOVED lines=8> */
.L_x_5185:
[----:B------:R-:W-:Y:S05]  /*2cd10*/  BSYNC B1 ;  /* 0x0000000000017941 */ /* 0x000fea0003800000 */
.L_x_5184:
        /* <DEDUP_REMOVED lines=8> */
.L_x_5186:
[----:B------:R-:W-:Y:S02]  /*2cda0*/  IMAD.MOV.U32 R9, RZ, RZ, R5 ;  /* 0x000000ffff097224 */ /* 0x000fe400078e0005 */
[----:B------:R-:W-:Y:S02]  /*2cdb0*/  IMAD.MOV.U32 R13, RZ, RZ, R69 ;  /* 0x000000ffff0d7224 */ /* 0x000fe400078e0045 */
[----:B------:R-:W-:-:S07]  /*2cdc0*/  IMAD.MOV.U32 R4, RZ, RZ, R14 ;  /* 0x000000ffff047224 */ /* 0x000fce00078e000e */
[----:B------:R-:W-:Y:S05]  /*2cdd0*/  WARPSYNC.COLLECTIVE R15, `(.L_x_5187) ;  /* 0x000000000f087348 */ /* 0x000fea0003c00000 */
[----:B------:R0:W1:Y:S02]  /*2cde0*/  SHFL.IDX P6, R14, R13, R12, R11 ;  /* 0x0000000c0d0e7389 */ /* 0x00006400000c000b */
[----:B01----:R-:W-:Y:S01]  /*2cdf0*/  ENDCOLLECTIVE ;  /* 0x000000000000791b */ /* 0x003fe20003800000 */
.L_x_5187:
[----:B------:R-:W-:Y:S02]  /*2ce00*/  IMAD.MOV.U32 R8, RZ, RZ, R4 ;  /* 0x000000ffff087224 */ /* 0x000fe400078e0004 */
[----:B------:R-:W-:Y:S02]  /*2ce10*/  IMAD.MOV.U32 R13, RZ, RZ, R68 ;  /* 0x000000ffff0d7224 */ /* 0x000fe400078e0044 */
[----:B------:R-:W-:-:S07]  /*2ce20*/  IMAD.MOV.U32 R7, RZ, RZ, R14 ;  /* 0x000000ffff077224 */ /* 0x000fce00078e000e */
[----:B------:R-:W-:Y:S05]  /*2ce30*/  WARPSYNC.COLLECTIVE R15, `(.L_x_5188) ;  /* 0x000000000f087348 */ /* 0x000fea0003c00000 */
[----:B------:R0:W1:Y:S02]  /*2ce40*/  SHFL.IDX P6, R14, R13, R12, R11 ;  /* 0x0000000c0d0e7389 */ /* 0x00006400000c000b */
[----:B01----:R-:W-:Y:S01]  /*2ce50*/  ENDCOLLECTIVE ;  /* 0x000000000000791b */ /* 0x003fe20003800000 */
.L_x_5188:
[----:B------:R-:W-:Y:S05]  /*2ce60*/  BRA `(.L_x_5189) ;  /* 0xfffffe24002c7947 */ /* 0x000fea000383ffff */
.L_x_4858:
[----:B------:R-:W-:Y:S01]  /*2ce70*/  BSSY B1, `(.L_x_5190) ;  /* 0x0000008000017945 */ /* 0x000fe20003800000 */
[----:B------:R-:W-:Y:S01]  /*2ce80*/  IMAD.MOV.U32 R13, RZ, RZ, R63 ;  /* 0x000000ffff0d7224 */ /* 0x000fe200078e003f */
[----:B------:R-:W-:Y:S01]  /*2ce90*/  MOV R11, 0x1c1f ;  /* 0x00001c1f000b7802 */ /* 0x000fe20000000f00 */
[----:B------:R-:W-:Y:S02]  /*2cea0*/  IMAD.MOV.U32 R12, RZ, RZ, 0x1 ;  /* 0x00000001ff0c7424 */ /* 0x000fe400078e00ff */
[----:B------:R-:W-:-:S07]  /*2ceb0*/  IMAD.MOV.U32 R15, RZ, RZ, -0x1 ;  /* 0xffffffffff0f7424 */ /* 0x000fce00078e00ff */
[----:B----4-:R-:W-:Y:S05]  /*2cec0*/  WARPSYNC.COLLECTIVE R15, `(.L_x_5191) ;  /* 0x000000000f087348 */ /* 0x010fea0003c00000 */
[----:B----4-:R0:W1:Y:S02]  /*2ced0*/  SHFL.IDX P6, R14, R13, R12, R11 ;  /* 0x0000000c0d0e7389 */ /* 0x01006400000c000b */
[----:B01----:R-:W-:Y:S01]  /*2cee0*/  ENDCOLLECTIVE ;  /* 0x000000000000791b */ /* 0x003fe20003800000 */
.L_x_5191:
[----:B------:R-:W-:Y:S05]  /*2cef0*/  BSYNC B1 ;  /* 0x0000000000017941 */ /* 0x000fea0003800000 */
.L_x_5190:
        /* <DEDUP_REMOVED lines=8> */
.L_x_5192:
[----:B------:R-:W-:Y:S02]  /*2cf80*/  IMAD.MOV.U32 R13, RZ, RZ, R69 ;  /* 0x000000ffff0d7224 */ /* 0x000fe400078e0045 */
[----:B------:R-:W-:-:S07]  /*2cf90*/  IMAD.MOV.U32 R62, RZ, RZ, R14 ;  /* 0x000000ffff3e7224 */ /* 0x000fce00078e000e */
[----:B------:R-:W-:Y:S05]  /*2cfa0*/  WARPSYNC.COLLECTIVE R15, `(.L_x_5193) ;  /* 0x000000000f087348 */ /* 0x000fea0003c00000 */
[----:B------:R0:W1:Y:S02]  /*2cfb0*/  SHFL.IDX P6, R14, R13, R12, R11 ;  /* 0x0000000c0d0e7389 */ /* 0x00006400000c000b */
[----:B01----:R-:W-:Y:S01]  /*2cfc0*/  ENDCOLLECTIVE ;  /* 0x000000000000791b */ /* 0x003fe20003800000 */
.L_x_5193:
[----:B------:R-:W-:Y:S02]  /*2cfd0*/  IMAD.MOV.U32 R13, RZ, RZ, R68 ;  /* 0x000000ffff0d7224 */ /* 0x000fe400078e0044 */
[----:B------:R-:W-:-:S07]  /*2cfe0*/  IMAD.MOV.U32 R69, RZ, RZ, R14 ;  /* 0x000000ffff457224 */ /* 0x000fce00078e000e */
[----:B------:R-:W-:Y:S05]  /*2cff0*/  WARPSYNC.COLLECTIVE R15, `(.L_x_5194) ;  /* 0x000000000f087348 */ /* 0x000fea0003c00000 */
[----:B------:R0:W1:Y:S02]  /*2d000*/  SHFL.IDX P6, R14, R13, R12, R11 ;  /* 0x0000000c0d0e7389 */ /* 0x00006400000c000b */
[----:B01----:R-:W-:Y:S01]  /*2d010*/  ENDCOLLECTIVE ;  /* 0x000000000000791b */ /* 0x003fe20003800000 */
.L_x_5194:
[----:B------:R-:W-:Y:S01]  /*2d020*/  IMAD.MOV.U32 R68, RZ, RZ, R14 ;  /* 0x000000ffff447224 */ /* 0x000fe200078e000e */
[----:B------:R-:W-:Y:S06]  /*2d030*/  BRA `(.L_x_5195) ;  /* 0xfffffe2800347947 */ /* 0x000fec000383ffff */
.L_x_4862:
[----:B0-----:R0:W1:Y:S02]  /*2d040*/  SYNCS.PHASECHK.TRANS64.TRYWAIT P0, [R16+URZ+0x30800], R61 ;  /* 0x0308003d100075a7 */ /* 0x001064000800017f */
[----:B-1----:R-:W-:Y:S05]  /*2d050*/  @!P0 NANOSLEEP.SYNCS 0x989680 ;  /* 0x009896800000895d */ /* 0x002fea0003900000 */
[----:B------:R-:W1:Y:S02]  /*2d060*/  @!P0 SYNCS.PHASECHK.TRANS64 P0, [R16+URZ+0x30800], R61 ;  /* 0x0308003d100085a7 */ /* 0x000e64000800007f */
[----:B-1----:R-:W-:Y:S05]  /*2d070*/  @!P0 BRA `(.L_x_4862) ;  /* 0xfffffffc00f08947 */ /* 0x002fea000383ffff */
[----:B------:R-:W-:Y:S05]  /*2d080*/  BRA `(.L_x_5196) ;  /* 0xfffffe2c00947947 */ /* 0x000fea000383ffff */
.L_x_4876:
[----:B-1----:R1:W2:Y:S02]  /*2d090*/  SYNCS.PHASECHK.TRANS64.TRYWAIT P2, [R5+URZ+0x30830], R0 ;  /* 0x03083000050075a7 */ /* 0x0022a4000804017f */
[----:B--2---:R-:W-:Y:S05]  /*2d0a0*/  @!P2 NANOSLEEP.SYNCS 0x989680 ;  /* 0x009896800000a95d */ /* 0x004fea0003900000 */
[----:B------:R-:W2:Y:S02]  /*2d0b0*/  @!P2 SYNCS.PHASECHK.TRANS64 P2, [R5+URZ+0x30830], R0 ;  /* 0x030830000500a5a7 */ /* 0x000ea4000804007f */
[----:B--2---:R-:W-:Y:S05]  /*2d0c0*/  @!P2 BRA `(.L_x_4876) ;  /* 0xfffffffc00f0a947 */ /* 0x004fea000383ffff */
[----:B------:R-:W-:Y:S05]  /*2d0d0*/  BRA `(.L_x_4875) ;  /* 0xfffffe5400dc7947 */ /* 0x000fea000383ffff */
.L_x_4896:
[----:B-1----:R1:W2:Y:S02]  /*2d0e0*/  SYNCS.PHASECHK.TRANS64.TRYWAIT P2, [R0+URZ+0x30830], R11 ;  /* 0x0308300b000075a7 */ /* 0x0022a4000804017f */
[----:B--2---:R-:W-:Y:S05]  /*2d0f0*/  @!P2 NANOSLEEP.SYNCS 0x989680 ;  /* 0x009896800000a95d */ /* 0x004fea0003900000 */
[----:B------:R-:W2:Y:S02]  /*2d100*/  @!P2 SYNCS.PHASECHK.TRANS64 P2, [R0+URZ+0x30830], R11 ;  /* 0x0308300b0000a5a7 */ /* 0x000ea4000804007f */
[----:B--2---:R-:W-:Y:S05]  /*2d110*/  @!P2 BRA `(.L_x_4896) ;  /* 0xfffffffc00f0a947 */ /* 0x004fea000383ffff */
[----:B------:R-:W-:Y:S05]  /*2d120*/  BRA `(.L_x_4895) ;  /* 0xfffffe8400bc7947 */ /* 0x000fea000383ffff */
.L_x_4901:
[----:B-1----:R1:W2:Y:S02]  /*2d130*/  SYNCS.PHASECHK.TRANS64.TRYWAIT P2, [R2+URZ+0x30850], R9 ;  /* 0x03085009020075a7 */ /* 0x0022a4000804017f */
[----:B--2---:R-:W-:Y:S05]  /*2d140*/  @!P2 NANOSLEEP.SYNCS 0x989680 ;  /* 0x009896800000a95d */ /* 0x004fea0003900000 */
[----:B------:R-:W2:Y:S02]  /*2d150*/  @!P2 SYNCS.PHASECHK.TRANS64 P2, [R2+URZ+0x30850], R9 ;  /* 0x030850090200a5a7 */ /* 0x000ea4000804007f */
[----:B--2---:R-:W-:Y:S05]  /*2d160*/  @!P2 BRA `(.L_x_4901) ;  /* 0xfffffffc00f0a947 */ /* 0x004fea000383ffff */
[----:B------:R-:W-:Y:S05]  /*2d170*/  BRA `(.L_x_4900) ;  /* 0xfffffe9400047947 */ /* 0x000fea000383ffff */
.L_x_4921:
[----:B-1----:R1:W2:Y:S02]  /*2d180*/  SYNCS.PHASECHK.TRANS64.TRYWAIT P2, [R3+URZ+0x30830], R4 ;  /* 0x03083004030075a7 */ /* 0x0022a4000804017f */
[----:B--2---:R-:W-:Y:S05]  /*2d190*/  @!P2 NANOSLEEP.SYNCS 0x989680 ;  /* 0x009896800000a95d */ /* 0x004fea0003900000 */
[----:B------:R-:W2:Y:S02]  /*2d1a0*/  @!P2 SYNCS.PHASECHK.TRANS64 P2, [R3+URZ+0x30830], R4 ;  /* 0x030830040300a5a7 */ /* 0x000ea4000804007f */
[----:B--2---:R-:W-:Y:S05]  /*2d1b0*/  @!P2 BRA `(.L_x_4921) ;  /* 0xfffffffc00f0a947 */ /* 0x004fea000383ffff */
[----:B------:R-:W-:Y:S05]  /*2d1c0*/  BRA `(.L_x_4920) ;  /* 0xfffffebc00687947 */ /* 0x000fea000383ffff */
.L_x_4926:
[----:B-1----:R1:W2:Y:S02]  /*2d1d0*/  SYNCS.PHASECHK.TRANS64.TRYWAIT P2, [R15+URZ+0x30850], R0 ;  /* 0x030850000f0075a7 */ /* 0x0022a4000804017f */
[----:B--2---:R-:W-:Y:S05]  /*2d1e0*/  @!P2 NANOSLEEP.SYNCS 0x989680 ;  /* 0x009896800000a95d */ /* 0x004fea0003900000 */
[----:B------:R-:W2:Y:S02]  /*2d1f0*/  @!P2 SYNCS.PHASECHK.TRANS64 P2, [R15+URZ+0x30850], R0 ;  /* 0x030850000f00a5a7 */ /* 0x000ea4000804007f */
[----:B--2---:R-:W-:Y:S05]  /*2d200*/  @!P2 BRA `(.L_x_4926) ;  /* 0xfffffffc00f0a947 */ /* 0x004fea000383ffff */
[----:B------:R-:W-:Y:S05]  /*2d210*/  BRA `(.L_x_4925) ;  /* 0xfffffec800b07947 */ /* 0x000fea000383ffff */
.L_x_4934:
[----:B-1----:R1:W2:Y:S02]  /*2d220*/  SYNCS.PHASECHK.TRANS64.TRYWAIT P2, [R4+URZ+0x30830], R15 ;  /* 0x0308300f040075a7 */ /* 0x0022a4000804017f */
[----:B--2---:R-:W-:Y:S05]  /*2d230*/  @!P2 NANOSLEEP.SYNCS 0x989680 ;  /* 0x009896800000a95d */ /* 0x004fea0003900000 */
[----:B------:R-:W2:Y:S02]  /*2d240*/  @!P2 SYNCS.PHASECHK.TRANS64 P2, [R4+URZ+0x30830], R15 ;  /* 0x0308300f0400a5a7 */ /* 0x000ea4000804007f */
[----:B--2---:R-:W-:Y:S05]  /*2d250*/  @!P2 BRA `(.L_x_4934) ;  /* 0xfffffffc00f0a947 */ /* 0x004fea000383ffff */
[----:B------:R-:W-:Y:S05]  /*2d260*/  BRA `(.L_x_4933) ;  /* 0xfffffedc00ac7947 */ /* 0x000fea000383ffff */
.L_x_4939:
[----:B-1----:R1:W2:Y:S02]  /*2d270*/  SYNCS.PHASECHK.TRANS64.TRYWAIT P2, [R14+URZ+0x30850], R2 ;  /* 0x030850020e0075a7 */ /* 0x0022a4000804017f */
[----:B--2---:R-:W-:Y:S05]  /*2d280*/  @!P2 NANOSLEEP.SYNCS 0x989680 ;  /* 0x009896800000a95d */ /* 0x004fea0003900000 */
[----:B------:R-:W2:Y:S02]  /*2d290*/  @!P2 SYNCS.PHASECHK.TRANS64 P2, [R14+URZ+0x30850], R2 ;  /* 0x030850020e00a5a7 */ /* 0x000ea4000804007f */
[----:B--2---:R-:W-:Y:S05]  /*2d2a0*/  @!P2 BRA `(.L_x_4939) ;  /* 0xfffffffc00f0a947 */ /* 0x004fea000383ffff */
[----:B------:R-:W-:Y:S05]  /*2d2b0*/  BRA `(.L_x_4938) ;  /* 0xfffffee800ec7947 */ /* 0x000fea000383ffff */
.L_x_4953:
[----:B-1----:R1:W2:Y:S02]  /*2d2c0*/  SYNCS.PHASECHK.TRANS64.TRYWAIT P0, [R2+URZ+0x30850], R9 ;  /* 0x03085009020075a7 */ /* 0x0022a4000800017f */
[----:B--2---:R-:W-:Y:S05]  /*2d2d0*/  @!P0 NANOSLEEP.SYNCS 0x989680 ;  /* 0x009896800000895d */ /* 0x004fea0003900000 */
[----:B------:R-:W2:Y:S02]  /*2d2e0*/  @!P0 SYNCS.PHASECHK.TRANS64 P0, [R2+URZ+0x30850], R9 ;  /* 0x03085009020085a7 */ /* 0x000ea4000800007f */
[----:B--2---:R-:W-:Y:S05]  /*2d2f0*/  @!P0 BRA `(.L_x_4953) ;  /* 0xfffffffc00f08947 */ /* 0x004fea000383ffff */
[----:B------:R-:W-:Y:S05]  /*2d300*/  BRA `(.L_x_4952) ;  /* 0xffffff1400f87947 */ /* 0x000fea000383ffff */
.L_x_5002:
[----:B------:R-:W1:Y:S01]  /*2d310*/  S2R R6, SR_TID.X ;  /* 0x0000000000067919 */ /* 0x000e620000002100 */
[----:B------:R-:W-:Y:S01]  /*2d320*/  BSSY B1, `(.L_x_5197) ;  /* 0x000000a000017945 */ /* 0x000fe20003800000 */
[----:B------:R-:W-:Y:S01]  /*2d330*/  IMAD.MOV.U32 R12, RZ, RZ, RZ ;  /* 0x000000ffff0c7224 */ /* 0x000fe200078e00ff */
[----:B0-----:R-:W-:Y:S01]  /*2d340*/  MOV R15, 0xffffffff ;  /* 0xffffffff000f7802 */ /* 0x001fe20000000f00 */
[----:B------:R-:W-:Y:S01]  /*2d350*/  IMAD.MOV.U32 R11, RZ, RZ, 0x1f ;  /* 0x0000001fff0b7424 */ /* 0x000fe200078e00ff */
[----:B-1----:R-:W-:-:S04]  /*2d360*/  SHF.R.U32.HI R6, RZ, 0x5, R6 ;  /* 0x00000005ff067819 */ /* 0x002fc80000011606 */
[----:B------:R-:W-:-:S05]  /*2d370*/  LOP3.LUT R6, R6, 0x3, RZ, 0xc0, !PT ;  /* 0x0000000306067812 */ /* 0x000fca00078ec0ff */
[----:B------:R-:W-:-:S07]  /*2d380*/  IMAD.MOV.U32 R13, RZ, RZ, R6 ;  /* 0x000000ffff0d7224 */ /* 0x000fce00078e0006 */
[----:B------:R-:W-:Y:S05]  /*2d390*/  WARPSYNC.COLLECTIVE R15, `(.L_x_5198) ;  /* 0x000000000f087348 */ /* 0x000fea0003c00000 */
[----:B------:R0:W1:Y:S02]  /*2d3a0*/  SHFL.IDX P6, R14, R13, R12, R11 ;  /* 0x0000000c0d0e7389 */ /* 0x00006400000c000b */
[----:B01----:R-:W-:Y:S01]  /*2d3b0*/  ENDCOLLECTIVE ;  /* 0x000000000000791b */ /* 0x003fe20003800000 */
.L_x_5198:
[----:B------:R-:W-:Y:S05]  /*2d3c0*/  BSYNC B1 ;  /* 0x0000000000017941 */ /* 0x000fea0003800000 */
.L_x_5197:
[----:B------:R-:W-:Y:S05]  /*2d3d0*/  BRA `(.L_x_5199) ;  /* 0xffffff7c00787947 */ /* 0x000fea000383ffff */
.L_x_5004:
[----:B------:R-:W-:Y:S01]  /*2d3e0*/  BSSY B1, `(.L_x_5200) ;  /* 0x0000006000017945 */ /* 0x000fe20003800000 */
[----:B0-----:R-:W-:-:S07]  /*2d3f0*/  IMAD.MOV.U32 R15, RZ, RZ, -0x1 ;  /* 0xffffffffff0f7424 */ /* 0x001fce00078e00ff */
[----:B-1----:R-:W-:Y:S05]  /*2d400*/  WARPSYNC.COLLECTIVE R15, `(.L_x_5201) ;  /* 0x000000000f0c7348 */ /* 0x002fea0003c00000 */
[----:B------:R-:W-:Y:S02]  /*2d410*/  ELECT P6, UR62, PT ;  /* 0x00000000003e782f */ /* 0x000fe400038c0000 */
[----:B------:R-:W-:Y:S01]  /*2d420*/  MOV R14, UR62 ;  /* 0x0000003e000e7c02 */ /* 0x000fe20008000f00 */
[----:B-1----:R-:W-:Y:S10]  /*2d430*/  ENDCOLLECTIVE ;  /* 0x000000000000791b */ /* 0x002ff40003800000 */
.L_x_5201:
[----:B------:R-:W-:Y:S05]  /*2d440*/  BSYNC B1 ;  /* 0x0000000000017941 */ /* 0x000fea0003800000 */
.L_x_5200:
[----:B------:R-:W-:Y:S01]  /*2d450*/  PLOP3.LUT P2, PT, P6, PT, PT, 0x80, 0x0 ;  /* 0x000000000000781c */ /* 0x000fe2000374f070 */
[----:B------:R-:W-:-:S12]  /*2d460*/  BRA `(.L_x_5003) ;  /* 0xffffff7c006c7947 */ /* 0x000fd8000383ffff */
.L_x_5006:
[----:B-1----:R1:W2:Y:S02]  /*2d470*/  SYNCS.PHASECHK.TRANS64.TRYWAIT P0, [R19+URZ+0x30820], R4 ;  /* 0x03082004130075a7 */ /* 0x0022a4000800017f */
[----:B--2---:R-:W-:Y:S05]  /*2d480*/  @!P0 NANOSLEEP.SYNCS 0x989680 ;  /* 0x009896800000895d */ /* 0x004fea0003900000 */
[----:B------:R-:W2:Y:S02]  /*2d490*/  @!P0 SYNCS.PHASECHK.TRANS64 P0, [R19+URZ+0x30820], R4 ;  /* 0x03082004130085a7 */ /* 0x000ea4000800007f */
[----:B--2---:R-:W-:Y:S05]  /*2d4a0*/  @!P0 BRA `(.L_x_5006) ;  /* 0xfffffffc00f08947 */ /* 0x004fea000383ffff */
[----:B------:R-:W-:Y:S05]  /*2d4b0*/  BRA `(.L_x_5202) ;  /* 0xffffff7c007c7947 */ /* 0x000fea000383ffff */
.L_x_5010:
[----:B--2---:R2:W3:Y:S02]  /*2d4c0*/  SYNCS.PHASECHK.TRANS64.TRYWAIT P0, [R6+URZ+0x308a0], R10 ;  /* 0x0308a00a060075a7 */ /* 0x0044e4000800017f */
[----:B---3--:R-:W-:Y:S05]  /*2d4d0*/  @!P0 NANOSLEEP.SYNCS 0x989680 ;  /* 0x009896800000895d */ /* 0x008fea0003900000 */
[----:B------:R-:W3:Y:S02]  /*2d4e0*/  @!P0 SYNCS.PHASECHK.TRANS64 P0, [R6+URZ+0x308a0], R10 ;  /* 0x0308a00a060085a7 */ /* 0x000ee4000800007f */
[----:B---3--:R-:W-:Y:S05]  /*2d4f0*/  @!P0 BRA `(.L_x_5010) ;  /* 0xfffffffc00f08947 */ /* 0x008fea000383ffff */
[----:B------:R-:W-:Y:S05]  /*2d500*/  BRA `(.L_x_5203) ;  /* 0xffffff7c009c7947 */ /* 0x000fea000383ffff */
.L_x_5017:
[----:B-1----:R1:W3:Y:S02]  /*2d510*/  SYNCS.PHASECHK.TRANS64.TRYWAIT P0, [R6+URZ+0x308c0], R10 ;  /* 0x0308c00a060075a7 */ /* 0x0022e4000800017f */
[----:B---3--:R-:W-:Y:S05]  /*2d520*/  @!P0 NANOSLEEP.SYNCS 0x989680 ;  /* 0x009896800000895d */ /* 0x008fea0003900000 */
[----:B------:R-:W3:Y:S02]  /*2d530*/  @!P0 SYNCS.PHASECHK.TRANS64 P0, [R6+URZ+0x308c0], R10 ;  /* 0x0308c00a060085a7 */ /* 0x000ee4000800007f */
[----:B---3--:R-:W-:Y:S05]  /*2d540*/  @!P0 BRA `(.L_x_5017) ;  /* 0xfffffffc00f08947 */ /* 0x008fea000383ffff */
[----:B------:R-:W-:Y:S05]  /*2d550*/  BRA `(.L_x_5204) ;  /* 0xffffff8000947947 */ /* 0x000fea000383ffff */
.L_x_5026:
[----:B-1----:R1:W2:Y:S02]  /*2d560*/  SYNCS.PHASECHK.TRANS64.TRYWAIT P0, [R8+URZ+0x308a0], R7 ;  /* 0x0308a007080075a7 */ /* 0x0022a4000800017f */
[----:B--2---:R-:W-:Y:S05]  /*2d570*/  @!P0 NANOSLEEP.SYNCS 0x989680 ;  /* 0x009896800000895d */ /* 0x004fea0003900000 */
[----:B------:R-:W2:Y:S02]  /*2d580*/  @!P0 SYNCS.PHASECHK.TRANS64 P0, [R8+URZ+0x308a0], R7 ;  /* 0x0308a007080085a7 */ /* 0x000ea4000800007f */
[----:B--2---:R-:W-:Y:S05]  /*2d590*/  @!P0 BRA `(.L_x_5026) ;  /* 0xfffffffc00f08947 */ /* 0x004fea000383ffff */
[----:B------:R-:W-:Y:S05]  /*2d5a0*/  BRA `(.L_x_5205) ;  /* 0xffffff8400d87947 */ /* 0x000fea000383ffff */
.L_x_5033:
[----:B--2---:R2:W3:Y:S02]  /*2d5b0*/  SYNCS.PHASECHK.TRANS64.TRYWAIT P0, [R8+URZ+0x308c0], R7 ;  /* 0x0308c007080075a7 */ /* 0x0044e4000800017f */
[----:B---3--:R-:W-:Y:S05]  /*2d5c0*/  @!P0 NANOSLEEP.SYNCS 0x989680 ;  /* 0x009896800000895d */ /* 0x008fea0003900000 */
[----:B------:R-:W3:Y:S02]  /*2d5d0*/  @!P0 SYNCS.PHASECHK.TRANS64 P0, [R8+URZ+0x308c0], R7 ;  /* 0x0308c007080085a7 */ /* 0x000ee4000800007f */
[----:B---3--:R-:W-:Y:S05]  /*2d5e0*/  @!P0 BRA `(.L_x_5033) ;  /* 0xfffffffc00f08947 */ /* 0x008fea000383ffff */
[----:B------:R-:W-:Y:S05]  /*2d5f0*/  BRA `(.L_x_5206) ;  /* 0xffffff8800cc7947 */ /* 0x000fea000383ffff */
.L_x_5058:
[----:B------:R-:W2:Y:S01]  /*2d600*/  S2R R4, SR_TID.X ;  /* 0x0000000000047919 */ /* 0x000ea20000002100 */
[----:B------:R-:W-:Y:S01]  /*2d610*/  BSSY B0, `(.L_x_5207) ;  /* 0x000000a000007945 */ /* 0x000fe20003800000 */
[----:B------:R-:W-:Y:S02]  /*2d620*/  IMAD.MOV.U32 R12, RZ, RZ, RZ ;  /* 0x000000ffff0c7224 */ /* 0x000fe400078e00ff */
[----:B------:R-:W-:Y:S02]  /*2d630*/  IMAD.MOV.U32 R11, RZ, RZ, 0x1f ;  /* 0x0000001fff0b7424 */ /* 0x000fe400078e00ff */
[----:B0-----:R-:W-:Y:S01]  /*2d640*/  IMAD.MOV.U32 R15, RZ, RZ, -0x1 ;  /* 0xffffffffff0f7424 */ /* 0x001fe200078e00ff */
[----:B--2---:R-:W-:-:S04]  /*2d650*/  SHF.R.U32.HI R4, RZ, 0x5, R4 ;  /* 0x00000005ff047819 */ /* 0x004fc80000011604 */
[----:B------:R-:W-:-:S05]  /*2d660*/  LOP3.LUT R4, R4, 0x3, RZ, 0xc0, !PT ;  /* 0x0000000304047812 */ /* 0x000fca00078ec0ff */
[----:B------:R-:W-:-:S07]  /*2d670*/  IMAD.MOV.U32 R13, RZ, RZ, R4 ;  /* 0x000000ffff0d7224 */ /* 0x000fce00078e0004 */
[----:B-1----:R-:W-:Y:S05]  /*2d680*/  WARPSYNC.COLLECTIVE R15, `(.L_x_5208) ;  /* 0x000000000f087348 */ /* 0x002fea0003c00000 */
[----:B------:R0:W2:Y:S02]  /*2d690*/  SHFL.IDX P6, R14, R13, R12, R11 ;  /* 0x0000000c0d0e7389 */ /* 0x0000a400000c000b */
[----:B012---:R-:W-:Y:S01]  /*2d6a0*/  ENDCOLLECTIVE ;  /* 0x000000000000791b */ /* 0x007fe20003800000 */
.L_x_5208:
[----:B------:R-:W-:Y:S05]  /*2d6b0*/  BSYNC B0 ;  /* 0x0000000000007941 */ /* 0x000fea0003800000 */
.L_x_5207:
[----:B------:R-:W-:Y:S05]  /*2d6c0*/  BRA `(.L_x_5209) ;  /* 0xffffff9c00147947 */ /* 0x000fea000383ffff */
.L_x_5060:
[----:B------:R-:W-:Y:S01]  /*2d6d0*/  BSSY B0, `(.L_x_5210) ;  /* 0x0000006000007945 */ /* 0x000fe20003800000 */
[----:B0-----:R-:W-:-:S07]  /*2d6e0*/  IMAD.MOV.U32 R15, RZ, RZ, -0x1 ;  /* 0xffffffffff0f7424 */ /* 0x001fce00078e00ff */
[----:B-12---:R-:W-:Y:S05]  /*2d6f0*/  WARPSYNC.COLLECTIVE R15, `(.L_x_5211) ;  /* 0x000000000f0c7348 */ /* 0x006fea0003c00000 */
[----:B------:R-:W-:Y:S02]  /*2d700*/  ELECT P6, UR62, PT ;  /* 0x00000000003e782f */ /* 0x000fe400038c0000 */
[----:B------:R-:W-:Y:S01]  /*2d710*/  MOV R14, UR62 ;  /* 0x0000003e000e7c02 */ /* 0x000fe20008000f00 */
[----:B-12---:R-:W-:Y:S10]  /*2d720*/  ENDCOLLECTIVE ;  /* 0x000000000000791b */ /* 0x006ff40003800000 */
.L_x_5211:
[----:B------:R-:W-:Y:S05]  /*2d730*/  BSYNC B0 ;  /* 0x0000000000007941 */ /* 0x000fea0003800000 */
.L_x_5210:
[----:B------:R-:W-:Y:S05]  /*2d740*/  BRA `(.L_x_5212) ;  /* 0xffffff9c00187947 */ /* 0x000fea000383ffff */
.L_x_5062:
[----:B---3--:R3:W4:Y:S02]  /*2d750*/  SYNCS.PHASECHK.TRANS64.TRYWAIT P0, [R0+URZ+0x30840], R2 ;  /* 0x03084002000075a7 */ /* 0x008724000800017f */
[----:B----4-:R-:W-:Y:S05]  /*2d760*/  @!P0 NANOSLEEP.SYNCS 0x989680 ;  /* 0x009896800000895d */ /* 0x010fea0003900000 */
[----:B------:R-:W4:Y:S02]  /*2d770*/  @!P0 SYNCS.PHASECHK.TRANS64 P0, [R0+URZ+0x30840], R2 ;  /* 0x03084002000085a7 */ /* 0x000f24000800007f */
[----:B----4-:R-:W-:Y:S05]  /*2d780*/  @!P0 BRA `(.L_x_5062) ;  /* 0xfffffffc00f08947 */ /* 0x010fea000383ffff */
[----:B------:R-:W-:Y:S05]  /*2d790*/  BRA `(.L_x_5213) ;  /* 0xffffff9c007c7947 */ /* 0x000fea000383ffff */
.L_x_5066:
        /* <DEDUP_REMOVED lines=9> */
.L_x_5214:
[----:B------:R-:W-:Y:S02]  /*2d830*/  IMAD.MOV.U32 R13, RZ, RZ, R4 ;  /* 0x000000ffff0d7224 */ /* 0x000fe400078e0004 */
[----:B------:R-:W-:-:S07]  /*2d840*/  IMAD.MOV.U32 R6, RZ, RZ, R14 ;  /* 0x000000ffff067224 */ /* 0x000fce00078e000e */
[----:B------:R-:W-:Y:S05]  /*2d850*/  WARPSYNC.COLLECTIVE R15, `(.L_x_5215) ;  /* 0x000000000f087348 */ /* 0x000fea0003c00000 */
[----:B------:R0:W1:Y:S02]  /*2d860*/  SHFL.IDX P6, R14, R13, R12, R11 ;  /* 0x0000000c0d0e7389 */ /* 0x00006400000c000b */
[----:B01----:R-:W-:Y:S01]  /*2d870*/  ENDCOLLECTIVE ;  /* 0x000000000000791b */ /* 0x003fe20003800000 */
.L_x_5215:
[----:B------:R-:W-:Y:S02]  /*2d880*/  IMAD R2, R9, R7, RZ ;  /* 0x0000000709027224 */ /* 0x000fe400078e02ff */
[----:B------:R0:W5:Y:S01]  /*2d890*/  LDL R9, [R1+0x2c] ;  /* 0x00002c0001097983 */ /* 0x0001620000100800 */
[----:B------:R-:W-:Y:S01]  /*2d8a0*/  IADD3 R0, R10, R5, RZ ;  /* 0x000000050a007210 */ /* 0x000fe20007ffe0ff */
[----:B------:R-:W-:Y:S02]  /*2d8b0*/  IMAD.MOV.U32 R7, RZ, RZ, R14 ;  /* 0x000000ffff077224 */ /* 0x000fe400078e000e */
[----:B------:R-:W-:Y:S01]  /*2d8c0*/  IMAD.MOV.U32 R13, RZ, RZ, R3 ;  /* 0x000000ffff0d7224 */ /* 0x000fe200078e0003 */
[C---:B------:R-:W-:Y:S01]  /*2d8d0*/  ISETP.GE.AND P2, PT, R0.reuse, R2, PT ;  /* 0x000000020000720c */ /* 0x040fe20003f46270 */
[----:B------:R-:W-:Y:S02]  /*2d8e0*/  IMAD.MOV.U32 R12, RZ, RZ, 0x1 ;  /* 0x00000001ff0c7424 */ /* 0x000fe400078e00ff */
[----:B0-----:R-:W-:-:S10]  /*2d8f0*/  VIADD R5, R0, 0x10 ;  /* 0x0000001000057836 */ /* 0x001fd40000000000 */
[----:B-----5:R-:W-:Y:S05]  /*2d900*/  WARPSYNC.COLLECTIVE R15, `(.L_x_5216) ;  /* 0x000000000f087348 */ /* 0x020fea0003c00000 */
[----:B------:R0:W1:Y:S02]  /*2d910*/  SHFL.IDX P6, R14, R13, R12, R11 ;  /* 0x0000000c0d0e7389 */ /* 0x00006400000c000b */
[----:B01---5:R-:W-:Y:S01]  /*2d920*/  ENDCOLLECTIVE ;  /* 0x000000000000791b */ /* 0x023fe20003800000 */
.L_x_5216:
[----:B------:R-:W-:-:S05]  /*2d930*/  @!P2 LEA R7, P4, R8, R7, 0x1 ;  /* 0x000000070807a211 */ /* 0x000fca00078808ff */
[----:B------:R-:W-:Y:S02]  /*2d940*/  @!P2 IMAD.X R6, RZ, RZ, R6, P4 ;  /* 0x000000ffff06a224 */ /* 0x000fe400020e0606 */
[----:B------:R-:W-:-:S03]  /*2d950*/  IMAD.MOV.U32 R13, RZ, RZ, R4 ;  /* 0x000000ffff0d7224 */ /* 0x000fc600078e0004 */
        /* <DEDUP_REMOVED lines=14> */
.L_x_5217:
[----:B------:R-:W-:Y:S02]  /*2da40*/  IMAD.MOV.U32 R13, RZ, RZ, R3 ;  /* 0x000000ffff0d7224 */ /* 0x000fe400078e0003 */
[----:B------:R-:W-:Y:S02]  /*2da50*/  IMAD.MOV.U32 R12, RZ, RZ, 0x2 ;  /* 0x00000002ff0c7424 */ /* 0x000fe400078e00ff */
[----:B------:R-:W-:-:S07]  /*2da60*/  IMAD.MOV.U32 R5, RZ, RZ, R14 ;  /* 0x000000ffff057224 */ /* 0x000fce00078e000e */
[----:B------:R-:W-:Y:S05]  /*2da70*/  WARPSYNC.COLLECTIVE R15, `(.L_x_5218) ;  /* 0x000000000f087348 */ /* 0x000fea0003c00000 */
[----:B------:R0:W1:Y:S02]  /*2da80*/  SHFL.IDX P6, R14, R13, R12, R11 ;  /* 0x0000000c0d0e7389 */ /* 0x00006400000c000b */
[----:B01----:R-:W-:Y:S01]  /*2da90*/  ENDCOLLECTIVE ;  /* 0x000000000000791b */ /* 0x003fe20003800000 */
.L_x_5218:
[----:B------:R-:W-:-:S05]  /*2daa0*/  @!P2 LEA R5, P4, R8, R5, 0x1 ;  /* 0x000000050805a211 */ /* 0x000fca00078808ff */
[----:B------:R-:W-:-:S04]  /*2dab0*/  @!P2 IMAD.X R6, RZ, RZ, R6, P4 ;  /* 0x000000ffff06a224 */ /* 0x000fc800020e0606 */
[----:B------:R-:W-:Y:S02]  /*2dac0*/  @!P2 IMAD.MOV.U32 R7, RZ, RZ, R6 ;  /* 0x000000ffff07a224 */ /* 0x000fe400078e0006 */
[----:B------:R-:W-:Y:S01]  /*2dad0*/  @!P2 IMAD.MOV.U32 R6, RZ, RZ, R5 ;  /* 0x000000ffff06a224 */ /* 0x000fe200078e0005 */
[----:B------:R-:W-:Y:S01]  /*2dae0*/  MOV R13, R4 ;  /* 0x00000004000d7202 */ /* 0x000fe20000000f00 */
[----:B------:R-:W-:-:S03]  /*2daf0*/  VIADD R5, R0, 0x20 ;  /* 0x0000002000057836 */ /* 0x000fc60000000000 */
        /* <DEDUP_REMOVED lines=11> */
.L_x_5219:
[----:B------:R-:W-:Y:S02]  /*2dbb0*/  IMAD.MOV.U32 R13, RZ, RZ, R3 ;  /* 0x000000ffff0d7224 */ /* 0x000fe400078e0003 */
[----:B------:R-:W-:Y:S02]  /*2dbc0*/  IMAD.MOV.U32 R12, RZ, RZ, 0x3 ;  /* 0x00000003ff0c7424 */ /* 0x000fe400078e00ff */
[----:B------:R-:W-:-:S07]  /*2dbd0*/  IMAD.MOV.U32 R5, RZ, RZ, R14 ;  /* 0x000000ffff057224 */ /* 0x000fce00078e000e */
[----:B------:R-:W-:Y:S05]  /*2dbe0*/  WARPSYNC.COLLECTIVE R15, `(.L_x_5220) ;  /* 0x000000000f087348 */ /* 0x000fea0003c00000 */
[----:B------:R0:W1:Y:S02]  /*2dbf0*/  SHFL.IDX P6, R14, R13, R12, R11 ;  /* 0x0000000c0d0e7389 */ /* 0x00006400000c000b */
[----:B01----:R-:W-:Y:S01]  /*2dc00*/  ENDCOLLECTIVE ;  /* 0x000000000000791b */ /* 0x003fe20003800000 */
.L_x_5220:
        /* <DEDUP_REMOVED lines=17> */
.L_x_5221:
[----:B------:R-:W-:Y:S01]  /*2dd20*/  MOV R13, R3 ;  /* 0x00000003000d7202 */ /* 0x000fe20000000f00 */
[----:B------:R-:W-:Y:S02]  /*2dd30*/  IMAD.MOV.U32 R12, RZ, RZ, 0x4 ;  /* 0x00000004ff0c7424 */ /* 0x000fe400078e00ff */
[----:B------:R-:W-:-:S07]  /*2dd40*/  IMAD.MOV.U32 R5, RZ, RZ, R14 ;  /* 0x000000ffff057224 */ /* 0x000fce00078e000e */
[----:B------:R-:W-:Y:S05]  /*2dd50*/  WARPSYNC.COLLECTIVE R15, `(.L_x_5222) ;  /* 0x000000000f087348 */ /* 0x000fea0003c00000 */
[----:B------:R0:W1:Y:S02]  /*2dd60*/  SHFL.IDX P6, R14, R13, R12, R11 ;  /* 0x0000000c0d0e7389 */ /* 0x00006400000c000b */
[----:B01----:R-:W-:Y:S01]  /*2dd70*/  ENDCOLLECTIVE ;  /* 0x000000000000791b */ /* 0x003fe20003800000 */
.L_x_5222:
        /* <DEDUP_REMOVED lines=17> */
.L_x_5223:
[----:B------:R-:W-:Y:S02]  /*2de90*/  IMAD.MOV.U32 R13, RZ, RZ, R3 ;  /* 0x000000ffff0d7224 */ /* 0x000fe400078e0003 */
[----:B------:R-:W-:Y:S02]  /*2dea0*/  IMAD.MOV.U32 R12, RZ, RZ, 0x5 ;  /* 0x00000005ff0c7424 */ /* 0x000fe400078e00ff */
[----:B------:R-:W-:-:S07]  /*2deb0*/  IMAD.MOV.U32 R5, RZ, RZ, R14 ;  /* 0x000000ffff057224 */ /* 0x000fce00078e000e */
[----:B------:R-:W-:Y:S05]  /*2dec0*/  WARPSYNC.COLLECTIVE R15, `(.L_x_5224) ;  /* 0x000000000f087348 */ /* 0x000fea0003c00000 */
[----:B------:R0:W1:Y:S02]  /*2ded0*/  SHFL.IDX P6, R14, R13, R12, R11 ;  /* 0x0000000c0d0e7389 */ /* 0x00006400000c000b */
[----:B01----:R-:W-:Y:S01]  /*2dee0*/  ENDCOLLECTIVE ;  /* 0x000000000000791b */ /* 0x003fe20003800000 */
.L_x_5224:
        /* <DEDUP_REMOVED lines=17> */
.L_x_5225:
[----:B------:R-:W-:Y:S02]  /*2e000*/  IMAD.MOV.U32 R13, RZ, RZ, R3 ;  /* 0x000000ffff0d7224 */ /* 0x000fe400078e0003 */
[----:B------:R-:W-:Y:S02]  /*2e010*/  IMAD.MOV.U32 R12, RZ, RZ, 0x6 ;  /* 0x00000006ff0c7424 */ /* 0x000fe400078e00ff */
[----:B------:R-:W-:-:S07]  /*2e020*/  IMAD.MOV.U32 R5, RZ, RZ, R14 ;  /* 0x000000ffff057224 */ /* 0x000fce00078e000e */
[----:B------:R-:W-:Y:S05]  /*2e030*/  WARPSYNC.COLLECTIVE R15, `(.L_x_5226) ;  /* 0x000000000f087348 */ /* 0x000fea0003c00000 */
[----:B------:R0:W1:Y:S02]  /*2e040*/  SHFL.IDX P6, R14, R13, R12, R11 ;  /* 0x0000000c0d0e7389 */ /* 0x00006400000c000b */
[----:B01----:R-:W-:Y:S01]  /*2e050*/  ENDCOLLECTIVE ;  /* 0x000000000000791b */ /* 0x003fe20003800000 */
.L_x_5226:
        /* <DEDUP_REMOVED lines=17> */
.L_x_5227:
[----:B------:R-:W-:Y:S02]  /*2e170*/  IMAD.MOV.U32 R13, RZ, RZ, R3 ;  /* 0x000000ffff0d7224 */ /* 0x000fe400078e0003 */
[----:B------:R-:W-:Y:S02]  /*2e180*/  IMAD.MOV.U32 R12, RZ, RZ, 0x7 ;  /* 0x00000007ff0c7424 */ /* 0x000fe400078e00ff */
[----:B------:R-:W-:-:S07]  /*2e190*/  IMAD.MOV.U32 R5, RZ, RZ, R14 ;  /* 0x000000ffff057224 */ /* 0x000fce00078e000e */
[----:B------:R-:W-:Y:S05]  /*2e1a0*/  WARPSYNC.COLLECTIVE R15, `(.L_x_5228) ;  /* 0x000000000f087348 */ /* 0x000fea0003c00000 */
[----:B------:R0:W1:Y:S02]  /*2e1b0*/  SHFL.IDX P6, R14, R13, R12, R11 ;  /* 0x0000000c0d0e7389 */ /* 0x00006400000c000b */
[----:B01----:R-:W-:Y:S01]  /*2e1c0*/  ENDCOLLECTIVE ;  /* 0x000000000000791b */ /* 0x003fe20003800000 */
.L_x_5228:
        /* <DEDUP_REMOVED lines=14> */
.L_x_5229:
[----:B------:R-:W-:Y:S01]  /*2e2b0*/  @!PT LDS RZ, [RZ] ;  /* 0x00000000fffff984 */ /* 0x000fe20000000800 */
[----:B------:R-:W-:Y:S01]  /*2e2c0*/  @!PT LDS RZ, [RZ] ;  /* 0x00000000fffff984 */ /* 0x000fe20000000800 */
[----:B------:R-:W-:Y:S01]  /*2e2d0*/  @!PT LDS RZ, [RZ] ;  /* 0x00000000fffff984 */ /* 0x000fe20000000800 */
[----:B------:R3:W-:Y:S01]  /*2e2e0*/  @!P2 LDGSTS.E.BYPASS.LTC128B.128 [R9+0x1d400], desc[UR46][R6.64+0x100], !P1 ;  /* 0x1d4001000609afae */ /* 0x0007e2000c901d6e */
[----:B------:R-:W-:Y:S01]  /*2e2f0*/  MOV R3, R14 ;  /* 0x0000000e00037202 */ /* 0x000fe20000000f00 */
[----:B------:R-:W-:Y:S06]  /*2e300*/  BRA `(.L_x_5230) ;  /* 0xffffffa0002c7947 */ /* 0x000fec000383ffff */
.L_x_5071:
[----:B----4-:R4:W0:Y:S02]  /*2e310*/  SYNCS.PHASECHK.TRANS64.TRYWAIT P0, [R19+URZ+0x30820], R0 ;  /* 0x03082000130075a7 */ /* 0x010824000800017f */
[----:B0-----:R-:W-:Y:S05]  /*2e320*/  @!P0 NANOSLEEP.SYNCS 0x989680 ;  /* 0x009896800000895d */ /* 0x001fea0003900000 */
[----:B------:R-:W0:Y:S02]  /*2e330*/  @!P0 SYNCS.PHASECHK.TRANS64 P0, [R19+URZ+0x30820], R0 ;  /* 0x03082000130085a7 */ /* 0x000e24000800007f */
[----:B0-----:R-:W-:Y:S05]  /*2e340*/  @!P0 BRA `(.L_x_5071) ;  /* 0xfffffffc00f08947 */ /* 0x001fea000383ffff */
[----:B------:R-:W-:Y:S05]  /*2e350*/  BRA `(.L_x_5231) ;  /* 0xffffffa000a07947 */ /* 0x000fea000383ffff */
.L_x_5080:
[----:B-1----:R1:W2:Y:S02]  /*2e360*/  SYNCS.PHASECHK.TRANS64.TRYWAIT P0, [R3+URZ+0x30840], R2 ;  /* 0x03084002030075a7 */ /* 0x0022a4000800017f */
[----:B--2---:R-:W-:Y:S05]  /*2e370*/  @!P0 NANOSLEEP.SYNCS 0x989680 ;  /* 0x009896800000895d */ /* 0x004fea0003900000 */
[----:B------:R-:W2:Y:S02]  /*2e380*/  @!P0 SYNCS.PHASECHK.TRANS64 P0, [R3+URZ+0x30840], R2 ;  /* 0x03084002030085a7 */ /* 0x000ea4000800007f */
[----:B--2---:R-:W-:Y:S05]  /*2e390*/  @!P0 BRA `(.L_x_5080) ;  /* 0xfffffffc00f08947 */ /* 0x004fea000383ffff */
[----:B------:R-:W-:Y:S05]  /*2e3a0*/  BRA `(.L_x_5232) ;  /* 0xffffffa400947947 */ /* 0x000fea000383ffff */
.L_x_5087:
[----:B0-----:R0:W1:Y:S02]  /*2e3b0*/  SYNCS.PHASECHK.TRANS64.TRYWAIT P0, [R2+URZ+0x30860], R3 ;  /* 0x03086003020075a7 */ /* 0x001064000800017f */
[----:B-1----:R-:W-:Y:S05]  /*2e3c0*/  @!P0 NANOSLEEP.SYNCS 0x989680 ;  /* 0x009896800000895d */ /* 0x002fea0003900000 */
[----:B------:R-:W1:Y:S02]  /*2e3d0*/  @!P0 SYNCS.PHASECHK.TRANS64 P0, [R2+URZ+0x30860], R3 ;  /* 0x03086003020085a7 */ /* 0x000e64000800007f */
[----:B-1----:R-:W-:Y:S05]  /*2e3e0*/  @!P0 BRA `(.L_x_5087) ;  /* 0xfffffffc00f08947 */ /* 0x002fea000383ffff */
[----:B------:R-:W-:Y:S05]  /*2e3f0*/  BRA `(.L_x_5233) ;  /* 0xffffffa800a47947 */ /* 0x000fea000383ffff */
.L_x_5098:
[----:B-1----:R1:W2:Y:S02]  /*2e400*/  SYNCS.PHASECHK.TRANS64.TRYWAIT P0, [R3+URZ+0x30840], R2 ;  /* 0x03084002030075a7 */ /* 0x0022a4000800017f */
[----:B--2---:R-:W-:Y:S05]  /*2e410*/  @!P0 NANOSLEEP.SYNCS 0x989680 ;  /* 0x009896800000895d */ /* 0x004fea0003900000 */
[----:B------:R-:W2:Y:S02]  /*2e420*/  @!P0 SYNCS.PHASECHK.TRANS64 P0, [R3+URZ+0x30840], R2 ;  /* 0x03084002030085a7 */ /* 0x000ea4000800007f */
[----:B--2---:R-:W-:Y:S05]  /*2e430*/  @!P0 BRA `(.L_x_5098) ;  /* 0xfffffffc00f08947 */ /* 0x004fea000383ffff */
[----:B------:R-:W-:Y:S05]  /*2e440*/  BRA `(.L_x_5234) ;  /* 0xffffffb000747947 */ /* 0x000fea000383ffff */
.L_x_5105:
[----:B0-----:R0:W1:Y:S02]  /*2e450*/  SYNCS.PHASECHK.TRANS64.TRYWAIT P0, [R2+URZ+0x30860], R3 ;  /* 0x03086003020075a7 */ /* 0x001064000800017f */
[----:B-1----:R-:W-:Y:S05]  /*2e460*/  @!P0 NANOSLEEP.SYNCS 0x989680 ;  /* 0x009896800000895d */ /* 0x002fea0003900000 */
[----:B------:R-:W1:Y:S02]  /*2e470*/  @!P0 SYNCS.PHASECHK.TRANS64 P0, [R2+URZ+0x30860], R3 ;  /* 0x03086003020085a7 */ /* 0x000e64000800007f */
[----:B-1----:R-:W-:Y:S05]  /*2e480*/  @!P0 BRA `(.L_x_5105) ;  /* 0xfffffffc00f08947 */ /* 0x002fea000383ffff */
[----:B------:R-:W-:Y:S05]  /*2e490*/  BRA `(.L_x_5235) ;  /* 0xffffffb400847947 */ /* 0x000fea000383ffff */
.L_x_5116:
[----:B--2---:R2:W3:Y:S02]  /*2e4a0*/  SYNCS.PHASECHK.TRANS64.TRYWAIT P0, [R3+URZ+0x30840], R2 ;  /* 0x03084002030075a7 */ /* 0x0044e4000800017f */
[----:B---3--:R-:W-:Y:S05]  /*2e4b0*/  @!P0 NANOSLEEP.SYNCS 0x989680 ;  /* 0x009896800000895d */ /* 0x008fea0003900000 */
[----:B------:R-:W3:Y:S02]  /*2e4c0*/  @!P0 SYNCS.PHASECHK.TRANS64 P0, [R3+URZ+0x30840], R2 ;  /* 0x03084002030085a7 */ /* 0x000ee4000800007f */
[----:B---3--:R-:W-:Y:S05]  /*2e4d0*/  @!P0 BRA `(.L_x_5116) ;  /* 0xfffffffc00f08947 */ /* 0x008fea000383ffff */
[----:B------:R-:W-:Y:S05]  /*2e4e0*/  BRA `(.L_x_5236) ;  /* 0xffffffbc00307947 */ /* 0x000fea000383ffff */
.L_x_5123:
[----:B0-----:R0:W1:Y:S02]  /*2e4f0*/  SYNCS.PHASECHK.TRANS64.TRYWAIT P0, [R2+URZ+0x30860], R5 ;  /* 0x03086005020075a7 */ /* 0x001064000800017f */
[----:B-1----:R-:W-:Y:S05]  /*2e500*/  @!P0 NANOSLEEP.SYNCS 0x989680 ;  /* 0x009896800000895d */ /* 0x002fea0003900000 */
[----:B------:R-:W1:Y:S02]  /*2e510*/  @!P0 SYNCS.PHASECHK.TRANS64 P0, [R2+URZ+0x30860], R5 ;  /* 0x03086005020085a7 */ /* 0x000e64000800007f */
[----:B-1----:R-:W-:Y:S05]  /*2e520*/  @!P0 BRA `(.L_x_5123) ;  /* 0xfffffffc00f08947 */ /* 0x002fea000383ffff */
[----:B------:R-:W-:Y:S05]  /*2e530*/  BRA `(.L_x_5237) ;  /* 0xffffffc0003c7947 */ /* 0x000fea000383ffff */
.L_x_5136:
[----:B----4-:R4:W0:Y:S02]  /*2e540*/  SYNCS.PHASECHK.TRANS64.TRYWAIT P0, [R0+URZ+0x30860], R2 ;  /* 0x03086002000075a7 */ /* 0x010824000800017f */
[----:B0-----:R-:W-:Y:S05]  /*2e550*/  @!P0 NANOSLEEP.SYNCS 0x989680 ;  /* 0x009896800000895d */ /* 0x001fea0003900000 */
[----:B------:R-:W0:Y:S02]  /*2e560*/  @!P0 SYNCS.PHASECHK.TRANS64 P0, [R0+URZ+0x30860], R2 ;  /* 0x03086002000085a7 */ /* 0x000e24000800007f */
[----:B0-----:R-:W-:Y:S05]  /*2e570*/  @!P0 BRA `(.L_x_5136) ;  /* 0xfffffffc00f08947 */ /* 0x001fea000383ffff */
[----:B------:R-:W-:Y:S05]  /*2e580*/  BRA `(.L_x_5238) ;  /* 0xffffffc400cc7947 */ /* 0x000fea000383ffff */
.L_x_5145:
[----:B--2-4-:R-:W2:Y:S01]  /*2e590*/  LDL R0, [R1] ;  /* 0x0000000001007983 */ /* 0x014ea20000100800 */
[----:B------:R-:W-:Y:S01]  /*2e5a0*/  BSSY B0, `(.L_x_5239) ;  /* 0x0000008000007945 */ /* 0x000fe20003800000 */
[----:B------:R-:W-:Y:S02]  /*2e5b0*/  IMAD.MOV.U32 R12, RZ, RZ, RZ ;  /* 0x000000ffff0c7224 */ /* 0x000fe400078e00ff */
[----:B0-----:R-:W-:Y:S02]  /*2e5c0*/  IMAD.MOV.U32 R11, RZ, RZ, 0x1f ;  /* 0x0000001fff0b7424 */ /* 0x001fe400078e00ff */
[----:B------:R-:W-:Y:S02]  /*2e5d0*/  IMAD.MOV.U32 R15, RZ, RZ, -0x1 ;  /* 0xffffffffff0f7424 */ /* 0x000fe400078e00ff */
[----:B--2---:R-:W-:-:S07]  /*2e5e0*/  IMAD.MOV.U32 R13, RZ, RZ, R0 ;  /* 0x000000ffff0d7224 */ /* 0x004fce00078e0000 */
[----:B-1-3--:R-:W-:Y:S05]  /*2e5f0*/  WARPSYNC.COLLECTIVE R15, `(.L_x_5240) ;  /* 0x000000000f087348 */ /* 0x00afea0003c00000 */
[----:B------:R0:W2:Y:S02]  /*2e600*/  SHFL.IDX P6, R14, R13, R12, R11 ;  /* 0x0000000c0d0e7389 */ /* 0x0000a400000c000b */
[----:B0123--:R-:W-:Y:S01]  /*2e610*/  ENDCOLLECTIVE ;  /* 0x000000000000791b */ /* 0x00ffe20003800000 */
.L_x_5240:
[----:B------:R-:W-:Y:S05]  /*2e620*/  BSYNC B0 ;  /* 0x0000000000007941 */ /* 0x000fea0003800000 */
.L_x_5239:
        /* <DEDUP_REMOVED lines=10> */
.L_x_5241:
[----:B------:R-:W-:Y:S01]  /*2e6d0*/  ULDC UR4, c[0x0][0xc3c] ;  /* 0x00030f0000047ab9 */ /* 0x000fe20000000800 */
        /* <DEDUP_REMOVED lines=15> */
[----:B------:R-:W-:Y:S01]  /*2e7d0*/  IMAD.MOV.U32 R8, RZ, RZ, RZ ;  /* 0x000000ffff087224 */ /* 0x000fe200078e00ff */
[----:B---3--:R-:W-:Y:S02]  /*2e7e0*/  @!P0 MOV R6, R2 ;  /* 0x0000000200068202 */ /* 0x008fe40000000f00 */
[----:B------:R-:W-:-:S03]  /*2e7f0*/  ISETP.GE.U32.AND P0, PT, R16, 0x2, PT ;  /* 0x000000021000780c */ /* 0x000fc60003f06070 */
[----:B------:R-:W-:-:S04]  /*2e800*/  IMAD R2, R6, R4, RZ ;  /* 0x0000000406027224 */ /* 0x000fc800078e02ff */
[----:B------:R-:W-:-:S07]  /*2e810*/  IMAD.MOV.U32 R13, RZ, RZ, R2 ;  /* 0x000000ffff0d7224 */ /* 0x000fce00078e0002 */
[----:B------:R-:W-:Y:S05]  /*2e820*/  WARPSYNC.COLLECTIVE R15, `(.L_x_5242) ;  /* 0x000000000f087348 */ /* 0x000fea0003c00000 */
[----:B------:R0:W1:Y:S02]  /*2e830*/  SHFL.UP P6, R14, R13, R12, R11 ;  /* 0x0400000c0d0e7389 */ /* 0x00006400000c000b */
[----:B01----:R-:W-:Y:S01]  /*2e840*/  ENDCOLLECTIVE ;  /* 0x000000000000791b */ /* 0x003fe20003800000 */
.L_x_5242:
        /* <DEDUP_REMOVED lines=9> */
.L_x_5243:
        /* <DEDUP_REMOVED lines=8> */
.L_x_5244:
        /* <DEDUP_REMOVED lines=8> */
.L_x_5245:
        /* <DEDUP_REMOVED lines=8> */
.L_x_5246:
        /* <DEDUP_REMOVED lines=9> */
.L_x_5247:
[----:B------:R-:W-:Y:S01]  /*2eaf0*/  IMAD.MOV.U32 R9, RZ, RZ, R14 ;  /* 0x000000ffff097224 */ /* 0x000fe200078e000e */
[----:B------:R-:W-:Y:S06]  /*2eb00*/  BRA `(.L_x_5248) ;  /* 0xffffffc800947947 */ /* 0x000fec000383ffff */
.L_x_5148:
[----:B------:R-:W-:Y:S01]  /*2eb10*/  BSSY B0, `(.L_x_5249) ;  /* 0x0000008000007945 */ /* 0x000fe20003800000 */
[----:B------:R-:W-:Y:S02]  /*2eb20*/  IMAD.MOV.U32 R13, RZ, RZ, R2 ;  /* 0x000000ffff0d7224 */ /* 0x000fe400078e0002 */
[----:B------:R-:W-:Y:S02]  /*2eb30*/  IMAD.MOV.U32 R12, RZ, RZ, 0x1 ;  /* 0x00000001ff0c7424 */ /* 0x000fe400078e00ff */
[----:B------:R-:W-:Y:S02]  /*2eb40*/  IMAD.MOV.U32 R11, RZ, RZ, RZ ;  /* 0x000000ffff0b7224 */ /* 0x000fe400078e00ff */
[----:B------:R-:W-:-:S07]  /*2eb50*/  IMAD.MOV.U32 R15, RZ, RZ, -0x1 ;  /* 0xffffffffff0f7424 */ /* 0x000fce00078e00ff */
[----:B01----:R-:W-:Y:S05]  /*2eb60*/  WARPSYNC.COLLECTIVE R15, `(.L_x_5250) ;  /* 0x000000000f087348 */ /* 0x003fea0003c00000 */
[----:B------:R2:W3:Y:S02]  /*2eb70*/  SHFL.UP P6, R14, R13, R12, R11 ;  /* 0x0400000c0d0e7389 */ /* 0x0004e400000c000b */
[----:B0123--:R-:W-:Y:S01]  /*2eb80*/  ENDCOLLECTIVE ;  /* 0x000000000000791b */ /* 0x00ffe20003800000 */
.L_x_5250:
[----:B------:R-:W-:Y:S05]  /*2eb90*/  BSYNC B0 ;  /* 0x0000000000007941 */ /* 0x000fea0003800000 */
.L_x_5249:
[----:B------:R-:W-:Y:S01]  /*2eba0*/  LOP3.LUT P4, RZ, R18, 0x1, RZ, 0xc0, !PT ;  /* 0x0000000112ff7812 */ /* 0x000fe2000788c0ff */
[----:B------:R-:W-:Y:S01]  /*2ebb0*/  IMAD.MOV.U32 R12, RZ, RZ, 0x2 ;  /* 0x00000002ff0c7424 */ /* 0x000fe200078e00ff */
[----:B------:R-:W-:Y:S01]  /*2ebc0*/  MOV R3, R14 ;  /* 0x0000000e00037202 */ /* 0x000fe20000000f00 */
[----:B------:R-:W-:Y:S02]  /*2ebd0*/  IMAD.MOV.U32 R11, RZ, RZ, RZ ;  /* 0x000000ffff0b7224 */ /* 0x000fe400078e00ff */
[----:B------:R-:W-:Y:S01]  /*2ebe0*/  IMAD.MOV.U32 R15, RZ, RZ, -0x1 ;  /* 0xffffffffff0f7424 */ /* 0x000fe200078e00ff */
[----:B------:R-:W-:-:S05]  /*2ebf0*/  SEL R3, R3, RZ, P4 ;  /* 0x000000ff03037207 */ /* 0x000fca0002000000 */
[----:B------:R-:W-:-:S04]  /*2ec00*/  IMAD.IADD R2, R2, 0x1, R3 ;  /* 0x0000000102027824 */ /* 0x000fc800078e0203 */
[----:B------:R-:W-:-:S07]  /*2ec10*/  IMAD.MOV.U32 R13, RZ, RZ, R2 ;  /* 0x000000ffff0d7224 */ /* 0x000fce00078e0002 */
[----:B------:R-:W-:Y:S05]  /*2ec20*/  WARPSYNC.COLLECTIVE R15, `(.L_x_5251) ;  /* 0x000000000f087348 */ /* 0x000fea0003c00000 */
[----:B------:R0:W1:Y:S02]  /*2ec30*/  SHFL.UP P6, R14, R13, R12, R11 ;  /* 0x0400000c0d0e7389 */ /* 0x00006400000c000b */
[----:B01----:R-:W-:Y:S01]  /*2ec40*/  ENDCOLLECTIVE ;  /* 0x000000000000791b */ /* 0x003fe20003800000 */
.L_x_5251:
        /* <DEDUP_REMOVED lines=8> */
.L_x_5252:
        /* <DEDUP_REMOVED lines=8> */
.L_x_5253:
        /* <DEDUP_REMOVED lines=8> */
.L_x_5254:
        /* <DEDUP_REMOVED lines=9> */
.L_x_5255:
[----:B------:R-:W-:Y:S01]  /*2ee60*/  IMAD.MOV.U32 R9, RZ, RZ, R14 ;  /* 0x000000ffff097224 */ /* 0x000fe200078e000e */
[----:B------:R-:W-:Y:S06]  /*2ee70*/  BRA `(.L_x_5256) ;  /* 0xffffffc800647947 */ /* 0x000fec000383ffff */
.L_x_5150:
[----:B------:R-:W-:Y:S01]  /*2ee80*/  BSSY B0, `(.L_x_5257) ;  /* 0x0000006000007945 */ /* 0x000fe20003800000 */
[----:B------:R-:W-:Y:S01]  /*2ee90*/  PLOP3.LUT P6, PT, P6, PT, PT, 0x8, 0x0 ;  /* 0x000000000000781c */ /* 0x000fe200037ce170 */
[----:B------:R-:W-:-:S12]  /*2eea0*/  IMAD.MOV.U32 R15, RZ, RZ, -0x1 ;  /* 0xffffffffff0f7424 */ /* 0x000fd800078e00ff */
[----:B01----:R-:W-:Y:S05]  /*2eeb0*/  WARPSYNC.COLLECTIVE R15, `(.L_x_5258) ;  /* 0x000000000f087348 */ /* 0x003fea0003c00000 */
[----:B------:R-:W-:Y:S01]  /*2eec0*/  VOTE.ANY R14, PT, P6 ;  /* 0x00000000000e7806 */ /* 0x000fe200030e0100 */
[----:B01----:R-:W-:Y:S06]  /*2eed0*/  ENDCOLLECTIVE ;  /* 0x000000000000791b */ /* 0x003fec0003800000 */
.L_x_5258:
[----:B------:R-:W-:Y:S05]  /*2eee0*/  BSYNC B0 ;  /* 0x0000000000007941 */ /* 0x000fea0003800000 */
.L_x_5257:
        /* <DEDUP_REMOVED lines=10> */
.L_x_5259:
[----:B------:R-:W-:Y:S01]  /*2ef90*/  IMAD.MOV.U32 R13, RZ, RZ, R6 ;  /* 0x000000ffff0d7224 */ /* 0x000fe200078e0006 */
[----:B------:R-:W-:-:S07]  /*2efa0*/  MOV R4, R14 ;  /* 0x0000000e00047202 */ /* 0x000fce0000000f00 */
[----:B------:R-:W-:Y:S05]  /*2efb0*/  WARPSYNC.COLLECTIVE R15, `(.L_x_5260) ;  /* 0x000000000f087348 */ /* 0x000fea0003c00000 */
[----:B------:R0:W1:Y:S02]  /*2efc0*/  SHFL.IDX P6, R14, R13, R12, R11 ;  /* 0x0000000c0d0e7389 */ /* 0x00006400000c000b */
[----:B01----:R-:W-:Y:S01]  /*2efd0*/  ENDCOLLECTIVE ;  /* 0x000000000000791b */ /* 0x003fe20003800000 */
.L_x_5260:
[----:B------:R-:W-:Y:S02]  /*2efe0*/  IMAD.MOV.U32 R6, RZ, RZ, R14 ;  /* 0x000000ffff067224 */ /* 0x000fe400078e000e */
[----:B------:R-:W-:-:S05]  /*2eff0*/  IMAD.IADD R10, R3, 0x1, R10 ;  /* 0x00000001030a7824 */ /* 0x000fca00078e020a */
[----:B------:R0:W-:Y:S01]  /*2f000*/  STL [R1+0xc], R10 ;  /* 0x00000c0a01007387 */ /* 0x0001e20000100800 */
[----:B------:R-:W-:Y:S05]  /*2f010*/  BRA `(.L_x_5261) ;  /* 0xffffffc800447947 */ /* 0x000fea000383ffff */
.L_x_5152:
        /* <DEDUP_REMOVED lines=8> */
.L_x_5263:
[----:B------:R-:W-:Y:S05]  /*2f0a0*/  BSYNC B0 ;  /* 0x0000000000007941 */ /* 0x000fea0003800000 */
.L_x_5262:
[----:B------:R-:W-:Y:S01]  /*2f0b0*/  IMAD.MOV.U32 R3, RZ, RZ, R14 ;  /* 0x000000ffff037224 */ /* 0x000fe200078e000e */
[----:B------:R-:W-:Y:S06]  /*2f0c0*/  BRA `(.L_x_5264) ;  /* 0xffffffc800307947 */ /* 0x000fec000383ffff */
.L_x_5158:
[----:B0-----:R0:W1:Y:S02]  /*2f0d0*/  SYNCS.PHASECHK.TRANS64.TRYWAIT P0, [R0+URZ+0x30820], R3 ;  /* 0x03082003000075a7 */ /* 0x001064000800017f */
[----:B-1----:R-:W-:Y:S05]  /*2f0e0*/  @!P0 NANOSLEEP.SYNCS 0x989680 ;  /* 0x009896800000895d */ /* 0x002fea0003900000 */
[----:B------:R-:W1:Y:S02]  /*2f0f0*/  @!P0 SYNCS.PHASECHK.TRANS64 P0, [R0+URZ+0x30820], R3 ;  /* 0x03082003000085a7 */ /* 0x000e64000800007f */
[----:B-1----:R-:W-:Y:S05]  /*2f100*/  @!P0 BRA `(.L_x_5158) ;  /* 0xfffffffc00f08947 */ /* 0x002fea000383ffff */
[----:B------:R-:W-:Y:S05]  /*2f110*/  BRA `(.L_x_5265) ;  /* 0xffffffd000cc7947 */ /* 0x000fea000383ffff */
.L_x_5159:
        /* <DEDUP_REMOVED lines=11> */
.L_x_5267:
[----:B------:R-:W-:Y:S05]  /*2f1d0*/  BSYNC B0 ;  /* 0x0000000000007941 */ /* 0x000fea0003800000 */
.L_x_5266:
[----:B------:R-:W-:Y:S05]  /*2f1e0*/  BRA `(.L_x_5268) ;  /* 0xffffffd000b47947 */ /* 0x000fea000383ffff */
.L_x_5160:
[----:B------:R-:W-:Y:S01]  /*2f1f0*/  BSSY B0, `(.L_x_5269) ;  /* 0x0000006000007945 */ /* 0x000fe20003800000 */
[----:B------:R-:W-:-:S07]  /*2f200*/  IMAD.MOV.U32 R15, RZ, RZ, -0x1 ;  /* 0xffffffffff0f7424 */ /* 0x000fce00078e00ff */
[----:B01----:R-:W-:Y:S05]  /*2f210*/  WARPSYNC.COLLECTIVE R15, `(.L_x_5270) ;  /* 0x000000000f0c7348 */ /* 0x003fea0003c00000 */
[----:B------:R-:W-:Y:S02]  /*2f220*/  ELECT P6, UR62, PT ;  /* 0x00000000003e782f */ /* 0x000fe400038c0000 */
[----:B------:R-:W-:Y:S01]  /*2f230*/  MOV R14, UR62 ;  /* 0x0000003e000e7c02 */ /* 0x000fe20008000f00 */
[----:B01----:R-:W-:Y:S10]  /*2f240*/  ENDCOLLECTIVE ;  /* 0x000000000000791b */ /* 0x003ff40003800000 */
.L_x_5270:
[----:B------:R-:W-:Y:S05]  /*2f250*/  BSYNC B0 ;  /* 0x0000000000007941 */ /* 0x000fea0003800000 */
.L_x_5269:
[----:B------:R-:W-:Y:S05]  /*2f260*/  BRA `(.L_x_5271) ;  /* 0xffffffd000a87947 */ /* 0x000fea000383ffff */
.L_x_5162:
[----:B0-----:R0:W1:Y:S02]  /*2f270*/  SYNCS.PHASECHK.TRANS64.TRYWAIT P0, [R6+URZ], R5 ;  /* 0x00000005060075a7 */ /* 0x001064000800017f */
[----:B-1----:R-:W-:Y:S05]  /*2f280*/  @!P0 NANOSLEEP.SYNCS 0x989680 ;  /* 0x009896800000895d */ /* 0x002fea0003900000 */
[----:B------:R-:W1:Y:S02]  /*2f290*/  @!P0 SYNCS.PHASECHK.TRANS64 P0, [R6+URZ], R5 ;  /* 0x00000005060085a7 */ /* 0x000e64000800007f */
[----:B-1----:R-:W-:Y:S05]  /*2f2a0*/  @!P0 BRA `(.L_x_5162) ;  /* 0xfffffffc00f08947 */ /* 0x002fea000383ffff */
[----:B------:R-:W-:Y:S05]  /*2f2b0*/  BRA `(.L_x_5272) ;  /* 0xffffffd000ec7947 */ /* 0x000fea000383ffff */
.L_x_5163:
[----:B-1----:R1:W2:Y:S02]  /*2f2c0*/  SYNCS.PHASECHK.TRANS64.TRYWAIT P0, [R7+URZ], R2 ;  /* 0x00000002070075a7 */ /* 0x0022a4000800017f */
[----:B--2---:R-:W-:Y:S05]  /*2f2d0*/  @!P0 NANOSLEEP.SYNCS 0x989680 ;  /* 0x009896800000895d */ /* 0x004fea0003900000 */
[----:B------:R-:W2:Y:S02]  /*2f2e0*/  @!P0 SYNCS.PHASECHK.TRANS64 P0, [R7+URZ], R2 ;  /* 0x00000002070085a7 */ /* 0x000ea4000800007f */
[----:B--2---:R-:W-:Y:S05]  /*2f2f0*/  @!P0 BRA `(.L_x_5163) ;  /* 0xfffffffc00f08947 */ /* 0x004fea000383ffff */
[----:B------:R-:W-:Y:S05]  /*2f300*/  BRA `(.L_x_5273) ;  /* 0xffffffd000e07947 */ /* 0x000fea000383ffff */
.L_x_5165:
[----:B--2---:R2:W3:Y:S02]  /*2f310*/  SYNCS.PHASECHK.TRANS64.TRYWAIT P0, [R4+URZ], R5 ;  /* 0x00000005040075a7 */ /* 0x0044e4000800017f */
[----:B---3--:R-:W-:Y:S05]  /*2f320*/  @!P0 NANOSLEEP.SYNCS 0x989680 ;  /* 0x009896800000895d */ /* 0x008fea0003900000 */
[----:B------:R-:W3:Y:S02]  /*2f330*/  @!P0 SYNCS.PHASECHK.TRANS64 P0, [R4+URZ], R5 ;  /* 0x00000005040085a7 */ /* 0x000ee4000800007f */
[----:B---3--:R-:W-:Y:S05]  /*2f340*/  @!P0 BRA `(.L_x_5165) ;  /* 0xfffffffc00f08947 */ /* 0x008fea000383ffff */
[----:B------:R-:W-:Y:S05]  /*2f350*/  BRA `(.L_x_5274) ;  /* 0xffffffd000e87947 */ /* 0x000fea000383ffff */
.L_x_5275:
        /* <DEDUP_REMOVED lines=10> */
.L_x_14853:


//--------------------- .text._ZN7cutlass13device_kernelIN5flash11enable_sm90INS1_16FlashAttnFwdSm90INS1_25CollectiveMainloopFwdSm90ILi2EN4cute5tupleIJNS5_1CILi1EEES8_S8_EEENS6_IJNS7_ILi128EEENS7_ILi112EEENS7_ILi192EEEEEELi192ENS_6half_tEfNS_4arch4Sm90ELb1ELb0ELb0ELb0ELb0ELb0ELb0ELb1ELb1ELb1ELb1ELb0EEENS1_21CollectiveEpilogueFwdINS6_IJSA_SC_SB_EEES9_SE_SG_Li256ELb0ELb1ELb1ELb0EEENS1_19SingleTileSchedulerILb0ELb1ELb1ELi128EEEEEEEEEvNT_6ParamsE --------------------------
	.section	.text._ZN7cutlass13device_kernelIN5flash11enable_sm90INS1_16FlashAttnFwdSm90INS1_25CollectiveMainloopFwdSm90ILi2EN4cute5tupleIJNS5_1CILi1EEES8_S8_EEENS6_IJNS7_ILi128EEENS7_ILi112EEENS7_ILi192EEEEEELi192ENS_6half_tEfNS_4arch4Sm90ELb1ELb0ELb0ELb0ELb0ELb0ELb0ELb1ELb1ELb1ELb1ELb0EEENS1_21CollectiveEpilogueFwdINS6_IJSA_SC_SB_EEES9_SE_SG_Li256ELb0ELb1ELb1ELb0EEENS1_19SingleTileSchedulerILb0ELb1ELb1ELi128EEEEEEEEEvNT_6ParamsE,"ax",@progbits
	.align	128
.text._ZN7cutlass13device_kernelIN5flash11enable_sm90INS1_16FlashAttnFwdSm90INS1_25CollectiveMainloopFwdSm90ILi2EN4cute5tupleIJNS5_1CILi1EEES8_S8_EEENS6_IJNS7_ILi128EEENS7_ILi112EEENS7_ILi192EEEEEELi192ENS_6half_tEfNS_4arch4Sm90ELb1ELb0ELb0ELb0ELb0ELb0ELb0ELb1ELb1ELb1ELb1ELb0EEENS1_21CollectiveEpilogueFwdINS6_IJSA_SC_SB_EEES9_SE_SG_Li256ELb0ELb1ELb1ELb0EEENS1_19SingleTileSchedulerILb0ELb1ELb1ELi128EEEEEEEEEvNT_6ParamsE:
        .type           _ZN7cutlass13device_kernelIN5flash11enable_sm90INS1_16FlashAttnFwdSm90INS1_25CollectiveMainloopFwdSm90ILi2EN4cute5tupleIJNS5_1CILi1EEES8_S8_EEENS6_IJNS7_ILi128EEENS7_ILi112EEENS7_ILi192EEEEEELi192ENS_6half_tEfNS_4arch4Sm90ELb1ELb0ELb0ELb0ELb0ELb0ELb0ELb1ELb1ELb1ELb1ELb0EEENS1_21CollectiveEpilogueFwdINS6_IJSA_SC_SB_EEES9_SE_SG_Li256ELb0ELb1ELb1ELb0EEENS1_19SingleTileSchedulerILb0ELb1ELb1ELi128EEEEEEEEEvNT_6ParamsE,@function
        .size           _ZN7cutlass13device_kernelIN5flash11enable_sm90INS1_16FlashAttnFwdSm90INS1_25CollectiveMainloopFwdSm90ILi2EN4cute5tupleIJNS5_1CILi1EEES8_S8_EEENS6_IJNS7_ILi128EEENS7_ILi112EEENS7_ILi192EEEEEELi192ENS_6half_tEfNS_4arch4Sm90ELb1ELb0ELb0ELb0ELb0ELb0ELb0ELb1ELb1ELb1ELb1ELb0EEENS1_21CollectiveEpilogueFwdINS6_IJSA_SC_SB_EEES9_SE_SG_Li256ELb0ELb1ELb1ELb0EEENS1_19SingleTileSchedulerILb0ELb1ELb1ELi128EEEEEEEEEvNT_6ParamsE,(.L_x_14854 - _ZN7cutlass13device_kernelIN5flash11enable_sm90INS1_16FlashAttnFwdSm90INS1_25CollectiveMainloopFwdSm90ILi2EN4cute5tupleIJNS5_1CILi1EEES8_S8_EEENS6_IJNS7_ILi128EEENS7_ILi112EEENS7_ILi192EEEEEELi192ENS_6half_tEfNS_4arch4Sm90ELb1ELb0ELb0ELb0ELb0ELb0ELb0ELb1ELb1ELb1ELb1ELb0EEENS1_21CollectiveEpilogueFwdINS6_IJSA_SC_SB_EEES9_SE_SG_Li256ELb0ELb1ELb1ELb0EEENS1_19SingleTileSchedulerILb0ELb1ELb1ELi128EEEEEEEEEvNT_6ParamsE)
        .other          _ZN7cutlass13device_kernelIN5flash11enable_sm90INS1_16FlashAttnFwdSm90INS1_25CollectiveMainloopFwdSm90ILi2EN4cute5tupleIJNS5_1CILi1EEES8_S8_EEENS6_IJNS7_ILi128EEENS7_ILi112EEENS7_ILi192EEEEEELi192ENS_6half_tEfNS_4arch4Sm90ELb1ELb0ELb0ELb0ELb0ELb0ELb0ELb1ELb1ELb1ELb1ELb0EEENS1_21CollectiveEpilogueFwdINS6_IJSA_SC_SB_EEES9_SE_SG_Li256ELb0ELb1ELb1ELb0EEENS1_19SingleTileSchedulerILb0ELb1ELb1ELi128EEEEEEEEEvNT_6ParamsE,@"STO_CUDA_ENTRY STV_DEFAULT"
_ZN7cutlass13device_kernelIN5flash11enable_sm90INS1_16FlashAttnFwdSm90INS1_25CollectiveMainloopFwdSm90ILi2EN4cute5tupleIJNS5_1CILi1EEES8_S8_EEENS6_IJNS7_ILi128EEENS7_ILi112EEENS7_ILi192EEEEEELi192ENS_6half_tEfNS_4arch4Sm90ELb1ELb0ELb0ELb0ELb0ELb0ELb0ELb1ELb1ELb1ELb1ELb0EEENS1_21CollectiveEpilogueFwdINS6_IJSA_SC_SB_EEES9_SE_SG_Li256ELb0ELb1ELb1ELb0EEENS1_19SingleTileSchedulerILb0ELb1ELb1ELi128EEEEEEEEEvNT_6ParamsE:
        /* <DEDUP_REMOVED lines=18> */
.L_x_5277:
[----:B------:R-:W-:Y:S05]  /*0120*/  BSYNC B0 ;  /* 0x0000000000007941 */ /* 0x000fea0003800000 */
.L_x_5276:
        /* <DEDUP_REMOVED lines=41> */
.L_x_5278:
        /* <DEDUP_REMOVED lines=22> */
.L_x_5279:
        /* <DEDUP_REMOVED lines=18> */
.L_x_5280:
        /* <DEDUP_REMOVED lines=22> */
.L_x_5281:
        /* <DEDUP_REMOVED lines=22> */
.L_x_5282:
        /* <DEDUP_REMOVED lines=9> */
.L_x_5285:
        /* <DEDUP_REMOVED lines=19> */
[----:B------:R-:W1:Y:S01]  /*0ac0*/  S2UR UR38, SR_CTAID.X ;  /* 0x00000000002679c3 */ /* 0x000e620000002500 */
[----:B------:R-:W-:Y:S01]  /*0ad0*/  ULDC UR4, c[0x0][0x448] ;  /* 0x0001120000047ab9 */ /* 0x000fe20000000800 */
[----:B------:R-:W-:Y:S01]  /*0ae0*/  ULDC UR6, c[0x0][0x424] ;  /* 0x0001090000067ab9 */ /* 0x000fe20000000800 */
[----:B------:R-:W-:Y:S01]  /*0af0*/  UISETP.NE.AND UP1, UPT, UR4, 0x1, UPT ;  /* 0x000000010400788c */ /* 0x000fe2000bf25270 */
[----:B------:R-:W-:Y:S02]  /*0b00*/  ULDC UR7, c[0x0][0x288] ;  /* 0x0000a20000077ab9 */ /* 0x000fe40000000800 */
[----:B------:R-:W-:Y:S01]  /*0b10*/  ULDC.64 UR4, c[0x0][0x418] ;  /* 0x0001060000047ab9 */ /* 0x000fe20000000a00 */
[----:B------:R-:W-:Y:S02]  /*0b20*/  UIADD3 UR7, -UR7, 0x70, URZ ;  /* 0x0000007007077890 */ /* 0x000fe4000fffe13f */
[----:B------:R-:W-:Y:S01]  /*0b30*/  UISETP.NE.U32.AND UP0, UPT, UR4, URZ, UPT ;  /* 0x0000003f0400728c */ /* 0x000fe2000bf05070 */
[----:B------:R-:W-:Y:S01]  /*0b40*/  ULDC UR48, c[0x0][0x2f0] ;  /* 0x0000bc0000307ab9 */ /* 0x000fe20000000800 */
[----:B------:R-:W-:-:S02]  /*0b50*/  USHF.R.U32.HI UR11, URZ, 0x10, UR8 ;  /* 0x000000103f0b7899 */ /* 0x000fc40008011608 */
[----:B------:R-:W-:Y:S01]  /*0b60*/  UISETP.NE.AND.EX UP0, UPT, UR5, URZ, UPT, UP0 ;  /* 0x0000003f0500728c */ /* 0x000fe2000bf05300 */
[----:B------:R-:W-:Y:S02]  /*0b70*/  @UP1 ULDC UR9, c[0x0][0x450] ;  /* 0x0001140000091ab9 */ /* 0x000fe40000000800 */
[----:B------:R-:W-:Y:S01]  /*0b80*/  @UP1 ULDC UR5, c[0x0][0x44c] ;  /* 0x0001130000051ab9 */ /* 0x000fe20000000800 */
[----:B------:R-:W-:-:S04]  /*0b90*/  USEL UR10, UR6, 0x1, UP0 ;  /* 0x00000001060a7887 */ /* 0x000fc80008000000 */
[----:B------:R-:W-:Y:S02]  /*0ba0*/  UIMAD UR7, UR10, UR48, UR7 ;  /* 0x000000300a0772a4 */ /* 0x000fe4000f8e0207 */
[----:B-1----:R-:W-:Y:S01]  /*0bb0*/  USHF.L.U32 UR38, UR38, 0x7, URZ ;  /* 0x0000000726267899 */ /* 0x002fe2000800063f */
[----:B------:R-:W-:-:S03]  /*0bc0*/  IMAD.U32 R17, RZ, RZ, UR10 ;  /* 0x0000000aff117e24 */ /* 0x000fc6000f8e00ff */
[----:B------:R-:W-:Y:S02]  /*0bd0*/  @UP1 UIADD3 UR4, UR38, 0x7f, URZ ;  /* 0x0000007f26041890 */ /* 0x000fe4000fffe03f */
[----:B------:R-:W-:Y:S02]  /*0be0*/  UIADD3 UR6, UR38, 0x7f, URZ ;  /* 0x0000007f26067890 */ /* 0x000fe4000fffe03f */
[----:B------:R-:W-:-:S04]  /*0bf0*/  UIMAD.WIDE.U32 UR4, UR4, UR5, URZ ;  /* 0x00000005040472a5 */ /* 0x000fc8000f8e003f */
[----:B------:R-:W-:Y:S02]  /*0c00*/  @UP1 USHF.R.U32.HI UR6, URZ, UR9, UR5 ;  /* 0x000000093f061299 */ /* 0x000fe40008011605 */
[----:B------:R-:W-:Y:S02]  /*0c10*/  UIMAD UR5, UR10, UR48, 0x6f ;  /* 0x0000006f0a0574a4 */ /* 0x000fe4000f8e0230 */
[----:B------:R-:W-:Y:S01]  /*0c20*/  UIADD3 UR7, UR7, UR6, URZ ;  /* 0x0000000607077290 */ /* 0x000fe2000fffe03f */
[----:B------:R-:W-:Y:S02]  /*0c30*/  UMOV UR4, URZ ;  /* 0x0000003f00047c82 */ /* 0x000fe40008000000 */
[----:B------:R-:W-:Y:S01]  /*0c40*/  UMOV UR6, URZ ;  /* 0x0000003f00067c82 */ /* 0x000fe20008000000 */
[----:B------:R-:W-:Y:S02]  /*0c50*/  UIMAD.WIDE UR4, UR5, -0x6db6db6d, UR4 ;  /* 0x92492493050478a5 */ /* 0x000fe4000f8e0204 */
[----:B------:R-:W-:-:S02]  /*0c60*/  UIMAD.WIDE UR6, UR7, -0x6db6db6d, UR6 ;  /* 0x92492493070678a5 */ /* 0x000fc4000f8e0206 */
[----:B------:R-:W-:Y:S02]  /*0c70*/  USHF.R.U32.HI UR4, URZ, 0x1f, UR5 ;  /* 0x0000001f3f047899 */ /* 0x000fe40008011605 */
[----:B------:R-:W-:Y:S02]  /*0c80*/  USHF.R.U32.HI UR6, URZ, 0x1f, UR7 ;  /* 0x0000001f3f067899 */ /* 0x000fe40008011607 */
[----:B------:R-:W-:Y:S02]  /*0c90*/  ULEA.HI.SX32 UR4, UR5, UR4, 0x1a ;  /* 0x0000000405047291 */ /* 0x000fe4000f8fd23f */
[----:B------:R-:W-:Y:S02]  /*0ca0*/  ULEA.HI.SX32 UR6, UR7, UR6, 0x1a ;  /* 0x0000000607067291 */ /* 0x000fe4000f8fd23f */
[----:B------:R-:W-:Y:S02]  /*0cb0*/  ULOP3.LUT UR7, UR8, 0xffff, URZ, 0xc0, !UPT ;  /* 0x0000ffff08077892 */ /* 0x000fe4000f8ec03f */
[----:B------:R-:W-:-:S04]  /*0cc0*/  UISETP.LT.AND UP0, UPT, UR4, UR6, UPT ;  /* 0x000000060400728c */ /* 0x000fc8000bf01270 */
[----:B------:R-:W-:Y:S02]  /*0cd0*/  USEL UR10, UR4, UR6, UP0 ;  /* 0x00000006040a7287 */ /* 0x000fe40008000000 */
[----:B------:R-:W-:Y:S02]  /*0ce0*/  UISETP.NE.AND UP0, UPT, UR11, URZ, UPT ;  /* 0x0000003f0b00728c */ /* 0x000fe4000bf05270 */
[----:B------:R-:W-:Y:S01]  /*0cf0*/  UISETP.GE.AND UP1, UPT, UR10, 0x1, UPT ;  /* 0x000000010a00788c */ /* 0x000fe2000bf26270 */
[----:B------:R-:W-:-:S05]  /*0d00*/  UMOV UR4, URZ ;  /* 0x0000003f00047c82 */ /* 0x000fca0008000000 */
[----:B------:R-:W-:-:S03]  /*0d10*/  PLOP3.LUT P0, PT, PT, PT, UP1, 0x80, 0x0 ;  /* 0x000000000000781c */ /* 0x000fc60003f0f018 */
[----:B------:R-:W-:-:S10]  /*0d20*/  @!UP0 ULDC UR11, c[0x0][0x9f0] ;  /* 0x00027c00000b8ab9 */ /* 0x000fd40000000800 */
[----:B------:R-:W-:Y:S05]  /*0d30*/  @!P0 BRA `(.L_x_5287) ;  /* 0x0000000000848947 */ /* 0x000fea0003800000 */
[----:B------:R-:W-:Y:S01]  /*0d40*/  IMAD.U32 R3, RZ, RZ, UR11 ;  /* 0x0000000bff037e24 */ /* 0x000fe2000f8e00ff */
[----:B------:R-:W-:Y:S01]  /*0d50*/  UIADD3 UR6, UR11, -0x1, UR10 ;  /* 0xffffffff0b067890 */ /* 0x000fe2000fffe00a */
[----:B------:R-:W-:-:S03]  /*0d60*/  UMOV UR4, URZ ;  /* 0x0000003f00047c82 */ /* 0x000fc60008000000 */
        /* <DEDUP_REMOVED lines=30> */
.L_x_5287:
[----:B------:R-:W-:Y:S01]  /*0f50*/  UIMAD UR6, UR7, UR4, URZ ;  /* 0x00000004070672a4 */ /* 0x000fe2000f8e023f */
[----:B------:R-:W-:Y:S01]  /*0f60*/  IMAD.U32 R0, RZ, RZ, UR10 ;  /* 0x0000000aff007e24 */ /* 0x000fe2000f8e00ff */
[----:B0-----:R-:W0:Y:S01]  /*0f70*/  S2R R2, SR_TID.X ;  /* 0x0000000000027919 */ /* 0x001e220000002100 */
[----:B------:R-:W-:Y:S01]  /*0f80*/  IMAD.U32 R3, RZ, RZ, UR4 ;  /* 0x00000004ff037e24 */ /* 0x000fe2000f8e00ff */
[----:B------:R-:W-:Y:S02]  /*0f90*/  R2UR UR5, R17 ;  /* 0x00000000110572ca */ /* 0x000fe400000e0000 */
[----:B------:R-:W-:Y:S01]  /*0fa0*/  CS2R R118, SRZ ;  /* 0x0000000000767805 */ /* 0x000fe2000001ff00 */
[----:B------:R-:W-:Y:S01]  /*0fb0*/  IMAD.U32 R18, RZ, RZ, UR6 ;  /* 0x00000006ff127e24 */ /* 0x000fe2000f8e00ff */
[----:B------:R-:W-:Y:S02]  /*0fc0*/  PLOP3.LUT P0, PT, PT, PT, PT, 0x80, 0x0 ;  /* 0x000000000000781c */ /* 0x000fe40003f0f070 */
[----:B------:R-:W-:-:S02]  /*0fd0*/  CS2R R116, SRZ ;  /* 0x0000000000747805 */ /* 0x000fc4000001ff00 */
[----:B------:R-:W-:Y:S02]  /*0fe0*/  VIADDMNMX R0, R3, UR6, R0, PT ;  /* 0x0000000603007c46 */ /* 0x000fe4000b800100 */
[----:B------:R-:W-:Y:S02]  /*0ff0*/  CS2R R114, SRZ ;  /* 0x0000000000727805 */ /* 0x000fe4000001ff00 */
[----:B------:R-:W-:Y:S02]  /*1000*/  CS2R R112, SRZ ;  /* 0x0000000000707805 */ /* 0x000fe4000001ff00 */
[----:B------:R-:W-:Y:S02]  /*1010*/  CS2R R110, SRZ ;  /* 0x00000000006e7805 */ /* 0x000fe4000001ff00 */
[----:B------:R-:W-:Y:S02]  /*1020*/  R2UR UR39, R0 ;  /* 0x00000000002772ca */ /* 0x000fe400000e0000 */
[----:B------:R-:W-:-:S02]  /*1030*/  CS2R R108, SRZ ;  /* 0x00000000006c7805 */ /* 0x000fc4000001ff00 */
[----:B------:R-:W-:Y:S02]  /*1040*/  CS2R R106, SRZ ;  /* 0x00000000006a7805 */ /* 0x000fe4000001ff00 */
[----:B------:R-:W-:Y:S01]  /*1050*/  CS2R R104, SRZ ;  /* 0x0000000000687805 */ /* 0x000fe2000001ff00 */
[----:B------:R-:W-:Y:S01]  /*1060*/  UIMAD UR48, UR5, UR48, URZ ;  /* 0x00000030053072a4 */ /* 0x000fe2000f8e023f */
        /* <DEDUP_REMOVED lines=8> */
[----:B------:R-:W-:Y:S01]  /*10f0*/  UISETP.GT.AND UP0, UPT, UR39, UR6, UPT ;  /* 0x000000062700728c */ /* 0x000fe2000bf04270 */
[----:B------:R-:W-:Y:S02]  /*1100*/  CS2R R86, SRZ ;  /* 0x0000000000567805 */ /* 0x000fe4000001ff00 */
[----:B------:R-:W-:-:S02]  /*1110*/  CS2R R84, SRZ ;  /* 0x0000000000547805 */ /* 0x000fc4000001ff00 */
[----:B------:R-:W-:Y:S02]  /*1120*/  CS2R R82, SRZ ;  /* 0x0000000000527805 */ /* 0x000fe4000001ff00 */
[----:B------:R-:W-:Y:S02]  /*1130*/  CS2R R80, SRZ ;  /* 0x0000000000507805 */ /* 0x000fe4000001ff00 */
[----:B------:R-:W-:Y:S02]  /*1140*/  CS2R R78, SRZ ;  /* 0x00000000004e7805 */ /* 0x000fe4000001ff00 */
[----:B------:R-:W-:Y:S02]  /*1150*/  PLOP3.LUT P1, PT, PT, PT, UP0, 0x80, 0x0 ;  /* 0x000000000000781c */ /* 0x000fe40003f2f008 */
        /* <DEDUP_REMOVED lines=65> */
.L_x_5289:
[----:B------:R-:W-:Y:S02]  /*1570*/  R2UR UR4, R16 ;  /* 0x00000000100472ca */ /* 0x000fe400000e0000 */
[----:B------:R-:W-:-:S11]  /*1580*/  SHF.L.U32 R0, RZ, 0x1f, RZ ;  /* 0x0000001fff007819 */ /* 0x000fd600000006ff */
[----:B------:R-:W0:Y:S02]  /*1590*/  SYNCS.PHASECHK.TRANS64.TRYWAIT P0, [UR4+0x36800], R0 ;  /* 0x03680000ff0075a7 */ /* 0x000e240008000144 */
[----:B0-----:R-:W-:Y:S05]  /*15a0*/  @!P0 BRA `(.L_x_5290) ;  /* 0x0000013800648947 */ /* 0x001fea0003800000 */
.L_x_5411:
[----:B------:R-:W2:Y:S02]  /*15b0*/  LDL R2, [R1+0xc] ;  /* 0x00000c0001027983 */ /* 0x000ea40000100800 */
[----:B--2---:R-:W-:-:S13]  /*15c0*/  R2UR UR4, R2 ;  /* 0x00000000020472ca */ /* 0x004fda00000e0000 */
[----:B------:R-:W-:-:S06]  /*15d0*/  ULOP3.LUT UR4, UR4, 0x1, URZ, 0xfc, !UPT ;  /* 0x0000000104047892 */ /* 0x000fcc000f8efc3f */
[----:B------:R-:W-:-:S05]  /*15e0*/  IMAD.U32 R2, RZ, RZ, UR4 ;  /* 0x00000004ff027e24 */ /* 0x000fca000f8e00ff */
[----:B------:R-:W-:-:S13]  /*15f0*/  ISETP.NE.AND P0, PT, R2, 0x3, PT ;  /* 0x000000030200780c */ /* 0x000fda0003f05270 */
[----:B------:R-:W-:Y:S05]  /*1600*/  @!P0 BRA `(.L_x_5291) ;  /* 0x0000000000048947 */ /* 0x000fea0003800000 */
[----:B------:R-:W-:Y:S01]  /*1610*/  BPT.TRAP 0x1 ;  /* 0x000000040000795c */ /* 0x000fe20000300000 */
.L_x_5291:
[----:B------:R-:W-:-:S13]  /*1620*/  R2UR UR4, R16 ;  /* 0x00000000100472ca */ /* 0x000fda00000e0000 */
[----:B------:R1:W2:Y:S01]  /*1630*/  SYNCS.PHASECHK.TRANS64.TRYWAIT P2, [UR4+0x36830], R0 ;  /* 0x03683000ff0075a7 */ /* 0x0002a20008040144 */
[----:B------:R-:W-:Y:S05]  /*1640*/  @!P0 BRA `(.L_x_5292) ;  /* 0x0000000000048947 */ /* 0x000fea0003800000 */
[----:B------:R-:W-:Y:S01]  /*1650*/  BPT.TRAP 0x1 ;  /* 0x000000040000795c */ /* 0x000fe20000300000 */
.L_x_5292:
        /* <DEDUP_REMOVED lines=9> */
.L_x_5293:
        /* <DEDUP_REMOVED lines=18> */
[----:B------:R-:W-:Y:S01]  /*1810*/  R2UR UR21, R5 ;  /* 0x00000000051572ca */ /* 0x000fe200000e0000 */
[----:B------:R-:W-:Y:S01]  /*1820*/  USHF.R.U32.HI UR4, URZ, 0x4, UR4 ;  /* 0x000000043f047899 */ /* 0x000fe20008011604 */
[----:B------:R-:W-:Y:S01]  /*1830*/  R2UR UR6, R4 ;  /* 0x00000000040672ca */ /* 0x000fe200000e0000 */
[----:B------:R-:W-:Y:S01]  /*1840*/  UMOV UR27, 0x40000040 ;  /* 0x40000040001b7882 */ /* 0x000fe20000000000 */
[----:B------:R-:W-:Y:S01]  /*1850*/  UMOV UR29, 0x40000040 ;  /* 0x40000040001d7882 */ /* 0x000fe20000000000 */
[----:B------:R-:W-:Y:S01]  /*1860*/  ULOP3.LUT UR4, UR4, 0x3fff, URZ, 0xc0, !UPT ;  /* 0x00003fff04047892 */ /* 0x000fe2000f8ec03f */
[----:B0-----:R-:W-:Y:S01]  /*1870*/  LOP3.LUT R3, R80, 0xffffff80, RZ, 0xc0, !PT ;  /* 0xffffff8050037812 */ /* 0x001fe200078ec0ff */
[----:B------:R-:W-:Y:S01]  /*1880*/  UMOV UR31, 0x40000040 ;  /* 0x40000040001f7882 */ /* 0x000fe20000000000 */
[----:B------:R-:W-:Y:S01]  /*1890*/  UMOV UR33, 0x40000040 ;  /* 0x4000004000217882 */ /* 0x000fe20000000000 */
[----:B------:R-:W-:Y:S01]  /*18a0*/  ULOP3.LUT UR50, UR4, 0x10000, URZ, 0xfc, !UPT ;  /* 0x0001000004327892 */ /* 0x000fe2000f8efc3f */
[----:B------:R-:W-:Y:S01]  /*18b0*/  LEA.HI R23, R23, R22, RZ, 0x2 ;  /* 0x0000001617177211 */ /* 0x000fe200078f10ff */
[----:B------:R-:W-:Y:S01]  /*18c0*/  UMOV UR35, 0x40000040 ;  /* 0x4000004000237882 */ /* 0x000fe20000000000 */
[----:B------:R-:W-:Y:S01]  /*18d0*/  UMOV UR37, 0x40000040 ;  /* 0x4000004000257882 */ /* 0x000fe20000000000 */
[----:B------:R-:W-:Y:S01]  /*18e0*/  UIADD3 UR4, UR50, 0x80, URZ ;  /* 0x0000008032047890 */ /* 0x000fe2000fffe03f */
[----:B------:R-:W-:Y:S01]  /*18f0*/  IMAD.IADD R3, R22, 0x1, -R3 ;  /* 0x0000000116037824 */ /* 0x000fe200078e0a03 */
[----:B------:R-:W-:Y:S01]  /*1900*/  UIADD3 UR18, UR50, 0x100, URZ ;  /* 0x0000010032127890 */ /* 0x000fe2000fffe03f */
[----:B------:R-:W-:Y:S01]  /*1910*/  LOP3.LUT R23, R23, 0xfffffffc, RZ, 0xc0, !PT ;  /* 0xfffffffc17177812 */ /* 0x000fe200078ec0ff */
[----:B------:R-:W-:Y:S01]  /*1920*/  UMOV UR10, UR50 ;  /* 0x00000032000a7c82 */ /* 0x000fe20008000000 */
[----:B------:R-:W-:Y:S01]  /*1930*/  UIADD3 UR22, UR50, 0x300, URZ ;  /* 0x0000030032167890 */ /* 0x000fe2000fffe03f */
[----:B------:R-:W-:Y:S01]  /*1940*/  HGMMA.64x16x16.F32 R72, gdesc[UR8], RZ, !UPT, gsb0 ;  /* 0x00200000084879f0 */ /* 0x000fe2000c0008ff */
[----:B------:R-:W-:Y:S01]  /*1950*/  UMOV UR14, UR4 ;  /* 0x00000004000e7c82 */ /* 0x000fe20008000000 */
[----:B------:R-:W-:Y:S01]  /*1960*/  R2UR UR8, R4 ;  /* 0x00000000040872ca */ /* 0x000fe200000e0000 */
[----:B------:R-:W-:Y:S01]  /*1970*/  UIADD3 UR10, UR50, 0x180, URZ ;  /* 0x00000180320a7890 */ /* 0x000fe2000fffe03f */
[----:B------:R-:W-:Y:S01]  /*1980*/  R2UR UR9, R5 ;  /* 0x00000000050972ca */ /* 0x000fe200000e0000 */
[----:B------:R-:W-:Y:S01]  /*1990*/  UMOV UR11, 0x40000040 ;  /* 0x40000040000b7882 */ /* 0x000fe20000000000 */
[----:B------:R-:W-:Y:S01]  /*19a0*/  UIADD3 UR4, UR6, 0x2, URZ ;  /* 0x0000000206047890 */ /* 0x000fe2000fffe03f */
[----:B-1----:R-:W-:Y:S01]  /*19b0*/  SHF.R.S32.HI R0, RZ, 0x1f, R3 ;  /* 0x0000001fff007819 */ /* 0x002fe20000011403 */
[----:B------:R-:W-:Y:S01]  /*19c0*/  UIADD3 UR7, UR50, 0x202, URZ ;  /* 0x0000020232077890 */ /* 0x000fe2000fffe03f */
[----:B------:R-:W-:Y:S01]  /*19d0*/  IMAD.IADD R23, R22, 0x1, -R23 ;  /* 0x0000000116177824 */ /* 0x000fe200078e0a17 */
        /* <DEDUP_REMOVED lines=9> */
[----:B------:R-:W-:Y:S01]  /*1a70*/  LEA.HI R8, R81, R81, RZ, 0x1 ;  /* 0x0000005151087211 */ /* 0x000fe200078f08ff */
[----:B------:R-:W-:Y:S01]  /*1a80*/  UIADD3 UR34, UR50, 0x700, URZ ;  /* 0x0000070032227890 */ /* 0x000fe2000fffe03f */
[----:B------:R-:W-:Y:S01]  /*1a90*/  SHF.R.S32.HI R6, RZ, 0x5, R6 ;  /* 0x00000005ff067819 */ /* 0x000fe20000011406 */
[----:B------:R-:W-:Y:S01]  /*1aa0*/  UIADD3 UR36, UR6, 0x802, URZ ;  /* 0x0000080206247890 */ /* 0x000fe2000fffe03f */
[-C--:B------:R-:W-:Y:S01]  /*1ab0*/  LEA.HI R7, R7, R0.reuse, RZ, 0x3 ;  /* 0x0000000007077211 */ /* 0x080fe200078f18ff */
[----:B------:R-:W-:Y:S01]  /*1ac0*/  UIADD3 UR42, UR50, 0x702, URZ ;  /* 0x00000702322a7890 */ /* 0x000fe2000fffe03f */
[----:B------:R-:W-:Y:S01]  /*1ad0*/  LOP3.LUT R8, R8, 0x3fffffe, RZ, 0xc0, !PT ;  /* 0x03fffffe08087812 */ /* 0x000fe200078ec0ff */
[----:B------:R-:W-:Y:S01]  /*1ae0*/  UMOV UR41, UR37 ;  /* 0x0000002500297c82 */ /* 0x000fe20008000000 */
[----:B------:R-:W-:Y:S01]  /*1af0*/  UMOV UR43, 0x40000040 ;  /* 0x40000040002b7882 */ /* 0x000fe20000000000 */
[----:B------:R-:W-:Y:S01]  /*1b00*/  UIADD3 UR44, UR6, 0x806, URZ ;  /* 0x00000806062c7890 */ /* 0x000fe2000fffe03f */
[----:B------:R-:W-:Y:S01]  /*1b10*/  LEA.HI R9, R23, R23, RZ, 0x1 ;  /* 0x0000001717097211 */ /* 0x000fe200078f08ff */
[----:B------:R-:W-:Y:S01]  /*1b20*/  UMOV UR40, UR36 ;  /* 0x0000002400287c82 */ /* 0x000fe20008000000 */
[----:B------:R-:W-:Y:S01]  /*1b30*/  UIADD3 UR46, UR50, 0x706, URZ ;  /* 0x00000706322e7890 */ /* 0x000fe2000fffe03f */
[----:B------:R-:W-:Y:S01]  /*1b40*/  LEA R6, R6, UR38, 0x4 ;  /* 0x0000002606067c11 */ /* 0x000fe2000f8e20ff */
[----:B------:R-:W-:Y:S01]  /*1b50*/  UMOV UR45, 0x40000040 ;  /* 0x40000040002d7882 */ /* 0x000fe20000000000 */
[----:B------:R-:W-:Y:S01]  /*1b60*/  UMOV UR47, 0x40000040 ;  /* 0x40000040002f7882 */ /* 0x000fe20000000000 */
[----:B------:R-:W-:Y:S01]  /*1b70*/  LOP3.LUT R7, R7, 0xfffffff8, RZ, 0xc0, !PT ;  /* 0xfffffff807077812 */ /* 0x000fe200078ec0ff */
[----:B------:R-:W-:Y:S01]  /*1b80*/  IMAD.IADD R8, R81, 0x1, -R8 ;  /* 0x0000000151087824 */ /* 0x000fe200078e0a08 */
[----:B------:R-:W-:Y:S01]  /*1b90*/  LOP3.LUT R10, R9, 0x1ffffffe, RZ, 0xc0, !PT ;  /* 0x1ffffffe090a7812 */ /* 0x000fe200078ec0ff */
[----:B------:R-:W-:Y:S01]  /*1ba0*/  IMAD.U32 R12, RZ, RZ, UR50 ;  /* 0x00000032ff0c7e24 */ /* 0x000fe2000f8e00ff */
[----:B------:R-:W-:Y:S01]  /*1bb0*/  IADD3 R7, R6, R0, -R7 ;  /* 0x0000000006077210 */ /* 0x000fe20007ffe807 */
[----:B------:R-:W-:Y:S01]  /*1bc0*/  UMOV UR60, URZ ;  /* 0x0000003f003c7c82 */ /* 0x000fe20008000000 */
[----:B------:R-:W-:Y:S01]  /*1bd0*/  LOP3.LUT R2, R2, 0x7ffffffc, RZ, 0xc0, !PT ;  /* 0x7ffffffc02027812 */ /* 0x000fe200078ec0ff */
[----:B------:R-:W-:-:S02]  /*1be0*/  IMAD.IADD R10, R23, 0x1, -R10 ;  /* 0x00000001170a7824 */ /* 0x000fc400078e0a0a */
[----:B------:R-:W-:Y:S02]  /*1bf0*/  IMAD R7, R8, 0x40, R7 ;  /* 0x0000004008077824 */ /* 0x000fe400078e0207 */
[----:B------:R-:W-:Y:S02]  /*1c00*/  IMAD.IADD R13, R3, 0x1, -R2 ;  /* 0x00000001030d7824 */ /* 0x000fe400078e0a02 */
[----:B------:R-:W-:Y:S02]  /*1c10*/  IMAD R11, R10, 0x8, R7 ;  /* 0x000000080a0b7824 */ /* 0x000fe400078e0207 */
[----:B------:R-:W-:Y:S01]  /*1c20*/  IMAD.U32 R3, RZ, RZ, UR48 ;  /* 0x00000030ff037e24 */ /* 0x000fe2000f8e00ff */
[----:B------:R-:W-:Y:S02]  /*1c30*/  WARPGROUP.DEPBAR.LE gsb0, 0x0 ;  /* 0x00008000000079c5 */ /* 0x000fe40000010000 */
[----:B------:R-:W-:Y:S01]  /*1c40*/  WARPGROUP.ARRIVE ;  /* 0x00000000000079c5 */ /* 0x000fe20000000000 */
[----:B------:R-:W-:-:S05]  /*1c50*/  IMAD.MOV.U32 R6, RZ, RZ, R11 ;  /* 0x000000ffff067224 */ /* 0x000fca00078e000b */
        /* <DEDUP_REMOVED lines=132> */
[----:B------:R-:W-:Y:S02]  /*24a0*/  UIADD3 UR10, UR50, 0x286, URZ ;  /* 0x00000286320a7890 */ /* 0x000fe4000fffe03f */
[----:B------:R-:W-:Y:S02]  /*24b0*/  UIADD3 UR11, UR6, 0x804, URZ ;  /* 0x00000804060b7890 */ /* 0x000fe4000fffe03f */
[----:B------:R-:W-:Y:S01]  /*24c0*/  UIADD3 UR6, UR50, 0x904, URZ ;  /* 0x0000090432067890 */ /* 0x000fe2000fffe03f */
        /* <DEDUP_REMOVED lines=36> */
[----:B------:R-:W-:Y:S01]  /*2710*/  UIADD3 UR14, UR39, -0x2, URZ ;  /* 0xfffffffe270e7890 */ /* 0x000fe2000fffe03f */
        /* <DEDUP_REMOVED lines=233> */
[----:B------:R-:W-:Y:S02]  /*35b0*/  ULDC UR7, c[0x0][0x448] ;  /* 0x0001120000077ab9 */ /* 0x000fe40000000800 */
[----:B------:R-:W-:Y:S02]  /*35c0*/  UISETP.NE.AND UP0, UPT, UR7, 0x1, UPT ;  /* 0x000000010700788c */ /* 0x000fe4000bf05270 */
[----:B------:R-:W-:-:S04]  /*35d0*/  UIADD3 UR7, UR50, 0x984, URZ ;  /* 0x0000098432077890 */ /* 0x000fc8000fffe03f */
[----:B------:R-:W-:-:S05]  /*35e0*/  PLOP3.LUT P2, PT, PT, PT, UP0, 0x80, 0x0 ;  /* 0x000000000000781c */ /* 0x000fca0003f4f008 */
[----:B------:R-:W-:Y:S02]  /*35f0*/  @UP0 ULDC UR10, c[0x0][0x44c] ;  /* 0x00011300000a0ab9 */ /* 0x000fe40000000800 */
[----:B------:R-:W-:Y:S01]  /*3600*/  UIMAD.WIDE.U32 UR10, UR38, UR10, URZ ;  /* 0x0000000a260a72a5 */ /* 0x000fe2000f8e003f */
        /* <DEDUP_REMOVED lines=26> */
[----:B------:R-:W-:Y:S01]  /*37b0*/  @UP0 ULDC UR7, c[0x0][0x450] ;  /* 0x0001140000070ab9 */ /* 0x000fe20000000800 */
[----:B------:R-:W-:Y:S02]  /*37c0*/  WARPGROUP.DEPBAR.LE gsb0, 0x0 ;  /* 0x00008000000079c5 */ /* 0x000fe40000010000 */
[----:B------:R-:W-:-:S06]  /*37d0*/  WARPGROUP.ARRIVE ;  /* 0x00000000000079c5 */ /* 0x000fcc0000000000 */
[----:B------:R-:W-:Y:S01]  /*37e0*/  HGMMA.64x16x16.F32 R32, gdesc[UR40], R32, gsb0 ;  /* 0x00200000282079f0 */ /* 0x000fe20008000820 */
[----:B------:R-:W-:Y:S01]  /*37f0*/  UMOV UR42, UR6 ;  /* 0x00000006002a7c82 */ /* 0x000fe20008000000 */
[----:B------:R-:W-:Y:S01]  /*3800*/  UMOV UR43, 0x40000040 ;  /* 0x40000040002b7882 */ /* 0x000fe20000000000 */
[----:B------:R-:W-:Y:S02]  /*3810*/  @UP0 ULDC UR6, c[0x0][0x44c] ;  /* 0x0001130000060ab9 */ /* 0x000fe40000000800 */
[----:B------:R-:W-:Y:S01]  /*3820*/  @P2 IMAD.HI.U32 R0, R11, UR6, RZ ;  /* 0x000000060b002c27 */ /* 0x000fe2000f8e00ff */
[----:B------:R-:W-:-:S04]  /*3830*/  UIMAD UR6, UR39, -0x70, UR48 ;  /* 0xffffff90270678a4 */ /* 0x000fc8000f8e0230 */
[----:B------:R-:W-:Y:S01]  /*3840*/  @P2 SHF.R.U32.HI R6, RZ, UR7, R0 ;  /* 0x00000007ff062c19 */ /* 0x000fe20008011600 */
[----:B------:R-:W-:Y:S01]  /*3850*/  UMOV UR7, 0xffffff90 ;  /* 0xffffff9000077882 */ /* 0x000fe20000000000 */
[----:B------:R-:W-:Y:S02]  /*3860*/  UIADD3 UR6, UR6, 0x70, URZ ;  /* 0x0000007006067890 */ /* 0x000fe4000fffe03f */
[----:B------:R-:W-:Y:S01]  /*3870*/  UIMAD UR7, UR39, UR7, 0x71 ;  /* 0x00000071270774a4 */ /* 0x000fe2000f8e0207 */
[----:B------:R-:W0:Y:S03]  /*3880*/  SHFL.IDX PT, R7, R6, 0x1, 0x1c1f ;  /* 0x003c1f0006077f89 */ /* 0x000e2600000e0000 */
[----:B------:R-:W-:Y:S01]  /*3890*/  IMAD.U32 R2, RZ, RZ, UR6 ;  /* 0x00000006ff027e24 */ /* 0x000fe2000f8e00ff */
[----:B------:R-:W-:Y:S01]  /*38a0*/  ULDC UR6, c[0x0][0x288] ;  /* 0x0000a20000067ab9 */ /* 0x000fe20000000800 */
[----:B------:R-:W-:Y:S01]  /*38b0*/  IMAD.U32 R0, RZ, RZ, UR7 ;  /* 0x00000007ff007e24 */ /* 0x000fe2000f8e00ff */
[----:B------:R-:W1:Y:S01]  /*38c0*/  SHFL.IDX PT, R6, R6, RZ, 0x1c1f ;  /* 0x001c1fff06067589 */ /* 0x000e6200000e0000 */
[C---:B------:R-:W-:Y:S01]  /*38d0*/  IMAD R2, R13.reuse, -0x2, R2 ;  /* 0xfffffffe0d027824 */ /* 0x040fe200078e0202 */
[----:B------:R-:W-:Y:S01]  /*38e0*/  ULDC UR7, c[0x0][0x988] ;  /* 0x0002620000077ab9 */ /* 0x000fe20000000800 */
[----:B------:R-:W-:-:S05]  /*38f0*/  IMAD R0, R13, -0x2, R0 ;  /* 0xfffffffe0d007824 */ /* 0x000fca00078e0200 */
[----:B------:R-:W-:-:S04]  /*3900*/  IADD3 R3, R0, -UR6, R3 ;  /* 0x8000000600037c10 */ /* 0x000fc8000fffe003 */
[----:B0-----:R-:W-:-:S04]  /*3910*/  VIADDMNMX R7, R7, R3, R2, PT ;  /* 0x0000000307077246 */ /* 0x001fc80003800102 */
[C---:B------:R-:W-:Y:S02]  /*3920*/  ISETP.GT.AND P3, PT, R7.reuse, RZ, PT ;  /* 0x000000ff0700720c */ /* 0x040fe40003f64270 */
[C---:B------:R-:W-:Y:S02]  /*3930*/  ISETP.GT.AND P4, PT, R7.reuse, 0x1, PT ;  /* 0x000000010700780c */ /* 0x040fe40003f84270 */
[----:B------:R-:W-:Y:S02]  /*3940*/  ISETP.GT.AND P5, PT, R7, 0x8, PT ;  /* 0x000000080700780c */ /* 0x000fe40003fa4270 */
[----:B-1----:R-:W-:Y:S01]  /*3950*/  VIADDMNMX R3, R6, R3, R2, PT ;  /* 0x0000000306037246 */ /* 0x002fe20003800102 */
        /* <DEDUP_REMOVED lines=12> */
[----:B------:R-:W-:Y:S01]  /*3a20*/  ISETP.GT.AND P3, PT, R7, 0x9, PT ;  /* 0x000000090700780c */ /* 0x000fe20003f64270 */
[----:B------:R-:W-:Y:S01]  /*3a30*/  HGMMA.64x16x16.F32 R64, gdesc[UR44], R64, gsb0 ;  /* 0x002000002c4079f0 */ /* 0x000fe20008000840 */
[----:B------:R-:W-:Y:S01]  /*3a40*/  UIADD3 UR46, UR50, 0x806, URZ ;  /* 0x00000806322e7890 */ /* 0x000fe2000fffe03f */
[----:B------:R-:W-:Y:S01]  /*3a50*/  FSEL R23, R78, -INF , P5 ;  /* 0xff8000004e177808 */ /* 0x000fe20002800000 */
[----:B------:R-:W-:Y:S01]  /*3a60*/  UMOV UR47, 0x40000040 ;  /* 0x40000040002f7882 */ /* 0x000fe20000000000 */
[----:B------:R-:W-:-:S02]  /*3a70*/  FMNMX.FTZ R0, R9, R75, !PT ;  /* 0x0000004b09007209 */ /* 0x000fc40007810000 */
[----:B------:R-:W-:Y:S02]  /*3a80*/  ISETP.GT.AND P4, PT, R7, 0x10, PT ;  /* 0x000000100700780c */ /* 0x000fe40003f84270 */
[----:B------:R-:W-:Y:S02]  /*3a90*/  FSEL R79, R79, -INF , P3 ;  /* 0xff8000004f4f7808 */ /* 0x000fe40001800000 */
[----:B------:R-:W-:Y:S02]  /*3aa0*/  FMNMX.FTZ R0, R23, R0, !PT ;  /* 0x0000000017007209 */ /* 0x000fe40007810000 */
[----:B------:R-:W-:Y:S02]  /*3ab0*/  ISETP.GT.AND P3, PT, R7, 0x11, PT ;  /* 0x000000110700780c */ /* 0x000fe40003f64270 */
[----:B------:R-:W-:Y:S02]  /*3ac0*/  FMNMX.FTZ R0, R79, R0, !PT ;  /* 0x000000004f007209 */ /* 0x000fe40007810000 */
[----:B------:R-:W-:-:S04]  /*3ad0*/  ISETP.GT.AND P5, PT, R3, 0x8, PT ;  /* 0x000000080300780c */ /* 0x000fc80003fa4270 */
        /* <DEDUP_REMOVED lines=17> */
[----:B------:R-:W-:Y:S01]  /*3bf0*/  FMNMX.FTZ R0, R71, R0, !PT ;  /* 0x0000000047007209 */ /* 0x000fe20007810000 */
        /* <DEDUP_REMOVED lines=44> */
[----:B------:R-:W-:Y:S01]  /*3ec0*/  FSEL R101, R46, -INF , P4 ;  /* 0xff8000002e657808 */ /* 0x000fe20002000000 */
[----:B------:R-:W-:Y:S01]  /*3ed0*/  IMAD.U32 R46, RZ, RZ, UR49 ;  /* 0x00000031ff2e7e24 */ /* 0x000fe2000f8e00ff */
        /* <DEDUP_REMOVED lines=22> */
[----:B------:R-:W-:Y:S02]  /*4040*/  FSEL R113, R26, -INF , P4 ;  /* 0xff8000001a717808 */ /* 0x000fe40002000000 */
[----:B------:R-:W-:Y:S02]  /*4050*/  ISETP.GT.AND P4, PT, R7, 0x68, PT ;  /* 0x000000680700780c */ /* 0x000fe40003f84270 */
[----:B------:R-:W-:Y:S02]  /*4060*/  FSEL R115, R27, -INF , P3 ;  /* 0xff8000001b737808 */ /* 0x000fe40001800000 */
[----:B------:R-:W-:-:S02]  /*4070*/  FMNMX.FTZ R0, R113, R0, !PT ;  /* 0x0000000071007209 */ /* 0x000fc40007810000 */
[----:B------:R-:W-:Y:S02]  /*4080*/  ISETP.GT.AND P3, PT, R7, 0x69, PT ;  /* 0x000000690700780c */ /* 0x000fe40003f64270 */
[----:B------:R-:W-:Y:S02]  /*4090*/  FSEL R117, R30, -INF , P4 ;  /* 0xff8000001e757808 */ /* 0x000fe40002000000 */
[----:B------:R-:W-:Y:S02]  /*40a0*/  FMNMX.FTZ R0, R115, R0, !PT ;  /* 0x0000000073007209 */ /* 0x000fe40007810000 */
[----:B------:R-:W-:Y:S02]  /*40b0*/  FSEL R119, R31, -INF , P3 ;  /* 0xff8000001f777808 */ /* 0x000fe40001800000 */
[----:B------:R-:W-:Y:S02]  /*40c0*/  FMNMX.FTZ R0, R117, R0, !PT ;  /* 0x0000000075007209 */ /* 0x000fe40007810000 */
[----:B------:R-:W-:-:S02]  /*40d0*/  ISETP.GT.AND P4, PT, R3, 0x1, PT ;  /* 0x000000010300780c */ /* 0x000fc40003f84270 */
[----:B------:R-:W-:Y:S01]  /*40e0*/  FMNMX.FTZ R8, R119, R0, !PT ;  /* 0x0000000077087209 */ /* 0x000fe20007810000 */
[----:B------:R-:W-:Y:S01]  /*40f0*/  IMAD.U32 R0, RZ, RZ, UR7 ;  /* 0x00000007ff007e24 */ /* 0x000fe2000f8e00ff */
[----:B------:R-:W-:Y:S01]  /*4100*/  FSEL R73, R73, -INF , P4 ;  /* 0xff80000049497808 */ /* 0x000fe20002000000 */
[----:B------:R-:W-:Y:S01]  /*4110*/  @UP0 ULDC UR7, c[0x0][0x450] ;  /* 0x0001140000070ab9 */ /* 0x000fe20000000800 */
[----:B------:R-:W-:Y:S01]  /*4120*/  ISETP.GT.AND P4, PT, R3, 0x11, PT ;  /* 0x000000110300780c */ /* 0x000fe20003f84270 */
[----:B------:R-:W0:Y:S01]  /*4130*/  SHFL.BFLY PT, R7, R8, 0x2, 0x1f ;  /* 0x0c401f0008077f89 */ /* 0x000e2200000e0000 */
[----:B------:R-:W-:Y:S02]  /*4140*/  @UP0 USHF.R.U32.HI UR38, URZ, UR7, UR11 ;  /* 0x000000073f260299 */ /* 0x000fe4000801160b */
[----:B------:R-:W-:Y:S02]  /*4150*/  FSEL R65, R65, -INF , P4 ;  /* 0xff80000041417808 */ /* 0x000fe40002000000 */
[----:B------:R-:W-:Y:S01]  /*4160*/  ISETP.GT.AND P4, PT, R3, 0x19, PT ;  /* 0x000000190300780c */ /* 0x000fe20003f84270 */
[----:B------:R-:W-:-:S03]  /*4170*/  UIADD3 UR39, UR38, -UR6, UR48 ;  /* 0x8000000626277290 */ /* 0x000fc6000fffe030 */
[----:B------:R-:W-:Y:S01]  /*4180*/  FSEL R69, R69, -INF , P4 ;  /* 0xff80000045457808 */ /* 0x000fe20002000000 */
[----:B------:R-:W-:Y:S01]  /*4190*/  UMOV UR38, URZ ;  /* 0x0000003f00267c82 */ /* 0x000fe20008000000 */
[----:B------:R-:W-:Y:S01]  /*41a0*/  ISETP.GT.AND P4, PT, R3, 0x21, PT ;  /* 0x000000210300780c */ /* 0x000fe20003f84270 */
[----:B------:R-:W-:-:S03]  /*41b0*/  UIMAD.WIDE UR38, UR39, -0x6db6db6d, UR38 ;  /* 0x92492493272678a5 */ /* 0x000fc6000f8e0226 */
[----:B------:R-:W-:Y:S01]  /*41c0*/  FSEL R57, R57, -INF , P4 ;  /* 0xff80000039397808 */ /* 0x000fe20002000000 */
[----:B------:R-:W-:Y:S01]  /*41d0*/  USHF.R.U32.HI UR6, URZ, 0x1f, UR39 ;  /* 0x0000001f3f067899 */ /* 0x000fe20008011627 */
[----:B------:R-:W-:-:S03]  /*41e0*/  ISETP.GT.AND P4, PT, R3, 0x29, PT ;  /* 0x000000290300780c */ /* 0x000fc60003f84270 */
[----:B------:R-:W-:Y:S01]  /*41f0*/  ULEA.HI.SX32 UR6, UR39, UR6, 0x1a ;  /* 0x0000000627067291 */ /* 0x000fe2000f8fd23f */
[----:B------:R-:W-:Y:S02]  /*4200*/  FSEL R61, R61, -INF , P4 ;  /* 0xff8000003d3d7808 */ /* 0x000fe40002000000 */
[----:B------:R-:W-:Y:S01]  /*4210*/  ISETP.GT.AND P4, PT, R3, 0x31, PT ;  /* 0x000000310300780c */ /* 0x000fe20003f84270 */
[----:B------:R-:W-:Y:S01]  /*4220*/  UISETP.LT.AND UP1, UPT, UR15, UR6, UPT ;  /* 0x000000060f00728c */ /* 0x000fe2000bf21270 */
[----:B0-----:R-:W-:Y:S02]  /*4230*/  FMNMX.FTZ R10, R8, R7, !PT ;  /* 0x00000007080a7209 */ /* 0x001fe40007810000 */
[----:B------:R-:W-:Y:S01]  /*4240*/  FSEL R49, R49, -INF , P4 ;  /* 0xff80000031317808 */ /* 0x000fe20002000000 */
[----:B------:R-:W-:Y:S01]  /*4250*/  USEL UR7, UR15, UR6, !UP1 ;  /* 0x000000060f077287 */ /* 0x000fe2000c800000 */
[----:B------:R-:W-:Y:S01]  /*4260*/  ISETP.GT.AND P4, PT, R3, 0x39, PT ;  /* 0x000000390300780c */ /* 0x000fe20003f84270 */
[----:B------:R-:W0:Y:S01]  /*4270*/  SHFL.BFLY PT, R7, R10, 0x1, 0x1f ;  /* 0x0c201f000a077f89 */ /* 0x000e2200000e0000 */
[----:B------:R-:W-:Y:S01]  /*4280*/  UMOV UR6, URZ ;  /* 0x0000003f00067c82 */ /* 0x000fe20008000000 */
[----:B------:R-:W-:Y:S01]  /*4290*/  UISETP.GE.AND UP1, UPT, UR14, UR7, UPT ;  /* 0x000000070e00728c */ /* 0x000fe2000bf26270 */
[----:B------:R-:W-:Y:S01]  /*42a0*/  FSEL R53, R53, -INF , P4 ;  /* 0xff80000035357808 */ /* 0x000fe20002000000 */
[----:B------:R-:W-:Y:S01]  /*42b0*/  IMAD.U32 R204, RZ, RZ, UR7 ;  /* 0x00000007ffcc7e24 */ /* 0x000fe2000f8e00ff */
[----:B------:R-:W-:-:S04]  /*42c0*/  ISETP.GT.AND P4, PT, R3, 0x41, PT ;  /* 0x000000410300780c */ /* 0x000fc80003f84270 */
[----:B------:R-:W-:Y:S02]  /*42d0*/  FSEL R41, R41, -INF , P4 ;  /* 0xff80000029297808 */ /* 0x000fe40002000000 */
[----:B------:R-:W-:-:S04]  /*42e0*/  ISETP.GT.AND P4, PT, R3, 0x49, PT ;  /* 0x000000490300780c */ /* 0x000fc80003f84270 */
[----:B------:R-:W-:Y:S02]  /*42f0*/  FSEL R45, R45, -INF , P4 ;  /* 0xff8000002d2d7808 */ /* 0x000fe40002000000 */
[----:B------:R-:W-:-:S04]  /*4300*/  ISETP.GT.AND P4, PT, R3, 0x51, PT ;  /* 0x000000510300780c */ /* 0x000fc80003f84270 */
[----:B------:R-:W-:Y:S02]  /*4310*/  FSEL R33, R33, -INF , P4 ;  /* 0xff80000021217808 */ /* 0x000fe40002000000 */
[----:B------:R-:W-:Y:S02]  /*4320*/  ISETP.GT.AND P4, PT, R3, 0x59, PT ;  /* 0x000000590300780c */ /* 0x000fe40003f84270 */
[----:B0-----:R-:W-:Y:S02]  /*4330*/  FMNMX.FTZ R7, R10, R7, !PT ;  /* 0x000000070a077209 */ /* 0x001fe40007810000 */
[----:B------:R-:W-:Y:S02]  /*4340*/  FSEL R37, R37, -INF , P4 ;  /* 0xff80000025257808 */ /* 0x000fe40002000000 */
[C---:B------:R-:W-:Y:S01]  /*4350*/  FSETP.NEU.FTZ.AND P3, PT, R7.reuse, -INF , PT ;  /* 0xff8000000700780b */ /* 0x040fe20003f7d000 */
[----:B------:R-:W-:Y:S01]  /*4360*/  FMUL.FTZ R14, R7, R0 ;  /* 0x00000000070e7220 */ /* 0x000fe20000410000 */
[----:B------:R-:W-:-:S04]  /*4370*/  ISETP.GT.AND P4, PT, R3, 0x61, PT ;  /* 0x000000610300780c */ /* 0x000fc80003f84270 */
[----:B------:R-:W-:Y:S02]  /*4380*/  FSEL R14, R14, RZ, P3 ;  /* 0x000000ff0e0e7208 */ /* 0x000fe40001800000 */
[----:B------:R-:W-:Y:S02]  /*4390*/  ISETP.GT.AND P3, PT, R3, RZ, PT ;  /* 0x000000ff0300720c */ /* 0x000fe40003f64270 */
[----:B------:R-:W-:Y:S01]  /*43a0*/  FSEL R25, R25, -INF , P4 ;  /* 0xff80000019197808 */ /* 0x000fe20002000000 */
[-CC-:B------:R-:W-:Y:S01]  /*43b0*/  FFMA.FTZ R201, R9, R0.reuse, -R14.reuse ;  /* 0x0000000009c97223 */ /* 0x180fe2000001080e */
[----:B------:R-:W-:Y:S01]  /*43c0*/  FSEL R9, R72, -INF , P3 ;  /* 0xff80000048097808 */ /* 0x000fe20001800000 */
[-CC-:B------:R-:W-:Y:S01]  /*43d0*/  FFMA.FTZ R203, R23, R0.reuse, -R14.reuse ;  /* 0x0000000017cb7223 */ /* 0x180fe2000001080e */
[----:B------:R-:W-:Y:S01]  /*43e0*/  ISETP.GT.AND P3, PT, R3, 0x9, PT ;  /* 0x000000090300780c */ /* 0x000fe20003f64270 */
[-CC-:B------:R-:W-:Y:S01]  /*43f0*/  FFMA.FTZ R59, R59, R0.reuse, -R14.reuse ;  /* 0x000000003b3b7223 */ /* 0x180fe2000001080e */
[----:B------:R-:W-:Y:S01]  /*4400*/  FMNMX.FTZ R6, R9, R73, !PT ;  /* 0x0000004909067209 */ /* 0x000fe20007810000 */
[-CC-:B------:R-:W-:Y:S01]  /*4410*/  FFMA.FTZ R63, R63, R0.reuse, -R14.reuse ;  /* 0x000000003f3f7223 */ /* 0x180fe2000001080e */
[----:B------:R-:W-:Y:S01]  /*4420*/  FSEL R77, R77, -INF , P3 ;  /* 0xff8000004d4d7808 */ /* 0x000fe20001800000 */
[----:B------:R-:W-:Y:S01]  /*4430*/  MUFU.EX2 R22, R59 ;  /* 0x0000003b00167308 */ /* 0x000fe20000000800 */
[----:B------:R-:W-:Y:S01]  /*4440*/  ISETP.GT.AND P3, PT, R3, 0x10, PT ;  /* 0x000000100300780c */ /* 0x000fe20003f64270 */
[--C-:B------:R-:W-:Y:S01]  /*4450*/  FFMA.FTZ R2, R75, R0, -R14.reuse ;  /* 0x000000004b027223 */ /* 0x100fe2000001080e */
[----:B------:R-:W-:Y:S01]  /*4460*/  FMNMX.FTZ R6, R15, R6, !PT ;  /* 0x000000060f067209 */ /* 0x000fe20007810000 */
[-CC-:B------:R-:W-:Y:S01]  /*4470*/  FFMA.FTZ R8, R79, R0.reuse, -R14.reuse ;  /* 0x000000004f087223 */ /* 0x180fe2000001080e */
[----:B------:R-:W-:Y:S01]  /*4480*/  FSEL R21, R64, -INF , P3 ;  /* 0xff80000040157808 */ /* 0x000fe20001800000 */
[--C-:B------:R-:W-:Y:S01]  /*4490*/  FFMA.FTZ R197, R81, R0, -R14.reuse ;  /* 0x0000000051c57223 */ /* 0x100fe2000001080e */
[----:B------:R-:W-:Y:S01]  /*44a0*/  FMNMX.FTZ R6, R77, R6, !PT ;  /* 0x000000064d067209 */ /* 0x000fe20007810000 */
        /* <DEDUP_REMOVED lines=16> */
[----:B------:R-:W0:Y:S01]  /*45b0*/  MUFU.EX2 R2, R2 ;  /* 0x0000000200027308 */ /* 0x000e220000000800 */
[----:B------:R-:W-:Y:S01]  /*45c0*/  ISETP.GT.AND P3, PT, R3, 0x28, PT ;  /* 0x000000280300780c */ /* 0x000fe20003f64270 */
[--C-:B------:R-:W-:Y:S01]  /*45d0*/  FFMA.FTZ R91, R91, R0, -R14.reuse ;  /* 0x000000005b5b7223 */ /* 0x100fe2000001080e */
[----:B------:R-:W-:Y:S01]  /*45e0*/  FMNMX.FTZ R6, R27, R6, !PT ;  /* 0x000000061b067209 */ /* 0x000fe20007810000 */
[-CC-:B------:R-:W-:Y:S01]  /*45f0*/  FFMA.FTZ R93, R93, R0.reuse, -R14.reuse ;  /* 0x000000005d5d7223 */ /* 0x180fe2000001080e */
[----:B------:R-:W-:Y:S01]  /*4600*/  FSEL R31, R60, -INF , P3 ;  /* 0xff8000003c1f7808 */ /* 0x000fe20001800000 */
[--C-:B------:R-:W-:Y:S01]  /*4610*/  FFMA.FTZ R95, R95, R0, -R14.reuse ;  /* 0x000000005f5f7223 */ /* 0x100fe2000001080e */
[----:B------:R-:W-:Y:S01]  /*4620*/  FMNMX.FTZ R6, R57, R6, !PT ;  /* 0x0000000639067209 */ /* 0x000fe20007810000 */
[-CC-:B------:R-:W-:Y:S01]  /*4630*/  FFMA.FTZ R97, R97, R0.reuse, -R14.reuse ;  /* 0x0000000061617223 */ /* 0x180fe2000001080e */
        /* <DEDUP_REMOVED lines=21> */
[----:B------:R-:W-:Y:S01]  /*4790*/  FFMA.FTZ R119, R119, R0, -R14 ;  /* 0x0000000077777223 */ /* 0x000fe2000001080e */
[----:B------:R-:W-:Y:S01]  /*47a0*/  FMNMX.FTZ R6, R53, R6, !PT ;  /* 0x0000000635067209 */ /* 0x000fe20007810000 */
[----:B------:R-:W-:Y:S01]  /*47b0*/  MUFU.EX2 R203, R203 ;  /* 0x000000cb00cb7308 */ /* 0x000fe20000000800 */
[----:B------:R-:W-:Y:S01]  /*47c0*/  ISETP.GT.AND P3, PT, R3, 0x48, PT ;  /* 0x000000480300780c */ /* 0x000fe20003f64270 */
[----:B0-----:R-:W-:Y:S01]  /*47d0*/  FADD.FTZ R42, R201, R2 ;  /* 0x00000002c92a7221 */ /* 0x001fe20000010000 */
[----:B------:R-:W-:-:S02]  /*47e0*/  FMNMX.FTZ R6, R43, R6, !PT ;  /* 0x000000062b067209 */ /* 0x000fc40007810000 */
[----:B------:R-:W-:Y:S02]  /*47f0*/  CS2R R82, SRZ ;  /* 0x0000000000527805 */ /* 0x000fe4000001ff00 */
[----:B------:R-:W-:Y:S02]  /*4800*/  FSEL R47, R44, -INF , P3 ;  /* 0xff8000002c2f7808 */ /* 0x000fe40001800000 */
[----:B------:R-:W-:Y:S02]  /*4810*/  CS2R R80, SRZ ;  /* 0x0000000000507805 */ /* 0x000fe4000001ff00 */
[----:B------:R-:W-:Y:S01]  /*4820*/  FMNMX.FTZ R6, R41, R6, !PT ;  /* 0x0000000629067209 */ /* 0x000fe20007810000 */
[----:B------:R-:W-:Y:S01]  /*4830*/  MUFU.EX2 R8, R8 ;  /* 0x0000000800087308 */ /* 0x000fe20000000800 */
[----:B------:R-:W-:Y:S02]  /*4840*/  ISETP.GT.AND P3, PT, R3, 0x50, PT ;  /* 0x000000500300780c */ /* 0x000fe40003f64270 */
[----:B------:R-:W-:-:S02]  /*4850*/  CS2R R78, SRZ ;  /* 0x00000000004e7805 */ /* 0x000fc4000001ff00 */
[----:B------:R-:W-:Y:S02]  /*4860*/  FMNMX.FTZ R6, R47, R6, !PT ;  /* 0x000000062f067209 */ /* 0x000fe40007810000 */
[----:B------:R-:W-:Y:S02]  /*4870*/  CS2R R74, SRZ ;  /* 0x00000000004a7805 */ /* 0x000fe4000001ff00 */
[----:B------:R-:W-:Y:S02]  /*4880*/  FSEL R51, R32, -INF , P3 ;  /* 0xff80000020337808 */ /* 0x000fe40001800000 */
[----:B------:R-:W-:Y:S02]  /*4890*/  CS2R R66, SRZ ;  /* 0x0000000000427805 */ /* 0x000fe4000001ff00 */
[----:B------:R-:W-:Y:S01]  /*48a0*/  FMNMX.FTZ R6, R45, R6, !PT ;  /* 0x000000062d067209 */ /* 0x000fe20007810000 */
[----:B------:R-:W-:Y:S01]  /*48b0*/  MUFU.EX2 R197, R197 ;  /* 0x000000c500c57308 */ /* 0x000fe20000000800 */
[----:B------:R-:W-:-:S02]  /*48c0*/  ISETP.GT.AND P3, PT, R3, 0x58, PT ;  /* 0x000000580300780c */ /* 0x000fc40003f64270 */
[----:B------:R-:W-:Y:S02]  /*48d0*/  FMNMX.FTZ R6, R51, R6, !PT ;  /* 0x0000000633067209 */ /* 0x000fe40007810000 */
[----:B------:R-:W-:Y:S02]  /*48e0*/  FSEL R55, R36, -INF , P3 ;  /* 0xff80000024377808 */ /* 0x000fe40001800000 */
[----:B------:R-:W-:Y:S01]  /*48f0*/  FMNMX.FTZ R6, R33, R6, !PT ;  /* 0x0000000621067209 */ /* 0x000fe20007810000 */
[----:B------:R-:W-:Y:S01]  /*4900*/  MUFU.EX2 R10, R10 ;  /* 0x0000000a000a7308 */ /* 0x000fe20000000800 */
[----:B------:R-:W-:Y:S02]  /*4910*/  ISETP.GT.AND P3, PT, R3, 0x60, PT ;  /* 0x000000600300780c */ /* 0x000fe40003f64270 */
[----:B------:R-:W-:Y:S02]  /*4920*/  FMNMX.FTZ R6, R55, R6, !PT ;  /* 0x0000000637067209 */ /* 0x000fe40007810000 */
[----:B------:R-:W-:-:S02]  /*4930*/  FSEL R59, R24, -INF , P3 ;  /* 0xff800000183b7808 */ /* 0x000fc40001800000 */
[----:B------:R-:W-:Y:S01]  /*4940*/  FMNMX.FTZ R6, R37, R6, !PT ;  /* 0x0000000625067209 */ /* 0x000fe20007810000 */
[----:B------:R-:W-:Y:S01]  /*4950*/  MUFU.EX2 R199, R199 ;  /* 0x000000c700c77308 */ /* 0x000fe20000000800 */
[----:B------:R-:W-:Y:S02]  /*4960*/  ISETP.GT.AND P3, PT, R3, 0x68, PT ;  /* 0x000000680300780c */ /* 0x000fe40003f64270 */
[----:B------:R-:W-:Y:S02]  /*4970*/  FMNMX.FTZ R6, R59, R6, !PT ;  /* 0x000000063b067209 */ /* 0x000fe40007810000 */
[----:B------:R-:W-:Y:S02]  /*4980*/  ISETP.GT.AND P4, PT, R3, 0x69, PT ;  /* 0x000000690300780c */ /* 0x000fe40003f84270 */
[----:B------:R-:W-:Y:S01]  /*4990*/  FSEL R63, R28, -INF , P3 ;  /* 0xff8000001c3f7808 */ /* 0x000fe20001800000 */
[----:B------:R0:W-:Y:S01]  /*49a0*/  MUFU.EX2 R20, R71 ;  /* 0x0000004700147308 */ /* 0x0001e20000000800 */
[----:B------:R-:W-:-:S02]  /*49b0*/  FMNMX.FTZ R6, R25, R6, !PT ;  /* 0x0000000619067209 */ /* 0x000fc40007810000 */
[----:B------:R-:W-:Y:S02]  /*49c0*/  FSEL R29, R29, -INF , P4 ;  /* 0xff8000001d1d7808 */ /* 0x000fe40002000000 */
[----:B------:R-:W-:Y:S02]  /*49d0*/  FMNMX.FTZ R6, R63, R6, !PT ;  /* 0x000000063f067209 */ /* 0x000fe40007810000 */
[----:B------:R-:W-:Y:S01]  /*49e0*/  F2FP.F16.F32.PACK_AB R201, R2, R201 ;  /* 0x000000c902c9723e */ /* 0x000fe200000000ff */
[----:B------:R-:W1:Y:S01]  /*49f0*/  MUFU.EX2 R85, R85 ;  /* 0x0000005500557308 */ /* 0x000e620000000800 */
[----:B------:R-:W-:Y:S02]  /*4a00*/  FMNMX.FTZ R6, R29, R6, !PT ;  /* 0x000000061d067209 */ /* 0x000fe40007810000 */
[----:B0-----:R-:W-:-:S03]  /*4a10*/  CS2R R70, SRZ ;  /* 0x0000000000467805 */ /* 0x001fc6000001ff00 */
[----:B------:R-:W0:Y:S02]  /*4a20*/  SHFL.BFLY PT, R3, R6, 0x2, 0x1f ;  /* 0x0c401f0006037f89 */ /* 0x000e2400000e0000 */
[----:B------:R-:W2:Y:S08]  /*4a30*/  MUFU.EX2 R87, R87 ;  /* 0x0000005700577308 */ /* 0x000eb00000000800 */
[----:B------:R-:W-:Y:S01]  /*4a40*/  MUFU.EX2 R89, R89 ;  /* 0x0000005900597308 */ /* 0x000fe20000000800 */
[----:B-1----:R-:W-:-:S07]  /*4a50*/  F2FP.F16.F32.PACK_AB R193, R22, R85 ;  /* 0x0000005516c1723e */ /* 0x002fce00000000ff */
[----:B------:R1:W3:Y:S01]  /*4a60*/  MUFU.EX2 R24, R91 ;  /* 0x0000005b00187308 */ /* 0x0002e20000000800 */
[----:B--2---:R-:W-:Y:S02]  /*4a70*/  F2FP.F16.F32.PACK_AB R195, R26, R87 ;  /* 0x000000571ac3723e */ /* 0x004fe400000000ff */
[----:B0-----:R-:W-:-:S05]  /*4a80*/  FMNMX.FTZ R3, R6, R3, !PT ;  /* 0x0000000306037209 */ /* 0x001fca0007810000 */
[----:B------:R-:W-:Y:S01]  /*4a90*/  MUFU.EX2 R93, R93 ;  /* 0x0000005d005d7308 */ /* 0x000fe20000000800 */
[----:B-1----:R-:W-:Y:S01]  /*4aa0*/  CS2R R90, SRZ ;  /* 0x00000000005a7805 */ /* 0x002fe2000001ff00 */
[----:B------:R-:W0:Y:S06]  /*4ab0*/  SHFL.BFLY PT, R6, R3, 0x1, 0x1f ;  /* 0x0c201f0003067f89 */ /* 0x000e2c00000e0000 */
[----:B------:R1:W2:Y:S01]  /*4ac0*/  MUFU.EX2 R28, R95 ;  /* 0x0000005f001c7308 */ /* 0x0002a20000000800 */
[----:B---3--:R-:W-:-:S07]  /*4ad0*/  F2FP.F16.F32.PACK_AB R189, R24, R89 ;  /* 0x0000005918bd723e */ /* 0x008fce00000000ff */
[----:B------:R-:W-:Y:S01]  /*4ae0*/  MUFU.EX2 R97, R97 ;  /* 0x0000006100617308 */ /* 0x000fe20000000800 */
[----:B-1----:R-:W-:-:S07]  /*4af0*/  CS2R R94, SRZ ;  /* 0x00000000005e7805 */ /* 0x002fce000001ff00 */
[----:B------:R1:W-:Y:S01]  /*4b00*/  MUFU.EX2 R30, R99 ;  /* 0x00000063001e7308 */ /* 0x0003e20000000800 */
[----:B--2---:R-:W-:Y:S02]  /*4b10*/  F2FP.F16.F32.PACK_AB R191, R28, R93 ;  /* 0x0000005d1cbf723e */ /* 0x004fe400000000ff */
[----:B0-----:R-:W-:-:S04]  /*4b20*/  FMNMX.FTZ R6, R3, R6, !PT ;  /* 0x0000000603067209 */ /* 0x001fc80007810000 */
[C---:B------:R-:W-:Y:S01]  /*4b30*/  FSETP.NEU.FTZ.AND P3, PT, R6.reuse, -INF , PT ;  /* 0xff8000000600780b */ /* 0x040fe20003f7d000 */
[----:B------:R-:W-:Y:S01]  /*4b40*/  FMUL.FTZ R3, R6, R0 ;  /* 0x0000000006037220 */ /* 0x000fe20000410000 */
[----:B------:R-:W-:Y:S01]  /*4b50*/  MUFU.EX2 R101, R101 ;  /* 0x0000006500657308 */ /* 0x000fe20000000800 */
[----:B-1----:R-:W-:-:S03]  /*4b60*/  CS2R R98, SRZ ;  /* 0x0000000000627805 */ /* 0x002fc6000001ff00 */
[----:B------:R-:W-:Y:S01]  /*4b70*/  FSEL R14, R3, RZ, P3 ;  /* 0x000000ff030e7208 */ /* 0x000fe20001800000 */
[----:B------:R-:W-:Y:S01]  /*4b80*/  FADD.FTZ R3, R203, R42 ;  /* 0x0000002acb037221 */ /* 0x000fe20000010000 */
[C---:B------:R-:W-:Y:S02]  /*4b90*/  F2FP.F16.F32.PACK_AB R203, R8.reuse, R203 ;  /* 0x000000cb08cb723e */ /* 0x040fe400000000ff */
[----:B------:R-:W-:Y:S01]  /*4ba0*/  MUFU.EX2 R32, R103 ;  /* 0x0000006700207308 */ /* 0x000fe20000000800 */
[-CC-:B------:R-:W-:Y:S01]  /*4bb0*/  FFMA.FTZ R73, R73, R0.reuse, -R14.reuse ;  /* 0x0000000049497223 */ /* 0x180fe2000001080e */
[-CC-:B------:R-:W-:Y:S01]  /*4bc0*/  FFMA.FTZ R9, R9, R0.reuse, -R14.reuse ;  /* 0x0000000009097223 */ /* 0x180fe2000001080e */
[-CC-:B------:R-:W-:Y:S01]  /*4bd0*/  FFMA.FTZ R15, R15, R0.reuse, -R14.reuse ;  /* 0x000000000f0f7223 */ /* 0x180fe2000001080e */
[-CC-:B------:R-:W-:Y:S01]  /*4be0*/  FFMA.FTZ R77, R77, R0.reuse, -R14.reuse ;  /* 0x000000004d4d7223 */ /* 0x180fe2000001080e */
[-CC-:B------:R-:W-:Y:S01]  /*4bf0*/  FFMA.FTZ R21, R21, R0.reuse, -R14.reuse ;  /* 0x0000000015157223 */ /* 0x180fe2000001080e */
[----:B------:R-:W-:Y:S01]  /*4c00*/  FADD.FTZ R42, R8, R3 ;  /* 0x00000003082a7221 */ /* 0x000fe20000010000 */
[-CC-:B------:R-:W-:Y:S01]  /*4c10*/  FFMA.FTZ R65, R65, R0.reuse, -R14.reuse ;  /* 0x0000000041417223 */ /* 0x180fe2000001080e */
[----:B------:R0:W-:Y:S01]  /*4c20*/  MUFU.EX2 R200, R9 ;  /* 0x0000000900c87308 */ /* 0x0001e20000000800 */
[-C--:B------:R-:W-:Y:S01]  /*4c30*/  FFMA.FTZ R23, R23, R0.reuse, -R14 ;  /* 0x0000000017177223 */ /* 0x080fe2000001080e */
[----:B------:R-:W-:Y:S01]  /*4c40*/  FADD.FTZ R3, R197, R42 ;  /* 0x0000002ac5037221 */ /* 0x000fe20000010000 */
[-CC-:B------:R-:W-:Y:S01]  /*4c50*/  FFMA.FTZ R69, R69, R0.reuse, -R14.reuse ;  /* 0x0000000045457223 */ /* 0x180fe2000001080e */
[-CC-:B------:R-:W-:Y:S01]  /*4c60*/  FFMA.FTZ R27, R27, R0.reuse, -R14.reuse ;  /* 0x000000001b1b7223 */ /* 0x180fe2000001080e */
[-CC-:B------:R-:W-:Y:S01]  /*4c70*/  FFMA.FTZ R57, R57, R0.reuse, -R14.reuse ;  /* 0x0000000039397223 */ /* 0x180fe2000001080e */
[----:B------:R-:W-:Y:S01]  /*4c80*/  FADD.FTZ R44, R10, R3 ;  /* 0x000000030a2c7221 */ /* 0x000fe20000010000 */
[-CC-:B------:R-:W-:Y:S01]  /*4c90*/  FFMA.FTZ R31, R31, R0.reuse, -R14.reuse ;  /* 0x000000001f1f7223 */ /* 0x180fe2000001080e */
[----:B------:R-:W1:Y:S01]  /*4ca0*/  MUFU.EX2 R73, R73 ;  /* 0x0000004900497308 */ /* 0x000e620000000800 */
[-C--:B------:R-:W-:Y:S01]  /*4cb0*/  FFMA.FTZ R61, R61, R0.reuse, -R14 ;  /* 0x000000003d3d7223 */ /* 0x080fe2000001080e */
[----:B0-----:R-:W-:Y:S01]  /*4cc0*/  FADD.FTZ R9, R199, R44 ;  /* 0x0000002cc7097221 */ /* 0x001fe20000010000 */
[-CC-:B------:R-:W-:Y:S01]  /*4cd0*/  FFMA.FTZ R35, R35, R0.reuse, -R14.reuse ;  /* 0x0000000023237223 */ /* 0x180fe2000001080e */
[-CC-:B------:R-:W-:Y:S01]  /*4ce0*/  FFMA.FTZ R49, R49, R0.reuse, -R14.reuse ;  /* 0x0000000031317223 */ /* 0x180fe2000001080e */
[-CC-:B------:R-:W-:Y:S01]  /*4cf0*/  FFMA.FTZ R39, R39, R0.reuse, -R14.reuse ;  /* 0x0000000027277223 */ /* 0x180fe2000001080e */
[----:B------:R-:W-:Y:S01]  /*4d00*/  FADD.FTZ R44, R20, R9 ;  /* 0x00000009142c7221 */ /* 0x000fe20000010000 */
[-CC-:B------:R-:W-:Y:S01]  /*4d10*/  FFMA.FTZ R53, R53, R0.reuse, -R14.reuse ;  /* 0x0000000035357223 */ /* 0x180fe2000001080e */
[----:B------:R-:W0:Y:S01]  /*4d20*/  MUFU.EX2 R15, R15 ;  /* 0x0000000f000f7308 */ /* 0x000e220000000800 */
[-C--:B------:R-:W-:Y:S01]  /*4d30*/  FFMA.FTZ R43, R43, R0.reuse, -R14 ;  /* 0x000000002b2b7223 */ /* 0x080fe2000001080e */
[----:B------:R-:W-:Y:S01]  /*4d40*/  FADD.FTZ R9, R85, R44 ;  /* 0x0000002c55097221 */ /* 0x000fe20000010000 */
[-CC-:B------:R-:W-:Y:S01]  /*4d50*/  FFMA.FTZ R41, R41, R0.reuse, -R14.reuse ;  /* 0x0000000029297223 */ /* 0x180fe2000001080e */
[-CC-:B------:R-:W-:Y:S01]  /*4d60*/  FFMA.FTZ R47, R47, R0.reuse, -R14.reuse ;  /* 0x000000002f2f7223 */ /* 0x180fe2000001080e */
[-CC-:B------:R-:W-:Y:S01]  /*4d70*/  FFMA.FTZ R45, R45, R0.reuse, -R14.reuse ;  /* 0x000000002d2d7223 */ /* 0x180fe2000001080e */
[----:B------:R-:W-:Y:S01]  /*4d80*/  FADD.FTZ R44, R22, R9 ;  /* 0x00000009162c7221 */ /* 0x000fe20000010000 */
[-CC-:B------:R-:W-:Y:S01]  /*4d90*/  FFMA.FTZ R51, R51, R0.reuse, -R14.reuse ;  /* 0x0000000033337223 */ /* 0x180fe2000001080e */
[----:B------:R-:W2:Y:S01]  /*4da0*/  MUFU.EX2 R202, R77 ;  /* 0x0000004d00ca7308 */ /* 0x000ea20000000800 */
[----:B-1----:R-:W-:Y:S01]  /*4db0*/  FADD.FTZ R42, R200, R73 ;  /* 0x00000049c82a7221 */ /* 0x002fe20000010000 */
        /* <DEDUP_REMOVED lines=8> */
[----:B------:R-:W-:Y:S01]  /*4e40*/  FFMA.FTZ R14, R29, R0, -R14 ;  /* 0x000000001d0e7223 */ /* 0x000fe2000001080e */
[----:B------:R-:W-:-:S02]  /*4e50*/  PLOP3.LUT P3, PT, PT, PT, UP1, 0x80, 0x0 ;  /* 0x000000000000781c */ /* 0x000fc40003f6f018 */
[----:B------:R-:W-:Y:S02]  /*4e60*/  CS2R R102, SRZ ;  /* 0x0000000000667805 */ /* 0x000fe4000001ff00 */
[----:B------:R-:W-:Y:S01]  /*4e70*/  F2FP.F16.F32.PACK_AB R199, R20, R199 ;  /* 0x000000c714c7723e */ /* 0x000fe200000000ff */
[----:B------:R-:W-:Y:S01]  /*4e80*/  IMAD.U32 R20, RZ, RZ, UR14 ;  /* 0x0000000eff147e24 */ /* 0x000fe2000f8e00ff */
[----:B------:R-:W-:Y:S01]  /*4e90*/  F2FP.F16.F32.PACK_AB R197, R10, R197 ;  /* 0x000000c50ac5723e */ /* 0x000fe200000000ff */
[----:B------:R0:W3:Y:S01]  /*4ea0*/  MUFU.EX2 R196, R65 ;  /* 0x0000004100c47308 */ /* 0x0000e20000000800 */
[----:B--2---:R-:W-:Y:S01]  /*4eb0*/  FADD.FTZ R42, R202, R3 ;  /* 0x00000003ca2a7221 */ /* 0x004fe20000010000 */
[----:B------:R-:W-:Y:S02]  /*4ec0*/  F2FP.F16.F32.PACK_AB R185, R30, R97 ;  /* 0x000000611eb9723e */ /* 0x000fe400000000ff */
[----:B------:R-:W-:Y:S02]  /*4ed0*/  CS2R R84, SRZ ;  /* 0x0000000000547805 */ /* 0x000fe4000001ff00 */
[----:B------:R-:W-:-:S02]  /*4ee0*/  F2FP.F16.F32.PACK_AB R187, R32, R101 ;  /* 0x0000006520bb723e */ /* 0x000fc400000000ff */
[----:B------:R-:W-:Y:S02]  /*4ef0*/  CS2R R76, SRZ ;  /* 0x00000000004c7805 */ /* 0x000fe4000001ff00 */
[----:B------:R-:W-:Y:S02]  /*4f00*/  F2FP.F16.F32.PACK_AB R200, R73, R200 ;  /* 0x000000c849c8723e */ /* 0x000fe400000000ff */
[----:B------:R-:W-:Y:S01]  /*4f10*/  CS2R R72, SRZ ;  /* 0x0000000000487805 */ /* 0x000fe2000001ff00 */
[----:B------:R-:W2:Y:S01]  /*4f20*/  MUFU.EX2 R23, R23 ;  /* 0x0000001700177308 */ /* 0x000ea20000000800 */
[----:B-1----:R-:W-:Y:S01]  /*4f30*/  FADD.FTZ R3, R21, R42 ;  /* 0x0000002a15037221 */ /* 0x002fe20000010000 */
[----:B------:R-:W-:Y:S02]  /*4f40*/  F2FP.F16.F32.PACK_AB R202, R202, R15 ;  /* 0x0000000fcaca723e */ /* 0x000fe400000000ff */
[----:B0-----:R-:W-:-:S04]  /*4f50*/  CS2R R64, SRZ ;  /* 0x0000000000407805 */ /* 0x001fc8000001ff00 */
[----:B------:R0:W1:Y:S01]  /*4f60*/  MUFU.EX2 R198, R69 ;  /* 0x0000004500c67308 */ /* 0x0000620000000800 */
[C---:B---3--:R-:W-:Y:S01]  /*4f70*/  FADD.FTZ R42, R196.reuse, R3 ;  /* 0x00000003c42a7221 */ /* 0x048fe20000010000 */
[----:B------:R-:W-:Y:S01]  /*4f80*/  FADD.FTZ R3, R87, R44 ;  /* 0x0000002c57037221 */ /* 0x000fe20000010000 */
[----:B------:R-:W-:Y:S02]  /*4f90*/  F2FP.F16.F32.PACK_AB R196, R196, R21 ;  /* 0x00000015c4c4723e */ /* 0x000fe400000000ff */
[----:B------:R-:W-:Y:S01]  /*4fa0*/  CS2R R86, SRZ ;  /* 0x0000000000567805 */ /* 0x000fe2000001ff00 */
[----:B------:R-:W-:Y:S01]  /*4fb0*/  FADD.FTZ R44, R26, R3 ;  /* 0x000000031a2c7221 */ /* 0x000fe20000010000 */
[----:B------:R-:W-:Y:S01]  /*4fc0*/  @!P1 VIADD R3, R46, 0x36840 ;  /* 0x000368402e039836 */ /* 0x000fe20000000000 */
[----:B------:R-:W3:Y:S01]  /*4fd0*/  MUFU.EX2 R27, R27 ;  /* 0x0000001b001b7308 */ /* 0x000ee20000000800 */
[----:B--2---:R-:W-:Y:S01]  /*4fe0*/  FADD.FTZ R9, R23, R42 ;  /* 0x0000002a17097221 */ /* 0x004fe20000010000 */
[----:B0-----:R-:W-:-:S02]  /*4ff0*/  CS2R R68, SRZ ;  /* 0x0000000000447805 */ /* 0x001fc4000001ff00 */
[----:B------:R-:W-:-:S04]  /*5000*/  @!P1 PRMT R3, RZ, 0x654, R3 ;  /* 0x00000654ff039816 */ /* 0x000fc80000000003 */
[----:B------:R0:W2:Y:S01]  /*5010*/  MUFU.EX2 R192, R57 ;  /* 0x0000003900c07308 */ /* 0x0000a20000000800 */
[C---:B-1----:R-:W-:Y:S01]  /*5020*/  FADD.FTZ R42, R198.reuse, R9 ;  /* 0x00000009c62a7221 */ /* 0x042fe20000010000 */
[----:B------:R1:W-:Y:S01]  /*5030*/  @!P1 SYNCS.ARRIVE.TRANS64.RED.A1T0 RZ, [R3+URZ], RZ ;  /* 0x000000ff03ff99a7 */ /* 0x0003e2000810043f */
[----:B------:R-:W-:-:S05]  /*5040*/  F2FP.F16.F32.PACK_AB R198, R198, R23 ;  /* 0x00000017c6c6723e */ /* 0x000fca00000000ff */
[----:B------:R-:W1:Y:S01]  /*5050*/  MUFU.EX2 R31, R31 ;  /* 0x0000001f001f7308 */ /* 0x000e620000000800 */
[----:B---3--:R-:W-:Y:S01]  /*5060*/  FADD.FTZ R9, R27, R42 ;  /* 0x0000002a1b097221 */ /* 0x008fe20000010000 */
[----:B0-----:R-:W-:-:S06]  /*5070*/  CS2R R56, SRZ ;  /* 0x0000000000387805 */ /* 0x001fcc000001ff00 */
[----:B------:R0:W3:Y:S01]  /*5080*/  MUFU.EX2 R194, R61 ;  /* 0x0000003d00c27308 */ /* 0x0000e20000000800 */
[C---:B--2---:R-:W-:Y:S01]  /*5090*/  FADD.FTZ R42, R192.reuse, R9 ;  /* 0x00000009c02a7221 */ /* 0x044fe20000010000 */
[----:B------:R-:W-:Y:S02]  /*50a0*/  F2FP.F16.F32.PACK_AB R192, R192, R27 ;  /* 0x0000001bc0c0723e */ /* 0x000fe400000000ff */
[----:B------:R-:W-:-:S04]  /*50b0*/  CS2R R26, SRZ ;  /* 0x00000000001a7805 */ /* 0x000fc8000001ff00 */
[----:B------:R-:W2:Y:S01]  /*50c0*/  MUFU.EX2 R35, R35 ;  /* 0x0000002300237308 */ /* 0x000ea20000000800 */
[----:B-1----:R-:W-:Y:S01]  /*50d0*/  FADD.FTZ R3, R31, R42 ;  /* 0x0000002a1f037221 */ /* 0x002fe20000010000 */
[----:B0-----:R-:W-:-:S06]  /*50e0*/  CS2R R60, SRZ ;  /* 0x00000000003c7805 */ /* 0x001fcc000001ff00 */
[----:B------:R0:W1:Y:S01]  /*50f0*/  MUFU.EX2 R188, R49 ;  /* 0x0000003100bc7308 */ /* 0x0000620000000800 */
[C---:B---3--:R-:W-:Y:S01]  /*5100*/  FADD.FTZ R42, R194.reuse, R3 ;  /* 0x00000003c22a7221 */ /* 0x048fe20000010000 */
[----:B------:R-:W-:-:S06]  /*5110*/  F2FP.F16.F32.PACK_AB R194, R194, R31 ;  /* 0x0000001fc2c2723e */ /* 0x000fcc00000000ff */
[----:B------:R-:W3:Y:S01]  /*5120*/  MUFU.EX2 R39, R39 ;  /* 0x0000002700277308 */ /* 0x000ee20000000800 */
[----:B--2---:R-:W-:Y:S01]  /*5130*/  FADD.FTZ R3, R35, R42 ;  /* 0x0000002a23037221 */ /* 0x004fe20000010000 */
[----:B0-----:R-:W-:-:S06]  /*5140*/  CS2R R48, SRZ ;  /* 0x0000000000307805 */ /* 0x001fcc000001ff00 */
[----:B------:R0:W2:Y:S01]  /*5150*/  MUFU.EX2 R190, R53 ;  /* 0x0000003500be7308 */ /* 0x0000a20000000800 */
[C---:B-1----:R-:W-:Y:S01]  /*5160*/  FADD.FTZ R42, R188.reuse, R3 ;  /* 0x00000003bc2a7221 */ /* 0x042fe20000010000 */
[----:B------:R-:W-:-:S06]  /*5170*/  F2FP.F16.F32.PACK_AB R188, R188, R35 ;  /* 0x00000023bcbc723e */ /* 0x000fcc00000000ff */
[----:B------:R-:W1:Y:S01]  /*5180*/  MUFU.EX2 R43, R43 ;  /* 0x0000002b002b7308 */ /* 0x000e620000000800 */
[----:B---3--:R-:W-:Y:S01]  /*5190*/  FADD.FTZ R3, R39, R42 ;  /* 0x0000002a27037221 */ /* 0x008fe20000010000 */
[----:B0-----:R-:W-:-:S06]  /*51a0*/  CS2R R52, SRZ ;  /* 0x0000000000347805 */ /* 0x001fcc000001ff00 */
[----:B------:R0:W3:Y:S01]  /*51b0*/  MUFU.EX2 R184, R41 ;  /* 0x0000002900b87308 */ /* 0x0000e20000000800 */
[C---:B--2---:R-:W-:Y:S01]  /*51c0*/  FADD.FTZ R2, R190.reuse, R3 ;  /* 0x00000003be027221 */ /* 0x044fe20000010000 */
[----:B------:R-:W-:-:S06]  /*51d0*/  F2FP.F16.F32.PACK_AB R190, R190, R39 ;  /* 0x00000027bebe723e */ /* 0x000fcc00000000ff */
[----:B------:R-:W2:Y:S01]  /*51e0*/  MUFU.EX2 R47, R47 ;  /* 0x0000002f002f7308 */ /* 0x000ea20000000800 */
[----:B0-----:R-:W-:Y:S01]  /*51f0*/  FADD.FTZ R41, R89, R44 ;  /* 0x0000002c59297221 */ /* 0x001fe20000010000 */
[----:B-1----:R-:W-:Y:S01]  /*5200*/  FADD.FTZ R3, R43, R2 ;  /* 0x000000022b037221 */ /* 0x002fe20000010000 */
[----:B------:R-:W-:Y:S02]  /*5210*/  CS2R R88, SRZ ;  /* 0x0000000000587805 */ /* 0x000fe4000001ff00 */
[----:B------:R-:W-:-:S03]  /*5220*/  FADD.FTZ R44, R24, R41 ;  /* 0x00000029182c7221 */ /* 0x000fc60000010000 */
[----:B------:R-:W0:Y:S01]  /*5230*/  MUFU.EX2 R186, R45 ;  /* 0x0000002d00ba7308 */ /* 0x000e220000000800 */
[----:B------:R-:W-:Y:S01]  /*5240*/  FADD.FTZ R9, R93, R44 ;  /* 0x0000002c5d097221 */ /* 0x000fe20000010000 */
[C---:B---3--:R-:W-:Y:S01]  /*5250*/  FADD.FTZ R2, R184.reuse, R3 ;  /* 0x00000003b8027221 */ /* 0x048fe20000010000 */
[----:B------:R-:W-:Y:S02]  /*5260*/  F2FP.F16.F32.PACK_AB R184, R184, R43 ;  /* 0x0000002bb8b8723e */ /* 0x000fe400000000ff */
[----:B------:R-:W-:Y:S01]  /*5270*/  CS2R R92, SRZ ;  /* 0x00000000005c7805 */ /* 0x000fe2000001ff00 */
[----:B------:R-:W-:Y:S01]  /*5280*/  FADD.FTZ R44, R28, R9 ;  /* 0x000000091c2c7221 */ /* 0x000fe20000010000 */
[----:B------:R-:W-:Y:S01]  /*5290*/  CS2R R28, SRZ ;  /* 0x00000000001c7805 */ /* 0x000fe2000001ff00 */
[----:B------:R-:W1:Y:S02]  /*52a0*/  MUFU.EX2 R105, R105 ;  /* 0x0000006900697308 */ /* 0x000e640000000800 */
[----:B------:R-:W-:Y:S01]  /*52b0*/  FADD.FTZ R9, R97, R44 ;  /* 0x0000002c61097221 */ /* 0x000fe20000010000 */
[----:B--2---:R-:W-:Y:S01]  /*52c0*/  FADD.FTZ R3, R47, R2 ;  /* 0x000000022f037221 */ /* 0x004fe20000010000 */
[----:B------:R-:W-:-:S02]  /*52d0*/  CS2R R96, SRZ ;  /* 0x0000000000607805 */ /* 0x000fc4000001ff00 */
[----:B------:R-:W-:Y:S01]  /*52e0*/  FADD.FTZ R44, R30, R9 ;  /* 0x000000091e2c7221 */ /* 0x000fe20000010000 */
[----:B------:R-:W-:Y:S01]  /*52f0*/  CS2R R30, SRZ ;  /* 0x00000000001e7805 */ /* 0x000fe2000001ff00 */
[----:B------:R-:W2:Y:S02]  /*5300*/  MUFU.EX2 R51, R51 ;  /* 0x0000003300337308 */ /* 0x000ea40000000800 */
[----:B------:R-:W-:Y:S01]  /*5310*/  FADD.FTZ R9, R101, R44 ;  /* 0x0000002c65097221 */ /* 0x000fe20000010000 */
[C---:B0-----:R-:W-:Y:S01]  /*5320*/  FADD.FTZ R2, R186.reuse, R3 ;  /* 0x00000003ba027221 */ /* 0x041fe20000010000 */
[----:B------:R-:W-:Y:S02]  /*5330*/  F2FP.F16.F32.PACK_AB R186, R186, R47 ;  /* 0x0000002fbaba723e */ /* 0x000fe400000000ff */
[----:B------:R-:W-:Y:S01]  /*5340*/  CS2R R100, SRZ ;  /* 0x0000000000647805 */ /* 0x000fe2000001ff00 */
[----:B------:R-:W-:Y:S01]  /*5350*/  FADD.FTZ R42, R32, R9 ;  /* 0x00000009202a7221 */ /* 0x000fe20000010000 */
[----:B------:R-:W-:-:S02]  /*5360*/  CS2R R46, SRZ ;  /* 0x00000000002e7805 */ /* 0x000fc4000001ff00 */
[----:B------:R-:W-:Y:S01]  /*5370*/  CS2R R44, SRZ ;  /* 0x00000000002c7805 */ /* 0x000fe2000001ff00 */
[----:B------:R0:W3:Y:S01]  /*5380*/  MUFU.EX2 R34, R107 ;  /* 0x0000006b00227308 */ /* 0x0000e20000000800 */
[----:B-1----:R-:W-:Y:S01]  /*5390*/  FADD.FTZ R9, R105, R42 ;  /* 0x0000002a69097221 */ /* 0x002fe20000010000 */
[----:B------:R-:W-:-:S06]  /*53a0*/  CS2R R42, SRZ ;  /* 0x00000000002a7805 */ /* 0x000fcc000001ff00 */
[----:B------:R1:W4:Y:S01]  /*53b0*/  MUFU.EX2 R180, R33 ;  /* 0x0000002100b47308 */ /* 0x0003220000000800 */
[----:B--2---:R-:W-:Y:S01]  /*53c0*/  FADD.FTZ R3, R51, R2 ;  /* 0x0000000233037221 */ /* 0x004fe20000010000 */
[----:B0-----:R-:W-:-:S06]  /*53d0*/  CS2R R106, SRZ ;  /* 0x00000000006a7805 */ /* 0x001fcc000001ff00 */
[----:B------:R-:W0:Y:S01]  /*53e0*/  MUFU.EX2 R109, R109 ;  /* 0x0000006d006d7308 */ /* 0x000e220000000800 */
[C---:B---3--:R-:W-:Y:S01]  /*53f0*/  FADD.FTZ R8, R34.reuse, R9 ;  /* 0x0000000922087221 */ /* 0x048fe20000010000 */
[----:B------:R-:W-:Y:S02]  /*5400*/  F2FP.F16.F32.PACK_AB R181, R34, R105 ;  /* 0x0000006922b5723e */ /* 0x000fe400000000ff */
[----:B------:R-:W-:Y:S02]  /*5410*/  CS2R R104, SRZ ;  /* 0x0000000000687805 */ /* 0x000fe4000001ff00 */
[----:B------:R-:W-:Y:S02]  /*5420*/  CS2R R34, SRZ ;  /* 0x0000000000227805 */ /* 0x000fe4000001ff00 */
[----:B-1----:R-:W-:Y:S01]  /*5430*/  CS2R R32, SRZ ;  /* 0x0000000000207805 */ /* 0x002fe2000001ff00 */
[----:B------:R-:W1:Y:S01]  /*5440*/  MUFU.EX2 R55, R55 ;  /* 0x0000003700377308 */ /* 0x000e620000000800 */
[C---:B----4-:R-:W-:Y:S01]  /*5450*/  FADD.FTZ R2, R180.reuse, R3 ;  /* 0x00000003b4027221 */ /* 0x050fe20000010000 */
[----:B------:R-:W-:-:S02]  /*5460*/  F2FP.F16.F32.PACK_AB R180, R180, R51 ;  /* 0x00000033b4b4723e */ /* 0x000fc400000000ff */
        /* <DEDUP_REMOVED lines=9> */
[----:B------:R-:W-:Y:S02]  /*5500*/  CS2R R108, SRZ ;  /* 0x00000000006c7805 */ /* 0x000fe4000001ff00 */
[----:B0-----:R-:W-:Y:S02]  /*5510*/  CS2R R36, SRZ ;  /* 0x0000000000247805 */ /* 0x001fe4000001ff00 */
        /* <DEDUP_REMOVED lines=20> */
[----:B0-----:R-:W-:Y:S01]  /*5660*/  FADD.FTZ R9, R117, R8 ;  /* 0x0000000875097221 */ /* 0x001fe20000010000 */
[----:B------:R-:W-:-:S06]  /*5670*/  IMAD.U32 R8, RZ, RZ, UR6 ;  /* 0x00000006ff087e24 */ /* 0x000fcc000f8e00ff */
[----:B------:R-:W0:Y:S01]  /*5680*/  MUFU.EX2 R14, R14 ;  /* 0x0000000e000e7308 */ /* 0x000e220000000800 */
[----:B-1----:R-:W-:Y:S01]  /*5690*/  FADD.FTZ R3, R63, R2 ;  /* 0x000000023f037221 */ /* 0x002fe20000010000 */
[----:B------:R-:W-:Y:S01]  /*56a0*/  IMAD.MOV.U32 R2, RZ, RZ, 0x3f800000 ;  /* 0x3f800000ff027424 */ /* 0x000fe200078e00ff */
[----:B--2---:R-:W-:Y:S01]  /*56b0*/  CS2R R118, SRZ ;  /* 0x0000000000767805 */ /* 0x004fe2000001ff00 */
[C---:B---3--:R-:W-:Y:S01]  /*56c0*/  FADD.FTZ R9, R40.reuse, R9 ;  /* 0x0000000928097221 */ /* 0x048fe20000010000 */
[----:B------:R-:W-:Y:S02]  /*56d0*/  F2FP.F16.F32.PACK_AB R179, R40, R117 ;  /* 0x0000007528b3723e */ /* 0x000fe400000000ff */
[----:B------:R-:W-:Y:S02]  /*56e0*/  CS2R R116, SRZ ;  /* 0x0000000000747805 */ /* 0x000fe4000001ff00 */
[----:B------:R-:W-:Y:S01]  /*56f0*/  CS2R R40, SRZ ;  /* 0x0000000000287805 */ /* 0x000fe2000001ff00 */
[C---:B0-----:R-:W-:Y:S01]  /*5700*/  FADD.FTZ R10, R14.reuse, R3 ;  /* 0x000000030e0a7221 */ /* 0x041fe20000010000 */
[----:B------:R-:W-:Y:S01]  /*5710*/  F2FP.F16.F32.PACK_AB R178, R14, R63 ;  /* 0x0000003f0eb2723e */ /* 0x000fe200000000ff */
[----:B------:R-:W-:Y:S01]  /*5720*/  IMAD.MOV.U32 R3, RZ, RZ, 0x3f800000 ;  /* 0x3f800000ff037424 */ /* 0x000fe200078e00ff */
[----:B------:R-:W-:Y:S01]  /*5730*/  CS2R R62, SRZ ;  /* 0x00000000003e7805 */ /* 0x000fe2000001ff00 */
[----:B------:R-:W-:Y:S06]  /*5740*/  @!P3 BRA `(.L_x_5295) ;  /* 0x00000044005cb947 */ /* 0x000fec0003800000 */
[----:B------:R-:W-:Y:S01]  /*5750*/  R2UR UR58, R20 ;  /* 0x00000000143a72ca */ /* 0x000fe200000e0000 */
[----:B------:R-:W-:Y:S01]  /*5760*/  IMAD.MOV.U32 R14, RZ, RZ, R7 ;  /* 0x000000ffff0e7224 */ /* 0x000fe200078e0007 */
[----:B------:R-:W-:Y:S01]  /*5770*/  UMOV UR61, URZ ;  /* 0x0000003f003d7c82 */ /* 0x000fe20008000000 */
[----:B------:R-:W-:Y:S01]  /*5780*/  IMAD.MOV.U32 R15, RZ, RZ, R6 ;  /* 0x000000ffff0f7224 */ /* 0x000fe200078e0006 */
[----:B------:R-:W-:Y:S01]  /*5790*/  UMOV UR57, URZ ;  /* 0x0000003f00397c82 */ /* 0x000fe20008000000 */
[----:B------:R-:W-:Y:S02]  /*57a0*/  IMAD.MOV.U32 R3, RZ, RZ, 0x3f800000 ;  /* 0x3f800000ff037424 */ /* 0x000fe400078e00ff */
[----:B------:R-:W-:-:S08]  /*57b0*/  IMAD.MOV.U32 R119, RZ, RZ, RZ ;  /* 0x000000ffff777224 */ /* 0x000fd000078e00ff */
.L_x_5304:
        /* <DEDUP_REMOVED lines=8> */
.L_x_5296:
        /* <DEDUP_REMOVED lines=8> */
.L_x_5297:
[----:B-1----:R-:W-:Y:S05]  /*58c0*/  @P3 BRA `(.L_x_5298) ;  /* 0x0000000000083947 */ /* 0x002fea0003800000 */
[----:B------:R-:W1:Y:S02]  /*58d0*/  SYNCS.PHASECHK.TRANS64.TRYWAIT P3, [UR59+0x36830], R0 ;  /* 0x03683000ff0075a7 */ /* 0x000e64000806017b */
[----:B-1----:R-:W-:Y:S05]  /*58e0*/  @!P3 BRA `(.L_x_5299) ;  /* 0x000000f400ccb947 */ /* 0x002fea0003800000 */
.L_x_5298:
        /* <DEDUP_REMOVED lines=10> */
[----:B01----:R-:W-:Y:S01]  /*5990*/  MOV R0, UR41 ;  /* 0x0000002900007c02 */ /* 0x003fe20008000f00 */
[----:B------:R-:W-:Y:S01]  /*59a0*/  UMOV UR15, 0x40000040 ;  /* 0x40000040000f7882 */ /* 0x000fe20000000000 */
[----:B------:R-:W-:Y:S01]  /*59b0*/  MOV R6, UR40 ;  /* 0x0000002800067c02 */ /* 0x000fe20008000f00 */
[----:B------:R-:W-:Y:S01]  /*59c0*/  UIMAD UR56, UR60, 0xa80, UR6 ;  /* 0x00000a803c3878a4 */ /* 0x000fe2000f8e0206 */
[C---:B------:R-:W-:Y:S01]  /*59d0*/  R2UR UR40, R4.reuse ;  /* 0x00000000042872ca */ /* 0x040fe200000e0000 */
[----:B------:R-:W-:Y:S01]  /*59e0*/  UMOV UR19, 0x40000040 ;  /* 0x4000004000137882 */ /* 0x000fe20000000000 */
[C---:B------:R-:W-:Y:S01]  /*59f0*/  R2UR UR41, R5.reuse ;  /* 0x00000000052972ca */ /* 0x040fe200000e0000 */
[----:B------:R-:W-:Y:S01]  /*5a00*/  UIADD3 UR50, UR56, 0x80, URZ ;  /* 0x0000008038327890 */ /* 0x000fe2000fffe03f */
[----:B------:R-:W-:Y:S01]  /*5a10*/  MOV R7, UR45 ;  /* 0x0000002d00077c02 */ /* 0x000fe20008000f00 */
[----:B------:R-:W-:Y:S01]  /*5a20*/  UIADD3 UR6, UR56, 0x100, URZ ;  /* 0x0000010038067890 */ /* 0x000fe2000fffe03f */
[----:B------:R-:W-:Y:S01]  /*5a30*/  MOV R20, UR44 ;  /* 0x0000002c00147c02 */ /* 0x000fe20008000f00 */
[----:B------:R-:W-:Y:S01]  /*5a40*/  UMOV UR54, UR56 ;  /* 0x0000003800367c82 */ /* 0x000fe20008000000 */
[----:B------:R-:W-:Y:S01]  /*5a50*/  UIADD3 UR7, UR56, 0x180, URZ ;  /* 0x0000018038077890 */ /* 0x000fe2000fffe03f */
[----:B------:R-:W-:Y:S01]  /*5a60*/  HGMMA.64x16x16.F32 R168, gdesc[UR52], RZ, !UPT, gsb0 ;  /* 0x0020000034a879f0 */ /* 0x000fe2000c0008ff */
[C---:B------:R-:W-:Y:S01]  /*5a70*/  R2UR UR52, R4.reuse ;  /* 0x00000000043472ca */ /* 0x040fe200000e0000 */
[----:B------:R-:W-:Y:S01]  /*5a80*/  UMOV UR55, 0x40000040 ;  /* 0x4000004000377882 */ /* 0x000fe20000000000 */
[C---:B------:R-:W-:Y:S01]  /*5a90*/  R2UR UR53, R5.reuse ;  /* 0x00000000053572ca */ /* 0x040fe200000e0000 */
[----:B------:R-:W-:Y:S01]  /*5aa0*/  UMOV UR54, UR6 ;  /* 0x0000000600367c82 */ /* 0x000fe20008000000 */
[----:B------:R-:W-:Y:S01]  /*5ab0*/  R2UR UR44, R4 ;  /* 0x00000000042c72ca */ /* 0x000fe200000e0000 */
[----:B------:R-:W-:Y:S01]  /*5ac0*/  UMOV UR42, UR7 ;  /* 0x00000007002a7c82 */ /* 0x000fe20008000000 */
[----:B------:R-:W-:Y:S01]  /*5ad0*/  R2UR UR45, R5 ;  /* 0x00000000052d72ca */ /* 0x000fe200000e0000 */
[----:B------:R-:W-:Y:S01]  /*5ae0*/  UIADD3 UR6, UR56, 0x200, URZ ;  /* 0x0000020038067890 */ /* 0x000fe2000fffe03f */
[-C--:B------:R-:W-:Y:S01]  /*5af0*/  FMUL.FTZ R24, R24, R2.reuse ;  /* 0x0000000218187220 */ /* 0x080fe20000410000 */
        /* <DEDUP_REMOVED lines=578> */
.L_x_5300:
[----:B------:R-:W-:Y:S01]  /*7f20*/  R2UR UR6, R16 ;  /* 0x00000000100672ca */ /* 0x000fe200000e0000 */
[----:B------:R-:W-:-:S05]  /*7f30*/  IMAD.U32 R0, RZ, RZ, UR61 ;  /* 0x0000003dff007e24 */ /* 0x000fca000f8e00ff */
[----:B------:R-:W-:-:S07]  /*7f40*/  SHF.L.U32 R0, R0, 0x1f, RZ ;  /* 0x0000001f00007819 */ /* 0x000fce00000006ff */
[----:B------:R-:W-:-:S09]  /*7f50*/  ULEA UR11, UR57, UR6, 0x3 ;  /* 0x00000006390b7291 */ /* 0x000fd2000f8e183f */
[----:B------:R0:W1:Y:S01]  /*7f60*/  SYNCS.PHASECHK.TRANS64.TRYWAIT P3, [UR11+0x36850], R0 ;  /* 0x03685000ff0075a7 */ /* 0x000062000806014b */
[----:B------:R-:W-:Y:S05]  /*7f70*/  @!P0 BRA `(.L_x_5301) ;  /* 0x0000000000048947 */ /* 0x000fea0003800000 */
[----:B------:R-:W-:Y:S01]  /*7f80*/  BPT.TRAP 0x1 ;  /* 0x000000040000795c */ /* 0x000fe20000300000 */
.L_x_5301:
[----:B-1----:R-:W-:Y:S05]  /*7f90*/  @P3 BRA `(.L_x_5302) ;  /* 0x0000000000083947 */ /* 0x002fea0003800000 */
[----:B------:R-:W1:Y:S02]  /*7fa0*/  SYNCS.PHASECHK.TRANS64.TRYWAIT P3, [UR11+0x36850], R0 ;  /* 0x03685000ff0075a7 */ /* 0x000e64000806014b */
[----:B-1----:R-:W-:Y:S05]  /*7fb0*/  @!P3 BRA `(.L_x_5303) ;  /* 0x000000d00030b947 */ /* 0x002fea0003800000 */
.L_x_5302:
[----:B------:R-:W-:Y:S01]  /*7fc0*/  R2UR UR6, R16 ;  /* 0x00000000100672ca */ /* 0x000fe200000e0000 */
[----:B------:R-:W-:Y:S01]  /*7fd0*/  WARPGROUP.ARRIVE ;  /* 0x00000000000079c5 */ /* 0x000fe20000000000 */
[----:B------:R-:W-:Y:S01]  /*7fe0*/  UMOV UR7, 0x40000040 ;  /* 0x4000004000077882 */ /* 0x000fe20000000000 */
[----:B------:R-:W-:Y:S01]  /*7ff0*/  IMAD.MOV.U32 R6, RZ, RZ, R11 ;  /* 0x000000ffff067224 */ /* 0x000fe200078e000b */
[----:B------:R-:W-:Y:S01]  /*8000*/  R2UR UR15, R17 ;  /* 0x00000000110f72ca */ /* 0x000fe200000e0000 */
[----:B------:R-:W-:Y:S01]  /*8010*/  ULDC UR18, c[0x0][0x2f0] ;  /* 0x0000bc0000127ab9 */ /* 0x000fe20000000800 */
[----:B------:R-:W-:Y:S01]  /*8020*/  ULDC UR14, c[0x0][0x288] ;  /* 0x0000a200000e7ab9 */ /* 0x000fe20000000800 */
[----:B------:R-:W-:Y:S01]  /*8030*/  IMAD.U32 R7, RZ, RZ, UR18 ;  /* 0x00000012ff077e24 */ /* 0x000fe2000f8e00ff */
[----:B------:R-:W-:-:S05]  /*8040*/  R2UR UR61, R8 ;  /* 0x00000000083d72ca */ /* 0x000fca00000e0000 */
[----:B------:R-:W-:-:S04]  /*8050*/  UIADD3 UR6, UR6, 0x400, URZ ;  /* 0x0000040006067890 */ /* 0x000fc8000fffe03f */
[----:B------:R-:W-:-:S04]  /*8060*/  USHF.R.U32.HI UR6, URZ, 0x4, UR6 ;  /* 0x000000043f067899 */ /* 0x000fc80008011606 */
[----:B------:R-:W-:-:S04]  /*8070*/  ULOP3.LUT UR6, UR6, 0x3fff, URZ, 0xc0, !UPT ;  /* 0x00003fff06067892 */ /* 0x000fc8000f8ec03f */
[----:B------:R-:W-:-:S04]  /*8080*/  ULOP3.LUT UR6, UR6, 0x3800000, URZ, 0xfc, !UPT ;  /* 0x0380000006067892 */ /* 0x000fc8000f8efc3f */
[----:B------:R-:W-:-:S03]  /*8090*/  UIMAD UR10, UR57, 0xa80, UR6 ;  /* 0x00000a80390a78a4 */ /* 0x000fc6000f8e0206 */
[----:B------:R-:W-:-:S04]  /*80a0*/  UMOV UR57, UR60 ;  /* 0x0000003c00397c82 */ /* 0x000fc80008000000 */
        /* <DEDUP_REMOVED lines=12> */
[----:B------:R-:W-:Y:S01]  /*8170*/  @UP0 ULDC UR6, c[0x0][0x44c] ;  /* 0x0001130000060ab9 */ /* 0x000fe20000000800 */
[----:B------:R-:W-:Y:S01]  /*8180*/  UMOV UR7, 0x40000040 ;  /* 0x4000004000077882 */ /* 0x000fe20000000000 */
[----:B01----:R-:W-:Y:S01]  /*8190*/  @P2 IMAD.HI.U32 R0, R11, UR6, RZ ;  /* 0x000000060b002c27 */ /* 0x003fe2000f8e00ff */
[----:B------:R-:W-:-:S04]  /*81a0*/  @UP0 ULDC UR6, c[0x0][0x450] ;  /* 0x0001140000060ab9 */ /* 0x000fc80000000800 */
[----:B------:R-:W-:Y:S01]  /*81b0*/  @P2 SHF.R.U32.HI R6, RZ, UR6, R0 ;  /* 0x00000006ff062c19 */ /* 0x000fe20008011600 */
[----:B------:R-:W-:Y:S02]  /*81c0*/  UMOV UR6, 0x1 ;  /* 0x0000000100067882 */ /* 0x000fe40000000000 */
[----:B------:R-:W-:Y:S02]  /*81d0*/  UIMAD UR6, UR58, -0x70, UR6 ;  /* 0xffffff903a0678a4 */ /* 0x000fe4000f8e0206 */
[----:B------:R-:W0:Y:S04]  /*81e0*/  SHFL.IDX PT, R3, R6, 0x1, 0x1c1f ;  /* 0x003c1f0006037f89 */ /* 0x000e2800000e0000 */
[----:B------:R-:W-:Y:S01]  /*81f0*/  IMAD.U32 R2, RZ, RZ, UR6 ;  /* 0x00000006ff027e24 */ /* 0x000fe2000f8e00ff */
[----:B------:R-:W-:Y:S01]  /*8200*/  UIADD3 UR6, UR10, 0x180, URZ ;  /* 0x000001800a067890 */ /* 0x000fe2000fffe03f */
[----:B------:R-:W1:Y:S02]  /*8210*/  SHFL.IDX PT, R211, R6, RZ, 0x1c1f ;  /* 0x001c1fff06d37589 */ /* 0x000e6400000e0000 */
[----:B------:R-:W-:-:S04]  /*8220*/  IMAD R2, R13, -0x2, R2 ;  /* 0xfffffffe0d027824 */ /* 0x000fc800078e0202 */
[----:B------:R-:W-:-:S05]  /*8230*/  IMAD R2, R7, UR15, R2 ;  /* 0x0000000f07027c24 */ /* 0x000fca000f8e0202 */
[----:B0-----:R-:W-:-:S04]  /*8240*/  IADD3 R0, R3, -UR14, R2 ;  /* 0x8000000e03007c10 */ /* 0x001fc8000fffe002 */
        /* <DEDUP_REMOVED lines=22> */
[----:B------:R-:W-:Y:S02]  /*83b0*/  FMNMX.FTZ R20, R199, R20, !PT ;  /* 0x00000014c7147209 */ /* 0x000fe40007810000 */
[----:B-1----:R-:W-:-:S02]  /*83c0*/  IADD3 R2, R211, -UR14, R2 ;  /* 0x8000000ed3027c10 */ /* 0x002fc4000fffe002 */
[----:B------:R-:W-:Y:S02]  /*83d0*/  R2UR UR14, R204 ;  /* 0x00000000cc0e72ca */ /* 0x000fe400000e0000 */
[----:B------:R-:W-:-:S04]  /*83e0*/  ISETP.GT.AND P5, PT, R2, 0x1, PT ;  /* 0x000000010200780c */ /* 0x000fc80003fa4270 */
[----:B------:R-:W-:Y:S02]  /*83f0*/  FSEL R169, R169, -INF , P5 ;  /* 0xff800000a9a97808 */ /* 0x000fe40002800000 */
[----:B------:R-:W-:-:S04]  /*8400*/  ISETP.GT.AND P5, PT, R2, 0x9, PT ;  /* 0x000000090200780c */ /* 0x000fc80003fa4270 */
[----:B------:R-:W-:Y:S01]  /*8410*/  FSEL R173, R173, -INF , P5 ;  /* 0xff800000adad7808 */ /* 0x000fe20002800000 */
[----:B------:R-:W-:Y:S01]  /*8420*/  UISETP.GT.AND UP1, UPT, UR58, UR14, UPT ;  /* 0x0000000e3a00728c */ /* 0x000fe2000bf24270 */
[----:B------:R-:W-:Y:S01]  /*8430*/  ISETP.GT.AND P5, PT, R2, 0x11, PT ;  /* 0x000000110200780c */ /* 0x000fe20003fa4270 */
[----:B------:R-:W-:-:S03]  /*8440*/  UIADD3 UR58, UR58, -0x1, URZ ;  /* 0xffffffff3a3a7890 */ /* 0x000fc6000fffe03f */
[----:B------:R-:W-:Y:S02]  /*8450*/  FSEL R161, R161, -INF , P5 ;  /* 0xff800000a1a17808 */ /* 0x000fe40002800000 */
[----:B------:R-:W-:-:S04]  /*8460*/  ISETP.GT.AND P5, PT, R2, 0x19, PT ;  /* 0x000000190200780c */ /* 0x000fc80003fa4270 */
        /* <DEDUP_REMOVED lines=20> */
[----:B------:R-:W-:Y:S01]  /*85b0*/  FSEL R225, R125, -INF , P5 ;  /* 0xff8000007de17808 */ /* 0x000fe20002800000 */
[----:B------:R-:W-:Y:S02]  /*85c0*/  WARPGROUP.DEPBAR.LE gsb0, 0x0 ;  /* 0x00008000000079c5 */ /* 0x000fe40000010000 */
[----:B------:R-:W-:Y:S01]  /*85d0*/  WARPGROUP.ARRIVE ;  /* 0x00000000000079c5 */ /* 0x000fe20000000000 */
[----:B------:R-:W-:Y:S02]  /*85e0*/  FSEL R195, R167, -INF , P4 ;  /* 0xff800000a7c37808 */ /* 0x000fe40002000000 */
[----:B------:R-:W-:Y:S02]  /*85f0*/  ISETP.GT.AND P4, PT, R0, 0x21, PT ;  /* 0x000000210000780c */ /* 0x000fe40003f84270 */
[----:B------:R-:W-:Y:S01]  /*8600*/  FSEL R193, R154, -INF , P3 ;  /* 0xff8000009ac17808 */ /* 0x000fe20001800000 */
[----:B------:R-:W-:Y:S01]  /*8610*/  HGMMA.64x192x16.F32 R24, R188, gdesc[UR4].tnspB, R24, gsb0 ;  /* 0x42e00004bc187df0 */ /* 0x000fe20008000818 */
        /* <DEDUP_REMOVED lines=13> */
[----:B------:R-:W-:Y:S01]  /*86f0*/  FSEL R21, R146, -INF , P3 ;  /* 0xff80000092157808 */ /* 0x000fe20001800000 */
[----:B------:R-:W-:Y:S01]  /*8700*/  IMAD.U32 R146, RZ, RZ, UR11 ;  /* 0x0000000bff927e24 */ /* 0x000fe2000f8e00ff */
[----:B------:R-:W-:Y:S02]  /*8710*/  FMNMX.FTZ R20, R159, R20, !PT ;  /* 0x000000149f147209 */ /* 0x000fe40007810000 */
[----:B------:R-:W-:Y:S01]  /*8720*/  ISETP.GT.AND P3, PT, R0, 0x38, PT ;  /* 0x000000380000780c */ /* 0x000fe20003f64270 */
[----:B------:R-:W-:Y:S01]  /*8730*/  @!P1 VIADD R146, R146, 0x36860 ;  /* 0x0003686092929836 */ /* 0x000fe20000000000 */
        /* <DEDUP_REMOVED lines=30> */
[----:B------:R-:W-:-:S02]  /*8920*/  FMNMX.FTZ R20, R175, R20, !PT ;  /* 0x00000014af147209 */ /* 0x000fc40007810000 */
[----:B------:R-:W-:Y:S01]  /*8930*/  @!P1 PRMT R146, RZ, 0x654, R146 ;  /* 0x00000654ff929816 */ /* 0x000fe20000000092 */
[----:B------:R-:W-:Y:S02]  /*8940*/  WARPGROUP.DEPBAR.LE gsb0, 0x0 ;  /* 0x00008000000079c5 */ /* 0x000fe40000010000 */
[----:B------:R-:W-:Y:S01]  /*8950*/  WARPGROUP.ARRIVE ;  /* 0x00000000000079c5 */ /* 0x000fe20000000000 */
[----:B------:R-:W-:Y:S02]  /*8960*/  FSEL R189, R135, -INF , P4 ;  /* 0xff80000087bd7808 */ /* 0x000fe40002000000 */
[----:B------:R-:W-:Y:S02]  /*8970*/  ISETP.GT.AND P4, PT, R0, 0x61, PT ;  /* 0x000000610000780c */ /* 0x000fe40003f84270 */
[----:B------:R-:W-:Y:S01]  /*8980*/  FSEL R135, R122, -INF , P3 ;  /* 0xff8000007a877808 */ /* 0x000fe20001800000 */
[----:B------:R-:W-:Y:S01]  /*8990*/  HGMMA.64x192x16.F32 R24, R184, gdesc[UR4].tnspB, R24, gsb0 ;  /* 0x42e00004b8187df0 */ /* 0x000fe20008000818 */
[----:B------:R-:W-:Y:S01]  /*89a0*/  FMNMX.FTZ R20, R189, R20, !PT ;  /* 0x00000014bd147209 */ /* 0x000fe20007810000 */
[----:B------:R-:W-:Y:S01]  /*89b0*/  UIADD3 UR6, UR10, 0x280, URZ ;  /* 0x000002800a067890 */ /* 0x000fe2000fffe03f */
[----:B------:R-:W-:Y:S01]  /*89c0*/  ISETP.GT.AND P3, PT, R0, 0x68, PT ;  /* 0x000000680000780c */ /* 0x000fe20003f64270 */
[----:B------:R-:W-:Y:S01]  /*89d0*/  UMOV UR7, 0x40000040 ;  /* 0x4000004000077882 */ /* 0x000fe20000000000 */
[----:B------:R-:W-:-:S02]  /*89e0*/  FSEL R123, R123, -INF , P4 ;  /* 0xff8000007b7b7808 */ /* 0x000fc40002000000 */
[----:B------:R-:W-:Y:S02]  /*89f0*/  FMNMX.FTZ R20, R135, R20, !PT ;  /* 0x0000001487147209 */ /* 0x000fe40007810000 */
[----:B------:R-:W-:Y:S02]  /*8a00*/  ISETP.GT.AND P4, PT, R0, 0x69, PT ;  /* 0x000000690000780c */ /* 0x000fe40003f84270 */
[----:B------:R-:W-:Y:S01]  /*8a10*/  FSEL R191, R126, -INF , P3 ;  /* 0xff8000007ebf7808 */ /* 0x000fe20001800000 */
[----:B------:R-:W0:Y:S01]  /*8a20*/  LDC R0, c[0x0][0x988] ;  /* 0x00026200ff007b82 */ /* 0x000e220000000800 */
[----:B------:R-:W-:Y:S02]  /*8a30*/  FMNMX.FTZ R20, R123, R20, !PT ;  /* 0x000000147b147209 */ /* 0x000fe40007810000 */
[----:B------:R-:W-:Y:S02]  /*8a40*/  FSEL R127, R127, -INF , P4 ;  /* 0xff8000007f7f7808 */ /* 0x000fe40002000000 */
[----:B------:R-:W-:-:S02]  /*8a50*/  FMNMX.FTZ R20, R191, R20, !PT ;  /* 0x00000014bf147209 */ /* 0x000fc40007810000 */
[----:B------:R-:W-:Y:S02]  /*8a60*/  ISETP.GT.AND P4, PT, R2, RZ, PT ;  /* 0x000000ff0200720c */ /* 0x000fe40003f84270 */
[----:B------:R-:W-:Y:S02]  /*8a70*/  FMNMX.FTZ R20, R127, R20, !PT ;  /* 0x000000147f147209 */ /* 0x000fe40007810000 */
[----:B------:R-:W-:Y:S02]  /*8a80*/  FSEL R168, R168, -INF , P4 ;  /* 0xff800000a8a87808 */ /* 0x000fe40002000000 */
[----:B------:R-:W-:Y:S01]  /*8a90*/  ISETP.GT.AND P4, PT, R2, 0x8, PT ;  /* 0x000000080200780c */ /* 0x000fe20003f84270 */
[----:B------:R-:W1:Y:S01]  /*8aa0*/  SHFL.BFLY PT, R7, R20, 0x2, 0x1f ;  /* 0x0c401f0014077f89 */ /* 0x000e6200000e0000 */
[----:B------:R-:W-:-:S04]  /*8ab0*/  FMNMX.FTZ R6, R168, R15, !PT ;  /* 0x0000000fa8067209 */ /* 0x000fc80007810000 */
[----:B------:R-:W-:Y:S02]  /*8ac0*/  FMNMX.FTZ R6, R169, R6, !PT ;  /* 0x00000006a9067209 */ /* 0x000fe40007810000 */
[----:B-1----:R-:W-:-:S05]  /*8ad0*/  FMNMX.FTZ R22, R20, R7, !PT ;  /* 0x0000000714167209 */ /* 0x002fca0007810000 */
[----:B------:R-:W1:Y:S02]  /*8ae0*/  SHFL.BFLY PT, R7, R22, 0x1, 0x1f ;  /* 0x0c201f0016077f89 */ /* 0x000e6400000e0000 */
[----:B-1----:R-:W-:-:S04]  /*8af0*/  FMNMX.FTZ R7, R22, R7, !PT ;  /* 0x0000000716077209 */ /* 0x002fc80007810000 */
[C---:B------:R-:W-:Y:S01]  /*8b00*/  FSETP.NEU.FTZ.AND P3, PT, R7.reuse, -INF , PT ;  /* 0xff8000000700780b */ /* 0x040fe20003f7d000 */
[----:B0-----:R-:W-:-:S05]  /*8b10*/  FMUL.FTZ R122, R7, R0 ;  /* 0x00000000077a7220 */ /* 0x001fca0000410000 */
[----:B------:R-:W-:-:S05]  /*8b20*/  FSEL R20, R122, RZ, P3 ;  /* 0x000000ff7a147208 */ /* 0x000fca0001800000 */
        /* <DEDUP_REMOVED lines=19> */
[----:B------:R-:W-:-:S05]  /*8c60*/  FFMA.FTZ R123, R191, R0, -R20 ;  /* 0x00000000bf7b7223 */ /* 0x000fca0000010814 */
        /* <DEDUP_REMOVED lines=13> */
[----:B------:R-:W-:-:S04]  /*8d40*/  FSEL R185, R172, -INF , P4 ;  /* 0xff800000acb97808 */ /* 0x000fc80002000000 */
[----:B------:R-:W-:Y:S01]  /*8d50*/  MUFU.EX2 R138, R138 ;  /* 0x0000008a008a7308 */ /* 0x000fe20000000800 */
[----:B------:R-:W-:Y:S02]  /*8d60*/  ISETP.GT.AND P4, PT, R2, 0x10, PT ;  /* 0x000000100200780c */ /* 0x000fe40003f84270 */
[----:B------:R-:W-:Y:S01]  /*8d70*/  FMNMX.FTZ R6, R185, R6, !PT ;  /* 0x00000006b9067209 */ /* 0x000fe20007810000 */
[----:B------:R-:W-:Y:S01]  /*8d80*/  HGMMA.64x192x16.F32 R24, R180, gdesc[UR4].tnspB, R24, gsb0 ;  /* 0x42e00004b4187df0 */ /* 0x000fe20008000818 */
[----:B------:R-:W-:Y:S01]  /*8d90*/  FSEL R187, R160, -INF , P4 ;  /* 0xff800000a0bb7808 */ /* 0x000fe20002000000 */
[----:B------:R-:W-:Y:S01]  /*8da0*/  UIADD3 UR6, UR10, 0x300, URZ ;  /* 0x000003000a067890 */ /* 0x000fe2000fffe03f */
[----:B------:R-:W-:Y:S01]  /*8db0*/  FMNMX.FTZ R6, R173, R6, !PT ;  /* 0x00000006ad067209 */ /* 0x000fe20007810000 */
[----:B------:R-:W-:Y:S01]  /*8dc0*/  UMOV UR7, 0x40000040 ;  /* 0x4000004000077882 */ /* 0x000fe20000000000 */
[----:B------:R-:W-:Y:S01]  /*8dd0*/  ISETP.GT.AND P4, PT, R2, 0x18, PT ;  /* 0x000000180200780c */ /* 0x000fe20003f84270 */
[----:B------:R-:W-:Y:S01]  /*8de0*/  MUFU.EX2 R142, R142 ;  /* 0x0000008e008e7308 */ /* 0x000fe20000000800 */
[----:B------:R-:W-:-:S02]  /*8df0*/  FMNMX.FTZ R6, R187, R6, !PT ;  /* 0x00000006bb067209 */ /* 0x000fc40007810000 */
[----:B------:R-:W-:Y:S02]  /*8e00*/  FSEL R209, R164, -INF , P4 ;  /* 0xff800000a4d17808 */ /* 0x000fe40002000000 */
[----:B------:R-:W-:Y:S02]  /*8e10*/  FMNMX.FTZ R6, R161, R6, !PT ;  /* 0x00000006a1067209 */ /* 0x000fe40007810000 */
[----:B------:R-:W-:Y:S01]  /*8e20*/  ISETP.GT.AND P4, PT, R2, 0x20, PT ;  /* 0x000000200200780c */ /* 0x000fe20003f84270 */
[----:B------:R-:W-:Y:S01]  /*8e30*/  MUFU.EX2 R123, R123 ;  /* 0x0000007b007b7308 */ /* 0x000fe20000000800 */
[----:B------:R-:W-:Y:S02]  /*8e40*/  FMNMX.FTZ R6, R209, R6, !PT ;  /* 0x00000006d1067209 */ /* 0x000fe40007810000 */
[----:B------:R-:W-:Y:S02]  /*8e50*/  FSEL R207, R152, -INF , P4 ;  /* 0xff80000098cf7808 */ /* 0x000fe40002000000 */
[----:B------:R-:W-:-:S02]  /*8e60*/  FMNMX.FTZ R6, R165, R6, !PT ;  /* 0x00000006a5067209 */ /* 0x000fc40007810000 */
[----:B------:R-:W-:Y:S02]  /*8e70*/  ISETP.GT.AND P4, PT, R2, 0x28, PT ;  /* 0x000000280200780c */ /* 0x000fe40003f84270 */
[----:B------:R-:W-:Y:S02]  /*8e80*/  FMNMX.FTZ R6, R207, R6, !PT ;  /* 0x00000006cf067209 */ /* 0x000fe40007810000 */
[----:B------:R-:W-:Y:S02]  /*8e90*/  FSEL R211, R156, -INF , P4 ;  /* 0xff8000009cd37808 */ /* 0x000fe40002000000 */
[----:B------:R-:W-:Y:S02]  /*8ea0*/  FMNMX.FTZ R6, R153, R6, !PT ;  /* 0x0000000699067209 */ /* 0x000fe40007810000 */
        /* <DEDUP_REMOVED lines=10> */
[----:B------:R-:W-:Y:S01]  /*8f50*/  FSEL R213, R136, -INF , P4 ;  /* 0xff80000088d57808 */ /* 0x000fe20002000000 */
[--C-:B------:R-:W-:Y:S01]  /*8f60*/  FFMA.FTZ R136, R143, R0, -R20.reuse ;  /* 0x000000008f887223 */ /* 0x100fe20000010814 */
[----:B------:R-:W-:Y:S02]  /*8f70*/  FMNMX.FTZ R6, R149, R6, !PT ;  /* 0x0000000695067209 */ /* 0x000fe40007810000 */
[----:B------:R-:W-:Y:S02]  /*8f80*/  ISETP.GT.AND P4, PT, R2, 0x48, PT ;  /* 0x000000480200780c */ /* 0x000fe40003f84270 */
[----:B------:R-:W-:Y:S01]  /*8f90*/  FMNMX.FTZ R6, R213, R6, !PT ;  /* 0x00000006d5067209 */ /* 0x000fe20007810000 */
[----:B------:R-:W-:Y:S01]  /*8fa0*/  MUFU.EX2 R136, R136 ;  /* 0x0000008800887308 */ /* 0x000fe20000000800 */
[----:B------:R-:W-:Y:S01]  /*8fb0*/  FSEL R217, R140, -INF , P4 ;  /* 0xff8000008cd97808 */ /* 0x000fe20002000000 */
[----:B------:R-:W-:Y:S01]  /*8fc0*/  FFMA.FTZ R140, R189, R0, -R20 ;  /* 0x00000000bd8c7223 */ /* 0x000fe20000010814 */
[----:B------:R-:W-:-:S02]  /*8fd0*/  FMNMX.FTZ R6, R137, R6, !PT ;  /* 0x0000000689067209 */ /* 0x000fc40007810000 */
[----:B------:R-:W-:Y:S02]  /*8fe0*/  ISETP.GT.AND P4, PT, R2, 0x50, PT ;  /* 0x000000500200780c */ /* 0x000fe40003f84270 */
[----:B------:R-:W-:Y:S01]  /*8ff0*/  FMNMX.FTZ R6, R217, R6, !PT ;  /* 0x00000006d9067209 */ /* 0x000fe20007810000 */
[----:B------:R-:W-:Y:S01]  /*9000*/  MUFU.EX2 R140, R140 ;  /* 0x0000008c008c7308 */ /* 0x000fe20000000800 */
[----:B------:R-:W-:Y:S02]  /*9010*/  FSEL R155, R128, -INF , P4 ;  /* 0xff800000809b7808 */ /* 0x000fe40002000000 */
[----:B------:R-:W-:Y:S02]  /*9020*/  FMNMX.FTZ R6, R141, R6, !PT ;  /* 0x000000068d067209 */ /* 0x000fe40007810000 */
[----:B------:R-:W-:Y:S02]  /*9030*/  ISETP.GT.AND P4, PT, R2, 0x58, PT ;  /* 0x000000580200780c */ /* 0x000fe40003f84270 */
[----:B------:R-:W-:Y:S01]  /*9040*/  FMNMX.FTZ R6, R155, R6, !PT ;  /* 0x000000069b067209 */ /* 0x000fe20007810000 */
[----:B------:R0:W-:Y:S01]  /*9050*/  MUFU.EX2 R128, R134 ;  /* 0x0000008600807308 */ /* 0x0001e20000000800 */
[----:B------:R-:W-:Y:S01]  /*9060*/  FSEL R219, R132, -INF , P4 ;  /* 0xff80000084db7808 */ /* 0x000fe20002000000 */
[----:B------:R-:W-:Y:S01]  /*9070*/  FFMA.FTZ R132, R147, R0, -R20 ;  /* 0x0000000093847223 */ /* 0x000fe20000010814 */
[----:B------:R-:W-:-:S02]  /*9080*/  FMNMX.FTZ R6, R129, R6, !PT ;  /* 0x0000000681067209 */ /* 0x000fc40007810000 */
[----:B------:R-:W-:Y:S02]  /*9090*/  ISETP.GT.AND P4, PT, R2, 0x60, PT ;  /* 0x000000600200780c */ /* 0x000fe40003f84270 */
[----:B------:R-:W-:Y:S01]  /*90a0*/  FMNMX.FTZ R6, R219, R6, !PT ;  /* 0x00000006db067209 */ /* 0x000fe20007810000 */
[----:B------:R-:W1:Y:S01]  /*90b0*/  MUFU.EX2 R132, R132 ;  /* 0x0000008400847308 */ /* 0x000e620000000800 */
[----:B------:R-:W-:Y:S01]  /*90c0*/  FSEL R159, R120, -INF , P4 ;  /* 0xff800000789f7808 */ /* 0x000fe20002000000 */
[--C-:B0-----:R-:W-:Y:S01]  /*90d0*/  FFMA.FTZ R134, R139, R0, -R20.reuse ;  /* 0x000000008b867223 */ /* 0x101fe20000010814 */
[----:B------:R-:W-:Y:S02]  /*90e0*/  FMNMX.FTZ R6, R133, R6, !PT ;  /* 0x0000000685067209 */ /* 0x000fe40007810000 */
[----:B------:R-:W-:Y:S02]  /*90f0*/  ISETP.GT.AND P4, PT, R2, 0x68, PT ;  /* 0x000000680200780c */ /* 0x000fe40003f84270 */
[----:B------:R-:W-:Y:S01]  /*9100*/  FMNMX.FTZ R6, R159, R6, !PT ;  /* 0x000000069f067209 */ /* 0x000fe20007810000 */
[----:B------:R0:W-:Y:S01]  /*9110*/  MUFU.EX2 R120, R3 ;  /* 0x0000000300787308 */ /* 0x0001e20000000800 */
[----:B------:R-:W-:Y:S01]  /*9120*/  FSEL R223, R124, -INF , P4 ;  /* 0xff8000007cdf7808 */ /* 0x000fe20002000000 */
[--C-:B------:R-:W-:Y:S01]  /*9130*/  FFMA.FTZ R124, R23, R0, -R20.reuse ;  /* 0x00000000177c7223 */ /* 0x100fe20000010814 */
[----:B------:R-:W-:Y:S01]  /*9140*/  FMNMX.FTZ R6, R221, R6, !PT ;  /* 0x00000006dd067209 */ /* 0x000fe20007810000 */
[----:B------:R-:W-:-:S03]  /*9150*/  FFMA.FTZ R23, R167, R0, -R20 ;  /* 0x00000000a7177223 */ /* 0x000fc60000010814 */
[----:B------:R-:W-:Y:S01]  /*9160*/  FMNMX.FTZ R6, R223, R6, !PT ;  /* 0x00000006df067209 */ /* 0x000fe20007810000 */
[----:B------:R-:W2:Y:S01]  /*9170*/  MUFU.EX2 R124, R124 ;  /* 0x0000007c007c7308 */ /* 0x000ea20000000800 */
[----:B-1----:R-:W-:Y:S02]  /*9180*/  F2FP.F16.F32.PACK_AB R189, R132, R21 ;  /* 0x0000001584bd723e */ /* 0x002fe400000000ff */
[----:B------:R-:W-:-:S05]  /*9190*/  FMNMX.FTZ R6, R225, R6, !PT ;  /* 0x00000006e1067209 */ /* 0x000fca0007810000 */
[----:B0-----:R-:W0:Y:S01]  /*91a0*/  SHFL.BFLY PT, R3, R6, 0x2, 0x1f ;  /* 0x0c401f0006037f89 */ /* 0x001e2200000e0000 */
[----:B------:R-:W1:Y:S08]  /*91b0*/  MUFU.EX2 R134, R134 ;  /* 0x0000008600867308 */ /* 0x000e700000000800 */
[----:B------:R-:W3:Y:S01]  /*91c0*/  MUFU.EX2 R23, R23 ;  /* 0x0000001700177308 */ /* 0x000ee20000000800 */
[----:B--2---:R-:W-:-:S02]  /*91d0*/  F2FP.F16.F32.PACK_AB R191, R125, R124 ;  /* 0x0000007c7dbf723e */ /* 0x004fc400000000ff */
[----:B0-----:R-:W-:-:S05]  /*91e0*/  FMNMX.FTZ R3, R6, R3, !PT ;  /* 0x0000000306037209 */ /* 0x001fca0007810000 */
[----:B------:R-:W0:Y:S02]  /*91f0*/  SHFL.BFLY PT, R6, R3, 0x1, 0x1f ;  /* 0x0c201f0003067f89 */ /* 0x000e2400000e0000 */
[----:B0-----:R-:W-:Y:S02]  /*9200*/  FMNMX.FTZ R6, R3, R6, !PT ;  /* 0x0000000603067209 */ /* 0x001fe40007810000 */
[----:B------:R-:W-:Y:S02]  /*9210*/  FSEL R3, R7, RZ, P3 ;  /* 0x000000ff07037208 */ /* 0x000fe40001800000 */
[C---:B------:R-:W-:Y:S01]  /*9220*/  FSETP.NEU.FTZ.AND P4, PT, R6.reuse, -INF , PT ;  /* 0xff8000000600780b */ /* 0x040fe20003f9d000 */
[CC--:B------:R-:W-:Y:S01]  /*9230*/  FMUL.FTZ R144, R6.reuse, R0.reuse ;  /* 0x0000000006907220 */ /* 0x0c0fe20000410000 */
[----:B------:R-:W-:Y:S01]  /*9240*/  PLOP3.LUT P3, PT, PT, PT, UP1, 0x80, 0x0 ;  /* 0x000000000000781c */ /* 0x000fe20003f6f018 */
[----:B------:R-:W-:Y:S01]  /*9250*/  FADD.FTZ R3, -R3, R14 ;  /* 0x0000000e03037221 */ /* 0x000fe20000010100 */
[----:B------:R-:W-:Y:S01]  /*9260*/  FSEL R2, R6, RZ, P4 ;  /* 0x000000ff06027208 */ /* 0x000fe20002000000 */
[----:B------:R-:W-:Y:S01]  /*9270*/  IMAD.U32 R14, RZ, RZ, UR59 ;  /* 0x0000003bff0e7e24 */ /* 0x000fe2000f8e00ff */
[----:B------:R-:W-:Y:S01]  /*9280*/  FSEL R144, R144, RZ, P4 ;  /* 0x000000ff90907208 */ /* 0x000fe20002000000 */
[----:B------:R-:W-:-:S02]  /*9290*/  FMUL.FTZ R3, R3, R0 ;  /* 0x0000000003037220 */ /* 0x000fc40000410000 */
[----:B------:R-:W-:Y:S01]  /*92a0*/  FADD.FTZ R15, -R2, R15 ;  /* 0x0000000f020f7221 */ /* 0x000fe20000010100 */
[----:B------:R-:W-:Y:S02]  /*92b0*/  @!P1 VIADD R14, R14, 0x36840 ;  /* 0x000368400e0e9836 */ /* 0x000fe40000000000 */
[-CC-:B------:R-:W-:Y:S01]  /*92c0*/  FFMA.FTZ R200, R169, R0.reuse, -R144.reuse ;  /* 0x00000000a9c87223 */ /* 0x180fe20000010890 */
[-CC-:B------:R-:W-:Y:S01]  /*92d0*/  FFMA.FTZ R202, R185, R0.reuse, -R144.reuse ;  /* 0x00000000b9ca7223 */ /* 0x180fe20000010890 */
[-C--:B------:R-:W-:Y:S01]  /*92e0*/  FMUL.FTZ R2, R15, R0.reuse ;  /* 0x000000000f027220 */ /* 0x080fe20000410000 */
[----:B------:R-:W-:Y:S01]  /*92f0*/  MUFU.EX2 R3, R3 ;  /* 0x0000000300037308 */ /* 0x000fe20000000800 */
[-CC-:B------:R-:W-:Y:S01]  /*9300*/  FFMA.FTZ R139, R173, R0.reuse, -R144.reuse ;  /* 0x00000000ad8b7223 */ /* 0x180fe20000010890 */
[-CC-:B------:R-:W-:Y:S01]  /*9310*/  FFMA.FTZ R196, R187, R0.reuse, -R144.reuse ;  /* 0x00000000bbc47223 */ /* 0x180fe20000010890 */
[-CC-:B------:R-:W-:Y:S01]  /*9320*/  FFMA.FTZ R143, R161, R0.reuse, -R144.reuse ;  /* 0x00000000a18f7223 */ /* 0x180fe20000010890 */
[-CC-:B------:R-:W-:Y:S01]  /*9330*/  FFMA.FTZ R15, R149, R0.reuse, -R144.reuse ;  /* 0x00000000950f7223 */ /* 0x180fe20000010890 */
[-C--:B------:R-:W-:Y:S01]  /*9340*/  FFMA.FTZ R198, R209, R0.reuse, -R144 ;  /* 0x00000000d1c67223 */ /* 0x080fe20000010890 */
[----:B------:R-:W-:Y:S01]  /*9350*/  @!P1 PRMT R14, RZ, 0x654, R14 ;  /* 0x00000654ff0e9816 */ /* 0x000fe2000000000e */
        /* <DEDUP_REMOVED lines=21> */
[----:B------:R-:W-:Y:S01]  /*94b0*/  FFMA.FTZ R223, R223, R0, -R144 ;  /* 0x00000000dfdf7223 */ /* 0x000fe20000010890 */
[----:B-1----:R-:W-:Y:S01]  /*94c0*/  F2FP.F16.F32.PACK_AB R185, R134, R121 ;  /* 0x0000007986b9723e */ /* 0x002fe200000000ff */
[----:B------:R-:W-:-:S02]  /*94d0*/  WARPGROUP.DEPBAR.LE gsb0, 0x0 ;  /* 0x00008000000079c5 */ /* 0x000fc40000010000 */
[----:B------:R-:W-:Y:S01]  /*94e0*/  WARPGROUP.ARRIVE ;  /* 0x00000000000079c5 */ /* 0x000fe20000000000 */
[-CC-:B------:R-:W-:Y:S01]  /*94f0*/  FFMA.FTZ R181, R131, R0.reuse, -R20.reuse ;  /* 0x0000000083b57223 */ /* 0x180fe20000010814 */
[-C--:B------:R-:W-:Y:S01]  /*9500*/  FFMA.FTZ R131, R135, R0.reuse, -R20 ;  /* 0x0000000087837223 */ /* 0x080fe20000010814 */
[-C--:B------:R-:W-:Y:S01]  /*9510*/  FFMA.FTZ R135, R168, R0.reuse, -R144 ;  /* 0x00000000a8877223 */ /* 0x080fe20000010890 */
[----:B------:R-:W-:Y:S01]  /*9520*/  MUFU.EX2 R139, R139 ;  /* 0x0000008b008b7308 */ /* 0x000fe20000000800 */
[-CC-:B------:R-:W-:Y:S01]  /*9530*/  FFMA.FTZ R183, R175, R0.reuse, -R20.reuse ;  /* 0x00000000afb77223 */ /* 0x180fe20000010814 */
[----:B------:R-:W-:Y:S01]  /*9540*/  HGMMA.64x192x16.F32 R24, R176, gdesc[UR4].tnspB, R24, gsb0 ;  /* 0x42e00004b0187df0 */ /* 0x000fe20008000818 */
[-C--:B------:R-:W-:Y:S01]  /*9550*/  FFMA.FTZ R20, R127, R0.reuse, -R20 ;  /* 0x000000007f147223 */ /* 0x080fe20000010814 */
[----:B------:R-:W-:Y:S01]  /*9560*/  FFMA.FTZ R144, R225, R0, -R144 ;  /* 0x00000000e1907223 */ /* 0x000fe20000010890 */
[----:B---3--:R-:W-:-:S03]  /*9570*/  F2FP.F16.F32.PACK_AB R187, R136, R23 ;  /* 0x0000001788bb723e */ /* 0x008fc600000000ff */
[----:B------:R-:W0:Y:S08]  /*9580*/  MUFU.EX2 R135, R135 ;  /* 0x0000008700877308 */ /* 0x000e300000000800 */
[----:B------:R-:W-:Y:S08]  /*9590*/  MUFU.EX2 R196, R196 ;  /* 0x000000c400c47308 */ /* 0x000ff00000000800 */
[----:B------:R-:W-:Y:S01]  /*95a0*/  MUFU.EX2 R143, R143 ;  /* 0x0000008f008f7308 */ /* 0x000fe20000000800 */
[----:B0-----:R-:W-:Y:S01]  /*95b0*/  FFMA.FTZ R149, R2, R10, R135 ;  /* 0x0000000a02957223 */ /* 0x001fe20000010087 */
[----:B------:R-:W-:-:S03]  /*95c0*/  FFMA.FTZ R10, R3, R9, R22 ;  /* 0x00000009030a7223 */ /* 0x000fc60000010016 */
[C---:B------:R-:W-:Y:S01]  /*95d0*/  FADD.FTZ R149, R200.reuse, R149 ;  /* 0x00000095c8957221 */ /* 0x040fe20000010000 */
[C---:B------:R-:W-:Y:S01]  /*95e0*/  FADD.FTZ R10, R201.reuse, R10 ;  /* 0x0000000ac90a7221 */ /* 0x040fe20000010000 */
[----:B------:R-:W-:Y:S01]  /*95f0*/  F2FP.F16.F32.PACK_AB R201, R201, R22 ;  /* 0x00000016c9c9723e */ /* 0x000fe200000000ff */
[----:B------:R-:W-:Y:S01]  /*9600*/  MUFU.EX2 R198, R198 ;  /* 0x000000c600c67308 */ /* 0x000fe20000000800 */
[----:B------:R-:W-:Y:S01]  /*9610*/  F2FP.F16.F32.PACK_AB R200, R200, R135 ;  /* 0x00000087c8c8723e */ /* 0x000fe200000000ff */
[----:B------:R-:W-:Y:S01]  /*9620*/  FADD.FTZ R127, R203, R10 ;  /* 0x0000000acb7f7221 */ /* 0x000fe20000010000 */
[----:B------:R-:W-:-:S03]  /*9630*/  F2FP.F16.F32.PACK_AB R203, R122, R203 ;  /* 0x000000cb7acb723e */ /* 0x000fc600000000ff */
[----:B------:R-:W-:Y:S02]  /*9640*/  FADD.FTZ R10, R122, R127 ;  /* 0x0000007f7a0a7221 */ /* 0x000fe40000010000 */
[----:B------:R-:W-:Y:S02]  /*9650*/  MUFU.EX2 R147, R147 ;  /* 0x0000009300937308 */ /* 0x000fe40000000800 */
        /* <DEDUP_REMOVED lines=16> */
[----:B------:R-:W-:-:S04]  /*9760*/  FADD.FTZ R127, R21, R10 ;  /* 0x0000000a157f7221 */ /* 0x000fc80000010000 */
[----:B------:R-:W-:Y:S02]  /*9770*/  FADD.FTZ R127, R132, R127 ;  /* 0x0000007f847f7221 */ /* 0x000fe40000010000 */
        /* <DEDUP_REMOVED lines=15> */
[----:B------:R-:W-:Y:S01]  /*9870*/  MUFU.EX2 R221, R221 ;  /* 0x000000dd00dd7308 */ /* 0x000fe20000000800 */
[----:B------:R-:W-:-:S02]  /*9880*/  WARPGROUP.DEPBAR.LE gsb0, 0x0 ;  /* 0x00008000000079c5 */ /* 0x000fc40000010000 */
[----:B------:R1:W-:Y:S05]  /*9890*/  @!P1 SYNCS.ARRIVE.TRANS64.RED.A1T0 RZ, [R14+URZ], RZ ;  /* 0x000000ff0eff99a7 */ /* 0x0003ea000810043f */
[----:B------:R-:W-:Y:S01]  /*98a0*/  MUFU.EX2 R176, R159 ;  /* 0x0000009f00b07308 */ /* 0x000fe20000000800 */
[----:B0-----:R-:W-:Y:S01]  /*98b0*/  F2FP.F16.F32.PACK_AB R177, R142, R131 ;  /* 0x000000838eb1723e */ /* 0x001fe200000000ff */
[----:B-1----:R-:W-:-:S06]  /*98c0*/  FADD.FTZ R14, R202, R149 ;  /* 0x00000095ca0e7221 */ /* 0x002fcc0000010000 */
[----:B------:R-:W-:Y:S01]  /*98d0*/  MUFU.EX2 R178, R223 ;  /* 0x000000df00b27308 */ /* 0x000fe20000000800 */
[----:B------:R0:W-:Y:S01]  /*98e0*/  @!P1 SYNCS.ARRIVE.TRANS64.RED.A1T0 RZ, [R146+URZ], RZ ;  /* 0x000000ff92ff99a7 */ /* 0x0001e2000810043f */
[C---:B------:R-:W-:Y:S01]  /*98f0*/  F2FP.F16.F32.PACK_AB R202, R139.reuse, R202 ;  /* 0x000000ca8bca723e */ /* 0x040fe200000000ff */
[----:B------:R-:W-:-:S04]  /*9900*/  FADD.FTZ R149, R139, R14 ;  /* 0x0000000e8b957221 */ /* 0x000fc80000010000 */
[----:B------:R-:W-:Y:S01]  /*9910*/  FADD.FTZ R14, R196, R149 ;  /* 0x00000095c40e7221 */ /* 0x000fe20000010000 */
[----:B------:R-:W-:Y:S01]  /*9920*/  MUFU.EX2 R144, R144 ;  /* 0x0000009000907308 */ /* 0x000fe20000000800 */
[C---:B------:R-:W-:Y:S02]  /*9930*/  F2FP.F16.F32.PACK_AB R196, R143.reuse, R196 ;  /* 0x000000c48fc4723e */ /* 0x040fe400000000ff */
[----:B------:R-:W-:-:S04]  /*9940*/  FADD.FTZ R137, R143, R14 ;  /* 0x0000000e8f897221 */ /* 0x000fc80000010000 */
[----:B------:R-:W-:Y:S01]  /*9950*/  FADD.FTZ R14, R198, R137 ;  /* 0x00000089c60e7221 */ /* 0x000fe20000010000 */
[----:B------:R-:W1:Y:S01]  /*9960*/  MUFU.EX2 R20, R20 ;  /* 0x0000001400147308 */ /* 0x000e620000000800 */
[C---:B------:R-:W-:Y:S02]  /*9970*/  F2FP.F16.F32.PACK_AB R198, R147.reuse, R198 ;  /* 0x000000c693c6723e */ /* 0x040fe400000000ff */
[----:B------:R-:W-:-:S04]  /*9980*/  FADD.FTZ R137, R147, R14 ;  /* 0x0000000e93897221 */ /* 0x000fc80000010000 */
[----:B------:R-:W-:Y:S01]  /*9990*/  FADD.FTZ R14, R192, R137 ;  /* 0x00000089c00e7221 */ /* 0x000fe20000010000 */
[----:B------:R-:W-:-:S03]  /*99a0*/  F2FP.F16.F32.PACK_AB R192, R151, R192 ;  /* 0x000000c097c0723e */ /* 0x000fc600000000ff */
[----:B------:R-:W-:-:S04]  /*99b0*/  FADD.FTZ R137, R151, R14 ;  /* 0x0000000e97897221 */ /* 0x000fc80000010000 */
[----:B------:R-:W-:Y:S01]  /*99c0*/  FADD.FTZ R14, R194, R137 ;  /* 0x00000089c20e7221 */ /* 0x000fe20000010000 */
[C---:B------:R-:W-:Y:S02]  /*99d0*/  F2FP.F16.F32.PACK_AB R194, R153.reuse, R194 ;  /* 0x000000c299c2723e */ /* 0x040fe400000000ff */
[----:B-1----:R-:W-:Y:S01]  /*99e0*/  F2FP.F16.F32.PACK_AB R179, R20, R123 ;  /* 0x0000007b14b3723e */ /* 0x002fe200000000ff */
[----:B------:R-:W-:-:S04]  /*99f0*/  FADD.FTZ R137, R153, R14 ;  /* 0x0000000e99897221 */ /* 0x000fc80000010000 */
[----:B------:R-:W-:Y:S01]  /*9a00*/  FADD.FTZ R14, R188, R137 ;  /* 0x00000089bc0e7221 */ /* 0x000fe20000010000 */
[----:B------:R-:W-:-:S03]  /*9a10*/  F2FP.F16.F32.PACK_AB R188, R145, R188 ;  /* 0x000000bc91bc723e */ /* 0x000fc600000000ff */
[----:B------:R-:W-:Y:S01]  /*9a20*/  FADD.FTZ R129, R145, R14 ;  /* 0x0000000e91817221 */ /* 0x000fe20000010000 */
[----:B------:R-:W-:-:S03]  /*9a30*/  FADD.FTZ R14, R124, R127 ;  /* 0x0000007f7c0e7221 */ /* 0x000fc60000010000 */
[----:B------:R-:W-:Y:S01]  /*9a40*/  FADD.FTZ R10, R190, R129 ;  /* 0x00000081be0a7221 */ /* 0x000fe20000010000 */
[----:B------:R-:W-:Y:S01]  /*9a50*/  FADD.FTZ R14, R125, R14 ;  /* 0x0000000e7d0e7221 */ /* 0x000fe20000010000 */
[C---:B------:R-:W-:Y:S02]  /*9a60*/  F2FP.F16.F32.PACK_AB R190, R15.reuse, R190 ;  /* 0x000000be0fbe723e */ /* 0x040fe400000000ff */
[----:B------:R-:W-:-:S04]  /*9a70*/  FADD.FTZ R127, R15, R10 ;  /* 0x0000000a0f7f7221 */ /* 0x000fc80000010000 */
[----:B------:R-:W-:Y:S01]  /*9a80*/  FADD.FTZ R10, R184, R127 ;  /* 0x0000007fb80a7221 */ /* 0x000fe20000010000 */
[----:B------:R-:W-:Y:S01]  /*9a90*/  FADD.FTZ R127, R121, R14 ;  /* 0x0000000e797f7221 */ /* 0x000fe20000010000 */
[C---:B------:R-:W-:Y:S01]  /*9aa0*/  F2FP.F16.F32.PACK_AB R184, R9.reuse, R184 ;  /* 0x000000b809b8723e */ /* 0x040fe200000000ff */
[----:B------:R-:W-:Y:S02]  /*9ab0*/  IMAD.MOV.U32 R14, RZ, RZ, R7 ;  /* 0x000000ffff0e7224 */ /* 0x000fe400078e0007 */
[----:B------:R-:W-:Y:S01]  /*9ac0*/  FADD.FTZ R129, R9, R10 ;  /* 0x0000000a09817221 */ /* 0x000fe20000010000 */
[----:B------:R-:W-:-:S03]  /*9ad0*/  FADD.FTZ R10, R134, R127 ;  /* 0x0000007f860a7221 */ /* 0x000fc60000010000 */
[----:B------:R-:W-:Y:S01]  /*9ae0*/  FADD.FTZ R129, R186, R129 ;  /* 0x00000081ba817221 */ /* 0x000fe20000010000 */
[----:B------:R-:W-:Y:S01]  /*9af0*/  FADD.FTZ R15, R23, R10 ;  /* 0x0000000a170f7221 */ /* 0x000fe20000010000 */
[C---:B------:R-:W-:Y:S02]  /*9b00*/  F2FP.F16.F32.PACK_AB R186, R141.reuse, R186 ;  /* 0x000000ba8dba723e */ /* 0x040fe400000000ff */
[----:B------:R-:W-:Y:S01]  /*9b10*/  FADD.FTZ R129, R141, R129 ;  /* 0x000000818d817221 */ /* 0x000fe20000010000 */
[----:B------:R-:W-:-:S03]  /*9b20*/  FADD.FTZ R15, R136, R15 ;  /* 0x0000000f880f7221 */ /* 0x000fc60000010000 */
[----:B------:R-:W-:Y:S01]  /*9b30*/  FADD.FTZ R129, R180, R129 ;  /* 0x00000081b4817221 */ /* 0x000fe20000010000 */
[----:B------:R-:W-:Y:S01]  /*9b40*/  FADD.FTZ R10, R138, R15 ;  /* 0x0000000f8a0a7221 */ /* 0x000fe20000010000 */
[C---:B------:R-:W-:Y:S01]  /*9b50*/  F2FP.F16.F32.PACK_AB R180, R22.reuse, R180 ;  /* 0x000000b416b4723e */ /* 0x040fe200000000ff */
[----:B------:R-:W-:Y:S02]  /*9b60*/  IMAD.MOV.U32 R15, RZ, RZ, R6 ;  /* 0x000000ffff0f7224 */ /* 0x000fe400078e0006 */
        /* <DEDUP_REMOVED lines=13> */
[----:B------:R-:W-:-:S03]  /*9c40*/  FADD.FTZ R10, R142, R9 ;  /* 0x000000098e0a7221 */ /* 0x000fc60000010000 */
[----:B------:R-:W-:Y:S01]  /*9c50*/  FADD.FTZ R129, R178, R129 ;  /* 0x00000081b2817221 */ /* 0x000fe20000010000 */
[----:B------:R-:W-:Y:S01]  /*9c60*/  FADD.FTZ R9, R123, R10 ;  /* 0x0000000a7b097221 */ /* 0x000fe20000010000 */
[C---:B------:R-:W-:Y:S02]  /*9c70*/  F2FP.F16.F32.PACK_AB R178, R144.reuse, R178 ;  /* 0x000000b290b2723e */ /* 0x040fe400000000ff */
[----:B------:R-:W-:Y:S01]  /*9c80*/  FADD.FTZ R10, R144, R129 ;  /* 0x00000081900a7221 */ /* 0x000fe20000010000 */
[----:B------:R-:W-:Y:S01]  /*9c90*/  FADD.FTZ R9, R20, R9 ;  /* 0x0000000914097221 */ /* 0x000fe20000010000 */
[----:B0-----:R-:W-:Y:S06]  /*9ca0*/  @P3 BRA `(.L_x_5304) ;  /* 0xffffffb800c43947 */ /* 0x001fec000383ffff */
[----:B------:R-:W-:-:S07]  /*9cb0*/  IMAD.U32 R20, RZ, RZ, UR58 ;  /* 0x0000003aff147e24 */ /* 0x000fce000f8e00ff */
.L_x_5295:
        /* <DEDUP_REMOVED lines=10> */
.L_x_5314:
        /* <DEDUP_REMOVED lines=9> */
.L_x_5306:
        /* <DEDUP_REMOVED lines=8> */
.L_x_5307:
[----:B-1----:R-:W-:Y:S05]  /*9e70*/  @P2 BRA `(.L_x_5308) ;  /* 0x0000000000082947 */ /* 0x002fea0003800000 */
[----:B------:R-:W1:Y:S02]  /*9e80*/  SYNCS.PHASECHK.TRANS64.TRYWAIT P2, [UR61+0x36830], R0 ;  /* 0x03683000ff0075a7 */ /* 0x000e64000804017d */
[----:B-1----:R-:W-:Y:S05]  /*9e90*/  @!P2 BRA `(.L_x_5309) ;  /* 0x000000b00090a947 */ /* 0x002fea0003800000 */
.L_x_5308:
        /* <DEDUP_REMOVED lines=24> */
[----:B------:R-:W-:Y:S01]  /*a020*/  R2UR UR48, R4 ;  /* 0x00000000043072ca */ /* 0x000fe200000e0000 */
[----:B------:R-:W-:Y:S01]  /*a030*/  UIADD3 UR50, UR7, 0x200, URZ ;  /* 0x0000020007327890 */ /* 0x000fe2000fffe03f */
[----:B------:R-:W-:Y:S01]  /*a040*/  R2UR UR49, R5 ;  /* 0x00000000053172ca */ /* 0x000fe200000e0000 */
[----:B------:R-:W-:Y:S01]  /*a050*/  UMOV UR51, 0x40000040 ;  /* 0x4000004000337882 */ /* 0x000fe20000000000 */
        /* <DEDUP_REMOVED lines=591> */
.L_x_5310:
        /* <DEDUP_REMOVED lines=8> */
.L_x_5311:
[----:B-1----:R-:W-:Y:S05]  /*c5d0*/  @P2 BRA `(.L_x_5312) ;  /* 0x0000000000082947 */ /* 0x002fea0003800000 */
[----:B------:R-:W1:Y:S02]  /*c5e0*/  SYNCS.PHASECHK.TRANS64.TRYWAIT P2, [UR11+0x36850], R0 ;  /* 0x03685000ff0075a7 */ /* 0x000e64000804014b */
[----:B-1----:R-:W-:Y:S05]  /*c5f0*/  @!P2 BRA `(.L_x_5313) ;  /* 0x0000008800d0a947 */ /* 0x002fea0003800000 */
.L_x_5312:
[----:B------:R-:W-:Y:S01]  /*c600*/  R2UR UR7, R16 ;  /* 0x00000000100772ca */ /* 0x000fe200000e0000 */
[----:B------:R-:W-:Y:S01]  /*c610*/  WARPGROUP.ARRIVE ;  /* 0x00000000000079c5 */ /* 0x000fe20000000000 */
[----:B------:R-:W-:Y:S01]  /*c620*/  UMOV UR15, 0x40000040 ;  /* 0x40000040000f7882 */ /* 0x000fe20000000000 */
[----:B01----:R-:W-:Y:S02]  /*c630*/  FMNMX.FTZ R0, R168, R13, !PT ;  /* 0x0000000da8007209 */ /* 0x003fe40007810000 */
[----:B------:R-:W-:Y:S02]  /*c640*/  R2UR UR18, R20 ;  /* 0x00000000141272ca */ /* 0x000fe400000e0000 */
[----:B------:R-:W-:Y:S02]  /*c650*/  FMNMX.FTZ R3, R169, R0, !PT ;  /* 0x00000000a9037209 */ /* 0x000fe40007810000 */
[----:B------:R-:W-:Y:S02]  /*c660*/  R2UR UR19, R18 ;  /* 0x00000000121372ca */ /* 0x000fe400000e0000 */
[----:B------:R-:W-:-:S02]  /*c670*/  FMNMX.FTZ R0, R172, R3, !PT ;  /* 0x00000003ac007209 */ /* 0x000fc40007810000 */
[----:B------:R-:W-:Y:S02]  /*c680*/  UIADD3 UR7, UR7, 0x400, URZ ;  /* 0x0000040007077890 */ /* 0x000fe4000fffe03f */
[----:B------:R-:W-:Y:S02]  /*c690*/  FMNMX.FTZ R3, R173, R0, !PT ;  /* 0x00000000ad037209 */ /* 0x000fe40007810000 */
[----:B------:R-:W-:Y:S02]  /*c6a0*/  USHF.R.U32.HI UR7, URZ, 0x4, UR7 ;  /* 0x000000043f077899 */ /* 0x000fe40008011607 */
[----:B------:R-:W-:Y:S02]  /*c6b0*/  FMNMX.FTZ R0, R160, R3, !PT ;  /* 0x00000003a0007209 */ /* 0x000fe40007810000 */
[----:B------:R-:W-:Y:S02]  /*c6c0*/  ULOP3.LUT UR7, UR7, 0x3fff, URZ, 0xc0, !UPT ;  /* 0x00003fff07077892 */ /* 0x000fe4000f8ec03f */
[----:B------:R-:W-:Y:S01]  /*c6d0*/  FMNMX.FTZ R3, R161, R0, !PT ;  /* 0x00000000a1037209 */ /* 0x000fe20007810000 */
[----:B------:R-:W-:-:S02]  /*c6e0*/  UISETP.GT.AND UP0, UPT, UR18, UR19, UPT ;  /* 0x000000131200728c */ /* 0x000fc4000bf04270 */
[----:B------:R-:W-:Y:S01]  /*c6f0*/  ULOP3.LUT UR7, UR7, 0x3800000, URZ, 0xfc, !UPT ;  /* 0x0380000007077892 */ /* 0x000fe2000f8efc3f */
[----:B------:R-:W-:-:S03]  /*c700*/  FMNMX.FTZ R0, R164, R3, !PT ;  /* 0x00000003a4007209 */ /* 0x000fc60007810000 */
[----:B------:R-:W-:Y:S01]  /*c710*/  UIMAD UR6, UR6, 0xa80, UR7 ;  /* 0x00000a80060678a4 */ /* 0x000fe2000f8e0207 */
[----:B------:R-:W-:Y:S02]  /*c720*/  FMNMX.FTZ R3, R165, R0, !PT ;  /* 0x00000000a5037209 */ /* 0x000fe40007810000 */
[----:B------:R-:W-:Y:S01]  /*c730*/  UMOV UR7, 0x40000040 ;  /* 0x4000004000077882 */ /* 0x000fe20000000000 */
[----:B------:R-:W-:Y:S01]  /*c740*/  UIADD3 UR10, UR6, 0x80, URZ ;  /* 0x00000080060a7890 */ /* 0x000fe2000fffe03f */
[----:B------:R-:W-:Y:S02]  /*c750*/  FMNMX.FTZ R0, R152, R3, !PT ;  /* 0x0000000398007209 */ /* 0x000fe40007810000 */
[----:B------:R-:W-:Y:S02]  /*c760*/  PLOP3.LUT P2, PT, PT, PT, UP0, 0x80, 0x0 ;  /* 0x000000000000781c */ /* 0x000fe40003f4f008 */
[----:B------:R-:W-:Y:S01]  /*c770*/  HGMMA.64x192x16.F32 R24, R200, gdesc[UR4].tnspB, R24, gsb0 ;  /* 0x42e00004c8187df0 */ /* 0x000fe20008000818 */
[----:B------:R-:W-:Y:S01]  /*c780*/  FMNMX.FTZ R3, R153, R0, !PT ;  /* 0x0000000099037209 */ /* 0x000fe20007810000 */
[----:B------:R-:W-:Y:S01]  /*c790*/  UMOV UR14, UR10 ;  /* 0x0000000a000e7c82 */ /* 0x000fe20008000000 */
[----:B------:R-:W-:-:S02]  /*c7a0*/  UIADD3 UR10, UR6, 0x100, URZ ;  /* 0x00000100060a7890 */ /* 0x000fc4000fffe03f */
        /* <DEDUP_REMOVED lines=21> */
[----:B------:R-:W0:Y:S03]  /*c900*/  LDC R0, c[0x0][0x988] ;  /* 0x00026200ff007b82 */ /* 0x000e260000000800 */
[----:B------:R-:W1:Y:S02]  /*c910*/  SHFL.BFLY PT, R3, R14, 0x1, 0x1f ;  /* 0x0c201f000e037f89 */ /* 0x000e6400000e0000 */
[----:B-1----:R-:W-:Y:S02]  /*c920*/  FMNMX.FTZ R6, R14, R3, !PT ;  /* 0x000000030e067209 */ /* 0x002fe40007810000 */
[----:B------:R-:W-:-:S03]  /*c930*/  FMNMX.FTZ R14, R170, R11, !PT ;  /* 0x0000000baa0e7209 */ /* 0x000fc60007810000 */
[----:B------:R-:W-:Y:S01]  /*c940*/  FADD.FTZ R3, -R6, R13 ;  /* 0x0000000d06037221 */ /* 0x000fe20000010100 */
[----:B------:R-:W-:-:S03]  /*c950*/  FMNMX.FTZ R7, R171, R14, !PT ;  /* 0x0000000eab077209 */ /* 0x000fc60007810000 */
[-C--:B0-----:R-:W-:Y:S01]  /*c960*/  FMUL.FTZ R2, R3, R0.reuse ;  /* 0x0000000003027220 */ /* 0x081fe20000410000 */
[----:B------:R-:W-:Y:S01]  /*c970*/  FMNMX.FTZ R14, R174, R7, !PT ;  /* 0x00000007ae0e7209 */ /* 0x000fe20007810000 */
[----:B------:R-:W-:-:S03]  /*c980*/  FMUL.FTZ R3, R6, R0 ;  /* 0x0000000006037220 */ /* 0x000fc60000410000 */
        /* <DEDUP_REMOVED lines=22> */
[----:B------:R-:W0:Y:S01]  /*caf0*/  MUFU.EX2 R13, R13 ;  /* 0x0000000d000d7308 */ /* 0x000e220000000800 */
        /* <DEDUP_REMOVED lines=16> */
[-CC-:B------:R-:W-:Y:S01]  /*cc00*/  FFMA.FTZ R200, R169, R0.reuse, -R3.reuse ;  /* 0x00000000a9c87223 */ /* 0x180fe20000010803 */
[----:B------:R-:W-:Y:S01]  /*cc10*/  FFMA.FTZ R202, R172, R0, -R3 ;  /* 0x00000000acca7223 */ /* 0x000fe20000010803 */
[----:B------:R-:W-:Y:S01]  /*cc20*/  MUFU.EX2 R153, R153 ;  /* 0x0000009900997308 */ /* 0x000fe20000000800 */
[----:B------:R-:W-:Y:S01]  /*cc30*/  FMNMX.FTZ R14, R130, R7, !PT ;  /* 0x00000007820e7209 */ /* 0x000fe20007810000 */
[----:B------:R-:W-:Y:S01]  /*cc40*/  HGMMA.64x192x16.F32 R24, R196, gdesc[UR12].tnspB, R24, gsb0 ;  /* 0x42e0000cc4187df0 */ /* 0x000fe20008000818 */
[----:B------:R-:W-:Y:S01]  /*cc50*/  UMOV UR14, UR10 ;  /* 0x0000000a000e7c82 */ /* 0x000fe20008000000 */
[----:B------:R-:W-:Y:S01]  /*cc60*/  UMOV UR15, 0x40000040 ;  /* 0x40000040000f7882 */ /* 0x000fe20000000000 */
[----:B------:R-:W-:Y:S01]  /*cc70*/  UIADD3 UR10, UR6, 0x180, URZ ;  /* 0x00000180060a7890 */ /* 0x000fe2000fffe03f */
[----:B------:R-:W-:-:S02]  /*cc80*/  FMNMX.FTZ R7, R131, R14, !PT ;  /* 0x0000000e83077209 */ /* 0x000fc40007810000 */
[----:B------:R-:W1:Y:S02]  /*cc90*/  MUFU.EX2 R200, R200 ;  /* 0x000000c800c87308 */ /* 0x000e640000000800 */
[----:B------:R-:W-:-:S04]  /*cca0*/  FMNMX.FTZ R14, R134, R7, !PT ;  /* 0x00000007860e7209 */ /* 0x000fc80007810000 */
[----:B------:R-:W-:Y:S02]  /*ccb0*/  FMNMX.FTZ R7, R135, R14, !PT ;  /* 0x0000000e87077209 */ /* 0x000fe40007810000 */
[----:B------:R-:W2:Y:S02]  /*ccc0*/  MUFU.EX2 R202, R202 ;  /* 0x000000ca00ca7308 */ /* 0x000ea40000000800 */
[----:B------:R-:W-:-:S04]  /*ccd0*/  FMNMX.FTZ R14, R122, R7, !PT ;  /* 0x000000077a0e7209 */ /* 0x000fc80007810000 */
[----:B------:R-:W-:Y:S02]  /*cce0*/  FMNMX.FTZ R7, R123, R14, !PT ;  /* 0x0000000e7b077209 */ /* 0x000fe40007810000 */
[----:B------:R-:W-:Y:S02]  /*ccf0*/  MUFU.EX2 R145, R145 ;  /* 0x0000009100917308 */ /* 0x000fe40000000800 */
[----:B------:R-:W-:-:S04]  /*cd00*/  FMNMX.FTZ R14, R126, R7, !PT ;  /* 0x000000077e0e7209 */ /* 0x000fc80007810000 */
[----:B------:R-:W-:Y:S02]  /*cd10*/  FMNMX.FTZ R14, R127, R14, !PT ;  /* 0x0000000e7f0e7209 */ /* 0x000fe40007810000 */
[----:B------:R-:W-:Y:S03]  /*cd20*/  MUFU.EX2 R149, R149 ;  /* 0x0000009500957308 */ /* 0x000fe60000000800 */
[----:B------:R-:W3:Y:S05]  /*cd30*/  SHFL.BFLY PT, R7, R14, 0x2, 0x1f ;  /* 0x0c401f000e077f89 */ /* 0x000eea00000e0000 */
[----:B------:R-:W-:Y:S08]  /*cd40*/  MUFU.EX2 R137, R137 ;  /* 0x0000008900897308 */ /* 0x000ff00000000800 */
[----:B------:R-:W-:Y:S08]  /*cd50*/  MUFU.EX2 R141, R141 ;  /* 0x0000008d008d7308 */ /* 0x000ff00000000800 */
[----:B------:R-:W-:Y:S01]  /*cd60*/  MUFU.EX2 R129, R129 ;  /* 0x0000008100817308 */ /* 0x000fe20000000800 */
[----:B---3--:R-:W-:Y:S01]  /*cd70*/  FMNMX.FTZ R20, R14, R7, !PT ;  /* 0x000000070e147209 */ /* 0x008fe20007810000 */
[-CC-:B------:R-:W-:Y:S01]  /*cd80*/  FFMA.FTZ R14, R120, R0.reuse, -R3.reuse ;  /* 0x00000000780e7223 */ /* 0x180fe20000010803 */
[----:B------:R-:W-:-:S03]  /*cd90*/  FFMA.FTZ R120, R125, R0, -R3 ;  /* 0x000000007d787223 */ /* 0x000fc60000010803 */
[----:B------:R-:W3:Y:S02]  /*cda0*/  SHFL.BFLY PT, R7, R20, 0x1, 0x1f ;  /* 0x0c201f0014077f89 */ /* 0x000ee400000e0000 */
[----:B------:R-:W-:Y:S08]  /*cdb0*/  MUFU.EX2 R133, R133 ;  /* 0x0000008500857308 */ /* 0x000ff00000000800 */
[----:B------:R-:W-:Y:S08]  /*cdc0*/  MUFU.EX2 R14, R14 ;  /* 0x0000000e000e7308 */ /* 0x000ff00000000800 */
[----:B------:R-:W-:Y:S01]  /*cdd0*/  MUFU.EX2 R121, R121 ;  /* 0x0000007900797308 */ /* 0x000fe20000000800 */
[----:B---3--:R-:W-:-:S07]  /*cde0*/  FMNMX.FTZ R7, R20, R7, !PT ;  /* 0x0000000714077209 */ /* 0x008fce0007810000 */
[----:B------:R3:W-:Y:S01]  /*cdf0*/  MUFU.EX2 R20, R124 ;  /* 0x0000007c00147308 */ /* 0x0007e20000000800 */
[----:B------:R-:W-:-:S04]  /*ce00*/  FMUL.FTZ R125, R7, R0 ;  /* 0x00000000077d7220 */ /* 0x000fc80000410000 */
[-CC-:B------:R-:W-:Y:S01]  /*ce10*/  FFMA.FTZ R22, R170, R0.reuse, -R125.reuse ;  /* 0x00000000aa167223 */ /* 0x180fe2000001087d */
[-CC-:B------:R-:W-:Y:S01]  /*ce20*/  FFMA.FTZ R201, R171, R0.reuse, -R125.reuse ;  /* 0x00000000abc97223 */ /* 0x180fe2000001087d */
[-CC-:B------:R-:W-:Y:S01]  /*ce30*/  FFMA.FTZ R203, R174, R0.reuse, -R125.reuse ;  /* 0x00000000aecb7223 */ /* 0x180fe2000001087d */
[-CC-:B------:R-:W-:Y:S01]  /*ce40*/  FFMA.FTZ R175, R175, R0.reuse, -R125.reuse ;  /* 0x00000000afaf7223 */ /* 0x180fe2000001087d */
[-CC-:B---3--:R-:W-:Y:S01]  /*ce50*/  FFMA.FTZ R124, R167, R0.reuse, -R125.reuse ;  /* 0x00000000a77c7223 */ /* 0x188fe2000001087d */
        /* <DEDUP_REMOVED lines=22> */
[-C--:B------:R-:W-:Y:S01]  /*cfc0*/  FFMA.FTZ R198, R164, R0.reuse, -R3 ;  /* 0x00000000a4c67223 */ /* 0x080fe20000010803 */
[-CC-:B------:R-:W-:Y:S01]  /*cfd0*/  FFMA.FTZ R197, R162, R0.reuse, -R125.reuse ;  /* 0x00000000a2c57223 */ /* 0x180fe2000001087d */
[----:B------:R-:W-:Y:S02]  /*cfe0*/  FFMA.FTZ R199, R166, R0, -R125 ;  /* 0x00000000a6c77223 */ /* 0x000fe4000001087d */
[----:B------:R-:W-:Y:S01]  /*cff0*/  HGMMA.64x192x16.F32 R24, R192, gdesc[UR12].tnspB, R24, gsb0 ;  /* 0x42e0000cc0187df0 */ /* 0x000fe20008000818 */
[----:B------:R-:W-:Y:S01]  /*d000*/  UMOV UR14, UR10 ;  /* 0x0000000a000e7c82 */ /* 0x000fe20008000000 */
[----:B------:R-:W-:Y:S01]  /*d010*/  UMOV UR15, 0x40000040 ;  /* 0x40000040000f7882 */ /* 0x000fe20000000000 */
[----:B------:R-:W-:Y:S01]  /*d020*/  UIADD3 UR10, UR6, 0x200, URZ ;  /* 0x00000200060a7890 */ /* 0x000fe2000fffe03f */
[----:B------:R-:W3:Y:S08]  /*d030*/  MUFU.EX2 R196, R196 ;  /* 0x000000c400c47308 */ /* 0x000ef00000000800 */
[----:B------:R-:W-:Y:S08]  /*d040*/  MUFU.EX2 R197, R197 ;  /* 0x000000c500c57308 */ /* 0x000ff00000000800 */
[----:B------:R-:W4:Y:S08]  /*d050*/  MUFU.EX2 R198, R198 ;  /* 0x000000c600c67308 */ /* 0x000f300000000800 */
        /* <DEDUP_REMOVED lines=11> */
[----:B------:R-:W-:Y:S01]  /*d110*/  MUFU.EX2 R192, R192 ;  /* 0x000000c000c07308 */ /* 0x000fe20000000800 */
[----:B------:R-:W-:-:S07]  /*d120*/  UIADD3 UR6, UR6, 0x300, URZ ;  /* 0x0000030006067890 */ /* 0x000fce000fffe03f */
[----:B------:R-:W-:Y:S08]  /*d130*/  MUFU.EX2 R193, R193 ;  /* 0x000000c100c17308 */ /* 0x000ff00000000800 */
[----:B------:R-:W-:Y:S08]  /*d140*/  MUFU.EX2 R194, R194 ;  /* 0x000000c200c27308 */ /* 0x000ff00000000800 */
[----:B------:R-:W-:Y:S01]  /*d150*/  MUFU.EX2 R195, R195 ;  /* 0x000000c300c37308 */ /* 0x000fe20000000800 */
[----:B------:R-:W-:-:S02]  /*d160*/  WARPGROUP.DEPBAR.LE gsb0, 0x0 ;  /* 0x00008000000079c5 */ /* 0x000fc40000010000 */
[----:B------:R-:W-:Y:S01]  /*d170*/  WARPGROUP.ARRIVE ;  /* 0x00000000000079c5 */ /* 0x000fe20000000000 */
[-CC-:B------:R-:W-:Y:S01]  /*d180*/  FFMA.FTZ R188, R144, R0.reuse, -R3.reuse ;  /* 0x0000000090bc7223 */ /* 0x180fe20000010803 */
[-C--:B------:R-:W-:Y:S01]  /*d190*/  FFMA.FTZ R190, R148, R0.reuse, -R3 ;  /* 0x0000000094be7223 */ /* 0x080fe20000010803 */
[----:B------:R-:W-:Y:S02]  /*d1a0*/  IMAD.U32 R144, RZ, RZ, UR61 ;  /* 0x0000003dff907e24 */ /* 0x000fe4000f8e00ff */
[-CC-:B------:R-:W-:Y:S01]  /*d1b0*/  FFMA.FTZ R189, R146, R0.reuse, -R125.reuse ;  /* 0x0000000092bd7223 */ /* 0x180fe2000001087d */
[----:B------:R-:W-:Y:S01]  /*d1c0*/  FFMA.FTZ R191, R150, R0, -R125 ;  /* 0x0000000096bf7223 */ /* 0x000fe2000001087d */
[----:B------:R-:W-:Y:S01]  /*d1d0*/  HGMMA.64x192x16.F32 R24, R184, gdesc[UR12].tnspB, R24, gsb0 ;  /* 0x42e0000cb8187df0 */ /* 0x000fe20008000818 */
[----:B------:R-:W-:Y:S01]  /*d1e0*/  UMOV UR14, UR10 ;  /* 0x0000000a000e7c82 */ /* 0x000fe20008000000 */
[----:B------:R-:W-:Y:S01]  /*d1f0*/  UMOV UR15, 0x40000040 ;  /* 0x40000040000f7882 */ /* 0x000fe20000000000 */
[----:B------:R-:W-:Y:S01]  /*d200*/  @!P1 VIADD R144, R144, 0x36840 ;  /* 0x0003684090909836 */ /* 0x000fe20000000000 */
[----:B------:R-:W-:Y:S01]  /*d210*/  MUFU.EX2 R188, R188 ;  /* 0x000000bc00bc7308 */ /* 0x000fe20000000800 */
[----:B------:R-:W-:-:S03]  /*d220*/  IMAD.U32 R148, RZ, RZ, UR11 ;  /* 0x0000000bff947e24 */ /* 0x000fc6000f8e00ff */
[----:B------:R-:W-:Y:S01]  /*d230*/  @!P1 PRMT R146, RZ, 0x654, R144 ;  /* 0x00000654ff929816 */ /* 0x000fe20000000090 */
[----:B------:R-:W-:-:S03]  /*d240*/  @!P1 VIADD R148, R148, 0x36860 ;  /* 0x0003686094949836 */ /* 0x000fc60000000000 */
[----:B------:R-:W-:Y:S02]  /*d250*/  MUFU.EX2 R189, R189 ;  /* 0x000000bd00bd7308 */ /* 0x000fe40000000800 */
[----:B------:R-:W-:-:S06]  /*d260*/  @!P1 PRMT R148, RZ, 0x654, R148 ;  /* 0x00000654ff949816 */ /* 0x000fcc0000000094 */
        /* <DEDUP_REMOVED lines=8> */
[----:B------:R-:W-:Y:S01]  /*d2f0*/  FFMA.FTZ R140, R163, R0, -R125 ;  /* 0x00000000a38c7223 */ /* 0x000fe2000001087d */
[----:B0-----:R-:W-:Y:S01]  /*d300*/  FFMA.FTZ R147, R2, R10, R13 ;  /* 0x0000000a02937223 */ /* 0x001fe2000001000d */
[----:B------:R-:W-:Y:S01]  /*d310*/  HGMMA.64x192x16.F32 R24, R180, gdesc[UR12].tnspB, R24, gsb0 ;  /* 0x42e0000cb4187df0 */ /* 0x000fe20008000818 */
[----:B------:R-:W-:Y:S01]  /*d320*/  FFMA.FTZ R185, R138, R0, -R125 ;  /* 0x000000008ab97223 */ /* 0x000fe2000001087d */
[----:B------:R-:W-:Y:S01]  /*d330*/  MUFU.EX2 R184, R184 ;  /* 0x000000b800b87308 */ /* 0x000fe20000000800 */
[C---:B-1----:R-:W-:Y:S01]  /*d340*/  FADD.FTZ R147, R200.reuse, R147 ;  /* 0x00000093c8937221 */ /* 0x042fe20000010000 */
[----:B------:R-:W-:-:S03]  /*d350*/  F2FP.F16.F32.PACK_AB R200, R200, R13 ;  /* 0x0000000dc8c8723e */ /* 0x000fc600000000ff */
[----:B--2---:R-:W-:Y:S01]  /*d360*/  FADD.FTZ R138, R202, R147 ;  /* 0x00000093ca8a7221 */ /* 0x004fe20000010000 */
[C---:B------:R-:W-:Y:S02]  /*d370*/  F2FP.F16.F32.PACK_AB R202, R15.reuse, R202 ;  /* 0x000000ca0fca723e */ /* 0x040fe400000000ff */
[----:B------:R-:W-:Y:S01]  /*d380*/  MUFU.EX2 R140, R140 ;  /* 0x0000008c008c7308 */ /* 0x000fe20000000800 */
[----:B------:R-:W-:-:S04]  /*d390*/  FADD.FTZ R147, R15, R138 ;  /* 0x0000008a0f937221 */ /* 0x000fc80000010000 */
[----:B---3--:R-:W-:Y:S01]  /*d3a0*/  FADD.FTZ R138, R196, R147 ;  /* 0x00000093c48a7221 */ /* 0x008fe20000010000 */
[C---:B------:R-:W-:Y:S02]  /*d3b0*/  F2FP.F16.F32.PACK_AB R196, R17.reuse, R196 ;  /* 0x000000c411c4723e */ /* 0x040fe400000000ff */
[----:B------:R-:W-:Y:S01]  /*d3c0*/  MUFU.EX2 R136, R136 ;  /* 0x0000008800887308 */ /* 0x000fe20000000800 */
[----:B------:R-:W-:-:S04]  /*d3d0*/  FADD.FTZ R147, R17, R138 ;  /* 0x0000008a11937221 */ /* 0x000fc80000010000 */
[----:B----4-:R-:W-:Y:S01]  /*d3e0*/  FADD.FTZ R138, R198, R147 ;  /* 0x00000093c68a7221 */ /* 0x010fe20000010000 */
[----:B------:R-:W-:Y:S02]  /*d3f0*/  F2FP.F16.F32.PACK_AB R198, R21, R198 ;  /* 0x000000c615c6723e */ /* 0x000fe400000000ff */
[----:B------:R-:W-:Y:S08]  /*d400*/  MUFU.EX2 R185, R185 ;  /* 0x000000b900b97308 */ /* 0x000ff00000000800 */
[----:B------:R-:W-:Y:S08]  /*d410*/  MUFU.EX2 R186, R186 ;  /* 0x000000ba00ba7308 */ /* 0x000ff00000000800 */
[----:B------:R-:W-:Y:S01]  /*d420*/  MUFU.EX2 R187, R142 ;  /* 0x0000008e00bb7308 */ /* 0x000fe20000000800 */
[----:B------:R-:W-:-:S02]  /*d430*/  WARPGROUP.DEPBAR.LE gsb0, 0x0 ;  /* 0x00008000000079c5 */ /* 0x000fc40000010000 */
[----:B------:R-:W-:Y:S01]  /*d440*/  WARPGROUP.ARRIVE ;  /* 0x00000000000079c5 */ /* 0x000fe20000000000 */
[-CC-:B------:R-:W-:Y:S01]  /*d450*/  FFMA.FTZ R180, R128, R0.reuse, -R3.reuse ;  /* 0x0000000080b47223 */ /* 0x180fe20000010803 */
[-C--:B------:R-:W-:Y:S01]  /*d460*/  FFMA.FTZ R182, R132, R0.reuse, -R3 ;  /* 0x0000000084b67223 */ /* 0x080fe20000010803 */
[----:B------:R-:W-:Y:S01]  /*d470*/  FADD.FTZ R3, -R7, R11 ;  /* 0x0000000b07037221 */ /* 0x000fe20000010100 */
[-CC-:B------:R-:W-:Y:S01]  /*d480*/  FFMA.FTZ R128, R155, R0.reuse, -R125.reuse ;  /* 0x000000009b807223 */ /* 0x180fe2000001087d */
[----:B------:R-:W-:Y:S01]  /*d490*/  MUFU.EX2 R11, R120 ;  /* 0x00000078000b7308 */ /* 0x000fe20000000800 */
[----:B------:R-:W-:Y:S01]  /*d4a0*/  HGMMA.64x192x16.F32 R24, R176, gdesc[UR4].tnspB, R24, gsb0 ;  /* 0x42e00004b0187df0 */ /* 0x000fe20008000818 */
[-C--:B------:R-:W-:Y:S01]  /*d4b0*/  FMUL.FTZ R3, R3, R0.reuse ;  /* 0x0000000003037220 */ /* 0x080fe20000410000 */
[-CC-:B------:R-:W-:Y:S01]  /*d4c0*/  FFMA.FTZ R132, R159, R0.reuse, -R125.reuse ;  /* 0x000000009f847223 */ /* 0x180fe2000001087d */
[----:B------:R-:W-:Y:S01]  /*d4d0*/  FFMA.FTZ R125, R127, R0, -R125 ;  /* 0x000000007f7d7223 */ /* 0x000fe2000001087d */
[----:B------:R-:W-:Y:S01]  /*d4e0*/  R2UR UR7, R8 ;  /* 0x00000000080772ca */ /* 0x000fe200000e0000 */
[----:B------:R-:W-:-:S02]  /*d4f0*/  UIADD3 UR6, UR18, -0x1, URZ ;  /* 0xffffffff12067890 */ /* 0x000fc4000fffe03f */
[----:B------:R-:W0:Y:S08]  /*d500*/  MUFU.EX2 R3, R3 ;  /* 0x0000000300037308 */ /* 0x000e300000000800 */
[----:B------:R-:W1:Y:S08]  /*d510*/  MUFU.EX2 R120, R175 ;  /* 0x000000af00787308 */ /* 0x000e700000000800 */
[----:B------:R-:W2:Y:S01]  /*d520*/  MUFU.EX2 R128, R128 ;  /* 0x0000008000807308 */ /* 0x000ea20000000800 */
[----:B0-----:R-:W-:-:S04]  /*d530*/  FFMA.FTZ R10, R3, R9, R22 ;  /* 0x00000009030a7223 */ /* 0x001fc80000010016 */
[C---:B------:R-:W-:Y:S01]  /*d540*/  FADD.FTZ R10, R201.reuse, R10 ;  /* 0x0000000ac90a7221 */ /* 0x040fe20000010000 */
[----:B------:R-:W-:Y:S02]  /*d550*/  F2FP.F16.F32.PACK_AB R201, R201, R22 ;  /* 0x00000016c9c9723e */ /* 0x000fe400000000ff */
[----:B------:R-:W0:Y:S01]  /*d560*/  MUFU.EX2 R132, R132 ;  /* 0x0000008400847308 */ /* 0x000e220000000800 */
[----:B------:R-:W-:Y:S01]  /*d570*/  FADD.FTZ R9, R203, R10 ;  /* 0x0000000acb097221 */ /* 0x000fe20000010000 */
[----:B-1----:R-:W-:-:S03]  /*d580*/  F2FP.F16.F32.PACK_AB R203, R120, R203 ;  /* 0x000000cb78cb723e */ /* 0x002fc600000000ff */
[----:B------:R-:W-:-:S03]  /*d590*/  FADD.FTZ R10, R120, R9 ;  /* 0x00000009780a7221 */ /* 0x000fc60000010000 */
[----:B------:R-:W-:Y:S01]  /*d5a0*/  MUFU.EX2 R180, R180 ;  /* 0x000000b400b47308 */ /* 0x000fe20000000800 */
[----:B------:R-:W-:Y:S01]  /*d5b0*/  FADD.FTZ R9, R197, R10 ;  /* 0x0000000ac5097221 */ /* 0x000fe20000010000 */
[----:B------:R-:W-:-:S03]  /*d5c0*/  F2FP.F16.F32.PACK_AB R197, R140, R197 ;  /* 0x000000c58cc5723e */ /* 0x000fc600000000ff */
[----:B------:R-:W-:-:S03]  /*d5d0*/  FADD.FTZ R10, R140, R9 ;  /* 0x000000098c0a7221 */ /* 0x000fc60000010000 */
[----:B------:R-:W-:Y:S01]  /*d5e0*/  MUFU.EX2 R181, R130 ;  /* 0x0000008200b57308 */ /* 0x000fe20000000800 */
[----:B------:R-:W-:Y:S01]  /*d5f0*/  FADD.FTZ R9, R199, R10 ;  /* 0x0000000ac7097221 */ /* 0x000fe20000010000 */
[----:B------:R-:W-:-:S03]  /*d600*/  F2FP.F16.F32.PACK_AB R199, R124, R199 ;  /* 0x000000c77cc7723e */ /* 0x000fc600000000ff */
[----:B------:R-:W-:-:S03]  /*d610*/  FADD.FTZ R10, R124, R9 ;  /* 0x000000097c0a7221 */ /* 0x000fc60000010000 */
[----:B------:R-:W-:Y:S01]  /*d620*/  MUFU.EX2 R182, R182 ;  /* 0x000000b600b67308 */ /* 0x000fe20000000800 */
[----:B------:R-:W-:Y:S01]  /*d630*/  FADD.FTZ R9, R193, R10 ;  /* 0x0000000ac1097221 */ /* 0x000fe20000010000 */
[----:B--2---:R-:W-:-:S03]  /*d640*/  F2FP.F16.F32.PACK_AB R193, R128, R193 ;  /* 0x000000c180c1723e */ /* 0x004fc600000000ff */
[----:B------:R-:W-:-:S03]  /*d650*/  FADD.FTZ R10, R128, R9 ;  /* 0x00000009800a7221 */ /* 0x000fc60000010000 */
[----:B------:R-:W-:Y:S01]  /*d660*/  MUFU.EX2 R183, R134 ;  /* 0x0000008600b77308 */ /* 0x000fe20000000800 */
[----:B------:R-:W-:Y:S01]  /*d670*/  FADD.FTZ R9, R195, R10 ;  /* 0x0000000ac3097221 */ /* 0x000fe20000010000 */
[----:B0-----:R-:W-:-:S03]  /*d680*/  F2FP.F16.F32.PACK_AB R195, R132, R195 ;  /* 0x000000c384c3723e */ /* 0x001fc600000000ff */
[----:B------:R-:W-:-:S03]  /*d690*/  FADD.FTZ R10, R132, R9 ;  /* 0x00000009840a7221 */ /* 0x000fc60000010000 */
[----:B------:R-:W-:Y:S01]  /*d6a0*/  MUFU.EX2 R120, R125 ;  /* 0x0000007d00787308 */ /* 0x000fe20000000800 */
[----:B------:R-:W-:Y:S01]  /*d6b0*/  FADD.FTZ R9, R189, R10 ;  /* 0x0000000abd097221 */ /* 0x000fe20000010000 */
[----:B------:R-:W-:-:S03]  /*d6c0*/  F2FP.F16.F32.PACK_AB R189, R136, R189 ;  /* 0x000000bd88bd723e */ /* 0x000fc600000000ff */
[----:B------:R-:W-:-:S04]  /*d6d0*/  FADD.FTZ R10, R136, R9 ;  /* 0x00000009880a7221 */ /* 0x000fc80000010000 */
[----:B------:R-:W-:Y:S01]  /*d6e0*/  FADD.FTZ R9, R191, R10 ;  /* 0x0000000abf097221 */ /* 0x000fe20000010000 */
[----:B------:R-:W-:-:S03]  /*d6f0*/  F2FP.F16.F32.PACK_AB R191, R144, R191 ;  /* 0x000000bf90bf723e */ /* 0x000fc600000000ff */
[----:B------:R-:W-:-:S04]  /*d700*/  FADD.FTZ R10, R144, R9 ;  /* 0x00000009900a7221 */ /* 0x000fc80000010000 */
[----:B------:R-:W-:Y:S01]  /*d710*/  FADD.FTZ R10, R185, R10 ;  /* 0x0000000ab90a7221 */ /* 0x000fe20000010000 */
[----:B------:R-:W-:Y:S02]  /*d720*/  WARPGROUP.DEPBAR.LE gsb0, 0x0 ;  /* 0x00008000000079c5 */ /* 0x000fe40000010000 */
[----:B------:R0:W-:Y:S01]  /*d730*/  @!P1 SYNCS.ARRIVE.TRANS64.RED.A1T0 RZ, [R146+URZ], RZ ;  /* 0x000000ff92ff99a7 */ /* 0x0001e2000810043f */
[----:B------:R-:W-:Y:S01]  /*d740*/  MUFU.EX2 R177, R122 ;  /* 0x0000007a00b17308 */ /* 0x000fe20000000800 */
[----:B------:R-:W-:Y:S02]  /*d750*/  F2FP.F16.F32.PACK_AB R176, R121, R14 ;  /* 0x0000000e79b0723e */ /* 0x000fe400000000ff */
[----:B------:R-:W-:Y:S01]  /*d760*/  F2FP.F16.F32.PACK_AB R178, R11, R20 ;  /* 0x000000140bb2723e */ /* 0x000fe200000000ff */
[----:B------:R1:W-:Y:S04]  /*d770*/  @!P1 SYNCS.ARRIVE.TRANS64.RED.A1T0 RZ, [R148+URZ], RZ ;  /* 0x000000ff94ff99a7 */ /* 0x0003e8000810043f */
[----:B0-----:R0:W2:Y:S08]  /*d780*/  MUFU.EX2 R146, R139 ;  /* 0x0000008b00927308 */ /* 0x0010b00000000800 */
[----:B------:R-:W3:Y:S01]  /*d790*/  MUFU.EX2 R179, R126 ;  /* 0x0000007e00b37308 */ /* 0x000ee20000000800 */
[----:B0-----:R-:W-:-:S04]  /*d7a0*/  FADD.FTZ R139, R21, R138 ;  /* 0x0000008a158b7221 */ /* 0x001fc80000010000 */
[----:B------:R-:W-:Y:S01]  /*d7b0*/  FADD.FTZ R138, R192, R139 ;  /* 0x0000008bc08a7221 */ /* 0x000fe20000010000 */
[----:B------:R-:W-:-:S03]  /*d7c0*/  F2FP.F16.F32.PACK_AB R192, R23, R192 ;  /* 0x000000c017c0723e */ /* 0x000fc600000000ff */
[----:B------:R-:W-:Y:S01]  /*d7d0*/  FADD.FTZ R127, R23, R138 ;  /* 0x0000008a177f7221 */ /* 0x000fe20000010000 */
[C---:B--2---:R-:W-:Y:S01]  /*d7e0*/  FADD.FTZ R10, R146.reuse, R10 ;  /* 0x0000000a920a7221 */ /* 0x044fe20000010000 */
        /* <DEDUP_REMOVED lines=9> */
[C---:B------:R-:W-:Y:S02]  /*d880*/  F2FP.F16.F32.PACK_AB R188, R145.reuse, R188 ;  /* 0x000000bc91bc723e */ /* 0x040fe400000000ff */
        /* <DEDUP_REMOVED lines=11> */
[C---:B------:R-:W-:Y:S01]  /*d940*/  F2FP.F16.F32.PACK_AB R184, R137.reuse, R184 ;  /* 0x000000b889b8723e */ /* 0x040fe200000000ff */
[----:B------:R-:W-:Y:S02]  /*d950*/  IMAD.MOV.U32 R13, RZ, RZ, R6 ;  /* 0x000000ffff0d7224 */ /* 0x000fe400078e0006 */
[----:B------:R-:W-:Y:S01]  /*d960*/  FADD.FTZ R9, R137, R22 ;  /* 0x0000001689097221 */ /* 0x000fe20000010000 */
[C---:B------:R-:W-:Y:S01]  /*d970*/  FADD.FTZ R10, R123.reuse, R10 ;  /* 0x0000000a7b0a7221 */ /* 0x040fe20000010000 */
[----:B------:R-:W-:-:S02]  /*d980*/  F2FP.F16.F32.PACK_AB R177, R123, R177 ;  /* 0x000000b17bb1723e */ /* 0x000fc400000000ff */
        /* <DEDUP_REMOVED lines=11> */
[----:B------:R-:W-:Y:S01]  /*da40*/  FADD.FTZ R14, R20, R9 ;  /* 0x00000009140e7221 */ /* 0x000fe20000010000 */
[----:B---3--:R-:W-:Y:S01]  /*da50*/  FADD.FTZ R9, R179, R10 ;  /* 0x0000000ab3097221 */ /* 0x008fe20000010000 */
[----:B------:R-:W-:Y:S01]  /*da60*/  IMAD.U32 R20, RZ, RZ, UR6 ;  /* 0x00000006ff147e24 */ /* 0x000fe2000f8e00ff */
[----:B------:R-:W-:Y:S01]  /*da70*/  UMOV UR6, UR60 ;  /* 0x0000003c00067c82 */ /* 0x000fe20008000000 */
[----:B------:R-:W-:Y:S01]  /*da80*/  FADD.FTZ R10, R11, R14 ;  /* 0x0000000e0b0a7221 */ /* 0x000fe20000010000 */
[----:B------:R-:W-:Y:S02]  /*da90*/  IMAD.U32 R14, RZ, RZ, UR7 ;  /* 0x00000007ff0e7e24 */ /* 0x000fe4000f8e00ff */
[C---:B------:R-:W-:Y:S01]  /*daa0*/  FADD.FTZ R9, R120.reuse, R9 ;  /* 0x0000000978097221 */ /* 0x040fe20000010000 */
[----:B------:R-:W-:Y:S01]  /*dab0*/  F2FP.F16.F32.PACK_AB R179, R120, R179 ;  /* 0x000000b378b3723e */ /* 0x000fe200000000ff */
[----:B------:R-:W-:Y:S01]  /*dac0*/  IMAD.MOV.U32 R11, RZ, RZ, R7 ;  /* 0x000000ffff0b7224 */ /* 0x000fe200078e0007 */
[----:B-1----:R-:W-:Y:S06]  /*dad0*/  @P2 BRA `(.L_x_5314) ;  /* 0xffffffc000a02947 */ /* 0x002fec000383ffff */
.L_x_5305:
        /* <DEDUP_REMOVED lines=99> */
.L_x_5315:
        /* <DEDUP_REMOVED lines=8> */
.L_x_5316:
[----:B-1----:R-:W-:Y:S05]  /*e190*/  @P2 BRA `(.L_x_5317) ;  /* 0x0000000000082947 */ /* 0x002fea0003800000 */
[----:B------:R-:W1:Y:S02]  /*e1a0*/  SYNCS.PHASECHK.TRANS64.TRYWAIT P0, [UR5+0x36850], R2 ;  /* 0x03685002ff0075a7 */ /* 0x000e640008000145 */
[----:B-1----:R-:W-:Y:S05]  /*e1b0*/  @!P0 BRA `(.L_x_5318) ;  /* 0x0000006c00f88947 */ /* 0x002fea0003800000 */
.L_x_5317:
[----:B------:R-:W-:Y:S01]  /*e1c0*/  R2UR UR4, R16 ;  /* 0x00000000100472ca */ /* 0x000fe200000e0000 */
[----:B------:R-:W-:Y:S01]  /*e1d0*/  WARPGROUP.ARRIVE ;  /* 0x00000000000079c5 */ /* 0x000fe20000000000 */
[----:B------:R-:W-:Y:S01]  /*e1e0*/  UMOV UR7, 0x40000040 ;  /* 0x4000004000077882 */ /* 0x000fe20000000000 */
[----:B-1----:R-:W1:Y:S01]  /*e1f0*/  SHFL.BFLY PT, R3, R10, 0x2, 0x1f ;  /* 0x0c401f000a037f89 */ /* 0x002e6200000e0000 */
[----:B------:R-:W-:-:S03]  /*e200*/  IMAD.U32 R11, RZ, RZ, UR5 ;  /* 0x00000005ff0b7e24 */ /* 0x000fc6000f8e00ff */
[----:B0-----:R-:W0:Y:S01]  /*e210*/  SHFL.BFLY PT, R2, R9, 0x2, 0x1f ;  /* 0x0c401f0009027f89 */ /* 0x001e2200000e0000 */
[----:B------:R-:W-:-:S05]  /*e220*/  @!P1 VIADD R11, R11, 0x36860 ;  /* 0x000368600b0b9836 */ /* 0x000fca0000000000 */
[----:B------:R-:W-:Y:S01]  /*e230*/  UIADD3 UR4, UR4, 0x400, URZ ;  /* 0x0000040004047890 */ /* 0x000fe2000fffe03f */
[----:B------:R-:W-:-:S03]  /*e240*/  @!P1 PRMT R11, RZ, 0x654, R11 ;  /* 0x00000654ff0b9816 */ /* 0x000fc6000000000b */
[----:B------:R-:W-:-:S04]  /*e250*/  USHF.R.U32.HI UR4, URZ, 0x4, UR4 ;  /* 0x000000043f047899 */ /* 0x000fc80008011604 */
[----:B------:R-:W-:-:S04]  /*e260*/  ULOP3.LUT UR4, UR4, 0x3fff, URZ, 0xc0, !UPT ;  /* 0x00003fff04047892 */ /* 0x000fc8000f8ec03f */
[----:B------:R-:W-:Y:S01]  /*e270*/  ULOP3.LUT UR4, UR4, 0x3800000, URZ, 0xfc, !UPT ;  /* 0x0380000004047892 */ /* 0x000fe2000f8efc3f */
[----:B-1----:R-:W-:-:S03]  /*e280*/  FADD.FTZ R3, R3, R10 ;  /* 0x0000000a03037221 */ /* 0x002fc60000010000 */
[----:B------:R-:W-:Y:S01]  /*e290*/  UIMAD UR60, UR60, 0xa80, UR4 ;  /* 0x00000a803c3c78a4 */ /* 0x000fe2000f8e0204 */
[----:B0-----:R-:W-:-:S03]  /*e2a0*/  FADD.FTZ R4, R2, R9 ;  /* 0x0000000902047221 */ /* 0x001fc60000010000 */
[----:B------:R-:W-:Y:S01]  /*e2b0*/  UIADD3 UR4, UR60, 0x80, URZ ;  /* 0x000000803c047890 */ /* 0x000fe2000fffe03f */
[----:B------:R-:W0:Y:S02]  /*e2c0*/  SHFL.BFLY PT, R2, R3, 0x1, 0x1f ;  /* 0x0c201f0003027f89 */ /* 0x000e2400000e0000 */
[----:B------:R-:W-:-:S06]  /*e2d0*/  UMOV UR6, UR60 ;  /* 0x0000003c00067c82 */ /* 0x000fcc0008000000 */
[----:B------:R-:W-:Y:S01]  /*e2e0*/  HGMMA.64x192x16.F32 R24, R200, gdesc[UR4].tnspB, R24, gsb0 ;  /* 0x42e00004c8187df0 */ /* 0x000fe20008000818 */
[----:B------:R-:W-:Y:S01]  /*e2f0*/  UMOV UR7, 0x40000040 ;  /* 0x4000004000077882 */ /* 0x000fe20000000000 */
[----:B------:R-:W-:Y:S01]  /*e300*/  UMOV UR6, UR4 ;  /* 0x0000000400067c82 */ /* 0x000fe20008000000 */
[----:B------:R-:W-:Y:S01]  /*e310*/  UIADD3 UR4, UR60, 0x100, URZ ;  /* 0x000001003c047890 */ /* 0x000fe2000fffe03f */
[----:B------:R-:W1:Y:S01]  /*e320*/  SHFL.BFLY PT, R5, R4, 0x1, 0x1f ;  /* 0x0c201f0004057f89 */ /* 0x000e6200000e0000 */
[----:B0-----:R-:W-:Y:S01]  /*e330*/  FADD.FTZ R12, R3, R2 ;  /* 0x00000002030c7221 */ /* 0x001fe20000010000 */
[----:B------:R-:W-:Y:S02]  /*e340*/  IMAD.MOV.U32 R3, RZ, RZ, -0x800000 ;  /* 0xff800000ff037424 */ /* 0x000fe400078e00ff */
[----:B------:R-:W-:Y:S02]  /*e350*/  IMAD.MOV.U32 R2, RZ, RZ, -0x800000 ;  /* 0xff800000ff027424 */ /* 0x000fe400078e00ff */
[----:B------:R-:W-:Y:S01]  /*e360*/  FSETP.NE.FTZ.AND P0, PT, R12, RZ, PT ;  /* 0x000000ff0c00720b */ /* 0x000fe20003f15000 */
[----:B-1----:R-:W-:Y:S01]  /*e370*/  FADD.FTZ R13, R4, R5 ;  /* 0x00000005040d7221 */ /* 0x002fe20000010000 */
[----:B------:R-:W-:-:S04]  /*e380*/  CS2R R4, SRZ ;  /* 0x0000000000047805 */ /* 0x000fc8000001ff00 */
[----:B------:R-:W-:-:S07]  /*e390*/  FSETP.NE.FTZ.AND P2, PT, R13, RZ, PT ;  /* 0x000000ff0d00720b */ /* 0x000fce0003f55000 */
[----:B------:R-:W0:Y:S01]  /*e3a0*/  @P0 MUFU.LG2 R8, R12 ;  /* 0x0000000c00080308 */ /* 0x000e220000000c00 */
[----:B------:R-:W-:-:S07]  /*e3b0*/  @P0 FMUL.FTZ R9, R0, 0.69314718246459960938 ;  /* 0x3f31721800090820 */ /* 0x000fce0000410000 */
[----:B------:R-:W1:Y:S01]  /*e3c0*/  @P2 MUFU.LG2 R10, R13 ;  /* 0x0000000d000a2308 */ /* 0x000e620000000c00 */
[----:B------:R-:W-:-:S07]  /*e3d0*/  @P2 FMUL.FTZ R15, R0, 0.69314718246459960938 ;  /* 0x3f317218000f2820 */ /* 0x000fce0000410000 */
        /* <DEDUP_REMOVED lines=137> */
.L_x_5288:
        /* <DEDUP_REMOVED lines=290> */
.L_x_5321:
[----:B------:R-:W-:Y:S05]  /*fe90*/  BSYNC B0 ;  /* 0x0000000000007941 */ /* 0x000fea0003800000 */
.L_x_5320:
[----:B------:R-:W-:Y:S01]  /*fea0*/  ISETP.GE.AND P0, PT, R18, R21, PT ;  /* 0x000000151200720c */ /* 0x000fe20003f06270 */
[----:B0--3--:R0:W2:Y:S04]  /*feb0*/  SHFL.IDX PT, R3, R6, 0x1, 0x1c1f ;  /* 0x003c1f0006037f89 */ /* 0x0090a800000e0000 */
[----:B------:R0:W3:Y:S08]  /*fec0*/  SHFL.IDX PT, R2, R0, 0x1, 0x1c1f ;  /* 0x003c1f0000027f89 */ /* 0x0000f000000e0000 */
[----:B0-----:R-:W-:Y:S05]  /*fed0*/  @P0 BRA `(.L_x_5286) ;  /* 0x0000005000100947 */ /* 0x001fea0003800000 */
        /* <DEDUP_REMOVED lines=14> */
[--C-:B-1234-:R-:W-:Y:S01]  /*ffc0*/  @!P2 IMAD.WIDE R4, R7, 0x4, R2.reuse ;  /* 0x000000040704a825 */ /* 0x11efe200078e0202 */
        /* <DEDUP_REMOVED lines=131> */
.L_x_5319:
        /* <DEDUP_REMOVED lines=62> */
.L_x_5284:
        /* <DEDUP_REMOVED lines=18> */
.L_x_5322:
[----:B------:R-:W-:Y:S01]  /*10d00*/  ULDC UR42, c[0x0][0xc50] ;  /* 0x00031400002a7ab9 */ /* 0x000fe20000000800 */
[----:B------:R-:W-:Y:S01]  /*10d10*/  UMOV UR36, UR6 ;  /* 0x0000000600247c82 */ /* 0x000fe20008000000 */
[----:B------:R-:W-:-:S11]  /*10d20*/  UISETP.NE.AND UP0, UPT, UR42, 0x1, UPT ;  /* 0x000000012a00788c */ /* 0x000fd6000bf05270 */
[----:B------:R-:W-:Y:S01]  /*10d30*/  @UP0 ULDC UR4, c[0x0][0xc54] ;  /* 0x0003150000040ab9 */ /* 0x000fe20000000800 */
[----:B------:R-:W-:Y:S01]  /*10d40*/  @UP0 ULDC UR7, c[0x0][0xc58] ;  /* 0x0003160000070ab9 */ /* 0x000fe20000000800 */
[----:B------:R-:W-:-:S04]  /*10d50*/  UIMAD.WIDE.U32 UR4, UR6, UR4, URZ ;  /* 0x00000004060472a5 */ /* 0x000fc8000f8e003f */
[----:B------:R-:W-:-:S12]  /*10d60*/  @UP0 USHF.R.U32.HI UR36, URZ, UR7, UR5 ;  /* 0x000000073f240299 */ /* 0x000fd80008011605 */
.L_x_5323:
        /* <DEDUP_REMOVED lines=14> */
[----:B------:R-:W-:Y:S02]  /*10e50*/  UISETP.NE.AND.EX UP0, UPT, UR7, URZ, UPT, UP0 ;  /* 0x0000003f0700728c */ /* 0x000fe4000bf05300 */
[----:B------:R-:W-:-:S02]  /*10e60*/  UIADD3 UR10, -UR5, 0x70, URZ ;  /* 0x00000070050a7890 */ /* 0x000fc4000fffe13f */
[----:B------:R-:W-:Y:S01]  /*10e70*/  USEL UR7, UR6, 0x1, UP0 ;  /* 0x0000000106077887 */ /* 0x000fe20008000000 */
[----:B------:R-:W-:Y:S01]  /*10e80*/  ULDC UR9, c[0x0][0x2f0] ;  /* 0x0000bc0000097ab9 */ /* 0x000fe20000000800 */
[----:B------:R-:W-:Y:S02]  /*10e90*/  UMOV UR41, URZ ;  /* 0x0000003f00297c82 */ /* 0x000fe40008000000 */
[----:B------:R-:W-:Y:S02]  /*10ea0*/  UIMAD UR10, UR7, UR9, UR10 ;  /* 0x00000009070a72a4 */ /* 0x000fe4000f8e020a */
[----:B0-----:R-:W-:-:S03]  /*10eb0*/  ULEA UR8, UR4, 0x7f, 0x7 ;  /* 0x0000007f04087891 */ /* 0x001fc6000f8e383f */
[----:B------:R-:W-:Y:S02]  /*10ec0*/  @UP1 ULDC UR4, c[0x0][0x44c] ;  /* 0x0001130000041ab9 */ /* 0x000fe40000000800 */
[----:B------:R-:W-:Y:S02]  /*10ed0*/  UIMAD.WIDE.U32 UR4, UR8, UR4, URZ ;  /* 0x00000004080472a5 */ /* 0x000fe4000f8e003f */
[----:B------:R-:W-:Y:S01]  /*10ee0*/  UMOV UR6, UR8 ;  /* 0x0000000800067c82 */ /* 0x000fe20008000000 */
[----:B------:R-:W-:Y:S02]  /*10ef0*/  @UP1 ULDC UR8, c[0x0][0x450] ;  /* 0x0001140000081ab9 */ /* 0x000fe40000000800 */
[----:B------:R-:W-:Y:S02]  /*10f00*/  @UP1 USHF.R.U32.HI UR6, URZ, UR8, UR5 ;  /* 0x000000083f061299 */ /* 0x000fe40008011605 */
[----:B------:R-:W-:Y:S02]  /*10f10*/  UIMAD UR5, UR7, UR9, 0x6f ;  /* 0x0000006f070574a4 */ /* 0x000fe4000f8e0209 */
[----:B------:R-:W-:Y:S01]  /*10f20*/  UIADD3 UR7, UR10, UR6, URZ ;  /* 0x000000060a077290 */ /* 0x000fe2000fffe03f */
[----:B------:R-:W-:-:S02]  /*10f30*/  UMOV UR4, URZ ;  /* 0x0000003f00047c82 */ /* 0x000fc40008000000 */
[----:B------:R-:W-:Y:S01]  /*10f40*/  UMOV UR6, URZ ;  /* 0x0000003f00067c82 */ /* 0x000fe20008000000 */
[----:B------:R-:W-:Y:S02]  /*10f50*/  UIMAD.WIDE UR4, UR5, -0x6db6db6d, UR4 ;  /* 0x92492493050478a5 */ /* 0x000fe4000f8e0204 */
[----:B------:R-:W-:Y:S02]  /*10f60*/  UIMAD.WIDE UR6, UR7, -0x6db6db6d, UR6 ;  /* 0x92492493070678a5 */ /* 0x000fe4000f8e0206 */
[----:B------:R-:W-:Y:S02]  /*10f70*/  USHF.R.U32.HI UR8, URZ, 0x1f, UR5 ;  /* 0x0000001f3f087899 */ /* 0x000fe40008011605 */
[----:B------:R-:W-:Y:S02]  /*10f80*/  USHF.R.U32.HI UR4, URZ, 0x1f, UR7 ;  /* 0x0000001f3f047899 */ /* 0x000fe40008011607 */
[----:B------:R-:W-:Y:S02]  /*10f90*/  ULEA.HI.SX32 UR8, UR5, UR8, 0x1a ;  /* 0x0000000805087291 */ /* 0x000fe4000f8fd23f */
[----:B------:R-:W-:-:S02]  /*10fa0*/  ULEA.HI.SX32 UR4, UR7, UR4, 0x1a ;  /* 0x0000000407047291 */ /* 0x000fc4000f8fd23f */
[----:B------:R-:W-:Y:S02]  /*10fb0*/  USHF.R.U32.HI UR10, URZ, 0x10, UR42 ;  /* 0x000000103f0a7899 */ /* 0x000fe4000801162a */
[----:B------:R-:W-:Y:S02]  /*10fc0*/  UISETP.LT.AND UP0, UPT, UR8, UR4, UPT ;  /* 0x000000040800728c */ /* 0x000fe4000bf01270 */
[----:B------:R-:W-:Y:S02]  /*10fd0*/  ULOP3.LUT UR42, UR42, 0xffff, URZ, 0xc0, !UPT ;  /* 0x0000ffff2a2a7892 */ /* 0x000fe4000f8ec03f */
[----:B------:R-:W-:Y:S02]  /*10fe0*/  USEL UR39, UR8, UR4, UP0 ;  /* 0x0000000408277287 */ /* 0x000fe40008000000 */
[----:B------:R-:W-:Y:S02]  /*10ff0*/  UISETP.NE.AND UP0, UPT, UR10, URZ, UPT ;  /* 0x0000003f0a00728c */ /* 0x000fe4000bf05270 */
[----:B------:R-:W-:-:S06]  /*11000*/  UISETP.GE.AND UP1, UPT, UR39, 0x1, UPT ;  /* 0x000000012700788c */ /* 0x000fcc000bf26270 */
[----:B------:R-:W-:-:S03]  /*11010*/  PLOP3.LUT P0, PT, PT, PT, UP1, 0x80, 0x0 ;  /* 0x000000000000781c */ /* 0x000fc60003f0f018 */
[----:B------:R-:W-:-:S10]  /*11020*/  @!UP0 ULDC UR10, c[0x0][0x9f0] ;  /* 0x00027c00000a8ab9 */ /* 0x000fd40000000800 */
[----:B------:R-:W-:Y:S05]  /*11030*/  @!P0 BRA `(.L_x_5325) ;  /* 0x0000000000848947 */ /* 0x000fea0003800000 */
[----:B------:R-:W-:Y:S01]  /*11040*/  IMAD.U32 R3, RZ, RZ, UR10 ;  /* 0x0000000aff037e24 */ /* 0x000fe2000f8e00ff */
[----:B------:R-:W-:Y:S01]  /*11050*/  UIADD3 UR6, UR10, -0x1, UR39 ;  /* 0xffffffff0a067890 */ /* 0x000fe2000fffe027 */
[----:B------:R-:W-:-:S03]  /*11060*/  UMOV UR4, URZ ;  /* 0x0000003f00047c82 */ /* 0x000fc60008000000 */
        /* <DEDUP_REMOVED lines=30> */
.L_x_5325:
[----:B------:R-:W-:Y:S01]  /*11250*/  UIMAD UR40, UR42, UR41, URZ ;  /* 0x000000292a2872a4 */ /* 0x000fe2000f8e023f */
[----:B------:R-:W-:-:S05]  /*11260*/  IMAD.U32 R0, RZ, RZ, UR39 ;  /* 0x00000027ff007e24 */ /* 0x000fca000f8e00ff */
        /* <DEDUP_REMOVED lines=30> */
.L_x_5326:
        /* <DEDUP_REMOVED lines=20> */
.L_x_5328:
        /* <DEDUP_REMOVED lines=15> */
.L_x_5327:
        /* <DEDUP_REMOVED lines=21> */
.L_x_5413:
        /* <DEDUP_REMOVED lines=8> */
.L_x_5416:
        /* <DEDUP_REMOVED lines=22> */
.L_x_5332:
[----:B0-----:R-:W-:Y:S01]  /*119b0*/  IMAD.MOV.U32 R0, RZ, RZ, 0x1 ;  /* 0x00000001ff007424 */ /* 0x001fe200078e00ff */
[----:B------:R-:W1:Y:S04]  /*119c0*/  S2R R8, SR_TID.X ;  /* 0x0000000000087919 */ /* 0x000e680000002100 */
[----:B------:R-:W-:-:S04]  /*119d0*/  SHF.L.U32 R0, R0, 0x1f, RZ ;  /* 0x0000001f00007819 */ /* 0x000fc800000006ff */
[----:B------:R-:W0:Y:S01]  /*119e0*/  SYNCS.PHASECHK.TRANS64.TRYWAIT P0, [UR38+0x36840], R0 ;  /* 0x03684000ff0075a7 */ /* 0x000e220008000166 */
[----:B-1----:R-:W-:-:S04]  /*119f0*/  LOP3.LUT R2, R8, 0x7f, RZ, 0xc0, !PT ;  /* 0x0000007f08027812 */ /* 0x002fc800078ec0ff */
[----:B------:R-:W-:Y:S01]  /*11a00*/  ISETP.NE.AND P1, PT, R2, RZ, PT ;  /* 0x000000ff0200720c */ /* 0x000fe20003f25270 */
[----:B0-----:R-:W-:-:S12]  /*11a10*/  @!P0 BRA `(.L_x_5333) ;  /* 0x0000003800388947 */ /* 0x001fd80003800000 */
.L_x_5417:
[----:B------:R-:W-:Y:S05]  /*11a20*/  @P1 BRA `(.L_x_5334) ;  /* 0x0000000000181947 */ /* 0x000fea0003800000 */
[----:B------:R-:W1:Y:S01]  /*11a30*/  S2R R2, SR_TID.X ;  /* 0x0000000000027919 */ /* 0x000e620000002100 */
[----:B0-----:R-:W-:-:S04]  /*11a40*/  IMAD.MOV.U32 R0, RZ, RZ, 0xa800 ;  /* 0x0000a800ff007424 */ /* 0x001fc800078e00ff */
[----:B------:R2:W-:Y:S01]  /*11a50*/  SYNCS.ARRIVE.TRANS64 RZ, [UR38+0x36830], R0 ;  /* 0x03683000ffff79a7 */ /* 0x0005e20008000026 */
[----:B-1----:R-:W-:-:S13]  /*11a60*/  LOP3.LUT P0, RZ, R2, 0x1f, RZ, 0xc0, !PT ;  /* 0x0000001f02ff7812 */ /* 0x002fda000780c0ff */
[----:B--2---:R-:W-:Y:S05]  /*11a70*/  @!P0 BRA `(.L_x_5334) ;  /* 0x0000000000048947 */ /* 0x004fea0003800000 */
[----:B------:R-:W-:Y:S01]  /*11a80*/  BPT.TRAP 0x1 ;  /* 0x000000040000795c */ /* 0x000fe20000300000 */
.L_x_5334:
        /* <DEDUP_REMOVED lines=28> */
[----:B------:R1:W-:Y:S01]  /*11c50*/  UTMALDG.4D [UR24], [UR4], desc[UR6] ;  /* 0x00000618040075b4 */ /* 0x0003e20008019000 */
[----:B------:R1:W-:Y:S02]  /*11c60*/  UTMALDG.4D [UR16], [UR4], desc[UR6] ;  /* 0x00000610040075b4 */ /* 0x0003e40008019000 */
[----:B-1----:R-:W-:Y:S01]  /*11c70*/  NOP ;  /* 0x0000000000007918 */ /* 0x002fe20000000000 */
.L_x_5330:
        /* <DEDUP_REMOVED lines=22> */
.L_x_5335:
[----:B------:R-:W1:Y:S01]  /*11de0*/  LDC R6, c[0x0][0x448] ;  /* 0x00011200ff067b82 */ /* 0x000e620000000800 */
[----:B------:R-:W2:Y:S01]  /*11df0*/  S2R R14, SR_TID.X ;  /* 0x00000000000e7919 */ /* 0x000ea20000002100 */
[----:B------:R-:W-:Y:S01]  /*11e00*/  USHF.R.S32.HI UR6, URZ, 0x1f, UR36 ;  /* 0x0000001f3f067899 */ /* 0x000fe20008011424 */
[----:B------:R-:W-:Y:S01]  /*11e10*/  ULDC.64 UR8, c[0x0][0x2d8] ;  /* 0x0000b60000087ab9 */ /* 0x000fe20000000a00 */
[----:B------:R-:W3:Y:S02]  /*11e20*/  S2R R15, SR_CTAID.Z ;  /* 0x00000000000f7919 */ /* 0x000ee40000002700 */
[----:B------:R-:W-:Y:S02]  /*11e30*/  UIMAD UR6, UR6, UR8, URZ ;  /* 0x00000008060672a4 */ /* 0x000fe4000f8e023f */
[----:B------:R-:W4:Y:S01]  /*11e40*/  LDC.64 R2, c[0x0][0x2e0] ;  /* 0x0000b800ff027b82 */ /* 0x000f220000000a00 */
[----:B------:R-:W5:Y:S01]  /*11e50*/  S2R R11, SR_CTAID.X ;  /* 0x00000000000b7919 */ /* 0x000f620000002500 */
[----:B------:R-:W-:-:S02]  /*11e60*/  UIMAD.WIDE.U32 UR4, UR36, UR8, URZ ;  /* 0x00000008240472a5 */ /* 0x000fc4000f8e003f */
[----:B------:R-:W-:-:S04]  /*11e70*/  UIMAD UR6, UR36, UR9, UR6 ;  /* 0x00000009240672a4 */ /* 0x000fc8000f8e0206 */
[----:B------:R-:W-:Y:S01]  /*11e80*/  UIADD3 UR5, UR5, UR6, URZ ;  /* 0x0000000605057290 */ /* 0x000fe2000fffe03f */
[----:B-1----:R-:W-:Y:S02]  /*11e90*/  ISETP.NE.AND P0, PT, R6, 0x1, PT ;  /* 0x000000010600780c */ /* 0x002fe40003f05270 */
[C---:B--2---:R-:W-:Y:S01]  /*11ea0*/  LOP3.LUT R12, R14.reuse, 0x7f, RZ, 0xc0, !PT ;  /* 0x0000007f0e0c7812 */ /* 0x044fe200078ec0ff */
[----:B------:R-:W-:-:S10]  /*11eb0*/  IMAD.SHL.U32 R13, R14, 0x10, RZ ;  /* 0x000000100e0d7824 */ /* 0x000fd400078e00ff */
[----:B------:R-:W1:Y:S01]  /*11ec0*/  @P0 LDC R9, c[0x0][0x44c] ;  /* 0x00011300ff090b82 */ /* 0x000e620000000800 */
[----:B------:R-:W-:Y:S02]  /*11ed0*/  SHF.R.U32.HI R8, RZ, 0x3, R12 ;  /* 0x00000003ff087819 */ /* 0x000fe4000001160c */
[----:B---3--:R-:W-:Y:S02]  /*11ee0*/  SHF.R.S32.HI R5, RZ, 0x1f, R15 ;  /* 0x0000001fff057819 */ /* 0x008fe4000001140f */
[----:B0-----:R-:W-:-:S03]  /*11ef0*/  LOP3.LUT R0, R8, 0x70, R13, 0xf8, !PT ;  /* 0x0000007008007812 */ /* 0x001fc600078ef80d */
[----:B------:R-:W0:Y:S01]  /*11f00*/  @P0 LDC R7, c[0x0][0x450] ;  /* 0x00011400ff070b82 */ /* 0x000e220000000800 */
[-C--:B----4-:R-:W-:Y:S02]  /*11f10*/  IMAD R4, R5, R2.reuse, RZ ;  /* 0x0000000205047224 */ /* 0x090fe400078e02ff */
[----:B-----5:R-:W-:Y:S02]  /*11f20*/  IMAD R0, R11, 0x80, R0 ;  /* 0x000000800b007824 */ /* 0x020fe400078e0200 */
[C---:B------:R-:W-:Y:S02]  /*11f30*/  IMAD R5, R15.reuse, R3, R4 ;  /* 0x000000030f057224 */ /* 0x040fe400078e0204 */
[----:B------:R-:W-:Y:S02]  /*11f40*/  IMAD.MOV.U32 R4, RZ, RZ, R0 ;  /* 0x000000ffff047224 */ /* 0x000fe400078e0000 */
[----:B------:R-:W-:Y:S01]  /*11f50*/  IMAD.WIDE.U32 R2, R15, R2, UR4 ;  /* 0x000000040f027e25 */ /* 0x000fe2000f8e0002 */
[----:B------:R-:W-:-:S03]  /*11f60*/  ULDC.64 UR4, c[0x0][0x2d0] ;  /* 0x0000b40000047ab9 */ /* 0x000fc60000000a00 */
[----:B------:R-:W-:Y:S02]  /*11f70*/  IMAD.IADD R3, R3, 0x1, R5 ;  /* 0x0000000103037824 */ /* 0x000fe400078e0205 */
[----:B-1----:R-:W-:-:S04]  /*11f80*/  @P0 IMAD.HI.U32 R10, R0, R9, RZ ;  /* 0x00000009000a0227 */ /* 0x002fc800078e00ff */
[----:B------:R-:W-:Y:S01]  /*11f90*/  IMAD.SHL.U32 R9, R12, 0x8, RZ ;  /* 0x000000080c097824 */ /* 0x000fe200078e00ff */
        /* <DEDUP_REMOVED lines=33> */
[----:B------:R-:W-:Y:S01]  /*121b0*/  IMAD R8, R11, 0x80, R8 ;  /* 0x000000800b087824 */ /* 0x000fe200078e0208 */
        /* <DEDUP_REMOVED lines=10> */
[----:B------:R-:W-:-:S05]  /*12260*/  @!P3 IMAD.WIDE.U32 R2, R10, 0x2, R2 ;  /* 0x000000020a02b825 */ /* 0x000fca00078e0002 */
[----:B------:R-:W-:Y:S04]  /*12270*/  @!P3 LDGSTS.E.BYPASS.LTC128B.128 [R21+0x15400], desc[UR6][R2.64], !P2 ;  /* 0x154000000215bfae */ /* 0x000fe8000d101d46 */
[----:B------:R-:W-:Y:S04]  /*12280*/  @!P3 LDGSTS.E.BYPASS.LTC128B.128 [R21+0x19400], desc[UR6][R2.64+0x80], !P0 ;  /* 0x194000800215bfae */ /* 0x000fe8000c101d46 */
[----:B------:R1:W-:Y:S01]  /*12290*/  @!P3 LDGSTS.E.BYPASS.LTC128B.128 [R21+0x1d400], desc[UR6][R2.64+0x100], !P1 ;  /* 0x1d4001000215bfae */ /* 0x0003e2000c901d46 */
[----:B------:R-:W-:Y:S01]  /*122a0*/  ISETP.GE.AND P3, PT, R5, R6, PT ;  /* 0x000000060500720c */ /* 0x000fe20003f66270 */
[----:B--2---:R-:W-:-:S02]  /*122b0*/  IMAD.MOV.U32 R5, RZ, RZ, R4 ;  /* 0x000000ffff057224 */ /* 0x004fc400078e0004 */
[----:B0-----:R-:W-:Y:S02]  /*122c0*/  IMAD.MOV.U32 R4, RZ, RZ, R14 ;  /* 0x000000ffff047224 */ /* 0x001fe400078e000e */
[----:B------:R-:W-:Y:S01]  /*122d0*/  SHFL.IDX PT, R14, R0, 0x2, 0x181f ;  /* 0x00581f00000e7f89 */ /* 0x000fe200000e0000 */
[----:B-1----:R-:W-:-:S07]  /*122e0*/  VIADD R3, R8, 0x20 ;  /* 0x0000002008037836 */ /* 0x002fce0000000000 */
        /* <DEDUP_REMOVED lines=60> */
.L_x_5434:
        /* <DEDUP_REMOVED lines=15> */
.L_x_5338:
[----:B------:R-:W-:Y:S05]  /*127a0*/  BSYNC B0 ;  /* 0x0000000000007941 */ /* 0x000fea0003800000 */
.L_x_5337:
        /* <DEDUP_REMOVED lines=12> */
.L_x_5435:
[----:B0-----:R-:W-:Y:S02]  /*12870*/  IMAD.MOV.U32 R9, RZ, RZ, 0x1 ;  /* 0x00000001ff097424 */ /* 0x001fe400078e00ff */
[----:B------:R-:W-:Y:S01]  /*12880*/  IMAD.MOV.U32 R8, RZ, RZ, RZ ;  /* 0x000000ffff087224 */ /* 0x000fe200078e00ff */
[----:B------:R-:W-:Y:S06]  /*12890*/  @!P1 BRA `(.L_x_5340) ;  /* 0x0000001c00a89947 */ /* 0x000fec0003800000 */
[----:B------:R-:W-:Y:S01]  /*128a0*/  UIADD3 UR4, UR42, 0x1, URZ ;  /* 0x000000012a047890 */ /* 0x000fe2000fffe03f */
[----:B-1----:R-:W-:Y:S01]  /*128b0*/  LOP3.LUT R2, RZ, UR40, RZ, 0x33, !PT ;  /* 0x00000028ff027c12 */ /* 0x002fe2000f8e33ff */
        /* <DEDUP_REMOVED lines=22> */
[----:B------:R-:W-:-:S07]  /*12a20*/  IMAD.U32 R7, RZ, RZ, UR4 ;  /* 0x00000004ff077e24 */ /* 0x000fce000f8e00ff */
.L_x_5376:
        /* <DEDUP_REMOVED lines=29> */
.L_x_5344:
[----:B------:R-:W1:Y:S01]  /*12c00*/  S2R R2, SR_TID.X ;  /* 0x0000000000027919 */ /* 0x000e620000002100 */
[----:B------:R-:W-:Y:S01]  /*12c10*/  BSSY B2, `(.L_x_5345) ;  /* 0x0000006000027945 */ /* 0x000fe20003800000 */
[----:B-1----:R-:W-:Y:S02]  /*12c20*/  LOP3.LUT R3, R2, 0x7f, RZ, 0xc0, !PT ;  /* 0x0000007f02037812 */ /* 0x002fe400078ec0ff */
[----:B------:R-:W-:Y:S02]  /*12c30*/  SHF.L.U32 R2, R6, 0x1f, RZ ;  /* 0x0000001f06027819 */ /* 0x000fe400000006ff */
[----:B------:R-:W-:Y:S02]  /*12c40*/  ISETP.NE.AND P2, PT, R3, RZ, PT ;  /* 0x000000ff0300720c */ /* 0x000fe40003f45270 */
[----:B------:R-:W1:Y:S02]  /*12c50*/  SYNCS.PHASECHK.TRANS64.TRYWAIT P0, [UR38+0x36848], R2 ;  /* 0x03684802ff0075a7 */ /* 0x000e640008000166 */
[----:B-1----:R-:W-:Y:S09]  /*12c60*/  @!P0 BRA `(.L_x_5346) ;  /* 0x0000003000948947 */ /* 0x002ff20003800000 */
.L_x_5436:
[----:B------:R-:W-:Y:S05]  /*12c70*/  BSYNC B2 ;  /* 0x0000000000027941 */ /* 0x000fea0003800000 */
.L_x_5345:
[----:B------:R-:W-:Y:S04]  /*12c80*/  BSSY B2, `(.L_x_5347) ;  /* 0x0000007000027945 */ /* 0x000fe80003800000 */
[----:B------:R-:W-:Y:S05]  /*12c90*/  @P2 BRA `(.L_x_5348) ;  /* 0x0000000000142947 */ /* 0x000fea0003800000 */
[----:B------:R-:W-:Y:S01]  /*12ca0*/  ISETP.NE.AND P0, PT, R10, RZ, PT ;  /* 0x000000ff0a00720c */ /* 0x000fe20003f05270 */
[----:B-1----:R-:W-:-:S04]  /*12cb0*/  IMAD.MOV.U32 R3, RZ, RZ, 0xa800 ;  /* 0x0000a800ff037424 */ /* 0x002fc800078e00ff */
[----:B------:R2:W-:Y:S08]  /*12cc0*/  SYNCS.ARRIVE.TRANS64 RZ, [UR38+0x36838], R3 ;  /* 0x03683803ffff79a7 */ /* 0x0005f00008000026 */
[----:B--2---:R-:W-:Y:S05]  /*12cd0*/  @!P0 BRA `(.L_x_5348) ;  /* 0x0000000000048947 */ /* 0x004fea0003800000 */
[----:B------:R-:W-:Y:S01]  /*12ce0*/  BPT.TRAP 0x1 ;  /* 0x000000040000795c */ /* 0x000fe20000300000 */
.L_x_5348:
[----:B------:R-:W-:Y:S05]  /*12cf0*/  BSYNC B2 ;  /* 0x0000000000027941 */ /* 0x000fea0003800000 */
.L_x_5347:
        /* <DEDUP_REMOVED lines=11> */
.L_x_5349:
        /* <DEDUP_REMOVED lines=13> */
.L_x_5350:
        /* <DEDUP_REMOVED lines=15> */
.L_x_5351:
        /* <DEDUP_REMOVED lines=12> */
.L_x_5437:
[----:B------:R-:W-:Y:S05]  /*13030*/  BSYNC B2 ;  /* 0x0000000000027941 */ /* 0x000fea0003800000 */
.L_x_5352:
        /* <DEDUP_REMOVED lines=9> */
.L_x_5355:
[----:B------:R-:W-:Y:S05]  /*130d0*/  BSYNC B2 ;  /* 0x0000000000027941 */ /* 0x000fea0003800000 */
.L_x_5354:
        /* <DEDUP_REMOVED lines=10> */
.L_x_5356:
        /* <DEDUP_REMOVED lines=13> */
.L_x_5357:
        /* <DEDUP_REMOVED lines=13> */
.L_x_5358:
        /* <DEDUP_REMOVED lines=10> */
.L_x_5343:
[----:B------:R-:W-:Y:S05]  /*133c0*/  BSYNC B1 ;  /* 0x0000000000017941 */ /* 0x000fea0003800000 */
.L_x_5342:
        /* <DEDUP_REMOVED lines=28> */
.L_x_5361:
[----:B------:R-:W1:Y:S01]  /*13590*/  S2R R2, SR_TID.X ;  /* 0x0000000000027919 */ /* 0x000e620000002100 */
[----:B------:R-:W-:Y:S01]  /*135a0*/  BSSY B2, `(.L_x_5362) ;  /* 0x0000006000027945 */ /* 0x000fe20003800000 */
[----:B-1----:R-:W-:Y:S02]  /*135b0*/  LOP3.LUT R3, R2, 0x7f, RZ, 0xc0, !PT ;  /* 0x0000007f02037812 */ /* 0x002fe400078ec0ff */
[----:B------:R-:W-:Y:S02]  /*135c0*/  SHF.L.U32 R2, R9, 0x1f, RZ ;  /* 0x0000001f09027819 */ /* 0x000fe400000006ff */
[----:B------:R-:W-:Y:S02]  /*135d0*/  ISETP.NE.AND P2, PT, R3, RZ, PT ;  /* 0x000000ff0300720c */ /* 0x000fe40003f45270 */
[----:B------:R-:W1:Y:S02]  /*135e0*/  SYNCS.PHASECHK.TRANS64.TRYWAIT P0, [UR38+0x36840], R2 ;  /* 0x03684002ff0075a7 */ /* 0x000e640008000166 */
[----:B-1----:R-:W-:Y:S09]  /*135f0*/  @!P0 BRA `(.L_x_5363) ;  /* 0x0000002800608947 */ /* 0x002ff20003800000 */
.L_x_5438:
[----:B------:R-:W-:Y:S05]  /*13600*/  BSYNC B2 ;  /* 0x0000000000027941 */ /* 0x000fea0003800000 */
.L_x_5362:
[----:B------:R-:W-:Y:S04]  /*13610*/  BSSY B2, `(.L_x_5364) ;  /* 0x0000007000027945 */ /* 0x000fe80003800000 */
[----:B------:R-:W-:Y:S05]  /*13620*/  @P2 BRA `(.L_x_5365) ;  /* 0x0000000000142947 */ /* 0x000fea0003800000 */
[----:B------:R-:W-:Y:S01]  /*13630*/  ISETP.NE.AND P0, PT, R10, RZ, PT ;  /* 0x000000ff0a00720c */ /* 0x000fe20003f05270 */
[----:B-1----:R-:W-:-:S04]  /*13640*/  IMAD.MOV.U32 R2, RZ, RZ, 0xa800 ;  /* 0x0000a800ff027424 */ /* 0x002fc800078e00ff */
[----:B------:R2:W-:Y:S08]  /*13650*/  SYNCS.ARRIVE.TRANS64 RZ, [UR38+0x36830], R2 ;  /* 0x03683002ffff79a7 */ /* 0x0005f00008000026 */
[----:B--2---:R-:W-:Y:S05]  /*13660*/  @!P0 BRA `(.L_x_5365) ;  /* 0x0000000000048947 */ /* 0x004fea0003800000 */
[----:B------:R-:W-:Y:S01]  /*13670*/  BPT.TRAP 0x1 ;  /* 0x000000040000795c */ /* 0x000fe20000300000 */
.L_x_5365:
[----:B------:R-:W-:Y:S05]  /*13680*/  BSYNC B2 ;  /* 0x0000000000027941 */ /* 0x000fea0003800000 */
.L_x_5364:
        /* <DEDUP_REMOVED lines=11> */
.L_x_5366:
        /* <DEDUP_REMOVED lines=14> */
.L_x_5367:
        /* <DEDUP_REMOVED lines=14> */
.L_x_5368:
        /* <DEDUP_REMOVED lines=12> */
.L_x_5439:
[----:B------:R-:W-:Y:S05]  /*139c0*/  BSYNC B2 ;  /* 0x0000000000027941 */ /* 0x000fea0003800000 */
.L_x_5369:
        /* <DEDUP_REMOVED lines=9> */
.L_x_5372:
[----:B------:R-:W-:Y:S05]  /*13a60*/  BSYNC B2 ;  /* 0x0000000000027941 */ /* 0x000fea0003800000 */
.L_x_5371:
        /* <DEDUP_REMOVED lines=10> */
.L_x_5373:
        /* <DEDUP_REMOVED lines=13> */
.L_x_5374:
        /* <DEDUP_REMOVED lines=13> */
.L_x_5375:
        /* <DEDUP_REMOVED lines=10> */
.L_x_5360:
[----:B------:R-:W-:Y:S05]  /*13d50*/  BSYNC B1 ;  /* 0x0000000000017941 */ /* 0x000fea0003800000 */
.L_x_5359:
[----:B------:R-:W-:Y:S02]  /*13d60*/  VIADD R0, R0, 0xfffffffe ;  /* 0xfffffffe00007836 */ /* 0x000fe40000000000 */
[----:B------:R-:W-:Y:S01]  /*13d70*/  IMAD.MOV.U32 R6, RZ, RZ, R9 ;  /* 0x000000ffff067224 */ /* 0x000fe200078e0009 */
[----:B------:R-:W-:Y:S06]  /*13d80*/  @P1 BRA `(.L_x_5376) ;  /* 0xffffffec00281947 */ /* 0x000fec000383ffff */
[----:B------:R-:W-:Y:S05]  /*13d90*/  BSYNC B0 ;  /* 0x0000000000007941 */ /* 0x000fea0003800000 */
.L_x_5341:
        /* <DEDUP_REMOVED lines=30> */
.L_x_5378:
[----:B------:R-:W1:Y:S01]  /*13f80*/  S2R R2, SR_TID.X ;  /* 0x0000000000027919 */ /* 0x000e620000002100 */
[----:B------:R-:W-:Y:S01]  /*13f90*/  BSSY B1, `(.L_x_5379) ;  /* 0x0000006000017945 */ /* 0x000fe20003800000 */
[----:B-1----:R-:W-:Y:S02]  /*13fa0*/  LOP3.LUT R3, R2, 0x7f, RZ, 0xc0, !PT ;  /* 0x0000007f02037812 */ /* 0x002fe400078ec0ff */
[----:B------:R-:W-:Y:S02]  /*13fb0*/  SHF.L.U32 R2, R9, 0x1f, RZ ;  /* 0x0000001f09027819 */ /* 0x000fe400000006ff */
[----:B------:R-:W-:Y:S02]  /*13fc0*/  ISETP.NE.AND P1, PT, R3, RZ, PT ;  /* 0x000000ff0300720c */ /* 0x000fe40003f25270 */
[----:B------:R-:W1:Y:S02]  /*13fd0*/  SYNCS.PHASECHK.TRANS64.TRYWAIT P0, [UR38+0x36848], R2 ;  /* 0x03684802ff0075a7 */ /* 0x000e640008000166 */
[----:B-1----:R-:W-:Y:S09]  /*13fe0*/  @!P0 BRA `(.L_x_5380) ;  /* 0x0000002000148947 */ /* 0x002ff20003800000 */
.L_x_5440:
[----:B------:R-:W-:Y:S05]  /*13ff0*/  BSYNC B1 ;  /* 0x0000000000017941 */ /* 0x000fea0003800000 */
.L_x_5379:
[----:B------:R-:W-:Y:S04]  /*14000*/  BSSY B1, `(.L_x_5381) ;  /* 0x0000007000017945 */ /* 0x000fe80003800000 */
[----:B------:R-:W-:Y:S05]  /*14010*/  @P1 BRA `(.L_x_5382) ;  /* 0x0000000000141947 */ /* 0x000fea0003800000 */
[----:B------:R-:W-:Y:S01]  /*14020*/  ISETP.NE.AND P0, PT, R10, RZ, PT ;  /* 0x000000ff0a00720c */ /* 0x000fe20003f05270 */
[----:B-1----:R-:W-:-:S04]  /*14030*/  IMAD.MOV.U32 R3, RZ, RZ, 0xa800 ;  /* 0x0000a800ff037424 */ /* 0x002fc800078e00ff */
[----:B------:R2:W-:Y:S08]  /*14040*/  SYNCS.ARRIVE.TRANS64 RZ, [UR38+0x36838], R3 ;  /* 0x03683803ffff79a7 */ /* 0x0005f00008000026 */
[----:B--2---:R-:W-:Y:S05]  /*14050*/  @!P0 BRA `(.L_x_5382) ;  /* 0x0000000000048947 */ /* 0x004fea0003800000 */
[----:B------:R-:W-:Y:S01]  /*14060*/  BPT.TRAP 0x1 ;  /* 0x000000040000795c */ /* 0x000fe20000300000 */
.L_x_5382:
[----:B------:R-:W-:Y:S05]  /*14070*/  BSYNC B1 ;  /* 0x0000000000017941 */ /* 0x000fea0003800000 */
.L_x_5381:
        /* <DEDUP_REMOVED lines=11> */
.L_x_5383:
        /* <DEDUP_REMOVED lines=14> */
.L_x_5384:
        /* <DEDUP_REMOVED lines=14> */
.L_x_5385:
        /* <DEDUP_REMOVED lines=11> */
.L_x_5441:
[----:B------:R-:W-:Y:S05]  /*143a0*/  BSYNC B1 ;  /* 0x0000000000017941 */ /* 0x000fea0003800000 */
.L_x_5386:
        /* <DEDUP_REMOVED lines=9> */
.L_x_5389:
[----:B------:R-:W-:Y:S05]  /*14440*/  BSYNC B1 ;  /* 0x0000000000017941 */ /* 0x000fea0003800000 */
.L_x_5388:
        /* <DEDUP_REMOVED lines=10> */
.L_x_5390:
        /* <DEDUP_REMOVED lines=13> */
.L_x_5391:
        /* <DEDUP_REMOVED lines=13> */
.L_x_5392:
        /* <DEDUP_REMOVED lines=10> */
.L_x_5377:
[----:B------:R-:W-:Y:S05]  /*14730*/  BSYNC B0 ;  /* 0x0000000000007941 */ /* 0x000fea0003800000 */
.L_x_5340:
        /* <DEDUP_REMOVED lines=12> */
.L_x_5442:
[----:B------:R-:W-:Y:S05]  /*14800*/  BSYNC B1 ;  /* 0x0000000000017941 */ /* 0x000fea0003800000 */
.L_x_5395:
        /* <DEDUP_REMOVED lines=8> */
.L_x_5398:
[----:B------:R-:W-:Y:S05]  /*14890*/  BSYNC B1 ;  /* 0x0000000000017941 */ /* 0x000fea0003800000 */
.L_x_5397:
        /* <DEDUP_REMOVED lines=13> */
.L_x_5399:
        /* <DEDUP_REMOVED lines=13> */
.L_x_5400:
        /* <DEDUP_REMOVED lines=13> */
.L_x_5401:
        /* <DEDUP_REMOVED lines=8> */
.L_x_5394:
[----:B------:R-:W-:Y:S05]  /*14b90*/  BSYNC B0 ;  /* 0x0000000000007941 */ /* 0x000fea0003800000 */
.L_x_5393:
[----:B0-----:R-:W-:Y:S02]  /*14ba0*/  VIADD R0, R8, 0x1 ;  /* 0x0000000108007836 */ /* 0x001fe40000000000 */
[----:B-1----:R-:W-:-:S03]  /*14bb0*/  IMAD.MOV.U32 R3, RZ, RZ, RZ ;  /* 0x000000ffff037224 */ /* 0x002fc600078e00ff */
[----:B------:R-:W-:-:S04]  /*14bc0*/  ISETP.NE.AND P0, PT, R0, 0x2, PT ;  /* 0x000000020000780c */ /* 0x000fc80003f05270 */
[----:B------:R-:W-:Y:S02]  /*14bd0*/  SEL R2, RZ, 0x1, P0 ;  /* 0x00000001ff027807 */ /* 0x000fe40000000000 */
[----:B------:R-:W-:Y:S02]  /*14be0*/  SEL R0, R0, RZ, P0 ;  /* 0x000000ff00007207 */ /* 0x000fe40000000000 */
[----:B------:R-:W-:-:S07]  /*14bf0*/  LOP3.LUT R9, R9, R2, RZ, 0x3c, !PT ;  /* 0x0000000209097212 */ /* 0x000fce00078e3cff */
.L_x_5324:
[----:B------:R-:W0:Y:S01]  /*14c00*/  S2R R5, SR_CgaCtaId ;  /* 0x0000000000057919 */ /* 0x000e220000008800 */
[----:B------:R-:W-:Y:S02]  /*14c10*/  MOV R2, 0x400 ;  /* 0x0000040000027802 */ /* 0x000fe40000000f00 */
[----:B------:R-:W-:Y:S02]  /*14c20*/  SHF.L.U32 R3, R3, 0x1f, RZ ;  /* 0x0000001f03037819 */ /* 0x000fe400000006ff */
[----:B0-----:R-:W-:-:S04]  /*14c30*/  LEA R2, R5, R2, 0x18 ;  /* 0x0000000205027211 */ /* 0x001fc800078ec0ff */
[----:B------:R-:W0:Y:S02]  /*14c40*/  SYNCS.PHASECHK.TRANS64.TRYWAIT P0, [R2+URZ+0x36820], R3 ;  /* 0x03682003020075a7 */ /* 0x000e24000800017f */
[----:B0-----:R-:W-:Y:S05]  /*14c50*/  @!P0 BRA `(.L_x_5402) ;  /* 0x00000014003c8947 */ /* 0x001fea0003800000 */
.L_x_5443:
[----:B------:R-:W-:-:S03]  /*14c60*/  UMOV UR4, 0xffffffff ;  /* 0xffffffff00047882 */ /* 0x000fc60000000000 */
[----:B------:R-:W-:Y:S05]  /*14c70*/  BRA.DIV UR4, `(.L_x_5403) ;  /* 0x0000001604487947 */ /* 0x000fea000b800000 */
[----:B0-----:R-:W0:Y:S02]  /*14c80*/  S2R R3, SR_TID.X ;  /* 0x0000000000037919 */ /* 0x001e240000002100 */
[----:B0-----:R-:W-:-:S04]  /*14c90*/  SHF.R.U32.HI R3, RZ, 0x5, R3 ;  /* 0x00000005ff037819 */ /* 0x001fc80000011603 */
[----:B------:R-:W-:-:S05]  /*14ca0*/  LOP3.LUT R3, R3, 0x3, RZ, 0xc0, !PT ;  /* 0x0000000303037812 */ /* 0x000fca00078ec0ff */
[----:B------:R0:W1:Y:S02]  /*14cb0*/  SHFL.IDX PT, R14, R3, RZ, 0x1f ;  /* 0x00001fff030e7589 */ /* 0x00006400000e0000 */
.L_x_5446:
[----:B-1----:R-:W-:-:S13]  /*14cc0*/  ISETP.NE.AND P0, PT, R14, RZ, PT ;  /* 0x000000ff0e00720c */ /* 0x002fda0003f05270 */
[----:B------:R-:W-:Y:S05]  /*14cd0*/  @P0 BRA `(.L_x_5286) ;  /* 0x0000000000900947 */ /* 0x000fea0003800000 */
[----:B------:R-:W-:-:S03]  /*14ce0*/  UMOV UR4, 0xffffffff ;  /* 0xffffffff00047882 */ /* 0x000fc60000000000 */
[----:B------:R-:W-:Y:S05]  /*14cf0*/  BRA.DIV UR4, `(.L_x_5404) ;  /* 0x00000016045c7947 */ /* 0x000fea000b800000 */
[----:B------:R-:W-:-:S13]  /*14d00*/  ELECT P6, URZ, PT ;  /* 0x00000000003f782f */ /* 0x000fda00038c0000 */
.L_x_5449:
        /* <DEDUP_REMOVED lines=8> */
.L_x_5405:
        /* <DEDUP_REMOVED lines=12> */
.L_x_5450:
[----:B------:R-:W1:Y:S02]  /*14e50*/  SYNCS.PHASECHK.TRANS64.TRYWAIT P0, [R3+URZ], R4 ;  /* 0x00000004030075a7 */ /* 0x000e64000800017f */
[----:B-1----:R-:W-:Y:S05]  /*14e60*/  @!P0 BRA `(.L_x_5407) ;  /* 0x0000001400348947 */ /* 0x002fea0003800000 */
.L_x_5451:
[----:B------:R-:W-:Y:S05]  /*14e70*/  @!P2 BRA `(.L_x_5408) ;  /* 0x000000000004a947 */ /* 0x000fea0003800000 */
[----:B------:R-:W-:Y:S01]  /*14e80*/  BPT.TRAP 0x1 ;  /* 0x000000040000795c */ /* 0x000fe20000300000 */
.L_x_5408:
[----:B-1----:R-:W-:-:S04]  /*14e90*/  VIADD R3, R2, 0x36860 ;  /* 0x0003686002037836 */ /* 0x002fc80000000000 */
[----:B------:R-:W-:-:S04]  /*14ea0*/  IMAD R0, R0, 0x8, R3 ;  /* 0x0000000800007824 */ /* 0x000fc800078e0203 */
[----:B------:R-:W1:Y:S02]  /*14eb0*/  SYNCS.PHASECHK.TRANS64.TRYWAIT P0, [R0+URZ], R5 ;  /* 0x00000005000075a7 */ /* 0x000e64000800017f */
[----:B-1----:R-:W-:Y:S05]  /*14ec0*/  @!P0 BRA `(.L_x_5409) ;  /* 0x0000001400308947 */ /* 0x002fea0003800000 */
.L_x_5452:
[----:B------:R-:W-:-:S07]  /*14ed0*/  IMAD R3, R8, 0x8, R3 ;  /* 0x0000000808037824 */ /* 0x000fce00078e0203 */
.L_x_5410:
[----:B--2---:R2:W3:Y:S02]  /*14ee0*/  SYNCS.PHASECHK.TRANS64.TRYWAIT P0, [R3+URZ], R4 ;  /* 0x00000004030075a7 */ /* 0x0044e4000800017f */
[----:B---3--:R-:W-:Y:S05]  /*14ef0*/  @!P0 NANOSLEEP.SYNCS 0x989680 ;  /* 0x009896800000895d */ /* 0x008fea0003900000 */
[----:B------:R-:W3:Y:S02]  /*14f00*/  @!P0 SYNCS.PHASECHK.TRANS64 P0, [R3+URZ], R4 ;  /* 0x00000004030085a7 */ /* 0x000ee4000800007f */
[----:B---3--:R-:W-:Y:S05]  /*14f10*/  @!P0 BRA `(.L_x_5410) ;  /* 0xfffffffc00f08947 */ /* 0x008fea000383ffff */
.L_x_5286:
[----:B------:R-:W-:Y:S05]  /*14f20*/  BSYNC B6 ;  /* 0x0000000000067941 */ /* 0x000fea0003800000 */
.L_x_5283:
[----:B------:R-:W-:Y:S05]  /*14f30*/  EXIT ;  /* 0x000000000000794d */ /* 0x000fea0003800000 */
.L_x_5290:
[----:B------:R-:W-:-:S13]  /*14f40*/  R2UR UR4, R16 ;  /* 0x00000000100472ca */ /* 0x000fda00000e0000 */
[----:B0-----:R-:W-:-:S04]  /*14f50*/  IMAD.U32 R3, RZ, RZ, UR4 ;  /* 0x00000004ff037e24 */ /* 0x001fc8000f8e00ff */
[----:B------:R0:W1:Y:S03]  /*14f60*/  SYNCS.PHASECHK.TRANS64.TRYWAIT P0, [R3+URZ+0x36800], R0 ;  /* 0x03680000030075a7 */ /* 0x000066000800017f */
[----:B-1----:R-:W-:Y:S05]  /*14f70*/  @!P0 NANOSLEEP.SYNCS 0x989680 ;  /* 0x009896800000895d */ /* 0x002fea0003900000 */
[----:B------:R-:W1:Y:S02]  /*14f80*/  @!P0 SYNCS.PHASECHK.TRANS64 P0, [R3+URZ+0x36800], R0 ;  /* 0x03680000030085a7 */ /* 0x000e64000800007f */
[----:B-1----:R-:W-:Y:S05]  /*14f90*/  @!P0 BRA `(.L_x_5290) ;  /* 0xfffffffc00e88947 */ /* 0x002fea000383ffff */
[----:B------:R-:W-:Y:S05]  /*14fa0*/  BRA `(.L_x_5411) ;  /* 0xfffffec400807947 */ /* 0x000fea000383ffff */
.L_x_5294:
[----:B------:R-:W-:-:S13]  /*14fb0*/  R2UR UR4, R16 ;  /* 0x00000000100472ca */ /* 0x000fda00000e0000 */
[----:B0-----:R-:W-:-:S04]  /*14fc0*/  IMAD.U32 R3, RZ, RZ, UR4 ;  /* 0x00000004ff037e24 */ /* 0x001fc8000f8e00ff */
[----:B------:R0:W2:Y:S03]  /*14fd0*/  SYNCS.PHASECHK.TRANS64.TRYWAIT P2, [R3+URZ+0x36830], R0 ;  /* 0x03683000030075a7 */ /* 0x0000a6000804017f */
[----:B--2---:R-:W-:Y:S05]  /*14fe0*/  @!P2 NANOSLEEP.SYNCS 0x989680 ;  /* 0x009896800000a95d */ /* 0x004fea0003900000 */
[----:B------:R-:W2:Y:S02]  /*14ff0*/  @!P2 SYNCS.PHASECHK.TRANS64 P2, [R3+URZ+0x36830], R0 ;  /* 0x036830000300a5a7 */ /* 0x000ea4000804007f */
[----:B--2---:R-:W-:Y:S05]  /*15000*/  @!P2 BRA `(.L_x_5294) ;  /* 0xfffffffc00e8a947 */ /* 0x004fea000383ffff */
[----:B------:R-:W-:Y:S05]  /*15010*/  BRA `(.L_x_5293) ;  /* 0xfffffec400b47947 */ /* 0x000fea000383ffff */
.L_x_5299:
[----:B-1----:R-:W-:-:S04]  /*15020*/  IMAD.U32 R7, RZ, RZ, UR59 ;  /* 0x0000003bff077e24 */ /* 0x002fc8000f8e00ff */
[----:B------:R1:W2:Y:S03]  /*15030*/  SYNCS.PHASECHK.TRANS64.TRYWAIT P3, [R7+URZ+0x36830], R0 ;  /* 0x03683000070075a7 */ /* 0x0002a6000806017f */
[----:B--2---:R-:W-:Y:S05]  /*15040*/  @!P3 NANOSLEEP.SYNCS 0x989680 ;  /* 0x009896800000b95d */ /* 0x004fea0003900000 */
[----:B------:R-:W2:Y:S02]  /*15050*/  @!P3 SYNCS.PHASECHK.TRANS64 P3, [R7+URZ+0x36830], R0 ;  /* 0x036830000700b5a7 */ /* 0x000ea4000806007f */
[----:B--2---:R-:W-:Y:S05]  /*15060*/  @!P3 BRA `(.L_x_5299) ;  /* 0xfffffffc00ecb947 */ /* 0x004fea000383ffff */
[----:B------:R-:W-:Y:S05]  /*15070*/  BRA `(.L_x_5298) ;  /* 0xffffff08001c7947 */ /* 0x000fea000383ffff */
.L_x_5303:
[----:B-1----:R-:W-:-:S04]  /*15080*/  IMAD.U32 R3, RZ, RZ, UR11 ;  /* 0x0000000bff037e24 */ /* 0x002fc8000f8e00ff */
[----:B------:R1:W2:Y:S03]  /*15090*/  SYNCS.PHASECHK.TRANS64.TRYWAIT P3, [R3+URZ+0x36850], R0 ;  /* 0x03685000030075a7 */ /* 0x0002a6000806017f */
[----:B--2---:R-:W-:Y:S05]  /*150a0*/  @!P3 NANOSLEEP.SYNCS 0x989680 ;  /* 0x009896800000b95d */ /* 0x004fea0003900000 */
[----:B------:R-:W2:Y:S02]  /*150b0*/  @!P3 SYNCS.PHASECHK.TRANS64 P3, [R3+URZ+0x36850], R0 ;  /* 0x036850000300b5a7 */ /* 0x000ea4000806007f */
[----:B--2---:R-:W-:Y:S05]  /*150c0*/  @!P3 BRA `(.L_x_5303) ;  /* 0xfffffffc00ecb947 */ /* 0x004fea000383ffff */
[----:B------:R-:W-:Y:S05]  /*150d0*/  BRA `(.L_x_5302) ;  /* 0xffffff2c00b87947 */ /* 0x000fea000383ffff */
.L_x_5309:
[----:B-1----:R-:W-:-:S04]  /*150e0*/  IMAD.U32 R7, RZ, RZ, UR61 ;  /* 0x0000003dff077e24 */ /* 0x002fc8000f8e00ff */
[----:B------:R1:W2:Y:S03]  /*150f0*/  SYNCS.PHASECHK.TRANS64.TRYWAIT P2, [R7+URZ+0x36830], R0 ;  /* 0x03683000070075a7 */ /* 0x0002a6000804017f */
[----:B--2---:R-:W-:Y:S05]  /*15100*/  @!P2 NANOSLEEP.SYNCS 0x989680 ;  /* 0x009896800000a95d */ /* 0x004fea0003900000 */
[----:B------:R-:W2:Y:S02]  /*15110*/  @!P2 SYNCS.PHASECHK.TRANS64 P2, [R7+URZ+0x36830], R0 ;  /* 0x036830000700a5a7 */ /* 0x000ea4000804007f */
[----:B--2---:R-:W-:Y:S05]  /*15120*/  @!P2 BRA `(.L_x_5309) ;  /* 0xfffffffc00eca947 */ /* 0x004fea000383ffff */
[----:B------:R-:W-:Y:S05]  /*15130*/  BRA `(.L_x_5308) ;  /* 0xffffff4c00587947 */ /* 0x000fea000383ffff */
.L_x_5313:
[----:B-1----:R-:W-:-:S04]  /*15140*/  IMAD.U32 R3, RZ, RZ, UR11 ;  /* 0x0000000bff037e24 */ /* 0x002fc8000f8e00ff */
[----:B------:R1:W2:Y:S03]  /*15150*/  SYNCS.PHASECHK.TRANS64.TRYWAIT P2, [R3+URZ+0x36850], R0 ;  /* 0x03685000030075a7 */ /* 0x0002a6000804017f */
[----:B--2---:R-:W-:Y:S05]  /*15160*/  @!P2 NANOSLEEP.SYNCS 0x989680 ;  /* 0x009896800000a95d */ /* 0x004fea0003900000 */
[----:B------:R-:W2:Y:S02]  /*15170*/  @!P2 SYNCS.PHASECHK.TRANS64 P2, [R3+URZ+0x36850], R0 ;  /* 0x036850000300a5a7 */ /* 0x000ea4000804007f */
[----:B--2---:R-:W-:Y:S05]  /*15180*/  @!P2 BRA `(.L_x_5313) ;  /* 0xfffffffc00eca947 */ /* 0x004fea000383ffff */
[----:B------:R-:W-:Y:S05]  /*15190*/  BRA `(.L_x_5312) ;  /* 0xffffff7400187947 */ /* 0x000fea000383ffff */
.L_x_5318:
[----:B-1----:R-:W-:-:S04]  /*151a0*/  IMAD.U32 R3, RZ, RZ, UR5 ;  /* 0x00000005ff037e24 */ /* 0x002fc8000f8e00ff */
[----:B------:R1:W2:Y:S03]  /*151b0*/  SYNCS.PHASECHK.TRANS64.TRYWAIT P0, [R3+URZ+0x36850], R2 ;  /* 0x03685002030075a7 */ /* 0x0002a6000800017f */
[----:B--2---:R-:W-:Y:S05]  /*151c0*/  @!P0 NANOSLEEP.SYNCS 0x989680 ;  /* 0x009896800000895d */ /* 0x004fea0003900000 */
[----:B------:R-:W2:Y:S02]  /*151d0*/  @!P0 SYNCS.PHASECHK.TRANS64 P0, [R3+URZ+0x36850], R2 ;  /* 0x03685002030085a7 */ /* 0x000ea4000800007f */
[----:B--2---:R-:W-:Y:S05]  /*151e0*/  @!P0 BRA `(.L_x_5318) ;  /* 0xfffffffc00ec8947 */ /* 0x004fea000383ffff */
[----:B------:R-:W-:Y:S05]  /*151f0*/  BRA `(.L_x_5317) ;  /* 0xffffff8c00f07947 */ /* 0x000fea000383ffff */
.L_x_5329:
[----:B------:R-:W-:Y:S02]  /*15200*/  IMAD.MOV.U32 R13, RZ, RZ, R0 ;  /* 0x000000ffff0d7224 */ /* 0x000fe400078e0000 */
[----:B------:R-:W-:Y:S02]  /*15210*/  IMAD.MOV.U32 R12, RZ, RZ, RZ ;  /* 0x000000ffff0c7224 */ /* 0x000fe400078e00ff */
[----:B------:R-:W-:Y:S02]  /*15220*/  IMAD.MOV.U32 R11, RZ, RZ, 0x1f ;  /* 0x0000001fff0b7424 */ /* 0x000fe400078e00ff */
[----:B------:R-:W-:-:S07]  /*15230*/  IMAD.MOV.U32 R15, RZ, RZ, -0x1 ;  /* 0xffffffffff0f7424 */ /* 0x000fce00078e00ff */
[----:B------:R-:W-:Y:S05]  /*15240*/  WARPSYNC.COLLECTIVE R15, `(.L_x_5412) ;  /* 0x000000000f087348 */ /* 0x000fea0003c00000 */
[----:B------:R0:W1:Y:S02]  /*15250*/  SHFL.IDX P6, R14, R13, R12, R11 ;  /* 0x0000000c0d0e7389 */ /* 0x00006400000c000b */
[----:B01----:R-:W-:Y:S01]  /*15260*/  ENDCOLLECTIVE ;  /* 0x000000000000791b */ /* 0x003fe20003800000 */
.L_x_5412:
[----:B------:R-:W-:Y:S05]  /*15270*/  BRA `(.L_x_5413) ;  /* 0xffffffc400547947 */ /* 0x000fea000383ffff */
.L_x_5331:
[----:B------:R-:W-:Y:S01]  /*15280*/  BSSY B0, `(.L_x_5414) ;  /* 0x0000006000007945 */ /* 0x000fe20003800000 */
[----:B------:R-:W-:-:S07]  /*15290*/  IMAD.MOV.U32 R15, RZ, RZ, -0x1 ;  /* 0xffffffffff0f7424 */ /* 0x000fce00078e00ff */
[----:B0-----:R-:W-:Y:S05]  /*152a0*/  WARPSYNC.COLLECTIVE R15, `(.L_x_5415) ;  /* 0x000000000f0c7348 */ /* 0x001fea0003c00000 */
[----:B------:R-:W-:Y:S02]  /*152b0*/  ELECT P6, UR62, PT ;  /* 0x00000000003e782f */ /* 0x000fe400038c0000 */
[----:B------:R-:W-:Y:S01]  /*152c0*/  MOV R14, UR62 ;  /* 0x0000003e000e7c02 */ /* 0x000fe20008000f00 */
[----:B0-----:R-:W-:Y:S10]  /*152d0*/  ENDCOLLECTIVE ;  /* 0x000000000000791b */ /* 0x001ff40003800000 */
.L_x_5415:
[----:B------:R-:W-:Y:S05]  /*152e0*/  BSYNC B0 ;  /* 0x0000000000007941 */ /* 0x000fea0003800000 */
.L_x_5414:
[----:B------:R-:W-:Y:S05]  /*152f0*/  BRA `(.L_x_5416) ;  /* 0xffffffc400547947 */ /* 0x000fea000383ffff */
.L_x_5333:
[----:B0-----:R-:W-:-:S04]  /*15300*/  IMAD.U32 R3, RZ, RZ, UR38 ;  /* 0x00000026ff037e24 */ /* 0x001fc8000f8e00ff */
[----:B------:R0:W1:Y:S03]  /*15310*/  SYNCS.PHASECHK.TRANS64.TRYWAIT P0, [R3+URZ+0x36840], R0 ;  /* 0x03684000030075a7 */ /* 0x000066000800017f */
[----:B-1----:R-:W-:Y:S05]  /*15320*/  @!P0 NANOSLEEP.SYNCS 0x989680 ;  /* 0x009896800000895d */ /* 0x002fea0003900000 */
[----:B------:R-:W1:Y:S02]  /*15330*/  @!P0 SYNCS.PHASECHK.TRANS64 P0, [R3+URZ+0x36840], R0 ;  /* 0x03684000030085a7 */ /* 0x000e64000800007f */
[----:B-1----:R-:W-:Y:S05]  /*15340*/  @!P0 BRA `(.L_x_5333) ;  /* 0xfffffffc00ec8947 */ /* 0x002fea000383ffff */
[----:B------:R-:W-:Y:S05]  /*15350*/  BRA `(.L_x_5417) ;  /* 0xffffffc400b07947 */ /* 0x000fea000383ffff */
.L_x_5336:
        /* <DEDUP_REMOVED lines=9> */
.L_x_5418:
[----:B------:R-:W-:Y:S02]  /*153f0*/  IMAD.MOV.U32 R13, RZ, RZ, R0 ;  /* 0x000000ffff0d7224 */ /* 0x000fe400078e0000 */
[----:B------:R-:W-:-:S07]  /*15400*/  IMAD.MOV.U32 R2, RZ, RZ, R14 ;  /* 0x000000ffff027224 */ /* 0x000fce00078e000e */
[----:B------:R-:W-:Y:S05]  /*15410*/  WARPSYNC.COLLECTIVE R15, `(.L_x_5419) ;  /* 0x000000000f087348 */ /* 0x000fea0003c00000 */
[----:B------:R0:W1:Y:S02]  /*15420*/  SHFL.IDX P6, R14, R13, R12, R11 ;  /* 0x0000000c0d0e7389 */ /* 0x00006400000c000b */
[----:B01----:R-:W-:Y:S01]  /*15430*/  ENDCOLLECTIVE ;  /* 0x000000000000791b */ /* 0x003fe20003800000 */
.L_x_5419:
        /* <DEDUP_REMOVED lines=20> */
.L_x_5420:
[----:B------:R-:W-:Y:S01]  /*15580*/  VIADD R3, R8, 0x20 ;  /* 0x0000002008037836 */ /* 0x000fe20000000000 */
[----:B------:R-:W-:Y:S01]  /*15590*/  @!P3 LEA R20, R9, UR38, 0x1 ;  /* 0x000000260914bc11 */ /* 0x000fe2000f8e08ff */
[----:B------:R-:W-:Y:S02]  /*155a0*/  IMAD.MOV.U32 R13, RZ, RZ, R0 ;  /* 0x000000ffff0d7224 */ /* 0x000fe400078e0000 */
[----:B------:R-:W-:-:S07]  /*155b0*/  IMAD.MOV.U32 R4, RZ, RZ, R14 ;  /* 0x000000ffff047224 */ /* 0x000fce00078e000e */
[----:B------:R-:W-:Y:S05]  /*155c0*/  WARPSYNC.COLLECTIVE R15, `(.L_x_5421) ;  /* 0x000000000f087348 */ /* 0x000fea0003c00000 */
[----:B------:R0:W1:Y:S02]  /*155d0*/  SHFL.IDX P6, R14, R13, R12, R11 ;  /* 0x0000000c0d0e7389 */ /* 0x00006400000c000b */
[----:B01----:R-:W-:Y:S01]  /*155e0*/  ENDCOLLECTIVE ;  /* 0x000000000000791b */ /* 0x003fe20003800000 */
.L_x_5421:
        /* <DEDUP_REMOVED lines=16> */
.L_x_5422:
[----:B------:R-:W-:Y:S01]  /*156f0*/  VIADD R5, R8, 0x30 ;  /* 0x0000003008057836 */ /* 0x000fe20000000000 */
[----:B------:R-:W-:Y:S01]  /*15700*/  @!P3 LEA R21, R9, UR38, 0x1 ;  /* 0x000000260915bc11 */ /* 0x000fe2000f8e08ff */
[----:B------:R-:W-:Y:S02]  /*15710*/  IMAD.MOV.U32 R13, RZ, RZ, R0 ;  /* 0x000000ffff0d7224 */ /* 0x000fe400078e0000 */
[----:B------:R-:W-:-:S07]  /*15720*/  IMAD.MOV.U32 R2, RZ, RZ, R14 ;  /* 0x000000ffff027224 */ /* 0x000fce00078e000e */
[----:B------:R-:W-:Y:S05]  /*15730*/  WARPSYNC.COLLECTIVE R15, `(.L_x_5423) ;  /* 0x000000000f087348 */ /* 0x000fea0003c00000 */
[----:B------:R0:W1:Y:S02]  /*15740*/  SHFL.IDX P6, R14, R13, R12, R11 ;  /* 0x0000000c0d0e7389 */ /* 0x00006400000c000b */
[----:B01----:R-:W-:Y:S01]  /*15750*/  ENDCOLLECTIVE ;  /* 0x000000000000791b */ /* 0x003fe20003800000 */
.L_x_5423:
        /* <DEDUP_REMOVED lines=16> */
.L_x_5424:
[----:B------:R-:W-:Y:S01]  /*15860*/  VIADD R3, R8, 0x40 ;  /* 0x0000004008037836 */ /* 0x000fe20000000000 */
[----:B------:R-:W-:Y:S01]  /*15870*/  @!P3 LEA R20, R9, UR38, 0x1 ;  /* 0x000000260914bc11 */ /* 0x000fe2000f8e08ff */
[----:B------:R-:W-:Y:S02]  /*15880*/  IMAD.MOV.U32 R13, RZ, RZ, R0 ;  /* 0x000000ffff0d7224 */ /* 0x000fe400078e0000 */
[----:B------:R-:W-:-:S07]  /*15890*/  IMAD.MOV.U32 R4, RZ, RZ, R14 ;  /* 0x000000ffff047224 */ /* 0x000fce00078e000e */
[----:B------:R-:W-:Y:S05]  /*158a0*/  WARPSYNC.COLLECTIVE R15, `(.L_x_5425) ;  /* 0x000000000f087348 */ /* 0x000fea0003c00000 */
[----:B------:R0:W1:Y:S02]  /*158b0*/  SHFL.IDX P6, R14, R13, R12, R11 ;  /* 0x0000000c0d0e7389 */ /* 0x00006400000c000b */
[----:B01----:R-:W-:Y:S01]  /*158c0*/  ENDCOLLECTIVE ;  /* 0x000000000000791b */ /* 0x003fe20003800000 */
.L_x_5425:
        /* <DEDUP_REMOVED lines=16> */
.L_x_5426:
[----:B------:R-:W-:Y:S01]  /*159d0*/  VIADD R5, R8, 0x50 ;  /* 0x0000005008057836 */ /* 0x000fe20000000000 */
[----:B------:R-:W-:Y:S01]  /*159e0*/  @!P3 LEA R21, R9, UR38, 0x1 ;  /* 0x000000260915bc11 */ /* 0x000fe2000f8e08ff */
[----:B------:R-:W-:Y:S02]  /*159f0*/  IMAD.MOV.U32 R13, RZ, RZ, R0 ;  /* 0x000000ffff0d7224 */ /* 0x000fe400078e0000 */
[----:B------:R-:W-:-:S07]  /*15a00*/  IMAD.MOV.U32 R2, RZ, RZ, R14 ;  /* 0x000000ffff027224 */ /* 0x000fce00078e000e */
[----:B------:R-:W-:Y:S05]  /*15a10*/  WARPSYNC.COLLECTIVE R15, `(.L_x_5427) ;  /* 0x000000000f087348 */ /* 0x000fea0003c00000 */
[----:B------:R0:W1:Y:S02]  /*15a20*/  SHFL.IDX P6, R14, R13, R12, R11 ;  /* 0x0000000c0d0e7389 */ /* 0x00006400000c000b */
[----:B01----:R-:W-:Y:S01]  /*15a30*/  ENDCOLLECTIVE ;  /* 0x000000000000791b */ /* 0x003fe20003800000 */
.L_x_5427:
        /* <DEDUP_REMOVED lines=16> */
.L_x_5428:
[----:B------:R-:W-:Y:S01]  /*15b40*/  VIADD R3, R8, 0x60 ;  /* 0x0000006008037836 */ /* 0x000fe20000000000 */
[----:B------:R-:W-:Y:S01]  /*15b50*/  @!P3 LEA R20, R9, UR38, 0x1 ;  /* 0x000000260914bc11 */ /* 0x000fe2000f8e08ff */
[----:B------:R-:W-:Y:S02]  /*15b60*/  IMAD.MOV.U32 R13, RZ, RZ, R0 ;  /* 0x000000ffff0d7224 */ /* 0x000fe400078e0000 */
[----:B------:R-:W-:-:S07]  /*15b70*/  IMAD.MOV.U32 R4, RZ, RZ, R14 ;  /* 0x000000ffff047224 */ /* 0x000fce00078e000e */
[----:B------:R-:W-:Y:S05]  /*15b80*/  WARPSYNC.COLLECTIVE R15, `(.L_x_5429) ;  /* 0x000000000f087348 */ /* 0x000fea0003c00000 */
[----:B------:R0:W1:Y:S02]  /*15b90*/  SHFL.IDX P6, R14, R13, R12, R11 ;  /* 0x0000000c0d0e7389 */ /* 0x00006400000c000b */
[----:B01----:R-:W-:Y:S01]  /*15ba0*/  ENDCOLLECTIVE ;  /* 0x000000000000791b */ /* 0x003fe20003800000 */
.L_x_5429:
        /* <DEDUP_REMOVED lines=16> */
.L_x_5430:
[----:B------:R-:W-:Y:S01]  /*15cb0*/  @!P3 LEA R21, R9, UR38, 0x1 ;  /* 0x000000260915bc11 */ /* 0x000fe2000f8e08ff */
[----:B------:R-:W-:Y:S02]  /*15cc0*/  IMAD.MOV.U32 R13, RZ, RZ, R0 ;  /* 0x000000ffff0d7224 */ /* 0x000fe400078e0000 */
[----:B------:R-:W-:-:S07]  /*15cd0*/  IMAD.MOV.U32 R2, RZ, RZ, R14 ;  /* 0x000000ffff027224 */ /* 0x000fce00078e000e */
[----:B------:R-:W-:Y:S05]  /*15ce0*/  WARPSYNC.COLLECTIVE R15, `(.L_x_5431) ;  /* 0x000000000f087348 */ /* 0x000fea0003c00000 */
[----:B------:R0:W1:Y:S02]  /*15cf0*/  SHFL.IDX P6, R14, R13, R12, R11 ;  /* 0x0000000c0d0e7389 */ /* 0x00006400000c000b */
[----:B01----:R-:W-:Y:S01]  /*15d00*/  ENDCOLLECTIVE ;  /* 0x000000000000791b */ /* 0x003fe20003800000 */
.L_x_5431:
        /* <DEDUP_REMOVED lines=15> */
.L_x_5432:
[----:B------:R-:W-:Y:S02]  /*15e00*/  IMAD.MOV.U32 R13, RZ, RZ, R0 ;  /* 0x000000ffff0d7224 */ /* 0x000fe400078e0000 */
[----:B------:R-:W-:-:S07]  /*15e10*/  IMAD.MOV.U32 R4, RZ, RZ, R14 ;  /* 0x000000ffff047224 */ /* 0x000fce00078e000e */
[----:B------:R-:W-:Y:S05]  /*15e20*/  WARPSYNC.COLLECTIVE R15, `(.L_x_5433) ;  /* 0x000000000f087348 */ /* 0x000fea0003c00000 */
[----:B------:R0:W1:Y:S02]  /*15e30*/  SHFL.IDX P6, R14, R13, R12, R11 ;  /* 0x0000000c0d0e7389 */ /* 0x00006400000c000b */
[----:B01----:R-:W-:Y:S01]  /*15e40*/  ENDCOLLECTIVE ;  /* 0x000000000000791b */ /* 0x003fe20003800000 */
.L_x_5433:
[----:B------:R-:W-:Y:S05]  /*15e50*/  BRA `(.L_x_5434) ;  /* 0xffffffc800147947 */ /* 0x000fea000383ffff */
.L_x_5339:
[----:B-1----:R-:W-:-:S04]  /*15e60*/  IMAD.U32 R3, RZ, RZ, UR38 ;  /* 0x00000026ff037e24 */ /* 0x002fc8000f8e00ff */
[----:B------:R1:W2:Y:S03]  /*15e70*/  SYNCS.PHASECHK.TRANS64.TRYWAIT P0, [R3+URZ+0x36820], R2 ;  /* 0x03682002030075a7 */ /* 0x0002a6000800017f */
[----:B--2---:R-:W-:Y:S05]  /*15e80*/  @!P0 NANOSLEEP.SYNCS 0x989680 ;  /* 0x009896800000895d */ /* 0x004fea0003900000 */
[----:B------:R-:W2:Y:S02]  /*15e90*/  @!P0 SYNCS.PHASECHK.TRANS64 P0, [R3+URZ+0x36820], R2 ;  /* 0x03682002030085a7 */ /* 0x000ea4000800007f */
[----:B--2---:R-:W-:Y:S05]  /*15ea0*/  @!P0 BRA `(.L_x_5339) ;  /* 0xfffffffc00ec8947 */ /* 0x004fea000383ffff */
[----:B------:R-:W-:Y:S05]  /*15eb0*/  BRA `(.L_x_5435) ;  /* 0xffffffc8006c7947 */ /* 0x000fea000383ffff */
.L_x_5346:
[----:B-1----:R-:W-:-:S04]  /*15ec0*/  IMAD.U32 R3, RZ, RZ, UR38 ;  /* 0x00000026ff037e24 */ /* 0x002fc8000f8e00ff */
[----:B------:R1:W2:Y:S03]  /*15ed0*/  SYNCS.PHASECHK.TRANS64.TRYWAIT P0, [R3+URZ+0x36848], R2 ;  /* 0x03684802030075a7 */ /* 0x0002a6000800017f */
[----:B--2---:R-:W-:Y:S05]  /*15ee0*/  @!P0 NANOSLEEP.SYNCS 0x989680 ;  /* 0x009896800000895d */ /* 0x004fea0003900000 */
[----:B------:R-:W2:Y:S02]  /*15ef0*/  @!P0 SYNCS.PHASECHK.TRANS64 P0, [R3+URZ+0x36848], R2 ;  /* 0x03684802030085a7 */ /* 0x000ea4000800007f */
[----:B--2---:R-:W-:Y:S05]  /*15f00*/  @!P0 BRA `(.L_x_5346) ;  /* 0xfffffffc00ec8947 */ /* 0x004fea000383ffff */
[----:B------:R-:W-:Y:S05]  /*15f10*/  BRA `(.L_x_5436) ;  /* 0xffffffcc00547947 */ /* 0x000fea000383ffff */
.L_x_5353:
[----:B0-----:R-:W-:-:S04]  /*15f20*/  IMAD.U32 R3, RZ, RZ, UR38 ;  /* 0x00000026ff037e24 */ /* 0x001fc8000f8e00ff */
[----:B------:R0:W1:Y:S03]  /*15f30*/  SYNCS.PHASECHK.TRANS64.TRYWAIT P0, [R3+URZ+0x36860], R2 ;  /* 0x03686002030075a7 */ /* 0x000066000800017f */
[----:B-1----:R-:W-:Y:S05]  /*15f40*/  @!P0 NANOSLEEP.SYNCS 0x989680 ;  /* 0x009896800000895d */ /* 0x002fea0003900000 */
[----:B------:R-:W1:Y:S02]  /*15f50*/  @!P0 SYNCS.PHASECHK.TRANS64 P0, [R3+URZ+0x36860], R2 ;  /* 0x03686002030085a7 */ /* 0x000e64000800007f */
[----:B-1----:R-:W-:Y:S05]  /*15f60*/  @!P0 BRA `(.L_x_5353) ;  /* 0xfffffffc00ec8947 */ /* 0x002fea000383ffff */
[----:B------:R-:W-:Y:S05]  /*15f70*/  BRA `(.L_x_5437) ;  /* 0xffffffd0002c7947 */ /* 0x000fea000383ffff */
.L_x_5363:
[----:B-1----:R-:W-:-:S04]  /*15f80*/  IMAD.U32 R3, RZ, RZ, UR38 ;  /* 0x00000026ff037e24 */ /* 0x002fc8000f8e00ff */
[----:B------:R1:W2:Y:S03]  /*15f90*/  SYNCS.PHASECHK.TRANS64.TRYWAIT P0, [R3+URZ+0x36840], R2 ;  /* 0x03684002030075a7 */ /* 0x0002a6000800017f */
[----:B--2---:R-:W-:Y:S05]  /*15fa0*/  @!P0 NANOSLEEP.SYNCS 0x989680 ;  /* 0x009896800000895d */ /* 0x004fea0003900000 */
[----:B------:R-:W2:Y:S02]  /*15fb0*/  @!P0 SYNCS.PHASECHK.TRANS64 P0, [R3+URZ+0x36840], R2 ;  /* 0x03684002030085a7 */ /* 0x000ea4000800007f */
[----:B--2---:R-:W-:Y:S05]  /*15fc0*/  @!P0 BRA `(.L_x_5363) ;  /* 0xfffffffc00ec8947 */ /* 0x004fea000383ffff */
[----:B------:R-:W-:Y:S05]  /*15fd0*/  BRA `(.L_x_5438) ;  /* 0xffffffd400887947 */ /* 0x000fea000383ffff */
.L_x_5370:
[----:B0-----:R-:W-:-:S04]  /*15fe0*/  IMAD.U32 R3, RZ, RZ, UR38 ;  /* 0x00000026ff037e24 */ /* 0x001fc8000f8e00ff */
[----:B------:R0:W1:Y:S03]  /*15ff0*/  SYNCS.PHASECHK.TRANS64.TRYWAIT P0, [R3+URZ+0x36868], R2 ;  /* 0x03686802030075a7 */ /* 0x000066000800017f */
[----:B-1----:R-:W-:Y:S05]  /*16000*/  @!P0 NANOSLEEP.SYNCS 0x989680 ;  /* 0x009896800000895d */ /* 0x002fea0003900000 */
[----:B------:R-:W1:Y:S02]  /*16010*/  @!P0 SYNCS.PHASECHK.TRANS64 P0, [R3+URZ+0x36868], R2 ;  /* 0x03686802030085a7 */ /* 0x000e64000800007f */
[----:B-1----:R-:W-:Y:S05]  /*16020*/  @!P0 BRA `(.L_x_5370) ;  /* 0xfffffffc00ec8947 */ /* 0x002fea000383ffff */
[----:B------:R-:W-:Y:S05]  /*16030*/  BRA `(.L_x_5439) ;  /* 0xffffffd800607947 */ /* 0x000fea000383ffff */
.L_x_5380:
[----:B-1----:R-:W-:-:S04]  /*16040*/  IMAD.U32 R3, RZ, RZ, UR38 ;  /* 0x00000026ff037e24 */ /* 0x002fc8000f8e00ff */
[----:B------:R1:W2:Y:S03]  /*16050*/  SYNCS.PHASECHK.TRANS64.TRYWAIT P0, [R3+URZ+0x36848], R2 ;  /* 0x03684802030075a7 */ /* 0x0002a6000800017f */
[----:B--2---:R-:W-:Y:S05]  /*16060*/  @!P0 NANOSLEEP.SYNCS 0x989680 ;  /* 0x009896800000895d */ /* 0x004fea0003900000 */
[----:B------:R-:W2:Y:S02]  /*16070*/  @!P0 SYNCS.PHASECHK.TRANS64 P0, [R3+URZ+0x36848], R2 ;  /* 0x03684802030085a7 */ /* 0x000ea4000800007f */
[----:B--2---:R-:W-:Y:S05]  /*16080*/  @!P0 BRA `(.L_x_5380) ;  /* 0xfffffffc00ec8947 */ /* 0x004fea000383ffff */
[----:B------:R-:W-:Y:S05]  /*16090*/  BRA `(.L_x_5440) ;  /* 0xffffffdc00d47947 */ /* 0x000fea000383ffff */
.L_x_5387:
[----:B0-----:R-:W-:-:S04]  /*160a0*/  IMAD.U32 R3, RZ, RZ, UR38 ;  /* 0x00000026ff037e24 */ /* 0x001fc8000f8e00ff */
[----:B------:R0:W1:Y:S03]  /*160b0*/  SYNCS.PHASECHK.TRANS64.TRYWAIT P0, [R3+URZ+0x36860], R2 ;  /* 0x03686002030075a7 */ /* 0x000066000800017f */
[----:B-1----:R-:W-:Y:S05]  /*160c0*/  @!P0 NANOSLEEP.SYNCS 0x989680 ;  /* 0x009896800000895d */ /* 0x002fea0003900000 */
[----:B------:R-:W1:Y:S02]  /*160d0*/  @!P0 SYNCS.PHASECHK.TRANS64 P0, [R3+URZ+0x36860], R2 ;  /* 0x03686002030085a7 */ /* 0x000e64000800007f */
[----:B-1----:R-:W-:Y:S05]  /*160e0*/  @!P0 BRA `(.L_x_5387) ;  /* 0xfffffffc00ec8947 */ /* 0x002fea000383ffff */
[----:B------:R-:W-:Y:S05]  /*160f0*/  BRA `(.L_x_5441) ;  /* 0xffffffe000a87947 */ /* 0x000fea000383ffff */
.L_x_5396:
[----:B0-----:R0:W1:Y:S02]  /*16100*/  SYNCS.PHASECHK.TRANS64.TRYWAIT P0, [R3+URZ+0x36860], R0 ;  /* 0x03686000030075a7 */ /* 0x001064000800017f */
[----:B-1----:R-:W-:Y:S05]  /*16110*/  @!P0 NANOSLEEP.SYNCS 0x989680 ;  /* 0x009896800000895d */ /* 0x002fea0003900000 */
[----:B------:R-:W1:Y:S02]  /*16120*/  @!P0 SYNCS.PHASECHK.TRANS64 P0, [R3+URZ+0x36860], R0 ;  /* 0x03686000030085a7 */ /* 0x000e64000800007f */
[----:B-1----:R-:W-:Y:S05]  /*16130*/  @!P0 BRA `(.L_x_5396) ;  /* 0xfffffffc00f08947 */ /* 0x002fea000383ffff */
[----:B------:R-:W-:Y:S05]  /*16140*/  BRA `(.L_x_5442) ;  /* 0xffffffe400ac7947 */ /* 0x000fea000383ffff */
.L_x_5402:
[----:B0-----:R0:W1:Y:S02]  /*16150*/  SYNCS.PHASECHK.TRANS64.TRYWAIT P0, [R2+URZ+0x36820], R3 ;  /* 0x03682003020075a7 */ /* 0x001064000800017f */
[----:B-1----:R-:W-:Y:S05]  /*16160*/  @!P0 NANOSLEEP.SYNCS 0x989680 ;  /* 0x009896800000895d */ /* 0x002fea0003900000 */
[----:B------:R-:W1:Y:S02]  /*16170*/  @!P0 SYNCS.PHASECHK.TRANS64 P0, [R2+URZ+0x36820], R3 ;  /* 0x03682003020085a7 */ /* 0x000e64000800007f */
[----:B-1----:R-:W-:Y:S05]  /*16180*/  @!P0 BRA `(.L_x_5402) ;  /* 0xfffffffc00f08947 */ /* 0x002fea000383ffff */
[----:B------:R-:W-:Y:S05]  /*16190*/  BRA `(.L_x_5443) ;  /* 0xffffffe800b07947 */ /* 0x000fea000383ffff */
.L_x_5403:
        /* <DEDUP_REMOVED lines=11> */
.L_x_5445:
[----:B------:R-:W-:Y:S05]  /*16250*/  BSYNC B0 ;  /* 0x0000000000007941 */ /* 0x000fea0003800000 */
.L_x_5444:
[----:B------:R-:W-:Y:S05]  /*16260*/  BRA `(.L_x_5446) ;  /* 0xffffffe800947947 */ /* 0x000fea000383ffff */
.L_x_5404:
[----:B------:R-:W-:Y:S01]  /*16270*/  BSSY B0, `(.L_x_5447) ;  /* 0x0000006000007945 */ /* 0x000fe20003800000 */
[----:B------:R-:W-:-:S07]  /*16280*/  IMAD.MOV.U32 R15, RZ, RZ, -0x1 ;  /* 0xffffffffff0f7424 */ /* 0x000fce00078e00ff */
[----:B0-----:R-:W-:Y:S05]  /*16290*/  WARPSYNC.COLLECTIVE R15, `(.L_x_5448) ;  /* 0x000000000f0c7348 */ /* 0x001fea0003c00000 */
[----:B------:R-:W-:Y:S02]  /*162a0*/  ELECT P6, UR62, PT ;  /* 0x00000000003e782f */ /* 0x000fe400038c0000 */
[----:B------:R-:W-:Y:S01]  /*162b0*/  MOV R14, UR62 ;  /* 0x0000003e000e7c02 */ /* 0x000fe20008000f00 */
[----:B0-----:R-:W-:Y:S10]  /*162c0*/  ENDCOLLECTIVE ;  /* 0x000000000000791b */ /* 0x001ff40003800000 */
.L_x_5448:
[----:B------:R-:W-:Y:S05]  /*162d0*/  BSYNC B0 ;  /* 0x0000000000007941 */ /* 0x000fea0003800000 */
.L_x_5447:
[----:B------:R-:W-:Y:S05]  /*162e0*/  BRA `(.L_x_5449) ;  /* 0xffffffe800887947 */ /* 0x000fea000383ffff */
.L_x_5406:
[----:B0-----:R0:W1:Y:S02]  /*162f0*/  SYNCS.PHASECHK.TRANS64.TRYWAIT P0, [R6+URZ], R5 ;  /* 0x00000005060075a7 */ /* 0x001064000800017f */
[----:B-1----:R-:W-:Y:S05]  /*16300*/  @!P0 NANOSLEEP.SYNCS 0x989680 ;  /* 0x009896800000895d */ /* 0x002fea0003900000 */
[----:B------:R-:W1:Y:S02]  /*16310*/  @!P0 SYNCS.PHASECHK.TRANS64 P0, [R6+URZ], R5 ;  /* 0x00000005060085a7 */ /* 0x000e64000800007f */
[----:B-1----:R-:W-:Y:S05]  /*16320*/  @!P0 BRA `(.L_x_5406) ;  /* 0xfffffffc00f08947 */ /* 0x002fea000383ffff */
[----:B------:R-:W-:Y:S05]  /*16330*/  BRA `(.L_x_5450) ;  /* 0xffffffe800c47947 */ /* 0x000fea000383ffff */
.L_x_5407:
[----:B-1----:R1:W2:Y:S02]  /*16340*/  SYNCS.PHASECHK.TRANS64.TRYWAIT P0, [R3+URZ], R4 ;  /* 0x00000004030075a7 */ /* 0x0022a4000800017f */
[----:B--2---:R-:W-:Y:S05]  /*16350*/  @!P0 NANOSLEEP.SYNCS 0x989680 ;  /* 0x009896800000895d */ /* 0x004fea0003900000 */
[----:B------:R-:W2:Y:S02]  /*16360*/  @!P0 SYNCS.PHASECHK.TRANS64 P0, [R3+URZ], R4 ;  /* 0x00000004030085a7 */ /* 0x000ea4000800007f */
[----:B--2---:R-:W-:Y:S05]  /*16370*/  @!P0 BRA `(.L_x_5407) ;  /* 0xfffffffc00f08947 */ /* 0x004fea000383ffff */
[----:B------:R-:W-:Y:S05]  /*16380*/  BRA `(.L_x_5451) ;  /* 0xffffffe800b87947 */ /* 0x000fea000383ffff */
.L_x_5409:
[----:B-1----:R1:W2:Y:S02]  /*16390*/  SYNCS.PHASECHK.TRANS64.TRYWAIT P0, [R0+URZ], R5 ;  /* 0x00000005000075a7 */ /* 0x0022a4000800017f */
[----:B--2---:R-:W-:Y:S05]  /*163a0*/  @!P0 NANOSLEEP.SYNCS 0x989680 ;  /* 0x009896800000895d */ /* 0x004fea0003900000 */
[----:B------:R-:W2:Y:S02]  /*163b0*/  @!P0 SYNCS.PHASECHK.TRANS64 P0, [R0+URZ], R5 ;  /* 0x00000005000085a7 */ /* 0x000ea4000800007f */
[----:B--2---:R-:W-:Y:S05]  /*163c0*/  @!P0 BRA `(.L_x_5409) ;  /* 0xfffffffc00f08947 */ /* 0x004fea000383ffff */
[----:B------:R-:W-:Y:S05]  /*163d0*/  BRA `(.L_x_5452) ;  /* 0xffffffe800bc7947 */ /* 0x000fea000383ffff */
.L_x_5453:
        /* <DEDUP_REMOVED lines=10> */
.L_x_14854:


//--------------------- .text._ZN7cutlass13device_kernelIN5flash11enable_sm90INS1_16FlashAttnFwdSm90INS1_25CollectiveMainloopFwdSm90ILi2EN4cute5tupleIJNS5_1CILi1EEES8_S8_EEENS6_IJNS7_ILi128EEENS7_ILi112EEENS7_ILi192EEEEEELi192ENS_6half_tEfNS_4arch4Sm90ELb1ELb0ELb0ELb1ELb0ELb0ELb0ELb1ELb1ELb1ELb1ELb0EEENS1_21CollectiveEpilogueFwdINS6_IJSA_SC_SB_EEES9_SE_SG_Li256ELb1ELb1ELb1ELb0EEENS1_36VarlenDynamicPersistentTileSchedulerILi128ELi112ELi256ELi128ELb1ELb1ELb1ELb1ELb1ELb1EEEEEEEEEvNT_6ParamsE --------------------------
	.section	.text._ZN7cutlass13device_kernelIN5flash11enable_sm90INS1_16FlashAttnFwdSm90INS1_25CollectiveMainloopFwdSm90ILi2EN4cute5tupleIJNS5_1CILi1EEES8_S8_EEENS6_IJNS7_ILi128EEENS7_ILi112EEENS7_ILi192EEEEEELi192ENS_6half_tEfNS_4arch4Sm90ELb1ELb0ELb0ELb1ELb0ELb0ELb0ELb1ELb1ELb1ELb1ELb0EEENS1_21CollectiveEpilogueFwdINS6_IJSA_SC_SB_EEES9_SE_SG_Li256ELb1ELb1ELb1ELb0EEENS1_36VarlenDynamicPersistentTileSchedulerILi128ELi112ELi256ELi128ELb1ELb1ELb1ELb1ELb1ELb1EEEEEEEEEvNT_6ParamsE,"ax",@progbits
	.align	128
.text._ZN7cutlass13device_kernelIN5flash11enable_sm90INS1_16FlashAttnFwdSm90INS1_25CollectiveMainloopFwdSm90ILi2EN4cute5tupleIJNS5_1CILi1EEES8_S8_EEENS6_IJNS7_ILi128EEENS7_ILi112EEENS7_ILi192EEEEEELi192ENS_6half_tEfNS_4arch4Sm90ELb1ELb0ELb0ELb1ELb0ELb0ELb0ELb1ELb1ELb1ELb1ELb0EEENS1_21CollectiveEpilogueFwdINS6_IJSA_SC_SB_EEES9_SE_SG_Li256ELb1ELb1ELb1ELb0EEENS1_36VarlenDynamicPersistentTileSchedulerILi128ELi112ELi256ELi128ELb1ELb1ELb1ELb1ELb1ELb1EEEEEEEEEvNT_6ParamsE:
        .type           _ZN7cutlass13device_kernelIN5flash11enable_sm90INS1_16FlashAttnFwdSm90INS1_25CollectiveMainloopFwdSm90ILi2EN4cute5tupleIJNS5_1CILi1EEES8_S8_EEENS6_IJNS7_ILi128EEENS7_ILi112EEENS7_ILi192EEEEEELi192ENS_6half_tEfNS_4arch4Sm90ELb1ELb0ELb0ELb1ELb0ELb0ELb0ELb1ELb1ELb1ELb1ELb0EEENS1_21CollectiveEpilogueFwdINS6_IJSA_SC_SB_EEES9_SE_SG_Li256ELb1ELb1ELb1ELb0EEENS1_36VarlenDynamicPersistentTileSchedulerILi128ELi112ELi256ELi128ELb1ELb1ELb1ELb1ELb1ELb1EEEEEEEEEvNT_6ParamsE,@function
        .size           _ZN7cutlass13device_kernelIN5flash11enable_sm90INS1_16FlashAttnFwdSm90INS1_25CollectiveMainloopFwdSm90ILi2EN4cute5tupleIJNS5_1CILi1EEES8_S8_EEENS6_IJNS7_ILi128EEENS7_ILi112EEENS7_ILi192EEEEEELi192ENS_6half_tEfNS_4arch4Sm90ELb1ELb0ELb0ELb1ELb0ELb0ELb0ELb1ELb1ELb1ELb1ELb0EEENS1_21CollectiveEpilogueFwdINS6_IJSA_SC_SB_EEES9_SE_SG_Li256ELb1ELb1ELb1ELb0EEENS1_36VarlenDynamicPersistentTileSchedulerILi128ELi112ELi256ELi128ELb1ELb1ELb1ELb1ELb1ELb1EEEEEEEEEvNT_6ParamsE,(.L_x_14855 - _ZN7cutlass13device_kernelIN5flash11enable_sm90INS1_16FlashAttnFwdSm90INS1_25CollectiveMainloopFwdSm90ILi2EN4cute5tupleIJNS5_1CILi1EEES8_S8_EEENS6_IJNS7_ILi128EEENS7_ILi112EEENS7_ILi192EEEEEELi192ENS_6half_tEfNS_4arch4Sm90ELb1ELb0ELb0ELb1ELb0ELb0ELb0ELb1ELb1ELb1ELb1ELb0EEENS1_21CollectiveEpilogueFwdINS6_IJSA_SC_SB_EEES9_SE_SG_Li256ELb1ELb1ELb1ELb0EEENS1_36VarlenDynamicPersistentTileSchedulerILi128ELi112ELi256ELi128ELb1ELb1ELb1ELb1ELb1ELb1EEEEEEEEEvNT_6ParamsE)
        .other          _ZN7cutlass13device_kernelIN5flash11enable_sm90INS1_16FlashAttnFwdSm90INS1_25CollectiveMainloopFwdSm90ILi2EN4cute5tupleIJNS5_1CILi1EEES8_S8_EEENS6_IJNS7_ILi128EEENS7_ILi112EEENS7_ILi192EEEEEELi192ENS_6half_tEfNS_4arch4Sm90ELb1ELb0ELb0ELb1ELb0ELb0ELb0ELb1ELb1ELb1ELb1ELb0EEENS1_21CollectiveEpilogueFwdINS6_IJSA_SC_SB_EEES9_SE_SG_Li256ELb1ELb1ELb1ELb0EEENS1_36VarlenDynamicPersistentTileSchedulerILi128ELi112ELi256ELi128ELb1ELb1ELb1ELb1ELb1ELb1EEEEEEEEEvNT_6ParamsE,@"STO_CUDA_ENTRY STV_DEFAULT"
_ZN7cutlass13device_kernelIN5flash11enable_sm90INS1_16FlashAttnFwdSm90INS1_25CollectiveMainloopFwdSm90ILi2EN4cute5tupleIJNS5_1CILi1EEES8_S8_EEENS6_IJNS7_ILi128EEENS7_ILi112EEENS7_ILi192EEEEEELi192ENS_6half_tEfNS_4arch4Sm90ELb1ELb0ELb0ELb1ELb0ELb0ELb0ELb1ELb1ELb1ELb1ELb0EEENS1_21CollectiveEpilogueFwdINS6_IJSA_SC_SB_EEES9_SE_SG_Li256ELb1ELb1ELb1ELb0EEENS1_36VarlenDynamicPersistentTileSchedulerILi128ELi112ELi256ELi128ELb1ELb1ELb1ELb1ELb1ELb1EEEEEEEEEvNT_6ParamsE:
        /* <DEDUP_REMOVED lines=18> */
.L_x_5455:
[----:B------:R-:W-:Y:S05]  /*0120*/  BSYNC B0 ;  /* 0x0000000000007941 */ /* 0x000fea0003800000 */
.L_x_5454:
        /* <DEDUP_REMOVED lines=41> */
.L_x_5456:
        /* <DEDUP_REMOVED lines=22> */
.L_x_5457:
        /* <DEDUP_REMOVED lines=18> */
.L_x_5458:
        /* <DEDUP_REMOVED lines=22> */
.L_x_5459:
        /* <DEDUP_REMOVED lines=22> */
.L_x_5460:
        /* <DEDUP_REMOVED lines=8> */
.L_x_5462:
        /* <DEDUP_REMOVED lines=16> */
[----:B------:R-:W-:Y:S01]  /*0a80*/  UMOV UR60, URZ ;  /* 0x0000003f003c7c82 */ /* 0x000fe20008000000 */
[----:B------:R-:W-:Y:S01]  /*0a90*/  R2UR UR6, R10 ;  /* 0x000000000a0672ca */ /* 0x000fe200000e0000 */
[----:B------:R-:W0:Y:S01]  /*0aa0*/  S2R R0, SR_TID.X ;  /* 0x0000000000007919 */ /* 0x000e220000002100 */
[----:B------:R-:W-:Y:S01]  /*0ab0*/  R2UR UR7, R11 ;  /* 0x000000000b0772ca */ /* 0x000fe200000e0000 */
[----:B------:R-:W-:Y:S01]  /*0ac0*/  UMOV UR36, URZ ;  /* 0x0000003f00247c82 */ /* 0x000fe20008000000 */
[----:B0-----:R-:W-:-:S05]  /*0ad0*/  VIADD R12, R0, 0xffffff80 ;  /* 0xffffff80000c7836 */ /* 0x001fca0000000000 */
[----:B------:R-:W-:-:S04]  /*0ae0*/  SHF.R.S32.HI R0, RZ, 0x1f, R12 ;  /* 0x0000001fff007819 */ /* 0x000fc8000001140c */
[CC--:B------:R-:W-:Y:S02]  /*0af0*/  LEA.HI R3, R0.reuse, R12.reuse, RZ, 0x4 ;  /* 0x0000000c00037211 */ /* 0x0c0fe400078f20ff */
[CC--:B------:R-:W-:Y:S02]  /*0b00*/  LEA.HI R4, R0.reuse, R12.reuse, RZ, 0x5 ;  /* 0x0000000c00047211 */ /* 0x0c0fe400078f28ff */
[----:B------:R-:W-:Y:S02]  /*0b10*/  SHF.R.S32.HI R6, RZ, 0x4, R3 ;  /* 0x00000004ff067819 */ /* 0x000fe40000011403 */
[----:B------:R-:W-:Y:S01]  /*0b20*/  LEA.HI R11, R0, R12, RZ, 0x2 ;  /* 0x0000000c000b7211 */ /* 0x000fe200078f10ff */
[----:B------:R-:W-:Y:S01]  /*0b30*/  IMAD.SHL.U32 R5, R4, 0x20, RZ ;  /* 0x0000002004057824 */ /* 0x000fe200078e00ff */
[C---:B------:R-:W-:Y:S02]  /*0b40*/  LOP3.LUT R4, R3.reuse, 0x3fffff0, RZ, 0xc0, !PT ;  /* 0x03fffff003047812 */ /* 0x040fe400078ec0ff */
[----:B------:R-:W-:-:S02]  /*0b50*/  LEA.HI R3, R3, R6, RZ, 0x1 ;  /* 0x0000000603037211 */ /* 0x000fc400078f08ff */
[----:B------:R-:W-:Y:S01]  /*0b60*/  LOP3.LUT R5, R5, 0xfffffc00, RZ, 0xc0, !PT ;  /* 0xfffffc0005057812 */ /* 0x000fe200078ec0ff */
[----:B------:R-:W-:Y:S01]  /*0b70*/  IMAD.IADD R4, R12, 0x1, -R4 ;  /* 0x000000010c047824 */ /* 0x000fe200078e0a04 */
[----:B------:R-:W-:Y:S02]  /*0b80*/  LOP3.LUT R3, R3, 0x1ffffffe, RZ, 0xc0, !PT ;  /* 0x1ffffffe03037812 */ /* 0x000fe400078ec0ff */
[----:B------:R-:W-:Y:S01]  /*0b90*/  LOP3.LUT R11, R11, 0xfffffffc, RZ, 0xc0, !PT ;  /* 0xfffffffc0b0b7812 */ /* 0x000fe200078ec0ff */
[----:B------:R-:W-:Y:S02]  /*0ba0*/  IMAD R4, R4, 0x40, R5 ;  /* 0x0000004004047824 */ /* 0x000fe400078e0205 */
[----:B------:R-:W-:Y:S02]  /*0bb0*/  IMAD.IADD R3, R6, 0x1, -R3 ;  /* 0x0000000106037824 */ /* 0x000fe400078e0a03 */
[----:B------:R-:W-:Y:S02]  /*0bc0*/  IMAD.IADD R11, R12, 0x1, -R11 ;  /* 0x000000010c0b7824 */ /* 0x000fe400078e0a0b */
[----:B------:R-:W-:-:S03]  /*0bd0*/  IMAD R3, R3, 0x8, R4 ;  /* 0x0000000803037824 */ /* 0x000fc600078e0204 */
[----:B------:R-:W-:Y:S02]  /*0be0*/  LEA.HI R5, R11, R11, RZ, 0x1 ;  /* 0x0000000b0b057211 */ /* 0x000fe400078f08ff */
[----:B------:R0:W-:Y:S02]  /*0bf0*/  STL [R1+0x48], R3 ;  /* 0x0000480301007387 */ /* 0x0001e40000100800 */
[----:B------:R-:W-:-:S05]  /*0c00*/  LOP3.LUT R4, R5, 0x1ffffffe, RZ, 0xc0, !PT ;  /* 0x1ffffffe05047812 */ /* 0x000fca00078ec0ff */
        /* <DEDUP_REMOVED lines=19> */
[----:B0-----:R-:W-:-:S02]  /*0d40*/  LOP3.LUT R3, R8, 0x7ffffffc, RZ, 0xc0, !PT ;  /* 0x7ffffffc08037812 */ /* 0x001fc400078ec0ff */
[----:B------:R-:W-:Y:S02]  /*0d50*/  LEA.HI R10, R10, R9, RZ, 0x3 ;  /* 0x000000090a0a7211 */ /* 0x000fe400078f18ff */
[----:B------:R-:W-:Y:S01]  /*0d60*/  SHF.R.S32.HI R7, RZ, 0x5, R7 ;  /* 0x00000005ff077819 */ /* 0x000fe20000011407 */
[----:B------:R-:W-:Y:S01]  /*0d70*/  IMAD.IADD R3, R234, 0x1, -R3 ;  /* 0x00000001ea037824 */ /* 0x000fe200078e0a03 */
[----:B------:R-:W-:-:S03]  /*0d80*/  LOP3.LUT R10, R10, 0xfffffff8, RZ, 0xc0, !PT ;  /* 0xfffffff80a0a7812 */ /* 0x000fc600078ec0ff */
[----:B------:R-:W-:Y:S02]  /*0d90*/  IMAD.SHL.U32 R18, R3, 0x2, RZ ;  /* 0x0000000203127824 */ /* 0x000fe400078e00ff */
[----:B------:R-:W-:Y:S02]  /*0da0*/  IMAD.IADD R10, R9, 0x1, -R10 ;  /* 0x00000001090a7824 */ /* 0x000fe400078e0a0a */
[C---:B------:R-:W-:Y:S02]  /*0db0*/  VIADD R230, R18.reuse, 0x8 ;  /* 0x0000000812e67836 */ /* 0x040fe40000000000 */
[----:B------:R-:W-:Y:S02]  /*0dc0*/  IMAD R7, R7, 0x10, R10 ;  /* 0x0000001007077824 */ /* 0x000fe400078e020a */
[----:B------:R-:W-:Y:S02]  /*0dd0*/  VIADD R229, R18, 0x10 ;  /* 0x0000001012e57836 */ /* 0x000fe40000000000 */
[----:B------:R-:W-:-:S02]  /*0de0*/  IMAD R5, R2, 0x40, R7 ;  /* 0x0000004002057824 */ /* 0x000fc400078e0207 */
[----:B------:R-:W-:Y:S01]  /*0df0*/  IMAD.U32 R2, RZ, RZ, UR4 ;  /* 0x00000004ff027e24 */ /* 0x000fe2000f8e00ff */
[----:B------:R-:W-:Y:S01]  /*0e00*/  SHF.R.S32.HI R0, RZ, 0x1f, R229 ;  /* 0x0000001fff007819 */ /* 0x000fe200000114e5 */
[C---:B------:R-:W-:Y:S01]  /*0e10*/  VIADD R228, R18.reuse, 0x30 ;  /* 0x0000003012e47836 */ /* 0x040fe20000000000 */
[----:B------:R-:W-:Y:S01]  /*0e20*/  STL [R1+0x44], R5 ;  /* 0x0000440501007387 */ /* 0x000fe20000100800 */
[C---:B------:R-:W-:Y:S01]  /*0e30*/  VIADD R227, R18.reuse, 0x38 ;  /* 0x0000003812e37836 */ /* 0x040fe20000000000 */
[----:B------:R-:W-:Y:S01]  /*0e40*/  UMOV UR4, URZ ;  /* 0x0000003f00047c82 */ /* 0x000fe20008000000 */
        /* <DEDUP_REMOVED lines=31> */
[----:B------:R-:W-:Y:S01]  /*1040*/  IMAD.U32 R233, RZ, RZ, UR4 ;  /* 0x00000004ffe97e24 */ /* 0x000fe2000f8e00ff */
[----:B------:R-:W-:Y:S01]  /*1050*/  SHF.R.S32.HI R2, RZ, 0x1f, R215 ;  /* 0x0000001fff027819 */ /* 0x000fe200000114d7 */
[C---:B------:R-:W-:Y:S01]  /*1060*/  VIADD R207, R18.reuse, 0x18 ;  /* 0x0000001812cf7836 */ /* 0x040fe20000000000 */
[----:B------:R-:W-:Y:S01]  /*1070*/  SHF.R.S32.HI R0, RZ, 0x1f, R214 ;  /* 0x0000001fff007819 */ /* 0x000fe200000114d6 */
[----:B------:R-:W-:Y:S01]  /*1080*/  VIADD R206, R18, 0x28 ;  /* 0x0000002812ce7836 */ /* 0x000fe20000000000 */
[----:B------:R-:W-:Y:S01]  /*1090*/  SHF.R.S32.HI R237, RZ, 0x1f, R213 ;  /* 0x0000001fffed7819 */ /* 0x000fe200000114d5 */
[----:B------:R-:W-:Y:S01]  /*10a0*/  IMAD R23, R4, 0x8, R5 ;  /* 0x0000000804177824 */ /* 0x000fe200078e0205 */
[----:B------:R-:W-:-:S02]  /*10b0*/  SHF.R.S32.HI R236, RZ, 0x1f, R212 ;  /* 0x0000001fffec7819 */ /* 0x000fc400000114d4 */
[----:B------:R-:W-:-:S07]  /*10c0*/  SHF.R.S32.HI R235, RZ, 0x1f, R211 ;  /* 0x0000001fffeb7819 */ /* 0x000fce00000114d3 */
.L_x_5520:
[----:B------:R-:W-:Y:S01]  /*10d0*/  ULDC.64 UR8, c[0x0][0xc88] ;  /* 0x0003220000087ab9 */ /* 0x000fe20000000a00 */
[----:B------:R-:W-:Y:S01]  /*10e0*/  ULDC.64 UR12, c[0x0][0x208] ;  /* 0x00008200000c7ab9 */ /* 0x000fe20000000a00 */
[----:B------:R-:W-:Y:S01]  /*10f0*/  UIMAD.WIDE UR8, UR7, 0x4, UR8 ;  /* 0x00000004070878a5 */ /* 0x000fe2000f8e0208 */
[----:B------:R-:W-:-:S05]  /*1100*/  ULDC.64 UR10, c[0x0][0xa18] ;  /* 0x00028600000a7ab9 */ /* 0x000fca0000000a00 */
[----:B01-34-:R-:W-:Y:S02]  /*1110*/  IMAD.U32 R2, RZ, RZ, UR8 ;  /* 0x00000008ff027e24 */ /* 0x01bfe4000f8e00ff */
[----:B--2---:R-:W-:Y:S01]  /*1120*/  IMAD.U32 R3, RZ, RZ, UR9 ;  /* 0x00000009ff037e24 */ /* 0x004fe2000f8e00ff */
        /* <DEDUP_REMOVED lines=19> */
[----:B------:R-:W-:-:S03]  /*1260*/  IMAD.U32 R4, RZ, RZ, UR10 ;  /* 0x0000000aff047e24 */ /* 0x000fc6000f8e00ff */
[----:B------:R-:W-:Y:S01]  /*1270*/  IMAD.U32 R5, RZ, RZ, UR11 ;  /* 0x0000000bff057e24 */ /* 0x000fe2000f8e00ff */
[----:B------:R-:W2:Y:S01]  /*1280*/  @P0 LDG.E R2, desc[UR12][R2.64] ;  /* 0x0000000c02020981 */ /* 0x000ea2000c1e1900 */
[----:B------:R-:W-:Y:S02]  /*1290*/  UISETP.NE.U32.AND UP0, UPT, UR8, URZ, UPT ;  /* 0x0000003f0800728c */ /* 0x000fe4000bf05070 */
[----:B------:R-:W-:Y:S01]  /*12a0*/  ULOP3.LUT UR7, UR6, 0xff000000, URZ, 0xc0, !UPT ;  /* 0xff00000006077892 */ /* 0x000fe2000f8ec03f */
[----:B------:R-:W3:Y:S01]  /*12b0*/  @P2 LDG.E R4, desc[UR12][R4.64] ;  /* 0x0000000c04042981 */ /* 0x000ee2000c1e1900 */
[----:B------:R-:W-:Y:S01]  /*12c0*/  ULDC UR11, c[0x0][0x288] ;  /* 0x0000a200000b7ab9 */ /* 0x000fe20000000800 */
[----:B------:R-:W-:Y:S02]  /*12d0*/  UISETP.NE.AND.EX UP0, UPT, UR9, URZ, UPT, UP0 ;  /* 0x0000003f0900728c */ /* 0x000fe4000bf05300 */
[----:B------:R-:W-:Y:S01]  /*12e0*/  ULOP3.LUT UR8, UR6, 0xff0000, URZ, 0xc0, !UPT ;  /* 0x00ff000006087892 */ /* 0x000fe2000f8ec03f */
[----:B------:R-:W-:Y:S01]  /*12f0*/  ULDC UR9, c[0x0][0x424] ;  /* 0x0001090000097ab9 */ /* 0x000fe20000000800 */
[----:B------:R-:W-:Y:S01]  /*1300*/  ULDC.64 UR12, c[0x0][0xa20] ;  /* 0x00028800000c7ab9 */ /* 0x000fe20000000a00 */
[----:B------:R-:W-:Y:S01]  /*1310*/  ULOP3.LUT UR6, UR6, 0xffff, URZ, 0xc0, !UPT ;  /* 0x0000ffff06067892 */ /* 0x000fe2000f8ec03f */
[----:B------:R-:W-:Y:S01]  /*1320*/  ISETP.NE.U32.AND P1, PT, RZ, UR12, PT ;  /* 0x0000000cff007c0c */ /* 0x000fe2000bf25070 */
[----:B------:R-:W-:-:S02]  /*1330*/  USHF.R.U32.HI UR7, URZ, 0x8, UR7 ;  /* 0x000000083f077899 */ /* 0x000fc40008011607 */
[----:B------:R-:W-:Y:S01]  /*1340*/  USEL UR9, UR9, 0x1, UP0 ;  /* 0x0000000109097887 */ /* 0x000fe20008000000 */
[----:B------:R-:W-:Y:S01]  /*1350*/  ISETP.NE.AND.EX P1, PT, RZ, UR13, PT, P1 ;  /* 0x0000000dff007c0c */ /* 0x000fe2000bf25310 */
[----:B------:R-:W-:Y:S01]  /*1360*/  ULDC UR10, c[0x0][0x2f0] ;  /* 0x0000bc00000a7ab9 */ /* 0x000fe20000000800 */
[----:B------:R-:W-:Y:S01]  /*1370*/  UMOV UR4, URZ ;  /* 0x0000003f00047c82 */ /* 0x000fe20008000000 */
[----:B------:R-:W-:Y:S01]  /*1380*/  ULEA.HI UR8, UR8, UR7, URZ, 0x10 ;  /* 0x0000000708087291 */ /* 0x000fe2000f8f803f */
[----:B------:R-:W-:Y:S01]  /*1390*/  IMAD.U32 R210, RZ, RZ, UR6 ;  /* 0x00000006ffd27e24 */ /* 0x000fe2000f8e00ff */
[----:B------:R-:W-:Y:S01]  /*13a0*/  UIMAD UR9, UR9, UR10, URZ ;  /* 0x0000000a090972a4 */ /* 0x000fe2000f8e023f */
[----:B--2---:R-:W-:Y:S02]  /*13b0*/  @P0 R2UR UR4, R2 ;  /* 0x00000000020402ca */ /* 0x004fe400000e0000 */
[----:B---3--:R-:W-:-:S13]  /*13c0*/  @P2 R2UR UR11, R4 ;  /* 0x00000000040b22ca */ /* 0x008fda00000e0000 */
[----:B------:R-:W-:Y:S01]  /*13d0*/  IMAD.U32 R16, RZ, RZ, UR11 ;  /* 0x0000000bff107e24 */ /* 0x000fe2000f8e00ff */
[----:B-----5:R-:W-:Y:S06]  /*13e0*/  @P2 BRA `(.L_x_5463) ;  /* 0x0000000000402947 */ /* 0x020fec0003800000 */
        /* <DEDUP_REMOVED lines=16> */
.L_x_5463:
        /* <DEDUP_REMOVED lines=11> */
.L_x_5464:
        /* <DEDUP_REMOVED lines=15> */
.L_x_5465:
        /* <DEDUP_REMOVED lines=70> */
.L_x_5466:
        /* <DEDUP_REMOVED lines=97> */
.L_x_5468:
        /* <DEDUP_REMOVED lines=12> */
.L_x_5651:
[----:B------:R-:W-:Y:S05]  /*21c0*/  @!P0 BRA `(.L_x_5470) ;  /* 0x0000000000048947 */ /* 0x000fea0003800000 */
[----:B------:R-:W-:Y:S01]  /*21d0*/  BPT.TRAP 0x1 ;  /* 0x000000040000795c */ /* 0x000fe20000300000 */
.L_x_5470:
[----:B0-----:R-:W-:Y:S02]  /*21e0*/  IMAD.U32 R0, RZ, RZ, UR36 ;  /* 0x00000024ff007e24 */ /* 0x001fe4000f8e00ff */
[----:B------:R-:W-:-:S03]  /*21f0*/  IMAD.U32 R3, RZ, RZ, UR60 ;  /* 0x0000003cff037e24 */ /* 0x000fc6000f8e00ff */
[----:B------:R-:W-:Y:S02]  /*2200*/  LEA R0, R0, UR39, 0x3 ;  /* 0x0000002700007c11 */ /* 0x000fe4000f8e18ff */
[----:B------:R-:W-:-:S04]  /*2210*/  SHF.L.U32 R3, R3, 0x1f, RZ ;  /* 0x0000001f03037819 */ /* 0x000fc800000006ff */
[----:B------:R0:W1:Y:S01]  /*2220*/  SYNCS.PHASECHK.TRANS64.TRYWAIT P2, [R0+URZ+0x36830], R3 ;  /* 0x03683003000075a7 */ /* 0x000062000804017f */
[----:B------:R-:W-:Y:S05]  /*2230*/  @!P0 BRA `(.L_x_5471) ;  /* 0x0000000000048947 */ /* 0x000fea0003800000 */
[----:B------:R-:W-:Y:S01]  /*2240*/  BPT.TRAP 0x1 ;  /* 0x000000040000795c */ /* 0x000fe20000300000 */
.L_x_5471:
[----:B------:R-:W2:Y:S02]  /*2250*/  S2R R2, SR_TID.X ;  /* 0x0000000000027919 */ /* 0x000ea40000002100 */
[----:B--2---:R-:W-:Y:S01]  /*2260*/  LOP3.LUT P1, RZ, R2, 0x7f, RZ, 0xc0, !PT ;  /* 0x0000007f02ff7812 */ /* 0x004fe2000782c0ff */
[----:B-1----:R-:W-:-:S12]  /*2270*/  @P2 BRA `(.L_x_5472) ;  /* 0x0000000000082947 */ /* 0x002fd80003800000 */
[----:B------:R-:W1:Y:S02]  /*2280*/  SYNCS.PHASECHK.TRANS64.TRYWAIT P2, [R0+URZ+0x36830], R3 ;  /* 0x03683003000075a7 */ /* 0x000e64000804017f */
[----:B-1----:R-:W-:Y:S05]  /*2290*/  @!P2 BRA `(.L_x_5473) ;  /* 0x0000018400e0a947 */ /* 0x002fea0003800000 */
.L_x_5472:
[----:B------:R-:W-:Y:S05]  /*22a0*/  WARPSYNC.ALL ;  /* 0x0000000000007948 */ /* 0x000fea0003800000 */
[----:B------:R-:W-:Y:S01]  /*22b0*/  UIADD3 UR4, UR39, 0x21400, URZ ;  /* 0x0002140027047890 */ /* 0x000fe2000fffe03f */
[----:B------:R-:W-:Y:S01]  /*22c0*/  WARPGROUP.ARRIVE ;  /* 0x00000000000079c5 */ /* 0x000fe20000000000 */
[----:B------:R-:W-:Y:S01]  /*22d0*/  ULOP3.LUT UR38, UR38, 0x10000, URZ, 0xfc, !UPT ;  /* 0x0001000026267892 */ /* 0x000fe2000f8efc3f */
[----:B01----:R-:W-:Y:S01]  /*22e0*/  @!P1 VIADD R0, R0, 0x36840 ;  /* 0x0003684000009836 */ /* 0x003fe20000000000 */
[----:B------:R-:W-:Y:S01]  /*22f0*/  USHF.R.U32.HI UR4, URZ, 0x4, UR4 ;  /* 0x000000043f047899 */ /* 0x000fe20008011604 */
[----:B------:R-:W-:Y:S01]  /*2300*/  CS2R R118, SRZ ;  /* 0x0000000000767805 */ /* 0x000fe2000001ff00 */
[----:B------:R-:W-:Y:S01]  /*2310*/  UMOV UR53, 0x40000040 ;  /* 0x4000004000357882 */ /* 0x000fe20000000000 */
[----:B------:R-:W-:Y:S01]  /*2320*/  UMOV UR55, 0x40000040 ;  /* 0x4000004000377882 */ /* 0x000fe20000000000 */
[----:B------:R-:W-:Y:S01]  /*2330*/  ULOP3.LUT UR4, UR4, 0x3fff, URZ, 0xc0, !UPT ;  /* 0x00003fff04047892 */ /* 0x000fe2000f8ec03f */
[----:B------:R-:W-:Y:S01]  /*2340*/  @!P1 PRMT R0, RZ, 0x654, R0 ;  /* 0x00000654ff009816 */ /* 0x000fe20000000000 */
[----:B------:R-:W-:Y:S01]  /*2350*/  UMOV UR52, UR38 ;  /* 0x0000002600347c82 */ /* 0x000fe20008000000 */
[----:B------:R-:W-:Y:S01]  /*2360*/  UMOV UR7, 0x40000040 ;  /* 0x4000004000077882 */ /* 0x000fe20000000000 */
[----:B------:R-:W-:Y:S01]  /*2370*/  ULOP3.LUT UR5, UR4, 0x10000, URZ, 0xfc, !UPT ;  /* 0x0001000004057892 */ /* 0x000fe2000f8efc3f */
[----:B------:R-:W-:Y:S01]  /*2380*/  CS2R R116, SRZ ;  /* 0x0000000000747805 */ /* 0x000fe2000001ff00 */
[----:B------:R-:W-:Y:S01]  /*2390*/  UMOV UR8, UR52 ;  /* 0x0000003400087c82 */ /* 0x000fe20008000000 */
[----:B------:R-:W-:Y:S01]  /*23a0*/  UMOV UR4, UR52 ;  /* 0x0000003400047c82 */ /* 0x000fe20008000000 */
[----:B------:R-:W-:Y:S01]  /*23b0*/  UIMAD UR37, UR36, 0xa80, UR5 ;  /* 0x00000a80242578a4 */ /* 0x000fe2000f8e0205 */
[----:B------:R-:W-:Y:S01]  /*23c0*/  CS2R R114, SRZ ;  /* 0x0000000000727805 */ /* 0x000fe2000001ff00 */
[----:B------:R-:W-:Y:S01]  /*23d0*/  IMAD.U32 R7, RZ, RZ, UR5 ;  /* 0x00000005ff077e24 */ /* 0x000fe2000f8e00ff */
[----:B------:R-:W-:Y:S01]  /*23e0*/  UMOV UR5, UR53 ;  /* 0x0000003500057c82 */ /* 0x000fe20008000000 */
[----:B------:R-:W-:Y:S01]  /*23f0*/  UIADD3 UR6, UR37, 0x80, URZ ;  /* 0x0000008025067890 */ /* 0x000fe2000fffe03f */
[----:B------:R-:W-:Y:S01]  /*2400*/  CS2R R112, SRZ ;  /* 0x0000000000707805 */ /* 0x000fe2000001ff00 */
[----:B------:R-:W-:Y:S01]  /*2410*/  UIADD3 UR10, UR37, 0x200, URZ ;  /* 0x00000200250a7890 */ /* 0x000fe2000fffe03f */
[----:B------:R-:W-:Y:S01]  /*2420*/  CS2R R110, SRZ ;  /* 0x00000000006e7805 */ /* 0x000fe2000001ff00 */
[----:B------:R-:W-:Y:S01]  /*2430*/  UMOV UR54, UR37 ;  /* 0x0000002500367c82 */ /* 0x000fe20008000000 */
[----:B------:R-:W-:Y:S01]  /*2440*/  UMOV UR9, UR53 ;  /* 0x0000003500097c82 */ /* 0x000fe20008000000 */
[----:B------:R-:W-:Y:S01]  /*2450*/  HGMMA.64x16x16.F32 R72, gdesc[UR52], RZ, !UPT, gsb0 ;  /* 0x00200000344879f0 */ /* 0x000fe2000c0008ff */
[----:B------:R-:W-:Y:S01]  /*2460*/  UMOV UR11, 0x40000040 ;  /* 0x40000040000b7882 */ /* 0x000fe20000000000 */
[----:B------:R-:W-:Y:S01]  /*2470*/  UIADD3 UR14, UR37, 0x280, URZ ;  /* 0x00000280250e7890 */ /* 0x000fe2000fffe03f */
[----:B------:R-:W-:Y:S01]  /*2480*/  R2UR UR55, R17 ;  /* 0x00000000113772ca */ /* 0x000fe200000e0000 */
[----:B------:R-:W-:Y:S01]  /*2490*/  UMOV UR12, UR52 ;  /* 0x00000034000c7c82 */ /* 0x000fe20008000000 */
[----:B------:R-:W-:Y:S01]  /*24a0*/  UMOV UR13, UR53 ;  /* 0x00000035000d7c82 */ /* 0x000fe20008000000 */
[----:B------:R-:W-:Y:S01]  /*24b0*/  UMOV UR15, 0x40000040 ;  /* 0x40000040000f7882 */ /* 0x000fe20000000000 */
[----:B------:R-:W-:Y:S01]  /*24c0*/  UIADD3 UR16, UR38, 0x2, URZ ;  /* 0x0000000226107890 */ /* 0x000fe2000fffe03f */
[----:B------:R-:W-:Y:S01]  /*24d0*/  R2UR UR54, R16 ;  /* 0x00000000103672ca */ /* 0x000fe200000e0000 */
[----:B------:R-:W-:Y:S01]  /*24e0*/  UIADD3 UR18, UR37, 0x284, URZ ;  /* 0x0000028425127890 */ /* 0x000fe2000fffe03f */
[----:B------:R-:W-:Y:S01]  /*24f0*/  CS2R R108, SRZ ;  /* 0x00000000006c7805 */ /* 0x000fe2000001ff00 */
[----:B------:R-:W-:Y:S01]  /*2500*/  UMOV UR19, 0x40000040 ;  /* 0x4000004000137882 */ /* 0x000fe20000000000 */
        /* <DEDUP_REMOVED lines=10> */
[----:B------:R-:W-:Y:S01]  /*25b0*/  IMAD.U32 R6, RZ, RZ, UR54 ;  /* 0x00000036ff067e24 */ /* 0x000fe2000f8e00ff */
        /* <DEDUP_REMOVED lines=13> */
[----:B------:R-:W-:-:S02]  /*2690*/  CS2R R92, SRZ ;  /* 0x00000000005c7805 */ /* 0x000fc4000001ff00 */
[----:B------:R-:W-:Y:S02]  /*26a0*/  CS2R R90, SRZ ;  /* 0x00000000005a7805 */ /* 0x000fe4000001ff00 */
[----:B------:R-:W-:Y:S02]  /*26b0*/  CS2R R88, SRZ ;  /* 0x0000000000587805 */ /* 0x000fe4000001ff00 */
        /* <DEDUP_REMOVED lines=86> */
[----:B------:R-:W-:Y:S02]  /*2c20*/  ULDC UR7, c[0x0][0x448] ;  /* 0x0001120000077ab9 */ /* 0x000fe40000000800 */
[----:B------:R-:W-:Y:S02]  /*2c30*/  UISETP.NE.AND UP0, UPT, UR7, 0x1, UPT ;  /* 0x000000010700788c */ /* 0x000fe4000bf05270 */
[----:B------:R-:W-:-:S04]  /*2c40*/  UIADD3 UR7, UR37, 0xa04, URZ ;  /* 0x00000a0425077890 */ /* 0x000fc8000fffe03f */
[----:B------:R-:W-:Y:S01]  /*2c50*/  PLOP3.LUT P2, PT, PT, PT, UP0, 0x80, 0x0 ;  /* 0x000000000000781c */ /* 0x000fe20003f4f008 */
        /* <DEDUP_REMOVED lines=41> */
[----:B------:R-:W-:Y:S01]  /*2ef0*/  ULDC UR11, c[0x0][0x988] ;  /* 0x00026200000b7ab9 */ /* 0x000fe20000000800 */
        /* <DEDUP_REMOVED lines=41> */
[----:B------:R-:W-:-:S12]  /*3190*/  @UP0 ULDC UR14, c[0x0][0x450] ;  /* 0x00011400000e0ab9 */ /* 0x000fd80000000800 */
        /* <DEDUP_REMOVED lines=264> */
[----:B------:R-:W-:-:S06]  /*4220*/  UIMAD UR7, UR61, -0x70, UR55 ;  /* 0xffffff903d0778a4 */ /* 0x000fcc000f8e0237 */
[----:B------:R-:W-:Y:S01]  /*4230*/  IMAD.U32 R5, RZ, RZ, UR7 ;  /* 0x00000007ff057e24 */ /* 0x000fe2000f8e00ff */
[----:B------:R-:W-:Y:S02]  /*4240*/  WARPGROUP.DEPBAR.LE gsb0, 0x0 ;  /* 0x00008000000079c5 */ /* 0x000fe40000010000 */
[----:B------:R-:W-:-:S06]  /*4250*/  WARPGROUP.ARRIVE ;  /* 0x00000000000079c5 */ /* 0x000fcc0000000000 */
[----:B------:R-:W-:Y:S01]  /*4260*/  HGMMA.64x16x16.F32 R32, gdesc[UR48], R32, gsb0 ;  /* 0x00200000302079f0 */ /* 0x000fe20008000820 */
[----:B------:R-:W-:Y:S01]  /*4270*/  UMOV UR48, UR6 ;  /* 0x0000000600307c82 */ /* 0x000fe20008000000 */
[----:B------:R-:W-:Y:S01]  /*4280*/  UMOV UR49, 0x40000040 ;  /* 0x4000004000317882 */ /* 0x000fe20000000000 */
[----:B------:R-:W-:Y:S01]  /*4290*/  UMOV UR50, UR10 ;  /* 0x0000000a00327c82 */ /* 0x000fe20008000000 */
[----:B------:R-:W-:Y:S01]  /*42a0*/  UMOV UR51, 0x40000040 ;  /* 0x4000004000337882 */ /* 0x000fe20000000000 */
[----:B------:R-:W-:Y:S01]  /*42b0*/  @UP0 ULDC UR6, c[0x0][0x44c] ;  /* 0x0001130000060ab9 */ /* 0x000fe20000000800 */
[----:B------:R-:W-:Y:S01]  /*42c0*/  UMOV UR10, UR15 ;  /* 0x0000000f000a7c82 */ /* 0x000fe20008000000 */
[----:B------:R-:W-:Y:S01]  /*42d0*/  @P2 IMAD.HI.U32 R3, R2, UR6, RZ ;  /* 0x0000000602032c27 */ /* 0x000fe2000f8e00ff */
[----:B------:R-:W-:-:S04]  /*42e0*/  @UP0 ULDC UR6, c[0x0][0x450] ;  /* 0x0001140000060ab9 */ /* 0x000fc80000000800 */
[----:B------:R-:W-:Y:S01]  /*42f0*/  @P2 SHF.R.U32.HI R2, RZ, UR6, R3 ;  /* 0x00000006ff022c19 */ /* 0x000fe20008011603 */
[----:B------:R-:W-:-:S04]  /*4300*/  UIMAD UR6, UR61, -0x70, URZ ;  /* 0xffffff903d0678a4 */ /* 0x000fc8000f8e023f */
[----:B------:R-:W0:Y:S02]  /*4310*/  SHFL.IDX PT, R4, R2, 0x1, 0x1c1f ;  /* 0x003c1f0002047f89 */ /* 0x000e2400000e0000 */
[----:B------:R-:W-:Y:S01]  /*4320*/  IMAD.U32 R3, RZ, RZ, UR6 ;  /* 0x00000006ff037e24 */ /* 0x000fe2000f8e00ff */
[----:B------:R-:W-:Y:S01]  /*4330*/  @UP0 ULDC UR6, c[0x0][0x44c] ;  /* 0x0001130000060ab9 */ /* 0x000fe20000000800 */
[----:B------:R-:W1:Y:S01]  /*4340*/  SHFL.IDX PT, R2, R2, RZ, 0x1c1f ;  /* 0x001c1fff02027589 */ /* 0x000e6200000e0000 */
[----:B------:R-:W-:Y:S01]  /*4350*/  UIMAD.WIDE.U32 UR6, UR15, UR6, URZ ;  /* 0x000000060f0672a5 */ /* 0x000fe2000f8e003f */
[----:B------:R-:W-:Y:S02]  /*4360*/  R2UR UR15, R19 ;  /* 0x00000000130f72ca */ /* 0x000fe400000e0000 */
[----:B------:R-:W-:Y:S01]  /*4370*/  IADD3 R3, -R18, 0x71, R3 ;  /* 0x0000007112037810 */ /* 0x000fe20007ffe103 */
[----:B------:R-:W-:-:S03]  /*4380*/  @UP0 USHF.R.U32.HI UR10, URZ, UR14, UR7 ;  /* 0x0000000e3f0a0299 */ /* 0x000fc60008011607 */
[----:B------:R-:W-:Y:S01]  /*4390*/  IADD3 R6, -R6, UR55, R3 ;  /* 0x0000003706067c10 */ /* 0x000fe2000fffe103 */
[----:B------:R-:W-:Y:S01]  /*43a0*/  UIADD3 UR7, UR10, UR55, -UR54 ;  /* 0x000000370a077290 */ /* 0x000fe2000fffe836 */
[----:B------:R-:W-:Y:S01]  /*43b0*/  IADD3 R3, -R18, 0x70, R5 ;  /* 0x0000007012037810 */ /* 0x000fe20007ffe105 */
[----:B------:R-:W-:Y:S02]  /*43c0*/  UMOV UR6, URZ ;  /* 0x0000003f00067c82 */ /* 0x000fe40008000000 */
[----:B------:R-:W-:-:S04]  /*43d0*/  UIMAD.WIDE UR6, UR7, -0x6db6db6d, UR6 ;  /* 0x92492493070678a5 */ /* 0x000fc8000f8e0206 */
[----:B------:R-:W-:Y:S01]  /*43e0*/  USHF.R.U32.HI UR6, URZ, 0x1f, UR7 ;  /* 0x0000001f3f067899 */ /* 0x000fe20008011607 */
[----:B0-----:R-:W-:-:S03]  /*43f0*/  VIADDMNMX R4, R4, R6, R3, PT ;  /* 0x0000000604047246 */ /* 0x001fc60003800103 */
[----:B------:R-:W-:Y:S01]  /*4400*/  ULEA.HI.SX32 UR6, UR7, UR6, 0x1a ;  /* 0x0000000607067291 */ /* 0x000fe2000f8fd23f */
[----:B------:R-:W-:-:S03]  /*4410*/  ISETP.GT.AND P3, PT, R4, RZ, PT ;  /* 0x000000ff0400720c */ /* 0x000fc60003f64270 */
[----:B------:R-:W-:Y:S01]  /*4420*/  UISETP.LT.AND UP1, UPT, UR15, UR6, UPT ;  /* 0x000000060f00728c */ /* 0x000fe2000bf21270 */
[C---:B------:R-:W-:Y:S02]  /*4430*/  ISETP.GT.AND P4, PT, R4.reuse, 0x1, PT ;  /* 0x000000010400780c */ /* 0x040fe40003f84270 */
[----:B------:R-:W-:Y:S01]  /*4440*/  ISETP.GT.AND P5, PT, R4, 0x8, PT ;  /* 0x000000080400780c */ /* 0x000fe20003fa4270 */
[----:B------:R-:W-:Y:S01]  /*4450*/  USEL UR7, UR15, UR6, !UP1 ;  /* 0x000000060f077287 */ /* 0x000fe2000c800000 */
        /* <DEDUP_REMOVED lines=86> */
[----:B------:R-:W-:Y:S01]  /*49c0*/  ISETP.GT.AND P3, PT, R4, 0x49, PT ;  /* 0x000000490400780c */ /* 0x000fe20003f64270 */
[----:B------:R-:W-:Y:S01]  /*49d0*/  UIADD3 UR37, UR61, -0x2, URZ ;  /* 0xfffffffe3d257890 */ /* 0x000fe2000fffe03f */
[----:B------:R-:W-:-:S02]  /*49e0*/  FSEL R46, R46, -INF , P4 ;  /* 0xff8000002e2e7808 */ /* 0x000fc40002000000 */
[----:B------:R-:W-:Y:S01]  /*49f0*/  FMNMX.FTZ R5, R43, R82, !PT ;  /* 0x000000522b057209 */ /* 0x000fe20007810000 */
[----:B------:R-:W-:Y:S01]  /*4a00*/  UISETP.GE.AND UP1, UPT, UR37, UR7, UPT ;  /* 0x000000072500728c */ /* 0x000fe2000bf26270 */
        /* <DEDUP_REMOVED lines=21> */
[----:B------:R-:W-:Y:S01]  /*4b60*/  FSEL R26, R26, -INF , P4 ;  /* 0xff8000001a1a7808 */ /* 0x000fe20002000000 */
[----:B------:R0:W-:Y:S01]  /*4b70*/  @!P1 SYNCS.ARRIVE.TRANS64.RED.A1T0 RZ, [R0+URZ], RZ ;  /* 0x000000ff00ff99a7 */ /* 0x0001e2000810043f */
[----:B------:R-:W-:Y:S02]  /*4b80*/  ISETP.GT.AND P4, PT, R4, 0x68, PT ;  /* 0x000000680400780c */ /* 0x000fe40003f84270 */
[----:B------:R-:W-:Y:S02]  /*4b90*/  FSEL R27, R27, -INF , P3 ;  /* 0xff8000001b1b7808 */ /* 0x000fe40001800000 */
[----:B------:R-:W-:Y:S02]  /*4ba0*/  FMNMX.FTZ R82, R26, R5, !PT ;  /* 0x000000051a527209 */ /* 0x000fe40007810000 */
[----:B------:R-:W-:Y:S02]  /*4bb0*/  ISETP.GT.AND P3, PT, R4, 0x69, PT ;  /* 0x000000690400780c */ /* 0x000fe40003f64270 */
[----:B------:R-:W-:-:S02]  /*4bc0*/  FSEL R30, R30, -INF , P4 ;  /* 0xff8000001e1e7808 */ /* 0x000fc40002000000 */
[----:B------:R-:W-:Y:S02]  /*4bd0*/  FMNMX.FTZ R5, R27, R82, !PT ;  /* 0x000000521b057209 */ /* 0x000fe40007810000 */
[----:B------:R-:W-:Y:S02]  /*4be0*/  CS2R R82, SRZ ;  /* 0x0000000000527805 */ /* 0x000fe4000001ff00 */
[----:B------:R-:W-:Y:S02]  /*4bf0*/  FSEL R31, R31, -INF , P3 ;  /* 0xff8000001f1f7808 */ /* 0x000fe40001800000 */
[----:B------:R-:W-:Y:S02]  /*4c00*/  FMNMX.FTZ R4, R30, R5, !PT ;  /* 0x000000051e047209 */ /* 0x000fe40007810000 */
[----:B------:R-:W-:Y:S02]  /*4c10*/  ISETP.GT.AND P4, PT, R3, 0x1, PT ;  /* 0x000000010300780c */ /* 0x000fe40003f84270 */
[----:B------:R-:W-:-:S02]  /*4c20*/  FMNMX.FTZ R9, R31, R4, !PT ;  /* 0x000000041f097209 */ /* 0x000fc40007810000 */
[----:B------:R-:W-:Y:S02]  /*4c30*/  FSEL R73, R73, -INF , P4 ;  /* 0xff80000049497808 */ /* 0x000fe40002000000 */
[----:B------:R-:W-:Y:S01]  /*4c40*/  ISETP.GT.AND P4, PT, R3, 0x11, PT ;  /* 0x000000110300780c */ /* 0x000fe20003f84270 */
[----:B------:R-:W1:Y:S03]  /*4c50*/  SHFL.BFLY PT, R4, R9, 0x2, 0x1f ;  /* 0x0c401f0009047f89 */ /* 0x000e6600000e0000 */
[----:B------:R-:W-:Y:S02]  /*4c60*/  FSEL R65, R65, -INF , P4 ;  /* 0xff80000041417808 */ /* 0x000fe40002000000 */
[----:B------:R-:W-:-:S04]  /*4c70*/  ISETP.GT.AND P4, PT, R3, 0x19, PT ;  /* 0x000000190300780c */ /* 0x000fc80003f84270 */
        /* <DEDUP_REMOVED lines=9> */
[----:B------:R-:W1:Y:S03]  /*4d10*/  SHFL.BFLY PT, R4, R11, 0x1, 0x1f ;  /* 0x0c201f000b047f89 */ /* 0x000e6600000e0000 */
[----:B------:R-:W-:-:S02]  /*4d20*/  FSEL R53, R53, -INF , P4 ;  /* 0xff80000035357808 */ /* 0x000fc40002000000 */
        /* <DEDUP_REMOVED lines=9> */
[C---:B------:R-:W-:Y:S01]  /*4dc0*/  FSETP.NEU.FTZ.AND P3, PT, R4.reuse, -INF , PT ;  /* 0xff8000000400780b */ /* 0x040fe20003f7d000 */
[----:B------:R-:W-:Y:S01]  /*4dd0*/  FMUL.FTZ R5, R4, UR11 ;  /* 0x0000000b04057c20 */ /* 0x000fe20008410000 */
[----:B------:R-:W-:-:S04]  /*4de0*/  ISETP.GT.AND P4, PT, R3, 0x61, PT ;  /* 0x000000610300780c */ /* 0x000fc80003f84270 */
[----:B------:R-:W-:Y:S02]  /*4df0*/  FSEL R5, R5, RZ, P3 ;  /* 0x000000ff05057208 */ /* 0x000fe40001800000 */
[----:B------:R-:W-:Y:S02]  /*4e00*/  ISETP.GT.AND P3, PT, R3, RZ, PT ;  /* 0x000000ff0300720c */ /* 0x000fe40003f64270 */
[----:B------:R-:W-:Y:S01]  /*4e10*/  FSEL R25, R25, -INF , P4 ;  /* 0xff80000019197808 */ /* 0x000fe20002000000 */
[--C-:B------:R-:W-:Y:S01]  /*4e20*/  FFMA.FTZ R2, R8, UR11, -R5.reuse ;  /* 0x0000000b08027c23 */ /* 0x100fe20008010805 */
[----:B------:R-:W-:Y:S01]  /*4e30*/  FSEL R72, R72, -INF , P3 ;  /* 0xff80000048487808 */ /* 0x000fe20001800000 */
[--C-:B------:R-:W-:Y:S01]  /*4e40*/  FFMA.FTZ R10, R10, UR11, -R5.reuse ;  /* 0x0000000b0a0a7c23 */ /* 0x100fe20008010805 */
[----:B------:R-:W-:Y:S01]  /*4e50*/  ISETP.GT.AND P3, PT, R3, 0x9, PT ;  /* 0x000000090300780c */ /* 0x000fe20003f64270 */
[--C-:B------:R-:W-:Y:S01]  /*4e60*/  FFMA.FTZ R12, R12, UR11, -R5.reuse ;  /* 0x0000000b0c0c7c23 */ /* 0x100fe20008010805 */
[----:B------:R-:W-:Y:S01]  /*4e70*/  FMNMX.FTZ R9, R72, R73, !PT ;  /* 0x0000004948097209 */ /* 0x000fe20007810000 */
        /* <DEDUP_REMOVED lines=13> */
[----:B------:R-:W-:Y:S01]  /*4f50*/  FMNMX.FTZ R6, R64, R9, !PT ;  /* 0x0000000940067209 */ /* 0x000fe20007810000 */
[--C-:B------:R-:W-:Y:S01]  /*4f60*/  FFMA.FTZ R197, R66, UR11, -R5.reuse ;  /* 0x0000000b42c57c23 */ /* 0x100fe20008010805 */
[----:B------:R-:W-:Y:S01]  /*4f70*/  FSEL R68, R68, -INF , P3 ;  /* 0xff80000044447808 */ /* 0x000fe20001800000 */
[--C-:B------:R-:W-:Y:S01]  /*4f80*/  FFMA.FTZ R199, R70, UR11, -R5.reuse ;  /* 0x0000000b46c77c23 */ /* 0x100fe20008010805 */
[----:B------:R-:W-:Y:S01]  /*4f90*/  FMNMX.FTZ R9, R65, R6, !PT ;  /* 0x0000000641097209 */ /* 0x000fe20007810000 */
[----:B------:R-:W1:Y:S01]  /*4fa0*/  MUFU.EX2 R201, R201 ;  /* 0x000000c900c97308 */ /* 0x000e620000000800 */
[----:B------:R-:W-:Y:S01]  /*4fb0*/  ISETP.GT.AND P3, PT, R3, 0x20, PT ;  /* 0x000000200300780c */ /* 0x000fe20003f64270 */
[--C-:B------:R-:W-:Y:S01]  /*4fc0*/  FFMA.FTZ R185, R42, UR11, -R5.reuse ;  /* 0x0000000b2ab97c23 */ /* 0x100fe20008010805 */
[----:B------:R-:W-:Y:S01]  /*4fd0*/  FMNMX.FTZ R8, R68, R9, !PT ;  /* 0x0000000944087209 */ /* 0x000fe20007810000 */
[--C-:B------:R-:W-:Y:S01]  /*4fe0*/  FFMA.FTZ R181, R34, UR11, -R5.reuse ;  /* 0x0000000b22b57c23 */ /* 0x100fe20008010805 */
[----:B------:R-:W-:Y:S01]  /*4ff0*/  FSEL R56, R56, -INF , P3 ;  /* 0xff80000038387808 */ /* 0x000fe20001800000 */
[--C-:B------:R-:W-:Y:S01]  /*5000*/  FFMA.FTZ R183, R38, UR11, -R5.reuse ;  /* 0x0000000b26b77c23 */ /* 0x100fe20008010805 */
[----:B------:R-:W-:Y:S01]  /*5010*/  FMNMX.FTZ R9, R69, R8, !PT ;  /* 0x0000000845097209 */ /* 0x000fe20007810000 */
[----:B------:R2:W-:Y:S01]  /*5020*/  MUFU.EX2 R6, R10 ;  /* 0x0000000a00067308 */ /* 0x0005e20000000800 */
[----:B------:R-:W-:Y:S01]  /*5030*/  ISETP.GT.AND P3, PT, R3, 0x28, PT ;  /* 0x000000280300780c */ /* 0x000fe20003f64270 */
[--C-:B------:R-:W-:Y:S01]  /*5040*/  FFMA.FTZ R177, R26, UR11, -R5.reuse ;  /* 0x0000000b1ab17c23 */ /* 0x100fe20008010805 */
[----:B------:R-:W-:Y:S01]  /*5050*/  FMNMX.FTZ R8, R56, R9, !PT ;  /* 0x0000000938087209 */ /* 0x000fe20007810000 */
[--C-:B------:R-:W-:Y:S01]  /*5060*/  FFMA.FTZ R179, R30, UR11, -R5.reuse ;  /* 0x0000000b1eb37c23 */ /* 0x100fe20008010805 */
[----:B------:R-:W-:Y:S01]  /*5070*/  FSEL R60, R60, -INF , P3 ;  /* 0xff8000003c3c7808 */ /* 0x000fe20001800000 */
[--C-:B------:R-:W-:Y:S01]  /*5080*/  FFMA.FTZ R193, R58, UR11, -R5.reuse ;  /* 0x0000000b3ac17c23 */ /* 0x100fe20008010805 */
[----:B------:R-:W-:Y:S01]  /*5090*/  FMNMX.FTZ R9, R57, R8, !PT ;  /* 0x0000000839097209 */ /* 0x000fe20007810000 */
[----:B------:R-:W3:Y:S01]  /*50a0*/  MUFU.EX2 R203, R203 ;  /* 0x000000cb00cb7308 */ /* 0x000ee20000000800 */
[----:B------:R-:W-:Y:S01]  /*50b0*/  ISETP.GT.AND P3, PT, R3, 0x30, PT ;  /* 0x000000300300780c */ /* 0x000fe20003f64270 */
[--C-:B------:R-:W-:Y:S01]  /*50c0*/  FFMA.FTZ R195, R62, UR11, -R5.reuse ;  /* 0x0000000b3ec37c23 */ /* 0x100fe20008010805 */
[----:B--2---:R-:W-:Y:S01]  /*50d0*/  FMNMX.FTZ R10, R60, R9, !PT ;  /* 0x000000093c0a7209 */ /* 0x004fe20007810000 */
        /* <DEDUP_REMOVED lines=12> */
[----:B------:R-:W4:Y:S01]  /*51a0*/  MUFU.EX2 R197, R197 ;  /* 0x000000c500c57308 */ /* 0x000f220000000800 */
        /* <DEDUP_REMOVED lines=9> */
[----:B------:R-:W-:Y:S01]  /*5240*/  FFMA.FTZ R30, R31, UR11, -R5 ;  /* 0x0000000b1f1e7c23 */ /* 0x000fe20008010805 */
[----:B------:R-:W-:-:S02]  /*5250*/  FMNMX.FTZ R12, R15, R12, !PT ;  /* 0x0000000c0f0c7209 */ /* 0x000fc40007810000 */
[----:B------:R-:W-:Y:S02]  /*5260*/  CS2R R78, SRZ ;  /* 0x00000000004e7805 */ /* 0x000fe4000001ff00 */
[----:B------:R-:W-:Y:S02]  /*5270*/  FSEL R44, R44, -INF , P3 ;  /* 0xff8000002c2c7808 */ /* 0x000fe40001800000 */
[----:B------:R-:W-:Y:S02]  /*5280*/  CS2R R74, SRZ ;  /* 0x00000000004a7805 */ /* 0x000fe4000001ff00 */
[----:B------:R-:W-:Y:S01]  /*5290*/  FMNMX.FTZ R9, R41, R12, !PT ;  /* 0x0000000c29097209 */ /* 0x000fe20007810000 */
[----:B------:R-:W5:Y:S01]  /*52a0*/  MUFU.EX2 R199, R199 ;  /* 0x000000c700c77308 */ /* 0x000f620000000800 */
[----:B------:R-:W-:Y:S02]  /*52b0*/  ISETP.GT.AND P3, PT, R3, 0x50, PT ;  /* 0x000000500300780c */ /* 0x000fe40003f64270 */
[----:B------:R-:W-:-:S02]  /*52c0*/  CS2R R70, SRZ ;  /* 0x0000000000467805 */ /* 0x000fc4000001ff00 */
[----:B--2---:R-:W-:Y:S02]  /*52d0*/  FMNMX.FTZ R14, R44, R9, !PT ;  /* 0x000000092c0e7209 */ /* 0x004fe40007810000 */
[----:B------:R-:W-:Y:S02]  /*52e0*/  CS2R R66, SRZ ;  /* 0x0000000000427805 */ /* 0x000fe4000001ff00 */
[----:B------:R-:W-:Y:S02]  /*52f0*/  FSEL R32, R32, -INF , P3 ;  /* 0xff80000020207808 */ /* 0x000fe40001800000 */
[----:B------:R-:W-:Y:S02]  /*5300*/  CS2R R62, SRZ ;  /* 0x00000000003e7805 */ /* 0x000fe4000001ff00 */
[----:B------:R-:W-:Y:S01]  /*5310*/  FMNMX.FTZ R9, R45, R14, !PT ;  /* 0x0000000e2d097209 */ /* 0x000fe20007810000 */
[----:B------:R2:W-:Y:S01]  /*5320*/  MUFU.EX2 R12, R20 ;  /* 0x00000014000c7308 */ /* 0x0005e20000000800 */
[----:B------:R-:W-:-:S02]  /*5330*/  ISETP.GT.AND P3, PT, R3, 0x58, PT ;  /* 0x000000580300780c */ /* 0x000fc40003f64270 */
[----:B------:R-:W-:Y:S02]  /*5340*/  CS2R R58, SRZ ;  /* 0x00000000003a7805 */ /* 0x000fe4000001ff00 */
[----:B------:R-:W-:Y:S02]  /*5350*/  FMNMX.FTZ R14, R32, R9, !PT ;  /* 0x00000009200e7209 */ /* 0x000fe40007810000 */
[----:B------:R-:W-:Y:S02]  /*5360*/  FSEL R36, R36, -INF , P3 ;  /* 0xff80000024247808 */ /* 0x000fe40001800000 */
[----:B------:R-:W-:Y:S01]  /*5370*/  FMNMX.FTZ R9, R33, R14, !PT ;  /* 0x0000000e21097209 */ /* 0x000fe20007810000 */
[----:B------:R-:W0:Y:S01]  /*5380*/  MUFU.EX2 R193, R193 ;  /* 0x000000c100c17308 */ /* 0x000e220000000800 */
[----:B------:R-:W-:Y:S02]  /*5390*/  ISETP.GT.AND P3, PT, R3, 0x60, PT ;  /* 0x000000600300780c */ /* 0x000fe40003f64270 */
[----:B--2---:R-:W-:-:S02]  /*53a0*/  FMNMX.FTZ R20, R36, R9, !PT ;  /* 0x0000000924147209 */ /* 0x004fc40007810000 */
[----:B------:R-:W-:Y:S02]  /*53b0*/  FSEL R24, R24, -INF , P3 ;  /* 0xff80000018187808 */ /* 0x000fe40001800000 */
[----:B------:R-:W-:Y:S01]  /*53c0*/  FMNMX.FTZ R9, R37, R20, !PT ;  /* 0x0000001425097209 */ /* 0x000fe20007810000 */
[----:B------:R-:W-:Y:S01]  /*53d0*/  MUFU.EX2 R195, R195 ;  /* 0x000000c300c37308 */ /* 0x000fe20000000800 */
[C---:B------:R-:W-:Y:S02]  /*53e0*/  ISETP.GT.AND P3, PT, R3.reuse, 0x68, PT ;  /* 0x000000680300780c */ /* 0x040fe40003f64270 */
[----:B------:R-:W-:Y:S02]  /*53f0*/  FMNMX.FTZ R20, R24, R9, !PT ;  /* 0x0000000918147209 */ /* 0x000fe40007810000 */
[----:B------:R-:W-:Y:S02]  /*5400*/  FSEL R9, R28, -INF , P3 ;  /* 0xff8000001c097808 */ /* 0x000fe40001800000 */
[----:B------:R-:W-:Y:S01]  /*5410*/  ISETP.GT.AND P4, PT, R3, 0x69, PT ;  /* 0x000000690300780c */ /* 0x000fe20003f84270 */
[----:B------:R2:W-:Y:S01]  /*5420*/  MUFU.EX2 R14, R80 ;  /* 0x00000050000e7308 */ /* 0x0005e20000000800 */
[----:B------:R-:W-:-:S02]  /*5430*/  FMNMX.FTZ R28, R25, R20, !PT ;  /* 0x00000014191c7209 */ /* 0x000fc40007810000 */
[----:B------:R-:W-:Y:S02]  /*5440*/  FSEL R29, R29, -INF , P4 ;  /* 0xff8000001d1d7808 */ /* 0x000fe40002000000 */
[----:B------:R-:W-:-:S03]  /*5450*/  FMNMX.FTZ R28, R9, R28, !PT ;  /* 0x0000001c091c7209 */ /* 0x000fc60007810000 */
[----:B------:R-:W-:Y:S01]  /*5460*/  MUFU.EX2 R189, R189 ;  /* 0x000000bd00bd7308 */ /* 0x000fe20000000800 */
[----:B------:R-:W-:Y:S01]  /*5470*/  FMNMX.FTZ R3, R29, R28, !PT ;  /* 0x0000001c1d037209 */ /* 0x000fe20007810000 */
[----:B------:R-:W-:Y:S01]  /*5480*/  FFMA.FTZ R28, R55, UR11, -R5 ;  /* 0x0000000b371c7c23 */ /* 0x000fe20008010805 */
[----:B--2---:R-:W-:-:S03]  /*5490*/  CS2R R80, SRZ ;  /* 0x0000000000507805 */ /* 0x004fc6000001ff00 */
[----:B------:R-:W2:Y:S02]  /*54a0*/  SHFL.BFLY PT, R50, R3, 0x2, 0x1f ;  /* 0x0c401f0003327f89 */ /* 0x000ea400000e0000 */
[----:B------:R-:W-:Y:S08]  /*54b0*/  MUFU.EX2 R20, R51 ;  /* 0x0000003300147308 */ /* 0x000ff00000000800 */
[----:B------:R-:W-:Y:S08]  /*54c0*/  MUFU.EX2 R191, R191 ;  /* 0x000000bf00bf7308 */ /* 0x000ff00000000800 */
[----:B------:R-:W-:Y:S01]  /*54d0*/  MUFU.EX2 R28, R28 ;  /* 0x0000001c001c7308 */ /* 0x000fe20000000800 */
[----:B--2---:R-:W-:-:S07]  /*54e0*/  FMNMX.FTZ R50, R3, R50, !PT ;  /* 0x0000003203327209 */ /* 0x004fce0007810000 */
[----:B------:R-:W-:Y:S01]  /*54f0*/  MUFU.EX2 R185, R185 ;  /* 0x000000b900b97308 */ /* 0x000fe20000000800 */
[----:B------:R-:W2:Y:S07]  /*5500*/  SHFL.BFLY PT, R3, R50, 0x1, 0x1f ;  /* 0x0c201f0032037f89 */ /* 0x000eae00000e0000 */
[----:B------:R-:W-:Y:S08]  /*5510*/  MUFU.EX2 R40, R40 ;  /* 0x0000002800287308 */ /* 0x000ff00000000800 */
[----:B------:R-:W-:Y:S08]  /*5520*/  MUFU.EX2 R187, R187 ;  /* 0x000000bb00bb7308 */ /* 0x000ff00000000800 */
[----:B------:R-:W-:Y:S01]  /*5530*/  MUFU.EX2 R42, R42 ;  /* 0x0000002a002a7308 */ /* 0x000fe20000000800 */
[----:B--2---:R-:W-:Y:S01]  /*5540*/  FMNMX.FTZ R3, R50, R3, !PT ;  /* 0x0000000332037209 */ /* 0x004fe20007810000 */
[----:B-1----:R-:W-:Y:S01]  /*5550*/  FADD.FTZ R50, R201, R2 ;  /* 0x00000002c9327221 */ /* 0x002fe20000010000 */
[----:B------:R-:W-:-:S02]  /*5560*/  F2FP.F16.F32.PACK_AB R201, R2, R201 ;  /* 0x000000c902c9723e */ /* 0x000fc400000000ff */
[C---:B------:R-:W-:Y:S01]  /*5570*/  FSETP.NEU.FTZ.AND P3, PT, R3.reuse, -INF , PT ;  /* 0xff8000000300780b */ /* 0x040fe20003f7d000 */
[----:B------:R-:W-:Y:S01]  /*5580*/  FMUL.FTZ R11, R3, UR11 ;  /* 0x0000000b030b7c20 */ /* 0x000fe20008410000 */
[----:B---3--:R-:W-:Y:S01]  /*5590*/  FADD.FTZ R5, R203, R50 ;  /* 0x00000032cb057221 */ /* 0x008fe20000010000 */
[----:B------:R-:W-:Y:S01]  /*55a0*/  MUFU.EX2 R181, R181 ;  /* 0x000000b500b57308 */ /* 0x000fe20000000800 */
[C---:B------:R-:W-:Y:S02]  /*55b0*/  F2FP.F16.F32.PACK_AB R203, R6.reuse, R203 ;  /* 0x000000cb06cb723e */ /* 0x040fe400000000ff */
[----:B------:R-:W-:Y:S01]  /*55c0*/  FSEL R46, R11, RZ, P3 ;  /* 0x000000ff0b2e7208 */ /* 0x000fe20001800000 */
[----:B------:R-:W-:Y:S01]  /*55d0*/  FADD.FTZ R50, R6, R5 ;  /* 0x0000000506327221 */ /* 0x000fe20000010000 */
[----:B------:R-:W-:-:S03]  /*55e0*/  PLOP3.LUT P3, PT, PT, PT, UP1, 0x80, 0x0 ;  /* 0x000000000000781c */ /* 0x000fc60003f6f018 */
[--C-:B------:R-:W-:Y:S01]  /*55f0*/  FFMA.FTZ R200, R72, UR11, -R46.reuse ;  /* 0x0000000b48c87c23 */ /* 0x100fe2000801082e */
[--C-:B------:R-:W-:Y:S01]  /*5600*/  FFMA.FTZ R11, R73, UR11, -R46.reuse ;  /* 0x0000000b490b7c23 */ /* 0x100fe2000801082e */
[--C-:B------:R-:W-:Y:S01]  /*5610*/  FFMA.FTZ R202, R76, UR11, -R46.reuse ;  /* 0x0000000b4cca7c23 */ /* 0x100fe2000801082e */
[--C-:B------:R-:W-:Y:S01]  /*5620*/  FFMA.FTZ R13, R77, UR11, -R46.reuse ;  /* 0x0000000b4d0d7c23 */ /* 0x100fe2000801082e */
[--C-:B------:R-:W-:Y:S01]  /*5630*/  FFMA.FTZ R196, R64, UR11, -R46.reuse ;  /* 0x0000000b40c47c23 */ /* 0x100fe2000801082e */
[----:B------:R-:W-:Y:S01]  /*5640*/  FFMA.FTZ R65, R65, UR11, -R46 ;  /* 0x0000000b41417c23 */ /* 0x000fe2000801082e */
[----:B------:R-:W-:Y:S01]  /*5650*/  MUFU.EX2 R200, R200 ;  /* 0x000000c800c87308 */ /* 0x000fe20000000800 */
[----:B----4-:R-:W-:Y:S01]  /*5660*/  FADD.FTZ R5, R197, R50 ;  /* 0x00000032c5057221 */ /* 0x010fe20000010000 */
[--C-:B------:R-:W-:Y:S01]  /*5670*/  FFMA.FTZ R68, R68, UR11, -R46.reuse ;  /* 0x0000000b44447c23 */ /* 0x100fe2000801082e */
[--C-:B------:R-:W-:Y:S01]  /*5680*/  FFMA.FTZ R69, R69, UR11, -R46.reuse ;  /* 0x0000000b45457c23 */ /* 0x100fe2000801082e */
[--C-:B------:R-:W-:Y:S01]  /*5690*/  FFMA.FTZ R56, R56, UR11, -R46.reuse ;  /* 0x0000000b38387c23 */ /* 0x100fe2000801082e */
[----:B------:R-:W-:Y:S01]  /*56a0*/  FADD.FTZ R50, R8, R5 ;  /* 0x0000000508327221 */ /* 0x000fe20000010000 */
[--C-:B------:R-:W-:Y:S01]  /*56b0*/  FFMA.FTZ R57, R57, UR11, -R46.reuse ;  /* 0x0000000b39397c23 */ /* 0x100fe2000801082e */
[----:B------:R-:W-:Y:S01]  /*56c0*/  FFMA.FTZ R60, R60, UR11, -R46 ;  /* 0x0000000b3c3c7c23 */ /* 0x000fe2000801082e */
[----:B------:R-:W1:Y:S01]  /*56d0*/  MUFU.EX2 R11, R11 ;  /* 0x0000000b000b7308 */ /* 0x000e620000000800 */
[----:B-----5:R-:W-:Y:S01]  /*56e0*/  FADD.FTZ R21, R199, R50 ;  /* 0x00000032c7157221 */ /* 0x020fe20000010000 */
[--C-:B------:R-:W-:Y:S01]  /*56f0*/  FFMA.FTZ R61, R61, UR11, -R46.reuse ;  /* 0x0000000b3d3d7c23 */ /* 0x100fe2000801082e */
[--C-:B------:R-:W-:Y:S01]  /*5700*/  FFMA.FTZ R48, R48, UR11, -R46.reuse ;  /* 0x0000000b30307c23 */ /* 0x100fe2000801082e */
[--C-:B------:R-:W-:Y:S01]  /*5710*/  FFMA.FTZ R49, R49, UR11, -R46.reuse ;  /* 0x0000000b31317c23 */ /* 0x100fe2000801082e */
[----:B------:R-:W-:Y:S01]  /*5720*/  FADD.FTZ R54, R10, R21 ;  /* 0x000000150a367221 */ /* 0x000fe20000010000 */
[--C-:B------:R-:W-:Y:S01]  /*5730*/  FFMA.FTZ R52, R52, UR11, -R46.reuse ;  /* 0x0000000b34347c23 */ /* 0x100fe2000801082e */
[----:B------:R-:W-:Y:S01]  /*5740*/  FFMA.FTZ R53, R53, UR11, -R46 ;  /* 0x0000000b35357c23 */ /* 0x000fe2000801082e */
[----:B------:R-:W2:Y:S01]  /*5750*/  MUFU.EX2 R202, R202 ;  /* 0x000000ca00ca7308 */ /* 0x000ea20000000800 */
[----:B0-----:R-:W-:Y:S01]  /*5760*/  FADD.FTZ R21, R193, R54 ;  /* 0x00000036c1157221 */ /* 0x001fe20000010000 */
[--C-:B------:R-:W-:Y:S01]  /*5770*/  FFMA.FTZ R15, R15, UR11, -R46.reuse ;  /* 0x0000000b0f0f7c23 */ /* 0x100fe2000801082e */
[--C-:B------:R-:W-:Y:S01]  /*5780*/  FFMA.FTZ R41, R41, UR11, -R46.reuse ;  /* 0x0000000b29297c23 */ /* 0x100fe2000801082e */
[--C-:B------:R-:W-:Y:S01]  /*5790*/  FFMA.FTZ R44, R44, UR11, -R46.reuse ;  /* 0x0000000b2c2c7c23 */ /* 0x100fe2000801082e */
[----:B------:R-:W-:Y:S01]  /*57a0*/  FADD.FTZ R54, R12, R21 ;  /* 0x000000150c367221 */ /* 0x000fe20000010000 */
[--C-:B------:R-:W-:Y:S01]  /*57b0*/  FFMA.FTZ R45, R45, UR11, -R46.reuse ;  /* 0x0000000b2d2d7c23 */ /* 0x100fe2000801082e */
[----:B------:R-:W-:Y:S01]  /*57c0*/  FFMA.FTZ R32, R32, UR11, -R46 ;  /* 0x0000000b20207c23 */ /* 0x000fe2000801082e */
[----:B------:R-:W0:Y:S01]  /*57d0*/  MUFU.EX2 R13, R13 ;  /* 0x0000000d000d7308 */ /* 0x000e220000000800 */
[----:B-1----:R-:W-:Y:S01]  /*57e0*/  FADD.FTZ R5, R200, R11 ;  /* 0x0000000bc8057221 */ /* 0x002fe20000010000 */
        /* <DEDUP_REMOVED lines=9> */
[--C-:B------:R-:W-:Y:S01]  /*5880*/  FFMA.FTZ R25, R25, UR11, -R46.reuse ;  /* 0x0000000b19197c23 */ /* 0x100fe2000801082e */
[--C-:B------:R-:W-:Y:S01]  /*5890*/  FFMA.FTZ R9, R9, UR11, -R46.reuse ;  /* 0x0000000b09097c23 */ /* 0x100fe2000801082e */
[----:B------:R-:W-:Y:S01]  /*58a0*/  FFMA.FTZ R29, R29, UR11, -R46 ;  /* 0x0000000b1d1d7c23 */ /* 0x000fe2000801082e */
[----:B------:R-:W-:Y:S01]  /*58b0*/  FADD.FTZ R54, R20, R21 ;  /* 0x0000001514367221 */ /* 0x000fe20000010000 */
[----:B------:R-:W-:Y:S01]  /*58c0*/  F2FP.F16.F32.PACK_AB R200, R11, R200 ;  /* 0x000000c80bc8723e */ /* 0x000fe200000000ff */
[----:B------:R-:W2:Y:S01]  /*58d0*/  MUFU.EX2 R65, R65 ;  /* 0x0000004100417308 */ /* 0x000ea20000000800 */
[----:B0-----:R-:W-:Y:S01]  /*58e0*/  FADD.FTZ R5, R13, R50 ;  /* 0x000000320d057221 */ /* 0x001fe20000010000 */
[----:B------:R-:W-:Y:S01]  /*58f0*/  FADD.FTZ R21, R191, R54 ;  /* 0x00000036bf157221 */ /* 0x000fe20000010000 */
[----:B------:R-:W-:Y:S01]  /*5900*/  F2FP.F16.F32.PACK_AB R197, R8, R197 ;  /* 0x000000c508c5723e */ /* 0x000fe200000000ff */
[----:B------:R-:W-:Y:S01]  /*5910*/  IMAD.U32 R8, RZ, RZ, UR7 ;  /* 0x00000007ff087e24 */ /* 0x000fe2000f8e00ff */
[----:B------:R-:W-:-:S02]  /*5920*/  F2FP.F16.F32.PACK_AB R191, R28, R191 ;  /* 0x000000bf1cbf723e */ /* 0x000fc400000000ff */
[----:B------:R-:W-:Y:S02]  /*5930*/  CS2R R76, SRZ ;  /* 0x00000000004c7805 */ /* 0x000fe4000001ff00 */
[----:B------:R-:W-:Y:S01]  /*5940*/  F2FP.F16.F32.PACK_AB R199, R10, R199 ;  /* 0x000000c70ac7723e */ /* 0x000fe200000000ff */
[----:B------:R-:W0:Y:S01]  /*5950*/  MUFU.EX2 R68, R68 ;  /* 0x0000004400447308 */ /* 0x000e220000000800 */
[----:B-1----:R-:W-:Y:S01]  /*5960*/  FADD.FTZ R50, R196, R5 ;  /* 0x00000005c4327221 */ /* 0x002fe20000010000 */
[----:B------:R-:W-:Y:S02]  /*5970*/  F2FP.F16.F32.PACK_AB R193, R12, R193 ;  /* 0x000000c10cc1723e */ /* 0x000fe400000000ff */
[----:B------:R-:W-:Y:S02]  /*5980*/  CS2R R72, SRZ ;  /* 0x0000000000487805 */ /* 0x000fe4000001ff00 */
[----:B------:R-:W-:Y:S02]  /*5990*/  F2FP.F16.F32.PACK_AB R195, R14, R195 ;  /* 0x000000c30ec3723e */ /* 0x000fe400000000ff */
[----:B------:R-:W-:-:S02]  /*59a0*/  CS2R R54, SRZ ;  /* 0x0000000000367805 */ /* 0x000fc4000001ff00 */
[----:B------:R-:W-:Y:S02]  /*59b0*/  F2FP.F16.F32.PACK_AB R189, R20, R189 ;  /* 0x000000bd14bd723e */ /* 0x000fe400000000ff */
[----:B------:R-:W-:Y:S01]  /*59c0*/  CS2R R46, SRZ ;  /* 0x00000000002e7805 */ /* 0x000fe2000001ff00 */
[----:B------:R-:W1:Y:S01]  /*59d0*/  MUFU.EX2 R69, R69 ;  /* 0x0000004500457308 */ /* 0x000e620000000800 */
[C---:B--2---:R-:W-:Y:S01]  /*59e0*/  FADD.FTZ R5, R65.reuse, R50 ;  /* 0x0000003241057221 */ /* 0x044fe20000010000 */
[----:B------:R-:W-:Y:S02]  /*59f0*/  F2FP.F16.F32.PACK_AB R196, R65, R196 ;  /* 0x000000c441c4723e */ /* 0x000fe400000000ff */
[----:B------:R-:W-:Y:S02]  /*5a00*/  CS2R R64, SRZ ;  /* 0x0000000000407805 */ /* 0x000fe4000001ff00 */
[----:B------:R-:W-:Y:S02]  /*5a10*/  F2FP.F16.F32.PACK_AB R202, R13, R202 ;  /* 0x000000ca0dca723e */ /* 0x000fe400000000ff */
        /* <DEDUP_REMOVED lines=12> */
[----:B------:R-:W-:Y:S01]  /*5ae0*/  CS2R R56, SRZ ;  /* 0x0000000000387805 */ /* 0x000fe2000001ff00 */
[----:B------:R-:W-:Y:S01]  /*5af0*/  FADD.FTZ R21, R185, R50 ;  /* 0x00000032b9157221 */ /* 0x000fe20000010000 */
[----:B------:R-:W-:Y:S01]  /*5b00*/  F2FP.F16.F32.PACK_AB R185, R40, R185 ;  /* 0x000000b928b9723e */ /* 0x000fe200000000ff */
[----:B------:R-:W0:Y:S01]  /*5b10*/  MUFU.EX2 R48, R48 ;  /* 0x0000003000307308 */ /* 0x000e220000000800 */
[----:B-1----:R-:W-:Y:S01]  /*5b20*/  FADD.FTZ R0, R60, R5 ;  /* 0x000000053c007221 */ /* 0x002fe20000010000 */
[----:B------:R-:W-:-:S04]  /*5b30*/  FADD.FTZ R50, R40, R21 ;  /* 0x0000001528327221 */ /* 0x000fc80000010000 */
[----:B------:R-:W-:Y:S01]  /*5b40*/  FADD.FTZ R21, R187, R50 ;  /* 0x00000032bb157221 */ /* 0x000fe20000010000 */
[C---:B------:R-:W-:Y:S01]  /*5b50*/  F2FP.F16.F32.PACK_AB R187, R42.reuse, R187 ;  /* 0x000000bb2abb723e */ /* 0x040fe200000000ff */
[----:B------:R-:W1:Y:S01]  /*5b60*/  MUFU.EX2 R49, R49 ;  /* 0x0000003100317308 */ /* 0x000e620000000800 */
[C---:B--2---:R-:W-:Y:S01]  /*5b70*/  FADD.FTZ R5, R61.reuse, R0 ;  /* 0x000000003d057221 */ /* 0x044fe20000010000 */
[----:B------:R-:W-:Y:S01]  /*5b80*/  FADD.FTZ R2, R42, R21 ;  /* 0x000000152a027221 */ /* 0x000fe20000010000 */
[----:B------:R-:W-:Y:S02]  /*5b90*/  F2FP.F16.F32.PACK_AB R194, R61, R60 ;  /* 0x0000003c3dc2723e */ /* 0x000fe400000000ff */
[----:B------:R-:W-:Y:S02]  /*5ba0*/  CS2R R60, SRZ ;  /* 0x00000000003c7805 */ /* 0x000fe4000001ff00 */
[----:B------:R-:W-:Y:S01]  /*5bb0*/  CS2R R50, SRZ ;  /* 0x0000000000327805 */ /* 0x000fe2000001ff00 */
[----:B------:R-:W-:Y:S01]  /*5bc0*/  FADD.FTZ R21, R181, R2 ;  /* 0x00000002b5157221 */ /* 0x000fe20000010000 */
[----:B------:R-:W-:Y:S01]  /*5bd0*/  CS2R R42, SRZ ;  /* 0x00000000002a7805 */ /* 0x000fe2000001ff00 */
        /* <DEDUP_REMOVED lines=10> */
[----:B------:R-:W-:Y:S02]  /*5c80*/  F2FP.F16.F32.PACK_AB R190, R53, R52 ;  /* 0x0000003435be723e */ /* 0x000fe400000000ff */
[----:B------:R-:W-:-:S04]  /*5c90*/  CS2R R52, SRZ ;  /* 0x0000000000347805 */ /* 0x000fc8000001ff00 */
        /* <DEDUP_REMOVED lines=9> */
[----:B------:R-:W-:-:S06]  /*5d30*/  F2FP.F16.F32.PACK_AB R184, R184, R15 ;  /* 0x0000000fb8b8723e */ /* 0x000fcc00000000ff */
[----:B------:R-:W2:Y:S01]  /*5d40*/  MUFU.EX2 R45, R45 ;  /* 0x0000002d002d7308 */ /* 0x000ea20000000800 */
[----:B-1----:R-:W-:-:S07]  /*5d50*/  FADD.FTZ R21, R183, R0 ;  /* 0x00000000b7157221 */ /* 0x002fce0000010000 */
[----:B------:R-:W1:Y:S01]  /*5d60*/  MUFU.EX2 R32, R32 ;  /* 0x0000002000207308 */ /* 0x000e620000000800 */
[----:B0-----:R-:W-:-:S07]  /*5d70*/  FADD.FTZ R0, R44, R5 ;  /* 0x000000052c007221 */ /* 0x001fce0000010000 */
[----:B------:R-:W0:Y:S01]  /*5d80*/  MUFU.EX2 R33, R33 ;  /* 0x0000002100217308 */ /* 0x000e220000000800 */
[C---:B--2---:R-:W-:Y:S01]  /*5d90*/  FADD.FTZ R5, R45.reuse, R0 ;  /* 0x000000002d057221 */ /* 0x044fe20000010000 */
[----:B------:R-:W-:Y:S02]  /*5da0*/  F2FP.F16.F32.PACK_AB R186, R45, R44 ;  /* 0x0000002c2dba723e */ /* 0x000fe400000000ff */
[----:B------:R-:W-:-:S04]  /*5db0*/  CS2R R44, SRZ ;  /* 0x00000000002c7805 */ /* 0x000fc8000001ff00 */
[----:B------:R-:W2:Y:S01]  /*5dc0*/  MUFU.EX2 R36, R36 ;  /* 0x0000002400247308 */ /* 0x000ea20000000800 */
[----:B-1----:R-:W-:-:S07]  /*5dd0*/  FADD.FTZ R0, R32, R5 ;  /* 0x0000000520007221 */ /* 0x002fce0000010000 */
[----:B------:R-:W1:Y:S01]  /*5de0*/  MUFU.EX2 R38, R38 ;  /* 0x0000002600267308 */ /* 0x000e620000000800 */
[C---:B0-----:R-:W-:Y:S01]  /*5df0*/  FADD.FTZ R5, R33.reuse, R0 ;  /* 0x0000000021057221 */ /* 0x041fe20000010000 */
[----:B------:R-:W-:Y:S02]  /*5e00*/  F2FP.F16.F32.PACK_AB R180, R33, R32 ;  /* 0x0000002021b4723e */ /* 0x000fe400000000ff */
[----:B------:R-:W-:-:S04]  /*5e10*/  CS2R R32, SRZ ;  /* 0x0000000000207805 */ /* 0x000fc8000001ff00 */
[----:B------:R-:W0:Y:S01]  /*5e20*/  MUFU.EX2 R37, R37 ;  /* 0x0000002500257308 */ /* 0x000e220000000800 */
[----:B--2---:R-:W-:-:S07]  /*5e30*/  FADD.FTZ R0, R36, R5 ;  /* 0x0000000524007221 */ /* 0x004fce0000010000 */
[----:B------:R-:W2:Y:S01]  /*5e40*/  MUFU.EX2 R177, R177 ;  /* 0x000000b100b17308 */ /* 0x000ea20000000800 */
[C---:B-1----:R-:W-:Y:S01]  /*5e50*/  FADD.FTZ R2, R38.reuse, R21 ;  /* 0x0000001526027221 */ /* 0x042fe20000010000 */
[----:B------:R-:W-:Y:S02]  /*5e60*/  F2FP.F16.F32.PACK_AB R183, R38, R183 ;  /* 0x000000b726b7723e */ /* 0x000fe400000000ff */
[----:B------:R-:W-:-:S04]  /*5e70*/  CS2R R38, SRZ ;  /* 0x0000000000267805 */ /* 0x000fc8000001ff00 */
[----:B------:R-:W1:Y:S01]  /*5e80*/  MUFU.EX2 R24, R24 ;  /* 0x0000001800187308 */ /* 0x000e620000000800 */
[C---:B0-----:R-:W-:Y:S01]  /*5e90*/  FADD.FTZ R11, R37.reuse, R0 ;  /* 0x00000000250b7221 */ /* 0x041fe20000010000 */
[----:B------:R-:W-:Y:S02]  /*5ea0*/  F2FP.F16.F32.PACK_AB R182, R37, R36 ;  /* 0x0000002425b6723e */ /* 0x000fe400000000ff */
[----:B------:R-:W-:-:S04]  /*5eb0*/  CS2R R36, SRZ ;  /* 0x0000000000247805 */ /* 0x000fc8000001ff00 */
[----:B------:R-:W0:Y:S01]  /*5ec0*/  MUFU.EX2 R26, R26 ;  /* 0x0000001a001a7308 */ /* 0x000e220000000800 */
[----:B--2---:R-:W-:-:S07]  /*5ed0*/  FADD.FTZ R21, R177, R2 ;  /* 0x00000002b1157221 */ /* 0x004fce0000010000 */
[----:B------:R-:W2:Y:S01]  /*5ee0*/  MUFU.EX2 R25, R25 ;  /* 0x0000001900197308 */ /* 0x000ea20000000800 */
[----:B-1----:R-:W-:-:S07]  /*5ef0*/  FADD.FTZ R0, R24, R11 ;  /* 0x0000000b18007221 */ /* 0x002fce0000010000 */
[----:B------:R-:W1:Y:S01]  /*5f00*/  MUFU.EX2 R179, R179 ;  /* 0x000000b300b37308 */ /* 0x000e620000000800 */
[C---:B0-----:R-:W-:Y:S01]  /*5f10*/  FADD.FTZ R2, R26.reuse, R21 ;  /* 0x000000151a027221 */ /* 0x041fe20000010000 */
[----:B------:R-:W-:Y:S02]  /*5f20*/  F2FP.F16.F32.PACK_AB R177, R26, R177 ;  /* 0x000000b11ab1723e */ /* 0x000fe400000000ff */
[----:B------:R-:W-:-:S04]  /*5f30*/  CS2R R26, SRZ ;  /* 0x00000000001a7805 */ /* 0x000fc8000001ff00 */
[----:B------:R-:W0:Y:S01]  /*5f40*/  MUFU.EX2 R9, R9 ;  /* 0x0000000900097308 */ /* 0x000e220000000800 */
[C---:B--2---:R-:W-:Y:S01]  /*5f50*/  FADD.FTZ R0, R25.reuse, R0 ;  /* 0x0000000019007221 */ /* 0x044fe20000010000 */
[----:B------:R-:W-:Y:S02]  /*5f60*/  F2FP.F16.F32.PACK_AB R176, R25, R24 ;  /* 0x0000001819b0723e */ /* 0x000fe400000000ff */
[----:B------:R-:W-:-:S04]  /*5f70*/  CS2R R24, SRZ ;  /* 0x0000000000187805 */ /* 0x000fc8000001ff00 */
[----:B------:R-:W2:Y:S01]  /*5f80*/  MUFU.EX2 R30, R30 ;  /* 0x0000001e001e7308 */ /* 0x000ea20000000800 */
[----:B-1----:R-:W-:Y:S01]  /*5f90*/  FADD.FTZ R21, R179, R2 ;  /* 0x00000002b3157221 */ /* 0x002fe20000010000 */
[----:B------:R-:W-:-:S06]  /*5fa0*/  IMAD.MOV.U32 R2, RZ, RZ, 0x3f800000 ;  /* 0x3f800000ff027424 */ /* 0x000fcc00078e00ff */
[----:B------:R1:W3:Y:S01]  /*5fb0*/  MUFU.EX2 R178, R29 ;  /* 0x0000001d00b27308 */ /* 0x0002e20000000800 */
[----:B0-----:R-:W-:Y:S01]  /*5fc0*/  FADD.FTZ R11, R9, R0 ;  /* 0x00000000090b7221 */ /* 0x001fe20000010000 */
[----:B------:R-:W-:Y:S02]  /*5fd0*/  IMAD.MOV.U32 R0, RZ, RZ, 0x3f800000 ;  /* 0x3f800000ff007424 */ /* 0x000fe400078e00ff */
[C---:B--2---:R-:W-:Y:S01]  /*5fe0*/  FADD.FTZ R5, R30.reuse, R21 ;  /* 0x000000151e057221 */ /* 0x044fe20000010000 */
[----:B------:R-:W-:Y:S02]  /*5ff0*/  F2FP.F16.F32.PACK_AB R179, R30, R179 ;  /* 0x000000b31eb3723e */ /* 0x000fe400000000ff */
[----:B------:R-:W-:Y:S02]  /*6000*/  CS2R R30, SRZ ;  /* 0x00000000001e7805 */ /* 0x000fe4000001ff00 */
[----:B-1----:R-:W-:Y:S01]  /*6010*/  CS2R R28, SRZ ;  /* 0x00000000001c7805 */ /* 0x002fe2000001ff00 */
[C---:B---3--:R-:W-:Y:S01]  /*6020*/  FADD.FTZ R6, R178.reuse, R11 ;  /* 0x0000000bb2067221 */ /* 0x048fe20000010000 */
[----:B------:R-:W-:Y:S01]  /*6030*/  F2FP.F16.F32.PACK_AB R178, R178, R9 ;  /* 0x00000009b2b2723e */ /* 0x000fe200000000ff */
[----:B------:R-:W-:Y:S06]  /*6040*/  @!P3 BRA `(.L_x_5474) ;  /* 0x00000044004cb947 */ /* 0x000fec0003800000 */
[----:B------:R-:W-:Y:S01]  /*6050*/  IMAD.MOV.U32 R9, RZ, RZ, R4 ;  /* 0x000000ffff097224 */ /* 0x000fe200078e0004 */
[----:B------:R-:W-:Y:S01]  /*6060*/  UMOV UR61, UR60 ;  /* 0x0000003c003d7c82 */ /* 0x000fe20008000000 */
[----:B------:R-:W-:Y:S01]  /*6070*/  IMAD.MOV.U32 R10, RZ, RZ, R3 ;  /* 0x000000ffff0a7224 */ /* 0x000fe200078e0003 */
[----:B------:R-:W-:Y:S01]  /*6080*/  UMOV UR7, UR36 ;  /* 0x0000002400077c82 */ /* 0x000fe20008000000 */
[----:B------:R-:W-:Y:S02]  /*6090*/  IMAD.MOV.U32 R2, RZ, RZ, 0x3f800000 ;  /* 0x3f800000ff027424 */ /* 0x000fe400078e00ff */
[----:B------:R-:W-:-:S07]  /*60a0*/  IMAD.MOV.U32 R119, RZ, RZ, RZ ;  /* 0x000000ffff777224 */ /* 0x000fce00078e00ff */
.L_x_5483:
[----:B------:R-:W-:-:S04]  /*60b0*/  UIADD3 UR6, UR7, 0x1, URZ ;  /* 0x0000000107067890 */ /* 0x000fc8000fffe03f */
[----:B------:R-:W-:-:S04]  /*60c0*/  UISETP.NE.AND UP1, UPT, UR6, 0x2, UPT ;  /* 0x000000020600788c */ /* 0x000fc8000bf25270 */
[----:B------:R-:W-:Y:S02]  /*60d0*/  USEL UR60, URZ, 0x1, UP1 ;  /* 0x000000013f3c7887 */ /* 0x000fe40008800000 */
[----:B------:R-:W-:Y:S02]  /*60e0*/  USEL UR36, UR6, URZ, UP1 ;  /* 0x0000003f06247287 */ /* 0x000fe40008800000 */
[----:B------:R-:W-:Y:S01]  /*60f0*/  ULOP3.LUT UR60, UR61, UR60, URZ, 0x3c, !UPT ;  /* 0x0000003c3d3c7292 */ /* 0x000fe2000f8e3c3f */
[----:B------:R-:W-:Y:S11]  /*6100*/  @!P0 BRA `(.L_x_5475) ;  /* 0x0000000000048947 */ /* 0x000ff60003800000 */
[----:B------:R-:W-:Y:S01]  /*6110*/  BPT.TRAP 0x1 ;  /* 0x000000040000795c */ /* 0x000fe20000300000 */
.L_x_5475:
[----:B------:R-:W-:Y:S01]  /*6120*/  ULEA UR38, UR36, UR39, 0x3 ;  /* 0x0000002724267291 */ /* 0x000fe2000f8e183f */
[----:B------:R-:W-:-:S05]  /*6130*/  IMAD.U32 R3, RZ, RZ, UR60 ;  /* 0x0000003cff037e24 */ /* 0x000fca000f8e00ff */
[----:B------:R-:W-:-:S04]  /*6140*/  SHF.L.U32 R3, R3, 0x1f, RZ ;  /* 0x0000001f03037819 */ /* 0x000fc800000006ff */
[----:B------:R0:W1:Y:S01]  /*6150*/  SYNCS.PHASECHK.TRANS64.TRYWAIT P3, [UR38+0x36830], R3 ;  /* 0x03683003ff0075a7 */ /* 0x0000620008060166 */
[----:B------:R-:W-:Y:S05]  /*6160*/  @!P0 BRA `(.L_x_5476) ;  /* 0x0000000000048947 */ /* 0x000fea0003800000 */
[----:B------:R-:W-:Y:S01]  /*6170*/  BPT.TRAP 0x1 ;  /* 0x000000040000795c */ /* 0x000fe20000300000 */
.L_x_5476:
[----:B-1----:R-:W-:Y:S05]  /*6180*/  @P3 BRA `(.L_x_5477) ;  /* 0x0000000000083947 */ /* 0x002fea0003800000 */
[----:B------:R-:W1:Y:S02]  /*6190*/  SYNCS.PHASECHK.TRANS64.TRYWAIT P3, [UR38+0x36830], R3 ;  /* 0x03683003ff0075a7 */ /* 0x000e640008060166 */
[----:B-1----:R-:W-:Y:S05]  /*61a0*/  @!P3 BRA `(.L_x_5478) ;  /* 0x000001480030b947 */ /* 0x002fea0003800000 */
.L_x_5477:
[----:B------:R-:W-:Y:S01]  /*61b0*/  R2UR UR6, R7 ;  /* 0x00000000070672ca */ /* 0x000fe200000e0000 */
[----:B------:R-:W-:Y:S01]  /*61c0*/  WARPGROUP.ARRIVE ;  /* 0x00000000000079c5 */ /* 0x000fe20000000000 */
[----:B------:R-:W-:Y:S01]  /*61d0*/  UMOV UR56, UR52 ;  /* 0x0000003400387c82 */ /* 0x000fe20008000000 */
[----:B------:R-:W-:Y:S01]  /*61e0*/  UMOV UR57, UR53 ;  /* 0x0000003500397c82 */ /* 0x000fe20008000000 */
[----:B------:R-:W-:Y:S01]  /*61f0*/  UMOV UR59, 0x40000040 ;  /* 0x40000040003b7882 */ /* 0x000fe20000000000 */
[----:B------:R-:W-:Y:S01]  /*6200*/  UMOV UR55, 0x40000040 ;  /* 0x4000004000377882 */ /* 0x000fe20000000000 */
[----:B01----:R-:W-:Y:S01]  /*6210*/  MOV R3, UR49 ;  /* 0x0000003100037c02 */ /* 0x003fe20008000f00 */
[----:B------:R-:W-:Y:S01]  /*6220*/  UMOV UR49, UR53 ;  /* 0x0000003500317c82 */ /* 0x000fe20008000000 */
[----:B------:R-:W-:Y:S01]  /*6230*/  MOV R4, UR48 ;  /* 0x0000003000047c02 */ /* 0x000fe20008000f00 */
[----:B------:R-:W-:Y:S01]  /*6240*/  UMOV UR48, UR52 ;  /* 0x0000003400307c82 */ /* 0x000fe20008000000 */
[----:B------:R-:W-:Y:S01]  /*6250*/  UMOV UR51, 0x40000040 ;  /* 0x4000004000337882 */ /* 0x000fe20000000000 */
[----:B------:R-:W-:Y:S01]  /*6260*/  UMOV UR19, 0x40000040 ;  /* 0x4000004000137882 */ /* 0x000fe20000000000 */
[----:B------:R-:W-:Y:S01]  /*6270*/  UMOV UR23, 0x40000040 ;  /* 0x4000004000177882 */ /* 0x000fe20000000000 */
[----:B------:R-:W-:Y:S01]  /*6280*/  UIMAD UR6, UR36, 0xa80, UR6 ;  /* 0x00000a80240678a4 */ /* 0x000fe2000f8e0206 */
        /* <DEDUP_REMOVED lines=132> */
[----:B------:R-:W-:Y:S01]  /*6ad0*/  FMUL.FTZ R119, R119, R2 ;  /* 0x0000000277777220 */ /* 0x000fe20000410000 */
[----:B------:R-:W-:-:S02]  /*6ae0*/  WARPGROUP.DEPBAR.LE gsb0, 0x0 ;  /* 0x00008000000079c5 */ /* 0x000fc40000010000 */
[----:B------:R-:W-:-:S06]  /*6af0*/  WARPGROUP.ARRIVE ;  /* 0x00000000000079c5 */ /* 0x000fcc0000000000 */
[----:B------:R-:W-:Y:S01]  /*6b00*/  HGMMA.64x16x16.F32 R144, gdesc[UR56], RZ, !UPT, gsb0 ;  /* 0x00200000389079f0 */ /* 0x000fe2000c0008ff */
[----:B------:R-:W-:Y:S01]  /*6b10*/  UMOV UR56, UR52 ;  /* 0x0000003400387c82 */ /* 0x000fe20008000000 */
[----:B------:R-:W-:Y:S01]  /*6b20*/  UMOV UR57, UR53 ;  /* 0x0000003500397c82 */ /* 0x000fe20008000000 */
[----:B------:R-:W-:Y:S01]  /*6b30*/  UMOV UR58, UR10 ;  /* 0x0000000a003a7c82 */ /* 0x000fe20008000000 */
[----:B------:R-:W-:Y:S01]  /*6b40*/  UMOV UR59, 0x40000040 ;  /* 0x40000040003b7882 */ /* 0x000fe20000000000 */
[----:B------:R-:W-:Y:S01]  /*6b50*/  UIADD3 UR10, UR6, 0x82, URZ ;  /* 0x00000082060a7890 */ /* 0x000fe2000fffe03f */
[----:B------:R-:W-:Y:S02]  /*6b60*/  WARPGROUP.DEPBAR.LE gsb0, 0x0 ;  /* 0x00008000000079c5 */ /* 0x000fe40000010000 */
[----:B------:R-:W-:-:S06]  /*6b70*/  WARPGROUP.ARRIVE ;  /* 0x00000000000079c5 */ /* 0x000fcc0000000000 */
[----:B------:R-:W-:Y:S01]  /*6b80*/  HGMMA.64x16x16.F32 R136, gdesc[UR52], RZ, !UPT, gsb0 ;  /* 0x00200000348879f0 */ /* 0x000fe2000c0008ff */
[----:B------:R-:W-:Y:S01]  /*6b90*/  UMOV UR54, UR11 ;  /* 0x0000000b00367c82 */ /* 0x000fe20008000000 */
[----:B------:R-:W-:Y:S01]  /*6ba0*/  UMOV UR55, 0x40000040 ;  /* 0x4000004000377882 */ /* 0x000fe20000000000 */
        /* <DEDUP_REMOVED lines=455> */
.L_x_5479:
[----:B------:R-:W-:Y:S01]  /*8820*/  ULEA UR10, UR7, UR39, 0x3 ;  /* 0x00000027070a7291 */ /* 0x000fe2000f8e183f */
[----:B------:R-:W-:-:S05]  /*8830*/  IMAD.U32 R0, RZ, RZ, UR61 ;  /* 0x0000003dff007e24 */ /* 0x000fca000f8e00ff */
[----:B------:R-:W-:-:S04]  /*8840*/  SHF.L.U32 R0, R0, 0x1f, RZ ;  /* 0x0000001f00007819 */ /* 0x000fc800000006ff */
[----:B------:R0:W1:Y:S01]  /*8850*/  SYNCS.PHASECHK.TRANS64.TRYWAIT P3, [UR10+0x36850], R0 ;  /* 0x03685000ff0075a7 */ /* 0x000062000806014a */
[----:B------:R-:W-:Y:S05]  /*8860*/  @!P0 BRA `(.L_x_5480) ;  /* 0x0000000000048947 */ /* 0x000fea0003800000 */
[----:B------:R-:W-:Y:S01]  /*8870*/  BPT.TRAP 0x1 ;  /* 0x000000040000795c */ /* 0x000fe20000300000 */
.L_x_5480:
[----:B-1----:R-:W-:Y:S05]  /*8880*/  @P3 BRA `(.L_x_5481) ;  /* 0x0000000000083947 */ /* 0x002fea0003800000 */
[----:B------:R-:W1:Y:S02]  /*8890*/  SYNCS.PHASECHK.TRANS64.TRYWAIT P3, [UR10+0x36850], R0 ;  /* 0x03685000ff0075a7 */ /* 0x000e64000806014a */
[----:B-1----:R-:W-:Y:S05]  /*88a0*/  @!P3 BRA `(.L_x_5482) ;  /* 0x000001200088b947 */ /* 0x002fea0003800000 */
.L_x_5481:
[----:B------:R-:W-:Y:S01]  /*88b0*/  UIADD3 UR6, UR39, 0x400, URZ ;  /* 0x0000040027067890 */ /* 0x000fe2000fffe03f */
[----:B------:R-:W-:Y:S01]  /*88c0*/  WARPGROUP.ARRIVE ;  /* 0x00000000000079c5 */ /* 0x000fe20000000000 */
[----:B------:R-:W-:Y:S01]  /*88d0*/  R2UR UR18, R22 ;  /* 0x00000000161272ca */ /* 0x000fe200000e0000 */
[----:B------:R-:W-:Y:S01]  /*88e0*/  UMOV UR61, UR60 ;  /* 0x0000003c003d7c82 */ /* 0x000fe20008000000 */
[----:B------:R-:W-:Y:S01]  /*88f0*/  USHF.R.U32.HI UR6, URZ, 0x4, UR6 ;  /* 0x000000043f067899 */ /* 0x000fe20008011606 */
[----:B------:R-:W-:Y:S02]  /*8900*/  R2UR UR15, R16 ;  /* 0x00000000100f72ca */ /* 0x000fe400000e0000 */
[----:B------:R-:W-:Y:S01]  /*8910*/  R2UR UR11, R17 ;  /* 0x00000000110b72ca */ /* 0x000fe200000e0000 */
[----:B------:R-:W-:-:S04]  /*8920*/  ULOP3.LUT UR6, UR6, 0x3fff, URZ, 0xc0, !UPT ;  /* 0x00003fff06067892 */ /* 0x000fc8000f8ec03f */
[----:B------:R-:W-:-:S03]  /*8930*/  ULOP3.LUT UR6, UR6, 0x3800000, URZ, 0xfc, !UPT ;  /* 0x0380000006067892 */ /* 0x000fc6000f8efc3f */
[----:B------:R-:W-:Y:S01]  /*8940*/  VIADD R3, R23, UR18 ;  /* 0x0000001217037c36 */ /* 0x000fe20008000000 */
[----:B------:R-:W-:Y:S02]  /*8950*/  UIMAD UR14, UR7, 0xa80, UR6 ;  /* 0x00000a80070e78a4 */ /* 0x000fe4000f8e0206 */
[----:B------:R-:W-:Y:S01]  /*8960*/  IMAD.U32 R4, RZ, RZ, UR15 ;  /* 0x0000000fff047e24 */ /* 0x000fe2000f8e00ff */
[----:B------:R-:W-:Y:S01]  /*8970*/  UMOV UR7, 0x40000040 ;  /* 0x4000004000077882 */ /* 0x000fe20000000000 */
[----:B------:R-:W-:-:S03]  /*8980*/  R2UR UR15, R8 ;  /* 0x00000000080f72ca */ /* 0x000fc600000e0000 */
[----:B------:R-:W-:Y:S02]  /*8990*/  UMOV UR6, UR14 ;  /* 0x0000000e00067c82 */ /* 0x000fe40008000000 */
[----:B------:R-:W-:Y:S01]  /*89a0*/  HGMMA.64x192x16.F32 R24, R200, gdesc[UR4].tnspB, R24, gsb0 ;  /* 0x42e00004c8187df0 */ /* 0x000fe20008000818 */
[----:B------:R-:W-:Y:S01]  /*89b0*/  UIADD3 UR6, UR14, 0x80, URZ ;  /* 0x000000800e067890 */ /* 0x000fe2000fffe03f */
[----:B------:R-:W-:-:S06]  /*89c0*/  UMOV UR7, 0x40000040 ;  /* 0x4000004000077882 */ /* 0x000fcc0000000000 */
[----:B------:R-:W-:Y:S01]  /*89d0*/  UISETP.GT.AND UP1, UPT, UR37, UR15, UPT ;  /* 0x0000000f2500728c */ /* 0x000fe2000bf24270 */
[----:B------:R-:W-:Y:S02]  /*89e0*/  WARPGROUP.DEPBAR.LE gsb0, 0x0 ;  /* 0x00008000000079c5 */ /* 0x000fe40000010000 */
[----:B------:R-:W-:-:S09]  /*89f0*/  WARPGROUP.ARRIVE ;  /* 0x00000000000079c5 */ /* 0x000fd20000000000 */
        /* <DEDUP_REMOVED lines=16> */
[----:B------:R-:W-:Y:S02]  /*8b00*/  UIMAD UR6, UR37, -0x70, URZ ;  /* 0xffffff90250678a4 */ /* 0x000fe4000f8e023f */
[----:B------:R-:W-:Y:S02]  /*8b10*/  UIADD3 UR37, UR37, -0x1, URZ ;  /* 0xffffffff25257890 */ /* 0x000fe4000fffe03f */
[----:B------:R-:W0:Y:S02]  /*8b20*/  SHFL.IDX PT, R2, R3, 0x1, 0x1c1f ;  /* 0x003c1f0003027f89 */ /* 0x000e2400000e0000 */
[----:B------:R-:W-:Y:S01]  /*8b30*/  IMAD.U32 R11, RZ, RZ, UR6 ;  /* 0x00000006ff0b7e24 */ /* 0x000fe2000f8e00ff */
[----:B------:R-:W-:Y:S01]  /*8b40*/  UIADD3 UR6, UR14, 0x200, URZ ;  /* 0x000002000e067890 */ /* 0x000fe2000fffe03f */
[----:B------:R-:W1:Y:S03]  /*8b50*/  SHFL.IDX PT, R3, R3, RZ, 0x1c1f ;  /* 0x001c1fff03037589 */ /* 0x000e6600000e0000 */
[----:B------:R-:W-:-:S04]  /*8b60*/  IADD3 R0, -R18, 0x1, R11 ;  /* 0x0000000112007810 */ /* 0x000fc80007ffe10b */
[----:B------:R-:W-:Y:S01]  /*8b70*/  IADD3 R0, -R4, UR11, R0 ;  /* 0x0000000b04007c10 */ /* 0x000fe2000fffe100 */
[----:B------:R-:W-:-:S04]  /*8b80*/  ULDC UR11, c[0x0][0x988] ;  /* 0x00026200000b7ab9 */ /* 0x000fc80000000800 */
[C---:B0-----:R-:W-:Y:S02]  /*8b90*/  IMAD.IADD R2, R0.reuse, 0x1, R2 ;  /* 0x0000000100027824 */ /* 0x041fe400078e0202 */
[----:B-1----:R-:W-:-:S03]  /*8ba0*/  IMAD.IADD R0, R0, 0x1, R3 ;  /* 0x0000000100007824 */ /* 0x002fc600078e0203 */
        /* <DEDUP_REMOVED lines=81> */
[----:B------:R-:W-:Y:S01]  /*90c0*/  FSEL R127, R127, -INF , P5 ;  /* 0xff8000007f7f7808 */ /* 0x000fe20002800000 */
[----:B------:R-:W-:Y:S02]  /*90d0*/  WARPGROUP.DEPBAR.LE gsb0, 0x0 ;  /* 0x00008000000079c5 */ /* 0x000fe40000010000 */
[----:B------:R-:W-:Y:S01]  /*90e0*/  WARPGROUP.ARRIVE ;  /* 0x00000000000079c5 */ /* 0x000fe20000000000 */
[----:B------:R-:W-:-:S02]  /*90f0*/  FMNMX.FTZ R4, R126, R4, !PT ;  /* 0x000000047e047209 */ /* 0x000fc40007810000 */
[C---:B------:R-:W-:Y:S02]  /*9100*/  ISETP.GT.AND P6, PT, R0.reuse, RZ, PT ;  /* 0x000000ff0000720c */ /* 0x040fe40003fc4270 */
[----:B------:R-:W-:Y:S01]  /*9110*/  FMNMX.FTZ R4, R127, R4, !PT ;  /* 0x000000047f047209 */ /* 0x000fe20007810000 */
[----:B------:R-:W-:Y:S01]  /*9120*/  HGMMA.64x192x16.F32 R24, R184, gdesc[UR4].tnspB, R24, gsb0 ;  /* 0x42e00004b8187df0 */ /* 0x000fe20008000818 */
[----:B------:R-:W-:Y:S01]  /*9130*/  UIADD3 UR6, UR14, 0x280, URZ ;  /* 0x000002800e067890 */ /* 0x000fe2000fffe03f */
[----:B------:R-:W-:Y:S01]  /*9140*/  ISETP.GT.AND P5, PT, R0, 0x1, PT ;  /* 0x000000010000780c */ /* 0x000fe20003fa4270 */
[----:B------:R-:W-:Y:S01]  /*9150*/  UMOV UR7, 0x40000040 ;  /* 0x4000004000077882 */ /* 0x000fe20000000000 */
[----:B------:R-:W0:Y:S01]  /*9160*/  SHFL.BFLY PT, R2, R4, 0x2, 0x1f ;  /* 0x0c401f0004027f89 */ /* 0x000e2200000e0000 */
[----:B------:R-:W-:Y:S02]  /*9170*/  FSEL R168, R168, -INF , P6 ;  /* 0xff800000a8a87808 */ /* 0x000fe40003000000 */
[----:B------:R-:W-:-:S02]  /*9180*/  ISETP.GT.AND P4, PT, R0, 0x8, PT ;  /* 0x000000080000780c */ /* 0x000fc40003f84270 */
[----:B------:R-:W-:Y:S02]  /*9190*/  FSEL R169, R169, -INF , P5 ;  /* 0xff800000a9a97808 */ /* 0x000fe40002800000 */
[----:B------:R-:W-:Y:S02]  /*91a0*/  ISETP.GT.AND P6, PT, R0, 0x9, PT ;  /* 0x000000090000780c */ /* 0x000fe40003fc4270 */
[----:B------:R-:W-:Y:S02]  /*91b0*/  FSEL R172, R172, -INF , P4 ;  /* 0xff800000acac7808 */ /* 0x000fe40002000000 */
[----:B------:R-:W-:Y:S02]  /*91c0*/  FSEL R173, R173, -INF , P6 ;  /* 0xff800000adad7808 */ /* 0x000fe40003000000 */
[C---:B------:R-:W-:Y:S02]  /*91d0*/  ISETP.GT.AND P6, PT, R0.reuse, 0x10, PT ;  /* 0x000000100000780c */ /* 0x040fe40003fc4270 */
[----:B------:R-:W-:-:S02]  /*91e0*/  ISETP.GT.AND P5, PT, R0, 0x11, PT ;  /* 0x000000110000780c */ /* 0x000fc40003fa4270 */
[----:B------:R-:W-:Y:S02]  /*91f0*/  FSEL R160, R160, -INF , P6 ;  /* 0xff800000a0a07808 */ /* 0x000fe40003000000 */
[C---:B------:R-:W-:Y:S02]  /*9200*/  ISETP.GT.AND P4, PT, R0.reuse, 0x18, PT ;  /* 0x000000180000780c */ /* 0x040fe40003f84270 */
[----:B------:R-:W-:Y:S02]  /*9210*/  FSEL R161, R161, -INF , P5 ;  /* 0xff800000a1a17808 */ /* 0x000fe40002800000 */
[----:B------:R-:W-:Y:S02]  /*9220*/  ISETP.GT.AND P6, PT, R0, 0x19, PT ;  /* 0x000000190000780c */ /* 0x000fe40003fc4270 */
[----:B0-----:R-:W-:Y:S02]  /*9230*/  FMNMX.FTZ R4, R4, R2, !PT ;  /* 0x0000000204047209 */ /* 0x001fe40007810000 */
[----:B------:R-:W-:-:S02]  /*9240*/  FSEL R164, R164, -INF , P4 ;  /* 0xff800000a4a47808 */ /* 0x000fc40002000000 */
[----:B------:R-:W-:Y:S01]  /*9250*/  FSEL R165, R165, -INF , P6 ;  /* 0xff800000a5a57808 */ /* 0x000fe20003000000 */
[----:B------:R-:W0:Y:S01]  /*9260*/  SHFL.BFLY PT, R2, R4, 0x1, 0x1f ;  /* 0x0c201f0004027f89 */ /* 0x000e2200000e0000 */
[C---:B------:R-:W-:Y:S02]  /*9270*/  ISETP.GT.AND P6, PT, R0.reuse, 0x20, PT ;  /* 0x000000200000780c */ /* 0x040fe40003fc4270 */
[----:B------:R-:W-:Y:S02]  /*9280*/  ISETP.GT.AND P5, PT, R0, 0x21, PT ;  /* 0x000000210000780c */ /* 0x000fe40003fa4270 */
[----:B------:R-:W-:Y:S02]  /*9290*/  FSEL R152, R152, -INF , P6 ;  /* 0xff80000098987808 */ /* 0x000fe40003000000 */
        /* <DEDUP_REMOVED lines=8> */
[----:B------:R-:W-:Y:S02]  /*9320*/  ISETP.GT.AND P4, PT, R0, 0x38, PT ;  /* 0x000000380000780c */ /* 0x000fe40003f84270 */
[----:B0-----:R-:W-:Y:S02]  /*9330*/  FMNMX.FTZ R4, R4, R2, !PT ;  /* 0x0000000204047209 */ /* 0x001fe40007810000 */
[----:B------:R-:W-:Y:S02]  /*9340*/  FMNMX.FTZ R2, R168, R10, !PT ;  /* 0x0000000aa8027209 */ /* 0x000fe40007810000 */
[----:B------:R-:W-:Y:S01]  /*9350*/  FSEL R145, R145, -INF , P5 ;  /* 0xff80000091917808 */ /* 0x000fe20002800000 */
[----:B------:R-:W-:Y:S01]  /*9360*/  FMUL.FTZ R11, R4, UR11 ;  /* 0x0000000b040b7c20 */ /* 0x000fe20008410000 */
[----:B------:R-:W-:Y:S02]  /*9370*/  FMNMX.FTZ R3, R169, R2, !PT ;  /* 0x00000002a9037209 */ /* 0x000fe40007810000 */
[----:B------:R-:W-:-:S02]  /*9380*/  ISETP.GT.AND P6, PT, R0, 0x39, PT ;  /* 0x000000390000780c */ /* 0x000fc40003fc4270 */
[----:B------:R-:W-:Y:S02]  /*9390*/  FMNMX.FTZ R2, R172, R3, !PT ;  /* 0x00000003ac027209 */ /* 0x000fe40007810000 */
[----:B------:R-:W-:Y:S02]  /*93a0*/  FSEL R148, R148, -INF , P4 ;  /* 0xff80000094947808 */ /* 0x000fe40002000000 */
[----:B------:R-:W-:Y:S02]  /*93b0*/  FMNMX.FTZ R3, R173, R2, !PT ;  /* 0x00000002ad037209 */ /* 0x000fe40007810000 */
[----:B------:R-:W-:Y:S02]  /*93c0*/  FSEL R149, R149, -INF , P6 ;  /* 0xff80000095957808 */ /* 0x000fe40003000000 */
[----:B------:R-:W-:Y:S02]  /*93d0*/  FMNMX.FTZ R2, R160, R3, !PT ;  /* 0x00000003a0027209 */ /* 0x000fe40007810000 */
[----:B------:R-:W-:-:S02]  /*93e0*/  ISETP.GT.AND P6, PT, R0, 0x40, PT ;  /* 0x000000400000780c */ /* 0x000fc40003fc4270 */
        /* <DEDUP_REMOVED lines=9> */
[----:B------:R-:W-:Y:S02]  /*9480*/  FSETP.NEU.FTZ.AND P3, PT, R4, -INF , PT ;  /* 0xff8000000400780b */ /* 0x000fe40003f7d000 */
[----:B------:R-:W-:Y:S02]  /*9490*/  FMNMX.FTZ R2, R156, R3, !PT ;  /* 0x000000039c027209 */ /* 0x000fe40007810000 */
[----:B------:R-:W-:-:S02]  /*94a0*/  ISETP.GT.AND P6, PT, R0, 0x49, PT ;  /* 0x000000490000780c */ /* 0x000fc40003fc4270 */
[----:B------:R-:W-:Y:S02]  /*94b0*/  FMNMX.FTZ R3, R157, R2, !PT ;  /* 0x000000029d037209 */ /* 0x000fe40007810000 */
[----:B------:R-:W-:Y:S02]  /*94c0*/  FSEL R140, R140, -INF , P4 ;  /* 0xff8000008c8c7808 */ /* 0x000fe40002000000 */
[----:B------:R-:W-:Y:S02]  /*94d0*/  FMNMX.FTZ R2, R144, R3, !PT ;  /* 0x0000000390027209 */ /* 0x000fe40007810000 */
[----:B------:R-:W-:Y:S02]  /*94e0*/  FSEL R11, R11, RZ, P3 ;  /* 0x000000ff0b0b7208 */ /* 0x000fe40001800000 */
[----:B------:R-:W-:Y:S02]  /*94f0*/  FMNMX.FTZ R3, R145, R2, !PT ;  /* 0x0000000291037209 */ /* 0x000fe40007810000 */
[----:B------:R-:W-:Y:S01]  /*9500*/  FSEL R141, R141, -INF , P6 ;  /* 0xff8000008d8d7808 */ /* 0x000fe20003000000 */
[--C-:B------:R-:W-:Y:S01]  /*9510*/  FFMA.FTZ R193, R154, UR11, -R11.reuse ;  /* 0x0000000b9ac17c23 */ /* 0x100fe2000801080b */
[----:B------:R-:W-:Y:S01]  /*9520*/  FMNMX.FTZ R2, R148, R3, !PT ;  /* 0x0000000394027209 */ /* 0x000fe20007810000 */
[--C-:B------:R-:W-:Y:S01]  /*9530*/  FFMA.FTZ R20, R155, UR11, -R11.reuse ;  /* 0x0000000b9b147c23 */ /* 0x100fe2000801080b */
[----:B------:R-:W-:Y:S01]  /*9540*/  ISETP.GT.AND P6, PT, R0, 0x50, PT ;  /* 0x000000500000780c */ /* 0x000fe20003fc4270 */
[--C-:B------:R-:W-:Y:S01]  /*9550*/  FFMA.FTZ R195, R158, UR11, -R11.reuse ;  /* 0x0000000b9ec37c23 */ /* 0x100fe2000801080b */
[----:B------:R-:W-:Y:S01]  /*9560*/  FMNMX.FTZ R3, R149, R2, !PT ;  /* 0x0000000295037209 */ /* 0x000fe20007810000 */
        /* <DEDUP_REMOVED lines=8> */
[--C-:B------:R-:W-:Y:S01]  /*95f0*/  FFMA.FTZ R203, R174, UR11, -R11.reuse ;  /* 0x0000000baecb7c23 */ /* 0x100fe2000801080b */
[----:B------:R-:W-:Y:S01]  /*9600*/  ISETP.GT.AND P4, PT, R0, 0x58, PT ;  /* 0x000000580000780c */ /* 0x000fe20003f84270 */
[----:B------:R-:W-:Y:S01]  /*9610*/  MUFU.EX2 R201, R201 ;  /* 0x000000c900c97308 */ /* 0x000fe20000000800 */
        /* <DEDUP_REMOVED lines=26> */
[C---:B------:R-:W-:Y:S01]  /*97c0*/  ISETP.GT.AND P4, PT, R0.reuse, 0x68, PT ;  /* 0x000000680000780c */ /* 0x040fe20003f84270 */
        /* <DEDUP_REMOVED lines=8> */
[----:B------:R-:W-:Y:S01]  /*9850*/  FFMA.FTZ R124, R139, UR11, -R11 ;  /* 0x0000000b8b7c7c23 */ /* 0x000fe2000801080b */
[----:B------:R-:W-:-:S02]  /*9860*/  FMNMX.FTZ R3, R158, R3, !PT ;  /* 0x000000039e037209 */ /* 0x000fc40007810000 */
[----:B------:R-:W-:Y:S01]  /*9870*/  FSEL R159, R125, -INF , P6 ;  /* 0xff8000007d9f7808 */ /* 0x000fe20003000000 */
[----:B------:R-:W-:Y:S01]  /*9880*/  FFMA.FTZ R125, R147, UR11, -R11 ;  /* 0x0000000b937d7c23 */ /* 0x000fe2000801080b */
[----:B------:R-:W-:Y:S01]  /*9890*/  FMNMX.FTZ R0, R146, R3, !PT ;  /* 0x0000000392007209 */ /* 0x000fe20007810000 */
[----:B------:R-:W-:Y:S03]  /*98a0*/  MUFU.EX2 R14, R14 ;  /* 0x0000000e000e7308 */ /* 0x000fe60000000800 */
[----:B------:R-:W-:-:S05]  /*98b0*/  FMNMX.FTZ R0, R159, R0, !PT ;  /* 0x000000009f007209 */ /* 0x000fca0007810000 */
[----:B------:R-:W0:Y:S01]  /*98c0*/  SHFL.BFLY PT, R2, R0, 0x2, 0x1f ;  /* 0x0c401f0000027f89 */ /* 0x000e2200000e0000 */
[----:B------:R-:W-:Y:S08]  /*98d0*/  MUFU.EX2 R199, R199 ;  /* 0x000000c700c77308 */ /* 0x000ff00000000800 */
[----:B------:R-:W-:Y:S08]  /*98e0*/  MUFU.EX2 R15, R15 ;  /* 0x0000000f000f7308 */ /* 0x000ff00000000800 */
[----:B------:R-:W-:Y:S01]  /*98f0*/  MUFU.EX2 R193, R193 ;  /* 0x000000c100c17308 */ /* 0x000fe20000000800 */
[----:B------:R-:W-:-:S02]  /*9900*/  WARPGROUP.DEPBAR.LE gsb0, 0x0 ;  /* 0x00008000000079c5 */ /* 0x000fc40000010000 */
[----:B------:R-:W-:Y:S01]  /*9910*/  WARPGROUP.ARRIVE ;  /* 0x00000000000079c5 */ /* 0x000fe20000000000 */
[----:B0-----:R-:W-:Y:S01]  /*9920*/  FMNMX.FTZ R2, R0, R2, !PT ;  /* 0x0000000200027209 */ /* 0x001fe20007810000 */
[--C-:B------:R-:W-:Y:S01]  /*9930*/  FFMA.FTZ R185, R138, UR11, -R11.reuse ;  /* 0x0000000b8ab97c23 */ /* 0x100fe2000801080b */
[----:B------:R-:W-:Y:S01]  /*9940*/  FSEL R0, R4, RZ, P3 ;  /* 0x000000ff04007208 */ /* 0x000fe20001800000 */
[----:B------:R-:W-:Y:S01]  /*9950*/  FFMA.FTZ R187, R142, UR11, -R11 ;  /* 0x0000000b8ebb7c23 */ /* 0x000fe2000801080b */
[----:B------:R-:W-:Y:S01]  /*9960*/  MUFU.EX2 R20, R20 ;  /* 0x0000001400147308 */ /* 0x000fe20000000800 */
[----:B------:R-:W-:Y:S01]  /*9970*/  HGMMA.64x192x16.F32 R24, R180, gdesc[UR4].tnspB, R24, gsb0 ;  /* 0x42e00004b4187df0 */ /* 0x000fe20008000818 */
[----:B------:R-:W-:Y:S01]  /*9980*/  UIADD3 UR6, UR14, 0x300, URZ ;  /* 0x000003000e067890 */ /* 0x000fe2000fffe03f */
[----:B------:R-:W0:Y:S01]  /*9990*/  SHFL.BFLY PT, R3, R2, 0x1, 0x1f ;  /* 0x0c201f0002037f89 */ /* 0x000e2200000e0000 */
[----:B------:R-:W-:Y:S01]  /*99a0*/  UMOV UR7, 0x40000040 ;  /* 0x4000004000077882 */ /* 0x000fe20000000000 */
[----:B------:R-:W-:Y:S01]  /*99b0*/  FADD.FTZ R0, -R0, R9 ;  /* 0x0000000900007221 */ /* 0x000fe20000010100 */
[----:B------:R-:W-:-:S02]  /*99c0*/  PLOP3.LUT P3, PT, PT, PT, UP1, 0x80, 0x0 ;  /* 0x000000000000781c */ /* 0x000fc40003f6f018 */
[----:B------:R-:W-:Y:S08]  /*99d0*/  MUFU.EX2 R195, R195 ;  /* 0x000000c300c37308 */ /* 0x000ff00000000800 */
[----:B------:R-:W-:Y:S08]  /*99e0*/  MUFU.EX2 R21, R21 ;  /* 0x0000001500157308 */ /* 0x000ff00000000800 */
[----:B------:R-:W-:Y:S01]  /*99f0*/  MUFU.EX2 R189, R189 ;  /* 0x000000bd00bd7308 */ /* 0x000fe20000000800 */
[----:B0-----:R-:W-:Y:S01]  /*9a00*/  FMNMX.FTZ R3, R2, R3, !PT ;  /* 0x0000000302037209 */ /* 0x001fe20007810000 */
[----:B------:R-:W-:-:S03]  /*9a10*/  FMUL.FTZ R2, R0, UR11 ;  /* 0x0000000b00027c20 */ /* 0x000fc60008410000 */
[----:B------:R-:W-:-:S03]  /*9a20*/  FSETP.NEU.FTZ.AND P4, PT, R3, -INF , PT ;  /* 0xff8000000300780b */ /* 0x000fc60003f9d000 */
[----:B------:R-:W-:Y:S01]  /*9a30*/  MUFU.EX2 R125, R125 ;  /* 0x0000007d007d7308 */ /* 0x000fe20000000800 */
[----:B------:R-:W-:-:S05]  /*9a40*/  FSEL R9, R3, RZ, P4 ;  /* 0x000000ff03097208 */ /* 0x000fca0002000000 */
[----:B------:R-:W-:Y:S02]  /*9a50*/  FADD.FTZ R9, -R9, R10 ;  /* 0x0000000a09097221 */ /* 0x000fe40000010100 */
[----:B------:R-:W0:Y:S01]  /*9a60*/  MUFU.EX2 R2, R2 ;  /* 0x0000000200027308 */ /* 0x000e220000000800 */
[----:B------:R-:W-:Y:S02]  /*9a70*/  IMAD.U32 R10, RZ, RZ, UR38 ;  /* 0x00000026ff0a7e24 */ /* 0x000fe4000f8e00ff */
[----:B------:R-:W-:Y:S02]  /*9a80*/  FMUL.FTZ R0, R9, UR11 ;  /* 0x0000000b09007c20 */ /* 0x000fe40008410000 */
[----:B------:R-:W-:-:S03]  /*9a90*/  @!P1 VIADD R10, R10, 0x36840 ;  /* 0x000368400a0a9836 */ /* 0x000fc60000000000 */
[----:B------:R-:W-:Y:S02]  /*9aa0*/  MUFU.EX2 R191, R191 ;  /* 0x000000bf00bf7308 */ /* 0x000fe40000000800 */
[----:B------:R-:W-:-:S06]  /*9ab0*/  @!P1 PRMT R10, RZ, 0x654, R10 ;  /* 0x00000654ff0a9816 */ /* 0x000fcc000000000a */
[----:B------:R-:W-:Y:S01]  /*9ac0*/  MUFU.EX2 R0, R0 ;  /* 0x0000000000007308 */ /* 0x000fe20000000800 */
[----:B0-----:R-:W-:Y:S01]  /*9ad0*/  FFMA.FTZ R147, R2, R5, R201 ;  /* 0x0000000502937223 */ /* 0x001fe200000100c9 */
        /* <DEDUP_REMOVED lines=14> */
[----:B------:R-:W-:Y:S01]  /*9bc0*/  FMUL.FTZ R131, R3, UR11 ;  /* 0x0000000b03837c20 */ /* 0x000fe20008410000 */
[--C-:B------:R-:W-:Y:S01]  /*9bd0*/  FFMA.FTZ R183, R134, UR11, -R11.reuse ;  /* 0x0000000b86b77c23 */ /* 0x100fe2000801080b */
[----:B------:R-:W-:Y:S02]  /*9be0*/  FFMA.FTZ R11, R127, UR11, -R11 ;  /* 0x0000000b7f0b7c23 */ /* 0x000fe4000801080b */
[----:B------:R-:W-:Y:S01]  /*9bf0*/  HGMMA.64x192x16.F32 R24, R176, gdesc[UR4].tnspB, R24, gsb0 ;  /* 0x42e00004b0187df0 */ /* 0x000fe20008000818 */
[----:B------:R-:W-:Y:S01]  /*9c00*/  FSEL R131, R131, RZ, P4 ;  /* 0x000000ff83837208 */ /* 0x000fe20002000000 */
[----:B------:R-:W-:Y:S01]  /*9c10*/  MUFU.EX2 R181, R181 ;  /* 0x000000b500b57308 */ /* 0x000fe20000000800 */
[----:B------:R-:W-:-:S03]  /*9c20*/  UMOV UR7, UR36 ;  /* 0x0000002400077c82 */ /* 0x000fc60008000000 */
        /* <DEDUP_REMOVED lines=8> */
[----:B------:R-:W-:Y:S02]  /*9cb0*/  IMAD.U32 R145, RZ, RZ, UR10 ;  /* 0x0000000aff917e24 */ /* 0x000fe4000f8e00ff */
[--C-:B------:R-:W-:Y:S01]  /*9cc0*/  FFMA.FTZ R138, R161, UR11, -R131.reuse ;  /* 0x0000000ba18a7c23 */ /* 0x100fe20008010883 */
[--C-:B------:R-:W-:Y:S01]  /*9cd0*/  FFMA.FTZ R184, R136, UR11, -R131.reuse ;  /* 0x0000000b88b87c23 */ /* 0x100fe20008010883 */
[----:B------:R-:W-:Y:S01]  /*9ce0*/  FFMA.FTZ R198, R164, UR11, -R131 ;  /* 0x0000000ba4c67c23 */ /* 0x000fe20008010883 */
[----:B------:R-:W-:-:S02]  /*9cf0*/  @!P1 VIADD R136, R145, 0x36860 ;  /* 0x0003686091889836 */ /* 0x000fc40000000000 */
[--C-:B------:R-:W-:Y:S01]  /*9d00*/  FFMA.FTZ R139, R165, UR11, -R131.reuse ;  /* 0x0000000ba58b7c23 */ /* 0x100fe20008010883 */
[----:B------:R-:W1:Y:S01]  /*9d10*/  MUFU.EX2 R134, R134 ;  /* 0x0000008600867308 */ /* 0x000e620000000800 */
[--C-:B------:R-:W-:Y:S01]  /*9d20*/  FFMA.FTZ R192, R152, UR11, -R131.reuse ;  /* 0x0000000b98c07c23 */ /* 0x100fe20008010883 */
[--C-:B------:R-:W-:Y:S01]  /*9d30*/  FFMA.FTZ R142, R153, UR11, -R131.reuse ;  /* 0x0000000b998e7c23 */ /* 0x100fe20008010883 */
[----:B------:R-:W-:Y:S01]  /*9d40*/  @!P1 PRMT R136, RZ, 0x654, R136 ;  /* 0x00000654ff889816 */ /* 0x000fe20000000088 */
[--C-:B------:R-:W-:Y:S01]  /*9d50*/  FFMA.FTZ R194, R156, UR11, -R131.reuse ;  /* 0x0000000b9cc27c23 */ /* 0x100fe20008010883 */
[--C-:B------:R-:W-:Y:S01]  /*9d60*/  FFMA.FTZ R143, R157, UR11, -R131.reuse ;  /* 0x0000000b9d8f7c23 */ /* 0x100fe20008010883 */
[--C-:B------:R-:W-:Y:S01]  /*9d70*/  FFMA.FTZ R182, R132, UR11, -R131.reuse ;  /* 0x0000000b84b67c23 */ /* 0x100fe20008010883 */
[----:B------:R-:W-:Y:S01]  /*9d80*/  FFMA.FTZ R137, R137, UR11, -R131 ;  /* 0x0000000b89897c23 */ /* 0x000fe20008010883 */
[----:B------:R-:W2:Y:S01]  /*9d90*/  MUFU.EX2 R202, R202 ;  /* 0x000000ca00ca7308 */ /* 0x000ea20000000800 */
[----:B0-----:R-:W-:Y:S01]  /*9da0*/  FFMA.FTZ R145, R0, R6, R200 ;  /* 0x0000000600917223 */ /* 0x001fe200000100c8 */
[----:B------:R-:W-:Y:S01]  /*9db0*/  FADD.FTZ R6, R12, R147 ;  /* 0x000000930c067221 */ /* 0x000fe20000010000 */
[--C-:B------:R-:W-:Y:S01]  /*9dc0*/  FFMA.FTZ R190, R148, UR11, -R131.reuse ;  /* 0x0000000b94be7c23 */ /* 0x100fe20008010883 */
[--C-:B------:R-:W-:Y:S01]  /*9dd0*/  FFMA.FTZ R9, R149, UR11, -R131.reuse ;  /* 0x0000000b95097c23 */ /* 0x100fe20008010883 */
[--C-:B------:R-:W-:Y:S01]  /*9de0*/  FFMA.FTZ R186, R140, UR11, -R131.reuse ;  /* 0x0000000b8cba7c23 */ /* 0x100fe20008010883 */
[--C-:B------:R-:W-:Y:S01]  /*9df0*/  FFMA.FTZ R180, R154, UR11, -R131.reuse ;  /* 0x0000000b9ab47c23 */ /* 0x100fe20008010883 */
[----:B------:R-:W-:Y:S01]  /*9e00*/  FFMA.FTZ R133, R133, UR11, -R131 ;  /* 0x0000000b85857c23 */ /* 0x000fe20008010883 */
[----:B------:R-:W0:Y:S01]  /*9e10*/  MUFU.EX2 R135, R135 ;  /* 0x0000008700877308 */ /* 0x000e220000000800 */
[----:B-1----:R-:W-:Y:S01]  /*9e20*/  FADD.FTZ R145, R134, R145 ;  /* 0x0000009186917221 */ /* 0x002fe20000010000 */
[--C-:B------:R-:W-:Y:S01]  /*9e30*/  FFMA.FTZ R155, R155, UR11, -R131.reuse ;  /* 0x0000000b9b9b7c23 */ /* 0x100fe20008010883 */
[--C-:B------:R-:W-:Y:S01]  /*9e40*/  FFMA.FTZ R158, R158, UR11, -R131.reuse ;  /* 0x0000000b9e9e7c23 */ /* 0x100fe20008010883 */
[----:B------:R-:W-:Y:S01]  /*9e50*/  FFMA.FTZ R146, R146, UR11, -R131 ;  /* 0x0000000b92927c23 */ /* 0x000fe20008010883 */
[----:B------:R-:W-:-:S03]  /*9e60*/  F2FP.F16.F32.PACK_AB R200, R134, R200 ;  /* 0x000000c886c8723e */ /* 0x000fc600000000ff */
        /* <DEDUP_REMOVED lines=20> */
[----:B------:R-:W1:Y:S01]  /*9fb0*/  MUFU.EX2 R158, R158 ;  /* 0x0000009e009e7308 */ /* 0x000e620000000800 */
[----:B------:R-:W-:-:S02]  /*9fc0*/  WARPGROUP.DEPBAR.LE gsb0, 0x0 ;  /* 0x00008000000079c5 */ /* 0x000fc40000010000 */
[----:B------:R2:W-:Y:S01]  /*9fd0*/  @!P1 SYNCS.ARRIVE.TRANS64.RED.A1T0 RZ, [R10+URZ], RZ ;  /* 0x000000ff0aff99a7 */ /* 0x0005e2000810043f */
[----:B------:R-:W-:-:S04]  /*9fe0*/  F2FP.F16.F32.PACK_AB R177, R123, R122 ;  /* 0x0000007a7bb1723e */ /* 0x000fc800000000ff */
[----:B------:R-:W-:Y:S01]  /*9ff0*/  MUFU.EX2 R146, R146 ;  /* 0x0000009200927308 */ /* 0x000fe20000000800 */
[----:B--2---:R-:W-:Y:S01]  /*a000*/  FADD.FTZ R10, R202, R145 ;  /* 0x00000091ca0a7221 */ /* 0x004fe20000010000 */
[----:B------:R2:W-:Y:S01]  /*a010*/  @!P1 SYNCS.ARRIVE.TRANS64.RED.A1T0 RZ, [R136+URZ], RZ ;  /* 0x000000ff88ff99a7 */ /* 0x0005e2000810043f */
[C---:B0-----:R-:W-:Y:S02]  /*a020*/  F2FP.F16.F32.PACK_AB R202, R135.reuse, R202 ;  /* 0x000000ca87ca723e */ /* 0x041fe400000000ff */
[----:B------:R-:W-:-:S03]  /*a030*/  FADD.FTZ R127, R135, R10 ;  /* 0x0000000a877f7221 */ /* 0x000fc60000010000 */
[----:B------:R-:W0:Y:S01]  /*a040*/  MUFU.EX2 R11, R11 ;  /* 0x0000000b000b7308 */ /* 0x000e220000000800 */
[----:B-1----:R-:W-:Y:S01]  /*a050*/  F2FP.F16.F32.PACK_AB R176, R158, R155 ;  /* 0x0000009b9eb0723e */ /* 0x002fe200000000ff */
[----:B--2---:R-:W-:Y:S01]  /*a060*/  FADD.FTZ R136, R203, R6 ;  /* 0x00000006cb887221 */ /* 0x004fe20000010000 */
[----:B------:R-:W-:Y:S01]  /*a070*/  FFMA.FTZ R6, R141, UR11, -R131 ;  /* 0x0000000b8d067c23 */ /* 0x000fe20008010883 */
[----:B------:R-:W-:Y:S01]  /*a080*/  FADD.FTZ R141, R196, R127 ;  /* 0x0000007fc48d7221 */ /* 0x000fe20000010000 */
[----:B------:R-:W-:Y:S01]  /*a090*/  FFMA.FTZ R127, R129, UR11, -R131 ;  /* 0x0000000b817f7c23 */ /* 0x000fe20008010883 */
[C---:B------:R-:W-:Y:S01]  /*a0a0*/  FADD.FTZ R136, R13.reuse, R136 ;  /* 0x000000880d887221 */ /* 0x040fe20000010000 */
[----:B------:R-:W-:Y:S01]  /*a0b0*/  F2FP.F16.F32.PACK_AB R203, R13, R203 ;  /* 0x000000cb0dcb723e */ /* 0x000fe200000000ff */
[----:B------:R-:W-:Y:S01]  /*a0c0*/  FADD.FTZ R141, R138, R141 ;  /* 0x0000008d8a8d7221 */ /* 0x000fe20000010000 */
[----:B------:R-:W-:Y:S01]  /*a0d0*/  MUFU.EX2 R6, R6 ;  /* 0x0000000600067308 */ /* 0x000fe20000000800 */
[----:B------:R-:W-:Y:S01]  /*a0e0*/  FADD.FTZ R129, R197, R136 ;  /* 0x00000088c5817221 */ /* 0x000fe20000010000 */
[----:B------:R-:W-:Y:S01]  /*a0f0*/  FFMA.FTZ R131, R159, UR11, -R131 ;  /* 0x0000000b9f837c23 */ /* 0x000fe20008010883 */
[----:B------:R-:W-:Y:S01]  /*a100*/  FADD.FTZ R132, R198, R141 ;  /* 0x0000008dc6847221 */ /* 0x000fe20000010000 */
[----:B------:R-:W-:Y:S01]  /*a110*/  F2FP.F16.F32.PACK_AB R196, R138, R196 ;  /* 0x000000c48ac4723e */ /* 0x000fe200000000ff */
[C---:B------:R-:W-:Y:S01]  /*a120*/  FADD.FTZ R10, R14.reuse, R129 ;  /* 0x000000810e0a7221 */ /* 0x040fe20000010000 */
[----:B------:R-:W-:Y:S01]  /*a130*/  F2FP.F16.F32.PACK_AB R197, R14, R197 ;  /* 0x000000c50ec5723e */ /* 0x000fe200000000ff */
[----:B------:R-:W-:Y:S01]  /*a140*/  FADD.FTZ R129, R139, R132 ;  /* 0x000000848b817221 */ /* 0x000fe20000010000 */
[----:B------:R-:W-:Y:S01]  /*a150*/  MUFU.EX2 R127, R127 ;  /* 0x0000007f007f7308 */ /* 0x000fe20000000800 */
[----:B------:R-:W-:Y:S01]  /*a160*/  FADD.FTZ R10, R199, R10 ;  /* 0x0000000ac70a7221 */ /* 0x000fe20000010000 */
[----:B------:R-:W-:Y:S01]  /*a170*/  F2FP.F16.F32.PACK_AB R199, R15, R199 ;  /* 0x000000c70fc7723e */ /* 0x000fe200000000ff */
[----:B------:R-:W-:Y:S01]  /*a180*/  FADD.FTZ R129, R192, R129 ;  /* 0x00000081c0817221 */ /* 0x000fe20000010000 */
[----:B------:R-:W-:Y:S01]  /*a190*/  F2FP.F16.F32.PACK_AB R198, R139, R198 ;  /* 0x000000c68bc6723e */ /* 0x000fe200000000ff */
[----:B------:R-:W-:Y:S01]  /*a1a0*/  FADD.FTZ R10, R15, R10 ;  /* 0x0000000a0f0a7221 */ /* 0x000fe20000010000 */
[C---:B------:R-:W-:Y:S01]  /*a1b0*/  F2FP.F16.F32.PACK_AB R192, R142.reuse, R192 ;  /* 0x000000c08ec0723e */ /* 0x040fe200000000ff */
[----:B------:R-:W-:Y:S01]  /*a1c0*/  FADD.FTZ R129, R142, R129 ;  /* 0x000000818e817221 */ /* 0x000fe20000010000 */
[----:B------:R-:W1:Y:S01]  /*a1d0*/  MUFU.EX2 R131, R131 ;  /* 0x0000008300837308 */ /* 0x000e620000000800 */
[----:B------:R-:W-:Y:S01]  /*a1e0*/  FADD.FTZ R137, R193, R10 ;  /* 0x0000000ac1897221 */ /* 0x000fe20000010000 */
[----:B------:R-:W-:Y:S01]  /*a1f0*/  F2FP.F16.F32.PACK_AB R193, R20, R193 ;  /* 0x000000c114c1723e */ /* 0x000fe200000000ff */
[----:B------:R-:W-:Y:S01]  /*a200*/  FADD.FTZ R12, R194, R129 ;  /* 0x00000081c20c7221 */ /* 0x000fe20000010000 */
[----:B------:R-:W-:Y:S01]  /*a210*/  F2FP.F16.F32.PACK_AB R194, R143, R194 ;  /* 0x000000c28fc2723e */ /* 0x000fe200000000ff */
[----:B------:R-:W-:Y:S01]  /*a220*/  FADD.FTZ R10, R20, R137 ;  /* 0x00000089140a7221 */ /* 0x000fe20000010000 */
[----:B0-----:R-:W-:Y:S01]  /*a230*/  F2FP.F16.F32.PACK_AB R179, R11, R126 ;  /* 0x0000007e0bb3723e */ /* 0x001fe200000000ff */
[----:B------:R-:W-:-:S02]  /*a240*/  FADD.FTZ R13, R143, R12 ;  /* 0x0000000c8f0d7221 */ /* 0x000fc40000010000 */
[----:B------:R-:W-:Y:S01]  /*a250*/  FADD.FTZ R10, R195, R10 ;  /* 0x0000000ac30a7221 */ /* 0x000fe20000010000 */
[C---:B------:R-:W-:Y:S01]  /*a260*/  F2FP.F16.F32.PACK_AB R195, R21.reuse, R195 ;  /* 0x000000c315c3723e */ /* 0x040fe200000000ff */
[----:B------:R-:W-:Y:S01]  /*a270*/  FADD.FTZ R13, R188, R13 ;  /* 0x0000000dbc0d7221 */ /* 0x000fe20000010000 */
[C---:B------:R-:W-:Y:S01]  /*a280*/  F2FP.F16.F32.PACK_AB R188, R144.reuse, R188 ;  /* 0x000000bc90bc723e */ /* 0x040fe200000000ff */
[----:B------:R-:W-:Y:S02]  /*a290*/  FADD.FTZ R10, R21, R10 ;  /* 0x0000000a150a7221 */ /* 0x000fe40000010000 */
[----:B------:R-:W-:Y:S02]  /*a2a0*/  FADD.FTZ R13, R144, R13 ;  /* 0x0000000d900d7221 */ /* 0x000fe40000010000 */
[----:B------:R-:W-:Y:S01]  /*a2b0*/  FADD.FTZ R10, R189, R10 ;  /* 0x0000000abd0a7221 */ /* 0x000fe20000010000 */
[----:B------:R-:W-:Y:S01]  /*a2c0*/  F2FP.F16.F32.PACK_AB R189, R125, R189 ;  /* 0x000000bd7dbd723e */ /* 0x000fe200000000ff */
[----:B------:R-:W-:Y:S01]  /*a2d0*/  FADD.FTZ R12, R190, R13 ;  /* 0x0000000dbe0c7221 */ /* 0x000fe20000010000 */
[----:B------:R-:W-:Y:S01]  /*a2e0*/  F2FP.F16.F32.PACK_AB R190, R9, R190 ;  /* 0x000000be09be723e */ /* 0x000fe200000000ff */
[----:B------:R-:W-:Y:S01]  /*a2f0*/  FADD.FTZ R10, R125, R10 ;  /* 0x0000000a7d0a7221 */ /* 0x000fe20000010000 */
[----:B-1----:R-:W-:Y:S01]  /*a300*/  F2FP.F16.F32.PACK_AB R178, R131, R146 ;  /* 0x0000009283b2723e */ /* 0x002fe200000000ff */
[----:B------:R-:W-:-:S02]  /*a310*/  FADD.FTZ R15, R9, R12 ;  /* 0x0000000c090f7221 */ /* 0x000fc40000010000 */
[----:B------:R-:W-:Y:S01]  /*a320*/  FADD.FTZ R13, R191, R10 ;  /* 0x0000000abf0d7221 */ /* 0x000fe20000010000 */
[----:B------:R-:W-:Y:S01]  /*a330*/  F2FP.F16.F32.PACK_AB R191, R120, R191 ;  /* 0x000000bf78bf723e */ /* 0x000fe200000000ff */
        /* <DEDUP_REMOVED lines=8> */
[----:B------:R-:W-:-:S02]  /*a3c0*/  FADD.FTZ R10, R124, R13 ;  /* 0x0000000d7c0a7221 */ /* 0x000fc40000010000 */
[----:B------:R-:W-:Y:S02]  /*a3d0*/  FADD.FTZ R15, R6, R15 ;  /* 0x0000000f060f7221 */ /* 0x000fe40000010000 */
[----:B------:R-:W-:Y:S01]  /*a3e0*/  FADD.FTZ R10, R187, R10 ;  /* 0x0000000abb0a7221 */ /* 0x000fe20000010000 */
[----:B------:R-:W-:-:S03]  /*a3f0*/  F2FP.F16.F32.PACK_AB R187, R121, R187 ;  /* 0x000000bb79bb723e */ /* 0x000fc600000000ff */
[----:B------:R-:W-:Y:S01]  /*a400*/  FADD.FTZ R9, R121, R10 ;  /* 0x0000000a79097221 */ /* 0x000fe20000010000 */
[----:B------:R-:W-:Y:S01]  /*a410*/  FADD.FTZ R10, R180, R15 ;  /* 0x0000000fb40a7221 */ /* 0x000fe20000010000 */
[C---:B------:R-:W-:Y:S02]  /*a420*/  F2FP.F16.F32.PACK_AB R180, R127.reuse, R180 ;  /* 0x000000b47fb4723e */ /* 0x040fe400000000ff */
[----:B------:R-:W-:Y:S01]  /*a430*/  FADD.FTZ R12, R128, R9 ;  /* 0x00000009800c7221 */ /* 0x000fe20000010000 */
[----:B------:R-:W-:Y:S01]  /*a440*/  FADD.FTZ R5, R127, R10 ;  /* 0x0000000a7f057221 */ /* 0x000fe20000010000 */
[----:B------:R-:W-:Y:S02]  /*a450*/  IMAD.MOV.U32 R10, RZ, RZ, R3 ;  /* 0x000000ffff0a7224 */ /* 0x000fe400078e0003 */
[C---:B------:R-:W-:Y:S01]  /*a460*/  FADD.FTZ R12, R181.reuse, R12 ;  /* 0x0000000cb50c7221 */ /* 0x040fe20000010000 */
[----:B------:R-:W-:Y:S01]  /*a470*/  FADD.FTZ R6, R182, R5 ;  /* 0x00000005b6067221 */ /* 0x000fe20000010000 */
[----:B------:R-:W-:-:S02]  /*a480*/  F2FP.F16.F32.PACK_AB R181, R181, R128 ;  /* 0x00000080b5b5723e */ /* 0x000fc400000000ff */
[----:B------:R-:W-:Y:S01]  /*a490*/  FADD.FTZ R5, R183, R12 ;  /* 0x0000000cb7057221 */ /* 0x000fe20000010000 */
[C---:B------:R-:W-:Y:S01]  /*a4a0*/  FADD.FTZ R6, R133.reuse, R6 ;  /* 0x0000000685067221 */ /* 0x040fe20000010000 */
[----:B------:R-:W-:Y:S02]  /*a4b0*/  F2FP.F16.F32.PACK_AB R182, R133, R182 ;  /* 0x000000b685b6723e */ /* 0x000fe400000000ff */
[C---:B------:R-:W-:Y:S01]  /*a4c0*/  FADD.FTZ R5, R130.reuse, R5 ;  /* 0x0000000582057221 */ /* 0x040fe20000010000 */
[----:B------:R-:W-:Y:S01]  /*a4d0*/  FADD.FTZ R9, R155, R6 ;  /* 0x000000069b097221 */ /* 0x000fe20000010000 */
[----:B------:R-:W-:Y:S02]  /*a4e0*/  F2FP.F16.F32.PACK_AB R183, R130, R183 ;  /* 0x000000b782b7723e */ /* 0x000fe400000000ff */
[----:B------:R-:W-:Y:S01]  /*a4f0*/  FADD.FTZ R6, R122, R5 ;  /* 0x000000057a067221 */ /* 0x000fe20000010000 */
[----:B------:R-:W-:-:S03]  /*a500*/  FADD.FTZ R9, R158, R9 ;  /* 0x000000099e097221 */ /* 0x000fc60000010000 */
[----:B------:R-:W-:Y:S01]  /*a510*/  FADD.FTZ R5, R123, R6 ;  /* 0x000000067b057221 */ /* 0x000fe20000010000 */
[----:B------:R-:W-:-:S03]  /*a520*/  FADD.FTZ R9, R146, R9 ;  /* 0x0000000992097221 */ /* 0x000fc60000010000 */
[----:B------:R-:W-:Y:S01]  /*a530*/  FADD.FTZ R5, R126, R5 ;  /* 0x000000057e057221 */ /* 0x000fe20000010000 */
[----:B------:R-:W-:Y:S01]  /*a540*/  FADD.FTZ R6, R131, R9 ;  /* 0x0000000983067221 */ /* 0x000fe20000010000 */
[----:B------:R-:W-:Y:S02]  /*a550*/  IMAD.MOV.U32 R9, RZ, RZ, R4 ;  /* 0x000000ffff097224 */ /* 0x000fe400078e0004 */
[----:B------:R-:W-:Y:S01]  /*a560*/  FADD.FTZ R5, R11, R5 ;  /* 0x000000050b057221 */ /* 0x000fe20000010000 */
[----:B------:R-:W-:Y:S06]  /*a570*/  @P3 BRA `(.L_x_5483) ;  /* 0xffffffb800cc3947 */ /* 0x000fec000383ffff */
.L_x_5474:
[----:B------:R-:W-:-:S13]  /*a580*/  R2UR UR6, R19 ;  /* 0x00000000130672ca */ /* 0x000fda00000e0000 */
[----:B------:R-:W-:-:S06]  /*a590*/  UISETP.GE.AND UP0, UPT, UR37, UR6, UPT ;  /* 0x000000062500728c */ /* 0x000fcc000bf06270 */
[----:B------:R-:W-:-:S13]  /*a5a0*/  PLOP3.LUT P2, PT, PT, PT, UP0, 0x80, 0x0 ;  /* 0x000000000000781c */ /* 0x000fda0003f4f008 */
[----:B------:R-:W-:Y:S05]  /*a5b0*/  @!P2 BRA `(.L_x_5484) ;  /* 0x0000003c0048a947 */ /* 0x000fea0003800000 */
[----:B------:R-:W-:Y:S01]  /*a5c0*/  IMAD.MOV.U32 R8, RZ, RZ, R4 ;  /* 0x000000ffff087224 */ /* 0x000fe200078e0004 */
[----:B------:R-:W-:Y:S01]  /*a5d0*/  UMOV UR38, UR60 ;  /* 0x0000003c00267c82 */ /* 0x000fe20008000000 */
[----:B------:R-:W-:Y:S01]  /*a5e0*/  IMAD.MOV.U32 R9, RZ, RZ, R3 ;  /* 0x000000ffff097224 */ /* 0x000fe200078e0003 */
[----:B------:R-:W-:Y:S01]  /*a5f0*/  UMOV UR7, UR36 ;  /* 0x0000002400077c82 */ /* 0x000fe20008000000 */
[----:B------:R-:W-:-:S05]  /*a600*/  ULDC UR61, c[0x0][0x988] ;  /* 0x00026200003d7ab9 */ /* 0x000fca0000000800 */
.L_x_5493:
[----:B------:R-:W-:-:S04]  /*a610*/  UIADD3 UR36, UR7, 0x1, URZ ;  /* 0x0000000107247890 */ /* 0x000fc8000fffe03f */
[----:B------:R-:W-:-:S04]  /*a620*/  UISETP.NE.AND UP0, UPT, UR36, 0x2, UPT ;  /* 0x000000022400788c */ /* 0x000fc8000bf05270 */
[----:B------:R-:W-:Y:S02]  /*a630*/  USEL UR60, URZ, 0x1, UP0 ;  /* 0x000000013f3c7887 */ /* 0x000fe40008000000 */
[----:B------:R-:W-:Y:S02]  /*a640*/  USEL UR36, UR36, URZ, UP0 ;  /* 0x0000003f24247287 */ /* 0x000fe40008000000 */
[----:B------:R-:W-:Y:S01]  /*a650*/  ULOP3.LUT UR60, UR38, UR60, URZ, 0x3c, !UPT ;  /* 0x0000003c263c7292 */ /* 0x000fe2000f8e3c3f */
[----:B------:R-:W-:Y:S11]  /*a660*/  @!P0 BRA `(.L_x_5485) ;  /* 0x0000000000048947 */ /* 0x000ff60003800000 */
[----:B------:R-:W-:Y:S01]  /*a670*/  BPT.TRAP 0x1 ;  /* 0x000000040000795c */ /* 0x000fe20000300000 */
.L_x_5485:
[----:B------:R-:W-:Y:S01]  /*a680*/  ULEA UR6, UR36, UR39, 0x3 ;  /* 0x0000002724067291 */ /* 0x000fe2000f8e183f */
[----:B------:R-:W-:-:S05]  /*a690*/  IMAD.U32 R3, RZ, RZ, UR60 ;  /* 0x0000003cff037e24 */ /* 0x000fca000f8e00ff */
[----:B------:R-:W-:-:S04]  /*a6a0*/  SHF.L.U32 R3, R3, 0x1f, RZ ;  /* 0x0000001f03037819 */ /* 0x000fc800000006ff */
[----:B------:R0:W1:Y:S01]  /*a6b0*/  SYNCS.PHASECHK.TRANS64.TRYWAIT P2, [UR6+0x36830], R3 ;  /* 0x03683003ff0075a7 */ /* 0x0000620008040146 */
[----:B------:R-:W-:Y:S05]  /*a6c0*/  @!P0 BRA `(.L_x_5486) ;  /* 0x0000000000048947 */ /* 0x000fea0003800000 */
[----:B------:R-:W-:Y:S01]  /*a6d0*/  BPT.TRAP 0x1 ;  /* 0x000000040000795c */ /* 0x000fe20000300000 */
.L_x_5486:
[----:B-1----:R-:W-:Y:S05]  /*a6e0*/  @P2 BRA `(.L_x_5487) ;  /* 0x0000000000082947 */ /* 0x002fea0003800000 */
[----:B------:R-:W1:Y:S02]  /*a6f0*/  SYNCS.PHASECHK.TRANS64.TRYWAIT P2, [UR6+0x36830], R3 ;  /* 0x03683003ff0075a7 */ /* 0x000e640008040146 */
[----:B-1----:R-:W-:Y:S05]  /*a700*/  @!P2 BRA `(.L_x_5488) ;  /* 0x000001040008a947 */ /* 0x002fea0003800000 */
.L_x_5487:
        /* <DEDUP_REMOVED lines=11> */
[----:B------:R-:W-:Y:S01]  /*a7c0*/  MOV R10, UR49 ;  /* 0x00000031000a7c02 */ /* 0x000fe20008000f00 */
[----:B------:R-:W-:Y:S01]  /*a7d0*/  UMOV UR49, UR53 ;  /* 0x0000003500317c82 */ /* 0x000fe20008000000 */
[----:B------:R-:W-:Y:S01]  /*a7e0*/  UIMAD UR6, UR36, 0xa80, UR6 ;  /* 0x00000a80240678a4 */ /* 0x000fe2000f8e0206 */
[----:B------:R-:W-:Y:S01]  /*a7f0*/  MOV R11, UR48 ;  /* 0x00000030000b7c02 */ /* 0x000fe20008000f00 */
[----:B------:R-:W-:Y:S01]  /*a800*/  UMOV UR48, UR52 ;  /* 0x0000003400307c82 */ /* 0x000fe20008000000 */
        /* <DEDUP_REMOVED lines=605> */
.L_x_5489:
[----:B------:R-:W-:Y:S01]  /*cde0*/  ULEA UR10, UR7, UR39, 0x3 ;  /* 0x00000027070a7291 */ /* 0x000fe2000f8e183f */
[----:B------:R-:W-:-:S05]  /*cdf0*/  IMAD.U32 R0, RZ, RZ, UR38 ;  /* 0x00000026ff007e24 */ /* 0x000fca000f8e00ff */
[----:B------:R-:W-:-:S04]  /*ce00*/  SHF.L.U32 R0, R0, 0x1f, RZ ;  /* 0x0000001f00007819 */ /* 0x000fc800000006ff */
[----:B------:R0:W1:Y:S01]  /*ce10*/  SYNCS.PHASECHK.TRANS64.TRYWAIT P2, [UR10+0x36850], R0 ;  /* 0x03685000ff0075a7 */ /* 0x000062000804014a */
[----:B------:R-:W-:Y:S05]  /*ce20*/  @!P0 BRA `(.L_x_5490) ;  /* 0x0000000000048947 */ /* 0x000fea0003800000 */
[----:B------:R-:W-:Y:S01]  /*ce30*/  BPT.TRAP 0x1 ;  /* 0x000000040000795c */ /* 0x000fe20000300000 */
.L_x_5490:
[----:B-1----:R-:W-:Y:S05]  /*ce40*/  @P2 BRA `(.L_x_5491) ;  /* 0x0000000000082947 */ /* 0x002fea0003800000 */
[----:B------:R-:W1:Y:S02]  /*ce50*/  SYNCS.PHASECHK.TRANS64.TRYWAIT P2, [UR10+0x36850], R0 ;  /* 0x03685000ff0075a7 */ /* 0x000e64000804014a */
[----:B-1----:R-:W-:Y:S05]  /*ce60*/  @!P2 BRA `(.L_x_5492) ;  /* 0x000000dc0048a947 */ /* 0x002fea0003800000 */
.L_x_5491:
[----:B------:R-:W-:Y:S01]  /*ce70*/  UIADD3 UR6, UR39, 0x400, URZ ;  /* 0x0000040027067890 */ /* 0x000fe2000fffe03f */
[----:B------:R-:W-:Y:S01]  /*ce80*/  WARPGROUP.ARRIVE ;  /* 0x00000000000079c5 */ /* 0x000fe20000000000 */
[----:B01----:R-:W-:Y:S01]  /*ce90*/  FMNMX.FTZ R0, R168, R9, !PT ;  /* 0x00000009a8007209 */ /* 0x003fe20007810000 */
[----:B------:R-:W-:Y:S01]  /*cea0*/  UMOV UR11, UR61 ;  /* 0x0000003d000b7c82 */ /* 0x000fe20008000000 */
[----:B------:R-:W-:Y:S01]  /*ceb0*/  USHF.R.U32.HI UR6, URZ, 0x4, UR6 ;  /* 0x000000043f067899 */ /* 0x000fe20008011606 */
[----:B------:R-:W-:Y:S01]  /*cec0*/  R2UR UR15, R19 ;  /* 0x00000000130f72ca */ /* 0x000fe200000e0000 */
[----:B------:R-:W-:Y:S01]  /*ced0*/  UMOV UR38, UR60 ;  /* 0x0000003c00267c82 */ /* 0x000fe20008000000 */
[----:B------:R-:W-:Y:S01]  /*cee0*/  FMNMX.FTZ R3, R169, R0, !PT ;  /* 0x00000000a9037209 */ /* 0x000fe20007810000 */
[----:B------:R-:W-:-:S03]  /*cef0*/  ULOP3.LUT UR6, UR6, 0x3fff, URZ, 0xc0, !UPT ;  /* 0x00003fff06067892 */ /* 0x000fc6000f8ec03f */
[----:B------:R-:W-:Y:S01]  /*cf00*/  FMNMX.FTZ R0, R172, R3, !PT ;  /* 0x00000003ac007209 */ /* 0x000fe20007810000 */
[----:B------:R-:W-:-:S03]  /*cf10*/  ULOP3.LUT UR6, UR6, 0x3800000, URZ, 0xfc, !UPT ;  /* 0x0380000006067892 */ /* 0x000fc6000f8efc3f */
[----:B------:R-:W-:Y:S01]  /*cf20*/  FMNMX.FTZ R3, R173, R0, !PT ;  /* 0x00000000ad037209 */ /* 0x000fe20007810000 */
[----:B------:R-:W-:Y:S02]  /*cf30*/  UIMAD UR14, UR7, 0xa80, UR6 ;  /* 0x00000a80070e78a4 */ /* 0x000fe4000f8e0206 */
[----:B------:R-:W-:Y:S01]  /*cf40*/  UISETP.GT.AND UP0, UPT, UR37, UR15, UPT ;  /* 0x0000000f2500728c */ /* 0x000fe2000bf04270 */
[----:B------:R-:W-:Y:S01]  /*cf50*/  FMNMX.FTZ R0, R160, R3, !PT ;  /* 0x00000003a0007209 */ /* 0x000fe20007810000 */
[----:B------:R-:W-:Y:S01]  /*cf60*/  UMOV UR7, 0x40000040 ;  /* 0x4000004000077882 */ /* 0x000fe20000000000 */
[----:B------:R-:W-:Y:S02]  /*cf70*/  UIADD3 UR37, UR37, -0x1, URZ ;  /* 0xffffffff25257890 */ /* 0x000fe4000fffe03f */
[----:B------:R-:W-:Y:S01]  /*cf80*/  UMOV UR6, UR14 ;  /* 0x0000000e00067c82 */ /* 0x000fe20008000000 */
[----:B------:R-:W-:Y:S01]  /*cf90*/  FMNMX.FTZ R3, R161, R0, !PT ;  /* 0x00000000a1037209 */ /* 0x000fe20007810000 */
[----:B------:R-:W-:Y:S01]  /*cfa0*/  HGMMA.64x192x16.F32 R24, R200, gdesc[UR4].tnspB, R24, gsb0 ;  /* 0x42e00004c8187df0 */ /* 0x000fe20008000818 */
[----:B------:R-:W-:Y:S01]  /*cfb0*/  UIADD3 UR6, UR14, 0x80, URZ ;  /* 0x000000800e067890 */ /* 0x000fe2000fffe03f */
[----:B------:R-:W-:Y:S01]  /*cfc0*/  PLOP3.LUT P2, PT, PT, PT, UP0, 0x80, 0x0 ;  /* 0x000000000000781c */ /* 0x000fe20003f4f008 */
        /* <DEDUP_REMOVED lines=26> */
[----:B0-----:R-:W-:Y:S02]  /*d170*/  FMNMX.FTZ R3, R4, R3, !PT ;  /* 0x0000000304037209 */ /* 0x001fe40007810000 */
[----:B------:R-:W-:-:S03]  /*d180*/  FMNMX.FTZ R4, R170, R8, !PT ;  /* 0x00000008aa047209 */ /* 0x000fc60007810000 */
[----:B------:R-:W-:Y:S01]  /*d190*/  FADD.FTZ R2, -R3, R9 ;  /* 0x0000000903027221 */ /* 0x000fe20000010100 */
[----:B------:R-:W-:-:S03]  /*d1a0*/  FMNMX.FTZ R11, R171, R4, !PT ;  /* 0x00000004ab0b7209 */ /* 0x000fc60007810000 */
[----:B------:R-:W-:Y:S01]  /*d1b0*/  FMUL.FTZ R10, R2, UR11 ;  /* 0x0000000b020a7c20 */ /* 0x000fe20008410000 */
[----:B------:R-:W-:Y:S01]  /*d1c0*/  FMNMX.FTZ R4, R174, R11, !PT ;  /* 0x0000000bae047209 */ /* 0x000fe20007810000 */
[----:B------:R-:W-:Y:S02]  /*d1d0*/  FMUL.FTZ R2, R3, UR11 ;  /* 0x0000000b03027c20 */ /* 0x000fe40008410000 */
[----:B------:R0:W-:Y:S01]  /*d1e0*/  MUFU.EX2 R0, R10 ;  /* 0x0000000a00007308 */ /* 0x0001e20000000800 */
        /* <DEDUP_REMOVED lines=10> */
[--C-:B0-----:R-:W-:Y:S01]  /*d290*/  FFMA.FTZ R10, R153, UR11, -R2.reuse ;  /* 0x0000000b990a7c23 */ /* 0x101fe20008010802 */
        /* <DEDUP_REMOVED lines=19> */
[----:B------:R-:W-:Y:S01]  /*d3d0*/  FMNMX.FTZ R11, R151, R4, !PT ;  /* 0x00000004970b7209 */ /* 0x000fe20007810000 */
[--C-:B------:R-:W-:Y:S01]  /*d3e0*/  FFMA.FTZ R200, R168, UR11, -R2.reuse ;  /* 0x0000000ba8c87c23 */ /* 0x100fe20008010802 */
[----:B------:R-:W-:Y:S01]  /*d3f0*/  FFMA.FTZ R202, R172, UR11, -R2 ;  /* 0x0000000bacca7c23 */ /* 0x000fe20008010802 */
[----:B------:R-:W-:Y:S01]  /*d400*/  MUFU.EX2 R10, R10 ;  /* 0x0000000a000a7308 */ /* 0x000fe20000000800 */
[----:B------:R-:W-:Y:S01]  /*d410*/  FMNMX.FTZ R4, R138, R11, !PT ;  /* 0x0000000b8a047209 */ /* 0x000fe20007810000 */
[----:B------:R-:W-:Y:S01]  /*d420*/  HGMMA.64x192x16.F32 R24, R196, gdesc[UR4].tnspB, R24, gsb0 ;  /* 0x42e00004c4187df0 */ /* 0x000fe20008000818 */
[----:B------:R-:W-:Y:S01]  /*d430*/  UIADD3 UR6, UR14, 0x100, URZ ;  /* 0x000001000e067890 */ /* 0x000fe2000fffe03f */
[----:B------:R-:W-:Y:S01]  /*d440*/  UMOV UR7, 0x40000040 ;  /* 0x4000004000077882 */ /* 0x000fe20000000000 */
        /* <DEDUP_REMOVED lines=8> */
[----:B0-----:R-:W-:Y:S01]  /*d4d0*/  FFMA.FTZ R6, R0, R6, R200 ;  /* 0x0000000600067223 */ /* 0x001fe200000100c8 */
[----:B------:R-:W-:Y:S02]  /*d4e0*/  FMNMX.FTZ R4, R134, R11, !PT ;  /* 0x0000000b86047209 */ /* 0x000fe40007810000 */
[----:B------:R-:W-:Y:S02]  /*d4f0*/  F2FP.F16.F32.PACK_AB R200, R9, R200 ;  /* 0x000000c809c8723e */ /* 0x000fe400000000ff */
[----:B------:R-:W-:Y:S02]  /*d500*/  FMNMX.FTZ R11, R135, R4, !PT ;  /* 0x00000004870b7209 */ /* 0x000fe40007810000 */
[----:B------:R-:W-:Y:S02]  /*d510*/  MUFU.EX2 R13, R13 ;  /* 0x0000000d000d7308 */ /* 0x000fe40000000800 */
[----:B------:R-:W-:-:S04]  /*d520*/  FMNMX.FTZ R4, R122, R11, !PT ;  /* 0x0000000b7a047209 */ /* 0x000fc80007810000 */
[----:B------:R-:W-:Y:S02]  /*d530*/  FMNMX.FTZ R11, R123, R4, !PT ;  /* 0x000000047b0b7209 */ /* 0x000fe40007810000 */
[----:B------:R-:W-:Y:S02]  /*d540*/  MUFU.EX2 R14, R14 ;  /* 0x0000000e000e7308 */ /* 0x000fe40000000800 */
[----:B------:R-:W-:-:S04]  /*d550*/  FMNMX.FTZ R4, R126, R11, !PT ;  /* 0x0000000b7e047209 */ /* 0x000fc80007810000 */
[----:B------:R-:W-:Y:S02]  /*d560*/  FMNMX.FTZ R4, R127, R4, !PT ;  /* 0x000000047f047209 */ /* 0x000fe40007810000 */
[----:B------:R-:W-:Y:S03]  /*d570*/  MUFU.EX2 R11, R149 ;  /* 0x00000095000b7308 */ /* 0x000fe60000000800 */
[----:B------:R-:W0:Y:S05]  /*d580*/  SHFL.BFLY PT, R21, R4, 0x2, 0x1f ;  /* 0x0c401f0004157f89 */ /* 0x000e2a00000e0000 */
[----:B------:R-:W-:Y:S08]  /*d590*/  MUFU.EX2 R20, R20 ;  /* 0x0000001400147308 */ /* 0x000ff00000000800 */
[----:B------:R-:W-:Y:S08]  /*d5a0*/  MUFU.EX2 R120, R120 ;  /* 0x0000007800787308 */ /* 0x000ff00000000800 */
[----:B------:R-:W-:Y:S01]  /*d5b0*/  MUFU.EX2 R121, R121 ;  /* 0x0000007900797308 */ /* 0x000fe20000000800 */
[----:B0-----:R-:W-:Y:S01]  /*d5c0*/  FMNMX.FTZ R137, R4, R21, !PT ;  /* 0x0000001504897209 */ /* 0x001fe20007810000 */
[--C-:B------:R-:W-:Y:S01]  /*d5d0*/  FFMA.FTZ R21, R129, UR11, -R2.reuse ;  /* 0x0000000b81157c23 */ /* 0x100fe20008010802 */
[----:B------:R-:W-:-:S03]  /*d5e0*/  FFMA.FTZ R129, R125, UR11, -R2 ;  /* 0x0000000b7d817c23 */ /* 0x000fc60008010802 */
[----:B------:R-:W0:Y:S02]  /*d5f0*/  SHFL.BFLY PT, R4, R137, 0x1, 0x1f ;  /* 0x0c201f0089047f89 */ /* 0x000e2400000e0000 */
[----:B------:R-:W-:Y:S01]  /*d600*/  MUFU.EX2 R21, R21 ;  /* 0x0000001500157308 */ /* 0x000fe20000000800 */
[----:B0-----:R-:W-:-:S05]  /*d610*/  FMNMX.FTZ R4, R137, R4, !PT ;  /* 0x0000000489047209 */ /* 0x001fca0007810000 */
[----:B------:R-:W-:-:S04]  /*d620*/  FMUL.FTZ R125, R4, UR11 ;  /* 0x0000000b047d7c20 */ /* 0x000fc80008410000 */
        /* <DEDUP_REMOVED lines=12> */
[----:B------:R-:W-:-:S02]  /*d6f0*/  FFMA.FTZ R126, R126, UR11, -R125 ;  /* 0x0000000b7e7e7c23 */ /* 0x000fc4000801087d */
[----:B------:R-:W-:Y:S08]  /*d700*/  MUFU.EX2 R124, R124 ;  /* 0x0000007c007c7308 */ /* 0x000ff00000000800 */
[----:B------:R-:W-:Y:S08]  /*d710*/  MUFU.EX2 R203, R203 ;  /* 0x000000cb00cb7308 */ /* 0x000ff00000000800 */
[----:B------:R-:W-:Y:S08]  /*d720*/  MUFU.EX2 R137, R137 ;  /* 0x0000008900897308 */ /* 0x000ff00000000800 */
[----:B------:R-:W-:Y:S08]  /*d730*/  MUFU.EX2 R134, R134 ;  /* 0x0000008600867308 */ /* 0x000ff00000000800 */
[----:B------:R-:W0:Y:S08]  /*d740*/  MUFU.EX2 R135, R135 ;  /* 0x0000008700877308 */ /* 0x000e300000000800 */
        /* <DEDUP_REMOVED lines=10> */
[----:B------:R-:W-:-:S07]  /*d7f0*/  UMOV UR7, 0x40000040 ;  /* 0x4000004000077882 */ /* 0x000fce0000000000 */
        /* <DEDUP_REMOVED lines=20> */
[----:B------:R-:W-:Y:S02]  /*d940*/  IMAD.U32 R144, RZ, RZ, UR36 ;  /* 0x00000024ff907e24 */ /* 0x000fe4000f8e00ff */
[--C-:B------:R-:W-:Y:S01]  /*d950*/  FFMA.FTZ R189, R146, UR11, -R125.reuse ;  /* 0x0000000b92bd7c23 */ /* 0x100fe2000801087d */
[----:B------:R-:W-:Y:S01]  /*d960*/  IMAD.U32 R146, RZ, RZ, UR10 ;  /* 0x0000000aff927e24 */ /* 0x000fe2000f8e00ff */
[----:B------:R-:W-:Y:S01]  /*d970*/  HGMMA.64x192x16.F32 R24, R184, gdesc[UR4].tnspB, R24, gsb0 ;  /* 0x42e00004b8187df0 */ /* 0x000fe20008000818 */
[----:B------:R-:W-:Y:S01]  /*d980*/  UIADD3 UR6, UR14, 0x280, URZ ;  /* 0x000002800e067890 */ /* 0x000fe2000fffe03f */
[----:B------:R-:W-:Y:S01]  /*d990*/  @!P1 LEA R144, R144, UR39, 0x3 ;  /* 0x0000002790909c11 */ /* 0x000fe2000f8e18ff */
[----:B------:R-:W-:Y:S01]  /*d9a0*/  UMOV UR7, 0x40000040 ;  /* 0x4000004000077882 */ /* 0x000fe20000000000 */
[----:B------:R-:W-:Y:S01]  /*d9b0*/  @!P1 VIADD R146, R146, 0x36860 ;  /* 0x0003686092929836 */ /* 0x000fe20000000000 */
[----:B------:R-:W-:Y:S01]  /*d9c0*/  MUFU.EX2 R188, R188 ;  /* 0x000000bc00bc7308 */ /* 0x000fe20000000800 */
[----:B------:R-:W-:Y:S01]  /*d9d0*/  FFMA.FTZ R191, R150, UR11, -R125 ;  /* 0x0000000b96bf7c23 */ /* 0x000fe2000801087d */
[----:B------:R-:W-:-:S02]  /*d9e0*/  @!P1 VIADD R144, R144, 0x36840 ;  /* 0x0003684090909836 */ /* 0x000fc40000000000 */
[----:B------:R-:W-:-:S03]  /*d9f0*/  @!P1 PRMT R146, RZ, 0x654, R146 ;  /* 0x00000654ff929816 */ /* 0x000fc60000000092 */
[----:B------:R-:W-:Y:S01]  /*da00*/  @!P1 PRMT R145, RZ, 0x654, R144 ;  /* 0x00000654ff919816 */ /* 0x000fe20000000090 */
        /* <DEDUP_REMOVED lines=8> */
[----:B------:R-:W-:Y:S01]  /*da90*/  FFMA.FTZ R136, R141, UR11, -R2 ;  /* 0x0000000b8d887c23 */ /* 0x000fe20008010802 */
[--C-:B------:R-:W-:Y:S01]  /*daa0*/  FFMA.FTZ R185, R138, UR11, -R125.reuse ;  /* 0x0000000b8ab97c23 */ /* 0x100fe2000801087d */
[--C-:B------:R-:W-:Y:S01]  /*dab0*/  FFMA.FTZ R140, R159, UR11, -R125.reuse ;  /* 0x0000000b9f8c7c23 */ /* 0x100fe2000801087d */
[----:B------:R-:W-:Y:S01]  /*dac0*/  HGMMA.64x192x16.F32 R24, R180, gdesc[UR4].tnspB, R24, gsb0 ;  /* 0x42e00004b4187df0 */ /* 0x000fe20008000818 */
[----:B------:R-:W-:Y:S01]  /*dad0*/  UIADD3 UR6, UR14, 0x300, URZ ;  /* 0x000003000e067890 */ /* 0x000fe2000fffe03f */
[--C-:B------:R-:W-:Y:S01]  /*dae0*/  FFMA.FTZ R141, R147, UR11, -R125.reuse ;  /* 0x0000000b938d7c23 */ /* 0x100fe2000801087d */
[----:B------:R-:W-:Y:S01]  /*daf0*/  UMOV UR7, 0x40000040 ;  /* 0x4000004000077882 */ /* 0x000fe20000000000 */
[----:B------:R-:W-:Y:S01]  /*db00*/  MUFU.EX2 R184, R184 ;  /* 0x000000b800b87308 */ /* 0x000fe20000000800 */
[----:B------:R-:W-:-:S07]  /*db10*/  FFMA.FTZ R187, R142, UR11, -R125 ;  /* 0x0000000b8ebb7c23 */ /* 0x000fce000801087d */
        /* <DEDUP_REMOVED lines=11> */
[----:B------:R-:W-:Y:S01]  /*dbd0*/  FADD.FTZ R2, -R4, R8 ;  /* 0x0000000804027221 */ /* 0x000fe20000010100 */
[--C-:B------:R-:W-:Y:S01]  /*dbe0*/  FFMA.FTZ R132, R163, UR11, -R125.reuse ;  /* 0x0000000ba3847c23 */ /* 0x100fe2000801087d */
[----:B------:R-:W-:Y:S01]  /*dbf0*/  HGMMA.64x192x16.F32 R24, R176, gdesc[UR4].tnspB, R24, gsb0 ;  /* 0x42e00004b0187df0 */ /* 0x000fe20008000818 */
[----:B------:R-:W-:Y:S01]  /*dc00*/  MUFU.EX2 R8, R129 ;  /* 0x0000008100087308 */ /* 0x000fe20000000800 */
[----:B------:R-:W-:Y:S01]  /*dc10*/  FMUL.FTZ R2, R2, UR11 ;  /* 0x0000000b02027c20 */ /* 0x000fe20008410000 */
[--C-:B------:R-:W-:Y:S01]  /*dc20*/  FFMA.FTZ R133, R167, UR11, -R125.reuse ;  /* 0x0000000ba7857c23 */ /* 0x100fe2000801087d */
[----:B------:R-:W-:Y:S01]  /*dc30*/  FFMA.FTZ R181, R130, UR11, -R125 ;  /* 0x0000000b82b57c23 */ /* 0x000fe2000801087d */
[----:B------:R-:W-:Y:S01]  /*dc40*/  UMOV UR7, UR36 ;  /* 0x0000002400077c82 */ /* 0x000fe20008000000 */
[----:B0-----:R-:W-:-:S03]  /*dc50*/  F2FP.F16.F32.PACK_AB R183, R135, R134 ;  /* 0x0000008687b7723e */ /* 0x001fc600000000ff */
[----:B------:R-:W0:Y:S08]  /*dc60*/  MUFU.EX2 R2, R2 ;  /* 0x0000000200027308 */ /* 0x000e300000000800 */
[----:B------:R-:W1:Y:S08]  /*dc70*/  MUFU.EX2 R129, R175 ;  /* 0x000000af00817308 */ /* 0x000e700000000800 */
[----:B------:R-:W2:Y:S01]  /*dc80*/  MUFU.EX2 R132, R132 ;  /* 0x0000008400847308 */ /* 0x000ea20000000800 */
[----:B0-----:R-:W-:Y:S01]  /*dc90*/  FFMA.FTZ R5, R2, R5, R201 ;  /* 0x0000000502057223 */ /* 0x001fe200000100c9 */
[----:B------:R-:W-:-:S03]  /*dca0*/  F2FP.F16.F32.PACK_AB R201, R124, R201 ;  /* 0x000000c97cc9723e */ /* 0x000fc600000000ff */
[----:B------:R-:W-:-:S03]  /*dcb0*/  FADD.FTZ R138, R124, R5 ;  /* 0x000000057c8a7221 */ /* 0x000fc60000010000 */
[----:B------:R-:W0:Y:S01]  /*dcc0*/  MUFU.EX2 R133, R133 ;  /* 0x0000008500857308 */ /* 0x000e220000000800 */
[----:B------:R-:W-:Y:S01]  /*dcd0*/  FADD.FTZ R138, R203, R138 ;  /* 0x0000008acb8a7221 */ /* 0x000fe20000010000 */
[----:B-1----:R-:W-:-:S03]  /*dce0*/  F2FP.F16.F32.PACK_AB R203, R129, R203 ;  /* 0x000000cb81cb723e */ /* 0x002fc600000000ff */
[----:B------:R-:W-:-:S03]  /*dcf0*/  FADD.FTZ R138, R129, R138 ;  /* 0x0000008a818a7221 */ /* 0x000fc60000010000 */
[----:B------:R-:W-:Y:S08]  /*dd00*/  MUFU.EX2 R180, R180 ;  /* 0x000000b400b47308 */ /* 0x000ff00000000800 */
[----:B------:R-:W-:Y:S08]  /*dd10*/  MUFU.EX2 R181, R181 ;  /* 0x000000b500b57308 */ /* 0x000ff00000000800 */
[----:B------:R-:W-:Y:S08]  /*dd20*/  MUFU.EX2 R124, R131 ;  /* 0x00000083007c7308 */ /* 0x000ff00000000800 */
[----:B------:R-:W-:Y:S08]  /*dd30*/  MUFU.EX2 R182, R182 ;  /* 0x000000b600b67308 */ /* 0x000ff00000000800 */
[----:B------:R-:W-:Y:S01]  /*dd40*/  MUFU.EX2 R128, R128 ;  /* 0x0000008000807308 */ /* 0x000fe20000000800 */
[----:B------:R-:W-:-:S02]  /*dd50*/  WARPGROUP.DEPBAR.LE gsb0, 0x0 ;  /* 0x00008000000079c5 */ /* 0x000fc40000010000 */
[----:B------:R1:W-:Y:S05]  /*dd60*/  @!P1 SYNCS.ARRIVE.TRANS64.RED.A1T0 RZ, [R145+URZ], RZ ;  /* 0x000000ff91ff99a7 */ /* 0x0003ea000810043f */
[----:B------:R-:W-:Y:S01]  /*dd70*/  MUFU.EX2 R179, R126 ;  /* 0x0000007e00b37308 */ /* 0x000fe20000000800 */
[----:B------:R-:W-:Y:S02]  /*dd80*/  F2FP.F16.F32.PACK_AB R178, R8, R121 ;  /* 0x0000007908b2723e */ /* 0x000fe400000000ff */
[----:B------:R-:W-:Y:S01]  /*dd90*/  F2FP.F16.F32.PACK_AB R176, R120, R20 ;  /* 0x0000001478b0723e */ /* 0x000fe200000000ff */
[----:B-1----:R-:W-:Y:S01]  /*dda0*/  FADD.FTZ R145, R9, R6 ;  /* 0x0000000609917221 */ /* 0x002fe20000010000 */
[----:B------:R1:W-:Y:S01]  /*ddb0*/  @!P1 SYNCS.ARRIVE.TRANS64.RED.A1T0 RZ, [R146+URZ], RZ ;  /* 0x000000ff92ff99a7 */ /* 0x0003e2000810043f */
[----:B------:R-:W-:Y:S01]  /*ddc0*/  FFMA.FTZ R6, R139, UR11, -R125 ;  /* 0x0000000b8b067c23 */ /* 0x000fe2000801087d */
[----:B------:R-:W-:Y:S01]  /*ddd0*/  FADD.FTZ R139, R197, R138 ;  /* 0x0000008ac58b7221 */ /* 0x000fe20000010000 */
[----:B--2---:R-:W-:-:S03]  /*dde0*/  F2FP.F16.F32.PACK_AB R197, R132, R197 ;  /* 0x000000c584c5723e */ /* 0x004fc600000000ff */
[----:B------:R-:W-:Y:S01]  /*ddf0*/  FADD.FTZ R130, R132, R139 ;  /* 0x0000008b84827221 */ /* 0x000fe20000010000 */
[----:B------:R-:W-:Y:S01]  /*de00*/  MUFU.EX2 R6, R6 ;  /* 0x0000000600067308 */ /* 0x000fe20000000800 */
[----:B-1----:R-:W-:Y:S01]  /*de10*/  FADD.FTZ R146, R202, R145 ;  /* 0x00000091ca927221 */ /* 0x002fe20000010000 */
[----:B------:R-:W-:Y:S01]  /*de20*/  F2FP.F16.F32.PACK_AB R202, R17, R202 ;  /* 0x000000ca11ca723e */ /* 0x000fe200000000ff */
[----:B------:R-:W-:Y:S01]  /*de30*/  FADD.FTZ R130, R199, R130 ;  /* 0x00000082c7827221 */ /* 0x000fe20000010000 */
[----:B0-----:R-:W-:Y:S01]  /*de40*/  F2FP.F16.F32.PACK_AB R199, R133, R199 ;  /* 0x000000c785c7723e */ /* 0x001fe200000000ff */
[----:B------:R-:W-:Y:S02]  /*de50*/  FADD.FTZ R5, R17, R146 ;  /* 0x0000009211057221 */ /* 0x000fe40000010000 */
[----:B------:R-:W-:Y:S02]  /*de60*/  FADD.FTZ R130, R133, R130 ;  /* 0x0000008285827221 */ /* 0x000fe40000010000 */
[----:B------:R-:W-:Y:S01]  /*de70*/  FADD.FTZ R5, R196, R5 ;  /* 0x00000005c4057221 */ /* 0x000fe20000010000 */
[C---:B------:R-:W-:Y:S01]  /*de80*/  F2FP.F16.F32.PACK_AB R196, R16.reuse, R196 ;  /* 0x000000c410c4723e */ /* 0x040fe200000000ff */
[----:B------:R-:W-:Y:S01]  /*de90*/  FADD.FTZ R130, R193, R130 ;  /* 0x00000082c1827221 */ /* 0x000fe20000010000 */
[----:B------:R-:W-:Y:S01]  /*dea0*/  F2FP.F16.F32.PACK_AB R193, R137, R193 ;  /* 0x000000c189c1723e */ /* 0x000fe200000000ff */
[----:B------:R-:W-:-:S02]  /*deb0*/  FADD.FTZ R5, R16, R5 ;  /* 0x0000000510057221 */ /* 0x000fc40000010000 */
[----:B------:R-:W-:Y:S02]  /*dec0*/  FADD.FTZ R130, R137, R130 ;  /* 0x0000008289827221 */ /* 0x000fe40000010000 */
[----:B------:R-:W-:Y:S01]  /*ded0*/  FADD.FTZ R139, R198, R5 ;  /* 0x00000005c68b7221 */ /* 0x000fe20000010000 */
[----:B------:R-:W-:Y:S01]  /*dee0*/  F2FP.F16.F32.PACK_AB R198, R12, R198 ;  /* 0x000000c60cc6723e */ /* 0x000fe200000000ff */
[----:B------:R-:W-:Y:S01]  /*def0*/  FADD.FTZ R9, R195, R130 ;  /* 0x00000082c3097221 */ /* 0x000fe20000010000 */
[----:B------:R-:W-:Y:S01]  /*df00*/  FFMA.FTZ R5, R122, UR11, -R125 ;  /* 0x0000000b7a057c23 */ /* 0x000fe2000801087d */
[----:B------:R-:W-:Y:S01]  /*df10*/  FADD.FTZ R139, R12, R139 ;  /* 0x0000008b0c8b7221 */ /* 0x000fe20000010000 */
[----:B------:R-:W-:Y:S01]  /*df20*/  MUFU.EX2 R122, R143 ;  /* 0x0000008f007a7308 */ /* 0x000fe20000000800 */
[----:B------:R-:W-:Y:S01]  /*df30*/  FADD.FTZ R130, R140, R9 ;  /* 0x000000098c827221 */ /* 0x000fe20000010000 */
[----:B------:R-:W-:Y:S01]  /*df40*/  FFMA.FTZ R125, R127, UR11, -R125 ;  /* 0x0000000b7f7d7c23 */ /* 0x000fe2000801087d */
[----:B------:R-:W-:Y:S01]  /*df50*/  FADD.FTZ R139, R192, R139 ;  /* 0x0000008bc08b7221 */ /* 0x000fe20000010000 */
[----:B------:R-:W-:Y:S01]  /*df60*/  F2FP.F16.F32.PACK_AB R192, R10, R192 ;  /* 0x000000c00ac0723e */ /* 0x000fe200000000ff */
[----:B------:R-:W-:Y:S01]  /*df70*/  FADD.FTZ R130, R189, R130 ;  /* 0x00000082bd827221 */ /* 0x000fe20000010000 */
[----:B------:R-:W-:Y:S01]  /*df80*/  F2FP.F16.F32.PACK_AB R195, R140, R195 ;  /* 0x000000c38cc3723e */ /* 0x000fe200000000ff */
[----:B------:R-:W-:Y:S01]  /*df90*/  FADD.FTZ R139, R10, R139 ;  /* 0x0000008b0a8b7221 */ /* 0x000fe20000010000 */
[----:B------:R-:W0:Y:S01]  /*dfa0*/  MUFU.EX2 R5, R5 ;  /* 0x0000000500057308 */ /* 0x000e220000000800 */
[C---:B------:R-:W-:Y:S01]  /*dfb0*/  FADD.FTZ R130, R141.reuse, R130 ;  /* 0x000000828d827221 */ /* 0x040fe20000010000 */
[----:B------:R-:W-:Y:S01]  /*dfc0*/  F2FP.F16.F32.PACK_AB R189, R141, R189 ;  /* 0x000000bd8dbd723e */ /* 0x000fe200000000ff */
        /* <DEDUP_REMOVED lines=30> */
[----:B------:R-:W0:Y:S01]  /*e1b0*/  MUFU.EX2 R12, R125 ;  /* 0x0000007d000c7308 */ /* 0x000e220000000800 */
[----:B------:R-:W-:Y:S01]  /*e1c0*/  F2FP.F16.F32.PACK_AB R181, R124, R181 ;  /* 0x000000b57cb5723e */ /* 0x000fe200000000ff */
[----:B------:R-:W-:Y:S01]  /*e1d0*/  FADD.FTZ R11, R182, R11 ;  /* 0x0000000bb60b7221 */ /* 0x000fe20000010000 */
[----:B------:R-:W-:Y:S01]  /*e1e0*/  FADD.FTZ R6, R134, R9 ;  /* 0x0000000986067221 */ /* 0x000fe20000010000 */
[----:B------:R-:W-:-:S02]  /*e1f0*/  F2FP.F16.F32.PACK_AB R182, R128, R182 ;  /* 0x000000b680b6723e */ /* 0x000fc400000000ff */
        /* <DEDUP_REMOVED lines=8> */
[----:B0-----:R-:W-:Y:S02]  /*e280*/  F2FP.F16.F32.PACK_AB R179, R12, R179 ;  /* 0x000000b30cb3723e */ /* 0x001fe400000000ff */
[----:B------:R-:W-:Y:S01]  /*e290*/  FADD.FTZ R6, R8, R5 ;  /* 0x0000000508067221 */ /* 0x000fe20000010000 */
[----:B------:R-:W-:Y:S01]  /*e2a0*/  FADD.FTZ R5, R12, R9 ;  /* 0x000000090c057221 */ /* 0x000fe20000010000 */
[----:B------:R-:W-:Y:S02]  /*e2b0*/  IMAD.MOV.U32 R8, RZ, RZ, R4 ;  /* 0x000000ffff087224 */ /* 0x000fe400078e0004 */
[----:B------:R-:W-:Y:S01]  /*e2c0*/  IMAD.MOV.U32 R9, RZ, RZ, R3 ;  /* 0x000000ffff097224 */ /* 0x000fe200078e0003 */
[----:B------:R-:W-:Y:S06]  /*e2d0*/  @P2 BRA `(.L_x_5493) ;  /* 0xffffffc000cc2947 */ /* 0x000fec000383ffff */
.L_x_5484:
        /* <DEDUP_REMOVED lines=99> */
.L_x_5494:
[----:B------:R-:W-:Y:S01]  /*e910*/  ULEA UR5, UR36, UR39, 0x3 ;  /* 0x0000002724057291 */ /* 0x000fe2000f8e183f */
[----:B------:R-:W-:-:S05]  /*e920*/  IMAD.U32 R0, RZ, RZ, UR60 ;  /* 0x0000003cff007e24 */ /* 0x000fca000f8e00ff */
[----:B------:R-:W-:-:S04]  /*e930*/  SHF.L.U32 R0, R0, 0x1f, RZ ;  /* 0x0000001f00007819 */ /* 0x000fc800000006ff */
[----:B------:R0:W1:Y:S01]  /*e940*/  SYNCS.PHASECHK.TRANS64.TRYWAIT P2, [UR5+0x36850], R0 ;  /* 0x03685000ff0075a7 */ /* 0x0000620008040145 */
[----:B------:R-:W-:Y:S05]  /*e950*/  @!P0 BRA `(.L_x_5495) ;  /* 0x0000000000048947 */ /* 0x000fea0003800000 */
[----:B------:R-:W-:Y:S01]  /*e960*/  BPT.TRAP 0x1 ;  /* 0x000000040000795c */ /* 0x000fe20000300000 */
.L_x_5495:
[----:B-1----:R-:W-:Y:S05]  /*e970*/  @P2 BRA `(.L_x_5496) ;  /* 0x0000000000082947 */ /* 0x002fea0003800000 */
[----:B------:R-:W1:Y:S02]  /*e980*/  SYNCS.PHASECHK.TRANS64.TRYWAIT P0, [UR5+0x36850], R0 ;  /* 0x03685000ff0075a7 */ /* 0x000e640008000145 */
[----:B-1----:R-:W-:Y:S05]  /*e990*/  @!P0 BRA `(.L_x_5497) ;  /* 0x000000c000948947 */ /* 0x002fea0003800000 */
.L_x_5496:
[----:B------:R-:W-:Y:S01]  /*e9a0*/  UIADD3 UR39, UR39, 0x400, URZ ;  /* 0x0000040027277890 */ /* 0x000fe2000fffe03f */
[----:B------:R-:W-:Y:S01]  /*e9b0*/  WARPGROUP.ARRIVE ;  /* 0x00000000000079c5 */ /* 0x000fe20000000000 */
[----:B------:R-:W-:Y:S01]  /*e9c0*/  UMOV UR7, 0x40000040 ;  /* 0x4000004000077882 */ /* 0x000fe20000000000 */
[----:B-1----:R-:W1:Y:S01]  /*e9d0*/  SHFL.BFLY PT, R7, R6, 0x2, 0x1f ;  /* 0x0c401f0006077f89 */ /* 0x002e6200000e0000 */
[----:B------:R-:W-:Y:S01]  /*e9e0*/  USHF.R.U32.HI UR39, URZ, 0x4, UR39 ;  /* 0x000000043f277899 */ /* 0x000fe20008011627 */
[----:B------:R-:W-:Y:S01]  /*e9f0*/  IMAD.U32 R11, RZ, RZ, UR5 ;  /* 0x00000005ff0b7e24 */ /* 0x000fe2000f8e00ff */
[----:B------:R-:W-:Y:S01]  /*ea00*/  R2UR UR8, R233 ;  /* 0x00000000e90872ca */ /* 0x000fe200000e0000 */
[----:B0-----:R-:W0:Y:S01]  /*ea10*/  SHFL.BFLY PT, R0, R5, 0x2, 0x1f ;  /* 0x0c401f0005007f89 */ /* 0x001e2200000e0000 */
[----:B------:R-:W-:Y:S01]  /*ea20*/  ULOP3.LUT UR39, UR39, 0x3fff, URZ, 0xc0, !UPT ;  /* 0x00003fff27277892 */ /* 0x000fe2000f8ec03f */
[----:B------:R-:W-:Y:S02]  /*ea30*/  @!P1 VIADD R11, R11, 0x36860 ;  /* 0x000368600b0b9836 */ /* 0x000fe40000000000 */
[----:B------:R-:W-:Y:S01]  /*ea40*/  IMAD.MOV.U32 R8, RZ, RZ, RZ ;  /* 0x000000ffff087224 */ /* 0x000fe200078e00ff */
[----:B------:R-:W-:-:S02]  /*ea50*/  ULOP3.LUT UR4, UR39, 0x3800000, URZ, 0xfc, !UPT ;  /* 0x0380000027047892 */ /* 0x000fc4000f8efc3f */
[----:B------:R-:W-:Y:S02]  /*ea60*/  @!P1 PRMT R11, RZ, 0x654, R11 ;  /* 0x00000654ff0b9816 */ /* 0x000fe4000000000b */
[----:B------:R-:W-:Y:S02]  /*ea70*/  UIMAD UR4, UR36, 0xa80, UR4 ;  /* 0x00000a80240478a4 */ /* 0x000fe4000f8e0204 */
[----:B------:R-:W-:Y:S02]  /*ea80*/  UIADD3 UR36, UR36, 0x1, URZ ;  /* 0x0000000124247890 */ /* 0x000fe4000fffe03f */
[----:B------:R-:W-:Y:S02]  /*ea90*/  UIADD3 UR8, UR8, 0x1, URZ ;  /* 0x0000000108087890 */ /* 0x000fe4000fffe03f */
[----:B------:R-:W-:Y:S01]  /*eaa0*/  UISETP.NE.AND UP0, UPT, UR36, 0x2, UPT ;  /* 0x000000022400788c */ /* 0x000fe2000bf05270 */
[----:B------:R-:W-:Y:S02]  /*eab0*/  UMOV UR6, UR4 ;  /* 0x0000000400067c82 */ /* 0x000fe40008000000 */
[----:B------:R-:W-:Y:S01]  /*eac0*/  HGMMA.64x192x16.F32 R24, R200, gdesc[UR4].tnspB, R24, gsb0 ;  /* 0x42e00004c8187df0 */ /* 0x000fe20008000818 */
[----:B------:R-:W-:Y:S01]  /*ead0*/  UIADD3 UR6, UR4, 0x80, URZ ;  /* 0x0000008004067890 */ /* 0x000fe2000fffe03f */
[----:B-1----:R-:W-:Y:S01]  /*eae0*/  FADD.FTZ R7, R7, R6 ;  /* 0x0000000607077221 */ /* 0x002fe20000010000 */
[----:B------:R-:W-:Y:S01]  /*eaf0*/  UMOV UR7, 0x40000040 ;  /* 0x4000004000077882 */ /* 0x000fe20000000000 */
[----:B------:R-:W-:-:S02]  /*eb00*/  IMAD.U32 R6, RZ, RZ, UR11 ;  /* 0x0000000bff067e24 */ /* 0x000fc4000f8e00ff */
[----:B0-----:R-:W-:Y:S01]  /*eb10*/  FADD.FTZ R2, R0, R5 ;  /* 0x0000000500027221 */ /* 0x001fe20000010000 */
[----:B------:R-:W-:Y:S01]  /*eb20*/  IMAD.MOV.U32 R5, RZ, RZ, RZ ;  /* 0x000000ffff057224 */ /* 0x000fe200078e00ff */
[----:B------:R-:W0:Y:S01]  /*eb30*/  SHFL.BFLY PT, R0, R7, 0x1, 0x1f ;  /* 0x0c201f0007007f89 */ /* 0x000e2200000e0000 */
[----:B------:R-:W-:Y:S01]  /*eb40*/  IMAD.U32 R233, RZ, RZ, UR8 ;  /* 0x00000008ffe97e24 */ /* 0x000fe2000f8e00ff */
[----:B------:R-:W-:Y:S02]  /*eb50*/  USEL UR36, UR36, URZ, UP0 ;  /* 0x0000003f24247287 */ /* 0x000fe40008000000 */
[----:B------:R-:W1:Y:S01]  /*eb60*/  SHFL.BFLY PT, R9, R2, 0x1, 0x1f ;  /* 0x0c201f0002097f89 */ /* 0x000e6200000e0000 */
[----:B0-----:R-:W-:Y:S01]  /*eb70*/  FADD.FTZ R12, R7, R0 ;  /* 0x00000000070c7221 */ /* 0x001fe20000010000 */
[----:B------:R-:W-:Y:S02]  /*eb80*/  IMAD.U32 R7, RZ, RZ, UR11 ;  /* 0x0000000bff077e24 */ /* 0x000fe4000f8e00ff */
[----:B------:R-:W-:-:S02]  /*eb90*/  IMAD.MOV.U32 R0, RZ, RZ, -0x800000 ;  /* 0xff800000ff007424 */ /* 0x000fc400078e00ff */
        /* <DEDUP_REMOVED lines=10> */
[----:B------:R-:W-:Y:S02]  /*ec40*/  PLOP3.LUT P0, PT, PT, PT, PT, 0x8, 0x0 ;  /* 0x000000000000781c */ /* 0x000fe40003f0e170 */
[----:B------:R-:W0:Y:S01]  /*ec50*/  @P2 MUFU.RCP R5, R13 ;  /* 0x0000000d00052308 */ /* 0x000e220000001000 */
[----:B--2---:R-:W-:Y:S01]  /*ec60*/  @P2 FMUL.FTZ R12, R7, 0.69314718246459960938 ;  /* 0x3f317218070c2820 */ /* 0x004fe20000410000 */
        /* <DEDUP_REMOVED lines=131> */
.L_x_5467:
        /* <DEDUP_REMOVED lines=20> */
[----:B------:R-:W-:-:S02]  /*f5e0*/  R2UR UR17, R22 ;  /* 0x00000000161172ca */ /* 0x000fc400000e0000 */
[----:B------:R-:W-:Y:S02]  /*f5f0*/  R2UR UR18, R208 ;  /* 0x00000000d01272ca */ /* 0x000fe400000e0000 */
[----:B------:R-:W-:Y:S01]  /*f600*/  R2UR UR23, R210 ;  /* 0x00000000d21772ca */ /* 0x000fe200000e0000 */
        /* <DEDUP_REMOVED lines=42> */
[----:B------:R-:W-:Y:S02]  /*f8b0*/  LOP3.LUT R92, R8, R135, RZ, 0x3c, !PT ;  /* 0x00000087085c7212 */ /* 0x000fe400078e3cff */
[----:B------:R-:W-:Y:S02]  /*f8c0*/  LOP3.LUT R16, R10, R19, RZ, 0x3c, !PT ;  /* 0x000000130a107212 */ /* 0x000fe400078e3cff */
        /* <DEDUP_REMOVED lines=12> */
[----:B------:R-:W-:Y:S02]  /*f990*/  LOP3.LUT R84, R84, R131, RZ, 0x3c, !PT ;  /* 0x0000008354547212 */ /* 0x000fe400078e3cff */
[----:B------:R-:W-:-:S02]  /*f9a0*/  LOP3.LUT R86, R3, R86, RZ, 0x3c, !PT ;  /* 0x0000005603567212 */ /* 0x000fc400078e3cff */
[----:B------:R-:W-:Y:S02]  /*f9b0*/  LOP3.LUT R88, R6, R133, RZ, 0x3c, !PT ;  /* 0x0000008506587212 */ /* 0x000fe400078e3cff */
[----:B------:R-:W-:Y:S02]  /*f9c0*/  LOP3.LUT R90, R7, R90, RZ, 0x3c, !PT ;  /* 0x0000005a075a7212 */ /* 0x000fe400078e3cff */
[----:B------:R-:W-:Y:S02]  /*f9d0*/  LOP3.LUT R94, R8, R137, RZ, 0x3c, !PT ;  /* 0x00000089085e7212 */ /* 0x000fe400078e3cff */
[----:B------:R-:W-:Y:S02]  /*f9e0*/  LOP3.LUT R8, R10, R139, RZ, 0x3c, !PT ;  /* 0x0000008b0a087212 */ /* 0x000fe400078e3cff */
[----:B------:R-:W-:Y:S02]  /*f9f0*/  MOV R3, R4 ;  /* 0x0000000400037202 */ /* 0x000fe40000000f00 */
[----:B------:R-:W-:-:S02]  /*fa00*/  LOP3.LUT R10, R19, R130, RZ, 0x3c, !PT ;  /* 0x00000082130a7212 */ /* 0x000fc400078e3cff */
[----:B------:R-:W-:Y:S02]  /*fa10*/  F2FP.F16.F32.PACK_AB R4, R25, R24 ;  /* 0x000000181904723e */ /* 0x000fe400000000ff */
[----:B------:R-:W-:Y:S02]  /*fa20*/  F2FP.F16.F32.PACK_AB R5, R27, R26 ;  /* 0x0000001a1b05723e */ /* 0x000fe400000000ff */
[----:B------:R-:W-:Y:S02]  /*fa30*/  F2FP.F16.F32.PACK_AB R6, R29, R28 ;  /* 0x0000001c1d06723e */ /* 0x000fe400000000ff */
[----:B------:R-:W-:Y:S02]  /*fa40*/  F2FP.F16.F32.PACK_AB R7, R31, R30 ;  /* 0x0000001e1f07723e */ /* 0x000fe400000000ff */
[----:B------:R-:W-:Y:S02]  /*fa50*/  MOV R134, R16 ;  /* 0x0000001000867202 */ /* 0x000fe40000000f00 */
[----:B------:R-:W-:Y:S01]  /*fa60*/  MOV R133, R84 ;  /* 0x0000005400857202 */ /* 0x000fe20000000f00 */
[----:B------:R0:W-:Y:S01]  /*fa70*/  STSM.16.M88.4 [R3], R4 ;  /* 0x0000000403007844 */ /* 0x0001e20000000200 */
        /* <DEDUP_REMOVED lines=15> */
[----:B0-----:R-:W-:Y:S01]  /*fb70*/  MOV R3, R10 ;  /* 0x0000000a00037202 */ /* 0x001fe20000000f00 */
[----:B------:R0:W-:Y:S01]  /*fb80*/  STSM.16.M88.4 [R14], R88 ;  /* 0x000000580e007844 */ /* 0x0001e20000000200 */
[----:B------:R-:W-:Y:S02]  /*fb90*/  F2FP.F16.F32.PACK_AB R4, R49, R48 ;  /* 0x000000303104723e */ /* 0x000fe400000000ff */
[----:B------:R-:W-:Y:S02]  /*fba0*/  F2FP.F16.F32.PACK_AB R5, R51, R50 ;  /* 0x000000323305723e */ /* 0x000fe400000000ff */
[----:B------:R-:W-:Y:S02]  /*fbb0*/  F2FP.F16.F32.PACK_AB R6, R53, R52 ;  /* 0x000000343506723e */ /* 0x000fe400000000ff */
[----:B------:R-:W-:-:S02]  /*fbc0*/  F2FP.F16.F32.PACK_AB R7, R55, R54 ;  /* 0x000000363707723e */ /* 0x000fc400000000ff */
[----:B------:R-:W-:Y:S02]  /*fbd0*/  F2FP.F16.F32.PACK_AB R8, R57, R56 ;  /* 0x000000383908723e */ /* 0x000fe400000000ff */
[----:B------:R-:W-:Y:S01]  /*fbe0*/  F2FP.F16.F32.PACK_AB R9, R59, R58 ;  /* 0x0000003a3b09723e */ /* 0x000fe200000000ff */
[----:B------:R-:W-:Y:S01]  /*fbf0*/  STSM.16.M88.4 [R134], R4 ;  /* 0x0000000486007844 */ /* 0x000fe20000000200 */
[----:B------:R-:W-:Y:S02]  /*fc00*/  F2FP.F16.F32.PACK_AB R10, R61, R60 ;  /* 0x0000003c3d0a723e */ /* 0x000fe400000000ff */
[----:B------:R-:W-:Y:S02]  /*fc10*/  F2FP.F16.F32.PACK_AB R11, R63, R62 ;  /* 0x0000003e3f0b723e */ /* 0x000fe400000000ff */
[----:B------:R-:W-:Y:S02]  /*fc20*/  F2FP.F16.F32.PACK_AB R12, R65, R64 ;  /* 0x00000040410c723e */ /* 0x000fe400000000ff */
[----:B-1----:R-:W-:Y:S01]  /*fc30*/  F2FP.F16.F32.PACK_AB R13, R67, R66 ;  /* 0x00000042430d723e */ /* 0x002fe200000000ff */
[----:B------:R-:W-:Y:S01]  /*fc40*/  STSM.16.M88.4 [R133], R8 ;  /* 0x0000000885007844 */ /* 0x000fe20000000200 */
[----:B0-----:R-:W-:-:S02]  /*fc50*/  F2FP.F16.F32.PACK_AB R14, R69, R68 ;  /* 0x00000044450e723e */ /* 0x001fc400000000ff */
[----:B------:R-:W-:Y:S02]  /*fc60*/  F2FP.F16.F32.PACK_AB R15, R71, R70 ;  /* 0x00000046470f723e */ /* 0x000fe400000000ff */
[----:B------:R-:W-:Y:S02]  /*fc70*/  F2FP.F16.F32.PACK_AB R84, R73, R72 ;  /* 0x000000484954723e */ /* 0x000fe400000000ff */
[----:B------:R-:W-:Y:S01]  /*fc80*/  F2FP.F16.F32.PACK_AB R85, R75, R74 ;  /* 0x0000004a4b55723e */ /* 0x000fe200000000ff */
[----:B------:R-:W-:Y:S01]  /*fc90*/  STSM.16.M88.4 [R19], R12 ;  /* 0x0000000c13007844 */ /* 0x000fe20000000200 */
        /* <DEDUP_REMOVED lines=13> */
[----:B------:R-:W-:Y:S01]  /*fd70*/  F2FP.F16.F32.PACK_AB R95, R129, R128 ;  /* 0x00000080815f723e */ /* 0x000fe200000000ff */
[----:B0-----:R-:W-:Y:S01]  /*fd80*/  IMAD.U32 R17, RZ, RZ, UR13 ;  /* 0x0000000dff117e24 */ /* 0x001fe2000f8e00ff */
[----:B------:R-:W-:Y:S02]  /*fd90*/  F2FP.F16.F32.PACK_AB R4, R97, R96 ;  /* 0x000000606104723e */ /* 0x000fe400000000ff */
        /* <DEDUP_REMOVED lines=9> */
[----:B------:R-:W-:Y:S01]  /*fe30*/  F2FP.F16.F32.PACK_AB R11, R111, R110 ;  /* 0x0000006e6f0b723e */ /* 0x000fe200000000ff */
[----:B------:R-:W-:Y:S01]  /*fe40*/  ULDC.64 UR12, c[0x0][0xc08] ;  /* 0x00030200000c7ab9 */ /* 0x000fe20000000a00 */
        /* <DEDUP_REMOVED lines=8> */
[----:B------:R-:W-:-:S07]  /*fed0*/  ISETP.NE.AND.EX P0, PT, RZ, UR15, PT, P0 ;  /* 0x0000000fff007c0c */ /* 0x000fce000bf05300 */
[----:B0-----:R-:W0:Y:S06]  /*fee0*/  LDC R3, c[0x0][0xbe8] ;  /* 0x0002fa00ff037b82 */ /* 0x001e2c0000000800 */
[----:B------:R-:W2:Y:S01]  /*fef0*/  @P0 LDG.E R19, desc[UR20][R16.64] ;  /* 0x0000001410130981 */ /* 0x000ea2000c1e1900 */
[----:B------:R-:W-:Y:S01]  /*ff00*/  UISETP.NE.U32.AND UP0, UPT, UR12, URZ, UPT ;  /* 0x0000003f0c00728c */ /* 0x000fe2000bf05070 */
[----:B------:R-:W-:-:S03]  /*ff10*/  ULDC UR4, c[0x0][0xa88] ;  /* 0x0002a20000047ab9 */ /* 0x000fc60000000800 */
[----:B------:R-:W-:Y:S01]  /*ff20*/  UISETP.NE.AND.EX UP0, UPT, UR13, URZ, UPT, UP0 ;  /* 0x0000003f0d00728c */ /* 0x000fe2000bf05300 */
[----:B------:R-:W-:Y:S01]  /*ff30*/  IMAD.U32 R10, RZ, RZ, UR4 ;  /* 0x00000004ff0a7e24 */ /* 0x000fe2000f8e00ff */
[----:B------:R-:W-:-:S04]  /*ff40*/  ULDC UR4, c[0x0][0xad4] ;  /* 0x0002b50000047ab9 */ /* 0x000fc80000000800 */
[----:B------:R-:W-:Y:S02]  /*ff50*/  PLOP3.LUT P4, PT, PT, PT, UP0, 0x80, 0x0 ;  /* 0x000000000000781c */ /* 0x000fe40003f8f008 */
[----:B0-----:R-:W-:-:S03]  /*ff60*/  ISETP.NE.AND P1, PT, R3, 0x1, PT ;  /* 0x000000010300780c */ /* 0x001fc60003f25270 */
[----:B------:R-:W-:-:S04]  /*ff70*/  @UP0 ULEA UR12, UP1, UR9, UR12, 0x2 ;  /* 0x0000000c090c0291 */ /* 0x000fc8000f82103f */
[----:B------:R-:W-:Y:S02]  /*ff80*/  @UP0 ULEA.HI.X UR13, UR9, UR13, UR16, 0x2, UP1 ;  /* 0x0000000d090d0291 */ /* 0x000fe400088f1410 */
[----:B------:R-:W-:Y:S01]  /*ff90*/  UISETP.NE.AND UP0, UPT, UR19, URZ, UPT ;  /* 0x0000003f1300728c */ /* 0x000fe2000bf05270 */
[----:B------:R-:W-:-:S03]  /*ffa0*/  IMAD.U32 R4, RZ, RZ, UR12 ;  /* 0x0000000cff047e24 */ /* 0x000fc6000f8e00ff */
[----:B------:R-:W0:Y:S01]  /*ffb0*/  @P1 LDC R6, c[0x0][0xbec] ;  /* 0x0002fb00ff061b82 */ /* 0x000e220000000800 */
[----:B------:R-:W-:Y:S01]  /*ffc0*/  USEL UR4, UR19, UR4, UP0 ;  /* 0x0000000413047287 */ /* 0x000fe20008000000 */
[----:B------:R-:W-:Y:S01]  /*ffd0*/  IMAD.U32 R5, RZ, RZ, UR13 ;  /* 0x0000000dff057e24 */ /* 0x000fe2000f8e00ff */
[----:B------:R-:W-:Y:S02]  /*ffe0*/  UMOV UR22, 0x9b8 ;  /* 0x000009b800167882 */ /* 0x000fe40000000000 */
[----:B------:R-:W-:-:S03]  /*fff0*/  UISETP.GT.AND UP1, UPT, UR4, 0x1, UPT ;  /* 0x000000010400788c */ /* 0x000fc6000bf24270 */
[----:B------:R-:W1:Y:S01]  /*10000*/  @P1 LDC R9, c[0x0][0xbf0] ;  /* 0x0002fc00ff091b82 */ /* 0x000e620000000800 */
[----:B------:R-:W-:Y:S01]  /*10010*/  USEL UR22, UR22, 0x978, UP1 ;  /* 0x0000097816167887 */ /* 0x000fe20008800000 */
[----:B------:R0:W5:Y:S01]  /*10020*/  @P4 LDG.E R10, desc[UR20][R4.64] ;  /* 0x00000014040a4981 */ /* 0x000162000c1e1900 */
[----:B------:R-:W-:Y:S01]  /*10030*/  UISETP.NE.U32.AND UP0, UPT, UR14, URZ, UPT ;  /* 0x0000003f0e00728c */ /* 0x000fe2000bf05070 */
[----:B------:R-:W-:Y:S01]  /*10040*/  VIADD R15, R23, UR17 ;  /* 0x00000011170f7c36 */ /* 0x000fe20008000000 */
[----:B------:R-:W-:Y:S01]  /*10050*/  UMOV UR4, URZ ;  /* 0x0000003f00047c82 */ /* 0x000fe20008000000 */
[----:B------:R-:W-:Y:S02]  /*10060*/  USEL UR20, UR18, URZ, UP1 ;  /* 0x0000003f12147287 */ /* 0x000fe40008800000 */
[----:B------:R-:W-:Y:S01]  /*10070*/  UISETP.NE.AND.EX UP0, UPT, UR15, URZ, UPT, UP0 ;  /* 0x0000003f0f00728c */ /* 0x000fe2000bf05300 */
[----:B------:R-:W-:-:S03]  /*10080*/  IMAD.MOV.U32 R7, RZ, RZ, R15 ;  /* 0x000000ffff077224 */ /* 0x000fc600078e000f */
        /* <DEDUP_REMOVED lines=46> */
.L_x_5500:
[----:B------:R-:W2:Y:S01]  /*10370*/  LDL R5, [R1+0x44] ;  /* 0x0000440001057983 */ /* 0x000ea20000100800 */
[----:B------:R-:W-:Y:S01]  /*10380*/  R2UR UR12, R22 ;  /* 0x00000000160c72ca */ /* 0x000fe200000e0000 */
[----:B-----5:R-:W-:Y:S01]  /*10390*/  IMAD R16, R10, R3, RZ ;  /* 0x000000030a107224 */ /* 0x020fe200078e02ff */
[----:B------:R-:W-:Y:S01]  /*103a0*/  LOP3.LUT P0, RZ, R234, 0x3, RZ, 0xc0, !PT ;  /* 0x00000003eaff7812 */ /* 0x000fe2000780c0ff */
[----:B------:R-:W-:Y:S04]  /*103b0*/  SHFL.IDX PT, R6, R11, RZ, 0x1c1f ;  /* 0x001c1fff0b067589 */ /* 0x000fe800000e0000 */
[----:B------:R-:W0:Y:S04]  /*103c0*/  SHFL.IDX PT, R7, R4, RZ, 0x1c1f ;  /* 0x001c1fff04077589 */ /* 0x000e2800000e0000 */
[----:B------:R-:W-:Y:S04]  /*103d0*/  SHFL.IDX PT, R8, R11, 0x1, 0x1c1f ;  /* 0x003c1f000b087f89 */ /* 0x000fe800000e0000 */
[----:B------:R-:W1:Y:S01]  /*103e0*/  SHFL.IDX PT, R9, R4, 0x1, 0x1c1f ;  /* 0x003c1f0004097f89 */ /* 0x000e6200000e0000 */
[----:B--2---:R-:W-:Y:S01]  /*103f0*/  VIADD R13, R5, UR12 ;  /* 0x0000000c050d7c36 */ /* 0x004fe20008000000 */
[----:B------:R-:W-:-:S03]  /*10400*/  ULDC.64 UR12, c[0x0][0x208] ;  /* 0x00008200000c7ab9 */ /* 0x000fc60000000a00 */
[C---:B------:R-:W-:Y:S01]  /*10410*/  VIADD R5, R13.reuse, 0x8 ;  /* 0x000000080d057836 */ /* 0x040fe20000000000 */
[----:B------:R-:W-:-:S04]  /*10420*/  ISETP.GE.OR P2, PT, R13, R16, P0 ;  /* 0x000000100d00720c */ /* 0x000fc80000746670 */
[----:B------:R-:W-:-:S09]  /*10430*/  ISETP.GE.OR P0, PT, R5, R16, P0 ;  /* 0x000000100500720c */ /* 0x000fd20000706670 */
[----:B0-----:R0:W-:Y:S04]  /*10440*/  @!P2 ST.E desc[UR12][R6.64], R0 ;  /* 0x000000000600a985 */ /* 0x0011e8000c10190c */
[----:B-1----:R0:W-:Y:S01]  /*10450*/  @!P0 ST.E desc[UR12][R8.64], R2 ;  /* 0x0000000208008985 */ /* 0x0021e2000c10190c */
[----:B------:R-:W-:-:S13]  /*10460*/  PLOP3.LUT P0, PT, PT, PT, UP1, 0x80, 0x0 ;  /* 0x000000000000781c */ /* 0x000fda0003f0f018 */
[----:B0-----:R-:W-:Y:S05]  /*10470*/  @P0 BRA `(.L_x_5501) ;  /* 0x0000000c00640947 */ /* 0x001fea0003800000 */
[----:B------:R-:W-:Y:S01]  /*10480*/  R2UR UR17, R22 ;  /* 0x00000000161172ca */ /* 0x000fe200000e0000 */
[----:B------:R-:W-:Y:S01]  /*10490*/  IMAD.SHL.U32 R22, R204, 0x8, RZ ;  /* 0x00000008cc167824 */ /* 0x000fe200078e00ff */
[----:B------:R-:W0:Y:S01]  /*104a0*/  @P1 LDC R2, c[0x0][0xbec] ;  /* 0x0002fb00ff021b82 */ /* 0x000e220000000800 */
[----:B------:R-:W-:Y:S01]  /*104b0*/  IMAD.MOV.U32 R5, RZ, RZ, 0x2 ;  /* 0x00000002ff057424 */ /* 0x000fe200078e00ff */
[----:B------:R-:W-:Y:S01]  /*104c0*/  ULDC.64 UR12, c[0x0][0x208] ;  /* 0x00008200000c7ab9 */ /* 0x000fe20000000a00 */
[----:B------:R-:W-:Y:S01]  /*104d0*/  IMAD R4, R231, 0x40, R22 ;  /* 0x00000040e7047824 */ /* 0x000fe200078e0216 */
[----:B------:R-:W-:Y:S01]  /*104e0*/  ULDC.64 UR14, c[0x0][0xaa0] ;  /* 0x0002a800000e7ab9 */ /* 0x000fe20000000a00 */
[----:B------:R-:W-:Y:S02]  /*104f0*/  R2UR UR18, R210 ;  /* 0x00000000d21272ca */ /* 0x000fe400000e0000 */
        /* <DEDUP_REMOVED lines=87> */
[----:B0-----:R-:W-:Y:S01]  /*10a70*/  @P1 IMAD.HI.U32 R0, R19, R2, RZ ;  /* 0x0000000213001227 */ /* 0x001fe200078e00ff */
[----:B------:R-:W-:-:S03]  /*10a80*/  UIMAD UR11, UR18, UR13, UR11 ;  /* 0x0000000d120b72a4 */ /* 0x000fc6000f8e020b */
[----:B------:R-:W-:Y:S02]  /*10a90*/  ULDC.64 UR12, c[0x0][0xaf0] ;  /* 0x0002bc00000c7ab9 */ /* 0x000fe40000000a00 */
[----:B------:R-:W-:Y:S01]  /*10aa0*/  UIMAD UR4, UR4, UR12, URZ ;  /* 0x0000000c040472a4 */ /* 0x000fe2000f8e023f */
[----:B------:R-:W-:Y:S01]  /*10ab0*/  IMAD.MOV.U32 R17, RZ, RZ, R19 ;  /* 0x000000ffff117224 */ /* 0x000fe200078e0013 */
[----:B-1----:R-:W-:Y:S01]  /*10ac0*/  @P1 SHF.R.U32.HI R17, RZ, R21, R0 ;  /* 0x00000015ff111219 */ /* 0x002fe20000011600 */
        /* <DEDUP_REMOVED lines=15> */
[----:B------:R-:W-:Y:S02]  /*10bc0*/  IMAD.IADD R3, R3, 0x1, R61 ;  /* 0x0000000103037824 */ /* 0x000fe400078e023d */
[----:B------:R-:W-:Y:S02]  /*10bd0*/  IMAD R0, R0, UR10, RZ ;  /* 0x0000000a00007c24 */ /* 0x000fe4000f8e02ff */
[----:B------:R-:W-:Y:S01]  /*10be0*/  VIADD R63, R231, UR17 ;  /* 0x00000011e73f7c36 */ /* 0x000fe20008000000 */
[----:B------:R-:W-:Y:S01]  /*10bf0*/  UIADD3 UR8, UR8, 0x36820, URZ ;  /* 0x0003682008087890 */ /* 0x000fe2000fffe03f */
[C---:B------:R-:W-:Y:S02]  /*10c00*/  IMAD R21, R19.reuse, UR11, R0 ;  /* 0x0000000b13157c24 */ /* 0x040fe4000f8e0200 */
[----:B------:R-:W-:Y:S01]  /*10c10*/  IMAD.WIDE.U32 R2, R19, UR10, R2 ;  /* 0x0000000a13027c25 */ /* 0x000fe2000f8e0002 */
[----:B------:R-:W-:Y:S01]  /*10c20*/  ISETP.GE.AND P2, PT, R63, R16, PT ;  /* 0x000000103f00720c */ /* 0x000fe20003f46270 */
[----:B------:R-:W-:-:S02]  /*10c30*/  ULDC.64 UR10, c[0x0][0xa80] ;  /* 0x0002a000000a7ab9 */ /* 0x000fc40000000a00 */
[----:B------:R-:W-:Y:S01]  /*10c40*/  VIADD R17, R63, 0x20 ;  /* 0x000000203f117836 */ /* 0x000fe20000000000 */
[----:B------:R-:W-:Y:S01]  /*10c50*/  UPRMT UR8, URZ, 0x654, UR8 ;  /* 0x000006543f087896 */ /* 0x000fe20008000008 */
[----:B------:R-:W-:Y:S01]  /*10c60*/  IMAD.IADD R3, R3, 0x1, R21 ;  /* 0x0000000103037824 */ /* 0x000fe200078e0215 */
[C---:B------:R-:W-:Y:S01]  /*10c70*/  LEA R0, P3, R2.reuse, UR10, 0x1 ;  /* 0x0000000a02007c11 */ /* 0x040fe2000f8608ff */
[----:B------:R-:W-:Y:S01]  /*10c80*/  VIADD R19, R63, 0x40 ;  /* 0x000000403f137836 */ /* 0x000fe20000000000 */
[-C--:B------:R-:W-:Y:S02]  /*10c90*/  ISETP.GE.AND P0, PT, R17, R16.reuse, PT ;  /* 0x000000101100720c */ /* 0x080fe40003f06270 */
[----:B------:R-:W-:Y:S01]  /*10ca0*/  LEA.HI.X R17, R2, UR11, R3, 0x1, P3 ;  /* 0x0000000b02117c11 */ /* 0x000fe200098f0c03 */
[C---:B------:R-:W-:Y:S01]  /*10cb0*/  VIADD R65, R22.reuse, 0x40 ;  /* 0x0000004016417836 */ /* 0x040fe20000000000 */
[----:B------:R-:W-:Y:S01]  /*10cc0*/  ISETP.GE.AND P1, PT, R19, R16, PT ;  /* 0x000000101300720c */ /* 0x000fe20003f26270 */
[----:B------:R-:W-:Y:S01]  /*10cd0*/  VIADD R62, R22, 0x80 ;  /* 0x00000080163e7836 */ /* 0x000fe20000000000 */
[----:B--2---:R-:W-:Y:S01]  /*10ce0*/  SYNCS.ARRIVE.TRANS64.RED.A1T0 RZ, [UR8], RZ ;  /* 0x000000ffffff79a7 */ /* 0x004fe20008100408 */
[----:B------:R0:W1:Y:S01]  /*10cf0*/  SHFL.IDX PT, R60, R0, RZ, 0x181f ;  /* 0x00181fff003c7589 */ /* 0x00006200000e0000 */
[----:B------:R-:W-:Y:S03]  /*10d00*/  BSSY B1, `(.L_x_5502) ;  /* 0x0000014000017945 */ /* 0x000fe60003800000 */
[----:B------:R0:W2:Y:S01]  /*10d10*/  SHFL.IDX PT, R19, R17, RZ, 0x181f ;  /* 0x00181fff11137589 */ /* 0x0000a200000e0000 */
[----:B------:R-:W-:-:S02]  /*10d20*/  SHF.R.S32.HI R64, RZ, 0x1f, R22 ;  /* 0x0000001fff407819 */ /* 0x000fc40000011416 */
        /* <DEDUP_REMOVED lines=8> */
[CC--:B-1----:R-:W-:Y:S02]  /*10db0*/  @!P4 LEA R2, P6, R22.reuse, R60.reuse, 0x1 ;  /* 0x0000003c1602c211 */ /* 0x0c2fe400078c08ff */
[CC--:B------:R-:W-:Y:S02]  /*10dc0*/  @!P3 LEA R20, P5, R65.reuse, R60.reuse, 0x1 ;  /* 0x0000003c4114b211 */ /* 0x0c0fe400078a08ff */
[-C--:B--2---:R-:W-:Y:S02]  /*10dd0*/  @!P4 LEA.HI.X R3, R22, R19.reuse, R64, 0x1, P6 ;  /* 0x000000131603c211 */ /* 0x084fe400030f0c40 */
[C---:B------:R-:W-:Y:S02]  /*10de0*/  @!P2 LEA R60, P6, R62.reuse, R60, 0x1 ;  /* 0x0000003c3e3ca211 */ /* 0x040fe400078c08ff */
[-C--:B------:R-:W-:Y:S01]  /*10df0*/  @!P3 LEA.HI.X R21, R65, R19.reuse, R66, 0x1, P5 ;  /* 0x000000134115b211 */ /* 0x080fe200028f0c42 */
[----:B-----5:R3:W-:Y:S01]  /*10e00*/  @!P4 ST.E.128 desc[UR8][R2.64], R4 ;  /* 0x000000040200c985 */ /* 0x0207e2000c101d08 */
[----:B------:R-:W-:-:S03]  /*10e10*/  @!P2 LEA.HI.X R61, R62, R19, R67, 0x1, P6 ;  /* 0x000000133e3da211 */ /* 0x000fc600030f0c43 */
[----:B------:R3:W-:Y:S04]  /*10e20*/  @!P3 ST.E.128 desc[UR8][R20.64], R28 ;  /* 0x0000001c1400b985 */ /* 0x0007e8000c101d08 */
[----:B------:R3:W-:Y:S02]  /*10e30*/  @!P2 ST.E.128 desc[UR8][R60.64], R44 ;  /* 0x0000002c3c00a985 */ /* 0x0007e4000c101d08 */
.L_x_5503:
[----:B------:R-:W-:Y:S05]  /*10e40*/  BSYNC B1 ;  /* 0x0000000000017941 */ /* 0x000fea0003800000 */
.L_x_5502:
        /* <DEDUP_REMOVED lines=10> */
[CC--:B------:R-:W-:Y:S02]  /*10ef0*/  @!P5 LEA R4, P2, R65.reuse, R6.reuse, 0x1 ;  /* 0x000000064104d211 */ /* 0x0c0fe400078408ff */
[----:B------:R-:W-:Y:S02]  /*10f00*/  @!P6 LEA R6, P3, R62, R6, 0x1 ;  /* 0x000000063e06e211 */ /* 0x000fe400078608ff */
[-C--:B----4-:R-:W-:Y:S02]  /*10f10*/  @!P4 LEA.HI.X R3, R22, R7.reuse, R64, 0x1, P0 ;  /* 0x000000071603c211 */ /* 0x090fe400000f0c40 */
[-C--:B------:R-:W-:Y:S02]  /*10f20*/  @!P5 LEA.HI.X R5, R65, R7.reuse, R66, 0x1, P2 ;  /* 0x000000074105d211 */ /* 0x080fe400010f0c42 */
[----:B------:R-:W-:Y:S01]  /*10f30*/  @!P6 LEA.HI.X R7, R62, R7, R67, 0x1, P3 ;  /* 0x000000073e07e211 */ /* 0x000fe200018f0c43 */
[----:B------:R0:W-:Y:S04]  /*10f40*/  @!P4 ST.E.128 desc[UR8][R2.64], R8 ;  /* 0x000000080200c985 */ /* 0x0001e8000c101d08 */
[----:B------:R0:W-:Y:S04]  /*10f50*/  @!P5 ST.E.128 desc[UR8][R4.64], R32 ;  /* 0x000000200400d985 */ /* 0x0001e8000c101d08 */
[----:B------:R0:W-:Y:S02]  /*10f60*/  @!P6 ST.E.128 desc[UR8][R6.64], R48 ;  /* 0x000000300600e985 */ /* 0x0001e4000c101d08 */
.L_x_5505:
[----:B------:R-:W-:Y:S05]  /*10f70*/  BSYNC B1 ;  /* 0x0000000000017941 */ /* 0x000fea0003800000 */
.L_x_5504:
        /* <DEDUP_REMOVED lines=18> */
.L_x_5507:
[----:B------:R-:W-:Y:S05]  /*110a0*/  BSYNC B1 ;  /* 0x0000000000017941 */ /* 0x000fea0003800000 */
.L_x_5506:
[----:B0-----:R-:W-:Y:S01]  /*110b0*/  VIADD R3, R63, 0x60 ;  /* 0x000000603f037836 */ /* 0x001fe20000000000 */
[----:B---3--:R-:W0:Y:S04]  /*110c0*/  SHFL.IDX PT, R17, R17, 0x3, 0x181f ;  /* 0x00781f0011117f89 */ /* 0x008e2800000e0000 */
[----:B------:R-:W-:Y:S01]  /*110d0*/  ISETP.GE.AND P0, PT, R3, R16, PT ;  /* 0x000000100300720c */ /* 0x000fe20003f06270 */
[----:B------:R-:W3:-:S12]  /*110e0*/  SHFL.IDX PT, R0, R0, 0x3, 0x181f ;  /* 0x00781f0000007f89 */ /* 0x000ed800000e0000 */
[----:B------:R-:W-:Y:S05]  /*110f0*/  @P0 BRA `(.L_x_5508) ;  /* 0x0000002000640947 */ /* 0x000fea0003800000 */
[----:B------:R-:W-:Y:S01]  /*11100*/  ULDC UR4, c[0x0][0xac8] ;  /* 0x0002b20000047ab9 */ /* 0x000fe20000000800 */
[----:B------:R-:W-:Y:S01]  /*11110*/  ULDC.64 UR8, c[0x0][0x208] ;  /* 0x0000820000087ab9 */ /* 0x000fe20000000a00 */
[----:B------:R-:W-:Y:S02]  /*11120*/  ISETP.GE.AND P2, PT, R22, UR4, PT ;  /* 0x0000000416007c0c */ /* 0x000fe4000bf46270 */
[----:B------:R-:W-:-:S11]  /*11130*/  ISETP.GE.AND P3, PT, R65, UR4, PT ;  /* 0x0000000441007c0c */ /* 0x000fd6000bf66270 */
[CC--:B---3--:R-:W-:Y:S02]  /*11140*/  @!P2 LEA R2, P0, R22.reuse, R0.reuse, 0x1 ;  /* 0x000000001602a211 */ /* 0x0c8fe400078008ff */
[C---:B------:R-:W-:Y:S02]  /*11150*/  @!P3 LEA R4, P1, R65.reuse, R0, 0x1 ;  /* 0x000000004104b211 */ /* 0x040fe400078208ff */
[-C--:B0-----:R-:W-:Y:S02]  /*11160*/  @!P2 LEA.HI.X R3, R22, R17.reuse, R64, 0x1, P0 ;  /* 0x000000111603a211 */ /* 0x081fe400000f0c40 */
        /* <DEDUP_REMOVED lines=10> */
.L_x_5501:
        /* <DEDUP_REMOVED lines=39> */
[----:B------:R-:W-:Y:S01]  /*11480*/  UIMAD UR4, UR17, UR13, UR11 ;  /* 0x0000000d110472a4 */ /* 0x000fe2000f8e020b */
[----:B------:R-:W-:Y:S02]  /*11490*/  SHF.R.S32.HI R93, RZ, 0x1f, R223 ;  /* 0x0000001fff5d7819 */ /* 0x000fe400000114df */
[----:B------:R-:W-:Y:S01]  /*114a0*/  ULDC.64 UR12, c[0x0][0xb30] ;  /* 0x0002cc00000c7ab9 */ /* 0x000fe20000000a00 */
[----:B------:R-:W-:Y:S01]  /*114b0*/  IMAD R9, R3, R2, R15 ;  /* 0x0000000203097224 */ /* 0x000fe200078e020f */
[----:B------:R-:W-:Y:S01]  /*114c0*/  SHF.R.S32.HI R94, RZ, 0x1f, R224 ;  /* 0x0000001fff5e7819 */ /* 0x000fe200000114e0 */
[----:B------:R-:W-:Y:S01]  /*114d0*/  IMAD R0, R0, UR12, RZ ;  /* 0x0000000c00007c24 */ /* 0x000fe2000f8e02ff */
[----:B------:R-:W-:Y:S01]  /*114e0*/  SHF.R.S32.HI R95, RZ, 0x1f, R225 ;  /* 0x0000001fff5f7819 */ /* 0x000fe200000114e1 */
[----:B------:R-:W-:Y:S01]  /*114f0*/  IMAD.U32 R3, RZ, RZ, UR11 ;  /* 0x0000000bff037e24 */ /* 0x000fe2000f8e00ff */
        /* <DEDUP_REMOVED lines=23> */
[----:B------:R-:W-:Y:S01]  /*11670*/  VIADD R13, R18, 0x20 ;  /* 0x00000020120d7836 */ /* 0x000fe20000000000 */
[----:B------:R-:W-:Y:S01]  /*11680*/  ISETP.GE.AND P4, PT, R230, UR4, PT ;  /* 0x00000004e6007c0c */ /* 0x000fe2000bf86270 */
[----:B------:R-:W-:Y:S01]  /*11690*/  ULDC.64 UR8, c[0x0][0x208] ;  /* 0x0000820000087ab9 */ /* 0x000fe20000000a00 */
[----:B------:R-:W-:Y:S02]  /*116a0*/  ISETP.GE.AND P3, PT, R229, UR4, PT ;  /* 0x00000004e5007c0c */ /* 0x000fe4000bf66270 */
[----:B------:R-:W-:Y:S02]  /*116b0*/  ISETP.GE.AND P5, PT, R18, UR4, PT ;  /* 0x0000000412007c0c */ /* 0x000fe4000bfa6270 */
[----:B------:R-:W-:Y:S02]  /*116c0*/  ISETP.GE.AND P0, PT, R13, UR4, PT ;  /* 0x000000040d007c0c */ /* 0x000fe4000bf06270 */
[----:B------:R-:W-:-:S02]  /*116d0*/  ISETP.GE.AND P1, PT, R207, UR4, PT ;  /* 0x00000004cf007c0c */ /* 0x000fc4000bf26270 */
[----:B------:R-:W-:Y:S02]  /*116e0*/  SHF.R.S32.HI R12, RZ, 0x1f, R13 ;  /* 0x0000001fff0c7819 */ /* 0x000fe4000001140d */
[----:B------:R-:W-:Y:S02]  /*116f0*/  SHF.R.S32.HI R17, RZ, 0x1f, R206 ;  /* 0x0000001fff117819 */ /* 0x000fe400000114ce */
[-C--:B-1----:R-:W-:Y:S02]  /*11700*/  @!P4 LEA R8, P6, R230, R2.reuse, 0x2 ;  /* 0x00000002e608c211 */ /* 0x082fe400078c10ff */
[C---:B------:R-:W-:Y:S01]  /*11710*/  @!P3 LEA R10, P2, R229.reuse, R2, 0x2 ;  /* 0x00000002e50ab211 */ /* 0x040fe200078410ff */
[----:B--2---:R-:W-:Y:S01]  /*11720*/  @!P5 IMAD.WIDE R6, R18, 0x4, R2 ;  /* 0x000000041206d825 */ /* 0x004fe200078e0202 */
[-C--:B------:R-:W-:Y:S02]  /*11730*/  @!P4 LEA.HI.X R9, R230, R3.reuse, R134, 0x2, P6 ;  /* 0x00000003e609c211 */ /* 0x080fe400030f1486 */
[----:B------:R-:W-:-:S02]  /*11740*/  @!P3 LEA.HI.X R11, R229, R3, R133, 0x2, P2 ;  /* 0x00000003e50bb211 */ /* 0x000fc400010f1485 */
[----:B------:R-:W-:Y:S01]  /*11750*/  ISETP.GE.AND P2, PT, R206, UR4, PT ;  /* 0x00000004ce007c0c */ /* 0x000fe2000bf46270 */
[----:B------:R1:W-:Y:S01]  /*11760*/  @!P5 ST.E.64 desc[UR8][R6.64], R24 ;  /* 0x000000180600d985 */ /* 0x0003e2000c101b08 */
[----:B------:R-:W-:-:S03]  /*11770*/  @!P0 LEA R14, P6, R13, R2, 0x2 ;  /* 0x000000020d0e8211 */ /* 0x000fc600078c10ff */
[----:B------:R2:W-:Y:S01]  /*11780*/  @!P4 ST.E.64 desc[UR8][R8.64], R28 ;  /* 0x0000001c0800c985 */ /* 0x0005e2000c101b08 */
[-C--:B------:R-:W-:Y:S02]  /*11790*/  @!P0 LEA.HI.X R15, R13, R3.reuse, R12, 0x2, P6 ;  /* 0x000000030d0f8211 */ /* 0x080fe400030f140c */
[----:B------:R-:W-:Y:S01]  /*117a0*/  SHF.R.S32.HI R13, RZ, 0x1f, R207 ;  /* 0x0000001fff0d7819 */ /* 0x000fe200000114cf */
[----:B------:R3:W-:Y:S01]  /*117b0*/  @!P3 ST.E.64 desc[UR8][R10.64], R32 ;  /* 0x000000200a00b985 */ /* 0x0007e2000c101b08 */
[----:B------:R-:W-:Y:S02]  /*117c0*/  ISETP.GE.AND P3, PT, R228, UR4, PT ;  /* 0x00000004e4007c0c */ /* 0x000fe4000bf66270 */
[----:B------:R-:W-:Y:S02]  /*117d0*/  @!P1 LEA R12, P5, R207, R2, 0x2 ;  /* 0x00000002cf0c9211 */ /* 0x000fe400078a10ff */
[----:B------:R-:W-:Y:S02]  /*117e0*/  ISETP.GE.AND P4, PT, R227, UR4, PT ;  /* 0x00000004e3007c0c */ /* 0x000fe4000bf86270 */
[----:B------:R-:W-:-:S02]  /*117f0*/  @!P1 LEA.HI.X R13, R207, R3, R13, 0x2, P5 ;  /* 0x00000003cf0d9211 */ /* 0x000fc400028f140d */
[----:B------:R-:W-:Y:S02]  /*11800*/  ISETP.GE.AND P5, PT, R226, UR4, PT ;  /* 0x00000004e2007c0c */ /* 0x000fe4000bfa6270 */
[-C--:B------:R-:W-:Y:S01]  /*11810*/  @!P2 LEA R84, P6, R206, R2.reuse, 0x2 ;  /* 0x00000002ce54a211 */ /* 0x080fe200078c10ff */
[----:B------:R-:W-:Y:S02]  /*11820*/  @!P1 ST.E.64 desc[UR8][R12.64], R36 ;  /* 0x000000240c009985 */ /* 0x000fe4000c101b08 */
[----:B-1----:R-:W-:Y:S02]  /*11830*/  @!P3 LEA R6, P1, R228, R2, 0x2 ;  /* 0x00000002e406b211 */ /* 0x002fe400078210ff */
[-C--:B------:R-:W-:Y:S01]  /*11840*/  @!P2 LEA.HI.X R85, R206, R3.reuse, R17, 0x2, P6 ;  /* 0x00000003ce55a211 */ /* 0x080fe200030f1411 */
[----:B------:R1:W-:Y:S01]  /*11850*/  @!P0 ST.E.64 desc[UR8][R14.64], R40 ;  /* 0x000000280e008985 */ /* 0x0003e2000c101b08 */
[----:B------:R-:W-:Y:S02]  /*11860*/  @!P3 LEA.HI.X R7, R228, R3, R132, 0x2, P1 ;  /* 0x00000003e407b211 */ /* 0x000fe400008f1484 */
[----:B------:R-:W-:Y:S01]  /*11870*/  ISETP.GE.AND P1, PT, R224, UR4, PT ;  /* 0x00000004e0007c0c */ /* 0x000fe2000bf26270 */
[----:B------:R-:W-:Y:S01]  /*11880*/  @!P2 ST.E.64 desc[UR8][R84.64], R44 ;  /* 0x0000002c5400a985 */ /* 0x000fe2000c101b08 */
[----:B------:R-:W-:-:S02]  /*11890*/  ISETP.GE.AND P0, PT, R225, UR4, PT ;  /* 0x00000004e1007c0c */ /* 0x000fc4000bf06270 */
[CC--:B--2---:R-:W-:Y:S01]  /*118a0*/  @!P4 LEA R8, P2, R227.reuse, R2.reuse, 0x2 ;  /* 0x00000002e308c211 */ /* 0x0c4fe200078410ff */
[----:B------:R2:W-:Y:S01]  /*118b0*/  @!P3 ST.E.64 desc[UR8][R6.64], R48 ;  /* 0x000000300600b985 */ /* 0x0005e2000c101b08 */
[CC--:B---3--:R-:W-:Y:S02]  /*118c0*/  @!P5 LEA R10, P6, R226.reuse, R2.reuse, 0x2 ;  /* 0x00000002e20ad211 */ /* 0x0c8fe400078c10ff */
[-C--:B------:R-:W-:Y:S02]  /*118d0*/  @!P4 LEA.HI.X R9, R227, R3.reuse, R131, 0x2, P2 ;  /* 0x00000003e309c211 */ /* 0x080fe400010f1483 */
[----:B------:R-:W-:Y:S02]  /*118e0*/  ISETP.GE.AND P2, PT, R223, UR4, PT ;  /* 0x00000004df007c0c */ /* 0x000fe4000bf46270 */
[----:B------:R-:W-:Y:S01]  /*118f0*/  @!P5 LEA.HI.X R11, R226, R3, R130, 0x2, P6 ;  /* 0x00000003e20bd211 */ /* 0x000fe200030f1482 */
[----:B------:R3:W-:Y:S01]  /*11900*/  @!P4 ST.E.64 desc[UR8][R8.64], R52 ;  /* 0x000000340800c985 */ /* 0x0007e2000c101b08 */
[----:B-1----:R-:W-:-:S02]  /*11910*/  @!P1 LEA R14, P3, R224, R2, 0x2 ;  /* 0x00000002e00e9211 */ /* 0x002fc400078610ff */
[----:B------:R-:W-:Y:S01]  /*11920*/  @!P0 LEA R12, P6, R225, R2, 0x2 ;  /* 0x00000002e10c8211 */ /* 0x000fe200078c10ff */
[----:B------:R1:W-:Y:S01]  /*11930*/  @!P5 ST.E.64 desc[UR8][R10.64], R56 ;  /* 0x000000380a00d985 */ /* 0x0003e2000c101b08 */
[----:B------:R-:W-:Y:S02]  /*11940*/  ISETP.GE.AND P5, PT, R222, UR4, PT ;  /* 0x00000004de007c0c */ /* 0x000fe4000bfa6270 */
[----:B------:R-:W-:Y:S02]  /*11950*/  ISETP.GE.AND P4, PT, R221, UR4, PT ;  /* 0x00000004dd007c0c */ /* 0x000fe4000bf86270 */
[-C--:B------:R-:W-:Y:S02]  /*11960*/  @!P1 LEA.HI.X R15, R224, R3.reuse, R94, 0x2, P3 ;  /* 0x00000003e00f9211 */ /* 0x080fe400018f145e */
[----:B------:R-:W-:Y:S02]  /*11970*/  ISETP.GE.AND P3, PT, R220, UR4, PT ;  /* 0x00000004dc007c0c */ /* 0x000fe4000bf66270 */
[----:B------:R-:W-:-:S02]  /*11980*/  @!P0 LEA.HI.X R13, R225, R3, R95, 0x2, P6 ;  /* 0x00000003e10d8211 */ /* 0x000fc400030f145f */
[----:B------:R-:W-:-:S03]  /*11990*/  @!P2 LEA R24, P6, R223, R2, 0x2 ;  /* 0x00000002df18a211 */ /* 0x000fc600078c10ff */
        /* <DEDUP_REMOVED lines=8> */
[----:B-1----:R-:W-:Y:S01]  /*11a20*/  @!P3 LEA R10, P6, R220, R2, 0x2 ;  /* 0x00000002dc0ab211 */ /* 0x002fe200078c10ff */
[----:B------:R1:W-:Y:S01]  /*11a30*/  @!P5 ST.E.64 desc[UR8][R6.64], R72 ;  /* 0x000000480600d985 */ /* 0x0003e2000c101b08 */
[----:B------:R-:W-:-:S02]  /*11a40*/  ISETP.GE.AND P1, PT, R218, UR4, PT ;  /* 0x00000004da007c0c */ /* 0x000fc4000bf26270 */
[-C--:B------:R-:W-:Y:S02]  /*11a50*/  @!P4 LEA.HI.X R9, R221, R3.reuse, R91, 0x2, P0 ;  /* 0x00000003dd09c211 */ /* 0x080fe400000f145b */
[----:B------:R-:W-:Y:S02]  /*11a60*/  ISETP.GE.AND P0, PT, R217, UR4, PT ;  /* 0x00000004d9007c0c */ /* 0x000fe4000bf06270 */
[----:B------:R-:W-:Y:S01]  /*11a70*/  @!P3 LEA.HI.X R11, R220, R3, R90, 0x2, P6 ;  /* 0x00000003dc0bb211 */ /* 0x000fe200030f145a */
[----:B------:R5:W-:Y:S02]  /*11a80*/  @!P4 ST.E.64 desc[UR8][R8.64], R76 ;  /* 0x0000004c0800c985 */ /* 0x000be4000c101b08 */
[----:B----4-:R-:W-:Y:S02]  /*11a90*/  @!P2 LEA R12, P4, R219, R2, 0x2 ;  /* 0x00000002db0ca211 */ /* 0x010fe400078810ff */
[----:B------:R4:W-:Y:S01]  /*11aa0*/  @!P3 ST.E.64 desc[UR8][R10.64], R80 ;  /* 0x000000500a00b985 */ /* 0x0009e2000c101b08 */
[----:B------:R-:W-:-:S02]  /*11ab0*/  ISETP.GE.AND P3, PT, R216, UR4, PT ;  /* 0x00000004d8007c0c */ /* 0x000fc4000bf66270 */
[CC--:B--2---:R-:W-:Y:S02]  /*11ac0*/  @!P1 LEA R14, P5, R218.reuse, R2.reuse, 0x2 ;  /* 0x00000002da0e9211 */ /* 0x0c4fe400078a10ff */
[-C--:B------:R-:W-:Y:S02]  /*11ad0*/  @!P2 LEA.HI.X R13, R219, R3.reuse, R89, 0x2, P4 ;  /* 0x00000003db0da211 */ /* 0x080fe400020f1459 */
[----:B---3--:R-:W-:Y:S02]  /*11ae0*/  @!P0 LEA R24, P6, R217, R2, 0x2 ;  /* 0x00000002d9188211 */ /* 0x008fe400078c10ff */
[----:B------:R-:W-:Y:S01]  /*11af0*/  ISETP.GE.AND P4, PT, R215, UR4, PT ;  /* 0x00000004d7007c0c */ /* 0x000fe2000bf86270 */
[----:B------:R2:W-:Y:S01]  /*11b00*/  @!P2 ST.E.64 desc[UR8][R12.64], R20 ;  /* 0x000000140c00a985 */ /* 0x0005e2000c101b08 */
[-C--:B------:R-:W-:Y:S02]  /*11b10*/  @!P1 LEA.HI.X R15, R218, R3.reuse, R88, 0x2, P5 ;  /* 0x00000003da0f9211 */ /* 0x080fe400028f1458 */
[----:B------:R-:W-:-:S02]  /*11b20*/  @!P0 LEA.HI.X R25, R217, R3, R87, 0x2, P6 ;  /* 0x00000003d9198211 */ /* 0x000fc400030f1457 */
[----:B------:R-:W-:Y:S01]  /*11b30*/  ISETP.GE.AND P2, PT, R214, UR4, PT ;  /* 0x00000004d6007c0c */ /* 0x000fe2000bf46270 */
[----:B------:R3:W-:Y:S01]  /*11b40*/  @!P1 ST.E.64 desc[UR8][R14.64], R120 ;  /* 0x000000780e009985 */ /* 0x0007e2000c101b08 */
[----:B-1----:R-:W-:Y:S02]  /*11b50*/  @!P3 LEA R6, P5, R216, R2, 0x2 ;  /* 0x00000002d806b211 */ /* 0x002fe400078a10ff */
[----:B------:R-:W-:Y:S01]  /*11b60*/  ISETP.GE.AND P1, PT, R213, UR4, PT ;  /* 0x00000004d5007c0c */ /* 0x000fe2000bf26270 */
[----:B------:R1:W-:Y:S01]  /*11b70*/  @!P0 ST.E.64 desc[UR8][R24.64], R122 ;  /* 0x0000007a18008985 */ /* 0x0003e2000c101b08 */
[----:B------:R-:W-:Y:S02]  /*11b80*/  ISETP.GE.AND P0, PT, R212, UR4, PT ;  /* 0x00000004d4007c0c */ /* 0x000fe4000bf06270 */
[----:B------:R-:W-:Y:S02]  /*11b90*/  @!P3 LEA.HI.X R7, R216, R3, R86, 0x2, P5 ;  /* 0x00000003d807b211 */ /* 0x000fe400028f1456 */
[----:B------:R-:W-:-:S02]  /*11ba0*/  ISETP.GE.AND P5, PT, R211, UR4, PT ;  /* 0x00000004d3007c0c */ /* 0x000fc4000bfa6270 */
[CC--:B-----5:R-:W-:Y:S01]  /*11bb0*/  @!P4 LEA R8, P6, R215.reuse, R2.reuse, 0x2 ;  /* 0x00000002d708c211 */ /* 0x0e0fe200078c10ff */
[----:B------:R1:W-:Y:S01]  /*11bc0*/  @!P3 ST.E.64 desc[UR8][R6.64], R96 ;  /* 0x000000600600b985 */ /* 0x0003e2000c101b08 */
[CC--:B----4-:R-:W-:Y:S02]  /*11bd0*/  @!P2 LEA R10, P3, R214.reuse, R2.reuse, 0x2 ;  /* 0x00000002d60aa211 */ /* 0x0d0fe400078610ff */
[-C--:B------:R-:W-:Y:S02]  /*11be0*/  @!P4 LEA.HI.X R9, R215, R3.reuse, R22, 0x2, P6 ;  /* 0x00000003d709c211 */ /* 0x080fe400030f1416 */
[-C--:B--2---:R-:W-:Y:S02]  /*11bf0*/  @!P1 LEA R12, P6, R213, R2.reuse, 0x2 ;  /* 0x00000002d50c9211 */ /* 0x084fe400078c10ff */
[----:B------:R-:W-:Y:S01]  /*11c00*/  @!P2 LEA.HI.X R11, R214, R3, R19, 0x2, P3 ;  /* 0x00000003d60ba211 */ /* 0x000fe200018f1413 */
[----:B------:R1:W-:Y:S01]  /*11c10*/  @!P4 ST.E.64 desc[UR8][R8.64], R100 ;  /* 0x000000640800c985 */ /* 0x0003e2000c101b08 */
[----:B---3--:R-:W-:-:S02]  /*11c20*/  @!P0 LEA R14, P4, R212, R2, 0x2 ;  /* 0x00000002d40e8211 */ /* 0x008fc400078810ff */
        /* <DEDUP_REMOVED lines=8> */
.L_x_5510:
[----:B------:R-:W-:Y:S05]  /*11cb0*/  BSYNC B1 ;  /* 0x0000000000017941 */ /* 0x000fea0003800000 */
.L_x_5509:
[----:B------:R-:W-:Y:S01]  /*11cc0*/  ISETP.GE.AND P0, PT, R5, R16, PT ;  /* 0x000000100500720c */ /* 0x000fe20003f06270 */
[----:B-1----:R1:W3:Y:S04]  /*11cd0*/  SHFL.IDX PT, R7, R4, 0x1, 0x1c1f ;  /* 0x003c1f0004077f89 */ /* 0x0022e800000e0000 */
[----:B------:R1:W4:Y:S08]  /*11ce0*/  SHFL.IDX PT, R6, R0, 0x1, 0x1c1f ;  /* 0x003c1f0000067f89 */ /* 0x00033000000e0000 */
[----:B-1----:R-:W-:Y:S05]  /*11cf0*/  @P0 BRA `(.L_x_5508) ;  /* 0x0000001400640947 */ /* 0x002fea0003800000 */
        /* <DEDUP_REMOVED lines=8> */
[----:B0-----:R-:W-:Y:S02]  /*11d80*/  SHF.R.S32.HI R0, RZ, 0x1f, R207 ;  /* 0x0000001fff007819 */ /* 0x001fe400000114cf */
[----:B------:R-:W-:Y:S02]  /*11d90*/  SHF.R.S32.HI R14, RZ, 0x1f, R13 ;  /* 0x0000001fff0e7819 */ /* 0x000fe4000001140d */
[-C--:B----4-:R-:W-:Y:S01]  /*11da0*/  @!P2 LEA R4, P0, R230, R6.reuse, 0x2 ;  /* 0x00000006e604a211 */ /* 0x090fe200078010ff */
[----:B--23--:R-:W-:Y:S02]  /*11db0*/  @!P1 IMAD.WIDE R2, R18, 0x4, R6 ;  /* 0x0000000412029825 */ /* 0x00cfe400078e0206 */
[----:B------:R-:W-:Y:S02]  /*11dc0*/  @!P5 LEA R8, P6, R229, R6, 0x2 ;  /* 0x00000006e508d211 */ /* 0x000fe400078c10ff */
[----:B------:R-:W-:Y:S01]  /*11dd0*/  @!P2 LEA.HI.X R5, R230, R7, R134, 0x2, P0 ;  /* 0x00000007e605a211 */ /* 0x000fe200000f1486 */
[----:B------:R0:W-:Y:S01]  /*11de0*/  @!P1 ST.E.64 desc[UR8][R2.64], R26 ;  /* 0x0000001a02009985 */ /* 0x0001e2000c101b08 */
[----:B------:R-:W-:-:S02]  /*11df0*/  ISETP.GE.AND P0, PT, R206, UR4, PT ;  /* 0x00000004ce007c0c */ /* 0x000fc4000bf06270 */
[-C--:B------:R-:W-:Y:S01]  /*11e00*/  @!P5 LEA.HI.X R9, R229, R7.reuse, R133, 0x2, P6 ;  /* 0x00000007e509d211 */ /* 0x080fe200030f1485 */
[----:B------:R1:W-:Y:S01]  /*11e10*/  @!P2 ST.E.64 desc[UR8][R4.64], R30 ;  /* 0x0000001e0400a985 */ /* 0x0003e2000c101b08 */
[CC--:B------:R-:W-:Y:S02]  /*11e20*/  @!P4 LEA R10, P2, R207.reuse, R6.reuse, 0x2 ;  /* 0x00000006cf0ac211 */ /* 0x0c0fe400078410ff */
[----:B------:R-:W-:Y:S01]  /*11e30*/  ISETP.GE.AND P1, PT, R228, UR4, PT ;  /* 0x00000004e4007c0c */ /* 0x000fe2000bf26270 */
[----:B------:R-:W-:Y:S01]  /*11e40*/  @!P5 ST.E.64 desc[UR8][R8.64], R34 ;  /* 0x000000220800d985 */ /* 0x000fe2000c101b08 */
[----:B------:R-:W-:Y:S02]  /*11e50*/  @!P4 LEA.HI.X R11, R207, R7, R0, 0x2, P2 ;  /* 0x00000007cf0bc211 */ /* 0x000fe400010f1400 */
[----:B------:R-:W-:Y:S02]  /*11e60*/  ISETP.GE.AND P2, PT, R227, UR4, PT ;  /* 0x00000004e3007c0c */ /* 0x000fe4000bf46270 */
[----:B------:R-:W-:Y:S01]  /*11e70*/  @!P3 LEA R12, P6, R13, R6, 0x2 ;  /* 0x000000060d0cb211 */ /* 0x000fe200078c10ff */
[----:B------:R2:W-:Y:S01]  /*11e80*/  @!P4 ST.E.64 desc[UR8][R10.64], R38 ;  /* 0x000000260a00c985 */ /* 0x0005e2000c101b08 */
[----:B0-----:R-:W-:-:S02]  /*11e90*/  SHF.R.S32.HI R3, RZ, 0x1f, R206 ;  /* 0x0000001fff037819 */ /* 0x001fc400000114ce */
[CC--:B------:R-:W-:Y:S02]  /*11ea0*/  @!P0 LEA R2, P4, R206.reuse, R6.reuse, 0x2 ;  /* 0x00000006ce028211 */ /* 0x0c0fe400078810ff */
[-C--:B------:R-:W-:Y:S02]  /*11eb0*/  @!P3 LEA.HI.X R13, R13, R7.reuse, R14, 0x2, P6 ;  /* 0x000000070d0db211 */ /* 0x080fe400030f140e */
[----:B------:R-:W-:Y:S02]  /*11ec0*/  @!P0 LEA.HI.X R3, R206, R7, R3, 0x2, P4 ;  /* 0x00000007ce038211 */ /* 0x000fe400020f1403 */
[----:B------:R-:W-:Y:S01]  /*11ed0*/  ISETP.GE.AND P4, PT, R225, UR4, PT ;  /* 0x00000004e1007c0c */ /* 0x000fe2000bf86270 */
[----:B------:R0:W-:Y:S01]  /*11ee0*/  @!P3 ST.E.64 desc[UR8][R12.64], R42 ;  /* 0x0000002a0c00b985 */ /* 0x0001e2000c101b08 */
[----:B------:R-:W-:Y:S02]  /*11ef0*/  ISETP.GE.AND P3, PT, R226, UR4, PT ;  /* 0x00000004e2007c0c */ /* 0x000fe4000bf66270 */
[-C--:B-1----:R-:W-:Y:S01]  /*11f00*/  @!P1 LEA R4, P5, R228, R6.reuse, 0x2 ;  /* 0x00000006e4049211 */ /* 0x082fe200078a10ff */
[----:B------:R1:W-:Y:S01]  /*11f10*/  @!P0 ST.E.64 desc[UR8][R2.64], R46 ;  /* 0x0000002e02008985 */ /* 0x0003e2000c101b08 */
[----:B------:R-:W-:-:S02]  /*11f20*/  @!P2 LEA R14, P6, R227, R6, 0x2 ;  /* 0x00000006e30ea211 */ /* 0x000fc400078c10ff */
[-C--:B------:R-:W-:Y:S02]  /*11f30*/  @!P1 LEA.HI.X R5, R228, R7.reuse, R132, 0x2, P5 ;  /* 0x00000007e4059211 */ /* 0x080fe400028f1484 */
[----:B------:R-:W-:Y:S02]  /*11f40*/  ISETP.GE.AND P5, PT, R224, UR4, PT ;  /* 0x00000004e0007c0c */ /* 0x000fe4000bfa6270 */
[----:B------:R-:W-:Y:S01]  /*11f50*/  @!P2 LEA.HI.X R15, R227, R7, R131, 0x2, P6 ;  /* 0x00000007e30fa211 */ /* 0x000fe200030f1483 */
[----:B------:R3:W-:Y:S01]  /*11f60*/  @!P1 ST.E.64 desc[UR8][R4.64], R50 ;  /* 0x0000003204009985 */ /* 0x0007e2000c101b08 */
[-C--:B--2---:R-:W-:Y:S02]  /*11f70*/  @!P4 LEA R10, P0, R225, R6.reuse, 0x2 ;  /* 0x00000006e10ac211 */ /* 0x084fe400078010ff */
[----:B------:R-:W-:Y:S01]  /*11f80*/  @!P3 LEA R8, P6, R226, R6, 0x2 ;  /* 0x00000006e208b211 */ /* 0x000fe200078c10ff */
[----:B------:R2:W-:Y:S01]  /*11f90*/  @!P2 ST.E.64 desc[UR8][R14.64], R54 ;  /* 0x000000360e00a985 */ /* 0x0005e2000c101b08 */
[----:B------:R-:W-:-:S02]  /*11fa0*/  ISETP.GE.AND P2, PT, R223, UR4, PT ;  /* 0x00000004df007c0c */ /* 0x000fc4000bf46270 */
[----:B------:R-:W-:Y:S02]  /*11fb0*/  ISETP.GE.AND P1, PT, R222, UR4, PT ;  /* 0x00000004de007c0c */ /* 0x000fe4000bf26270 */
[-C--:B------:R-:W-:Y:S02]  /*11fc0*/  @!P4 LEA.HI.X R11, R225, R7.reuse, R95, 0x2, P0 ;  /* 0x00000007e10bc211 */ /* 0x080fe400000f145f */
[----:B------:R-:W-:Y:S02]  /*11fd0*/  ISETP.GE.AND P0, PT, R221, UR4, PT ;  /* 0x00000004dd007c0c */ /* 0x000fe4000bf06270 */
[----:B------:R-:W-:Y:S02]  /*11fe0*/  @!P3 LEA.HI.X R9, R226, R7, R130, 0x2, P6 ;  /* 0x00000007e209b211 */ /* 0x000fe400030f1482 */
[----:B0-----:R-:W-:-:S03]  /*11ff0*/  @!P5 LEA R12, P6, R224, R6, 0x2 ;  /* 0x00000006e00cd211 */ /* 0x001fc600078c10ff */
[----:B------:R0:W-:Y:S01]  /*12000*/  @!P3 ST.E.64 desc[UR8][R8.64], R58 ;  /* 0x0000003a0800b985 */ /* 0x0001e2000c101b08 */
[-C--:B------:R-:W-:Y:S02]  /*12010*/  @!P5 LEA.HI.X R13, R224, R7.reuse, R94, 0x2, P6 ;  /* 0x00000007e00dd211 */ /* 0x080fe400030f145e */
[CC--:B-1----:R-:W-:Y:S01]  /*12020*/  @!P2 LEA R2, P6, R223.reuse, R6.reuse, 0x2 ;  /* 0x00000006df02a211 */ /* 0x0c2fe200078c10ff */
[----:B------:R1:W-:Y:S01]  /*12030*/  @!P4 ST.E.64 desc[UR8][R10.64], R62 ;  /* 0x0000003e0a00c985 */ /* 0x0003e2000c101b08 */
[-C--:B---3--:R-:W-:Y:S02]  /*12040*/  @!P1 LEA R4, P3, R222, R6.reuse, 0x2 ;  /* 0x00000006de049211 */ /* 0x088fe400078610ff */
[----:B------:R-:W-:Y:S01]  /*12050*/  @!P2 LEA.HI.X R3, R223, R7, R93, 0x2, P6 ;  /* 0x00000007df03a211 */ /* 0x000fe200030f145d */
[----:B------:R3:W-:Y:S01]  /*12060*/  @!P5 ST.E.64 desc[UR8][R12.64], R66 ;  /* 0x000000420c00d985 */ /* 0x0007e2000c101b08 */
[----:B------:R-:W-:Y:S02]  /*12070*/  ISETP.GE.AND P5, PT, R220, UR4, PT ;  /* 0x00000004dc007c0c */ /* 0x000fe4000bfa6270 */
[----:B------:R-:W-:Y:S01]  /*12080*/  ISETP.GE.AND P4, PT, R219, UR4, PT ;  /* 0x00000004db007c0c */ /* 0x000fe2000bf86270 */
[----:B------:R4:W-:Y:S01]  /*12090*/  @!P2 ST.E.64 desc[UR8][R2.64], R70 ;  /* 0x000000460200a985 */ /* 0x0009e2000c101b08 */
[----:B--2---:R-:W-:-:S02]  /*120a0*/  @!P0 LEA R14, P6, R221, R6, 0x2 ;  /* 0x00000006dd0e8211 */ /* 0x004fc400078c10ff */
[-C--:B------:R-:W-:Y:S02]  /*120b0*/  @!P1 LEA.HI.X R5, R222, R7.reuse, R92, 0x2, P3 ;  /* 0x00000007de059211 */ /* 0x080fe400018f145c */
[----:B------:R-:W-:Y:S02]  /*120c0*/  @!P0 LEA.HI.X R15, R221, R7, R91, 0x2, P6 ;  /* 0x00000007dd0f8211 */ /* 0x000fe400030f145b */
[----:B------:R-:W-:Y:S01]  /*120d0*/  ISETP.GE.AND P3, PT, R218, UR4, PT ;  /* 0x00000004da007c0c */ /* 0x000fe2000bf66270 */
[----:B------:R2:W-:Y:S02]  /*120e0*/  @!P1 ST.E.64 desc[UR8][R4.64], R74 ;  /* 0x0000004a04009985 */ /* 0x0005e4000c101b08 */
[----:B0-----:R-:W-:Y:S02]  /*120f0*/  @!P5 LEA R8, P1, R220, R6, 0x2 ;  /* 0x00000006dc08d211 */ /* 0x001fe400078210ff */
[----:B------:R-:W-:Y:S01]  /*12100*/  @!P0 ST.E.64 desc[UR8][R14.64], R78 ;  /* 0x0000004e0e008985 */ /* 0x000fe2000c101b08 */
[----:B------:R-:W-:-:S02]  /*12110*/  ISETP.GE.AND P0, PT, R217, UR4, PT ;  /* 0x00000004d9007c0c */ /* 0x000fc4000bf06270 */
[CC--:B-1----:R-:W-:Y:S02]  /*12120*/  @!P4 LEA R10, P2, R219.reuse, R6.reuse, 0x2 ;  /* 0x00000006db0ac211 */ /* 0x0c2fe400078410ff */
        /* <DEDUP_REMOVED lines=15> */
[----:B--2---:R-:W-:-:S02]  /*12220*/  @!P1 LEA R4, P6, R216, R6, 0x2 ;  /* 0x00000006d8049211 */ /* 0x004fc400078c10ff */
[CC--:B0-----:R-:W-:Y:S02]  /*12230*/  @!P4 LEA R8, P0, R215.reuse, R6.reuse, 0x2 ;  /* 0x00000006d708c211 */ /* 0x0c1fe400078010ff */
[-C--:B------:R-:W-:Y:S02]  /*12240*/  @!P1 LEA.HI.X R5, R216, R7.reuse, R86, 0x2, P6 ;  /* 0x00000007d8059211 */ /* 0x080fe400030f1456 */
[-C--:B------:R-:W-:Y:S02]  /*12250*/  @!P4 LEA.HI.X R9, R215, R7.reuse, R22, 0x2, P0 ;  /* 0x00000007d709c211 */ /* 0x080fe400000f1416 */
[-C--:B-1----:R-:W-:Y:S01]  /*12260*/  @!P3 LEA R10, P6, R214, R6.reuse, 0x2 ;  /* 0x00000006d60ab211 */ /* 0x082fe200078c10ff */
        /* <DEDUP_REMOVED lines=17> */
.L_x_5499:
        /* <DEDUP_REMOVED lines=39> */
.L_x_5511:
        /* <DEDUP_REMOVED lines=64> */
.L_x_5513:
[----:B------:R-:W-:Y:S05]  /*129f0*/  BSYNC B1 ;  /* 0x0000000000017941 */ /* 0x000fea0003800000 */
.L_x_5512:
        /* <DEDUP_REMOVED lines=14> */
[----:B------:R-:W-:Y:S02]  /*12ae0*/  ULDC.64 UR10, c[0x0][0xae8] ;  /* 0x0002ba00000a7ab9 */ /* 0x000fe40000000a00 */
[----:B------:R-:W-:Y:S01]  /*12af0*/  UIMAD.WIDE.U32 UR8, UR17, UR10, UR8 ;  /* 0x0000000a110872a5 */ /* 0x000fe2000f8e0008 */
[----:B------:R-:W-:Y:S02]  /*12b00*/  VIADD R6, R2, UR16 ;  /* 0x0000001002067c36 */ /* 0x000fe40008000000 */
[----:B------:R-:W-:Y:S01]  /*12b10*/  VIADD R8, R231, UR16 ;  /* 0x00000010e7087c36 */ /* 0x000fe20008000000 */
[----:B------:R-:W-:Y:S01]  /*12b20*/  UIMAD UR9, UR17, UR11, UR9 ;  /* 0x0000000b110972a4 */ /* 0x000fe2000f8e0209 */
[----:B0-----:R-:W-:Y:S02]  /*12b30*/  IMAD.MOV.U32 R5, RZ, RZ, R6 ;  /* 0x000000ffff057224 */ /* 0x001fe400078e0006 */
[----:B------:R-:W-:Y:S01]  /*12b40*/  ULDC.64 UR10, c[0x0][0xaf0] ;  /* 0x0002bc00000a7ab9 */ /* 0x000fe20000000a00 */
[----:B-1----:R-:W-:Y:S01]  /*12b50*/  ISETP.NE.AND P0, PT, R11, 0x1, PT ;  /* 0x000000010b00780c */ /* 0x002fe20003f05270 */
[----:B------:R-:W-:-:S04]  /*12b60*/  UIMAD UR13, UR13, UR10, URZ ;  /* 0x0000000a0d0d72a4 */ /* 0x000fc8000f8e023f */
[----:B------:R-:W-:Y:S02]  /*12b70*/  UIMAD UR4, UR12, UR11, UR13 ;  /* 0x0000000b0c0472a4 */ /* 0x000fe4000f8e020d */
[----:B------:R-:W-:-:S03]  /*12b80*/  UIMAD.WIDE.U32 UR12, UR12, UR10, UR8 ;  /* 0x0000000a0c0c72a5 */ /* 0x000fc6000f8e0008 */
[----:B------:R-:W-:Y:S01]  /*12b90*/  ULDC.64 UR8, c[0x0][0xae0] ;  /* 0x0002b80000087ab9 */ /* 0x000fe20000000a00 */
[----:B------:R-:W-:Y:S02]  /*12ba0*/  UIADD3 UR4, UR13, UR4, URZ ;  /* 0x000000040d047290 */ /* 0x000fe4000fffe03f */
[----:B------:R-:W0:Y:S08]  /*12bb0*/  @P0 LDC R3, c[0x0][0xbec] ;  /* 0x0002fb00ff030b82 */ /* 0x000e300000000800 */
        /* <DEDUP_REMOVED lines=9> */
[----:B------:R-:W-:Y:S02]  /*12c50*/  IMAD.U32 R2, RZ, RZ, UR12 ;  /* 0x0000000cff027e24 */ /* 0x000fe4000f8e00ff */
[C---:B------:R-:W-:Y:S01]  /*12c60*/  IMAD R9, R5.reuse, UR9, R4 ;  /* 0x0000000905097c24 */ /* 0x040fe2000f8e0204 */
[----:B------:R-:W-:Y:S01]  /*12c70*/  SHF.R.S32.HI R4, RZ, 0x1f, R7 ;  /* 0x0000001fff047819 */ /* 0x000fe20000011407 */
[----:B------:R-:W-:Y:S01]  /*12c80*/  IMAD.WIDE.U32 R2, R5, UR8, R2 ;  /* 0x0000000805027c25 */ /* 0x000fe2000f8e0002 */
[----:B------:R-:W-:-:S03]  /*12c90*/  ULDC.64 UR8, c[0x0][0xad8] ;  /* 0x0002b60000087ab9 */ /* 0x000fc60000000a00 */
[----:B------:R-:W-:Y:S02]  /*12ca0*/  IMAD.IADD R3, R3, 0x1, R9 ;  /* 0x0000000103037824 */ /* 0x000fe400078e0209 */
[----:B------:R-:W-:Y:S02]  /*12cb0*/  IMAD R6, R4, UR8, RZ ;  /* 0x0000000804067c24 */ /* 0x000fe4000f8e02ff */
[----:B-----5:R-:W-:Y:S02]  /*12cc0*/  IMAD R11, R0, R11, RZ ;  /* 0x0000000b000b7224 */ /* 0x020fe400078e02ff */
[C---:B------:R-:W-:Y:S02]  /*12cd0*/  VIADD R4, R8.reuse, 0x40 ;  /* 0x0000004008047836 */ /* 0x040fe40000000000 */
[C---:B------:R-:W-:Y:S01]  /*12ce0*/  IMAD R5, R7.reuse, UR9, R6 ;  /* 0x0000000907057c24 */ /* 0x040fe2000f8e0206 */
[-C--:B------:R-:W-:Y:S01]  /*12cf0*/  ISETP.GE.AND P2, PT, R8, R11.reuse, PT ;  /* 0x0000000b0800720c */ /* 0x080fe20003f46270 */
[----:B------:R-:W-:Y:S01]  /*12d00*/  IMAD.WIDE.U32 R2, R7, UR8, R2 ;  /* 0x0000000807027c25 */ /* 0x000fe2000f8e0002 */
[----:B------:R-:W-:Y:S01]  /*12d10*/  ULDC.64 UR8, c[0x0][0xa80] ;  /* 0x0002a00000087ab9 */ /* 0x000fe20000000a00 */
[----:B------:R-:W-:-:S02]  /*12d20*/  ISETP.GE.AND P1, PT, R4, R11, PT ;  /* 0x0000000b0400720c */ /* 0x000fc40003f26270 */
[----:B------:R-:W-:Y:S01]  /*12d30*/  IMAD.IADD R3, R3, 0x1, R5 ;  /* 0x0000000103037824 */ /* 0x000fe200078e0205 */
[----:B------:R-:W-:Y:S01]  /*12d40*/  LEA R4, P3, R2, UR8, 0x1 ;  /* 0x0000000802047c11 */ /* 0x000fe2000f8608ff */
[----:B------:R-:W-:Y:S02]  /*12d50*/  VIADD R0, R8, 0x20 ;  /* 0x0000002008007836 */ /* 0x000fe40000000000 */
[----:B------:R-:W-:Y:S01]  /*12d60*/  IMAD.SHL.U32 R7, R204, 0x8, RZ ;  /* 0x00000008cc077824 */ /* 0x000fe200078e00ff */
[----:B------:R-:W-:Y:S02]  /*12d70*/  LEA.HI.X R5, R2, UR9, R3, 0x1, P3 ;  /* 0x0000000902057c11 */ /* 0x000fe400098f0c03 */
[----:B------:R-:W-:Y:S01]  /*12d80*/  ISETP.GE.AND P0, PT, R0, R11, PT ;  /* 0x0000000b0000720c */ /* 0x000fe20003f06270 */
[C---:B------:R-:W-:Y:S01]  /*12d90*/  VIADD R13, R7.reuse, 0x80 ;  /* 0x00000080070d7836 */ /* 0x040fe20000000000 */
[----:B------:R0:W1:Y:S01]  /*12da0*/  SHFL.IDX PT, R2, R4, RZ, 0x181f ;  /* 0x00181fff04027589 */ /* 0x00006200000e0000 */
[----:B------:R-:W-:Y:S01]  /*12db0*/  VIADD R9, R7, 0x40 ;  /* 0x0000004007097836 */ /* 0x000fe20000000000 */
[----:B------:R-:W-:-:S02]  /*12dc0*/  SHF.R.S32.HI R12, RZ, 0x1f, R7 ;  /* 0x0000001fff0c7819 */ /* 0x000fc40000011407 */
        /* <DEDUP_REMOVED lines=18> */
.L_x_5515:
[----:B------:R-:W-:Y:S05]  /*12ef0*/  BSYNC B1 ;  /* 0x0000000000017941 */ /* 0x000fea0003800000 */
.L_x_5514:
        /* <DEDUP_REMOVED lines=18> */
.L_x_5517:
[----:B------:R-:W-:Y:S05]  /*13020*/  BSYNC B1 ;  /* 0x0000000000017941 */ /* 0x000fea0003800000 */
.L_x_5516:
        /* <DEDUP_REMOVED lines=18> */
.L_x_5519:
[----:B------:R-:W-:Y:S05]  /*13150*/  BSYNC B1 ;  /* 0x0000000000017941 */ /* 0x000fea0003800000 */
.L_x_5518:
        /* <DEDUP_REMOVED lines=19> */
.L_x_5508:
[----:B------:R-:W-:Y:S05]  /*13290*/  BSYNC B0 ;  /* 0x0000000000007941 */ /* 0x000fea0003800000 */
.L_x_5498:
[----:B------:R-:W-:Y:S02]  /*132a0*/  ULDC UR4, c[0x0][0xc3c] ;  /* 0x00030f0000047ab9 */ /* 0x000fe40000000800 */
[----:B------:R-:W-:-:S06]  /*132b0*/  UISETP.GE.AND UP0, UPT, UR7, UR4, UPT ;  /* 0x000000040700728c */ /* 0x000fcc000bf06270 */
[----:B------:R-:W-:-:S13]  /*132c0*/  PLOP3.LUT P0, PT, PT, PT, UP0, 0x80, 0x0 ;  /* 0x000000000000781c */ /* 0x000fda0003f0f008 */
[----:B------:R-:W-:Y:S05]  /*132d0*/  @!P0 BRA `(.L_x_5520) ;  /* 0xfffffedc007c8947 */ /* 0x000fea000383ffff */
[----:B------:R-:W-:Y:S05]  /*132e0*/  EXIT ;  /* 0x000000000000794d */ /* 0x000fea0003800000 */
.L_x_5461:
        /* <DEDUP_REMOVED lines=18> */
.L_x_5521:
[----:B0-----:R-:W0:Y:S01]  /*13410*/  S2R R0, SR_TID.X ;  /* 0x0000000000007919 */ /* 0x001e220000002100 */
[----:B------:R-:W-:Y:S01]  /*13420*/  ULDC UR4, c[0x0][0xc3c] ;  /* 0x00030f0000047ab9 */ /* 0x000fe20000000800 */
[----:B------:R-:W-:Y:S01]  /*13430*/  ULDC.64 UR6, c[0x0][0x208] ;  /* 0x0000820000067ab9 */ /* 0x000fe20000000a00 */
[----:B------:R-:W-:Y:S01]  /*13440*/  ULDC UR5, c[0x0][0xc38] ;  /* 0x00030e0000057ab9 */ /* 0x000fe20000000800 */
[----:B0-----:R-:W-:-:S04]  /*13450*/  LOP3.LUT R0, R0, 0x1f, RZ, 0xc0, !PT ;  /* 0x0000001f00007812 */ /* 0x001fc800078ec0ff */
[----:B------:R-:W-:-:S04]  /*13460*/  ISETP.NE.AND P0, PT, R0, 0x1f, PT ;  /* 0x0000001f0000780c */ /* 0x000fc80003f05270 */
[----:B------:R-:W-:-:S13]  /*13470*/  ISETP.GE.OR P1, PT, R0, UR4, !P0 ;  /* 0x0000000400007c0c */ /* 0x000fda000c726670 */
[----:B------:R-:W0:Y:S08]  /*13480*/  @!P1 LDC.64 R2, c[0x0][0xc80] ;  /* 0x00032000ff029b82 */ /* 0x000e300000000a00 */
[----:B------:R-:W1:Y:S01]  /*13490*/  @!P1 LDC.64 R4, c[0x0][0xc78] ;  /* 0x00031e00ff049b82 */ /* 0x000e620000000a00 */
[----:B0-----:R-:W-:-:S05]  /*134a0*/  @!P1 IMAD.WIDE.U32 R2, R0, 0x4, R2 ;  /* 0x0000000400029825 */ /* 0x001fca00078e0002 */
[----:B------:R1:W2:Y:S02]  /*134b0*/  @!P1 LDG.E R6, desc[UR6][R2.64] ;  /* 0x0000000602069981 */ /* 0x0002a4000c1e1900 */
[----:B-1----:R-:W-:-:S04]  /*134c0*/  @!P1 IMAD.WIDE.U32 R2, R0, 0x4, R4 ;  /* 0x0000000400029825 */ /* 0x002fc800078e0004 */
[----:B------:R-:W-:-:S06]  /*134d0*/  IMAD.MOV.U32 R5, RZ, RZ, RZ ;  /* 0x000000ffff057224 */ /* 0x000fcc00078e00ff */
        /* <DEDUP_REMOVED lines=32> */
.L_x_5525:
        /* <DEDUP_REMOVED lines=40> */
.L_x_5523:
        /* <DEDUP_REMOVED lines=10> */
[----:B------:R-:W-:-:S06]  /*13a00*/  VIADD R8, R10, 0xffffffff ;  /* 0xffffffff0a087836 */ /* 0x000fcc0000000000 */
[----:B------:R3:W4:Y:S02]  /*13a10*/  SHFL.IDX PT, R8, R3, R8, 0x1f ;  /* 0x00001f0803087589 */ /* 0x00072400000e0000 */
.L_x_5526:
[----:B---34-:R-:W-:Y:S01]  /*13a20*/  IMAD R3, R8, UR5, R9 ;  /* 0x0000000508037c24 */ /* 0x018fe2000f8e0209 */
[----:B-1----:R-:W-:Y:S01]  /*13a30*/  ISETP.NE.AND P0, PT, R7, 0x1, PT ;  /* 0x000000010700780c */ /* 0x002fe20003f05270 */
[----:B------:R-:W-:-:S03]  /*13a40*/  VIADD R13, R10, UR4 ;  /* 0x000000040a0d7c36 */ /* 0x000fc60008000000 */
[----:B------:R1:W-:Y:S01]  /*13a50*/  STL [R1], R3 ;  /* 0x0000000301007387 */ /* 0x0003e20000100800 */
[----:B0-----:R-:W-:-:S03]  /*13a60*/  IADD3 R5, -R3, UR6, RZ ;  /* 0x0000000603057c10 */ /* 0x001fc6000fffe1ff */
[----:B------:R1:W-:Y:S05]  /*13a70*/  STL [R1+0xc], R13 ;  /* 0x00000c0d01007387 */ /* 0x0003ea0000100800 */
[----:B------:R-:W-:Y:S05]  /*13a80*/  @!P0 BRA `(.L_x_5527) ;  /* 0x0000000000e08947 */ /* 0x000fea0003800000 */
[----:B--2---:R-:W-:Y:S01]  /*13a90*/  IABS R6, R4 ;  /* 0x0000000400067213 */ /* 0x004fe20000000000 */
[----:B------:R-:W-:Y:S01]  /*13aa0*/  IMAD.MOV.U32 R2, RZ, RZ, RZ ;  /* 0x000000ffff027224 */ /* 0x000fe200078e00ff */
[----:B------:R-:W-:Y:S02]  /*13ab0*/  IABS R8, R7 ;  /* 0x0000000700087213 */ /* 0x000fe40000000000 */
[----:B------:R-:W0:Y:S08]  /*13ac0*/  I2F.RP R9, R6 ;  /* 0x0000000600097306 */ /* 0x000e300000209400 */
[----:B------:R-:W-:Y:S08]  /*13ad0*/  I2F.RP R12, R8 ;  /* 0x00000008000c7306 */ /* 0x000ff00000209400 */
[----:B0-----:R-:W1:Y:S02]  /*13ae0*/  MUFU.RCP R9, R9 ;  /* 0x0000000900097308 */ /* 0x001e640000001000 */
[----:B-1----:R-:W-:-:S06]  /*13af0*/  VIADD R3, R9, 0xffffffe ;  /* 0x0ffffffe09037836 */ /* 0x002fcc0000000000 */
[----:B------:R-:W0:Y:S02]  /*13b00*/  F2I.FTZ.U32.TRUNC.NTZ R3, R3 ;  /* 0x0000000300037305 */ /* 0x000e24000021f000 */
[----:B0-----:R-:W-:-:S04]  /*13b10*/  IMAD.MOV R11, RZ, RZ, -R3 ;  /* 0x000000ffff0b7224 */ /* 0x001fc800078e0a03 */
[----:B------:R-:W-:-:S04]  /*13b20*/  IMAD R11, R11, R6, RZ ;  /* 0x000000060b0b7224 */ /* 0x000fc800078e02ff */
[----:B------:R-:W-:Y:S01]  /*13b30*/  IMAD.HI.U32 R10, R3, R11, R2 ;  /* 0x0000000b030a7227 */ /* 0x000fe200078e0002 */
[----:B------:R-:W-:Y:S01]  /*13b40*/  IABS R11, R5 ;  /* 0x00000005000b7213 */ /* 0x000fe20000000000 */
[----:B------:R-:W0:Y:S01]  /*13b50*/  MUFU.RCP R2, R12 ;  /* 0x0000000c00027308 */ /* 0x000e220000001000 */
[----:B------:R-:W-:-:S03]  /*13b60*/  IABS R3, R4 ;  /* 0x0000000400037213 */ /* 0x000fc60000000000 */
[----:B------:R-:W-:-:S04]  /*13b70*/  IMAD.HI.U32 R9, R10, R11, RZ ;  /* 0x0000000b0a097227 */ /* 0x000fc800078e00ff */
[----:B------:R-:W-:-:S04]  /*13b80*/  IMAD.MOV R14, RZ, RZ, -R3 ;  /* 0x000000ffff0e7224 */ /* 0x000fc800078e0a03 */
[----:B------:R-:W-:Y:S02]  /*13b90*/  IMAD R11, R9, R14, R11 ;  /* 0x0000000e090b7224 */ /* 0x000fe400078e020b */
[----:B0-----:R-:W-:-:S03]  /*13ba0*/  VIADD R3, R2, 0xffffffe ;  /* 0x0ffffffe02037836 */ /* 0x001fc60000000000 */
[----:B------:R-:W-:Y:S01]  /*13bb0*/  ISETP.GT.U32.AND P1, PT, R6, R11, PT ;  /* 0x0000000b0600720c */ /* 0x000fe20003f24070 */
[----:B------:R-:W-:Y:S02]  /*13bc0*/  IMAD.MOV.U32 R2, RZ, RZ, RZ ;  /* 0x000000ffff027224 */ /* 0x000fe400078e00ff */
[----:B------:R-:W0:Y:S10]  /*13bd0*/  F2I.FTZ.U32.TRUNC.NTZ R3, R3 ;  /* 0x0000000300037305 */ /* 0x000e34000021f000 */
[----:B------:R-:W-:-:S02]  /*13be0*/  @!P1 IMAD.IADD R11, R11, 0x1, -R6 ;  /* 0x000000010b0b9824 */ /* 0x000fc400078e0a06 */
[----:B------:R-:W-:Y:S01]  /*13bf0*/  @!P1 VIADD R9, R9, 0x1 ;  /* 0x0000000109099836 */ /* 0x000fe20000000000 */
[----:B------:R-:W-:Y:S02]  /*13c00*/  ISETP.NE.AND P1, PT, R4, RZ, PT ;  /* 0x000000ff0400720c */ /* 0x000fe40003f25270 */
[----:B------:R-:W-:Y:S01]  /*13c10*/  ISETP.GE.U32.AND P0, PT, R11, R6, PT ;  /* 0x000000060b00720c */ /* 0x000fe20003f06070 */
[----:B0-----:R-:W-:-:S04]  /*13c20*/  IMAD.MOV R11, RZ, RZ, -R3 ;  /* 0x000000ffff0b7224 */ /* 0x001fc800078e0a03 */
[----:B------:R-:W-:-:S04]  /*13c30*/  IMAD R11, R11, R8, RZ ;  /* 0x000000080b0b7224 */ /* 0x000fc800078e02ff */
[----:B------:R-:W-:Y:S01]  /*13c40*/  IMAD.HI.U32 R6, R3, R11, R2 ;  /* 0x0000000b03067227 */ /* 0x000fe200078e0002 */
[----:B------:R-:W-:-:S03]  /*13c50*/  LOP3.LUT R2, R5, R4, RZ, 0x3c, !PT ;  /* 0x0000000405027212 */ /* 0x000fc600078e3cff */
[----:B------:R-:W-:Y:S01]  /*13c60*/  @P0 VIADD R9, R9, 0x1 ;  /* 0x0000000109090836 */ /* 0x000fe20000000000 */
[----:B------:R-:W-:Y:S02]  /*13c70*/  ISETP.GE.AND P2, PT, R2, RZ, PT ;  /* 0x000000ff0200720c */ /* 0x000fe40003f46270 */
[----:B------:R-:W-:-:S05]  /*13c80*/  IABS R2, R7 ;  /* 0x0000000700027213 */ /* 0x000fca0000000000 */
[----:B------:R-:W-:-:S06]  /*13c90*/  IMAD.MOV R2, RZ, RZ, -R2 ;  /* 0x000000ffff027224 */ /* 0x000fcc00078e0a02 */
[----:B------:R-:W-:Y:S01]  /*13ca0*/  @!P2 IMAD.MOV R9, RZ, RZ, -R9 ;  /* 0x000000ffff09a224 */ /* 0x000fe200078e0a09 */
[----:B------:R-:W-:-:S04]  /*13cb0*/  @!P1 LOP3.LUT R9, RZ, R4, RZ, 0x33, !PT ;  /* 0x00000004ff099212 */ /* 0x000fc800078e33ff */
[----:B------:R-:W-:-:S05]  /*13cc0*/  IABS R3, R9 ;  /* 0x0000000900037213 */ /* 0x000fca0000000000 */
        /* <DEDUP_REMOVED lines=12> */
[--C-:B------:R-:W-:Y:S02]  /*13d90*/  IMAD.MOV R2, RZ, RZ, -R6.reuse ;  /* 0x000000ffff027224 */ /* 0x100fe400078e0a06 */
[C---:B------:R-:W-:Y:S02]  /*13da0*/  IMAD R6, R7.reuse, 0x1000000, R6 ;  /* 0x0100000007067824 */ /* 0x040fe400078e0206 */
[--C-:B------:R-:W-:Y:S02]  /*13db0*/  IMAD R7, R7, R2, R9.reuse ;  /* 0x0000000207077224 */ /* 0x100fe400078e0209 */
[----:B------:R-:W-:Y:S02]  /*13dc0*/  IMAD.MOV R2, RZ, RZ, -R9 ;  /* 0x000000ffff027224 */ /* 0x000fe400078e0a09 */
[----:B------:R-:W-:Y:S02]  /*13dd0*/  IMAD R3, R7, 0x10000, R6 ;  /* 0x0001000007037824 */ /* 0x000fe400078e0206 */
[----:B------:R-:W-:-:S03]  /*13de0*/  IMAD R2, R4, R2, R5 ;  /* 0x0000000204027224 */ /* 0x000fc600078e0205 */
[----:B------:R0:W-:Y:S01]  /*13df0*/  STL [R1+0x8], R3 ;  /* 0x0000080301007387 */ /* 0x0001e20000100800 */
[----:B------:R-:W-:Y:S05]  /*13e00*/  BRA `(.L_x_5528) ;  /* 0x0000000000f87947 */ /* 0x000fea0003800000 */
.L_x_5527:
[----:B-1----:R-:W0:Y:S01]  /*13e10*/  LDC.64 R2, c[0x0][0xc90] ;  /* 0x00032400ff027b82 */ /* 0x002e220000000a00 */
[----:B------:R-:W-:Y:S01]  /*13e20*/  ULDC.64 UR6, c[0x0][0x208] ;  /* 0x0000820000067ab9 */ /* 0x000fe20000000a00 */
[----:B0-----:R-:W-:-:S05]  /*13e30*/  IMAD.WIDE R2, R13, 0x4, R2 ;  /* 0x000000040d027825 */ /* 0x001fca00078e0202 */
[----:B------:R0:W2:Y:S02]  /*13e40*/  LDG.E R7, desc[UR6][R2.64] ;  /* 0x0000000602077981 */ /* 0x0000a4000c1e1900 */
        /* <DEDUP_REMOVED lines=29> */
[----:B------:R-:W-:-:S04]  /*14020*/  VIADDMNMX R7, R10, UR5, R7, PT ;  /* 0x000000050a077c46 */ /* 0x000fc8000b800107 */
[-C--:B------:R-:W-:Y:S02]  /*14030*/  IABS R9, R7.reuse ;  /* 0x0000000700097213 */ /* 0x080fe40000000000 */
        /* <DEDUP_REMOVED lines=11> */
[----:B------:R-:W-:Y:S02]  /*140f0*/  LOP3.LUT R3, R5, R7, RZ, 0x3c, !PT ;  /* 0x0000000705037212 */ /* 0x000fe400078e3cff */
[----:B------:R-:W-:Y:S01]  /*14100*/  IADD3 R5, R8, 0x1000000, R5 ;  /* 0x0100000008057810 */ /* 0x000fe20007ffe005 */
        /* <DEDUP_REMOVED lines=10> */
[----:B------:R-:W-:Y:S01]  /*141b0*/  @!P1 LOP3.LUT R2, RZ, R7, RZ, 0x33, !PT ;  /* 0x00000007ff029212 */ /* 0x000fe200078e33ff */
[----:B------:R-:W-:-:S04]  /*141c0*/  IMAD.MOV R7, RZ, RZ, -R7 ;  /* 0x000000ffff077224 */ /* 0x000fc800078e0a07 */
[----:B------:R-:W-:-:S05]  /*141d0*/  IMAD R3, R2, R7, R5 ;  /* 0x0000000702037224 */ /* 0x000fca00078e0205 */
[----:B------:R1:W-:Y:S02]  /*141e0*/  STL [R1+0x8], R3 ;  /* 0x0000080301007387 */ /* 0x0003e40000100800 */
.L_x_5528:
[----:B01----:R-:W-:-:S05]  /*141f0*/  LOP3.LUT R3, RZ, R2, RZ, 0x33, !PT ;  /* 0x00000002ff037212 */ /* 0x003fca00078e33ff */
[----:B------:R-:W-:-:S05]  /*14200*/  IMAD.IADD R2, R4, 0x1, R3 ;  /* 0x0000000104027824 */ /* 0x000fca00078e0203 */
[----:B------:R1:W-:Y:S01]  /*14210*/  STL [R1+0x4], R2 ;  /* 0x0000040201007387 */ /* 0x0003e20000100800 */
[----:B------:R-:W-:Y:S05]  /*14220*/  BRA `(.L_x_5529) ;  /* 0x0000000000107947 */ /* 0x000fea0003800000 */
.L_x_5524:
[----:B------:R-:W-:Y:S01]  /*14230*/  IMAD.U32 R2, RZ, RZ, UR6 ;  /* 0x00000006ff027e24 */ /* 0x000fe2000f8e00ff */
[----:B------:R0:W-:Y:S04]  /*14240*/  STL [R1+0x4], RZ ;  /* 0x000004ff01007387 */ /* 0x0001e80000100800 */
[----:B------:R0:W-:Y:S04]  /*14250*/  STL [R1+0x8], RZ ;  /* 0x000008ff01007387 */ /* 0x0001e80000100800 */
[----:B------:R0:W-:Y:S02]  /*14260*/  STL [R1], R2 ;  /* 0x0000000201007387 */ /* 0x0001e40000100800 */
.L_x_5529:
        /* <DEDUP_REMOVED lines=10> */
.L_x_5522:
        /* <DEDUP_REMOVED lines=8> */
[----:B---3--:R-:W2:Y:S01]  /*14390*/  S2R R5, SR_TID.X ;  /* 0x0000000000057919 */ /* 0x008ea20000002100 */
        /* <DEDUP_REMOVED lines=9> */
[----:B0-----:R-:W-:-:S05]  /*14430*/  IMAD.SHL.U32 R0, R5, 0x8, RZ ;  /* 0x0000000805007824 */ /* 0x001fca00078e00ff */
[C---:B-1----:R-:W-:Y:S02]  /*14440*/  LOP3.LUT R2, R0.reuse, 0x1f8, RZ, 0xc0, !PT ;  /* 0x000001f800027812 */ /* 0x042fe400078ec0ff */
        /* <DEDUP_REMOVED lines=14> */
.L_x_5638:
        /* <DEDUP_REMOVED lines=52> */
[----:B------:R-:W-:Y:S01]  /*14870*/  IMAD.MOV.U32 R10, RZ, RZ, R9 ;  /* 0x000000ffff0a7224 */ /* 0x000fe200078e0009 */
[----:B------:R-:W-:Y:S06]  /*14880*/  @P2 BRA `(.L_x_5531) ;  /* 0x0000000000182947 */ /* 0x000fec0003800000 */
[----:B------:R-:W-:Y:S05]  /*14890*/  @!P1 BRA `(.L_x_5531) ;  /* 0x0000000000149947 */ /* 0x000fea0003800000 */
[----:B------:R-:W-:Y:S02]  /*148a0*/  ULDC.64 UR4, c[0x0][0x208] ;  /* 0x0000820000047ab9 */ /* 0x000fe40000000a00 */
[----:B------:R-:W2:Y:S04]  /*148b0*/  LDG.E R7, desc[UR4][R2.64] ;  /* 0x0000000402077981 */ /* 0x000ea8000c1e1900 */
[----:B------:R-:W2:Y:S02]  /*148c0*/  LDG.E R2, desc[UR4][R2.64+0x4] ;  /* 0x0000040402027981 */ /* 0x000ea4000c1e1900 */
[----:B--2---:R-:W-:-:S05]  /*148d0*/  IMAD.IADD R10, R2, 0x1, -R7 ;  /* 0x00000001020a7824 */ /* 0x004fca00078e0a07 */
[----:B------:R1:W-:Y:S02]  /*148e0*/  STL [R1+0x38], R10 ;  /* 0x0000380a01007387 */ /* 0x0003e40000100800 */
.L_x_5531:
[----:B------:R-:W0:Y:S01]  /*148f0*/  LDL.LU R3, [R1+0x8] ;  /* 0x0000080001037983 */ /* 0x000e220000300800 */
[----:B------:R-:W-:Y:S02]  /*14900*/  ULDC.64 UR4, c[0x0][0xa20] ;  /* 0x0002880000047ab9 */ /* 0x000fe40000000a00 */
[----:B------:R-:W-:-:S04]  /*14910*/  ISETP.NE.U32.AND P1, PT, RZ, UR4, PT ;  /* 0x00000004ff007c0c */ /* 0x000fc8000bf25070 */
[----:B------:R-:W-:Y:S02]  /*14920*/  ISETP.NE.AND.EX P1, PT, RZ, UR5, PT, P1 ;  /* 0x00000005ff007c0c */ /* 0x000fe4000bf25310 */
[C---:B0-----:R-:W-:Y:S02]  /*14930*/  LOP3.LUT R9, R3.reuse, 0xff000000, RZ, 0xc0, !PT ;  /* 0xff00000003097812 */ /* 0x041fe400078ec0ff */
        /* <DEDUP_REMOVED lines=14> */
.L_x_5532:
[----:B------:R-:W-:Y:S05]  /*14a20*/  @!P0 BRA `(.L_x_5533) ;  /* 0x0000000000108947 */ /* 0x000fea0003800000 */
[----:B------:R-:W-:Y:S02]  /*14a30*/  ULDC.64 UR4, c[0x0][0x208] ;  /* 0x0000820000047ab9 */ /* 0x000fe40000000a00 */
[----:B------:R-:W2:Y:S04]  /*14a40*/  LDG.E R6, desc[UR4][R4.64] ;  /* 0x0000000404067981 */ /* 0x000ea8000c1e1900 */
[----:B------:R-:W2:Y:S02]  /*14a50*/  LDG.E R4, desc[UR4][R4.64+0x4] ;  /* 0x0000040404047981 */ /* 0x000ea4000c1e1900 */
[----:B--2---:R-:W-:-:S07]  /*14a60*/  IMAD.IADD R6, R4, 0x1, -R6 ;  /* 0x0000000104067824 */ /* 0x004fce00078e0a06 */
.L_x_5533:
[----:B0-----:R-:W3:Y:S01]  /*14a70*/  LDL R2, [R1+0x4] ;  /* 0x0000040001027983 */ /* 0x001ee20000100800 */
[----:B-----5:R-:W-:Y:S01]  /*14a80*/  IMAD.IADD R6, R6, 0x1, -R0 ;  /* 0x0000000106067824 */ /* 0x020fe200078e0a00 */
[----:B------:R-:W-:Y:S01]  /*14a90*/  BSSY B0, `(.L_x_5534) ;  /* 0x000003c000007945 */ /* 0x000fe20003800000 */
[----:B------:R-:W0:Y:S01]  /*14aa0*/  LDC R0, c[0x0][0x448] ;  /* 0x00011200ff007b82 */ /* 0x000e220000000800 */
[----:B------:R-:W-:Y:S02]  /*14ab0*/  IMAD.MOV.U32 R4, RZ, RZ, RZ ;  /* 0x000000ffff047224 */ /* 0x000fe400078e00ff */
[----:B------:R-:W-:Y:S02]  /*14ac0*/  VIADD R5, R6, 0x6f ;  /* 0x0000006f06057836 */ /* 0x000fe40000000000 */
[----:B--2---:R-:W-:Y:S02]  /*14ad0*/  IMAD.MOV.U32 R7, RZ, RZ, RZ ;  /* 0x000000ffff077224 */ /* 0x004fe400078e00ff */
[----:B------:R-:W-:Y:S01]  /*14ae0*/  IMAD.HI R4, R5, -0x6db6db6d, R4 ;  /* 0x9249249305047827 */ /* 0x000fe200078e0204 */
[----:B0-----:R-:W-:-:S13]  /*14af0*/  ISETP.NE.AND P0, PT, R0, 0x1, PT ;  /* 0x000000010000780c */ /* 0x001fda0003f05270 */
[----:B------:R-:W0:Y:S08]  /*14b00*/  @P0 LDC R0, c[0x0][0x44c] ;  /* 0x00011300ff000b82 */ /* 0x000e300000000800 */
[----:B------:R-:W2:Y:S01]  /*14b10*/  @P0 LDC R3, c[0x0][0x450] ;  /* 0x00011400ff030b82 */ /* 0x000ea20000000800 */
[----:B---3--:R-:W-:-:S04]  /*14b20*/  IMAD.SHL.U32 R2, R2, 0x80, RZ ;  /* 0x0000008002027824 */ /* 0x008fc800078e00ff */
[----:B------:R-:W-:-:S04]  /*14b30*/  VIADD R2, R2, 0x7f ;  /* 0x0000007f02027836 */ /* 0x000fc80000000000 */
[----:B0-----:R-:W-:-:S05]  /*14b40*/  @P0 IMAD.HI.U32 R0, R2, R0, RZ ;  /* 0x0000000002000227 */ /* 0x001fca00078e00ff */
[----:B--2---:R-:W-:Y:S02]  /*14b50*/  @P0 SHF.R.U32.HI R2, RZ, R3, R0 ;  /* 0x00000003ff020219 */ /* 0x004fe40000011600 */
[----:B------:R-:W-:Y:S02]  /*14b60*/  IADD3 R3, R6, 0x70, -R10 ;  /* 0x0000007006037810 */ /* 0x000fe40007ffe80a */
[----:B------:R-:W-:Y:S02]  /*14b70*/  SHF.R.U32.HI R0, RZ, 0x1f, R4 ;  /* 0x0000001fff007819 */ /* 0x000fe40000011604 */
[----:B-1----:R-:W-:Y:S01]  /*14b80*/  LOP3.LUT R10, R9, 0xff, RZ, 0xc0, !PT ;  /* 0x000000ff090a7812 */ /* 0x002fe200078ec0ff */
[----:B------:R-:W-:Y:S01]  /*14b90*/  IMAD.IADD R3, R3, 0x1, R2 ;  /* 0x0000000103037824 */ /* 0x000fe200078e0202 */
[----:B------:R-:W-:Y:S01]  /*14ba0*/  LEA.HI.SX32 R0, R4, R0, 0x1a ;  /* 0x0000000004007211 */ /* 0x000fe200078fd2ff */
[----:B------:R-:W-:-:S04]  /*14bb0*/  IMAD.MOV.U32 R2, RZ, RZ, RZ ;  /* 0x000000ffff027224 */ /* 0x000fc800078e00ff */
[----:B------:R-:W-:-:S05]  /*14bc0*/  IMAD.HI R2, R3, -0x6db6db6d, R2 ;  /* 0x9249249303027827 */ /* 0x000fca00078e0202 */
[----:B------:R-:W-:-:S04]  /*14bd0*/  SHF.R.U32.HI R3, RZ, 0x1f, R2 ;  /* 0x0000001fff037819 */ /* 0x000fc80000011602 */
[----:B------:R-:W-:-:S04]  /*14be0*/  LEA.HI.SX32 R3, R2, R3, 0x1a ;  /* 0x0000000302037211 */ /* 0x000fc800078fd2ff */
[----:B------:R-:W-:Y:S02]  /*14bf0*/  VIMNMX R8, R0, R3, PT ;  /* 0x0000000300087248 */ /* 0x000fe40003fe0100 */
[----:B------:R-:W-:Y:S01]  /*14c00*/  SHF.R.U32.HI R0, RZ, 0x10, R9 ;  /* 0x00000010ff007819 */ /* 0x000fe20000011609 */
[----:B------:R-:W-:Y:S01]  /*14c10*/  IMAD.MOV.U32 R9, RZ, RZ, R7 ;  /* 0x000000ffff097224 */ /* 0x000fe200078e0007 */
[----:B------:R-:W-:Y:S01]  /*14c20*/  ISETP.GE.AND P1, PT, R8, 0x1, PT ;  /* 0x000000010800780c */ /* 0x000fe20003f26270 */
[----:B------:R0:W-:Y:S01]  /*14c30*/  STL [R1+0x30], R8 ;  /* 0x0000300801007387 */ /* 0x0001e20000100800 */
[----:B------:R-:W-:-:S03]  /*14c40*/  ISETP.NE.AND P0, PT, R0, RZ, PT ;  /* 0x000000ff0000720c */ /* 0x000fc60003f05270 */
[----:B------:R0:W-:Y:S04]  /*14c50*/  STL [R1+0x3c], R7 ;  /* 0x00003c0701007387 */ /* 0x0001e80000100800 */
[----:B------:R0:W-:Y:S06]  /*14c60*/  STL [R1+0x48], R10 ;  /* 0x0000480a01007387 */ /* 0x0001ec0000100800 */
[----:B------:R-:W1:Y:S01]  /*14c70*/  @!P0 LDC R0, c[0x0][0x9f0] ;  /* 0x00027c00ff008b82 */ /* 0x000e620000000800 */
[----:B------:R-:W-:Y:S05]  /*14c80*/  @!P1 BRA `(.L_x_5535) ;  /* 0x0000000000709947 */ /* 0x000fea0003800000 */
        /* <DEDUP_REMOVED lines=8> */
[----:B0-----:R-:W-:Y:S01]  /*14d10*/  IMAD.HI.U32 R7, R3, R5, R2 ;  /* 0x0000000503077227 */ /* 0x001fe200078e0002 */
        /* <DEDUP_REMOVED lines=19> */
.L_x_5535:
[----:B------:R-:W-:Y:S05]  /*14e50*/  BSYNC B0 ;  /* 0x0000000000007941 */ /* 0x000fea0003800000 */
.L_x_5534:
        /* <DEDUP_REMOVED lines=14> */
[----:B------:R-:W3:Y:S01]  /*14f40*/  LDC.64 R2, c[0x0][0xc60] ;  /* 0x00031800ff027b82 */ /* 0x000ee20000000a00 */
[----:B------:R-:W1:Y:S01]  /*14f50*/  FLO.U32 R0, UR4 ;  /* 0x0000000400007d00 */ /* 0x000e6200080e0000 */
[----:B------:R-:W-:Y:S01]  /*14f60*/  ULDC.64 UR6, c[0x0][0x208] ;  /* 0x0000820000067ab9 */ /* 0x000fe20000000a00 */
[----:B-1----:R-:W-:-:S06]  /*14f70*/  ISETP.EQ.U32.AND P0, PT, R0, R5, PT ;  /* 0x000000050000720c */ /* 0x002fcc0003f02070 */
[----:B------:R-:W3:Y:S07]  /*14f80*/  POPC R5, UR4 ;  /* 0x0000000400057d09 */ /* 0x000eee0008000000 */
[----:B---3--:R-:W3:Y:S01]  /*14f90*/  @P0 ATOMG.E.ADD.STRONG.GPU PT, R3, desc[UR6][R2.64], R5 ;  /* 0x00000005020309a8 */ /* 0x008ee200081ee1c6 */
[----:B------:R-:W1:Y:S02]  /*14fa0*/  S2R R4, SR_LTMASK ;  /* 0x0000000000047919 */ /* 0x000e640000003900 */
[----:B-1----:R-:W-:-:S04]  /*14fb0*/  LOP3.LUT R4, R4, UR4, RZ, 0xc0, !PT ;  /* 0x0000000404047c12 */ /* 0x002fc8000f8ec0ff */
[----:B0-----:R-:W0:Y:S01]  /*14fc0*/  POPC R7, R4 ;  /* 0x0000000400077309 */ /* 0x001e220000000000 */
[----:B---3--:R-:W0:Y:S02]  /*14fd0*/  SHFL.IDX PT, R0, R3, R0, 0x1f ;  /* 0x00001f0003007589 */ /* 0x008e2400000e0000 */
[----:B0-----:R-:W-:-:S05]  /*14fe0*/  IADD3 R0, R0, UR38, R7 ;  /* 0x0000002600007c10 */ /* 0x001fca000fffe007 */
[----:B------:R3:W-:Y:S01]  /*14ff0*/  STL [R1], R0 ;  /* 0x0000000001007387 */ /* 0x0007e20000100800 */
[----:B------:R-:W-:Y:S05]  /*15000*/  BRA `(.L_x_5538) ;  /* 0x0000004000ec7947 */ /* 0x000fea0003800000 */
.L_x_5537:
        /* <DEDUP_REMOVED lines=19> */
[----:B-12---:R-:W-:Y:S05]  /*15140*/  CALL.ABS.NOINC R2 ;  /* 0x0000000002007343 */ /* 0x006fea0003c00000 */
.L_x_5540:
[----:B------:R-:W-:Y:S05]  /*15150*/  BSYNC B6 ;  /* 0x0000000000067941 */ /* 0x000fea0003800000 */
.L_x_5539:
        /* <DEDUP_REMOVED lines=10> */
[----:B------:R-:W-:Y:S02]  /*15200*/  IMAD.U32 R5, RZ, RZ, UR7 ;  /* 0x00000007ff057e24 */ /* 0x000fe4000f8e00ff */
[----:B------:R-:W-:Y:S02]  /*15210*/  IMAD.U32 R6, RZ, RZ, UR8 ;  /* 0x00000008ff067e24 */ /* 0x000fe4000f8e00ff */
[----:B0-----:R-:W-:-:S02]  /*15220*/  IMAD.U32 R7, RZ, RZ, UR9 ;  /* 0x00000009ff077e24 */ /* 0x001fc4000f8e00ff */
[----:B------:R-:W-:Y:S02]  /*15230*/  IMAD.U32 R10, RZ, RZ, UR4 ;  /* 0x00000004ff0a7e24 */ /* 0x000fe4000f8e00ff */
[----:B------:R-:W-:Y:S02]  /*15240*/  IMAD.U32 R11, RZ, RZ, UR5 ;  /* 0x00000005ff0b7e24 */ /* 0x000fe4000f8e00ff */
[----:B------:R-:W-:Y:S02]  /*15250*/  IMAD.MOV.U32 R8, RZ, RZ, 0x70 ;  /* 0x00000070ff087424 */ /* 0x000fe400078e00ff */
[----:B------:R-:W-:Y:S02]  /*15260*/  IMAD.MOV.U32 R12, RZ, RZ, 0x1 ;  /* 0x00000001ff0c7424 */ /* 0x000fe400078e00ff */
[----:B-1----:R-:W-:-:S07]  /*15270*/  IMAD.MOV.U32 R13, RZ, RZ, RZ ;  /* 0x000000ffff0d7224 */ /* 0x002fce00078e00ff */
[----:B------:R-:W-:-:S07]  /*15280*/  LEPC R20, `(.L_x_5543) ;  /* 0x000000001014794e */ /* 0x000fce0000000000 */
[----:B--23--:R-:W-:Y:S05]  /*15290*/  CALL.ABS.NOINC R2 ;  /* 0x0000000002007343 */ /* 0x00cfea0003c00000 */
.L_x_5543:
        /* <DEDUP_REMOVED lines=16> */
.L_x_5542:
[----:B------:R-:W-:Y:S05]  /*153a0*/  BSYNC B6 ;  /* 0x0000000000067941 */ /* 0x000fea0003800000 */
.L_x_5541:
[----:B------:R-:W3:Y:S01]  /*153b0*/  LDL.LU R4, [R1+0x1c] ;  /* 0x00001c0001047983 */ /* 0x000ee20000300800 */
[----:B------:R-:W-:-:S03]  /*153c0*/  ULDC.64 UR4, c[0x0][0x9f8] ;  /* 0x00027e0000047ab9 */ /* 0x000fc60000000a00 */
[----:B0-----:R-:W4:Y:S01]  /*153d0*/  LDL R7, [R1+0x10] ;  /* 0x0000100001077983 */ /* 0x001f220000100800 */
        /* <DEDUP_REMOVED lines=22> */
.L_x_5654:
        /* <DEDUP_REMOVED lines=9> */
.L_x_5657:
[----:B------:R-:W-:Y:S05]  /*155d0*/  @!P6 BRA `(.L_x_5545) ;  /* 0x000000040024e947 */ /* 0x000fea0003800000 */
[----:B------:R-:W-:-:S04]  /*155e0*/  ISETP.NE.U32.AND P0, PT, R2, RZ, PT ;  /* 0x000000ff0200720c */ /* 0x000fc80003f05070 */
[----:B------:R-:W-:-:S13]  /*155f0*/  ISETP.NE.AND.EX P0, PT, R3, RZ, PT, P0 ;  /* 0x000000ff0300720c */ /* 0x000fda0003f05300 */
[----:B------:R-:W-:Y:S05]  /*15600*/  @!P0 BRA `(.L_x_5547) ;  /* 0x0000000000548947 */ /* 0x000fea0003800000 */
[----:B------:R-:W0:Y:S01]  /*15610*/  LDC R6, c[0x0][0x43c] ;  /* 0x00010f00ff067b82 */ /* 0x000e220000000800 */
[----:B--2---:R-:W-:Y:S01]  /*15620*/  IMAD.MOV.U32 R9, RZ, RZ, R0 ;  /* 0x000000ffff097224 */ /* 0x004fe200078e0000 */
        /* <DEDUP_REMOVED lines=19> */
.L_x_5547:
[----:B0-----:R-:W4:Y:S01]  /*15760*/  LDL R2, [R1+0x14] ;  /* 0x0000140001027983 */ /* 0x001f220000100800 */
[----:B---3--:R-:W-:Y:S01]  /*15770*/  IMAD R0, R19, 0x8, R18 ;  /* 0x0000000813007824 */ /* 0x008fe200078e0212 */
[----:B----4-:R-:W-:-:S04]  /*15780*/  SHF.L.U32 R2, R2, 0x1f, RZ ;  /* 0x0000001f02027819 */ /* 0x010fc800000006ff */
[----:B------:R-:W0:Y:S02]  /*15790*/  SYNCS.PHASECHK.TRANS64.TRYWAIT P0, [R0+URZ+0x36840], R2 ;  /* 0x03684002000075a7 */ /* 0x000e24000800017f */
[----:B0-----:R-:W-:Y:S05]  /*157a0*/  @!P0 BRA `(.L_x_5548) ;  /* 0x00000054007c8947 */ /* 0x001fea0003800000 */
.L_x_5658:
        /* <DEDUP_REMOVED lines=11> */
.L_x_5549:
        /* <DEDUP_REMOVED lines=13> */
[----:B------:R-:W-:Y:S01]  /*15930*/  UIADD3 UR9, UR9, 0x36830, URZ ;  /* 0x0003683009097890 */ /* 0x000fe2000fffe03f */
[----:B------:R-:W-:-:S05]  /*15940*/  P2R R0, PR, RZ, 0x1 ;  /* 0x00000001ff007803 */ /* 0x000fca0000000000 */
[----:B------:R0:W-:Y:S01]  /*15950*/  STL [R1+0x20], R0 ;  /* 0x0000200001007387 */ /* 0x0001e20000100800 */
[----:B------:R-:W-:Y:S02]  /*15960*/  UIADD3 UR14, UR8, 0x21400, URZ ;  /* 0x00021400080e7890 */ /* 0x000fe4000fffe03f */
[----:B------:R-:W-:Y:S02]  /*15970*/  UIADD3 UR15, UR8, 0x24c00, URZ ;  /* 0x00024c00080f7890 */ /* 0x000fe4000fffe03f */
[----:B------:R-:W-:-:S03]  /*15980*/  UIADD3 UR17, UR8, 0x28400, URZ ;  /* 0x0002840008117890 */ /* 0x000fc6000fffe03f */
[----:B------:R-:W-:Y:S01]  /*15990*/  UMOV UR8, UR14 ;  /* 0x0000000e00087c82 */ /* 0x000fe20008000000 */
        /* <DEDUP_REMOVED lines=10> */
[----:B------:R-:W-:Y:S02]  /*15a40*/  UMOV UR10, UR14 ;  /* 0x0000000e000a7c82 */ /* 0x000fe40008000000 */
[----:B------:R0:W-:Y:S02]  /*15a50*/  UTMALDG.4D [UR8], [UR4], desc[UR6] ;  /* 0x00000608040075b4 */ /* 0x0001e40008019000 */
[----:B0-----:R-:W-:Y:S01]  /*15a60*/  NOP ;  /* 0x0000000000007918 */ /* 0x001fe20000000000 */
.L_x_5545:
        /* <DEDUP_REMOVED lines=39> */
[----:B0-2---:R-:W-:Y:S05]  /*15ce0*/  CALL.ABS.NOINC R2 ;  /* 0x0000000002007343 */ /* 0x005fea0003c00000 */
.L_x_5551:
[----:B------:R-:W-:Y:S05]  /*15cf0*/  BSYNC B6 ;  /* 0x0000000000067941 */ /* 0x000fea0003800000 */
.L_x_5550:
[----:B0-----:R-:W3:Y:S01]  /*15d00*/  LDL.LU R0, [R1+0x44] ;  /* 0x0000440001007983 */ /* 0x001ee20000300800 */
[----:B------:R-:W-:Y:S01]  /*15d10*/  ULDC.64 UR4, c[0x0][0x2d8] ;  /* 0x0000b60000047ab9 */ /* 0x000fe20000000a00 */
[----:B------:R-:W0:Y:S01]  /*15d20*/  LDC R7, c[0x0][0x448] ;  /* 0x00011200ff077b82 */ /* 0x000e220000000800 */
[----:B------:R-:W-:Y:S01]  /*15d30*/  ULDC.64 UR6, c[0x0][0x280] ;  /* 0x0000a00000067ab9 */ /* 0x000fe20000000a00 */
[----:B------:R-:W4:Y:S04]  /*15d40*/  LDL.LU R5, [R1+0x34] ;  /* 0x0000340001057983 */ /* 0x000f280000300800 */
[----:B------:R-:W4:Y:S04]  /*15d50*/  LDL.LU.64 R2, [R1+0x50] ;  /* 0x0000500001027983 */ /* 0x000f280000300a00 */
[----:B------:R-:W3:Y:S04]  /*15d60*/  LDL.LU R4, [R1+0x2c] ;  /* 0x00002c0001047983 */ /* 0x000ee80000300800 */
[----:B--2---:R-:W2:Y:S01]  /*15d70*/  LDL R9, [R1+0x4] ;  /* 0x0000040001097983 */ /* 0x004ea20000100800 */
[----:B------:R-:W1:Y:S01]  /*15d80*/  S2R R10, SR_TID.X ;  /* 0x00000000000a7919 */ /* 0x000e620000002100 */
[----:B0-----:R-:W-:-:S13]  /*15d90*/  ISETP.NE.AND P0, PT, R7, 0x1, PT ;  /* 0x000000010700780c */ /* 0x001fda0003f05270 */
[----:B------:R-:W0:Y:S01]  /*15da0*/  @P0 LDC R6, c[0x0][0x450] ;  /* 0x00011400ff060b82 */ /* 0x000e220000000800 */
[----:B-1----:R-:W-:-:S05]  /*15db0*/  IMAD.SHL.U32 R10, R10, 0x8, RZ ;  /* 0x000000080a0a7824 */ /* 0x002fca00078e00ff */
[----:B------:R-:W-:-:S04]  /*15dc0*/  LOP3.LUT R10, R10, 0x38, RZ, 0xc0, !PT ;  /* 0x000000380a0a7812 */ /* 0x000fc800078ec0ff */
[C---:B------:R-:W-:Y:S02]  /*15dd0*/  LOP3.LUT R11, R10.reuse, 0x40, RZ, 0xfc, !PT ;  /* 0x000000400a0b7812 */ /* 0x040fe400078efcff */
        /* <DEDUP_REMOVED lines=10> */
[----:B------:R-:W3:Y:S02]  /*15e80*/  S2R R4, SR_TID.X ;  /* 0x0000000000047919 */ /* 0x000ee40000002100 */
[----:B------:R-:W-:Y:S01]  /*15e90*/  IMAD.IADD R3, R3, 0x1, R0 ;  /* 0x0000000103037824 */ /* 0x000fe200078e0200 */
[----:B-1----:R-:W-:-:S04]  /*15ea0*/  LOP3.LUT R5, R5, 0x7f, RZ, 0xc0, !PT ;  /* 0x0000007f05057812 */ /* 0x002fc800078ec0ff */
[----:B------:R-:W-:Y:S01]  /*15eb0*/  SHF.R.U32.HI R5, RZ, 0x3, R5 ;  /* 0x00000003ff057819 */ /* 0x000fe20000011605 */
[----:B---3--:R-:W-:-:S05]  /*15ec0*/  IMAD.SHL.U32 R4, R4, 0x10, RZ ;  /* 0x0000001004047824 */ /* 0x008fca00078e00ff */
[----:B------:R-:W-:Y:S02]  /*15ed0*/  LOP3.LUT R4, R5, 0x70, R4, 0xf8, !PT ;  /* 0x0000007005047812 */ /* 0x000fe400078ef804 */
[----:B------:R-:W1:Y:S03]  /*15ee0*/  @P0 LDC R5, c[0x0][0x44c] ;  /* 0x00011300ff050b82 */ /* 0x000e660000000800 */
[----:B--2---:R-:W-:-:S04]  /*15ef0*/  IMAD R0, R9, 0x80, R4 ;  /* 0x0000008009007824 */ /* 0x004fc800078e0204 */
        /* <DEDUP_REMOVED lines=9> */
[----:B------:R-:W-:Y:S01]  /*15f90*/  ULDC.64 UR4, c[0x0][0x2c8] ;  /* 0x0000b20000047ab9 */ /* 0x000fe20000000a00 */
[----:B------:R-:W0:Y:S02]  /*15fa0*/  S2R R5, SR_TID.X ;  /* 0x0000000000057919 */ /* 0x000e240000002100 */
        /* <DEDUP_REMOVED lines=10> */
[----:B------:R-:W-:Y:S01]  /*16050*/  ISETP.GE.AND P1, PT, R11, UR4, PT ;  /* 0x000000040b007c0c */ /* 0x000fe2000bf26270 */
[----:B0-----:R-:W-:-:S05]  /*16060*/  IMAD.SHL.U32 R8, R5, 0x8, RZ ;  /* 0x0000000805087824 */ /* 0x001fca00078e00ff */
[----:B------:R-:W-:-:S04]  /*16070*/  LOP3.LUT R8, R8, 0x38, RZ, 0xc0, !PT ;  /* 0x0000003808087812 */ /* 0x000fc800078ec0ff */
[----:B------:R-:W-:Y:S01]  /*16080*/  ISETP.GE.AND P2, PT, R8, UR4, PT ;  /* 0x0000000408007c0c */ /* 0x000fe2000bf46270 */
[----:B------:R-:W-:Y:S01]  /*16090*/  UMOV UR4, 0xffffffff ;  /* 0xffffffff00047882 */ /* 0x000fe20000000000 */
[----:B------:R-:W-:Y:S02]  /*160a0*/  LEA.HI.X R3, R2, UR7, R0, 0x1, P3 ;  /* 0x0000000702037c11 */ /* 0x000fe400098f0c00 */
[----:B-1----:R-:W-:Y:S09]  /*160b0*/  BRA.DIV UR4, `(.L_x_5552) ;  /* 0x0000004e044c7947 */ /* 0x002ff2000b800000 */
[----:B------:R-:W0:Y:S02]  /*160c0*/  S2R R6, SR_TID.X ;  /* 0x0000000000067919 */ /* 0x000e240000002100 */
[----:B0-----:R-:W-:-:S04]  /*160d0*/  LOP3.LUT R6, R6, 0x7f, RZ, 0xc0, !PT ;  /* 0x0000007f06067812 */ /* 0x001fc800078ec0ff */
[----:B------:R-:W-:Y:S02]  /*160e0*/  SHF.R.U32.HI R9, RZ, 0x3, R6 ;  /* 0x00000003ff097819 */ /* 0x000fe40000011606 */
[----:B------:R-:W2:Y:S04]  /*160f0*/  LDL.LU R6, [R1+0x4] ;  /* 0x0000040001067983 */ /* 0x000ea80000300800 */
[----:B------:R-:W3:Y:S01]  /*16100*/  LDL.LU R8, [R1+0x38] ;  /* 0x0000380001087983 */ /* 0x000ee20000300800 */
[----:B------:R-:W-:Y:S01]  /*16110*/  ULDC.64 UR4, c[0x0][0x208] ;  /* 0x0000820000047ab9 */ /* 0x000fe20000000a00 */
[----:B--2---:R-:W-:Y:S02]  /*16120*/  IMAD R2, R6, 0x80, R9 ;  /* 0x0000008006027824 */ /* 0x004fe400078e0209 */
[----:B------:R-:W0:Y:S01]  /*16130*/  S2R R6, SR_TID.X ;  /* 0x0000000000067919 */ /* 0x000e220000002100 */
[----:B---3--:R-:W-:-:S02]  /*16140*/  IMAD R0, R8, R7, RZ ;  /* 0x0000000708007224 */ /* 0x008fc400078e02ff */
[----:B------:R-:W1:Y:S01]  /*16150*/  SHFL.IDX PT, R7, R4, RZ, 0x181f ;  /* 0x00181fff04077589 */ /* 0x000e6200000e0000 */
[C---:B------:R-:W-:Y:S02]  /*16160*/  VIADD R5, R2.reuse, 0x10 ;  /* 0x0000001002057836 */ /* 0x040fe40000000000 */
[-C--:B------:R-:W-:Y:S01]  /*16170*/  ISETP.GE.AND P4, PT, R2, R0.reuse, PT ;  /* 0x000000000200720c */ /* 0x080fe20003f86270 */
[----:B------:R-:W-:Y:S02]  /*16180*/  SHFL.IDX PT, R9, R3, 0x1, 0x181f ;  /* 0x00381f0003097f89 */ /* 0x000fe400000e0000 */
[----:B------:R-:W-:Y:S02]  /*16190*/  ISETP.GE.AND P3, PT, R5, R0, PT ;  /* 0x000000000500720c */ /* 0x000fe40003f66270 */
[----:B------:R-:W-:Y:S01]  /*161a0*/  SHFL.IDX PT, R5, R4, 0x1, 0x181f ;  /* 0x00381f0004057f89 */ /* 0x000fe200000e0000 */
[----:B0-----:R-:W-:-:S03]  /*161b0*/  IMAD.SHL.U32 R11, R6, 0x8, RZ ;  /* 0x00000008060b7824 */ /* 0x001fc600078e00ff */
[----:B------:R-:W0:Y:S02]  /*161c0*/  SHFL.IDX PT, R6, R3, RZ, 0x181f ;  /* 0x00181fff03067589 */ /* 0x000e2400000e0000 */
[----:B------:R-:W-:-:S04]  /*161d0*/  LOP3.LUT R11, R11, 0x38, RZ, 0xc0, !PT ;  /* 0x000000380b0b7812 */ /* 0x000fc800078ec0ff */
[----:B-1----:R-:W-:-:S05]  /*161e0*/  @!P4 LEA R7, P5, R11, R7, 0x1 ;  /* 0x000000070b07c211 */ /* 0x002fca00078a08ff */
[----:B0-----:R-:W-:Y:S01]  /*161f0*/  @!P4 IMAD.X R6, RZ, RZ, R6, P5 ;  /* 0x000000ffff06c224 */ /* 0x001fe200028e0606 */
[----:B------:R-:W-:-:S04]  /*16200*/  @!P3 LEA R8, P5, R11, R5, 0x1 ;  /* 0x000000050b08b211 */ /* 0x000fc800078a08ff */
[----:B------:R-:W-:Y:S01]  /*16210*/  @!P4 LOP3.LUT R7, R7, R6, RZ, 0x3c, !PT ;  /* 0x000000060707c212 */ /* 0x000fe200078e3cff */
[----:B------:R-:W-:-:S03]  /*16220*/  @!P3 IMAD.X R5, RZ, RZ, R9, P5 ;  /* 0x000000ffff05b224 */ /* 0x000fc600028e0609 */
[----:B------:R-:W-:-:S04]  /*16230*/  @!P4 LOP3.LUT R6, R7, R6, RZ, 0x3c, !PT ;  /* 0x000000060706c212 */ /* 0x000fc800078e3cff */
[----:B------:R-:W-:-:S05]  /*16240*/  @!P4 LOP3.LUT R7, R7, R6, RZ, 0x3c, !PT ;  /* 0x000000060707c212 */ /* 0x000fca00078e3cff */
[----:B-----5:R-:W-:Y:S04]  /*16250*/  @!P4 LDGSTS.E.BYPASS.LTC128B.128 [R10+0x15400], desc[UR4][R6.64], !P2 ;  /* 0x15400000060acfae */ /* 0x020fe8000d101d44 */
[----:B------:R-:W-:Y:S04]  /*16260*/  @!P4 LDGSTS.E.BYPASS.LTC128B.128 [R10+0x19400], desc[UR4][R6.64+0x80], !P1 ;  /* 0x19400080060acfae */ /* 0x000fe8000c901d44 */
[----:B------:R0:W-:Y:S02]  /*16270*/  @!P4 LDGSTS.E.BYPASS.LTC128B.128 [R10+0x1d400], desc[UR4][R6.64+0x100], !P0 ;  /* 0x1d400100060acfae */ /* 0x0001e4000c101d44 */
[----:B0-----:R-:W-:-:S02]  /*16280*/  @!P3 IMAD.MOV.U32 R6, RZ, RZ, R8 ;  /* 0x000000ffff06b224 */ /* 0x001fc400078e0008 */
[----:B------:R-:W-:Y:S01]  /*16290*/  @!P3 IMAD.MOV.U32 R7, RZ, RZ, R5 ;  /* 0x000000ffff07b224 */ /* 0x000fe200078e0005 */
[----:B------:R-:W-:Y:S01]  /*162a0*/  SHFL.IDX PT, R8, R3, 0x2, 0x181f ;  /* 0x00581f0003087f89 */ /* 0x000fe200000e0000 */
[----:B------:R-:W-:-:S03]  /*162b0*/  VIADD R5, R2, 0x20 ;  /* 0x0000002002057836 */ /* 0x000fc60000000000 */
[----:B------:R-:W-:Y:S04]  /*162c0*/  @!P3 LDGSTS.E.BYPASS.LTC128B.128 [R10+0x15c00], desc[UR4][R6.64], !P2 ;  /* 0x15c00000060abfae */ /* 0x000fe8000d101d44 */
[----:B------:R-:W-:Y:S04]  /*162d0*/  @!P3 LDGSTS.E.BYPASS.LTC128B.128 [R10+0x19c00], desc[UR4][R6.64+0x80], !P1 ;  /* 0x19c00080060abfae */ /* 0x000fe8000c901d44 */
[----:B------:R0:W-:Y:S01]  /*162e0*/  @!P3 LDGSTS.E.BYPASS.LTC128B.128 [R10+0x1dc00], desc[UR4][R6.64+0x100], !P0 ;  /* 0x1dc00100060abfae */ /* 0x0001e2000c101d44 */
[----:B------:R-:W-:-:S03]  /*162f0*/  ISETP.GE.AND P3, PT, R5, R0, PT ;  /* 0x000000000500720c */ /* 0x000fc60003f66270 */
[----:B------:R-:W1:Y:S10]  /*16300*/  SHFL.IDX PT, R5, R4, 0x2, 0x181f ;  /* 0x00581f0004057f89 */ /* 0x000e7400000e0000 */
        /* <DEDUP_REMOVED lines=53> */
.L_x_5675:
        /* <DEDUP_REMOVED lines=16> */
.L_x_5554:
[----:B------:R-:W-:Y:S05]  /*16760*/  BSYNC B0 ;  /* 0x0000000000007941 */ /* 0x000fea0003800000 */
.L_x_5553:
[----:B------:R-:W-:Y:S01]  /*16770*/  NOP ;  /* 0x0000000000007918 */ /* 0x000fe20000000000 */
[----:B------:R-:W-:Y:S01]  /*16780*/  PLOP3.LUT P0, PT, PT, PT, PT, 0x80, 0x0 ;  /* 0x000000000000781c */ /* 0x000fe20003f0f070 */
[----:B0-----:R-:W-:-:S12]  /*16790*/  VIADD R6, R18, 0x36800 ;  /* 0x0003680012067836 */ /* 0x001fd80000000000 */
.L_x_5555:
        /* <DEDUP_REMOVED lines=18> */
.L_x_5676:
[----:B------:R-:W-:Y:S05]  /*168c0*/  BSYNC B0 ;  /* 0x0000000000007941 */ /* 0x000fea0003800000 */
.L_x_5556:
        /* <DEDUP_REMOVED lines=55> */
.L_x_5564:
[----:B------:R-:W-:Y:S01]  /*16c40*/  IMAD R3, R9, 0x8, R18 ;  /* 0x0000000809037824 */ /* 0x000fe200078e0212 */
[----:B------:R-:W-:Y:S01]  /*16c50*/  SHF.L.U32 R2, R13, 0x1f, RZ ;  /* 0x0000001f0d027819 */ /* 0x000fe200000006ff */
[----:B------:R-:W-:Y:S03]  /*16c60*/  BSSY B3, `(.L_x_5565) ;  /* 0x0000003000037945 */ /* 0x000fe60003800000 */
[----:B------:R-:W1:Y:S02]  /*16c70*/  SYNCS.PHASECHK.TRANS64.TRYWAIT P0, [R3+URZ+0x36840], R2 ;  /* 0x03684002030075a7 */ /* 0x000e64000800017f */
[----:B-1----:R-:W-:Y:S05]  /*16c80*/  @!P0 BRA `(.L_x_5566) ;  /* 0x0000004c00648947 */ /* 0x002fea0003800000 */
.L_x_5677:
[----:B------:R-:W-:Y:S05]  /*16c90*/  BSYNC B3 ;  /* 0x0000000000037941 */ /* 0x000fea0003800000 */
.L_x_5565:
        /* <DEDUP_REMOVED lines=12> */
.L_x_5568:
[----:B------:R-:W-:Y:S05]  /*16d60*/  BSYNC B3 ;  /* 0x0000000000037941 */ /* 0x000fea0003800000 */
.L_x_5567:
        /* <DEDUP_REMOVED lines=12> */
.L_x_5569:
        /* <DEDUP_REMOVED lines=16> */
.L_x_5570:
        /* <DEDUP_REMOVED lines=16> */
.L_x_5571:
        /* <DEDUP_REMOVED lines=16> */
.L_x_5678:
[----:B------:R-:W-:Y:S05]  /*17130*/  BSYNC B3 ;  /* 0x0000000000037941 */ /* 0x000fea0003800000 */
.L_x_5572:
        /* <DEDUP_REMOVED lines=12> */
.L_x_5575:
[----:B------:R-:W-:Y:S05]  /*17200*/  BSYNC B3 ;  /* 0x0000000000037941 */ /* 0x000fea0003800000 */
.L_x_5574:
        /* <DEDUP_REMOVED lines=13> */
.L_x_5576:
        /* <DEDUP_REMOVED lines=15> */
.L_x_5577:
        /* <DEDUP_REMOVED lines=15> */
.L_x_5578:
        /* <DEDUP_REMOVED lines=12> */
.L_x_5563:
[----:B------:R-:W-:Y:S05]  /*17580*/  BSYNC B1 ;  /* 0x0000000000017941 */ /* 0x000fea0003800000 */
.L_x_5562:
[----:B0-----:R-:W2:Y:S01]  /*17590*/  LDL.LU R0, [R1+0x40] ;  /* 0x0000400001007983 */ /* 0x001ea20000300800 */
[----:B------:R-:W-:-:S03]  /*175a0*/  IMAD.MOV.U32 R19, RZ, RZ, R9 ;  /* 0x000000ffff137224 */ /* 0x000fc600078e0009 */
[----:B------:R0:W-:Y:S02]  /*175b0*/  STL [R1+0x14], R13 ;  /* 0x0000140d01007387 */ /* 0x0001e40000100800 */
[----:B0-2---:R-:W-:-:S07]  /*175c0*/  VIADD R0, R0, 0xfffffffd ;  /* 0xfffffffd00007836 */ /* 0x005fce0000000000 */
.L_x_5561:
[----:B------:R-:W-:Y:S05]  /*175d0*/  BSYNC B2 ;  /* 0x0000000000027941 */ /* 0x000fea0003800000 */
.L_x_5560:
[----:B------:R-:W-:Y:S01]  /*175e0*/  VIADD R12, R12, 0xfffffffe ;  /* 0xfffffffe0c0c7836 */ /* 0x000fe20000000000 */
[----:B------:R-:W-:-:S04]  /*175f0*/  LOP3.LUT R4, RZ, R4, RZ, 0x33, !PT ;  /* 0x00000004ff047212 */ /* 0x000fc800078e33ff */
[----:B------:R-:W-:-:S13]  /*17600*/  ISETP.NE.AND P0, PT, R12, R4, PT ;  /* 0x000000040c00720c */ /* 0x000fda0003f05270 */
[----:B------:R-:W-:Y:S05]  /*17610*/  @!P0 BRA `(.L_x_5559) ;  /* 0x0000001400cc8947 */ /* 0x000fea0003800000 */
[----:B------:R-:W-:-:S07]  /*17620*/  IMAD.MOV.U32 R9, RZ, RZ, R17 ;  /* 0x000000ffff097224 */ /* 0x000fce00078e0011 */
.L_x_5613:
        /* <DEDUP_REMOVED lines=36> */
.L_x_5581:
[----:B------:R-:W-:Y:S01]  /*17870*/  IMAD R3, R4, 0x8, R18 ;  /* 0x0000000804037824 */ /* 0x000fe200078e0212 */
[----:B------:R-:W-:Y:S01]  /*17880*/  SHF.L.U32 R2, R5, 0x1f, RZ ;  /* 0x0000001f05027819 */ /* 0x000fe200000006ff */
[----:B------:R-:W-:Y:S03]  /*17890*/  BSSY B2, `(.L_x_5582) ;  /* 0x0000003000027945 */ /* 0x000fe60003800000 */
[----:B------:R-:W1:Y:S02]  /*178a0*/  SYNCS.PHASECHK.TRANS64.TRYWAIT P0, [R3+URZ+0x36840], R2 ;  /* 0x03684002030075a7 */ /* 0x000e64000800017f */
[----:B-1----:R-:W-:Y:S05]  /*178b0*/  @!P0 BRA `(.L_x_5583) ;  /* 0x0000004000808947 */ /* 0x002fea0003800000 */
.L_x_5679:
[----:B------:R-:W-:Y:S05]  /*178c0*/  BSYNC B2 ;  /* 0x0000000000027941 */ /* 0x000fea0003800000 */
.L_x_5582:
        /* <DEDUP_REMOVED lines=12> */
.L_x_5585:
[----:B------:R-:W-:Y:S05]  /*17990*/  BSYNC B2 ;  /* 0x0000000000027941 */ /* 0x000fea0003800000 */
.L_x_5584:
        /* <DEDUP_REMOVED lines=12> */
.L_x_5586:
        /* <DEDUP_REMOVED lines=16> */
.L_x_5587:
        /* <DEDUP_REMOVED lines=16> */
.L_x_5588:
        /* <DEDUP_REMOVED lines=16> */
.L_x_5680:
[----:B------:R-:W-:Y:S05]  /*17d60*/  BSYNC B2 ;  /* 0x0000000000027941 */ /* 0x000fea0003800000 */
.L_x_5589:
        /* <DEDUP_REMOVED lines=11> */
.L_x_5592:
[----:B------:R-:W-:Y:S05]  /*17e20*/  BSYNC B2 ;  /* 0x0000000000027941 */ /* 0x000fea0003800000 */
.L_x_5591:
        /* <DEDUP_REMOVED lines=12> */
.L_x_5593:
        /* <DEDUP_REMOVED lines=15> */
.L_x_5594:
        /* <DEDUP_REMOVED lines=15> */
.L_x_5595:
        /* <DEDUP_REMOVED lines=12> */
.L_x_5580:
[----:B------:R-:W-:Y:S05]  /*18190*/  BSYNC B1 ;  /* 0x0000000000017941 */ /* 0x000fea0003800000 */
.L_x_5579:
        /* <DEDUP_REMOVED lines=36> */
.L_x_5598:
[----:B------:R-:W-:Y:S01]  /*183e0*/  IMAD R2, R19, 0x8, R18 ;  /* 0x0000000813027824 */ /* 0x000fe200078e0212 */
[----:B------:R-:W-:Y:S01]  /*183f0*/  SHF.L.U32 R3, R12, 0x1f, RZ ;  /* 0x0000001f0c037819 */ /* 0x000fe200000006ff */
[----:B------:R-:W-:Y:S03]  /*18400*/  BSSY B2, `(.L_x_5599) ;  /* 0x0000003000027945 */ /* 0x000fe60003800000 */
[----:B------:R-:W2:Y:S02]  /*18410*/  SYNCS.PHASECHK.TRANS64.TRYWAIT P0, [R2+URZ+0x36840], R3 ;  /* 0x03684003020075a7 */ /* 0x000ea4000800017f */
[----:B--2---:R-:W-:Y:S05]  /*18420*/  @!P0 BRA `(.L_x_5600) ;  /* 0x0000003400cc8947 */ /* 0x004fea0003800000 */
.L_x_5681:
[----:B------:R-:W-:Y:S05]  /*18430*/  BSYNC B2 ;  /* 0x0000000000027941 */ /* 0x000fea0003800000 */
.L_x_5599:
        /* <DEDUP_REMOVED lines=12> */
.L_x_5602:
[----:B------:R-:W-:Y:S05]  /*18500*/  BSYNC B2 ;  /* 0x0000000000027941 */ /* 0x000fea0003800000 */
.L_x_5601:
        /* <DEDUP_REMOVED lines=13> */
.L_x_5603:
        /* <DEDUP_REMOVED lines=16> */
.L_x_5604:
        /* <DEDUP_REMOVED lines=16> */
.L_x_5605:
        /* <DEDUP_REMOVED lines=15> */
.L_x_5682:
[----:B------:R-:W-:Y:S05]  /*188d0*/  BSYNC B2 ;  /* 0x0000000000027941 */ /* 0x000fea0003800000 */
.L_x_5606:
        /* <DEDUP_REMOVED lines=11> */
.L_x_5609:
[----:B------:R-:W-:Y:S05]  /*18990*/  BSYNC B2 ;  /* 0x0000000000027941 */ /* 0x000fea0003800000 */
.L_x_5608:
        /* <DEDUP_REMOVED lines=12> */
.L_x_5610:
        /* <DEDUP_REMOVED lines=15> */
.L_x_5611:
        /* <DEDUP_REMOVED lines=15> */
.L_x_5612:
        /* <DEDUP_REMOVED lines=12> */
.L_x_5597:
[----:B------:R-:W-:Y:S05]  /*18d00*/  BSYNC B1 ;  /* 0x0000000000017941 */ /* 0x000fea0003800000 */
.L_x_5596:
[----:B------:R-:W2:Y:S01]  /*18d10*/  LDL R2, [R1+0x28] ;  /* 0x0000280001027983 */ /* 0x000ea20000100800 */
[----:B------:R-:W-:Y:S01]  /*18d20*/  VIADD R0, R0, 0xfffffffe ;  /* 0xfffffffe00007836 */ /* 0x000fe20000000000 */
[----:B--2---:R-:W-:-:S13]  /*18d30*/  ISETP.GT.AND P0, PT, R7, R2, PT ;  /* 0x000000020700720c */ /* 0x004fda0003f04270 */
[----:B------:R-:W-:Y:S05]  /*18d40*/  @P0 BRA `(.L_x_5613) ;  /* 0xffffffe800380947 */ /* 0x000fea000383ffff */
.L_x_5559:
[----:B------:R-:W-:Y:S05]  /*18d50*/  BSYNC B0 ;  /* 0x0000000000007941 */ /* 0x000fea0003800000 */
.L_x_5558:
        /* <DEDUP_REMOVED lines=19> */
.L_x_5615:
[----:B------:R-:W-:Y:S05]  /*18e90*/  BSYNC B0 ;  /* 0x0000000000007941 */ /* 0x000fea0003800000 */
.L_x_5614:
        /* <DEDUP_REMOVED lines=11> */
.L_x_5683:
[----:B------:R-:W-:Y:S05]  /*18f50*/  BSYNC B1 ;  /* 0x0000000000017941 */ /* 0x000fea0003800000 */
.L_x_5618:
        /* <DEDUP_REMOVED lines=9> */
.L_x_5621:
[----:B------:R-:W-:Y:S05]  /*18ff0*/  BSYNC B1 ;  /* 0x0000000000017941 */ /* 0x000fea0003800000 */
.L_x_5620:
        /* <DEDUP_REMOVED lines=12> */
.L_x_5622:
        /* <DEDUP_REMOVED lines=15> */
.L_x_5623:
        /* <DEDUP_REMOVED lines=15> */
.L_x_5624:
        /* <DEDUP_REMOVED lines=10> */
.L_x_5617:
[----:B------:R-:W-:Y:S05]  /*19340*/  BSYNC B0 ;  /* 0x0000000000007941 */ /* 0x000fea0003800000 */
.L_x_5616:
[----:B------:R-:W2:Y:S01]  /*19350*/  LDL.LU R4, [R1+0x14] ;  /* 0x0000140001047983 */ /* 0x000ea20000300800 */
[----:B------:R-:W-:-:S05]  /*19360*/  VIADD R19, R19, 0x1 ;  /* 0x0000000113137836 */ /* 0x000fca0000000000 */
[----:B------:R-:W-:-:S04]  /*19370*/  ISETP.NE.AND P0, PT, R19, 0x2, PT ;  /* 0x000000021300780c */ /* 0x000fc80003f05270 */
[----:B------:R-:W-:Y:S02]  /*19380*/  SEL R0, RZ, 0x1, P0 ;  /* 0x00000001ff007807 */ /* 0x000fe40000000000 */
[----:B------:R-:W-:Y:S02]  /*19390*/  SEL R19, R19, RZ, P0 ;  /* 0x000000ff13137207 */ /* 0x000fe40000000000 */
[----:B--2---:R-:W-:-:S05]  /*193a0*/  LOP3.LUT R4, R4, R0, RZ, 0x3c, !PT ;  /* 0x0000000004047212 */ /* 0x004fca00078e3cff */
[----:B------:R2:W-:Y:S02]  /*193b0*/  STL [R1+0x14], R4 ;  /* 0x0000140401007387 */ /* 0x0005e40000100800 */
.L_x_5538:
[----:B------:R-:W-:Y:S05]  /*193c0*/  BSYNC B7 ;  /* 0x0000000000077941 */ /* 0x000fea0003800000 */
.L_x_5536:
        /* <DEDUP_REMOVED lines=14> */
.L_x_5625:
[----:B------:R-:W0:Y:S01]  /*194b0*/  S2R R0, SR_TID.X ;  /* 0x0000000000007919 */ /* 0x000e220000002100 */
[----:B------:R-:W-:Y:S01]  /*194c0*/  UMOV UR4, 0xffffffff ;  /* 0xffffffff00047882 */ /* 0x000fe20000000000 */
[----:B0-----:R-:W-:-:S04]  /*194d0*/  LOP3.LUT R10, R0, 0x1f, RZ, 0xc0, !PT ;  /* 0x0000001f000a7812 */ /* 0x001fc800078ec0ff */
[----:B------:R-:W-:Y:S01]  /*194e0*/  ISETP.NE.AND P0, PT, R10, 0x1f, PT ;  /* 0x0000001f0a00780c */ /* 0x000fe20003f05270 */
[----:B------:R-:W-:-:S12]  /*194f0*/  BRA.DIV UR4, `(.L_x_5627) ;  /* 0x0000002604d47947 */ /* 0x000fd8000b800000 */
[----:B------:R-:W3:Y:S01]  /*19500*/  LDL.LU R3, [R1] ;  /* 0x0000000001037983 */ /* 0x000ee20000300800 */
[----:B------:R-:W-:-:S03]  /*19510*/  ULDC UR4, c[0x0][0xc3c] ;  /* 0x00030f0000047ab9 */ /* 0x000fc60000000800 */
[----:B-1----:R-:W4:Y:S01]  /*19520*/  LDL R8, [R1+0xc] ;  /* 0x00000c0001087983 */ /* 0x002f220000100800 */
[----:B------:R-:W-:Y:S01]  /*19530*/  ULDC.64 UR6, c[0x0][0x208] ;  /* 0x0000820000067ab9 */ /* 0x000fe20000000a00 */
[----:B----4-:R-:W-:Y:S02]  /*19540*/  IMAD.IADD R0, R8, 0x1, R10 ;  /* 0x0000000108007824 */ /* 0x010fe400078e020a */
[----:B---3--:R-:W-:-:S03]  /*19550*/  IMAD.MOV.U32 R8, RZ, RZ, R3 ;  /* 0x000000ffff087224 */ /* 0x008fc600078e0003 */
[----:B------:R-:W-:-:S13]  /*19560*/  ISETP.GE.OR P1, PT, R0, UR4, !P0 ;  /* 0x0000000400007c0c */ /* 0x000fda000c726670 */
[----:B------:R-:W0:Y:S08]  /*19570*/  @!P1 LDC.64 R2, c[0x0][0xc80] ;  /* 0x00032000ff029b82 */ /* 0x000e300000000a00 */
[----:B------:R-:W1:Y:S01]  /*19580*/  @!P1 LDC.64 R6, c[0x0][0xc78] ;  /* 0x00031e00ff069b82 */ /* 0x000e620000000a00 */
[----:B0-----:R-:W-:-:S05]  /*19590*/  @!P1 IMAD.WIDE R2, R0, 0x4, R2 ;  /* 0x0000000400029825 */ /* 0x001fca00078e0202 */
[----:B------:R1:W3:Y:S02]  /*195a0*/  @!P1 LDG.E R5, desc[UR6][R2.64] ;  /* 0x0000000602059981 */ /* 0x0002e4000c1e1900 */
[----:B-1----:R-:W-:-:S06]  /*195b0*/  @!P1 IMAD.WIDE R2, R0, 0x4, R6 ;  /* 0x0000000400029825 */ /* 0x002fcc00078e0206 */
[----:B------:R-:W4:Y:S01]  /*195c0*/  @!P1 LDG.E R2, desc[UR6][R2.64] ;  /* 0x0000000602029981 */ /* 0x000f22000c1e1900 */
[----:B------:R-:W-:Y:S02]  /*195d0*/  CS2R R6, SRZ ;  /* 0x0000000000067805 */ /* 0x000fe4000001ff00 */
[C---:B------:R-:W-:Y:S02]  /*195e0*/  ISETP.GE.U32.AND P2, PT, R10.reuse, 0x2, PT ;  /* 0x000000020a00780c */ /* 0x040fe40003f46070 */
[C---:B------:R-:W-:Y:S01]  /*195f0*/  ISETP.GE.U32.AND P3, PT, R10.reuse, 0x4, PT ;  /* 0x000000040a00780c */ /* 0x040fe20003f66070 */
[----:B--2---:R-:W-:Y:S01]  /*19600*/  SHFL.IDX PT, R4, R8, RZ, 0x1f ;  /* 0x00001fff08047589 */ /* 0x004fe200000e0000 */
[C---:B------:R-:W-:Y:S02]  /*19610*/  ISETP.GE.U32.AND P4, PT, R10.reuse, 0x8, PT ;  /* 0x000000080a00780c */ /* 0x040fe40003f86070 */
[----:B------:R-:W-:Y:S01]  /*19620*/  ISETP.GE.U32.AND P5, PT, R10, 0x10, PT ;  /* 0x000000100a00780c */ /* 0x000fe20003fa6070 */
[----:B------:R-:W-:Y:S01]  /*19630*/  SHFL.IDX PT, R0, R8, 0x1, 0x1f ;  /* 0x00201f0008007f89 */ /* 0x000fe200000e0000 */
[----:B---3--:R-:W-:-:S02]  /*19640*/  @!P1 IMAD.MOV.U32 R6, RZ, RZ, R5 ;  /* 0x000000ffff069224 */ /* 0x008fc400078e0005 */
[----:B----4-:R-:W-:Y:S01]  /*19650*/  @!P1 IMAD.MOV.U32 R7, RZ, RZ, R2 ;  /* 0x000000ffff079224 */ /* 0x010fe200078e0002 */
[----:B------:R-:W-:-:S03]  /*19660*/  ISETP.NE.AND P1, PT, R10, RZ, PT ;  /* 0x000000ff0a00720c */ /* 0x000fc60003f25270 */
[----:B------:R-:W-:-:S05]  /*19670*/  IMAD R2, R7, R6, RZ ;  /* 0x0000000607027224 */ /* 0x000fca00078e02ff */
[----:B------:R-:W0:Y:S02]  /*19680*/  SHFL.UP PT, R3, R2, 0x1, RZ ;  /* 0x0420000002037989 */ /* 0x000e2400000e00ff */
[----:B0-----:R-:W-:-:S05]  /*19690*/  SEL R5, R3, RZ, P1 ;  /* 0x000000ff03057207 */ /* 0x001fca0000800000 */
[----:B------:R-:W-:Y:S02]  /*196a0*/  IMAD.IADD R2, R2, 0x1, R5 ;  /* 0x0000000102027824 */ /* 0x000fe400078e0205 */
[----:B------:R-:W-:-:S03]  /*196b0*/  IMAD.MOV.U32 R5, RZ, RZ, RZ ;  /* 0x000000ffff057224 */ /* 0x000fc600078e00ff */
        /* <DEDUP_REMOVED lines=13> */
.L_x_5693:
[----:B------:R-:W-:Y:S02]  /*19790*/  ULDC UR4, c[0x0][0xc38] ;  /* 0x00030e0000047ab9 */ /* 0x000fe40000000800 */
[----:B------:R-:W-:-:S04]  /*197a0*/  IMAD.U32 R8, RZ, RZ, UR4 ;  /* 0x00000004ff087e24 */ /* 0x000fc8000f8e00ff */
[----:B-1----:R-:W-:-:S04]  /*197b0*/  IMAD R9, R9, R8, RZ ;  /* 0x0000000809097224 */ /* 0x002fc800078e02ff */
[----:B------:R-:W-:-:S05]  /*197c0*/  IMAD.IADD R0, R0, 0x1, R9 ;  /* 0x0000000100007824 */ /* 0x000fca00078e0209 */
[----:B------:R-:W-:-:S13]  /*197d0*/  ISETP.GT.AND P6, PT, R0, R4, PT ;  /* 0x000000040000720c */ /* 0x000fda0003fc4270 */
[----:B------:R-:W-:Y:S05]  /*197e0*/  @P6 BRA `(.L_x_5628) ;  /* 0x0000000000b06947 */ /* 0x000fea0003800000 */
.L_x_5631:
        /* <DEDUP_REMOVED lines=38> */
.L_x_5701:
[----:B------:R-:W-:Y:S02]  /*19a50*/  ULDC UR4, c[0x0][0xc38] ;  /* 0x00030e0000047ab9 */ /* 0x000fe40000000800 */
[----:B------:R-:W-:-:S04]  /*19a60*/  IMAD.U32 R8, RZ, RZ, UR4 ;  /* 0x00000004ff087e24 */ /* 0x000fc8000f8e00ff */
[----:B-1----:R-:W-:-:S04]  /*19a70*/  IMAD R9, R9, R8, RZ ;  /* 0x0000000809097224 */ /* 0x002fc800078e02ff */
[----:B------:R-:W-:-:S05]  /*19a80*/  IMAD.IADD R0, R9, 0x1, R0 ;  /* 0x0000000109007824 */ /* 0x000fca00078e0200 */
[----:B------:R-:W-:-:S13]  /*19a90*/  ISETP.GT.AND P6, PT, R0, R4, PT ;  /* 0x000000040000720c */ /* 0x000fda0003fc4270 */
[----:B------:R-:W-:Y:S05]  /*19aa0*/  @!P6 BRA `(.L_x_5631) ;  /* 0xfffffffc0050e947 */ /* 0x000fea000383ffff */
.L_x_5628:
        /* <DEDUP_REMOVED lines=12> */
.L_x_5706:
[----:B------:R-:W-:-:S13]  /*19b70*/  ISETP.NE.AND P0, PT, R3, RZ, PT ;  /* 0x000000ff0300720c */ /* 0x000fda0003f05270 */
[----:B------:R-:W-:Y:S05]  /*19b80*/  @!P0 BRA `(.L_x_5633) ;  /* 0x0000000000148947 */ /* 0x000fea0003800000 */
[----:B------:R-:W-:Y:S01]  /*19b90*/  UMOV UR4, 0xffffffff ;  /* 0xffffffff00047882 */ /* 0x000fe20000000000 */
[----:B---3--:R-:W-:Y:S02]  /*19ba0*/  VIADD R10, R10, 0xffffffff ;  /* 0xffffffff0a0a7836 */ /* 0x008fe40000000000 */
[----:B------:R-:W-:Y:S05]  /*19bb0*/  BRA.DIV UR4, `(.L_x_5634) ;  /* 0x0000002a04c47947 */ /* 0x000fea000b800000 */
[----:B0-----:R0:W1:Y:S02]  /*19bc0*/  SHFL.IDX PT, R2, R2, R10, 0x1f ;  /* 0x00001f0a02027589 */ /* 0x00106400000e0000 */
.L_x_5709:
[----:B-1----:R-:W-:-:S07]  /*19bd0*/  IMAD.MOV.U32 R5, RZ, RZ, R2 ;  /* 0x000000ffff057224 */ /* 0x002fce00078e0002 */
.L_x_5633:
        /* <DEDUP_REMOVED lines=31> */
[----:B---3--:R-:W-:Y:S02]  /*19dd0*/  IMAD R6, R2, R5, RZ ;  /* 0x0000000502067224 */ /* 0x008fe400078e02ff */
        /* <DEDUP_REMOVED lines=30> */
.L_x_5635:
[----:B------:R-:W2:Y:S01]  /*19fc0*/  LDL R5, [R1+0xc] ;  /* 0x00000c0001057983 */ /* 0x000ea20000100800 */
[----:B0-----:R-:W2:Y:S01]  /*19fd0*/  LDC.64 R2, c[0x0][0xc90] ;  /* 0x00032400ff027b82 */ /* 0x001ea20000000a00 */
[----:B------:R-:W-:Y:S01]  /*19fe0*/  ULDC.64 UR4, c[0x0][0x208] ;  /* 0x0000820000047ab9 */ /* 0x000fe20000000a00 */
[----:B--2---:R-:W-:-:S05]  /*19ff0*/  IMAD.WIDE R2, R5, 0x4, R2 ;  /* 0x0000000405027825 */ /* 0x004fca00078e0202 */
[----:B---3--:R-:W2:Y:S02]  /*1a000*/  LDG.E R6, desc[UR4][R2.64] ;  /* 0x0000000402067981 */ /* 0x008ea4000c1e1900 */
        /* <DEDUP_REMOVED lines=59> */
.L_x_5636:
[----:B0-----:R-:W-:-:S05]  /*1a3c0*/  LOP3.LUT R3, RZ, R4, RZ, 0x33, !PT ;  /* 0x00000004ff037212 */ /* 0x001fca00078e33ff */
[----:B------:R-:W-:-:S05]  /*1a3d0*/  IMAD.IADD R0, R0, 0x1, R3 ;  /* 0x0000000100007824 */ /* 0x000fca00078e0203 */
[----:B------:R2:W-:Y:S01]  /*1a3e0*/  STL [R1+0x4], R0 ;  /* 0x0000040001007387 */ /* 0x0005e20000100800 */
[----:B------:R-:W-:Y:S05]  /*1a3f0*/  BRA `(.L_x_5637) ;  /* 0x0000000000287947 */ /* 0x000fea0003800000 */
.L_x_5629:
        /* <DEDUP_REMOVED lines=10> */
.L_x_5637:
[----:B0-----:R-:W3:Y:S04]  /*1a4a0*/  LDL R3, [R1+0x8] ;  /* 0x0000080001037983 */ /* 0x001ee80000100800 */
[----:B-1----:R-:W4:Y:S04]  /*1a4b0*/  LDL R2, [R1+0xc] ;  /* 0x00000c0001027983 */ /* 0x002f280000100800 */
[----:B------:R-:W5:Y:S04]  /*1a4c0*/  LDL R4, [R1] ;  /* 0x0000000001047983 */ /* 0x000f680000100800 */
[----:B------:R-:W5:Y:S01]  /*1a4d0*/  LDL R5, [R1+0x4] ;  /* 0x0000040001057983 */ /* 0x000f620000100800 */
[----:B------:R-:W-:Y:S05]  /*1a4e0*/  WARPSYNC.ALL ;  /* 0x0000000000007948 */ /* 0x000fea0003800000 */
[----:B--2---:R-:W0:Y:S02]  /*1a4f0*/  S2R R0, SR_TID.X ;  /* 0x0000000000007919 */ /* 0x004e240000002100 */
        /* <DEDUP_REMOVED lines=10> */
.L_x_5626:
[----:B------:R-:W2:Y:S01]  /*1a5a0*/  LDL R0, [R1+0xc] ;  /* 0x00000c0001007983 */ /* 0x000ea20000100800 */
[----:B------:R-:W-:Y:S02]  /*1a5b0*/  ULDC UR4, c[0x0][0xc3c] ;  /* 0x00030f0000047ab9 */ /* 0x000fe40000000800 */
[----:B--2---:R-:W-:-:S13]  /*1a5c0*/  ISETP.GE.AND P0, PT, R0, UR4, PT ;  /* 0x0000000400007c0c */ /* 0x004fda000bf06270 */
[----:B------:R-:W-:Y:S05]  /*1a5d0*/  @!P0 BRA `(.L_x_5638) ;  /* 0xffffff9c00d48947 */ /* 0x000fea000383ffff */
[----:B------:R-:W-:Y:S05]  /*1a5e0*/  BSYNC B8 ;  /* 0x0000000000087941 */ /* 0x000fea0003800000 */
.L_x_5530:
[----:B0-----:R-:W2:Y:S01]  /*1a5f0*/  LDL.LU R0, [R1+0x58] ;  /* 0x0000580001007983 */ /* 0x001ea20000300800 */
[----:B------:R-:W-:Y:S01]  /*1a600*/  BSSY B0, `(.L_x_5639) ;  /* 0x000000b000007945 */ /* 0x000fe20003800000 */
[----:B-1-3--:R-:W0:Y:S01]  /*1a610*/  S2R R5, SR_CgaCtaId ;  /* 0x0000000000057919 */ /* 0x00ae220000008800 */
        /* <DEDUP_REMOVED lines=9> */
.L_x_5710:
[----:B------:R-:W-:Y:S05]  /*1a6b0*/  BSYNC B0 ;  /* 0x0000000000007941 */ /* 0x000fea0003800000 */
.L_x_5639:
[----:B------:R-:W-:-:S03]  /*1a6c0*/  UMOV UR4, 0xffffffff ;  /* 0xffffffff00047882 */ /* 0x000fc60000000000 */
[----:B------:R-:W-:Y:S05]  /*1a6d0*/  BRA.DIV UR4, `(.L_x_5641) ;  /* 0x00000022043c7947 */ /* 0x000fea000b800000 */
[----:B------:R-:W1:Y:S02]  /*1a6e0*/  S2R R2, SR_TID.X ;  /* 0x0000000000027919 */ /* 0x000e640000002100 */
[----:B-1----:R-:W-:-:S04]  /*1a6f0*/  SHF.R.U32.HI R2, RZ, 0x5, R2 ;  /* 0x00000005ff027819 */ /* 0x002fc80000011602 */
[----:B------:R-:W-:-:S05]  /*1a700*/  LOP3.LUT R2, R2, 0x3, RZ, 0xc0, !PT ;  /* 0x0000000302027812 */ /* 0x000fca00078ec0ff */
[----:B------:R1:W2:Y:S02]  /*1a710*/  SHFL.IDX PT, R14, R2, RZ, 0x1f ;  /* 0x00001fff020e7589 */ /* 0x0002a400000e0000 */
.L_x_5713:
[----:B--2---:R-:W-:Y:S01]  /*1a720*/  ISETP.NE.AND P0, PT, R14, RZ, PT ;  /* 0x000000ff0e00720c */ /* 0x004fe20003f05270 */
[----:B------:R-:W-:-:S12]  /*1a730*/  BSSY B0, `(.L_x_5642) ;  /* 0x0000027000007945 */ /* 0x000fd80003800000 */
[----:B------:R-:W-:Y:S05]  /*1a740*/  @P0 BRA `(.L_x_5643) ;  /* 0x0000000000940947 */ /* 0x000fea0003800000 */
[----:B------:R-:W-:-:S03]  /*1a750*/  UMOV UR4, 0xffffffff ;  /* 0xffffffff00047882 */ /* 0x000fc60000000000 */
[----:B------:R-:W-:Y:S05]  /*1a760*/  BRA.DIV UR4, `(.L_x_5644) ;  /* 0x00000022044c7947 */ /* 0x000fea000b800000 */
[----:B------:R-:W-:-:S13]  /*1a770*/  ELECT P6, URZ, PT ;  /* 0x00000000003f782f */ /* 0x000fda00038c0000 */
.L_x_5716:
        /* <DEDUP_REMOVED lines=8> */
.L_x_5645:
        /* <DEDUP_REMOVED lines=13> */
.L_x_5717:
[----:B------:R-:W1:Y:S02]  /*1a8d0*/  SYNCS.PHASECHK.TRANS64.TRYWAIT P0, [R7+URZ], R2 ;  /* 0x00000002070075a7 */ /* 0x000e64000800017f */
[----:B-1----:R-:W-:Y:S05]  /*1a8e0*/  @!P0 BRA `(.L_x_5647) ;  /* 0x0000002000208947 */ /* 0x002fea0003800000 */
.L_x_5718:
[----:B------:R-:W-:Y:S05]  /*1a8f0*/  @!P2 BRA `(.L_x_5648) ;  /* 0x000000000004a947 */ /* 0x000fea0003800000 */
[----:B------:R-:W-:Y:S01]  /*1a900*/  BPT.TRAP 0x1 ;  /* 0x000000040000795c */ /* 0x000fe20000300000 */
.L_x_5648:
[----:B------:R-:W-:-:S04]  /*1a910*/  VIADD R0, R0, 0x36860 ;  /* 0x0003686000007836 */ /* 0x000fc80000000000 */
[----:B------:R-:W-:-:S04]  /*1a920*/  IMAD R4, R19, 0x8, R0 ;  /* 0x0000000813047824 */ /* 0x000fc800078e0200 */
[----:B------:R-:W2:Y:S02]  /*1a930*/  SYNCS.PHASECHK.TRANS64.TRYWAIT P0, [R4+URZ], R5 ;  /* 0x00000005040075a7 */ /* 0x000ea4000800017f */
[----:B--2---:R-:W-:Y:S05]  /*1a940*/  @!P0 BRA `(.L_x_5649) ;  /* 0x00000020001c8947 */ /* 0x004fea0003800000 */
.L_x_5719:
[----:B------:R-:W-:-:S07]  /*1a950*/  IMAD R3, R3, 0x8, R0 ;  /* 0x0000000803037824 */ /* 0x000fce00078e0200 */
.L_x_5650:
[----:B---3--:R3:W4:Y:S02]  /*1a960*/  SYNCS.PHASECHK.TRANS64.TRYWAIT P0, [R3+URZ], R2 ;  /* 0x00000002030075a7 */ /* 0x008724000800017f */
[----:B----4-:R-:W-:Y:S05]  /*1a970*/  @!P0 NANOSLEEP.SYNCS 0x989680 ;  /* 0x009896800000895d */ /* 0x010fea0003900000 */
[----:B------:R-:W4:Y:S02]  /*1a980*/  @!P0 SYNCS.PHASECHK.TRANS64 P0, [R3+URZ], R2 ;  /* 0x00000002030085a7 */ /* 0x000f24000800007f */
[----:B----4-:R-:W-:Y:S05]  /*1a990*/  @!P0 BRA `(.L_x_5650) ;  /* 0xfffffffc00f08947 */ /* 0x010fea000383ffff */
.L_x_5643:
[----:B------:R-:W-:Y:S05]  /*1a9a0*/  BSYNC B0 ;  /* 0x0000000000007941 */ /* 0x000fea0003800000 */
.L_x_5642:
[----:B------:R-:W-:Y:S05]  /*1a9b0*/  EXIT ;  /* 0x000000000000794d */ /* 0x000fea0003800000 */
.L_x_5469:
[----:B0-----:R-:W-:-:S04]  /*1a9c0*/  IMAD.U32 R3, RZ, RZ, UR39 ;  /* 0x00000027ff037e24 */ /* 0x001fc8000f8e00ff */
[----:B------:R0:W1:Y:S03]  /*1a9d0*/  SYNCS.PHASECHK.TRANS64.TRYWAIT P1, [R3+URZ+0x36800], R0 ;  /* 0x03680000030075a7 */ /* 0x000066000802017f */
[----:B-1----:R-:W-:Y:S05]  /*1a9e0*/  @!P1 NANOSLEEP.SYNCS 0x989680 ;  /* 0x009896800000995d */ /* 0x002fea0003900000 */
[----:B------:R-:W1:Y:S02]  /*1a9f0*/  @!P1 SYNCS.PHASECHK.TRANS64 P1, [R3+URZ+0x36800], R0 ;  /* 0x03680000030095a7 */ /* 0x000e64000802007f */
[----:B-1----:R-:W-:Y:S05]  /*1aa00*/  @!P1 BRA `(.L_x_5469) ;  /* 0xfffffffc00ec9947 */ /* 0x002fea000383ffff */
[----:B------:R-:W-:Y:S05]  /*1aa10*/  BRA `(.L_x_5651) ;  /* 0xfffffe7400e87947 */ /* 0x000fea000383ffff */
.L_x_5473:
[----:B-1----:R1:W2:Y:S02]  /*1aa20*/  SYNCS.PHASECHK.TRANS64.TRYWAIT P2, [R0+URZ+0x36830], R3 ;  /* 0x03683003000075a7 */ /* 0x0022a4000804017f */
[----:B--2---:R-:W-:Y:S05]  /*1aa30*/  @!P2 NANOSLEEP.SYNCS 0x989680 ;  /* 0x009896800000a95d */ /* 0x004fea0003900000 */
[----:B------:R-:W2:Y:S02]  /*1aa40*/  @!P2 SYNCS.PHASECHK.TRANS64 P2, [R0+URZ+0x36830], R3 ;  /* 0x036830030000a5a7 */ /* 0x000ea4000804007f */
[----:B--2---:R-:W-:Y:S05]  /*1aa50*/  @!P2 BRA `(.L_x_5473) ;  /* 0xfffffffc00f0a947 */ /* 0x004fea000383ffff */
[----:B------:R-:W-:Y:S05]  /*1aa60*/  BRA `(.L_x_5472) ;  /* 0xfffffe78000c7947 */ /* 0x000fea000383ffff */
.L_x_5478:
[----:B-1----:R-:W-:-:S04]  /*1aa70*/  IMAD.U32 R4, RZ, RZ, UR38 ;  /* 0x00000026ff047e24 */ /* 0x002fc8000f8e00ff */
[----:B------:R1:W2:Y:S03]  /*1aa80*/  SYNCS.PHASECHK.TRANS64.TRYWAIT P3, [R4+URZ+0x36830], R3 ;  /* 0x03683003040075a7 */ /* 0x0002a6000806017f */
[----:B--2---:R-:W-:Y:S05]  /*1aa90*/  @!P3 NANOSLEEP.SYNCS 0x989680 ;  /* 0x009896800000b95d */ /* 0x004fea0003900000 */
[----:B------:R-:W2:Y:S02]  /*1aaa0*/  @!P3 SYNCS.PHASECHK.TRANS64 P3, [R4+URZ+0x36830], R3 ;  /* 0x036830030400b5a7 */ /* 0x000ea4000806007f */
[----:B--2---:R-:W-:Y:S05]  /*1aab0*/  @!P3 BRA `(.L_x_5478) ;  /* 0xfffffffc00ecb947 */ /* 0x004fea000383ffff */
[----:B------:R-:W-:Y:S05]  /*1aac0*/  BRA `(.L_x_5477) ;  /* 0xfffffeb400b87947 */ /* 0x000fea000383ffff */
.L_x_5482:
[----:B-1----:R-:W-:-:S04]  /*1aad0*/  IMAD.U32 R2, RZ, RZ, UR10 ;  /* 0x0000000aff027e24 */ /* 0x002fc8000f8e00ff */
[----:B------:R1:W2:Y:S03]  /*1aae0*/  SYNCS.PHASECHK.TRANS64.TRYWAIT P3, [R2+URZ+0x36850], R0 ;  /* 0x03685000020075a7 */ /* 0x0002a6000806017f */
[----:B--2---:R-:W-:Y:S05]  /*1aaf0*/  @!P3 NANOSLEEP.SYNCS 0x989680 ;  /* 0x009896800000b95d */ /* 0x004fea0003900000 */
[----:B------:R-:W2:Y:S02]  /*1ab00*/  @!P3 SYNCS.PHASECHK.TRANS64 P3, [R2+URZ+0x36850], R0 ;  /* 0x036850000200b5a7 */ /* 0x000ea4000806007f */
[----:B--2---:R-:W-:Y:S05]  /*1ab10*/  @!P3 BRA `(.L_x_5482) ;  /* 0xfffffffc00ecb947 */ /* 0x004fea000383ffff */
[----:B------:R-:W-:Y:S05]  /*1ab20*/  BRA `(.L_x_5481) ;  /* 0xfffffedc00607947 */ /* 0x000fea000383ffff */
.L_x_5488:
[----:B-1----:R-:W-:-:S04]  /*1ab30*/  IMAD.U32 R4, RZ, RZ, UR6 ;  /* 0x00000006ff047e24 */ /* 0x002fc8000f8e00ff */
[----:B------:R1:W2:Y:S03]  /*1ab40*/  SYNCS.PHASECHK.TRANS64.TRYWAIT P2, [R4+URZ+0x36830], R3 ;  /* 0x03683003040075a7 */ /* 0x0002a6000804017f */
[----:B--2---:R-:W-:Y:S05]  /*1ab50*/  @!P2 NANOSLEEP.SYNCS 0x989680 ;  /* 0x009896800000a95d */ /* 0x004fea0003900000 */
[----:B------:R-:W2:Y:S02]  /*1ab60*/  @!P2 SYNCS.PHASECHK.TRANS64 P2, [R4+URZ+0x36830], R3 ;  /* 0x036830030400a5a7 */ /* 0x000ea4000804007f */
[----:B--2---:R-:W-:Y:S05]  /*1ab70*/  @!P2 BRA `(.L_x_5488) ;  /* 0xfffffffc00eca947 */ /* 0x004fea000383ffff */
[----:B------:R-:W-:Y:S05]  /*1ab80*/  BRA `(.L_x_5487) ;  /* 0xfffffef800e07947 */ /* 0x000fea000383ffff */
.L_x_5492:
[----:B-1----:R-:W-:-:S04]  /*1ab90*/  IMAD.U32 R2, RZ, RZ, UR10 ;  /* 0x0000000aff027e24 */ /* 0x002fc8000f8e00ff */
[----:B------:R1:W2:Y:S03]  /*1aba0*/  SYNCS.PHASECHK.TRANS64.TRYWAIT P2, [R2+URZ+0x36850], R0 ;  /* 0x03685000020075a7 */ /* 0x0002a6000804017f */
[----:B--2---:R-:W-:Y:S05]  /*1abb0*/  @!P2 NANOSLEEP.SYNCS 0x989680 ;  /* 0x009896800000a95d */ /* 0x004fea0003900000 */
[----:B------:R-:W2:Y:S02]  /*1abc0*/  @!P2 SYNCS.PHASECHK.TRANS64 P2, [R2+URZ+0x36850], R0 ;  /* 0x036850000200a5a7 */ /* 0x000ea4000804007f */
[----:B--2---:R-:W-:Y:S05]  /*1abd0*/  @!P2 BRA `(.L_x_5492) ;  /* 0xfffffffc00eca947 */ /* 0x004fea000383ffff */
[----:B------:R-:W-:Y:S05]  /*1abe0*/  BRA `(.L_x_5491) ;  /* 0xffffff2000a07947 */ /* 0x000fea000383ffff */
.L_x_5497:
[----:B-1----:R-:W-:-:S04]  /*1abf0*/  IMAD.U32 R7, RZ, RZ, UR5 ;  /* 0x00000005ff077e24 */ /* 0x002fc8000f8e00ff */
[----:B------:R1:W2:Y:S03]  /*1ac00*/  SYNCS.PHASECHK.TRANS64.TRYWAIT P0, [R7+URZ+0x36850], R0 ;  /* 0x03685000070075a7 */ /* 0x0002a6000800017f */
[----:B--2---:R-:W-:Y:S05]  /*1ac10*/  @!P0 NANOSLEEP.SYNCS 0x989680 ;  /* 0x009896800000895d */ /* 0x004fea0003900000 */
[----:B------:R-:W2:Y:S02]  /*1ac20*/  @!P0 SYNCS.PHASECHK.TRANS64 P0, [R7+URZ+0x36850], R0 ;  /* 0x03685000070085a7 */ /* 0x000ea4000800007f */
[----:B--2---:R-:W-:Y:S05]  /*1ac30*/  @!P0 BRA `(.L_x_5497) ;  /* 0xfffffffc00ec8947 */ /* 0x004fea000383ffff */
[----:B------:R-:W-:Y:S05]  /*1ac40*/  BRA `(.L_x_5496) ;  /* 0xffffff3c00547947 */ /* 0x000fea000383ffff */
.L_x_5544:
        /* <DEDUP_REMOVED lines=11> */
.L_x_5653:
[----:B------:R-:W-:Y:S05]  /*1ad00*/  BSYNC B0 ;  /* 0x0000000000007941 */ /* 0x000fea0003800000 */
.L_x_5652:
[----:B------:R-:W-:Y:S05]  /*1ad10*/  BRA `(.L_x_5654) ;  /* 0xffffffa800087947 */ /* 0x000fea000383ffff */
.L_x_5546:
[----:B------:R-:W-:Y:S01]  /*1ad20*/  BSSY B0, `(.L_x_5655) ;  /* 0x0000006000007945 */ /* 0x000fe20003800000 */
[----:B------:R-:W-:-:S07]  /*1ad30*/  IMAD.MOV.U32 R15, RZ, RZ, -0x1 ;  /* 0xffffffffff0f7424 */ /* 0x000fce00078e00ff */
[----:B--23--:R-:W-:Y:S05]  /*1ad40*/  WARPSYNC.COLLECTIVE R15, `(.L_x_5656) ;  /* 0x000000000f0c7348 */ /* 0x00cfea0003c00000 */
[----:B------:R-:W-:Y:S02]  /*1ad50*/  ELECT P6, UR62, PT ;  /* 0x00000000003e782f */ /* 0x000fe400038c0000 */
[----:B------:R-:W-:Y:S01]  /*1ad60*/  MOV R14, UR62 ;  /* 0x0000003e000e7c02 */ /* 0x000fe20008000f00 */
[----:B--23--:R-:W-:Y:S10]  /*1ad70*/  ENDCOLLECTIVE ;  /* 0x000000000000791b */ /* 0x00cff40003800000 */
.L_x_5656:
[----:B------:R-:W-:Y:S05]  /*1ad80*/  BSYNC B0 ;  /* 0x0000000000007941 */ /* 0x000fea0003800000 */
.L_x_5655:
[----:B------:R-:W-:Y:S05]  /*1ad90*/  BRA `(.L_x_5657) ;  /* 0xffffffa8000c7947 */ /* 0x000fea000383ffff */
.L_x_5548:
[----:B0-----:R0:W1:Y:S02]  /*1ada0*/  SYNCS.PHASECHK.TRANS64.TRYWAIT P0, [R0+URZ+0x36840], R2 ;  /* 0x03684002000075a7 */ /* 0x001064000800017f */
[----:B-1----:R-:W-:Y:S05]  /*1adb0*/  @!P0 NANOSLEEP.SYNCS 0x989680 ;  /* 0x009896800000895d */ /* 0x002fea0003900000 */
[----:B------:R-:W1:Y:S02]  /*1adc0*/  @!P0 SYNCS.PHASECHK.TRANS64 P0, [R0+URZ+0x36840], R2 ;  /* 0x03684002000085a7 */ /* 0x000e64000800007f */
[----:B-1----:R-:W-:Y:S05]  /*1add0*/  @!P0 BRA `(.L_x_5548) ;  /* 0xfffffffc00f08947 */ /* 0x002fea000383ffff */
[----:B------:R-:W-:Y:S05]  /*1ade0*/  BRA `(.L_x_5658) ;  /* 0xffffffa800707947 */ /* 0x000fea000383ffff */
.L_x_5552:
[----:B------:R-:W2:Y:S01]  /*1adf0*/  LDL.LU R11, [R1+0x38] ;  /* 0x00003800010b7983 */ /* 0x000ea20000300800 */
[----:B------:R-:W-:Y:S01]  /*1ae00*/  IMAD.MOV.U32 R13, RZ, RZ, R3 ;  /* 0x000000ffff0d7224 */ /* 0x000fe200078e0003 */
[----:B------:R-:W-:Y:S01]  /*1ae10*/  LOP3.LUT R5, R5, 0x7f, RZ, 0xc0, !PT ;  /* 0x0000007f05057812 */ /* 0x000fe200078ec0ff */
[----:B------:R-:W-:Y:S02]  /*1ae20*/  IMAD.MOV.U32 R12, RZ, RZ, RZ ;  /* 0x000000ffff0c7224 */ /* 0x000fe400078e00ff */
[----:B------:R-:W-:Y:S01]  /*1ae30*/  IMAD.MOV.U32 R15, RZ, RZ, -0x1 ;  /* 0xffffffffff0f7424 */ /* 0x000fe200078e00ff */
        /* <DEDUP_REMOVED lines=9> */
.L_x_5659:
[----:B------:R-:W-:Y:S02]  /*1aed0*/  IMAD.MOV.U32 R13, RZ, RZ, R4 ;  /* 0x000000ffff0d7224 */ /* 0x000fe400078e0004 */
[----:B------:R-:W-:-:S07]  /*1aee0*/  IMAD.MOV.U32 R6, RZ, RZ, R14 ;  /* 0x000000ffff067224 */ /* 0x000fce00078e000e */
[----:B------:R-:W-:Y:S05]  /*1aef0*/  WARPSYNC.COLLECTIVE R15, `(.L_x_5660) ;  /* 0x000000000f087348 */ /* 0x000fea0003c00000 */
[----:B------:R0:W1:Y:S02]  /*1af00*/  SHFL.IDX P6, R14, R13, R12, R11 ;  /* 0x0000000c0d0e7389 */ /* 0x00006400000c000b */
[----:B01----:R-:W-:Y:S01]  /*1af10*/  ENDCOLLECTIVE ;  /* 0x000000000000791b */ /* 0x003fe20003800000 */
.L_x_5660:
        /* <DEDUP_REMOVED lines=19> */
.L_x_5661:
[----:B------:R-:W-:Y:S02]  /*1b050*/  IMAD.MOV.U32 R13, RZ, RZ, R4 ;  /* 0x000000ffff0d7224 */ /* 0x000fe400078e0004 */
[----:B------:R-:W-:-:S07]  /*1b060*/  IMAD.MOV.U32 R9, RZ, RZ, R14 ;  /* 0x000000ffff097224 */ /* 0x000fce00078e000e */
[----:B------:R-:W-:Y:S05]  /*1b070*/  WARPSYNC.COLLECTIVE R15, `(.L_x_5662) ;  /* 0x000000000f087348 */ /* 0x000fea0003c00000 */
[----:B------:R0:W1:Y:S02]  /*1b080*/  SHFL.IDX P6, R14, R13, R12, R11 ;  /* 0x0000000c0d0e7389 */ /* 0x00006400000c000b */
[----:B01----:R-:W-:Y:S01]  /*1b090*/  ENDCOLLECTIVE ;  /* 0x000000000000791b */ /* 0x003fe20003800000 */
.L_x_5662:
        /* <DEDUP_REMOVED lines=20> */
.L_x_5663:
[----:B------:R-:W-:Y:S02]  /*1b1e0*/  IMAD.MOV.U32 R13, RZ, RZ, R4 ;  /* 0x000000ffff0d7224 */ /* 0x000fe400078e0004 */
[----:B------:R-:W-:-:S05]  /*1b1f0*/  IMAD.SHL.U32 R9, R9, 0x8, RZ ;  /* 0x0000000809097824 */ /* 0x000fca00078e00ff */
[----:B------:R-:W-:Y:S01]  /*1b200*/  LOP3.LUT R9, R9, 0x38, RZ, 0xc0, !PT ;  /* 0x0000003809097812 */ /* 0x000fe200078ec0ff */
[----:B------:R-:W-:-:S07]  /*1b210*/  IMAD.MOV.U32 R8, RZ, RZ, R14 ;  /* 0x000000ffff087224 */ /* 0x000fce00078e000e */
[----:B------:R-:W-:Y:S05]  /*1b220*/  WARPSYNC.COLLECTIVE R15, `(.L_x_5664) ;  /* 0x000000000f087348 */ /* 0x000fea0003c00000 */
[----:B------:R0:W1:Y:S02]  /*1b230*/  SHFL.IDX P6, R14, R13, R12, R11 ;  /* 0x0000000c0d0e7389 */ /* 0x00006400000c000b */
[----:B01----:R-:W-:Y:S01]  /*1b240*/  ENDCOLLECTIVE ;  /* 0x000000000000791b */ /* 0x003fe20003800000 */
.L_x_5664:
        /* <DEDUP_REMOVED lines=19> */
.L_x_5665:
[----:B------:R-:W-:Y:S02]  /*1b380*/  IMAD.MOV.U32 R13, RZ, RZ, R4 ;  /* 0x000000ffff0d7224 */ /* 0x000fe400078e0004 */
[----:B------:R-:W-:-:S07]  /*1b390*/  IMAD.MOV.U32 R6, RZ, RZ, R14 ;  /* 0x000000ffff067224 */ /* 0x000fce00078e000e */
[----:B------:R-:W-:Y:S05]  /*1b3a0*/  WARPSYNC.COLLECTIVE R15, `(.L_x_5666) ;  /* 0x000000000f087348 */ /* 0x000fea0003c00000 */
[----:B------:R0:W1:Y:S02]  /*1b3b0*/  SHFL.IDX P6, R14, R13, R12, R11 ;  /* 0x0000000c0d0e7389 */ /* 0x00006400000c000b */
[----:B01----:R-:W-:Y:S01]  /*1b3c0*/  ENDCOLLECTIVE ;  /* 0x000000000000791b */ /* 0x003fe20003800000 */
.L_x_5666:
        /* <DEDUP_REMOVED lines=19> */
.L_x_5667:
[----:B------:R-:W-:Y:S02]  /*1b500*/  IMAD.MOV.U32 R13, RZ, RZ, R4 ;  /* 0x000000ffff0d7224 */ /* 0x000fe400078e0004 */
[----:B------:R-:W-:-:S07]  /*1b510*/  IMAD.MOV.U32 R6, RZ, RZ, R14 ;  /* 0x000000ffff067224 */ /* 0x000fce00078e000e */
[----:B------:R-:W-:Y:S05]  /*1b520*/  WARPSYNC.COLLECTIVE R15, `(.L_x_5668) ;  /* 0x000000000f087348 */ /* 0x000fea0003c00000 */
[----:B------:R0:W1:Y:S02]  /*1b530*/  SHFL.IDX P6, R14, R13, R12, R11 ;  /* 0x0000000c0d0e7389 */ /* 0x00006400000c000b */
[----:B01----:R-:W-:Y:S01]  /*1b540*/  ENDCOLLECTIVE ;  /* 0x000000000000791b */ /* 0x003fe20003800000 */
.L_x_5668:
        /* <DEDUP_REMOVED lines=19> */
.L_x_5669:
[----:B------:R-:W-:Y:S02]  /*1b680*/  IMAD.MOV.U32 R13, RZ, RZ, R4 ;  /* 0x000000ffff0d7224 */ /* 0x000fe400078e0004 */
[----:B------:R-:W-:-:S07]  /*1b690*/  IMAD.MOV.U32 R6, RZ, RZ, R14 ;  /* 0x000000ffff067224 */ /* 0x000fce00078e000e */
[----:B------:R-:W-:Y:S05]  /*1b6a0*/  WARPSYNC.COLLECTIVE R15, `(.L_x_5670) ;  /* 0x000000000f087348 */ /* 0x000fea0003c00000 */
[----:B------:R0:W1:Y:S02]  /*1b6b0*/  SHFL.IDX P6, R14, R13, R12, R11 ;  /* 0x0000000c0d0e7389 */ /* 0x00006400000c000b */
[----:B01----:R-:W-:Y:S01]  /*1b6c0*/  ENDCOLLECTIVE ;  /* 0x000000000000791b */ /* 0x003fe20003800000 */
.L_x_5670:
        /* <DEDUP_REMOVED lines=17> */
.L_x_5671:
[----:B------:R-:W-:-:S05]  /*1b7e0*/  VIADD R7, R2, 0x60 ;  /* 0x0000006002077836 */ /* 0x000fca0000000000 */
[----:B------:R-:W-:Y:S01]  /*1b7f0*/  ISETP.GE.AND P4, PT, R7, R0, PT ;  /* 0x000000000700720c */ /* 0x000fe20003f86270 */
[----:B------:R-:W-:Y:S02]  /*1b800*/  IMAD.MOV.U32 R13, RZ, RZ, R4 ;  /* 0x000000ffff0d7224 */ /* 0x000fe400078e0004 */
[----:B------:R-:W-:-:S10]  /*1b810*/  IMAD.MOV.U32 R6, RZ, RZ, R14 ;  /* 0x000000ffff067224 */ /* 0x000fd400078e000e */
[----:B------:R-:W-:Y:S05]  /*1b820*/  WARPSYNC.COLLECTIVE R15, `(.L_x_5672) ;  /* 0x000000000f087348 */ /* 0x000fea0003c00000 */
[----:B------:R0:W1:Y:S02]  /*1b830*/  SHFL.IDX P6, R14, R13, R12, R11 ;  /* 0x0000000c0d0e7389 */ /* 0x00006400000c000b */
[----:B01----:R-:W-:Y:S01]  /*1b840*/  ENDCOLLECTIVE ;  /* 0x000000000000791b */ /* 0x003fe20003800000 */
.L_x_5672:
        /* <DEDUP_REMOVED lines=17> */
.L_x_5673:
[----:B------:R-:W-:Y:S02]  /*1b960*/  IMAD.MOV.U32 R13, RZ, RZ, R4 ;  /* 0x000000ffff0d7224 */ /* 0x000fe400078e0004 */
[----:B------:R-:W-:-:S07]  /*1b970*/  IMAD.MOV.U32 R5, RZ, RZ, R14 ;  /* 0x000000ffff057224 */ /* 0x000fce00078e000e */
[----:B------:R-:W-:Y:S05]  /*1b980*/  WARPSYNC.COLLECTIVE R15, `(.L_x_5674) ;  /* 0x000000000f087348 */ /* 0x000fea0003c00000 */
[----:B------:R0:W1:Y:S02]  /*1b990*/  SHFL.IDX P6, R14, R13, R12, R11 ;  /* 0x0000000c0d0e7389 */ /* 0x00006400000c000b */
[----:B01----:R-:W-:Y:S01]  /*1b9a0*/  ENDCOLLECTIVE ;  /* 0x000000000000791b */ /* 0x003fe20003800000 */
.L_x_5674:
[----:B------:R-:W-:Y:S01]  /*1b9b0*/  IMAD.MOV.U32 R3, RZ, RZ, R14 ;  /* 0x000000ffff037224 */ /* 0x000fe200078e000e */
[----:B------:R-:W-:Y:S06]  /*1b9c0*/  BRA `(.L_x_5675) ;  /* 0xffffffac00247947 */ /* 0x000fec000383ffff */
.L_x_5557:
[----:B0-----:R0:W3:Y:S02]  /*1b9d0*/  SYNCS.PHASECHK.TRANS64.TRYWAIT P0, [R18+URZ+0x36820], R0 ;  /* 0x03682000120075a7 */ /* 0x0010e4000800017f */
[----:B---3--:R-:W-:Y:S05]  /*1b9e0*/  @!P0 NANOSLEEP.SYNCS 0x989680 ;  /* 0x009896800000895d */ /* 0x008fea0003900000 */
[----:B------:R-:W3:Y:S02]  /*1b9f0*/  @!P0 SYNCS.PHASECHK.TRANS64 P0, [R18+URZ+0x36820], R0 ;  /* 0x03682000120085a7 */ /* 0x000ee4000800007f */
[----:B---3--:R-:W-:Y:S05]  /*1ba00*/  @!P0 BRA `(.L_x_5557) ;  /* 0xfffffffc00f08947 */ /* 0x008fea000383ffff */
[----:B------:R-:W-:Y:S05]  /*1ba10*/  BRA `(.L_x_5676) ;  /* 0xffffffac00a87947 */ /* 0x000fea000383ffff */
.L_x_5566:
[----:B-1----:R1:W2:Y:S02]  /*1ba20*/  SYNCS.PHASECHK.TRANS64.TRYWAIT P0, [R3+URZ+0x36840], R2 ;  /* 0x03684002030075a7 */ /* 0x0022a4000800017f */
[----:B--2---:R-:W-:Y:S05]  /*1ba30*/  @!P0 NANOSLEEP.SYNCS 0x989680 ;  /* 0x009896800000895d */ /* 0x004fea0003900000 */
[----:B------:R-:W2:Y:S02]  /*1ba40*/  @!P0 SYNCS.PHASECHK.TRANS64 P0, [R3+URZ+0x36840], R2 ;  /* 0x03684002030085a7 */ /* 0x000ea4000800007f */
[----:B--2---:R-:W-:Y:S05]  /*1ba50*/  @!P0 BRA `(.L_x_5566) ;  /* 0xfffffffc00f08947 */ /* 0x004fea000383ffff */
[----:B------:R-:W-:Y:S05]  /*1ba60*/  BRA `(.L_x_5677) ;  /* 0xffffffb000887947 */ /* 0x000fea000383ffff */
.L_x_5573:
[----:B-1----:R1:W2:Y:S02]  /*1ba70*/  SYNCS.PHASECHK.TRANS64.TRYWAIT P0, [R3+URZ+0x60], R2 ;  /* 0x00006002030075a7 */ /* 0x0022a4000800017f */
[----:B--2---:R-:W-:Y:S05]  /*1ba80*/  @!P0 NANOSLEEP.SYNCS 0x989680 ;  /* 0x009896800000895d */ /* 0x004fea0003900000 */
[----:B------:R-:W2:Y:S02]  /*1ba90*/  @!P0 SYNCS.PHASECHK.TRANS64 P0, [R3+URZ+0x60], R2 ;  /* 0x00006002030085a7 */ /* 0x000ea4000800007f */
[----:B--2---:R-:W-:Y:S05]  /*1baa0*/  @!P0 BRA `(.L_x_5573) ;  /* 0xfffffffc00f08947 */ /* 0x004fea000383ffff */
[----:B------:R-:W-:Y:S05]  /*1bab0*/  BRA `(.L_x_5678) ;  /* 0xffffffb4009c7947 */ /* 0x000fea000383ffff */
.L_x_5583:
[----:B-1----:R1:W2:Y:S02]  /*1bac0*/  SYNCS.PHASECHK.TRANS64.TRYWAIT P0, [R3+URZ+0x36840], R2 ;  /* 0x03684002030075a7 */ /* 0x0022a4000800017f */
[----:B--2---:R-:W-:Y:S05]  /*1bad0*/  @!P0 NANOSLEEP.SYNCS 0x989680 ;  /* 0x009896800000895d */ /* 0x004fea0003900000 */
[----:B------:R-:W2:Y:S02]  /*1bae0*/  @!P0 SYNCS.PHASECHK.TRANS64 P0, [R3+URZ+0x36840], R2 ;  /* 0x03684002030085a7 */ /* 0x000ea4000800007f */
[----:B--2---:R-:W-:Y:S05]  /*1baf0*/  @!P0 BRA `(.L_x_5583) ;  /* 0xfffffffc00f08947 */ /* 0x004fea000383ffff */
[----:B------:R-:W-:Y:S05]  /*1bb00*/  BRA `(.L_x_5679) ;  /* 0xffffffbc006c7947 */ /* 0x000fea000383ffff */
.L_x_5590:
[----:B0-----:R0:W1:Y:S02]  /*1bb10*/  SYNCS.PHASECHK.TRANS64.TRYWAIT P0, [R2+URZ+0x60], R3 ;  /* 0x00006003020075a7 */ /* 0x001064000800017f */
[----:B-1----:R-:W-:Y:S05]  /*1bb20*/  @!P0 NANOSLEEP.SYNCS 0x989680 ;  /* 0x009896800000895d */ /* 0x002fea0003900000 */
[----:B------:R-:W1:Y:S02]  /*1bb30*/  @!P0 SYNCS.PHASECHK.TRANS64 P0, [R2+URZ+0x60], R3 ;  /* 0x00006003020085a7 */ /* 0x000e64000800007f */
[----:B-1----:R-:W-:Y:S05]  /*1bb40*/  @!P0 BRA `(.L_x_5590) ;  /* 0xfffffffc00f08947 */ /* 0x002fea000383ffff */
[----:B------:R-:W-:Y:S05]  /*1bb50*/  BRA `(.L_x_5680) ;  /* 0xffffffc000807947 */ /* 0x000fea000383ffff */
.L_x_5600:
[----:B--2---:R2:W3:Y:S02]  /*1bb60*/  SYNCS.PHASECHK.TRANS64.TRYWAIT P0, [R2+URZ+0x36840], R3 ;  /* 0x03684003020075a7 */ /* 0x0044e4000800017f */
[----:B---3--:R-:W-:Y:S05]  /*1bb70*/  @!P0 NANOSLEEP.SYNCS 0x989680 ;  /* 0x009896800000895d */ /* 0x008fea0003900000 */
[----:B------:R-:W3:Y:S02]  /*1bb80*/  @!P0 SYNCS.PHASECHK.TRANS64 P0, [R2+URZ+0x36840], R3 ;  /* 0x03684003020085a7 */ /* 0x000ee4000800007f */
[----:B---3--:R-:W-:Y:S05]  /*1bb90*/  @!P0 BRA `(.L_x_5600) ;  /* 0xfffffffc00f08947 */ /* 0x008fea000383ffff */
[----:B------:R-:W-:Y:S05]  /*1bba0*/  BRA `(.L_x_5681) ;  /* 0xffffffc800207947 */ /* 0x000fea000383ffff */
.L_x_5607:
[----:B0-----:R0:W1:Y:S02]  /*1bbb0*/  SYNCS.PHASECHK.TRANS64.TRYWAIT P0, [R2+URZ+0x60], R5 ;  /* 0x00006005020075a7 */ /* 0x001064000800017f */
[----:B-1----:R-:W-:Y:S05]  /*1bbc0*/  @!P0 NANOSLEEP.SYNCS 0x989680 ;  /* 0x009896800000895d */ /* 0x002fea0003900000 */
[----:B------:R-:W1:Y:S02]  /*1bbd0*/  @!P0 SYNCS.PHASECHK.TRANS64 P0, [R2+URZ+0x60], R5 ;  /* 0x00006005020085a7 */ /* 0x000e64000800007f */
[----:B-1----:R-:W-:Y:S05]  /*1bbe0*/  @!P0 BRA `(.L_x_5607) ;  /* 0xfffffffc00f08947 */ /* 0x002fea000383ffff */
[----:B------:R-:W-:Y:S05]  /*1bbf0*/  BRA `(.L_x_5682) ;  /* 0xffffffcc00347947 */ /* 0x000fea000383ffff */
.L_x_5619:
[----:B--2---:R2:W3:Y:S02]  /*1bc00*/  SYNCS.PHASECHK.TRANS64.TRYWAIT P0, [R0+URZ+0x36860], R2 ;  /* 0x03686002000075a7 */ /* 0x0044e4000800017f */
[----:B---3--:R-:W-:Y:S05]  /*1bc10*/  @!P0 NANOSLEEP.SYNCS 0x989680 ;  /* 0x009896800000895d */ /* 0x008fea0003900000 */
[----:B------:R-:W3:Y:S02]  /*1bc20*/  @!P0 SYNCS.PHASECHK.TRANS64 P0, [R0+URZ+0x36860], R2 ;  /* 0x03686002000085a7 */ /* 0x000ee4000800007f */
[----:B---3--:R-:W-:Y:S05]  /*1bc30*/  @!P0 BRA `(.L_x_5619) ;  /* 0xfffffffc00f08947 */ /* 0x008fea000383ffff */
[----:B------:R-:W-:Y:S05]  /*1bc40*/  BRA `(.L_x_5683) ;  /* 0xffffffd000c07947 */ /* 0x000fea000383ffff */
.L_x_5627:
        /* <DEDUP_REMOVED lines=9> */
.L_x_5685:
[----:B------:R-:W-:Y:S05]  /*1bce0*/  BSYNC B0 ;  /* 0x0000000000007941 */ /* 0x000fea0003800000 */
.L_x_5684:
        /* <DEDUP_REMOVED lines=9> */
.L_x_5686:
        /* <DEDUP_REMOVED lines=26> */
.L_x_5687:
        /* <DEDUP_REMOVED lines=8> */
.L_x_5688:
        /* <DEDUP_REMOVED lines=8> */
.L_x_5689:
        /* <DEDUP_REMOVED lines=8> */
.L_x_5690:
        /* <DEDUP_REMOVED lines=8> */
.L_x_5691:
        /* <DEDUP_REMOVED lines=9> */
.L_x_5692:
[----:B------:R-:W-:Y:S01]  /*1c1b0*/  IMAD.MOV.U32 R9, RZ, RZ, R14 ;  /* 0x000000ffff097224 */ /* 0x000fe200078e000e */
[----:B------:R-:W-:Y:S06]  /*1c1c0*/  BRA `(.L_x_5693) ;  /* 0xffffffd400707947 */ /* 0x000fec000383ffff */
.L_x_5630:
        /* <DEDUP_REMOVED lines=8> */
.L_x_5695:
[----:B------:R-:W-:Y:S05]  /*1c250*/  BSYNC B0 ;  /* 0x0000000000007941 */ /* 0x000fea0003800000 */
.L_x_5694:
        /* <DEDUP_REMOVED lines=10> */
.L_x_5696:
        /* <DEDUP_REMOVED lines=8> */
.L_x_5697:
        /* <DEDUP_REMOVED lines=8> */
.L_x_5698:
        /* <DEDUP_REMOVED lines=8> */
.L_x_5699:
        /* <DEDUP_REMOVED lines=9> */
.L_x_5700:
[----:B------:R-:W-:Y:S01]  /*1c510*/  IMAD.MOV.U32 R9, RZ, RZ, R14 ;  /* 0x000000ffff097224 */ /* 0x000fe200078e000e */
[----:B------:R-:W-:Y:S06]  /*1c520*/  BRA `(.L_x_5701) ;  /* 0xffffffd400487947 */ /* 0x000fec000383ffff */
.L_x_5632:
[----:B------:R-:W-:Y:S01]  /*1c530*/  BSSY B0, `(.L_x_5702) ;  /* 0x0000006000007945 */ /* 0x000fe20003800000 */
[----:B------:R-:W-:Y:S01]  /*1c540*/  PLOP3.LUT P6, PT, P6, PT, PT, 0x8, 0x0 ;  /* 0x000000000000781c */ /* 0x000fe200037ce170 */
[----:B------:R-:W-:-:S12]  /*1c550*/  IMAD.MOV.U32 R15, RZ, RZ, -0x1 ;  /* 0xffffffffff0f7424 */ /* 0x000fd800078e00ff */
[----:B0-----:R-:W-:Y:S05]  /*1c560*/  WARPSYNC.COLLECTIVE R15, `(.L_x_5703) ;  /* 0x000000000f087348 */ /* 0x001fea0003c00000 */
[----:B------:R-:W-:Y:S01]  /*1c570*/  VOTE.ANY R14, PT, P6 ;  /* 0x00000000000e7806 */ /* 0x000fe200030e0100 */
[----:B0-----:R-:W-:Y:S06]  /*1c580*/  ENDCOLLECTIVE ;  /* 0x000000000000791b */ /* 0x001fec0003800000 */
.L_x_5703:
[----:B------:R-:W-:Y:S05]  /*1c590*/  BSYNC B0 ;  /* 0x0000000000007941 */ /* 0x000fea0003800000 */
.L_x_5702:
        /* <DEDUP_REMOVED lines=10> */
.L_x_5704:
[----:B------:R-:W-:Y:S02]  /*1c640*/  IMAD.MOV.U32 R13, RZ, RZ, R7 ;  /* 0x000000ffff0d7224 */ /* 0x000fe400078e0007 */
[----:B------:R-:W-:-:S07]  /*1c650*/  IMAD.MOV.U32 R0, RZ, RZ, R14 ;  /* 0x000000ffff007224 */ /* 0x000fce00078e000e */
[----:B------:R-:W-:Y:S05]  /*1c660*/  WARPSYNC.COLLECTIVE R15, `(.L_x_5705) ;  /* 0x000000000f087348 */ /* 0x000fea0003c00000 */
[----:B------:R0:W1:Y:S02]  /*1c670*/  SHFL.IDX P6, R14, R13, R12, R11 ;  /* 0x0000000c0d0e7389 */ /* 0x00006400000c000b */
[----:B01----:R-:W-:Y:S01]  /*1c680*/  ENDCOLLECTIVE ;  /* 0x000000000000791b */ /* 0x003fe20003800000 */
.L_x_5705:
[----:B------:R-:W-:Y:S02]  /*1c690*/  IMAD.MOV.U32 R7, RZ, RZ, R14 ;  /* 0x000000ffff077224 */ /* 0x000fe400078e000e */
[----:B------:R-:W-:-:S05]  /*1c6a0*/  IMAD.IADD R6, R10, 0x1, R16 ;  /* 0x000000010a067824 */ /* 0x000fca00078e0210 */
[----:B------:R0:W-:Y:S01]  /*1c6b0*/  STL [R1+0xc], R6 ;  /* 0x00000c0601007387 */ /* 0x0001e20000100800 */
[----:B------:R-:W-:Y:S05]  /*1c6c0*/  BRA `(.L_x_5706) ;  /* 0xffffffd400287947 */ /* 0x000fea000383ffff */
.L_x_5634:
        /* <DEDUP_REMOVED lines=8> */
.L_x_5708:
[----:B------:R-:W-:Y:S05]  /*1c750*/  BSYNC B0 ;  /* 0x0000000000007941 */ /* 0x000fea0003800000 */
.L_x_5707:
[----:B------:R-:W-:Y:S01]  /*1c760*/  IMAD.MOV.U32 R2, RZ, RZ, R14 ;  /* 0x000000ffff027224 */ /* 0x000fe200078e000e */
[----:B------:R-:W-:Y:S06]  /*1c770*/  BRA `(.L_x_5709) ;  /* 0xffffffd400147947 */ /* 0x000fec000383ffff */
.L_x_5640:
[----:B0-----:R0:W1:Y:S02]  /*1c780*/  SYNCS.PHASECHK.TRANS64.TRYWAIT P0, [R0+URZ+0x36820], R3 ;  /* 0x03682003000075a7 */ /* 0x001064000800017f */
[----:B-1----:R-:W-:Y:S05]  /*1c790*/  @!P0 NANOSLEEP.SYNCS 0x989680 ;  /* 0x009896800000895d */ /* 0x002fea0003900000 */
[----:B------:R-:W1:Y:S02]  /*1c7a0*/  @!P0 SYNCS.PHASECHK.TRANS64 P0, [R0+URZ+0x36820], R3 ;  /* 0x03682003000085a7 */ /* 0x000e64000800007f */
[----:B-1----:R-:W-:Y:S05]  /*1c7b0*/  @!P0 BRA `(.L_x_5640) ;  /* 0xfffffffc00f08947 */ /* 0x002fea000383ffff */
[----:B------:R-:W-:Y:S05]  /*1c7c0*/  BRA `(.L_x_5710) ;  /* 0xffffffdc00b87947 */ /* 0x000fea000383ffff */
.L_x_5641:
        /* <DEDUP_REMOVED lines=11> */
.L_x_5712:
[----:B------:R-:W-:Y:S05]  /*1c880*/  BSYNC B0 ;  /* 0x0000000000007941 */ /* 0x000fea0003800000 */
.L_x_5711:
[----:B------:R-:W-:Y:S05]  /*1c890*/  BRA `(.L_x_5713) ;  /* 0xffffffdc00a07947 */ /* 0x000fea000383ffff */
.L_x_5644:
[----:B------:R-:W-:Y:S01]  /*1c8a0*/  BSSY B1, `(.L_x_5714) ;  /* 0x0000006000017945 */ /* 0x000fe20003800000 */
[----:B------:R-:W-:-:S07]  /*1c8b0*/  IMAD.MOV.U32 R15, RZ, RZ, -0x1 ;  /* 0xffffffffff0f7424 */ /* 0x000fce00078e00ff */
[----:B01----:R-:W-:Y:S05]  /*1c8c0*/  WARPSYNC.COLLECTIVE R15, `(.L_x_5715) ;  /* 0x000000000f0c7348 */ /* 0x003fea0003c00000 */
[----:B------:R-:W-:Y:S02]  /*1c8d0*/  ELECT P6, UR62, PT ;  /* 0x00000000003e782f */ /* 0x000fe400038c0000 */
[----:B------:R-:W-:Y:S01]  /*1c8e0*/  MOV R14, UR62 ;  /* 0x0000003e000e7c02 */ /* 0x000fe20008000f00 */
[----:B01----:R-:W-:Y:S10]  /*1c8f0*/  ENDCOLLECTIVE ;  /* 0x000000000000791b */ /* 0x003ff40003800000 */
.L_x_5715:
[----:B------:R-:W-:Y:S05]  /*1c900*/  BSYNC B1 ;  /* 0x0000000000017941 */ /* 0x000fea0003800000 */
.L_x_5714:
[----:B------:R-:W-:Y:S05]  /*1c910*/  BRA `(.L_x_5716) ;  /* 0xffffffdc00987947 */ /* 0x000fea000383ffff */
.L_x_5646:
[----:B0-----:R0:W1:Y:S02]  /*1c920*/  SYNCS.PHASECHK.TRANS64.TRYWAIT P0, [R6+URZ], R5 ;  /* 0x00000005060075a7 */ /* 0x001064000800017f */
[----:B-1----:R-:W-:Y:S05]  /*1c930*/  @!P0 NANOSLEEP.SYNCS 0x989680 ;  /* 0x009896800000895d */ /* 0x002fea0003900000 */
[----:B------:R-:W1:Y:S02]  /*1c940*/  @!P0 SYNCS.PHASECHK.TRANS64 P0, [R6+URZ], R5 ;  /* 0x00000005060085a7 */ /* 0x000e64000800007f */
[----:B-1----:R-:W-:Y:S05]  /*1c950*/  @!P0 BRA `(.L_x_5646) ;  /* 0xfffffffc00f08947 */ /* 0x002fea000383ffff */
[----:B------:R-:W-:Y:S05]  /*1c960*/  BRA `(.L_x_5717) ;  /* 0xffffffdc00d87947 */ /* 0x000fea000383ffff */
.L_x_5647:
[----:B-1----:R1:W2:Y:S02]  /*1c970*/  SYNCS.PHASECHK.TRANS64.TRYWAIT P0, [R7+URZ], R2 ;  /* 0x00000002070075a7 */ /* 0x0022a4000800017f */
[----:B--2---:R-:W-:Y:S05]  /*1c980*/  @!P0 NANOSLEEP.SYNCS 0x989680 ;  /* 0x009896800000895d */ /* 0x004fea0003900000 */
[----:B------:R-:W2:Y:S02]  /*1c990*/  @!P0 SYNCS.PHASECHK.TRANS64 P0, [R7+URZ], R2 ;  /* 0x00000002070085a7 */ /* 0x000ea4000800007f */
[----:B--2---:R-:W-:Y:S05]  /*1c9a0*/  @!P0 BRA `(.L_x_5647) ;  /* 0xfffffffc00f08947 */ /* 0x004fea000383ffff */
[----:B------:R-:W-:Y:S05]  /*1c9b0*/  BRA `(.L_x_5718) ;  /* 0xffffffdc00cc7947 */ /* 0x000fea000383ffff */
.L_x_5649:
[----:B--2---:R2:W3:Y:S02]  /*1c9c0*/  SYNCS.PHASECHK.TRANS64.TRYWAIT P0, [R4+URZ], R5 ;  /* 0x00000005040075a7 */ /* 0x0044e4000800017f */
[----:B---3--:R-:W-:Y:S05]  /*1c9d0*/  @!P0 NANOSLEEP.SYNCS 0x989680 ;  /* 0x009896800000895d */ /* 0x008fea0003900000 */
[----:B------:R-:W3:Y:S02]  /*1c9e0*/  @!P0 SYNCS.PHASECHK.TRANS64 P0, [R4+URZ], R5 ;  /* 0x00000005040085a7 */ /* 0x000ee4000800007f */
[----:B---3--:R-:W-:Y:S05]  /*1c9f0*/  @!P0 BRA `(.L_x_5649) ;  /* 0xfffffffc00f08947 */ /* 0x008fea000383ffff */
[----:B------:R-:W-:Y:S05]  /*1ca00*/  BRA `(.L_x_5719) ;  /* 0xffffffdc00d07947 */ /* 0x000fea000383ffff */
.L_x_5720:
        /* <DEDUP_REMOVED lines=15> */
.L_x_14855:


//--------------------- .text._ZN7cutlass13device_kernelIN5flash11enable_sm90INS1_16FlashAttnFwdSm90INS1_25CollectiveMainloopFwdSm90ILi2EN4cute5tupleIJNS5_1CILi1EEES8_S8_EEENS6_IJNS7_ILi128EEENS7_ILi112EEENS7_ILi192EEEEEELi192ENS_6half_tEfNS_4arch4Sm90ELb1ELb0ELb0ELb1ELb0ELb1ELb0ELb1ELb1ELb1ELb1ELb0EEENS1_21CollectiveEpilogueFwdINS6_IJSA_SC_SB_EEES9_SE_SG_Li256ELb1ELb1ELb1ELb0EEENS1_36VarlenDynamicPersistentTileSchedulerILi128ELi112ELi256ELi128ELb1ELb1ELb1ELb1ELb1ELb1EEEEEEEEEvNT_6ParamsE --------------------------
	.section	.text._ZN7cutlass13device_kernelIN5flash11enable_sm90INS1_16FlashAttnFwdSm90INS1_25CollectiveMainloopFwdSm90ILi2EN4cute5tupleIJNS5_1CILi1EEES8_S8_EEENS6_IJNS7_ILi128EEENS7_ILi112EEENS7_ILi192EEEEEELi192ENS_6half_tEfNS_4arch4Sm90ELb1ELb0ELb0ELb1ELb0ELb1ELb0ELb1ELb1ELb1ELb1ELb0EEENS1_21CollectiveEpilogueFwdINS6_IJSA_SC_SB_EEES9_SE_SG_Li256ELb1ELb1ELb1ELb0EEENS1_36VarlenDynamicPersistentTileSchedulerILi128ELi112ELi256ELi128ELb1ELb1ELb1ELb1ELb1ELb1EEEEEEEEEvNT_6ParamsE,"ax",@progbits
	.align	128
.text._ZN7cutlass13device_kernelIN5flash11enable_sm90INS1_16FlashAttnFwdSm90INS1_25CollectiveMainloopFwdSm90ILi2EN4cute5tupleIJNS5_1CILi1EEES8_S8_EEENS6_IJNS7_ILi128EEENS7_ILi112EEENS7_ILi192EEEEEELi192ENS_6half_tEfNS_4arch4Sm90ELb1ELb0ELb0ELb1ELb0ELb1ELb0ELb1ELb1ELb1ELb1ELb0EEENS1_21CollectiveEpilogueFwdINS6_IJSA_SC_SB_EEES9_SE_SG_Li256ELb1ELb1ELb1ELb0EEENS1_36VarlenDynamicPersistentTileSchedulerILi128ELi112ELi256ELi128ELb1ELb1ELb1ELb1ELb1ELb1EEEEEEEEEvNT_6ParamsE:
        .type           _ZN7cutlass13device_kernelIN5flash11enable_sm90INS1_16FlashAttnFwdSm90INS1_25CollectiveMainloopFwdSm90ILi2EN4cute5tupleIJNS5_1CILi1EEES8_S8_EEENS6_IJNS7_ILi128EEENS7_ILi112EEENS7_ILi192EEEEEELi192ENS_6half_tEfNS_4arch4Sm90ELb1ELb0ELb0ELb1ELb0ELb1ELb0ELb1ELb1ELb1ELb1ELb0EEENS1_21CollectiveEpilogueFwdINS6_IJSA_SC_SB_EEES9_SE_SG_Li256ELb1ELb1ELb1ELb0EEENS1_36VarlenDynamicPersistentTileSchedulerILi128ELi112ELi256ELi128ELb1ELb1ELb1ELb1ELb1ELb1EEEEEEEEEvNT_6ParamsE,@function
        .size           _ZN7cutlass13device_kernelIN5flash11enable_sm90INS1_16FlashAttnFwdSm90INS1_25CollectiveMainloopFwdSm90ILi2EN4cute5tupleIJNS5_1CILi1EEES8_S8_EEENS6_IJNS7_ILi128EEENS7_ILi112EEENS7_ILi192EEEEEELi192ENS_6half_tEfNS_4arch4Sm90ELb1ELb0ELb0ELb1ELb0ELb1ELb0ELb1ELb1ELb1ELb1ELb0EEENS1_21CollectiveEpilogueFwdINS6_IJSA_SC_SB_EEES9_SE_SG_Li256ELb1ELb1ELb1ELb0EEENS1_36VarlenDynamicPersistentTileSchedulerILi128ELi112ELi256ELi128ELb1ELb1ELb1ELb1ELb1ELb1EEEEEEEEEvNT_6ParamsE,(.L_x_14856 - _ZN7cutlass13device_kernelIN5flash11enable_sm90INS1_16FlashAttnFwdSm90INS1_25CollectiveMainloopFwdSm90ILi2EN4cute5tupleIJNS5_1CILi1EEES8_S8_EEENS6_IJNS7_ILi128EEENS7_ILi112EEENS7_ILi192EEEEEELi192ENS_6half_tEfNS_4arch4Sm90ELb1ELb0ELb0ELb1ELb0ELb1ELb0ELb1ELb1ELb1ELb1ELb0EEENS1_21CollectiveEpilogueFwdINS6_IJSA_SC_SB_EEES9_SE_SG_Li256ELb1ELb1ELb1ELb0EEENS1_36VarlenDynamicPersistentTileSchedulerILi128ELi112ELi256ELi128ELb1ELb1ELb1ELb1ELb1ELb1EEEEEEEEEvNT_6ParamsE)
        .other          _ZN7cutlass13device_kernelIN5flash11enable_sm90INS1_16FlashAttnFwdSm90INS1_25CollectiveMainloopFwdSm90ILi2EN4cute5tupleIJNS5_1CILi1EEES8_S8_EEENS6_IJNS7_ILi128EEENS7_ILi112EEENS7_ILi192EEEEEELi192ENS_6half_tEfNS_4arch4Sm90ELb1ELb0ELb0ELb1ELb0ELb1ELb0ELb1ELb1ELb1ELb1ELb0EEENS1_21CollectiveEpilogueFwdINS6_IJSA_SC_SB_EEES9_SE_SG_Li256ELb1ELb1ELb1ELb0EEENS1_36VarlenDynamicPersistentTileSchedulerILi128ELi112ELi256ELi128ELb1ELb1ELb1ELb1ELb1ELb1EEEEEEEEEvNT_6ParamsE,@"STO_CUDA_ENTRY STV_DEFAULT"
_ZN7cutlass13device_kernelIN5flash11enable_sm90INS1_16FlashAttnFwdSm90INS1_25CollectiveMainloopFwdSm90ILi2EN4cute5tupleIJNS5_1CILi1EEES8_S8_EEENS6_IJNS7_ILi128EEENS7_ILi112EEENS7_ILi192EEEEEELi192ENS_6half_tEfNS_4arch4Sm90ELb1ELb0ELb0ELb1ELb0ELb1ELb0ELb1ELb1ELb1ELb1ELb0EEENS1_21CollectiveEpilogueFwdINS6_IJSA_SC_SB_EEES9_SE_SG_Li256ELb1ELb1ELb1ELb0EEENS1_36VarlenDynamicPersistentTileSchedulerILi128ELi112ELi256ELi128ELb1ELb1ELb1ELb1ELb1ELb1EEEEEEEEEvNT_6ParamsE:
        /* <DEDUP_REMOVED lines=24> */
.L_x_5722:
[----:B------:R-:W-:Y:S05]  /*0180*/  BSYNC B0 ;  /* 0x0000000000007941 */ /* 0x000fea0003800000 */
.L_x_5721:
        /* <DEDUP_REMOVED lines=41> */
.L_x_5723:
        /* <DEDUP_REMOVED lines=22> */
.L_x_5724:
        /* <DEDUP_REMOVED lines=18> */
.L_x_5725:
        /* <DEDUP_REMOVED lines=22> */
.L_x_5726:
        /* <DEDUP_REMOVED lines=22> */
.L_x_5727:
        /* <DEDUP_REMOVED lines=10> */
.L_x_5730:
        /* <DEDUP_REMOVED lines=19> */
[----:B------:R-:W-:Y:S01]  /*0b30*/  CS2R R208, SRZ ;  /* 0x0000000000d07805 */ /* 0x000fe2000001ff00 */
[----:B------:R-:W-:Y:S01]  /*0b40*/  IMAD.MOV.U32 R17, RZ, RZ, RZ ;  /* 0x000000ffff117224 */ /* 0x000fe200078e00ff */
[----:B------:R-:W-:Y:S02]  /*0b50*/  SHF.R.S32.HI R3, RZ, 0x1f, R6 ;  /* 0x0000001fff037819 */ /* 0x000fe40000011406 */
[----:B------:R-:W-:Y:S02]  /*0b60*/  MOV R205, RZ ;  /* 0x000000ff00cd7202 */ /* 0x000fe40000000f00 */
        /* <DEDUP_REMOVED lines=15> */
[----:B------:R0:W-:Y:S03]  /*0c60*/  STL [R1+0x6c], R21 ;  /* 0x00006c1501007387 */ /* 0x0001e60000100800 */
[CC--:B------:R-:W-:Y:S02]  /*0c70*/  LEA.HI R12, R9.reuse, R21.reuse, RZ, 0x2 ;  /* 0x00000015090c7211 */ /* 0x0c0fe400078f10ff */
[----:B------:R-:W-:Y:S02]  /*0c80*/  LEA.HI R9, R9, R21, RZ, 0x5 ;  /* 0x0000001509097211 */ /* 0x000fe400078f28ff */
[--C-:B------:R-:W-:Y:S02]  /*0c90*/  SHF.R.S32.HI R8, RZ, 0x2, R12.reuse ;  /* 0x00000002ff087819 */ /* 0x100fe4000001140c */
[----:B------:R-:W-:-:S02]  /*0ca0*/  SHF.R.S32.HI R5, RZ, 0x1f, R12 ;  /* 0x0000001fff057819 */ /* 0x000fc4000001140c */
[----:B------:R-:W-:Y:S02]  /*0cb0*/  LOP3.LUT R12, R12, 0x7ffffffc, RZ, 0xc0, !PT ;  /* 0x7ffffffc0c0c7812 */ /* 0x000fe400078ec0ff */
[----:B------:R-:W-:-:S03]  /*0cc0*/  LEA.HI R5, R5, R8, RZ, 0x3 ;  /* 0x0000000805057211 */ /* 0x000fc600078f18ff */
[----:B------:R-:W-:Y:S01]  /*0cd0*/  IMAD.IADD R12, R21, 0x1, -R12 ;  /* 0x00000001150c7824 */ /* 0x000fe200078e0a0c */
[----:B------:R-:W-:Y:S02]  /*0ce0*/  LOP3.LUT R11, R5, 0xfffffff8, RZ, 0xc0, !PT ;  /* 0xfffffff8050b7812 */ /* 0x000fe400078ec0ff */
[----:B------:R-:W-:Y:S01]  /*0cf0*/  SHF.R.S32.HI R5, RZ, 0x7, R0 ;  /* 0x00000007ff057819 */ /* 0x000fe20000011400 */
[----:B------:R-:W-:Y:S01]  /*0d00*/  IMAD.SHL.U32 R225, R12, 0x2, RZ ;  /* 0x000000020ce17824 */ /* 0x000fe200078e00ff */
[----:B------:R-:W-:Y:S02]  /*0d10*/  IADD3 R11, R8, -R11, RZ ;  /* 0x8000000b080b7210 */ /* 0x000fe40007ffe0ff */
[----:B------:R-:W-:Y:S01]  /*0d20*/  LEA.HI R8, R3, R6, RZ, 0x2 ;  /* 0x0000000603087211 */ /* 0x000fe200078f10ff */
[C---:B------:R-:W-:Y:S01]  /*0d30*/  VIADD R29, R225.reuse, 0x10 ;  /* 0x00000010e11d7836 */ /* 0x040fe20000000000 */
[----:B------:R-:W-:Y:S01]  /*0d40*/  LEA.HI R0, R0, R5, RZ, 0x1 ;  /* 0x0000000500007211 */ /* 0x000fe200078f08ff */
[C---:B------:R-:W-:Y:S01]  /*0d50*/  VIADD R26, R225.reuse, 0x28 ;  /* 0x00000028e11a7836 */ /* 0x040fe20000000000 */
[----:B------:R-:W-:Y:S01]  /*0d60*/  LOP3.LUT R3, R2, 0x3fffff0, RZ, 0xc0, !PT ;  /* 0x03fffff002037812 */ /* 0x000fe200078ec0ff */
[C---:B------:R-:W-:Y:S01]  /*0d70*/  VIADD R27, R225.reuse, 0x20 ;  /* 0x00000020e11b7836 */ /* 0x040fe20000000000 */
[----:B------:R-:W-:Y:S01]  /*0d80*/  LOP3.LUT R0, R0, 0x3fffffe, RZ, 0xc0, !PT ;  /* 0x03fffffe00007812 */ /* 0x000fe200078ec0ff */
[----:B------:R-:W-:Y:S01]  /*0d90*/  VIADD R24, R225, 0x38 ;  /* 0x00000038e1187836 */ /* 0x000fe20000000000 */
[----:B------:R-:W-:Y:S01]  /*0da0*/  SHF.R.S32.HI R2, RZ, 0x5, R9 ;  /* 0x00000005ff027819 */ /* 0x000fe20000011409 */
[----:B------:R-:W-:Y:S01]  /*0db0*/  IMAD.IADD R3, R6, 0x1, -R3 ;  /* 0x0000000106037824 */ /* 0x000fe200078e0a03 */
[----:B------:R-:W-:Y:S01]  /*0dc0*/  SHF.R.S32.HI R204, RZ, 0x2, R8 ;  /* 0x00000002ffcc7819 */ /* 0x000fe20000011408 */
[----:B------:R-:W-:Y:S01]  /*0dd0*/  IMAD.IADD R0, R5, 0x1, -R0 ;  /* 0x0000000105007824 */ /* 0x000fe200078e0a00 */
[----:B------:R-:W-:Y:S01]  /*0de0*/  LOP3.LUT R9, R8, 0xfffffffc, RZ, 0xc0, !PT ;  /* 0xfffffffc08097812 */ /* 0x000fe200078ec0ff */
[----:B------:R-:W-:Y:S01]  /*0df0*/  IMAD R11, R2, 0x10, R11 ;  /* 0x00000010020b7824 */ /* 0x000fe200078e020b */
[----:B------:R-:W-:Y:S01]  /*0e00*/  IADD3 R30, R225, 0x8, RZ ;  /* 0x00000008e11e7810 */ /* 0x000fe20007ffe0ff */
[----:B------:R-:W-:Y:S01]  /*0e10*/  IMAD R10, R4, 0x10, R3 ;  /* 0x00000010040a7824 */ /* 0x000fe200078e0203 */
[----:B------:R-:W-:Y:S01]  /*0e20*/  SHF.R.S32.HI R3, RZ, 0x1f, R8 ;  /* 0x0000001fff037819 */ /* 0x000fe20000011408 */
[----:B------:R-:W-:Y:S01]  /*0e30*/  VIADD R234, R204, 0x40 ;  /* 0x00000040ccea7836 */ /* 0x000fe20000000000 */
[----:B------:R-:W-:Y:S01]  /*0e40*/  LEA R20, R0, R11, 0x6 ;  /* 0x0000000b00147211 */ /* 0x000fe200078e30ff */
[----:B------:R-:W-:Y:S01]  /*0e50*/  IMAD.U32 R0, RZ, RZ, UR5 ;  /* 0x00000005ff007e24 */ /* 0x000fe2000f8e00ff */
[----:B------:R-:W-:Y:S01]  /*0e60*/  LEA.HI R3, R3, R204, RZ, 0x3 ;  /* 0x000000cc03037211 */ /* 0x000fe200078f18ff */
[----:B------:R-:W-:Y:S01]  /*0e70*/  IMAD.IADD R6, R6, 0x1, -R9 ;  /* 0x0000000106067824 */ /* 0x000fe200078e0a09 */
[----:B0-----:R-:W-:Y:S01]  /*0e80*/  IADD3 R21, R225, 0x40, RZ ;  /* 0x00000040e1157810 */ /* 0x001fe20007ffe0ff */
[----:B------:R-:W-:Y:S01]  /*0e90*/  IMAD.SHL.U32 R215, R234, 0x40, RZ ;  /* 0x00000040ead77824 */ /* 0x000fe200078e00ff */
[----:B------:R-:W-:Y:S01]  /*0ea0*/  STL [R1+0x70], R20 ;  /* 0x0000701401007387 */ /* 0x000fe20000100800 */
[----:B------:R-:W-:Y:S01]  /*0eb0*/  IMAD R2, R10, 0x8, R7 ;  /* 0x000000080a027824 */ /* 0x000fe200078e0207 */
[----:B------:R-:W-:Y:S01]  /*0ec0*/  LOP3.LUT R3, R3, 0xfffffff8, RZ, 0xc0, !PT ;  /* 0xfffffff803037812 */ /* 0x000fe200078ec0ff */
[----:B------:R-:W-:Y:S01]  /*0ed0*/  IMAD.U32 R5, RZ, RZ, UR4 ;  /* 0x00000004ff057e24 */ /* 0x000fe2000f8e00ff */
[----:B------:R0:W-:Y:S01]  /*0ee0*/  STL [R1+0x4c], R0 ;  /* 0x00004c0001007387 */ /* 0x0001e20000100800 */
[----:B------:R-:W-:Y:S01]  /*0ef0*/  SHF.R.S32.HI R7, RZ, 0x1f, R234 ;  /* 0x0000001fff077819 */ /* 0x000fe200000114ea */
[----:B------:R-:W-:Y:S01]  /*0f00*/  IMAD.MOV.U32 R9, RZ, RZ, R13 ;  /* 0x000000ffff097224 */ /* 0x000fe200078e000d */
[----:B------:R-:W-:Y:S01]  /*0f10*/  LOP3.LUT R215, R215, 0x1c0, RZ, 0xc0, !PT ;  /* 0x000001c0d7d77812 */ /* 0x000fe200078ec0ff */
[----:B------:R1:W-:Y:S01]  /*0f20*/  STL [R1+0x50], R5 ;  /* 0x0000500501007387 */ /* 0x0003e20000100800 */
[----:B------:R-:W-:Y:S01]  /*0f30*/  IMAD.IADD R3, R204, 0x1, -R3 ;  /* 0x00000001cc037824 */ /* 0x000fe200078e0a03 */
[----:B------:R-:W-:Y:S01]  /*0f40*/  LEA.HI R7, R7, R234, RZ, 0x3 ;  /* 0x000000ea07077211 */ /* 0x000fe200078f18ff */
[C---:B------:R-:W-:Y:S01]  /*0f50*/  IMAD.SHL.U32 R18, R6.reuse, 0x8, RZ ;  /* 0x0000000806127824 */ /* 0x040fe200078e00ff */
[C---:B------:R-:W-:Y:S01]  /*0f60*/  SHF.L.U32 R22, R6.reuse, 0x2, RZ ;  /* 0x0000000206167819 */ /* 0x040fe200000006ff */
[----:B------:R-:W-:Y:S01]  /*0f70*/  VIADD R13, R225, 0x58 ;  /* 0x00000058e10d7836 */ /* 0x000fe20000000000 */
[----:B0-----:R-:W-:Y:S01]  /*0f80*/  LEA.HI R0, R6, R6, RZ, 0x1 ;  /* 0x0000000606007211 */ /* 0x001fe200078f08ff */
[----:B------:R-:W-:Y:S01]  /*0f90*/  IMAD.SHL.U32 R7, R7, 0x40, RZ ;  /* 0x0000004007077824 */ /* 0x000fe200078e00ff */
[----:B------:R-:W-:Y:S01]  /*0fa0*/  SHF.L.U32 R3, R3, 0x6, RZ ;  /* 0x0000000603037819 */ /* 0x000fe200000006ff */
[----:B------:R-:W-:Y:S01]  /*0fb0*/  IMAD.MOV.U32 R10, RZ, RZ, R14 ;  /* 0x000000ffff0a7224 */ /* 0x000fe200078e000e */
[----:B-1----:R-:W-:Y:S01]  /*0fc0*/  LOP3.LUT R5, R0, 0x1ffffffe, RZ, 0xc0, !PT ;  /* 0x1ffffffe00057812 */ /* 0x002fe200078ec0ff */
[----:B------:R-:W-:Y:S01]  /*0fd0*/  IMAD.MOV.U32 R11, RZ, RZ, R15 ;  /* 0x000000ffff0b7224 */ /* 0x000fe200078e000f */
[----:B------:R-:W-:Y:S01]  /*0fe0*/  SHF.R.U32.HI R0, RZ, 0x3, R215 ;  /* 0x00000003ff007819 */ /* 0x000fe200000116d7 */
[----:B------:R-:W-:Y:S01]  /*0ff0*/  IMAD.SHL.U32 R0, R2, 0x8, RZ ;  /* 0x0000000802007824 */ /* 0x000fe200078e00ff */
[----:B------:R-:W-:Y:S01]  /*1000*/  LOP3.LUT R216, R3, 0x1c0, RZ, 0xc0, !PT ;  /* 0x000001c003d87812 */ /* 0x000fe200078ec0ff */
[----:B------:R-:W-:Y:S01]  /*1010*/  IMAD.IADD R5, R6, 0x1, -R5 ;  /* 0x0000000106057824 */ /* 0x000fe200078e0a05 */
[----:B------:R-:W-:Y:S01]  /*1020*/  SHF.R.S32.HI R2, RZ, 0x1f, R29 ;  /* 0x0000001fff027819 */ /* 0x000fe2000001141d */
[C---:B------:R-:W-:Y:S01]  /*1030*/  VIADD R6, R225.reuse, 0x70 ;  /* 0x00000070e1067836 */ /* 0x040fe20000000000 */
[----:B------:R0:W-:Y:S01]  /*1040*/  STL [R1+0x74], R0 ;  /* 0x0000740001007387 */ /* 0x0001e20000100800 */
[----:B------:R-:W-:Y:S01]  /*1050*/  VIADD R14, R225, 0x50 ;  /* 0x00000050e10e7836 */ /* 0x000fe20000000000 */
[----:B------:R-:W-:Y:S01]  /*1060*/  LOP3.LUT R219, R7, 0xfffffe00, RZ, 0xc0, !PT ;  /* 0xfffffe0007db7812 */ /* 0x000fe200078ec0ff */
[C---:B------:R-:W-:Y:S01]  /*1070*/  VIADD R28, R225.reuse, 0x18 ;  /* 0x00000018e11c7836 */ /* 0x040fe20000000000 */
[----:B------:R-:W-:Y:S01]  /*1080*/  SHF.R.S32.HI R2, RZ, 0x1f, R26 ;  /* 0x0000001fff027819 */ /* 0x000fe2000001141a */
[C---:B------:R-:W-:Y:S01]  /*1090*/  VIADD R25, R225.reuse, 0x30 ;  /* 0x00000030e1197836 */ /* 0x040fe20000000000 */
[C---:B------:R-:W-:Y:S01]  /*10a0*/  IADD3 R4, R225.reuse, 0x78, RZ ;  /* 0x00000078e1047810 */ /* 0x040fe20007ffe0ff */
[C---:B------:R-:W-:Y:S01]  /*10b0*/  VIADD R15, R225.reuse, 0x48 ;  /* 0x00000048e10f7836 */ /* 0x040fe20000000000 */
[----:B------:R-:W-:Y:S01]  /*10c0*/  SHF.R.S32.HI R7, RZ, 0x1f, R30 ;  /* 0x0000001fff077819 */ /* 0x000fe2000001141e */
        /* <DEDUP_REMOVED lines=15> */
[----:B------:R-:W-:Y:S01]  /*11c0*/  SHF.R.U32.HI R217, RZ, 0x3, R216 ;  /* 0x00000003ffd97819 */ /* 0x000fe200000116d8 */
[C---:B------:R-:W-:Y:S01]  /*11d0*/  VIADD R212, R22.reuse, 0x30 ;  /* 0x0000003016d47836 */ /* 0x040fe20000000000 */
[----:B------:R-:W-:Y:S01]  /*11e0*/  SHF.R.S32.HI R28, RZ, 0x1f, R28 ;  /* 0x0000001fff1c7819 */ /* 0x000fe2000001141c */
[C---:B------:R-:W-:Y:S01]  /*11f0*/  VIADD R214, R22.reuse, 0x50 ;  /* 0x0000005016d67836 */ /* 0x040fe20000000000 */
[----:B------:R-:W-:Y:S01]  /*1200*/  SHF.R.S32.HI R25, RZ, 0x1f, R25 ;  /* 0x0000001fff197819 */ /* 0x000fe20000011419 */
[C---:B------:R-:W-:Y:S01]  /*1210*/  IMAD.IADD R206, R22.reuse, 0x1, R211 ;  /* 0x0000000116ce7824 */ /* 0x040fe200078e02d3 */
[----:B------:R-:W-:Y:S01]  /*1220*/  SHF.R.S32.HI R15, RZ, 0x1f, R15 ;  /* 0x0000001fff0f7819 */ /* 0x000fe2000001140f */
[----:B------:R-:W-:Y:S01]  /*1230*/  IMAD.IADD R207, R22, 0x1, R210 ;  /* 0x0000000116cf7824 */ /* 0x000fe200078e02d2 */
[----:B------:R-:W-:Y:S01]  /*1240*/  SHF.R.S32.HI R12, RZ, 0x1f, R12 ;  /* 0x0000001fff0c7819 */ /* 0x000fe2000001140c */
[----:B------:R-:W-:Y:S01]  /*1250*/  VIADD R235, R225, 0x98 ;  /* 0x00000098e1eb7836 */ /* 0x000fe20000000000 */
[----:B------:R-:W-:Y:S01]  /*1260*/  SHF.R.S32.HI R7, RZ, 0x1f, R8 ;  /* 0x0000001fff077819 */ /* 0x000fe20000011408 */
[----:B------:R-:W-:Y:S01]  /*1270*/  IMAD R227, R5, 0x8, R20 ;  /* 0x0000000805e37824 */ /* 0x000fe200078e0214 */
[----:B------:R-:W-:-:S02]  /*1280*/  SHF.R.S32.HI R4, RZ, 0x1f, R4 ;  /* 0x0000001fff047819 */ /* 0x000fc40000011404 */
[----:B------:R-:W-:Y:S02]  /*1290*/  SHF.R.S32.HI R3, RZ, 0x1f, R3 ;  /* 0x0000001fff037819 */ /* 0x000fe40000011403 */
[----:B------:R-:W-:-:S07]  /*12a0*/  SHF.R.S32.HI R0, RZ, 0x1f, R237 ;  /* 0x0000001fff007819 */ /* 0x000fce00000114ed */
.L_x_5962:
[----:B0-----:R-:W0:Y:S01]  /*12b0*/  LDC.64 R230, c[0x0][0xc88] ;  /* 0x00032200ffe67b82 */ /* 0x001e220000000a00 */
[----:B------:R-:W-:Y:S01]  /*12c0*/  ULDC.64 UR4, c[0x0][0xa28] ;  /* 0x00028a0000047ab9 */ /* 0x000fe20000000a00 */
[----:B------:R-:W-:Y:S01]  /*12d0*/  ULDC.64 UR8, c[0x0][0xa18] ;  /* 0x0002860000087ab9 */ /* 0x000fe20000000a00 */
[----:B------:R-:W-:Y:S01]  /*12e0*/  ULDC.64 UR6, c[0x0][0xa08] ;  /* 0x0002820000067ab9 */ /* 0x000fe20000000a00 */
[----:B0-----:R-:W-:-:S06]  /*12f0*/  IMAD.WIDE R230, R11, 0x4, R230 ;  /* 0x000000040be67825 */ /* 0x001fcc00078e02e6 */
[----:B--2---:R-:W2:Y:S01]  /*1300*/  LDG.E R230, desc[UR60][R230.64] ;  /* 0x0000003ce6e67981 */ /* 0x004ea2000c1e1900 */
        /* <DEDUP_REMOVED lines=8> */
[----:B--2-4-:R-:W-:Y:S01]  /*1390*/  SHF.R.S32.HI R0, RZ, 0x1f, R230 ;  /* 0x0000001fff007819 */ /* 0x014fe200000114e6 */
[C---:B------:R-:W-:Y:S02]  /*13a0*/  IMAD.SHL.U32 R231, R230.reuse, 0x4, RZ ;  /* 0x00000004e6e77824 */ /* 0x040fe400078e00ff */
[C---:B---3--:R-:W-:Y:S02]  /*13b0*/  @P2 LEA R2, P3, R230.reuse, UR4, 0x2 ;  /* 0x00000004e6022c11 */ /* 0x048fe4000f8610ff */
[C-C-:B------:R-:W-:Y:S01]  /*13c0*/  SHF.L.U64.HI R232, R230.reuse, 0x2, R0.reuse ;  /* 0x00000002e6e87819 */ /* 0x140fe20000010200 */
[----:B------:R0:W-:Y:S01]  /*13d0*/  STL [R1+0x68], R0 ;  /* 0x0000680001007387 */ /* 0x0001e20000100800 */
[----:B------:R-:W-:Y:S01]  /*13e0*/  @P2 LEA.HI.X R3, R230, UR5, R0, 0x2, P3 ;  /* 0x00000005e6032c11 */ /* 0x000fe200098f1400 */
[----:B------:R-:W-:Y:S01]  /*13f0*/  ULDC UR4, c[0x0][0x288] ;  /* 0x0000a20000047ab9 */ /* 0x000fe20000000800 */
[----:B------:R-:W-:-:S03]  /*1400*/  IADD3 R6, P4, R231, UR6, RZ ;  /* 0x00000006e7067c10 */ /* 0x000fc6000ff9e0ff */
        /* <DEDUP_REMOVED lines=21> */
[----:B------:R-:W-:Y:S02]  /*1560*/  LEA.HI R229, R0, R3, RZ, 0x10 ;  /* 0x0000000300e57211 */ /* 0x000fe400078f80ff */
        /* <DEDUP_REMOVED lines=11> */
.L_x_5732:
[----:B------:R-:W-:Y:S02]  /*1620*/  IMAD.U32 R2, RZ, RZ, UR5 ;  /* 0x00000005ff027e24 */ /* 0x000fe4000f8e00ff */
[----:B------:R-:W-:Y:S01]  /*1630*/  IMAD.U32 R25, RZ, RZ, UR4 ;  /* 0x00000004ff197e24 */ /* 0x000fe2000f8e00ff */
[----:B------:R-:W-:Y:S06]  /*1640*/  @!P2 BRA `(.L_x_5733) ;  /* 0x000000000010a947 */ /* 0x000fec0003800000 */
[----:B------:R-:W-:-:S04]  /*1650*/  IADD3 R4, P0, R231, UR8, RZ ;  /* 0x00000008e7047c10 */ /* 0x000fc8000ff1e0ff */
[----:B------:R-:W-:-:S05]  /*1660*/  IADD3.X R5, R232, UR9, RZ, P0, !PT ;  /* 0x00000009e8057c10 */ /* 0x000fca00087fe4ff */
[----:B------:R0:W5:Y:S01]  /*1670*/  LDG.E R25, desc[UR60][R4.64] ;  /* 0x0000003c04197981 */ /* 0x000162000c1e1900 */
[----:B------:R-:W-:Y:S05]  /*1680*/  BRA `(.L_x_5734) ;  /* 0x0000000000107947 */ /* 0x000fea0003800000 */
.L_x_5733:
[----:B------:R-:W-:Y:S05]  /*1690*/  @!P0 BRA `(.L_x_5734) ;  /* 0x00000000000c8947 */ /* 0x000fea0003800000 */
[----:B------:R-:W2:Y:S04]  /*16a0*/  LDG.E R0, desc[UR60][R6.64] ;  /* 0x0000003c06007981 */ /* 0x000ea8000c1e1900 */
[----:B------:R-:W2:Y:S02]  /*16b0*/  LDG.E R25, desc[UR60][R6.64+0x4] ;  /* 0x0000043c06197981 */ /* 0x000ea4000c1e1900 */
[----:B--2---:R-:W-:-:S07]  /*16c0*/  IMAD.IADD R25, R25, 0x1, -R0 ;  /* 0x0000000119197824 */ /* 0x004fce00078e0a00 */
.L_x_5734:
[----:B------:R-:W-:Y:S01]  /*16d0*/  ULDC.64 UR4, c[0x0][0xa10] ;  /* 0x0002840000047ab9 */ /* 0x000fe20000000a00 */
[----:B------:R-:W1:Y:S01]  /*16e0*/  LDC R10, c[0x0][0x448] ;  /* 0x00011200ff0a7b82 */ /* 0x000e620000000800 */
[----:B------:R-:W-:-:S04]  /*16f0*/  ISETP.NE.U32.AND P0, PT, RZ, UR4, PT ;  /* 0x00000004ff007c0c */ /* 0x000fc8000bf05070 */
        /* <DEDUP_REMOVED lines=9> */
[----:B------:R-:W-:-:S04]  /*1790*/  @P1 IADD3 R6, P2, R231, UR4, RZ ;  /* 0x00000004e7061c10 */ /* 0x000fc8000ff5e0ff */
[----:B------:R-:W-:-:S05]  /*17a0*/  @P1 IADD3.X R7, R232, UR5, RZ, P2, !PT ;  /* 0x00000005e8071c10 */ /* 0x000fca00097fe4ff */
[----:B------:R3:W5:Y:S01]  /*17b0*/  @P1 LDG.E R146, desc[UR60][R6.64] ;  /* 0x0000003c06921981 */ /* 0x000762000c1e1900 */
[----:B-1----:R-:W-:Y:S01]  /*17c0*/  ISETP.NE.AND P1, PT, R10, 0x1, PT ;  /* 0x000000010a00780c */ /* 0x002fe20003f25270 */
[----:B------:R-:W-:Y:S01]  /*17d0*/  IMAD.SHL.U32 R223, R9, 0x80, RZ ;  /* 0x0000008009df7824 */ /* 0x000fe200078e00ff */
[----:B------:R-:W-:Y:S01]  /*17e0*/  BSSY B0, `(.L_x_5735) ;  /* 0x0000037000007945 */ /* 0x000fe20003800000 */
[----:B------:R-:W-:Y:S01]  /*17f0*/  IMAD.IADD R9, R25, 0x1, -R8 ;  /* 0x0000000119097824 */ /* 0x000fe200078e0a08 */
[----:B------:R-:W-:Y:S01]  /*1800*/  LOP3.LUT R236, R229, 0xff, RZ, 0xc0, !PT ;  /* 0x000000ffe5ec7812 */ /* 0x000fe200078ec0ff */
[----:B0-----:R-:W-:Y:S01]  /*1810*/  VIADD R4, R223, 0x7f ;  /* 0x0000007fdf047836 */ /* 0x001fe20000000000 */
[----:B------:R-:W-:Y:S01]  /*1820*/  SHF.R.U32.HI R229, RZ, 0x10, R229 ;  /* 0x00000010ffe57819 */ /* 0x000fe200000116e5 */
[----:B---3--:R-:W-:-:S06]  /*1830*/  IMAD.MOV.U32 R6, RZ, RZ, RZ ;  /* 0x000000ffff067224 */ /* 0x008fcc00078e00ff */
[----:B------:R-:W0:Y:S08]  /*1840*/  @P1 LDC R11, c[0x0][0x44c] ;  /* 0x00011300ff0b1b82 */ /* 0x000e300000000800 */
[----:B------:R-:W1:Y:S01]  /*1850*/  @P1 LDC R5, c[0x0][0x450] ;  /* 0x00011400ff051b82 */ /* 0x000e620000000800 */
[----:B--2---:R-:W-:Y:S02]  /*1860*/  @P0 IMAD.IADD R2, R3, 0x1, -R0 ;  /* 0x0000000103020824 */ /* 0x004fe400078e0a00 */
[----:B0-----:R-:W-:-:S04]  /*1870*/  @P1 IMAD.HI.U32 R0, R4, R11, RZ ;  /* 0x0000000b04001227 */ /* 0x001fc800078e00ff */
[----:B------:R-:W-:Y:S01]  /*1880*/  IMAD.IADD R226, R9, 0x1, R2 ;  /* 0x0000000109e27824 */ /* 0x000fe200078e0202 */
[----:B-1----:R-:W-:-:S03]  /*1890*/  @P1 SHF.R.U32.HI R4, RZ, R5, R0 ;  /* 0x00000005ff041219 */ /* 0x002fc60000011600 */
[C---:B------:R-:W-:Y:S01]  /*18a0*/  VIADD R5, R226.reuse, 0x6f ;  /* 0x0000006fe2057836 */ /* 0x040fe20000000000 */
[----:B------:R-:W-:-:S04]  /*18b0*/  IADD3 R150, R226, 0x70, -R224 ;  /* 0x00000070e2967810 */ /* 0x000fc80007ffe8e0 */
[----:B------:R-:W-:Y:S01]  /*18c0*/  IADD3 R7, R150, R4, RZ ;  /* 0x0000000496077210 */ /* 0x000fe20007ffe0ff */
[----:B------:R-:W-:-:S04]  /*18d0*/  IMAD.MOV.U32 R4, RZ, RZ, RZ ;  /* 0x000000ffff047224 */ /* 0x000fc800078e00ff */
[----:B------:R-:W-:-:S04]  /*18e0*/  IMAD.HI R4, R5, -0x6db6db6d, R4 ;  /* 0x9249249305047827 */ /* 0x000fc800078e0204 */
[----:B------:R-:W-:Y:S01]  /*18f0*/  IMAD.HI R6, R7, -0x6db6db6d, R6 ;  /* 0x9249249307067827 */ /* 0x000fe200078e0206 */
[----:B------:R-:W-:-:S04]  /*1900*/  SHF.R.U32.HI R151, RZ, 0x1f, R4 ;  /* 0x0000001fff977819 */ /* 0x000fc80000011604 */
[----:B------:R-:W-:Y:S02]  /*1910*/  SHF.R.U32.HI R3, RZ, 0x1f, R6 ;  /* 0x0000001fff037819 */ /* 0x000fe40000011606 */
[----:B------:R-:W-:Y:S02]  /*1920*/  LEA.HI.SX32 R151, R4, R151, 0x1a ;  /* 0x0000009704977211 */ /* 0x000fe400078fd2ff */
[----:B------:R-:W-:Y:S01]  /*1930*/  LEA.HI.SX32 R6, R6, R3, 0x1a ;  /* 0x0000000306067211 */ /* 0x000fe200078fd2ff */
[----:B------:R-:W-:-:S03]  /*1940*/  IMAD.MOV.U32 R3, RZ, RZ, RZ ;  /* 0x000000ffff037224 */ /* 0x000fc600078e00ff */
[----:B------:R-:W-:-:S04]  /*1950*/  VIMNMX R10, R151, R6, PT ;  /* 0x00000006970a7248 */ /* 0x000fc80003fe0100 */
[----:B------:R-:W-:-:S13]  /*1960*/  ISETP.GE.AND P0, PT, R10, 0x1, PT ;  /* 0x000000010a00780c */ /* 0x000fda0003f06270 */
[----:B------:R-:W-:Y:S05]  /*1970*/  @!P0 BRA `(.L_x_5736) ;  /* 0x0000000000748947 */ /* 0x000fea0003800000 */
[----:B------:R-:W-:Y:S01]  /*1980*/  ISETP.NE.AND P0, PT, R229, RZ, PT ;  /* 0x000000ffe500720c */ /* 0x000fe20003f05270 */
[----:B------:R-:W-:-:S03]  /*1990*/  ULDC UR4, c[0x0][0x9f0] ;  /* 0x00027c0000047ab9 */ /* 0x000fc60000000800 */
[----:B------:R-:W-:-:S04]  /*19a0*/  SEL R11, R229, UR4, P0 ;  /* 0x00000004e50b7c07 */ /* 0x000fc80008000000 */
[-C--:B------:R-:W-:Y:S02]  /*19b0*/  IABS R6, R11.reuse ;  /* 0x0000000b00067213 */ /* 0x080fe40000000000 */
[----:B------:R-:W-:Y:S02]  /*19c0*/  IADD3 R0, R11, -0x1, R10 ;  /* 0xffffffff0b007810 */ /* 0x000fe40007ffe00a */
[----:B------:R-:W0:Y:S01]  /*19d0*/  I2F.RP R3, R6 ;  /* 0x0000000600037306 */ /* 0x000e220000209400 */
[-C--:B------:R-:W-:Y:S02]  /*19e0*/  IABS R12, R11.reuse ;  /* 0x0000000b000c7213 */ /* 0x080fe40000000000 */
        /* <DEDUP_REMOVED lines=22> */
.L_x_5736:
[----:B------:R-:W-:Y:S05]  /*1b50*/  BSYNC B0 ;  /* 0x0000000000007941 */ /* 0x000fea0003800000 */
.L_x_5735:
        /* <DEDUP_REMOVED lines=11> */
[----:B------:R-:W-:Y:S01]  /*1c10*/  @P0 MOV R4, RZ ;  /* 0x000000ff00040202 */ /* 0x000fe20000000f00 */
[----:B------:R-:W-:-:S04]  /*1c20*/  @P0 VIADD R5, R3, 0x6f ;  /* 0x0000006f03050836 */ /* 0x000fc80000000000 */
        /* <DEDUP_REMOVED lines=16> */
[----:B------:R-:W-:Y:S01]  /*1d30*/  MOV R10, UR6 ;  /* 0x00000006000a7c02 */ /* 0x000fe20008000f00 */
        /* <DEDUP_REMOVED lines=8> */
.L_x_5739:
[----:B------:R-:W-:Y:S05]  /*1dc0*/  BSYNC B6 ;  /* 0x0000000000067941 */ /* 0x000fea0003800000 */
.L_x_5738:
        /* <DEDUP_REMOVED lines=19> */
[----:B-1---5:R-:W-:Y:S05]  /*1f00*/  CALL.ABS.NOINC R14 ;  /* 0x000000000e007343 */ /* 0x022fea0003c00000 */
.L_x_5741:
[----:B------:R-:W-:Y:S05]  /*1f10*/  BSYNC B6 ;  /* 0x0000000000067941 */ /* 0x000fea0003800000 */
.L_x_5740:
[----:B------:R-:W-:Y:S01]  /*1f20*/  ULDC.64 UR4, c[0x0][0x9f8] ;  /* 0x00027e0000047ab9 */ /* 0x000fe20000000a00 */
[----:B------:R-:W-:Y:S01]  /*1f30*/  IMAD.MOV.U32 R6, RZ, RZ, R230 ;  /* 0x000000ffff067224 */ /* 0x000fe200078e00e6 */
[----:B------:R-:W-:Y:S01]  /*1f40*/  ISETP.NE.U32.AND P0, PT, RZ, UR4, PT ;  /* 0x00000004ff007c0c */ /* 0x000fe2000bf05070 */
[----:B------:R-:W2:Y:S01]  /*1f50*/  LDL.LU R20, [R1+0x10] ;  /* 0x0000100001147983 */ /* 0x000ea20000300800 */
[----:B------:R-:W-:Y:S01]  /*1f60*/  ULDC UR6, c[0x0][0x2f4] ;  /* 0x0000bd0000067ab9 */ /* 0x000fe20000000800 */
[----:B------:R-:W0:Y:S01]  /*1f70*/  LDC.64 R110, c[0x0][0x300] ;  /* 0x0000c000ff6e7b82 */ /* 0x000e220000000a00 */
[----:B------:R-:W-:Y:S01]  /*1f80*/  ISETP.NE.AND.EX P0, PT, RZ, UR5, PT, P0 ;  /* 0x00000005ff007c0c */ /* 0x000fe2000bf05300 */
[----:B------:R-:W1:Y:S01]  /*1f90*/  S2R R3, SR_TID.X ;  /* 0x0000000000037919 */ /* 0x000e620000002100 */
[----:B------:R-:W-:Y:S02]  /*1fa0*/  VIADD R0, R18, 0x60 ;  /* 0x0000006012007836 */ /* 0x000fe40000000000 */
[----:B------:R-:W-:Y:S01]  /*1fb0*/  IMAD.IADD R121, R26, 0x1, R25 ;  /* 0x000000011a797824 */ /* 0x000fe200078e0219 */
[----:B------:R-:W-:Y:S01]  /*1fc0*/  SHF.R.S32.HI R19, RZ, 0x1f, R18 ;  /* 0x0000001fff137819 */ /* 0x000fe20000011412 */
[----:B------:R-:W-:Y:S01]  /*1fd0*/  ULDC.64 UR8, c[0x0][0xa08] ;  /* 0x0002820000087ab9 */ /* 0x000fe20000000a00 */
[----:B------:R-:W3:Y:S06]  /*1fe0*/  LDC.64 R104, c[0x0][0x3f8] ;  /* 0x0000fe00ff687b82 */ /* 0x000eec0000000a00 */
[----:B------:R-:W-:-:S02]  /*1ff0*/  @P0 IADD3 R4, P1, R231, UR4, RZ ;  /* 0x00000004e7040c10 */ /* 0x000fc4000ff3e0ff */
[----:B------:R-:W4:Y:S02]  /*2000*/  LDC R15, c[0x0][0x3f4] ;  /* 0x0000fd00ff0f7b82 */ /* 0x000f240000000800 */
[----:B------:R-:W-:Y:S01]  /*2010*/  @P0 IADD3.X R5, R232, UR5, RZ, P1, !PT ;  /* 0x00000005e8050c10 */ /* 0x000fe20008ffe4ff */
[----:B------:R-:W-:-:S04]  /*2020*/  ULDC.64 UR4, c[0x0][0x330] ;  /* 0x0000cc0000047ab9 */ /* 0x000fc80000000a00 */
[----:B------:R1:W2:Y:S01]  /*2030*/  @P0 LDG.E R6, desc[UR60][R4.64] ;  /* 0x0000003c04060981 */ /* 0x0002a2000c1e1900 */
[----:B------:R-:W-:Y:S01]  /*2040*/  ISETP.GE.AND P1, PT, R206, UR6, PT ;  /* 0x00000006ce007c0c */ /* 0x000fe2000bf26270 */
[----:B------:R-:W-:Y:S01]  /*2050*/  IMAD.WIDE.U32 R112, R228, UR4, R18 ;  /* 0x00000004e4707c25 */ /* 0x000fe2000f8e0012 */
[----:B------:R-:W-:Y:S01]  /*2060*/  ISETP.GE.AND P0, PT, R18, UR6, PT ;  /* 0x0000000612007c0c */ /* 0x000fe2000bf06270 */
[----:B------:R-:W4:Y:S01]  /*2070*/  LDC.64 R98, c[0x0][0x408] ;  /* 0x00010200ff627b82 */ /* 0x000f220000000a00 */
[----:B------:R-:W-:Y:S01]  /*2080*/  SEL R7, RZ, 0xffffffff, P1 ;  /* 0xffffffffff077807 */ /* 0x000fe20000800000 */
[----:B------:R-:W-:Y:S01]  /*2090*/  IMAD R113, R228, UR5, R113 ;  /* 0x00000005e4717c24 */ /* 0x000fe2000f8e0271 */
[----:B------:R-:W-:Y:S01]  /*20a0*/  ISETP.GE.AND P1, PT, R0, UR6, PT ;  /* 0x0000000600007c0c */ /* 0x000fe2000bf26270 */
[----:B------:R-:W-:Y:S01]  /*20b0*/  ULDC.64 UR4, c[0x0][0x308] ;  /* 0x0000c20000047ab9 */ /* 0x000fe20000000a00 */
[----:B------:R-:W-:Y:S01]  /*20c0*/  SHF.R.S32.HI R13, RZ, 0x1f, R121 ;  /* 0x0000001fff0d7819 */ /* 0x000fe20000011479 */
[----:B-1----:R-:W-:Y:S01]  /*20d0*/  IMAD.SHL.U32 R4, R7, 0x2, RZ ;  /* 0x0000000207047824 */ /* 0x002fe200078e00ff */
[----:B------:R-:W-:Y:S01]  /*20e0*/  SEL R5, RZ, 0x8, P1 ;  /* 0x00000008ff057807 */ /* 0x000fe20000800000 */
[----:B------:R-:W-:Y:S01]  /*20f0*/  VIADD R8, R3, 0xffffff80 ;  /* 0xffffff8003087836 */ /* 0x000fe20000000000 */
[----:B------:R-:W-:Y:S01]  /*2100*/  SEL R3, RZ, 0x1, P0 ;  /* 0x00000001ff037807 */ /* 0x000fe20000000000 */
[----:B---3--:R-:W-:Y:S01]  /*2110*/  IMAD.WIDE.U32 R106, R204, R104, R18 ;  /* 0x00000068cc6a7225 */ /* 0x008fe200078e0012 */
[----:B------:R-:W-:Y:S01]  /*2120*/  ISETP.GE.AND P0, PT, R207, UR6, PT ;  /* 0x00000006cf007c0c */ /* 0x000fe2000bf06270 */
[----:B------:R-:W1:Y:S01]  /*2130*/  S2R R152, SR_TID.X ;  /* 0x0000000000987919 */ /* 0x000e620000002100 */
[----:B------:R-:W-:Y:S01]  /*2140*/  LOP3.LUT R3, R4, 0x2, R3, 0xe2, !PT ;  /* 0x0000000204037812 */ /* 0x000fe200078ee203 */
[----:B------:R-:W-:Y:S01]  /*2150*/  IMAD R29, R105, 0x70, RZ ;  /* 0x00000070691d7824 */ /* 0x000fe200078e02ff */
[----:B------:R-:W-:Y:S01]  /*2160*/  SEL R4, RZ, 0x4, P0 ;  /* 0x00000004ff047807 */ /* 0x000fe20000000000 */
[----:B0-----:R-:W-:Y:S01]  /*2170*/  IMAD R133, R111, 0x70, RZ ;  /* 0x000000706f857824 */ /* 0x001fe200078e02ff */
        /* <DEDUP_REMOVED lines=10> */
[----:B------:R-:W-:Y:S01]  /*2220*/  IMAD R7, R121, R111, R8 ;  /* 0x0000006f79077224 */ /* 0x000fe200078e0208 */
[----:B------:R-:W-:Y:S01]  /*2230*/  SEL R8, RZ, 0x10, P0 ;  /* 0x00000010ff087807 */ /* 0x000fe20000000000 */
[----:B----4-:R-:W-:Y:S01]  /*2240*/  IMAD.WIDE.U32 R100, R204, R98, R18 ;  /* 0x00000062cc647225 */ /* 0x010fe200078e0012 */
[----:B------:R-:W-:Y:S02]  /*2250*/  LEA.HI R9, R9, R204, RZ, 0x3 ;  /* 0x000000cc09097211 */ /* 0x000fe400078f18ff */
[----:B------:R-:W-:Y:S01]  /*2260*/  ISETP.NE.U32.AND P0, PT, RZ, UR8, PT ;  /* 0x00000008ff007c0c */ /* 0x000fe2000bf05070 */
[----:B------:R-:W-:Y:S01]  /*2270*/  IMAD R135, R99, 0x70, RZ ;  /* 0x0000007063877824 */ /* 0x000fe200078e02ff */
[----:B------:R-:W-:Y:S01]  /*2280*/  IADD3 R5, R5, R7, RZ ;  /* 0x0000000705057210 */ /* 0x000fe20007ffe0ff */
[----:B------:R-:W-:Y:S01]  /*2290*/  IMAD.SHL.U32 R124, R15, 0x2, RZ ;  /* 0x000000020f7c7824 */ /* 0x000fe200078e00ff */
[----:B------:R-:W-:-:S02]  /*22a0*/  LOP3.LUT R9, R9, 0xfffffff8, RZ, 0xc0, !PT ;  /* 0xfffffff809097812 */ /* 0x000fc400078ec0ff */
[----:B------:R-:W-:Y:S01]  /*22b0*/  ISETP.NE.AND.EX P0, PT, RZ, UR9, PT, P0 ;  /* 0x00000009ff007c0c */ /* 0x000fe2000bf05300 */
[----:B------:R-:W-:Y:S01]  /*22c0*/  IMAD.WIDE.U32 R4, R228, UR4, R4 ;  /* 0x00000004e4047c25 */ /* 0x000fe2000f8e0004 */
[----:B------:R-:W-:Y:S02]  /*22d0*/  LOP3.LUT R27, R27, R8, RZ, 0xfc, !PT ;  /* 0x000000081b1b7212 */ /* 0x000fe400078efcff */
[--C-:B------:R-:W-:Y:S01]  /*22e0*/  SHF.R.S32.HI R23, RZ, 0x1f, R22.reuse ;  /* 0x0000001fff177819 */ /* 0x100fe20000011416 */
[----:B------:R-:W-:Y:S01]  /*22f0*/  IMAD.IADD R132, R204, 0x1, -R9 ;  /* 0x00000001cc847824 */ /* 0x000fe200078e0a09 */
[----:B------:R-:W-:Y:S01]  /*2300*/  ISETP.GE.AND P2, PT, R207, R15, PT ;  /* 0x0000000fcf00720c */ /* 0x000fe20003f46270 */
[----:B------:R-:W-:Y:S01]  /*2310*/  IMAD R5, R228, UR5, R5 ;  /* 0x00000005e4057c24 */ /* 0x000fe2000f8e0205 */
[----:B------:R-:W-:Y:S01]  /*2320*/  ULDC.64 UR4, c[0x0][0x310] ;  /* 0x0000c40000047ab9 */ /* 0x000fe20000000a00 */
[----:B------:R-:W-:Y:S01]  /*2330*/  IMAD.WIDE.U32 R108, R204, R104, R22 ;  /* 0x00000068cc6c7225 */ /* 0x000fe200078e0016 */
[----:B------:R-:W-:-:S02]  /*2340*/  LOP3.LUT P1, RZ, R132, 0x4, RZ, 0xc0, !PT ;  /* 0x0000000484ff7812 */ /* 0x000fc4000782c0ff */
[----:B------:R-:W-:Y:S01]  /*2350*/  SHF.R.U32.HI R28, RZ, 0x3, R215 ;  /* 0x00000003ff1c7819 */ /* 0x000fe200000116d7 */
[C---:B------:R-:W-:Y:S01]  /*2360*/  IMAD.WIDE.U32 R102, R204.reuse, R98, R22 ;  /* 0x00000062cc667225 */ /* 0x040fe200078e0016 */
[----:B------:R-:W-:Y:S02]  /*2370*/  IADD3 R120, P3, R204, R121, RZ ;  /* 0x00000079cc787210 */ /* 0x000fe40007f7e0ff */
[----:B------:R-:W-:Y:S02]  /*2380*/  SHF.L.U64.HI R136, R110, 0x6, R111 ;  /* 0x000000066e887819 */ /* 0x000fe4000001026f */
[----:B------:R-:W-:Y:S02]  /*2390*/  IADD3.X R121, R13, R148, RZ, P3, !PT ;  /* 0x000000940d797210 */ /* 0x000fe40001ffe4ff */
[----:B------:R-:W-:Y:S02]  /*23a0*/  SHF.R.S32.HI R149, RZ, 0x1f, R234 ;  /* 0x0000001fff957819 */ /* 0x000fe400000114ea */
[----:B-1----:R-:W-:-:S02]  /*23b0*/  LEA.HI R152, R152, 0x8, RZ, 0x19 ;  /* 0x0000000898987811 */ /* 0x002fc400078fc8ff */
[----:B--2---:R-:W-:-:S04]  /*23c0*/  LOP3.LUT R20, R20, 0xfffffffb, RZ, 0xc0, !PT ;  /* 0xfffffffb14147812 */ /* 0x004fc800078ec0ff */
[----:B------:R-:W-:Y:S02]  /*23d0*/  @P1 LOP3.LUT R20, R20, 0x4, RZ, 0xfc, !PT ;  /* 0x0000000414141812 */ /* 0x000fe400078efcff */
[----:B------:R-:W-:Y:S02]  /*23e0*/  ISETP.GE.AND P1, PT, R206, R15, PT ;  /* 0x0000000fce00720c */ /* 0x000fe40003f26270 */
[----:B------:R-:W-:-:S04]  /*23f0*/  LOP3.LUT R20, R20, 0xfffffffe, RZ, 0xc0, !PT ;  /* 0xfffffffe14147812 */ /* 0x000fc800078ec0ff */
[----:B------:R-:W-:-:S05]  /*2400*/  @P2 LOP3.LUT R20, R20, 0x1, RZ, 0xfc, !PT ;  /* 0x0000000114142812 */ /* 0x000fca00078efcff */
[----:B------:R0:W-:Y:S01]  /*2410*/  STL [R1+0x10], R20 ;  /* 0x0000101401007387 */ /* 0x0001e20000100800 */
[----:B------:R-:W-:Y:S02]  /*2420*/  SHF.R.S32.HI R7, RZ, 0x1f, R6 ;  /* 0x0000001fff077819 */ /* 0x000fe40000011406 */
[----:B------:R-:W-:Y:S01]  /*2430*/  SEL R37, R6, RZ, !P0 ;  /* 0x000000ff06257207 */ /* 0x000fe20004000000 */
[----:B------:R-:W-:Y:S01]  /*2440*/  IMAD R6, R148, R104, RZ ;  /* 0x0000006894067224 */ /* 0x000fe200078e02ff */
[----:B------:R-:W-:-:S03]  /*2450*/  SEL R8, R7, RZ, !P0 ;  /* 0x000000ff07087207 */ /* 0x000fc60004000000 */
[----:B------:R-:W-:-:S04]  /*2460*/  IMAD.WIDE.U32 R114, R37, UR4, R4 ;  /* 0x0000000425727c25 */ /* 0x000fc8000f8e0004 */
[----:B------:R-:W-:Y:S02]  /*2470*/  IMAD R10, R8, UR4, RZ ;  /* 0x00000004080a7c24 */ /* 0x000fe4000f8e02ff */
[----:B------:R-:W-:Y:S02]  /*2480*/  IMAD R9, R204, R105, R6 ;  /* 0x00000069cc097224 */ /* 0x000fe400078e0206 */
[----:B------:R-:W-:Y:S01]  /*2490*/  IMAD R11, R37, UR5, R10 ;  /* 0x00000005250b7c24 */ /* 0x000fe2000f8e020a */
[----:B------:R-:W-:Y:S01]  /*24a0*/  ULDC.64 UR4, c[0x0][0x338] ;  /* 0x0000ce0000047ab9 */ /* 0x000fe20000000a00 */
[-C--:B------:R-:W-:Y:S02]  /*24b0*/  IMAD R4, R148, R110.reuse, RZ ;  /* 0x0000006e94047224 */ /* 0x080fe400078e02ff */
[----:B------:R-:W-:-:S04]  /*24c0*/  IMAD.WIDE.U32 R6, R204, R110, R18 ;  /* 0x0000006ecc067225 */ /* 0x000fc800078e0012 */
[----:B------:R-:W-:Y:S01]  /*24d0*/  IMAD R10, R204, R111, R4 ;  /* 0x0000006fcc0a7224 */ /* 0x000fe200078e0204 */
[----:B------:R-:W-:Y:S01]  /*24e0*/  IADD3 R4, P0, R114, R6, RZ ;  /* 0x0000000672047210 */ /* 0x000fe20007f1e0ff */
[----:B------:R-:W-:Y:S02]  /*24f0*/  IMAD.IADD R5, R115, 0x1, R11 ;  /* 0x0000000173057824 */ /* 0x000fe400078e020b */
[----:B------:R-:W-:Y:S02]  /*2500*/  IMAD R8, R8, UR4, RZ ;  /* 0x0000000408087c24 */ /* 0x000fe4000f8e02ff */
[----:B------:R-:W-:Y:S01]  /*2510*/  IMAD.IADD R109, R109, 0x1, R9 ;  /* 0x000000016d6d7824 */ /* 0x000fe200078e0209 */
[----:B------:R-:W-:Y:S01]  /*2520*/  IADD3.X R6, R5, R7, R10, P0, !PT ;  /* 0x0000000705067210 */ /* 0x000fe200007fe40a */
[----:B------:R-:W-:Y:S01]  /*2530*/  IMAD R7, R148, R98, RZ ;  /* 0x0000006294077224 */ /* 0x000fe200078e02ff */
[----:B------:R-:W-:Y:S01]  /*2540*/  ISETP.GE.AND P0, PT, R18, R15, PT ;  /* 0x0000000f1200720c */ /* 0x000fe20003f06270 */
[----:B------:R-:W-:Y:S01]  /*2550*/  IMAD.IADD R107, R9, 0x1, R107 ;  /* 0x00000001096b7824 */ /* 0x000fe200078e026b */
[C---:B------:R-:W-:Y:S01]  /*2560*/  SEL R9, R15.reuse, RZ, P1 ;  /* 0x000000ff0f097207 */ /* 0x040fe20000800000 */
[----:B------:R-:W-:Y:S01]  /*2570*/  IMAD R11, R204, R99, R7 ;  /* 0x00000063cc0b7224 */ /* 0x000fe200078e0207 */
[----:B------:R-:W-:Y:S01]  /*2580*/  SEL R7, R15, RZ, P0 ;  /* 0x000000ff0f077207 */ /* 0x000fe20000000000 */
[----:B------:R-:W-:-:S03]  /*2590*/  IMAD.WIDE.U32 R112, R37, UR4, R112 ;  /* 0x0000000425707c25 */ /* 0x000fc6000f8e0070 */
[----:B------:R-:W-:Y:S01]  /*25a0*/  IADD3 R7, R18, R7, RZ ;  /* 0x0000000712077210 */ /* 0x000fe20007ffe0ff */
[----:B------:R-:W-:Y:S01]  /*25b0*/  IMAD R37, R37, UR5, R8 ;  /* 0x0000000525257c24 */ /* 0x000fe2000f8e0208 */
[----:B------:R-:W-:Y:S01]  /*25c0*/  SEL R8, R15, RZ, P2 ;  /* 0x000000ff0f087207 */ /* 0x000fe20001000000 */
[----:B------:R-:W-:Y:S02]  /*25d0*/  IMAD.IADD R9, R206, 0x1, R9 ;  /* 0x00000001ce097824 */ /* 0x000fe400078e0209 */
[----:B------:R-:W-:Y:S02]  /*25e0*/  IMAD.IADD R103, R103, 0x1, R11 ;  /* 0x0000000167677824 */ /* 0x000fe400078e020b */
[----:B------:R-:W-:Y:S01]  /*25f0*/  IMAD.IADD R12, R207, 0x1, R8 ;  /* 0x00000001cf0c7824 */ /* 0x000fe200078e0208 */
[----:B------:R-:W-:Y:S01]  /*2600*/  SHF.R.S32.HI R8, RZ, 0x1f, R7 ;  /* 0x0000001fff087819 */ /* 0x000fe20000011407 */
[----:B------:R-:W-:Y:S01]  /*2610*/  IMAD.IADD R101, R11, 0x1, R101 ;  /* 0x000000010b657824 */ /* 0x000fe200078e0265 */
[----:B------:R-:W-:Y:S01]  /*2620*/  SHF.R.S32.HI R10, RZ, 0x1f, R9 ;  /* 0x0000001fff0a7819 */ /* 0x000fe20000011409 */
[----:B-----5:R-:W-:Y:S01]  /*2630*/  IMAD.WIDE.U32 R102, R146, R98, R102 ;  /* 0x0000006292667225 */ /* 0x020fe200078e0066 */
[----:B0-----:R-:W-:-:S02]  /*2640*/  LEA.HI R20, R8, R7, RZ, 0x3 ;  /* 0x0000000708147211 */ /* 0x001fc400078f18ff */
[----:B------:R-:W-:Y:S01]  /*2650*/  LEA.HI R7, R8, R7, RZ, 0x6 ;  /* 0x0000000708077211 */ /* 0x000fe200078f30ff */
[-C--:B------:R-:W-:Y:S01]  /*2660*/  IMAD.WIDE.U32 R108, R146, R104.reuse, R108 ;  /* 0x00000068926c7225 */ /* 0x080fe200078e006c */
[CC--:B------:R-:W-:Y:S02]  /*2670*/  LEA.HI R8, R10.reuse, R9.reuse, RZ, 0x6 ;  /* 0x000000090a087211 */ /* 0x0c0fe400078f30ff */
[----:B------:R-:W-:Y:S01]  /*2680*/  LEA.HI R21, R10, R9, RZ, 0x3 ;  /* 0x000000090a157211 */ /* 0x000fe200078f18ff */
[C---:B------:R-:W-:Y:S01]  /*2690*/  IMAD.WIDE.U32 R106, R146.reuse, R104, R106 ;  /* 0x00000068926a7225 */ /* 0x040fe200078e006a */
[----:B------:R-:W-:Y:S02]  /*26a0*/  SHF.R.S32.HI R7, RZ, 0x6, R7 ;  /* 0x00000006ff077819 */ /* 0x000fe40000011407 */
[----:B------:R-:W-:Y:S01]  /*26b0*/  SHF.R.S32.HI R9, RZ, 0x6, R8 ;  /* 0x00000006ff097819 */ /* 0x000fe20000011408 */
[----:B------:R-:W-:Y:S01]  /*26c0*/  IMAD.WIDE.U32 R100, R146, R98, R100 ;  /* 0x0000006292647225 */ /* 0x000fe200078e0064 */
[----:B------:R-:W-:-:S02]  /*26d0*/  LOP3.LUT R8, R216, 0x38, R20, 0xf8, !PT ;  /* 0x00000038d8087812 */ /* 0x000fc400078ef814 */
[----:B------:R-:W-:Y:S01]  /*26e0*/  LOP3.LUT R10, R216, 0x38, R21, 0xf8, !PT ;  /* 0x00000038d80a7812 */ /* 0x000fe200078ef815 */
[C---:B------:R-:W-:Y:S01]  /*26f0*/  IMAD R144, R7.reuse, 0x1c00, R218 ;  /* 0x00001c0007907824 */ /* 0x040fe200078e02da */
[----:B------:R-:W-:Y:S01]  /*2700*/  SHF.R.S32.HI R25, RZ, 0x1f, R12 ;  /* 0x0000001fff197819 */ /* 0x000fe2000001140c */
[--C-:B------:R-:W-:Y:S01]  /*2710*/  IMAD R142, R7, 0x1c00, R219.reuse ;  /* 0x00001c00078e7824 */ /* 0x100fe200078e02db */
[-C--:B------:R-:W-:Y:S01]  /*2720*/  LOP3.LUT R7, R8, R217.reuse, RZ, 0x3c, !PT ;  /* 0x000000d908077212 */ /* 0x080fe200078e3cff */
[C---:B------:R-:W-:Y:S01]  /*2730*/  IMAD R143, R9.reuse, 0x1c00, R218 ;  /* 0x00001c00098f7824 */ /* 0x040fe200078e02da */
[----:B------:R-:W-:Y:S01]  /*2740*/  LOP3.LUT R10, R10, R217, RZ, 0x3c, !PT ;  /* 0x000000d90a0a7212 */ /* 0x000fe200078e3cff */
[----:B------:R-:W-:Y:S01]  /*2750*/  IMAD R140, R9, 0x1c00, R219 ;  /* 0x00001c00098c7824 */ /* 0x000fe200078e02db */
[CC--:B------:R-:W-:Y:S01]  /*2760*/  LEA.HI R26, R25.reuse, R12.reuse, RZ, 0x3 ;  /* 0x0000000c191a7211 */ /* 0x0c0fe200078f18ff */
[----:B------:R-:W-:Y:S01]  /*2770*/  IMAD.IADD R144, R144, 0x1, R7 ;  /* 0x0000000190907824 */ /* 0x000fe200078e0207 */
[----:B------:R-:W-:Y:S01]  /*2780*/  LEA.HI R12, R25, R12, RZ, 0x6 ;  /* 0x0000000c190c7211 */ /* 0x000fe200078f30ff */
[----:B------:R-:W-:Y:S01]  /*2790*/  IMAD.IADD R143, R143, 0x1, R10 ;  /* 0x000000018f8f7824 */ /* 0x000fe200078e020a */
[----:B------:R-:W-:Y:S01]  /*27a0*/  LOP3.LUT R7, R215, 0x38, R21, 0xf8, !PT ;  /* 0x00000038d7077812 */ /* 0x000fe200078ef815 */
[----:B------:R-:W-:Y:S01]  /*27b0*/  IMAD.WIDE.U32 R110, R110, 0x70, RZ ;  /* 0x000000706e6e7825 */ /* 0x000fe200078e00ff */
[----:B------:R-:W-:-:S02]  /*27c0*/  SHF.R.S32.HI R12, RZ, 0x6, R12 ;  /* 0x00000006ff0c7819 */ /* 0x000fc4000001140c */
[----:B------:R-:W-:Y:S01]  /*27d0*/  LOP3.LUT R10, R215, 0x38, R26, 0xf8, !PT ;  /* 0x00000038d70a7812 */ /* 0x000fe200078ef81a */
[----:B------:R-:W-:Y:S01]  /*27e0*/  IMAD.IADD R133, R111, 0x1, R133 ;  /* 0x000000016f857824 */ /* 0x000fe200078e0285 */
[-C--:B------:R-:W-:Y:S01]  /*27f0*/  LOP3.LUT R7, R7, R28.reuse, RZ, 0x3c, !PT ;  /* 0x0000001c07077212 */ /* 0x080fe200078e3cff */
[----:B------:R-:W-:Y:S01]  /*2800*/  IMAD R139, R12, 0x1c00, R219 ;  /* 0x00001c000c8b7824 */ /* 0x000fe200078e02db */
[----:B------:R-:W-:Y:S01]  /*2810*/  LOP3.LUT R10, R10, R28, RZ, 0x3c, !PT ;  /* 0x0000001c0a0a7212 */ /* 0x000fe200078e3cff */
[----:B------:R-:W-:Y:S01]  /*2820*/  IMAD R141, R12, 0x1c00, R218 ;  /* 0x00001c000c8d7824 */ /* 0x000fe200078e02da */
        /* <DEDUP_REMOVED lines=8> */
[----:B------:R-:W-:Y:S01]  /*28b0*/  LOP3.LUT R11, R11, R28, RZ, 0x3c, !PT ;  /* 0x0000001c0b0b7212 */ /* 0x000fe200078e3cff */
[----:B------:R-:W-:Y:S01]  /*28c0*/  VIADD R9, R18, 0xa0 ;  /* 0x000000a012097836 */ /* 0x000fe20000000000 */
[----:B------:R-:W-:Y:S01]  /*28d0*/  LOP3.LUT R8, R8, R217, RZ, 0x3c, !PT ;  /* 0x000000d908087212 */ /* 0x000fe200078e3cff */
[----:B------:R-:W-:Y:S01]  /*28e0*/  IMAD R31, R146, R105, R7 ;  /* 0x00000069921f7224 */ /* 0x000fe200078e0207 */
[----:B------:R-:W-:Y:S01]  /*28f0*/  LOP3.LUT R25, R12, R217, RZ, 0x3c, !PT ;  /* 0x000000d90c197212 */ /* 0x000fe200078e3cff */
[----:B------:R-:W-:Y:S01]  /*2900*/  IMAD R33, R146, R99, R10 ;  /* 0x0000006392217224 */ /* 0x000fe200078e020a */
[----:B------:R-:W-:Y:S01]  /*2910*/  ISETP.GE.AND P2, PT, R9, UR6, PT ;  /* 0x0000000609007c0c */ /* 0x000fe2000bf46270 */
[----:B------:R-:W-:Y:S01]  /*2920*/  IMAD.IADD R142, R142, 0x1, R11 ;  /* 0x000000018e8e7824 */ /* 0x000fe200078e020b */
[----:B------:R-:W-:Y:S01]  /*2930*/  IADD3 R141, R141, R8, RZ ;  /* 0x000000088d8d7210 */ /* 0x000fe20007ffe0ff */
[----:B------:R-:W-:Y:S01]  /*2940*/  IMAD.SHL.U32 R8, R104, 0x40, RZ ;  /* 0x0000004068087824 */ /* 0x000fe200078e00ff */
[----:B------:R-:W-:Y:S01]  /*2950*/  SEL R28, RZ, 0x20, P2 ;  /* 0x00000020ff1c7807 */ /* 0x000fe20001000000 */
        /* <DEDUP_REMOVED lines=8> */
[----:B------:R-:W-:Y:S02]  /*29e0*/  SHF.R.S32.HI R25, RZ, 0x3, R26 ;  /* 0x00000003ff197819 */ /* 0x000fe4000001141a */
[----:B------:R-:W-:Y:S01]  /*29f0*/  LOP3.LUT R35, R27, R28, RZ, 0xfc, !PT ;  /* 0x0000001c1b237212 */ /* 0x000fe200078efcff */
[----:B------:R-:W-:Y:S01]  /*2a00*/  IMAD.IADD R12, R109, 0x1, R31 ;  /* 0x000000016d0c7824 */ /* 0x000fe200078e021f */
        /* <DEDUP_REMOVED lines=8> */
[----:B------:R-:W-:Y:S01]  /*2a90*/  LOP3.LUT R31, R35, 0x2, RZ, 0xc0, !PT ;  /* 0x00000002231f7812 */ /* 0x000fe200078ec0ff */
[----:B------:R-:W-:Y:S01]  /*2aa0*/  IMAD.IADD R36, R113, 0x1, R37 ;  /* 0x0000000171247824 */ /* 0x000fe200078e0225 */
[----:B------:R-:W-:-:S02]  /*2ab0*/  LOP3.LUT R32, R35, 0x4, RZ, 0xc0, !PT ;  /* 0x0000000423207812 */ /* 0x000fc400078ec0ff */
[C---:B------:R-:W-:Y:S02]  /*2ac0*/  LOP3.LUT R33, R35.reuse, 0x8, RZ, 0xc0, !PT ;  /* 0x0000000823217812 */ /* 0x040fe400078ec0ff */
[----:B------:R-:W-:Y:S02]  /*2ad0*/  LOP3.LUT R34, R35, 0x10, RZ, 0xc0, !PT ;  /* 0x0000001023227812 */ /* 0x000fe400078ec0ff */
[----:B------:R-:W-:Y:S02]  /*2ae0*/  LOP3.LUT R27, R27, 0x1, RZ, 0xc0, !PT ;  /* 0x000000011b1b7812 */ /* 0x000fe400078ec0ff */
[----:B------:R-:W-:Y:S02]  /*2af0*/  SHF.R.S32.HI R28, RZ, 0x1f, R20 ;  /* 0x0000001fff1c7819 */ /* 0x000fe40000011414 */
[----:B------:R-:W-:Y:S02]  /*2b00*/  SHF.R.S32.HI R29, RZ, 0x1f, R21 ;  /* 0x0000001fff1d7819 */ /* 0x000fe40000011415 */
[----:B------:R-:W-:-:S02]  /*2b10*/  SHF.R.S32.HI R30, RZ, 0x1f, R26 ;  /* 0x0000001fff1e7819 */ /* 0x000fc4000001141a */
[----:B------:R-:W-:-:S07]  /*2b20*/  LOP3.LUT R35, R35, 0x20, RZ, 0xc0, !PT ;  /* 0x0000002023237812 */ /* 0x000fce00078ec0ff */
.L_x_5841:
[----:B-12---:R-:W2:Y:S01]  /*2b30*/  LDL.LU R41, [R1+0x10] ;  /* 0x0000100001297983 */ /* 0x006ea20000300800 */
[----:B-----5:R-:W-:Y:S01]  /*2b40*/  VIADD R49, R24, 0xffffffff ;  /* 0xffffffff18317836 */ /* 0x020fe20000000000 */
[----:B------:R-:W0:Y:S01]  /*2b50*/  LDC.64 R122, c[0x0][0x2e8] ;  /* 0x0000ba00ff7a7b82 */ /* 0x000e220000000a00 */
        /* <DEDUP_REMOVED lines=14> */
[----:B------:R-:W-:Y:S02]  /*2c40*/  ISETP.GT.AND P3, PT, R49, R125, PT ;  /* 0x0000007d3100720c */ /* 0x000fe40003f64270 */
[----:B0-----:R-:W-:-:S02]  /*2c50*/  LEA R44, P2, R24, R122, 0x1 ;  /* 0x0000007a182c7211 */ /* 0x001fc400078408ff */
[----:B------:R-:W-:Y:S02]  /*2c60*/  LEA R46, P4, R39, R122, 0x1 ;  /* 0x0000007a272e7211 */ /* 0x000fe400078808ff */
[-C--:B------:R-:W-:Y:S01]  /*2c70*/  LEA.HI.X R45, R24, R123.reuse, R38, 0x1, P2 ;  /* 0x0000007b182d7211 */ /* 0x080fe200010f0c26 */
[----:B------:R-:W-:Y:S01]  /*2c80*/  IMAD.MOV.U32 R24, RZ, RZ, R49 ;  /* 0x000000ffff187224 */ /* 0x000fe200078e0031 */
[----:B-1----:R-:W-:Y:S02]  /*2c90*/  ISETP.GE.AND P2, PT, R119, 0x1, PT ;  /* 0x000000017700780c */ /* 0x002fe40003f46270 */
[----:B------:R-:W-:Y:S01]  /*2ca0*/  LEA.HI.X R47, R39, R123, R40, 0x1, P4 ;  /* 0x0000007b272f7211 */ /* 0x000fe200020f0c28 */
[C---:B------:R-:W-:Y:S01]  /*2cb0*/  VIADD R39, R37.reuse, 0x20 ;  /* 0x0000002025277836 */ /* 0x040fe20000000000 */
[C---:B------:R-:W-:Y:S01]  /*2cc0*/  @P5 IADD3 R39, R37.reuse, -0x20, RZ ;  /* 0xffffffe025275810 */ /* 0x040fe20007ffe0ff */
        /* <DEDUP_REMOVED lines=9> */
[-C--:B------:R-:W-:Y:S02]  /*2d60*/  IMAD R43, R135, R49.reuse, RZ ;  /* 0x00000031872b7224 */ /* 0x080fe400078e02ff */
[----:B0-----:R-:W-:Y:S02]  /*2d70*/  IMAD R41, R42, R104, R39 ;  /* 0x000000682a297224 */ /* 0x001fe400078e0227 */
        /* <DEDUP_REMOVED lines=32> */
[----:B------:R-:W-:-:S04]  /*2f80*/  IADD3 R43, P2, R102, R88, RZ ;  /* 0x00000058662b7210 */ /* 0x000fc80007f5e0ff */
[----:B------:R-:W-:Y:S02]  /*2f90*/  IADD3.X R50, R97, R14, RZ, P2, !PT ;  /* 0x0000000e61327210 */ /* 0x000fe400017fe4ff */
        /* <DEDUP_REMOVED lines=30> */
.L_x_5746:
[----:B------:R-:W-:Y:S05]  /*3180*/  BSYNC B1 ;  /* 0x0000000000017941 */ /* 0x000fea0003800000 */
.L_x_5745:
        /* <DEDUP_REMOVED lines=56> */
.L_x_5748:
[----:B------:R-:W-:Y:S05]  /*3510*/  BSYNC B1 ;  /* 0x0000000000017941 */ /* 0x000fea0003800000 */
.L_x_5747:
        /* <DEDUP_REMOVED lines=12> */
[----:B--2---:R-:W-:Y:S01]  /*35e0*/  R2UR UR4, R40 ;  /* 0x00000000280472ca */ /* 0x004fe200000e0000 */
[----:B------:R-:W-:-:S05]  /*35f0*/  IMAD.MOV.U32 R40, RZ, RZ, R81 ;  /* 0x000000ffff287224 */ /* 0x000fca00078e0051 */
[----:B------:R-:W-:Y:S01]  /*3600*/  PRMT R162, R40, 0x5410, R41 ;  /* 0x0000541028a27816 */ /* 0x000fe20000000029 */
[----:B------:R-:W-:Y:S01]  /*3610*/  IMAD.MOV.U32 R41, RZ, RZ, R85 ;  /* 0x000000ffff297224 */ /* 0x000fe200078e0055 */
[----:B------:R-:W-:-:S04]  /*3620*/  MOV R40, R84 ;  /* 0x0000005400287202 */ /* 0x000fc80000000f00 */
[----:B------:R-:W-:Y:S01]  /*3630*/  PRMT R164, R40, 0x5410, R41 ;  /* 0x0000541028a47816 */ /* 0x000fe20000000029 */
[----:B------:R-:W-:Y:S01]  /*3640*/  IMAD.MOV.U32 R41, RZ, RZ, R122 ;  /* 0x000000ffff297224 */ /* 0x000fe200078e007a */
[----:B------:R-:W-:Y:S01]  /*3650*/  MOV R40, R75 ;  /* 0x0000004b00287202 */ /* 0x000fe20000000f00 */
[----:B------:R-:W-:-:S03]  /*3660*/  UISETP.NE.AND UP0, UPT, UR4, 0x3, UPT ;  /* 0x000000030400788c */ /* 0x000fc6000bf05270 */
[----:B------:R-:W-:Y:S01]  /*3670*/  PRMT R153, R41, 0x5410, R42 ;  /* 0x0000541029997816 */ /* 0x000fe2000000002a */
[----:B------:R-:W-:Y:S01]  /*3680*/  IMAD.MOV.U32 R41, RZ, RZ, R83 ;  /* 0x000000ffff297224 */ /* 0x000fe200078e0053 */
[----:B------:R-:W-:Y:S01]  /*3690*/  PRMT R158, R43, 0x5410, R40 ;  /* 0x000054102b9e7816 */ /* 0x000fe20000000028 */
[----:B------:R-:W-:Y:S01]  /*36a0*/  IMAD.MOV.U32 R43, RZ, RZ, R78 ;  /* 0x000000ffff2b7224 */ /* 0x000fe200078e004e */
[----:B------:R-:W-:Y:S01]  /*36b0*/  PLOP3.LUT P2, PT, PT, PT, UP0, 0x80, 0x0 ;  /* 0x000000000000781c */ /* 0x000fe20003f4f008 */
        /* <DEDUP_REMOVED lines=13> */
[----:B-----5:R-:W-:Y:S02]  /*3790*/  IMAD.MOV.U32 R43, RZ, RZ, R48 ;  /* 0x000000ffff2b7224 */ /* 0x020fe400078e0030 */
[----:B------:R-:W-:Y:S01]  /*37a0*/  IMAD.MOV.U32 R40, RZ, RZ, R49 ;  /* 0x000000ffff287224 */ /* 0x000fe200078e0031 */
[----:B------:R-:W-:Y:S01]  /*37b0*/  PRMT R168, R41, 0x5410, R42 ;  /* 0x0000541029a87816 */ /* 0x000fe2000000002a */
[----:B------:R-:W-:-:S03]  /*37c0*/  IMAD.MOV.U32 R41, RZ, RZ, R52 ;  /* 0x000000ffff297224 */ /* 0x000fc600078e0034 */
[----:B------:R-:W-:Y:S02]  /*37d0*/  PRMT R90, R40, 0x5410, R43 ;  /* 0x00005410285a7816 */ /* 0x000fe4000000002b */
        /* <DEDUP_REMOVED lines=35> */
.L_x_5749:
[----:B------:R-:W-:Y:S01]  /*3a10*/  LEA R96, R17, R16, 0x3 ;  /* 0x0000001011607211 */ /* 0x000fe200078e18ff */
[----:B------:R-:W-:Y:S01]  /*3a20*/  BSSY B1, `(.L_x_5750) ;  /* 0x0000004000017945 */ /* 0x000fe20003800000 */
[----:B------:R-:W-:-:S04]  /*3a30*/  SHF.L.U32 R97, R209, 0x1f, RZ ;  /* 0x0000001fd1617819 */ /* 0x000fc800000006ff */
[----:B------:R-:W0:Y:S02]  /*3a40*/  SYNCS.PHASECHK.TRANS64.TRYWAIT P5, [R96+URZ+0x36890], R97 ;  /* 0x03689061600075a7 */ /* 0x000e2400080a017f */
[----:B0-----:R-:W-:Y:S05]  /*3a50*/  @!P5 BRA `(.L_x_5751) ;  /* 0x000002b800f8d947 */ /* 0x001fea0003800000 */
.L_x_6137:
[----:B------:R-:W-:Y:S05]  /*3a60*/  BSYNC B1 ;  /* 0x0000000000017941 */ /* 0x000fea0003800000 */
.L_x_5750:
        /* <DEDUP_REMOVED lines=50> */
.L_x_5757:
[----:B------:R-:W-:Y:S05]  /*3d90*/  BSYNC B3 ;  /* 0x0000000000037941 */ /* 0x000fea0003800000 */
.L_x_5756:
[----:B--2---:R1:W-:Y:S02]  /*3da0*/  STG.E.128 desc[UR60][R46.64], R40 ;  /* 0x000000282e007986 */ /* 0x0043e4000c101d3c */
.L_x_5755:
[----:B------:R-:W-:Y:S05]  /*3db0*/  BSYNC B2 ;  /* 0x0000000000027941 */ /* 0x000fea0003800000 */
.L_x_5754:
        /* <DEDUP_REMOVED lines=22> */
[----:B------:R-:W-:Y:S02]  /*3f20*/  IMAD.MOV.U32 R88, RZ, RZ, R40 ;  /* 0x000000ffff587224 */ /* 0x000fe400078e0028 */
[----:B------:R-:W-:Y:S02]  /*3f30*/  IMAD.MOV.U32 R40, RZ, RZ, R43 ;  /* 0x000000ffff287224 */ /* 0x000fe400078e002b */
[----:B------:R-:W-:Y:S01]  /*3f40*/  HADD2.F32 R43, -RZ, R95.H0_H0 ;  /* 0x2000005fff2b7230 */ /* 0x000fe20000004100 */
[----:B------:R-:W-:Y:S02]  /*3f50*/  F2FP.F16.F32.PACK_AB R92, R94, R92 ;  /* 0x0000005c5e5c723e */ /* 0x000fe400000000ff */
[--C-:B------:R-:W-:Y:S02]  /*3f60*/  HADD2.F32 R41, -RZ, R40.reuse.H1_H1 ;  /* 0x30000028ff297230 */ /* 0x100fe40000004100 */
[----:B------:R-:W-:-:S03]  /*3f70*/  HADD2.F32 R40, -RZ, R40.H0_H0 ;  /* 0x20000028ff287230 */ /* 0x000fc60000004100 */
[CC--:B------:R-:W-:Y:S02]  /*3f80*/  FMUL.FTZ R89, R41.reuse, R43.reuse ;  /* 0x0000002b29597220 */ /* 0x0c0fe40000410000 */
[C---:B------:R-:W-:Y:S02]  /*3f90*/  FMUL.FTZ R43, R40.reuse, R43 ;  /* 0x0000002b282b7220 */ /* 0x040fe40000410000 */
[-C--:B------:R-:W-:Y:S01]  /*3fa0*/  FFMA.FTZ R40, R40, R93.reuse, -R89 ;  /* 0x0000005d28287223 */ /* 0x080fe20000010859 */
[----:B------:R-:W-:Y:S02]  /*3fb0*/  IMAD.MOV.U32 R89, RZ, RZ, R42 ;  /* 0x000000ffff597224 */ /* 0x000fe400078e002a */
[----:B------:R-:W-:Y:S01]  /*3fc0*/  FFMA.FTZ R41, R41, R93, R43 ;  /* 0x0000005d29297223 */ /* 0x000fe2000001002b */
[----:B------:R-:W-:Y:S02]  /*3fd0*/  HADD2.F32 R42, -RZ, R88.H1_H1 ;  /* 0x30000058ff2a7230 */ /* 0x000fe40000004100 */
[----:B------:R-:W-:-:S02]  /*3fe0*/  HADD2.F32 R93, -RZ, R167.H0_H0 ;  /* 0x200000a7ff5d7230 */ /* 0x000fc40000004100 */
        /* <DEDUP_REMOVED lines=8> */
[----:B------:R-:W-:Y:S02]  /*4070*/  HADD2.F32 R89, -RZ, R165.H1_H1 ;  /* 0x300000a5ff597230 */ /* 0x000fe40000004100 */
[-C--:B------:R-:W-:Y:S01]  /*4080*/  FMUL.FTZ R95, R88, R122.reuse ;  /* 0x0000007a585f7220 */ /* 0x080fe20000410000 */
[----:B------:R-:W-:Y:S01]  /*4090*/  F2FP.F16.F32.PACK_AB R42, R42, R43 ;  /* 0x0000002b2a2a723e */ /* 0x000fe200000000ff */
[----:B------:R-:W-:-:S02]  /*40a0*/  FMUL.FTZ R122, R93, R122 ;  /* 0x0000007a5d7a7220 */ /* 0x000fc40000410000 */
[-C--:B------:R-:W-:Y:S02]  /*40b0*/  FFMA.FTZ R95, R93, R89.reuse, -R95 ;  /* 0x000000595d5f7223 */ /* 0x080fe4000001085f */
[----:B------:R-:W-:Y:S01]  /*40c0*/  FFMA.FTZ R122, R88, R89, R122 ;  /* 0x00000059587a7223 */ /* 0x000fe2000001007a */
[----:B------:R-:W-:Y:S01]  /*40d0*/  F2FP.F16.F32.PACK_AB R88, R41, R40 ;  /* 0x000000282958723e */ /* 0x000fe200000000ff */
[----:B------:R-:W-:Y:S01]  /*40e0*/  IMAD.MOV.U32 R40, RZ, RZ, R42 ;  /* 0x000000ffff287224 */ /* 0x000fe200078e002a */
[----:B------:R-:W-:Y:S02]  /*40f0*/  MOV R41, R92 ;  /* 0x0000005c00297202 */ /* 0x000fe40000000f00 */
[----:B------:R-:W-:Y:S01]  /*4100*/  F2FP.F16.F32.PACK_AB R95, R122, R95 ;  /* 0x0000005f7a5f723e */ /* 0x000fe200000000ff */
[----:B------:R-:W-:-:S04]  /*4110*/  IMAD.MOV.U32 R43, RZ, RZ, R88 ;  /* 0x000000ffff2b7224 */ /* 0x000fc800078e0058 */
[----:B------:R-:W-:-:S07]  /*4120*/  IMAD.MOV.U32 R42, RZ, RZ, R95 ;  /* 0x000000ffff2a7224 */ /* 0x000fce00078e005f */
.L_x_5761:
[----:B------:R-:W-:Y:S05]  /*4130*/  BSYNC B3 ;  /* 0x0000000000037941 */ /* 0x000fea0003800000 */
.L_x_5760:
[----:B--2---:R2:W-:Y:S02]  /*4140*/  STG.E.128 desc[UR60][R46.64+0x40], R40 ;  /* 0x000040282e007986 */ /* 0x0045e4000c101d3c */
.L_x_5759:
[----:B------:R-:W-:Y:S05]  /*4150*/  BSYNC B2 ;  /* 0x0000000000027941 */ /* 0x000fea0003800000 */
.L_x_5758:
        /* <DEDUP_REMOVED lines=10> */
[----:B------:R-:W-:Y:S02]  /*4200*/  HADD2.F32 R92, -RZ, R166.H1_H1 ;  /* 0x300000a6ff5c7230 */ /* 0x000fe40000004100 */
        /* <DEDUP_REMOVED lines=44> */
.L_x_5765:
[----:B------:R-:W-:Y:S05]  /*44d0*/  BSYNC B3 ;  /* 0x0000000000037941 */ /* 0x000fea0003800000 */
.L_x_5764:
[----:B--2---:R3:W-:Y:S02]  /*44e0*/  STG.E.128 desc[UR60][R46.64+0x80], R40 ;  /* 0x000080282e007986 */ /* 0x0047e4000c101d3c */
.L_x_5763:
[----:B------:R-:W-:Y:S05]  /*44f0*/  BSYNC B2 ;  /* 0x0000000000027941 */ /* 0x000fea0003800000 */
.L_x_5762:
        /* <DEDUP_REMOVED lines=15> */
[CC--:B------:R-:W-:Y:S01]  /*45f0*/  FMUL.FTZ R85, R41.reuse, R82.reuse ;  /* 0x0000005229557220 */ /* 0x0c0fe20000410000 */
[----:B------:R-:W-:Y:S02]  /*4600*/  HADD2.F32 R86, -RZ, R162.H1_H1 ;  /* 0x300000a2ff567230 */ /* 0x000fe40000004100 */
[C---:B------:R-:W-:Y:S01]  /*4610*/  FMUL.FTZ R82, R84.reuse, R82 ;  /* 0x0000005254527220 */ /* 0x040fe20000410000 */
[----:B------:R-:W-:Y:S02]  /*4620*/  HADD2.F32 R88, -RZ, R163.H0_H0 ;  /* 0x200000a3ff587230 */ /* 0x000fe40000004100 */
[-C--:B------:R-:W-:Y:S01]  /*4630*/  FFMA.FTZ R84, R84, R80.reuse, -R85 ;  /* 0x0000005054547223 */ /* 0x080fe20000010855 */
[----:B------:R-:W-:Y:S01]  /*4640*/  FFMA.FTZ R82, R41, R80, R82 ;  /* 0x0000005029527223 */ /* 0x000fe20000010052 */
[----:B------:R-:W-:Y:S01]  /*4650*/  SHF.R.U32.HI R41, RZ, 0x10, R83 ;  /* 0x00000010ff297819 */ /* 0x000fe20000011653 */
[----:B------:R-:W-:Y:S01]  /*4660*/  IMAD.MOV.U32 R80, RZ, RZ, R43 ;  /* 0x000000ffff507224 */ /* 0x000fe200078e002b */
[----:B------:R-:W-:-:S02]  /*4670*/  SHF.R.U32.HI R83, RZ, 0x10, R81 ;  /* 0x00000010ff537819 */ /* 0x000fc40000011651 */
[----:B------:R-:W-:Y:S01]  /*4680*/  F2FP.F16.F32.PACK_AB R82, R82, R84 ;  /* 0x000000545252723e */ /* 0x000fe200000000ff */
[----:B------:R-:W-:Y:S02]  /*4690*/  HADD2.F32 R43, -RZ, R41.H0_H0 ;  /* 0x20000029ff2b7230 */ /* 0x000fe40000004100 */
[--C-:B------:R-:W-:Y:S02]  /*46a0*/  HADD2.F32 R41, -RZ, R80.reuse.H1_H1 ;  /* 0x30000050ff297230 */ /* 0x100fe40000004100 */
[----:B------:R-:W-:Y:S02]  /*46b0*/  HADD2.F32 R81, -RZ, R80.H0_H0 ;  /* 0x20000050ff517230 */ /* 0x000fe40000004100 */
[----:B------:R-:W-:Y:S02]  /*46c0*/  HADD2.F32 R80, -RZ, R83.H0_H0 ;  /* 0x20000053ff507230 */ /* 0x000fe40000004100 */
[----:B------:R-:W-:Y:S01]  /*46d0*/  FMUL.FTZ R85, R41, R43 ;  /* 0x0000002b29557220 */ /* 0x000fe20000410000 */
[----:B------:R-:W-:-:S02]  /*46e0*/  IMAD.MOV.U32 R83, RZ, RZ, R42 ;  /* 0x000000ffff537224 */ /* 0x000fc400078e002a */
[C---:B------:R-:W-:Y:S01]  /*46f0*/  FMUL.FTZ R42, R81.reuse, R43 ;  /* 0x0000002b512a7220 */ /* 0x040fe20000410000 */
[-C--:B------:R-:W-:Y:S01]  /*4700*/  FFMA.FTZ R43, R81, R80.reuse, -R85 ;  /* 0x00000050512b7223 */ /* 0x080fe20000010855 */
[--C-:B------:R-:W-:Y:S02]  /*4710*/  HADD2.F32 R85, -RZ, R40.reuse.H1_H1 ;  /* 0x30000028ff557230 */ /* 0x100fe40000004100 */
[----:B------:R-:W-:Y:S01]  /*4720*/  FFMA.FTZ R41, R41, R80, R42 ;  /* 0x0000005029297223 */ /* 0x000fe2000001002a */
[----:B------:R-:W-:Y:S02]  /*4730*/  HADD2.F32 R42, -RZ, R40.H0_H0 ;  /* 0x20000028ff2a7230 */ /* 0x000fe40000004100 */
[--C-:B------:R-:W-:Y:S02]  /*4740*/  HADD2.F32 R80, -RZ, R83.reuse.H1_H1 ;  /* 0x30000053ff507230 */ /* 0x100fe40000004100 */
[----:B------:R-:W-:Y:S01]  /*4750*/  FMUL.FTZ R40, R85, R87 ;  /* 0x0000005755287220 */ /* 0x000fe20000410000 */
[----:B------:R-:W-:-:S02]  /*4760*/  HADD2.F32 R83, -RZ, R83.H0_H0 ;  /* 0x20000053ff537230 */ /* 0x000fc40000004100 */
[C---:B------:R-:W-:Y:S01]  /*4770*/  FMUL.FTZ R87, R42.reuse, R87 ;  /* 0x000000572a577220 */ /* 0x040fe20000410000 */
[----:B------:R-:W-:Y:S02]  /*4780*/  HADD2.F32 R81, -RZ, R162.H0_H0 ;  /* 0x200000a2ff517230 */ /* 0x000fe40000004100 */
[----:B------:R-:W-:Y:S01]  /*4790*/  FFMA.FTZ R42, R42, R86, -R40 ;  /* 0x000000562a2a7223 */ /* 0x000fe20000010828 */
[CC--:B------:R-:W-:Y:S01]  /*47a0*/  FMUL.FTZ R40, R80.reuse, R88.reuse ;  /* 0x0000005850287220 */ /* 0x0c0fe20000410000 */
[----:B------:R-:W-:Y:S01]  /*47b0*/  FMUL.FTZ R88, R83, R88 ;  /* 0x0000005853587220 */ /* 0x000fe20000410000 */
[----:B------:R-:W-:Y:S01]  /*47c0*/  FFMA.FTZ R87, R85, R86, R87 ;  /* 0x0000005655577223 */ /* 0x000fe20000010057 */
[----:B------:R-:W-:Y:S01]  /*47d0*/  F2FP.F16.F32.PACK_AB R43, R41, R43 ;  /* 0x0000002b292b723e */ /* 0x000fe200000000ff */
[-C--:B------:R-:W-:Y:S01]  /*47e0*/  FFMA.FTZ R40, R83, R81.reuse, -R40 ;  /* 0x0000005153287223 */ /* 0x080fe20000010828 */
[----:B------:R-:W-:Y:S01]  /*47f0*/  FFMA.FTZ R88, R80, R81, R88 ;  /* 0x0000005150587223 */ /* 0x000fe20000010058 */
[----:B------:R-:W-:Y:S01]  /*4800*/  IMAD.MOV.U32 R41, RZ, RZ, R82 ;  /* 0x000000ffff297224 */ /* 0x000fe200078e0052 */
[----:B------:R-:W-:-:S03]  /*4810*/  F2FP.F16.F32.PACK_AB R42, R87, R42 ;  /* 0x0000002a572a723e */ /* 0x000fc600000000ff */
[----:B------:R-:W-:Y:S02]  /*4820*/  F2FP.F16.F32.PACK_AB R88, R88, R40 ;  /* 0x000000285858723e */ /* 0x000fe400000000ff */
[----:B------:R-:W-:-:S03]  /*4830*/  MOV R40, R42 ;  /* 0x0000002a00287202 */ /* 0x000fc60000000f00 */
[----:B------:R-:W-:-:S07]  /*4840*/  IMAD.MOV.U32 R42, RZ, RZ, R88 ;  /* 0x000000ffff2a7224 */ /* 0x000fce00078e0058 */
.L_x_5769:
[----:B------:R-:W-:Y:S05]  /*4850*/  BSYNC B3 ;  /* 0x0000000000037941 */ /* 0x000fea0003800000 */
.L_x_5768:
[----:B--2---:R4:W-:Y:S02]  /*4860*/  STG.E.128 desc[UR60][R46.64+0xc0], R40 ;  /* 0x0000c0282e007986 */ /* 0x0049e4000c101d3c */
.L_x_5767:
[----:B------:R-:W-:Y:S05]  /*4870*/  BSYNC B2 ;  /* 0x0000000000027941 */ /* 0x000fea0003800000 */
.L_x_5766:
        /* <DEDUP_REMOVED lines=22> */
[-C--:B------:R-:W-:Y:S01]  /*49e0*/  FFMA.FTZ R77, R41, R76.reuse, -R77 ;  /* 0x0000004c294d7223 */ /* 0x080fe2000001084d */
[----:B------:R-:W-:Y:S02]  /*49f0*/  FFMA.FTZ R83, R80, R76, R83 ;  /* 0x0000004c50537223 */ /* 0x000fe40000010053 */
[C---:B------:R-:W-:Y:S01]  /*4a00*/  FMUL.FTZ R79, R43.reuse, R79 ;  /* 0x0000004f2b4f7220 */ /* 0x040fe20000410000 */
[----:B------:R-:W-:Y:S01]  /*4a10*/  FFMA.FTZ R78, R43, R82, -R78 ;  /* 0x000000522b4e7223 */ /* 0x000fe2000001084e */
[----:B------:R-:W-:-:S02]  /*4a20*/  HADD2.F32 R41, -RZ, R161.H1_H1 ;  /* 0x300000a1ff297230 */ /* 0x000fc40000004100 */
[----:B------:R-:W-:Y:S02]  /*4a30*/  HADD2.F32 R43, -RZ, R160.H0_H0 ;  /* 0x200000a0ff2b7230 */ /* 0x000fe40000004100 */
[----:B------:R-:W-:Y:S01]  /*4a40*/  FFMA.FTZ R79, R81, R82, R79 ;  /* 0x00000052514f7223 */ /* 0x000fe2000001004f */
[----:B------:R-:W-:Y:S01]  /*4a50*/  HADD2.F32 R80, -RZ, R42.H1_H1 ;  /* 0x3000002aff507230 */ /* 0x000fe20000004100 */
[----:B------:R-:W-:Y:S01]  /*4a60*/  F2FP.F16.F32.PACK_AB R77, R83, R77 ;  /* 0x0000004d534d723e */ /* 0x000fe200000000ff */
[----:B------:R-:W-:Y:S02]  /*4a70*/  HADD2.F32 R161, -RZ, R161.H0_H0 ;  /* 0x200000a1ffa17230 */ /* 0x000fe40000004100 */
[----:B------:R-:W-:Y:S02]  /*4a80*/  HADD2.F32 R76, -RZ, R40.H1_H1 ;  /* 0x30000028ff4c7230 */ /* 0x000fe40000004100 */
[----:B------:R-:W-:Y:S01]  /*4a90*/  FMUL.FTZ R84, R80, R43 ;  /* 0x0000002b50547220 */ /* 0x000fe20000410000 */
[----:B------:R-:W-:Y:S01]  /*4aa0*/  HADD2.F32 R42, -RZ, R42.H0_H0 ;  /* 0x2000002aff2a7230 */ /* 0x000fe20000004100 */
[----:B------:R-:W-:Y:S01]  /*4ab0*/  F2FP.F16.F32.PACK_AB R78, R79, R78 ;  /* 0x0000004e4f4e723e */ /* 0x000fe200000000ff */
[----:B------:R-:W-:-:S02]  /*4ac0*/  HADD2.F32 R40, -RZ, R40.H0_H0 ;  /* 0x20000028ff287230 */ /* 0x000fc40000004100 */
[----:B------:R-:W-:Y:S01]  /*4ad0*/  FMUL.FTZ R81, R76, R161 ;  /* 0x000000a14c517220 */ /* 0x000fe20000410000 */
[----:B------:R-:W-:Y:S02]  /*4ae0*/  HADD2.F32 R82, -RZ, R159.H1_H1 ;  /* 0x3000009fff527230 */ /* 0x000fe40000004100 */
[----:B------:R-:W-:Y:S01]  /*4af0*/  FMUL.FTZ R43, R42, R43 ;  /* 0x0000002b2a2b7220 */ /* 0x000fe20000410000 */
[C---:B------:R-:W-:Y:S01]  /*4b00*/  FMUL.FTZ R161, R40.reuse, R161 ;  /* 0x000000a128a17220 */ /* 0x040fe20000410000 */
[-C--:B------:R-:W-:Y:S01]  /*4b10*/  FFMA.FTZ R81, R40, R41.reuse, -R81 ;  /* 0x0000002928517223 */ /* 0x080fe20000010851 */
[-C--:B------:R-:W-:Y:S01]  /*4b20*/  FFMA.FTZ R84, R42, R82.reuse, -R84 ;  /* 0x000000522a547223 */ /* 0x080fe20000010854 */
[----:B------:R-:W-:Y:S01]  /*4b30*/  FFMA.FTZ R43, R80, R82, R43 ;  /* 0x00000052502b7223 */ /* 0x000fe2000001002b */
[----:B------:R-:W-:Y:S01]  /*4b40*/  FFMA.FTZ R161, R76, R41, R161 ;  /* 0x000000294ca17223 */ /* 0x000fe200000100a1 */
[----:B------:R-:W-:-:S03]  /*4b50*/  IMAD.MOV.U32 R41, RZ, RZ, R77 ;  /* 0x000000ffff297224 */ /* 0x000fc600078e004d */
[----:B------:R-:W-:Y:S02]  /*4b60*/  F2FP.F16.F32.PACK_AB R43, R43, R84 ;  /* 0x000000542b2b723e */ /* 0x000fe400000000ff */
[----:B------:R-:W-:-:S03]  /*4b70*/  F2FP.F16.F32.PACK_AB R81, R161, R81 ;  /* 0x00000051a151723e */ /* 0x000fc600000000ff */
[----:B------:R-:W-:Y:S02]  /*4b80*/  IMAD.MOV.U32 R42, RZ, RZ, R43 ;  /* 0x000000ffff2a7224 */ /* 0x000fe400078e002b */
[----:B------:R-:W-:Y:S02]  /*4b90*/  IMAD.MOV.U32 R40, RZ, RZ, R81 ;  /* 0x000000ffff287224 */ /* 0x000fe400078e0051 */
[----:B------:R-:W-:-:S07]  /*4ba0*/  IMAD.MOV.U32 R43, RZ, RZ, R78 ;  /* 0x000000ffff2b7224 */ /* 0x000fce00078e004e */
.L_x_5773:
[----:B------:R-:W-:Y:S05]  /*4bb0*/  BSYNC B3 ;  /* 0x0000000000037941 */ /* 0x000fea0003800000 */
.L_x_5772:
[----:B--2---:R1:W-:Y:S02]  /*4bc0*/  STG.E.128 desc[UR60][R46.64+0x100], R40 ;  /* 0x000100282e007986 */ /* 0x0043e4000c101d3c */
.L_x_5771:
[----:B------:R-:W-:Y:S05]  /*4bd0*/  BSYNC B2 ;  /* 0x0000000000027941 */ /* 0x000fea0003800000 */
.L_x_5770:
        /* <DEDUP_REMOVED lines=46> */
[----:B------:R-:W-:Y:S02]  /*4ec0*/  F2FP.F16.F32.PACK_AB R43, R158, R43 ;  /* 0x0000002b9e2b723e */ /* 0x000fe400000000ff */
[----:B------:R-:W-:-:S03]  /*4ed0*/  MOV R40, R77 ;  /* 0x0000004d00287202 */ /* 0x000fc60000000f00 */
[----:B------:R-:W-:Y:S02]  /*4ee0*/  IMAD.MOV.U32 R42, RZ, RZ, R43 ;  /* 0x000000ffff2a7224 */ /* 0x000fe400078e002b */
[----:B------:R-:W-:-:S07]  /*4ef0*/  IMAD.MOV.U32 R43, RZ, RZ, R74 ;  /* 0x000000ffff2b7224 */ /* 0x000fce00078e004a */
.L_x_5775:
[----:B------:R-:W-:Y:S05]  /*4f00*/  BSYNC B2 ;  /* 0x0000000000027941 */ /* 0x000fea0003800000 */
.L_x_5774:
[----:B--2---:R1:W-:Y:S02]  /*4f10*/  STG.E.128 desc[UR60][R46.64+0x140], R40 ;  /* 0x000140282e007986 */ /* 0x0043e4000c101d3c */
.L_x_5753:
[----:B------:R-:W-:Y:S05]  /*4f20*/  BSYNC B1 ;  /* 0x0000000000017941 */ /* 0x000fea0003800000 */
.L_x_5752:
        /* <DEDUP_REMOVED lines=9> */
[----:B------:R-:W-:Y:S01]  /*4fc0*/  HADD2.F32 R160, -RZ, R160.H1_H1 ;  /* 0x300000a0ffa07230 */ /* 0x000fe20000004100 */
        /* <DEDUP_REMOVED lines=13> */
[-C--:B------:R-:W-:Y:S01]  /*50a0*/  FMUL.FTZ R47, R71, R70.reuse ;  /* 0x00000046472f7220 */ /* 0x080fe20000410000 */
        /* <DEDUP_REMOVED lines=8> */
[----:B------:R-:W-:Y:S02]  /*5130*/  HADD2.F32 R69, -RZ, R42.H0_H0 ;  /* 0x2000002aff457230 */ /* 0x000fe40000004100 */
[-C--:B------:R-:W-:Y:S01]  /*5140*/  FMUL.FTZ R72, R43, R160.reuse ;  /* 0x000000a02b487220 */ /* 0x080fe20000410000 */
[----:B------:R-:W-:Y:S02]  /*5150*/  HADD2.F32 R40, -RZ, R40.H0_H0 ;  /* 0x20000028ff287230 */ /* 0x000fe40000004100 */
[----:B------:R-:W-:Y:S01]  /*5160*/  FMUL.FTZ R71, R46, R159 ;  /* 0x0000009f2e477220 */ /* 0x000fe20000410000 */
[--C-:B------:R-:W-:Y:S02]  /*5170*/  HADD2.F32 R42, -RZ, R155.reuse.H1_H1 ;  /* 0x3000009bff2a7230 */ /* 0x100fe40000004100 */
[----:B------:R-:W-:Y:S01]  /*5180*/  FMUL.FTZ R160, R69, R160 ;  /* 0x000000a045a07220 */ /* 0x000fe20000410000 */
[----:B------:R-:W-:-:S02]  /*5190*/  HADD2.F32 R41, -RZ, R155.H0_H0 ;  /* 0x2000009bff297230 */ /* 0x000fc40000004100 */
[----:B------:R-:W-:Y:S01]  /*51a0*/  FMUL.FTZ R159, R40, R159 ;  /* 0x0000009f289f7220 */ /* 0x000fe20000410000 */
[----:B------:R-:W-:Y:S01]  /*51b0*/  F2FP.F16.F32.PACK_AB R47, R70, R47 ;  /* 0x0000002f462f723e */ /* 0x000fe200000000ff */
[-C--:B------:R-:W-:Y:S01]  /*51c0*/  FFMA.FTZ R72, R69, R42.reuse, -R72 ;  /* 0x0000002a45487223 */ /* 0x080fe20000010848 */
[----:B------:R-:W-:Y:S01]  /*51d0*/  FFMA.FTZ R43, R43, R42, R160 ;  /* 0x0000002a2b2b7223 */ /* 0x000fe200000100a0 */
[-C--:B------:R-:W-:Y:S01]  /*51e0*/  FFMA.FTZ R71, R40, R41.reuse, -R71 ;  /* 0x0000002928477223 */ /* 0x080fe20000010847 */
[----:B------:R-:W-:Y:S01]  /*51f0*/  FFMA.FTZ R46, R46, R41, R159 ;  /* 0x000000292e2e7223 */ /* 0x000fe2000001009f */
[----:B------:R-:W-:Y:S02]  /*5200*/  F2FP.F16.F32.PACK_AB R41, R73, R68 ;  /* 0x000000444929723e */ /* 0x000fe400000000ff */
[----:B------:R-:W-:Y:S01]  /*5210*/  F2FP.F16.F32.PACK_AB R42, R43, R72 ;  /* 0x000000482b2a723e */ /* 0x000fe200000000ff */
[----:B------:R-:W-:Y:S01]  /*5220*/  IMAD.MOV.U32 R43, RZ, RZ, R47 ;  /* 0x000000ffff2b7224 */ /* 0x000fe200078e002f */
[----:B------:R-:W-:-:S07]  /*5230*/  F2FP.F16.F32.PACK_AB R40, R46, R71 ;  /* 0x000000472e28723e */ /* 0x000fce00000000ff */
.L_x_5780:
[----:B------:R-:W-:Y:S05]  /*5240*/  BSYNC B2 ;  /* 0x0000000000027941 */ /* 0x000fea0003800000 */
.L_x_5779:
[----:B--2---:R1:W-:Y:S02]  /*5250*/  STG.E.128 desc[UR60][R44.64], R40 ;  /* 0x000000282c007986 */ /* 0x0043e4000c101d3c */
.L_x_5778:
[----:B------:R-:W-:Y:S05]  /*5260*/  BSYNC B1 ;  /* 0x0000000000017941 */ /* 0x000fea0003800000 */
.L_x_5777:
        /* <DEDUP_REMOVED lines=16> */
[----:B------:R-:W-:Y:S01]  /*5370*/  FMUL.FTZ R70, R43, R66 ;  /* 0x000000422b467220 */ /* 0x000fe20000410000 */
[----:B------:R-:W-:-:S02]  /*5380*/  HADD2.F32 R65, -RZ, R47.H1_H1 ;  /* 0x3000002fff417230 */ /* 0x000fc40000004100 */
[----:B------:R-:W-:Y:S01]  /*5390*/  FMUL.FTZ R66, R41, R66 ;  /* 0x0000004229427220 */ /* 0x000fe20000410000 */
[----:B------:R-:W-:Y:S02]  /*53a0*/  HADD2.F32 R46, -RZ, R46.H0_H0 ;  /* 0x2000002eff2e7230 */ /* 0x000fe40000004100 */
[----:B------:R-:W-:Y:S02]  /*53b0*/  HADD2.F32 R47, -RZ, R47.H0_H0 ;  /* 0x2000002fff2f7230 */ /* 0x000fe40000004100 */
[----:B------:R-:W-:Y:S01]  /*53c0*/  FMUL.FTZ R72, R65, R68 ;  /* 0x0000004441487220 */ /* 0x000fe20000410000 */
[----:B------:R-:W-:Y:S02]  /*53d0*/  HADD2.F32 R64, -RZ, R64.H0_H0 ;  /* 0x20000040ff407230 */ /* 0x000fe40000004100 */
[-C--:B------:R-:W-:Y:S01]  /*53e0*/  FFMA.FTZ R41, R41, R46.reuse, -R70 ;  /* 0x0000002e29297223 */ /* 0x080fe20000010846 */
[----:B------:R-:W-:Y:S01]  /*53f0*/  FFMA.FTZ R46, R43, R46, R66 ;  /* 0x0000002e2b2e7223 */ /* 0x000fe20000010042 */
[----:B------:R-:W-:Y:S01]  /*5400*/  FMUL.FTZ R68, R47, R68 ;  /* 0x000000442f447220 */ /* 0x000fe20000410000 */
[----:B------:R-:W-:-:S02]  /*5410*/  HADD2.F32 R67, -RZ, R156.H0_H0 ;  /* 0x2000009cff437230 */ /* 0x000fc40000004100 */
[-C--:B------:R-:W-:Y:S01]  /*5420*/  FFMA.FTZ R43, R47, R64.reuse, -R72 ;  /* 0x000000402f2b7223 */ /* 0x080fe20000010848 */
[--C-:B------:R-:W-:Y:S02]  /*5430*/  HADD2.F32 R47, -RZ, R40.reuse.H1_H1 ;  /* 0x30000028ff2f7230 */ /* 0x100fe40000004100 */
[----:B------:R-:W-:Y:S01]  /*5440*/  FFMA.FTZ R64, R65, R64, R68 ;  /* 0x0000004041407223 */ /* 0x000fe20000010044 */
[----:B------:R-:W-:Y:S01]  /*5450*/  HADD2.F32 R40, -RZ, R40.H0_H0 ;  /* 0x20000028ff287230 */ /* 0x000fe20000004100 */
[----:B------:R-:W-:Y:S01]  /*5460*/  F2FP.F16.F32.PACK_AB R41, R46, R41 ;  /* 0x000000292e29723e */ /* 0x000fe200000000ff */
        /* <DEDUP_REMOVED lines=16> */
.L_x_5784:
[----:B------:R-:W-:Y:S05]  /*5570*/  BSYNC B2 ;  /* 0x0000000000027941 */ /* 0x000fea0003800000 */
.L_x_5783:
[----:B--2---:R1:W-:Y:S02]  /*5580*/  STG.E.128 desc[UR60][R44.64+0x40], R40 ;  /* 0x000040282c007986 */ /* 0x0043e4000c101d3c */
.L_x_5782:
[----:B------:R-:W-:Y:S05]  /*5590*/  BSYNC B1 ;  /* 0x0000000000017941 */ /* 0x000fea0003800000 */
.L_x_5781:
        /* <DEDUP_REMOVED lines=10> */
[----:B------:R-:W-:Y:S01]  /*5640*/  HADD2.F32 R40, -RZ, R41.H0_H0 ;  /* 0x20000029ff287230 */ /* 0x000fe20000004100 */
[--C-:B------:R-:W-:Y:S01]  /*5650*/  SHF.R.U64 R61, R62, 0x10, R63.reuse ;  /* 0x000000103e3d7819 */ /* 0x100fe2000000123f */
[----:B------:R-:W-:Y:S01]  /*5660*/  HADD2.F32 R60, -RZ, R60.H0_H0 ;  /* 0x2000003cff3c7230 */ /* 0x000fe20000004100 */
[----:B------:R-:W-:Y:S01]  /*5670*/  SHF.R.U32.HI R64, RZ, 0x10, R63 ;  /* 0x00000010ff407819 */ /* 0x000fe2000001163f */
[----:B------:R-:W-:Y:S01]  /*5680*/  HADD2.F32 R62, -RZ, R65.H0_H0 ;  /* 0x20000041ff3e7230 */ /* 0x000fe20000004100 */
[----:B------:R-:W-:Y:S01]  /*5690*/  MOV R47, R43 ;  /* 0x0000002b002f7202 */ /* 0x000fe20000000f00 */
[----:B------:R-:W-:Y:S02]  /*56a0*/  HADD2.F32 R43, -RZ, R41.H1_H1 ;  /* 0x30000029ff2b7230 */ /* 0x000fe40000004100 */
[----:B------:R-:W-:-:S02]  /*56b0*/  HADD2.F32 R61, -RZ, R61.H0_H0 ;  /* 0x2000003dff3d7230 */ /* 0x000fc40000004100 */
[----:B------:R-:W-:Y:S02]  /*56c0*/  HADD2.F32 R64, -RZ, R64.H0_H0 ;  /* 0x20000040ff407230 */ /* 0x000fe40000004100 */
[--C-:B------:R-:W-:Y:S02]  /*56d0*/  HADD2.F32 R41, -RZ, R47.reuse.H1_H1 ;  /* 0x3000002fff297230 */ /* 0x100fe40000004100 */
[-C--:B------:R-:W-:Y:S01]  /*56e0*/  FMUL.FTZ R63, R43, R61.reuse ;  /* 0x0000003d2b3f7220 */ /* 0x080fe20000410000 */
[----:B------:R-:W-:Y:S02]  /*56f0*/  HADD2.F32 R47, -RZ, R47.H0_H0 ;  /* 0x2000002fff2f7230 */ /* 0x000fe40000004100 */
[C---:B------:R-:W-:Y:S01]  /*5700*/  FMUL.FTZ R66, R40.reuse, R61 ;  /* 0x0000003d28427220 */ /* 0x040fe20000410000 */
[----:B------:R-:W-:Y:S01]  /*5710*/  FMUL.FTZ R68, R41, R64 ;  /* 0x0000004029447220 */ /* 0x000fe20000410000 */
[----:B------:R-:W-:Y:S01]  /*5720*/  FFMA.FTZ R40, R40, R60, -R63 ;  /* 0x0000003c28287223 */ /* 0x000fe2000001083f */
[----:B------:R-:W-:Y:S01]  /*5730*/  FMUL.FTZ R64, R47, R64 ;  /* 0x000000402f407220 */ /* 0x000fe20000410000 */
[----:B------:R-:W-:Y:S01]  /*5740*/  FFMA.FTZ R63, R43, R60, R66 ;  /* 0x0000003c2b3f7223 */ /* 0x000fe20000010042 */
[----:B------:R-:W-:-:S02]  /*5750*/  HADD2.F32 R60, -RZ, R147.H0_H0 ;  /* 0x20000093ff3c7230 */ /* 0x000fc40000004100 */
[-C--:B------:R-:W-:Y:S01]  /*5760*/  FFMA.FTZ R68, R47, R62.reuse, -R68 ;  /* 0x0000003e2f447223 */ /* 0x080fe20000010844 */
[----:B------:R-:W-:Y:S01]  /*5770*/  FFMA.FTZ R67, R41, R62, R64 ;  /* 0x0000003e29437223 */ /* 0x000fe20000010040 */
[----:B------:R-:W-:Y:S02]  /*5780*/  HADD2.F32 R41, -RZ, R46.H1_H1 ;  /* 0x3000002eff297230 */ /* 0x000fe40000004100 */
[----:B------:R-:W-:Y:S02]  /*5790*/  HADD2.F32 R43, -RZ, R42.H1_H1 ;  /* 0x3000002aff2b7230 */ /* 0x000fe40000004100 */
[----:B------:R-:W-:Y:S02]  /*57a0*/  HADD2.F32 R147, -RZ, R147.H1_H1 ;  /* 0x30000093ff937230 */ /* 0x000fe40000004100 */
[----:B------:R-:W-:Y:S01]  /*57b0*/  FMUL.FTZ R61, R41, R60 ;  /* 0x0000003c293d7220 */ /* 0x000fe20000410000 */
[----:B------:R-:W-:Y:S02]  /*57c0*/  HADD2.F32 R46, -RZ, R46.H0_H0 ;  /* 0x2000002eff2e7230 */ /* 0x000fe40000004100 */
        /* <DEDUP_REMOVED lines=14> */
.L_x_5788:
[----:B------:R-:W-:Y:S05]  /*58b0*/  BSYNC B2 ;  /* 0x0000000000027941 */ /* 0x000fea0003800000 */
.L_x_5787:
[----:B--2---:R1:W-:Y:S02]  /*58c0*/  STG.E.128 desc[UR60][R44.64+0x80], R40 ;  /* 0x000080282c007986 */ /* 0x0043e4000c101d3c */
.L_x_5786:
[----:B------:R-:W-:Y:S05]  /*58d0*/  BSYNC B1 ;  /* 0x0000000000017941 */ /* 0x000fea0003800000 */
.L_x_5785:
        /* <DEDUP_REMOVED lines=48> */
.L_x_5792:
[----:B------:R-:W-:Y:S05]  /*5be0*/  BSYNC B2 ;  /* 0x0000000000027941 */ /* 0x000fea0003800000 */
.L_x_5791:
[----:B--2---:R1:W-:Y:S02]  /*5bf0*/  STG.E.128 desc[UR60][R44.64+0xc0], R40 ;  /* 0x0000c0282c007986 */ /* 0x0043e4000c101d3c */
.L_x_5790:
[----:B------:R-:W-:Y:S05]  /*5c00*/  BSYNC B1 ;  /* 0x0000000000017941 */ /* 0x000fea0003800000 */
.L_x_5789:
        /* <DEDUP_REMOVED lines=48> */
.L_x_5796:
[----:B------:R-:W-:Y:S05]  /*5f10*/  BSYNC B2 ;  /* 0x0000000000027941 */ /* 0x000fea0003800000 */
.L_x_5795:
[----:B--2---:R1:W-:Y:S02]  /*5f20*/  STG.E.128 desc[UR60][R44.64+0x100], R40 ;  /* 0x000100282c007986 */ /* 0x0043e4000c101d3c */
.L_x_5794:
[----:B------:R-:W-:Y:S05]  /*5f30*/  BSYNC B1 ;  /* 0x0000000000017941 */ /* 0x000fea0003800000 */
.L_x_5793:
        /* <DEDUP_REMOVED lines=47> */
.L_x_5798:
[----:B------:R-:W-:Y:S05]  /*6230*/  BSYNC B1 ;  /* 0x0000000000017941 */ /* 0x000fea0003800000 */
.L_x_5797:
[----:B--2---:R1:W-:Y:S01]  /*6240*/  STG.E.128 desc[UR60][R44.64+0x140], R40 ;  /* 0x000140282c007986 */ /* 0x0043e2000c101d3c */
[----:B------:R-:W-:Y:S05]  /*6250*/  BRA `(.L_x_5776) ;  /* 0x0000003c00c47947 */ /* 0x000fea0003800000 */
.L_x_5744:
        /* <DEDUP_REMOVED lines=47> */
.L_x_5800:
[----:B------:R-:W-:Y:S05]  /*6550*/  BSYNC B1 ;  /* 0x0000000000017941 */ /* 0x000fea0003800000 */
.L_x_5799:
        /* <DEDUP_REMOVED lines=13> */
[----:B------:R-:W-:-:S02]  /*6630*/  MOV R93, R43 ;  /* 0x0000002b005d7202 */ /* 0x000fc40000000f00 */
[----:B------:R-:W-:Y:S01]  /*6640*/  CS2R R84, SRZ ;  /* 0x0000000000547805 */ /* 0x000fe2000001ff00 */
        /* <DEDUP_REMOVED lines=32> */
.L_x_5802:
[----:B------:R-:W-:Y:S05]  /*6850*/  BSYNC B1 ;  /* 0x0000000000017941 */ /* 0x000fea0003800000 */
.L_x_5801:
[----:B0-----:R-:W2:Y:S01]  /*6860*/  LDL R88, [R1+0x4c] ;  /* 0x00004c0001587983 */ /* 0x001ea20000100800 */
        /* <DEDUP_REMOVED lines=20> */
[----:B------:R-:W-:Y:S02]  /*69b0*/  IMAD.MOV.U32 R90, RZ, RZ, R56 ;  /* 0x000000ffff5a7224 */ /* 0x000fe400078e0038 */
[----:B------:R-:W-:Y:S01]  /*69c0*/  IMAD.MOV.U32 R91, RZ, RZ, R58 ;  /* 0x000000ffff5b7224 */ /* 0x000fe200078e003a */
[----:B------:R-:W-:Y:S01]  /*69d0*/  PRMT R178, R178, 0x5410, R89 ;  /* 0x00005410b2b27816 */ /* 0x000fe20000000059 */
[----:B------:R-:W-:Y:S01]  /*69e0*/  IMAD.MOV.U32 R89, RZ, RZ, R63 ;  /* 0x000000ffff597224 */ /* 0x000fe200078e003f */
[----:B------:R-:W-:Y:S02]  /*69f0*/  PRMT R177, R177, 0x5410, R90 ;  /* 0x00005410b1b17816 */ /* 0x000fe4000000005a */
[----:B------:R-:W-:-:S02]  /*6a00*/  MOV R90, R60 ;  /* 0x0000003c005a7202 */ /* 0x000fc40000000f00 */
[----:B------:R-:W-:Y:S01]  /*6a10*/  PRMT R176, R176, 0x5410, R91 ;  /* 0x00005410b0b07816 */ /* 0x000fe2000000005b */
[----:B------:R-:W-:Y:S01]  /*6a20*/  IMAD.MOV.U32 R91, RZ, RZ, R61 ;  /* 0x000000ffff5b7224 */ /* 0x000fe200078e003d */
[----:B------:R-:W-:Y:S01]  /*6a30*/  PRMT R182, R89, 0x5410, R90 ;  /* 0x0000541059b67816 */ /* 0x000fe2000000005a */
[----:B-----5:R-:W-:-:S03]  /*6a40*/  IMAD.MOV.U32 R89, RZ, RZ, R66 ;  /* 0x000000ffff597224 */ /* 0x020fc600078e0042 */
[----:B------:R-:W-:Y:S02]  /*6a50*/  PRMT R159, R91, 0x7610, R159 ;  /* 0x000076105b9f7816 */ /* 0x000fe4000000009f */
[----:B--2---:R-:W-:Y:S01]  /*6a60*/  R2UR UR4, R88 ;  /* 0x00000000580472ca */ /* 0x004fe200000e0000 */
[----:B------:R-:W-:-:S05]  /*6a70*/  IMAD.MOV.U32 R88, RZ, RZ, R41 ;  /* 0x000000ffff587224 */ /* 0x000fca00078e0029 */
[----:B------:R-:W-:Y:S01]  /*6a80*/  PRMT R175, R88, 0x7610, R175 ;  /* 0x0000761058af7816 */ /* 0x000fe200000000af */
[----:B------:R-:W-:-:S05]  /*6a90*/  IMAD.MOV.U32 R88, RZ, RZ, R45 ;  /* 0x000000ffff587224 */ /* 0x000fca00078e002d */
[----:B------:R-:W-:Y:S01]  /*6aa0*/  PRMT R179, R88, 0x7610, R179 ;  /* 0x0000761058b37816 */ /* 0x000fe200000000b3 */
[----:B------:R-:W-:Y:S01]  /*6ab0*/  UISETP.NE.AND UP0, UPT, UR4, 0x3, UPT ;  /* 0x000000030400788c */ /* 0x000fe2000bf05270 */
[----:B------:R-:W-:-:S04]  /*6ac0*/  MOV R88, R50 ;  /* 0x0000003200587202 */ /* 0x000fc80000000f00 */
[----:B------:R-:W-:Y:S02]  /*6ad0*/  PRMT R179, R179, 0x5410, R88 ;  /* 0x00005410b3b37816 */ /* 0x000fe40000000058 */
[----:B------:R-:W-:Y:S02]  /*6ae0*/  MOV R88, R53 ;  /* 0x0000003500587202 */ /* 0x000fe40000000f00 */
[----:B------:R-:W-:Y:S02]  /*6af0*/  PLOP3.LUT P2, PT, PT, PT, UP0, 0x80, 0x0 ;  /* 0x000000000000781c */ /* 0x000fe40003f4f008 */
        /* <DEDUP_REMOVED lines=42> */
.L_x_5803:
        /* <DEDUP_REMOVED lines=8> */
.L_x_6138:
[----:B------:R-:W-:Y:S05]  /*6e20*/  BSYNC B1 ;  /* 0x0000000000017941 */ /* 0x000fea0003800000 */
.L_x_5804:
        /* <DEDUP_REMOVED lines=32> */
[--C-:B------:R-:W-:Y:S01]  /*7030*/  SHF.R.U64 R48, R48, 0x10, R49.reuse ;  /* 0x0000001030307819 */ /* 0x100fe20000001231 */
[----:B------:R-:W-:Y:S01]  /*7040*/  HADD2.F32 R93, -RZ, R159.H0_H0 ;  /* 0x2000009fff5d7230 */ /* 0x000fe20000004100 */
[----:B--2---:R-:W-:Y:S01]  /*7050*/  MOV R159, R89 ;  /* 0x00000059009f7202 */ /* 0x004fe20000000f00 */
[----:B------:R-:W-:Y:S01]  /*7060*/  HADD2.F32 R162, -RZ, R162.H0_H0 ;  /* 0x200000a2ffa27230 */ /* 0x000fe20000004100 */
[----:B------:R-:W-:Y:S01]  /*7070*/  SHF.R.U32.HI R49, RZ, 0x10, R49 ;  /* 0x00000010ff317819 */ /* 0x000fe20000011631 */
[----:B------:R-:W-:Y:S01]  /*7080*/  HADD2.F32 R161, -RZ, R160.H0_H0 ;  /* 0x200000a0ffa17230 */ /* 0x000fe20000004100 */
[----:B------:R-:W-:Y:S01]  /*7090*/  SHF.R.U64 R60, R60, 0x10, R61 ;  /* 0x000000103c3c7819 */ /* 0x000fe2000000123d */
[----:B------:R-:W-:Y:S01]  /*70a0*/  HADD2.F32 R163, -RZ, R159.H0_H0 ;  /* 0x2000009fffa37230 */ /* 0x000fe20000004100 */
[----:B------:R-:W-:Y:S02]  /*70b0*/  SHF.R.U64 R50, R50, 0x10, R51 ;  /* 0x0000001032327819 */ /* 0x000fe40000001233 */
[----:B------:R-:W-:Y:S01]  /*70c0*/  FMUL.FTZ R89, R161, R93 ;  /* 0x0000005da1597220 */ /* 0x000fe20000410000 */
[----:B------:R-:W-:-:S02]  /*70d0*/  HADD2.F32 R60, -RZ, R60.H0_H0 ;  /* 0x2000003cff3c7230 */ /* 0x000fc40000004100 */
[C---:B------:R-:W-:Y:S01]  /*70e0*/  FMUL.FTZ R93, R163.reuse, R93 ;  /* 0x0000005da35d7220 */ /* 0x040fe20000410000 */
[----:B------:R-:W-:Y:S02]  /*70f0*/  HADD2.F32 R50, -RZ, R50.H0_H0 ;  /* 0x20000032ff327230 */ /* 0x000fe40000004100 */
[-C--:B------:R-:W-:Y:S01]  /*7100*/  FFMA.FTZ R89, R163, R162.reuse, -R89 ;  /* 0x000000a2a3597223 */ /* 0x080fe20000010859 */
[----:B------:R-:W-:Y:S01]  /*7110*/  FFMA.FTZ R93, R161, R162, R93 ;  /* 0x000000a2a15d7223 */ /* 0x000fe2000001005d */
[----:B------:R-:W-:Y:S01]  /*7120*/  SHF.R.U32.HI R161, RZ, 0x10, R61 ;  /* 0x00000010ffa17819 */ /* 0x000fe2000001163d */
[----:B------:R-:W-:Y:S02]  /*7130*/  HADD2.F32 R61, -RZ, R160.H1_H1 ;  /* 0x300000a0ff3d7230 */ /* 0x000fe40000004100 */
[----:B------:R-:W-:Y:S02]  /*7140*/  HADD2.F32 R160, -RZ, R159.H1_H1 ;  /* 0x3000009fffa07230 */ /* 0x000fe40000004100 */
[----:B------:R-:W-:-:S02]  /*7150*/  HADD2.F32 R161, -RZ, R161.H0_H0 ;  /* 0x200000a1ffa17230 */ /* 0x000fc40000004100 */
[----:B------:R-:W-:Y:S02]  /*7160*/  HADD2.F32 R159, -RZ, R49.H0_H0 ;  /* 0x20000031ff9f7230 */ /* 0x000fe40000004100 */
[--C-:B------:R-:W-:Y:S02]  /*7170*/  HADD2.F32 R162, -RZ, R91.reuse.H0_H0 ;  /* 0x2000005bffa27230 */ /* 0x100fe40000004100 */
[CC--:B------:R-:W-:Y:S01]  /*7180*/  FMUL.FTZ R49, R61.reuse, R161.reuse ;  /* 0x000000a13d317220 */ /* 0x0c0fe20000410000 */
[C---:B------:R-:W-:Y:S01]  /*7190*/  FMUL.FTZ R161, R160.reuse, R161 ;  /* 0x000000a1a0a17220 */ /* 0x040fe20000410000 */
[----:B------:R-:W-:Y:S02]  /*71a0*/  HADD2.F32 R91, -RZ, R91.H1_H1 ;  /* 0x3000005bff5b7230 */ /* 0x000fe40000004100 */
[-C--:B------:R-:W-:Y:S01]  /*71b0*/  FFMA.FTZ R49, R160, R159.reuse, -R49 ;  /* 0x0000009fa0317223 */ /* 0x080fe20000010831 */
[----:B------:R-:W-:Y:S01]  /*71c0*/  FFMA.FTZ R61, R61, R159, R161 ;  /* 0x0000009f3d3d7223 */ /* 0x000fe200000100a1 */
[----:B------:R-:W-:-:S02]  /*71d0*/  HADD2.F32 R159, -RZ, R182.H0_H0 ;  /* 0x200000b6ff9f7230 */ /* 0x000fc40000004100 */
[----:B------:R-:W-:Y:S01]  /*71e0*/  HADD2.F32 R160, -RZ, R95.H0_H0 ;  /* 0x2000005fffa07230 */ /* 0x000fe20000004100 */
[----:B------:R-:W-:Y:S01]  /*71f0*/  F2FP.F16.F32.PACK_AB R89, R49, R89 ;  /* 0x000000593159723e */ /* 0x000fe200000000ff */
[----:B------:R-:W-:Y:S01]  /*7200*/  HADD2.F32 R161, -RZ, R180.H0_H0 ;  /* 0x200000b4ffa17230 */ /* 0x000fe20000004100 */
[----:B------:R-:W-:Y:S02]  /*7210*/  F2FP.F16.F32.PACK_AB R93, R61, R93 ;  /* 0x0000005d3d5d723e */ /* 0x000fe400000000ff */
        /* <DEDUP_REMOVED lines=51> */
[----:B------:R-:W-:Y:S01]  /*7550*/  F2FP.F16.F32.PACK_AB R62, R62, R92 ;  /* 0x0000005c3e3e723e */ /* 0x000fe200000000ff */
[----:B------:R-:W-:Y:S01]  /*7560*/  IMAD.MOV.U32 R92, RZ, RZ, R60 ;  /* 0x000000ffff5c7224 */ /* 0x000fe200078e003c */
[----:B------:R-:W-:-:S03]  /*7570*/  F2FP.F16.F32.PACK_AB R51, R51, R160 ;  /* 0x000000a03333723e */ /* 0x000fc600000000ff */
[----:B------:R-:W-:Y:S02]  /*7580*/  IMAD.MOV.U32 R90, RZ, RZ, R62 ;  /* 0x000000ffff5a7224 */ /* 0x000fe400078e003e */
[----:B------:R-:W-:-:S07]  /*7590*/  IMAD.MOV.U32 R94, RZ, RZ, R51 ;  /* 0x000000ffff5e7224 */ /* 0x000fce00078e0033 */
.L_x_5811:
[----:B------:R-:W-:Y:S05]  /*75a0*/  BSYNC B3 ;  /* 0x0000000000037941 */ /* 0x000fea0003800000 */
.L_x_5810:
        /* <DEDUP_REMOVED lines=12> */
.L_x_5809:
[----:B------:R-:W-:Y:S05]  /*7670*/  BSYNC B2 ;  /* 0x0000000000027941 */ /* 0x000fea0003800000 */
.L_x_5808:
        /* <DEDUP_REMOVED lines=114> */
.L_x_5815:
[----:B------:R-:W-:Y:S05]  /*7da0*/  BSYNC B3 ;  /* 0x0000000000037941 */ /* 0x000fea0003800000 */
.L_x_5814:
        /* <DEDUP_REMOVED lines=12> */
.L_x_5813:
[----:B------:R-:W-:Y:S05]  /*7e70*/  BSYNC B2 ;  /* 0x0000000000027941 */ /* 0x000fea0003800000 */
.L_x_5812:
        /* <DEDUP_REMOVED lines=19> */
[----:B------:R-:W-:Y:S02]  /*7fb0*/  IMAD.IADD R45, R45, 0x1, R44 ;  /* 0x000000012d2d7824 */ /* 0x000fe400078e022c */
[C---:B------:R-:W-:Y:S02]  /*7fc0*/  IMAD R44, R17.reuse, 0x5400, R141 ;  /* 0x00005400112c7824 */ /* 0x040fe400078e028d */
[----:B--2---:R-:W-:Y:S02]  /*7fd0*/  IMAD R48, R17, 0x5400, R45 ;  /* 0x0000540011307824 */ /* 0x004fe400078e022d */
        /* <DEDUP_REMOVED lines=8> */
[----:B------:R-:W-:Y:S01]  /*8060*/  SHF.R.U64 R40, R40, 0x10, R41 ;  /* 0x0000001028287819 */ /* 0x000fe20000001229 */
[----:B------:R-:W-:Y:S01]  /*8070*/  HADD2.F32 R62, -RZ, R175.H1_H1 ;  /* 0x300000afff3e7230 */ /* 0x000fe20000004100 */
        /* <DEDUP_REMOVED lines=74> */
[C---:B------:R-:W-:Y:S01]  /*8520*/  FMUL.FTZ R54, R46.reuse, R54 ;  /* 0x000000362e367220 */ /* 0x040fe20000410000 */
[----:B------:R-:W-:Y:S01]  /*8530*/  F2FP.F16.F32.PACK_AB R41, R41, R90 ;  /* 0x0000005a2929723e */ /* 0x000fe200000000ff */
[----:B------:R-:W-:Y:S02]  /*8540*/  IMAD.MOV.U32 R48, RZ, RZ, R52 ;  /* 0x000000ffff307224 */ /* 0x000fe400078e0034 */
[-C--:B------:R-:W-:Y:S01]  /*8550*/  FFMA.FTZ R40, R46, R42.reuse, -R40 ;  /* 0x0000002a2e287223 */ /* 0x080fe20000010828 */
[----:B------:R-:W-:Y:S01]  /*8560*/  FFMA.FTZ R54, R50, R42, R54 ;  /* 0x0000002a32367223 */ /* 0x000fe20000010036 */
[----:B------:R-:W-:-:S03]  /*8570*/  MOV R44, R41 ;  /* 0x00000029002c7202 */ /* 0x000fc60000000f00 */
[----:B------:R-:W-:Y:S02]  /*8580*/  F2FP.F16.F32.PACK_AB R47, R40, R47 ;  /* 0x0000002f282f723e */ /* 0x000fe400000000ff */
[----:B------:R-:W-:-:S03]  /*8590*/  F2FP.F16.F32.PACK_AB R54, R54, R173 ;  /* 0x000000ad3636723e */ /* 0x000fc600000000ff */
[----:B------:R-:W-:Y:S02]  /*85a0*/  IMAD.MOV.U32 R46, RZ, RZ, R47 ;  /* 0x000000ffff2e7224 */ /* 0x000fe400078e002f */
[----:B------:R-:W-:Y:S01]  /*85b0*/  IMAD.MOV.U32 R47, RZ, RZ, R51 ;  /* 0x000000ffff2f7224 */ /* 0x000fe200078e0033 */
[----:B------:R-:W-:Y:S01]  /*85c0*/  MOV R51, R62 ;  /* 0x0000003e00337202 */ /* 0x000fe20000000f00 */
[----:B------:R-:W-:-:S07]  /*85d0*/  IMAD.MOV.U32 R50, RZ, RZ, R54 ;  /* 0x000000ffff327224 */ /* 0x000fce00078e0036 */
.L_x_5817:
[----:B------:R-:W-:Y:S05]  /*85e0*/  BSYNC B2 ;  /* 0x0000000000027941 */ /* 0x000fea0003800000 */
.L_x_5816:
        /* <DEDUP_REMOVED lines=10> */
.L_x_5807:
[----:B------:R-:W-:Y:S05]  /*8690*/  BSYNC B1 ;  /* 0x0000000000017941 */ /* 0x000fea0003800000 */
.L_x_5806:
        /* <DEDUP_REMOVED lines=121> */
[----:B------:R-:W-:Y:S01]  /*8e30*/  F2FP.F16.F32.PACK_AB R42, R44, R43 ;  /* 0x0000002b2c2a723e */ /* 0x000fe200000000ff */
[----:B------:R-:W-:Y:S01]  /*8e40*/  IMAD.MOV.U32 R43, RZ, RZ, R60 ;  /* 0x000000ffff2b7224 */ /* 0x000fe200078e003c */
[----:B------:R-:W-:-:S02]  /*8e50*/  F2FP.F16.F32.PACK_AB R46, R56, R170 ;  /* 0x000000aa382e723e */ /* 0x000fc400000000ff */
[----:B------:R-:W-:-:S07]  /*8e60*/  MOV R44, R171 ;  /* 0x000000ab002c7202 */ /* 0x000fce0000000f00 */
.L_x_5821:
[----:B------:R-:W-:Y:S05]  /*8e70*/  BSYNC B2 ;  /* 0x0000000000027941 */ /* 0x000fea0003800000 */
.L_x_5820:
[----:B0-----:R0:W-:Y:S04]  /*8e80*/  STG.E.128 desc[UR60][R48.64], R40 ;  /* 0x0000002830007986 */ /* 0x0011e8000c101d3c */
[----:B--2---:R0:W-:Y:S02]  /*8e90*/  @!P3 STG.E.128 desc[UR60][R50.64], R44 ;  /* 0x0000002c3200b986 */ /* 0x0041e4000c101d3c */
.L_x_5819:
[----:B------:R-:W-:Y:S05]  /*8ea0*/  BSYNC B1 ;  /* 0x0000000000017941 */ /* 0x000fea0003800000 */
.L_x_5818:
        /* <DEDUP_REMOVED lines=35> */
[--C-:B------:R-:W-:Y:S01]  /*90e0*/  SHF.R.U64 R54, R80, 0x10, R81.reuse ;  /* 0x0000001050367819 */ /* 0x100fe20000001251 */
[----:B------:R-:W-:Y:S01]  /*90f0*/  HADD2.F32 R63, -RZ, R167.H1_H1 ;  /* 0x300000a7ff3f7230 */ /* 0x000fe20000004100 */
[----:B------:R-:W-:Y:S01]  /*9100*/  SHF.R.U32.HI R80, RZ, 0x10, R81 ;  /* 0x00000010ff507819 */ /* 0x000fe20000011651 */
[----:B0-----:R-:W-:Y:S01]  /*9110*/  HADD2.F32 R60, -RZ, R41.H0_H0 ;  /* 0x20000029ff3c7230 */ /* 0x001fe20000004100 */
[--C-:B------:R-:W-:Y:S01]  /*9120*/  SHF.R.U64 R53, R68, 0x10, R69.reuse ;  /* 0x0000001044357819 */ /* 0x100fe20000001245 */
[--C-:B--2---:R-:W-:Y:S01]  /*9130*/  HADD2.F32 R58, -RZ, R45.reuse.H0_H0 ;  /* 0x2000002dff3a7230 */ /* 0x104fe20000004100 */
[----:B------:R-:W-:Y:S01]  /*9140*/  SHF.R.U32.HI R68, RZ, 0x10, R69 ;  /* 0x00000010ff447819 */ /* 0x000fe20000011645 */
[----:B------:R-:W-:Y:S02]  /*9150*/  HADD2.F32 R59, -RZ, R45.H1_H1 ;  /* 0x3000002dff3b7230 */ /* 0x000fe40000004100 */
[----:B------:R-:W-:Y:S01]  /*9160*/  FMUL.FTZ R45, R60, R63 ;  /* 0x0000003f3c2d7220 */ /* 0x000fe20000410000 */
[----:B------:R-:W-:Y:S01]  /*9170*/  HADD2.F32 R80, -RZ, R80.H0_H0 ;  /* 0x20000050ff507230 */ /* 0x000fe20000004100 */
[--C-:B------:R-:W-:Y:S01]  /*9180*/  SHF.R.U64 R56, R82, 0x10, R83.reuse ;  /* 0x0000001052387819 */ /* 0x100fe20000001253 */
[----:B------:R-:W-:Y:S01]  /*9190*/  HADD2.F32 R57, -RZ, R165.H1_H1 ;  /* 0x300000a5ff397230 */ /* 0x000fe20000004100 */
[----:B------:R-:W-:Y:S01]  /*91a0*/  SHF.R.U32.HI R82, RZ, 0x10, R83 ;  /* 0x00000010ff527819 */ /* 0x000fe20000011653 */
[----:B------:R-:W-:-:S02]  /*91b0*/  HADD2.F32 R61, -RZ, R41.H1_H1 ;  /* 0x30000029ff3d7230 */ /* 0x000fc40000004100 */
[C---:B------:R-:W-:Y:S01]  /*91c0*/  FMUL.FTZ R41, R58.reuse, R63 ;  /* 0x0000003f3a297220 */ /* 0x040fe20000410000 */
[----:B------:R-:W-:Y:S02]  /*91d0*/  HADD2.F32 R68, -RZ, R68.H0_H0 ;  /* 0x20000044ff447230 */ /* 0x000fe40000004100 */
[-C--:B------:R-:W-:Y:S01]  /*91e0*/  FMUL.FTZ R62, R59, R80.reuse ;  /* 0x000000503b3e7220 */ /* 0x080fe20000410000 */
[-C--:B------:R-:W-:Y:S01]  /*91f0*/  FFMA.FTZ R45, R58, R57.reuse, R45 ;  /* 0x000000393a2d7223 */ /* 0x080fe2000001002d */
[C---:B------:R-:W-:Y:S01]  /*9200*/  FMUL.FTZ R80, R61.reuse, R80 ;  /* 0x000000503d507220 */ /* 0x040fe20000410000 */
[----:B------:R-:W-:Y:S01]  /*9210*/  FFMA.FTZ R41, R60, R57, -R41 ;  /* 0x000000393c297223 */ /* 0x000fe20000010829 */
[----:B------:R-:W-:Y:S01]  /*9220*/  FFMA.FTZ R58, R61, R68, -R62 ;  /* 0x000000443d3a7223 */ /* 0x000fe2000001083e */
[----:B------:R-:W-:Y:S01]  /*9230*/  HADD2.F32 R61, -RZ, R166.H1_H1 ;  /* 0x300000a6ff3d7230 */ /* 0x000fe20000004100 */
[--C-:B------:R-:W-:Y:S01]  /*9240*/  SHF.R.U64 R55, R70, 0x10, R71.reuse ;  /* 0x0000001046377819 */ /* 0x100fe20000001247 */
[----:B------:R-:W-:Y:S01]  /*9250*/  HADD2.F32 R60, -RZ, R47.H0_H0 ;  /* 0x2000002fff3c7230 */ /* 0x000fe20000004100 */
[----:B------:R-:W-:Y:S01]  /*9260*/  SHF.R.U32.HI R70, RZ, 0x10, R71 ;  /* 0x00000010ff467819 */ /* 0x000fe20000011647 */
[----:B------:R-:W-:-:S02]  /*9270*/  HADD2.F32 R74, -RZ, R43.H0_H0 ;  /* 0x2000002bff4a7230 */ /* 0x000fc40000004100 */
[----:B------:R-:W-:Y:S01]  /*9280*/  FFMA.FTZ R68, R59, R68, R80 ;  /* 0x000000443b447223 */ /* 0x000fe20000010050 */
[----:B------:R-:W-:Y:S01]  /*9290*/  HADD2.F32 R62, -RZ, R47.H1_H1 ;  /* 0x3000002fff3e7230 */ /* 0x000fe20000004100 */
[----:B------:R-:W-:Y:S01]  /*92a0*/  F2FP.F16.F32.PACK_AB R41, R58, R41 ;  /* 0x000000293a29723e */ /* 0x000fe200000000ff */
[----:B------:R-:W-:Y:S02]  /*92b0*/  HADD2.F32 R47, -RZ, R82.H0_H0 ;  /* 0x20000052ff2f7230 */ /* 0x000fe40000004100 */
[----:B------:R-:W-:Y:S02]  /*92c0*/  HADD2.F32 R72, -RZ, R43.H1_H1 ;  /* 0x3000002bff487230 */ /* 0x000fe40000004100 */
[-C--:B------:R-:W-:Y:S01]  /*92d0*/  FMUL.FTZ R43, R60, R61.reuse ;  /* 0x0000003d3c2b7220 */ /* 0x080fe20000410000 */
[----:B------:R-:W-:Y:S02]  /*92e0*/  HADD2.F32 R57, -RZ, R164.H1_H1 ;  /* 0x300000a4ff397230 */ /* 0x000fe40000004100 */
[----:B------:R-:W-:Y:S01]  /*92f0*/  FMUL.FTZ R61, R74, R61 ;  /* 0x0000003d4a3d7220 */ /* 0x000fe20000410000 */
[----:B------:R-:W-:-:S02]  /*9300*/  HADD2.F32 R59, -RZ, R70.H0_H0 ;  /* 0x20000046ff3b7230 */ /* 0x000fc40000004100 */
[-C--:B------:R-:W-:Y:S01]  /*9310*/  FMUL.FTZ R63, R62, R47.reuse ;  /* 0x0000002f3e3f7220 */ /* 0x080fe20000410000 */
[----:B------:R-:W-:Y:S01]  /*9320*/  FMUL.FTZ R69, R72, R47 ;  /* 0x0000002f48457220 */ /* 0x000fe20000410000 */
[-C--:B------:R-:W-:Y:S01]  /*9330*/  FFMA.FTZ R47, R60, R57.reuse, R61 ;  /* 0x000000393c2f7223 */ /* 0x080fe2000001003d */
[----:B------:R-:W-:Y:S02]  /*9340*/  HADD2.F32 R70, -RZ, R44.H0_H0 ;  /* 0x2000002cff467230 */ /* 0x000fe40000004100 */
[----:B------:R-:W-:Y:S01]  /*9350*/  FFMA.FTZ R43, R74, R57, -R43 ;  /* 0x000000394a2b7223 */ /* 0x000fe2000001082b */
[----:B------:R-:W-:Y:S02]  /*9360*/  HADD2.F32 R61, -RZ, R54.H0_H0 ;  /* 0x20000036ff3d7230 */ /* 0x000fe40000004100 */
[-C--:B------:R-:W-:Y:S01]  /*9370*/  FFMA.FTZ R60, R72, R59.reuse, -R63 ;  /* 0x0000003b483c7223 */ /* 0x080fe2000001083f */
[----:B------:R-:W-:Y:S02]  /*9380*/  HADD2.F32 R44, -RZ, R44.H1_H1 ;  /* 0x3000002cff2c7230 */ /* 0x000fe40000004100 */
[----:B------:R-:W-:Y:S01]  /*9390*/  FFMA.FTZ R62, R62, R59, R69 ;  /* 0x0000003b3e3e7223 */ /* 0x000fe20000010045 */
[----:B------:R-:W-:Y:S01]  /*93a0*/  HADD2.F32 R57, -RZ, R40.H1_H1 ;  /* 0x30000028ff397230 */ /* 0x000fe20000004100 */
[----:B------:R-:W-:Y:S01]  /*93b0*/  F2FP.F16.F32.PACK_AB R45, R68, R45 ;  /* 0x0000002d442d723e */ /* 0x000fe200000000ff */
[----:B------:R-:W-:-:S02]  /*93c0*/  HADD2.F32 R167, -RZ, R167.H0_H0 ;  /* 0x200000a7ffa77230 */ /* 0x000fc40000004100 */
[-C--:B------:R-:W-:Y:S01]  /*93d0*/  FMUL.FTZ R72, R44, R61.reuse ;  /* 0x0000003d2c487220 */ /* 0x080fe20000410000 */
[----:B------:R-:W-:Y:S02]  /*93e0*/  HADD2.F32 R59, -RZ, R53.H0_H0 ;  /* 0x20000035ff3b7230 */ /* 0x000fe40000004100 */
[----:B------:R-:W-:Y:S01]  /*93f0*/  FMUL.FTZ R61, R57, R61 ;  /* 0x0000003d393d7220 */ /* 0x000fe20000410000 */
[----:B------:R-:W-:Y:S02]  /*9400*/  HADD2.F32 R165, -RZ, R165.H0_H0 ;  /* 0x200000a5ffa57230 */ /* 0x000fe40000004100 */
[----:B------:R-:W-:Y:S01]  /*9410*/  FMUL.FTZ R53, R70, R167 ;  /* 0x000000a746357220 */ /* 0x000fe20000410000 */
[----:B------:R-:W-:Y:S02]  /*9420*/  HADD2.F32 R54, -RZ, R40.H0_H0 ;  /* 0x20000028ff367230 */ /* 0x000fe40000004100 */
[----:B------:R-:W-:Y:S01]  /*9430*/  FFMA.FTZ R44, R44, R59, R61 ;  /* 0x0000003b2c2c7223 */ /* 0x000fe2000001003d */
[----:B------:R-:W-:Y:S01]  /*9440*/  HADD2.F32 R61, -RZ, R56.H0_H0 ;  /* 0x20000038ff3d7230 */ /* 0x000fe20000004100 */
[----:B------:R-:W-:Y:S01]  /*9450*/  F2FP.F16.F32.PACK_AB R43, R60, R43 ;  /* 0x0000002b3c2b723e */ /* 0x000fe200000000ff */
[----:B------:R-:W-:-:S02]  /*9460*/  HADD2.F32 R56, -RZ, R46.H0_H0 ;  /* 0x2000002eff387230 */ /* 0x000fc40000004100 */
[C---:B------:R-:W-:Y:S01]  /*9470*/  FFMA.FTZ R40, R54.reuse, R165, -R53 ;  /* 0x000000a536287223 */ /* 0x040fe20000010835 */
[----:B------:R-:W-:Y:S01]  /*9480*/  FMUL.FTZ R167, R54, R167 ;  /* 0x000000a736a77220 */ /* 0x000fe20000410000 */
[----:B------:R-:W-:Y:S01]  /*9490*/  FFMA.FTZ R53, R57, R59, -R72 ;  /* 0x0000003b39357223 */ /* 0x000fe20000010848 */
[----:B------:R-:W-:Y:S01]  /*94a0*/  HADD2.F32 R59, -RZ, R166.H0_H0 ;  /* 0x200000a6ff3b7230 */ /* 0x000fe20000004100 */
[----:B------:R-:W-:Y:S01]  /*94b0*/  F2FP.F16.F32.PACK_AB R47, R62, R47 ;  /* 0x0000002f3e2f723e */ /* 0x000fe200000000ff */
        /* <DEDUP_REMOVED lines=15> */
[----:B------:R-:W-:-:S03]  /*95b0*/  F2FP.F16.F32.PACK_AB R44, R44, R165 ;  /* 0x000000a52c2c723e */ /* 0x000fc600000000ff */
[----:B------:R-:W-:Y:S02]  /*95c0*/  F2FP.F16.F32.PACK_AB R42, R42, R63 ;  /* 0x0000003f2a2a723e */ /* 0x000fe400000000ff */
[----:B------:R-:W-:-:S07]  /*95d0*/  F2FP.F16.F32.PACK_AB R46, R46, R59 ;  /* 0x0000003b2e2e723e */ /* 0x000fce00000000ff */
.L_x_5825:
[----:B------:R-:W-:Y:S05]  /*95e0*/  BSYNC B2 ;  /* 0x0000000000027941 */ /* 0x000fea0003800000 */
.L_x_5824:
[----:B0-----:R4:W-:Y:S04]  /*95f0*/  STG.E.128 desc[UR60][R48.64], R40 ;  /* 0x0000002830007986 */ /* 0x0019e8000c101d3c */
[----:B--2---:R4:W-:Y:S02]  /*9600*/  @!P3 STG.E.128 desc[UR60][R50.64], R44 ;  /* 0x0000002c3200b986 */ /* 0x0049e4000c101d3c */
.L_x_5823:
[----:B------:R-:W-:Y:S05]  /*9610*/  BSYNC B1 ;  /* 0x0000000000017941 */ /* 0x000fea0003800000 */
.L_x_5822:
[----:B------:R-:W-:-:S13]  /*9620*/  ISETP.NE.AND P3, PT, R32, RZ, PT ;  /* 0x000000ff2000720c */ /* 0x000fda0003f65270 */
[----:B------:R-:W-:Y:S05]  /*9630*/  @!P3 BRA `(.L_x_5776) ;  /* 0x0000000800ccb947 */ /* 0x000fea0003800000 */
[----:B0---4-:R-:W2:Y:S01]  /*9640*/  LDL R40, [R1+0x10] ;  /* 0x0000100001287983 */ /* 0x011ea20000100800 */
[----:B------:R-:W-:Y:S01]  /*9650*/  SHF.R.U32.HI R43, RZ, 0x3, R215 ;  /* 0x00000003ff2b7819 */ /* 0x000fe200000116d7 */
[----:B------:R-:W-:Y:S01]  /*9660*/  BSSY B1, `(.L_x_5826) ;  /* 0x000006e000017945 */ /* 0x000fe20003800000 */
[----:B------:R-:W-:-:S04]  /*9670*/  IADD3 R42, P3, P4, R114, R126, R26 ;  /* 0x0000007e722a7210 */ /* 0x000fc80007c7e01a */
[----:B---3--:R-:W-:Y:S02]  /*9680*/  IADD3.X R45, R5, R52, R30, P3, P4 ;  /* 0x00000034052d7210 */ /* 0x008fe40001fe841e */
[----:B------:R-:W-:-:S04]  /*9690*/  LEA R48, P3, R42, R122, 0x1 ;  /* 0x0000007a2a307211 */ /* 0x000fc800078608ff */
[----:B------:R-:W-:Y:S02]  /*96a0*/  LEA.HI.X R49, R42, R123, R45, 0x1, P3 ;  /* 0x0000007b2a317211 */ /* 0x000fe400018f0c2d */
[----:B------:R-:W-:Y:S02]  /*96b0*/  ISETP.GE.AND P3, PT, R207, R119, PT ;  /* 0x00000077cf00720c */ /* 0x000fe40003f66270 */
[----:B--2---:R-:W-:-:S04]  /*96c0*/  LOP3.LUT P5, RZ, R40, 0x1, RZ, 0xc0, !PT ;  /* 0x0000000128ff7812 */ /* 0x004fc800078ac0ff */
[----:B------:R-:W-:-:S04]  /*96d0*/  SEL R147, R124, R147, !P5 ;  /* 0x000000937c937207 */ /* 0x000fc80006800000 */
[----:B------:R-:W-:-:S04]  /*96e0*/  SHF.R.S32.HI R40, RZ, 0x1f, R147 ;  /* 0x0000001fff287819 */ /* 0x000fc80000011493 */
        /* <DEDUP_REMOVED lines=17> */
[----:B------:R-:W-:Y:S01]  /*9800*/  SHF.R.U32.HI R61, RZ, 0x10, R77 ;  /* 0x00000010ff3d7819 */ /* 0x000fe2000001164d */
[----:B--2---:R-:W-:Y:S01]  /*9810*/  IMAD.MOV.U32 R56, RZ, RZ, R45 ;  /* 0x000000ffff387224 */ /* 0x004fe200078e002d */
[----:B------:R-:W-:Y:S01]  /*9820*/  MOV R57, R47 ;  /* 0x0000002f00397202 */ /* 0x000fe20000000f00 */
[----:B0-----:R-:W-:Y:S01]  /*9830*/  IMAD.MOV.U32 R45, RZ, RZ, R43 ;  /* 0x000000ffff2d7224 */ /* 0x001fe200078e002b */
[--C-:B------:R-:W-:Y:S01]  /*9840*/  SHF.R.U32.HI R59, RZ, 0x10, R65.reuse ;  /* 0x00000010ff3b7819 */ /* 0x100fe20000011641 */
[----:B------:R-:W-:Y:S01]  /*9850*/  HADD2.F32 R61, -RZ, R61.H0_H0 ;  /* 0x2000003dff3d7230 */ /* 0x000fe20000004100 */
[----:B------:R-:W-:Y:S01]  /*9860*/  SHF.R.U64 R51, R64, 0x10, R65 ;  /* 0x0000001040337819 */ /* 0x000fe20000001241 */
[--C-:B------:R-:W-:Y:S01]  /*9870*/  HADD2.F32 R47, -RZ, R56.reuse.H0_H0 ;  /* 0x20000038ff2f7230 */ /* 0x100fe20000004100 */
[--C-:B------:R-:W-:Y:S01]  /*9880*/  SHF.R.U64 R55, R78, 0x10, R79.reuse ;  /* 0x000000104e377819 */ /* 0x100fe2000000124f */
[----:B------:R-:W-:Y:S01]  /*9890*/  HADD2.F32 R58, -RZ, R56.H1_H1 ;  /* 0x30000038ff3a7230 */ /* 0x000fe20000004100 */
[----:B------:R-:W-:Y:S01]  /*98a0*/  SHF.R.U32.HI R78, RZ, 0x10, R79 ;  /* 0x00000010ff4e7819 */ /* 0x000fe2000001164f */
[----:B------:R-:W-:Y:S01]  /*98b0*/  HADD2.F32 R62, -RZ, R157.H1_H1 ;  /* 0x3000009dff3e7230 */ /* 0x000fe20000004100 */
[----:B------:R-:W-:Y:S01]  /*98c0*/  SHF.R.U64 R53, R66, 0x10, R67 ;  /* 0x0000001042357819 */ /* 0x000fe20000001243 */
[----:B------:R-:W-:-:S02]  /*98d0*/  HADD2.F32 R56, -RZ, R41.H1_H1 ;  /* 0x30000029ff387230 */ /* 0x000fc40000004100 */
[-C--:B------:R-:W-:Y:S01]  /*98e0*/  FMUL.FTZ R63, R58, R61.reuse ;  /* 0x0000003d3a3f7220 */ /* 0x080fe20000410000 */
[----:B------:R-:W-:Y:S02]  /*98f0*/  HADD2.F32 R43, -RZ, R41.H0_H0 ;  /* 0x20000029ff2b7230 */ /* 0x000fe40000004100 */
[-C--:B------:R-:W-:Y:S01]  /*9900*/  FMUL.FTZ R64, R47, R62.reuse ;  /* 0x0000003e2f407220 */ /* 0x080fe20000410000 */
[----:B------:R-:W-:Y:S02]  /*9910*/  HADD2.F32 R60, -RZ, R155.H1_H1 ;  /* 0x3000009bff3c7230 */ /* 0x000fe40000004100 */
[----:B------:R-:W-:Y:S01]  /*9920*/  FMUL.FTZ R61, R56, R61 ;  /* 0x0000003d383d7220 */ /* 0x000fe20000410000 */
[----:B------:R-:W-:Y:S02]  /*9930*/  HADD2.F32 R59, -RZ, R59.H0_H0 ;  /* 0x2000003bff3b7230 */ /* 0x000fe40000004100 */
[C---:B------:R-:W-:Y:S01]  /*9940*/  FMUL.FTZ R62, R43.reuse, R62 ;  /* 0x0000003e2b3e7220 */ /* 0x040fe20000410000 */
[----:B------:R-:W-:Y:S01]  /*9950*/  SHF.R.U32.HI R66, RZ, 0x10, R67 ;  /* 0x00000010ff427819 */ /* 0x000fe20000011643 */
[----:B------:R-:W-:Y:S01]  /*9960*/  FFMA.FTZ R41, R43, R60, -R64 ;  /* 0x0000003c2b297223 */ /* 0x000fe20000010840 */
[----:B------:R-:W-:-:S02]  /*9970*/  HADD2.F32 R64, -RZ, R156.H1_H1 ;  /* 0x3000009cff407230 */ /* 0x000fc40000004100 */
[-C--:B------:R-:W-:Y:S01]  /*9980*/  FFMA.FTZ R56, R56, R59.reuse, -R63 ;  /* 0x0000003b38387223 */ /* 0x080fe2000001083f */
[----:B------:R-:W-:Y:S01]  /*9990*/  FFMA.FTZ R58, R58, R59, R61 ;  /* 0x0000003b3a3a7223 */ /* 0x000fe2000001003d */
[----:B------:R-:W-:Y:S01]  /*99a0*/  FFMA.FTZ R43, R47, R60, R62 ;  /* 0x0000003c2f2b7223 */ /* 0x000fe2000001003e */
[--C-:B------:R-:W-:Y:S01]  /*99b0*/  HADD2.F32 R59, -RZ, R57.reuse.H0_H0 ;  /* 0x20000039ff3b7230 */ /* 0x100fe20000004100 */
[----:B------:R-:W-:Y:S01]  /*99c0*/  SHF.R.U64 R54, R76, 0x10, R77 ;  /* 0x000000104c367819 */ /* 0x000fe2000000124d */
[----:B------:R-:W-:Y:S01]  /*99d0*/  HADD2.F32 R57, -RZ, R57.H1_H1 ;  /* 0x30000039ff397230 */ /* 0x000fe20000004100 */
[----:B------:R-:W-:Y:S01]  /*99e0*/  F2FP.F16.F32.PACK_AB R41, R56, R41 ;  /* 0x000000293829723e */ /* 0x000fe200000000ff */
[----:B------:R-:W-:Y:S02]  /*99f0*/  HADD2.F32 R47, -RZ, R45.H0_H0 ;  /* 0x2000002dff2f7230 */ /* 0x000fe40000004100 */
[----:B------:R-:W-:Y:S01]  /*9a00*/  FMUL.FTZ R68, R59, R64 ;  /* 0x000000403b447220 */ /* 0x000fe20000410000 */
[----:B------:R-:W-:-:S02]  /*9a10*/  HADD2.F32 R78, -RZ, R78.H0_H0 ;  /* 0x2000004eff4e7230 */ /* 0x000fc40000004100 */
[----:B------:R-:W-:Y:S02]  /*9a20*/  HADD2.F32 R60, -RZ, R45.H1_H1 ;  /* 0x3000002dff3c7230 */ /* 0x000fe40000004100 */
[----:B------:R-:W-:Y:S01]  /*9a30*/  FMUL.FTZ R64, R47, R64 ;  /* 0x000000402f407220 */ /* 0x000fe20000410000 */
[----:B------:R-:W-:Y:S02]  /*9a40*/  HADD2.F32 R62, -RZ, R154.H1_H1 ;  /* 0x3000009aff3e7230 */ /* 0x000fe40000004100 */
[-C--:B------:R-:W-:Y:S01]  /*9a50*/  FMUL.FTZ R61, R57, R78.reuse ;  /* 0x0000004e393d7220 */ /* 0x080fe20000410000 */
[----:B------:R-:W-:Y:S02]  /*9a60*/  HADD2.F32 R66, -RZ, R66.H0_H0 ;  /* 0x20000042ff427230 */ /* 0x000fe40000004100 */
[----:B------:R-:W-:Y:S01]  /*9a70*/  FMUL.FTZ R78, R60, R78 ;  /* 0x0000004e3c4e7220 */ /* 0x000fe20000410000 */
[----:B------:R-:W-:Y:S02]  /*9a80*/  HADD2.F32 R157, -RZ, R157.H0_H0 ;  /* 0x2000009dff9d7230 */ /* 0x000fe40000004100 */
[-C--:B------:R-:W-:Y:S01]  /*9a90*/  FFMA.FTZ R45, R47, R62.reuse, -R68 ;  /* 0x0000003e2f2d7223 */ /* 0x080fe20000010844 */
[----:B------:R-:W-:Y:S01]  /*9aa0*/  FFMA.FTZ R47, R59, R62, R64 ;  /* 0x0000003e3b2f7223 */ /* 0x000fe20000010040 */
[----:B------:R-:W-:Y:S01]  /*9ab0*/  FFMA.FTZ R62, R57, R66, R78 ;  /* 0x00000042393e7223 */ /* 0x000fe2000001004e */
[----:B------:R-:W-:-:S02]  /*9ac0*/  HADD2.F32 R59, -RZ, R54.H0_H0 ;  /* 0x20000036ff3b7230 */ /* 0x000fc40000004100 */
[----:B------:R-:W-:Y:S01]  /*9ad0*/  FFMA.FTZ R60, R60, R66, -R61 ;  /* 0x000000423c3c7223 */ /* 0x000fe2000001083d */
        /* <DEDUP_REMOVED lines=11> */
[----:B------:R-:W-:Y:S02]  /*9b90*/  HADD2.F32 R55, -RZ, R55.H0_H0 ;  /* 0x20000037ff377230 */ /* 0x000fe40000004100 */
[-C--:B------:R-:W-:Y:S01]  /*9ba0*/  FFMA.FTZ R61, R54, R155.reuse, -R61 ;  /* 0x0000009b363d7223 */ /* 0x080fe2000001083d */
[----:B------:R-:W-:Y:S01]  /*9bb0*/  FFMA.FTZ R64, R57, R155, R64 ;  /* 0x0000009b39407223 */ /* 0x000fe20000010040 */
[-C--:B------:R-:W-:Y:S01]  /*9bc0*/  FFMA.FTZ R59, R44, R51.reuse, R59 ;  /* 0x000000332c3b7223 */ /* 0x080fe2000001003b */
[----:B------:R-:W-:Y:S01]  /*9bd0*/  FFMA.FTZ R54, R40, R51, -R63 ;  /* 0x0000003328367223 */ /* 0x000fe2000001083f */
[----:B------:R-:W-:Y:S01]  /*9be0*/  HADD2.F32 R44, -RZ, R46.H0_H0 ;  /* 0x2000002eff2c7230 */ /* 0x000fe20000004100 */
[----:B------:R-:W-:Y:S01]  /*9bf0*/  F2FP.F16.F32.PACK_AB R60, R60, R45 ;  /* 0x0000002d3c3c723e */ /* 0x000fe200000000ff */
[----:B------:R-:W-:Y:S01]  /*9c00*/  HADD2.F32 R57, -RZ, R156.H0_H0 ;  /* 0x2000009cff397230 */ /* 0x000fe20000004100 */
[----:B------:R-:W-:Y:S01]  /*9c10*/  F2FP.F16.F32.PACK_AB R45, R58, R43 ;  /* 0x0000002b3a2d723e */ /* 0x000fe200000000ff */
[----:B------:R-:W-:-:S02]  /*9c20*/  HADD2.F32 R40, -RZ, R42.H0_H0 ;  /* 0x2000002aff287230 */ /* 0x000fc40000004100 */
[----:B------:R-:W-:Y:S02]  /*9c30*/  HADD2.F32 R46, -RZ, R46.H1_H1 ;  /* 0x3000002eff2e7230 */ /* 0x000fe40000004100 */
[-C--:B------:R-:W-:Y:S01]  /*9c40*/  FMUL.FTZ R63, R44, R57.reuse ;  /* 0x000000392c3f7220 */ /* 0x080fe20000410000 */
        /* <DEDUP_REMOVED lines=15> */
.L_x_5827:
[----:B------:R-:W-:Y:S05]  /*9d40*/  BSYNC B1 ;  /* 0x0000000000017941 */ /* 0x000fea0003800000 */
.L_x_5826:
        /* <DEDUP_REMOVED lines=10> */
.L_x_5743:
[----:B------:R-:W2:Y:S02]  /*9df0*/  LDL R40, [R1+0x4c] ;  /* 0x00004c0001287983 */ /* 0x000ea40000100800 */
[----:B--2---:R-:W-:-:S13]  /*9e00*/  R2UR UR4, R40 ;  /* 0x00000000280472ca */ /* 0x004fda00000e0000 */
[----:B------:R-:W-:-:S06]  /*9e10*/  UISETP.NE.AND UP0, UPT, UR4, 0x3, UPT ;  /* 0x000000030400788c */ /* 0x000fcc000bf05270 */
[----:B------:R-:W-:-:S13]  /*9e20*/  PLOP3.LUT P2, PT, PT, PT, UP0, 0x80, 0x0 ;  /* 0x000000000000781c */ /* 0x000fda0003f4f008 */
[----:B------:R-:W-:Y:S05]  /*9e30*/  @!P2 BRA `(.L_x_5828) ;  /* 0x000000000004a947 */ /* 0x000fea0003800000 */
[----:B------:R-:W-:Y:S01]  /*9e40*/  BPT.TRAP 0x1 ;  /* 0x000000040000795c */ /* 0x000fe20000300000 */
.L_x_5828:
[----:B------:R-:W-:Y:S01]  /*9e50*/  IMAD R96, R17, 0x8, R16 ;  /* 0x0000000811607824 */ /* 0x000fe200078e0210 */
[----:B------:R-:W-:Y:S01]  /*9e60*/  SHF.L.U32 R97, R209, 0x1f, RZ ;  /* 0x0000001fd1617819 */ /* 0x000fe200000006ff */
[----:B------:R-:W-:Y:S01]  /*9e70*/  IMAD R39, R24, -0x70, R2 ;  /* 0xffffff9018277824 */ /* 0x000fe200078e0202 */
[----:B------:R-:W-:Y:S02]  /*9e80*/  BSSY B1, `(.L_x_5829) ;  /* 0x0000004000017945 */ /* 0x000fe40003800000 */
[----:B------:R-:W1:Y:S02]  /*9e90*/  SYNCS.PHASECHK.TRANS64.TRYWAIT P3, [R96+URZ+0x36890], R97 ;  /* 0x03689061600075a7 */ /* 0x000e64000806017f */
[----:B------:R-:W-:Y:S01]  /*9ea0*/  VIMNMX R39, R39, 0x70, PT ;  /* 0x0000007027277848 */ /* 0x000fe20003fe0100 */
[----:B-1----:R-:W-:Y:S06]  /*9eb0*/  @!P3 BRA `(.L_x_5830) ;  /* 0x000002580008b947 */ /* 0x002fec0003800000 */
.L_x_6139:
[----:B------:R-:W-:Y:S05]  /*9ec0*/  BSYNC B1 ;  /* 0x0000000000017941 */ /* 0x000fea0003800000 */
.L_x_5829:
        /* <DEDUP_REMOVED lines=21> */
.L_x_5832:
[----:B------:R-:W-:Y:S05]  /*a020*/  BSYNC B1 ;  /* 0x0000000000017941 */ /* 0x000fea0003800000 */
.L_x_5831:
        /* <DEDUP_REMOVED lines=20> */
.L_x_5776:
[----:B------:R-:W-:Y:S05]  /*a170*/  BSYNC B0 ;  /* 0x0000000000007941 */ /* 0x000fea0003800000 */
.L_x_5742:
        /* <DEDUP_REMOVED lines=17> */
.L_x_5834:
[----:B------:R-:W-:Y:S05]  /*a290*/  BSYNC B0 ;  /* 0x0000000000007941 */ /* 0x000fea0003800000 */
.L_x_5833:
[----:B------:R-:W1:Y:S01]  /*a2a0*/  SYNCS.PHASECHK.TRANS64.TRYWAIT P2, [R96+URZ+0x368b0], R97 ;  /* 0x0368b061600075a7 */ /* 0x000e62000804017f */
[----:B------:R-:W-:Y:S01]  /*a2b0*/  ULDC.64 UR4, c[0x0][0x318] ;  /* 0x0000c60000047ab9 */ /* 0x000fe20000000a00 */
[----:B------:R-:W-:Y:S01]  /*a2c0*/  ULDC.64 UR6, c[0x0][0x328] ;  /* 0x0000ca0000067ab9 */ /* 0x000fe20000000a00 */
[----:B0-----:R-:W-:Y:S01]  /*a2d0*/  IMAD.U32 R40, RZ, RZ, UR4 ;  /* 0x00000004ff287e24 */ /* 0x001fe2000f8e00ff */
[----:B------:R-:W-:Y:S01]  /*a2e0*/  BSSY B0, `(.L_x_5835) ;  /* 0x0000009000007945 */ /* 0x000fe20003800000 */
[----:B------:R-:W-:Y:S02]  /*a2f0*/  IMAD.U32 R42, RZ, RZ, UR6 ;  /* 0x00000006ff2a7e24 */ /* 0x000fe4000f8e00ff */
[----:B------:R-:W-:Y:S01]  /*a300*/  IMAD.U32 R41, RZ, RZ, UR7 ;  /* 0x00000007ff297e24 */ /* 0x000fe2000f8e00ff */
[----:B------:R0:W-:Y:S04]  /*a310*/  STL [R1+0x40], R40 ;  /* 0x0000402801007387 */ /* 0x0001e80000100800 */
[----:B------:R2:W-:Y:S01]  /*a320*/  STL [R1+0x48], R42 ;  /* 0x0000482a01007387 */ /* 0x0005e20000100800 */
[----:B0-----:R-:W-:-:S05]  /*a330*/  MOV R40, UR5 ;  /* 0x0000000500287c02 */ /* 0x001fca0008000f00 */
[----:B------:R2:W-:Y:S04]  /*a340*/  STL [R1+0x14], R40 ;  /* 0x0000142801007387 */ /* 0x0005e80000100800 */
[----:B------:R2:W-:Y:S02]  /*a350*/  STL [R1+0x44], R41 ;  /* 0x0000442901007387 */ /* 0x0005e40000100800 */
[----:B-12---:R-:W-:Y:S05]  /*a360*/  @!P2 BRA `(.L_x_5836) ;  /* 0x0000025000f0a947 */ /* 0x006fea0003800000 */
.L_x_6140:
[----:B------:R-:W-:Y:S05]  /*a370*/  BSYNC B0 ;  /* 0x0000000000007941 */ /* 0x000fea0003800000 */
.L_x_5835:
[----:B------:R1:W5:Y:S04]  /*a380*/  LDL R51, [R1+0x48] ;  /* 0x0000480001337983 */ /* 0x0003680000100800 */
[----:B------:R1:W5:Y:S04]  /*a390*/  LDL R50, [R1+0x44] ;  /* 0x0000440001327983 */ /* 0x0003680000100800 */
[----:B------:R1:W5:Y:S04]  /*a3a0*/  LDL R49, [R1+0x40] ;  /* 0x0000400001317983 */ /* 0x0003680000100800 */
[----:B------:R1:W5:Y:S01]  /*a3b0*/  LDL R48, [R1+0x14] ;  /* 0x0000140001307983 */ /* 0x0003620000100800 */
[----:B------:R-:W-:Y:S01]  /*a3c0*/  ISETP.GE.AND P2, PT, R204, R39, PT ;  /* 0x00000027cc00720c */ /* 0x000fe20003f46270 */
[----:B------:R-:W-:Y:S01]  /*a3d0*/  BSSY B0, `(.L_x_5837) ;  /* 0x0000022000007945 */ /* 0x000fe20003800000 */
[----:B------:R-:W-:-:S11]  /*a3e0*/  IMAD.WIDE R44, R24, 0x70, R120 ;  /* 0x00000070182c7825 */ /* 0x000fd600078e0278 */
[----:B-1----:R-:W-:Y:S05]  /*a3f0*/  @P2 BRA `(.L_x_5838) ;  /* 0x00000000007c2947 */ /* 0x002fea0003800000 */
[----:B-----5:R-:W-:Y:S01]  /*a400*/  R2UR UR7, R51 ;  /* 0x00000000330772ca */ /* 0x020fe200000e0000 */
[----:B------:R-:W-:Y:S01]  /*a410*/  IMAD.MOV.U32 R40, RZ, RZ, R112 ;  /* 0x000000ffff287224 */ /* 0x000fe200078e0070 */
        /* <DEDUP_REMOVED lines=12> */
[----:B------:R-:W1:Y:S04]  /*a4e0*/  @!P2 LDS.128 R40, [R37] ;  /* 0x000000002528a984 */ /* 0x000e680000000c00 */
[----:B-1----:R-:W-:Y:S01]  /*a4f0*/  @!P2 STG.E.128 desc[UR60][R46.64], R40 ;  /* 0x000000282e00a986 */ /* 0x002fe2000c101d3c */
[----:B------:R-:W-:-:S13]  /*a500*/  ISETP.GE.AND P2, PT, R206, UR4, PT ;  /* 0x00000004ce007c0c */ /* 0x000fda000bf46270 */
[----:B------:R-:W1:Y:S04]  /*a510*/  @!P2 LDS.128 R40, [R38] ;  /* 0x000000002628a984 */ /* 0x000e680000000c00 */
[----:B-1----:R-:W-:Y:S01]  /*a520*/  @!P2 STG.E.128 desc[UR60][R46.64+0x40], R40 ;  /* 0x000040282e00a986 */ /* 0x002fe2000c101d3c */
[----:B------:R-:W-:-:S13]  /*a530*/  ISETP.GE.AND P2, PT, R207, UR4, PT ;  /* 0x00000004cf007c0c */ /* 0x000fda000bf46270 */
[----:B------:R-:W1:Y:S04]  /*a540*/  @!P2 LDS.128 R40, [R37+0x3800] ;  /* 0x003800002528a984 */ /* 0x000e680000000c00 */
        /* <DEDUP_REMOVED lines=9> */
[----:B-1----:R1:W-:Y:S02]  /*a5e0*/  @!P2 STG.E.128 desc[UR60][R46.64+0x140], R40 ;  /* 0x000140282e00a986 */ /* 0x0023e4000c101d3c */
.L_x_5838:
[----:B------:R-:W-:Y:S05]  /*a5f0*/  BSYNC B0 ;  /* 0x0000000000007941 */ /* 0x000fea0003800000 */
.L_x_5837:
[----:B------:R-:W-:Y:S01]  /*a600*/  ISETP.GE.AND P2, PT, R234, R39, PT ;  /* 0x00000027ea00720c */ /* 0x000fe20003f46270 */
[----:B------:R-:W-:-:S12]  /*a610*/  BSSY B0, `(.L_x_5839) ;  /* 0x0000023000007945 */ /* 0x000fd80003800000 */
[----:B------:R-:W-:Y:S05]  /*a620*/  @P2 BRA `(.L_x_5840) ;  /* 0x0000000000842947 */ /* 0x000fea0003800000 */
[----:B-----5:R-:W-:Y:S01]  /*a630*/  R2UR UR7, R51 ;  /* 0x00000000330772ca */ /* 0x020fe200000e0000 */
[----:B-1----:R-:W-:Y:S01]  /*a640*/  IMAD.MOV.U32 R40, RZ, RZ, R112 ;  /* 0x000000ffff287224 */ /* 0x002fe200078e0070 */
[----:B------:R-:W-:Y:S01]  /*a650*/  R2UR UR4, R50 ;  /* 0x00000000320472ca */ /* 0x000fe200000e0000 */
[----:B------:R-:W-:Y:S01]  /*a660*/  IMAD.MOV.U32 R41, RZ, RZ, R36 ;  /* 0x000000ffff297224 */ /* 0x000fe200078e0024 */
[----:B------:R-:W-:Y:S02]  /*a670*/  IADD3 R39, P2, R44, 0x40, RZ ;  /* 0x000000402c277810 */ /* 0x000fe40007f5e0ff */
[----:B------:R-:W-:Y:S02]  /*a680*/  R2UR UR6, R49 ;  /* 0x00000000310672ca */ /* 0x000fe400000e0000 */
[----:B------:R-:W-:Y:S01]  /*a690*/  R2UR UR5, R48 ;  /* 0x00000000300572ca */ /* 0x000fe200000e0000 */
[----:B------:R-:W-:-:S04]  /*a6a0*/  IMAD.X R44, RZ, RZ, R45, P2 ;  /* 0x000000ffff2c7224 */ /* 0x000fc800010e062d */
[----:B------:R-:W-:Y:S02]  /*a6b0*/  IMAD R44, R44, UR7, RZ ;  /* 0x000000072c2c7c24 */ /* 0x000fe4000f8e02ff */
[----:B------:R-:W-:-:S04]  /*a6c0*/  IMAD.WIDE.U32 R40, R39, UR7, R40 ;  /* 0x0000000727287c25 */ /* 0x000fc8000f8e0028 */
[----:B------:R-:W-:Y:S01]  /*a6d0*/  IMAD R39, R39, UR4, R44 ;  /* 0x0000000427277c24 */ /* 0x000fe2000f8e022c */
[----:B------:R-:W-:Y:S01]  /*a6e0*/  LEA R44, P2, R40, UR6, 0x1 ;  /* 0x00000006282c7c11 */ /* 0x000fe2000f8408ff */
[----:B------:R-:W-:-:S03]  /*a6f0*/  ULDC UR4, c[0x0][0x2f4] ;  /* 0x0000bd0000047ab9 */ /* 0x000fc60000000800 */
[----:B------:R-:W-:-:S04]  /*a700*/  IADD3 R39, R41, R39, RZ ;  /* 0x0000002729277210 */ /* 0x000fc80007ffe0ff */
[----:B------:R-:W-:Y:S02]  /*a710*/  LEA.HI.X R45, R40, UR5, R39, 0x1, P2 ;  /* 0x00000005282d7c11 */ /* 0x000fe400090f0c27 */
        /* <DEDUP_REMOVED lines=18> */
.L_x_5840:
[----:B------:R-:W-:Y:S05]  /*a840*/  BSYNC B0 ;  /* 0x0000000000007941 */ /* 0x000fea0003800000 */
.L_x_5839:
[----:B------:R-:W3:Y:S01]  /*a850*/  LDL R37, [R1+0x10] ;  /* 0x0000100001257983 */ /* 0x000ee20000100800 */
        /* <DEDUP_REMOVED lines=13> */
[----:B------:R-:W-:Y:S02]  /*a930*/  SEL R38, RZ, 0x1, P3 ;  /* 0x00000001ff267807 */ /* 0x000fe40001800000 */
[----:B------:R-:W-:Y:S02]  /*a940*/  SEL R17, R17, RZ, P3 ;  /* 0x000000ff11117207 */ /* 0x000fe40001800000 */
[----:B------:R-:W-:Y:S02]  /*a950*/  LOP3.LUT R209, R209, R38, RZ, 0x3c, !PT ;  /* 0x00000026d1d17212 */ /* 0x000fe400078e3cff */
[----:B---3--:R-:W-:-:S13]  /*a960*/  LOP3.LUT P4, RZ, R37, 0x2, RZ, 0xc0, !PT ;  /* 0x0000000225ff7812 */ /* 0x008fda000788c0ff */
[----:B0-----:R-:W-:Y:S05]  /*a970*/  @P4 BRA `(.L_x_5841) ;  /* 0xffffff80006c4947 */ /* 0x001fea000383ffff */
.L_x_5737:
[----:B------:R-:W0:Y:S01]  /*a980*/  LDC R0, c[0x0][0x448] ;  /* 0x00011200ff007b82 */ /* 0x000e220000000800 */
[----:B------:R-:W-:Y:S01]  /*a990*/  VIADD R3, R223, 0x7f ;  /* 0x0000007fdf037836 */ /* 0x000fe20000000000 */
[----:B------:R-:W-:Y:S01]  /*a9a0*/  BSSY B0, `(.L_x_5842) ;  /* 0x0000011000007945 */ /* 0x000fe20003800000 */
[----:B------:R-:W-:Y:S01]  /*a9b0*/  IMAD.MOV.U32 R2, RZ, RZ, RZ ;  /* 0x000000ffff027224 */ /* 0x000fe200078e00ff */
[----:B0-----:R-:W-:-:S13]  /*a9c0*/  ISETP.NE.AND P0, PT, R0, 0x1, PT ;  /* 0x000000010000780c */ /* 0x001fda0003f05270 */
[----:B------:R-:W0:Y:S08]  /*a9d0*/  @P0 LDC R0, c[0x0][0x44c] ;  /* 0x00011300ff000b82 */ /* 0x000e300000000800 */
[----:B------:R-:W3:Y:S01]  /*a9e0*/  @P0 LDC R5, c[0x0][0x450] ;  /* 0x00011400ff050b82 */ /* 0x000ee20000000800 */
[----:B0-----:R-:W-:-:S05]  /*a9f0*/  @P0 IMAD.HI.U32 R0, R3, R0, RZ ;  /* 0x0000000003000227 */ /* 0x001fca00078e00ff */
[----:B---3--:R-:W-:-:S05]  /*aa00*/  @P0 SHF.R.U32.HI R3, RZ, R5, R0 ;  /* 0x00000005ff030219 */ /* 0x008fca0000011600 */
[----:B------:R-:W-:-:S04]  /*aa10*/  IMAD.IADD R3, R150, 0x1, R3 ;  /* 0x0000000196037824 */ /* 0x000fc800078e0203 */
[----:B------:R-:W-:-:S05]  /*aa20*/  IMAD.HI R2, R3, -0x6db6db6d, R2 ;  /* 0x9249249303027827 */ /* 0x000fca00078e0202 */
[----:B------:R-:W-:-:S04]  /*aa30*/  SHF.R.U32.HI R3, RZ, 0x1f, R2 ;  /* 0x0000001fff037819 */ /* 0x000fc80000011602 */
[----:B------:R-:W-:Y:S01]  /*aa40*/  LEA.HI.SX32 R2, R2, R3, 0x1a ;  /* 0x0000000302027211 */ /* 0x000fe200078fd2ff */
[----:B------:R-:W-:-:S03]  /*aa50*/  IMAD.MOV.U32 R3, RZ, RZ, RZ ;  /* 0x000000ffff037224 */ /* 0x000fc600078e00ff */
[----:B------:R-:W-:-:S04]  /*aa60*/  VIMNMX R151, R151, R2, PT ;  /* 0x0000000297977248 */ /* 0x000fc80003fe0100 */
[----:B------:R-:W-:Y:S01]  /*aa70*/  ISETP.GE.AND P0, PT, R151, 0x1, PT ;  /* 0x000000019700780c */ /* 0x000fe20003f06270 */
[----:B------:R-:W-:-:S12]  /*aa80*/  @P2 BRA `(.L_x_5843) ;  /* 0x0000000000082947 */ /* 0x000fd80003800000 */
[----:B------:R-:W0:Y:S02]  /*aa90*/  FENCE.VIEW.ASYNC.G ;  /* 0x00000000000073c6 */ /* 0x000e240000000100 */
[----:B0-----:R-:W-:Y:S06]  /*aaa0*/  BAR.ARV 0xc, 0x180 ;  /* 0x0306000000007b1d */ /* 0x001fec0000002000 */
.L_x_5843:
[----:B------:R-:W-:Y:S05]  /*aab0*/  BSYNC B0 ;  /* 0x0000000000007941 */ /* 0x000fea0003800000 */
.L_x_5842:
[----:B------:R-:W-:Y:S04]  /*aac0*/  BSSY B0, `(.L_x_5844) ;  /* 0x000001f000007945 */ /* 0x000fe80003800000 */
[----:B------:R-:W-:Y:S05]  /*aad0*/  @!P0 BRA `(.L_x_5845) ;  /* 0x0000000000748947 */ /* 0x000fea0003800000 */
[----:B------:R-:W-:Y:S01]  /*aae0*/  ISETP.NE.AND P0, PT, R229, RZ, PT ;  /* 0x000000ffe500720c */ /* 0x000fe20003f05270 */
[----:B------:R-:W-:-:S03]  /*aaf0*/  ULDC UR4, c[0x0][0x9f0] ;  /* 0x00027c0000047ab9 */ /* 0x000fc60000000800 */
        /* <DEDUP_REMOVED lines=9> */
[----:B------:R0:W3:Y:S01]  /*ab90*/  F2I.FTZ.U32.TRUNC.NTZ R3, R2 ;  /* 0x0000000200037305 */ /* 0x0000e2000021f000 */
[----:B------:R-:W-:-:S04]  /*aba0*/  LOP3.LUT R0, R0, R6, RZ, 0x3c, !PT ;  /* 0x0000000600007212 */ /* 0x000fc800078e3cff */
[----:B------:R-:W-:Y:S01]  /*abb0*/  ISETP.GE.AND P2, PT, R0, RZ, PT ;  /* 0x000000ff0000720c */ /* 0x000fe20003f46270 */
[----:B0-----:R-:W-:Y:S02]  /*abc0*/  IMAD.MOV.U32 R2, RZ, RZ, RZ ;  /* 0x000000ffff027224 */ /* 0x001fe400078e00ff */
[----:B---3--:R-:W-:-:S04]  /*abd0*/  IMAD.MOV R8, RZ, RZ, -R3 ;  /* 0x000000ffff087224 */ /* 0x008fc800078e0a03 */
        /* <DEDUP_REMOVED lines=12> */
[----:B------:R-:W-:-:S07]  /*aca0*/  @!P1 LOP3.LUT R3, RZ, R6, RZ, 0x33, !PT ;  /* 0x00000006ff039212 */ /* 0x000fce00078e33ff */
.L_x_5845:
[----:B------:R-:W-:Y:S05]  /*acb0*/  BSYNC B0 ;  /* 0x0000000000007941 */ /* 0x000fea0003800000 */
.L_x_5844:
[-C--:B------:R-:W-:Y:S01]  /*acc0*/  IMAD R222, R236, R3.reuse, RZ ;  /* 0x00000003ecde7224 */ /* 0x080fe200078e02ff */
[----:B------:R-:W-:Y:S01]  /*acd0*/  PLOP3.LUT P0, PT, PT, PT, PT, 0x80, 0x0 ;  /* 0x000000000000781c */ /* 0x000fe20003f0f070 */
[----:B------:R-:W-:Y:S01]  /*ace0*/  IMAD.MOV.U32 R6, RZ, RZ, RZ ;  /* 0x000000ffff067224 */ /* 0x000fe200078e00ff */
[----:B------:R-:W-:Y:S02]  /*acf0*/  CS2R R118, SRZ ;  /* 0x0000000000767805 */ /* 0x000fe4000001ff00 */
[----:B------:R-:W-:Y:S02]  /*ad00*/  CS2R R116, SRZ ;  /* 0x0000000000747805 */ /* 0x000fe4000001ff00 */
[----:B------:R-:W-:Y:S01]  /*ad10*/  VIADDMNMX R2, R222, R3, R151, PT ;  /* 0x00000003de027246 */ /* 0x000fe20003800197 */
[----:B------:R-:W-:Y:S01]  /*ad20*/  IMAD.MOV.U32 R3, RZ, RZ, RZ ;  /* 0x000000ffff037224 */ /* 0x000fe200078e00ff */
        /* <DEDUP_REMOVED lines=33> */
[----:B-----5:R-:W-:Y:S02]  /*af40*/  CS2R R50, SRZ ;  /* 0x0000000000327805 */ /* 0x020fe4000001ff00 */
[----:B------:R-:W-:Y:S02]  /*af50*/  CS2R R48, SRZ ;  /* 0x0000000000307805 */ /* 0x000fe4000001ff00 */
[----:B-1----:R-:W-:Y:S02]  /*af60*/  CS2R R46, SRZ ;  /* 0x00000000002e7805 */ /* 0x002fe4000001ff00 */
[----:B--2---:R-:W-:Y:S02]  /*af70*/  CS2R R44, SRZ ;  /* 0x00000000002c7805 */ /* 0x004fe4000001ff00 */
        /* <DEDUP_REMOVED lines=44> */
.L_x_5847:
        /* <DEDUP_REMOVED lines=12> */
.L_x_5851:
[----:B-1----:R1:W2:Y:S02]  /*b300*/  SYNCS.PHASECHK.TRANS64.TRYWAIT P0, [R16+URZ+0x36800], R3 ;  /* 0x03680003100075a7 */ /* 0x0022a4000800017f */
[----:B--2---:R-:W-:Y:S05]  /*b310*/  @!P0 NANOSLEEP.SYNCS 0x989680 ;  /* 0x009896800000895d */ /* 0x004fea0003900000 */
[----:B------:R-:W2:Y:S02]  /*b320*/  @!P0 SYNCS.PHASECHK.TRANS64 P0, [R16+URZ+0x36800], R3 ;  /* 0x03680003100085a7 */ /* 0x000ea4000800007f */
[----:B--2---:R-:W-:Y:S05]  /*b330*/  @!P0 BRA `(.L_x_5851) ;  /* 0xfffffffc00f08947 */ /* 0x004fea000383ffff */
.L_x_5850:
[----:B------:R-:W-:Y:S05]  /*b340*/  BSYNC B0 ;  /* 0x0000000000007941 */ /* 0x000fea0003800000 */
.L_x_5849:
[----:B------:R-:W-:Y:S05]  /*b350*/  BRA `(.L_x_5852) ;  /* 0x0000006c00fc7947 */ /* 0x000fea0003800000 */
.L_x_5848:
[----:B------:R-:W2:Y:S01]  /*b360*/  LDL R0, [R1+0x50] ;  /* 0x0000500001007983 */ /* 0x000ea20000100800 */
[----:B------:R-:W-:Y:S01]  /*b370*/  ULDC.64 UR6, c[0x0][0x408] ;  /* 0x0001020000067ab9 */ /* 0x000fe20000000a00 */
[----:B--2---:R-:W-:Y:S02]  /*b380*/  R2UR UR4, R0 ;  /* 0x00000000000472ca */ /* 0x004fe400000e0000 */
[----:B------:R-:W-:-:S05]  /*b390*/  SHF.R.S32.HI R0, RZ, 0x1f, R146 ;  /* 0x0000001fff007819 */ /* 0x000fca0000011492 */
        /* <DEDUP_REMOVED lines=28> */
.L_x_5853:
[----:B------:R-:W-:Y:S01]  /*b560*/  ULDC.U8 UR4, c[0x0][0x410] ;  /* 0x0001040000047ab9 */ /* 0x000fe20000000000 */
[----:B------:R-:W-:Y:S01]  /*b570*/  BSSY B0, `(.L_x_5854) ;  /* 0x00006d5000007945 */ /* 0x000fe20003800000 */
[----:B------:R-:W-:Y:S01]  /*b580*/  ISETP.NE.AND P0, PT, RZ, UR4, PT ;  /* 0x00000004ff007c0c */ /* 0x000fe2000bf05270 */
[----:B------:R-:W-:-:S12]  /*b590*/  IMAD.IADD R64, R204, 0x1, R223 ;  /* 0x00000001cc407824 */ /* 0x000fd800078e02df */
[----:B------:R-:W-:Y:S05]  /*b5a0*/  @!P0 BRA `(.L_x_5855) ;  /* 0x0000003400a48947 */ /* 0x000fea0003800000 */
[----:B------:R-:W0:Y:S01]  /*b5b0*/  LDC R21, c[0x0][0x448] ;  /* 0x00011200ff157b82 */ /* 0x000e220000000800 */
[----:B------:R-:W-:Y:S01]  /*b5c0*/  LEA.HI R40, R40, R73, RZ, 0x2 ;  /* 0x0000004928287211 */ /* 0x000fe200078f10ff */
[----:B------:R-:W-:Y:S01]  /*b5d0*/  ULDC.64 UR4, c[0x0][0x3f8] ;  /* 0x0000fe0000047ab9 */ /* 0x000fe20000000a00 */
[----:B------:R-:W-:Y:S01]  /*b5e0*/  ULDC.64 UR6, c[0x0][0x408] ;  /* 0x0001020000067ab9 */ /* 0x000fe20000000a00 */
[----:B------:R-:W-:Y:S01]  /*b5f0*/  IMAD.MOV.U32 R6, RZ, RZ, R24 ;  /* 0x000000ffff067224 */ /* 0x000fe200078e0018 */
[----:B------:R-:W-:Y:S01]  /*b600*/  LOP3.LUT R4, R40, 0xfffffffc, RZ, 0xc0, !PT ;  /* 0xfffffffc28047812 */ /* 0x000fe200078ec0ff */
[----:B------:R-:W-:Y:S01]  /*b610*/  IMAD.MOV.U32 R7, RZ, RZ, R27 ;  /* 0x000000ffff077224 */ /* 0x000fe200078e001b */
[----:B------:R-:W-:Y:S01]  /*b620*/  SHF.R.S32.HI R79, RZ, 0x1f, R212 ;  /* 0x0000001fff4f7819 */ /* 0x000fe200000114d4 */
[----:B------:R-:W-:Y:S01]  /*b630*/  IMAD.MOV.U32 R8, RZ, RZ, R146 ;  /* 0x000000ffff087224 */ /* 0x000fe200078e0092 */
[----:B------:R-:W-:Y:S01]  /*b640*/  IADD3 R3, R73, -R4, RZ ;  /* 0x8000000449037210 */ /* 0x000fe20007ffe0ff */
[----:B------:R-:W-:Y:S01]  /*b650*/  IMAD.MOV.U32 R9, RZ, RZ, R29 ;  /* 0x000000ffff097224 */ /* 0x000fe200078e001d */
[----:B------:R-:W-:-:S02]  /*b660*/  SHF.R.S32.HI R75, RZ, 0x1f, R210 ;  /* 0x0000001fff4b7819 */ /* 0x000fc400000114d2 */
[----:B------:R-:W-:Y:S01]  /*b670*/  SHF.R.S32.HI R74, RZ, 0x1f, R211 ;  /* 0x0000001fff4a7819 */ /* 0x000fe200000114d3 */
[----:B------:R-:W-:Y:S01]  /*b680*/  IMAD R3, R3, 0x40, R64 ;  /* 0x0000004003037824 */ /* 0x000fe200078e0240 */
[----:B------:R-:W-:Y:S02]  /*b690*/  SHF.R.S32.HI R78, RZ, 0x1f, R213 ;  /* 0x0000001fff4e7819 */ /* 0x000fe400000114d5 */
        /* <DEDUP_REMOVED lines=26> */
.L_x_6146:
        /* <DEDUP_REMOVED lines=19> */
[----:B------:R-:W-:Y:S02]  /*b970*/  ISETP.GE.AND P2, PT, R211, UR4, PT ;  /* 0x00000004d3007c0c */ /* 0x000fe4000bf46270 */
[----:B------:R-:W-:Y:S02]  /*b980*/  ISETP.GE.AND P1, PT, R212, UR4, PT ;  /* 0x00000004d4007c0c */ /* 0x000fe4000bf26270 */
[----:B------:R-:W-:Y:S02]  /*b990*/  ISETP.GE.AND P4, PT, R22, UR4, PT ;  /* 0x0000000416007c0c */ /* 0x000fe4000bf86270 */
[----:B------:R-:W-:-:S05]  /*b9a0*/  ISETP.GE.AND P0, PT, R210, UR4, PT ;  /* 0x00000004d2007c0c */ /* 0x000fca000bf06270 */
[C---:B------:R-:W-:Y:S01]  /*b9b0*/  @!P3 IMAD.SHL.U32 R31, R213.reuse, 0x2, RZ ;  /* 0x00000002d51fb824 */ /* 0x040fe200078e00ff */
[----:B------:R-:W-:Y:S01]  /*b9c0*/  @!P3 SHF.L.U64.HI R20, R213, 0x1, R78 ;  /* 0x00000001d514b819 */ /* 0x000fe2000001024e */
[C---:B------:R-:W-:Y:S01]  /*b9d0*/  @!P2 IMAD.SHL.U32 R27, R211.reuse, 0x2, RZ ;  /* 0x00000002d31ba824 */ /* 0x040fe200078e00ff */
[----:B------:R-:W-:Y:S01]  /*b9e0*/  @!P2 SHF.L.U64.HI R10, R211, 0x1, R74 ;  /* 0x00000001d30aa819 */ /* 0x000fe2000001024a */
[----:B------:R-:W-:Y:S01]  /*b9f0*/  @!P1 IMAD.SHL.U32 R21, R212, 0x2, RZ ;  /* 0x00000002d4159824 */ /* 0x000fe200078e00ff */
[-C--:B--2---:R-:W-:Y:S01]  /*ba00*/  @!P3 IADD3 R32, P6, R6, R31.reuse, RZ ;  /* 0x0000001f0620b210 */ /* 0x084fe20007fde0ff */
[----:B------:R-:W-:Y:S01]  /*ba10*/  @!P4 IMAD.MOV.U32 R8, RZ, RZ, R6 ;  /* 0x000000ffff08c224 */ /* 0x000fe200078e0006 */
[----:B----4-:R-:W-:Y:S01]  /*ba20*/  @!P3 IADD3 R30, P5, R14, R31, RZ ;  /* 0x0000001f0e1eb210 */ /* 0x010fe20007fbe0ff */
[----:B-1----:R-:W-:Y:S01]  /*ba30*/  @!P4 IMAD.MOV.U32 R9, RZ, RZ, R5 ;  /* 0x000000ffff09c224 */ /* 0x002fe200078e0005 */
[----:B------:R-:W-:Y:S01]  /*ba40*/  @!P1 SHF.L.U64.HI R12, R212, 0x1, R79 ;  /* 0x00000001d40c9819 */ /* 0x000fe2000001024f */
[----:B------:R-:W-:Y:S01]  /*ba50*/  @!P3 IMAD.X R33, R5, 0x1, R20, P6 ;  /* 0x000000010521b824 */ /* 0x000fe200030e0614 */
[-C--:B------:R-:W-:Y:S01]  /*ba60*/  @!P2 IADD3 R28, P6, R6, R27.reuse, RZ ;  /* 0x0000001b061ca210 */ /* 0x080fe20007fde0ff */
[----:B------:R-:W-:Y:S01]  /*ba70*/  @!P0 IMAD.SHL.U32 R11, R210, 0x2, RZ ;  /* 0x00000002d20b8824 */ /* 0x000fe200078e00ff */
[----:B---3--:R-:W-:Y:S01]  /*ba80*/  @!P3 IADD3.X R31, R7, R20, RZ, P5, !PT ;  /* 0x00000014071fb210 */ /* 0x008fe20002ffe4ff */
[----:B------:R-:W-:Y:S01]  /*ba90*/  @!P4 IMAD.WIDE R8, R22, 0x2, R8 ;  /* 0x000000021608c825 */ /* 0x000fe200078e0208 */
[----:B------:R-:W-:-:S03]  /*baa0*/  @!P2 IADD3 R26, P5, R14, R27, RZ ;  /* 0x0000001b0e1aa210 */ /* 0x000fc60007fbe0ff */
[--C-:B------:R-:W-:Y:S01]  /*bab0*/  @!P2 IMAD.X R29, R5, 0x1, R10.reuse, P6 ;  /* 0x00000001051da824 */ /* 0x100fe200030e060a */
[-C--:B------:R-:W-:Y:S01]  /*bac0*/  @!P1 IADD3 R24, P6, R6, R21.reuse, RZ ;  /* 0x0000001506189210 */ /* 0x080fe20007fde0ff */
[----:B------:R-:W-:Y:S01]  /*bad0*/  @!P2 IMAD.X R27, R7, 0x1, R10, P5 ;  /* 0x00000001071ba824 */ /* 0x000fe200028e060a */
[----:B------:R-:W-:Y:S01]  /*bae0*/  ISETP.GE.AND P5, PT, R214, UR4, PT ;  /* 0x00000004d6007c0c */ /* 0x000fe2000bfa6270 */
[----:B------:R-:W-:Y:S01]  /*baf0*/  @!P4 IMAD.MOV.U32 R15, RZ, RZ, R7 ;  /* 0x000000ffff0fc224 */ /* 0x000fe200078e0007 */
[----:B------:R1:W5:Y:S01]  /*bb00*/  @!P4 LD.E.64 R60, desc[UR60][R8.64] ;  /* 0x0000003c083cc980 */ /* 0x000362000c101b00 */
[----:B------:R-:W-:Y:S01]  /*bb10*/  @!P1 IMAD.X R25, R5, 0x1, R12, P6 ;  /* 0x0000000105199824 */ /* 0x000fe200030e060c */
[----:B------:R-:W-:Y:S02]  /*bb20*/  @!P1 IADD3 R20, P6, R14, R21, RZ ;  /* 0x000000150e149210 */ /* 0x000fe40007fde0ff */
[----:B------:R-:W-:Y:S02]  /*bb30*/  CS2R R58, SRZ ;  /* 0x00000000003a7805 */ /* 0x000fe4000001ff00 */
[----:B------:R-:W-:Y:S01]  /*bb40*/  @!P0 SHF.L.U64.HI R10, R210, 0x1, R75 ;  /* 0x00000001d20a8819 */ /* 0x000fe2000001024b */
[----:B------:R-:W-:-:S04]  /*bb50*/  @!P4 IMAD.WIDE R34, R22, 0x2, R14 ;  /* 0x000000021622c825 */ /* 0x000fc800078e020e */
[----:B------:R-:W-:Y:S01]  /*bb60*/  @!P1 IMAD.X R21, R7, 0x1, R12, P6 ;  /* 0x0000000107159824 */ /* 0x000fe200030e060c */
[-C--:B------:R-:W-:Y:S01]  /*bb70*/  @!P0 IADD3 R12, P6, R6, R11.reuse, RZ ;  /* 0x0000000b060c8210 */ /* 0x080fe20007fde0ff */
[----:B------:R-:W-:Y:S01]  /*bb80*/  @!P5 IMAD.SHL.U32 R15, R214, 0x2, RZ ;  /* 0x00000002d60fd824 */ /* 0x000fe200078e00ff */
[----:B-1----:R-:W-:Y:S01]  /*bb90*/  SHF.R.S32.HI R9, RZ, 0x1f, R214 ;  /* 0x0000001fff097819 */ /* 0x002fe200000114d6 */
[----:B------:R1:W5:Y:S01]  /*bba0*/  @!P4 LD.E.64 R58, desc[UR60][R34.64] ;  /* 0x0000003c223ac980 */ /* 0x000362000c101b00 */
[----:B------:R-:W-:Y:S02]  /*bbb0*/  @!P0 IADD3.X R13, R5, R10, RZ, P6, !PT ;  /* 0x0000000a050d8210 */ /* 0x000fe400037fe4ff */
[----:B------:R-:W-:Y:S02]  /*bbc0*/  @!P0 IADD3 R8, P6, R14, R11, RZ ;  /* 0x0000000b0e088210 */ /* 0x000fe40007fde0ff */
[----:B------:R-:W-:-:S03]  /*bbd0*/  @!P5 SHF.L.U64.HI R36, R214, 0x1, R9 ;  /* 0x00000001d624d819 */ /* 0x000fc60000010209 */
[----:B------:R-:W-:Y:S01]  /*bbe0*/  @!P0 IMAD.X R9, R7, 0x1, R10, P6 ;  /* 0x0000000107098824 */ /* 0x000fe200030e060a */
[-C--:B------:R-:W-:Y:S02]  /*bbf0*/  @!P5 IADD3 R10, P4, R6, R15.reuse, RZ ;  /* 0x0000000f060ad210 */ /* 0x080fe40007f9e0ff */
[----:B------:R-:W-:Y:S02]  /*bc00*/  @!P5 IADD3 R14, P6, R14, R15, RZ ;  /* 0x0000000f0e0ed210 */ /* 0x000fe40007fde0ff */
[----:B------:R-:W-:Y:S02]  /*bc10*/  CS2R R56, SRZ ;  /* 0x0000000000387805 */ /* 0x000fe4000001ff00 */
[----:B------:R-:W-:Y:S01]  /*bc20*/  CS2R R54, SRZ ;  /* 0x0000000000367805 */ /* 0x000fe2000001ff00 */
[--C-:B------:R-:W-:Y:S01]  /*bc30*/  @!P5 IMAD.X R11, R5, 0x1, R36.reuse, P4 ;  /* 0x00000001050bd824 */ /* 0x100fe200020e0624 */
[----:B------:R-:W-:Y:S01]  /*bc40*/  CS2R R52, SRZ ;  /* 0x0000000000347805 */ /* 0x000fe2000001ff00 */
[----:B------:R-:W-:Y:S01]  /*bc50*/  @!P5 IMAD.X R15, R7, 0x1, R36, P6 ;  /* 0x00000001070fd824 */ /* 0x000fe200030e0624 */
[----:B------:R-:W-:-:S02]  /*bc60*/  CS2R R50, SRZ ;  /* 0x0000000000327805 */ /* 0x000fc4000001ff00 */
[----:B------:R-:W-:Y:S02]  /*bc70*/  CS2R R48, SRZ ;  /* 0x0000000000307805 */ /* 0x000fe4000001ff00 */
[----:B------:R-:W-:Y:S02]  /*bc80*/  CS2R R46, SRZ ;  /* 0x00000000002e7805 */ /* 0x000fe4000001ff00 */
[----:B------:R-:W-:Y:S02]  /*bc90*/  CS2R R44, SRZ ;  /* 0x00000000002c7805 */ /* 0x000fe4000001ff00 */
[----:B------:R-:W-:Y:S02]  /*bca0*/  CS2R R42, SRZ ;  /* 0x00000000002a7805 */ /* 0x000fe4000001ff00 */
[----:B------:R-:W-:Y:S02]  /*bcb0*/  CS2R R36, SRZ ;  /* 0x0000000000247805 */ /* 0x000fe4000001ff00 */
[----:B------:R-:W-:Y:S01]  /*bcc0*/  CS2R R38, SRZ ;  /* 0x0000000000267805 */ /* 0x000fe2000001ff00 */
        /* <DEDUP_REMOVED lines=10> */
.L_x_5858:
[----:B------:R-:W-:Y:S05]  /*bd70*/  BSYNC B1 ;  /* 0x0000000000017941 */ /* 0x000fea0003800000 */
.L_x_5857:
[----:B-1---5:R-:W-:Y:S01]  /*bd80*/  IMAD.MOV.U32 R8, RZ, RZ, R43 ;  /* 0x000000ffff087224 */ /* 0x022fe200078e002b */
[----:B---3--:R-:W-:Y:S01]  /*bd90*/  MOV R7, R42 ;  /* 0x0000002a00077202 */ /* 0x008fe20000000f00 */
[----:B------:R-:W-:Y:S01]  /*bda0*/  IMAD.MOV.U32 R5, RZ, RZ, R38 ;  /* 0x000000ffff057224 */ /* 0x000fe200078e0026 */
[----:B------:R-:W-:Y:S01]  /*bdb0*/  UMOV UR4, 0xffffffff ;  /* 0xffffffff00047882 */ /* 0x000fe20000000000 */
[----:B--2---:R-:W-:Y:S01]  /*bdc0*/  IMAD.MOV.U32 R6, RZ, RZ, R39 ;  /* 0x000000ffff067224 */ /* 0x004fe200078e0027 */
[----:B------:R-:W-:Y:S01]  /*bdd0*/  PRMT R70, R7, 0x5410, R8 ;  /* 0x0000541007467816 */ /* 0x000fe20000000008 */
[----:B------:R-:W-:Y:S01]  /*bde0*/  IMAD.MOV.U32 R7, RZ, RZ, R50 ;  /* 0x000000ffff077224 */ /* 0x000fe200078e0032 */
[----:B------:R-:W-:Y:S01]  /*bdf0*/  CS2R R30, SRZ ;  /* 0x00000000001e7805 */ /* 0x000fe2000001ff00 */
        /* <DEDUP_REMOVED lines=30> */
[----:B------:R-:W-:Y:S01]  /*bfe0*/  MOV R8, R37 ;  /* 0x0000002500087202 */ /* 0x000fe20000000f00 */
[----:B------:R-:W-:-:S03]  /*bff0*/  IMAD.MOV.U32 R6, RZ, RZ, R45 ;  /* 0x000000ffff067224 */ /* 0x000fc600078e002d */
[----:B------:R-:W-:Y:S02]  /*c000*/  PRMT R69, R7, 0x5410, R8 ;  /* 0x0000541007457816 */ /* 0x000fe40000000008 */
[----:B------:R-:W-:Y:S01]  /*c010*/  PRMT R71, R5, 0x5410, R6 ;  /* 0x0000541005477816 */ /* 0x000fe20000000006 */
[----:B------:R-:W-:Y:S06]  /*c020*/  BRA.DIV UR4, `(.L_x_5859) ;  /* 0x0000023a04447947 */ /* 0x000fec000b800000 */
[----:B0-----:R-:W0:Y:S04]  /*c030*/  SHFL.IDX PT, R0, R0, 0x1, 0x1c1f ;  /* 0x003c1f0000007f89 */ /* 0x001e2800000e0000 */
[----:B------:R1:W2:Y:S04]  /*c040*/  SHFL.IDX PT, R65, R4, 0x1, 0x1c1f ;  /* 0x003c1f0004417f89 */ /* 0x0002a800000e0000 */
[----:B------:R-:W3:Y:S04]  /*c050*/  SHFL.IDX PT, R63, R63, 0x1, 0x1c1f ;  /* 0x003c1f003f3f7f89 */ /* 0x000ee800000e0000 */
[----:B------:R1:W0:Y:S02]  /*c060*/  SHFL.IDX PT, R62, R3, 0x1, 0x1c1f ;  /* 0x003c1f00033e7f89 */ /* 0x00022400000e0000 */
.L_x_6152:
[----:B-1----:R-:W-:Y:S01]  /*c070*/  SHF.R.S32.HI R3, RZ, 0x1f, R40 ;  /* 0x0000001fff037819 */ /* 0x002fe20000011428 */
[----:B------:R-:W-:Y:S01]  /*c080*/  BSSY B1, `(.L_x_5860) ;  /* 0x000005b000017945 */ /* 0x000fe20003800000 */
[----:B------:R-:W-:Y:S02]  /*c090*/  LOP3.LUT R4, R216, 0x18, R18, 0xf8, !PT ;  /* 0x00000018d8047812 */ /* 0x000fe400078ef812 */
[----:B------:R-:W-:Y:S02]  /*c0a0*/  CS2R R32, SRZ ;  /* 0x0000000000207805 */ /* 0x000fe4000001ff00 */
[----:B------:R-:W-:Y:S02]  /*c0b0*/  LEA.HI R3, R3, R204, RZ, 0x3 ;  /* 0x000000cc03037211 */ /* 0x000fe400078f18ff */
[----:B------:R-:W-:Y:S02]  /*c0c0*/  CS2R R26, SRZ ;  /* 0x00000000001a7805 */ /* 0x000fe4000001ff00 */
[----:B------:R-:W-:-:S02]  /*c0d0*/  CS2R R20, SRZ ;  /* 0x0000000000147805 */ /* 0x000fc4000001ff00 */
[----:B------:R-:W-:Y:S02]  /*c0e0*/  CS2R R12, SRZ ;  /* 0x00000000000c7805 */ /* 0x000fe4000001ff00 */
[----:B------:R-:W-:Y:S01]  /*c0f0*/  LOP3.LUT R5, R3, 0xfffffff8, RZ, 0xc0, !PT ;  /* 0xfffffff803057812 */ /* 0x000fe200078ec0ff */
[----:B------:R-:W-:Y:S01]  /*c100*/  VIADD R3, R64, 0x40 ;  /* 0x0000004040037836 */ /* 0x000fe20000000000 */
[----:B------:R-:W-:Y:S02]  /*c110*/  CS2R R8, SRZ ;  /* 0x0000000000087805 */ /* 0x000fe4000001ff00 */
[----:B------:R-:W-:Y:S02]  /*c120*/  CS2R R40, SRZ ;  /* 0x0000000000287805 */ /* 0x000fe4000001ff00 */
[----:B------:R-:W-:Y:S01]  /*c130*/  CS2R R34, SRZ ;  /* 0x0000000000227805 */ /* 0x000fe2000001ff00 */
[----:B------:R-:W-:Y:S01]  /*c140*/  IMAD.IADD R5, R204, 0x1, -R5 ;  /* 0x00000001cc057824 */ /* 0x000fe200078e0a05 */
[----:B------:R-:W-:-:S02]  /*c150*/  ISETP.GE.AND P1, PT, R3, R66, PT ;  /* 0x000000420300720c */ /* 0x000fc40003f26270 */
[----:B------:R-:W-:Y:S02]  /*c160*/  CS2R R28, SRZ ;  /* 0x00000000001c7805 */ /* 0x000fe4000001ff00 */
[----:B------:R-:W-:Y:S02]  /*c170*/  LOP3.LUT R3, R4, R217, RZ, 0x3c, !PT ;  /* 0x000000d904037212 */ /* 0x000fe400078e3cff */
[----:B------:R-:W-:Y:S02]  /*c180*/  CS2R R24, SRZ ;  /* 0x0000000000187805 */ /* 0x000fe4000001ff00 */
[----:B------:R-:W-:Y:S02]  /*c190*/  LOP3.LUT P0, RZ, R5, 0x4, RZ, 0xc0, !PT ;  /* 0x0000000405ff7812 */ /* 0x000fe4000780c0ff */
[----:B----4-:R-:W-:Y:S02]  /*c1a0*/  CS2R R14, SRZ ;  /* 0x00000000000e7805 */ /* 0x010fe4000001ff00 */
[----:B------:R-:W-:Y:S01]  /*c1b0*/  CS2R R10, SRZ ;  /* 0x00000000000a7805 */ /* 0x000fe2000001ff00 */
[----:B------:R-:W-:-:S04]  /*c1c0*/  IMAD.IADD R3, R218, 0x1, R3 ;  /* 0x00000001da037824 */ /* 0x000fc800078e0203 */
[----:B------:R-:W-:Y:S01]  /*c1d0*/  IMAD R3, R3, 0x2, R16 ;  /* 0x0000000203037824 */ /* 0x000fe200078e0210 */
        /* <DEDUP_REMOVED lines=8> */
[----:B------:R-:W-:-:S03]  /*c260*/  SHF.R.S32.HI R35, RZ, 0x1f, R214 ;  /* 0x0000001fff237819 */ /* 0x000fc600000114d6 */
[C---:B------:R-:W-:Y:S01]  /*c270*/  @!P4 IMAD.SHL.U32 R24, R213.reuse, 0x2, RZ ;  /* 0x00000002d518c824 */ /* 0x040fe200078e00ff */
[----:B------:R-:W-:-:S03]  /*c280*/  @!P4 SHF.L.U64.HI R78, R213, 0x1, R78 ;  /* 0x00000001d54ec819 */ /* 0x000fc6000001024e */
[C---:B------:R-:W-:Y:S01]  /*c290*/  @!P3 IMAD.SHL.U32 R14, R211.reuse, 0x2, RZ ;  /* 0x00000002d30eb824 */ /* 0x040fe200078e00ff */
[----:B------:R-:W-:Y:S01]  /*c2a0*/  @!P3 SHF.L.U64.HI R74, R211, 0x1, R74 ;  /* 0x00000001d34ab819 */ /* 0x000fe2000001024a */
[----:B------:R-:W-:Y:S01]  /*c2b0*/  @!P2 IMAD.SHL.U32 R10, R212, 0x2, RZ ;  /* 0x00000002d40aa824 */ /* 0x000fe200078e00ff */
[CC--:B--2---:R-:W-:Y:S01]  /*c2c0*/  @!P4 IADD3 R26, P5, R65.reuse, R24.reuse, RZ ;  /* 0x00000018411ac210 */ /* 0x0c4fe20007fbe0ff */
[----:B------:R-:W-:Y:S01]  /*c2d0*/  @!P1 IMAD.SHL.U32 R4, R210, 0x2, RZ ;  /* 0x00000002d2049824 */ /* 0x000fe200078e00ff */
[----:B0-----:R-:W-:Y:S02]  /*c2e0*/  @!P4 IADD3 R24, P6, R62, R24, RZ ;  /* 0x000000183e18c210 */ /* 0x001fe40007fde0ff */
[----:B------:R-:W-:Y:S02]  /*c2f0*/  @!P4 IADD3.X R27, R0, R78, RZ, P5, !PT ;  /* 0x0000004e001bc210 */ /* 0x000fe40002ffe4ff */
[----:B------:R-:W-:Y:S01]  /*c300*/  @!P3 IADD3 R20, P5, R65, R14, RZ ;  /* 0x0000000e4114b210 */ /* 0x000fe20007fbe0ff */
[----:B---3--:R-:W-:Y:S01]  /*c310*/  @!P4 IMAD.X R25, R63, 0x1, R78, P6 ;  /* 0x000000013f19c824 */ /* 0x008fe200030e064e */
[----:B------:R-:W-:-:S02]  /*c320*/  @!P2 SHF.L.U64.HI R79, R212, 0x1, R79 ;  /* 0x00000001d44fa819 */ /* 0x000fc4000001024f */
[----:B------:R-:W-:Y:S01]  /*c330*/  @!P3 IADD3 R14, P6, R62, R14, RZ ;  /* 0x0000000e3e0eb210 */ /* 0x000fe20007fde0ff */
[--C-:B------:R-:W-:Y:S01]  /*c340*/  @!P3 IMAD.X R21, R0, 0x1, R74.reuse, P5 ;  /* 0x000000010015b824 */ /* 0x100fe200028e064a */
[-C--:B------:R-:W-:Y:S02]  /*c350*/  @!P2 IADD3 R12, P5, R65, R10.reuse, RZ ;  /* 0x0000000a410ca210 */ /* 0x080fe40007fbe0ff */
[----:B------:R-:W-:Y:S01]  /*c360*/  @!P1 SHF.L.U64.HI R75, R210, 0x1, R75 ;  /* 0x00000001d24b9819 */ /* 0x000fe2000001024b */
[----:B------:R-:W-:Y:S01]  /*c370*/  @!P3 IMAD.X R15, R63, 0x1, R74, P6 ;  /* 0x000000013f0fb824 */ /* 0x000fe200030e064a */
[----:B------:R-:W-:Y:S01]  /*c380*/  @!P2 IADD3 R10, P6, R62, R10, RZ ;  /* 0x0000000a3e0aa210 */ /* 0x000fe20007fde0ff */
[----:B------:R-:W-:Y:S01]  /*c390*/  @!P2 IMAD.X R13, R0, 0x1, R79, P5 ;  /* 0x00000001000da824 */ /* 0x000fe200028e064f */
[----:B------:R-:W-:Y:S02]  /*c3a0*/  @!P1 IADD3 R8, P5, R65, R4, RZ ;  /* 0x0000000441089210 */ /* 0x000fe40007fbe0ff */
[----:B------:R-:W-:-:S02]  /*c3b0*/  @!P2 IADD3.X R11, R63, R79, RZ, P6, !PT ;  /* 0x0000004f3f0ba210 */ /* 0x000fc400037fe4ff */
[----:B------:R-:W-:Y:S01]  /*c3c0*/  ISETP.GE.AND P6, PT, R22, UR4, PT ;  /* 0x0000000416007c0c */ /* 0x000fe2000bfc6270 */
[----:B------:R-:W-:Y:S01]  /*c3d0*/  @!P1 IMAD.X R9, R0, 0x1, R75, P5 ;  /* 0x0000000100099824 */ /* 0x000fe200028e064b */
[----:B------:R-:W-:-:S05]  /*c3e0*/  @!P1 IADD3 R4, P5, R62, R4, RZ ;  /* 0x000000043e049210 */ /* 0x000fca0007fbe0ff */
[----:B------:R-:W-:Y:S01]  /*c3f0*/  @!P1 IMAD.X R5, R63, 0x1, R75, P5 ;  /* 0x000000013f059824 */ /* 0x000fe200028e064b */
[----:B------:R-:W-:-:S05]  /*c400*/  ISETP.GE.AND P5, PT, R214, UR4, PT ;  /* 0x00000004d6007c0c */ /* 0x000fca000bfa6270 */
[----:B------:R-:W-:Y:S02]  /*c410*/  @!P6 IMAD.MOV.U32 R28, RZ, RZ, R65 ;  /* 0x000000ffff1ce224 */ /* 0x000fe400078e0041 */
[----:B------:R-:W-:Y:S02]  /*c420*/  @!P6 IMAD.MOV.U32 R29, RZ, RZ, R0 ;  /* 0x000000ffff1de224 */ /* 0x000fe400078e0000 */
[----:B------:R-:W-:Y:S02]  /*c430*/  @!P6 IMAD.MOV.U32 R6, RZ, RZ, R62 ;  /* 0x000000ffff06e224 */ /* 0x000fe400078e003e */
[----:B------:R-:W-:Y:S02]  /*c440*/  @!P6 IMAD.MOV.U32 R7, RZ, RZ, R63 ;  /* 0x000000ffff07e224 */ /* 0x000fe400078e003f */
[----:B------:R-:W-:Y:S01]  /*c450*/  @!P6 IMAD.WIDE R28, R22, 0x2, R28 ;  /* 0x00000002161ce825 */ /* 0x000fe200078e021c */
[----:B------:R-:W-:-:S03]  /*c460*/  @!P5 SHF.L.U32 R33, R214, 0x1, RZ ;  /* 0x00000001d621d819 */ /* 0x000fc600000006ff */
[----:B------:R-:W-:Y:S01]  /*c470*/  @!P6 IMAD.WIDE R6, R22, 0x2, R6 ;  /* 0x000000021606e825 */ /* 0x000fe200078e0206 */
[----:B------:R0:W5:Y:S01]  /*c480*/  @!P6 LD.E.64 R40, desc[UR60][R28.64] ;  /* 0x0000003c1c28e980 */ /* 0x000162000c101b00 */
[----:B------:R-:W-:-:S03]  /*c490*/  @!P5 SHF.L.U64.HI R32, R214, 0x1, R35 ;  /* 0x00000001d620d819 */ /* 0x000fc60000010223 */
[----:B------:R1:W5:Y:S01]  /*c4a0*/  @!P6 LD.E.64 R30, desc[UR60][R6.64] ;  /* 0x0000003c061ee980 */ /* 0x000362000c101b00 */
[----:B------:R-:W-:Y:S02]  /*c4b0*/  CS2R R34, SRZ ;  /* 0x0000000000227805 */ /* 0x000fe4000001ff00 */
[----:B0-----:R-:W-:-:S04]  /*c4c0*/  CS2R R28, SRZ ;  /* 0x00000000001c7805 */ /* 0x001fc8000001ff00 */
[----:B------:R0:W5:Y:S01]  /*c4d0*/  @!P4 LD.E.64 R34, desc[UR60][R26.64] ;  /* 0x0000003c1a22c980 */ /* 0x000162000c101b00 */
[----:B-1----:R-:W-:-:S03]  /*c4e0*/  @!P5 IADD3 R6, P6, R65, R33, RZ ;  /* 0x000000214106d210 */ /* 0x002fc60007fde0ff */
[----:B------:R1:W5:Y:S02]  /*c4f0*/  @!P3 LD.E.64 R28, desc[UR60][R20.64] ;  /* 0x0000003c141cb980 */ /* 0x000364000c101b00 */
[----:B------:R-:W-:Y:S01]  /*c500*/  @!P5 IMAD.X R7, R0, 0x1, R32, P6 ;  /* 0x000000010007d824 */ /* 0x000fe200030e0620 */
[----:B------:R-:W-:Y:S02]  /*c510*/  @!P5 IADD3 R62, P6, R62, R33, RZ ;  /* 0x000000213e3ed210 */ /* 0x000fe40007fde0ff */
[----:B0-----:R-:W-:-:S03]  /*c520*/  CS2R R26, SRZ ;  /* 0x00000000001a7805 */ /* 0x001fc6000001ff00 */
[----:B------:R-:W-:Y:S01]  /*c530*/  @!P5 IMAD.X R63, R63, 0x1, R32, P6 ;  /* 0x000000013f3fd824 */ /* 0x000fe200030e0620 */
[----:B------:R-:W-:Y:S02]  /*c540*/  CS2R R32, SRZ ;  /* 0x0000000000207805 */ /* 0x000fe4000001ff00 */
[----:B------:R0:W5:Y:S01]  /*c550*/  @!P3 LD.E.64 R26, desc[UR60][R14.64] ;  /* 0x0000003c0e1ab980 */ /* 0x000162000c101b00 */
[----:B-1----:R-:W-:-:S03]  /*c560*/  CS2R R20, SRZ ;  /* 0x0000000000147805 */ /* 0x002fc6000001ff00 */
[----:B------:R1:W5:Y:S04]  /*c570*/  @!P4 LD.E.64 R32, desc[UR60][R24.64] ;  /* 0x0000003c1820c980 */ /* 0x000368000c101b00 */
[----:B------:R2:W5:Y:S01]  /*c580*/  @!P2 LD.E.64 R20, desc[UR60][R10.64] ;  /* 0x0000003c0a14a980 */ /* 0x000562000c101b00 */
[----:B0-----:R-:W-:Y:S02]  /*c590*/  CS2R R14, SRZ ;  /* 0x00000000000e7805 */ /* 0x001fe4000001ff00 */
[----:B-1----:R-:W-:-:S04]  /*c5a0*/  CS2R R24, SRZ ;  /* 0x0000000000187805 */ /* 0x002fc8000001ff00 */
[----:B------:R0:W5:Y:S01]  /*c5b0*/  @!P1 LD.E.64 R14, desc[UR60][R8.64] ;  /* 0x0000003c080e9980 */ /* 0x000162000c101b00 */
[----:B--2---:R-:W-:-:S03]  /*c5c0*/  CS2R R10, SRZ ;  /* 0x00000000000a7805 */ /* 0x004fc6000001ff00 */
[----:B------:R1:W5:Y:S04]  /*c5d0*/  @!P2 LD.E.64 R24, desc[UR60][R12.64] ;  /* 0x0000003c0c18a980 */ /* 0x000368000c101b00 */
[----:B------:R4:W5:Y:S01]  /*c5e0*/  @!P5 LD.E.64 R10, desc[UR60][R6.64] ;  /* 0x0000003c060ad980 */ /* 0x000962000c101b00 */
[----:B0-----:R-:W-:Y:S02]  /*c5f0*/  CS2R R8, SRZ ;  /* 0x0000000000087805 */ /* 0x001fe4000001ff00 */
[----:B-1----:R-:W-:-:S04]  /*c600*/  CS2R R12, SRZ ;  /* 0x00000000000c7805 */ /* 0x002fc8000001ff00 */
[----:B------:R4:W5:Y:S04]  /*c610*/  @!P5 LD.E.64 R8, desc[UR60][R62.64] ;  /* 0x0000003c3e08d980 */ /* 0x000968000c101b00 */
[----:B------:R4:W5:Y:S02]  /*c620*/  @!P1 LD.E.64 R12, desc[UR60][R4.64] ;  /* 0x0000003c040c9980 */ /* 0x000964000c101b00 */
.L_x_5861:
[----:B------:R-:W-:Y:S05]  /*c630*/  BSYNC B1 ;  /* 0x0000000000017941 */ /* 0x000fea0003800000 */
.L_x_5860:
[----:B----4-:R-:W-:Y:S01]  /*c640*/  LEA.HI R4, R233, R233, RZ, 0x1 ;  /* 0x000000e9e9047211 */ /* 0x010fe200078f08ff */
[----:B-----5:R-:W-:Y:S01]  /*c650*/  IMAD.MOV.U32 R5, RZ, RZ, R30 ;  /* 0x000000ffff057224 */ /* 0x020fe200078e001e */
[----:B---3--:R-:W-:Y:S01]  /*c660*/  MOV R63, R34 ;  /* 0x00000022003f7202 */ /* 0x008fe20000000f00 */
[C---:B------:R-:W-:Y:S01]  /*c670*/  VIADD R6, R3.reuse, 0x15400 ;  /* 0x0001540003067836 */ /* 0x040fe20000000000 */
[----:B------:R-:W-:Y:S01]  /*c680*/  LOP3.LUT R4, R4, 0xfffffffe, RZ, 0xc0, !PT ;  /* 0xfffffffe04047812 */ /* 0x000fe200078ec0ff */
[----:B0-----:R-:W-:Y:S01]  /*c690*/  VIADD R0, R3, 0x15440 ;  /* 0x0001544003007836 */ /* 0x001fe20000000000 */
[----:B------:R-:W-:Y:S01]  /*c6a0*/  PRMT R83, R5, 0x7610, R83 ;  /* 0x0000761005537816 */ /* 0x000fe20000000053 */
[----:B------:R-:W-:Y:S01]  /*c6b0*/  @P0 VIADD R0, R6, 0xffffffc0 ;  /* 0xffffffc006000836 */ /* 0x000fe20000000000 */
        /* <DEDUP_REMOVED lines=8> */
[----:B------:R-:W-:Y:S01]  /*c740*/  MOV R4, R21 ;  /* 0x0000001500047202 */ /* 0x000fe20000000f00 */
[----:B------:R-:W-:Y:S01]  /*c750*/  BSSY B1, `(.L_x_5862) ;  /* 0x0000021000017945 */ /* 0x000fe20003800000 */
[----:B------:R-:W0:Y:S01]  /*c760*/  SYNCS.PHASECHK.TRANS64.TRYWAIT P0, [R16+URZ+0x36800], R5 ;  /* 0x03680005100075a7 */ /* 0x000e22000800017f */
[----:B------:R-:W-:Y:S01]  /*c770*/  PRMT R80, R6, 0x5410, R7 ;  /* 0x0000541006507816 */ /* 0x000fe20000000007 */
[----:B------:R-:W-:Y:S01]  /*c780*/  IMAD.MOV.U32 R6, RZ, RZ, R26 ;  /* 0x000000ffff067224 */ /* 0x000fe200078e001a */
[----:B------:R-:W-:Y:S01]  /*c790*/  PRMT R74, R62, 0x7610, R74 ;  /* 0x000076103e4a7816 */ /* 0x000fe2000000004a */
[----:B------:R-:W-:Y:S01]  /*c7a0*/  IMAD.MOV.U32 R7, RZ, RZ, R27 ;  /* 0x000000ffff077224 */ /* 0x000fe200078e001b */
[----:B------:R-:W-:Y:S01]  /*c7b0*/  VIADDMNMX R63, R66, -R223, 0x80, PT ;  /* 0x00000080423f7446 */ /* 0x000fe200038009df */
[----:B------:R-:W-:Y:S01]  /*c7c0*/  IMAD.MOV.U32 R62, RZ, RZ, R8 ;  /* 0x000000ffff3e7224 */ /* 0x000fe200078e0008 */
[----:B------:R-:W-:Y:S01]  /*c7d0*/  PRMT R74, R74, 0x5410, R4 ;  /* 0x000054104a4a7816 */ /* 0x000fe20000000004 */
[----:B------:R-:W-:Y:S01]  /*c7e0*/  IMAD.MOV.U32 R4, RZ, RZ, R9 ;  /* 0x000000ffff047224 */ /* 0x000fe200078e0009 */
[----:B------:R-:W-:Y:S01]  /*c7f0*/  PRMT R78, R6, 0x5410, R7 ;  /* 0x00005410064e7816 */ /* 0x000fe20000000007 */
[----:B------:R-:W-:Y:S01]  /*c800*/  IMAD.MOV.U32 R6, RZ, RZ, R12 ;  /* 0x000000ffff067224 */ /* 0x000fe200078e000c */
[----:B------:R-:W-:Y:S01]  /*c810*/  MOV R64, R15 ;  /* 0x0000000f00407202 */ /* 0x000fe20000000f00 */
[----:B------:R-:W-:Y:S01]  /*c820*/  IMAD.MOV.U32 R7, RZ, RZ, R13 ;  /* 0x000000ffff077224 */ /* 0x000fe200078e000d */
[----:B------:R-:W-:Y:S01]  /*c830*/  PRMT R62, R62, 0x5410, R4 ;  /* 0x000054103e3e7816 */ /* 0x000fe20000000004 */
[----:B------:R-:W-:Y:S01]  /*c840*/  IMAD.MOV.U32 R4, RZ, RZ, R35 ;  /* 0x000000ffff047224 */ /* 0x000fe200078e0023 */
[----:B------:R-:W-:-:S02]  /*c850*/  ISETP.GE.AND P1, PT, R204, R63, PT ;  /* 0x0000003fcc00720c */ /* 0x000fc40003f26270 */
[----:B--2---:R-:W-:Y:S01]  /*c860*/  PRMT R65, R6, 0x5410, R7 ;  /* 0x0000541006417816 */ /* 0x004fe20000000007 */
[----:B------:R-:W-:Y:S01]  /*c870*/  IMAD.MOV.U32 R6, RZ, RZ, R40 ;  /* 0x000000ffff067224 */ /* 0x000fe200078e0028 */
[----:B------:R-:W-:Y:S01]  /*c880*/  PRMT R82, R82, 0x5410, R4 ;  /* 0x0000541052527816 */ /* 0x000fe20000000004 */
[----:B------:R-:W-:Y:S02]  /*c890*/  IMAD.MOV.U32 R7, RZ, RZ, R41 ;  /* 0x000000ffff077224 */ /* 0x000fe400078e0029 */
[----:B------:R-:W-:-:S03]  /*c8a0*/  IMAD.MOV.U32 R4, RZ, RZ, R24 ;  /* 0x000000ffff047224 */ /* 0x000fc600078e0018 */
[----:B------:R-:W-:Y:S01]  /*c8b0*/  PRMT R84, R6, 0x5410, R7 ;  /* 0x0000541006547816 */ /* 0x000fe20000000007 */
[----:B------:R-:W-:Y:S02]  /*c8c0*/  IMAD.MOV.U32 R6, RZ, RZ, R28 ;  /* 0x000000ffff067224 */ /* 0x000fe400078e001c */
[----:B------:R-:W-:-:S05]  /*c8d0*/  IMAD.MOV.U32 R7, RZ, RZ, R29 ;  /* 0x000000ffff077224 */ /* 0x000fca00078e001d */
        /* <DEDUP_REMOVED lines=8> */
.L_x_6153:
[----:B------:R-:W-:Y:S05]  /*c960*/  BSYNC B1 ;  /* 0x0000000000017941 */ /* 0x000fea0003800000 */
.L_x_5862:
        /* <DEDUP_REMOVED lines=24> */
[CC--:B------:R-:W-:Y:S01]  /*caf0*/  FMUL.FTZ R91, R61.reuse, R90.reuse ;  /* 0x0000005a3d5b7220 */ /* 0x0c0fe20000410000 */
[----:B------:R-:W-:Y:S01]  /*cb00*/  FMUL.FTZ R61, R61, R87 ;  /* 0x000000573d3d7220 */ /* 0x000fe20000410000 */
[----:B------:R-:W-:Y:S02]  /*cb10*/  HADD2.F32 R4, -RZ, R4.H1_H1 ;  /* 0x30000004ff047230 */ /* 0x000fe40000004100 */
[--C-:B------:R-:W-:Y:S02]  /*cb20*/  HADD2.F32 R58, -RZ, R6.reuse.H0_H0 ;  /* 0x20000006ff3a7230 */ /* 0x100fe40000004100 */
[----:B------:R-:W-:Y:S01]  /*cb30*/  FFMA.FTZ R94, R60, R90, R61 ;  /* 0x0000005a3c5e7223 */ /* 0x000fe2000001003d */
[----:B------:R-:W-:-:S02]  /*cb40*/  HADD2.F32 R59, -RZ, R6.H1_H1 ;  /* 0x30000006ff3b7230 */ /* 0x000fc40000004100 */
[----:B------:R-:W-:Y:S01]  /*cb50*/  FMUL.FTZ R92, R4, R89 ;  /* 0x00000059045c7220 */ /* 0x000fe20000410000 */
[--C-:B------:R-:W-:Y:S02]  /*cb60*/  HADD2.F32 R61, -RZ, R86.reuse.H1_H1 ;  /* 0x30000056ff3d7230 */ /* 0x100fe40000004100 */
[----:B------:R-:W-:Y:S01]  /*cb70*/  FFMA.FTZ R91, R60, R87, -R91 ;  /* 0x000000573c5b7223 */ /* 0x000fe2000001085b */
[--C-:B------:R-:W-:Y:S02]  /*cb80*/  HADD2.F32 R6, -RZ, R5.reuse.H0_H0 ;  /* 0x20000005ff067230 */ /* 0x100fe40000004100 */
[-C--:B------:R-:W-:Y:S01]  /*cb90*/  FMUL.FTZ R90, R4, R88.reuse ;  /* 0x00000058045a7220 */ /* 0x080fe20000410000 */
[----:B------:R-:W-:Y:S02]  /*cba0*/  HADD2.F32 R86, -RZ, R86.H0_H0 ;  /* 0x20000056ff567230 */ /* 0x000fe40000004100 */
[----:B------:R-:W-:Y:S01]  /*cbb0*/  FFMA.FTZ R92, R7, R88, -R92 ;  /* 0x00000058075c7223 */ /* 0x000fe2000001085c */
[----:B------:R-:W-:-:S02]  /*cbc0*/  HADD2.F32 R5, -RZ, R5.H1_H1 ;  /* 0x30000005ff057230 */ /* 0x000fc40000004100 */
[----:B------:R-:W-:Y:S01]  /*cbd0*/  FFMA.FTZ R89, R7, R89, R90 ;  /* 0x0000005907597223 */ /* 0x000fe2000001005a */
[----:B------:R-:W-:Y:S02]  /*cbe0*/  HADD2.F32 R60, -RZ, R93.H0_H0 ;  /* 0x2000005dff3c7230 */ /* 0x000fe40000004100 */
[CC--:B------:R-:W-:Y:S01]  /*cbf0*/  FMUL.FTZ R87, R59.reuse, R61.reuse ;  /* 0x0000003d3b577220 */ /* 0x0c0fe20000410000 */
[----:B------:R-:W-:Y:S02]  /*cc00*/  HADD2.F32 R4, -RZ, R95.H0_H0 ;  /* 0x2000005fff047230 */ /* 0x000fe40000004100 */
[----:B------:R-:W-:Y:S01]  /*cc10*/  FMUL.FTZ R88, R59, R86 ;  /* 0x000000563b587220 */ /* 0x000fe20000410000 */
        /* <DEDUP_REMOVED lines=11> */
.L_x_5867:
[----:B------:R-:W-:Y:S05]  /*ccd0*/  BSYNC B2 ;  /* 0x0000000000027941 */ /* 0x000fea0003800000 */
.L_x_5866:
[----:B------:R-:W-:Y:S04]  /*cce0*/  BSSY B2, `(.L_x_5868) ;  /* 0x000002c000027945 */ /* 0x000fe80003800000 */
[----:B------:R-:W-:Y:S05]  /*ccf0*/  @P1 BRA `(.L_x_5869) ;  /* 0x0000000000a81947 */ /* 0x000fea0003800000 */
[----:B0-----:R-:W0:Y:S01]  /*cd00*/  LDS.128 R4, [R0] ;  /* 0x0000000000047984 */ /* 0x001e220000000c00 */
        /* <DEDUP_REMOVED lines=8> */
[----:B0-----:R-:W-:-:S02]  /*cd90*/  HADD2.F32 R56, -RZ, R7.H0_H0 ;  /* 0x20000007ff387230 */ /* 0x001fc40000004100 */
[----:B------:R-:W-:Y:S02]  /*cda0*/  HADD2.F32 R57, -RZ, R7.H1_H1 ;  /* 0x30000007ff397230 */ /* 0x000fe40000004100 */
[--C-:B------:R-:W-:Y:S02]  /*cdb0*/  HADD2.F32 R7, -RZ, R4.reuse.H0_H0 ;  /* 0x20000004ff077230 */ /* 0x100fe40000004100 */
[----:B------:R-:W-:Y:S02]  /*cdc0*/  HADD2.F32 R4, -RZ, R4.H1_H1 ;  /* 0x30000004ff047230 */ /* 0x000fe40000004100 */
[CC--:B------:R-:W-:Y:S01]  /*cdd0*/  FMUL.FTZ R61, R57.reuse, R60.reuse ;  /* 0x0000003c393d7220 */ /* 0x0c0fe20000410000 */
[----:B------:R-:W-:Y:S01]  /*cde0*/  FMUL.FTZ R57, R57, R59 ;  /* 0x0000003b39397220 */ /* 0x000fe20000410000 */
[--C-:B------:R-:W-:Y:S02]  /*cdf0*/  HADD2.F32 R54, -RZ, R6.reuse.H0_H0 ;  /* 0x20000006ff367230 */ /* 0x100fe40000004100 */
[----:B------:R-:W-:Y:S01]  /*ce00*/  FMUL.FTZ R86, R4, R85 ;  /* 0x0000005504567220 */ /* 0x000fe20000410000 */
[----:B------:R-:W-:Y:S01]  /*ce10*/  FFMA.FTZ R88, R56, R60, R57 ;  /* 0x0000003c38587223 */ /* 0x000fe20000010039 */
[----:B------:R-:W-:-:S02]  /*ce20*/  HADD2.F32 R55, -RZ, R6.H1_H1 ;  /* 0x30000006ff377230 */ /* 0x000fc40000004100 */
[-C--:B------:R-:W-:Y:S01]  /*ce30*/  FMUL.FTZ R60, R4, R58.reuse ;  /* 0x0000003a043c7220 */ /* 0x080fe20000410000 */
[C---:B------:R-:W-:Y:S01]  /*ce40*/  FFMA.FTZ R86, R7.reuse, R58, -R86 ;  /* 0x0000003a07567223 */ /* 0x040fe20000010856 */
[--C-:B------:R-:W-:Y:S02]  /*ce50*/  HADD2.F32 R6, -RZ, R5.reuse.H0_H0 ;  /* 0x20000005ff067230 */ /* 0x100fe40000004100 */
[----:B------:R-:W-:Y:S01]  /*ce60*/  FFMA.FTZ R61, R56, R59, -R61 ;  /* 0x0000003b383d7223 */ /* 0x000fe2000001083d */
[----:B------:R-:W-:Y:S02]  /*ce70*/  HADD2.F32 R58, -RZ, R82.H0_H0 ;  /* 0x20000052ff3a7230 */ /* 0x000fe40000004100 */
[----:B------:R-:W-:Y:S01]  /*ce80*/  FFMA.FTZ R85, R7, R85, R60 ;  /* 0x0000005507557223 */ /* 0x000fe2000001003c */
[----:B------:R-:W-:Y:S02]  /*ce90*/  HADD2.F32 R5, -RZ, R5.H1_H1 ;  /* 0x30000005ff057230 */ /* 0x000fe40000004100 */
[----:B------:R-:W-:-:S02]  /*cea0*/  HADD2.F32 R56, -RZ, R81.H1_H1 ;  /* 0x30000051ff387230 */ /* 0x000fc40000004100 */
[C---:B------:R-:W-:Y:S01]  /*ceb0*/  FMUL.FTZ R59, R55.reuse, R58 ;  /* 0x0000003a373b7220 */ /* 0x040fe20000410000 */
[----:B------:R-:W-:Y:S02]  /*cec0*/  HADD2.F32 R57, -RZ, R87.H0_H0 ;  /* 0x20000057ff397230 */ /* 0x000fe40000004100 */
[----:B------:R-:W-:Y:S02]  /*ced0*/  HADD2.F32 R4, -RZ, R89.H0_H0 ;  /* 0x20000059ff047230 */ /* 0x000fe40000004100 */
[-C--:B------:R-:W-:Y:S01]  /*cee0*/  FMUL.FTZ R55, R55, R56.reuse ;  /* 0x0000003837377220 */ /* 0x080fe20000410000 */
[C---:B------:R-:W-:Y:S01]  /*cef0*/  FFMA.FTZ R59, R54.reuse, R56, -R59 ;  /* 0x00000038363b7223 */ /* 0x040fe2000001083b */
[C---:B------:R-:W-:Y:S01]  /*cf00*/  FMUL.FTZ R7, R5.reuse, R57 ;  /* 0x0000003905077220 */ /* 0x040fe20000410000 */
[----:B------:R-:W-:Y:S01]  /*cf10*/  FMUL.FTZ R60, R5, R4 ;  /* 0x00000004053c7220 */ /* 0x000fe20000410000 */
[----:B------:R-:W-:Y:S02]  /*cf20*/  FFMA.FTZ R54, R54, R58, R55 ;  /* 0x0000003a36367223 */ /* 0x000fe40000010037 */
[----:B------:R-:W-:Y:S01]  /*cf30*/  FFMA.FTZ R5, R6, R4, -R7 ;  /* 0x0000000406057223 */ /* 0x000fe20000010807 */
[----:B------:R-:W-:Y:S01]  /*cf40*/  F2FP.F16.F32.PACK_AB R7, R88, R61 ;  /* 0x0000003d5807723e */ /* 0x000fe200000000ff */
[----:B------:R-:W-:Y:S01]  /*cf50*/  FFMA.FTZ R60, R6, R57, R60 ;  /* 0x00000039063c7223 */ /* 0x000fe2000001003c */
[----:B------:R-:W-:-:S02]  /*cf60*/  F2FP.F16.F32.PACK_AB R4, R85, R86 ;  /* 0x000000565504723e */ /* 0x000fc400000000ff */
[----:B------:R-:W-:Y:S02]  /*cf70*/  F2FP.F16.F32.PACK_AB R6, R54, R59 ;  /* 0x0000003b3606723e */ /* 0x000fe400000000ff */
[----:B------:R-:W-:-:S05]  /*cf80*/  F2FP.F16.F32.PACK_AB R5, R60, R5 ;  /* 0x000000053c05723e */ /* 0x000fca00000000ff */
[----:B------:R1:W-:Y:S02]  /*cf90*/  STS.128 [R0], R4 ;  /* 0x0000000400007388 */ /* 0x0003e40000000c00 */
.L_x_5869:
[----:B------:R-:W-:Y:S05]  /*cfa0*/  BSYNC B2 ;  /* 0x0000000000027941 */ /* 0x000fea0003800000 */
.L_x_5868:
[----:B------:R-:W-:Y:S04]  /*cfb0*/  BSSY B2, `(.L_x_5870) ;  /* 0x000002c000027945 */ /* 0x000fe80003800000 */
[----:B------:R-:W-:Y:S05]  /*cfc0*/  @P2 BRA `(.L_x_5871) ;  /* 0x0000000000a82947 */ /* 0x000fea0003800000 */
[----:B01----:R-:W0:Y:S01]  /*cfd0*/  LDS.128 R4, [R3+0x19400] ;  /* 0x0194000003047984 */ /* 0x003e220000000c00 */
[----:B------:R-:W-:Y:S01]  /*cfe0*/  SHF.R.U32.HI R55, RZ, 0x10, R53 ;  /* 0x00000010ff377819 */ /* 0x000fe20000011635 */
[----:B------:R-:W-:Y:S01]  /*cff0*/  HADD2.F32 R54, -RZ, R77.H0_H0 ;  /* 0x2000004dff367230 */ /* 0x000fe20000004100 */
[----:B------:R-:W-:Y:S01]  /*d000*/  SHF.R.U32.HI R57, RZ, 0x10, R51 ;  /* 0x00000010ff397819 */ /* 0x000fe20000011633 */
[--C-:B------:R-:W-:Y:S01]  /*d010*/  HADD2.F32 R56, -RZ, R76.reuse.H0_H0 ;  /* 0x2000004cff387230 */ /* 0x100fe20000004100 */
        /* <DEDUP_REMOVED lines=37> */
.L_x_5871:
[----:B------:R-:W-:Y:S05]  /*d270*/  BSYNC B2 ;  /* 0x0000000000027941 */ /* 0x000fea0003800000 */
.L_x_5870:
[----:B------:R-:W-:Y:S04]  /*d280*/  BSSY B2, `(.L_x_5872) ;  /* 0x000002c000027945 */ /* 0x000fe80003800000 */
[----:B------:R-:W-:Y:S05]  /*d290*/  @P3 BRA `(.L_x_5873) ;  /* 0x0000000000a83947 */ /* 0x000fea0003800000 */
[----:B012---:R-:W0:Y:S01]  /*d2a0*/  LDS.128 R4, [R0+0x4000] ;  /* 0x0040000000047984 */ /* 0x007e220000000c00 */
        /* <DEDUP_REMOVED lines=41> */
.L_x_5873:
[----:B------:R-:W-:Y:S05]  /*d540*/  BSYNC B2 ;  /* 0x0000000000027941 */ /* 0x000fea0003800000 */
.L_x_5872:
[----:B------:R-:W-:Y:S04]  /*d550*/  BSSY B2, `(.L_x_5874) ;  /* 0x000002c000027945 */ /* 0x000fe80003800000 */
[----:B------:R-:W-:Y:S05]  /*d560*/  @P4 BRA `(.L_x_5875) ;  /* 0x0000000000a84947 */ /* 0x000fea0003800000 */
[----:B0123--:R-:W0:Y:S01]  /*d570*/  LDS.128 R4, [R3+0x1d400] ;  /* 0x01d4000003047984 */ /* 0x00fe220000000c00 */
        /* <DEDUP_REMOVED lines=41> */
.L_x_5875:
[----:B------:R-:W-:Y:S05]  /*d810*/  BSYNC B2 ;  /* 0x0000000000027941 */ /* 0x000fea0003800000 */
.L_x_5874:
        /* <DEDUP_REMOVED lines=43> */
.L_x_5865:
[----:B------:R-:W-:Y:S05]  /*dad0*/  BSYNC B1 ;  /* 0x0000000000017941 */ /* 0x000fea0003800000 */
.L_x_5864:
        /* <DEDUP_REMOVED lines=13> */
[----:B------:R-:W-:Y:S01]  /*dbb0*/  HADD2.F32 R38, -RZ, R84.H0_H0 ;  /* 0x20000054ff267230 */ /* 0x000fe20000004100 */
[----:B------:R-:W-:Y:S01]  /*dbc0*/  SHF.R.U32.HI R39, RZ, 0x10, R41 ;  /* 0x00000010ff277819 */ /* 0x000fe20000011629 */
[--C-:B------:R-:W-:Y:S01]  /*dbd0*/  HADD2.F32 R40, -RZ, R83.reuse.H0_H0 ;  /* 0x20000053ff287230 */ /* 0x100fe20000004100 */
[--C-:B------:R-:W-:Y:S01]  /*dbe0*/  SHF.R.U32.HI R41, RZ, 0x10, R31.reuse ;  /* 0x00000010ff297819 */ /* 0x100fe2000001161f */
[----:B------:R-:W-:Y:S01]  /*dbf0*/  HADD2.F32 R83, -RZ, R83.H1_H1 ;  /* 0x30000053ff537230 */ /* 0x000fe20000004100 */
        /* <DEDUP_REMOVED lines=35> */
.L_x_5878:
[----:B------:R-:W-:Y:S05]  /*de30*/  BSYNC B1 ;  /* 0x0000000000017941 */ /* 0x000fea0003800000 */
.L_x_5877:
[----:B------:R-:W-:Y:S04]  /*de40*/  BSSY B1, `(.L_x_5879) ;  /* 0x000002c000017945 */ /* 0x000fe80003800000 */
[----:B------:R-:W-:Y:S05]  /*de50*/  @P1 BRA `(.L_x_5880) ;  /* 0x0000000000a81947 */ /* 0x000fea0003800000 */
[----:B0-----:R-:W0:Y:S01]  /*de60*/  LDS.128 R4, [R0+0x2000] ;  /* 0x0020000000047984 */ /* 0x001e220000000c00 */
[----:B------:R-:W-:Y:S01]  /*de70*/  SHF.R.U64 R41, R34, 0x10, R35 ;  /* 0x0000001022297819 */ /* 0x000fe20000001223 */
[----:B------:R-:W-:Y:S01]  /*de80*/  HADD2.F32 R81, -RZ, R81.H0_H0 ;  /* 0x20000051ff517230 */ /* 0x000fe20000004100 */
        /* <DEDUP_REMOVED lines=39> */
.L_x_5880:
[----:B------:R-:W-:Y:S05]  /*e100*/  BSYNC B1 ;  /* 0x0000000000017941 */ /* 0x000fea0003800000 */
.L_x_5879:
        /* <DEDUP_REMOVED lines=44> */
.L_x_5882:
[----:B------:R-:W-:Y:S05]  /*e3d0*/  BSYNC B1 ;  /* 0x0000000000017941 */ /* 0x000fea0003800000 */
.L_x_5881:
        /* <DEDUP_REMOVED lines=44> */
.L_x_5884:
[----:B------:R-:W-:Y:S05]  /*e6a0*/  BSYNC B1 ;  /* 0x0000000000017941 */ /* 0x000fea0003800000 */
.L_x_5883:
        /* <DEDUP_REMOVED lines=44> */
.L_x_5886:
[----:B------:R-:W-:Y:S05]  /*e970*/  BSYNC B1 ;  /* 0x0000000000017941 */ /* 0x000fea0003800000 */
.L_x_5885:
        /* <DEDUP_REMOVED lines=32> */
[CC--:B------:R-:W-:Y:S01]  /*eb80*/  FMUL.FTZ R11, R5.reuse, R9.reuse ;  /* 0x00000009050b7220 */ /* 0x0c0fe20000410000 */
        /* <DEDUP_REMOVED lines=11> */
.L_x_5855:
[----:B------:R-:W0:Y:S01]  /*ec40*/  LDC R75, c[0x0][0x448] ;  /* 0x00011200ff4b7b82 */ /* 0x000e220000000800 */
[----:B------:R-:W-:Y:S01]  /*ec50*/  LEA.HI R40, R40, R73, RZ, 0x2 ;  /* 0x0000004928287211 */ /* 0x000fe200078f10ff */
[----:B------:R-:W-:Y:S01]  /*ec60*/  ULDC.64 UR4, c[0x0][0x3f8] ;  /* 0x0000fe0000047ab9 */ /* 0x000fe20000000a00 */
[----:B------:R-:W-:Y:S01]  /*ec70*/  ULDC.64 UR6, c[0x0][0x408] ;  /* 0x0001020000067ab9 */ /* 0x000fe20000000a00 */
[----:B------:R-:W-:Y:S01]  /*ec80*/  MOV R6, R146 ;  /* 0x0000009200067202 */ /* 0x000fe20000000f00 */
[----:B------:R-:W-:Y:S01]  /*ec90*/  IMAD.MOV.U32 R4, RZ, RZ, R24 ;  /* 0x000000ffff047224 */ /* 0x000fe200078e0018 */
[----:B------:R-:W-:Y:S01]  /*eca0*/  LOP3.LUT R40, R40, 0xfffffffc, RZ, 0xc0, !PT ;  /* 0xfffffffc28287812 */ /* 0x000fe200078ec0ff */
[----:B------:R-:W-:Y:S01]  /*ecb0*/  IMAD.MOV.U32 R7, RZ, RZ, R29 ;  /* 0x000000ffff077224 */ /* 0x000fe200078e001d */
[----:B------:R-:W-:-:S03]  /*ecc0*/  SHF.R.S32.HI R21, RZ, 0x1f, R206 ;  /* 0x0000001fff157819 */ /* 0x000fc600000114ce */
[----:B------:R-:W-:Y:S01]  /*ecd0*/  IMAD.IADD R73, R73, 0x1, -R40 ;  /* 0x0000000149497824 */ /* 0x000fe200078e0a28 */
[----:B------:R-:W-:-:S03]  /*ece0*/  LEA.HI R69, R21, R206, RZ, 0x3 ;  /* 0x000000ce15457211 */ /* 0x000fc600078f18ff */
[----:B------:R-:W-:Y:S01]  /*ecf0*/  IMAD R3, R73, 0x40, R64 ;  /* 0x0000004049037824 */ /* 0x000fe200078e0240 */
        /* <DEDUP_REMOVED lines=19> */
[----:B------:R-:W-:Y:S01]  /*ee30*/  SHF.R.S32.HI R0, RZ, 0x1f, R207 ;  /* 0x0000001fff007819 */ /* 0x000fe200000114cf */
[----:B------:R-:W-:Y:S01]  /*ee40*/  IMAD.IADD R71, R7, 0x1, R71 ;  /* 0x0000000107477824 */ /* 0x000fe200078e0247 */
[----:B------:R-:W-:-:S02]  /*ee50*/  LEA R70, P1, R6, UR6, 0x1 ;  /* 0x0000000606467c11 */ /* 0x000fc4000f8208ff */
[----:B------:R-:W-:Y:S02]  /*ee60*/  LEA.HI R3, R0, R207, RZ, 0x3 ;  /* 0x000000cf00037211 */ /* 0x000fe400078f18ff */
        /* <DEDUP_REMOVED lines=10> */
.L_x_6159:
        /* <DEDUP_REMOVED lines=26> */
[----:B------:R-:W-:Y:S02]  /*f0b0*/  @!P1 SHF.L.U32 R13, R72, 0x3, RZ ;  /* 0x00000003480d9819 */ /* 0x000fe400000006ff */
[----:B------:R-:W-:Y:S01]  /*f0c0*/  @!P2 IMAD.SHL.U32 R25, R20, 0x8, RZ ;  /* 0x000000081419a824 */ /* 0x000fe200078e00ff */
[----:B------:R4:W5:Y:S01]  /*f0d0*/  @!P0 LD.E.128 R32, desc[UR60][R10.64] ;  /* 0x0000003c0a208980 */ /* 0x000962000c101d00 */
        /* <DEDUP_REMOVED lines=9> */
[--C-:B----4-:R-:W-:Y:S01]  /*f170*/  @!P2 IMAD.WIDE R10, R25, 0x2, R14.reuse ;  /* 0x00000002190aa825 */ /* 0x110fe200078e020e */
[----:B------:R-:W-:Y:S01]  /*f180*/  CS2R R24, SRZ ;  /* 0x0000000000187805 */ /* 0x000fe2000001ff00 */
[----:B------:R0:W5:Y:S02]  /*f190*/  @!P1 LD.E.128 R28, desc[UR60][R4.64] ;  /* 0x0000003c041c9980 */ /* 0x000164000c101d00 */
[--C-:B------:R-:W-:Y:S02]  /*f1a0*/  @!P1 IMAD.WIDE R8, R13, 0x2, R14.reuse ;  /* 0x000000020d089825 */ /* 0x100fe400078e020e */
[----:B------:R0:W5:Y:S02]  /*f1b0*/  @!P2 LD.E.128 R36, desc[UR60][R10.64] ;  /* 0x0000003c0a24a980 */ /* 0x000164000c101d00 */
[----:B------:R-:W-:-:S02]  /*f1c0*/  @!P0 IMAD.WIDE R14, R18, 0x2, R14 ;  /* 0x00000002120e8825 */ /* 0x000fc400078e020e */
[----:B------:R0:W5:Y:S04]  /*f1d0*/  @!P1 LD.E.128 R40, desc[UR60][R8.64] ;  /* 0x0000003c08289980 */ /* 0x000168000c101d00 */
[----:B------:R0:W5:Y:S04]  /*f1e0*/  @!P0 LD.E.128 R44, desc[UR60][R14.64] ;  /* 0x0000003c0e2c8980 */ /* 0x000168000c101d00 */
[----:B------:R0:W5:Y:S02]  /*f1f0*/  @!P2 LD.E.128 R24, desc[UR60][R6.64] ;  /* 0x0000003c0618a980 */ /* 0x000164000c101d00 */
.L_x_5889:
[----:B------:R-:W-:Y:S05]  /*f200*/  BSYNC B1 ;  /* 0x0000000000017941 */ /* 0x000fea0003800000 */
.L_x_5888:
        /* <DEDUP_REMOVED lines=49> */
.L_x_6165:
        /* <DEDUP_REMOVED lines=25> */
[----:B------:R-:W-:Y:S02]  /*f6b0*/  @!P1 IMAD.SHL.U32 R65, R72, 0x8, RZ ;  /* 0x0000000848419824 */ /* 0x000fe400078e00ff */
[----:B------:R-:W-:Y:S01]  /*f6c0*/  @!P2 SHF.L.U32 R67, R20, 0x3, RZ ;  /* 0x000000031443a819 */ /* 0x000fe200000006ff */
        /* <DEDUP_REMOVED lines=8> */
[----:B------:R-:W-:Y:S01]  /*f750*/  CS2R R14, SRZ ;  /* 0x00000000000e7805 */ /* 0x000fe2000001ff00 */
[----:B------:R4:W5:Y:S01]  /*f760*/  @!P1 LD.E.128 R52, desc[UR60][R60.64] ;  /* 0x0000003c3c349980 */ /* 0x000962000c101d00 */
[--C-:B--23--:R-:W-:Y:S01]  /*f770*/  @!P1 IMAD.WIDE R64, R65, 0x2, R70.reuse ;  /* 0x0000000241409825 */ /* 0x10cfe200078e0246 */
[----:B0-----:R-:W-:Y:S02]  /*f780*/  CS2R R12, SRZ ;  /* 0x00000000000c7805 */ /* 0x001fe4000001ff00 */
[----:B------:R4:W5:Y:S01]  /*f790*/  @!P2 LD.E.128 R56, desc[UR60][R62.64] ;  /* 0x0000003c3e38a980 */ /* 0x000962000c101d00 */
[----:B------:R-:W-:-:S03]  /*f7a0*/  @!P2 IMAD.WIDE R66, R67, 0x2, R70 ;  /* 0x000000024342a825 */ /* 0x000fc600078e0246 */
[----:B------:R4:W5:Y:S01]  /*f7b0*/  @!P1 LD.E.128 R8, desc[UR60][R64.64] ;  /* 0x0000003c40089980 */ /* 0x000962000c101d00 */
[----:B------:R-:W-:-:S03]  /*f7c0*/  @!P0 IMAD.WIDE R70, R18, 0x2, R70 ;  /* 0x0000000212468825 */ /* 0x000fc600078e0246 */
[----:B------:R4:W5:Y:S04]  /*f7d0*/  @!P2 LD.E.128 R12, desc[UR60][R66.64] ;  /* 0x0000003c420ca980 */ /* 0x000968000c101d00 */
[----:B------:R4:W5:Y:S02]  /*f7e0*/  @!P0 LD.E.128 R4, desc[UR60][R70.64] ;  /* 0x0000003c46048980 */ /* 0x000964000c101d00 */
.L_x_5892:
[----:B------:R-:W-:Y:S05]  /*f7f0*/  BSYNC B1 ;  /* 0x0000000000017941 */ /* 0x000fea0003800000 */
.L_x_5891:
[----:B----4-:R-:W-:Y:S01]  /*f800*/  LEA.HI R60, R233, R233, RZ, 0x1 ;  /* 0x000000e9e93c7211 */ /* 0x010fe200078f08ff */
[----:B-----5:R-:W-:Y:S01]  /*f810*/  IMAD.MOV.U32 R61, RZ, RZ, R4 ;  /* 0x000000ffff3d7224 */ /* 0x020fe200078e0004 */
[----:B--2---:R-:W-:Y:S01]  /*f820*/  VIADDMNMX R71, R75, -R223, 0x80, PT ;  /* 0x000000804b477446 */ /* 0x004fe200038009df */
[----:B-1----:R-:W-:Y:S01]  /*f830*/  IMAD.MOV.U32 R62, RZ, RZ, R5 ;  /* 0x000000ffff3e7224 */ /* 0x002fe200078e0005 */
[----:B------:R-:W-:Y:S01]  /*f840*/  LOP3.LUT R60, R60, 0xfffffffe, RZ, 0xc0, !PT ;  /* 0xfffffffe3c3c7812 */ /* 0x000fe200078ec0ff */
[----:B0-----:R-:W-:Y:S01]  /*f850*/  IMAD.MOV.U32 R63, RZ, RZ, R7 ;  /* 0x000000ffff3f7224 */ /* 0x001fe200078e0007 */
[----:B------:R-:W-:Y:S01]  /*f860*/  BSSY B1, `(.L_x_5893) ;  /* 0x0000029000017945 */ /* 0x000fe20003800000 */
[----:B------:R-:W-:Y:S01]  /*f870*/  IMAD.MOV.U32 R64, RZ, RZ, R10 ;  /* 0x000000ffff407224 */ /* 0x000fe200078e000a */
[----:B------:R-:W-:Y:S01]  /*f880*/  PRMT R88, R61, 0x5410, R62 ;  /* 0x000054103d587816 */ /* 0x000fe2000000003e */
[----:B------:R-:W-:Y:S01]  /*f890*/  IMAD.MOV.U32 R61, RZ, RZ, R6 ;  /* 0x000000ffff3d7224 */ /* 0x000fe200078e0006 */
[----:B------:R-:W-:Y:S01]  /*f8a0*/  ISETP.GE.AND P1, PT, R204, R71, PT ;  /* 0x00000047cc00720c */ /* 0x000fe20003f26270 */
[----:B------:R-:W-:Y:S01]  /*f8b0*/  IMAD.IADD R60, R233, 0x1, -R60 ;  /* 0x00000001e93c7824 */ /* 0x000fe200078e0a3c */
[----:B------:R-:W-:Y:S01]  /*f8c0*/  PRMT R81, R64, 0x7610, R81 ;  /* 0x0000761040517816 */ /* 0x000fe20000000051 */
[----:B------:R-:W-:Y:S01]  /*f8d0*/  IMAD.MOV.U32 R62, RZ, RZ, R8 ;  /* 0x000000ffff3e7224 */ /* 0x000fe200078e0008 */
[----:B------:R-:W-:Y:S01]  /*f8e0*/  PRMT R89, R61, 0x5410, R63 ;  /* 0x000054103d597816 */ /* 0x000fe2000000003f */
[----:B------:R-:W-:Y:S01]  /*f8f0*/  IMAD.MOV.U32 R64, RZ, RZ, R14 ;  /* 0x000000ffff407224 */ /* 0x000fe200078e000e */
[----:B------:R-:W-:Y:S01]  /*f900*/  SHF.L.U32 R61, R60, 0x1f, RZ ;  /* 0x0000001f3c3d7819 */ /* 0x000fe200000006ff */
[----:B------:R-:W-:Y:S01]  /*f910*/  IMAD.MOV.U32 R60, RZ, RZ, R11 ;  /* 0x000000ffff3c7224 */ /* 0x000fe200078e000b */
[----:B------:R-:W-:-:S02]  /*f920*/  MOV R63, R9 ;  /* 0x00000009003f7202 */ /* 0x000fc40000000f00 */
[----:B------:R-:W0:Y:S01]  /*f930*/  SYNCS.PHASECHK.TRANS64.TRYWAIT P0, [R16+URZ+0x36800], R61 ;  /* 0x0368003d100075a7 */ /* 0x000e22000800017f */
[----:B------:R-:W-:Y:S01]  /*f940*/  PRMT R74, R64, 0x7610, R74 ;  /* 0x00007610404a7816 */ /* 0x000fe2000000004a */
[----:B------:R-:W-:Y:S01]  /*f950*/  IMAD.MOV.U32 R64, RZ, RZ, R50 ;  /* 0x000000ffff407224 */ /* 0x000fe200078e0032 */
[----:B------:R-:W-:Y:S01]  /*f960*/  PRMT R80, R62, 0x5410, R63 ;  /* 0x000054103e507816 */ /* 0x000fe2000000003f */
[----:B------:R-:W-:Y:S01]  /*f970*/  IMAD.MOV.U32 R62, RZ, RZ, R12 ;  /* 0x000000ffff3e7224 */ /* 0x000fe200078e000c */
[----:B------:R-:W-:Y:S01]  /*f980*/  PRMT R81, R81, 0x5410, R60 ;  /* 0x0000541051517816 */ /* 0x000fe2000000003c */
[----:B------:R-:W-:Y:S01]  /*f990*/  IMAD.MOV.U32 R63, RZ, RZ, R13 ;  /* 0x000000ffff3f7224 */ /* 0x000fe200078e000d */
[----:B------:R-:W-:Y:S01]  /*f9a0*/  PRMT R91, R64, 0x7610, R91 ;  /* 0x00007610405b7816 */ /* 0x000fe2000000005b */
[----:B------:R-:W-:Y:S02]  /*f9b0*/  IMAD.MOV.U32 R60, RZ, RZ, R15 ;  /* 0x000000ffff3c7224 */ /* 0x000fe400078e000f */
[----:B------:R-:W-:Y:S01]  /*f9c0*/  IMAD.MOV.U32 R64, RZ, RZ, R57 ;  /* 0x000000ffff407224 */ /* 0x000fe200078e0039 */
[----:B---3--:R-:W-:Y:S01]  /*f9d0*/  PRMT R70, R62, 0x5410, R63 ;  /* 0x000054103e467816 */ /* 0x008fe2000000003f */
[----:B------:R-:W-:Y:S01]  /*f9e0*/  IMAD.MOV.U32 R63, RZ, RZ, R49 ;  /* 0x000000ffff3f7224 */ /* 0x000fe200078e0031 */
[----:B------:R-:W-:-:S02]  /*f9f0*/  MOV R62, R48 ;  /* 0x00000030003e7202 */ /* 0x000fc40000000f00 */
[----:B------:R-:W-:Y:S01]  /*fa00*/  PRMT R74, R74, 0x5410, R60 ;  /* 0x000054104a4a7816 */ /* 0x000fe2000000003c */
        /* <DEDUP_REMOVED lines=10> */
[----:B------:R-:W-:Y:S01]  /*fab0*/  IMAD.MOV.U32 R60, RZ, RZ, R58 ;  /* 0x000000ffff3c7224 */ /* 0x000fe200078e003a */
[----:B------:R-:W-:Y:S01]  /*fac0*/  PRMT R76, R63, 0x5410, R64 ;  /* 0x000054103f4c7816 */ /* 0x000fe20000000040 */
[----:B------:R-:W-:Y:S01]  /*fad0*/  IMAD.MOV.U32 R62, RZ, RZ, R59 ;  /* 0x000000ffff3e7224 */ /* 0x000fe200078e003b */
[----:B0-----:R-:W-:Y:S06]  /*fae0*/  @!P0 BRA `(.L_x_5894) ;  /* 0x0000020400088947 */ /* 0x001fec0003800000 */
.L_x_6166:
[----:B------:R-:W-:Y:S05]  /*faf0*/  BSYNC B1 ;  /* 0x0000000000017941 */ /* 0x000fea0003800000 */
.L_x_5893:
        /* <DEDUP_REMOVED lines=10> */
[--C-:B------:R-:W-:Y:S01]  /*fba0*/  HADD2.F32 R110, -RZ, R100.reuse.H0_H0 ;  /* 0x20000064ff6e7230 */ /* 0x100fe20000004100 */
[----:B------:R-:W-:Y:S01]  /*fbb0*/  LOP3.LUT R60, R216, 0x38, R18, 0xf8, !PT ;  /* 0x00000038d83c7812 */ /* 0x000fe200078ef812 */
[----:B------:R-:W-:Y:S01]  /*fbc0*/  HADD2.F32 R108, -RZ, R100.H1_H1 ;  /* 0x30000064ff6c7230 */ /* 0x000fe20000004100 */
        /* <DEDUP_REMOVED lines=13> */
[--C-:B------:R-:W-:Y:S01]  /*fca0*/  SHF.R.U32.HI R96, RZ, 0x10, R33.reuse ;  /* 0x00000010ff607819 */ /* 0x100fe20000011621 */
[----:B------:R-:W-:Y:S01]  /*fcb0*/  HADD2.F32 R105, -RZ, R97.H0_H0 ;  /* 0x20000061ff697230 */ /* 0x000fe20000004100 */
[----:B------:R-:W-:Y:S01]  /*fcc0*/  SHF.R.U64 R32, R32, 0x10, R33 ;  /* 0x0000001020207819 */ /* 0x000fe20000001221 */
[----:B------:R-:W-:Y:S01]  /*fcd0*/  IMAD R79, R65, 0x2, R16 ;  /* 0x00000002414f7824 */ /* 0x000fe200078e0210 */
[----:B------:R-:W-:-:S02]  /*fce0*/  SHF.R.U64 R33, R44, 0x10, R45 ;  /* 0x000000102c217819 */ /* 0x000fc4000000122d */
[--C-:B------:R-:W-:Y:S02]  /*fcf0*/  SHF.R.U64 R34, R34, 0x10, R35.reuse ;  /* 0x0000001022227819 */ /* 0x100fe40000001223 */
[----:B------:R-:W1:Y:S01]  /*fd00*/  LDS.128 R64, [R79+0x15400] ;  /* 0x015400004f407984 */ /* 0x000e620000000c00 */
[----:B------:R-:W-:Y:S02]  /*fd10*/  SHF.R.U32.HI R44, RZ, 0x10, R35 ;  /* 0x00000010ff2c7819 */ /* 0x000fe40000011623 */
[--C-:B------:R-:W-:Y:S02]  /*fd20*/  SHF.R.U64 R35, R46, 0x10, R47.reuse ;  /* 0x000000102e237819 */ /* 0x100fe4000000122f */
[----:B------:R-:W-:Y:S01]  /*fd30*/  SHF.R.U32.HI R46, RZ, 0x10, R47 ;  /* 0x00000010ff2e7819 */ /* 0x000fe2000001162f */
[----:B------:R-:W-:Y:S02]  /*fd40*/  HADD2.F32 R44, -RZ, R44.H0_H0 ;  /* 0x2000002cff2c7230 */ /* 0x000fe40000004100 */
[----:B0-----:R-:W-:-:S02]  /*fd50*/  HADD2.F32 R99, -RZ, R61.H0_H0 ;  /* 0x2000003dff637230 */ /* 0x001fc40000004100 */
[----:B------:R-:W-:Y:S02]  /*fd60*/  HADD2.F32 R98, -RZ, R61.H1_H1 ;  /* 0x3000003dff627230 */ /* 0x000fe40000004100 */
[----:B------:R-:W-:Y:S02]  /*fd70*/  HADD2.F32 R61, -RZ, R60.H0_H0 ;  /* 0x2000003cff3d7230 */ /* 0x000fe40000004100 */
[----:B------:R-:W-:Y:S02]  /*fd80*/  HADD2.F32 R45, -RZ, R62.H0_H0 ;  /* 0x2000003eff2d7230 */ /* 0x000fe40000004100 */
[----:B------:R-:W-:Y:S02]  /*fd90*/  HADD2.F32 R47, -RZ, R63.H0_H0 ;  /* 0x2000003fff2f7230 */ /* 0x000fe40000004100 */
[--C-:B-1----:R-:W-:Y:S02]  /*fda0*/  HADD2.F32 R107, -RZ, R65.reuse.H0_H0 ;  /* 0x20000041ff6b7230 */ /* 0x102fe40000004100 */
[----:B------:R-:W-:-:S02]  /*fdb0*/  HADD2.F32 R104, -RZ, R65.H1_H1 ;  /* 0x30000041ff687230 */ /* 0x000fc40000004100 */
[----:B------:R-:W-:Y:S02]  /*fdc0*/  HADD2.F32 R102, -RZ, R64.H0_H0 ;  /* 0x20000040ff667230 */ /* 0x000fe40000004100 */
[C---:B------:R-:W-:Y:S01]  /*fdd0*/  FMUL.FTZ R112, R107.reuse, R110 ;  /* 0x0000006e6b707220 */ /* 0x040fe20000410000 */
[-C--:B------:R-:W-:Y:S01]  /*fde0*/  FMUL.FTZ R114, R107, R108.reuse ;  /* 0x0000006c6b727220 */ /* 0x080fe20000410000 */
[----:B------:R-:W-:Y:S02]  /*fdf0*/  HADD2.F32 R107, -RZ, R96.H0_H0 ;  /* 0x20000060ff6b7230 */ /* 0x000fe40000004100 */
[----:B------:R-:W-:Y:S01]  /*fe00*/  FMUL.FTZ R109, R104, R105 ;  /* 0x00000069686d7220 */ /* 0x000fe20000410000 */
[C---:B------:R-:W-:Y:S01]  /*fe10*/  FFMA.FTZ R97, R99.reuse, R108, -R112 ;  /* 0x0000006c63617223 */ /* 0x040fe20000010870 */
[--C-:B------:R-:W-:Y:S02]  /*fe20*/  HADD2.F32 R108, -RZ, R106.reuse.H1_H1 ;  /* 0x3000006aff6c7230 */ /* 0x100fe40000004100 */
[----:B------:R-:W-:Y:S01]  /*fe30*/  FFMA.FTZ R99, R99, R110, R114 ;  /* 0x0000006e63637223 */ /* 0x000fe20000010072 */
[----:B------:R-:W-:-:S02]  /*fe40*/  HADD2.F32 R106, -RZ, R106.H0_H0 ;  /* 0x2000006aff6a7230 */ /* 0x000fc40000004100 */
[-C--:B------:R-:W-:Y:S01]  /*fe50*/  FMUL.FTZ R111, R104, R107.reuse ;  /* 0x0000006b686f7220 */ /* 0x080fe20000410000 */
[----:B------:R-:W-:Y:S01]  /*fe60*/  FFMA.FTZ R96, R98, R107, -R109 ;  /* 0x0000006b62607223 */ /* 0x000fe2000001086d */
[C---:B------:R-:W-:Y:S01]  /*fe70*/  FMUL.FTZ R110, R102.reuse, R108 ;  /* 0x0000006c666e7220 */ /* 0x040fe20000410000 */
[----:B------:R-:W-:Y:S02]  /*fe80*/  HADD2.F32 R100, -RZ, R66.H0_H0 ;  /* 0x20000042ff647230 */ /* 0x000fe40000004100 */
[-C--:B------:R-:W-:Y:S01]  /*fe90*/  FMUL.FTZ R107, R102, R106.reuse ;  /* 0x0000006a666b7220 */ /* 0x080fe20000410000 */
[--C-:B------:R-:W-:Y:S02]  /*fea0*/  HADD2.F32 R104, -RZ, R103.reuse.H1_H1 ;  /* 0x30000067ff687230 */ /* 0x100fe40000004100 */
[C---:B------:R-:W-:Y:S01]  /*feb0*/  FFMA.FTZ R102, R61.reuse, R106, -R110 ;  /* 0x0000006a3d667223 */ /* 0x040fe2000001086e */
[----:B------:R-:W-:Y:S02]  /*fec0*/  HADD2.F32 R103, -RZ, R103.H0_H0 ;  /* 0x20000067ff677230 */ /* 0x000fe40000004100 */
[----:B------:R-:W-:Y:S01]  /*fed0*/  FFMA.FTZ R61, R61, R108, R107 ;  /* 0x0000006c3d3d7223 */ /* 0x000fe2000001006b */
[----:B------:R-:W-:-:S02]  /*fee0*/  HADD2.F32 R65, -RZ, R67.H0_H0 ;  /* 0x20000043ff417230 */ /* 0x000fc40000004100 */
[C---:B------:R-:W-:Y:S01]  /*fef0*/  FMUL.FTZ R110, R100.reuse, R104 ;  /* 0x00000068646e7220 */ /* 0x040fe20000410000 */
[--C-:B------:R-:W-:Y:S02]  /*ff00*/  HADD2.F32 R108, -RZ, R101.reuse.H0_H0 ;  /* 0x20000065ff6c7230 */ /* 0x100fe40000004100 */
[-C--:B------:R-:W-:Y:S01]  /*ff10*/  FMUL.FTZ R112, R100, R103.reuse ;  /* 0x0000006764707220 */ /* 0x080fe20000410000 */
[----:B------:R-:W-:Y:S02]  /*ff20*/  HADD2.F32 R106, -RZ, R101.H1_H1 ;  /* 0x30000065ff6a7230 */ /* 0x000fe40000004100 */
[----:B------:R-:W-:Y:S01]  /*ff30*/  FFMA.FTZ R100, R45, R103, -R110 ;  /* 0x000000672d647223 */ /* 0x000fe2000001086e */
[----:B------:R-:W-:Y:S02]  /*ff40*/  HADD2.F32 R67, -RZ, R67.H1_H1 ;  /* 0x30000043ff437230 */ /* 0x000fe40000004100 */
[----:B------:R-:W-:Y:S01]  /*ff50*/  FMUL.FTZ R114, R65, R108 ;  /* 0x0000006c41727220 */ /* 0x000fe20000410000 */
[----:B------:R-:W-:-:S02]  /*ff60*/  HADD2.F32 R110, -RZ, R46.H0_H0 ;  /* 0x2000002eff6e7230 */ /* 0x000fc40000004100 */
[----:B------:R-:W-:Y:S01]  /*ff70*/  FMUL.FTZ R65, R65, R106 ;  /* 0x0000006a41417220 */ /* 0x000fe20000410000 */
[----:B------:R-:W-:Y:S02]  /*ff80*/  HADD2.F32 R63, -RZ, R63.H1_H1 ;  /* 0x3000003fff3f7230 */ /* 0x000fe40000004100 */
        /* <DEDUP_REMOVED lines=19> */
[----:B------:R-:W-:Y:S01]  /*100c0*/  FFMA.FTZ R98, R98, R105, R111 ;  /* 0x0000006962627223 */ /* 0x000fe2000001006f */
        /* <DEDUP_REMOVED lines=14> */
.L_x_5898:
[----:B------:R-:W-:Y:S05]  /*101b0*/  BSYNC B2 ;  /* 0x0000000000027941 */ /* 0x000fea0003800000 */
.L_x_5897:
[----:B------:R-:W-:Y:S04]  /*101c0*/  BSSY B2, `(.L_x_5899) ;  /* 0x0000069000027945 */ /* 0x000fe80003800000 */
[----:B------:R-:W-:Y:S05]  /*101d0*/  @P1 BRA `(.L_x_5900) ;  /* 0x00000004009c1947 */ /* 0x000fea0003800000 */
[----:B-1----:R-:W2:Y:S01]  /*101e0*/  LDL R32, [R1+0x50] ;  /* 0x0000500001207983 */ /* 0x002ea20000100800 */
[----:B------:R-:W-:Y:S01]  /*101f0*/  LEA.HI R33, R21, R206, RZ, 0x6 ;  /* 0x000000ce15217211 */ /* 0x000fe200078f30ff */
[--C-:B------:R-:W-:Y:S01]  /*10200*/  HADD2.F32 R79, -RZ, R95.reuse.H1_H1 ;  /* 0x3000005fff4f7230 */ /* 0x100fe20000004100 */
[----:B------:R-:W-:Y:S01]  /*10210*/  LOP3.LUT R34, R216, 0x38, R69, 0xf8, !PT ;  /* 0x00000038d8227812 */ /* 0x000fe200078ef845 */
[----:B------:R-:W-:Y:S01]  /*10220*/  HADD2.F32 R95, -RZ, R95.H0_H0 ;  /* 0x2000005fff5f7230 */ /* 0x000fe20000004100 */
[--C-:B------:R-:W-:Y:S01]  /*10230*/  SHF.R.U64 R28, R28, 0x10, R29.reuse ;  /* 0x000000101c1c7819 */ /* 0x100fe2000000121d */
[----:B------:R-:W-:Y:S01]  /*10240*/  IMAD.SHL.U32 R33, R33, 0x80, RZ ;  /* 0x0000008021217824 */ /* 0x000fe200078e00ff */
[----:B------:R-:W-:Y:S01]  /*10250*/  LOP3.LUT R34, R34, R217, RZ, 0x3c, !PT ;  /* 0x000000d922227212 */ /* 0x000fe200078e3cff */
[--C-:B------:R-:W-:Y:S01]  /*10260*/  HADD2.F32 R98, -RZ, R92.reuse.H0_H0 ;  /* 0x2000005cff627230 */ /* 0x100fe20000004100 */
[----:B------:R-:W-:Y:S01]  /*10270*/  SHF.R.U32.HI R96, RZ, 0x10, R29 ;  /* 0x00000010ff607819 */ /* 0x000fe2000001161d */
[----:B------:R-:W-:Y:S01]  /*10280*/  HADD2.F32 R92, -RZ, R92.H1_H1 ;  /* 0x3000005cff5c7230 */ /* 0x000fe20000004100 */
[----:B------:R-:W-:-:S02]  /*10290*/  LOP3.LUT R45, R33, 0xffffe000, RZ, 0xc0, !PT ;  /* 0xffffe000212d7812 */ /* 0x000fc400078ec0ff */
[----:B------:R-:W-:Y:S02]  /*102a0*/  SHF.R.U64 R29, R30, 0x10, R31 ;  /* 0x000000101e1d7819 */ /* 0x000fe4000000121f */
[----:B------:R-:W-:Y:S02]  /*102b0*/  IADD3 R34, R34, R45, R218 ;  /* 0x0000002d22227210 */ /* 0x000fe40007ffe0da */
[--C-:B------:R-:W-:Y:S01]  /*102c0*/  SHF.R.U64 R30, R42, 0x10, R43.reuse ;  /* 0x000000102a1e7819 */ /* 0x100fe2000000122b */
[----:B------:R-:W-:Y:S01]  /*102d0*/  HADD2.F32 R29, -RZ, R29.H0_H0 ;  /* 0x2000001dff1d7230 */ /* 0x000fe20000004100 */
[----:B------:R-:W-:Y:S02]  /*102e0*/  SHF.R.U32.HI R42, RZ, 0x10, R43 ;  /* 0x00000010ff2a7819 */ /* 0x000fe4000001162b */
[----:B------:R-:W-:Y:S02]  /*102f0*/  SHF.R.U32.HI R97, RZ, 0x10, R41 ;  /* 0x00000010ff617819 */ /* 0x000fe40000011629 */
[----:B------:R-:W-:-:S02]  /*10300*/  SHF.R.U32.HI R31, RZ, 0x10, R31 ;  /* 0x00000010ff1f7819 */ /* 0x000fc4000001161f */
[----:B------:R-:W-:Y:S01]  /*10310*/  SHF.R.U64 R40, R40, 0x10, R41 ;  /* 0x0000001028287819 */ /* 0x000fe20000001229 */
        /* <DEDUP_REMOVED lines=25> */
[----:B------:R-:W-:Y:S01]  /*104b0*/  FMUL.FTZ R99, R43, R79 ;  /* 0x0000004f2b637220 */ /* 0x000fe20000410000 */
[----:B------:R-:W-:Y:S01]  /*104c0*/  FMUL.FTZ R101, R66, R97 ;  /* 0x0000006142657220 */ /* 0x000fe20000410000 */
[----:B------:R-:W-:Y:S02]  /*104d0*/  HADD2.F32 R67, -RZ, R46.H0_H0 ;  /* 0x2000002eff437230 */ /* 0x000fe40000004100 */
[----:B------:R-:W-:Y:S01]  /*104e0*/  FFMA.FTZ R43, R62, R79, -R45 ;  /* 0x0000004f3e2b7223 */ /* 0x000fe2000001082d */
[----:B------:R-:W-:-:S02]  /*104f0*/  HADD2.F32 R79, -RZ, R96.H0_H0 ;  /* 0x20000060ff4f7230 */ /* 0x000fc40000004100 */
[----:B------:R-:W-:Y:S01]  /*10500*/  FFMA.FTZ R45, R62, R95, R99 ;  /* 0x0000005f3e2d7223 */ /* 0x000fe20000010063 */
[--C-:B------:R-:W-:Y:S02]  /*10510*/  HADD2.F32 R96, -RZ, R94.reuse.H0_H0 ;  /* 0x2000005eff607230 */ /* 0x100fe40000004100 */
[----:B------:R-:W-:Y:S02]  /*10520*/  HADD2.F32 R78, -RZ, R47.H0_H0 ;  /* 0x2000002fff4e7230 */ /* 0x000fe40000004100 */
[-C--:B------:R-:W-:Y:S01]  /*10530*/  FMUL.FTZ R95, R66, R79.reuse ;  /* 0x0000004f425f7220 */ /* 0x080fe20000410000 */
[C---:B------:R-:W-:Y:S01]  /*10540*/  FMUL.FTZ R66, R63.reuse, R98 ;  /* 0x000000623f427220 */ /* 0x040fe20000410000 */
[----:B------:R-:W-:Y:S01]  /*10550*/  FFMA.FTZ R62, R64, R79, -R101 ;  /* 0x0000004f403e7223 */ /* 0x000fe20000010865 */
[-C--:B------:R-:W-:Y:S01]  /*10560*/  FMUL.FTZ R79, R63, R96.reuse ;  /* 0x000000603f4f7220 */ /* 0x080fe20000410000 */
[----:B------:R-:W-:Y:S02]  /*10570*/  HADD2.F32 R94, -RZ, R94.H1_H1 ;  /* 0x3000005eff5e7230 */ /* 0x000fe40000004100 */
[----:B------:R-:W-:Y:S01]  /*10580*/  FFMA.FTZ R63, R65, R96, -R66 ;  /* 0x00000060413f7223 */ /* 0x000fe20000010842 */
[----:B------:R-:W-:-:S02]  /*10590*/  HADD2.F32 R66, -RZ, R93.H1_H1 ;  /* 0x3000005dff427230 */ /* 0x000fc40000004100 */
[----:B------:R-:W-:Y:S01]  /*105a0*/  FMUL.FTZ R96, R67, R92 ;  /* 0x0000005c43607220 */ /* 0x000fe20000410000 */
[----:B------:R-:W-:Y:S02]  /*105b0*/  HADD2.F32 R93, -RZ, R93.H0_H0 ;  /* 0x2000005dff5d7230 */ /* 0x000fe40000004100 */
[----:B------:R-:W-:Y:S01]  /*105c0*/  FFMA.FTZ R79, R65, R98, R79 ;  /* 0x00000062414f7223 */ /* 0x000fe2000001004f */
[----:B------:R-:W-:Y:S02]  /*105d0*/  HADD2.F32 R47, -RZ, R47.H1_H1 ;  /* 0x3000002fff2f7230 */ /* 0x000fe40000004100 */
[-C--:B------:R-:W-:Y:S01]  /*105e0*/  FMUL.FTZ R98, R67, R66.reuse ;  /* 0x0000004243627220 */ /* 0x080fe20000410000 */
[----:B------:R-:W-:Y:S01]  /*105f0*/  FFMA.FTZ R96, R33, R66, -R96 ;  /* 0x0000004221607223 */ /* 0x000fe20000010860 */
[----:B------:R-:W-:Y:S02]  /*10600*/  HADD2.F32 R66, -RZ, R42.H0_H0 ;  /* 0x2000002aff427230 */ /* 0x000fe40000004100 */
[----:B------:R-:W-:Y:S01]  /*10610*/  FMUL.FTZ R100, R78, R93 ;  /* 0x0000005d4e647220 */ /* 0x000fe20000410000 */
[----:B------:R-:W-:-:S02]  /*10620*/  HADD2.F32 R42, -RZ, R31.H0_H0 ;  /* 0x2000001fff2a7230 */ /* 0x000fc40000004100 */
[----:B------:R-:W-:Y:S01]  /*10630*/  FMUL.FTZ R78, R78, R94 ;  /* 0x0000005e4e4e7220 */ /* 0x000fe20000410000 */
[----:B------:R-:W-:Y:S01]  /*10640*/  FFMA.FTZ R98, R33, R92, R98 ;  /* 0x0000005c21627223 */ /* 0x000fe20000010062 */
[C---:B------:R-:W-:Y:S01]  /*10650*/  FFMA.FTZ R100, R41.reuse, R94, -R100 ;  /* 0x0000005e29647223 */ /* 0x040fe20000010864 */
[----:B------:R-:W-:Y:S02]  /*10660*/  HADD2.F32 R44, -RZ, R44.H1_H1 ;  /* 0x3000002cff2c7230 */ /* 0x000fe40000004100 */
[----:B------:R-:W-:Y:S01]  /*10670*/  FFMA.FTZ R78, R41, R93, R78 ;  /* 0x0000005d294e7223 */ /* 0x000fe2000001004e */
[----:B------:R-:W-:Y:S02]  /*10680*/  HADD2.F32 R46, -RZ, R46.H1_H1 ;  /* 0x3000002eff2e7230 */ /* 0x000fe40000004100 */
[C---:B------:R-:W-:Y:S01]  /*10690*/  FMUL.FTZ R92, R47.reuse, R66 ;  /* 0x000000422f5c7220 */ /* 0x040fe20000410000 */
[----:B------:R-:W-:Y:S01]  /*106a0*/  FMUL.FTZ R94, R47, R42 ;  /* 0x0000002a2f5e7220 */ /* 0x000fe20000410000 */
[----:B------:R-:W-:-:S02]  /*106b0*/  HADD2.F32 R33, -RZ, R40.H0_H0 ;  /* 0x20000028ff217230 */ /* 0x000fc40000004100 */
[----:B------:R-:W-:Y:S01]  /*106c0*/  FFMA.FTZ R64, R64, R97, R95 ;  /* 0x0000006140407223 */ /* 0x000fe2000001005f */
[----:B------:R-:W-:Y:S02]  /*106d0*/  HADD2.F32 R41, -RZ, R30.H0_H0 ;  /* 0x2000001eff297230 */ /* 0x000fe40000004100 */
[C---:B------:R-:W-:Y:S01]  /*106e0*/  FFMA.FTZ R65, R35.reuse, R42, -R92 ;  /* 0x0000002a23417223 */ /* 0x040fe2000001085c */
[----:B------:R-:W-:Y:S02]  /*106f0*/  HADD2.F32 R31, -RZ, R28.H0_H0 ;  /* 0x2000001cff1f7230 */ /* 0x000fe40000004100 */
[----:B------:R-:W-:Y:S01]  /*10700*/  FFMA.FTZ R67, R35, R66, R94 ;  /* 0x0000004223437223 */ /* 0x000fe2000001005e */
[----:B------:R-:W-:Y:S02]  /*10710*/  HADD2.F32 R32, -RZ, R32.H1_H1 ;  /* 0x30000020ff207230 */ /* 0x000fe40000004100 */
[----:B------:R-:W-:Y:S01]  /*10720*/  FMUL.FTZ R35, R44, R33 ;  /* 0x000000212c237220 */ /* 0x000fe20000410000 */
[----:B------:R-:W-:-:S02]  /*10730*/  HADD2.F32 R34, -RZ, R34.H1_H1 ;  /* 0x30000022ff227230 */ /* 0x000fc40000004100 */
        /* <DEDUP_REMOVED lines=14> */
[----:B------:R-:W-:Y:S02]  /*10820*/  F2FP.F16.F32.PACK_AB R32, R32, R79 ;  /* 0x0000004f2020723e */ /* 0x000fe400000000ff */
[----:B------:R-:W-:-:S05]  /*10830*/  F2FP.F16.F32.PACK_AB R34, R41, R98 ;  /* 0x000000622922723e */ /* 0x000fca00000000ff */
[----:B------:R2:W-:Y:S02]  /*10840*/  STS.128 [R61+0x15400], R32 ;  /* 0x015400203d007388 */ /* 0x0005e40000000c00 */
.L_x_5900:
[----:B------:R-:W-:Y:S05]  /*10850*/  BSYNC B2 ;  /* 0x0000000000027941 */ /* 0x000fea0003800000 */
.L_x_5899:
[----:B------:R-:W-:Y:S05]  /*10860*/  @P2 BRA `(.L_x_5896) ;  /* 0x00000004009c2947 */ /* 0x000fea0003800000 */
[----:B--2---:R-:W2:Y:S01]  /*10870*/  LDL R28, [R1+0x50] ;  /* 0x00005000011c7983 */ /* 0x004ea20000100800 */
[----:B------:R-:W-:Y:S01]  /*10880*/  LEA.HI R75, R75, R20, RZ, 0x1d ;  /* 0x000000144b4b7211 */ /* 0x000fe200078fe8ff */
[----:B-1----:R-:W-:Y:S01]  /*10890*/  HADD2.F32 R46, -RZ, R86.H1_H1 ;  /* 0x30000056ff2e7230 */ /* 0x002fe20000004100 */
[----:B------:R-:W-:Y:S01]  /*108a0*/  LOP3.LUT R30, R216, 0x38, R3, 0xf8, !PT ;  /* 0x00000038d81e7812 */ /* 0x000fe200078ef803 */
[--C-:B------:R-:W-:Y:S01]  /*108b0*/  HADD2.F32 R47, -RZ, R84.reuse.H1_H1 ;  /* 0x30000054ff2f7230 */ /* 0x100fe20000004100 */
[----:B------:R-:W-:Y:S01]  /*108c0*/  SHF.R.U32.HI R60, RZ, 0x10, R37 ;  /* 0x00000010ff3c7819 */ /* 0x000fe20000011625 */
[----:B------:R-:W-:Y:S01]  /*108d0*/  HADD2.F32 R84, -RZ, R84.H0_H0 ;  /* 0x20000054ff547230 */ /* 0x000fe20000004100 */
[----:B------:R-:W-:Y:S01]  /*108e0*/  LOP3.LUT R30, R30, R217, RZ, 0x3c, !PT ;  /* 0x000000d91e1e7212 */ /* 0x000fe200078e3cff */
[----:B------:R-:W-:Y:S01]  /*108f0*/  HADD2.F32 R86, -RZ, R86.H0_H0 ;  /* 0x20000056ff567230 */ /* 0x000fe20000004100 */
[----:B0-----:R-:W-:Y:S01]  /*10900*/  SHF.R.U32.HI R61, RZ, 0x10, R25 ;  /* 0x00000010ff3d7819 */ /* 0x001fe20000011619 */
[----:B------:R-:W-:Y:S01]  /*10910*/  HADD2.F32 R60, -RZ, R60.H0_H0 ;  /* 0x2000003cff3c7230 */ /* 0x000fe20000004100 */
[----:B------:R-:W-:-:S02]  /*10920*/  SHF.R.U64 R36, R36, 0x10, R37 ;  /* 0x0000001024247819 */ /* 0x000fc40000001225 */
[----:B------:R-:W-:Y:S02]  /*10930*/  SHF.R.U64 R24, R24, 0x10, R25 ;  /* 0x0000001018187819 */ /* 0x000fe40000001219 */
[--C-:B------:R-:W-:Y:S02]  /*10940*/  SHF.R.U64 R25, R26, 0x10, R27.reuse ;  /* 0x000000101a197819 */ /* 0x100fe4000000121b */
[----:B------:R-:W-:Y:S02]  /*10950*/  SHF.R.U32.HI R65, RZ, 0x10, R27 ;  /* 0x00000010ff417819 */ /* 0x000fe4000001161b */
[--C-:B------:R-:W-:Y:S01]  /*10960*/  SHF.R.U32.HI R63, RZ, 0x10, R39.reuse ;  /* 0x00000010ff3f7819 */ /* 0x100fe20000011627 */
[----:B------:R-:W-:Y:S01]  /*10970*/  HADD2.F32 R25, -RZ, R25.H0_H0 ;  /* 0x20000019ff197230 */ /* 0x000fe20000004100 */
[----:B------:R-:W-:Y:S02]  /*10980*/  SHF.R.U64 R26, R38, 0x10, R39 ;  /* 0x00000010261a7819 */ /* 0x000fe40000001227 */
[----:B--2---:R-:W-:-:S02]  /*10990*/  R2UR UR4, R28 ;  /* 0x000000001c0472ca */ /* 0x004fc400000e0000 */
[----:B------:R-:W-:-:S04]  /*109a0*/  LEA.HI R28, R0, R207, RZ, 0x6 ;  /* 0x000000cf001c7211 */ /* 0x000fc800078f30ff */
[----:B------:R-:W-:Y:S02]  /*109b0*/  SHF.L.U32 R29, R28, 0x7, RZ ;  /* 0x000000071c1d7819 */ /* 0x000fe400000006ff */
[----:B------:R-:W-:Y:S02]  /*109c0*/  SHF.R.S32.HI R28, RZ, 0x1f, R75 ;  /* 0x0000001fff1c7819 */ /* 0x000fe4000001144b */
[----:B------:R-:W-:Y:S01]  /*109d0*/  LOP3.LUT R31, R29, 0xffffe000, RZ, 0xc0, !PT ;  /* 0xffffe0001d1f7812 */ /* 0x000fe200078ec0ff */
[----:B------:R-:W-:Y:S01]  /*109e0*/  IMAD.SHL.U32 R29, R75, 0x8, RZ ;  /* 0x000000084b1d7824 */ /* 0x000fe200078e00ff */
[----:B------:R-:W-:Y:S02]  /*109f0*/  LEA.HI R75, R28, R75, RZ, 0x3 ;  /* 0x0000004b1c4b7211 */ /* 0x000fe400078f18ff */
[----:B------:R-:W-:Y:S02]  /*10a00*/  IADD3 R30, R30, R31, R218 ;  /* 0x0000001f1e1e7210 */ /* 0x000fe40007ffe0da */
[----:B------:R-:W-:Y:S01]  /*10a10*/  LOP3.LUT R28, R216, 0x38, R29, 0xf8, !PT ;  /* 0x00000038d81c7812 */ /* 0x000fe200078ef81d */
[----:B------:R-:W-:Y:S01]  /*10a20*/  IMAD.SHL.U32 R75, R75, 0x400, RZ ;  /* 0x000004004b4b7824 */ /* 0x000fe200078e00ff */
[----:B------:R-:W-:-:S02]  /*10a30*/  LEA R40, R30, UR4, 0x1 ;  /* 0x000000041e287c11 */ /* 0x000fc4000f8e08ff */
[----:B------:R-:W-:Y:S02]  /*10a40*/  LOP3.LUT R32, R28, R217, RZ, 0x3c, !PT ;  /* 0x000000d91c207212 */ /* 0x000fe400078e3cff */
[----:B------:R-:W-:Y:S01]  /*10a50*/  LOP3.LUT R75, R75, 0x7fffe000, RZ, 0xc0, !PT ;  /* 0x7fffe0004b4b7812 */ /* 0x000fe200078ec0ff */
[----:B------:R-:W0:Y:S03]  /*10a60*/  LDS.128 R28, [R40] ;  /* 0x00000000281c7984 */ /* 0x000e260000000c00 */
[----:B------:R-:W-:-:S05]  /*10a70*/  IADD3 R41, R32, R75, R218 ;  /* 0x0000004b20297210 */ /* 0x000fca0007ffe0da */
        /* <DEDUP_REMOVED lines=8> */
[----:B------:R-:W-:Y:S02]  /*10b00*/  HADD2.F32 R28, -RZ, R28.H1_H1 ;  /* 0x3000001cff1c7230 */ /* 0x000fe40000004100 */
[--C-:B-1----:R-:W-:Y:S02]  /*10b10*/  HADD2.F32 R42, -RZ, R33.reuse.H0_H0 ;  /* 0x20000021ff2a7230 */ /* 0x102fe40000004100 */
[----:B------:R-:W-:Y:S02]  /*10b20*/  HADD2.F32 R43, -RZ, R33.H1_H1 ;  /* 0x30000021ff2b7230 */ /* 0x000fe40000004100 */
[----:B------:R-:W-:Y:S02]  /*10b30*/  HADD2.F32 R33, -RZ, R32.H0_H0 ;  /* 0x20000020ff217230 */ /* 0x000fe40000004100 */
[C---:B------:R-:W-:Y:S01]  /*10b40*/  FMUL.FTZ R62, R42.reuse, R47 ;  /* 0x0000002f2a3e7220 */ /* 0x040fe20000410000 */
[----:B------:R-:W-:Y:S01]  /*10b50*/  FMUL.FTZ R64, R42, R46 ;  /* 0x0000002e2a407220 */ /* 0x000fe20000410000 */
[----:B------:R-:W-:-:S02]  /*10b60*/  HADD2.F32 R42, -RZ, R61.H0_H0 ;  /* 0x2000003dff2a7230 */ /* 0x000fc40000004100 */
[----:B------:R-:W-:Y:S01]  /*10b70*/  FFMA.FTZ R62, R37, R46, -R62 ;  /* 0x0000002e253e7223 */ /* 0x000fe2000001083e */
[----:B------:R-:W-:Y:S01]  /*10b80*/  FMUL.FTZ R46, R43, R60 ;  /* 0x0000003c2b2e7220 */ /* 0x000fe20000410000 */
[----:B------:R-:W-:Y:S01]  /*10b90*/  FFMA.FTZ R64, R37, R47, R64 ;  /* 0x0000002f25407223 */ /* 0x000fe20000010040 */
[-C--:B------:R-:W-:Y:S01]  /*10ba0*/  FMUL.FTZ R66, R43, R42.reuse ;  /* 0x0000002a2b427220 */ /* 0x080fe20000410000 */
[----:B------:R-:W-:Y:S02]  /*10bb0*/  HADD2.F32 R44, -RZ, R34.H0_H0 ;  /* 0x20000022ff2c7230 */ /* 0x000fe40000004100 */
[----:B------:R-:W-:Y:S01]  /*10bc0*/  FFMA.FTZ R43, R29, R42, -R46 ;  /* 0x0000002a1d2b7223 */ /* 0x000fe2000001082e */
[----:B------:R-:W-:Y:S01]  /*10bd0*/  FMUL.FTZ R42, R33, R84 ;  /* 0x00000054212a7220 */ /* 0x000fe20000410000 */
[----:B------:R-:W-:Y:S01]  /*10be0*/  FFMA.FTZ R47, R29, R60, R66 ;  /* 0x0000003c1d2f7223 */ /* 0x000fe20000010042 */
[----:B------:R-:W-:Y:S02]  /*10bf0*/  HADD2.F32 R37, -RZ, R85.H0_H0 ;  /* 0x20000055ff257230 */ /* 0x000fe40000004100 */
[----:B------:R-:W-:Y:S01]  /*10c00*/  FMUL.FTZ R33, R33, R86 ;  /* 0x0000005621217220 */ /* 0x000fe20000410000 */
[----:B------:R-:W-:-:S02]  /*10c10*/  HADD2.F32 R29, -RZ, R87.H0_H0 ;  /* 0x20000057ff1d7230 */ /* 0x000fc40000004100 */
[C---:B------:R-:W-:Y:S01]  /*10c20*/  FFMA.FTZ R86, R27.reuse, R86, -R42 ;  /* 0x000000561b567223 */ /* 0x040fe2000001082a */
[----:B------:R-:W-:Y:S02]  /*10c30*/  HADD2.F32 R45, -RZ, R35.H0_H0 ;  /* 0x20000023ff2d7230 */ /* 0x000fe40000004100 */
[----:B------:R-:W-:Y:S01]  /*10c40*/  FFMA.FTZ R84, R27, R84, R33 ;  /* 0x000000541b547223 */ /* 0x000fe20000010021 */
[----:B------:R-:W-:Y:S02]  /*10c50*/  HADD2.F32 R46, -RZ, R85.H1_H1 ;  /* 0x30000055ff2e7230 */ /* 0x000fe40000004100 */
[C---:B------:R-:W-:Y:S01]  /*10c60*/  FMUL.FTZ R27, R44.reuse, R37 ;  /* 0x000000252c1b7220 */ /* 0x040fe20000410000 */
[----:B------:R-:W-:Y:S02]  /*10c70*/  HADD2.F32 R42, -RZ, R87.H1_H1 ;  /* 0x30000057ff2a7230 */ /* 0x000fe40000004100 */
[----:B------:R-:W-:Y:S01]  /*10c80*/  FMUL.FTZ R33, R44, R29 ;  /* 0x0000001d2c217220 */ /* 0x000fe20000410000 */
[----:B------:R-:W-:-:S02]  /*10c90*/  HADD2.F32 R35, -RZ, R35.H1_H1 ;  /* 0x30000023ff237230 */ /* 0x000fc40000004100 */
[C---:B------:R-:W-:Y:S01]  /*10ca0*/  FMUL.FTZ R66, R45.reuse, R46 ;  /* 0x0000002e2d427220 */ /* 0x040fe20000410000 */
[----:B------:R-:W-:Y:S02]  /*10cb0*/  HADD2.F32 R60, -RZ, R63.H0_H0 ;  /* 0x2000003fff3c7230 */ /* 0x000fe40000004100 */
[C---:B------:R-:W-:Y:S01]  /*10cc0*/  FFMA.FTZ R61, R38.reuse, R29, -R27 ;  /* 0x0000001d263d7223 */ /* 0x040fe2000001081b */
[----:B------:R-:W-:Y:S02]  /*10cd0*/  HADD2.F32 R44, -RZ, R65.H0_H0 ;  /* 0x20000041ff2c7230 */ /* 0x000fe40000004100 */
[-C--:B------:R-:W-:Y:S01]  /*10ce0*/  FMUL.FTZ R45, R45, R42.reuse ;  /* 0x0000002a2d2d7220 */ /* 0x080fe20000410000 */
[----:B------:R-:W-:Y:S01]  /*10cf0*/  FFMA.FTZ R38, R38, R37, R33 ;  /* 0x0000002526267223 */ /* 0x000fe20000010021 */
[----:B------:R-:W-:Y:S01]  /*10d00*/  FFMA.FTZ R66, R39, R42, -R66 ;  /* 0x0000002a27427223 */ /* 0x000fe20000010842 */
[----:B------:R-:W-:Y:S02]  /*10d10*/  HADD2.F32 R32, -RZ, R32.H1_H1 ;  /* 0x30000020ff207230 */ /* 0x000fe40000004100 */
[----:B------:R-:W-:Y:S01]  /*10d20*/  FMUL.FTZ R78, R35, R60 ;  /* 0x0000003c234e7220 */ /* 0x000fe20000410000 */
[----:B------:R-:W-:-:S02]  /*10d30*/  HADD2.F32 R34, -RZ, R34.H1_H1 ;  /* 0x30000022ff227230 */ /* 0x000fc40000004100 */
[----:B------:R-:W-:Y:S01]  /*10d40*/  FMUL.FTZ R42, R35, R44 ;  /* 0x0000002c232a7220 */ /* 0x000fe20000410000 */
[----:B------:R-:W-:Y:S02]  /*10d50*/  HADD2.F32 R29, -RZ, R36.H0_H0 ;  /* 0x20000024ff1d7230 */ /* 0x000fe40000004100 */
[----:B------:R-:W-:Y:S01]  /*10d60*/  FFMA.FTZ R45, R39, R46, R45 ;  /* 0x0000002e272d7223 */ /* 0x000fe2000001002d */
[----:B------:R-:W-:Y:S02]  /*10d70*/  HADD2.F32 R33, -RZ, R26.H0_H0 ;  /* 0x2000001aff217230 */ /* 0x000fe40000004100 */
[C---:B------:R-:W-:Y:S01]  /*10d80*/  FFMA.FTZ R63, R31.reuse, R44, -R78 ;  /* 0x0000002c1f3f7223 */ /* 0x040fe2000001084e */
[----:B------:R-:W-:Y:S02]  /*10d90*/  HADD2.F32 R27, -RZ, R24.H0_H0 ;  /* 0x20000018ff1b7230 */ /* 0x000fe40000004100 */
        /* <DEDUP_REMOVED lines=20> */
.L_x_5896:
[----:B------:R-:W-:Y:S05]  /*10ee0*/  BSYNC B1 ;  /* 0x0000000000017941 */ /* 0x000fea0003800000 */
.L_x_5895:
[----:B------:R-:W-:-:S13]  /*10ef0*/  ISETP.GE.AND P0, PT, R234, R71, PT ;  /* 0x00000047ea00720c */ /* 0x000fda0003f06270 */
[----:B------:R-:W-:Y:S05]  /*10f00*/  @P0 BRA `(.L_x_5876) ;  /* 0x0000001000ec0947 */ /* 0x000fea0003800000 */
[----:B------:R4:W5:Y:S01]  /*10f10*/  LDL R63, [R1+0x50] ;  /* 0x00005000013f7983 */ /* 0x0009620000100800 */
[----:B-12---:R-:W1:Y:S01]  /*10f20*/  LDC R33, c[0x0][0x3f4] ;  /* 0x0000fd00ff217b82 */ /* 0x006e620000000800 */
[----:B------:R-:W-:Y:S01]  /*10f30*/  BSSY B1, `(.L_x_5901) ;  /* 0x0000068000017945 */ /* 0x000fe20003800000 */
[----:B------:R-:W-:Y:S02]  /*10f40*/  SHF.R.U32.HI R62, RZ, 0x3, R215 ;  /* 0x00000003ff3e7819 */ /* 0x000fe400000116d7 */
[-C--:B-1----:R-:W-:Y:S02]  /*10f50*/  ISETP.GE.AND P0, PT, R18, R33.reuse, PT ;  /* 0x000000211200720c */ /* 0x082fe40003f06270 */
[-C--:B------:R-:W-:Y:S02]  /*10f60*/  ISETP.GE.AND P1, PT, R206, R33.reuse, PT ;  /* 0x00000021ce00720c */ /* 0x080fe40003f26270 */
[----:B------:R-:W-:-:S09]  /*10f70*/  ISETP.GE.AND P2, PT, R207, R33, PT ;  /* 0x00000021cf00720c */ /* 0x000fd20003f46270 */
[----:B----4-:R-:W-:Y:S05]  /*10f80*/  @P0 BRA `(.L_x_5902) ;  /* 0x0000000400880947 */ /* 0x010fea0003800000 */
[----:B------:R-:W-:Y:S01]  /*10f90*/  LEA.HI R73, R33, R73, RZ, 0x1d ;  /* 0x0000004921497211 */ /* 0x000fe200078fe8ff */
[----:B---3--:R-:W-:Y:S01]  /*10fa0*/  HADD2.F32 R40, -RZ, R90.H1_H1 ;  /* 0x3000005aff287230 */ /* 0x008fe20000004100 */
[----:B-----5:R-:W-:Y:S01]  /*10fb0*/  R2UR UR4, R63 ;  /* 0x000000003f0472ca */ /* 0x020fe200000e0000 */
[--C-:B------:R-:W-:Y:S01]  /*10fc0*/  HADD2.F32 R42, -RZ, R88.reuse.H1_H1 ;  /* 0x30000058ff2a7230 */ /* 0x100fe20000004100 */
[----:B------:R-:W-:Y:S01]  /*10fd0*/  SHF.R.S32.HI R26, RZ, 0x1f, R73 ;  /* 0x0000001fff1a7819 */ /* 0x000fe20000011449 */
[----:B------:R-:W-:Y:S01]  /*10fe0*/  IMAD.SHL.U32 R24, R73, 0x8, RZ ;  /* 0x0000000849187824 */ /* 0x000fe200078e00ff */
[----:B------:R-:W-:Y:S01]  /*10ff0*/  LOP3.LUT R28, R215, 0x38, R18, 0xf8, !PT ;  /* 0x00000038d71c7812 */ /* 0x000fe200078ef812 */
[----:B------:R-:W-:Y:S01]  /*11000*/  HADD2.F32 R88, -RZ, R88.H0_H0 ;  /* 0x20000058ff587230 */ /* 0x000fe20000004100 */
[----:B------:R-:W-:Y:S01]  /*11010*/  LEA.HI R26, R26, R73, RZ, 0x3 ;  /* 0x000000491a1a7211 */ /* 0x000fe200078f18ff */
[----:B------:R-:W-:Y:S01]  /*11020*/  HADD2.F32 R90, -RZ, R90.H0_H0 ;  /* 0x2000005aff5a7230 */ /* 0x000fe20000004100 */
[----:B------:R-:W-:-:S02]  /*11030*/  LOP3.LUT R28, R219, R28, R62, 0xf6, !PT ;  /* 0x0000001cdb1c7212 */ /* 0x000fc400078ef63e */
[----:B------:R-:W-:Y:S01]  /*11040*/  LOP3.LUT R24, R215, 0x38, R24, 0xf8, !PT ;  /* 0x00000038d7187812 */ /* 0x000fe200078ef818 */
[----:B------:R-:W-:Y:S01]  /*11050*/  IMAD.SHL.U32 R26, R26, 0x400, RZ ;  /* 0x000004001a1a7824 */ /* 0x000fe200078e00ff */
[----:B------:R-:W-:Y:S02]  /*11060*/  SHF.R.U32.HI R39, RZ, 0x10, R5 ;  /* 0x00000010ff277819 */ /* 0x000fe40000011605 */
[----:B------:R-:W-:Y:S02]  /*11070*/  LEA R32, R28, UR4, 0x1 ;  /* 0x000000041c207c11 */ /* 0x000fe4000f8e08ff */
[----:B------:R-:W-:Y:S01]  /*11080*/  LOP3.LUT R28, R24, R62, RZ, 0x3c, !PT ;  /* 0x0000003e181c7212 */ /* 0x000fe200078e3cff */
[----:B------:R-:W-:Y:S01]  /*11090*/  HADD2.F32 R39, -RZ, R39.H0_H0 ;  /* 0x20000027ff277230 */ /* 0x000fe20000004100 */
[----:B------:R-:W-:Y:S02]  /*110a0*/  LOP3.LUT R29, R26, 0x7fffe000, RZ, 0xc0, !PT ;  /* 0x7fffe0001a1d7812 */ /* 0x000fe400078ec0ff */
[----:B------:R-:W1:Y:S01]  /*110b0*/  LDS.128 R24, [R32] ;  /* 0x0000000020187984 */ /* 0x000e620000000c00 */
[----:B0-----:R-:W-:-:S02]  /*110c0*/  SHF.R.U64 R61, R48, 0x10, R49 ;  /* 0x00000010303d7819 */ /* 0x001fc40000001231 */
[----:B------:R-:W-:Y:S02]  /*110d0*/  IADD3 R29, R28, R29, R219 ;  /* 0x0000001d1c1d7210 */ /* 0x000fe40007ffe0db */
[----:B------:R-:W-:Y:S02]  /*110e0*/  SHF.R.U32.HI R48, RZ, 0x10, R49 ;  /* 0x00000010ff307819 */ /* 0x000fe40000011631 */
[----:B------:R-:W-:Y:S01]  /*110f0*/  SHF.R.U64 R49, R4, 0x10, R5 ;  /* 0x0000001004317819 */ /* 0x000fe20000001205 */
[----:B------:R-:W-:Y:S01]  /*11100*/  IMAD R34, R29, 0x2, R16 ;  /* 0x000000021d227824 */ /* 0x000fe200078e0210 */
[--C-:B------:R-:W-:Y:S02]  /*11110*/  SHF.R.U64 R60, R50, 0x10, R51.reuse ;  /* 0x00000010323c7819 */ /* 0x100fe40000001233 */
[----:B------:R-:W-:Y:S02]  /*11120*/  SHF.R.U32.HI R50, RZ, 0x10, R51 ;  /* 0x00000010ff327819 */ /* 0x000fe40000011633 */
[----:B------:R-:W0:Y:S01]  /*11130*/  LDS.128 R28, [R34+0x15400] ;  /* 0x01540000221c7984 */ /* 0x000e220000000c00 */
[----:B------:R-:W-:-:S02]  /*11140*/  SHF.R.U32.HI R43, RZ, 0x10, R7 ;  /* 0x00000010ff2b7819 */ /* 0x000fc40000011607 */
[----:B------:R-:W-:Y:S01]  /*11150*/  SHF.R.U64 R47, R6, 0x10, R7 ;  /* 0x00000010062f7819 */ /* 0x000fe20000001207 */
[--C-:B-1----:R-:W-:Y:S02]  /*11160*/  HADD2.F32 R5, -RZ, R25.reuse.H0_H0 ;  /* 0x20000019ff057230 */ /* 0x102fe40000004100 */
[----:B------:R-:W-:Y:S02]  /*11170*/  HADD2.F32 R25, -RZ, R25.H1_H1 ;  /* 0x30000019ff197230 */ /* 0x000fe40000004100 */
[----:B------:R-:W-:Y:S02]  /*11180*/  HADD2.F32 R4, -RZ, R24.H0_H0 ;  /* 0x20000018ff047230 */ /* 0x000fe40000004100 */
[----:B------:R-:W-:Y:S02]  /*11190*/  HADD2.F32 R6, -RZ, R26.H0_H0 ;  /* 0x2000001aff067230 */ /* 0x000fe40000004100 */
[--C-:B------:R-:W-:Y:S02]  /*111a0*/  HADD2.F32 R7, -RZ, R27.reuse.H0_H0 ;  /* 0x2000001bff077230 */ /* 0x100fe40000004100 */
[----:B------:R-:W-:-:S02]  /*111b0*/  HADD2.F32 R27, -RZ, R27.H1_H1 ;  /* 0x3000001bff1b7230 */ /* 0x000fc40000004100 */
[----:B------:R-:W-:Y:S02]  /*111c0*/  HADD2.F32 R24, -RZ, R24.H1_H1 ;  /* 0x30000018ff187230 */ /* 0x000fe40000004100 */
[--C-:B0-----:R-:W-:Y:S02]  /*111d0*/  HADD2.F32 R35, -RZ, R29.reuse.H0_H0 ;  /* 0x2000001dff237230 */ /* 0x101fe40000004100 */
[----:B------:R-:W-:Y:S02]  /*111e0*/  HADD2.F32 R36, -RZ, R29.H1_H1 ;  /* 0x3000001dff247230 */ /* 0x000fe40000004100 */
[----:B------:R-:W-:Y:S02]  /*111f0*/  HADD2.F32 R29, -RZ, R28.H0_H0 ;  /* 0x2000001cff1d7230 */ /* 0x000fe40000004100 */
[C---:B------:R-:W-:Y:S01]  /*11200*/  FMUL.FTZ R44, R35.reuse, R42 ;  /* 0x0000002a232c7220 */ /* 0x040fe20000410000 */
[----:B------:R-:W-:Y:S01]  /*11210*/  FMUL.FTZ R46, R35, R40 ;  /* 0x00000028232e7220 */ /* 0x000fe20000410000 */
[----:B------:R-:W-:-:S02]  /*11220*/  HADD2.F32 R35, -RZ, R48.H0_H0 ;  /* 0x20000030ff237230 */ /* 0x000fc40000004100 */
[C---:B------:R-:W-:Y:S01]  /*11230*/  FFMA.FTZ R44, R5.reuse, R40, -R44 ;  /* 0x00000028052c7223 */ /* 0x040fe2000001082c */
[----:B------:R-:W-:Y:S01]  /*11240*/  FFMA.FTZ R46, R5, R42, R46 ;  /* 0x0000002a052e7223 */ /* 0x000fe2000001002e */
[C---:B------:R-:W-:Y:S01]  /*11250*/  FMUL.FTZ R40, R36.reuse, R39 ;  /* 0x0000002724287220 */ /* 0x040fe20000410000 */
[C---:B------:R-:W-:Y:S01]  /*11260*/  FMUL.FTZ R5, R29.reuse, R88 ;  /* 0x000000581d057220 */ /* 0x040fe20000410000 */
[-C--:B------:R-:W-:Y:S01]  /*11270*/  FMUL.FTZ R29, R29, R90.reuse ;  /* 0x0000005a1d1d7220 */ /* 0x080fe20000410000 */
[-C--:B------:R-:W-:Y:S01]  /*11280*/  FMUL.FTZ R36, R36, R35.reuse ;  /* 0x0000002324247220 */ /* 0x080fe20000410000 */
[C---:B------:R-:W-:Y:S01]  /*11290*/  FFMA.FTZ R41, R25.reuse, R35, -R40 ;  /* 0x0000002319297223 */ /* 0x040fe20000010828 */
[----:B------:R-:W-:Y:S01]  /*112a0*/  FFMA.FTZ R90, R4, R90, -R5 ;  /* 0x0000005a045a7223 */ /* 0x000fe20000010805 */
[----:B------:R-:W-:Y:S02]  /*112b0*/  HADD2.F32 R37, -RZ, R30.H0_H0 ;  /* 0x2000001eff257230 */ /* 0x000fe40000004100 */
[----:B------:R-:W-:Y:S01]  /*112c0*/  FFMA.FTZ R39, R25, R39, R36 ;  /* 0x0000002719277223 */ /* 0x000fe20000010024 */
[----:B------:R-:W-:-:S02]  /*112d0*/  HADD2.F32 R35, -RZ, R89.H0_H0 ;  /* 0x20000059ff237230 */ /* 0x000fc40000004100 */
[----:B------:R-:W-:Y:S01]  /*112e0*/  FFMA.FTZ R88, R4, R88, R29 ;  /* 0x0000005804587223 */ /* 0x000fe2000001001d */
[----:B------:R-:W-:Y:S02]  /*112f0*/  HADD2.F32 R5, -RZ, R91.H0_H0 ;  /* 0x2000005bff057230 */ /* 0x000fe40000004100 */
[----:B------:R-:W-:Y:S02]  /*11300*/  HADD2.F32 R38, -RZ, R31.H0_H0 ;  /* 0x2000001fff267230 */ /* 0x000fe40000004100 */
[C---:B------:R-:W-:Y:S01]  /*11310*/  FMUL.FTZ R25, R37.reuse, R35 ;  /* 0x0000002325197220 */ /* 0x040fe20000410000 */
        /* <DEDUP_REMOVED lines=8> */
[----:B------:R-:W-:Y:S02]  /*113a0*/  HADD2.F32 R4, -RZ, R50.H0_H0 ;  /* 0x20000032ff047230 */ /* 0x000fe40000004100 */
[----:B------:R-:W-:Y:S01]  /*113b0*/  FFMA.FTZ R38, R6, R35, R29 ;  /* 0x0000002306267223 */ /* 0x000fe2000001001d */
[----:B------:R-:W-:Y:S02]  /*113c0*/  HADD2.F32 R28, -RZ, R28.H1_H1 ;  /* 0x3000001cff1c7230 */ /* 0x000fe40000004100 */
[----:B------:R-:W-:Y:S01]  /*113d0*/  FMUL.FTZ R6, R31, R36 ;  /* 0x000000241f067220 */ /* 0x000fe20000410000 */
[----:B------:R-:W-:-:S02]  /*113e0*/  HADD2.F32 R30, -RZ, R30.H1_H1 ;  /* 0x3000001eff1e7230 */ /* 0x000fc40000004100 */
[C---:B------:R-:W-:Y:S01]  /*113f0*/  FFMA.FTZ R40, R7.reuse, R91, -R40 ;  /* 0x0000005b07287223 */ /* 0x040fe20000010828 */
[----:B------:R-:W-:Y:S01]  /*11400*/  FFMA.FTZ R42, R7, R89, R42 ;  /* 0x00000059072a7223 */ /* 0x000fe2000001002a */
[-C--:B------:R-:W-:Y:S01]  /*11410*/  FMUL.FTZ R48, R31, R4.reuse ;  /* 0x000000041f307220 */ /* 0x080fe20000410000 */
[----:B------:R-:W-:Y:S02]  /*11420*/  HADD2.F32 R25, -RZ, R49.H0_H0 ;  /* 0x20000031ff197230 */ /* 0x000fe40000004100 */
[C---:B------:R-:W-:Y:S01]  /*11430*/  FFMA.FTZ R45, R27.reuse, R4, -R6 ;  /* 0x000000041b2d7223 */ /* 0x040fe20000010806 */
[----:B------:R-:W-:Y:S02]  /*11440*/  HADD2.F32 R29, -RZ, R47.H0_H0 ;  /* 0x2000002fff1d7230 */ /* 0x000fe40000004100 */
[----:B------:R-:W-:Y:S01]  /*11450*/  FFMA.FTZ R47, R27, R36, R48 ;  /* 0x000000241b2f7223 */ /* 0x000fe20000010030 */
[----:B------:R-:W-:Y:S02]  /*11460*/  HADD2.F32 R5, -RZ, R61.H0_H0 ;  /* 0x2000003dff057230 */ /* 0x000fe40000004100 */
[----:B------:R-:W-:Y:S01]  /*11470*/  FMUL.FTZ R27, R28, R25 ;  /* 0x000000191c1b7220 */ /* 0x000fe20000410000 */
[----:B------:R-:W-:-:S02]  /*11480*/  HADD2.F32 R7, -RZ, R60.H0_H0 ;  /* 0x2000003cff077230 */ /* 0x000fc40000004100 */
[----:B------:R-:W-:Y:S01]  /*11490*/  FMUL.FTZ R43, R30, R29 ;  /* 0x0000001d1e2b7220 */ /* 0x000fe20000410000 */
[----:B------:R-:W-:Y:S02]  /*114a0*/  HADD2.F32 R26, -RZ, R26.H1_H1 ;  /* 0x3000001aff1a7230 */ /* 0x000fe40000004100 */
[-C--:B------:R-:W-:Y:S01]  /*114b0*/  FMUL.FTZ R28, R28, R5.reuse ;  /* 0x000000051c1c7220 */ /* 0x080fe20000410000 */
[----:B------:R-:W-:Y:S01]  /*114c0*/  FFMA.FTZ R31, R24, R5, -R27 ;  /* 0x00000005181f7223 */ /* 0x000fe2000001081b */
[-C--:B------:R-:W-:Y:S01]  /*114d0*/  FMUL.FTZ R30, R30, R7.reuse ;  /* 0x000000071e1e7220 */ /* 0x080fe20000410000 */
        /* <DEDUP_REMOVED lines=13> */
.L_x_5902:
[----:B------:R-:W-:Y:S05]  /*115b0*/  BSYNC B1 ;  /* 0x0000000000017941 */ /* 0x000fea0003800000 */
.L_x_5901:
[----:B------:R-:W-:Y:S04]  /*115c0*/  BSSY B1, `(.L_x_5903) ;  /* 0x0000068000017945 */ /* 0x000fe80003800000 */
[----:B------:R-:W-:Y:S05]  /*115d0*/  @P1 BRA `(.L_x_5904) ;  /* 0x0000000400981947 */ /* 0x000fea0003800000 */
[----:B------:R-:W-:Y:S01]  /*115e0*/  LEA.HI R72, R33, R72, RZ, 0x1d ;  /* 0x0000004821487211 */ /* 0x000fe200078fe8ff */
[----:B------:R-:W-:Y:S01]  /*115f0*/  HADD2.F32 R35, -RZ, R82.H1_H1 ;  /* 0x30000052ff237230 */ /* 0x000fe20000004100 */
[----:B------:R-:W-:Y:S01]  /*11600*/  LEA.HI R21, R21, R206, RZ, 0x6 ;  /* 0x000000ce15157211 */ /* 0x000fe200078f30ff */
[--C-:B------:R-:W-:Y:S01]  /*11610*/  HADD2.F32 R37, -RZ, R80.reuse.H1_H1 ;  /* 0x30000050ff257230 */ /* 0x100fe20000004100 */
[----:B-1----:R-:W-:Y:S01]  /*11620*/  SHF.R.S32.HI R5, RZ, 0x1f, R72 ;  /* 0x0000001fff057819 */ /* 0x002fe20000011448 */
[----:B------:R-:W-:Y:S01]  /*11630*/  IMAD.SHL.U32 R4, R72, 0x8, RZ ;  /* 0x0000000848047824 */ /* 0x000fe200078e00ff */
[----:B------:R-:W-:Y:S01]  /*11640*/  SHF.L.U32 R21, R21, 0x7, RZ ;  /* 0x0000000715157819 */ /* 0x000fe200000006ff */
[----:B------:R-:W-:Y:S01]  /*11650*/  HADD2.F32 R80, -RZ, R80.H0_H0 ;  /* 0x20000050ff507230 */ /* 0x000fe20000004100 */
[----:B------:R-:W-:Y:S01]  /*11660*/  LEA.HI R5, R5, R72, RZ, 0x3 ;  /* 0x0000004805057211 */ /* 0x000fe200078f18ff */
[----:B------:R-:W-:Y:S01]  /*11670*/  HADD2.F32 R82, -RZ, R82.H0_H0 ;  /* 0x20000052ff527230 */ /* 0x000fe20000004100 */
[----:B------:R-:W-:-:S02]  /*11680*/  LOP3.LUT R4, R215, 0x38, R4, 0xf8, !PT ;  /* 0x00000038d7047812 */ /* 0x000fc400078ef804 */
[----:B------:R-:W-:Y:S01]  /*11690*/  LOP3.LUT R6, R21, 0xffffe000, RZ, 0xc0, !PT ;  /* 0xffffe00015067812 */ /* 0x000fe200078ec0ff */
[----:B------:R-:W-:Y:S01]  /*116a0*/  IMAD.SHL.U32 R5, R5, 0x400, RZ ;  /* 0x0000040005057824 */ /* 0x000fe200078e00ff */
[----:B---3--:R-:W-:Y:S02]  /*116b0*/  LOP3.LUT R24, R4, R62, RZ, 0x3c, !PT ;  /* 0x0000003e04187212 */ /* 0x008fe400078e3cff */
[----:B-----5:R-:W-:Y:S02]  /*116c0*/  R2UR UR4, R63 ;  /* 0x000000003f0472ca */ /* 0x020fe400000e0000 */
[----:B------:R-:W-:Y:S02]  /*116d0*/  LOP3.LUT R21, R5, 0x7fffe000, RZ, 0xc0, !PT ;  /* 0x7fffe00005157812 */ /* 0x000fe400078ec0ff */
[----:B------:R-:W-:Y:S02]  /*116e0*/  LOP3.LUT R69, R215, 0x38, R69, 0xf8, !PT ;  /* 0x00000038d7457812 */ /* 0x000fe400078ef845 */
[----:B------:R-:W-:-:S02]  /*116f0*/  IADD3 R21, R24, R21, R219 ;  /* 0x0000001518157210 */ /* 0x000fc40007ffe0db */
[----:B------:R-:W-:Y:S02]  /*11700*/  LOP3.LUT R69, R69, R62, RZ, 0x3c, !PT ;  /* 0x0000003e45457212 */ /* 0x000fe400078e3cff */
[----:B------:R-:W-:Y:S01]  /*11710*/  SHF.R.U64 R45, R52, 0x10, R53 ;  /* 0x00000010342d7819 */ /* 0x000fe20000001235 */
[----:B------:R-:W-:Y:S01]  /*11720*/  IMAD R21, R21, 0x2, R16 ;  /* 0x0000000215157824 */ /* 0x000fe200078e0210 */
[----:B------:R-:W-:Y:S02]  /*11730*/  IADD3 R6, R69, R6, R219 ;  /* 0x0000000645067210 */ /* 0x000fe40007ffe0db */
[----:B------:R-:W-:Y:S02]  /*11740*/  SHF.R.U32.HI R52, RZ, 0x10, R53 ;  /* 0x00000010ff347819 */ /* 0x000fe40000011635 */
[----:B------:R-:W1:Y:S01]  /*11750*/  LDS.128 R24, [R21+0x15400] ;  /* 0x0154000015187984 */ /* 0x000e620000000c00 */
[----:B------:R-:W-:Y:S02]  /*11760*/  LEA R46, R6, UR4, 0x1 ;  /* 0x00000004062e7c11 */ /* 0x000fe4000f8e08ff */
[----:B------:R-:W-:-:S02]  /*11770*/  SHF.R.U32.HI R32, RZ, 0x10, R9 ;  /* 0x00000010ff207819 */ /* 0x000fc40000011609 */
[----:B------:R-:W-:Y:S01]  /*11780*/  SHF.R.U64 R43, R8, 0x10, R9 ;  /* 0x00000010082b7819 */ /* 0x000fe20000001209 */
[----:B------:R-:W2:Y:S01]  /*11790*/  LDS.128 R4, [R46] ;  /* 0x000000002e047984 */ /* 0x000ea20000000c00 */
[----:B------:R-:W-:Y:S01]  /*117a0*/  SHF.R.U32.HI R38, RZ, 0x10, R11 ;  /* 0x00000010ff267819 */ /* 0x000fe2000001160b */
[----:B------:R-:W-:Y:S01]  /*117b0*/  HADD2.F32 R32, -RZ, R32.H0_H0 ;  /* 0x20000020ff207230 */ /* 0x000fe20000004100 */
[--C-:B------:R-:W-:Y:S02]  /*117c0*/  SHF.R.U64 R44, R54, 0x10, R55.reuse ;  /* 0x00000010362c7819 */ /* 0x100fe40000001237 */
[----:B------:R-:W-:Y:S02]  /*117d0*/  SHF.R.U32.HI R54, RZ, 0x10, R55 ;  /* 0x00000010ff367819 */ /* 0x000fe40000011637 */
[----:B------:R-:W-:Y:S01]  /*117e0*/  SHF.R.U64 R42, R10, 0x10, R11 ;  /* 0x000000100a2a7819 */ /* 0x000fe2000000120b */
[--C-:B-1----:R-:W-:Y:S02]  /*117f0*/  HADD2.F32 R28, -RZ, R25.reuse.H0_H0 ;  /* 0x20000019ff1c7230 */ /* 0x102fe40000004100 */
[----:B------:R-:W-:-:S02]  /*11800*/  HADD2.F32 R29, -RZ, R25.H1_H1 ;  /* 0x30000019ff1d7230 */ /* 0x000fc40000004100 */
[----:B------:R-:W-:Y:S02]  /*11810*/  HADD2.F32 R25, -RZ, R24.H0_H0 ;  /* 0x20000018ff197230 */ /* 0x000fe40000004100 */
[C---:B------:R-:W-:Y:S01]  /*11820*/  FMUL.FTZ R39, R28.reuse, R37 ;  /* 0x000000251c277220 */ /* 0x040fe20000410000 */
[----:B------:R-:W-:Y:S01]  /*11830*/  FMUL.FTZ R41, R28, R35 ;  /* 0x000000231c297220 */ /* 0x000fe20000410000 */
[----:B------:R-:W-:Y:S02]  /*11840*/  HADD2.F32 R28, -RZ, R52.H0_H0 ;  /* 0x20000034ff1c7230 */ /* 0x000fe40000004100 */
[C---:B------:R-:W-:Y:S01]  /*11850*/  FMUL.FTZ R34, R29.reuse, R32 ;  /* 0x000000201d227220 */ /* 0x040fe20000410000 */
[--C-:B--2---:R-:W-:Y:S02]  /*11860*/  HADD2.F32 R8, -RZ, R5.reuse.H0_H0 ;  /* 0x20000005ff087230 */ /* 0x104fe40000004100 */
[----:B------:R-:W-:Y:S02]  /*11870*/  HADD2.F32 R9, -RZ, R5.H1_H1 ;  /* 0x30000005ff097230 */ /* 0x000fe40000004100 */
[----:B------:R-:W-:Y:S01]  /*11880*/  FMUL.FTZ R36, R29, R28 ;  /* 0x0000001c1d247220 */ /* 0x000fe20000410000 */
[----:B------:R-:W-:-:S02]  /*11890*/  HADD2.F32 R5, -RZ, R4.H0_H0 ;  /* 0x20000004ff057230 */ /* 0x000fc40000004100 */
[C---:B------:R-:W-:Y:S01]  /*118a0*/  FFMA.FTZ R39, R8.reuse, R35, -R39 ;  /* 0x0000002308277223 */ /* 0x040fe20000010827 */
[----:B------:R-:W-:Y:S01]  /*118b0*/  FFMA.FTZ R41, R8, R37, R41 ;  /* 0x0000002508297223 */ /* 0x000fe20000010029 */
[----:B------:R-:W-:Y:S01]  /*118c0*/  FMUL.FTZ R8, R25, R80 ;  /* 0x0000005019087220 */ /* 0x000fe20000410000 */
[C---:B------:R-:W-:Y:S01]  /*118d0*/  FFMA.FTZ R34, R9.reuse, R28, -R34 ;  /* 0x0000001c09227223 */ /* 0x040fe20000010822 */
[----:B------:R-:W-:Y:S01]  /*118e0*/  FFMA.FTZ R36, R9, R32, R36 ;  /* 0x0000002009247223 */ /* 0x000fe20000010024 */
[----:B------:R-:W-:Y:S02]  /*118f0*/  HADD2.F32 R30, -RZ, R26.H0_H0 ;  /* 0x2000001aff1e7230 */ /* 0x000fe40000004100 */
[-C--:B------:R-:W-:Y:S01]  /*11900*/  FMUL.FTZ R25, R25, R82.reuse ;  /* 0x0000005219197220 */ /* 0x080fe20000410000 */
[----:B------:R-:W-:Y:S02]  /*11910*/  HADD2.F32 R29, -RZ, R81.H0_H0 ;  /* 0x20000051ff1d7230 */ /* 0x000fe40000004100 */
[----:B------:R-:W-:Y:S01]  /*11920*/  FFMA.FTZ R82, R5, R82, -R8 ;  /* 0x0000005205527223 */ /* 0x000fe20000010808 */
[----:B------:R-:W-:-:S02]  /*11930*/  HADD2.F32 R9, -RZ, R83.H0_H0 ;  /* 0x20000053ff097230 */ /* 0x000fc40000004100 */
[----:B------:R-:W-:Y:S01]  /*11940*/  FFMA.FTZ R80, R5, R80, R25 ;  /* 0x0000005005507223 */ /* 0x000fe20000010019 */
[----:B------:R-:W-:Y:S02]  /*11950*/  HADD2.F32 R31, -RZ, R27.H0_H0 ;  /* 0x2000001bff1f7230 */ /* 0x000fe40000004100 */
[C---:B------:R-:W-:Y:S01]  /*11960*/  FMUL.FTZ R5, R30.reuse, R29 ;  /* 0x0000001d1e057220 */ /* 0x040fe20000410000 */
[----:B------:R-:W-:Y:S02]  /*11970*/  HADD2.F32 R32, -RZ, R81.H1_H1 ;  /* 0x30000051ff207230 */ /* 0x000fe40000004100 */
[----:B------:R-:W-:Y:S01]  /*11980*/  FMUL.FTZ R25, R30, R9 ;  /* 0x000000091e197220 */ /* 0x000fe20000410000 */
[----:B------:R-:W-:Y:S02]  /*11990*/  HADD2.F32 R8, -RZ, R83.H1_H1 ;  /* 0x30000053ff087230 */ /* 0x000fe40000004100 */
[----:B------:R-:W-:Y:S02]  /*119a0*/  HADD2.F32 R30, -RZ, R38.H0_H0 ;  /* 0x20000026ff1e7230 */ /* 0x000fe40000004100 */
[----:B------:R-:W-:Y:S01]  /*119b0*/  FMUL.FTZ R38, R31, R32 ;  /* 0x000000201f267220 */ /* 0x000fe20000410000 */
[----:B------:R-:W-:-:S02]  /*119c0*/  HADD2.F32 R11, -RZ, R7.H0_H0 ;  /* 0x20000007ff0b7230 */ /* 0x000fc40000004100 */
[-C--:B------:R-:W-:Y:S01]  /*119d0*/  FMUL.FTZ R31, R31, R8.reuse ;  /* 0x000000081f1f7220 */ /* 0x080fe20000410000 */
[----:B------:R-:W-:Y:S02]  /*119e0*/  HADD2.F32 R10, -RZ, R6.H0_H0 ;  /* 0x20000006ff0a7230 */ /* 0x000fe40000004100 */
[----:B------:R-:W-:Y:S02]  /*119f0*/  HADD2.F32 R27, -RZ, R27.H1_H1 ;  /* 0x3000001bff1b7230 */ /* 0x000fe40000004100 */
[C---:B------:R-:W-:Y:S01]  /*11a00*/  FFMA.FTZ R38, R11.reuse, R8, -R38 ;  /* 0x000000080b267223 */ /* 0x040fe20000010826 */
[----:B------:R-:W-:Y:S02]  /*11a10*/  HADD2.F32 R28, -RZ, R54.H0_H0 ;  /* 0x20000036ff1c7230 */ /* 0x000fe40000004100 */
[----:B------:R-:W-:Y:S01]  /*11a20*/  FFMA.FTZ R32, R11, R32, R31 ;  /* 0x000000200b207223 */ /* 0x000fe2000001001f */
[----:B------:R-:W-:Y:S02]  /*11a30*/  HADD2.F32 R7, -RZ, R7.H1_H1 ;  /* 0x30000007ff077230 */ /* 0x000fe40000004100 */
[----:B------:R-:W-:Y:S01]  /*11a40*/  FFMA.FTZ R35, R10, R9, -R5 ;  /* 0x000000090a237223 */ /* 0x000fe20000010805 */
[----:B------:R-:W-:-:S02]  /*11a50*/  HADD2.F32 R24, -RZ, R24.H1_H1 ;  /* 0x30000018ff187230 */ /* 0x000fc40000004100 */
[C---:B------:R-:W-:Y:S01]  /*11a60*/  FMUL.FTZ R40, R27.reuse, R30 ;  /* 0x0000001e1b287220 */ /* 0x040fe20000410000 */
[-C--:B------:R-:W-:Y:S01]  /*11a70*/  FMUL.FTZ R8, R27, R28.reuse ;  /* 0x0000001c1b087220 */ /* 0x080fe20000410000 */
[----:B------:R-:W-:Y:S02]  /*11a80*/  HADD2.F32 R11, -RZ, R43.H0_H0 ;  /* 0x2000002bff0b7230 */ /* 0x000fe40000004100 */
[----:B------:R-:W-:Y:S01]  /*11a90*/  FFMA.FTZ R10, R10, R29, R25 ;  /* 0x0000001d0a0a7223 */ /* 0x000fe20000010019 */
[----:B------:R-:W-:Y:S02]  /*11aa0*/  HADD2.F32 R5, -RZ, R45.H0_H0 ;  /* 0x2000002dff057230 */ /* 0x000fe40000004100 */
[C---:B------:R-:W-:Y:S01]  /*11ab0*/  FFMA.FTZ R37, R7.reuse, R28, -R40 ;  /* 0x0000001c07257223 */ /* 0x040fe20000010828 */
[----:B------:R-:W-:Y:S02]  /*11ac0*/  HADD2.F32 R26, -RZ, R26.H1_H1 ;  /* 0x3000001aff1a7230 */ /* 0x000fe40000004100 */
[----:B------:R-:W-:Y:S01]  /*11ad0*/  FFMA.FTZ R43, R7, R30, R8 ;  /* 0x0000001e072b7223 */ /* 0x000fe20000010008 */
[----:B------:R-:W-:-:S02]  /*11ae0*/  HADD2.F32 R25, -RZ, R42.H0_H0 ;  /* 0x2000002aff197230 */ /* 0x000fc40000004100 */
[C---:B------:R-:W-:Y:S01]  /*11af0*/  FMUL.FTZ R7, R24.reuse, R11 ;  /* 0x0000000b18077220 */ /* 0x040fe20000410000 */
[----:B------:R-:W-:Y:S02]  /*11b00*/  HADD2.F32 R9, -RZ, R44.H0_H0 ;  /* 0x2000002cff097230 */ /* 0x000fe40000004100 */
        /* <DEDUP_REMOVED lines=19> */
.L_x_5904:
[----:B------:R-:W-:Y:S05]  /*11c40*/  BSYNC B1 ;  /* 0x0000000000017941 */ /* 0x000fea0003800000 */
.L_x_5903:
[----:B------:R-:W-:Y:S05]  /*11c50*/  @P2 BRA `(.L_x_5876) ;  /* 0x0000000400982947 */ /* 0x000fea0003800000 */
[----:B------:R-:W-:Y:S01]  /*11c60*/  LEA.HI R0, R0, R207, RZ, 0x6 ;  /* 0x000000cf00007211 */ /* 0x000fe200078f30ff */
[----:B-1-3--:R-:W-:Y:S01]  /*11c70*/  HADD2.F32 R25, -RZ, R76.H1_H1 ;  /* 0x3000004cff197230 */ /* 0x00afe20000004100 */
[----:B------:R-:W-:Y:S01]  /*11c80*/  LEA.HI R20, R33, R20, RZ, 0x1d ;  /* 0x0000001421147211 */ /* 0x000fe200078fe8ff */
[--C-:B------:R-:W-:Y:S01]  /*11c90*/  HADD2.F32 R26, -RZ, R70.reuse.H1_H1 ;  /* 0x30000046ff1a7230 */ /* 0x100fe20000004100 */
[----:B--2---:R-:W-:Y:S01]  /*11ca0*/  LOP3.LUT R4, R215, 0x38, R3, 0xf8, !PT ;  /* 0x00000038d7047812 */ /* 0x004fe200078ef803 */
[----:B------:R-:W-:Y:S01]  /*11cb0*/  IMAD.SHL.U32 R0, R0, 0x80, RZ ;  /* 0x0000008000007824 */ /* 0x000fe200078e00ff */
[----:B------:R-:W-:Y:S01]  /*11cc0*/  SHF.R.S32.HI R3, RZ, 0x1f, R20 ;  /* 0x0000001fff037819 */ /* 0x000fe20000011414 */
[----:B------:R-:W-:Y:S01]  /*11cd0*/  HADD2.F32 R70, -RZ, R70.H0_H0 ;  /* 0x20000046ff467230 */ /* 0x000fe20000004100 */
[----:B------:R-:W-:Y:S01]  /*11ce0*/  LOP3.LUT R5, R4, R62, RZ, 0x3c, !PT ;  /* 0x0000003e04057212 */ /* 0x000fe200078e3cff */
[----:B------:R-:W-:Y:S01]  /*11cf0*/  HADD2.F32 R76, -RZ, R76.H0_H0 ;  /* 0x2000004cff4c7230 */ /* 0x000fe20000004100 */
[----:B------:R-:W-:Y:S01]  /*11d00*/  LOP3.LUT R4, R0, 0xffffe000, RZ, 0xc0, !PT ;  /* 0xffffe00000047812 */ /* 0x000fe200078ec0ff */
[----:B------:R-:W-:Y:S01]  /*11d10*/  IMAD.SHL.U32 R0, R20, 0x8, RZ ;  /* 0x0000000814007824 */ /* 0x000fe200078e00ff */
[----:B------:R-:W-:-:S02]  /*11d20*/  LEA.HI R3, R3, R20, RZ, 0x3 ;  /* 0x0000001403037211 */ /* 0x000fc400078f18ff */
[----:B-----5:R-:W-:Y:S02]  /*11d30*/  R2UR UR4, R63 ;  /* 0x000000003f0472ca */ /* 0x020fe400000e0000 */
[----:B------:R-:W-:Y:S01]  /*11d40*/  LOP3.LUT R0, R215, 0x38, R0, 0xf8, !PT ;  /* 0x00000038d7007812 */ /* 0x000fe200078ef800 */
[----:B------:R-:W-:Y:S01]  /*11d50*/  IMAD.SHL.U32 R3, R3, 0x400, RZ ;  /* 0x0000040003037824 */ /* 0x000fe200078e00ff */
[----:B------:R-:W-:Y:S02]  /*11d60*/  IADD3 R4, R5, R4, R219 ;  /* 0x0000000405047210 */ /* 0x000fe40007ffe0db */
[----:B------:R-:W-:Y:S02]  /*11d70*/  LOP3.LUT R0, R0, R62, RZ, 0x3c, !PT ;  /* 0x0000003e00007212 */ /* 0x000fe400078e3cff */
[----:B------:R-:W-:Y:S02]  /*11d80*/  LOP3.LUT R3, R3, 0x7fffe000, RZ, 0xc0, !PT ;  /* 0x7fffe00003037812 */ /* 0x000fe400078ec0ff */
[----:B------:R-:W-:-:S02]  /*11d90*/  SHF.R.U32.HI R27, RZ, 0x10, R13 ;  /* 0x00000010ff1b7819 */ /* 0x000fc4000001160d */
[----:B------:R-:W-:Y:S02]  /*11da0*/  IADD3 R3, R0, R3, R219 ;  /* 0x0000000300037210 */ /* 0x000fe40007ffe0db */
[----:B------:R-:W-:Y:S01]  /*11db0*/  LEA R37, R4, UR4, 0x1 ;  /* 0x0000000404257c11 */ /* 0x000fe2000f8e08ff */
[----:B------:R-:W-:Y:S01]  /*11dc0*/  HADD2.F32 R27, -RZ, R27.H0_H0 ;  /* 0x2000001bff1b7230 */ /* 0x000fe20000004100 */
[----:B------:R-:W-:Y:S02]  /*11dd0*/  LEA R3, R3, R16, 0x1 ;  /* 0x0000001003037211 */ /* 0x000fe400078e08ff */
[--C-:B------:R-:W-:Y:S01]  /*11de0*/  SHF.R.U64 R33, R14, 0x10, R15.reuse ;  /* 0x000000100e217819 */ /* 0x100fe2000000120f */
[----:B------:R-:W1:Y:S01]  /*11df0*/  LDS.128 R4, [R37] ;  /* 0x0000000025047984 */ /* 0x000e620000000c00 */
[----:B------:R-:W-:Y:S02]  /*11e00*/  SHF.R.U32.HI R32, RZ, 0x10, R15 ;  /* 0x00000010ff207819 */ /* 0x000fe4000001160f */
[--C-:B------:R-:W-:Y:S01]  /*11e10*/  SHF.R.U64 R36, R56, 0x10, R57.reuse ;  /* 0x0000001038247819 */ /* 0x100fe20000001239 */
[----:B------:R-:W2:Y:S01]  /*11e20*/  LDS.128 R8, [R3+0x15400] ;  /* 0x0154000003087984 */ /* 0x000ea20000000c00 */
[----:B------:R-:W-:-:S02]  /*11e30*/  SHF.R.U32.HI R56, RZ, 0x10, R57 ;  /* 0x00000010ff387819 */ /* 0x000fc40000011639 */
[----:B------:R-:W-:Y:S02]  /*11e40*/  SHF.R.U64 R34, R12, 0x10, R13 ;  /* 0x000000100c227819 */ /* 0x000fe4000000120d */
[--C-:B------:R-:W-:Y:S02]  /*11e50*/  SHF.R.U64 R35, R58, 0x10, R59.reuse ;  /* 0x000000103a237819 */ /* 0x100fe4000000123b */
[----:B------:R-:W-:Y:S01]  /*11e60*/  SHF.R.U32.HI R58, RZ, 0x10, R59 ;  /* 0x00000010ff3a7819 */ /* 0x000fe2000001163b */
[--C-:B-1----:R-:W-:Y:S02]  /*11e70*/  HADD2.F32 R12, -RZ, R5.reuse.H0_H0 ;  /* 0x20000005ff0c7230 */ /* 0x102fe40000004100 */
[----:B------:R-:W-:Y:S02]  /*11e80*/  HADD2.F32 R5, -RZ, R5.H1_H1 ;  /* 0x30000005ff057230 */ /* 0x000fe40000004100 */
[--C-:B--2---:R-:W-:Y:S02]  /*11e90*/  HADD2.F32 R15, -RZ, R9.reuse.H0_H0 ;  /* 0x20000009ff0f7230 */ /* 0x104fe40000004100 */
[----:B------:R-:W-:-:S02]  /*11ea0*/  HADD2.F32 R20, -RZ, R9.H1_H1 ;  /* 0x30000009ff147230 */ /* 0x000fc40000004100 */
[----:B------:R-:W-:Y:S02]  /*11eb0*/  HADD2.F32 R9, -RZ, R8.H0_H0 ;  /* 0x20000008ff097230 */ /* 0x000fe40000004100 */
        /* <DEDUP_REMOVED lines=64> */
.L_x_5876:
[----:B------:R-:W-:Y:S05]  /*122c0*/  BSYNC B0 ;  /* 0x0000000000007941 */ /* 0x000fea0003800000 */
.L_x_5854:
        /* <DEDUP_REMOVED lines=8> */
.L_x_5852:
[----:B0--3--:R-:W3:Y:S02]  /*12350*/  LDL R0, [R1+0x4c] ;  /* 0x00004c0001007983 */ /* 0x009ee40000100800 */
[----:B---3--:R-:W-:-:S13]  /*12360*/  R2UR UR4, R0 ;  /* 0x00000000000472ca */ /* 0x008fda00000e0000 */
[----:B------:R-:W-:-:S05]  /*12370*/  IMAD.U32 R0, RZ, RZ, UR4 ;  /* 0x00000004ff007e24 */ /* 0x000fca000f8e00ff */
[----:B------:R-:W-:-:S13]  /*12380*/  ISETP.NE.AND P0, PT, R0, 0x3, PT ;  /* 0x000000030000780c */ /* 0x000fda0003f05270 */
[----:B------:R-:W-:Y:S05]  /*12390*/  @!P0 BRA `(.L_x_5905) ;  /* 0x0000000000048947 */ /* 0x000fea0003800000 */
[----:B------:R-:W-:Y:S01]  /*123a0*/  BPT.TRAP 0x1 ;  /* 0x000000040000795c */ /* 0x000fe20000300000 */
.L_x_5905:
[----:B-12-4-:R-:W-:Y:S01]  /*123b0*/  IMAD R3, R205, 0x8, R16 ;  /* 0x00000008cd037824 */ /* 0x016fe200078e0210 */
[----:B------:R-:W-:-:S04]  /*123c0*/  SHF.L.U32 R0, R208, 0x1f, RZ ;  /* 0x0000001fd0007819 */ /* 0x000fc800000006ff */
[----:B------:R0:W1:Y:S01]  /*123d0*/  SYNCS.PHASECHK.TRANS64.TRYWAIT P2, [R3+URZ+0x36830], R0 ;  /* 0x03683000030075a7 */ /* 0x000062000804017f */
[----:B------:R-:W-:Y:S05]  /*123e0*/  @!P0 BRA `(.L_x_5906) ;  /* 0x0000000000048947 */ /* 0x000fea0003800000 */
[----:B------:R-:W-:Y:S01]  /*123f0*/  BPT.TRAP 0x1 ;  /* 0x000000040000795c */ /* 0x000fe20000300000 */
.L_x_5906:
[----:B------:R-:W2:Y:S02]  /*12400*/  S2R R4, SR_TID.X ;  /* 0x0000000000047919 */ /* 0x000ea40000002100 */
[----:B--2---:R-:W-:-:S04]  /*12410*/  LOP3.LUT R4, R4, 0x7f, RZ, 0xc0, !PT ;  /* 0x0000007f04047812 */ /* 0x004fc800078ec0ff */
[----:B------:R-:W-:Y:S01]  /*12420*/  ISETP.NE.AND P1, PT, R4, RZ, PT ;  /* 0x000000ff0400720c */ /* 0x000fe20003f25270 */
[----:B-1----:R-:W-:-:S12]  /*12430*/  @P2 BRA `(.L_x_5907) ;  /* 0x0000000000082947 */ /* 0x002fd80003800000 */
[----:B------:R-:W1:Y:S02]  /*12440*/  SYNCS.PHASECHK.TRANS64.TRYWAIT P2, [R3+URZ+0x36830], R0 ;  /* 0x03683000030075a7 */ /* 0x000e64000804017f */
[----:B-1----:R-:W-:Y:S05]  /*12450*/  @!P2 BRA `(.L_x_5908) ;  /* 0x000001d800c0a947 */ /* 0x002fea0003800000 */
.L_x_5907:
        /* <DEDUP_REMOVED lines=12> */
[----:B------:R-:W-:Y:S01]  /*12520*/  R2UR UR7, R7 ;  /* 0x00000000070772ca */ /* 0x000fe200000e0000 */
[----:B------:R-:W-:Y:S01]  /*12530*/  IMAD.MOV.U32 R7, RZ, RZ, 0x40000040 ;  /* 0x40000040ff077424 */ /* 0x000fe200078e00ff */
[----:B------:R-:W-:Y:S01]  /*12540*/  LOP3.LUT R220, R0, 0x10000, RZ, 0xfc, !PT ;  /* 0x0001000000dc7812 */ /* 0x000fe200078efcff */
[----:B------:R-:W-:Y:S01]  /*12550*/  ULOP3.LUT UR20, UR20, 0x10000, URZ, 0xfc, !UPT ;  /* 0x0001000014147892 */ /* 0x000fe2000f8efc3f */
[----:B------:R-:W-:Y:S01]  /*12560*/  IMAD.U32 R13, RZ, RZ, UR9 ;  /* 0x00000009ff0d7e24 */ /* 0x000fe2000f8e00ff */
[----:B------:R-:W-:Y:S01]  /*12570*/  UMOV UR13, UR17 ;  /* 0x00000011000d7c82 */ /* 0x000fe20008000000 */
[----:B------:R-:W-:Y:S01]  /*12580*/  IMAD.MOV.U32 R9, RZ, RZ, 0x40000040 ;  /* 0x40000040ff097424 */ /* 0x000fe200078e00ff */
[----:B------:R-:W-:Y:S01]  /*12590*/  UMOV UR25, 0x40000040 ;  /* 0x4000004000197882 */ /* 0x000fe20000000000 */
[----:B------:R-:W-:Y:S01]  /*125a0*/  IMAD R4, R205, 0xa80, R220 ;  /* 0x00000a80cd047824 */ /* 0x000fe200078e02dc */
[----:B------:R-:W-:Y:S01]  /*125b0*/  UMOV UR23, UR25 ;  /* 0x0000001900177c82 */ /* 0x000fe20008000000 */
[----:B------:R-:W-:Y:S01]  /*125c0*/  UMOV UR8, UR20 ;  /* 0x0000001400087c82 */ /* 0x000fe20008000000 */
[----:B------:R-:W-:Y:S01]  /*125d0*/  R2UR UR15, R9 ;  /* 0x00000000090f72ca */ /* 0x000fe200000e0000 */
[C---:B------:R-:W-:Y:S01]  /*125e0*/  VIADD R6, R4.reuse, 0x80 ;  /* 0x0000008004067836 */ /* 0x040fe20000000000 */
[----:B------:R-:W-:Y:S01]  /*125f0*/  R2UR UR10, R4 ;  /* 0x00000000040a72ca */ /* 0x000fe200000e0000 */
[----:B------:R-:W-:Y:S01]  /*12600*/  UMOV UR16, UR8 ;  /* 0x0000000800107c82 */ /* 0x000fe20008000000 */
[----:B------:R-:W-:Y:S01]  /*12610*/  MOV R12, UR8 ;  /* 0x00000008000c7c02 */ /* 0x000fe20008000f00 */
[----:B------:R-:W-:Y:S01]  /*12620*/  UMOV UR4, UR16 ;  /* 0x0000001000047c82 */ /* 0x000fe20008000000 */
[----:B------:R-:W-:Y:S01]  /*12630*/  R2UR UR6, R6 ;  /* 0x00000000060672ca */ /* 0x000fe200000e0000 */
[C---:B------:R-:W-:Y:S01]  /*12640*/  VIADD R6, R4.reuse, 0x100 ;  /* 0x0000010004067836 */ /* 0x040fe20000000000 */
[----:B------:R-:W-:Y:S01]  /*12650*/  UMOV UR12, UR16 ;  /* 0x00000010000c7c82 */ /* 0x000fe20008000000 */
[C---:B------:R-:W-:Y:S01]  /*12660*/  VIADD R8, R4.reuse, 0x200 ;  /* 0x0000020004087836 */ /* 0x040fe20000000000 */
[----:B------:R0:W-:Y:S01]  /*12670*/  STL.64 [R1+0x38], R12 ;  /* 0x0000380c01007387 */ /* 0x0001e20000100a00 */
[----:B------:R-:W-:Y:S01]  /*12680*/  IMAD.MOV.U32 R9, RZ, RZ, 0x40000040 ;  /* 0x40000040ff097424 */ /* 0x000fe200078e00ff */
[----:B------:R-:W-:Y:S01]  /*12690*/  UIADD3 UR52, UR20, 0x406, URZ ;  /* 0x0000040614347890 */ /* 0x000fe2000fffe03f */
[----:B------:R-:W-:Y:S01]  /*126a0*/  VIADD R10, R4, 0xa04 ;  /* 0x00000a04040a7836 */ /* 0x000fe20000000000 */
[----:B------:R-:W-:Y:S01]  /*126b0*/  R2UR UR14, R8 ;  /* 0x00000000080e72ca */ /* 0x000fe200000e0000 */
[----:B------:R-:W-:Y:S01]  /*126c0*/  HGMMA.64x16x16.F32 R72, gdesc[UR8], RZ, !UPT, gsb0 ;  /* 0x00200000084879f0 */ /* 0x000fe2000c0008ff */
[----:B------:R-:W-:Y:S01]  /*126d0*/  UMOV UR8, UR16 ;  /* 0x0000001000087c82 */ /* 0x000fe20008000000 */
[----:B------:R-:W-:Y:S01]  /*126e0*/  UMOV UR9, UR17 ;  /* 0x0000001100097c82 */ /* 0x000fe20008000000 */
[----:B------:R-:W-:Y:S01]  /*126f0*/  VIADD R8, R4, 0x300 ;  /* 0x0000030004087836 */ /* 0x000fe20000000000 */
[----:B------:R-:W-:Y:S01]  /*12700*/  R2UR UR19, R9 ;  /* 0x00000000091372ca */ /* 0x000fe200000e0000 */
[----:B------:R-:W-:Y:S01]  /*12710*/  IMAD.MOV.U32 R9, RZ, RZ, 0x40000040 ;  /* 0x40000040ff097424 */ /* 0x000fe200078e00ff */
[----:B------:R-:W-:Y:S01]  /*12720*/  UMOV UR53, 0x40000040 ;  /* 0x4000004000357882 */ /* 0x000fe20000000000 */
[----:B0-----:R-:W-:Y:S01]  /*12730*/  IMAD.U32 R13, RZ, RZ, UR25 ;  /* 0x00000019ff0d7e24 */ /* 0x001fe2000f8e00ff */
[----:B------:R-:W-:Y:S01]  /*12740*/  R2UR UR18, R8 ;  /* 0x00000000081272ca */ /* 0x000fe200000e0000 */
[----:B------:R-:W-:Y:S01]  /*12750*/  UIADD3 UR48, UR20, 0x800, URZ ;  /* 0x0000080014307890 */ /* 0x000fe2000fffe03f */
[----:B------:R-:W-:Y:S01]  /*12760*/  IADD3 R8, R4, 0x202, RZ ;  /* 0x0000020204087810 */ /* 0x000fe20007ffe0ff */
[----:B------:R-:W-:Y:S01]  /*12770*/  UMOV UR49, 0x40000040 ;  /* 0x4000004000317882 */ /* 0x000fe20000000000 */
[----:B------:R-:W-:Y:S01]  /*12780*/  UIADD3 UR44, UR20, 0x802, URZ ;  /* 0x00000802142c7890 */ /* 0x000fe2000fffe03f */
[----:B------:R-:W-:Y:S01]  /*12790*/  IMAD.MOV.U32 R11, RZ, RZ, 0x40000040 ;  /* 0x40000040ff0b7424 */ /* 0x000fe200078e00ff */
[----:B------:R-:W-:Y:S01]  /*127a0*/  UMOV UR45, 0x40000040 ;  /* 0x40000040002d7882 */ /* 0x000fe20000000000 */
[----:B------:R-:W-:Y:S01]  /*127b0*/  UIADD3 UR40, UR20, 0x804, URZ ;  /* 0x0000080414287890 */ /* 0x000fe2000fffe03f */
[----:B------:R-:W0:Y:S01]  /*127c0*/  LDC R0, c[0x0][0x448] ;  /* 0x00011200ff007b82 */ /* 0x000e220000000800 */
[----:B------:R-:W-:Y:S01]  /*127d0*/  UMOV UR41, 0x40000040 ;  /* 0x4000004000297882 */ /* 0x000fe20000000000 */
[----:B------:R-:W-:Y:S01]  /*127e0*/  UIADD3 UR36, UR20, 0x806, URZ ;  /* 0x0000080614247890 */ /* 0x000fe2000fffe03f */
[----:B------:R-:W-:Y:S01]  /*127f0*/  @!P1 VIADD R3, R3, 0x36840 ;  /* 0x0003684003039836 */ /* 0x000fe20000000000 */
[----:B------:R-:W-:Y:S01]  /*12800*/  UMOV UR37, 0x40000040 ;  /* 0x4000004000257882 */ /* 0x000fe20000000000 */
[----:B------:R-:W-:Y:S01]  /*12810*/  BSSY B0, `(.L_x_5909) ;  /* 0x0000a03000007945 */ /* 0x000fe20003800000 */
        /* <DEDUP_REMOVED lines=11> */
[----:B0-----:R-:W-:Y:S01]  /*128d0*/  ISETP.NE.AND P2, PT, R0, 0x1, PT ;  /* 0x000000010000780c */ /* 0x001fe20003f45270 */
[----:B------:R-:W-:Y:S02]  /*128e0*/  WARPGROUP.DEPBAR.LE gsb0, 0x0 ;  /* 0x00008000000079c5 */ /* 0x000fe40000010000 */
[----:B------:R-:W-:-:S10]  /*128f0*/  WARPGROUP.ARRIVE ;  /* 0x00000000000079c5 */ /* 0x000fd40000000000 */
[----:B------:R-:W0:Y:S01]  /*12900*/  @P2 LDC R5, c[0x0][0x44c] ;  /* 0x00011300ff052b82 */ /* 0x000e220000000800 */
        /* <DEDUP_REMOVED lines=27> */
[----:B------:R-:W-:Y:S02]  /*12ac0*/  UMOV UR9, UR23 ;  /* 0x0000001700097c82 */ /* 0x000fe40008000000 */
[----:B------:R-:W-:Y:S02]  /*12ad0*/  WARPGROUP.DEPBAR.LE gsb0, 0x0 ;  /* 0x00008000000079c5 */ /* 0x000fe40000010000 */
[----:B------:R-:W-:-:S06]  /*12ae0*/  WARPGROUP.ARRIVE ;  /* 0x00000000000079c5 */ /* 0x000fcc0000000000 */
[----:B------:R-:W-:Y:S01]  /*12af0*/  HGMMA.64x16x16.F32 R40, gdesc[UR12], RZ, !UPT, gsb0 ;  /* 0x002000000c2879f0 */ /* 0x000fe2000c0008ff */
[----:B------:R-:W-:Y:S02]  /*12b00*/  UMOV UR13, UR23 ;  /* 0x00000017000d7c82 */ /* 0x000fe40008000000 */
        /* <DEDUP_REMOVED lines=15> */
[----:B------:R-:W-:Y:S01]  /*12c00*/  VIADD R6, R4, 0x182 ;  /* 0x0000018204067836 */ /* 0x000fe20000000000 */
[----:B------:R-:W-:Y:S01]  /*12c10*/  UMOV UR12, UR22 ;  /* 0x00000016000c7c82 */ /* 0x000fe20008000000 */
[----:B------:R-:W-:-:S02]  /*12c20*/  IMAD.MOV.U32 R7, RZ, RZ, 0x40000040 ;  /* 0x40000040ff077424 */ /* 0x000fc400078e00ff */
[----:B------:R-:W-:Y:S01]  /*12c30*/  IMAD.U32 R12, RZ, RZ, UR24 ;  /* 0x00000018ff0c7e24 */ /* 0x000fe2000f8e00ff */
[----:B------:R-:W-:Y:S01]  /*12c40*/  R2UR UR14, R6 ;  /* 0x00000000060e72ca */ /* 0x000fe200000e0000 */
[----:B------:R-:W-:Y:S01]  /*12c50*/  VIADD R6, R4, 0x282 ;  /* 0x0000028204067836 */ /* 0x000fe20000000000 */
[----:B------:R-:W-:Y:S01]  /*12c60*/  R2UR UR15, R7 ;  /* 0x00000000070f72ca */ /* 0x000fe200000e0000 */
[----:B------:R-:W-:Y:S01]  /*12c70*/  IMAD.MOV.U32 R7, RZ, RZ, 0x40000040 ;  /* 0x40000040ff077424 */ /* 0x000fe200078e00ff */
[----:B------:R1:W-:Y:S01]  /*12c80*/  STL.64 [R1+0x30], R12 ;  /* 0x0000300c01007387 */ /* 0x0003e20000100a00 */
        /* <DEDUP_REMOVED lines=15> */
[----:B------:R-:W-:Y:S02]  /*12d80*/  VIADD R6, R4, 0x84 ;  /* 0x0000008404067836 */ /* 0x000fe40000000000 */
[----:B------:R-:W-:Y:S02]  /*12d90*/  IMAD.MOV.U32 R7, RZ, RZ, 0x40000040 ;  /* 0x40000040ff077424 */ /* 0x000fe400078e00ff */
[----:B-1----:R-:W-:Y:S01]  /*12da0*/  IMAD.U32 R13, RZ, RZ, UR25 ;  /* 0x00000019ff0d7e24 */ /* 0x002fe2000f8e00ff */
        /* <DEDUP_REMOVED lines=57> */
[----:B------:R-:W-:Y:S02]  /*13140*/  UMOV UR25, 0x40000040 ;  /* 0x4000004000197882 */ /* 0x000fe40000000000 */
[----:B-1----:R-:W-:Y:S01]  /*13150*/  MOV R13, UR25 ;  /* 0x00000019000d7c02 */ /* 0x002fe20008000f00 */
        /* <DEDUP_REMOVED lines=38> */
[----:B------:R-:W-:-:S05]  /*133c0*/  IMAD.U32 R12, RZ, RZ, UR24 ;  /* 0x00000018ff0c7e24 */ /* 0x000fca000f8e00ff */
[----:B------:R1:W-:Y:S01]  /*133d0*/  STL.64 [R1+0x20], R12 ;  /* 0x0000200c01007387 */ /* 0x0003e20000100a00 */
[----:B------:R-:W-:Y:S02]  /*133e0*/  WARPGROUP.DEPBAR.LE gsb0, 0x0 ;  /* 0x00008000000079c5 */ /* 0x000fe40000010000 */
[----:B------:R-:W-:-:S06]  /*133f0*/  WARPGROUP.ARRIVE ;  /* 0x00000000000079c5 */ /* 0x000fcc0000000000 */
[----:B------:R-:W-:Y:S01]  /*13400*/  HGMMA.64x16x16.F32 R32, gdesc[UR8], R32, gsb0 ;  /* 0x00200000082079f0 */ /* 0x000fe20008000820 */
        /* <DEDUP_REMOVED lines=11> */
[----:B------:R-:W-:Y:S01]  /*134c0*/  UMOV UR12, UR24 ;  /* 0x00000018000c7c82 */ /* 0x000fe20008000000 */
[----:B------:R-:W-:Y:S01]  /*134d0*/  UMOV UR13, UR25 ;  /* 0x00000019000d7c82 */ /* 0x000fe20008000000 */
[----:B------:R-:W-:Y:S01]  /*134e0*/  UMOV UR4, UR12 ;  /* 0x0000000c00047c82 */ /* 0x000fe20008000000 */
[----:B------:R-:W-:Y:S01]  /*134f0*/  UMOV UR5, UR13 ;  /* 0x0000000d00057c82 */ /* 0x000fe20008000000 */
        /* <DEDUP_REMOVED lines=119> */
[----:B------:R-:W-:Y:S02]  /*13c70*/  R2UR UR10, R6 ;  /* 0x00000000060a72ca */ /* 0x000fe400000e0000 */
[----:B------:R-:W-:Y:S01]  /*13c80*/  R2UR UR11, R7 ;  /* 0x00000000070b72ca */ /* 0x000fe200000e0000 */
        /* <DEDUP_REMOVED lines=61> */
[----:B------:R1:W-:Y:S01]  /*14060*/  STL.64 [R1], R12 ;  /* 0x0000000c01007387 */ /* 0x0003e20000100a00 */
        /* <DEDUP_REMOVED lines=256> */
[----:B------:R-:W2:Y:S01]  /*15070*/  @P2 LDC R9, c[0x0][0x450] ;  /* 0x00011400ff092b82 */ /* 0x000ea20000000800 */
        /* <DEDUP_REMOVED lines=36> */
[----:B------:R-:W-:-:S05]  /*152c0*/  IADD3 R10, R227, R223, RZ ;  /* 0x000000dfe30a7210 */ /* 0x000fca0007ffe0ff */
[----:B0-----:R-:W-:-:S05]  /*152d0*/  @P2 IMAD.HI.U32 R0, R10, R5, RZ ;  /* 0x000000050a002227 */ /* 0x001fca00078e00ff */
[----:B--2---:R-:W-:Y:S01]  /*152e0*/  @P2 SHF.R.U32.HI R10, RZ, R9, R0 ;  /* 0x00000009ff0a2219 */ /* 0x004fe20000011600 */
[----:B------:R-:W-:-:S04]  /*152f0*/  IMAD R0, R2, -0x70, RZ ;  /* 0xffffff9002007824 */ /* 0x000fc800078e02ff */
[----:B------:R-:W0:Y:S01]  /*15300*/  SHFL.IDX PT, R9, R10, 0x1, 0x1c1f ;  /* 0x003c1f000a097f89 */ /* 0x000e2200000e0000 */
[----:B------:R-:W-:-:S04]  /*15310*/  IADD3 R5, -R225, 0x71, R0 ;  /* 0x00000071e1057810 */ /* 0x000fc80007ffe100 */
[----:B------:R-:W-:Y:S01]  /*15320*/  IADD3 R81, -R224, R5, R226 ;  /* 0x00000005e0517210 */ /* 0x000fe20007ffe1e2 */
[----:B------:R-:W-:Y:S01]  /*15330*/  IMAD.MOV.U32 R5, RZ, RZ, 0x40000040 ;  /* 0x40000040ff057424 */ /* 0x000fe200078e00ff */
        /* <DEDUP_REMOVED lines=39> */
[----:B------:R-:W-:Y:S01]  /*155b0*/  IMAD R6, R2, -0x70, R226 ;  /* 0xffffff9002067824 */ /* 0x000fe200078e02e2 */
[----:B------:R-:W-:-:S04]  /*155c0*/  MOV R7, 0x40000040 ;  /* 0x4000004000077802 */ /* 0x000fc80000000f00 */
[----:B-1----:R-:W-:Y:S01]  /*155d0*/  IADD3 R12, -R225, 0x70, R6 ;  /* 0x00000070e10c7810 */ /* 0x002fe20007ffe106 */
[C---:B------:R-:W-:Y:S01]  /*155e0*/  VIADD R6, R4.reuse, 0x906 ;  /* 0x0000090604067836 */ /* 0x040fe20000000000 */
[----:B------:R-:W-:Y:S01]  /*155f0*/  R2UR UR11, R7 ;  /* 0x00000000070b72ca */ /* 0x000fe200000e0000 */
[----:B------:R-:W-:Y:S01]  /*15600*/  VIADD R4, R4, 0xa06 ;  /* 0x00000a0604047836 */ /* 0x000fe20000000000 */
[----:B0-----:R-:W-:Y:S01]  /*15610*/  VIADDMNMX R0, R9, R81, R12, PT ;  /* 0x0000005109007246 */ /* 0x001fe2000380010c */
[----:B------:R-:W-:Y:S01]  /*15620*/  IMAD.MOV.U32 R9, RZ, RZ, 0x40000040 ;  /* 0x40000040ff097424 */ /* 0x000fe200078e00ff */
        /* <DEDUP_REMOVED lines=8> */
[----:B------:R-:W-:-:S02]  /*156b0*/  FMNMX.FTZ R6, R83, R95, !PT ;  /* 0x0000005f53067209 */ /* 0x000fc40007810000 */
[C---:B------:R-:W-:Y:S02]  /*156c0*/  ISETP.GT.AND P4, PT, R0.reuse, 0x10, PT ;  /* 0x000000100000780c */ /* 0x040fe40003f84270 */
[----:B------:R-:W-:Y:S02]  /*156d0*/  FSEL R91, R79, -INF , P3 ;  /* 0xff8000004f5b7808 */ /* 0x000fe40001800000 */
[----:B------:R-:W-:Y:S02]  /*156e0*/  FMNMX.FTZ R6, R87, R6, !PT ;  /* 0x0000000657067209 */ /* 0x000fe40007810000 */
[----:B------:R-:W-:Y:S02]  /*156f0*/  ISETP.GT.AND P3, PT, R0, 0x11, PT ;  /* 0x000000110000780c */ /* 0x000fe40003f64270 */
[----:B------:R-:W-:Y:S02]  /*15700*/  FSEL R93, R66, -INF , P4 ;  /* 0xff800000425d7808 */ /* 0x000fe40002000000 */
[----:B------:R-:W-:-:S02]  /*15710*/  FMNMX.FTZ R6, R91, R6, !PT ;  /* 0x000000065b067209 */ /* 0x000fc40007810000 */
[C---:B------:R-:W-:Y:S02]  /*15720*/  ISETP.GT.AND P4, PT, R0.reuse, 0x18, PT ;  /* 0x000000180000780c */ /* 0x040fe40003f84270 */
[----:B------:R-:W-:Y:S02]  /*15730*/  FSEL R89, R67, -INF , P3 ;  /* 0xff80000043597808 */ /* 0x000fe40001800000 */
[----:B------:R-:W-:Y:S01]  /*15740*/  FMNMX.FTZ R6, R93, R6, !PT ;  /* 0x000000065d067209 */ /* 0x000fe20007810000 */
[----:B------:R-:W-:Y:S02]  /*15750*/  WARPGROUP.DEPBAR.LE gsb0, 0x0 ;  /* 0x00008000000079c5 */ /* 0x000fe40000010000 */
[----:B------:R-:W-:Y:S01]  /*15760*/  WARPGROUP.ARRIVE ;  /* 0x00000000000079c5 */ /* 0x000fe20000000000 */
[----:B------:R-:W-:Y:S02]  /*15770*/  ISETP.GT.AND P3, PT, R0, 0x19, PT ;  /* 0x000000190000780c */ /* 0x000fe40003f64270 */
[----:B------:R-:W-:-:S02]  /*15780*/  FSEL R85, R70, -INF , P4 ;  /* 0xff80000046557808 */ /* 0x000fc40002000000 */
[----:B------:R-:W-:Y:S01]  /*15790*/  FMNMX.FTZ R6, R89, R6, !PT ;  /* 0x0000000659067209 */ /* 0x000fe20007810000 */
[----:B------:R-:W-:Y:S01]  /*157a0*/  HGMMA.64x16x16.F32 R48, gdesc[UR4], R48, gsb0 ;  /* 0x00200000043079f0 */ /* 0x000fe20008000830 */
[----:B------:R-:W-:Y:S01]  /*157b0*/  R2UR UR6, R8 ;  /* 0x00000000080672ca */ /* 0x000fe200000e0000 */
[----:B------:R-:W-:Y:S01]  /*157c0*/  UMOV UR4, UR36 ;  /* 0x0000002400047c82 */ /* 0x000fe20008000000 */
[----:B------:R-:W-:Y:S01]  /*157d0*/  R2UR UR7, R9 ;  /* 0x00000000090772ca */ /* 0x000fe200000e0000 */
[----:B------:R-:W-:Y:S01]  /*157e0*/  UMOV UR5, UR37 ;  /* 0x0000002500057c82 */ /* 0x000fe20008000000 */
        /* <DEDUP_REMOVED lines=24> */
[C---:B------:R-:W-:Y:S02]  /*15970*/  ISETP.GT.AND P3, PT, R0.reuse, 0x39, PT ;  /* 0x000000390000780c */ /* 0x040fe40003f64270 */
[----:B------:R-:W-:Y:S02]  /*15980*/  FMNMX.FTZ R6, R51, R6, !PT ;  /* 0x0000000633067209 */ /* 0x000fe40007810000 */
[----:B------:R-:W-:Y:S02]  /*15990*/  FSEL R55, R55, -INF , P3 ;  /* 0xff80000037377808 */ /* 0x000fe40001800000 */
[----:B------:R-:W-:Y:S01]  /*159a0*/  ISETP.GT.AND P3, PT, R0, 0x41, PT ;  /* 0x000000410000780c */ /* 0x000fe20003f64270 */
[----:B------:R-:W-:Y:S02]  /*159b0*/  WARPGROUP.DEPBAR.LE gsb0, 0x0 ;  /* 0x00008000000079c5 */ /* 0x000fe40000010000 */
[----:B------:R-:W-:Y:S01]  /*159c0*/  WARPGROUP.ARRIVE ;  /* 0x00000000000079c5 */ /* 0x000fe20000000000 */
[----:B------:R-:W-:-:S02]  /*159d0*/  FSEL R59, R43, -INF , P3 ;  /* 0xff8000002b3b7808 */ /* 0x000fc40001800000 */
        /* <DEDUP_REMOVED lines=14> */
[----:B------:R-:W-:Y:S01]  /*15ac0*/  FMNMX.FTZ R6, R59, R6, !PT ;  /* 0x000000063b067209 */ /* 0x000fe20007810000 */
[----:B------:R-:W0:Y:S01]  /*15ad0*/  @P2 LDC R46, c[0x0][0x450] ;  /* 0x00011400ff2e2b82 */ /* 0x000e220000000800 */
[----:B------:R-:W-:-:S02]  /*15ae0*/  ISETP.GT.AND P4, PT, R0, 0x50, PT ;  /* 0x000000500000780c */ /* 0x000fc40003f84270 */
[----:B------:R-:W-:Y:S02]  /*15af0*/  FSEL R47, R47, -INF , P3 ;  /* 0xff8000002f2f7808 */ /* 0x000fe40001800000 */
[----:B------:R-:W-:Y:S02]  /*15b00*/  FMNMX.FTZ R6, R21, R6, !PT ;  /* 0x0000000615067209 */ /* 0x000fe40007810000 */
[----:B------:R-:W-:Y:S02]  /*15b10*/  ISETP.GT.AND P3, PT, R0, 0x51, PT ;  /* 0x000000510000780c */ /* 0x000fe40003f64270 */
[----:B------:R-:W-:Y:S01]  /*15b20*/  FMNMX.FTZ R6, R47, R6, !PT ;  /* 0x000000062f067209 */ /* 0x000fe20007810000 */
[----:B------:R-:W-:Y:S02]  /*15b30*/  WARPGROUP.DEPBAR.LE gsb0, 0x0 ;  /* 0x00008000000079c5 */ /* 0x000fe40000010000 */
[----:B------:R-:W-:Y:S01]  /*15b40*/  WARPGROUP.ARRIVE ;  /* 0x00000000000079c5 */ /* 0x000fe20000000000 */
[----:B------:R-:W-:-:S02]  /*15b50*/  FSEL R43, R34, -INF , P4 ;  /* 0xff800000222b7808 */ /* 0x000fc40002000000 */
[C---:B------:R-:W-:Y:S01]  /*15b60*/  ISETP.GT.AND P4, PT, R0.reuse, 0x58, PT ;  /* 0x000000580000780c */ /* 0x040fe20003f84270 */
[----:B------:R-:W1:Y:S01]  /*15b70*/  SHFL.IDX PT, R34, R10, RZ, 0x1c1f ;  /* 0x001c1fff0a227589 */ /* 0x000e6200000e0000 */
[----:B------:R-:W-:Y:S01]  /*15b80*/  FSEL R35, R35, -INF , P3 ;  /* 0xff80000023237808 */ /* 0x000fe20001800000 */
[----:B------:R-:W-:Y:S01]  /*15b90*/  HGMMA.64x16x16.F32 R24, gdesc[UR4], R24, gsb0 ;  /* 0x00200000041879f0 */ /* 0x000fe20008000818 */
[----:B------:R-:W-:Y:S01]  /*15ba0*/  FMNMX.FTZ R6, R43, R6, !PT ;  /* 0x000000062b067209 */ /* 0x000fe20007810000 */
[----:B------:R-:W-:Y:S01]  /*15bb0*/  ULDC UR4, c[0x0][0x988] ;  /* 0x0002620000047ab9 */ /* 0x000fe20000000800 */
[----:B------:R-:W-:Y:S02]  /*15bc0*/  ISETP.GT.AND P3, PT, R0, 0x59, PT ;  /* 0x000000590000780c */ /* 0x000fe40003f64270 */
[----:B------:R-:W-:Y:S02]  /*15bd0*/  FSEL R13, R38, -INF , P4 ;  /* 0xff800000260d7808 */ /* 0x000fe40002000000 */
[----:B------:R-:W-:-:S02]  /*15be0*/  FMNMX.FTZ R6, R35, R6, !PT ;  /* 0x0000000623067209 */ /* 0x000fc40007810000 */
[C---:B------:R-:W-:Y:S02]  /*15bf0*/  ISETP.GT.AND P4, PT, R0.reuse, 0x60, PT ;  /* 0x000000600000780c */ /* 0x040fe40003f84270 */
[----:B------:R-:W-:Y:S02]  /*15c00*/  FSEL R39, R39, -INF , P3 ;  /* 0xff80000027277808 */ /* 0x000fe40001800000 */
[----:B------:R-:W-:Y:S02]  /*15c10*/  FMNMX.FTZ R6, R13, R6, !PT ;  /* 0x000000060d067209 */ /* 0x000fe40007810000 */
[----:B------:R-:W-:Y:S02]  /*15c20*/  ISETP.GT.AND P3, PT, R0, 0x61, PT ;  /* 0x000000610000780c */ /* 0x000fe40003f64270 */
[----:B------:R-:W-:Y:S02]  /*15c30*/  FMNMX.FTZ R6, R39, R6, !PT ;  /* 0x0000000627067209 */ /* 0x000fe40007810000 */
[----:B-1----:R-:W-:-:S04]  /*15c40*/  VIADDMNMX R34, R34, R81, R12, PT ;  /* 0x0000005122227246 */ /* 0x002fc8000380010c */
[----:B------:R-:W-:Y:S01]  /*15c50*/  ISETP.GT.AND P5, PT, R34, 0x8, PT ;  /* 0x000000082200780c */ /* 0x000fe20003fa4270 */
[----:B------:R-:W-:Y:S02]  /*15c60*/  WARPGROUP.DEPBAR.LE gsb0, 0x0 ;  /* 0x00008000000079c5 */ /* 0x000fe40000010000 */
[----:B------:R-:W-:Y:S02]  /*15c70*/  FSEL R15, R26, -INF , P4 ;  /* 0xff8000001a0f7808 */ /* 0x000fe40002000000 */
[C---:B------:R-:W-:Y:S02]  /*15c80*/  ISETP.GT.AND P4, PT, R0.reuse, 0x68, PT ;  /* 0x000000680000780c */ /* 0x040fe40003f84270 */
[----:B------:R-:W-:Y:S02]  /*15c90*/  FSEL R27, R27, -INF , P3 ;  /* 0xff8000001b1b7808 */ /* 0x000fe40001800000 */
[----:B------:R-:W-:Y:S02]  /*15ca0*/  FMNMX.FTZ R6, R15, R6, !PT ;  /* 0x000000060f067209 */ /* 0x000fe40007810000 */
[----:B------:R-:W-:Y:S01]  /*15cb0*/  ISETP.GT.AND P3, PT, R0, 0x69, PT ;  /* 0x000000690000780c */ /* 0x000fe20003f64270 */
[----:B------:R-:W-:Y:S01]  /*15cc0*/  IMAD.U32 R0, RZ, RZ, UR4 ;  /* 0x00000004ff007e24 */ /* 0x000fe2000f8e00ff */
[----:B------:R-:W-:-:S02]  /*15cd0*/  FSEL R11, R30, -INF , P4 ;  /* 0xff8000001e0b7808 */ /* 0x000fc40002000000 */
[----:B------:R-:W-:Y:S02]  /*15ce0*/  FMNMX.FTZ R6, R27, R6, !PT ;  /* 0x000000061b067209 */ /* 0x000fe40007810000 */
[----:B------:R-:W-:Y:S02]  /*15cf0*/  FSEL R31, R31, -INF , P3 ;  /* 0xff8000001f1f7808 */ /* 0x000fe40001800000 */
[----:B------:R-:W-:Y:S02]  /*15d00*/  FMNMX.FTZ R6, R11, R6, !PT ;  /* 0x000000060b067209 */ /* 0x000fe40007810000 */
[----:B------:R-:W-:Y:S02]  /*15d10*/  ISETP.GT.AND P4, PT, R34, 0x1, PT ;  /* 0x000000012200780c */ /* 0x000fe40003f84270 */
[----:B------:R-:W-:-:S05]  /*15d20*/  FMNMX.FTZ R6, R31, R6, !PT ;  /* 0x000000061f067209 */ /* 0x000fca0007810000 */
[----:B------:R-:W1:Y:S02]  /*15d30*/  SHFL.BFLY PT, R97, R6, 0x2, 0x1f ;  /* 0x0c401f0006617f89 */ /* 0x000e6400000e0000 */
[----:B-1----:R-:W-:Y:S02]  /*15d40*/  FMNMX.FTZ R97, R6, R97, !PT ;  /* 0x0000006106617209 */ /* 0x002fe40007810000 */
[----:B------:R-:W-:Y:S02]  /*15d50*/  FSEL R6, R73, -INF , P4 ;  /* 0xff80000049067808 */ /* 0x000fe40002000000 */
[----:B------:R-:W-:Y:S01]  /*15d60*/  FSEL R73, R76, -INF , P5 ;  /* 0xff8000004c497808 */ /* 0x000fe20002800000 */
[----:B------:R-:W1:Y:S01]  /*15d70*/  SHFL.BFLY PT, R4, R97, 0x1, 0x1f ;  /* 0x0c201f0061047f89 */ /* 0x000e6200000e0000 */
        /* <DEDUP_REMOVED lines=8> */
[----:B-1----:R-:W-:Y:S02]  /*15e00*/  FMNMX.FTZ R4, R97, R4, !PT ;  /* 0x0000000461047209 */ /* 0x002fe40007810000 */
[----:B------:R-:W-:Y:S02]  /*15e10*/  CS2R R96, SRZ ;  /* 0x0000000000607805 */ /* 0x000fe4000001ff00 */
[----:B------:R-:W-:Y:S02]  /*15e20*/  ISETP.GT.AND P4, PT, R34, 0x31, PT ;  /* 0x000000312200780c */ /* 0x000fe40003f84270 */
[C---:B------:R-:W-:Y:S01]  /*15e30*/  FSETP.NEU.FTZ.AND P3, PT, R4.reuse, -INF , PT ;  /* 0xff8000000400780b */ /* 0x040fe20003f7d000 */
[----:B------:R-:W-:Y:S01]  /*15e40*/  FMUL.FTZ R14, R4, R0 ;  /* 0x00000000040e7220 */ /* 0x000fe20000410000 */
[----:B------:R-:W-:-:S02]  /*15e50*/  FSEL R49, R49, -INF , P4 ;  /* 0xff80000031317808 */ /* 0x000fc40002000000 */
[----:B------:R-:W-:Y:S02]  /*15e60*/  ISETP.GT.AND P4, PT, R34, 0x39, PT ;  /* 0x000000392200780c */ /* 0x000fe40003f84270 */
[----:B------:R-:W-:Y:S02]  /*15e70*/  FSEL R14, R14, RZ, P3 ;  /* 0x000000ff0e0e7208 */ /* 0x000fe40001800000 */
[----:B------:R-:W-:Y:S02]  /*15e80*/  ISETP.GT.AND P3, PT, R34, RZ, PT ;  /* 0x000000ff2200720c */ /* 0x000fe40003f64270 */
[----:B------:R-:W-:Y:S01]  /*15e90*/  FSEL R53, R53, -INF , P4 ;  /* 0xff80000035357808 */ /* 0x000fe20002000000 */
[-CC-:B------:R-:W-:Y:S01]  /*15ea0*/  FFMA.FTZ R201, R83, R0.reuse, -R14.reuse ;  /* 0x0000000053c97223 */ /* 0x180fe2000001080e */
[----:B------:R-:W-:Y:S01]  /*15eb0*/  FSEL R81, R72, -INF , P3 ;  /* 0xff80000048517808 */ /* 0x000fe20001800000 */
[-CC-:B------:R-:W-:Y:S01]  /*15ec0*/  FFMA.FTZ R203, R87, R0.reuse, -R14.reuse ;  /* 0x0000000057cb7223 */ /* 0x180fe2000001080e */
[C---:B------:R-:W-:Y:S01]  /*15ed0*/  ISETP.GT.AND P3, PT, R34.reuse, 0x9, PT ;  /* 0x000000092200780c */ /* 0x040fe20003f64270 */
[--C-:B------:R-:W-:Y:S01]  /*15ee0*/  FFMA.FTZ R20, R91, R0, -R14.reuse ;  /* 0x000000005b147223 */ /* 0x100fe2000001080e */
[----:B------:R-:W-:Y:S01]  /*15ef0*/  FMNMX.FTZ R10, R81, R6, !PT ;  /* 0x00000006510a7209 */ /* 0x000fe20007810000 */
[-CC-:B------:R-:W-:Y:S01]  /*15f00*/  FFMA.FTZ R197, R93, R0.reuse, -R14.reuse ;  /* 0x000000005dc57223 */ /* 0x180fe2000001080e */
[----:B------:R-:W-:Y:S01]  /*15f10*/  FSEL R77, R77, -INF , P3 ;  /* 0xff8000004d4d7808 */ /* 0x000fe20001800000 */
        /* <DEDUP_REMOVED lines=16> */
[--C-:B------:R-:W-:Y:S01]  /*16020*/  FFMA.FTZ R189, R7, R0, -R14.reuse ;  /* 0x0000000007bd7223 */ /* 0x100fe2000001080e */
[----:B------:R-:W-:Y:S01]  /*16030*/  ISETP.GT.AND P3, PT, R34, 0x20, PT ;  /* 0x000000202200780c */ /* 0x000fe20003f64270 */
[----:B------:R1:W-:Y:S01]  /*16040*/  MUFU.EX2 R10, R20 ;  /* 0x00000014000a7308 */ /* 0x0003e20000000800 */
[----:B------:R-:W-:Y:S01]  /*16050*/  FMNMX.FTZ R12, R87, R12, !PT ;  /* 0x0000000c570c7209 */ /* 0x000fe20007810000 */
[-CC-:B------:R-:W-:Y:S01]  /*16060*/  FFMA.FTZ R185, R9, R0.reuse, -R14.reuse ;  /* 0x0000000009b97223 */ /* 0x180fe2000001080e */
[----:B------:R-:W-:Y:S01]  /*16070*/  FSEL R91, R56, -INF , P3 ;  /* 0xff800000385b7808 */ /* 0x000fe20001800000 */
[--C-:B------:R-:W-:Y:S01]  /*16080*/  FFMA.FTZ R179, R11, R0, -R14.reuse ;  /* 0x000000000bb37223 */ /* 0x100fe2000001080e */
[----:B------:R-:W-:Y:S01]  /*16090*/  FMNMX.FTZ R12, R69, R12, !PT ;  /* 0x0000000c450c7209 */ /* 0x000fe20007810000 */
[--C-:B------:R-:W-:Y:S01]  /*160a0*/  FFMA.FTZ R183, R13, R0, -R14.reuse ;  /* 0x000000000db77223 */ /* 0x100fe2000001080e */
[----:B------:R-:W-:Y:S01]  /*160b0*/  ISETP.GT.AND P3, PT, R34, 0x28, PT ;  /* 0x000000282200780c */ /* 0x000fe20003f64270 */
[----:B------:R-:W-:Y:S01]  /*160c0*/  MUFU.EX2 R201, R201 ;  /* 0x000000c900c97308 */ /* 0x000fe20000000800 */
[----:B------:R-:W-:Y:S01]  /*160d0*/  FMNMX.FTZ R12, R91, R12, !PT ;  /* 0x0000000c5b0c7209 */ /* 0x000fe20007810000 */
[-CC-:B------:R-:W-:Y:S01]  /*160e0*/  FFMA.FTZ R177, R15, R0.reuse, -R14.reuse ;  /* 0x000000000fb17223 */ /* 0x180fe2000001080e */
[----:B------:R-:W-:Y:S01]  /*160f0*/  FSEL R93, R60, -INF , P3 ;  /* 0xff8000003c5d7808 */ /* 0x000fe20001800000 */
[--C-:B------:R-:W-:Y:S01]  /*16100*/  FFMA.FTZ R187, R21, R0, -R14.reuse ;  /* 0x0000000015bb7223 */ /* 0x100fe2000001080e */
[----:B-1----:R-:W-:Y:S01]  /*16110*/  FMNMX.FTZ R20, R57, R12, !PT ;  /* 0x0000000c39147209 */ /* 0x002fe20007810000 */
[--C-:B------:R-:W-:Y:S01]  /*16120*/  FFMA.FTZ R27, R27, R0, -R14.reuse ;  /* 0x000000001b1b7223 */ /* 0x100fe2000001080e */
[----:B------:R-:W-:Y:S01]  /*16130*/  ISETP.GT.AND P3, PT, R34, 0x30, PT ;  /* 0x000000302200780c */ /* 0x000fe20003f64270 */
[----:B------:R1:W-:Y:S01]  /*16140*/  MUFU.EX2 R12, R26 ;  /* 0x0000001a000c7308 */ /* 0x0003e20000000800 */
[----:B------:R-:W-:Y:S01]  /*16150*/  FMNMX.FTZ R20, R93, R20, !PT ;  /* 0x000000145d147209 */ /* 0x000fe20007810000 */
[----:B------:R-:W-:Y:S01]  /*16160*/  FFMA.FTZ R181, R43, R0, -R14 ;  /* 0x000000002bb57223 */ /* 0x000fe2000001080e */
[----:B------:R-:W-:-:S02]  /*16170*/  FSEL R89, R48, -INF , P3 ;  /* 0xff80000030597808 */ /* 0x000fc40001800000 */
[----:B------:R-:W-:Y:S02]  /*16180*/  FMNMX.FTZ R20, R61, R20, !PT ;  /* 0x000000143d147209 */ /* 0x000fe40007810000 */
[----:B------:R-:W-:Y:S01]  /*16190*/  ISETP.GT.AND P3, PT, R34, 0x38, PT ;  /* 0x000000382200780c */ /* 0x000fe20003f64270 */
[----:B------:R-:W2:Y:S01]  /*161a0*/  MUFU.EX2 R8, R8 ;  /* 0x0000000800087308 */ /* 0x000ea20000000800 */
[----:B------:R-:W-:Y:S02]  /*161b0*/  FMNMX.FTZ R20, R89, R20, !PT ;  /* 0x0000001459147209 */ /* 0x000fe40007810000 */
[----:B------:R-:W-:Y:S02]  /*161c0*/  FSEL R85, R52, -INF , P3 ;  /* 0xff80000034557808 */ /* 0x000fe40001800000 */
[----:B-1----:R-:W-:Y:S02]  /*161d0*/  FMNMX.FTZ R26, R49, R20, !PT ;  /* 0x00000014311a7209 */ /* 0x002fe40007810000 */
[----:B------:R-:W-:Y:S01]  /*161e0*/  ISETP.GT.AND P3, PT, R34, 0x40, PT ;  /* 0x000000402200780c */ /* 0x000fe20003f64270 */
[----:B------:R1:W-:Y:S01]  /*161f0*/  MUFU.EX2 R20, R30 ;  /* 0x0000001e00147308 */ /* 0x0003e20000000800 */
[----:B------:R-:W-:-:S02]  /*16200*/  FMNMX.FTZ R26, R85, R26, !PT ;  /* 0x0000001a551a7209 */ /* 0x000fc40007810000 */
[----:B------:R-:W-:Y:S02]  /*16210*/  ISETP.GT.AND P4, PT, R34, 0x41, PT ;  /* 0x000000412200780c */ /* 0x000fe40003f84270 */
[----:B------:R-:W-:Y:S02]  /*16220*/  FSEL R79, R40, -INF , P3 ;  /* 0xff800000284f7808 */ /* 0x000fe40001800000 */
[----:B------:R-:W-:Y:S01]  /*16230*/  FMNMX.FTZ R26, R53, R26, !PT ;  /* 0x0000001a351a7209 */ /* 0x000fe20007810000 */
[----:B------:R-:W3:Y:S01]  /*16240*/  MUFU.EX2 R203, R203 ;  /* 0x000000cb00cb7308 */ /* 0x000ee20000000800 */
[----:B------:R-:W-:Y:S02]  /*16250*/  ISETP.GT.AND P3, PT, R34, 0x48, PT ;  /* 0x000000482200780c */ /* 0x000fe40003f64270 */
[----:B------:R-:W-:Y:S02]  /*16260*/  FSEL R75, R41, -INF , P4 ;  /* 0xff800000294b7808 */ /* 0x000fe40002000000 */
[----:B------:R-:W-:-:S02]  /*16270*/  FMNMX.FTZ R26, R79, R26, !PT ;  /* 0x0000001a4f1a7209 */ /* 0x000fc40007810000 */
[----:B------:R-:W-:Y:S01]  /*16280*/  ISETP.GT.AND P4, PT, R34, 0x49, PT ;  /* 0x000000492200780c */ /* 0x000fe20003f84270 */
[----:B------:R-:W4:Y:S01]  /*16290*/  MUFU.EX2 R197, R197 ;  /* 0x000000c500c57308 */ /* 0x000f220000000800 */
[----:B------:R-:W-:Y:S02]  /*162a0*/  FSEL R41, R44, -INF , P3 ;  /* 0xff8000002c297808 */ /* 0x000fe40001800000 */
[----:B-1----:R-:W-:Y:S01]  /*162b0*/  FMNMX.FTZ R30, R75, R26, !PT ;  /* 0x0000001a4b1e7209 */ /* 0x002fe20007810000 */
[----:B------:R-:W1:Y:S01]  /*162c0*/  @P2 LDC R44, c[0x0][0x44c] ;  /* 0x00011300ff2c2b82 */ /* 0x000e620000000800 */
[----:B------:R-:W-:Y:S02]  /*162d0*/  FSEL R45, R45, -INF , P4 ;  /* 0xff8000002d2d7808 */ /* 0x000fe40002000000 */
[----:B------:R-:W-:Y:S01]  /*162e0*/  ISETP.GT.AND P3, PT, R34, 0x50, PT ;  /* 0x000000502200780c */ /* 0x000fe20003f64270 */
[----:B------:R-:W4:Y:S01]  /*162f0*/  MUFU.EX2 R199, R199 ;  /* 0x000000c700c77308 */ /* 0x000f220000000800 */
[----:B------:R-:W-:-:S02]  /*16300*/  FMNMX.FTZ R30, R41, R30, !PT ;  /* 0x0000001e291e7209 */ /* 0x000fc40007810000 */
[----:B------:R-:W-:Y:S02]  /*16310*/  ISETP.GT.AND P4, PT, R34, 0x51, PT ;  /* 0x000000512200780c */ /* 0x000fe40003f84270 */
[----:B------:R-:W-:Y:S02]  /*16320*/  FSEL R71, R32, -INF , P3 ;  /* 0xff80000020477808 */ /* 0x000fe40001800000 */
[----:B------:R-:W-:Y:S01]  /*16330*/  FMNMX.FTZ R30, R45, R30, !PT ;  /* 0x0000001e2d1e7209 */ /* 0x000fe20007810000 */
[----:B------:R0:W-:Y:S01]  /*16340*/  MUFU.EX2 R26, R38 ;  /* 0x00000026001a7308 */ /* 0x0001e20000000800 */
[----:B------:R-:W-:Y:S02]  /*16350*/  ISETP.GT.AND P3, PT, R34, 0x58, PT ;  /* 0x000000582200780c */ /* 0x000fe40003f64270 */
[----:B------:R-:W-:Y:S02]  /*16360*/  FSEL R33, R33, -INF , P4 ;  /* 0xff80000021217808 */ /* 0x000fe40002000000 */
[----:B------:R-:W-:-:S02]  /*16370*/  FMNMX.FTZ R30, R71, R30, !PT ;  /* 0x0000001e471e7209 */ /* 0x000fc40007810000 */
[----:B------:R-:W-:Y:S01]  /*16380*/  ISETP.GT.AND P4, PT, R34, 0x59, PT ;  /* 0x000000592200780c */ /* 0x000fe20003f84270 */
[----:B------:R-:W-:Y:S01]  /*16390*/  MUFU.EX2 R193, R193 ;  /* 0x000000c100c17308 */ /* 0x000fe20000000800 */
[----:B------:R-:W-:Y:S01]  /*163a0*/  FSEL R67, R36, -INF , P3 ;  /* 0xff80000024437808 */ /* 0x000fe20001800000 */
[--C-:B------:R-:W-:Y:S01]  /*163b0*/  FFMA.FTZ R36, R63, R0, -R14.reuse ;  /* 0x000000003f247223 */ /* 0x100fe2000001080e */
[----:B------:R-:W-:Y:S01]  /*163c0*/  FMNMX.FTZ R32, R33, R30, !PT ;  /* 0x0000001e21207209 */ /* 0x000fe20007810000 */
[----:B0-----:R-:W-:Y:S01]  /*163d0*/  FFMA.FTZ R38, R39, R0, -R14 ;  /* 0x0000000027267223 */ /* 0x001fe2000001080e */
[----:B------:R-:W-:Y:S01]  /*163e0*/  FSEL R37, R37, -INF , P4 ;  /* 0xff80000025257808 */ /* 0x000fe20002000000 */
[----:B-1----:R-:W-:Y:S01]  /*163f0*/  @P2 IMAD.HI.U32 R39, R223, R44, RZ ;  /* 0x0000002cdf272227 */ /* 0x002fe200078e00ff */
[----:B------:R-:W-:Y:S01]  /*16400*/  ISETP.GT.AND P3, PT, R34, 0x60, PT ;  /* 0x000000602200780c */ /* 0x000fe20003f64270 */
[----:B------:R0:W-:Y:S01]  /*16410*/  MUFU.EX2 R30, R36 ;  /* 0x00000024001e7308 */ /* 0x0001e20000000800 */
[----:B------:R-:W-:-:S02]  /*16420*/  FMNMX.FTZ R32, R67, R32, !PT ;  /* 0x0000002043207209 */ /* 0x000fc40007810000 */
[----:B------:R-:W-:Y:S02]  /*16430*/  ISETP.GT.AND P4, PT, R34, 0x61, PT ;  /* 0x000000612200780c */ /* 0x000fe40003f84270 */
[----:B------:R-:W-:Y:S01]  /*16440*/  FSEL R63, R24, -INF , P3 ;  /* 0xff800000183f7808 */ /* 0x000fe20001800000 */
[----:B------:R-:W-:Y:S01]  /*16450*/  FFMA.FTZ R24, R51, R0, -R14 ;  /* 0x0000000033187223 */ /* 0x000fe2000001080e */
[----:B------:R-:W-:Y:S01]  /*16460*/  FMNMX.FTZ R32, R37, R32, !PT ;  /* 0x0000002025207209 */ /* 0x000fe20007810000 */
[----:B------:R-:W-:Y:S01]  /*16470*/  MUFU.EX2 R195, R195 ;  /* 0x000000c300c37308 */ /* 0x000fe20000000800 */
[----:B------:R-:W-:Y:S02]  /*16480*/  ISETP.GT.AND P3, PT, R34, 0x68, PT ;  /* 0x000000682200780c */ /* 0x000fe40003f64270 */
[----:B------:R-:W-:Y:S02]  /*16490*/  CS2R R50, SRZ ;  /* 0x0000000000327805 */ /* 0x000fe4000001ff00 */
[----:B------:R-:W-:-:S02]  /*164a0*/  FSEL R25, R25, -INF , P4 ;  /* 0xff80000019197808 */ /* 0x000fc40002000000 */
[----:B------:R-:W-:Y:S02]  /*164b0*/  FMNMX.FTZ R32, R63, R32, !PT ;  /* 0x000000203f207209 */ /* 0x000fe40007810000 */
[----:B------:R-:W-:Y:S01]  /*164c0*/  ISETP.GT.AND P4, PT, R34, 0x69, PT ;  /* 0x000000692200780c */ /* 0x000fe20003f84270 */
[--C-:B------:R-:W-:Y:S01]  /*164d0*/  FFMA.FTZ R34, R47, R0, -R14.reuse ;  /* 0x000000002f227223 */ /* 0x100fe2000001080e */
[----:B------:R-:W-:Y:S01]  /*164e0*/  FSEL R95, R28, -INF , P3 ;  /* 0xff8000001c5f7808 */ /* 0x000fe20001800000 */
[----:B------:R-:W-:Y:S01]  /*164f0*/  IMAD.MOV.U32 R47, RZ, RZ, R223 ;  /* 0x000000ffff2f7224 */ /* 0x000fe200078e00df */
[----:B------:R-:W-:Y:S01]  /*16500*/  FMNMX.FTZ R32, R25, R32, !PT ;  /* 0x0000002019207209 */ /* 0x000fe20007810000 */
[----:B------:R-:W-:Y:S01]  /*16510*/  MUFU.EX2 R189, R189 ;  /* 0x000000bd00bd7308 */ /* 0x000fe20000000800 */
[----:B------:R-:W-:Y:S01]  /*16520*/  FSEL R29, R29, -INF , P4 ;  /* 0xff8000001d1d7808 */ /* 0x000fe20002000000 */
[----:B------:R-:W-:Y:S01]  /*16530*/  FFMA.FTZ R28, R55, R0, -R14 ;  /* 0x00000000371c7223 */ /* 0x000fe2000001080e */
[----:B------:R-:W-:-:S02]  /*16540*/  FMNMX.FTZ R32, R95, R32, !PT ;  /* 0x000000205f207209 */ /* 0x000fc40007810000 */
[----:B------:R-:W-:Y:S02]  /*16550*/  CS2R R54, SRZ ;  /* 0x0000000000367805 */ /* 0x000fe4000001ff00 */
[----:B------:R-:W-:Y:S02]  /*16560*/  @P2 SHF.R.U32.HI R47, RZ, R46, R39 ;  /* 0x0000002eff2f2219 */ /* 0x000fe40000011627 */
[----:B------:R-:W-:Y:S01]  /*16570*/  FMNMX.FTZ R5, R29, R32, !PT ;  /* 0x000000201d057209 */ /* 0x000fe20007810000 */
[----:B------:R-:W-:Y:S01]  /*16580*/  MUFU.EX2 R24, R24 ;  /* 0x0000001800187308 */ /* 0x000fe20000000800 */
[--C-:B------:R-:W-:Y:S01]  /*16590*/  FFMA.FTZ R32, R59, R0, -R14.reuse ;  /* 0x000000003b207223 */ /* 0x100fe2000001080e */
[----:B------:R-:W-:Y:S02]  /*165a0*/  CS2R R58, SRZ ;  /* 0x00000000003a7805 */ /* 0x000fe4000001ff00 */
[----:B0-----:R-:W0:Y:S04]  /*165b0*/  SHFL.BFLY PT, R36, R5, 0x2, 0x1f ;  /* 0x0c401f0005247f89 */ /* 0x001e2800000e0000 */
        /* <DEDUP_REMOVED lines=11> */
[----:B0-----:R-:W-:-:S04]  /*16670*/  FMNMX.FTZ R5, R7, R40, !PT ;  /* 0x0000002807057209 */ /* 0x001fc80007810000 */
[C---:B------:R-:W-:Y:S01]  /*16680*/  FSETP.NEU.FTZ.AND P3, PT, R5.reuse, -INF , PT ;  /* 0xff8000000500780b */ /* 0x040fe20003f7d000 */
[----:B------:R-:W-:Y:S02]  /*16690*/  FMUL.FTZ R42, R5, R0 ;  /* 0x00000000052a7220 */ /* 0x000fe40000410000 */
[----:B------:R0:W-:Y:S03]  /*166a0*/  MUFU.EX2 R40, R27 ;  /* 0x0000001b00287308 */ /* 0x0001e60000000800 */
[----:B------:R-:W-:-:S05]  /*166b0*/  FSEL R42, R42, RZ, P3 ;  /* 0x000000ff2a2a7208 */ /* 0x000fca0001800000 */
[-CC-:B------:R-:W-:Y:S01]  /*166c0*/  FFMA.FTZ R200, R81, R0.reuse, -R42.reuse ;  /* 0x0000000051c87223 */ /* 0x180fe2000001082a */
[-CC-:B------:R-:W-:Y:S01]  /*166d0*/  FFMA.FTZ R9, R6, R0.reuse, -R42.reuse ;  /* 0x0000000006097223 */ /* 0x180fe2000001082a */
[-C--:B------:R-:W-:Y:S01]  /*166e0*/  FFMA.FTZ R202, R73, R0.reuse, -R42 ;  /* 0x0000000049ca7223 */ /* 0x080fe2000001082a */
[----:B--2---:R-:W-:Y:S01]  /*166f0*/  FADD.FTZ R6, R201, R8 ;  /* 0x00000008c9067221 */ /* 0x004fe20000010000 */
[-CC-:B------:R-:W-:Y:S01]  /*16700*/  FFMA.FTZ R11, R77, R0.reuse, -R42.reuse ;  /* 0x000000004d0b7223 */ /* 0x180fe2000001082a */
[-C--:B------:R-:W-:Y:S01]  /*16710*/  FFMA.FTZ R196, R83, R0.reuse, -R42 ;  /* 0x0000000053c47223 */ /* 0x080fe2000001082a */
[----:B------:R-:W-:Y:S01]  /*16720*/  MUFU.EX2 R200, R200 ;  /* 0x000000c800c87308 */ /* 0x000fe20000000800 */
[----:B---3--:R-:W-:Y:S01]  /*16730*/  FADD.FTZ R7, R203, R6 ;  /* 0x00000006cb077221 */ /* 0x008fe20000010000 */
[-CC-:B------:R-:W-:Y:S01]  /*16740*/  FFMA.FTZ R13, R65, R0.reuse, -R42.reuse ;  /* 0x00000000410d7223 */ /* 0x180fe2000001082a */
[-CC-:B------:R-:W-:Y:S01]  /*16750*/  FFMA.FTZ R198, R87, R0.reuse, -R42.reuse ;  /* 0x0000000057c67223 */ /* 0x180fe2000001082a */
[-CC-:B------:R-:W-:Y:S01]  /*16760*/  FFMA.FTZ R15, R69, R0.reuse, -R42.reuse ;  /* 0x00000000450f7223 */ /* 0x180fe2000001082a */
[----:B------:R-:W-:Y:S01]  /*16770*/  FADD.FTZ R6, R10, R7 ;  /* 0x000000070a067221 */ /* 0x000fe20000010000 */
[-CC-:B------:R-:W-:Y:S01]  /*16780*/  FFMA.FTZ R192, R91, R0.reuse, -R42.reuse ;  /* 0x000000005bc07223 */ /* 0x180fe2000001082a */
[-C--:B------:R-:W-:Y:S01]  /*16790*/  FFMA.FTZ R21, R57, R0.reuse, -R42 ;  /* 0x0000000039157223 */ /* 0x080fe2000001082a */
[----:B------:R-:W1:Y:S01]  /*167a0*/  MUFU.EX2 R9, R9 ;  /* 0x0000000900097308 */ /* 0x000e620000000800 */
[----:B----4-:R-:W-:Y:S01]  /*167b0*/  FADD.FTZ R7, R197, R6 ;  /* 0x00000006c5077221 */ /* 0x010fe20000010000 */
[-CC-:B------:R-:W-:Y:S01]  /*167c0*/  FFMA.FTZ R194, R93, R0.reuse, -R42.reuse ;  /* 0x000000005dc27223 */ /* 0x180fe2000001082a */
[-CC-:B0-----:R-:W-:Y:S01]  /*167d0*/  FFMA.FTZ R27, R61, R0.reuse, -R42.reuse ;  /* 0x000000003d1b7223 */ /* 0x181fe2000001082a */
[-CC-:B------:R-:W-:Y:S01]  /*167e0*/  FFMA.FTZ R188, R89, R0.reuse, -R42.reuse ;  /* 0x0000000059bc7223 */ /* 0x180fe2000001082a */
[----:B------:R-:W-:Y:S01]  /*167f0*/  FADD.FTZ R6, R12, R7 ;  /* 0x000000070c067221 */ /* 0x000fe20000010000 */
[-CC-:B------:R-:W-:Y:S01]  /*16800*/  FFMA.FTZ R186, R41, R0.reuse, -R42.reuse ;  /* 0x0000000029ba7223 */ /* 0x180fe2000001082a */
[-C--:B------:R-:W-:Y:S01]  /*16810*/  FFMA.FTZ R31, R49, R0.reuse, -R42 ;  /* 0x00000000311f7223 */ /* 0x080fe2000001082a */
[----:B------:R-:W0:Y:S01]  /*16820*/  MUFU.EX2 R202, R202 ;  /* 0x000000ca00ca7308 */ /* 0x000e220000000800 */
[----:B------:R-:W-:Y:S01]  /*16830*/  FADD.FTZ R39, R199, R6 ;  /* 0x00000006c7277221 */ /* 0x000fe20000010000 */
[----:B------:R-:W-:Y:S01]  /*16840*/  @!P1 PRMT R6, RZ, 0x654, R3 ;  /* 0x00000654ff069816 */ /* 0x000fe20000000003 */
[-CC-:B------:R-:W-:Y:S01]  /*16850*/  FFMA.FTZ R190, R85, R0.reuse, -R42.reuse ;  /* 0x0000000055be7223 */ /* 0x180fe2000001082a */
[-CC-:B------:R-:W-:Y:S01]  /*16860*/  FFMA.FTZ R35, R53, R0.reuse, -R42.reuse ;  /* 0x0000000035237223 */ /* 0x180fe2000001082a */
[----:B------:R-:W-:Y:S01]  /*16870*/  FADD.FTZ R46, R20, R39 ;  /* 0x00000027142e7221 */ /* 0x000fe20000010000 */
[----:B------:R2:W-:Y:S01]  /*16880*/  @!P1 SYNCS.ARRIVE.TRANS64.RED.A1T0 RZ, [R6+URZ], RZ ;  /* 0x000000ff06ff99a7 */ /* 0x0005e2000810043f */
[-C--:B------:R-:W-:Y:S01]  /*16890*/  FFMA.FTZ R184, R79, R0.reuse, -R42 ;  /* 0x000000004fb87223 */ /* 0x080fe2000001082a */
[----:B------:R-:W3:Y:S01]  /*168a0*/  MUFU.EX2 R11, R11 ;  /* 0x0000000b000b7308 */ /* 0x000ee20000000800 */
[----:B-1----:R-:W-:Y:S01]  /*168b0*/  FADD.FTZ R7, R200, R9 ;  /* 0x00000009c8077221 */ /* 0x002fe20000010000 */
[----:B------:R-:W-:Y:S01]  /*168c0*/  FADD.FTZ R43, R193, R46 ;  /* 0x0000002ec12b7221 */ /* 0x000fe20000010000 */
[-CC-:B------:R-:W-:Y:S01]  /*168d0*/  FFMA.FTZ R75, R75, R0.reuse, -R42.reuse ;  /* 0x000000004b4b7223 */ /* 0x180fe2000001082a */
[-CC-:B------:R-:W-:Y:S01]  /*168e0*/  FFMA.FTZ R45, R45, R0.reuse, -R42.reuse ;  /* 0x000000002d2d7223 */ /* 0x180fe2000001082a */
[----:B------:R-:W-:Y:S01]  /*168f0*/  FFMA.FTZ R71, R71, R0, -R42 ;  /* 0x0000000047477223 */ /* 0x000fe2000001082a */
[----:B------:R-:W-:Y:S01]  /*16900*/  FADD.FTZ R46, R26, R43 ;  /* 0x0000002b1a2e7221 */ /* 0x000fe20000010000 */
[----:B--2---:R-:W-:Y:S01]  /*16910*/  MOV R6, RZ ;  /* 0x000000ff00067202 */ /* 0x004fe20000000f00 */
[----:B------:R-:W1:Y:S01]  /*16920*/  MUFU.EX2 R196, R196 ;  /* 0x000000c400c47308 */ /* 0x000e620000000800 */
[----:B0-----:R-:W-:Y:S01]  /*16930*/  FADD.FTZ R44, R202, R7 ;  /* 0x00000007ca2c7221 */ /* 0x001fe20000010000 */
[----:B------:R-:W-:Y:S01]  /*16940*/  IADD3 R7, R47, R226, -R224 ;  /* 0x000000e22f077210 */ /* 0x000fe20007ffe8e0 */
[----:B------:R-:W-:Y:S01]  /*16950*/  FADD.FTZ R41, R195, R46 ;  /* 0x0000002ec3297221 */ /* 0x000fe20000010000 */
[-CC-:B------:R-:W-:Y:S01]  /*16960*/  FFMA.FTZ R33, R33, R0.reuse, -R42.reuse ;  /* 0x0000000021217223 */ /* 0x180fe2000001082a */
[-CC-:B------:R-:W-:Y:S01]  /*16970*/  FFMA.FTZ R67, R67, R0.reuse, -R42.reuse ;  /* 0x0000000043437223 */ /* 0x180fe2000001082a */
[----:B------:R-:W-:Y:S01]  /*16980*/  FFMA.FTZ R37, R37, R0, -R42 ;  /* 0x0000000025257223 */ /* 0x000fe2000001082a */
[----:B------:R-:W-:Y:S01]  /*16990*/  FADD.FTZ R46, R30, R41 ;  /* 0x000000291e2e7221 */ /* 0x000fe20000010000 */
[----:B------:R-:W0:Y:S01]  /*169a0*/  MUFU.EX2 R13, R13 ;  /* 0x0000000d000d7308 */ /* 0x000e220000000800 */
[----:B---3--:R-:W-:Y:S01]  /*169b0*/  FADD.FTZ R39, R11, R44 ;  /* 0x0000002c0b277221 */ /* 0x008fe20000010000 */
[----:B------:R-:W-:-:S04]  /*169c0*/  IMAD.HI R221, R7, -0x6db6db6d, R6 ;  /* 0x9249249307dd7827 */ /* 0x000fc800078e0206 */
[----:B------:R-:W-:Y:S01]  /*169d0*/  FADD.FTZ R41, R189, R46 ;  /* 0x0000002ebd297221 */ /* 0x000fe20000010000 */
[-CC-:B------:R-:W-:Y:S01]  /*169e0*/  FFMA.FTZ R63, R63, R0.reuse, -R42.reuse ;  /* 0x000000003f3f7223 */ /* 0x180fe2000001082a */
[-CC-:B------:R-:W-:Y:S01]  /*169f0*/  FFMA.FTZ R25, R25, R0.reuse, -R42.reuse ;  /* 0x0000000019197223 */ /* 0x180fe2000001082a */
[-CC-:B------:R-:W-:Y:S01]  /*16a00*/  FFMA.FTZ R95, R95, R0.reuse, -R42.reuse ;  /* 0x000000005f5f7223 */ /* 0x180fe2000001082a */
[----:B------:R-:W-:Y:S01]  /*16a10*/  FFMA.FTZ R29, R29, R0, -R42 ;  /* 0x000000001d1d7223 */ /* 0x000fe2000001082a */
[----:B------:R-:W2:Y:S01]  /*16a20*/  MUFU.EX2 R198, R198 ;  /* 0x000000c600c67308 */ /* 0x000ea20000000800 */
[----:B-1----:R-:W-:Y:S01]  /*16a30*/  FADD.FTZ R44, R196, R39 ;  /* 0x00000027c42c7221 */ /* 0x002fe20000010000 */
[----:B------:R-:W-:Y:S02]  /*16a40*/  F2FP.F16.F32.PACK_AB R201, R8, R201 ;  /* 0x000000c908c9723e */ /* 0x000fe400000000ff */
[----:B------:R-:W-:Y:S02]  /*16a50*/  CS2R R92, SRZ ;  /* 0x00000000005c7805 */ /* 0x000fe4000001ff00 */
[----:B------:R-:W-:Y:S01]  /*16a60*/  F2FP.F16.F32.PACK_AB R203, R10, R203 ;  /* 0x000000cb0acb723e */ /* 0x000fe200000000ff */
[----:B------:R-:W-:Y:S01]  /*16a70*/  VIADD R10, R2, 0xfffffffe ;  /* 0xfffffffe020a7836 */ /* 0x000fe20000000000 */
[----:B------:R-:W-:Y:S01]  /*16a80*/  F2FP.F16.F32.PACK_AB R200, R9, R200 ;  /* 0x000000c809c8723e */ /* 0x000fe200000000ff */
[----:B------:R-:W-:Y:S01]  /*16a90*/  IMAD.MOV.U32 R2, RZ, RZ, 0x3f800000 ;  /* 0x3f800000ff027424 */ /* 0x000fe200078e00ff */
[----:B------:R-:W1:Y:S01]  /*16aa0*/  MUFU.EX2 R15, R15 ;  /* 0x0000000f000f7308 */ /* 0x000e620000000800 */
[----:B0-----:R-:W-:Y:S01]  /*16ab0*/  FADD.FTZ R39, R13, R44 ;  /* 0x0000002c0d277221 */ /* 0x001fe20000010000 */
[----:B------:R-:W-:-:S02]  /*16ac0*/  F2FP.F16.F32.PACK_AB R193, R26, R193 ;  /* 0x000000c11ac1723e */ /* 0x000fc400000000ff */
[----:B------:R-:W-:Y:S02]  /*16ad0*/  CS2R R90, SRZ ;  /* 0x00000000005a7805 */ /* 0x000fe4000001ff00 */
[----:B------:R-:W-:Y:S02]  /*16ae0*/  F2FP.F16.F32.PACK_AB R195, R30, R195 ;  /* 0x000000c31ec3723e */ /* 0x000fe400000000ff */
[----:B------:R-:W-:Y:S02]  /*16af0*/  CS2R R88, SRZ ;  /* 0x0000000000587805 */ /* 0x000fe4000001ff00 */
[----:B------:R-:W-:Y:S02]  /*16b00*/  F2FP.F16.F32.PACK_AB R189, R24, R189 ;  /* 0x000000bd18bd723e */ /* 0x000fe400000000ff */
[----:B------:R-:W-:Y:S01]  /*16b10*/  CS2R R86, SRZ ;  /* 0x0000000000567805 */ /* 0x000fe2000001ff00 */
[----:B------:R-:W0:Y:S01]  /*16b20*/  MUFU.EX2 R192, R192 ;  /* 0x000000c000c07308 */ /* 0x000e220000000800 */
[----:B--2---:R-:W-:Y:S01]  /*16b30*/  FADD.FTZ R44, R198, R39 ;  /* 0x00000027c62c7221 */ /* 0x004fe20000010000 */
[----:B------:R-:W-:-:S02]  /*16b40*/  F2FP.F16.F32.PACK_AB R197, R12, R197 ;  /* 0x000000c50cc5723e */ /* 0x000fc400000000ff */
[----:B------:R-:W-:Y:S02]  /*16b50*/  CS2R R84, SRZ ;  /* 0x0000000000547805 */ /* 0x000fe4000001ff00 */
[----:B------:R-:W-:Y:S02]  /*16b60*/  F2FP.F16.F32.PACK_AB R199, R20, R199 ;  /* 0x000000c714c7723e */ /* 0x000fe400000000ff */
[----:B------:R-:W-:Y:S02]  /*16b70*/  CS2R R82, SRZ ;  /* 0x0000000000527805 */ /* 0x000fe4000001ff00 */
[----:B------:R-:W-:Y:S02]  /*16b80*/  F2FP.F16.F32.PACK_AB R202, R11, R202 ;  /* 0x000000ca0bca723e */ /* 0x000fe400000000ff */
[----:B------:R-:W-:Y:S01]  /*16b90*/  CS2R R80, SRZ ;  /* 0x0000000000507805 */ /* 0x000fe2000001ff00 */
[----:B------:R-:W2:Y:S01]  /*16ba0*/  MUFU.EX2 R21, R21 ;  /* 0x0000001500157308 */ /* 0x000ea20000000800 */
[----:B-1----:R-:W-:Y:S01]  /*16bb0*/  FADD.FTZ R39, R15, R44 ;  /* 0x0000002c0f277221 */ /* 0x002fe20000010000 */
[----:B------:R-:W-:Y:S01]  /*16bc0*/  FADD.FTZ R44, R24, R41 ;  /* 0x00000029182c7221 */ /* 0x000fe20000010000 */
[----:B------:R-:W-:-:S02]  /*16bd0*/  F2FP.F16.F32.PACK_AB R196, R13, R196 ;  /* 0x000000c40dc4723e */ /* 0x000fc400000000ff */
[----:B------:R-:W-:Y:S02]  /*16be0*/  CS2R R78, SRZ ;  /* 0x00000000004e7805 */ /* 0x000fe4000001ff00 */
[----:B------:R-:W-:Y:S01]  /*16bf0*/  F2FP.F16.F32.PACK_AB R198, R15, R198 ;  /* 0x000000c60fc6723e */ /* 0x000fe200000000ff */
[----:B------:R-:W-:Y:S01]  /*16c00*/  FADD.FTZ R41, R191, R44 ;  /* 0x0000002cbf297221 */ /* 0x000fe20000010000 */
[----:B------:R-:W-:Y:S01]  /*16c10*/  F2FP.F16.F32.PACK_AB R191, R28, R191 ;  /* 0x000000bf1cbf723e */ /* 0x000fe200000000ff */
[----:B------:R-:W1:Y:S01]  /*16c20*/  MUFU.EX2 R194, R194 ;  /* 0x000000c200c27308 */ /* 0x000e620000000800 */
[----:B0-----:R-:W-:Y:S01]  /*16c30*/  FADD.FTZ R6, R192, R39 ;  /* 0x00000027c0067221 */ /* 0x001fe20000010000 */
[----:B------:R-:W-:Y:S01]  /*16c40*/  FADD.FTZ R44, R28, R41 ;  /* 0x000000291c2c7221 */ /* 0x000fe20000010000 */
[----:B------:R-:W-:Y:S02]  /*16c50*/  CS2R R76, SRZ ;  /* 0x00000000004c7805 */ /* 0x000fe4000001ff00 */
[----:B------:R-:W-:-:S02]  /*16c60*/  CS2R R72, SRZ ;  /* 0x0000000000487805 */ /* 0x000fc4000001ff00 */
[----:B------:R-:W-:Y:S01]  /*16c70*/  CS2R R68, SRZ ;  /* 0x0000000000447805 */ /* 0x000fe2000001ff00 */
[----:B------:R-:W-:Y:S01]  /*16c80*/  FADD.FTZ R41, R185, R44 ;  /* 0x0000002cb9297221 */ /* 0x000fe20000010000 */
[----:B------:R-:W-:Y:S01]  /*16c90*/  SHF.R.U32.HI R44, RZ, 0x1f, R221 ;  /* 0x0000001fff2c7819 */ /* 0x000fe200000116dd */
[----:B------:R-:W0:Y:S01]  /*16ca0*/  MUFU.EX2 R27, R27 ;  /* 0x0000001b001b7308 */ /* 0x000e220000000800 */
[----:B--2---:R-:W-:Y:S01]  /*16cb0*/  FADD.FTZ R39, R21, R6 ;  /* 0x0000000615277221 */ /* 0x004fe20000010000 */
[C---:B------:R-:W-:Y:S01]  /*16cc0*/  FADD.FTZ R42, R32.reuse, R41 ;  /* 0x00000029202a7221 */ /* 0x040fe20000010000 */
[----:B------:R-:W-:Y:S02]  /*16cd0*/  LEA.HI.SX32 R221, R221, R44, 0x1a ;  /* 0x0000002cdddd7211 */ /* 0x000fe400078fd2ff */
[----:B------:R-:W-:Y:S02]  /*16ce0*/  CS2R R64, SRZ ;  /* 0x0000000000407805 */ /* 0x000fe4000001ff00 */
[----:B------:R-:W-:Y:S01]  /*16cf0*/  F2FP.F16.F32.PACK_AB R185, R32, R185 ;  /* 0x000000b920b9723e */ /* 0x000fe200000000ff */
[----:B------:R-:W-:Y:S01]  /*16d00*/  FADD.FTZ R41, R187, R42 ;  /* 0x0000002abb297221 */ /* 0x000fe20000010000 */
[----:B------:R-:W-:Y:S01]  /*16d10*/  VIMNMX R221, R222, R221, !PT ;  /* 0x000000dddedd7248 */ /* 0x000fe20007fe0100 */
[----:B------:R-:W2:Y:S01]  /*16d20*/  MUFU.EX2 R188, R188 ;  /* 0x000000bc00bc7308 */ /* 0x000ea20000000800 */
[----:B-1----:R-:W-:Y:S01]  /*16d30*/  FADD.FTZ R6, R194, R39 ;  /* 0x00000027c2067221 */ /* 0x002fe20000010000 */
[----:B------:R-:W-:Y:S01]  /*16d40*/  FADD.FTZ R8, R34, R41 ;  /* 0x0000002922087221 */ /* 0x000fe20000010000 */
[----:B------:R-:W-:-:S02]  /*16d50*/  ISETP.GE.AND P3, PT, R10, R221, PT ;  /* 0x000000dd0a00720c */ /* 0x000fc40003f66270 */
[----:B------:R-:W-:Y:S02]  /*16d60*/  CS2R R60, SRZ ;  /* 0x00000000003c7805 */ /* 0x000fe4000001ff00 */
[----:B------:R-:W-:Y:S02]  /*16d70*/  F2FP.F16.F32.PACK_AB R187, R34, R187 ;  /* 0x000000bb22bb723e */ /* 0x000fe400000000ff */
[----:B------:R-:W-:Y:S02]  /*16d80*/  CS2R R56, SRZ ;  /* 0x0000000000387805 */ /* 0x000fe4000001ff00 */
[----:B------:R-:W-:Y:S01]  /*16d90*/  F2FP.F16.F32.PACK_AB R192, R21, R192 ;  /* 0x000000c015c0723e */ /* 0x000fe200000000ff */
[----:B------:R-:W1:Y:S01]  /*16da0*/  MUFU.EX2 R31, R31 ;  /* 0x0000001f001f7308 */ /* 0x000e620000000800 */
[C---:B0-----:R-:W-:Y:S01]  /*16db0*/  FADD.FTZ R39, R27.reuse, R6 ;  /* 0x000000061b277221 */ /* 0x041fe20000010000 */
[----:B------:R-:W-:Y:S02]  /*16dc0*/  F2FP.F16.F32.PACK_AB R194, R27, R194 ;  /* 0x000000c21bc2723e */ /* 0x000fe400000000ff */
[----:B------:R-:W-:-:S02]  /*16dd0*/  CS2R R52, SRZ ;  /* 0x0000000000347805 */ /* 0x000fc4000001ff00 */
[----:B------:R-:W-:Y:S02]  /*16de0*/  CS2R R48, SRZ ;  /* 0x0000000000307805 */ /* 0x000fe4000001ff00 */
[----:B------:R-:W-:Y:S02]  /*16df0*/  CS2R R46, SRZ ;  /* 0x00000000002e7805 */ /* 0x000fe4000001ff00 */
[----:B------:R-:W-:Y:S02]  /*16e00*/  CS2R R42, SRZ ;  /* 0x00000000002a7805 */ /* 0x000fe4000001ff00 */
[----:B------:R-:W-:Y:S01]  /*16e10*/  CS2R R26, SRZ ;  /* 0x00000000001a7805 */ /* 0x000fe2000001ff00 */
[----:B------:R-:W0:Y:S01]  /*16e20*/  MUFU.EX2 R190, R190 ;  /* 0x000000be00be7308 */ /* 0x000e220000000800 */
[----:B--2---:R-:W-:-:S07]  /*16e30*/  FADD.FTZ R6, R188, R39 ;  /* 0x00000027bc067221 */ /* 0x004fce0000010000 */
[----:B------:R-:W2:Y:S01]  /*16e40*/  MUFU.EX2 R35, R35 ;  /* 0x0000002300237308 */ /* 0x000ea20000000800 */
[C---:B-1----:R-:W-:Y:S01]  /*16e50*/  FADD.FTZ R39, R31.reuse, R6 ;  /* 0x000000061f277221 */ /* 0x042fe20000010000 */
[----:B------:R-:W-:Y:S02]  /*16e60*/  F2FP.F16.F32.PACK_AB R188, R31, R188 ;  /* 0x000000bc1fbc723e */ /* 0x000fe400000000ff */
[----:B------:R-:W-:-:S04]  /*16e70*/  CS2R R30, SRZ ;  /* 0x00000000001e7805 */ /* 0x000fc8000001ff00 */
[----:B------:R-:W-:Y:S01]  /*16e80*/  MUFU.EX2 R184, R184 ;  /* 0x000000b800b87308 */ /* 0x000fe20000000800 */
[----:B0-----:R-:W-:Y:S01]  /*16e90*/  FADD.FTZ R6, R190, R39 ;  /* 0x00000027be067221 */ /* 0x001fe20000010000 */
[----:B------:R-:W-:-:S06]  /*16ea0*/  FADD.FTZ R39, R181, R8 ;  /* 0x00000008b5277221 */ /* 0x000fcc0000010000 */
[----:B------:R0:W-:Y:S01]  /*16eb0*/  MUFU.EX2 R3, R75 ;  /* 0x0000004b00037308 */ /* 0x0001e20000000800 */
[----:B--2---:R-:W-:-:S07]  /*16ec0*/  F2FP.F16.F32.PACK_AB R190, R35, R190 ;  /* 0x000000be23be723e */ /* 0x004fce00000000ff */
[----:B------:R-:W1:Y:S01]  /*16ed0*/  MUFU.EX2 R36, R36 ;  /* 0x0000002400247308 */ /* 0x000e620000000800 */
[----:B0-----:R-:W-:-:S07]  /*16ee0*/  CS2R R74, SRZ ;  /* 0x00000000004a7805 */ /* 0x001fce000001ff00 */
[----:B------:R-:W-:Y:S08]  /*16ef0*/  MUFU.EX2 R186, R186 ;  /* 0x000000ba00ba7308 */ /* 0x000ff00000000800 */
[----:B------:R-:W0:Y:S01]  /*16f00*/  MUFU.EX2 R183, R183 ;  /* 0x000000b700b77308 */ /* 0x000e220000000800 */
[C---:B-1----:R-:W-:Y:S01]  /*16f10*/  FADD.FTZ R8, R36.reuse, R39 ;  /* 0x0000002724087221 */ /* 0x042fe20000010000 */
[----:B------:R-:W-:-:S06]  /*16f20*/  F2FP.F16.F32.PACK_AB R181, R36, R181 ;  /* 0x000000b524b5723e */ /* 0x000fcc00000000ff */
[----:B------:R1:W2:Y:S08]  /*16f30*/  MUFU.EX2 R7, R45 ;  /* 0x0000002d00077308 */ /* 0x0002b00000000800 */
[----:B------:R3:W-:Y:S01]  /*16f40*/  MUFU.EX2 R180, R33 ;  /* 0x0000002100b47308 */ /* 0x0007e20000000800 */
[----:B0-----:R-:W-:Y:S01]  /*16f50*/  FADD.FTZ R39, R183, R8 ;  /* 0x00000008b7277221 */ /* 0x001fe20000010000 */
[----:B-1----:R-:W-:-:S06]  /*16f60*/  CS2R R44, SRZ ;  /* 0x00000000002c7805 */ /* 0x002fcc000001ff00 */
[----:B------:R-:W0:Y:S01]  /*16f70*/  MUFU.EX2 R38, R38 ;  /* 0x0000002600267308 */ /* 0x000e220000000800 */
[----:B---3--:R-:W-:Y:S01]  /*16f80*/  FADD.FTZ R33, R35, R6 ;  /* 0x0000000623217221 */ /* 0x008fe20000010000 */
[----:B------:R-:W-:-:S03]  /*16f90*/  CS2R R34, SRZ ;  /* 0x0000000000227805 */ /* 0x000fc6000001ff00 */
[----:B------:R-:W-:Y:S01]  /*16fa0*/  FADD.FTZ R6, R184, R33 ;  /* 0x00000021b8067221 */ /* 0x000fe20000010000 */
[C---:B------:R-:W-:Y:S02]  /*16fb0*/  F2FP.F16.F32.PACK_AB R184, R3.reuse, R184 ;  /* 0x000000b803b8723e */ /* 0x040fe400000000ff */
[----:B------:R-:W1:Y:S01]  /*16fc0*/  MUFU.EX2 R71, R71 ;  /* 0x0000004700477308 */ /* 0x000e620000000800 */
[----:B------:R-:W-:Y:S01]  /*16fd0*/  FADD.FTZ R33, R3, R6 ;  /* 0x0000000603217221 */ /* 0x000fe20000010000 */
[----:B------:R-:W-:-:S03]  /*16fe0*/  IMAD.MOV.U32 R3, RZ, RZ, 0x3f800000 ;  /* 0x3f800000ff037424 */ /* 0x000fc600078e00ff */
[----:B------:R-:W-:Y:S01]  /*16ff0*/  FADD.FTZ R6, R186, R33 ;  /* 0x00000021ba067221 */ /* 0x000fe20000010000 */
[C---:B--2---:R-:W-:Y:S02]  /*17000*/  F2FP.F16.F32.PACK_AB R186, R7.reuse, R186 ;  /* 0x000000ba07ba723e */ /* 0x044fe400000000ff */
[----:B------:R-:W2:Y:S01]  /*17010*/  MUFU.EX2 R177, R177 ;  /* 0x000000b100b17308 */ /* 0x000ea20000000800 */
[----:B------:R-:W-:Y:S01]  /*17020*/  FADD.FTZ R6, R7, R6 ;  /* 0x0000000607067221 */ /* 0x000fe20000010000 */
[C---:B0-----:R-:W-:Y:S01]  /*17030*/  FADD.FTZ R8, R38.reuse, R39 ;  /* 0x0000002726087221 */ /* 0x041fe20000010000 */
[----:B------:R-:W-:Y:S02]  /*17040*/  F2FP.F16.F32.PACK_AB R183, R38, R183 ;  /* 0x000000b726b7723e */ /* 0x000fe400000000ff */
[----:B------:R-:W-:-:S03]  /*17050*/  CS2R R38, SRZ ;  /* 0x0000000000267805 */ /* 0x000fc6000001ff00 */
[----:B------:R-:W-:Y:S01]  /*17060*/  MUFU.EX2 R67, R67 ;  /* 0x0000004300437308 */ /* 0x000fe20000000800 */
[----:B-1----:R-:W-:-:S04]  /*17070*/  FADD.FTZ R33, R71, R6 ;  /* 0x0000000647217221 */ /* 0x002fc80000010000 */
[C---:B------:R-:W-:Y:S01]  /*17080*/  FADD.FTZ R6, R180.reuse, R33 ;  /* 0x00000021b4067221 */ /* 0x040fe20000010000 */
[----:B------:R-:W-:Y:S02]  /*17090*/  F2FP.F16.F32.PACK_AB R180, R180, R71 ;  /* 0x00000047b4b4723e */ /* 0x000fe400000000ff */
[----:B------:R-:W-:Y:S01]  /*170a0*/  CS2R R70, SRZ ;  /* 0x0000000000467805 */ /* 0x000fe2000001ff00 */
[----:B------:R-:W0:Y:S08]  /*170b0*/  MUFU.EX2 R179, R179 ;  /* 0x000000b300b37308 */ /* 0x000e300000000800 */
[----:B------:R2:W1:Y:S08]  /*170c0*/  MUFU.EX2 R182, R37 ;  /* 0x0000002500b67308 */ /* 0x0004700000000800 */
[----:B------:R-:W3:Y:S01]  /*170d0*/  MUFU.EX2 R63, R63 ;  /* 0x0000003f003f7308 */ /* 0x000ee20000000800 */
[----:B--2---:R-:W-:Y:S01]  /*170e0*/  FADD.FTZ R37, R177, R8 ;  /* 0x00000008b1257221 */ /* 0x004fe20000010000 */
[----:B------:R-:W-:-:S03]  /*170f0*/  F2FP.F16.F32.PACK_AB R177, R40, R177 ;  /* 0x000000b128b1723e */ /* 0x000fc600000000ff */
[----:B------:R-:W-:Y:S01]  /*17100*/  FADD.FTZ R8, R40, R37 ;  /* 0x0000002528087221 */ /* 0x000fe20000010000 */
[----:B------:R-:W-:Y:S02]  /*17110*/  CS2R R40, SRZ ;  /* 0x0000000000287805 */ /* 0x000fe4000001ff00 */
[----:B------:R-:W-:Y:S01]  /*17120*/  CS2R R36, SRZ ;  /* 0x0000000000247805 */ /* 0x000fe2000001ff00 */
[----:B------:R2:W4:Y:S01]  /*17130*/  MUFU.EX2 R176, R25 ;  /* 0x0000001900b07308 */ /* 0x0005220000000800 */
[----:B0-----:R-:W-:-:S07]  /*17140*/  FADD.FTZ R33, R179, R8 ;  /* 0x00000008b3217221 */ /* 0x001fce0000010000 */
[----:B------:R-:W0:Y:S01]  /*17150*/  MUFU.EX2 R95, R95 ;  /* 0x0000005f005f7308 */ /* 0x000e220000000800 */
[----:B--2---:R-:W-:-:S04]  /*17160*/  FADD.FTZ R25, R67, R6 ;  /* 0x0000000643197221 */ /* 0x004fc80000010000 */
[C---:B-1----:R-:W-:Y:S01]  /*17170*/  FADD.FTZ R8, R182.reuse, R25 ;  /* 0x00000019b6087221 */ /* 0x042fe20000010000 */
[----:B------:R-:W-:Y:S02]  /*17180*/  F2FP.F16.F32.PACK_AB R182, R182, R67 ;  /* 0x00000043b6b6723e */ /* 0x000fe400000000ff */
[----:B------:R-:W-:Y:S01]  /*17190*/  CS2R R66, SRZ ;  /* 0x0000000000427805 */ /* 0x000fe2000001ff00 */
[----:B------:R1:W2:Y:S01]  /*171a0*/  MUFU.EX2 R178, R29 ;  /* 0x0000001d00b27308 */ /* 0x0002a20000000800 */
[----:B---3--:R-:W-:Y:S01]  /*171b0*/  FADD.FTZ R9, R63, R8 ;  /* 0x000000083f097221 */ /* 0x008fe20000010000 */
[----:B------:R-:W-:-:S03]  /*171c0*/  CS2R R24, SRZ ;  /* 0x0000000000187805 */ /* 0x000fc6000001ff00 */
[C---:B----4-:R-:W-:Y:S01]  /*171d0*/  FADD.FTZ R8, R176.reuse, R9 ;  /* 0x00000009b0087221 */ /* 0x050fe20000010000 */
[----:B------:R-:W-:Y:S02]  /*171e0*/  F2FP.F16.F32.PACK_AB R176, R176, R63 ;  /* 0x0000003fb0b0723e */ /* 0x000fe400000000ff */
[----:B------:R-:W-:Y:S01]  /*171f0*/  CS2R R62, SRZ ;  /* 0x00000000003e7805 */ /* 0x000fe2000001ff00 */
[----:B------:R-:W3:Y:S01]  /*17200*/  MUFU.EX2 R14, R14 ;  /* 0x0000000e000e7308 */ /* 0x000ee20000000800 */
[----:B0-----:R-:W-:Y:S01]  /*17210*/  FADD.FTZ R7, R95, R8 ;  /* 0x000000085f077221 */ /* 0x001fe20000010000 */
[----:B-1----:R-:W-:-:S03]  /*17220*/  CS2R R28, SRZ ;  /* 0x00000000001c7805 */ /* 0x002fc6000001ff00 */
[C---:B--2---:R-:W-:Y:S01]  /*17230*/  FADD.FTZ R7, R178.reuse, R7 ;  /* 0x00000007b2077221 */ /* 0x044fe20000010000 */
[----:B------:R-:W-:Y:S02]  /*17240*/  F2FP.F16.F32.PACK_AB R178, R178, R95 ;  /* 0x0000005fb2b2723e */ /* 0x000fe400000000ff */
[----:B------:R-:W-:Y:S01]  /*17250*/  CS2R R94, SRZ ;  /* 0x00000000005e7805 */ /* 0x000fe2000001ff00 */
[C---:B---3--:R-:W-:Y:S01]  /*17260*/  FADD.FTZ R6, R14.reuse, R33 ;  /* 0x000000210e067221 */ /* 0x048fe20000010000 */
[----:B------:R-:W-:Y:S02]  /*17270*/  F2FP.F16.F32.PACK_AB R179, R14, R179 ;  /* 0x000000b30eb3723e */ /* 0x000fe400000000ff */
        /* <DEDUP_REMOVED lines=9> */
.L_x_5921:
[----:B------:R-:W-:-:S05]  /*17310*/  VIADD R0, R12, 0x1 ;  /* 0x000000010c007836 */ /* 0x000fca0000000000 */
[----:B------:R-:W-:-:S04]  /*17320*/  ISETP.NE.AND P3, PT, R0, 0x2, PT ;  /* 0x000000020000780c */ /* 0x000fc80003f65270 */
[----:B------:R-:W-:Y:S02]  /*17330*/  SEL R208, RZ, 0x1, P3 ;  /* 0x00000001ffd07807 */ /* 0x000fe40001800000 */
[----:B------:R-:W-:Y:S02]  /*17340*/  SEL R205, R0, RZ, P3 ;  /* 0x000000ff00cd7207 */ /* 0x000fe40001800000 */
[----:B------:R-:W-:Y:S01]  /*17350*/  LOP3.LUT R208, R11, R208, RZ, 0x3c, !PT ;  /* 0x000000d00bd07212 */ /* 0x000fe200078e3cff */
[----:B------:R-:W-:Y:S06]  /*17360*/  @!P0 BRA `(.L_x_5911) ;  /* 0x0000000000048947 */ /* 0x000fec0003800000 */
[----:B------:R-:W-:Y:S01]  /*17370*/  BPT.TRAP 0x1 ;  /* 0x000000040000795c */ /* 0x000fe20000300000 */
.L_x_5911:
[----:B------:R-:W-:Y:S01]  /*17380*/  IMAD R13, R205, 0x8, R16 ;  /* 0x00000008cd0d7824 */ /* 0x000fe200078e0210 */
[----:B------:R-:W-:-:S04]  /*17390*/  SHF.L.U32 R4, R208, 0x1f, RZ ;  /* 0x0000001fd0047819 */ /* 0x000fc800000006ff */
[----:B------:R0:W1:Y:S01]  /*173a0*/  SYNCS.PHASECHK.TRANS64.TRYWAIT P3, [R13+URZ+0x36830], R4 ;  /* 0x036830040d0075a7 */ /* 0x000062000806017f */
[----:B------:R-:W-:Y:S05]  /*173b0*/  @!P0 BRA `(.L_x_5912) ;  /* 0x0000000000048947 */ /* 0x000fea0003800000 */
[----:B------:R-:W-:Y:S01]  /*173c0*/  BPT.TRAP 0x1 ;  /* 0x000000040000795c */ /* 0x000fe20000300000 */
.L_x_5912:
[----:B------:R-:W-:Y:S01]  /*173d0*/  IMAD R0, R205, 0xa80, R220 ;  /* 0x00000a80cd007824 */ /* 0x000fe200078e02dc */
[----:B------:R-:W-:Y:S03]  /*173e0*/  BSSY B2, `(.L_x_5913) ;  /* 0x0000006000027945 */ /* 0x000fe60003800000 */
[C---:B------:R-:W-:Y:S02]  /*173f0*/  VIADD R20, R0.reuse, 0x80 ;  /* 0x0000008000147836 */ /* 0x040fe40000000000 */
[----:B------:R-:W-:Y:S01]  /*17400*/  VIADD R120, R0, 0x100 ;  /* 0x0000010000787836 */ /* 0x000fe20000000000 */
[----:B-1----:R-:W-:Y:S06]  /*17410*/  @P3 BRA `(.L_x_5914) ;  /* 0x0000000000083947 */ /* 0x002fec0003800000 */
[----:B------:R-:W1:Y:S02]  /*17420*/  SYNCS.PHASECHK.TRANS64.TRYWAIT P3, [R13+URZ+0x36830], R4 ;  /* 0x036830040d0075a7 */ /* 0x000e64000806017f */
[----:B-1----:R-:W-:Y:S05]  /*17430*/  @!P3 BRA `(.L_x_5915) ;  /* 0x0000018800dcb947 */ /* 0x002fea0003800000 */
.L_x_5914:
[----:B------:R-:W-:Y:S05]  /*17440*/  BSYNC B2 ;  /* 0x0000000000027941 */ /* 0x000fea0003800000 */
.L_x_5913:
[----:B------:R-:W2:Y:S04]  /*17450*/  LDL.64 R14, [R1+0x30] ;  /* 0x00003000010e7983 */ /* 0x000ea80000100a00 */
[----:B------:R-:W3:Y:S01]  /*17460*/  LDL.64 R122, [R1+0x38] ;  /* 0x00003800017a7983 */ /* 0x000ee20000100a00 */
        /* <DEDUP_REMOVED lines=11> */
[----:B------:R-:W-:Y:S01]  /*17520*/  IMAD.MOV.U32 R15, RZ, RZ, 0x40000040 ;  /* 0x40000040ff0f7424 */ /* 0x000fe200078e00ff */
[----:B------:R-:W-:Y:S02]  /*17530*/  R2UR UR42, R14 ;  /* 0x000000000e2a72ca */ /* 0x000fe400000e0000 */
[----:B------:R-:W-:Y:S02]  /*17540*/  MOV R14, R0 ;  /* 0x00000000000e7202 */ /* 0x000fe40000000f00 */
[----:B---3--:R-:W-:Y:S02]  /*17550*/  R2UR UR28, R122 ;  /* 0x000000007a1c72ca */ /* 0x008fe400000e0000 */
[----:B------:R-:W-:-:S02]  /*17560*/  R2UR UR29, R123 ;  /* 0x000000007b1d72ca */ /* 0x000fc400000e0000 */
        /* <DEDUP_REMOVED lines=30> */
[----:B------:R-:W-:Y:S01]  /*17750*/  IMAD.MOV.U32 R121, RZ, RZ, 0x40000040 ;  /* 0x40000040ff797424 */ /* 0x000fe200078e00ff */
[----:B------:R-:W-:-:S04]  /*17760*/  R2UR UR10, R120 ;  /* 0x00000000780a72ca */ /* 0x000fc800000e0000 */
        /* <DEDUP_REMOVED lines=13> */
[----:B------:R-:W-:Y:S01]  /*17840*/  R2UR UR27, R121 ;  /* 0x00000000791b72ca */ /* 0x000fe200000e0000 */
[----:B------:R-:W-:Y:S01]  /*17850*/  IMAD.MOV.U32 R121, RZ, RZ, 0x40000040 ;  /* 0x40000040ff797424 */ /* 0x000fe200078e00ff */
[----:B--2---:R-:W-:-:S02]  /*17860*/  R2UR UR38, R122 ;  /* 0x000000007a2672ca */ /* 0x004fc400000e0000 */
[----:B------:R-:W-:Y:S02]  /*17870*/  R2UR UR46, R120 ;  /* 0x00000000782e72ca */ /* 0x000fe400000e0000 */
[----:B------:R-:W-:Y:S02]  /*17880*/  R2UR UR47, R121 ;  /* 0x00000000792f72ca */ /* 0x000fe400000e0000 */
[----:B------:R-:W-:Y:S01]  /*17890*/  R2UR UR39, R123 ;  /* 0x000000007b2772ca */ /* 0x000fe200000e0000 */
[----:B------:R-:W-:Y:S01]  /*178a0*/  UMOV UR56, UR28 ;  /* 0x0000001c00387c82 */ /* 0x000fe20008000000 */
[----:B------:R-:W-:Y:S01]  /*178b0*/  UMOV UR57, UR29 ;  /* 0x0000001d00397c82 */ /* 0x000fe20008000000 */
[----:B------:R-:W-:Y:S02]  /*178c0*/  WARPGROUP.DEPBAR.LE gsb0, 0x0 ;  /* 0x00008000000079c5 */ /* 0x000fe40000010000 */
        /* <DEDUP_REMOVED lines=53> */
[----:B------:R-:W-:Y:S01]  /*17c20*/  IMAD.MOV.U32 R15, RZ, RZ, 0x40000040 ;  /* 0x40000040ff0f7424 */ /* 0x000fe200078e00ff */
[----:B------:R-:W-:Y:S01]  /*17c30*/  IADD3 R14, R0, 0x4, RZ ;  /* 0x00000004000e7810 */ /* 0x000fe20007ffe0ff */
[----:B------:R-:W-:Y:S01]  /*17c40*/  UMOV UR12, UR38 ;  /* 0x00000026000c7c82 */ /* 0x000fe20008000000 */
        /* <DEDUP_REMOVED lines=738> */
.L_x_5916:
[----:B------:R-:W-:Y:S01]  /*1aa70*/  SHF.L.U32 R0, R11, 0x1f, RZ ;  /* 0x0000001f0b007819 */ /* 0x000fe200000006ff */
[----:B------:R-:W-:-:S04]  /*1aa80*/  IMAD R11, R12, 0x8, R16 ;  /* 0x000000080c0b7824 */ /* 0x000fc800078e0210 */
[----:B------:R0:W1:Y:S01]  /*1aa90*/  SYNCS.PHASECHK.TRANS64.TRYWAIT P3, [R11+URZ+0x36850], R0 ;  /* 0x036850000b0075a7 */ /* 0x000062000806017f */
[----:B------:R-:W-:Y:S05]  /*1aaa0*/  @!P0 BRA `(.L_x_5917) ;  /* 0x0000000000048947 */ /* 0x000fea0003800000 */
[----:B------:R-:W-:Y:S01]  /*1aab0*/  BPT.TRAP 0x1 ;  /* 0x000000040000795c */ /* 0x000fe20000300000 */
.L_x_5917:
[----:B------:R-:W-:Y:S04]  /*1aac0*/  BSSY B2, `(.L_x_5918) ;  /* 0x0000004000027945 */ /* 0x000fe80003800000 */
[----:B-1----:R-:W-:Y:S05]  /*1aad0*/  @P3 BRA `(.L_x_5919) ;  /* 0x0000000000083947 */ /* 0x002fea0003800000 */
[----:B------:R-:W1:Y:S02]  /*1aae0*/  SYNCS.PHASECHK.TRANS64.TRYWAIT P3, [R11+URZ+0x36850], R0 ;  /* 0x036850000b0075a7 */ /* 0x000e64000806017f */
[----:B-1----:R-:W-:Y:S05]  /*1aaf0*/  @!P3 BRA `(.L_x_5920) ;  /* 0x000001540040b947 */ /* 0x002fea0003800000 */
.L_x_5919:
[----:B------:R-:W-:Y:S05]  /*1ab00*/  BSYNC B2 ;  /* 0x0000000000027941 */ /* 0x000fea0003800000 */
.L_x_5918:
[----:B01----:R-:W-:Y:S01]  /*1ab10*/  VIADD R0, R16, 0x400 ;  /* 0x0000040010007836 */ /* 0x003fe20000000000 */
[----:B------:R-:W-:Y:S01]  /*1ab20*/  WARPGROUP.ARRIVE ;  /* 0x00000000000079c5 */ /* 0x000fe20000000000 */
[----:B------:R-:W-:Y:S01]  /*1ab30*/  IMAD.MOV.U32 R3, RZ, RZ, 0x40000040 ;  /* 0x40000040ff037424 */ /* 0x000fe200078e00ff */
[----:B------:R-:W-:Y:S01]  /*1ab40*/  ULDC UR4, c[0x0][0x988] ;  /* 0x0002620000047ab9 */ /* 0x000fe20000000800 */
[----:B------:R-:W-:Y:S01]  /*1ab50*/  IMAD.MOV.U32 R5, RZ, RZ, 0x40000040 ;  /* 0x40000040ff057424 */ /* 0x000fe200078e00ff */
[----:B------:R-:W-:Y:S01]  /*1ab60*/  SHF.R.U32.HI R0, RZ, 0x4, R0 ;  /* 0x00000004ff007819 */ /* 0x000fe20000011600 */
[----:B------:R-:W-:Y:S01]  /*1ab70*/  @!P1 VIADD R11, R11, 0x36860 ;  /* 0x000368600b0b9836 */ /* 0x000fe20000000000 */
[----:B------:R-:W-:Y:S02]  /*1ab80*/  R2UR UR7, R3 ;  /* 0x00000000030772ca */ /* 0x000fe400000e0000 */
[----:B------:R-:W-:Y:S01]  /*1ab90*/  LOP3.LUT R0, R0, 0x3fff, RZ, 0xc0, !PT ;  /* 0x00003fff00007812 */ /* 0x000fe200078ec0ff */
[----:B------:R-:W0:Y:S01]  /*1aba0*/  @P2 LDC R3, c[0x0][0x450] ;  /* 0x00011400ff032b82 */ /* 0x000e220000000800 */
[----:B------:R-:W-:-:S02]  /*1abb0*/  @!P1 IADD3 R13, R13, 0x36840, RZ ;  /* 0x000368400d0d9810 */ /* 0x000fc40007ffe0ff */
[----:B------:R-:W-:Y:S02]  /*1abc0*/  LOP3.LUT R0, R0, 0x3800000, RZ, 0xfc, !PT ;  /* 0x0380000000007812 */ /* 0x000fe400078efcff */
[----:B------:R-:W-:Y:S02]  /*1abd0*/  @!P1 PRMT R13, RZ, 0x654, R13 ;  /* 0x00000654ff0d9816 */ /* 0x000fe4000000000d */
[----:B------:R-:W-:Y:S01]  /*1abe0*/  @!P1 PRMT R11, RZ, 0x654, R11 ;  /* 0x00000654ff0b9816 */ /* 0x000fe2000000000b */
[----:B------:R-:W-:Y:S02]  /*1abf0*/  IMAD R2, R12, 0xa80, R0 ;  /* 0x00000a800c027824 */ /* 0x000fe400078e0200 */
[----:B------:R-:W-:Y:S02]  /*1ac00*/  IMAD.IADD R0, R227, 0x1, R223 ;  /* 0x00000001e3007824 */ /* 0x000fe400078e02df */
[C---:B------:R-:W-:Y:S01]  /*1ac10*/  VIADD R4, R2.reuse, 0x80 ;  /* 0x0000008002047836 */ /* 0x040fe20000000000 */
[----:B------:R-:W-:-:S13]  /*1ac20*/  R2UR UR6, R2 ;  /* 0x00000000020672ca */ /* 0x000fda00000e0000 */
        /* <DEDUP_REMOVED lines=16> */
[----:B------:R-:W1:Y:S01]  /*1ad30*/  @P2 LDC R4, c[0x0][0x44c] ;  /* 0x00011300ff042b82 */ /* 0x000e620000000800 */
[----:B------:R-:W-:Y:S01]  /*1ad40*/  R2UR UR7, R5 ;  /* 0x00000000050772ca */ /* 0x000fe200000e0000 */
[----:B------:R-:W-:Y:S02]  /*1ad50*/  IMAD.MOV.U32 R5, RZ, RZ, 0x40000040 ;  /* 0x40000040ff057424 */ /* 0x000fe400078e00ff */
[----:B-1----:R-:W-:-:S05]  /*1ad60*/  @P2 IMAD.HI.U32 R4, R0, R4, RZ ;  /* 0x0000000400042227 */ /* 0x002fca00078e00ff */
[----:B0-----:R-:W-:Y:S01]  /*1ad70*/  @P2 SHF.R.U32.HI R0, RZ, R3, R4 ;  /* 0x00000003ff002219 */ /* 0x001fe20000011604 */
[----:B------:R-:W-:Y:S02]  /*1ad80*/  VIADD R4, R2, 0x200 ;  /* 0x0000020002047836 */ /* 0x000fe40000000000 */
[----:B------:R-:W-:Y:S02]  /*1ad90*/  IMAD R3, R10, -0x70, RZ ;  /* 0xffffff900a037824 */ /* 0x000fe400078e02ff */
[----:B------:R-:W-:Y:S03]  /*1ada0*/  SHFL.IDX PT, R12, R0, 0x1, 0x1c1f ;  /* 0x003c1f00000c7f89 */ /* 0x000fe600000e0000 */
[----:B------:R-:W-:-:S04]  /*1adb0*/  IADD3 R3, -R225, 0x1, R3 ;  /* 0x00000001e1037810 */ /* 0x000fc80007ffe103 */
[----:B------:R-:W-:Y:S01]  /*1adc0*/  IADD3 R3, -R224, R3, R226 ;  /* 0x00000003e0037210 */ /* 0x000fe20007ffe1e2 */
[----:B------:R-:W-:Y:S02]  /*1add0*/  WARPGROUP.DEPBAR.LE gsb0, 0x0 ;  /* 0x00008000000079c5 */ /* 0x000fe40000010000 */
[----:B------:R-:W-:-:S06]  /*1ade0*/  WARPGROUP.ARRIVE ;  /* 0x00000000000079c5 */ /* 0x000fcc0000000000 */
[----:B------:R-:W-:Y:S01]  /*1adf0*/  HGMMA.64x192x16.F32 R24, R188, gdesc[UR4].tnspB, R24, gsb0 ;  /* 0x42e00004bc187df0 */ /* 0x000fe20008000818 */
[----:B------:R-:W-:Y:S02]  /*1ae00*/  R2UR UR6, R4 ;  /* 0x00000000040672ca */ /* 0x000fe400000e0000 */
[----:B------:R0:W1:Y:S01]  /*1ae10*/  SHFL.IDX PT, R4, R0, RZ, 0x1c1f ;  /* 0x001c1fff00047589 */ /* 0x00006200000e0000 */
[----:B------:R-:W-:Y:S01]  /*1ae20*/  R2UR UR7, R5 ;  /* 0x00000000050772ca */ /* 0x000fe200000e0000 */
[----:B0-----:R-:W-:Y:S01]  /*1ae30*/  IMAD.U32 R0, RZ, RZ, UR4 ;  /* 0x00000004ff007e24 */ /* 0x001fe2000f8e00ff */
[----:B-1----:R-:W-:-:S04]  /*1ae40*/  IADD3 R4, R3, R4, RZ ;  /* 0x0000000403047210 */ /* 0x002fc80007ffe0ff */
        /* <DEDUP_REMOVED lines=81> */
[----:B------:R-:W-:Y:S02]  /*1b360*/  FSEL R125, R125, -INF , P5 ;  /* 0xff8000007d7d7808 */ /* 0x000fe40002800000 */
[----:B------:R-:W-:-:S04]  /*1b370*/  FMNMX.FTZ R5, R124, R5, !PT ;  /* 0x000000057c057209 */ /* 0x000fc80007810000 */
[----:B------:R-:W-:Y:S01]  /*1b380*/  FMNMX.FTZ R14, R125, R5, !PT ;  /* 0x000000057d0e7209 */ /* 0x000fe20007810000 */
[----:B------:R-:W-:-:S04]  /*1b390*/  IMAD.MOV.U32 R5, RZ, RZ, 0x40000040 ;  /* 0x40000040ff057424 */ /* 0x000fc800078e00ff */
[----:B------:R-:W0:Y:S01]  /*1b3a0*/  SHFL.BFLY PT, R4, R14, 0x2, 0x1f ;  /* 0x0c401f000e047f89 */ /* 0x000e2200000e0000 */
[----:B------:R-:W-:Y:S02]  /*1b3b0*/  WARPGROUP.DEPBAR.LE gsb0, 0x0 ;  /* 0x00008000000079c5 */ /* 0x000fe40000010000 */
[----:B------:R-:W-:-:S06]  /*1b3c0*/  WARPGROUP.ARRIVE ;  /* 0x00000000000079c5 */ /* 0x000fcc0000000000 */
[----:B------:R-:W-:Y:S01]  /*1b3d0*/  HGMMA.64x192x16.F32 R24, R184, gdesc[UR4].tnspB, R24, gsb0 ;  /* 0x42e00004b8187df0 */ /* 0x000fe20008000818 */
[----:B------:R-:W-:Y:S02]  /*1b3e0*/  R2UR UR7, R5 ;  /* 0x00000000050772ca */ /* 0x000fe400000e0000 */
[----:B0-----:R-:W-:Y:S01]  /*1b3f0*/  FMNMX.FTZ R14, R14, R4, !PT ;  /* 0x000000040e0e7209 */ /* 0x001fe20007810000 */
[----:B------:R-:W-:-:S04]  /*1b400*/  VIADD R4, R2, 0x280 ;  /* 0x0000028002047836 */ /* 0x000fc80000000000 */
[----:B------:R-:W0:Y:S01]  /*1b410*/  SHFL.BFLY PT, R15, R14, 0x1, 0x1f ;  /* 0x0c201f000e0f7f89 */ /* 0x000e2200000e0000 */
[----:B------:R-:W-:Y:S01]  /*1b420*/  R2UR UR6, R4 ;  /* 0x00000000040672ca */ /* 0x000fe200000e0000 */
[----:B------:R-:W-:-:S05]  /*1b430*/  IMAD.IADD R4, R3, 0x1, R12 ;  /* 0x0000000103047824 */ /* 0x000fca00078e020c */
        /* <DEDUP_REMOVED lines=8> */
[----:B------:R-:W-:Y:S02]  /*1b4c0*/  FSEL R175, R175, -INF , P5 ;  /* 0xff800000afaf7808 */ /* 0x000fe40002800000 */
[----:B0-----:R-:W-:Y:S02]  /*1b4d0*/  FMNMX.FTZ R5, R14, R15, !PT ;  /* 0x0000000f0e057209 */ /* 0x001fe40007810000 */
[C---:B------:R-:W-:Y:S02]  /*1b4e0*/  ISETP.GT.AND P4, PT, R4.reuse, 0x10, PT ;  /* 0x000000100400780c */ /* 0x040fe40003f84270 */
[C---:B------:R-:W-:Y:S01]  /*1b4f0*/  FSETP.NEU.FTZ.AND P3, PT, R5.reuse, -INF , PT ;  /* 0xff8000000500780b */ /* 0x040fe20003f7d000 */
[----:B------:R-:W-:Y:S01]  /*1b500*/  FMUL.FTZ R14, R5, R0 ;  /* 0x00000000050e7220 */ /* 0x000fe20000410000 */
[----:B------:R-:W-:-:S02]  /*1b510*/  ISETP.GT.AND P5, PT, R4, 0x11, PT ;  /* 0x000000110400780c */ /* 0x000fc40003fa4270 */
[----:B------:R-:W-:Y:S02]  /*1b520*/  FSEL R162, R162, -INF , P4 ;  /* 0xff800000a2a27808 */ /* 0x000fe40002000000 */
[----:B------:R-:W-:Y:S02]  /*1b530*/  FSEL R3, R14, RZ, P3 ;  /* 0x000000ff0e037208 */ /* 0x000fe40001800000 */
[----:B------:R-:W-:Y:S02]  /*1b540*/  FMNMX.FTZ R14, R171, R12, !PT ;  /* 0x0000000cab0e7209 */ /* 0x000fe40007810000 */
        /* <DEDUP_REMOVED lines=16> */
[----:B------:R-:W-:Y:S01]  /*1b650*/  FSEL R167, R167, -INF , P5 ;  /* 0xff800000a7a77808 */ /* 0x000fe20002800000 */
[-CC-:B------:R-:W-:Y:S01]  /*1b660*/  FFMA.FTZ R202, R172, R0.reuse, -R3.reuse ;  /* 0x00000000acca7223 */ /* 0x180fe20000010803 */
[----:B------:R-:W-:Y:S01]  /*1b670*/  ISETP.GT.AND P4, PT, R4, 0x20, PT ;  /* 0x000000200400780c */ /* 0x000fe20003f84270 */
[-CC-:B------:R-:W-:Y:S01]  /*1b680*/  FFMA.FTZ R173, R173, R0.reuse, -R3.reuse ;  /* 0x00000000adad7223 */ /* 0x180fe20000010803 */
[----:B------:R-:W-:Y:S01]  /*1b690*/  FMNMX.FTZ R15, R166, R15, !PT ;  /* 0x0000000fa60f7209 */ /* 0x000fe20007810000 */
[-CC-:B------:R-:W-:Y:S01]  /*1b6a0*/  FFMA.FTZ R161, R161, R0.reuse, -R3.reuse ;  /* 0x00000000a1a17223 */ /* 0x180fe20000010803 */
[----:B------:R-:W-:Y:S01]  /*1b6b0*/  ISETP.GT.AND P5, PT, R4, 0x21, PT ;  /* 0x000000210400780c */ /* 0x000fe20003fa4270 */
[-CC-:B------:R-:W-:Y:S01]  /*1b6c0*/  FFMA.FTZ R198, R164, R0.reuse, -R3.reuse ;  /* 0x00000000a4c67223 */ /* 0x180fe20000010803 */
[----:B------:R-:W-:Y:S01]  /*1b6d0*/  FSEL R154, R154, -INF , P4 ;  /* 0xff8000009a9a7808 */ /* 0x000fe20002000000 */
        /* <DEDUP_REMOVED lines=10> */
[----:B------:R-:W-:Y:S01]  /*1b780*/  FFMA.FTZ R125, R125, R0, -R3 ;  /* 0x000000007d7d7223 */ /* 0x000fe20000010803 */
[----:B------:R-:W-:Y:S01]  /*1b790*/  FSEL R158, R158, -INF , P4 ;  /* 0xff8000009e9e7808 */ /* 0x000fe20002000000 */
[----:B------:R-:W-:Y:S01]  /*1b7a0*/  MUFU.EX2 R200, R200 ;  /* 0x000000c800c87308 */ /* 0x000fe20000000800 */
[----:B------:R-:W-:-:S02]  /*1b7b0*/  FMNMX.FTZ R20, R155, R15, !PT ;  /* 0x0000000f9b147209 */ /* 0x000fc40007810000 */
[----:B------:R-:W-:Y:S02]  /*1b7c0*/  FSEL R159, R159, -INF , P5 ;  /* 0xff8000009f9f7808 */ /* 0x000fe40002800000 */
[----:B------:R-:W-:Y:S02]  /*1b7d0*/  ISETP.GT.AND P4, PT, R4, 0x30, PT ;  /* 0x000000300400780c */ /* 0x000fe40003f84270 */
[----:B------:R-:W-:Y:S01]  /*1b7e0*/  FMNMX.FTZ R20, R158, R20, !PT ;  /* 0x000000149e147209 */ /* 0x000fe20007810000 */
[----:B------:R-:W-:Y:S01]  /*1b7f0*/  MUFU.EX2 R12, R169 ;  /* 0x000000a9000c7308 */ /* 0x000fe20000000800 */
[----:B------:R-:W-:Y:S02]  /*1b800*/  ISETP.GT.AND P5, PT, R4, 0x31, PT ;  /* 0x000000310400780c */ /* 0x000fe40003fa4270 */
[----:B------:R-:W-:Y:S02]  /*1b810*/  FSEL R146, R146, -INF , P4 ;  /* 0xff80000092927808 */ /* 0x000fe40002000000 */
[----:B------:R-:W-:-:S02]  /*1b820*/  FMNMX.FTZ R20, R159, R20, !PT ;  /* 0x000000149f147209 */ /* 0x000fc40007810000 */
[----:B------:R-:W-:Y:S01]  /*1b830*/  ISETP.GT.AND P4, PT, R4, 0x38, PT ;  /* 0x000000380400780c */ /* 0x000fe20003f84270 */
[----:B------:R-:W-:Y:S01]  /*1b840*/  MUFU.EX2 R202, R202 ;  /* 0x000000ca00ca7308 */ /* 0x000fe20000000800 */
[----:B------:R-:W-:Y:S02]  /*1b850*/  FSEL R147, R147, -INF , P5 ;  /* 0xff80000093937808 */ /* 0x000fe40002800000 */
[----:B------:R-:W-:Y:S02]  /*1b860*/  FMNMX.FTZ R20, R146, R20, !PT ;  /* 0x0000001492147209 */ /* 0x000fe40007810000 */
[----:B------:R-:W-:Y:S02]  /*1b870*/  ISETP.GT.AND P5, PT, R4, 0x39, PT ;  /* 0x000000390400780c */ /* 0x000fe40003fa4270 */
        /* <DEDUP_REMOVED lines=18> */
[C---:B------:R-:W-:Y:S02]  /*1b9a0*/  ISETP.GT.AND P4, PT, R4.reuse, 0x50, PT ;  /* 0x000000500400780c */ /* 0x040fe40003f84270 */
[----:B------:R-:W-:Y:S02]  /*1b9b0*/  FSEL R143, R143, -INF , P5 ;  /* 0xff8000008f8f7808 */ /* 0x000fe40002800000 */
[----:B------:R-:W-:Y:S01]  /*1b9c0*/  ISETP.GT.AND P5, PT, R4, 0x51, PT ;  /* 0x000000510400780c */ /* 0x000fe20003fa4270 */
[----:B------:R0:W-:Y:S08]  /*1b9d0*/  MUFU.EX2 R21, R153 ;  /* 0x0000009900157308 */ /* 0x0001f00000000800 */
[----:B------:R-:W-:Y:S01]  /*1b9e0*/  MUFU.EX2 R20, R165 ;  /* 0x000000a500147308 */ /* 0x000fe20000000800 */
[----:B0-----:R-:W-:-:S02]  /*1b9f0*/  FMNMX.FTZ R153, R142, R152, !PT ;  /* 0x000000988e997209 */ /* 0x001fc40007810000 */
[----:B------:R-:W-:Y:S02]  /*1ba00*/  FSEL R152, R130, -INF , P4 ;  /* 0xff80000082987808 */ /* 0x000fe40002000000 */
[----:B------:R-:W-:Y:S02]  /*1ba10*/  FMNMX.FTZ R130, R143, R153, !PT ;  /* 0x000000998f827209 */ /* 0x000fe40007810000 */
[----:B------:R-:W-:Y:S01]  /*1ba20*/  ISETP.GT.AND P4, PT, R4, 0x58, PT ;  /* 0x000000580400780c */ /* 0x000fe20003f84270 */
[----:B------:R-:W-:Y:S01]  /*1ba30*/  MUFU.EX2 R192, R192 ;  /* 0x000000c000c07308 */ /* 0x000fe20000000800 */
[----:B------:R-:W-:Y:S02]  /*1ba40*/  FSEL R153, R131, -INF , P5 ;  /* 0xff80000083997808 */ /* 0x000fe40002800000 */
[----:B------:R-:W-:Y:S02]  /*1ba50*/  FMNMX.FTZ R130, R152, R130, !PT ;  /* 0x0000008298827209 */ /* 0x000fe40007810000 */
[----:B------:R-:W-:-:S02]  /*1ba60*/  ISETP.GT.AND P5, PT, R4, 0x59, PT ;  /* 0x000000590400780c */ /* 0x000fc40003fa4270 */
[----:B------:R-:W-:Y:S01]  /*1ba70*/  FSEL R156, R134, -INF , P4 ;  /* 0xff800000869c7808 */ /* 0x000fe20002000000 */
[----:B------:R-:W-:Y:S01]  /*1ba80*/  FFMA.FTZ R134, R141, R0, -R3 ;  /* 0x000000008d867223 */ /* 0x000fe20000010803 */
[----:B------:R-:W-:Y:S01]  /*1ba90*/  FMNMX.FTZ R131, R153, R130, !PT ;  /* 0x0000008299837209 */ /* 0x000fe20007810000 */
[----:B------:R-:W-:Y:S01]  /*1baa0*/  MUFU.EX2 R194, R194 ;  /* 0x000000c200c27308 */ /* 0x000fe20000000800 */
[----:B------:R-:W-:Y:S02]  /*1bab0*/  FSEL R135, R135, -INF , P5 ;  /* 0xff80000087877808 */ /* 0x000fe40002800000 */
[----:B------:R-:W-:Y:S02]  /*1bac0*/  ISETP.GT.AND P4, PT, R4, 0x60, PT ;  /* 0x000000600400780c */ /* 0x000fe40003f84270 */
[----:B------:R-:W-:Y:S02]  /*1bad0*/  FMNMX.FTZ R131, R156, R131, !PT ;  /* 0x000000839c837209 */ /* 0x000fe40007810000 */
[----:B------:R-:W-:Y:S01]  /*1bae0*/  ISETP.GT.AND P5, PT, R4, 0x61, PT ;  /* 0x000000610400780c */ /* 0x000fe20003fa4270 */
[----:B------:R0:W-:Y:S01]  /*1baf0*/  MUFU.EX2 R130, R157 ;  /* 0x0000009d00827308 */ /* 0x0001e20000000800 */
[----:B------:R-:W-:-:S02]  /*1bb00*/  FMNMX.FTZ R131, R135, R131, !PT ;  /* 0x0000008387837209 */ /* 0x000fc40007810000 */
[----:B------:R-:W-:Y:S02]  /*1bb10*/  FSEL R144, R123, -INF , P5 ;  /* 0xff8000007b907808 */ /* 0x000fe40002800000 */
[----:B------:R-:W-:-:S03]  /*1bb20*/  ISETP.GT.AND P5, PT, R4, 0x69, PT ;  /* 0x000000690400780c */ /* 0x000fc60003fa4270 */
[----:B------:R-:W-:Y:S01]  /*1bb30*/  MUFU.EX2 R188, R188 ;  /* 0x000000bc00bc7308 */ /* 0x000fe20000000800 */
[----:B0-----:R-:W-:Y:S02]  /*1bb40*/  FSEL R157, R122, -INF , P4 ;  /* 0xff8000007a9d7808 */ /* 0x001fe40002000000 */
[----:B------:R-:W-:Y:S02]  /*1bb50*/  ISETP.GT.AND P4, PT, R4, 0x68, PT ;  /* 0x000000680400780c */ /* 0x000fe40003f84270 */
[----:B------:R-:W-:Y:S02]  /*1bb60*/  FMNMX.FTZ R131, R157, R131, !PT ;  /* 0x000000839d837209 */ /* 0x000fe40007810000 */
[----:B------:R-:W-:Y:S01]  /*1bb70*/  FSEL R160, R126, -INF , P4 ;  /* 0xff8000007ea07808 */ /* 0x000fe20002000000 */
[-CC-:B------:R-:W-:Y:S01]  /*1bb80*/  FFMA.FTZ R126, R145, R0.reuse, -R3.reuse ;  /* 0x00000000917e7223 */ /* 0x180fe20000010803 */
[----:B------:R-:W-:Y:S01]  /*1bb90*/  FMNMX.FTZ R131, R144, R131, !PT ;  /* 0x0000008390837209 */ /* 0x000fe20007810000 */
[----:B------:R-:W-:Y:S01]  /*1bba0*/  MUFU.EX2 R190, R190 ;  /* 0x000000be00be7308 */ /* 0x000fe20000000800 */
[----:B------:R-:W-:Y:S01]  /*1bbb0*/  FSEL R145, R127, -INF , P5 ;  /* 0xff8000007f917808 */ /* 0x000fe20002800000 */
[----:B------:R-:W-:Y:S01]  /*1bbc0*/  FFMA.FTZ R127, R149, R0, -R3 ;  /* 0x00000000957f7223 */ /* 0x000fe20000010803 */
[----:B------:R-:W-:-:S02]  /*1bbd0*/  WARPGROUP.DEPBAR.LE gsb0, 0x0 ;  /* 0x00008000000079c5 */ /* 0x000fc40000010000 */
[----:B------:R-:W-:Y:S01]  /*1bbe0*/  WARPGROUP.ARRIVE ;  /* 0x00000000000079c5 */ /* 0x000fe20000000000 */
[----:B------:R-:W-:Y:S01]  /*1bbf0*/  FMNMX.FTZ R4, R160, R131, !PT ;  /* 0x00000083a0047209 */ /* 0x000fe20007810000 */
[-CC-:B------:R-:W-:Y:S01]  /*1bc00*/  FFMA.FTZ R184, R136, R0.reuse, -R3.reuse ;  /* 0x0000000088b87223 */ /* 0x180fe20000010803 */
[-CC-:B------:R-:W-:Y:S01]  /*1bc10*/  FFMA.FTZ R131, R137, R0.reuse, -R3.reuse ;  /* 0x0000000089837223 */ /* 0x180fe20000010803 */
[----:B------:R-:W-:Y:S01]  /*1bc20*/  FFMA.FTZ R186, R140, R0, -R3 ;  /* 0x000000008cba7223 */ /* 0x000fe20000010803 */
[----:B------:R-:W-:Y:S01]  /*1bc30*/  FMNMX.FTZ R4, R145, R4, !PT ;  /* 0x0000000491047209 */ /* 0x000fe20007810000 */
[----:B------:R-:W-:Y:S01]  /*1bc40*/  HGMMA.64x192x16.F32 R24, R180, gdesc[UR4].tnspB, R24, gsb0 ;  /* 0x42e00004b4187df0 */ /* 0x000fe20008000818 */
[----:B------:R-:W-:Y:S03]  /*1bc50*/  MUFU.EX2 R126, R126 ;  /* 0x0000007e007e7308 */ /* 0x000fe60000000800 */
[----:B------:R-:W0:Y:S05]  /*1bc60*/  SHFL.BFLY PT, R122, R4, 0x2, 0x1f ;  /* 0x0c401f00047a7f89 */ /* 0x000e2a00000e0000 */
[----:B------:R-:W-:Y:S08]  /*1bc70*/  MUFU.EX2 R127, R127 ;  /* 0x0000007f007f7308 */ /* 0x000ff00000000800 */
[----:B------:R-:W-:Y:S08]  /*1bc80*/  MUFU.EX2 R184, R184 ;  /* 0x000000b800b87308 */ /* 0x000ff00000000800 */
[----:B------:R-:W-:Y:S01]  /*1bc90*/  MUFU.EX2 R131, R131 ;  /* 0x0000008300837308 */ /* 0x000fe20000000800 */
[----:B0-----:R-:W-:-:S05]  /*1bca0*/  FMNMX.FTZ R4, R4, R122, !PT ;  /* 0x0000007a04047209 */ /* 0x001fca0007810000 */
[----:B------:R-:W0:Y:S02]  /*1bcb0*/  SHFL.BFLY PT, R122, R4, 0x1, 0x1f ;  /* 0x0c201f00047a7f89 */ /* 0x000e2400000e0000 */
[----:B------:R-:W-:Y:S08]  /*1bcc0*/  MUFU.EX2 R186, R186 ;  /* 0x000000ba00ba7308 */ /* 0x000ff00000000800 */
[----:B------:R-:W-:Y:S08]  /*1bcd0*/  MUFU.EX2 R134, R134 ;  /* 0x0000008600867308 */ /* 0x000ff00000000800 */
[----:B------:R-:W-:Y:S01]  /*1bce0*/  MUFU.EX2 R120, R120 ;  /* 0x0000007800787308 */ /* 0x000fe20000000800 */
[----:B0-----:R-:W-:Y:S01]  /*1bcf0*/  FMNMX.FTZ R4, R4, R122, !PT ;  /* 0x0000007a04047209 */ /* 0x001fe20007810000 */
[----:B------:R-:W-:-:S06]  /*1bd00*/  VIADD R122, R2, 0x300 ;  /* 0x00000300027a7836 */ /* 0x000fcc0000000000 */
[----:B------:R-:W-:Y:S01]  /*1bd10*/  MUFU.EX2 R121, R121 ;  /* 0x0000007900797308 */ /* 0x000fe20000000800 */
[----:B------:R-:W-:Y:S02]  /*1bd20*/  FSETP.NEU.FTZ.AND P4, PT, R4, -INF , PT ;  /* 0xff8000000400780b */ /* 0x000fe40003f9d000 */
[----:B------:R-:W-:Y:S02]  /*1bd30*/  R2UR UR6, R122 ;  /* 0x000000007a0672ca */ /* 0x000fe400000e0000 */
[----:B------:R-:W-:-:S03]  /*1bd40*/  FSEL R123, R4, RZ, P4 ;  /* 0x000000ff047b7208 */ /* 0x000fc60002000000 */
[----:B------:R-:W-:Y:S02]  /*1bd50*/  MUFU.EX2 R124, R124 ;  /* 0x0000007c007c7308 */ /* 0x000fe40000000800 */
[----:B------:R-:W-:Y:S01]  /*1bd60*/  FADD.FTZ R8, -R123, R8 ;  /* 0x000000087b087221 */ /* 0x000fe20000010100 */
[----:B------:R-:W-:-:S03]  /*1bd70*/  IMAD.MOV.U32 R123, RZ, RZ, 0x40000040 ;  /* 0x40000040ff7b7424 */ /* 0x000fc600078e00ff */
[-C--:B------:R-:W-:Y:S02]  /*1bd80*/  FMUL.FTZ R8, R8, R0.reuse ;  /* 0x0000000008087220 */ /* 0x080fe40000410000 */
[----:B------:R-:W-:Y:S01]  /*1bd90*/  MUFU.EX2 R125, R125 ;  /* 0x0000007d007d7308 */ /* 0x000fe20000000800 */
[----:B------:R-:W-:Y:S01]  /*1bda0*/  R2UR UR7, R123 ;  /* 0x000000007b0772ca */ /* 0x000fe200000e0000 */
[----:B------:R-:W-:Y:S02]  /*1bdb0*/  WARPGROUP.DEPBAR.LE gsb0, 0x0 ;  /* 0x00008000000079c5 */ /* 0x000fe40000010000 */
[----:B------:R-:W-:Y:S01]  /*1bdc0*/  WARPGROUP.ARRIVE ;  /* 0x00000000000079c5 */ /* 0x000fe20000000000 */
[-CC-:B------:R-:W-:Y:S01]  /*1bdd0*/  FFMA.FTZ R180, R128, R0.reuse, -R3.reuse ;  /* 0x0000000080b47223 */ /* 0x180fe20000010803 */
[-CC-:B------:R-:W-:Y:S01]  /*1bde0*/  FFMA.FTZ R128, R129, R0.reuse, -R3.reuse ;  /* 0x0000000081807223 */ /* 0x180fe20000010803 */
[-CC-:B------:R-:W-:Y:S01]  /*1bdf0*/  FFMA.FTZ R129, R133, R0.reuse, -R3.reuse ;  /* 0x0000000085817223 */ /* 0x180fe20000010803 */
[-C--:B------:R-:W-:Y:S01]  /*1be00*/  FFMA.FTZ R182, R132, R0.reuse, -R3 ;  /* 0x0000000084b67223 */ /* 0x080fe20000010803 */
[----:B------:R-:W-:-:S05]  /*1be10*/  FMUL.FTZ R133, R4, R0 ;  /* 0x0000000004857220 */ /* 0x000fca0000410000 */
[----:B------:R-:W-:Y:S01]  /*1be20*/  HGMMA.64x192x16.F32 R24, R176, gdesc[UR4].tnspB, R24, gsb0 ;  /* 0x42e00004b0187df0 */ /* 0x000fe20008000818 */
[----:B------:R-:W-:Y:S01]  /*1be30*/  FSEL R3, R5, RZ, P3 ;  /* 0x000000ff05037208 */ /* 0x000fe20001800000 */
[----:B------:R-:W-:Y:S01]  /*1be40*/  MUFU.EX2 R180, R180 ;  /* 0x000000b400b47308 */ /* 0x000fe20000000800 */
[C---:B------:R-:W-:Y:S01]  /*1be50*/  ISETP.GT.AND P3, PT, R10.reuse, R221, PT ;  /* 0x000000dd0a00720c */ /* 0x040fe20003f64270 */
[----:B------:R-:W-:Y:S01]  /*1be60*/  VIADD R10, R10, 0xffffffff ;  /* 0xffffffff0a0a7836 */ /* 0x000fe20000000000 */
[----:B------:R-:W-:Y:S01]  /*1be70*/  FSEL R133, R133, RZ, P4 ;  /* 0x000000ff85857208 */ /* 0x000fe20002000000 */
[----:B------:R-:W-:-:S04]  /*1be80*/  FADD.FTZ R3, -R3, R9 ;  /* 0x0000000903037221 */ /* 0x000fc80000010100 */
[-CC-:B------:R-:W-:Y:S01]  /*1be90*/  FFMA.FTZ R201, R170, R0.reuse, -R133.reuse ;  /* 0x00000000aac97223 */ /* 0x180fe20000010885 */
[-C--:B------:R-:W-:Y:S01]  /*1bea0*/  FMUL.FTZ R3, R3, R0.reuse ;  /* 0x0000000003037220 */ /* 0x080fe20000410000 */
        /* <DEDUP_REMOVED lines=19> */
[----:B------:R1:W2:Y:S01]  /*1bfe0*/  MUFU.EX2 R3, R8 ;  /* 0x0000000800037308 */ /* 0x0002a20000000800 */
[----:B0-----:R-:W-:Y:S01]  /*1bff0*/  FFMA.FTZ R7, R2, R7, R200 ;  /* 0x0000000702077223 */ /* 0x001fe200000100c8 */
[-CC-:B------:R-:W-:Y:S01]  /*1c000*/  FFMA.FTZ R181, R152, R0.reuse, -R133.reuse ;  /* 0x0000000098b57223 */ /* 0x180fe20000010885 */
[-CC-:B------:R-:W-:Y:S01]  /*1c010*/  FFMA.FTZ R183, R156, R0.reuse, -R133.reuse ;  /* 0x000000009cb77223 */ /* 0x180fe20000010885 */
[-C--:B------:R-:W-:Y:S01]  /*1c020*/  FFMA.FTZ R135, R135, R0.reuse, -R133 ;  /* 0x0000000087877223 */ /* 0x080fe20000010885 */
[----:B------:R-:W-:Y:S01]  /*1c030*/  FADD.FTZ R7, R12, R7 ;  /* 0x000000070c077221 */ /* 0x000fe20000010000 */
[-CC-:B------:R-:W-:Y:S01]  /*1c040*/  FFMA.FTZ R157, R157, R0.reuse, -R133.reuse ;  /* 0x000000009d9d7223 */ /* 0x180fe20000010885 */
[-C--:B------:R-:W-:Y:S01]  /*1c050*/  FFMA.FTZ R144, R144, R0.reuse, -R133 ;  /* 0x0000000090907223 */ /* 0x080fe20000010885 */
[----:B------:R-:W0:Y:S01]  /*1c060*/  MUFU.EX2 R132, R132 ;  /* 0x0000008400847308 */ /* 0x000e220000000800 */
[----:B------:R-:W-:Y:S01]  /*1c070*/  FADD.FTZ R7, R202, R7 ;  /* 0x00000007ca077221 */ /* 0x000fe20000010000 */
[-CC-:B-1----:R-:W-:Y:S01]  /*1c080*/  FFMA.FTZ R8, R151, R0.reuse, -R133.reuse ;  /* 0x0000000097087223 */ /* 0x182fe20000010885 */
[----:B------:R-:W-:Y:S01]  /*1c090*/  FFMA.FTZ R160, R160, R0, -R133 ;  /* 0x00000000a0a07223 */ /* 0x000fe20000010885 */
[----:B------:R-:W-:Y:S01]  /*1c0a0*/  F2FP.F16.F32.PACK_AB R200, R12, R200 ;  /* 0x000000c80cc8723e */ /* 0x000fe200000000ff */
[C---:B------:R-:W-:Y:S01]  /*1c0b0*/  FADD.FTZ R7, R14.reuse, R7 ;  /* 0x000000070e077221 */ /* 0x040fe20000010000 */
[----:B------:R-:W-:Y:S01]  /*1c0c0*/  F2FP.F16.F32.PACK_AB R202, R14, R202 ;  /* 0x000000ca0eca723e */ /* 0x000fe200000000ff */
[----:B------:R-:W-:Y:S01]  /*1c0d0*/  IMAD.MOV.U32 R12, RZ, RZ, R205 ;  /* 0x000000ffff0c7224 */ /* 0x000fe200078e00cd */
[----:B------:R-:W1:Y:S01]  /*1c0e0*/  MUFU.EX2 R203, R203 ;  /* 0x000000cb00cb7308 */ /* 0x000e620000000800 */
[----:B--2---:R-:W-:-:S07]  /*1c0f0*/  FFMA.FTZ R6, R3, R6, R201 ;  /* 0x0000000603067223 */ /* 0x004fce00000100c9 */
[----:B------:R-:W2:Y:S01]  /*1c100*/  MUFU.EX2 R136, R136 ;  /* 0x0000008800887308 */ /* 0x000ea20000000800 */
[C---:B0-----:R-:W-:Y:S01]  /*1c110*/  FADD.FTZ R6, R132.reuse, R6 ;  /* 0x0000000684067221 */ /* 0x041fe20000010000 */
[----:B------:R-:W-:-:S06]  /*1c120*/  F2FP.F16.F32.PACK_AB R201, R132, R201 ;  /* 0x000000c984c9723e */ /* 0x000fcc00000000ff */
[----:B------:R-:W0:Y:S08]  /*1c130*/  MUFU.EX2 R197, R197 ;  /* 0x000000c500c57308 */ /* 0x000e300000000800 */
[----:B------:R-:W3:Y:S08]  /*1c140*/  MUFU.EX2 R141, R141 ;  /* 0x0000008d008d7308 */ /* 0x000ef00000000800 */
[----:B------:R-:W4:Y:S08]  /*1c150*/  MUFU.EX2 R199, R199 ;  /* 0x000000c700c77308 */ /* 0x000f300000000800 */
[----:B------:R-:W5:Y:S08]  /*1c160*/  MUFU.EX2 R137, R137 ;  /* 0x0000008900897308 */ /* 0x000f700000000800 */
        /* <DEDUP_REMOVED lines=20> */
[----:B------:R1:W-:Y:S03]  /*1c2b0*/  @!P1 SYNCS.ARRIVE.TRANS64.RED.A1T0 RZ, [R11+URZ], RZ ;  /* 0x000000ff0bff99a7 */ /* 0x0003e6000810043f */
[----:B------:R-:W5:Y:S01]  /*1c2c0*/  MUFU.EX2 R6, R139 ;  /* 0x0000008b00067308 */ /* 0x000f620000000800 */
[C---:B--2---:R-:W-:Y:S01]  /*1c2d0*/  F2FP.F16.F32.PACK_AB R203, R136.reuse, R203 ;  /* 0x000000cb88cb723e */ /* 0x044fe200000000ff */
[----:B------:R-:W-:-:S04]  /*1c2e0*/  FADD.FTZ R13, R136, R13 ;  /* 0x0000000d880d7221 */ /* 0x000fc80000010000 */
[----:B0-----:R-:W-:Y:S01]  /*1c2f0*/  FADD.FTZ R13, R197, R13 ;  /* 0x0000000dc50d7221 */ /* 0x001fe20000010000 */
[----:B-1----:R-:W-:Y:S01]  /*1c300*/  FADD.FTZ R11, R196, R7 ;  /* 0x00000007c40b7221 */ /* 0x002fe20000010000 */
[----:B------:R-:W-:Y:S01]  /*1c310*/  FFMA.FTZ R7, R143, R0, -R133 ;  /* 0x000000008f077223 */ /* 0x000fe20000010885 */
[----:B------:R-:W-:Y:S01]  /*1c320*/  MUFU.EX2 R135, R135 ;  /* 0x0000008700877308 */ /* 0x000fe20000000800 */
[----:B---3--:R-:W-:Y:S01]  /*1c330*/  FADD.FTZ R13, R141, R13 ;  /* 0x0000000d8d0d7221 */ /* 0x008fe20000010000 */
[C---:B------:R-:W-:Y:S01]  /*1c340*/  FADD.FTZ R11, R15.reuse, R11 ;  /* 0x0000000b0f0b7221 */ /* 0x040fe20000010000 */
[----:B------:R-:W-:Y:S02]  /*1c350*/  F2FP.F16.F32.PACK_AB R196, R15, R196 ;  /* 0x000000c40fc4723e */ /* 0x000fe400000000ff */
[----:B----4-:R-:W-:Y:S01]  /*1c360*/  FADD.FTZ R13, R199, R13 ;  /* 0x0000000dc70d7221 */ /* 0x010fe20000010000 */
[----:B------:R-:W-:Y:S01]  /*1c370*/  FADD.FTZ R122, R198, R11 ;  /* 0x0000000bc67a7221 */ /* 0x000fe20000010000 */
[-C--:B------:R-:W-:Y:S01]  /*1c380*/  FFMA.FTZ R11, R153, R0.reuse, -R133 ;  /* 0x00000000990b7223 */ /* 0x080fe20000010885 */
[----:B------:R-:W0:Y:S01]  /*1c390*/  MUFU.EX2 R7, R7 ;  /* 0x0000000700077308 */ /* 0x000e220000000800 */
[----:B-----5:R-:W-:Y:S01]  /*1c3a0*/  FADD.FTZ R13, R137, R13 ;  /* 0x0000000d890d7221 */ /* 0x020fe20000010000 */
[----:B------:R-:W-:Y:S01]  /*1c3b0*/  FADD.FTZ R122, R20, R122 ;  /* 0x0000007a147a7221 */ /* 0x000fe20000010000 */
[----:B------:R-:W-:Y:S01]  /*1c3c0*/  FFMA.FTZ R133, R145, R0, -R133 ;  /* 0x0000000091857223 */ /* 0x000fe20000010885 */
[----:B------:R-:W-:Y:S01]  /*1c3d0*/  F2FP.F16.F32.PACK_AB R197, R141, R197 ;  /* 0x000000c58dc5723e */ /* 0x000fe200000000ff */
[----:B------:R-:W-:Y:S01]  /*1c3e0*/  FADD.FTZ R13, R193, R13 ;  /* 0x0000000dc10d7221 */ /* 0x000fe20000010000 */
[----:B------:R-:W-:Y:S01]  /*1c3f0*/  FADD.FTZ R122, R192, R122 ;  /* 0x0000007ac07a7221 */ /* 0x000fe20000010000 */
[----:B------:R-:W-:Y:S01]  /*1c400*/  F2FP.F16.F32.PACK_AB R198, R20, R198 ;  /* 0x000000c614c6723e */ /* 0x000fe200000000ff */
[----:B------:R-:W1:Y:S01]  /*1c410*/  MUFU.EX2 R11, R11 ;  /* 0x0000000b000b7308 */ /* 0x000e620000000800 */
[----:B------:R-:W-:Y:S01]  /*1c420*/  FADD.FTZ R13, R140, R13 ;  /* 0x0000000d8c0d7221 */ /* 0x000fe20000010000 */
[----:B------:R-:W-:Y:S01]  /*1c430*/  FADD.FTZ R122, R21, R122 ;  /* 0x0000007a157a7221 */ /* 0x000fe20000010000 */
[----:B------:R-:W-:-:S02]  /*1c440*/  F2FP.F16.F32.PACK_AB R199, R137, R199 ;  /* 0x000000c789c7723e */ /* 0x000fc400000000ff */
[----:B------:R-:W-:Y:S01]  /*1c450*/  FADD.FTZ R13, R195, R13 ;  /* 0x0000000dc30d7221 */ /* 0x000fe20000010000 */
[----:B------:R-:W-:Y:S01]  /*1c460*/  FADD.FTZ R122, R194, R122 ;  /* 0x0000007ac27a7221 */ /* 0x000fe20000010000 */
[----:B------:R-:W-:Y:S01]  /*1c470*/  F2FP.F16.F32.PACK_AB R192, R21, R192 ;  /* 0x000000c015c0723e */ /* 0x000fe200000000ff */
[----:B------:R-:W2:Y:S01]  /*1c480*/  MUFU.EX2 R157, R157 ;  /* 0x0000009d009d7308 */ /* 0x000ea20000000800 */
[----:B------:R-:W-:Y:S01]  /*1c490*/  FADD.FTZ R13, R148, R13 ;  /* 0x0000000d940d7221 */ /* 0x000fe20000010000 */
[----:B------:R-:W-:Y:S01]  /*1c4a0*/  FADD.FTZ R122, R130, R122 ;  /* 0x0000007a827a7221 */ /* 0x000fe20000010000 */
[----:B------:R-:W-:Y:S02]  /*1c4b0*/  F2FP.F16.F32.PACK_AB R193, R140, R193 ;  /* 0x000000c18cc1723e */ /* 0x000fe400000000ff */
[----:B------:R-:W-:Y:S01]  /*1c4c0*/  FADD.FTZ R13, R189, R13 ;  /* 0x0000000dbd0d7221 */ /* 0x000fe20000010000 */
[----:B------:R-:W-:Y:S01]  /*1c4d0*/  FADD.FTZ R122, R188, R122 ;  /* 0x0000007abc7a7221 */ /* 0x000fe20000010000 */
[C---:B------:R-:W-:Y:S01]  /*1c4e0*/  F2FP.F16.F32.PACK_AB R189, R9.reuse, R189 ;  /* 0x000000bd09bd723e */ /* 0x040fe200000000ff */
[----:B------:R-:W3:Y:S01]  /*1c4f0*/  MUFU.EX2 R144, R144 ;  /* 0x0000009000907308 */ /* 0x000ee20000000800 */
[----:B------:R-:W-:Y:S01]  /*1c500*/  FADD.FTZ R13, R9, R13 ;  /* 0x0000000d090d7221 */ /* 0x000fe20000010000 */
[----:B------:R-:W-:Y:S01]  /*1c510*/  FADD.FTZ R122, R126, R122 ;  /* 0x0000007a7e7a7221 */ /* 0x000fe20000010000 */
[----:B------:R-:W-:Y:S01]  /*1c520*/  F2FP.F16.F32.PACK_AB R194, R130, R194 ;  /* 0x000000c282c2723e */ /* 0x000fe200000000ff */
[----:B------:R-:W-:-:S02]  /*1c530*/  IMAD.MOV.U32 R9, RZ, RZ, R5 ;  /* 0x000000ffff097224 */ /* 0x000fc400078e0005 */
[----:B------:R-:W-:Y:S01]  /*1c540*/  FADD.FTZ R13, R191, R13 ;  /* 0x0000000dbf0d7221 */ /* 0x000fe20000010000 */
[----:B------:R-:W-:Y:S01]  /*1c550*/  FADD.FTZ R122, R190, R122 ;  /* 0x0000007abe7a7221 */ /* 0x000fe20000010000 */
[C---:B------:R-:W-:Y:S01]  /*1c560*/  F2FP.F16.F32.PACK_AB R191, R8.reuse, R191 ;  /* 0x000000bf08bf723e */ /* 0x040fe200000000ff */
[----:B------:R-:W4:Y:S01]  /*1c570*/  MUFU.EX2 R160, R160 ;  /* 0x000000a000a07308 */ /* 0x000f220000000800 */
[----:B------:R-:W-:Y:S01]  /*1c580*/  FADD.FTZ R13, R8, R13 ;  /* 0x0000000d080d7221 */ /* 0x000fe20000010000 */
[----:B------:R-:W-:Y:S01]  /*1c590*/  FADD.FTZ R122, R127, R122 ;  /* 0x0000007a7f7a7221 */ /* 0x000fe20000010000 */
[----:B------:R-:W-:Y:S01]  /*1c5a0*/  F2FP.F16.F32.PACK_AB R195, R148, R195 ;  /* 0x000000c394c3723e */ /* 0x000fe200000000ff */
[----:B------:R-:W-:Y:S02]  /*1c5b0*/  IMAD.MOV.U32 R8, RZ, RZ, R4 ;  /* 0x000000ffff087224 */ /* 0x000fe400078e0004 */
[----:B------:R-:W-:Y:S01]  /*1c5c0*/  FADD.FTZ R13, R185, R13 ;  /* 0x0000000db90d7221 */ /* 0x000fe20000010000 */
[----:B------:R-:W-:Y:S01]  /*1c5d0*/  FADD.FTZ R122, R184, R122 ;  /* 0x0000007ab87a7221 */ /* 0x000fe20000010000 */
[C---:B------:R-:W-:Y:S01]  /*1c5e0*/  F2FP.F16.F32.PACK_AB R185, R6.reuse, R185 ;  /* 0x000000b906b9723e */ /* 0x040fe200000000ff */
[----:B------:R-:W5:Y:S01]  /*1c5f0*/  MUFU.EX2 R133, R133 ;  /* 0x0000008500857308 */ /* 0x000f620000000800 */
[----:B------:R-:W-:Y:S01]  /*1c600*/  FADD.FTZ R13, R6, R13 ;  /* 0x0000000d060d7221 */ /* 0x000fe20000010000 */
[----:B------:R-:W-:Y:S01]  /*1c610*/  FADD.FTZ R122, R131, R122 ;  /* 0x0000007a837a7221 */ /* 0x000fe20000010000 */
[----:B------:R-:W-:-:S02]  /*1c620*/  F2FP.F16.F32.PACK_AB R188, R126, R188 ;  /* 0x000000bc7ebc723e */ /* 0x000fc400000000ff */
[----:B------:R-:W-:Y:S01]  /*1c630*/  FADD.FTZ R13, R187, R13 ;  /* 0x0000000dbb0d7221 */ /* 0x000fe20000010000 */
[----:B------:R-:W-:Y:S01]  /*1c640*/  FADD.FTZ R122, R186, R122 ;  /* 0x0000007aba7a7221 */ /* 0x000fe20000010000 */
[C---:B0-----:R-:W-:Y:S02]  /*1c650*/  F2FP.F16.F32.PACK_AB R187, R7.reuse, R187 ;  /* 0x000000bb07bb723e */ /* 0x041fe400000000ff */
[----:B------:R-:W-:Y:S01]  /*1c660*/  FADD.FTZ R13, R7, R13 ;  /* 0x0000000d070d7221 */ /* 0x000fe20000010000 */
[----:B------:R-:W-:Y:S01]  /*1c670*/  FADD.FTZ R122, R134, R122 ;  /* 0x0000007a867a7221 */ /* 0x000fe20000010000 */
[----:B------:R-:W-:Y:S02]  /*1c680*/  F2FP.F16.F32.PACK_AB R190, R127, R190 ;  /* 0x000000be7fbe723e */ /* 0x000fe400000000ff */
[----:B------:R-:W-:Y:S01]  /*1c690*/  FADD.FTZ R13, R181, R13 ;  /* 0x0000000db50d7221 */ /* 0x000fe20000010000 */
[----:B------:R-:W-:Y:S01]  /*1c6a0*/  FADD.FTZ R122, R180, R122 ;  /* 0x0000007ab47a7221 */ /* 0x000fe20000010000 */
[----:B-1----:R-:W-:-:S02]  /*1c6b0*/  F2FP.F16.F32.PACK_AB R181, R11, R181 ;  /* 0x000000b50bb5723e */ /* 0x002fc400000000ff */
[----:B------:R-:W-:Y:S01]  /*1c6c0*/  FADD.FTZ R13, R11, R13 ;  /* 0x0000000d0b0d7221 */ /* 0x000fe20000010000 */
[----:B------:R-:W-:Y:S01]  /*1c6d0*/  FADD.FTZ R122, R128, R122 ;  /* 0x0000007a807a7221 */ /* 0x000fe20000010000 */
[----:B------:R-:W-:Y:S01]  /*1c6e0*/  F2FP.F16.F32.PACK_AB R184, R131, R184 ;  /* 0x000000b883b8723e */ /* 0x000fe200000000ff */
[----:B------:R-:W-:Y:S02]  /*1c6f0*/  IMAD.MOV.U32 R11, RZ, RZ, R208 ;  /* 0x000000ffff0b7224 */ /* 0x000fe400078e00d0 */
[----:B------:R-:W-:Y:S01]  /*1c700*/  FADD.FTZ R13, R183, R13 ;  /* 0x0000000db70d7221 */ /* 0x000fe20000010000 */
[----:B------:R-:W-:Y:S01]  /*1c710*/  FADD.FTZ R122, R182, R122 ;  /* 0x0000007ab67a7221 */ /* 0x000fe20000010000 */
[----:B------:R-:W-:Y:S02]  /*1c720*/  F2FP.F16.F32.PACK_AB R186, R134, R186 ;  /* 0x000000ba86ba723e */ /* 0x000fe400000000ff */
[----:B------:R-:W-:Y:S01]  /*1c730*/  FADD.FTZ R13, R135, R13 ;  /* 0x0000000d870d7221 */ /* 0x000fe20000010000 */
[----:B------:R-:W-:Y:S01]  /*1c740*/  FADD.FTZ R122, R129, R122 ;  /* 0x0000007a817a7221 */ /* 0x000fe20000010000 */
[----:B------:R-:W-:-:S02]  /*1c750*/  F2FP.F16.F32.PACK_AB R180, R128, R180 ;  /* 0x000000b480b4723e */ /* 0x000fc400000000ff */
[----:B--2---:R-:W-:Y:S01]  /*1c760*/  FADD.FTZ R13, R157, R13 ;  /* 0x0000000d9d0d7221 */ /* 0x004fe20000010000 */
[----:B------:R-:W-:Y:S01]  /*1c770*/  FADD.FTZ R122, R120, R122 ;  /* 0x0000007a787a7221 */ /* 0x000fe20000010000 */
[----:B------:R-:W-:Y:S02]  /*1c780*/  F2FP.F16.F32.PACK_AB R182, R129, R182 ;  /* 0x000000b681b6723e */ /* 0x000fe400000000ff */
[----:B---3--:R-:W-:Y:S01]  /*1c790*/  FADD.FTZ R13, R144, R13 ;  /* 0x0000000d900d7221 */ /* 0x008fe20000010000 */
[----:B------:R-:W-:Y:S01]  /*1c7a0*/  FADD.FTZ R122, R121, R122 ;  /* 0x0000007a797a7221 */ /* 0x000fe20000010000 */
[----:B------:R-:W-:Y:S02]  /*1c7b0*/  F2FP.F16.F32.PACK_AB R183, R135, R183 ;  /* 0x000000b787b7723e */ /* 0x000fe400000000ff */
[----:B----4-:R-:W-:Y:S01]  /*1c7c0*/  FADD.FTZ R13, R160, R13 ;  /* 0x0000000da00d7221 */ /* 0x010fe20000010000 */
[----:B------:R-:W-:Y:S01]  /*1c7d0*/  FADD.FTZ R122, R124, R122 ;  /* 0x0000007a7c7a7221 */ /* 0x000fe20000010000 */
[----:B------:R-:W-:-:S02]  /*1c7e0*/  F2FP.F16.F32.PACK_AB R177, R144, R157 ;  /* 0x0000009d90b1723e */ /* 0x000fc400000000ff */
[----:B-----5:R-:W-:Y:S01]  /*1c7f0*/  FADD.FTZ R6, R133, R13 ;  /* 0x0000000d85067221 */ /* 0x020fe20000010000 */
[----:B------:R-:W-:Y:S01]  /*1c800*/  FADD.FTZ R7, R125, R122 ;  /* 0x0000007a7d077221 */ /* 0x000fe20000010000 */
[----:B------:R-:W-:Y:S01]  /*1c810*/  F2FP.F16.F32.PACK_AB R179, R133, R160 ;  /* 0x000000a085b3723e */ /* 0x000fe200000000ff */
[----:B------:R-:W-:Y:S06]  /*1c820*/  @P3 BRA `(.L_x_5921) ;  /* 0xffffffa800b83947 */ /* 0x000fec000383ffff */
[----:B------:R-:W-:Y:S05]  /*1c830*/  BSYNC B1 ;  /* 0x0000000000017941 */ /* 0x000fea0003800000 */
.L_x_5910:
[----:B------:R-:W-:Y:S05]  /*1c840*/  BSYNC B0 ;  /* 0x0000000000007941 */ /* 0x000fea0003800000 */
.L_x_5909:
[----:B------:R-:W-:Y:S01]  /*1c850*/  ISETP.GE.AND P2, PT, R10, R222, PT ;  /* 0x000000de0a00720c */ /* 0x000fe20003f46270 */
[----:B------:R-:W-:-:S12]  /*1c860*/  BSSY B0, `(.L_x_5922) ;  /* 0x00004d8000007945 */ /* 0x000fd80003800000 */
[----:B------:R-:W-:Y:S05]  /*1c870*/  @!P2 BRA `(.L_x_5923) ;  /* 0x0000004c0058a947 */ /* 0x000fea0003800000 */
[----:B------:R-:W-:Y:S01]  /*1c880*/  MOV R8, R4 ;  /* 0x0000000400087202 */ /* 0x000fe20000000f00 */
[----:B------:R-:W-:Y:S02]  /*1c890*/  IMAD.MOV.U32 R9, RZ, RZ, R5 ;  /* 0x000000ffff097224 */ /* 0x000fe400078e0005 */
[----:B------:R-:W-:Y:S02]  /*1c8a0*/  IMAD.MOV.U32 R11, RZ, RZ, R208 ;  /* 0x000000ffff0b7224 */ /* 0x000fe400078e00d0 */
[----:B------:R-:W-:-:S07]  /*1c8b0*/  IMAD.MOV.U32 R12, RZ, RZ, R205 ;  /* 0x000000ffff0c7224 */ /* 0x000fce00078e00cd */
.L_x_5934:
        /* <DEDUP_REMOVED lines=8> */
.L_x_5924:
[----:B------:R-:W-:Y:S01]  /*1c940*/  IMAD R4, R205, 0x8, R16 ;  /* 0x00000008cd047824 */ /* 0x000fe200078e0210 */
[----:B------:R-:W-:-:S04]  /*1c950*/  SHF.L.U32 R5, R208, 0x1f, RZ ;  /* 0x0000001fd0057819 */ /* 0x000fc800000006ff */
[----:B------:R0:W1:Y:S01]  /*1c960*/  SYNCS.PHASECHK.TRANS64.TRYWAIT P2, [R4+URZ+0x36830], R5 ;  /* 0x03683005040075a7 */ /* 0x000062000804017f */
[----:B------:R-:W-:Y:S05]  /*1c970*/  @!P0 BRA `(.L_x_5925) ;  /* 0x0000000000048947 */ /* 0x000fea0003800000 */
[----:B------:R-:W-:Y:S01]  /*1c980*/  BPT.TRAP 0x1 ;  /* 0x000000040000795c */ /* 0x000fe20000300000 */
.L_x_5925:
[----:B------:R-:W-:Y:S01]  /*1c990*/  IMAD R0, R205, 0xa80, R220 ;  /* 0x00000a80cd007824 */ /* 0x000fe200078e02dc */
[----:B------:R-:W-:Y:S03]  /*1c9a0*/  BSSY B1, `(.L_x_5926) ;  /* 0x0000006000017945 */ /* 0x000fe60003800000 */
[C---:B------:R-:W-:Y:S01]  /*1c9b0*/  VIADD R120, R0.reuse, 0x100 ;  /* 0x0000010000787836 */ /* 0x040fe20000000000 */
[----:B------:R-:W-:Y:S01]  /*1c9c0*/  IADD3 R20, R0, 0x80, RZ ;  /* 0x0000008000147810 */ /* 0x000fe20007ffe0ff */
[----:B-1----:R-:W-:Y:S06]  /*1c9d0*/  @P2 BRA `(.L_x_5927) ;  /* 0x0000000000082947 */ /* 0x002fec0003800000 */
[----:B------:R-:W1:Y:S02]  /*1c9e0*/  SYNCS.PHASECHK.TRANS64.TRYWAIT P2, [R4+URZ+0x36830], R5 ;  /* 0x03683005040075a7 */ /* 0x000e64000804017f */
[----:B-1----:R-:W-:Y:S05]  /*1c9f0*/  @!P2 BRA `(.L_x_5928) ;  /* 0x000001340094a947 */ /* 0x002fea0003800000 */
.L_x_5927:
[----:B------:R-:W-:Y:S05]  /*1ca00*/  BSYNC B1 ;  /* 0x0000000000017941 */ /* 0x000fea0003800000 */
.L_x_5926:
        /* <DEDUP_REMOVED lines=8> */
[----:B------:R-:W-:Y:S02]  /*1ca90*/  R2UR UR18, R20 ;  /* 0x00000000141272ca */ /* 0x000fe400000e0000 */
[----:B------:R-:W-:Y:S02]  /*1caa0*/  IADD3 R20, R0, 0x200, RZ ;  /* 0x0000020000147810 */ /* 0x000fe40007ffe0ff */
[----:B------:R-:W-:Y:S02]  /*1cab0*/  R2UR UR15, R21 ;  /* 0x00000000150f72ca */ /* 0x000fe400000e0000 */
[----:B------:R-:W-:Y:S02]  /*1cac0*/  R2UR UR14, R20 ;  /* 0x00000000140e72ca */ /* 0x000fe400000e0000 */
[----:B--2---:R-:W-:Y:S01]  /*1cad0*/  R2UR UR42, R14 ;  /* 0x000000000e2a72ca */ /* 0x004fe200000e0000 */
[----:B------:R-:W-:Y:S01]  /*1cae0*/  IMAD.MOV.U32 R14, RZ, RZ, R0 ;  /* 0x000000ffff0e7224 */ /* 0x000fe200078e0000 */
[----:B------:R-:W-:Y:S01]  /*1caf0*/  R2UR UR43, R15 ;  /* 0x000000000f2b72ca */ /* 0x000fe200000e0000 */
[----:B------:R-:W-:Y:S01]  /*1cb00*/  IMAD.MOV.U32 R15, RZ, RZ, 0x40000040 ;  /* 0x40000040ff0f7424 */ /* 0x000fe200078e00ff */
[----:B---3--:R-:W-:-:S02]  /*1cb10*/  R2UR UR28, R122 ;  /* 0x000000007a1c72ca */ /* 0x008fc400000e0000 */
        /* <DEDUP_REMOVED lines=39> */
[C---:B------:R-:W-:Y:S02]  /*1cd90*/  VIADD R14, R0.reuse, 0x300 ;  /* 0x00000300000e7836 */ /* 0x040fe40000000000 */
[----:B------:R-:W-:Y:S02]  /*1cda0*/  VIADD R120, R0, 0x182 ;  /* 0x0000018200787836 */ /* 0x000fe40000000000 */
[----:B------:R-:W-:Y:S01]  /*1cdb0*/  IMAD.MOV.U32 R121, RZ, RZ, 0x40000040 ;  /* 0x40000040ff797424 */ /* 0x000fe200078e00ff */
[----:B------:R-:W-:Y:S02]  /*1cdc0*/  R2UR UR58, R14 ;  /* 0x000000000e3a72ca */ /* 0x000fe400000e0000 */
[----:B------:R-:W-:Y:S02]  /*1cdd0*/  R2UR UR59, R15 ;  /* 0x000000000f3b72ca */ /* 0x000fe400000e0000 */
[----:B------:R-:W-:-:S02]  /*1cde0*/  R2UR UR26, R120 ;  /* 0x00000000781a72ca */ /* 0x000fc400000e0000 */
[----:B------:R-:W-:Y:S01]  /*1cdf0*/  R2UR UR27, R121 ;  /* 0x00000000791b72ca */ /* 0x000fe200000e0000 */
[----:B------:R-:W-:Y:S01]  /*1ce00*/  IMAD.MOV.U32 R121, RZ, RZ, 0x40000040 ;  /* 0x40000040ff797424 */ /* 0x000fe200078e00ff */
[----:B------:R-:W-:Y:S02]  /*1ce10*/  IADD3 R120, R0, 0x302, RZ ;  /* 0x0000030200787810 */ /* 0x000fe40007ffe0ff */
[----:B--2---:R-:W-:Y:S02]  /*1ce20*/  R2UR UR38, R122 ;  /* 0x000000007a2672ca */ /* 0x004fe400000e0000 */
[----:B------:R-:W-:Y:S02]  /*1ce30*/  R2UR UR46, R120 ;  /* 0x00000000782e72ca */ /* 0x000fe400000e0000 */
[----:B------:R-:W-:Y:S02]  /*1ce40*/  R2UR UR47, R121 ;  /* 0x00000000792f72ca */ /* 0x000fe400000e0000 */
        /* <DEDUP_REMOVED lines=53> */
[----:B01----:R-:W-:Y:S01]  /*1d1a0*/  MOV R5, UR45 ;  /* 0x0000002d00057c02 */ /* 0x003fe20008000f00 */
[----:B------:R-:W-:Y:S02]  /*1d1b0*/  WARPGROUP.DEPBAR.LE gsb0, 0x0 ;  /* 0x00008000000079c5 */ /* 0x000fe40000010000 */
[----:B------:R-:W-:Y:S01]  /*1d1c0*/  WARPGROUP.ARRIVE ;  /* 0x00000000000079c5 */ /* 0x000fe20000000000 */
[----:B------:R-:W-:Y:S01]  /*1d1d0*/  MOV R4, UR44 ;  /* 0x0000002c00047c02 */ /* 0x000fe20008000f00 */
        /* <DEDUP_REMOVED lines=343> */
[----:B------:R-:W-:Y:S01]  /*1e750*/  VIADD R4, R0, 0x406 ;  /* 0x0000040600047836 */ /* 0x000fe20000000000 */
[----:B------:R-:W-:Y:S02]  /*1e760*/  R2UR UR45, R5 ;  /* 0x00000000052d72ca */ /* 0x000fe400000e0000 */
[----:B------:R-:W-:Y:S02]  /*1e770*/  MOV R5, 0x40000040 ;  /* 0x4000004000057802 */ /* 0x000fe40000000f00 */
[----:B------:R-:W-:Y:S02]  /*1e780*/  R2UR UR30, R4 ;  /* 0x00000000041e72ca */ /* 0x000fe400000e0000 */
[----:B------:R-:W-:Y:S01]  /*1e790*/  R2UR UR31, R5 ;  /* 0x00000000051f72ca */ /* 0x000fe200000e0000 */
[----:B------:R-:W-:Y:S01]  /*1e7a0*/  UMOV UR28, UR52 ;  /* 0x00000034001c7c82 */ /* 0x000fe20008000000 */
[----:B------:R-:W-:Y:S01]  /*1e7b0*/  UMOV UR29, UR53 ;  /* 0x00000035001d7c82 */ /* 0x000fe20008000000 */
[----:B------:R-:W-:-:S02]  /*1e7c0*/  WARPGROUP.DEPBAR.LE gsb0, 0x0 ;  /* 0x00008000000079c5 */ /* 0x000fc40000010000 */
        /* <DEDUP_REMOVED lines=390> */
.L_x_5929:
[----:B------:R-:W-:Y:S01]  /*20030*/  SHF.L.U32 R0, R11, 0x1f, RZ ;  /* 0x0000001f0b007819 */ /* 0x000fe200000006ff */
[----:B------:R-:W-:-:S04]  /*20040*/  IMAD R11, R12, 0x8, R16 ;  /* 0x000000080c0b7824 */ /* 0x000fc800078e0210 */
[----:B------:R0:W1:Y:S01]  /*20050*/  SYNCS.PHASECHK.TRANS64.TRYWAIT P2, [R11+URZ+0x36850], R0 ;  /* 0x036850000b0075a7 */ /* 0x000062000804017f */
[----:B------:R-:W-:Y:S05]  /*20060*/  @!P0 BRA `(.L_x_5930) ;  /* 0x0000000000048947 */ /* 0x000fea0003800000 */
[----:B------:R-:W-:Y:S01]  /*20070*/  BPT.TRAP 0x1 ;  /* 0x000000040000795c */ /* 0x000fe20000300000 */
.L_x_5930:
[----:B------:R-:W-:Y:S04]  /*20080*/  BSSY B1, `(.L_x_5931) ;  /* 0x0000004000017945 */ /* 0x000fe80003800000 */
[----:B-1----:R-:W-:Y:S05]  /*20090*/  @P2 BRA `(.L_x_5932) ;  /* 0x0000000000082947 */ /* 0x002fea0003800000 */
[----:B------:R-:W1:Y:S02]  /*200a0*/  SYNCS.PHASECHK.TRANS64.TRYWAIT P2, [R11+URZ+0x36850], R0 ;  /* 0x036850000b0075a7 */ /* 0x000e64000804017f */
[----:B-1----:R-:W-:Y:S05]  /*200b0*/  @!P2 BRA `(.L_x_5933) ;  /* 0x000000fc00f8a947 */ /* 0x002fea0003800000 */
.L_x_5932:
[----:B------:R-:W-:Y:S05]  /*200c0*/  BSYNC B1 ;  /* 0x0000000000017941 */ /* 0x000fea0003800000 */
.L_x_5931:
[----:B01----:R-:W-:Y:S01]  /*200d0*/  VIADD R0, R16, 0x400 ;  /* 0x0000040010007836 */ /* 0x003fe20000000000 */
[----:B------:R-:W-:Y:S01]  /*200e0*/  WARPGROUP.ARRIVE ;  /* 0x00000000000079c5 */ /* 0x000fe20000000000 */
[----:B------:R-:W-:Y:S01]  /*200f0*/  IMAD.MOV.U32 R15, RZ, RZ, 0x40000040 ;  /* 0x40000040ff0f7424 */ /* 0x000fe200078e00ff */
[----:B------:R-:W-:Y:S01]  /*20100*/  FMNMX.FTZ R4, R170, R8, !PT ;  /* 0x00000008aa047209 */ /* 0x000fe20007810000 */
[----:B------:R-:W-:Y:S01]  /*20110*/  IMAD.MOV.U32 R3, RZ, RZ, 0x40000040 ;  /* 0x40000040ff037424 */ /* 0x000fe200078e00ff */
[----:B------:R-:W-:Y:S01]  /*20120*/  SHF.R.U32.HI R0, RZ, 0x4, R0 ;  /* 0x00000004ff007819 */ /* 0x000fe20000011600 */
[----:B------:R-:W-:Y:S01]  /*20130*/  ULDC UR4, c[0x0][0x988] ;  /* 0x0002620000047ab9 */ /* 0x000fe20000000800 */
[----:B------:R-:W-:Y:S01]  /*20140*/  R2UR UR7, R15 ;  /* 0x000000000f0772ca */ /* 0x000fe200000e0000 */
[----:B------:R-:W-:Y:S01]  /*20150*/  @!P1 IMAD R13, R13, 0x8, R16 ;  /* 0x000000080d0d9824 */ /* 0x000fe200078e0210 */
[----:B------:R-:W-:Y:S01]  /*20160*/  LOP3.LUT R0, R0, 0x3fff, RZ, 0xc0, !PT ;  /* 0x00003fff00007812 */ /* 0x000fe200078ec0ff */
[----:B------:R-:W-:Y:S01]  /*20170*/  @!P1 VIADD R11, R11, 0x36860 ;  /* 0x000368600b0b9836 */ /* 0x000fe20000000000 */
[----:B------:R-:W-:-:S02]  /*20180*/  FMNMX.FTZ R4, R171, R4, !PT ;  /* 0x00000004ab047209 */ /* 0x000fc40007810000 */
[----:B------:R-:W-:Y:S02]  /*20190*/  LOP3.LUT R0, R0, 0x3800000, RZ, 0xfc, !PT ;  /* 0x0380000000007812 */ /* 0x000fe400078efcff */
[----:B------:R-:W-:Y:S02]  /*201a0*/  FMNMX.FTZ R4, R174, R4, !PT ;  /* 0x00000004ae047209 */ /* 0x000fe40007810000 */
[----:B------:R-:W-:Y:S01]  /*201b0*/  @!P1 IADD3 R13, R13, 0x36840, RZ ;  /* 0x000368400d0d9810 */ /* 0x000fe20007ffe0ff */
[----:B------:R-:W-:Y:S01]  /*201c0*/  IMAD R14, R12, 0xa80, R0 ;  /* 0x00000a800c0e7824 */ /* 0x000fe200078e0200 */
[----:B------:R-:W-:Y:S02]  /*201d0*/  FMNMX.FTZ R0, R168, R9, !PT ;  /* 0x00000009a8007209 */ /* 0x000fe40007810000 */
[----:B------:R-:W-:Y:S02]  /*201e0*/  FMNMX.FTZ R4, R175, R4, !PT ;  /* 0x00000004af047209 */ /* 0x000fe40007810000 */
[----:B------:R-:W-:-:S02]  /*201f0*/  R2UR UR6, R14 ;  /* 0x000000000e0672ca */ /* 0x000fc400000e0000 */
[----:B------:R-:W-:Y:S02]  /*20200*/  IADD3 R2, R14, 0x80, RZ ;  /* 0x000000800e027810 */ /* 0x000fe40007ffe0ff */
        /* <DEDUP_REMOVED lines=55> */
[----:B------:R-:W-:Y:S02]  /*20580*/  @!P1 PRMT R11, RZ, 0x654, R11 ;  /* 0x00000654ff0b9816 */ /* 0x000fe4000000000b */
[----:B------:R-:W-:Y:S02]  /*20590*/  FMNMX.FTZ R5, R125, R0, !PT ;  /* 0x000000007d057209 */ /* 0x000fe40007810000 */
[C---:B------:R-:W-:Y:S01]  /*205a0*/  ISETP.GT.AND P2, PT, R10.reuse, R222, PT ;  /* 0x000000de0a00720c */ /* 0x040fe20003f44270 */
[----:B------:R-:W-:Y:S02]  /*205b0*/  VIADD R10, R10, 0xffffffff ;  /* 0xffffffff0a0a7836 */ /* 0x000fe40000000000 */
[----:B------:R-:W0:Y:S02]  /*205c0*/  SHFL.BFLY PT, R0, R5, 0x2, 0x1f ;  /* 0x0c401f0005007f89 */ /* 0x000e2400000e0000 */
[----:B0-----:R-:W-:-:S05]  /*205d0*/  FMNMX.FTZ R5, R5, R0, !PT ;  /* 0x0000000005057209 */ /* 0x001fca0007810000 */
[----:B------:R-:W0:Y:S02]  /*205e0*/  SHFL.BFLY PT, R0, R5, 0x1, 0x1f ;  /* 0x0c201f0005007f89 */ /* 0x000e2400000e0000 */
[----:B0-----:R-:W-:Y:S01]  /*205f0*/  FMNMX.FTZ R5, R5, R0, !PT ;  /* 0x0000000005057209 */ /* 0x001fe20007810000 */
[----:B------:R-:W-:Y:S01]  /*20600*/  IMAD.U32 R0, RZ, RZ, UR4 ;  /* 0x00000004ff007e24 */ /* 0x000fe2000f8e00ff */
        /* <DEDUP_REMOVED lines=25> */
[----:B------:R-:W-:Y:S01]  /*207a0*/  FADD.FTZ R2, -R5, R9 ;  /* 0x0000000905027221 */ /* 0x000fe20000010100 */
[----:B------:R-:W-:Y:S01]  /*207b0*/  R2UR UR7, R3 ;  /* 0x00000000030772ca */ /* 0x000fe200000e0000 */
[----:B------:R-:W0:Y:S01]  /*207c0*/  SHFL.BFLY PT, R9, R4, 0x2, 0x1f ;  /* 0x0c401f0004097f89 */ /* 0x000e2200000e0000 */
[-C--:B------:R-:W-:Y:S01]  /*207d0*/  FMUL.FTZ R3, R5, R0.reuse ;  /* 0x0000000005037220 */ /* 0x080fe20000410000 */
[----:B------:R-:W-:-:S03]  /*207e0*/  FMUL.FTZ R2, R2, R0 ;  /* 0x0000000002027220 */ /* 0x000fc60000410000 */
        /* <DEDUP_REMOVED lines=19> */
[----:B0-----:R-:W-:Y:S01]  /*20920*/  FMNMX.FTZ R4, R4, R9, !PT ;  /* 0x0000000904047209 */ /* 0x001fe20007810000 */
[----:B------:R-:W-:-:S06]  /*20930*/  FFMA.FTZ R9, R120, R0, -R3 ;  /* 0x0000000078097223 */ /* 0x000fcc0000010803 */
[----:B------:R-:W0:Y:S08]  /*20940*/  MUFU.EX2 R200, R200 ;  /* 0x000000c800c87308 */ /* 0x000e300000000800 */
[----:B------:R-:W1:Y:S08]  /*20950*/  MUFU.EX2 R21, R21 ;  /* 0x0000001500157308 */ /* 0x000e700000000800 */
[----:B------:R-:W2:Y:S01]  /*20960*/  MUFU.EX2 R202, R202 ;  /* 0x000000ca00ca7308 */ /* 0x000ea20000000800 */
[----:B0-----:R-:W-:-:S07]  /*20970*/  FFMA.FTZ R7, R2, R7, R200 ;  /* 0x0000000702077223 */ /* 0x001fce00000100c8 */
[----:B------:R-:W0:Y:S01]  /*20980*/  MUFU.EX2 R168, R168 ;  /* 0x000000a800a87308 */ /* 0x000e220000000800 */
[C---:B-1----:R-:W-:Y:S01]  /*20990*/  FADD.FTZ R7, R21.reuse, R7 ;  /* 0x0000000715077221 */ /* 0x042fe20000010000 */
[----:B------:R-:W-:-:S06]  /*209a0*/  F2FP.F16.F32.PACK_AB R200, R21, R200 ;  /* 0x000000c815c8723e */ /* 0x000fcc00000000ff */
[----:B------:R-:W-:Y:S01]  /*209b0*/  MUFU.EX2 R196, R196 ;  /* 0x000000c400c47308 */ /* 0x000fe20000000800 */
[----:B--2---:R-:W-:-:S07]  /*209c0*/  FADD.FTZ R7, R202, R7 ;  /* 0x00000007ca077221 */ /* 0x004fce0000010000 */
        /* <DEDUP_REMOVED lines=20> */
[----:B------:R-:W-:Y:S01]  /*20b10*/  FFMA.FTZ R186, R140, R0, -R3 ;  /* 0x000000008cba7223 */ /* 0x000fe20000010803 */
[----:B------:R-:W0:Y:S02]  /*20b20*/  SHFL.BFLY PT, R137, R4, 0x1, 0x1f ;  /* 0x0c201f0004897f89 */ /* 0x000e2400000e0000 */
[----:B------:R-:W-:Y:S01]  /*20b30*/  HGMMA.64x192x16.F32 R24, R180, gdesc[UR4].tnspB, R24, gsb0 ;  /* 0x42e00004b4187df0 */ /* 0x000fe20008000818 */
[----:B------:R-:W-:Y:S08]  /*20b40*/  MUFU.EX2 R184, R184 ;  /* 0x000000b800b87308 */ /* 0x000ff00000000800 */
[----:B------:R-:W-:Y:S08]  /*20b50*/  MUFU.EX2 R136, R136 ;  /* 0x0000008800887308 */ /* 0x000ff00000000800 */
[----:B------:R-:W-:Y:S01]  /*20b60*/  MUFU.EX2 R186, R186 ;  /* 0x000000ba00ba7308 */ /* 0x000fe20000000800 */
[----:B0-----:R-:W-:-:S05]  /*20b70*/  FMNMX.FTZ R4, R4, R137, !PT ;  /* 0x0000008904047209 */ /* 0x001fca0007810000 */
[----:B------:R-:W-:-:S04]  /*20b80*/  FADD.FTZ R120, -R4, R8 ;  /* 0x0000000804787221 */ /* 0x000fc80000010100 */
[-C--:B------:R-:W-:Y:S01]  /*20b90*/  FMUL.FTZ R120, R120, R0.reuse ;  /* 0x0000000078787220 */ /* 0x080fe20000410000 */
[----:B------:R-:W-:Y:S02]  /*20ba0*/  WARPGROUP.DEPBAR.LE gsb0, 0x0 ;  /* 0x00008000000079c5 */ /* 0x000fe40000010000 */
[-CC-:B------:R-:W-:Y:S01]  /*20bb0*/  FFMA.FTZ R180, R128, R0.reuse, -R3.reuse ;  /* 0x0000000080b47223 */ /* 0x180fe20000010803 */
[-CC-:B------:R-:W-:Y:S01]  /*20bc0*/  FFMA.FTZ R128, R129, R0.reuse, -R3.reuse ;  /* 0x0000000081807223 */ /* 0x180fe20000010803 */
[-CC-:B------:R-:W-:Y:S01]  /*20bd0*/  FFMA.FTZ R182, R132, R0.reuse, -R3.reuse ;  /* 0x0000000084b67223 */ /* 0x180fe20000010803 */
[-CC-:B------:R-:W-:Y:S01]  /*20be0*/  FFMA.FTZ R129, R133, R0.reuse, -R3.reuse ;  /* 0x0000000085817223 */ /* 0x180fe20000010803 */
[-CC-:B------:R-:W-:Y:S01]  /*20bf0*/  FFMA.FTZ R132, R121, R0.reuse, -R3.reuse ;  /* 0x0000000079847223 */ /* 0x180fe20000010803 */
[-C--:B------:R-:W-:Y:S01]  /*20c00*/  FFMA.FTZ R3, R125, R0.reuse, -R3 ;  /* 0x000000007d037223 */ /* 0x080fe20000010803 */
[----:B------:R-:W-:Y:S01]  /*20c10*/  IMAD.MOV.U32 R121, RZ, RZ, 0x40000040 ;  /* 0x40000040ff797424 */ /* 0x000fe200078e00ff */
[----:B------:R-:W-:Y:S01]  /*20c20*/  WARPGROUP.ARRIVE ;  /* 0x00000000000079c5 */ /* 0x000fe20000000000 */
[-C--:B------:R-:W-:Y:S01]  /*20c30*/  FMUL.FTZ R125, R4, R0.reuse ;  /* 0x00000000047d7220 */ /* 0x080fe20000410000 */
[----:B------:R-:W-:Y:S02]  /*20c40*/  MUFU.EX2 R8, R3 ;  /* 0x0000000300087308 */ /* 0x000fe40000000800 */
[----:B------:R-:W-:Y:S01]  /*20c50*/  R2UR UR7, R121 ;  /* 0x00000000790772ca */ /* 0x000fe200000e0000 */
        /* <DEDUP_REMOVED lines=14> */
[----:B0-----:R-:W-:-:S02]  /*20d40*/  VIADD R120, R14, 0x300 ;  /* 0x000003000e787836 */ /* 0x001fc40000000000 */
[-CC-:B------:R-:W-:Y:S01]  /*20d50*/  FFMA.FTZ R189, R146, R0.reuse, -R125.reuse ;  /* 0x0000000092bd7223 */ /* 0x180fe2000001087d */
[-CC-:B------:R-:W-:Y:S01]  /*20d60*/  FFMA.FTZ R14, R147, R0.reuse, -R125.reuse ;  /* 0x00000000930e7223 */ /* 0x180fe2000001087d */
[-CC-:B------:R-:W-:Y:S01]  /*20d70*/  FFMA.FTZ R191, R150, R0.reuse, -R125.reuse ;  /* 0x0000000096bf7223 */ /* 0x180fe2000001087d */
[-CC-:B------:R-:W-:Y:S01]  /*20d80*/  FFMA.FTZ R151, R151, R0.reuse, -R125.reuse ;  /* 0x0000000097977223 */ /* 0x180fe2000001087d */
[----:B------:R-:W-:Y:S01]  /*20d90*/  R2UR UR6, R120 ;  /* 0x00000000780672ca */ /* 0x000fe200000e0000 */
[-C--:B------:R-:W-:Y:S01]  /*20da0*/  FFMA.FTZ R185, R138, R0.reuse, -R125 ;  /* 0x000000008ab97223 */ /* 0x080fe2000001087d */
[----:B------:R-:W0:Y:S01]  /*20db0*/  MUFU.EX2 R133, R133 ;  /* 0x0000008500857308 */ /* 0x000e220000000800 */
[----:B------:R-:W-:Y:S01]  /*20dc0*/  @!P1 PRMT R120, RZ, 0x654, R13 ;  /* 0x00000654ff789816 */ /* 0x000fe2000000000d */
[-CC-:B------:R-:W-:Y:S01]  /*20dd0*/  FFMA.FTZ R139, R139, R0.reuse, -R125.reuse ;  /* 0x000000008b8b7223 */ /* 0x180fe2000001087d */
[-CC-:B------:R-:W-:Y:S01]  /*20de0*/  FFMA.FTZ R187, R142, R0.reuse, -R125.reuse ;  /* 0x000000008ebb7223 */ /* 0x180fe2000001087d */
[-CC-:B------:R-:W-:Y:S01]  /*20df0*/  FFMA.FTZ R181, R130, R0.reuse, -R125.reuse ;  /* 0x0000000082b57223 */ /* 0x180fe2000001087d */
[-CC-:B------:R-:W-:Y:S01]  /*20e00*/  FFMA.FTZ R183, R134, R0.reuse, -R125.reuse ;  /* 0x0000000086b77223 */ /* 0x180fe2000001087d */
[-CC-:B------:R-:W-:Y:S01]  /*20e10*/  FFMA.FTZ R135, R135, R0.reuse, -R125.reuse ;  /* 0x0000000087877223 */ /* 0x180fe2000001087d */
[----:B------:R-:W-:Y:S01]  /*20e20*/  FFMA.FTZ R122, R122, R0, -R125 ;  /* 0x000000007a7a7223 */ /* 0x000fe2000001087d */
[----:B------:R-:W-:Y:S01]  /*20e30*/  MUFU.EX2 R203, R203 ;  /* 0x000000cb00cb7308 */ /* 0x000fe20000000800 */
[----:B-1----:R-:W-:Y:S01]  /*20e40*/  FFMA.FTZ R6, R3, R6, R201 ;  /* 0x0000000603067223 */ /* 0x002fe200000100c9 */
[-CC-:B------:R-:W-:Y:S01]  /*20e50*/  FFMA.FTZ R123, R123, R0.reuse, -R125.reuse ;  /* 0x000000007b7b7223 */ /* 0x180fe2000001087d */
[----:B------:R-:W-:Y:S01]  /*20e60*/  HGMMA.64x192x16.F32 R24, R176, gdesc[UR4].tnspB, R24, gsb0 ;  /* 0x42e00004b0187df0 */ /* 0x000fe20008000818 */
[----:B------:R-:W-:-:S04]  /*20e70*/  FFMA.FTZ R126, R126, R0, -R125 ;  /* 0x000000007e7e7223 */ /* 0x000fc8000001087d */
        /* <DEDUP_REMOVED lines=28> */
[----:B------:R-:W-:-:S02]  /*21040*/  WARPGROUP.DEPBAR.LE gsb0, 0x0 ;  /* 0x00008000000079c5 */ /* 0x000fc40000010000 */
[----:B------:R2:W-:Y:S01]  /*21050*/  @!P1 SYNCS.ARRIVE.TRANS64.RED.A1T0 RZ, [R120+URZ], RZ ;  /* 0x000000ff78ff99a7 */ /* 0x0005e2000810043f */
[----:B0-----:R-:W-:Y:S02]  /*21060*/  F2FP.F16.F32.PACK_AB R176, R132, R9 ;  /* 0x0000000984b0723e */ /* 0x001fe400000000ff */
[----:B------:R-:W-:Y:S02]  /*21070*/  F2FP.F16.F32.PACK_AB R178, R8, R124 ;  /* 0x0000007c08b2723e */ /* 0x000fe400000000ff */
[----:B-1----:R-:W-:Y:S01]  /*21080*/  F2FP.F16.F32.PACK_AB R177, R123, R122 ;  /* 0x0000007a7bb1723e */ /* 0x002fe200000000ff */
[----:B--2---:R-:W-:Y:S01]  /*21090*/  FADD.FTZ R120, R203, R6 ;  /* 0x00000006cb787221 */ /* 0x004fe20000010000 */
[----:B------:R0:W-:Y:S01]  /*210a0*/  @!P1 SYNCS.ARRIVE.TRANS64.RED.A1T0 RZ, [R11+URZ], RZ ;  /* 0x000000ff0bff99a7 */ /* 0x0001e2000810043f */
[----:B------:R-:W1:Y:S01]  /*210b0*/  MUFU.EX2 R6, R139 ;  /* 0x0000008b00067308 */ /* 0x000e620000000800 */
[C---:B------:R-:W-:Y:S01]  /*210c0*/  F2FP.F16.F32.PACK_AB R203, R137.reuse, R203 ;  /* 0x000000cb89cb723e */ /* 0x040fe200000000ff */
[----:B------:R-:W-:-:S04]  /*210d0*/  FADD.FTZ R120, R137, R120 ;  /* 0x0000007889787221 */ /* 0x000fc80000010000 */
[----:B------:R-:W-:Y:S01]  /*210e0*/  FADD.FTZ R120, R197, R120 ;  /* 0x00000078c5787221 */ /* 0x000fe20000010000 */
[----:B0-----:R-:W-:Y:S01]  /*210f0*/  FADD.FTZ R11, R196, R7 ;  /* 0x00000007c40b7221 */ /* 0x001fe20000010000 */
[----:B------:R-:W-:Y:S01]  /*21100*/  FFMA.FTZ R7, R143, R0, -R125 ;  /* 0x000000008f077223 */ /* 0x000fe2000001087d */
[C---:B------:R-:W-:Y:S01]  /*21110*/  F2FP.F16.F32.PACK_AB R196, R160.reuse, R196 ;  /* 0x000000c4a0c4723e */ /* 0x040fe200000000ff */
[C---:B------:R-:W-:Y:S01]  /*21120*/  FADD.FTZ R120, R145.reuse, R120 ;  /* 0x0000007891787221 */ /* 0x040fe20000010000 */
[----:B------:R-:W-:Y:S01]  /*21130*/  FADD.FTZ R11, R160, R11 ;  /* 0x0000000ba00b7221 */ /* 0x000fe20000010000 */
[----:B------:R-:W-:Y:S02]  /*21140*/  F2FP.F16.F32.PACK_AB R197, R145, R197 ;  /* 0x000000c591c5723e */ /* 0x000fe400000000ff */
[----:B------:R-:W-:Y:S01]  /*21150*/  FADD.FTZ R120, R199, R120 ;  /* 0x00000078c7787221 */ /* 0x000fe20000010000 */
[----:B------:R-:W-:Y:S01]  /*21160*/  FADD.FTZ R121, R198, R11 ;  /* 0x0000000bc6797221 */ /* 0x000fe20000010000 */
[----:B------:R-:W0:Y:S01]  /*21170*/  MUFU.EX2 R7, R7 ;  /* 0x0000000700077308 */ /* 0x000e220000000800 */
[-C--:B------:R-:W-:Y:S01]  /*21180*/  FFMA.FTZ R11, R131, R0.reuse, -R125 ;  /* 0x00000000830b7223 */ /* 0x080fe2000001087d */
[----:B------:R-:W-:Y:S01]  /*21190*/  FADD.FTZ R120, R140, R120 ;  /* 0x000000788c787221 */ /* 0x000fe20000010000 */
[C---:B------:R-:W-:Y:S01]  /*211a0*/  FADD.FTZ R121, R12.reuse, R121 ;  /* 0x000000790c797221 */ /* 0x040fe20000010000 */
[----:B------:R-:W-:Y:S01]  /*211b0*/  FFMA.FTZ R125, R127, R0, -R125 ;  /* 0x000000007f7d7223 */ /* 0x000fe2000001087d */
[----:B------:R-:W-:Y:S01]  /*211c0*/  F2FP.F16.F32.PACK_AB R198, R12, R198 ;  /* 0x000000c60cc6723e */ /* 0x000fe200000000ff */
[----:B------:R-:W-:Y:S01]  /*211d0*/  FADD.FTZ R120, R193, R120 ;  /* 0x00000078c1787221 */ /* 0x000fe20000010000 */
[----:B------:R-:W-:Y:S01]  /*211e0*/  FADD.FTZ R121, R192, R121 ;  /* 0x00000079c0797221 */ /* 0x000fe20000010000 */
[----:B------:R-:W2:Y:S01]  /*211f0*/  MUFU.EX2 R11, R11 ;  /* 0x0000000b000b7308 */ /* 0x000ea20000000800 */
[----:B------:R-:W-:Y:S01]  /*21200*/  F2FP.F16.F32.PACK_AB R199, R140, R199 ;  /* 0x000000c78cc7723e */ /* 0x000fe200000000ff */
[----:B------:R-:W-:Y:S01]  /*21210*/  FADD.FTZ R120, R141, R120 ;  /* 0x000000788d787221 */ /* 0x000fe20000010000 */
[C---:B------:R-:W-:Y:S01]  /*21220*/  FADD.FTZ R121, R153.reuse, R121 ;  /* 0x0000007999797221 */ /* 0x040fe20000010000 */
[----:B------:R-:W-:Y:S01]  /*21230*/  F2FP.F16.F32.PACK_AB R192, R153, R192 ;  /* 0x000000c099c0723e */ /* 0x000fe200000000ff */
[----:B------:R-:W-:-:S02]  /*21240*/  IMAD.MOV.U32 R12, RZ, RZ, R205 ;  /* 0x000000ffff0c7224 */ /* 0x000fc400078e00cd */
[----:B------:R-:W-:Y:S01]  /*21250*/  FADD.FTZ R120, R195, R120 ;  /* 0x00000078c3787221 */ /* 0x000fe20000010000 */
[----:B------:R-:W-:Y:S01]  /*21260*/  FADD.FTZ R121, R194, R121 ;  /* 0x00000079c2797221 */ /* 0x000fe20000010000 */
[----:B------:R-:W3:Y:S01]  /*21270*/  MUFU.EX2 R125, R125 ;  /* 0x0000007d007d7308 */ /* 0x000ee20000000800 */
[----:B------:R-:W-:Y:S01]  /*21280*/  F2FP.F16.F32.PACK_AB R193, R141, R193 ;  /* 0x000000c18dc1723e */ /* 0x000fe200000000ff */
        /* <DEDUP_REMOVED lines=11> */
[----:B------:R-:W-:Y:S02]  /*21340*/  F2FP.F16.F32.PACK_AB R189, R14, R189 ;  /* 0x000000bd0ebd723e */ /* 0x000fe400000000ff */
[----:B------:R-:W-:Y:S01]  /*21350*/  FADD.FTZ R120, R13, R120 ;  /* 0x000000780d787221 */ /* 0x000fe20000010000 */
[C---:B------:R-:W-:Y:S01]  /*21360*/  FADD.FTZ R121, R144.reuse, R121 ;  /* 0x0000007990797221 */ /* 0x040fe20000010000 */
[----:B------:R-:W-:-:S02]  /*21370*/  F2FP.F16.F32.PACK_AB R190, R144, R190 ;  /* 0x000000be90be723e */ /* 0x000fc400000000ff */
[----:B------:R-:W-:Y:S01]  /*21380*/  FADD.FTZ R120, R185, R120 ;  /* 0x00000078b9787221 */ /* 0x000fe20000010000 */
[----:B------:R-:W-:Y:S01]  /*21390*/  FADD.FTZ R121, R184, R121 ;  /* 0x00000079b8797221 */ /* 0x000fe20000010000 */
[C---:B-1----:R-:W-:Y:S02]  /*213a0*/  F2FP.F16.F32.PACK_AB R185, R6.reuse, R185 ;  /* 0x000000b906b9723e */ /* 0x042fe400000000ff */
[----:B------:R-:W-:Y:S01]  /*213b0*/  FADD.FTZ R120, R6, R120 ;  /* 0x0000007806787221 */ /* 0x000fe20000010000 */
[----:B------:R-:W-:Y:S01]  /*213c0*/  FADD.FTZ R121, R136, R121 ;  /* 0x0000007988797221 */ /* 0x000fe20000010000 */
[----:B------:R-:W-:Y:S02]  /*213d0*/  F2FP.F16.F32.PACK_AB R191, R13, R191 ;  /* 0x000000bf0dbf723e */ /* 0x000fe400000000ff */
[----:B------:R-:W-:Y:S01]  /*213e0*/  FADD.FTZ R120, R187, R120 ;  /* 0x00000078bb787221 */ /* 0x000fe20000010000 */
[----:B------:R-:W-:Y:S01]  /*213f0*/  FADD.FTZ R121, R186, R121 ;  /* 0x00000079ba797221 */ /* 0x000fe20000010000 */
[----:B0-----:R-:W-:-:S02]  /*21400*/  F2FP.F16.F32.PACK_AB R187, R7, R187 ;  /* 0x000000bb07bb723e */ /* 0x001fc400000000ff */
[----:B------:R-:W-:Y:S01]  /*21410*/  FADD.FTZ R120, R7, R120 ;  /* 0x0000007807787221 */ /* 0x000fe20000010000 */
[----:B------:R-:W-:Y:S01]  /*21420*/  FADD.FTZ R121, R20, R121 ;  /* 0x0000007914797221 */ /* 0x000fe20000010000 */
[----:B------:R-:W-:Y:S02]  /*21430*/  F2FP.F16.F32.PACK_AB R184, R136, R184 ;  /* 0x000000b888b8723e */ /* 0x000fe400000000ff */
[----:B------:R-:W-:Y:S01]  /*21440*/  FADD.FTZ R120, R181, R120 ;  /* 0x00000078b5787221 */ /* 0x000fe20000010000 */
[----:B------:R-:W-:Y:S01]  /*21450*/  FADD.FTZ R121, R180, R121 ;  /* 0x00000079b4797221 */ /* 0x000fe20000010000 */
[C---:B--2---:R-:W-:Y:S02]  /*21460*/  F2FP.F16.F32.PACK_AB R181, R11.reuse, R181 ;  /* 0x000000b50bb5723e */ /* 0x044fe400000000ff */
[----:B------:R-:W-:Y:S01]  /*21470*/  FADD.FTZ R120, R11, R120 ;  /* 0x000000780b787221 */ /* 0x000fe20000010000 */
[----:B------:R-:W-:Y:S01]  /*21480*/  FADD.FTZ R121, R128, R121 ;  /* 0x0000007980797221 */ /* 0x000fe20000010000 */
[----:B------:R-:W-:Y:S01]  /*21490*/  F2FP.F16.F32.PACK_AB R186, R20, R186 ;  /* 0x000000ba14ba723e */ /* 0x000fe200000000ff */
[----:B------:R-:W-:-:S02]  /*214a0*/  IMAD.MOV.U32 R11, RZ, RZ, R208 ;  /* 0x000000ffff0b7224 */ /* 0x000fc400078e00d0 */
[----:B------:R-:W-:Y:S01]  /*214b0*/  FADD.FTZ R120, R183, R120 ;  /* 0x00000078b7787221 */ /* 0x000fe20000010000 */
[----:B------:R-:W-:Y:S01]  /*214c0*/  FADD.FTZ R121, R182, R121 ;  /* 0x00000079b6797221 */ /* 0x000fe20000010000 */
[----:B------:R-:W-:Y:S02]  /*214d0*/  F2FP.F16.F32.PACK_AB R180, R128, R180 ;  /* 0x000000b480b4723e */ /* 0x000fe400000000ff */
[----:B------:R-:W-:Y:S01]  /*214e0*/  FADD.FTZ R120, R135, R120 ;  /* 0x0000007887787221 */ /* 0x000fe20000010000 */
[C---:B------:R-:W-:Y:S01]  /*214f0*/  FADD.FTZ R121, R129.reuse, R121 ;  /* 0x0000007981797221 */ /* 0x040fe20000010000 */
[----:B------:R-:W-:Y:S02]  /*21500*/  F2FP.F16.F32.PACK_AB R182, R129, R182 ;  /* 0x000000b681b6723e */ /* 0x000fe400000000ff */
[----:B------:R-:W-:Y:S01]  /*21510*/  FADD.FTZ R120, R122, R120 ;  /* 0x000000787a787221 */ /* 0x000fe20000010000 */
[----:B------:R-:W-:Y:S01]  /*21520*/  FADD.FTZ R121, R9, R121 ;  /* 0x0000007909797221 */ /* 0x000fe20000010000 */
[----:B------:R-:W-:Y:S01]  /*21530*/  F2FP.F16.F32.PACK_AB R183, R135, R183 ;  /* 0x000000b787b7723e */ /* 0x000fe200000000ff */
[----:B------:R-:W-:-:S02]  /*21540*/  IMAD.MOV.U32 R9, RZ, RZ, R5 ;  /* 0x000000ffff097224 */ /* 0x000fc400078e0005 */
[----:B------:R-:W-:Y:S01]  /*21550*/  FADD.FTZ R120, R123, R120 ;  /* 0x000000787b787221 */ /* 0x000fe20000010000 */
[----:B------:R-:W-:Y:S01]  /*21560*/  FADD.FTZ R121, R132, R121 ;  /* 0x0000007984797221 */ /* 0x000fe20000010000 */
[----:B---3--:R-:W-:Y:S02]  /*21570*/  F2FP.F16.F32.PACK_AB R179, R125, R126 ;  /* 0x0000007e7db3723e */ /* 0x008fe400000000ff */
[----:B------:R-:W-:Y:S01]  /*21580*/  FADD.FTZ R120, R126, R120 ;  /* 0x000000787e787221 */ /* 0x000fe20000010000 */
[----:B------:R-:W-:-:S03]  /*21590*/  FADD.FTZ R121, R124, R121 ;  /* 0x000000797c797221 */ /* 0x000fc60000010000 */
[----:B------:R-:W-:Y:S01]  /*215a0*/  FADD.FTZ R6, R125, R120 ;  /* 0x000000787d067221 */ /* 0x000fe20000010000 */
[----:B------:R-:W-:Y:S01]  /*215b0*/  FADD.FTZ R7, R8, R121 ;  /* 0x0000007908077221 */ /* 0x000fe20000010000 */
[----:B------:R-:W-:Y:S01]  /*215c0*/  IMAD.MOV.U32 R8, RZ, RZ, R4 ;  /* 0x000000ffff087224 */ /* 0x000fe200078e0004 */
[----:B------:R-:W-:Y:S06]  /*215d0*/  @P2 BRA `(.L_x_5934) ;  /* 0xffffffb000b82947 */ /* 0x000fec000383ffff */
.L_x_5923:
[----:B------:R-:W-:Y:S05]  /*215e0*/  BSYNC B0 ;  /* 0x0000000000007941 */ /* 0x000fea0003800000 */
.L_x_5922:
        /* <DEDUP_REMOVED lines=99> */
.L_x_5935:
[----:B------:R-:W-:Y:S02]  /*21c20*/  LEA R8, R205, R16, 0x3 ;  /* 0x00000010cd087211 */ /* 0x000fe400078e18ff */
[----:B------:R-:W-:-:S04]  /*21c30*/  SHF.L.U32 R3, R208, 0x1f, RZ ;  /* 0x0000001fd0037819 */ /* 0x000fc800000006ff */
[----:B------:R0:W1:Y:S01]  /*21c40*/  SYNCS.PHASECHK.TRANS64.TRYWAIT P2, [R8+URZ+0x36850], R3 ;  /* 0x03685003080075a7 */ /* 0x000062000804017f */
[----:B------:R-:W-:Y:S05]  /*21c50*/  @!P0 BRA `(.L_x_5936) ;  /* 0x0000000000048947 */ /* 0x000fea0003800000 */
[----:B------:R-:W-:Y:S01]  /*21c60*/  BPT.TRAP 0x1 ;  /* 0x000000040000795c */ /* 0x000fe20000300000 */
.L_x_5936:
        /* <DEDUP_REMOVED lines=9> */
.L_x_5938:
[----:B------:R-:W-:Y:S05]  /*21d00*/  BSYNC B0 ;  /* 0x0000000000007941 */ /* 0x000fea0003800000 */
.L_x_5937:
[----:B------:R-:W-:Y:S01]  /*21d10*/  IMAD.MOV.U32 R2, RZ, RZ, R9 ;  /* 0x000000ffff027224 */ /* 0x000fe200078e0009 */
[----:B------:R-:W-:Y:S01]  /*21d20*/  WARPGROUP.ARRIVE ;  /* 0x00000000000079c5 */ /* 0x000fe20000000000 */
[----:B01----:R-:W-:Y:S02]  /*21d30*/  IMAD.MOV.U32 R3, RZ, RZ, 0x40000040 ;  /* 0x40000040ff037424 */ /* 0x003fe400078e00ff */
[----:B------:R-:W-:Y:S01]  /*21d40*/  @!P1 VIADD R12, R8, 0x36860 ;  /* 0x00036860080c9836 */ /* 0x000fe20000000000 */
[----:B------:R-:W-:Y:S01]  /*21d50*/  R2UR UR6, R2 ;  /* 0x00000000020672ca */ /* 0x000fe200000e0000 */
[----:B------:R-:W-:Y:S01]  /*21d60*/  VIADD R2, R9, 0x80 ;  /* 0x0000008009027836 */ /* 0x000fe20000000000 */
[----:B------:R-:W-:Y:S01]  /*21d70*/  R2UR UR7, R3 ;  /* 0x00000000030772ca */ /* 0x000fe200000e0000 */
[----:B------:R-:W-:Y:S01]  /*21d80*/  IMAD.MOV.U32 R3, RZ, RZ, 0x40000040 ;  /* 0x40000040ff037424 */ /* 0x000fe200078e00ff */
[----:B------:R-:W-:Y:S01]  /*21d90*/  @!P1 PRMT R12, RZ, 0x654, R12 ;  /* 0x00000654ff0c9816 */ /* 0x000fe2000000000c */
[----:B------:R-:W-:-:S02]  /*21da0*/  VIADD R205, R205, 0x1 ;  /* 0x00000001cdcd7836 */ /* 0x000fc40000000000 */
[----:B------:R-:W-:-:S03]  /*21db0*/  VIADD R233, R233, 0x1 ;  /* 0x00000001e9e97836 */ /* 0x000fc60000000000 */
        /* <DEDUP_REMOVED lines=38> */
[----:B------:R-:W-:Y:S02]  /*22020*/  R2UR UR6, R2 ;  /* 0x00000000020672ca */ /* 0x000fe400000e0000 */
[----:B------:R-:W-:Y:S01]  /*22030*/  R2UR UR7, R3 ;  /* 0x00000000030772ca */ /* 0x000fe200000e0000 */
[----:B------:R-:W0:Y:S04]  /*22040*/  SHFL.BFLY PT, R2, R7, 0x2, 0x1f ;  /* 0x0c401f0007027f89 */ /* 0x000e2800000e0000 */
[----:B------:R-:W1:Y:S01]  /*22050*/  SHFL.BFLY PT, R3, R6, 0x2, 0x1f ;  /* 0x0c401f0006037f89 */ /* 0x000e6200000e0000 */
[----:B0-----:R-:W-:Y:S01]  /*22060*/  FADD.FTZ R2, R2, R7 ;  /* 0x0000000702027221 */ /* 0x001fe20000010000 */
[----:B------:R-:W-:-:S02]  /*22070*/  IMAD.MOV.U32 R7, RZ, RZ, RZ ;  /* 0x000000ffff077224 */ /* 0x000fc400078e00ff */
[----:B-1----:R-:W-:Y:S01]  /*22080*/  FADD.FTZ R9, R3, R6 ;  /* 0x0000000603097221 */ /* 0x002fe20000010000 */
[----:B------:R-:W-:Y:S01]  /*22090*/  MOV R6, 0xff800000 ;  /* 0xff80000000067802 */ /* 0x000fe20000000f00 */
[----:B------:R-:W0:Y:S04]  /*220a0*/  SHFL.BFLY PT, R3, R2, 0x1, 0x1f ;  /* 0x0c201f0002037f89 */ /* 0x000e2800000e0000 */
[----:B------:R-:W1:Y:S01]  /*220b0*/  SHFL.BFLY PT, R10, R9, 0x1, 0x1f ;  /* 0x0c201f00090a7f89 */ /* 0x000e6200000e0000 */
[----:B0-----:R-:W-:Y:S01]  /*220c0*/  FADD.FTZ R13, R2, R3 ;  /* 0x00000003020d7221 */ /* 0x001fe20000010000 */
[----:B------:R-:W-:Y:S01]  /*220d0*/  IMAD.MOV.U32 R2, RZ, RZ, RZ ;  /* 0x000000ffff027224 */ /* 0x000fe200078e00ff */
[----:B------:R-:W-:Y:S01]  /*220e0*/  SEL R3, RZ, 0x1, P2 ;  /* 0x00000001ff037807 */ /* 0x000fe20001000000 */
[----:B-1----:R-:W-:-:S02]  /*220f0*/  FADD.FTZ R14, R9, R10 ;  /* 0x0000000a090e7221 */ /* 0x002fc40000010000 */
[----:B------:R-:W-:Y:S02]  /*22100*/  FSETP.NE.FTZ.AND P0, PT, R13, RZ, PT ;  /* 0x000000ff0d00720b */ /* 0x000fe40003f15000 */
[----:B------:R-:W-:Y:S01]  /*22110*/  LOP3.LUT R208, R208, R3, RZ, 0x3c, !PT ;  /* 0x00000003d0d07212 */ /* 0x000fe200078e3cff */
[----:B------:R-:W-:Y:S01]  /*22120*/  IMAD.MOV.U32 R3, RZ, RZ, -0x800000 ;  /* 0xff800000ff037424 */ /* 0x000fe200078e00ff */
        /* <DEDUP_REMOVED lines=113> */
.L_x_5846:
        /* <DEDUP_REMOVED lines=13> */
[----:B------:R-:W4:Y:S01]  /*22910*/  LDL.LU R144, [R1+0x68] ;  /* 0x0000680001907983 */ /* 0x000f220000300800 */
[----:B------:R-:W-:Y:S02]  /*22920*/  MOV R140, R16 ;  /* 0x00000010008c7202 */ /* 0x000fe40000000f00 */
[----:B---3--:R-:W-:Y:S01]  /*22930*/  MOV R141, R7 ;  /* 0x00000007008d7202 */ /* 0x008fe20000000f00 */
[----:B------:R-:W-:Y:S02]  /*22940*/  BAR.SYNC.DEFER_BLOCKING 0x1, 0x100 ;  /* 0x0044000000007b1d */ /* 0x000fe40000010000 */
[----:B--2---:R-:W-:-:S03]  /*22950*/  IMAD.WIDE R12, R0, 0x2, R140 ;  /* 0x00000002000c7825 */ /* 0x004fc600078e028c */
[C---:B------:R-:W-:Y:S02]  /*22960*/  IADD3 R86, P2, R12.reuse, 0x20, RZ ;  /* 0x000000200c567810 */ /* 0x040fe40007f5e0ff */
[C---:B------:R-:W-:Y:S02]  /*22970*/  IADD3 R90, P6, R12.reuse, 0x60, RZ ;  /* 0x000000600c5a7810 */ /* 0x040fe40007fde0ff */
[----:B------:R-:W-:Y:S02]  /*22980*/  IADD3 R92, P5, R12, 0x4000, RZ ;  /* 0x000040000c5c7810 */ /* 0x000fe40007fbe0ff */
[----:B------:R-:W-:Y:S02]  /*22990*/  LOP3.LUT R98, R86, 0x380, RZ, 0xc0, !PT ;  /* 0x0000038056627812 */ /* 0x000fe400078ec0ff */
[----:B------:R-:W-:Y:S02]  /*229a0*/  LOP3.LUT R94, R90, 0x380, RZ, 0xc0, !PT ;  /* 0x000003805a5e7812 */ /* 0x000fe400078ec0ff */
[----:B------:R-:W-:-:S02]  /*229b0*/  LOP3.LUT R96, R92, 0x380, RZ, 0xc0, !PT ;  /* 0x000003805c607812 */ /* 0x000fc400078ec0ff */
[----:B------:R-:W-:Y:S01]  /*229c0*/  SHF.R.U64 R98, R98, 0x3, RZ ;  /* 0x0000000362627819 */ /* 0x000fe200000012ff */
[----:B------:R-:W-:Y:S01]  /*229d0*/  IMAD.X R87, RZ, RZ, R13, P2 ;  /* 0x000000ffff577224 */ /* 0x000fe200010e060d */
[C---:B-1----:R-:W-:Y:S02]  /*229e0*/  IADD3 R8, P0, R12.reuse, 0x4020, RZ ;  /* 0x000040200c087810 */ /* 0x042fe40007f1e0ff */
[----:B------:R-:W-:Y:S02]  /*229f0*/  IADD3 R15, P4, R12, 0x4040, RZ ;  /* 0x000040400c0f7810 */ /* 0x000fe40007f9e0ff */
[----:B------:R-:W-:Y:S02]  /*22a00*/  SHF.R.U64 R94, R94, 0x3, RZ ;  /* 0x000000035e5e7819 */ /* 0x000fe400000012ff */
[C---:B------:R-:W-:Y:S02]  /*22a10*/  IADD3 R88, P1, R12.reuse, 0x40, RZ ;  /* 0x000000400c587810 */ /* 0x040fe40007f3e0ff */
[----:B------:R-:W-:-:S02]  /*22a20*/  IADD3 R84, P3, R12, 0x4060, RZ ;  /* 0x000040600c547810 */ /* 0x000fc40007f7e0ff */
[----:B------:R-:W-:Y:S02]  /*22a30*/  SHF.R.U64 R96, R96, 0x3, RZ ;  /* 0x0000000360607819 */ /* 0x000fe400000012ff */
[C---:B------:R-:W-:Y:S02]  /*22a40*/  LOP3.LUT R85, R12.reuse, 0x380, RZ, 0xc0, !PT ;  /* 0x000003800c557812 */ /* 0x040fe400078ec0ff */
[----:B------:R-:W-:Y:S02]  /*22a50*/  IADD3 R14, P2, R12, 0x8000, RZ ;  /* 0x000080000c0e7810 */ /* 0x000fe40007f5e0ff */
[----:B------:R-:W-:Y:S02]  /*22a60*/  LOP3.LUT R86, R98, R86, RZ, 0x3c, !PT ;  /* 0x0000005662567212 */ /* 0x000fe400078e3cff */
[----:B------:R-:W-:Y:S02]  /*22a70*/  LOP3.LUT R90, R94, R90, RZ, 0x3c, !PT ;  /* 0x0000005a5e5a7212 */ /* 0x000fe400078e3cff */
[----:B------:R-:W-:-:S02]  /*22a80*/  LOP3.LUT R107, R8, 0x380, RZ, 0xc0, !PT ;  /* 0x00000380086b7812 */ /* 0x000fc400078ec0ff */
[----:B------:R-:W-:Y:S02]  /*22a90*/  LOP3.LUT R98, R15, 0x380, RZ, 0xc0, !PT ;  /* 0x000003800f627812 */ /* 0x000fe400078ec0ff */
[----:B------:R-:W-:Y:S02]  /*22aa0*/  LOP3.LUT R100, R88, 0x380, RZ, 0xc0, !PT ;  /* 0x0000038058647812 */ /* 0x000fe400078ec0ff */
[----:B------:R-:W-:Y:S02]  /*22ab0*/  LOP3.LUT R92, R96, R92, RZ, 0x3c, !PT ;  /* 0x0000005c605c7212 */ /* 0x000fe400078e3cff */
[----:B------:R-:W-:Y:S02]  /*22ac0*/  LOP3.LUT R94, R84, 0x380, RZ, 0xc0, !PT ;  /* 0x00000380545e7812 */ /* 0x000fe400078ec0ff */
[----:B------:R-:W-:Y:S02]  /*22ad0*/  SHF.R.U64 R85, R85, 0x3, RZ ;  /* 0x0000000355557819 */ /* 0x000fe400000012ff */
[----:B------:R-:W-:Y:S01]  /*22ae0*/  LOP3.LUT R96, R14, 0x380, RZ, 0xc0, !PT ;  /* 0x000003800e607812 */ /* 0x000fe200078ec0ff */
[--C-:B------:R-:W-:Y:S01]  /*22af0*/  IMAD.X R89, RZ, RZ, R13.reuse, P1 ;  /* 0x000000ffff597224 */ /* 0x100fe200008e060d */
[----:B------:R-:W-:Y:S01]  /*22b00*/  SHF.R.U64 R107, R107, 0x3, RZ ;  /* 0x000000036b6b7819 */ /* 0x000fe200000012ff */
[--C-:B------:R-:W-:Y:S01]  /*22b10*/  IMAD.X R91, RZ, RZ, R13.reuse, P6 ;  /* 0x000000ffff5b7224 */ /* 0x100fe200030e060d */
[----:B------:R-:W-:Y:S01]  /*22b20*/  SHF.R.U64 R98, R98, 0x3, RZ ;  /* 0x0000000362627819 */ /* 0x000fe200000012ff */
[----:B------:R-:W-:Y:S01]  /*22b30*/  IMAD.X R93, RZ, RZ, R13, P5 ;  /* 0x000000ffff5d7224 */ /* 0x000fe200028e060d */
[----:B------:R-:W-:-:S02]  /*22b40*/  IADD3 R0, P1, R12, 0x8020, RZ ;  /* 0x000080200c007810 */ /* 0x000fc40007f3e0ff */
[C---:B------:R-:W-:Y:S02]  /*22b50*/  IADD3 R2, P6, R12.reuse, 0x8040, RZ ;  /* 0x000080400c027810 */ /* 0x040fe40007fde0ff */
[----:B------:R-:W-:Y:S02]  /*22b60*/  IADD3 R7, P5, R12, 0x8060, RZ ;  /* 0x000080600c077810 */ /* 0x000fe40007fbe0ff */
[----:B------:R-:W-:Y:S02]  /*22b70*/  SHF.R.U64 R100, R100, 0x3, RZ ;  /* 0x0000000364647819 */ /* 0x000fe400000012ff */
[----:B------:R-:W-:Y:S02]  /*22b80*/  SHF.R.U64 R143, R94, 0x3, RZ ;  /* 0x000000035e8f7819 */ /* 0x000fe400000012ff */
[----:B------:R-:W-:Y:S02]  /*22b90*/  LOP3.LUT R12, R85, R12, RZ, 0x3c, !PT ;  /* 0x0000000c550c7212 */ /* 0x000fe400078e3cff */
[----:B------:R-:W-:-:S02]  /*22ba0*/  SHF.R.U64 R145, R96, 0x3, RZ ;  /* 0x0000000360917819 */ /* 0x000fc400000012ff */
[----:B------:R-:W-:Y:S02]  /*22bb0*/  LOP3.LUT R94, R107, R8, RZ, 0x3c, !PT ;  /* 0x000000086b5e7212 */ /* 0x000fe400078e3cff */
[----:B------:R-:W-:Y:S01]  /*22bc0*/  LOP3.LUT R96, R98, R15, RZ, 0x3c, !PT ;  /* 0x0000000f62607212 */ /* 0x000fe200078e3cff */
[--C-:B------:R-:W-:Y:S01]  /*22bd0*/  IMAD.X R97, RZ, RZ, R13.reuse, P4 ;  /* 0x000000ffff617224 */ /* 0x100fe200020e060d */
[----:B------:R-:W-:Y:S01]  /*22be0*/  LOP3.LUT R88, R100, R88, RZ, 0x3c, !PT ;  /* 0x0000005864587212 */ /* 0x000fe200078e3cff */
[--C-:B------:R-:W-:Y:S01]  /*22bf0*/  IMAD.X R99, RZ, RZ, R13.reuse, P3 ;  /* 0x000000ffff637224 */ /* 0x100fe200018e060d */
[----:B------:R-:W-:Y:S01]  /*22c00*/  LOP3.LUT R98, R143, R84, RZ, 0x3c, !PT ;  /* 0x000000548f627212 */ /* 0x000fe200078e3cff */
[--C-:B------:R-:W-:Y:S01]  /*22c10*/  IMAD.X R101, RZ, RZ, R13.reuse, P2 ;  /* 0x000000ffff657224 */ /* 0x100fe200010e060d */
[----:B------:R-:W-:Y:S01]  /*22c20*/  LOP3.LUT R8, R7, 0x380, RZ, 0xc0, !PT ;  /* 0x0000038007087812 */ /* 0x000fe200078ec0ff */
[--C-:B------:R-:W-:Y:S01]  /*22c30*/  IMAD.X R103, RZ, RZ, R13.reuse, P1 ;  /* 0x000000ffff677224 */ /* 0x100fe200008e060d */
[-C--:B------:R-:W-:Y:S01]  /*22c40*/  IADD3.X R95, RZ, R13.reuse, RZ, P0, !PT ;  /* 0x0000000dff5f7210 */ /* 0x080fe200007fe4ff */
[--C-:B------:R-:W-:Y:S01]  /*22c50*/  IMAD.X R105, RZ, RZ, R13.reuse, P6 ;  /* 0x000000ffff697224 */ /* 0x100fe200030e060d */
[----:B------:R-:W-:Y:S01]  /*22c60*/  LOP3.LUT R100, R145, R14, RZ, 0x3c, !PT ;  /* 0x0000000e91647212 */ /* 0x000fe200078e3cff */
[----:B------:R-:W-:Y:S01]  /*22c70*/  IMAD.X R85, RZ, RZ, R13, P5 ;  /* 0x000000ffff557224 */ /* 0x000fe200028e060d */
[----:B------:R-:W-:-:S02]  /*22c80*/  MOV R143, R12 ;  /* 0x0000000c008f7202 */ /* 0x000fc40000000f00 */
[----:B------:R-:W-:Y:S02]  /*22c90*/  LOP3.LUT R107, R0, 0x380, RZ, 0xc0, !PT ;  /* 0x00000380006b7812 */ /* 0x000fe400078ec0ff */
[----:B------:R-:W-:Y:S02]  /*22ca0*/  F2FP.F16.F32.PACK_AB R12, R25, R24 ;  /* 0x00000018190c723e */ /* 0x000fe400000000ff */
[----:B------:R-:W-:Y:S02]  /*22cb0*/  F2FP.F16.F32.PACK_AB R13, R27, R26 ;  /* 0x0000001a1b0d723e */ /* 0x000fe400000000ff */
[----:B------:R-:W-:Y:S02]  /*22cc0*/  F2FP.F16.F32.PACK_AB R14, R29, R28 ;  /* 0x0000001c1d0e723e */ /* 0x000fe400000000ff */
[----:B------:R-:W-:Y:S02]  /*22cd0*/  F2FP.F16.F32.PACK_AB R15, R31, R30 ;  /* 0x0000001e1f0f723e */ /* 0x000fe400000000ff */
[----:B------:R-:W-:-:S02]  /*22ce0*/  SHF.R.U64 R8, R8, 0x3, RZ ;  /* 0x0000000308087819 */ /* 0x000fc400000012ff */
[----:B------:R-:W-:Y:S01]  /*22cf0*/  SHF.R.U64 R107, R107, 0x3, RZ ;  /* 0x000000036b6b7819 */ /* 0x000fe200000012ff */
[----:B------:R1:W-:Y:S01]  /*22d00*/  STSM.16.M88.4 [R143], R12 ;  /* 0x0000000c8f007844 */ /* 0x0003e20000000200 */
[----:B------:R-:W-:Y:S02]  /*22d10*/  LOP3.LUT R84, R8, R7, RZ, 0x3c, !PT ;  /* 0x0000000708547212 */ /* 0x000fe400078e3cff */
[----:B------:R-:W-:Y:S02]  /*22d20*/  LOP3.LUT R102, R107, R0, RZ, 0x3c, !PT ;  /* 0x000000006b667212 */ /* 0x000fe400078e3cff */
[----:B------:R-:W-:Y:S02]  /*22d30*/  MOV R86, R86 ;  /* 0x0000005600567202 */ /* 0x000fe40000000f00 */
[----:B------:R-:W-:Y:S02]  /*22d40*/  MOV R8, R92 ;  /* 0x0000005c00087202 */ /* 0x000fe40000000f00 */
[----:B------:R-:W-:-:S02]  /*22d50*/  MOV R106, R94 ;  /* 0x0000005e006a7202 */ /* 0x000fc40000000f00 */
[----:B------:R-:W-:Y:S02]  /*22d60*/  MOV R107, R96 ;  /* 0x00000060006b7202 */ /* 0x000fe40000000f00 */
[----:B------:R-:W-:Y:S02]  /*22d70*/  MOV R142, R98 ;  /* 0x00000062008e7202 */ /* 0x000fe40000000f00 */
[----:B-1----:R-:W-:Y:S02]  /*22d80*/  MOV R12, R88 ;  /* 0x00000058000c7202 */ /* 0x002fe40000000f00 */
[----:B------:R-:W-:Y:S02]  /*22d90*/  MOV R13, R90 ;  /* 0x0000005a000d7202 */ /* 0x000fe40000000f00 */
[----:B------:R-:W-:Y:S02]  /*22da0*/  F2FP.F16.F32.PACK_AB R88, R33, R32 ;  /* 0x000000202158723e */ /* 0x000fe400000000ff */
[----:B------:R-:W-:-:S02]  /*22db0*/  F2FP.F16.F32.PACK_AB R89, R35, R34 ;  /* 0x000000222359723e */ /* 0x000fc400000000ff */
[----:B------:R-:W-:Y:S02]  /*22dc0*/  F2FP.F16.F32.PACK_AB R90, R37, R36 ;  /* 0x00000024255a723e */ /* 0x000fe400000000ff */
        /* <DEDUP_REMOVED lines=10> */
[----:B------:R-:W-:-:S03]  /*22e70*/  LOP3.LUT R145, R2, 0x380, RZ, 0xc0, !PT ;  /* 0x0000038002917812 */ /* 0x000fc600078ec0ff */
[----:B------:R2:W-:Y:S01]  /*22e80*/  STSM.16.M88.4 [R12], R92 ;  /* 0x0000005c0c007844 */ /* 0x0005e20000000200 */
[----:B------:R-:W-:Y:S02]  /*22e90*/  MOV R7, R84 ;  /* 0x0000005400077202 */ /* 0x000fe40000000f00 */
[----:B------:R-:W-:Y:S01]  /*22ea0*/  F2FP.F16.F32.PACK_AB R14, R61, R60 ;  /* 0x0000003c3d0e723e */ /* 0x000fe200000000ff */
[----:B------:R3:W-:Y:S01]  /*22eb0*/  STSM.16.M88.4 [R13], R96 ;  /* 0x000000600d007844 */ /* 0x0007e20000000200 */
[----:B------:R-:W-:Y:S02]  /*22ec0*/  F2FP.F16.F32.PACK_AB R15, R63, R62 ;  /* 0x0000003e3f0f723e */ /* 0x000fe400000000ff */
[----:B------:R-:W-:Y:S02]  /*22ed0*/  F2FP.F16.F32.PACK_AB R84, R65, R64 ;  /* 0x000000404154723e */ /* 0x000fe400000000ff */
[----:B------:R-:W-:Y:S02]  /*22ee0*/  F2FP.F16.F32.PACK_AB R85, R67, R66 ;  /* 0x000000424355723e */ /* 0x000fe400000000ff */
[----:B------:R-:W-:-:S02]  /*22ef0*/  F2FP.F16.F32.PACK_AB R87, R71, R70 ;  /* 0x000000464757723e */ /* 0x000fc400000000ff */
[----:B-1----:R-:W-:Y:S02]  /*22f00*/  F2FP.F16.F32.PACK_AB R86, R69, R68 ;  /* 0x000000444556723e */ /* 0x002fe400000000ff */
[----:B--2---:R-:W-:Y:S02]  /*22f10*/  F2FP.F16.F32.PACK_AB R12, R57, R56 ;  /* 0x00000038390c723e */ /* 0x004fe400000000ff */
[----:B------:R-:W-:Y:S02]  /*22f20*/  SHF.R.U64 R145, R145, 0x3, RZ ;  /* 0x0000000391917819 */ /* 0x000fe400000012ff */
[----:B---3--:R-:W-:Y:S02]  /*22f30*/  F2FP.F16.F32.PACK_AB R13, R59, R58 ;  /* 0x0000003a3b0d723e */ /* 0x008fe400000000ff */
[----:B------:R-:W-:Y:S02]  /*22f40*/  F2FP.F16.F32.PACK_AB R88, R73, R72 ;  /* 0x000000484958723e */ /* 0x000fe400000000ff */
[----:B------:R-:W-:-:S02]  /*22f50*/  F2FP.F16.F32.PACK_AB R89, R75, R74 ;  /* 0x0000004a4b59723e */ /* 0x000fc400000000ff */
[----:B------:R-:W-:Y:S02]  /*22f60*/  F2FP.F16.F32.PACK_AB R90, R77, R76 ;  /* 0x0000004c4d5a723e */ /* 0x000fe400000000ff */
[----:B------:R-:W-:Y:S02]  /*22f70*/  F2FP.F16.F32.PACK_AB R91, R79, R78 ;  /* 0x0000004e4f5b723e */ /* 0x000fe400000000ff */
[----:B------:R-:W-:Y:S02]  /*22f80*/  F2FP.F16.F32.PACK_AB R92, R81, R80 ;  /* 0x00000050515c723e */ /* 0x000fe400000000ff */
[----:B------:R-:W-:Y:S02]  /*22f90*/  F2FP.F16.F32.PACK_AB R93, R83, R82 ;  /* 0x00000052535d723e */ /* 0x000fe400000000ff */
[----:B------:R-:W-:Y:S02]  /*22fa0*/  F2FP.F16.F32.PACK_AB R94, R5, R4 ;  /* 0x00000004055e723e */ /* 0x000fe400000000ff */
[----:B------:R-:W-:Y:S01]  /*22fb0*/  F2FP.F16.F32.PACK_AB R95, R129, R128 ;  /* 0x00000080815f723e */ /* 0x000fe200000000ff */
[----:B------:R-:W-:Y:S01]  /*22fc0*/  STSM.16.M88.4 [R8], R12 ;  /* 0x0000000c08007844 */ /* 0x000fe20000000200 */
[----:B------:R-:W-:-:S02]  /*22fd0*/  MOV R100, R100 ;  /* 0x0000006400647202 */ /* 0x000fc40000000f00 */
[----:B------:R-:W-:Y:S02]  /*22fe0*/  F2FP.F16.F32.PACK_AB R96, R21, R20 ;  /* 0x000000141560723e */ /* 0x000fe400000000ff */
[----:B------:R-:W-:Y:S02]  /*22ff0*/  F2FP.F16.F32.PACK_AB R97, R131, R130 ;  /* 0x000000828361723e */ /* 0x000fe400000000ff */
[----:B------:R-:W-:Y:S02]  /*23000*/  F2FP.F16.F32.PACK_AB R98, R121, R120 ;  /* 0x000000787962723e */ /* 0x000fe400000000ff */
[----:B------:R-:W-:Y:S01]  /*23010*/  F2FP.F16.F32.PACK_AB R99, R133, R132 ;  /* 0x000000848563723e */ /* 0x000fe200000000ff */
[----:B------:R-:W-:Y:S01]  /*23020*/  STSM.16.M88.4 [R106], R84 ;  /* 0x000000546a007844 */ /* 0x000fe20000000200 */
[----:B------:R-:W-:-:S03]  /*23030*/  LOP3.LUT R104, R145, R2, RZ, 0x3c, !PT ;  /* 0x0000000291687212 */ /* 0x000fc600078e3cff */
[----:B------:R1:W-:Y:S01]  /*23040*/  STSM.16.M88.4 [R107], R88 ;  /* 0x000000586b007844 */ /* 0x0003e20000000200 */
[----:B------:R-:W-:-:S03]  /*23050*/  MOV R0, R102 ;  /* 0x0000006600007202 */ /* 0x000fc60000000f00 */
[----:B------:R-:W-:Y:S01]  /*23060*/  STSM.16.M88.4 [R142], R92 ;  /* 0x0000005c8e007844 */ /* 0x000fe20000000200 */
[----:B------:R-:W-:Y:S02]  /*23070*/  MOV R2, R104 ;  /* 0x0000006800027202 */ /* 0x000fe40000000f00 */
[----:B------:R-:W-:Y:S01]  /*23080*/  F2FP.F16.F32.PACK_AB R101, R135, R134 ;  /* 0x000000868765723e */ /* 0x000fe200000000ff */
[----:B------:R2:W-:Y:S01]  /*23090*/  STSM.16.M88.4 [R100], R96 ;  /* 0x0000006064007844 */ /* 0x0005e20000000200 */
[----:B------:R-:W-:Y:S02]  /*230a0*/  F2FP.F16.F32.PACK_AB R102, R125, R124 ;  /* 0x0000007c7d66723e */ /* 0x000fe400000000ff */
[----:B------:R-:W-:Y:S02]  /*230b0*/  F2FP.F16.F32.PACK_AB R103, R137, R136 ;  /* 0x000000888967723e */ /* 0x000fe400000000ff */
[----:B------:R-:W-:Y:S02]  /*230c0*/  F2FP.F16.F32.PACK_AB R104, R127, R126 ;  /* 0x0000007e7f68723e */ /* 0x000fe400000000ff */
[----:B------:R-:W-:Y:S01]  /*230d0*/  F2FP.F16.F32.PACK_AB R105, R139, R138 ;  /* 0x0000008a8b69723e */ /* 0x000fe200000000ff */
[----:B-1----:R-:W1:Y:S01]  /*230e0*/  LDC.64 R90, c[0x0][0xba8] ;  /* 0x0002ea00ff5a7b82 */ /* 0x002e620000000a00 */
[----:B------:R-:W-:-:S02]  /*230f0*/  F2FP.F16.F32.PACK_AB R106, R109, R108 ;  /* 0x0000006c6d6a723e */ /* 0x000fc400000000ff */
[----:B------:R-:W-:Y:S02]  /*23100*/  F2FP.F16.F32.PACK_AB R107, R111, R110 ;  /* 0x0000006e6f6b723e */ /* 0x000fe400000000ff */
[----:B------:R-:W-:Y:S02]  /*23110*/  F2FP.F16.F32.PACK_AB R12, R113, R112 ;  /* 0x00000070710c723e */ /* 0x000fe400000000ff */
[----:B--2---:R-:W-:Y:S01]  /*23120*/  F2FP.F16.F32.PACK_AB R100, R123, R122 ;  /* 0x0000007a7b64723e */ /* 0x004fe200000000ff */
[----:B------:R-:W2:Y:S01]  /*23130*/  LDC R92, c[0x0][0xbe8] ;  /* 0x0002fa00ff5c7b82 */ /* 0x000ea20000000800 */
[----:B------:R-:W-:Y:S02]  /*23140*/  F2FP.F16.F32.PACK_AB R13, R115, R114 ;  /* 0x00000072730d723e */ /* 0x000fe400000000ff */
[----:B------:R-:W-:Y:S02]  /*23150*/  F2FP.F16.F32.PACK_AB R14, R117, R116 ;  /* 0x00000074750e723e */ /* 0x000fe400000000ff */
[----:B------:R-:W-:Y:S01]  /*23160*/  F2FP.F16.F32.PACK_AB R15, R119, R118 ;  /* 0x00000076770f723e */ /* 0x000fe200000000ff */
[----:B------:R3:W-:Y:S04]  /*23170*/  STSM.16.M88.4 [R0], R100 ;  /* 0x0000006400007844 */ /* 0x0007e80000000200 */
[----:B------:R0:W-:Y:S04]  /*23180*/  STSM.16.M88.4 [R2], R104 ;  /* 0x0000006802007844 */ /* 0x0001e80000000200 */
[----:B------:R4:W-:Y:S01]  /*23190*/  STSM.16.M88.4 [R7], R12 ;  /* 0x0000000c07007844 */ /* 0x0009e20000000200 */
[----:B------:R-:W-:Y:S01]  /*231a0*/  BAR.SYNC.DEFER_BLOCKING 0x1, 0x100 ;  /* 0x0044000000007b1d */ /* 0x000fe20000010000 */
[----:B------:R-:W-:-:S04]  /*231b0*/  ISETP.NE.U32.AND P0, PT, RZ, UR6, PT ;  /* 0x00000006ff007c0c */ /* 0x000fc8000bf05070 */
[----:B------:R-:W-:Y:S02]  /*231c0*/  ISETP.NE.AND.EX P0, PT, RZ, UR7, PT, P0 ;  /* 0x00000007ff007c0c */ /* 0x000fe4000bf05300 */
[----:B------:R-:W-:Y:S02]  /*231d0*/  IADD3 R84, P1, R231, UR6, RZ ;  /* 0x00000006e7547c10 */ /* 0x000fe4000ff3e0ff */
[----:B---3--:R-:W-:Y:S02]  /*231e0*/  MOV R0, RZ ;  /* 0x000000ff00007202 */ /* 0x008fe40000000f00 */
[----:B------:R-:W-:-:S07]  /*231f0*/  IADD3.X R85, R232, UR7, RZ, P1, !PT ;  /* 0x00000007e8557c10 */ /* 0x000fce0008ffe4ff */
[----:B------:R-:W3:Y:S01]  /*23200*/  @P0 LDG.E R0, desc[UR60][R84.64] ;  /* 0x0000003c54000981 */ /* 0x000ee2000c1e1900 */
[----:B------:R-:W-:-:S04]  /*23210*/  ISETP.NE.U32.AND P1, PT, RZ, UR4, PT ;  /* 0x00000004ff007c0c */ /* 0x000fc8000bf25070 */
[----:B------:R-:W-:Y:S01]  /*23220*/  ISETP.NE.AND.EX P1, PT, RZ, UR5, PT, P1 ;  /* 0x00000005ff007c0c */ /* 0x000fe2000bf25310 */
[----:B0-----:R-:W-:-:S12]  /*23230*/  IMAD.MOV.U32 R2, RZ, RZ, 0x9b8 ;  /* 0x000009b8ff027424 */ /* 0x001fd800078e00ff */
[----:B----4-:R-:W-:Y:S01]  /*23240*/  @P1 IADD3 R12, P2, R231, UR4, RZ ;  /* 0x00000004e70c1c10 */ /* 0x010fe2000ff5e0ff */
[----:B------:R-:W-:-:S03]  /*23250*/  ULDC UR4, c[0x0][0xa88] ;  /* 0x0002a20000047ab9 */ /* 0x000fc60000000800 */
[----:B------:R-:W-:Y:S01]  /*23260*/  @P1 IADD3.X R13, R232, UR5, RZ, P2, !PT ;  /* 0x00000005e80d1c10 */ /* 0x000fe200097fe4ff */
[----:B------:R-:W-:Y:S01]  /*23270*/  IMAD.U32 R93, RZ, RZ, UR4 ;  /* 0x00000004ff5d7e24 */ /* 0x000fe2000f8e00ff */
[----:B------:R-:W-:Y:S01]  /*23280*/  ISETP.NE.AND P2, PT, R229, RZ, PT ;  /* 0x000000ffe500720c */ /* 0x000fe20003f45270 */
[----:B------:R-:W-:-:S03]  /*23290*/  ULDC UR4, c[0x0][0xad4] ;  /* 0x0002b50000047ab9 */ /* 0x000fc60000000800 */
[----:B------:R-:W-:Y:S01]  /*232a0*/  SEL R229, R229, UR4, P2 ;  /* 0x00000004e5e57c07 */ /* 0x000fe20009000000 */
[----:B------:R0:W5:Y:S03]  /*232b0*/  @P1 LDG.E R93, desc[UR60][R12.64] ;  /* 0x0000003c0c5d1981 */ /* 0x000166000c1e1900 */
[----:B------:R-:W-:-:S04]  /*232c0*/  ISETP.GT.AND P3, PT, R229, 0x1, PT ;  /* 0x00000001e500780c */ /* 0x000fc80003f64270 */
[----:B------:R-:W-:-:S04]  /*232d0*/  SEL R2, R2, 0x978, P3 ;  /* 0x0000097802027807 */ /* 0x000fc80001800000 */
[----:B------:R-:W4:Y:S08]  /*232e0*/  LDC.64 R14, c[0x0][R2+0x220] ;  /* 0x00008800020e7b82 */ /* 0x000f300000000a00 */
[----:B------:R-:W1:Y:S01]  /*232f0*/  LDC.64 R86, c[0x0][R2+0x218] ;  /* 0x0000860002567b82 */ /* 0x000e620000000a00 */
[----:B--2---:R-:W-:-:S07]  /*23300*/  ISETP.NE.AND P4, PT, R92, 0x1, PT ;  /* 0x000000015c00780c */ /* 0x004fce0003f85270 */
[----:B------:R-:W2:Y:S01]  /*23310*/  LDC.64 R88, c[0x0][R2+0x228] ;  /* 0x00008a0002587b82 */ /* 0x000ea20000000a00 */
[----:B------:R-:W-:-:S07]  /*23320*/  ISETP.NE.U32.AND P2, PT, RZ, UR6, PT ;  /* 0x00000006ff007c0c */ /* 0x000fce000bf45070 */
[----:B0-----:R0:W0:Y:S01]  /*23330*/  LDC.64 R12, c[0x0][R2+0x210] ;  /* 0x00008400020c7b82 */ /* 0x0010220000000a00 */
[----:B------:R-:W-:-:S07]  /*23340*/  ISETP.NE.AND.EX P2, PT, RZ, UR7, PT, P2 ;  /* 0x00000007ff007c0c */ /* 0x000fce000bf45320 */
[----:B------:R-:W2:Y:S01]  /*23350*/  @P4 LDC R94, c[0x0][0xbec] ;  /* 0x0002fb00ff5e4b82 */ /* 0x000ea20000000800 */
[----:B------:R-:W-:-:S07]  /*23360*/  SEL R230, R230, RZ, !P2 ;  /* 0x000000ffe6e67207 */ /* 0x000fce0005000000 */
[----:B------:R-:W0:Y:S01]  /*23370*/  @P4 LDC R101, c[0x0][0xbf0] ;  /* 0x0002fc00ff654b82 */ /* 0x000e220000000800 */
[----:B------:R-:W-:Y:S01]  /*23380*/  SEL R7, R144, RZ, !P2 ;  /* 0x000000ff90077207 */ /* 0x000fe20005000000 */
[----:B----4-:R-:W-:-:S06]  /*23390*/  IMAD R8, R15, R230, RZ ;  /* 0x000000e60f087224 */ /* 0x010fcc00078e02ff */
[----:B-1----:R-:W1:Y:S01]  /*233a0*/  @!P3 LDC R90, c[0x0][0xb50] ;  /* 0x0002d400ff5abb82 */ /* 0x002e620000000800 */
[C---:B------:R-:W-:Y:S02]  /*233b0*/  IMAD R99, R14.reuse, R7, R8 ;  /* 0x000000070e637224 */ /* 0x040fe400078e0208 */
[----:B------:R-:W-:Y:S02]  /*233c0*/  IMAD.IADD R7, R227, 0x1, R223 ;  /* 0x00000001e3077824 */ /* 0x000fe400078e02df */
[----:B------:R-:W-:Y:S01]  /*233d0*/  IMAD.WIDE.U32 R14, R14, R230, RZ ;  /* 0x000000e60e0e7225 */ /* 0x000fe200078e00ff */
[----:B------:R-:W-:Y:S02]  /*233e0*/  SEL R95, R236, RZ, P3 ;  /* 0x000000ffec5f7207 */ /* 0x000fe40001800000 */
[----:B------:R-:W4:Y:S01]  /*233f0*/  @!P3 LDC R91, c[0x0][0xb54] ;  /* 0x0002d500ff5bbb82 */ /* 0x000f220000000800 */
[----:B--2---:R-:W-:-:S04]  /*23400*/  @P4 IMAD.HI.U32 R8, R7, R94, RZ ;  /* 0x0000005e07084227 */ /* 0x004fc800078e00ff */
[-C--:B------:R-:W-:Y:S02]  /*23410*/  IMAD R97, R87, R228.reuse, RZ ;  /* 0x000000e457617224 */ /* 0x080fe400078e02ff */
[----:B------:R-:W-:-:S04]  /*23420*/  IMAD.WIDE.U32 R86, R86, R228, RZ ;  /* 0x000000e456567225 */ /* 0x000fc800078e00ff */
[----:B------:R-:W-:Y:S02]  /*23430*/  IMAD.IADD R99, R15, 0x1, R99 ;  /* 0x000000010f637824 */ /* 0x000fe400078e0263 */
[----:B------:R-:W-:Y:S01]  /*23440*/  IMAD.MOV.U32 R15, RZ, RZ, R7 ;  /* 0x000000ffff0f7224 */ /* 0x000fe200078e0007 */
[----:B0-----:R-:W-:Y:S01]  /*23450*/  @P4 SHF.R.U32.HI R15, RZ, R101, R8 ;  /* 0x00000065ff0f4219 */ /* 0x001fe20000011608 */
[----:B------:R-:W-:Y:S02]  /*23460*/  IMAD.IADD R87, R87, 0x1, R97 ;  /* 0x0000000157577824 */ /* 0x000fe400078e0261 */
[-C--:B------:R-:W-:Y:S02]  /*23470*/  IMAD R97, R89, R95.reuse, RZ ;  /* 0x0000005f59617224 */ /* 0x080fe400078e02ff */
[----:B------:R-:W-:Y:S01]  /*23480*/  IMAD.WIDE.U32 R88, R88, R95, RZ ;  /* 0x0000005f58587225 */ /* 0x000fe200078e00ff */
[----:B------:R-:W-:-:S03]  /*23490*/  SHF.R.S32.HI R8, RZ, 0x1f, R15 ;  /* 0x0000001fff087819 */ /* 0x000fc6000001140f */
[----:B------:R-:W-:Y:S01]  /*234a0*/  IMAD.IADD R97, R89, 0x1, R97 ;  /* 0x0000000159617824 */ /* 0x000fe200078e0261 */
[--C-:B---3--:R-:W-:Y:S02]  /*234b0*/  IADD3 R14, P2, P5, R14, R86, R0.reuse ;  /* 0x000000560e0e7210 */ /* 0x108fe40007d5e000 */
[----:B------:R-:W-:Y:S02]  /*234c0*/  SHF.R.S32.HI R2, RZ, 0x1f, R0 ;  /* 0x0000001fff027819 */ /* 0x000fe40000011400 */
[----:B------:R-:W-:Y:S02]  /*234d0*/  IADD3 R86, -R15, RZ, RZ ;  /* 0x000000ff0f567210 */ /* 0x000fe40007ffe1ff */
        /* <DEDUP_REMOVED lines=8> */
[----:B-1----:R-:W-:-:S03]  /*23560*/  LEA R90, P2, R88, R90, 0x2 ;  /* 0x0000005a585a7211 */ /* 0x002fc600078410ff */
[----:B------:R-:W-:-:S05]  /*23570*/  IMAD.IADD R8, R89, 0x1, R87 ;  /* 0x0000000159087824 */ /* 0x000fca00078e0257 */
[----:B----4-:R-:W-:Y:S01]  /*23580*/  LEA.HI.X R91, R88, R91, R8, 0x2, P2 ;  /* 0x0000005b585b7211 */ /* 0x010fe200010f1408 */
[----:B------:R-:W-:Y:S06]  /*23590*/  @P1 BRA `(.L_x_5942) ;  /* 0x0000000000101947 */ /* 0x000fec0003800000 */
[----:B------:R-:W-:Y:S05]  /*235a0*/  @!P0 BRA `(.L_x_5942) ;  /* 0x00000000000c8947 */ /* 0x000fea0003800000 */
[----:B------:R-:W2:Y:S04]  /*235b0*/  LDG.E R8, desc[UR60][R84.64] ;  /* 0x0000003c54087981 */ /* 0x000ea8000c1e1900 */
[----:B-----5:R-:W2:Y:S02]  /*235c0*/  LDG.E R93, desc[UR60][R84.64+0x4] ;  /* 0x0000043c545d7981 */ /* 0x020ea4000c1e1900 */
[----:B--2---:R-:W-:-:S07]  /*235d0*/  IMAD.IADD R93, R93, 0x1, -R8 ;  /* 0x000000015d5d7824 */ /* 0x004fce00078e0a08 */
.L_x_5942:
        /* <DEDUP_REMOVED lines=24> */
[----:B------:R-:W-:Y:S02]  /*23760*/  SHF.R.S32.HI R20, RZ, 0x3, R4 ;  /* 0x00000003ff147819 */ /* 0x000fe40000011404 */
[----:B------:R-:W-:-:S05]  /*23770*/  IADD3 R67, R3, -R6, RZ ;  /* 0x8000000603437210 */ /* 0x000fca0007ffe0ff */
        /* <DEDUP_REMOVED lines=8> */
[----:B------:R-:W-:Y:S01]  /*23800*/  IMAD R0, R67, 0x20, R20 ;  /* 0x0000002043007824 */ /* 0x000fe200078e0214 */
[C---:B------:R-:W-:Y:S02]  /*23810*/  IADD3 R29, P6, R140.reuse, 0x3000, RZ ;  /* 0x000030008c1d7810 */ /* 0x040fe40007fde0ff */
[C---:B------:R-:W-:Y:S02]  /*23820*/  IADD3 R33, P5, R140.reuse, 0x4000, RZ ;  /* 0x000040008c217810 */ /* 0x040fe40007fbe0ff */
[----:B------:R-:W-:Y:S02]  /*23830*/  IADD3 R37, P1, R140, 0x5000, RZ ;  /* 0x000050008c257810 */ /* 0x000fe40007f3e0ff */
[----:B------:R-:W-:Y:S01]  /*23840*/  IADD3 R65, R65, R21, RZ ;  /* 0x0000001541417210 */ /* 0x000fe20007ffe0ff */
        /* <DEDUP_REMOVED lines=25> */
[----:B------:R-:W-:Y:S01]  /*239e0*/  IMAD.MOV.U32 R21, RZ, RZ, R2 ;  /* 0x000000ffff157224 */ /* 0x000fe200078e0002 */
[C---:B------:R-:W-:Y:S01]  /*239f0*/  IADD3 R41, P0, R140.reuse, 0x6000, RZ ;  /* 0x000060008c297810 */ /* 0x040fe20007f1e0ff */
[----:B------:R-:W-:Y:S01]  /*23a00*/  IMAD R67, R67, UR4, RZ ;  /* 0x0000000443437c24 */ /* 0x000fe2000f8e02ff */
[C---:B------:R-:W-:Y:S01]  /*23a10*/  IADD3 R45, P3, R140.reuse, 0x7000, RZ ;  /* 0x000070008c2d7810 */ /* 0x040fe20007f7e0ff */
[----:B------:R-:W5:Y:S01]  /*23a20*/  LD.E.128 R12, desc[UR60][R12.64] ;  /* 0x0000003c0c0c7980 */ /* 0x000f62000c101d00 */
[----:B------:R-:W-:-:S02]  /*23a30*/  IADD3 R49, P2, R140, 0x8000, RZ ;  /* 0x000080008c317810 */ /* 0x000fc40007f5e0ff */
[C---:B------:R-:W-:Y:S01]  /*23a40*/  IADD3 R53, P6, R140.reuse, 0x9000, RZ ;  /* 0x000090008c357810 */ /* 0x040fe20007fde0ff */
[----:B------:R-:W5:Y:S01]  /*23a50*/  LD.E.128 R24, desc[UR60][R24.64] ;  /* 0x0000003c18187980 */ /* 0x000f62000c101d00 */
[C---:B------:R-:W-:Y:S02]  /*23a60*/  IADD3 R57, P5, R140.reuse, 0xa000, RZ ;  /* 0x0000a0008c397810 */ /* 0x040fe40007fbe0ff */
[----:B------:R-:W-:Y:S01]  /*23a70*/  IADD3.X R37, RZ, R141, RZ, P1, !PT ;  /* 0x0000008dff257210 */ /* 0x000fe20000ffe4ff */
[----:B------:R-:W5:Y:S01]  /*23a80*/  LD.E.128 R28, desc[UR60][R28.64] ;  /* 0x0000003c1c1c7980 */ /* 0x000f62000c101d00 */
[----:B--2---:R-:W-:Y:S02]  /*23a90*/  @P4 SHF.R.U32.HI R21, RZ, R71, R0 ;  /* 0x00000047ff154219 */ /* 0x004fe40000011600 */
[----:B------:R-:W-:Y:S01]  /*23aa0*/  IADD3 R5, P1, R140, 0xb000, RZ ;  /* 0x0000b0008c057810 */ /* 0x000fe20007f3e0ff */
[C---:B------:R-:W-:Y:S01]  /*23ab0*/  IMAD R67, R230.reuse, UR5, R67 ;  /* 0x00000005e6437c24 */ /* 0x040fe2000f8e0243 */
[----:B------:R-:W-:Y:S01]  /*23ac0*/  LOP3.LUT R40, R41, 0x380, RZ, 0xc0, !PT ;  /* 0x0000038029287812 */ /* 0x000fe200078ec0ff */
[----:B------:R-:W-:Y:S01]  /*23ad0*/  IMAD.WIDE.U32 R230, R230, UR4, R64 ;  /* 0x00000004e6e67c25 */ /* 0x000fe2000f8e0040 */
[----:B------:R-:W-:Y:S01]  /*23ae0*/  LOP3.LUT R44, R45, 0x380, RZ, 0xc0, !PT ;  /* 0x000003802d2c7812 */ /* 0x000fe200078ec0ff */
[----:B------:R-:W-:Y:S01]  /*23af0*/  ULDC.64 UR4, c[0x0][0xae0] ;  /* 0x0002b80000047ab9 */ /* 0x000fe20000000a00 */
[----:B------:R-:W-:Y:S01]  /*23b00*/  LOP3.LUT R48, R49, 0x380, RZ, 0xc0, !PT ;  /* 0x0000038031307812 */ /* 0x000fe200078ec0ff */
[----:B------:R-:W-:Y:S01]  /*23b10*/  IMAD.MOV R65, RZ, RZ, -R21 ;  /* 0x000000ffff417224 */ /* 0x000fe200078e0a15 */
[----:B------:R-:W-:Y:S01]  /*23b20*/  LOP3.LUT R52, R53, 0x380, RZ, 0xc0, !PT ;  /* 0x0000038035347812 */ /* 0x000fe200078ec0ff */
[----:B------:R-:W-:Y:S01]  /*23b30*/  IMAD.X R61, RZ, RZ, R141, P1 ;  /* 0x000000ffff3d7224 */ /* 0x000fe200008e068d */
[----:B------:R-:W-:Y:S01]  /*23b40*/  LOP3.LUT R56, R57, 0x380, RZ, 0xc0, !PT ;  /* 0x0000038039387812 */ /* 0x000fe200078ec0ff */
[----:B------:R-:W5:Y:S01]  /*23b50*/  LD.E.128 R32, desc[UR60][R32.64] ;  /* 0x0000003c20207980 */ /* 0x000f62000c101d00 */
[----:B------:R-:W-:-:S02]  /*23b60*/  SHF.R.S32.HI R0, RZ, 0x1f, R21 ;  /* 0x0000001fff007819 */ /* 0x000fc40000011415 */
[----:B------:R-:W-:Y:S02]  /*23b70*/  LOP3.LUT R4, R5, 0x380, RZ, 0xc0, !PT ;  /* 0x0000038005047812 */ /* 0x000fe400078ec0ff */
[----:B------:R-:W-:Y:S01]  /*23b80*/  LOP3.LUT R7, R140, 0x380, RZ, 0xc0, !PT ;  /* 0x000003808c077812 */ /* 0x000fe200078ec0ff */
[----:B------:R-:W-:Y:S01]  /*23b90*/  IMAD.IADD R231, R231, 0x1, R67 ;  /* 0x00000001e7e77824 */ /* 0x000fe200078e0243 */
[----:B------:R-:W-:Y:S01]  /*23ba0*/  SHF.R.U64 R40, R40, 0x3, RZ ;  /* 0x0000000328287819 */ /* 0x000fe200000012ff */
[----:B------:R-:W-:Y:S01]  /*23bb0*/  IMAD R0, R0, UR4, RZ ;  /* 0x0000000400007c24 */ /* 0x000fe2000f8e02ff */
[----:B------:R-:W-:Y:S01]  /*23bc0*/  SHF.R.U64 R44, R44, 0x3, RZ ;  /* 0x000000032c2c7819 */ /* 0x000fe200000012ff */
[----:B------:R-:W-:Y:S01]  /*23bd0*/  IMAD R65, R92, R65, R2 ;  /* 0x000000415c417224 */ /* 0x000fe200078e0202 */
[----:B------:R-:W-:Y:S01]  /*23be0*/  SHF.R.U64 R48, R48, 0x3, RZ ;  /* 0x0000000330307819 */ /* 0x000fe200000012ff */
[----:B------:R-:W5:Y:S01]  /*23bf0*/  LD.E.128 R36, desc[UR60][R36.64] ;  /* 0x0000003c24247980 */ /* 0x000f62000c101d00 */
[----:B------:R-:W-:-:S02]  /*23c00*/  SHF.R.U64 R52, R52, 0x3, RZ ;  /* 0x0000000334347819 */ /* 0x000fc400000012ff */
[----:B------:R-:W-:Y:S02]  /*23c10*/  SHF.R.U64 R56, R56, 0x3, RZ ;  /* 0x0000000338387819 */ /* 0x000fe400000012ff */
[----:B------:R-:W-:Y:S02]  /*23c20*/  SHF.R.U64 R4, R4, 0x3, RZ ;  /* 0x0000000304047819 */ /* 0x000fe400000012ff */
[----:B------:R-:W-:Y:S01]  /*23c30*/  SHF.R.U64 R7, R7, 0x3, RZ ;  /* 0x0000000307077819 */ /* 0x000fe200000012ff */
[----:B------:R-:W-:Y:S01]  /*23c40*/  IMAD.WIDE.U32 R230, R21, UR4, R230 ;  /* 0x0000000415e67c25 */ /* 0x000fe2000f8e00e6 */
        /* <DEDUP_REMOVED lines=12> */
[----:B------:R-:W-:Y:S01]  /*23d10*/  IMAD R21, R21, UR5, R0 ;  /* 0x0000000515157c24 */ /* 0x000fe2000f8e0200 */
[----:B------:R-:W-:Y:S01]  /*23d20*/  SHF.R.S32.HI R0, RZ, 0x1f, R65 ;  /* 0x0000001fff007819 */ /* 0x000fe20000011441 */
[----:B------:R-:W-:Y:S01]  /*23d30*/  ULDC.64 UR4, c[0x0][0xad8] ;  /* 0x0002b60000047ab9 */ /* 0x000fe20000000a00 */
[----:B------:R-:W5:Y:S01]  /*23d40*/  LD.E.128 R40, desc[UR60][R40.64] ;  /* 0x0000003c28287980 */ /* 0x000f62000c101d00 */
[----:B------:R-:W-:-:S02]  /*23d50*/  IMAD.IADD R231, R231, 0x1, R21 ;  /* 0x00000001e7e77824 */ /* 0x000fc400078e0215 */
[----:B------:R-:W-:Y:S01]  /*23d60*/  IMAD R0, R0, UR4, RZ ;  /* 0x0000000400007c24 */ /* 0x000fe2000f8e02ff */
[----:B------:R0:W5:Y:S01]  /*23d70*/  LD.E.128 R4, desc[UR60][R140.64] ;  /* 0x0000003c8c047980 */ /* 0x000162000c101d00 */
[----:B------:R-:W-:-:S03]  /*23d80*/  IADD3 R223, R20, R223, RZ ;  /* 0x000000df14df7210 */ /* 0x000fc60007ffe0ff */
[----:B------:R-:W5:Y:S04]  /*23d90*/  LD.E.128 R44, desc[UR60][R44.64] ;  /* 0x0000003c2c2c7980 */ /* 0x000f68000c101d00 */
[----:B------:R-:W5:Y:S04]  /*23da0*/  LD.E.128 R48, desc[UR60][R48.64] ;  /* 0x0000003c30307980 */ /* 0x000f68000c101d00 */
[----:B------:R-:W5:Y:S04]  /*23db0*/  LD.E.128 R52, desc[UR60][R52.64] ;  /* 0x0000003c34347980 */ /* 0x000f68000c101d00 */
[----:B------:R-:W5:Y:S04]  /*23dc0*/  LD.E.128 R56, desc[UR60][R56.64] ;  /* 0x0000003c38387980 */ /* 0x000f68000c101d00 */
[----:B------:R-:W5:Y:S01]  /*23dd0*/  LD.E.128 R60, desc[UR60][R60.64] ;  /* 0x0000003c3c3c7980 */ /* 0x000f62000c101d00 */
[C---:B------:R-:W-:Y:S01]  /*23de0*/  IMAD R69, R65.reuse, UR5, R0 ;  /* 0x0000000541457c24 */ /* 0x040fe2000f8e0200 */
[----:B------:R-:W-:Y:S01]  /*23df0*/  @!PT LDS RZ, [RZ] ;  /* 0x00000000fffff984 */ /* 0x000fe20000000800 */
[----:B------:R-:W-:Y:S01]  /*23e00*/  @!PT LDS RZ, [RZ] ;  /* 0x00000000fffff984 */ /* 0x000fe20000000800 */
[----:B------:R-:W-:Y:S01]  /*23e10*/  @!PT LDS RZ, [RZ] ;  /* 0x00000000fffff984 */ /* 0x000fe20000000800 */
[----:B------:R-:W-:Y:S01]  /*23e20*/  @!PT LDS RZ, [RZ] ;  /* 0x00000000fffff984 */ /* 0x000fe20000000800 */
[----:B------:R1:W-:Y:S06]  /*23e30*/  MEMBAR.ALL.CTA ;  /* 0x0000000000007992 */ /* 0x0003ec0000008000 */
[----:B-1----:R-:W1:Y:S01]  /*23e40*/  FENCE.VIEW.ASYNC.S ;  /* 0x00000000000073c6 */ /* 0x002e620000000000 */
[----:B------:R-:W-:Y:S01]  /*23e50*/  IMAD.WIDE.U32 R20, R65, UR4, R230 ;  /* 0x0000000441147c25 */ /* 0x000fe2000f8e00e6 */
[----:B------:R-:W-:-:S03]  /*23e60*/  ULDC.64 UR4, c[0x0][0xa80] ;  /* 0x0002a00000047ab9 */ /* 0x000fc60000000a00 */
[----:B------:R-:W-:Y:S01]  /*23e70*/  IMAD.IADD R21, R21, 0x1, R69 ;  /* 0x0000000115157824 */ /* 0x000fe200078e0245 */
[----:B------:R-:W-:Y:S01]  /*23e80*/  LEA R2, P2, R20, UR4, 0x1 ;  /* 0x0000000414027c11 */ /* 0x000fe2000f8408ff */
[----:B------:R-:W-:-:S03]  /*23e90*/  VIADD R0, R16, 0x36820 ;  /* 0x0003682010007836 */ /* 0x000fc60000000000 */
[----:B------:R-:W-:Y:S02]  /*23ea0*/  LEA.HI.X R68, R20, UR5, R21, 0x1, P2 ;  /* 0x0000000514447c11 */ /* 0x000fe400090f0c15 */
[CC--:B------:R-:W-:Y:S02]  /*23eb0*/  ISETP.GE.AND P2, PT, R223.reuse, R8.reuse, PT ;  /* 0x00000008df00720c */ /* 0x0c0fe40003f46270 */
[----:B------:R-:W-:Y:S01]  /*23ec0*/  PRMT R0, RZ, 0x654, R0 ;  /* 0x00000654ff007816 */ /* 0x000fe20000000000 */
[C---:B------:R-:W-:Y:S02]  /*23ed0*/  VIADD R65, R223.reuse, 0x20 ;  /* 0x00000020df417836 */ /* 0x040fe40000000000 */
[----:B------:R-:W-:Y:S02]  /*23ee0*/  VIADD R67, R223, 0x40 ;  /* 0x00000040df437836 */ /* 0x000fe40000000000 */
[C---:B------:R-:W-:Y:S02]  /*23ef0*/  VIADD R71, R3.reuse, 0x40 ;  /* 0x0000004003477836 */ /* 0x040fe40000000000 */
[----:B------:R-:W-:Y:S01]  /*23f00*/  VIADD R73, R3, 0x80 ;  /* 0x0000008003497836 */ /* 0x000fe20000000000 */
[----:B-1----:R0:W1:Y:S01]  /*23f10*/  SHFL.IDX PT, R66, R2, RZ, 0x181f ;  /* 0x00181fff02427589 */ /* 0x00206200000e0000 */
[----:B------:R-:W-:Y:S01]  /*23f20*/  BSSY B1, `(.L_x_5944) ;  /* 0x0000016000017945 */ /* 0x000fe20003800000 */
[----:B------:R2:W-:Y:S01]  /*23f30*/  SYNCS.ARRIVE.TRANS64.RED.A1T0 RZ, [R0+URZ], RZ ;  /* 0x000000ff00ff79a7 */ /* 0x0005e2000810043f */
[----:B------:R-:W-:-:S02]  /*23f40*/  ISETP.GE.AND P1, PT, R65, R8, PT ;  /* 0x000000084100720c */ /* 0x000fc40003f26270 */
[----:B------:R-:W-:Y:S02]  /*23f50*/  ISETP.GE.AND P0, PT, R67, R8, PT ;  /* 0x000000084300720c */ /* 0x000fe40003f06270 */
[----:B------:R-:W-:Y:S01]  /*23f60*/  SHF.R.S32.HI R69, RZ, 0x1f, R3 ;  /* 0x0000001fff457819 */ /* 0x000fe20000011403 */
[----:B--2---:R0:W2:Y:S01]  /*23f70*/  SHFL.IDX PT, R0, R68, RZ, 0x181f ;  /* 0x00181fff44007589 */ /* 0x0040a200000e0000 */
[----:B------:R-:W-:Y:S02]  /*23f80*/  SHF.R.S32.HI R70, RZ, 0x1f, R73 ;  /* 0x0000001fff467819 */ /* 0x000fe40000011449 */
[----:B------:R-:W-:Y:S01]  /*23f90*/  SHF.R.S32.HI R72, RZ, 0x1f, R71 ;  /* 0x0000001fff487819 */ /* 0x000fe20000011447 */
[----:B------:R-:W-:Y:S06]  /*23fa0*/  @P2 BRA `(.L_x_5945) ;  /* 0x0000000000342947 */ /* 0x000fec0003800000 */
        /* <DEDUP_REMOVED lines=13> */
.L_x_5945:
[----:B------:R-:W-:Y:S05]  /*24080*/  BSYNC B1 ;  /* 0x0000000000017941 */ /* 0x000fea0003800000 */
.L_x_5944:
[----:B--2---:R2:W4:Y:S01]  /*24090*/  SHFL.IDX PT, R0, R68, 0x1, 0x181f ;  /* 0x00381f0044007f89 */ /* 0x00452200000e0000 */
[----:B------:R-:W-:Y:S03]  /*240a0*/  BSSY B1, `(.L_x_5946) ;  /* 0x0000010000017945 */ /* 0x000fe60003800000 */
[----:B---3--:R2:W3:Y:S01]  /*240b0*/  SHFL.IDX PT, R20, R2, 0x1, 0x181f ;  /* 0x00381f0002147f89 */ /* 0x0084e200000e0000 */
[----:B------:R-:W-:Y:S05]  /*240c0*/  @P1 BRA `(.L_x_5947) ;  /* 0x0000000000341947 */ /* 0x000fea0003800000 */
[----:B------:R-:W-:Y:S02]  /*240d0*/  ULDC UR4, c[0x0][0xac8] ;  /* 0x0002b20000047ab9 */ /* 0x000fe40000000800 */
[----:B------:R-:W-:Y:S02]  /*240e0*/  ISETP.GE.AND P4, PT, R3, UR4, PT ;  /* 0x0000000403007c0c */ /* 0x000fe4000bf86270 */
[----:B------:R-:W-:Y:S02]  /*240f0*/  ISETP.GE.AND P5, PT, R71, UR4, PT ;  /* 0x0000000447007c0c */ /* 0x000fe4000bfa6270 */
[----:B------:R-:W-:-:S09]  /*24100*/  ISETP.GE.AND P6, PT, R73, UR4, PT ;  /* 0x0000000449007c0c */ /* 0x000fd2000bfc6270 */
[-C--:B---3-5:R-:W-:Y:S02]  /*24110*/  @!P4 LEA R4, P1, R3, R20.reuse, 0x1 ;  /* 0x000000140304c211 */ /* 0x0a8fe400078208ff */
        /* <DEDUP_REMOVED lines=8> */
.L_x_5947:
[----:B------:R-:W-:Y:S05]  /*241a0*/  BSYNC B1 ;  /* 0x0000000000017941 */ /* 0x000fea0003800000 */
.L_x_5946:
[----:B----4-:R4:W0:Y:S01]  /*241b0*/  SHFL.IDX PT, R0, R68, 0x2, 0x181f ;  /* 0x00581f0044007f89 */ /* 0x01082200000e0000 */
[----:B------:R-:W-:Y:S03]  /*241c0*/  BSSY B1, `(.L_x_5948) ;  /* 0x0000010000017945 */ /* 0x000fe60003800000 */
[----:B---3-5:R4:W3:Y:S01]  /*241d0*/  SHFL.IDX PT, R12, R2, 0x2, 0x181f ;  /* 0x00581f00020c7f89 */ /* 0x0288e200000e0000 */
        /* <DEDUP_REMOVED lines=14> */
.L_x_5949:
[----:B------:R-:W-:Y:S05]  /*242c0*/  BSYNC B1 ;  /* 0x0000000000017941 */ /* 0x000fea0003800000 */
.L_x_5948:
[----:B0-----:R-:W-:Y:S01]  /*242d0*/  IADD3 R5, R223, 0x60, RZ ;  /* 0x00000060df057810 */ /* 0x001fe20007ffe0ff */
[----:B--2-4-:R-:W0:Y:S03]  /*242e0*/  SHFL.IDX PT, R68, R68, 0x3, 0x181f ;  /* 0x00781f0044447f89 */ /* 0x014e2600000e0000 */
[----:B------:R-:W-:Y:S01]  /*242f0*/  ISETP.GE.AND P0, PT, R5, R8, PT ;  /* 0x000000080500720c */ /* 0x000fe20003f06270 */
[----:B------:R2:W4:-:S12]  /*24300*/  SHFL.IDX PT, R0, R2, 0x3, 0x181f ;  /* 0x00781f0002007f89 */ /* 0x00051800000e0000 */
[----:B--2---:R-:W-:Y:S05]  /*24310*/  @P0 BRA `(.L_x_5950) ;  /* 0x0000002000800947 */ /* 0x004fea0003800000 */
[----:B------:R-:W-:Y:S02]  /*24320*/  ULDC UR4, c[0x0][0xac8] ;  /* 0x0002b20000047ab9 */ /* 0x000fe40000000800 */
[----:B------:R-:W-:Y:S02]  /*24330*/  ISETP.GE.AND P2, PT, R3, UR4, PT ;  /* 0x0000000403007c0c */ /* 0x000fe4000bf46270 */
[----:B------:R-:W-:-:S11]  /*24340*/  ISETP.GE.AND P3, PT, R71, UR4, PT ;  /* 0x0000000447007c0c */ /* 0x000fd6000bf66270 */
[-C--:B----4-:R-:W-:Y:S02]  /*24350*/  @!P2 LEA R2, P0, R3, R0.reuse, 0x1 ;  /* 0x000000000302a211 */ /* 0x090fe400078008ff */
[----:B------:R-:W-:Y:S02]  /*24360*/  @!P3 LEA R4, P1, R71, R0, 0x1 ;  /* 0x000000004704b211 */ /* 0x000fe400078208ff */
[-C--:B0-----:R-:W-:Y:S02]  /*24370*/  @!P2 LEA.HI.X R3, R3, R68.reuse, R69, 0x1, P0 ;  /* 0x000000440303a211 */ /* 0x081fe400000f0c45 */
[----:B------:R-:W-:Y:S02]  /*24380*/  @!P3 LEA.HI.X R5, R71, R68, R72, 0x1, P1 ;  /* 0x000000444705b211 */ /* 0x000fe400008f0c48 */
[----:B------:R-:W-:Y:S01]  /*24390*/  ISETP.GE.AND P0, PT, R73, UR4, PT ;  /* 0x0000000449007c0c */ /* 0x000fe2000bf06270 */
[----:B------:R0:W-:Y:S04]  /*243a0*/  @!P2 ST.E.128 desc[UR60][R2.64], R28 ;  /* 0x0000001c0200a985 */ /* 0x0001e8000c101d3c */
[----:B------:R0:W-:Y:S08]  /*243b0*/  @!P3 ST.E.128 desc[UR60][R4.64], R44 ;  /* 0x0000002c0400b985 */ /* 0x0001f0000c101d3c */
[----:B------:R-:W-:Y:S05]  /*243c0*/  @P0 BRA `(.L_x_5950) ;  /* 0x0000002000540947 */ /* 0x000fea0003800000 */
[----:B0-----:R-:W-:-:S04]  /*243d0*/  LEA R2, P0, R73, R0, 0x1 ;  /* 0x0000000049027211 */ /* 0x001fc800078008ff */
[----:B------:R-:W-:-:S05]  /*243e0*/  LEA.HI.X R3, R73, R68, R70, 0x1, P0 ;  /* 0x0000004449037211 */ /* 0x000fca00000f0c46 */
[----:B------:R0:W-:Y:S01]  /*243f0*/  ST.E.128 desc[UR60][R2.64], R60 ;  /* 0x0000003c02007985 */ /* 0x0001e2000c101d3c */
[----:B------:R-:W-:Y:S05]  /*24400*/  BRA `(.L_x_5950) ;  /* 0x0000002000447947 */ /* 0x000fea0003800000 */
.L_x_5943:
        /* <DEDUP_REMOVED lines=11> */
[C---:B------:R-:W-:Y:S01]  /*244c0*/  VIADD R89, R225.reuse, 0x88 ;  /* 0x00000088e1597836 */ /* 0x040fe20000000000 */
[----:B------:R-:W-:Y:S01]  /*244d0*/  IADD3 R148, R225, 0x20, RZ ;  /* 0x00000020e1947810 */ /* 0x000fe20007ffe0ff */
        /* <DEDUP_REMOVED lines=10> */
[----:B------:R-:W-:Y:S01]  /*24580*/  IADD3 R95, R225, 0x70, RZ ;  /* 0x00000070e15f7810 */ /* 0x000fe20007ffe0ff */
[----:B------:R-:W-:Y:S01]  /*24590*/  IMAD R13, R13, UR4, RZ ;  /* 0x000000040d0d7c24 */ /* 0x000fe2000f8e02ff */
[----:B------:R-:W-:Y:S01]  /*245a0*/  SHF.R.S32.HI R102, RZ, 0x1f, R102 ;  /* 0x0000001fff667819 */ /* 0x000fe20000011466 */
[----:B0-----:R-:W-:Y:S01]  /*245b0*/  @P4 IMAD.HI.U32 R6, R7, R6, RZ ;  /* 0x0000000607064227 */ /* 0x001fe200078e00ff */
[----:B------:R-:W-:Y:S02]  /*245c0*/  SHF.R.S32.HI R94, RZ, 0x1f, R94 ;  /* 0x0000001fff5e7819 */ /* 0x000fe4000001145e */
[----:B------:R-:W-:Y:S01]  /*245d0*/  IADD3 R141, R225, 0x38, RZ ;  /* 0x00000038e18d7810 */ /* 0x000fe20007ffe0ff */
[C---:B------:R-:W-:Y:S01]  /*245e0*/  IMAD R15, R230.reuse, UR5, R13 ;  /* 0x00000005e60f7c24 */ /* 0x040fe2000f8e020d */
[----:B------:R-:W-:Y:S01]  /*245f0*/  SHF.R.S32.HI R148, RZ, 0x1f, R148 ;  /* 0x0000001fff947819 */ /* 0x000fe20000011494 */
[----:B------:R-:W-:Y:S01]  /*24600*/  IMAD.WIDE.U32 R2, R230, UR4, R2 ;  /* 0x00000004e6027c25 */ /* 0x000fe2000f8e0002 */
[----:B------:R-:W-:-:S03]  /*24610*/  ULDC.64 UR4, c[0x0][0xb48] ;  /* 0x0002d20000047ab9 */ /* 0x000fc60000000a00 */
[----:B------:R-:W-:Y:S01]  /*24620*/  IMAD.MOV.U32 R13, RZ, RZ, R7 ;  /* 0x000000ffff0d7224 */ /* 0x000fe200078e0007 */
[----:B-1----:R-:W-:Y:S01]  /*24630*/  @P4 SHF.R.U32.HI R13, RZ, R87, R6 ;  /* 0x00000057ff0d4219 */ /* 0x002fe20000011606 */
[----:B------:R-:W-:Y:S02]  /*24640*/  IMAD.IADD R3, R3, 0x1, R15 ;  /* 0x0000000103037824 */ /* 0x000fe400078e020f */
[----:B------:R-:W-:Y:S01]  /*24650*/  VIADD R96, R225, 0x70 ;  /* 0x00000070e1607836 */ /* 0x000fe20000000000 */
[--C-:B------:R-:W-:Y:S01]  /*24660*/  SHF.R.S32.HI R0, RZ, 0x1f, R13.reuse ;  /* 0x0000001fff007819 */ /* 0x100fe2000001140d */
[----:B------:R-:W-:Y:S02]  /*24670*/  IMAD.MOV R6, RZ, RZ, -R13 ;  /* 0x000000ffff067224 */ /* 0x000fe400078e0a0d */
[----:B------:R-:W-:Y:S01]  /*24680*/  IMAD.WIDE.U32 R2, R236, UR4, R2 ;  /* 0x00000004ec027c25 */ /* 0x000fe2000f8e0002 */
[----:B------:R-:W-:-:S03]  /*24690*/  SHF.R.S32.HI R96, RZ, 0x1f, R96 ;  /* 0x0000001fff607819 */ /* 0x000fc60000011460 */
[----:B------:R-:W-:Y:S02]  /*246a0*/  IMAD R7, R92, R6, R7 ;  /* 0x000000065c077224 */ /* 0x000fe400078e0207 */
[----:B------:R-:W-:Y:S02]  /*246b0*/  IMAD R0, R0, UR6, RZ ;  /* 0x0000000600007c24 */ /* 0x000fe4000f8e02ff */
[----:B------:R-:W-:Y:S01]  /*246c0*/  IMAD R3, R236, UR5, R3 ;  /* 0x00000005ec037c24 */ /* 0x000fe2000f8e0203 */
[----:B------:R-:W-:Y:S01]  /*246d0*/  ULDC.64 UR4, c[0x0][0xb28] ;  /* 0x0002ca0000047ab9 */ /* 0x000fe20000000a00 */
        /* <DEDUP_REMOVED lines=8> */
[----:B------:R-:W-:Y:S01]  /*24760*/  VIADD R6, R16, 0x36820 ;  /* 0x0003682010067836 */ /* 0x000fe20000000000 */
[----:B------:R-:W-:Y:S01]  /*24770*/  IADD3 R3, R3, R13, RZ ;  /* 0x0000000d03037210 */ /* 0x000fe20007ffe0ff */
[C---:B------:R-:W-:Y:S01]  /*24780*/  VIADD R98, R225.reuse, 0x68 ;  /* 0x00000068e1627836 */ /* 0x040fe20000000000 */
[C---:B------:R-:W-:Y:S01]  /*24790*/  LEA R0, P1, R2.reuse, UR4, 0x2 ;  /* 0x0000000402007c11 */ /* 0x040fe2000f8210ff */
[C---:B------:R-:W-:Y:S01]  /*247a0*/  VIADD R100, R225.reuse, 0x60 ;  /* 0x00000060e1647836 */ /* 0x040fe20000000000 */
[----:B------:R-:W-:Y:S01]  /*247b0*/  PRMT R6, RZ, 0x654, R6 ;  /* 0x00000654ff067816 */ /* 0x000fe20000000006 */
[C---:B------:R-:W-:Y:S01]  /*247c0*/  VIADD R104, R225.reuse, 0x50 ;  /* 0x00000050e1687836 */ /* 0x040fe20000000000 */
[----:B------:R-:W-:Y:S01]  /*247d0*/  LEA.HI.X R85, R2, UR5, R3, 0x2, P1 ;  /* 0x0000000502557c11 */ /* 0x000fe200088f1403 */
[C---:B------:R-:W-:Y:S01]  /*247e0*/  VIADD R106, R225.reuse, 0x48 ;  /* 0x00000048e16a7836 */ /* 0x040fe20000000000 */
[----:B------:R0:W-:Y:S01]  /*247f0*/  SYNCS.ARRIVE.TRANS64.RED.A1T0 RZ, [R6+URZ], RZ ;  /* 0x000000ff06ff79a7 */ /* 0x0001e2000810043f */
        /* <DEDUP_REMOVED lines=34> */
[----:B------:R-:W-:Y:S01]  /*24a20*/  VIADD R153, R225, 0x8 ;  /* 0x00000008e1997836 */ /* 0x000fe20000000000 */
[----:B012---:R-:W-:Y:S06]  /*24a30*/  @P0 BRA `(.L_x_5952) ;  /* 0x0000000400a40947 */ /* 0x007fec0003800000 */
[----:B------:R-:W-:Y:S02]  /*24a40*/  ULDC UR4, c[0x0][0xac8] ;  /* 0x0002b20000047ab9 */ /* 0x000fe40000000800 */
[----:B------:R-:W-:Y:S02]  /*24a50*/  ISETP.GE.AND P4, PT, R153, UR4, PT ;  /* 0x0000000499007c0c */ /* 0x000fe4000bf86270 */
[----:B------:R-:W-:Y:S02]  /*24a60*/  ISETP.GE.AND P3, PT, R151, UR4, PT ;  /* 0x0000000497007c0c */ /* 0x000fe4000bf66270 */
[----:B------:R-:W-:Y:S02]  /*24a70*/  ISETP.GE.AND P5, PT, R225, UR4, PT ;  /* 0x00000004e1007c0c */ /* 0x000fe4000bfa6270 */
[----:B------:R-:W-:Y:S02]  /*24a80*/  ISETP.GE.AND P0, PT, R149, UR4, PT ;  /* 0x0000000495007c0c */ /* 0x000fe4000bf06270 */
[----:B------:R-:W-:-:S05]  /*24a90*/  ISETP.GE.AND P1, PT, R147, UR4, PT ;  /* 0x0000000493007c0c */ /* 0x000fca000bf26270 */
[-C--:B------:R-:W-:Y:S02]  /*24aa0*/  @!P4 LEA R6, P2, R153, R2.reuse, 0x2 ;  /* 0x000000029906c211 */ /* 0x080fe400078410ff */
[----:B------:R-:W-:Y:S02]  /*24ab0*/  @!P3 LEA R12, P6, R151, R2, 0x2 ;  /* 0x00000002970cb211 */ /* 0x000fe400078c10ff */
[-C--:B------:R-:W-:Y:S01]  /*24ac0*/  @!P4 LEA.HI.X R7, R153, R3.reuse, R154, 0x2, P2 ;  /* 0x000000039907c211 */ /* 0x080fe200010f149a */
[----:B------:R-:W-:Y:S01]  /*24ad0*/  @!P5 IMAD.WIDE R14, R225, 0x4, R2 ;  /* 0x00000004e10ed825 */ /* 0x000fe200078e0202 */
[----:B------:R-:W-:Y:S02]  /*24ae0*/  ISETP.GE.AND P2, PT, R145, UR4, PT ;  /* 0x0000000491007c0c */ /* 0x000fe4000bf46270 */
[----:B------:R-:W-:Y:S02]  /*24af0*/  @!P3 LEA.HI.X R13, R151, R3, R152, 0x2, P6 ;  /* 0x00000003970db211 */ /* 0x000fe400030f1498 */
[----:B------:R0:W-:Y:S04]  /*24b00*/  @!P5 ST.E.64 desc[UR60][R14.64], R24 ;  /* 0x000000180e00d985 */ /* 0x0001e8000c101b3c */
[----:B------:R1:W-:Y:S01]  /*24b10*/  @!P4 ST.E.64 desc[UR60][R6.64], R28 ;  /* 0x0000001c0600c985 */ /* 0x0003e2000c101b3c */
[----:B------:R-:W-:-:S03]  /*24b20*/  ISETP.GE.AND P4, PT, R141, UR4, PT ;  /* 0x000000048d007c0c */ /* 0x000fc6000bf86270 */
[----:B------:R2:W-:Y:S01]  /*24b30*/  @!P3 ST.E.64 desc[UR60][R12.64], R32 ;  /* 0x000000200c00b985 */ /* 0x0005e2000c101b3c */
[----:B------:R-:W-:Y:S02]  /*24b40*/  ISETP.GE.AND P3, PT, R143, UR4, PT ;  /* 0x000000048f007c0c */ /* 0x000fe4000bf66270 */
[----:B0-----:R-:W-:Y:S02]  /*24b50*/  IADD3 R25, R225, 0xa0, RZ ;  /* 0x000000a0e1197810 */ /* 0x001fe40007ffe0ff */
[----:B------:R-:W-:Y:S02]  /*24b60*/  SHF.R.S32.HI R24, RZ, 0x1f, R235 ;  /* 0x0000001fff187819 */ /* 0x000fe400000114eb */
[-C--:B-1----:R-:W-:Y:S01]  /*24b70*/  @!P0 LEA R6, P6, R149, R2.reuse, 0x2 ;  /* 0x0000000295068211 */ /* 0x082fe200078c10ff */
[----:B------:R-:W-:Y:S01]  /*24b80*/  VIADD R29, R225, 0xa8 ;  /* 0x000000a8e11d7836 */ /* 0x000fe20000000000 */
[----:B--2---:R-:W-:Y:S01]  /*24b90*/  @!P1 LEA R12, P5, R147, R2, 0x2 ;  /* 0x00000002930c9211 */ /* 0x004fe200078a10ff */
[----:B------:R-:W-:Y:S01]  /*24ba0*/  VIADD R33, R225, 0xb0 ;  /* 0x000000b0e1217836 */ /* 0x000fe20000000000 */
[----:B------:R-:W-:-:S02]  /*24bb0*/  @!P0 LEA.HI.X R7, R149, R3, R150, 0x2, P6 ;  /* 0x0000000395078211 */ /* 0x000fc400030f1496 */
[-C--:B------:R-:W-:Y:S02]  /*24bc0*/  @!P2 LEA R14, P6, R145, R2.reuse, 0x2 ;  /* 0x00000002910ea211 */ /* 0x080fe400078c10ff */
[-C--:B------:R-:W-:Y:S01]  /*24bd0*/  @!P1 LEA.HI.X R13, R147, R3.reuse, R148, 0x2, P5 ;  /* 0x00000003930d9211 */ /* 0x080fe200028f1494 */
[----:B------:R0:W-:Y:S01]  /*24be0*/  @!P0 ST.E.64 desc[UR60][R6.64], R36 ;  /* 0x0000002406008985 */ /* 0x0001e2000c101b3c */
[----:B------:R-:W-:Y:S02]  /*24bf0*/  ISETP.GE.AND P5, PT, R107, UR4, PT ;  /* 0x000000046b007c0c */ /* 0x000fe4000bfa6270 */
[----:B------:R-:W-:Y:S01]  /*24c00*/  @!P2 LEA.HI.X R15, R145, R3, R146, 0x2, P6 ;  /* 0x00000003910fa211 */ /* 0x000fe200030f1492 */
[----:B------:R1:W-:Y:S01]  /*24c10*/  @!P1 ST.E.64 desc[UR60][R12.64], R40 ;  /* 0x000000280c009985 */ /* 0x0003e2000c101b3c */
[----:B------:R-:W-:Y:S02]  /*24c20*/  ISETP.GE.AND P0, PT, R105, UR4, PT ;  /* 0x0000000469007c0c */ /* 0x000fe4000bf06270 */
[----:B------:R-:W-:Y:S01]  /*24c30*/  ISETP.GE.AND P1, PT, R103, UR4, PT ;  /* 0x0000000467007c0c */ /* 0x000fe2000bf26270 */
[----:B------:R2:W-:Y:S01]  /*24c40*/  @!P2 ST.E.64 desc[UR60][R14.64], R44 ;  /* 0x0000002c0e00a985 */ /* 0x0005e2000c101b3c */
[-C--:B0-----:R-:W-:Y:S01]  /*24c50*/  @!P3 LEA R6, P6, R143, R2.reuse, 0x2 ;  /* 0x000000028f06b211 */ /* 0x081fe200078c10ff */
[----:B------:R-:W-:Y:S01]  /*24c60*/  VIADD R37, R225, 0xb8 ;  /* 0x000000b8e1257836 */ /* 0x000fe20000000000 */
[----:B-1----:R-:W-:-:S02]  /*24c70*/  @!P4 LEA R12, P2, R141, R2, 0x2 ;  /* 0x000000028d0cc211 */ /* 0x002fc400078410ff */
        /* <DEDUP_REMOVED lines=15> */
[-C--:B------:R-:W-:Y:S02]  /*24d70*/  @!P1 LEA.HI.X R13, R103, R3.reuse, R104, 0x2, P3 ;  /* 0x00000003670d9211 */ /* 0x080fe400018f1468 */
[----:B------:R-:W-:-:S02]  /*24d80*/  @!P2 LEA.HI.X R15, R101, R3, R102, 0x2, P6 ;  /* 0x00000003650fa211 */ /* 0x000fc400030f1466 */
[----:B------:R-:W-:Y:S01]  /*24d90*/  ISETP.GE.AND P3, PT, R95, UR4, PT ;  /* 0x000000045f007c0c */ /* 0x000fe2000bf66270 */
        /* <DEDUP_REMOVED lines=10> */
[CC--:B--2---:R-:W-:Y:S01]  /*24e40*/  @!P3 LEA R14, P6, R95.reuse, R2.reuse, 0x2 ;  /* 0x000000025f0eb211 */ /* 0x0c4fe200078c10ff */
[----:B------:R1:W-:Y:S03]  /*24e50*/  @!P4 ST.E.64 desc[UR60][R12.64], R76 ;  /* 0x0000004c0c00c985 */ /* 0x0003e6000c101b3c */
[----:B------:R-:W-:Y:S02]  /*24e60*/  @!P3 LEA.HI.X R15, R95, R3, R96, 0x2, P6 ;  /* 0x000000035f0fb211 */ /* 0x000fe400030f1460 */
[----:B0-----:R-:W-:-:S03]  /*24e70*/  @!P2 LEA R6, P4, R93, R2, 0x2 ;  /* 0x000000025d06a211 */ /* 0x001fc600078810ff */
[----:B------:R0:W-:Y:S01]  /*24e80*/  @!P3 ST.E.64 desc[UR60][R14.64], R80 ;  /* 0x000000500e00b985 */ /* 0x0001e2000c101b3c */
[----:B------:R-:W-:Y:S02]  /*24e90*/  ISETP.GE.AND P3, PT, R235, UR4, PT ;  /* 0x00000004eb007c0c */ /* 0x000fe4000bf66270 */
[-C--:B------:R-:W-:Y:S02]  /*24ea0*/  @!P2 LEA.HI.X R7, R93, R3.reuse, R94, 0x2, P4 ;  /* 0x000000035d07a211 */ /* 0x080fe400020f145e */
[----:B------:R-:W-:Y:S02]  /*24eb0*/  ISETP.GE.AND P4, PT, R25, UR4, PT ;  /* 0x0000000419007c0c */ /* 0x000fe4000bf86270 */
[C---:B-1----:R-:W-:Y:S01]  /*24ec0*/  @!P0 LEA R12, P5, R90.reuse, R2, 0x2 ;  /* 0x000000025a0c8211 */ /* 0x042fe200078a10ff */
[----:B------:R1:W-:Y:S01]  /*24ed0*/  @!P2 ST.E.64 desc[UR60][R6.64], R4 ;  /* 0x000000040600a985 */ /* 0x0003e2000c101b3c */
[----:B------:R-:W-:Y:S02]  /*24ee0*/  ISETP.GE.AND P2, PT, R237, UR4, PT ;  /* 0x00000004ed007c0c */ /* 0x000fe4000bf46270 */
[----:B------:R-:W-:-:S02]  /*24ef0*/  @!P0 LEA.HI.X R13, R90, R3, R91, 0x2, P5 ;  /* 0x000000035a0d8211 */ /* 0x000fc400028f145b */
[----:B0-----:R-:W-:-:S03]  /*24f00*/  @!P1 LEA R14, P6, R88, R2, 0x2 ;  /* 0x00000002580e9211 */ /* 0x001fc600078c10ff */
[----:B------:R0:W-:Y:S01]  /*24f10*/  @!P0 ST.E.64 desc[UR60][R12.64], R20 ;  /* 0x000000140c008985 */ /* 0x0001e2000c101b3c */
[----:B------:R-:W-:Y:S02]  /*24f20*/  ISETP.GE.AND P0, PT, R33, UR4, PT ;  /* 0x0000000421007c0c */ /* 0x000fe4000bf06270 */
[----:B------:R-:W-:Y:S02]  /*24f30*/  @!P1 LEA.HI.X R15, R88, R3, R89, 0x2, P6 ;  /* 0x00000003580f9211 */ /* 0x000fe400030f1459 */
[----:B-1----:R-:W-:-:S03]  /*24f40*/  SHF.R.S32.HI R4, RZ, 0x1f, R25 ;  /* 0x0000001fff047819 */ /* 0x002fc60000011419 */
[----:B------:R1:W-:Y:S01]  /*24f50*/  @!P1 ST.E.64 desc[UR60][R14.64], R120 ;  /* 0x000000780e009985 */ /* 0x0003e2000c101b3c */
[----:B------:R-:W-:Y:S02]  /*24f60*/  ISETP.GE.AND P1, PT, R29, UR4, PT ;  /* 0x000000041d007c0c */ /* 0x000fe4000bf26270 */
[----:B------:R-:W-:Y:S02]  /*24f70*/  SHF.R.S32.HI R5, RZ, 0x1f, R33 ;  /* 0x0000001fff057819 */ /* 0x000fe40000011421 */
[----:B0-----:R-:W-:-:S04]  /*24f80*/  @!P4 LEA R12, P5, R25, R2, 0x2 ;  /* 0x00000002190cc211 */ /* 0x001fc800078a10ff */
[-C--:B------:R-:W-:Y:S02]  /*24f90*/  @!P4 LEA.HI.X R13, R25, R3.reuse, R4, 0x2, P5 ;  /* 0x00000003190dc211 */ /* 0x080fe400028f1404 */
[----:B------:R-:W-:Y:S02]  /*24fa0*/  ISETP.GE.AND P5, PT, R37, UR4, PT ;  /* 0x0000000425007c0c */ /* 0x000fe4000bfa6270 */
[CC--:B-1----:R-:W-:Y:S02]  /*24fb0*/  @!P3 LEA R14, P6, R235.reuse, R2.reuse, 0x2 ;  /* 0x00000002eb0eb211 */ /* 0x0c2fe400078c10ff */
[----:B------:R-:W-:Y:S02]  /*24fc0*/  SHF.R.S32.HI R4, RZ, 0x1f, R29 ;  /* 0x0000001fff047819 */ /* 0x000fe4000001141d */
[----:B------:R-:W-:Y:S02]  /*24fd0*/  @!P3 LEA.HI.X R15, R235, R3, R24, 0x2, P6 ;  /* 0x00000003eb0fb211 */ /* 0x000fe400030f1418 */
[----:B------:R-:W-:-:S02]  /*24fe0*/  @!P2 LEA R20, P6, R237, R2, 0x2 ;  /* 0x00000002ed14a211 */ /* 0x000fc400078c10ff */
[----:B------:R-:W-:Y:S02]  /*24ff0*/  SHF.R.S32.HI R24, RZ, 0x1f, R37 ;  /* 0x0000001fff187819 */ /* 0x000fe40000011425 */
[----:B------:R-:W-:Y:S02]  /*25000*/  @!P2 LEA.HI.X R21, R237, R3, R86, 0x2, P6 ;  /* 0x00000003ed15a211 */ /* 0x000fe400030f1456 */
[----:B------:R-:W-:-:S03]  /*25010*/  @!P1 LEA R6, P6, R29, R2, 0x2 ;  /* 0x000000021d069211 */ /* 0x000fc600078c10ff */
[----:B------:R0:W-:Y:S01]  /*25020*/  @!P2 ST.E.64 desc[UR60][R20.64], R122 ;  /* 0x0000007a1400a985 */ /* 0x0001e2000c101b3c */
[-C--:B------:R-:W-:Y:S02]  /*25030*/  @!P1 LEA.HI.X R7, R29, R3.reuse, R4, 0x2, P6 ;  /* 0x000000031d079211 */ /* 0x080fe400030f1404 */
[CC--:B------:R-:W-:Y:S01]  /*25040*/  @!P0 LEA R4, P6, R33.reuse, R2.reuse, 0x2 ;  /* 0x0000000221048211 */ /* 0x0c0fe200078c10ff */
[----:B------:R0:W-:Y:S03]  /*25050*/  @!P3 ST.E.64 desc[UR60][R14.64], R124 ;  /* 0x0000007c0e00b985 */ /* 0x0001e6000c101b3c */
[----:B------:R-:W-:Y:S01]  /*25060*/  @!P0 LEA.HI.X R5, R33, R3, R5, 0x2, P6 ;  /* 0x0000000321058211 */ /* 0x000fe200030f1405 */
[----:B------:R0:W-:Y:S01]  /*25070*/  @!P4 ST.E.64 desc[UR60][R12.64], R126 ;  /* 0x0000007e0c00c985 */ /* 0x0001e2000c101b3c */
[----:B------:R-:W-:-:S03]  /*25080*/  @!P5 LEA R2, P6, R37, R2, 0x2 ;  /* 0x000000022502d211 */ /* 0x000fc600078c10ff */
[----:B------:R0:W-:Y:S01]  /*25090*/  @!P1 ST.E.64 desc[UR60][R6.64], R108 ;  /* 0x0000006c06009985 */ /* 0x0001e2000c101b3c */
[----:B------:R-:W-:-:S03]  /*250a0*/  @!P5 LEA.HI.X R3, R37, R3, R24, 0x2, P6 ;  /* 0x000000032503d211 */ /* 0x000fc600030f1418 */
[----:B------:R0:W-:Y:S04]  /*250b0*/  @!P0 ST.E.64 desc[UR60][R4.64], R112 ;  /* 0x0000007004008985 */ /* 0x0001e8000c101b3c */
[----:B------:R0:W-:Y:S02]  /*250c0*/  @!P5 ST.E.64 desc[UR60][R2.64], R116 ;  /* 0x000000740200d985 */ /* 0x0001e4000c101b3c */
.L_x_5952:
[----:B------:R-:W-:Y:S05]  /*250d0*/  BSYNC B1 ;  /* 0x0000000000017941 */ /* 0x000fea0003800000 */
.L_x_5951:
[----:B------:R-:W-:Y:S01]  /*250e0*/  ISETP.GE.AND P0, PT, R84, R8, PT ;  /* 0x000000085400720c */ /* 0x000fe20003f06270 */
[----:B0-----:R0:W1:Y:S04]  /*250f0*/  SHFL.IDX PT, R3, R85, 0x1, 0x1c1f ;  /* 0x003c1f0055037f89 */ /* 0x00106800000e0000 */
[----:B------:R0:W2:Y:S08]  /*25100*/  SHFL.IDX PT, R2, R0, 0x1, 0x1c1f ;  /* 0x003c1f0000027f89 */ /* 0x0000b000000e0000 */
[----:B0-----:R-:W-:Y:S05]  /*25110*/  @P0 BRA `(.L_x_5950) ;  /* 0x0000001400000947 */ /* 0x001fea0003800000 */
[----:B------:R-:W-:Y:S01]  /*25120*/  ULDC UR4, c[0x0][0xac8] ;  /* 0x0002b20000047ab9 */ /* 0x000fe20000000800 */
[----:B------:R-:W-:Y:S01]  /*25130*/  VIADD R29, R225, 0xa0 ;  /* 0x000000a0e11d7836 */ /* 0x000fe20000000000 */
[----:B------:R-:W-:Y:S02]  /*25140*/  ISETP.GE.AND P1, PT, R153, UR4, PT ;  /* 0x0000000499007c0c */ /* 0x000fe4000bf26270 */
[----:B------:R-:W-:Y:S02]  /*25150*/  ISETP.GE.AND P0, PT, R151, UR4, PT ;  /* 0x0000000497007c0c */ /* 0x000fe4000bf06270 */
[----:B------:R-:W-:Y:S02]  /*25160*/  ISETP.GE.AND P2, PT, R225, UR4, PT ;  /* 0x00000004e1007c0c */ /* 0x000fe4000bf46270 */
[----:B------:R-:W-:Y:S02]  /*25170*/  ISETP.GE.AND P3, PT, R149, UR4, PT ;  /* 0x0000000495007c0c */ /* 0x000fe4000bf66270 */
[----:B------:R-:W-:-:S02]  /*25180*/  ISETP.GE.AND P4, PT, R147, UR4, PT ;  /* 0x0000000493007c0c */ /* 0x000fc4000bf86270 */
[----:B------:R-:W-:Y:S02]  /*25190*/  SHF.R.S32.HI R8, RZ, 0x1f, R235 ;  /* 0x0000001fff087819 */ /* 0x000fe400000114eb */
[----:B------:R-:W-:Y:S02]  /*251a0*/  SHF.R.S32.HI R0, RZ, 0x1f, R29 ;  /* 0x0000001fff007819 */ /* 0x000fe4000001141d */
[-C--:B--2---:R-:W-:Y:S02]  /*251b0*/  @!P1 LEA R6, P5, R153, R2.reuse, 0x2 ;  /* 0x0000000299069211 */ /* 0x084fe400078a10ff */
[----:B------:R-:W-:Y:S01]  /*251c0*/  @!P0 LEA R12, P6, R151, R2, 0x2 ;  /* 0x00000002970c8211 */ /* 0x000fe200078c10ff */
[----:B-1----:R-:W-:Y:S01]  /*251d0*/  @!P2 IMAD.WIDE R4, R225, 0x4, R2 ;  /* 0x00000004e104a825 */ /* 0x002fe200078e0202 */
[----:B------:R-:W-:Y:S02]  /*251e0*/  @!P1 LEA.HI.X R7, R153, R3, R154, 0x2, P5 ;  /* 0x0000000399079211 */ /* 0x000fe400028f149a */
[----:B------:R-:W-:-:S02]  /*251f0*/  ISETP.GE.AND P5, PT, R145, UR4, PT ;  /* 0x0000000491007c0c */ /* 0x000fc4000bfa6270 */
[-C--:B------:R-:W-:Y:S01]  /*25200*/  @!P0 LEA.HI.X R13, R151, R3.reuse, R152, 0x2, P6 ;  /* 0x00000003970d8211 */ /* 0x080fe200030f1498 */
[----:B------:R0:W-:Y:S01]  /*25210*/  @!P2 ST.E.64 desc[UR60][R4.64], R26 ;  /* 0x0000001a0400a985 */ /* 0x0001e2000c101b3c */
[-C--:B------:R-:W-:Y:S02]  /*25220*/  @!P3 LEA R14, P6, R149, R2.reuse, 0x2 ;  /* 0x00000002950eb211 */ /* 0x080fe400078c10ff */
[----:B------:R-:W-:Y:S01]  /*25230*/  @!P4 LEA R20, P2, R147, R2, 0x2 ;  /* 0x000000029314c211 */ /* 0x000fe200078410ff */
[----:B------:R1:W-:Y:S01]  /*25240*/  @!P1 ST.E.64 desc[UR60][R6.64], R30 ;  /* 0x0000001e06009985 */ /* 0x0003e2000c101b3c */
[----:B------:R-:W-:Y:S02]  /*25250*/  ISETP.GE.AND P1, PT, R141, UR4, PT ;  /* 0x000000048d007c0c */ /* 0x000fe4000bf26270 */
[----:B------:R-:W-:Y:S01]  /*25260*/  @!P3 LEA.HI.X R15, R149, R3, R150, 0x2, P6 ;  /* 0x00000003950fb211 */ /* 0x000fe200030f1496 */
[----:B------:R2:W-:Y:S01]  /*25270*/  @!P0 ST.E.64 desc[UR60][R12.64], R34 ;  /* 0x000000220c008985 */ /* 0x0005e2000c101b3c */
[----:B------:R-:W-:-:S02]  /*25280*/  ISETP.GE.AND P0, PT, R143, UR4, PT ;  /* 0x000000048f007c0c */ /* 0x000fc4000bf06270 */
[-C--:B------:R-:W-:Y:S01]  /*25290*/  @!P5 LEA R24, P6, R145, R2.reuse, 0x2 ;  /* 0x000000029118d211 */ /* 0x080fe200078c10ff */
[----:B------:R3:W-:Y:S01]  /*252a0*/  @!P3 ST.E.64 desc[UR60][R14.64], R38 ;  /* 0x000000260e00b985 */ /* 0x0007e2000c101b3c */
[-C--:B------:R-:W-:Y:S01]  /*252b0*/  @!P4 LEA.HI.X R21, R147, R3.reuse, R148, 0x2, P2 ;  /* 0x000000039315c211 */ /* 0x080fe200010f1494 */
[----:B0-----:R-:W-:Y:S01]  /*252c0*/  VIADD R27, R225, 0xa8 ;  /* 0x000000a8e11b7836 */ /* 0x001fe20000000000 */
[----:B------:R-:W-:Y:S02]  /*252d0*/  ISETP.GE.AND P2, PT, R107, UR4, PT ;  /* 0x000000046b007c0c */ /* 0x000fe4000bf46270 */
[----:B------:R-:W-:Y:S01]  /*252e0*/  @!P5 LEA.HI.X R25, R145, R3, R146, 0x2, P6 ;  /* 0x000000039119d211 */ /* 0x000fe200030f1492 */
[----:B------:R0:W-:Y:S01]  /*252f0*/  @!P4 ST.E.64 desc[UR60][R20.64], R42 ;  /* 0x0000002a1400c985 */ /* 0x0001e2000c101b3c */
[----:B------:R-:W-:Y:S02]  /*25300*/  ISETP.GE.AND P3, PT, R105, UR4, PT ;  /* 0x0000000469007c0c */ /* 0x000fe4000bf66270 */
[----:B------:R-:W-:Y:S01]  /*25310*/  ISETP.GE.AND P4, PT, R103, UR4, PT ;  /* 0x0000000467007c0c */ /* 0x000fe2000bf86270 */
[----:B------:R4:W-:Y:S01]  /*25320*/  @!P5 ST.E.64 desc[UR60][R24.64], R46 ;  /* 0x0000002e1800d985 */ /* 0x0009e2000c101b3c */
[----:B------:R-:W-:-:S02]  /*25330*/  @!P0 LEA R4, P6, R143, R2, 0x2 ;  /* 0x000000028f048211 */ /* 0x000fc400078c10ff */
[-C--:B-1----:R-:W-:Y:S02]  /*25340*/  @!P1 LEA R6, P5, R141, R2.reuse, 0x2 ;  /* 0x000000028d069211 */ /* 0x082fe400078a10ff */
[-C--:B------:R-:W-:Y:S02]  /*25350*/  @!P0 LEA.HI.X R5, R143, R3.reuse, R144, 0x2, P6 ;  /* 0x000000038f058211 */ /* 0x080fe400030f1490 */
[-C--:B--2---:R-:W-:Y:S02]  /*25360*/  @!P2 LEA R12, P6, R107, R2.reuse, 0x2 ;  /* 0x000000026b0ca211 */ /* 0x084fe400078c10ff */
[-C--:B------:R-:W-:Y:S01]  /*25370*/  @!P1 LEA.HI.X R7, R141, R3.reuse, R142, 0x2, P5 ;  /* 0x000000038d079211 */ /* 0x080fe200028f148e */
[----:B------:R1:W-:Y:S01]  /*25380*/  @!P0 ST.E.64 desc[UR60][R4.64], R50 ;  /* 0x0000003204008985 */ /* 0x0003e2000c101b3c */
[----:B------:R-:W-:Y:S02]  /*25390*/  ISETP.GE.AND P5, PT, R101, UR4, PT ;  /* 0x0000000465007c0c */ /* 0x000fe4000bfa6270 */
[----:B------:R-:W-:Y:S01]  /*253a0*/  @!P2 LEA.HI.X R13, R107, R3, R140, 0x2, P6 ;  /* 0x000000036b0da211 */ /* 0x000fe200030f148c */
[----:B------:R2:W-:Y:S01]  /*253b0*/  @!P1 ST.E.64 desc[UR60][R6.64], R54 ;  /* 0x0000003606009985 */ /* 0x0005e2000c101b3c */
[----:B---3--:R-:W-:-:S02]  /*253c0*/  @!P3 LEA R14, P1, R105, R2, 0x2 ;  /* 0x00000002690eb211 */ /* 0x008fc400078210ff */
[-C--:B0-----:R-:W-:Y:S01]  /*253d0*/  @!P4 LEA R20, P0, R103, R2.reuse, 0x2 ;  /* 0x000000026714c211 */ /* 0x081fe200078010ff */
[----:B------:R0:W-:Y:S01]  /*253e0*/  @!P2 ST.E.64 desc[UR60][R12.64], R58 ;  /* 0x0000003a0c00a985 */ /* 0x0001e2000c101b3c */
[----:B------:R-:W-:Y:S02]  /*253f0*/  ISETP.GE.AND P2, PT, R99, UR4, PT ;  /* 0x0000000463007c0c */ /* 0x000fe4000bf46270 */
[-C--:B------:R-:W-:Y:S02]  /*25400*/  @!P3 LEA.HI.X R15, R105, R3.reuse, R106, 0x2, P1 ;  /* 0x00000003690fb211 */ /* 0x080fe400008f146a */
[----:B------:R-:W-:Y:S02]  /*25410*/  ISETP.GE.AND P1, PT, R97, UR4, PT ;  /* 0x0000000461007c0c */ /* 0x000fe4000bf26270 */
[----:B----4-:R-:W-:Y:S01]  /*25420*/  @!P5 LEA R24, P6, R101, R2, 0x2 ;  /* 0x000000026518d211 */ /* 0x010fe200078c10ff */
[----:B------:R3:W-:Y:S01]  /*25430*/  @!P3 ST.E.64 desc[UR60][R14.64], R62 ;  /* 0x0000003e0e00b985 */ /* 0x0007e2000c101b3c */
[----:B------:R-:W-:-:S02]  /*25440*/  @!P4 LEA.HI.X R21, R103, R3, R104, 0x2, P0 ;  /* 0x000000036715c211 */ /* 0x000fc400000f1468 */
[----:B------:R-:W-:Y:S02]  /*25450*/  @!P5 LEA.HI.X R25, R101, R3, R102, 0x2, P6 ;  /* 0x000000036519d211 */ /* 0x000fe400030f1466 */
[----:B------:R-:W-:Y:S01]  /*25460*/  ISETP.GE.AND P0, PT, R95, UR4, PT ;  /* 0x000000045f007c0c */ /* 0x000fe2000bf06270 */
[----:B------:R-:W-:Y:S01]  /*25470*/  @!P4 ST.E.64 desc[UR60][R20.64], R66 ;  /* 0x000000421400c985 */ /* 0x000fe2000c101b3c */
[----:B------:R-:W-:Y:S02]  /*25480*/  ISETP.GE.AND P3, PT, R93, UR4, PT ;  /* 0x000000045d007c0c */ /* 0x000fe4000bf66270 */
[-C--:B-1----:R-:W-:Y:S01]  /*25490*/  @!P2 LEA R4, P6, R99, R2.reuse, 0x2 ;  /* 0x000000026304a211 */ /* 0x082fe200078c10ff */
[----:B------:R1:W-:Y:S01]  /*254a0*/  @!P5 ST.E.64 desc[UR60][R24.64], R70 ;  /* 0x000000461800d985 */ /* 0x0003e2000c101b3c */
[----:B------:R-:W-:Y:S02]  /*254b0*/  ISETP.GE.AND P4, PT, R90, UR4, PT ;  /* 0x000000045a007c0c */ /* 0x000fe4000bf86270 */
[----:B--2---:R-:W-:-:S02]  /*254c0*/  @!P1 LEA R6, P5, R97, R2, 0x2 ;  /* 0x0000000261069211 */ /* 0x004fc400078a10ff */
[-C--:B------:R-:W-:Y:S02]  /*254d0*/  @!P2 LEA.HI.X R5, R99, R3.reuse, R100, 0x2, P6 ;  /* 0x000000036305a211 */ /* 0x080fe400030f1464 */
[-C--:B------:R-:W-:Y:S02]  /*254e0*/  @!P1 LEA.HI.X R7, R97, R3.reuse, R98, 0x2, P5 ;  /* 0x0000000361079211 */ /* 0x080fe400028f1462 */
[CC--:B0-----:R-:W-:Y:S01]  /*254f0*/  @!P0 LEA R12, P6, R95.reuse, R2.reuse, 0x2 ;  /* 0x000000025f0c8211 */ /* 0x0c1fe200078c10ff */
[----:B------:R0:W-:Y:S01]  /*25500*/  @!P2 ST.E.64 desc[UR60][R4.64], R74 ;  /* 0x0000004a0400a985 */ /* 0x0001e2000c101b3c */
[----:B------:R-:W-:Y:S02]  /*25510*/  ISETP.GE.AND P2, PT, R88, UR4, PT ;  /* 0x0000000458007c0c */ /* 0x000fe4000bf46270 */
[-C--:B------:R-:W-:Y:S01]  /*25520*/  @!P0 LEA.HI.X R13, R95, R3.reuse, R96, 0x2, P6 ;  /* 0x000000035f0d8211 */ /* 0x080fe200030f1460 */
[----:B------:R2:W-:Y:S01]  /*25530*/  @!P1 ST.E.64 desc[UR60][R6.64], R78 ;  /* 0x0000004e06009985 */ /* 0x0005e2000c101b3c */
[-C--:B---3--:R-:W-:Y:S01]  /*25540*/  @!P3 LEA R14, P1, R93, R2.reuse, 0x2 ;  /* 0x000000025d0eb211 */ /* 0x088fe200078210ff */
[----:B-1----:R-:W-:Y:S01]  /*25550*/  VIADD R25, R225, 0xb0 ;  /* 0x000000b0e1197836 */ /* 0x002fe20000000000 */
[----:B------:R-:W-:Y:S01]  /*25560*/  @!P4 LEA R20, P5, R90, R2, 0x2 ;  /* 0x000000025a14c211 */ /* 0x000fe200078a10ff */
[----:B------:R1:W-:Y:S01]  /*25570*/  @!P0 ST.E.64 desc[UR60][R12.64], R82 ;  /* 0x000000520c008985 */ /* 0x0003e2000c101b3c */
[----:B------:R-:W-:-:S02]  /*25580*/  @!P3 LEA.HI.X R15, R93, R3, R94, 0x2, P1 ;  /* 0x000000035d0fb211 */ /* 0x000fc400008f145e */
[----:B------:R-:W-:Y:S02]  /*25590*/  ISETP.GE.AND P1, PT, R237, UR4, PT ;  /* 0x00000004ed007c0c */ /* 0x000fe4000bf26270 */
[----:B------:R-:W-:Y:S01]  /*255a0*/  @!P4 LEA.HI.X R21, R90, R3, R91, 0x2, P5 ;  /* 0x000000035a15c211 */ /* 0x000fe200028f145b */
[----:B------:R3:W-:Y:S01]  /*255b0*/  @!P3 ST.E.64 desc[UR60][R14.64], R128 ;  /* 0x000000800e00b985 */ /* 0x0007e2000c101b3c */
[----:B------:R-:W-:Y:S02]  /*255c0*/  ISETP.GE.AND P0, PT, R235, UR4, PT ;  /* 0x00000004eb007c0c */ /* 0x000fe4000bf06270 */
[----:B0-----:R-:W-:Y:S01]  /*255d0*/  @!P2 LEA R4, P5, R88, R2, 0x2 ;  /* 0x000000025804a211 */ /* 0x001fe200078a10ff */
[----:B------:R0:W-:Y:S01]  /*255e0*/  @!P4 ST.E.64 desc[UR60][R20.64], R130 ;  /* 0x000000821400c985 */ /* 0x0001e2000c101b3c */
[----:B------:R-:W-:Y:S02]  /*255f0*/  ISETP.GE.AND P4, PT, R29, UR4, PT ;  /* 0x000000041d007c0c */ /* 0x000fe4000bf86270 */
[----:B------:R-:W-:-:S02]  /*25600*/  ISETP.GE.AND P3, PT, R27, UR4, PT ;  /* 0x000000041b007c0c */ /* 0x000fc4000bf66270 */
[----:B------:R-:W-:Y:S02]  /*25610*/  @!P2 LEA.HI.X R5, R88, R3, R89, 0x2, P5 ;  /* 0x000000035805a211 */ /* 0x000fe400028f1459 */
[----:B--2---:R-:W-:-:S03]  /*25620*/  @!P1 LEA R6, P6, R237, R2, 0x2 ;  /* 0x00000002ed069211 */ /* 0x004fc600078c10ff */
[-C--:B-1----:R-:W-:Y:S01]  /*25630*/  @!P0 LEA R12, P5, R235, R2.reuse, 0x2 ;  /* 0x00000002eb0c8211 */ /* 0x082fe200078a10ff */
[----:B------:R4:W-:Y:S01]  /*25640*/  @!P2 ST.E.64 desc[UR60][R4.64], R132 ;  /* 0x000000840400a985 */ /* 0x0009e2000c101b3c */
[-C--:B------:R-:W-:Y:S02]  /*25650*/  @!P1 LEA.HI.X R7, R237, R3.reuse, R86, 0x2, P6 ;  /* 0x00000003ed079211 */ /* 0x080fe400030f1456 */
[----:B------:R-:W-:Y:S02]  /*25660*/  ISETP.GE.AND P6, PT, R25, UR4, PT ;  /* 0x0000000419007c0c */ /* 0x000fe4000bfc6270 */
[----:B------:R-:W-:Y:S01]  /*25670*/  @!P0 LEA.HI.X R13, R235, R3, R8, 0x2, P5 ;  /* 0x00000003eb0d8211 */ /* 0x000fe200028f1408 */
[----:B------:R4:W-:Y:S01]  /*25680*/  @!P1 ST.E.64 desc[UR60][R6.64], R134 ;  /* 0x0000008606009985 */ /* 0x0009e2000c101b3c */
[----:B---3--:R-:W-:-:S03]  /*25690*/  @!P4 LEA R14, P5, R29, R2, 0x2 ;  /* 0x000000021d0ec211 */ /* 0x008fc600078a10ff */
[----:B------:R4:W-:Y:S01]  /*256a0*/  @!P0 ST.E.64 desc[UR60][R12.64], R136 ;  /* 0x000000880c008985 */ /* 0x0009e2000c101b3c */
[-C--:B------:R-:W-:Y:S02]  /*256b0*/  @!P4 LEA.HI.X R15, R29, R3.reuse, R0, 0x2, P5 ;  /* 0x000000031d0fc211 */ /* 0x080fe400028f1400 */
[----:B------:R-:W-:Y:S02]  /*256c0*/  SHF.R.S32.HI R0, RZ, 0x1f, R27 ;  /* 0x0000001fff007819 */ /* 0x000fe4000001141b */
[C---:B0-----:R-:W-:Y:S01]  /*256d0*/  @!P3 LEA R20, P5, R27.reuse, R2, 0x2 ;  /* 0x000000021b14b211 */ /* 0x041fe200078a10ff */
[----:B------:R4:W-:Y:S03]  /*256e0*/  @!P4 ST.E.64 desc[UR60][R14.64], R138 ;  /* 0x0000008a0e00c985 */ /* 0x0009e6000c101b3c */
[----:B------:R-:W-:Y:S02]  /*256f0*/  @!P3 LEA.HI.X R21, R27, R3, R0, 0x2, P5 ;  /* 0x000000031b15b211 */ /* 0x000fe400028f1400 */
[----:B------:R-:W-:-:S02]  /*25700*/  SHF.R.S32.HI R0, RZ, 0x1f, R25 ;  /* 0x0000001fff007819 */ /* 0x000fc40000011419 */
[----:B------:R-:W-:Y:S01]  /*25710*/  @!P6 LEA R24, P5, R25, R2, 0x2 ;  /* 0x000000021918e211 */ /* 0x000fe200078a10ff */
[----:B------:R4:W-:Y:S01]  /*25720*/  @!P3 ST.E.64 desc[UR60][R20.64], R110 ;  /* 0x0000006e1400b985 */ /* 0x0009e2000c101b3c */
[----:B------:R-:W-:Y:S02]  /*25730*/  IADD3 R27, R225, 0xb8, RZ ;  /* 0x000000b8e11b7810 */ /* 0x000fe40007ffe0ff */
[----:B------:R-:W-:Y:S02]  /*25740*/  @!P6 LEA.HI.X R25, R25, R3, R0, 0x2, P5 ;  /* 0x000000031919e211 */ /* 0x000fe400028f1400 */
[----:B------:R-:W-:-:S03]  /*25750*/  ISETP.GE.AND P0, PT, R27, UR4, PT ;  /* 0x000000041b007c0c */ /* 0x000fc6000bf06270 */
[----:B------:R4:W-:Y:S10]  /*25760*/  @!P6 ST.E.64 desc[UR60][R24.64], R114 ;  /* 0x000000721800e985 */ /* 0x0009f4000c101b3c */
[----:B------:R-:W-:Y:S05]  /*25770*/  @P0 BRA `(.L_x_5950) ;  /* 0x0000000c00680947 */ /* 0x000fea0003800000 */
[----:B------:R-:W-:Y:S02]  /*25780*/  LEA R2, P0, R27, R2, 0x2 ;  /* 0x000000021b027211 */ /* 0x000fe400078010ff */
[----:B------:R-:W-:-:S04]  /*25790*/  SHF.R.S32.HI R0, RZ, 0x1f, R27 ;  /* 0x0000001fff007819 */ /* 0x000fc8000001141b */
[----:B------:R-:W-:-:S05]  /*257a0*/  LEA.HI.X R3, R27, R3, R0, 0x2, P0 ;  /* 0x000000031b037211 */ /* 0x000fca00000f1400 */
[----:B------:R0:W-:Y:S01]  /*257b0*/  ST.E.64 desc[UR60][R2.64], R118 ;  /* 0x0000007602007985 */ /* 0x0001e2000c101b3c */
[----:B------:R-:W-:Y:S05]  /*257c0*/  BRA `(.L_x_5950) ;  /* 0x0000000c00547947 */ /* 0x000fea0003800000 */
.L_x_5941:
        /* <DEDUP_REMOVED lines=26> */
.L_x_5953:
[----:B------:R-:W2:Y:S01]  /*25970*/  LDL.LU R2, [R1+0x68] ;  /* 0x0000680001027983 */ /* 0x000ea20000300800 */
[----:B------:R-:W-:Y:S01]  /*25980*/  BSSY B1, `(.L_x_5954) ;  /* 0x0000035000017945 */ /* 0x000fe20003800000 */
[----:B------:R-:W-:Y:S02]  /*25990*/  SEL R33, R230, RZ, !P0 ;  /* 0x000000ffe6217207 */ /* 0x000fe40004000000 */
[----:B-----5:R-:W-:Y:S02]  /*259a0*/  SHF.R.S32.HI R26, RZ, 0x1f, R25 ;  /* 0x0000001fff1a7819 */ /* 0x020fe40000011419 */
[----:B--2---:R-:W-:Y:S01]  /*259b0*/  SEL R28, R2, RZ, !P0 ;  /* 0x000000ff021c7207 */ /* 0x004fe20004000000 */
        /* <DEDUP_REMOVED lines=11> */
[----:B------:R-:W-:-:S05]  /*25a70*/  SEL R24, R24, 0x978, P0 ;  /* 0x0000097818187807 */ /* 0x000fca0000000000 */
[----:B------:R-:W3:Y:S08]  /*25a80*/  LDC.64 R12, c[0x0][R24+0x220] ;  /* 0x00008800180c7b82 */ /* 0x000ef00000000a00 */
[----:B------:R-:W4:Y:S08]  /*25a90*/  LDC.64 R6, c[0x0][R24+0x218] ;  /* 0x0000860018067b82 */ /* 0x000f300000000a00 */
[----:B------:R-:W5:Y:S08]  /*25aa0*/  LDC.64 R14, c[0x0][R24+0x228] ;  /* 0x00008a00180e7b82 */ /* 0x000f700000000a00 */
[----:B-1----:R-:W1:Y:S08]  /*25ab0*/  @P1 LDC R8, c[0x0][0xbec] ;  /* 0x0002fb00ff081b82 */ /* 0x002e700000000800 */
[----:B------:R-:W0:Y:S08]  /*25ac0*/  LDC.64 R4, c[0x0][R24+0x210] ;  /* 0x0000840018047b82 */ /* 0x000e300000000a00 */
[----:B------:R-:W5:Y:S01]  /*25ad0*/  @P1 LDC R31, c[0x0][0xbf0] ;  /* 0x0002fc00ff1f1b82 */ /* 0x000f620000000800 */
[----:B-1----:R-:W-:-:S07]  /*25ae0*/  @P1 IMAD.HI.U32 R8, R35, R8, RZ ;  /* 0x0000000823081227 */ /* 0x002fce00078e00ff */
[----:B--2---:R-:W1:Y:S01]  /*25af0*/  @!P0 LDC R2, c[0x0][0xb50] ;  /* 0x0002d400ff028b82 */ /* 0x004e620000000800 */
[-C--:B---3--:R-:W-:Y:S02]  /*25b00*/  IMAD R13, R13, R33.reuse, RZ ;  /* 0x000000210d0d7224 */ /* 0x088fe400078e02ff */
[----:B------:R-:W-:-:S05]  /*25b10*/  IMAD.WIDE.U32 R20, R12, R33, RZ ;  /* 0x000000210c147225 */ /* 0x000fca00078e00ff */
[----:B------:R-:W2:Y:S01]  /*25b20*/  @!P0 LDC R3, c[0x0][0xb54] ;  /* 0x0002d500ff038b82 */ /* 0x000ea20000000800 */
[-C--:B----4-:R-:W-:Y:S02]  /*25b30*/  IMAD R29, R7, R228.reuse, RZ ;  /* 0x000000e4071d7224 */ /* 0x090fe400078e02ff */
[----:B------:R-:W-:Y:S01]  /*25b40*/  IMAD.WIDE.U32 R6, R6, R228, RZ ;  /* 0x000000e406067225 */ /* 0x000fe200078e00ff */
[----:B-----5:R-:W-:-:S03]  /*25b50*/  @P1 SHF.R.U32.HI R27, RZ, R31, R8 ;  /* 0x0000001fff1b1219 */ /* 0x020fc60000011608 */
[----:B------:R-:W-:Y:S01]  /*25b60*/  IMAD R31, R12, R28, R13 ;  /* 0x0000001c0c1f7224 */ /* 0x000fe200078e020d */
[----:B------:R-:W-:Y:S02]  /*25b70*/  SEL R13, R236, RZ, P0 ;  /* 0x000000ffec0d7207 */ /* 0x000fe40000000000 */
[----:B------:R-:W-:Y:S01]  /*25b80*/  IADD3 R29, R7, R29, RZ ;  /* 0x0000001d071d7210 */ /* 0x000fe20007ffe0ff */
[----:B------:R-:W-:Y:S01]  /*25b90*/  IMAD.MOV R12, RZ, RZ, -R27 ;  /* 0x000000ffff0c7224 */ /* 0x000fe200078e0a1b */
[----:B------:R-:W-:Y:S01]  /*25ba0*/  IADD3 R8, P1, P3, R20, R6, R25 ;  /* 0x0000000614087210 */ /* 0x000fe20007b3e019 */
[----:B------:R-:W-:Y:S02]  /*25bb0*/  IMAD.IADD R31, R21, 0x1, R31 ;  /* 0x00000001151f7824 */ /* 0x000fe400078e021f */
[----:B------:R-:W-:-:S04]  /*25bc0*/  IMAD.WIDE.U32 R6, R14, R13, RZ ;  /* 0x0000000d0e067225 */ /* 0x000fc800078e00ff */
[----:B------:R-:W-:Y:S02]  /*25bd0*/  IMAD R15, R15, R13, RZ ;  /* 0x0000000d0f0f7224 */ /* 0x000fe400078e02ff */
[----:B------:R-:W-:Y:S01]  /*25be0*/  IMAD R13, R37, R12, R35 ;  /* 0x0000000c250d7224 */ /* 0x000fe200078e0223 */
[----:B------:R-:W-:Y:S01]  /*25bf0*/  IADD3.X R12, R31, R29, R26, P1, P3 ;  /* 0x0000001d1f0c7210 */ /* 0x000fe20000fe641a */
[----:B------:R-:W-:Y:S01]  /*25c00*/  IMAD.IADD R15, R7, 0x1, R15 ;  /* 0x00000001070f7824 */ /* 0x000fe200078e020f */
[----:B------:R-:W-:Y:S01]  /*25c10*/  IADD3 R6, P0, P1, R27, R8, R6 ;  /* 0x000000081b067210 */ /* 0x000fe2000791e006 */
[----:B0-----:R-:W-:Y:S01]  /*25c20*/  IMAD R5, R5, R13, RZ ;  /* 0x0000000d05057224 */ /* 0x001fe200078e02ff */
[----:B------:R-:W-:-:S04]  /*25c30*/  SHF.R.S32.HI R27, RZ, 0x1f, R27 ;  /* 0x0000001fff1b7819 */ /* 0x000fc8000001141b */
[----:B------:R-:W-:Y:S02]  /*25c40*/  IADD3.X R7, R27, R12, R15, P0, P1 ;  /* 0x0000000c1b077210 */ /* 0x000fe400007e240f */
[----:B------:R-:W-:-:S05]  /*25c50*/  SHF.R.S32.HI R15, RZ, 0x1f, R13 ;  /* 0x0000001fff0f7819 */ /* 0x000fca000001140d */
[C---:B------:R-:W-:Y:S02]  /*25c60*/  IMAD R15, R4.reuse, R15, R5 ;  /* 0x0000000f040f7224 */ /* 0x040fe400078e0205 */
[----:B------:R-:W-:-:S04]  /*25c70*/  IMAD.WIDE.U32 R4, R4, R13, R6 ;  /* 0x0000000d04047225 */ /* 0x000fc800078e0006 */
[----:B------:R-:W-:Y:S01]  /*25c80*/  IMAD.IADD R5, R5, 0x1, R15 ;  /* 0x0000000105057824 */ /* 0x000fe200078e020f */
[----:B-1----:R-:W-:-:S04]  /*25c90*/  LEA R2, P0, R4, R2, 0x2 ;  /* 0x0000000204027211 */ /* 0x002fc800078010ff */
[----:B--2---:R-:W-:Y:S01]  /*25ca0*/  LEA.HI.X R3, R4, R3, R5, 0x2, P0 ;  /* 0x0000000304037211 */ /* 0x004fe200000f1405 */
[----:B------:R-:W-:-:S05]  /*25cb0*/  IMAD.MOV.U32 R5, RZ, RZ, -0x800000 ;  /* 0xff800000ff057424 */ /* 0x000fca00078e00ff */
[----:B------:R2:W-:Y:S03]  /*25cc0*/  STG.E desc[UR60][R2.64], R5 ;  /* 0x0000000502007986 */ /* 0x0005e6000c10193c */
.L_x_5955:
[----:B------:R-:W-:Y:S05]  /*25cd0*/  BSYNC B1 ;  /* 0x0000000000017941 */ /* 0x000fea0003800000 */
.L_x_5954:
        /* <DEDUP_REMOVED lines=16> */
[----:B------:R-:W-:Y:S02]  /*25de0*/  SHF.R.S32.HI R12, RZ, 0x3, R6 ;  /* 0x00000003ff0c7819 */ /* 0x000fe40000011406 */
[----:B------:R-:W-:Y:S01]  /*25df0*/  IADD3 R3, R3, R5, RZ ;  /* 0x0000000503037210 */ /* 0x000fe20007ffe0ff */
[----:B------:R-:W-:-:S04]  /*25e00*/  IMAD.IADD R21, R4, 0x1, -R21 ;  /* 0x0000000104157824 */ /* 0x000fc800078e0a15 */
[----:B------:R-:W-:Y:S02]  /*25e10*/  IMAD R4, R21, 0x20, R12 ;  /* 0x0000002015047824 */ /* 0x000fe400078e020c */
[----:B------:R-:W-:-:S04]  /*25e20*/  IMAD.WIDE.U32 R2, R228, UR4, R2 ;  /* 0x00000004e4027c25 */ /* 0x000fc8000f8e0002 */
[----:B-1----:R-:W-:Y:S02]  /*25e30*/  IMAD.IADD R8, R223, 0x1, R4 ;  /* 0x00000001df087824 */ /* 0x002fe400078e0204 */
[----:B------:R-:W-:Y:S01]  /*25e40*/  IMAD R3, R228, UR5, R3 ;  /* 0x00000005e4037c24 */ /* 0x000fe2000f8e0203 */
[----:B------:R-:W-:Y:S01]  /*25e50*/  ULDC.64 UR4, c[0x0][0xaf0] ;  /* 0x0002bc0000047ab9 */ /* 0x000fe20000000a00 */
[----:B--2---:R-:W-:-:S04]  /*25e60*/  @P0 IMAD.HI.U32 R4, R8, R7, RZ ;  /* 0x0000000708040227 */ /* 0x004fc800078e00ff */
[----:B------:R-:W-:Y:S02]  /*25e70*/  IMAD R6, R28, UR4, RZ ;  /* 0x000000041c067c24 */ /* 0x000fe4000f8e02ff */
[----:B------:R-:W-:Y:S01]  /*25e80*/  IMAD.MOV.U32 R5, RZ, RZ, R8 ;  /* 0x000000ffff057224 */ /* 0x000fe200078e0008 */
[----:B---3--:R-:W-:Y:S01]  /*25e90*/  @P0 SHF.R.U32.HI R5, RZ, R15, R4 ;  /* 0x0000000fff050219 */ /* 0x008fe20000011604 */
[C---:B------:R-:W-:Y:S02]  /*25ea0*/  IMAD R7, R33.reuse, UR5, R6 ;  /* 0x0000000521077c24 */ /* 0x040fe4000f8e0206 */
[----:B------:R-:W-:Y:S01]  /*25eb0*/  IMAD.WIDE.U32 R2, R33, UR4, R2 ;  /* 0x0000000421027c25 */ /* 0x000fe2000f8e0002 */
[----:B------:R-:W-:Y:S01]  /*25ec0*/  SHF.R.S32.HI R4, RZ, 0x1f, R5 ;  /* 0x0000001fff047819 */ /* 0x000fe20000011405 */
[----:B------:R-:W-:Y:S02]  /*25ed0*/  ULDC.64 UR4, c[0x0][0xae0] ;  /* 0x0002b80000047ab9 */ /* 0x000fe40000000a00 */
[----:B------:R-:W-:-:S02]  /*25ee0*/  IMAD.IADD R3, R3, 0x1, R7 ;  /* 0x0000000103037824 */ /* 0x000fc400078e0207 */
[----:B------:R-:W-:Y:S02]  /*25ef0*/  IMAD.MOV R7, RZ, RZ, -R5 ;  /* 0x000000ffff077224 */ /* 0x000fe400078e0a05 */
[----:B------:R-:W-:Y:S02]  /*25f00*/  IMAD R4, R4, UR4, RZ ;  /* 0x0000000404047c24 */ /* 0x000fe4000f8e02ff */
[----:B------:R-:W-:Y:S02]  /*25f10*/  IMAD R7, R13, R7, R8 ;  /* 0x000000070d077224 */ /* 0x000fe400078e0208 */
[----:B------:R-:W-:-:S04]  /*25f20*/  IMAD.WIDE.U32 R2, R5, UR4, R2 ;  /* 0x0000000405027c25 */ /* 0x000fc8000f8e0002 */
[----:B------:R-:W-:Y:S01]  /*25f30*/  IMAD R5, R5, UR5, R4 ;  /* 0x0000000505057c24 */ /* 0x000fe2000f8e0204 */
[----:B------:R-:W-:Y:S01]  /*25f40*/  SHF.R.S32.HI R4, RZ, 0x1f, R7 ;  /* 0x0000001fff047819 */ /* 0x000fe20000011407 */
[----:B------:R-:W-:Y:S01]  /*25f50*/  ULDC.64 UR4, c[0x0][0xad8] ;  /* 0x0002b60000047ab9 */ /* 0x000fe20000000a00 */
[----:B------:R-:W-:Y:S02]  /*25f60*/  IMAD.IADD R8, R12, 0x1, R223 ;  /* 0x000000010c087824 */ /* 0x000fe400078e02df */
[----:B------:R-:W-:Y:S01]  /*25f70*/  IADD3 R3, R3, R5, RZ ;  /* 0x0000000503037210 */ /* 0x000fe20007ffe0ff */
[----:B------:R-:W-:Y:S02]  /*25f80*/  IMAD R6, R4, UR4, RZ ;  /* 0x0000000404067c24 */ /* 0x000fe4000f8e02ff */
[----:B------:R-:W-:Y:S02]  /*25f90*/  IMAD R13, R0, R13, RZ ;  /* 0x0000000d000d7224 */ /* 0x000fe400078e02ff */
        /* <DEDUP_REMOVED lines=13> */
[----:B------:R-:W-:Y:S01]  /*26070*/  IADD3 R15, R21, 0x80, RZ ;  /* 0x00000080150f7810 */ /* 0x000fe20007ffe0ff */
[----:B------:R1:W2:Y:S01]  /*26080*/  SHFL.IDX PT, R2, R4, RZ, 0x181f ;  /* 0x00181fff04027589 */ /* 0x0002a200000e0000 */
[----:B------:R-:W-:Y:S02]  /*26090*/  SHF.R.S32.HI R14, RZ, 0x1f, R21 ;  /* 0x0000001fff0e7819 */ /* 0x000fe40000011415 */
[----:B------:R-:W-:Y:S01]  /*260a0*/  SHF.R.S32.HI R6, RZ, 0x1f, R7 ;  /* 0x0000001fff067819 */ /* 0x000fe20000011407 */
[----:B------:R1:W3:Y:S01]  /*260b0*/  SHFL.IDX PT, R0, R5, RZ, 0x181f ;  /* 0x00181fff05007589 */ /* 0x0002e200000e0000 */
[----:B------:R-:W-:Y:S01]  /*260c0*/  SHF.R.S32.HI R12, RZ, 0x1f, R15 ;  /* 0x0000001fff0c7819 */ /* 0x000fe2000001140f */
[----:B------:R-:W-:Y:S06]  /*260d0*/  @P2 BRA `(.L_x_5957) ;  /* 0x0000000000342947 */ /* 0x000fec0003800000 */
[----:B------:R-:W-:Y:S02]  /*260e0*/  ULDC UR4, c[0x0][0xac8] ;  /* 0x0002b20000047ab9 */ /* 0x000fe40000000800 */
[----:B------:R-:W-:Y:S02]  /*260f0*/  ISETP.GE.AND P4, PT, R21, UR4, PT ;  /* 0x0000000415007c0c */ /* 0x000fe4000bf86270 */
[----:B------:R-:W-:Y:S02]  /*26100*/  ISETP.GE.AND P3, PT, R7, UR4, PT ;  /* 0x0000000407007c0c */ /* 0x000fe4000bf66270 */
[----:B------:R-:W-:-:S09]  /*26110*/  ISETP.GE.AND P2, PT, R15, UR4, PT ;  /* 0x000000040f007c0c */ /* 0x000fd2000bf46270 */
[-C--:B--2---:R-:W-:Y:S02]  /*26120*/  @!P4 LEA R24, P6, R21, R2.reuse, 0x1 ;  /* 0x000000021518c211 */ /* 0x084fe400078c08ff */
[----:B------:R-:W-:Y:S02]  /*26130*/  @!P3 LEA R26, P5, R7, R2, 0x1 ;  /* 0x00000002071ab211 */ /* 0x000fe400078a08ff */
[----:B---3--:R-:W-:Y:S02]  /*26140*/  @!P4 LEA.HI.X R25, R21, R0, R14, 0x1, P6 ;  /* 0x000000001519c211 */ /* 0x008fe400030f0c0e */
[----:B------:R-:W-:Y:S02]  /*26150*/  @!P2 LEA R2, P6, R15, R2, 0x1 ;  /* 0x000000020f02a211 */ /* 0x000fe400078c08ff */
[-C--:B------:R-:W-:Y:S01]  /*26160*/  @!P3 LEA.HI.X R27, R7, R0.reuse, R6, 0x1, P5 ;  /* 0x00000000071bb211 */ /* 0x080fe200028f0c06 */
[----:B------:R4:W-:Y:S01]  /*26170*/  @!P4 ST.E.128 desc[UR60][R24.64], RZ ;  /* 0x000000ff1800c985 */ /* 0x0009e2000c101d3c */
[----:B------:R-:W-:-:S03]  /*26180*/  @!P2 LEA.HI.X R3, R15, R0, R12, 0x1, P6 ;  /* 0x000000000f03a211 */ /* 0x000fc600030f0c0c */
[----:B------:R4:W-:Y:S04]  /*26190*/  @!P3 ST.E.128 desc[UR60][R26.64], RZ ;  /* 0x000000ff1a00b985 */ /* 0x0009e8000c101d3c */
[----:B------:R4:W-:Y:S02]  /*261a0*/  @!P2 ST.E.128 desc[UR60][R2.64], RZ ;  /* 0x000000ff0200a985 */ /* 0x0009e4000c101d3c */
.L_x_5957:
[----:B------:R-:W-:Y:S05]  /*261b0*/  BSYNC B1 ;  /* 0x0000000000017941 */ /* 0x000fea0003800000 */
.L_x_5956:
[----:B---3--:R3:W0:Y:S01]  /*261c0*/  SHFL.IDX PT, R0, R5, 0x1, 0x181f ;  /* 0x00381f0005007f89 */ /* 0x00862200000e0000 */
[----:B------:R-:W-:Y:S03]  /*261d0*/  BSSY B1, `(.L_x_5958) ;  /* 0x0000010000017945 */ /* 0x000fe60003800000 */
[----:B--2-4-:R3:W2:Y:S01]  /*261e0*/  SHFL.IDX PT, R2, R4, 0x1, 0x181f ;  /* 0x00381f0004027f89 */ /* 0x0146a200000e0000 */
[----:B------:R-:W-:Y:S05]  /*261f0*/  @P0 BRA `(.L_x_5959) ;  /* 0x0000000000340947 */ /* 0x000fea0003800000 */
[----:B------:R-:W-:Y:S02]  /*26200*/  ULDC UR4, c[0x0][0xac8] ;  /* 0x0002b20000047ab9 */ /* 0x000fe40000000800 */
        /* <DEDUP_REMOVED lines=12> */
.L_x_5959:
[----:B------:R-:W-:Y:S05]  /*262d0*/  BSYNC B1 ;  /* 0x0000000000017941 */ /* 0x000fea0003800000 */
.L_x_5958:
[----:B0-----:R0:W0:Y:S01]  /*262e0*/  SHFL.IDX PT, R0, R5, 0x2, 0x181f ;  /* 0x00581f0005007f89 */ /* 0x00102200000e0000 */
[----:B------:R-:W-:Y:S03]  /*262f0*/  BSSY B1, `(.L_x_5960) ;  /* 0x0000010000017945 */ /* 0x000fe60003800000 */
[----:B--2-4-:R2:W4:Y:S01]  /*26300*/  SHFL.IDX PT, R2, R4, 0x2, 0x181f ;  /* 0x00581f0004027f89 */ /* 0x01452200000e0000 */
        /* <DEDUP_REMOVED lines=14> */
.L_x_5961:
[----:B------:R-:W-:Y:S05]  /*263f0*/  BSYNC B1 ;  /* 0x0000000000017941 */ /* 0x000fea0003800000 */
.L_x_5960:
[----:B0-----:R-:W-:Y:S01]  /*26400*/  VIADD R0, R8, 0x60 ;  /* 0x0000006008007836 */ /* 0x001fe20000000000 */
[----:B-1-3--:R-:W0:Y:S04]  /*26410*/  SHFL.IDX PT, R5, R5, 0x3, 0x181f ;  /* 0x00781f0005057f89 */ /* 0x00ae2800000e0000 */
[----:B------:R-:W-:Y:S01]  /*26420*/  ISETP.GE.AND P0, PT, R0, R13, PT ;  /* 0x0000000d0000720c */ /* 0x000fe20003f06270 */
[----:B----4-:R1:W3:-:S12]  /*26430*/  SHFL.IDX PT, R2, R4, 0x3, 0x181f ;  /* 0x00781f0004027f89 */ /* 0x0102d800000e0000 */
[----:B-1----:R-:W-:Y:S05]  /*26440*/  @P0 BRA `(.L_x_5950) ;  /* 0x0000000000340947 */ /* 0x002fea0003800000 */
        /* <DEDUP_REMOVED lines=13> */
.L_x_5950:
[----:B------:R-:W-:Y:S05]  /*26520*/  BSYNC B0 ;  /* 0x0000000000007941 */ /* 0x000fea0003800000 */
.L_x_5940:
[----:B------:R-:W-:Y:S02]  /*26530*/  ULDC UR4, c[0x0][0xc3c] ;  /* 0x00030f0000047ab9 */ /* 0x000fe40000000800 */
[----:B-1----:R-:W-:-:S13]  /*26540*/  ISETP.GE.AND P0, PT, R11, UR4, PT ;  /* 0x000000040b007c0c */ /* 0x002fda000bf06270 */
[----:B------:R-:W-:Y:S05]  /*26550*/  @!P0 BRA `(.L_x_5962) ;  /* 0xfffffdac00548947 */ /* 0x000fea000383ffff */
[----:B------:R-:W-:Y:S05]  /*26560*/  BRA `(.L_x_5731) ;  /* 0x00000090002c7947 */ /* 0x000fea0003800000 */
.L_x_5729:
        /* <DEDUP_REMOVED lines=20> */
.L_x_5963:
[----:B------:R-:W-:Y:S01]  /*266b0*/  LOP3.LUT R0, R6, 0x1f, RZ, 0xc0, !PT ;  /* 0x0000001f06007812 */ /* 0x000fe200078ec0ff */
[----:B------:R-:W-:Y:S01]  /*266c0*/  ULDC UR4, c[0x0][0xc3c] ;  /* 0x00030f0000047ab9 */ /* 0x000fe20000000800 */
[----:B------:R-:W-:Y:S01]  /*266d0*/  IMAD.MOV.U32 R8, RZ, RZ, RZ ;  /* 0x000000ffff087224 */ /* 0x000fe200078e00ff */
        /* <DEDUP_REMOVED lines=40> */
.L_x_5967:
        /* <DEDUP_REMOVED lines=12> */
[----:B------:R-:W-:Y:S01]  /*26a20*/  MOV R8, RZ ;  /* 0x000000ff00087202 */ /* 0x000fe20000000f00 */
        /* <DEDUP_REMOVED lines=25> */
[----:B------:R-:W-:-:S07]  /*26bc0*/  MOV R5, R2 ;  /* 0x0000000200057202 */ /* 0x000fce0000000f00 */
.L_x_5965:
        /* <DEDUP_REMOVED lines=12> */
.L_x_5968:
        /* <DEDUP_REMOVED lines=16> */
[----:B------:R-:W-:Y:S01]  /*26d90*/  IMAD R11, R2, R7, RZ ;  /* 0x00000007020b7224 */ /* 0x000fe200078e02ff */
[----:B------:R-:W-:-:S05]  /*26da0*/  MOV R2, RZ ;  /* 0x000000ff00027202 */ /* 0x000fca0000000f00 */
        /* <DEDUP_REMOVED lines=38> */
[----:B------:R-:W-:-:S04]  /*27010*/  @!P1 LOP3.LUT R7, RZ, R8, RZ, 0x33, !PT ;  /* 0x00000008ff079212 */ /* 0x000fc800078e33ff */
[----:B------:R-:W-:Y:S01]  /*27020*/  IADD3 R3, -R7, RZ, RZ ;  /* 0x000000ff07037210 */ /* 0x000fe20007ffe1ff */
[----:B------:R-:W-:-:S04]  /*27030*/  IMAD R7, R8, 0x1000000, R7 ;  /* 0x0100000008077824 */ /* 0x000fc800078e0207 */
[----:B------:R-:W-:-:S04]  /*27040*/  IMAD R8, R8, R3, R10 ;  /* 0x0000000308087224 */ /* 0x000fc800078e020a */
[----:B------:R-:W-:-:S05]  /*27050*/  IMAD R3, R8, 0x10000, R7 ;  /* 0x0001000008037824 */ /* 0x000fca00078e0207 */
[----:B------:R0:W-:Y:S01]  /*27060*/  STL [R1+0x8], R3 ;  /* 0x0000080301007387 */ /* 0x0001e20000100800 */
[----:B------:R-:W-:Y:S05]  /*27070*/  BRA `(.L_x_5970) ;  /* 0x0000000000f47947 */ /* 0x000fea0003800000 */
.L_x_5969:
[----:B-1----:R-:W1:Y:S02]  /*27080*/  LDC.64 R2, c[0x0][0xc90] ;  /* 0x00032400ff027b82 */ /* 0x002e640000000a00 */
        /* <DEDUP_REMOVED lines=14> */
[----:B------:R-:W-:Y:S01]  /*27170*/  IMAD.HI.U32 R2, R2, R13, RZ ;  /* 0x0000000d02027227 */ /* 0x000fe200078e00ff */
[----:B------:R-:W-:-:S05]  /*27180*/  IADD3 R3, RZ, -R3, RZ ;  /* 0x80000003ff037210 */ /* 0x000fca0007ffe0ff */
        /* <DEDUP_REMOVED lines=11> */
[----:B------:R-:W-:Y:S01]  /*27240*/  IMAD R9, R7, R2, RZ ;  /* 0x0000000207097224 */ /* 0x000fe200078e02ff */
[----:B------:R-:W-:-:S03]  /*27250*/  IADD3 R2, -R2, RZ, RZ ;  /* 0x000000ff02027210 */ /* 0x000fc60007ffe1ff */
[----:B------:R-:W-:Y:S02]  /*27260*/  IMAD.MOV R10, RZ, RZ, -R9 ;  /* 0x000000ffff0a7224 */ /* 0x000fe400078e0a09 */
[----:B------:R-:W-:Y:S02]  /*27270*/  IMAD R8, R8, R2, R5 ;  /* 0x0000000208087224 */ /* 0x000fe400078e0205 */
[----:B------:R-:W-:Y:S01]  /*27280*/  IMAD.MOV.U32 R2, RZ, RZ, RZ ;  /* 0x000000ffff027224 */ /* 0x000fe200078e00ff */
[----:B------:R-:W-:Y:S02]  /*27290*/  VIADDMNMX R7, R10, UR5, R7, PT ;  /* 0x000000050a077c46 */ /* 0x000fe4000b800107 */
[----:B------:R-:W-:Y:S02]  /*272a0*/  IADD3 R9, R9, 0x1000000, R8 ;  /* 0x0100000009097810 */ /* 0x000fe40007ffe008 */
        /* <DEDUP_REMOVED lines=20> */
[----:B------:R-:W-:-:S06]  /*273f0*/  @P0 IADD3 R2, R2, 0x1, RZ ;  /* 0x0000000102020810 */ /* 0x000fcc0007ffe0ff */
[----:B------:R-:W-:Y:S01]  /*27400*/  @!P2 IMAD.MOV R2, RZ, RZ, -R2 ;  /* 0x000000ffff02a224 */ /* 0x000fe200078e0a02 */
[----:B------:R-:W-:Y:S01]  /*27410*/  @!P1 LOP3.LUT R2, RZ, R7, RZ, 0x33, !PT ;  /* 0x00000007ff029212 */ /* 0x000fe200078e33ff */
[----:B------:R-:W-:-:S04]  /*27420*/  IMAD.MOV R7, RZ, RZ, -R7 ;  /* 0x000000ffff077224 */ /* 0x000fc800078e0a07 */
[----:B------:R-:W-:-:S05]  /*27430*/  IMAD R3, R2, R7, R9 ;  /* 0x0000000702037224 */ /* 0x000fca00078e0209 */
[----:B------:R1:W-:Y:S02]  /*27440*/  STL [R1+0x8], R3 ;  /* 0x0000080301007387 */ /* 0x0003e40000100800 */
.L_x_5970:
[----:B01----:R-:W-:-:S05]  /*27450*/  LOP3.LUT R3, RZ, R2, RZ, 0x33, !PT ;  /* 0x00000002ff037212 */ /* 0x003fca00078e33ff */
[----:B------:R-:W-:-:S05]  /*27460*/  IMAD.IADD R2, R4, 0x1, R3 ;  /* 0x0000000104027824 */ /* 0x000fca00078e0203 */
[----:B------:R1:W-:Y:S01]  /*27470*/  STL [R1+0x4], R2 ;  /* 0x0000040201007387 */ /* 0x0003e20000100800 */
[----:B------:R-:W-:Y:S05]  /*27480*/  BRA `(.L_x_5971) ;  /* 0x0000000000107947 */ /* 0x000fea0003800000 */
.L_x_5966:
[----:B------:R-:W-:Y:S01]  /*27490*/  IMAD.U32 R2, RZ, RZ, UR6 ;  /* 0x00000006ff027e24 */ /* 0x000fe2000f8e00ff */
[----:B------:R0:W-:Y:S04]  /*274a0*/  STL [R1+0x4], RZ ;  /* 0x000004ff01007387 */ /* 0x0001e80000100800 */
[----:B------:R0:W-:Y:S04]  /*274b0*/  STL [R1+0x8], RZ ;  /* 0x000008ff01007387 */ /* 0x0001e80000100800 */
[----:B------:R0:W-:Y:S02]  /*274c0*/  STL [R1], R2 ;  /* 0x0000000201007387 */ /* 0x0001e40000100800 */
.L_x_5971:
        /* <DEDUP_REMOVED lines=10> */
.L_x_5964:
[----:B--2---:R-:W2:Y:S01]  /*27570*/  LDL R0, [R1+0xc] ;  /* 0x00000c0001007983 */ /* 0x004ea20000100800 */
[----:B------:R-:W-:Y:S01]  /*27580*/  ULDC UR4, c[0x0][0xc3c] ;  /* 0x00030f0000047ab9 */ /* 0x000fe20000000800 */
[----:B------:R-:W-:Y:S02]  /*27590*/  MOV R19, RZ ;  /* 0x000000ff00137202 */ /* 0x000fe40000000f00 */
        /* <DEDUP_REMOVED lines=13> */
[----:B01----:R-:W-:Y:S01]  /*27670*/  IMAD.SHL.U32 R2, R5, 0x8, RZ ;  /* 0x0000000805027824 */ /* 0x003fe200078e00ff */
[----:B------:R-:W-:Y:S01]  /*27680*/  ULDC.64 UR36, c[0x0][0x198] ;  /* 0x0000660000247ab9 */ /* 0x000fe20000000a00 */
        /* <DEDUP_REMOVED lines=33> */
.L_x_6126:
[----:B------:R-:W2:Y:S01]  /*278a0*/  LDL R0, [R1+0xc] ;  /* 0x00000c0001007983 */ /* 0x000ea20000100800 */
[----:B-1----:R-:W2:Y:S01]  /*278b0*/  LDC.64 R2, c[0x0][0xc88] ;  /* 0x00032200ff027b82 */ /* 0x002ea20000000a00 */
[----:B------:R-:W-:Y:S05]  /*278c0*/  YIELD ;  /* 0x0000000000007946 */ /* 0x000fea0003800000 */
[----:B------:R-:W-:Y:S01]  /*278d0*/  ULDC.64 UR4, c[0x0][0xa28] ;  /* 0x00028a0000047ab9 */ /* 0x000fe20000000a00 */
[----:B------:R-:W-:Y:S01]  /*278e0*/  ULDC.64 UR10, c[0x0][0xa18] ;  /* 0x00028600000a7ab9 */ /* 0x000fe20000000a00 */
[----:B------:R-:W-:Y:S01]  /*278f0*/  ISETP.NE.U32.AND P0, PT, RZ, UR4, PT ;  /* 0x00000004ff007c0c */ /* 0x000fe2000bf05070 */
[----:B------:R-:W-:Y:S01]  /*27900*/  ULDC.64 UR6, c[0x0][0xa08] ;  /* 0x0002820000067ab9 */ /* 0x000fe20000000a00 */
[----:B--2---:R-:W-:Y:S01]  /*27910*/  IMAD.WIDE R2, R0, 0x4, R2 ;  /* 0x0000000400027825 */ /* 0x004fe200078e0202 */
[----:B------:R-:W-:-:S04]  /*27920*/  ULDC.64 UR8, c[0x0][0xa10] ;  /* 0x0002840000087ab9 */ /* 0x000fc80000000a00 */
[----:B0-----:R-:W2:Y:S01]  /*27930*/  LDG.E R4, desc[UR60][R2.64] ;  /* 0x0000003c02047981 */ /* 0x001ea2000c1e1900 */
[----:B------:R-:W-:Y:S01]  /*27940*/  ISETP.NE.AND.EX P0, PT, RZ, UR5, PT, P0 ;  /* 0x00000005ff007c0c */ /* 0x000fe2000bf05300 */
[----:B------:R-:W-:Y:S01]  /*27950*/  IMAD.MOV.U32 R0, RZ, RZ, RZ ;  /* 0x000000ffff007224 */ /* 0x000fe200078e00ff */
[----:B------:R-:W-:-:S04]  /*27960*/  ISETP.NE.U32.AND P3, PT, RZ, UR10, PT ;  /* 0x0000000aff007c0c */ /* 0x000fc8000bf65070 */
[----:B------:R-:W-:Y:S01]  /*27970*/  ISETP.NE.AND.EX P3, PT, RZ, UR11, PT, P3 ;  /* 0x0000000bff007c0c */ /* 0x000fe2000bf65330 */
[----:B------:R-:W-:Y:S01]  /*27980*/  IMAD.MOV.U32 R12, RZ, RZ, RZ ;  /* 0x000000ffff0c7224 */ /* 0x000fe200078e00ff */
[----:B--2---:R-:W-:Y:S01]  /*27990*/  SHF.R.S32.HI R5, RZ, 0x1f, R4 ;  /* 0x0000001fff057819 */ /* 0x004fe20000011404 */
[----:B------:R-:W-:-:S04]  /*279a0*/  IMAD.SHL.U32 R15, R4, 0x4, RZ ;  /* 0x00000004040f7824 */ /* 0x000fc800078e00ff */
        /* <DEDUP_REMOVED lines=29> */
[----:B-1----:R-:W-:Y:S01]  /*27b80*/  MOV R12, UR4 ;  /* 0x00000004000c7c02 */ /* 0x002fe20008000f00 */
        /* <DEDUP_REMOVED lines=15> */
[----:B------:R-:W2:Y:S04]  /*27c80*/  LDG.E R12, desc[UR60][R2.64] ;  /* 0x0000003c020c7981 */ /* 0x000ea8000c1e1900 */
[----:B------:R-:W2:Y:S02]  /*27c90*/  LDG.E R2, desc[UR60][R2.64+0x4] ;  /* 0x0000043c02027981 */ /* 0x000ea4000c1e1900 */
[----:B--2--5:R-:W-:-:S05]  /*27ca0*/  IMAD.IADD R13, R2, 0x1, -R12 ;  /* 0x00000001020d7824 */ /* 0x024fca00078e0a0c */
[----:B------:R0:W-:Y:S02]  /*27cb0*/  STL [R1+0x50], R13 ;  /* 0x0000500d01007387 */ /* 0x0001e40000100800 */
.L_x_5973:
        /* <DEDUP_REMOVED lines=14> */
[----:B-1----:R-:W-:-:S04]  /*27da0*/  IADD3 R2, P1, R15, UR4, RZ ;  /* 0x000000040f027c10 */ /* 0x002fc8000ff3e0ff */
[----:B------:R-:W-:-:S05]  /*27db0*/  IADD3.X R3, R14, UR5, RZ, P1, !PT ;  /* 0x000000050e037c10 */ /* 0x000fca0008ffe4ff */
[----:B------:R2:W5:Y:S01]  /*27dc0*/  LDG.E R8, desc[UR60][R2.64] ;  /* 0x0000003c02087981 */ /* 0x000562000c1e1900 */
[----:B------:R-:W-:Y:S05]  /*27dd0*/  BRA `(.L_x_5975) ;  /* 0x0000000000107947 */ /* 0x000fea0003800000 */
.L_x_5974:
[----:B------:R-:W-:Y:S05]  /*27de0*/  @!P2 BRA `(.L_x_5975) ;  /* 0x00000000000ca947 */ /* 0x000fea0003800000 */
[----:B------:R-:W2:Y:S04]  /*27df0*/  LDG.E R8, desc[UR60][R6.64] ;  /* 0x0000003c06087981 */ /* 0x000ea8000c1e1900 */
[----:B------:R-:W2:Y:S02]  /*27e00*/  LDG.E R6, desc[UR60][R6.64+0x4] ;  /* 0x0000043c06067981 */ /* 0x000ea4000c1e1900 */
[----:B--2---:R-:W-:-:S07]  /*27e10*/  IMAD.IADD R8, R6, 0x1, -R8 ;  /* 0x0000000106087824 */ /* 0x004fce00078e0a08 */
.L_x_5975:
[----:B-12---:R-:W2:Y:S01]  /*27e20*/  @P0 LDG.E R2, desc[UR60][R4.64] ;  /* 0x0000003c04020981 */ /* 0x006ea2000c1e1900 */
[----:B------:R-:W1:Y:S03]  /*27e30*/  LDC R3, c[0x0][0x448] ;  /* 0x00011200ff037b82 */ /* 0x000e660000000800 */
[----:B------:R-:W3:Y:S04]  /*27e40*/  LDL R6, [R1+0x4] ;  /* 0x0000040001067983 */ /* 0x000ee80000100800 */
[----:B------:R4:W2:Y:S01]  /*27e50*/  @P0 LDG.E R4, desc[UR60][R4.64+0x4] ;  /* 0x0000043c04040981 */ /* 0x0008a2000c1e1900 */
[----:B-1----:R-:W-:-:S13]  /*27e60*/  ISETP.NE.AND P1, PT, R3, 0x1, PT ;  /* 0x000000010300780c */ /* 0x002fda0003f25270 */
[----:B------:R-:W1:Y:S08]  /*27e70*/  @P1 LDC R3, c[0x0][0x44c] ;  /* 0x00011300ff031b82 */ /* 0x000e700000000800 */
[----:B----4-:R-:W4:Y:S01]  /*27e80*/  @P1 LDC R5, c[0x0][0x450] ;  /* 0x00011400ff051b82 */ /* 0x010f220000000800 */
[----:B-----5:R-:W-:Y:S01]  /*27e90*/  IMAD.IADD R7, R8, 0x1, -R0 ;  /* 0x0000000108077824 */ /* 0x020fe200078e0a00 */
[----:B------:R-:W-:-:S05]  /*27ea0*/  LOP3.LUT R11, R17, 0xff, RZ, 0xc0, !PT ;  /* 0x000000ff110b7812 */ /* 0x000fca00078ec0ff */
[----:B------:R0:W-:Y:S01]  /*27eb0*/  STL [R1+0x60], R11 ;  /* 0x0000600b01007387 */ /* 0x0001e20000100800 */
[----:B------:R-:W-:Y:S01]  /*27ec0*/  BSSY B0, `(.L_x_5976) ;  /* 0x0000034000007945 */ /* 0x000fe20003800000 */
[----:B------:R-:W-:Y:S02]  /*27ed0*/  SHF.R.U32.HI R17, RZ, 0x10, R17 ;  /* 0x00000010ff117819 */ /* 0x000fe40000011611 */
[----:B--2---:R-:W-:Y:S01]  /*27ee0*/  @P0 IADD3 R9, -R2, R4, RZ ;  /* 0x0000000402090210 */ /* 0x004fe20007ffe1ff */
[----:B---3--:R-:W-:-:S04]  /*27ef0*/  IMAD.SHL.U32 R2, R6, 0x80, RZ ;  /* 0x0000008006027824 */ /* 0x008fc800078e00ff */
[----:B------:R-:W-:-:S04]  /*27f00*/  VIADD R2, R2, 0x7f ;  /* 0x0000007f02027836 */ /* 0x000fc80000000000 */
[----:B-1----:R-:W-:-:S04]  /*27f10*/  @P1 IMAD.HI.U32 R0, R2, R3, RZ ;  /* 0x0000000302001227 */ /* 0x002fc800078e00ff */
[----:B------:R-:W-:Y:S01]  /*27f20*/  IMAD.MOV.U32 R4, RZ, RZ, R2 ;  /* 0x000000ffff047224 */ /* 0x000fe200078e0002 */
[----:B----4-:R-:W-:Y:S01]  /*27f30*/  @P1 SHF.R.U32.HI R4, RZ, R5, R0 ;  /* 0x00000005ff041219 */ /* 0x010fe20000011600 */
[----:B------:R-:W-:Y:S02]  /*27f40*/  IMAD.IADD R0, R7, 0x1, R9 ;  /* 0x0000000107007824 */ /* 0x000fe400078e0209 */
[----:B------:R-:W-:-:S03]  /*27f50*/  IMAD.MOV.U32 R2, RZ, RZ, RZ ;  /* 0x000000ffff027224 */ /* 0x000fc600078e00ff */
[C---:B------:R-:W-:Y:S02]  /*27f60*/  IADD3 R3, R0.reuse, 0x6f, RZ ;  /* 0x0000006f00037810 */ /* 0x040fe40007ffe0ff */
[----:B------:R-:W-:-:S03]  /*27f70*/  IADD3 R21, R0, 0x70, -R13 ;  /* 0x0000007000157810 */ /* 0x000fc60007ffe80d */
[----:B------:R-:W-:-:S04]  /*27f80*/  IMAD.HI R5, R3, -0x6db6db6d, R2 ;  /* 0x9249249303057827 */ /* 0x000fc800078e0202 */
[----:B------:R-:W-:-:S04]  /*27f90*/  IMAD.IADD R3, R21, 0x1, R4 ;  /* 0x0000000115037824 */ /* 0x000fc800078e0204 */
[----:B------:R-:W-:Y:S01]  /*27fa0*/  IMAD.HI R2, R3, -0x6db6db6d, R2 ;  /* 0x9249249303027827 */ /* 0x000fe200078e0202 */
[----:B------:R-:W-:-:S04]  /*27fb0*/  SHF.R.U32.HI R20, RZ, 0x1f, R5 ;  /* 0x0000001fff147819 */ /* 0x000fc80000011605 */
[----:B------:R-:W-:Y:S02]  /*27fc0*/  SHF.R.U32.HI R6, RZ, 0x1f, R2 ;  /* 0x0000001fff067819 */ /* 0x000fe40000011602 */
[----:B------:R-:W-:Y:S02]  /*27fd0*/  LEA.HI.SX32 R20, R5, R20, 0x1a ;  /* 0x0000001405147211 */ /* 0x000fe400078fd2ff */
[----:B------:R-:W-:-:S04]  /*27fe0*/  LEA.HI.SX32 R6, R2, R6, 0x1a ;  /* 0x0000000602067211 */ /* 0x000fc800078fd2ff */
[----:B------:R-:W-:-:S04]  /*27ff0*/  VIMNMX R6, R20, R6, PT ;  /* 0x0000000614067248 */ /* 0x000fc80003fe0100 */
[----:B------:R-:W-:Y:S01]  /*28000*/  ISETP.GE.AND P1, PT, R6, 0x1, PT ;  /* 0x000000010600780c */ /* 0x000fe20003f26270 */
[----:B------:R-:W-:-:S12]  /*28010*/  IMAD.MOV.U32 R0, RZ, RZ, RZ ;  /* 0x000000ffff007224 */ /* 0x000fd800078e00ff */
        /* <DEDUP_REMOVED lines=11> */
[----:B------:R-:W-:Y:S01]  /*280d0*/  ISETP.GE.AND P1, PT, R4, RZ, PT ;  /* 0x000000ff0400720c */ /* 0x000fe20003f26270 */
[----:B-1----:R-:W-:-:S04]  /*280e0*/  IMAD.MOV R4, RZ, RZ, -R5 ;  /* 0x000000ffff047224 */ /* 0x002fc800078e0a05 */
[----:B------:R-:W-:Y:S01]  /*280f0*/  IMAD R8, R4, R3, RZ ;  /* 0x0000000304087224 */ /* 0x000fe200078e02ff */
[----:B------:R-:W-:-:S05]  /*28100*/  MOV R4, RZ ;  /* 0x000000ff00047202 */ /* 0x000fca0000000f00 */
        /* <DEDUP_REMOVED lines=15> */
.L_x_5977:
[----:B------:R-:W-:Y:S05]  /*28200*/  BSYNC B0 ;  /* 0x0000000000007941 */ /* 0x000fea0003800000 */
.L_x_5976:
        /* <DEDUP_REMOVED lines=8> */
[----:B------:R-:W-:Y:S02]  /*28290*/  ISETP.GT.AND P1, PT, R2, R0, PT ;  /* 0x000000000200720c */ /* 0x000fe40003f24270 */
[----:B------:R-:W-:-:S05]  /*282a0*/  SHF.R.U32.HI R4, RZ, 0x4, R0 ;  /* 0x00000004ff047819 */ /* 0x000fca0000011600 */
[----:B------:R-:W-:-:S04]  /*282b0*/  IMAD.WIDE.U32 R4, R4, 0x24924925, RZ ;  /* 0x2492492504047825 */ /* 0x000fc800078e00ff */
[----:B------:R-:W-:Y:S02]  /*282c0*/  IMAD.MOV.U32 R9, RZ, RZ, R5 ;  /* 0x000000ffff097224 */ /* 0x000fe400078e0005 */
[----:B------:R-:W-:Y:S02]  /*282d0*/  @P1 VIADD R3, R2, 0x6f ;  /* 0x0000006f02031836 */ /* 0x000fe40000000000 */
[----:B------:R-:W-:Y:S02]  /*282e0*/  @P1 IMAD.MOV.U32 R2, RZ, RZ, RZ ;  /* 0x000000ffff021224 */ /* 0x000fe400078e00ff */
[----:B------:R-:W-:Y:S02]  /*282f0*/  IMAD.MOV.U32 R7, RZ, RZ, R9 ;  /* 0x000000ffff077224 */ /* 0x000fe400078e0009 */
        /* <DEDUP_REMOVED lines=12> */
.L_x_6169:
[----:B-1----:R-:W-:Y:S02]  /*283c0*/  ISETP.NE.AND P0, PT, R14, RZ, PT ;  /* 0x000000ff0e00720c */ /* 0x002fe40003f05270 */
[----:B------:R-:W-:-:S11]  /*283d0*/  PLOP3.LUT P2, PT, PT, PT, PT, 0x8, 0x0 ;  /* 0x000000000000781c */ /* 0x000fd60003f4e170 */
[----:B------:R-:W-:Y:S05]  /*283e0*/  @P0 BRA `(.L_x_5981) ;  /* 0x00000000000c0947 */ /* 0x000fea0003800000 */
[----:B------:R-:W-:-:S03]  /*283f0*/  UMOV UR4, 0xffffffff ;  /* 0xffffffff00047882 */ /* 0x000fc60000000000 */
[----:B------:R-:W-:Y:S05]  /*28400*/  BRA.DIV UR4, `(.L_x_5982) ;  /* 0x0000007e04807947 */ /* 0x000fea000b800000 */
[----:B------:R-:W-:-:S13]  /*28410*/  ELECT P2, URZ, PT ;  /* 0x00000000003f782f */ /* 0x000fda0003840000 */
.L_x_5981:
[----:B0-----:R-:W2:Y:S01]  /*28420*/  LDL R2, [R1+0x64] ;  /* 0x0000640001027983 */ /* 0x001ea20000100800 */
[----:B------:R-:W-:Y:S01]  /*28430*/  BSSY B1, `(.L_x_5983) ;  /* 0x0000008000017945 */ /* 0x000fe20003800000 */
[----:B--2---:R-:W-:-:S05]  /*28440*/  VIADD R2, R2, 0x1 ;  /* 0x0000000102027836 */ /* 0x004fca0000000000 */
[----:B------:R-:W-:-:S04]  /*28450*/  LEA.HI R3, R2, R2, RZ, 0x1 ;  /* 0x0000000202037211 */ /* 0x000fc800078f08ff */
[----:B------:R-:W-:-:S04]  /*28460*/  LOP3.LUT R3, R3, 0xfffffffe, RZ, 0xc0, !PT ;  /* 0xfffffffe03037812 */ /* 0x000fc800078ec0ff */
[----:B------:R-:W-:-:S04]  /*28470*/  IADD3 R2, R2, -R3, RZ ;  /* 0x8000000302027210 */ /* 0x000fc80007ffe0ff */
[----:B------:R-:W-:-:S04]  /*28480*/  SHF.L.U32 R2, R2, 0x1f, RZ ;  /* 0x0000001f02027819 */ /* 0x000fc800000006ff */
[----:B------:R-:W0:Y:S02]  /*28490*/  SYNCS.PHASECHK.TRANS64.TRYWAIT P0, [R18+URZ+0x36820], R2 ;  /* 0x03682002120075a7 */ /* 0x000e24000800017f */
[----:B0-----:R-:W-:Y:S05]  /*284a0*/  @!P0 BRA `(.L_x_5984) ;  /* 0x0000007c007c8947 */ /* 0x001fea0003800000 */
.L_x_6172:
[----:B------:R-:W-:Y:S05]  /*284b0*/  BSYNC B1 ;  /* 0x0000000000017941 */ /* 0x000fea0003800000 */
.L_x_5983:
        /* <DEDUP_REMOVED lines=12> */
.L_x_6173:
[----:B------:R-:W-:Y:S05]  /*28580*/  BSYNC B2 ;  /* 0x0000000000027941 */ /* 0x000fea0003800000 */
.L_x_5987:
        /* <DEDUP_REMOVED lines=8> */
.L_x_5990:
[----:B------:R-:W-:Y:S05]  /*28610*/  BSYNC B2 ;  /* 0x0000000000027941 */ /* 0x000fea0003800000 */
.L_x_5989:
        /* <DEDUP_REMOVED lines=10> */
[----:B--2---:R-:W-:-:S02]  /*286c0*/  IMAD R6, R2, 0xa800, R18 ;  /* 0x0000a80002067824 */ /* 0x004fc400078e0212 */
[----:B------:R-:W-:-:S03]  /*286d0*/  VIADD R2, R5, 0x36890 ;  /* 0x0003689005027836 */ /* 0x000fc60000000000 */
[----:B------:R-:W-:-:S07]  /*286e0*/  IADD3 R4, R6, 0x21400, RZ ;  /* 0x0002140006047810 */ /* 0x000fce0007ffe0ff */
.L_x_5991:
        /* <DEDUP_REMOVED lines=16> */
.L_x_5992:
        /* <DEDUP_REMOVED lines=16> */
.L_x_5993:
        /* <DEDUP_REMOVED lines=13> */
.L_x_6174:
[----:B------:R-:W-:Y:S05]  /*289c0*/  BSYNC B2 ;  /* 0x0000000000027941 */ /* 0x000fea0003800000 */
.L_x_5994:
        /* <DEDUP_REMOVED lines=10> */
.L_x_5997:
[----:B------:R-:W-:Y:S05]  /*28a70*/  BSYNC B2 ;  /* 0x0000000000027941 */ /* 0x000fea0003800000 */
.L_x_5996:
        /* <DEDUP_REMOVED lines=8> */
.L_x_5998:
        /* <DEDUP_REMOVED lines=15> */
.L_x_5999:
        /* <DEDUP_REMOVED lines=15> */
.L_x_6000:
        /* <DEDUP_REMOVED lines=10> */
.L_x_5986:
[----:B------:R-:W-:Y:S05]  /*28d80*/  BSYNC B1 ;  /* 0x0000000000017941 */ /* 0x000fea0003800000 */
.L_x_5985:
[----:B0-----:R-:W2:Y:S04]  /*28d90*/  LDL.LU R2, [R1+0x20] ;  /* 0x0000200001027983 */ /* 0x001ea80000300800 */
        /* <DEDUP_REMOVED lines=12> */
.L_x_6017:
        /* <DEDUP_REMOVED lines=13> */
.L_x_6175:
[----:B------:R-:W-:Y:S05]  /*28f30*/  BSYNC B2 ;  /* 0x0000000000027941 */ /* 0x000fea0003800000 */
.L_x_6003:
[----:B------:R-:W-:Y:S04]  /*28f40*/  BSSY B2, `(.L_x_6005) ;  /* 0x0000008000027945 */ /* 0x000fe80003800000 */
[----:B------:R-:W-:Y:S05]  /*28f50*/  @P1 BRA `(.L_x_6006) ;  /* 0x0000000000181947 */ /* 0x000fea0003800000 */
[----:B------:R-:W2:Y:S02]  /*28f60*/  LDL R2, [R1+0x10] ;  /* 0x0000100001027983 */ /* 0x000ea40000100800 */
[----:B--2---:R-:W-:Y:S01]  /*28f70*/  LOP3.LUT P0, RZ, R2, 0x1, RZ, 0xc0, !PT ;  /* 0x0000000102ff7812 */ /* 0x004fe2000780c0ff */
[----:B------:R-:W-:-:S04]  /*28f80*/  IMAD.MOV.U32 R2, RZ, RZ, 0xa800 ;  /* 0x0000a800ff027424 */ /* 0x000fc800078e00ff */
[----:B------:R1:W-:Y:S08]  /*28f90*/  SYNCS.ARRIVE.TRANS64 RZ, [R6+URZ+0x36890], R2 ;  /* 0x0368900206ff79a7 */ /* 0x0003f0000800003f */
[----:B------:R-:W-:Y:S05]  /*28fa0*/  @!P0 BRA `(.L_x_6006) ;  /* 0x0000000000048947 */ /* 0x000fea0003800000 */
[----:B------:R-:W-:Y:S01]  /*28fb0*/  BPT.TRAP 0x1 ;  /* 0x000000040000795c */ /* 0x000fe20000300000 */
.L_x_6006:
[----:B------:R-:W-:Y:S05]  /*28fc0*/  BSYNC B2 ;  /* 0x0000000000027941 */ /* 0x000fea0003800000 */
.L_x_6005:
        /* <DEDUP_REMOVED lines=10> */
[----:B------:R-:W-:-:S03]  /*29070*/  VIADD R2, R6, 0x36890 ;  /* 0x0003689006027836 */ /* 0x000fc60000000000 */
[----:B------:R-:W-:-:S07]  /*29080*/  IADD3 R8, R4, 0x21400, RZ ;  /* 0x0002140004087810 */ /* 0x000fce0007ffe0ff */
.L_x_6007:
        /* <DEDUP_REMOVED lines=16> */
.L_x_6008:
        /* <DEDUP_REMOVED lines=16> */
.L_x_6009:
        /* <DEDUP_REMOVED lines=13> */
.L_x_6176:
[----:B------:R-:W-:Y:S05]  /*29360*/  BSYNC B2 ;  /* 0x0000000000027941 */ /* 0x000fea0003800000 */
.L_x_6010:
        /* <DEDUP_REMOVED lines=10> */
.L_x_6013:
[----:B------:R-:W-:Y:S05]  /*29410*/  BSYNC B2 ;  /* 0x0000000000027941 */ /* 0x000fea0003800000 */
.L_x_6012:
        /* <DEDUP_REMOVED lines=8> */
.L_x_6014:
        /* <DEDUP_REMOVED lines=15> */
.L_x_6015:
        /* <DEDUP_REMOVED lines=15> */
.L_x_6016:
        /* <DEDUP_REMOVED lines=10> */
.L_x_6002:
[----:B------:R-:W-:Y:S05]  /*29720*/  BSYNC B1 ;  /* 0x0000000000017941 */ /* 0x000fea0003800000 */
.L_x_6001:
[----:B0-----:R-:W2:Y:S04]  /*29730*/  LDL.LU R2, [R1+0x20] ;  /* 0x0000200001027983 */ /* 0x001ea80000300800 */
[----:B------:R-:W3:Y:S01]  /*29740*/  LDL.LU R5, [R1+0x24] ;  /* 0x0000240001057983 */ /* 0x000ee20000300800 */
[----:B--2---:R-:W-:-:S04]  /*29750*/  IADD3 R2, R2, 0x1, RZ ;  /* 0x0000000102027810 */ /* 0x004fc80007ffe0ff */
        /* <DEDUP_REMOVED lines=9> */
.L_x_5979:
[----:B------:R-:W-:Y:S05]  /*297f0*/  BSYNC B0 ;  /* 0x0000000000007941 */ /* 0x000fea0003800000 */
.L_x_5978:
        /* <DEDUP_REMOVED lines=12> */
[----:B-1----:R-:W-:Y:S01]  /*298c0*/  @P0 SHF.R.U32.HI R0, RZ, R3, R2 ;  /* 0x00000003ff000219 */ /* 0x002fe20000011602 */
[----:B------:R-:W-:-:S04]  /*298d0*/  IMAD.MOV.U32 R2, RZ, RZ, RZ ;  /* 0x000000ffff027224 */ /* 0x000fc800078e00ff */
[----:B------:R-:W-:-:S04]  /*298e0*/  IMAD.IADD R3, R21, 0x1, R0 ;  /* 0x0000000115037824 */ /* 0x000fc800078e0200 */
[----:B------:R-:W-:-:S05]  /*298f0*/  IMAD.HI R2, R3, -0x6db6db6d, R2 ;  /* 0x9249249303027827 */ /* 0x000fca00078e0202 */
        /* <DEDUP_REMOVED lines=34> */
.L_x_6019:
[----:B------:R-:W-:Y:S05]  /*29b20*/  BSYNC B0 ;  /* 0x0000000000007941 */ /* 0x000fea0003800000 */
.L_x_6018:
        /* <DEDUP_REMOVED lines=27> */
.L_x_6021:
        /* <DEDUP_REMOVED lines=20> */
.L_x_6024:
[----:B------:R-:W-:Y:S05]  /*29e20*/  BSYNC B6 ;  /* 0x0000000000067941 */ /* 0x000fea0003800000 */
.L_x_6023:
        /* <DEDUP_REMOVED lines=20> */
.L_x_6027:
        /* <DEDUP_REMOVED lines=15> */
.L_x_6026:
[----:B------:R-:W-:Y:S05]  /*2a060*/  BSYNC B6 ;  /* 0x0000000000067941 */ /* 0x000fea0003800000 */
.L_x_6025:
        /* <DEDUP_REMOVED lines=12> */
[----:B-----5:R-:W-:Y:S02]  /*2a130*/  IADD3 R0, R17, -0x1, RZ ;  /* 0xffffffff11007810 */ /* 0x020fe40007ffe0ff */
        /* <DEDUP_REMOVED lines=12> */
.L_x_6179:
        /* <DEDUP_REMOVED lines=11> */
.L_x_6182:
[----:B------:R-:W-:Y:S05]  /*2a2b0*/  @!P6 BRA `(.L_x_6029) ;  /* 0x000000040020e947 */ /* 0x000fea0003800000 */
[----:B------:R-:W-:-:S04]  /*2a2c0*/  ISETP.NE.U32.AND P0, PT, R2, RZ, PT ;  /* 0x000000ff0200720c */ /* 0x000fc80003f05070 */
[----:B------:R-:W-:-:S13]  /*2a2d0*/  ISETP.NE.AND.EX P0, PT, R3, RZ, PT, P0 ;  /* 0x000000ff0300720c */ /* 0x000fda0003f05300 */
[----:B------:R-:W-:Y:S05]  /*2a2e0*/  @!P0 BRA `(.L_x_6031) ;  /* 0x0000000000508947 */ /* 0x000fea0003800000 */
[----:B------:R-:W1:Y:S01]  /*2a2f0*/  LDC R6, c[0x0][0x43c] ;  /* 0x00010f00ff067b82 */ /* 0x000e620000000800 */
[----:B------:R-:W-:Y:S01]  /*2a300*/  IMAD.MOV.U32 R9, RZ, RZ, R0 ;  /* 0x000000ffff097224 */ /* 0x000fe200078e0000 */
[----:B------:R-:W-:-:S03]  /*2a310*/  ULDC.64 UR4, c[0x0][0x428] ;  /* 0x00010a0000047ab9 */ /* 0x000fc60000000a00 */
        /* <DEDUP_REMOVED lines=17> */
.L_x_6031:
[----:B-1----:R-:W2:Y:S01]  /*2a430*/  LDL R2, [R1+0x18] ;  /* 0x0000180001027983 */ /* 0x002ea20000100800 */
[----:B0-----:R-:W-:Y:S02]  /*2a440*/  LEA R0, R19, R18, 0x3 ;  /* 0x0000001213007211 */ /* 0x001fe400078e18ff */
[----:B--2---:R-:W-:-:S04]  /*2a450*/  SHF.L.U32 R2, R2, 0x1f, RZ ;  /* 0x0000001f02027819 */ /* 0x004fc800000006ff */
[----:B------:R-:W0:Y:S02]  /*2a460*/  SYNCS.PHASECHK.TRANS64.TRYWAIT P0, [R0+URZ+0x36840], R2 ;  /* 0x03684002000075a7 */ /* 0x000e24000800017f */
[----:B0-----:R-:W-:Y:S05]  /*2a470*/  @!P0 BRA `(.L_x_6032) ;  /* 0x0000006000408947 */ /* 0x001fea0003800000 */
.L_x_6183:
        /* <DEDUP_REMOVED lines=10> */
.L_x_6033:
        /* <DEDUP_REMOVED lines=34> */
.L_x_6029:
        /* <DEDUP_REMOVED lines=32> */
[----:B------:R-:W-:Y:S01]  /*2a940*/  MOV R13, RZ ;  /* 0x000000ff000d7202 */ /* 0x000fe20000000f00 */
[----:B------:R-:W-:Y:S02]  /*2a950*/  IMAD.U32 R7, RZ, RZ, UR7 ;  /* 0x00000007ff077e24 */ /* 0x000fe4000f8e00ff */
[----:B------:R-:W-:-:S02]  /*2a960*/  IMAD.U32 R10, RZ, RZ, UR8 ;  /* 0x00000008ff0a7e24 */ /* 0x000fc4000f8e00ff */
[----:B------:R-:W-:Y:S02]  /*2a970*/  IMAD.U32 R11, RZ, RZ, UR9 ;  /* 0x00000009ff0b7e24 */ /* 0x000fe4000f8e00ff */
[----:B------:R-:W-:Y:S02]  /*2a980*/  IMAD.MOV.U32 R8, RZ, RZ, 0x70 ;  /* 0x00000070ff087424 */ /* 0x000fe400078e00ff */
[----:B------:R-:W-:-:S07]  /*2a990*/  IMAD.MOV.U32 R12, RZ, RZ, 0x1 ;  /* 0x00000001ff0c7424 */ /* 0x000fce00078e00ff */
[----:B------:R-:W-:-:S07]  /*2a9a0*/  LEPC R20, `(.L_x_6035) ;  /* 0x000000001014794e */ /* 0x000fce0000000000 */
[----:B0-----:R-:W-:Y:S05]  /*2a9b0*/  CALL.ABS.NOINC R2 ;  /* 0x0000000002007343 */ /* 0x001fea0003c00000 */
.L_x_6035:
[----:B------:R-:W-:Y:S05]  /*2a9c0*/  BSYNC B6 ;  /* 0x0000000000067941 */ /* 0x000fea0003800000 */
.L_x_6034:
        /* <DEDUP_REMOVED lines=15> */
[----:B------:R-:W-:Y:S02]  /*2aac0*/  LOP3.LUT R8, R8, 0x38, RZ, 0xc0, !PT ;  /* 0x0000003808087812 */ /* 0x000fe400078ec0ff */
[----:B------:R-:W-:Y:S01]  /*2aad0*/  LOP3.LUT R9, R9, 0x80, RZ, 0xfc, !PT ;  /* 0x0000008009097812 */ /* 0x000fe200078efcff */
[----:B---3--:R-:W-:Y:S02]  /*2aae0*/  IMAD.MOV.U32 R3, RZ, RZ, R4 ;  /* 0x000000ffff037224 */ /* 0x008fe400078e0004 */
        /* <DEDUP_REMOVED lines=45> */
[----:B------:R-:W-:-:S05]  /*2adc0*/  SHF.R.U32.HI R11, RZ, 0x3, R11 ;  /* 0x00000003ff0b7819 */ /* 0x000fca000001160b */
[----:B------:R-:W-:-:S04]  /*2add0*/  IMAD R0, R10, 0x80, R11 ;  /* 0x000000800a007824 */ /* 0x000fc800078e020b */
[----:B------:R-:W-:Y:S02]  /*2ade0*/  VIADD R5, R0, 0x10 ;  /* 0x0000001000057836 */ /* 0x000fe40000000000 */
[----:B--2---:R-:W-:Y:S02]  /*2adf0*/  IMAD R2, R6, R7, RZ ;  /* 0x0000000706027224 */ /* 0x004fe400078e02ff */
[----:B------:R-:W0:Y:S04]  /*2ae00*/  SHFL.IDX PT, R7, R4, RZ, 0x181f ;  /* 0x00181fff04077589 */ /* 0x000e2800000e0000 */
[----:B------:R-:W1:Y:S01]  /*2ae10*/  SHFL.IDX PT, R6, R3, RZ, 0x181f ;  /* 0x00181fff03067589 */ /* 0x000e6200000e0000 */
[----:B------:R-:W-:-:S13]  /*2ae20*/  ISETP.GE.AND P2, PT, R0, R2, PT ;  /* 0x000000020000720c */ /* 0x000fda0003f46270 */
[----:B0-----:R-:W-:-:S04]  /*2ae30*/  @!P2 LEA R7, P4, R8, R7, 0x1 ;  /* 0x000000070807a211 */ /* 0x001fc800078808ff */
[----:B-1----:R-:W-:-:S04]  /*2ae40*/  @!P2 IADD3.X R6, RZ, R6, RZ, P4, !PT ;  /* 0x00000006ff06a210 */ /* 0x002fc800027fe4ff */
        /* <DEDUP_REMOVED lines=68> */
[----:B------:R-:W-:Y:S02]  /*2b290*/  @!P2 MOV R6, R5 ;  /* 0x000000050006a202 */ /* 0x000fe40000000f00 */
[----:B------:R1:W2:Y:S04]  /*2b2a0*/  SHFL.IDX PT, R5, R3, 0x7, 0x181f ;  /* 0x00f81f0003057f89 */ /* 0x0002a800000e0000 */
[----:B------:R1:W-:Y:S04]  /*2b2b0*/  @!P2 LDGSTS.E.BYPASS.LTC128B.128 [R9+0x18400], desc[UR60][R6.64], !P3 ;  /* 0x184000000609afae */ /* 0x0003e8000d901d7c */
[----:B------:R1:W-:Y:S04]  /*2b2c0*/  @!P2 LDGSTS.E.BYPASS.LTC128B.128 [R9+0x1c400], desc[UR60][R6.64+0x80], !P0 ;  /* 0x1c4000800609afae */ /* 0x0003e8000c101d7c */
[----:B------:R1:W-:Y:S04]  /*2b2d0*/  @!P2 LDGSTS.E.BYPASS.LTC128B.128 [R9+0x20400], desc[UR60][R6.64+0x100], !P1 ;  /* 0x204001000609afae */ /* 0x0003e8000c901d7c */
[----:B------:R1:W3:Y:S02]  /*2b2e0*/  SHFL.IDX PT, R3, R4, 0x7, 0x181f ;  /* 0x00f81f0004037f89 */ /* 0x0002e400000e0000 */
.L_x_6200:
[----:B------:R-:W-:Y:S01]  /*2b2f0*/  VIADD R0, R0, 0x70 ;  /* 0x0000007000007836 */ /* 0x000fe20000000000 */
[----:B------:R-:W-:Y:S04]  /*2b300*/  BSSY B0, `(.L_x_6037) ;  /* 0x000000c000007945 */ /* 0x000fe80003800000 */
[----:B------:R-:W-:-:S13]  /*2b310*/  ISETP.GE.AND P2, PT, R0, R2, PT ;  /* 0x000000020000720c */ /* 0x000fda0003f46270 */
[----:B------:R-:W-:Y:S05]  /*2b320*/  @P2 BRA `(.L_x_6038) ;  /* 0x0000000000242947 */ /* 0x000fea0003800000 */
[----:B-1----:R-:W4:Y:S01]  /*2b330*/  LDL R4, [R1+0x30] ;  /* 0x0000300001047983 */ /* 0x002f220000100800 */
[----:B---3--:R-:W-:-:S05]  /*2b340*/  LEA R2, P2, R8, R3, 0x1 ;  /* 0x0000000308027211 */ /* 0x008fca00078408ff */
[----:B--2---:R-:W-:-:S05]  /*2b350*/  IMAD.X R3, RZ, RZ, R5, P2 ;  /* 0x000000ffff037224 */ /* 0x004fca00010e0605 */
[----:B------:R-:W-:Y:S01]  /*2b360*/  @!PT LDS RZ, [RZ] ;  /* 0x00000000fffff984 */ /* 0x000fe20000000800 */
[----:B------:R-:W-:Y:S01]  /*2b370*/  @!PT LDS RZ, [RZ] ;  /* 0x00000000fffff984 */ /* 0x000fe20000000800 */
[----:B------:R-:W-:Y:S01]  /*2b380*/  @!PT LDS RZ, [RZ] ;  /* 0x00000000fffff984 */ /* 0x000fe20000000800 */
[----:B----4-:R4:W-:Y:S04]  /*2b390*/  LDGSTS.E.BYPASS.LTC128B.128 [R4+0x18c00], desc[UR60][R2.64], !P3 ;  /* 0x18c0000002047fae */ /* 0x0109e8000d901d7c */
[----:B------:R4:W-:Y:S04]  /*2b3a0*/  LDGSTS.E.BYPASS.LTC128B.128 [R4+0x1cc00], desc[UR60][R2.64+0x80], !P0 ;  /* 0x1cc0008002047fae */ /* 0x0009e8000c101d7c */
[----:B------:R4:W-:Y:S02]  /*2b3b0*/  LDGSTS.E.BYPASS.LTC128B.128 [R4+0x20c00], desc[UR60][R2.64+0x100], !P1 ;  /* 0x20c0010002047fae */ /* 0x0009e4000c901d7c */
.L_x_6038:
[----:B------:R-:W-:Y:S05]  /*2b3c0*/  BSYNC B0 ;  /* 0x0000000000007941 */ /* 0x000fea0003800000 */
.L_x_6037:
[----:B------:R-:W-:Y:S01]  /*2b3d0*/  NOP ;  /* 0x0000000000007918 */ /* 0x000fe20000000000 */
[----:B------:R-:W-:-:S13]  /*2b3e0*/  PLOP3.LUT P0, PT, PT, PT, PT, 0x80, 0x0 ;  /* 0x000000000000781c */ /* 0x000fda0003f0f070 */
.L_x_6039:
        /* <DEDUP_REMOVED lines=18> */
.L_x_6201:
[----:B------:R-:W-:Y:S05]  /*2b510*/  BSYNC B0 ;  /* 0x0000000000007941 */ /* 0x000fea0003800000 */
.L_x_6040:
[----:B------:R-:W4:Y:S04]  /*2b520*/  LDL R2, [R1+0x48] ;  /* 0x0000480001027983 */ /* 0x000f280000100800 */
[----:B-1-3--:R-:W3:Y:S01]  /*2b530*/  LDL R3, [R1+0x34] ;  /* 0x0000340001037983 */ /* 0x00aee20000100800 */
[----:B------:R-:W-:Y:S01]  /*2b540*/  BSSY B0, `(.L_x_6042) ;  /* 0x0000249000007945 */ /* 0x000fe20003800000 */
[----:B----4-:R-:W-:-:S05]  /*2b550*/  VIADD R0, R2, 0xfffffffe ;  /* 0xfffffffe02007836 */ /* 0x010fca0000000000 */
[----:B---3--:R-:W-:-:S13]  /*2b560*/  ISETP.GE.AND P0, PT, R0, R3, PT ;  /* 0x000000030000720c */ /* 0x008fda0003f06270 */
[----:B------:R-:W-:Y:S05]  /*2b570*/  @!P0 BRA `(.L_x_6043) ;  /* 0x0000002400148947 */ /* 0x000fea0003800000 */
[----:B------:R-:W3:Y:S04]  /*2b580*/  LDL.LU R2, [R1+0x60] ;  /* 0x0000600001027983 */ /* 0x000ee80000300800 */
[----:B--2---:R-:W2:Y:S04]  /*2b590*/  LDL.LU R5, [R1+0x44] ;  /* 0x0000440001057983 */ /* 0x004ea80000300800 */
[----:B------:R-:W0:Y:S01]  /*2b5a0*/  LDL.LU R4, [R1+0x40] ;  /* 0x0000400001047983 */ /* 0x000e220000300800 */
[----:B------:R-:W-:Y:S01]  /*2b5b0*/  BSSY B2, `(.L_x_6044) ;  /* 0x00000c7000027945 */ /* 0x000fe20003800000 */
[----:B---3--:R-:W-:-:S05]  /*2b5c0*/  IADD3 R2, R2, 0x1, RZ ;  /* 0x0000000102027810 */ /* 0x008fca0007ffe0ff */
[----:B--2---:R-:W-:-:S05]  /*2b5d0*/  IMAD R2, R2, R5, RZ ;  /* 0x0000000502027224 */ /* 0x004fca00078e02ff */
[----:B0-----:R-:W-:Y:S02]  /*2b5e0*/  VIMNMX R6, R4, R2, PT ;  /* 0x0000000204067248 */ /* 0x001fe40003fe0100 */
        /* <DEDUP_REMOVED lines=41> */
.L_x_6048:
[----:B------:R-:W-:Y:S01]  /*2b880*/  IMAD R3, R8, 0x8, R18 ;  /* 0x0000000808037824 */ /* 0x000fe200078e0212 */
[----:B------:R-:W-:Y:S01]  /*2b890*/  SHF.L.U32 R2, R10, 0x1f, RZ ;  /* 0x0000001f0a027819 */ /* 0x000fe200000006ff */
[----:B------:R-:W-:Y:S03]  /*2b8a0*/  BSSY B3, `(.L_x_6049) ;  /* 0x0000003000037945 */ /* 0x000fe60003800000 */
[----:B------:R-:W1:Y:S02]  /*2b8b0*/  SYNCS.PHASECHK.TRANS64.TRYWAIT P0, [R3+URZ+0x36840], R2 ;  /* 0x03684002030075a7 */ /* 0x000e64000800017f */
[----:B-1----:R-:W-:Y:S05]  /*2b8c0*/  @!P0 BRA `(.L_x_6050) ;  /* 0x0000005800388947 */ /* 0x002fea0003800000 */
.L_x_6202:
[----:B------:R-:W-:Y:S05]  /*2b8d0*/  BSYNC B3 ;  /* 0x0000000000037941 */ /* 0x000fea0003800000 */
.L_x_6049:
        /* <DEDUP_REMOVED lines=11> */
.L_x_6052:
[----:B------:R-:W-:Y:S05]  /*2b990*/  BSYNC B3 ;  /* 0x0000000000037941 */ /* 0x000fea0003800000 */
.L_x_6051:
[----:B-1----:R-:W2:Y:S01]  /*2b9a0*/  LDL R2, [R1+0x1c] ;  /* 0x00001c0001027983 */ /* 0x002ea20000100800 */
[----:B------:R-:W-:Y:S01]  /*2b9b0*/  IMAD.MOV.U32 R11, RZ, RZ, RZ ;  /* 0x000000ffff0b7224 */ /* 0x000fe200078e00ff */
[----:B------:R-:W-:Y:S01]  /*2b9c0*/  UIADD3 UR4, UP0, UR36, 0x370, URZ ;  /* 0x0000037024047890 */ /* 0x000fe2000ff1e03f */
[----:B------:R-:W-:Y:S01]  /*2b9d0*/  IMAD R7, R8, 0xa800, R18 ;  /* 0x0000a80008077824 */ /* 0x000fe200078e0212 */
[----:B------:R-:W-:Y:S01]  /*2b9e0*/  PLOP3.LUT P0, PT, PT, PT, PT, 0x80, 0x0 ;  /* 0x000000000000781c */ /* 0x000fe20003f0f070 */
[----:B------:R-:W-:Y:S01]  /*2b9f0*/  VIADD R3, R3, 0x36830 ;  /* 0x0003683003037836 */ /* 0x000fe20000000000 */
[----:B------:R-:W-:Y:S01]  /*2ba00*/  R2UR UR10, R11 ;  /* 0x000000000b0a72ca */ /* 0x000fe200000e0000 */
[----:B------:R-:W-:Y:S01]  /*2ba10*/  UIADD3.X UR5, URZ, UR37, URZ, UP0, !UPT ;  /* 0x000000253f057290 */ /* 0x000fe200087fe43f */
[----:B------:R-:W-:Y:S01]  /*2ba20*/  IADD3 R5, R7, 0x21400, RZ ;  /* 0x0002140007057810 */ /* 0x000fe20007ffe0ff */
[----:B------:R-:W-:Y:S01]  /*2ba30*/  UMOV UR6, 0x0 ;  /* 0x0000000000067882 */ /* 0x000fe20000000000 */
[----:B------:R-:W-:Y:S01]  /*2ba40*/  UMOV UR7, 0x14f00000 ;  /* 0x14f0000000077882 */ /* 0x000fe20000000000 */
[----:B--2---:R-:W-:-:S10]  /*2ba50*/  IMAD R2, R0, 0x70, R2 ;  /* 0x0000007000027824 */ /* 0x004fd400078e0202 */
.L_x_6053:
        /* <DEDUP_REMOVED lines=16> */
.L_x_6054:
        /* <DEDUP_REMOVED lines=16> */
.L_x_6055:
        /* <DEDUP_REMOVED lines=16> */
.L_x_6203:
[----:B------:R-:W-:Y:S05]  /*2bd60*/  BSYNC B3 ;  /* 0x0000000000037941 */ /* 0x000fea0003800000 */
.L_x_6056:
[----:B------:R-:W1:Y:S01]  /*2bd70*/  S2R R5, SR_TID.X ;  /* 0x0000000000057919 */ /* 0x000e620000002100 */
[----:B------:R-:W-:-:S04]  /*2bd80*/  UPRMT UR4, UR38, 0x9910, URZ ;  /* 0x0000991026047896 */ /* 0x000fc8000800003f */
[----:B------:R-:W-:Y:S01]  /*2bd90*/  UISETP.NE.AND UP0, UPT, UR4, 0x2, UPT ;  /* 0x000000020400788c */ /* 0x000fe2000bf05270 */
[----:B-1----:R-:W-:-:S04]  /*2bda0*/  LOP3.LUT R5, R5, 0x7f, RZ, 0xc0, !PT ;  /* 0x0000007f05057812 */ /* 0x002fc800078ec0ff */
[----:B------:R-:W-:-:S13]  /*2bdb0*/  ISETP.NE.AND P0, PT, R5, RZ, PT ;  /* 0x000000ff0500720c */ /* 0x000fda0003f05270 */
[----:B0-----:R-:W-:-:S04]  /*2bdc0*/  @!P0 MOV R3, 0xa800 ;  /* 0x0000a80000038802 */ /* 0x001fc80000000f00 */
[----:B------:R0:W-:Y:S01]  /*2bdd0*/  @!P0 SYNCS.ARRIVE.TRANS64 RZ, [R2+URZ+0x36850], R3 ;  /* 0x0368500302ff89a7 */ /* 0x0001e2000800003f */
[----:B------:R-:W-:-:S13]  /*2bde0*/  PLOP3.LUT P0, PT, PT, PT, UP0, 0x80, 0x0 ;  /* 0x000000000000781c */ /* 0x000fda0003f0f008 */
[----:B0-----:R-:W-:Y:S05]  /*2bdf0*/  @P0 BRA `(.L_x_6058) ;  /* 0x0000000000040947 */ /* 0x001fea0003800000 */
[----:B------:R-:W-:Y:S01]  /*2be00*/  BPT.TRAP 0x1 ;  /* 0x000000040000795c */ /* 0x000fe20000300000 */
.L_x_6058:
[----:B------:R-:W2:Y:S01]  /*2be10*/  LDL R3, [R1+0x10] ;  /* 0x0000100001037983 */ /* 0x000ea20000100800 */
[----:B------:R-:W-:Y:S01]  /*2be20*/  BSSY B3, `(.L_x_6059) ;  /* 0x0000004000037945 */ /* 0x000fe20003800000 */
[----:B--2---:R-:W-:-:S13]  /*2be30*/  LOP3.LUT P0, RZ, R3, 0x8, RZ, 0xc0, !PT ;  /* 0x0000000803ff7812 */ /* 0x004fda000780c0ff */
[----:B------:R-:W-:Y:S05]  /*2be40*/  @P0 BRA `(.L_x_6060) ;  /* 0x0000000000040947 */ /* 0x000fea0003800000 */
[----:B------:R-:W-:Y:S01]  /*2be50*/  BPT.TRAP 0x1 ;  /* 0x000000040000795c */ /* 0x000fe20000300000 */
.L_x_6060:
[----:B------:R-:W-:Y:S05]  /*2be60*/  BSYNC B3 ;  /* 0x0000000000037941 */ /* 0x000fea0003800000 */
.L_x_6059:
        /* <DEDUP_REMOVED lines=12> */
.L_x_6061:
        /* <DEDUP_REMOVED lines=15> */
.L_x_6062:
        /* <DEDUP_REMOVED lines=15> */
.L_x_6063:
        /* <DEDUP_REMOVED lines=12> */
.L_x_6047:
[----:B------:R-:W-:Y:S05]  /*2c1d0*/  BSYNC B1 ;  /* 0x0000000000017941 */ /* 0x000fea0003800000 */
.L_x_6046:
[----:B0-----:R-:W2:Y:S01]  /*2c1e0*/  LDL.LU R0, [R1+0x48] ;  /* 0x0000480001007983 */ /* 0x001ea20000300800 */
[----:B------:R-:W-:-:S03]  /*2c1f0*/  IMAD.MOV.U32 R19, RZ, RZ, R8 ;  /* 0x000000ffff137224 */ /* 0x000fc600078e0008 */
[----:B------:R0:W-:Y:S02]  /*2c200*/  STL [R1+0x18], R10 ;  /* 0x0000180a01007387 */ /* 0x0001e40000100800 */
[----:B0-2---:R-:W-:-:S07]  /*2c210*/  IADD3 R0, R0, -0x3, RZ ;  /* 0xfffffffd00007810 */ /* 0x005fce0007ffe0ff */
.L_x_6045:
[----:B------:R-:W-:Y:S05]  /*2c220*/  BSYNC B2 ;  /* 0x0000000000027941 */ /* 0x000fea0003800000 */
.L_x_6044:
[----:B------:R-:W-:Y:S01]  /*2c230*/  VIADD R9, R9, 0xfffffffe ;  /* 0xfffffffe09097836 */ /* 0x000fe20000000000 */
[----:B------:R-:W-:-:S04]  /*2c240*/  LOP3.LUT R6, RZ, R6, RZ, 0x33, !PT ;  /* 0x00000006ff067212 */ /* 0x000fc800078e33ff */
[----:B------:R-:W-:-:S13]  /*2c250*/  ISETP.NE.AND P0, PT, R9, R6, PT ;  /* 0x000000060900720c */ /* 0x000fda0003f05270 */
[----:B------:R-:W-:Y:S05]  /*2c260*/  @!P0 BRA `(.L_x_6043) ;  /* 0x0000001400d88947 */ /* 0x000fea0003800000 */
[----:B------:R-:W-:-:S07]  /*2c270*/  IMAD.MOV.U32 R9, RZ, RZ, R17 ;  /* 0x000000ffff097224 */ /* 0x000fce00078e0011 */
.L_x_6100:
        /* <DEDUP_REMOVED lines=22> */
[----:B0-----:R-:W-:Y:S01]  /*2c3e0*/  @P0 IMAD.HI.U32 R6, R0, R2, RZ ;  /* 0x0000000200060227 */ /* 0x001fe200078e00ff */
[----:B------:R-:W-:-:S04]  /*2c3f0*/  MOV R2, R0 ;  /* 0x0000000000027202 */ /* 0x000fc80000000f00 */
        /* <DEDUP_REMOVED lines=11> */
.L_x_6066:
[----:B------:R-:W-:Y:S01]  /*2c4b0*/  IMAD R3, R4, 0x8, R18 ;  /* 0x0000000804037824 */ /* 0x000fe200078e0212 */
[----:B------:R-:W-:Y:S01]  /*2c4c0*/  SHF.L.U32 R2, R5, 0x1f, RZ ;  /* 0x0000001f05027819 */ /* 0x000fe200000006ff */
[----:B------:R-:W-:Y:S03]  /*2c4d0*/  BSSY B2, `(.L_x_6067) ;  /* 0x0000003000027945 */ /* 0x000fe60003800000 */
[----:B------:R-:W1:Y:S02]  /*2c4e0*/  SYNCS.PHASECHK.TRANS64.TRYWAIT P0, [R3+URZ+0x36840], R2 ;  /* 0x03684002030075a7 */ /* 0x000e64000800017f */
[----:B-1----:R-:W-:Y:S05]  /*2c4f0*/  @!P0 BRA `(.L_x_6068) ;  /* 0x0000004c00548947 */ /* 0x002fea0003800000 */
.L_x_6204:
[----:B------:R-:W-:Y:S05]  /*2c500*/  BSYNC B2 ;  /* 0x0000000000027941 */ /* 0x000fea0003800000 */
.L_x_6067:
        /* <DEDUP_REMOVED lines=11> */
.L_x_6070:
[----:B------:R-:W-:Y:S05]  /*2c5c0*/  BSYNC B2 ;  /* 0x0000000000027941 */ /* 0x000fea0003800000 */
.L_x_6069:
        /* <DEDUP_REMOVED lines=12> */
.L_x_6071:
        /* <DEDUP_REMOVED lines=16> */
.L_x_6072:
        /* <DEDUP_REMOVED lines=16> */
.L_x_6073:
        /* <DEDUP_REMOVED lines=16> */
.L_x_6205:
[----:B------:R-:W-:Y:S05]  /*2c990*/  BSYNC B2 ;  /* 0x0000000000027941 */ /* 0x000fea0003800000 */
.L_x_6074:
        /* <DEDUP_REMOVED lines=10> */
.L_x_6076:
[----:B------:R-:W2:Y:S01]  /*2ca40*/  LDL R3, [R1+0x10] ;  /* 0x0000100001037983 */ /* 0x000ea20000100800 */
[----:B------:R-:W-:Y:S01]  /*2ca50*/  BSSY B2, `(.L_x_6077) ;  /* 0x0000004000027945 */ /* 0x000fe20003800000 */
[----:B--2---:R-:W-:-:S13]  /*2ca60*/  LOP3.LUT P0, RZ, R3, 0x8, RZ, 0xc0, !PT ;  /* 0x0000000803ff7812 */ /* 0x004fda000780c0ff */
[----:B------:R-:W-:Y:S05]  /*2ca70*/  @P0 BRA `(.L_x_6078) ;  /* 0x0000000000040947 */ /* 0x000fea0003800000 */
[----:B------:R-:W-:Y:S01]  /*2ca80*/  BPT.TRAP 0x1 ;  /* 0x000000040000795c */ /* 0x000fe20000300000 */
.L_x_6078:
[----:B------:R-:W-:Y:S05]  /*2ca90*/  BSYNC B2 ;  /* 0x0000000000027941 */ /* 0x000fea0003800000 */
.L_x_6077:
        /* <DEDUP_REMOVED lines=12> */
.L_x_6079:
        /* <DEDUP_REMOVED lines=15> */
.L_x_6080:
        /* <DEDUP_REMOVED lines=15> */
.L_x_6081:
        /* <DEDUP_REMOVED lines=12> */
.L_x_6065:
[----:B------:R-:W-:Y:S05]  /*2ce00*/  BSYNC B1 ;  /* 0x0000000000017941 */ /* 0x000fea0003800000 */
.L_x_6064:
        /* <DEDUP_REMOVED lines=35> */
.L_x_6084:
[----:B------:R-:W-:Y:S01]  /*2d040*/  IMAD R3, R19, 0x8, R18 ;  /* 0x0000000813037824 */ /* 0x000fe200078e0212 */
[----:B------:R-:W-:Y:S01]  /*2d050*/  SHF.L.U32 R2, R10, 0x1f, RZ ;  /* 0x0000001f0a027819 */ /* 0x000fe200000006ff */
[----:B------:R-:W-:Y:S03]  /*2d060*/  BSSY B2, `(.L_x_6085) ;  /* 0x0000003000027945 */ /* 0x000fe60003800000 */
[----:B------:R-:W2:Y:S02]  /*2d070*/  SYNCS.PHASECHK.TRANS64.TRYWAIT P0, [R3+URZ+0x36840], R2 ;  /* 0x03684002030075a7 */ /* 0x000ea4000800017f */
[----:B--2---:R-:W-:Y:S05]  /*2d080*/  @!P0 BRA `(.L_x_6086) ;  /* 0x0000004000988947 */ /* 0x004fea0003800000 */
.L_x_6206:
[----:B------:R-:W-:Y:S05]  /*2d090*/  BSYNC B2 ;  /* 0x0000000000027941 */ /* 0x000fea0003800000 */
.L_x_6085:
        /* <DEDUP_REMOVED lines=11> */
.L_x_6088:
[----:B------:R-:W-:Y:S05]  /*2d150*/  BSYNC B2 ;  /* 0x0000000000027941 */ /* 0x000fea0003800000 */
.L_x_6087:
        /* <DEDUP_REMOVED lines=12> */
.L_x_6089:
        /* <DEDUP_REMOVED lines=16> */
.L_x_6090:
        /* <DEDUP_REMOVED lines=16> */
.L_x_6091:
        /* <DEDUP_REMOVED lines=15> */
.L_x_6207:
[----:B------:R-:W-:Y:S05]  /*2d510*/  BSYNC B2 ;  /* 0x0000000000027941 */ /* 0x000fea0003800000 */
.L_x_6092:
        /* <DEDUP_REMOVED lines=10> */
.L_x_6094:
[----:B------:R-:W2:Y:S01]  /*2d5c0*/  LDL R3, [R1+0x10] ;  /* 0x0000100001037983 */ /* 0x000ea20000100800 */
[----:B------:R-:W-:Y:S01]  /*2d5d0*/  BSSY B2, `(.L_x_6095) ;  /* 0x0000004000027945 */ /* 0x000fe20003800000 */
[----:B--2---:R-:W-:-:S13]  /*2d5e0*/  LOP3.LUT P0, RZ, R3, 0x8, RZ, 0xc0, !PT ;  /* 0x0000000803ff7812 */ /* 0x004fda000780c0ff */
[----:B------:R-:W-:Y:S05]  /*2d5f0*/  @P0 BRA `(.L_x_6096) ;  /* 0x0000000000040947 */ /* 0x000fea0003800000 */
[----:B------:R-:W-:Y:S01]  /*2d600*/  BPT.TRAP 0x1 ;  /* 0x000000040000795c */ /* 0x000fe20000300000 */
.L_x_6096:
[----:B------:R-:W-:Y:S05]  /*2d610*/  BSYNC B2 ;  /* 0x0000000000027941 */ /* 0x000fea0003800000 */
.L_x_6095:
        /* <DEDUP_REMOVED lines=12> */
.L_x_6097:
        /* <DEDUP_REMOVED lines=15> */
.L_x_6098:
        /* <DEDUP_REMOVED lines=15> */
.L_x_6099:
        /* <DEDUP_REMOVED lines=12> */
.L_x_6083:
[----:B------:R-:W-:Y:S05]  /*2d980*/  BSYNC B1 ;  /* 0x0000000000017941 */ /* 0x000fea0003800000 */
.L_x_6082:
[----:B------:R-:W2:Y:S01]  /*2d990*/  LDL R2, [R1+0x34] ;  /* 0x0000340001027983 */ /* 0x000ea20000100800 */
[----:B------:R-:W-:Y:S01]  /*2d9a0*/  VIADD R0, R0, 0xfffffffe ;  /* 0xfffffffe00007836 */ /* 0x000fe20000000000 */
[----:B--2---:R-:W-:-:S13]  /*2d9b0*/  ISETP.GT.AND P0, PT, R6, R2, PT ;  /* 0x000000020600720c */ /* 0x004fda0003f04270 */
[----:B------:R-:W-:Y:S05]  /*2d9c0*/  @P0 BRA `(.L_x_6100) ;  /* 0xffffffe8002c0947 */ /* 0x000fea000383ffff */
.L_x_6043:
[----:B------:R-:W-:Y:S05]  /*2d9d0*/  BSYNC B0 ;  /* 0x0000000000007941 */ /* 0x000fea0003800000 */
.L_x_6042:
[----:B------:R-:W3:Y:S01]  /*2d9e0*/  S2R R2, SR_TID.X ;  /* 0x0000000000027919 */ /* 0x000ee20000002100 */
[----:B------:R-:W-:Y:S01]  /*2d9f0*/  BSSY B0, `(.L_x_6101) ;  /* 0x0000011000007945 */ /* 0x000fe20003800000 */
[----:B---3--:R-:W-:-:S04]  /*2da00*/  LOP3.LUT R2, R2, 0x7f, RZ, 0xc0, !PT ;  /* 0x0000007f02027812 */ /* 0x008fc800078ec0ff */
[----:B------:R-:W-:-:S13]  /*2da10*/  ISETP.NE.AND P0, PT, R2, RZ, PT ;  /* 0x000000ff0200720c */ /* 0x000fda0003f05270 */
[----:B------:R-:W-:Y:S05]  /*2da20*/  @P0 BRA `(.L_x_6102) ;  /* 0x0000000000340947 */ /* 0x000fea0003800000 */
[----:B------:R-:W3:Y:S01]  /*2da30*/  S2R R2, SR_LANEID ;  /* 0x0000000000027919 */ /* 0x000ee20000000000 */
[----:B------:R-:W-:Y:S01]  /*2da40*/  VOTEU.ANY UR4, UPT, PT ;  /* 0x0000000000047886 */ /* 0x000fe200038e0100 */
[----:B--2---:R-:W2:Y:S01]  /*2da50*/  LDC.64 R4, c[0x0][0xc60] ;  /* 0x00031800ff047b82 */ /* 0x004ea20000000a00 */
[----:B------:R-:W3:Y:S02]  /*2da60*/  FLO.U32 R0, UR4 ;  /* 0x0000000400007d00 */ /* 0x000ee400080e0000 */
[----:B---3--:R-:W-:-:S06]  /*2da70*/  ISETP.EQ.U32.AND P0, PT, R0, R2, PT ;  /* 0x000000020000720c */ /* 0x008fcc0003f02070 */
[----:B------:R-:W2:Y:S07]  /*2da80*/  POPC R2, UR4 ;  /* 0x0000000400027d09 */ /* 0x000eae0008000000 */
[----:B--2---:R-:W2:Y:S04]  /*2da90*/  @P0 ATOMG.E.ADD.STRONG.GPU PT, R2, desc[UR60][R4.64], R2 ;  /* 0x00000002040209a8 */ /* 0x004ea800081ee1fc */
[----:B--2---:R2:W3:Y:S02]  /*2daa0*/  SHFL.IDX PT, R2, R2, R0, 0x1f ;  /* 0x00001f0002027589 */ /* 0x0044e400000e0000 */
[----:B--2---:R-:W2:Y:S02]  /*2dab0*/  S2R R0, SR_LTMASK ;  /* 0x0000000000007919 */ /* 0x004ea40000003900 */
[----:B--2---:R-:W-:-:S06]  /*2dac0*/  LOP3.LUT R0, R0, UR4, RZ, 0xc0, !PT ;  /* 0x0000000400007c12 */ /* 0x004fcc000f8ec0ff */
[----:B------:R-:W3:Y:S02]  /*2dad0*/  POPC R0, R0 ;  /* 0x0000000000007309 */ /* 0x000ee40000000000 */
[----:B---3--:R-:W-:-:S05]  /*2dae0*/  IADD3 R0, R2, UR39, R0 ;  /* 0x0000002702007c10 */ /* 0x008fca000fffe000 */
[----:B------:R3:W-:Y:S02]  /*2daf0*/  STL [R1], R0 ;  /* 0x0000000001007387 */ /* 0x0007e40000100800 */
.L_x_6102:
[----:B------:R-:W-:Y:S05]  /*2db00*/  BSYNC B0 ;  /* 0x0000000000007941 */ /* 0x000fea0003800000 */
.L_x_6101:
[----:B---3--:R-:W3:Y:S01]  /*2db10*/  LDL R0, [R1+0x10] ;  /* 0x0000100001007983 */ /* 0x008ee20000100800 */
[----:B------:R-:W-:Y:S01]  /*2db20*/  BSSY B0, `(.L_x_6103) ;  /* 0x000004e000007945 */ /* 0x000fe20003800000 */
[----:B---3--:R-:W-:-:S13]  /*2db30*/  LOP3.LUT P0, RZ, R0, 0x4, RZ, 0xc0, !PT ;  /* 0x0000000400ff7812 */ /* 0x008fda000780c0ff */
[----:B------:R-:W-:Y:S05]  /*2db40*/  @!P0 BRA `(.L_x_6104) ;  /* 0x00000004002c8947 */ /* 0x000fea0003800000 */
[----:B------:R-:W3:Y:S01]  /*2db50*/  LDL R2, [R1+0x18] ;  /* 0x0000180001027983 */ /* 0x000ee20000100800 */
[----:B------:R-:W-:Y:S01]  /*2db60*/  LEA R0, R19, R18, 0x3 ;  /* 0x0000001213007211 */ /* 0x000fe200078e18ff */
[----:B------:R-:W-:Y:S01]  /*2db70*/  BSSY B1, `(.L_x_6105) ;  /* 0x0000004000017945 */ /* 0x000fe20003800000 */
[----:B---3--:R-:W-:-:S04]  /*2db80*/  SHF.L.U32 R2, R2, 0x1f, RZ ;  /* 0x0000001f02027819 */ /* 0x008fc800000006ff */
[----:B------:R-:W3:Y:S02]  /*2db90*/  SYNCS.PHASECHK.TRANS64.TRYWAIT P0, [R0+URZ+0x36860], R2 ;  /* 0x03686002000075a7 */ /* 0x000ee4000800017f */
[----:B---3--:R-:W-:Y:S05]  /*2dba0*/  @!P0 BRA `(.L_x_6106) ;  /* 0x0000003400f88947 */ /* 0x008fea0003800000 */
.L_x_6208:
[----:B------:R-:W-:Y:S05]  /*2dbb0*/  BSYNC B1 ;  /* 0x0000000000017941 */ /* 0x000fea0003800000 */
.L_x_6105:
[----:B------:R-:W4:Y:S01]  /*2dbc0*/  S2R R3, SR_TID.X ;  /* 0x0000000000037919 */ /* 0x000f220000002100 */
[----:B------:R-:W-:-:S04]  /*2dbd0*/  UPRMT UR4, UR38, 0x9910, URZ ;  /* 0x0000991026047896 */ /* 0x000fc8000800003f */
[----:B------:R-:W-:Y:S01]  /*2dbe0*/  UISETP.NE.AND UP0, UPT, UR4, 0x2, UPT ;  /* 0x000000020400788c */ /* 0x000fe2000bf05270 */
[----:B----4-:R-:W-:-:S04]  /*2dbf0*/  LOP3.LUT R3, R3, 0x7f, RZ, 0xc0, !PT ;  /* 0x0000007f03037812 */ /* 0x010fc800078ec0ff */
[----:B------:R-:W-:-:S13]  /*2dc00*/  ISETP.NE.AND P0, PT, R3, RZ, PT ;  /* 0x000000ff0300720c */ /* 0x000fda0003f05270 */
[----:B---3--:R-:W-:-:S04]  /*2dc10*/  @!P0 IMAD.MOV.U32 R2, RZ, RZ, 0xa800 ;  /* 0x0000a800ff028424 */ /* 0x008fc800078e00ff */
[----:B------:R3:W-:Y:S01]  /*2dc20*/  @!P0 SYNCS.ARRIVE.TRANS64 RZ, [R0+URZ+0x36850], R2 ;  /* 0x0368500200ff89a7 */ /* 0x0007e2000800003f */
[----:B------:R-:W-:-:S13]  /*2dc30*/  PLOP3.LUT P0, PT, PT, PT, UP0, 0x80, 0x0 ;  /* 0x000000000000781c */ /* 0x000fda0003f0f008 */
[----:B---3--:R-:W-:Y:S05]  /*2dc40*/  @P0 BRA `(.L_x_6107) ;  /* 0x0000000000040947 */ /* 0x008fea0003800000 */
[----:B------:R-:W-:Y:S01]  /*2dc50*/  BPT.TRAP 0x1 ;  /* 0x000000040000795c */ /* 0x000fe20000300000 */
.L_x_6107:
[----:B------:R-:W3:Y:S01]  /*2dc60*/  LDL R2, [R1+0x10] ;  /* 0x0000100001027983 */ /* 0x000ee20000100800 */
[----:B------:R-:W-:Y:S01]  /*2dc70*/  BSSY B1, `(.L_x_6108) ;  /* 0x0000004000017945 */ /* 0x000fe20003800000 */
[----:B---3--:R-:W-:-:S13]  /*2dc80*/  LOP3.LUT P0, RZ, R2, 0x8, RZ, 0xc0, !PT ;  /* 0x0000000802ff7812 */ /* 0x008fda000780c0ff */
[----:B------:R-:W-:Y:S05]  /*2dc90*/  @P0 BRA `(.L_x_6109) ;  /* 0x0000000000040947 */ /* 0x000fea0003800000 */
[----:B------:R-:W-:Y:S01]  /*2dca0*/  BPT.TRAP 0x1 ;  /* 0x000000040000795c */ /* 0x000fe20000300000 */
.L_x_6109:
[----:B------:R-:W-:Y:S05]  /*2dcb0*/  BSYNC B1 ;  /* 0x0000000000017941 */ /* 0x000fea0003800000 */
.L_x_6108:
[----:B------:R-:W3:Y:S04]  /*2dcc0*/  LDL.LU R3, [R1+0x1c] ;  /* 0x00001c0001037983 */ /* 0x000ee80000300800 */
[----:B------:R-:W3:Y:S01]  /*2dcd0*/  LDL.LU R2, [R1+0x8] ;  /* 0x0000080001027983 */ /* 0x000ee20000300800 */
        /* <DEDUP_REMOVED lines=10> */
.L_x_6110:
        /* <DEDUP_REMOVED lines=10> */
[----:B------:R-:W-:Y:S01]  /*2de20*/  PLOP3.LUT P0, PT, PT, PT, PT, 0x80, 0x0 ;  /* 0x000000000000781c */ /* 0x000fe20003f0f070 */
[----:B------:R-:W-:Y:S01]  /*2de30*/  VIADD R4, R2, 0x3c00 ;  /* 0x00003c0002047836 */ /* 0x000fe20000000000 */
[----:B------:R-:W-:Y:S01]  /*2de40*/  UMOV UR6, 0x0 ;  /* 0x0000000000067882 */ /* 0x000fe20000000000 */
[----:B------:R-:W-:Y:S01]  /*2de50*/  UMOV UR7, 0x14f00000 ;  /* 0x14f0000000077882 */ /* 0x000fe20000000000 */
[----:B------:R-:W-:-:S09]  /*2de60*/  UMOV UR10, 0x40 ;  /* 0x00000040000a7882 */ /* 0x000fd20000000000 */
.L_x_6111:
        /* <DEDUP_REMOVED lines=15> */
.L_x_6112:
        /* <DEDUP_REMOVED lines=10> */
.L_x_6104:
[----:B------:R-:W-:Y:S05]  /*2e000*/  BSYNC B0 ;  /* 0x0000000000007941 */ /* 0x000fea0003800000 */
.L_x_6103:
[----:B------:R-:W3:Y:S01]  /*2e010*/  LDL.LU R4, [R1+0x18] ;  /* 0x0000180001047983 */ /* 0x000ee20000300800 */
[----:B------:R-:W-:-:S04]  /*2e020*/  IADD3 R19, R19, 0x1, RZ ;  /* 0x0000000113137810 */ /* 0x000fc80007ffe0ff */
[----:B------:R-:W-:-:S04]  /*2e030*/  ISETP.NE.AND P0, PT, R19, 0x2, PT ;  /* 0x000000021300780c */ /* 0x000fc80003f05270 */
[----:B------:R-:W-:Y:S02]  /*2e040*/  SEL R0, RZ, 0x1, P0 ;  /* 0x00000001ff007807 */ /* 0x000fe40000000000 */
[----:B------:R-:W-:Y:S02]  /*2e050*/  SEL R19, R19, RZ, P0 ;  /* 0x000000ff13137207 */ /* 0x000fe40000000000 */
[----:B---3--:R-:W-:-:S05]  /*2e060*/  LOP3.LUT R4, R4, R0, RZ, 0x3c, !PT ;  /* 0x0000000004047212 */ /* 0x008fca00078e3cff */
[----:B------:R3:W-:Y:S02]  /*2e070*/  STL [R1+0x18], R4 ;  /* 0x0000180401007387 */ /* 0x0007e40000100800 */
.L_x_6022:
[----:B------:R-:W-:Y:S05]  /*2e080*/  BSYNC B7 ;  /* 0x0000000000077941 */ /* 0x000fea0003800000 */
.L_x_6020:
[----:B0-----:R-:W4:Y:S02]  /*2e090*/  LDL R10, [R1+0x10] ;  /* 0x00001000010a7983 */ /* 0x001f240000100800 */
[----:B----4-:R-:W-:-:S13]  /*2e0a0*/  LOP3.LUT P0, RZ, R10, 0x10, RZ, 0xc0, !PT ;  /* 0x000000100aff7812 */ /* 0x010fda000780c0ff */
[----:B------:R-:W-:Y:S05]  /*2e0b0*/  @!P0 BRA `(.L_x_6113) ;  /* 0x00000000002c8947 */ /* 0x000fea0003800000 */
[----:B------:R-:W-:Y:S05]  /*2e0c0*/  WARPSYNC.ALL ;  /* 0x0000000000007948 */ /* 0x000fea0003800000 */
[----:B------:R-:W0:Y:S08]  /*2e0d0*/  S2UR UR5, SR_CgaCtaId ;  /* 0x00000000000579c3 */ /* 0x000e300000008800 */
[----:B------:R-:W-:Y:S06]  /*2e0e0*/  BAR.SYNC.DEFER_BLOCKING 0x5, 0x180 ;  /* 0x0146000000007b1d */ /* 0x000fec0000010000 */
[----:B------:R-:W-:-:S02]  /*2e0f0*/  UMOV UR4, 0x400 ;  /* 0x0000040000047882 */ /* 0x000fc40000000000 */
[----:B0-----:R-:W-:-:S06]  /*2e100*/  ULEA UR4, UR5, UR4, 0x18 ;  /* 0x0000000405047291 */ /* 0x001fcc000f8ec03f */
[----:B------:R-:W-:-:S05]  /*2e110*/  IMAD.U32 R18, RZ, RZ, UR4 ;  /* 0x00000004ff127e24 */ /* 0x000fca000f8e00ff */
[----:B-123--:R-:W0:Y:S04]  /*2e120*/  LDS.128 R4, [R18+0x368d0] ;  /* 0x0368d00012047984 */ /* 0x00ee280000000c00 */
[----:B0-----:R0:W-:Y:S04]  /*2e130*/  STL.64 [R1], R4 ;  /* 0x0000000401007387 */ /* 0x0011e80000100a00 */
[----:B------:R0:W-:Y:S01]  /*2e140*/  STL.64 [R1+0x8], R6 ;  /* 0x0000080601007387 */ /* 0x0001e20000100a00 */
[----:B------:R-:W-:Y:S06]  /*2e150*/  BAR.ARV 0x4, 0x180 ;  /* 0x0106000000007b1d */ /* 0x000fec0000002000 */
[----:B------:R-:W-:Y:S05]  /*2e160*/  BRA `(.L_x_6114) ;  /* 0x0000001000307947 */ /* 0x000fea0003800000 */
.L_x_6113:
[----:B------:R-:W4:Y:S01]  /*2e170*/  LDL R16, [R1+0x2c] ;  /* 0x00002c0001107983 */ /* 0x000f220000100800 */
[----:B------:R-:W-:Y:S01]  /*2e180*/  UMOV UR4, 0xffffffff ;  /* 0xffffffff00047882 */ /* 0x000fe20000000000 */
[----:B----4-:R-:W-:Y:S02]  /*2e190*/  ISETP.NE.AND P5, PT, R16, 0x1f, PT ;  /* 0x0000001f1000780c */ /* 0x010fe40003fa5270 */
[----:B------:R-:W-:Y:S11]  /*2e1a0*/  BRA.DIV UR4, `(.L_x_6115) ;  /* 0x00000032048c7947 */ /* 0x000ff6000b800000 */
[----:B------:R-:W4:Y:S01]  /*2e1b0*/  LDL R3, [R1+0xc] ;  /* 0x00000c0001037983 */ /* 0x000f220000100800 */
[----:B------:R-:W-:-:S03]  /*2e1c0*/  ULDC UR4, c[0x0][0xc3c] ;  /* 0x00030f0000047ab9 */ /* 0x000fc60000000800 */
[----:B------:R-:W5:Y:S01]  /*2e1d0*/  LDL.LU R2, [R1] ;  /* 0x0000000001027983 */ /* 0x000f620000300800 */
[----:B------:R-:W-:Y:S01]  /*2e1e0*/  LOP3.LUT P4, RZ, R10, 0x1, RZ, 0xc0, !PT ;  /* 0x000000010aff7812 */ /* 0x000fe2000788c0ff */
[----:B----4-:R-:W-:Y:S02]  /*2e1f0*/  IMAD.IADD R0, R3, 0x1, R16 ;  /* 0x0000000103007824 */ /* 0x010fe400078e0210 */
[----:B-----5:R-:W-:-:S03]  /*2e200*/  IMAD.MOV.U32 R10, RZ, RZ, R2 ;  /* 0x000000ffff0a7224 */ /* 0x020fc600078e0002 */
[----:B------:R-:W-:-:S13]  /*2e210*/  ISETP.GE.OR P0, PT, R0, UR4, !P5 ;  /* 0x0000000400007c0c */ /* 0x000fda000ef06670 */
[----:B------:R-:W0:Y:S08]  /*2e220*/  @!P0 LDC.64 R2, c[0x0][0xc80] ;  /* 0x00032000ff028b82 */ /* 0x000e300000000a00 */
[----:B-1----:R-:W1:Y:S01]  /*2e230*/  @!P0 LDC.64 R6, c[0x0][0xc78] ;  /* 0x00031e00ff068b82 */ /* 0x002e620000000a00 */
[----:B0-----:R-:W-:-:S05]  /*2e240*/  @!P0 IMAD.WIDE R2, R0, 0x4, R2 ;  /* 0x0000000400028825 */ /* 0x001fca00078e0202 */
[----:B------:R1:W4:Y:S02]  /*2e250*/  @!P0 LDG.E R8, desc[UR60][R2.64] ;  /* 0x0000003c02088981 */ /* 0x000324000c1e1900 */
[----:B-1----:R-:W-:-:S06]  /*2e260*/  @!P0 IMAD.WIDE R2, R0, 0x4, R6 ;  /* 0x0000000400028825 */ /* 0x002fcc00078e0206 */
[----:B------:R-:W5:Y:S01]  /*2e270*/  @!P0 LDG.E R2, desc[UR60][R2.64] ;  /* 0x0000003c02028981 */ /* 0x000f62000c1e1900 */
[----:B---3--:R-:W-:Y:S01]  /*2e280*/  IMAD.MOV.U32 R4, RZ, RZ, RZ ;  /* 0x000000ffff047224 */ /* 0x008fe200078e00ff */
[----:B------:R-:W-:Y:S02]  /*2e290*/  MOV R6, RZ ;  /* 0x000000ff00067202 */ /* 0x000fe40000000f00 */
[C---:B------:R-:W-:Y:S01]  /*2e2a0*/  ISETP.GE.U32.AND P1, PT, R16.reuse, 0x4, PT ;  /* 0x000000041000780c */ /* 0x040fe20003f26070 */
[----:B--2---:R-:W-:Y:S01]  /*2e2b0*/  SHFL.IDX PT, R5, R10, RZ, 0x1f ;  /* 0x00001fff0a057589 */ /* 0x004fe200000e0000 */
[C---:B------:R-:W-:Y:S02]  /*2e2c0*/  ISETP.GE.U32.AND P2, PT, R16.reuse, 0x8, PT ;  /* 0x000000081000780c */ /* 0x040fe40003f46070 */
[----:B------:R-:W-:Y:S01]  /*2e2d0*/  ISETP.GE.U32.AND P3, PT, R16, 0x10, PT ;  /* 0x000000101000780c */ /* 0x000fe20003f66070 */
[----:B------:R-:W-:Y:S01]  /*2e2e0*/  SHFL.IDX PT, R0, R10, 0x1, 0x1f ;  /* 0x00201f000a007f89 */ /* 0x000fe200000e0000 */
[----:B----4-:R-:W-:-:S02]  /*2e2f0*/  @!P0 IMAD.MOV.U32 R4, RZ, RZ, R8 ;  /* 0x000000ffff048224 */ /* 0x010fc400078e0008 */
[----:B------:R-:W-:Y:S02]  /*2e300*/  IMAD.MOV.U32 R8, RZ, RZ, RZ ;  /* 0x000000ffff087224 */ /* 0x000fe400078e00ff */
[----:B-----5:R-:W-:Y:S01]  /*2e310*/  @!P0 IMAD.MOV.U32 R6, RZ, RZ, R2 ;  /* 0x000000ffff068224 */ /* 0x020fe200078e0002 */
        /* <DEDUP_REMOVED lines=17> */
[----:B------:R0:W1:Y:S02]  /*2e430*/  SHFL.IDX PT, R9, R7, 0x1f, 0x1f ;  /* 0x03e01f0007097f89 */ /* 0x00006400000e0000 */
.L_x_6218:
[----:B------:R-:W-:Y:S02]  /*2e440*/  ULDC UR4, c[0x0][0xc38] ;  /* 0x00030e0000047ab9 */ /* 0x000fe40000000800 */
[----:B------:R-:W-:-:S04]  /*2e450*/  IMAD.U32 R2, RZ, RZ, UR4 ;  /* 0x00000004ff027e24 */ /* 0x000fc8000f8e00ff */
[----:B-1----:R-:W-:-:S04]  /*2e460*/  IMAD R9, R9, R2, RZ ;  /* 0x0000000209097224 */ /* 0x002fc800078e02ff */
[----:B------:R-:W-:-:S05]  /*2e470*/  IMAD.IADD R0, R0, 0x1, R9 ;  /* 0x0000000100007824 */ /* 0x000fca00078e0209 */
[----:B------:R-:W-:-:S13]  /*2e480*/  ISETP.GT.AND P4, PT, R0, R5, PT ;  /* 0x000000050000720c */ /* 0x000fda0003f84270 */
[----:B------:R-:W-:Y:S05]  /*2e490*/  @P4 BRA `(.L_x_6116) ;  /* 0x0000000000b04947 */ /* 0x000fea0003800000 */
.L_x_6119:
        /* <DEDUP_REMOVED lines=36> */
[----:B0-----:R-:W-:-:S05]  /*2e6e0*/  IADD3 R7, R2, R3, RZ ;  /* 0x0000000302077210 */ /* 0x001fca0007ffe0ff */
[----:B------:R0:W1:Y:S02]  /*2e6f0*/  SHFL.IDX PT, R9, R7, 0x1f, 0x1f ;  /* 0x03e01f0007097f89 */ /* 0x00006400000e0000 */
.L_x_6226:
[----:B------:R-:W-:Y:S02]  /*2e700*/  ULDC UR4, c[0x0][0xc38] ;  /* 0x00030e0000047ab9 */ /* 0x000fe40000000800 */
[----:B------:R-:W-:-:S04]  /*2e710*/  IMAD.U32 R2, RZ, RZ, UR4 ;  /* 0x00000004ff027e24 */ /* 0x000fc8000f8e00ff */
[----:B-1----:R-:W-:-:S04]  /*2e720*/  IMAD R9, R9, R2, RZ ;  /* 0x0000000209097224 */ /* 0x002fc800078e02ff */
[----:B------:R-:W-:-:S05]  /*2e730*/  IMAD.IADD R0, R9, 0x1, R0 ;  /* 0x0000000109007824 */ /* 0x000fca00078e0200 */
[----:B------:R-:W-:-:S13]  /*2e740*/  ISETP.GT.AND P4, PT, R0, R5, PT ;  /* 0x000000050000720c */ /* 0x000fda0003f84270 */
[----:B------:R-:W-:Y:S05]  /*2e750*/  @!P4 BRA `(.L_x_6119) ;  /* 0xfffffffc0050c947 */ /* 0x000fea000383ffff */
.L_x_6116:
        /* <DEDUP_REMOVED lines=12> */
.L_x_6231:
[----:B------:R-:W-:-:S13]  /*2e820*/  ISETP.NE.AND P0, PT, R0, RZ, PT ;  /* 0x000000ff0000720c */ /* 0x000fda0003f05270 */
[----:B------:R-:W-:Y:S05]  /*2e830*/  @!P0 BRA `(.L_x_6121) ;  /* 0x0000000000148947 */ /* 0x000fea0003800000 */
[----:B------:R-:W-:Y:S01]  /*2e840*/  UMOV UR4, 0xffffffff ;  /* 0xffffffff00047882 */ /* 0x000fe20000000000 */
[----:B-1----:R-:W-:Y:S02]  /*2e850*/  VIADD R3, R3, 0xffffffff ;  /* 0xffffffff03037836 */ /* 0x002fe40000000000 */
[----:B------:R-:W-:Y:S05]  /*2e860*/  BRA.DIV UR4, `(.L_x_6122) ;  /* 0x0000003604847947 */ /* 0x000fea000b800000 */
[----:B------:R1:W2:Y:S02]  /*2e870*/  SHFL.IDX PT, R3, R7, R3, 0x1f ;  /* 0x00001f0307037589 */ /* 0x0002a400000e0000 */
.L_x_6234:
[----:B--2---:R-:W-:-:S07]  /*2e880*/  MOV R8, R3 ;  /* 0x0000000300087202 */ /* 0x004fce0000000f00 */
.L_x_6121:
[----:B------:R-:W-:Y:S01]  /*2e890*/  ISETP.NE.AND P0, PT, R6, 0x1, PT ;  /* 0x000000010600780c */ /* 0x000fe20003f05270 */
[----:B------:R-:W-:-:S05]  /*2e8a0*/  IMAD R0, R8, R2, R9 ;  /* 0x0000000208007224 */ /* 0x000fca00078e0209 */
[----:B------:R2:W-:Y:S02]  /*2e8b0*/  STL [R1], R0 ;  /* 0x0000000001007387 */ /* 0x0005e40000100800 */
[----:B--2---:R-:W-:-:S05]  /*2e8c0*/  IMAD.IADD R0, R5, 0x1, -R0 ;  /* 0x0000000105007824 */ /* 0x004fca00078e0a00 */
        /* <DEDUP_REMOVED lines=26> */
[----:B-1----:R-:W-:-:S04]  /*2ea70*/  IMAD.MOV R2, RZ, RZ, -R3 ;  /* 0x000000ffff027224 */ /* 0x002fc800078e0a03 */
[----:B0-----:R-:W-:Y:S02]  /*2ea80*/  IMAD R7, R2, R5, RZ ;  /* 0x0000000502077224 */ /* 0x001fe400078e02ff */
[----:B------:R-:W-:-:S04]  /*2ea90*/  IMAD.MOV.U32 R2, RZ, RZ, RZ ;  /* 0x000000ffff027224 */ /* 0x000fc800078e00ff */
[----:B------:R-:W-:Y:S01]  /*2eaa0*/  IMAD.HI.U32 R7, R3, R7, R2 ;  /* 0x0000000703077227 */ /* 0x000fe200078e0002 */
[----:B------:R-:W-:Y:S02]  /*2eab0*/  LOP3.LUT R2, R0, R4, RZ, 0x3c, !PT ;  /* 0x0000000400027212 */ /* 0x000fe400078e3cff */
[----:B------:R-:W-:Y:S02]  /*2eac0*/  MOV R3, R8 ;  /* 0x0000000800037202 */ /* 0x000fe40000000f00 */
        /* <DEDUP_REMOVED lines=17> */
[----:B------:R-:W-:-:S10]  /*2ebe0*/  @P0 IADD3 R7, R7, 0x1, RZ ;  /* 0x0000000107070810 */ /* 0x000fd40007ffe0ff */
        /* <DEDUP_REMOVED lines=8> */
.L_x_6123:
[----:B-1----:R-:W2:Y:S01]  /*2ec70*/  LDL R3, [R1+0xc] ;  /* 0x00000c0001037983 */ /* 0x002ea20000100800 */
[----:B0-----:R-:W2:Y:S02]  /*2ec80*/  LDC.64 R6, c[0x0][0xc90] ;  /* 0x00032400ff067b82 */ /* 0x001ea40000000a00 */
        /* <DEDUP_REMOVED lines=57> */
[----:B------:R-:W-:Y:S02]  /*2f020*/  @!P2 LOP3.LUT R0, RZ, R8, RZ, 0x33, !PT ;  /* 0x00000008ff00a212 */ /* 0x000fe400078e33ff */
[----:B------:R-:W-:-:S05]  /*2f030*/  IADD3 R8, -R8, RZ, RZ ;  /* 0x000000ff08087210 */ /* 0x000fca0007ffe1ff */
[----:B------:R-:W-:-:S05]  /*2f040*/  IMAD R2, R0, R8, R6 ;  /* 0x0000000800027224 */ /* 0x000fca00078e0206 */
[----:B------:R0:W-:Y:S02]  /*2f050*/  STL [R1+0x8], R2 ;  /* 0x0000080201007387 */ /* 0x0001e40000100800 */
.L_x_6124:
[----:B------:R-:W-:-:S05]  /*2f060*/  LOP3.LUT R0, RZ, R0, RZ, 0x33, !PT ;  /* 0x00000000ff007212 */ /* 0x000fca00078e33ff */
[----:B------:R-:W-:-:S05]  /*2f070*/  IMAD.IADD R0, R4, 0x1, R0 ;  /* 0x0000000104007824 */ /* 0x000fca00078e0200 */
[----:B------:R2:W-:Y:S01]  /*2f080*/  STL [R1+0x4], R0 ;  /* 0x0000040001007387 */ /* 0x0005e20000100800 */
[----:B------:R-:W-:Y:S05]  /*2f090*/  BRA `(.L_x_6125) ;  /* 0x0000000000287947 */ /* 0x000fea0003800000 */
.L_x_6117:
        /* <DEDUP_REMOVED lines=10> */
.L_x_6125:
        /* <DEDUP_REMOVED lines=9> */
[----:B---3--:R-:W-:Y:S02]  /*2f1d0*/  MOV R7, R2 ;  /* 0x0000000200077202 */ /* 0x008fe40000000f00 */
[----:B------:R-:W-:Y:S01]  /*2f1e0*/  @!P0 MOV R2, 0x400 ;  /* 0x0000040000028802 */ /* 0x000fe20000000f00 */
[----:B----4-:R-:W-:-:S03]  /*2f1f0*/  IMAD.MOV.U32 R6, RZ, RZ, R3 ;  /* 0x000000ffff067224 */ /* 0x010fc600078e0003 */
[----:B0-----:R-:W-:-:S05]  /*2f200*/  @!P0 LEA R18, R0, R2, 0x18 ;  /* 0x0000000200128211 */ /* 0x001fca00078ec0ff */
[----:B-----5:R1:W-:Y:S01]  /*2f210*/  @!P0 STS.128 [R18+0x368d0], R4 ;  /* 0x0368d00412008388 */ /* 0x0203e20000000c00 */
[----:B------:R-:W-:Y:S06]  /*2f220*/  BAR.ARV 0x5, 0x180 ;  /* 0x0146000000007b1d */ /* 0x000fec0000002000 */
.L_x_6114:
[----:B------:R-:W2:Y:S01]  /*2f230*/  LDL R0, [R1+0xc] ;  /* 0x00000c0001007983 */ /* 0x000ea20000100800 */
[----:B------:R-:W-:Y:S02]  /*2f240*/  ULDC UR4, c[0x0][0xc3c] ;  /* 0x00030f0000047ab9 */ /* 0x000fe40000000800 */
[----:B--2---:R-:W-:-:S13]  /*2f250*/  ISETP.GE.AND P0, PT, R0, UR4, PT ;  /* 0x0000000400007c0c */ /* 0x004fda000bf06270 */
[----:B------:R-:W-:Y:S05]  /*2f260*/  @!P0 BRA `(.L_x_6126) ;  /* 0xffffff84008c8947 */ /* 0x000fea000383ffff */
[----:B------:R-:W-:Y:S05]  /*2f270*/  BSYNC B8 ;  /* 0x0000000000087941 */ /* 0x000fea0003800000 */
.L_x_5972:
        /* <DEDUP_REMOVED lines=12> */
.L_x_6235:
[----:B------:R-:W-:Y:S05]  /*2f340*/  BSYNC B0 ;  /* 0x0000000000007941 */ /* 0x000fea0003800000 */
.L_x_6127:
[----:B------:R-:W-:-:S03]  /*2f350*/  UMOV UR4, 0xffffffff ;  /* 0xffffffff00047882 */ /* 0x000fc60000000000 */
[----:B------:R-:W-:Y:S05]  /*2f360*/  BRA.DIV UR4, `(.L_x_6129) ;  /* 0x0000002e04047947 */ /* 0x000fea000b800000 */
[----:B------:R-:W1:Y:S02]  /*2f370*/  S2R R2, SR_TID.X ;  /* 0x0000000000027919 */ /* 0x000e640000002100 */
[----:B-1----:R-:W-:-:S04]  /*2f380*/  SHF.R.U32.HI R2, RZ, 0x5, R2 ;  /* 0x00000005ff027819 */ /* 0x002fc80000011602 */
[----:B------:R-:W-:-:S05]  /*2f390*/  LOP3.LUT R2, R2, 0x3, RZ, 0xc0, !PT ;  /* 0x0000000302027812 */ /* 0x000fca00078ec0ff */
[----:B------:R1:W2:Y:S02]  /*2f3a0*/  SHFL.IDX PT, R14, R2, RZ, 0x1f ;  /* 0x00001fff020e7589 */ /* 0x0002a400000e0000 */
.L_x_6238:
[----:B--2---:R-:W-:-:S13]  /*2f3b0*/  ISETP.NE.AND P0, PT, R14, RZ, PT ;  /* 0x000000ff0e00720c */ /* 0x004fda0003f05270 */
[----:B------:R-:W-:Y:S05]  /*2f3c0*/  @P0 BRA `(.L_x_5731) ;  /* 0x0000000000940947 */ /* 0x000fea0003800000 */
[----:B------:R-:W-:-:S03]  /*2f3d0*/  UMOV UR4, 0xffffffff ;  /* 0xffffffff00047882 */ /* 0x000fc60000000000 */
[----:B------:R-:W-:Y:S05]  /*2f3e0*/  BRA.DIV UR4, `(.L_x_6130) ;  /* 0x0000002e04187947 */ /* 0x000fea000b800000 */
[----:B------:R-:W-:-:S13]  /*2f3f0*/  ELECT P6, URZ, PT ;  /* 0x00000000003f782f */ /* 0x000fda00038c0000 */
.L_x_6241:
        /* <DEDUP_REMOVED lines=8> */
.L_x_6131:
[----:B------:R-:W2:Y:S01]  /*2f480*/  LDL.LU R7, [R1+0x18] ;  /* 0x0000180001077983 */ /* 0x000ea20000300800 */
[----:B------:R-:W-:Y:S01]  /*2f490*/  VIADD R2, R0, 0x36840 ;  /* 0x0003684000027836 */ /* 0x000fe20000000000 */
[----:B0-----:R-:W-:-:S03]  /*2f4a0*/  IADD3 R3, R19, 0x1, RZ ;  /* 0x0000000113037810 */ /* 0x001fc60007ffe0ff */
[----:B------:R-:W-:Y:S01]  /*2f4b0*/  IMAD R6, R19, 0x8, R2 ;  /* 0x0000000813067824 */ /* 0x000fe200078e0202 */
        /* <DEDUP_REMOVED lines=9> */
.L_x_6242:
[----:B------:R-:W1:Y:S02]  /*2f550*/  SYNCS.PHASECHK.TRANS64.TRYWAIT P0, [R7+URZ], R2 ;  /* 0x00000002070075a7 */ /* 0x000e64000800017f */
[----:B-1----:R-:W-:Y:S05]  /*2f560*/  @!P0 BRA `(.L_x_6133) ;  /* 0x0000002800ec8947 */ /* 0x002fea0003800000 */
.L_x_6243:
[----:B------:R-:W-:Y:S05]  /*2f570*/  @!P2 BRA `(.L_x_6134) ;  /* 0x000000000004a947 */ /* 0x000fea0003800000 */
[----:B------:R-:W-:Y:S01]  /*2f580*/  BPT.TRAP 0x1 ;  /* 0x000000040000795c */ /* 0x000fe20000300000 */
.L_x_6134:
[----:B------:R-:W-:-:S04]  /*2f590*/  VIADD R0, R0, 0x36860 ;  /* 0x0003686000007836 */ /* 0x000fc80000000000 */
[----:B------:R-:W-:-:S04]  /*2f5a0*/  IMAD R4, R19, 0x8, R0 ;  /* 0x0000000813047824 */ /* 0x000fc800078e0200 */
[----:B------:R-:W2:Y:S02]  /*2f5b0*/  SYNCS.PHASECHK.TRANS64.TRYWAIT P0, [R4+URZ], R5 ;  /* 0x00000005040075a7 */ /* 0x000ea4000800017f */
[----:B--2---:R-:W-:Y:S05]  /*2f5c0*/  @!P0 BRA `(.L_x_6135) ;  /* 0x0000002800e88947 */ /* 0x004fea0003800000 */
.L_x_6244:
[----:B------:R-:W-:-:S07]  /*2f5d0*/  IMAD R3, R3, 0x8, R0 ;  /* 0x0000000803037824 */ /* 0x000fce00078e0200 */
.L_x_6136:
[----:B---3--:R3:W4:Y:S02]  /*2f5e0*/  SYNCS.PHASECHK.TRANS64.TRYWAIT P0, [R3+URZ], R2 ;  /* 0x00000002030075a7 */ /* 0x008724000800017f */
[----:B----4-:R-:W-:Y:S05]  /*2f5f0*/  @!P0 NANOSLEEP.SYNCS 0x989680 ;  /* 0x009896800000895d */ /* 0x010fea0003900000 */
[----:B------:R-:W4:Y:S02]  /*2f600*/  @!P0 SYNCS.PHASECHK.TRANS64 P0, [R3+URZ], R2 ;  /* 0x00000002030085a7 */ /* 0x000f24000800007f */
[----:B----4-:R-:W-:Y:S05]  /*2f610*/  @!P0 BRA `(.L_x_6136) ;  /* 0xfffffffc00f08947 */ /* 0x010fea000383ffff */
.L_x_5731:
[----:B------:R-:W-:Y:S05]  /*2f620*/  BSYNC B9 ;  /* 0x0000000000097941 */ /* 0x000fea0003800000 */
.L_x_5728:
[----:B------:R-:W-:Y:S05]  /*2f630*/  EXIT ;  /* 0x000000000000794d */ /* 0x000fea0003800000 */
.L_x_5751:
[----:B0-----:R0:W1:Y:S02]  /*2f640*/  SYNCS.PHASECHK.TRANS64.TRYWAIT P5, [R96+URZ+0x36890], R97 ;  /* 0x03689061600075a7 */ /* 0x00106400080a017f */
[----:B-1----:R-:W-:Y:S05]  /*2f650*/  @!P5 NANOSLEEP.SYNCS 0x989680 ;  /* 0x009896800000d95d */ /* 0x002fea0003900000 */
[----:B------:R-:W1:Y:S02]  /*2f660*/  @!P5 SYNCS.PHASECHK.TRANS64 P5, [R96+URZ+0x36890], R97 ;  /* 0x036890616000d5a7 */ /* 0x000e6400080a007f */
[----:B-1----:R-:W-:Y:S05]  /*2f670*/  @!P5 BRA `(.L_x_5751) ;  /* 0xfffffffc00f0d947 */ /* 0x002fea000383ffff */
[----:B------:R-:W-:Y:S05]  /*2f680*/  BRA `(.L_x_6137) ;  /* 0xfffffd4000f47947 */ /* 0x000fea000383ffff */
.L_x_5805:
[----:B-1----:R1:W3:Y:S02]  /*2f690*/  SYNCS.PHASECHK.TRANS64.TRYWAIT P5, [R96+URZ+0x36890], R97 ;  /* 0x03689061600075a7 */ /* 0x0022e400080a017f */
[----:B---3--:R-:W-:Y:S05]  /*2f6a0*/  @!P5 NANOSLEEP.SYNCS 0x989680 ;  /* 0x009896800000d95d */ /* 0x008fea0003900000 */
[----:B------:R-:W3:Y:S02]  /*2f6b0*/  @!P5 SYNCS.PHASECHK.TRANS64 P5, [R96+URZ+0x36890], R97 ;  /* 0x036890616000d5a7 */ /* 0x000ee400080a007f */
[----:B---3--:R-:W-:Y:S05]  /*2f6c0*/  @!P5 BRA `(.L_x_5805) ;  /* 0xfffffffc00f0d947 */ /* 0x008fea000383ffff */
[----:B------:R-:W-:Y:S05]  /*2f6d0*/  BRA `(.L_x_6138) ;  /* 0xfffffd7400d07947 */ /* 0x000fea000383ffff */
.L_x_5830:
[----:B-1----:R1:W2:Y:S02]  /*2f6e0*/  SYNCS.PHASECHK.TRANS64.TRYWAIT P3, [R96+URZ+0x36890], R97 ;  /* 0x03689061600075a7 */ /* 0x0022a4000806017f */
[----:B--2---:R-:W-:Y:S05]  /*2f6f0*/  @!P3 NANOSLEEP.SYNCS 0x989680 ;  /* 0x009896800000b95d */ /* 0x004fea0003900000 */
[----:B------:R-:W2:Y:S02]  /*2f700*/  @!P3 SYNCS.PHASECHK.TRANS64 P3, [R96+URZ+0x36890], R97 ;  /* 0x036890616000b5a7 */ /* 0x000ea4000806007f */
[----:B--2---:R-:W-:Y:S05]  /*2f710*/  @!P3 BRA `(.L_x_5830) ;  /* 0xfffffffc00f0b947 */ /* 0x004fea000383ffff */
[----:B------:R-:W-:Y:S05]  /*2f720*/  BRA `(.L_x_6139) ;  /* 0xfffffda400e47947 */ /* 0x000fea000383ffff */
.L_x_5836:
[----:B0-----:R0:W1:Y:S02]  /*2f730*/  SYNCS.PHASECHK.TRANS64.TRYWAIT P2, [R96+URZ+0x368b0], R97 ;  /* 0x0368b061600075a7 */ /* 0x001064000804017f */
[----:B-1----:R-:W-:Y:S05]  /*2f740*/  @!P2 NANOSLEEP.SYNCS 0x989680 ;  /* 0x009896800000a95d */ /* 0x002fea0003900000 */
[----:B------:R-:W1:Y:S02]  /*2f750*/  @!P2 SYNCS.PHASECHK.TRANS64 P2, [R96+URZ+0x368b0], R97 ;  /* 0x0368b0616000a5a7 */ /* 0x000e64000804007f */
[----:B-1----:R-:W-:Y:S05]  /*2f760*/  @!P2 BRA `(.L_x_5836) ;  /* 0xfffffffc00f0a947 */ /* 0x002fea000383ffff */
[----:B------:R-:W-:Y:S05]  /*2f770*/  BRA `(.L_x_6140) ;  /* 0xfffffda800fc7947 */ /* 0x000fea000383ffff */
.L_x_5856:
        /* <DEDUP_REMOVED lines=8> */
.L_x_6142:
[----:B------:R-:W-:Y:S05]  /*2f800*/  BSYNC B1 ;  /* 0x0000000000017941 */ /* 0x000fea0003800000 */
.L_x_6141:
        /* <DEDUP_REMOVED lines=8> */
.L_x_6143:
[----:B------:R-:W-:Y:S02]  /*2f890*/  IMAD.MOV.U32 R13, RZ, RZ, R63 ;  /* 0x000000ffff0d7224 */ /* 0x000fe400078e003f */
[----:B------:R-:W-:-:S07]  /*2f8a0*/  IMAD.MOV.U32 R6, RZ, RZ, R14 ;  /* 0x000000ffff067224 */ /* 0x000fce00078e000e */
[----:B------:R-:W-:Y:S05]  /*2f8b0*/  WARPSYNC.COLLECTIVE R15, `(.L_x_6144) ;  /* 0x000000000f087348 */ /* 0x000fea0003c00000 */
[----:B------:R0:W1:Y:S02]  /*2f8c0*/  SHFL.IDX P6, R14, R13, R12, R11 ;  /* 0x0000000c0d0e7389 */ /* 0x00006400000c000b */
[----:B01----:R-:W-:Y:S01]  /*2f8d0*/  ENDCOLLECTIVE ;  /* 0x000000000000791b */ /* 0x003fe20003800000 */
.L_x_6144:
[----:B------:R-:W-:Y:S02]  /*2f8e0*/  IMAD.MOV.U32 R13, RZ, RZ, R3 ;  /* 0x000000ffff0d7224 */ /* 0x000fe400078e0003 */
[----:B------:R-:W-:-:S07]  /*2f8f0*/  IMAD.MOV.U32 R7, RZ, RZ, R14 ;  /* 0x000000ffff077224 */ /* 0x000fce00078e000e */
[----:B------:R-:W-:Y:S05]  /*2f900*/  WARPSYNC.COLLECTIVE R15, `(.L_x_6145) ;  /* 0x000000000f087348 */ /* 0x000fea0003c00000 */
[----:B------:R0:W1:Y:S02]  /*2f910*/  SHFL.IDX P6, R14, R13, R12, R11 ;  /* 0x0000000c0d0e7389 */ /* 0x00006400000c000b */
[----:B01----:R-:W-:Y:S01]  /*2f920*/  ENDCOLLECTIVE ;  /* 0x000000000000791b */ /* 0x003fe20003800000 */
.L_x_6145:
[----:B------:R-:W-:Y:S05]  /*2f930*/  BRA `(.L_x_6146) ;  /* 0xfffffdbc00c07947 */ /* 0x000fea000383ffff */
.L_x_5859:
[----:B------:R-:W-:Y:S01]  /*2f940*/  BSSY B1, `(.L_x_6147) ;  /* 0x0000008000017945 */ /* 0x000fe20003800000 */
[----:B------:R-:W-:Y:S01]  /*2f950*/  MOV R13, R0 ;  /* 0x00000000000d7202 */ /* 0x000fe20000000f00 */
[----:B------:R-:W-:Y:S02]  /*2f960*/  IMAD.MOV.U32 R12, RZ, RZ, 0x1 ;  /* 0x00000001ff0c7424 */ /* 0x000fe400078e00ff */
[----:B------:R-:W-:Y:S02]  /*2f970*/  IMAD.MOV.U32 R11, RZ, RZ, 0x1c1f ;  /* 0x00001c1fff0b7424 */ /* 0x000fe400078e00ff */
[----:B------:R-:W-:-:S07]  /*2f980*/  IMAD.MOV.U32 R15, RZ, RZ, -0x1 ;  /* 0xffffffffff0f7424 */ /* 0x000fce00078e00ff */
[----:B0---4-:R-:W-:Y:S05]  /*2f990*/  WARPSYNC.COLLECTIVE R15, `(.L_x_6148) ;  /* 0x000000000f087348 */ /* 0x011fea0003c00000 */
[----:B----4-:R1:W2:Y:S02]  /*2f9a0*/  SHFL.IDX P6, R14, R13, R12, R11 ;  /* 0x0000000c0d0e7389 */ /* 0x0102a400000c000b */
[----:B012---:R-:W-:Y:S01]  /*2f9b0*/  ENDCOLLECTIVE ;  /* 0x000000000000791b */ /* 0x007fe20003800000 */
.L_x_6148:
[----:B------:R-:W-:Y:S05]  /*2f9c0*/  BSYNC B1 ;  /* 0x0000000000017941 */ /* 0x000fea0003800000 */
.L_x_6147:
        /* <DEDUP_REMOVED lines=8> */
.L_x_6149:
[----:B------:R-:W-:Y:S02]  /*2fa50*/  IMAD.MOV.U32 R13, RZ, RZ, R63 ;  /* 0x000000ffff0d7224 */ /* 0x000fe400078e003f */
[----:B------:R-:W-:-:S07]  /*2fa60*/  IMAD.MOV.U32 R65, RZ, RZ, R14 ;  /* 0x000000ffff417224 */ /* 0x000fce00078e000e */
[----:B------:R-:W-:Y:S05]  /*2fa70*/  WARPSYNC.COLLECTIVE R15, `(.L_x_6150) ;  /* 0x000000000f087348 */ /* 0x000fea0003c00000 */
[----:B------:R0:W1:Y:S02]  /*2fa80*/  SHFL.IDX P6, R14, R13, R12, R11 ;  /* 0x0000000c0d0e7389 */ /* 0x00006400000c000b */
[----:B01----:R-:W-:Y:S01]  /*2fa90*/  ENDCOLLECTIVE ;  /* 0x000000000000791b */ /* 0x003fe20003800000 */
.L_x_6150:
[----:B------:R-:W-:Y:S01]  /*2faa0*/  MOV R13, R3 ;  /* 0x00000003000d7202 */ /* 0x000fe20000000f00 */
[----:B------:R-:W-:-:S07]  /*2fab0*/  IMAD.MOV.U32 R63, RZ, RZ, R14 ;  /* 0x000000ffff3f7224 */ /* 0x000fce00078e000e */
[----:B------:R-:W-:Y:S05]  /*2fac0*/  WARPSYNC.COLLECTIVE R15, `(.L_x_6151) ;  /* 0x000000000f087348 */ /* 0x000fea0003c00000 */
[----:B------:R0:W1:Y:S02]  /*2fad0*/  SHFL.IDX P6, R14, R13, R12, R11 ;  /* 0x0000000c0d0e7389 */ /* 0x00006400000c000b */
[----:B01----:R-:W-:Y:S01]  /*2fae0*/  ENDCOLLECTIVE ;  /* 0x000000000000791b */ /* 0x003fe20003800000 */
.L_x_6151:
[----:B------:R-:W-:Y:S01]  /*2faf0*/  IMAD.MOV.U32 R62, RZ, RZ, R14 ;  /* 0x000000ffff3e7224 */ /* 0x000fe200078e000e */
[----:B------:R-:W-:Y:S06]  /*2fb00*/  BRA `(.L_x_6152) ;  /* 0xfffffdc400587947 */ /* 0x000fec000383ffff */
.L_x_5863:
[----:B0-----:R0:W1:Y:S02]  /*2fb10*/  SYNCS.PHASECHK.TRANS64.TRYWAIT P0, [R16+URZ+0x36800], R5 ;  /* 0x03680005100075a7 */ /* 0x001064000800017f */
[----:B-1----:R-:W-:Y:S05]  /*2fb20*/  @!P0 NANOSLEEP.SYNCS 0x989680 ;  /* 0x009896800000895d */ /* 0x002fea0003900000 */
[----:B------:R-:W1:Y:S02]  /*2fb30*/  @!P0 SYNCS.PHASECHK.TRANS64 P0, [R16+URZ+0x36800], R5 ;  /* 0x03680005100085a7 */ /* 0x000e64000800007f */
[----:B-1----:R-:W-:Y:S05]  /*2fb40*/  @!P0 BRA `(.L_x_5863) ;  /* 0xfffffffc00f08947 */ /* 0x002fea000383ffff */
[----:B------:R-:W-:Y:S05]  /*2fb50*/  BRA `(.L_x_6153) ;  /* 0xfffffdcc00807947 */ /* 0x000fea000383ffff */
.L_x_5887:
        /* <DEDUP_REMOVED lines=8> */
.L_x_6155:
[----:B------:R-:W-:Y:S05]  /*2fbe0*/  BSYNC B1 ;  /* 0x0000000000017941 */ /* 0x000fea0003800000 */
.L_x_6154:
[----:B------:R-:W-:Y:S01]  /*2fbf0*/  IMAD.MOV.U32 R13, RZ, RZ, R62 ;  /* 0x000000ffff0d7224 */ /* 0x000fe200078e003e */
        /* <DEDUP_REMOVED lines=8> */
.L_x_6156:
[----:B------:R-:W-:Y:S01]  /*2fc80*/  MOV R13, R71 ;  /* 0x00000047000d7202 */ /* 0x000fe20000000f00 */
[----:B------:R-:W-:-:S07]  /*2fc90*/  IMAD.MOV.U32 R4, RZ, RZ, R14 ;  /* 0x000000ffff047224 */ /* 0x000fce00078e000e */
[----:B------:R-:W-:Y:S05]  /*2fca0*/  WARPSYNC.COLLECTIVE R15, `(.L_x_6157) ;  /* 0x000000000f087348 */ /* 0x000fea0003c00000 */
[----:B------:R0:W1:Y:S02]  /*2fcb0*/  SHFL.IDX P6, R14, R13, R12, R11 ;  /* 0x0000000c0d0e7389 */ /* 0x00006400000c000b */
[----:B01----:R-:W-:Y:S01]  /*2fcc0*/  ENDCOLLECTIVE ;  /* 0x000000000000791b */ /* 0x003fe20003800000 */
.L_x_6157:
[----:B------:R-:W-:Y:S02]  /*2fcd0*/  IMAD.MOV.U32 R8, RZ, RZ, R4 ;  /* 0x000000ffff087224 */ /* 0x000fe400078e0004 */
[----:B------:R-:W-:Y:S02]  /*2fce0*/  IMAD.MOV.U32 R13, RZ, RZ, R70 ;  /* 0x000000ffff0d7224 */ /* 0x000fe400078e0046 */
[----:B------:R-:W-:-:S07]  /*2fcf0*/  IMAD.MOV.U32 R7, RZ, RZ, R14 ;  /* 0x000000ffff077224 */ /* 0x000fce00078e000e */
[----:B------:R-:W-:Y:S05]  /*2fd00*/  WARPSYNC.COLLECTIVE R15, `(.L_x_6158) ;  /* 0x000000000f087348 */ /* 0x000fea0003c00000 */
[----:B------:R0:W1:Y:S02]  /*2fd10*/  SHFL.IDX P6, R14, R13, R12, R11 ;  /* 0x0000000c0d0e7389 */ /* 0x00006400000c000b */
[----:B01----:R-:W-:Y:S01]  /*2fd20*/  ENDCOLLECTIVE ;  /* 0x000000000000791b */ /* 0x003fe20003800000 */
.L_x_6158:
[----:B------:R-:W-:Y:S05]  /*2fd30*/  BRA `(.L_x_6159) ;  /* 0xfffffdf000747947 */ /* 0x000fea000383ffff */
.L_x_5890:
        /* <DEDUP_REMOVED lines=8> */
.L_x_6161:
[----:B------:R-:W-:Y:S05]  /*2fdc0*/  BSYNC B1 ;  /* 0x0000000000017941 */ /* 0x000fea0003800000 */
.L_x_6160:
        /* <DEDUP_REMOVED lines=8> */
.L_x_6162:
[----:B------:R-:W-:Y:S02]  /*2fe50*/  IMAD.MOV.U32 R13, RZ, RZ, R71 ;  /* 0x000000ffff0d7224 */ /* 0x000fe400078e0047 */
[----:B------:R-:W-:-:S07]  /*2fe60*/  IMAD.MOV.U32 R62, RZ, RZ, R14 ;  /* 0x000000ffff3e7224 */ /* 0x000fce00078e000e */
[----:B------:R-:W-:Y:S05]  /*2fe70*/  WARPSYNC.COLLECTIVE R15, `(.L_x_6163) ;  /* 0x000000000f087348 */ /* 0x000fea0003c00000 */
[----:B------:R0:W1:Y:S02]  /*2fe80*/  SHFL.IDX P6, R14, R13, R12, R11 ;  /* 0x0000000c0d0e7389 */ /* 0x00006400000c000b */
[----:B01----:R-:W-:Y:S01]  /*2fe90*/  ENDCOLLECTIVE ;  /* 0x000000000000791b */ /* 0x003fe20003800000 */
.L_x_6163:
[----:B------:R-:W-:Y:S02]  /*2fea0*/  IMAD.MOV.U32 R13, RZ, RZ, R70 ;  /* 0x000000ffff0d7224 */ /* 0x000fe400078e0046 */
[----:B------:R-:W-:-:S07]  /*2feb0*/  IMAD.MOV.U32 R71, RZ, RZ, R14 ;  /* 0x000000ffff477224 */ /* 0x000fce00078e000e */
[----:B------:R-:W-:Y:S05]  /*2fec0*/  WARPSYNC.COLLECTIVE R15, `(.L_x_6164) ;  /* 0x000000000f087348 */ /* 0x000fea0003c00000 */
[----:B------:R0:W1:Y:S02]  /*2fed0*/  SHFL.IDX P6, R14, R13, R12, R11 ;  /* 0x0000000c0d0e7389 */ /* 0x00006400000c000b */
[----:B01----:R-:W-:Y:S01]  /*2fee0*/  ENDCOLLECTIVE ;  /* 0x000000000000791b */ /* 0x003fe20003800000 */
.L_x_6164:
[----:B------:R-:W-:Y:S01]  /*2fef0*/  MOV R70, R14 ;  /* 0x0000000e00467202 */ /* 0x000fe20000000f00 */
[----:B------:R-:W-:Y:S06]  /*2ff00*/  BRA `(.L_x_6165) ;  /* 0xfffffdf400847947 */ /* 0x000fec000383ffff */
.L_x_5894:
[----:B0-----:R0:W1:Y:S02]  /*2ff10*/  SYNCS.PHASECHK.TRANS64.TRYWAIT P0, [R16+URZ+0x36800], R61 ;  /* 0x0368003d100075a7 */ /* 0x001064000800017f */
[----:B-1----:R-:W-:Y:S05]  /*2ff20*/  @!P0 NANOSLEEP.SYNCS 0x989680 ;  /* 0x009896800000895d */ /* 0x002fea0003900000 */
[----:B------:R-:W1:Y:S02]  /*2ff30*/  @!P0 SYNCS.PHASECHK.TRANS64 P0, [R16+URZ+0x36800], R61 ;  /* 0x0368003d100085a7 */ /* 0x000e64000800007f */
[----:B-1----:R-:W-:Y:S05]  /*2ff40*/  @!P0 BRA `(.L_x_5894) ;  /* 0xfffffffc00f08947 */ /* 0x002fea000383ffff */
[----:B------:R-:W-:Y:S05]  /*2ff50*/  BRA `(.L_x_6166) ;  /* 0xfffffdf800e47947 */ /* 0x000fea000383ffff */
.L_x_5908:
[----:B-1----:R1:W2:Y:S02]  /*2ff60*/  SYNCS.PHASECHK.TRANS64.TRYWAIT P2, [R3+URZ+0x36830], R0 ;  /* 0x03683000030075a7 */ /* 0x0022a4000804017f */
[----:B--2---:R-:W-:Y:S05]  /*2ff70*/  @!P2 NANOSLEEP.SYNCS 0x989680 ;  /* 0x009896800000a95d */ /* 0x004fea0003900000 */
[----:B------:R-:W2:Y:S02]  /*2ff80*/  @!P2 SYNCS.PHASECHK.TRANS64 P2, [R3+URZ+0x36830], R0 ;  /* 0x036830000300a5a7 */ /* 0x000ea4000804007f */
[----:B--2---:R-:W-:Y:S05]  /*2ff90*/  @!P2 BRA `(.L_x_5908) ;  /* 0xfffffffc00f0a947 */ /* 0x004fea000383ffff */
[----:B------:R-:W-:Y:S05]  /*2ffa0*/  BRA `(.L_x_5907) ;  /* 0xfffffe24002c7947 */ /* 0x000fea000383ffff */
.L_x_5915:
[----:B-1----:R1:W2:Y:S02]  /*2ffb0*/  SYNCS.PHASECHK.TRANS64.TRYWAIT P3, [R13+URZ+0x36830], R4 ;  /* 0x036830040d0075a7 */ /* 0x0022a4000806017f */
[----:B--2---:R-:W-:Y:S05]  /*2ffc0*/  @!P3 NANOSLEEP.SYNCS 0x989680 ;  /* 0x009896800000b95d */ /* 0x004fea0003900000 */
[----:B------:R-:W2:Y:S02]  /*2ffd0*/  @!P3 SYNCS.PHASECHK.TRANS64 P3, [R13+URZ+0x36830], R4 ;  /* 0x036830040d00b5a7 */ /* 0x000ea4000806007f */
[----:B--2---:R-:W-:Y:S05]  /*2ffe0*/  @!P3 BRA `(.L_x_5915) ;  /* 0xfffffffc00f0b947 */ /* 0x004fea000383ffff */
[----:B------:R-:W-:Y:S05]  /*2fff0*/  BRA `(.L_x_5914) ;  /* 0xfffffe7400107947 */ /* 0x000fea000383ffff */
.L_x_5920:
[----:B-1----:R1:W2:Y:S02]  /*30000*/  SYNCS.PHASECHK.TRANS64.TRYWAIT P3, [R11+URZ+0x36850], R0 ;  /* 0x036850000b0075a7 */ /* 0x0022a4000806017f */
[----:B--2---:R-:W-:Y:S05]  /*30010*/  @!P3 NANOSLEEP.SYNCS 0x989680 ;  /* 0x009896800000b95d */ /* 0x004fea0003900000 */
[----:B------:R-:W2:Y:S02]  /*30020*/  @!P3 SYNCS.PHASECHK.TRANS64 P3, [R11+URZ+0x36850], R0 ;  /* 0x036850000b00b5a7 */ /* 0x000ea4000806007f */
[----:B--2---:R-:W-:Y:S05]  /*30030*/  @!P3 BRA `(.L_x_5920) ;  /* 0xfffffffc00f0b947 */ /* 0x004fea000383ffff */
[----:B------:R-:W-:Y:S05]  /*30040*/  BRA `(.L_x_5919) ;  /* 0xfffffea800ac7947 */ /* 0x000fea000383ffff */
.L_x_5928:
[----:B-1----:R1:W2:Y:S02]  /*30050*/  SYNCS.PHASECHK.TRANS64.TRYWAIT P2, [R4+URZ+0x36830], R5 ;  /* 0x03683005040075a7 */ /* 0x0022a4000804017f */
[----:B--2---:R-:W-:Y:S05]  /*30060*/  @!P2 NANOSLEEP.SYNCS 0x989680 ;  /* 0x009896800000a95d */ /* 0x004fea0003900000 */
[----:B------:R-:W2:Y:S02]  /*30070*/  @!P2 SYNCS.PHASECHK.TRANS64 P2, [R4+URZ+0x36830], R5 ;  /* 0x036830050400a5a7 */ /* 0x000ea4000804007f */
[----:B--2---:R-:W-:Y:S05]  /*30080*/  @!P2 BRA `(.L_x_5928) ;  /* 0xfffffffc00f0a947 */ /* 0x004fea000383ffff */
[----:B------:R-:W-:Y:S05]  /*30090*/  BRA `(.L_x_5927) ;  /* 0xfffffec800587947 */ /* 0x000fea000383ffff */
.L_x_5933:
[----:B-1----:R1:W2:Y:S02]  /*300a0*/  SYNCS.PHASECHK.TRANS64.TRYWAIT P2, [R11+URZ+0x36850], R0 ;  /* 0x036850000b0075a7 */ /* 0x0022a4000804017f */
[----:B--2---:R-:W-:Y:S05]  /*300b0*/  @!P2 NANOSLEEP.SYNCS 0x989680 ;  /* 0x009896800000a95d */ /* 0x004fea0003900000 */
[----:B------:R-:W2:Y:S02]  /*300c0*/  @!P2 SYNCS.PHASECHK.TRANS64 P2, [R11+URZ+0x36850], R0 ;  /* 0x036850000b00a5a7 */ /* 0x000ea4000804007f */
[----:B--2---:R-:W-:Y:S05]  /*300d0*/  @!P2 BRA `(.L_x_5933) ;  /* 0xfffffffc00f0a947 */ /* 0x004fea000383ffff */
[----:B------:R-:W-:Y:S05]  /*300e0*/  BRA `(.L_x_5932) ;  /* 0xfffffefc00f47947 */ /* 0x000fea000383ffff */
.L_x_5939:
[----:B-1----:R1:W2:Y:S02]  /*300f0*/  SYNCS.PHASECHK.TRANS64.TRYWAIT P0, [R8+URZ+0x36850], R3 ;  /* 0x03685003080075a7 */ /* 0x0022a4000800017f */
[----:B--2---:R-:W-:Y:S05]  /*30100*/  @!P0 NANOSLEEP.SYNCS 0x989680 ;  /* 0x009896800000895d */ /* 0x004fea0003900000 */
[----:B------:R-:W2:Y:S02]  /*30110*/  @!P0 SYNCS.PHASECHK.TRANS64 P0, [R8+URZ+0x36850], R3 ;  /* 0x03685003080085a7 */ /* 0x000ea4000800007f */
[----:B--2---:R-:W-:Y:S05]  /*30120*/  @!P0 BRA `(.L_x_5939) ;  /* 0xfffffffc00f08947 */ /* 0x004fea000383ffff */
[----:B------:R-:W-:Y:S05]  /*30130*/  BRA `(.L_x_5938) ;  /* 0xffffff1800f07947 */ /* 0x000fea000383ffff */
.L_x_5980:
        /* <DEDUP_REMOVED lines=8> */
[----:B------:R-:W-:Y:S05]  /*301c0*/  WARPSYNC.COLLECTIVE R15, `(.L_x_6168) ;  /* 0x000000000f087348 */ /* 0x000fea0003c00000 */
[----:B------:R0:W1:Y:S02]  /*301d0*/  SHFL.IDX P6, R14, R13, R12, R11 ;  /* 0x0000000c0d0e7389 */ /* 0x00006400000c000b */
[----:B01----:R-:W-:Y:S01]  /*301e0*/  ENDCOLLECTIVE ;  /* 0x000000000000791b */ /* 0x003fe20003800000 */
.L_x_6168:
[----:B------:R-:W-:Y:S05]  /*301f0*/  BSYNC B1 ;  /* 0x0000000000017941 */ /* 0x000fea0003800000 */
.L_x_6167:
[----:B------:R-:W-:Y:S05]  /*30200*/  BRA `(.L_x_6169) ;  /* 0xffffff80006c7947 */ /* 0x000fea000383ffff */
.L_x_5982:
[----:B------:R-:W-:Y:S01]  /*30210*/  BSSY B1, `(.L_x_6170) ;  /* 0x0000006000017945 */ /* 0x000fe20003800000 */
[----:B------:R-:W-:-:S07]  /*30220*/  IMAD.MOV.U32 R15, RZ, RZ, -0x1 ;  /* 0xffffffffff0f7424 */ /* 0x000fce00078e00ff */
[----:B0-----:R-:W-:Y:S05]  /*30230*/  WARPSYNC.COLLECTIVE R15, `(.L_x_6171) ;  /* 0x000000000f0c7348 */ /* 0x001fea0003c00000 */
[----:B------:R-:W-:Y:S02]  /*30240*/  ELECT P6, UR62, PT ;  /* 0x00000000003e782f */ /* 0x000fe400038c0000 */
[----:B------:R-:W-:Y:S01]  /*30250*/  MOV R14, UR62 ;  /* 0x0000003e000e7c02 */ /* 0x000fe20008000f00 */
[----:B0-----:R-:W-:Y:S10]  /*30260*/  ENDCOLLECTIVE ;  /* 0x000000000000791b */ /* 0x001ff40003800000 */
.L_x_6171:
[----:B------:R-:W-:Y:S05]  /*30270*/  BSYNC B1 ;  /* 0x0000000000017941 */ /* 0x000fea0003800000 */
.L_x_6170:
[----:B------:R-:W-:Y:S01]  /*30280*/  PLOP3.LUT P2, PT, P6, PT, PT, 0x80, 0x0 ;  /* 0x000000000000781c */ /* 0x000fe2000374f070 */
[----:B------:R-:W-:-:S12]  /*30290*/  BRA `(.L_x_5981) ;  /* 0xffffff8000607947 */ /* 0x000fd8000383ffff */
.L_x_5984:
[----:B0-----:R0:W1:Y:S02]  /*302a0*/  SYNCS.PHASECHK.TRANS64.TRYWAIT P0, [R18+URZ+0x36820], R2 ;  /* 0x03682002120075a7 */ /* 0x001064000800017f */
[----:B-1----:R-:W-:Y:S05]  /*302b0*/  @!P0 NANOSLEEP.SYNCS 0x989680 ;  /* 0x009896800000895d */ /* 0x002fea0003900000 */
[----:B------:R-:W1:Y:S02]  /*302c0*/  @!P0 SYNCS.PHASECHK.TRANS64 P0, [R18+URZ+0x36820], R2 ;  /* 0x03682002120085a7 */ /* 0x000e64000800007f */
[----:B-1----:R-:W-:Y:S05]  /*302d0*/  @!P0 BRA `(.L_x_5984) ;  /* 0xfffffffc00f08947 */ /* 0x002fea000383ffff */
[----:B------:R-:W-:Y:S05]  /*302e0*/  BRA `(.L_x_6172) ;  /* 0xffffff8000707947 */ /* 0x000fea000383ffff */
.L_x_5988:
[----:B-1----:R1:W2:Y:S02]  /*302f0*/  SYNCS.PHASECHK.TRANS64.TRYWAIT P0, [R5+URZ+0x368a0], R8 ;  /* 0x0368a008050075a7 */ /* 0x0022a4000800017f */
[----:B--2---:R-:W-:Y:S05]  /*30300*/  @!P0 NANOSLEEP.SYNCS 0x989680 ;  /* 0x009896800000895d */ /* 0x004fea0003900000 */
[----:B------:R-:W2:Y:S02]  /*30310*/  @!P0 SYNCS.PHASECHK.TRANS64 P0, [R5+URZ+0x368a0], R8 ;  /* 0x0368a008050085a7 */ /* 0x000ea4000800007f */
[----:B--2---:R-:W-:Y:S05]  /*30320*/  @!P0 BRA `(.L_x_5988) ;  /* 0xfffffffc00f08947 */ /* 0x004fea000383ffff */
[----:B------:R-:W-:Y:S05]  /*30330*/  BRA `(.L_x_6173) ;  /* 0xffffff8000907947 */ /* 0x000fea000383ffff */
.L_x_5995:
[----:B0-----:R0:W2:Y:S02]  /*30340*/  SYNCS.PHASECHK.TRANS64.TRYWAIT P0, [R5+URZ+0x368c0], R8 ;  /* 0x0368c008050075a7 */ /* 0x0010a4000800017f */
[----:B--2---:R-:W-:Y:S05]  /*30350*/  @!P0 NANOSLEEP.SYNCS 0x989680 ;  /* 0x009896800000895d */ /* 0x004fea0003900000 */
[----:B------:R-:W2:Y:S02]  /*30360*/  @!P0 SYNCS.PHASECHK.TRANS64 P0, [R5+URZ+0x368c0], R8 ;  /* 0x0368c008050085a7 */ /* 0x000ea4000800007f */
[----:B--2---:R-:W-:Y:S05]  /*30370*/  @!P0 BRA `(.L_x_5995) ;  /* 0xfffffffc00f08947 */ /* 0x004fea000383ffff */
[----:B------:R-:W-:Y:S05]  /*30380*/  BRA `(.L_x_6174) ;  /* 0xffffff84008c7947 */ /* 0x000fea000383ffff */
.L_x_6004:
[----:B0-----:R0:W1:Y:S02]  /*30390*/  SYNCS.PHASECHK.TRANS64.TRYWAIT P0, [R6+URZ+0x368a0], R5 ;  /* 0x0368a005060075a7 */ /* 0x001064000800017f */
[----:B-1----:R-:W-:Y:S05]  /*303a0*/  @!P0 NANOSLEEP.SYNCS 0x989680 ;  /* 0x009896800000895d */ /* 0x002fea0003900000 */
[----:B------:R-:W1:Y:S02]  /*303b0*/  @!P0 SYNCS.PHASECHK.TRANS64 P0, [R6+URZ+0x368a0], R5 ;  /* 0x0368a005060085a7 */ /* 0x000e64000800007f */
[----:B-1----:R-:W-:Y:S05]  /*303c0*/  @!P0 BRA `(.L_x_6004) ;  /* 0xfffffffc00f08947 */ /* 0x002fea000383ffff */
[----:B------:R-:W-:Y:S05]  /*303d0*/  BRA `(.L_x_6175) ;  /* 0xffffff8800d47947 */ /* 0x000fea000383ffff */
.L_x_6011:
[----:B-1----:R1:W2:Y:S02]  /*303e0*/  SYNCS.PHASECHK.TRANS64.TRYWAIT P0, [R6+URZ+0x368c0], R5 ;  /* 0x0368c005060075a7 */ /* 0x0022a4000800017f */
[----:B--2---:R-:W-:Y:S05]  /*303f0*/  @!P0 NANOSLEEP.SYNCS 0x989680 ;  /* 0x009896800000895d */ /* 0x004fea0003900000 */
[----:B------:R-:W2:Y:S02]  /*30400*/  @!P0 SYNCS.PHASECHK.TRANS64 P0, [R6+URZ+0x368c0], R5 ;  /* 0x0368c005060085a7 */ /* 0x000ea4000800007f */
[----:B--2---:R-:W-:Y:S05]  /*30410*/  @!P0 BRA `(.L_x_6011) ;  /* 0xfffffffc00f08947 */ /* 0x004fea000383ffff */
[----:B------:R-:W-:Y:S05]  /*30420*/  BRA `(.L_x_6176) ;  /* 0xffffff8c00cc7947 */ /* 0x000fea000383ffff */
.L_x_6028:
        /* <DEDUP_REMOVED lines=11> */
.L_x_6178:
[----:B------:R-:W-:Y:S05]  /*304e0*/  BSYNC B0 ;  /* 0x0000000000007941 */ /* 0x000fea0003800000 */
.L_x_6177:
[----:B------:R-:W-:Y:S05]  /*304f0*/  BRA `(.L_x_6179) ;  /* 0xffffff9c00407947 */ /* 0x000fea000383ffff */
.L_x_6030:
[----:B------:R-:W-:Y:S01]  /*30500*/  BSSY B0, `(.L_x_6180) ;  /* 0x0000006000007945 */ /* 0x000fe20003800000 */
[----:B------:R-:W-:-:S07]  /*30510*/  IMAD.MOV.U32 R15, RZ, RZ, -0x1 ;  /* 0xffffffffff0f7424 */ /* 0x000fce00078e00ff */
[----:B0-----:R-:W-:Y:S05]  /*30520*/  WARPSYNC.COLLECTIVE R15, `(.L_x_6181) ;  /* 0x000000000f0c7348 */ /* 0x001fea0003c00000 */
[----:B------:R-:W-:Y:S02]  /*30530*/  ELECT P6, UR62, PT ;  /* 0x00000000003e782f */ /* 0x000fe400038c0000 */
[----:B------:R-:W-:Y:S01]  /*30540*/  MOV R14, UR62 ;  /* 0x0000003e000e7c02 */ /* 0x000fe20008000f00 */
[----:B0-----:R-:W-:Y:S10]  /*30550*/  ENDCOLLECTIVE ;  /* 0x000000000000791b */ /* 0x001ff40003800000 */
.L_x_6181:
[----:B------:R-:W-:Y:S05]  /*30560*/  BSYNC B0 ;  /* 0x0000000000007941 */ /* 0x000fea0003800000 */
.L_x_6180:
[----:B------:R-:W-:Y:S05]  /*30570*/  BRA `(.L_x_6182) ;  /* 0xffffff9c004c7947 */ /* 0x000fea000383ffff */
.L_x_6032:
[----:B0-----:R0:W1:Y:S02]  /*30580*/  SYNCS.PHASECHK.TRANS64.TRYWAIT P0, [R0+URZ+0x36840], R2 ;  /* 0x03684002000075a7 */ /* 0x001064000800017f */
[----:B-1----:R-:W-:Y:S05]  /*30590*/  @!P0 NANOSLEEP.SYNCS 0x989680 ;  /* 0x009896800000895d */ /* 0x002fea0003900000 */
[----:B------:R-:W1:Y:S02]  /*305a0*/  @!P0 SYNCS.PHASECHK.TRANS64 P0, [R0+URZ+0x36840], R2 ;  /* 0x03684002000085a7 */ /* 0x000e64000800007f */
[----:B-1----:R-:W-:Y:S05]  /*305b0*/  @!P0 BRA `(.L_x_6032) ;  /* 0xfffffffc00f08947 */ /* 0x002fea000383ffff */
[----:B------:R-:W-:Y:S05]  /*305c0*/  BRA `(.L_x_6183) ;  /* 0xffffff9c00ac7947 */ /* 0x000fea000383ffff */
.L_x_6036:
[----:B------:R0:W5:Y:S01]  /*305d0*/  LDL.LU R9, [R1+0x50] ;  /* 0x0000500001097983 */ /* 0x0001620000300800 */
[----:B------:R-:W-:Y:S01]  /*305e0*/  IMAD.MOV.U32 R13, RZ, RZ, R3 ;  /* 0x000000ffff0d7224 */ /* 0x000fe200078e0003 */
[----:B------:R-:W-:Y:S01]  /*305f0*/  MOV R12, RZ ;  /* 0x000000ff000c7202 */ /* 0x000fe20000000f00 */
[----:B------:R-:W-:Y:S02]  /*30600*/  IMAD.MOV.U32 R11, RZ, RZ, 0x181f ;  /* 0x0000181fff0b7424 */ /* 0x000fe400078e00ff */
[----:B------:R-:W-:Y:S01]  /*30610*/  IMAD.MOV.U32 R15, RZ, RZ, -0x1 ;  /* 0xffffffffff0f7424 */ /* 0x000fe200078e00ff */
[----:B------:R-:W1:Y:S06]  /*30620*/  S2R R5, SR_TID.X ;  /* 0x0000000000057919 */ /* 0x000e6c0000002100 */
[----:B01---5:R-:W-:Y:S05]  /*30630*/  WARPSYNC.COLLECTIVE R15, `(.L_x_6184) ;  /* 0x000000000f087348 */ /* 0x023fea0003c00000 */
[----:B------:R2:W3:Y:S02]  /*30640*/  SHFL.IDX P6, R14, R13, R12, R11 ;  /* 0x0000000c0d0e7389 */ /* 0x0004e400000c000b */
[----:B0123-5:R-:W-:Y:S01]  /*30650*/  ENDCOLLECTIVE ;  /* 0x000000000000791b */ /* 0x02ffe20003800000 */
.L_x_6184:
[----:B------:R-:W-:Y:S02]  /*30660*/  IMAD.MOV.U32 R13, RZ, RZ, R4 ;  /* 0x000000ffff0d7224 */ /* 0x000fe400078e0004 */
[----:B------:R-:W-:-:S07]  /*30670*/  IMAD.MOV.U32 R6, RZ, RZ, R14 ;  /* 0x000000ffff067224 */ /* 0x000fce00078e000e */
[----:B------:R-:W-:Y:S05]  /*30680*/  WARPSYNC.COLLECTIVE R15, `(.L_x_6185) ;  /* 0x000000000f087348 */ /* 0x000fea0003c00000 */
[----:B------:R0:W1:Y:S02]  /*30690*/  SHFL.IDX P6, R14, R13, R12, R11 ;  /* 0x0000000c0d0e7389 */ /* 0x00006400000c000b */
[----:B01----:R-:W-:Y:S01]  /*306a0*/  ENDCOLLECTIVE ;  /* 0x000000000000791b */ /* 0x003fe20003800000 */
.L_x_6185:
[----:B------:R-:W-:-:S04]  /*306b0*/  LOP3.LUT R5, R5, 0x7f, RZ, 0xc0, !PT ;  /* 0x0000007f05057812 */ /* 0x000fc800078ec0ff */
[----:B------:R-:W-:Y:S01]  /*306c0*/  SHF.R.U32.HI R0, RZ, 0x3, R5 ;  /* 0x00000003ff007819 */ /* 0x000fe20000011605 */
[----:B------:R-:W-:Y:S02]  /*306d0*/  IMAD R2, R9, R7, RZ ;  /* 0x0000000709027224 */ /* 0x000fe400078e02ff */
[----:B------:R0:W5:Y:S01]  /*306e0*/  LDL R9, [R1+0x30] ;  /* 0x0000300001097983 */ /* 0x0001620000100800 */
[----:B------:R-:W-:Y:S01]  /*306f0*/  LEA R0, R10, R0, 0x7 ;  /* 0x000000000a007211 */ /* 0x000fe200078e38ff */
        /* <DEDUP_REMOVED lines=8> */
.L_x_6186:
[----:B------:R-:W-:-:S05]  /*30780*/  @!P2 LEA R7, P4, R8, R7, 0x1 ;  /* 0x000000070807a211 */ /* 0x000fca00078808ff */
[----:B------:R-:W-:Y:S01]  /*30790*/  @!P2 IMAD.X R6, RZ, RZ, R6, P4 ;  /* 0x000000ffff06a224 */ /* 0x000fe200020e0606 */
[----:B------:R-:W-:-:S04]  /*307a0*/  MOV R13, R4 ;  /* 0x00000004000d7202 */ /* 0x000fc80000000f00 */
        /* <DEDUP_REMOVED lines=14> */
.L_x_6187:
[----:B------:R-:W-:Y:S01]  /*30890*/  MOV R13, R3 ;  /* 0x00000003000d7202 */ /* 0x000fe20000000f00 */
[----:B------:R-:W-:Y:S02]  /*308a0*/  IMAD.MOV.U32 R12, RZ, RZ, 0x2 ;  /* 0x00000002ff0c7424 */ /* 0x000fe400078e00ff */
[----:B------:R-:W-:-:S07]  /*308b0*/  IMAD.MOV.U32 R5, RZ, RZ, R14 ;  /* 0x000000ffff057224 */ /* 0x000fce00078e000e */
[----:B------:R-:W-:Y:S05]  /*308c0*/  WARPSYNC.COLLECTIVE R15, `(.L_x_6188) ;  /* 0x000000000f087348 */ /* 0x000fea0003c00000 */
[----:B------:R0:W1:Y:S02]  /*308d0*/  SHFL.IDX P6, R14, R13, R12, R11 ;  /* 0x0000000c0d0e7389 */ /* 0x00006400000c000b */
[----:B01----:R-:W-:Y:S01]  /*308e0*/  ENDCOLLECTIVE ;  /* 0x000000000000791b */ /* 0x003fe20003800000 */
.L_x_6188:
        /* <DEDUP_REMOVED lines=17> */
.L_x_6189:
[----:B------:R-:W-:Y:S02]  /*30a00*/  IMAD.MOV.U32 R13, RZ, RZ, R3 ;  /* 0x000000ffff0d7224 */ /* 0x000fe400078e0003 */
[----:B------:R-:W-:Y:S02]  /*30a10*/  IMAD.MOV.U32 R12, RZ, RZ, 0x3 ;  /* 0x00000003ff0c7424 */ /* 0x000fe400078e00ff */
[----:B------:R-:W-:-:S07]  /*30a20*/  IMAD.MOV.U32 R5, RZ, RZ, R14 ;  /* 0x000000ffff057224 */ /* 0x000fce00078e000e */
[----:B------:R-:W-:Y:S05]  /*30a30*/  WARPSYNC.COLLECTIVE R15, `(.L_x_6190) ;  /* 0x000000000f087348 */ /* 0x000fea0003c00000 */
[----:B------:R0:W1:Y:S02]  /*30a40*/  SHFL.IDX P6, R14, R13, R12, R11 ;  /* 0x0000000c0d0e7389 */ /* 0x00006400000c000b */
[----:B01----:R-:W-:Y:S01]  /*30a50*/  ENDCOLLECTIVE ;  /* 0x000000000000791b */ /* 0x003fe20003800000 */
.L_x_6190:
[----:B------:R-:W-:-:S05]  /*30a60*/  @!P2 LEA R5, P4, R8, R5, 0x1 ;  /* 0x000000050805a211 */ /* 0x000fca00078808ff */
[----:B------:R-:W-:-:S05]  /*30a70*/  @!P2 IMAD.X R6, RZ, RZ, R6, P4 ;  /* 0x000000ffff06a224 */ /* 0x000fca00020e0606 */
[----:B------:R-:W-:Y:S01]  /*30a80*/  @!P2 MOV R7, R6 ;  /* 0x000000060007a202 */ /* 0x000fe20000000f00 */
        /* <DEDUP_REMOVED lines=14> */
.L_x_6191:
[----:B------:R-:W-:Y:S01]  /*30b70*/  MOV R13, R3 ;  /* 0x00000003000d7202 */ /* 0x000fe20000000f00 */
[----:B------:R-:W-:Y:S02]  /*30b80*/  IMAD.MOV.U32 R12, RZ, RZ, 0x4 ;  /* 0x00000004ff0c7424 */ /* 0x000fe400078e00ff */
[----:B------:R-:W-:-:S07]  /*30b90*/  IMAD.MOV.U32 R5, RZ, RZ, R14 ;  /* 0x000000ffff057224 */ /* 0x000fce00078e000e */
[----:B------:R-:W-:Y:S05]  /*30ba0*/  WARPSYNC.COLLECTIVE R15, `(.L_x_6192) ;  /* 0x000000000f087348 */ /* 0x000fea0003c00000 */
[----:B------:R0:W1:Y:S02]  /*30bb0*/  SHFL.IDX P6, R14, R13, R12, R11 ;  /* 0x0000000c0d0e7389 */ /* 0x00006400000c000b */
[----:B01----:R-:W-:Y:S01]  /*30bc0*/  ENDCOLLECTIVE ;  /* 0x000000000000791b */ /* 0x003fe20003800000 */
.L_x_6192:
        /* <DEDUP_REMOVED lines=17> */
.L_x_6193:
[----:B------:R-:W-:Y:S02]  /*30ce0*/  IMAD.MOV.U32 R13, RZ, RZ, R3 ;  /* 0x000000ffff0d7224 */ /* 0x000fe400078e0003 */
[----:B------:R-:W-:Y:S02]  /*30cf0*/  IMAD.MOV.U32 R12, RZ, RZ, 0x5 ;  /* 0x00000005ff0c7424 */ /* 0x000fe400078e00ff */
[----:B------:R-:W-:-:S07]  /*30d00*/  IMAD.MOV.U32 R5, RZ, RZ, R14 ;  /* 0x000000ffff057224 */ /* 0x000fce00078e000e */
[----:B------:R-:W-:Y:S05]  /*30d10*/  WARPSYNC.COLLECTIVE R15, `(.L_x_6194) ;  /* 0x000000000f087348 */ /* 0x000fea0003c00000 */
[----:B------:R0:W1:Y:S02]  /*30d20*/  SHFL.IDX P6, R14, R13, R12, R11 ;  /* 0x0000000c0d0e7389 */ /* 0x00006400000c000b */
[----:B01----:R-:W-:Y:S01]  /*30d30*/  ENDCOLLECTIVE ;  /* 0x000000000000791b */ /* 0x003fe20003800000 */
.L_x_6194:
        /* <DEDUP_REMOVED lines=17> */
.L_x_6195:
[----:B------:R-:W-:Y:S01]  /*30e50*/  MOV R13, R3 ;  /* 0x00000003000d7202 */ /* 0x000fe20000000f00 */
[----:B------:R-:W-:Y:S02]  /*30e60*/  IMAD.MOV.U32 R12, RZ, RZ, 0x6 ;  /* 0x00000006ff0c7424 */ /* 0x000fe400078e00ff */
[----:B------:R-:W-:-:S07]  /*30e70*/  IMAD.MOV.U32 R5, RZ, RZ, R14 ;  /* 0x000000ffff057224 */ /* 0x000fce00078e000e */
[----:B------:R-:W-:Y:S05]  /*30e80*/  WARPSYNC.COLLECTIVE R15, `(.L_x_6196) ;  /* 0x000000000f087348 */ /* 0x000fea0003c00000 */
[----:B------:R0:W1:Y:S02]  /*30e90*/  SHFL.IDX P6, R14, R13, R12, R11 ;  /* 0x0000000c0d0e7389 */ /* 0x00006400000c000b */
[----:B01----:R-:W-:Y:S01]  /*30ea0*/  ENDCOLLECTIVE ;  /* 0x000000000000791b */ /* 0x003fe20003800000 */
.L_x_6196:
        /* <DEDUP_REMOVED lines=17> */
.L_x_6197:
[----:B------:R-:W-:Y:S02]  /*30fc0*/  IMAD.MOV.U32 R13, RZ, RZ, R3 ;  /* 0x000000ffff0d7224 */ /* 0x000fe400078e0003 */
[----:B------:R-:W-:Y:S02]  /*30fd0*/  IMAD.MOV.U32 R12, RZ, RZ, 0x7 ;  /* 0x00000007ff0c7424 */ /* 0x000fe400078e00ff */
[----:B------:R-:W-:-:S07]  /*30fe0*/  IMAD.MOV.U32 R5, RZ, RZ, R14 ;  /* 0x000000ffff057224 */ /* 0x000fce00078e000e */
[----:B------:R-:W-:Y:S05]  /*30ff0*/  WARPSYNC.COLLECTIVE R15, `(.L_x_6198) ;  /* 0x000000000f087348 */ /* 0x000fea0003c00000 */
[----:B------:R0:W1:Y:S02]  /*31000*/  SHFL.IDX P6, R14, R13, R12, R11 ;  /* 0x0000000c0d0e7389 */ /* 0x00006400000c000b */
[----:B01----:R-:W-:Y:S01]  /*31010*/  ENDCOLLECTIVE ;  /* 0x000000000000791b */ /* 0x003fe20003800000 */
.L_x_6198:
[----:B------:R-:W-:-:S05]  /*31020*/  @!P2 LEA R5, P4, R8, R5, 0x1 ;  /* 0x000000050805a211 */ /* 0x000fca00078808ff */
[----:B------:R-:W-:-:S05]  /*31030*/  @!P2 IMAD.X R6, RZ, RZ, R6, P4 ;  /* 0x000000ffff06a224 */ /* 0x000fca00020e0606 */
[----:B------:R-:W-:Y:S01]  /*31040*/  @!P2 MOV R7, R6 ;  /* 0x000000060007a202 */ /* 0x000fe20000000f00 */
        /* <DEDUP_REMOVED lines=11> */
.L_x_6199:
[----:B------:R-:W-:Y:S01]  /*31100*/  @!PT LDS RZ, [RZ] ;  /* 0x00000000fffff984 */ /* 0x000fe20000000800 */
[----:B------:R-:W-:Y:S01]  /*31110*/  @!PT LDS RZ, [RZ] ;  /* 0x00000000fffff984 */ /* 0x000fe20000000800 */
[----:B------:R-:W-:Y:S01]  /*31120*/  @!PT LDS RZ, [RZ] ;  /* 0x00000000fffff984 */ /* 0x000fe20000000800 */
[----:B------:R0:W-:Y:S01]  /*31130*/  @!P2 LDGSTS.E.BYPASS.LTC128B.128 [R9+0x20400], desc[UR60][R6.64+0x100], !P1 ;  /* 0x204001000609afae */ /* 0x0001e2000c901d7c */
[----:B------:R-:W-:Y:S01]  /*31140*/  MOV R3, R14 ;  /* 0x0000000e00037202 */ /* 0x000fe20000000f00 */
[----:B------:R-:W-:Y:S06]  /*31150*/  BRA `(.L_x_6200) ;  /* 0xffffffa000647947 */ /* 0x000fec000383ffff */
.L_x_6041:
[----:B----4-:R4:W0:Y:S02]  /*31160*/  SYNCS.PHASECHK.TRANS64.TRYWAIT P0, [R18+URZ+0x36820], R0 ;  /* 0x03682000120075a7 */ /* 0x010824000800017f */
[----:B0-----:R-:W-:Y:S05]  /*31170*/  @!P0 NANOSLEEP.SYNCS 0x989680 ;  /* 0x009896800000895d */ /* 0x001fea0003900000 */
[----:B------:R-:W0:Y:S02]  /*31180*/  @!P0 SYNCS.PHASECHK.TRANS64 P0, [R18+URZ+0x36820], R0 ;  /* 0x03682000120085a7 */ /* 0x000e24000800007f */
[----:B0-----:R-:W-:Y:S05]  /*31190*/  @!P0 BRA `(.L_x_6041) ;  /* 0xfffffffc00f08947 */ /* 0x001fea000383ffff */
[----:B------:R-:W-:Y:S05]  /*311a0*/  BRA `(.L_x_6201) ;  /* 0xffffffa000d87947 */ /* 0x000fea000383ffff */
.L_x_6050:
[----:B-1----:R1:W2:Y:S02]  /*311b0*/  SYNCS.PHASECHK.TRANS64.TRYWAIT P0, [R3+URZ+0x36840], R2 ;  /* 0x03684002030075a7 */ /* 0x0022a4000800017f */
[----:B--2---:R-:W-:Y:S05]  /*311c0*/  @!P0 NANOSLEEP.SYNCS 0x989680 ;  /* 0x009896800000895d */ /* 0x004fea0003900000 */
[----:B------:R-:W2:Y:S02]  /*311d0*/  @!P0 SYNCS.PHASECHK.TRANS64 P0, [R3+URZ+0x36840], R2 ;  /* 0x03684002030085a7 */ /* 0x000ea4000800007f */
[----:B--2---:R-:W-:Y:S05]  /*311e0*/  @!P0 BRA `(.L_x_6050) ;  /* 0xfffffffc00f08947 */ /* 0x004fea000383ffff */
[----:B------:R-:W-:Y:S05]  /*311f0*/  BRA `(.L_x_6202) ;  /* 0xffffffa400b47947 */ /* 0x000fea000383ffff */
.L_x_6057:
[----:B0-----:R0:W1:Y:S02]  /*31200*/  SYNCS.PHASECHK.TRANS64.TRYWAIT P0, [R2+URZ+0x36860], R3 ;  /* 0x03686003020075a7 */ /* 0x001064000800017f */
[----:B-1----:R-:W-:Y:S05]  /*31210*/  @!P0 NANOSLEEP.SYNCS 0x989680 ;  /* 0x009896800000895d */ /* 0x002fea0003900000 */
[----:B------:R-:W1:Y:S02]  /*31220*/  @!P0 SYNCS.PHASECHK.TRANS64 P0, [R2+URZ+0x36860], R3 ;  /* 0x03686003020085a7 */ /* 0x000e64000800007f */
[----:B-1----:R-:W-:Y:S05]  /*31230*/  @!P0 BRA `(.L_x_6057) ;  /* 0xfffffffc00f08947 */ /* 0x002fea000383ffff */
[----:B------:R-:W-:Y:S05]  /*31240*/  BRA `(.L_x_6203) ;  /* 0xffffffa800c47947 */ /* 0x000fea000383ffff */
.L_x_6068:
[----:B-1----:R1:W2:Y:S02]  /*31250*/  SYNCS.PHASECHK.TRANS64.TRYWAIT P0, [R3+URZ+0x36840], R2 ;  /* 0x03684002030075a7 */ /* 0x0022a4000800017f */
[----:B--2---:R-:W-:Y:S05]  /*31260*/  @!P0 NANOSLEEP.SYNCS 0x989680 ;  /* 0x009896800000895d */ /* 0x004fea0003900000 */
[----:B------:R-:W2:Y:S02]  /*31270*/  @!P0 SYNCS.PHASECHK.TRANS64 P0, [R3+URZ+0x36840], R2 ;  /* 0x03684002030085a7 */ /* 0x000ea4000800007f */
[----:B--2---:R-:W-:Y:S05]  /*31280*/  @!P0 BRA `(.L_x_6068) ;  /* 0xfffffffc00f08947 */ /* 0x004fea000383ffff */
[----:B------:R-:W-:Y:S05]  /*31290*/  BRA `(.L_x_6204) ;  /* 0xffffffb000987947 */ /* 0x000fea000383ffff */
.L_x_6075:
[----:B0-----:R0:W1:Y:S02]  /*312a0*/  SYNCS.PHASECHK.TRANS64.TRYWAIT P0, [R2+URZ+0x36860], R3 ;  /* 0x03686003020075a7 */ /* 0x001064000800017f */
[----:B-1----:R-:W-:Y:S05]  /*312b0*/  @!P0 NANOSLEEP.SYNCS 0x989680 ;  /* 0x009896800000895d */ /* 0x002fea0003900000 */
[----:B------:R-:W1:Y:S02]  /*312c0*/  @!P0 SYNCS.PHASECHK.TRANS64 P0, [R2+URZ+0x36860], R3 ;  /* 0x03686003020085a7 */ /* 0x000e64000800007f */
[----:B-1----:R-:W-:Y:S05]  /*312d0*/  @!P0 BRA `(.L_x_6075) ;  /* 0xfffffffc00f08947 */ /* 0x002fea000383ffff */
[----:B------:R-:W-:Y:S05]  /*312e0*/  BRA `(.L_x_6205) ;  /* 0xffffffb400a87947 */ /* 0x000fea000383ffff */
.L_x_6086:
[----:B--2---:R2:W3:Y:S02]  /*312f0*/  SYNCS.PHASECHK.TRANS64.TRYWAIT P0, [R3+URZ+0x36840], R2 ;  /* 0x03684002030075a7 */ /* 0x0044e4000800017f */
[----:B---3--:R-:W-:Y:S05]  /*31300*/  @!P0 NANOSLEEP.SYNCS 0x989680 ;  /* 0x009896800000895d */ /* 0x008fea0003900000 */
[----:B------:R-:W3:Y:S02]  /*31310*/  @!P0 SYNCS.PHASECHK.TRANS64 P0, [R3+URZ+0x36840], R2 ;  /* 0x03684002030085a7 */ /* 0x000ee4000800007f */
[----:B---3--:R-:W-:Y:S05]  /*31320*/  @!P0 BRA `(.L_x_6086) ;  /* 0xfffffffc00f08947 */ /* 0x008fea000383ffff */
[----:B------:R-:W-:Y:S05]  /*31330*/  BRA `(.L_x_6206) ;  /* 0xffffffbc00547947 */ /* 0x000fea000383ffff */
.L_x_6093:
[----:B0-----:R0:W1:Y:S02]  /*31340*/  SYNCS.PHASECHK.TRANS64.TRYWAIT P0, [R2+URZ+0x36860], R5 ;  /* 0x03686005020075a7 */ /* 0x001064000800017f */
[----:B-1----:R-:W-:Y:S05]  /*31350*/  @!P0 NANOSLEEP.SYNCS 0x989680 ;  /* 0x009896800000895d */ /* 0x002fea0003900000 */
[----:B------:R-:W1:Y:S02]  /*31360*/  @!P0 SYNCS.PHASECHK.TRANS64 P0, [R2+URZ+0x36860], R5 ;  /* 0x03686005020085a7 */ /* 0x000e64000800007f */
[----:B-1----:R-:W-:Y:S05]  /*31370*/  @!P0 BRA `(.L_x_6093) ;  /* 0xfffffffc00f08947 */ /* 0x002fea000383ffff */
[----:B------:R-:W-:Y:S05]  /*31380*/  BRA `(.L_x_6207) ;  /* 0xffffffc000607947 */ /* 0x000fea000383ffff */
.L_x_6106:
[----:B---3--:R3:W4:Y:S02]  /*31390*/  SYNCS.PHASECHK.TRANS64.TRYWAIT P0, [R0+URZ+0x36860], R2 ;  /* 0x03686002000075a7 */ /* 0x008724000800017f */
[----:B----4-:R-:W-:Y:S05]  /*313a0*/  @!P0 NANOSLEEP.SYNCS 0x989680 ;  /* 0x009896800000895d */ /* 0x010fea0003900000 */
[----:B------:R-:W4:Y:S02]  /*313b0*/  @!P0 SYNCS.PHASECHK.TRANS64 P0, [R0+URZ+0x36860], R2 ;  /* 0x03686002000085a7 */ /* 0x000f24000800007f */
[----:B----4-:R-:W-:Y:S05]  /*313c0*/  @!P0 BRA `(.L_x_6106) ;  /* 0xfffffffc00f08947 */ /* 0x010fea000383ffff */
[----:B------:R-:W-:Y:S05]  /*313d0*/  BRA `(.L_x_6208) ;  /* 0xffffffc400f47947 */ /* 0x000fea000383ffff */
.L_x_6115:
[----:B------:R-:W4:Y:S01]  /*313e0*/  LDL R0, [R1] ;  /* 0x0000000001007983 */ /* 0x000f220000100800 */
[----:B------:R-:W-:Y:S01]  /*313f0*/  BSSY B0, `(.L_x_6209) ;  /* 0x0000008000007945 */ /* 0x000fe20003800000 */
[----:B------:R-:W-:Y:S02]  /*31400*/  IMAD.MOV.U32 R12, RZ, RZ, RZ ;  /* 0x000000ffff0c7224 */ /* 0x000fe400078e00ff */
[----:B------:R-:W-:Y:S02]  /*31410*/  IMAD.MOV.U32 R11, RZ, RZ, 0x1f ;  /* 0x0000001fff0b7424 */ /* 0x000fe400078e00ff */
[----:B------:R-:W-:Y:S02]  /*31420*/  IMAD.MOV.U32 R15, RZ, RZ, -0x1 ;  /* 0xffffffffff0f7424 */ /* 0x000fe400078e00ff */
[----:B----4-:R-:W-:-:S07]  /*31430*/  IMAD.MOV.U32 R13, RZ, RZ, R0 ;  /* 0x000000ffff0d7224 */ /* 0x010fce00078e0000 */
[----:B-123--:R-:W-:Y:S05]  /*31440*/  WARPSYNC.COLLECTIVE R15, `(.L_x_6210) ;  /* 0x000000000f087348 */ /* 0x00efea0003c00000 */
[----:B------:R0:W4:Y:S02]  /*31450*/  SHFL.IDX P6, R14, R13, R12, R11 ;  /* 0x0000000c0d0e7389 */ /* 0x00012400000c000b */
[----:B01234-:R-:W-:Y:S01]  /*31460*/  ENDCOLLECTIVE ;  /* 0x000000000000791b */ /* 0x01ffe20003800000 */
.L_x_6210:
[----:B------:R-:W-:Y:S05]  /*31470*/  BSYNC B0 ;  /* 0x0000000000007941 */ /* 0x000fea0003800000 */
.L_x_6209:
        /* <DEDUP_REMOVED lines=10> */
.L_x_6211:
        /* <DEDUP_REMOVED lines=11> */
[----:B------:R-:W-:Y:S01]  /*315d0*/  MOV R4, RZ ;  /* 0x000000ff00047202 */ /* 0x000fe20000000f00 */
[----:B------:R-:W-:Y:S01]  /*315e0*/  IMAD.MOV.U32 R6, RZ, RZ, RZ ;  /* 0x000000ffff067224 */ /* 0x000fe200078e00ff */
[C---:B------:R-:W-:Y:S02]  /*315f0*/  ISETP.GE.U32.AND P2, PT, R16.reuse, 0x8, PT ;  /* 0x000000081000780c */ /* 0x040fe40003f46070 */
[C---:B------:R-:W-:Y:S01]  /*31600*/  ISETP.GE.U32.AND P3, PT, R16.reuse, 0x10, PT ;  /* 0x000000101000780c */ /* 0x040fe20003f66070 */
        /* <DEDUP_REMOVED lines=9> */
.L_x_6212:
        /* <DEDUP_REMOVED lines=9> */
.L_x_6213:
        /* <DEDUP_REMOVED lines=8> */
.L_x_6214:
        /* <DEDUP_REMOVED lines=8> */
.L_x_6215:
        /* <DEDUP_REMOVED lines=8> */
.L_x_6216:
        /* <DEDUP_REMOVED lines=9> */
.L_x_6217:
[----:B------:R-:W-:Y:S01]  /*31940*/  IMAD.MOV.U32 R9, RZ, RZ, R14 ;  /* 0x000000ffff097224 */ /* 0x000fe200078e000e */
[----:B------:R-:W-:Y:S06]  /*31950*/  BRA `(.L_x_6218) ;  /* 0xffffffc800b87947 */ /* 0x000fec000383ffff */
.L_x_6118:
        /* <DEDUP_REMOVED lines=8> */
.L_x_6220:
[----:B------:R-:W-:Y:S05]  /*319e0*/  BSYNC B0 ;  /* 0x0000000000007941 */ /* 0x000fea0003800000 */
.L_x_6219:
        /* <DEDUP_REMOVED lines=12> */
.L_x_6221:
        /* <DEDUP_REMOVED lines=8> */
.L_x_6222:
        /* <DEDUP_REMOVED lines=8> */
.L_x_6223:
        /* <DEDUP_REMOVED lines=8> */
.L_x_6224:
        /* <DEDUP_REMOVED lines=9> */
.L_x_6225:
[----:B------:R-:W-:Y:S01]  /*31cc0*/  IMAD.MOV.U32 R9, RZ, RZ, R14 ;  /* 0x000000ffff097224 */ /* 0x000fe200078e000e */
[----:B------:R-:W-:Y:S06]  /*31cd0*/  BRA `(.L_x_6226) ;  /* 0xffffffc800887947 */ /* 0x000fec000383ffff */
.L_x_6120:
[----:B------:R-:W-:Y:S01]  /*31ce0*/  BSSY B0, `(.L_x_6227) ;  /* 0x0000006000007945 */ /* 0x000fe20003800000 */
[----:B------:R-:W-:Y:S01]  /*31cf0*/  PLOP3.LUT P6, PT, P6, PT, PT, 0x8, 0x0 ;  /* 0x000000000000781c */ /* 0x000fe200037ce170 */
[----:B------:R-:W-:-:S12]  /*31d00*/  IMAD.MOV.U32 R15, RZ, RZ, -0x1 ;  /* 0xffffffffff0f7424 */ /* 0x000fd800078e00ff */
[----:B0-----:R-:W-:Y:S05]  /*31d10*/  WARPSYNC.COLLECTIVE R15, `(.L_x_6228) ;  /* 0x000000000f087348 */ /* 0x001fea0003c00000 */
[----:B------:R-:W-:Y:S01]  /*31d20*/  VOTE.ANY R14, PT, P6 ;  /* 0x00000000000e7806 */ /* 0x000fe200030e0100 */
[----:B0-----:R-:W-:Y:S06]  /*31d30*/  ENDCOLLECTIVE ;  /* 0x000000000000791b */ /* 0x001fec0003800000 */
.L_x_6228:
[----:B------:R-:W-:Y:S05]  /*31d40*/  BSYNC B0 ;  /* 0x0000000000007941 */ /* 0x000fea0003800000 */
.L_x_6227:
[----:B------:R0:W5:Y:S01]  /*31d50*/  LDL.LU R10, [R1+0xc] ;  /* 0x00000c00010a7983 */ /* 0x0001620000300800 */
[----:B------:R-:W-:Y:S02]  /*31d60*/  IMAD.MOV.U32 R0, RZ, RZ, R14 ;  /* 0x000000ffff007224 */ /* 0x000fe400078e000e */
[----:B------:R-:W-:Y:S02]  /*31d70*/  IMAD.MOV.U32 R13, RZ, RZ, R4 ;  /* 0x000000ffff0d7224 */ /* 0x000fe400078e0004 */
[----:B------:R-:W1:Y:S01]  /*31d80*/  POPC R3, R0 ;  /* 0x0000000000037309 */ /* 0x000e620000000000 */
[----:B------:R-:W-:Y:S02]  /*31d90*/  IMAD.MOV.U32 R11, RZ, RZ, 0x1f ;  /* 0x0000001fff0b7424 */ /* 0x000fe400078e00ff */
[----:B------:R-:W-:Y:S01]  /*31da0*/  IMAD.MOV.U32 R15, RZ, RZ, -0x1 ;  /* 0xffffffffff0f7424 */ /* 0x000fe200078e00ff */
[----:B01----:R-:W-:-:S07]  /*31db0*/  MOV R12, R3 ;  /* 0x00000003000c7202 */ /* 0x003fce0000000f00 */
[----:B-----5:R-:W-:Y:S05]  /*31dc0*/  WARPSYNC.COLLECTIVE R15, `(.L_x_6229) ;  /* 0x000000000f087348 */ /* 0x020fea0003c00000 */
[----:B------:R0:W1:Y:S02]  /*31dd0*/  SHFL.IDX P6, R14, R13, R12, R11 ;  /* 0x0000000c0d0e7389 */ /* 0x00006400000c000b */
[----:B01---5:R-:W-:Y:S01]  /*31de0*/  ENDCOLLECTIVE ;  /* 0x000000000000791b */ /* 0x023fe20003800000 */
.L_x_6229:
[----:B------:R-:W-:Y:S02]  /*31df0*/  IMAD.MOV.U32 R13, RZ, RZ, R6 ;  /* 0x000000ffff0d7224 */ /* 0x000fe400078e0006 */
[----:B------:R-:W-:-:S07]  /*31e00*/  IMAD.MOV.U32 R4, RZ, RZ, R14 ;  /* 0x000000ffff047224 */ /* 0x000fce00078e000e */
[----:B------:R-:W-:Y:S05]  /*31e10*/  WARPSYNC.COLLECTIVE R15, `(.L_x_6230) ;  /* 0x000000000f087348 */ /* 0x000fea0003c00000 */
[----:B------:R0:W1:Y:S02]  /*31e20*/  SHFL.IDX P6, R14, R13, R12, R11 ;  /* 0x0000000c0d0e7389 */ /* 0x00006400000c000b */
[----:B01----:R-:W-:Y:S01]  /*31e30*/  ENDCOLLECTIVE ;  /* 0x000000000000791b */ /* 0x003fe20003800000 */
.L_x_6230:
[----:B------:R-:W-:Y:S01]  /*31e40*/  IMAD.MOV.U32 R6, RZ, RZ, R14 ;  /* 0x000000ffff067224 */ /* 0x000fe200078e000e */
[----:B------:R-:W-:-:S05]  /*31e50*/  IADD3 R10, R3, R10, RZ ;  /* 0x0000000a030a7210 */ /* 0x000fca0007ffe0ff */
[----:B------:R0:W-:Y:S01]  /*31e60*/  STL [R1+0xc], R10 ;  /* 0x00000c0a01007387 */ /* 0x0001e20000100800 */
[----:B------:R-:W-:Y:S05]  /*31e70*/  BRA `(.L_x_6231) ;  /* 0xffffffc800687947 */ /* 0x000fea000383ffff */
.L_x_6122:
        /* <DEDUP_REMOVED lines=8> */
.L_x_6233:
[----:B------:R-:W-:Y:S05]  /*31f00*/  BSYNC B0 ;  /* 0x0000000000007941 */ /* 0x000fea0003800000 */
.L_x_6232:
[----:B------:R-:W-:Y:S01]  /*31f10*/  IMAD.MOV.U32 R3, RZ, RZ, R14 ;  /* 0x000000ffff037224 */ /* 0x000fe200078e000e */
[----:B------:R-:W-:Y:S06]  /*31f20*/  BRA `(.L_x_6234) ;  /* 0xffffffc800547947 */ /* 0x000fec000383ffff */
.L_x_6128:
[----:B0-----:R0:W1:Y:S02]  /*31f30*/  SYNCS.PHASECHK.TRANS64.TRYWAIT P0, [R0+URZ+0x36820], R3 ;  /* 0x03682003000075a7 */ /* 0x001064000800017f */
[----:B-1----:R-:W-:Y:S05]  /*31f40*/  @!P0 NANOSLEEP.SYNCS 0x989680 ;  /* 0x009896800000895d */ /* 0x002fea0003900000 */
[----:B------:R-:W1:Y:S02]  /*31f50*/  @!P0 SYNCS.PHASECHK.TRANS64 P0, [R0+URZ+0x36820], R3 ;  /* 0x03682003000085a7 */ /* 0x000e64000800007f */
[----:B-1----:R-:W-:Y:S05]  /*31f60*/  @!P0 BRA `(.L_x_6128) ;  /* 0xfffffffc00f08947 */ /* 0x002fea000383ffff */
[----:B------:R-:W-:Y:S05]  /*31f70*/  BRA `(.L_x_6235) ;  /* 0xffffffd000f07947 */ /* 0x000fea000383ffff */
.L_x_6129:
[----:B------:R-:W1:Y:S01]  /*31f80*/  S2R R2, SR_TID.X ;  /* 0x0000000000027919 */ /* 0x000e620000002100 */
[----:B------:R-:W-:Y:S01]  /*31f90*/  BSSY B0, `(.L_x_6236) ;  /* 0x000000a000007945 */ /* 0x000fe20003800000 */
[----:B------:R-:W-:Y:S02]  /*31fa0*/  IMAD.MOV.U32 R12, RZ, RZ, RZ ;  /* 0x000000ffff0c7224 */ /* 0x000fe400078e00ff */
[----:B------:R-:W-:Y:S02]  /*31fb0*/  IMAD.MOV.U32 R11, RZ, RZ, 0x1f ;  /* 0x0000001fff0b7424 */ /* 0x000fe400078e00ff */
[----:B------:R-:W-:Y:S01]  /*31fc0*/  IMAD.MOV.U32 R15, RZ, RZ, -0x1 ;  /* 0xffffffffff0f7424 */ /* 0x000fe200078e00ff */
[----:B-1----:R-:W-:-:S04]  /*31fd0*/  SHF.R.U32.HI R2, RZ, 0x5, R2 ;  /* 0x00000005ff027819 */ /* 0x002fc80000011602 */
[----:B------:R-:W-:-:S04]  /*31fe0*/  LOP3.LUT R2, R2, 0x3, RZ, 0xc0, !PT ;  /* 0x0000000302027812 */ /* 0x000fc800078ec0ff */
[----:B------:R-:W-:-:S07]  /*31ff0*/  MOV R13, R2 ;  /* 0x00000002000d7202 */ /* 0x000fce0000000f00 */
[----:B0-----:R-:W-:Y:S05]  /*32000*/  WARPSYNC.COLLECTIVE R15, `(.L_x_6237) ;  /* 0x000000000f087348 */ /* 0x001fea0003c00000 */
[----:B------:R1:W2:Y:S02]  /*32010*/  SHFL.IDX P6, R14, R13, R12, R11 ;  /* 0x0000000c0d0e7389 */ /* 0x0002a400000c000b */
[----:B012---:R-:W-:Y:S01]  /*32020*/  ENDCOLLECTIVE ;  /* 0x000000000000791b */ /* 0x007fe20003800000 */
.L_x_6237:
[----:B------:R-:W-:Y:S05]  /*32030*/  BSYNC B0 ;  /* 0x0000000000007941 */ /* 0x000fea0003800000 */
.L_x_6236:
[----:B------:R-:W-:Y:S05]  /*32040*/  BRA `(.L_x_6238) ;  /* 0xffffffd000d87947 */ /* 0x000fea000383ffff */
.L_x_6130:
[----:B------:R-:W-:Y:S01]  /*32050*/  BSSY B0, `(.L_x_6239) ;  /* 0x0000006000007945 */ /* 0x000fe20003800000 */
[----:B------:R-:W-:-:S07]  /*32060*/  IMAD.MOV.U32 R15, RZ, RZ, -0x1 ;  /* 0xffffffffff0f7424 */ /* 0x000fce00078e00ff */
[----:B01----:R-:W-:Y:S05]  /*32070*/  WARPSYNC.COLLECTIVE R15, `(.L_x_6240) ;  /* 0x000000000f0c7348 */ /* 0x003fea0003c00000 */
[----:B------:R-:W-:Y:S02]  /*32080*/  ELECT P6, UR62, PT ;  /* 0x00000000003e782f */ /* 0x000fe400038c0000 */
[----:B------:R-:W-:Y:S01]  /*32090*/  MOV R14, UR62 ;  /* 0x0000003e000e7c02 */ /* 0x000fe20008000f00 */
[----:B01----:R-:W-:Y:S10]  /*320a0*/  ENDCOLLECTIVE ;  /* 0x000000000000791b */ /* 0x003ff40003800000 */
.L_x_6240:
[----:B------:R-:W-:Y:S05]  /*320b0*/  BSYNC B0 ;  /* 0x0000000000007941 */ /* 0x000fea0003800000 */
.L_x_6239:
[----:B------:R-:W-:Y:S05]  /*320c0*/  BRA `(.L_x_6241) ;  /* 0xffffffd000cc7947 */ /* 0x000fea000383ffff */
.L_x_6132:
[----:B0-----:R0:W1:Y:S02]  /*320d0*/  SYNCS.PHASECHK.TRANS64.TRYWAIT P0, [R6+URZ], R5 ;  /* 0x00000005060075a7 */ /* 0x001064000800017f */
[----:B-1----:R-:W-:Y:S05]  /*320e0*/  @!P0 NANOSLEEP.SYNCS 0x989680 ;  /* 0x009896800000895d */ /* 0x002fea0003900000 */
[----:B------:R-:W1:Y:S02]  /*320f0*/  @!P0 SYNCS.PHASECHK.TRANS64 P0, [R6+URZ], R5 ;  /* 0x00000005060085a7 */ /* 0x000e64000800007f */
[----:B-1----:R-:W-:Y:S05]  /*32100*/  @!P0 BRA `(.L_x_6132) ;  /* 0xfffffffc00f08947 */ /* 0x002fea000383ffff */
[----:B------:R-:W-:Y:S05]  /*32110*/  BRA `(.L_x_6242) ;  /* 0xffffffd4000c7947 */ /* 0x000fea000383ffff */
.L_x_6133:
[----:B-1----:R1:W2:Y:S02]  /*32120*/  SYNCS.PHASECHK.TRANS64.TRYWAIT P0, [R7+URZ], R2 ;  /* 0x00000002070075a7 */ /* 0x0022a4000800017f */
[----:B--2---:R-:W-:Y:S05]  /*32130*/  @!P0 NANOSLEEP.SYNCS 0x989680 ;  /* 0x009896800000895d */ /* 0x004fea0003900000 */
[----:B------:R-:W2:Y:S02]  /*32140*/  @!P0 SYNCS.PHASECHK.TRANS64 P0, [R7+URZ], R2 ;  /* 0x00000002070085a7 */ /* 0x000ea4000800007f */
[----:B--2---:R-:W-:Y:S05]  /*32150*/  @!P0 BRA `(.L_x_6133) ;  /* 0xfffffffc00f08947 */ /* 0x004fea000383ffff */
[----:B------:R-:W-:Y:S05]  /*32160*/  BRA `(.L_x_6243) ;  /* 0xffffffd400007947 */ /* 0x000fea000383ffff */
.L_x_6135:
[----:B--2---:R2:W3:Y:S02]  /*32170*/  SYNCS.PHASECHK.TRANS64.TRYWAIT P0, [R4+URZ], R5 ;  /* 0x00000005040075a7 */ /* 0x0044e4000800017f */
[----:B---3--:R-:W-:Y:S05]  /*32180*/  @!P0 NANOSLEEP.SYNCS 0x989680 ;  /* 0x009896800000895d */ /* 0x008fea0003900000 */
[----:B------:R-:W3:Y:S02]  /*32190*/  @!P0 SYNCS.PHASECHK.TRANS64 P0, [R4+URZ], R5 ;  /* 0x00000005040085a7 */ /* 0x000ee4000800007f */
[----:B---3--:R-:W-:Y:S05]  /*321a0*/  @!P0 BRA `(.L_x_6135) ;  /* 0xfffffffc00f08947 */ /* 0x008fea000383ffff */
[----:B------:R-:W-:Y:S05]  /*321b0*/  BRA `(.L_x_6244) ;  /* 0xffffffd400047947 */ /* 0x000fea000383ffff */
.L_x_6245:
        /* <DEDUP_REMOVED lines=12> */
.L_x_14856:


//--------------------- .text._ZN7cutlass13device_kernelIN5flash11enable_sm90INS1_16FlashAttnFwdSm90INS1_25CollectiveMainloopFwdSm90ILi2EN4cute5tupleIJNS5_1CILi1EEES8_S8_EEENS6_IJNS7_ILi128EEENS7_ILi176EEESA_EEELi128ENS_6half_tEfNS_4arch4Sm90ELb0ELb0ELb0ELb0ELb0ELb0ELb0ELb1ELb1ELb1ELb1ELb0EEENS1_21CollectiveEpilogueFwdINS6_IJSA_SA_SB_EEES9_SD_SF_Li256ELb0ELb1ELb1ELb0EEENS1_19SingleTileSchedulerILb0ELb1ELb1ELi128EEEEEEEEEvNT_6ParamsE --------------------------
	.section	.text._ZN7cutlass13device_kernelIN5flash11enable_sm90INS1_16FlashAttnFwdSm90INS1_25CollectiveMainloopFwdSm90ILi2EN4cute5tupleIJNS5_1CILi1EEES8_S8_EEENS6_IJNS7_ILi128EEENS7_ILi176EEESA_EEELi128ENS_6half_tEfNS_4arch4Sm90ELb0ELb0ELb0ELb0ELb0ELb0ELb0ELb1ELb1ELb1ELb1ELb0EEENS1_21CollectiveEpilogueFwdINS6_IJSA_SA_SB_EEES9_SD_SF_Li256ELb0ELb1ELb1ELb0EEENS1_19SingleTileSchedulerILb0ELb1ELb1ELi128EEEEEEEEEvNT_6ParamsE,"ax",@progbits
	.align	128
.text._ZN7cutlass13device_kernelIN5flash11enable_sm90INS1_16FlashAttnFwdSm90INS1_25CollectiveMainloopFwdSm90ILi2EN4cute5tupleIJNS5_1CILi1EEES8_S8_EEENS6_IJNS7_ILi128EEENS7_ILi176EEESA_EEELi128ENS_6half_tEfNS_4arch4Sm90ELb0ELb0ELb0ELb0ELb0ELb0ELb0ELb1ELb1ELb1ELb1ELb0EEENS1_21CollectiveEpilogueFwdINS6_IJSA_SA_SB_EEES9_SD_SF_Li256ELb0ELb1ELb1ELb0EEENS1_19SingleTileSchedulerILb0ELb1ELb1ELi128EEEEEEEEEvNT_6ParamsE:
        .type           _ZN7cutlass13device_kernelIN5flash11enable_sm90INS1_16FlashAttnFwdSm90INS1_25CollectiveMainloopFwdSm90ILi2EN4cute5tupleIJNS5_1CILi1EEES8_S8_EEENS6_IJNS7_ILi128EEENS7_ILi176EEESA_EEELi128ENS_6half_tEfNS_4arch4Sm90ELb0ELb0ELb0ELb0ELb0ELb0ELb0ELb1ELb1ELb1ELb1ELb0EEENS1_21CollectiveEpilogueFwdINS6_IJSA_SA_SB_EEES9_SD_SF_Li256ELb0ELb1ELb1ELb0EEENS1_19SingleTileSchedulerILb0ELb1ELb1ELi128EEEEEEEEEvNT_6ParamsE,@function
        .size           _ZN7cutlass13device_kernelIN5flash11enable_sm90INS1_16FlashAttnFwdSm90INS1_25CollectiveMainloopFwdSm90ILi2EN4cute5tupleIJNS5_1CILi1EEES8_S8_EEENS6_IJNS7_ILi128EEENS7_ILi176EEESA_EEELi128ENS_6half_tEfNS_4arch4Sm90ELb0ELb0ELb0ELb0ELb0ELb0ELb0ELb1ELb1ELb1ELb1ELb0EEENS1_21CollectiveEpilogueFwdINS6_IJSA_SA_SB_EEES9_SD_SF_Li256ELb0ELb1ELb1ELb0EEENS1_19SingleTileSchedulerILb0ELb1ELb1ELi128EEEEEEEEEvNT_6ParamsE,(.L_x_14857 - _ZN7cutlass13device_kernelIN5flash11enable_sm90INS1_16FlashAttnFwdSm90INS1_25CollectiveMainloopFwdSm90ILi2EN4cute5tupleIJNS5_1CILi1EEES8_S8_EEENS6_IJNS7_ILi128EEENS7_ILi176EEESA_EEELi128ENS_6half_tEfNS_4arch4Sm90ELb0ELb0ELb0ELb0ELb0ELb0ELb0ELb1ELb1ELb1ELb1ELb0EEENS1_21CollectiveEpilogueFwdINS6_IJSA_SA_SB_EEES9_SD_SF_Li256ELb0ELb1ELb1ELb0EEENS1_19SingleTileSchedulerILb0ELb1ELb1ELi128EEEEEEEEEvNT_6ParamsE)
        .other          _ZN7cutlass13device_kernelIN5flash11enable_sm90INS1_16FlashAttnFwdSm90INS1_25CollectiveMainloopFwdSm90ILi2EN4cute5tupleIJNS5_1CILi1EEES8_S8_EEENS6_IJNS7_ILi128EEENS7_ILi176EEESA_EEELi128ENS_6half_tEfNS_4arch4Sm90ELb0ELb0ELb0ELb0ELb0ELb0ELb0ELb1ELb1ELb1ELb1ELb0EEENS1_21CollectiveEpilogueFwdINS6_IJSA_SA_SB_EEES9_SD_SF_Li256ELb0ELb1ELb1ELb0EEENS1_19SingleTileSchedulerILb0ELb1ELb1ELi128EEEEEEEEEvNT_6ParamsE,@"STO_CUDA_ENTRY STV_DEFAULT"
_ZN7cutlass13device_kernelIN5flash11enable_sm90INS1_16FlashAttnFwdSm90INS1_25CollectiveMainloopFwdSm90ILi2EN4cute5tupleIJNS5_1CILi1EEES8_S8_EEENS6_IJNS7_ILi128EEENS7_ILi176EEESA_EEELi128ENS_6half_tEfNS_4arch4Sm90ELb0ELb0ELb0ELb0ELb0ELb0ELb0ELb1ELb1ELb1ELb1ELb0EEENS1_21CollectiveEpilogueFwdINS6_IJSA_SA_SB_EEES9_SD_SF_Li256ELb0ELb1ELb1ELb0EEENS1_19SingleTileSchedulerILb0ELb1ELb1ELi128EEEEEEEEEvNT_6ParamsE:
[----:B------:R-:W0:Y:S02]  /*0000*/  LDC R1, c[0x0][0x28] ;  /* 0x00000a00ff017b82 */ /* 0x000e240000000800 */
[----:B0-----:R-:W-:Y:S01]  /*0010*/  VIADD R1, R1, 0xfffffff0 ;  /* 0xfffffff001017836 */ /* 0x001fe20000000000 */
[----:B------:R-:W0:Y:S01]  /*0020*/  S2R R3, SR_TID.X ;  /* 0x0000000000037919 */ /* 0x000e220000002100 */
[----:B------:R-:W-:Y:S01]  /*0030*/  ELECT P0, URZ, PT ;  /* 0x00000000003f782f */ /* 0x000fe20003800000 */
[----:B------:R-:W-:Y:S01]  /*0040*/  BSSY B0, `(.L_x_6246) ;  /* 0x000000e000007945 */ /* 0x000fe20003800000 */
[--C-:B0-----:R-:W-:Y:S02]  /*0050*/  SHF.R.U32.HI R0, RZ, 0x5, R3.reuse ;  /* 0x00000005ff007819 */ /* 0x101fe40000011603 */
[----:B------:R-:W-:-:S03]  /*0060*/  SHF.R.U32.HI R22, RZ, 0x7, R3 ;  /* 0x00000007ff167819 */ /* 0x000fc60000011603 */
        /* <DEDUP_REMOVED lines=11> */
.L_x_6247:
[----:B------:R-:W-:Y:S05]  /*0120*/  BSYNC B0 ;  /* 0x0000000000007941 */ /* 0x000fea0003800000 */
.L_x_6246:
        /* <DEDUP_REMOVED lines=41> */
.L_x_6248:
        /* <DEDUP_REMOVED lines=22> */
.L_x_6249:
        /* <DEDUP_REMOVED lines=18> */
.L_x_6250:
        /* <DEDUP_REMOVED lines=22> */
.L_x_6251:
        /* <DEDUP_REMOVED lines=22> */
.L_x_6252:
        /* <DEDUP_REMOVED lines=9> */
.L_x_6255:
[----:B------:R-:W-:-:S08]  /*0990*/  NOP ;  /* 0x0000000000007918 */ /* 0x000fd00000000000 */
[----:B------:R-:W1:Y:S02]  /*09a0*/  USETMAXREG.TRY_ALLOC.CTAPOOL UP0, 0xf0 ;  /* 0x000000f0000079c8 */ /* 0x000e640008000600 */
[----:B-1----:R-:W-:-:S13]  /*09b0*/  PLOP3.LUT P0, PT, PT, PT, UP0, 0x80, 0x0 ;  /* 0x000000000000781c */ /* 0x002fda0003f0f008 */
[----:B------:R-:W-:Y:S05]  /*09c0*/  @!P0 BRA `(.L_x_6255) ;  /* 0xfffffffc00f08947 */ /* 0x000fea000383ffff */
[----:B------:R-:W1:Y:S01]  /*09d0*/  S2R R6, SR_TID.X ;  /* 0x0000000000067919 */ /* 0x000e620000002100 */
[----:B------:R-:W2:Y:S01]  /*09e0*/  S2UR UR6, SR_CTAID.Y ;  /* 0x00000000000679c3 */ /* 0x000ea20000002600 */
[----:B------:R-:W-:Y:S02]  /*09f0*/  ULDC UR7, c[0x0][0xc50] ;  /* 0x0003140000077ab9 */ /* 0x000fe40000000800 */
[----:B------:R-:W-:-:S05]  /*0a00*/  UISETP.NE.AND UP0, UPT, UR7, 0x1, UPT ;  /* 0x000000010700788c */ /* 0x000fca000bf05270 */
[----:B------:R-:W3:Y:S06]  /*0a10*/  S2UR UR8, SR_CTAID.Z ;  /* 0x00000000000879c3 */ /* 0x000eec0000002700 */
[----:B------:R-:W-:Y:S01]  /*0a20*/  @UP0 ULDC UR4, c[0x0][0xc54] ;  /* 0x0003150000040ab9 */ /* 0x000fe20000000800 */
[----:B------:R-:W-:Y:S01]  /*0a30*/  @UP0 ULDC UR9, c[0x0][0xc58] ;  /* 0x0003160000090ab9 */ /* 0x000fe20000000800 */
[----:B--2---:R-:W-:Y:S02]  /*0a40*/  UIMAD.WIDE.U32 UR4, UR6, UR4, URZ ;  /* 0x00000004060472a5 */ /* 0x004fe4000f8e003f */
[----:B------:R-:W-:-:S02]  /*0a50*/  UMOV UR10, UR6 ;  /* 0x00000006000a7c82 */ /* 0x000fc40008000000 */
[----:B------:R-:W-:Y:S01]  /*0a60*/  @UP0 USHF.R.U32.HI UR10, URZ, UR9, UR5 ;  /* 0x000000093f0a0299 */ /* 0x000fe20008011605 */
[----:B-1----:R-:W-:-:S03]  /*0a70*/  LOP3.LUT R0, R6, 0xffffff80, RZ, 0xc0, !PT ;  /* 0xffffff8006007812 */ /* 0x002fc600078ec0ff */
[----:B------:R-:W-:Y:S02]  /*0a80*/  UIADD3 UR4, -UR10, URZ, URZ ;  /* 0x0000003f0a047290 */ /* 0x000fe4000fffe13f */
[----:B------:R-:W-:Y:S01]  /*0a90*/  IMAD.U32 R19, RZ, RZ, UR10 ;  /* 0x0000000aff137e24 */ /* 0x000fe2000f8e00ff */
[----:B------:R-:W-:Y:S06]  /*0aa0*/  BAR.ARV 0x8, 0x180 ;  /* 0x0206000000007b1d */ /* 0x000fec0000002000 */
[----:B------:R-:W-:Y:S01]  /*0ab0*/  ISETP.NE.AND P0, PT, R0, 0x80, PT ;  /* 0x000000800000780c */ /* 0x000fe20003f05270 */
[----:B------:R-:W-:-:S12]  /*0ac0*/  UIMAD UR7, UR7, UR4, UR6 ;  /* 0x00000004070772a4 */ /* 0x000fd8000f8e0206 */
[----:B------:R-:W-:Y:S06]  /*0ad0*/  @!P0 BAR.ARV 0x9, 0x100 ;  /* 0x0244000000008b1d */ /* 0x000fec0000002000 */
[----:B---3--:R-:W-:-:S13]  /*0ae0*/  ISETP.LE.AND P0, PT, RZ, UR8, PT ;  /* 0x00000008ff007c0c */ /* 0x008fda000bf03270 */
        /* <DEDUP_REMOVED lines=8> */
[----:B------:R-:W-:-:S04]  /*0b70*/  UIMAD UR36, UR36, UR4, URZ ;  /* 0x00000004242472a4 */ /* 0x000fc8000f8e023f */
[----:B------:R-:W-:Y:S02]  /*0b80*/  UISETP.GE.AND UP0, UPT, UR36, 0x1, UPT ;  /* 0x000000012400788c */ /* 0x000fe4000bf06270 */
[----:B------:R-:W-:-:S04]  /*0b90*/  UIADD3 UR4, UR36, 0xaf, URZ ;  /* 0x000000af24047890 */ /* 0x000fc8000fffe03f */
[----:B------:R-:W-:Y:S01]  /*0ba0*/  PLOP3.LUT P0, PT, PT, PT, UP0, 0x80, 0x0 ;  /* 0x000000000000781c */ /* 0x000fe20003f0f008 */
[----:B------:R-:W-:-:S04]  /*0bb0*/  UIMAD.WIDE UR4, UR4, 0x2e8ba2e9, URZ ;  /* 0x2e8ba2e9040478a5 */ /* 0x000fc8000f8e023f */
        /* <DEDUP_REMOVED lines=40> */
.L_x_6257:
[----:B------:R-:W-:Y:S01]  /*0e40*/  UIMAD UR5, UR9, UR4, URZ ;  /* 0x00000004090572a4 */ /* 0x000fe2000f8e023f */
[----:B------:R-:W-:Y:S01]  /*0e50*/  IMAD.U32 R0, RZ, RZ, UR6 ;  /* 0x00000006ff007e24 */ /* 0x000fe2000f8e00ff */
[----:B------:R-:W-:Y:S01]  /*0e60*/  PLOP3.LUT P0, PT, PT, PT, PT, 0x80, 0x0 ;  /* 0x000000000000781c */ /* 0x000fe20003f0f070 */
[----:B------:R-:W-:Y:S01]  /*0e70*/  IMAD.U32 R3, RZ, RZ, UR4 ;  /* 0x00000004ff037e24 */ /* 0x000fe2000f8e00ff */
[----:B------:R-:W-:Y:S01]  /*0e80*/  CS2R R86, SRZ ;  /* 0x0000000000567805 */ /* 0x000fe2000001ff00 */
[----:B------:R-:W-:Y:S01]  /*0e90*/  VIADD R23, R6, 0xffffff80 ;  /* 0xffffff8006177836 */ /* 0x000fe20000000000 */
[----:B------:R-:W-:Y:S01]  /*0ea0*/  CS2R R60, SRZ ;  /* 0x00000000003c7805 */ /* 0x000fe2000001ff00 */
[----:B------:R-:W-:Y:S01]  /*0eb0*/  IMAD.U32 R17, RZ, RZ, UR5 ;  /* 0x00000005ff117e24 */ /* 0x000fe2000f8e00ff */
[----:B------:R-:W-:Y:S01]  /*0ec0*/  VIADDMNMX R0, R3, UR5, R0, PT ;  /* 0x0000000503007c46 */ /* 0x000fe2000b800100 */
[----:B------:R-:W-:Y:S01]  /*0ed0*/  IMAD.MOV.U32 R16, RZ, RZ, RZ ;  /* 0x000000ffff107224 */ /* 0x000fe200078e00ff */
[----:B------:R-:W-:-:S02]  /*0ee0*/  CS2R R54, SRZ ;  /* 0x0000000000367805 */ /* 0x000fc4000001ff00 */
[----:B------:R-:W-:Y:S02]  /*0ef0*/  CS2R R48, SRZ ;  /* 0x0000000000307805 */ /* 0x000fe4000001ff00 */
[----:B------:R-:W-:Y:S01]  /*0f00*/  R2UR UR52, R0 ;  /* 0x00000000003472ca */ /* 0x000fe200000e0000 */
        /* <DEDUP_REMOVED lines=10> */
[----:B0-----:R-:W-:-:S02]  /*0fb0*/  CS2R R2, SRZ ;  /* 0x0000000000027805 */ /* 0x001fc4000001ff00 */
[----:B------:R-:W-:Y:S01]  /*0fc0*/  CS2R R38, SRZ ;  /* 0x0000000000267805 */ /* 0x000fe2000001ff00 */
[----:B------:R-:W-:Y:S01]  /*0fd0*/  UISETP.GT.AND UP0, UPT, UR52, UR5, UPT ;  /* 0x000000053400728c */ /* 0x000fe2000bf04270 */
[----:B------:R-:W-:Y:S02]  /*0fe0*/  CS2R R96, SRZ ;  /* 0x0000000000607805 */ /* 0x000fe4000001ff00 */
[----:B------:R-:W-:Y:S02]  /*0ff0*/  CS2R R46, SRZ ;  /* 0x00000000002e7805 */ /* 0x000fe4000001ff00 */
[----:B------:R-:W-:Y:S02]  /*1000*/  CS2R R44, SRZ ;  /* 0x00000000002c7805 */ /* 0x000fe4000001ff00 */
[----:B------:R-:W-:Y:S02]  /*1010*/  CS2R R34, SRZ ;  /* 0x0000000000227805 */ /* 0x000fe4000001ff00 */
[----:B------:R-:W-:-:S02]  /*1020*/  CS2R R28, SRZ ;  /* 0x00000000001c7805 */ /* 0x000fc4000001ff00 */
[----:B------:R-:W-:Y:S02]  /*1030*/  PLOP3.LUT P1, PT, PT, PT, UP0, 0x80, 0x0 ;  /* 0x000000000000781c */ /* 0x000fe40003f2f008 */
        /* <DEDUP_REMOVED lines=25> */
[----:B------:R-:W-:Y:S02]  /*11d0*/  ULEA.HI UR4, UR7, UR7, URZ, 0x1 ;  /* 0x0000000707047291 */ /* 0x000fe4000f8f083f */
[----:B------:R-:W-:Y:S02]  /*11e0*/  IMAD.U32 R18, RZ, RZ, UR7 ;  /* 0x00000007ff127e24 */ /* 0x000fe4000f8e00ff */
        /* <DEDUP_REMOVED lines=22> */
.L_x_6259:
[----:B------:R-:W-:Y:S02]  /*1350*/  R2UR UR4, R16 ;  /* 0x00000000100472ca */ /* 0x000fe400000e0000 */
[----:B------:R-:W-:-:S11]  /*1360*/  SHF.L.U32 R0, RZ, 0x1f, RZ ;  /* 0x0000001fff007819 */ /* 0x000fd600000006ff */
[----:B------:R-:W0:Y:S02]  /*1370*/  SYNCS.PHASECHK.TRANS64.TRYWAIT P0, [UR4+0x34800], R0 ;  /* 0x03480000ff0075a7 */ /* 0x000e240008000144 */
[----:B0-----:R-:W-:Y:S05]  /*1380*/  @!P0 BRA `(.L_x_6260) ;  /* 0x000000f800588947 */ /* 0x001fea0003800000 */
.L_x_6364:
[----:B------:R-:W2:Y:S02]  /*1390*/  LDL R2, [R1+0x8] ;  /* 0x0000080001027983 */ /* 0x000ea40000100800 */
[----:B--2---:R-:W-:-:S13]  /*13a0*/  R2UR UR4, R2 ;  /* 0x00000000020472ca */ /* 0x004fda00000e0000 */
[----:B------:R-:W-:-:S06]  /*13b0*/  ULOP3.LUT UR4, UR4, 0x1, URZ, 0xfc, !UPT ;  /* 0x0000000104047892 */ /* 0x000fcc000f8efc3f */
[----:B------:R-:W-:-:S05]  /*13c0*/  IMAD.U32 R2, RZ, RZ, UR4 ;  /* 0x00000004ff027e24 */ /* 0x000fca000f8e00ff */
[----:B------:R-:W-:-:S13]  /*13d0*/  ISETP.NE.AND P0, PT, R2, 0x3, PT ;  /* 0x000000030200780c */ /* 0x000fda0003f05270 */
[----:B------:R-:W-:Y:S05]  /*13e0*/  @!P0 BRA `(.L_x_6261) ;  /* 0x0000000000048947 */ /* 0x000fea0003800000 */
[----:B------:R-:W-:Y:S01]  /*13f0*/  BPT.TRAP 0x1 ;  /* 0x000000040000795c */ /* 0x000fe20000300000 */
.L_x_6261:
[----:B------:R-:W-:-:S13]  /*1400*/  R2UR UR4, R16 ;  /* 0x00000000100472ca */ /* 0x000fda00000e0000 */
[----:B------:R1:W2:Y:S01]  /*1410*/  SYNCS.PHASECHK.TRANS64.TRYWAIT P2, [UR4+0x34830], R0 ;  /* 0x03483000ff0075a7 */ /* 0x0002a20008040144 */
[----:B------:R-:W-:Y:S05]  /*1420*/  @!P0 BRA `(.L_x_6262) ;  /* 0x0000000000048947 */ /* 0x000fea0003800000 */
[----:B------:R-:W-:Y:S01]  /*1430*/  BPT.TRAP 0x1 ;  /* 0x000000040000795c */ /* 0x000fe20000300000 */
.L_x_6262:
[----:B------:R-:W3:Y:S02]  /*1440*/  S2R R2, SR_TID.X ;  /* 0x0000000000027919 */ /* 0x000ee40000002100 */
[----:B---3--:R-:W-:-:S04]  /*1450*/  LOP3.LUT R2, R2, 0x7f, RZ, 0xc0, !PT ;  /* 0x0000007f02027812 */ /* 0x008fc800078ec0ff */
[----:B------:R-:W-:Y:S01]  /*1460*/  ISETP.NE.AND P1, PT, R2, RZ, PT ;  /* 0x000000ff0200720c */ /* 0x000fe20003f25270 */
[----:B------:R-:W-:Y:S01]  /*1470*/  IMAD.U32 R2, RZ, RZ, UR37 ;  /* 0x00000025ff027e24 */ /* 0x000fe2000f8e00ff */
[----:B--2---:R-:W-:Y:S11]  /*1480*/  @P2 BRA `(.L_x_6263) ;  /* 0x00000000000c2947 */ /* 0x004ff60003800000 */
[----:B------:R-:W-:-:S13]  /*1490*/  R2UR UR4, R16 ;  /* 0x00000000100472ca */ /* 0x000fda00000e0000 */
[----:B------:R-:W2:Y:S02]  /*14a0*/  SYNCS.PHASECHK.TRANS64.TRYWAIT P2, [UR4+0x34830], R0 ;  /* 0x03483000ff0075a7 */ /* 0x000ea40008040144 */
[----:B--2---:R-:W-:Y:S05]  /*14b0*/  @!P2 BRA `(.L_x_6264) ;  /* 0x000000f80028a947 */ /* 0x004fea0003800000 */
.L_x_6263:
[----:B------:R-:W-:Y:S05]  /*14c0*/  WARPSYNC.ALL ;  /* 0x0000000000007948 */ /* 0x000fea0003800000 */
[----:B01----:R-:W-:Y:S01]  /*14d0*/  IMAD.MOV.U32 R0, RZ, RZ, RZ ;  /* 0x000000ffff007224 */ /* 0x003fe200078e00ff */
        /* <DEDUP_REMOVED lines=25> */
[----:B------:R-:W-:Y:S01]  /*1670*/  LOP3.LUT R80, R80, 0xffffff80, RZ, 0xc0, !PT ;  /* 0xffffff8050507812 */ /* 0x000fe200078ec0ff */
[----:B------:R-:W-:Y:S01]  /*1680*/  UMOV UR29, UR33 ;  /* 0x00000021001d7c82 */ /* 0x000fe20008000000 */
[----:B------:R-:W-:Y:S01]  /*1690*/  UMOV UR31, 0x40000040 ;  /* 0x40000040001f7882 */ /* 0x000fe20000000000 */
[----:B------:R-:W-:Y:S01]  /*16a0*/  ULOP3.LUT UR60, UR4, 0x10000, URZ, 0xfc, !UPT ;  /* 0x00010000043c7892 */ /* 0x000fe2000f8efc3f */
[----:B------:R-:W-:Y:S01]  /*16b0*/  IMAD.MOV.U32 R4, RZ, RZ, -0x2 ;  /* 0xfffffffeff047424 */ /* 0x000fe200078e00ff */
[----:B------:R-:W-:Y:S01]  /*16c0*/  UMOV UR35, 0x40000040 ;  /* 0x4000004000237882 */ /* 0x000fe20000000000 */
[----:B------:R-:W-:Y:S01]  /*16d0*/  IMAD.IADD R80, R23, 0x1, -R80 ;  /* 0x0000000117507824 */ /* 0x000fe200078e0a50 */
[----:B------:R-:W-:Y:S01]  /*16e0*/  UIADD3 UR14, UR60, 0x80, URZ ;  /* 0x000000803c0e7890 */ /* 0x000fe2000fffe03f */
[----:B------:R-:W-:Y:S01]  /*16f0*/  P2R R11, PR, RZ, 0x2 ;  /* 0x00000002ff0b7803 */ /* 0x000fe20000000000 */
[----:B------:R-:W-:Y:S01]  /*1700*/  UIADD3 UR18, UR60, 0x180, URZ ;  /* 0x000001803c127890 */ /* 0x000fe2000fffe03f */
[----:B------:R-:W-:Y:S01]  /*1710*/  P2R R9, PR, RZ, 0x1 ;  /* 0x00000001ff097803 */ /* 0x000fe20000000000 */
        /* <DEDUP_REMOVED lines=8> */
[----:B------:R-:W-:Y:S01]  /*17a0*/  SHF.R.S32.HI R5, RZ, 0x1f, R80 ;  /* 0x0000001fff057819 */ /* 0x000fe20000011450 */
[----:B------:R-:W-:Y:S01]  /*17b0*/  UIADD3 UR7, UR60, 0x2, URZ ;  /* 0x000000023c077890 */ /* 0x000fe2000fffe03f */
[--C-:B------:R-:W-:Y:S01]  /*17c0*/  IMAD.MOV.U32 R85, RZ, RZ, R87.reuse ;  /* 0x000000ffff557224 */ /* 0x100fe200078e0057 */
[----:B------:R-:W-:Y:S01]  /*17d0*/  UIADD3 UR24, UR6, 0x404, URZ ;  /* 0x0000040406187890 */ /* 0x000fe2000fffe03f */
[----:B------:R-:W-:Y:S01]  /*17e0*/  LEA.HI R5, R5, R80, RZ, 0x2 ;  /* 0x0000005005057211 */ /* 0x000fe200078f10ff */
[----:B------:R-:W-:Y:S01]  /*17f0*/  UIADD3 UR26, UR60, 0x584, URZ ;  /* 0x000005843c1a7890 */ /* 0x000fe2000fffe03f */
[--C-:B------:R-:W-:Y:S01]  /*1800*/  IMAD.MOV.U32 R83, RZ, RZ, R87.reuse ;  /* 0x000000ffff537224 */ /* 0x100fe200078e0057 */
[----:B------:R-:W-:Y:S01]  /*1810*/  UIADD3 UR32, UR6, 0x406, URZ ;  /* 0x0000040606207890 */ /* 0x000fe2000fffe03f */
[----:B------:R-:W-:Y:S01]  /*1820*/  LOP3.LUT R5, R5, 0x7ffffffc, RZ, 0xc0, !PT ;  /* 0x7ffffffc05057812 */ /* 0x000fe200078ec0ff */
[----:B------:R-:W-:Y:S01]  /*1830*/  UIADD3 UR30, UR60, 0x586, URZ ;  /* 0x000005863c1e7890 */ /* 0x000fe2000fffe03f */
[----:B------:R-:W-:Y:S01]  /*1840*/  IMAD.MOV.U32 R81, RZ, RZ, R87 ;  /* 0x000000ffff517224 */ /* 0x000fe200078e0057 */
[----:B------:R-:W-:-:S02]  /*1850*/  UIADD3 UR34, UR60, 0x786, URZ ;  /* 0x000007863c227890 */ /* 0x000fc4000fffe03f */
[----:B------:R-:W-:Y:S01]  /*1860*/  IMAD.IADD R5, R80, 0x1, -R5 ;  /* 0x0000000150057824 */ /* 0x000fe200078e0a05 */
[----:B------:R-:W-:Y:S01]  /*1870*/  UMOV UR28, UR32 ;  /* 0x00000020001c7c82 */ /* 0x000fe20008000000 */
[----:B------:R-:W-:Y:S02]  /*1880*/  UIADD3 UR38, UR60, 0x806, URZ ;  /* 0x000008063c267890 */ /* 0x000fe4000fffe03f */
[----:B------:R-:W-:Y:S01]  /*1890*/  IMAD R5, R5, R4, 0xb0 ;  /* 0x000000b005057424 */ /* 0x000fe200078e0204 */
[----:B------:R-:W-:Y:S01]  /*18a0*/  UMOV UR37, UR33 ;  /* 0x0000002100257c82 */ /* 0x000fe20008000000 */
[----:B------:R-:W-:Y:S01]  /*18b0*/  UMOV UR39, 0x40000040 ;  /* 0x4000004000277882 */ /* 0x000fe20000000000 */
[----:B------:R-:W-:Y:S01]  /*18c0*/  UIADD3 UR42, UR60, 0x886, URZ ;  /* 0x000008863c2a7890 */ /* 0x000fe2000fffe03f */
[----:B------:R-:W-:Y:S01]  /*18d0*/  VIADD R5, R5, UR36 ;  /* 0x0000002405057c36 */ /* 0x000fe20008000000 */
[----:B------:R-:W-:Y:S01]  /*18e0*/  UMOV UR36, UR32 ;  /* 0x0000002000247c82 */ /* 0x000fe20008000000 */
[----:B------:R-:W-:Y:S01]  /*18f0*/  UMOV UR40, UR32 ;  /* 0x0000002000287c82 */ /* 0x000fe20008000000 */
[----:B------:R-:W-:Y:S01]  /*1900*/  UMOV UR41, UR33 ;  /* 0x0000002100297c82 */ /* 0x000fe20008000000 */
[----:B------:R-:W-:Y:S01]  /*1910*/  UMOV UR43, 0x40000040 ;  /* 0x40000040002b7882 */ /* 0x000fe20000000000 */
[----:B------:R-:W-:Y:S01]  /*1920*/  UIADD3 UR46, UR60, 0x906, URZ ;  /* 0x000009063c2e7890 */ /* 0x000fe2000fffe03f */
[----:B------:R-:W-:Y:S01]  /*1930*/  IMAD.U32 R4, RZ, RZ, UR52 ;  /* 0x00000034ff047e24 */ /* 0x000fe2000f8e00ff */
[----:B------:R-:W-:Y:S01]  /*1940*/  UMOV UR44, UR32 ;  /* 0x00000020002c7c82 */ /* 0x000fe20008000000 */
[----:B------:R-:W-:Y:S01]  /*1950*/  UMOV UR45, UR33 ;  /* 0x00000021002d7c82 */ /* 0x000fe20008000000 */
[----:B------:R-:W-:Y:S01]  /*1960*/  UMOV UR47, 0x40000040 ;  /* 0x40000040002f7882 */ /* 0x000fe20000000000 */
[----:B------:R-:W-:Y:S01]  /*1970*/  UIADD3 UR50, UR60, 0x986, URZ ;  /* 0x000009863c327890 */ /* 0x000fe2000fffe03f */
[----:B------:R-:W-:Y:S01]  /*1980*/  IMAD R7, R4, -0xb0, R5 ;  /* 0xffffff5004077824 */ /* 0x000fe200078e0205 */
[----:B------:R-:W-:Y:S01]  /*1990*/  UMOV UR48, UR32 ;  /* 0x0000002000307c82 */ /* 0x000fe20008000000 */
[----:B------:R-:W-:Y:S01]  /*19a0*/  UMOV UR49, UR33 ;  /* 0x0000002100317c82 */ /* 0x000fe20008000000 */
[----:B------:R-:W-:Y:S01]  /*19b0*/  UMOV UR51, 0x40000040 ;  /* 0x4000004000337882 */ /* 0x000fe20000000000 */
[----:B------:R-:W-:Y:S01]  /*19c0*/  UIADD3 UR52, UR52, -0x2, URZ ;  /* 0xfffffffe34347890 */ /* 0x000fe2000fffe03f */
[----:B------:R-:W-:-:S02]  /*19d0*/  ISETP.GT.AND P2, PT, R7, RZ, PT ;  /* 0x000000ff0700720c */ /* 0x000fc40003f44270 */
[C---:B------:R-:W-:Y:S02]  /*19e0*/  ISETP.GT.AND P3, PT, R7.reuse, 0x1, PT ;  /* 0x000000010700780c */ /* 0x040fe40003f64270 */
[C---:B------:R-:W-:Y:S02]  /*19f0*/  ISETP.GT.AND P4, PT, R7.reuse, 0x8, PT ;  /* 0x000000080700780c */ /* 0x040fe40003f84270 */
[C---:B------:R-:W-:Y:S02]  /*1a00*/  ISETP.GT.AND P5, PT, R7.reuse, 0x9, PT ;  /* 0x000000090700780c */ /* 0x040fe40003fa4270 */
[C---:B------:R-:W-:Y:S01]  /*1a10*/  ISETP.GT.AND P6, PT, R7.reuse, 0x61, PT ;  /* 0x000000610700780c */ /* 0x040fe20003fc4270 */
[----:B------:R-:W-:Y:S02]  /*1a20*/  WARPGROUP.DEPBAR.LE gsb0, 0x0 ;  /* 0x00008000000079c5 */ /* 0x000fe40000010000 */
[----:B------:R-:W-:Y:S01]  /*1a30*/  WARPGROUP.ARRIVE ;  /* 0x00000000000079c5 */ /* 0x000fe20000000000 */
[----:B------:R-:W-:-:S02]  /*1a40*/  ISETP.GT.AND P1, PT, R7, 0x89, PT ;  /* 0x000000890700780c */ /* 0x000fc40003f24270 */
[----:B------:R-:W-:-:S03]  /*1a50*/  ISETP.GT.AND P0, PT, R7, 0x90, PT ;  /* 0x000000900700780c */ /* 0x000fc60003f04270 */
        /* <DEDUP_REMOVED lines=483> */
[----:B------:R-:W-:Y:S02]  /*3890*/  FSEL R114, R114, -INF , P2 ;  /* 0xff80000072727808 */ /* 0x000fe40001000000 */
[----:B------:R-:W-:Y:S02]  /*38a0*/  FSEL R154, R117, -INF , P5 ;  /* 0xff800000759a7808 */ /* 0x000fe40002800000 */
[----:B------:R-:W-:-:S02]  /*38b0*/  ISETP.GT.AND P2, PT, R7, 0x10, PT ;  /* 0x000000100700780c */ /* 0x000fc40003f44270 */
[----:B------:R-:W-:Y:S02]  /*38c0*/  FMNMX.FTZ R5, R152, R5, !PT ;  /* 0x0000000598057209 */ /* 0x000fe40007810000 */
[----:B------:R-:W-:Y:S02]  /*38d0*/  FSEL R115, R115, -INF , P3 ;  /* 0xff80000073737808 */ /* 0x000fe40001800000 */
        /* <DEDUP_REMOVED lines=19> */
[----:B------:R-:W-:Y:S02]  /*3a10*/  FSEL R162, R109, -INF , P5 ;  /* 0xff8000006da27808 */ /* 0x000fe40002800000 */
[----:B------:R-:W-:Y:S02]  /*3a20*/  ISETP.GT.AND P2, PT, R7, 0x20, PT ;  /* 0x000000200700780c */ /* 0x000fe40003f44270 */
[----:B------:R-:W-:Y:S02]  /*3a30*/  FMNMX.FTZ R5, R160, R5, !PT ;  /* 0x00000005a0057209 */ /* 0x000fe40007810000 */
[----:B------:R-:W-:Y:S02]  /*3a40*/  FSEL R8, R107, -INF , P3 ;  /* 0xff8000006b087808 */ /* 0x000fe40001800000 */
[----:B------:R-:W-:-:S02]  /*3a50*/  ISETP.GT.AND P3, PT, R7, 0x21, PT ;  /* 0x000000210700780c */ /* 0x000fc40003f64270 */
[----:B------:R-:W-:Y:S02]  /*3a60*/  FMNMX.FTZ R5, R162, R5, !PT ;  /* 0x00000005a2057209 */ /* 0x000fe40007810000 */
[----:B------:R-:W-:Y:S02]  /*3a70*/  FSEL R110, R110, -INF , P4 ;  /* 0xff8000006e6e7808 */ /* 0x000fe40002000000 */
[----:B------:R-:W-:Y:S02]  /*3a80*/  ISETP.GT.AND P4, PT, R7, 0x28, PT ;  /* 0x000000280700780c */ /* 0x000fe40003f84270 */
        /* <DEDUP_REMOVED lines=8> */
[----:B------:R-:W-:Y:S01]  /*3b10*/  FSEL R168, R100, -INF , P4 ;  /* 0xff80000064a87808 */ /* 0x000fe20002000000 */
[----:B------:R-:W-:Y:S01]  /*3b20*/  UIADD3 UR30, UR60, 0xa06, URZ ;  /* 0x00000a063c1e7890 */ /* 0x000fe2000fffe03f */
[----:B------:R-:W-:Y:S01]  /*3b30*/  FMNMX.FTZ R5, R166, R5, !PT ;  /* 0x00000005a6057209 */ /* 0x000fe20007810000 */
[----:B------:R-:W-:Y:S01]  /*3b40*/  UMOV UR28, UR32 ;  /* 0x00000020001c7c82 */ /* 0x000fe20008000000 */
[----:B------:R-:W-:Y:S01]  /*3b50*/  FSEL R98, R98, -INF , P2 ;  /* 0xff80000062627808 */ /* 0x000fe20001000000 */
[----:B------:R-:W-:Y:S01]  /*3b60*/  UMOV UR29, UR33 ;  /* 0x00000021001d7c82 */ /* 0x000fe20008000000 */
[----:B------:R-:W-:Y:S01]  /*3b70*/  FSEL R170, R101, -INF , P5 ;  /* 0xff80000065aa7808 */ /* 0x000fe20002800000 */
[----:B------:R-:W-:Y:S01]  /*3b80*/  UMOV UR31, 0x40000040 ;  /* 0x40000040001f7882 */ /* 0x000fe20000000000 */
        /* <DEDUP_REMOVED lines=18> */
[----:B------:R-:W-:Y:S02]  /*3cb0*/  FSEL R144, R93, -INF , P5 ;  /* 0xff8000005d907808 */ /* 0x000fe40002800000 */
[----:B------:R-:W-:Y:S02]  /*3cc0*/  ISETP.GT.AND P2, PT, R7, 0x40, PT ;  /* 0x000000400700780c */ /* 0x000fe40003f44270 */
[----:B------:R-:W-:Y:S02]  /*3cd0*/  FMNMX.FTZ R5, R190, R5, !PT ;  /* 0x00000005be057209 */ /* 0x000fe40007810000 */
[----:B------:R-:W-:-:S02]  /*3ce0*/  FSEL R80, R91, -INF , P3 ;  /* 0xff8000005b507808 */ /* 0x000fc40001800000 */
[C---:B------:R-:W-:Y:S02]  /*3cf0*/  ISETP.GT.AND P3, PT, R7.reuse, 0x41, PT ;  /* 0x000000410700780c */ /* 0x040fe40003f64270 */
[----:B------:R-:W-:Y:S02]  /*3d00*/  FMNMX.FTZ R5, R144, R5, !PT ;  /* 0x0000000590057209 */ /* 0x000fe40007810000 */
[----:B------:R-:W-:Y:S02]  /*3d10*/  FSEL R94, R94, -INF , P4 ;  /* 0xff8000005e5e7808 */ /* 0x000fe40002000000 */
[----:B------:R-:W-:Y:S02]  /*3d20*/  ISETP.GT.AND P4, PT, R7, 0x48, PT ;  /* 0x000000480700780c */ /* 0x000fe40003f84270 */
[----:B------:R-:W-:Y:S02]  /*3d30*/  FSEL R82, R95, -INF , P5 ;  /* 0xff8000005f527808 */ /* 0x000fe40002800000 */
[----:B------:R-:W-:Y:S01]  /*3d40*/  ISETP.GT.AND P5, PT, R7, 0x49, PT ;  /* 0x000000490700780c */ /* 0x000fe20003fa4270 */
[----:B------:R-:W-:-:S02]  /*3d50*/  WARPGROUP.DEPBAR.LE gsb0, 0x0 ;  /* 0x00008000000079c5 */ /* 0x000fc40000010000 */
[----:B------:R-:W-:Y:S01]  /*3d60*/  WARPGROUP.ARRIVE ;  /* 0x00000000000079c5 */ /* 0x000fe20000000000 */
[----:B------:R-:W-:Y:S02]  /*3d70*/  FSEL R192, R72, -INF , P2 ;  /* 0xff80000048c07808 */ /* 0x000fe40001000000 */
[----:B------:R-:W-:Y:S01]  /*3d80*/  FSEL R146, R73, -INF , P3 ;  /* 0xff80000049927808 */ /* 0x000fe20001800000 */
[----:B------:R-:W-:Y:S01]  /*3d90*/  IMAD.MOV.U32 R73, RZ, RZ, R87 ;  /* 0x000000ffff497224 */ /* 0x000fe200078e0057 */
[----:B------:R-:W-:Y:S01]  /*3da0*/  FMNMX.FTZ R5, R192, R5, !PT ;  /* 0x00000005c0057209 */ /* 0x000fe20007810000 */
[----:B------:R-:W-:Y:S01]  /*3db0*/  HGMMA.64x16x16.F32 R64, gdesc[UR36], R64, gsb0 ;  /* 0x00200000244079f0 */ /* 0x000fe20008000840 */
[----:B------:R-:W-:Y:S02]  /*3dc0*/  FSEL R142, R76, -INF , P4 ;  /* 0xff8000004c8e7808 */ /* 0x000fe40002000000 */
[----:B------:R-:W-:Y:S02]  /*3dd0*/  FMNMX.FTZ R5, R146, R5, !PT ;  /* 0x0000000592057209 */ /* 0x000fe40007810000 */
[----:B------:R-:W-:-:S02]  /*3de0*/  FSEL R74, R74, -INF , P2 ;  /* 0xff8000004a4a7808 */ /* 0x000fc40001000000 */
[----:B------:R-:W-:Y:S01]  /*3df0*/  FSEL R108, R77, -INF , P5 ;  /* 0xff8000004d6c7808 */ /* 0x000fe20002800000 */
[--C-:B------:R-:W-:Y:S01]  /*3e00*/  IMAD.MOV.U32 R77, RZ, RZ, R87.reuse ;  /* 0x000000ffff4d7224 */ /* 0x100fe200078e0057 */
[----:B------:R-:W-:Y:S02]  /*3e10*/  ISETP.GT.AND P2, PT, R7, 0x50, PT ;  /* 0x000000500700780c */ /* 0x000fe40003f44270 */
[----:B------:R-:W-:Y:S02]  /*3e20*/  FMNMX.FTZ R5, R142, R5, !PT ;  /* 0x000000058e057209 */ /* 0x000fe40007810000 */
[----:B------:R-:W-:Y:S01]  /*3e30*/  FSEL R72, R75, -INF , P3 ;  /* 0xff8000004b487808 */ /* 0x000fe20001800000 */
[----:B------:R-:W-:Y:S01]  /*3e40*/  IMAD.MOV.U32 R75, RZ, RZ, R87 ;  /* 0x000000ffff4b7224 */ /* 0x000fe200078e0057 */
[----:B------:R-:W-:Y:S02]  /*3e50*/  ISETP.GT.AND P3, PT, R7, 0x51, PT ;  /* 0x000000510700780c */ /* 0x000fe40003f64270 */
[----:B------:R-:W-:-:S02]  /*3e60*/  FMNMX.FTZ R5, R108, R5, !PT ;  /* 0x000000056c057209 */ /* 0x000fc40007810000 */
[----:B------:R-:W-:Y:S02]  /*3e70*/  FSEL R78, R78, -INF , P4 ;  /* 0xff8000004e4e7808 */ /* 0x000fe40002000000 */
[----:B------:R-:W-:Y:S02]  /*3e80*/  ISETP.GT.AND P4, PT, R7, 0x58, PT ;  /* 0x000000580700780c */ /* 0x000fe40003f84270 */
[----:B------:R-:W-:Y:S01]  /*3e90*/  FSEL R76, R79, -INF , P5 ;  /* 0xff8000004f4c7808 */ /* 0x000fe20002800000 */
[----:B------:R-:W-:Y:S01]  /*3ea0*/  IMAD.MOV.U32 R79, RZ, RZ, R87 ;  /* 0x000000ffff4f7224 */ /* 0x000fe200078e0057 */
[----:B------:R-:W-:Y:S01]  /*3eb0*/  ISETP.GT.AND P5, PT, R7, 0x59, PT ;  /* 0x000000590700780c */ /* 0x000fe20003fa4270 */
[----:B------:R-:W-:Y:S02]  /*3ec0*/  WARPGROUP.DEPBAR.LE gsb0, 0x0 ;  /* 0x00008000000079c5 */ /* 0x000fe40000010000 */
[----:B------:R-:W-:Y:S01]  /*3ed0*/  WARPGROUP.ARRIVE ;  /* 0x00000000000079c5 */ /* 0x000fe20000000000 */
[----:B------:R-:W-:-:S02]  /*3ee0*/  FSEL R140, R64, -INF , P2 ;  /* 0xff800000408c7808 */ /* 0x000fc40001000000 */
[----:B------:R-:W-:Y:S01]  /*3ef0*/  FSEL R124, R65, -INF , P3 ;  /* 0xff800000417c7808 */ /* 0x000fe20001800000 */
[--C-:B------:R-:W-:Y:S01]  /*3f00*/  IMAD.MOV.U32 R65, RZ, RZ, R87.reuse ;  /* 0x000000ffff417224 */ /* 0x100fe200078e0057 */
[----:B------:R-:W-:Y:S01]  /*3f10*/  FMNMX.FTZ R5, R140, R5, !PT ;  /* 0x000000058c057209 */ /* 0x000fe20007810000 */
[----:B------:R-:W-:Y:S01]  /*3f20*/  HGMMA.64x16x16.F32 R56, gdesc[UR40], R56, gsb0 ;  /* 0x00200000283879f0 */ /* 0x000fe20008000838 */
[----:B------:R-:W-:Y:S02]  /*3f30*/  FSEL R122, R68, -INF , P4 ;  /* 0xff800000447a7808 */ /* 0x000fe40002000000 */
[----:B------:R-:W-:Y:S02]  /*3f40*/  FMNMX.FTZ R5, R124, R5, !PT ;  /* 0x000000057c057209 */ /* 0x000fe40007810000 */
[----:B------:R-:W-:Y:S02]  /*3f50*/  FSEL R66, R66, -INF , P2 ;  /* 0xff80000042427808 */ /* 0x000fe40001000000 */
[----:B------:R-:W-:Y:S01]  /*3f60*/  FSEL R112, R69, -INF , P5 ;  /* 0xff80000045707808 */ /* 0x000fe20002800000 */
[----:B------:R-:W-:Y:S01]  /*3f70*/  IMAD.MOV.U32 R69, RZ, RZ, R87 ;  /* 0x000000ffff457224 */ /* 0x000fe200078e0057 */
[----:B------:R-:W-:-:S02]  /*3f80*/  ISETP.GT.AND P2, PT, R7, 0x60, PT ;  /* 0x000000600700780c */ /* 0x000fc40003f44270 */
[----:B------:R-:W-:Y:S02]  /*3f90*/  FMNMX.FTZ R5, R122, R5, !PT ;  /* 0x000000057a057209 */ /* 0x000fe40007810000 */
[----:B------:R-:W-:Y:S01]  /*3fa0*/  FSEL R68, R71, -INF , P5 ;  /* 0xff80000047447808 */ /* 0x000fe20002800000 */
[----:B------:R-:W-:Y:S01]  /*3fb0*/  IMAD.MOV.U32 R71, RZ, RZ, R87 ;  /* 0x000000ffff477224 */ /* 0x000fe200078e0057 */
[----:B------:R-:W-:Y:S02]  /*3fc0*/  FMNMX.FTZ R5, R112, R5, !PT ;  /* 0x0000000570057209 */ /* 0x000fe40007810000 */
[C---:B------:R-:W-:Y:S02]  /*3fd0*/  ISETP.GT.AND P5, PT, R7.reuse, 0x68, PT ;  /* 0x000000680700780c */ /* 0x040fe40003fa4270 */
[----:B------:R-:W-:Y:S02]  /*3fe0*/  FSEL R70, R70, -INF , P4 ;  /* 0xff80000046467808 */ /* 0x000fe40002000000 */
[----:B------:R-:W-:-:S02]  /*3ff0*/  ISETP.GT.AND P4, PT, R7, 0x69, PT ;  /* 0x000000690700780c */ /* 0x000fc40003f84270 */
[----:B------:R-:W-:Y:S01]  /*4000*/  FSEL R64, R67, -INF , P3 ;  /* 0xff80000043407808 */ /* 0x000fe20001800000 */
[----:B------:R-:W-:Y:S01]  /*4010*/  IMAD.MOV.U32 R67, RZ, RZ, R87 ;  /* 0x000000ffff437224 */ /* 0x000fe200078e0057 */
        /* <DEDUP_REMOVED lines=15> */
[----:B------:R-:W-:Y:S01]  /*4110*/  ISETP.GT.AND P5, PT, R7, 0x79, PT ;  /* 0x000000790700780c */ /* 0x000fe20003fa4270 */
[----:B------:R-:W-:Y:S02]  /*4120*/  WARPGROUP.DEPBAR.LE gsb0, 0x0 ;  /* 0x00008000000079c5 */ /* 0x000fe40000010000 */
[----:B------:R-:W-:Y:S01]  /*4130*/  WARPGROUP.ARRIVE ;  /* 0x00000000000079c5 */ /* 0x000fe20000000000 */
[----:B------:R-:W-:Y:S02]  /*4140*/  FSEL R86, R48, -INF , P3 ;  /* 0xff80000030567808 */ /* 0x000fe40001800000 */
[----:B------:R-:W-:Y:S02]  /*4150*/  FSEL R48, R59, -INF , P6 ;  /* 0xff8000003b307808 */ /* 0x000fe40003000000 */
[----:B------:R-:W-:Y:S01]  /*4160*/  ISETP.GT.AND P6, PT, R7, 0x78, PT ;  /* 0x000000780700780c */ /* 0x000fe20003fc4270 */
[----:B------:R-:W-:Y:S01]  /*4170*/  HGMMA.64x16x16.F32 R40, gdesc[UR48], R40, gsb0 ;  /* 0x00200000302879f0 */ /* 0x000fe20008000828 */
[----:B------:R-:W-:-:S02]  /*4180*/  FSEL R56, R49, -INF , P2 ;  /* 0xff80000031387808 */ /* 0x000fc40001000000 */
[----:B------:R-:W-:Y:S02]  /*4190*/  FMNMX.FTZ R5, R86, R5, !PT ;  /* 0x0000000556057209 */ /* 0x000fe40007810000 */
[----:B------:R-:W-:Y:S02]  /*41a0*/  FSEL R10, R52, -INF , P6 ;  /* 0xff800000340a7808 */ /* 0x000fe40003000000 */
[----:B------:R-:W-:Y:S02]  /*41b0*/  FMNMX.FTZ R5, R56, R5, !PT ;  /* 0x0000000538057209 */ /* 0x000fe40007810000 */
[----:B------:R-:W-:Y:S01]  /*41c0*/  FSEL R52, R63, -INF , P4 ;  /* 0xff8000003f347808 */ /* 0x000fe20002000000 */
[----:B------:R-:W-:Y:S01]  /*41d0*/  IMAD.MOV.U32 R63, RZ, RZ, R87 ;  /* 0x000000ffff3f7224 */ /* 0x000fe200078e0057 */
[----:B------:R-:W-:Y:S02]  /*41e0*/  ISETP.GT.AND P4, PT, R7, 0x80, PT ;  /* 0x000000800700780c */ /* 0x000fe40003f84270 */
[----:B------:R-:W-:-:S02]  /*41f0*/  FSEL R60, R53, -INF , P5 ;  /* 0xff800000353c7808 */ /* 0x000fc40002800000 */
[----:B------:R-:W-:Y:S02]  /*4200*/  FMNMX.FTZ R5, R10, R5, !PT ;  /* 0x000000050a057209 */ /* 0x000fe40007810000 */
[----:B------:R-:W-:Y:S02]  /*4210*/  FSEL R50, R50, -INF , P3 ;  /* 0xff80000032327808 */ /* 0x000fe40001800000 */
[C---:B------:R-:W-:Y:S02]  /*4220*/  ISETP.GT.AND P3, PT, R7.reuse, 0x81, PT ;  /* 0x000000810700780c */ /* 0x040fe40003f64270 */
[----:B------:R-:W-:Y:S02]  /*4230*/  FMNMX.FTZ R5, R60, R5, !PT ;  /* 0x000000053c057209 */ /* 0x000fe40007810000 */
[----:B------:R-:W-:Y:S02]  /*4240*/  FSEL R54, R54, -INF , P6 ;  /* 0xff80000036367808 */ /* 0x000fe40003000000 */
[----:B------:R-:W-:Y:S01]  /*4250*/  ISETP.GT.AND P6, PT, R7, 0xa9, PT ;  /* 0x000000a90700780c */ /* 0x000fe20003fc4270 */
[----:B------:R-:W-:-:S02]  /*4260*/  WARPGROUP.DEPBAR.LE gsb0, 0x0 ;  /* 0x00008000000079c5 */ /* 0x000fc40000010000 */
[----:B------:R-:W-:Y:S01]  /*4270*/  WARPGROUP.ARRIVE ;  /* 0x00000000000079c5 */ /* 0x000fe20000000000 */
[----:B------:R-:W-:Y:S02]  /*4280*/  FSEL R84, R40, -INF , P4 ;  /* 0xff80000028547808 */ /* 0x000fe40002000000 */
[----:B------:R-:W-:Y:S02]  /*4290*/  FSEL R40, R51, -INF , P2 ;  /* 0xff80000033287808 */ /* 0x000fe40001000000 */
[----:B------:R-:W-:Y:S01]  /*42a0*/  ISETP.GT.AND P2, PT, R7, 0x88, PT ;  /* 0x000000880700780c */ /* 0x000fe20003f44270 */
        /* <DEDUP_REMOVED lines=9> */
[----:B------:R-:W-:Y:S02]  /*4340*/  FSEL R116, R45, -INF , P1 ;  /* 0xff8000002d747808 */ /* 0x000fe40000800000 */
[----:B------:R-:W-:Y:S02]  /*4350*/  FMNMX.FTZ R5, R96, R5, !PT ;  /* 0x0000000560057209 */ /* 0x000fe40007810000 */
[----:B------:R-:W-:Y:S02]  /*4360*/  ISETP.GT.AND P1, PT, R7, 0x91, PT ;  /* 0x000000910700780c */ /* 0x000fe40003f24270 */
[----:B------:R-:W-:-:S02]  /*4370*/  FMNMX.FTZ R5, R116, R5, !PT ;  /* 0x0000000574057209 */ /* 0x000fc40007810000 */
[----:B------:R-:W-:Y:S02]  /*4380*/  FSEL R46, R46, -INF , P2 ;  /* 0xff8000002e2e7808 */ /* 0x000fe40001000000 */
[C---:B------:R-:W-:Y:S02]  /*4390*/  ISETP.GT.AND P2, PT, R7.reuse, 0x99, PT ;  /* 0x000000990700780c */ /* 0x040fe40003f44270 */
[----:B------:R-:W-:Y:S02]  /*43a0*/  FSEL R42, R42, -INF , P4 ;  /* 0xff8000002a2a7808 */ /* 0x000fe40002000000 */
[----:B------:R-:W-:Y:S02]  /*43b0*/  ISETP.GT.AND P4, PT, R7, 0xa1, PT ;  /* 0x000000a10700780c */ /* 0x000fe40003f84270 */
[----:B------:R-:W-:Y:S02]  /*43c0*/  FSEL R44, R55, -INF , P5 ;  /* 0xff800000372c7808 */ /* 0x000fe40002800000 */
[----:B------:R-:W-:-:S02]  /*43d0*/  ISETP.GT.AND P5, PT, R7, 0xa8, PT ;  /* 0x000000a80700780c */ /* 0x000fc40003fa4270 */
[----:B------:R-:W-:Y:S02]  /*43e0*/  P2R R21, PR, RZ, 0x4 ;  /* 0x00000004ff157803 */ /* 0x000fe40000000000 */
[----:B------:R-:W-:Y:S01]  /*43f0*/  P2R R41, PR, RZ, 0x2 ;  /* 0x00000002ff297803 */ /* 0x000fe20000000000 */
[----:B------:R-:W-:Y:S02]  /*4400*/  WARPGROUP.DEPBAR.LE gsb0, 0x0 ;  /* 0x00008000000079c5 */ /* 0x000fe40000010000 */
[----:B------:R-:W-:Y:S01]  /*4410*/  WARPGROUP.ARRIVE ;  /* 0x00000000000079c5 */ /* 0x000fe20000000000 */
[----:B------:R-:W-:Y:S02]  /*4420*/  FSEL R126, R32, -INF , P0 ;  /* 0xff800000207e7808 */ /* 0x000fe40000000000 */
[----:B------:R-:W-:Y:S02]  /*4430*/  ISETP.GT.AND P0, PT, R7, 0x98, PT ;  /* 0x000000980700780c */ /* 0x000fe40003f04270 */
[----:B------:R-:W-:Y:S01]  /*4440*/  FSEL R128, R33, -INF , P1 ;  /* 0xff80000021807808 */ /* 0x000fe20000800000 */
[----:B------:R-:W-:Y:S01]  /*4450*/  HGMMA.64x16x16.F32 R24, gdesc[UR28], R24, gsb0 ;  /* 0x002000001c1879f0 */ /* 0x000fe20008000818 */
[----:B------:R-:W-:-:S02]  /*4460*/  FMNMX.FTZ R5, R126, R5, !PT ;  /* 0x000000057e057209 */ /* 0x000fc40007810000 */
[----:B------:R-:W-:Y:S02]  /*4470*/  FSEL R36, R36, -INF , P0 ;  /* 0xff80000024247808 */ /* 0x000fe40000000000 */
[----:B------:R-:W-:Y:S02]  /*4480*/  FMNMX.FTZ R5, R128, R5, !PT ;  /* 0x0000000580057209 */ /* 0x000fe40007810000 */
[----:B------:R-:W-:Y:S02]  /*4490*/  FSEL R32, R43, -INF , P3 ;  /* 0xff8000002b207808 */ /* 0x000fe40001800000 */
[----:B------:R-:W-:Y:S02]  /*44a0*/  FSEL R130, R37, -INF , P2 ;  /* 0xff80000025827808 */ /* 0x000fe40001000000 */
[----:B------:R-:W-:Y:S02]  /*44b0*/  FMNMX.FTZ R5, R36, R5, !PT ;  /* 0x0000000524057209 */ /* 0x000fe40007810000 */
[----:B------:R-:W-:-:S02]  /*44c0*/  ISETP.GT.AND P3, PT, R7, 0xa0, PT ;  /* 0x000000a00700780c */ /* 0x000fc40003f64270 */
[----:B------:R-:W-:Y:S02]  /*44d0*/  FMNMX.FTZ R5, R130, R5, !PT ;  /* 0x0000000582057209 */ /* 0x000fe40007810000 */
[----:B------:R-:W-:Y:S02]  /*44e0*/  P2R R33, PR, RZ, 0x1 ;  /* 0x00000001ff217803 */ /* 0x000fe40000000000 */
[C---:B------:R-:W-:Y:S02]  /*44f0*/  ISETP.GT.AND P0, PT, R7.reuse, 0x89, PT ;  /* 0x000000890700780c */ /* 0x040fe40003f04270 */
[----:B------:R-:W-:-:S04]  /*4500*/  ISETP.GT.AND P1, PT, R7, 0x90, PT ;  /* 0x000000900700780c */ /* 0x000fc80003f24270 */
[----:B------:R-:W-:Y:S02]  /*4510*/  FSEL R34, R34, -INF , P1 ;  /* 0xff80000022227808 */ /* 0x000fe40000800000 */
[----:B------:R-:W-:Y:S01]  /*4520*/  ISETP.NE.AND P1, PT, R41, RZ, PT ;  /* 0x000000ff2900720c */ /* 0x000fe20003f25270 */
[----:B------:R-:W-:Y:S02]  /*4530*/  WARPGROUP.DEPBAR.LE gsb0, 0x0 ;  /* 0x00008000000079c5 */ /* 0x000fe40000010000 */
[----:B------:R-:W-:Y:S02]  /*4540*/  FSEL R132, R24, -INF , P3 ;  /* 0xff80000018847808 */ /* 0x000fe40001800000 */
[----:B------:R-:W-:Y:S02]  /*4550*/  FSEL R136, R25, -INF , P4 ;  /* 0xff80000019887808 */ /* 0x000fe40002000000 */
[----:B------:R-:W-:Y:S02]  /*4560*/  FMNMX.FTZ R5, R132, R5, !PT ;  /* 0x0000000584057209 */ /* 0x000fe40007810000 */
[----:B------:R-:W-:-:S02]  /*4570*/  FSEL R134, R28, -INF , P5 ;  /* 0xff8000001c867808 */ /* 0x000fc40002800000 */
[----:B------:R-:W-:Y:S02]  /*4580*/  FMNMX.FTZ R5, R136, R5, !PT ;  /* 0x0000000588057209 */ /* 0x000fe40007810000 */
[----:B------:R-:W-:Y:S02]  /*4590*/  FSEL R138, R29, -INF , P6 ;  /* 0xff8000001d8a7808 */ /* 0x000fe40003000000 */
[----:B------:R-:W-:Y:S02]  /*45a0*/  FMNMX.FTZ R5, R134, R5, !PT ;  /* 0x0000000586057209 */ /* 0x000fe40007810000 */
[----:B------:R-:W-:Y:S02]  /*45b0*/  FSEL R24, R47, -INF , P0 ;  /* 0xff8000002f187808 */ /* 0x000fe40000000000 */
[----:B------:R-:W-:Y:S01]  /*45c0*/  FMNMX.FTZ R13, R138, R5, !PT ;  /* 0x000000058a0d7209 */ /* 0x000fe20007810000 */
[----:B------:R-:W-:Y:S01]  /*45d0*/  IMAD.U32 R5, RZ, RZ, UR6 ;  /* 0x00000006ff057e24 */ /* 0x000fe2000f8e00ff */
[----:B------:R-:W-:-:S02]  /*45e0*/  ISETP.NE.AND P0, PT, R33, RZ, PT ;  /* 0x000000ff2100720c */ /* 0x000fc40003f05270 */
[----:B------:R-:W-:Y:S01]  /*45f0*/  FSEL R28, R35, -INF , P1 ;  /* 0xff800000231c7808 */ /* 0x000fe20000800000 */
[----:B------:R-:W0:Y:S01]  /*4600*/  SHFL.BFLY PT, R4, R13, 0x2, 0x1f ;  /* 0x0c401f000d047f89 */ /* 0x000e2200000e0000 */
[----:B------:R-:W-:Y:S02]  /*4610*/  FSEL R38, R38, -INF , P0 ;  /* 0xff80000026267808 */ /* 0x000fe40000000000 */
[----:B------:R-:W-:Y:S02]  /*4620*/  FSEL R26, R26, -INF , P3 ;  /* 0xff8000001a1a7808 */ /* 0x000fe40001800000 */
[----:B------:R-:W-:Y:S02]  /*4630*/  FSEL R30, R30, -INF , P5 ;  /* 0xff8000001e1e7808 */ /* 0x000fe40002800000 */
[----:B------:R-:W-:Y:S02]  /*4640*/  ISETP.NE.AND P0, PT, R9, RZ, PT ;  /* 0x000000ff0900720c */ /* 0x000fe40003f05270 */
[----:B------:R-:W-:-:S02]  /*4650*/  ISETP.NE.AND P1, PT, R11, RZ, PT ;  /* 0x000000ff0b00720c */ /* 0x000fc40003f25270 */
[----:B------:R-:W-:Y:S02]  /*4660*/  R2UR UR6, R17 ;  /* 0x00000000110672ca */ /* 0x000fe400000e0000 */
[----:B0-----:R-:W-:-:S11]  /*4670*/  FMNMX.FTZ R15, R13, R4, !PT ;  /* 0x000000040d0f7209 */ /* 0x001fd60007810000 */
[----:B------:R-:W-:-:S03]  /*4680*/  UISETP.GE.AND UP0, UPT, UR52, UR6, UPT ;  /* 0x000000063400728c */ /* 0x000fc6000bf06270 */
[----:B------:R-:W-:Y:S01]  /*4690*/  UMOV UR6, URZ ;  /* 0x0000003f00067c82 */ /* 0x000fe20008000000 */
[----:B------:R-:W0:Y:S02]  /*46a0*/  SHFL.BFLY PT, R4, R15, 0x1, 0x1f ;  /* 0x0c201f000f047f89 */ /* 0x000e2400000e0000 */
[----:B0-----:R-:W-:-:S04]  /*46b0*/  FMNMX.FTZ R4, R15, R4, !PT ;  /* 0x000000040f047209 */ /* 0x001fc80007810000 */
[C---:B------:R-:W-:Y:S01]  /*46c0*/  FSETP.NEU.FTZ.AND P2, PT, R4.reuse, -INF , PT ;  /* 0xff8000000400780b */ /* 0x040fe20003f5d000 */
[----:B------:R-:W-:-:S05]  /*46d0*/  FMUL.FTZ R23, R4, R5 ;  /* 0x0000000504177220 */ /* 0x000fca0000410000 */
[----:B------:R-:W-:Y:S02]  /*46e0*/  FSEL R23, R23, RZ, P2 ;  /* 0x000000ff17177208 */ /* 0x000fe40001000000 */
[----:B------:R-:W-:Y:S02]  /*46f0*/  ISETP.NE.AND P2, PT, R21, RZ, PT ;  /* 0x000000ff1500720c */ /* 0x000fe40003f45270 */
[----:B------:R-:W-:Y:S01]  /*4700*/  FMNMX.FTZ R21, R114, R115, !PT ;  /* 0x0000007372157209 */ /* 0x000fe20007810000 */
[-CC-:B------:R-:W-:Y:S01]  /*4710*/  FFMA.FTZ R47, R92, R5.reuse, -R23.reuse ;  /* 0x000000055c2f7223 */ /* 0x180fe20000010817 */
[----:B------:R-:W-:Y:S01]  /*4720*/  FSEL R92, R39, -INF , P2 ;  /* 0xff800000275c7808 */ /* 0x000fe20001000000 */
        /* <DEDUP_REMOVED lines=28> */
[----:B------:R-:W1:Y:S01]  /*48f0*/  MUFU.EX2 R178, R178 ;  /* 0x000000b200b27308 */ /* 0x000e620000000800 */
[----:B------:R-:W-:Y:S01]  /*4900*/  FMNMX.FTZ R29, R14, R25, !PT ;  /* 0x000000190e1d7209 */ /* 0x000fe20007810000 */
[-CC-:B------:R-:W-:Y:S01]  /*4910*/  FFMA.FTZ R174, R174, R5.reuse, -R23.reuse ;  /* 0x00000005aeae7223 */ /* 0x180fe20000010817 */
[-CC-:B------:R-:W-:Y:S01]  /*4920*/  FFMA.FTZ R190, R190, R5.reuse, -R23.reuse ;  /* 0x00000005bebe7223 */ /* 0x180fe20000010817 */
[--C-:B------:R-:W-:Y:S01]  /*4930*/  FFMA.FTZ R144, R144, R5, -R23.reuse ;  /* 0x0000000590907223 */ /* 0x100fe20000010817 */
[----:B------:R-:W-:Y:S01]  /*4940*/  FMNMX.FTZ R29, R102, R29, !PT ;  /* 0x0000001d661d7209 */ /* 0x000fe20007810000 */
[-CC-:B------:R-:W-:Y:S01]  /*4950*/  FFMA.FTZ R192, R192, R5.reuse, -R23.reuse ;  /* 0x00000005c0c07223 */ /* 0x180fe20000010817 */
[----:B------:R-:W-:Y:S01]  /*4960*/  FFMA.FTZ R146, R146, R5, -R23 ;  /* 0x0000000592927223 */ /* 0x000fe20000010817 */
[----:B------:R-:W2:Y:S01]  /*4970*/  MUFU.EX2 R9, R9 ;  /* 0x0000000900097308 */ /* 0x000ea20000000800 */
[----:B------:R-:W-:Y:S01]  /*4980*/  FMNMX.FTZ R29, R20, R29, !PT ;  /* 0x0000001d141d7209 */ /* 0x000fe20007810000 */
[----:B0-----:R-:W-:Y:S01]  /*4990*/  FADD.FTZ R57, R176, R7 ;  /* 0x00000007b0397221 */ /* 0x001fe20000010000 */
        /* <DEDUP_REMOVED lines=13> */
[----:B------:R-:W3:Y:S01]  /*4a70*/  MUFU.EX2 R11, R11 ;  /* 0x0000000b000b7308 */ /* 0x000ee20000000800 */
[----:B------:R-:W-:Y:S01]  /*4a80*/  FMNMX.FTZ R33, R82, R33, !PT ;  /* 0x0000002152217209 */ /* 0x000fe20007810000 */
[-CC-:B------:R-:W-:Y:S01]  /*4a90*/  FFMA.FTZ R202, R100, R5.reuse, -R23.reuse ;  /* 0x0000000564ca7223 */ /* 0x180fe20000010817 */
[-CC-:B------:R-:W-:Y:S01]  /*4aa0*/  FFMA.FTZ R208, R84, R5.reuse, -R23.reuse ;  /* 0x0000000554d07223 */ /* 0x180fe20000010817 */
[--C-:B------:R-:W-:Y:S01]  /*4ab0*/  FFMA.FTZ R210, R96, R5, -R23.reuse ;  /* 0x0000000560d27223 */ /* 0x100fe20000010817 */
[----:B------:R-:W-:Y:S01]  /*4ac0*/  FMNMX.FTZ R33, R74, R33, !PT ;  /* 0x000000214a217209 */ /* 0x000fe20007810000 */
[--C-:B------:R-:W-:Y:S01]  /*4ad0*/  FFMA.FTZ R212, R126, R5, -R23.reuse ;  /* 0x000000057ed47223 */ /* 0x100fe20000010817 */
[----:B------:R-:W-:Y:S01]  /*4ae0*/  F2FP.F16.F32.PACK_AB R176, R7, R176 ;  /* 0x000000b007b0723e */ /* 0x000fe200000000ff */
[----:B------:R-:W4:Y:S01]  /*4af0*/  MUFU.EX2 R182, R182 ;  /* 0x000000b600b67308 */ /* 0x000f220000000800 */
[----:B------:R-:W-:Y:S01]  /*4b00*/  FMNMX.FTZ R35, R72, R33, !PT ;  /* 0x0000002148237209 */ /* 0x000fe20007810000 */
[-CC-:B------:R-:W-:Y:S01]  /*4b10*/  FFMA.FTZ R51, R130, R5.reuse, -R23.reuse ;  /* 0x0000000582337223 */ /* 0x180fe20000010817 */
[-CC-:B------:R-:W-:Y:S01]  /*4b20*/  FFMA.FTZ R216, R132, R5.reuse, -R23.reuse ;  /* 0x0000000584d87223 */ /* 0x180fe20000010817 */
[--C-:B------:R-:W-:Y:S01]  /*4b30*/  FFMA.FTZ R136, R136, R5, -R23.reuse ;  /* 0x0000000588887223 */ /* 0x100fe20000010817 */
[----:B------:R-:W-:Y:S01]  /*4b40*/  FMNMX.FTZ R35, R78, R35, !PT ;  /* 0x000000234e237209 */ /* 0x000fe20007810000 */
[----:B------:R-:W-:Y:S01]  /*4b50*/  FFMA.FTZ R218, R134, R5, -R23 ;  /* 0x0000000586da7223 */ /* 0x000fe20000010817 */
[----:B------:R-:W-:Y:S01]  /*4b60*/  IMAD.MOV.U32 R84, RZ, RZ, R87 ;  /* 0x000000ffff547224 */ /* 0x000fe200078e0057 */
[----:B------:R-:W5:Y:S01]  /*4b70*/  MUFU.EX2 R13, R13 ;  /* 0x0000000d000d7308 */ /* 0x000f620000000800 */
[----:B------:R-:W-:-:S04]  /*4b80*/  FMNMX.FTZ R35, R76, R35, !PT ;  /* 0x000000234c237209 */ /* 0x000fc80007810000 */
[----:B------:R-:W-:-:S03]  /*4b90*/  FMNMX.FTZ R35, R66, R35, !PT ;  /* 0x0000002342237209 */ /* 0x000fc60007810000 */
[----:B------:R-:W5:Y:S01]  /*4ba0*/  MUFU.EX2 R184, R184 ;  /* 0x000000b800b87308 */ /* 0x000f620000000800 */
[----:B------:R-:W-:-:S04]  /*4bb0*/  FMNMX.FTZ R37, R64, R35, !PT ;  /* 0x0000002340257209 */ /* 0x000fc80007810000 */
[----:B------:R-:W-:-:S03]  /*4bc0*/  FMNMX.FTZ R37, R70, R37, !PT ;  /* 0x0000002546257209 */ /* 0x000fc60007810000 */
[----:B------:R-:W5:Y:S01]  /*4bd0*/  MUFU.EX2 R15, R15 ;  /* 0x0000000f000f7308 */ /* 0x000f620000000800 */
        /* <DEDUP_REMOVED lines=31> */
[----:B------:R-:W-:-:S04]  /*4dd0*/  FFMA.FTZ R45, R88, R5, -R23 ;  /* 0x00000005582d7223 */ /* 0x000fc80000010817 */
[----:B------:R-:W1:Y:S02]  /*4de0*/  SHFL.BFLY PT, R49, R10, 0x2, 0x1f ;  /* 0x0c401f000a317f89 */ /* 0x000e6400000e0000 */
[----:B------:R-:W-:Y:S08]  /*4df0*/  MUFU.EX2 R196, R196 ;  /* 0x000000c400c47308 */ /* 0x000ff00000000800 */
[----:B------:R-:W-:Y:S08]  /*4e00*/  MUFU.EX2 R37, R124 ;  /* 0x0000007c00257308 */ /* 0x000ff00000000800 */
[----:B------:R-:W-:Y:S01]  /*4e10*/  MUFU.EX2 R198, R198 ;  /* 0x000000c600c67308 */ /* 0x000fe20000000800 */
[----:B-1----:R-:W-:Y:S01]  /*4e20*/  FMNMX.FTZ R53, R10, R49, !PT ;  /* 0x000000310a357209 */ /* 0x002fe20007810000 */
[----:B------:R-:W-:-:S06]  /*4e30*/  FFMA.FTZ R49, R128, R5, -R23 ;  /* 0x0000000580317223 */ /* 0x000fcc0000010817 */
[----:B------:R-:W-:Y:S01]  /*4e40*/  MUFU.EX2 R41, R112 ;  /* 0x0000007000297308 */ /* 0x000fe20000000800 */
[----:B------:R-:W1:Y:S07]  /*4e50*/  SHFL.BFLY PT, R10, R53, 0x1, 0x1f ;  /* 0x0c201f00350a7f89 */ /* 0x000e6e00000e0000 */
[----:B------:R-:W-:Y:S08]  /*4e60*/  MUFU.EX2 R200, R200 ;  /* 0x000000c800c87308 */ /* 0x000ff00000000800 */
[----:B------:R-:W-:Y:S08]  /*4e70*/  MUFU.EX2 R43, R104 ;  /* 0x00000068002b7308 */ /* 0x000ff00000000800 */
[----:B------:R-:W-:Y:S01]  /*4e80*/  MUFU.EX2 R202, R202 ;  /* 0x000000ca00ca7308 */ /* 0x000fe20000000800 */
[----:B-1----:R-:W-:-:S04]  /*4e90*/  FMNMX.FTZ R10, R53, R10, !PT ;  /* 0x0000000a350a7209 */ /* 0x002fc80007810000 */
[C---:B------:R-:W-:Y:S01]  /*4ea0*/  FSETP.NEU.FTZ.AND P2, PT, R10.reuse, -INF , PT ;  /* 0xff8000000a00780b */ /* 0x040fe20003f5d000 */
[----:B------:R-:W-:Y:S02]  /*4eb0*/  FMUL.FTZ R36, R10, R5 ;  /* 0x000000050a247220 */ /* 0x000fe40000410000 */
[----:B------:R-:W-:Y:S03]  /*4ec0*/  MUFU.EX2 R39, R47 ;  /* 0x0000002f00277308 */ /* 0x000fe60000000800 */
[----:B------:R-:W-:Y:S02]  /*4ed0*/  FSEL R55, R36, RZ, P2 ;  /* 0x000000ff24377208 */ /* 0x000fe40001000000 */
[----:B------:R-:W-:-:S03]  /*4ee0*/  PLOP3.LUT P2, PT, PT, PT, UP0, 0x80, 0x0 ;  /* 0x000000000000781c */ /* 0x000fc60003f4f008 */
[----:B------:R-:W-:Y:S01]  /*4ef0*/  MUFU.EX2 R204, R204 ;  /* 0x000000cc00cc7308 */ /* 0x000fe20000000800 */
[-C--:B------:R-:W-:Y:S01]  /*4f00*/  FFMA.FTZ R197, R66, R5.reuse, -R55 ;  /* 0x0000000542c57223 */ /* 0x080fe20000010837 */
[----:B------:R-:W-:Y:S01]  /*4f10*/  FADD.FTZ R66, R178, R57 ;  /* 0x00000039b2427221 */ /* 0x000fe20000010000 */
[-CC-:B------:R-:W-:Y:S01]  /*4f20*/  FFMA.FTZ R177, R114, R5.reuse, -R55.reuse ;  /* 0x0000000572b17223 */ /* 0x180fe20000010837 */
[-CC-:B------:R-:W-:Y:S01]  /*4f30*/  FFMA.FTZ R36, R115, R5.reuse, -R55.reuse ;  /* 0x0000000573247223 */ /* 0x180fe20000010837 */
[-CC-:B------:R-:W-:Y:S01]  /*4f40*/  FFMA.FTZ R179, R118, R5.reuse, -R55.reuse ;  /* 0x0000000576b37223 */ /* 0x180fe20000010837 */
[----:B--2---:R-:W-:Y:S01]  /*4f50*/  FADD.FTZ R57, R9, R66 ;  /* 0x0000004209397221 */ /* 0x004fe20000010000 */
[-CC-:B------:R-:W-:Y:S01]  /*4f60*/  FFMA.FTZ R6, R6, R5.reuse, -R55.reuse ;  /* 0x0000000506067223 */ /* 0x180fe20000010837 */
[-C--:B------:R-:W-:Y:S01]  /*4f70*/  FFMA.FTZ R181, R106, R5.reuse, -R55 ;  /* 0x000000056ab57223 */ /* 0x080fe20000010837 */
[----:B------:R-:W-:Y:S01]  /*4f80*/  MUFU.EX2 R177, R177 ;  /* 0x000000b100b17308 */ /* 0x000fe20000000800 */
[----:B0-----:R-:W-:Y:S01]  /*4f90*/  FADD.FTZ R66, R180, R57 ;  /* 0x00000039b4427221 */ /* 0x001fe20000010000 */
[-CC-:B------:R-:W-:Y:S01]  /*4fa0*/  FFMA.FTZ R8, R8, R5.reuse, -R55.reuse ;  /* 0x0000000508087223 */ /* 0x180fe20000010837 */
[-CC-:B------:R-:W-:Y:S01]  /*4fb0*/  FFMA.FTZ R183, R110, R5.reuse, -R55.reuse ;  /* 0x000000056eb77223 */ /* 0x180fe20000010837 */
[-CC-:B------:R-:W-:Y:S01]  /*4fc0*/  FFMA.FTZ R201, R58, R5.reuse, -R55.reuse ;  /* 0x000000053ac97223 */ /* 0x180fe20000010837 */
[----:B---3--:R-:W-:Y:S01]  /*4fd0*/  FADD.FTZ R57, R11, R66 ;  /* 0x000000420b397221 */ /* 0x008fe20000010000 */
[-CC-:B------:R-:W-:Y:S01]  /*4fe0*/  FFMA.FTZ R66, R68, R5.reuse, -R55.reuse ;  /* 0x0000000544427223 */ /* 0x180fe20000010837 */
[-C--:B------:R-:W-:Y:S01]  /*4ff0*/  FFMA.FTZ R12, R12, R5.reuse, -R55 ;  /* 0x000000050c0c7223 */ /* 0x080fe20000010837 */
[----:B------:R-:W0:Y:S01]  /*5000*/  MUFU.EX2 R36, R36 ;  /* 0x0000002400247308 */ /* 0x000e220000000800 */
[----:B----4-:R-:W-:Y:S01]  /*5010*/  FADD.FTZ R68, R182, R57 ;  /* 0x00000039b6447221 */ /* 0x010fe20000010000 */
[-CC-:B------:R-:W-:Y:S01]  /*5020*/  FFMA.FTZ R185, R98, R5.reuse, -R55.reuse ;  /* 0x0000000562b97223 */ /* 0x180fe20000010837 */
[-CC-:B------:R-:W-:Y:S01]  /*5030*/  FFMA.FTZ R14, R14, R5.reuse, -R55.reuse ;  /* 0x000000050e0e7223 */ /* 0x180fe20000010837 */
[-CC-:B------:R-:W-:Y:S01]  /*5040*/  FFMA.FTZ R187, R102, R5.reuse, -R55.reuse ;  /* 0x0000000566bb7223 */ /* 0x180fe20000010837 */
[----:B-----5:R-:W-:Y:S01]  /*5050*/  FADD.FTZ R57, R13, R68 ;  /* 0x000000440d397221 */ /* 0x020fe20000010000 */
        /* <DEDUP_REMOVED lines=11> */
[----:B0-----:R-:W-:Y:S01]  /*5110*/  FADD.FTZ R58, R177, R36 ;  /* 0x00000024b13a7221 */ /* 0x001fe20000010000 */
[----:B------:R-:W-:Y:S01]  /*5120*/  FADD.FTZ R68, R186, R59 ;  /* 0x0000003bba447221 */ /* 0x000fe20000010000 */
[-CC-:B------:R-:W-:Y:S01]  /*5130*/  FFMA.FTZ R72, R72, R5.reuse, -R55.reuse ;  /* 0x0000000548487223 */ /* 0x180fe20000010837 */
[-CC-:B------:R-:W-:Y:S01]  /*5140*/  FFMA.FTZ R195, R78, R5.reuse, -R55.reuse ;  /* 0x000000054ec37223 */ /* 0x180fe20000010837 */
[-CC-:B------:R-:W-:Y:S01]  /*5150*/  FFMA.FTZ R74, R76, R5.reuse, -R55.reuse ;  /* 0x000000054c4a7223 */ /* 0x180fe20000010837 */
[----:B------:R-:W-:Y:S01]  /*5160*/  FADD.FTZ R59, R21, R68 ;  /* 0x00000044153b7221 */ /* 0x000fe20000010000 */
[-C--:B------:R-:W-:Y:S01]  /*5170*/  FFMA.FTZ R64, R64, R5.reuse, -R55 ;  /* 0x0000000540407223 */ /* 0x080fe20000010837 */
[----:B------:R-:W0:Y:S01]  /*5180*/  MUFU.EX2 R181, R181 ;  /* 0x000000b500b57308 */ /* 0x000e220000000800 */
        /* <DEDUP_REMOVED lines=8> */
[----:B--2---:R-:W-:Y:S01]  /*5210*/  FADD.FTZ R58, R6, R57 ;  /* 0x00000039063a7221 */ /* 0x004fe20000010000 */
[----:B------:R-:W-:Y:S01]  /*5220*/  FADD.FTZ R62, R190, R59 ;  /* 0x0000003bbe3e7221 */ /* 0x000fe20000010000 */
[-C--:B------:R-:W-:Y:S01]  /*5230*/  FFMA.FTZ R32, R32, R5.reuse, -R55 ;  /* 0x0000000520207223 */ /* 0x080fe20000010837 */
[-C--:B------:R-:W-:Y:S01]  /*5240*/  FFMA.FTZ R47, R116, R5.reuse, -R23 ;  /* 0x00000005742f7223 */ /* 0x080fe20000010817 */
[-CC-:B------:R-:W-:Y:S01]  /*5250*/  FFMA.FTZ R40, R40, R5.reuse, -R55.reuse ;  /* 0x0000000528287223 */ /* 0x180fe20000010837 */
[----:B------:R-:W-:Y:S01]  /*5260*/  FADD.FTZ R61, R29, R62 ;  /* 0x0000003e1d3d7221 */ /* 0x000fe20000010000 */
[----:B------:R-:W-:Y:S01]  /*5270*/  IMAD.U32 R62, RZ, RZ, UR53 ;  /* 0x00000035ff3e7e24 */ /* 0x000fe2000f8e00ff */
[----:B------:R-:W2:Y:S01]  /*5280*/  MUFU.EX2 R183, R183 ;  /* 0x000000b700b77308 */ /* 0x000ea20000000800 */
[----:B0-----:R-:W-:Y:S01]  /*5290*/  FADD.FTZ R57, R181, R58 ;  /* 0x0000003ab5397221 */ /* 0x001fe20000010000 */
[----:B------:R-:W-:Y:S01]  /*52a0*/  F2FP.F16.F32.PACK_AB R178, R9, R178 ;  /* 0x000000b209b2723e */ /* 0x000fe200000000ff */
[-CC-:B------:R-:W-:Y:S01]  /*52b0*/  FFMA.FTZ R54, R54, R5.reuse, -R55.reuse ;  /* 0x0000000536367223 */ /* 0x180fe20000010837 */
[-CC-:B------:R-:W-:Y:S01]  /*52c0*/  FFMA.FTZ R24, R24, R5.reuse, -R55.reuse ;  /* 0x0000000518187223 */ /* 0x180fe20000010837 */
[-CC-:B------:R-:W-:Y:S01]  /*52d0*/  FFMA.FTZ R42, R42, R5.reuse, -R55.reuse ;  /* 0x000000052a2a7223 */ /* 0x180fe20000010837 */
[-CC-:B------:R-:W-:Y:S01]  /*52e0*/  FFMA.FTZ R46, R46, R5.reuse, -R55.reuse ;  /* 0x000000052e2e7223 */ /* 0x180fe20000010837 */
[-C--:B------:R-:W-:Y:S01]  /*52f0*/  FFMA.FTZ R34, R34, R5.reuse, -R55 ;  /* 0x0000000522227223 */ /* 0x080fe20000010837 */
[----:B------:R-:W0:Y:S01]  /*5300*/  MUFU.EX2 R12, R12 ;  /* 0x0000000c000c7308 */ /* 0x000e220000000800 */
[----:B-1----:R-:W-:Y:S01]  /*5310*/  FADD.FTZ R58, R8, R57 ;  /* 0x00000039083a7221 */ /* 0x002fe20000010000 */
[-CC-:B------:R-:W-:Y:S01]  /*5320*/  FFMA.FTZ R28, R28, R5.reuse, -R55.reuse ;  /* 0x000000051c1c7223 */ /* 0x180fe20000010837 */
[-CC-:B------:R-:W-:Y:S01]  /*5330*/  FFMA.FTZ R38, R38, R5.reuse, -R55.reuse ;  /* 0x0000000526267223 */ /* 0x180fe20000010837 */
[-CC-:B------:R-:W-:Y:S01]  /*5340*/  FFMA.FTZ R92, R92, R5.reuse, -R55.reuse ;  /* 0x000000055c5c7223 */ /* 0x180fe20000010837 */
[-CC-:B------:R-:W-:Y:S01]  /*5350*/  FFMA.FTZ R26, R26, R5.reuse, -R55.reuse ;  /* 0x000000051a1a7223 */ /* 0x180fe20000010837 */
[--C-:B------:R-:W-:Y:S01]  /*5360*/  FFMA.FTZ R86, R86, R5, -R55.reuse ;  /* 0x0000000556567223 */ /* 0x100fe20000010837 */
[----:B------:R-:W-:Y:S01]  /*5370*/  F2FP.F16.F32.PACK_AB R179, R6, R179 ;  /* 0x000000b306b3723e */ /* 0x000fe200000000ff */
[----:B------:R-:W1:Y:S01]  /*5380*/  MUFU.EX2 R185, R185 ;  /* 0x000000b900b97308 */ /* 0x000e620000000800 */
[----:B--2---:R-:W-:Y:S01]  /*5390*/  FADD.FTZ R57, R183, R58 ;  /* 0x0000003ab7397221 */ /* 0x004fe20000010000 */
[-C--:B------:R-:W-:Y:S01]  /*53a0*/  FFMA.FTZ R30, R30, R5.reuse, -R55 ;  /* 0x000000051e1e7223 */ /* 0x080fe20000010837 */
[----:B------:R-:W-:Y:S01]  /*53b0*/  FFMA.FTZ R23, R138, R5, -R23 ;  /* 0x000000058a177223 */ /* 0x000fe20000010817 */
[----:B------:R-:W-:Y:S01]  /*53c0*/  F2FP.F16.F32.PACK_AB R181, R8, R181 ;  /* 0x000000b508b5723e */ /* 0x000fe200000000ff */
[--C-:B------:R-:W-:Y:S01]  /*53d0*/  IMAD.MOV.U32 R82, RZ, RZ, R87.reuse ;  /* 0x000000ffff527224 */ /* 0x100fe200078e0057 */
[----:B------:R-:W-:Y:S01]  /*53e0*/  F2FP.F16.F32.PACK_AB R188, R25, R188 ;  /* 0x000000bc19bc723e */ /* 0x000fe200000000ff */
[----:B------:R-:W-:Y:S01]  /*53f0*/  IMAD.MOV.U32 R78, RZ, RZ, R87 ;  /* 0x000000ffff4e7224 */ /* 0x000fe200078e0057 */
[----:B------:R-:W2:Y:S01]  /*5400*/  MUFU.EX2 R14, R14 ;  /* 0x0000000e000e7308 */ /* 0x000ea20000000800 */
[----:B0-----:R-:W-:Y:S01]  /*5410*/  FADD.FTZ R58, R12, R57 ;  /* 0x000000390c3a7221 */ /* 0x001fe20000010000 */
[-C--:B------:R-:W-:Y:S01]  /*5420*/  FFMA.FTZ R57, R50, R5.reuse, -R55 ;  /* 0x0000000532397223 */ /* 0x080fe20000010837 */
[----:B------:R-:W-:Y:S01]  /*5430*/  FADD.FTZ R50, R192, R61 ;  /* 0x0000003dc0327221 */ /* 0x000fe20000010000 */
[----:B------:R-:W-:Y:S01]  /*5440*/  FFMA.FTZ R55, R56, R5, -R55 ;  /* 0x0000000538377223 */ /* 0x000fe20000010837 */
[----:B------:R-:W-:Y:S01]  /*5450*/  F2FP.F16.F32.PACK_AB R183, R12, R183 ;  /* 0x000000b70cb7723e */ /* 0x000fe200000000ff */
[----:B------:R-:W-:-:S02]  /*5460*/  IMAD.U32 R12, RZ, RZ, UR6 ;  /* 0x00000006ff0c7e24 */ /* 0x000fc4000f8e00ff */
[----:B------:R-:W-:Y:S01]  /*5470*/  FADD.FTZ R61, R33, R50 ;  /* 0x00000032213d7221 */ /* 0x000fe20000010000 */
[----:B------:R-:W0:Y:S01]  /*5480*/  MUFU.EX2 R187, R187 ;  /* 0x000000bb00bb7308 */ /* 0x000e220000000800 */
[----:B-1----:R-:W-:Y:S01]  /*5490*/  FADD.FTZ R59, R185, R58 ;  /* 0x0000003ab93b7221 */ /* 0x002fe20000010000 */
[----:B------:R-:W-:Y:S02]  /*54a0*/  @!P1 VIADD R50, R62, 0x34840 ;  /* 0x000348403e329836 */ /* 0x000fe40000000000 */
[----:B------:R-:W-:Y:S01]  /*54b0*/  FADD.FTZ R62, R194, R61 ;  /* 0x0000003dc23e7221 */ /* 0x000fe20000010000 */
[----:B------:R-:W-:Y:S01]  /*54c0*/  F2FP.F16.F32.PACK_AB R190, R29, R190 ;  /* 0x000000be1dbe723e */ /* 0x000fe200000000ff */
[----:B------:R-:W-:Y:S01]  /*54d0*/  IMAD.MOV.U32 R76, RZ, RZ, R87 ;  /* 0x000000ffff4c7224 */ /* 0x000fe200078e0057 */
[----:B------:R-:W-:Y:S01]  /*54e0*/  F2FP.F16.F32.PACK_AB R192, R33, R192 ;  /* 0x000000c021c0723e */ /* 0x000fe200000000ff */
[C---:B------:R-:W-:Y:S01]  /*54f0*/  FADD.FTZ R61, R35.reuse, R62 ;  /* 0x0000003e233d7221 */ /* 0x040fe20000010000 */
[----:B------:R-:W1:Y:S01]  /*5500*/  MUFU.EX2 R20, R20 ;  /* 0x0000001400147308 */ /* 0x000e620000000800 */
[----:B--2---:R-:W-:Y:S01]  /*5510*/  FADD.FTZ R58, R14, R59 ;  /* 0x0000003b0e3a7221 */ /* 0x004fe20000010000 */
[----:B------:R-:W-:Y:S01]  /*5520*/  @!P1 PRMT R50, RZ, 0x654, R50 ;  /* 0x00000654ff329816 */ /* 0x000fe20000000032 */
[--C-:B------:R-:W-:Y:S01]  /*5530*/  IMAD.MOV.U32 R70, RZ, RZ, R87.reuse ;  /* 0x000000ffff467224 */ /* 0x100fe200078e0057 */
[----:B------:R-:W-:Y:S01]  /*5540*/  F2FP.F16.F32.PACK_AB R194, R35, R194 ;  /* 0x000000c223c2723e */ /* 0x000fe200000000ff */
[--C-:B------:R-:W-:Y:S01]  /*5550*/  IMAD.MOV.U32 R68, RZ, RZ, R87.reuse ;  /* 0x000000ffff447224 */ /* 0x100fe200078e0057 */
[----:B------:R2:W-:Y:S01]  /*5560*/  @!P1 SYNCS.ARRIVE.TRANS64.RED.A1T0 RZ, [R50+URZ], RZ ;  /* 0x000000ff32ff99a7 */ /* 0x0005e2000810043f */
[----:B------:R-:W-:Y:S01]  /*5570*/  F2FP.F16.F32.PACK_AB R177, R36, R177 ;  /* 0x000000b124b1723e */ /* 0x000fe200000000ff */
[----:B------:R-:W3:Y:S01]  /*5580*/  MUFU.EX2 R189, R189 ;  /* 0x000000bd00bd7308 */ /* 0x000ee20000000800 */
[----:B0-----:R-:W-:Y:S01]  /*5590*/  FADD.FTZ R59, R187, R58 ;  /* 0x0000003abb3b7221 */ /* 0x001fe20000010000 */
[----:B------:R-:W-:Y:S01]  /*55a0*/  F2FP.F16.F32.PACK_AB R180, R11, R180 ;  /* 0x000000b40bb4723e */ /* 0x000fe200000000ff */
[--C-:B------:R-:W-:Y:S01]  /*55b0*/  IMAD.MOV.U32 R62, RZ, RZ, R87.reuse ;  /* 0x000000ffff3e7224 */ /* 0x100fe200078e0057 */
[----:B------:R-:W-:Y:S01]  /*55c0*/  F2FP.F16.F32.PACK_AB R182, R13, R182 ;  /* 0x000000b60db6723e */ /* 0x000fe200000000ff */
[--C-:B------:R-:W-:Y:S01]  /*55d0*/  IMAD.MOV.U32 R56, RZ, RZ, R87.reuse ;  /* 0x000000ffff387224 */ /* 0x100fe200078e0057 */
[----:B------:R-:W-:Y:S01]  /*55e0*/  F2FP.F16.F32.PACK_AB R184, R15, R184 ;  /* 0x000000b80fb8723e */ /* 0x000fe200000000ff */
[----:B------:R-:W-:Y:S01]  /*55f0*/  IMAD.MOV.U32 R36, RZ, RZ, R87 ;  /* 0x000000ffff247224 */ /* 0x000fe200078e0057 */
[----:B------:R-:W2:Y:S01]  /*5600*/  MUFU.EX2 R60, R60 ;  /* 0x0000003c003c7308 */ /* 0x000ea20000000800 */
[----:B-1----:R-:W-:Y:S01]  /*5610*/  FADD.FTZ R58, R20, R59 ;  /* 0x0000003b143a7221 */ /* 0x002fe20000010000 */
[----:B------:R-:W-:Y:S01]  /*5620*/  F2FP.F16.F32.PACK_AB R186, R21, R186 ;  /* 0x000000ba15ba723e */ /* 0x000fe200000000ff */
[--C-:B------:R-:W-:Y:S01]  /*5630*/  IMAD.MOV.U32 R35, RZ, RZ, R87.reuse ;  /* 0x000000ffff237224 */ /* 0x100fe200078e0057 */
[----:B------:R-:W-:Y:S01]  /*5640*/  F2FP.F16.F32.PACK_AB R185, R14, R185 ;  /* 0x000000b90eb9723e */ /* 0x000fe200000000ff */
[--C-:B------:R-:W-:Y:S01]  /*5650*/  IMAD.MOV.U32 R33, RZ, RZ, R87.reuse ;  /* 0x000000ffff217224 */ /* 0x100fe200078e0057 */
[----:B------:R-:W-:Y:S01]  /*5660*/  F2FP.F16.F32.PACK_AB R187, R20, R187 ;  /* 0x000000bb14bb723e */ /* 0x000fe200000000ff */
[----:B------:R-:W-:Y:S01]  /*5670*/  IMAD.MOV.U32 R29, RZ, RZ, R87 ;  /* 0x000000ffff1d7224 */ /* 0x000fe200078e0057 */
[----:B------:R-:W0:Y:S01]  /*5680*/  MUFU.EX2 R191, R191 ;  /* 0x000000bf00bf7308 */ /* 0x000e220000000800 */
[----:B---3--:R-:W-:Y:S01]  /*5690*/  FADD.FTZ R59, R189, R58 ;  /* 0x0000003abd3b7221 */ /* 0x008fe20000010000 */
[----:B------:R-:W-:Y:S01]  /*56a0*/  FADD.FTZ R58, R196, R61 ;  /* 0x0000003dc43a7221 */ /* 0x000fe20000010000 */
[----:B------:R-:W-:Y:S01]  /*56b0*/  F2FP.F16.F32.PACK_AB R196, R37, R196 ;  /* 0x000000c425c4723e */ /* 0x000fe200000000ff */
[----:B------:R-:W-:-:S02]  /*56c0*/  IMAD.MOV.U32 R25, RZ, RZ, R87 ;  /* 0x000000ffff197224 */ /* 0x000fc400078e0057 */
        /* <DEDUP_REMOVED lines=14> */
[----:B------:R-:W-:Y:S01]  /*57b0*/  FADD.FTZ R61, R43, R58 ;  /* 0x0000003a2b3d7221 */ /* 0x000fe20000010000 */
[----:B------:R-:W-:Y:S01]  /*57c0*/  IMAD.MOV.U32 R58, RZ, RZ, R87 ;  /* 0x000000ffff3a7224 */ /* 0x000fe200078e0057 */
        /* <DEDUP_REMOVED lines=10> */
[----:B------:R-:W-:-:S05]  /*5870*/  IMAD.MOV.U32 R72, RZ, RZ, R87 ;  /* 0x000000ffff487224 */ /* 0x000fca00078e0057 */
[----:B------:R-:W-:Y:S01]  /*5880*/  MUFU.EX2 R197, R197 ;  /* 0x000000c500c57308 */ /* 0x000fe20000000800 */
[----:B-1----:R-:W-:Y:S01]  /*5890*/  FADD.FTZ R59, R195, R50 ;  /* 0x00000032c33b7221 */ /* 0x002fe20000010000 */
[----:B------:R-:W-:Y:S01]  /*58a0*/  FADD.FTZ R50, R202, R61 ;  /* 0x0000003dca327221 */ /* 0x000fe20000010000 */
[----:B------:R-:W-:-:S03]  /*58b0*/  F2FP.F16.F32.PACK_AB R202, R39, R202 ;  /* 0x000000ca27ca723e */ /* 0x000fc600000000ff */
[----:B------:R-:W-:Y:S01]  /*58c0*/  FADD.FTZ R61, R39, R50 ;  /* 0x00000032273d7221 */ /* 0x000fe20000010000 */
[----:B------:R-:W-:Y:S01]  /*58d0*/  IMAD.MOV.U32 R39, RZ, RZ, R87 ;  /* 0x000000ffff277224 */ /* 0x000fe200078e0057 */
[----:B------:R-:W-:Y:S01]  /*58e0*/  MUFU.EX2 R64, R64 ;  /* 0x0000004000407308 */ /* 0x000fe20000000800 */
[----:B--2---:R-:W-:Y:S01]  /*58f0*/  F2FP.F16.F32.PACK_AB R195, R74, R195 ;  /* 0x000000c34ac3723e */ /* 0x004fe200000000ff */
[----:B------:R-:W-:Y:S01]  /*5900*/  FADD.FTZ R50, R204, R61 ;  /* 0x0000003dcc327221 */ /* 0x000fe20000010000 */
[----:B------:R-:W-:-:S05]  /*5910*/  IMAD.MOV.U32 R61, RZ, RZ, R87 ;  /* 0x000000ffff3d7224 */ /* 0x000fca00078e0057 */
[----:B------:R-:W0:Y:S08]  /*5920*/  MUFU.EX2 R27, R27 ;  /* 0x0000001b001b7308 */ /* 0x000e300000000800 */
[----:B------:R-:W1:Y:S08]  /*5930*/  MUFU.EX2 R199, R199 ;  /* 0x000000c700c77308 */ /* 0x000e700000000800 */
[----:B------:R-:W2:Y:S01]  /*5940*/  MUFU.EX2 R206, R206 ;  /* 0x000000ce00ce7308 */ /* 0x000ea20000000800 */
[----:B0-----:R-:W-:-:S07]  /*5950*/  F2FP.F16.F32.PACK_AB R204, R27, R204 ;  /* 0x000000cc1bcc723e */ /* 0x001fce00000000ff */
[----:B------:R-:W0:Y:S08]  /*5960*/  MUFU.EX2 R66, R66 ;  /* 0x0000004200427308 */ /* 0x000e300000000800 */
[----:B------:R3:W-:Y:S08]  /*5970*/  MUFU.EX2 R207, R44 ;  /* 0x0000002c00cf7308 */ /* 0x0007f00000000800 */
[----:B------:R-:W4:Y:S01]  /*5980*/  MUFU.EX2 R31, R31 ;  /* 0x0000001f001f7308 */ /* 0x000f220000000800 */
[----:B---3--:R-:W-:Y:S01]  /*5990*/  FADD.FTZ R44, R74, R59 ;  /* 0x0000003b4a2c7221 */ /* 0x008fe20000010000 */
[----:B------:R-:W-:-:S03]  /*59a0*/  IMAD.MOV.U32 R74, RZ, RZ, R87 ;  /* 0x000000ffff4a7224 */ /* 0x000fc600078e0057 */
[----:B------:R-:W-:Y:S01]  /*59b0*/  FADD.FTZ R59, R197, R44 ;  /* 0x0000002cc53b7221 */ /* 0x000fe20000010000 */
[C---:B------:R-:W-:Y:S02]  /*59c0*/  F2FP.F16.F32.PACK_AB R197, R64.reuse, R197 ;  /* 0x000000c540c5723e */ /* 0x040fe400000000ff */
[----:B------:R-:W-:Y:S01]  /*59d0*/  MUFU.EX2 R201, R201 ;  /* 0x000000c900c97308 */ /* 0x000fe20000000800 */
[----:B------:R-:W-:Y:S01]  /*59e0*/  FADD.FTZ R44, R64, R59 ;  /* 0x0000003b402c7221 */ /* 0x000fe20000010000 */
[----:B------:R-:W-:Y:S01]  /*59f0*/  FADD.FTZ R59, R27, R50 ;  /* 0x000000321b3b7221 */ /* 0x000fe20000010000 */
[----:B------:R-:W-:Y:S02]  /*5a00*/  IMAD.MOV.U32 R64, RZ, RZ, R87 ;  /* 0x000000ffff407224 */ /* 0x000fe400078e0057 */
[----:B-1----:R-:W-:Y:S01]  /*5a10*/  FADD.FTZ R7, R199, R44 ;  /* 0x0000002cc7077221 */ /* 0x002fe20000010000 */
[----:B--2---:R-:W-:Y:S01]  /*5a20*/  FADD.FTZ R44, R206, R59 ;  /* 0x0000003bce2c7221 */ /* 0x004fe20000010000 */
[----:B0-----:R-:W-:Y:S01]  /*5a30*/  F2FP.F16.F32.PACK_AB R199, R66, R199 ;  /* 0x000000c742c7723e */ /* 0x001fe200000000ff */
[----:B------:R-:W0:Y:S01]  /*5a40*/  MUFU.EX2 R208, R208 ;  /* 0x000000d000d07308 */ /* 0x000e220000000800 */
[C---:B----4-:R-:W-:Y:S01]  /*5a50*/  F2FP.F16.F32.PACK_AB R206, R31.reuse, R206 ;  /* 0x000000ce1fce723e */ /* 0x050fe200000000ff */
[----:B------:R-:W-:Y:S01]  /*5a60*/  FADD.FTZ R9, R31, R44 ;  /* 0x0000002c1f097221 */ /* 0x000fe20000010000 */
[----:B------:R-:W-:-:S02]  /*5a70*/  IMAD.MOV.U32 R59, RZ, RZ, R87 ;  /* 0x000000ffff3b7224 */ /* 0x000fc400078e0057 */
[--C-:B------:R-:W-:Y:S02]  /*5a80*/  IMAD.MOV.U32 R50, RZ, RZ, R87.reuse ;  /* 0x000000ffff327224 */ /* 0x100fe400078e0057 */
[--C-:B------:R-:W-:Y:S01]  /*5a90*/  IMAD.MOV.U32 R31, RZ, RZ, R87.reuse ;  /* 0x000000ffff1f7224 */ /* 0x100fe200078e0057 */
[----:B------:R-:W-:Y:S01]  /*5aa0*/  MUFU.EX2 R48, R48 ;  /* 0x0000003000307308 */ /* 0x000fe20000000800 */
[----:B------:R-:W-:-:S07]  /*5ab0*/  IMAD.MOV.U32 R27, RZ, RZ, R87 ;  /* 0x000000ffff1b7224 */ /* 0x000fce00078e0057 */
[----:B------:R-:W1:Y:S01]  /*5ac0*/  MUFU.EX2 R45, R45 ;  /* 0x0000002d002d7308 */ /* 0x000e620000000800 */
[----:B0-----:R-:W-:-:S07]  /*5ad0*/  FADD.FTZ R44, R208, R9 ;  /* 0x00000009d02c7221 */ /* 0x001fce0000010000 */
[----:B------:R-:W0:Y:S08]  /*5ae0*/  MUFU.EX2 R203, R203 ;  /* 0x000000cb00cb7308 */ /* 0x000e300000000800 */
[----:B------:R-:W2:Y:S01]  /*5af0*/  MUFU.EX2 R210, R210 ;  /* 0x000000d200d27308 */ /* 0x000ea20000000800 */
[C---:B-1----:R-:W-:Y:S01]  /*5b00*/  FADD.FTZ R9, R45.reuse, R44 ;  /* 0x0000002c2d097221 */ /* 0x042fe20000010000 */
[----:B------:R-:W-:Y:S01]  /*5b10*/  F2FP.F16.F32.PACK_AB R208, R45, R208 ;  /* 0x000000d02dd0723e */ /* 0x000fe200000000ff */
[----:B------:R-:W-:-:S02]  /*5b20*/  IMAD.MOV.U32 R45, RZ, RZ, R87 ;  /* 0x000000ffff2d7224 */ /* 0x000fc400078e0057 */
[----:B------:R-:W-:-:S03]  /*5b30*/  IMAD.MOV.U32 R44, RZ, RZ, R87 ;  /* 0x000000ffff2c7224 */ /* 0x000fc600078e0057 */
[----:B------:R-:W1:Y:S08]  /*5b40*/  MUFU.EX2 R52, R52 ;  /* 0x0000003400347308 */ /* 0x000e700000000800 */
        /* <DEDUP_REMOVED lines=8> */
[----:B------:R-:W-:-:S03]  /*5bd0*/  IMAD.MOV.U32 R48, RZ, RZ, R87 ;  /* 0x000000ffff307224 */ /* 0x000fc600078e0057 */
[----:B0-----:R-:W-:Y:S01]  /*5be0*/  FADD.FTZ R7, R203, R32 ;  /* 0x00000020cb077221 */ /* 0x001fe20000010000 */
[----:B--2---:R-:W-:Y:S01]  /*5bf0*/  FADD.FTZ R32, R210, R9 ;  /* 0x00000009d2207221 */ /* 0x004fe20000010000 */
[----:B-1----:R-:W-:Y:S01]  /*5c00*/  F2FP.F16.F32.PACK_AB R203, R52, R203 ;  /* 0x000000cb34cb723e */ /* 0x002fe200000000ff */
[----:B------:R-:W-:Y:S01]  /*5c10*/  MUFU.EX2 R212, R212 ;  /* 0x000000d400d47308 */ /* 0x000fe20000000800 */
[C---:B----4-:R-:W-:Y:S01]  /*5c20*/  F2FP.F16.F32.PACK_AB R210, R47.reuse, R210 ;  /* 0x000000d22fd2723e */ /* 0x050fe200000000ff */
[----:B------:R-:W-:Y:S01]  /*5c30*/  FADD.FTZ R9, R47, R32 ;  /* 0x000000202f097221 */ /* 0x000fe20000010000 */
[--C-:B------:R-:W-:Y:S02]  /*5c40*/  IMAD.MOV.U32 R47, RZ, RZ, R87.reuse ;  /* 0x000000ffff2f7224 */ /* 0x100fe400078e0057 */
[----:B------:R-:W-:-:S03]  /*5c50*/  IMAD.MOV.U32 R32, RZ, RZ, R87 ;  /* 0x000000ffff207224 */ /* 0x000fc600078e0057 */
[----:B------:R-:W0:Y:S08]  /*5c60*/  MUFU.EX2 R40, R40 ;  /* 0x0000002800287308 */ /* 0x000e300000000800 */
[----:B------:R-:W1:Y:S08]  /*5c70*/  MUFU.EX2 R49, R49 ;  /* 0x0000003100317308 */ /* 0x000e700000000800 */
[----:B------:R-:W2:Y:S01]  /*5c80*/  MUFU.EX2 R54, R54 ;  /* 0x0000003600367308 */ /* 0x000ea20000000800 */
[----:B0-----:R-:W-:-:S07]  /*5c90*/  F2FP.F16.F32.PACK_AB R205, R40, R57 ;  /* 0x0000003928cd723e */ /* 0x001fce00000000ff */
[----:B------:R0:W-:Y:S08]  /*5ca0*/  MUFU.EX2 R211, R24 ;  /* 0x0000001800d37308 */ /* 0x0001f00000000800 */
[----:B------:R-:W3:Y:S01]  /*5cb0*/  MUFU.EX2 R42, R42 ;  /* 0x0000002a002a7308 */ /* 0x000ee20000000800 */
[----:B0-----:R-:W-:Y:S01]  /*5cc0*/  FADD.FTZ R24, R52, R7 ;  /* 0x0000000734187221 */ /* 0x001fe20000010000 */
[----:B------:R-:W-:-:S03]  /*5cd0*/  IMAD.MOV.U32 R52, RZ, RZ, R87 ;  /* 0x000000ffff347224 */ /* 0x000fc600078e0057 */
[----:B------:R-:W-:Y:S01]  /*5ce0*/  FADD.FTZ R7, R57, R24 ;  /* 0x0000001839077221 */ /* 0x000fe20000010000 */
[----:B------:R-:W-:Y:S01]  /*5cf0*/  FADD.FTZ R24, R212, R9 ;  /* 0x00000009d4187221 */ /* 0x000fe20000010000 */
[C---:B-1----:R-:W-:Y:S01]  /*5d00*/  F2FP.F16.F32.PACK_AB R212, R49.reuse, R212 ;  /* 0x000000d431d4723e */ /* 0x042fe200000000ff */
[----:B------:R-:W0:Y:S01]  /*5d10*/  MUFU.EX2 R46, R46 ;  /* 0x0000002e002e7308 */ /* 0x000e220000000800 */
[----:B------:R-:W-:Y:S01]  /*5d20*/  FADD.FTZ R7, R40, R7 ;  /* 0x0000000728077221 */ /* 0x000fe20000010000 */
[----:B------:R-:W-:Y:S01]  /*5d30*/  FADD.FTZ R9, R49, R24 ;  /* 0x0000001831097221 */ /* 0x000fe20000010000 */
[----:B------:R-:W-:Y:S02]  /*5d40*/  IMAD.MOV.U32 R57, RZ, RZ, R87 ;  /* 0x000000ffff397224 */ /* 0x000fe400078e0057 */
[----:B--2---:R-:W-:Y:S01]  /*5d50*/  FADD.FTZ R24, R54, R7 ;  /* 0x0000000736187221 */ /* 0x004fe20000010000 */
[--C-:B------:R-:W-:Y:S02]  /*5d60*/  IMAD.MOV.U32 R49, RZ, RZ, R87.reuse ;  /* 0x000000ffff317224 */ /* 0x100fe400078e0057 */
[----:B------:R-:W1:Y:S01]  /*5d70*/  MUFU.EX2 R34, R34 ;  /* 0x0000002200227308 */ /* 0x000e620000000800 */
[C---:B------:R-:W-:Y:S01]  /*5d80*/  FADD.FTZ R7, R207.reuse, R24 ;  /* 0x00000018cf077221 */ /* 0x040fe20000010000 */
[----:B------:R-:W-:Y:S01]  /*5d90*/  F2FP.F16.F32.PACK_AB R207, R207, R54 ;  /* 0x00000036cfcf723e */ /* 0x000fe200000000ff */
[----:B------:R-:W-:-:S02]  /*5da0*/  IMAD.MOV.U32 R54, RZ, RZ, R87 ;  /* 0x000000ffff367224 */ /* 0x000fc400078e0057 */
[----:B---3--:R-:W-:Y:S01]  /*5db0*/  FADD.FTZ R24, R42, R7 ;  /* 0x000000072a187221 */ /* 0x008fe20000010000 */
[--C-:B------:R-:W-:Y:S02]  /*5dc0*/  IMAD.MOV.U32 R40, RZ, RZ, R87.reuse ;  /* 0x000000ffff287224 */ /* 0x100fe400078e0057 */
[----:B------:R-:W2:Y:S01]  /*5dd0*/  MUFU.EX2 R213, R28 ;  /* 0x0000001c00d57308 */ /* 0x000ea20000000800 */
[C---:B------:R-:W-:Y:S01]  /*5de0*/  FADD.FTZ R7, R209.reuse, R24 ;  /* 0x00000018d1077221 */ /* 0x040fe20000010000 */
[----:B------:R-:W-:Y:S01]  /*5df0*/  F2FP.F16.F32.PACK_AB R209, R209, R42 ;  /* 0x0000002ad1d1723e */ /* 0x000fe200000000ff */
[----:B------:R-:W-:Y:S02]  /*5e00*/  IMAD.MOV.U32 R42, RZ, RZ, R87 ;  /* 0x000000ffff2a7224 */ /* 0x000fe400078e0057 */
[----:B0-----:R-:W-:-:S03]  /*5e10*/  FADD.FTZ R24, R46, R7 ;  /* 0x000000072e187221 */ /* 0x001fc60000010000 */
[----:B------:R-:W0:Y:S01]  /*5e20*/  MUFU.EX2 R214, R214 ;  /* 0x000000d600d67308 */ /* 0x000e220000000800 */
[C---:B------:R-:W-:Y:S01]  /*5e30*/  FADD.FTZ R7, R211.reuse, R24 ;  /* 0x00000018d3077221 */ /* 0x040fe20000010000 */
[----:B------:R-:W-:Y:S01]  /*5e40*/  F2FP.F16.F32.PACK_AB R211, R211, R46 ;  /* 0x0000002ed3d3723e */ /* 0x000fe200000000ff */
[----:B------:R-:W-:Y:S02]  /*5e50*/  IMAD.MOV.U32 R46, RZ, RZ, R87 ;  /* 0x000000ffff2e7224 */ /* 0x000fe400078e0057 */
[----:B-1----:R-:W-:Y:S01]  /*5e60*/  FADD.FTZ R6, R34, R7 ;  /* 0x0000000722067221 */ /* 0x002fe20000010000 */
[--C-:B------:R-:W-:Y:S02]  /*5e70*/  IMAD.MOV.U32 R24, RZ, RZ, R87.reuse ;  /* 0x000000ffff187224 */ /* 0x100fe400078e0057 */
        /* <DEDUP_REMOVED lines=10> */
[----:B------:R-:W-:Y:S01]  /*5f20*/  F2FP.F16.F32.PACK_AB R214, R51, R214 ;  /* 0x000000d633d6723e */ /* 0x000fe200000000ff */
[----:B------:R-:W-:-:S05]  /*5f30*/  IMAD.MOV.U32 R51, RZ, RZ, R87 ;  /* 0x000000ffff337224 */ /* 0x000fca00078e0057 */
[----:B------:R-:W2:Y:S01]  /*5f40*/  MUFU.EX2 R26, R26 ;  /* 0x0000001a001a7308 */ /* 0x000ea20000000800 */
[C---:B0-----:R-:W-:Y:S01]  /*5f50*/  FADD.FTZ R7, R215.reuse, R6 ;  /* 0x00000006d7077221 */ /* 0x041fe20000010000 */
[----:B------:R-:W-:Y:S01]  /*5f60*/  F2FP.F16.F32.PACK_AB R215, R215, R38 ;  /* 0x00000026d7d7723e */ /* 0x000fe200000000ff */
[----:B------:R-:W-:-:S05]  /*5f70*/  IMAD.MOV.U32 R38, RZ, RZ, R87 ;  /* 0x000000ffff267224 */ /* 0x000fca00078e0057 */
[----:B------:R-:W0:Y:S01]  /*5f80*/  MUFU.EX2 R53, R136 ;  /* 0x0000008800357308 */ /* 0x000e220000000800 */
[----:B-1----:R-:W-:-:S07]  /*5f90*/  FADD.FTZ R28, R216, R9 ;  /* 0x00000009d81c7221 */ /* 0x002fce0000010000 */
[----:B------:R1:W3:Y:S01]  /*5fa0*/  MUFU.EX2 R217, R86 ;  /* 0x0000005600d97308 */ /* 0x0002e20000000800 */
[----:B--2---:R-:W-:-:S07]  /*5fb0*/  FADD.FTZ R6, R26, R7 ;  /* 0x000000071a067221 */ /* 0x004fce0000010000 */
[----:B------:R-:W2:Y:S01]  /*5fc0*/  MUFU.EX2 R218, R218 ;  /* 0x000000da00da7308 */ /* 0x000ea20000000800 */
[C---:B0-----:R-:W-:Y:S01]  /*5fd0*/  FADD.FTZ R9, R53.reuse, R28 ;  /* 0x0000001c35097221 */ /* 0x041fe20000010000 */
[----:B------:R-:W-:Y:S01]  /*5fe0*/  F2FP.F16.F32.PACK_AB R216, R53, R216 ;  /* 0x000000d835d8723e */ /* 0x000fe200000000ff */
[--C-:B-1----:R-:W-:Y:S02]  /*5ff0*/  IMAD.MOV.U32 R86, RZ, RZ, R87.reuse ;  /* 0x000000ffff567224 */ /* 0x102fe400078e0057 */
[----:B------:R-:W-:-:S03]  /*6000*/  IMAD.MOV.U32 R53, RZ, RZ, R87 ;  /* 0x000000ffff357224 */ /* 0x000fc600078e0057 */
[----:B------:R-:W0:Y:S01]  /*6010*/  MUFU.EX2 R30, R30 ;  /* 0x0000001e001e7308 */ /* 0x000e220000000800 */
[C---:B---3--:R-:W-:Y:S01]  /*6020*/  FADD.FTZ R7, R217.reuse, R6 ;  /* 0x00000006d9077221 */ /* 0x048fe20000010000 */
[----:B------:R-:W-:Y:S01]  /*6030*/  F2FP.F16.F32.PACK_AB R217, R217, R26 ;  /* 0x0000001ad9d9723e */ /* 0x000fe200000000ff */
[----:B------:R-:W-:-:S05]  /*6040*/  IMAD.MOV.U32 R26, RZ, RZ, R87 ;  /* 0x000000ffff1a7224 */ /* 0x000fca00078e0057 */
[----:B------:R-:W1:Y:S01]  /*6050*/  MUFU.EX2 R23, R23 ;  /* 0x0000001700177308 */ /* 0x000e620000000800 */
[----:B--2---:R-:W-:-:S07]  /*6060*/  FADD.FTZ R28, R218, R9 ;  /* 0x00000009da1c7221 */ /* 0x004fce0000010000 */
[----:B------:R-:W2:Y:S01]  /*6070*/  MUFU.EX2 R55, R55 ;  /* 0x0000003700377308 */ /* 0x000ea20000000800 */
[----:B0-----:R-:W-:Y:S01]  /*6080*/  FADD.FTZ R8, R30, R7 ;  /* 0x000000071e087221 */ /* 0x001fe20000010000 */
[C---:B-1----:R-:W-:Y:S01]  /*6090*/  FADD.FTZ R9, R23.reuse, R28 ;  /* 0x0000001c17097221 */ /* 0x042fe20000010000 */
[----:B------:R-:W-:Y:S01]  /*60a0*/  F2FP.F16.F32.PACK_AB R218, R23, R218 ;  /* 0x000000da17da723e */ /* 0x000fe200000000ff */
[--C-:B------:R-:W-:Y:S02]  /*60b0*/  IMAD.MOV.U32 R28, RZ, RZ, R87.reuse ;  /* 0x000000ffff1c7224 */ /* 0x100fe400078e0057 */
[C---:B--2---:R-:W-:Y:S01]  /*60c0*/  FADD.FTZ R8, R55.reuse, R8 ;  /* 0x0000000837087221 */ /* 0x044fe20000010000 */
[----:B------:R-:W-:Y:S01]  /*60d0*/  F2FP.F16.F32.PACK_AB R219, R55, R30 ;  /* 0x0000001e37db723e */ /* 0x000fe200000000ff */
[--C-:B------:R-:W-:Y:S02]  /*60e0*/  IMAD.MOV.U32 R55, RZ, RZ, R87.reuse ;  /* 0x000000ffff377224 */ /* 0x100fe400078e0057 */
[----:B------:R-:W-:Y:S01]  /*60f0*/  IMAD.MOV.U32 R30, RZ, RZ, R87 ;  /* 0x000000ffff1e7224 */ /* 0x000fe200078e0057 */
[----:B------:R-:W-:Y:S06]  /*6100*/  @!P2 BRA `(.L_x_6265) ;  /* 0x0000004c0034a947 */ /* 0x000fec0003800000 */
[----:B------:R-:W-:Y:S01]  /*6110*/  UMOV UR6, URZ ;  /* 0x0000003f00067c82 */ /* 0x000fe20008000000 */
[----:B------:R-:W-:Y:S01]  /*6120*/  IMAD.U32 R14, RZ, RZ, UR52 ;  /* 0x00000034ff0e7e24 */ /* 0x000fe2000f8e00ff */
[----:B------:R-:W-:Y:S01]  /*6130*/  CS2R R86, SRZ ;  /* 0x0000000000567805 */ /* 0x000fe2000001ff00 */
        /* <DEDUP_REMOVED lines=33> */
[----:B------:R-:W-:Y:S01]  /*6350*/  IMAD.U32 R13, RZ, RZ, UR6 ;  /* 0x00000006ff0d7e24 */ /* 0x000fe2000f8e00ff */
[----:B------:R-:W-:-:S06]  /*6360*/  UMOV UR61, URZ ;  /* 0x0000003f003d7c82 */ /* 0x000fcc0008000000 */
.L_x_6274:
[----:B------:R-:W-:Y:S01]  /*6370*/  R2UR UR11, R18 ;  /* 0x00000000120b72ca */ /* 0x000fe200000e0000 */
[----:B------:R-:W-:Y:S01]  /*6380*/  UIADD3 UR6, UR61, 0x1, URZ ;  /* 0x000000013d067890 */ /* 0x000fe2000fffe03f */
[----:B------:R-:W-:-:S03]  /*6390*/  R2UR UR10, R13 ;  /* 0x000000000d0a72ca */ /* 0x000fc600000e0000 */
[----:B------:R-:W-:-:S04]  /*63a0*/  UISETP.NE.AND UP0, UPT, UR6, 0x2, UPT ;  /* 0x000000020600788c */ /* 0x000fc8000bf05270 */
[----:B------:R-:W-:Y:S02]  /*63b0*/  USEL UR7, URZ, 0x1, UP0 ;  /* 0x000000013f077887 */ /* 0x000fe40008000000 */
[----:B------:R-:W-:Y:S02]  /*63c0*/  USEL UR6, UR6, URZ, UP0 ;  /* 0x0000003f06067287 */ /* 0x000fe40008000000 */
[----:B------:R-:W-:Y:S02]  /*63d0*/  ISETP.NE.AND P3, PT, RZ, UR11, PT ;  /* 0x0000000bff007c0c */ /* 0x000fe4000bf65270 */
[----:B------:R-:W-:Y:S02]  /*63e0*/  ULOP3.LUT UR7, UR10, UR7, URZ, 0x3c, !UPT ;  /* 0x000000070a077292 */ /* 0x000fe4000f8e3c3f */
[----:B------:R-:W-:-:S04]  /*63f0*/  IMAD.U32 R0, RZ, RZ, UR6 ;  /* 0x00000006ff007e24 */ /* 0x000fc8000f8e00ff */
[----:B------:R-:W-:-:S05]  /*6400*/  IMAD.U32 R12, RZ, RZ, UR7 ;  /* 0x00000007ff0c7e24 */ /* 0x000fca000f8e00ff */
[----:B------:R-:W-:Y:S05]  /*6410*/  @P3 BRA `(.L_x_6266) ;  /* 0x0000000000343947 */ /* 0x000fea0003800000 */
[----:B------:R-:W-:Y:S05]  /*6420*/  @!P0 BRA `(.L_x_6267) ;  /* 0x0000000000048947 */ /* 0x000fea0003800000 */
[----:B------:R-:W-:Y:S01]  /*6430*/  BPT.TRAP 0x1 ;  /* 0x000000040000795c */ /* 0x000fe20000300000 */
.L_x_6267:
        /* <DEDUP_REMOVED lines=8> */
.L_x_6268:
[----:B-1----:R-:W-:Y:S05]  /*64c0*/  @P2 BRA `(.L_x_6266) ;  /* 0x0000000000082947 */ /* 0x002fea0003800000 */
[----:B------:R-:W1:Y:S02]  /*64d0*/  SYNCS.PHASECHK.TRANS64.TRYWAIT P2, [R5+URZ+0x34830], R4 ;  /* 0x03483004050075a7 */ /* 0x000e64000804017f */
[----:B-1----:R-:W-:Y:S05]  /*64e0*/  @!P2 BRA `(.L_x_6269) ;  /* 0x000000a80038a947 */ /* 0x002fea0003800000 */
.L_x_6266:
[----:B01----:R-:W-:Y:S01]  /*64f0*/  VIADD R4, R22, 0x8 ;  /* 0x0000000816047836 */ /* 0x003fe20000000000 */
[----:B------:R-:W-:Y:S01]  /*6500*/  R2UR UR30, R0 ;  /* 0x00000000001e72ca */ /* 0x000fe200000e0000 */
[----:B------:R-:W-:Y:S01]  /*6510*/  UMOV UR31, 0x40000040 ;  /* 0x40000040001f7882 */ /* 0x000fe20000000000 */
[C---:B------:R-:W-:Y:S01]  /*6520*/  R2UR UR28, R2.reuse ;  /* 0x00000000021c72ca */ /* 0x040fe200000e0000 */
[----:B------:R-:W-:Y:S01]  /*6530*/  UMOV UR51, 0x40000040 ;  /* 0x4000004000337882 */ /* 0x000fe20000000000 */
[----:B------:R0:W-:Y:S01]  /*6540*/  BAR.SYNC.DEFER_BLOCKING R4, 0x100 ;  /* 0x000400040000751d */ /* 0x0001e20000010000 */
[C---:B------:R-:W-:Y:S02]  /*6550*/  R2UR UR29, R3.reuse ;  /* 0x00000000031d72ca */ /* 0x040fe400000e0000 */
[C---:B------:R-:W-:Y:S02]  /*6560*/  R2UR UR48, R2.reuse ;  /* 0x00000000023072ca */ /* 0x040fe400000e0000 */
[C---:B------:R-:W-:Y:S01]  /*6570*/  R2UR UR49, R3.reuse ;  /* 0x00000000033172ca */ /* 0x040fe200000e0000 */
[----:B------:R-:W-:Y:S01]  /*6580*/  UMOV UR55, 0x40000040 ;  /* 0x4000004000377882 */ /* 0x000fe20000000000 */
[C---:B------:R-:W-:Y:S01]  /*6590*/  R2UR UR52, R2.reuse ;  /* 0x00000000023472ca */ /* 0x040fe200000e0000 */
[----:B------:R-:W-:Y:S01]  /*65a0*/  UMOV UR39, 0x40000040 ;  /* 0x4000004000277882 */ /* 0x000fe20000000000 */
[----:B------:R-:W-:Y:S01]  /*65b0*/  UIMAD UR30, UR30, 0xb00, UR60 ;  /* 0x00000b001e1e78a4 */ /* 0x000fe2000f8e023c */
[C---:B------:R-:W-:Y:S01]  /*65c0*/  R2UR UR53, R3.reuse ;  /* 0x00000000033572ca */ /* 0x040fe200000e0000 */
[----:B------:R-:W-:Y:S01]  /*65d0*/  UMOV UR43, 0x40000040 ;  /* 0x40000040002b7882 */ /* 0x000fe20000000000 */
[C---:B------:R-:W-:Y:S01]  /*65e0*/  R2UR UR36, R2.reuse ;  /* 0x00000000022472ca */ /* 0x040fe200000e0000 */
[----:B------:R-:W-:Y:S01]  /*65f0*/  UIADD3 UR50, UR30, 0x80, URZ ;  /* 0x000000801e327890 */ /* 0x000fe2000fffe03f */
[C---:B------:R-:W-:Y:S01]  /*6600*/  R2UR UR37, R3.reuse ;  /* 0x00000000032572ca */ /* 0x040fe200000e0000 */
[----:B------:R-:W-:Y:S01]  /*6610*/  UIADD3 UR54, UR30, 0x100, URZ ;  /* 0x000001001e367890 */ /* 0x000fe2000fffe03f */
[C---:B------:R-:W-:Y:S01]  /*6620*/  R2UR UR40, R2.reuse ;  /* 0x00000000022872ca */ /* 0x040fe200000e0000 */
[----:B------:R-:W-:Y:S01]  /*6630*/  UIADD3 UR38, UR30, 0x180, URZ ;  /* 0x000001801e267890 */ /* 0x000fe2000fffe03f */
[C---:B------:R-:W-:Y:S01]  /*6640*/  R2UR UR41, R3.reuse ;  /* 0x00000000032972ca */ /* 0x040fe200000e0000 */
[----:B------:R-:W-:Y:S01]  /*6650*/  UIADD3 UR42, UR30, 0x200, URZ ;  /* 0x000002001e2a7890 */ /* 0x000fe2000fffe03f */
[----:B------:R-:W-:Y:S01]  /*6660*/  R2UR UR44, R2 ;  /* 0x00000000022c72ca */ /* 0x000fe200000e0000 */
[----:B------:R-:W-:Y:S01]  /*6670*/  UIADD3 UR46, UR30, 0x280, URZ ;  /* 0x000002801e2e7890 */ /* 0x000fe2000fffe03f */
[----:B------:R-:W-:Y:S01]  /*6680*/  R2UR UR45, R3 ;  /* 0x00000000032d72ca */ /* 0x000fe200000e0000 */
[----:B------:R-:W-:Y:S01]  /*6690*/  UMOV UR47, 0x40000040 ;  /* 0x40000040002f7882 */ /* 0x000fe20000000000 */
[----:B------:R-:W-:Y:S01]  /*66a0*/  WARPGROUP.ARRIVE ;  /* 0x00000000000079c5 */ /* 0x000fe20000000000 */
[----:B------:R-:W-:Y:S01]  /*66b0*/  UIADD3 UR6, UR30, 0x2, URZ ;  /* 0x000000021e067890 */ /* 0x000fe2000fffe03f */
[----:B------:R-:W-:Y:S01]  /*66c0*/  MOV R5, UR33 ;  /* 0x0000002100057c02 */ /* 0x000fe20008000f00 */
[----:B------:R-:W-:Y:S01]  /*66d0*/  UMOV UR7, 0x40000040 ;  /* 0x4000004000077882 */ /* 0x000fe20000000000 */
[----:B------:R-:W-:Y:S01]  /*66e0*/  UIADD3 UR10, UR30, 0x82, URZ ;  /* 0x000000821e0a7890 */ /* 0x000fe2000fffe03f */
[----:B------:R-:W-:Y:S01]  /*66f0*/  MOV R6, UR32 ;  /* 0x0000002000067c02 */ /* 0x000fe20008000f00 */
[----:B------:R-:W-:Y:S01]  /*6700*/  HGMMA.64x16x16.F32 R168, gdesc[UR28], RZ, !UPT, gsb0 ;  /* 0x002000001ca879f0 */ /* 0x000fe2000c0008ff */
[----:B------:R-:W-:Y:S01]  /*6710*/  UMOV UR32, UR4 ;  /* 0x0000000400207c82 */ /* 0x000fe20008000000 */
[----:B------:R-:W-:Y:S01]  /*6720*/  UMOV UR33, UR5 ;  /* 0x0000000500217c82 */ /* 0x000fe20008000000 */
[----:B------:R-:W-:Y:S01]  /*6730*/  UMOV UR35, 0x40000040 ;  /* 0x4000004000237882 */ /* 0x000fe20000000000 */
[----:B------:R-:W-:Y:S01]  /*6740*/  UIADD3 UR11, UR30, 0x102, URZ ;  /* 0x000001021e0b7890 */ /* 0x000fe2000fffe03f */
[----:B------:R-:W-:Y:S01]  /*6750*/  UMOV UR34, UR10 ;  /* 0x0000000a00227c82 */ /* 0x000fe20008000000 */
[----:B------:R-:W-:Y:S01]  /*6760*/  UIADD3 UR58, UR30, 0x402, URZ ;  /* 0x000004021e3a7890 */ /* 0x000fe2000fffe03f */
[----:B------:R-:W-:Y:S01]  /*6770*/  UMOV UR56, UR4 ;  /* 0x0000000400387c82 */ /* 0x000fe20008000000 */
[----:B------:R-:W-:Y:S01]  /*6780*/  UMOV UR57, UR5 ;  /* 0x0000000500397c82 */ /* 0x000fe20008000000 */
[----:B------:R-:W-:Y:S01]  /*6790*/  UMOV UR59, 0x40000040 ;  /* 0x40000040003b7882 */ /* 0x000fe20000000000 */
[----:B------:R-:W-:-:S02]  /*67a0*/  UIADD3 UR10, UR30, 0x502, URZ ;  /* 0x000005021e0a7890 */ /* 0x000fc4000fffe03f */
[----:B------:R-:W-:Y:S01]  /*67b0*/  UIADD3 UR14, UR30, 0x6, URZ ;  /* 0x000000061e0e7890 */ /* 0x000fe2000fffe03f */
[----:B------:R-:W-:Y:S01]  /*67c0*/  UMOV UR15, 0x40000040 ;  /* 0x40000040000f7882 */ /* 0x000fe20000000000 */
[----:B------:R-:W-:Y:S01]  /*67d0*/  UIADD3 UR18, UR30, 0x580, URZ ;  /* 0x000005801e127890 */ /* 0x000fe2000fffe03f */
[----:B------:R-:W-:Y:S01]  /*67e0*/  UMOV UR19, 0x40000040 ;  /* 0x4000004000137882 */ /* 0x000fe20000000000 */
[----:B------:R-:W-:Y:S01]  /*67f0*/  UIADD3 UR22, UR30, 0x582, URZ ;  /* 0x000005821e167890 */ /* 0x000fe2000fffe03f */
[----:B------:R-:W-:Y:S01]  /*6800*/  UMOV UR23, 0x40000040 ;  /* 0x4000004000177882 */ /* 0x000fe20000000000 */
[----:B------:R-:W-:Y:S01]  /*6810*/  UIADD3 UR26, UR30, 0x584, URZ ;  /* 0x000005841e1a7890 */ /* 0x000fe2000fffe03f */
[----:B------:R-:W-:Y:S01]  /*6820*/  UMOV UR27, 0x40000040 ;  /* 0x40000040001b7882 */ /* 0x000fe20000000000 */
        /* <DEDUP_REMOVED lines=140> */
[----:B------:R-:W-:-:S05]  /*70f0*/  UIADD3 UR7, UR30, 0x104, URZ ;  /* 0x000001041e077890 */ /* 0x000fca000fffe03f */
        /* <DEDUP_REMOVED lines=293> */
[----:B------:R-:W-:Y:S01]  /*8350*/  UIADD3 UR34, UR30, 0x586, URZ ;  /* 0x000005861e227890 */ /* 0x000fe2000fffe03f */
[----:B------:R-:W-:Y:S01]  /*8360*/  R2UR UR32, R6 ;  /* 0x00000000062072ca */ /* 0x000fe200000e0000 */
[----:B------:R-:W-:-:S10]  /*8370*/  UMOV UR35, 0x40000040 ;  /* 0x4000004000237882 */ /* 0x000fd40000000000 */
[----:B------:R-:W-:Y:S02]  /*8380*/  UMOV UR29, UR33 ;  /* 0x00000021001d7c82 */ /* 0x000fe40008000000 */
        /* <DEDUP_REMOVED lines=62> */
[----:B------:R-:W-:-:S07]  /*8770*/  UIADD3 UR6, UR30, 0x986, URZ ;  /* 0x000009861e067890 */ /* 0x000fce000fffe03f */
        /* <DEDUP_REMOVED lines=40> */
[----:B0-----:R-:W-:Y:S05]  /*8a00*/  @P3 BRA `(.L_x_6270) ;  /* 0x0000000000343947 */ /* 0x001fea0003800000 */
[----:B------:R-:W-:Y:S05]  /*8a10*/  @!P0 BRA `(.L_x_6271) ;  /* 0x0000000000048947 */ /* 0x000fea0003800000 */
[----:B------:R-:W-:Y:S01]  /*8a20*/  BPT.TRAP 0x1 ;  /* 0x000000040000795c */ /* 0x000fe20000300000 */
.L_x_6271:
        /* <DEDUP_REMOVED lines=8> */
.L_x_6272:
[----:B-1----:R-:W-:Y:S05]  /*8ab0*/  @P2 BRA `(.L_x_6270) ;  /* 0x0000000000082947 */ /* 0x002fea0003800000 */
[----:B------:R-:W1:Y:S02]  /*8ac0*/  SYNCS.PHASECHK.TRANS64.TRYWAIT P2, [UR6+0x34850], R4 ;  /* 0x03485004ff0075a7 */ /* 0x000e640008040146 */
[----:B-1----:R-:W-:Y:S05]  /*8ad0*/  @!P2 BRA `(.L_x_6273) ;  /* 0x0000008000d0a947 */ /* 0x002fea0003800000 */
.L_x_6270:
[----:B------:R-:W-:Y:S01]  /*8ae0*/  R2UR UR14, R16 ;  /* 0x00000000100e72ca */ /* 0x000fe200000e0000 */
[----:B------:R-:W-:Y:S01]  /*8af0*/  WARPGROUP.ARRIVE ;  /* 0x00000000000079c5 */ /* 0x000fe20000000000 */
[----:B------:R-:W-:Y:S01]  /*8b00*/  UMOV UR7, 0x40000040 ;  /* 0x4000004000077882 */ /* 0x000fe20000000000 */
[----:B------:R-:W-:Y:S01]  /*8b10*/  UMOV UR11, 0x40000040 ;  /* 0x40000040000b7882 */ /* 0x000fe20000000000 */
[----:B01----:R-:W-:-:S04]  /*8b20*/  FMNMX.FTZ R4, R168, R11, !PT ;  /* 0x0000000ba8047209 */ /* 0x003fc80007810000 */
[----:B------:R-:W-:-:S04]  /*8b30*/  FMNMX.FTZ R5, R169, R4, !PT ;  /* 0x00000004a9057209 */ /* 0x000fc80007810000 */
        /* <DEDUP_REMOVED lines=10> */
[----:B------:R-:W-:Y:S01]  /*8be0*/  FMNMX.FTZ R5, R165, R4, !PT ;  /* 0x00000004a5057209 */ /* 0x000fe20007810000 */
[----:B------:R-:W-:-:S03]  /*8bf0*/  UIADD3 UR10, UR6, 0x80, URZ ;  /* 0x00000080060a7890 */ /* 0x000fc6000fffe03f */
[----:B------:R-:W-:Y:S02]  /*8c00*/  FMNMX.FTZ R4, R152, R5, !PT ;  /* 0x0000000598047209 */ /* 0x000fe40007810000 */
[----:B------:R-:W-:Y:S01]  /*8c10*/  HGMMA.64x128x16.F32 R24, R176, gdesc[UR4].tnspB, R24, gsb0 ;  /* 0x41e00004b0187df0 */ /* 0x000fe20008000818 */
        /* <DEDUP_REMOVED lines=37> */
[----:B------:R-:W-:Y:S02]  /*8e70*/  WARPGROUP.ARRIVE ;  /* 0x00000000000079c5 */ /* 0x000fe40000000000 */
[----:B------:R-:W0:Y:S04]  /*8e80*/  SHFL.BFLY PT, R5, R10, 0x2, 0x1f ;  /* 0x0c401f000a057f89 */ /* 0x000e2800000e0000 */
[----:B------:R-:W-:Y:S01]  /*8e90*/  HGMMA.64x128x16.F32 R24, R180, gdesc[UR8].tnspB, R24, gsb0 ;  /* 0x41e00008b4187df0 */ /* 0x000fe20008000818 */
[----:B------:R-:W-:Y:S01]  /*8ea0*/  UIADD3 UR10, UR6, 0x100, URZ ;  /* 0x00000100060a7890 */ /* 0x000fe2000fffe03f */
[----:B------:R-:W-:Y:S01]  /*8eb0*/  UMOV UR11, 0x40000040 ;  /* 0x40000040000b7882 */ /* 0x000fe20000000000 */
[----:B0-----:R-:W-:-:S02]  /*8ec0*/  FMNMX.FTZ R13, R10, R5, !PT ;  /* 0x000000050a0d7209 */ /* 0x001fc40007810000 */
[----:B------:R-:W0:Y:S01]  /*8ed0*/  LDC R5, c[0x0][0x988] ;  /* 0x00026200ff057b82 */ /* 0x000e220000000800 */
[----:B------:R-:W-:Y:S02]  /*8ee0*/  FMNMX.FTZ R10, R170, R7, !PT ;  /* 0x00000007aa0a7209 */ /* 0x000fe40007810000 */
[----:B------:R-:W1:Y:S02]  /*8ef0*/  SHFL.BFLY PT, R4, R13, 0x1, 0x1f ;  /* 0x0c201f000d047f89 */ /* 0x000e6400000e0000 */
[----:B-1----:R-:W-:Y:S02]  /*8f00*/  FMNMX.FTZ R4, R13, R4, !PT ;  /* 0x000000040d047209 */ /* 0x002fe40007810000 */
[----:B------:R-:W-:-:S03]  /*8f10*/  FMNMX.FTZ R13, R171, R10, !PT ;  /* 0x0000000aab0d7209 */ /* 0x000fc60007810000 */
[----:B0-----:R-:W-:Y:S01]  /*8f20*/  FMUL.FTZ R220, R4, R5 ;  /* 0x0000000504dc7220 */ /* 0x001fe20000410000 */
[----:B------:R-:W-:Y:S01]  /*8f30*/  FMNMX.FTZ R10, R174, R13, !PT ;  /* 0x0000000dae0a7209 */ /* 0x000fe20007810000 */
[----:B------:R-:W-:Y:S02]  /*8f40*/  FADD.FTZ R6, -R4, R11 ;  /* 0x0000000b04067221 */ /* 0x000fe40000010100 */
        /* <DEDUP_REMOVED lines=32> */
[-C--:B------:R-:W-:Y:S01]  /*9150*/  FFMA.FTZ R92, R92, R5.reuse, -R220 ;  /* 0x000000055c5c7223 */ /* 0x080fe200000108dc */
[----:B------:R-:W-:Y:S01]  /*9160*/  FMNMX.FTZ R149, R159, R10, !PT ;  /* 0x0000000a9f957209 */ /* 0x000fe20007810000 */
[----:B------:R-:W-:Y:S01]  /*9170*/  FMUL.FTZ R6, R6, R5 ;  /* 0x0000000506067220 */ /* 0x000fe20000410000 */
[----:B------:R-:W-:Y:S02]  /*9180*/  MUFU.EX2 R11, R11 ;  /* 0x0000000b000b7308 */ /* 0x000fe40000000800 */
[----:B------:R-:W-:-:S04]  /*9190*/  FMNMX.FTZ R10, R146, R149, !PT ;  /* 0x00000095920a7209 */ /* 0x000fc80007810000 */
[----:B------:R-:W-:Y:S02]  /*91a0*/  FMNMX.FTZ R149, R147, R10, !PT ;  /* 0x0000000a93957209 */ /* 0x000fe40007810000 */
[----:B------:R-:W0:Y:S02]  /*91b0*/  MUFU.EX2 R6, R6 ;  /* 0x0000000600067308 */ /* 0x000e240000000800 */
[----:B------:R-:W-:-:S04]  /*91c0*/  FMNMX.FTZ R10, R150, R149, !PT ;  /* 0x00000095960a7209 */ /* 0x000fc80007810000 */
[----:B------:R-:W-:Y:S02]  /*91d0*/  FMNMX.FTZ R149, R151, R10, !PT ;  /* 0x0000000a97957209 */ /* 0x000fe40007810000 */
[----:B------:R-:W1:Y:S02]  /*91e0*/  MUFU.EX2 R176, R176 ;  /* 0x000000b000b07308 */ /* 0x000e640000000800 */
[----:B------:R-:W-:-:S04]  /*91f0*/  FMNMX.FTZ R10, R138, R149, !PT ;  /* 0x000000958a0a7209 */ /* 0x000fc80007810000 */
[----:B------:R-:W-:Y:S02]  /*9200*/  FMNMX.FTZ R149, R139, R10, !PT ;  /* 0x0000000a8b957209 */ /* 0x000fe40007810000 */
[----:B------:R-:W-:Y:S01]  /*9210*/  MUFU.EX2 R178, R178 ;  /* 0x000000b200b27308 */ /* 0x000fe20000000800 */
[----:B0-----:R-:W-:Y:S01]  /*9220*/  FFMA.FTZ R9, R6, R9, R11 ;  /* 0x0000000906097223 */ /* 0x001fe2000001000b */
[----:B------:R-:W-:-:S04]  /*9230*/  FMNMX.FTZ R10, R142, R149, !PT ;  /* 0x000000958e0a7209 */ /* 0x000fc80007810000 */
[----:B------:R-:W-:Y:S02]  /*9240*/  FMNMX.FTZ R149, R143, R10, !PT ;  /* 0x0000000a8f957209 */ /* 0x000fe40007810000 */
[----:B------:R-:W-:Y:S01]  /*9250*/  MUFU.EX2 R169, R169 ;  /* 0x000000a900a97308 */ /* 0x000fe20000000800 */
[----:B-1----:R-:W-:Y:S01]  /*9260*/  FADD.FTZ R9, R176, R9 ;  /* 0x00000009b0097221 */ /* 0x002fe20000010000 */
[----:B------:R-:W-:Y:S02]  /*9270*/  FMNMX.FTZ R10, R130, R149, !PT ;  /* 0x00000095820a7209 */ /* 0x000fe40007810000 */
[----:B------:R-:W-:Y:S02]  /*9280*/  F2FP.F16.F32.PACK_AB R176, R176, R11 ;  /* 0x0000000bb0b0723e */ /* 0x000fe400000000ff */
[----:B------:R-:W-:Y:S02]  /*9290*/  FMNMX.FTZ R149, R131, R10, !PT ;  /* 0x0000000a83957209 */ /* 0x000fe40007810000 */
[----:B------:R-:W-:Y:S02]  /*92a0*/  MUFU.EX2 R161, R161 ;  /* 0x000000a100a17308 */ /* 0x000fe40000000800 */
[----:B------:R-:W-:Y:S01]  /*92b0*/  FMNMX.FTZ R10, R134, R149, !PT ;  /* 0x00000095860a7209 */ /* 0x000fe20007810000 */
[----:B------:R-:W-:-:S03]  /*92c0*/  FFMA.FTZ R149, R129, R5, -R220 ;  /* 0x0000000581957223 */ /* 0x000fc600000108dc */
[----:B------:R-:W-:Y:S02]  /*92d0*/  FMNMX.FTZ R129, R135, R10, !PT ;  /* 0x0000000a87817209 */ /* 0x000fe40007810000 */
[----:B------:R-:W-:Y:S01]  /*92e0*/  MUFU.EX2 R15, R15 ;  /* 0x0000000f000f7308 */ /* 0x000fe20000000800 */
[----:B------:R-:W-:Y:S02]  /*92f0*/  WARPGROUP.DEPBAR.LE gsb0, 0x0 ;  /* 0x00008000000079c5 */ /* 0x000fe40000010000 */
[----:B------:R-:W-:Y:S01]  /*9300*/  WARPGROUP.ARRIVE ;  /* 0x00000000000079c5 */ /* 0x000fe20000000000 */
[----:B------:R-:W-:Y:S01]  /*9310*/  FMNMX.FTZ R10, R122, R129, !PT ;  /* 0x000000817a0a7209 */ /* 0x000fe20007810000 */
[-CC-:B------:R-:W-:Y:S01]  /*9320*/  FFMA.FTZ R180, R160, R5.reuse, -R220.reuse ;  /* 0x00000005a0b47223 */ /* 0x180fe200000108dc */
[--C-:B------:R-:W-:Y:S02]  /*9330*/  FFMA.FTZ R182, R164, R5, -R220.reuse ;  /* 0x00000005a4b67223 */ /* 0x100fe400000108dc */
[----:B------:R-:W-:Y:S01]  /*9340*/  MUFU.EX2 R21, R21 ;  /* 0x0000001500157308 */ /* 0x000fe20000000800 */
[----:B------:R-:W-:Y:S01]  /*9350*/  FMNMX.FTZ R129, R123, R10, !PT ;  /* 0x0000000a7b817209 */ /* 0x000fe20007810000 */
[----:B------:R-:W-:Y:S01]  /*9360*/  HGMMA.64x128x16.F32 R24, R184, gdesc[UR8].tnspB, R24, gsb0 ;  /* 0x41e00008b8187df0 */ /* 0x000fe20008000818 */
[----:B------:R-:W-:Y:S01]  /*9370*/  UIADD3 UR10, UR6, 0x180, URZ ;  /* 0x00000180060a7890 */ /* 0x000fe2000fffe03f */
[----:B------:R-:W-:Y:S01]  /*9380*/  UMOV UR11, 0x40000040 ;  /* 0x40000040000b7882 */ /* 0x000fe20000000000 */
[----:B------:R-:W-:Y:S01]  /*9390*/  FMNMX.FTZ R10, R126, R129, !PT ;  /* 0x000000817e0a7209 */ /* 0x000fe20007810000 */
[----:B------:R-:W-:-:S02]  /*93a0*/  FFMA.FTZ R129, R133, R5, -R220 ;  /* 0x0000000585817223 */ /* 0x000fc400000108dc */
        /* <DEDUP_REMOVED lines=37> */
[----:B------:R-:W-:-:S05]  /*9600*/  @!P1 LEA R133, R0, UR14, 0x3 ;  /* 0x0000000e00859c11 */ /* 0x000fca000f8e18ff */
[----:B------:R-:W-:Y:S01]  /*9610*/  MUFU.EX2 R97, R97 ;  /* 0x0000006100617308 */ /* 0x000fe20000000800 */
[----:B------:R-:W-:Y:S01]  /*9620*/  FADD.FTZ R100, -R10, R7 ;  /* 0x000000070a647221 */ /* 0x000fe20000010100 */
[----:B------:R-:W-:Y:S01]  /*9630*/  @!P1 VIADD R133, R133, 0x34840 ;  /* 0x0003484085859836 */ /* 0x000fe20000000000 */
[----:B------:R-:W-:Y:S02]  /*9640*/  WARPGROUP.DEPBAR.LE gsb0, 0x0 ;  /* 0x00008000000079c5 */ /* 0x000fe40000010000 */
[----:B------:R-:W-:Y:S01]  /*9650*/  WARPGROUP.ARRIVE ;  /* 0x00000000000079c5 */ /* 0x000fe20000000000 */
[-CC-:B------:R-:W-:Y:S01]  /*9660*/  FFMA.FTZ R184, R152, R5.reuse, -R220.reuse ;  /* 0x0000000598b87223 */ /* 0x180fe200000108dc */
[----:B------:R-:W-:Y:S01]  /*9670*/  FFMA.FTZ R186, R156, R5, -R220 ;  /* 0x000000059cba7223 */ /* 0x000fe200000108dc */
[----:B------:R-:W-:Y:S01]  /*9680*/  @!P1 PRMT R133, RZ, 0x654, R133 ;  /* 0x00000654ff859816 */ /* 0x000fe20000000085 */
[----:B------:R-:W-:Y:S02]  /*9690*/  MUFU.EX2 R96, R96 ;  /* 0x0000006000607308 */ /* 0x000fe40000000800 */
[----:B------:R-:W-:Y:S01]  /*96a0*/  HGMMA.64x128x16.F32 R24, R188, gdesc[UR8].tnspB, R24, gsb0 ;  /* 0x41e00008bc187df0 */ /* 0x000fe20008000818 */
[----:B------:R-:W-:Y:S01]  /*96b0*/  UIADD3 UR10, UR6, 0x200, URZ ;  /* 0x00000200060a7890 */ /* 0x000fe2000fffe03f */
[----:B------:R-:W-:-:S04]  /*96c0*/  UMOV UR11, 0x40000040 ;  /* 0x40000040000b7882 */ /* 0x000fc80000000000 */
        /* <DEDUP_REMOVED lines=10> */
[----:B------:R-:W-:Y:S01]  /*9770*/  HGMMA.64x128x16.F32 R24, R192, gdesc[UR8].tnspB, R24, gsb0 ;  /* 0x41e00008c0187df0 */ /* 0x000fe20008000818 */
[----:B------:R-:W-:Y:S01]  /*9780*/  UIADD3 UR10, UR6, 0x280, URZ ;  /* 0x00000280060a7890 */ /* 0x000fe2000fffe03f */
[----:B------:R-:W-:Y:S01]  /*9790*/  MUFU.EX2 R188, R188 ;  /* 0x000000bc00bc7308 */ /* 0x000fe20000000800 */
[----:B------:R-:W-:-:S07]  /*97a0*/  UMOV UR11, 0x40000040 ;  /* 0x40000040000b7882 */ /* 0x000fce0000000000 */
[----:B------:R-:W-:Y:S01]  /*97b0*/  MUFU.EX2 R190, R190 ;  /* 0x000000be00be7308 */ /* 0x000fe20000000800 */
[----:B------:R-:W-:Y:S02]  /*97c0*/  WARPGROUP.DEPBAR.LE gsb0, 0x0 ;  /* 0x00008000000079c5 */ /* 0x000fe40000010000 */
        /* <DEDUP_REMOVED lines=33> */
[----:B------:R-:W-:Y:S01]  /*99e0*/  UMOV UR11, 0x40000040 ;  /* 0x40000040000b7882 */ /* 0x000fe20000000000 */
[----:B------:R-:W-:-:S06]  /*99f0*/  UIADD3 UR6, UR6, 0x500, URZ ;  /* 0x0000050006067890 */ /* 0x000fcc000fffe03f */
[----:B------:R-:W-:Y:S01]  /*9a00*/  MUFU.EX2 R206, R206 ;  /* 0x000000ce00ce7308 */ /* 0x000fe20000000800 */
[----:B------:R-:W-:Y:S02]  /*9a10*/  WARPGROUP.DEPBAR.LE gsb0, 0x0 ;  /* 0x00008000000079c5 */ /* 0x000fe40000010000 */
[----:B------:R-:W-:Y:S01]  /*9a20*/  WARPGROUP.ARRIVE ;  /* 0x00000000000079c5 */ /* 0x000fe20000000000 */
[-CC-:B------:R-:W-:Y:S01]  /*9a30*/  FFMA.FTZ R208, R104, R5.reuse, -R220.reuse ;  /* 0x0000000568d07223 */ /* 0x180fe200000108dc */
[-C--:B------:R-:W-:Y:S01]  /*9a40*/  FMUL.FTZ R104, R10, R5.reuse ;  /* 0x000000050a687220 */ /* 0x080fe20000410000 */
[-CC-:B------:R-:W-:Y:S01]  /*9a50*/  FFMA.FTZ R210, R108, R5.reuse, -R220.reuse ;  /* 0x000000056cd27223 */ /* 0x180fe200000108dc */
[-C--:B------:R-:W-:Y:S01]  /*9a60*/  FFMA.FTZ R220, R93, R5.reuse, -R220 ;  /* 0x000000055ddc7223 */ /* 0x080fe200000108dc */
[-C--:B------:R-:W-:Y:S01]  /*9a70*/  FMUL.FTZ R93, R100, R5.reuse ;  /* 0x00000005645d7220 */ /* 0x080fe20000410000 */
[----:B------:R-:W-:Y:S01]  /*9a80*/  HGMMA.64x128x16.F32 R24, R212, gdesc[UR8].tnspB, R24, gsb0 ;  /* 0x41e00008d4187df0 */ /* 0x000fe20008000818 */
[-CC-:B------:R-:W-:Y:S01]  /*9a90*/  FFMA.FTZ R100, R170, R5.reuse, -R104.reuse ;  /* 0x00000005aa647223 */ /* 0x180fe20000010868 */
[-CC-:B------:R-:W-:Y:S01]  /*9aa0*/  FFMA.FTZ R177, R171, R5.reuse, -R104.reuse ;  /* 0x00000005abb17223 */ /* 0x180fe20000010868 */
[-CC-:B------:R-:W-:Y:S01]  /*9ab0*/  FFMA.FTZ R179, R174, R5.reuse, -R104.reuse ;  /* 0x00000005aeb37223 */ /* 0x180fe20000010868 */
[-CC-:B------:R-:W-:Y:S01]  /*9ac0*/  FFMA.FTZ R197, R130, R5.reuse, -R104.reuse ;  /* 0x0000000582c57223 */ /* 0x180fe20000010868 */
[----:B------:R-:W-:Y:S01]  /*9ad0*/  MUFU.EX2 R93, R93 ;  /* 0x0000005d005d7308 */ /* 0x000fe20000000800 */
[-CC-:B------:R-:W-:Y:S01]  /*9ae0*/  FFMA.FTZ R130, R131, R5.reuse, -R104.reuse ;  /* 0x0000000583827223 */ /* 0x180fe20000010868 */
[-CC-:B------:R-:W-:Y:S01]  /*9af0*/  FFMA.FTZ R108, R175, R5.reuse, -R104.reuse ;  /* 0x00000005af6c7223 */ /* 0x180fe20000010868 */
[----:B------:R-:W-:Y:S01]  /*9b00*/  IADD3 R131, -R22, 0xb, RZ ;  /* 0x0000000b16837810 */ /* 0x000fe20007ffe1ff */
        /* <DEDUP_REMOVED lines=21> */
[----:B0-----:R-:W-:Y:S01]  /*9c60*/  FFMA.FTZ R8, R93, R8, R100 ;  /* 0x000000085d087223 */ /* 0x001fe20000010064 */
        /* <DEDUP_REMOVED lines=32> */
[----:B------:R-:W-:Y:S02]  /*9e70*/  F2FP.F16.F32.PACK_AB R212, R97, R20 ;  /* 0x0000001461d4723e */ /* 0x000fe400000000ff */
[----:B------:R-:W-:Y:S02]  /*9e80*/  F2FP.F16.F32.PACK_AB R214, R101, R96 ;  /* 0x0000006065d6723e */ /* 0x000fe400000000ff */
[----:B------:R-:W-:Y:S01]  /*9e90*/  MUFU.EX2 R136, R136 ;  /* 0x0000008800887308 */ /* 0x000fe20000000800 */
[----:B------:R-:W-:Y:S01]  /*9ea0*/  HGMMA.64x128x16.F32 R24, R216, gdesc[UR4].tnspB, R24, gsb0 ;  /* 0x41e00004d8187df0 */ /* 0x000fe20008000818 */
[----:B------:R-:W-:Y:S01]  /*9eb0*/  R2UR UR6, R14 ;  /* 0x000000000e0672ca */ /* 0x000fe200000e0000 */
[----:B-1----:R-:W-:Y:S01]  /*9ec0*/  FADD.FTZ R14, R177, R8 ;  /* 0x00000008b10e7221 */ /* 0x002fe20000010000 */
[----:B------:R-:W-:Y:S01]  /*9ed0*/  FFMA.FTZ R8, R123, R5, -R104 ;  /* 0x000000057b087223 */ /* 0x000fe20000010868 */
[----:B------:R-:W-:-:S02]  /*9ee0*/  F2FP.F16.F32.PACK_AB R177, R177, R100 ;  /* 0x00000064b1b1723e */ /* 0x000fc400000000ff */
[----:B------:R-:W-:Y:S01]  /*9ef0*/  R2UR UR7, R17 ;  /* 0x00000000110772ca */ /* 0x000fe200000e0000 */
[----:B------:R-:W-:Y:S08]  /*9f00*/  MUFU.EX2 R195, R195 ;  /* 0x000000c300c37308 */ /* 0x000ff00000000800 */
[----:B------:R-:W-:Y:S04]  /*9f10*/  MUFU.EX2 R138, R138 ;  /* 0x0000008a008a7308 */ /* 0x000fe80000000800 */
[----:B------:R-:W-:Y:S01]  /*9f20*/  UISETP.GT.AND UP0, UPT, UR6, UR7, UPT ;  /* 0x000000070600728c */ /* 0x000fe2000bf04270 */
[----:B------:R-:W-:Y:S01]  /*9f30*/  R2UR UR7, R12 ;  /* 0x000000000c0772ca */ /* 0x000fe200000e0000 */
[----:B------:R-:W-:-:S02]  /*9f40*/  UIADD3 UR6, UR6, -0x1, URZ ;  /* 0xffffffff06067890 */ /* 0x000fc4000fffe03f */
[----:B------:R-:W-:Y:S02]  /*9f50*/  MUFU.EX2 R197, R197 ;  /* 0x000000c500c57308 */ /* 0x000fe40000000800 */
[----:B------:R-:W-:-:S06]  /*9f60*/  PLOP3.LUT P2, PT, PT, PT, UP0, 0x80, 0x0 ;  /* 0x000000000000781c */ /* 0x000fcc0003f4f008 */
        /* <DEDUP_REMOVED lines=13> */
[----:B------:R-:W0:Y:S01]  /*a040*/  MUFU.EX2 R111, R111 ;  /* 0x0000006f006f7308 */ /* 0x000e220000000800 */
[----:B------:R-:W-:-:S02]  /*a050*/  WARPGROUP.DEPBAR.LE gsb0, 0x0 ;  /* 0x00008000000079c5 */ /* 0x000fc40000010000 */
[----:B------:R1:W-:Y:S06]  /*a060*/  BAR.ARV R131, 0x100 ;  /* 0x000400830000751d */ /* 0x0003ec0000002000 */
[----:B------:R2:W-:Y:S01]  /*a070*/  @!P1 SYNCS.ARRIVE.TRANS64.RED.A1T0 RZ, [R133+URZ], RZ ;  /* 0x000000ff85ff99a7 */ /* 0x0005e2000810043f */
[----:B------:R-:W-:Y:S01]  /*a080*/  MUFU.EX2 R99, R99 ;  /* 0x0000006300637308 */ /* 0x000fe20000000800 */
[----:B0-----:R-:W-:Y:S01]  /*a090*/  F2FP.F16.F32.PACK_AB R211, R111, R110 ;  /* 0x0000006e6fd3723e */ /* 0x001fe200000000ff */
[----:B------:R-:W-:Y:S01]  /*a0a0*/  FMUL.FTZ R24, R24, R6 ;  /* 0x0000000618187220 */ /* 0x000fe20000410000 */
[----:B------:R-:W-:Y:S01]  /*a0b0*/  F2FP.F16.F32.PACK_AB R216, R89, R88 ;  /* 0x0000005859d8723e */ /* 0x000fe200000000ff */
[-C--:B------:R-:W-:Y:S01]  /*a0c0*/  FMUL.FTZ R25, R25, R6.reuse ;  /* 0x0000000619197220 */ /* 0x080fe20000410000 */
[-C--:B------:R-:W-:Y:S01]  /*a0d0*/  FMUL.FTZ R28, R28, R6.reuse ;  /* 0x000000061c1c7220 */ /* 0x080fe20000410000 */
[-C--:B------:R-:W-:Y:S01]  /*a0e0*/  FMUL.FTZ R29, R29, R6.reuse ;  /* 0x000000061d1d7220 */ /* 0x080fe20000410000 */
[----:B--2---:R-:W-:Y:S01]  /*a0f0*/  IMAD.U32 R133, RZ, RZ, UR61 ;  /* 0x0000003dff857e24 */ /* 0x004fe2000f8e00ff */
[----:B------:R-:W-:Y:S01]  /*a100*/  MUFU.EX2 R103, R103 ;  /* 0x0000006700677308 */ /* 0x000fe20000000800 */
[----:B------:R-:W-:Y:S01]  /*a110*/  R2UR UR61, R0 ;  /* 0x00000000003d72ca */ /* 0x000fe200000e0000 */
[-C--:B------:R-:W-:Y:S01]  /*a120*/  FMUL.FTZ R32, R32, R6.reuse ;  /* 0x0000000620207220 */ /* 0x080fe20000410000 */
[-C--:B------:R-:W-:Y:S01]  /*a130*/  FMUL.FTZ R33, R33, R6.reuse ;  /* 0x0000000621217220 */ /* 0x080fe20000410000 */
[----:B------:R-:W-:Y:S01]  /*a140*/  @!P1 LEA R122, R133, UR14, 0x3 ;  /* 0x0000000e857a9c11 */ /* 0x000fe2000f8e18ff */
[-C--:B------:R-:W-:Y:S01]  /*a150*/  FMUL.FTZ R36, R36, R6.reuse ;  /* 0x0000000624247220 */ /* 0x080fe20000410000 */
[-C--:B------:R-:W-:Y:S01]  /*a160*/  FMUL.FTZ R37, R37, R6.reuse ;  /* 0x0000000625257220 */ /* 0x080fe20000410000 */
[----:B------:R-:W-:Y:S01]  /*a170*/  FMUL.FTZ R40, R40, R6 ;  /* 0x0000000628287220 */ /* 0x000fe20000410000 */
[----:B------:R-:W-:Y:S01]  /*a180*/  MUFU.EX2 R90, R90 ;  /* 0x0000005a005a7308 */ /* 0x000fe20000000800 */
[----:B-1----:R-:W-:-:S02]  /*a190*/  @!P1 VIADD R131, R122, 0x34860 ;  /* 0x000348607a839836 */ /* 0x002fc40000000000 */
[----:B------:R-:W-:Y:S01]  /*a1a0*/  FADD.FTZ R122, R178, R9 ;  /* 0x00000009b27a7221 */ /* 0x000fe20000010000 */
[----:B------:R-:W-:Y:S01]  /*a1b0*/  FADD.FTZ R9, R179, R14 ;  /* 0x0000000eb3097221 */ /* 0x000fe20000010000 */
[C---:B------:R-:W-:Y:S01]  /*a1c0*/  F2FP.F16.F32.PACK_AB R179, R108.reuse, R179 ;  /* 0x000000b36cb3723e */ /* 0x040fe200000000ff */
[----:B------:R-:W-:Y:S01]  /*a1d0*/  FMUL.FTZ R41, R41, R6 ;  /* 0x0000000629297220 */ /* 0x000fe20000410000 */
[----:B------:R-:W-:Y:S01]  /*a1e0*/  FADD.FTZ R123, R169, R122 ;  /* 0x0000007aa97b7221 */ /* 0x000fe20000010000 */
[----:B------:R-:W-:Y:S01]  /*a1f0*/  FADD.FTZ R14, R108, R9 ;  /* 0x000000096c0e7221 */ /* 0x000fe20000010000 */
[----:B------:R-:W-:Y:S01]  /*a200*/  MUFU.EX2 R91, R91 ;  /* 0x0000005b005b7308 */ /* 0x000fe20000000800 */
[----:B------:R-:W-:Y:S01]  /*a210*/  @!P1 PRMT R131, RZ, 0x654, R131 ;  /* 0x00000654ff839816 */ /* 0x000fe20000000083 */
[----:B------:R-:W-:Y:S01]  /*a220*/  FADD.FTZ R122, R180, R123 ;  /* 0x0000007bb47a7221 */ /* 0x000fe20000010000 */
[----:B------:R-:W-:Y:S01]  /*a230*/  FADD.FTZ R9, R181, R14 ;  /* 0x0000000eb5097221 */ /* 0x000fe20000010000 */
[----:B------:R-:W-:Y:S01]  /*a240*/  FFMA.FTZ R14, R127, R5, -R104 ;  /* 0x000000057f0e7223 */ /* 0x000fe20000010868 */
[C---:B------:R-:W-:Y:S01]  /*a250*/  F2FP.F16.F32.PACK_AB R181, R112.reuse, R181 ;  /* 0x000000b570b5723e */ /* 0x040fe200000000ff */
[----:B------:R-:W-:Y:S01]  /*a260*/  FADD.FTZ R123, R161, R122 ;  /* 0x0000007aa17b7221 */ /* 0x000fe20000010000 */
[----:B------:R-:W-:Y:S01]  /*a270*/  FADD.FTZ R122, R112, R9 ;  /* 0x00000009707a7221 */ /* 0x000fe20000010000 */
[----:B------:R-:W-:Y:S01]  /*a280*/  MUFU.EX2 R94, R94 ;  /* 0x0000005e005e7308 */ /* 0x000fe20000000800 */
[----:B------:R0:W-:Y:S01]  /*a290*/  @!P1 SYNCS.ARRIVE.TRANS64.RED.A1T0 RZ, [R131+URZ], RZ ;  /* 0x000000ff83ff99a7 */ /* 0x0001e2000810043f */
[----:B------:R-:W-:Y:S01]  /*a2a0*/  FADD.FTZ R114, R182, R123 ;  /* 0x0000007bb6727221 */ /* 0x000fe20000010000 */
[----:B------:R-:W-:Y:S01]  /*a2b0*/  FADD.FTZ R9, R183, R122 ;  /* 0x0000007ab7097221 */ /* 0x000fe20000010000 */
[C---:B------:R-:W-:Y:S01]  /*a2c0*/  F2FP.F16.F32.PACK_AB R182, R15.reuse, R182 ;  /* 0x000000b60fb6723e */ /* 0x040fe200000000ff */
[----:B------:R-:W-:Y:S01]  /*a2d0*/  FMUL.FTZ R44, R44, R6 ;  /* 0x000000062c2c7220 */ /* 0x000fe20000410000 */
[----:B------:R-:W-:Y:S01]  /*a2e0*/  FADD.FTZ R123, R15, R114 ;  /* 0x000000720f7b7221 */ /* 0x000fe20000010000 */
[----:B------:R-:W-:Y:S01]  /*a2f0*/  FADD.FTZ R114, R116, R9 ;  /* 0x0000000974727221 */ /* 0x000fe20000010000 */
[----:B------:R-:W-:Y:S01]  /*a300*/  MUFU.EX2 R14, R14 ;  /* 0x0000000e000e7308 */ /* 0x000fe20000000800 */
[----:B------:R-:W-:Y:S01]  /*a310*/  F2FP.F16.F32.PACK_AB R178, R169, R178 ;  /* 0x000000b2a9b2723e */ /* 0x000fe200000000ff */
[----:B------:R-:W-:Y:S01]  /*a320*/  FADD.FTZ R118, R184, R123 ;  /* 0x0000007bb8767221 */ /* 0x000fe20000010000 */
[----:B------:R-:W-:Y:S01]  /*a330*/  FADD.FTZ R9, R185, R114 ;  /* 0x00000072b9097221 */ /* 0x000fe20000010000 */
[----:B------:R-:W-:Y:S01]  /*a340*/  F2FP.F16.F32.PACK_AB R180, R161, R180 ;  /* 0x000000b4a1b4723e */ /* 0x000fe200000000ff */
[----:B------:R-:W-:Y:S01]  /*a350*/  FMUL.FTZ R45, R45, R6 ;  /* 0x000000062d2d7220 */ /* 0x000fe20000410000 */
[----:B------:R-:W-:Y:S01]  /*a360*/  FADD.FTZ R123, R21, R118 ;  /* 0x00000076157b7221 */ /* 0x000fe20000010000 */
[----:B------:R-:W-:Y:S01]  /*a370*/  FADD.FTZ R106, R120, R9 ;  /* 0x00000009786a7221 */ /* 0x000fe20000010000 */
[-C--:B------:R-:W-:Y:S01]  /*a380*/  FFMA.FTZ R9, R98, R5.reuse, -R104 ;  /* 0x0000000562097223 */ /* 0x080fe20000010868 */
[----:B------:R-:W1:Y:S01]  /*a390*/  MUFU.EX2 R7, R220 ;  /* 0x000000dc00077308 */ /* 0x000e620000000800 */
[----:B------:R-:W-:Y:S01]  /*a3a0*/  FADD.FTZ R114, R186, R123 ;  /* 0x0000007bba727221 */ /* 0x000fe20000010000 */
[----:B------:R-:W-:Y:S01]  /*a3b0*/  FADD.FTZ R123, R187, R106 ;  /* 0x0000006abb7b7221 */ /* 0x000fe20000010000 */
[----:B------:R-:W-:Y:S01]  /*a3c0*/  FFMA.FTZ R106, R102, R5, -R104 ;  /* 0x00000005666a7223 */ /* 0x000fe20000010868 */
[C---:B------:R-:W-:Y:S01]  /*a3d0*/  F2FP.F16.F32.PACK_AB R186, R13.reuse, R186 ;  /* 0x000000ba0dba723e */ /* 0x040fe200000000ff */
[----:B------:R-:W-:Y:S01]  /*a3e0*/  FADD.FTZ R127, R13, R114 ;  /* 0x000000720d7f7221 */ /* 0x000fe20000010000 */
[----:B------:R-:W-:Y:S01]  /*a3f0*/  FADD.FTZ R114, R124, R123 ;  /* 0x0000007b7c727221 */ /* 0x000fe20000010000 */
[----:B------:R-:W-:Y:S01]  /*a400*/  F2FP.F16.F32.PACK_AB R183, R116, R183 ;  /* 0x000000b774b7723e */ /* 0x000fe200000000ff */
[----:B------:R2:W3:Y:S01]  /*a410*/  MUFU.EX2 R98, R115 ;  /* 0x0000007300627308 */ /* 0x0004e20000000800 */
[----:B------:R-:W-:Y:S01]  /*a420*/  FADD.FTZ R118, R188, R127 ;  /* 0x0000007fbc767221 */ /* 0x000fe20000010000 */
[----:B------:R-:W-:Y:S01]  /*a430*/  FADD.FTZ R123, R189, R114 ;  /* 0x00000072bd7b7221 */ /* 0x000fe20000010000 */
[----:B------:R-:W-:Y:S01]  /*a440*/  F2FP.F16.F32.PACK_AB R184, R21, R184 ;  /* 0x000000b815b8723e */ /* 0x000fe200000000ff */
[----:B------:R-:W-:Y:S01]  /*a450*/  FMUL.FTZ R48, R48, R6 ;  /* 0x0000000630307220 */ /* 0x000fe20000410000 */
[----:B------:R-:W-:Y:S01]  /*a460*/  FADD.FTZ R127, R23, R118 ;  /* 0x00000076177f7221 */ /* 0x000fe20000010000 */
[----:B------:R-:W-:Y:S01]  /*a470*/  FADD.FTZ R102, R128, R123 ;  /* 0x0000007b80667221 */ /* 0x000fe20000010000 */
[----:B------:R-:W-:Y:S01]  /*a480*/  F2FP.F16.F32.PACK_AB R185, R120, R185 ;  /* 0x000000b978b9723e */ /* 0x000fe200000000ff */
[----:B------:R4:W-:Y:S01]  /*a490*/  MUFU.EX2 R112, R9 ;  /* 0x0000000900707308 */ /* 0x0009e20000000800 */
[----:B------:R-:W-:Y:S01]  /*a4a0*/  FADD.FTZ R114, R190, R127 ;  /* 0x0000007fbe727221 */ /* 0x000fe20000010000 */
[----:B--2---:R-:W-:Y:S01]  /*a4b0*/  FADD.FTZ R115, R191, R102 ;  /* 0x00000066bf737221 */ /* 0x004fe20000010000 */
[----:B-1----:R-:W-:Y:S01]  /*a4c0*/  F2FP.F16.F32.PACK_AB R218, R7, R92 ;  /* 0x0000005c07da723e */ /* 0x002fe200000000ff */
[----:B------:R-:W-:Y:S01]  /*a4d0*/  FMUL.FTZ R49, R49, R6 ;  /* 0x0000000631317220 */ /* 0x000fe20000410000 */
[----:B------:R-:W-:Y:S01]  /*a4e0*/  FADD.FTZ R123, R145, R114 ;  /* 0x00000072917b7221 */ /* 0x000fe20000010000 */
[----:B------:R-:W-:Y:S01]  /*a4f0*/  FADD.FTZ R114, R132, R115 ;  /* 0x0000007384727221 */ /* 0x000fe20000010000 */
[----:B------:R-:W-:Y:S01]  /*a500*/  F2FP.F16.F32.PACK_AB R187, R124, R187 ;  /* 0x000000bb7cbb723e */ /* 0x000fe200000000ff */
[----:B------:R-:W1:Y:S01]  /*a510*/  MUFU.EX2 R102, R119 ;  /* 0x0000007700667308 */ /* 0x000e620000000800 */
[----:B------:R-:W-:Y:S01]  /*a520*/  FADD.FTZ R104, R192, R123 ;  /* 0x0000007bc0687221 */ /* 0x000fe20000010000 */
[----:B------:R-:W-:Y:S01]  /*a530*/  FADD.FTZ R11, R193, R114 ;  /* 0x00000072c10b7221 */ /* 0x000fe20000010000 */
[----:B------:R-:W-:Y:S01]  /*a540*/  F2FP.F16.F32.PACK_AB R188, R23, R188 ;  /* 0x000000bc17bc723e */ /* 0x000fe200000000ff */
[----:B------:R-:W-:Y:S01]  /*a550*/  FMUL.FTZ R52, R52, R6 ;  /* 0x0000000634347220 */ /* 0x000fe20000410000 */
[----:B------:R-:W-:Y:S01]  /*a560*/  FADD.FTZ R115, R137, R104 ;  /* 0x0000006889737221 */ /* 0x000fe20000010000 */
[----:B------:R-:W-:Y:S01]  /*a570*/  FADD.FTZ R104, R136, R11 ;  /* 0x0000000b88687221 */ /* 0x000fe20000010000 */
[----:B------:R-:W-:Y:S01]  /*a580*/  F2FP.F16.F32.PACK_AB R189, R128, R189 ;  /* 0x000000bd80bd723e */ /* 0x000fe200000000ff */
[----:B------:R-:W-:Y:S01]  /*a590*/  MUFU.EX2 R95, R95 ;  /* 0x0000005f005f7308 */ /* 0x000fe20000000800 */
[----:B------:R-:W-:Y:S01]  /*a5a0*/  FADD.FTZ R114, R194, R115 ;  /* 0x00000073c2727221 */ /* 0x000fe20000010000 */
[----:B------:R-:W-:Y:S01]  /*a5b0*/  FADD.FTZ R11, R195, R104 ;  /* 0x00000068c30b7221 */ /* 0x000fe20000010000 */
[----:B------:R-:W-:Y:S01]  /*a5c0*/  F2FP.F16.F32.PACK_AB R190, R145, R190 ;  /* 0x000000be91be723e */ /* 0x000fe200000000ff */
[----:B------:R-:W-:Y:S01]  /*a5d0*/  FMUL.FTZ R53, R53, R6 ;  /* 0x0000000635357220 */ /* 0x000fe20000410000 */
[----:B------:R-:W-:Y:S01]  /*a5e0*/  FADD.FTZ R115, R141, R114 ;  /* 0x000000728d737221 */ /* 0x000fe20000010000 */
[----:B------:R-:W-:Y:S01]  /*a5f0*/  FADD.FTZ R104, R138, R11 ;  /* 0x0000000b8a687221 */ /* 0x000fe20000010000 */
[----:B------:R-:W-:Y:S01]  /*a600*/  F2FP.F16.F32.PACK_AB R191, R132, R191 ;  /* 0x000000bf84bf723e */ /* 0x000fe200000000ff */
[----:B------:R2:W5:Y:S01]  /*a610*/  MUFU.EX2 R114, R106 ;  /* 0x0000006a00727308 */ /* 0x0005620000000800 */
[----:B------:R-:W-:Y:S01]  /*a620*/  FADD.FTZ R108, R196, R115 ;  /* 0x00000073c46c7221 */ /* 0x000fe20000010000 */
[----:B------:R-:W-:Y:S01]  /*a630*/  FADD.FTZ R11, R197, R104 ;  /* 0x00000068c50b7221 */ /* 0x000fe20000010000 */
[----:B------:R-:W-:Y:S01]  /*a640*/  F2FP.F16.F32.PACK_AB R192, R137, R192 ;  /* 0x000000c089c0723e */ /* 0x000fe200000000ff */
[-C--:B------:R-:W-:Y:S01]  /*a650*/  FMUL.FTZ R56, R56, R6.reuse ;  /* 0x0000000638387220 */ /* 0x080fe20000410000 */
[----:B------:R-:W-:Y:S01]  /*a660*/  FADD.FTZ R15, R149, R108 ;  /* 0x0000006c950f7221 */ /* 0x000fe20000010000 */
[----:B------:R-:W-:Y:S01]  /*a670*/  FADD.FTZ R104, R130, R11 ;  /* 0x0000000b82687221 */ /* 0x000fe20000010000 */
[----:B------:R-:W-:Y:S01]  /*a680*/  F2FP.F16.F32.PACK_AB R193, R136, R193 ;  /* 0x000000c188c1723e */ /* 0x000fe200000000ff */
[----:B------:R-:W-:Y:S01]  /*a690*/  FMUL.FTZ R57, R57, R6 ;  /* 0x0000000639397220 */ /* 0x000fe20000410000 */
[----:B------:R-:W-:Y:S01]  /*a6a0*/  FADD.FTZ R108, R198, R15 ;  /* 0x0000000fc66c7221 */ /* 0x000fe20000010000 */
[----:B------:R-:W-:Y:S01]  /*a6b0*/  FADD.FTZ R11, R199, R104 ;  /* 0x00000068c70b7221 */ /* 0x000fe20000010000 */
[----:B------:R-:W-:Y:S01]  /*a6c0*/  F2FP.F16.F32.PACK_AB R194, R141, R194 ;  /* 0x000000c28dc2723e */ /* 0x000fe200000000ff */
[-C--:B------:R-:W-:Y:S01]  /*a6d0*/  FMUL.FTZ R60, R60, R6.reuse ;  /* 0x000000063c3c7220 */ /* 0x080fe20000410000 */
        /* <DEDUP_REMOVED lines=18> */
[----:B------:R-:W-:Y:S01]  /*a800*/  IMAD.U32 R14, RZ, RZ, UR6 ;  /* 0x00000006ff0e7e24 */ /* 0x000fe2000f8e00ff */
[----:B------:R-:W-:Y:S01]  /*a810*/  F2FP.F16.F32.PACK_AB R197, R130, R197 ;  /* 0x000000c582c5723e */ /* 0x000fe200000000ff */
[----:B------:R-:W-:Y:S01]  /*a820*/  FADD.FTZ R108, R204, R13 ;  /* 0x0000000dcc6c7221 */ /* 0x000fe20000010000 */
[----:B----4-:R-:W-:Y:S01]  /*a830*/  FADD.FTZ R9, R205, R104 ;  /* 0x00000068cd097221 */ /* 0x010fe20000010000 */
[----:B------:R-:W-:Y:S01]  /*a840*/  IMAD.U32 R13, RZ, RZ, UR7 ;  /* 0x00000007ff0d7e24 */ /* 0x000fe2000f8e00ff */
[----:B------:R-:W-:Y:S01]  /*a850*/  F2FP.F16.F32.PACK_AB R198, R129, R198 ;  /* 0x000000c681c6723e */ /* 0x000fe200000000ff */
[----:B------:R-:W-:Y:S01]  /*a860*/  FADD.FTZ R11, R113, R108 ;  /* 0x0000006c710b7221 */ /* 0x000fe20000010000 */
[----:B---3--:R-:W-:Y:S01]  /*a870*/  FADD.FTZ R104, R98, R9 ;  /* 0x0000000962687221 */ /* 0x008fe20000010000 */
[----:B------:R-:W-:Y:S01]  /*a880*/  F2FP.F16.F32.PACK_AB R199, R134, R199 ;  /* 0x000000c786c7723e */ /* 0x000fe200000000ff */
[----:B------:R-:W-:Y:S01]  /*a890*/  FMUL.FTZ R69, R69, R6 ;  /* 0x0000000645457220 */ /* 0x000fe20000410000 */
[----:B------:R-:W-:Y:S01]  /*a8a0*/  FADD.FTZ R108, R206, R11 ;  /* 0x0000000bce6c7221 */ /* 0x000fe20000010000 */
[----:B------:R-:W-:Y:S01]  /*a8b0*/  FADD.FTZ R9, R207, R104 ;  /* 0x00000068cf097221 */ /* 0x000fe20000010000 */
[----:B------:R-:W-:Y:S01]  /*a8c0*/  F2FP.F16.F32.PACK_AB R200, R121, R200 ;  /* 0x000000c879c8723e */ /* 0x000fe200000000ff */
[----:B------:R-:W-:Y:S01]  /*a8d0*/  FMUL.FTZ R72, R72, R6 ;  /* 0x0000000648487220 */ /* 0x000fe20000410000 */
[----:B------:R-:W-:Y:S01]  /*a8e0*/  FADD.FTZ R11, R117, R108 ;  /* 0x0000006c750b7221 */ /* 0x000fe20000010000 */
[----:B-1----:R-:W-:Y:S01]  /*a8f0*/  FADD.FTZ R104, R102, R9 ;  /* 0x0000000966687221 */ /* 0x002fe20000010000 */
[----:B------:R-:W-:Y:S01]  /*a900*/  F2FP.F16.F32.PACK_AB R202, R125, R202 ;  /* 0x000000ca7dca723e */ /* 0x000fe200000000ff */
[----:B------:R-:W-:Y:S01]  /*a910*/  FMUL.FTZ R73, R73, R6 ;  /* 0x0000000649497220 */ /* 0x000fe20000410000 */
[----:B--2---:R-:W-:Y:S01]  /*a920*/  FADD.FTZ R106, R208, R11 ;  /* 0x0000000bd06a7221 */ /* 0x004fe20000010000 */
        /* <DEDUP_REMOVED lines=24> */
[----:B-----5:R-:W-:Y:S01]  /*aab0*/  FADD.FTZ R9, R114, R9 ;  /* 0x0000000972097221 */ /* 0x020fe20000010000 */
        /* <DEDUP_REMOVED lines=11> */
[C---:B------:R-:W-:Y:S01]  /*ab70*/  FADD.FTZ R9, R91.reuse, R9 ;  /* 0x000000095b097221 */ /* 0x040fe20000010000 */
        /* <DEDUP_REMOVED lines=35> */
[----:B------:R-:W-:-:S02]  /*adb0*/  IMAD.MOV.U32 R7, RZ, RZ, R10 ;  /* 0x000000ffff077224 */ /* 0x000fc400078e000a */
[----:B------:R-:W-:Y:S01]  /*adc0*/  IMAD.MOV.U32 R11, RZ, RZ, R4 ;  /* 0x000000ffff0b7224 */ /* 0x000fe200078e0004 */
[----:B0-----:R-:W-:Y:S06]  /*add0*/  @P2 BRA `(.L_x_6274) ;  /* 0xffffffb400642947 */ /* 0x001fec000383ffff */
.L_x_6265:
[----:B------:R-:W-:Y:S06]  /*ade0*/  BAR.ARV 0x8, 0x180 ;  /* 0x0206000000007b1d */ /* 0x000fec0000002000 */
[----:B------:R-:W-:Y:S05]  /*adf0*/  @!P0 BRA `(.L_x_6275) ;  /* 0x0000000000048947 */ /* 0x000fea0003800000 */
[----:B------:R-:W-:Y:S01]  /*ae00*/  BPT.TRAP 0x1 ;  /* 0x000000040000795c */ /* 0x000fe20000300000 */
.L_x_6275:
        /* <DEDUP_REMOVED lines=8> */
.L_x_6276:
[----:B-1----:R-:W-:Y:S05]  /*ae90*/  @P2 BRA `(.L_x_6277) ;  /* 0x0000000000082947 */ /* 0x002fea0003800000 */
[----:B------:R-:W1:Y:S02]  /*aea0*/  SYNCS.PHASECHK.TRANS64.TRYWAIT P0, [R11+URZ+0x34850], R2 ;  /* 0x034850020b0075a7 */ /* 0x000e64000800017f */
[----:B-1----:R-:W-:Y:S05]  /*aeb0*/  @!P0 BRA `(.L_x_6278) ;  /* 0x0000005c00f08947 */ /* 0x002fea0003800000 */
.L_x_6277:
[----:B------:R-:W-:Y:S01]  /*aec0*/  R2UR UR4, R16 ;  /* 0x00000000100472ca */ /* 0x000fe200000e0000 */
[----:B------:R-:W-:Y:S01]  /*aed0*/  WARPGROUP.ARRIVE ;  /* 0x00000000000079c5 */ /* 0x000fe20000000000 */
[----:B------:R-:W-:Y:S01]  /*aee0*/  R2UR UR5, R0 ;  /* 0x00000000000572ca */ /* 0x000fe200000e0000 */
[----:B------:R-:W-:Y:S01]  /*aef0*/  UMOV UR7, 0x40000040 ;  /* 0x4000004000077882 */ /* 0x000fe20000000000 */
[----:B------:R-:W2:Y:S01]  /*af00*/  SHFL.BFLY PT, R0, R9, 0x2, 0x1f ;  /* 0x0c401f0009007f89 */ /* 0x000ea200000e0000 */
[----:B------:R-:W-:Y:S02]  /*af10*/  IMAD.MOV.U32 R17, RZ, RZ, RZ ;  /* 0x000000ffff117224 */ /* 0x000fe400078e00ff */
[----:B------:R-:W-:Y:S01]  /*af20*/  IMAD.MOV.U32 R16, RZ, RZ, -0x800000 ;  /* 0xff800000ff107424 */ /* 0x000fe200078e00ff */
[----:B------:R-:W0:Y:S05]  /*af30*/  SHFL.BFLY PT, R3, R8, 0x2, 0x1f ;  /* 0x0c401f0008037f89 */ /* 0x000e2a00000e0000 */
[----:B------:R-:W-:-:S04]  /*af40*/  UIADD3 UR4, UR4, 0x400, URZ ;  /* 0x0000040004047890 */ /* 0x000fc8000fffe03f */
[----:B------:R-:W-:-:S04]  /*af50*/  USHF.R.U32.HI UR4, URZ, 0x4, UR4 ;  /* 0x000000043f047899 */ /* 0x000fc80008011604 */
[----:B------:R-:W-:-:S04]  /*af60*/  ULOP3.LUT UR4, UR4, 0x3fff, URZ, 0xc0, !UPT ;  /* 0x00003fff04047892 */ /* 0x000fc8000f8ec03f */
[----:B------:R-:W-:Y:S01]  /*af70*/  ULOP3.LUT UR4, UR4, 0x5800000, URZ, 0xfc, !UPT ;  /* 0x0580000004047892 */ /* 0x000fe2000f8efc3f */
[----:B--2---:R-:W-:-:S03]  /*af80*/  FADD.FTZ R0, R0, R9 ;  /* 0x0000000900007221 */ /* 0x004fc60000010000 */
[----:B------:R-:W-:Y:S01]  /*af90*/  UIMAD UR4, UR5, 0xb00, UR4 ;  /* 0x00000b00050478a4 */ /* 0x000fe2000f8e0204 */
[----:B------:R-:W-:Y:S02]  /*afa0*/  @!P1 VIADD R9, R11, 0x34860 ;  /* 0x000348600b099836 */ /* 0x000fe40000000000 */
[----:B01----:R-:W-:Y:S01]  /*afb0*/  FADD.FTZ R2, R3, R8 ;  /* 0x0000000803027221 */ /* 0x003fe20000010000 */
[----:B------:R-:W-:Y:S01]  /*afc0*/  IMAD.MOV.U32 R8, RZ, RZ, RZ ;  /* 0x000000ffff087224 */ /* 0x000fe200078e00ff */
[----:B------:R-:W0:Y:S01]  /*afd0*/  SHFL.BFLY PT, R3, R0, 0x1, 0x1f ;  /* 0x0c201f0000037f89 */ /* 0x000e2200000e0000 */
[----:B------:R-:W-:Y:S01]  /*afe0*/  @!P1 PRMT R9, RZ, 0x654, R9 ;  /* 0x00000654ff099816 */ /* 0x000fe20000000009 */
[----:B------:R-:W-:Y:S02]  /*aff0*/  UMOV UR6, UR4 ;  /* 0x0000000400067c82 */ /* 0x000fe40008000000 */
[----:B------:R-:W-:Y:S01]  /*b000*/  HGMMA.64x128x16.F32 R24, R176, gdesc[UR4].tnspB, R24, gsb0 ;  /* 0x41e00004b0187df0 */ /* 0x000fe20008000818 */
[----:B------:R-:W-:Y:S01]  /*b010*/  UIADD3 UR6, UR4, 0x80, URZ ;  /* 0x0000008004067890 */ /* 0x000fe2000fffe03f */
[----:B------:R-:W1:Y:S01]  /*b020*/  SHFL.BFLY PT, R7, R2, 0x1, 0x1f ;  /* 0x0c201f0002077f89 */ /* 0x000e6200000e0000 */
[----:B------:R-:W-:Y:S01]  /*b030*/  UMOV UR7, 0x40000040 ;  /* 0x4000004000077882 */ /* 0x000fe20000000000 */
[----:B0-----:R-:W-:Y:S01]  /*b040*/  FADD.FTZ R12, R0, R3 ;  /* 0x00000003000c7221 */ /* 0x001fe20000010000 */
[----:B------:R-:W-:-:S04]  /*b050*/  IMAD.MOV.U32 R0, RZ, RZ, -0x800000 ;  /* 0xff800000ff007424 */ /* 0x000fc800078e00ff */
[----:B------:R-:W-:Y:S01]  /*b060*/  FSETP.NE.FTZ.AND P0, PT, R12, RZ, PT ;  /* 0x000000ff0c00720b */ /* 0x000fe20003f15000 */
[----:B-1----:R-:W-:-:S05]  /*b070*/  FADD.FTZ R13, R2, R7 ;  /* 0x00000007020d7221 */ /* 0x002fca0000010000 */
        /* <DEDUP_REMOVED lines=14> */
[----:B------:R-:W-:Y:S01]  /*b160*/  HGMMA.64x128x16.F32 R24, R180, gdesc[UR4].tnspB, R24, gsb0 ;  /* 0x41e00004b4187df0 */ /* 0x000fe20008000818 */
[----:B------:R-:W-:Y:S01]  /*b170*/  UIADD3 UR6, UR4, 0x100, URZ ;  /* 0x0000010004067890 */ /* 0x000fe2000fffe03f */
[----:B------:R-:W-:Y:S01]  /*b180*/  UMOV UR7, 0x40000040 ;  /* 0x4000004000077882 */ /* 0x000fe20000000000 */
[----:B------:R-:W-:Y:S02]  /*b190*/  WARPGROUP.DEPBAR.LE gsb0, 0x0 ;  /* 0x00008000000079c5 */ /* 0x000fe40000010000 */
[----:B------:R-:W-:-:S07]  /*b1a0*/  WARPGROUP.ARRIVE ;  /* 0x00000000000079c5 */ /* 0x000fce0000000000 */
        /* <DEDUP_REMOVED lines=33> */
[----:B------:R-:W-:Y:S01]  /*b3c0*/  UIADD3 UR4, UR4, 0x500, URZ ;  /* 0x0000050004047890 */ /* 0x000fe2000fffe03f */
[----:B------:R-:W-:Y:S02]  /*b3d0*/  WARPGROUP.DEPBAR.LE gsb0, 0x0 ;  /* 0x00008000000079c5 */ /* 0x000fe40000010000 */
[----:B------:R-:W-:-:S06]  /*b3e0*/  WARPGROUP.ARRIVE ;  /* 0x00000000000079c5 */ /* 0x000fcc0000000000 */
[----:B------:R-:W-:Y:S01]  /*b3f0*/  HGMMA.64x128x16.F32 R24, R212, gdesc[UR4].tnspB, R24, gsb0 ;  /* 0x41e00004d4187df0 */ /* 0x000fe20008000818 */
[----:B------:R-:W-:Y:S01]  /*b400*/  UMOV UR6, UR4 ;  /* 0x0000000400067c82 */ /* 0x000fe20008000000 */
[----:B------:R-:W-:Y:S01]  /*b410*/  UMOV UR7, 0x40000040 ;  /* 0x4000004000077882 */ /* 0x000fe20000000000 */
[----:B------:R-:W-:Y:S02]  /*b420*/  WARPGROUP.DEPBAR.LE gsb0, 0x0 ;  /* 0x00008000000079c5 */ /* 0x000fe40000010000 */
[----:B------:R-:W-:-:S07]  /*b430*/  WARPGROUP.ARRIVE ;  /* 0x00000000000079c5 */ /* 0x000fce0000000000 */
[----:B------:R-:W-:Y:S03]  /*b440*/  HGMMA.64x128x16.F32 R24, R216, gdesc[UR4].tnspB, R24, gsb0 ;  /* 0x41e00004d8187df0 */ /* 0x000fe60008000818 */
[----:B------:R-:W-:Y:S02]  /*b450*/  WARPGROUP.DEPBAR.LE gsb0, 0x0 ;  /* 0x00008000000079c5 */ /* 0x000fe40000010000 */
        /* <DEDUP_REMOVED lines=65> */
.L_x_6258:
        /* <DEDUP_REMOVED lines=10> */
[----:B------:R-:W4:Y:S01]  /*b910*/  LDC.64 R68, c[0x0][0xbd8] ;  /* 0x0002f600ff447b82 */ /* 0x000f220000000a00 */
[----:B------:R-:W-:Y:S02]  /*b920*/  UIMAD.WIDE.U32 UR4, UR13, UR8, URZ ;  /* 0x000000080d0472a5 */ /* 0x000fe4000f8e003f */
[----:B------:R-:W-:-:S04]  /*b930*/  UIMAD UR6, UR7, UR8, URZ ;  /* 0x00000008070672a4 */ /* 0x000fc8000f8e023f */
[----:B------:R-:W-:Y:S01]  /*b940*/  UIMAD UR6, UR13, UR9, UR6 ;  /* 0x000000090d0672a4 */ /* 0x000fe2000f8e0206 */
[----:B-1----:R-:W-:Y:S01]  /*b950*/  ISETP.NE.AND P0, PT, R71, 0x1, PT ;  /* 0x000000014700780c */ /* 0x002fe20003f05270 */
[----:B------:R-:W1:Y:S01]  /*b960*/  S2UR UR11, SR_CTAID.Y ;  /* 0x00000000000b79c3 */ /* 0x000e620000002600 */
[----:B------:R-:W-:Y:S01]  /*b970*/  ULDC.64 UR8, c[0x0][0xb38] ;  /* 0x0002ce0000087ab9 */ /* 0x000fe20000000a00 */
[----:B------:R-:W-:Y:S02]  /*b980*/  UIADD3 UR6, UR5, UR6, URZ ;  /* 0x0000000605067290 */ /* 0x000fe4000fffe03f */
[----:B------:R-:W-:Y:S01]  /*b990*/  UIMAD UR7, UR7, UR8, URZ ;  /* 0x00000008070772a4 */ /* 0x000fe2000f8e023f */
[----:B0-----:R-:W-:Y:S01]  /*b9a0*/  VIADD R59, R17, 0xffffff80 ;  /* 0xffffff80113b7836 */ /* 0x001fe20000000000 */
[----:B---3--:R-:W-:Y:S02]  /*b9b0*/  USHF.R.S32.HI UR10, URZ, 0x1f, UR12 ;  /* 0x0000001f3f0a7899 */ /* 0x008fe4000801140c */
[----:B------:R-:W1:Y:S02]  /*b9c0*/  LDC R75, c[0x0][0xc50] ;  /* 0x00031400ff4b7b82 */ /* 0x000e640000000800 */
[----:B------:R-:W-:-:S04]  /*b9d0*/  SHF.R.S32.HI R22, RZ, 0x1f, R59 ;  /* 0x0000001fff167819 */ /* 0x000fc8000001143b */
[CC--:B------:R-:W-:Y:S02]  /*b9e0*/  LEA.HI R17, R22.reuse, R59.reuse, RZ, 0x7 ;  /* 0x0000003b16117211 */ /* 0x0c0fe400078f38ff */
[----:B------:R-:W0:Y:S01]  /*b9f0*/  LDC.64 R72, c[0x0][0xb40] ;  /* 0x0002d000ff487b82 */ /* 0x000e220000000a00 */
[----:B------:R-:W-:Y:S02]  /*ba00*/  LEA.HI R22, R22, R59, RZ, 0x2 ;  /* 0x0000003b16167211 */ /* 0x000fe400078f10ff */
[----:B------:R-:W-:Y:S02]  /*ba10*/  LOP3.LUT R18, R17, 0xffffff80, RZ, 0xc0, !PT ;  /* 0xffffff8011127812 */ /* 0x000fe400078ec0ff */
[----:B------:R-:W-:Y:S02]  /*ba20*/  SHF.R.S32.HI R58, RZ, 0x7, R17 ;  /* 0x00000007ff3a7819 */ /* 0x000fe40000011411 */
[----:B------:R-:W-:Y:S01]  /*ba30*/  LOP3.LUT R22, R22, 0xfffffffc, RZ, 0xc0, !PT ;  /* 0xfffffffc16167812 */ /* 0x000fe200078ec0ff */
[----:B------:R-:W-:Y:S01]  /*ba40*/  IMAD.IADD R70, R59, 0x1, -R18 ;  /* 0x000000013b467824 */ /* 0x000fe200078e0a12 */
[----:B------:R-:W-:Y:S01]  /*ba50*/  LEA.HI R17, R17, R58, RZ, 0x1 ;  /* 0x0000003a11117211 */ /* 0x000fe200078f08ff */
[----:B------:R-:W3:Y:S02]  /*ba60*/  @P0 LDC R67, c[0x0][0xbf0] ;  /* 0x0002fc00ff430b82 */ /* 0x000ee40000000800 */
[----:B------:R-:W-:Y:S01]  /*ba70*/  IMAD.IADD R22, R59, 0x1, -R22 ;  /* 0x000000013b167824 */ /* 0x000fe200078e0a16 */
[----:B------:R-:W-:-:S02]  /*ba80*/  SHF.R.S32.HI R63, RZ, 0x1f, R70 ;  /* 0x0000001fff3f7819 */ /* 0x000fc40000011446 */
[----:B------:R-:W-:Y:S02]  /*ba90*/  LOP3.LUT R17, R17, 0x3fffffe, RZ, 0xc0, !PT ;  /* 0x03fffffe11117812 */ /* 0x000fe400078ec0ff */
[----:B------:R-:W-:Y:S01]  /*baa0*/  LEA.HI R77, R63, R70, RZ, 0x2 ;  /* 0x000000463f4d7211 */ /* 0x000fe200078f10ff */
[----:B------:R-:W5:Y:S02]  /*bab0*/  @P0 LDC R79, c[0x0][0xbec] ;  /* 0x0002fb00ff4f0b82 */ /* 0x000f640000000800 */
[----:B------:R-:W-:Y:S01]  /*bac0*/  IMAD.IADD R17, R58, 0x1, -R17 ;  /* 0x000000013a117824 */ /* 0x000fe200078e0a11 */
[--C-:B------:R-:W-:Y:S02]  /*bad0*/  SHF.R.S32.HI R18, RZ, 0x2, R77.reuse ;  /* 0x00000002ff127819 */ /* 0x100fe4000001144d */
[----:B------:R-:W-:Y:S01]  /*bae0*/  SHF.R.S32.HI R23, RZ, 0x1f, R77 ;  /* 0x0000001fff177819 */ /* 0x000fe2000001144d */
[----:B0-----:R-:W-:Y:S01]  /*baf0*/  IMAD R66, R72, UR10, RZ ;  /* 0x0000000a48427c24 */ /* 0x001fe2000f8e02ff */
[----:B------:R-:W-:Y:S01]  /*bb00*/  LEA.HI R58, R22, R22, RZ, 0x1 ;  /* 0x00000016163a7211 */ /* 0x000fe200078f08ff */
[----:B------:R-:W0:Y:S01]  /*bb10*/  @P0 LDC R74, c[0x0][0xbf0] ;  /* 0x0002fc00ff4a0b82 */ /* 0x000e220000000800 */
[----:B------:R-:W-:-:S02]  /*bb20*/  LEA.HI R23, R23, R18, RZ, 0x3 ;  /* 0x0000001217177211 */ /* 0x000fc400078f18ff */
[----:B------:R-:W-:Y:S02]  /*bb30*/  LOP3.LUT R59, R58, 0x1ffffffe, RZ, 0xc0, !PT ;  /* 0x1ffffffe3a3b7812 */ /* 0x000fe400078ec0ff */
[----:B------:R-:W-:Y:S02]  /*bb40*/  LOP3.LUT R23, R23, 0xfffffff8, RZ, 0xc0, !PT ;  /* 0xfffffff817177812 */ /* 0x000fe400078ec0ff */
[----:B------:R-:W-:Y:S01]  /*bb50*/  LOP3.LUT R77, R77, 0x7ffffffc, RZ, 0xc0, !PT ;  /* 0x7ffffffc4d4d7812 */ /* 0x000fe200078ec0ff */
[----:B------:R-:W-:Y:S02]  /*bb60*/  IMAD.IADD R58, R22, 0x1, -R59 ;  /* 0x00000001163a7824 */ /* 0x000fe400078e0a3b */
[----:B------:R-:W-:Y:S01]  /*bb70*/  IMAD.IADD R23, R18, 0x1, -R23 ;  /* 0x0000000112177824 */ /* 0x000fe200078e0a17 */
[----:B------:R-:W-:Y:S01]  /*bb80*/  LEA.HI R18, R63, R70, RZ, 0x5 ;  /* 0x000000463f127211 */ /* 0x000fe200078f28ff */
[----:B------:R-:W-:Y:S01]  /*bb90*/  IMAD.U32 R22, RZ, RZ, UR4 ;  /* 0x00000004ff167e24 */ /* 0x000fe2000f8e00ff */
[----:B------:R-:W1:Y:S02]  /*bba0*/  @P0 LDC R63, c[0x0][0xbec] ;  /* 0x0002fb00ff3f0b82 */ /* 0x000e640000000800 */
[----:B------:R-:W-:-:S05]  /*bbb0*/  SHF.R.S32.HI R18, RZ, 0x5, R18 ;  /* 0x00000005ff127819 */ /* 0x000fca0000011412 */
[----:B------:R-:W-:Y:S02]  /*bbc0*/  IMAD R18, R18, 0x10, R23 ;  /* 0x0000001012127824 */ /* 0x000fe400078e0217 */
[----:B------:R-:W-:Y:S01]  /*bbd0*/  IMAD.U32 R23, RZ, RZ, UR5 ;  /* 0x00000005ff177e24 */ /* 0x000fe2000f8e00ff */
[----:B------:R-:W-:Y:S01]  /*bbe0*/  UIMAD.WIDE.U32 UR4, UR13, UR8, URZ ;  /* 0x000000080d0472a5 */ /* 0x000fe2000f8e003f */
[----:B------:R-:W-:Y:S02]  /*bbf0*/  IMAD R17, R17, 0x40, R18 ;  /* 0x0000004011117824 */ /* 0x000fe400078e0212 */
[----:B----4-:R-:W-:Y:S02]  /*bc00*/  IMAD R18, R68, UR10, RZ ;  /* 0x0000000a44127c24 */ /* 0x010fe4000f8e02ff */
[----:B------:R-:W-:Y:S01]  /*bc10*/  IMAD.U32 R23, RZ, RZ, UR6 ;  /* 0x00000006ff177e24 */ /* 0x000fe2000f8e00ff */
[----:B------:R-:W-:Y:S01]  /*bc20*/  UIMAD UR6, UR13, UR9, UR7 ;  /* 0x000000090d0672a4 */ /* 0x000fe2000f8e0207 */
[----:B------:R-:W-:-:S02]  /*bc30*/  IMAD R58, R58, 0x8, R17 ;  /* 0x000000083a3a7824 */ /* 0x000fc400078e0211 */
[----:B------:R-:W-:Y:S01]  /*bc40*/  IMAD R65, R69, UR12, R18 ;  /* 0x0000000c45417c24 */ /* 0x000fe2000f8e0212 */
[----:B------:R-:W-:Y:S01]  /*bc50*/  UIADD3 UR6, UR5, UR6, URZ ;  /* 0x0000000605067290 */ /* 0x000fe2000fffe03f */
[----:B--2---:R-:W-:Y:S01]  /*bc60*/  IMAD R18, R64, 0x80, R58 ;  /* 0x0000008040127824 */ /* 0x004fe200078e023a */
[----:B------:R-:W-:Y:S01]  /*bc70*/  ULDC.64 UR8, c[0x0][0xb28] ;  /* 0x0002ca0000087ab9 */ /* 0x000fe20000000a00 */
[----:B------:R-:W-:-:S04]  /*bc80*/  IMAD.WIDE.U32 R22, R68, UR12, R22 ;  /* 0x0000000c44167c25 */ /* 0x000fc8000f8e0016 */
[----:B------:R-:W-:Y:S02]  /*bc90*/  IMAD R68, RZ, RZ, -UR13 ;  /* 0x8000000dff447e24 */ /* 0x000fe4000f8e02ff */
[----:B-1----:R-:W-:-:S04]  /*bca0*/  @P0 IMAD.HI.U32 R62, R18, R63, RZ ;  /* 0x0000003f123e0227 */ /* 0x002fc800078e00ff */
[----:B------:R-:W-:Y:S02]  /*bcb0*/  IMAD.U32 R59, RZ, RZ, UR5 ;  /* 0x00000005ff3b7e24 */ /* 0x000fe4000f8e00ff */
[----:B------:R-:W-:Y:S02]  /*bcc0*/  IMAD R75, R75, R68, UR11 ;  /* 0x0000000b4b4b7e24 */ /* 0x000fe4000f8e0244 */
[----:B------:R-:W-:Y:S01]  /*bcd0*/  IMAD.U32 R58, RZ, RZ, UR4 ;  /* 0x00000004ff3a7e24 */ /* 0x000fe2000f8e00ff */
[----:B------:R-:W-:Y:S01]  /*bce0*/  ULDC.64 UR4, c[0x0][0xbe0] ;  /* 0x0002f80000047ab9 */ /* 0x000fe20000000a00 */
[----:B------:R-:W-:Y:S01]  /*bcf0*/  IMAD.U32 R59, RZ, RZ, UR6 ;  /* 0x00000006ff3b7e24 */ /* 0x000fe2000f8e00ff */
[----:B------:R-:W-:Y:S01]  /*bd00*/  ULDC.64 UR6, c[0x0][0xb48] ;  /* 0x0002d20000067ab9 */ /* 0x000fe20000000a00 */
[----:B------:R-:W-:Y:S01]  /*bd10*/  IMAD.MOV.U32 R63, RZ, RZ, R18 ;  /* 0x000000ffff3f7224 */ /* 0x000fe200078e0012 */
[----:B---3--:R-:W-:Y:S01]  /*bd20*/  @P0 SHF.R.U32.HI R63, RZ, R67, R62 ;  /* 0x00000043ff3f0219 */ /* 0x008fe2000001163e */
[----:B------:R-:W-:Y:S01]  /*bd30*/  IMAD R67, R73, UR12, R66 ;  /* 0x0000000c49437c24 */ /* 0x000fe2000f8e0242 */
[----:B------:R-:W-:Y:S01]  /*bd40*/  SHF.R.S32.HI R66, RZ, 0x1f, R75 ;  /* 0x0000001fff427819 */ /* 0x000fe2000001144b */
[----:B------:R-:W-:-:S04]  /*bd50*/  IMAD.WIDE.U32 R58, R72, UR12, R58 ;  /* 0x0000000c483a7c25 */ /* 0x000fc8000f8e003a */
[----:B------:R-:W-:Y:S02]  /*bd60*/  IMAD.IADD R23, R23, 0x1, R65 ;  /* 0x0000000117177824 */ /* 0x000fe400078e0241 */
[----:B-----5:R-:W-:-:S04]  /*bd70*/  @P0 IMAD.HI.U32 R79, R18, R79, RZ ;  /* 0x0000004f124f0227 */ /* 0x020fc800078e00ff */
[----:B------:R-:W-:Y:S02]  /*bd80*/  IMAD.IADD R59, R59, 0x1, R67 ;  /* 0x000000013b3b7824 */ /* 0x000fe400078e0243 */
[----:B------:R-:W-:Y:S02]  /*bd90*/  IMAD R67, R66, UR6, RZ ;  /* 0x0000000642437c24 */ /* 0x000fe4000f8e02ff */
[----:B------:R-:W-:-:S04]  /*bda0*/  IMAD.WIDE.U32 R22, R75, UR4, R22 ;  /* 0x000000044b167c25 */ /* 0x000fc8000f8e0016 */
[----:B------:R-:W-:Y:S01]  /*bdb0*/  IMAD.MOV.U32 R65, RZ, RZ, R18 ;  /* 0x000000ffff417224 */ /* 0x000fe200078e0012 */
[----:B0-----:R-:W-:Y:S01]  /*bdc0*/  @P0 SHF.R.U32.HI R65, RZ, R74, R79 ;  /* 0x0000004aff410219 */ /* 0x001fe2000001164f */
[----:B------:R-:W-:Y:S01]  /*bdd0*/  IMAD R62, R66, UR4, RZ ;  /* 0x00000004423e7c24 */ /* 0x000fe2000f8e02ff */
[----:B------:R-:W-:Y:S01]  /*bde0*/  BAR.SYNC.DEFER_BLOCKING 0x1, 0x100 ;  /* 0x0044000000007b1d */ /* 0x000fe20000010000 */
[C---:B------:R-:W-:Y:S01]  /*bdf0*/  IMAD R69, R75.reuse, UR7, R67 ;  /* 0x000000074b457c24 */ /* 0x040fe2000f8e0243 */
[--C-:B------:R-:W-:Y:S01]  /*be00*/  SHF.R.S32.HI R67, RZ, 0x1f, R63.reuse ;  /* 0x0000001fff437819 */ /* 0x100fe2000001143f */
[----:B------:R-:W-:Y:S01]  /*be10*/  IMAD R66, R75, UR5, R62 ;  /* 0x000000054b427c24 */ /* 0x000fe2000f8e023e */
[----:B------:R-:W-:Y:S01]  /*be20*/  IADD3 R22, P0, R63, R22, RZ ;  /* 0x000000163f167210 */ /* 0x000fe20007f1e0ff */
[----:B------:R-:W-:Y:S01]  /*be30*/  IMAD.MOV R63, RZ, RZ, -R63 ;  /* 0x000000ffff3f7224 */ /* 0x000fe200078e0a3f */
        /* <DEDUP_REMOVED lines=30> */
[----:B0-----:R-:W-:Y:S01]  /*c020*/  ULEA UR4, UR5, UR4, 0x18 ;  /* 0x0000000405047291 */ /* 0x001fe2000f8ec03f */
[----:B------:R-:W-:Y:S01]  /*c030*/  IMAD R17, R64, 0x80, R17 ;  /* 0x0000008040117824 */ /* 0x000fe200078e0211 */
[----:B------:R-:W-:Y:S01]  /*c040*/  LEA.HI.X R63, R22, UR7, R63, 0x2, P0 ;  /* 0x00000007163f7c11 */ /* 0x000fe200080f143f */
[----:B------:R-:W-:Y:S01]  /*c050*/  IMAD R18, R71, UR6, RZ ;  /* 0x0000000647127c24 */ /* 0x000fe2000f8e02ff */
[----:B------:R-:W-:Y:S01]  /*c060*/  LEA.HI.X R76, R58, UR9, R23, 0x2, P1 ;  /* 0x000000093a4c7c11 */ /* 0x000fe200088f1417 */
[----:B------:R-:W-:Y:S01]  /*c070*/  SHFL.IDX PT, R22, R62, RZ, 0x1c1f ;  /* 0x001c1fff3e167589 */ /* 0x000fe200000e0000 */
[C---:B------:R-:W-:Y:S01]  /*c080*/  LOP3.LUT P0, RZ, R70.reuse, 0x3, RZ, 0xc0, !PT ;  /* 0x0000000346ff7812 */ /* 0x040fe2000780c0ff */
[C---:B------:R-:W-:Y:S01]  /*c090*/  VIADD R69, R17.reuse, 0x8 ;  /* 0x0000000811457836 */ /* 0x040fe20000000000 */
[----:B------:R-:W-:Y:S01]  /*c0a0*/  UIADD3 UR4, UR4, 0x34820, URZ ;  /* 0x0003482004047890 */ /* 0x000fe2000fffe03f */
[----:B------:R-:W0:Y:S01]  /*c0b0*/  SHFL.IDX PT, R23, R63, RZ, 0x1c1f ;  /* 0x001c1fff3f177589 */ /* 0x000e2200000e0000 */
[-C--:B------:R-:W-:Y:S01]  /*c0c0*/  ISETP.GE.OR P1, PT, R17, R18.reuse, P0 ;  /* 0x000000121100720c */ /* 0x080fe20000726670 */
[----:B------:R-:W-:Y:S01]  /*c0d0*/  IMAD.IADD R71, R70, 0x1, -R77 ;  /* 0x0000000146477824 */ /* 0x000fe200078e0a4d */
[-C--:B------:R-:W-:Y:S01]  /*c0e0*/  ISETP.GE.OR P0, PT, R69, R18.reuse, P0 ;  /* 0x000000124500720c */ /* 0x080fe20000706670 */
[----:B------:R-:W-:Y:S01]  /*c0f0*/  SHFL.IDX PT, R58, R62, 0x1, 0x1c1f ;  /* 0x003c1f003e3a7f89 */ /* 0x000fe200000e0000 */
[----:B------:R-:W-:Y:S01]  /*c100*/  ISETP.GE.AND P2, PT, R17, R18, PT ;  /* 0x000000121100720c */ /* 0x000fe20003f46270 */
[----:B------:R-:W-:Y:S01]  /*c110*/  UPRMT UR4, URZ, 0x654, UR4 ;  /* 0x000006543f047896 */ /* 0x000fe20008000004 */
[----:B------:R-:W-:Y:S01]  /*c120*/  IMAD.SHL.U32 R71, R71, 0x2, RZ ;  /* 0x0000000247477824 */ /* 0x000fe200078e00ff */
[----:B------:R-:W1:Y:S04]  /*c130*/  SHFL.IDX PT, R59, R63, 0x1, 0x1c1f ;  /* 0x003c1f003f3b7f89 */ /* 0x000e6800000e0000 */
        /* <DEDUP_REMOVED lines=12> */
[----:B------:R-:W-:Y:S01]  /*c200*/  VIADD R62, R71, 0x28 ;  /* 0x00000028473e7836 */ /* 0x000fe20000000000 */
[----:B------:R-:W-:Y:S01]  /*c210*/  ISETP.GE.AND P0, PT, R58, UR4, PT ;  /* 0x000000043a007c0c */ /* 0x000fe2000bf06270 */
[----:B------:R-:W-:Y:S01]  /*c220*/  ULDC.64 UR6, c[0x0][0x208] ;  /* 0x0000820000067ab9 */ /* 0x000fe20000000a00 */
[----:B------:R-:W-:Y:S01]  /*c230*/  ISETP.GE.AND P1, PT, R59, UR4, PT ;  /* 0x000000043b007c0c */ /* 0x000fe2000bf26270 */
[----:B------:R-:W-:-:S02]  /*c240*/  VIADD R63, R71, 0x30 ;  /* 0x00000030473f7836 */ /* 0x000fc40000000000 */
[C---:B------:R-:W-:Y:S02]  /*c250*/  VIADD R64, R71.reuse, 0x38 ;  /* 0x0000003847407836 */ /* 0x040fe40000000000 */
[----:B------:R-:W-:Y:S01]  /*c260*/  VIADD R65, R71, 0x40 ;  /* 0x0000004047417836 */ /* 0x000fe20000000000 */
[----:B------:R-:W-:Y:S01]  /*c270*/  ISETP.GE.AND P4, PT, R63, UR4, PT ;  /* 0x000000043f007c0c */ /* 0x000fe2000bf86270 */
[C-C-:B---34-:R-:W-:Y:S01]  /*c280*/  @!P2 IMAD.WIDE R16, R71.reuse, 0x4, R66.reuse ;  /* 0x000000044710a825 */ /* 0x158fe200078e0242 */
[----:B------:R-:W-:Y:S02]  /*c290*/  ISETP.GE.AND P5, PT, R64, UR4, PT ;  /* 0x0000000440007c0c */ /* 0x000fe4000bfa6270 */
[----:B------:R-:W-:Y:S01]  /*c2a0*/  @!P3 LEA.HI R0, R0, R0, RZ, 0x1 ;  /* 0x000000000000b211 */ /* 0x000fe200078f08ff */
[----:B------:R-:W-:Y:S01]  /*c2b0*/  VIADD R68, R71, 0x50 ;  /* 0x0000005047447836 */ /* 0x000fe20000000000 */
        /* <DEDUP_REMOVED lines=17> */
[----:B------:R-:W-:-:S04]  /*c3d0*/  @!P2 LEA.HI R0, R0, R0, RZ, 0x1 ;  /* 0x000000000000a211 */ /* 0x000fc800078f08ff */
[----:B------:R0:W-:Y:S01]  /*c3e0*/  @!P0 ST.E.64 desc[UR6][R16.64], R90 ;  /* 0x0000005a10008985 */ /* 0x0001e2000c101b06 */
[----:B------:R-:W-:Y:S02]  /*c3f0*/  @!P3 LEA.HI R62, R62, R62, RZ, 0x1 ;  /* 0x0000003e3e3eb211 */ /* 0x000fe400078f08ff */
[----:B-1----:R-:W-:Y:S02]  /*c400*/  @!P1 LOP3.LUT R23, R59, 0xfffffffe, RZ, 0xc0, !PT ;  /* 0xfffffffe3b179812 */ /* 0x002fe400078ec0ff */
[----:B------:R-:W-:Y:S02]  /*c410*/  @!P2 LOP3.LUT R59, R0, 0xfffffffe, RZ, 0xc0, !PT ;  /* 0xfffffffe003ba812 */ /* 0x000fe400078ec0ff */
[----:B------:R-:W-:Y:S01]  /*c420*/  @!P3 LOP3.LUT R63, R62, 0xfffffffe, RZ, 0xc0, !PT ;  /* 0xfffffffe3e3fb812 */ /* 0x000fe200078ec0ff */
[--C-:B------:R-:W-:Y:S01]  /*c430*/  @!P1 IMAD.WIDE R22, R23, 0x4, R66.reuse ;  /* 0x0000000417169825 */ /* 0x100fe200078e0242 */
[----:B------:R-:W-:Y:S02]  /*c440*/  @!P6 LEA.HI R0, R65, R65, RZ, 0x1 ;  /* 0x000000414100e211 */ /* 0x000fe400078f08ff */
[----:B------:R-:W-:Y:S01]  /*c450*/  @!P4 LOP3.LUT R65, R58, 0xfffffffe, RZ, 0xc0, !PT ;  /* 0xfffffffe3a41c812 */ /* 0x000fe200078ec0ff */
[--C-:B------:R-:W-:Y:S01]  /*c460*/  @!P2 IMAD.WIDE R58, R59, 0x4, R66.reuse ;  /* 0x000000043b3aa825 */ /* 0x100fe200078e0242 */
[----:B------:R-:W-:Y:S01]  /*c470*/  @!P6 LOP3.LUT R75, R0, 0xfffffffe, RZ, 0xc0, !PT ;  /* 0xfffffffe004be812 */ /* 0x000fe200078ec0ff */
[----:B------:R1:W-:Y:S01]  /*c480*/  @!P1 ST.E.64 desc[UR6][R22.64], R94 ;  /* 0x0000005e16009985 */ /* 0x0003e2000c101b06 */
[----:B------:R-:W-:Y:S01]  /*c490*/  ISETP.GE.AND P1, PT, R68, UR4, PT ;  /* 0x0000000444007c0c */ /* 0x000fe2000bf26270 */
[----:B0-----:R-:W-:-:S02]  /*c4a0*/  @!P3 IMAD.WIDE R16, R63, 0x4, R66 ;  /* 0x000000043f10b825 */ /* 0x001fc400078e0242 */
[----:B------:R0:W-:Y:S01]  /*c4b0*/  @!P2 ST.E.64 desc[UR6][R58.64], R36 ;  /* 0x000000243a00a985 */ /* 0x0001e2000c101b06 */
[----:B------:R-:W-:Y:S01]  /*c4c0*/  ISETP.GE.AND P2, PT, R70, UR4, PT ;  /* 0x0000000446007c0c */ /* 0x000fe2000bf46270 */
[----:B------:R-:W-:Y:S02]  /*c4d0*/  VIADD R0, R71, 0x48 ;  /* 0x0000004847007836 */ /* 0x000fe40000000000 */
[--C-:B------:R-:W-:Y:S01]  /*c4e0*/  @!P5 IMAD.WIDE R62, R73, 0x4, R66.reuse ;  /* 0x00000004493ed825 */ /* 0x100fe200078e0242 */
[----:B------:R2:W-:Y:S01]  /*c4f0*/  @!P3 ST.E.64 desc[UR6][R16.64], R32 ;  /* 0x000000201000b985 */ /* 0x0005e2000c101b06 */
[----:B------:R-:W-:Y:S02]  /*c500*/  ISETP.GE.AND P3, PT, R72, UR4, PT ;  /* 0x0000000448007c0c */ /* 0x000fe4000bf66270 */
[----:B------:R-:W-:Y:S01]  /*c510*/  ISETP.GE.AND P0, PT, R0, UR4, PT ;  /* 0x0000000400007c0c */ /* 0x000fe2000bf06270 */
[----:B-1----:R-:W-:Y:S01]  /*c520*/  @!P4 IMAD.WIDE R22, R65, 0x4, R66 ;  /* 0x000000044116c825 */ /* 0x002fe200078e0242 */
[----:B------:R-:W-:-:S03]  /*c530*/  @!P1 LEA.HI R68, R68, R68, RZ, 0x1 ;  /* 0x0000004444449211 */ /* 0x000fc600078f08ff */
[----:B------:R-:W-:Y:S01]  /*c540*/  @!P6 IMAD.WIDE R64, R75, 0x4, R66 ;  /* 0x000000044b40e825 */ /* 0x000fe200078e0242 */
[----:B------:R1:W-:Y:S01]  /*c550*/  @!P4 ST.E.64 desc[UR6][R22.64], R28 ;  /* 0x0000001c1600c985 */ /* 0x0003e2000c101b06 */
[----:B------:R-:W-:Y:S02]  /*c560*/  @!P2 LEA.HI R70, R70, R70, RZ, 0x1 ;  /* 0x000000464646a211 */ /* 0x000fe400078f08ff */
[C---:B0-----:R-:W-:Y:S01]  /*c570*/  VIADD R36, R71.reuse, 0x68 ;  /* 0x0000006847247836 */ /* 0x041fe20000000000 */
[----:B------:R0:W-:Y:S01]  /*c580*/  @!P5 ST.E.64 desc[UR6][R62.64], R44 ;  /* 0x0000002c3e00d985 */ /* 0x0001e2000c101b06 */
[C---:B--2---:R-:W-:Y:S02]  /*c590*/  VIADD R17, R71.reuse, 0x78 ;  /* 0x0000007847117836 */ /* 0x044fe40000000000 */
[----:B------:R-:W-:Y:S01]  /*c5a0*/  @!P0 LEA.HI R0, R0, R0, RZ, 0x1 ;  /* 0x0000000000008211 */ /* 0x000fe200078f08ff */
[----:B------:R-:W-:Y:S01]  /*c5b0*/  VIADD R37, R71, 0x70 ;  /* 0x0000007047257836 */ /* 0x000fe20000000000 */
[----:B------:R2:W-:Y:S01]  /*c5c0*/  @!P6 ST.E.64 desc[UR6][R64.64], R96 ;  /* 0x000000604000e985 */ /* 0x0005e2000c101b06 */
[----:B------:R-:W-:-:S02]  /*c5d0*/  ISETP.GE.AND P4, PT, R36, UR4, PT ;  /* 0x0000000424007c0c */ /* 0x000fc4000bf86270 */
[----:B------:R-:W-:Y:S02]  /*c5e0*/  ISETP.GE.AND P6, PT, R17, UR4, PT ;  /* 0x0000000411007c0c */ /* 0x000fe4000bfc6270 */
[----:B------:R-:W-:Y:S02]  /*c5f0*/  ISETP.GE.AND P5, PT, R37, UR4, PT ;  /* 0x0000000425007c0c */ /* 0x000fe4000bfa6270 */
[----:B------:R-:W-:Y:S02]  /*c600*/  @!P3 LEA.HI R72, R72, R72, RZ, 0x1 ;  /* 0x000000484848b211 */ /* 0x000fe400078f08ff */
[----:B-1----:R-:W-:Y:S02]  /*c610*/  @!P1 LOP3.LUT R23, R68, 0xfffffffe, RZ, 0xc0, !PT ;  /* 0xfffffffe44179812 */ /* 0x002fe400078ec0ff */
[----:B------:R-:W-:Y:S02]  /*c620*/  @!P2 LOP3.LUT R29, R70, 0xfffffffe, RZ, 0xc0, !PT ;  /* 0xfffffffe461da812 */ /* 0x000fe400078ec0ff */
[----:B------:R-:W-:-:S02]  /*c630*/  @!P3 LOP3.LUT R33, R72, 0xfffffffe, RZ, 0xc0, !PT ;  /* 0xfffffffe4821b812 */ /* 0x000fc400078ec0ff */
[----:B------:R-:W-:Y:S01]  /*c640*/  @!P4 LEA.HI R36, R36, R36, RZ, 0x1 ;  /* 0x000000242424c211 */ /* 0x000fe200078f08ff */
[--C-:B------:R-:W-:Y:S01]  /*c650*/  @!P2 IMAD.WIDE R28, R29, 0x4, R66.reuse ;  /* 0x000000041d1ca825 */ /* 0x100fe200078e0242 */
[----:B------:R-:W-:Y:S02]  /*c660*/  @!P6 LEA.HI R22, R17, R17, RZ, 0x1 ;  /* 0x000000111116e211 */ /* 0x000fe400078f08ff */
[----:B------:R-:W-:Y:S01]  /*c670*/  @!P5 LEA.HI R16, R37, R37, RZ, 0x1 ;  /* 0x000000252510d211 */ /* 0x000fe200078f08ff */
[--C-:B------:R-:W-:Y:S01]  /*c680*/  @!P3 IMAD.WIDE R32, R33, 0x4, R66.reuse ;  /* 0x000000042120b825 */ /* 0x100fe200078e0242 */
[----:B------:R-:W-:Y:S02]  /*c690*/  @!P0 LOP3.LUT R17, R0, 0xfffffffe, RZ, 0xc0, !PT ;  /* 0xfffffffe00118812 */ /* 0x000fe400078ec0ff */
[----:B------:R-:W-:Y:S02]  /*c6a0*/  @!P4 LOP3.LUT R37, R36, 0xfffffffe, RZ, 0xc0, !PT ;  /* 0xfffffffe2425c812 */ /* 0x000fe400078ec0ff */
[----:B0-----:R-:W-:Y:S01]  /*c6b0*/  @!P5 LOP3.LUT R45, R16, 0xfffffffe, RZ, 0xc0, !PT ;  /* 0xfffffffe102dd812 */ /* 0x001fe200078ec0ff */
[----:B------:R-:W-:Y:S01]  /*c6c0*/  @!P0 IMAD.WIDE R16, R17, 0x4, R66 ;  /* 0x0000000411108825 */ /* 0x000fe200078e0242 */
[----:B------:R-:W-:-:S03]  /*c6d0*/  @!P6 LOP3.LUT R59, R22, 0xfffffffe, RZ, 0xc0, !PT ;  /* 0xfffffffe163be812 */ /* 0x000fc600078ec0ff */
        /* <DEDUP_REMOVED lines=9> */
[----:B------:R2:W-:Y:S04]  /*c770*/  @!P5 ST.E.64 desc[UR6][R44.64], R48 ;  /* 0x000000302c00d985 */ /* 0x0005e8000c101b06 */
[----:B------:R2:W-:Y:S02]  /*c780*/  @!P6 ST.E.64 desc[UR6][R58.64], R60 ;  /* 0x0000003c3a00e985 */ /* 0x0005e4000c101b06 */
.L_x_6281:
[----:B------:R-:W-:Y:S05]  /*c790*/  BSYNC B0 ;  /* 0x0000000000007941 */ /* 0x000fea0003800000 */
.L_x_6280:
[----:B------:R-:W-:Y:S01]  /*c7a0*/  ISETP.GE.AND P0, PT, R69, R18, PT ;  /* 0x000000124500720c */ /* 0x000fe20003f06270 */
[----:B--2---:R0:W1:Y:S04]  /*c7b0*/  SHFL.IDX PT, R23, R76, 0x1, 0x1c1f ;  /* 0x003c1f004c177f89 */ /* 0x00406800000e0000 */
[----:B------:R0:W2:Y:S08]  /*c7c0*/  SHFL.IDX PT, R22, R74, 0x1, 0x1c1f ;  /* 0x003c1f004a167f89 */ /* 0x0000b000000e0000 */
[----:B0-----:R-:W-:Y:S05]  /*c7d0*/  @P0 BRA `(.L_x_6256) ;  /* 0x00000044003c0947 */ /* 0x001fea0003800000 */
[----:B------:R-:W-:Y:S01]  /*c7e0*/  ULDC UR4, c[0x0][0xac8] ;  /* 0x0002b20000047ab9 */ /* 0x000fe20000000800 */
[C---:B------:R-:W-:Y:S01]  /*c7f0*/  VIADD R0, R71.reuse, 0x8 ;  /* 0x0000000847007836 */ /* 0x040fe20000000000 */
[C---:B------:R-:W-:Y:S01]  /*c800*/  ISETP.GE.AND P0, PT, R71.reuse, UR4, PT ;  /* 0x0000000447007c0c */ /* 0x040fe2000bf06270 */
[C---:B------:R-:W-:Y:S01]  /*c810*/  VIADD R4, R71.reuse, 0x10 ;  /* 0x0000001047047836 */ /* 0x040fe20000000000 */
[----:B------:R-:W-:Y:S01]  /*c820*/  ULDC.64 UR6, c[0x0][0x208] ;  /* 0x0000820000067ab9 */ /* 0x000fe20000000a00 */
[C---:B------:R-:W-:Y:S01]  /*c830*/  VIADD R6, R71.reuse, 0x18 ;  /* 0x0000001847067836 */ /* 0x040fe20000000000 */
[----:B------:R-:W-:Y:S01]  /*c840*/  ISETP.GE.AND P5, PT, R0, UR4, PT ;  /* 0x0000000400007c0c */ /* 0x000fe2000bfa6270 */
[C---:B------:R-:W-:Y:S01]  /*c850*/  VIADD R13, R71.reuse, 0x28 ;  /* 0x00000028470d7836 */ /* 0x040fe20000000000 */
[----:B------:R-:W-:Y:S01]  /*c860*/  ISETP.GE.AND P6, PT, R4, UR4, PT ;  /* 0x0000000404007c0c */ /* 0x000fe2000bfc6270 */
[C---:B------:R-:W-:Y:S02]  /*c870*/  VIADD R12, R71.reuse, 0x20 ;  /* 0x00000020470c7836 */ /* 0x040fe40000000000 */
[----:B------:R-:W-:Y:S01]  /*c880*/  VIADD R17, R71, 0x38 ;  /* 0x0000003847117836 */ /* 0x000fe20000000000 */
[----:B------:R-:W-:Y:S01]  /*c890*/  ISETP.GE.AND P3, PT, R13, UR4, PT ;  /* 0x000000040d007c0c */ /* 0x000fe2000bf66270 */
[C---:B------:R-:W-:Y:S01]  /*c8a0*/  VIADD R16, R71.reuse, 0x30 ;  /* 0x0000003047107836 */ /* 0x040fe20000000000 */
[----:B------:R-:W-:Y:S01]  /*c8b0*/  ISETP.GE.AND P4, PT, R12, UR4, PT ;  /* 0x000000040c007c0c */ /* 0x000fe2000bf86270 */
[----:B-12---:R-:W-:Y:S01]  /*c8c0*/  @!P0 IMAD.WIDE R2, R71, 0x4, R22 ;  /* 0x0000000447028825 */ /* 0x006fe200078e0216 */
[----:B------:R-:W-:-:S02]  /*c8d0*/  ISETP.GE.AND P1, PT, R17, UR4, PT ;  /* 0x0000000411007c0c */ /* 0x000fc4000bf26270 */
[----:B------:R-:W-:Y:S01]  /*c8e0*/  ISETP.GE.AND P2, PT, R16, UR4, PT ;  /* 0x0000000410007c0c */ /* 0x000fe2000bf46270 */
[C---:B------:R-:W-:Y:S01]  /*c8f0*/  VIADD R24, R71.reuse, 0x40 ;  /* 0x0000004047187836 */ /* 0x040fe20000000000 */
[----:B------:R0:W-:Y:S01]  /*c900*/  @!P0 ST.E.64 desc[UR6][R2.64], R52 ;  /* 0x0000003402008985 */ /* 0x0001e2000c101b06 */
[----:B------:R-:W-:Y:S01]  /*c910*/  ISETP.GE.AND P0, PT, R6, UR4, PT ;  /* 0x0000000406007c0c */ /* 0x000fe2000bf06270 */
[C---:B------:R-:W-:Y:S01]  /*c920*/  VIADD R28, R71.reuse, 0x48 ;  /* 0x00000048471c7836 */ /* 0x040fe20000000000 */
[----:B------:R-:W-:Y:S01]  /*c930*/  @!P5 LEA.HI R0, R0, R0, RZ, 0x1 ;  /* 0x000000000000d211 */ /* 0x000fe200078f08ff */
[----:B------:R-:W-:Y:S01]  /*c940*/  VIADD R32, R71, 0x70 ;  /* 0x0000007047207836 */ /* 0x000fe20000000000 */
[----:B------:R-:W-:Y:S02]  /*c950*/  @!P6 LEA.HI R4, R4, R4, RZ, 0x1 ;  /* 0x000000040404e211 */ /* 0x000fe400078f08ff */
[----:B------:R-:W-:Y:S02]  /*c960*/  @!P5 LOP3.LUT R5, R0, 0xfffffffe, RZ, 0xc0, !PT ;  /* 0xfffffffe0005d812 */ /* 0x000fe400078ec0ff */
[----:B------:R-:W-:-:S02]  /*c970*/  @!P6 LOP3.LUT R7, R4, 0xfffffffe, RZ, 0xc0, !PT ;  /* 0xfffffffe0407e812 */ /* 0x000fc400078ec0ff */
[----:B------:R-:W-:Y:S02]  /*c980*/  @!P3 LEA.HI R0, R13, R13, RZ, 0x1 ;  /* 0x0000000d0d00b211 */ /* 0x000fe400078f08ff */
[----:B------:R-:W-:Y:S01]  /*c990*/  @!P4 LEA.HI R12, R12, R12, RZ, 0x1 ;  /* 0x0000000c0c0cc211 */ /* 0x000fe200078f08ff */
[--C-:B0-----:R-:W-:Y:S01]  /*c9a0*/  @!P5 IMAD.WIDE R2, R5, 0x4, R22.reuse ;  /* 0x000000040502d825 */ /* 0x101fe200078e0216 */
[----:B------:R-:W-:Y:S02]  /*c9b0*/  @!P0 LEA.HI R6, R6, R6, RZ, 0x1 ;  /* 0x0000000606068211 */ /* 0x000fe400078f08ff */
[----:B------:R-:W-:Y:S01]  /*c9c0*/  @!P1 LEA.HI R18, R17, R17, RZ, 0x1 ;  /* 0x0000001111129211 */ /* 0x000fe200078f08ff */
[----:B------:R-:W-:Y:S01]  /*c9d0*/  @!P6 IMAD.WIDE R4, R7, 0x4, R22 ;  /* 0x000000040704e825 */ /* 0x000fe200078e0216 */
[----:B------:R-:W-:Y:S01]  /*c9e0*/  @!P0 LOP3.LUT R7, R6, 0xfffffffe, RZ, 0xc0, !PT ;  /* 0xfffffffe06078812 */ /* 0x000fe200078ec0ff */
[----:B------:R0:W-:Y:S01]  /*c9f0*/  @!P5 ST.E.64 desc[UR6][R2.64], R40 ;  /* 0x000000280200d985 */ /* 0x0001e2000c101b06 */
[----:B------:R-:W-:-:S02]  /*ca00*/  ISETP.GE.AND P5, PT, R24, UR4, PT ;  /* 0x0000000418007c0c */ /* 0x000fc4000bfa6270 */
[----:B------:R-:W-:Y:S01]  /*ca10*/  @!P2 LEA.HI R16, R16, R16, RZ, 0x1 ;  /* 0x000000101010a211 */ /* 0x000fe200078f08ff */
[----:B------:R1:W-:Y:S01]  /*ca20*/  @!P6 ST.E.64 desc[UR6][R4.64], R56 ;  /* 0x000000380400e985 */ /* 0x0003e2000c101b06 */
[----:B------:R-:W-:Y:S01]  /*ca30*/  @!P3 LOP3.LUT R17, R0, 0xfffffffe, RZ, 0xc0, !PT ;  /* 0xfffffffe0011b812 */ /* 0x000fe200078ec0ff */
[----:B------:R-:W-:Y:S01]  /*ca40*/  VIADD R0, R71, 0x50 ;  /* 0x0000005047007836 */ /* 0x000fe20000000000 */
[----:B------:R-:W-:Y:S02]  /*ca50*/  @!P4 LOP3.LUT R13, R12, 0xfffffffe, RZ, 0xc0, !PT ;  /* 0xfffffffe0c0dc812 */ /* 0x000fe400078ec0ff */
[----:B------:R-:W-:Y:S02]  /*ca60*/  @!P2 LOP3.LUT R25, R16, 0xfffffffe, RZ, 0xc0, !PT ;  /* 0xfffffffe1019a812 */ /* 0x000fe400078ec0ff */
[----:B------:R-:W-:Y:S02]  /*ca70*/  ISETP.GE.AND P6, PT, R28, UR4, PT ;  /* 0x000000041c007c0c */ /* 0x000fe4000bfc6270 */
[----:B------:R-:W-:Y:S01]  /*ca80*/  @!P1 LOP3.LUT R29, R18, 0xfffffffe, RZ, 0xc0, !PT ;  /* 0xfffffffe121d9812 */ /* 0x000fe200078ec0ff */
[----:B0-----:R-:W-:Y:S01]  /*ca90*/  @!P0 IMAD.WIDE R2, R7, 0x4, R22 ;  /* 0x0000000407028825 */ /* 0x001fe200078e0216 */
[----:B------:R-:W-:-:S03]  /*caa0*/  @!P5 LEA.HI R24, R24, R24, RZ, 0x1 ;  /* 0x000000181818d211 */ /* 0x000fc600078f08ff */
[--C-:B-1----:R-:W-:Y:S01]  /*cab0*/  @!P4 IMAD.WIDE R4, R13, 0x4, R22.reuse ;  /* 0x000000040d04c825 */ /* 0x102fe200078e0216 */
[----:B------:R0:W-:Y:S01]  /*cac0*/  @!P0 ST.E.64 desc[UR6][R2.64], R10 ;  /* 0x0000000a02008985 */ /* 0x0001e2000c101b06 */
[----:B------:R-:W-:Y:S02]  /*cad0*/  ISETP.GE.AND P0, PT, R0, UR4, PT ;  /* 0x0000000400007c0c */ /* 0x000fe4000bf06270 */
[--C-:B------:R-:W-:Y:S01]  /*cae0*/  @!P3 IMAD.WIDE R6, R17, 0x4, R22.reuse ;  /* 0x000000041106b825 */ /* 0x100fe200078e0216 */
[----:B------:R1:W-:Y:S01]  /*caf0*/  @!P4 ST.E.64 desc[UR6][R4.64], R20 ;  /* 0x000000140400c985 */ /* 0x0003e2000c101b06 */
[----:B------:R-:W-:Y:S02]  /*cb00*/  @!P6 LEA.HI R28, R28, R28, RZ, 0x1 ;  /* 0x0000001c1c1ce211 */ /* 0x000fe400078f08ff */
[----:B------:R-:W-:Y:S01]  /*cb10*/  @!P2 IMAD.WIDE R12, R25, 0x4, R22 ;  /* 0x00000004190ca825 */ /* 0x000fe200078e0216 */
[----:B------:R2:W-:Y:S01]  /*cb20*/  @!P3 ST.E.64 desc[UR6][R6.64], R30 ;  /* 0x0000001e0600b985 */ /* 0x0005e2000c101b06 */
[----:B------:R-:W-:-:S02]  /*cb30*/  ISETP.GE.AND P4, PT, R32, UR4, PT ;  /* 0x0000000420007c0c */ /* 0x000fc4000bf86270 */
[--C-:B------:R-:W-:Y:S01]  /*cb40*/  @!P1 IMAD.WIDE R16, R29, 0x4, R22.reuse ;  /* 0x000000041d109825 */ /* 0x100fe200078e0216 */
[----:B------:R-:W-:Y:S01]  /*cb50*/  @!P2 ST.E.64 desc[UR6][R12.64], R34 ;  /* 0x000000220c00a985 */ /* 0x000fe2000c101b06 */
[----:B0-----:R-:W-:Y:S02]  /*cb60*/  @!P5 LOP3.LUT R3, R24, 0xfffffffe, RZ, 0xc0, !PT ;  /* 0xfffffffe1803d812 */ /* 0x001fe400078ec0ff */
[C---:B------:R-:W-:Y:S01]  /*cb70*/  VIADD R18, R71.reuse, 0x58 ;  /* 0x0000005847127836 */ /* 0x040fe20000000000 */
[----:B------:R-:W-:Y:S01]  /*cb80*/  @!P1 ST.E.64 desc[UR6][R16.64], R46 ;  /* 0x0000002e10009985 */ /* 0x000fe2000c101b06 */
[C---:B------:R-:W-:Y:S01]  /*cb90*/  VIADD R25, R71.reuse, 0x60 ;  /* 0x0000006047197836 */ /* 0x040fe20000000000 */
[----:B------:R-:W-:Y:S01]  /*cba0*/  @!P0 LEA.HI R0, R0, R0, RZ, 0x1 ;  /* 0x0000000000008211 */ /* 0x000fe200078f08ff */
[----:B------:R-:W-:Y:S01]  /*cbb0*/  VIADD R29, R71, 0x68 ;  /* 0x00000068471d7836 */ /* 0x000fe20000000000 */
[----:B------:R-:W-:Y:S01]  /*cbc0*/  ISETP.GE.AND P1, PT, R18, UR4, PT ;  /* 0x0000000412007c0c */ /* 0x000fe2000bf26270 */
[----:B------:R-:W-:Y:S01]  /*cbd0*/  @!P5 IMAD.WIDE R2, R3, 0x4, R22 ;  /* 0x000000040302d825 */ /* 0x000fe200078e0216 */
[----:B------:R-:W-:-:S02]  /*cbe0*/  ISETP.GE.AND P2, PT, R25, UR4, PT ;  /* 0x0000000419007c0c */ /* 0x000fc4000bf46270 */
[----:B------:R-:W-:Y:S01]  /*cbf0*/  ISETP.GE.AND P3, PT, R29, UR4, PT ;  /* 0x000000041d007c0c */ /* 0x000fe2000bf66270 */
[----:B------:R-:W-:Y:S01]  /*cc00*/  VIADD R71, R71, 0x78 ;  /* 0x0000007847477836 */ /* 0x000fe20000000000 */
[----:B-1----:R-:W-:Y:S01]  /*cc10*/  @!P6 LOP3.LUT R5, R28, 0xfffffffe, RZ, 0xc0, !PT ;  /* 0xfffffffe1c05e812 */ /* 0x002fe200078ec0ff */
[----:B------:R0:W-:Y:S01]  /*cc20*/  @!P5 ST.E.64 desc[UR6][R2.64], R38 ;  /* 0x000000260200d985 */ /* 0x0001e2000c101b06 */
[----:B--2---:R-:W-:Y:S02]  /*cc30*/  @!P0 LOP3.LUT R7, R0, 0xfffffffe, RZ, 0xc0, !PT ;  /* 0xfffffffe00078812 */ /* 0x004fe400078ec0ff */
[----:B------:R-:W-:Y:S01]  /*cc40*/  @!P4 LEA.HI R32, R32, R32, RZ, 0x1 ;  /* 0x000000202020c211 */ /* 0x000fe200078f08ff */
[----:B------:R-:W-:Y:S02]  /*cc50*/  @!P6 IMAD.WIDE R4, R5, 0x4, R22 ;  /* 0x000000040504e825 */ /* 0x000fe400078e0216 */
[----:B------:R-:W-:Y:S02]  /*cc60*/  @!P1 LEA.HI R18, R18, R18, RZ, 0x1 ;  /* 0x0000001212129211 */ /* 0x000fe400078f08ff */
[----:B------:R-:W-:Y:S01]  /*cc70*/  @!P2 LEA.HI R25, R25, R25, RZ, 0x1 ;  /* 0x000000191919a211 */ /* 0x000fe200078f08ff */
[----:B------:R1:W-:Y:S01]  /*cc80*/  @!P6 ST.E.64 desc[UR6][R4.64], R50 ;  /* 0x000000320400e985 */ /* 0x0003e2000c101b06 */
[----:B------:R-:W-:-:S02]  /*cc90*/  @!P3 LEA.HI R29, R29, R29, RZ, 0x1 ;  /* 0x0000001d1d1db211 */ /* 0x000fc400078f08ff */
[----:B------:R-:W-:Y:S01]  /*cca0*/  @!P1 LOP3.LUT R11, R18, 0xfffffffe, RZ, 0xc0, !PT ;  /* 0xfffffffe120b9812 */ /* 0x000fe200078ec0ff */
[--C-:B0-----:R-:W-:Y:S01]  /*ccb0*/  @!P0 IMAD.WIDE R2, R7, 0x4, R22.reuse ;  /* 0x0000000407028825 */ /* 0x101fe200078e0216 */
[----:B------:R-:W-:Y:S02]  /*ccc0*/  @!P2 LOP3.LUT R25, R25, 0xfffffffe, RZ, 0xc0, !PT ;  /* 0xfffffffe1919a812 */ /* 0x000fe400078ec0ff */
[----:B------:R-:W-:Y:S02]  /*ccd0*/  @!P3 LOP3.LUT R29, R29, 0xfffffffe, RZ, 0xc0, !PT ;  /* 0xfffffffe1d1db812 */ /* 0x000fe400078ec0ff */
[----:B------:R0:W-:Y:S01]  /*cce0*/  @!P0 ST.E.64 desc[UR6][R2.64], R8 ;  /* 0x0000000802008985 */ /* 0x0001e2000c101b06 */
[----:B------:R-:W-:Y:S01]  /*ccf0*/  ISETP.GE.AND P0, PT, R71, UR4, PT ;  /* 0x0000000447007c0c */ /* 0x000fe2000bf06270 */
        /* <DEDUP_REMOVED lines=12> */
[----:B0-----:R-:W-:-:S05]  /*cdc0*/  LOP3.LUT R3, R71, 0xfffffffe, RZ, 0xc0, !PT ;  /* 0xfffffffe47037812 */ /* 0x001fca00078ec0ff */
[----:B------:R-:W-:-:S05]  /*cdd0*/  IMAD.WIDE R2, R3, 0x4, R22 ;  /* 0x0000000403027825 */ /* 0x000fca00078e0216 */
[----:B------:R0:W-:Y:S01]  /*cde0*/  ST.E.64 desc[UR4][R2.64], R86 ;  /* 0x0000005602007985 */ /* 0x0001e2000c101b04 */
[----:B------:R-:W-:Y:S05]  /*cdf0*/  BRA `(.L_x_6256) ;  /* 0x0000003c00b47947 */ /* 0x000fea0003800000 */
.L_x_6279:
        /* <DEDUP_REMOVED lines=62> */
.L_x_6254:
        /* <DEDUP_REMOVED lines=18> */
.L_x_6282:
[----:B------:R-:W-:Y:S01]  /*d300*/  ULDC UR7, c[0x0][0xc50] ;  /* 0x0003140000077ab9 */ /* 0x000fe20000000800 */
[----:B------:R-:W-:Y:S01]  /*d310*/  UMOV UR36, UR6 ;  /* 0x0000000600247c82 */ /* 0x000fe20008000000 */
[----:B------:R-:W-:-:S11]  /*d320*/  UISETP.NE.AND UP0, UPT, UR7, 0x1, UPT ;  /* 0x000000010700788c */ /* 0x000fd6000bf05270 */
[----:B------:R-:W-:Y:S01]  /*d330*/  @UP0 ULDC UR4, c[0x0][0xc54] ;  /* 0x0003150000040ab9 */ /* 0x000fe20000000800 */
[----:B------:R-:W-:Y:S01]  /*d340*/  @UP0 ULDC UR8, c[0x0][0xc58] ;  /* 0x0003160000080ab9 */ /* 0x000fe20000000800 */
[----:B------:R-:W-:-:S04]  /*d350*/  UIMAD.WIDE.U32 UR4, UR6, UR4, URZ ;  /* 0x00000004060472a5 */ /* 0x000fc8000f8e003f */
[----:B------:R-:W-:-:S12]  /*d360*/  @UP0 USHF.R.U32.HI UR36, URZ, UR8, UR5 ;  /* 0x000000083f240299 */ /* 0x000fd80008011605 */
.L_x_6283:
        /* <DEDUP_REMOVED lines=59> */
.L_x_6285:
        /* <DEDUP_REMOVED lines=32> */
.L_x_6286:
        /* <DEDUP_REMOVED lines=20> */
.L_x_6288:
        /* <DEDUP_REMOVED lines=15> */
.L_x_6287:
        /* <DEDUP_REMOVED lines=22> */
.L_x_6366:
        /* <DEDUP_REMOVED lines=8> */
.L_x_6369:
        /* <DEDUP_REMOVED lines=22> */
.L_x_6292:
[----:B-1----:R-:W-:Y:S01]  /*de90*/  IMAD.MOV.U32 R0, RZ, RZ, 0x1 ;  /* 0x00000001ff007424 */ /* 0x002fe200078e00ff */
[----:B------:R-:W1:Y:S04]  /*dea0*/  S2R R9, SR_TID.X ;  /* 0x0000000000097919 */ /* 0x000e680000002100 */
[----:B------:R-:W-:-:S04]  /*deb0*/  SHF.L.U32 R0, R0, 0x1f, RZ ;  /* 0x0000001f00007819 */ /* 0x000fc800000006ff */
[----:B------:R-:W3:Y:S01]  /*dec0*/  SYNCS.PHASECHK.TRANS64.TRYWAIT P0, [UR38+0x34840], R0 ;  /* 0x03484000ff0075a7 */ /* 0x000ee20008000166 */
[----:B-1----:R-:W-:-:S04]  /*ded0*/  LOP3.LUT R2, R9, 0x7f, RZ, 0xc0, !PT ;  /* 0x0000007f09027812 */ /* 0x002fc800078ec0ff */
[----:B------:R-:W-:Y:S01]  /*dee0*/  ISETP.NE.AND P1, PT, R2, RZ, PT ;  /* 0x000000ff0200720c */ /* 0x000fe20003f25270 */
[----:B---3--:R-:W-:-:S12]  /*def0*/  @!P0 BRA `(.L_x_6293) ;  /* 0x0000003000348947 */ /* 0x008fd80003800000 */
.L_x_6370:
[----:B------:R-:W-:Y:S05]  /*df00*/  @P1 BRA `(.L_x_6294) ;  /* 0x0000000000181947 */ /* 0x000fea0003800000 */
[----:B------:R-:W3:Y:S01]  /*df10*/  S2R R2, SR_TID.X ;  /* 0x0000000000027919 */ /* 0x000ee20000002100 */
[----:B-1----:R-:W-:-:S04]  /*df20*/  IMAD.MOV.U32 R0, RZ, RZ, 0xb000 ;  /* 0x0000b000ff007424 */ /* 0x002fc800078e00ff */
[----:B------:R4:W-:Y:S01]  /*df30*/  SYNCS.ARRIVE.TRANS64 RZ, [UR38+0x34830], R0 ;  /* 0x03483000ffff79a7 */ /* 0x0009e20008000026 */
[----:B---3--:R-:W-:-:S13]  /*df40*/  LOP3.LUT P0, RZ, R2, 0x1f, RZ, 0xc0, !PT ;  /* 0x0000001f02ff7812 */ /* 0x008fda000780c0ff */
[----:B----4-:R-:W-:Y:S05]  /*df50*/  @!P0 BRA `(.L_x_6294) ;  /* 0x0000000000048947 */ /* 0x010fea0003800000 */
[----:B------:R-:W-:Y:S01]  /*df60*/  BPT.TRAP 0x1 ;  /* 0x000000040000795c */ /* 0x000fe20000300000 */
.L_x_6294:
        /* <DEDUP_REMOVED lines=10> */
[----:B------:R-:W-:Y:S01]  /*e010*/  UIMAD UR11, UR11, 0xb0, URZ ;  /* 0x000000b00b0b78a4 */ /* 0x000fe2000f8e023f */
        /* <DEDUP_REMOVED lines=9> */
[----:B------:R3:W-:Y:S01]  /*e0b0*/  UTMALDG.4D [UR8], [UR4], desc[UR6] ;  /* 0x00000608040075b4 */ /* 0x0007e20008019000 */
[----:B------:R-:W-:Y:S01]  /*e0c0*/  @P0 LOP3.LUT R17, R17, 0x2, RZ, 0xfc, !PT ;  /* 0x0000000211110812 */ /* 0x000fe200078efcff */
[----:B------:R3:W-:Y:S02]  /*e0d0*/  UTMALDG.4D [UR16], [UR4], desc[UR6] ;  /* 0x00000610040075b4 */ /* 0x0007e40008019000 */
[----:B---3--:R-:W-:-:S04]  /*e0e0*/  NOP ;  /* 0x0000000000007918 */ /* 0x008fc80000000000 */
.L_x_6290:
        /* <DEDUP_REMOVED lines=22> */
.L_x_6295:
[----:B------:R-:W3:Y:S01]  /*e250*/  LDC R6, c[0x0][0x448] ;  /* 0x00011200ff067b82 */ /* 0x000ee20000000800 */
[----:B------:R-:W4:Y:S01]  /*e260*/  S2R R14, SR_TID.X ;  /* 0x00000000000e7919 */ /* 0x000f220000002100 */
[----:B------:R-:W-:Y:S01]  /*e270*/  USHF.R.S32.HI UR6, URZ, 0x1f, UR36 ;  /* 0x0000001f3f067899 */ /* 0x000fe20008011424 */
[----:B------:R-:W-:Y:S01]  /*e280*/  ULDC.64 UR8, c[0x0][0x2d8] ;  /* 0x0000b60000087ab9 */ /* 0x000fe20000000a00 */
[----:B------:R-:W5:Y:S02]  /*e290*/  S2R R15, SR_CTAID.Z ;  /* 0x00000000000f7919 */ /* 0x000f640000002700 */
[----:B------:R-:W-:Y:S02]  /*e2a0*/  UIMAD UR6, UR6, UR8, URZ ;  /* 0x00000008060672a4 */ /* 0x000fe4000f8e023f */
[----:B-1----:R-:W1:Y:S01]  /*e2b0*/  LDC.64 R2, c[0x0][0x2e0] ;  /* 0x0000b800ff027b82 */ /* 0x002e620000000a00 */
[----:B------:R-:W1:Y:S01]  /*e2c0*/  S2R R12, SR_CTAID.X ;  /* 0x00000000000c7919 */ /* 0x000e620000002500 */
        /* <DEDUP_REMOVED lines=11> */
[-C--:B-1----:R-:W-:Y:S02]  /*e380*/  IMAD R4, R11, R2.reuse, RZ ;  /* 0x000000020b047224 */ /* 0x082fe400078e02ff */
[----:B------:R-:W-:Y:S02]  /*e390*/  IMAD R0, R12, 0x80, R0 ;  /* 0x000000800c007824 */ /* 0x000fe400078e0200 */
[C---:B------:R-:W-:Y:S02]  /*e3a0*/  IMAD R5, R15.reuse, R3, R4 ;  /* 0x000000030f057224 */ /* 0x040fe400078e0204 */
[----:B------:R-:W-:Y:S02]  /*e3b0*/  IMAD.MOV.U32 R4, RZ, RZ, R0 ;  /* 0x000000ffff047224 */ /* 0x000fe400078e0000 */
[----:B------:R-:W-:Y:S01]  /*e3c0*/  IMAD.WIDE.U32 R2, R15, R2, UR4 ;  /* 0x000000040f027e25 */ /* 0x000fe2000f8e0002 */
[----:B------:R-:W-:-:S03]  /*e3d0*/  ULDC.64 UR4, c[0x0][0x2d0] ;  /* 0x0000b40000047ab9 */ /* 0x000fc60000000a00 */
[----:B------:R-:W-:Y:S02]  /*e3e0*/  IMAD.IADD R3, R3, 0x1, R5 ;  /* 0x0000000103037824 */ /* 0x000fe400078e0205 */
[----:B--2---:R-:W-:-:S05]  /*e3f0*/  @P0 IMAD.HI.U32 R10, R0, R9, RZ ;  /* 0x00000009000a0227 */ /* 0x004fca00078e00ff */
        /* <DEDUP_REMOVED lines=24> */
[----:B------:R-:W-:Y:S01]  /*e580*/  ISETP.GE.AND P0, PT, R2, UR4, PT ;  /* 0x0000000402007c0c */ /* 0x000fe2000bf06270 */
[----:B------:R-:W-:Y:S01]  /*e590*/  IMAD.SHL.U32 R2, R13, 0x8, RZ ;  /* 0x000000080d027824 */ /* 0x000fe200078e00ff */
        /* <DEDUP_REMOVED lines=20> */
[----:B------:R1:W-:Y:S01]  /*e6e0*/  @!P2 LDGSTS.E.BYPASS.LTC128B.128 [R21+0x1a400], desc[UR6][R2.64+0x80], !P0 ;  /* 0x1a4000800215afae */ /* 0x0003e2000c101d46 */
[----:B------:R-:W-:Y:S01]  /*e6f0*/  ISETP.GE.AND P2, PT, R5, R6, PT ;  /* 0x000000060500720c */ /* 0x000fe20003f46270 */
[----:B------:R-:W-:Y:S02]  /*e700*/  IMAD.MOV.U32 R5, RZ, RZ, R4 ;  /* 0x000000ffff057224 */ /* 0x000fe400078e0004 */
[----:B-1----:R-:W1:Y:S01]  /*e710*/  SHFL.IDX PT, R2, R7, 0x2, 0x181f ;  /* 0x00581f0007027f89 */ /* 0x002e6200000e0000 */
[----:B0-----:R-:W-:-:S09]  /*e720*/  IMAD.MOV.U32 R4, RZ, RZ, R14 ;  /* 0x000000ffff047224 */ /* 0x001fd200078e000e */
[----:B------:R-:W-:Y:S01]  /*e730*/  @!P2 LEA R20, R9, UR38, 0x1 ;  /* 0x000000260914ac11 */ /* 0x000fe2000f8e08ff */
[----:B------:R-:W-:Y:S01]  /*e740*/  VIADD R3, R8, 0x20 ;  /* 0x0000002008037836 */ /* 0x000fe20000000000 */
[----:B------:R-:W0:Y:S01]  /*e750*/  SHFL.IDX PT, R14, R0, 0x2, 0x181f ;  /* 0x00581f00000e7f89 */ /* 0x000e2200000e0000 */
[----:B------:R-:W-:-:S05]  /*e760*/  @!P2 IMAD.WIDE.U32 R4, R10, 0x2, R4 ;  /* 0x000000020a04a825 */ /* 0x000fca00078e0004 */
[----:B------:R-:W-:Y:S04]  /*e770*/  @!P2 LDGSTS.E.BYPASS.LTC128B.128 [R20+0x16c00], desc[UR6][R4.64], !P1 ;  /* 0x16c000000414afae */ /* 0x000fe8000c901d46 */
[----:B------:R2:W-:Y:S01]  /*e780*/  @!P2 LDGSTS.E.BYPASS.LTC128B.128 [R20+0x1ac00], desc[UR6][R4.64+0x80], !P0 ;  /* 0x1ac000800414afae */ /* 0x0005e2000c101d46 */
[----:B------:R-:W-:Y:S01]  /*e790*/  ISETP.GE.AND P2, PT, R3, R6, PT ;  /* 0x000000060300720c */ /* 0x000fe20003f46270 */
[----:B-1----:R-:W-:Y:S02]  /*e7a0*/  IMAD.MOV.U32 R3, RZ, RZ, R2 ;  /* 0x000000ffff037224 */ /* 0x002fe400078e0002 */
[----:B--2---:R-:W1:Y:S01]  /*e7b0*/  SHFL.IDX PT, R4, R7, 0x3, 0x181f ;  /* 0x00781f0007047f89 */ /* 0x004e6200000e0000 */
[----:B------:R-:W-:-:S09]  /*e7c0*/  VIADD R5, R8, 0x30 ;  /* 0x0000003008057836 */ /* 0x000fd20000000000 */
[----:B------:R-:W-:Y:S01]  /*e7d0*/  @!P2 LEA R21, R9, UR38, 0x1 ;  /* 0x000000260915ac11 */ /* 0x000fe2000f8e08ff */
[----:B0-----:R-:W-:Y:S02]  /*e7e0*/  IMAD.MOV.U32 R2, RZ, RZ, R14 ;  /* 0x000000ffff027224 */ /* 0x001fe400078e000e */
[----:B------:R-:W0:Y:S02]  /*e7f0*/  SHFL.IDX PT, R14, R0, 0x3, 0x181f ;  /* 0x00781f00000e7f89 */ /* 0x000e2400000e0000 */
[----:B------:R-:W-:-:S05]  /*e800*/  @!P2 IMAD.WIDE.U32 R2, R10, 0x2, R2 ;  /* 0x000000020a02a825 */ /* 0x000fca00078e0002 */
[----:B------:R-:W-:Y:S04]  /*e810*/  @!P2 LDGSTS.E.BYPASS.LTC128B.128 [R21+0x17400], desc[UR6][R2.64], !P1 ;  /* 0x174000000215afae */ /* 0x000fe8000c901d46 */
[----:B------:R2:W-:Y:S01]  /*e820*/  @!P2 LDGSTS.E.BYPASS.LTC128B.128 [R21+0x1b400], desc[UR6][R2.64+0x80], !P0 ;  /* 0x1b4000800215afae */ /* 0x0005e2000c101d46 */
[----:B------:R-:W-:Y:S01]  /*e830*/  ISETP.GE.AND P2, PT, R5, R6, PT ;  /* 0x000000060500720c */ /* 0x000fe20003f46270 */
[----:B-1----:R-:W-:Y:S02]  /*e840*/  IMAD.MOV.U32 R5, RZ, RZ, R4 ;  /* 0x000000ffff057224 */ /* 0x002fe400078e0004 */
[----:B--2---:R-:W1:Y:S01]  /*e850*/  SHFL.IDX PT, R2, R7, 0x4, 0x181f ;  /* 0x00981f0007027f89 */ /* 0x004e6200000e0000 */
        /* <DEDUP_REMOVED lines=29> */
[----:B--2---:R1:W2:Y:S01]  /*ea30*/  SHFL.IDX PT, R20, R7, 0x7, 0x181f ;  /* 0x00f81f0007147f89 */ /* 0x0042a200000e0000 */
[----:B0-----:R-:W-:-:S09]  /*ea40*/  IMAD.MOV.U32 R2, RZ, RZ, R14 ;  /* 0x000000ffff027224 */ /* 0x001fd200078e000e */
[----:B------:R-:W-:Y:S01]  /*ea50*/  @!P2 LEA R21, R9, UR38, 0x1 ;  /* 0x000000260915ac11 */ /* 0x000fe2000f8e08ff */
[----:B------:R1:W0:Y:S01]  /*ea60*/  SHFL.IDX PT, R14, R0, 0x7, 0x181f ;  /* 0x00f81f00000e7f89 */ /* 0x00022200000e0000 */
[----:B------:R-:W-:-:S05]  /*ea70*/  @!P2 IMAD.WIDE.U32 R2, R10, 0x2, R2 ;  /* 0x000000020a02a825 */ /* 0x000fca00078e0002 */
[----:B------:R1:W-:Y:S04]  /*ea80*/  @!P2 LDGSTS.E.BYPASS.LTC128B.128 [R21+0x19400], desc[UR6][R2.64], !P1 ;  /* 0x194000000215afae */ /* 0x0003e8000c901d46 */
[----:B------:R1:W-:Y:S02]  /*ea90*/  @!P2 LDGSTS.E.BYPASS.LTC128B.128 [R21+0x1d400], desc[UR6][R2.64+0x80], !P0 ;  /* 0x1d4000800215afae */ /* 0x0003e4000c101d46 */
.L_x_6387:
[----:B-1----:R-:W-:Y:S01]  /*eaa0*/  VIADD R3, R8, 0x70 ;  /* 0x0000007008037836 */ /* 0x002fe20000000000 */
[----:B------:R-:W-:Y:S01]  /*eab0*/  BSSY B0, `(.L_x_6297) ;  /* 0x000000d000007945 */ /* 0x000fe20003800000 */
[----:B0-----:R-:W-:-:S03]  /*eac0*/  IMAD.MOV.U32 R2, RZ, RZ, R14 ;  /* 0x000000ffff027224 */ /* 0x001fc600078e000e */
[----:B------:R-:W-:Y:S01]  /*ead0*/  ISETP.GE.AND P2, PT, R3, R6, PT ;  /* 0x000000060300720c */ /* 0x000fe20003f46270 */
[----:B--2---:R-:W-:-:S12]  /*eae0*/  IMAD.MOV.U32 R3, RZ, RZ, R20 ;  /* 0x000000ffff037224 */ /* 0x004fd800078e0014 */
        /* <DEDUP_REMOVED lines=8> */
[----:B------:R0:W-:Y:S02]  /*eb70*/  LDGSTS.E.BYPASS.LTC128B.128 [R9+0x1dc00], desc[UR4][R2.64+0x80], !P0 ;  /* 0x1dc0008002097fae */ /* 0x0001e4000c101d44 */
.L_x_6298:
[----:B------:R-:W-:Y:S05]  /*eb80*/  BSYNC B0 ;  /* 0x0000000000007941 */ /* 0x000fea0003800000 */
.L_x_6297:
[----:B------:R-:W-:Y:S01]  /*eb90*/  NOP ;  /* 0x0000000000007918 */ /* 0x000fe20000000000 */
[----:B------:R-:W-:Y:S01]  /*eba0*/  SYNCS.ARRIVE.TRANS64.RED.A0T1 RZ, [UR38+0x34800], RZ ;  /* 0x034800ffffff79a7 */ /* 0x000fe20008200426 */
[----:B------:R-:W-:Y:S01]  /*ebb0*/  IMAD.MOV.U32 R0, RZ, RZ, 0x1 ;  /* 0x00000001ff007424 */ /* 0x000fe200078e00ff */
[----:B------:R-:W-:Y:S04]  /*ebc0*/  ARRIVES.LDGSTSBAR.64.TRANSCNT [UR38+0x34800] ;  /* 0x03480000ff0079b0 */ /* 0x000fe80008000aa6 */
[----:B------:R-:W-:Y:S01]  /*ebd0*/  SHF.L.U32 R0, R0, 0x1f, RZ ;  /* 0x0000001f00007819 */ /* 0x000fe200000006ff */
[----:B------:R-:W-:Y:S01]  /*ebe0*/  NOP ;  /* 0x0000000000007918 */ /* 0x000fe20000000000 */
[----:B0-----:R-:W2:Y:S01]  /*ebf0*/  LDL.LU R3, [R1+0x4] ;  /* 0x0000040001037983 */ /* 0x001ea20000300800 */
[----:B------:R-:W-:Y:S01]  /*ec00*/  SYNCS.ARRIVE.TRANS64.A1T0 RZ, [UR38+0x34800], RZ ;  /* 0x034800ffffff79a7 */ /* 0x000fe20008100026 */
[----:B------:R-:W0:Y:S01]  /*ec10*/  SYNCS.PHASECHK.TRANS64.TRYWAIT P0, [UR38+0x34820], R0 ;  /* 0x03482000ff0075a7 */ /* 0x000e220008000166 */
[----:B--2---:R-:W-:-:S05]  /*ec20*/  VIADD R6, R3, 0xfffffffe ;  /* 0xfffffffe03067836 */ /* 0x004fca0000000000 */
[----:B------:R-:W-:Y:S01]  /*ec30*/  ISETP.GE.AND P1, PT, R6, UR39, PT ;  /* 0x0000002706007c0c */ /* 0x000fe2000bf26270 */
[----:B0-----:R-:W-:-:S12]  /*ec40*/  @!P0 BRA `(.L_x_6299) ;  /* 0x0000002c009c8947 */ /* 0x001fd80003800000 */
.L_x_6388:
[----:B------:R-:W-:Y:S02]  /*ec50*/  IMAD.MOV.U32 R10, RZ, RZ, 0x1 ;  /* 0x00000001ff0a7424 */ /* 0x000fe400078e00ff */
[----:B0-----:R-:W-:Y:S01]  /*ec60*/  IMAD.MOV.U32 R0, RZ, RZ, RZ ;  /* 0x000000ffff007224 */ /* 0x001fe200078e00ff */
        /* <DEDUP_REMOVED lines=26> */
.L_x_6332:
        /* <DEDUP_REMOVED lines=28> */
.L_x_6304:
[----:B------:R-:W1:Y:S01]  /*efd0*/  S2R R2, SR_TID.X ;  /* 0x0000000000027919 */ /* 0x000e620000002100 */
[----:B------:R-:W-:Y:S01]  /*efe0*/  BSSY B2, `(.L_x_6305) ;  /* 0x0000006000027945 */ /* 0x000fe20003800000 */
[----:B-1----:R-:W-:Y:S02]  /*eff0*/  LOP3.LUT R3, R2, 0x7f, RZ, 0xc0, !PT ;  /* 0x0000007f02037812 */ /* 0x002fe400078ec0ff */
[----:B------:R-:W-:Y:S02]  /*f000*/  SHF.L.U32 R2, R7, 0x1f, RZ ;  /* 0x0000001f07027819 */ /* 0x000fe400000006ff */
[----:B------:R-:W-:Y:S02]  /*f010*/  ISETP.NE.AND P2, PT, R3, RZ, PT ;  /* 0x000000ff0300720c */ /* 0x000fe40003f45270 */
[----:B------:R-:W1:Y:S02]  /*f020*/  SYNCS.PHASECHK.TRANS64.TRYWAIT P0, [UR38+0x34848], R2 ;  /* 0x03484802ff0075a7 */ /* 0x000e640008000166 */
[----:B-1----:R-:W-:Y:S09]  /*f030*/  @!P0 BRA `(.L_x_6306) ;  /* 0x0000002800b88947 */ /* 0x002ff20003800000 */
.L_x_6389:
[----:B------:R-:W-:Y:S05]  /*f040*/  BSYNC B2 ;  /* 0x0000000000027941 */ /* 0x000fea0003800000 */
.L_x_6305:
[----:B------:R-:W-:Y:S04]  /*f050*/  BSSY B2, `(.L_x_6307) ;  /* 0x0000007000027945 */ /* 0x000fe80003800000 */
[----:B------:R-:W-:Y:S05]  /*f060*/  @P2 BRA `(.L_x_6308) ;  /* 0x0000000000142947 */ /* 0x000fea0003800000 */
[----:B------:R-:W-:Y:S01]  /*f070*/  ISETP.NE.AND P0, PT, R9, RZ, PT ;  /* 0x000000ff0900720c */ /* 0x000fe20003f05270 */
[----:B-1----:R-:W-:-:S04]  /*f080*/  IMAD.MOV.U32 R3, RZ, RZ, 0xb000 ;  /* 0x0000b000ff037424 */ /* 0x002fc800078e00ff */
[----:B------:R2:W-:Y:S08]  /*f090*/  SYNCS.ARRIVE.TRANS64 RZ, [UR38+0x34838], R3 ;  /* 0x03483803ffff79a7 */ /* 0x0005f00008000026 */
[----:B--2---:R-:W-:Y:S05]  /*f0a0*/  @!P0 BRA `(.L_x_6308) ;  /* 0x0000000000048947 */ /* 0x004fea0003800000 */
[----:B------:R-:W-:Y:S01]  /*f0b0*/  BPT.TRAP 0x1 ;  /* 0x000000040000795c */ /* 0x000fe20000300000 */
.L_x_6308:
[----:B------:R-:W-:Y:S05]  /*f0c0*/  BSYNC B2 ;  /* 0x0000000000027941 */ /* 0x000fea0003800000 */
.L_x_6307:
        /* <DEDUP_REMOVED lines=11> */
.L_x_6309:
        /* <DEDUP_REMOVED lines=13> */
.L_x_6310:
        /* <DEDUP_REMOVED lines=12> */
.L_x_6390:
[----:B------:R-:W-:Y:S05]  /*f310*/  BSYNC B2 ;  /* 0x0000000000027941 */ /* 0x000fea0003800000 */
.L_x_6311:
        /* <DEDUP_REMOVED lines=9> */
.L_x_6314:
[----:B------:R-:W-:Y:S05]  /*f3b0*/  BSYNC B2 ;  /* 0x0000000000027941 */ /* 0x000fea0003800000 */
.L_x_6313:
        /* <DEDUP_REMOVED lines=10> */
.L_x_6315:
        /* <DEDUP_REMOVED lines=13> */
.L_x_6316:
        /* <DEDUP_REMOVED lines=10> */
.L_x_6303:
[----:B------:R-:W-:Y:S05]  /*f5d0*/  BSYNC B1 ;  /* 0x0000000000017941 */ /* 0x000fea0003800000 */
.L_x_6302:
        /* <DEDUP_REMOVED lines=27> */
.L_x_6319:
[----:B------:R-:W1:Y:S01]  /*f790*/  S2R R2, SR_TID.X ;  /* 0x0000000000027919 */ /* 0x000e620000002100 */
[----:B------:R-:W-:Y:S01]  /*f7a0*/  BSSY B2, `(.L_x_6320) ;  /* 0x0000006000027945 */ /* 0x000fe20003800000 */
[----:B-1----:R-:W-:Y:S02]  /*f7b0*/  LOP3.LUT R3, R2, 0x7f, RZ, 0xc0, !PT ;  /* 0x0000007f02037812 */ /* 0x002fe400078ec0ff */
[----:B------:R-:W-:Y:S02]  /*f7c0*/  SHF.L.U32 R2, R10, 0x1f, RZ ;  /* 0x0000001f0a027819 */ /* 0x000fe400000006ff */
[----:B------:R-:W-:Y:S02]  /*f7d0*/  ISETP.NE.AND P2, PT, R3, RZ, PT ;  /* 0x000000ff0300720c */ /* 0x000fe40003f45270 */
[----:B------:R-:W1:Y:S02]  /*f7e0*/  SYNCS.PHASECHK.TRANS64.TRYWAIT P0, [UR38+0x34840], R2 ;  /* 0x03484002ff0075a7 */ /* 0x000e640008000166 */
[----:B-1----:R-:W-:Y:S09]  /*f7f0*/  @!P0 BRA `(.L_x_6321) ;  /* 0x0000002000f88947 */ /* 0x002ff20003800000 */
.L_x_6391:
[----:B------:R-:W-:Y:S05]  /*f800*/  BSYNC B2 ;  /* 0x0000000000027941 */ /* 0x000fea0003800000 */
.L_x_6320:
[----:B------:R-:W-:Y:S04]  /*f810*/  BSSY B2, `(.L_x_6322) ;  /* 0x0000007000027945 */ /* 0x000fe80003800000 */
[----:B------:R-:W-:Y:S05]  /*f820*/  @P2 BRA `(.L_x_6323) ;  /* 0x0000000000142947 */ /* 0x000fea0003800000 */
[----:B------:R-:W-:Y:S01]  /*f830*/  ISETP.NE.AND P0, PT, R9, RZ, PT ;  /* 0x000000ff0900720c */ /* 0x000fe20003f05270 */
[----:B-1----:R-:W-:-:S04]  /*f840*/  IMAD.MOV.U32 R2, RZ, RZ, 0xb000 ;  /* 0x0000b000ff027424 */ /* 0x002fc800078e00ff */
[----:B------:R2:W-:Y:S08]  /*f850*/  SYNCS.ARRIVE.TRANS64 RZ, [UR38+0x34830], R2 ;  /* 0x03483002ffff79a7 */ /* 0x0005f00008000026 */
[----:B--2---:R-:W-:Y:S05]  /*f860*/  @!P0 BRA `(.L_x_6323) ;  /* 0x0000000000048947 */ /* 0x004fea0003800000 */
[----:B------:R-:W-:Y:S01]  /*f870*/  BPT.TRAP 0x1 ;  /* 0x000000040000795c */ /* 0x000fe20000300000 */
.L_x_6323:
[----:B------:R-:W-:Y:S05]  /*f880*/  BSYNC B2 ;  /* 0x0000000000027941 */ /* 0x000fea0003800000 */
.L_x_6322:
        /* <DEDUP_REMOVED lines=11> */
.L_x_6324:
        /* <DEDUP_REMOVED lines=14> */
.L_x_6325:
        /* <DEDUP_REMOVED lines=12> */
.L_x_6392:
[----:B------:R-:W-:Y:S05]  /*fae0*/  BSYNC B2 ;  /* 0x0000000000027941 */ /* 0x000fea0003800000 */
.L_x_6326:
        /* <DEDUP_REMOVED lines=9> */
.L_x_6329:
[----:B------:R-:W-:Y:S05]  /*fb80*/  BSYNC B2 ;  /* 0x0000000000027941 */ /* 0x000fea0003800000 */
.L_x_6328:
        /* <DEDUP_REMOVED lines=10> */
.L_x_6330:
        /* <DEDUP_REMOVED lines=13> */
.L_x_6331:
        /* <DEDUP_REMOVED lines=10> */
.L_x_6318:
[----:B------:R-:W-:Y:S05]  /*fda0*/  BSYNC B1 ;  /* 0x0000000000017941 */ /* 0x000fea0003800000 */
.L_x_6317:
[----:B------:R-:W-:Y:S02]  /*fdb0*/  VIADD R6, R6, 0xfffffffe ;  /* 0xfffffffe06067836 */ /* 0x000fe40000000000 */
[----:B------:R-:W-:Y:S01]  /*fdc0*/  IMAD.MOV.U32 R7, RZ, RZ, R10 ;  /* 0x000000ffff077224 */ /* 0x000fe200078e000a */
[----:B------:R-:W-:Y:S06]  /*fdd0*/  @P1 BRA `(.L_x_6332) ;  /* 0xfffffff0000c1947 */ /* 0x000fec000383ffff */
[----:B------:R-:W-:Y:S05]  /*fde0*/  BSYNC B0 ;  /* 0x0000000000007941 */ /* 0x000fea0003800000 */
.L_x_6301:
        /* <DEDUP_REMOVED lines=29> */
.L_x_6334:
[----:B------:R-:W1:Y:S01]  /*ffc0*/  S2R R2, SR_TID.X ;  /* 0x0000000000027919 */ /* 0x000e620000002100 */
[----:B------:R-:W-:Y:S01]  /*ffd0*/  BSSY B1, `(.L_x_6335) ;  /* 0x0000006000017945 */ /* 0x000fe20003800000 */
[----:B-1----:R-:W-:Y:S02]  /*ffe0*/  LOP3.LUT R3, R2, 0x7f, RZ, 0xc0, !PT ;  /* 0x0000007f02037812 */ /* 0x002fe400078ec0ff */
[----:B------:R-:W-:Y:S02]  /*fff0*/  SHF.L.U32 R2, R10, 0x1f, RZ ;  /* 0x0000001f0a027819 */ /* 0x000fe400000006ff */
[----:B------:R-:W-:Y:S02]  /*10000*/  ISETP.NE.AND P1, PT, R3, RZ, PT ;  /* 0x000000ff0300720c */ /* 0x000fe40003f25270 */
[----:B------:R-:W1:Y:S02]  /*10010*/  SYNCS.PHASECHK.TRANS64.TRYWAIT P0, [UR38+0x34848], R2 ;  /* 0x03484802ff0075a7 */ /* 0x000e640008000166 */
[----:B-1----:R-:W-:Y:S09]  /*10020*/  @!P0 BRA `(.L_x_6336) ;  /* 0x0000001c001c8947 */ /* 0x002ff20003800000 */
.L_x_6393:
[----:B------:R-:W-:Y:S05]  /*10030*/  BSYNC B1 ;  /* 0x0000000000017941 */ /* 0x000fea0003800000 */
.L_x_6335:
[----:B------:R-:W-:Y:S04]  /*10040*/  BSSY B1, `(.L_x_6337) ;  /* 0x0000007000017945 */ /* 0x000fe80003800000 */
[----:B------:R-:W-:Y:S05]  /*10050*/  @P1 BRA `(.L_x_6338) ;  /* 0x0000000000141947 */ /* 0x000fea0003800000 */
[----:B------:R-:W-:Y:S01]  /*10060*/  ISETP.NE.AND P0, PT, R9, RZ, PT ;  /* 0x000000ff0900720c */ /* 0x000fe20003f05270 */
[----:B-1----:R-:W-:-:S04]  /*10070*/  IMAD.MOV.U32 R3, RZ, RZ, 0xb000 ;  /* 0x0000b000ff037424 */ /* 0x002fc800078e00ff */
[----:B------:R2:W-:Y:S08]  /*10080*/  SYNCS.ARRIVE.TRANS64 RZ, [UR38+0x34838], R3 ;  /* 0x03483803ffff79a7 */ /* 0x0005f00008000026 */
[----:B--2---:R-:W-:Y:S05]  /*10090*/  @!P0 BRA `(.L_x_6338) ;  /* 0x0000000000048947 */ /* 0x004fea0003800000 */
[----:B------:R-:W-:Y:S01]  /*100a0*/  BPT.TRAP 0x1 ;  /* 0x000000040000795c */ /* 0x000fe20000300000 */
.L_x_6338:
[----:B------:R-:W-:Y:S05]  /*100b0*/  BSYNC B1 ;  /* 0x0000000000017941 */ /* 0x000fea0003800000 */
.L_x_6337:
        /* <DEDUP_REMOVED lines=11> */
.L_x_6339:
        /* <DEDUP_REMOVED lines=14> */
.L_x_6340:
        /* <DEDUP_REMOVED lines=11> */
.L_x_6394:
[----:B------:R-:W-:Y:S05]  /*10300*/  BSYNC B1 ;  /* 0x0000000000017941 */ /* 0x000fea0003800000 */
.L_x_6341:
        /* <DEDUP_REMOVED lines=9> */
.L_x_6344:
[----:B------:R-:W-:Y:S05]  /*103a0*/  BSYNC B1 ;  /* 0x0000000000017941 */ /* 0x000fea0003800000 */
.L_x_6343:
        /* <DEDUP_REMOVED lines=10> */
.L_x_6345:
        /* <DEDUP_REMOVED lines=13> */
.L_x_6346:
        /* <DEDUP_REMOVED lines=10> */
.L_x_6333:
[----:B------:R-:W-:Y:S05]  /*105c0*/  BSYNC B0 ;  /* 0x0000000000007941 */ /* 0x000fea0003800000 */
.L_x_6300:
        /* <DEDUP_REMOVED lines=11> */
.L_x_6395:
[----:B------:R-:W-:Y:S05]  /*10680*/  BSYNC B1 ;  /* 0x0000000000017941 */ /* 0x000fea0003800000 */
.L_x_6349:
        /* <DEDUP_REMOVED lines=8> */
.L_x_6352:
[----:B------:R-:W-:Y:S05]  /*10710*/  BSYNC B1 ;  /* 0x0000000000017941 */ /* 0x000fea0003800000 */
.L_x_6351:
        /* <DEDUP_REMOVED lines=13> */
.L_x_6353:
        /* <DEDUP_REMOVED lines=13> */
.L_x_6354:
        /* <DEDUP_REMOVED lines=8> */
.L_x_6348:
[----:B------:R-:W-:Y:S05]  /*10940*/  BSYNC B0 ;  /* 0x0000000000007941 */ /* 0x000fea0003800000 */
.L_x_6347:
[----:B------:R-:W-:-:S05]  /*10950*/  VIADD R0, R0, 0x1 ;  /* 0x0000000100007836 */ /* 0x000fca0000000000 */
[----:B------:R-:W-:-:S04]  /*10960*/  ISETP.NE.AND P0, PT, R0, 0x2, PT ;  /* 0x000000020000780c */ /* 0x000fc80003f05270 */
[----:B0-----:R-:W-:Y:S02]  /*10970*/  SEL R3, RZ, 0x1, P0 ;  /* 0x00000001ff037807 */ /* 0x001fe40000000000 */
[----:B------:R-:W-:Y:S02]  /*10980*/  SEL R0, R0, RZ, P0 ;  /* 0x000000ff00007207 */ /* 0x000fe40000000000 */
[----:B------:R-:W-:Y:S01]  /*10990*/  LOP3.LUT R10, R10, R3, RZ, 0x3c, !PT ;  /* 0x000000030a0a7212 */ /* 0x000fe200078e3cff */
[----:B------:R-:W-:-:S07]  /*109a0*/  IMAD.MOV.U32 R3, RZ, RZ, RZ ;  /* 0x000000ffff037224 */ /* 0x000fce00078e00ff */
.L_x_6284:
[----:B------:R-:W0:Y:S01]  /*109b0*/  S2R R5, SR_CgaCtaId ;  /* 0x0000000000057919 */ /* 0x000e220000008800 */
[----:B------:R-:W-:Y:S02]  /*109c0*/  MOV R2, 0x400 ;  /* 0x0000040000027802 */ /* 0x000fe40000000f00 */
[----:B------:R-:W-:Y:S02]  /*109d0*/  SHF.L.U32 R3, R3, 0x1f, RZ ;  /* 0x0000001f03037819 */ /* 0x000fe400000006ff */
[----:B0-----:R-:W-:-:S04]  /*109e0*/  LEA R2, R5, R2, 0x18 ;  /* 0x0000000205027211 */ /* 0x001fc800078ec0ff */
[----:B------:R-:W0:Y:S02]  /*109f0*/  SYNCS.PHASECHK.TRANS64.TRYWAIT P0, [R2+URZ+0x34820], R3 ;  /* 0x03482003020075a7 */ /* 0x000e24000800017f */
[----:B0-----:R-:W-:Y:S05]  /*10a00*/  @!P0 BRA `(.L_x_6355) ;  /* 0x0000001000e88947 */ /* 0x001fea0003800000 */
.L_x_6396:
[----:B------:R-:W-:-:S03]  /*10a10*/  UMOV UR4, 0xffffffff ;  /* 0xffffffff00047882 */ /* 0x000fc60000000000 */
[----:B------:R-:W-:Y:S05]  /*10a20*/  BRA.DIV UR4, `(.L_x_6356) ;  /* 0x0000001204f47947 */ /* 0x000fea000b800000 */
[----:B0-----:R-:W0:Y:S02]  /*10a30*/  S2R R3, SR_TID.X ;  /* 0x0000000000037919 */ /* 0x001e240000002100 */
[----:B0-----:R-:W-:-:S04]  /*10a40*/  SHF.R.U32.HI R3, RZ, 0x5, R3 ;  /* 0x00000005ff037819 */ /* 0x001fc80000011603 */
[----:B------:R-:W-:-:S05]  /*10a50*/  LOP3.LUT R3, R3, 0x3, RZ, 0xc0, !PT ;  /* 0x0000000303037812 */ /* 0x000fca00078ec0ff */
[----:B------:R0:W1:Y:S02]  /*10a60*/  SHFL.IDX PT, R14, R3, RZ, 0x1f ;  /* 0x00001fff030e7589 */ /* 0x00006400000e0000 */
.L_x_6399:
[----:B-1----:R-:W-:-:S13]  /*10a70*/  ISETP.NE.AND P0, PT, R14, RZ, PT ;  /* 0x000000ff0e00720c */ /* 0x002fda0003f05270 */
[----:B------:R-:W-:Y:S05]  /*10a80*/  @P0 BRA `(.L_x_6256) ;  /* 0x0000000000900947 */ /* 0x000fea0003800000 */
[----:B------:R-:W-:-:S03]  /*10a90*/  UMOV UR4, 0xffffffff ;  /* 0xffffffff00047882 */ /* 0x000fc60000000000 */
[----:B------:R-:W-:Y:S05]  /*10aa0*/  BRA.DIV UR4, `(.L_x_6357) ;  /* 0x0000001604087947 */ /* 0x000fea000b800000 */
[----:B------:R-:W-:-:S13]  /*10ab0*/  ELECT P6, URZ, PT ;  /* 0x00000000003f782f */ /* 0x000fda00038c0000 */
.L_x_6402:
        /* <DEDUP_REMOVED lines=8> */
.L_x_6358:
        /* <DEDUP_REMOVED lines=12> */
.L_x_6403:
[----:B------:R-:W1:Y:S02]  /*10c00*/  SYNCS.PHASECHK.TRANS64.TRYWAIT P0, [R8+URZ], R5 ;  /* 0x00000005080075a7 */ /* 0x000e64000800017f */
[----:B-1----:R-:W-:Y:S05]  /*10c10*/  @!P0 BRA `(.L_x_6360) ;  /* 0x0000001000e08947 */ /* 0x002fea0003800000 */
.L_x_6404:
[----:B------:R-:W-:Y:S05]  /*10c20*/  @!P2 BRA `(.L_x_6361) ;  /* 0x000000000004a947 */ /* 0x000fea0003800000 */
[----:B------:R-:W-:Y:S01]  /*10c30*/  BPT.TRAP 0x1 ;  /* 0x000000040000795c */ /* 0x000fe20000300000 */
.L_x_6361:
[----:B------:R-:W-:-:S04]  /*10c40*/  VIADD R3, R2, 0x34860 ;  /* 0x0003486002037836 */ /* 0x000fc80000000000 */
[----:B0-----:R-:W-:-:S04]  /*10c50*/  IMAD R7, R0, 0x8, R3 ;  /* 0x0000000800077824 */ /* 0x001fc800078e0203 */
[----:B------:R-:W0:Y:S02]  /*10c60*/  SYNCS.PHASECHK.TRANS64.TRYWAIT P0, [R7+URZ], R4 ;  /* 0x00000004070075a7 */ /* 0x000e24000800017f */
[----:B0-----:R-:W-:Y:S05]  /*10c70*/  @!P0 BRA `(.L_x_6362) ;  /* 0x0000001000dc8947 */ /* 0x001fea0003800000 */
.L_x_6405:
[----:B------:R-:W-:-:S07]  /*10c80*/  IMAD R6, R6, 0x8, R3 ;  /* 0x0000000806067824 */ /* 0x000fce00078e0203 */
.L_x_6363:
[----:B--2---:R2:W3:Y:S02]  /*10c90*/  SYNCS.PHASECHK.TRANS64.TRYWAIT P0, [R6+URZ], R5 ;  /* 0x00000005060075a7 */ /* 0x0044e4000800017f */
[----:B---3--:R-:W-:Y:S05]  /*10ca0*/  @!P0 NANOSLEEP.SYNCS 0x989680 ;  /* 0x009896800000895d */ /* 0x008fea0003900000 */
[----:B------:R-:W3:Y:S02]  /*10cb0*/  @!P0 SYNCS.PHASECHK.TRANS64 P0, [R6+URZ], R5 ;  /* 0x00000005060085a7 */ /* 0x000ee4000800007f */
[----:B---3--:R-:W-:Y:S05]  /*10cc0*/  @!P0 BRA `(.L_x_6363) ;  /* 0xfffffffc00f08947 */ /* 0x008fea000383ffff */
.L_x_6256:
[----:B------:R-:W-:Y:S05]  /*10cd0*/  BSYNC B6 ;  /* 0x0000000000067941 */ /* 0x000fea0003800000 */
.L_x_6253:
[----:B------:R-:W-:Y:S05]  /*10ce0*/  EXIT ;  /* 0x000000000000794d */ /* 0x000fea0003800000 */
.L_x_6260:
[----:B------:R-:W-:-:S13]  /*10cf0*/  R2UR UR4, R16 ;  /* 0x00000000100472ca */ /* 0x000fda00000e0000 */
[----:B0-----:R-:W-:-:S04]  /*10d00*/  IMAD.U32 R3, RZ, RZ, UR4 ;  /* 0x00000004ff037e24 */ /* 0x001fc8000f8e00ff */
[----:B------:R0:W1:Y:S03]  /*10d10*/  SYNCS.PHASECHK.TRANS64.TRYWAIT P0, [R3+URZ+0x34800], R0 ;  /* 0x03480000030075a7 */ /* 0x000066000800017f */
[----:B-1----:R-:W-:Y:S05]  /*10d20*/  @!P0 NANOSLEEP.SYNCS 0x989680 ;  /* 0x009896800000895d */ /* 0x002fea0003900000 */
[----:B------:R-:W1:Y:S02]  /*10d30*/  @!P0 SYNCS.PHASECHK.TRANS64 P0, [R3+URZ+0x34800], R0 ;  /* 0x03480000030085a7 */ /* 0x000e64000800007f */
[----:B-1----:R-:W-:Y:S05]  /*10d40*/  @!P0 BRA `(.L_x_6260) ;  /* 0xfffffffc00e88947 */ /* 0x002fea000383ffff */
[----:B------:R-:W-:Y:S05]  /*10d50*/  BRA `(.L_x_6364) ;  /* 0xffffff04008c7947 */ /* 0x000fea000383ffff */
.L_x_6264:
[----:B------:R-:W-:-:S13]  /*10d60*/  R2UR UR4, R16 ;  /* 0x00000000100472ca */ /* 0x000fda00000e0000 */
[----:B0-----:R-:W-:-:S04]  /*10d70*/  IMAD.U32 R3, RZ, RZ, UR4 ;  /* 0x00000004ff037e24 */ /* 0x001fc8000f8e00ff */
[----:B------:R0:W2:Y:S03]  /*10d80*/  SYNCS.PHASECHK.TRANS64.TRYWAIT P2, [R3+URZ+0x34830], R0 ;  /* 0x03483000030075a7 */ /* 0x0000a6000804017f */
[----:B--2---:R-:W-:Y:S05]  /*10d90*/  @!P2 NANOSLEEP.SYNCS 0x989680 ;  /* 0x009896800000a95d */ /* 0x004fea0003900000 */
[----:B------:R-:W2:Y:S02]  /*10da0*/  @!P2 SYNCS.PHASECHK.TRANS64 P2, [R3+URZ+0x34830], R0 ;  /* 0x034830000300a5a7 */ /* 0x000ea4000804007f */
[----:B--2---:R-:W-:Y:S05]  /*10db0*/  @!P2 BRA `(.L_x_6264) ;  /* 0xfffffffc00e8a947 */ /* 0x004fea000383ffff */
[----:B------:R-:W-:Y:S05]  /*10dc0*/  BRA `(.L_x_6263) ;  /* 0xffffff0400bc7947 */ /* 0x000fea000383ffff */
.L_x_6269:
[----:B-1----:R1:W2:Y:S02]  /*10dd0*/  SYNCS.PHASECHK.TRANS64.TRYWAIT P2, [R5+URZ+0x34830], R4 ;  /* 0x03483004050075a7 */ /* 0x0022a4000804017f */
[----:B--2---:R-:W-:Y:S05]  /*10de0*/  @!P2 NANOSLEEP.SYNCS 0x989680 ;  /* 0x009896800000a95d */ /* 0x004fea0003900000 */
[----:B------:R-:W2:Y:S02]  /*10df0*/  @!P2 SYNCS.PHASECHK.TRANS64 P2, [R5+URZ+0x34830], R4 ;  /* 0x034830040500a5a7 */ /* 0x000ea4000804007f */
[----:B--2---:R-:W-:Y:S05]  /*10e00*/  @!P2 BRA `(.L_x_6269) ;  /* 0xfffffffc00f0a947 */ /* 0x004fea000383ffff */
[----:B------:R-:W-:Y:S05]  /*10e10*/  BRA `(.L_x_6266) ;  /* 0xffffff5400b47947 */ /* 0x000fea000383ffff */
.L_x_6273:
[----:B-1----:R-:W-:-:S04]  /*10e20*/  IMAD.U32 R5, RZ, RZ, UR6 ;  /* 0x00000006ff057e24 */ /* 0x002fc8000f8e00ff */
[----:B------:R1:W2:Y:S03]  /*10e30*/  SYNCS.PHASECHK.TRANS64.TRYWAIT P2, [R5+URZ+0x34850], R4 ;  /* 0x03485004050075a7 */ /* 0x0002a6000804017f */
[----:B--2---:R-:W-:Y:S05]  /*10e40*/  @!P2 NANOSLEEP.SYNCS 0x989680 ;  /* 0x009896800000a95d */ /* 0x004fea0003900000 */
[----:B------:R-:W2:Y:S02]  /*10e50*/  @!P2 SYNCS.PHASECHK.TRANS64 P2, [R5+URZ+0x34850], R4 ;  /* 0x034850040500a5a7 */ /* 0x000ea4000804007f */
[----:B--2---:R-:W-:Y:S05]  /*10e60*/  @!P2 BRA `(.L_x_6273) ;  /* 0xfffffffc00eca947 */ /* 0x004fea000383ffff */
[----:B------:R-:W-:Y:S05]  /*10e70*/  BRA `(.L_x_6270) ;  /* 0xffffff7c00187947 */ /* 0x000fea000383ffff */
.L_x_6278:
[----:B-1----:R1:W2:Y:S02]  /*10e80*/  SYNCS.PHASECHK.TRANS64.TRYWAIT P0, [R11+URZ+0x34850], R2 ;  /* 0x034850020b0075a7 */ /* 0x0022a4000800017f */
[----:B--2---:R-:W-:Y:S05]  /*10e90*/  @!P0 NANOSLEEP.SYNCS 0x989680 ;  /* 0x009896800000895d */ /* 0x004fea0003900000 */
[----:B------:R-:W2:Y:S02]  /*10ea0*/  @!P0 SYNCS.PHASECHK.TRANS64 P0, [R11+URZ+0x34850], R2 ;  /* 0x034850020b0085a7 */ /* 0x000ea4000800007f */
[----:B--2---:R-:W-:Y:S05]  /*10eb0*/  @!P0 BRA `(.L_x_6278) ;  /* 0xfffffffc00f08947 */ /* 0x004fea000383ffff */
[----:B------:R-:W-:Y:S05]  /*10ec0*/  BRA `(.L_x_6277) ;  /* 0xffffff9c00fc7947 */ /* 0x000fea000383ffff */
.L_x_6289:
[----:B------:R-:W-:Y:S02]  /*10ed0*/  IMAD.MOV.U32 R13, RZ, RZ, R0 ;  /* 0x000000ffff0d7224 */ /* 0x000fe400078e0000 */
[----:B------:R-:W-:Y:S02]  /*10ee0*/  IMAD.MOV.U32 R12, RZ, RZ, RZ ;  /* 0x000000ffff0c7224 */ /* 0x000fe400078e00ff */
[----:B------:R-:W-:Y:S02]  /*10ef0*/  IMAD.MOV.U32 R11, RZ, RZ, 0x1f ;  /* 0x0000001fff0b7424 */ /* 0x000fe400078e00ff */
[----:B------:R-:W-:-:S07]  /*10f00*/  IMAD.MOV.U32 R15, RZ, RZ, -0x1 ;  /* 0xffffffffff0f7424 */ /* 0x000fce00078e00ff */
[----:B0-----:R-:W-:Y:S05]  /*10f10*/  WARPSYNC.COLLECTIVE R15, `(.L_x_6365) ;  /* 0x000000000f087348 */ /* 0x001fea0003c00000 */
[----:B------:R1:W2:Y:S02]  /*10f20*/  SHFL.IDX P6, R14, R13, R12, R11 ;  /* 0x0000000c0d0e7389 */ /* 0x0002a400000c000b */
[----:B012---:R-:W-:Y:S01]  /*10f30*/  ENDCOLLECTIVE ;  /* 0x000000000000791b */ /* 0x007fe20003800000 */
.L_x_6365:
[----:B------:R-:W-:Y:S05]  /*10f40*/  BRA `(.L_x_6366) ;  /* 0xffffffcc00587947 */ /* 0x000fea000383ffff */
.L_x_6291:
[----:B------:R-:W-:Y:S01]  /*10f50*/  BSSY B0, `(.L_x_6367) ;  /* 0x0000006000007945 */ /* 0x000fe20003800000 */
[----:B------:R-:W-:-:S07]  /*10f60*/  IMAD.MOV.U32 R15, RZ, RZ, -0x1 ;  /* 0xffffffffff0f7424 */ /* 0x000fce00078e00ff */
[----:B01----:R-:W-:Y:S05]  /*10f70*/  WARPSYNC.COLLECTIVE R15, `(.L_x_6368) ;  /* 0x000000000f0c7348 */ /* 0x003fea0003c00000 */
[----:B------:R-:W-:Y:S02]  /*10f80*/  ELECT P6, UR62, PT ;  /* 0x00000000003e782f */ /* 0x000fe400038c0000 */
[----:B------:R-:W-:Y:S01]  /*10f90*/  MOV R14, UR62 ;  /* 0x0000003e000e7c02 */ /* 0x000fe20008000f00 */
[----:B01----:R-:W-:Y:S10]  /*10fa0*/  ENDCOLLECTIVE ;  /* 0x000000000000791b */ /* 0x003ff40003800000 */
.L_x_6368:
[----:B------:R-:W-:Y:S05]  /*10fb0*/  BSYNC B0 ;  /* 0x0000000000007941 */ /* 0x000fea0003800000 */
.L_x_6367:
[----:B------:R-:W-:Y:S05]  /*10fc0*/  BRA `(.L_x_6369) ;  /* 0xffffffcc00587947 */ /* 0x000fea000383ffff */
.L_x_6293:
[----:B-1----:R-:W-:-:S04]  /*10fd0*/  IMAD.U32 R3, RZ, RZ, UR38 ;  /* 0x00000026ff037e24 */ /* 0x002fc8000f8e00ff */
[----:B------:R1:W3:Y:S03]  /*10fe0*/  SYNCS.PHASECHK.TRANS64.TRYWAIT P0, [R3+URZ+0x34840], R0 ;  /* 0x03484000030075a7 */ /* 0x0002e6000800017f */
[----:B---3--:R-:W-:Y:S05]  /*10ff0*/  @!P0 NANOSLEEP.SYNCS 0x989680 ;  /* 0x009896800000895d */ /* 0x008fea0003900000 */
[----:B------:R-:W3:Y:S02]  /*11000*/  @!P0 SYNCS.PHASECHK.TRANS64 P0, [R3+URZ+0x34840], R0 ;  /* 0x03484000030085a7 */ /* 0x000ee4000800007f */
[----:B---3--:R-:W-:Y:S05]  /*11010*/  @!P0 BRA `(.L_x_6293) ;  /* 0xfffffffc00ec8947 */ /* 0x008fea000383ffff */
[----:B------:R-:W-:Y:S05]  /*11020*/  BRA `(.L_x_6370) ;  /* 0xffffffcc00b47947 */ /* 0x000fea000383ffff */
.L_x_6296:
        /* <DEDUP_REMOVED lines=9> */
.L_x_6371:
[----:B------:R-:W-:Y:S02]  /*110c0*/  IMAD.MOV.U32 R13, RZ, RZ, R0 ;  /* 0x000000ffff0d7224 */ /* 0x000fe400078e0000 */
[----:B------:R-:W-:-:S07]  /*110d0*/  IMAD.MOV.U32 R2, RZ, RZ, R14 ;  /* 0x000000ffff027224 */ /* 0x000fce00078e000e */
[----:B------:R-:W-:Y:S05]  /*110e0*/  WARPSYNC.COLLECTIVE R15, `(.L_x_6372) ;  /* 0x000000000f087348 */ /* 0x000fea0003c00000 */
[----:B------:R0:W1:Y:S02]  /*110f0*/  SHFL.IDX P6, R14, R13, R12, R11 ;  /* 0x0000000c0d0e7389 */ /* 0x00006400000c000b */
[----:B01----:R-:W-:Y:S01]  /*11100*/  ENDCOLLECTIVE ;  /* 0x000000000000791b */ /* 0x003fe20003800000 */
.L_x_6372:
        /* <DEDUP_REMOVED lines=14> */
[----:B------:R0:W-:Y:S01]  /*111f0*/  @!P2 LDGSTS.E.BYPASS.LTC128B.128 [R21+0x1a400], desc[UR6][R2.64+0x80], !P0 ;  /* 0x1a4000800215afae */ /* 0x0001e2000c101d46 */
[----:B------:R-:W-:-:S13]  /*11200*/  ISETP.GE.AND P2, PT, R5, R6, PT ;  /* 0x000000060500720c */ /* 0x000fda0003f46270 */
[----:B0-----:R-:W-:Y:S05]  /*11210*/  WARPSYNC.COLLECTIVE R15, `(.L_x_6373) ;  /* 0x000000000f087348 */ /* 0x001fea0003c00000 */
[----:B------:R1:W2:Y:S02]  /*11220*/  SHFL.IDX P6, R14, R13, R12, R11 ;  /* 0x0000000c0d0e7389 */ /* 0x0002a400000c000b */
[----:B012---:R-:W-:Y:S01]  /*11230*/  ENDCOLLECTIVE ;  /* 0x000000000000791b */ /* 0x007fe20003800000 */
.L_x_6373:
[----:B------:R-:W-:Y:S01]  /*11240*/  VIADD R3, R8, 0x20 ;  /* 0x0000002008037836 */ /* 0x000fe20000000000 */
[----:B------:R-:W-:Y:S01]  /*11250*/  @!P2 LEA R20, R9, UR38, 0x1 ;  /* 0x000000260914ac11 */ /* 0x000fe2000f8e08ff */
[----:B------:R-:W-:Y:S02]  /*11260*/  IMAD.MOV.U32 R13, RZ, RZ, R0 ;  /* 0x000000ffff0d7224 */ /* 0x000fe400078e0000 */
[----:B------:R-:W-:-:S07]  /*11270*/  IMAD.MOV.U32 R4, RZ, RZ, R14 ;  /* 0x000000ffff047224 */ /* 0x000fce00078e000e */
[----:B------:R-:W-:Y:S05]  /*11280*/  WARPSYNC.COLLECTIVE R15, `(.L_x_6374) ;  /* 0x000000000f087348 */ /* 0x000fea0003c00000 */
[----:B------:R0:W1:Y:S02]  /*11290*/  SHFL.IDX P6, R14, R13, R12, R11 ;  /* 0x0000000c0d0e7389 */ /* 0x00006400000c000b */
[----:B01----:R-:W-:Y:S01]  /*112a0*/  ENDCOLLECTIVE ;  /* 0x000000000000791b */ /* 0x003fe20003800000 */
.L_x_6374:
        /* <DEDUP_REMOVED lines=15> */
.L_x_6375:
[----:B------:R-:W-:Y:S01]  /*113a0*/  VIADD R5, R8, 0x30 ;  /* 0x0000003008057836 */ /* 0x000fe20000000000 */
[----:B------:R-:W-:Y:S01]  /*113b0*/  @!P2 LEA R21, R9, UR38, 0x1 ;  /* 0x000000260915ac11 */ /* 0x000fe2000f8e08ff */
[----:B------:R-:W-:Y:S02]  /*113c0*/  IMAD.MOV.U32 R13, RZ, RZ, R0 ;  /* 0x000000ffff0d7224 */ /* 0x000fe400078e0000 */
[----:B------:R-:W-:-:S07]  /*113d0*/  IMAD.MOV.U32 R2, RZ, RZ, R14 ;  /* 0x000000ffff027224 */ /* 0x000fce00078e000e */
[----:B------:R-:W-:Y:S05]  /*113e0*/  WARPSYNC.COLLECTIVE R15, `(.L_x_6376) ;  /* 0x000000000f087348 */ /* 0x000fea0003c00000 */
[----:B------:R0:W1:Y:S02]  /*113f0*/  SHFL.IDX P6, R14, R13, R12, R11 ;  /* 0x0000000c0d0e7389 */ /* 0x00006400000c000b */
[----:B01----:R-:W-:Y:S01]  /*11400*/  ENDCOLLECTIVE ;  /* 0x000000000000791b */ /* 0x003fe20003800000 */
.L_x_6376:
        /* <DEDUP_REMOVED lines=15> */
.L_x_6377:
[----:B------:R-:W-:Y:S01]  /*11500*/  VIADD R3, R8, 0x40 ;  /* 0x0000004008037836 */ /* 0x000fe20000000000 */
[----:B------:R-:W-:Y:S01]  /*11510*/  @!P2 LEA R20, R9, UR38, 0x1 ;  /* 0x000000260914ac11 */ /* 0x000fe2000f8e08ff */
[----:B------:R-:W-:Y:S02]  /*11520*/  IMAD.MOV.U32 R13, RZ, RZ, R0 ;  /* 0x000000ffff0d7224 */ /* 0x000fe400078e0000 */
[----:B------:R-:W-:-:S07]  /*11530*/  IMAD.MOV.U32 R4, RZ, RZ, R14 ;  /* 0x000000ffff047224 */ /* 0x000fce00078e000e */
[----:B------:R-:W-:Y:S05]  /*11540*/  WARPSYNC.COLLECTIVE R15, `(.L_x_6378) ;  /* 0x000000000f087348 */ /* 0x000fea0003c00000 */
[----:B------:R0:W1:Y:S02]  /*11550*/  SHFL.IDX P6, R14, R13, R12, R11 ;  /* 0x0000000c0d0e7389 */ /* 0x00006400000c000b */
[----:B01----:R-:W-:Y:S01]  /*11560*/  ENDCOLLECTIVE ;  /* 0x000000000000791b */ /* 0x003fe20003800000 */
.L_x_6378:
        /* <DEDUP_REMOVED lines=15> */
.L_x_6379:
[----:B------:R-:W-:Y:S01]  /*11660*/  VIADD R5, R8, 0x50 ;  /* 0x0000005008057836 */ /* 0x000fe20000000000 */
[----:B------:R-:W-:Y:S01]  /*11670*/  @!P2 LEA R21, R9, UR38, 0x1 ;  /* 0x000000260915ac11 */ /* 0x000fe2000f8e08ff */
[----:B------:R-:W-:Y:S02]  /*11680*/  IMAD.MOV.U32 R13, RZ, RZ, R0 ;  /* 0x000000ffff0d7224 */ /* 0x000fe400078e0000 */
[----:B------:R-:W-:-:S07]  /*11690*/  IMAD.MOV.U32 R2, RZ, RZ, R14 ;  /* 0x000000ffff027224 */ /* 0x000fce00078e000e */
[----:B------:R-:W-:Y:S05]  /*116a0*/  WARPSYNC.COLLECTIVE R15, `(.L_x_6380) ;  /* 0x000000000f087348 */ /* 0x000fea0003c00000 */
[----:B------:R0:W1:Y:S02]  /*116b0*/  SHFL.IDX P6, R14, R13, R12, R11 ;  /* 0x0000000c0d0e7389 */ /* 0x00006400000c000b */
[----:B01----:R-:W-:Y:S01]  /*116c0*/  ENDCOLLECTIVE ;  /* 0x000000000000791b */ /* 0x003fe20003800000 */
.L_x_6380:
        /* <DEDUP_REMOVED lines=15> */
.L_x_6381:
[----:B------:R-:W-:Y:S01]  /*117c0*/  VIADD R3, R8, 0x60 ;  /* 0x0000006008037836 */ /* 0x000fe20000000000 */
[----:B------:R-:W-:Y:S01]  /*117d0*/  @!P2 LEA R20, R9, UR38, 0x1 ;  /* 0x000000260914ac11 */ /* 0x000fe2000f8e08ff */
[----:B------:R-:W-:Y:S02]  /*117e0*/  IMAD.MOV.U32 R13, RZ, RZ, R0 ;  /* 0x000000ffff0d7224 */ /* 0x000fe400078e0000 */
[----:B------:R-:W-:-:S07]  /*117f0*/  IMAD.MOV.U32 R4, RZ, RZ, R14 ;  /* 0x000000ffff047224 */ /* 0x000fce00078e000e */
[----:B------:R-:W-:Y:S05]  /*11800*/  WARPSYNC.COLLECTIVE R15, `(.L_x_6382) ;  /* 0x000000000f087348 */ /* 0x000fea0003c00000 */
[----:B------:R0:W1:Y:S02]  /*11810*/  SHFL.IDX P6, R14, R13, R12, R11 ;  /* 0x0000000c0d0e7389 */ /* 0x00006400000c000b */
[----:B01----:R-:W-:Y:S01]  /*11820*/  ENDCOLLECTIVE ;  /* 0x000000000000791b */ /* 0x003fe20003800000 */
.L_x_6382:
        /* <DEDUP_REMOVED lines=15> */
.L_x_6383:
[----:B------:R-:W-:Y:S01]  /*11920*/  @!P2 LEA R21, R9, UR38, 0x1 ;  /* 0x000000260915ac11 */ /* 0x000fe2000f8e08ff */
[----:B------:R-:W-:Y:S02]  /*11930*/  IMAD.MOV.U32 R13, RZ, RZ, R0 ;  /* 0x000000ffff0d7224 */ /* 0x000fe400078e0000 */
[----:B------:R-:W-:-:S07]  /*11940*/  IMAD.MOV.U32 R2, RZ, RZ, R14 ;  /* 0x000000ffff027224 */ /* 0x000fce00078e000e */
[----:B------:R-:W-:Y:S05]  /*11950*/  WARPSYNC.COLLECTIVE R15, `(.L_x_6384) ;  /* 0x000000000f087348 */ /* 0x000fea0003c00000 */
[----:B------:R0:W1:Y:S02]  /*11960*/  SHFL.IDX P6, R14, R13, R12, R11 ;  /* 0x0000000c0d0e7389 */ /* 0x00006400000c000b */
[----:B01----:R-:W-:Y:S01]  /*11970*/  ENDCOLLECTIVE ;  /* 0x000000000000791b */ /* 0x003fe20003800000 */
.L_x_6384:
        /* <DEDUP_REMOVED lines=10> */
[----:B------:R0:W-:Y:S02]  /*11a20*/  @!P2 LDGSTS.E.BYPASS.LTC128B.128 [R21+0x1d400], desc[UR4][R2.64+0x80], !P0 ;  /* 0x1d4000800215afae */ /* 0x0001e4000c101d44 */
[----:B0-----:R-:W-:Y:S05]  /*11a30*/  WARPSYNC.COLLECTIVE R15, `(.L_x_6385) ;  /* 0x000000000f087348 */ /* 0x001fea0003c00000 */
[----:B------:R1:W2:Y:S02]  /*11a40*/  SHFL.IDX P6, R14, R13, R12, R11 ;  /* 0x0000000c0d0e7389 */ /* 0x0002a400000c000b */
[----:B012---:R-:W-:Y:S01]  /*11a50*/  ENDCOLLECTIVE ;  /* 0x000000000000791b */ /* 0x007fe20003800000 */
.L_x_6385:
[----:B------:R-:W-:Y:S02]  /*11a60*/  IMAD.MOV.U32 R13, RZ, RZ, R0 ;  /* 0x000000ffff0d7224 */ /* 0x000fe400078e0000 */
[----:B------:R-:W-:-:S07]  /*11a70*/  IMAD.MOV.U32 R20, RZ, RZ, R14 ;  /* 0x000000ffff147224 */ /* 0x000fce00078e000e */
[----:B------:R-:W-:Y:S05]  /*11a80*/  WARPSYNC.COLLECTIVE R15, `(.L_x_6386) ;  /* 0x000000000f087348 */ /* 0x000fea0003c00000 */
[----:B------:R0:W1:Y:S02]  /*11a90*/  SHFL.IDX P6, R14, R13, R12, R11 ;  /* 0x0000000c0d0e7389 */ /* 0x00006400000c000b */
[----:B01----:R-:W-:Y:S01]  /*11aa0*/  ENDCOLLECTIVE ;  /* 0x000000000000791b */ /* 0x003fe20003800000 */
.L_x_6386:
[----:B------:R-:W-:Y:S05]  /*11ab0*/  BRA `(.L_x_6387) ;  /* 0xffffffcc00f87947 */ /* 0x000fea000383ffff */
.L_x_6299:
[----:B0-----:R-:W-:-:S04]  /*11ac0*/  IMAD.U32 R3, RZ, RZ, UR38 ;  /* 0x00000026ff037e24 */ /* 0x001fc8000f8e00ff */
[----:B------:R0:W1:Y:S03]  /*11ad0*/  SYNCS.PHASECHK.TRANS64.TRYWAIT P0, [R3+URZ+0x34820], R0 ;  /* 0x03482000030075a7 */ /* 0x000066000800017f */
[----:B-1----:R-:W-:Y:S05]  /*11ae0*/  @!P0 NANOSLEEP.SYNCS 0x989680 ;  /* 0x009896800000895d */ /* 0x002fea0003900000 */
[----:B------:R-:W1:Y:S02]  /*11af0*/  @!P0 SYNCS.PHASECHK.TRANS64 P0, [R3+URZ+0x34820], R0 ;  /* 0x03482000030085a7 */ /* 0x000e64000800007f */
[----:B-1----:R-:W-:Y:S05]  /*11b00*/  @!P0 BRA `(.L_x_6299) ;  /* 0xfffffffc00ec8947 */ /* 0x002fea000383ffff */
[----:B------:R-:W-:Y:S05]  /*11b10*/  BRA `(.L_x_6388) ;  /* 0xffffffd0004c7947 */ /* 0x000fea000383ffff */
.L_x_6306:
[----:B-1----:R-:W-:-:S04]  /*11b20*/  IMAD.U32 R3, RZ, RZ, UR38 ;  /* 0x00000026ff037e24 */ /* 0x002fc8000f8e00ff */
[----:B------:R1:W2:Y:S03]  /*11b30*/  SYNCS.PHASECHK.TRANS64.TRYWAIT P0, [R3+URZ+0x34848], R2 ;  /* 0x03484802030075a7 */ /* 0x0002a6000800017f */
[----:B--2---:R-:W-:Y:S05]  /*11b40*/  @!P0 NANOSLEEP.SYNCS 0x989680 ;  /* 0x009896800000895d */ /* 0x004fea0003900000 */
[----:B------:R-:W2:Y:S02]  /*11b50*/  @!P0 SYNCS.PHASECHK.TRANS64 P0, [R3+URZ+0x34848], R2 ;  /* 0x03484802030085a7 */ /* 0x000ea4000800007f */
[----:B--2---:R-:W-:Y:S05]  /*11b60*/  @!P0 BRA `(.L_x_6306) ;  /* 0xfffffffc00ec8947 */ /* 0x004fea000383ffff */
[----:B------:R-:W-:Y:S05]  /*11b70*/  BRA `(.L_x_6389) ;  /* 0xffffffd400307947 */ /* 0x000fea000383ffff */
.L_x_6312:
[----:B0-----:R-:W-:-:S04]  /*11b80*/  IMAD.U32 R3, RZ, RZ, UR38 ;  /* 0x00000026ff037e24 */ /* 0x001fc8000f8e00ff */
[----:B------:R0:W1:Y:S03]  /*11b90*/  SYNCS.PHASECHK.TRANS64.TRYWAIT P0, [R3+URZ+0x34860], R2 ;  /* 0x03486002030075a7 */ /* 0x000066000800017f */
[----:B-1----:R-:W-:Y:S05]  /*11ba0*/  @!P0 NANOSLEEP.SYNCS 0x989680 ;  /* 0x009896800000895d */ /* 0x002fea0003900000 */
[----:B------:R-:W1:Y:S02]  /*11bb0*/  @!P0 SYNCS.PHASECHK.TRANS64 P0, [R3+URZ+0x34860], R2 ;  /* 0x03486002030085a7 */ /* 0x000e64000800007f */
[----:B-1----:R-:W-:Y:S05]  /*11bc0*/  @!P0 BRA `(.L_x_6312) ;  /* 0xfffffffc00ec8947 */ /* 0x002fea000383ffff */
[----:B------:R-:W-:Y:S05]  /*11bd0*/  BRA `(.L_x_6390) ;  /* 0xffffffd400cc7947 */ /* 0x000fea000383ffff */
.L_x_6321:
[----:B-1----:R-:W-:-:S04]  /*11be0*/  IMAD.U32 R3, RZ, RZ, UR38 ;  /* 0x00000026ff037e24 */ /* 0x002fc8000f8e00ff */
[----:B------:R1:W2:Y:S03]  /*11bf0*/  SYNCS.PHASECHK.TRANS64.TRYWAIT P0, [R3+URZ+0x34840], R2 ;  /* 0x03484002030075a7 */ /* 0x0002a6000800017f */
[----:B--2---:R-:W-:Y:S05]  /*11c00*/  @!P0 NANOSLEEP.SYNCS 0x989680 ;  /* 0x009896800000895d */ /* 0x004fea0003900000 */
[----:B------:R-:W2:Y:S02]  /*11c10*/  @!P0 SYNCS.PHASECHK.TRANS64 P0, [R3+URZ+0x34840], R2 ;  /* 0x03484002030085a7 */ /* 0x000ea4000800007f */
[----:B--2---:R-:W-:Y:S05]  /*11c20*/  @!P0 BRA `(.L_x_6321) ;  /* 0xfffffffc00ec8947 */ /* 0x004fea000383ffff */
[----:B------:R-:W-:Y:S05]  /*11c30*/  BRA `(.L_x_6391) ;  /* 0xffffffd800f07947 */ /* 0x000fea000383ffff */
.L_x_6327:
[----:B0-----:R-:W-:-:S04]  /*11c40*/  IMAD.U32 R3, RZ, RZ, UR38 ;  /* 0x00000026ff037e24 */ /* 0x001fc8000f8e00ff */
[----:B------:R0:W1:Y:S03]  /*11c50*/  SYNCS.PHASECHK.TRANS64.TRYWAIT P0, [R3+URZ+0x34868], R2 ;  /* 0x03486802030075a7 */ /* 0x000066000800017f */
[----:B-1----:R-:W-:Y:S05]  /*11c60*/  @!P0 NANOSLEEP.SYNCS 0x989680 ;  /* 0x009896800000895d */ /* 0x002fea0003900000 */
[----:B------:R-:W1:Y:S02]  /*11c70*/  @!P0 SYNCS.PHASECHK.TRANS64 P0, [R3+URZ+0x34868], R2 ;  /* 0x03486802030085a7 */ /* 0x000e64000800007f */
[----:B-1----:R-:W-:Y:S05]  /*11c80*/  @!P0 BRA `(.L_x_6327) ;  /* 0xfffffffc00ec8947 */ /* 0x002fea000383ffff */
[----:B------:R-:W-:Y:S05]  /*11c90*/  BRA `(.L_x_6392) ;  /* 0xffffffdc00907947 */ /* 0x000fea000383ffff */
.L_x_6336:
[----:B-1----:R-:W-:-:S04]  /*11ca0*/  IMAD.U32 R3, RZ, RZ, UR38 ;  /* 0x00000026ff037e24 */ /* 0x002fc8000f8e00ff */
[----:B------:R1:W2:Y:S03]  /*11cb0*/  SYNCS.PHASECHK.TRANS64.TRYWAIT P0, [R3+URZ+0x34848], R2 ;  /* 0x03484802030075a7 */ /* 0x0002a6000800017f */
[----:B--2---:R-:W-:Y:S05]  /*11cc0*/  @!P0 NANOSLEEP.SYNCS 0x989680 ;  /* 0x009896800000895d */ /* 0x004fea0003900000 */
[----:B------:R-:W2:Y:S02]  /*11cd0*/  @!P0 SYNCS.PHASECHK.TRANS64 P0, [R3+URZ+0x34848], R2 ;  /* 0x03484802030085a7 */ /* 0x000ea4000800007f */
[----:B--2---:R-:W-:Y:S05]  /*11ce0*/  @!P0 BRA `(.L_x_6336) ;  /* 0xfffffffc00ec8947 */ /* 0x004fea000383ffff */
[----:B------:R-:W-:Y:S05]  /*11cf0*/  BRA `(.L_x_6393) ;  /* 0xffffffe000cc7947 */ /* 0x000fea000383ffff */
.L_x_6342:
[----:B0-----:R-:W-:-:S04]  /*11d00*/  IMAD.U32 R3, RZ, RZ, UR38 ;  /* 0x00000026ff037e24 */ /* 0x001fc8000f8e00ff */
[----:B------:R0:W1:Y:S03]  /*11d10*/  SYNCS.PHASECHK.TRANS64.TRYWAIT P0, [R3+URZ+0x34860], R2 ;  /* 0x03486002030075a7 */ /* 0x000066000800017f */
[----:B-1----:R-:W-:Y:S05]  /*11d20*/  @!P0 NANOSLEEP.SYNCS 0x989680 ;  /* 0x009896800000895d */ /* 0x002fea0003900000 */
[----:B------:R-:W1:Y:S02]  /*11d30*/  @!P0 SYNCS.PHASECHK.TRANS64 P0, [R3+URZ+0x34860], R2 ;  /* 0x03486002030085a7 */ /* 0x000e64000800007f */
[----:B-1----:R-:W-:Y:S05]  /*11d40*/  @!P0 BRA `(.L_x_6342) ;  /* 0xfffffffc00ec8947 */ /* 0x002fea000383ffff */
[----:B------:R-:W-:Y:S05]  /*11d50*/  BRA `(.L_x_6394) ;  /* 0xffffffe400687947 */ /* 0x000fea000383ffff */
.L_x_6350:
[----:B0-----:R0:W1:Y:S02]  /*11d60*/  SYNCS.PHASECHK.TRANS64.TRYWAIT P0, [R3+URZ+0x34860], R2 ;  /* 0x03486002030075a7 */ /* 0x001064000800017f */
[----:B-1----:R-:W-:Y:S05]  /*11d70*/  @!P0 NANOSLEEP.SYNCS 0x989680 ;  /* 0x009896800000895d */ /* 0x002fea0003900000 */
[----:B------:R-:W1:Y:S02]  /*11d80*/  @!P0 SYNCS.PHASECHK.TRANS64 P0, [R3+URZ+0x34860], R2 ;  /* 0x03486002030085a7 */ /* 0x000e64000800007f */
[----:B-1----:R-:W-:Y:S05]  /*11d90*/  @!P0 BRA `(.L_x_6350) ;  /* 0xfffffffc00f08947 */ /* 0x002fea000383ffff */
[----:B------:R-:W-:Y:S05]  /*11da0*/  BRA `(.L_x_6395) ;  /* 0xffffffe800347947 */ /* 0x000fea000383ffff */
.L_x_6355:
[----:B0-----:R0:W1:Y:S02]  /*11db0*/  SYNCS.PHASECHK.TRANS64.TRYWAIT P0, [R2+URZ+0x34820], R3 ;  /* 0x03482003020075a7 */ /* 0x001064000800017f */
[----:B-1----:R-:W-:Y:S05]  /*11dc0*/  @!P0 NANOSLEEP.SYNCS 0x989680 ;  /* 0x009896800000895d */ /* 0x002fea0003900000 */
[----:B------:R-:W1:Y:S02]  /*11dd0*/  @!P0 SYNCS.PHASECHK.TRANS64 P0, [R2+URZ+0x34820], R3 ;  /* 0x03482003020085a7 */ /* 0x000e64000800007f */
[----:B-1----:R-:W-:Y:S05]  /*11de0*/  @!P0 BRA `(.L_x_6355) ;  /* 0xfffffffc00f08947 */ /* 0x002fea000383ffff */
[----:B------:R-:W-:Y:S05]  /*11df0*/  BRA `(.L_x_6396) ;  /* 0xffffffec00047947 */ /* 0x000fea000383ffff */
.L_x_6356:
        /* <DEDUP_REMOVED lines=11> */
.L_x_6398:
[----:B------:R-:W-:Y:S05]  /*11eb0*/  BSYNC B0 ;  /* 0x0000000000007941 */ /* 0x000fea0003800000 */
.L_x_6397:
[----:B------:R-:W-:Y:S05]  /*11ec0*/  BRA `(.L_x_6399) ;  /* 0xffffffe800e87947 */ /* 0x000fea000383ffff */
.L_x_6357:
[----:B------:R-:W-:Y:S01]  /*11ed0*/  BSSY B0, `(.L_x_6400) ;  /* 0x0000006000007945 */ /* 0x000fe20003800000 */
[----:B------:R-:W-:-:S07]  /*11ee0*/  IMAD.MOV.U32 R15, RZ, RZ, -0x1 ;  /* 0xffffffffff0f7424 */ /* 0x000fce00078e00ff */
[----:B0-----:R-:W-:Y:S05]  /*11ef0*/  WARPSYNC.COLLECTIVE R15, `(.L_x_6401) ;  /* 0x000000000f0c7348 */ /* 0x001fea0003c00000 */
[----:B------:R-:W-:Y:S02]  /*11f00*/  ELECT P6, UR62, PT ;  /* 0x00000000003e782f */ /* 0x000fe400038c0000 */
[----:B------:R-:W-:Y:S01]  /*11f10*/  MOV R14, UR62 ;  /* 0x0000003e000e7c02 */ /* 0x000fe20008000f00 */
[----:B0-----:R-:W-:Y:S10]  /*11f20*/  ENDCOLLECTIVE ;  /* 0x000000000000791b */ /* 0x001ff40003800000 */
.L_x_6401:
[----:B------:R-:W-:Y:S05]  /*11f30*/  BSYNC B0 ;  /* 0x0000000000007941 */ /* 0x000fea0003800000 */
.L_x_6400:
[----:B------:R-:W-:Y:S05]  /*11f40*/  BRA `(.L_x_6402) ;  /* 0xffffffe800dc7947 */ /* 0x000fea000383ffff */
.L_x_6359:
[----:B0-----:R0:W1:Y:S02]  /*11f50*/  SYNCS.PHASECHK.TRANS64.TRYWAIT P0, [R7+URZ], R4 ;  /* 0x00000004070075a7 */ /* 0x001064000800017f */
[----:B-1----:R-:W-:Y:S05]  /*11f60*/  @!P0 NANOSLEEP.SYNCS 0x989680 ;  /* 0x009896800000895d */ /* 0x002fea0003900000 */
[----:B------:R-:W1:Y:S02]  /*11f70*/  @!P0 SYNCS.PHASECHK.TRANS64 P0, [R7+URZ], R4 ;  /* 0x00000004070085a7 */ /* 0x000e64000800007f */
[----:B-1----:R-:W-:Y:S05]  /*11f80*/  @!P0 BRA `(.L_x_6359) ;  /* 0xfffffffc00f08947 */ /* 0x002fea000383ffff */
[----:B------:R-:W-:Y:S05]  /*11f90*/  BRA `(.L_x_6403) ;  /* 0xffffffec00187947 */ /* 0x000fea000383ffff */
.L_x_6360:
[----:B-1----:R1:W2:Y:S02]  /*11fa0*/  SYNCS.PHASECHK.TRANS64.TRYWAIT P0, [R8+URZ], R5 ;  /* 0x00000005080075a7 */ /* 0x0022a4000800017f */
[----:B--2---:R-:W-:Y:S05]  /*11fb0*/  @!P0 NANOSLEEP.SYNCS 0x989680 ;  /* 0x009896800000895d */ /* 0x004fea0003900000 */
[----:B------:R-:W2:Y:S02]  /*11fc0*/  @!P0 SYNCS.PHASECHK.TRANS64 P0, [R8+URZ], R5 ;  /* 0x00000005080085a7 */ /* 0x000ea4000800007f */
[----:B--2---:R-:W-:Y:S05]  /*11fd0*/  @!P0 BRA `(.L_x_6360) ;  /* 0xfffffffc00f08947 */ /* 0x004fea000383ffff */
[----:B------:R-:W-:Y:S05]  /*11fe0*/  BRA `(.L_x_6404) ;  /* 0xffffffec000c7947 */ /* 0x000fea000383ffff */
.L_x_6362:
[----:B0-----:R0:W2:Y:S02]  /*11ff0*/  SYNCS.PHASECHK.TRANS64.TRYWAIT P0, [R7+URZ], R4 ;  /* 0x00000004070075a7 */ /* 0x0010a4000800017f */
[----:B--2---:R-:W-:Y:S05]  /*12000*/  @!P0 NANOSLEEP.SYNCS 0x989680 ;  /* 0x009896800000895d */ /* 0x004fea0003900000 */
[----:B------:R-:W2:Y:S02]  /*12010*/  @!P0 SYNCS.PHASECHK.TRANS64 P0, [R7+URZ], R4 ;  /* 0x00000004070085a7 */ /* 0x000ea4000800007f */
[----:B--2---:R-:W-:Y:S05]  /*12020*/  @!P0 BRA `(.L_x_6362) ;  /* 0xfffffffc00f08947 */ /* 0x004fea000383ffff */
[----:B------:R-:W-:Y:S05]  /*12030*/  BRA `(.L_x_6405) ;  /* 0xffffffec00107947 */ /* 0x000fea000383ffff */
.L_x_6406:
        /* <DEDUP_REMOVED lines=12> */
.L_x_14857:


//--------------------- .text._ZN7cutlass13device_kernelIN5flash11enable_sm90INS1_16FlashAttnFwdSm90INS1_25CollectiveMainloopFwdSm90ILi2EN4cute5tupleIJNS5_1CILi1EEES8_S8_EEENS6_IJNS7_ILi128EEENS7_ILi176EEESA_EEELi128ENS_6half_tEfNS_4arch4Sm90ELb0ELb0ELb0ELb1ELb0ELb0ELb0ELb1ELb1ELb1ELb1ELb0EEENS1_21CollectiveEpilogueFwdINS6_IJSA_SA_SB_EEES9_SD_SF_Li256ELb1ELb1ELb1ELb0EEENS1_36VarlenDynamicPersistentTileSchedulerILi128ELi176ELi256ELi128ELb1ELb1ELb1ELb0ELb1ELb1EEEEEEEEEvNT_6ParamsE --------------------------
	.section	.text._ZN7cutlass13device_kernelIN5flash11enable_sm90INS1_16FlashAttnFwdSm90INS1_25CollectiveMainloopFwdSm90ILi2EN4cute5tupleIJNS5_1CILi1EEES8_S8_EEENS6_IJNS7_ILi128EEENS7_ILi176EEESA_EEELi128ENS_6half_tEfNS_4arch4Sm90ELb0ELb0ELb0ELb1ELb0ELb0ELb0ELb1ELb1ELb1ELb1ELb0EEENS1_21CollectiveEpilogueFwdINS6_IJSA_SA_SB_EEES9_SD_SF_Li256ELb1ELb1ELb1ELb0EEENS1_36VarlenDynamicPersistentTileSchedulerILi128ELi176ELi256ELi128ELb1ELb1ELb1ELb0ELb1ELb1EEEEEEEEEvNT_6ParamsE,"ax",@progbits
	.align	128
.text._ZN7cutlass13device_kernelIN5flash11enable_sm90INS1_16FlashAttnFwdSm90INS1_25CollectiveMainloopFwdSm90ILi2EN4cute5tupleIJNS5_1CILi1EEES8_S8_EEENS6_IJNS7_ILi128EEENS7_ILi176EEESA_EEELi128ENS_6half_tEfNS_4arch4Sm90ELb0ELb0ELb0ELb1ELb0ELb0ELb0ELb1ELb1ELb1ELb1ELb0EEENS1_21CollectiveEpilogueFwdINS6_IJSA_SA_SB_EEES9_SD_SF_Li256ELb1ELb1ELb1ELb0EEENS1_36VarlenDynamicPersistentTileSchedulerILi128ELi176ELi256ELi128ELb1ELb1ELb1ELb0ELb1ELb1EEEEEEEEEvNT_6ParamsE:
        .type           _ZN7cutlass13device_kernelIN5flash11enable_sm90INS1_16FlashAttnFwdSm90INS1_25CollectiveMainloopFwdSm90ILi2EN4cute5tupleIJNS5_1CILi1EEES8_S8_EEENS6_IJNS7_ILi128EEENS7_ILi176EEESA_EEELi128ENS_6half_tEfNS_4arch4Sm90ELb0ELb0ELb0ELb1ELb0ELb0ELb0ELb1ELb1ELb1ELb1ELb0EEENS1_21CollectiveEpilogueFwdINS6_IJSA_SA_SB_EEES9_SD_SF_Li256ELb1ELb1ELb1ELb0EEENS1_36VarlenDynamicPersistentTileSchedulerILi128ELi176ELi256ELi128ELb1ELb1ELb1ELb0ELb1ELb1EEEEEEEEEvNT_6ParamsE,@function
        .size           _ZN7cutlass13device_kernelIN5flash11enable_sm90INS1_16FlashAttnFwdSm90INS1_25CollectiveMainloopFwdSm90ILi2EN4cute5tupleIJNS5_1CILi1EEES8_S8_EEENS6_IJNS7_ILi128EEENS7_ILi176EEESA_EEELi128ENS_6half_tEfNS_4arch4Sm90ELb0ELb0ELb0ELb1ELb0ELb0ELb0ELb1ELb1ELb1ELb1ELb0EEENS1_21CollectiveEpilogueFwdINS6_IJSA_SA_SB_EEES9_SD_SF_Li256ELb1ELb1ELb1ELb0EEENS1_36VarlenDynamicPersistentTileSchedulerILi128ELi176ELi256ELi128ELb1ELb1ELb1ELb0ELb1ELb1EEEEEEEEEvNT_6ParamsE,(.L_x_14858 - _ZN7cutlass13device_kernelIN5flash11enable_sm90INS1_16FlashAttnFwdSm90INS1_25CollectiveMainloopFwdSm90ILi2EN4cute5tupleIJNS5_1CILi1EEES8_S8_EEENS6_IJNS7_ILi128EEENS7_ILi176EEESA_EEELi128ENS_6half_tEfNS_4arch4Sm90ELb0ELb0ELb0ELb1ELb0ELb0ELb0ELb1ELb1ELb1ELb1ELb0EEENS1_21CollectiveEpilogueFwdINS6_IJSA_SA_SB_EEES9_SD_SF_Li256ELb1ELb1ELb1ELb0EEENS1_36VarlenDynamicPersistentTileSchedulerILi128ELi176ELi256ELi128ELb1ELb1ELb1ELb0ELb1ELb1EEEEEEEEEvNT_6ParamsE)
        .other          _ZN7cutlass13device_kernelIN5flash11enable_sm90INS1_16FlashAttnFwdSm90INS1_25CollectiveMainloopFwdSm90ILi2EN4cute5tupleIJNS5_1CILi1EEES8_S8_EEENS6_IJNS7_ILi128EEENS7_ILi176EEESA_EEELi128ENS_6half_tEfNS_4arch4Sm90ELb0ELb0ELb0ELb1ELb0ELb0ELb0ELb1ELb1ELb1ELb1ELb0EEENS1_21CollectiveEpilogueFwdINS6_IJSA_SA_SB_EEES9_SD_SF_Li256ELb1ELb1ELb1ELb0EEENS1_36VarlenDynamicPersistentTileSchedulerILi128ELi176ELi256ELi128ELb1ELb1ELb1ELb0ELb1ELb1EEEEEEEEEvNT_6ParamsE,@"STO_CUDA_ENTRY STV_DEFAULT"
_ZN7cutlass13device_kernelIN5flash11enable_sm90INS1_16FlashAttnFwdSm90INS1_25CollectiveMainloopFwdSm90ILi2EN4cute5tupleIJNS5_1CILi1EEES8_S8_EEENS6_IJNS7_ILi128EEENS7_ILi176EEESA_EEELi128ENS_6half_tEfNS_4arch4Sm90ELb0ELb0ELb0ELb1ELb0ELb0ELb0ELb1ELb1ELb1ELb1ELb0EEENS1_21CollectiveEpilogueFwdINS6_IJSA_SA_SB_EEES9_SD_SF_Li256ELb1ELb1ELb1ELb0EEENS1_36VarlenDynamicPersistentTileSchedulerILi128ELi176ELi256ELi128ELb1ELb1ELb1ELb0ELb1ELb1EEEEEEEEEvNT_6ParamsE:
        /* <DEDUP_REMOVED lines=18> */
.L_x_6408:
[----:B------:R-:W-:Y:S05]  /*0120*/  BSYNC B0 ;  /* 0x0000000000007941 */ /* 0x000fea0003800000 */
.L_x_6407:
        /* <DEDUP_REMOVED lines=41> */
.L_x_6409:
        /* <DEDUP_REMOVED lines=22> */
.L_x_6410:
        /* <DEDUP_REMOVED lines=18> */
.L_x_6411:
        /* <DEDUP_REMOVED lines=22> */
.L_x_6412:
        /* <DEDUP_REMOVED lines=22> */
.L_x_6413:
        /* <DEDUP_REMOVED lines=8> */
.L_x_6415:
[----:B------:R-:W-:-:S08]  /*0980*/  NOP ;  /* 0x0000000000007918 */ /* 0x000fd00000000000 */
[----:B------:R-:W1:Y:S02]  /*0990*/  USETMAXREG.TRY_ALLOC.CTAPOOL UP0, 0xf0 ;  /* 0x000000f0000079c8 */ /* 0x000e640008000600 */
[----:B-1----:R-:W-:-:S13]  /*09a0*/  PLOP3.LUT P0, PT, PT, PT, UP0, 0x80, 0x0 ;  /* 0x000000000000781c */ /* 0x002fda0003f0f008 */
[----:B------:R-:W-:Y:S05]  /*09b0*/  @!P0 BRA `(.L_x_6415) ;  /* 0xfffffffc00f08947 */ /* 0x000fea000383ffff */
[----:B0-----:R-:W0:Y:S01]  /*09c0*/  S2R R2, SR_TID.X ;  /* 0x0000000000027919 */ /* 0x001e220000002100 */
[----:B------:R-:W1:Y:S01]  /*09d0*/  S2UR UR5, SR_CgaCtaId ;  /* 0x00000000000579c3 */ /* 0x000e620000008800 */
[----:B------:R-:W-:-:S07]  /*09e0*/  UMOV UR4, 0x400 ;  /* 0x0000040000047882 */ /* 0x000fce0000000000 */
[----:B------:R-:W-:Y:S06]  /*09f0*/  BAR.ARV 0x8, 0x180 ;  /* 0x0206000000007b1d */ /* 0x000fec0000002000 */
[----:B-1----:R-:W-:Y:S01]  /*0a00*/  ULEA UR4, UR5, UR4, 0x18 ;  /* 0x0000000405047291 */ /* 0x002fe2000f8ec03f */
[----:B0-----:R-:W-:-:S04]  /*0a10*/  LOP3.LUT R0, R2, 0xffffff80, RZ, 0xc0, !PT ;  /* 0xffffff8002007812 */ /* 0x001fc800078ec0ff */
[----:B------:R-:W-:-:S13]  /*0a20*/  ISETP.NE.AND P0, PT, R0, 0x80, PT ;  /* 0x000000800000780c */ /* 0x000fda0003f05270 */
[----:B------:R-:W-:Y:S08]  /*0a30*/  @!P0 BAR.ARV 0x9, 0x100 ;  /* 0x0244000000008b1d */ /* 0x000ff00000002000 */
[----:B------:R-:W-:Y:S06]  /*0a40*/  BAR.SYNC.DEFER_BLOCKING 0x5, 0x180 ;  /* 0x0146000000007b1d */ /* 0x000fec0000010000 */
[----:B------:R-:W0:Y:S01]  /*0a50*/  LDS.128 R12, [UR4+0x348d0] ;  /* 0x0348d004ff0c7984 */ /* 0x000e220008000c00 */
[----:B------:R-:W-:Y:S01]  /*0a60*/  ULDC UR4, c[0x0][0xc3c] ;  /* 0x00030f0000047ab9 */ /* 0x000fe20000000800 */
[----:B------:R-:W-:Y:S06]  /*0a70*/  BAR.ARV 0x4, 0x180 ;  /* 0x0106000000007b1d */ /* 0x000fec0000002000 */
[----:B0-----:R-:W-:-:S13]  /*0a80*/  ISETP.GE.AND P0, PT, R15, UR4, PT ;  /* 0x000000040f007c0c */ /* 0x001fda000bf06270 */
[----:B------:R-:W-:Y:S05]  /*0a90*/  @P0 EXIT ;  /* 0x000000000000094d */ /* 0x000fea0003800000 */
[----:B------:R-:W2:Y:S01]  /*0aa0*/  LDL R3, [R1+0x6c] ;  /* 0x00006c0001037983 */ /* 0x000ea20000100800 */
[----:B------:R-:W-:Y:S01]  /*0ab0*/  VIADD R16, R2, 0xffffff80 ;  /* 0xffffff8002107836 */ /* 0x000fe20000000000 */
[----:B------:R-:W-:Y:S02]  /*0ac0*/  R2UR UR6, R13 ;  /* 0x000000000d0672ca */ /* 0x000fe400000e0000 */
[----:B------:R-:W-:Y:S02]  /*0ad0*/  R2UR UR5, R14 ;  /* 0x000000000e0572ca */ /* 0x000fe400000e0000 */
[----:B------:R-:W-:-:S04]  /*0ae0*/  SHF.R.S32.HI R0, RZ, 0x1f, R16 ;  /* 0x0000001fff007819 */ /* 0x000fc80000011410 */
[CC--:B------:R-:W-:Y:S02]  /*0af0*/  LEA.HI R2, R0.reuse, R16.reuse, RZ, 0x7 ;  /* 0x0000001000027211 */ /* 0x0c0fe400078f38ff */
[CC--:B------:R-:W-:Y:S02]  /*0b00*/  LEA.HI R4, R0.reuse, R16.reuse, RZ, 0x5 ;  /* 0x0000001000047211 */ /* 0x0c0fe400078f28ff */
[----:B------:R-:W-:Y:S02]  /*0b10*/  LEA.HI R11, R0, R16, RZ, 0x2 ;  /* 0x00000010000b7211 */ /* 0x000fe400078f10ff */
[----:B------:R-:W-:Y:S01]  /*0b20*/  SHF.R.S32.HI R17, RZ, 0x7, R2 ;  /* 0x00000007ff117819 */ /* 0x000fe20000011402 */
[----:B------:R-:W-:Y:S01]  /*0b30*/  IMAD.SHL.U32 R5, R4, 0x20, RZ ;  /* 0x0000002004057824 */ /* 0x000fe200078e00ff */
[----:B------:R-:W-:-:S04]  /*0b40*/  LOP3.LUT R11, R11, 0xfffffffc, RZ, 0xc0, !PT ;  /* 0xfffffffc0b0b7812 */ /* 0x000fc800078ec0ff */
[----:B------:R-:W-:Y:S01]  /*0b50*/  LOP3.LUT R5, R5, 0xfffffc00, RZ, 0xc0, !PT ;  /* 0xfffffc0005057812 */ /* 0x000fe200078ec0ff */
[----:B------:R-:W-:Y:S01]  /*0b60*/  IMAD.IADD R11, R16, 0x1, -R11 ;  /* 0x00000001100b7824 */ /* 0x000fe200078e0a0b */
[----:B--2---:R-:W-:Y:S02]  /*0b70*/  R2UR UR4, R3 ;  /* 0x00000000030472ca */ /* 0x004fe400000e0000 */
[C---:B------:R-:W-:Y:S02]  /*0b80*/  LOP3.LUT R3, R2.reuse, 0xffffff80, RZ, 0xc0, !PT ;  /* 0xffffff8002037812 */ /* 0x040fe400078ec0ff */
[----:B------:R-:W-:-:S03]  /*0b90*/  LEA.HI R2, R2, R17, RZ, 0x1 ;  /* 0x0000001102027211 */ /* 0x000fc600078f08ff */
[----:B------:R-:W-:Y:S01]  /*0ba0*/  IMAD.IADD R12, R16, 0x1, -R3 ;  /* 0x00000001100c7824 */ /* 0x000fe200078e0a03 */
[CC--:B------:R-:W-:Y:S02]  /*0bb0*/  LEA.HI R3, R0.reuse, R16.reuse, RZ, 0x4 ;  /* 0x0000001000037211 */ /* 0x0c0fe400078f20ff */
[----:B------:R-:W-:Y:S02]  /*0bc0*/  LEA.HI R0, R0, R16, RZ, 0x3 ;  /* 0x0000001000007211 */ /* 0x000fe400078f18ff */
[----:B------:R-:W-:Y:S01]  /*0bd0*/  SHF.R.S32.HI R7, RZ, 0x1f, R12 ;  /* 0x0000001fff077819 */ /* 0x000fe2000001140c */
[----:B------:R-:W-:Y:S01]  /*0be0*/  ULOP3.LUT UR4, UR4, 0x1, URZ, 0xfc, !UPT ;  /* 0x0000000104047892 */ /* 0x000fe2000f8efc3f */
[----:B------:R-:W-:Y:S02]  /*0bf0*/  LOP3.LUT R4, R3, 0x3fffff0, RZ, 0xc0, !PT ;  /* 0x03fffff003047812 */ /* 0x000fe400078ec0ff */
[----:B------:R-:W-:Y:S02]  /*0c00*/  LEA.HI R8, R7, R12, RZ, 0x2 ;  /* 0x0000000c07087211 */ /* 0x000fe400078f10ff */
[----:B------:R-:W-:Y:S01]  /*0c10*/  LOP3.LUT R23, R0, 0xfffffff8, RZ, 0xc0, !PT ;  /* 0xfffffff800177812 */ /* 0x000fe200078ec0ff */
[----:B------:R-:W-:Y:S01]  /*0c20*/  IMAD.IADD R4, R16, 0x1, -R4 ;  /* 0x0000000110047824 */ /* 0x000fe200078e0a04 */
[----:B------:R-:W-:-:S02]  /*0c30*/  SHF.R.S32.HI R9, RZ, 0x2, R8 ;  /* 0x00000002ff097819 */ /* 0x000fc40000011408 */
[----:B------:R-:W-:Y:S01]  /*0c40*/  SHF.R.S32.HI R6, RZ, 0x1f, R8 ;  /* 0x0000001fff067819 */ /* 0x000fe20000011408 */
[----:B------:R-:W-:Y:S01]  /*0c50*/  IMAD R4, R4, 0x40, R5 ;  /* 0x0000004004047824 */ /* 0x000fe200078e0205 */
[----:B------:R-:W-:Y:S01]  /*0c60*/  LOP3.LUT R8, R8, 0x7ffffffc, RZ, 0xc0, !PT ;  /* 0x7ffffffc08087812 */ /* 0x000fe200078ec0ff */
[----:B------:R-:W-:Y:S01]  /*0c70*/  IMAD.IADD R23, R16, 0x1, -R23 ;  /* 0x0000000110177824 */ /* 0x000fe200078e0a17 */
[----:B------:R-:W-:Y:S01]  /*0c80*/  LEA.HI R6, R6, R9, RZ, 0x3 ;  /* 0x0000000906067211 */ /* 0x000fe200078f18ff */
[----:B------:R-:W-:Y:S01]  /*0c90*/  IMAD.MOV.U32 R16, RZ, RZ, RZ ;  /* 0x000000ffff107224 */ /* 0x000fe200078e00ff */
[----:B------:R-:W-:Y:S01]  /*0ca0*/  LOP3.LUT R2, R2, 0x3fffffe, RZ, 0xc0, !PT ;  /* 0x03fffffe02027812 */ /* 0x000fe200078ec0ff */
[----:B------:R-:W-:Y:S01]  /*0cb0*/  IMAD.IADD R8, R12, 0x1, -R8 ;  /* 0x000000010c087824 */ /* 0x000fe200078e0a08 */
[----:B------:R-:W-:Y:S02]  /*0cc0*/  LOP3.LUT R10, R6, 0xfffffff8, RZ, 0xc0, !PT ;  /* 0xfffffff8060a7812 */ /* 0x000fe400078ec0ff */
[----:B------:R-:W-:Y:S01]  /*0cd0*/  SHF.R.S32.HI R6, RZ, 0x4, R3 ;  /* 0x00000004ff067819 */ /* 0x000fe20000011403 */
[----:B------:R-:W-:Y:S01]  /*0ce0*/  IMAD.IADD R2, R17, 0x1, -R2 ;  /* 0x0000000111027824 */ /* 0x000fe200078e0a02 */
[----:B------:R-:W-:Y:S01]  /*0cf0*/  LEA.HI R7, R7, R12, RZ, 0x5 ;  /* 0x0000000c07077211 */ /* 0x000fe200078f28ff */
[----:B------:R-:W-:Y:S01]  /*0d00*/  IMAD.SHL.U32 R17, R23, 0x8, RZ ;  /* 0x0000000817117824 */ /* 0x000fe200078e00ff */
[----:B------:R-:W-:Y:S01]  /*0d10*/  LEA.HI R3, R3, R6, RZ, 0x1 ;  /* 0x0000000603037211 */ /* 0x000fe200078f08ff */
[----:B------:R-:W-:Y:S01]  /*0d20*/  IMAD.IADD R10, R9, 0x1, -R10 ;  /* 0x00000001090a7824 */ /* 0x000fe200078e0a0a */
[----:B------:R-:W-:Y:S01]  /*0d30*/  SHF.R.S32.HI R7, RZ, 0x5, R7 ;  /* 0x00000005ff077819 */ /* 0x000fe20000011407 */
[----:B------:R-:W-:Y:S01]  /*0d40*/  VIADD R22, R17, 0x40 ;  /* 0x0000004011167836 */ /* 0x000fe20000000000 */
[----:B------:R-:W-:-:S02]  /*0d50*/  LOP3.LUT R3, R3, 0x1ffffffe, RZ, 0xc0, !PT ;  /* 0x1ffffffe03037812 */ /* 0x000fc400078ec0ff */
[----:B------:R-:W-:Y:S01]  /*0d60*/  LEA.HI R5, R11, R11, RZ, 0x1 ;  /* 0x0000000b0b057211 */ /* 0x000fe200078f08ff */
[----:B------:R-:W-:Y:S02]  /*0d70*/  IMAD R7, R7, 0x10, R10 ;  /* 0x0000001007077824 */ /* 0x000fe400078e020a */
[----:B------:R-:W-:Y:S01]  /*0d80*/  IMAD.IADD R3, R6, 0x1, -R3 ;  /* 0x0000000106037824 */ /* 0x000fe200078e0a03 */
[----:B------:R-:W-:Y:S01]  /*0d90*/  LOP3.LUT R6, R5, 0x1ffffffe, RZ, 0xc0, !PT ;  /* 0x1ffffffe05067812 */ /* 0x000fe200078ec0ff */
[----:B------:R-:W-:Y:S02]  /*0da0*/  IMAD R5, R2, 0x40, R7 ;  /* 0x0000004002057824 */ /* 0x000fe400078e0207 */
[----:B------:R-:W-:Y:S01]  /*0db0*/  IMAD R3, R3, 0x8, R4 ;  /* 0x0000000803037824 */ /* 0x000fe200078e0204 */
[----:B------:R-:W-:Y:S01]  /*0dc0*/  SHF.R.S32.HI R4, RZ, 0x1f, R17 ;  /* 0x0000001fff047819 */ /* 0x000fe20000011411 */
[----:B------:R-:W-:Y:S02]  /*0dd0*/  IMAD.IADD R6, R11, 0x1, -R6 ;  /* 0x000000010b067824 */ /* 0x000fe400078e0a06 */
[----:B------:R-:W-:Y:S01]  /*0de0*/  IMAD.U32 R2, RZ, RZ, UR4 ;  /* 0x00000004ff027e24 */ /* 0x000fe2000f8e00ff */
[----:B------:R0:W-:Y:S01]  /*0df0*/  STL [R1+0x64], R3 ;  /* 0x0000640301007387 */ /* 0x0001e20000100800 */
[----:B------:R-:W-:-:S03]  /*0e00*/  IMAD.MOV.U32 R7, RZ, RZ, R15 ;  /* 0x000000ffff077224 */ /* 0x000fc600078e000f */
[----:B------:R-:W-:Y:S04]  /*0e10*/  STL [R1+0x5c], R5 ;  /* 0x00005c0501007387 */ /* 0x000fe80000100800 */
[----:B------:R-:W-:Y:S01]  /*0e20*/  STL [R1+0x10], RZ ;  /* 0x000010ff01007387 */ /* 0x000fe20000100800 */
[----:B0-----:R-:W-:Y:S01]  /*0e30*/  IMAD.SHL.U32 R3, R8, 0x2, RZ ;  /* 0x0000000208037824 */ /* 0x001fe200078e00ff */
[----:B------:R-:W-:Y:S02]  /*0e40*/  SHF.R.S32.HI R8, RZ, 0x3, R0 ;  /* 0x00000003ff087819 */ /* 0x000fe40000011400 */
[----:B------:R-:W-:Y:S01]  /*0e50*/  STL [R1+0x68], R2 ;  /* 0x0000680201007387 */ /* 0x000fe20000100800 */
[----:B------:R-:W-:Y:S01]  /*0e60*/  SHF.R.S32.HI R0, RZ, 0x1f, R22 ;  /* 0x0000001fff007819 */ /* 0x000fe20000011416 */
[----:B------:R-:W-:-:S02]  /*0e70*/  VIADD R237, R3, 0x8 ;  /* 0x0000000803ed7836 */ /* 0x000fc40000000000 */
        /* <DEDUP_REMOVED lines=12> */
[----:B------:R-:W-:Y:S01]  /*0f40*/  IMAD R0, R6, 0x8, R5 ;  /* 0x0000000806007824 */ /* 0x000fe200078e0205 */
[----:B------:R-:W-:Y:S01]  /*0f50*/  SHF.R.S32.HI R4, RZ, 0x1f, R236 ;  /* 0x0000001fff047819 */ /* 0x000fe200000114ec */
[----:B------:R-:W-:-:S02]  /*0f60*/  VIADD R233, R3, 0x28 ;  /* 0x0000002803e97836 */ /* 0x000fc40000000000 */
[C---:B------:R-:W-:Y:S01]  /*0f70*/  VIADD R232, R3.reuse, 0x30 ;  /* 0x0000003003e87836 */ /* 0x040fe20000000000 */
[----:B------:R1:W-:Y:S01]  /*0f80*/  STL [R1+0x60], R0 ;  /* 0x0000600001007387 */ /* 0x0003e20000100800 */
[C---:B------:R-:W-:Y:S01]  /*0f90*/  VIADD R230, R3.reuse, 0x40 ;  /* 0x0000004003e67836 */ /* 0x040fe20000000000 */
[----:B------:R-:W-:Y:S01]  /*0fa0*/  SHF.R.S32.HI R4, RZ, 0x1f, R233 ;  /* 0x0000001fff047819 */ /* 0x000fe200000114e9 */
[C---:B------:R-:W-:Y:S02]  /*0fb0*/  VIADD R229, R3.reuse, 0x48 ;  /* 0x0000004803e57836 */ /* 0x040fe40000000000 */
[C---:B------:R-:W-:Y:S01]  /*0fc0*/  VIADD R227, R3.reuse, 0x58 ;  /* 0x0000005803e37836 */ /* 0x040fe20000000000 */
[----:B------:R-:W-:Y:S01]  /*0fd0*/  SHF.R.S32.HI R4, RZ, 0x1f, R230 ;  /* 0x0000001fff047819 */ /* 0x000fe200000114e6 */
[C---:B------:R-:W-:Y:S02]  /*0fe0*/  VIADD R226, R3.reuse, 0x60 ;  /* 0x0000006003e27836 */ /* 0x040fe40000000000 */
[C---:B------:R-:W-:Y:S01]  /*0ff0*/  VIADD R224, R3.reuse, 0x70 ;  /* 0x0000007003e07836 */ /* 0x040fe20000000000 */
[----:B------:R-:W-:Y:S01]  /*1000*/  SHF.R.S32.HI R4, RZ, 0x1f, R227 ;  /* 0x0000001fff047819 */ /* 0x000fe200000114e3 */
[----:B------:R-:W-:Y:S01]  /*1010*/  VIADD R223, R3, 0x78 ;  /* 0x0000007803df7836 */ /* 0x000fe20000000000 */
[----:B0-----:R-:W-:Y:S01]  /*1020*/  SHF.R.S32.HI R3, RZ, 0x1f, R235 ;  /* 0x0000001fff037819 */ /* 0x001fe200000114eb */
[----:B------:R-:W-:Y:S01]  /*1030*/  IMAD.MOV.U32 R2, RZ, RZ, RZ ;  /* 0x000000ffff027224 */ /* 0x000fe200078e00ff */
[----:B------:R-:W-:-:S02]  /*1040*/  SHF.R.S32.HI R3, RZ, 0x1f, R232 ;  /* 0x0000001fff037819 */ /* 0x000fc400000114e8 */
[----:B------:R-:W-:Y:S02]  /*1050*/  SHF.R.S32.HI R3, RZ, 0x1f, R229 ;  /* 0x0000001fff037819 */ /* 0x000fe400000114e5 */
[----:B------:R-:W-:Y:S02]  /*1060*/  SHF.R.S32.HI R3, RZ, 0x1f, R226 ;  /* 0x0000001fff037819 */ /* 0x000fe400000114e2 */
[----:B------:R-:W-:Y:S02]  /*1070*/  SHF.R.S32.HI R4, RZ, 0x1f, R224 ;  /* 0x0000001fff047819 */ /* 0x000fe400000114e0 */
[----:B-1----:R-:W-:-:S07]  /*1080*/  SHF.R.S32.HI R3, RZ, 0x1f, R223 ;  /* 0x0000001fff037819 */ /* 0x002fce00000114df */
.L_x_6462:
[----:B0123--:R-:W0:Y:S01]  /*1090*/  LDC.64 R4, c[0x0][0xc88] ;  /* 0x00032200ff047b82 */ /* 0x00fe220000000a00 */
[----:B------:R-:W-:Y:S01]  /*10a0*/  ULDC.64 UR12, c[0x0][0x208] ;  /* 0x00008200000c7ab9 */ /* 0x000fe20000000a00 */
[----:B------:R-:W-:Y:S01]  /*10b0*/  ULDC.64 UR8, c[0x0][0xa28] ;  /* 0x00028a0000087ab9 */ /* 0x000fe20000000a00 */
[----:B------:R-:W-:Y:S01]  /*10c0*/  ULDC.64 UR10, c[0x0][0xa20] ;  /* 0x00028800000a7ab9 */ /* 0x000fe20000000a00 */
[----:B0-----:R-:W-:-:S06]  /*10d0*/  IMAD.WIDE R4, R7, 0x4, R4 ;  /* 0x0000000407047825 */ /* 0x001fcc00078e0204 */
        /* <DEDUP_REMOVED lines=14> */
[----:B------:R-:W-:Y:S01]  /*11c0*/  IMAD.U32 R4, RZ, RZ, UR8 ;  /* 0x00000008ff047e24 */ /* 0x000fe2000f8e00ff */
[----:B------:R-:W-:Y:S02]  /*11d0*/  STL [R1+0xc], R0 ;  /* 0x00000c0001007387 */ /* 0x000fe40000100800 */
[----:B------:R-:W-:Y:S01]  /*11e0*/  @UP1 ULEA.HI.X UR11, UR4, UR11, UR7, 0x2, UP0 ;  /* 0x0000000b040b1291 */ /* 0x000fe200080f1407 */
[----:B------:R-:W-:Y:S01]  /*11f0*/  IMAD.U32 R5, RZ, RZ, UR9 ;  /* 0x00000009ff057e24 */ /* 0x000fe2000f8e00ff */
[----:B------:R0:W-:Y:S01]  /*1200*/  STL [R1+0x14], R3 ;  /* 0x0000140301007387 */ /* 0x0001e20000100800 */
[----:B------:R-:W-:Y:S01]  /*1210*/  IMAD.U32 R6, RZ, RZ, UR10 ;  /* 0x0000000aff067e24 */ /* 0x000fe2000f8e00ff */
[----:B------:R-:W-:Y:S01]  /*1220*/  ULDC.64 UR8, c[0x0][0x418] ;  /* 0x0001060000087ab9 */ /* 0x000fe20000000a00 */
[----:B------:R-:W-:Y:S01]  /*1230*/  ULDC UR4, c[0x0][0x424] ;  /* 0x0001090000047ab9 */ /* 0x000fe20000000800 */
[----:B------:R-:W-:Y:S01]  /*1240*/  IMAD.U32 R7, RZ, RZ, UR11 ;  /* 0x0000000bff077e24 */ /* 0x000fe2000f8e00ff */
[----:B------:R-:W2:Y:S01]  /*1250*/  @P0 LDG.E R4, desc[UR12][R4.64] ;  /* 0x0000000c04040981 */ /* 0x000ea2000c1e1900 */
[----:B------:R-:W-:-:S03]  /*1260*/  ULDC UR7, c[0x0][0x2f0] ;  /* 0x0000bc0000077ab9 */ /* 0x000fc60000000800 */
[----:B------:R-:W3:Y:S01]  /*1270*/  @P1 LDG.E R6, desc[UR12][R6.64] ;  /* 0x0000000c06061981 */ /* 0x000ee2000c1e1900 */
[----:B0-----:R-:W-:Y:S01]  /*1280*/  IMAD.U32 R3, RZ, RZ, UR6 ;  /* 0x00000006ff037e24 */ /* 0x001fe2000f8e00ff */
[----:B------:R-:W-:Y:S02]  /*1290*/  UISETP.NE.U32.AND UP0, UPT, UR8, URZ, UPT ;  /* 0x0000003f0800728c */ /* 0x000fe4000bf05070 */
[----:B------:R-:W-:Y:S02]  /*12a0*/  ULOP3.LUT UR6, UR5, 0xffff, URZ, 0xc0, !UPT ;  /* 0x0000ffff05067892 */ /* 0x000fe4000f8ec03f */
[----:B------:R0:W-:Y:S01]  /*12b0*/  STL [R1], R3 ;  /* 0x0000000301007387 */ /* 0x0001e20000100800 */
[----:B------:R-:W-:Y:S01]  /*12c0*/  UISETP.NE.AND.EX UP0, UPT, UR9, URZ, UPT, UP0 ;  /* 0x0000003f0900728c */ /* 0x000fe2000bf05300 */
[----:B------:R-:W-:Y:S02]  /*12d0*/  UMOV UR48, URZ ;  /* 0x0000003f00307c82 */ /* 0x000fe40008000000 */
[----:B------:R-:W-:Y:S01]  /*12e0*/  IMAD.U32 R222, RZ, RZ, UR6 ;  /* 0x00000006ffde7e24 */ /* 0x000fe2000f8e00ff */
[----:B------:R-:W-:-:S02]  /*12f0*/  USEL UR4, UR4, 0x1, UP0 ;  /* 0x0000000104047887 */ /* 0x000fc40008000000 */
[----:B------:R-:W-:Y:S02]  /*1300*/  ULOP3.LUT UR6, UR5, 0xff0000, URZ, 0xc0, !UPT ;  /* 0x00ff000005067892 */ /* 0x000fe4000f8ec03f */
[----:B------:R-:W-:Y:S02]  /*1310*/  UIMAD UR4, UR4, UR7, URZ ;  /* 0x00000007040472a4 */ /* 0x000fe4000f8e023f */
[----:B------:R-:W-:Y:S01]  /*1320*/  ULOP3.LUT UR7, UR5, 0xff000000, URZ, 0xc0, !UPT ;  /* 0xff00000005077892 */ /* 0x000fe2000f8ec03f */
[----:B--2---:R-:W-:-:S04]  /*1330*/  @P0 R2UR UR48, R4 ;  /* 0x00000000043002ca */ /* 0x004fc800000e0000 */
        /* <DEDUP_REMOVED lines=17> */
.L_x_6416:
        /* <DEDUP_REMOVED lines=52> */
.L_x_6417:
[----:B------:R-:W-:Y:S01]  /*1790*/  R2UR UR5, R221 ;  /* 0x00000000dd0572ca */ /* 0x000fe200000e0000 */
[----:B------:R-:W-:Y:S01]  /*17a0*/  IMAD.U32 R0, RZ, RZ, UR9 ;  /* 0x00000009ff007e24 */ /* 0x000fe2000f8e00ff */
[----:B------:R-:W-:Y:S01]  /*17b0*/  PLOP3.LUT P0, PT, PT, PT, PT, 0x80, 0x0 ;  /* 0x000000000000781c */ /* 0x000fe20003f0f070 */
[----:B------:R-:W-:Y:S01]  /*17c0*/  IMAD.U32 R3, RZ, RZ, UR4 ;  /* 0x00000004ff037e24 */ /* 0x000fe2000f8e00ff */
        /* <DEDUP_REMOVED lines=9> */
[----:B------:R-:W-:Y:S01]  /*1860*/  UIMAD UR5, UR5, UR4, URZ ;  /* 0x00000004050572a4 */ /* 0x000fe2000f8e023f */
[----:B------:R-:W-:-:S02]  /*1870*/  CS2R R68, SRZ ;  /* 0x0000000000447805 */ /* 0x000fc4000001ff00 */
[----:B------:R-:W-:Y:S02]  /*1880*/  CS2R R66, SRZ ;  /* 0x0000000000427805 */ /* 0x000fe4000001ff00 */
[----:B------:R-:W-:Y:S02]  /*1890*/  CS2R R64, SRZ ;  /* 0x0000000000407805 */ /* 0x000fe4000001ff00 */
[----:B------:R-:W-:Y:S02]  /*18a0*/  CS2R R62, SRZ ;  /* 0x00000000003e7805 */ /* 0x000fe4000001ff00 */
[----:B------:R-:W-:Y:S02]  /*18b0*/  CS2R R60, SRZ ;  /* 0x00000000003c7805 */ /* 0x000fe4000001ff00 */
[----:B------:R-:W-:Y:S01]  /*18c0*/  VIADDMNMX R3, R3, UR5, R0, PT ;  /* 0x0000000503037c46 */ /* 0x000fe2000b800100 */
[----:B------:R-:W-:Y:S01]  /*18d0*/  IMAD.U32 R18, RZ, RZ, UR5 ;  /* 0x00000005ff127e24 */ /* 0x000fe2000f8e00ff */
[----:B------:R-:W-:Y:S01]  /*18e0*/  CS2R R58, SRZ ;  /* 0x00000000003a7805 */ /* 0x000fe2000001ff00 */
[----:B------:R-:W-:Y:S01]  /*18f0*/  IMAD.MOV.U32 R0, RZ, RZ, RZ ;  /* 0x000000ffff007224 */ /* 0x000fe200078e00ff */
[----:B------:R-:W-:Y:S01]  /*1900*/  R2UR UR49, R3 ;  /* 0x00000000033172ca */ /* 0x000fe200000e0000 */
        /* <DEDUP_REMOVED lines=19> */
[----:B------:R-:W-:-:S11]  /*1a40*/  CS2R R20, SRZ ;  /* 0x0000000000147805 */ /* 0x000fd6000001ff00 */
[----:B------:R-:W-:Y:S05]  /*1a50*/  @!P1 BRA `(.L_x_6418) ;  /* 0x000000a800fc9947 */ /* 0x000fea0003800000 */
        /* <DEDUP_REMOVED lines=37> */
.L_x_6419:
[----:B------:R-:W2:Y:S04]  /*1cb0*/  LDL R20, [R1+0x10] ;  /* 0x0000100001147983 */ /* 0x000ea80000100800 */
[----:B------:R-:W3:Y:S01]  /*1cc0*/  LDL R21, [R1+0x68] ;  /* 0x0000680001157983 */ /* 0x000ee20000100800 */
[----:B------:R-:W0:Y:S01]  /*1cd0*/  S2UR UR5, SR_CgaCtaId ;  /* 0x00000000000579c3 */ /* 0x000e220000008800 */
[----:B------:R-:W-:Y:S02]  /*1ce0*/  UMOV UR4, 0x400 ;  /* 0x0000040000047882 */ /* 0x000fe40000000000 */
[----:B0-----:R-:W-:Y:S01]  /*1cf0*/  ULEA UR4, UR5, UR4, 0x18 ;  /* 0x0000000405047291 */ /* 0x001fe2000f8ec03f */
[----:B------:R-:W-:Y:S01]  /*1d00*/  BSSY B0, `(.L_x_6420) ;  /* 0x000000b000007945 */ /* 0x000fe20003800000 */
[----:B--2---:R-:W-:-:S04]  /*1d10*/  LEA.HI R0, R20, R20, RZ, 0x1 ;  /* 0x0000001414007211 */ /* 0x004fc800078f08ff */
[----:B------:R-:W-:-:S05]  /*1d20*/  LOP3.LUT R0, R0, 0xfffffffe, RZ, 0xc0, !PT ;  /* 0xfffffffe00007812 */ /* 0x000fca00078ec0ff */
[----:B------:R-:W-:Y:S02]  /*1d30*/  IMAD.IADD R3, R20, 0x1, -R0 ;  /* 0x0000000114037824 */ /* 0x000fe400078e0a00 */
[----:B------:R-:W-:-:S03]  /*1d40*/  IMAD.U32 R0, RZ, RZ, UR4 ;  /* 0x00000004ff007e24 */ /* 0x000fc6000f8e00ff */
[----:B------:R-:W-:-:S04]  /*1d50*/  SHF.L.U32 R3, R3, 0x1f, RZ ;  /* 0x0000001f03037819 */ /* 0x000fc800000006ff */
[----:B------:R-:W0:Y:S01]  /*1d60*/  SYNCS.PHASECHK.TRANS64.TRYWAIT P1, [R0+URZ+0x34800], R3 ;  /* 0x03480003000075a7 */ /* 0x000e22000802017f */
[----:B---3--:R-:W-:-:S13]  /*1d70*/  R2UR UR6, R21 ;  /* 0x00000000150672ca */ /* 0x008fda00000e0000 */
[----:B------:R-:W-:-:S05]  /*1d80*/  IMAD.U32 R4, RZ, RZ, UR6 ;  /* 0x00000006ff047e24 */ /* 0x000fca000f8e00ff */
[----:B------:R-:W-:Y:S01]  /*1d90*/  ISETP.NE.AND P0, PT, R4, 0x3, PT ;  /* 0x000000030400780c */ /* 0x000fe20003f05270 */
[----:B0-----:R-:W-:-:S12]  /*1da0*/  @!P1 BRA `(.L_x_6421) ;  /* 0x0000014000a09947 */ /* 0x001fd80003800000 */
.L_x_6582:
[----:B------:R-:W-:Y:S05]  /*1db0*/  BSYNC B0 ;  /* 0x0000000000007941 */ /* 0x000fea0003800000 */
.L_x_6420:
[----:B------:R-:W-:Y:S05]  /*1dc0*/  @!P0 BRA `(.L_x_6422) ;  /* 0x0000000000048947 */ /* 0x000fea0003800000 */
[----:B------:R-:W-:Y:S01]  /*1dd0*/  BPT.TRAP 0x1 ;  /* 0x000000040000795c */ /* 0x000fe20000300000 */
.L_x_6422:
[----:B------:R-:W-:Y:S01]  /*1de0*/  IMAD R11, R2, 0x8, R0 ;  /* 0x00000008020b7824 */ /* 0x000fe200078e0200 */
[----:B------:R-:W-:-:S04]  /*1df0*/  SHF.L.U32 R4, R16, 0x1f, RZ ;  /* 0x0000001f10047819 */ /* 0x000fc800000006ff */
[----:B------:R1:W2:Y:S01]  /*1e00*/  SYNCS.PHASECHK.TRANS64.TRYWAIT P2, [R11+URZ+0x34830], R4 ;  /* 0x034830040b0075a7 */ /* 0x0002a2000804017f */
[----:B------:R-:W-:Y:S05]  /*1e10*/  @!P0 BRA `(.L_x_6423) ;  /* 0x0000000000048947 */ /* 0x000fea0003800000 */
[----:B------:R-:W-:Y:S01]  /*1e20*/  BPT.TRAP 0x1 ;  /* 0x000000040000795c */ /* 0x000fe20000300000 */
.L_x_6423:
[----:B0-----:R-:W0:Y:S01]  /*1e30*/  S2R R3, SR_TID.X ;  /* 0x0000000000037919 */ /* 0x001e220000002100 */
[----:B------:R-:W-:Y:S01]  /*1e40*/  IMAD.MOV.U32 R87, RZ, RZ, RZ ;  /* 0x000000ffff577224 */ /* 0x000fe200078e00ff */
[----:B0-----:R-:W-:Y:S01]  /*1e50*/  LOP3.LUT P1, RZ, R3, 0x7f, RZ, 0xc0, !PT ;  /* 0x0000007f03ff7812 */ /* 0x001fe2000782c0ff */
[----:B--2---:R-:W-:-:S12]  /*1e60*/  @P2 BRA `(.L_x_6424) ;  /* 0x0000000000082947 */ /* 0x004fd80003800000 */
[----:B------:R-:W0:Y:S02]  /*1e70*/  SYNCS.PHASECHK.TRANS64.TRYWAIT P2, [R11+URZ+0x34830], R4 ;  /* 0x034830040b0075a7 */ /* 0x000e24000804017f */
[----:B0-----:R-:W-:Y:S05]  /*1e80*/  @!P2 BRA `(.L_x_6425) ;  /* 0x00000140007ca947 */ /* 0x001fea0003800000 */
.L_x_6424:
[----:B------:R-:W-:Y:S05]  /*1e90*/  WARPSYNC.ALL ;  /* 0x0000000000007948 */ /* 0x000fea0003800000 */
[----:B------:R-:W-:Y:S01]  /*1ea0*/  R2UR UR4, R0 ;  /* 0x00000000000472ca */ /* 0x000fe200000e0000 */
[----:B------:R-:W2:Y:S01]  /*1eb0*/  LDL R10, [R1+0x4] ;  /* 0x00000400010a7983 */ /* 0x000ea20000100800 */
[----:B------:R-:W-:Y:S01]  /*1ec0*/  R2UR UR6, R2 ;  /* 0x00000000020672ca */ /* 0x000fe200000e0000 */
[----:B------:R-:W-:Y:S01]  /*1ed0*/  WARPGROUP.ARRIVE ;  /* 0x00000000000079c5 */ /* 0x000fe20000000000 */
        /* <DEDUP_REMOVED lines=9> */
[----:B------:R-:W-:Y:S01]  /*1f70*/  UIADD3 UR4, UR4, 0x1e400, URZ ;  /* 0x0001e40004047890 */ /* 0x000fe2000fffe03f */
[----:B------:R-:W-:Y:S01]  /*1f80*/  IMAD.U32 R12, RZ, RZ, UR48 ;  /* 0x00000030ff0c7e24 */ /* 0x000fe2000f8e00ff */
[----:B------:R-:W-:Y:S01]  /*1f90*/  UMOV UR41, 0x40000040 ;  /* 0x4000004000297882 */ /* 0x000fe20000000000 */
[----:B------:R-:W-:Y:S01]  /*1fa0*/  UMOV UR43, 0x40000040 ;  /* 0x40000040002b7882 */ /* 0x000fe20000000000 */
[----:B------:R-:W-:Y:S01]  /*1fb0*/  USHF.R.U32.HI UR4, URZ, 0x4, UR4 ;  /* 0x000000043f047899 */ /* 0x000fe20008011604 */
[----:B------:R-:W-:Y:S01]  /*1fc0*/  IMAD.U32 R9, RZ, RZ, UR41 ;  /* 0x00000029ff097e24 */ /* 0x000fe2000f8e00ff */
[----:B------:R-:W-:Y:S01]  /*1fd0*/  UMOV UR47, 0x40000040 ;  /* 0x40000040002f7882 */ /* 0x000fe20000000000 */
[----:B------:R-:W-:Y:S01]  /*1fe0*/  IMAD.U32 R21, RZ, RZ, UR49 ;  /* 0x00000031ff157e24 */ /* 0x000fe2000f8e00ff */
[----:B------:R-:W-:Y:S01]  /*1ff0*/  ULOP3.LUT UR4, UR4, 0x3fff, URZ, 0xc0, !UPT ;  /* 0x00003fff04047892 */ /* 0x000fe2000f8ec03f */
[----:B------:R-:W-:Y:S01]  /*2000*/  P2R R15, PR, RZ, 0x2 ;  /* 0x00000002ff0f7803 */ /* 0x000fe20000000000 */
[----:B------:R-:W-:Y:S01]  /*2010*/  UIADD3 UR61, UR49, -0x2, URZ ;  /* 0xfffffffe313d7890 */ /* 0x000fe2000fffe03f */
[----:B------:R-:W-:Y:S01]  /*2020*/  P2R R13, PR, RZ, 0x1 ;  /* 0x00000001ff0d7803 */ /* 0x000fe20000000000 */
[----:B------:R-:W-:Y:S01]  /*2030*/  ULOP3.LUT UR5, UR4, 0x10000, URZ, 0xfc, !UPT ;  /* 0x0001000004057892 */ /* 0x000fe2000f8efc3f */
[----:B------:R-:W-:Y:S01]  /*2040*/  R2UR UR50, R18 ;  /* 0x00000000123272ca */ /* 0x000fe200000e0000 */
[----:B------:R-:W-:Y:S01]  /*2050*/  ULOP3.LUT UR4, UR36, 0x10000, URZ, 0xfc, !UPT ;  /* 0x0001000024047892 */ /* 0x000fe2000f8efc3f */
[----:B------:R-:W-:Y:S01]  /*2060*/  IMAD.MOV.U32 R86, RZ, RZ, R87 ;  /* 0x000000ffff567224 */ /* 0x000fe200078e0057 */
[----:B------:R-:W-:-:S02]  /*2070*/  UIMAD UR6, UR6, 0xb00, UR5 ;  /* 0x00000b00060678a4 */ /* 0x000fc4000f8e0205 */
[----:B------:R-:W-:Y:S01]  /*2080*/  IMAD.U32 R3, RZ, RZ, UR5 ;  /* 0x00000005ff037e24 */ /* 0x000fe2000f8e00ff */
[----:B------:R-:W-:Y:S01]  /*2090*/  UMOV UR5, 0x40000040 ;  /* 0x4000004000057882 */ /* 0x000fe20000000000 */
[----:B------:R-:W-:Y:S01]  /*20a0*/  UIADD3 UR18, UR6, 0x80, URZ ;  /* 0x0000008006127890 */ /* 0x000fe2000fffe03f */
[----:B------:R-:W-:Y:S01]  /*20b0*/  UMOV UR16, UR4 ;  /* 0x0000000400107c82 */ /* 0x000fe20008000000 */
[----:B------:R-:W-:Y:S01]  /*20c0*/  UMOV UR17, UR5 ;  /* 0x0000000500117c82 */ /* 0x000fe20008000000 */
[----:B------:R-:W-:Y:S02]  /*20d0*/  UIADD3 UR10, UR6, 0x100, URZ ;  /* 0x00000100060a7890 */ /* 0x000fe4000fffe03f */
[----:B------:R-:W-:Y:S01]  /*20e0*/  HGMMA.64x16x16.F32 R112, gdesc[UR4], RZ, !UPT, gsb0 ;  /* 0x00200000047079f0 */ /* 0x000fe2000c0008ff */
[----:B------:R-:W-:Y:S01]  /*20f0*/  UMOV UR8, UR4 ;  /* 0x0000000400087c82 */ /* 0x000fe20008000000 */
[----:B------:R-:W-:Y:S01]  /*2100*/  UMOV UR9, UR5 ;  /* 0x0000000500097c82 */ /* 0x000fe20008000000 */
[----:B------:R-:W-:Y:S01]  /*2110*/  UIADD3 UR14, UR6, 0x180, URZ ;  /* 0x00000180060e7890 */ /* 0x000fe2000fffe03f */
        /* <DEDUP_REMOVED lines=17> */
[----:B------:R-:W-:-:S02]  /*2230*/  UIADD3 UR7, UR4, 0x2, URZ ;  /* 0x0000000204077890 */ /* 0x000fc4000fffe03f */
[----:B------:R-:W-:Y:S02]  /*2240*/  UIADD3 UR46, UR6, 0x684, URZ ;  /* 0x00000684062e7890 */ /* 0x000fe4000fffe03f */
[----:B------:R-:W-:-:S03]  /*2250*/  UISETP.GE.AND UP0, UPT, UR61, UR50, UPT ;  /* 0x000000323d00728c */ /* 0x000fc6000bf06270 */
[----:B------:R-:W-:Y:S01]  /*2260*/  UMOV UR40, UR7 ;  /* 0x0000000700287c82 */ /* 0x000fe20008000000 */
[----:B------:R-:W-:Y:S01]  /*2270*/  UIADD3 UR7, UR4, 0x4, URZ ;  /* 0x0000000404077890 */ /* 0x000fe2000fffe03f */
[----:B------:R-:W-:Y:S01]  /*2280*/  IMAD.U32 R8, RZ, RZ, UR40 ;  /* 0x00000028ff087e24 */ /* 0x000fe2000f8e00ff */
        /* <DEDUP_REMOVED lines=26> */
[----:B------:R-:W-:Y:S01]  /*2430*/  UIADD3 UR18, UR6, 0x82, URZ ;  /* 0x0000008206127890 */ /* 0x000fe2000fffe03f */
[----:B------:R-:W-:Y:S01]  /*2440*/  UMOV UR16, UR40 ;  /* 0x0000002800107c82 */ /* 0x000fe20008000000 */
[----:B------:R-:W-:Y:S01]  /*2450*/  UMOV UR17, UR41 ;  /* 0x0000002900117c82 */ /* 0x000fe20008000000 */
[----:B------:R-:W-:Y:S01]  /*2460*/  UMOV UR19, 0x40000040 ;  /* 0x4000004000137882 */ /* 0x000fe20000000000 */
[----:B--2---:R-:W-:-:S05]  /*2470*/  IADD3 R12, R12, 0xb0, -R10 ;  /* 0x000000b00c0c7810 */ /* 0x004fca0007ffe80a */
        /* <DEDUP_REMOVED lines=82> */
[----:B------:R-:W-:Y:S01]  /*29a0*/  UMOV UR40, UR16 ;  /* 0x0000001000287c82 */ /* 0x000fe20008000000 */
[----:B------:R-:W-:Y:S01]  /*29b0*/  UMOV UR41, UR17 ;  /* 0x0000001100297c82 */ /* 0x000fe20008000000 */
[----:B------:R-:W-:Y:S01]  /*29c0*/  IMAD.U32 R6, RZ, RZ, UR16 ;  /* 0x00000010ff067e24 */ /* 0x000fe2000f8e00ff */
[----:B------:R-:W-:Y:S01]  /*29d0*/  UMOV UR12, UR40 ;  /* 0x00000028000c7c82 */ /* 0x000fe20008000000 */
[----:B------:R-:W-:Y:S01]  /*29e0*/  IMAD.U32 R7, RZ, RZ, UR17 ;  /* 0x00000011ff077e24 */ /* 0x000fe2000f8e00ff */
[----:B------:R-:W-:Y:S01]  /*29f0*/  UMOV UR13, UR41 ;  /* 0x00000029000d7c82 */ /* 0x000fe20008000000 */
        /* <DEDUP_REMOVED lines=79> */
[----:B01----:R-:W-:Y:S01]  /*2ef0*/  IMAD.U32 R4, RZ, RZ, UR16 ;  /* 0x00000010ff047e24 */ /* 0x003fe2000f8e00ff */
        /* <DEDUP_REMOVED lines=356> */
[----:B------:R-:W-:Y:S02]  /*4540*/  ISETP.GT.AND P3, PT, R12, 0x21, PT ;  /* 0x000000210c00780c */ /* 0x000fe40003f64270 */
[----:B------:R-:W-:Y:S02]  /*4550*/  FMNMX.FTZ R21, R109, R10, !PT ;  /* 0x0000000a6d157209 */ /* 0x000fe40007810000 */
        /* <DEDUP_REMOVED lines=15> */
[----:B------:R-:W-:Y:S02]  /*4650*/  FSEL R101, R101, -INF , P5 ;  /* 0xff80000065657808 */ /* 0x000fe40002800000 */
[----:B------:R-:W-:-:S02]  /*4660*/  ISETP.GT.AND P2, PT, R12, 0x30, PT ;  /* 0x000000300c00780c */ /* 0x000fc40003f44270 */
[----:B------:R-:W-:Y:S02]  /*4670*/  FMNMX.FTZ R10, R100, R21, !PT ;  /* 0x00000015640a7209 */ /* 0x000fe40007810000 */
[----:B------:R-:W-:Y:S02]  /*4680*/  FSEL R99, R99, -INF , P3 ;  /* 0xff80000063637808 */ /* 0x000fe40001800000 */
        /* <DEDUP_REMOVED lines=63> */
[----:B------:R-:W-:Y:S02]  /*4a80*/  FMNMX.FTZ R21, R69, R10, !PT ;  /* 0x0000000a45157209 */ /* 0x000fe40007810000 */
        /* <DEDUP_REMOVED lines=17> */
[----:B------:R-:W-:Y:S02]  /*4ba0*/  FSEL R58, R58, -INF , P2 ;  /* 0xff8000003a3a7808 */ /* 0x000fe40001000000 */
[----:B------:R-:W-:Y:S02]  /*4bb0*/  ISETP.GT.AND P2, PT, R12, 0x71, PT ;  /* 0x000000710c00780c */ /* 0x000fe40003f44270 */
[----:B------:R-:W-:Y:S02]  /*4bc0*/  FMNMX.FTZ R21, R61, R10, !PT ;  /* 0x0000000a3d157209 */ /* 0x000fe40007810000 */
[----:B------:R-:W-:-:S02]  /*4bd0*/  FSEL R59, R59, -INF , P6 ;  /* 0xff8000003b3b7808 */ /* 0x000fc40003000000 */
[----:B------:R-:W-:Y:S02]  /*4be0*/  ISETP.GT.AND P6, PT, R12, 0x78, PT ;  /* 0x000000780c00780c */ /* 0x000fe40003fc4270 */
        /* <DEDUP_REMOVED lines=10> */
[----:B------:R-:W-:Y:S01]  /*4c90*/  UMOV UR22, UR7 ;  /* 0x0000000700167c82 */ /* 0x000fe20008000000 */
[----:B------:R-:W-:Y:S01]  /*4ca0*/  UMOV UR23, 0x40000040 ;  /* 0x4000004000177882 */ /* 0x000fe20000000000 */
[----:B------:R-:W-:Y:S02]  /*4cb0*/  FSEL R52, R52, -INF , P6 ;  /* 0xff80000034347808 */ /* 0x000fe40003000000 */
[----:B------:R-:W-:Y:S02]  /*4cc0*/  FMNMX.FTZ R21, R49, R10, !PT ;  /* 0x0000000a31157209 */ /* 0x000fe40007810000 */
[----:B------:R-:W-:-:S02]  /*4cd0*/  FSEL R53, R53, -INF , P5 ;  /* 0xff80000035357808 */ /* 0x000fc40002800000 */
[----:B------:R-:W-:Y:S02]  /*4ce0*/  FMNMX.FTZ R10, R52, R21, !PT ;  /* 0x00000015340a7209 */ /* 0x000fe40007810000 */
[----:B------:R-:W-:Y:S02]  /*4cf0*/  FSEL R50, R50, -INF , P3 ;  /* 0xff80000032327808 */ /* 0x000fe40001800000 */
[C---:B------:R-:W-:Y:S02]  /*4d00*/  ISETP.GT.AND P3, PT, R12.reuse, 0x81, PT ;  /* 0x000000810c00780c */ /* 0x040fe40003f64270 */
[----:B------:R-:W-:Y:S02]  /*4d10*/  FMNMX.FTZ R21, R53, R10, !PT ;  /* 0x0000000a35157209 */ /* 0x000fe40007810000 */
[----:B------:R-:W-:Y:S02]  /*4d20*/  FSEL R51, R51, -INF , P2 ;  /* 0xff80000033337808 */ /* 0x000fe40001000000 */
[----:B------:R-:W-:-:S02]  /*4d30*/  ISETP.GT.AND P2, PT, R12, 0x88, PT ;  /* 0x000000880c00780c */ /* 0x000fc40003f44270 */
        /* <DEDUP_REMOVED lines=15> */
[----:B------:R-:W-:-:S02]  /*4e30*/  FMNMX.FTZ R21, R44, R21, !PT ;  /* 0x000000152c157209 */ /* 0x000fc40007810000 */
[----:B------:R-:W-:Y:S02]  /*4e40*/  ISETP.GT.AND P1, PT, R12, 0x91, PT ;  /* 0x000000910c00780c */ /* 0x000fe40003f24270 */
[----:B------:R-:W-:Y:S02]  /*4e50*/  FMNMX.FTZ R21, R20, R21, !PT ;  /* 0x0000001514157209 */ /* 0x000fe40007810000 */
[----:B------:R-:W-:Y:S02]  /*4e60*/  FSEL R46, R46, -INF , P2 ;  /* 0xff8000002e2e7808 */ /* 0x000fe40001000000 */
[C---:B------:R-:W-:Y:S02]  /*4e70*/  ISETP.GT.AND P2, PT, R12.reuse, 0x99, PT ;  /* 0x000000990c00780c */ /* 0x040fe40003f44270 */
[----:B------:R-:W-:Y:S02]  /*4e80*/  FSEL R43, R43, -INF , P3 ;  /* 0xff8000002b2b7808 */ /* 0x000fe40001800000 */
[----:B------:R-:W-:-:S02]  /*4e90*/  ISETP.GT.AND P3, PT, R12, 0xa0, PT ;  /* 0x000000a00c00780c */ /* 0x000fc40003f64270 */
[----:B------:R-:W-:Y:S02]  /*4ea0*/  FSEL R42, R42, -INF , P4 ;  /* 0xff8000002a2a7808 */ /* 0x000fe40002000000 */
[----:B------:R-:W-:Y:S02]  /*4eb0*/  ISETP.GT.AND P4, PT, R12, 0xa1, PT ;  /* 0x000000a10c00780c */ /* 0x000fe40003f84270 */
[----:B------:R-:W-:Y:S01]  /*4ec0*/  P2R R45, PR, RZ, 0x2 ;  /* 0x00000002ff2d7803 */ /* 0x000fe20000000000 */
[----:B------:R-:W-:Y:S02]  /*4ed0*/  WARPGROUP.DEPBAR.LE gsb0, 0x0 ;  /* 0x00008000000079c5 */ /* 0x000fe40000010000 */
[----:B------:R-:W-:Y:S01]  /*4ee0*/  WARPGROUP.ARRIVE ;  /* 0x00000000000079c5 */ /* 0x000fe20000000000 */
[----:B------:R-:W-:Y:S02]  /*4ef0*/  FSEL R32, R32, -INF , P0 ;  /* 0xff80000020207808 */ /* 0x000fe40000000000 */
[----:B------:R-:W-:-:S02]  /*4f00*/  ISETP.GT.AND P0, PT, R12, 0x98, PT ;  /* 0x000000980c00780c */ /* 0x000fc40003f04270 */
[----:B------:R-:W-:Y:S01]  /*4f10*/  FSEL R80, R33, -INF , P1 ;  /* 0xff80000021507808 */ /* 0x000fe20000800000 */
[----:B------:R-:W-:Y:S01]  /*4f20*/  HGMMA.64x16x16.F32 R24, gdesc[UR20], R24, gsb0 ;  /* 0x00200000141879f0 */ /* 0x000fe20008000818 */
[----:B------:R-:W-:Y:S02]  /*4f30*/  FMNMX.FTZ R21, R32, R21, !PT ;  /* 0x0000001520157209 */ /* 0x000fe40007810000 */
[----:B------:R-:W-:Y:S02]  /*4f40*/  FSEL R81, R36, -INF , P0 ;  /* 0xff80000024517808 */ /* 0x000fe40000000000 */
[----:B------:R-:W-:Y:S02]  /*4f50*/  FMNMX.FTZ R10, R80, R21, !PT ;  /* 0x00000015500a7209 */ /* 0x000fe40007810000 */
[----:B------:R-:W-:Y:S02]  /*4f60*/  FSEL R84, R37, -INF , P2 ;  /* 0xff80000025547808 */ /* 0x000fe40001000000 */
[----:B------:R-:W-:-:S02]  /*4f70*/  FMNMX.FTZ R21, R81, R10, !PT ;  /* 0x0000000a51157209 */ /* 0x000fc40007810000 */
[----:B------:R-:W-:Y:S02]  /*4f80*/  P2R R33, PR, RZ, 0x4 ;  /* 0x00000004ff217803 */ /* 0x000fe40000000000 */
[----:B------:R-:W-:Y:S02]  /*4f90*/  FMNMX.FTZ R21, R84, R21, !PT ;  /* 0x0000001554157209 */ /* 0x000fe40007810000 */
[----:B------:R-:W-:Y:S02]  /*4fa0*/  P2R R41, PR, RZ, 0x1 ;  /* 0x00000001ff297803 */ /* 0x000fe40000000000 */
[C---:B------:R-:W-:Y:S02]  /*4fb0*/  ISETP.GT.AND P0, PT, R12.reuse, 0x89, PT ;  /* 0x000000890c00780c */ /* 0x040fe40003f04270 */
[----:B------:R-:W-:Y:S02]  /*4fc0*/  ISETP.GT.AND P1, PT, R12, 0x90, PT ;  /* 0x000000900c00780c */ /* 0x000fe40003f24270 */
[----:B------:R-:W-:-:S02]  /*4fd0*/  FSEL R47, R47, -INF , P0 ;  /* 0xff8000002f2f7808 */ /* 0x000fc40000000000 */
[----:B------:R-:W-:Y:S02]  /*4fe0*/  ISETP.NE.AND P0, PT, R41, RZ, PT ;  /* 0x000000ff2900720c */ /* 0x000fe40003f05270 */
[----:B------:R-:W-:Y:S02]  /*4ff0*/  FSEL R34, R34, -INF , P1 ;  /* 0xff80000022227808 */ /* 0x000fe40000800000 */
[----:B------:R-:W-:Y:S02]  /*5000*/  ISETP.NE.AND P1, PT, R45, RZ, PT ;  /* 0x000000ff2d00720c */ /* 0x000fe40003f25270 */
[----:B------:R-:W-:Y:S02]  /*5010*/  FSEL R38, R38, -INF , P0 ;  /* 0xff80000026267808 */ /* 0x000fe40000000000 */
[----:B------:R-:W-:Y:S02]  /*5020*/  FSEL R35, R35, -INF , P1 ;  /* 0xff80000023237808 */ /* 0x000fe40000800000 */
[----:B------:R-:W-:-:S02]  /*5030*/  ISETP.NE.AND P0, PT, R13, RZ, PT ;  /* 0x000000ff0d00720c */ /* 0x000fc40003f05270 */
[----:B------:R-:W-:-:S13]  /*5040*/  ISETP.NE.AND P1, PT, R15, RZ, PT ;  /* 0x000000ff0f00720c */ /* 0x000fda0003f25270 */
[----:B------:R-:W-:Y:S01]  /*5050*/  @!P1 VIADD R11, R11, 0x34840 ;  /* 0x000348400b0b9836 */ /* 0x000fe20000000000 */
[----:B------:R-:W-:Y:S02]  /*5060*/  WARPGROUP.DEPBAR.LE gsb0, 0x0 ;  /* 0x00008000000079c5 */ /* 0x000fe40000010000 */
[----:B------:R-:W-:Y:S02]  /*5070*/  FSEL R36, R24, -INF , P3 ;  /* 0xff80000018247808 */ /* 0x000fe40001800000 */
        /* <DEDUP_REMOVED lines=9> */
[----:B------:R-:W-:Y:S01]  /*5110*/  @!P1 PRMT R11, RZ, 0x654, R11 ;  /* 0x00000654ff0b9816 */ /* 0x000fe2000000000b */
[----:B------:R-:W0:Y:S03]  /*5120*/  SHFL.BFLY PT, R10, R21, 0x2, 0x1f ;  /* 0x0c401f00150a7f89 */ /* 0x000e2600000e0000 */
[----:B------:R1:W-:Y:S01]  /*5130*/  @!P1 SYNCS.ARRIVE.TRANS64.RED.A1T0 RZ, [R11+URZ], RZ ;  /* 0x000000ff0bff99a7 */ /* 0x0003e2000810043f */
[----:B0-----:R-:W-:-:S05]  /*5140*/  FMNMX.FTZ R25, R21, R10, !PT ;  /* 0x0000000a15197209 */ /* 0x001fca0007810000 */
[----:B------:R-:W0:Y:S02]  /*5150*/  SHFL.BFLY PT, R10, R25, 0x1, 0x1f ;  /* 0x0c201f00190a7f89 */ /* 0x000e2400000e0000 */
[----:B0-----:R-:W-:-:S04]  /*5160*/  FMNMX.FTZ R10, R25, R10, !PT ;  /* 0x0000000a190a7209 */ /* 0x001fc80007810000 */
[C---:B------:R-:W-:Y:S01]  /*5170*/  FSETP.NEU.FTZ.AND P2, PT, R10.reuse, -INF , PT ;  /* 0xff8000000a00780b */ /* 0x040fe20003f5d000 */
[----:B------:R-:W-:-:S05]  /*5180*/  FMUL.FTZ R83, R10, UR11 ;  /* 0x0000000b0a537c20 */ /* 0x000fca0008410000 */
[----:B------:R-:W-:Y:S02]  /*5190*/  FSEL R83, R83, RZ, P2 ;  /* 0x000000ff53537208 */ /* 0x000fe40001000000 */
[----:B------:R-:W-:Y:S02]  /*51a0*/  ISETP.NE.AND P2, PT, R33, RZ, PT ;  /* 0x000000ff2100720c */ /* 0x000fe40003f45270 */
[----:B------:R-:W-:Y:S01]  /*51b0*/  FMNMX.FTZ R33, R114, R115, !PT ;  /* 0x0000007372217209 */ /* 0x000fe20007810000 */
[--C-:B------:R-:W-:Y:S01]  /*51c0*/  FFMA.FTZ R200, R56, UR11, -R83.reuse ;  /* 0x0000000b38c87c23 */ /* 0x100fe20008010853 */
[--C-:B------:R-:W-:Y:S01]  /*51d0*/  FFMA.FTZ R56, R61, UR11, -R83.reuse ;  /* 0x0000000b3d387c23 */ /* 0x100fe20008010853 */
        /* <DEDUP_REMOVED lines=18> */
[----:B------:R-:W0:Y:S01]  /*5300*/  MUFU.EX2 R13, R13 ;  /* 0x0000000d000d7308 */ /* 0x000e220000000800 */
[--C-:B------:R-:W-:Y:S01]  /*5310*/  FFMA.FTZ R25, R109, UR11, -R83.reuse ;  /* 0x0000000b6d197c23 */ /* 0x100fe20008010853 */
[--C-:B------:R-:W-:Y:S01]  /*5320*/  FFMA.FTZ R27, R49, UR11, -R83.reuse ;  /* 0x0000000b311b7c23 */ /* 0x100fe20008010853 */
[----:B------:R-:W-:Y:S01]  /*5330*/  FMNMX.FTZ R37, R111, R12, !PT ;  /* 0x0000000c6f257209 */ /* 0x000fe20007810000 */
[--C-:B------:R-:W-:Y:S01]  /*5340*/  FFMA.FTZ R49, R14, UR11, -R83.reuse ;  /* 0x0000000b0e317c23 */ /* 0x100fe20008010853 */
[--C-:B------:R-:W-:Y:S01]  /*5350*/  FFMA.FTZ R184, R96, UR11, -R83.reuse ;  /* 0x0000000b60b87c23 */ /* 0x100fe20008010853 */
[--C-:B------:R-:W-:Y:S01]  /*5360*/  FFMA.FTZ R29, R97, UR11, -R83.reuse ;  /* 0x0000000b611d7c23 */ /* 0x100fe20008010853 */
[----:B------:R-:W-:Y:S01]  /*5370*/  FMNMX.FTZ R12, R98, R37, !PT ;  /* 0x00000025620c7209 */ /* 0x000fe20007810000 */
[----:B------:R-:W2:Y:S01]  /*5380*/  MUFU.EX2 R178, R178 ;  /* 0x000000b200b27308 */ /* 0x000ea20000000800 */
[--C-:B------:R-:W-:Y:S01]  /*5390*/  FFMA.FTZ R214, R81, UR11, -R83.reuse ;  /* 0x0000000b51d67c23 */ /* 0x100fe20008010853 */
[--C-:B------:R-:W-:Y:S01]  /*53a0*/  FFMA.FTZ R186, R100, UR11, -R83.reuse ;  /* 0x0000000b64ba7c23 */ /* 0x100fe20008010853 */
[----:B------:R-:W-:Y:S01]  /*53b0*/  FMNMX.FTZ R41, R99, R12, !PT ;  /* 0x0000000c63297209 */ /* 0x000fe20007810000 */
[--C-:B------:R-:W-:Y:S01]  /*53c0*/  FFMA.FTZ R33, R101, UR11, -R83.reuse ;  /* 0x0000000b65217c23 */ /* 0x100fe20008010853 */
[--C-:B------:R-:W-:Y:S01]  /*53d0*/  FFMA.FTZ R188, R88, UR11, -R83.reuse ;  /* 0x0000000b58bc7c23 */ /* 0x100fe20008010853 */
[--C-:B------:R-:W-:Y:S01]  /*53e0*/  FFMA.FTZ R37, R89, UR11, -R83.reuse ;  /* 0x0000000b59257c23 */ /* 0x100fe20008010853 */
[----:B------:R-:W-:Y:S01]  /*53f0*/  FMNMX.FTZ R12, R102, R41, !PT ;  /* 0x00000029660c7209 */ /* 0x000fe20007810000 */
[----:B------:R-:W3:Y:S01]  /*5400*/  MUFU.EX2 R15, R15 ;  /* 0x0000000f000f7308 */ /* 0x000ee20000000800 */
[--C-:B------:R-:W-:Y:S01]  /*5410*/  FFMA.FTZ R192, R72, UR11, -R83.reuse ;  /* 0x0000000b48c07c23 */ /* 0x100fe20008010853 */
[--C-:B------:R-:W-:Y:S01]  /*5420*/  FFMA.FTZ R194, R76, UR11, -R83.reuse ;  /* 0x0000000b4cc27c23 */ /* 0x100fe20008010853 */
[----:B------:R-:W-:Y:S01]  /*5430*/  FMNMX.FTZ R41, R103, R12, !PT ;  /* 0x0000000c67297209 */ /* 0x000fe20007810000 */
[--C-:B------:R-:W-:Y:S01]  /*5440*/  FFMA.FTZ R196, R64, UR11, -R83.reuse ;  /* 0x0000000b40c47c23 */ /* 0x100fe20008010853 */
[--C-:B------:R-:W-:Y:S01]  /*5450*/  FFMA.FTZ R65, R65, UR11, -R83.reuse ;  /* 0x0000000b41417c23 */ /* 0x100fe20008010853 */
[--C-:B------:R-:W-:Y:S01]  /*5460*/  FFMA.FTZ R198, R68, UR11, -R83.reuse ;  /* 0x0000000b44c67c23 */ /* 0x100fe20008010853 */
[----:B------:R-:W-:Y:S01]  /*5470*/  FMNMX.FTZ R12, R90, R41, !PT ;  /* 0x000000295a0c7209 */ /* 0x000fe20007810000 */
[----:B------:R-:W4:Y:S01]  /*5480*/  MUFU.EX2 R180, R180 ;  /* 0x000000b400b47308 */ /* 0x000f220000000800 */
[--C-:B------:R-:W-:Y:S01]  /*5490*/  FFMA.FTZ R41, R93, UR11, -R83.reuse ;  /* 0x0000000b5d297c23 */ /* 0x100fe20008010853 */
[--C-:B------:R-:W-:Y:S01]  /*54a0*/  FFMA.FTZ R69, R69, UR11, -R83.reuse ;  /* 0x0000000b45457c23 */ /* 0x100fe20008010853 */
[----:B------:R-:W-:Y:S01]  /*54b0*/  FMNMX.FTZ R45, R91, R12, !PT ;  /* 0x0000000c5b2d7209 */ /* 0x000fe20007810000 */
[--C-:B------:R-:W-:Y:S01]  /*54c0*/  FFMA.FTZ R57, R57, UR11, -R83.reuse ;  /* 0x0000000b39397c23 */ /* 0x100fe20008010853 */
[--C-:B------:R-:W-:Y:S01]  /*54d0*/  FFMA.FTZ R208, R40, UR11, -R83.reuse ;  /* 0x0000000b28d07c23 */ /* 0x100fe20008010853 */
[--C-:B------:R-:W-:Y:S01]  /*54e0*/  FFMA.FTZ R210, R44, UR11, -R83.reuse ;  /* 0x0000000b2cd27c23 */ /* 0x100fe20008010853 */
[----:B------:R-:W-:Y:S01]  /*54f0*/  FMNMX.FTZ R12, R94, R45, !PT ;  /* 0x0000002d5e0c7209 */ /* 0x000fe20007810000 */
[----:B------:R-:W5:Y:S01]  /*5500*/  MUFU.EX2 R21, R21 ;  /* 0x0000001500157308 */ /* 0x000f620000000800 */
[--C-:B------:R-:W-:Y:S01]  /*5510*/  FFMA.FTZ R212, R32, UR11, -R83.reuse ;  /* 0x0000000b20d47c23 */ /* 0x100fe20008010853 */
[--C-:B------:R-:W-:Y:S01]  /*5520*/  FFMA.FTZ R216, R36, UR11, -R83.reuse ;  /* 0x0000000b24d87c23 */ /* 0x100fe20008010853 */
[----:B------:R-:W-:Y:S01]  /*5530*/  FMNMX.FTZ R45, R95, R12, !PT ;  /* 0x0000000c5f2d7209 */ /* 0x000fe20007810000 */
[--C-:B------:R-:W-:Y:S01]  /*5540*/  FFMA.FTZ R81, R82, UR11, -R83.reuse ;  /* 0x0000000b52517c23 */ /* 0x100fe20008010853 */
[----:B------:R-:W-:Y:S01]  /*5550*/  FFMA.FTZ R218, R28, UR11, -R83 ;  /* 0x0000000b1cda7c23 */ /* 0x000fe20008010853 */
[----:B------:R-:W-:Y:S01]  /*5560*/  IMAD.MOV.U32 R82, RZ, RZ, R87 ;  /* 0x000000ffff527224 */ /* 0x000fe200078e0057 */
[----:B------:R-:W-:Y:S01]  /*5570*/  FMNMX.FTZ R12, R74, R45, !PT ;  /* 0x0000002d4a0c7209 */ /* 0x000fe20007810000 */
[----:B------:R-:W-:Y:S01]  /*5580*/  FFMA.FTZ R45, R73, UR11, -R83 ;  /* 0x0000000b492d7c23 */ /* 0x000fe20008010853 */
[----:B------:R-:W1:Y:S01]  /*5590*/  MUFU.EX2 R182, R182 ;  /* 0x000000b600b67308 */ /* 0x000e620000000800 */
[--C-:B------:R-:W-:Y:S01]  /*55a0*/  IMAD.MOV.U32 R76, RZ, RZ, R87.reuse ;  /* 0x000000ffff4c7224 */ /* 0x100fe200078e0057 */
[----:B------:R-:W-:Y:S01]  /*55b0*/  FMNMX.FTZ R73, R75, R12, !PT ;  /* 0x0000000c4b497209 */ /* 0x000fe20007810000 */
[----:B------:R-:W-:-:S03]  /*55c0*/  IMAD.MOV.U32 R72, RZ, RZ, R87 ;  /* 0x000000ffff487224 */ /* 0x000fc600078e0057 */
[----:B------:R-:W-:Y:S02]  /*55d0*/  FMNMX.FTZ R12, R78, R73, !PT ;  /* 0x000000494e0c7209 */ /* 0x000fe40007810000 */
[----:B------:R-:W1:Y:S02]  /*55e0*/  MUFU.EX2 R25, R25 ;  /* 0x0000001900197308 */ /* 0x000e640000000800 */
[----:B------:R-:W-:-:S04]  /*55f0*/  FMNMX.FTZ R73, R79, R12, !PT ;  /* 0x0000000c4f497209 */ /* 0x000fc80007810000 */
[----:B------:R-:W-:Y:S01]  /*5600*/  FMNMX.FTZ R12, R66, R73, !PT ;  /* 0x00000049420c7209 */ /* 0x000fe20007810000 */
[----:B------:R-:W-:Y:S01]  /*5610*/  FFMA.FTZ R73, R77, UR11, -R83 ;  /* 0x0000000b4d497c23 */ /* 0x000fe20008010853 */
[----:B------:R-:W1:Y:S02]  /*5620*/  MUFU.EX2 R184, R184 ;  /* 0x000000b800b87308 */ /* 0x000e640000000800 */
[----:B------:R-:W-:-:S04]  /*5630*/  FMNMX.FTZ R77, R67, R12, !PT ;  /* 0x0000000c434d7209 */ /* 0x000fc80007810000 */
[----:B------:R-:W-:Y:S02]  /*5640*/  FMNMX.FTZ R12, R70, R77, !PT ;  /* 0x0000004d460c7209 */ /* 0x000fe40007810000 */
[----:B------:R-:W1:Y:S02]  /*5650*/  MUFU.EX2 R29, R29 ;  /* 0x0000001d001d7308 */ /* 0x000e640000000800 */
        /* <DEDUP_REMOVED lines=21> */
[----:B------:R-:W-:Y:S01]  /*57b0*/  MUFU.EX2 R192, R192 ;  /* 0x000000c000c07308 */ /* 0x000fe20000000800 */
[----:B------:R-:W-:Y:S01]  /*57c0*/  IMAD.MOV.U32 R84, RZ, RZ, R87 ;  /* 0x000000ffff547224 */ /* 0x000fe200078e0057 */
[----:B------:R-:W-:Y:S02]  /*57d0*/  FMNMX.FTZ R61, R35, R12, !PT ;  /* 0x0000000c233d7209 */ /* 0x000fe40007810000 */
[----:B------:R-:W-:Y:S02]  /*57e0*/  FSEL R12, R39, -INF , P2 ;  /* 0xff800000270c7808 */ /* 0x000fe40001000000 */
[----:B------:R-:W-:Y:S02]  /*57f0*/  FMNMX.FTZ R61, R38, R61, !PT ;  /* 0x0000003d263d7209 */ /* 0x000fe40007810000 */
[----:B------:R0:W-:Y:S02]  /*5800*/  MUFU.EX2 R39, R56 ;  /* 0x0000003800277308 */ /* 0x0001e40000000800 */
[----:B------:R-:W-:-:S04]  /*5810*/  FMNMX.FTZ R61, R12, R61, !PT ;  /* 0x0000003d0c3d7209 */ /* 0x000fc80007810000 */
[----:B------:R-:W-:Y:S02]  /*5820*/  FMNMX.FTZ R61, R26, R61, !PT ;  /* 0x0000003d1a3d7209 */ /* 0x000fe40007810000 */
[----:B------:R-:W-:Y:S01]  /*5830*/  MUFU.EX2 R45, R45 ;  /* 0x0000002d002d7308 */ /* 0x000fe20000000800 */
[----:B0-----:R-:W-:Y:S01]  /*5840*/  FSEL R56, R31, -INF , P6 ;  /* 0xff8000001f387808 */ /* 0x001fe20003000000 */
[--C-:B------:R-:W-:Y:S01]  /*5850*/  FFMA.FTZ R31, R53, UR11, -R83.reuse ;  /* 0x0000000b351f7c23 */ /* 0x100fe20008010853 */
[----:B------:R-:W-:Y:S01]  /*5860*/  FMNMX.FTZ R61, R48, R61, !PT ;  /* 0x0000003d303d7209 */ /* 0x000fe20007810000 */
[----:B------:R-:W-:-:S03]  /*5870*/  FFMA.FTZ R53, R20, UR11, -R83 ;  /* 0x0000000b14357c23 */ /* 0x000fc60008010853 */
        /* <DEDUP_REMOVED lines=8> */
[--C-:B------:R-:W-:Y:S01]  /*5900*/  FFMA.FTZ R61, R80, UR11, -R83.reuse ;  /* 0x0000000b503d7c23 */ /* 0x100fe20008010853 */
[----:B------:R-:W-:-:S05]  /*5910*/  FFMA.FTZ R83, R24, UR11, -R83 ;  /* 0x0000000b18537c23 */ /* 0x000fca0008010853 */
[----:B------:R-:W-:Y:S01]  /*5920*/  MUFU.EX2 R198, R198 ;  /* 0x000000c600c67308 */ /* 0x000fe20000000800 */
[----:B------:R-:W-:Y:S01]  /*5930*/  IMAD.MOV.U32 R80, RZ, RZ, R87 ;  /* 0x000000ffff507224 */ /* 0x000fe200078e0057 */
[----:B------:R-:W0:Y:S06]  /*5940*/  SHFL.BFLY PT, R85, R52, 0x1, 0x1f ;  /* 0x0c201f0034557f89 */ /* 0x000e2c00000e0000 */
[----:B------:R-:W-:Y:S08]  /*5950*/  MUFU.EX2 R69, R69 ;  /* 0x0000004500457308 */ /* 0x000ff00000000800 */
[----:B------:R-:W-:Y:S08]  /*5960*/  MUFU.EX2 R200, R200 ;  /* 0x000000c800c87308 */ /* 0x000ff00000000800 */
[----:B------:R-:W-:Y:S01]  /*5970*/  MUFU.EX2 R57, R57 ;  /* 0x0000003900397308 */ /* 0x000fe20000000800 */
[----:B0-----:R-:W-:-:S04]  /*5980*/  FMNMX.FTZ R92, R52, R85, !PT ;  /* 0x00000055345c7209 */ /* 0x001fc80007810000 */
[C---:B------:R-:W-:Y:S01]  /*5990*/  FSETP.NEU.FTZ.AND P2, PT, R92.reuse, -INF , PT ;  /* 0xff8000005c00780b */ /* 0x040fe20003f5d000 */
[----:B------:R-:W-:Y:S02]  /*59a0*/  FMUL.FTZ R85, R92, UR11 ;  /* 0x0000000b5c557c20 */ /* 0x000fe40008410000 */
[----:B------:R-:W-:Y:S03]  /*59b0*/  MUFU.EX2 R202, R202 ;  /* 0x000000ca00ca7308 */ /* 0x000fe60000000800 */
[----:B------:R-:W-:Y:S02]  /*59c0*/  FSEL R85, R85, RZ, P2 ;  /* 0x000000ff55557208 */ /* 0x000fe40001000000 */
[----:B------:R-:W-:-:S03]  /*59d0*/  PLOP3.LUT P2, PT, PT, PT, UP0, 0x80, 0x0 ;  /* 0x000000000000781c */ /* 0x000fc60003f4f008 */
[----:B------:R-:W-:Y:S01]  /*59e0*/  MUFU.EX2 R204, R204 ;  /* 0x000000cc00cc7308 */ /* 0x000fe20000000800 */
[----:B------:R-:W-:Y:S01]  /*59f0*/  FFMA.FTZ R60, R75, UR11, -R85 ;  /* 0x0000000b4b3c7c23 */ /* 0x000fe20008010855 */
[----:B------:R-:W-:Y:S01]  /*5a00*/  FADD.FTZ R75, R176, R13 ;  /* 0x0000000db04b7221 */ /* 0x000fe20000010000 */
[--C-:B------:R-:W-:Y:S01]  /*5a10*/  FFMA.FTZ R197, R66, UR11, -R85.reuse ;  /* 0x0000000b42c57c23 */ /* 0x100fe20008010855 */
[--C-:B------:R-:W-:Y:S01]  /*5a20*/  FFMA.FTZ R177, R114, UR11, -R85.reuse ;  /* 0x0000000b72b17c23 */ /* 0x100fe20008010855 */
[----:B------:R-:W-:Y:S01]  /*5a30*/  FFMA.FTZ R20, R115, UR11, -R85 ;  /* 0x0000000b73147c23 */ /* 0x000fe20008010855 */
[----:B--2---:R-:W-:Y:S01]  /*5a40*/  FADD.FTZ R14, R178, R75 ;  /* 0x0000004bb20e7221 */ /* 0x004fe20000010000 */
[--C-:B------:R-:W-:Y:S01]  /*5a50*/  FFMA.FTZ R66, R67, UR11, -R85.reuse ;  /* 0x0000000b43427c23 */ /* 0x100fe20008010855 */
[--C-:B------:R-:W-:Y:S01]  /*5a60*/  FFMA.FTZ R179, R118, UR11, -R85.reuse ;  /* 0x0000000b76b37c23 */ /* 0x100fe20008010855 */
[--C-:B------:R-:W-:Y:S01]  /*5a70*/  FFMA.FTZ R24, R119, UR11, -R85.reuse ;  /* 0x0000000b77187c23 */ /* 0x100fe20008010855 */
[----:B---3--:R-:W-:Y:S01]  /*5a80*/  FADD.FTZ R67, R15, R14 ;  /* 0x0000000e0f437221 */ /* 0x008fe20000010000 */
[----:B------:R-:W-:Y:S01]  /*5a90*/  MUFU.EX2 R177, R177 ;  /* 0x000000b100b17308 */ /* 0x000fe20000000800 */
[--C-:B------:R-:W-:Y:S01]  /*5aa0*/  FFMA.FTZ R181, R106, UR11, -R85.reuse ;  /* 0x0000000b6ab57c23 */ /* 0x100fe20008010855 */
[----:B------:R-:W-:Y:S01]  /*5ab0*/  FFMA.FTZ R28, R107, UR11, -R85 ;  /* 0x0000000b6b1c7c23 */ /* 0x000fe20008010855 */
[----:B----4-:R-:W-:Y:S01]  /*5ac0*/  FADD.FTZ R14, R180, R67 ;  /* 0x00000043b40e7221 */ /* 0x010fe20000010000 */
[--C-:B------:R-:W-:Y:S01]  /*5ad0*/  FFMA.FTZ R183, R110, UR11, -R85.reuse ;  /* 0x0000000b6eb77c23 */ /* 0x100fe20008010855 */
[--C-:B------:R-:W-:Y:S01]  /*5ae0*/  FFMA.FTZ R201, R58, UR11, -R85.reuse ;  /* 0x0000000b3ac97c23 */ /* 0x100fe20008010855 */
[--C-:B------:R-:W-:Y:S01]  /*5af0*/  FFMA.FTZ R32, R111, UR11, -R85.reuse ;  /* 0x0000000b6f207c23 */ /* 0x100fe20008010855 */
[----:B-----5:R-:W-:Y:S01]  /*5b00*/  FADD.FTZ R67, R21, R14 ;  /* 0x0000000e15437221 */ /* 0x020fe20000010000 */
[----:B------:R-:W0:Y:S01]  /*5b10*/  MUFU.EX2 R20, R20 ;  /* 0x0000001400147308 */ /* 0x000e220000000800 */
[--C-:B------:R-:W-:Y:S01]  /*5b20*/  FFMA.FTZ R185, R98, UR11, -R85.reuse ;  /* 0x0000000b62b97c23 */ /* 0x100fe20008010855 */
[----:B------:R-:W-:Y:S01]  /*5b30*/  FFMA.FTZ R199, R70, UR11, -R85 ;  /* 0x0000000b46c77c23 */ /* 0x000fe20008010855 */
[----:B-1----:R-:W-:Y:S01]  /*5b40*/  FADD.FTZ R14, R182, R67 ;  /* 0x00000043b60e7221 */ /* 0x002fe20000010000 */
[--C-:B------:R-:W-:Y:S01]  /*5b50*/  FFMA.FTZ R36, R99, UR11, -R85.reuse ;  /* 0x0000000b63247c23 */ /* 0x100fe20008010855 */
[--C-:B------:R-:W-:Y:S01]  /*5b60*/  FFMA.FTZ R187, R102, UR11, -R85.reuse ;  /* 0x0000000b66bb7c23 */ /* 0x100fe20008010855 */
[--C-:B------:R-:W-:Y:S01]  /*5b70*/  FFMA.FTZ R203, R62, UR11, -R85.reuse ;  /* 0x0000000b3ecb7c23 */ /* 0x100fe20008010855 */
[----:B------:R-:W-:Y:S01]  /*5b80*/  FADD.FTZ R67, R25, R14 ;  /* 0x0000000e19437221 */ /* 0x000fe20000010000 */
[----:B------:R-:W1:Y:S01]  /*5b90*/  MUFU.EX2 R179, R179 ;  /* 0x000000b300b37308 */ /* 0x000e620000000800 */
        /* <DEDUP_REMOVED lines=8> */
[----:B0-----:R-:W-:Y:S01]  /*5c20*/  FADD.FTZ R14, R177, R20 ;  /* 0x00000014b10e7221 */ /* 0x001fe20000010000 */
[----:B------:R-:W-:Y:S01]  /*5c30*/  FFMA.FTZ R58, R59, UR11, -R85 ;  /* 0x0000000b3b3a7c23 */ /* 0x000fe20008010855 */
[----:B------:R-:W-:Y:S01]  /*5c40*/  FADD.FTZ R70, R186, R67 ;  /* 0x00000043ba467221 */ /* 0x000fe20000010000 */
[--C-:B------:R-:W-:Y:S01]  /*5c50*/  FFMA.FTZ R52, R95, UR11, -R85.reuse ;  /* 0x0000000b5f347c23 */ /* 0x100fe20008010855 */
[--C-:B------:R-:W-:Y:S01]  /*5c60*/  FFMA.FTZ R193, R74, UR11, -R85.reuse ;  /* 0x0000000b4ac17c23 */ /* 0x100fe20008010855 */
[--C-:B------:R-:W-:Y:S01]  /*5c70*/  FFMA.FTZ R195, R78, UR11, -R85.reuse ;  /* 0x0000000b4ec37c23 */ /* 0x100fe20008010855 */
[----:B------:R-:W-:Y:S01]  /*5c80*/  FADD.FTZ R67, R33, R70 ;  /* 0x0000004621437221 */ /* 0x000fe20000010000 */
[----:B------:R-:W0:Y:S01]  /*5c90*/  MUFU.EX2 R181, R181 ;  /* 0x000000b500b57308 */ /* 0x000e220000000800 */
[----:B-1----:R-:W-:Y:S01]  /*5ca0*/  FADD.FTZ R59, R179, R14 ;  /* 0x0000000eb33b7221 */ /* 0x002fe20000010000 */
[----:B------:R-:W-:Y:S01]  /*5cb0*/  FFMA.FTZ R64, R79, UR11, -R85 ;  /* 0x0000000b4f407c23 */ /* 0x000fe20008010855 */
[----:B------:R-:W-:Y:S01]  /*5cc0*/  FADD.FTZ R62, R188, R67 ;  /* 0x00000043bc3e7221 */ /* 0x000fe20000010000 */
[--C-:B------:R-:W-:Y:S01]  /*5cd0*/  FFMA.FTZ R207, R54, UR11, -R85.reuse ;  /* 0x0000000b36cf7c23 */ /* 0x100fe20008010855 */
[--C-:B------:R-:W-:Y:S01]  /*5ce0*/  FFMA.FTZ R68, R71, UR11, -R85.reuse ;  /* 0x0000000b47447c23 */ /* 0x100fe20008010855 */
[----:B------:R-:W-:Y:S01]  /*5cf0*/  FFMA.FTZ R211, R46, UR11, -R85 ;  /* 0x0000000b2ed37c23 */ /* 0x000fe20008010855 */
[----:B------:R-:W-:Y:S01]  /*5d00*/  FADD.FTZ R67, R37, R62 ;  /* 0x0000003e25437221 */ /* 0x000fe20000010000 */
[----:B------:R-:W1:Y:S01]  /*5d10*/  MUFU.EX2 R28, R28 ;  /* 0x0000001c001c7308 */ /* 0x000e620000000800 */
[----:B--2---:R-:W-:Y:S01]  /*5d20*/  FADD.FTZ R14, R24, R59 ;  /* 0x0000003b180e7221 */ /* 0x004fe20000010000 */
[----:B------:R-:W-:Y:S01]  /*5d30*/  FFMA.FTZ R62, R63, UR11, -R85 ;  /* 0x0000000b3f3e7c23 */ /* 0x000fe20008010855 */
[----:B------:R-:W-:Y:S01]  /*5d40*/  FADD.FTZ R70, R190, R67 ;  /* 0x00000043be467221 */ /* 0x000fe20000010000 */
[----:B------:R-:W-:Y:S01]  /*5d50*/  F2FP.F16.F32.PACK_AB R176, R13, R176 ;  /* 0x000000b00db0723e */ /* 0x000fe200000000ff */
        /* <DEDUP_REMOVED lines=9> */
[----:B------:R-:W-:Y:S01]  /*5df0*/  F2FP.F16.F32.PACK_AB R178, R15, R178 ;  /* 0x000000b20fb2723e */ /* 0x000fe200000000ff */
[----:B------:R-:W-:Y:S01]  /*5e00*/  FFMA.FTZ R35, R35, UR11, -R85 ;  /* 0x0000000b23237c23 */ /* 0x000fe20008010855 */
[----:B------:R-:W0:Y:S01]  /*5e10*/  MUFU.EX2 R32, R32 ;  /* 0x0000002000207308 */ /* 0x000e220000000800 */
[----:B-1----:R-:W-:Y:S01]  /*5e20*/  FADD.FTZ R14, R28, R59 ;  /* 0x0000003b1c0e7221 */ /* 0x002fe20000010000 */
[--C-:B------:R-:W-:Y:S01]  /*5e30*/  FFMA.FTZ R38, R38, UR11, -R85.reuse ;  /* 0x0000000b26267c23 */ /* 0x100fe20008010855 */
[--C-:B------:R-:W-:Y:S01]  /*5e40*/  FFMA.FTZ R48, R48, UR11, -R85.reuse ;  /* 0x0000000b30307c23 */ /* 0x100fe20008010855 */
[----:B------:R-:W-:Y:S01]  /*5e50*/  F2FP.F16.F32.PACK_AB R177, R20, R177 ;  /* 0x000000b114b1723e */ /* 0x000fe200000000ff */
[--C-:B------:R-:W-:Y:S01]  /*5e60*/  FFMA.FTZ R30, R30, UR11, -R85.reuse ;  /* 0x0000000b1e1e7c23 */ /* 0x100fe20008010855 */
[----:B------:R-:W-:Y:S01]  /*5e70*/  FFMA.FTZ R56, R56, UR11, -R85 ;  /* 0x0000000b38387c23 */ /* 0x000fe20008010855 */
[----:B------:R-:W-:Y:S01]  /*5e80*/  F2FP.F16.F32.PACK_AB R182, R25, R182 ;  /* 0x000000b619b6723e */ /* 0x000fe200000000ff */
[----:B------:R-:W1:Y:S01]  /*5e90*/  MUFU.EX2 R185, R185 ;  /* 0x000000b900b97308 */ /* 0x000e620000000800 */
[----:B--2---:R-:W-:Y:S01]  /*5ea0*/  FADD.FTZ R59, R183, R14 ;  /* 0x0000000eb73b7221 */ /* 0x004fe20000010000 */
[----:B------:R-:W-:Y:S01]  /*5eb0*/  F2FP.F16.F32.PACK_AB R184, R29, R184 ;  /* 0x000000b81db8723e */ /* 0x000fe200000000ff */
[--C-:B------:R-:W-:Y:S01]  /*5ec0*/  IMAD.MOV.U32 R79, RZ, RZ, R87.reuse ;  /* 0x000000ffff4f7224 */ /* 0x100fe200078e0057 */
[----:B------:R-:W-:Y:S01]  /*5ed0*/  F2FP.F16.F32.PACK_AB R186, R33, R186 ;  /* 0x000000ba21ba723e */ /* 0x000fe200000000ff */
[--C-:B------:R-:W-:Y:S01]  /*5ee0*/  IMAD.MOV.U32 R78, RZ, RZ, R87.reuse ;  /* 0x000000ffff4e7224 */ /* 0x100fe200078e0057 */
[----:B------:R-:W-:Y:S01]  /*5ef0*/  F2FP.F16.F32.PACK_AB R188, R37, R188 ;  /* 0x000000bc25bc723e */ /* 0x000fe200000000ff */
[----:B------:R-:W-:Y:S01]  /*5f00*/  IMAD.MOV.U32 R75, RZ, RZ, R87 ;  /* 0x000000ffff4b7224 */ /* 0x000fe200078e0057 */
[----:B------:R-:W2:Y:S01]  /*5f10*/  MUFU.EX2 R36, R36 ;  /* 0x0000002400247308 */ /* 0x000ea20000000800 */
[----:B0-----:R-:W-:Y:S01]  /*5f20*/  FADD.FTZ R14, R32, R59 ;  /* 0x0000003b200e7221 */ /* 0x001fe20000010000 */
[----:B------:R-:W-:Y:S01]  /*5f30*/  F2FP.F16.F32.PACK_AB R190, R41, R190 ;  /* 0x000000be29be723e */ /* 0x000fe200000000ff */
[--C-:B------:R-:W-:Y:S01]  /*5f40*/  IMAD.MOV.U32 R74, RZ, RZ, R87.reuse ;  /* 0x000000ffff4a7224 */ /* 0x100fe200078e0057 */
[----:B------:R-:W-:Y:S01]  /*5f50*/  F2FP.F16.F32.PACK_AB R192, R45, R192 ;  /* 0x000000c02dc0723e */ /* 0x000fe200000000ff */
[--C-:B------:R-:W-:Y:S01]  /*5f60*/  IMAD.MOV.U32 R71, RZ, RZ, R87.reuse ;  /* 0x000000ffff477224 */ /* 0x100fe200078e0057 */
[----:B------:R-:W-:Y:S01]  /*5f70*/  F2FP.F16.F32.PACK_AB R179, R24, R179 ;  /* 0x000000b318b3723e */ /* 0x000fe200000000ff */
[--C-:B------:R-:W-:Y:S01]  /*5f80*/  IMAD.MOV.U32 R67, RZ, RZ, R87.reuse ;  /* 0x000000ffff437224 */ /* 0x100fe200078e0057 */
[----:B------:R-:W0:Y:S01]  /*5f90*/  MUFU.EX2 R187, R187 ;  /* 0x000000bb00bb7308 */ /* 0x000e220000000800 */
[----:B-1----:R-:W-:Y:S01]  /*5fa0*/  FADD.FTZ R59, R185, R14 ;  /* 0x0000000eb93b7221 */ /* 0x002fe20000010000 */
[----:B------:R-:W-:Y:S01]  /*5fb0*/  F2FP.F16.F32.PACK_AB R181, R28, R181 ;  /* 0x000000b51cb5723e */ /* 0x000fe200000000ff */
[--C-:B------:R-:W-:Y:S01]  /*5fc0*/  IMAD.MOV.U32 R63, RZ, RZ, R87.reuse ;  /* 0x000000ffff3f7224 */ /* 0x100fe200078e0057 */
[----:B------:R-:W-:Y:S01]  /*5fd0*/  F2FP.F16.F32.PACK_AB R183, R32, R183 ;  /* 0x000000b720b7723e */ /* 0x000fe200000000ff */
[--C-:B------:R-:W-:Y:S01]  /*5fe0*/  IMAD.MOV.U32 R41, RZ, RZ, R87.reuse ;  /* 0x000000ffff297224 */ /* 0x100fe200078e0057 */
[----:B------:R-:W-:Y:S01]  /*5ff0*/  F2FP.F16.F32.PACK_AB R180, R21, R180 ;  /* 0x000000b415b4723e */ /* 0x000fe200000000ff */
[----:B------:R-:W-:Y:S01]  /*6000*/  IMAD.MOV.U32 R37, RZ, RZ, R87 ;  /* 0x000000ffff257224 */ /* 0x000fe200078e0057 */
[----:B------:R-:W1:Y:S01]  /*6010*/  MUFU.EX2 R40, R40 ;  /* 0x0000002800287308 */ /* 0x000e620000000800 */
[C---:B--2---:R-:W-:Y:S01]  /*6020*/  FADD.FTZ R14, R36.reuse, R59 ;  /* 0x0000003b240e7221 */ /* 0x044fe20000010000 */
[----:B------:R-:W-:Y:S01]  /*6030*/  FADD.FTZ R59, R45, R50 ;  /* 0x000000322d3b7221 */ /* 0x000fe20000010000 */
[----:B------:R-:W-:Y:S01]  /*6040*/  FFMA.FTZ R50, R51, UR11, -R85 ;  /* 0x0000000b33327c23 */ /* 0x000fe20008010855 */
[----:B------:R-:W-:Y:S01]  /*6050*/  F2FP.F16.F32.PACK_AB R185, R36, R185 ;  /* 0x000000b924b9723e */ /* 0x000fe200000000ff */
[----:B------:R-:W-:-:S02]  /*6060*/  IMAD.MOV.U32 R45, RZ, RZ, R87 ;  /* 0x000000ffff2d7224 */ /* 0x000fc400078e0057 */
[----:B------:R-:W-:Y:S01]  /*6070*/  FADD.FTZ R70, R194, R59 ;  /* 0x0000003bc2467221 */ /* 0x000fe20000010000 */
[----:B------:R-:W-:Y:S01]  /*6080*/  F2FP.F16.F32.PACK_AB R194, R73, R194 ;  /* 0x000000c249c2723e */ /* 0x000fe200000000ff */
[----:B------:R-:W2:Y:S01]  /*6090*/  MUFU.EX2 R189, R189 ;  /* 0x000000bd00bd7308 */ /* 0x000ea20000000800 */
[----:B0-----:R-:W-:Y:S01]  /*60a0*/  FADD.FTZ R51, R187, R14 ;  /* 0x0000000ebb337221 */ /* 0x001fe20000010000 */
[--C-:B------:R-:W-:Y:S02]  /*60b0*/  IMAD.MOV.U32 R36, RZ, RZ, R87.reuse ;  /* 0x000000ffff247224 */ /* 0x100fe400078e0057 */
[--C-:B------:R-:W-:Y:S02]  /*60c0*/  IMAD.MOV.U32 R33, RZ, RZ, R87.reuse ;  /* 0x000000ffff217224 */ /* 0x100fe400078e0057 */
[----:B------:R-:W-:Y:S02]  /*60d0*/  IMAD.MOV.U32 R32, RZ, RZ, R87 ;  /* 0x000000ffff207224 */ /* 0x000fe400078e0057 */
[----:B------:R-:W0:Y:S01]  /*60e0*/  MUFU.EX2 R44, R44 ;  /* 0x0000002c002c7308 */ /* 0x000e220000000800 */
[C---:B-1----:R-:W-:Y:S01]  /*60f0*/  FADD.FTZ R14, R40.reuse, R51 ;  /* 0x00000033280e7221 */ /* 0x042fe20000010000 */
[----:B------:R-:W-:Y:S01]  /*6100*/  FADD.FTZ R51, R73, R70 ;  /* 0x0000004649337221 */ /* 0x000fe20000010000 */
[----:B------:R-:W-:Y:S01]  /*6110*/  F2FP.F16.F32.PACK_AB R187, R40, R187 ;  /* 0x000000bb28bb723e */ /* 0x000fe200000000ff */
[----:B------:R-:W-:-:S02]  /*6120*/  IMAD.MOV.U32 R73, RZ, RZ, R87 ;  /* 0x000000ffff497224 */ /* 0x000fc400078e0057 */
[----:B------:R-:W-:Y:S01]  /*6130*/  FADD.FTZ R54, R196, R51 ;  /* 0x00000033c4367221 */ /* 0x000fe20000010000 */
[----:B------:R-:W-:Y:S01]  /*6140*/  F2FP.F16.F32.PACK_AB R196, R65, R196 ;  /* 0x000000c441c4723e */ /* 0x000fe200000000ff */
[----:B------:R-:W1:Y:S01]  /*6150*/  MUFU.EX2 R191, R191 ;  /* 0x000000bf00bf7308 */ /* 0x000e620000000800 */
[----:B--2---:R-:W-:Y:S01]  /*6160*/  FADD.FTZ R11, R189, R14 ;  /* 0x0000000ebd0b7221 */ /* 0x004fe20000010000 */
[----:B------:R-:W-:Y:S01]  /*6170*/  FADD.FTZ R51, R65, R54 ;  /* 0x0000003641337221 */ /* 0x000fe20000010000 */
[--C-:B------:R-:W-:Y:S02]  /*6180*/  IMAD.MOV.U32 R70, RZ, RZ, R87.reuse ;  /* 0x000000ffff467224 */ /* 0x100fe400078e0057 */
[----:B------:R-:W-:Y:S02]  /*6190*/  IMAD.MOV.U32 R65, RZ, RZ, R87 ;  /* 0x000000ffff417224 */ /* 0x000fe400078e0057 */
[----:B------:R-:W-:Y:S01]  /*61a0*/  FADD.FTZ R54, R198, R51 ;  /* 0x00000033c6367221 */ /* 0x000fe20000010000 */
[C---:B------:R-:W-:Y:S01]  /*61b0*/  F2FP.F16.F32.PACK_AB R198, R69.reuse, R198 ;  /* 0x000000c645c6723e */ /* 0x040fe200000000ff */
[----:B------:R-:W2:Y:S01]  /*61c0*/  MUFU.EX2 R52, R52 ;  /* 0x0000003400347308 */ /* 0x000ea20000000800 */
[C---:B0-----:R-:W-:Y:S01]  /*61d0*/  FADD.FTZ R14, R44.reuse, R11 ;  /* 0x0000000b2c0e7221 */ /* 0x041fe20000010000 */
[----:B------:R-:W-:Y:S01]  /*61e0*/  FADD.FTZ R51, R69, R54 ;  /* 0x0000003645337221 */ /* 0x000fe20000010000 */
[----:B------:R-:W-:Y:S01]  /*61f0*/  F2FP.F16.F32.PACK_AB R189, R44, R189 ;  /* 0x000000bd2cbd723e */ /* 0x000fe200000000ff */
[----:B------:R-:W-:-:S02]  /*6200*/  IMAD.MOV.U32 R69, RZ, RZ, R87 ;  /* 0x000000ffff457224 */ /* 0x000fc400078e0057 */
[----:B------:R-:W-:Y:S01]  /*6210*/  FADD.FTZ R46, R200, R51 ;  /* 0x00000033c82e7221 */ /* 0x000fe20000010000 */
[----:B------:R-:W-:Y:S01]  /*6220*/  F2FP.F16.F32.PACK_AB R200, R57, R200 ;  /* 0x000000c839c8723e */ /* 0x000fe200000000ff */
[----:B------:R-:W0:Y:S01]  /*6230*/  MUFU.EX2 R193, R193 ;  /* 0x000000c100c17308 */ /* 0x000e220000000800 */
[----:B-1----:R-:W-:Y:S01]  /*6240*/  FADD.FTZ R11, R191, R14 ;  /* 0x0000000ebf0b7221 */ /* 0x002fe20000010000 */
[----:B------:R-:W-:Y:S01]  /*6250*/  FADD.FTZ R59, R57, R46 ;  /* 0x0000002e393b7221 */ /* 0x000fe20000010000 */
[----:B------:R-:W-:Y:S01]  /*6260*/  FFMA.FTZ R46, R26, UR11, -R85 ;  /* 0x0000000b1a2e7c23 */ /* 0x000fe20008010855 */
[----:B------:R-:W-:Y:S02]  /*6270*/  IMAD.MOV.U32 R57, RZ, RZ, R87 ;  /* 0x000000ffff397224 */ /* 0x000fe400078e0057 */
[----:B------:R-:W-:Y:S01]  /*6280*/  FADD.FTZ R54, R202, R59 ;  /* 0x0000003bca367221 */ /* 0x000fe20000010000 */
[----:B------:R-:W-:Y:S01]  /*6290*/  F2FP.F16.F32.PACK_AB R202, R39, R202 ;  /* 0x000000ca27ca723e */ /* 0x000fe200000000ff */
        /* <DEDUP_REMOVED lines=9> */
[--C-:B------:R-:W-:Y:S02]  /*6330*/  IMAD.MOV.U32 R29, RZ, RZ, R87.reuse ;  /* 0x000000ffff1d7224 */ /* 0x100fe400078e0057 */
[----:B------:R-:W-:Y:S02]  /*6340*/  IMAD.MOV.U32 R28, RZ, RZ, R87 ;  /* 0x000000ffff1c7224 */ /* 0x000fe400078e0057 */
[----:B------:R-:W0:Y:S01]  /*6350*/  MUFU.EX2 R64, R64 ;  /* 0x0000004000407308 */ /* 0x000e220000000800 */
[----:B-1----:R-:W-:Y:S01]  /*6360*/  FADD.FTZ R14, R60, R11 ;  /* 0x0000000b3c0e7221 */ /* 0x002fe20000010000 */
[----:B------:R-:W-:Y:S01]  /*6370*/  FFMA.FTZ R11, R12, UR11, -R85 ;  /* 0x0000000b0c0b7c23 */ /* 0x000fe20008010855 */
[----:B------:R-:W-:Y:S01]  /*6380*/  F2FP.F16.F32.PACK_AB R193, R60, R193 ;  /* 0x000000c13cc1723e */ /* 0x000fe200000000ff */
[----:B------:R-:W-:-:S02]  /*6390*/  IMAD.MOV.U32 R85, RZ, RZ, R87 ;  /* 0x000000ffff557224 */ /* 0x000fc400078e0057 */
[--C-:B------:R-:W-:Y:S02]  /*63a0*/  IMAD.MOV.U32 R60, RZ, RZ, R87.reuse ;  /* 0x000000ffff3c7224 */ /* 0x100fe400078e0057 */
[----:B------:R-:W1:Y:S01]  /*63b0*/  MUFU.EX2 R197, R197 ;  /* 0x000000c500c57308 */ /* 0x000e620000000800 */
[----:B--2---:R-:W-:Y:S01]  /*63c0*/  FADD.FTZ R51, R195, R14 ;  /* 0x0000000ec3337221 */ /* 0x004fe20000010000 */
[--C-:B------:R-:W-:Y:S02]  /*63d0*/  IMAD.MOV.U32 R25, RZ, RZ, R87.reuse ;  /* 0x000000ffff197224 */ /* 0x100fe400078e0057 */
[----:B------:R-:W-:-:S04]  /*63e0*/  IMAD.MOV.U32 R24, RZ, RZ, R87 ;  /* 0x000000ffff187224 */ /* 0x000fc800078e0057 */
        /* <DEDUP_REMOVED lines=14> */
[----:B------:R-:W-:Y:S01]  /*64d0*/  F2FP.F16.F32.PACK_AB R199, R68, R199 ;  /* 0x000000c744c7723e */ /* 0x000fe200000000ff */
[----:B------:R-:W-:-:S05]  /*64e0*/  IMAD.MOV.U32 R68, RZ, RZ, R87 ;  /* 0x000000ffff447224 */ /* 0x000fca00078e0057 */
[----:B------:R-:W1:Y:S01]  /*64f0*/  MUFU.EX2 R203, R203 ;  /* 0x000000cb00cb7308 */ /* 0x000e620000000800 */
[----:B--2---:R-:W-:-:S07]  /*6500*/  FADD.FTZ R13, R201, R14 ;  /* 0x0000000ec90d7221 */ /* 0x004fce0000010000 */
        /* <DEDUP_REMOVED lines=10> */
[----:B------:R-:W-:Y:S01]  /*65b0*/  MUFU.EX2 R27, R27 ;  /* 0x0000001b001b7308 */ /* 0x000fe20000000800 */
[----:B0-----:R-:W-:-:S07]  /*65c0*/  FADD.FTZ R13, R205, R14 ;  /* 0x0000000ecd0d7221 */ /* 0x001fce0000010000 */
[----:B------:R-:W0:Y:S01]  /*65d0*/  MUFU.EX2 R207, R207 ;  /* 0x000000cf00cf7308 */ /* 0x000e220000000800 */
[C---:B-1----:R-:W-:Y:S01]  /*65e0*/  FADD.FTZ R14, R50.reuse, R13 ;  /* 0x0000000d320e7221 */ /* 0x042fe20000010000 */
[----:B------:R-:W-:Y:S01]  /*65f0*/  F2FP.F16.F32.PACK_AB R205, R50, R205 ;  /* 0x000000cd32cd723e */ /* 0x000fe200000000ff */
[----:B------:R-:W-:-:S05]  /*6600*/  IMAD.MOV.U32 R50, RZ, RZ, R87 ;  /* 0x000000ffff327224 */ /* 0x000fca00078e0057 */
[----:B------:R-:W-:Y:S08]  /*6610*/  MUFU.EX2 R206, R206 ;  /* 0x000000ce00ce7308 */ /* 0x000ff00000000800 */
[----:B------:R1:W2:Y:S01]  /*6620*/  MUFU.EX2 R42, R55 ;  /* 0x00000037002a7308 */ /* 0x0002a20000000800 */
[----:B0-----:R-:W-:-:S07]  /*6630*/  FADD.FTZ R13, R207, R14 ;  /* 0x0000000ecf0d7221 */ /* 0x001fce0000010000 */
[----:B------:R-:W0:Y:S01]  /*6640*/  MUFU.EX2 R31, R31 ;  /* 0x0000001f001f7308 */ /* 0x000e220000000800 */
[----:B-1----:R-:W-:Y:S01]  /*6650*/  FADD.FTZ R55, R39, R54 ;  /* 0x0000003627377221 */ /* 0x002fe20000010000 */
[----:B------:R-:W-:-:S03]  /*6660*/  IMAD.MOV.U32 R39, RZ, RZ, R87 ;  /* 0x000000ffff277224 */ /* 0x000fc600078e0057 */
[----:B------:R-:W-:Y:S01]  /*6670*/  FADD.FTZ R26, R204, R55 ;  /* 0x00000037cc1a7221 */ /* 0x000fe20000010000 */
[C---:B------:R-:W-:Y:S01]  /*6680*/  F2FP.F16.F32.PACK_AB R204, R27.reuse, R204 ;  /* 0x000000cc1bcc723e */ /* 0x040fe200000000ff */
[----:B------:R-:W-:Y:S01]  /*6690*/  IMAD.MOV.U32 R55, RZ, RZ, R87 ;  /* 0x000000ffff377224 */ /* 0x000fe200078e0057 */
[----:B------:R-:W1:Y:S01]  /*66a0*/  MUFU.EX2 R209, R209 ;  /* 0x000000d100d17308 */ /* 0x000e620000000800 */
[----:B------:R-:W-:Y:S01]  /*66b0*/  FADD.FTZ R51, R27, R26 ;  /* 0x0000001a1b337221 */ /* 0x000fe20000010000 */
[C---:B--2---:R-:W-:Y:S01]  /*66c0*/  FADD.FTZ R14, R42.reuse, R13 ;  /* 0x0000000d2a0e7221 */ /* 0x044fe20000010000 */
[----:B------:R-:W-:Y:S01]  /*66d0*/  F2FP.F16.F32.PACK_AB R207, R42, R207 ;  /* 0x000000cf2acf723e */ /* 0x000fe200000000ff */
[----:B------:R-:W-:Y:S02]  /*66e0*/  IMAD.MOV.U32 R42, RZ, RZ, R87 ;  /* 0x000000ffff2a7224 */ /* 0x000fe400078e0057 */
[----:B------:R-:W-:Y:S01]  /*66f0*/  FADD.FTZ R54, R206, R51 ;  /* 0x00000033ce367221 */ /* 0x000fe20000010000 */
[--C-:B------:R-:W-:Y:S01]  /*6700*/  IMAD.MOV.U32 R51, RZ, RZ, R87.reuse ;  /* 0x000000ffff337224 */ /* 0x100fe200078e0057 */
[----:B------:R-:W2:Y:S02]  /*6710*/  MUFU.EX2 R208, R208 ;  /* 0x000000d000d07308 */ /* 0x000ea40000000800 */
[C---:B0-----:R-:W-:Y:S01]  /*6720*/  FADD.FTZ R15, R31.reuse, R54 ;  /* 0x000000361f0f7221 */ /* 0x041fe20000010000 */
[----:B------:R-:W-:Y:S01]  /*6730*/  F2FP.F16.F32.PACK_AB R206, R31, R206 ;  /* 0x000000ce1fce723e */ /* 0x000fe200000000ff */
[----:B------:R-:W-:-:S02]  /*6740*/  IMAD.MOV.U32 R31, RZ, RZ, R87 ;  /* 0x000000ffff1f7224 */ /* 0x000fc400078e0057 */
[----:B------:R-:W-:Y:S02]  /*6750*/  IMAD.MOV.U32 R27, RZ, RZ, R87 ;  /* 0x000000ffff1b7224 */ /* 0x000fe400078e0057 */
[----:B------:R0:W3:Y:S01]  /*6760*/  MUFU.EX2 R12, R43 ;  /* 0x0000002b000c7308 */ /* 0x0000e20000000800 */
[----:B-1----:R-:W-:-:S07]  /*6770*/  FADD.FTZ R13, R209, R14 ;  /* 0x0000000ed10d7221 */ /* 0x002fce0000010000 */
[----:B------:R-:W1:Y:S01]  /*6780*/  MUFU.EX2 R49, R49 ;  /* 0x0000003100317308 */ /* 0x000e620000000800 */
[----:B--2---:R-:W-:Y:S01]  /*6790*/  FADD.FTZ R54, R208, R15 ;  /* 0x0000000fd0367221 */ /* 0x004fe20000010000 */
[----:B0-----:R-:W-:-:S06]  /*67a0*/  IMAD.MOV.U32 R43, RZ, RZ, R87 ;  /* 0x000000ffff2b7224 */ /* 0x001fcc00078e0057 */
[----:B------:R-:W0:Y:S01]  /*67b0*/  MUFU.EX2 R211, R211 ;  /* 0x000000d300d37308 */ /* 0x000e220000000800 */
[C---:B---3--:R-:W-:Y:S01]  /*67c0*/  FADD.FTZ R14, R12.reuse, R13 ;  /* 0x0000000d0c0e7221 */ /* 0x048fe20000010000 */
[----:B------:R-:W-:-:S06]  /*67d0*/  F2FP.F16.F32.PACK_AB R209, R12, R209 ;  /* 0x000000d10cd1723e */ /* 0x000fcc00000000ff */
[----:B------:R-:W2:Y:S01]  /*67e0*/  MUFU.EX2 R210, R210 ;  /* 0x000000d200d27308 */ /* 0x000ea20000000800 */
[C---:B-1----:R-:W-:Y:S01]  /*67f0*/  FADD.FTZ R15, R49.reuse, R54 ;  /* 0x00000036310f7221 */ /* 0x042fe20000010000 */
[----:B------:R-:W-:Y:S01]  /*6800*/  F2FP.F16.F32.PACK_AB R208, R49, R208 ;  /* 0x000000d031d0723e */ /* 0x000fe200000000ff */
[----:B------:R-:W-:-:S05]  /*6810*/  IMAD.MOV.U32 R49, RZ, RZ, R87 ;  /* 0x000000ffff317224 */ /* 0x000fca00078e0057 */
[----:B------:R1:W3:Y:S01]  /*6820*/  MUFU.EX2 R26, R47 ;  /* 0x0000002f001a7308 */ /* 0x0002e20000000800 */
[----:B0-----:R-:W-:-:S07]  /*6830*/  FADD.FTZ R13, R211, R14 ;  /* 0x0000000ed30d7221 */ /* 0x001fce0000010000 */
[----:B------:R-:W0:Y:S01]  /*6840*/  MUFU.EX2 R53, R53 ;  /* 0x0000003500357308 */ /* 0x000e220000000800 */
[----:B--2---:R-:W-:Y:S01]  /*6850*/  FADD.FTZ R54, R210, R15 ;  /* 0x0000000fd2367221 */ /* 0x004fe20000010000 */
[----:B-1----:R-:W-:-:S06]  /*6860*/  IMAD.MOV.U32 R47, RZ, RZ, R87 ;  /* 0x000000ffff2f7224 */ /* 0x002fcc00078e0057 */
[----:B------:R-:W1:Y:S01]  /*6870*/  MUFU.EX2 R34, R34 ;  /* 0x0000002200227308 */ /* 0x000e620000000800 */
[C---:B---3--:R-:W-:Y:S01]  /*6880*/  FADD.FTZ R13, R26.reuse, R13 ;  /* 0x0000000d1a0d7221 */ /* 0x048fe20000010000 */
        /* <DEDUP_REMOVED lines=16> */
[C---:B-1----:R-:W-:Y:S01]  /*6990*/  FADD.FTZ R15, R61.reuse, R54 ;  /* 0x000000363d0f7221 */ /* 0x042fe20000010000 */
[----:B------:R-:W-:Y:S01]  /*69a0*/  F2FP.F16.F32.PACK_AB R212, R61, R212 ;  /* 0x000000d43dd4723e */ /* 0x000fe200000000ff */
[----:B------:R-:W-:-:S05]  /*69b0*/  IMAD.MOV.U32 R61, RZ, RZ, R87 ;  /* 0x000000ffff3d7224 */ /* 0x000fca00078e0057 */
        /* <DEDUP_REMOVED lines=11> */
[----:B------:R-:W-:-:S05]  /*6a70*/  IMAD.MOV.U32 R77, RZ, RZ, R87 ;  /* 0x000000ffff4d7224 */ /* 0x000fca00078e0057 */
[----:B------:R2:W3:Y:S01]  /*6a80*/  MUFU.EX2 R217, R48 ;  /* 0x0000003000d97308 */ /* 0x0004e20000000800 */
[----:B0-----:R-:W-:-:S07]  /*6a90*/  FADD.FTZ R20, R46, R13 ;  /* 0x0000000d2e147221 */ /* 0x001fce0000010000 */
[----:B------:R-:W0:Y:S01]  /*6aa0*/  MUFU.EX2 R81, R81 ;  /* 0x0000005100517308 */ /* 0x000e220000000800 */
[----:B-1----:R-:W-:Y:S01]  /*6ab0*/  FADD.FTZ R54, R216, R15 ;  /* 0x0000000fd8367221 */ /* 0x002fe20000010000 */
[----:B--2---:R-:W-:-:S06]  /*6ac0*/  IMAD.MOV.U32 R48, RZ, RZ, R87 ;  /* 0x000000ffff307224 */ /* 0x004fcc00078e0057 */
[----:B------:R-:W1:Y:S01]  /*6ad0*/  MUFU.EX2 R30, R30 ;  /* 0x0000001e001e7308 */ /* 0x000e620000000800 */
[C---:B---3--:R-:W-:Y:S01]  /*6ae0*/  FADD.FTZ R13, R217.reuse, R20 ;  /* 0x00000014d90d7221 */ /* 0x048fe20000010000 */
[----:B------:R-:W-:Y:S01]  /*6af0*/  F2FP.F16.F32.PACK_AB R217, R217, R46 ;  /* 0x0000002ed9d9723e */ /* 0x000fe200000000ff */
[----:B------:R-:W-:-:S05]  /*6b00*/  IMAD.MOV.U32 R46, RZ, RZ, R87 ;  /* 0x000000ffff2e7224 */ /* 0x000fca00078e0057 */
[----:B------:R-:W2:Y:S01]  /*6b10*/  MUFU.EX2 R218, R218 ;  /* 0x000000da00da7308 */ /* 0x000ea20000000800 */
[C---:B0-----:R-:W-:Y:S01]  /*6b20*/  FADD.FTZ R15, R81.reuse, R54 ;  /* 0x00000036510f7221 */ /* 0x041fe20000010000 */
[----:B------:R-:W-:Y:S01]  /*6b30*/  F2FP.F16.F32.PACK_AB R216, R81, R216 ;  /* 0x000000d851d8723e */ /* 0x000fe200000000ff */
[--C-:B------:R-:W-:Y:S02]  /*6b40*/  IMAD.MOV.U32 R81, RZ, RZ, R87.reuse ;  /* 0x000000ffff517224 */ /* 0x100fe400078e0057 */
[----:B------:R-:W-:-:S03]  /*6b50*/  IMAD.MOV.U32 R54, RZ, RZ, R87 ;  /* 0x000000ffff367224 */ /* 0x000fc600078e0057 */
[----:B------:R0:W3:Y:S01]  /*6b60*/  MUFU.EX2 R219, R56 ;  /* 0x0000003800db7308 */ /* 0x0000e20000000800 */
[----:B-1----:R-:W-:-:S07]  /*6b70*/  FADD.FTZ R12, R30, R13 ;  /* 0x0000000d1e0c7221 */ /* 0x002fce0000010000 */
[----:B------:R-:W1:Y:S01]  /*6b80*/  MUFU.EX2 R83, R83 ;  /* 0x0000005300537308 */ /* 0x000e620000000800 */
[----:B--2---:R-:W-:Y:S01]  /*6b90*/  FADD.FTZ R14, R218, R15 ;  /* 0x0000000fda0e7221 */ /* 0x004fe20000010000 */
[--C-:B0-----:R-:W-:Y:S02]  /*6ba0*/  IMAD.MOV.U32 R56, RZ, RZ, R87.reuse ;  /* 0x000000ffff387224 */ /* 0x101fe400078e0057 */
[C---:B---3--:R-:W-:Y:S01]  /*6bb0*/  FADD.FTZ R13, R219.reuse, R12 ;  /* 0x0000000cdb0d7221 */ /* 0x048fe20000010000 */
[----:B------:R-:W-:Y:S01]  /*6bc0*/  F2FP.F16.F32.PACK_AB R219, R219, R30 ;  /* 0x0000001edbdb723e */ /* 0x000fe200000000ff */
[--C-:B------:R-:W-:Y:S02]  /*6bd0*/  IMAD.MOV.U32 R30, RZ, RZ, R87.reuse ;  /* 0x000000ffff1e7224 */ /* 0x100fe400078e0057 */
[C---:B-1----:R-:W-:Y:S01]  /*6be0*/  FADD.FTZ R14, R83.reuse, R14 ;  /* 0x0000000e530e7221 */ /* 0x042fe20000010000 */
        /* <DEDUP_REMOVED lines=38> */
[----:B------:R-:W-:-:S07]  /*6e50*/  CS2R R24, SRZ ;  /* 0x0000000000187805 */ /* 0x000fce000001ff00 */
.L_x_6435:
[----:B------:R-:W-:Y:S01]  /*6e60*/  R2UR UR10, R19 ;  /* 0x00000000130a72ca */ /* 0x000fe200000e0000 */
[----:B------:R-:W-:-:S04]  /*6e70*/  UIADD3 UR6, UR60, 0x1, URZ ;  /* 0x000000013c067890 */ /* 0x000fc8000fffe03f */
[----:B------:R-:W-:-:S04]  /*6e80*/  UISETP.NE.AND UP0, UPT, UR6, 0x2, UPT ;  /* 0x000000020600788c */ /* 0x000fc8000bf05270 */
[----:B------:R-:W-:Y:S02]  /*6e90*/  USEL UR7, URZ, 0x1, UP0 ;  /* 0x000000013f077887 */ /* 0x000fe40008000000 */
[----:B------:R-:W-:Y:S02]  /*6ea0*/  USEL UR6, UR6, URZ, UP0 ;  /* 0x0000003f06067287 */ /* 0x000fe40008000000 */
[----:B------:R-:W-:Y:S02]  /*6eb0*/  ISETP.NE.AND P3, PT, RZ, UR10, PT ;  /* 0x0000000aff007c0c */ /* 0x000fe4000bf65270 */
[----:B------:R-:W-:Y:S02]  /*6ec0*/  LOP3.LUT R16, R15, UR7, RZ, 0x3c, !PT ;  /* 0x000000070f107c12 */ /* 0x000fe4000f8e3cff */
[----:B------:R-:W-:-:S09]  /*6ed0*/  IMAD.U32 R2, RZ, RZ, UR6 ;  /* 0x00000006ff027e24 */ /* 0x000fd2000f8e00ff */
[----:B------:R-:W-:Y:S05]  /*6ee0*/  @P3 BRA `(.L_x_6427) ;  /* 0x0000000000343947 */ /* 0x000fea0003800000 */
[----:B------:R-:W-:Y:S05]  /*6ef0*/  @!P0 BRA `(.L_x_6428) ;  /* 0x0000000000048947 */ /* 0x000fea0003800000 */
[----:B------:R-:W-:Y:S01]  /*6f00*/  BPT.TRAP 0x1 ;  /* 0x000000040000795c */ /* 0x000fe20000300000 */
.L_x_6428:
[----:B------:R-:W0:Y:S01]  /*6f10*/  S2UR UR7, SR_CgaCtaId ;  /* 0x00000000000779c3 */ /* 0x000e220000008800 */
[----:B------:R-:W-:Y:S01]  /*6f20*/  UMOV UR6, 0x400 ;  /* 0x0000040000067882 */ /* 0x000fe20000000000 */
[----:B------:R-:W-:Y:S01]  /*6f30*/  SHF.L.U32 R21, R16, 0x1f, RZ ;  /* 0x0000001f10157819 */ /* 0x000fe200000006ff */
[----:B0-----:R-:W-:-:S06]  /*6f40*/  ULEA UR6, UR7, UR6, 0x18 ;  /* 0x0000000607067291 */ /* 0x001fcc000f8ec03f */
[----:B------:R-:W-:-:S04]  /*6f50*/  LEA R0, R2, UR6, 0x3 ;  /* 0x0000000602007c11 */ /* 0x000fc8000f8e18ff */
[----:B------:R0:W1:Y:S01]  /*6f60*/  SYNCS.PHASECHK.TRANS64.TRYWAIT P2, [R0+URZ+0x34830], R21 ;  /* 0x03483015000075a7 */ /* 0x000062000804017f */
[----:B------:R-:W-:Y:S05]  /*6f70*/  @!P0 BRA `(.L_x_6429) ;  /* 0x0000000000048947 */ /* 0x000fea0003800000 */
[----:B------:R-:W-:Y:S01]  /*6f80*/  BPT.TRAP 0x1 ;  /* 0x000000040000795c */ /* 0x000fe20000300000 */
.L_x_6429:
[----:B-1----:R-:W-:Y:S05]  /*6f90*/  @P2 BRA `(.L_x_6427) ;  /* 0x0000000000082947 */ /* 0x002fea0003800000 */
[----:B------:R-:W1:Y:S02]  /*6fa0*/  SYNCS.PHASECHK.TRANS64.TRYWAIT P2, [R0+URZ+0x34830], R21 ;  /* 0x03483015000075a7 */ /* 0x000e64000804017f */
[----:B-1----:R-:W-:Y:S05]  /*6fb0*/  @!P2 BRA `(.L_x_6430) ;  /* 0x000000f00044a947 */ /* 0x002fea0003800000 */
.L_x_6427:
[----:B------:R-:W2:Y:S01]  /*6fc0*/  S2R R10, SR_TID.X ;  /* 0x00000000000a7919 */ /* 0x000ea20000002100 */
[----:B------:R-:W-:Y:S01]  /*6fd0*/  R2UR UR7, R3 ;  /* 0x00000000030772ca */ /* 0x000fe200000e0000 */
[----:B------:R-:W-:Y:S01]  /*6fe0*/  UMOV UR24, UR4 ;  /* 0x0000000400187c82 */ /* 0x000fe20008000000 */
[----:B------:R-:W-:Y:S01]  /*6ff0*/  R2UR UR6, R2 ;  /* 0x00000000020672ca */ /* 0x000fe200000e0000 */
[----:B------:R-:W-:Y:S01]  /*7000*/  UMOV UR25, UR5 ;  /* 0x0000000500197c82 */ /* 0x000fe20008000000 */
[----:B------:R-:W-:Y:S01]  /*7010*/  UMOV UR27, 0x40000040 ;  /* 0x40000040001b7882 */ /* 0x000fe20000000000 */
[----:B------:R-:W-:Y:S01]  /*7020*/  UMOV UR28, UR4 ;  /* 0x00000004001c7c82 */ /* 0x000fe20008000000 */
        /* <DEDUP_REMOVED lines=9> */
[----:B------:R-:W-:Y:S01]  /*70c0*/  UIMAD UR6, UR6, 0xb00, UR7 ;  /* 0x00000b00060678a4 */ /* 0x000fe2000f8e0207 */
[----:B------:R-:W-:Y:S01]  /*70d0*/  R2UR UR18, R8 ;  /* 0x00000000081272ca */ /* 0x000fe200000e0000 */
[----:B------:R-:W-:Y:S01]  /*70e0*/  UMOV UR41, UR5 ;  /* 0x0000000500297c82 */ /* 0x000fe20008000000 */
[----:B------:R-:W-:Y:S01]  /*70f0*/  UMOV UR7, 0x40000040 ;  /* 0x4000004000077882 */ /* 0x000fe20000000000 */
[----:B------:R-:W-:Y:S01]  /*7100*/  UIADD3 UR26, UR6, 0x80, URZ ;  /* 0x00000080061a7890 */ /* 0x000fe2000fffe03f */
[----:B------:R-:W-:Y:S01]  /*7110*/  R2UR UR19, R9 ;  /* 0x00000000091372ca */ /* 0x000fe200000e0000 */
[----:B------:R-:W-:Y:S01]  /*7120*/  UIADD3 UR30, UR6, 0x100, URZ ;  /* 0x00000100061e7890 */ /* 0x000fe2000fffe03f */
[----:B------:R-:W-:Y:S01]  /*7130*/  R2UR UR14, R6 ;  /* 0x00000000060e72ca */ /* 0x000fe200000e0000 */
[----:B------:R-:W-:Y:S01]  /*7140*/  UIADD3 UR34, UR6, 0x180, URZ ;  /* 0x0000018006227890 */ /* 0x000fe2000fffe03f */
[----:B------:R-:W-:Y:S01]  /*7150*/  R2UR UR15, R7 ;  /* 0x00000000070f72ca */ /* 0x000fe200000e0000 */
[----:B------:R-:W-:Y:S01]  /*7160*/  UIADD3 UR38, UR6, 0x200, URZ ;  /* 0x0000020006267890 */ /* 0x000fe2000fffe03f */
[----:B------:R-:W-:Y:S01]  /*7170*/  R2UR UR11, R5 ;  /* 0x00000000050b72ca */ /* 0x000fe200000e0000 */
[----:B------:R-:W-:Y:S01]  /*7180*/  UIADD3 UR42, UR6, 0x280, URZ ;  /* 0x00000280062a7890 */ /* 0x000fe2000fffe03f */
[----:B------:R-:W-:Y:S01]  /*7190*/  UMOV UR43, 0x40000040 ;  /* 0x40000040002b7882 */ /* 0x000fe20000000000 */
[----:B------:R-:W-:Y:S01]  /*71a0*/  UIADD3 UR46, UR6, 0x300, URZ ;  /* 0x00000300062e7890 */ /* 0x000fe2000fffe03f */
[----:B--2---:R-:W-:Y:S01]  /*71b0*/  SHF.R.U32.HI R10, RZ, 0x7, R10 ;  /* 0x00000007ff0a7819 */ /* 0x004fe2000001160a */
[----:B------:R-:W-:Y:S01]  /*71c0*/  UMOV UR44, UR4 ;  /* 0x00000004002c7c82 */ /* 0x000fe20008000000 */
[----:B------:R-:W-:Y:S01]  /*71d0*/  UMOV UR45, UR5 ;  /* 0x00000005002d7c82 */ /* 0x000fe20008000000 */
[----:B------:R-:W-:Y:S01]  /*71e0*/  UMOV UR47, 0x40000040 ;  /* 0x40000040002f7882 */ /* 0x000fe20000000000 */
[----:B------:R-:W-:Y:S01]  /*71f0*/  UIADD3 UR50, UR6, 0x400, URZ ;  /* 0x0000040006327890 */ /* 0x000fe2000fffe03f */
[----:B01----:R-:W-:Y:S01]  /*7200*/  VIADD R0, R10, 0x8 ;  /* 0x000000080a007836 */ /* 0x003fe20000000000 */
[----:B------:R-:W-:Y:S01]  /*7210*/  UMOV UR48, UR4 ;  /* 0x0000000400307c82 */ /* 0x000fe20008000000 */
[----:B------:R-:W-:Y:S01]  /*7220*/  UMOV UR49, UR5 ;  /* 0x0000000500317c82 */ /* 0x000fe20008000000 */
[----:B------:R-:W-:Y:S01]  /*7230*/  UMOV UR51, 0x40000040 ;  /* 0x4000004000337882 */ /* 0x000fe20000000000 */
[----:B------:R-:W-:Y:S01]  /*7240*/  UIADD3 UR54, UR6, 0x480, URZ ;  /* 0x0000048006367890 */ /* 0x000fe2000fffe03f */
[----:B------:R0:W-:Y:S01]  /*7250*/  BAR.SYNC.DEFER_BLOCKING R0, 0x100 ;  /* 0x000400000000751d */ /* 0x0001e20000010000 */
[----:B------:R-:W-:-:S02]  /*7260*/  UIADD3 UR58, UR6, 0x500, URZ ;  /* 0x00000500063a7890 */ /* 0x000fc4000fffe03f */
[----:B------:R-:W-:Y:S02]  /*7270*/  UIADD3 UR10, UR6, 0x82, URZ ;  /* 0x00000082060a7890 */ /* 0x000fe4000fffe03f */
[----:B------:R-:W-:Y:S01]  /*7280*/  UIADD3 UR22, UR6, 0x586, URZ ;  /* 0x0000058606167890 */ /* 0x000fe2000fffe03f */
[----:B------:R-:W-:Y:S01]  /*7290*/  UMOV UR52, UR4 ;  /* 0x0000000400347c82 */ /* 0x000fe20008000000 */
[----:B------:R-:W-:Y:S01]  /*72a0*/  UMOV UR53, UR5 ;  /* 0x0000000500357c82 */ /* 0x000fe20008000000 */
[----:B------:R-:W-:Y:S01]  /*72b0*/  UMOV UR55, 0x40000040 ;  /* 0x4000004000377882 */ /* 0x000fe20000000000 */
[----:B------:R-:W-:Y:S01]  /*72c0*/  UMOV UR56, UR4 ;  /* 0x0000000400387c82 */ /* 0x000fe20008000000 */
[----:B------:R-:W-:Y:S01]  /*72d0*/  UMOV UR57, UR5 ;  /* 0x0000000500397c82 */ /* 0x000fe20008000000 */
[----:B------:R-:W-:Y:S01]  /*72e0*/  UMOV UR59, 0x40000040 ;  /* 0x40000040003b7882 */ /* 0x000fe20000000000 */
[----:B------:R-:W-:Y:S01]  /*72f0*/  UMOV UR23, 0x40000040 ;  /* 0x4000004000177882 */ /* 0x000fe20000000000 */
[----:B------:R-:W-:-:S06]  /*7300*/  WARPGROUP.ARRIVE ;  /* 0x00000000000079c5 */ /* 0x000fcc0000000000 */
[----:B------:R-:W-:Y:S01]  /*7310*/  HGMMA.64x16x16.F32 R168, gdesc[UR4], RZ, !UPT, gsb0 ;  /* 0x0020000004a879f0 */ /* 0x000fe2000c0008ff */
[----:B------:R-:W-:Y:S02]  /*7320*/  UIADD3 UR7, UR6, 0x380, URZ ;  /* 0x0000038006077890 */ /* 0x000fe4000fffe03f */
        /* <DEDUP_REMOVED lines=64> */
[----:B------:R-:W-:Y:S01]  /*7730*/  R2UR UR10, R4 ;  /* 0x00000000040a72ca */ /* 0x000fe200000e0000 */
        /* <DEDUP_REMOVED lines=495> */
.L_x_6432:
[----:B------:R-:W0:Y:S01]  /*9630*/  S2UR UR7, SR_CgaCtaId ;  /* 0x00000000000779c3 */ /* 0x000e220000008800 */
[----:B------:R-:W-:Y:S01]  /*9640*/  UMOV UR6, 0x400 ;  /* 0x0000040000067882 */ /* 0x000fe20000000000 */
[----:B------:R-:W-:Y:S01]  /*9650*/  SHF.L.U32 R0, R15, 0x1f, RZ ;  /* 0x0000001f0f007819 */ /* 0x000fe200000006ff */
[----:B0-----:R-:W-:-:S04]  /*9660*/  ULEA UR6, UR7, UR6, 0x18 ;  /* 0x0000000607067291 */ /* 0x001fc8000f8ec03f */
[----:B------:R-:W-:-:S09]  /*9670*/  ULEA UR6, UR60, UR6, 0x3 ;  /* 0x000000063c067291 */ /* 0x000fd2000f8e183f */
[----:B------:R0:W1:Y:S01]  /*9680*/  SYNCS.PHASECHK.TRANS64.TRYWAIT P2, [UR6+0x34850], R0 ;  /* 0x03485000ff0075a7 */ /* 0x0000620008040146 */
[----:B------:R-:W-:Y:S05]  /*9690*/  @!P0 BRA `(.L_x_6433) ;  /* 0x0000000000048947 */ /* 0x000fea0003800000 */
[----:B------:R-:W-:Y:S01]  /*96a0*/  BPT.TRAP 0x1 ;  /* 0x000000040000795c */ /* 0x000fe20000300000 */
.L_x_6433:
[----:B-1----:R-:W-:Y:S05]  /*96b0*/  @P2 BRA `(.L_x_6431) ;  /* 0x0000000000082947 */ /* 0x002fea0003800000 */
[----:B------:R-:W1:Y:S02]  /*96c0*/  SYNCS.PHASECHK.TRANS64.TRYWAIT P2, [UR6+0x34850], R0 ;  /* 0x03485000ff0075a7 */ /* 0x000e640008040146 */
[----:B-1----:R-:W-:Y:S05]  /*96d0*/  @!P2 BRA `(.L_x_6434) ;  /* 0x000000c80090a947 */ /* 0x002fea0003800000 */
.L_x_6431:
[----:B------:R-:W2:Y:S01]  /*96e0*/  S2UR UR7, SR_CgaCtaId ;  /* 0x00000000000779c3 */ /* 0x000ea20000008800 */
[----:B------:R-:W-:Y:S01]  /*96f0*/  UMOV UR6, 0x400 ;  /* 0x0000040000067882 */ /* 0x000fe20000000000 */
[----:B------:R-:W-:Y:S01]  /*9700*/  WARPGROUP.ARRIVE ;  /* 0x00000000000079c5 */ /* 0x000fe20000000000 */
[----:B-1----:R-:W-:Y:S01]  /*9710*/  FMNMX.FTZ R10, R168, R12, !PT ;  /* 0x0000000ca80a7209 */ /* 0x002fe20007810000 */
[----:B------:R-:W-:Y:S01]  /*9720*/  ULDC UR11, c[0x0][0x988] ;  /* 0x00026200000b7ab9 */ /* 0x000fe20000000800 */
[----:B------:R-:W-:Y:S02]  /*9730*/  R2UR UR14, R18 ;  /* 0x00000000120e72ca */ /* 0x000fe400000e0000 */
[----:B------:R-:W-:-:S04]  /*9740*/  FMNMX.FTZ R10, R169, R10, !PT ;  /* 0x0000000aa90a7209 */ /* 0x000fc80007810000 */
[----:B------:R-:W-:-:S04]  /*9750*/  FMNMX.FTZ R10, R172, R10, !PT ;  /* 0x0000000aac0a7209 */ /* 0x000fc80007810000 */
[----:B------:R-:W-:-:S03]  /*9760*/  FMNMX.FTZ R10, R173, R10, !PT ;  /* 0x0000000aad0a7209 */ /* 0x000fc60007810000 */
[----:B------:R-:W-:Y:S01]  /*9770*/  UISETP.GT.AND UP0, UPT, UR61, UR14, UPT ;  /* 0x0000000e3d00728c */ /* 0x000fe2000bf04270 */
[----:B------:R-:W-:Y:S01]  /*9780*/  FMNMX.FTZ R10, R160, R10, !PT ;  /* 0x0000000aa00a7209 */ /* 0x000fe20007810000 */
[----:B------:R-:W-:-:S03]  /*9790*/  UIADD3 UR61, UR61, -0x1, URZ ;  /* 0xffffffff3d3d7890 */ /* 0x000fc6000fffe03f */
[----:B------:R-:W-:Y:S01]  /*97a0*/  FMNMX.FTZ R10, R161, R10, !PT ;  /* 0x0000000aa10a7209 */ /* 0x000fe20007810000 */
[----:B--2---:R-:W-:Y:S01]  /*97b0*/  ULEA UR6, UR7, UR6, 0x18 ;  /* 0x0000000607067291 */ /* 0x004fe2000f8ec03f */
[----:B------:R-:W-:Y:S02]  /*97c0*/  PLOP3.LUT P2, PT, PT, PT, UP0, 0x80, 0x0 ;  /* 0x000000000000781c */ /* 0x000fe40003f4f008 */
[----:B------:R-:W-:Y:S01]  /*97d0*/  UMOV UR7, 0x40000040 ;  /* 0x4000004000077882 */ /* 0x000fe20000000000 */
[----:B------:R-:W-:Y:S02]  /*97e0*/  FMNMX.FTZ R10, R164, R10, !PT ;  /* 0x0000000aa40a7209 */ /* 0x000fe40007810000 */
[----:B0-----:R-:W-:Y:S02]  /*97f0*/  IMAD.U32 R0, RZ, RZ, UR6 ;  /* 0x00000006ff007e24 */ /* 0x001fe4000f8e00ff */
[----:B------:R-:W-:-:S03]  /*9800*/  FMNMX.FTZ R10, R165, R10, !PT ;  /* 0x0000000aa50a7209 */ /* 0x000fc60007810000 */
[----:B------:R-:W-:Y:S02]  /*9810*/  R2UR UR6, R0 ;  /* 0x00000000000672ca */ /* 0x000fe400000e0000 */
[----:B------:R-:W-:-:S04]  /*9820*/  FMNMX.FTZ R10, R152, R10, !PT ;  /* 0x0000000a980a7209 */ /* 0x000fc80007810000 */
[----:B------:R-:W-:-:S04]  /*9830*/  FMNMX.FTZ R10, R153, R10, !PT ;  /* 0x0000000a990a7209 */ /* 0x000fc80007810000 */
[----:B------:R-:W-:-:S03]  /*9840*/  FMNMX.FTZ R10, R156, R10, !PT ;  /* 0x0000000a9c0a7209 */ /* 0x000fc60007810000 */
[----:B------:R-:W-:Y:S01]  /*9850*/  UIADD3 UR6, UR6, 0x400, URZ ;  /* 0x0000040006067890 */ /* 0x000fe2000fffe03f */
[----:B------:R-:W-:-:S03]  /*9860*/  FMNMX.FTZ R10, R157, R10, !PT ;  /* 0x0000000a9d0a7209 */ /* 0x000fc60007810000 */
[----:B------:R-:W-:Y:S01]  /*9870*/  USHF.R.U32.HI UR6, URZ, 0x4, UR6 ;  /* 0x000000043f067899 */ /* 0x000fe20008011606 */
[----:B------:R-:W-:-:S03]  /*9880*/  FMNMX.FTZ R10, R144, R10, !PT ;  /* 0x0000000a900a7209 */ /* 0x000fc60007810000 */
[----:B------:R-:W-:Y:S01]  /*9890*/  ULOP3.LUT UR6, UR6, 0x3fff, URZ, 0xc0, !UPT ;  /* 0x00003fff06067892 */ /* 0x000fe2000f8ec03f */
[----:B------:R-:W-:-:S03]  /*98a0*/  FMNMX.FTZ R10, R145, R10, !PT ;  /* 0x0000000a910a7209 */ /* 0x000fc60007810000 */
[----:B------:R-:W-:Y:S01]  /*98b0*/  ULOP3.LUT UR6, UR6, 0x5800000, URZ, 0xfc, !UPT ;  /* 0x0580000006067892 */ /* 0x000fe2000f8efc3f */
[----:B------:R-:W-:-:S03]  /*98c0*/  FMNMX.FTZ R10, R148, R10, !PT ;  /* 0x0000000a940a7209 */ /* 0x000fc60007810000 */
[----:B------:R-:W-:Y:S01]  /*98d0*/  UIMAD UR10, UR60, 0xb00, UR6 ;  /* 0x00000b003c0a78a4 */ /* 0x000fe2000f8e0206 */
[----:B------:R-:W-:-:S04]  /*98e0*/  FMNMX.FTZ R10, R149, R10, !PT ;  /* 0x0000000a950a7209 */ /* 0x000fc80007810000 */
[----:B------:R-:W-:Y:S02]  /*98f0*/  FMNMX.FTZ R10, R136, R10, !PT ;  /* 0x0000000a880a7209 */ /* 0x000fe40007810000 */
[----:B------:R-:W-:Y:S02]  /*9900*/  UMOV UR6, UR10 ;  /* 0x0000000a00067c82 */ /* 0x000fe40008000000 */
[----:B------:R-:W-:Y:S01]  /*9910*/  HGMMA.64x128x16.F32 R24, R176, gdesc[UR4].tnspB, R24, gsb0 ;  /* 0x41e00004b0187df0 */ /* 0x000fe20008000818 */
        /* <DEDUP_REMOVED lines=31> */
[----:B------:R-:W0:Y:S01]  /*9b10*/  SHFL.BFLY PT, R15, R10, 0x1, 0x1f ;  /* 0x0c201f000a0f7f89 */ /* 0x000e2200000e0000 */
[----:B------:R-:W-:Y:S02]  /*9b20*/  WARPGROUP.DEPBAR.LE gsb0, 0x0 ;  /* 0x00008000000079c5 */ /* 0x000fe40000010000 */
[----:B------:R-:W-:-:S06]  /*9b30*/  WARPGROUP.ARRIVE ;  /* 0x00000000000079c5 */ /* 0x000fcc0000000000 */
[----:B------:R-:W-:Y:S01]  /*9b40*/  HGMMA.64x128x16.F32 R24, R180, gdesc[UR4].tnspB, R24, gsb0 ;  /* 0x41e00004b4187df0 */ /* 0x000fe20008000818 */
[----:B------:R-:W-:Y:S01]  /*9b50*/  UIADD3 UR6, UR10, 0x100, URZ ;  /* 0x000001000a067890 */ /* 0x000fe2000fffe03f */
[----:B------:R-:W-:Y:S01]  /*9b60*/  UMOV UR7, 0x40000040 ;  /* 0x4000004000077882 */ /* 0x000fe20000000000 */
[----:B0-----:R-:W-:-:S05]  /*9b70*/  FMNMX.FTZ R10, R10, R15, !PT ;  /* 0x0000000f0a0a7209 */ /* 0x001fca0007810000 */
[C---:B------:R-:W-:Y:S01]  /*9b80*/  FMUL.FTZ R15, R10.reuse, UR11 ;  /* 0x0000000b0a0f7c20 */ /* 0x040fe20008410000 */
[----:B------:R-:W-:-:S03]  /*9b90*/  FADD.FTZ R12, -R10, R12 ;  /* 0x0000000c0a0c7221 */ /* 0x000fc60000010100 */
        /* <DEDUP_REMOVED lines=14> */
[----:B------:R-:W-:Y:S01]  /*9c80*/  FMUL.FTZ R12, R12, UR11 ;  /* 0x0000000b0c0c7c20 */ /* 0x000fe20008410000 */
[----:B------:R-:W-:Y:S08]  /*9c90*/  MUFU.EX2 R176, R176 ;  /* 0x000000b000b07308 */ /* 0x000ff00000000800 */
[----:B------:R-:W0:Y:S08]  /*9ca0*/  MUFU.EX2 R12, R12 ;  /* 0x0000000c000c7308 */ /* 0x000e300000000800 */
[----:B------:R-:W1:Y:S08]  /*9cb0*/  MUFU.EX2 R20, R20 ;  /* 0x0000001400147308 */ /* 0x000e700000000800 */
[----:B------:R-:W2:Y:S08]  /*9cc0*/  MUFU.EX2 R178, R178 ;  /* 0x000000b200b27308 */ /* 0x000eb00000000800 */
[----:B------:R-:W3:Y:S08]  /*9cd0*/  MUFU.EX2 R168, R168 ;  /* 0x000000a800a87308 */ /* 0x000ef00000000800 */
        /* <DEDUP_REMOVED lines=12> */
[----:B------:R-:W-:Y:S02]  /*9da0*/  FFMA.FTZ R160, R165, UR11, -R15 ;  /* 0x0000000ba5a07c23 */ /* 0x000fe4000801080f */
[----:B------:R-:W-:Y:S01]  /*9db0*/  MUFU.EX2 R89, R89 ;  /* 0x0000005900597308 */ /* 0x000fe20000000800 */
[----:B------:R-:W-:Y:S01]  /*9dc0*/  HGMMA.64x128x16.F32 R24, R184, gdesc[UR4].tnspB, R24, gsb0 ;  /* 0x41e00004b8187df0 */ /* 0x000fe20008000818 */
[----:B------:R-:W-:Y:S01]  /*9dd0*/  UIADD3 UR6, UR10, 0x180, URZ ;  /* 0x000001800a067890 */ /* 0x000fe2000fffe03f */
[----:B------:R-:W-:-:S05]  /*9de0*/  UMOV UR7, 0x40000040 ;  /* 0x4000004000077882 */ /* 0x000fca0000000000 */
[----:B------:R-:W-:Y:S08]  /*9df0*/  MUFU.EX2 R180, R180 ;  /* 0x000000b400b47308 */ /* 0x000ff00000000800 */
[----:B------:R-:W-:Y:S08]  /*9e00*/  MUFU.EX2 R182, R182 ;  /* 0x000000b600b67308 */ /* 0x000ff00000000800 */
[----:B------:R-:W-:Y:S01]  /*9e10*/  MUFU.EX2 R160, R160 ;  /* 0x000000a000a07308 */ /* 0x000fe20000000800 */
[----:B------:R-:W-:-:S02]  /*9e20*/  WARPGROUP.DEPBAR.LE gsb0, 0x0 ;  /* 0x00008000000079c5 */ /* 0x000fc40000010000 */
[----:B------:R-:W-:Y:S01]  /*9e30*/  WARPGROUP.ARRIVE ;  /* 0x00000000000079c5 */ /* 0x000fe20000000000 */
[--C-:B------:R-:W-:Y:S01]  /*9e40*/  FFMA.FTZ R184, R152, UR11, -R15.reuse ;  /* 0x0000000b98b87c23 */ /* 0x100fe2000801080f */
[----:B------:R-:W-:Y:S01]  /*9e50*/  FMNMX.FTZ R152, R170, R11, !PT ;  /* 0x0000000baa987209 */ /* 0x000fe20007810000 */
[----:B------:R-:W-:-:S03]  /*9e60*/  FFMA.FTZ R186, R156, UR11, -R15 ;  /* 0x0000000b9cba7c23 */ /* 0x000fc6000801080f */
[----:B------:R-:W-:Y:S01]  /*9e70*/  HGMMA.64x128x16.F32 R24, R188, gdesc[UR4].tnspB, R24, gsb0 ;  /* 0x41e00004bc187df0 */ /* 0x000fe20008000818 */
[----:B------:R-:W-:Y:S01]  /*9e80*/  UIADD3 UR6, UR10, 0x200, URZ ;  /* 0x000002000a067890 */ /* 0x000fe2000fffe03f */
[----:B------:R-:W-:Y:S01]  /*9e90*/  FMNMX.FTZ R152, R171, R152, !PT ;  /* 0x00000098ab987209 */ /* 0x000fe20007810000 */
[----:B------:R-:W-:Y:S01]  /*9ea0*/  UMOV UR7, 0x40000040 ;  /* 0x4000004000077882 */ /* 0x000fe20000000000 */
        /* <DEDUP_REMOVED lines=44> */
[----:B------:R-:W-:Y:S01]  /*a170*/  HGMMA.64x128x16.F32 R24, R192, gdesc[UR4].tnspB, R24, gsb0 ;  /* 0x41e00004c0187df0 */ /* 0x000fe20008000818 */
[----:B------:R-:W-:Y:S01]  /*a180*/  UIADD3 UR6, UR10, 0x280, URZ ;  /* 0x000002800a067890 */ /* 0x000fe2000fffe03f */
[----:B------:R-:W-:Y:S01]  /*a190*/  FFMA.FTZ R145, R149, UR11, -R15 ;  /* 0x0000000b95917c23 */ /* 0x000fe2000801080f */
[----:B------:R-:W-:Y:S01]  /*a1a0*/  UMOV UR7, 0x40000040 ;  /* 0x4000004000077882 */ /* 0x000fe20000000000 */
[----:B------:R-:W-:Y:S01]  /*a1b0*/  FMNMX.FTZ R156, R102, R156, !PT ;  /* 0x0000009c669c7209 */ /* 0x000fe20007810000 */
[----:B------:R-:W-:Y:S03]  /*a1c0*/  MUFU.EX2 R188, R188 ;  /* 0x000000bc00bc7308 */ /* 0x000fe60000000800 */
[----:B------:R-:W-:-:S04]  /*a1d0*/  FMNMX.FTZ R156, R103, R156, !PT ;  /* 0x0000009c679c7209 */ /* 0x000fc80007810000 */
[----:B------:R-:W-:Y:S01]  /*a1e0*/  FMNMX.FTZ R156, R90, R156, !PT ;  /* 0x0000009c5a9c7209 */ /* 0x000fe20007810000 */
        /* <DEDUP_REMOVED lines=9> */
[----:B------:R-:W-:Y:S01]  /*a280*/  @!P1 IMAD R141, R2, 0x8, R0 ;  /* 0x00000008028d9824 */ /* 0x000fe200078e0200 */
[----:B------:R-:W-:Y:S01]  /*a290*/  HGMMA.64x128x16.F32 R24, R196, gdesc[UR4].tnspB, R24, gsb0 ;  /* 0x41e00004c4187df0 */ /* 0x000fe20008000818 */
[----:B------:R-:W-:Y:S01]  /*a2a0*/  UIADD3 UR6, UR10, 0x300, URZ ;  /* 0x000003000a067890 */ /* 0x000fe2000fffe03f */
[----:B------:R-:W-:Y:S01]  /*a2b0*/  MUFU.EX2 R192, R192 ;  /* 0x000000c000c07308 */ /* 0x000fe20000000800 */
[----:B------:R-:W-:Y:S01]  /*a2c0*/  UMOV UR7, 0x40000040 ;  /* 0x4000004000077882 */ /* 0x000fe20000000000 */
[----:B------:R-:W-:-:S05]  /*a2d0*/  @!P1 VIADD R141, R141, 0x34840 ;  /* 0x000348408d8d9836 */ /* 0x000fca0000000000 */
[----:B------:R-:W-:Y:S01]  /*a2e0*/  @!P1 PRMT R141, RZ, 0x654, R141 ;  /* 0x00000654ff8d9816 */ /* 0x000fe2000000008d */
[----:B------:R-:W-:Y:S08]  /*a2f0*/  MUFU.EX2 R136, R136 ;  /* 0x0000008800887308 */ /* 0x000ff00000000800 */
[----:B------:R-:W-:Y:S08]  /*a300*/  MUFU.EX2 R194, R194 ;  /* 0x000000c200c27308 */ /* 0x000ff00000000800 */
[----:B------:R-:W-:Y:S01]  /*a310*/  MUFU.EX2 R137, R137 ;  /* 0x0000008900897308 */ /* 0x000fe20000000800 */
[----:B------:R-:W-:-:S02]  /*a320*/  WARPGROUP.DEPBAR.LE gsb0, 0x0 ;  /* 0x00008000000079c5 */ /* 0x000fc40000010000 */
[----:B------:R-:W-:-:S06]  /*a330*/  WARPGROUP.ARRIVE ;  /* 0x00000000000079c5 */ /* 0x000fcc0000000000 */
[----:B------:R-:W4:Y:S01]  /*a340*/  S2R R199, SR_TID.X ;  /* 0x0000000000c77919 */ /* 0x000f220000002100 */
[--C-:B------:R-:W-:Y:S01]  /*a350*/  FFMA.FTZ R196, R128, UR11, -R15.reuse ;  /* 0x0000000b80c47c23 */ /* 0x100fe2000801080f */
[--C-:B------:R-:W-:Y:S01]  /*a360*/  FFMA.FTZ R198, R132, UR11, -R15.reuse ;  /* 0x0000000b84c67c23 */ /* 0x100fe2000801080f */
[----:B------:R-:W-:Y:S01]  /*a370*/  FFMA.FTZ R128, R133, UR11, -R15 ;  /* 0x0000000b85807c23 */ /* 0x000fe2000801080f */
[----:B------:R-:W-:Y:S01]  /*a380*/  HGMMA.64x128x16.F32 R24, R200, gdesc[UR4].tnspB, R24, gsb0 ;  /* 0x41e00004c8187df0 */ /* 0x000fe20008000818 */
[----:B------:R-:W-:Y:S02]  /*a390*/  UIADD3 UR6, UR10, 0x380, URZ ;  /* 0x000003800a067890 */ /* 0x000fe4000fffe03f */
[----:B------:R-:W-:Y:S01]  /*a3a0*/  MUFU.EX2 R196, R196 ;  /* 0x000000c400c47308 */ /* 0x000fe20000000800 */
[----:B------:R-:W-:-:S07]  /*a3b0*/  UMOV UR7, 0x40000040 ;  /* 0x4000004000077882 */ /* 0x000fce0000000000 */
[----:B------:R-:W-:Y:S08]  /*a3c0*/  MUFU.EX2 R198, R198 ;  /* 0x000000c600c67308 */ /* 0x000ff00000000800 */
[----:B------:R-:W-:Y:S01]  /*a3d0*/  MUFU.EX2 R128, R128 ;  /* 0x0000008000807308 */ /* 0x000fe20000000800 */
[----:B----4-:R-:W-:Y:S01]  /*a3e0*/  SHF.R.U32.HI R169, RZ, 0x7, R199 ;  /* 0x00000007ffa97819 */ /* 0x010fe200000116c7 */
[----:B------:R-:W-:-:S02]  /*a3f0*/  WARPGROUP.DEPBAR.LE gsb0, 0x0 ;  /* 0x00008000000079c5 */ /* 0x000fc40000010000 */
[----:B------:R-:W-:Y:S01]  /*a400*/  WARPGROUP.ARRIVE ;  /* 0x00000000000079c5 */ /* 0x000fe20000000000 */
[--C-:B------:R-:W-:Y:S01]  /*a410*/  FFMA.FTZ R200, R120, UR11, -R15.reuse ;  /* 0x0000000b78c87c23 */ /* 0x100fe2000801080f */
[--C-:B------:R-:W-:Y:S01]  /*a420*/  FFMA.FTZ R120, R121, UR11, -R15.reuse ;  /* 0x0000000b79787c23 */ /* 0x100fe2000801080f */
[--C-:B------:R-:W-:Y:S01]  /*a430*/  FFMA.FTZ R202, R124, UR11, -R15.reuse ;  /* 0x0000000b7cca7c23 */ /* 0x100fe2000801080f */
[----:B------:R-:W-:Y:S02]  /*a440*/  FFMA.FTZ R121, R125, UR11, -R15 ;  /* 0x0000000b7d797c23 */ /* 0x000fe4000801080f */
[----:B------:R-:W-:Y:S01]  /*a450*/  HGMMA.64x128x16.F32 R24, R204, gdesc[UR4].tnspB, R24, gsb0 ;  /* 0x41e00004cc187df0 */ /* 0x000fe20008000818 */
        /* <DEDUP_REMOVED lines=9> */
[--C-:B------:R-:W-:Y:S01]  /*a4f0*/  FFMA.FTZ R112, R113, UR11, -R15.reuse ;  /* 0x0000000b71707c23 */ /* 0x100fe2000801080f */
[----:B------:R-:W-:Y:S01]  /*a500*/  FMNMX.FTZ R113, R91, R156, !PT ;  /* 0x0000009c5b717209 */ /* 0x000fe20007810000 */
[--C-:B------:R-:W-:Y:S02]  /*a510*/  FFMA.FTZ R206, R116, UR11, -R15.reuse ;  /* 0x0000000b74ce7c23 */ /* 0x100fe4000801080f */
[----:B------:R-:W-:Y:S01]  /*a520*/  HGMMA.64x128x16.F32 R24, R208, gdesc[UR4].tnspB, R24, gsb0 ;  /* 0x41e00004d0187df0 */ /* 0x000fe20008000818 */
[----:B------:R-:W-:Y:S01]  /*a530*/  UIADD3 UR6, UR10, 0x480, URZ ;  /* 0x000004800a067890 */ /* 0x000fe2000fffe03f */
[----:B------:R-:W-:Y:S01]  /*a540*/  FMNMX.FTZ R116, R94, R113, !PT ;  /* 0x000000715e747209 */ /* 0x000fe20007810000 */
[----:B------:R-:W-:Y:S01]  /*a550*/  UMOV UR7, 0x40000040 ;  /* 0x4000004000077882 */ /* 0x000fe20000000000 */
[----:B------:R-:W-:Y:S01]  /*a560*/  FFMA.FTZ R113, R117, UR11, -R15 ;  /* 0x0000000b75717c23 */ /* 0x000fe2000801080f */
[----:B------:R-:W-:Y:S01]  /*a570*/  MUFU.EX2 R204, R204 ;  /* 0x000000cc00cc7308 */ /* 0x000fe20000000800 */
[----:B------:R-:W-:-:S05]  /*a580*/  FMNMX.FTZ R116, R95, R116, !PT ;  /* 0x000000745f747209 */ /* 0x000fca0007810000 */
[----:B------:R-:W4:Y:S02]  /*a590*/  SHFL.BFLY PT, R117, R116, 0x2, 0x1f ;  /* 0x0c401f0074757f89 */ /* 0x000f2400000e0000 */
[----:B------:R-:W-:Y:S08]  /*a5a0*/  MUFU.EX2 R112, R112 ;  /* 0x0000007000707308 */ /* 0x000ff00000000800 */
[----:B------:R-:W-:Y:S08]  /*a5b0*/  MUFU.EX2 R206, R206 ;  /* 0x000000ce00ce7308 */ /* 0x000ff00000000800 */
[----:B------:R-:W-:Y:S01]  /*a5c0*/  MUFU.EX2 R113, R113 ;  /* 0x0000007100717308 */ /* 0x000fe20000000800 */
[----:B----4-:R-:W-:Y:S01]  /*a5d0*/  FMNMX.FTZ R116, R116, R117, !PT ;  /* 0x0000007574747209 */ /* 0x010fe20007810000 */
[----:B------:R-:W-:Y:S01]  /*a5e0*/  FFMA.FTZ R117, R92, UR11, -R15 ;  /* 0x0000000b5c757c23 */ /* 0x000fe2000801080f */
[----:B------:R-:W-:-:S02]  /*a5f0*/  WARPGROUP.DEPBAR.LE gsb0, 0x0 ;  /* 0x00008000000079c5 */ /* 0x000fc40000010000 */
[----:B------:R-:W-:Y:S01]  /*a600*/  WARPGROUP.ARRIVE ;  /* 0x00000000000079c5 */ /* 0x000fe20000000000 */
[--C-:B------:R-:W-:Y:S01]  /*a610*/  FFMA.FTZ R210, R108, UR11, -R15.reuse ;  /* 0x0000000b6cd27c23 */ /* 0x100fe2000801080f */
[--C-:B------:R-:W-:Y:S01]  /*a620*/  FFMA.FTZ R208, R104, UR11, -R15.reuse ;  /* 0x0000000b68d07c23 */ /* 0x100fe2000801080f */
[----:B------:R-:W4:Y:S01]  /*a630*/  SHFL.BFLY PT, R108, R116, 0x1, 0x1f ;  /* 0x0c201f00746c7f89 */ /* 0x000f2200000e0000 */
[--C-:B------:R-:W-:Y:S01]  /*a640*/  FFMA.FTZ R104, R105, UR11, -R15.reuse ;  /* 0x0000000b69687c23 */ /* 0x100fe2000801080f */
[----:B------:R-:W-:Y:S01]  /*a650*/  FFMA.FTZ R105, R109, UR11, -R15 ;  /* 0x0000000b6d697c23 */ /* 0x000fe2000801080f */
[----:B------:R-:W-:Y:S01]  /*a660*/  HGMMA.64x128x16.F32 R24, R212, gdesc[UR4].tnspB, R24, gsb0 ;  /* 0x41e00004d4187df0 */ /* 0x000fe20008000818 */
[----:B------:R-:W-:Y:S01]  /*a670*/  UIADD3 UR6, UR10, 0x500, URZ ;  /* 0x000005000a067890 */ /* 0x000fe2000fffe03f */
[----:B------:R-:W-:Y:S01]  /*a680*/  MUFU.EX2 R208, R208 ;  /* 0x000000d000d07308 */ /* 0x000fe20000000800 */
[----:B------:R-:W-:-:S07]  /*a690*/  UMOV UR7, 0x40000040 ;  /* 0x4000004000077882 */ /* 0x000fce0000000000 */
[----:B------:R-:W-:Y:S08]  /*a6a0*/  MUFU.EX2 R104, R104 ;  /* 0x0000006800687308 */ /* 0x000ff00000000800 */
[----:B------:R-:W-:Y:S01]  /*a6b0*/  MUFU.EX2 R210, R210 ;  /* 0x000000d200d27308 */ /* 0x000fe20000000800 */
[----:B----4-:R-:W-:Y:S01]  /*a6c0*/  FMNMX.FTZ R92, R116, R108, !PT ;  /* 0x0000006c745c7209 */ /* 0x010fe20007810000 */
[----:B------:R-:W-:-:S04]  /*a6d0*/  FFMA.FTZ R116, R93, UR11, -R15 ;  /* 0x0000000b5d747c23 */ /* 0x000fc8000801080f */
[C---:B------:R-:W-:Y:S01]  /*a6e0*/  FADD.FTZ R15, -R92.reuse, R11 ;  /* 0x0000000b5c0f7221 */ /* 0x040fe20000010100 */
[----:B------:R-:W-:Y:S01]  /*a6f0*/  FMUL.FTZ R93, R92, UR11 ;  /* 0x0000000b5c5d7c20 */ /* 0x000fe20008410000 */
[----:B------:R4:W-:Y:S02]  /*a700*/  MUFU.EX2 R11, R116 ;  /* 0x00000074000b7308 */ /* 0x0009e40000000800 */
[----:B------:R-:W-:Y:S01]  /*a710*/  FMUL.FTZ R15, R15, UR11 ;  /* 0x0000000b0f0f7c20 */ /* 0x000fe20008410000 */
[--C-:B------:R-:W-:Y:S01]  /*a720*/  FFMA.FTZ R177, R170, UR11, -R93.reuse ;  /* 0x0000000baab17c23 */ /* 0x100fe2000801085d */
[--C-:B------:R-:W-:Y:S01]  /*a730*/  FFMA.FTZ R109, R171, UR11, -R93.reuse ;  /* 0x0000000bab6d7c23 */ /* 0x100fe2000801085d */
[--C-:B------:R-:W-:Y:S01]  /*a740*/  FFMA.FTZ R179, R174, UR11, -R93.reuse ;  /* 0x0000000baeb37c23 */ /* 0x100fe2000801085d */
[--C-:B------:R-:W-:Y:S01]  /*a750*/  FFMA.FTZ R197, R130, UR11, -R93.reuse ;  /* 0x0000000b82c57c23 */ /* 0x100fe2000801085d */
[--C-:B------:R-:W-:Y:S01]  /*a760*/  FFMA.FTZ R130, R131, UR11, -R93.reuse ;  /* 0x0000000b83827c23 */ /* 0x100fe2000801085d */
[----:B------:R-:W-:Y:S01]  /*a770*/  MUFU.EX2 R15, R15 ;  /* 0x0000000f000f7308 */ /* 0x000fe20000000800 */
[--C-:B----4-:R-:W-:Y:S01]  /*a780*/  FFMA.FTZ R116, R175, UR11, -R93.reuse ;  /* 0x0000000baf747c23 */ /* 0x110fe2000801085d */
[--C-:B------:R-:W-:Y:S01]  /*a790*/  FFMA.FTZ R131, R134, UR11, -R93.reuse ;  /* 0x0000000b86837c23 */ /* 0x100fe2000801085d */
[----:B------:R-:W-:Y:S01]  /*a7a0*/  IADD3 R134, -R169, 0xb, RZ ;  /* 0x0000000ba9867810 */ /* 0x000fe20007ffe1ff */
[--C-:B------:R-:W-:Y:S01]  /*a7b0*/  FFMA.FTZ R181, R162, UR11, -R93.reuse ;  /* 0x0000000ba2b57c23 */ /* 0x100fe2000801085d */
[--C-:B------:R-:W-:Y:S01]  /*a7c0*/  FFMA.FTZ R199, R135, UR11, -R93.reuse ;  /* 0x0000000b87c77c23 */ /* 0x100fe2000801085d */
[----:B0-----:R-:W-:Y:S01]  /*a7d0*/  FFMA.FTZ R135, R12, R14, R176 ;  /* 0x0000000e0c877223 */ /* 0x001fe200000100b0 */
[--C-:B------:R-:W-:Y:S01]  /*a7e0*/  FFMA.FTZ R201, R122, UR11, -R93.reuse ;  /* 0x0000000b7ac97c23 */ /* 0x100fe2000801085d */
[----:B------:R-:W0:Y:S01]  /*a7f0*/  MUFU.EX2 R177, R177 ;  /* 0x000000b100b17308 */ /* 0x000e220000000800 */
[----:B------:R-:W-:Y:S01]  /*a800*/  FFMA.FTZ R183, R166, UR11, -R93 ;  /* 0x0000000ba6b77c23 */ /* 0x000fe2000801085d */
[----:B-1----:R-:W-:Y:S01]  /*a810*/  FADD.FTZ R135, R20, R135 ;  /* 0x0000008714877221 */ /* 0x002fe20000010000 */
[--C-:B------:R-:W-:Y:S01]  /*a820*/  FFMA.FTZ R124, R167, UR11, -R93.reuse ;  /* 0x0000000ba77c7c23 */ /* 0x100fe2000801085d */
[--C-:B------:R-:W-:Y:S01]  /*a830*/  FFMA.FTZ R185, R154, UR11, -R93.reuse ;  /* 0x0000000b9ab97c23 */ /* 0x100fe2000801085d */
[----:B------:R-:W-:Y:S01]  /*a840*/  FFMA.FTZ R125, R155, UR11, -R93 ;  /* 0x0000000b9b7d7c23 */ /* 0x000fe2000801085d */
[----:B--2---:R-:W-:Y:S01]  /*a850*/  FADD.FTZ R135, R178, R135 ;  /* 0x00000087b2877221 */ /* 0x004fe20000010000 */
[--C-:B------:R-:W-:Y:S01]  /*a860*/  FFMA.FTZ R203, R126, UR11, -R93.reuse ;  /* 0x0000000b7ecb7c23 */ /* 0x100fe2000801085d */
[----:B------:R-:W1:Y:S01]  /*a870*/  MUFU.EX2 R109, R109 ;  /* 0x0000006d006d7308 */ /* 0x000e620000000800 */
[----:B------:R-:W-:Y:S01]  /*a880*/  FFMA.FTZ R187, R158, UR11, -R93 ;  /* 0x0000000b9ebb7c23 */ /* 0x000fe2000801085d */
[----:B---3--:R-:W-:Y:S01]  /*a890*/  FADD.FTZ R135, R168, R135 ;  /* 0x00000087a8877221 */ /* 0x008fe20000010000 */
[--C-:B------:R-:W-:Y:S01]  /*a8a0*/  FFMA.FTZ R132, R159, UR11, -R93.reuse ;  /* 0x0000000b9f847c23 */ /* 0x100fe2000801085d */
[--C-:B------:R-:W-:Y:S01]  /*a8b0*/  FFMA.FTZ R189, R146, UR11, -R93.reuse ;  /* 0x0000000b92bd7c23 */ /* 0x100fe2000801085d */
[--C-:B------:R-:W-:Y:S01]  /*a8c0*/  FFMA.FTZ R205, R114, UR11, -R93.reuse ;  /* 0x0000000b72cd7c23 */ /* 0x100fe2000801085d */
[--C-:B------:R-:W-:Y:S01]  /*a8d0*/  FFMA.FTZ R133, R147, UR11, -R93.reuse ;  /* 0x0000000b93857c23 */ /* 0x100fe2000801085d */
[----:B------:R-:W-:Y:S01]  /*a8e0*/  FFMA.FTZ R207, R118, UR11, -R93 ;  /* 0x0000000b76cf7c23 */ /* 0x000fe2000801085d */
[----:B------:R-:W2:Y:S01]  /*a8f0*/  MUFU.EX2 R179, R179 ;  /* 0x000000b300b37308 */ /* 0x000ea20000000800 */
[----:B0-----:R-:W-:Y:S01]  /*a900*/  FFMA.FTZ R14, R15, R13, R177 ;  /* 0x0000000d0f0e7223 */ /* 0x001fe200000100b1 */
[--C-:B------:R-:W-:Y:S01]  /*a910*/  FFMA.FTZ R13, R123, UR11, -R93.reuse ;  /* 0x0000000b7b0d7c23 */ /* 0x100fe2000801085d */
[--C-:B------:R-:W-:Y:S01]  /*a920*/  FFMA.FTZ R209, R106, UR11, -R93.reuse ;  /* 0x0000000b6ad17c23 */ /* 0x100fe2000801085d */
[--C-:B------:R-:W-:Y:S01]  /*a930*/  FFMA.FTZ R191, R150, UR11, -R93.reuse ;  /* 0x0000000b96bf7c23 */ /* 0x100fe2000801085d */
[--C-:B------:R-:W-:Y:S01]  /*a940*/  FFMA.FTZ R140, R151, UR11, -R93.reuse ;  /* 0x0000000b978c7c23 */ /* 0x100fe2000801085d */
[--C-:B------:R-:W-:Y:S01]  /*a950*/  FFMA.FTZ R193, R138, UR11, -R93.reuse ;  /* 0x0000000b8ac17c23 */ /* 0x100fe2000801085d */
[--C-:B------:R-:W-:Y:S01]  /*a960*/  FFMA.FTZ R211, R110, UR11, -R93.reuse ;  /* 0x0000000b6ed37c23 */ /* 0x100fe2000801085d */
[----:B------:R-:W0:Y:S01]  /*a970*/  MUFU.EX2 R116, R116 ;  /* 0x0000007400747308 */ /* 0x000e220000000800 */
[----:B-1----:R-:W-:Y:S01]  /*a980*/  FADD.FTZ R14, R109, R14 ;  /* 0x0000000e6d0e7221 */ /* 0x002fe20000010000 */
[--C-:B------:R-:W-:Y:S01]  /*a990*/  FFMA.FTZ R138, R139, UR11, -R93.reuse ;  /* 0x0000000b8b8a7c23 */ /* 0x100fe2000801085d */
[--C-:B------:R-:W-:Y:S01]  /*a9a0*/  FFMA.FTZ R195, R142, UR11, -R93.reuse ;  /* 0x0000000b8ec37c23 */ /* 0x100fe2000801085d */
[--C-:B------:R-:W-:Y:S01]  /*a9b0*/  FFMA.FTZ R115, R115, UR11, -R93.reuse ;  /* 0x0000000b73737c23 */ /* 0x100fe2000801085d */
[--C-:B------:R-:W-:Y:S01]  /*a9c0*/  FFMA.FTZ R139, R143, UR11, -R93.reuse ;  /* 0x0000000b8f8b7c23 */ /* 0x100fe2000801085d */
[--C-:B------:R-:W-:Y:S01]  /*a9d0*/  FFMA.FTZ R119, R119, UR11, -R93.reuse ;  /* 0x0000000b77777c23 */ /* 0x100fe2000801085d */
[--C-:B------:R-:W-:Y:S01]  /*a9e0*/  FFMA.FTZ R111, R111, UR11, -R93.reuse ;  /* 0x0000000b6f6f7c23 */ /* 0x100fe2000801085d */
[----:B------:R1:W-:Y:S01]  /*a9f0*/  MUFU.EX2 R108, R117 ;  /* 0x00000075006c7308 */ /* 0x0003e20000000800 */
[----:B--2---:R-:W-:Y:S01]  /*aa00*/  FADD.FTZ R123, R179, R14 ;  /* 0x0000000eb37b7221 */ /* 0x004fe20000010000 */
[--C-:B------:R-:W-:Y:S01]  /*aa10*/  FFMA.FTZ R102, R102, UR11, -R93.reuse ;  /* 0x0000000b66667c23 */ /* 0x100fe2000801085d */
[--C-:B------:R-:W-:Y:S01]  /*aa20*/  FFMA.FTZ R103, R103, UR11, -R93.reuse ;  /* 0x0000000b67677c23 */ /* 0x100fe2000801085d */
[--C-:B------:R-:W-:Y:S01]  /*aa30*/  FFMA.FTZ R91, R91, UR11, -R93.reuse ;  /* 0x0000000b5b5b7c23 */ /* 0x100fe2000801085d */
[----:B------:R-:W-:Y:S01]  /*aa40*/  FFMA.FTZ R94, R94, UR11, -R93 ;  /* 0x0000000b5e5e7c23 */ /* 0x000fe2000801085d */
[----:B------:R-:W-:-:S02]  /*aa50*/  F2FP.F16.F32.PACK_AB R176, R20, R176 ;  /* 0x000000b014b0723e */ /* 0x000fc400000000ff */
[----:B------:R-:W2:Y:S01]  /*aa60*/  MUFU.EX2 R181, R181 ;  /* 0x000000b500b57308 */ /* 0x000ea20000000800 */
[----:B-1----:R-:W-:Y:S01]  /*aa70*/  FFMA.FTZ R117, R163, UR11, -R93 ;  /* 0x0000000ba3757c23 */ /* 0x002fe2000801085d */
[C---:B0-----:R-:W-:Y:S01]  /*aa80*/  FADD.FTZ R14, R116.reuse, R123 ;  /* 0x0000007b740e7221 */ /* 0x041fe20000010000 */
[----:B------:R-:W-:Y:S02]  /*aa90*/  F2FP.F16.F32.PACK_AB R179, R116, R179 ;  /* 0x000000b374b3723e */ /* 0x000fe400000000ff */
[----:B------:R-:W-:Y:S02]  /*aaa0*/  F2FP.F16.F32.PACK_AB R178, R168, R178 ;  /* 0x000000b2a8b2723e */ /* 0x000fe400000000ff */
[----:B------:R-:W-:Y:S01]  /*aab0*/  F2FP.F16.F32.PACK_AB R177, R109, R177 ;  /* 0x000000b16db1723e */ /* 0x000fe200000000ff */
[----:B------:R-:W0:Y:S08]  /*aac0*/  MUFU.EX2 R117, R117 ;  /* 0x0000007500757308 */ /* 0x000e300000000800 */
[----:B------:R-:W1:Y:S01]  /*aad0*/  MUFU.EX2 R183, R183 ;  /* 0x000000b700b77308 */ /* 0x000e620000000800 */
[----:B--2---:R-:W-:Y:S01]  /*aae0*/  FADD.FTZ R126, R181, R14 ;  /* 0x0000000eb57e7221 */ /* 0x004fe20000010000 */
[----:B------:R-:W-:-:S06]  /*aaf0*/  FFMA.FTZ R14, R127, UR11, -R93 ;  /* 0x0000000b7f0e7c23 */ /* 0x000fcc000801085d */
        /* <DEDUP_REMOVED lines=10> */
[----:B------:R-:W-:-:S06]  /*aba0*/  FFMA.FTZ R114, R107, UR11, -R93 ;  /* 0x0000000b6b727c23 */ /* 0x000fcc000801085d */
[----:B------:R-:W0:Y:S01]  /*abb0*/  MUFU.EX2 R132, R132 ;  /* 0x0000008400847308 */ /* 0x000e220000000800 */
[C---:B-1----:R-:W-:Y:S01]  /*abc0*/  FADD.FTZ R106, R125.reuse, R106 ;  /* 0x0000006a7d6a7221 */ /* 0x042fe20000010000 */
[----:B------:R-:W-:Y:S02]  /*abd0*/  WARPGROUP.DEPBAR.LE gsb0, 0x0 ;  /* 0x00008000000079c5 */ /* 0x000fe40000010000 */
[----:B------:R-:W-:Y:S01]  /*abe0*/  WARPGROUP.ARRIVE ;  /* 0x00000000000079c5 */ /* 0x000fe20000000000 */
[----:B------:R-:W-:Y:S02]  /*abf0*/  F2FP.F16.F32.PACK_AB R185, R125, R185 ;  /* 0x000000b97db9723e */ /* 0x000fe400000000ff */
[----:B------:R-:W-:Y:S01]  /*ac00*/  F2FP.F16.F32.PACK_AB R212, R97, R96 ;  /* 0x0000006061d4723e */ /* 0x000fe200000000ff */
[----:B------:R-:W1:Y:S01]  /*ac10*/  MUFU.EX2 R189, R189 ;  /* 0x000000bd00bd7308 */ /* 0x000e620000000800 */
[----:B--2---:R-:W-:Y:S01]  /*ac20*/  FADD.FTZ R127, R187, R106 ;  /* 0x0000006abb7f7221 */ /* 0x004fe20000010000 */
[----:B------:R-:W-:Y:S01]  /*ac30*/  HGMMA.64x128x16.F32 R24, R216, gdesc[UR4].tnspB, R24, gsb0 ;  /* 0x41e00004d8187df0 */ /* 0x000fe20008000818 */
[--C-:B------:R-:W-:Y:S01]  /*ac40*/  FFMA.FTZ R106, R99, UR11, -R93.reuse ;  /* 0x0000000b636a7c23 */ /* 0x100fe2000801085d */
[----:B------:R-:W-:Y:S01]  /*ac50*/  FFMA.FTZ R99, R90, UR11, -R93 ;  /* 0x0000000b5a637c23 */ /* 0x000fe2000801085d */
[----:B------:R-:W-:-:S03]  /*ac60*/  F2FP.F16.F32.PACK_AB R214, R101, R100 ;  /* 0x0000006465d6723e */ /* 0x000fc600000000ff */
        /* <DEDUP_REMOVED lines=8> */
[----:B------:R-:W2:Y:S08]  /*acf0*/  MUFU.EX2 R193, R193 ;  /* 0x000000c100c17308 */ /* 0x000eb00000000800 */
        /* <DEDUP_REMOVED lines=12> */
[----:B------:R-:W-:Y:S01]  /*adc0*/  MUFU.EX2 R207, R207 ;  /* 0x000000cf00cf7308 */ /* 0x000fe20000000800 */
[----:B------:R-:W-:-:S02]  /*add0*/  WARPGROUP.DEPBAR.LE gsb0, 0x0 ;  /* 0x00008000000079c5 */ /* 0x000fc40000010000 */
[----:B------:R0:W-:Y:S06]  /*ade0*/  BAR.ARV R134, 0x100 ;  /* 0x000400860000751d */ /* 0x0001ec0000002000 */
[----:B------:R1:W-:Y:S01]  /*adf0*/  @!P1 SYNCS.ARRIVE.TRANS64.RED.A1T0 RZ, [R141+URZ], RZ ;  /* 0x000000ff8dff99a7 */ /* 0x0003e2000810043f */
[----:B------:R-:W-:Y:S01]  /*ae00*/  MUFU.EX2 R209, R209 ;  /* 0x000000d100d17308 */ /* 0x000fe20000000800 */
[----:B------:R-:W-:Y:S01]  /*ae10*/  F2FP.F16.F32.PACK_AB R218, R11, R108 ;  /* 0x0000006c0bda723e */ /* 0x000fe200000000ff */
[-C--:B------:R-:W-:Y:S01]  /*ae20*/  FMUL.FTZ R24, R24, R12.reuse ;  /* 0x0000000c18187220 */ /* 0x080fe20000410000 */
[-C--:B------:R-:W-:Y:S01]  /*ae30*/  FMUL.FTZ R25, R25, R12.reuse ;  /* 0x0000000c19197220 */ /* 0x080fe20000410000 */
[-C--:B------:R-:W-:Y:S01]  /*ae40*/  FMUL.FTZ R28, R28, R12.reuse ;  /* 0x0000000c1c1c7220 */ /* 0x080fe20000410000 */
[-C--:B------:R-:W-:Y:S01]  /*ae50*/  FMUL.FTZ R29, R29, R12.reuse ;  /* 0x0000000c1d1d7220 */ /* 0x080fe20000410000 */
[-C--:B------:R-:W-:Y:S01]  /*ae60*/  FMUL.FTZ R32, R32, R12.reuse ;  /* 0x0000000c20207220 */ /* 0x080fe20000410000 */
[----:B-1----:R-:W-:Y:S01]  /*ae70*/  IMAD.U32 R141, RZ, RZ, UR60 ;  /* 0x0000003cff8d7e24 */ /* 0x002fe2000f8e00ff */
[----:B------:R-:W-:Y:S01]  /*ae80*/  MUFU.EX2 R211, R211 ;  /* 0x000000d300d37308 */ /* 0x000fe20000000800 */
[----:B------:R-:W-:Y:S01]  /*ae90*/  R2UR UR60, R2 ;  /* 0x00000000023c72ca */ /* 0x000fe200000e0000 */
[----:B------:R-:W-:Y:S01]  /*aea0*/  FMUL.FTZ R33, R33, R12 ;  /* 0x0000000c21217220 */ /* 0x000fe20000410000 */
[----:B------:R-:W-:-:S02]  /*aeb0*/  @!P1 IMAD R122, R141, 0x8, R0 ;  /* 0x000000088d7a9824 */ /* 0x000fc400078e0200 */
[-C--:B------:R-:W-:Y:S01]  /*aec0*/  FMUL.FTZ R36, R36, R12.reuse ;  /* 0x0000000c24247220 */ /* 0x080fe20000410000 */
[-C--:B------:R-:W-:Y:S01]  /*aed0*/  FMUL.FTZ R37, R37, R12.reuse ;  /* 0x0000000c25257220 */ /* 0x080fe20000410000 */
[-C--:B------:R-:W-:Y:S01]  /*aee0*/  FMUL.FTZ R40, R40, R12.reuse ;  /* 0x0000000c28287220 */ /* 0x080fe20000410000 */
[----:B------:R-:W-:Y:S01]  /*aef0*/  @!P1 VIADD R122, R122, 0x34860 ;  /* 0x000348607a7a9836 */ /* 0x000fe20000000000 */
[----:B------:R-:W-:Y:S01]  /*af00*/  MUFU.EX2 R105, R105 ;  /* 0x0000006900697308 */ /* 0x000fe20000000800 */
[-C--:B------:R-:W-:Y:S01]  /*af10*/  FMUL.FTZ R41, R41, R12.reuse ;  /* 0x0000000c29297220 */ /* 0x080fe20000410000 */
[-C--:B------:R-:W-:Y:S01]  /*af20*/  FMUL.FTZ R44, R44, R12.reuse ;  /* 0x0000000c2c2c7220 */ /* 0x080fe20000410000 */
[-C--:B------:R-:W-:Y:S01]  /*af30*/  FMUL.FTZ R45, R45, R12.reuse ;  /* 0x0000000c2d2d7220 */ /* 0x080fe20000410000 */
[----:B------:R-:W-:Y:S01]  /*af40*/  @!P1 PRMT R122, RZ, 0x654, R122 ;  /* 0x00000654ff7a9816 */ /* 0x000fe2000000007a */
[-C--:B------:R-:W-:Y:S01]  /*af50*/  FMUL.FTZ R48, R48, R12.reuse ;  /* 0x0000000c30307220 */ /* 0x080fe20000410000 */
[-C--:B------:R-:W-:Y:S01]  /*af60*/  FMUL.FTZ R49, R49, R12.reuse ;  /* 0x0000000c31317220 */ /* 0x080fe20000410000 */
[-C--:B------:R-:W-:Y:S01]  /*af70*/  FMUL.FTZ R52, R52, R12.reuse ;  /* 0x0000000c34347220 */ /* 0x080fe20000410000 */
[----:B------:R1:W-:Y:S01]  /*af80*/  @!P1 SYNCS.ARRIVE.TRANS64.RED.A1T0 RZ, [R122+URZ], RZ ;  /* 0x000000ff7aff99a7 */ /* 0x0003e2000810043f */
[----:B------:R-:W-:Y:S01]  /*af90*/  MUFU.EX2 R106, R106 ;  /* 0x0000006a006a7308 */ /* 0x000fe20000000800 */
[-C--:B------:R-:W-:Y:S01]  /*afa0*/  FMUL.FTZ R53, R53, R12.reuse ;  /* 0x0000000c35357220 */ /* 0x080fe20000410000 */
[-C--:B------:R-:W-:Y:S01]  /*afb0*/  FMUL.FTZ R56, R56, R12.reuse ;  /* 0x0000000c38387220 */ /* 0x080fe20000410000 */
[-C--:B------:R-:W-:Y:S01]  /*afc0*/  FMUL.FTZ R57, R57, R12.reuse ;  /* 0x0000000c39397220 */ /* 0x080fe20000410000 */
[-C--:B------:R-:W-:Y:S01]  /*afd0*/  FMUL.FTZ R60, R60, R12.reuse ;  /* 0x0000000c3c3c7220 */ /* 0x080fe20000410000 */
[-C--:B------:R-:W-:Y:S01]  /*afe0*/  FMUL.FTZ R61, R61, R12.reuse ;  /* 0x0000000c3d3d7220 */ /* 0x080fe20000410000 */
[----:B------:R-:W-:Y:S01]  /*aff0*/  FMUL.FTZ R64, R64, R12 ;  /* 0x0000000c40407220 */ /* 0x000fe20000410000 */
[----:B-1----:R-:W-:Y:S01]  /*b000*/  FADD.FTZ R122, R180, R135 ;  /* 0x00000087b47a7221 */ /* 0x002fe20000010000 */
[----:B------:R-:W-:Y:S01]  /*b010*/  F2FP.F16.F32.PACK_AB R180, R21, R180 ;  /* 0x000000b415b4723e */ /* 0x000fe200000000ff */
[----:B------:R-:W-:Y:S01]  /*b020*/  MUFU.EX2 R102, R102 ;  /* 0x0000006600667308 */ /* 0x000fe20000000800 */
[-C--:B------:R-:W-:Y:S01]  /*b030*/  FMUL.FTZ R65, R65, R12.reuse ;  /* 0x0000000c41417220 */ /* 0x080fe20000410000 */
[----:B------:R-:W-:Y:S01]  /*b040*/  FADD.FTZ R123, R21, R122 ;  /* 0x0000007a157b7221 */ /* 0x000fe20000010000 */
[-C--:B------:R-:W-:Y:S01]  /*b050*/  FMUL.FTZ R68, R68, R12.reuse ;  /* 0x0000000c44447220 */ /* 0x080fe20000410000 */
[-C--:B------:R-:W-:Y:S01]  /*b060*/  FMUL.FTZ R69, R69, R12.reuse ;  /* 0x0000000c45457220 */ /* 0x080fe20000410000 */
[-C--:B------:R-:W-:Y:S01]  /*b070*/  FMUL.FTZ R72, R72, R12.reuse ;  /* 0x0000000c48487220 */ /* 0x080fe20000410000 */
[----:B------:R-:W-:Y:S01]  /*b080*/  FADD.FTZ R123, R182, R123 ;  /* 0x0000007bb67b7221 */ /* 0x000fe20000010000 */
[-C--:B------:R-:W-:Y:S01]  /*b090*/  FMUL.FTZ R73, R73, R12.reuse ;  /* 0x0000000c49497220 */ /* 0x080fe20000410000 */
        /* <DEDUP_REMOVED lines=9> */
[----:B------:R-:W-:Y:S01]  /*b130*/  FMUL.FTZ R85, R85, R12 ;  /* 0x0000000c55557220 */ /* 0x000fe20000410000 */
[----:B------:R-:W-:Y:S01]  /*b140*/  FADD.FTZ R107, R153, R118 ;  /* 0x00000076996b7221 */ /* 0x000fe20000010000 */
[-C--:B------:R-:W-:Y:S01]  /*b150*/  FMUL.FTZ R26, R26, R15.reuse ;  /* 0x0000000f1a1a7220 */ /* 0x080fe20000410000 */
[-C--:B------:R-:W-:Y:S01]  /*b160*/  FMUL.FTZ R27, R27, R15.reuse ;  /* 0x0000000f1b1b7220 */ /* 0x080fe20000410000 */
[-C--:B------:R-:W-:Y:S01]  /*b170*/  FMUL.FTZ R30, R30, R15.reuse ;  /* 0x0000000f1e1e7220 */ /* 0x080fe20000410000 */
[----:B------:R-:W-:Y:S01]  /*b180*/  FADD.FTZ R123, R186, R107 ;  /* 0x0000006bba7b7221 */ /* 0x000fe20000010000 */
[--C-:B------:R-:W-:Y:S01]  /*b190*/  FFMA.FTZ R107, R98, UR11, -R93.reuse ;  /* 0x0000000b626b7c23 */ /* 0x100fe2000801085d */
[----:B------:R-:W-:Y:S01]  /*b1a0*/  FFMA.FTZ R93, R95, UR11, -R93 ;  /* 0x0000000b5f5d7c23 */ /* 0x000fe2000801085d */
[----:B------:R0:W1:Y:S01]  /*b1b0*/  MUFU.EX2 R98, R115 ;  /* 0x0000007300627308 */ /* 0x0000620000000800 */
[----:B------:R-:W-:Y:S01]  /*b1c0*/  FADD.FTZ R123, R152, R123 ;  /* 0x0000007b987b7221 */ /* 0x000fe20000010000 */
[-C--:B------:R-:W-:Y:S01]  /*b1d0*/  FMUL.FTZ R31, R31, R15.reuse ;  /* 0x0000000f1f1f7220 */ /* 0x080fe20000410000 */
[-C--:B------:R-:W-:Y:S01]  /*b1e0*/  FMUL.FTZ R34, R34, R15.reuse ;  /* 0x0000000f22227220 */ /* 0x080fe20000410000 */
[-C--:B------:R-:W-:Y:S01]  /*b1f0*/  FMUL.FTZ R35, R35, R15.reuse ;  /* 0x0000000f23237220 */ /* 0x080fe20000410000 */
[----:B------:R-:W-:Y:S01]  /*b200*/  FADD.FTZ R123, R188, R123 ;  /* 0x0000007bbc7b7221 */ /* 0x000fe20000010000 */
[-C--:B------:R-:W-:Y:S01]  /*b210*/  FMUL.FTZ R38, R38, R15.reuse ;  /* 0x0000000f26267220 */ /* 0x080fe20000410000 */
[-C--:B------:R-:W-:Y:S01]  /*b220*/  FMUL.FTZ R39, R39, R15.reuse ;  /* 0x0000000f27277220 */ /* 0x080fe20000410000 */
[----:B------:R-:W-:Y:S01]  /*b230*/  MUFU.EX2 R107, R107 ;  /* 0x0000006b006b7308 */ /* 0x000fe20000000800 */
[----:B------:R-:W-:Y:S01]  /*b240*/  FADD.FTZ R123, R144, R123 ;  /* 0x0000007b907b7221 */ /* 0x000fe20000010000 */
[----:B0-----:R-:W-:Y:S01]  /*b250*/  FADD.FTZ R115, R191, R110 ;  /* 0x0000006ebf737221 */ /* 0x001fe20000010000 */
[-C--:B------:R-:W-:Y:S01]  /*b260*/  FMUL.FTZ R42, R42, R15.reuse ;  /* 0x0000000f2a2a7220 */ /* 0x080fe20000410000 */
[-C--:B------:R-:W-:Y:S01]  /*b270*/  FMUL.FTZ R43, R43, R15.reuse ;  /* 0x0000000f2b2b7220 */ /* 0x080fe20000410000 */
[----:B------:R-:W-:Y:S01]  /*b280*/  FADD.FTZ R90, R190, R123 ;  /* 0x0000007bbe5a7221 */ /* 0x000fe20000010000 */
[----:B------:R-:W-:Y:S01]  /*b290*/  FADD.FTZ R110, R140, R115 ;  /* 0x000000738c6e7221 */ /* 0x000fe20000010000 */
[-C--:B------:R-:W-:Y:S01]  /*b2a0*/  FMUL.FTZ R46, R46, R15.reuse ;  /* 0x0000000f2e2e7220 */ /* 0x080fe20000410000 */
[----:B------:R-:W-:Y:S01]  /*b2b0*/  MUFU.EX2 R91, R91 ;  /* 0x0000005b005b7308 */ /* 0x000fe20000000800 */
[----:B------:R-:W-:Y:S01]  /*b2c0*/  FADD.FTZ R123, R145, R90 ;  /* 0x0000005a917b7221 */ /* 0x000fe20000010000 */
[----:B--2---:R-:W-:Y:S01]  /*b2d0*/  FADD.FTZ R95, R193, R110 ;  /* 0x0000006ec15f7221 */ /* 0x004fe20000010000 */
[-C--:B------:R-:W-:Y:S01]  /*b2e0*/  FMUL.FTZ R47, R47, R15.reuse ;  /* 0x0000000f2f2f7220 */ /* 0x080fe20000410000 */
[-C--:B------:R-:W-:Y:S01]  /*b2f0*/  FMUL.FTZ R50, R50, R15.reuse ;  /* 0x0000000f32327220 */ /* 0x080fe20000410000 */
[----:B------:R-:W-:Y:S01]  /*b300*/  FADD.FTZ R123, R192, R123 ;  /* 0x0000007bc07b7221 */ /* 0x000fe20000010000 */
[----:B---3--:R-:W-:Y:S01]  /*b310*/  FADD.FTZ R20, R138, R95 ;  /* 0x0000005f8a147221 */ /* 0x008fe20000010000 */
[-C--:B------:R-:W-:Y:S01]  /*b320*/  FMUL.FTZ R51, R51, R15.reuse ;  /* 0x0000000f33337220 */ /* 0x080fe20000410000 */
[----:B------:R-:W0:Y:S01]  /*b330*/  MUFU.EX2 R90, R119 ;  /* 0x00000077005a7308 */ /* 0x000e220000000800 */
[----:B------:R-:W-:Y:S01]  /*b340*/  FADD.FTZ R123, R136, R123 ;  /* 0x0000007b887b7221 */ /* 0x000fe20000010000 */
[----:B----4-:R-:W-:Y:S01]  /*b350*/  FADD.FTZ R116, R195, R20 ;  /* 0x00000014c3747221 */ /* 0x010fe20000010000 */
[-C--:B------:R-:W-:Y:S01]  /*b360*/  FMUL.FTZ R54, R54, R15.reuse ;  /* 0x0000000f36367220 */ /* 0x080fe20000410000 */
[-C--:B------:R-:W-:Y:S01]  /*b370*/  FMUL.FTZ R55, R55, R15.reuse ;  /* 0x0000000f37377220 */ /* 0x080fe20000410000 */
[----:B------:R-:W-:Y:S01]  /*b380*/  FADD.FTZ R110, R194, R123 ;  /* 0x0000007bc26e7221 */ /* 0x000fe20000010000 */
[----:B-----5:R-:W-:Y:S01]  /*b390*/  FADD.FTZ R116, R139, R116 ;  /* 0x000000748b747221 */ /* 0x020fe20000010000 */
[-C--:B------:R-:W-:Y:S01]  /*b3a0*/  FMUL.FTZ R58, R58, R15.reuse ;  /* 0x0000000f3a3a7220 */ /* 0x080fe20000410000 */
[----:B------:R2:W3:Y:S01]  /*b3b0*/  MUFU.EX2 R20, R114 ;  /* 0x0000007200147308 */ /* 0x0004e20000000800 */
[----:B------:R-:W-:Y:S01]  /*b3c0*/  FADD.FTZ R21, R137, R110 ;  /* 0x0000006e89157221 */ /* 0x000fe20000010000 */
[-C--:B------:R-:W-:Y:S01]  /*b3d0*/  FMUL.FTZ R59, R59, R15.reuse ;  /* 0x0000000f3b3b7220 */ /* 0x080fe20000410000 */
[-C--:B------:R-:W-:Y:S01]  /*b3e0*/  FMUL.FTZ R62, R62, R15.reuse ;  /* 0x0000000f3e3e7220 */ /* 0x080fe20000410000 */
[-C--:B------:R-:W-:Y:S01]  /*b3f0*/  FMUL.FTZ R63, R63, R15.reuse ;  /* 0x0000000f3f3f7220 */ /* 0x080fe20000410000 */
[----:B------:R-:W-:Y:S01]  /*b400*/  FADD.FTZ R110, R196, R21 ;  /* 0x00000015c46e7221 */ /* 0x000fe20000010000 */
[----:B------:R-:W-:Y:S01]  /*b410*/  FADD.FTZ R21, R197, R116 ;  /* 0x00000074c5157221 */ /* 0x000fe20000010000 */
[-C--:B------:R-:W-:Y:S01]  /*b420*/  FMUL.FTZ R66, R66, R15.reuse ;  /* 0x0000000f42427220 */ /* 0x080fe20000410000 */
[----:B------:R-:W-:Y:S01]  /*b430*/  MUFU.EX2 R219, R94 ;  /* 0x0000005e00db7308 */ /* 0x000fe20000000800 */
[----:B------:R-:W-:Y:S01]  /*b440*/  FADD.FTZ R95, R129, R110 ;  /* 0x0000006e815f7221 */ /* 0x000fe20000010000 */
[----:B------:R-:W-:Y:S01]  /*b450*/  FADD.FTZ R110, R130, R21 ;  /* 0x00000015826e7221 */ /* 0x000fe20000010000 */
[-C--:B------:R-:W-:Y:S01]  /*b460*/  FMUL.FTZ R67, R67, R15.reuse ;  /* 0x0000000f43437220 */ /* 0x080fe20000410000 */
[-C--:B------:R-:W-:Y:S01]  /*b470*/  FMUL.FTZ R70, R70, R15.reuse ;  /* 0x0000000f46467220 */ /* 0x080fe20000410000 */
[----:B------:R-:W-:Y:S01]  /*b480*/  FADD.FTZ R95, R198, R95 ;  /* 0x0000005fc65f7221 */ /* 0x000fe20000010000 */
[----:B--2---:R-:W-:Y:S01]  /*b490*/  FADD.FTZ R114, R131, R110 ;  /* 0x0000006e83727221 */ /* 0x004fe20000010000 */
[-C--:B------:R-:W-:Y:S01]  /*b4a0*/  FMUL.FTZ R71, R71, R15.reuse ;  /* 0x0000000f47477220 */ /* 0x080fe20000410000 */
[----:B------:R-:W2:Y:S01]  /*b4b0*/  MUFU.EX2 R110, R111 ;  /* 0x0000006f006e7308 */ /* 0x000ea20000000800 */
[----:B------:R-:W-:Y:S01]  /*b4c0*/  FADD.FTZ R95, R128, R95 ;  /* 0x0000005f805f7221 */ /* 0x000fe20000010000 */
[----:B------:R-:W-:Y:S01]  /*b4d0*/  FADD.FTZ R114, R199, R114 ;  /* 0x00000072c7727221 */ /* 0x000fe20000010000 */
[-C--:B------:R-:W-:Y:S01]  /*b4e0*/  FMUL.FTZ R74, R74, R15.reuse ;  /* 0x0000000f4a4a7220 */ /* 0x080fe20000410000 */
[----:B------:R-:W-:Y:S01]  /*b4f0*/  FMUL.FTZ R75, R75, R15 ;  /* 0x0000000f4b4b7220 */ /* 0x000fe20000410000 */
[----:B------:R-:W-:Y:S01]  /*b500*/  FADD.FTZ R95, R200, R95 ;  /* 0x0000005fc85f7221 */ /* 0x000fe20000010000 */
[----:B------:R-:W-:Y:S01]  /*b510*/  FADD.FTZ R114, R201, R114 ;  /* 0x00000072c9727221 */ /* 0x000fe20000010000 */
[C---:B------:R-:W-:Y:S01]  /*b520*/  F2FP.F16.F32.PACK_AB R201, R13.reuse, R201 ;  /* 0x000000c90dc9723e */ /* 0x040fe200000000ff */
[----:B------:R-:W4:Y:S01]  /*b530*/  MUFU.EX2 R93, R93 ;  /* 0x0000005d005d7308 */ /* 0x000f220000000800 */
[----:B------:R-:W-:Y:S01]  /*b540*/  FADD.FTZ R95, R120, R95 ;  /* 0x0000005f785f7221 */ /* 0x000fe20000010000 */
[----:B------:R-:W-:Y:S01]  /*b550*/  FADD.FTZ R114, R13, R114 ;  /* 0x000000720d727221 */ /* 0x000fe20000010000 */
[-C--:B------:R-:W-:Y:S01]  /*b560*/  FMUL.FTZ R78, R78, R15.reuse ;  /* 0x0000000f4e4e7220 */ /* 0x080fe20000410000 */
[----:B------:R-:W-:Y:S01]  /*b570*/  FMUL.FTZ R79, R79, R15 ;  /* 0x0000000f4f4f7220 */ /* 0x000fe20000410000 */
[----:B------:R-:W-:Y:S01]  /*b580*/  FADD.FTZ R116, R202, R95 ;  /* 0x0000005fca747221 */ /* 0x000fe20000010000 */
[----:B------:R-:W-:Y:S01]  /*b590*/  FADD.FTZ R21, R203, R114 ;  /* 0x00000072cb157221 */ /* 0x000fe20000010000 */
[----:B------:R-:W-:Y:S01]  /*b5a0*/  F2FP.F16.F32.PACK_AB R203, R14, R203 ;  /* 0x000000cb0ecb723e */ /* 0x000fe200000000ff */
[-C--:B------:R-:W-:Y:S01]  /*b5b0*/  FMUL.FTZ R82, R82, R15.reuse ;  /* 0x0000000f52527220 */ /* 0x080fe20000410000 */
[----:B------:R-:W-:Y:S01]  /*b5c0*/  FADD.FTZ R95, R121, R116 ;  /* 0x00000074795f7221 */ /* 0x000fe20000010000 */
[----:B------:R-:W-:Y:S01]  /*b5d0*/  FADD.FTZ R114, R14, R21 ;  /* 0x000000150e727221 */ /* 0x000fe20000010000 */
[-C--:B------:R-:W-:Y:S01]  /*b5e0*/  FMUL.FTZ R83, R83, R15.reuse ;  /* 0x0000000f53537220 */ /* 0x080fe20000410000 */
[----:B------:R-:W-:Y:S01]  /*b5f0*/  FMUL.FTZ R86, R86, R15 ;  /* 0x0000000f56567220 */ /* 0x000fe20000410000 */
[----:B------:R-:W-:Y:S01]  /*b600*/  FADD.FTZ R95, R204, R95 ;  /* 0x0000005fcc5f7221 */ /* 0x000fe20000010000 */
[----:B------:R-:W-:Y:S01]  /*b610*/  FADD.FTZ R21, R205, R114 ;  /* 0x00000072cd157221 */ /* 0x000fe20000010000 */
[----:B-1----:R-:W-:Y:S01]  /*b620*/  F2FP.F16.F32.PACK_AB R205, R98, R205 ;  /* 0x000000cd62cd723e */ /* 0x002fe200000000ff */
[----:B------:R-:W-:Y:S01]  /*b630*/  FMUL.FTZ R87, R87, R15 ;  /* 0x0000000f57577220 */ /* 0x000fe20000410000 */
[----:B------:R-:W-:Y:S01]  /*b640*/  FADD.FTZ R95, R112, R95 ;  /* 0x0000005f705f7221 */ /* 0x000fe20000010000 */
[----:B------:R-:W-:Y:S01]  /*b650*/  FADD.FTZ R114, R98, R21 ;  /* 0x0000001562727221 */ /* 0x000fe20000010000 */
[----:B------:R-:W-:Y:S01]  /*b660*/  F2FP.F16.F32.PACK_AB R182, R160, R182 ;  /* 0x000000b6a0b6723e */ /* 0x000fe200000000ff */
[----:B------:R-:W-:-:S02]  /*b670*/  IMAD.MOV.U32 R15, RZ, RZ, R16 ;  /* 0x000000ffff0f7224 */ /* 0x000fc400078e0010 */
[----:B------:R-:W-:Y:S01]  /*b680*/  FADD.FTZ R116, R206, R95 ;  /* 0x0000005fce747221 */ /* 0x000fe20000010000 */
[----:B------:R-:W-:Y:S01]  /*b690*/  FADD.FTZ R21, R207, R114 ;  /* 0x00000072cf157221 */ /* 0x000fe20000010000 */
[----:B------:R-:W-:Y:S01]  /*b6a0*/  F2FP.F16.F32.PACK_AB R184, R153, R184 ;  /* 0x000000b899b8723e */ /* 0x000fe200000000ff */
[----:B------:R-:W-:Y:S02]  /*b6b0*/  IMAD.MOV.U32 R12, RZ, RZ, R10 ;  /* 0x000000ffff0c7224 */ /* 0x000fe400078e000a */
[----:B------:R-:W-:Y:S01]  /*b6c0*/  FADD.FTZ R95, R113, R116 ;  /* 0x00000074715f7221 */ /* 0x000fe20000010000 */
[----:B0-----:R-:W-:Y:S01]  /*b6d0*/  FADD.FTZ R114, R90, R21 ;  /* 0x000000155a727221 */ /* 0x001fe20000010000 */
[----:B------:R-:W-:Y:S02]  /*b6e0*/  F2FP.F16.F32.PACK_AB R186, R152, R186 ;  /* 0x000000ba98ba723e */ /* 0x000fe400000000ff */
[----:B------:R-:W-:Y:S01]  /*b6f0*/  FADD.FTZ R95, R208, R95 ;  /* 0x0000005fd05f7221 */ /* 0x000fe20000010000 */
[----:B------:R-:W-:Y:S01]  /*b700*/  FADD.FTZ R21, R209, R114 ;  /* 0x00000072d1157221 */ /* 0x000fe20000010000 */
[----:B---3--:R-:W-:-:S02]  /*b710*/  F2FP.F16.F32.PACK_AB R209, R20, R209 ;  /* 0x000000d114d1723e */ /* 0x008fc400000000ff */
[----:B------:R-:W-:Y:S01]  /*b720*/  FADD.FTZ R95, R104, R95 ;  /* 0x0000005f685f7221 */ /* 0x000fe20000010000 */
[----:B------:R-:W-:Y:S01]  /*b730*/  FADD.FTZ R114, R20, R21 ;  /* 0x0000001514727221 */ /* 0x000fe20000010000 */
[----:B------:R-:W-:Y:S02]  /*b740*/  F2FP.F16.F32.PACK_AB R188, R144, R188 ;  /* 0x000000bc90bc723e */ /* 0x000fe400000000ff */
[----:B------:R-:W-:Y:S01]  /*b750*/  FADD.FTZ R116, R210, R95 ;  /* 0x0000005fd2747221 */ /* 0x000fe20000010000 */
[----:B------:R-:W-:Y:S01]  /*b760*/  FADD.FTZ R13, R211, R114 ;  /* 0x00000072d30d7221 */ /* 0x000fe20000010000 */
[----:B------:R-:W-:Y:S02]  /*b770*/  F2FP.F16.F32.PACK_AB R190, R145, R190 ;  /* 0x000000be91be723e */ /* 0x000fe400000000ff */
[----:B------:R-:W-:Y:S01]  /*b780*/  FADD.FTZ R21, R105, R116 ;  /* 0x0000007469157221 */ /* 0x000fe20000010000 */
[----:B--2---:R-:W-:Y:S01]  /*b790*/  FADD.FTZ R14, R110, R13 ;  /* 0x0000000d6e0e7221 */ /* 0x004fe20000010000 */
        /* <DEDUP_REMOVED lines=23> */
[----:B------:R-:W-:Y:S01]  /*b910*/  F2FP.F16.F32.PACK_AB R199, R199, R131 ;  /* 0x00000083c7c7723e */ /* 0x000fe200000000ff */
[----:B----4-:R-:W-:Y:S01]  /*b920*/  FADD.FTZ R13, R93, R20 ;  /* 0x000000145d0d7221 */ /* 0x010fe20000010000 */
[----:B------:R-:W-:Y:S01]  /*b930*/  F2FP.F16.F32.PACK_AB R200, R120, R200 ;  /* 0x000000c878c8723e */ /* 0x000fe200000000ff */
[----:B------:R-:W-:Y:S01]  /*b940*/  IMAD.MOV.U32 R11, RZ, RZ, R92 ;  /* 0x000000ffff0b7224 */ /* 0x000fe200078e005c */
        /* <DEDUP_REMOVED lines=12> */
[----:B------:R-:W-:Y:S06]  /*ba10*/  @P2 BRA `(.L_x_6435) ;  /* 0xffffffb400102947 */ /* 0x000fec000383ffff */
.L_x_6426:
[----:B------:R-:W-:Y:S06]  /*ba20*/  BAR.ARV 0x8, 0x180 ;  /* 0x0206000000007b1d */ /* 0x000fec0000002000 */
[----:B------:R-:W-:Y:S05]  /*ba30*/  @!P0 BRA `(.L_x_6436) ;  /* 0x0000000000048947 */ /* 0x000fea0003800000 */
[----:B------:R-:W-:Y:S01]  /*ba40*/  BPT.TRAP 0x1 ;  /* 0x000000040000795c */ /* 0x000fe20000300000 */
.L_x_6436:
[----:B------:R-:W-:Y:S01]  /*ba50*/  IMAD R8, R2, 0x8, R0 ;  /* 0x0000000802087824 */ /* 0x000fe200078e0200 */
[----:B------:R-:W-:-:S04]  /*ba60*/  SHF.L.U32 R3, R16, 0x1f, RZ ;  /* 0x0000001f10037819 */ /* 0x000fc800000006ff */
[----:B------:R0:W1:Y:S01]  /*ba70*/  SYNCS.PHASECHK.TRANS64.TRYWAIT P2, [R8+URZ+0x34850], R3 ;  /* 0x03485003080075a7 */ /* 0x000062000804017f */
[----:B------:R-:W-:Y:S05]  /*ba80*/  @!P0 BRA `(.L_x_6437) ;  /* 0x0000000000048947 */ /* 0x000fea0003800000 */
[----:B------:R-:W-:Y:S01]  /*ba90*/  BPT.TRAP 0x1 ;  /* 0x000000040000795c */ /* 0x000fe20000300000 */
.L_x_6437:
[----:B-1----:R-:W-:Y:S05]  /*baa0*/  @P2 BRA `(.L_x_6438) ;  /* 0x0000000000082947 */ /* 0x002fea0003800000 */
[----:B------:R-:W1:Y:S02]  /*bab0*/  SYNCS.PHASECHK.TRANS64.TRYWAIT P0, [R8+URZ+0x34850], R3 ;  /* 0x03485003080075a7 */ /* 0x000e64000800017f */
[----:B-1----:R-:W-:Y:S05]  /*bac0*/  @!P0 BRA `(.L_x_6439) ;  /* 0x000000a400ac8947 */ /* 0x002fea0003800000 */
.L_x_6438:
[----:B------:R-:W-:Y:S05]  /*bad0*/  WARPSYNC.ALL ;  /* 0x0000000000007948 */ /* 0x000fea0003800000 */
[----:B------:R-:W-:Y:S01]  /*bae0*/  VIADD R0, R0, 0x400 ;  /* 0x0000040000007836 */ /* 0x000fe20000000000 */
[----:B------:R-:W2:Y:S01]  /*baf0*/  LDL.LU R15, [R1+0x10] ;  /* 0x00001000010f7983 */ /* 0x000ea20000300800 */
[----:B------:R-:W-:Y:S01]  /*bb00*/  WARPGROUP.ARRIVE ;  /* 0x00000000000079c5 */ /* 0x000fe20000000000 */
[----:B------:R-:W-:Y:S02]  /*bb10*/  IMAD.MOV.U32 R7, RZ, RZ, 0x40000040 ;  /* 0x40000040ff077424 */ /* 0x000fe400078e00ff */
[----:B------:R-:W-:Y:S01]  /*bb20*/  SHF.R.U32.HI R0, RZ, 0x4, R0 ;  /* 0x00000004ff007819 */ /* 0x000fe20000011600 */
[----:B01----:R-:W0:Y:S01]  /*bb30*/  SHFL.BFLY PT, R3, R14, 0x2, 0x1f ;  /* 0x0c401f000e037f89 */ /* 0x003e2200000e0000 */
[----:B------:R-:W-:-:S02]  /*bb40*/  @!P1 VIADD R8, R8, 0x34860 ;  /* 0x0003486008089836 */ /* 0x000fc40000000000 */
[----:B------:R-:W-:Y:S01]  /*bb50*/  LOP3.LUT R0, R0, 0x3fff, RZ, 0xc0, !PT ;  /* 0x00003fff00007812 */ /* 0x000fe200078ec0ff */
[----:B------:R-:W-:Y:S02]  /*bb60*/  VIADD R9, R2, 0x1 ;  /* 0x0000000102097836 */ /* 0x000fe40000000000 */
[----:B------:R-:W-:Y:S02]  /*bb70*/  @!P1 PRMT R8, RZ, 0x654, R8 ;  /* 0x00000654ff089816 */ /* 0x000fe40000000008 */
[----:B------:R-:W-:Y:S02]  /*bb80*/  LOP3.LUT R5, R0, 0x5800000, RZ, 0xfc, !PT ;  /* 0x0580000000057812 */ /* 0x000fe400078efcff */
[----:B------:R-:W1:Y:S01]  /*bb90*/  SHFL.BFLY PT, R0, R13, 0x2, 0x1f ;  /* 0x0c401f000d007f89 */ /* 0x000e6200000e0000 */
[----:B------:R-:W-:Y:S02]  /*bba0*/  ISETP.NE.AND P2, PT, R9, 0x2, PT ;  /* 0x000000020900780c */ /* 0x000fe40003f45270 */
[----:B------:R-:W-:-:S02]  /*bbb0*/  IMAD R4, R2, 0xb00, R5 ;  /* 0x00000b0002047824 */ /* 0x000fc400078e0205 */
[----:B------:R-:W-:Y:S02]  /*bbc0*/  IMAD.MOV.U32 R5, RZ, RZ, 0x40000040 ;  /* 0x40000040ff057424 */ /* 0x000fe400078e00ff */
[C---:B------:R-:W-:Y:S01]  /*bbd0*/  VIADD R6, R4.reuse, 0x80 ;  /* 0x0000008004067836 */ /* 0x040fe20000000000 */
[----:B------:R-:W-:Y:S01]  /*bbe0*/  R2UR UR6, R4 ;  /* 0x00000000040672ca */ /* 0x000fe200000e0000 */
[----:B------:R-:W-:Y:S01]  /*bbf0*/  IMAD.MOV.U32 R2, RZ, RZ, RZ ;  /* 0x000000ffff027224 */ /* 0x000fe200078e00ff */
[----:B------:R-:W-:Y:S01]  /*bc00*/  R2UR UR7, R5 ;  /* 0x00000000050772ca */ /* 0x000fe200000e0000 */
[----:B------:R-:W-:Y:S02]  /*bc10*/  IMAD.MOV.U32 R5, RZ, RZ, 0x40000040 ;  /* 0x40000040ff057424 */ /* 0x000fe400078e00ff */
[----:B0-----:R-:W-:Y:S01]  /*bc20*/  FADD.FTZ R3, R3, R14 ;  /* 0x0000000e03037221 */ /* 0x001fe20000010000 */
[----:B------:R-:W-:-:S09]  /*bc30*/  IMAD.U32 R14, RZ, RZ, UR11 ;  /* 0x0000000bff0e7e24 */ /* 0x000fd2000f8e00ff */
[----:B------:R-:W-:Y:S01]  /*bc40*/  HGMMA.64x128x16.F32 R24, R176, gdesc[UR4].tnspB, R24, gsb0 ;  /* 0x41e00004b0187df0 */ /* 0x000fe20008000818 */
[----:B------:R-:W-:Y:S01]  /*bc50*/  R2UR UR6, R6 ;  /* 0x00000000060672ca */ /* 0x000fe200000e0000 */
[----:B------:R-:W-:Y:S01]  /*bc60*/  VIADD R6, R4, 0x100 ;  /* 0x0000010004067836 */ /* 0x000fe20000000000 */
[----:B------:R-:W-:Y:S01]  /*bc70*/  R2UR UR7, R7 ;  /* 0x00000000070772ca */ /* 0x000fe200000e0000 */
[----:B------:R-:W-:Y:S01]  /*bc80*/  IMAD.MOV.U32 R7, RZ, RZ, 0x40000040 ;  /* 0x40000040ff077424 */ /* 0x000fe200078e00ff */
[----:B------:R-:W-:Y:S02]  /*bc90*/  WARPGROUP.DEPBAR.LE gsb0, 0x0 ;  /* 0x00008000000079c5 */ /* 0x000fe40000010000 */
[----:B------:R-:W-:-:S09]  /*bca0*/  WARPGROUP.ARRIVE ;  /* 0x00000000000079c5 */ /* 0x000fd20000000000 */
[----:B------:R-:W-:Y:S01]  /*bcb0*/  HGMMA.64x128x16.F32 R24, R180, gdesc[UR4].tnspB, R24, gsb0 ;  /* 0x41e00004b4187df0 */ /* 0x000fe20008000818 */
[----:B------:R-:W-:Y:S01]  /*bcc0*/  R2UR UR6, R6 ;  /* 0x00000000060672ca */ /* 0x000fe200000e0000 */
[----:B------:R-:W-:Y:S01]  /*bcd0*/  VIADD R6, R4, 0x180 ;  /* 0x0000018004067836 */ /* 0x000fe20000000000 */
[----:B------:R-:W-:Y:S01]  /*bce0*/  R2UR UR7, R7 ;  /* 0x00000000070772ca */ /* 0x000fe200000e0000 */
[----:B------:R-:W-:Y:S02]  /*bcf0*/  IMAD.MOV.U32 R7, RZ, RZ, 0x40000040 ;  /* 0x40000040ff077424 */ /* 0x000fe400078e00ff */
[----:B--2---:R-:W-:-:S05]  /*bd00*/  VIADD R15, R15, 0x1 ;  /* 0x000000010f0f7836 */ /* 0x004fca0000000000 */
[----:B------:R-:W-:Y:S01]  /*bd10*/  STL [R1+0x10], R15 ;  /* 0x0000100f01007387 */ /* 0x000fe20000100800 */
[----:B------:R-:W-:Y:S02]  /*bd20*/  WARPGROUP.DEPBAR.LE gsb0, 0x0 ;  /* 0x00008000000079c5 */ /* 0x000fe40000010000 */
[----:B------:R-:W-:-:S06]  /*bd30*/  WARPGROUP.ARRIVE ;  /* 0x00000000000079c5 */ /* 0x000fcc0000000000 */
        /* <DEDUP_REMOVED lines=37> */
[C---:B------:R-:W-:Y:S01]  /*bf90*/  VIADD R6, R4.reuse, 0x480 ;  /* 0x0000048004067836 */ /* 0x040fe20000000000 */
[----:B------:R-:W-:Y:S01]  /*bfa0*/  R2UR UR7, R7 ;  /* 0x00000000070772ca */ /* 0x000fe200000e0000 */
[----:B------:R-:W-:Y:S02]  /*bfb0*/  IMAD.MOV.U32 R7, RZ, RZ, 0x40000040 ;  /* 0x40000040ff077424 */ /* 0x000fe400078e00ff */
[----:B------:R-:W-:Y:S01]  /*bfc0*/  VIADD R4, R4, 0x500 ;  /* 0x0000050004047836 */ /* 0x000fe20000000000 */
[----:B------:R-:W-:Y:S02]  /*bfd0*/  WARPGROUP.DEPBAR.LE gsb0, 0x0 ;  /* 0x00008000000079c5 */ /* 0x000fe40000010000 */
[----:B------:R-:W-:-:S07]  /*bfe0*/  WARPGROUP.ARRIVE ;  /* 0x00000000000079c5 */ /* 0x000fce0000000000 */
[----:B------:R-:W-:Y:S01]  /*bff0*/  HGMMA.64x128x16.F32 R24, R208, gdesc[UR4].tnspB, R24, gsb0 ;  /* 0x41e00004d0187df0 */ /* 0x000fe20008000818 */
[----:B------:R-:W-:Y:S02]  /*c000*/  R2UR UR6, R6 ;  /* 0x00000000060672ca */ /* 0x000fe400000e0000 */
[----:B------:R-:W-:Y:S01]  /*c010*/  R2UR UR7, R7 ;  /* 0x00000000070772ca */ /* 0x000fe200000e0000 */
[----:B------:R-:W-:Y:S02]  /*c020*/  WARPGROUP.DEPBAR.LE gsb0, 0x0 ;  /* 0x00008000000079c5 */ /* 0x000fe40000010000 */
[----:B------:R-:W-:-:S10]  /*c030*/  WARPGROUP.ARRIVE ;  /* 0x00000000000079c5 */ /* 0x000fd40000000000 */
[----:B------:R-:W-:Y:S01]  /*c040*/  HGMMA.64x128x16.F32 R24, R212, gdesc[UR4].tnspB, R24, gsb0 ;  /* 0x41e00004d4187df0 */ /* 0x000fe20008000818 */
[----:B------:R-:W-:Y:S01]  /*c050*/  R2UR UR6, R4 ;  /* 0x00000000040672ca */ /* 0x000fe200000e0000 */
[----:B-1----:R-:W-:Y:S01]  /*c060*/  FADD.FTZ R4, R0, R13 ;  /* 0x0000000d00047221 */ /* 0x002fe20000010000 */
[----:B------:R-:W-:Y:S01]  /*c070*/  R2UR UR7, R5 ;  /* 0x00000000050772ca */ /* 0x000fe200000e0000 */
[----:B------:R-:W0:Y:S04]  /*c080*/  SHFL.BFLY PT, R0, R3, 0x1, 0x1f ;  /* 0x0c201f0003007f89 */ /* 0x000e2800000e0000 */
[----:B------:R-:W1:Y:S01]  /*c090*/  SHFL.BFLY PT, R5, R4, 0x1, 0x1f ;  /* 0x0c201f0004057f89 */ /* 0x000e6200000e0000 */
[----:B0-----:R-:W-:Y:S01]  /*c0a0*/  FADD.FTZ R11, R3, R0 ;  /* 0x00000000030b7221 */ /* 0x001fe20000010000 */
[----:B------:R-:W-:Y:S01]  /*c0b0*/  SEL R3, RZ, 0x1, P2 ;  /* 0x00000001ff037807 */ /* 0x000fe20001000000 */
[----:B------:R-:W-:-:S02]  /*c0c0*/  IMAD.MOV.U32 R0, RZ, RZ, -0x800000 ;  /* 0xff800000ff007424 */ /* 0x000fc400078e00ff */
[----:B-1----:R-:W-:Y:S01]  /*c0d0*/  FADD.FTZ R12, R4, R5 ;  /* 0x00000005040c7221 */ /* 0x002fe20000010000 */
        /* <DEDUP_REMOVED lines=19> */
[----:B------:R-:W-:Y:S03]  /*c210*/  HGMMA.64x128x16.F32 R24, R216, gdesc[UR4].tnspB, R24, gsb0 ;  /* 0x41e00004d8187df0 */ /* 0x000fe60008000818 */
        /* <DEDUP_REMOVED lines=66> */
[----:B-1----:R-:W-:-:S07]  /*c640*/  SEL R2, R9, RZ, P2 ;  /* 0x000000ff09027207 */ /* 0x002fce0001000000 */
.L_x_6418:
[----:B------:R-:W0:Y:S01]  /*c650*/  S2R R5, SR_CgaCtaId ;  /* 0x0000000000057919 */ /* 0x000e220000008800 */
[----:B------:R-:W-:Y:S01]  /*c660*/  MOV R18, 0x400 ;  /* 0x0000040000127802 */ /* 0x000fe20000000f00 */
[----:B------:R-:W-:Y:S01]  /*c670*/  BSSY B0, `(.L_x_6440) ;  /* 0x0000343000007945 */ /* 0x000fe20003800000 */
[----:B------:R-:W-:Y:S02]  /*c680*/  BAR.SYNC.DEFER_BLOCKING 0x5, 0x180 ;  /* 0x0146000000007b1d */ /* 0x000fe40000010000 */
[----:B0-----:R-:W-:-:S05]  /*c690*/  LEA R18, R5, R18, 0x18 ;  /* 0x0000001205127211 */ /* 0x001fca00078ec0ff */
[----:B------:R-:W0:Y:S02]  /*c6a0*/  LDS.128 R4, [R18+0x348d0] ;  /* 0x0348d00012047984 */ /* 0x000e240000000c00 */
[----:B0-----:R-:W-:Y:S02]  /*c6b0*/  R2UR UR6, R5 ;  /* 0x00000000050672ca */ /* 0x001fe400000e0000 */
[----:B------:R-:W-:Y:S01]  /*c6c0*/  R2UR UR5, R6 ;  /* 0x00000000060572ca */ /* 0x000fe200000e0000 */
[----:B------:R-:W-:Y:S06]  /*c6d0*/  BAR.ARV 0x4, 0x180 ;  /* 0x0106000000007b1d */ /* 0x000fec0000002000 */
[----:B------:R-:W-:Y:S08]  /*c6e0*/  @P0 BRA `(.L_x_6441) ;  /* 0x0000002400540947 */ /* 0x000ff00003800000 */
[----:B------:R-:W2:Y:S01]  /*c6f0*/  LDL.LU R10, [R1+0xc] ;  /* 0x00000c00010a7983 */ /* 0x000ea20000300800 */
[----:B------:R-:W-:-:S03]  /*c700*/  ULDC.64 UR10, c[0x0][0xc00] ;  /* 0x00030000000a7ab9 */ /* 0x000fc60000000a00 */
[----:B------:R-:W3:Y:S04]  /*c710*/  LDL.LU R9, [R1+0x14] ;  /* 0x0000140001097983 */ /* 0x000ee80000300800 */
[----:B------:R-:W4:Y:S04]  /*c720*/  LDL R8, [R1+0x64] ;  /* 0x0000640001087983 */ /* 0x000f280000100800 */
[----:B------:R-:W4:Y:S01]  /*c730*/  LDL R104, [R1] ;  /* 0x0000000001687983 */ /* 0x000f220000100800 */
[----:B------:R-:W-:Y:S01]  /*c740*/  ULDC.64 UR20, c[0x0][0x208] ;  /* 0x0000820000147ab9 */ /* 0x000fe20000000a00 */
[----:B------:R-:W-:-:S02]  /*c750*/  R2UR UR17, R220 ;  /* 0x00000000dc1172ca */ /* 0x000fc400000e0000 */
[----:B------:R-:W4:Y:S01]  /*c760*/  LDL R106, [R1+0x60] ;  /* 0x00006000016a7983 */ /* 0x000f220000100800 */
[----:B------:R-:W-:Y:S02]  /*c770*/  R2UR UR15, R221 ;  /* 0x00000000dd0f72ca */ /* 0x000fe400000e0000 */
[----:B------:R-:W-:Y:S01]  /*c780*/  R2UR UR19, R222 ;  /* 0x00000000de1372ca */ /* 0x000fe200000e0000 */
[----:B------:R-:W-:Y:S01]  /*c790*/  BAR.SYNC.DEFER_BLOCKING 0x1, 0x100 ;  /* 0x0044000000007b1d */ /* 0x000fe20000010000 */
[----:B--2---:R-:W-:Y:S02]  /*c7a0*/  R2UR UR14, R10 ;  /* 0x000000000a0e72ca */ /* 0x004fe400000e0000 */
[----:B---3--:R-:W-:-:S03]  /*c7b0*/  R2UR UR13, R9 ;  /* 0x00000000090d72ca */ /* 0x008fc600000e0000 */
[----:B------:R-:W0:Y:S01]  /*c7c0*/  S2R R9, SR_SWINHI ;  /* 0x0000000000097919 */ /* 0x000e220000002f00 */
[----:B------:R-:W-:Y:S01]  /*c7d0*/  UMOV UR18, 0x9b8 ;  /* 0x000009b800127882 */ /* 0x000fe20000000000 */
[----:B----4-:R-:W-:Y:S02]  /*c7e0*/  R2UR UR16, R104 ;  /* 0x00000000681072ca */ /* 0x010fe400000e0000 */
[----:B------:R-:W-:Y:S02]  /*c7f0*/  MOV R4, R18 ;  /* 0x0000001200047202 */ /* 0x000fe40000000f00 */
[----:B0-----:R-:W-:-:S03]  /*c800*/  MOV R5, R9 ;  /* 0x0000000900057202 */ /* 0x001fc60000000f00 */
[----:B------:R-:W-:-:S03]  /*c810*/  IMAD.WIDE R8, R8, 0x2, R4 ;  /* 0x0000000208087825 */ /* 0x000fc600078e0204 */
[C---:B------:R-:W-:Y:S02]  /*c820*/  LOP3.LUT R11, R8.reuse, 0x380, RZ, 0xc0, !PT ;  /* 0x00000380080b7812 */ /* 0x040fe400078ec0ff */
[C---:B------:R-:W-:Y:S02]  /*c830*/  IADD3 R19, P6, R8.reuse, 0x20, RZ ;  /* 0x0000002008137810 */ /* 0x040fe40007fde0ff */
[----:B------:R-:W-:Y:S02]  /*c840*/  SHF.R.U64 R11, R11, 0x3, RZ ;  /* 0x000000030b0b7819 */ /* 0x000fe400000012ff */
[C---:B------:R-:W-:Y:S02]  /*c850*/  IADD3 R12, P4, R8.reuse, 0x60, RZ ;  /* 0x00000060080c7810 */ /* 0x040fe40007f9e0ff */
[----:B------:R-:W-:Y:S02]  /*c860*/  LOP3.LUT R6, R19, 0x380, RZ, 0xc0, !PT ;  /* 0x0000038013067812 */ /* 0x000fe400078ec0ff */
[----:B------:R-:W-:-:S02]  /*c870*/  IADD3 R35, P5, R8, 0x40, RZ ;  /* 0x0000004008237810 */ /* 0x000fc40007fbe0ff */
[C---:B------:R-:W-:Y:S02]  /*c880*/  IADD3 R99, P3, R8.reuse, 0x4000, RZ ;  /* 0x0000400008637810 */ /* 0x040fe40007f7e0ff */
[C---:B------:R-:W-:Y:S02]  /*c890*/  IADD3 R101, P2, R8.reuse, 0x4020, RZ ;  /* 0x0000402008657810 */ /* 0x040fe40007f5e0ff */
[C---:B------:R-:W-:Y:S02]  /*c8a0*/  IADD3 R103, P1, R8.reuse, 0x4040, RZ ;  /* 0x0000404008677810 */ /* 0x040fe40007f3e0ff */
[----:B------:R-:W-:Y:S02]  /*c8b0*/  IADD3 R105, P0, R8, 0x4060, RZ ;  /* 0x0000406008697810 */ /* 0x000fe40007f1e0ff */
[----:B------:R-:W-:Y:S02]  /*c8c0*/  LOP3.LUT R8, R11, R8, RZ, 0x3c, !PT ;  /* 0x000000080b087212 */ /* 0x000fe400078e3cff */
[----:B------:R-:W-:-:S02]  /*c8d0*/  LOP3.LUT R11, R12, 0x380, RZ, 0xc0, !PT ;  /* 0x000003800c0b7812 */ /* 0x000fc400078ec0ff */
[----:B------:R-:W-:Y:S02]  /*c8e0*/  SHF.R.U64 R6, R6, 0x3, RZ ;  /* 0x0000000306067819 */ /* 0x000fe400000012ff */
[----:B------:R-:W-:Y:S02]  /*c8f0*/  SHF.R.U64 R11, R11, 0x3, RZ ;  /* 0x000000030b0b7819 */ /* 0x000fe400000012ff */
[----:B------:R-:W-:Y:S02]  /*c900*/  LOP3.LUT R32, R6, R19, RZ, 0x3c, !PT ;  /* 0x0000001306207212 */ /* 0x000fe400078e3cff */
[----:B------:R-:W-:Y:S02]  /*c910*/  LOP3.LUT R14, R99, 0x380, RZ, 0xc0, !PT ;  /* 0x00000380630e7812 */ /* 0x000fe400078ec0ff */
[----:B------:R-:W-:Y:S02]  /*c920*/  LOP3.LUT R6, R101, 0x380, RZ, 0xc0, !PT ;  /* 0x0000038065067812 */ /* 0x000fe400078ec0ff */
[----:B------:R-:W-:-:S02]  /*c930*/  LOP3.LUT R10, R35, 0x380, RZ, 0xc0, !PT ;  /* 0x00000380230a7812 */ /* 0x000fc400078ec0ff */
[----:B------:R-:W-:Y:S02]  /*c940*/  LOP3.LUT R28, R11, R12, RZ, 0x3c, !PT ;  /* 0x0000000c0b1c7212 */ /* 0x000fe400078e3cff */
[----:B------:R-:W-:Y:S02]  /*c950*/  SHF.R.U64 R14, R14, 0x3, RZ ;  /* 0x000000030e0e7819 */ /* 0x000fe400000012ff */
[----:B------:R-:W-:Y:S02]  /*c960*/  LOP3.LUT R12, R103, 0x380, RZ, 0xc0, !PT ;  /* 0x00000380670c7812 */ /* 0x000fe400078ec0ff */
[----:B------:R-:W-:Y:S02]  /*c970*/  SHF.R.U64 R6, R6, 0x3, RZ ;  /* 0x0000000306067819 */ /* 0x000fe400000012ff */
[----:B------:R-:W-:Y:S02]  /*c980*/  SHF.R.U64 R10, R10, 0x3, RZ ;  /* 0x000000030a0a7819 */ /* 0x000fe400000012ff */
[----:B------:R-:W-:Y:S01]  /*c990*/  LOP3.LUT R34, R105, 0x380, RZ, 0xc0, !PT ;  /* 0x0000038069227812 */ /* 0x000fe200078ec0ff */
[--C-:B------:R-:W-:Y:S01]  /*c9a0*/  IMAD.X R27, RZ, RZ, R9.reuse, P3 ;  /* 0x000000ffff1b7224 */ /* 0x100fe200018e0609 */
[----:B------:R-:W-:Y:S01]  /*c9b0*/  LOP3.LUT R26, R14, R99, RZ, 0x3c, !PT ;  /* 0x000000630e1a7212 */ /* 0x000fe200078e3cff */
[--C-:B------:R-:W-:Y:S01]  /*c9c0*/  IMAD.X R25, RZ, RZ, R9.reuse, P2 ;  /* 0x000000ffff197224 */ /* 0x100fe200010e0609 */
[----:B------:R-:W-:Y:S01]  /*c9d0*/  SHF.R.U64 R12, R12, 0x3, RZ ;  /* 0x000000030c0c7819 */ /* 0x000fe200000012ff */
[--C-:B------:R-:W-:Y:S01]  /*c9e0*/  IMAD.X R33, RZ, RZ, R9.reuse, P6 ;  /* 0x000000ffff217224 */ /* 0x100fe200030e0609 */
[----:B------:R-:W-:Y:S01]  /*c9f0*/  LOP3.LUT R24, R6, R101, RZ, 0x3c, !PT ;  /* 0x0000006506187212 */ /* 0x000fe200078e3cff */
[--C-:B------:R-:W-:Y:S01]  /*ca00*/  IMAD.X R31, RZ, RZ, R9.reuse, P5 ;  /* 0x000000ffff1f7224 */ /* 0x100fe200028e0609 */
[----:B------:R-:W-:Y:S01]  /*ca10*/  LOP3.LUT R30, R10, R35, RZ, 0x3c, !PT ;  /* 0x000000230a1e7212 */ /* 0x000fe200078e3cff */
[--C-:B------:R-:W-:Y:S01]  /*ca20*/  IMAD.X R29, RZ, RZ, R9.reuse, P4 ;  /* 0x000000ffff1d7224 */ /* 0x100fe200020e0609 */
[----:B------:R-:W-:Y:S01]  /*ca30*/  SHF.R.U64 R34, R34, 0x3, RZ ;  /* 0x0000000322227819 */ /* 0x000fe200000012ff */
[--C-:B------:R-:W-:Y:S01]  /*ca40*/  IMAD.X R15, RZ, RZ, R9.reuse, P1 ;  /* 0x000000ffff0f7224 */ /* 0x100fe200008e0609 */
[----:B------:R-:W-:Y:S01]  /*ca50*/  MOV R19, R8 ;  /* 0x0000000800137202 */ /* 0x000fe20000000f00 */
        /* <DEDUP_REMOVED lines=10> */
[----:B------:R-:W-:Y:S02]  /*cb00*/  MOV R101, R30 ;  /* 0x0000001e00657202 */ /* 0x000fe40000000f00 */
        /* <DEDUP_REMOVED lines=9> */
[----:B------:R0:W-:Y:S01]  /*cba0*/  STSM.16.M88.4 [R19], R8 ;  /* 0x0000000813007844 */ /* 0x0001e20000000200 */
[----:B------:R-:W-:-:S02]  /*cbb0*/  F2FP.F16.F32.PACK_AB R32, R49, R48 ;  /* 0x000000303120723e */ /* 0x000fc400000000ff */
[----:B------:R-:W-:Y:S02]  /*cbc0*/  F2FP.F16.F32.PACK_AB R33, R51, R50 ;  /* 0x000000323321723e */ /* 0x000fe400000000ff */
[----:B------:R-:W-:Y:S02]  /*cbd0*/  F2FP.F16.F32.PACK_AB R34, R53, R52 ;  /* 0x000000343522723e */ /* 0x000fe400000000ff */
[----:B------:R-:W-:Y:S01]  /*cbe0*/  F2FP.F16.F32.PACK_AB R35, R55, R54 ;  /* 0x000000363723723e */ /* 0x000fe200000000ff */
[----:B------:R1:W-:Y:S01]  /*cbf0*/  STSM.16.M88.4 [R102], R24 ;  /* 0x0000001866007844 */ /* 0x0003e20000000200 */
[----:B------:R-:W-:Y:S02]  /*cc00*/  MOV R6, R14 ;  /* 0x0000000e00067202 */ /* 0x000fe40000000f00 */
[----:B------:R-:W-:Y:S01]  /*cc10*/  F2FP.F16.F32.PACK_AB R14, R69, R68 ;  /* 0x00000044450e723e */ /* 0x000fe200000000ff */
[----:B------:R2:W-:Y:S01]  /*cc20*/  STSM.16.M88.4 [R101], R28 ;  /* 0x0000001c65007844 */ /* 0x0005e20000000200 */
[----:B------:R-:W-:-:S02]  /*cc30*/  F2FP.F16.F32.PACK_AB R15, R71, R70 ;  /* 0x00000046470f723e */ /* 0x000fc400000000ff */
[----:B0-----:R-:W-:Y:S02]  /*cc40*/  MOV R19, R12 ;  /* 0x0000000c00137202 */ /* 0x001fe40000000f00 */
[----:B------:R-:W-:Y:S02]  /*cc50*/  F2FP.F16.F32.PACK_AB R8, R57, R56 ;  /* 0x000000383908723e */ /* 0x000fe400000000ff */
[----:B------:R-:W-:Y:S02]  /*cc60*/  F2FP.F16.F32.PACK_AB R9, R59, R58 ;  /* 0x0000003a3b09723e */ /* 0x000fe400000000ff */
[----:B------:R-:W-:Y:S02]  /*cc70*/  F2FP.F16.F32.PACK_AB R10, R61, R60 ;  /* 0x0000003c3d0a723e */ /* 0x000fe400000000ff */
[----:B------:R-:W-:Y:S02]  /*cc80*/  F2FP.F16.F32.PACK_AB R11, R63, R62 ;  /* 0x0000003e3f0b723e */ /* 0x000fe400000000ff */
[----:B------:R-:W-:-:S02]  /*cc90*/  F2FP.F16.F32.PACK_AB R12, R65, R64 ;  /* 0x00000040410c723e */ /* 0x000fc400000000ff */
[----:B------:R-:W-:Y:S02]  /*cca0*/  F2FP.F16.F32.PACK_AB R13, R67, R66 ;  /* 0x00000042430d723e */ /* 0x000fe400000000ff */
[----:B-1----:R-:W-:Y:S02]  /*ccb0*/  F2FP.F16.F32.PACK_AB R24, R73, R72 ;  /* 0x000000484918723e */ /* 0x002fe400000000ff */
[----:B------:R-:W-:Y:S02]  /*ccc0*/  F2FP.F16.F32.PACK_AB R25, R75, R74 ;  /* 0x0000004a4b19723e */ /* 0x000fe400000000ff */
[----:B------:R-:W-:Y:S02]  /*ccd0*/  F2FP.F16.F32.PACK_AB R26, R77, R76 ;  /* 0x0000004c4d1a723e */ /* 0x000fe400000000ff */
[----:B------:R-:W-:Y:S01]  /*cce0*/  F2FP.F16.F32.PACK_AB R27, R79, R78 ;  /* 0x0000004e4f1b723e */ /* 0x000fe200000000ff */
[----:B------:R0:W-:Y:S01]  /*ccf0*/  STSM.16.M88.4 [R100], R32 ;  /* 0x0000002064007844 */ /* 0x0001e20000000200 */
[----:B--2---:R-:W-:-:S02]  /*cd00*/  F2FP.F16.F32.PACK_AB R28, R81, R80 ;  /* 0x00000050511c723e */ /* 0x004fc400000000ff */
[----:B------:R-:W-:Y:S02]  /*cd10*/  F2FP.F16.F32.PACK_AB R29, R83, R82 ;  /* 0x00000052531d723e */ /* 0x000fe400000000ff */
[----:B------:R-:W-:Y:S02]  /*cd20*/  F2FP.F16.F32.PACK_AB R30, R85, R84 ;  /* 0x00000054551e723e */ /* 0x000fe400000000ff */
[----:B------:R-:W-:Y:S01]  /*cd30*/  F2FP.F16.F32.PACK_AB R31, R87, R86 ;  /* 0x00000056571f723e */ /* 0x000fe200000000ff */
[----:B------:R-:W-:Y:S04]  /*cd40*/  STSM.16.M88.4 [R99], R8 ;  /* 0x0000000863007844 */ /* 0x000fe80000000200 */
[----:B------:R-:W-:Y:S04]  /*cd50*/  STSM.16.M88.4 [R98], R12 ;  /* 0x0000000c62007844 */ /* 0x000fe80000000200 */
[----:B------:R-:W-:Y:S04]  /*cd60*/  STSM.16.M88.4 [R6], R24 ;  /* 0x0000001806007844 */ /* 0x000fe80000000200 */
        /* <DEDUP_REMOVED lines=8> */
[----:B0-----:R-:W-:Y:S01]  /*cdf0*/  IMAD.U32 R32, RZ, RZ, UR7 ;  /* 0x00000007ff207e24 */ /* 0x001fe2000f8e00ff */
[----:B-1----:R-:W0:Y:S03]  /*ce00*/  LDC R19, c[0x0][0xbe8] ;  /* 0x0002fa00ff137b82 */ /* 0x002e260000000800 */
[----:B------:R-:W-:Y:S01]  /*ce10*/  IMAD.U32 R33, RZ, RZ, UR8 ;  /* 0x00000008ff217e24 */ /* 0x000fe2000f8e00ff */
[----:B------:R-:W-:-:S04]  /*ce20*/  ULDC.64 UR8, c[0x0][0xc08] ;  /* 0x0003020000087ab9 */ /* 0x000fc80000000a00 */
        /* <DEDUP_REMOVED lines=12> */
[----:B------:R-:W-:-:S04]  /*cef0*/  USEL UR4, UR17, UR4, UP0 ;  /* 0x0000000411047287 */ /* 0x000fc80008000000 */
[----:B------:R-:W-:Y:S02]  /*cf00*/  UISETP.GT.AND UP1, UPT, UR4, 0x1, UPT ;  /* 0x000000010400788c */ /* 0x000fe4000bf24270 */
[----:B------:R-:W1:Y:S02]  /*cf10*/  @P1 LDC R13, c[0x0][0xbf0] ;  /* 0x0002fc00ff0d1b82 */ /* 0x000e640000000800 */
[----:B------:R-:W-:Y:S02]  /*cf20*/  USEL UR18, UR18, 0x978, UP1 ;  /* 0x0000097812127887 */ /* 0x000fe40008800000 */
[----:B------:R-:W-:Y:S01]  /*cf30*/  UISETP.NE.U32.AND UP0, UPT, UR10, URZ, UPT ;  /* 0x0000003f0a00728c */ /* 0x000fe2000bf05070 */
[----:B------:R-:W-:-:S03]  /*cf40*/  IMAD.U32 R15, RZ, RZ, UR16 ;  /* 0x00000010ff0f7e24 */ /* 0x000fc6000f8e00ff */
[----:B------:R-:W-:Y:S01]  /*cf50*/  UISETP.NE.AND.EX UP0, UPT, UR11, URZ, UPT, UP0 ;  /* 0x0000003f0b00728c */ /* 0x000fe2000bf05300 */
[----:B------:R-:W-:Y:S01]  /*cf60*/  IMAD.U32 R8, RZ, RZ, UR8 ;  /* 0x00000008ff087e24 */ /* 0x000fe2000f8e00ff */
[----:B------:R-:W-:Y:S01]  /*cf70*/  UMOV UR4, URZ ;  /* 0x0000003f00047c82 */ /* 0x000fe20008000000 */
[----:B------:R-:W-:Y:S01]  /*cf80*/  IMAD.U32 R9, RZ, RZ, UR9 ;  /* 0x00000009ff097e24 */ /* 0x000fe2000f8e00ff */
[----:B------:R-:W-:Y:S01]  /*cf90*/  USEL UR7, UR14, URZ, !UP0 ;  /* 0x0000003f0e077287 */ /* 0x000fe2000c000000 */
[----:B------:R-:W-:Y:S01]  /*cfa0*/  IMAD R15, R15, 0x80, R106 ;  /* 0x000000800f0f7824 */ /* 0x000fe200078e026a */
[----:B------:R-:W-:Y:S01]  /*cfb0*/  ULDC.64 UR10, c[0x0][UR18+0x220] ;  /* 0x00008800120a7abb */ /* 0x000fe20008000a00 */
[----:B------:R-:W-:Y:S01]  /*cfc0*/  USEL UR16, UR15, URZ, UP1 ;  /* 0x0000003f0f107287 */ /* 0x000fe20008800000 */
[----:B------:R0:W5:Y:S01]  /*cfd0*/  @P4 LDG.E R6, desc[UR20][R8.64] ;  /* 0x0000001408064981 */ /* 0x000162000c1e1900 */
[----:B------:R-:W-:Y:S01]  /*cfe0*/  USEL UR17, UR13, URZ, !UP0 ;  /* 0x0000003f0d117287 */ /* 0x000fe2000c000000 */
[----:B------:R-:W-:Y:S01]  /*cff0*/  ULDC.64 UR8, c[0x0][UR18+0x218] ;  /* 0x0000860012087abb */ /* 0x000fe20008000a00 */
[----:B------:R-:W-:Y:S01]  /*d000*/  UIMAD UR11, UR11, UR7, URZ ;  /* 0x000000070b0b72a4 */ /* 0x000fe2000f8e023f */
[----:B------:R-:W-:Y:S01]  /*d010*/  ULDC.64 UR12, c[0x0][UR18+0x228] ;  /* 0x00008a00120c7abb */ /* 0x000fe20008000a00 */
[----:B------:R-:W-:Y:S01]  /*d020*/  UIMAD.WIDE.U32 UR14, UR8, UR19, URZ ;  /* 0x00000013080e72a5 */ /* 0x000fe2000f8e003f */
[----:B0-----:R-:W-:Y:S01]  /*d030*/  @P1 IMAD.HI.U32 R8, R15, R10, RZ ;  /* 0x0000000a0f081227 */ /* 0x001fe200078e00ff */
[----:B------:R-:W-:-:S02]  /*d040*/  UIMAD UR19, UR9, UR19, URZ ;  /* 0x00000013091372a4 */ /* 0x000fc4000f8e023f */
[----:B------:R-:W-:Y:S01]  /*d050*/  UIMAD.WIDE.U32 UR20, UR12, UR16, URZ ;  /* 0x000000100c1472a5 */ /* 0x000fe2000f8e003f */
[----:B------:R-:W-:Y:S01]  /*d060*/  IMAD.MOV.U32 R11, RZ, RZ, R15 ;  /* 0x000000ffff0b7224 */ /* 0x000fe200078e000f */
[----:B------:R-:W-:Y:S01]  /*d070*/  UIMAD.WIDE.U32 UR8, UR10, UR7, URZ ;  /* 0x000000070a0872a5 */ /* 0x000fe2000f8e003f */
[----:B-1----:R-:W-:Y:S01]  /*d080*/  @P1 SHF.R.U32.HI R11, RZ, R13, R8 ;  /* 0x0000000dff0b1219 */ /* 0x002fe20000011608 */
[----:B------:R-:W-:Y:S02]  /*d090*/  UIMAD UR12, UR13, UR16, URZ ;  /* 0x000000100d0c72a4 */ /* 0x000fe4000f8e023f */
[----:B------:R-:W-:Y:S02]  /*d0a0*/  UIMAD UR11, UR10, UR17, UR11 ;  /* 0x000000110a0b72a4 */ /* 0x000fe4000f8e020b */
[----:B------:R-:W-:Y:S02]  /*d0b0*/  UIADD3 UR12, UR21, UR12, URZ ;  /* 0x0000000c150c7290 */ /* 0x000fe4000fffe03f */
[----:B------:R-:W-:Y:S01]  /*d0c0*/  UIADD3 UR10, UR9, UR11, URZ ;  /* 0x0000000b090a7290 */ /* 0x000fe2000fffe03f */
[----:B------:R-:W-:Y:S01]  /*d0d0*/  IMAD.MOV R10, RZ, RZ, -R11 ;  /* 0x000000ffff0a7224 */ /* 0x000fe200078e0a0b */
[----:B------:R-:W-:Y:S01]  /*d0e0*/  UIADD3 UR19, UR15, UR19, URZ ;  /* 0x000000130f137290 */ /* 0x000fe2000fffe03f */
[----:B------:R-:W-:-:S02]  /*d0f0*/  IMAD.U32 R8, RZ, RZ, UR20 ;  /* 0x00000014ff087e24 */ /* 0x000fc4000f8e00ff */
[----:B------:R-:W-:Y:S01]  /*d100*/  IMAD.U32 R9, RZ, RZ, UR21 ;  /* 0x00000015ff097e24 */ /* 0x000fe2000f8e00ff */
[----:B------:R-:W-:Y:S01]  /*d110*/  SHF.R.S32.HI R9, RZ, 0x1f, R11 ;  /* 0x0000001fff097819 */ /* 0x000fe2000001140b */
[----:B------:R-:W-:Y:S02]  /*d120*/  IMAD R13, R19, R10, R15 ;  /* 0x0000000a130d7224 */ /* 0x000fe400078e020f */
[----:B------:R-:W-:Y:S01]  /*d130*/  IMAD.U32 R12, RZ, RZ, UR12 ;  /* 0x0000000cff0c7e24 */ /* 0x000fe2000f8e00ff */
[----:B------:R-:W-:Y:S01]  /*d140*/  ULDC.64 UR12, c[0x0][0xba8] ;  /* 0x0002ea00000c7ab9 */ /* 0x000fe20000000a00 */
[----:B------:R-:W-:Y:S01]  /*d150*/  @!UP1 ULDC UR12, c[0x0][0xb50] ;  /* 0x0002d400000c9ab9 */ /* 0x000fe20000000800 */
[----:B------:R-:W-:Y:S01]  /*d160*/  SHF.R.S32.HI R10, RZ, 0x1f, R13 ;  /* 0x0000001fff0a7819 */ /* 0x000fe2000001140d */
[----:B------:R-:W-:Y:S01]  /*d170*/  @!UP1 ULDC UR13, c[0x0][0xb54] ;  /* 0x0002d500000d9ab9 */ /* 0x000fe20000000800 */
[----:B--2---:R-:W-:-:S13]  /*d180*/  @P0 R2UR UR4, R34 ;  /* 0x00000000220402ca */ /* 0x004fda00000e0000 */
[----:B------:R-:W-:Y:S02]  /*d190*/  UIADD3 UR14, UP0, UP2, UR8, UR14, UR4 ;  /* 0x0000000e080e7290 */ /* 0x000fe4000fa1e004 */
[----:B------:R-:W-:-:S04]  /*d1a0*/  USHF.R.S32.HI UR11, URZ, 0x1f, UR4 ;  /* 0x0000001f3f0b7899 */ /* 0x000fc80008011404 */
[----:B------:R-:W-:Y:S01]  /*d1b0*/  UIADD3.X UR10, UR10, UR19, UR11, UP0, UP2 ;  /* 0x000000130a0a7290 */ /* 0x000fe200087e440b */
[----:B------:R-:W-:Y:S01]  /*d1c0*/  IADD3 R8, P2, P3, R11, UR14, R8 ;  /* 0x0000000e0b087c10 */ /* 0x000fe2000fb5e008 */
[----:B------:R-:W-:Y:S02]  /*d1d0*/  ULDC.64 UR8, c[0x0][UR18+0x210] ;  /* 0x0000840012087abb */ /* 0x000fe40008000a00 */
[----:B------:R-:W-:Y:S02]  /*d1e0*/  IMAD R11, R13, UR9, RZ ;  /* 0x000000090d0b7c24 */ /* 0x000fe4000f8e02ff */
[----:B------:R-:W-:Y:S02]  /*d1f0*/  IADD3.X R9, R9, UR10, R12, P2, P3 ;  /* 0x0000000a09097c10 */ /* 0x000fe400097e640c */
[----:B------:R-:W-:Y:S02]  /*d200*/  IMAD R11, R10, UR8, R11 ;  /* 0x000000080a0b7c24 */ /* 0x000fe4000f8e020b */
        /* <DEDUP_REMOVED lines=10> */
.L_x_6442:
[----:B------:R-:W2:Y:S01]  /*d2b0*/  LDL R24, [R1+0x5c] ;  /* 0x00005c0001187983 */ /* 0x000ea20000100800 */
[----:B------:R-:W0:Y:S01]  /*d2c0*/  S2R R10, SR_TID.X ;  /* 0x00000000000a7919 */ /* 0x000e220000002100 */
[----:B------:R-:W-:Y:S02]  /*d2d0*/  R2UR UR8, R104 ;  /* 0x00000000680872ca */ /* 0x000fe400000e0000 */
[----:B------:R-:W-:Y:S04]  /*d2e0*/  SHFL.IDX PT, R8, R12, RZ, 0x1c1f ;  /* 0x001c1fff0c087589 */ /* 0x000fe800000e0000 */
[----:B------:R-:W1:Y:S01]  /*d2f0*/  SHFL.IDX PT, R9, R13, RZ, 0x1c1f ;  /* 0x001c1fff0d097589 */ /* 0x000e6200000e0000 */
[----:B0-----:R-:W-:-:S05]  /*d300*/  VIADD R25, R10, 0xffffff80 ;  /* 0xffffff800a197836 */ /* 0x001fca0000000000 */
[----:B------:R-:W-:-:S04]  /*d310*/  SHF.R.S32.HI R14, RZ, 0x1f, R25 ;  /* 0x0000001fff0e7819 */ /* 0x000fc80000011419 */
[----:B------:R-:W-:-:S04]  /*d320*/  LEA.HI R14, R14, R25, RZ, 0x7 ;  /* 0x000000190e0e7211 */ /* 0x000fc800078f38ff */
[----:B------:R-:W-:Y:S01]  /*d330*/  LOP3.LUT R14, R14, 0xffffff80, RZ, 0xc0, !PT ;  /* 0xffffff800e0e7812 */ /* 0x000fe200078ec0ff */
[----:B------:R-:W-:Y:S04]  /*d340*/  SHFL.IDX PT, R10, R12, 0x1, 0x1c1f ;  /* 0x003c1f000c0a7f89 */ /* 0x000fe800000e0000 */
[----:B------:R-:W-:Y:S02]  /*d350*/  IMAD.IADD R14, R25, 0x1, -R14 ;  /* 0x00000001190e7824 */ /* 0x000fe400078e0a0e */
[----:B------:R-:W-:Y:S01]  /*d360*/  IMAD.U32 R25, RZ, RZ, UR8 ;  /* 0x00000008ff197e24 */ /* 0x000fe2000f8e00ff */
[----:B------:R-:W0:Y:S01]  /*d370*/  SHFL.IDX PT, R11, R13, 0x1, 0x1c1f ;  /* 0x003c1f000d0b7f89 */ /* 0x000e2200000e0000 */
[----:B-----5:R-:W-:Y:S01]  /*d380*/  IMAD R6, R6, R19, RZ ;  /* 0x0000001306067224 */ /* 0x020fe200078e02ff */
[----:B------:R-:W-:Y:S01]  /*d390*/  LOP3.LUT P0, RZ, R14, 0x3, RZ, 0xc0, !PT ;  /* 0x000000030eff7812 */ /* 0x000fe2000780c0ff */
[----:B------:R-:W-:Y:S01]  /*d3a0*/  ULDC.64 UR8, c[0x0][0x208] ;  /* 0x0000820000087ab9 */ /* 0x000fe20000000a00 */
[----:B--2---:R-:W-:-:S04]  /*d3b0*/  IMAD R25, R25, 0x80, R24 ;  /* 0x0000008019197824 */ /* 0x004fc800078e0218 */
[C---:B------:R-:W-:Y:S01]  /*d3c0*/  VIADD R27, R25.reuse, 0x8 ;  /* 0x00000008191b7836 */ /* 0x040fe20000000000 */
[----:B------:R-:W-:-:S04]  /*d3d0*/  ISETP.GE.OR P2, PT, R25, R6, P0 ;  /* 0x000000061900720c */ /* 0x000fc80000746670 */
[----:B------:R-:W-:-:S09]  /*d3e0*/  ISETP.GE.OR P0, PT, R27, R6, P0 ;  /* 0x000000061b00720c */ /* 0x000fd20000706670 */
[----:B-1----:R1:W-:Y:S04]  /*d3f0*/  @!P2 ST.E desc[UR8][R8.64], R3 ;  /* 0x000000030800a985 */ /* 0x0023e8000c101908 */
[----:B0-----:R1:W-:Y:S01]  /*d400*/  @!P0 ST.E desc[UR8][R10.64], R0 ;  /* 0x000000000a008985 */ /* 0x0013e2000c101908 */
[----:B------:R-:W-:-:S13]  /*d410*/  PLOP3.LUT P0, PT, PT, PT, UP1, 0x80, 0x0 ;  /* 0x000000000000781c */ /* 0x000fda0003f0f018 */
[----:B-1----:R-:W-:Y:S05]  /*d420*/  @P0 BRA `(.L_x_6443) ;  /* 0x0000000800cc0947 */ /* 0x002fea0003800000 */
[----:B------:R-:W0:Y:S01]  /*d430*/  S2R R14, SR_TID.X ;  /* 0x00000000000e7919 */ /* 0x000e220000002100 */
[----:B------:R-:W1:Y:S01]  /*d440*/  @P1 LDC R20, c[0x0][0xbec] ;  /* 0x0002fb00ff141b82 */ /* 0x000e620000000800 */
[----:B------:R-:W-:Y:S01]  /*d450*/  ULDC.64 UR8, c[0x0][0x208] ;  /* 0x0000820000087ab9 */ /* 0x000fe20000000a00 */
[----:B------:R-:W-:Y:S01]  /*d460*/  R2UR UR14, R104 ;  /* 0x00000000680e72ca */ /* 0x000fe200000e0000 */
[----:B------:R-:W-:Y:S01]  /*d470*/  ULDC.64 UR12, c[0x0][0xaa0] ;  /* 0x0002a800000c7ab9 */ /* 0x000fe20000000a00 */
[----:B------:R-:W-:Y:S01]  /*d480*/  R2UR UR15, R222 ;  /* 0x00000000de0f72ca */ /* 0x000fe200000e0000 */
[----:B0-----:R-:W-:-:S05]  /*d490*/  VIADD R14, R14, 0xffffff80 ;  /* 0xffffff800e0e7836 */ /* 0x001fca0000000000 */
[----:B------:R-:W-:-:S04]  /*d4a0*/  SHF.R.S32.HI R98, RZ, 0x1f, R14 ;  /* 0x0000001fff627819 */ /* 0x000fc8000001140e */
[----:B------:R-:W-:-:S04]  /*d4b0*/  LEA.HI R98, R98, R14, RZ, 0x3 ;  /* 0x0000000e62627211 */ /* 0x000fc800078f18ff */
[----:B------:R-:W-:-:S05]  /*d4c0*/  SHF.R.S32.HI R98, RZ, 0x3, R98 ;  /* 0x00000003ff627819 */ /* 0x000fca0000011462 */
[----:B------:R-:W-:-:S04]  /*d4d0*/  IMAD R3, R98, 0x40, R17 ;  /* 0x0000004062037824 */ /* 0x000fc800078e0211 */
[----:B------:R-:W-:-:S03]  /*d4e0*/  IMAD.WIDE R4, R3, 0x2, R4 ;  /* 0x0000000203047825 */ /* 0x000fc600078e0204 */
[C---:B------:R-:W-:Y:S02]  /*d4f0*/  IADD3 R13, P6, R4.reuse, 0x1000, RZ ;  /* 0x00001000040d7810 */ /* 0x040fe40007fde0ff */
[C---:B------:R-:W-:Y:S02]  /*d500*/  IADD3 R25, P5, R4.reuse, 0x2000, RZ ;  /* 0x0000200004197810 */ /* 0x040fe40007fbe0ff */
[----:B------:R-:W-:Y:S02]  /*d510*/  LOP3.LUT R12, R13, 0x380, RZ, 0xc0, !PT ;  /* 0x000003800d0c7812 */ /* 0x000fe400078ec0ff */
[----:B------:R-:W-:Y:S02]  /*d520*/  IADD3 R29, P4, R4, 0x3000, RZ ;  /* 0x00003000041d7810 */ /* 0x000fe40007f9e0ff */
[----:B------:R-:W-:Y:S02]  /*d530*/  SHF.R.U64 R12, R12, 0x3, RZ ;  /* 0x000000030c0c7819 */ /* 0x000fe400000012ff */
[----:B------:R-:W-:-:S02]  /*d540*/  IADD3 R33, P3, R4, 0x4000, RZ ;  /* 0x0000400004217810 */ /* 0x000fc40007f7e0ff */
[C---:B------:R-:W-:Y:S02]  /*d550*/  IADD3 R37, P2, R4.reuse, 0x5000, RZ ;  /* 0x0000500004257810 */ /* 0x040fe40007f5e0ff */
[C---:B------:R-:W-:Y:S02]  /*d560*/  IADD3 R41, P0, R4.reuse, 0x6000, RZ ;  /* 0x0000600004297810 */ /* 0x040fe40007f1e0ff */
[----:B------:R-:W-:Y:S02]  /*d570*/  LOP3.LUT R9, R4, 0x380, RZ, 0xc0, !PT ;  /* 0x0000038004097812 */ /* 0x000fe400078ec0ff */
[----:B------:R-:W-:Y:S01]  /*d580*/  LOP3.LUT R12, R12, R13, RZ, 0x3c, !PT ;  /* 0x0000000d0c0c7212 */ /* 0x000fe200078e3cff */
[----:B------:R-:W-:Y:S01]  /*d590*/  IMAD.X R13, RZ, RZ, R5, P6 ;  /* 0x000000ffff0d7224 */ /* 0x000fe200030e0605 */
[----:B------:R-:W-:Y:S02]  /*d5a0*/  LOP3.LUT R24, R25, 0x380, RZ, 0xc0, !PT ;  /* 0x0000038019187812 */ /* 0x000fe400078ec0ff */
[----:B------:R-:W-:-:S02]  /*d5b0*/  LOP3.LUT R28, R29, 0x380, RZ, 0xc0, !PT ;  /* 0x000003801d1c7812 */ /* 0x000fc400078ec0ff */
[----:B------:R-:W-:Y:S01]  /*d5c0*/  LOP3.LUT R32, R33, 0x380, RZ, 0xc0, !PT ;  /* 0x0000038021207812 */ /* 0x000fe200078ec0ff */
[----:B------:R-:W-:Y:S01]  /*d5d0*/  UIMAD UR10, UR11, UR12, URZ ;  /* 0x0000000c0b0a72a4 */ /* 0x000fe2000f8e023f */
[----:B------:R-:W-:Y:S01]  /*d5e0*/  LOP3.LUT R36, R37, 0x380, RZ, 0xc0, !PT ;  /* 0x0000038025247812 */ /* 0x000fe200078ec0ff */
[----:B------:R-:W5:Y:S01]  /*d5f0*/  LD.E.128 R12, desc[UR8][R12.64] ;  /* 0x000000080c0c7980 */ /* 0x000f62000c101d00 */
[----:B------:R-:W-:Y:S02]  /*d600*/  LOP3.LUT R40, R41, 0x380, RZ, 0xc0, !PT ;  /* 0x0000038029287812 */ /* 0x000fe400078ec0ff */
[----:B------:R-:W-:Y:S02]  /*d610*/  IADD3 R3, P6, R4, 0x7000, RZ ;  /* 0x0000700004037810 */ /* 0x000fe40007fde0ff */
[----:B------:R-:W-:Y:S02]  /*d620*/  SHF.R.U64 R9, R9, 0x3, RZ ;  /* 0x0000000309097819 */ /* 0x000fe400000012ff */
[----:B------:R-:W-:Y:S01]  /*d630*/  SHF.R.U64 R24, R24, 0x3, RZ ;  /* 0x0000000318187819 */ /* 0x000fe200000012ff */
[----:B------:R-:W-:Y:S01]  /*d640*/  IMAD.X R45, RZ, RZ, R5, P6 ;  /* 0x000000ffff2d7224 */ /* 0x000fe200030e0605 */
[----:B------:R-:W-:-:S02]  /*d650*/  SHF.R.U64 R28, R28, 0x3, RZ ;  /* 0x000000031c1c7819 */ /* 0x000fc400000012ff */
[----:B------:R-:W-:Y:S02]  /*d660*/  SHF.R.U64 R32, R32, 0x3, RZ ;  /* 0x0000000320207819 */ /* 0x000fe400000012ff */
[----:B------:R-:W-:Y:S02]  /*d670*/  SHF.R.U64 R36, R36, 0x3, RZ ;  /* 0x0000000324247819 */ /* 0x000fe400000012ff */
[----:B------:R-:W-:Y:S02]  /*d680*/  SHF.R.U64 R40, R40, 0x3, RZ ;  /* 0x0000000328287819 */ /* 0x000fe400000012ff */
[----:B------:R-:W-:Y:S02]  /*d690*/  LOP3.LUT R0, R3, 0x380, RZ, 0xc0, !PT ;  /* 0x0000038003007812 */ /* 0x000fe400078ec0ff */
        /* <DEDUP_REMOVED lines=11> */
[----:B------:R-:W-:Y:S01]  /*d750*/  SHF.R.U64 R0, R0, 0x3, RZ ;  /* 0x0000000300007819 */ /* 0x000fe200000012ff */
[----:B------:R0:W5:Y:S03]  /*d760*/  LD.E.128 R8, desc[UR8][R4.64] ;  /* 0x0000000804087980 */ /* 0x000166000c101d00 */
[----:B------:R-:W-:Y:S01]  /*d770*/  LOP3.LUT R44, R0, R3, RZ, 0x3c, !PT ;  /* 0x00000003002c7212 */ /* 0x000fe200078e3cff */
[----:B------:R-:W5:Y:S01]  /*d780*/  LD.E.128 R24, desc[UR8][R24.64] ;  /* 0x0000000818187980 */ /* 0x000f62000c101d00 */
[----:B------:R-:W-:-:S03]  /*d790*/  UIMAD UR10, UR4, UR13, UR10 ;  /* 0x0000000d040a72a4 */ /* 0x000fc6000f8e020a */
[----:B------:R-:W5:Y:S01]  /*d7a0*/  LD.E.128 R28, desc[UR8][R28.64] ;  /* 0x000000081c1c7980 */ /* 0x000f62000c101d00 */
[----:B0-----:R-:W0:Y:S03]  /*d7b0*/  @P1 LDC R5, c[0x0][0xbf0] ;  /* 0x0002fc00ff051b82 */ /* 0x001e260000000800 */
[----:B------:R-:W5:Y:S01]  /*d7c0*/  LD.E.128 R32, desc[UR8][R32.64] ;  /* 0x0000000820207980 */ /* 0x000f62000c101d00 */
[----:B------:R-:W-:-:S03]  /*d7d0*/  IMAD R0, R23, 0x20, R98 ;  /* 0x0000002017007824 */ /* 0x000fc600078e0262 */
[----:B------:R-:W5:Y:S01]  /*d7e0*/  LD.E.128 R36, desc[UR8][R36.64] ;  /* 0x0000000824247980 */ /* 0x000f62000c101d00 */
[----:B------:R-:W-:-:S03]  /*d7f0*/  IMAD.U32 R21, RZ, RZ, UR14 ;  /* 0x0000000eff157e24 */ /* 0x000fc6000f8e00ff */
[----:B------:R-:W5:Y:S04]  /*d800*/  LD.E.128 R40, desc[UR8][R40.64] ;  /* 0x0000000828287980 */ /* 0x000f68000c101d00 */
[----:B------:R-:W5:Y:S01]  /*d810*/  LD.E.128 R44, desc[UR8][R44.64] ;  /* 0x000000082c2c7980 */ /* 0x000f62000c101d00 */
[----:B------:R-:W-:Y:S01]  /*d820*/  UIMAD.WIDE.U32 UR8, UR4, UR12, URZ ;  /* 0x0000000c040872a5 */ /* 0x000fe2000f8e003f */
[----:B------:R-:W-:Y:S01]  /*d830*/  IMAD R21, R21, 0x80, R0 ;  /* 0x0000008015157824 */ /* 0x000fe200078e0200 */
        /* <DEDUP_REMOVED lines=8> */
[----:B------:R-:W-:-:S02]  /*d8c0*/  ULDC.64 UR12, c[0x0][0xaf0] ;  /* 0x0002bc00000c7ab9 */ /* 0x000fc40000000a00 */
[----:B------:R-:W-:Y:S02]  /*d8d0*/  ULDC.64 UR10, c[0x0][0xae8] ;  /* 0x0002ba00000a7ab9 */ /* 0x000fe40000000a00 */
[----:B------:R-:W-:Y:S01]  /*d8e0*/  UIMAD.WIDE.U32 UR8, UR15, UR10, UR8 ;  /* 0x0000000a0f0872a5 */ /* 0x000fe2000f8e0008 */
[----:B-1----:R-:W-:Y:S01]  /*d8f0*/  @P1 IMAD.HI.U32 R0, R21, R20, RZ ;  /* 0x0000001415001227 */ /* 0x002fe200078e00ff */
[----:B------:R-:W-:Y:S02]  /*d900*/  UIMAD UR4, UR4, UR12, URZ ;  /* 0x0000000c040472a4 */ /* 0x000fe4000f8e023f */
[----:B------:R-:W-:Y:S01]  /*d910*/  UIMAD UR9, UR15, UR11, UR9 ;  /* 0x0000000b0f0972a4 */ /* 0x000fe2000f8e0209 */
[----:B------:R-:W-:Y:S01]  /*d920*/  IMAD.MOV.U32 R3, RZ, RZ, R21 ;  /* 0x000000ffff037224 */ /* 0x000fe200078e0015 */
[----:B0-----:R-:W-:Y:S01]  /*d930*/  @P1 SHF.R.U32.HI R3, RZ, R5, R0 ;  /* 0x00000005ff031219 */ /* 0x001fe20000011600 */
        /* <DEDUP_REMOVED lines=18> */
[----:B------:R-:W-:Y:S02]  /*da60*/  IMAD R49, R49, 0x80, R98 ;  /* 0x0000008031317824 */ /* 0x000fe400078e0262 */
[C---:B------:R-:W-:Y:S02]  /*da70*/  IMAD R21, R19.reuse, UR9, R0 ;  /* 0x0000000913157c24 */ /* 0x040fe4000f8e0200 */
[----:B------:R-:W-:Y:S01]  /*da80*/  IMAD.WIDE.U32 R4, R19, UR8, R4 ;  /* 0x0000000813047c25 */ /* 0x000fe2000f8e0004 */
[----:B------:R-:W-:Y:S01]  /*da90*/  ISETP.GE.AND P2, PT, R49, R6, PT ;  /* 0x000000063100720c */ /* 0x000fe20003f46270 */
[----:B------:R-:W-:-:S02]  /*daa0*/  ULDC.64 UR8, c[0x0][0xa80] ;  /* 0x0002a00000087ab9 */ /* 0x000fc40000000a00 */
[----:B------:R-:W-:Y:S02]  /*dab0*/  VIADD R3, R49, 0x20 ;  /* 0x0000002031037836 */ /* 0x000fe40000000000 */
[----:B------:R-:W-:Y:S01]  /*dac0*/  VIADD R18, R18, 0x34820 ;  /* 0x0003482012127836 */ /* 0x000fe20000000000 */
[C---:B------:R-:W-:Y:S01]  /*dad0*/  LEA R0, P3, R4.reuse, UR8, 0x1 ;  /* 0x0000000804007c11 */ /* 0x040fe2000f8608ff */
[----:B------:R-:W-:Y:S01]  /*dae0*/  IMAD.IADD R5, R5, 0x1, R21 ;  /* 0x0000000105057824 */ /* 0x000fe200078e0215 */
[-C--:B------:R-:W-:Y:S01]  /*daf0*/  ISETP.GE.AND P0, PT, R3, R6.reuse, PT ;  /* 0x000000060300720c */ /* 0x080fe20003f06270 */
[----:B------:R-:W-:Y:S01]  /*db00*/  VIADD R3, R49, 0x40 ;  /* 0x0000004031037836 */ /* 0x000fe20000000000 */
[----:B------:R-:W-:Y:S02]  /*db10*/  PRMT R18, RZ, 0x654, R18 ;  /* 0x00000654ff127816 */ /* 0x000fe40000000012 */
[----:B------:R-:W-:Y:S01]  /*db20*/  LEA.HI.X R20, R4, UR9, R5, 0x1, P3 ;  /* 0x0000000904147c11 */ /* 0x000fe200098f0c05 */
[----:B------:R-:W-:Y:S01]  /*db30*/  BSSY B1, `(.L_x_6444) ;  /* 0x0000012000017945 */ /* 0x000fe20003800000 */
[----:B------:R-:W-:Y:S01]  /*db40*/  ISETP.GE.AND P1, PT, R3, R6, PT ;  /* 0x000000060300720c */ /* 0x000fe20003f26270 */
[----:B--2---:R0:W-:Y:S02]  /*db50*/  SYNCS.ARRIVE.TRANS64.RED.A1T0 RZ, [R18+URZ], RZ ;  /* 0x000000ff12ff79a7 */ /* 0x0041e4000810043f */
[----:B------:R1:W2:Y:S01]  /*db60*/  SHFL.IDX PT, R3, R20, RZ, 0x181f ;  /* 0x00181fff14037589 */ /* 0x0002a200000e0000 */
[----:B------:R-:W-:-:S02]  /*db70*/  SHF.R.S32.HI R48, RZ, 0x1f, R22 ;  /* 0x0000001fff307819 */ /* 0x000fc40000011416 */
[----:B------:R-:W-:Y:S01]  /*db80*/  SHF.R.S32.HI R50, RZ, 0x1f, R17 ;  /* 0x0000001fff327819 */ /* 0x000fe20000011411 */
[----:B0-----:R1:W0:Y:S01]  /*db90*/  SHFL.IDX PT, R18, R0, RZ, 0x181f ;  /* 0x00181fff00127589 */ /* 0x00122200000e0000 */
[----:B------:R-:W-:Y:S05]  /*dba0*/  @P2 BRA `(.L_x_6445) ;  /* 0x0000000000282947 */ /* 0x000fea0003800000 */
[----:B------:R-:W-:Y:S01]  /*dbb0*/  ULDC UR4, c[0x0][0xac8] ;  /* 0x0002b20000047ab9 */ /* 0x000fe20000000800 */
[----:B------:R-:W-:Y:S01]  /*dbc0*/  ULDC.64 UR8, c[0x0][0x208] ;  /* 0x0000820000087ab9 */ /* 0x000fe20000000a00 */
[----:B------:R-:W-:Y:S02]  /*dbd0*/  ISETP.GE.AND P2, PT, R17, UR4, PT ;  /* 0x0000000411007c0c */ /* 0x000fe4000bf46270 */
[----:B------:R-:W-:-:S11]  /*dbe0*/  ISETP.GE.AND P3, PT, R22, UR4, PT ;  /* 0x0000000416007c0c */ /* 0x000fd6000bf66270 */
[CC--:B0-----:R-:W-:Y:S02]  /*dbf0*/  @!P2 LEA R4, P4, R17.reuse, R18.reuse, 0x1 ;  /* 0x000000121104a211 */ /* 0x0c1fe400078808ff */
[C---:B------:R-:W-:Y:S02]  /*dc00*/  @!P3 LEA R18, P5, R22.reuse, R18, 0x1 ;  /* 0x000000121612b211 */ /* 0x040fe400078a08ff */
[-C--:B--2---:R-:W-:Y:S02]  /*dc10*/  @!P2 LEA.HI.X R5, R17, R3.reuse, R50, 0x1, P4 ;  /* 0x000000031105a211 */ /* 0x084fe400020f0c32 */
[----:B------:R-:W-:-:S03]  /*dc20*/  @!P3 LEA.HI.X R19, R22, R3, R48, 0x1, P5 ;  /* 0x000000031613b211 */ /* 0x000fc600028f0c30 */
[----:B-----5:R3:W-:Y:S04]  /*dc30*/  @!P2 ST.E.128 desc[UR8][R4.64], R8 ;  /* 0x000000080400a985 */ /* 0x0207e8000c101d08 */
[----:B------:R3:W-:Y:S02]  /*dc40*/  @!P3 ST.E.128 desc[UR8][R18.64], R32 ;  /* 0x000000201200b985 */ /* 0x0007e4000c101d08 */
.L_x_6445:
[----:B------:R-:W-:Y:S05]  /*dc50*/  BSYNC B1 ;  /* 0x0000000000017941 */ /* 0x000fea0003800000 */
.L_x_6444:
[----:B--2---:R2:W4:Y:S01]  /*dc60*/  SHFL.IDX PT, R3, R20, 0x1, 0x181f ;  /* 0x00381f0014037f89 */ /* 0x00452200000e0000 */
[----:B------:R-:W-:Y:S03]  /*dc70*/  BSSY B1, `(.L_x_6446) ;  /* 0x000000d000017945 */ /* 0x000fe60003800000 */
[----:B---3-5:R2:W3:Y:S01]  /*dc80*/  SHFL.IDX PT, R8, R0, 0x1, 0x181f ;  /* 0x00381f0000087f89 */ /* 0x0284e200000e0000 */
[----:B------:R-:W-:Y:S05]  /*dc90*/  @P0 BRA `(.L_x_6447) ;  /* 0x0000000000280947 */ /* 0x000fea0003800000 */
[----:B------:R-:W-:Y:S01]  /*dca0*/  ULDC UR4, c[0x0][0xac8] ;  /* 0x0002b20000047ab9 */ /* 0x000fe20000000800 */
[----:B------:R-:W-:Y:S01]  /*dcb0*/  ULDC.64 UR8, c[0x0][0x208] ;  /* 0x0000820000087ab9 */ /* 0x000fe20000000a00 */
[----:B------:R-:W-:Y:S02]  /*dcc0*/  ISETP.GE.AND P3, PT, R17, UR4, PT ;  /* 0x0000000411007c0c */ /* 0x000fe4000bf66270 */
[----:B------:R-:W-:-:S11]  /*dcd0*/  ISETP.GE.AND P4, PT, R22, UR4, PT ;  /* 0x0000000416007c0c */ /* 0x000fd6000bf86270 */
[CC--:B---3--:R-:W-:Y:S02]  /*dce0*/  @!P3 LEA R4, P0, R17.reuse, R8.reuse, 0x1 ;  /* 0x000000081104b211 */ /* 0x0c8fe400078008ff */
[C---:B------:R-:W-:Y:S02]  /*dcf0*/  @!P4 LEA R8, P2, R22.reuse, R8, 0x1 ;  /* 0x000000081608c211 */ /* 0x040fe400078408ff */
[-C--:B----4-:R-:W-:Y:S02]  /*dd00*/  @!P3 LEA.HI.X R5, R17, R3.reuse, R50, 0x1, P0 ;  /* 0x000000031105b211 */ /* 0x090fe400000f0c32 */
[----:B------:R-:W-:-:S03]  /*dd10*/  @!P4 LEA.HI.X R9, R22, R3, R48, 0x1, P2 ;  /* 0x000000031609c211 */ /* 0x000fc600010f0c30 */
[----:B------:R3:W-:Y:S04]  /*dd20*/  @!P3 ST.E.128 desc[UR8][R4.64], R12 ;  /* 0x0000000c0400b985 */ /* 0x0007e8000c101d08 */
[----:B------:R3:W-:Y:S02]  /*dd30*/  @!P4 ST.E.128 desc[UR8][R8.64], R36 ;  /* 0x000000240800c985 */ /* 0x0007e4000c101d08 */
.L_x_6447:
[----:B------:R-:W-:Y:S05]  /*dd40*/  BSYNC B1 ;  /* 0x0000000000017941 */ /* 0x000fea0003800000 */
.L_x_6446:
[----:B----4-:R4:W0:Y:S01]  /*dd50*/  SHFL.IDX PT, R3, R20, 0x2, 0x181f ;  /* 0x00581f0014037f89 */ /* 0x01082200000e0000 */
[----:B------:R-:W-:Y:S03]  /*dd60*/  BSSY B1, `(.L_x_6448) ;  /* 0x000000d000017945 */ /* 0x000fe60003800000 */
[----:B---3--:R4:W3:Y:S01]  /*dd70*/  SHFL.IDX PT, R8, R0, 0x2, 0x181f ;  /* 0x00581f0000087f89 */ /* 0x0088e200000e0000 */
        /* <DEDUP_REMOVED lines=8> */
[----:B------:R-:W-:-:S03]  /*de00*/  @!P3 LEA.HI.X R9, R22, R3, R48, 0x1, P1 ;  /* 0x000000031609b211 */ /* 0x000fc600008f0c30 */
[----:B------:R0:W-:Y:S04]  /*de10*/  @!P2 ST.E.128 desc[UR8][R4.64], R24 ;  /* 0x000000180400a985 */ /* 0x0001e8000c101d08 */
[----:B------:R0:W-:Y:S02]  /*de20*/  @!P3 ST.E.128 desc[UR8][R8.64], R40 ;  /* 0x000000280800b985 */ /* 0x0001e4000c101d08 */
.L_x_6449:
[----:B------:R-:W-:Y:S05]  /*de30*/  BSYNC B1 ;  /* 0x0000000000017941 */ /* 0x000fea0003800000 */
.L_x_6448:
[----:B0-----:R-:W-:Y:S01]  /*de40*/  VIADD R3, R49, 0x60 ;  /* 0x0000006031037836 */ /* 0x001fe20000000000 */
[----:B-12-4-:R-:W4:Y:S04]  /*de50*/  SHFL.IDX PT, R20, R20, 0x3, 0x181f ;  /* 0x00781f0014147f89 */ /* 0x016f2800000e0000 */
[----:B------:R-:W-:Y:S01]  /*de60*/  ISETP.GE.AND P0, PT, R3, R6, PT ;  /* 0x000000060300720c */ /* 0x000fe20003f06270 */
[----:B------:R-:W0:-:S12]  /*de70*/  SHFL.IDX PT, R0, R0, 0x3, 0x181f ;  /* 0x00781f0000007f89 */ /* 0x000e1800000e0000 */
[----:B------:R-:W-:Y:S05]  /*de80*/  @P0 BRA `(.L_x_6450) ;  /* 0x0000001c00040947 */ /* 0x000fea0003800000 */
[----:B------:R-:W-:Y:S01]  /*de90*/  ULDC UR4, c[0x0][0xac8] ;  /* 0x0002b20000047ab9 */ /* 0x000fe20000000800 */
[----:B------:R-:W-:Y:S01]  /*dea0*/  ULDC.64 UR8, c[0x0][0x208] ;  /* 0x0000820000087ab9 */ /* 0x000fe20000000a00 */
[----:B------:R-:W-:-:S13]  /*deb0*/  ISETP.GE.AND P1, PT, R17, UR4, PT ;  /* 0x0000000411007c0c */ /* 0x000fda000bf26270 */
[----:B0-----:R-:W-:-:S04]  /*dec0*/  @!P1 LEA R4, P0, R17, R0, 0x1 ;  /* 0x0000000011049211 */ /* 0x001fc800078008ff */
[----:B----4-:R-:W-:Y:S02]  /*ded0*/  @!P1 LEA.HI.X R5, R17, R20, R50, 0x1, P0 ;  /* 0x0000001411059211 */ /* 0x010fe400000f0c32 */
[----:B------:R-:W-:-:S03]  /*dee0*/  ISETP.GE.AND P0, PT, R22, UR4, PT ;  /* 0x0000000416007c0c */ /* 0x000fc6000bf06270 */
[----:B------:R0:W-:Y:S10]  /*def0*/  @!P1 ST.E.128 desc[UR8][R4.64], R28 ;  /* 0x0000001c04009985 */ /* 0x0001f4000c101d08 */
[----:B------:R-:W-:Y:S05]  /*df00*/  @P0 BRA `(.L_x_6450) ;  /* 0x0000001800e40947 */ /* 0x000fea0003800000 */
[----:B0-----:R-:W-:Y:S01]  /*df10*/  LEA R4, P0, R22, R0, 0x1 ;  /* 0x0000000016047211 */ /* 0x001fe200078008ff */
[----:B------:R-:W-:-:S03]  /*df20*/  ULDC.64 UR8, c[0x0][0x208] ;  /* 0x0000820000087ab9 */ /* 0x000fc60000000a00 */
[----:B------:R-:W-:-:S05]  /*df30*/  LEA.HI.X R5, R22, R20, R48, 0x1, P0 ;  /* 0x0000001416057211 */ /* 0x000fca00000f0c30 */
[----:B------:R0:W-:Y:S01]  /*df40*/  ST.E.128 desc[UR8][R4.64], R44 ;  /* 0x0000002c04007985 */ /* 0x0001e2000c101d08 */
[----:B------:R-:W-:Y:S05]  /*df50*/  BRA `(.L_x_6450) ;  /* 0x0000001800d07947 */ /* 0x000fea0003800000 */
.L_x_6443:
[----:B------:R0:W5:Y:S01]  /*df60*/  LDL R103, [R1+0x4] ;  /* 0x0000040001677983 */ /* 0x0001620000100800 */
[----:B------:R-:W-:Y:S01]  /*df70*/  ULDC.64 UR12, c[0x0][0xb08] ;  /* 0x0002c200000c7ab9 */ /* 0x000fe20000000a00 */
[----:B------:R-:W-:Y:S01]  /*df80*/  R2UR UR15, R222 ;  /* 0x00000000de0f72ca */ /* 0x000fe200000e0000 */
[----:B------:R-:W-:Y:S01]  /*df90*/  UIMAD UR10, UR11, UR12, URZ ;  /* 0x0000000c0b0a72a4 */ /* 0x000fe2000f8e023f */
[----:B------:R-:W1:Y:S01]  /*dfa0*/  @P1 LDC R0, c[0x0][0xbec] ;  /* 0x0002fb00ff001b82 */ /* 0x000e620000000800 */
[----:B------:R-:W-:Y:S01]  /*dfb0*/  UIMAD.WIDE.U32 UR8, UR4, UR12, URZ ;  /* 0x0000000c040872a5 */ /* 0x000fe2000f8e003f */
[----:B------:R-:W-:Y:S01]  /*dfc0*/  R2UR UR14, R221 ;  /* 0x00000000dd0e72ca */ /* 0x000fe200000e0000 */
[----:B------:R-:W-:Y:S01]  /*dfd0*/  UIMAD UR10, UR4, UR13, UR10 ;  /* 0x0000000d040a72a4 */ /* 0x000fe2000f8e020a */
[----:B------:R-:W-:Y:S01]  /*dfe0*/  IMAD.MOV.U32 R3, RZ, RZ, R15 ;  /* 0x000000ffff037224 */ /* 0x000fe200078e000f */
[----:B------:R-:W-:Y:S01]  /*dff0*/  USHF.R.S32.HI UR4, URZ, 0x1f, UR7 ;  /* 0x0000001f3f047899 */ /* 0x000fe20008011407 */
[----:B------:R-:W-:Y:S01]  /*e000*/  ISETP.GE.AND P0, PT, R25, R6, PT ;  /* 0x000000061900720c */ /* 0x000fe20003f06270 */
[----:B------:R-:W-:Y:S01]  /*e010*/  UIADD3 UR9, UR9, UR10, URZ ;  /* 0x0000000a09097290 */ /* 0x000fe2000fffe03f */
[----:B------:R-:W2:Y:S01]  /*e020*/  @P1 LDC R5, c[0x0][0xbf0] ;  /* 0x0002fc00ff051b82 */ /* 0x000ea20000000800 */
[----:B------:R-:W-:Y:S01]  /*e030*/  VIADD R18, R18, 0x34820 ;  /* 0x0003482012127836 */ /* 0x000fe20000000000 */
[----:B------:R-:W-:Y:S01]  /*e040*/  ULDC.64 UR10, c[0x0][0xb38] ;  /* 0x0002ce00000a7ab9 */ /* 0x000fe20000000a00 */
[----:B------:R-:W-:Y:S01]  /*e050*/  BSSY B1, `(.L_x_6451) ;  /* 0x0000076000017945 */ /* 0x000fe20003800000 */
[----:B------:R-:W-:Y:S01]  /*e060*/  UIMAD.WIDE.U32 UR8, UR15, UR10, UR8 ;  /* 0x0000000a0f0872a5 */ /* 0x000fe2000f8e0008 */
[----:B------:R-:W-:-:S02]  /*e070*/  SHF.R.S32.HI R24, RZ, 0x1f, R223 ;  /* 0x0000001fff187819 */ /* 0x000fc400000114df */
[----:B------:R-:W-:Y:S01]  /*e080*/  PRMT R18, RZ, 0x654, R18 ;  /* 0x00000654ff127816 */ /* 0x000fe20000000012 */
[----:B------:R-:W-:Y:S01]  /*e090*/  UIMAD UR9, UR15, UR11, UR9 ;  /* 0x0000000b0f0972a4 */ /* 0x000fe2000f8e0209 */
[----:B------:R-:W-:Y:S02]  /*e0a0*/  SHF.R.S32.HI R26, RZ, 0x1f, R224 ;  /* 0x0000001fff1a7819 */ /* 0x000fe400000114e0 */
[----:B------:R-:W-:Y:S01]  /*e0b0*/  ULDC.64 UR10, c[0x0][0xb40] ;  /* 0x0002d000000a7ab9 */ /* 0x000fe20000000a00 */
[----:B------:R0:W-:Y:S01]  /*e0c0*/  SYNCS.ARRIVE.TRANS64.RED.A1T0 RZ, [R18+URZ], RZ ;  /* 0x000000ff12ff79a7 */ /* 0x0001e2000810043f */
[----:B------:R-:W-:Y:S01]  /*e0d0*/  UIMAD UR4, UR4, UR10, URZ ;  /* 0x0000000a040472a4 */ /* 0x000fe2000f8e023f */
[----:B------:R-:W-:Y:S01]  /*e0e0*/  SHF.R.S32.HI R28, RZ, 0x1f, R225 ;  /* 0x0000001fff1c7819 */ /* 0x000fe200000114e1 */
[----:B------:R-:W-:Y:S01]  /*e0f0*/  UIMAD.WIDE.U32 UR8, UR7, UR10, UR8 ;  /* 0x0000000a070872a5 */ /* 0x000fe2000f8e0008 */
[----:B-1----:R-:W-:Y:S01]  /*e100*/  @P1 IMAD.HI.U32 R0, R15, R0, RZ ;  /* 0x000000000f001227 */ /* 0x002fe200078e00ff */
[----:B------:R-:W-:Y:S01]  /*e110*/  UIMAD UR4, UR7, UR11, UR4 ;  /* 0x0000000b070472a4 */ /* 0x000fe2000f8e0204 */
[----:B------:R-:W-:-:S02]  /*e120*/  SHF.R.S32.HI R29, RZ, 0x1f, R226 ;  /* 0x0000001fff1d7819 */ /* 0x000fc400000114e2 */
[----:B------:R-:W-:Y:S01]  /*e130*/  ULDC.64 UR10, c[0x0][0xb48] ;  /* 0x0002d200000a7ab9 */ /* 0x000fe20000000a00 */
[----:B------:R-:W-:Y:S01]  /*e140*/  UIADD3 UR9, UR9, UR4, URZ ;  /* 0x0000000409097290 */ /* 0x000fe2000fffe03f */
[----:B------:R-:W-:Y:S02]  /*e150*/  SHF.R.S32.HI R30, RZ, 0x1f, R227 ;  /* 0x0000001fff1e7819 */ /* 0x000fe400000114e3 */
[----:B--2---:R-:W-:Y:S01]  /*e160*/  @P1 SHF.R.U32.HI R3, RZ, R5, R0 ;  /* 0x00000005ff031219 */ /* 0x004fe20000011600 */
[----:B------:R-:W-:Y:S01]  /*e170*/  UIMAD.WIDE.U32 UR8, UR14, UR10, UR8 ;  /* 0x0000000a0e0872a5 */ /* 0x000fe2000f8e0008 */
[----:B------:R-:W-:Y:S02]  /*e180*/  SHF.R.S32.HI R31, RZ, 0x1f, R228 ;  /* 0x0000001fff1f7819 */ /* 0x000fe400000114e4 */
[--C-:B------:R-:W-:Y:S01]  /*e190*/  SHF.R.S32.HI R0, RZ, 0x1f, R3.reuse ;  /* 0x0000001fff007819 */ /* 0x100fe20000011403 */
[----:B------:R-:W-:Y:S01]  /*e1a0*/  IMAD.MOV R4, RZ, RZ, -R3 ;  /* 0x000000ffff047224 */ /* 0x000fe200078e0a03 */
[----:B------:R-:W-:-:S02]  /*e1b0*/  UIMAD UR4, UR14, UR11, UR9 ;  /* 0x0000000b0e0472a4 */ /* 0x000fc4000f8e0209 */
        /* <DEDUP_REMOVED lines=23> */
[----:B------:R-:W-:-:S03]  /*e330*/  ULDC.64 UR8, c[0x0][0xb00] ;  /* 0x0002c00000087ab9 */ /* 0x000fc60000000a00 */
[----:B------:R-:W-:Y:S01]  /*e340*/  IMAD.IADD R3, R5, 0x1, R3 ;  /* 0x0000000105037824 */ /* 0x000fe200078e0203 */
[----:B------:R-:W-:-:S04]  /*e350*/  LEA R0, P1, R4, UR8, 0x2 ;  /* 0x0000000804007c11 */ /* 0x000fc8000f8210ff */
[----:B------:R-:W-:Y:S01]  /*e360*/  LEA.HI.X R3, R4, UR9, R3, 0x2, P1 ;  /* 0x0000000904037c11 */ /* 0x000fe200088f1403 */
[----:B------:R0:W1:Y:S04]  /*e370*/  SHFL.IDX PT, R8, R0, RZ, 0x1c1f ;  /* 0x001c1fff00087589 */ /* 0x00006800000e0000 */
[----:B------:R0:W2:Y:S01]  /*e380*/  SHFL.IDX PT, R9, R3, RZ, 0x1c1f ;  /* 0x001c1fff03097589 */ /* 0x0000a200000e0000 */
[----:B------:R-:W-:Y:S05]  /*e390*/  @P0 BRA `(.L_x_6452) ;  /* 0x0000000400040947 */ /* 0x000fea0003800000 */
[----:B------:R-:W-:Y:S01]  /*e3a0*/  ULDC UR4, c[0x0][0xac8] ;  /* 0x0002b20000047ab9 */ /* 0x000fe20000000800 */
[----:B------:R-:W-:Y:S01]  /*e3b0*/  ULDC.64 UR8, c[0x0][0x208] ;  /* 0x0000820000087ab9 */ /* 0x000fe20000000a00 */
[----:B-----5:R-:W-:Y:S02]  /*e3c0*/  ISETP.GE.AND P3, PT, R103, UR4, PT ;  /* 0x0000000467007c0c */ /* 0x020fe4000bf66270 */
[----:B------:R-:W-:Y:S02]  /*e3d0*/  ISETP.GE.AND P2, PT, R237, UR4, PT ;  /* 0x00000004ed007c0c */ /* 0x000fe4000bf46270 */
[----:B------:R-:W-:Y:S02]  /*e3e0*/  ISETP.GE.AND P1, PT, R236, UR4, PT ;  /* 0x00000004ec007c0c */ /* 0x000fe4000bf26270 */
[----:B------:R-:W-:Y:S02]  /*e3f0*/  ISETP.GE.AND P0, PT, R235, UR4, PT ;  /* 0x00000004eb007c0c */ /* 0x000fe4000bf06270 */
[----:B------:R-:W-:-:S05]  /*e400*/  ISETP.GE.AND P4, PT, R233, UR4, PT ;  /* 0x00000004e9007c0c */ /* 0x000fca000bf86270 */
[----:B-12---:R-:W-:Y:S02]  /*e410*/  @!P3 IMAD.WIDE R4, R103, 0x4, R8 ;  /* 0x000000046704b825 */ /* 0x006fe400078e0208 */
[CC--:B------:R-:W-:Y:S02]  /*e420*/  @!P2 LEA R10, P6, R237.reuse, R8.reuse, 0x2 ;  /* 0x00000008ed0aa211 */ /* 0x0c0fe400078c10ff */
[-C--:B------:R-:W-:Y:S01]  /*e430*/  @!P1 LEA R12, P5, R236, R8.reuse, 0x2 ;  /* 0x00000008ec0c9211 */ /* 0x080fe200078a10ff */
[----:B------:R1:W-:Y:S01]  /*e440*/  @!P3 ST.E.64 desc[UR8][R4.64], R20 ;  /* 0x000000140400b985 */ /* 0x0003e2000c101b08 */
[----:B------:R-:W-:Y:S02]  /*e450*/  ISETP.GE.AND P3, PT, R234, UR4, PT ;  /* 0x00000004ea007c0c */ /* 0x000fe4000bf66270 */
[----:B------:R-:W-:Y:S02]  /*e460*/  @!P2 LEA.HI.X R11, R237, R9, R102, 0x2, P6 ;  /* 0x00000009ed0ba211 */ /* 0x000fe400030f1466 */
[----:B------:R-:W-:-:S02]  /*e470*/  @!P0 LEA R14, P6, R235, R8, 0x2 ;  /* 0x00000008eb0e8211 */ /* 0x000fc400078c10ff */
[-C--:B------:R-:W-:Y:S01]  /*e480*/  @!P1 LEA.HI.X R13, R236, R9.reuse, R101, 0x2, P5 ;  /* 0x00000009ec0d9211 */ /* 0x080fe200028f1465 */
[----:B------:R2:W-:Y:S01]  /*e490*/  @!P2 ST.E.64 desc[UR8][R10.64], R88 ;  /* 0x000000580a00a985 */ /* 0x0005e2000c101b08 */
[----:B------:R-:W-:Y:S02]  /*e4a0*/  ISETP.GE.AND P5, PT, R232, UR4, PT ;  /* 0x00000004e8007c0c */ /* 0x000fe4000bfa6270 */
[----:B------:R-:W-:Y:S01]  /*e4b0*/  @!P0 LEA.HI.X R15, R235, R9, R100, 0x2, P6 ;  /* 0x00000009eb0f8211 */ /* 0x000fe200030f1464 */
[----:B------:R3:W-:Y:S01]  /*e4c0*/  @!P1 ST.E.64 desc[UR8][R12.64], R90 ;  /* 0x0000005a0c009985 */ /* 0x0007e2000c101b08 */
[----:B------:R-:W-:Y:S02]  /*e4d0*/  ISETP.GE.AND P2, PT, R231, UR4, PT ;  /* 0x00000004e7007c0c */ /* 0x000fe4000bf46270 */
[-C--:B-1----:R-:W-:Y:S01]  /*e4e0*/  @!P3 LEA R4, P6, R234, R8.reuse, 0x2 ;  /* 0x00000008ea04b211 */ /* 0x082fe200078c10ff */
[----:B------:R1:W-:Y:S01]  /*e4f0*/  @!P0 ST.E.64 desc[UR8][R14.64], R36 ;  /* 0x000000240e008985 */ /* 0x0003e2000c101b08 */
[----:B0-----:R-:W-:-:S02]  /*e500*/  @!P4 LEA R18, P0, R233, R8, 0x2 ;  /* 0x00000008e912c211 */ /* 0x001fc400078010ff */
[----:B------:R-:W-:Y:S02]  /*e510*/  ISETP.GE.AND P1, PT, R230, UR4, PT ;  /* 0x00000004e6007c0c */ /* 0x000fe4000bf26270 */
[-C--:B------:R-:W-:Y:S02]  /*e520*/  @!P4 LEA.HI.X R19, R233, R9.reuse, R98, 0x2, P0 ;  /* 0x00000009e913c211 */ /* 0x080fe400000f1462 */
[----:B------:R-:W-:Y:S02]  /*e530*/  @!P3 LEA.HI.X R5, R234, R9, R99, 0x2, P6 ;  /* 0x00000009ea05b211 */ /* 0x000fe400030f1463 */
[----:B------:R-:W-:Y:S02]  /*e540*/  ISETP.GE.AND P0, PT, R229, UR4, PT ;  /* 0x00000004e5007c0c */ /* 0x000fe4000bf06270 */
[----:B------:R-:W-:Y:S01]  /*e550*/  @!P5 LEA R20, P6, R232, R8, 0x2 ;  /* 0x00000008e814d211 */ /* 0x000fe200078c10ff */
[----:B------:R0:W-:Y:S01]  /*e560*/  @!P3 ST.E.64 desc[UR8][R4.64], R40 ;  /* 0x000000280400b985 */ /* 0x0001e2000c101b08 */
[----:B------:R-:W-:-:S02]  /*e570*/  ISETP.GE.AND P3, PT, R228, UR4, PT ;  /* 0x00000004e4007c0c */ /* 0x000fc4000bf66270 */
[----:B------:R-:W-:Y:S01]  /*e580*/  @!P5 LEA.HI.X R21, R232, R9, R35, 0x2, P6 ;  /* 0x00000009e815d211 */ /* 0x000fe200030f1423 */
[----:B------:R4:W-:Y:S01]  /*e590*/  @!P4 ST.E.64 desc[UR8][R18.64], R44 ;  /* 0x0000002c1200c985 */ /* 0x0009e2000c101b08 */
[----:B--2---:R-:W-:-:S03]  /*e5a0*/  @!P2 LEA R10, P4, R231, R8, 0x2 ;  /* 0x00000008e70aa211 */ /* 0x004fc600078810ff */
[----:B------:R-:W-:Y:S01]  /*e5b0*/  @!P5 ST.E.64 desc[UR8][R20.64], R48 ;  /* 0x000000301400d985 */ /* 0x000fe2000c101b08 */
[CC--:B---3--:R-:W-:Y:S02]  /*e5c0*/  @!P1 LEA R12, P5, R230.reuse, R8.reuse, 0x2 ;  /* 0x00000008e60c9211 */ /* 0x0c8fe400078a10ff */
[-C--:B------:R-:W-:Y:S02]  /*e5d0*/  @!P2 LEA.HI.X R11, R231, R9.reuse, R34, 0x2, P4 ;  /* 0x00000009e70ba211 */ /* 0x080fe400020f1422 */
[----:B-1----:R-:W-:Y:S02]  /*e5e0*/  @!P0 LEA R14, P6, R229, R8, 0x2 ;  /* 0x00000008e50e8211 */ /* 0x002fe400078c10ff */
[----:B------:R-:W-:Y:S01]  /*e5f0*/  ISETP.GE.AND P4, PT, R227, UR4, PT ;  /* 0x00000004e3007c0c */ /* 0x000fe2000bf86270 */
[----:B------:R1:W-:Y:S01]  /*e600*/  @!P2 ST.E.64 desc[UR8][R10.64], R52 ;  /* 0x000000340a00a985 */ /* 0x0003e2000c101b08 */
[-C--:B------:R-:W-:Y:S02]  /*e610*/  @!P1 LEA.HI.X R13, R230, R9.reuse, R33, 0x2, P5 ;  /* 0x00000009e60d9211 */ /* 0x080fe400028f1421 */
[----:B------:R-:W-:-:S02]  /*e620*/  @!P0 LEA.HI.X R15, R229, R9, R32, 0x2, P6 ;  /* 0x00000009e50f8211 */ /* 0x000fc400030f1420 */
[----:B------:R-:W-:Y:S01]  /*e630*/  ISETP.GE.AND P2, PT, R226, UR4, PT ;  /* 0x00000004e2007c0c */ /* 0x000fe2000bf46270 */
[----:B------:R2:W-:Y:S01]  /*e640*/  @!P1 ST.E.64 desc[UR8][R12.64], R56 ;  /* 0x000000380c009985 */ /* 0x0005e2000c101b08 */
[----:B0-----:R-:W-:Y:S02]  /*e650*/  @!P3 LEA R4, P5, R228, R8, 0x2 ;  /* 0x00000008e404b211 */ /* 0x001fe400078a10ff */
[----:B------:R-:W-:Y:S01]  /*e660*/  ISETP.GE.AND P1, PT, R225, UR4, PT ;  /* 0x00000004e1007c0c */ /* 0x000fe2000bf26270 */
[----:B------:R0:W-:Y:S01]  /*e670*/  @!P0 ST.E.64 desc[UR8][R14.64], R60 ;  /* 0x0000003c0e008985 */ /* 0x0001e2000c101b08 */
[----:B------:R-:W-:Y:S02]  /*e680*/  ISETP.GE.AND P0, PT, R224, UR4, PT ;  /* 0x00000004e0007c0c */ /* 0x000fe4000bf06270 */
[----:B------:R-:W-:Y:S02]  /*e690*/  @!P3 LEA.HI.X R5, R228, R9, R31, 0x2, P5 ;  /* 0x00000009e405b211 */ /* 0x000fe400028f141f */
[----:B------:R-:W-:-:S02]  /*e6a0*/  ISETP.GE.AND P5, PT, R223, UR4, PT ;  /* 0x00000004df007c0c */ /* 0x000fc4000bfa6270 */
[CC--:B----4-:R-:W-:Y:S01]  /*e6b0*/  @!P4 LEA R18, P6, R227.reuse, R8.reuse, 0x2 ;  /* 0x00000008e312c211 */ /* 0x0d0fe200078c10ff */
[----:B------:R3:W-:Y:S01]  /*e6c0*/  @!P3 ST.E.64 desc[UR8][R4.64], R64 ;  /* 0x000000400400b985 */ /* 0x0007e2000c101b08 */
[CC--:B-1----:R-:W-:Y:S02]  /*e6d0*/  @!P2 LEA R10, P3, R226.reuse, R8.reuse, 0x2 ;  /* 0x00000008e20aa211 */ /* 0x0c2fe400078610ff */
[-C--:B------:R-:W-:Y:S02]  /*e6e0*/  @!P4 LEA.HI.X R19, R227, R9.reuse, R30, 0x2, P6 ;  /* 0x00000009e313c211 */ /* 0x080fe400030f141e */
[-C--:B--2---:R-:W-:Y:S02]  /*e6f0*/  @!P1 LEA R12, P6, R225, R8.reuse, 0x2 ;  /* 0x00000008e10c9211 */ /* 0x084fe400078c10ff */
[----:B------:R-:W-:Y:S01]  /*e700*/  @!P2 LEA.HI.X R11, R226, R9, R29, 0x2, P3 ;  /* 0x00000009e20ba211 */ /* 0x000fe200018f141d */
[----:B------:R3:W-:Y:S01]  /*e710*/  @!P4 ST.E.64 desc[UR8][R18.64], R68 ;  /* 0x000000441200c985 */ /* 0x0007e2000c101b08 */
[----:B0-----:R-:W-:-:S02]  /*e720*/  @!P0 LEA R14, P4, R224, R8, 0x2 ;  /* 0x00000008e00e8211 */ /* 0x001fc400078810ff */
        /* <DEDUP_REMOVED lines=8> */
.L_x_6452:
[----:B------:R-:W-:Y:S05]  /*e7b0*/  BSYNC B1 ;  /* 0x0000000000017941 */ /* 0x000fea0003800000 */
.L_x_6451:
        /* <DEDUP_REMOVED lines=8> */
[----:B-----5:R-:W-:Y:S02]  /*e840*/  ISETP.GE.AND P2, PT, R103, UR4, PT ;  /* 0x0000000467007c0c */ /* 0x020fe4000bf46270 */
[----:B------:R-:W-:Y:S02]  /*e850*/  ISETP.GE.AND P4, PT, R234, UR4, PT ;  /* 0x00000004ea007c0c */ /* 0x000fe4000bf86270 */
[----:B------:R-:W-:-:S05]  /*e860*/  ISETP.GE.AND P3, PT, R235, UR4, PT ;  /* 0x00000004eb007c0c */ /* 0x000fca000bf66270 */
[CC--:B-1----:R-:W-:Y:S02]  /*e870*/  @!P1 LEA R10, P5, R237.reuse, R8.reuse, 0x2 ;  /* 0x00000008ed0a9211 */ /* 0x0c2fe400078a10ff */
[CC--:B------:R-:W-:Y:S02]  /*e880*/  @!P0 LEA R12, P6, R236.reuse, R8.reuse, 0x2 ;  /* 0x00000008ec0c8211 */ /* 0x0c0fe400078c10ff */
[-C--:B---3--:R-:W-:Y:S01]  /*e890*/  @!P1 LEA.HI.X R11, R237, R9.reuse, R102, 0x2, P5 ;  /* 0x00000009ed0b9211 */ /* 0x088fe200028f1466 */
[----:B------:R-:W-:Y:S01]  /*e8a0*/  @!P2 IMAD.WIDE R4, R103, 0x4, R8 ;  /* 0x000000046704a825 */ /* 0x000fe200078e0208 */
[----:B------:R-:W-:Y:S02]  /*e8b0*/  ISETP.GE.AND P5, PT, R233, UR4, PT ;  /* 0x00000004e9007c0c */ /* 0x000fe4000bfa6270 */
[----:B------:R-:W-:Y:S02]  /*e8c0*/  @!P0 LEA.HI.X R13, R236, R9, R101, 0x2, P6 ;  /* 0x00000009ec0d8211 */ /* 0x000fe400030f1465 */
[----:B------:R1:W-:Y:S01]  /*e8d0*/  @!P2 ST.E.64 desc[UR8][R4.64], R92 ;  /* 0x0000005c0400a985 */ /* 0x0003e2000c101b08 */
[----:B0-----:R-:W-:-:S02]  /*e8e0*/  @!P4 LEA R18, P2, R234, R8, 0x2 ;  /* 0x00000008ea12c211 */ /* 0x001fc400078410ff */
[----:B------:R-:W-:Y:S01]  /*e8f0*/  @!P3 LEA R14, P6, R235, R8, 0x2 ;  /* 0x00000008eb0eb211 */ /* 0x000fe200078c10ff */
[----:B------:R-:W-:Y:S01]  /*e900*/  @!P1 ST.E.64 desc[UR8][R10.64], R94 ;  /* 0x0000005e0a009985 */ /* 0x000fe2000c101b08 */
[----:B------:R-:W-:Y:S02]  /*e910*/  ISETP.GE.AND P1, PT, R231, UR4, PT ;  /* 0x00000004e7007c0c */ /* 0x000fe4000bf26270 */
[-C--:B------:R-:W-:Y:S01]  /*e920*/  @!P4 LEA.HI.X R19, R234, R9.reuse, R99, 0x2, P2 ;  /* 0x00000009ea13c211 */ /* 0x080fe200010f1463 */
[----:B------:R0:W-:Y:S01]  /*e930*/  @!P0 ST.E.64 desc[UR8][R12.64], R96 ;  /* 0x000000600c008985 */ /* 0x0001e2000c101b08 */
[----:B------:R-:W-:Y:S02]  /*e940*/  ISETP.GE.AND P0, PT, R232, UR4, PT ;  /* 0x00000004e8007c0c */ /* 0x000fe4000bf06270 */
[----:B------:R-:W-:Y:S02]  /*e950*/  ISETP.GE.AND P2, PT, R230, UR4, PT ;  /* 0x00000004e6007c0c */ /* 0x000fe4000bf46270 */
[----:B------:R-:W-:-:S02]  /*e960*/  @!P3 LEA.HI.X R15, R235, R9, R100, 0x2, P6 ;  /* 0x00000009eb0fb211 */ /* 0x000fc400030f1464 */
[----:B------:R-:W-:-:S03]  /*e970*/  @!P5 LEA R20, P6, R233, R8, 0x2 ;  /* 0x00000008e914d211 */ /* 0x000fc600078c10ff */
[----:B------:R2:W-:Y:S01]  /*e980*/  @!P3 ST.E.64 desc[UR8][R14.64], R38 ;  /* 0x000000260e00b985 */ /* 0x0005e2000c101b08 */
[-C--:B------:R-:W-:Y:S02]  /*e990*/  @!P5 LEA.HI.X R21, R233, R9.reuse, R98, 0x2, P6 ;  /* 0x00000009e915d211 */ /* 0x080fe400030f1462 */
[----:B------:R-:W-:Y:S01]  /*e9a0*/  ISETP.GE.AND P3, PT, R229, UR4, PT ;  /* 0x00000004e5007c0c */ /* 0x000fe2000bf66270 */
[----:B------:R3:W-:Y:S01]  /*e9b0*/  @!P4 ST.E.64 desc[UR8][R18.64], R42 ;  /* 0x0000002a1200c985 */ /* 0x0007e2000c101b08 */
[-C--:B-1----:R-:W-:Y:S02]  /*e9c0*/  @!P0 LEA R4, P4, R232, R8.reuse, 0x2 ;  /* 0x00000008e8048211 */ /* 0x082fe400078810ff */
[-C--:B0-----:R-:W-:Y:S01]  /*e9d0*/  @!P2 LEA R12, P6, R230, R8.reuse, 0x2 ;  /* 0x00000008e60ca211 */ /* 0x081fe200078c10ff */
[----:B------:R-:W-:Y:S01]  /*e9e0*/  @!P5 ST.E.64 desc[UR8][R20.64], R46 ;  /* 0x0000002e1400d985 */ /* 0x000fe2000c101b08 */
[----:B------:R-:W-:Y:S02]  /*e9f0*/  @!P1 LEA R10, P5, R231, R8, 0x2 ;  /* 0x00000008e70a9211 */ /* 0x000fe400078a10ff */
[----:B------:R-:W-:-:S02]  /*ea00*/  @!P0 LEA.HI.X R5, R232, R9, R35, 0x2, P4 ;  /* 0x00000009e8058211 */ /* 0x000fc400020f1423 */
[----:B------:R-:W-:Y:S02]  /*ea10*/  ISETP.GE.AND P4, PT, R228, UR4, PT ;  /* 0x00000004e4007c0c */ /* 0x000fe4000bf86270 */
[-C--:B------:R-:W-:Y:S01]  /*ea20*/  @!P1 LEA.HI.X R11, R231, R9.reuse, R34, 0x2, P5 ;  /* 0x00000009e70b9211 */ /* 0x080fe200028f1422 */
[----:B------:R-:W-:Y:S01]  /*ea30*/  @!P0 ST.E.64 desc[UR8][R4.64], R50 ;  /* 0x0000003204008985 */ /* 0x000fe2000c101b08 */
[----:B------:R-:W-:Y:S02]  /*ea40*/  @!P2 LEA.HI.X R13, R230, R9, R33, 0x2, P6 ;  /* 0x00000009e60da211 */ /* 0x000fe400030f1421 */
[----:B------:R-:W-:Y:S01]  /*ea50*/  ISETP.GE.AND P0, PT, R225, UR4, PT ;  /* 0x00000004e1007c0c */ /* 0x000fe2000bf06270 */
[----:B------:R0:W-:Y:S01]  /*ea60*/  @!P1 ST.E.64 desc[UR8][R10.64], R54 ;  /* 0x000000360a009985 */ /* 0x0001e2000c101b08 */
[----:B------:R-:W-:Y:S02]  /*ea70*/  ISETP.GE.AND P1, PT, R226, UR4, PT ;  /* 0x00000004e2007c0c */ /* 0x000fe4000bf26270 */
[----:B--2---:R-:W-:Y:S01]  /*ea80*/  @!P3 LEA R14, P5, R229, R8, 0x2 ;  /* 0x00000008e50eb211 */ /* 0x004fe200078a10ff */
[----:B------:R1:W-:Y:S01]  /*ea90*/  @!P2 ST.E.64 desc[UR8][R12.64], R58 ;  /* 0x0000003a0c00a985 */ /* 0x0003e2000c101b08 */
[----:B------:R-:W-:-:S02]  /*eaa0*/  ISETP.GE.AND P2, PT, R227, UR4, PT ;  /* 0x00000004e3007c0c */ /* 0x000fc4000bf46270 */
[CC--:B---3--:R-:W-:Y:S02]  /*eab0*/  @!P4 LEA R18, P6, R228.reuse, R8.reuse, 0x2 ;  /* 0x00000008e412c211 */ /* 0x0c8fe400078c10ff */
[-C--:B------:R-:W-:Y:S02]  /*eac0*/  @!P3 LEA.HI.X R15, R229, R9.reuse, R32, 0x2, P5 ;  /* 0x00000009e50fb211 */ /* 0x080fe400028f1420 */
[----:B------:R-:W-:Y:S02]  /*ead0*/  @!P4 LEA.HI.X R19, R228, R9, R31, 0x2, P6 ;  /* 0x00000009e413c211 */ /* 0x000fe400030f141f */
[----:B------:R-:W-:Y:S01]  /*eae0*/  ISETP.GE.AND P5, PT, R224, UR4, PT ;  /* 0x00000004e0007c0c */ /* 0x000fe2000bfa6270 */
[----:B------:R2:W-:Y:S01]  /*eaf0*/  @!P3 ST.E.64 desc[UR8][R14.64], R62 ;  /* 0x0000003e0e00b985 */ /* 0x0005e2000c101b08 */
[----:B0-----:R-:W-:-:S03]  /*eb00*/  @!P1 LEA R10, P6, R226, R8, 0x2 ;  /* 0x00000008e20a9211 */ /* 0x001fc600078c10ff */
[-C--:B------:R-:W-:Y:S01]  /*eb10*/  @!P2 LEA R4, P3, R227, R8.reuse, 0x2 ;  /* 0x00000008e304a211 */ /* 0x080fe200078610ff */
[----:B------:R2:W-:Y:S01]  /*eb20*/  @!P4 ST.E.64 desc[UR8][R18.64], R66 ;  /* 0x000000421200c985 */ /* 0x0005e2000c101b08 */
[-C--:B-1----:R-:W-:Y:S02]  /*eb30*/  @!P0 LEA R12, P4, R225, R8.reuse, 0x2 ;  /* 0x00000008e10c8211 */ /* 0x082fe400078810ff */
[-C--:B------:R-:W-:Y:S02]  /*eb40*/  @!P2 LEA.HI.X R5, R227, R9.reuse, R30, 0x2, P3 ;  /* 0x00000009e305a211 */ /* 0x080fe400018f141e */
[-C--:B------:R-:W-:Y:S02]  /*eb50*/  @!P1 LEA.HI.X R11, R226, R9.reuse, R29, 0x2, P6 ;  /* 0x00000009e20b9211 */ /* 0x080fe400030f141d */
[----:B------:R-:W-:Y:S01]  /*eb60*/  @!P0 LEA.HI.X R13, R225, R9, R28, 0x2, P4 ;  /* 0x00000009e10d8211 */ /* 0x000fe200020f141c */
[----:B------:R2:W-:Y:S01]  /*eb70*/  @!P2 ST.E.64 desc[UR8][R4.64], R70 ;  /* 0x000000460400a985 */ /* 0x0005e2000c101b08 */
[----:B------:R-:W-:-:S03]  /*eb80*/  @!P5 LEA R20, P3, R224, R8, 0x2 ;  /* 0x00000008e014d211 */ /* 0x000fc600078610ff */
[----:B------:R2:W-:Y:S01]  /*eb90*/  @!P1 ST.E.64 desc[UR8][R10.64], R74 ;  /* 0x0000004a0a009985 */ /* 0x0005e2000c101b08 */
[----:B------:R-:W-:-:S03]  /*eba0*/  @!P5 LEA.HI.X R21, R224, R9, R26, 0x2, P3 ;  /* 0x00000009e015d211 */ /* 0x000fc600018f141a */
[----:B------:R2:W-:Y:S01]  /*ebb0*/  @!P0 ST.E.64 desc[UR8][R12.64], R78 ;  /* 0x0000004e0c008985 */ /* 0x0005e2000c101b08 */
[----:B------:R-:W-:-:S03]  /*ebc0*/  ISETP.GE.AND P0, PT, R223, UR4, PT ;  /* 0x00000004df007c0c */ /* 0x000fc6000bf06270 */
[----:B------:R2:W-:Y:S10]  /*ebd0*/  @!P5 ST.E.64 desc[UR8][R20.64], R82 ;  /* 0x000000521400d985 */ /* 0x0005f4000c101b08 */
[----:B------:R-:W-:Y:S05]  /*ebe0*/  @P0 BRA `(.L_x_6450) ;  /* 0x0000000c00ac0947 */ /* 0x000fea0003800000 */
[----:B--2---:R-:W-:Y:S01]  /*ebf0*/  LEA R4, P0, R223, R8, 0x2 ;  /* 0x00000008df047211 */ /* 0x004fe200078010ff */
[----:B------:R-:W-:-:S03]  /*ec00*/  ULDC.64 UR8, c[0x0][0x208] ;  /* 0x0000820000087ab9 */ /* 0x000fc60000000a00 */
[----:B------:R-:W-:-:S05]  /*ec10*/  LEA.HI.X R5, R223, R9, R24, 0x2, P0 ;  /* 0x00000009df057211 */ /* 0x000fca00000f1418 */
[----:B------:R0:W-:Y:S01]  /*ec20*/  ST.E.64 desc[UR8][R4.64], R86 ;  /* 0x0000005604007985 */ /* 0x0001e2000c101b08 */
[----:B------:R-:W-:Y:S05]  /*ec30*/  BRA `(.L_x_6450) ;  /* 0x0000000c00987947 */ /* 0x000fea0003800000 */
.L_x_6441:
        /* <DEDUP_REMOVED lines=41> */
.L_x_6453:
[----:B------:R-:W-:Y:S01]  /*eed0*/  R2UR UR7, R11 ;  /* 0x000000000b0772ca */ /* 0x000fe200000e0000 */
[----:B------:R-:W-:Y:S01]  /*eee0*/  BSSY B1, `(.L_x_6454) ;  /* 0x0000040000017945 */ /* 0x000fe20003800000 */
[----:B------:R-:W-:-:S11]  /*eef0*/  R2UR UR8, R10 ;  /* 0x000000000a0872ca */ /* 0x000fd600000e0000 */
[----:B------:R-:W-:Y:S02]  /*ef00*/  USEL UR7, UR7, URZ, !UP0 ;  /* 0x0000003f07077287 */ /* 0x000fe4000c000000 */
[----:B------:R-:W-:Y:S01]  /*ef10*/  USEL UR20, UR8, URZ, !UP0 ;  /* 0x0000003f08147287 */ /* 0x000fe2000c000000 */
[----:B------:R-:W-:Y:S11]  /*ef20*/  @P0 BRA `(.L_x_6455) ;  /* 0x0000000000ec0947 */ /* 0x000ff60003800000 */
[----:B------:R-:W2:Y:S01]  /*ef30*/  LDL R3, [R1] ;  /* 0x0000000001037983 */ /* 0x000ea20000100800 */
[----:B------:R-:W0:Y:S02]  /*ef40*/  LDC R11, c[0x0][0xbe8] ;  /* 0x0002fa00ff0b7b82 */ /* 0x000e240000000800 */
[----:B0----5:R-:W-:Y:S01]  /*ef50*/  IMAD R4, R0, R11, RZ ;  /* 0x0000000b00047224 */ /* 0x021fe200078e02ff */
[----:B--2---:R-:W-:-:S13]  /*ef60*/  R2UR UR8, R3 ;  /* 0x00000000030872ca */ /* 0x004fda00000e0000 */
[----:B------:R-:W-:-:S04]  /*ef70*/  IMAD.U32 R3, RZ, RZ, UR8 ;  /* 0x00000008ff037e24 */ /* 0x000fc8000f8e00ff */
[----:B------:R-:W-:-:S04]  /*ef80*/  IMAD R3, R3, 0x80, R6 ;  /* 0x0000008003037824 */ /* 0x000fc800078e0206 */
[----:B------:R-:W-:-:S05]  /*ef90*/  VIADD R6, R3, 0xffffff80 ;  /* 0xffffff8003067836 */ /* 0x000fca0000000000 */
[----:B------:R-:W-:-:S13]  /*efa0*/  ISETP.GE.AND P0, PT, R6, R4, PT ;  /* 0x000000040600720c */ /* 0x000fda0003f06270 */
[----:B------:R-:W-:Y:S05]  /*efb0*/  @P0 BRA `(.L_x_6455) ;  /* 0x0000000000c80947 */ /* 0x000fea0003800000 */
[----:B------:R-:W-:Y:S01]  /*efc0*/  ISETP.NE.AND P0, PT, R11, 0x1, PT ;  /* 0x000000010b00780c */ /* 0x000fe20003f05270 */
[----:B------:R-:W-:Y:S01]  /*efd0*/  UMOV UR17, 0x9b8 ;  /* 0x000009b800117882 */ /* 0x000fe20000000000 */
[----:B------:R-:W-:Y:S01]  /*efe0*/  R2UR UR9, R220 ;  /* 0x00000000dc0972ca */ /* 0x000fe200000e0000 */
[----:B------:R-:W-:Y:S01]  /*eff0*/  ULDC.64 UR24, c[0x0][0x208] ;  /* 0x0000820000187ab9 */ /* 0x000fe20000000a00 */
[----:B------:R-:W-:Y:S02]  /*f000*/  R2UR UR8, R221 ;  /* 0x00000000dd0872ca */ /* 0x000fe400000e0000 */
        /* <DEDUP_REMOVED lines=12> */
[----:B------:R-:W-:Y:S02]  /*f0d0*/  UIMAD.WIDE.U32 UR22, UR12, UR16, URZ ;  /* 0x000000100c1672a5 */ /* 0x000fe4000f8e003f */
[----:B------:R-:W-:Y:S01]  /*f0e0*/  UIMAD UR18, UR9, UR18, URZ ;  /* 0x00000012091272a4 */ /* 0x000fe2000f8e023f */
[----:B------:R-:W-:Y:S01]  /*f0f0*/  IMAD.MOV.U32 R3, RZ, RZ, R6 ;  /* 0x000000ffff037224 */ /* 0x000fe200078e0006 */
[----:B------:R-:W-:-:S02]  /*f100*/  UIMAD UR12, UR13, UR16, URZ ;  /* 0x000000100d0c72a4 */ /* 0x000fc4000f8e023f */
[----:B------:R-:W-:Y:S01]  /*f110*/  UIMAD.WIDE.U32 UR8, UR10, UR7, URZ ;  /* 0x000000070a0872a5 */ /* 0x000fe2000f8e003f */
[----:B-1----:R-:W-:Y:S01]  /*f120*/  @P0 SHF.R.U32.HI R3, RZ, R5, R4 ;  /* 0x00000005ff030219 */ /* 0x002fe20000011604 */
[----:B------:R-:W-:Y:S01]  /*f130*/  UIMAD UR11, UR10, UR20, UR11 ;  /* 0x000000140a0b72a4 */ /* 0x000fe2000f8e020b */
[----:B------:R-:W-:Y:S01]  /*f140*/  IMAD.U32 R4, RZ, RZ, UR22 ;  /* 0x00000016ff047e24 */ /* 0x000fe2000f8e00ff */
[----:B------:R-:W-:Y:S02]  /*f150*/  UIADD3 UR12, UR23, UR12, URZ ;  /* 0x0000000c170c7290 */ /* 0x000fe4000fffe03f */
[----:B------:R-:W-:Y:S01]  /*f160*/  IMAD.U32 R5, RZ, RZ, UR23 ;  /* 0x00000017ff057e24 */ /* 0x000fe2000f8e00ff */
[----:B------:R-:W-:Y:S01]  /*f170*/  UIADD3 UR18, UR15, UR18, URZ ;  /* 0x000000120f127290 */ /* 0x000fe2000fffe03f */
[--C-:B------:R-:W-:Y:S01]  /*f180*/  IMAD.MOV R9, RZ, RZ, -R3.reuse ;  /* 0x000000ffff097224 */ /* 0x100fe200078e0a03 */
[----:B------:R-:W-:Y:S01]  /*f190*/  UIADD3 UR14, UP1, UP2, UR8, UR14, UR4 ;  /* 0x0000000e080e7290 */ /* 0x000fe2000fa3e004 */
[----:B------:R-:W-:Y:S01]  /*f1a0*/  SHF.R.S32.HI R5, RZ, 0x1f, R3 ;  /* 0x0000001fff057819 */ /* 0x000fe20000011403 */
[----:B------:R-:W-:Y:S01]  /*f1b0*/  UIADD3 UR10, UR9, UR11, URZ ;  /* 0x0000000b090a7290 */ /* 0x000fe2000fffe03f */
[----:B------:R-:W-:-:S02]  /*f1c0*/  IMAD R9, R11, R9, R6 ;  /* 0x000000090b097224 */ /* 0x000fc400078e0206 */
[----:B------:R-:W-:Y:S01]  /*f1d0*/  IMAD.U32 R8, RZ, RZ, UR12 ;  /* 0x0000000cff087e24 */ /* 0x000fe2000f8e00ff */
[----:B------:R-:W-:Y:S01]  /*f1e0*/  UIADD3.X UR10, UR10, UR18, UR19, UP1, UP2 ;  /* 0x000000120a0a7290 */ /* 0x000fe20008fe4413 */
[----:B------:R-:W-:Y:S01]  /*f1f0*/  IADD3 R4, P0, P1, R3, UR14, R4 ;  /* 0x0000000e03047c10 */ /* 0x000fe2000f91e004 */
[----:B------:R-:W-:Y:S01]  /*f200*/  ULDC.64 UR8, c[0x0][UR17+0x210] ;  /* 0x0000840011087abb */ /* 0x000fe20008000a00 */
[----:B------:R-:W-:Y:S01]  /*f210*/  SHF.R.S32.HI R3, RZ, 0x1f, R9 ;  /* 0x0000001fff037819 */ /* 0x000fe20000011409 */
        /* <DEDUP_REMOVED lines=12> */
.L_x_6455:
[----:B------:R-:W-:Y:S05]  /*f2e0*/  BSYNC B1 ;  /* 0x0000000000017941 */ /* 0x000fea0003800000 */
.L_x_6454:
[----:B------:R-:W-:-:S13]  /*f2f0*/  R2UR UR8, R220 ;  /* 0x00000000dc0872ca */ /* 0x000fda00000e0000 */
[----:B------:R-:W-:-:S06]  /*f300*/  UISETP.GT.AND UP0, UPT, UR8, 0x1, UPT ;  /* 0x000000010800788c */ /* 0x000fcc000bf04270 */
[----:B------:R-:W-:-:S13]  /*f310*/  PLOP3.LUT P0, PT, PT, PT, UP0, 0x80, 0x0 ;  /* 0x000000000000781c */ /* 0x000fda0003f0f008 */
[----:B------:R-:W-:Y:S05]  /*f320*/  @P0 BRA `(.L_x_6450) ;  /* 0x0000000400dc0947 */ /* 0x000fea0003800000 */
[----:B0-----:R-:W2:Y:S01]  /*f330*/  LDL.LU R3, [R1] ;  /* 0x0000000001037983 */ /* 0x001ea20000300800 */
[----:B------:R-:W0:Y:S01]  /*f340*/  LDC R13, c[0x0][0xbe8] ;  /* 0x0002fa00ff0d7b82 */ /* 0x000e220000000800 */
[----:B------:R-:W-:Y:S01]  /*f350*/  ULDC.64 UR12, c[0x0][0xaa0] ;  /* 0x0002a800000c7ab9 */ /* 0x000fe20000000a00 */
[----:B------:R-:W-:Y:S01]  /*f360*/  SHF.R.S32.HI R10, RZ, 0x1f, R12 ;  /* 0x0000001fff0a7819 */ /* 0x000fe2000001140c */
[----:B------:R-:W-:Y:S01]  /*f370*/  UIMAD UR10, UR19, UR12, URZ ;  /* 0x0000000c130a72a4 */ /* 0x000fe2000f8e023f */
[----:B------:R-:W-:Y:S01]  /*f380*/  R2UR UR15, R222 ;  /* 0x00000000de0f72ca */ /* 0x000fe200000e0000 */
[----:B------:R-:W-:Y:S01]  /*f390*/  UIMAD.WIDE.U32 UR8, UR4, UR12, URZ ;  /* 0x0000000c040872a5 */ /* 0x000fe2000f8e003f */
[----:B------:R-:W-:Y:S01]  /*f3a0*/  LEA.HI R10, R10, R12, RZ, 0x3 ;  /* 0x0000000c0a0a7211 */ /* 0x000fe200078f18ff */
[----:B------:R-:W-:Y:S01]  /*f3b0*/  UIMAD UR10, UR4, UR13, UR10 ;  /* 0x0000000d040a72a4 */ /* 0x000fe2000f8e020a */
[----:B------:R-:W-:Y:S01]  /*f3c0*/  BSSY B1, `(.L_x_6456) ;  /* 0x0000040000017945 */ /* 0x000fe20003800000 */
[----:B------:R-:W-:-:S02]  /*f3d0*/  SHF.R.S32.HI R12, RZ, 0x1f, R22 ;  /* 0x0000001fff0c7819 */ /* 0x000fc40000011416 */
[----:B------:R-:W-:Y:S01]  /*f3e0*/  SHF.R.S32.HI R10, RZ, 0x3, R10 ;  /* 0x00000003ff0a7819 */ /* 0x000fe2000001140a */
[----:B------:R-:W-:Y:S01]  /*f3f0*/  UIADD3 UR9, UR9, UR10, URZ ;  /* 0x0000000a09097290 */ /* 0x000fe2000fffe03f */
[----:B------:R-:W-:Y:S02]  /*f400*/  SHF.R.S32.HI R14, RZ, 0x1f, R17 ;  /* 0x0000001fff0e7819 */ /* 0x000fe40000011411 */
[----:B------:R-:W-:Y:S02]  /*f410*/  ULDC.64 UR10, c[0x0][0xae8] ;  /* 0x0002ba00000a7ab9 */ /* 0x000fe40000000a00 */
[----:B------:R-:W-:-:S04]  /*f420*/  UIMAD.WIDE.U32 UR8, UR15, UR10, UR8 ;  /* 0x0000000a0f0872a5 */ /* 0x000fc8000f8e0008 */
[----:B------:R-:W-:Y:S01]  /*f430*/  UIMAD UR9, UR15, UR11, UR9 ;  /* 0x0000000b0f0972a4 */ /* 0x000fe2000f8e0209 */
[----:B0-----:R-:W-:Y:S02]  /*f440*/  ISETP.NE.AND P0, PT, R13, 0x1, PT ;  /* 0x000000010d00780c */ /* 0x001fe40003f05270 */
[----:B------:R-:W-:Y:S02]  /*f450*/  ULDC.64 UR10, c[0x0][0xaf0] ;  /* 0x0002bc00000a7ab9 */ /* 0x000fe40000000a00 */
[----:B------:R-:W-:Y:S02]  /*f460*/  UIMAD UR4, UR20, UR10, URZ ;  /* 0x0000000a140472a4 */ /* 0x000fe4000f8e023f */
[----:B------:R-:W-:Y:S02]  /*f470*/  UIMAD.WIDE.U32 UR8, UR7, UR10, UR8 ;  /* 0x0000000a070872a5 */ /* 0x000fe4000f8e0008 */
[----:B------:R-:W-:-:S03]  /*f480*/  UIMAD UR4, UR7, UR11, UR4 ;  /* 0x0000000b070472a4 */ /* 0x000fc6000f8e0204 */
[----:B------:R-:W-:Y:S01]  /*f490*/  ULDC.64 UR10, c[0x0][0xae0] ;  /* 0x0002b800000a7ab9 */ /* 0x000fe20000000a00 */
[----:B------:R-:W-:Y:S01]  /*f4a0*/  UIADD3 UR4, UR9, UR4, URZ ;  /* 0x0000000409047290 */ /* 0x000fe2000fffe03f */
[----:B------:R-:W0:Y:S08]  /*f4b0*/  @P0 LDC R5, c[0x0][0xbec] ;  /* 0x0002fb00ff050b82 */ /* 0x000e300000000800 */
[----:B------:R-:W1:Y:S01]  /*f4c0*/  @P0 LDC R9, c[0x0][0xbf0] ;  /* 0x0002fc00ff090b82 */ /* 0x000e620000000800 */
[----:B--2---:R-:W-:Y:S01]  /*f4d0*/  R2UR UR14, R3 ;  /* 0x00000000030e72ca */ /* 0x004fe200000e0000 */
[----:B------:R-:W-:-:S12]  /*f4e0*/  IMAD R3, R23, 0x20, R10 ;  /* 0x0000002017037824 */ /* 0x000fd800078e020a */
[----:B------:R-:W-:-:S04]  /*f4f0*/  IMAD.U32 R8, RZ, RZ, UR14 ;  /* 0x0000000eff087e24 */ /* 0x000fc8000f8e00ff */
[----:B------:R-:W-:-:S04]  /*f500*/  IMAD R8, R8, 0x80, R3 ;  /* 0x0000008008087824 */ /* 0x000fc800078e0203 */
[----:B0-----:R-:W-:-:S04]  /*f510*/  @P0 IMAD.HI.U32 R4, R8, R5, RZ ;  /* 0x0000000508040227 */ /* 0x001fc800078e00ff */
[----:B------:R-:W-:Y:S01]  /*f520*/  IMAD.MOV.U32 R3, RZ, RZ, R8 ;  /* 0x000000ffff037224 */ /* 0x000fe200078e0008 */
[----:B-1----:R-:W-:Y:S01]  /*f530*/  @P0 SHF.R.U32.HI R3, RZ, R9, R4 ;  /* 0x00000009ff030219 */ /* 0x002fe20000011604 */
[----:B------:R-:W-:Y:S02]  /*f540*/  IMAD.U32 R5, RZ, RZ, UR9 ;  /* 0x00000009ff057e24 */ /* 0x000fe4000f8e00ff */
[----:B------:R-:W-:Y:S01]  /*f550*/  IMAD.U32 R5, RZ, RZ, UR4 ;  /* 0x00000004ff057e24 */ /* 0x000fe2000f8e00ff */
        /* <DEDUP_REMOVED lines=11> */
[----:B------:R-:W-:Y:S02]  /*f610*/  IMAD R6, R3, UR8, RZ ;  /* 0x0000000803067c24 */ /* 0x000fe4000f8e02ff */
[----:B------:R-:W-:Y:S02]  /*f620*/  IMAD R8, R8, 0x80, R10 ;  /* 0x0000008008087824 */ /* 0x000fe400078e020a */
[----:B-----5:R-:W-:Y:S02]  /*f630*/  IMAD R13, R0, R13, RZ ;  /* 0x0000000d000d7224 */ /* 0x020fe400078e02ff */
[----:B------:R-:W-:-:S02]  /*f640*/  IMAD R3, R9, UR9, R6 ;  /* 0x0000000909037c24 */ /* 0x000fc4000f8e0206 */
[----:B------:R-:W-:Y:S01]  /*f650*/  IMAD.WIDE.U32 R4, R9, UR8, R4 ;  /* 0x0000000809047c25 */ /* 0x000fe2000f8e0004 */
[C---:B------:R-:W-:Y:S01]  /*f660*/  ISETP.GE.AND P2, PT, R8.reuse, R13, PT ;  /* 0x0000000d0800720c */ /* 0x040fe20003f46270 */
[----:B------:R-:W-:Y:S02]  /*f670*/  ULDC.64 UR8, c[0x0][0xa80] ;  /* 0x0002a00000087ab9 */ /* 0x000fe40000000a00 */
[----:B------:R-:W-:Y:S01]  /*f680*/  VIADD R0, R8, 0x20 ;  /* 0x0000002008007836 */ /* 0x000fe20000000000 */
[----:B------:R-:W-:Y:S01]  /*f690*/  LEA R6, P3, R4, UR8, 0x1 ;  /* 0x0000000804067c11 */ /* 0x000fe2000f8608ff */
[----:B------:R-:W-:-:S03]  /*f6a0*/  IMAD.IADD R3, R5, 0x1, R3 ;  /* 0x0000000105037824 */ /* 0x000fc600078e0203 */
[-C--:B------:R-:W-:Y:S01]  /*f6b0*/  ISETP.GE.AND P1, PT, R0, R13.reuse, PT ;  /* 0x0000000d0000720c */ /* 0x080fe20003f26270 */
[----:B------:R-:W-:Y:S01]  /*f6c0*/  VIADD R0, R8, 0x40 ;  /* 0x0000004008007836 */ /* 0x000fe20000000000 */
[----:B------:R-:W-:Y:S02]  /*f6d0*/  LEA.HI.X R3, R4, UR9, R3, 0x1, P3 ;  /* 0x0000000904037c11 */ /* 0x000fe400098f0c03 */
[----:B------:R0:W1:Y:S02]  /*f6e0*/  SHFL.IDX PT, R4, R6, RZ, 0x181f ;  /* 0x00181fff06047589 */ /* 0x00006400000e0000 */
[----:B------:R-:W-:Y:S02]  /*f6f0*/  ISETP.GE.AND P0, PT, R0, R13, PT ;  /* 0x0000000d0000720c */ /* 0x000fe40003f06270 */
[----:B------:R0:W2:Y:S01]  /*f700*/  SHFL.IDX PT, R0, R3, RZ, 0x181f ;  /* 0x00181fff03007589 */ /* 0x0000a200000e0000 */
[----:B------:R-:W-:Y:S10]  /*f710*/  @P2 BRA `(.L_x_6457) ;  /* 0x0000000000282947 */ /* 0x000ff40003800000 */
[----:B------:R-:W-:Y:S01]  /*f720*/  ULDC UR4, c[0x0][0xac8] ;  /* 0x0002b20000047ab9 */ /* 0x000fe20000000800 */
[----:B------:R-:W-:Y:S01]  /*f730*/  ULDC.64 UR8, c[0x0][0x208] ;  /* 0x0000820000087ab9 */ /* 0x000fe20000000a00 */
[----:B------:R-:W-:Y:S02]  /*f740*/  ISETP.GE.AND P4, PT, R17, UR4, PT ;  /* 0x0000000411007c0c */ /* 0x000fe4000bf86270 */
[----:B------:R-:W-:-:S11]  /*f750*/  ISETP.GE.AND P5, PT, R22, UR4, PT ;  /* 0x0000000416007c0c */ /* 0x000fd6000bfa6270 */
[CC--:B-1----:R-:W-:Y:S02]  /*f760*/  @!P4 LEA R10, P2, R17.reuse, R4.reuse, 0x1 ;  /* 0x00000004110ac211 */ /* 0x0c2fe400078408ff */
[C---:B------:R-:W-:Y:S02]  /*f770*/  @!P5 LEA R4, P3, R22.reuse, R4, 0x1 ;  /* 0x000000041604d211 */ /* 0x040fe400078608ff */
[-C--:B--2---:R-:W-:Y:S02]  /*f780*/  @!P4 LEA.HI.X R11, R17, R0.reuse, R14, 0x1, P2 ;  /* 0x00000000110bc211 */ /* 0x084fe400010f0c0e */
[----:B------:R-:W-:-:S03]  /*f790*/  @!P5 LEA.HI.X R5, R22, R0, R12, 0x1, P3 ;  /* 0x000000001605d211 */ /* 0x000fc600018f0c0c */
[----:B------:R3:W-:Y:S04]  /*f7a0*/  @!P4 ST.E.128 desc[UR8][R10.64], RZ ;  /* 0x000000ff0a00c985 */ /* 0x0007e8000c101d08 */
[----:B------:R3:W-:Y:S02]  /*f7b0*/  @!P5 ST.E.128 desc[UR8][R4.64], RZ ;  /* 0x000000ff0400d985 */ /* 0x0007e4000c101d08 */
.L_x_6457:
[----:B------:R-:W-:Y:S05]  /*f7c0*/  BSYNC B1 ;  /* 0x0000000000017941 */ /* 0x000fea0003800000 */
.L_x_6456:
[----:B--2---:R2:W4:Y:S01]  /*f7d0*/  SHFL.IDX PT, R0, R3, 0x1, 0x181f ;  /* 0x00381f0003007f89 */ /* 0x00452200000e0000 */
[----:B------:R-:W-:Y:S03]  /*f7e0*/  BSSY B1, `(.L_x_6458) ;  /* 0x000000d000017945 */ /* 0x000fe60003800000 */
[----:B-1-3--:R2:W1:Y:S01]  /*f7f0*/  SHFL.IDX PT, R4, R6, 0x1, 0x181f ;  /* 0x00381f0006047f89 */ /* 0x00a46200000e0000 */
[----:B------:R-:W-:Y:S05]  /*f800*/  @P1 BRA `(.L_x_6459) ;  /* 0x0000000000281947 */ /* 0x000fea0003800000 */
[----:B------:R-:W-:Y:S01]  /*f810*/  ULDC UR4, c[0x0][0xac8] ;  /* 0x0002b20000047ab9 */ /* 0x000fe20000000800 */
[----:B------:R-:W-:Y:S01]  /*f820*/  ULDC.64 UR8, c[0x0][0x208] ;  /* 0x0000820000087ab9 */ /* 0x000fe20000000a00 */
[----:B------:R-:W-:Y:S02]  /*f830*/  ISETP.GE.AND P3, PT, R17, UR4, PT ;  /* 0x0000000411007c0c */ /* 0x000fe4000bf66270 */
[----:B------:R-:W-:-:S11]  /*f840*/  ISETP.GE.AND P4, PT, R22, UR4, PT ;  /* 0x0000000416007c0c */ /* 0x000fd6000bf86270 */
[CC--:B-1----:R-:W-:Y:S02]  /*f850*/  @!P3 LEA R10, P1, R17.reuse, R4.reuse, 0x1 ;  /* 0x00000004110ab211 */ /* 0x0c2fe400078208ff */
[C---:B------:R-:W-:Y:S02]  /*f860*/  @!P4 LEA R4, P2, R22.reuse, R4, 0x1 ;  /* 0x000000041604c211 */ /* 0x040fe400078408ff */
[-C--:B----4-:R-:W-:Y:S02]  /*f870*/  @!P3 LEA.HI.X R11, R17, R0.reuse, R14, 0x1, P1 ;  /* 0x00000000110bb211 */ /* 0x090fe400008f0c0e */
[----:B------:R-:W-:-:S03]  /*f880*/  @!P4 LEA.HI.X R5, R22, R0, R12, 0x1, P2 ;  /* 0x000000001605c211 */ /* 0x000fc600010f0c0c */
[----:B------:R3:W-:Y:S04]  /*f890*/  @!P3 ST.E.128 desc[UR8][R10.64], RZ ;  /* 0x000000ff0a00b985 */ /* 0x0007e8000c101d08 */
[----:B------:R3:W-:Y:S02]  /*f8a0*/  @!P4 ST.E.128 desc[UR8][R4.64], RZ ;  /* 0x000000ff0400c985 */ /* 0x0007e4000c101d08 */
.L_x_6459:
[----:B------:R-:W-:Y:S05]  /*f8b0*/  BSYNC B1 ;  /* 0x0000000000017941 */ /* 0x000fea0003800000 */
.L_x_6458:
[----:B----4-:R4:W0:Y:S01]  /*f8c0*/  SHFL.IDX PT, R0, R3, 0x2, 0x181f ;  /* 0x00581f0003007f89 */ /* 0x01082200000e0000 */
        /* <DEDUP_REMOVED lines=9> */
[-C--:B0-----:R-:W-:Y:S02]  /*f960*/  @!P2 LEA.HI.X R11, R17, R0.reuse, R14, 0x1, P0 ;  /* 0x00000000110ba211 */ /* 0x081fe400000f0c0e */
[----:B------:R-:W-:-:S03]  /*f970*/  @!P3 LEA.HI.X R5, R22, R0, R12, 0x1, P1 ;  /* 0x000000001605b211 */ /* 0x000fc600008f0c0c */
[----:B------:R3:W-:Y:S04]  /*f980*/  @!P2 ST.E.128 desc[UR8][R10.64], RZ ;  /* 0x000000ff0a00a985 */ /* 0x0007e8000c101d08 */
[----:B------:R3:W-:Y:S02]  /*f990*/  @!P3 ST.E.128 desc[UR8][R4.64], RZ ;  /* 0x000000ff0400b985 */ /* 0x0007e4000c101d08 */
.L_x_6461:
[----:B------:R-:W-:Y:S05]  /*f9a0*/  BSYNC B1 ;  /* 0x0000000000017941 */ /* 0x000fea0003800000 */
.L_x_6460:
        /* <DEDUP_REMOVED lines=8> */
[----:B------:R-:W-:-:S11]  /*fa30*/  ISETP.GE.AND P3, PT, R22, UR4, PT ;  /* 0x0000000416007c0c */ /* 0x000fd6000bf66270 */
[CC--:B---3--:R-:W-:Y:S02]  /*fa40*/  @!P2 LEA R8, P0, R17.reuse, R4.reuse, 0x1 ;  /* 0x000000041108a211 */ /* 0x0c8fe400078008ff */
[C---:B------:R-:W-:Y:S02]  /*fa50*/  @!P3 LEA R4, P1, R22.reuse, R4, 0x1 ;  /* 0x000000041604b211 */ /* 0x040fe400078208ff */
[-C--:B--2---:R-:W-:Y:S02]  /*fa60*/  @!P2 LEA.HI.X R9, R17, R3.reuse, R14, 0x1, P0 ;  /* 0x000000031109a211 */ /* 0x084fe400000f0c0e */
[----:B------:R-:W-:-:S03]  /*fa70*/  @!P3 LEA.HI.X R5, R22, R3, R12, 0x1, P1 ;  /* 0x000000031605b211 */ /* 0x000fc600008f0c0c */
[----:B------:R1:W-:Y:S04]  /*fa80*/  @!P2 ST.E.128 desc[UR8][R8.64], RZ ;  /* 0x000000ff0800a985 */ /* 0x0003e8000c101d08 */
[----:B------:R1:W-:Y:S02]  /*fa90*/  @!P3 ST.E.128 desc[UR8][R4.64], RZ ;  /* 0x000000ff0400b985 */ /* 0x0003e4000c101d08 */
.L_x_6450:
[----:B------:R-:W-:Y:S05]  /*faa0*/  BSYNC B0 ;  /* 0x0000000000007941 */ /* 0x000fea0003800000 */
.L_x_6440:
[----:B------:R-:W-:Y:S02]  /*fab0*/  ULDC UR4, c[0x0][0xc3c] ;  /* 0x00030f0000047ab9 */ /* 0x000fe40000000800 */
[----:B------:R-:W-:-:S13]  /*fac0*/  ISETP.GE.AND P0, PT, R7, UR4, PT ;  /* 0x0000000407007c0c */ /* 0x000fda000bf06270 */
[----:B------:R-:W-:Y:S05]  /*fad0*/  @!P0 BRA `(.L_x_6462) ;  /* 0xffffff14006c8947 */ /* 0x000fea000383ffff */
[----:B------:R-:W-:Y:S05]  /*fae0*/  EXIT ;  /* 0x000000000000794d */ /* 0x000fea0003800000 */
.L_x_6414:
        /* <DEDUP_REMOVED lines=20> */
.L_x_6463:
        /* <DEDUP_REMOVED lines=45> */
.L_x_6467:
        /* <DEDUP_REMOVED lines=39> */
.L_x_6465:
        /* <DEDUP_REMOVED lines=20> */
.L_x_6468:
        /* <DEDUP_REMOVED lines=54> */
.L_x_6466:
[----:B------:R-:W-:Y:S01]  /*10610*/  IMAD.U32 R2, RZ, RZ, UR6 ;  /* 0x00000006ff027e24 */ /* 0x000fe2000f8e00ff */
[----:B------:R0:W-:Y:S04]  /*10620*/  STL [R1+0x4], RZ ;  /* 0x000004ff01007387 */ /* 0x0001e80000100800 */
[----:B------:R0:W-:Y:S04]  /*10630*/  STL [R1+0x8], RZ ;  /* 0x000008ff01007387 */ /* 0x0001e80000100800 */
[----:B------:R0:W-:Y:S02]  /*10640*/  STL [R1], R2 ;  /* 0x0000000201007387 */ /* 0x0001e40000100800 */
.L_x_6469:
        /* <DEDUP_REMOVED lines=10> */
.L_x_6464:
        /* <DEDUP_REMOVED lines=23> */
[----:B------:R-:W-:Y:S02]  /*10860*/  SHF.R.U32.HI R4, RZ, 0x3, R4 ;  /* 0x00000003ff047819 */ /* 0x000fe40000011604 */
[----:B------:R-:W-:Y:S02]  /*10870*/  LOP3.LUT R0, R0, 0x40, RZ, 0xfc, !PT ;  /* 0x0000004000007812 */ /* 0x000fe400078efcff */
[----:B------:R-:W-:Y:S01]  /*10880*/  LOP3.LUT R3, R3, 0x200, R2, 0xf8, !PT ;  /* 0x0000020003037812 */ /* 0x000fe200078ef802 */
[----:B------:R-:W-:-:S04]  /*10890*/  IMAD.SHL.U32 R2, R5, 0x10, RZ ;  /* 0x0000001005027824 */ /* 0x000fc800078e00ff */
[----:B------:R-:W-:Y:S01]  /*108a0*/  IMAD R3, R3, 0x2, R18 ;  /* 0x0000000203037824 */ /* 0x000fe200078e0212 */
[----:B------:R-:W-:Y:S01]  /*108b0*/  LOP3.LUT R4, R4, 0x70, R2, 0xf8, !PT ;  /* 0x0000007004047812 */ /* 0x000fe200078ef802 */
[----:B------:R-:W-:-:S03]  /*108c0*/  IMAD.MOV.U32 R2, RZ, RZ, 0x1 ;  /* 0x00000001ff027424 */ /* 0x000fc600078e00ff */
[----:B------:R0:W-:Y:S04]  /*108d0*/  STL [R1+0x28], R3 ;  /* 0x0000280301007387 */ /* 0x0001e80000100800 */
[----:B------:R0:W-:Y:S04]  /*108e0*/  STL [R1+0x14], R2 ;  /* 0x0000140201007387 */ /* 0x0001e80000100800 */
[----:B------:R0:W-:Y:S02]  /*108f0*/  STL [R1+0x48], RZ ;  /* 0x000048ff01007387 */ /* 0x0001e40000100800 */
.L_x_6569:
[----:B--2---:R-:W2:Y:S01]  /*10900*/  LDL R0, [R1+0xc] ;  /* 0x00000c0001007983 */ /* 0x004ea20000100800 */
[----:B0-----:R-:W2:Y:S01]  /*10910*/  LDC.64 R2, c[0x0][0xc88] ;  /* 0x00032200ff027b82 */ /* 0x001ea20000000a00 */
        /* <DEDUP_REMOVED lines=57> */
.L_x_6471:
        /* <DEDUP_REMOVED lines=19> */
.L_x_6472:
[----:B------:R-:W-:Y:S05]  /*10de0*/  @!P0 BRA `(.L_x_6473) ;  /* 0x0000000000108947 */ /* 0x000fea0003800000 */
[----:B------:R-:W-:Y:S02]  /*10df0*/  ULDC.64 UR4, c[0x0][0x208] ;  /* 0x0000820000047ab9 */ /* 0x000fe40000000a00 */
[----:B------:R-:W2:Y:S04]  /*10e00*/  LDG.E R6, desc[UR4][R4.64] ;  /* 0x0000000404067981 */ /* 0x000ea8000c1e1900 */
[----:B------:R-:W2:Y:S02]  /*10e10*/  LDG.E R4, desc[UR4][R4.64+0x4] ;  /* 0x0000040404047981 */ /* 0x000ea4000c1e1900 */
[----:B--2---:R-:W-:-:S07]  /*10e20*/  IMAD.IADD R6, R4, 0x1, -R6 ;  /* 0x0000000104067824 */ /* 0x004fce00078e0a06 */
.L_x_6473:
        /* <DEDUP_REMOVED lines=45> */
.L_x_6475:
[----:B------:R-:W-:Y:S05]  /*11100*/  BSYNC B0 ;  /* 0x0000000000007941 */ /* 0x000fea0003800000 */
.L_x_6474:
        /* <DEDUP_REMOVED lines=14> */
[----:B------:R-:W5:Y:S01]  /*111f0*/  LDC.64 R2, c[0x0][0xc60] ;  /* 0x00031800ff027b82 */ /* 0x000f620000000a00 */
[----:B------:R-:W4:Y:S01]  /*11200*/  FLO.U32 R0, UR4 ;  /* 0x0000000400007d00 */ /* 0x000f2200080e0000 */
[----:B------:R-:W-:Y:S01]  /*11210*/  ULDC.64 UR6, c[0x0][0x208] ;  /* 0x0000820000067ab9 */ /* 0x000fe20000000a00 */
[----:B----4-:R-:W-:-:S06]  /*11220*/  ISETP.EQ.U32.AND P0, PT, R0, R5, PT ;  /* 0x000000050000720c */ /* 0x010fcc0003f02070 */
[----:B------:R-:W5:Y:S07]  /*11230*/  POPC R5, UR4 ;  /* 0x0000000400057d09 */ /* 0x000f6e0008000000 */
        /* <DEDUP_REMOVED lines=8> */
.L_x_6477:
        /* <DEDUP_REMOVED lines=20> */
.L_x_6480:
[----:B------:R-:W-:Y:S05]  /*11400*/  BSYNC B6 ;  /* 0x0000000000067941 */ /* 0x000fea0003800000 */
.L_x_6479:
        /* <DEDUP_REMOVED lines=20> */
.L_x_6483:
        /* <DEDUP_REMOVED lines=16> */
.L_x_6482:
[----:B------:R-:W-:Y:S05]  /*11650*/  BSYNC B6 ;  /* 0x0000000000067941 */ /* 0x000fea0003800000 */
.L_x_6481:
        /* <DEDUP_REMOVED lines=25> */
.L_x_6585:
[----:B--2---:R-:W2:Y:S01]  /*117f0*/  LDL.LU R4, [R1+0x1c] ;  /* 0x00001c0001047983 */ /* 0x004ea20000300800 */
[----:B------:R-:W-:Y:S02]  /*11800*/  PLOP3.LUT P1, PT, PT, PT, PT, 0x8, 0x0 ;  /* 0x000000000000781c */ /* 0x000fe40003f2e170 */
[----:B---3--:R-:W-:Y:S01]  /*11810*/  ISETP.NE.AND P0, PT, R14, RZ, PT ;  /* 0x000000ff0e00720c */ /* 0x008fe20003f05270 */
        /* <DEDUP_REMOVED lines=8> */
.L_x_6588:
        /* <DEDUP_REMOVED lines=8> */
[----:B---3--:R-:W-:Y:S01]  /*11920*/  IMAD.MOV.U32 R0, RZ, RZ, R9 ;  /* 0x000000ffff007224 */ /* 0x008fe200078e0009 */
        /* <DEDUP_REMOVED lines=16> */
.L_x_6487:
[----:B--2---:R-:W2:Y:S01]  /*11a30*/  LDL R2, [R1+0x14] ;  /* 0x0000140001027983 */ /* 0x004ea20000100800 */
[----:B---3--:R-:W-:Y:S01]  /*11a40*/  IMAD R0, R19, 0x8, R18 ;  /* 0x0000000813007824 */ /* 0x008fe200078e0212 */
[----:B--2---:R-:W-:-:S04]  /*11a50*/  SHF.L.U32 R2, R2, 0x1f, RZ ;  /* 0x0000001f02027819 */ /* 0x004fc800000006ff */
[----:B------:R-:W2:Y:S02]  /*11a60*/  SYNCS.PHASECHK.TRANS64.TRYWAIT P0, [R0+URZ+0x34840], R2 ;  /* 0x03484002000075a7 */ /* 0x000ea4000800017f */
[----:B--2---:R-:W-:Y:S05]  /*11a70*/  @!P0 BRA `(.L_x_6488) ;  /* 0x0000004800288947 */ /* 0x004fea0003800000 */
.L_x_6589:
        /* <DEDUP_REMOVED lines=11> */
.L_x_6489:
[----:B------:R-:W3:Y:S04]  /*11b30*/  LDL R4, [R1+0x8] ;  /* 0x0000080001047983 */ /* 0x000ee80000100800 */
[----:B------:R-:W4:Y:S04]  /*11b40*/  LDL R3, [R1+0x18] ;  /* 0x0000180001037983 */ /* 0x000f280000100800 */
[----:B--2---:R-:W2:Y:S01]  /*11b50*/  LDL.LU R2, [R1+0x1c] ;  /* 0x00001c0001027983 */ /* 0x004ea20000300800 */
[----:B------:R-:W-:Y:S01]  /*11b60*/  R2UR UR9, R0 ;  /* 0x00000000000972ca */ /* 0x000fe200000e0000 */
[----:B------:R-:W-:Y:S01]  /*11b70*/  IMAD R0, R19, 0xb000, R18 ;  /* 0x0000b00013007824 */ /* 0x000fe200078e0212 */
[----:B------:R-:W-:Y:S01]  /*11b80*/  PLOP3.LUT P0, PT, PT, PT, PT, 0x80, 0x0 ;  /* 0x000000000000781c */ /* 0x000fe20003f0f070 */
[----:B------:R-:W-:Y:S01]  /*11b90*/  UIADD3 UR4, UP0, UR36, 0x370, URZ ;  /* 0x0000037024047890 */ /* 0x000fe2000ff1e03f */
[----:B------:R-:W-:Y:S01]  /*11ba0*/  R2UR UR12, R16 ;  /* 0x00000000100c72ca */ /* 0x000fe200000e0000 */
[----:B------:R-:W-:Y:S01]  /*11bb0*/  UMOV UR10, URZ ;  /* 0x0000003f000a7c82 */ /* 0x000fe20008000000 */
[----:B------:R-:W-:Y:S01]  /*11bc0*/  R2UR UR6, R0 ;  /* 0x00000000000672ca */ /* 0x000fe200000e0000 */
[----:B------:R-:W-:Y:S01]  /*11bd0*/  UMOV UR7, 0x14f00000 ;  /* 0x14f0000000077882 */ /* 0x000fe20000000000 */
[----:B-----5:R-:W-:Y:S01]  /*11be0*/  R2UR UR13, R17 ;  /* 0x00000000110d72ca */ /* 0x020fe200000e0000 */
[----:B------:R-:W-:-:S04]  /*11bf0*/  UMOV UR15, 0x40 ;  /* 0x00000040000f7882 */ /* 0x000fc80000000000 */
[----:B------:R-:W-:-:S06]  /*11c00*/  UIADD3 UR9, UR9, 0x34830, URZ ;  /* 0x0003483009097890 */ /* 0x000fcc000fffe03f */
[----:B------:R-:W-:Y:S02]  /*11c10*/  UIADD3 UR8, UR6, 0x1e400, URZ ;  /* 0x0001e40006087890 */ /* 0x000fe4000fffe03f */
[----:B------:R-:W-:-:S03]  /*11c20*/  UIADD3 UR14, UR6, 0x23c00, URZ ;  /* 0x00023c00060e7890 */ /* 0x000fc6000fffe03f */
        /* <DEDUP_REMOVED lines=9> */
[----:B---3--:R-:W-:Y:S01]  /*11cc0*/  UMOV UR8, UR14 ;  /* 0x0000000e00087c82 */ /* 0x008fe20008000000 */
[----:B------:R-:W-:Y:S02]  /*11cd0*/  UMOV UR10, UR15 ;  /* 0x0000000f000a7c82 */ /* 0x000fe40008000000 */
[----:B------:R2:W-:Y:S02]  /*11ce0*/  UTMALDG.4D [UR8], [UR4], desc[UR6] ;  /* 0x00000608040075b4 */ /* 0x0005e40008019000 */
[----:B--2---:R-:W-:Y:S01]  /*11cf0*/  NOP ;  /* 0x0000000000007918 */ /* 0x004fe20000000000 */
.L_x_6485:
[----:B------:R-:W2:Y:S04]  /*11d00*/  LDL.LU R3, [R1+0x34] ;  /* 0x0000340001037983 */ /* 0x000ea80000300800 */
[----:B------:R-:W4:Y:S04]  /*11d10*/  LDL.LU R5, [R1+0x2c] ;  /* 0x00002c0001057983 */ /* 0x000f280000300800 */
        /* <DEDUP_REMOVED lines=11> */
[----:B----4-:R-:W-:-:S03]  /*11dd0*/  SEL R5, R5, RZ, !P0 ;  /* 0x000000ff05057207 */ /* 0x010fc60004000000 */
        /* <DEDUP_REMOVED lines=26> */
.L_x_6491:
[----:B------:R-:W-:Y:S05]  /*11f80*/  BSYNC B6 ;  /* 0x0000000000067941 */ /* 0x000fea0003800000 */
.L_x_6490:
[----:B--2---:R-:W2:Y:S01]  /*11f90*/  LDL.LU R0, [R1+0x3c] ;  /* 0x00003c0001007983 */ /* 0x004ea20000300800 */
[----:B------:R-:W3:Y:S01]  /*11fa0*/  LDC R8, c[0x0][0x448] ;  /* 0x00011200ff087b82 */ /* 0x000ee20000000800 */
[----:B------:R-:W-:Y:S01]  /*11fb0*/  ULDC.64 UR4, c[0x0][0x2d8] ;  /* 0x0000b60000047ab9 */ /* 0x000fe20000000a00 */
[----:B------:R-:W-:Y:S01]  /*11fc0*/  ULDC.64 UR6, c[0x0][0x280] ;  /* 0x0000a00000067ab9 */ /* 0x000fe20000000a00 */
[----:B------:R-:W4:Y:S04]  /*11fd0*/  LDL.LU R4, [R1+0x34] ;  /* 0x0000340001047983 */ /* 0x000f280000300800 */
[----:B------:R-:W4:Y:S04]  /*11fe0*/  LDL.LU.64 R2, [R1+0x50] ;  /* 0x0000500001027983 */ /* 0x000f280000300a00 */
[----:B------:R-:W2:Y:S04]  /*11ff0*/  LDL.LU R6, [R1+0x2c] ;  /* 0x00002c0001067983 */ /* 0x000ea80000300800 */
[----:B------:R-:W2:Y:S01]  /*12000*/  LDL.LU R5, [R1+0x4] ;  /* 0x0000040001057983 */ /* 0x000ea20000300800 */
[----:B---3--:R-:W-:Y:S01]  /*12010*/  ISETP.NE.AND P0, PT, R8, 0x1, PT ;  /* 0x000000010800780c */ /* 0x008fe20003f05270 */
[----:B------:R-:W3:-:S12]  /*12020*/  S2R R9, SR_TID.X ;  /* 0x0000000000097919 */ /* 0x000ed80000002100 */
[----:B------:R-:W0:Y:S01]  /*12030*/  @P0 LDC R7, c[0x0][0x450] ;  /* 0x00011400ff070b82 */ /* 0x000e220000000800 */
[----:B---3--:R-:W-:-:S05]  /*12040*/  IMAD.SHL.U32 R9, R9, 0x8, RZ ;  /* 0x0000000809097824 */ /* 0x008fca00078e00ff */
[----:B------:R-:W-:-:S04]  /*12050*/  LOP3.LUT R9, R9, 0x38, RZ, 0xc0, !PT ;  /* 0x0000003809097812 */ /* 0x000fc800078ec0ff */
[----:B------:R-:W-:Y:S01]  /*12060*/  LOP3.LUT R9, R9, 0x40, RZ, 0xfc, !PT ;  /* 0x0000004009097812 */ /* 0x000fe200078efcff */
[----:B----4-:R-:W-:Y:S02]  /*12070*/  IMAD.MOV.U32 R3, RZ, RZ, R4 ;  /* 0x000000ffff037224 */ /* 0x010fe400078e0004 */
[----:B------:R-:W3:Y:S01]  /*12080*/  S2R R4, SR_TID.X ;  /* 0x0000000000047919 */ /* 0x000ee20000002100 */
[----:B------:R-:W-:-:S04]  /*12090*/  IMAD.WIDE.U32 R2, R16, UR4, R2 ;  /* 0x0000000410027c25 */ /* 0x000fc8000f8e0002 */
[----:B------:R-:W-:Y:S01]  /*120a0*/  IMAD R3, R16, UR5, R3 ;  /* 0x0000000510037c24 */ /* 0x000fe2000f8e0203 */
[----:B------:R-:W-:Y:S02]  /*120b0*/  ULDC.64 UR4, c[0x0][0x2e0] ;  /* 0x0000b80000047ab9 */ /* 0x000fe40000000a00 */
[----:B--2---:R-:W-:Y:S02]  /*120c0*/  IMAD R0, R0, UR4, RZ ;  /* 0x0000000400007c24 */ /* 0x004fe4000f8e02ff */
[----:B------:R-:W-:-:S04]  /*120d0*/  IMAD.WIDE.U32 R2, R6, UR4, R2 ;  /* 0x0000000406027c25 */ /* 0x000fc8000f8e0002 */
[----:B------:R-:W-:Y:S01]  /*120e0*/  IMAD R0, R6, UR5, R0 ;  /* 0x0000000506007c24 */ /* 0x000fe2000f8e0200 */
[----:B------:R-:W-:Y:S01]  /*120f0*/  ULDC.64 UR4, c[0x0][0x2d0] ;  /* 0x0000b40000047ab9 */ /* 0x000fe20000000a00 */
[C---:B---3--:R-:W-:Y:S01]  /*12100*/  LOP3.LUT R6, R4.reuse, 0x7f, RZ, 0xc0, !PT ;  /* 0x0000007f04067812 */ /* 0x048fe200078ec0ff */
[----:B------:R-:W-:-:S03]  /*12110*/  IMAD.SHL.U32 R4, R4, 0x10, RZ ;  /* 0x0000001004047824 */ /* 0x000fc600078e00ff */
[----:B------:R-:W-:-:S04]  /*12120*/  SHF.R.U32.HI R6, RZ, 0x3, R6 ;  /* 0x00000003ff067819 */ /* 0x000fc80000011606 */
[----:B------:R-:W-:Y:S02]  /*12130*/  LOP3.LUT R4, R6, 0x70, R4, 0xf8, !PT ;  /* 0x0000007006047812 */ /* 0x000fe400078ef804 */
[----:B------:R-:W2:Y:S01]  /*12140*/  @P0 LDC R6, c[0x0][0x44c] ;  /* 0x00011300ff060b82 */ /* 0x000ea20000000800 */
[----:B------:R-:W-:Y:S02]  /*12150*/  IMAD.SHL.U32 R5, R5, 0x80, RZ ;  /* 0x0000008005057824 */ /* 0x000fe400078e00ff */
[----:B------:R-:W-:-:S03]  /*12160*/  IMAD.IADD R3, R3, 0x1, R0 ;  /* 0x0000000103037824 */ /* 0x000fc600078e0200 */
[----:B------:R-:W-:-:S05]  /*12170*/  LOP3.LUT R0, R4, R5, RZ, 0xfc, !PT ;  /* 0x0000000504007212 */ /* 0x000fca00078efcff */
[----:B------:R-:W-:Y:S02]  /*12180*/  IMAD.MOV.U32 R4, RZ, RZ, R0 ;  /* 0x000000ffff047224 */ /* 0x000fe400078e0000 */
[----:B--2---:R-:W-:-:S05]  /*12190*/  @P0 IMAD.HI.U32 R6, R0, R6, RZ ;  /* 0x0000000600060227 */ /* 0x004fca00078e00ff */
        /* <DEDUP_REMOVED lines=18> */
[----:B------:R-:W-:-:S05]  /*122c0*/  IMAD.IADD R0, R3, 0x1, R0 ;  /* 0x0000000103007824 */ /* 0x000fca00078e0200 */
[----:B------:R-:W-:Y:S01]  /*122d0*/  LEA.HI.X R3, R2, UR7, R0, 0x1, P2 ;  /* 0x0000000702037c11 */ /* 0x000fe200090f0c00 */
[----:B-1----:R-:W-:-:S05]  /*122e0*/  IMAD.SHL.U32 R10, R7, 0x8, RZ ;  /* 0x00000008070a7824 */ /* 0x002fca00078e00ff */
[----:B------:R-:W-:-:S04]  /*122f0*/  LOP3.LUT R10, R10, 0x38, RZ, 0xc0, !PT ;  /* 0x000000380a0a7812 */ /* 0x000fc800078ec0ff */
[----:B------:R-:W-:Y:S01]  /*12300*/  ISETP.GE.AND P0, PT, R10, UR4, PT ;  /* 0x000000040a007c0c */ /* 0x000fe2000bf06270 */
[----:B------:R-:W-:-:S03]  /*12310*/  UMOV UR4, 0xffffffff ;  /* 0xffffffff00047882 */ /* 0x000fc60000000000 */
[----:B0-----:R-:W-:Y:S09]  /*12320*/  BRA.DIV UR4, `(.L_x_6492) ;  /* 0x0000004204107947 */ /* 0x001ff2000b800000 */
[----:B------:R-:W0:Y:S02]  /*12330*/  S2R R6, SR_TID.X ;  /* 0x0000000000067919 */ /* 0x000e240000002100 */
[----:B0-----:R-:W-:-:S04]  /*12340*/  LOP3.LUT R6, R6, 0x7f, RZ, 0xc0, !PT ;  /* 0x0000007f06067812 */ /* 0x001fc800078ec0ff */
[----:B------:R-:W-:Y:S02]  /*12350*/  SHF.R.U32.HI R7, RZ, 0x3, R6 ;  /* 0x00000003ff077819 */ /* 0x000fe40000011606 */
[----:B------:R-:W2:Y:S01]  /*12360*/  LDL.LU R6, [R1+0x44] ;  /* 0x0000440001067983 */ /* 0x000ea20000300800 */
[----:B------:R-:W-:Y:S02]  /*12370*/  ULDC.64 UR4, c[0x0][0x208] ;  /* 0x0000820000047ab9 */ /* 0x000fe40000000a00 */
[----:B------:R-:W-:Y:S02]  /*12380*/  IMAD.IADD R0, R7, 0x1, R5 ;  /* 0x0000000107007824 */ /* 0x000fe400078e0205 */
[----:B------:R-:W0:Y:S02]  /*12390*/  SHFL.IDX PT, R7, R4, RZ, 0x181f ;  /* 0x00181fff04077589 */ /* 0x000e2400000e0000 */
[----:B------:R-:W-:Y:S02]  /*123a0*/  VIADD R5, R0, 0x10 ;  /* 0x0000001000057836 */ /* 0x000fe40000000000 */
[----:B--2---:R-:W-:-:S02]  /*123b0*/  IMAD R2, R6, R8, RZ ;  /* 0x0000000806027224 */ /* 0x004fc400078e02ff */
[----:B------:R-:W1:Y:S03]  /*123c0*/  SHFL.IDX PT, R6, R3, RZ, 0x181f ;  /* 0x00181fff03067589 */ /* 0x000e6600000e0000 */
[-C--:B------:R-:W-:Y:S01]  /*123d0*/  ISETP.GE.AND P4, PT, R0, R2.reuse, PT ;  /* 0x000000020000720c */ /* 0x080fe20003f86270 */
[----:B------:R-:W-:Y:S01]  /*123e0*/  SHFL.IDX PT, R8, R3, 0x1, 0x181f ;  /* 0x00381f0003087f89 */ /* 0x000fe200000e0000 */
[----:B------:R-:W-:-:S03]  /*123f0*/  ISETP.GE.AND P2, PT, R5, R2, PT ;  /* 0x000000020500720c */ /* 0x000fc60003f46270 */
[----:B------:R-:W2:Y:S08]  /*12400*/  SHFL.IDX PT, R5, R4, 0x1, 0x181f ;  /* 0x00381f0004057f89 */ /* 0x000eb000000e0000 */
[----:B0-----:R-:W-:-:S05]  /*12410*/  @!P4 LEA R7, P3, R10, R7, 0x1 ;  /* 0x000000070a07c211 */ /* 0x001fca00078608ff */
[----:B-1----:R-:W-:-:S05]  /*12420*/  @!P4 IMAD.X R6, RZ, RZ, R6, P3 ;  /* 0x000000ffff06c224 */ /* 0x002fca00018e0606 */
[----:B------:R-:W-:-:S04]  /*12430*/  @!P4 LOP3.LUT R7, R7, R6, RZ, 0x3c, !PT ;  /* 0x000000060707c212 */ /* 0x000fc800078e3cff */
[----:B------:R-:W-:-:S04]  /*12440*/  @!P4 LOP3.LUT R6, R7, R6, RZ, 0x3c, !PT ;  /* 0x000000060706c212 */ /* 0x000fc800078e3cff */
[----:B------:R-:W-:-:S05]  /*12450*/  @!P4 LOP3.LUT R7, R7, R6, RZ, 0x3c, !PT ;  /* 0x000000060707c212 */ /* 0x000fca00078e3cff */
[----:B-----5:R-:W-:Y:S04]  /*12460*/  @!P4 LDGSTS.E.BYPASS.LTC128B.128 [R9+0x16400], desc[UR4][R6.64], !P0 ;  /* 0x164000000609cfae */ /* 0x020fe8000c101d44 */
[----:B------:R2:W-:Y:S02]  /*12470*/  @!P4 LDGSTS.E.BYPASS.LTC128B.128 [R9+0x1a400], desc[UR4][R6.64+0x80], !P1 ;  /* 0x1a4000800609cfae */ /* 0x0005e4000c901d44 */
[----:B--2---:R-:W-:Y:S01]  /*12480*/  @!P2 LEA R7, P3, R10, R5, 0x1 ;  /* 0x000000050a07a211 */ /* 0x004fe200078608ff */
[----:B------:R-:W-:-:S04]  /*12490*/  VIADD R5, R0, 0x20 ;  /* 0x0000002000057836 */ /* 0x000fc80000000000 */
[----:B------:R-:W-:-:S05]  /*124a0*/  @!P2 IMAD.X R6, RZ, RZ, R8, P3 ;  /* 0x000000ffff06a224 */ /* 0x000fca00018e0608 */
[----:B------:R-:W-:-:S04]  /*124b0*/  @!P2 LOP3.LUT R7, R7, R6, RZ, 0x3c, !PT ;  /* 0x000000060707a212 */ /* 0x000fc800078e3cff */
[----:B------:R-:W-:-:S04]  /*124c0*/  @!P2 LOP3.LUT R6, R7, R6, RZ, 0x3c, !PT ;  /* 0x000000060706a212 */ /* 0x000fc800078e3cff */
[----:B------:R-:W-:-:S05]  /*124d0*/  @!P2 LOP3.LUT R7, R7, R6, RZ, 0x3c, !PT ;  /* 0x000000060707a212 */ /* 0x000fca00078e3cff */
        /* <DEDUP_REMOVED lines=52> */
[----:B------:R0:W2:Y:S02]  /*12820*/  SHFL.IDX PT, R3, R4, 0x7, 0x181f ;  /* 0x00f81f0004037f89 */ /* 0x0000a400000e0000 */
.L_x_6606:
        /* <DEDUP_REMOVED lines=11> */
[----:B------:R3:W-:Y:S02]  /*128e0*/  LDGSTS.E.BYPASS.LTC128B.128 [R9+0x1dc00], desc[UR4][R2.64+0x80], !P1 ;  /* 0x1dc0008002097fae */ /* 0x0007e4000c901d44 */
.L_x_6494:
[----:B------:R-:W-:Y:S05]  /*128f0*/  BSYNC B0 ;  /* 0x0000000000007941 */ /* 0x000fea0003800000 */
.L_x_6493:
[----:B------:R-:W-:Y:S01]  /*12900*/  NOP ;  /* 0x0000000000007918 */ /* 0x000fe20000000000 */
[----:B------:R-:W-:Y:S01]  /*12910*/  PLOP3.LUT P0, PT, PT, PT, PT, 0x80, 0x0 ;  /* 0x000000000000781c */ /* 0x000fe20003f0f070 */
[----:B0-----:R-:W-:-:S12]  /*12920*/  VIADD R6, R18, 0x34800 ;  /* 0x0003480012067836 */ /* 0x001fd80000000000 */
.L_x_6495:
        /* <DEDUP_REMOVED lines=18> */
.L_x_6607:
[----:B------:R-:W-:Y:S05]  /*12a50*/  BSYNC B0 ;  /* 0x0000000000007941 */ /* 0x000fea0003800000 */
.L_x_6496:
        /* <DEDUP_REMOVED lines=55> */
.L_x_6504:
[----:B------:R-:W-:Y:S01]  /*12dd0*/  IMAD R3, R8, 0x8, R18 ;  /* 0x0000000808037824 */ /* 0x000fe200078e0212 */
[----:B------:R-:W-:Y:S01]  /*12de0*/  SHF.L.U32 R2, R11, 0x1f, RZ ;  /* 0x0000001f0b027819 */ /* 0x000fe200000006ff */
[----:B------:R-:W-:Y:S03]  /*12df0*/  BSSY B3, `(.L_x_6505) ;  /* 0x0000003000037945 */ /* 0x000fe60003800000 */
[----:B------:R-:W1:Y:S02]  /*12e00*/  SYNCS.PHASECHK.TRANS64.TRYWAIT P0, [R3+URZ+0x34840], R2 ;  /* 0x03484002030075a7 */ /* 0x000e64000800017f */
[----:B-1----:R-:W-:Y:S05]  /*12e10*/  @!P0 BRA `(.L_x_6506) ;  /* 0x00000040003c8947 */ /* 0x002fea0003800000 */
.L_x_6608:
[----:B------:R-:W-:Y:S05]  /*12e20*/  BSYNC B3 ;  /* 0x0000000000037941 */ /* 0x000fea0003800000 */
.L_x_6505:
        /* <DEDUP_REMOVED lines=12> */
.L_x_6508:
[----:B------:R-:W-:Y:S05]  /*12ef0*/  BSYNC B3 ;  /* 0x0000000000037941 */ /* 0x000fea0003800000 */
.L_x_6507:
        /* <DEDUP_REMOVED lines=12> */
.L_x_6509:
        /* <DEDUP_REMOVED lines=16> */
.L_x_6510:
        /* <DEDUP_REMOVED lines=16> */
.L_x_6609:
[----:B------:R-:W-:Y:S05]  /*131c0*/  BSYNC B3 ;  /* 0x0000000000037941 */ /* 0x000fea0003800000 */
.L_x_6511:
        /* <DEDUP_REMOVED lines=12> */
.L_x_6514:
[----:B------:R-:W-:Y:S05]  /*13290*/  BSYNC B3 ;  /* 0x0000000000037941 */ /* 0x000fea0003800000 */
.L_x_6513:
[----:B------:R-:W2:Y:S04]  /*132a0*/  LDL R5, [R1+0x18] ;  /* 0x0000180001057983 */ /* 0x000ea80000100800 */
[----:B0-----:R-:W2:Y:S01]  /*132b0*/  LDL.LU R2, [R1+0x8] ;  /* 0x0000080001027983 */ /* 0x001ea20000300800 */
[----:B------:R-:W-:Y:S01]  /*132c0*/  R2UR UR10, R14 ;  /* 0x000000000e0a72ca */ /* 0x000fe200000e0000 */
[C-C-:B------:R-:W-:Y:S01]  /*132d0*/  IMAD R3, R19.reuse, 0x8, R18.reuse ;  /* 0x0000000813037824 */ /* 0x140fe200078e0212 */
        /* <DEDUP_REMOVED lines=9> */
.L_x_6515:
        /* <DEDUP_REMOVED lines=15> */
.L_x_6516:
        /* <DEDUP_REMOVED lines=12> */
.L_x_6503:
[----:B------:R-:W-:Y:S05]  /*13520*/  BSYNC B1 ;  /* 0x0000000000017941 */ /* 0x000fea0003800000 */
.L_x_6502:
[----:B0-----:R-:W2:Y:S01]  /*13530*/  LDL.LU R0, [R1+0x30] ;  /* 0x0000300001007983 */ /* 0x001ea20000300800 */
[----:B------:R-:W-:-:S03]  /*13540*/  IMAD.MOV.U32 R19, RZ, RZ, R8 ;  /* 0x000000ffff137224 */ /* 0x000fc600078e0008 */
[----:B------:R0:W-:Y:S02]  /*13550*/  STL [R1+0x14], R11 ;  /* 0x0000140b01007387 */ /* 0x0001e40000100800 */
[----:B0-2---:R-:W-:-:S07]  /*13560*/  VIADD R0, R0, 0xfffffffd ;  /* 0xfffffffd00007836 */ /* 0x005fce0000000000 */
.L_x_6501:
[----:B------:R-:W-:Y:S05]  /*13570*/  BSYNC B2 ;  /* 0x0000000000027941 */ /* 0x000fea0003800000 */
.L_x_6500:
[----:B------:R-:W-:Y:S01]  /*13580*/  VIADD R10, R10, 0xfffffffe ;  /* 0xfffffffe0a0a7836 */ /* 0x000fe20000000000 */
[----:B------:R-:W-:-:S04]  /*13590*/  LOP3.LUT R7, RZ, R7, RZ, 0x33, !PT ;  /* 0x00000007ff077212 */ /* 0x000fc800078e33ff */
[----:B------:R-:W-:-:S13]  /*135a0*/  ISETP.NE.AND P0, PT, R10, R7, PT ;  /* 0x000000070a00720c */ /* 0x000fda0003f05270 */
[----:B------:R-:W-:Y:S05]  /*135b0*/  @!P0 BRA `(.L_x_6499) ;  /* 0x0000001000d48947 */ /* 0x000fea0003800000 */
[----:B------:R-:W-:-:S07]  /*135c0*/  IMAD.MOV.U32 R9, RZ, RZ, R17 ;  /* 0x000000ffff097224 */ /* 0x000fce00078e0011 */
.L_x_6547:
        /* <DEDUP_REMOVED lines=36> */
.L_x_6519:
[----:B------:R-:W-:Y:S01]  /*13810*/  IMAD R3, R4, 0x8, R18 ;  /* 0x0000000804037824 */ /* 0x000fe200078e0212 */
[----:B------:R-:W-:Y:S01]  /*13820*/  SHF.L.U32 R2, R5, 0x1f, RZ ;  /* 0x0000001f05027819 */ /* 0x000fe200000006ff */
[----:B------:R-:W-:Y:S03]  /*13830*/  BSSY B2, `(.L_x_6520) ;  /* 0x0000003000027945 */ /* 0x000fe60003800000 */
[----:B------:R-:W1:Y:S02]  /*13840*/  SYNCS.PHASECHK.TRANS64.TRYWAIT P0, [R3+URZ+0x34840], R2 ;  /* 0x03484002030075a7 */ /* 0x000e64000800017f */
[----:B-1----:R-:W-:Y:S05]  /*13850*/  @!P0 BRA `(.L_x_6521) ;  /* 0x0000003400d48947 */ /* 0x002fea0003800000 */
.L_x_6610:
[----:B------:R-:W-:Y:S05]  /*13860*/  BSYNC B2 ;  /* 0x0000000000027941 */ /* 0x000fea0003800000 */
.L_x_6520:
        /* <DEDUP_REMOVED lines=12> */
.L_x_6523:
[----:B------:R-:W-:Y:S05]  /*13930*/  BSYNC B2 ;  /* 0x0000000000027941 */ /* 0x000fea0003800000 */
.L_x_6522:
[----:B------:R-:W2:Y:S01]  /*13940*/  LDL R8, [R1+0x18] ;  /* 0x0000180001087983 */ /* 0x000ea20000100800 */
[----:B------:R-:W-:Y:S01]  /*13950*/  IMAD.MOV.U32 R12, RZ, RZ, RZ ;  /* 0x000000ffff0c7224 */ /* 0x000fe200078e00ff */
[----:B------:R-:W-:Y:S01]  /*13960*/  UIADD3 UR4, UP0, UR36, 0x370, URZ ;  /* 0x0000037024047890 */ /* 0x000fe2000ff1e03f */
[----:B-1----:R-:W-:Y:S01]  /*13970*/  IMAD R2, R4, 0xb000, R18 ;  /* 0x0000b00004027824 */ /* 0x002fe200078e0212 */
        /* <DEDUP_REMOVED lines=8> */
.L_x_6524:
        /* <DEDUP_REMOVED lines=16> */
.L_x_6525:
        /* <DEDUP_REMOVED lines=16> */
.L_x_6611:
[----:B------:R-:W-:Y:S05]  /*13c00*/  BSYNC B2 ;  /* 0x0000000000027941 */ /* 0x000fea0003800000 */
.L_x_6526:
        /* <DEDUP_REMOVED lines=11> */
.L_x_6529:
[----:B------:R-:W-:Y:S05]  /*13cc0*/  BSYNC B2 ;  /* 0x0000000000027941 */ /* 0x000fea0003800000 */
.L_x_6528:
        /* <DEDUP_REMOVED lines=12> */
.L_x_6530:
        /* <DEDUP_REMOVED lines=15> */
.L_x_6531:
        /* <DEDUP_REMOVED lines=12> */
.L_x_6518:
[----:B------:R-:W-:Y:S05]  /*13f40*/  BSYNC B1 ;  /* 0x0000000000017941 */ /* 0x000fea0003800000 */
.L_x_6517:
        /* <DEDUP_REMOVED lines=36> */
.L_x_6534:
[----:B------:R-:W-:Y:S01]  /*14190*/  IMAD R2, R19, 0x8, R18 ;  /* 0x0000000813027824 */ /* 0x000fe200078e0212 */
[----:B------:R-:W-:Y:S01]  /*141a0*/  SHF.L.U32 R3, R12, 0x1f, RZ ;  /* 0x0000001f0c037819 */ /* 0x000fe200000006ff */
[----:B------:R-:W-:Y:S03]  /*141b0*/  BSSY B2, `(.L_x_6535) ;  /* 0x0000003000027945 */ /* 0x000fe60003800000 */
[----:B------:R-:W2:Y:S02]  /*141c0*/  SYNCS.PHASECHK.TRANS64.TRYWAIT P0, [R2+URZ+0x34840], R3 ;  /* 0x03484003020075a7 */ /* 0x000ea4000800017f */
[----:B--2---:R-:W-:Y:S05]  /*141d0*/  @!P0 BRA `(.L_x_6536) ;  /* 0x0000002c009c8947 */ /* 0x004fea0003800000 */
.L_x_6612:
[----:B------:R-:W-:Y:S05]  /*141e0*/  BSYNC B2 ;  /* 0x0000000000027941 */ /* 0x000fea0003800000 */
.L_x_6535:
        /* <DEDUP_REMOVED lines=12> */
.L_x_6538:
[----:B------:R-:W-:Y:S05]  /*142b0*/  BSYNC B2 ;  /* 0x0000000000027941 */ /* 0x000fea0003800000 */
.L_x_6537:
[----:B------:R-:W3:Y:S01]  /*142c0*/  LDL R10, [R1+0x18] ;  /* 0x00001800010a7983 */ /* 0x000ee20000100800 */
[----:B0-----:R-:W-:Y:S01]  /*142d0*/  IMAD.MOV.U32 R12, RZ, RZ, RZ ;  /* 0x000000ffff0c7224 */ /* 0x001fe200078e00ff */
[----:B------:R-:W-:Y:S01]  /*142e0*/  UIADD3 UR4, UP0, UR36, 0x370, URZ ;  /* 0x0000037024047890 */ /* 0x000fe2000ff1e03f */
[C---:B--2---:R-:W-:Y:S01]  /*142f0*/  IMAD R3, R19.reuse, 0x8, R6 ;  /* 0x0000000813037824 */ /* 0x044fe200078e0206 */
        /* <DEDUP_REMOVED lines=8> */
[----:B---3--:R-:W-:-:S09]  /*14380*/  IMAD R10, R8, 0xb0, R10 ;  /* 0x000000b0080a7824 */ /* 0x008fd200078e020a */
.L_x_6539:
        /* <DEDUP_REMOVED lines=16> */
.L_x_6540:
        /* <DEDUP_REMOVED lines=15> */
.L_x_6613:
[----:B------:R-:W-:Y:S05]  /*14580*/  BSYNC B2 ;  /* 0x0000000000027941 */ /* 0x000fea0003800000 */
.L_x_6541:
        /* <DEDUP_REMOVED lines=11> */
.L_x_6544:
[----:B------:R-:W-:Y:S05]  /*14640*/  BSYNC B2 ;  /* 0x0000000000027941 */ /* 0x000fea0003800000 */
.L_x_6543:
        /* <DEDUP_REMOVED lines=12> */
.L_x_6545:
        /* <DEDUP_REMOVED lines=15> */
.L_x_6546:
        /* <DEDUP_REMOVED lines=12> */
.L_x_6533:
[----:B------:R-:W-:Y:S05]  /*148c0*/  BSYNC B1 ;  /* 0x0000000000017941 */ /* 0x000fea0003800000 */
.L_x_6532:
[----:B------:R-:W2:Y:S01]  /*148d0*/  LDL R2, [R1+0x24] ;  /* 0x0000240001027983 */ /* 0x000ea20000100800 */
[----:B------:R-:W-:Y:S01]  /*148e0*/  VIADD R0, R0, 0xfffffffe ;  /* 0xfffffffe00007836 */ /* 0x000fe20000000000 */
[----:B--2---:R-:W-:-:S13]  /*148f0*/  ISETP.GT.AND P0, PT, R7, R2, PT ;  /* 0x000000020700720c */ /* 0x004fda0003f04270 */
[----:B------:R-:W-:Y:S05]  /*14900*/  @P0 BRA `(.L_x_6547) ;  /* 0xffffffec00300947 */ /* 0x000fea000383ffff */
.L_x_6499:
[----:B------:R-:W-:Y:S05]  /*14910*/  BSYNC B0 ;  /* 0x0000000000007941 */ /* 0x000fea0003800000 */
.L_x_6498:
        /* <DEDUP_REMOVED lines=9> */
[----:B------:R-:W-:-:S07]  /*149b0*/  ULDC.64 UR6, c[0x0][0x208] ;  /* 0x0000820000067ab9 */ /* 0x000fce0000000a00 */
[----:B------:R-:W1:Y:S01]  /*149c0*/  POPC R2, UR4 ;  /* 0x0000000400027d09 */ /* 0x000e620008000000 */
[----:B--2---:R-:W-:-:S13]  /*149d0*/  ISETP.EQ.U32.AND P0, PT, R0, R3, PT ;  /* 0x000000030000720c */ /* 0x004fda0003f02070 */
[----:B-1----:R-:W2:Y:S01]  /*149e0*/  @P0 ATOMG.E.ADD.STRONG.GPU PT, R5, desc[UR6][R4.64], R2 ;  /* 0x00000002040509a8 */ /* 0x002ea200081ee1c6 */
[----:B------:R-:W1:Y:S02]  /*149f0*/  S2R R3, SR_LTMASK ;  /* 0x0000000000037919 */ /* 0x000e640000003900 */
[----:B-1----:R-:W-:-:S06]  /*14a00*/  LOP3.LUT R3, R3, UR4, RZ, 0xc0, !PT ;  /* 0x0000000403037c12 */ /* 0x002fcc000f8ec0ff */
[----:B------:R-:W1:Y:S01]  /*14a10*/  POPC R3, R3 ;  /* 0x0000000300037309 */ /* 0x000e620000000000 */
[----:B--2---:R-:W1:Y:S02]  /*14a20*/  SHFL.IDX PT, R0, R5, R0, 0x1f ;  /* 0x00001f0005007589 */ /* 0x004e6400000e0000 */
[----:B-1----:R-:W-:-:S05]  /*14a30*/  IADD3 R0, R0, UR38, R3 ;  /* 0x0000002600007c10 */ /* 0x002fca000fffe003 */
[----:B------:R2:W-:Y:S02]  /*14a40*/  STL [R1], R0 ;  /* 0x0000000001007387 */ /* 0x0005e40000100800 */
.L_x_6549:
[----:B------:R-:W-:Y:S05]  /*14a50*/  BSYNC B0 ;  /* 0x0000000000007941 */ /* 0x000fea0003800000 */
.L_x_6548:
        /* <DEDUP_REMOVED lines=11> */
.L_x_6614:
[----:B------:R-:W-:Y:S05]  /*14b10*/  BSYNC B1 ;  /* 0x0000000000017941 */ /* 0x000fea0003800000 */
.L_x_6552:
        /* <DEDUP_REMOVED lines=9> */
.L_x_6555:
[----:B------:R-:W-:Y:S05]  /*14bb0*/  BSYNC B1 ;  /* 0x0000000000017941 */ /* 0x000fea0003800000 */
.L_x_6554:
        /* <DEDUP_REMOVED lines=12> */
.L_x_6556:
        /* <DEDUP_REMOVED lines=15> */
.L_x_6557:
        /* <DEDUP_REMOVED lines=10> */
.L_x_6551:
[----:B------:R-:W-:Y:S05]  /*14e10*/  BSYNC B0 ;  /* 0x0000000000007941 */ /* 0x000fea0003800000 */
.L_x_6550:
[----:B------:R-:W2:Y:S01]  /*14e20*/  LDL.LU R4, [R1+0x14] ;  /* 0x0000140001047983 */ /* 0x000ea20000300800 */
[----:B------:R-:W-:-:S05]  /*14e30*/  VIADD R19, R19, 0x1 ;  /* 0x0000000113137836 */ /* 0x000fca0000000000 */
[----:B------:R-:W-:-:S04]  /*14e40*/  ISETP.NE.AND P0, PT, R19, 0x2, PT ;  /* 0x000000021300780c */ /* 0x000fc80003f05270 */
[----:B------:R-:W-:Y:S02]  /*14e50*/  SEL R0, RZ, 0x1, P0 ;  /* 0x00000001ff007807 */ /* 0x000fe40000000000 */
[----:B------:R-:W-:Y:S02]  /*14e60*/  SEL R19, R19, RZ, P0 ;  /* 0x000000ff13137207 */ /* 0x000fe40000000000 */
[----:B--2---:R-:W-:-:S05]  /*14e70*/  LOP3.LUT R4, R4, R0, RZ, 0x3c, !PT ;  /* 0x0000000004047212 */ /* 0x004fca00078e3cff */
[----:B------:R2:W-:Y:S02]  /*14e80*/  STL [R1+0x14], R4 ;  /* 0x0000140401007387 */ /* 0x0005e40000100800 */
.L_x_6478:
[----:B------:R-:W-:Y:S05]  /*14e90*/  BSYNC B7 ;  /* 0x0000000000077941 */ /* 0x000fea0003800000 */
.L_x_6476:
[----:B----4-:R-:W4:Y:S02]  /*14ea0*/  LDL R0, [R1+0x1c] ;  /* 0x00001c0001007983 */ /* 0x010f240000100800 */
[----:B----4-:R-:W-:-:S13]  /*14eb0*/  LOP3.LUT P0, RZ, R0, 0x2, RZ, 0xc0, !PT ;  /* 0x0000000200ff7812 */ /* 0x010fda000780c0ff */
        /* <DEDUP_REMOVED lines=12> */
.L_x_6558:
[----:B------:R-:W4:Y:S01]  /*14f80*/  S2R R0, SR_TID.X ;  /* 0x0000000000007919 */ /* 0x000f220000002100 */
[----:B------:R-:W-:Y:S01]  /*14f90*/  UMOV UR4, 0xffffffff ;  /* 0xffffffff00047882 */ /* 0x000fe20000000000 */
[----:B----4-:R-:W-:-:S04]  /*14fa0*/  LOP3.LUT R16, R0, 0x1f, RZ, 0xc0, !PT ;  /* 0x0000001f00107812 */ /* 0x010fc800078ec0ff */
[----:B------:R-:W-:Y:S01]  /*14fb0*/  ISETP.NE.AND P0, PT, R16, 0x1f, PT ;  /* 0x0000001f1000780c */ /* 0x000fe20003f05270 */
[----:B------:R-:W-:-:S12]  /*14fc0*/  BRA.DIV UR4, `(.L_x_6560) ;  /* 0x00000022045c7947 */ /* 0x000fd8000b800000 */
[----:B------:R-:W1:Y:S01]  /*14fd0*/  LDL.LU R3, [R1] ;  /* 0x0000000001037983 */ /* 0x000e620000300800 */
[----:B------:R-:W-:-:S03]  /*14fe0*/  ULDC UR4, c[0x0][0xc3c] ;  /* 0x00030f0000047ab9 */ /* 0x000fc60000000800 */
[----:B--23--:R-:W2:Y:S01]  /*14ff0*/  LDL R4, [R1+0xc] ;  /* 0x00000c0001047983 */ /* 0x00cea20000100800 */
[----:B------:R-:W-:Y:S01]  /*15000*/  ULDC.64 UR6, c[0x0][0x208] ;  /* 0x0000820000067ab9 */ /* 0x000fe20000000a00 */
[----:B-1----:R-:W-:Y:S02]  /*15010*/  IMAD.MOV.U32 R10, RZ, RZ, R3 ;  /* 0x000000ffff0a7224 */ /* 0x002fe400078e0003 */
[----:B--2---:R-:W-:-:S05]  /*15020*/  IMAD.IADD R0, R4, 0x1, R16 ;  /* 0x0000000104007824 */ /* 0x004fca00078e0210 */
[----:B------:R-:W-:-:S13]  /*15030*/  ISETP.GE.OR P1, PT, R0, UR4, !P0 ;  /* 0x0000000400007c0c */ /* 0x000fda000c726670 */
[----:B------:R-:W1:Y:S08]  /*15040*/  @!P1 LDC.64 R2, c[0x0][0xc80] ;  /* 0x00032000ff029b82 */ /* 0x000e700000000a00 */
[----:B------:R-:W2:Y:S01]  /*15050*/  @!P1 LDC.64 R4, c[0x0][0xc78] ;  /* 0x00031e00ff049b82 */ /* 0x000ea20000000a00 */
[----:B-1----:R-:W-:-:S05]  /*15060*/  @!P1 IMAD.WIDE R2, R0, 0x4, R2 ;  /* 0x0000000400029825 */ /* 0x002fca00078e0202 */
[----:B------:R2:W3:Y:S02]  /*15070*/  @!P1 LDG.E R6, desc[UR6][R2.64] ;  /* 0x0000000602069981 */ /* 0x0004e4000c1e1900 */
[----:B--2---:R-:W-:-:S06]  /*15080*/  @!P1 IMAD.WIDE R2, R0, 0x4, R4 ;  /* 0x0000000400029825 */ /* 0x004fcc00078e0204 */
[----:B------:R-:W2:Y:S01]  /*15090*/  @!P1 LDG.E R2, desc[UR6][R2.64] ;  /* 0x0000000602029981 */ /* 0x000ea2000c1e1900 */
[----:B------:R-:W-:Y:S01]  /*150a0*/  IMAD.MOV.U32 R5, RZ, RZ, RZ ;  /* 0x000000ffff057224 */ /* 0x000fe200078e00ff */
[C---:B------:R-:W-:Y:S02]  /*150b0*/  ISETP.GE.U32.AND P2, PT, R16.reuse, 0x2, PT ;  /* 0x000000021000780c */ /* 0x040fe40003f46070 */
[C---:B------:R-:W-:Y:S01]  /*150c0*/  ISETP.GE.U32.AND P3, PT, R16.reuse, 0x4, PT ;  /* 0x000000041000780c */ /* 0x040fe20003f66070 */
[----:B------:R-:W-:Y:S01]  /*150d0*/  SHFL.IDX PT, R0, R10, RZ, 0x1f ;  /* 0x00001fff0a007589 */ /* 0x000fe200000e0000 */
[C---:B------:R-:W-:Y:S02]  /*150e0*/  ISETP.GE.U32.AND P4, PT, R16.reuse, 0x8, PT ;  /* 0x000000081000780c */ /* 0x040fe40003f86070 */
[----:B------:R-:W-:Y:S01]  /*150f0*/  ISETP.GE.U32.AND P5, PT, R16, 0x10, PT ;  /* 0x000000101000780c */ /* 0x000fe20003fa6070 */
[----:B------:R-:W-:Y:S01]  /*15100*/  SHFL.IDX PT, R8, R10, 0x1, 0x1f ;  /* 0x00201f000a087f89 */ /* 0x000fe200000e0000 */
[----:B---3--:R-:W-:Y:S01]  /*15110*/  @!P1 IMAD.MOV.U32 R5, RZ, RZ, R6 ;  /* 0x000000ffff059224 */ /* 0x008fe200078e0006 */
[----:B------:R-:W-:-:S02]  /*15120*/  CS2R R6, SRZ ;  /* 0x0000000000067805 */ /* 0x000fc4000001ff00 */
        /* <DEDUP_REMOVED lines=19> */
.L_x_6624:
[----:B------:R-:W-:Y:S02]  /*15260*/  ULDC UR4, c[0x0][0xc38] ;  /* 0x00030e0000047ab9 */ /* 0x000fe40000000800 */
[----:B------:R-:W-:-:S04]  /*15270*/  IMAD.U32 R3, RZ, RZ, UR4 ;  /* 0x00000004ff037e24 */ /* 0x000fc8000f8e00ff */
[----:B--2---:R-:W-:-:S04]  /*15280*/  IMAD R9, R9, R3, RZ ;  /* 0x0000000309097224 */ /* 0x004fc800078e02ff */
[----:B------:R-:W-:-:S05]  /*15290*/  IMAD.IADD R4, R8, 0x1, R9 ;  /* 0x0000000108047824 */ /* 0x000fca00078e0209 */
[----:B------:R-:W-:-:S13]  /*152a0*/  ISETP.GT.AND P6, PT, R4, R0, PT ;  /* 0x000000000400720c */ /* 0x000fda0003fc4270 */
[----:B------:R-:W-:Y:S05]  /*152b0*/  @P6 BRA `(.L_x_6561) ;  /* 0x0000000000b06947 */ /* 0x000fea0003800000 */
.L_x_6564:
[----:B-1----:R-:W2:Y:S01]  /*152c0*/  LDL.LU R2, [R1+0xc] ;  /* 0x00000c0001027983 */ /* 0x002ea20000300800 */
[----:B------:R-:W1:Y:S01]  /*152d0*/  LDC R3, c[0x0][0xc3c] ;  /* 0x00030f00ff037b82 */ /* 0x000e620000000800 */
        /* <DEDUP_REMOVED lines=36> */
.L_x_6632:
[----:B------:R-:W-:Y:S02]  /*15520*/  ULDC UR4, c[0x0][0xc38] ;  /* 0x00030e0000047ab9 */ /* 0x000fe40000000800 */
[----:B------:R-:W-:-:S04]  /*15530*/  IMAD.U32 R3, RZ, RZ, UR4 ;  /* 0x00000004ff037e24 */ /* 0x000fc8000f8e00ff */
[----:B--2---:R-:W-:-:S04]  /*15540*/  IMAD R9, R9, R3, RZ ;  /* 0x0000000309097224 */ /* 0x004fc800078e02ff */
[----:B------:R-:W-:-:S05]  /*15550*/  IMAD.IADD R4, R9, 0x1, R4 ;  /* 0x0000000109047824 */ /* 0x000fca00078e0204 */
[----:B------:R-:W-:-:S13]  /*15560*/  ISETP.GT.AND P6, PT, R4, R0, PT ;  /* 0x000000000400720c */ /* 0x000fda0003fc4270 */
[----:B------:R-:W-:Y:S05]  /*15570*/  @!P6 BRA `(.L_x_6564) ;  /* 0xfffffffc0050e947 */ /* 0x000fea000383ffff */
.L_x_6561:
        /* <DEDUP_REMOVED lines=9> */
.L_x_6637:
[----:B------:R-:W-:-:S13]  /*15610*/  ISETP.NE.AND P0, PT, R8, RZ, PT ;  /* 0x000000ff0800720c */ /* 0x000fda0003f05270 */
[----:B------:R-:W-:Y:S05]  /*15620*/  @!P0 BRA `(.L_x_6566) ;  /* 0x0000000000148947 */ /* 0x000fea0003800000 */
[----:B------:R-:W-:Y:S01]  /*15630*/  UMOV UR4, 0xffffffff ;  /* 0xffffffff00047882 */ /* 0x000fe20000000000 */
[----:B0-----:R-:W-:Y:S02]  /*15640*/  VIADD R12, R4, 0xffffffff ;  /* 0xffffffff040c7836 */ /* 0x001fe40000000000 */
[----:B------:R-:W-:Y:S05]  /*15650*/  BRA.DIV UR4, `(.L_x_6567) ;  /* 0x00000026044c7947 */ /* 0x000fea000b800000 */
[----:B-1----:R0:W1:Y:S02]  /*15660*/  SHFL.IDX PT, R2, R2, R12, 0x1f ;  /* 0x00001f0c02027589 */ /* 0x00206400000e0000 */
.L_x_6640:
[----:B-1----:R-:W-:-:S07]  /*15670*/  IMAD.MOV.U32 R6, RZ, RZ, R2 ;  /* 0x000000ffff067224 */ /* 0x002fce00078e0002 */
.L_x_6566:
        /* <DEDUP_REMOVED lines=56> */
[----:B-----5:R-:W-:Y:S02]  /*15a00*/  IMAD.IADD R10, R4, 0x1, R10 ;  /* 0x00000001040a7824 */ /* 0x020fe400078e020a */
[----:B--2---:R-:W-:Y:S02]  /*15a10*/  IMAD.IADD R4, R0, 0x1, -R5 ;  /* 0x0000000100047824 */ /* 0x004fe400078e0a05 */
[----:B------:R-:W-:-:S05]  /*15a20*/  IMAD R0, R3, 0x10000, R2 ;  /* 0x0001000003007824 */ /* 0x000fca00078e0202 */
[----:B------:R1:W-:Y:S04]  /*15a30*/  STL [R1+0x8], R0 ;  /* 0x0000080001007387 */ /* 0x0003e80000100800 */
[----:B------:R1:W-:Y:S04]  /*15a40*/  STL [R1+0xc], R10 ;  /* 0x00000c0a01007387 */ /* 0x0003e80000100800 */
[----:B------:R1:W-:Y:S01]  /*15a50*/  STL [R1+0x4], R4 ;  /* 0x0000040401007387 */ /* 0x0003e20000100800 */
[----:B------:R-:W-:Y:S05]  /*15a60*/  BRA `(.L_x_6568) ;  /* 0x0000000000287947 */ /* 0x000fea0003800000 */
.L_x_6562:
        /* <DEDUP_REMOVED lines=10> */
.L_x_6568:
[----:B--2---:R-:W2:Y:S04]  /*15b10*/  LDL R3, [R1+0x8] ;  /* 0x0000080001037983 */ /* 0x004ea80000100800 */
[----:B------:R-:W3:Y:S04]  /*15b20*/  LDL R2, [R1+0xc] ;  /* 0x00000c0001027983 */ /* 0x000ee80000100800 */
[----:B-1----:R-:W4:Y:S04]  /*15b30*/  LDL R4, [R1] ;  /* 0x0000000001047983 */ /* 0x002f280000100800 */
[----:B------:R-:W4:Y:S01]  /*15b40*/  LDL R5, [R1+0x4] ;  /* 0x0000040001057983 */ /* 0x000f220000100800 */
[----:B------:R-:W-:Y:S05]  /*15b50*/  WARPSYNC.ALL ;  /* 0x0000000000007948 */ /* 0x000fea0003800000 */
[----:B------:R-:W1:Y:S02]  /*15b60*/  S2R R0, SR_TID.X ;  /* 0x0000000000007919 */ /* 0x000e640000002100 */
[----:B-1----:R-:W-:Y:S01]  /*15b70*/  LOP3.LUT R0, R0, 0x1f, RZ, 0xc0, !PT ;  /* 0x0000001f00007812 */ /* 0x002fe200078ec0ff */
[----:B------:R-:W-:Y:S03]  /*15b80*/  BAR.SYNC.DEFER_BLOCKING 0x4, 0x180 ;  /* 0x0106000000007b1d */ /* 0x000fe60000010000 */
[----:B------:R-:W-:-:S13]  /*15b90*/  ISETP.NE.AND P0, PT, R0, RZ, PT ;  /* 0x000000ff0000720c */ /* 0x000fda0003f05270 */
[----:B------:R-:W-:Y:S01]  /*15ba0*/  @!P0 MOV R0, 0x400 ;  /* 0x0000040000008802 */ /* 0x000fe20000000f00 */
[----:B--2---:R-:W-:Y:S02]  /*15bb0*/  IMAD.MOV.U32 R6, RZ, RZ, R3 ;  /* 0x000000ffff067224 */ /* 0x004fe400078e0003 */
[----:B------:R-:W1:Y:S01]  /*15bc0*/  @!P0 S2R R3, SR_CgaCtaId ;  /* 0x0000000000038919 */ /* 0x000e620000008800 */
[----:B---3--:R-:W-:Y:S01]  /*15bd0*/  IMAD.MOV.U32 R7, RZ, RZ, R2 ;  /* 0x000000ffff077224 */ /* 0x008fe200078e0002 */
[----:B-1----:R-:W-:-:S05]  /*15be0*/  @!P0 LEA R18, R3, R0, 0x18 ;  /* 0x0000000003128211 */ /* 0x002fca00078ec0ff */
[----:B----4-:R2:W-:Y:S01]  /*15bf0*/  @!P0 STS.128 [R18+0x348d0], R4 ;  /* 0x0348d00412008388 */ /* 0x0105e20000000c00 */
[----:B------:R-:W-:Y:S06]  /*15c00*/  BAR.ARV 0x5, 0x180 ;  /* 0x0146000000007b1d */ /* 0x000fec0000002000 */
.L_x_6559:
[----:B------:R-:W3:Y:S01]  /*15c10*/  LDL R0, [R1+0xc] ;  /* 0x00000c0001007983 */ /* 0x000ee20000100800 */
[----:B------:R-:W-:Y:S02]  /*15c20*/  ULDC UR4, c[0x0][0xc3c] ;  /* 0x00030f0000047ab9 */ /* 0x000fe40000000800 */
[----:B---3--:R-:W-:-:S13]  /*15c30*/  ISETP.GE.AND P0, PT, R0, UR4, PT ;  /* 0x0000000400007c0c */ /* 0x008fda000bf06270 */
[----:B------:R-:W-:Y:S05]  /*15c40*/  @!P0 BRA `(.L_x_6569) ;  /* 0xffffffac002c8947 */ /* 0x000fea000383ffff */
[----:B------:R-:W-:Y:S05]  /*15c50*/  BSYNC B8 ;  /* 0x0000000000087941 */ /* 0x000fea0003800000 */
.L_x_6470:
[----:B-1----:R-:W3:Y:S01]  /*15c60*/  LDL.LU R0, [R1+0x48] ;  /* 0x0000480001007983 */ /* 0x002ee20000300800 */
[----:B------:R-:W-:Y:S01]  /*15c70*/  BSSY B0, `(.L_x_6570) ;  /* 0x000000b000007945 */ /* 0x000fe20003800000 */
[----:B--2---:R-:W1:Y:S01]  /*15c80*/  S2R R5, SR_CgaCtaId ;  /* 0x0000000000057919 */ /* 0x004e620000008800 */
        /* <DEDUP_REMOVED lines=9> */
.L_x_6641:
[----:B------:R-:W-:Y:S05]  /*15d20*/  BSYNC B0 ;  /* 0x0000000000007941 */ /* 0x000fea0003800000 */
.L_x_6570:
[----:B------:R-:W-:-:S03]  /*15d30*/  UMOV UR4, 0xffffffff ;  /* 0xffffffff00047882 */ /* 0x000fc60000000000 */
[----:B------:R-:W-:Y:S05]  /*15d40*/  BRA.DIV UR4, `(.L_x_6572) ;  /* 0x0000001e04cc7947 */ /* 0x000fea000b800000 */
[----:B------:R-:W1:Y:S02]  /*15d50*/  S2R R2, SR_TID.X ;  /* 0x0000000000027919 */ /* 0x000e640000002100 */
[----:B-1----:R-:W-:-:S04]  /*15d60*/  SHF.R.U32.HI R2, RZ, 0x5, R2 ;  /* 0x00000005ff027819 */ /* 0x002fc80000011602 */
[----:B------:R-:W-:-:S05]  /*15d70*/  LOP3.LUT R2, R2, 0x3, RZ, 0xc0, !PT ;  /* 0x0000000302027812 */ /* 0x000fca00078ec0ff */
[----:B------:R1:W2:Y:S02]  /*15d80*/  SHFL.IDX PT, R14, R2, RZ, 0x1f ;  /* 0x00001fff020e7589 */ /* 0x0002a400000e0000 */
.L_x_6644:
[----:B--2---:R-:W-:Y:S01]  /*15d90*/  ISETP.NE.AND P0, PT, R14, RZ, PT ;  /* 0x000000ff0e00720c */ /* 0x004fe20003f05270 */
[----:B------:R-:W-:-:S12]  /*15da0*/  BSSY B0, `(.L_x_6573) ;  /* 0x0000027000007945 */ /* 0x000fd80003800000 */
[----:B------:R-:W-:Y:S05]  /*15db0*/  @P0 BRA `(.L_x_6574) ;  /* 0x0000000000940947 */ /* 0x000fea0003800000 */
[----:B------:R-:W-:-:S03]  /*15dc0*/  UMOV UR4, 0xffffffff ;  /* 0xffffffff00047882 */ /* 0x000fc60000000000 */
[----:B------:R-:W-:Y:S05]  /*15dd0*/  BRA.DIV UR4, `(.L_x_6575) ;  /* 0x0000001e04dc7947 */ /* 0x000fea000b800000 */
[----:B------:R-:W-:-:S13]  /*15de0*/  ELECT P6, URZ, PT ;  /* 0x00000000003f782f */ /* 0x000fda00038c0000 */
.L_x_6647:
        /* <DEDUP_REMOVED lines=8> */
.L_x_6576:
        /* <DEDUP_REMOVED lines=13> */
.L_x_6648:
[----:B------:R-:W1:Y:S02]  /*15f40*/  SYNCS.PHASECHK.TRANS64.TRYWAIT P0, [R7+URZ], R2 ;  /* 0x00000002070075a7 */ /* 0x000e64000800017f */
[----:B-1----:R-:W-:Y:S05]  /*15f50*/  @!P0 BRA `(.L_x_6578) ;  /* 0x0000001c00b08947 */ /* 0x002fea0003800000 */
.L_x_6649:
[----:B------:R-:W-:Y:S05]  /*15f60*/  @!P2 BRA `(.L_x_6579) ;  /* 0x000000000004a947 */ /* 0x000fea0003800000 */
[----:B------:R-:W-:Y:S01]  /*15f70*/  BPT.TRAP 0x1 ;  /* 0x000000040000795c */ /* 0x000fe20000300000 */
.L_x_6579:
[----:B------:R-:W-:-:S04]  /*15f80*/  VIADD R0, R0, 0x34860 ;  /* 0x0003486000007836 */ /* 0x000fc80000000000 */
[----:B------:R-:W-:-:S04]  /*15f90*/  IMAD R4, R19, 0x8, R0 ;  /* 0x0000000813047824 */ /* 0x000fc800078e0200 */
[----:B------:R-:W2:Y:S02]  /*15fa0*/  SYNCS.PHASECHK.TRANS64.TRYWAIT P0, [R4+URZ], R5 ;  /* 0x00000005040075a7 */ /* 0x000ea4000800017f */
[----:B--2---:R-:W-:Y:S05]  /*15fb0*/  @!P0 BRA `(.L_x_6580) ;  /* 0x0000001c00ac8947 */ /* 0x004fea0003800000 */
.L_x_6650:
[----:B------:R-:W-:-:S07]  /*15fc0*/  IMAD R3, R3, 0x8, R0 ;  /* 0x0000000803037824 */ /* 0x000fce00078e0200 */
.L_x_6581:
[----:B---3--:R3:W4:Y:S02]  /*15fd0*/  SYNCS.PHASECHK.TRANS64.TRYWAIT P0, [R3+URZ], R2 ;  /* 0x00000002030075a7 */ /* 0x008724000800017f */
[----:B----4-:R-:W-:Y:S05]  /*15fe0*/  @!P0 NANOSLEEP.SYNCS 0x989680 ;  /* 0x009896800000895d */ /* 0x010fea0003900000 */
[----:B------:R-:W4:Y:S02]  /*15ff0*/  @!P0 SYNCS.PHASECHK.TRANS64 P0, [R3+URZ], R2 ;  /* 0x00000002030085a7 */ /* 0x000f24000800007f */
[----:B----4-:R-:W-:Y:S05]  /*16000*/  @!P0 BRA `(.L_x_6581) ;  /* 0xfffffffc00f08947 */ /* 0x010fea000383ffff */
.L_x_6574:
[----:B------:R-:W-:Y:S05]  /*16010*/  BSYNC B0 ;  /* 0x0000000000007941 */ /* 0x000fea0003800000 */
.L_x_6573:
[----:B------:R-:W-:Y:S05]  /*16020*/  EXIT ;  /* 0x000000000000794d */ /* 0x000fea0003800000 */
.L_x_6421:
[----:B0-----:R0:W1:Y:S02]  /*16030*/  SYNCS.PHASECHK.TRANS64.TRYWAIT P1, [R0+URZ+0x34800], R3 ;  /* 0x03480003000075a7 */ /* 0x001064000802017f */
[----:B-1----:R-:W-:Y:S05]  /*16040*/  @!P1 NANOSLEEP.SYNCS 0x989680 ;  /* 0x009896800000995d */ /* 0x002fea0003900000 */
[----:B------:R-:W1:Y:S02]  /*16050*/  @!P1 SYNCS.PHASECHK.TRANS64 P1, [R0+URZ+0x34800], R3 ;  /* 0x03480003000095a7 */ /* 0x000e64000802007f */
[----:B-1----:R-:W-:Y:S05]  /*16060*/  @!P1 BRA `(.L_x_6421) ;  /* 0xfffffffc00f09947 */ /* 0x002fea000383ffff */
[----:B------:R-:W-:Y:S05]  /*16070*/  BRA `(.L_x_6582) ;  /* 0xfffffebc004c7947 */ /* 0x000fea000383ffff */
.L_x_6425:
[----:B0-----:R0:W2:Y:S02]  /*16080*/  SYNCS.PHASECHK.TRANS64.TRYWAIT P2, [R11+URZ+0x34830], R4 ;  /* 0x034830040b0075a7 */ /* 0x0010a4000804017f */
[----:B--2---:R-:W-:Y:S05]  /*16090*/  @!P2 NANOSLEEP.SYNCS 0x989680 ;  /* 0x009896800000a95d */ /* 0x004fea0003900000 */
[----:B------:R-:W2:Y:S02]  /*160a0*/  @!P2 SYNCS.PHASECHK.TRANS64 P2, [R11+URZ+0x34830], R4 ;  /* 0x034830040b00a5a7 */ /* 0x000ea4000804007f */
[----:B--2---:R-:W-:Y:S05]  /*160b0*/  @!P2 BRA `(.L_x_6425) ;  /* 0xfffffffc00f0a947 */ /* 0x004fea000383ffff */
[----:B------:R-:W-:Y:S05]  /*160c0*/  BRA `(.L_x_6424) ;  /* 0xfffffebc00707947 */ /* 0x000fea000383ffff */
.L_x_6430:
[----:B-1----:R1:W2:Y:S02]  /*160d0*/  SYNCS.PHASECHK.TRANS64.TRYWAIT P2, [R0+URZ+0x34830], R21 ;  /* 0x03483015000075a7 */ /* 0x0022a4000804017f */
[----:B--2---:R-:W-:Y:S05]  /*160e0*/  @!P2 NANOSLEEP.SYNCS 0x989680 ;  /* 0x009896800000a95d */ /* 0x004fea0003900000 */
[----:B------:R-:W2:Y:S02]  /*160f0*/  @!P2 SYNCS.PHASECHK.TRANS64 P2, [R0+URZ+0x34830], R21 ;  /* 0x034830150000a5a7 */ /* 0x000ea4000804007f */
[----:B--2---:R-:W-:Y:S05]  /*16100*/  @!P2 BRA `(.L_x_6430) ;  /* 0xfffffffc00f0a947 */ /* 0x004fea000383ffff */
[----:B------:R-:W-:Y:S05]  /*16110*/  BRA `(.L_x_6427) ;  /* 0xffffff0c00a87947 */ /* 0x000fea000383ffff */
.L_x_6434:
[----:B-1----:R-:W-:-:S04]  /*16120*/  IMAD.U32 R10, RZ, RZ, UR6 ;  /* 0x00000006ff0a7e24 */ /* 0x002fc8000f8e00ff */
[----:B------:R1:W2:Y:S03]  /*16130*/  SYNCS.PHASECHK.TRANS64.TRYWAIT P2, [R10+URZ+0x34850], R0 ;  /* 0x034850000a0075a7 */ /* 0x0002a6000804017f */
[----:B--2---:R-:W-:Y:S05]  /*16140*/  @!P2 NANOSLEEP.SYNCS 0x989680 ;  /* 0x009896800000a95d */ /* 0x004fea0003900000 */
[----:B------:R-:W2:Y:S02]  /*16150*/  @!P2 SYNCS.PHASECHK.TRANS64 P2, [R10+URZ+0x34850], R0 ;  /* 0x034850000a00a5a7 */ /* 0x000ea4000804007f */
[----:B--2---:R-:W-:Y:S05]  /*16160*/  @!P2 BRA `(.L_x_6434) ;  /* 0xfffffffc00eca947 */ /* 0x004fea000383ffff */
[----:B------:R-:W-:Y:S05]  /*16170*/  BRA `(.L_x_6431) ;  /* 0xffffff3400587947 */ /* 0x000fea000383ffff */
.L_x_6439:
[----:B-1----:R1:W2:Y:S02]  /*16180*/  SYNCS.PHASECHK.TRANS64.TRYWAIT P0, [R8+URZ+0x34850], R3 ;  /* 0x03485003080075a7 */ /* 0x0022a4000800017f */
[----:B--2---:R-:W-:Y:S05]  /*16190*/  @!P0 NANOSLEEP.SYNCS 0x989680 ;  /* 0x009896800000895d */ /* 0x004fea0003900000 */
[----:B------:R-:W2:Y:S02]  /*161a0*/  @!P0 SYNCS.PHASECHK.TRANS64 P0, [R8+URZ+0x34850], R3 ;  /* 0x03485003080085a7 */ /* 0x000ea4000800007f */
[----:B--2---:R-:W-:Y:S05]  /*161b0*/  @!P0 BRA `(.L_x_6439) ;  /* 0xfffffffc00f08947 */ /* 0x004fea000383ffff */
[----:B------:R-:W-:Y:S05]  /*161c0*/  BRA `(.L_x_6438) ;  /* 0xffffff5800407947 */ /* 0x000fea000383ffff */
.L_x_6484:
        /* <DEDUP_REMOVED lines=11> */
.L_x_6584:
[----:B------:R-:W-:Y:S05]  /*16280*/  BSYNC B0 ;  /* 0x0000000000007941 */ /* 0x000fea0003800000 */
.L_x_6583:
[----:B------:R-:W-:Y:S05]  /*16290*/  BRA `(.L_x_6585) ;  /* 0xffffffb400547947 */ /* 0x000fea000383ffff */
.L_x_6486:
[----:B------:R-:W-:Y:S01]  /*162a0*/  BSSY B0, `(.L_x_6586) ;  /* 0x0000006000007945 */ /* 0x000fe20003800000 */
[----:B------:R-:W-:-:S07]  /*162b0*/  IMAD.MOV.U32 R15, RZ, RZ, -0x1 ;  /* 0xffffffffff0f7424 */ /* 0x000fce00078e00ff */
[----:B01-3--:R-:W-:Y:S05]  /*162c0*/  WARPSYNC.COLLECTIVE R15, `(.L_x_6587) ;  /* 0x000000000f0c7348 */ /* 0x00bfea0003c00000 */
[----:B------:R-:W-:Y:S02]  /*162d0*/  ELECT P6, UR62, PT ;  /* 0x00000000003e782f */ /* 0x000fe400038c0000 */
[----:B------:R-:W-:Y:S01]  /*162e0*/  MOV R14, UR62 ;  /* 0x0000003e000e7c02 */ /* 0x000fe20008000f00 */
[----:B01-3--:R-:W-:Y:S10]  /*162f0*/  ENDCOLLECTIVE ;  /* 0x000000000000791b */ /* 0x00bff40003800000 */
.L_x_6587:
[----:B------:R-:W-:Y:S05]  /*16300*/  BSYNC B0 ;  /* 0x0000000000007941 */ /* 0x000fea0003800000 */
.L_x_6586:
[----:B------:R-:W-:Y:S05]  /*16310*/  BRA `(.L_x_6588) ;  /* 0xffffffb400607947 */ /* 0x000fea000383ffff */
.L_x_6488:
[----:B--2---:R2:W3:Y:S02]  /*16320*/  SYNCS.PHASECHK.TRANS64.TRYWAIT P0, [R0+URZ+0x34840], R2 ;  /* 0x03484002000075a7 */ /* 0x0044e4000800017f */
[----:B---3--:R-:W-:Y:S05]  /*16330*/  @!P0 NANOSLEEP.SYNCS 0x989680 ;  /* 0x009896800000895d */ /* 0x008fea0003900000 */
[----:B------:R-:W3:Y:S02]  /*16340*/  @!P0 SYNCS.PHASECHK.TRANS64 P0, [R0+URZ+0x34840], R2 ;  /* 0x03484002000085a7 */ /* 0x000ee4000800007f */
[----:B---3--:R-:W-:Y:S05]  /*16350*/  @!P0 BRA `(.L_x_6488) ;  /* 0xfffffffc00f08947 */ /* 0x008fea000383ffff */
[----:B------:R-:W-:Y:S05]  /*16360*/  BRA `(.L_x_6589) ;  /* 0xffffffb400c47947 */ /* 0x000fea000383ffff */
.L_x_6492:
[----:B------:R-:W2:Y:S01]  /*16370*/  LDL.LU R11, [R1+0x44] ;  /* 0x00004400010b7983 */ /* 0x000ea20000300800 */
[----:B------:R-:W-:Y:S01]  /*16380*/  IMAD.MOV.U32 R13, RZ, RZ, R3 ;  /* 0x000000ffff0d7224 */ /* 0x000fe200078e0003 */
[----:B------:R-:W-:Y:S01]  /*16390*/  LOP3.LUT R7, R7, 0x7f, RZ, 0xc0, !PT ;  /* 0x0000007f07077812 */ /* 0x000fe200078ec0ff */
[----:B------:R-:W-:Y:S02]  /*163a0*/  IMAD.MOV.U32 R12, RZ, RZ, RZ ;  /* 0x000000ffff0c7224 */ /* 0x000fe400078e00ff */
[----:B------:R-:W-:Y:S01]  /*163b0*/  IMAD.MOV.U32 R15, RZ, RZ, -0x1 ;  /* 0xffffffffff0f7424 */ /* 0x000fe200078e00ff */
        /* <DEDUP_REMOVED lines=9> */
.L_x_6590:
[----:B------:R-:W-:Y:S02]  /*16450*/  IMAD.MOV.U32 R13, RZ, RZ, R4 ;  /* 0x000000ffff0d7224 */ /* 0x000fe400078e0004 */
[----:B------:R-:W-:-:S07]  /*16460*/  IMAD.MOV.U32 R6, RZ, RZ, R14 ;  /* 0x000000ffff067224 */ /* 0x000fce00078e000e */
[----:B------:R-:W-:Y:S05]  /*16470*/  WARPSYNC.COLLECTIVE R15, `(.L_x_6591) ;  /* 0x000000000f087348 */ /* 0x000fea0003c00000 */
[----:B------:R0:W1:Y:S02]  /*16480*/  SHFL.IDX P6, R14, R13, R12, R11 ;  /* 0x0000000c0d0e7389 */ /* 0x00006400000c000b */
[----:B01----:R-:W-:Y:S01]  /*16490*/  ENDCOLLECTIVE ;  /* 0x000000000000791b */ /* 0x003fe20003800000 */
.L_x_6591:
        /* <DEDUP_REMOVED lines=18> */
.L_x_6592:
[----:B------:R-:W-:Y:S02]  /*165c0*/  IMAD.MOV.U32 R13, RZ, RZ, R4 ;  /* 0x000000ffff0d7224 */ /* 0x000fe400078e0004 */
[----:B------:R-:W-:-:S07]  /*165d0*/  IMAD.MOV.U32 R8, RZ, RZ, R14 ;  /* 0x000000ffff087224 */ /* 0x000fce00078e000e */
[----:B------:R-:W-:Y:S05]  /*165e0*/  WARPSYNC.COLLECTIVE R15, `(.L_x_6593) ;  /* 0x000000000f087348 */ /* 0x000fea0003c00000 */
[----:B------:R0:W1:Y:S02]  /*165f0*/  SHFL.IDX P6, R14, R13, R12, R11 ;  /* 0x0000000c0d0e7389 */ /* 0x00006400000c000b */
[----:B01----:R-:W-:Y:S01]  /*16600*/  ENDCOLLECTIVE ;  /* 0x000000000000791b */ /* 0x003fe20003800000 */
.L_x_6593:
[----:B------:R-:W-:Y:S01]  /*16610*/  ULDC.64 UR4, c[0x0][0x208] ;  /* 0x0000820000047ab9 */ /* 0x000fe20000000a00 */
[----:B------:R-:W-:Y:S02]  /*16620*/  IMAD.MOV.U32 R13, RZ, RZ, R3 ;  /* 0x000000ffff0d7224 */ /* 0x000fe400078e0003 */
[----:B------:R-:W-:Y:S02]  /*16630*/  IMAD.MOV.U32 R12, RZ, RZ, 0x2 ;  /* 0x00000002ff0c7424 */ /* 0x000fe400078e00ff */
[----:B------:R-:W-:-:S05]  /*16640*/  IMAD.MOV.U32 R5, RZ, RZ, R14 ;  /* 0x000000ffff057224 */ /* 0x000fca00078e000e */
[----:B------:R-:W-:Y:S01]  /*16650*/  @!P2 LEA R7, P3, R10, R5, 0x1 ;  /* 0x000000050a07a211 */ /* 0x000fe200078608ff */
[----:B------:R-:W-:-:S04]  /*16660*/  VIADD R5, R0, 0x20 ;  /* 0x0000002000057836 */ /* 0x000fc80000000000 */
        /* <DEDUP_REMOVED lines=13> */
.L_x_6594:
[----:B------:R-:W-:Y:S02]  /*16740*/  IMAD.MOV.U32 R13, RZ, RZ, R4 ;  /* 0x000000ffff0d7224 */ /* 0x000fe400078e0004 */
[----:B------:R-:W-:-:S07]  /*16750*/  IMAD.MOV.U32 R6, RZ, RZ, R14 ;  /* 0x000000ffff067224 */ /* 0x000fce00078e000e */
[----:B------:R-:W-:Y:S05]  /*16760*/  WARPSYNC.COLLECTIVE R15, `(.L_x_6595) ;  /* 0x000000000f087348 */ /* 0x000fea0003c00000 */
[----:B------:R0:W1:Y:S02]  /*16770*/  SHFL.IDX P6, R14, R13, R12, R11 ;  /* 0x0000000c0d0e7389 */ /* 0x00006400000c000b */
[----:B01----:R-:W-:Y:S01]  /*16780*/  ENDCOLLECTIVE ;  /* 0x000000000000791b */ /* 0x003fe20003800000 */
.L_x_6595:
        /* <DEDUP_REMOVED lines=18> */
.L_x_6596:
[----:B------:R-:W-:Y:S02]  /*168b0*/  IMAD.MOV.U32 R13, RZ, RZ, R4 ;  /* 0x000000ffff0d7224 */ /* 0x000fe400078e0004 */
[----:B------:R-:W-:-:S07]  /*168c0*/  IMAD.MOV.U32 R6, RZ, RZ, R14 ;  /* 0x000000ffff067224 */ /* 0x000fce00078e000e */
[----:B------:R-:W-:Y:S05]  /*168d0*/  WARPSYNC.COLLECTIVE R15, `(.L_x_6597) ;  /* 0x000000000f087348 */ /* 0x000fea0003c00000 */
[----:B------:R0:W1:Y:S02]  /*168e0*/  SHFL.IDX P6, R14, R13, R12, R11 ;  /* 0x0000000c0d0e7389 */ /* 0x00006400000c000b */
[----:B01----:R-:W-:Y:S01]  /*168f0*/  ENDCOLLECTIVE ;  /* 0x000000000000791b */ /* 0x003fe20003800000 */
.L_x_6597:
        /* <DEDUP_REMOVED lines=18> */
.L_x_6598:
[----:B------:R-:W-:Y:S02]  /*16a20*/  IMAD.MOV.U32 R13, RZ, RZ, R4 ;  /* 0x000000ffff0d7224 */ /* 0x000fe400078e0004 */
[----:B------:R-:W-:-:S07]  /*16a30*/  IMAD.MOV.U32 R6, RZ, RZ, R14 ;  /* 0x000000ffff067224 */ /* 0x000fce00078e000e */
[----:B------:R-:W-:Y:S05]  /*16a40*/  WARPSYNC.COLLECTIVE R15, `(.L_x_6599) ;  /* 0x000000000f087348 */ /* 0x000fea0003c00000 */
[----:B------:R0:W1:Y:S02]  /*16a50*/  SHFL.IDX P6, R14, R13, R12, R11 ;  /* 0x0000000c0d0e7389 */ /* 0x00006400000c000b */
[----:B01----:R-:W-:Y:S01]  /*16a60*/  ENDCOLLECTIVE ;  /* 0x000000000000791b */ /* 0x003fe20003800000 */
.L_x_6599:
        /* <DEDUP_REMOVED lines=18> */
.L_x_6600:
[----:B------:R-:W-:Y:S02]  /*16b90*/  IMAD.MOV.U32 R13, RZ, RZ, R4 ;  /* 0x000000ffff0d7224 */ /* 0x000fe400078e0004 */
[----:B------:R-:W-:-:S07]  /*16ba0*/  IMAD.MOV.U32 R6, RZ, RZ, R14 ;  /* 0x000000ffff067224 */ /* 0x000fce00078e000e */
[----:B------:R-:W-:Y:S05]  /*16bb0*/  WARPSYNC.COLLECTIVE R15, `(.L_x_6601) ;  /* 0x000000000f087348 */ /* 0x000fea0003c00000 */
[----:B------:R0:W1:Y:S02]  /*16bc0*/  SHFL.IDX P6, R14, R13, R12, R11 ;  /* 0x0000000c0d0e7389 */ /* 0x00006400000c000b */
[----:B01----:R-:W-:Y:S01]  /*16bd0*/  ENDCOLLECTIVE ;  /* 0x000000000000791b */ /* 0x003fe20003800000 */
.L_x_6601:
        /* <DEDUP_REMOVED lines=16> */
.L_x_6602:
[----:B------:R-:W-:-:S05]  /*16ce0*/  VIADD R7, R0, 0x60 ;  /* 0x0000006000077836 */ /* 0x000fca0000000000 */
[----:B------:R-:W-:Y:S01]  /*16cf0*/  ISETP.GE.AND P2, PT, R7, R2, PT ;  /* 0x000000020700720c */ /* 0x000fe20003f46270 */
[----:B------:R-:W-:Y:S02]  /*16d00*/  IMAD.MOV.U32 R13, RZ, RZ, R4 ;  /* 0x000000ffff0d7224 */ /* 0x000fe400078e0004 */
[----:B------:R-:W-:-:S10]  /*16d10*/  IMAD.MOV.U32 R6, RZ, RZ, R14 ;  /* 0x000000ffff067224 */ /* 0x000fd400078e000e */
[----:B------:R-:W-:Y:S05]  /*16d20*/  WARPSYNC.COLLECTIVE R15, `(.L_x_6603) ;  /* 0x000000000f087348 */ /* 0x000fea0003c00000 */
[----:B------:R0:W1:Y:S02]  /*16d30*/  SHFL.IDX P6, R14, R13, R12, R11 ;  /* 0x0000000c0d0e7389 */ /* 0x00006400000c000b */
[----:B01----:R-:W-:Y:S01]  /*16d40*/  ENDCOLLECTIVE ;  /* 0x000000000000791b */ /* 0x003fe20003800000 */
.L_x_6603:
        /* <DEDUP_REMOVED lines=16> */
.L_x_6604:
[----:B------:R-:W-:Y:S02]  /*16e50*/  IMAD.MOV.U32 R13, RZ, RZ, R4 ;  /* 0x000000ffff0d7224 */ /* 0x000fe400078e0004 */
[----:B------:R-:W-:-:S07]  /*16e60*/  IMAD.MOV.U32 R5, RZ, RZ, R14 ;  /* 0x000000ffff057224 */ /* 0x000fce00078e000e */
[----:B------:R-:W-:Y:S05]  /*16e70*/  WARPSYNC.COLLECTIVE R15, `(.L_x_6605) ;  /* 0x000000000f087348 */ /* 0x000fea0003c00000 */
[----:B------:R0:W1:Y:S02]  /*16e80*/  SHFL.IDX P6, R14, R13, R12, R11 ;  /* 0x0000000c0d0e7389 */ /* 0x00006400000c000b */
[----:B01----:R-:W-:Y:S01]  /*16e90*/  ENDCOLLECTIVE ;  /* 0x000000000000791b */ /* 0x003fe20003800000 */
.L_x_6605:
[----:B------:R-:W-:Y:S01]  /*16ea0*/  IMAD.MOV.U32 R3, RZ, RZ, R14 ;  /* 0x000000ffff037224 */ /* 0x000fe200078e000e */
[----:B------:R-:W-:Y:S06]  /*16eb0*/  BRA `(.L_x_6606) ;  /* 0xffffffb8005c7947 */ /* 0x000fec000383ffff */
.L_x_6497:
[----:B0-----:R0:W3:Y:S02]  /*16ec0*/  SYNCS.PHASECHK.TRANS64.TRYWAIT P0, [R18+URZ+0x34820], R0 ;  /* 0x03482000120075a7 */ /* 0x0010e4000800017f */
[----:B---3--:R-:W-:Y:S05]  /*16ed0*/  @!P0 NANOSLEEP.SYNCS 0x989680 ;  /* 0x009896800000895d */ /* 0x008fea0003900000 */
[----:B------:R-:W3:Y:S02]  /*16ee0*/  @!P0 SYNCS.PHASECHK.TRANS64 P0, [R18+URZ+0x34820], R0 ;  /* 0x03482000120085a7 */ /* 0x000ee4000800007f */
[----:B---3--:R-:W-:Y:S05]  /*16ef0*/  @!P0 BRA `(.L_x_6497) ;  /* 0xfffffffc00f08947 */ /* 0x008fea000383ffff */
[----:B------:R-:W-:Y:S05]  /*16f00*/  BRA `(.L_x_6607) ;  /* 0xffffffb800d07947 */ /* 0x000fea000383ffff */
.L_x_6506:
[----:B-1----:R1:W2:Y:S02]  /*16f10*/  SYNCS.PHASECHK.TRANS64.TRYWAIT P0, [R3+URZ+0x34840], R2 ;  /* 0x03484002030075a7 */ /* 0x0022a4000800017f */
[----:B--2---:R-:W-:Y:S05]  /*16f20*/  @!P0 NANOSLEEP.SYNCS 0x989680 ;  /* 0x009896800000895d */ /* 0x004fea0003900000 */
[----:B------:R-:W2:Y:S02]  /*16f30*/  @!P0 SYNCS.PHASECHK.TRANS64 P0, [R3+URZ+0x34840], R2 ;  /* 0x03484002030085a7 */ /* 0x000ea4000800007f */
[----:B--2---:R-:W-:Y:S05]  /*16f40*/  @!P0 BRA `(.L_x_6506) ;  /* 0xfffffffc00f08947 */ /* 0x004fea000383ffff */
[----:B------:R-:W-:Y:S05]  /*16f50*/  BRA `(.L_x_6608) ;  /* 0xffffffbc00b07947 */ /* 0x000fea000383ffff */
.L_x_6512:
[----:B0-----:R0:W1:Y:S02]  /*16f60*/  SYNCS.PHASECHK.TRANS64.TRYWAIT P0, [R3+URZ+0x60], R2 ;  /* 0x00006002030075a7 */ /* 0x001064000800017f */
[----:B-1----:R-:W-:Y:S05]  /*16f70*/  @!P0 NANOSLEEP.SYNCS 0x989680 ;  /* 0x009896800000895d */ /* 0x002fea0003900000 */
[----:B------:R-:W1:Y:S02]  /*16f80*/  @!P0 SYNCS.PHASECHK.TRANS64 P0, [R3+URZ+0x60], R2 ;  /* 0x00006002030085a7 */ /* 0x000e64000800007f */
[----:B-1----:R-:W-:Y:S05]  /*16f90*/  @!P0 BRA `(.L_x_6512) ;  /* 0xfffffffc00f08947 */ /* 0x002fea000383ffff */
[----:B------:R-:W-:Y:S05]  /*16fa0*/  BRA `(.L_x_6609) ;  /* 0xffffffc000847947 */ /* 0x000fea000383ffff */
.L_x_6521:
[----:B-1----:R1:W2:Y:S02]  /*16fb0*/  SYNCS.PHASECHK.TRANS64.TRYWAIT P0, [R3+URZ+0x34840], R2 ;  /* 0x03484002030075a7 */ /* 0x0022a4000800017f */
[----:B--2---:R-:W-:Y:S05]  /*16fc0*/  @!P0 NANOSLEEP.SYNCS 0x989680 ;  /* 0x009896800000895d */ /* 0x004fea0003900000 */
[----:B------:R-:W2:Y:S02]  /*16fd0*/  @!P0 SYNCS.PHASECHK.TRANS64 P0, [R3+URZ+0x34840], R2 ;  /* 0x03484002030085a7 */ /* 0x000ea4000800007f */
[----:B--2---:R-:W-:Y:S05]  /*16fe0*/  @!P0 BRA `(.L_x_6521) ;  /* 0xfffffffc00f08947 */ /* 0x004fea000383ffff */
[----:B------:R-:W-:Y:S05]  /*16ff0*/  BRA `(.L_x_6610) ;  /* 0xffffffc800187947 */ /* 0x000fea000383ffff */
.L_x_6527:
[----:B0-----:R0:W1:Y:S02]  /*17000*/  SYNCS.PHASECHK.TRANS64.TRYWAIT P0, [R2+URZ+0x60], R3 ;  /* 0x00006003020075a7 */ /* 0x001064000800017f */
[----:B-1----:R-:W-:Y:S05]  /*17010*/  @!P0 NANOSLEEP.SYNCS 0x989680 ;  /* 0x009896800000895d */ /* 0x002fea0003900000 */
[----:B------:R-:W1:Y:S02]  /*17020*/  @!P0 SYNCS.PHASECHK.TRANS64 P0, [R2+URZ+0x60], R3 ;  /* 0x00006003020085a7 */ /* 0x000e64000800007f */
[----:B-1----:R-:W-:Y:S05]  /*17030*/  @!P0 BRA `(.L_x_6527) ;  /* 0xfffffffc00f08947 */ /* 0x002fea000383ffff */
[----:B------:R-:W-:Y:S05]  /*17040*/  BRA `(.L_x_6611) ;  /* 0xffffffc800ec7947 */ /* 0x000fea000383ffff */
.L_x_6536:
[----:B--2---:R2:W3:Y:S02]  /*17050*/  SYNCS.PHASECHK.TRANS64.TRYWAIT P0, [R2+URZ+0x34840], R3 ;  /* 0x03484003020075a7 */ /* 0x0044e4000800017f */
[----:B---3--:R-:W-:Y:S05]  /*17060*/  @!P0 NANOSLEEP.SYNCS 0x989680 ;  /* 0x009896800000895d */ /* 0x008fea0003900000 */
[----:B------:R-:W3:Y:S02]  /*17070*/  @!P0 SYNCS.PHASECHK.TRANS64 P0, [R2+URZ+0x34840], R3 ;  /* 0x03484003020085a7 */ /* 0x000ee4000800007f */
[----:B---3--:R-:W-:Y:S05]  /*17080*/  @!P0 BRA `(.L_x_6536) ;  /* 0xfffffffc00f08947 */ /* 0x008fea000383ffff */
[----:B------:R-:W-:Y:S05]  /*17090*/  BRA `(.L_x_6612) ;  /* 0xffffffd000507947 */ /* 0x000fea000383ffff */
.L_x_6542:
[----:B0-----:R0:W1:Y:S02]  /*170a0*/  SYNCS.PHASECHK.TRANS64.TRYWAIT P0, [R2+URZ+0x60], R5 ;  /* 0x00006005020075a7 */ /* 0x001064000800017f */
[----:B-1----:R-:W-:Y:S05]  /*170b0*/  @!P0 NANOSLEEP.SYNCS 0x989680 ;  /* 0x009896800000895d */ /* 0x002fea0003900000 */
[----:B------:R-:W1:Y:S02]  /*170c0*/  @!P0 SYNCS.PHASECHK.TRANS64 P0, [R2+URZ+0x60], R5 ;  /* 0x00006005020085a7 */ /* 0x000e64000800007f */
[----:B-1----:R-:W-:Y:S05]  /*170d0*/  @!P0 BRA `(.L_x_6542) ;  /* 0xfffffffc00f08947 */ /* 0x002fea000383ffff */
[----:B------:R-:W-:Y:S05]  /*170e0*/  BRA `(.L_x_6613) ;  /* 0xffffffd400247947 */ /* 0x000fea000383ffff */
.L_x_6553:
[----:B--2---:R2:W3:Y:S02]  /*170f0*/  SYNCS.PHASECHK.TRANS64.TRYWAIT P0, [R0+URZ+0x34860], R2 ;  /* 0x03486002000075a7 */ /* 0x0044e4000800017f */
[----:B---3--:R-:W-:Y:S05]  /*17100*/  @!P0 NANOSLEEP.SYNCS 0x989680 ;  /* 0x009896800000895d */ /* 0x008fea0003900000 */
[----:B------:R-:W3:Y:S02]  /*17110*/  @!P0 SYNCS.PHASECHK.TRANS64 P0, [R0+URZ+0x34860], R2 ;  /* 0x03486002000085a7 */ /* 0x000ee4000800007f */
[----:B---3--:R-:W-:Y:S05]  /*17120*/  @!P0 BRA `(.L_x_6553) ;  /* 0xfffffffc00f08947 */ /* 0x008fea000383ffff */
[----:B------:R-:W-:Y:S05]  /*17130*/  BRA `(.L_x_6614) ;  /* 0xffffffd800747947 */ /* 0x000fea000383ffff */
.L_x_6560:
        /* <DEDUP_REMOVED lines=9> */
.L_x_6616:
[----:B------:R-:W-:Y:S05]  /*171d0*/  BSYNC B0 ;  /* 0x0000000000007941 */ /* 0x000fea0003800000 */
.L_x_6615:
        /* <DEDUP_REMOVED lines=9> */
.L_x_6617:
        /* <DEDUP_REMOVED lines=26> */
.L_x_6618:
        /* <DEDUP_REMOVED lines=8> */
.L_x_6619:
        /* <DEDUP_REMOVED lines=8> */
.L_x_6620:
        /* <DEDUP_REMOVED lines=8> */
.L_x_6621:
        /* <DEDUP_REMOVED lines=8> */
.L_x_6622:
        /* <DEDUP_REMOVED lines=9> */
.L_x_6623:
[----:B------:R-:W-:Y:S01]  /*176a0*/  IMAD.MOV.U32 R9, RZ, RZ, R14 ;  /* 0x000000ffff097224 */ /* 0x000fe200078e000e */
[----:B------:R-:W-:Y:S06]  /*176b0*/  BRA `(.L_x_6624) ;  /* 0xffffffd800e87947 */ /* 0x000fec000383ffff */
.L_x_6563:
        /* <DEDUP_REMOVED lines=8> */
.L_x_6626:
[----:B------:R-:W-:Y:S05]  /*17740*/  BSYNC B0 ;  /* 0x0000000000007941 */ /* 0x000fea0003800000 */
.L_x_6625:
        /* <DEDUP_REMOVED lines=10> */
.L_x_6627:
        /* <DEDUP_REMOVED lines=8> */
.L_x_6628:
        /* <DEDUP_REMOVED lines=8> */
.L_x_6629:
        /* <DEDUP_REMOVED lines=8> */
.L_x_6630:
        /* <DEDUP_REMOVED lines=9> */
.L_x_6631:
[----:B------:R-:W-:Y:S01]  /*17a00*/  IMAD.MOV.U32 R9, RZ, RZ, R14 ;  /* 0x000000ffff097224 */ /* 0x000fe200078e000e */
[----:B------:R-:W-:Y:S06]  /*17a10*/  BRA `(.L_x_6632) ;  /* 0xffffffd800c07947 */ /* 0x000fec000383ffff */
.L_x_6565:
[----:B------:R-:W-:Y:S01]  /*17a20*/  BSSY B0, `(.L_x_6633) ;  /* 0x0000006000007945 */ /* 0x000fe20003800000 */
[----:B------:R-:W-:Y:S01]  /*17a30*/  PLOP3.LUT P6, PT, P6, PT, PT, 0x8, 0x0 ;  /* 0x000000000000781c */ /* 0x000fe200037ce170 */
[----:B------:R-:W-:-:S12]  /*17a40*/  IMAD.MOV.U32 R15, RZ, RZ, -0x1 ;  /* 0xffffffffff0f7424 */ /* 0x000fd800078e00ff */
[----:B01----:R-:W-:Y:S05]  /*17a50*/  WARPSYNC.COLLECTIVE R15, `(.L_x_6634) ;  /* 0x000000000f087348 */ /* 0x003fea0003c00000 */
[----:B------:R-:W-:Y:S01]  /*17a60*/  VOTE.ANY R14, PT, P6 ;  /* 0x00000000000e7806 */ /* 0x000fe200030e0100 */
[----:B01----:R-:W-:Y:S06]  /*17a70*/  ENDCOLLECTIVE ;  /* 0x000000000000791b */ /* 0x003fec0003800000 */
.L_x_6634:
[----:B------:R-:W-:Y:S05]  /*17a80*/  BSYNC B0 ;  /* 0x0000000000007941 */ /* 0x000fea0003800000 */
.L_x_6633:
        /* <DEDUP_REMOVED lines=9> */
.L_x_6635:
[----:B------:R-:W-:Y:S02]  /*17b20*/  IMAD.MOV.U32 R13, RZ, RZ, R7 ;  /* 0x000000ffff0d7224 */ /* 0x000fe400078e0007 */
[----:B------:R-:W-:-:S07]  /*17b30*/  IMAD.MOV.U32 R5, RZ, RZ, R14 ;  /* 0x000000ffff057224 */ /* 0x000fce00078e000e */
[----:B------:R-:W-:Y:S05]  /*17b40*/  WARPSYNC.COLLECTIVE R15, `(.L_x_6636) ;  /* 0x000000000f087348 */ /* 0x000fea0003c00000 */
[----:B------:R0:W1:Y:S02]  /*17b50*/  SHFL.IDX P6, R14, R13, R12, R11 ;  /* 0x0000000c0d0e7389 */ /* 0x00006400000c000b */
[----:B01----:R-:W-:Y:S01]  /*17b60*/  ENDCOLLECTIVE ;  /* 0x000000000000791b */ /* 0x003fe20003800000 */
.L_x_6636:
[----:B------:R-:W-:Y:S01]  /*17b70*/  IMAD.MOV.U32 R7, RZ, RZ, R14 ;  /* 0x000000ffff077224 */ /* 0x000fe200078e000e */
[----:B------:R-:W-:Y:S06]  /*17b80*/  BRA `(.L_x_6637) ;  /* 0xffffffd800a07947 */ /* 0x000fec000383ffff */
.L_x_6567:
[----:B------:R-:W-:Y:S01]  /*17b90*/  BSSY B0, `(.L_x_6638) ;  /* 0x0000007000007945 */ /* 0x000fe20003800000 */
[----:B------:R-:W-:Y:S02]  /*17ba0*/  IMAD.MOV.U32 R13, RZ, RZ, R2 ;  /* 0x000000ffff0d7224 */ /* 0x000fe400078e0002 */
[----:B------:R-:W-:Y:S02]  /*17bb0*/  IMAD.MOV.U32 R11, RZ, RZ, 0x1f ;  /* 0x0000001fff0b7424 */ /* 0x000fe400078e00ff */
[----:B------:R-:W-:-:S07]  /*17bc0*/  IMAD.MOV.U32 R15, RZ, RZ, -0x1 ;  /* 0xffffffffff0f7424 */ /* 0x000fce00078e00ff */
[----:B-1234-:R-:W-:Y:S05]  /*17bd0*/  WARPSYNC.COLLECTIVE R15, `(.L_x_6639) ;  /* 0x000000000f087348 */ /* 0x01efea0003c00000 */
[----:B------:R0:W0:Y:S02]  /*17be0*/  SHFL.IDX P6, R14, R13, R12, R11 ;  /* 0x0000000c0d0e7389 */ /* 0x00002400000c000b */
[----:B01234-:R-:W-:Y:S01]  /*17bf0*/  ENDCOLLECTIVE ;  /* 0x000000000000791b */ /* 0x01ffe20003800000 */
.L_x_6639:
[----:B------:R-:W-:Y:S05]  /*17c00*/  BSYNC B0 ;  /* 0x0000000000007941 */ /* 0x000fea0003800000 */
.L_x_6638:
[----:B------:R-:W-:Y:S01]  /*17c10*/  IMAD.MOV.U32 R2, RZ, RZ, R14 ;  /* 0x000000ffff027224 */ /* 0x000fe200078e000e */
[----:B------:R-:W-:Y:S06]  /*17c20*/  BRA `(.L_x_6640) ;  /* 0xffffffd800907947 */ /* 0x000fec000383ffff */
.L_x_6571:
[----:B0-----:R0:W1:Y:S02]  /*17c30*/  SYNCS.PHASECHK.TRANS64.TRYWAIT P0, [R0+URZ+0x34820], R3 ;  /* 0x03482003000075a7 */ /* 0x001064000800017f */
[----:B-1----:R-:W-:Y:S05]  /*17c40*/  @!P0 NANOSLEEP.SYNCS 0x989680 ;  /* 0x009896800000895d */ /* 0x002fea0003900000 */
[----:B------:R-:W1:Y:S02]  /*17c50*/  @!P0 SYNCS.PHASECHK.TRANS64 P0, [R0+URZ+0x34820], R3 ;  /* 0x03482003000085a7 */ /* 0x000e64000800007f */
[----:B-1----:R-:W-:Y:S05]  /*17c60*/  @!P0 BRA `(.L_x_6571) ;  /* 0xfffffffc00f08947 */ /* 0x002fea000383ffff */
[----:B------:R-:W-:Y:S05]  /*17c70*/  BRA `(.L_x_6641) ;  /* 0xffffffe000287947 */ /* 0x000fea000383ffff */
.L_x_6572:
        /* <DEDUP_REMOVED lines=11> */
.L_x_6643:
[----:B------:R-:W-:Y:S05]  /*17d30*/  BSYNC B0 ;  /* 0x0000000000007941 */ /* 0x000fea0003800000 */
.L_x_6642:
[----:B------:R-:W-:Y:S05]  /*17d40*/  BRA `(.L_x_6644) ;  /* 0xffffffe000107947 */ /* 0x000fea000383ffff */
.L_x_6575:
[----:B------:R-:W-:Y:S01]  /*17d50*/  BSSY B1, `(.L_x_6645) ;  /* 0x0000006000017945 */ /* 0x000fe20003800000 */
[----:B------:R-:W-:-:S07]  /*17d60*/  IMAD.MOV.U32 R15, RZ, RZ, -0x1 ;  /* 0xffffffffff0f7424 */ /* 0x000fce00078e00ff */
[----:B01----:R-:W-:Y:S05]  /*17d70*/  WARPSYNC.COLLECTIVE R15, `(.L_x_6646) ;  /* 0x000000000f0c7348 */ /* 0x003fea0003c00000 */
[----:B------:R-:W-:Y:S02]  /*17d80*/  ELECT P6, UR62, PT ;  /* 0x00000000003e782f */ /* 0x000fe400038c0000 */
[----:B------:R-:W-:Y:S01]  /*17d90*/  MOV R14, UR62 ;  /* 0x0000003e000e7c02 */ /* 0x000fe20008000f00 */
[----:B01----:R-:W-:Y:S10]  /*17da0*/  ENDCOLLECTIVE ;  /* 0x000000000000791b */ /* 0x003ff40003800000 */
.L_x_6646:
[----:B------:R-:W-:Y:S05]  /*17db0*/  BSYNC B1 ;  /* 0x0000000000017941 */ /* 0x000fea0003800000 */
.L_x_6645:
[----:B------:R-:W-:Y:S05]  /*17dc0*/  BRA `(.L_x_6647) ;  /* 0xffffffe000087947 */ /* 0x000fea000383ffff */
.L_x_6577:
[----:B0-----:R0:W1:Y:S02]  /*17dd0*/  SYNCS.PHASECHK.TRANS64.TRYWAIT P0, [R6+URZ], R5 ;  /* 0x00000005060075a7 */ /* 0x001064000800017f */
[----:B-1----:R-:W-:Y:S05]  /*17de0*/  @!P0 NANOSLEEP.SYNCS 0x989680 ;  /* 0x009896800000895d */ /* 0x002fea0003900000 */
[----:B------:R-:W1:Y:S02]  /*17df0*/  @!P0 SYNCS.PHASECHK.TRANS64 P0, [R6+URZ], R5 ;  /* 0x00000005060085a7 */ /* 0x000e64000800007f */
[----:B-1----:R-:W-:Y:S05]  /*17e00*/  @!P0 BRA `(.L_x_6577) ;  /* 0xfffffffc00f08947 */ /* 0x002fea000383ffff */
[----:B------:R-:W-:Y:S05]  /*17e10*/  BRA `(.L_x_6648) ;  /* 0xffffffe000487947 */ /* 0x000fea000383ffff */
.L_x_6578:
[----:B-1----:R1:W2:Y:S02]  /*17e20*/  SYNCS.PHASECHK.TRANS64.TRYWAIT P0, [R7+URZ], R2 ;  /* 0x00000002070075a7 */ /* 0x0022a4000800017f */
[----:B--2---:R-:W-:Y:S05]  /*17e30*/  @!P0 NANOSLEEP.SYNCS 0x989680 ;  /* 0x009896800000895d */ /* 0x004fea0003900000 */
[----:B------:R-:W2:Y:S02]  /*17e40*/  @!P0 SYNCS.PHASECHK.TRANS64 P0, [R7+URZ], R2 ;  /* 0x00000002070085a7 */ /* 0x000ea4000800007f */
[----:B--2---:R-:W-:Y:S05]  /*17e50*/  @!P0 BRA `(.L_x_6578) ;  /* 0xfffffffc00f08947 */ /* 0x004fea000383ffff */
[----:B------:R-:W-:Y:S05]  /*17e60*/  BRA `(.L_x_6649) ;  /* 0xffffffe0003c7947 */ /* 0x000fea000383ffff */
.L_x_6580:
[----:B--2---:R2:W3:Y:S02]  /*17e70*/  SYNCS.PHASECHK.TRANS64.TRYWAIT P0, [R4+URZ], R5 ;  /* 0x00000005040075a7 */ /* 0x0044e4000800017f */
[----:B---3--:R-:W-:Y:S05]  /*17e80*/  @!P0 NANOSLEEP.SYNCS 0x989680 ;  /* 0x009896800000895d */ /* 0x008fea0003900000 */
[----:B------:R-:W3:Y:S02]  /*17e90*/  @!P0 SYNCS.PHASECHK.TRANS64 P0, [R4+URZ], R5 ;  /* 0x00000005040085a7 */ /* 0x000ee4000800007f */
[----:B---3--:R-:W-:Y:S05]  /*17ea0*/  @!P0 BRA `(.L_x_6580) ;  /* 0xfffffffc00f08947 */ /* 0x008fea000383ffff */
[----:B------:R-:W-:Y:S05]  /*17eb0*/  BRA `(.L_x_6650) ;  /* 0xffffffe000407947 */ /* 0x000fea000383ffff */
.L_x_6651:
        /* <DEDUP_REMOVED lines=12> */
.L_x_14858:


//--------------------- .text._ZN7cutlass13device_kernelIN5flash11enable_sm90INS1_16FlashAttnFwdSm90INS1_25CollectiveMainloopFwdSm90ILi2EN4cute5tupleIJNS5_1CILi1EEES8_S8_EEENS6_IJNS7_ILi128EEENS7_ILi176EEESA_EEELi128ENS_6half_tEfNS_4arch4Sm90ELb0ELb0ELb0ELb1ELb0ELb1ELb0ELb1ELb1ELb1ELb1ELb0EEENS1_21CollectiveEpilogueFwdINS6_IJSA_SA_SB_EEES9_SD_SF_Li256ELb1ELb1ELb1ELb0EEENS1_36VarlenDynamicPersistentTileSchedulerILi128ELi176ELi256ELi128ELb1ELb1ELb1ELb0ELb1ELb1EEEEEEEEEvNT_6ParamsE --------------------------
	.section	.text._ZN7cutlass13device_kernelIN5flash11enable_sm90INS1_16FlashAttnFwdSm90INS1_25CollectiveMainloopFwdSm90ILi2EN4cute5tupleIJNS5_1CILi1EEES8_S8_EEENS6_IJNS7_ILi128EEENS7_ILi176EEESA_EEELi128ENS_6half_tEfNS_4arch4Sm90ELb0ELb0ELb0ELb1ELb0ELb1ELb0ELb1ELb1ELb1ELb1ELb0EEENS1_21CollectiveEpilogueFwdINS6_IJSA_SA_SB_EEES9_SD_SF_Li256ELb1ELb1ELb1ELb0EEENS1_36VarlenDynamicPersistentTileSchedulerILi128ELi176ELi256ELi128ELb1ELb1ELb1ELb0ELb1ELb1EEEEEEEEEvNT_6ParamsE,"ax",@progbits
	.align	128
.text._ZN7cutlass13device_kernelIN5flash11enable_sm90INS1_16FlashAttnFwdSm90INS1_25CollectiveMainloopFwdSm90ILi2EN4cute5tupleIJNS5_1CILi1EEES8_S8_EEENS6_IJNS7_ILi128EEENS7_ILi176EEESA_EEELi128ENS_6half_tEfNS_4arch4Sm90ELb0ELb0ELb0ELb1ELb0ELb1ELb0ELb1ELb1ELb1ELb1ELb0EEENS1_21CollectiveEpilogueFwdINS6_IJSA_SA_SB_EEES9_SD_SF_Li256ELb1ELb1ELb1ELb0EEENS1_36VarlenDynamicPersistentTileSchedulerILi128ELi176ELi256ELi128ELb1ELb1ELb1ELb0ELb1ELb1EEEEEEEEEvNT_6ParamsE:
        .type           _ZN7cutlass13device_kernelIN5flash11enable_sm90INS1_16FlashAttnFwdSm90INS1_25CollectiveMainloopFwdSm90ILi2EN4cute5tupleIJNS5_1CILi1EEES8_S8_EEENS6_IJNS7_ILi128EEENS7_ILi176EEESA_EEELi128ENS_6half_tEfNS_4arch4Sm90ELb0ELb0ELb0ELb1ELb0ELb1ELb0ELb1ELb1ELb1ELb1ELb0EEENS1_21CollectiveEpilogueFwdINS6_IJSA_SA_SB_EEES9_SD_SF_Li256ELb1ELb1ELb1ELb0EEENS1_36VarlenDynamicPersistentTileSchedulerILi128ELi176ELi256ELi128ELb1ELb1ELb1ELb0ELb1ELb1EEEEEEEEEvNT_6ParamsE,@function
        .size           _ZN7cutlass13device_kernelIN5flash11enable_sm90INS1_16FlashAttnFwdSm90INS1_25CollectiveMainloopFwdSm90ILi2EN4cute5tupleIJNS5_1CILi1EEES8_S8_EEENS6_IJNS7_ILi128EEENS7_ILi176EEESA_EEELi128ENS_6half_tEfNS_4arch4Sm90ELb0ELb0ELb0ELb1ELb0ELb1ELb0ELb1ELb1ELb1ELb1ELb0EEENS1_21CollectiveEpilogueFwdINS6_IJSA_SA_SB_EEES9_SD_SF_Li256ELb1ELb1ELb1ELb0EEENS1_36VarlenDynamicPersistentTileSchedulerILi128ELi176ELi256ELi128ELb1ELb1ELb1ELb0ELb1ELb1EEEEEEEEEvNT_6ParamsE,(.L_x_14859 - _ZN7cutlass13device_kernelIN5flash11enable_sm90INS1_16FlashAttnFwdSm90INS1_25CollectiveMainloopFwdSm90ILi2EN4cute5tupleIJNS5_1CILi1EEES8_S8_EEENS6_IJNS7_ILi128EEENS7_ILi176EEESA_EEELi128ENS_6half_tEfNS_4arch4Sm90ELb0ELb0ELb0ELb1ELb0ELb1ELb0ELb1ELb1ELb1ELb1ELb0EEENS1_21CollectiveEpilogueFwdINS6_IJSA_SA_SB_EEES9_SD_SF_Li256ELb1ELb1ELb1ELb0EEENS1_36VarlenDynamicPersistentTileSchedulerILi128ELi176ELi256ELi128ELb1ELb1ELb1ELb0ELb1ELb1EEEEEEEEEvNT_6ParamsE)
        .other          _ZN7cutlass13device_kernelIN5flash11enable_sm90INS1_16FlashAttnFwdSm90INS1_25CollectiveMainloopFwdSm90ILi2EN4cute5tupleIJNS5_1CILi1EEES8_S8_EEENS6_IJNS7_ILi128EEENS7_ILi176EEESA_EEELi128ENS_6half_tEfNS_4arch4Sm90ELb0ELb0ELb0ELb1ELb0ELb1ELb0ELb1ELb1ELb1ELb1ELb0EEENS1_21CollectiveEpilogueFwdINS6_IJSA_SA_SB_EEES9_SD_SF_Li256ELb1ELb1ELb1ELb0EEENS1_36VarlenDynamicPersistentTileSchedulerILi128ELi176ELi256ELi128ELb1ELb1ELb1ELb0ELb1ELb1EEEEEEEEEvNT_6ParamsE,@"STO_CUDA_ENTRY STV_DEFAULT"
_ZN7cutlass13device_kernelIN5flash11enable_sm90INS1_16FlashAttnFwdSm90INS1_25CollectiveMainloopFwdSm90ILi2EN4cute5tupleIJNS5_1CILi1EEES8_S8_EEENS6_IJNS7_ILi128EEENS7_ILi176EEESA_EEELi128ENS_6half_tEfNS_4arch4Sm90ELb0ELb0ELb0ELb1ELb0ELb1ELb0ELb1ELb1ELb1ELb1ELb0EEENS1_21CollectiveEpilogueFwdINS6_IJSA_SA_SB_EEES9_SD_SF_Li256ELb1ELb1ELb1ELb0EEENS1_36VarlenDynamicPersistentTileSchedulerILi128ELi176ELi256ELi128ELb1ELb1ELb1ELb0ELb1ELb1EEEEEEEEEvNT_6ParamsE:
        /* <DEDUP_REMOVED lines=24> */
.L_x_6653:
[----:B------:R-:W-:Y:S05]  /*0180*/  BSYNC B0 ;  /* 0x0000000000007941 */ /* 0x000fea0003800000 */
.L_x_6652:
        /* <DEDUP_REMOVED lines=41> */
.L_x_6654:
        /* <DEDUP_REMOVED lines=22> */
.L_x_6655:
        /* <DEDUP_REMOVED lines=18> */
.L_x_6656:
        /* <DEDUP_REMOVED lines=22> */
.L_x_6657:
        /* <DEDUP_REMOVED lines=22> */
.L_x_6658:
[----:B------:R-:W-:Y:S01]  /*0960*/  PLOP3.LUT P0, PT, PT, PT, UP0, 0x80, 0x0 ;  /* 0x000000000000781c */ /* 0x000fe20003f0f008 */
[----:B------:R-:W-:Y:S01]  /*0970*/  UMOV UR60, 0x1 ;  /* 0x00000001003c7882 */ /* 0x000fe20000000000 */
[----:B------:R-:W-:Y:S01]  /*0980*/  NOP ;  /* 0x0000000000007918 */ /* 0x000fe20000000000 */
[----:B------:R-:W-:Y:S01]  /*0990*/  USEL UR60, UR60, 0x2, !UP0 ;  /* 0x000000023c3c7887 */ /* 0x000fe2000c000000 */
[----:B------:R-:W-:Y:S01]  /*09a0*/  BSSY B9, `(.L_x_6659) ;  /* 0x0002742000097945 */ /* 0x000fe20003800000 */
[----:B012-4-:R-:W-:Y:S08]  /*09b0*/  BAR.SYNC.DEFER_BLOCKING 0x0 ;  /* 0x0000000000007b1d */ /* 0x017ff00000010000 */
[----:B------:R-:W-:Y:S05]  /*09c0*/  @!P0 BRA `(.L_x_6660) ;  /* 0x000001f800148947 */ /* 0x000fea0003800000 */
.L_x_6661:
[----:B------:R-:W-:-:S08]  /*09d0*/  NOP ;  /* 0x0000000000007918 */ /* 0x000fd00000000000 */
[----:B------:R-:W0:Y:S02]  /*09e0*/  USETMAXREG.TRY_ALLOC.CTAPOOL UP0, 0xf0 ;  /* 0x000000f0000079c8 */ /* 0x000e240008000600 */
[----:B0-----:R-:W-:-:S13]  /*09f0*/  PLOP3.LUT P0, PT, PT, PT, UP0, 0x80, 0x0 ;  /* 0x000000000000781c */ /* 0x001fda0003f0f008 */
[----:B------:R-:W-:Y:S05]  /*0a00*/  @!P0 BRA `(.L_x_6661) ;  /* 0xfffffffc00f08947 */ /* 0x000fea000383ffff */
[----:B------:R-:W2:Y:S01]  /*0a10*/  LDL.LU R0, [R1] ;  /* 0x0000000001007983 */ /* 0x000ea20000300800 */
[----:B------:R-:W-:Y:S01]  /*0a20*/  SHF.R.U32.HI R2, RZ, 0x7, R6 ;  /* 0x00000007ff027819 */ /* 0x000fe20000011606 */
[----:B------:R-:W0:Y:S01]  /*0a30*/  S2UR UR5, SR_CgaCtaId ;  /* 0x00000000000579c3 */ /* 0x000e220000008800 */
[----:B------:R-:W-:-:S07]  /*0a40*/  UMOV UR4, 0x400 ;  /* 0x0000040000047882 */ /* 0x000fce0000000000 */
[----:B------:R-:W-:Y:S06]  /*0a50*/  BAR.ARV 0x8, 0x180 ;  /* 0x0206000000007b1d */ /* 0x000fec0000002000 */
[----:B------:R-:W-:-:S13]  /*0a60*/  ISETP.NE.AND P0, PT, R2, 0x1, PT ;  /* 0x000000010200780c */ /* 0x000fda0003f05270 */
[----:B------:R-:W-:Y:S06]  /*0a70*/  @!P0 BAR.ARV 0x9, 0x100 ;  /* 0x0244000000008b1d */ /* 0x000fec0000002000 */
[----:B0-----:R-:W-:Y:S02]  /*0a80*/  ULEA UR4, UR5, UR4, 0x18 ;  /* 0x0000000405047291 */ /* 0x001fe4000f8ec03f */
[----:B------:R-:W-:Y:S04]  /*0a90*/  BAR.SYNC.DEFER_BLOCKING 0x5, 0x180 ;  /* 0x0146000000007b1d */ /* 0x000fe80000010000 */
[----:B------:R-:W-:-:S02]  /*0aa0*/  IMAD.U32 R2, RZ, RZ, UR4 ;  /* 0x00000004ff027e24 */ /* 0x000fc4000f8e00ff */
[----:B------:R-:W-:-:S03]  /*0ab0*/  ULDC UR4, c[0x0][0xc3c] ;  /* 0x00030f0000047ab9 */ /* 0x000fc60000000800 */
[----:B------:R-:W0:Y:S01]  /*0ac0*/  LDS.128 R148, [R2+0x348d0] ;  /* 0x0348d00002947984 */ /* 0x000e220000000c00 */
[----:B------:R-:W-:Y:S06]  /*0ad0*/  BAR.ARV 0x4, 0x180 ;  /* 0x0106000000007b1d */ /* 0x000fec0000002000 */
[----:B--2---:R-:W-:-:S04]  /*0ae0*/  LOP3.LUT R0, R0, 0xffffffdf, RZ, 0xc0, !PT ;  /* 0xffffffdf00007812 */ /* 0x004fc800078ec0ff */
[----:B------:R-:W-:Y:S02]  /*0af0*/  @P0 LOP3.LUT R0, R0, 0x20, RZ, 0xfc, !PT ;  /* 0x0000002000000812 */ /* 0x000fe400078efcff */
[----:B0-----:R-:W-:-:S03]  /*0b00*/  ISETP.GE.AND P0, PT, R151, UR4, PT ;  /* 0x0000000497007c0c */ /* 0x001fc6000bf06270 */
[----:B------:R0:W-:Y:S10]  /*0b10*/  STL [R1], R0 ;  /* 0x0000000001007387 */ /* 0x0001f40000100800 */
[----:B0-----:R-:W-:Y:S05]  /*0b20*/  @P0 BRA `(.L_x_6662) ;  /* 0x0000027000a40947 */ /* 0x001fea0003800000 */
[----:B------:R-:W-:Y:S01]  /*0b30*/  VIADD R13, R6, 0xffffff80 ;  /* 0xffffff80060d7836 */ /* 0x000fe20000000000 */
[----:B------:R-:W-:Y:S01]  /*0b40*/  R2UR UR4, R2 ;  /* 0x00000000020472ca */ /* 0x000fe200000e0000 */
[----:B------:R-:W-:Y:S01]  /*0b50*/  ULOP3.LUT UR5, UR60, 0x1, URZ, 0xfc, !UPT ;  /* 0x000000013c057892 */ /* 0x000fe2000f8efc3f */
[----:B------:R-:W-:Y:S01]  /*0b60*/  IMAD.MOV.U32 R23, RZ, RZ, RZ ;  /* 0x000000ffff177224 */ /* 0x000fe200078e00ff */
[----:B------:R-:W-:Y:S02]  /*0b70*/  CS2R R222, SRZ ;  /* 0x0000000000de7805 */ /* 0x000fe4000001ff00 */
[----:B------:R-:W-:Y:S02]  /*0b80*/  SHF.R.S32.HI R0, RZ, 0x1f, R13 ;  /* 0x0000001fff007819 */ /* 0x000fe4000001140d */
[----:B------:R-:W-:Y:S02]  /*0b90*/  MOV R229, RZ ;  /* 0x000000ff00e57202 */ /* 0x000fe40000000f00 */
[----:B------:R-:W-:-:S02]  /*0ba0*/  LEA.HI R3, R0, R13, RZ, 0x7 ;  /* 0x0000000d00037211 */ /* 0x000fc400078f38ff */
[CC--:B------:R-:W-:Y:S02]  /*0bb0*/  LEA.HI R5, R0.reuse, R13.reuse, RZ, 0x5 ;  /* 0x0000000d00057211 */ /* 0x0c0fe400078f28ff */
[----:B------:R-:W-:Y:S01]  /*0bc0*/  LOP3.LUT R4, R3, 0xffffff80, RZ, 0xc0, !PT ;  /* 0xffffff8003047812 */ /* 0x000fe200078ec0ff */
[----:B------:R-:W-:Y:S01]  /*0bd0*/  UIADD3 UR4, UR4, 0x16400, URZ ;  /* 0x0001640004047890 */ /* 0x000fe2000fffe03f */
[----:B------:R-:W-:Y:S01]  /*0be0*/  SHF.R.S32.HI R14, RZ, 0x7, R3 ;  /* 0x00000007ff0e7819 */ /* 0x000fe20000011403 */
[----:B------:R-:W-:Y:S01]  /*0bf0*/  IMAD.SHL.U32 R6, R5, 0x20, RZ ;  /* 0x0000002005067824 */ /* 0x000fe200078e00ff */
[CC--:B------:R-:W-:Y:S01]  /*0c00*/  LEA.HI R12, R0.reuse, R13.reuse, RZ, 0x2 ;  /* 0x0000000d000c7211 */ /* 0x0c0fe200078f10ff */
[----:B------:R-:W-:Y:S01]  /*0c10*/  IMAD.IADD R21, R13, 0x1, -R4 ;  /* 0x000000010d157824 */ /* 0x000fe200078e0a04 */
[----:B------:R-:W-:Y:S02]  /*0c20*/  LEA.HI R4, R0, R13, RZ, 0x4 ;  /* 0x0000000d00047211 */ /* 0x000fe400078f20ff */
[----:B------:R-:W-:-:S02]  /*0c30*/  LOP3.LUT R6, R6, 0xfffffc00, RZ, 0xc0, !PT ;  /* 0xfffffc0006067812 */ /* 0x000fc400078ec0ff */
[----:B------:R-:W-:Y:S02]  /*0c40*/  SHF.R.S32.HI R8, RZ, 0x1f, R21 ;  /* 0x0000001fff087819 */ /* 0x000fe40000011415 */
[----:B------:R-:W-:Y:S02]  /*0c50*/  LOP3.LUT R5, R4, 0x3fffff0, RZ, 0xc0, !PT ;  /* 0x03fffff004057812 */ /* 0x000fe400078ec0ff */
[----:B------:R-:W-:Y:S02]  /*0c60*/  LEA.HI R9, R8, R21, RZ, 0x2 ;  /* 0x0000001508097211 */ /* 0x000fe400078f10ff */
[----:B------:R-:W-:Y:S02]  /*0c70*/  IADD3 R5, R13, -R5, RZ ;  /* 0x800000050d057210 */ /* 0x000fe40007ffe0ff */
[--C-:B------:R-:W-:Y:S02]  /*0c80*/  SHF.R.S32.HI R10, RZ, 0x2, R9.reuse ;  /* 0x00000002ff0a7819 */ /* 0x100fe40000011409 */
[----:B------:R-:W-:-:S02]  /*0c90*/  SHF.R.S32.HI R7, RZ, 0x1f, R9 ;  /* 0x0000001fff077819 */ /* 0x000fc40000011409 */
[----:B------:R-:W-:Y:S02]  /*0ca0*/  LEA.HI R8, R8, R21, RZ, 0x5 ;  /* 0x0000001508087211 */ /* 0x000fe400078f28ff */
[----:B------:R-:W-:Y:S02]  /*0cb0*/  LEA.HI R7, R7, R10, RZ, 0x3 ;  /* 0x0000000a07077211 */ /* 0x000fe400078f18ff */
[----:B------:R-:W-:Y:S02]  /*0cc0*/  LEA.HI R3, R3, R14, RZ, 0x1 ;  /* 0x0000000e03037211 */ /* 0x000fe400078f08ff */
[----:B------:R-:W-:Y:S01]  /*0cd0*/  LOP3.LUT R11, R7, 0xfffffff8, RZ, 0xc0, !PT ;  /* 0xfffffff8070b7812 */ /* 0x000fe200078ec0ff */
[----:B------:R-:W-:Y:S01]  /*0ce0*/  IMAD R7, R5, 0x40, R6 ;  /* 0x0000004005077824 */ /* 0x000fe200078e0206 */
[----:B------:R-:W-:Y:S02]  /*0cf0*/  SHF.R.S32.HI R5, RZ, 0x4, R4 ;  /* 0x00000004ff057819 */ /* 0x000fe40000011404 */
[----:B------:R-:W-:Y:S01]  /*0d00*/  SHF.R.S32.HI R8, RZ, 0x5, R8 ;  /* 0x00000005ff087819 */ /* 0x000fe20000011408 */
[----:B------:R-:W-:Y:S01]  /*0d10*/  IMAD.IADD R11, R10, 0x1, -R11 ;  /* 0x000000010a0b7824 */ /* 0x000fe200078e0a0b */
[----:B------:R-:W-:-:S02]  /*0d20*/  LEA.HI R4, R4, R5, RZ, 0x1 ;  /* 0x0000000504047211 */ /* 0x000fc400078f08ff */
[----:B------:R-:W-:Y:S01]  /*0d30*/  LOP3.LUT R3, R3, 0x3fffffe, RZ, 0xc0, !PT ;  /* 0x03fffffe03037812 */ /* 0x000fe200078ec0ff */
[----:B------:R-:W-:Y:S01]  /*0d40*/  IMAD R8, R8, 0x10, R11 ;  /* 0x0000001008087824 */ /* 0x000fe200078e020b */
[----:B------:R-:W-:Y:S02]  /*0d50*/  LOP3.LUT R4, R4, 0x1ffffffe, RZ, 0xc0, !PT ;  /* 0x1ffffffe04047812 */ /* 0x000fe400078ec0ff */
[----:B------:R-:W-:Y:S02]  /*0d60*/  IADD3 R3, R14, -R3, RZ ;  /* 0x800000030e037210 */ /* 0x000fe40007ffe0ff */
[----:B------:R-:W-:Y:S01]  /*0d70*/  LOP3.LUT R12, R12, 0xfffffffc, RZ, 0xc0, !PT ;  /* 0xfffffffc0c0c7812 */ /* 0x000fe200078ec0ff */
[----:B------:R-:W-:Y:S01]  /*0d80*/  IMAD.IADD R4, R5, 0x1, -R4 ;  /* 0x0000000105047824 */ /* 0x000fe200078e0a04 */
[CC--:B------:R-:W-:Y:S01]  /*0d90*/  LEA.HI R22, R0.reuse, R13.reuse, RZ, 0x3 ;  /* 0x0000000d00167211 */ /* 0x0c0fe200078f18ff */
[----:B------:R-:W-:Y:S01]  /*0da0*/  IMAD R15, R3, 0x40, R8 ;  /* 0x00000040030f7824 */ /* 0x000fe200078e0208 */
[----:B------:R-:W-:Y:S01]  /*0db0*/  LOP3.LUT R9, R9, 0x7ffffffc, RZ, 0xc0, !PT ;  /* 0x7ffffffc09097812 */ /* 0x000fe200078ec0ff */
[----:B------:R-:W-:Y:S01]  /*0dc0*/  IMAD.U32 R3, RZ, RZ, UR5 ;  /* 0x00000005ff037e24 */ /* 0x000fe2000f8e00ff */
[----:B------:R-:W-:Y:S01]  /*0dd0*/  LEA.HI R3, R0, R13, RZ, 0x6 ;  /* 0x0000000d00037211 */ /* 0x000fe200078f30ff */
[----:B------:R-:W-:Y:S01]  /*0de0*/  IMAD R4, R4, 0x8, R7 ;  /* 0x0000000804047824 */ /* 0x000fe200078e0207 */
[----:B------:R-:W-:Y:S01]  /*0df0*/  LOP3.LUT R0, R22, 0xfffffff8, RZ, 0xc0, !PT ;  /* 0xfffffff816007812 */ /* 0x000fe200078ec0ff */
[----:B------:R-:W-:Y:S01]  /*0e00*/  IMAD.IADD R12, R13, 0x1, -R12 ;  /* 0x000000010d0c7824 */ /* 0x000fe200078e0a0c */
[----:B------:R-:W-:Y:S01]  /*0e10*/  SHF.R.S32.HI R22, RZ, 0x3, R22 ;  /* 0x00000003ff167819 */ /* 0x000fe20000011416 */
[----:B------:R-:W-:Y:S01]  /*0e20*/  IMAD.SHL.U32 R3, R3, 0x8, RZ ;  /* 0x0000000803037824 */ /* 0x000fe200078e00ff */
[----:B------:R0:W-:Y:S01]  /*0e30*/  STL [R1+0x90], R4 ;  /* 0x0000900401007387 */ /* 0x0001e20000100800 */
[----:B------:R-:W-:Y:S01]  /*0e40*/  IMAD.IADD R18, R13, 0x1, -R0 ;  /* 0x000000010d127824 */ /* 0x000fe200078e0a00 */
[----:B------:R-:W-:Y:S01]  /*0e50*/  LEA.HI R6, R12, R12, RZ, 0x1 ;  /* 0x0000000c0c067211 */ /* 0x000fe200078f08ff */
[C---:B------:R-:W-:Y:S01]  /*0e60*/  VIADD R29, R22.reuse, 0x20 ;  /* 0x00000020161d7836 */ /* 0x040fe20000000000 */
[----:B------:R-:W-:Y:S01]  /*0e70*/  IADD3 R28, R22, 0x40, RZ ;  /* 0x00000040161c7810 */ /* 0x000fe20007ffe0ff */
[----:B------:R-:W-:Y:S01]  /*0e80*/  IMAD.U32 R0, RZ, RZ, UR4 ;  /* 0x00000004ff007e24 */ /* 0x000fe2000f8e00ff */
[----:B------:R-:W-:Y:S01]  /*0e90*/  LOP3.LUT R5, R6, 0x1ffffffe, RZ, 0xc0, !PT ;  /* 0x1ffffffe06057812 */ /* 0x000fe200078ec0ff */
[C---:B------:R-:W-:Y:S01]  /*0ea0*/  VIADD R27, R22.reuse, 0x60 ;  /* 0x00000060161b7836 */ /* 0x040fe20000000000 */
[----:B------:R-:W-:Y:S01]  /*0eb0*/  LOP3.LUT R20, R3, 0xfffffe00, RZ, 0xc0, !PT ;  /* 0xfffffe0003147812 */ /* 0x000fe200078ec0ff */
[C---:B------:R-:W-:Y:S01]  /*0ec0*/  VIADD R26, R22.reuse, 0x80 ;  /* 0x00000080161a7836 */ /* 0x040fe20000000000 */
[----:B------:R-:W-:Y:S01]  /*0ed0*/  STL [R1+0x88], R15 ;  /* 0x0000880f01007387 */ /* 0x000fe20000100800 */
[C---:B0-----:R-:W-:Y:S01]  /*0ee0*/  IMAD.SHL.U32 R4, R22.reuse, 0x40, RZ ;  /* 0x0000004016047824 */ /* 0x041fe200078e00ff */
[----:B------:R-:W-:Y:S01]  /*0ef0*/  SHF.R.S32.HI R7, RZ, 0x1f, R28 ;  /* 0x0000001fff077819 */ /* 0x000fe2000001141c */
[----:B------:R-:W-:Y:S01]  /*0f00*/  VIADD R25, R22, 0xa0 ;  /* 0x000000a016197836 */ /* 0x000fe20000000000 */
[----:B------:R-:W-:Y:S01]  /*0f10*/  STL [R1+0x68], RZ ;  /* 0x000068ff01007387 */ /* 0x000fe20000100800 */
[----:B------:R-:W-:Y:S01]  /*0f20*/  IMAD.SHL.U32 R16, R18, 0x8, RZ ;  /* 0x0000000812107824 */ /* 0x000fe200078e00ff */
[----:B------:R-:W-:Y:S01]  /*0f30*/  LOP3.LUT R3, R4, 0x1c0, RZ, 0xc0, !PT ;  /* 0x000001c004037812 */ /* 0x000fe200078ec0ff */
[----:B------:R-:W-:Y:S01]  /*0f40*/  IMAD.IADD R5, R12, 0x1, -R5 ;  /* 0x000000010c057824 */ /* 0x000fe200078e0a05 */
[----:B------:R-:W-:Y:S01]  /*0f50*/  SHF.R.S32.HI R4, RZ, 0x1f, R29 ;  /* 0x0000001fff047819 */ /* 0x000fe2000001141d */
[----:B------:R0:W-:Y:S01]  /*0f60*/  STL [R1+0x78], R0 ;  /* 0x0000780001007387 */ /* 0x0001e20000100800 */
[----:B------:R-:W-:Y:S01]  /*0f70*/  SHF.R.S32.HI R10, RZ, 0x1f, R27 ;  /* 0x0000001fff0a7819 */ /* 0x000fe2000001141b */
[----:B------:R-:W-:Y:S01]  /*0f80*/  IMAD.SHL.U32 R8, R27, 0x40, RZ ;  /* 0x000000401b087824 */ /* 0x000fe200078e00ff */
[----:B------:R-:W-:Y:S01]  /*0f90*/  SHF.R.S32.HI R12, RZ, 0x1f, R26 ;  /* 0x0000001fff0c7819 */ /* 0x000fe2000001141a */
[----:B------:R-:W-:Y:S01]  /*0fa0*/  IMAD.SHL.U32 R11, R26, 0x40, RZ ;  /* 0x000000401a0b7824 */ /* 0x000fe200078e00ff */
[----:B------:R-:W-:Y:S01]  /*0fb0*/  LEA.HI R4, R4, R29, RZ, 0x3 ;  /* 0x0000001d04047211 */ /* 0x000fe200078f18ff */
[----:B------:R-:W-:Y:S01]  /*0fc0*/  IMAD.SHL.U32 R13, R25, 0x40, RZ ;  /* 0x00000040190d7824 */ /* 0x000fe200078e00ff */
[----:B------:R-:W-:Y:S01]  /*0fd0*/  SHF.R.S32.HI R14, RZ, 0x1f, R25 ;  /* 0x0000001fff0e7819 */ /* 0x000fe20000011419 */
[----:B------:R-:W-:Y:S01]  /*0fe0*/  IMAD.SHL.U32 R18, R18, 0x4, RZ ;  /* 0x0000000412127824 */ /* 0x000fe200078e00ff */
[----:B------:R-:W-:Y:S01]  /*0ff0*/  SHF.R.U32.HI R24, RZ, 0x3, R3 ;  /* 0x00000003ff187819 */ /* 0x000fe20000011603 */
[----:B------:R-:W-:Y:S01]  /*1000*/  IMAD.SHL.U32 R4, R4, 0x40, RZ ;  /* 0x0000004004047824 */ /* 0x000fe200078e00ff */
[----:B0-----:R-:W-:Y:S01]  /*1010*/  SHF.R.S32.HI R0, RZ, 0x1f, R22 ;  /* 0x0000001fff007819 */ /* 0x001fe20000011416 */
[----:B------:R-:W-:Y:S01]  /*1020*/  IMAD.SHL.U32 R0, R29, 0x40, RZ ;  /* 0x000000401d007824 */ /* 0x000fe200078e00ff */
[----:B------:R-:W-:Y:S01]  /*1030*/  LEA.HI R7, R7, R28, RZ, 0x3 ;  /* 0x0000001c07077211 */ /* 0x000fe200078f18ff */
[----:B------:R-:W-:Y:S01]  /*1040*/  VIADD R220, R18, 0x20 ;  /* 0x0000002012dc7836 */ /* 0x000fe20000000000 */
[----:B------:R-:W-:-:S02]  /*1050*/  LOP3.LUT R3, R3, 0x38, R16, 0xf8, !PT ;  /* 0x0000003803037812 */ /* 0x000fc400078ef810 */
[----:B------:R-:W-:Y:S01]  /*1060*/  SHF.L.U32 R6, R28, 0x6, RZ ;  /* 0x000000061c067819 */ /* 0x000fe200000006ff */
[----:B------:R-:W-:Y:S01]  /*1070*/  IMAD.SHL.U32 R7, R7, 0x40, RZ ;  /* 0x0000004007077824 */ /* 0x000fe200078e00ff */
[----:B------:R-:W-:Y:S02]  /*1080*/  LEA.HI R10, R10, R27, RZ, 0x3 ;  /* 0x0000001b0a0a7211 */ /* 0x000fe400078f18ff */
[----:B------:R-:W-:Y:S02]  /*1090*/  LEA.HI R12, R12, R26, RZ, 0x3 ;  /* 0x0000001a0c0c7211 */ /* 0x000fe400078f18ff */
[----:B------:R-:W-:Y:S01]  /*10a0*/  LEA.HI R14, R14, R25, RZ, 0x3 ;  /* 0x000000190e0e7211 */ /* 0x000fe200078f18ff */
[----:B------:R-:W-:Y:S01]  /*10b0*/  IMAD.SHL.U32 R10, R10, 0x40, RZ ;  /* 0x000000400a0a7824 */ /* 0x000fe200078e00ff */
[----:B------:R-:W-:Y:S01]  /*10c0*/  LOP3.LUT R0, R0, 0x1c0, RZ, 0xc0, !PT ;  /* 0x000001c000007812 */ /* 0x000fe200078ec0ff */
[----:B------:R-:W-:Y:S01]  /*10d0*/  IMAD.SHL.U32 R12, R12, 0x40, RZ ;  /* 0x000000400c0c7824 */ /* 0x000fe200078e00ff */
[----:B------:R-:W-:Y:S01]  /*10e0*/  LOP3.LUT R3, R20, R3, R24, 0xf6, !PT ;  /* 0x0000000314037212 */ /* 0x000fe200078ef618 */
[----:B------:R-:W-:Y:S01]  /*10f0*/  IMAD.SHL.U32 R14, R14, 0x40, RZ ;  /* 0x000000400e0e7824 */ /* 0x000fe200078e00ff */
[----:B------:R-:W-:-:S02]  /*1100*/  LOP3.LUT R6, R6, 0x1c0, RZ, 0xc0, !PT ;  /* 0x000001c006067812 */ /* 0x000fc400078ec0ff */
[----:B------:R-:W-:Y:S01]  /*1110*/  LOP3.LUT R8, R8, 0x1c0, RZ, 0xc0, !PT ;  /* 0x000001c008087812 */ /* 0x000fe200078ec0ff */
[----:B------:R0:W-:Y:S01]  /*1120*/  STL [R1+0x38], R3 ;  /* 0x0000380301007387 */ /* 0x0001e20000100800 */
[----:B------:R-:W-:Y:S02]  /*1130*/  SHF.R.U32.HI R20, RZ, 0x3, R0 ;  /* 0x00000003ff147819 */ /* 0x000fe40000011600 */
[----:B------:R-:W-:Y:S02]  /*1140*/  LOP3.LUT R25, R11, 0x1c0, RZ, 0xc0, !PT ;  /* 0x000001c00b197812 */ /* 0x000fe400078ec0ff */
[----:B------:R-:W-:Y:S02]  /*1150*/  LOP3.LUT R0, R0, 0x38, R16, 0xf8, !PT ;  /* 0x0000003800007812 */ /* 0x000fe400078ef810 */
[----:B------:R-:W-:Y:S02]  /*1160*/  LOP3.LUT R4, R4, 0xfffffe00, RZ, 0xc0, !PT ;  /* 0xfffffe0004047812 */ /* 0x000fe400078ec0ff */
[----:B------:R-:W-:-:S02]  /*1170*/  LOP3.LUT R11, R13, 0x1c0, RZ, 0xc0, !PT ;  /* 0x000001c00d0b7812 */ /* 0x000fc400078ec0ff */
[----:B------:R-:W-:Y:S01]  /*1180*/  LOP3.LUT R7, R7, 0xfffffe00, RZ, 0xc0, !PT ;  /* 0xfffffe0007077812 */ /* 0x000fe200078ec0ff */
[----:B------:R-:W-:Y:S01]  /*1190*/  STL [R1+0x44], R4 ;  /* 0x0000440401007387 */ /* 0x000fe20000100800 */
[----:B------:R-:W-:Y:S02]  /*11a0*/  SHF.R.U32.HI R13, RZ, 0x3, R6 ;  /* 0x00000003ff0d7819 */ /* 0x000fe40000011606 */
[----:B0-----:R-:W-:Y:S01]  /*11b0*/  LOP3.LUT R3, R6, 0x38, R16, 0xf8, !PT ;  /* 0x0000003806037812 */ /* 0x001fe200078ef810 */
[----:B------:R0:W-:Y:S01]  /*11c0*/  STL [R1+0x40], R7 ;  /* 0x0000400701007387 */ /* 0x0001e20000100800 */
[----:B------:R-:W-:Y:S02]  /*11d0*/  IADD3 R9, R21, -R9, RZ ;  /* 0x8000000915097210 */ /* 0x000fe40007ffe0ff */
[----:B------:R-:W-:Y:S02]  /*11e0*/  SHF.R.U32.HI R11, RZ, 0x3, R8 ;  /* 0x00000003ff0b7819 */ /* 0x000fe40000011608 */
[----:B------:R-:W-:-:S02]  /*11f0*/  LOP3.LUT R6, R8, 0x38, R16, 0xf8, !PT ;  /* 0x0000003808067812 */ /* 0x000fc400078ef810 */
[----:B------:R-:W-:Y:S02]  /*1200*/  LOP3.LUT R8, R10, 0xfffffe00, RZ, 0xc0, !PT ;  /* 0xfffffe000a087812 */ /* 0x000fe400078ec0ff */
[----:B------:R-:W-:Y:S02]  /*1210*/  LOP3.LUT R12, R12, 0xfffffe00, RZ, 0xc0, !PT ;  /* 0xfffffe000c0c7812 */ /* 0x000fe400078ec0ff */
[----:B------:R-:W-:Y:S02]  /*1220*/  LOP3.LUT R0, R4, R0, R20, 0xf6, !PT ;  /* 0x0000000004007212 */ /* 0x000fe400078ef614 */
[----:B------:R-:W-:Y:S01]  /*1230*/  LOP3.LUT R10, R14, 0xfffffe00, RZ, 0xc0, !PT ;  /* 0xfffffe000e0a7812 */ /* 0x000fe200078ec0ff */
[----:B------:R-:W-:Y:S01]  /*1240*/  STL [R1+0x54], R12 ;  /* 0x0000540c01007387 */ /* 0x000fe20000100800 */
[----:B------:R-:W-:Y:S01]  /*1250*/  LOP3.LUT R3, R7, R3, R13, 0xf6, !PT ;  /* 0x0000000307037212 */ /* 0x000fe200078ef60d */
[----:B0-----:R-:W-:Y:S01]  /*1260*/  IMAD.SHL.U32 R7, R9, 0x2, RZ ;  /* 0x0000000209077824 */ /* 0x001fe200078e00ff */
[----:B------:R-:W-:Y:S01]  /*1270*/  LEA R0, R0, UR4, 0x1 ;  /* 0x0000000400007c11 */ /* 0x000fe2000f8e08ff */
[----:B------:R-:W-:Y:S01]  /*1280*/  STL [R1+0x50], R10 ;  /* 0x0000500a01007387 */ /* 0x000fe20000100800 */
[----:B------:R-:W-:-:S02]  /*1290*/  LOP3.LUT R6, R8, R6, R11, 0xf6, !PT ;  /* 0x0000000608067212 */ /* 0x000fc400078ef60b */
[----:B------:R-:W-:Y:S01]  /*12a0*/  LEA R4, R3, UR4, 0x1 ;  /* 0x0000000403047c11 */ /* 0x000fe2000f8e08ff */
[----:B------:R-:W-:Y:S01]  /*12b0*/  STL [R1+0x3c], R8 ;  /* 0x00003c0801007387 */ /* 0x000fe20000100800 */
[----:B------:R-:W-:Y:S02]  /*12c0*/  LEA R3, R6, UR4, 0x1 ;  /* 0x0000000406037c11 */ /* 0x000fe4000f8e08ff */
[----:B------:R-:W-:Y:S01]  /*12d0*/  SHF.R.S32.HI R17, RZ, 0x1f, R16 ;  /* 0x0000001fff117819 */ /* 0x000fe20000011410 */
[----:B------:R-:W-:Y:S01]  /*12e0*/  STL [R1+0x34], R7 ;  /* 0x0000340701007387 */ /* 0x000fe20000100800 */
[----:B------:R-:W-:-:S03]  /*12f0*/  IADD3 R221, R16, 0x40, RZ ;  /* 0x0000004010dd7810 */ /* 0x000fc60007ffe0ff */
[----:B------:R0:W-:Y:S04]  /*1300*/  STL [R1+0x84], R0 ;  /* 0x0000840001007387 */ /* 0x0001e80000100800 */
[----:B------:R1:W-:Y:S01]  /*1310*/  STL [R1+0x80], R4 ;  /* 0x0000800401007387 */ /* 0x0003e20000100800 */
[----:B0-----:R-:W-:-:S05]  /*1320*/  IMAD R0, R5, 0x8, R15 ;  /* 0x0000000805007824 */ /* 0x001fca00078e020f */
[----:B------:R1:W-:Y:S04]  /*1330*/  STL [R1+0x8c], R0 ;  /* 0x00008c0001007387 */ /* 0x0003e80000100800 */
[----:B------:R1:W-:Y:S02]  /*1340*/  STL [R1+0x7c], R3 ;  /* 0x00007c0301007387 */ /* 0x0003e40000100800 */
.L_x_6893:
[----:B0123--:R-:W0:Y:S01]  /*1350*/  LDC.64 R4, c[0x0][0xc88] ;  /* 0x00032200ff047b82 */ /* 0x00fe220000000a00 */
[----:B------:R-:W-:Y:S01]  /*1360*/  ULDC.64 UR4, c[0x0][0x208] ;  /* 0x0000820000047ab9 */ /* 0x000fe20000000a00 */
[----:B0-----:R-:W-:-:S05]  /*1370*/  IMAD.WIDE R4, R151, 0x4, R4 ;  /* 0x0000000497047825 */ /* 0x001fca00078e0204 */
[----:B------:R-:W2:Y:S01]  /*1380*/  LDG.E R31, desc[UR4][R4.64] ;  /* 0x00000004041f7981 */ /* 0x000ea2000c1e1900 */
[----:B------:R-:W-:Y:S05]  /*1390*/  YIELD ;  /* 0x0000000000007946 */ /* 0x000fea0003800000 */
[----:B------:R-:W-:Y:S01]  /*13a0*/  ULDC.64 UR4, c[0x0][0xa28] ;  /* 0x00028a0000047ab9 */ /* 0x000fe20000000a00 */
[----:B------:R-:W-:Y:S01]  /*13b0*/  ULDC.64 UR8, c[0x0][0xa18] ;  /* 0x0002860000087ab9 */ /* 0x000fe20000000a00 */
[----:B------:R-:W-:Y:S01]  /*13c0*/  ISETP.NE.U32.AND P1, PT, RZ, UR4, PT ;  /* 0x00000004ff007c0c */ /* 0x000fe2000bf25070 */
[----:B------:R-:W-:Y:S01]  /*13d0*/  ULDC.64 UR6, c[0x0][0xa08] ;  /* 0x0002820000067ab9 */ /* 0x000fe20000000a00 */
[----:B------:R-:W-:Y:S01]  /*13e0*/  IMAD.MOV.U32 R11, RZ, RZ, RZ ;  /* 0x000000ffff0b7224 */ /* 0x000fe200078e00ff */
[----:B------:R-:W-:Y:S01]  /*13f0*/  ISETP.NE.U32.AND P0, PT, RZ, UR6, PT ;  /* 0x00000006ff007c0c */ /* 0x000fe2000bf05070 */
[----:B------:R-:W-:Y:S01]  /*1400*/  ULDC.64 UR10, c[0x0][0x208] ;  /* 0x00008200000a7ab9 */ /* 0x000fe20000000a00 */
[----:B------:R-:W-:Y:S01]  /*1410*/  ISETP.NE.AND.EX P1, PT, RZ, UR5, PT, P1 ;  /* 0x00000005ff007c0c */ /* 0x000fe2000bf25310 */
[----:B------:R-:W-:Y:S01]  /*1420*/  IMAD.MOV.U32 R27, RZ, RZ, RZ ;  /* 0x000000ffff1b7224 */ /* 0x000fe200078e00ff */
[----:B------:R-:W-:-:S02]  /*1430*/  ISETP.NE.AND.EX P0, PT, RZ, UR7, PT, P0 ;  /* 0x00000007ff007c0c */ /* 0x000fc4000bf05300 */
[----:B--2---:R-:W-:Y:S01]  /*1440*/  SHF.R.S32.HI R0, RZ, 0x1f, R31 ;  /* 0x0000001fff007819 */ /* 0x004fe2000001141f */
[----:B------:R-:W-:-:S08]  /*1450*/  IMAD.SHL.U32 R32, R31, 0x4, RZ ;  /* 0x000000041f207824 */ /* 0x000fd000078e00ff */
[C---:B------:R-:W-:Y:S01]  /*1460*/  @P1 LEA R6, P2, R31.reuse, UR4, 0x2 ;  /* 0x000000041f061c11 */ /* 0x040fe2000f8410ff */
[----:B------:R0:W-:Y:S01]  /*1470*/  STL [R1+0x5c], R31 ;  /* 0x00005c1f01007387 */ /* 0x0001e20000100800 */
[C-C-:B------:R-:W-:Y:S02]  /*1480*/  SHF.L.U64.HI R28, R31.reuse, 0x2, R0.reuse ;  /* 0x000000021f1c7819 */ /* 0x140fe40000010200 */
[----:B------:R-:W-:Y:S01]  /*1490*/  @P1 LEA.HI.X R7, R31, UR5, R0, 0x2, P2 ;  /* 0x000000051f071c11 */ /* 0x000fe200090f1400 */
[----:B------:R-:W-:Y:S01]  /*14a0*/  ULDC UR4, c[0x0][0x288] ;  /* 0x0000a20000047ab9 */ /* 0x000fe20000000800 */
[----:B------:R-:W-:Y:S01]  /*14b0*/  ISETP.NE.U32.AND P2, PT, RZ, UR8, PT ;  /* 0x00000008ff007c0c */ /* 0x000fe2000bf45070 */
[----:B------:R0:W-:Y:S01]  /*14c0*/  STL [R1+0x70], R0 ;  /* 0x0000700001007387 */ /* 0x0001e20000100800 */
[----:B------:R-:W-:Y:S01]  /*14d0*/  MOV R161, UR4 ;  /* 0x0000000400a17c02 */ /* 0x000fe20008000f00 */
[----:B------:R-:W-:Y:S01]  /*14e0*/  ULDC.64 UR4, c[0x0][0x418] ;  /* 0x0001060000047ab9 */ /* 0x000fe20000000a00 */
[----:B------:R-:W-:Y:S01]  /*14f0*/  ISETP.NE.AND.EX P2, PT, RZ, UR9, PT, P2 ;  /* 0x00000009ff007c0c */ /* 0x000fe2000bf45320 */
[----:B------:R-:W-:Y:S01]  /*1500*/  UISETP.NE.U32.AND UP0, UPT, UR4, URZ, UPT ;  /* 0x0000003f0400728c */ /* 0x000fe2000bf05070 */
[----:B------:R0:W-:Y:S01]  /*1510*/  STL [R1+0x64], R32 ;  /* 0x0000642001007387 */ /* 0x0001e20000100800 */
[----:B----4-:R-:W-:Y:S01]  /*1520*/  IADD3 R8, P3, R32, UR6, RZ ;  /* 0x0000000620087c10 */ /* 0x010fe2000ff7e0ff */
[----:B------:R-:W-:Y:S01]  /*1530*/  ULDC UR4, c[0x0][0x424] ;  /* 0x0001090000047ab9 */ /* 0x000fe20000000800 */
[----:B------:R-:W-:Y:S01]  /*1540*/  UISETP.NE.AND.EX UP0, UPT, UR5, URZ, UPT, UP0 ;  /* 0x0000003f0500728c */ /* 0x000fe2000bf05300 */
[----:B------:R0:W5:Y:S01]  /*1550*/  @P1 LDG.E R11, desc[UR10][R6.64] ;  /* 0x0000000a060b1981 */ /* 0x000162000c1e1900 */
[----:B------:R-:W-:Y:S01]  /*1560*/  IADD3.X R9, R28, UR7, RZ, P3, !PT ;  /* 0x000000071c097c10 */ /* 0x000fe20009ffe4ff */
[----:B------:R-:W-:Y:S01]  /*1570*/  ULDC UR5, c[0x0][0x2f0] ;  /* 0x0000bc0000057ab9 */ /* 0x000fe20000000800 */
[----:B------:R-:W-:-:S03]  /*1580*/  USEL UR4, UR4, 0x1, UP0 ;  /* 0x0000000104047887 */ /* 0x000fc60008000000 */
[----:B------:R0:W5:Y:S01]  /*1590*/  @P0 LDG.E R27, desc[UR10][R8.64] ;  /* 0x0000000a081b0981 */ /* 0x000162000c1e1900 */
[----:B------:R-:W-:Y:S01]  /*15a0*/  @P2 IADD3 R4, P1, R32, UR8, RZ ;  /* 0x0000000820042c10 */ /* 0x000fe2000ff3e0ff */
[----:B------:R-:W-:-:S03]  /*15b0*/  UIMAD UR4, UR4, UR5, URZ ;  /* 0x00000005040472a4 */ /* 0x000fc6000f8e023f */
[----:B------:R-:W-:Y:S01]  /*15c0*/  @P2 IADD3.X R5, R28, UR9, RZ, P1, !PT ;  /* 0x000000091c052c10 */ /* 0x000fe20008ffe4ff */
[----:B------:R-:W-:Y:S02]  /*15d0*/  ULDC UR5, c[0x0][0x348] ;  /* 0x0000d20000057ab9 */ /* 0x000fe40000000800 */
[----:B------:R-:W-:Y:S02]  /*15e0*/  IMAD.U32 R25, RZ, RZ, UR5 ;  /* 0x00000005ff197e24 */ /* 0x000fe4000f8e00ff */
[----:B------:R0:W5:Y:S01]  /*15f0*/  @P2 LDG.E R161, desc[UR10][R4.64] ;  /* 0x0000000a04a12981 */ /* 0x000162000c1e1900 */
[----:B------:R-:W-:Y:S01]  /*1600*/  IMAD.U32 R26, RZ, RZ, UR4 ;  /* 0x00000004ff1a7e24 */ /* 0x000fe2000f8e00ff */
[----:B------:R-:W-:Y:S06]  /*1610*/  @P2 BRA `(.L_x_6663) ;  /* 0x0000000000282947 */ /* 0x000fec0003800000 */
[----:B------:R-:W-:Y:S02]  /*1620*/  ULDC.64 UR4, c[0x0][0xa00] ;  /* 0x0002800000047ab9 */ /* 0x000fe40000000a00 */
[----:B------:R-:W-:-:S04]  /*1630*/  ISETP.NE.U32.AND P1, PT, RZ, UR4, PT ;  /* 0x00000004ff007c0c */ /* 0x000fc8000bf25070 */
[----:B------:R-:W-:-:S13]  /*1640*/  ISETP.NE.AND.EX P1, PT, RZ, UR5, PT, P1 ;  /* 0x00000005ff007c0c */ /* 0x000fda000bf25310 */
[----:B------:R-:W-:Y:S05]  /*1650*/  @!P1 BRA `(.L_x_6663) ;  /* 0x0000000000189947 */ /* 0x000fea0003800000 */
[----:B0-----:R-:W0:Y:S01]  /*1660*/  LDC.64 R4, c[0x0][0xa00] ;  /* 0x00028000ff047b82 */ /* 0x001e220000000a00 */
[----:B------:R-:W-:Y:S01]  /*1670*/  ULDC.64 UR4, c[0x0][0x208] ;  /* 0x0000820000047ab9 */ /* 0x000fe20000000a00 */
[----:B0-----:R-:W-:-:S05]  /*1680*/  IMAD.WIDE R4, R31, 0x4, R4 ;  /* 0x000000041f047825 */ /* 0x001fca00078e0204 */
[----:B-----5:R-:W2:Y:S04]  /*1690*/  LDG.E R161, desc[UR4][R4.64] ;  /* 0x0000000404a17981 */ /* 0x020ea8000c1e1900 */
[----:B------:R-:W2:Y:S02]  /*16a0*/  LDG.E R0, desc[UR4][R4.64+0x4] ;  /* 0x0000040404007981 */ /* 0x000ea4000c1e1900 */
[----:B--2---:R-:W-:-:S07]  /*16b0*/  IMAD.IADD R161, R0, 0x1, -R161 ;  /* 0x0000000100a17824 */ /* 0x004fce00078e0aa1 */
.L_x_6663:
[C---:B------:R-:W-:Y:S01]  /*16c0*/  LOP3.LUT R30, R150.reuse, 0xffff, RZ, 0xc0, !PT ;  /* 0x0000ffff961e7812 */ /* 0x040fe200078ec0ff */
[----:B------:R-:W-:Y:S01]  /*16d0*/  ULDC.64 UR4, c[0x0][0xa20] ;  /* 0x0002880000047ab9 */ /* 0x000fe20000000a00 */
[----:B------:R1:W-:Y:S01]  /*16e0*/  STL [R1+0x6c], R149 ;  /* 0x00006c9501007387 */ /* 0x0003e20000100800 */
[----:B------:R-:W-:Y:S02]  /*16f0*/  ISETP.NE.U32.AND P1, PT, RZ, UR4, PT ;  /* 0x00000004ff007c0c */ /* 0x000fe4000bf25070 */
[C---:B------:R-:W-:Y:S01]  /*1700*/  LOP3.LUT R3, R150.reuse, 0xff000000, RZ, 0xc0, !PT ;  /* 0xff00000096037812 */ /* 0x040fe200078ec0ff */
[----:B------:R1:W-:Y:S01]  /*1710*/  STL [R1+0x58], R30 ;  /* 0x0000581e01007387 */ /* 0x0003e20000100800 */
[----:B------:R-:W-:Y:S02]  /*1720*/  ISETP.NE.AND.EX P1, PT, RZ, UR5, PT, P1 ;  /* 0x00000005ff007c0c */ /* 0x000fe4000bf25310 */
[----:B0-----:R-:W-:Y:S02]  /*1730*/  LOP3.LUT R0, R150, 0xff0000, RZ, 0xc0, !PT ;  /* 0x00ff000096007812 */ /* 0x001fe400078ec0ff */
[----:B------:R-:W-:-:S04]  /*1740*/  SHF.R.U32.HI R3, RZ, 0x8, R3 ;  /* 0x00000008ff037819 */ /* 0x000fc80000011603 */
[----:B------:R-:W-:-:S05]  /*1750*/  LEA.HI R10, R0, R3, RZ, 0x10 ;  /* 0x00000003000a7211 */ /* 0x000fca00078f80ff */
[----:B-1----:R-:W-:Y:S05]  /*1760*/  @!P1 BRA `(.L_x_6664) ;  /* 0x0000000000149947 */ /* 0x002fea0003800000 */
[----:B------:R-:W-:Y:S01]  /*1770*/  IADD3 R4, P0, R32, UR4, RZ ;  /* 0x0000000420047c10 */ /* 0x000fe2000ff1e0ff */
[----:B------:R-:W-:-:S03]  /*1780*/  ULDC.64 UR6, c[0x0][0x208] ;  /* 0x0000820000067ab9 */ /* 0x000fc60000000a00 */
[----:B------:R-:W-:-:S05]  /*1790*/  IADD3.X R5, R28, UR5, RZ, P0, !PT ;  /* 0x000000051c057c10 */ /* 0x000fca00087fe4ff */
[----:B------:R0:W5:Y:S01]  /*17a0*/  LDG.E R26, desc[UR6][R4.64] ;  /* 0x00000006041a7981 */ /* 0x000162000c1e1900 */
[----:B------:R-:W-:Y:S05]  /*17b0*/  BRA `(.L_x_6665) ;  /* 0x0000000000147947 */ /* 0x000fea0003800000 */
.L_x_6664:
[----:B------:R-:W-:Y:S05]  /*17c0*/  @!P0 BRA `(.L_x_6665) ;  /* 0x0000000000108947 */ /* 0x000fea0003800000 */
[----:B------:R-:W-:Y:S02]  /*17d0*/  ULDC.64 UR4, c[0x0][0x208] ;  /* 0x0000820000047ab9 */ /* 0x000fe40000000a00 */
[----:B------:R-:W2:Y:S04]  /*17e0*/  LDG.E R3, desc[UR4][R8.64] ;  /* 0x0000000408037981 */ /* 0x000ea8000c1e1900 */
[----:B------:R-:W2:Y:S02]  /*17f0*/  LDG.E R26, desc[UR4][R8.64+0x4] ;  /* 0x00000404081a7981 */ /* 0x000ea4000c1e1900 */
[----:B--2---:R-:W-:-:S07]  /*1800*/  IMAD.IADD R26, R26, 0x1, -R3 ;  /* 0x000000011a1a7824 */ /* 0x004fce00078e0a03 */
.L_x_6665:
[----:B------:R-:W-:Y:S01]  /*1810*/  ULDC.64 UR4, c[0x0][0xa10] ;  /* 0x0002840000047ab9 */ /* 0x000fe20000000a00 */
[----:B------:R-:W2:Y:S01]  /*1820*/  LDL.LU R29, [R1] ;  /* 0x00000000011d7983 */ /* 0x000ea20000300800 */
[----:B------:R-:W-:Y:S01]  /*1830*/  ISETP.NE.U32.AND P0, PT, RZ, UR4, PT ;  /* 0x00000004ff007c0c */ /* 0x000fe2000bf05070 */
[----:B------:R-:W-:-:S03]  /*1840*/  ULDC.64 UR6, c[0x0][0x208] ;  /* 0x0000820000067ab9 */ /* 0x000fc60000000a00 */
[----:B------:R-:W-:Y:S01]  /*1850*/  ISETP.NE.AND.EX P0, PT, RZ, UR5, PT, P0 ;  /* 0x00000005ff007c0c */ /* 0x000fe2000bf05300 */
[----:B------:R-:W-:-:S12]  /*1860*/  ULDC.64 UR4, c[0x0][0xa30] ;  /* 0x00028c0000047ab9 */ /* 0x000fd80000000a00 */
[----:B0-----:R-:W0:Y:S02]  /*1870*/  @P0 LDC.64 R4, c[0x0][0xa10] ;  /* 0x00028400ff040b82 */ /* 0x001e240000000a00 */
[----:B0-----:R-:W-:-:S05]  /*1880*/  @P0 IMAD.WIDE R4, R31, 0x4, R4 ;  /* 0x000000041f040825 */ /* 0x001fca00078e0204 */
[----:B------:R-:W3:Y:S04]  /*1890*/  @P0 LDG.E R0, desc[UR6][R4.64] ;  /* 0x0000000604000981 */ /* 0x000ee8000c1e1900 */
[----:B------:R-:W3:Y:S01]  /*18a0*/  @P0 LDG.E R3, desc[UR6][R4.64+0x4] ;  /* 0x0000040604030981 */ /* 0x000ee2000c1e1900 */
[----:B-----5:R-:W-:Y:S01]  /*18b0*/  IADD3 R12, -R11, R26, RZ ;  /* 0x0000001a0b0c7210 */ /* 0x020fe20007ffe1ff */
[----:B------:R-:W-:Y:S01]  /*18c0*/  IMAD.MOV.U32 R147, RZ, RZ, R26 ;  /* 0x000000ffff937224 */ /* 0x000fe200078e001a */
[----:B------:R-:W-:Y:S02]  /*18d0*/  ISETP.NE.U32.AND P1, PT, RZ, UR4, PT ;  /* 0x00000004ff007c0c */ /* 0x000fe4000bf25070 */
[----:B------:R-:W-:Y:S02]  /*18e0*/  LOP3.LUT R13, R10, 0xff, RZ, 0xc0, !PT ;  /* 0x000000ff0a0d7812 */ /* 0x000fe400078ec0ff */
[----:B------:R-:W-:-:S02]  /*18f0*/  ISETP.NE.AND.EX P1, PT, RZ, UR5, PT, P1 ;  /* 0x00000005ff007c0c */ /* 0x000fc4000bf25310 */
[----:B------:R-:W-:Y:S01]  /*1900*/  SHF.R.U32.HI R8, RZ, 0x10, R10 ;  /* 0x00000010ff087819 */ /* 0x000fe2000001160a */
[----:B------:R0:W-:Y:S01]  /*1910*/  STL [R1+0x74], R13 ;  /* 0x0000740d01007387 */ /* 0x0001e20000100800 */
[----:B------:R-:W-:Y:S09]  /*1920*/  BSSY B0, `(.L_x_6666) ;  /* 0x000002e000007945 */ /* 0x000ff20003800000 */
[----:B------:R-:W-:-:S04]  /*1930*/  @P1 IADD3 R6, P2, R32, UR4, RZ ;  /* 0x0000000420061c10 */ /* 0x000fc8000ff5e0ff */
[----:B------:R-:W-:-:S05]  /*1940*/  @P1 IADD3.X R7, R28, UR5, RZ, P2, !PT ;  /* 0x000000051c071c10 */ /* 0x000fca00097fe4ff */
[----:B------:R0:W5:Y:S01]  /*1950*/  @P1 LDG.E R147, desc[UR6][R6.64] ;  /* 0x0000000606931981 */ /* 0x000162000c1e1900 */
[----:B--2---:R-:W-:Y:S01]  /*1960*/  LOP3.LUT R29, R29, 0xffffffbf, RZ, 0xc0, !PT ;  /* 0xffffffbf1d1d7812 */ /* 0x004fe200078ec0ff */
[----:B---3--:R-:W-:-:S04]  /*1970*/  @P0 IMAD.IADD R25, R3, 0x1, -R0 ;  /* 0x0000000103190824 */ /* 0x008fc800078e0a00 */
[----:B------:R-:W-:-:S04]  /*1980*/  IMAD.IADD R162, R12, 0x1, R25 ;  /* 0x000000010ca27824 */ /* 0x000fc800078e0219 */
[C---:B------:R-:W-:Y:S01]  /*1990*/  VIADD R0, R162.reuse, 0xaf ;  /* 0x000000afa2007836 */ /* 0x040fe20000000000 */
[----:B------:R-:W-:-:S03]  /*19a0*/  ISETP.GE.AND P3, PT, R162, 0x1, PT ;  /* 0x00000001a200780c */ /* 0x000fc60003f66270 */
[----:B------:R-:W-:-:S05]  /*19b0*/  IMAD.HI R0, R0, 0x2e8ba2e9, RZ ;  /* 0x2e8ba2e900007827 */ /* 0x000fca00078e02ff */
[----:B------:R-:W-:-:S04]  /*19c0*/  SHF.R.U32.HI R3, RZ, 0x1f, R0 ;  /* 0x0000001fff037819 */ /* 0x000fc80000011600 */
[----:B------:R-:W-:Y:S01]  /*19d0*/  LEA.HI.SX32 R160, R0, R3, 0x1b ;  /* 0x0000000300a07211 */ /* 0x000fe200078fdaff */
[----:B------:R-:W-:Y:S01]  /*19e0*/  IMAD.MOV.U32 R3, RZ, RZ, RZ ;  /* 0x000000ffff037224 */ /* 0x000fe200078e00ff */
[----:B------:R-:W-:-:S05]  /*19f0*/  @P3 LOP3.LUT R29, R29, 0x40, RZ, 0xfc, !PT ;  /* 0x000000401d1d3812 */ /* 0x000fca00078efcff */
[----:B------:R0:W-:Y:S04]  /*1a00*/  STL [R1], R29 ;  /* 0x0000001d01007387 */ /* 0x0001e80000100800 */
[----:B------:R0:W-:Y:S01]  /*1a10*/  STL [R1+0x60], R8 ;  /* 0x0000600801007387 */ /* 0x0001e20000100800 */
[----:B------:R-:W-:Y:S05]  /*1a20*/  @!P3 BRA `(.L_x_6667) ;  /* 0x000000000074b947 */ /* 0x000fea0003800000 */
[----:B------:R-:W-:Y:S01]  /*1a30*/  ISETP.NE.AND P0, PT, R8, RZ, PT ;  /* 0x000000ff0800720c */ /* 0x000fe20003f05270 */
[----:B------:R-:W-:-:S03]  /*1a40*/  ULDC UR4, c[0x0][0x9f0] ;  /* 0x00027c0000047ab9 */ /* 0x000fc60000000800 */
[----:B------:R-:W-:-:S04]  /*1a50*/  SEL R9, R8, UR4, P0 ;  /* 0x0000000408097c07 */ /* 0x000fc80008000000 */
[-C--:B0-----:R-:W-:Y:S02]  /*1a60*/  IABS R6, R9.reuse ;  /* 0x0000000900067213 */ /* 0x081fe40000000000 */
        /* <DEDUP_REMOVED lines=10> */
[----:B0-----:R-:W-:Y:S01]  /*1b10*/  IMAD.MOV.U32 R4, RZ, RZ, RZ ;  /* 0x000000ffff047224 */ /* 0x001fe200078e00ff */
[----:B-1----:R-:W-:-:S05]  /*1b20*/  IADD3 R7, RZ, -R5, RZ ;  /* 0x80000005ff077210 */ /* 0x002fca0007ffe0ff */
        /* <DEDUP_REMOVED lines=10> */
[----:B------:R-:W-:-:S05]  /*1bd0*/  MOV R3, R5 ;  /* 0x0000000500037202 */ /* 0x000fca0000000f00 */
[----:B------:R-:W-:Y:S01]  /*1be0*/  @!P2 IMAD.MOV R3, RZ, RZ, -R3 ;  /* 0x000000ffff03a224 */ /* 0x000fe200078e0a03 */
[----:B------:R-:W-:-:S07]  /*1bf0*/  @!P1 LOP3.LUT R3, RZ, R9, RZ, 0x33, !PT ;  /* 0x00000009ff039212 */ /* 0x000fce00078e33ff */
.L_x_6667:
[----:B------:R-:W-:Y:S05]  /*1c00*/  BSYNC B0 ;  /* 0x0000000000007941 */ /* 0x000fea0003800000 */
.L_x_6666:
[----:B------:R-:W-:-:S05]  /*1c10*/  IMAD R0, R13, R3, RZ ;  /* 0x000000030d007224 */ /* 0x000fca00078e02ff */
        /* <DEDUP_REMOVED lines=12> */
[----:B------:R-:W-:Y:S02]  /*1ce0*/  @P0 LEA.HI.SX32 R24, R0, R3, 0x1b ;  /* 0x0000000300180211 */ /* 0x000fe400078fdaff */
[----:B------:R-:W-:Y:S02]  /*1cf0*/  PLOP3.LUT P0, PT, PT, PT, PT, 0x80, 0x0 ;  /* 0x000000000000781c */ /* 0x000fe40003f0f070 */
        /* <DEDUP_REMOVED lines=15> */
[----:B0-----:R-:W-:Y:S02]  /*1df0*/  IMAD.U32 R6, RZ, RZ, UR4 ;  /* 0x00000004ff067e24 */ /* 0x001fe4000f8e00ff */
[----:B------:R-:W-:-:S02]  /*1e00*/  IMAD.U32 R7, RZ, RZ, UR5 ;  /* 0x00000005ff077e24 */ /* 0x000fc4000f8e00ff */
[----:B------:R-:W-:Y:S02]  /*1e10*/  IMAD.U32 R11, RZ, RZ, UR7 ;  /* 0x00000007ff0b7e24 */ /* 0x000fe4000f8e00ff */
[----:B------:R-:W-:Y:S02]  /*1e20*/  IMAD.MOV.U32 R8, RZ, RZ, 0x70 ;  /* 0x00000070ff087424 */ /* 0x000fe400078e00ff */
[----:B-1----:R-:W-:-:S07]  /*1e30*/  IMAD.MOV.U32 R13, RZ, RZ, RZ ;  /* 0x000000ffff0d7224 */ /* 0x002fce00078e00ff */
[----:B------:R-:W-:-:S07]  /*1e40*/  LEPC R20, `(.L_x_6670) ;  /* 0x000000001014794e */ /* 0x000fce0000000000 */
[----:B--2--5:R-:W-:Y:S05]  /*1e50*/  CALL.ABS.NOINC R14 ;  /* 0x000000000e007343 */ /* 0x024fea0003c00000 */
.L_x_6670:
[----:B------:R-:W-:Y:S05]  /*1e60*/  BSYNC B6 ;  /* 0x0000000000067941 */ /* 0x000fea0003800000 */
.L_x_6669:
        /* <DEDUP_REMOVED lines=9> */
[----:B------:R-:W-:Y:S01]  /*1f00*/  IMAD.U32 R5, RZ, RZ, UR5 ;  /* 0x00000005ff057e24 */ /* 0x000fe2000f8e00ff */
[----:B------:R-:W-:Y:S01]  /*1f10*/  ULDC.64 UR4, c[0x4][0x1c0] ;  /* 0x0100700000047ab9 */ /* 0x000fe20000000a00 */
[----:B------:R-:W-:Y:S01]  /*1f20*/  IMAD.U32 R10, RZ, RZ, UR6 ;  /* 0x00000006ff0a7e24 */ /* 0x000fe2000f8e00ff */
[----:B0-----:R-:W-:Y:S01]  /*1f30*/  MOV R7, UR5 ;  /* 0x0000000500077c02 */ /* 0x001fe20008000f00 */
[----:B------:R-:W-:Y:S02]  /*1f40*/  IMAD.U32 R6, RZ, RZ, UR4 ;  /* 0x00000004ff067e24 */ /* 0x000fe4000f8e00ff */
[----:B------:R-:W-:-:S02]  /*1f50*/  IMAD.U32 R11, RZ, RZ, UR7 ;  /* 0x00000007ff0b7e24 */ /* 0x000fc4000f8e00ff */
[----:B------:R-:W-:Y:S02]  /*1f60*/  IMAD.MOV.U32 R8, RZ, RZ, 0x70 ;  /* 0x00000070ff087424 */ /* 0x000fe400078e00ff */
[----:B------:R-:W-:Y:S02]  /*1f70*/  IMAD.MOV.U32 R12, RZ, RZ, 0x1 ;  /* 0x00000001ff0c7424 */ /* 0x000fe400078e00ff */
[----:B-1----:R-:W-:-:S07]  /*1f80*/  IMAD.MOV.U32 R13, RZ, RZ, RZ ;  /* 0x000000ffff0d7224 */ /* 0x002fce00078e00ff */
[----:B------:R-:W-:-:S07]  /*1f90*/  LEPC R20, `(.L_x_6672) ;  /* 0x000000001014794e */ /* 0x000fce0000000000 */
[----:B--2--5:R-:W-:Y:S05]  /*1fa0*/  CALL.ABS.NOINC R14 ;  /* 0x000000000e007343 */ /* 0x024fea0003c00000 */
.L_x_6672:
[----:B------:R-:W-:Y:S05]  /*1fb0*/  BSYNC B6 ;  /* 0x0000000000067941 */ /* 0x000fea0003800000 */
.L_x_6671:
[----:B------:R-:W-:Y:S01]  /*1fc0*/  ULDC.64 UR4, c[0x0][0x9f8] ;  /* 0x00027e0000047ab9 */ /* 0x000fe20000000a00 */
[----:B------:R-:W-:Y:S01]  /*1fd0*/  MOV R0, R31 ;  /* 0x0000001f00007202 */ /* 0x000fe20000000f00 */
[----:B------:R-:W-:Y:S01]  /*1fe0*/  ULDC.64 UR6, c[0x0][0x208] ;  /* 0x0000820000067ab9 */ /* 0x000fe20000000a00 */
[----:B------:R-:W-:Y:S01]  /*1ff0*/  ISETP.NE.U32.AND P0, PT, RZ, UR4, PT ;  /* 0x00000004ff007c0c */ /* 0x000fe2000bf05070 */
[----:B0-----:R-:W0:Y:S01]  /*2000*/  LDC R13, c[0x0][0x3f4] ;  /* 0x0000fd00ff0d7b82 */ /* 0x001e220000000800 */
[----:B------:R-:W-:-:S07]  /*2010*/  IMAD.IADD R119, R27, 0x1, R26 ;  /* 0x000000011b777824 */ /* 0x000fce00078e021a */
[----:B------:R-:W1:Y:S01]  /*2020*/  LDC.64 R42, c[0x0][0x300] ;  /* 0x0000c000ff2a7b82 */ /* 0x000e620000000a00 */
[----:B------:R-:W-:Y:S01]  /*2030*/  ISETP.NE.AND.EX P0, PT, RZ, UR5, PT, P0 ;  /* 0x00000005ff007c0c */ /* 0x000fe2000bf05300 */
[----:B------:R-:W2:Y:S04]  /*2040*/  LDL R26, [R1+0x40] ;  /* 0x00004000011a7983 */ /* 0x000ea80000100800 */
[----:B------:R-:W3:Y:S01]  /*2050*/  LDL R27, [R1+0x44] ;  /* 0x00004400011b7983 */ /* 0x000ee20000100800 */
[----:B------:R-:W-:Y:S01]  /*2060*/  LOP3.LUT R29, R29, 0xfffffffe, RZ, 0xc0, !PT ;  /* 0xfffffffe1d1d7812 */ /* 0x000fe200078ec0ff */
[----:B------:R-:W4:Y:S02]  /*2070*/  LDC.64 R108, c[0x0][0x3f8] ;  /* 0x0000fe00ff6c7b82 */ /* 0x000f240000000a00 */
[----:B------:R-:W3:Y:S04]  /*2080*/  LDL R14, [R1+0x3c] ;  /* 0x00003c00010e7983 */ /* 0x000ee80000100800 */
[----:B------:R-:W-:Y:S01]  /*2090*/  @P0 IADD3 R4, P1, R32, UR4, RZ ;  /* 0x0000000420040c10 */ /* 0x000fe2000ff3e0ff */
[----:B------:R-:W4:Y:S01]  /*20a0*/  S2R R20, SR_TID.X ;  /* 0x0000000000147919 */ /* 0x000f220000002100 */
[----:B------:R-:W4:Y:S02]  /*20b0*/  LDC.64 R114, c[0x0][0x408] ;  /* 0x00010200ff727b82 */ /* 0x000f240000000a00 */
[----:B------:R-:W-:Y:S01]  /*20c0*/  @P0 IADD3.X R5, R28, UR5, RZ, P1, !PT ;  /* 0x000000051c050c10 */ /* 0x000fe20008ffe4ff */
[----:B------:R-:W-:-:S04]  /*20d0*/  ULDC.64 UR4, c[0x0][0xa08] ;  /* 0x0002820000047ab9 */ /* 0x000fc80000000a00 */
[----:B------:R4:W2:Y:S01]  /*20e0*/  @P0 LDG.E R0, desc[UR6][R4.64] ;  /* 0x0000000604000981 */ /* 0x0008a2000c1e1900 */
[----:B0-----:R-:W-:Y:S01]  /*20f0*/  ISETP.GE.AND P2, PT, R16, R13, PT ;  /* 0x0000000d1000720c */ /* 0x001fe20003f46270 */
[-C--:B-1----:R-:W-:Y:S01]  /*2100*/  IMAD.WIDE.U32 R6, R119, R42.reuse, RZ ;  /* 0x0000002a77067225 */ /* 0x082fe200078e00ff */
[----:B------:R-:W-:Y:S02]  /*2110*/  SHF.R.S32.HI R21, RZ, 0x1f, R119 ;  /* 0x0000001fff157819 */ /* 0x000fe40000011477 */
[----:B------:R-:W-:Y:S02]  /*2120*/  ISETP.NE.U32.AND P0, PT, RZ, UR4, PT ;  /* 0x00000004ff007c0c */ /* 0x000fe4000bf05070 */
[----:B------:R-:W-:Y:S01]  /*2130*/  SHF.R.S32.HI R10, RZ, 0x1f, R22 ;  /* 0x0000001fff0a7819 */ /* 0x000fe20000011416 */
[----:B------:R-:W-:Y:S01]  /*2140*/  IMAD R8, R21, R42, RZ ;  /* 0x0000002a15087224 */ /* 0x000fe200078e02ff */
[----:B------:R-:W-:Y:S01]  /*2150*/  ISETP.NE.AND.EX P0, PT, RZ, UR5, PT, P0 ;  /* 0x00000005ff007c0c */ /* 0x000fe2000bf05300 */
[----:B------:R-:W-:Y:S01]  /*2160*/  ULDC.64 UR4, c[0x0][0x308] ;  /* 0x0000c20000047ab9 */ /* 0x000fe20000000a00 */
[----:B------:R-:W-:Y:S01]  /*2170*/  SHF.R.S32.HI R19, RZ, 0x1f, R18 ;  /* 0x0000001fff137819 */ /* 0x000fe20000011412 */
[----:B------:R-:W-:-:S02]  /*2180*/  IMAD R3, R119, R43, R8 ;  /* 0x0000002b77037224 */ /* 0x000fc400078e0208 */
[----:B------:R-:W-:Y:S02]  /*2190*/  @P2 LOP3.LUT R29, R29, 0x1, RZ, 0xfc, !PT ;  /* 0x000000011d1d2812 */ /* 0x000fe400078efcff */
[----:B------:R-:W-:Y:S01]  /*21a0*/  IMAD.IADD R7, R7, 0x1, R3 ;  /* 0x0000000107077824 */ /* 0x000fe200078e0203 */
[----:B----4-:R-:W-:Y:S02]  /*21b0*/  SHF.R.U32.HI R20, RZ, 0x7, R20 ;  /* 0x00000007ff147819 */ /* 0x010fe40000011614 */
[----:B------:R0:W-:Y:S01]  /*21c0*/  STL [R1], R29 ;  /* 0x0000001d01007387 */ /* 0x0001e20000100800 */
[----:B------:R-:W-:Y:S01]  /*21d0*/  IMAD.WIDE.U32 R4, R30, UR4, R6 ;  /* 0x000000041e047c25 */ /* 0x000fe2000f8e0006 */
[----:B------:R-:W-:Y:S02]  /*21e0*/  ISETP.NE.AND P6, PT, R20, 0x1, PT ;  /* 0x000000011400780c */ /* 0x000fe40003fc5270 */
[----:B------:R-:W4:Y:S01]  /*21f0*/  LDL R8, [R1+0x54] ;  /* 0x0000540001087983 */ /* 0x000f220000100800 */
[----:B------:R-:W-:Y:S01]  /*2200*/  IMAD R5, R30, UR5, R5 ;  /* 0x000000051e057c24 */ /* 0x000fe2000f8e0205 */
[----:B------:R-:W-:Y:S01]  /*2210*/  ULDC.64 UR4, c[0x0][0x310] ;  /* 0x0000c40000047ab9 */ /* 0x000fe20000000a00 */
[C---:B------:R-:W-:Y:S01]  /*2220*/  VIADD R11, R22.reuse, 0x40 ;  /* 0x00000040160b7836 */ /* 0x040fe20000000000 */
[----:B------:R-:W4:Y:S01]  /*2230*/  LDL R12, [R1+0x50] ;  /* 0x00005000010c7983 */ /* 0x000f220000100800 */
[C---:B------:R-:W-:Y:S01]  /*2240*/  IADD3 R28, R22.reuse, 0x20, RZ ;  /* 0x00000020161c7810 */ /* 0x040fe20007ffe0ff */
[----:B------:R-:W-:-:S04]  /*2250*/  IMAD.WIDE.U32 R110, R22, R114, R18 ;  /* 0x00000072166e7225 */ /* 0x000fc800078e0012 */
[----:B------:R-:W-:Y:S02]  /*2260*/  IMAD.SHL.U32 R11, R11, 0x40, RZ ;  /* 0x000000400b0b7824 */ /* 0x000fe400078e00ff */
[----:B------:R-:W-:Y:S02]  /*2270*/  IMAD.SHL.U32 R28, R28, 0x40, RZ ;  /* 0x000000401c1c7824 */ /* 0x000fe400078e00ff */
[----:B------:R-:W-:Y:S01]  /*2280*/  IMAD.WIDE.U32 R112, R22, R114, R16 ;  /* 0x0000007216707225 */ /* 0x000fe200078e0010 */
[----:B------:R-:W-:Y:S02]  /*2290*/  LOP3.LUT R11, R11, 0x1c0, RZ, 0xc0, !PT ;  /* 0x000001c00b0b7812 */ /* 0x000fe400078ec0ff */
[----:B------:R-:W-:Y:S01]  /*22a0*/  LOP3.LUT R28, R28, 0x1c0, RZ, 0xc0, !PT ;  /* 0x000001c01c1c7812 */ /* 0x000fe200078ec0ff */
[C---:B------:R-:W-:Y:S01]  /*22b0*/  IMAD.SHL.U32 R116, R42.reuse, 0x20, RZ ;  /* 0x000000202a747824 */ /* 0x040fe200078e00ff */
[----:B------:R-:W-:Y:S01]  /*22c0*/  SHF.L.U64.HI R117, R42, 0x5, R43 ;  /* 0x000000052a757819 */ /* 0x000fe2000001022b */
[----:B0-----:R-:W-:-:S02]  /*22d0*/  VIADD R29, R22, 0xa0 ;  /* 0x000000a0161d7836 */ /* 0x001fc40000000000 */
[----:B------:R-:W-:-:S04]  /*22e0*/  IMAD.WIDE.U32 R104, R22, R108, R18 ;  /* 0x0000006c16687225 */ /* 0x000fc800078e0012 */
[----:B------:R-:W-:-:S04]  /*22f0*/  IMAD.WIDE.U32 R158, R22, R42, R116 ;  /* 0x0000002a169e7225 */ /* 0x000fc800078e0074 */
[----:B------:R-:W-:Y:S01]  /*2300*/  IMAD.SHL.U32 R29, R29, 0x40, RZ ;  /* 0x000000401d1d7824 */ /* 0x000fe200078e00ff */
[----:B------:R-:W-:Y:S01]  /*2310*/  IADD3 R125, P1, R116, R158, RZ ;  /* 0x0000009e747d7210 */ /* 0x000fe20007f3e0ff */
[----:B------:R-:W-:-:S03]  /*2320*/  IMAD.WIDE.U32 R106, R22, R108, R16 ;  /* 0x0000006c166a7225 */ /* 0x000fc600078e0010 */
[----:B------:R-:W-:Y:S01]  /*2330*/  LOP3.LUT R29, R29, 0x1c0, RZ, 0xc0, !PT ;  /* 0x000001c01d1d7812 */ /* 0x000fe200078ec0ff */
[----:B------:R-:W-:-:S03]  /*2340*/  IMAD.WIDE.U32 R120, R22, R42, R16 ;  /* 0x0000002a16787225 */ /* 0x000fc600078e0010 */
[----:B------:R-:W-:Y:S01]  /*2350*/  SHF.R.U32.HI R164, RZ, 0x3, R29 ;  /* 0x00000003ffa47819 */ /* 0x000fe2000001161d */
[----:B------:R-:W-:Y:S01]  /*2360*/  VIADD R163, R20, 0x8 ;  /* 0x0000000814a37836 */ /* 0x000fe20000000000 */
[C-C-:B------:R-:W-:Y:S01]  /*2370*/  SHF.L.U64.HI R35, R114.reuse, 0x5, R115.reuse ;  /* 0x0000000572237819 */ /* 0x140fe20000010273 */
[C---:B------:R-:W-:Y:S01]  /*2380*/  IMAD.SHL.U32 R32, R114.reuse, 0x20, RZ ;  /* 0x0000002072207824 */ /* 0x040fe200078e00ff */
[C-C-:B------:R-:W-:Y:S01]  /*2390*/  SHF.L.U64.HI R34, R114.reuse, 0x6, R115.reuse ;  /* 0x0000000672227819 */ /* 0x140fe20000010273 */
[C---:B------:R-:W-:Y:S01]  /*23a0*/  IMAD.SHL.U32 R31, R114.reuse, 0x40, RZ ;  /* 0x00000040721f7824 */ /* 0x040fe200078e00ff */
[----:B------:R-:W-:Y:S01]  /*23b0*/  SHF.L.U64.HI R33, R114, 0x7, R115 ;  /* 0x0000000772217819 */ /* 0x000fe20000010273 */
[----:B------:R-:W-:Y:S01]  /*23c0*/  IMAD R135, R109, 0xb0, RZ ;  /* 0x000000b06d877824 */ /* 0x000fe200078e02ff */
[--C-:B------:R-:W-:Y:S01]  /*23d0*/  SHF.L.U64.HI R140, R42, 0x6, R43.reuse ;  /* 0x000000062a8c7819 */ /* 0x100fe2000001022b */
[----:B------:R-:W-:Y:S01]  /*23e0*/  IMAD.SHL.U32 R38, R108, 0x20, RZ ;  /* 0x000000206c267824 */ /* 0x000fe200078e00ff */
[----:B------:R-:W-:Y:S01]  /*23f0*/  SHF.L.U64.HI R131, R42, 0x7, R43 ;  /* 0x000000072a837819 */ /* 0x000fe2000001022b */
[C---:B------:R-:W-:Y:S01]  /*2400*/  IMAD.SHL.U32 R37, R108.reuse, 0x40, RZ ;  /* 0x000000406c257824 */ /* 0x040fe200078e00ff */
[--C-:B------:R-:W-:Y:S01]  /*2410*/  SHF.L.U64.HI R41, R108, 0x5, R109.reuse ;  /* 0x000000056c297819 */ /* 0x100fe2000001026d */
[----:B------:R-:W-:Y:S01]  /*2420*/  IMAD.WIDE.U32 R156, R42, 0xb0, RZ ;  /* 0x000000b02a9c7825 */ /* 0x000fe200078e00ff */
[----:B------:R-:W-:-:S02]  /*2430*/  SHF.L.U64.HI R40, R108, 0x6, R109 ;  /* 0x000000066c287819 */ /* 0x000fc4000001026d */
[C---:B------:R-:W-:Y:S02]  /*2440*/  SHF.L.U64.HI R39, R108.reuse, 0x7, R109 ;  /* 0x000000076c277819 */ /* 0x040fe4000001026d */
[----:B------:R-:W-:Y:S02]  /*2450*/  SHF.L.U32 R36, R108, 0x7, RZ ;  /* 0x000000076c247819 */ /* 0x000fe400000006ff */
[----:B--2---:R-:W-:Y:S02]  /*2460*/  SHF.R.S32.HI R3, RZ, 0x1f, R0 ;  /* 0x0000001fff037819 */ /* 0x004fe40000011400 */
[----:B------:R-:W-:Y:S02]  /*2470*/  SEL R103, R0, RZ, !P0 ;  /* 0x000000ff00677207 */ /* 0x000fe40004000000 */
[----:B------:R-:W-:-:S03]  /*2480*/  SEL R6, R3, RZ, !P0 ;  /* 0x000000ff03067207 */ /* 0x000fc60004000000 */
[----:B------:R-:W-:-:S04]  /*2490*/  IMAD.WIDE.U32 R100, R103, UR4, R4 ;  /* 0x0000000467647c25 */ /* 0x000fc8000f8e0004 */
[----:B------:R-:W-:-:S04]  /*24a0*/  IMAD R0, R6, UR4, RZ ;  /* 0x0000000406007c24 */ /* 0x000fc8000f8e02ff */
[----:B------:R-:W-:Y:S01]  /*24b0*/  IMAD R15, R103, UR5, R0 ;  /* 0x00000005670f7c24 */ /* 0x000fe2000f8e0200 */
[----:B------:R-:W-:Y:S05]  /*24c0*/  @!P6 WARPSYNC.ALL ;  /* 0x000000000000e948 */ /* 0x000fea0003800000 */
[----:B------:R-:W-:Y:S01]  /*24d0*/  ULDC.64 UR4, c[0x0][0x330] ;  /* 0x0000cc0000047ab9 */ /* 0x000fe20000000a00 */
[----:B------:R-:W-:Y:S02]  /*24e0*/  IMAD R0, R10, R108, RZ ;  /* 0x0000006c0a007224 */ /* 0x000fe400078e02ff */
[----:B------:R-:W-:Y:S01]  /*24f0*/  IMAD.WIDE.U32 R4, R30, UR4, R16 ;  /* 0x000000041e047c25 */ /* 0x000fe2000f8e0010 */
[----:B------:R-:W-:-:S03]  /*2500*/  SEL R3, R13, RZ, P2 ;  /* 0x000000ff0d037207 */ /* 0x000fc60001000000 */
[----:B------:R-:W-:Y:S01]  /*2510*/  IMAD R5, R30, UR5, R5 ;  /* 0x000000051e057c24 */ /* 0x000fe2000f8e0205 */
[----:B------:R-:W-:Y:S01]  /*2520*/  ULDC.64 UR4, c[0x0][0x338] ;  /* 0x0000ce0000047ab9 */ /* 0x000fe20000000a00 */
[----:B------:R-:W-:Y:S01]  /*2530*/  IMAD R7, R22, R109, R0 ;  /* 0x0000006d16077224 */ /* 0x000fe200078e0200 */
[----:B------:R-:W0:Y:S01]  /*2540*/  S2R R30, SR_TID.X ;  /* 0x00000000001e7919 */ /* 0x000e220000002100 */
[----:B------:R-:W-:Y:S02]  /*2550*/  IMAD R0, R6, UR4, RZ ;  /* 0x0000000406007c24 */ /* 0x000fe4000f8e02ff */
[----:B------:R-:W-:Y:S02]  /*2560*/  IMAD.IADD R3, R16, 0x1, R3 ;  /* 0x0000000110037824 */ /* 0x000fe400078e0203 */
[----:B------:R-:W-:-:S03]  /*2570*/  IMAD R45, R103, UR5, R0 ;  /* 0x00000005672d7c24 */ /* 0x000fc6000f8e0200 */
[----:B------:R-:W-:-:S04]  /*2580*/  SHF.R.S32.HI R0, RZ, 0x1f, R3 ;  /* 0x0000001fff007819 */ /* 0x000fc80000011403 */
[CC--:B------:R-:W-:Y:S02]  /*2590*/  LEA.HI R9, R0.reuse, R3.reuse, RZ, 0x3 ;  /* 0x0000000300097211 */ /* 0x0c0fe400078f18ff */
[----:B------:R-:W-:Y:S01]  /*25a0*/  LEA.HI R0, R0, R3, RZ, 0x6 ;  /* 0x0000000300007211 */ /* 0x000fe200078f30ff */
[----:B------:R-:W-:Y:S01]  /*25b0*/  IMAD.WIDE.U32 R102, R103, UR4, R4 ;  /* 0x0000000467667c25 */ /* 0x000fe2000f8e0004 */
[----:B------:R-:W-:Y:S01]  /*25c0*/  IADD3 R118, P0, R22, R119, RZ ;  /* 0x0000007716767210 */ /* 0x000fe20007f1e0ff */
[----:B------:R-:W-:Y:S01]  /*25d0*/  ULDC UR4, c[0x0][0x2f4] ;  /* 0x0000bd0000047ab9 */ /* 0x000fe20000000800 */
[----:B------:R-:W-:Y:S01]  /*25e0*/  SHF.R.S32.HI R3, RZ, 0x6, R0 ;  /* 0x00000006ff037819 */ /* 0x000fe20000011400 */
[----:B------:R-:W-:-:S04]  /*25f0*/  IMAD R4, R10, R114, RZ ;  /* 0x000000720a047224 */ /* 0x000fc800078e02ff */
[----:B------:R-:W-:Y:S01]  /*2600*/  IMAD R144, R3, 0x2c00, R26 ;  /* 0x00002c0003907824 */ /* 0x000fe200078e021a */
[C---:B------:R-:W-:Y:S01]  /*2610*/  IADD3 R26, R22.reuse, 0x80, RZ ;  /* 0x00000080161a7810 */ /* 0x040fe20007ffe0ff */
[C---:B------:R-:W-:Y:S01]  /*2620*/  IMAD R5, R22.reuse, R115, R4 ;  /* 0x0000007316057224 */ /* 0x040fe200078e0204 */
[--C-:B------:R-:W-:Y:S02]  /*2630*/  LOP3.LUT R4, R11, 0x38, R9.reuse, 0xf8, !PT ;  /* 0x000000380b047812 */ /* 0x100fe400078ef809 */
[----:B------:R-:W-:Y:S02]  /*2640*/  IADD3 R11, R22, 0x40, RZ ;  /* 0x00000040160b7810 */ /* 0x000fe40007ffe0ff */
[----:B------:R-:W-:Y:S01]  /*2650*/  LOP3.LUT R0, R28, 0x38, R9, 0xf8, !PT ;  /* 0x000000381c007812 */ /* 0x000fe200078ef809 */
[----:B------:R-:W-:Y:S02]  /*2660*/  VIADD R28, R22, 0x20 ;  /* 0x00000020161c7836 */ /* 0x000fe40000000000 */
[----:B------:R-:W-:-:S02]  /*2670*/  IMAD.SHL.U32 R26, R26, 0x40, RZ ;  /* 0x000000401a1a7824 */ /* 0x000fc400078e00ff */
[----:B------:R-:W-:Y:S02]  /*2680*/  IMAD.SHL.U32 R11, R11, 0x40, RZ ;  /* 0x000000400b0b7824 */ /* 0x000fe400078e00ff */
[----:B---3--:R-:W-:Y:S02]  /*2690*/  IMAD R145, R3, 0x2c00, R27 ;  /* 0x00002c0003917824 */ /* 0x008fe400078e021b */
[----:B------:R-:W-:Y:S02]  /*26a0*/  IMAD.SHL.U32 R28, R28, 0x40, RZ ;  /* 0x000000401c1c7824 */ /* 0x000fe400078e00ff */
[----:B------:R-:W-:Y:S01]  /*26b0*/  VIADD R27, R22, 0x60 ;  /* 0x00000060161b7836 */ /* 0x000fe20000000000 */
[----:B------:R-:W-:Y:S02]  /*26c0*/  LOP3.LUT R26, R26, 0x1c0, RZ, 0xc0, !PT ;  /* 0x000001c01a1a7812 */ /* 0x000fe400078ec0ff */
[----:B0-----:R-:W-:Y:S01]  /*26d0*/  IADD3 R30, R30, -0x80, RZ ;  /* 0xffffff801e1e7810 */ /* 0x001fe20007ffe0ff */
[----:B------:R-:W-:Y:S01]  /*26e0*/  IMAD.SHL.U32 R27, R27, 0x40, RZ ;  /* 0x000000401b1b7824 */ /* 0x000fe200078e00ff */
[----:B------:R-:W-:-:S02]  /*26f0*/  LOP3.LUT R11, R11, 0x1c0, RZ, 0xc0, !PT ;  /* 0x000001c00b0b7812 */ /* 0x000fc400078ec0ff */
[----:B------:R-:W-:Y:S02]  /*2700*/  LOP3.LUT R28, R28, 0x1c0, RZ, 0xc0, !PT ;  /* 0x000001c01c1c7812 */ /* 0x000fe400078ec0ff */
[----:B------:R-:W-:Y:S02]  /*2710*/  SHF.R.U32.HI R165, RZ, 0x3, R26 ;  /* 0x00000003ffa57819 */ /* 0x000fe4000001161a */
[----:B------:R-:W-:Y:S02]  /*2720*/  LOP3.LUT R6, R26, 0x38, R9, 0xf8, !PT ;  /* 0x000000381a067812 */ /* 0x000fe400078ef809 */
[----:B------:R-:W-:Y:S02]  /*2730*/  SHF.R.S32.HI R26, RZ, 0x1f, R30 ;  /* 0x0000001fff1a7819 */ /* 0x000fe4000001141e */
[----:B------:R-:W-:Y:S02]  /*2740*/  SHF.R.U32.HI R11, RZ, 0x3, R11 ;  /* 0x00000003ff0b7819 */ /* 0x000fe4000001160b */
[----:B------:R-:W-:-:S02]  /*2750*/  SHF.R.U32.HI R28, RZ, 0x3, R28 ;  /* 0x00000003ff1c7819 */ /* 0x000fc4000001161c */
[----:B------:R-:W-:Y:S01]  /*2760*/  LOP3.LUT R27, R27, 0x1c0, RZ, 0xc0, !PT ;  /* 0x000001c01b1b7812 */ /* 0x000fe200078ec0ff */
[----:B------:R-:W-:Y:S01]  /*2770*/  IMAD.IADD R111, R111, 0x1, R5 ;  /* 0x000000016f6f7824 */ /* 0x000fe200078e0205 */
[----:B------:R-:W-:Y:S01]  /*2780*/  LEA.HI R26, R26, R30, RZ, 0x6 ;  /* 0x0000001e1a1a7211 */ /* 0x000fe200078f30ff */
[----:B------:R-:W-:Y:S01]  /*2790*/  IMAD.IADD R113, R5, 0x1, R113 ;  /* 0x0000000105717824 */ /* 0x000fe200078e0271 */
[----:B------:R-:W-:Y:S01]  /*27a0*/  LOP3.LUT R5, R4, R11, RZ, 0x3c, !PT ;  /* 0x0000000b04057212 */ /* 0x000fe200078e3cff */
[----:B----4-:R-:W-:Y:S01]  /*27b0*/  IMAD R142, R3, 0x2c00, R8 ;  /* 0x00002c00038e7824 */ /* 0x010fe200078e0208 */
[----:B------:R-:W-:Y:S01]  /*27c0*/  LOP3.LUT R0, R0, R28, RZ, 0x3c, !PT ;  /* 0x0000001c00007212 */ /* 0x000fe200078e3cff */
[C---:B------:R-:W-:Y:S01]  /*27d0*/  IMAD.SHL.U32 R8, R22.reuse, 0x40, RZ ;  /* 0x0000004016087824 */ /* 0x040fe200078e00ff */
[----:B------:R-:W-:Y:S01]  /*27e0*/  LOP3.LUT R4, R27, 0x38, R9, 0xf8, !PT ;  /* 0x000000381b047812 */ /* 0x000fe200078ef809 */
[----:B------:R-:W-:Y:S02]  /*27f0*/  VIADD R27, R22, 0x60 ;  /* 0x00000060161b7836 */ /* 0x000fe40000000000 */
[----:B------:R-:W-:Y:S01]  /*2800*/  IMAD.SHL.U32 R26, R26, 0x8, RZ ;  /* 0x000000081a1a7824 */ /* 0x000fe200078e00ff */
[----:B------:R-:W-:Y:S01]  /*2810*/  LOP3.LUT R8, R8, 0x1c0, RZ, 0xc0, !PT ;  /* 0x000001c008087812 */ /* 0x000fe200078ec0ff */
[----:B------:R-:W-:Y:S01]  /*2820*/  IMAD.IADD R145, R145, 0x1, R0 ;  /* 0x0000000191917824 */ /* 0x000fe200078e0200 */
[----:B------:R-:W-:Y:S01]  /*2830*/  LOP3.LUT R0, R9, 0x38, RZ, 0xc0, !PT ;  /* 0x0000003809007812 */ /* 0x000fe200078ec0ff */
[----:B------:R-:W-:-:S02]  /*2840*/  IMAD.SHL.U32 R27, R27, 0x40, RZ ;  /* 0x000000401b1b7824 */ /* 0x000fc400078e00ff */
[----:B------:R-:W-:Y:S01]  /*2850*/  IMAD.SHL.U32 R28, R22, 0x40, RZ ;  /* 0x00000040161c7824 */ /* 0x000fe200078e00ff */
[----:B------:R-:W-:Y:S02]  /*2860*/  LOP3.LUT R26, R26, 0xfffffe00, RZ, 0xc0, !PT ;  /* 0xfffffe001a1a7812 */ /* 0x000fe400078ec0ff */
[----:B-----5:R-:W-:Y:S02]  /*2870*/  SHF.R.S32.HI R11, RZ, 0x1f, R147 ;  /* 0x0000001fff0b7819 */ /* 0x020fe40000011493 */
[----:B------:R-:W-:Y:S02]  /*2880*/  LOP3.LUT R27, R27, 0x1c0, RZ, 0xc0, !PT ;  /* 0x000001c01b1b7812 */ /* 0x000fe400078ec0ff */
[----:B------:R-:W-:Y:S02]  /*2890*/  LOP3.LUT R0, R0, 0x1c0, R28, 0xf8, !PT ;  /* 0x000001c000007812 */ /* 0x000fe400078ef81c */
[----:B------:R-:W-:Y:S01]  /*28a0*/  SHF.R.U32.HI R8, RZ, 0x3, R8 ;  /* 0x00000003ff087819 */ /* 0x000fe20000011608 */
[C---:B------:R-:W-:Y:S01]  /*28b0*/  IMAD R146, R3.reuse, 0x2c00, R26 ;  /* 0x00002c0003927824 */ /* 0x040fe200078e021a */
[----:B------:R-:W-:Y:S01]  /*28c0*/  SHF.R.U32.HI R27, RZ, 0x3, R27 ;  /* 0x00000003ff1b7819 */ /* 0x000fe2000001161b */
[----:B------:R-:W-:-:S02]  /*28d0*/  IMAD R143, R3, 0x2c00, R14 ;  /* 0x00002c00038f7824 */ /* 0x000fc400078e020e */
[----:B------:R-:W-:Y:S01]  /*28e0*/  IMAD R141, R3, 0x2c00, R12 ;  /* 0x00002c00038d7824 */ /* 0x000fe200078e020c */
[----:B------:R-:W-:Y:S01]  /*28f0*/  LOP3.LUT R3, R0, R8, RZ, 0x3c, !PT ;  /* 0x0000000800037212 */ /* 0x000fe200078e3cff */
[----:B------:R-:W-:Y:S01]  /*2900*/  IMAD R0, R11, R108, RZ ;  /* 0x0000006c0b007224 */ /* 0x000fe200078e02ff */
[----:B------:R-:W-:-:S03]  /*2910*/  LOP3.LUT R4, R4, R27, RZ, 0x3c, !PT ;  /* 0x0000001b04047212 */ /* 0x000fc600078e3cff */
[----:B------:R-:W-:Y:S02]  /*2920*/  IMAD R27, R147, R109, R0 ;  /* 0x0000006d931b7224 */ /* 0x000fe400078e0200 */
[----:B------:R-:W-:Y:S02]  /*2930*/  IMAD R0, R11, R114, RZ ;  /* 0x000000720b007224 */ /* 0x000fe400078e02ff */
[----:B------:R-:W-:Y:S01]  /*2940*/  IMAD.IADD R144, R144, 0x1, R5 ;  /* 0x0000000190907824 */ /* 0x000fe200078e0205 */
[----:B------:R-:W-:Y:S01]  /*2950*/  LOP3.LUT R5, R6, R165, RZ, 0x3c, !PT ;  /* 0x000000a506057212 */ /* 0x000fe200078e3cff */
[----:B------:R-:W-:Y:S02]  /*2960*/  IMAD.IADD R146, R146, 0x1, R3 ;  /* 0x0000000192927824 */ /* 0x000fe400078e0203 */
[----:B------:R-:W-:Y:S02]  /*2970*/  IMAD R3, R147, R115, R0 ;  /* 0x0000007393037224 */ /* 0x000fe400078e0200 */
[----:B------:R-:W-:-:S02]  /*2980*/  IMAD R0, R10, R42, RZ ;  /* 0x0000002a0a007224 */ /* 0x000fc400078e02ff */
[----:B------:R-:W-:Y:S02]  /*2990*/  IMAD.IADD R142, R142, 0x1, R5 ;  /* 0x000000018e8e7824 */ /* 0x000fe400078e0205 */
[----:B------:R-:W-:Y:S02]  /*29a0*/  IMAD R5, R22, R43, R0 ;  /* 0x0000002b16057224 */ /* 0x000fe400078e0200 */
[----:B------:R-:W-:Y:S02]  /*29b0*/  IMAD.X R119, R10, 0x1, R21, P0 ;  /* 0x000000010a777824 */ /* 0x000fe400000e0615 */
[----:B------:R-:W-:Y:S01]  /*29c0*/  IMAD.IADD R123, R5, 0x1, R159 ;  /* 0x00000001057b7824 */ /* 0x000fe200078e029f */
[----:B------:R-:W-:-:S03]  /*29d0*/  IADD3 R127, P0, R125, R116, RZ ;  /* 0x000000747d7f7210 */ /* 0x000fc60007f1e0ff */
[----:B------:R-:W-:Y:S01]  /*29e0*/  IMAD.X R124, R123, 0x1, R117, P1 ;  /* 0x000000017b7c7824 */ /* 0x000fe200008e0675 */
[C---:B------:R-:W-:Y:S01]  /*29f0*/  IADD3 R14, R22.reuse, 0x60, RZ ;  /* 0x00000060160e7810 */ /* 0x040fe20007ffe0ff */
[----:B------:R-:W-:Y:S01]  /*2a00*/  IMAD.IADD R105, R105, 0x1, R7 ;  /* 0x0000000169697824 */ /* 0x000fe200078e0207 */
[----:B------:R-:W-:Y:S01]  /*2a10*/  IADD3 R130, P1, R127, R116, RZ ;  /* 0x000000747f827210 */ /* 0x000fe20007f3e0ff */
[----:B------:R-:W-:Y:S01]  /*2a20*/  IMAD.IADD R107, R7, 0x1, R107 ;  /* 0x00000001076b7824 */ /* 0x000fe200078e026b */
[----:B------:R-:W-:Y:S01]  /*2a30*/  LOP3.LUT R7, R29, 0x38, R9, 0xf8, !PT ;  /* 0x000000381d077812 */ /* 0x000fe200078ef809 */
[----:B------:R-:W-:Y:S02]  /*2a40*/  VIADD R8, R22, 0x20 ;  /* 0x0000002016087836 */ /* 0x000fe40000000000 */
[----:B------:R-:W-:Y:S02]  /*2a50*/  IMAD.X R126, R124, 0x1, R117, P0 ;  /* 0x000000017c7e7824 */ /* 0x000fe400000e0675 */
[----:B------:R-:W-:Y:S01]  /*2a60*/  VIADD R12, R22, 0x80 ;  /* 0x00000080160c7836 */ /* 0x000fe20000000000 */
[----:B------:R-:W-:Y:S01]  /*2a70*/  IADD3 R122, R121, R5, RZ ;  /* 0x00000005797a7210 */ /* 0x000fe20007ffe0ff */
[----:B------:R-:W-:Y:S01]  /*2a80*/  IMAD.IADD R15, R101, 0x1, R15 ;  /* 0x00000001650f7824 */ /* 0x000fe200078e020f */
[----:B------:R-:W-:Y:S01]  /*2a90*/  IADD3 R20, P0, R100, R120, RZ ;  /* 0x0000007864147210 */ /* 0x000fe20007f1e0ff */
[----:B------:R-:W-:Y:S01]  /*2aa0*/  IMAD.SHL.U32 R30, R114, 0x80, RZ ;  /* 0x00000080721e7824 */ /* 0x000fe200078e00ff */
[----:B------:R-:W-:Y:S01]  /*2ab0*/  LOP3.LUT R6, R7, R164, RZ, 0x3c, !PT ;  /* 0x000000a407067212 */ /* 0x000fe200078e3cff */
[----:B------:R-:W-:Y:S01]  /*2ac0*/  IMAD R7, R115, 0xb0, RZ ;  /* 0x000000b073077824 */ /* 0x000fe200078e02ff */
[----:B------:R-:W-:Y:S01]  /*2ad0*/  SHF.R.S32.HI R153, RZ, 0x1f, R8 ;  /* 0x0000001fff997819 */ /* 0x000fe20000011408 */
[----:B------:R-:W-:Y:S01]  /*2ae0*/  IMAD.WIDE.U32 R110, R147, R114, R110 ;  /* 0x00000072936e7225 */ /* 0x000fe200078e006e */
[----:B------:R-:W-:-:S02]  /*2af0*/  SHF.R.S32.HI R151, RZ, 0x1f, R14 ;  /* 0x0000001fff977819 */ /* 0x000fc4000001140e */
[----:B------:R-:W-:Y:S01]  /*2b00*/  IADD3.X R128, R126, R117, RZ, P1, !PT ;  /* 0x000000757e807210 */ /* 0x000fe20000ffe4ff */
[----:B------:R-:W-:Y:S01]  /*2b10*/  IMAD.WIDE.U32 R112, R147, R114, R112 ;  /* 0x0000007293707225 */ /* 0x000fe200078e0070 */
[----:B------:R-:W-:Y:S02]  /*2b20*/  SHF.R.S32.HI R150, RZ, 0x1f, R12 ;  /* 0x0000001fff967819 */ /* 0x000fe4000001140c */
[----:B------:R-:W-:Y:S01]  /*2b30*/  IADD3 R14, P1, R100, 0x40, RZ ;  /* 0x00000040640e7810 */ /* 0x000fe20007f3e0ff */
[----:B------:R-:W-:Y:S01]  /*2b40*/  VIADD R26, R22, 0x40 ;  /* 0x00000040161a7836 */ /* 0x000fe20000000000 */
[----:B------:R-:W-:Y:S01]  /*2b50*/  IADD3 R133, P2, R130, R116, RZ ;  /* 0x0000007482857210 */ /* 0x000fe20007f5e0ff */
[----:B------:R-:W-:Y:S01]  /*2b60*/  VIADD R8, R22, 0xa0 ;  /* 0x000000a016087836 */ /* 0x000fe20000000000 */
[----:B------:R-:W-:Y:S01]  /*2b70*/  IADD3 R12, P3, R20, 0x40, RZ ;  /* 0x00000040140c7810 */ /* 0x000fe20007f7e0ff */
[----:B------:R-:W-:Y:S01]  /*2b80*/  IMAD R29, R43, 0xb0, RZ ;  /* 0x000000b02b1d7824 */ /* 0x000fe200078e02ff */
[----:B------:R-:W-:Y:S01]  /*2b90*/  SHF.L.U32 R43, R13, 0x1, RZ ;  /* 0x000000010d2b7819 */ /* 0x000fe200000006ff */
[----:B------:R-:W-:Y:S01]  /*2ba0*/  IMAD.WIDE.U32 R104, R147, R108, R104 ;  /* 0x0000006c93687225 */ /* 0x000fe200078e0068 */
[----:B------:R-:W-:-:S03]  /*2bb0*/  LOP3.LUT R21, R9, 0xfffffff8, RZ, 0xc0, !PT ;  /* 0xfffffff809157812 */ /* 0x000fc600078ec0ff */
[----:B------:R-:W-:-:S04]  /*2bc0*/  IMAD.WIDE.U32 R106, R147, R108, R106 ;  /* 0x0000006c936a7225 */ /* 0x000fc800078e006a */
[----:B------:R-:W-:Y:S01]  /*2bd0*/  IMAD.WIDE.U32 R114, R114, 0xb0, RZ ;  /* 0x000000b072727825 */ /* 0x000fe200078e00ff */
[----:B------:R-:W-:-:S03]  /*2be0*/  SHF.R.S32.HI R152, RZ, 0x1f, R26 ;  /* 0x0000001fff987819 */ /* 0x000fc6000001141a */
[----:B------:R-:W-:Y:S01]  /*2bf0*/  IMAD.WIDE.U32 R108, R108, 0xb0, RZ ;  /* 0x000000b06c6c7825 */ /* 0x000fe200078e00ff */
[----:B------:R-:W-:-:S03]  /*2c00*/  SHF.R.S32.HI R148, RZ, 0x1f, R8 ;  /* 0x0000001fff947819 */ /* 0x000fc60000011408 */
[----:B------:R-:W-:Y:S01]  /*2c10*/  IMAD.X R13, R122, 0x1, R15, P0 ;  /* 0x000000017a0d7824 */ /* 0x000fe200000e060f */
[----:B------:R-:W-:Y:S01]  /*2c20*/  IADD3 R143, R143, R4, RZ ;  /* 0x000000048f8f7210 */ /* 0x000fe20007ffe0ff */
[----:B------:R-:W-:Y:S01]  /*2c30*/  IMAD.IADD R141, R141, 0x1, R6 ;  /* 0x000000018d8d7824 */ /* 0x000fe200078e0206 */
[----:B------:R-:W-:Y:S01]  /*2c40*/  ISETP.GE.AND P0, PT, R16, UR4, PT ;  /* 0x0000000410007c0c */ /* 0x000fe2000bf06270 */
[----:B------:R-:W-:Y:S01]  /*2c50*/  IMAD.IADD R134, R115, 0x1, R7 ;  /* 0x0000000173867824 */ /* 0x000fe200078e0207 */
[----:B------:R-:W-:Y:S01]  /*2c60*/  SHF.R.S32.HI R9, RZ, 0x3, R9 ;  /* 0x00000003ff097819 */ /* 0x000fe20000011409 */
[----:B------:R-:W-:Y:S01]  /*2c70*/  IMAD.IADD R28, R105, 0x1, R27 ;  /* 0x00000001691c7824 */ /* 0x000fe200078e021b */
[----:B------:R-:W-:Y:S01]  /*2c80*/  SHF.R.S32.HI R8, RZ, 0x1f, R21 ;  /* 0x0000001fff087819 */ /* 0x000fe20000011415 */
[----:B------:R-:W-:Y:S01]  /*2c90*/  IMAD.X R11, RZ, RZ, R15, P1 ;  /* 0x000000ffff0b7224 */ /* 0x000fe200008e060f */
[----:B------:R-:W-:Y:S01]  /*2ca0*/  ISETP.GE.AND P1, PT, R221, UR4, PT ;  /* 0x00000004dd007c0c */ /* 0x000fe2000bf26270 */
[----:B------:R-:W-:Y:S01]  /*2cb0*/  IMAD.IADD R29, R157, 0x1, R29 ;  /* 0x000000019d1d7824 */ /* 0x000fe200078e021d */
[----:B------:R-:W-:Y:S01]  /*2cc0*/  IADD3 R6, R103, R45, RZ ;  /* 0x0000002d67067210 */ /* 0x000fe20007ffe0ff */
[----:B------:R-:W-:-:S02]  /*2cd0*/  IMAD.IADD R135, R109, 0x1, R135 ;  /* 0x000000016d877824 */ /* 0x000fc400078e0287 */
[----:B------:R-:W-:Y:S02]  /*2ce0*/  IMAD.IADD R27, R27, 0x1, R107 ;  /* 0x000000011b1b7824 */ /* 0x000fe400078e026b */
[----:B------:R-:W-:Y:S02]  /*2cf0*/  IMAD.IADD R26, R111, 0x1, R3 ;  /* 0x000000016f1a7824 */ /* 0x000fe400078e0203 */
[----:B------:R-:W-:Y:S02]  /*2d00*/  IMAD.IADD R10, R3, 0x1, R113 ;  /* 0x00000001030a7824 */ /* 0x000fe400078e0271 */
[----:B------:R-:W-:Y:S02]  /*2d10*/  IMAD.X R132, R128, 0x1, R117, P2 ;  /* 0x0000000180847824 */ /* 0x000fe400010e0675 */
[----:B------:R-:W-:Y:S01]  /*2d20*/  IMAD.X R7, RZ, RZ, R13, P3 ;  /* 0x000000ffff077224 */ /* 0x000fe200018e060d */
[----:B------:R-:W-:Y:S06]  /*2d30*/  @!P6 BAR.SYNC.DEFER_BLOCKING 0x9, 0x100 ;  /* 0x024400000000eb1d */ /* 0x000fec0000010000 */
.L_x_6796:
[----:B--2---:R-:W2:Y:S01]  /*2d40*/  LDL R0, [R1+0x38] ;  /* 0x0000380001007983 */ /* 0x004ea20000100800 */
[----:B0-----:R-:W0:Y:S03]  /*2d50*/  LDC R92, c[0x0][0x3f4] ;  /* 0x0000fd00ff5c7b82 */ /* 0x001e260000000800 */
[----:B---34-:R-:W3:Y:S01]  /*2d60*/  LDL.LU R51, [R1] ;  /* 0x0000000001337983 */ /* 0x018ee20000300800 */
[----:B------:R-:W-:Y:S01]  /*2d70*/  VIADD R24, R24, 0xffffffff ;  /* 0xffffffff18187836 */ /* 0x000fe20000000000 */
[----:B------:R-:W-:Y:S05]  /*2d80*/  YIELD ;  /* 0x0000000000007946 */ /* 0x000fea0003800000 */
[----:B------:R-:W-:Y:S01]  /*2d90*/  ISETP.GT.AND P3, PT, R24, R129, PT ;  /* 0x000000811800720c */ /* 0x000fe20003f64270 */
[----:B------:R-:W-:Y:S01]  /*2da0*/  BSSY B0, `(.L_x_6673) ;  /* 0x00008c7000007945 */ /* 0x000fe20003800000 */
[----:B0-----:R-:W-:Y:S01]  /*2db0*/  ISETP.GE.AND P2, PT, R92, 0x1, PT ;  /* 0x000000015c00780c */ /* 0x001fe20003f46270 */
[----:B--2---:R-:W-:Y:S01]  /*2dc0*/  IMAD R5, R23, 0x5800, R0 ;  /* 0x0000580017057824 */ /* 0x004fe200078e0200 */
[----:B---3--:R-:W-:-:S03]  /*2dd0*/  LOP3.LUT R51, R51, 0xffffffef, RZ, 0xc0, !PT ;  /* 0xffffffef33337812 */ /* 0x008fc600078ec0ff */
[----:B------:R-:W-:-:S06]  /*2de0*/  IMAD R5, R5, 0x2, R2 ;  /* 0x0000000205057824 */ /* 0x000fcc00078e0202 */
[----:B------:R-:W-:-:S05]  /*2df0*/  @P3 LOP3.LUT R51, R51, 0x10, RZ, 0xfc, !PT ;  /* 0x0000001033333812 */ /* 0x000fca00078efcff */
[----:B------:R0:W-:Y:S01]  /*2e00*/  STL [R1], R51 ;  /* 0x0000003301007387 */ /* 0x0001e20000100800 */
[----:B------:R-:W-:Y:S05]  /*2e10*/  @!P2 BRA `(.L_x_6674) ;  /* 0x00000080009ca947 */ /* 0x000fea0003800000 */
[----:B------:R-:W-:Y:S01]  /*2e20*/  ULDC.U8 UR4, c[0x0][0x410] ;  /* 0x0001040000047ab9 */ /* 0x000fe20000000000 */
[----:B------:R-:W-:Y:S01]  /*2e30*/  SHF.R.S32.HI R3, RZ, 0x1f, R24 ;  /* 0x0000001fff037819 */ /* 0x000fe20000011418 */
[-C--:B------:R-:W-:Y:S01]  /*2e40*/  IMAD R4, R135, R24.reuse, RZ ;  /* 0x0000001887047224 */ /* 0x080fe200078e02ff */
[----:B------:R-:W-:Y:S01]  /*2e50*/  ISETP.NE.AND P2, PT, RZ, UR4, PT ;  /* 0x00000004ff007c0c */ /* 0x000fe2000bf45270 */
[-C--:B------:R-:W-:Y:S02]  /*2e60*/  IMAD R0, R29, R24.reuse, RZ ;  /* 0x000000181d007224 */ /* 0x080fe400078e02ff */
[----:B------:R-:W-:Y:S02]  /*2e70*/  IMAD R44, R134, R24, RZ ;  /* 0x00000018862c7224 */ /* 0x000fe400078e02ff */
[C---:B------:R-:W-:Y:S02]  /*2e80*/  IMAD R45, R3.reuse, R108, R4 ;  /* 0x0000006c032d7224 */ /* 0x040fe400078e0204 */
[----:B------:R-:W-:-:S02]  /*2e90*/  IMAD R93, R3, R156, R0 ;  /* 0x0000009c035d7224 */ /* 0x000fc400078e0200 */
[----:B------:R-:W-:Y:S02]  /*2ea0*/  IMAD R4, R24, -0xb0, R25 ;  /* 0xffffff5018047824 */ /* 0x000fe400078e0219 */
[----:B------:R-:W-:Y:S02]  /*2eb0*/  IMAD R3, R3, R114, R44 ;  /* 0x0000007203037224 */ /* 0x000fe400078e022c */
[----:B------:R-:W-:Y:S01]  /*2ec0*/  IMAD.WIDE.U32 R136, R156, R24, RZ ;  /* 0x000000189c887225 */ /* 0x000fe200078e00ff */
[----:B------:R-:W-:-:S03]  /*2ed0*/  VIMNMX R4, R4, 0xb0, PT ;  /* 0x000000b004047848 */ /* 0x000fc60003fe0100 */
[----:B------:R-:W-:-:S04]  /*2ee0*/  IMAD.WIDE.U32 R96, R108, R24, RZ ;  /* 0x000000186c607225 */ /* 0x000fc800078e00ff */
[----:B------:R-:W-:-:S04]  /*2ef0*/  IMAD.WIDE.U32 R94, R114, R24, RZ ;  /* 0x00000018725e7225 */ /* 0x000fc800078e00ff */
[----:B------:R-:W-:Y:S02]  /*2f00*/  IMAD.IADD R93, R137, 0x1, R93 ;  /* 0x00000001895d7824 */ /* 0x000fe400078e025d */
        /* <DEDUP_REMOVED lines=9> */
[----:B------:R-:W-:-:S03]  /*2fa0*/  CS2R R138, SRZ ;  /* 0x00000000008a7805 */ /* 0x000fc6000001ff00 */
[----:B------:R-:W-:Y:S05]  /*2fb0*/  @P3 BRA `(.L_x_6677) ;  /* 0x0000000000543947 */ /* 0x000fea0003800000 */
[----:B------:R-:W-:Y:S01]  /*2fc0*/  IADD3 R45, P2, R104, R96, RZ ;  /* 0x00000060682d7210 */ /* 0x000fe20007f5e0ff */
[----:B------:R-:W-:Y:S01]  /*2fd0*/  ULDC.64 UR4, c[0x0][0x3e8] ;  /* 0x0000fa0000047ab9 */ /* 0x000fe20000000a00 */
[----:B------:R-:W-:Y:S02]  /*2fe0*/  CS2R R98, SRZ ;  /* 0x0000000000627805 */ /* 0x000fe4000001ff00 */
[----:B------:R-:W-:Y:S02]  /*2ff0*/  CS2R R138, SRZ ;  /* 0x00000000008a7805 */ /* 0x000fe4000001ff00 */
[----:B------:R-:W-:Y:S01]  /*3000*/  IADD3.X R46, R0, R28, RZ, P2, !PT ;  /* 0x0000001c002e7210 */ /* 0x000fe200017fe4ff */
[----:B------:R-:W-:Y:S01]  /*3010*/  ULDC.64 UR6, c[0x0][0x208] ;  /* 0x0000820000067ab9 */ /* 0x000fe20000000a00 */
        /* <DEDUP_REMOVED lines=15> */
.L_x_6677:
[----:B------:R-:W-:Y:S05]  /*3110*/  BSYNC B1 ;  /* 0x0000000000017941 */ /* 0x000fea0003800000 */
.L_x_6676:
[----:B------:R-:W-:Y:S01]  /*3120*/  VIADD R48, R22, 0x20 ;  /* 0x0000002016307836 */ /* 0x000fe20000000000 */
[----:B------:R-:W-:Y:S01]  /*3130*/  BSSY B1, `(.L_x_6678) ;  /* 0x0000027000017945 */ /* 0x000fe20003800000 */
[----:B-1---5:R-:W-:Y:S01]  /*3140*/  IMAD.MOV.U32 R44, RZ, RZ, R88 ;  /* 0x000000ffff2c7224 */ /* 0x022fe200078e0058 */
[----:B------:R-:W-:Y:S01]  /*3150*/  CS2R R84, SRZ ;  /* 0x0000000000547805 */ /* 0x000fe2000001ff00 */
[----:B------:R-:W-:Y:S01]  /*3160*/  IMAD.MOV.U32 R45, RZ, RZ, R89 ;  /* 0x000000ffff2d7224 */ /* 0x000fe200078e0059 */
[----:B------:R-:W-:Y:S01]  /*3170*/  ISETP.GE.AND P4, PT, R48, R4, PT ;  /* 0x000000043000720c */ /* 0x000fe20003f86270 */
[----:B------:R-:W-:Y:S01]  /*3180*/  IMAD.MOV.U32 R46, RZ, RZ, R98 ;  /* 0x000000ffff2e7224 */ /* 0x000fe200078e0062 */
[----:B------:R-:W-:Y:S01]  /*3190*/  CS2R R82, SRZ ;  /* 0x0000000000527805 */ /* 0x000fe2000001ff00 */
        /* <DEDUP_REMOVED lines=32> */
.L_x_6679:
[----:B------:R-:W-:Y:S05]  /*33a0*/  BSYNC B1 ;  /* 0x0000000000017941 */ /* 0x000fea0003800000 */
.L_x_6678:
[----:B------:R-:W-:Y:S01]  /*33b0*/  VIADD R48, R22, 0x40 ;  /* 0x0000004016307836 */ /* 0x000fe20000000000 */
[----:B0-----:R-:W-:Y:S01]  /*33c0*/  LOP3.LUT R51, R51, 0xfffffffb, RZ, 0xc0, !PT ;  /* 0xfffffffb33337812 */ /* 0x001fe200078ec0ff */
[----:B-1---5:R-:W-:Y:S01]  /*33d0*/  IMAD.MOV.U32 R44, RZ, RZ, R80 ;  /* 0x000000ffff2c7224 */ /* 0x022fe200078e0050 */
[----:B------:R-:W-:Y:S01]  /*33e0*/  MOV R45, R81 ;  /* 0x00000051002d7202 */ /* 0x000fe20000000f00 */
[----:B------:R-:W-:Y:S01]  /*33f0*/  IMAD.MOV.U32 R46, RZ, RZ, R82 ;  /* 0x000000ffff2e7224 */ /* 0x000fe200078e0052 */
[----:B------:R-:W-:Y:S01]  /*3400*/  ISETP.GE.AND P2, PT, R48, R4, PT ;  /* 0x000000043000720c */ /* 0x000fe20003f46270 */
[----:B------:R-:W-:Y:S01]  /*3410*/  IMAD.MOV.U32 R47, RZ, RZ, R83 ;  /* 0x000000ffff2f7224 */ /* 0x000fe200078e0053 */
[----:B------:R-:W-:Y:S01]  /*3420*/  PRMT R168, R45, 0x5410, R44 ;  /* 0x000054102da87816 */ /* 0x000fe2000000002c */
[----:B------:R-:W-:Y:S01]  /*3430*/  IMAD.MOV.U32 R44, RZ, RZ, R84 ;  /* 0x000000ffff2c7224 */ /* 0x000fe200078e0054 */
[----:B------:R-:W-:Y:S01]  /*3440*/  BSSY B1, `(.L_x_6680) ;  /* 0x0000026000017945 */ /* 0x000fe20003800000 */
[----:B------:R-:W-:Y:S01]  /*3450*/  IMAD.MOV.U32 R45, RZ, RZ, R85 ;  /* 0x000000ffff2d7224 */ /* 0x000fe200078e0055 */
[----:B------:R-:W-:-:S02]  /*3460*/  PRMT R175, R175, 0x5410, R49 ;  /* 0x00005410afaf7816 */ /* 0x000fc40000000031 */
[----:B------:R-:W-:Y:S02]  /*3470*/  CS2R R64, SRZ ;  /* 0x0000000000407805 */ /* 0x000fe4000001ff00 */
[----:B------:R-:W-:Y:S02]  /*3480*/  PRMT R188, R188, 0x5410, R50 ;  /* 0x00005410bcbc7816 */ /* 0x000fe40000000032 */
[----:B------:R-:W-:Y:S02]  /*3490*/  CS2R R72, SRZ ;  /* 0x0000000000487805 */ /* 0x000fe4000001ff00 */
[----:B------:R-:W-:Y:S02]  /*34a0*/  PRMT R185, R44, 0x7610, R185 ;  /* 0x000076102cb97816 */ /* 0x000fe400000000b9 */
[----:B------:R-:W-:Y:S02]  /*34b0*/  CS2R R76, SRZ ;  /* 0x00000000004c7805 */ /* 0x000fe4000001ff00 */
[----:B------:R-:W-:-:S02]  /*34c0*/  PRMT R184, R45, 0x7610, R184 ;  /* 0x000076102db87816 */ /* 0x000fc400000000b8 */
[----:B------:R-:W-:Y:S02]  /*34d0*/  CS2R R74, SRZ ;  /* 0x00000000004a7805 */ /* 0x000fe4000001ff00 */
[----:B------:R-:W-:Y:S02]  /*34e0*/  @P2 LOP3.LUT R51, R51, 0x4, RZ, 0xfc, !PT ;  /* 0x0000000433332812 */ /* 0x000fe400078efcff */
[----:B------:R-:W-:Y:S02]  /*34f0*/  CS2R R78, SRZ ;  /* 0x00000000004e7805 */ /* 0x000fe4000001ff00 */
[----:B------:R-:W-:Y:S01]  /*3500*/  PRMT R167, R47, 0x5410, R46 ;  /* 0x000054102fa77816 */ /* 0x000fe2000000002e */
[----:B------:R-:W-:Y:S01]  /*3510*/  IMAD.MOV.U32 R50, RZ, RZ, R87 ;  /* 0x000000ffff327224 */ /* 0x000fe200078e0057 */
[----:B------:R-:W-:Y:S01]  /*3520*/  MOV R49, R86 ;  /* 0x0000005600317202 */ /* 0x000fe20000000f00 */
[----:B------:R0:W-:Y:S01]  /*3530*/  STL [R1], R51 ;  /* 0x0000003301007387 */ /* 0x0001e20000100800 */
[----:B------:R-:W-:Y:S05]  /*3540*/  @P2 BRA `(.L_x_6681) ;  /* 0x0000000000542947 */ /* 0x000fea0003800000 */
        /* <DEDUP_REMOVED lines=21> */
.L_x_6681:
[----:B------:R-:W-:Y:S05]  /*36a0*/  BSYNC B1 ;  /* 0x0000000000017941 */ /* 0x000fea0003800000 */
.L_x_6680:
[----:B------:R-:W-:Y:S01]  /*36b0*/  VIADD R170, R22, 0x60 ;  /* 0x0000006016aa7836 */ /* 0x000fe20000000000 */
[----:B------:R-:W-:Y:S01]  /*36c0*/  BSSY B1, `(.L_x_6682) ;  /* 0x000003c000017945 */ /* 0x000fe20003800000 */
[----:B------:R-:W-:Y:S01]  /*36d0*/  IMAD.MOV.U32 R169, RZ, RZ, R51 ;  /* 0x000000ffffa97224 */ /* 0x000fe200078e0033 */
[----:B------:R-:W-:Y:S01]  /*36e0*/  PRMT R185, R185, 0x5410, R49 ;  /* 0x00005410b9b97816 */ /* 0x000fe20000000031 */
[----:B-1---5:R-:W-:Y:S01]  /*36f0*/  IMAD.MOV.U32 R44, RZ, RZ, R72 ;  /* 0x000000ffff2c7224 */ /* 0x022fe200078e0048 */
[----:B------:R-:W-:Y:S01]  /*3700*/  ISETP.GE.AND P2, PT, R170, R4, PT ;  /* 0x00000004aa00720c */ /* 0x000fe20003f46270 */
[----:B------:R-:W-:Y:S01]  /*3710*/  IMAD.MOV.U32 R45, RZ, RZ, R73 ;  /* 0x000000ffff2d7224 */ /* 0x000fe200078e0049 */
[----:B------:R-:W-:Y:S01]  /*3720*/  LOP3.LUT R169, R169, 0xfffffff7, RZ, 0xc0, !PT ;  /* 0xfffffff7a9a97812 */ /* 0x000fe200078ec0ff */
        /* <DEDUP_REMOVED lines=8> */
[----:B------:R-:W-:Y:S02]  /*37b0*/  CS2R R66, SRZ ;  /* 0x0000000000427805 */ /* 0x000fe4000001ff00 */
[----:B------:R-:W-:Y:S02]  /*37c0*/  PRMT R166, R45, 0x5410, R44 ;  /* 0x000054102da67816 */ /* 0x000fe4000000002c */
[----:B------:R-:W-:Y:S02]  /*37d0*/  CS2R R70, SRZ ;  /* 0x0000000000467805 */ /* 0x000fe4000001ff00 */
[----:B------:R-:W-:-:S02]  /*37e0*/  @P2 LOP3.LUT R169, R169, 0x8, RZ, 0xfc, !PT ;  /* 0x00000008a9a92812 */ /* 0x000fc400078efcff */
[----:B------:R-:W-:Y:S02]  /*37f0*/  CS2R R48, SRZ ;  /* 0x0000000000307805 */ /* 0x000fe4000001ff00 */
[----:B------:R-:W-:Y:S02]  /*3800*/  CS2R R56, SRZ ;  /* 0x0000000000387805 */ /* 0x000fe4000001ff00 */
[----:B------:R-:W-:Y:S02]  /*3810*/  CS2R R60, SRZ ;  /* 0x00000000003c7805 */ /* 0x000fe4000001ff00 */
[----:B------:R-:W-:Y:S01]  /*3820*/  CS2R R58, SRZ ;  /* 0x00000000003a7805 */ /* 0x000fe2000001ff00 */
[----:B------:R1:W-:Y:S01]  /*3830*/  STL [R1], R169 ;  /* 0x000000a901007387 */ /* 0x0003e20000100800 */
[----:B------:R-:W-:Y:S02]  /*3840*/  CS2R R62, SRZ ;  /* 0x00000000003e7805 */ /* 0x000fe4000001ff00 */
[----:B------:R-:W-:-:S02]  /*3850*/  CS2R R52, SRZ ;  /* 0x0000000000347805 */ /* 0x000fc4000001ff00 */
[----:B0-----:R-:W-:Y:S02]  /*3860*/  CS2R R50, SRZ ;  /* 0x0000000000327805 */ /* 0x001fe4000001ff00 */
[----:B------:R-:W-:Y:S01]  /*3870*/  CS2R R54, SRZ ;  /* 0x0000000000367805 */ /* 0x000fe2000001ff00 */
[----:B------:R-:W-:Y:S06]  /*3880*/  @P2 BRA `(.L_x_6683) ;  /* 0x00000000007c2947 */ /* 0x000fec0003800000 */
[----:B------:R-:W0:Y:S01]  /*3890*/  LDC.64 R44, c[0x0][0x3f8] ;  /* 0x0000fe00ff2c7b82 */ /* 0x000e220000000a00 */
[----:B------:R-:W-:Y:S01]  /*38a0*/  IMAD.MOV.U32 R46, RZ, RZ, R96 ;  /* 0x000000ffff2e7224 */ /* 0x000fe200078e0060 */
[----:B------:R-:W-:Y:S01]  /*38b0*/  ULDC.64 UR4, c[0x0][0x3e8] ;  /* 0x0000fa0000047ab9 */ /* 0x000fe20000000a00 */
[----:B------:R-:W-:Y:S01]  /*38c0*/  IMAD.MOV.U32 R47, RZ, RZ, R0 ;  /* 0x000000ffff2f7224 */ /* 0x000fe200078e0000 */
[----:B------:R-:W-:Y:S02]  /*38d0*/  CS2R R68, SRZ ;  /* 0x0000000000447805 */ /* 0x000fe4000001ff00 */
[----:B------:R-:W-:Y:S01]  /*38e0*/  CS2R R70, SRZ ;  /* 0x0000000000467805 */ /* 0x000fe2000001ff00 */
[----:B------:R-:W-:Y:S01]  /*38f0*/  ULDC.64 UR6, c[0x0][0x208] ;  /* 0x0000820000067ab9 */ /* 0x000fe20000000a00 */
[----:B0-----:R-:W-:-:S04]  /*3900*/  IMAD.WIDE.U32 R46, R44, 0x60, R46 ;  /* 0x000000602c2e7825 */ /* 0x001fc800078e002e */
[----:B------:R-:W-:Y:S01]  /*3910*/  IMAD R45, R45, 0x60, RZ ;  /* 0x000000602d2d7824 */ /* 0x000fe200078e02ff */
[----:B------:R-:W-:Y:S02]  /*3920*/  IADD3 R64, P2, R104, R46, RZ ;  /* 0x0000002e68407210 */ /* 0x000fe40007f5e0ff */
[----:B------:R-:W-:Y:S02]  /*3930*/  MOV R46, R94 ;  /* 0x0000005e002e7202 */ /* 0x000fe40000000f00 */
[----:B------:R-:W-:Y:S01]  /*3940*/  IADD3.X R65, R28, R47, R45, P2, !PT ;  /* 0x0000002f1c417210 */ /* 0x000fe200017fe42d */
[----:B------:R-:W-:Y:S01]  /*3950*/  IMAD.MOV.U32 R47, RZ, RZ, R3 ;  /* 0x000000ffff2f7224 */ /* 0x000fe200078e0003 */
[----:B------:R-:W0:Y:S02]  /*3960*/  LDC.64 R44, c[0x0][0x408] ;  /* 0x00010200ff2c7b82 */ /* 0x000e240000000a00 */
[----:B0-----:R-:W-:-:S04]  /*3970*/  IMAD.WIDE.U32 R46, R44, 0x60, R46 ;  /* 0x000000602c2e7825 */ /* 0x001fc800078e002e */
[----:B------:R-:W-:Y:S01]  /*3980*/  IMAD R67, R45, 0x60, RZ ;  /* 0x000000602d437824 */ /* 0x000fe200078e02ff */
[----:B------:R-:W-:-:S04]  /*3990*/  IADD3 R45, P2, R110, R46, RZ ;  /* 0x0000002e6e2d7210 */ /* 0x000fc80007f5e0ff */
[----:B------:R-:W-:Y:S02]  /*39a0*/  IADD3.X R66, R26, R47, R67, P2, !PT ;  /* 0x0000002f1a427210 */ /* 0x000fe400017fe443 */
        /* <DEDUP_REMOVED lines=13> */
.L_x_6683:
[----:B------:R-:W-:Y:S05]  /*3a80*/  BSYNC B1 ;  /* 0x0000000000017941 */ /* 0x000fea0003800000 */
.L_x_6682:
[----:B0-----:R-:W-:Y:S01]  /*3a90*/  VIADD R45, R22, 0x80 ;  /* 0x00000080162d7836 */ /* 0x001fe20000000000 */
[----:B------:R-:W-:Y:S01]  /*3aa0*/  BSSY B1, `(.L_x_6684) ;  /* 0x000001c000017945 */ /* 0x000fe20003800000 */
[----:B------:R-:W-:-:S03]  /*3ab0*/  IMAD.MOV.U32 R44, RZ, RZ, R169 ;  /* 0x000000ffff2c7224 */ /* 0x000fc600078e00a9 */
[----:B------:R-:W-:Y:S02]  /*3ac0*/  ISETP.GE.AND P2, PT, R45, R4, PT ;  /* 0x000000042d00720c */ /* 0x000fe40003f46270 */
[----:B------:R-:W-:-:S11]  /*3ad0*/  LOP3.LUT R44, R44, 0xfffffffd, RZ, 0xc0, !PT ;  /* 0xfffffffd2c2c7812 */ /* 0x000fd600078ec0ff */
[----:B------:R-:W-:-:S05]  /*3ae0*/  @P2 LOP3.LUT R44, R44, 0x2, RZ, 0xfc, !PT ;  /* 0x000000022c2c2812 */ /* 0x000fca00078efcff */
[----:B------:R0:W-:Y:S01]  /*3af0*/  STL [R1], R44 ;  /* 0x0000002c01007387 */ /* 0x0001e20000100800 */
[----:B------:R-:W-:Y:S05]  /*3b00*/  @P2 BRA `(.L_x_6685) ;  /* 0x0000000000542947 */ /* 0x000fea0003800000 */
[----:B0-----:R-:W-:Y:S01]  /*3b10*/  IADD3 R44, P2, P5, R104, R36, R96 ;  /* 0x00000024682c7210 */ /* 0x001fe20007d5e060 */
        /* <DEDUP_REMOVED lines=20> */
.L_x_6685:
[----:B------:R-:W-:Y:S05]  /*3c60*/  BSYNC B1 ;  /* 0x0000000000017941 */ /* 0x000fea0003800000 */
.L_x_6684:
[----:B0-2---:R-:W-:Y:S01]  /*3c70*/  VIADD R44, R22, 0xa0 ;  /* 0x000000a0162c7836 */ /* 0x005fe20000000000 */
[----:B------:R-:W-:Y:S04]  /*3c80*/  BSSY B1, `(.L_x_6686) ;  /* 0x0000020000017945 */ /* 0x000fe80003800000 */
[----:B------:R-:W-:-:S13]  /*3c90*/  ISETP.GE.AND P5, PT, R44, R4, PT ;  /* 0x000000042c00720c */ /* 0x000fda0003fa6270 */
[----:B------:R-:W-:Y:S05]  /*3ca0*/  @P5 BRA `(.L_x_6687) ;  /* 0x0000000000745947 */ /* 0x000fea0003800000 */
[----:B------:R-:W0:Y:S01]  /*3cb0*/  LDC.64 R44, c[0x0][0x3f8] ;  /* 0x0000fe00ff2c7b82 */ /* 0x000e220000000a00 */
[----:B------:R-:W-:Y:S01]  /*3cc0*/  IMAD.MOV.U32 R97, RZ, RZ, R0 ;  /* 0x000000ffff617224 */ /* 0x000fe200078e0000 */
[----:B------:R-:W-:Y:S01]  /*3cd0*/  MOV R95, R3 ;  /* 0x00000003005f7202 */ /* 0x000fe20000000f00 */
[----:B------:R-:W-:Y:S01]  /*3ce0*/  ULDC.64 UR4, c[0x0][0x3e8] ;  /* 0x0000fa0000047ab9 */ /* 0x000fe20000000a00 */
[----:B------:R-:W-:Y:S02]  /*3cf0*/  CS2R R52, SRZ ;  /* 0x0000000000347805 */ /* 0x000fe4000001ff00 */
[----:B------:R-:W-:Y:S01]  /*3d00*/  CS2R R54, SRZ ;  /* 0x0000000000367805 */ /* 0x000fe2000001ff00 */
[----:B------:R-:W-:Y:S01]  /*3d10*/  ULDC.64 UR6, c[0x0][0x208] ;  /* 0x0000820000067ab9 */ /* 0x000fe20000000a00 */
[----:B0-----:R-:W-:-:S04]  /*3d20*/  IMAD.WIDE.U32 R96, R44, 0xa0, R96 ;  /* 0x000000a02c607825 */ /* 0x001fc800078e0060 */
[----:B------:R-:W-:Y:S01]  /*3d30*/  IMAD R45, R45, 0xa0, RZ ;  /* 0x000000a02d2d7824 */ /* 0x000fe200078e02ff */
[----:B------:R-:W-:-:S04]  /*3d40*/  IADD3 R0, P2, R104, R96, RZ ;  /* 0x0000006068007210 */ /* 0x000fc80007f5e0ff */
[----:B------:R-:W-:Y:S02]  /*3d50*/  IADD3.X R97, R28, R97, R45, P2, !PT ;  /* 0x000000611c617210 */ /* 0x000fe400017fe42d */
        /* <DEDUP_REMOVED lines=18> */
.L_x_6687:
[----:B------:R-:W-:Y:S05]  /*3e80*/  BSYNC B1 ;  /* 0x0000000000017941 */ /* 0x000fea0003800000 */
.L_x_6686:
[----:B------:R-:W-:Y:S01]  /*3e90*/  IMAD.MOV.U32 R0, RZ, RZ, R78 ;  /* 0x000000ffff007224 */ /* 0x000fe200078e004e */
[----:B------:R-:W-:Y:S01]  /*3ea0*/  ULOP3.LUT UR4, UR60, 0x1, URZ, 0xfc, !UPT ;  /* 0x000000013c047892 */ /* 0x000fe2000f8efc3f */
[----:B------:R-:W-:Y:S02]  /*3eb0*/  IMAD.MOV.U32 R3, RZ, RZ, R79 ;  /* 0x000000ffff037224 */ /* 0x000fe400078e004f */
[----:B0----5:R-:W-:Y:S01]  /*3ec0*/  IMAD.MOV.U32 R44, RZ, RZ, R64 ;  /* 0x000000ffff2c7224 */ /* 0x021fe200078e0040 */
[----:B------:R-:W-:Y:S01]  /*3ed0*/  UISETP.NE.AND UP0, UPT, UR4, 0x3, UPT ;  /* 0x000000030400788c */ /* 0x000fe2000bf05270 */
[----:B------:R-:W-:Y:S01]  /*3ee0*/  IMAD.MOV.U32 R45, RZ, RZ, R65 ;  /* 0x000000ffff2d7224 */ /* 0x000fe200078e0041 */
[----:B------:R-:W-:Y:S01]  /*3ef0*/  PRMT R183, R0, 0x5410, R3 ;  /* 0x0000541000b77816 */ /* 0x000fe20000000003 */
[----:B------:R-:W-:Y:S02]  /*3f00*/  IMAD.MOV.U32 R3, RZ, RZ, R68 ;  /* 0x000000ffff037224 */ /* 0x000fe400078e0044 */
[----:B------:R-:W-:Y:S01]  /*3f10*/  IMAD.MOV.U32 R0, RZ, RZ, R67 ;  /* 0x000000ffff007224 */ /* 0x000fe200078e0043 */
[----:B------:R-:W-:Y:S01]  /*3f20*/  PRMT R179, R44, 0x5410, R45 ;  /* 0x000054102cb37816 */ /* 0x000fe2000000002d */
[----:B------:R-:W-:Y:S01]  /*3f30*/  IMAD.MOV.U32 R45, RZ, RZ, R66 ;  /* 0x000000ffff2d7224 */ /* 0x000fe200078e0042 */
[----:B------:R-:W-:-:S02]  /*3f40*/  MOV R44, R69 ;  /* 0x00000045002c7202 */ /* 0x000fc40000000f00 */
        /* <DEDUP_REMOVED lines=23> */
[----:B-1----:R-:W-:Y:S01]  /*40c0*/  PRMT R169, R3, 0x5410, R0 ;  /* 0x0000541003a97816 */ /* 0x002fe20000000000 */
[----:B------:R-:W-:Y:S01]  /*40d0*/  IMAD.MOV.U32 R3, RZ, RZ, R50 ;  /* 0x000000ffff037224 */ /* 0x000fe200078e0032 */
[----:B------:R-:W-:-:S04]  /*40e0*/  MOV R0, R51 ;  /* 0x0000003300007202 */ /* 0x000fc80000000f00 */
[----:B------:R-:W-:Y:S01]  /*40f0*/  PRMT R97, R3, 0x5410, R0 ;  /* 0x0000541003617816 */ /* 0x000fe20000000000 */
[----:B------:R-:W-:Y:S02]  /*4100*/  IMAD.MOV.U32 R3, RZ, RZ, R54 ;  /* 0x000000ffff037224 */ /* 0x000fe400078e0036 */
[----:B------:R-:W-:-:S05]  /*4110*/  IMAD.MOV.U32 R0, RZ, RZ, R55 ;  /* 0x000000ffff007224 */ /* 0x000fca00078e0037 */
[----:B------:R-:W-:Y:S01]  /*4120*/  PRMT R170, R3, 0x5410, R0 ;  /* 0x0000541003aa7816 */ /* 0x000fe20000000000 */
[----:B------:R-:W-:Y:S06]  /*4130*/  @!P2 BRA `(.L_x_6688) ;  /* 0x000000000004a947 */ /* 0x000fec0003800000 */
[----:B------:R-:W-:Y:S01]  /*4140*/  BPT.TRAP 0x1 ;  /* 0x000000040000795c */ /* 0x000fe20000300000 */
.L_x_6688:
[----:B------:R-:W-:Y:S01]  /*4150*/  IMAD R3, R23, 0x8, R2 ;  /* 0x0000000817037824 */ /* 0x000fe200078e0202 */
[----:B------:R-:W-:Y:S01]  /*4160*/  SHF.L.U32 R0, R223, 0x1f, RZ ;  /* 0x0000001fdf007819 */ /* 0x000fe200000006ff */
[----:B------:R-:W-:Y:S03]  /*4170*/  BSSY B1, `(.L_x_6689) ;  /* 0x0000003000017945 */ /* 0x000fe60003800000 */
[----:B------:R-:W0:Y:S02]  /*4180*/  SYNCS.PHASECHK.TRANS64.TRYWAIT P6, [R3+URZ+0x34890], R0 ;  /* 0x03489000030075a7 */ /* 0x000e2400080c017f */
[----:B0-----:R-:W-:Y:S05]  /*4190*/  @!P6 BRA `(.L_x_6690) ;  /* 0x0000023c0010e947 */ /* 0x001fea0003800000 */
.L_x_7053:
[----:B------:R-:W-:Y:S05]  /*41a0*/  BSYNC B1 ;  /* 0x0000000000017941 */ /* 0x000fea0003800000 */
.L_x_6689:
[----:B------:R-:W-:Y:S04]  /*41b0*/  BSSY B1, `(.L_x_6691) ;  /* 0x0000074000017945 */ /* 0x000fe80003800000 */
[----:B------:R-:W-:Y:S05]  /*41c0*/  @P3 BRA `(.L_x_6692) ;  /* 0x0000000400c83947 */ /* 0x000fea0003800000 */
[----:B------:R-:W-:Y:S01]  /*41d0*/  IADD3 R171, P3, R120, R136, RZ ;  /* 0x0000008878ab7210 */ /* 0x000fe20007f7e0ff */
[----:B------:R-:W-:Y:S04]  /*41e0*/  BSSY B2, `(.L_x_6693) ;  /* 0x0000037000027945 */ /* 0x000fe80003800000 */
[----:B------:R-:W-:Y:S01]  /*41f0*/  IMAD.X R172, R93, 0x1, R122, P3 ;  /* 0x000000015dac7824 */ /* 0x000fe200018e067a */
[----:B------:R-:W-:Y:S07]  /*4200*/  @P0 BRA `(.L_x_6694) ;  /* 0x0000000000d00947 */ /* 0x000fee0003800000 */
[----:B------:R1:W2:Y:S01]  /*4210*/  LDS.128 R44, [R5+0x1e400] ;  /* 0x01e40000052c7984 */ /* 0x0002a20000000c00 */
[----:B------:R-:W-:Y:S01]  /*4220*/  ISETP.GE.AND P3, PT, R18, R92, PT ;  /* 0x0000005c1200720c */ /* 0x000fe20003f66270 */
[----:B------:R-:W-:-:S12]  /*4230*/  BSSY B3, `(.L_x_6695) ;  /* 0x000002a000037945 */ /* 0x000fd80003800000 */
[----:B-1----:R-:W-:Y:S05]  /*4240*/  @P3 BRA `(.L_x_6696) ;  /* 0x0000000000a03947 */ /* 0x002fea0003800000 */
[----:B------:R-:W-:Y:S01]  /*4250*/  SHF.R.U64 R94, R98, 0x10, R99 ;  /* 0x00000010625e7819 */ /* 0x000fe20000001263 */
[----:B--2---:R-:W-:Y:S01]  /*4260*/  HADD2.F32 R176, -RZ, R45.H1_H1 ;  /* 0x3000002dffb07230 */ /* 0x004fe20000004100 */
[----:B------:R-:W-:Y:S02]  /*4270*/  SHF.R.U64 R95, R138, 0x10, R139 ;  /* 0x000000108a5f7819 */ /* 0x000fe4000000128b */
[----:B------:R-:W-:Y:S01]  /*4280*/  SHF.R.U32.HI R98, RZ, 0x10, R99 ;  /* 0x00000010ff627819 */ /* 0x000fe20000011663 */
[----:B------:R-:W-:Y:S01]  /*4290*/  HADD2.F32 R99, -RZ, R94.H0_H0 ;  /* 0x2000005eff637230 */ /* 0x000fe20000004100 */
[----:B------:R-:W-:Y:S01]  /*42a0*/  SHF.R.U32.HI R138, RZ, 0x10, R139 ;  /* 0x00000010ff8a7819 */ /* 0x000fe2000001168b */
[----:B------:R-:W-:Y:S02]  /*42b0*/  HADD2.F32 R95, -RZ, R95.H0_H0 ;  /* 0x2000005fff5f7230 */ /* 0x000fe40000004100 */
        /* <DEDUP_REMOVED lines=8> */
[--C-:B------:R-:W-:Y:S02]  /*4340*/  HADD2.F32 R95, -RZ, R47.reuse.H1_H1 ;  /* 0x3000002fff5f7230 */ /* 0x100fe40000004100 */
[----:B------:R-:W-:-:S02]  /*4350*/  HADD2.F32 R99, -RZ, R47.H0_H0 ;  /* 0x2000002fff637230 */ /* 0x000fc40000004100 */
[----:B------:R-:W-:Y:S01]  /*4360*/  F2FP.F16.F32.PACK_AB R45, R94, R45 ;  /* 0x0000002d5e2d723e */ /* 0x000fe200000000ff */
[-C--:B------:R-:W-:Y:S02]  /*4370*/  FMUL.FTZ R176, R95, R138.reuse ;  /* 0x0000008a5fb07220 */ /* 0x080fe40000410000 */
[C---:B------:R-:W-:Y:S02]  /*4380*/  FMUL.FTZ R138, R99.reuse, R138 ;  /* 0x0000008a638a7220 */ /* 0x040fe40000410000 */
[-C--:B------:R-:W-:Y:S01]  /*4390*/  FFMA.FTZ R47, R99, R98.reuse, -R176 ;  /* 0x00000062632f7223 */ /* 0x080fe200000108b0 */
[----:B------:R-:W-:Y:S02]  /*43a0*/  HADD2.F32 R99, -RZ, R175.H0_H0 ;  /* 0x200000afff637230 */ /* 0x000fe40000004100 */
[----:B------:R-:W-:Y:S01]  /*43b0*/  FFMA.FTZ R98, R95, R98, R138 ;  /* 0x000000625f627223 */ /* 0x000fe2000001008a */
[--C-:B------:R-:W-:Y:S02]  /*43c0*/  HADD2.F32 R138, -RZ, R44.reuse.H0_H0 ;  /* 0x2000002cff8a7230 */ /* 0x100fe40000004100 */
[----:B------:R-:W-:-:S02]  /*43d0*/  HADD2.F32 R44, -RZ, R44.H1_H1 ;  /* 0x3000002cff2c7230 */ /* 0x000fc40000004100 */
[----:B------:R-:W-:Y:S01]  /*43e0*/  HADD2.F32 R175, -RZ, R188.H1_H1 ;  /* 0x300000bcffaf7230 */ /* 0x000fe20000004100 */
[----:B------:R-:W-:Y:S02]  /*43f0*/  F2FP.F16.F32.PACK_AB R47, R98, R47 ;  /* 0x0000002f622f723e */ /* 0x000fe400000000ff */
[-C--:B------:R-:W-:Y:S01]  /*4400*/  FMUL.FTZ R95, R44, R139.reuse ;  /* 0x0000008b2c5f7220 */ /* 0x080fe20000410000 */
[----:B------:R-:W-:-:S03]  /*4410*/  FMUL.FTZ R139, R138, R139 ;  /* 0x0000008b8a8b7220 */ /* 0x000fc60000410000 */
[-C--:B------:R-:W-:Y:S01]  /*4420*/  FFMA.FTZ R95, R138, R99.reuse, -R95 ;  /* 0x000000638a5f7223 */ /* 0x080fe2000001085f */
[--C-:B------:R-:W-:Y:S02]  /*4430*/  HADD2.F32 R138, -RZ, R46.reuse.H0_H0 ;  /* 0x2000002eff8a7230 */ /* 0x100fe40000004100 */
[----:B------:R-:W-:Y:S01]  /*4440*/  FFMA.FTZ R44, R44, R99, R139 ;  /* 0x000000632c2c7223 */ /* 0x000fe2000001008b */
[----:B------:R-:W-:Y:S02]  /*4450*/  HADD2.F32 R46, -RZ, R46.H1_H1 ;  /* 0x3000002eff2e7230 */ /* 0x000fe40000004100 */
[----:B------:R-:W-:Y:S02]  /*4460*/  HADD2.F32 R99, -RZ, R187.H0_H0 ;  /* 0x200000bbff637230 */ /* 0x000fe40000004100 */
[----:B------:R-:W-:Y:S01]  /*4470*/  F2FP.F16.F32.PACK_AB R44, R44, R95 ;  /* 0x0000005f2c2c723e */ /* 0x000fe200000000ff */
[-C--:B------:R-:W-:Y:S01]  /*4480*/  FMUL.FTZ R139, R46, R175.reuse ;  /* 0x000000af2e8b7220 */ /* 0x080fe20000410000 */
[----:B------:R-:W-:-:S03]  /*4490*/  FMUL.FTZ R175, R138, R175 ;  /* 0x000000af8aaf7220 */ /* 0x000fc60000410000 */
[-C--:B------:R-:W-:Y:S01]  /*44a0*/  FFMA.FTZ R139, R138, R99.reuse, -R139 ;  /* 0x000000638a8b7223 */ /* 0x080fe2000001088b */
[----:B------:R-:W-:-:S05]  /*44b0*/  FFMA.FTZ R46, R46, R99, R175 ;  /* 0x000000632e2e7223 */ /* 0x000fca00000100af */
[----:B------:R-:W-:-:S07]  /*44c0*/  F2FP.F16.F32.PACK_AB R46, R46, R139 ;  /* 0x0000008b2e2e723e */ /* 0x000fce00000000ff */
.L_x_6696:
[----:B------:R-:W-:Y:S05]  /*44d0*/  BSYNC B3 ;  /* 0x0000000000037941 */ /* 0x000fea0003800000 */
.L_x_6695:
[----:B------:R-:W-:Y:S01]  /*44e0*/  IADD3 R95, P3, R171, R100, RZ ;  /* 0x00000064ab5f7210 */ /* 0x000fe20007f7e0ff */
[----:B------:R-:W-:Y:S01]  /*44f0*/  ULDC.64 UR4, c[0x0][0x2e8] ;  /* 0x0000ba0000047ab9 */ /* 0x000fe20000000a00 */
[----:B------:R-:W-:-:S03]  /*4500*/  ULDC.64 UR6, c[0x0][0x208] ;  /* 0x0000820000067ab9 */ /* 0x000fc60000000a00 */
[----:B------:R-:W-:Y:S01]  /*4510*/  IMAD.X R98, R172, 0x1, R15, P3 ;  /* 0x00000001ac627824 */ /* 0x000fe200018e060f */
[----:B------:R-:W-:-:S04]  /*4520*/  LEA R94, P3, R95, UR4, 0x1 ;  /* 0x000000045f5e7c11 */ /* 0x000fc8000f8608ff */
[----:B------:R-:W-:-:S05]  /*4530*/  LEA.HI.X R95, R95, UR5, R98, 0x1, P3 ;  /* 0x000000055f5f7c11 */ /* 0x000fca00098f0c62 */
[----:B--2---:R1:W-:Y:S04]  /*4540*/  STG.E.128 desc[UR6][R94.64], R44 ;  /* 0x0000002c5e007986 */ /* 0x0043e8000c101d06 */
.L_x_6694:
[----:B------:R-:W-:Y:S05]  /*4550*/  BSYNC B2 ;  /* 0x0000000000027941 */ /* 0x000fea0003800000 */
.L_x_6693:
[----:B------:R-:W-:Y:S05]  /*4560*/  @P1 BRA `(.L_x_6692) ;  /* 0x0000000000e01947 */ /* 0x000fea0003800000 */
[----:B-1----:R1:W2:Y:S01]  /*4570*/  LDS.128 R44, [R5+0x23c00] ;  /* 0x023c0000052c7984 */ /* 0x0022a20000000c00 */
[----:B------:R-:W-:Y:S01]  /*4580*/  IADD3 R171, P3, R171, R14, RZ ;  /* 0x0000000eabab7210 */ /* 0x000fe20007f7e0ff */
[----:B------:R-:W-:Y:S03]  /*4590*/  BSSY B2, `(.L_x_6697) ;  /* 0x0000030000027945 */ /* 0x000fe60003800000 */
[----:B------:R-:W-:Y:S02]  /*45a0*/  IADD3.X R172, R172, R11, RZ, P3, !PT ;  /* 0x0000000bacac7210 */ /* 0x000fe40001ffe4ff */
[----:B------:R-:W-:-:S13]  /*45b0*/  ISETP.GE.AND P3, PT, R220, R92, PT ;  /* 0x0000005cdc00720c */ /* 0x000fda0003f66270 */
[----:B-1----:R-:W-:Y:S05]  /*45c0*/  @P3 BRA `(.L_x_6698) ;  /* 0x0000000000b03947 */ /* 0x002fea0003800000 */
[----:B------:R-:W-:Y:S01]  /*45d0*/  SHF.R.U64 R94, R90, 0x10, R91 ;  /* 0x000000105a5e7819 */ /* 0x000fe2000000125b */
[----:B--2---:R-:W-:Y:S01]  /*45e0*/  IMAD.MOV.U32 R90, RZ, RZ, R45 ;  /* 0x000000ffff5a7224 */ /* 0x004fe200078e002d */
[----:B------:R-:W-:Y:S01]  /*45f0*/  SHF.R.U64 R88, R88, 0x10, R89 ;  /* 0x0000001058587819 */ /* 0x000fe20000001259 */
[----:B------:R-:W-:Y:S01]  /*4600*/  HADD2.F32 R99, -RZ, R188.H0_H0 ;  /* 0x200000bcff637230 */ /* 0x000fe20000004100 */
        /* <DEDUP_REMOVED lines=40> */
.L_x_6698:
[----:B------:R-:W-:Y:S05]  /*4890*/  BSYNC B2 ;  /* 0x0000000000027941 */ /* 0x000fea0003800000 */
.L_x_6697:
[----:B------:R-:W-:Y:S01]  /*48a0*/  ULDC.64 UR4, c[0x0][0x2e8] ;  /* 0x0000ba0000047ab9 */ /* 0x000fe20000000a00 */
[----:B------:R-:W-:Y:S01]  /*48b0*/  ULDC.64 UR6, c[0x0][0x208] ;  /* 0x0000820000067ab9 */ /* 0x000fe20000000a00 */
[----:B------:R-:W-:-:S04]  /*48c0*/  LEA R88, P3, R171, UR4, 0x1 ;  /* 0x00000004ab587c11 */ /* 0x000fc8000f8608ff */
[----:B------:R-:W-:-:S05]  /*48d0*/  LEA.HI.X R89, R171, UR5, R172, 0x1, P3 ;  /* 0x00000005ab597c11 */ /* 0x000fca00098f0cac */
[----:B--2---:R2:W-:Y:S04]  /*48e0*/  STG.E.128 desc[UR6][R88.64], R44 ;  /* 0x0000002c58007986 */ /* 0x0045e8000c101d06 */
.L_x_6692:
[----:B------:R-:W-:Y:S05]  /*48f0*/  BSYNC B1 ;  /* 0x0000000000017941 */ /* 0x000fea0003800000 */
.L_x_6691:
[----:B------:R-:W-:Y:S04]  /*4900*/  BSSY B1, `(.L_x_6699) ;  /* 0x0000074000017945 */ /* 0x000fe80003800000 */
[----:B------:R-:W-:Y:S05]  /*4910*/  @P4 BRA `(.L_x_6700) ;  /* 0x0000000400c84947 */ /* 0x000fea0003800000 */
[----:B--2---:R-:W-:Y:S01]  /*4920*/  IADD3 R89, P3, P4, R158, R136, R16 ;  /* 0x000000889e597210 */ /* 0x004fe20007c7e010 */
[----:B------:R-:W-:Y:S03]  /*4930*/  BSSY B2, `(.L_x_6701) ;  /* 0x000003b000027945 */ /* 0x000fe60003800000 */
[----:B------:R-:W-:Y:S01]  /*4940*/  IADD3.X R88, R123, R93, R17, P3, P4 ;  /* 0x0000005d7b587210 */ /* 0x000fe20001fe8411 */
[----:B------:R-:W-:Y:S08]  /*4950*/  @P0 BRA `(.L_x_6702) ;  /* 0x0000000000e00947 */ /* 0x000ff00003800000 */
[----:B-1----:R1:W2:Y:S01]  /*4960*/  LDS.128 R44, [R5+0x1f400] ;  /* 0x01f40000052c7984 */ /* 0x0022a20000000c00 */
[----:B------:R-:W-:Y:S01]  /*4970*/  IADD3 R90, P3, R89, R100, RZ ;  /* 0x00000064595a7210 */ /* 0x000fe20007f7e0ff */
[----:B------:R-:W-:Y:S04]  /*4980*/  BSSY B3, `(.L_x_6703) ;  /* 0x0000030000037945 */ /* 0x000fe80003800000 */
[----:B------:R-:W-:Y:S01]  /*4990*/  IMAD.X R91, R88, 0x1, R15, P3 ;  /* 0x00000001585b7824 */ /* 0x000fe200018e060f */
[----:B------:R-:W-:-:S13]  /*49a0*/  ISETP.GE.AND P3, PT, R18, R92, PT ;  /* 0x0000005c1200720c */ /* 0x000fda0003f66270 */
[----:B-1----:R-:W-:Y:S05]  /*49b0*/  @P3 BRA `(.L_x_6704) ;  /* 0x0000000000b03947 */ /* 0x002fea0003800000 */
[----:B------:R-:W-:Y:S01]  /*49c0*/  SHF.R.U64 R94, R86, 0x10, R87 ;  /* 0x00000010565e7819 */ /* 0x000fe20000001257 */
[----:B------:R-:W-:Y:S01]  /*49d0*/  HADD2.F32 R99, -RZ, R184.H1_H1 ;  /* 0x300000b8ff637230 */ /* 0x000fe20000004100 */
[----:B--2---:R-:W-:Y:S02]  /*49e0*/  MOV R86, R45 ;  /* 0x0000002d00567202 */ /* 0x004fe40000000f00 */
[----:B------:R-:W-:Y:S01]  /*49f0*/  SHF.R.U64 R84, R84, 0x10, R85 ;  /* 0x0000001054547819 */ /* 0x000fe20000001255 */
[----:B------:R-:W-:Y:S01]  /*4a00*/  HADD2.F32 R94, -RZ, R94.H0_H0 ;  /* 0x2000005eff5e7230 */ /* 0x000fe20000004100 */
[----:B------:R-:W-:Y:S01]  /*4a10*/  SHF.R.U32.HI R87, RZ, 0x10, R87 ;  /* 0x00000010ff577819 */ /* 0x000fe20000011657 */
        /* <DEDUP_REMOVED lines=38> */
.L_x_6704:
[----:B------:R-:W-:Y:S05]  /*4c80*/  BSYNC B3 ;  /* 0x0000000000037941 */ /* 0x000fea0003800000 */
.L_x_6703:
[----:B------:R-:W-:Y:S01]  /*4c90*/  ULDC.64 UR4, c[0x0][0x2e8] ;  /* 0x0000ba0000047ab9 */ /* 0x000fe20000000a00 */
[----:B------:R-:W-:Y:S01]  /*4ca0*/  ULDC.64 UR6, c[0x0][0x208] ;  /* 0x0000820000067ab9 */ /* 0x000fe20000000a00 */
[----:B------:R-:W-:-:S04]  /*4cb0*/  LEA R84, P3, R90, UR4, 0x1 ;  /* 0x000000045a547c11 */ /* 0x000fc8000f8608ff */
[----:B------:R-:W-:-:S05]  /*4cc0*/  LEA.HI.X R85, R90, UR5, R91, 0x1, P3 ;  /* 0x000000055a557c11 */ /* 0x000fca00098f0c5b */
[----:B--2---:R2:W-:Y:S04]  /*4cd0*/  STG.E.128 desc[UR6][R84.64], R44 ;  /* 0x0000002c54007986 */ /* 0x0045e8000c101d06 */
.L_x_6702:
[----:B------:R-:W-:Y:S05]  /*4ce0*/  BSYNC B2 ;  /* 0x0000000000027941 */ /* 0x000fea0003800000 */
.L_x_6701:
[----:B------:R-:W-:Y:S05]  /*4cf0*/  @P1 BRA `(.L_x_6700) ;  /* 0x0000000000d01947 */ /* 0x000fea0003800000 */
[----:B-12---:R1:W2:Y:S01]  /*4d00*/  LDS.128 R44, [R5+0x24c00] ;  /* 0x024c0000052c7984 */ /* 0x0062a20000000c00 */
[----:B------:R-:W-:Y:S01]  /*4d10*/  IADD3 R89, P3, R89, R14, RZ ;  /* 0x0000000e59597210 */ /* 0x000fe20007f7e0ff */
[----:B------:R-:W-:Y:S04]  /*4d20*/  BSSY B2, `(.L_x_6705) ;  /* 0x000002c000027945 */ /* 0x000fe80003800000 */
[----:B------:R-:W-:Y:S01]  /*4d30*/  IMAD.X R88, R88, 0x1, R11, P3 ;  /* 0x0000000158587824 */ /* 0x000fe200018e060b */
[----:B------:R-:W-:-:S13]  /*4d40*/  ISETP.GE.AND P3, PT, R220, R92, PT ;  /* 0x0000005cdc00720c */ /* 0x000fda0003f66270 */
        /* <DEDUP_REMOVED lines=12> */
[C---:B------:R-:W-:Y:S01]  /*4e10*/  FMUL.FTZ R82, R45.reuse, R82 ;  /* 0x000000522d527220 */ /* 0x040fe20000410000 */
[----:B------:R-:W-:Y:S02]  /*4e20*/  HADD2.F32 R80, -RZ, R80.H0_H0 ;  /* 0x20000050ff507230 */ /* 0x000fe40000004100 */
[-C--:B------:R-:W-:Y:S01]  /*4e30*/  FMUL.FTZ R47, R84, R83.reuse ;  /* 0x00000053542f7220 */ /* 0x080fe20000410000 */
[----:B------:R-:W-:Y:S02]  /*4e40*/  HADD2.F32 R81, -RZ, R81.H0_H0 ;  /* 0x20000051ff517230 */ /* 0x000fe40000004100 */
[C---:B------:R-:W-:Y:S01]  /*4e50*/  FMUL.FTZ R83, R86.reuse, R83 ;  /* 0x0000005356537220 */ /* 0x040fe20000410000 */
[----:B------:R-:W-:Y:S02]  /*4e60*/  HADD2.F32 R87, -RZ, R168.H0_H0 ;  /* 0x200000a8ff577230 */ /* 0x000fe40000004100 */
[-C--:B------:R-:W-:Y:S01]  /*4e70*/  FFMA.FTZ R90, R45, R80.reuse, -R90 ;  /* 0x000000502d5a7223 */ /* 0x080fe2000001085a */
[----:B------:R-:W-:Y:S01]  /*4e80*/  FFMA.FTZ R85, R85, R80, R82 ;  /* 0x0000005055557223 */ /* 0x000fe20000010052 */
[-C--:B------:R-:W-:Y:S01]  /*4e90*/  FFMA.FTZ R47, R86, R81.reuse, -R47 ;  /* 0x00000051562f7223 */ /* 0x080fe2000001082f */
[----:B------:R-:W-:Y:S01]  /*4ea0*/  FFMA.FTZ R84, R84, R81, R83 ;  /* 0x0000005154547223 */ /* 0x000fe20000010053 */
[----:B------:R-:W-:-:S02]  /*4eb0*/  HADD2.F32 R80, -RZ, R167.H1_H1 ;  /* 0x300000a7ff507230 */ /* 0x000fc40000004100 */
[----:B------:R-:W-:Y:S02]  /*4ec0*/  HADD2.F32 R167, -RZ, R167.H0_H0 ;  /* 0x200000a7ffa77230 */ /* 0x000fe40000004100 */
[----:B------:R-:W-:Y:S01]  /*4ed0*/  HADD2.F32 R81, -RZ, R44.H1_H1 ;  /* 0x3000002cff517230 */ /* 0x000fe20000004100 */
[----:B------:R-:W-:Y:S01]  /*4ee0*/  F2FP.F16.F32.PACK_AB R47, R84, R47 ;  /* 0x0000002f542f723e */ /* 0x000fe200000000ff */
[----:B------:R-:W-:Y:S02]  /*4ef0*/  HADD2.F32 R82, -RZ, R46.H1_H1 ;  /* 0x3000002eff527230 */ /* 0x000fe40000004100 */
[----:B------:R-:W-:Y:S02]  /*4f00*/  HADD2.F32 R44, -RZ, R44.H0_H0 ;  /* 0x2000002cff2c7230 */ /* 0x000fe40000004100 */
[----:B------:R-:W-:Y:S01]  /*4f10*/  FMUL.FTZ R83, R81, R80 ;  /* 0x0000005051537220 */ /* 0x000fe20000410000 */
[----:B------:R-:W-:Y:S02]  /*4f20*/  HADD2.F32 R46, -RZ, R46.H0_H0 ;  /* 0x2000002eff2e7230 */ /* 0x000fe40000004100 */
[----:B------:R-:W-:Y:S01]  /*4f30*/  FMUL.FTZ R91, R82, R167 ;  /* 0x000000a7525b7220 */ /* 0x000fe20000410000 */
[----:B------:R-:W-:-:S02]  /*4f40*/  HADD2.F32 R45, -RZ, R168.H1_H1 ;  /* 0x300000a8ff2d7230 */ /* 0x000fc40000004100 */
[----:B------:R-:W-:Y:S01]  /*4f50*/  FMUL.FTZ R80, R44, R80 ;  /* 0x000000502c507220 */ /* 0x000fe20000410000 */
[C---:B------:R-:W-:Y:S01]  /*4f60*/  FMUL.FTZ R167, R46.reuse, R167 ;  /* 0x000000a72ea77220 */ /* 0x040fe20000410000 */
[----:B------:R-:W-:Y:S01]  /*4f70*/  FFMA.FTZ R91, R46, R87, -R91 ;  /* 0x000000572e5b7223 */ /* 0x000fe2000001085b */
[-C--:B------:R-:W-:Y:S01]  /*4f80*/  FFMA.FTZ R83, R44, R45.reuse, -R83 ;  /* 0x0000002d2c537223 */ /* 0x080fe20000010853 */
[----:B------:R-:W-:Y:S01]  /*4f90*/  FFMA.FTZ R80, R81, R45, R80 ;  /* 0x0000002d51507223 */ /* 0x000fe20000010050 */
[----:B------:R-:W-:Y:S01]  /*4fa0*/  FFMA.FTZ R82, R82, R87, R167 ;  /* 0x0000005752527223 */ /* 0x000fe200000100a7 */
[----:B------:R-:W-:-:S03]  /*4fb0*/  F2FP.F16.F32.PACK_AB R45, R85, R90 ;  /* 0x0000005a552d723e */ /* 0x000fc600000000ff */
[----:B------:R-:W-:Y:S02]  /*4fc0*/  F2FP.F16.F32.PACK_AB R44, R80, R83 ;  /* 0x00000053502c723e */ /* 0x000fe400000000ff */
[----:B------:R-:W-:-:S07]  /*4fd0*/  F2FP.F16.F32.PACK_AB R46, R82, R91 ;  /* 0x0000005b522e723e */ /* 0x000fce00000000ff */
.L_x_6706:
[----:B------:R-:W-:Y:S05]  /*4fe0*/  BSYNC B2 ;  /* 0x0000000000027941 */ /* 0x000fea0003800000 */
.L_x_6705:
[----:B------:R-:W-:Y:S01]  /*4ff0*/  ULDC.64 UR4, c[0x0][0x2e8] ;  /* 0x0000ba0000047ab9 */ /* 0x000fe20000000a00 */
[----:B------:R-:W-:Y:S01]  /*5000*/  ULDC.64 UR6, c[0x0][0x208] ;  /* 0x0000820000067ab9 */ /* 0x000fe20000000a00 */
[----:B------:R-:W-:-:S04]  /*5010*/  LEA R80, P3, R89, UR4, 0x1 ;  /* 0x0000000459507c11 */ /* 0x000fc8000f8608ff */
[----:B------:R-:W-:-:S05]  /*5020*/  LEA.HI.X R81, R89, UR5, R88, 0x1, P3 ;  /* 0x0000000559517c11 */ /* 0x000fca00098f0c58 */
[----:B--2---:R3:W-:Y:S04]  /*5030*/  STG.E.128 desc[UR6][R80.64], R44 ;  /* 0x0000002c50007986 */ /* 0x0047e8000c101d06 */
.L_x_6700:
[----:B------:R-:W-:Y:S05]  /*5040*/  BSYNC B1 ;  /* 0x0000000000017941 */ /* 0x000fea0003800000 */
.L_x_6699:
[----:B------:R-:W4:Y:S01]  /*5050*/  LDL R91, [R1] ;  /* 0x00000000015b7983 */ /* 0x000f220000100800 */
[----:B------:R-:W-:Y:S01]  /*5060*/  BSSY B1, `(.L_x_6707) ;  /* 0x0000075000017945 */ /* 0x000fe20003800000 */
[----:B----4-:R-:W-:-:S13]  /*5070*/  LOP3.LUT P3, RZ, R91, 0x4, RZ, 0xc0, !PT ;  /* 0x000000045bff7812 */ /* 0x010fda000786c0ff */
[----:B------:R-:W-:Y:S05]  /*5080*/  @P3 BRA `(.L_x_6708) ;  /* 0x0000000400c83947 */ /* 0x000fea0003800000 */
[----:B---3--:R-:W-:Y:S01]  /*5090*/  IADD3 R81, P3, P4, R125, R136, R16 ;  /* 0x000000887d517210 */ /* 0x008fe20007c7e010 */
[----:B------:R-:W-:Y:S03]  /*50a0*/  BSSY B2, `(.L_x_6709) ;  /* 0x0000039000027945 */ /* 0x000fe60003800000 */
[----:B------:R-:W-:Y:S01]  /*50b0*/  IADD3.X R80, R124, R93, R17, P3, P4 ;  /* 0x0000005d7c507210 */ /* 0x000fe20001fe8411 */
[----:B------:R-:W-:Y:S08]  /*50c0*/  @P0 BRA `(.L_x_6710) ;  /* 0x0000000000d80947 */ /* 0x000ff00003800000 */
[----:B-12---:R1:W2:Y:S01]  /*50d0*/  LDS.128 R44, [R5+0x20400] ;  /* 0x02040000052c7984 */ /* 0x0062a20000000c00 */
[----:B------:R-:W-:Y:S01]  /*50e0*/  IADD3 R82, P3, R81, R100, RZ ;  /* 0x0000006451527210 */ /* 0x000fe20007f7e0ff */
[----:B------:R-:W-:Y:S04]  /*50f0*/  BSSY B3, `(.L_x_6711) ;  /* 0x000002e000037945 */ /* 0x000fe80003800000 */
[----:B------:R-:W-:Y:S01]  /*5100*/  IMAD.X R83, R80, 0x1, R15, P3 ;  /* 0x0000000150537824 */ /* 0x000fe200018e060f */
[----:B------:R-:W-:-:S13]  /*5110*/  ISETP.GE.AND P3, PT, R18, R92, PT ;  /* 0x0000005c1200720c */ /* 0x000fda0003f66270 */
[----:B-1----:R-:W-:Y:S05]  /*5120*/  @P3 BRA `(.L_x_6712) ;  /* 0x0000000000a83947 */ /* 0x002fea0003800000 */
[--C-:B------:R-:W-:Y:S02]  /*5130*/  SHF.R.U64 R84, R76, 0x10, R77.reuse ;  /* 0x000000104c547819 */ /* 0x100fe4000000124d */
[----:B------:R-:W-:Y:S02]  /*5140*/  SHF.R.U32.HI R76, RZ, 0x10, R77 ;  /* 0x00000010ff4c7819 */ /* 0x000fe4000001164d */
[--C-:B------:R-:W-:Y:S01]  /*5150*/  SHF.R.U64 R85, R78, 0x10, R79.reuse ;  /* 0x000000104e557819 */ /* 0x100fe2000000124f */
[----:B------:R-:W-:Y:S01]  /*5160*/  HADD2.F32 R78, -RZ, R84.H0_H0 ;  /* 0x20000054ff4e7230 */ /* 0x000fe20000004100 */
[----:B------:R-:W-:Y:S01]  /*5170*/  SHF.R.U32.HI R86, RZ, 0x10, R79 ;  /* 0x00000010ff567819 */ /* 0x000fe2000001164f */
[----:B--2---:R-:W-:Y:S01]  /*5180*/  HADD2.F32 R79, -RZ, R45.H0_H0 ;  /* 0x2000002dff4f7230 */ /* 0x004fe20000004100 */
[----:B------:R-:W-:Y:S01]  /*5190*/  MOV R77, R47 ;  /* 0x0000002f004d7202 */ /* 0x000fe20000000f00 */
[----:B------:R-:W-:Y:S02]  /*51a0*/  HADD2.F32 R88, -RZ, R85.H0_H0 ;  /* 0x20000055ff587230 */ /* 0x000fe40000004100 */
[----:B------:R-:W-:-:S02]  /*51b0*/  HADD2.F32 R47, -RZ, R45.H1_H1 ;  /* 0x3000002dff2f7230 */ /* 0x000fc40000004100 */
[----:B------:R-:W-:Y:S02]  /*51c0*/  HADD2.F32 R86, -RZ, R86.H0_H0 ;  /* 0x20000056ff567230 */ /* 0x000fe40000004100 */
[-C--:B------:R-:W-:Y:S01]  /*51d0*/  FMUL.FTZ R90, R79, R88.reuse ;  /* 0x000000584f5a7220 */ /* 0x080fe20000410000 */
[--C-:B------:R-:W-:Y:S02]  /*51e0*/  HADD2.F32 R45, -RZ, R77.reuse.H1_H1 ;  /* 0x3000004dff2d7230 */ /* 0x100fe40000004100 */
[----:B------:R-:W-:Y:S02]  /*51f0*/  HADD2.F32 R77, -RZ, R77.H0_H0 ;  /* 0x2000004dff4d7230 */ /* 0x000fe40000004100 */
[----:B------:R-:W-:Y:S02]  /*5200*/  HADD2.F32 R84, -RZ, R76.H0_H0 ;  /* 0x2000004cff547230 */ /* 0x000fe40000004100 */
[----:B------:R-:W-:Y:S01]  /*5210*/  FMUL.FTZ R76, R47, R88 ;  /* 0x000000582f4c7220 */ /* 0x000fe20000410000 */
[-C--:B------:R-:W-:Y:S01]  /*5220*/  FMUL.FTZ R88, R45, R86.reuse ;  /* 0x000000562d587220 */ /* 0x080fe20000410000 */
[----:B------:R-:W-:Y:S01]  /*5230*/  FMUL.FTZ R86, R77, R86 ;  /* 0x000000564d567220 */ /* 0x000fe20000410000 */
[-C--:B------:R-:W-:Y:S01]  /*5240*/  FFMA.FTZ R47, R47, R78.reuse, R90 ;  /* 0x0000004e2f2f7223 */ /* 0x080fe2000001005a */
[----:B------:R-:W-:Y:S01]  /*5250*/  FFMA.FTZ R76, R79, R78, -R76 ;  /* 0x0000004e4f4c7223 */ /* 0x000fe2000001084c */
[-C--:B------:R-:W-:Y:S01]  /*5260*/  FFMA.FTZ R77, R77, R84.reuse, -R88 ;  /* 0x000000544d4d7223 */ /* 0x080fe20000010858 */
[----:B------:R-:W-:Y:S01]  /*5270*/  FFMA.FTZ R84, R45, R84, R86 ;  /* 0x000000542d547223 */ /* 0x000fe20000010056 */
[----:B------:R-:W-:-:S02]  /*5280*/  HADD2.F32 R85, -RZ, R183.H0_H0 ;  /* 0x200000b7ff557230 */ /* 0x000fc40000004100 */
[--C-:B------:R-:W-:Y:S02]  /*5290*/  HADD2.F32 R78, -RZ, R44.reuse.H1_H1 ;  /* 0x3000002cff4e7230 */ /* 0x100fe40000004100 */
[----:B------:R-:W-:Y:S02]  /*52a0*/  HADD2.F32 R86, -RZ, R44.H0_H0 ;  /* 0x2000002cff567230 */ /* 0x000fe40000004100 */
[----:B------:R-:W-:Y:S02]  /*52b0*/  HADD2.F32 R183, -RZ, R183.H1_H1 ;  /* 0x300000b7ffb77230 */ /* 0x000fe40000004100 */
[-C--:B------:R-:W-:Y:S01]  /*52c0*/  FMUL.FTZ R87, R78, R85.reuse ;  /* 0x000000554e577220 */ /* 0x080fe20000410000 */
[----:B------:R-:W-:Y:S02]  /*52d0*/  HADD2.F32 R44, -RZ, R46.H1_H1 ;  /* 0x3000002eff2c7230 */ /* 0x000fe40000004100 */
[----:B------:R-:W-:Y:S01]  /*52e0*/  FMUL.FTZ R85, R86, R85 ;  /* 0x0000005556557220 */ /* 0x000fe20000410000 */
[----:B------:R-:W-:-:S02]  /*52f0*/  HADD2.F32 R45, -RZ, R166.H1_H1 ;  /* 0x300000a6ff2d7230 */ /* 0x000fc40000004100 */
[----:B------:R-:W-:Y:S02]  /*5300*/  HADD2.F32 R46, -RZ, R46.H0_H0 ;  /* 0x2000002eff2e7230 */ /* 0x000fe40000004100 */
[----:B------:R-:W-:Y:S01]  /*5310*/  FMUL.FTZ R89, R44, R183 ;  /* 0x000000b72c597220 */ /* 0x000fe20000410000 */
[----:B------:R-:W-:Y:S02]  /*5320*/  HADD2.F32 R79, -RZ, R166.H0_H0 ;  /* 0x200000a6ff4f7230 */ /* 0x000fe40000004100 */
[-C--:B------:R-:W-:Y:S01]  /*5330*/  FFMA.FTZ R87, R86, R45.reuse, -R87 ;  /* 0x0000002d56577223 */ /* 0x080fe20000010857 */
[----:B------:R-:W-:Y:S01]  /*5340*/  FFMA.FTZ R78, R78, R45, R85 ;  /* 0x0000002d4e4e7223 */ /* 0x000fe20000010055 */
[C---:B------:R-:W-:Y:S01]  /*5350*/  FMUL.FTZ R183, R46.reuse, R183 ;  /* 0x000000b72eb77220 */ /* 0x040fe20000410000 */
[----:B------:R-:W-:Y:S01]  /*5360*/  F2FP.F16.F32.PACK_AB R45, R47, R76 ;  /* 0x0000004c2f2d723e */ /* 0x000fe200000000ff */
[----:B------:R-:W-:Y:S01]  /*5370*/  FFMA.FTZ R89, R46, R79, -R89 ;  /* 0x0000004f2e597223 */ /* 0x000fe20000010859 */
[----:B------:R-:W-:Y:S01]  /*5380*/  F2FP.F16.F32.PACK_AB R47, R84, R77 ;  /* 0x0000004d542f723e */ /* 0x000fe200000000ff */
[----:B------:R-:W-:Y:S01]  /*5390*/  FFMA.FTZ R44, R44, R79, R183 ;  /* 0x0000004f2c2c7223 */ /* 0x000fe200000100b7 */
[----:B------:R-:W-:-:S04]  /*53a0*/  F2FP.F16.F32.PACK_AB R78, R78, R87 ;  /* 0x000000574e4e723e */ /* 0x000fc800000000ff */
[----:B------:R-:W-:Y:S01]  /*53b0*/  F2FP.F16.F32.PACK_AB R46, R44, R89 ;  /* 0x000000592c2e723e */ /* 0x000fe200000000ff */
[----:B------:R-:W-:-:S07]  /*53c0*/  IMAD.MOV.U32 R44, RZ, RZ, R78 ;  /* 0x000000ffff2c7224 */ /* 0x000fce00078e004e */
.L_x_6712:
[----:B------:R-:W-:Y:S05]  /*53d0*/  BSYNC B3 ;  /* 0x0000000000037941 */ /* 0x000fea0003800000 */
.L_x_6711:
[----:B------:R-:W-:Y:S01]  /*53e0*/  ULDC.64 UR4, c[0x0][0x2e8] ;  /* 0x0000ba0000047ab9 */ /* 0x000fe20000000a00 */
[----:B------:R-:W-:Y:S01]  /*53f0*/  ULDC.64 UR6, c[0x0][0x208] ;  /* 0x0000820000067ab9 */ /* 0x000fe20000000a00 */
[----:B------:R-:W-:-:S04]  /*5400*/  LEA R76, P3, R82, UR4, 0x1 ;  /* 0x00000004524c7c11 */ /* 0x000fc8000f8608ff */
[----:B------:R-:W-:-:S05]  /*5410*/  LEA.HI.X R77, R82, UR5, R83, 0x1, P3 ;  /* 0x00000005524d7c11 */ /* 0x000fca00098f0c53 */
[----:B--2---:R3:W-:Y:S04]  /*5420*/  STG.E.128 desc[UR6][R76.64], R44 ;  /* 0x0000002c4c007986 */ /* 0x0047e8000c101d06 */
.L_x_6710:
[----:B------:R-:W-:Y:S05]  /*5430*/  BSYNC B2 ;  /* 0x0000000000027941 */ /* 0x000fea0003800000 */
.L_x_6709:
[----:B------:R-:W-:Y:S05]  /*5440*/  @P1 BRA `(.L_x_6708) ;  /* 0x0000000000d81947 */ /* 0x000fea0003800000 */
[----:B-123--:R1:W2:Y:S01]  /*5450*/  LDS.128 R44, [R5+0x25c00] ;  /* 0x025c0000052c7984 */ /* 0x00e2a20000000c00 */
[----:B------:R-:W-:Y:S01]  /*5460*/  IADD3 R81, P3, R81, R14, RZ ;  /* 0x0000000e51517210 */ /* 0x000fe20007f7e0ff */
[----:B------:R-:W-:Y:S04]  /*5470*/  BSSY B2, `(.L_x_6713) ;  /* 0x000002e000027945 */ /* 0x000fe80003800000 */
[----:B------:R-:W-:Y:S01]  /*5480*/  IMAD.X R80, R80, 0x1, R11, P3 ;  /* 0x0000000150507824 */ /* 0x000fe200018e060b */
[----:B------:R-:W-:-:S13]  /*5490*/  ISETP.GE.AND P3, PT, R220, R92, PT ;  /* 0x0000005cdc00720c */ /* 0x000fda0003f66270 */
[----:B-1----:R-:W-:Y:S05]  /*54a0*/  @P3 BRA `(.L_x_6714) ;  /* 0x0000000000a83947 */ /* 0x002fea0003800000 */
[--C-:B------:R-:W-:Y:S01]  /*54b0*/  SHF.R.U64 R79, R72, 0x10, R73.reuse ;  /* 0x00000010484f7819 */ /* 0x100fe20000001249 */
        /* <DEDUP_REMOVED lines=8> */
[----:B------:R-:W-:-:S02]  /*5540*/  HADD2.F32 R74, -RZ, R73.H1_H1 ;  /* 0x30000049ff4a7230 */ /* 0x000fc40000004100 */
[----:B------:R-:W-:Y:S02]  /*5550*/  HADD2.F32 R78, -RZ, R78.H0_H0 ;  /* 0x2000004eff4e7230 */ /* 0x000fe40000004100 */
[-C--:B------:R-:W-:Y:S01]  /*5560*/  FMUL.FTZ R45, R47, R77.reuse ;  /* 0x0000004d2f2d7220 */ /* 0x080fe20000410000 */
[----:B------:R-:W-:Y:S02]  /*5570*/  HADD2.F32 R73, -RZ, R73.H0_H0 ;  /* 0x20000049ff497230 */ /* 0x000fe40000004100 */
        /* <DEDUP_REMOVED lines=10> */
[----:B------:R-:W-:Y:S01]  /*5620*/  HADD2.F32 R77, -RZ, R154.H0_H0 ;  /* 0x2000009aff4d7230 */ /* 0x000fe20000004100 */
        /* <DEDUP_REMOVED lines=18> */
.L_x_6714:
[----:B------:R-:W-:Y:S05]  /*5750*/  BSYNC B2 ;  /* 0x0000000000027941 */ /* 0x000fea0003800000 */
.L_x_6713:
[----:B------:R-:W-:Y:S01]  /*5760*/  ULDC.64 UR4, c[0x0][0x2e8] ;  /* 0x0000ba0000047ab9 */ /* 0x000fe20000000a00 */
[----:B------:R-:W-:Y:S01]  /*5770*/  ULDC.64 UR6, c[0x0][0x208] ;  /* 0x0000820000067ab9 */ /* 0x000fe20000000a00 */
[----:B------:R-:W-:-:S04]  /*5780*/  LEA R72, P3, R81, UR4, 0x1 ;  /* 0x0000000451487c11 */ /* 0x000fc8000f8608ff */
[----:B------:R-:W-:-:S05]  /*5790*/  LEA.HI.X R73, R81, UR5, R80, 0x1, P3 ;  /* 0x0000000551497c11 */ /* 0x000fca00098f0c50 */
[----:B--2---:R4:W-:Y:S04]  /*57a0*/  STG.E.128 desc[UR6][R72.64], R44 ;  /* 0x0000002c48007986 */ /* 0x0049e8000c101d06 */
.L_x_6708:
[----:B------:R-:W-:Y:S05]  /*57b0*/  BSYNC B1 ;  /* 0x0000000000017941 */ /* 0x000fea0003800000 */
.L_x_6707:
[----:B------:R-:W-:Y:S01]  /*57c0*/  LOP3.LUT P3, RZ, R91, 0x8, RZ, 0xc0, !PT ;  /* 0x000000085bff7812 */ /* 0x000fe2000786c0ff */
[----:B------:R-:W-:-:S12]  /*57d0*/  BSSY B1, `(.L_x_6715) ;  /* 0x0000072000017945 */ /* 0x000fd80003800000 */
[----:B------:R-:W-:Y:S05]  /*57e0*/  @P3 BRA `(.L_x_6716) ;  /* 0x0000000400c03947 */ /* 0x000fea0003800000 */
[----:B----4-:R-:W-:Y:S01]  /*57f0*/  IADD3 R73, P3, P4, R127, R136, R16 ;  /* 0x000000887f497210 */ /* 0x010fe20007c7e010 */
[----:B------:R-:W-:Y:S03]  /*5800*/  BSSY B2, `(.L_x_6717) ;  /* 0x0000038000027945 */ /* 0x000fe60003800000 */
[----:B------:R-:W-:Y:S01]  /*5810*/  IADD3.X R72, R126, R93, R17, P3, P4 ;  /* 0x0000005d7e487210 */ /* 0x000fe20001fe8411 */
[----:B------:R-:W-:Y:S08]  /*5820*/  @P0 BRA `(.L_x_6718) ;  /* 0x0000000000d40947 */ /* 0x000ff00003800000 */
[----:B-123--:R1:W2:Y:S01]  /*5830*/  LDS.128 R44, [R5+0x21400] ;  /* 0x02140000052c7984 */ /* 0x00e2a20000000c00 */
        /* <DEDUP_REMOVED lines=24> */
[----:B------:R-:W-:Y:S02]  /*59c0*/  HADD2.F32 R45, -RZ, R44.H1_H1 ;  /* 0x3000002cff2d7230 */ /* 0x000fe40000004100 */
[----:B------:R-:W-:Y:S01]  /*59d0*/  FFMA.FTZ R79, R46, R70, R71 ;  /* 0x000000462e4f7223 */ /* 0x000fe20000010047 */
[----:B------:R-:W-:Y:S02]  /*59e0*/  HADD2.F32 R69, -RZ, R182.H0_H0 ;  /* 0x200000b6ff457230 */ /* 0x000fe40000004100 */
        /* <DEDUP_REMOVED lines=19> */
.L_x_6720:
[----:B------:R-:W-:Y:S05]  /*5b20*/  BSYNC B3 ;  /* 0x0000000000037941 */ /* 0x000fea0003800000 */
.L_x_6719:
[----:B------:R-:W-:Y:S01]  /*5b30*/  ULDC.64 UR4, c[0x0][0x2e8] ;  /* 0x0000ba0000047ab9 */ /* 0x000fe20000000a00 */
[----:B------:R-:W-:Y:S01]  /*5b40*/  ULDC.64 UR6, c[0x0][0x208] ;  /* 0x0000820000067ab9 */ /* 0x000fe20000000a00 */
[----:B------:R-:W-:-:S04]  /*5b50*/  LEA R68, P3, R74, UR4, 0x1 ;  /* 0x000000044a447c11 */ /* 0x000fc8000f8608ff */
[----:B------:R-:W-:-:S05]  /*5b60*/  LEA.HI.X R69, R74, UR5, R75, 0x1, P3 ;  /* 0x000000054a457c11 */ /* 0x000fca00098f0c4b */
[----:B--2---:R4:W-:Y:S04]  /*5b70*/  STG.E.128 desc[UR6][R68.64], R44 ;  /* 0x0000002c44007986 */ /* 0x0049e8000c101d06 */
.L_x_6718:
[----:B------:R-:W-:Y:S05]  /*5b80*/  BSYNC B2 ;  /* 0x0000000000027941 */ /* 0x000fea0003800000 */
.L_x_6717:
[----:B------:R-:W-:Y:S05]  /*5b90*/  @P1 BRA `(.L_x_6716) ;  /* 0x0000000000d41947 */ /* 0x000fea0003800000 */
[----:B-1234-:R1:W2:Y:S01]  /*5ba0*/  LDS.128 R44, [R5+0x26c00] ;  /* 0x026c0000052c7984 */ /* 0x01e2a20000000c00 */
        /* <DEDUP_REMOVED lines=46> */
.L_x_6722:
[----:B------:R-:W-:Y:S05]  /*5e90*/  BSYNC B2 ;  /* 0x0000000000027941 */ /* 0x000fea0003800000 */
.L_x_6721:
[----:B------:R-:W-:Y:S01]  /*5ea0*/  ULDC.64 UR4, c[0x0][0x2e8] ;  /* 0x0000ba0000047ab9 */ /* 0x000fe20000000a00 */
[----:B------:R-:W-:Y:S01]  /*5eb0*/  ULDC.64 UR6, c[0x0][0x208] ;  /* 0x0000820000067ab9 */ /* 0x000fe20000000a00 */
[----:B------:R-:W-:-:S04]  /*5ec0*/  LEA R64, P3, R73, UR4, 0x1 ;  /* 0x0000000449407c11 */ /* 0x000fc8000f8608ff */
[----:B------:R-:W-:-:S05]  /*5ed0*/  LEA.HI.X R65, R73, UR5, R72, 0x1, P3 ;  /* 0x0000000549417c11 */ /* 0x000fca00098f0c48 */
[----:B--2---:R1:W-:Y:S04]  /*5ee0*/  STG.E.128 desc[UR6][R64.64], R44 ;  /* 0x0000002c40007986 */ /* 0x0043e8000c101d06 */
.L_x_6716:
[----:B------:R-:W-:Y:S05]  /*5ef0*/  BSYNC B1 ;  /* 0x0000000000017941 */ /* 0x000fea0003800000 */
.L_x_6715:
[----:B------:R-:W-:Y:S01]  /*5f00*/  LOP3.LUT P3, RZ, R91, 0x2, RZ, 0xc0, !PT ;  /* 0x000000025bff7812 */ /* 0x000fe2000786c0ff */
[----:B------:R-:W-:-:S12]  /*5f10*/  BSSY B1, `(.L_x_6723) ;  /* 0x0000072000017945 */ /* 0x000fd80003800000 */
[----:B------:R-:W-:Y:S05]  /*5f20*/  @P3 BRA `(.L_x_6724) ;  /* 0x0000000400c03947 */ /* 0x000fea0003800000 */
[----:B-1----:R-:W-:Y:S01]  /*5f30*/  IADD3 R65, P3, P4, R130, R136, R16 ;  /* 0x0000008882417210 */ /* 0x002fe20007c7e010 */
[----:B------:R-:W-:Y:S03]  /*5f40*/  BSSY B2, `(.L_x_6725) ;  /* 0x0000038000027945 */ /* 0x000fe60003800000 */
[----:B------:R-:W-:Y:S01]  /*5f50*/  IADD3.X R64, R128, R93, R17, P3, P4 ;  /* 0x0000005d80407210 */ /* 0x000fe20001fe8411 */
[----:B------:R-:W-:Y:S08]  /*5f60*/  @P0 BRA `(.L_x_6726) ;  /* 0x0000000000d40947 */ /* 0x000ff00003800000 */
[----:B--234-:R1:W2:Y:S01]  /*5f70*/  LDS.128 R44, [R5+0x22400] ;  /* 0x02240000052c7984 */ /* 0x01c2a20000000c00 */
        /* <DEDUP_REMOVED lines=46> */
.L_x_6728:
[----:B------:R-:W-:Y:S05]  /*6260*/  BSYNC B3 ;  /* 0x0000000000037941 */ /* 0x000fea0003800000 */
.L_x_6727:
[----:B------:R-:W-:Y:S01]  /*6270*/  ULDC.64 UR4, c[0x0][0x2e8] ;  /* 0x0000ba0000047ab9 */ /* 0x000fe20000000a00 */
[----:B------:R-:W-:Y:S01]  /*6280*/  ULDC.64 UR6, c[0x0][0x208] ;  /* 0x0000820000067ab9 */ /* 0x000fe20000000a00 */
[----:B------:R-:W-:-:S04]  /*6290*/  LEA R60, P3, R66, UR4, 0x1 ;  /* 0x00000004423c7c11 */ /* 0x000fc8000f8608ff */
[----:B------:R-:W-:-:S05]  /*62a0*/  LEA.HI.X R61, R66, UR5, R67, 0x1, P3 ;  /* 0x00000005423d7c11 */ /* 0x000fca00098f0c43 */
[----:B--2---:R1:W-:Y:S04]  /*62b0*/  STG.E.128 desc[UR6][R60.64], R44 ;  /* 0x0000002c3c007986 */ /* 0x0043e8000c101d06 */
.L_x_6726:
[----:B------:R-:W-:Y:S05]  /*62c0*/  BSYNC B2 ;  /* 0x0000000000027941 */ /* 0x000fea0003800000 */
.L_x_6725:
[----:B------:R-:W-:Y:S05]  /*62d0*/  @P1 BRA `(.L_x_6724) ;  /* 0x0000000000d41947 */ /* 0x000fea0003800000 */
[----:B-1234-:R1:W2:Y:S01]  /*62e0*/  LDS.128 R44, [R5+0x27c00] ;  /* 0x027c0000052c7984 */ /* 0x01e2a20000000c00 */
        /* <DEDUP_REMOVED lines=46> */
.L_x_6730:
[----:B------:R-:W-:Y:S05]  /*65d0*/  BSYNC B2 ;  /* 0x0000000000027941 */ /* 0x000fea0003800000 */
.L_x_6729:
[----:B------:R-:W-:Y:S01]  /*65e0*/  ULDC.64 UR4, c[0x0][0x2e8] ;  /* 0x0000ba0000047ab9 */ /* 0x000fe20000000a00 */
[----:B------:R-:W-:Y:S01]  /*65f0*/  ULDC.64 UR6, c[0x0][0x208] ;  /* 0x0000820000067ab9 */ /* 0x000fe20000000a00 */
[----:B------:R-:W-:-:S04]  /*6600*/  LEA R56, P3, R67, UR4, 0x1 ;  /* 0x0000000443387c11 */ /* 0x000fc8000f8608ff */
[----:B------:R-:W-:-:S05]  /*6610*/  LEA.HI.X R57, R67, UR5, R68, 0x1, P3 ;  /* 0x0000000543397c11 */ /* 0x000fca00098f0c44 */
[----:B--2---:R1:W-:Y:S04]  /*6620*/  STG.E.128 desc[UR6][R56.64], R44 ;  /* 0x0000002c38007986 */ /* 0x0043e8000c101d06 */
.L_x_6724:
[----:B------:R-:W-:Y:S05]  /*6630*/  BSYNC B1 ;  /* 0x0000000000017941 */ /* 0x000fea0003800000 */
.L_x_6723:
[----:B------:R-:W-:Y:S05]  /*6640*/  @P5 BRA `(.L_x_6731) ;  /* 0x0000005000f05947 */ /* 0x000fea0003800000 */
[----:B------:R-:W-:Y:S01]  /*6650*/  IADD3 R137, P3, P4, R133, R136, R16 ;  /* 0x0000008885897210 */ /* 0x000fe20007c7e010 */
[----:B------:R-:W-:Y:S03]  /*6660*/  BSSY B1, `(.L_x_6732) ;  /* 0x0000038000017945 */ /* 0x000fe60003800000 */
[----:B------:R-:W-:Y:S01]  /*6670*/  IADD3.X R66, R132, R93, R17, P3, P4 ;  /* 0x0000005d84427210 */ /* 0x000fe20001fe8411 */
[----:B------:R-:W-:Y:S08]  /*6680*/  @P0 BRA `(.L_x_6733) ;  /* 0x0000000000d40947 */ /* 0x000ff00003800000 */
        /* <DEDUP_REMOVED lines=47> */
.L_x_6735:
[----:B------:R-:W-:Y:S05]  /*6980*/  BSYNC B2 ;  /* 0x0000000000027941 */ /* 0x000fea0003800000 */
.L_x_6734:
[----:B------:R-:W-:Y:S01]  /*6990*/  ULDC.64 UR4, c[0x0][0x2e8] ;  /* 0x0000ba0000047ab9 */ /* 0x000fe20000000a00 */
[----:B------:R-:W-:Y:S01]  /*69a0*/  ULDC.64 UR6, c[0x0][0x208] ;  /* 0x0000820000067ab9 */ /* 0x000fe20000000a00 */
[----:B------:R-:W-:-:S04]  /*69b0*/  LEA R52, P3, R63, UR4, 0x1 ;  /* 0x000000043f347c11 */ /* 0x000fc8000f8608ff */
[----:B------:R-:W-:-:S05]  /*69c0*/  LEA.HI.X R53, R63, UR5, R64, 0x1, P3 ;  /* 0x000000053f357c11 */ /* 0x000fca00098f0c40 */
[----:B--2---:R1:W-:Y:S04]  /*69d0*/  STG.E.128 desc[UR6][R52.64], R44 ;  /* 0x0000002c34007986 */ /* 0x0043e8000c101d06 */
.L_x_6733:
[----:B------:R-:W-:Y:S05]  /*69e0*/  BSYNC B1 ;  /* 0x0000000000017941 */ /* 0x000fea0003800000 */
.L_x_6732:
        /* <DEDUP_REMOVED lines=48> */
.L_x_6737:
[----:B------:R-:W-:Y:S05]  /*6cf0*/  BSYNC B1 ;  /* 0x0000000000017941 */ /* 0x000fea0003800000 */
.L_x_6736:
[----:B------:R-:W-:Y:S01]  /*6d00*/  ULDC.64 UR4, c[0x0][0x2e8] ;  /* 0x0000ba0000047ab9 */ /* 0x000fe20000000a00 */
[----:B------:R-:W-:Y:S01]  /*6d10*/  ULDC.64 UR6, c[0x0][0x208] ;  /* 0x0000820000067ab9 */ /* 0x000fe20000000a00 */
[----:B------:R-:W-:-:S04]  /*6d20*/  LEA R48, P3, R59, UR4, 0x1 ;  /* 0x000000043b307c11 */ /* 0x000fc8000f8608ff */
[----:B------:R-:W-:-:S05]  /*6d30*/  LEA.HI.X R49, R59, UR5, R60, 0x1, P3 ;  /* 0x000000053b317c11 */ /* 0x000fca00098f0c3c */
[----:B--2---:R1:W-:Y:S01]  /*6d40*/  STG.E.128 desc[UR6][R48.64], R44 ;  /* 0x0000002c30007986 */ /* 0x0043e2000c101d06 */
[----:B------:R-:W-:Y:S05]  /*6d50*/  BRA `(.L_x_6731) ;  /* 0x0000004c002c7947 */ /* 0x000fea0003800000 */
.L_x_6675:
[----:B------:R-:W-:Y:S01]  /*6d60*/  VIADD R44, R22, 0x20 ;  /* 0x00000020162c7836 */ /* 0x000fe20000000000 */
[----:B------:R-:W-:-:S04]  /*6d70*/  ULDC.64 UR4, c[0x0][0x208] ;  /* 0x0000820000047ab9 */ /* 0x000fc80000000a00 */
[----:B------:R-:W-:Y:S02]  /*6d80*/  ISETP.GE.AND P4, PT, R44, R4, PT ;  /* 0x000000042c00720c */ /* 0x000fe40003f86270 */
[----:B------:R-:W-:Y:S02]  /*6d90*/  IADD3 R44, R22, 0x40, RZ ;  /* 0x00000040162c7810 */ /* 0x000fe40007ffe0ff */
[----:B------:R-:W-:-:S13]  /*6da0*/  ISETP.GE.OR P4, PT, R16, R92, P4 ;  /* 0x0000005c1000720c */ /* 0x000fda0002786670 */
[----:B------:R-:W-:Y:S01]  /*6db0*/  @!P4 IADD3 R58, P2, P3, R106, R96, R38 ;  /* 0x000000606a3ac210 */ /* 0x000fe20007b5e026 */
[----:B------:R-:W1:Y:S03]  /*6dc0*/  @!P4 LDC.64 R62, c[0x0][0x400] ;  /* 0x00010000ff3ecb82 */ /* 0x000e660000000a00 */
[----:B------:R-:W-:Y:S02]  /*6dd0*/  @!P4 IADD3.X R59, R27, R0, R41, P2, P3 ;  /* 0x000000001b3bc210 */ /* 0x000fe400017e6429 */
[----:B------:R-:W-:-:S04]  /*6de0*/  @!P4 IADD3 R56, P2, P3, R112, R94, R32 ;  /* 0x0000005e7038c210 */ /* 0x000fc80007b5e020 */
[----:B------:R-:W-:Y:S02]  /*6df0*/  @!P4 IADD3.X R57, R10, R3, R35, P2, P3 ;  /* 0x000000030a39c210 */ /* 0x000fe400017e6423 */
[----:B------:R-:W-:Y:S01]  /*6e00*/  ISETP.GE.AND P3, PT, R44, R4, PT ;  /* 0x000000042c00720c */ /* 0x000fe20003f66270 */
[----:B------:R-:W-:-:S03]  /*6e10*/  VIADD R44, R22, 0x80 ;  /* 0x00000080162c7836 */ /* 0x000fc60000000000 */
[----:B------:R-:W-:-:S13]  /*6e20*/  ISETP.GE.OR P3, PT, R16, R92, P3 ;  /* 0x0000005c1000720c */ /* 0x000fda0001f66670 */
[----:B------:R-:W-:Y:S01]  /*6e30*/  @!P3 IADD3 R50, P2, P5, R106, R37, R96 ;  /* 0x000000256a32b210 */ /* 0x000fe20007d5e060 */
[----:B------:R-:W2:Y:S03]  /*6e40*/  @!P3 LDC.64 R68, c[0x0][0x3e8] ;  /* 0x0000fa00ff44bb82 */ /* 0x000ea60000000a00 */
[----:B0-----:R-:W-:Y:S02]  /*6e50*/  @!P3 IADD3.X R51, R27, R40, R0, P2, P5 ;  /* 0x000000281b33b210 */ /* 0x001fe400017ea400 */
[----:B------:R-:W-:-:S03]  /*6e60*/  @!P3 IADD3 R48, P2, P5, R112, R31, R94 ;  /* 0x0000001f7030b210 */ /* 0x000fc60007d5e05e */
[----:B------:R-:W0:Y:S01]  /*6e70*/  @!P3 LDC.64 R70, c[0x0][0x400] ;  /* 0x00010000ff46bb82 */ /* 0x000e220000000a00 */
[----:B------:R-:W-:Y:S02]  /*6e80*/  @!P3 IADD3.X R49, R10, R34, R3, P2, P5 ;  /* 0x000000220a31b210 */ /* 0x000fe400017ea403 */
[----:B------:R-:W-:-:S04]  /*6e90*/  ISETP.GE.AND P2, PT, R44, R4, PT ;  /* 0x000000042c00720c */ /* 0x000fc80003f46270 */
[----:B------:R-:W-:-:S13]  /*6ea0*/  ISETP.GE.OR P2, PT, R16, R92, P2 ;  /* 0x0000005c1000720c */ /* 0x000fda0001746670 */
[----:B------:R-:W-:Y:S01]  /*6eb0*/  @!P2 IADD3 R46, P5, P6, R106, R36, R96 ;  /* 0x000000246a2ea210 */ /* 0x000fe20007ebe060 */
[----:B------:R-:W3:Y:S03]  /*6ec0*/  @!P2 LDC.64 R76, c[0x0][0x3e8] ;  /* 0x0000fa00ff4cab82 */ /* 0x000ee60000000a00 */
[----:B------:R-:W-:Y:S02]  /*6ed0*/  @!P2 IADD3.X R47, R27, R39, R0, P5, P6 ;  /* 0x000000271b2fa210 */ /* 0x000fe40002fec400 */
[----:B------:R-:W-:-:S03]  /*6ee0*/  @!P2 IADD3 R44, P5, P6, R112, R30, R94 ;  /* 0x0000001e702ca210 */ /* 0x000fc60007ebe05e */
[----:B------:R-:W4:Y:S01]  /*6ef0*/  @!P2 LDC.64 R78, c[0x0][0x400] ;  /* 0x00010000ff4eab82 */ /* 0x000f220000000a00 */
[----:B------:R-:W-:Y:S02]  /*6f00*/  @!P2 IADD3.X R45, R10, R33, R3, P5, P6 ;  /* 0x000000210a2da210 */ /* 0x000fe40002fec403 */
[----:B------:R-:W-:-:S04]  /*6f10*/  ISETP.GE.AND P5, PT, R22, R4, PT ;  /* 0x000000041600720c */ /* 0x000fc80003fa6270 */
[----:B------:R-:W-:-:S13]  /*6f20*/  ISETP.GE.OR P5, PT, R16, R92, P5 ;  /* 0x0000005c1000720c */ /* 0x000fda0002fa6670 */
[----:B------:R-:W1:Y:S01]  /*6f30*/  @!P5 LDC.64 R52, c[0x0][0x3e8] ;  /* 0x0000fa00ff34db82 */ /* 0x000e620000000a00 */
[----:B------:R-:W-:-:S05]  /*6f40*/  @!P5 IADD3 R54, P6, R106, R96, RZ ;  /* 0x000000606a36d210 */ /* 0x000fca0007fde0ff */
[----:B------:R-:W-:Y:S01]  /*6f50*/  @!P5 IMAD.X R55, R0, 0x1, R27, P6 ;  /* 0x000000010037d824 */ /* 0x000fe200030e061b */
[----:B-1----:R-:W-:-:S04]  /*6f60*/  @!P5 LEA R52, P6, R54, R52, 0x1 ;  /* 0x000000343634d211 */ /* 0x002fc800078c08ff */
[----:B------:R-:W-:Y:S02]  /*6f70*/  @!P5 LEA.HI.X R53, R54, R53, R55, 0x1, P6 ;  /* 0x000000353635d211 */ /* 0x000fe400030f0c37 */
[----:B------:R-:W1:Y:S01]  /*6f80*/  @!P5 LDC.64 R54, c[0x0][0x400] ;  /* 0x00010000ff36db82 */ /* 0x000e620000000a00 */
[----:B------:R-:W-:-:S05]  /*6f90*/  @!P5 IADD3 R60, P6, R112, R94, RZ ;  /* 0x0000005e703cd210 */ /* 0x000fca0007fde0ff */
[----:B------:R-:W-:Y:S01]  /*6fa0*/  @!P5 IMAD.X R61, R3, 0x1, R10, P6 ;  /* 0x00000001033dd824 */ /* 0x000fe200030e060a */
[----:B-1----:R-:W-:-:S04]  /*6fb0*/  @!P5 LEA R54, P6, R60, R54, 0x1 ;  /* 0x000000363c36d211 */ /* 0x002fc800078c08ff */
[----:B------:R-:W-:Y:S02]  /*6fc0*/  @!P5 LEA.HI.X R55, R60, R55, R61, 0x1, P6 ;  /* 0x000000373c37d211 */ /* 0x000fe400030f0c3d */
[----:B------:R-:W1:Y:S02]  /*6fd0*/  @!P4 LDC.64 R60, c[0x0][0x3e8] ;  /* 0x0000fa00ff3ccb82 */ /* 0x000e640000000a00 */
[----:B-1----:R-:W-:-:S04]  /*6fe0*/  @!P4 LEA R60, P6, R58, R60, 0x1 ;  /* 0x0000003c3a3cc211 */ /* 0x002fc800078c08ff */
[----:B------:R-:W-:Y:S02]  /*6ff0*/  @!P4 LEA.HI.X R61, R58, R61, R59, 0x1, P6 ;  /* 0x0000003d3a3dc211 */ /* 0x000fe400030f0c3b */
[----:B------:R-:W-:-:S04]  /*7000*/  @!P4 LEA R62, P6, R56, R62, 0x1 ;  /* 0x0000003e383ec211 */ /* 0x000fc800078c08ff */
[----:B------:R-:W-:Y:S02]  /*7010*/  @!P4 LEA.HI.X R63, R56, R63, R57, 0x1, P6 ;  /* 0x0000003f383fc211 */ /* 0x000fe400030f0c39 */
[----:B--2---:R-:W-:-:S04]  /*7020*/  @!P3 LEA R68, P6, R50, R68, 0x1 ;  /* 0x000000443244b211 */ /* 0x004fc800078c08ff */
[----:B------:R-:W-:Y:S02]  /*7030*/  @!P3 LEA.HI.X R69, R50, R69, R51, 0x1, P6 ;  /* 0x000000453245b211 */ /* 0x000fe400030f0c33 */
[----:B------:R-:W-:Y:S02]  /*7040*/  CS2R R50, SRZ ;  /* 0x0000000000327805 */ /* 0x000fe4000001ff00 */
[----:B0-----:R-:W-:-:S04]  /*7050*/  @!P3 LEA R70, P6, R48, R70, 0x1 ;  /* 0x000000463046b211 */ /* 0x001fc800078c08ff */
[----:B------:R-:W-:Y:S02]  /*7060*/  @!P3 LEA.HI.X R71, R48, R71, R49, 0x1, P6 ;  /* 0x000000473047b211 */ /* 0x000fe400030f0c31 */
[----:B------:R-:W-:Y:S02]  /*7070*/  CS2R R48, SRZ ;  /* 0x0000000000307805 */ /* 0x000fe4000001ff00 */
[----:B---3--:R-:W-:-:S04]  /*7080*/  @!P2 LEA R76, P6, R46, R76, 0x1 ;  /* 0x0000004c2e4ca211 */ /* 0x008fc800078c08ff */
[----:B------:R-:W-:Y:S02]  /*7090*/  @!P2 LEA.HI.X R77, R46, R77, R47, 0x1, P6 ;  /* 0x0000004d2e4da211 */ /* 0x000fe400030f0c2f */
[----:B------:R-:W-:Y:S02]  /*70a0*/  CS2R R46, SRZ ;  /* 0x00000000002e7805 */ /* 0x000fe4000001ff00 */
[C---:B----4-:R-:W-:Y:S01]  /*70b0*/  @!P2 LEA R78, P6, R44.reuse, R78, 0x1 ;  /* 0x0000004e2c4ea211 */ /* 0x050fe200078c08ff */
[----:B------:R0:W5:Y:S03]  /*70c0*/  @!P5 LDG.E.128 R48, desc[UR4][R54.64] ;  /* 0x000000043630d981 */ /* 0x000166000c1e1d00 */
[----:B------:R-:W-:Y:S02]  /*70d0*/  @!P2 LEA.HI.X R79, R44, R79, R45, 0x1, P6 ;  /* 0x0000004f2c4fa211 */ /* 0x000fe400030f0c2d */
[----:B------:R-:W-:-:S02]  /*70e0*/  CS2R R44, SRZ ;  /* 0x00000000002c7805 */ /* 0x000fc4000001ff00 */
[----:B------:R-:W-:Y:S02]  /*70f0*/  CS2R R58, SRZ ;  /* 0x00000000003a7805 */ /* 0x000fe4000001ff00 */
[----:B------:R-:W-:Y:S02]  /*7100*/  CS2R R56, SRZ ;  /* 0x0000000000387805 */ /* 0x000fe4000001ff00 */
[----:B------:R1:W5:Y:S01]  /*7110*/  @!P5 LDG.E.128 R44, desc[UR4][R52.64] ;  /* 0x00000004342cd981 */ /* 0x000362000c1e1d00 */
[----:B0-----:R-:W-:Y:S02]  /*7120*/  CS2R R54, SRZ ;  /* 0x0000000000367805 */ /* 0x001fe4000001ff00 */
[----:B------:R-:W-:Y:S02]  /*7130*/  CS2R R66, SRZ ;  /* 0x0000000000427805 */ /* 0x000fe4000001ff00 */
[----:B------:R-:W-:Y:S01]  /*7140*/  CS2R R64, SRZ ;  /* 0x0000000000407805 */ /* 0x000fe2000001ff00 */
[----:B------:R0:W5:Y:S01]  /*7150*/  @!P4 LDG.E.128 R56, desc[UR4][R62.64] ;  /* 0x000000043e38c981 */ /* 0x000162000c1e1d00 */
[----:B------:R-:W-:-:S04]  /*7160*/  VIADD R81, R22, 0x60 ;  /* 0x0000006016517836 */ /* 0x000fc80000000000 */
[----:B------:R-:W5:Y:S01]  /*7170*/  @!P3 LDG.E.128 R64, desc[UR4][R70.64] ;  /* 0x000000044640b981 */ /* 0x000f62000c1e1d00 */
[----:B-1----:R-:W-:Y:S02]  /*7180*/  CS2R R52, SRZ ;  /* 0x0000000000347805 */ /* 0x002fe4000001ff00 */
[----:B0-----:R-:W-:-:S04]  /*7190*/  CS2R R62, SRZ ;  /* 0x00000000003e7805 */ /* 0x001fc8000001ff00 */
[----:B------:R0:W5:Y:S02]  /*71a0*/  @!P4 LDG.E.128 R52, desc[UR4][R60.64] ;  /* 0x000000043c34c981 */ /* 0x000164000c1e1d00 */
[----:B0-----:R-:W-:-:S06]  /*71b0*/  CS2R R60, SRZ ;  /* 0x00000000003c7805 */ /* 0x001fcc000001ff00 */
[----:B------:R0:W5:Y:S01]  /*71c0*/  @!P3 LDG.E.128 R60, desc[UR4][R68.64] ;  /* 0x00000004443cb981 */ /* 0x000162000c1e1d00 */
[----:B------:R-:W-:-:S04]  /*71d0*/  ISETP.GE.AND P3, PT, R81, R4, PT ;  /* 0x000000045100720c */ /* 0x000fc80003f66270 */
[----:B------:R-:W-:Y:S02]  /*71e0*/  ISETP.GE.OR P3, PT, R16, R92, P3 ;  /* 0x0000005c1000720c */ /* 0x000fe40001f66670 */
[----:B------:R-:W-:Y:S02]  /*71f0*/  CS2R R70, SRZ ;  /* 0x0000000000467805 */ /* 0x000fe4000001ff00 */
[----:B------:R-:W-:Y:S02]  /*7200*/  CS2R R74, SRZ ;  /* 0x00000000004a7805 */ /* 0x000fe4000001ff00 */
[----:B------:R-:W-:Y:S02]  /*7210*/  CS2R R72, SRZ ;  /* 0x0000000000487805 */ /* 0x000fe4000001ff00 */
[----:B0-----:R-:W-:Y:S01]  /*7220*/  CS2R R68, SRZ ;  /* 0x0000000000447805 */ /* 0x001fe2000001ff00 */
[----:B------:R-:W-:Y:S01]  /*7230*/  VIADD R80, R22, 0xa0 ;  /* 0x000000a016507836 */ /* 0x000fe20000000000 */
[----:B------:R-:W-:Y:S02]  /*7240*/  BSSY B1, `(.L_x_6738) ;  /* 0x0000025000017945 */ /* 0x000fe40003800000 */
[----:B------:R0:W5:Y:S04]  /*7250*/  @!P2 LDG.E.128 R72, desc[UR4][R78.64] ;  /* 0x000000044e48a981 */ /* 0x000168000c1e1d00 */
[----:B------:R1:W5:Y:S01]  /*7260*/  @!P2 LDG.E.128 R68, desc[UR4][R76.64] ;  /* 0x000000044c44a981 */ /* 0x000362000c1e1d00 */
[----:B------:R-:W-:-:S02]  /*7270*/  ISETP.GE.AND P2, PT, R80, R4, PT ;  /* 0x000000045000720c */ /* 0x000fc40003f46270 */
[----:B------:R-:W-:Y:S02]  /*7280*/  CS2R R90, SRZ ;  /* 0x00000000005a7805 */ /* 0x000fe4000001ff00 */
[----:B------:R-:W-:Y:S02]  /*7290*/  CS2R R82, SRZ ;  /* 0x0000000000527805 */ /* 0x000fe4000001ff00 */
[----:B------:R-:W-:Y:S02]  /*72a0*/  CS2R R80, SRZ ;  /* 0x0000000000507805 */ /* 0x000fe4000001ff00 */
[----:B------:R-:W-:Y:S02]  /*72b0*/  ISETP.GE.OR P2, PT, R16, R92, P2 ;  /* 0x0000005c1000720c */ /* 0x000fe40001746670 */
[----:B0-----:R-:W-:Y:S02]  /*72c0*/  CS2R R78, SRZ ;  /* 0x00000000004e7805 */ /* 0x001fe4000001ff00 */
[----:B------:R-:W-:-:S02]  /*72d0*/  CS2R R86, SRZ ;  /* 0x0000000000567805 */ /* 0x000fc4000001ff00 */
[----:B------:R-:W-:Y:S02]  /*72e0*/  CS2R R84, SRZ ;  /* 0x0000000000547805 */ /* 0x000fe4000001ff00 */
[----:B------:R-:W-:Y:S02]  /*72f0*/  CS2R R88, SRZ ;  /* 0x0000000000587805 */ /* 0x000fe4000001ff00 */
[----:B-1----:R-:W-:Y:S01]  /*7300*/  CS2R R76, SRZ ;  /* 0x00000000004c7805 */ /* 0x002fe2000001ff00 */
[----:B------:R-:W-:Y:S06]  /*7310*/  @P3 BRA `(.L_x_6739) ;  /* 0x00000000005c3947 */ /* 0x000fec0003800000 */
[----:B------:R-:W0:Y:S01]  /*7320*/  LDC.64 R76, c[0x0][0x3f8] ;  /* 0x0000fe00ff4c7b82 */ /* 0x000e220000000a00 */
[----:B------:R-:W-:Y:S01]  /*7330*/  MOV R78, R96 ;  /* 0x00000060004e7202 */ /* 0x000fe20000000f00 */
[----:B------:R-:W-:Y:S01]  /*7340*/  IMAD.MOV.U32 R79, RZ, RZ, R0 ;  /* 0x000000ffff4f7224 */ /* 0x000fe200078e0000 */
[----:B------:R-:W-:Y:S01]  /*7350*/  ULDC.64 UR4, c[0x0][0x3e8] ;  /* 0x0000fa0000047ab9 */ /* 0x000fe20000000a00 */
[----:B------:R-:W-:Y:S02]  /*7360*/  ULDC.64 UR6, c[0x0][0x208] ;  /* 0x0000820000067ab9 */ /* 0x000fe40000000a00 */
[----:B0-----:R-:W-:-:S04]  /*7370*/  IMAD.WIDE.U32 R78, R76, 0x60, R78 ;  /* 0x000000604c4e7825 */ /* 0x001fc800078e004e */
[----:B------:R-:W-:Y:S01]  /*7380*/  IMAD R77, R77, 0x60, RZ ;  /* 0x000000604d4d7824 */ /* 0x000fe200078e02ff */
[----:B------:R-:W-:Y:S01]  /*7390*/  IADD3 R88, P3, R106, R78, RZ ;  /* 0x0000004e6a587210 */ /* 0x000fe20007f7e0ff */
[----:B------:R-:W-:-:S03]  /*73a0*/  IMAD.MOV.U32 R78, RZ, RZ, R94 ;  /* 0x000000ffff4e7224 */ /* 0x000fc600078e005e */
        /* <DEDUP_REMOVED lines=12> */
[----:B------:R-:W5:Y:S04]  /*7470*/  LDG.E.128 R76, desc[UR6][R76.64] ;  /* 0x000000064c4c7981 */ /* 0x000f68000c1e1d00 */
[----:B------:R-:W5:Y:S03]  /*7480*/  LDG.E.128 R88, desc[UR6][R88.64] ;  /* 0x0000000658587981 */ /* 0x000f66000c1e1d00 */
.L_x_6739:
[----:B------:R-:W-:Y:S05]  /*7490*/  BSYNC B1 ;  /* 0x0000000000017941 */ /* 0x000fea0003800000 */
.L_x_6738:
[----:B------:R-:W-:Y:S01]  /*74a0*/  BSSY B1, `(.L_x_6740) ;  /* 0x0000018000017945 */ /* 0x000fe20003800000 */
[----:B------:R-:W-:-:S03]  /*74b0*/  ISETP.GE.AND P3, PT, R16, R92, PT ;  /* 0x0000005c1000720c */ /* 0x000fc60003f66270 */
[----:B------:R-:W-:Y:S10]  /*74c0*/  @P2 BRA `(.L_x_6741) ;  /* 0x0000000000542947 */ /* 0x000ff40003800000 */
[----:B------:R-:W0:Y:S01]  /*74d0*/  LDC.64 R80, c[0x0][0x3f8] ;  /* 0x0000fe00ff507b82 */ /* 0x000e220000000a00 */
[----:B------:R-:W-:Y:S01]  /*74e0*/  IMAD.MOV.U32 R97, RZ, RZ, R0 ;  /* 0x000000ffff617224 */ /* 0x000fe200078e0000 */
[----:B------:R-:W-:Y:S01]  /*74f0*/  ULDC.64 UR4, c[0x0][0x3e8] ;  /* 0x0000fa0000047ab9 */ /* 0x000fe20000000a00 */
[----:B------:R-:W-:Y:S01]  /*7500*/  IMAD.MOV.U32 R95, RZ, RZ, R3 ;  /* 0x000000ffff5f7224 */ /* 0x000fe200078e0003 */
        /* <DEDUP_REMOVED lines=13> */
[----:B------:R-:W-:-:S03]  /*75e0*/  LEA R84, P2, R0, UR4, 0x1 ;  /* 0x0000000400547c11 */ /* 0x000fc6000f8408ff */
[----:B------:R-:W5:Y:S01]  /*75f0*/  LDG.E.128 R80, desc[UR6][R80.64] ;  /* 0x0000000650507981 */ /* 0x000f62000c1e1d00 */
[----:B------:R-:W-:-:S06]  /*7600*/  LEA.HI.X R85, R0, UR5, R95, 0x1, P2 ;  /* 0x0000000500557c11 */ /* 0x000fcc00090f0c5f */
[----:B------:R-:W5:Y:S03]  /*7610*/  LDG.E.128 R84, desc[UR6][R84.64] ;  /* 0x0000000654547981 */ /* 0x000f66000c1e1d00 */
.L_x_6741:
[----:B------:R-:W-:Y:S05]  /*7620*/  BSYNC B1 ;  /* 0x0000000000017941 */ /* 0x000fea0003800000 */
.L_x_6740:
[----:B-----5:R-:W-:Y:S01]  /*7630*/  IMAD.MOV.U32 R3, RZ, RZ, R79 ;  /* 0x000000ffff037224 */ /* 0x020fe200078e004f */
[----:B------:R-:W-:Y:S01]  /*7640*/  MOV R0, R78 ;  /* 0x0000004e00007202 */ /* 0x000fe20000000f00 */
[----:B------:R-:W-:Y:S01]  /*7650*/  IMAD.MOV.U32 R92, RZ, RZ, R76 ;  /* 0x000000ffff5c7224 */ /* 0x000fe200078e004c */
[----:B------:R-:W-:Y:S01]  /*7660*/  ULOP3.LUT UR4, UR60, 0x1, URZ, 0xfc, !UPT ;  /* 0x000000013c047892 */ /* 0x000fe2000f8efc3f */
[----:B------:R-:W-:Y:S01]  /*7670*/  IMAD.MOV.U32 R94, RZ, RZ, R77 ;  /* 0x000000ffff5e7224 */ /* 0x000fe200078e004d */
[----:B------:R-:W-:Y:S01]  /*7680*/  PRMT R180, R0, 0x5410, R3 ;  /* 0x0000541000b47816 */ /* 0x000fe20000000003 */
[----:B------:R-:W-:Y:S01]  /*7690*/  IMAD.MOV.U32 R0, RZ, RZ, R90 ;  /* 0x000000ffff007224 */ /* 0x000fe200078e005a */
[----:B------:R-:W-:Y:S01]  /*76a0*/  UISETP.NE.AND UP0, UPT, UR4, 0x3, UPT ;  /* 0x000000030400788c */ /* 0x000fe2000bf05270 */
        /* <DEDUP_REMOVED lines=57> */
[----:B------:R-:W-:Y:S02]  /*7a40*/  MOV R3, R66 ;  /* 0x0000004200037202 */ /* 0x000fe40000000f00 */
        /* <DEDUP_REMOVED lines=20> */
.L_x_6742:
[----:B------:R-:W-:Y:S01]  /*7b90*/  IMAD R3, R23, 0x8, R2 ;  /* 0x0000000817037824 */ /* 0x000fe200078e0202 */
[----:B------:R-:W-:Y:S01]  /*7ba0*/  SHF.L.U32 R0, R223, 0x1f, RZ ;  /* 0x0000001fdf007819 */ /* 0x000fe200000006ff */
[----:B------:R-:W0:Y:S01]  /*7bb0*/  LDC R154, c[0x0][0x2f4] ;  /* 0x0000bd00ff9a7b82 */ /* 0x000e220000000800 */
[----:B------:R-:W-:Y:S01]  /*7bc0*/  BSSY B1, `(.L_x_6743) ;  /* 0x0000005000017945 */ /* 0x000fe20003800000 */
[----:B------:R-:W-:Y:S01]  /*7bd0*/  MOV R137, R93 ;  /* 0x0000005d00897202 */ /* 0x000fe20000000f00 */
[----:B------:R-:W1:Y:S05]  /*7be0*/  SYNCS.PHASECHK.TRANS64.TRYWAIT P4, [R3+URZ+0x34890], R0 ;  /* 0x03489000030075a7 */ /* 0x000e6a000808017f */
[----:B------:R-:W2:Y:S01]  /*7bf0*/  LDC.64 R138, c[0x0][0x300] ;  /* 0x0000c000ff8a7b82 */ /* 0x000ea20000000a00 */
[----:B-1----:R-:W-:Y:S05]  /*7c00*/  @!P4 BRA `(.L_x_6744) ;  /* 0x000002000088c947 */ /* 0x002fea0003800000 */
.L_x_7054:
[----:B------:R-:W-:Y:S05]  /*7c10*/  BSYNC B1 ;  /* 0x0000000000017941 */ /* 0x000fea0003800000 */
.L_x_6743:
[----:B------:R-:W-:Y:S01]  /*7c20*/  ISETP.GE.OR P4, PT, R22, R4, P0 ;  /* 0x000000041600720c */ /* 0x000fe20000786670 */
[----:B------:R-:W-:Y:S01]  /*7c30*/  BSSY B1, `(.L_x_6745) ;  /* 0x0000092000017945 */ /* 0x000fe20003800000 */
[----:B0-----:R-:W-:-:S11]  /*7c40*/  IMAD.IADD R155, R154, 0x1, -R43 ;  /* 0x000000019a9b7824 */ /* 0x001fd600078e0a2b */
[----:B------:R-:W-:Y:S05]  /*7c50*/  @P4 BRA `(.L_x_6746) ;  /* 0x00000008003c4947 */ /* 0x000fea0003800000 */
[----:B------:R-:W3:Y:S01]  /*7c60*/  LDL R92, [R1] ;  /* 0x00000000015c7983 */ /* 0x000ee20000100800 */
[----:B------:R-:W-:Y:S01]  /*7c70*/  IMAD.SHL.U32 R94, R22, 0x40, RZ ;  /* 0x00000040165e7824 */ /* 0x000fe200078e00ff */
[----:B------:R-:W-:Y:S01]  /*7c80*/  BSSY B2, `(.L_x_6747) ;  /* 0x0000079000027945 */ /* 0x000fe20003800000 */
[----:B------:R-:W0:Y:S03]  /*7c90*/  S2R R96, SR_TID.X ;  /* 0x0000000000607919 */ /* 0x000e260000002100 */
[----:B------:R-:W-:-:S04]  /*7ca0*/  LOP3.LUT R94, R94, 0x1c0, RZ, 0xc0, !PT ;  /* 0x000001c05e5e7812 */ /* 0x000fc800078ec0ff */
[----:B------:R-:W-:Y:S01]  /*7cb0*/  SHF.R.U32.HI R94, RZ, 0x3, R94 ;  /* 0x00000003ff5e7819 */ /* 0x000fe2000001165e */
[----:B0-----:R-:W-:-:S05]  /*7cc0*/  VIADD R96, R96, 0xffffff80 ;  /* 0xffffff8060607836 */ /* 0x001fca0000000000 */
[----:B------:R-:W-:-:S04]  /*7cd0*/  SHF.R.S32.HI R95, RZ, 0x1f, R96 ;  /* 0x0000001fff5f7819 */ /* 0x000fc80000011460 */
[----:B------:R-:W-:Y:S01]  /*7ce0*/  LEA.HI R95, R95, R96, RZ, 0x6 ;  /* 0x000000605f5f7211 */ /* 0x000fe200078f30ff */
[----:B------:R-:W-:-:S03]  /*7cf0*/  IMAD.SHL.U32 R96, R22, 0x40, RZ ;  /* 0x0000004016607824 */ /* 0x000fc600078e00ff */
[----:B------:R-:W-:-:S04]  /*7d00*/  SHF.L.U32 R95, R95, 0x3, RZ ;  /* 0x000000035f5f7819 */ /* 0x000fc800000006ff */
[----:B------:R-:W-:Y:S02]  /*7d10*/  LOP3.LUT R95, R95, 0xfffffe00, RZ, 0xc0, !PT ;  /* 0xfffffe005f5f7812 */ /* 0x000fe400078ec0ff */
[----:B---3--:R-:W-:-:S04]  /*7d20*/  LOP3.LUT P5, RZ, R92, 0x1, RZ, 0xc0, !PT ;  /* 0x000000015cff7812 */ /* 0x008fc800078ac0ff */
[----:B------:R-:W-:-:S04]  /*7d30*/  SEL R92, R43, R155, !P5 ;  /* 0x0000009b2b5c7207 */ /* 0x000fc80006800000 */
        /* <DEDUP_REMOVED lines=17> */
[----:B------:R-:W3:Y:S01]  /*7e50*/  LDS.128 R92, [R92+0x1e400] ;  /* 0x01e400005c5c7984 */ /* 0x000ee20000000c00 */
[----:B------:R-:W-:Y:S05]  /*7e60*/  @P3 BRA `(.L_x_6748) ;  /* 0x0000000400683947 */ /* 0x000fea0003800000 */
[----:B0-----:R-:W-:Y:S01]  /*7e70*/  IMAD.MOV.U32 R177, RZ, RZ, R97 ;  /* 0x000000ffffb17224 */ /* 0x001fe200078e0061 */
[----:B---3--:R-:W-:Y:S01]  /*7e80*/  MOV R176, R93 ;  /* 0x0000005d00b07202 */ /* 0x008fe20000000f00 */
[----:B------:R-:W-:Y:S01]  /*7e90*/  HADD2.F32 R175, -RZ, R175.H0_H0 ;  /* 0x200000afffaf7230 */ /* 0x000fe20000004100 */
[--C-:B------:R-:W-:Y:S01]  /*7ea0*/  SHF.R.U64 R44, R44, 0x10, R45.reuse ;  /* 0x000000102c2c7819 */ /* 0x100fe2000000122d */
[----:B------:R-:W-:Y:S01]  /*7eb0*/  HADD2.F32 R178, -RZ, R178.H0_H0 ;  /* 0x200000b2ffb27230 */ /* 0x000fe20000004100 */
[----:B------:R-:W-:Y:S01]  /*7ec0*/  SHF.R.U32.HI R45, RZ, 0x10, R45 ;  /* 0x00000010ff2d7819 */ /* 0x000fe2000001162d */
[----:B------:R-:W-:Y:S01]  /*7ed0*/  HADD2.F32 R93, -RZ, R177.H0_H0 ;  /* 0x200000b1ff5d7230 */ /* 0x000fe20000004100 */
[----:B------:R-:W-:Y:S01]  /*7ee0*/  SHF.R.U64 R46, R46, 0x10, R47 ;  /* 0x000000102e2e7819 */ /* 0x000fe2000000122f */
[----:B------:R-:W-:Y:S02]  /*7ef0*/  HADD2.F32 R179, -RZ, R176.H0_H0 ;  /* 0x200000b0ffb37230 */ /* 0x000fe40000004100 */
[----:B------:R-:W-:-:S02]  /*7f00*/  HADD2.F32 R45, -RZ, R45.H0_H0 ;  /* 0x2000002dff2d7230 */ /* 0x000fc40000004100 */
[-C--:B------:R-:W-:Y:S01]  /*7f10*/  FMUL.FTZ R97, R93, R175.reuse ;  /* 0x000000af5d617220 */ /* 0x080fe20000410000 */
[----:B------:R-:W-:Y:S02]  /*7f20*/  HADD2.F32 R46, -RZ, R46.H0_H0 ;  /* 0x2000002eff2e7230 */ /* 0x000fe40000004100 */
[C---:B------:R-:W-:Y:S01]  /*7f30*/  FMUL.FTZ R175, R179.reuse, R175 ;  /* 0x000000afb3af7220 */ /* 0x040fe20000410000 */
[----:B------:R-:W-:-:S03]  /*7f40*/  FFMA.FTZ R97, R179, R178, -R97 ;  /* 0x000000b2b3617223 */ /* 0x000fc60000010861 */
[----:B------:R-:W-:Y:S01]  /*7f50*/  FFMA.FTZ R93, R93, R178, R175 ;  /* 0x000000b25d5d7223 */ /* 0x000fe200000100af */
[--C-:B------:R-:W-:Y:S02]  /*7f60*/  SHF.R.U32.HI R178, RZ, 0x10, R49.reuse ;  /* 0x00000010ffb27819 */ /* 0x100fe40000011631 */
[----:B------:R-:W-:Y:S01]  /*7f70*/  SHF.R.U64 R175, R48, 0x10, R49 ;  /* 0x0000001030af7819 */ /* 0x000fe20000001231 */
[----:B------:R-:W-:Y:S02]  /*7f80*/  HADD2.F32 R48, -RZ, R177.H1_H1 ;  /* 0x300000b1ff307230 */ /* 0x000fe40000004100 */
[----:B------:R-:W-:Y:S02]  /*7f90*/  HADD2.F32 R178, -RZ, R178.H0_H0 ;  /* 0x200000b2ffb27230 */ /* 0x000fe40000004100 */
[----:B------:R-:W-:Y:S02]  /*7fa0*/  HADD2.F32 R49, -RZ, R176.H1_H1 ;  /* 0x300000b0ff317230 */ /* 0x000fe40000004100 */
[----:B------:R-:W-:-:S02]  /*7fb0*/  HADD2.F32 R175, -RZ, R175.H0_H0 ;  /* 0x200000afffaf7230 */ /* 0x000fc40000004100 */
[-C--:B------:R-:W-:Y:S01]  /*7fc0*/  FMUL.FTZ R176, R48, R178.reuse ;  /* 0x000000b230b07220 */ /* 0x080fe20000410000 */
[----:B------:R-:W-:-:S03]  /*7fd0*/  FMUL.FTZ R178, R49, R178 ;  /* 0x000000b231b27220 */ /* 0x000fc60000410000 */
[-C--:B------:R-:W-:Y:S01]  /*7fe0*/  FFMA.FTZ R49, R49, R45.reuse, -R176 ;  /* 0x0000002d31317223 */ /* 0x080fe200000108b0 */
[----:B------:R-:W-:Y:S02]  /*7ff0*/  HADD2.F32 R176, -RZ, R190.H0_H0 ;  /* 0x200000beffb07230 */ /* 0x000fe40000004100 */
        /* <DEDUP_REMOVED lines=13> */
[----:B------:R-:W-:-:S03]  /*80d0*/  HADD2.F32 R178, -RZ, R192.H0_H0 ;  /* 0x200000c0ffb27230 */ /* 0x000fc60000004100 */
        /* <DEDUP_REMOVED lines=30> */
[----:B------:R-:W-:-:S02]  /*82c0*/  HADD2.F32 R175, -RZ, R191.H0_H0 ;  /* 0x200000bfffaf7230 */ /* 0x000fc40000004100 */
        /* <DEDUP_REMOVED lines=17> */
[----:B------:R-:W-:Y:S02]  /*83e0*/  F2FP.F16.F32.PACK_AB R47, R47, R175 ;  /* 0x000000af2f2f723e */ /* 0x000fe400000000ff */
[----:B------:R-:W-:-:S03]  /*83f0*/  MOV R94, R51 ;  /* 0x00000033005e7202 */ /* 0x000fc60000000f00 */
[----:B------:R-:W-:-:S07]  /*8400*/  IMAD.MOV.U32 R98, RZ, RZ, R47 ;  /* 0x000000ffff627224 */ /* 0x000fce00078e002f */
.L_x_6748:
[----:B------:R-:W-:Y:S05]  /*8410*/  BSYNC B2 ;  /* 0x0000000000027941 */ /* 0x000fea0003800000 */
.L_x_6747:
[----:B------:R-:W-:Y:S01]  /*8420*/  SHF.R.S32.HI R44, RZ, 0x1f, R22 ;  /* 0x0000001fff2c7819 */ /* 0x000fe20000011416 */
[----:B------:R-:W-:Y:S01]  /*8430*/  ULDC.64 UR4, c[0x0][0x2e8] ;  /* 0x0000ba0000047ab9 */ /* 0x000fe20000000a00 */
[----:B------:R-:W-:Y:S01]  /*8440*/  ISETP.GE.AND P4, PT, R174, R154, PT ;  /* 0x0000009aae00720c */ /* 0x000fe20003f86270 */
[----:B------:R-:W-:Y:S02]  /*8450*/  ULDC.64 UR6, c[0x0][0x208] ;  /* 0x0000820000067ab9 */ /* 0x000fe40000000a00 */
[-C--:B--2---:R-:W-:Y:S02]  /*8460*/  IMAD R46, R44, R138.reuse, RZ ;  /* 0x0000008a2c2e7224 */ /* 0x084fe400078e02ff */
[----:B------:R-:W-:-:S04]  /*8470*/  IMAD.WIDE.U32 R44, R22, R138, R136 ;  /* 0x0000008a162c7225 */ /* 0x000fc800078e0088 */
[----:B------:R-:W-:-:S04]  /*8480*/  IMAD R46, R22, R139, R46 ;  /* 0x0000008b162e7224 */ /* 0x000fc800078e022e */
[----:B------:R-:W-:Y:S01]  /*8490*/  IMAD.IADD R45, R46, 0x1, R45 ;  /* 0x000000012e2d7824 */ /* 0x000fe200078e022d */
[--C-:B------:R-:W-:Y:S02]  /*84a0*/  @!P4 SHF.R.S32.HI R47, RZ, 0x1f, R174.reuse ;  /* 0x0000001fff2fc819 */ /* 0x100fe400000114ae */
[----:B------:R-:W-:-:S04]  /*84b0*/  @!P4 IADD3 R174, P5, P6, R100, R44, R174 ;  /* 0x0000002c64aec210 */ /* 0x000fc80007ebe0ae */
[----:B------:R-:W-:Y:S02]  /*84c0*/  @!P4 IADD3.X R47, R15, R45, R47, P5, P6 ;  /* 0x0000002d0f2fc210 */ /* 0x000fe40002fec42f */
[----:B------:R-:W-:-:S04]  /*84d0*/  IADD3 R46, P5, P6, R100, R44, R21 ;  /* 0x0000002c642e7210 */ /* 0x000fc80007ebe015 */
[----:B------:R-:W-:Y:S02]  /*84e0*/  IADD3.X R45, R15, R45, R8, P5, P6 ;  /* 0x0000002d0f2d7210 */ /* 0x000fe40002fec408 */
[----:B------:R-:W-:-:S04]  /*84f0*/  LEA R44, P5, R46, UR4, 0x1 ;  /* 0x000000042e2c7c11 */ /* 0x000fc8000f8a08ff */
[----:B------:R-:W-:Y:S02]  /*8500*/  LEA.HI.X R45, R46, UR5, R45, 0x1, P5 ;  /* 0x000000052e2d7c11 */ /* 0x000fe4000a8f0c2d */
[----:B------:R-:W-:-:S03]  /*8510*/  @!P4 LEA R46, P5, R174, UR4, 0x1 ;  /* 0x00000004ae2ecc11 */ /* 0x000fc6000f8a08ff */
[----:B---3--:R3:W-:Y:S01]  /*8520*/  STG.E.128 desc[UR6][R44.64], R92 ;  /* 0x0000005c2c007986 */ /* 0x0087e2000c101d06 */
[----:B------:R-:W-:-:S05]  /*8530*/  @!P4 LEA.HI.X R47, R174, UR5, R47, 0x1, P5 ;  /* 0x00000005ae2fcc11 */ /* 0x000fca000a8f0c2f */
[----:B0-----:R3:W-:Y:S04]  /*8540*/  @!P4 STG.E.128 desc[UR6][R46.64], R96 ;  /* 0x000000602e00c986 */ /* 0x0017e8000c101d06 */
.L_x_6746:
[----:B------:R-:W-:Y:S05]  /*8550*/  BSYNC B1 ;  /* 0x0000000000017941 */ /* 0x000fea0003800000 */
.L_x_6745:
[----:B------:R-:W-:Y:S01]  /*8560*/  VIADD R175, R22, 0x20 ;  /* 0x0000002016af7836 */ /* 0x000fe20000000000 */
[----:B------:R-:W-:Y:S04]  /*8570*/  BSSY B1, `(.L_x_6749) ;  /* 0x000008e000017945 */ /* 0x000fe80003800000 */
[----:B------:R-:W-:-:S13]  /*8580*/  ISETP.GE.OR P4, PT, R175, R4, P0 ;  /* 0x00000004af00720c */ /* 0x000fda0000786670 */
[----:B------:R-:W-:Y:S05]  /*8590*/  @P4 BRA `(.L_x_6750) ;  /* 0x00000008002c4947 */ /* 0x000fea0003800000 */
[----:B---3--:R-:W3:Y:S04]  /*85a0*/  LDL R44, [R1] ;  /* 0x00000000012c7983 */ /* 0x008ee80000100800 */
[----:B------:R-:W4:Y:S01]  /*85b0*/  LDL R47, [R1+0x44] ;  /* 0x00004400012f7983 */ /* 0x000f220000100800 */
[C---:B------:R-:W-:Y:S01]  /*85c0*/  IADD3 R46, R22.reuse, 0x20, RZ ;  /* 0x00000020162e7810 */ /* 0x040fe20007ffe0ff */
[----:B------:R-:W-:Y:S01]  /*85d0*/  VIADD R48, R22, 0x20 ;  /* 0x0000002016307836 */ /* 0x000fe20000000000 */
[----:B------:R-:W-:Y:S03]  /*85e0*/  BSSY B2, `(.L_x_6751) ;  /* 0x0000074000027945 */ /* 0x000fe60003800000 */
[----:B------:R-:W-:-:S02]  /*85f0*/  IMAD.SHL.U32 R46, R46, 0x40, RZ ;  /* 0x000000402e2e7824 */ /* 0x000fc400078e00ff */
[----:B------:R-:W-:-:S03]  /*8600*/  IMAD.SHL.U32 R48, R48, 0x40, RZ ;  /* 0x0000004030307824 */ /* 0x000fc600078e00ff */
[----:B------:R-:W-:Y:S02]  /*8610*/  LOP3.LUT R46, R46, 0x1c0, RZ, 0xc0, !PT ;  /* 0x000001c02e2e7812 */ /* 0x000fe400078ec0ff */
[----:B------:R-:W-:Y:S02]  /*8620*/  LOP3.LUT R48, R48, 0x1c0, RZ, 0xc0, !PT ;  /* 0x000001c030307812 */ /* 0x000fe400078ec0ff */
[----:B------:R-:W-:Y:S02]  /*8630*/  SHF.R.U32.HI R46, RZ, 0x3, R46 ;  /* 0x00000003ff2e7819 */ /* 0x000fe4000001162e */
        /* <DEDUP_REMOVED lines=10> */
[----:B----4-:R-:W-:Y:S01]  /*86e0*/  IMAD R45, R45, 0x2c00, R47 ;  /* 0x00002c002d2d7824 */ /* 0x010fe200078e022f */
[----:B------:R-:W-:Y:S01]  /*86f0*/  LOP3.LUT R44, R44, R46, RZ, 0x3c, !PT ;  /* 0x0000002e2c2c7212 */ /* 0x000fe200078e3cff */
[----:B------:R-:W-:-:S04]  /*8700*/  IMAD R47, R23, 0x5800, R145 ;  /* 0x00005800172f7824 */ /* 0x000fc800078e0291 */
[----:B------:R-:W-:-:S04]  /*8710*/  IMAD.IADD R44, R45, 0x1, R44 ;  /* 0x000000012d2c7824 */ /* 0x000fc800078e022c */
[----:B------:R-:W-:Y:S02]  /*8720*/  IMAD R45, R23, 0x5800, R44 ;  /* 0x00005800172d7824 */ /* 0x000fe400078e022c */
[----:B------:R-:W-:-:S03]  /*8730*/  IMAD R44, R47, 0x2, R2 ;  /* 0x000000022f2c7824 */ /* 0x000fc600078e0202 */
[----:B------:R-:W-:-:S03]  /*8740*/  LEA R48, R45, R2, 0x1 ;  /* 0x000000022d307211 */ /* 0x000fc600078e08ff */
[----:B------:R-:W0:Y:S04]  /*8750*/  LDS.128 R44, [R44+0x1e400] ;  /* 0x01e400002c2c7984 */ /* 0x000e280000000c00 */
[----:B------:R-:W3:Y:S01]  /*8760*/  LDS.128 R48, [R48+0x1e400] ;  /* 0x01e4000030307984 */ /* 0x000ee20000000c00 */
[----:B------:R-:W-:Y:S05]  /*8770*/  @P3 BRA `(.L_x_6752) ;  /* 0x0000000400683947 */ /* 0x000fea0003800000 */
[----:B---3--:R-:W-:Y:S01]  /*8780*/  IMAD.MOV.U32 R95, RZ, RZ, R49 ;  /* 0x000000ffff5f7224 */ /* 0x008fe200078e0031 */
[----:B------:R-:W-:Y:S01]  /*8790*/  SHF.R.U64 R52, R52, 0x10, R53 ;  /* 0x0000001034347819 */ /* 0x000fe20000001235 */
[----:B0-----:R-:W-:Y:S01]  /*87a0*/  IMAD.MOV.U32 R49, RZ, RZ, R45 ;  /* 0x000000ffff317224 */ /* 0x001fe200078e002d */
[----:B------:R-:W-:Y:S01]  /*87b0*/  SHF.R.U64 R58, R58, 0x10, R59 ;  /* 0x000000103a3a7819 */ /* 0x000fe2000000123b */
[----:B------:R-:W-:Y:S01]  /*87c0*/  HADD2.F32 R96, -RZ, R194.H1_H1 ;  /* 0x300000c2ff607230 */ /* 0x000fe20000004100 */
[----:B------:R-:W-:Y:S01]  /*87d0*/  SHF.R.U64 R54, R54, 0x10, R55 ;  /* 0x0000001036367819 */ /* 0x000fe20000001237 */
[----:B------:R-:W-:Y:S02]  /*87e0*/  HADD2.F32 R93, -RZ, R95.H0_H0 ;  /* 0x2000005fff5d7230 */ /* 0x000fe40000004100 */
        /* <DEDUP_REMOVED lines=10> */
[----:B------:R-:W-:Y:S01]  /*8890*/  HADD2.F32 R45, -RZ, R95.H1_H1 ;  /* 0x3000005fff2d7230 */ /* 0x000fe20000004100 */
[----:B------:R-:W-:Y:S01]  /*88a0*/  SHF.R.U32.HI R95, RZ, 0x10, R53 ;  /* 0x00000010ff5f7819 */ /* 0x000fe20000011635 */
[----:B------:R-:W-:Y:S01]  /*88b0*/  HADD2.F32 R58, -RZ, R58.H0_H0 ;  /* 0x2000003aff3a7230 */ /* 0x000fe20000004100 */
[----:B------:R-:W-:Y:S01]  /*88c0*/  SHF.R.U64 R57, R56, 0x10, R57 ;  /* 0x0000001038397819 */ /* 0x000fe20000001239 */
        /* <DEDUP_REMOVED lines=9> */
[--C-:B------:R-:W-:Y:S01]  /*8960*/  HADD2.F32 R95, -RZ, R51.reuse.H0_H0 ;  /* 0x20000033ff5f7230 */ /* 0x100fe20000004100 */
[----:B------:R-:W-:Y:S01]  /*8970*/  F2FP.F16.F32.PACK_AB R49, R49, R94 ;  /* 0x0000005e3131723e */ /* 0x000fe200000000ff */
[----:B------:R-:W-:Y:S01]  /*8980*/  HADD2.F32 R96, -RZ, R192.H1_H1 ;  /* 0x300000c0ff607230 */ /* 0x000fe20000004100 */
[----:B------:R-:W-:Y:S01]  /*8990*/  F2FP.F16.F32.PACK_AB R93, R45, R93 ;  /* 0x0000005d2d5d723e */ /* 0x000fe200000000ff */
[----:B------:R-:W-:Y:S02]  /*89a0*/  HADD2.F32 R54, -RZ, R54.H0_H0 ;  /* 0x20000036ff367230 */ /* 0x000fe40000004100 */
[CC--:B------:R-:W-:Y:S01]  /*89b0*/  FMUL.FTZ R98, R95.reuse, R97.reuse ;  /* 0x000000615f627220 */ /* 0x0c0fe20000410000 */
[C---:B------:R-:W-:Y:S01]  /*89c0*/  FMUL.FTZ R97, R56.reuse, R97 ;  /* 0x0000006138617220 */ /* 0x040fe20000410000 */
[----:B------:R-:W-:Y:S01]  /*89d0*/  IMAD.MOV.U32 R45, RZ, RZ, R49 ;  /* 0x000000ffff2d7224 */ /* 0x000fe200078e0031 */
[----:B------:R-:W-:Y:S01]  /*89e0*/  MOV R49, R93 ;  /* 0x0000005d00317202 */ /* 0x000fe20000000f00 */
[-C--:B------:R-:W-:Y:S01]  /*89f0*/  FFMA.FTZ R56, R56, R96.reuse, -R98 ;  /* 0x0000006038387223 */ /* 0x080fe20000010862 */
[----:B------:R-:W-:Y:S01]  /*8a00*/  FFMA.FTZ R97, R95, R96, R97 ;  /* 0x000000605f617223 */ /* 0x000fe20000010061 */
[----:B------:R-:W-:Y:S01]  /*8a10*/  SHF.R.U32.HI R96, RZ, 0x10, R59 ;  /* 0x00000010ff607819 */ /* 0x000fe2000001163b */
[----:B------:R-:W-:Y:S01]  /*8a20*/  HADD2.F32 R95, -RZ, R51.H1_H1 ;  /* 0x30000033ff5f7230 */ /* 0x000fe20000004100 */
[----:B------:R-:W-:-:S03]  /*8a30*/  SHF.R.U32.HI R98, RZ, 0x10, R55 ;  /* 0x00000010ff627819 */ /* 0x000fc60000011637 */
        /* <DEDUP_REMOVED lines=8> */
[--C-:B------:R-:W-:Y:S02]  /*8ac0*/  HADD2.F32 R95, -RZ, R48.reuse.H0_H0 ;  /* 0x20000030ff5f7230 */ /* 0x100fe40000004100 */
[----:B------:R-:W-:Y:S01]  /*8ad0*/  HADD2.F32 R48, -RZ, R48.H1_H1 ;  /* 0x30000030ff307230 */ /* 0x000fe20000004100 */
[----:B------:R-:W-:Y:S01]  /*8ae0*/  F2FP.F16.F32.PACK_AB R51, R51, R56 ;  /* 0x000000383333723e */ /* 0x000fe200000000ff */
[----:B------:R-:W-:Y:S02]  /*8af0*/  HADD2.F32 R44, -RZ, R44.H1_H1 ;  /* 0x3000002cff2c7230 */ /* 0x000fe40000004100 */
[----:B------:R-:W-:Y:S01]  /*8b00*/  FMUL.FTZ R99, R95, R174 ;  /* 0x000000ae5f637220 */ /* 0x000fe20000410000 */
[----:B------:R-:W-:-:S02]  /*8b10*/  HADD2.F32 R96, -RZ, R189.H0_H0 ;  /* 0x200000bdff607230 */ /* 0x000fc40000004100 */
[----:B------:R-:W-:Y:S01]  /*8b20*/  FMUL.FTZ R174, R98, R174 ;  /* 0x000000ae62ae7220 */ /* 0x000fe20000410000 */
[-C--:B------:R-:W-:Y:S01]  /*8b30*/  FMUL.FTZ R53, R48, R57.reuse ;  /* 0x0000003930357220 */ /* 0x080fe20000410000 */
[C---:B------:R-:W-:Y:S01]  /*8b40*/  FMUL.FTZ R57, R44.reuse, R57 ;  /* 0x000000392c397220 */ /* 0x040fe20000410000 */
[----:B------:R-:W-:Y:S01]  /*8b50*/  F2FP.F16.F32.PACK_AB R97, R47, R97 ;  /* 0x000000612f61723e */ /* 0x000fe200000000ff */
[----:B------:R-:W-:Y:S01]  /*8b60*/  FFMA.FTZ R174, R95, R96, R174 ;  /* 0x000000605fae7223 */ /* 0x000fe200000100ae */
[-C--:B------:R-:W-:Y:S01]  /*8b70*/  FFMA.FTZ R53, R44, R52.reuse, -R53 ;  /* 0x000000342c357223 */ /* 0x080fe20000010835 */
[----:B------:R-:W-:Y:S01]  /*8b80*/  FFMA.FTZ R57, R48, R52, R57 ;  /* 0x0000003430397223 */ /* 0x000fe20000010039 */
[----:B------:R-:W-:Y:S02]  /*8b90*/  HADD2.F32 R95, -RZ, R188.H1_H1 ;  /* 0x300000bcff5f7230 */ /* 0x000fe40000004100 */
[----:B------:R-:W-:Y:S01]  /*8ba0*/  FFMA.FTZ R99, R98, R96, -R99 ;  /* 0x0000006062637223 */ /* 0x000fe20000010863 */
[----:B------:R-:W-:-:S02]  /*8bb0*/  HADD2.F32 R44, -RZ, R50.H0_H0 ;  /* 0x20000032ff2c7230 */ /* 0x000fc40000004100 */
[----:B------:R-:W-:Y:S01]  /*8bc0*/  HADD2.F32 R52, -RZ, R46.H0_H0 ;  /* 0x2000002eff347230 */ /* 0x000fe20000004100 */
[----:B------:R-:W-:Y:S01]  /*8bd0*/  F2FP.F16.F32.PACK_AB R57, R57, R174 ;  /* 0x000000ae3939723e */ /* 0x000fe200000000ff */
[----:B------:R-:W-:Y:S02]  /*8be0*/  HADD2.F32 R48, -RZ, R188.H0_H0 ;  /* 0x200000bcff307230 */ /* 0x000fe40000004100 */
[-C--:B------:R-:W-:Y:S01]  /*8bf0*/  FMUL.FTZ R59, R44, R95.reuse ;  /* 0x0000005f2c3b7220 */ /* 0x080fe20000410000 */
[----:B------:R-:W-:Y:S02]  /*8c00*/  HADD2.F32 R50, -RZ, R50.H1_H1 ;  /* 0x30000032ff327230 */ /* 0x000fe40000004100 */
[C---:B------:R-:W-:Y:S01]  /*8c10*/  FMUL.FTZ R95, R52.reuse, R95 ;  /* 0x0000005f345f7220 */ /* 0x040fe20000410000 */
[----:B------:R-:W-:Y:S02]  /*8c20*/  HADD2.F32 R46, -RZ, R46.H1_H1 ;  /* 0x3000002eff2e7230 */ /* 0x000fe40000004100 */
[-C--:B------:R-:W-:Y:S01]  /*8c30*/  FFMA.FTZ R59, R52, R48.reuse, -R59 ;  /* 0x00000030343b7223 */ /* 0x080fe2000001083b */
[----:B------:R-:W-:Y:S01]  /*8c40*/  F2FP.F16.F32.PACK_AB R53, R53, R99 ;  /* 0x000000633535723e */ /* 0x000fe200000000ff */
        /* <DEDUP_REMOVED lines=13> */
.L_x_6752:
[----:B------:R-:W-:Y:S05]  /*8d20*/  BSYNC B2 ;  /* 0x0000000000027941 */ /* 0x000fea0003800000 */
.L_x_6751:
[-C--:B--2---:R-:W-:Y:S01]  /*8d30*/  IMAD R54, R153, R138.reuse, RZ ;  /* 0x0000008a99367224 */ /* 0x084fe200078e02ff */
[----:B------:R-:W-:Y:S01]  /*8d40*/  ULDC.64 UR4, c[0x0][0x2e8] ;  /* 0x0000ba0000047ab9 */ /* 0x000fe20000000a00 */
[----:B------:R-:W-:Y:S01]  /*8d50*/  IMAD.WIDE.U32 R52, R175, R138, R136 ;  /* 0x0000008aaf347225 */ /* 0x000fe200078e0088 */
[----:B------:R-:W-:-:S03]  /*8d60*/  ULDC.64 UR6, c[0x0][0x208] ;  /* 0x0000820000067ab9 */ /* 0x000fc60000000a00 */
[----:B------:R-:W-:-:S04]  /*8d70*/  IMAD R55, R175, R139, R54 ;  /* 0x0000008baf377224 */ /* 0x000fc800078e0236 */
[----:B------:R-:W-:Y:S01]  /*8d80*/  IMAD.IADD R55, R53, 0x1, R55 ;  /* 0x0000000135377824 */ /* 0x000fe200078e0237 */
[----:B------:R-:W-:-:S04]  /*8d90*/  IADD3 R53, P4, P5, R100, R52, R21 ;  /* 0x0000003464357210 */ /* 0x000fc80007d9e015 */
[----:B------:R-:W-:Y:S02]  /*8da0*/  IADD3.X R54, R15, R55, R8, P4, P5 ;  /* 0x000000370f367210 */ /* 0x000fe400027ea408 */
[----:B------:R-:W-:-:S13]  /*8db0*/  ISETP.GE.AND P4, PT, R92, R154, PT ;  /* 0x0000009a5c00720c */ /* 0x000fda0003f86270 */
[--C-:B------:R-:W-:Y:S02]  /*8dc0*/  @!P4 SHF.R.S32.HI R56, RZ, 0x1f, R92.reuse ;  /* 0x0000001fff38c819 */ /* 0x100fe4000001145c */
[----:B------:R-:W-:-:S04]  /*8dd0*/  @!P4 IADD3 R92, P5, P6, R100, R52, R92 ;  /* 0x00000034645cc210 */ /* 0x000fc80007ebe05c */
[----:B------:R-:W-:Y:S02]  /*8de0*/  @!P4 IADD3.X R56, R15, R55, R56, P5, P6 ;  /* 0x000000370f38c210 */ /* 0x000fe40002fec438 */
[----:B------:R-:W-:-:S04]  /*8df0*/  LEA R52, P5, R53, UR4, 0x1 ;  /* 0x0000000435347c11 */ /* 0x000fc8000f8a08ff */
[----:B------:R-:W-:Y:S02]  /*8e00*/  LEA.HI.X R53, R53, UR5, R54, 0x1, P5 ;  /* 0x0000000535357c11 */ /* 0x000fe4000a8f0c36 */
[----:B------:R-:W-:-:S03]  /*8e10*/  @!P4 LEA R54, P5, R92, UR4, 0x1 ;  /* 0x000000045c36cc11 */ /* 0x000fc6000f8a08ff */
[----:B0-----:R0:W-:Y:S01]  /*8e20*/  STG.E.128 desc[UR6][R52.64], R44 ;  /* 0x0000002c34007986 */ /* 0x0011e2000c101d06 */
[----:B------:R-:W-:-:S05]  /*8e30*/  @!P4 LEA.HI.X R55, R92, UR5, R56, 0x1, P5 ;  /* 0x000000055c37cc11 */ /* 0x000fca000a8f0c38 */
[----:B---3--:R0:W-:Y:S04]  /*8e40*/  @!P4 STG.E.128 desc[UR6][R54.64], R48 ;  /* 0x000000303600c986 */ /* 0x0081e8000c101d06 */
.L_x_6750:
[----:B------:R-:W-:Y:S05]  /*8e50*/  BSYNC B1 ;  /* 0x0000000000017941 */ /* 0x000fea0003800000 */
.L_x_6749:
[----:B0--3--:R-:W-:Y:S01]  /*8e60*/  IADD3 R45, R22, 0x40, RZ ;  /* 0x00000040162d7810 */ /* 0x009fe20007ffe0ff */
[----:B------:R-:W-:Y:S03]  /*8e70*/  BSSY B1, `(.L_x_6753) ;  /* 0x0000087000017945 */ /* 0x000fe60003800000 */
[----:B------:R-:W-:-:S13]  /*8e80*/  ISETP.GE.OR P4, PT, R45, R4, P0 ;  /* 0x000000042d00720c */ /* 0x000fda0000786670 */
[----:B------:R-:W-:Y:S05]  /*8e90*/  @P4 BRA `(.L_x_6754) ;  /* 0x0000000800104947 */ /* 0x000fea0003800000 */
[----:B------:R-:W3:Y:S04]  /*8ea0*/  LDL R44, [R1] ;  /* 0x00000000012c7983 */ /* 0x000ee80000100800 */
[----:B------:R-:W4:Y:S01]  /*8eb0*/  LDL R47, [R1+0x40] ;  /* 0x00004000012f7983 */ /* 0x000f220000100800 */
[----:B--2---:R-:W-:Y:S01]  /*8ec0*/  IMAD.WIDE.U32 R52, R45, R138, R136 ;  /* 0x0000008a2d347225 */ /* 0x004fe200078e0088 */
[----:B------:R-:W-:Y:S03]  /*8ed0*/  BSSY B2, `(.L_x_6755) ;  /* 0x0000074000027945 */ /* 0x000fe60003800000 */
[----:B------:R-:W-:Y:S01]  /*8ee0*/  VIADD R46, R22, 0x40 ;  /* 0x00000040162e7836 */ /* 0x000fe20000000000 */
[----:B------:R-:W-:Y:S01]  /*8ef0*/  IADD3 R54, P4, P5, R100, R52, R21 ;  /* 0x0000003464367210 */ /* 0x000fe20007d9e015 */
[----:B------:R-:W-:-:S02]  /*8f00*/  VIADD R48, R22, 0x40 ;  /* 0x0000004016307836 */ /* 0x000fc40000000000 */
[----:B------:R-:W-:-:S03]  /*8f10*/  IMAD.SHL.U32 R46, R46, 0x40, RZ ;  /* 0x000000402e2e7824 */ /* 0x000fc600078e00ff */
[----:B------:R-:W-:Y:S02]  /*8f20*/  SHF.L.U32 R48, R48, 0x6, RZ ;  /* 0x0000000630307819 */ /* 0x000fe400000006ff */
[----:B------:R-:W-:Y:S02]  /*8f30*/  LOP3.LUT R46, R46, 0x1c0, RZ, 0xc0, !PT ;  /* 0x000001c02e2e7812 */ /* 0x000fe400078ec0ff */
[----:B------:R-:W-:Y:S02]  /*8f40*/  LOP3.LUT R48, R48, 0x1c0, RZ, 0xc0, !PT ;  /* 0x000001c030307812 */ /* 0x000fe400078ec0ff */
[----:B------:R-:W-:Y:S02]  /*8f50*/  SHF.R.U32.HI R46, RZ, 0x3, R46 ;  /* 0x00000003ff2e7819 */ /* 0x000fe4000001162e */
[----:B---3--:R-:W-:Y:S01]  /*8f60*/  LOP3.LUT P6, RZ, R44, 0x1, RZ, 0xc0, !PT ;  /* 0x000000012cff7812 */ /* 0x008fe200078cc0ff */
[----:B------:R-:W-:-:S04]  /*8f70*/  IMAD R44, R152, R138, RZ ;  /* 0x0000008a982c7224 */ /* 0x000fc800078e02ff */
[----:B------:R-:W-:Y:S01]  /*8f80*/  IMAD R45, R45, R139, R44 ;  /* 0x0000008b2d2d7224 */ /* 0x000fe200078e022c */
[----:B------:R-:W-:-:S03]  /*8f90*/  SEL R44, R43, R155, !P6 ;  /* 0x0000009b2b2c7207 */ /* 0x000fc60007000000 */
[----:B------:R-:W-:Y:S01]  /*8fa0*/  IMAD.IADD R56, R53, 0x1, R45 ;  /* 0x0000000135387824 */ /* 0x000fe200078e022d */
[----:B------:R-:W-:-:S04]  /*8fb0*/  SHF.R.S32.HI R45, RZ, 0x1f, R44 ;  /* 0x0000001fff2d7819 */ /* 0x000fc8000001142c */
[----:B------:R-:W-:Y:S02]  /*8fc0*/  LEA.HI R44, R45, R44, RZ, 0x4 ;  /* 0x0000002c2d2c7211 */ /* 0x000fe400078f20ff */
[----:B------:R-:W-:Y:S02]  /*8fd0*/  IADD3.X R55, R15, R56, R8, P4, P5 ;  /* 0x000000380f377210 */ /* 0x000fe400027ea408 */
[----:B------:R-:W-:-:S04]  /*8fe0*/  LEA.HI.SX32 R44, R44, R9, 0x1c ;  /* 0x000000092c2c7211 */ /* 0x000fc800078fe2ff */
[----:B------:R-:W-:Y:S01]  /*8ff0*/  SHF.R.S32.HI R45, RZ, 0x1f, R44 ;  /* 0x0000001fff2d7819 */ /* 0x000fe2000001142c */
[----:B------:R-:W-:-:S03]  /*9000*/  IMAD.SHL.U32 R57, R44, 0x8, RZ ;  /* 0x000000082c397824 */ /* 0x000fc600078e00ff */
[----:B------:R-:W-:Y:S02]  /*9010*/  LEA.HI R45, R45, R44, RZ, 0x3 ;  /* 0x0000002c2d2d7211 */ /* 0x000fe400078f18ff */
[----:B------:R-:W-:Y:S02]  /*9020*/  LOP3.LUT R44, R48, 0x38, R57, 0xf8, !PT ;  /* 0x00000038302c7812 */ /* 0x000fe400078ef839 */
[----:B------:R-:W-:Y:S02]  /*9030*/  SHF.R.S32.HI R45, RZ, 0x3, R45 ;  /* 0x00000003ff2d7819 */ /* 0x000fe4000001142d */
[----:B------:R-:W-:-:S03]  /*9040*/  LOP3.LUT R44, R44, R46, RZ, 0x3c, !PT ;  /* 0x0000002e2c2c7212 */ /* 0x000fc600078e3cff */
[----:B----4-:R-:W-:-:S04]  /*9050*/  IMAD R45, R45, 0x2c00, R47 ;  /* 0x00002c002d2d7824 */ /* 0x010fc800078e022f */
        /* <DEDUP_REMOVED lines=30> */
[C---:B------:R-:W-:Y:S01]  /*9240*/  FMUL.FTZ R93, R58.reuse, R93 ;  /* 0x0000005d3a5d7220 */ /* 0x040fe20000410000 */
[----:B------:R-:W-:Y:S02]  /*9250*/  HADD2.F32 R61, -RZ, R48.H1_H1 ;  /* 0x30000030ff3d7230 */ /* 0x000fe40000004100 */
[-C--:B------:R-:W-:Y:S01]  /*9260*/  FFMA.FTZ R58, R58, R45.reuse, -R94 ;  /* 0x0000002d3a3a7223 */ /* 0x080fe2000001085e */
        /* <DEDUP_REMOVED lines=8> */
[----:B------:R-:W-:Y:S02]  /*92f0*/  HADD2.F32 R47, -RZ, R47.H1_H1 ;  /* 0x3000002fff2f7230 */ /* 0x000fe40000004100 */
[-C--:B------:R-:W-:Y:S01]  /*9300*/  FMUL.FTZ R96, R93, R95.reuse ;  /* 0x0000005f5d607220 */ /* 0x080fe20000410000 */
[C---:B------:R-:W-:Y:S01]  /*9310*/  FMUL.FTZ R95, R51.reuse, R95 ;  /* 0x0000005f335f7220 */ /* 0x040fe20000410000 */
[----:B------:R-:W-:Y:S02]  /*9320*/  HADD2.F32 R65, -RZ, R44.H1_H1 ;  /* 0x3000002cff417230 */ /* 0x000fe40000004100 */
[-C--:B------:R-:W-:Y:S01]  /*9330*/  FFMA.FTZ R51, R51, R94.reuse, -R96 ;  /* 0x0000005e33337223 */ /* 0x080fe20000010860 */
[----:B------:R-:W-:Y:S01]  /*9340*/  FFMA.FTZ R95, R93, R94, R95 ;  /* 0x0000005e5d5f7223 */ /* 0x000fe2000001005f */
[----:B------:R-:W-:Y:S01]  /*9350*/  SHF.R.U32.HI R94, RZ, 0x10, R67 ;  /* 0x00000010ff5e7819 */ /* 0x000fe20000011643 */
[----:B------:R-:W-:Y:S01]  /*9360*/  HADD2.F32 R60, -RZ, R60.H0_H0 ;  /* 0x2000003cff3c7230 */ /* 0x000fe20000004100 */
        /* <DEDUP_REMOVED lines=11> */
[----:B------:R-:W-:Y:S02]  /*9420*/  HADD2.F32 R96, -RZ, R44.H0_H0 ;  /* 0x2000002cff607230 */ /* 0x000fe40000004100 */
[----:B------:R-:W-:Y:S01]  /*9430*/  FMUL.FTZ R44, R61, R64 ;  /* 0x000000403d2c7220 */ /* 0x000fe20000410000 */
[----:B------:R-:W-:Y:S02]  /*9440*/  HADD2.F32 R94, -RZ, R185.H0_H0 ;  /* 0x200000b9ff5e7230 */ /* 0x000fe40000004100 */
[----:B------:R-:W-:Y:S01]  /*9450*/  FMUL.FTZ R97, R93, R98 ;  /* 0x000000625d617220 */ /* 0x000fe20000410000 */
[C---:B------:R-:W-:Y:S01]  /*9460*/  FMUL.FTZ R64, R65.reuse, R64 ;  /* 0x0000004041407220 */ /* 0x040fe20000410000 */
[----:B------:R-:W-:Y:S01]  /*9470*/  FMUL.FTZ R98, R96, R98 ;  /* 0x0000006260627220 */ /* 0x000fe20000410000 */
[-C--:B------:R-:W-:Y:S01]  /*9480*/  FFMA.FTZ R44, R65, R60.reuse, -R44 ;  /* 0x0000003c412c7223 */ /* 0x080fe2000001082c */
[----:B------:R-:W-:Y:S02]  /*9490*/  HADD2.F32 R48, -RZ, R184.H0_H0 ;  /* 0x200000b8ff307230 */ /* 0x000fe40000004100 */
[----:B------:R-:W-:Y:S01]  /*94a0*/  FFMA.FTZ R61, R61, R60, R64 ;  /* 0x0000003c3d3d7223 */ /* 0x000fe20000010040 */
[----:B------:R-:W-:Y:S01]  /*94b0*/  FFMA.FTZ R98, R93, R94, R98 ;  /* 0x0000005e5d627223 */ /* 0x000fe20000010062 */
[----:B------:R-:W-:-:S02]  /*94c0*/  HADD2.F32 R65, -RZ, R50.H0_H0 ;  /* 0x20000032ff417230 */ /* 0x000fc40000004100 */
[----:B------:R-:W-:Y:S01]  /*94d0*/  FFMA.FTZ R97, R96, R94, -R97 ;  /* 0x0000005e60617223 */ /* 0x000fe20000010861 */
[----:B------:R-:W-:Y:S02]  /*94e0*/  HADD2.F32 R93, -RZ, R46.H1_H1 ;  /* 0x3000002eff5d7230 */ /* 0x000fe40000004100 */
[----:B------:R-:W-:Y:S01]  /*94f0*/  FMUL.FTZ R46, R67, R66 ;  /* 0x00000042432e7220 */ /* 0x000fe20000410000 */
[----:B------:R-:W-:Y:S02]  /*9500*/  HADD2.F32 R184, -RZ, R184.H1_H1 ;  /* 0x300000b8ffb87230 */ /* 0x000fe40000004100 */
[-C--:B------:R-:W-:Y:S01]  /*9510*/  FMUL.FTZ R60, R65, R48.reuse ;  /* 0x00000030413c7220 */ /* 0x080fe20000410000 */
[----:B------:R-:W-:Y:S02]  /*9520*/  HADD2.F32 R62, -RZ, R62.H0_H0 ;  /* 0x2000003eff3e7230 */ /* 0x000fe40000004100 */
[----:B------:R-:W-:Y:S01]  /*9530*/  FMUL.FTZ R48, R63, R48 ;  /* 0x000000303f307220 */ /* 0x000fe20000410000 */
[----:B------:R-:W-:Y:S01]  /*9540*/  FMUL.FTZ R66, R93, R66 ;  /* 0x000000425d427220 */ /* 0x000fe20000410000 */
[----:B------:R-:W-:Y:S01]  /*9550*/  FFMA.FTZ R60, R63, R184, -R60 ;  /* 0x000000b83f3c7223 */ /* 0x000fe2000001083c */
[----:B------:R-:W-:Y:S01]  /*9560*/  F2FP.F16.F32.PACK_AB R98, R61, R98 ;  /* 0x000000623d62723e */ /* 0x000fe200000000ff */
[----:B------:R-:W-:Y:S01]  /*9570*/  FFMA.FTZ R48, R65, R184, R48 ;  /* 0x000000b841307223 */ /* 0x000fe20000010030 */
[-C--:B------:R-:W-:Y:S01]  /*9580*/  FFMA.FTZ R67, R67, R62.reuse, R66 ;  /* 0x0000003e43437223 */ /* 0x080fe20000010042 */
[----:B------:R-:W-:Y:S01]  /*9590*/  FFMA.FTZ R93, R93, R62, -R46 ;  /* 0x0000003e5d5d7223 */ /* 0x000fe2000001082e */
[----:B------:R-:W-:-:S02]  /*95a0*/  F2FP.F16.F32.PACK_AB R47, R47, R51 ;  /* 0x000000332f2f723e */ /* 0x000fc400000000ff */
[----:B------:R-:W-:Y:S01]  /*95b0*/  F2FP.F16.F32.PACK_AB R51, R45, R95 ;  /* 0x0000005f2d33723e */ /* 0x000fe200000000ff */
[----:B------:R-:W-:Y:S01]  /*95c0*/  IMAD.MOV.U32 R45, RZ, RZ, R58 ;  /* 0x000000ffff2d7224 */ /* 0x000fe200078e003a */
[----:B------:R-:W-:Y:S02]  /*95d0*/  F2FP.F16.F32.PACK_AB R50, R67, R48 ;  /* 0x000000304332723e */ /* 0x000fe400000000ff */
[----:B------:R-:W-:Y:S02]  /*95e0*/  F2FP.F16.F32.PACK_AB R44, R44, R97 ;  /* 0x000000612c2c723e */ /* 0x000fe400000000ff */
[----:B------:R-:W-:Y:S02]  /*95f0*/  F2FP.F16.F32.PACK_AB R46, R93, R60 ;  /* 0x0000003c5d2e723e */ /* 0x000fe400000000ff */
[----:B------:R-:W-:-:S07]  /*9600*/  MOV R48, R98 ;  /* 0x0000006200307202 */ /* 0x000fce0000000f00 */
.L_x_6756:
[----:B------:R-:W-:Y:S05]  /*9610*/  BSYNC B2 ;  /* 0x0000000000027941 */ /* 0x000fea0003800000 */
.L_x_6755:
[----:B------:R-:W-:Y:S01]  /*9620*/  ISETP.GE.AND P4, PT, R57, R154, PT ;  /* 0x0000009a3900720c */ /* 0x000fe20003f86270 */
[----:B------:R-:W-:Y:S01]  /*9630*/  ULDC.64 UR4, c[0x0][0x2e8] ;  /* 0x0000ba0000047ab9 */ /* 0x000fe20000000a00 */
[----:B------:R-:W-:-:S11]  /*9640*/  ULDC.64 UR6, c[0x0][0x208] ;  /* 0x0000820000067ab9 */ /* 0x000fd60000000a00 */
        /* <DEDUP_REMOVED lines=8> */
[----:B--2---:R0:W-:Y:S04]  /*96d0*/  @!P4 STG.E.128 desc[UR6][R54.64], R48 ;  /* 0x000000303600c986 */ /* 0x0041e8000c101d06 */
.L_x_6754:
[----:B------:R-:W-:Y:S05]  /*96e0*/  BSYNC B1 ;  /* 0x0000000000017941 */ /* 0x000fea0003800000 */
.L_x_6753:
[----:B0-----:R-:W-:Y:S01]  /*96f0*/  VIADD R45, R22, 0x60 ;  /* 0x00000060162d7836 */ /* 0x001fe20000000000 */
[----:B------:R-:W-:Y:S04]  /*9700*/  BSSY B1, `(.L_x_6757) ;  /* 0x0000088000017945 */ /* 0x000fe80003800000 */
[----:B------:R-:W-:-:S13]  /*9710*/  ISETP.GE.OR P4, PT, R45, R4, P0 ;  /* 0x000000042d00720c */ /* 0x000fda0000786670 */
[----:B------:R-:W-:Y:S05]  /*9720*/  @P4 BRA `(.L_x_6758) ;  /* 0x0000000800144947 */ /* 0x000fea0003800000 */
[----:B------:R-:W3:Y:S04]  /*9730*/  LDL R44, [R1] ;  /* 0x00000000012c7983 */ /* 0x000ee80000100800 */
[----:B------:R-:W4:Y:S01]  /*9740*/  LDL R47, [R1+0x3c] ;  /* 0x00003c00012f7983 */ /* 0x000f220000100800 */
[----:B--2---:R-:W-:Y:S01]  /*9750*/  IMAD.WIDE.U32 R52, R45, R138, R136 ;  /* 0x0000008a2d347225 */ /* 0x004fe200078e0088 */
[C---:B------:R-:W-:Y:S01]  /*9760*/  IADD3 R48, R22.reuse, 0x60, RZ ;  /* 0x0000006016307810 */ /* 0x040fe20007ffe0ff */
[----:B------:R-:W-:Y:S02]  /*9770*/  BSSY B2, `(.L_x_6759) ;  /* 0x0000074000027945 */ /* 0x000fe40003800000 */
[----:B------:R-:W-:Y:S01]  /*9780*/  VIADD R46, R22, 0x60 ;  /* 0x00000060162e7836 */ /* 0x000fe20000000000 */
[----:B------:R-:W-:Y:S01]  /*9790*/  IADD3 R54, P4, P5, R100, R52, R21 ;  /* 0x0000003464367210 */ /* 0x000fe20007d9e015 */
[----:B------:R-:W-:-:S02]  /*97a0*/  IMAD.SHL.U32 R48, R48, 0x40, RZ ;  /* 0x0000004030307824 */ /* 0x000fc400078e00ff */
[----:B------:R-:W-:-:S03]  /*97b0*/  IMAD.SHL.U32 R46, R46, 0x40, RZ ;  /* 0x000000402e2e7824 */ /* 0x000fc600078e00ff */
[----:B------:R-:W-:Y:S02]  /*97c0*/  LOP3.LUT R48, R48, 0x1c0, RZ, 0xc0, !PT ;  /* 0x000001c030307812 */ /* 0x000fe400078ec0ff */
[----:B------:R-:W-:-:S04]  /*97d0*/  LOP3.LUT R46, R46, 0x1c0, RZ, 0xc0, !PT ;  /* 0x000001c02e2e7812 */ /* 0x000fc800078ec0ff */
        /* <DEDUP_REMOVED lines=28> */
[----:B------:R-:W-:Y:S01]  /*99a0*/  HADD2.F32 R92, -RZ, R183.H1_H1 ;  /* 0x300000b7ff5c7230 */ /* 0x000fe20000004100 */
[--C-:B------:R-:W-:Y:S01]  /*99b0*/  SHF.R.U64 R58, R76, 0x10, R77.reuse ;  /* 0x000000104c3a7819 */ /* 0x100fe2000000124d */
[----:B------:R-:W-:Y:S01]  /*99c0*/  HADD2.F32 R66, -RZ, R181.H1_H1 ;  /* 0x300000b5ff427230 */ /* 0x000fe20000004100 */
[----:B------:R-:W-:Y:S01]  /*99d0*/  SHF.R.U32.HI R76, RZ, 0x10, R77 ;  /* 0x00000010ff4c7819 */ /* 0x000fe2000001164d */
[--C-:B------:R-:W-:Y:S01]  /*99e0*/  HADD2.F32 R63, -RZ, R62.reuse.H0_H0 ;  /* 0x2000003eff3f7230 */ /* 0x100fe20000004100 */
[----:B0-----:R-:W-:Y:S01]  /*99f0*/  MOV R49, R47 ;  /* 0x0000002f00317202 */ /* 0x001fe20000000f00 */
[----:B------:R-:W-:Y:S01]  /*9a00*/  HADD2.F32 R64, -RZ, R62.H1_H1 ;  /* 0x3000003eff407230 */ /* 0x000fe20000004100 */
[--C-:B------:R-:W-:Y:S01]  /*9a10*/  SHF.R.U64 R61, R90, 0x10, R91.reuse ;  /* 0x000000105a3d7819 */ /* 0x100fe2000000125b */
[----:B------:R-:W-:Y:S01]  /*9a20*/  HADD2.F32 R67, -RZ, R88.H0_H0 ;  /* 0x20000058ff437230 */ /* 0x000fe20000004100 */
[----:B------:R-:W-:Y:S01]  /*9a30*/  SHF.R.U32.HI R90, RZ, 0x10, R91 ;  /* 0x00000010ff5a7819 */ /* 0x000fe2000001165b */
[--C-:B------:R-:W-:Y:S01]  /*9a40*/  HADD2.F32 R47, -RZ, R45.reuse.H0_H0 ;  /* 0x2000002dff2f7230 */ /* 0x100fe20000004100 */
[----:B------:R-:W-:Y:S01]  /*9a50*/  SHF.R.U64 R60, R78, 0x10, R79 ;  /* 0x000000104e3c7819 */ /* 0x000fe2000000124f */
[----:B------:R-:W-:-:S02]  /*9a60*/  HADD2.F32 R62, -RZ, R45.H1_H1 ;  /* 0x3000002dff3e7230 */ /* 0x000fc40000004100 */
[-C--:B------:R-:W-:Y:S01]  /*9a70*/  FMUL.FTZ R77, R64, R67.reuse ;  /* 0x00000043404d7220 */ /* 0x080fe20000410000 */
[----:B------:R-:W-:Y:S02]  /*9a80*/  HADD2.F32 R65, -RZ, R76.H0_H0 ;  /* 0x2000004cff417230 */ /* 0x000fe40000004100 */
[-C--:B------:R-:W-:Y:S01]  /*9a90*/  FMUL.FTZ R76, R63, R92.reuse ;  /* 0x0000005c3f4c7220 */ /* 0x080fe20000410000 */
[C---:B------:R-:W-:Y:S01]  /*9aa0*/  FMUL.FTZ R92, R47.reuse, R92 ;  /* 0x0000005c2f5c7220 */ /* 0x040fe20000410000 */
[----:B------:R-:W-:Y:S01]  /*9ab0*/  FMUL.FTZ R67, R62, R67 ;  /* 0x000000433e437220 */ /* 0x000fe20000410000 */
[----:B------:R-:W-:Y:S01]  /*9ac0*/  SHF.R.U32.HI R78, RZ, 0x10, R79 ;  /* 0x00000010ff4e7819 */ /* 0x000fe2000001164f */
[-C--:B------:R-:W-:Y:S01]  /*9ad0*/  FFMA.FTZ R47, R47, R66.reuse, -R76 ;  /* 0x000000422f2f7223 */ /* 0x080fe2000001084c */
[----:B------:R-:W-:Y:S01]  /*9ae0*/  FFMA.FTZ R45, R63, R66, R92 ;  /* 0x000000423f2d7223 */ /* 0x000fe2000001005c */
[----:B------:R-:W-:Y:S01]  /*9af0*/  FFMA.FTZ R64, R64, R65, R67 ;  /* 0x0000004140407223 */ /* 0x000fe20000010043 */
[----:B------:R-:W-:-:S02]  /*9b00*/  HADD2.F32 R92, -RZ, R182.H1_H1 ;  /* 0x300000b6ff5c7230 */ /* 0x000fc40000004100 */
[----:B------:R-:W-:Y:S01]  /*9b10*/  FFMA.FTZ R62, R62, R65, -R77 ;  /* 0x000000413e3e7223 */ /* 0x000fe2000001084d */
[--C-:B------:R-:W-:Y:S02]  /*9b20*/  HADD2.F32 R63, -RZ, R51.reuse.H0_H0 ;  /* 0x20000033ff3f7230 */ /* 0x100fe40000004100 */
[----:B------:R-:W-:Y:S02]  /*9b30*/  HADD2.F32 R76, -RZ, R51.H1_H1 ;  /* 0x30000033ff4c7230 */ /* 0x000fe40000004100 */
[----:B------:R-:W-:Y:S01]  /*9b40*/  HADD2.F32 R67, -RZ, R90.H0_H0 ;  /* 0x2000005aff437230 */ /* 0x000fe20000004100 */
[----:B------:R-:W-:Y:S01]  /*9b50*/  F2FP.F16.F32.PACK_AB R47, R62, R47 ;  /* 0x0000002f3e2f723e */ /* 0x000fe200000000ff */
[--C-:B------:R-:W-:Y:S02]  /*9b60*/  HADD2.F32 R51, -RZ, R49.reuse.H0_H0 ;  /* 0x20000031ff337230 */ /* 0x100fe40000004100 */
[----:B------:R-:W-:Y:S02]  /*9b70*/  HADD2.F32 R66, -RZ, R49.H1_H1 ;  /* 0x30000031ff427230 */ /* 0x000fe40000004100 */
[----:B------:R-:W-:Y:S01]  /*9b80*/  FMUL.FTZ R77, R76, R67 ;  /* 0x000000434c4d7220 */ /* 0x000fe20000410000 */
[----:B------:R-:W-:-:S02]  /*9b90*/  HADD2.F32 R88, -RZ, R180.H1_H1 ;  /* 0x300000b4ff587230 */ /* 0x000fc40000004100 */
[----:B------:R-:W-:Y:S02]  /*9ba0*/  HADD2.F32 R65, -RZ, R78.H0_H0 ;  /* 0x2000004eff417230 */ /* 0x000fe40000004100 */
[-C--:B------:R-:W-:Y:S01]  /*9bb0*/  FMUL.FTZ R78, R63, R92.reuse ;  /* 0x0000005c3f4e7220 */ /* 0x080fe20000410000 */
[C---:B------:R-:W-:Y:S01]  /*9bc0*/  FMUL.FTZ R92, R51.reuse, R92 ;  /* 0x0000005c335c7220 */ /* 0x040fe20000410000 */
[C---:B------:R-:W-:Y:S01]  /*9bd0*/  FMUL.FTZ R67, R66.reuse, R67 ;  /* 0x0000004342437220 */ /* 0x040fe20000410000 */
[----:B------:R-:W-:Y:S02]  /*9be0*/  HADD2.F32 R90, -RZ, R59.H0_H0 ;  /* 0x2000003bff5a7230 */ /* 0x000fe40000004100 */
[-C--:B------:R-:W-:Y:S01]  /*9bf0*/  FFMA.FTZ R49, R51, R88.reuse, -R78 ;  /* 0x0000005833317223 */ /* 0x080fe2000001084e */
[----:B------:R-:W-:Y:S01]  /*9c00*/  FFMA.FTZ R51, R63, R88, R92 ;  /* 0x000000583f337223 */ /* 0x000fe2000001005c */
[-C--:B------:R-:W-:Y:S01]  /*9c10*/  FFMA.FTZ R66, R66, R65.reuse, -R77 ;  /* 0x0000004142427223 */ /* 0x080fe2000001084d */
[----:B------:R-:W-:Y:S01]  /*9c20*/  FFMA.FTZ R76, R76, R65, R67 ;  /* 0x000000414c4c7223 */ /* 0x000fe20000010043 */
[----:B------:R-:W-:-:S02]  /*9c30*/  HADD2.F32 R88, -RZ, R183.H0_H0 ;  /* 0x200000b7ff587230 */ /* 0x000fc40000004100 */
[----:B------:R-:W-:Y:S01]  /*9c40*/  HADD2.F32 R65, -RZ, R48.H0_H0 ;  /* 0x20000030ff417230 */ /* 0x000fe20000004100 */
[----:B------:R-:W-:Y:S01]  /*9c50*/  F2FP.F16.F32.PACK_AB R66, R66, R49 ;  /* 0x000000314242723e */ /* 0x000fe200000000ff */
        /* <DEDUP_REMOVED lines=11> */
[----:B------:R-:W-:Y:S01]  /*9d10*/  FFMA.FTZ R44, R59, R78, -R44 ;  /* 0x0000004e3b2c7223 */ /* 0x000fe2000001082c */
[----:B------:R-:W-:Y:S02]  /*9d20*/  HADD2.F32 R182, -RZ, R182.H0_H0 ;  /* 0x200000b6ffb67230 */ /* 0x000fe40000004100 */
[-C--:B------:R-:W-:Y:S01]  /*9d30*/  FFMA.FTZ R59, R63, R58.reuse, -R88 ;  /* 0x0000003a3f3b7223 */ /* 0x080fe20000010858 */
[----:B------:R-:W-:Y:S01]  /*9d40*/  FFMA.FTZ R63, R67, R58, R90 ;  /* 0x0000003a433f7223 */ /* 0x000fe2000001005a */
[----:B------:R-:W-:Y:S02]  /*9d50*/  HADD2.F32 R67, -RZ, R61.H0_H0 ;  /* 0x2000003dff437230 */ /* 0x000fe40000004100 */
[----:B------:R-:W-:Y:S01]  /*9d60*/  FFMA.FTZ R48, R65, R78, R48 ;  /* 0x0000004e41307223 */ /* 0x000fe20000010030 */
        /* <DEDUP_REMOVED lines=16> */
[----:B------:R-:W-:Y:S01]  /*9e70*/  F2FP.F16.F32.PACK_AB R48, R63, R48 ;  /* 0x000000303f30723e */ /* 0x000fe200000000ff */
[----:B------:R-:W-:Y:S02]  /*9e80*/  IMAD.MOV.U32 R47, RZ, RZ, R66 ;  /* 0x000000ffff2f7224 */ /* 0x000fe400078e0042 */
[----:B------:R-:W-:Y:S02]  /*9e90*/  F2FP.F16.F32.PACK_AB R46, R46, R77 ;  /* 0x0000004d2e2e723e */ /* 0x000fe400000000ff */
[----:B------:R-:W-:-:S07]  /*9ea0*/  F2FP.F16.F32.PACK_AB R50, R67, R182 ;  /* 0x000000b64332723e */ /* 0x000fce00000000ff */
.L_x_6760:
[----:B------:R-:W-:Y:S05]  /*9eb0*/  BSYNC B2 ;  /* 0x0000000000027941 */ /* 0x000fea0003800000 */
.L_x_6759:
        /* <DEDUP_REMOVED lines=12> */
.L_x_6758:
[----:B------:R-:W-:Y:S05]  /*9f80*/  BSYNC B1 ;  /* 0x0000000000017941 */ /* 0x000fea0003800000 */
.L_x_6757:
[----:B0-----:R-:W-:Y:S01]  /*9f90*/  VIADD R45, R22, 0x80 ;  /* 0x00000080162d7836 */ /* 0x001fe20000000000 */
[----:B------:R-:W-:Y:S04]  /*9fa0*/  BSSY B1, `(.L_x_6761) ;  /* 0x0000085000017945 */ /* 0x000fe80003800000 */
[----:B------:R-:W-:-:S13]  /*9fb0*/  ISETP.GE.OR P4, PT, R45, R4, P0 ;  /* 0x000000042d00720c */ /* 0x000fda0000786670 */
[----:B------:R-:W-:Y:S05]  /*9fc0*/  @P4 BRA `(.L_x_6762) ;  /* 0x0000000800084947 */ /* 0x000fea0003800000 */
[----:B------:R-:W3:Y:S04]  /*9fd0*/  LDL R44, [R1] ;  /* 0x00000000012c7983 */ /* 0x000ee80000100800 */
[----:B------:R-:W4:Y:S01]  /*9fe0*/  LDL R46, [R1+0x54] ;  /* 0x00005400012e7983 */ /* 0x000f220000100800 */
[----:B--2---:R-:W-:Y:S01]  /*9ff0*/  IMAD.WIDE.U32 R52, R45, R138, R136 ;  /* 0x0000008a2d347225 */ /* 0x004fe200078e0088 */
[----:B------:R-:W-:Y:S03]  /*a000*/  BSSY B2, `(.L_x_6763) ;  /* 0x0000072000027945 */ /* 0x000fe60003800000 */
[----:B------:R-:W-:Y:S01]  /*a010*/  VIADD R47, R22, 0x80 ;  /* 0x00000080162f7836 */ /* 0x000fe20000000000 */
[----:B------:R-:W-:-:S04]  /*a020*/  IADD3 R54, P4, P5, R100, R52, R21 ;  /* 0x0000003464367210 */ /* 0x000fc80007d9e015 */
[----:B------:R-:W-:-:S04]  /*a030*/  SHF.L.U32 R47, R47, 0x6, RZ ;  /* 0x000000062f2f7819 */ /* 0x000fc800000006ff */
[----:B------:R-:W-:Y:S02]  /*a040*/  LOP3.LUT R47, R47, 0x1c0, RZ, 0xc0, !PT ;  /* 0x000001c02f2f7812 */ /* 0x000fe400078ec0ff */
        /* <DEDUP_REMOVED lines=24> */
[----:B--2---:R-:W-:Y:S01]  /*a1d0*/  IMAD.MOV.U32 R62, RZ, RZ, R49 ;  /* 0x000000ffff3e7224 */ /* 0x004fe200078e0031 */
[----:B------:R-:W-:Y:S01]  /*a1e0*/  SHF.R.U32.HI R67, RZ, 0x10, R73 ;  /* 0x00000010ff437819 */ /* 0x000fe20000011649 */
[----:B------:R-:W-:Y:S01]  /*a1f0*/  IMAD.MOV.U32 R64, RZ, RZ, R51 ;  /* 0x000000ffff407224 */ /* 0x000fe200078e0033 */
[----:B------:R-:W-:Y:S01]  /*a200*/  SHF.R.U64 R58, R68, 0x10, R69 ;  /* 0x00000010443a7819 */ /* 0x000fe20000001245 */
[----:B0-----:R-:W-:Y:S01]  /*a210*/  IMAD.MOV.U32 R49, RZ, RZ, R47 ;  /* 0x000000ffff317224 */ /* 0x001fe200078e002f */
[----:B------:R-:W-:Y:S01]  /*a220*/  SHF.R.U32.HI R65, RZ, 0x10, R69 ;  /* 0x00000010ff417819 */ /* 0x000fe20000011645 */
[--C-:B------:R-:W-:Y:S01]  /*a230*/  HADD2.F32 R51, -RZ, R62.reuse.H0_H0 ;  /* 0x2000003eff337230 */ /* 0x100fe20000004100 */
[----:B------:R-:W-:Y:S01]  /*a240*/  MOV R63, R48 ;  /* 0x00000030003f7202 */ /* 0x000fe20000000f00 */
[----:B------:R-:W-:Y:S01]  /*a250*/  HADD2.F32 R68, -RZ, R173.H1_H1 ;  /* 0x300000adff447230 */ /* 0x000fe20000004100 */
[----:B------:R-:W-:Y:S01]  /*a260*/  SHF.R.U64 R61, R72, 0x10, R73 ;  /* 0x00000010483d7819 */ /* 0x000fe20000001249 */
[----:B------:R-:W-:Y:S01]  /*a270*/  HADD2.F32 R62, -RZ, R62.H1_H1 ;  /* 0x3000003eff3e7230 */ /* 0x000fe20000004100 */
[----:B------:R-:W-:Y:S01]  /*a280*/  SHF.R.U64 R60, R74, 0x10, R75 ;  /* 0x000000104a3c7819 */ /* 0x000fe2000000124b */
[----:B------:R-:W-:-:S02]  /*a290*/  HADD2.F32 R67, -RZ, R67.H0_H0 ;  /* 0x20000043ff437230 */ /* 0x000fc40000004100 */
[-C--:B------:R-:W-:Y:S01]  /*a2a0*/  FMUL.FTZ R72, R51, R68.reuse ;  /* 0x0000004433487220 */ /* 0x080fe20000410000 */
[--C-:B------:R-:W-:Y:S01]  /*a2b0*/  HADD2.F32 R47, -RZ, R45.reuse.H0_H0 ;  /* 0x2000002dff2f7230 */ /* 0x100fe20000004100 */
[----:B------:R-:W-:Y:S01]  /*a2c0*/  SHF.R.U32.HI R74, RZ, 0x10, R75 ;  /* 0x00000010ff4a7819 */ /* 0x000fe2000001164b */
[----:B------:R-:W-:Y:S02]  /*a2d0*/  HADD2.F32 R48, -RZ, R45.H1_H1 ;  /* 0x3000002dff307230 */ /* 0x000fe40000004100 */
[-C--:B------:R-:W-:Y:S01]  /*a2e0*/  FMUL.FTZ R69, R62, R67.reuse ;  /* 0x000000433e457220 */ /* 0x080fe20000410000 */
[----:B------:R-:W-:Y:S02]  /*a2f0*/  HADD2.F32 R66, -RZ, R171.H1_H1 ;  /* 0x300000abff427230 */ /* 0x000fe40000004100 */
[C---:B------:R-:W-:Y:S01]  /*a300*/  FMUL.FTZ R68, R47.reuse, R68 ;  /* 0x000000442f447220 */ /* 0x040fe20000410000 */
[----:B------:R-:W-:Y:S02]  /*a310*/  HADD2.F32 R65, -RZ, R65.H0_H0 ;  /* 0x20000041ff417230 */ /* 0x000fe40000004100 */
[----:B------:R-:W-:Y:S01]  /*a320*/  FMUL.FTZ R67, R48, R67 ;  /* 0x0000004330437220 */ /* 0x000fe20000410000 */
[----:B------:R-:W-:Y:S01]  /*a330*/  SHF.R.U64 R59, R70, 0x10, R71 ;  /* 0x00000010463b7819 */ /* 0x000fe20000001247 */
[-C--:B------:R-:W-:Y:S01]  /*a340*/  FFMA.FTZ R45, R47, R66.reuse, -R72 ;  /* 0x000000422f2d7223 */ /* 0x080fe20000010848 */
[----:B------:R-:W-:Y:S01]  /*a350*/  FFMA.FTZ R47, R51, R66, R68 ;  /* 0x00000042332f7223 */ /* 0x000fe20000010044 */
[-C--:B------:R-:W-:Y:S01]  /*a360*/  FFMA.FTZ R48, R48, R65.reuse, -R69 ;  /* 0x0000004130307223 */ /* 0x080fe20000010845 */
[----:B------:R-:W-:Y:S01]  /*a370*/  FFMA.FTZ R62, R62, R65, R67 ;  /* 0x000000413e3e7223 */ /* 0x000fe20000010043 */
[----:B------:R-:W-:Y:S01]  /*a380*/  SHF.R.U32.HI R70, RZ, 0x10, R71 ;  /* 0x00000010ff467819 */ /* 0x000fe20000011647 */
[----:B------:R-:W-:-:S02]  /*a390*/  HADD2.F32 R65, -RZ, R64.H0_H0 ;  /* 0x20000040ff417230 */ /* 0x000fc40000004100 */
[----:B------:R-:W-:Y:S01]  /*a3a0*/  HADD2.F32 R66, -RZ, R64.H1_H1 ;  /* 0x30000040ff427230 */ /* 0x000fe20000004100 */
[----:B------:R-:W-:Y:S01]  /*a3b0*/  F2FP.F16.F32.PACK_AB R45, R48, R45 ;  /* 0x0000002d302d723e */ /* 0x000fe200000000ff */
[----:B------:R-:W-:Y:S02]  /*a3c0*/  HADD2.F32 R69, -RZ, R74.H0_H0 ;  /* 0x2000004aff457230 */ /* 0x000fe40000004100 */
[----:B------:R-:W-:Y:S02]  /*a3d0*/  HADD2.F32 R72, -RZ, R172.H1_H1 ;  /* 0x300000acff487230 */ /* 0x000fe40000004100 */
[--C-:B------:R-:W-:Y:S02]  /*a3e0*/  HADD2.F32 R64, -RZ, R49.reuse.H1_H1 ;  /* 0x30000031ff407230 */ /* 0x100fe40000004100 */
[----:B------:R-:W-:Y:S01]  /*a3f0*/  FMUL.FTZ R71, R66, R69 ;  /* 0x0000004542477220 */ /* 0x000fe20000410000 */
[----:B------:R-:W-:Y:S02]  /*a400*/  HADD2.F32 R51, -RZ, R49.H0_H0 ;  /* 0x20000031ff337230 */ /* 0x000fe40000004100 */
[----:B------:R-:W-:-:S02]  /*a410*/  HADD2.F32 R68, -RZ, R170.H1_H1 ;  /* 0x300000aaff447230 */ /* 0x000fc40000004100 */
[C---:B------:R-:W-:Y:S01]  /*a420*/  FMUL.FTZ R69, R64.reuse, R69 ;  /* 0x0000004540457220 */ /* 0x040fe20000410000 */
[----:B------:R-:W-:Y:S02]  /*a430*/  HADD2.F32 R67, -RZ, R70.H0_H0 ;  /* 0x20000046ff437230 */ /* 0x000fe40000004100 */
[-C--:B------:R-:W-:Y:S01]  /*a440*/  FMUL.FTZ R70, R65, R72.reuse ;  /* 0x0000004841467220 */ /* 0x080fe20000410000 */
[C---:B------:R-:W-:Y:S01]  /*a450*/  FMUL.FTZ R72, R51.reuse, R72 ;  /* 0x0000004833487220 */ /* 0x040fe20000410000 */
[----:B------:R-:W-:Y:S02]  /*a460*/  HADD2.F32 R58, -RZ, R58.H0_H0 ;  /* 0x2000003aff3a7230 */ /* 0x000fe40000004100 */
[-C--:B------:R-:W-:Y:S01]  /*a470*/  FFMA.FTZ R49, R51, R68.reuse, -R70 ;  /* 0x0000004433317223 */ /* 0x080fe20000010846 */
[-C--:B------:R-:W-:Y:S01]  /*a480*/  FFMA.FTZ R64, R64, R67.reuse, -R71 ;  /* 0x0000004340407223 */ /* 0x080fe20000010847 */
[----:B------:R-:W-:Y:S01]  /*a490*/  FFMA.FTZ R66, R66, R67, R69 ;  /* 0x0000004342427223 */ /* 0x000fe20000010045 */
[----:B------:R-:W-:Y:S01]  /*a4a0*/  FFMA.FTZ R51, R65, R68, R72 ;  /* 0x0000004441337223 */ /* 0x000fe20000010048 */
[----:B------:R-:W-:-:S02]  /*a4b0*/  HADD2.F32 R67, -RZ, R61.H0_H0 ;  /* 0x2000003dff437230 */ /* 0x000fc40000004100 */
[----:B------:R-:W-:Y:S01]  /*a4c0*/  HADD2.F32 R65, -RZ, R63.H0_H0 ;  /* 0x2000003fff417230 */ /* 0x000fe20000004100 */
[----:B------:R-:W-:Y:S01]  /*a4d0*/  F2FP.F16.F32.PACK_AB R64, R64, R49 ;  /* 0x000000314040723e */ /* 0x000fe200000000ff */
[--C-:B------:R-:W-:Y:S01]  /*a4e0*/  HADD2.F32 R61, -RZ, R44.reuse.H0_H0 ;  /* 0x2000002cff3d7230 */ /* 0x100fe20000004100 */
[----:B------:R-:W-:Y:S01]  /*a4f0*/  F2FP.F16.F32.PACK_AB R49, R62, R47 ;  /* 0x0000002f3e31723e */ /* 0x000fe200000000ff */
[----:B------:R-:W-:Y:S01]  /*a500*/  HADD2.F32 R70, -RZ, R173.H0_H0 ;  /* 0x200000adff467230 */ /* 0x000fe20000004100 */
[----:B------:R-:W-:Y:S01]  /*a510*/  F2FP.F16.F32.PACK_AB R51, R66, R51 ;  /* 0x000000334233723e */ /* 0x000fe200000000ff */
[----:B------:R-:W-:Y:S02]  /*a520*/  HADD2.F32 R63, -RZ, R63.H1_H1 ;  /* 0x3000003fff3f7230 */ /* 0x000fe40000004100 */
[----:B------:R-:W-:Y:S02]  /*a530*/  HADD2.F32 R44, -RZ, R44.H1_H1 ;  /* 0x3000002cff2c7230 */ /* 0x000fe40000004100 */
[----:B------:R-:W-:Y:S01]  /*a540*/  FMUL.FTZ R72, R65, R70 ;  /* 0x0000004641487220 */ /* 0x000fe20000410000 */
[----:B------:R-:W-:-:S02]  /*a550*/  HADD2.F32 R68, -RZ, R171.H0_H0 ;  /* 0x200000abff447230 */ /* 0x000fc40000004100 */
[-C--:B------:R-:W-:Y:S01]  /*a560*/  FMUL.FTZ R69, R63, R67.reuse ;  /* 0x000000433f457220 */ /* 0x080fe20000410000 */
[----:B------:R-:W-:Y:S01]  /*a570*/  FMUL.FTZ R70, R61, R70 ;  /* 0x000000463d467220 */ /* 0x000fe20000410000 */
[C---:B------:R-:W-:Y:S01]  /*a580*/  FMUL.FTZ R74, R44.reuse, R67 ;  /* 0x000000432c4a7220 */ /* 0x040fe20000410000 */
[----:B------:R-:W-:Y:S02]  /*a590*/  HADD2.F32 R59, -RZ, R59.H0_H0 ;  /* 0x2000003bff3b7230 */ /* 0x000fe40000004100 */
[----:B------:R-:W-:Y:S01]  /*a5a0*/  FFMA.FTZ R69, R44, R58, -R69 ;  /* 0x0000003a2c457223 */ /* 0x000fe20000010845 */
[----:B------:R-:W-:Y:S01]  /*a5b0*/  FFMA.FTZ R70, R65, R68, R70 ;  /* 0x0000004441467223 */ /* 0x000fe20000010046 */
[----:B------:R-:W-:Y:S01]  /*a5c0*/  FFMA.FTZ R67, R63, R58, R74 ;  /* 0x0000003a3f437223 */ /* 0x000fe2000001004a */
[----:B------:R-:W-:Y:S02]  /*a5d0*/  HADD2.F32 R58, -RZ, R50.H0_H0 ;  /* 0x20000032ff3a7230 */ /* 0x000fe40000004100 */
[----:B------:R-:W-:Y:S01]  /*a5e0*/  FFMA.FTZ R72, R61, R68, -R72 ;  /* 0x000000443d487223 */ /* 0x000fe20000010848 */
[----:B------:R-:W-:-:S02]  /*a5f0*/  HADD2.F32 R63, -RZ, R172.H0_H0 ;  /* 0x200000acff3f7230 */ /* 0x000fc40000004100 */
[----:B------:R-:W-:Y:S01]  /*a600*/  HADD2.F32 R65, -RZ, R60.H0_H0 ;  /* 0x2000003cff417230 */ /* 0x000fe20000004100 */
[----:B------:R-:W-:Y:S01]  /*a610*/  F2FP.F16.F32.PACK_AB R48, R67, R70 ;  /* 0x000000464330723e */ /* 0x000fe200000000ff */
[----:B------:R-:W-:Y:S02]  /*a620*/  HADD2.F32 R44, -RZ, R46.H0_H0 ;  /* 0x2000002eff2c7230 */ /* 0x000fe40000004100 */
[-C--:B------:R-:W-:Y:S01]  /*a630*/  FMUL.FTZ R71, R58, R63.reuse ;  /* 0x0000003f3a477220 */ /* 0x080fe20000410000 */
[----:B------:R-:W-:Y:S02]  /*a640*/  HADD2.F32 R50, -RZ, R50.H1_H1 ;  /* 0x30000032ff327230 */ /* 0x000fe40000004100 */
[----:B------:R-:W-:Y:S02]  /*a650*/  HADD2.F32 R46, -RZ, R46.H1_H1 ;  /* 0x3000002eff2e7230 */ /* 0x000fe40000004100 */
[----:B------:R-:W-:Y:S01]  /*a660*/  FMUL.FTZ R63, R44, R63 ;  /* 0x0000003f2c3f7220 */ /* 0x000fe20000410000 */
[----:B------:R-:W-:-:S02]  /*a670*/  HADD2.F32 R61, -RZ, R170.H0_H0 ;  /* 0x200000aaff3d7230 */ /* 0x000fc40000004100 */
[-C--:B------:R-:W-:Y:S01]  /*a680*/  FMUL.FTZ R73, R50, R65.reuse ;  /* 0x0000004132497220 */ /* 0x080fe20000410000 */
[----:B------:R-:W-:Y:S02]  /*a690*/  IMAD.MOV.U32 R47, RZ, RZ, R64 ;  /* 0x000000ffff2f7224 */ /* 0x000fe400078e0040 */
[----:B------:R-:W-:Y:S01]  /*a6a0*/  FMUL.FTZ R65, R46, R65 ;  /* 0x000000412e417220 */ /* 0x000fe20000410000 */
[-C--:B------:R-:W-:Y:S01]  /*a6b0*/  FFMA.FTZ R71, R44, R61.reuse, -R71 ;  /* 0x0000003d2c477223 */ /* 0x080fe20000010847 */
[----:B------:R-:W-:Y:S01]  /*a6c0*/  FFMA.FTZ R63, R58, R61, R63 ;  /* 0x0000003d3a3f7223 */ /* 0x000fe2000001003f */
[-C--:B------:R-:W-:Y:S01]  /*a6d0*/  FFMA.FTZ R46, R46, R59.reuse, -R73 ;  /* 0x0000003b2e2e7223 */ /* 0x080fe20000010849 */
[----:B------:R-:W-:Y:S01]  /*a6e0*/  FFMA.FTZ R50, R50, R59, R65 ;  /* 0x0000003b32327223 */ /* 0x000fe20000010041 */
[----:B------:R-:W-:-:S03]  /*a6f0*/  F2FP.F16.F32.PACK_AB R44, R69, R72 ;  /* 0x00000048452c723e */ /* 0x000fc600000000ff */
[----:B------:R-:W-:Y:S02]  /*a700*/  F2FP.F16.F32.PACK_AB R46, R46, R71 ;  /* 0x000000472e2e723e */ /* 0x000fe400000000ff */
[----:B------:R-:W-:-:S07]  /*a710*/  F2FP.F16.F32.PACK_AB R50, R50, R63 ;  /* 0x0000003f3232723e */ /* 0x000fce00000000ff */
.L_x_6764:
[----:B------:R-:W-:Y:S05]  /*a720*/  BSYNC B2 ;  /* 0x0000000000027941 */ /* 0x000fea0003800000 */
.L_x_6763:
        /* <DEDUP_REMOVED lines=12> */
.L_x_6762:
[----:B------:R-:W-:Y:S05]  /*a7f0*/  BSYNC B1 ;  /* 0x0000000000017941 */ /* 0x000fea0003800000 */
.L_x_6761:
[----:B0-----:R-:W-:Y:S02]  /*a800*/  VIADD R45, R22, 0xa0 ;  /* 0x000000a0162d7836 */ /* 0x001fe40000000000 */
[-C--:B--2---:R-:W-:Y:S02]  /*a810*/  IMAD R44, R148, R138.reuse, RZ ;  /* 0x0000008a942c7224 */ /* 0x084fe400078e02ff */
[C---:B------:R-:W-:Y:S01]  /*a820*/  IMAD.WIDE.U32 R136, R45.reuse, R138, R136 ;  /* 0x0000008a2d887225 */ /* 0x040fe200078e0088 */
[----:B------:R-:W-:-:S03]  /*a830*/  ISETP.GE.OR P4, PT, R45, R4, P0 ;  /* 0x000000042d00720c */ /* 0x000fc60000786670 */
[----:B------:R-:W-:-:S10]  /*a840*/  IMAD R139, R45, R139, R44 ;  /* 0x0000008b2d8b7224 */ /* 0x000fd400078e022c */
[----:B------:R-:W-:Y:S05]  /*a850*/  @P4 BRA `(.L_x_6731) ;  /* 0x00000010006c4947 */ /* 0x000fea0003800000 */
[----:B------:R-:W2:Y:S01]  /*a860*/  LDL R45, [R1] ;  /* 0x00000000012d7983 */ /* 0x000ea20000100800 */
[----:B------:R-:W0:Y:S03]  /*a870*/  LDC.64 R52, c[0x0][0x2e8] ;  /* 0x0000ba00ff347b82 */ /* 0x000e260000000a00 */
[----:B------:R-:W3:Y:S01]  /*a880*/  LDL R46, [R1+0x50] ;  /* 0x00005000012e7983 */ /* 0x000ee20000100800 */
[----:B------:R-:W-:Y:S01]  /*a890*/  IMAD.IADD R56, R137, 0x1, R139 ;  /* 0x0000000189387824 */ /* 0x000fe200078e028b */
[----:B------:R-:W-:Y:S01]  /*a8a0*/  IADD3 R44, P4, P5, R100, R136, R21 ;  /* 0x00000088642c7210 */ /* 0x000fe20007d9e015 */
[----:B------:R-:W-:Y:S01]  /*a8b0*/  BSSY B1, `(.L_x_6765) ;  /* 0x0000071000017945 */ /* 0x000fe20003800000 */
[----:B------:R-:W-:-:S05]  /*a8c0*/  IADD3 R47, R22, 0xa0, RZ ;  /* 0x000000a0162f7810 */ /* 0x000fca0007ffe0ff */
[----:B------:R-:W-:-:S05]  /*a8d0*/  IMAD.SHL.U32 R47, R47, 0x40, RZ ;  /* 0x000000402f2f7824 */ /* 0x000fca00078e00ff */
[----:B------:R-:W-:Y:S02]  /*a8e0*/  LOP3.LUT R47, R47, 0x1c0, RZ, 0xc0, !PT ;  /* 0x000001c02f2f7812 */ /* 0x000fe400078ec0ff */
[----:B--2---:R-:W-:Y:S02]  /*a8f0*/  LOP3.LUT P6, RZ, R45, 0x1, RZ, 0xc0, !PT ;  /* 0x000000012dff7812 */ /* 0x004fe400078cc0ff */
[----:B------:R-:W-:Y:S02]  /*a900*/  IADD3.X R45, R15, R56, R8, P4, P5 ;  /* 0x000000380f2d7210 */ /* 0x000fe400027ea408 */
[C---:B0-----:R-:W-:Y:S02]  /*a910*/  LEA R54, P4, R44.reuse, R52, 0x1 ;  /* 0x000000342c367211 */ /* 0x041fe400078808ff */
[----:B------:R-:W-:Y:S02]  /*a920*/  SEL R155, R43, R155, !P6 ;  /* 0x0000009b2b9b7207 */ /* 0x000fe40007000000 */
[----:B------:R-:W-:-:S02]  /*a930*/  LEA.HI.X R55, R44, R53, R45, 0x1, P4 ;  /* 0x000000352c377211 */ /* 0x000fc400020f0c2d */
[----:B------:R-:W-:-:S04]  /*a940*/  SHF.R.S32.HI R44, RZ, 0x1f, R155 ;  /* 0x0000001fff2c7819 */ /* 0x000fc8000001149b */
[----:B------:R-:W-:-:S04]  /*a950*/  LEA.HI R44, R44, R155, RZ, 0x4 ;  /* 0x0000009b2c2c7211 */ /* 0x000fc800078f20ff */
[----:B------:R-:W-:-:S04]  /*a960*/  LEA.HI.SX32 R44, R44, R9, 0x1c ;  /* 0x000000092c2c7211 */ /* 0x000fc800078fe2ff */
[----:B------:R-:W-:Y:S01]  /*a970*/  SHF.R.S32.HI R45, RZ, 0x1f, R44 ;  /* 0x0000001fff2d7819 */ /* 0x000fe2000001142c */
[----:B------:R-:W-:-:S03]  /*a980*/  IMAD.SHL.U32 R57, R44, 0x8, RZ ;  /* 0x000000082c397824 */ /* 0x000fc600078e00ff */
[----:B------:R-:W-:-:S04]  /*a990*/  LEA.HI R45, R45, R44, RZ, 0x3 ;  /* 0x0000002c2d2d7211 */ /* 0x000fc800078f18ff */
[----:B------:R-:W-:Y:S02]  /*a9a0*/  SHF.R.S32.HI R44, RZ, 0x3, R45 ;  /* 0x00000003ff2c7819 */ /* 0x000fe4000001142d */
[----:B------:R-:W-:-:S03]  /*a9b0*/  LOP3.LUT R45, R47, 0x38, R57, 0xf8, !PT ;  /* 0x000000382f2d7812 */ /* 0x000fc600078ef839 */
[----:B---3--:R-:W-:Y:S01]  /*a9c0*/  IMAD R44, R44, 0x2c00, R46 ;  /* 0x00002c002c2c7824 */ /* 0x008fe200078e022e */
        /* <DEDUP_REMOVED lines=11> */
[----:B------:R-:W-:Y:S01]  /*aa80*/  SHF.R.U32.HI R66, RZ, 0x10, R81 ;  /* 0x00000010ff427819 */ /* 0x000fe20000011651 */
[----:B------:R-:W-:Y:S01]  /*aa90*/  IMAD.MOV.U32 R62, RZ, RZ, R48 ;  /* 0x000000ffff3e7224 */ /* 0x000fe200078e0030 */
[----:B0-----:R-:W-:Y:S01]  /*aaa0*/  MOV R61, R44 ;  /* 0x0000002c003d7202 */ /* 0x001fe20000000f00 */
[--C-:B------:R-:W-:Y:S01]  /*aab0*/  HADD2.F32 R51, -RZ, R49.reuse.H0_H0 ;  /* 0x20000031ff337230 */ /* 0x100fe20000004100 */
[----:B------:R-:W-:Y:S01]  /*aac0*/  SHF.R.U64 R59, R86, 0x10, R87 ;  /* 0x00000010563b7819 */ /* 0x000fe20000001257 */
[----:B------:R-:W-:Y:S01]  /*aad0*/  IMAD.MOV.U32 R48, RZ, RZ, R47 ;  /* 0x000000ffff307224 */ /* 0x000fe200078e002f */
        /* <DEDUP_REMOVED lines=12> */
[----:B------:R-:W-:Y:S01]  /*aba0*/  FMUL.FTZ R45, R51, R65 ;  /* 0x00000041332d7220 */ /* 0x000fe20000410000 */
[----:B------:R-:W-:Y:S02]  /*abb0*/  HADD2.F32 R64, -RZ, R167.H1_H1 ;  /* 0x300000a7ff407230 */ /* 0x000fe40000004100 */
[----:B------:R-:W-:Y:S01]  /*abc0*/  FFMA.FTZ R68, R49, R66, R68 ;  /* 0x0000004231447223 */ /* 0x000fe20000010044 */
[----:B------:R-:W-:-:S02]  /*abd0*/  HADD2.F32 R49, -RZ, R63.H0_H0 ;  /* 0x2000003fff317230 */ /* 0x000fc40000004100 */
[C---:B------:R-:W-:Y:S01]  /*abe0*/  FMUL.FTZ R70, R44.reuse, R65 ;  /* 0x000000412c467220 */ /* 0x040fe20000410000 */
[----:B------:R-:W-:Y:S01]  /*abf0*/  FFMA.FTZ R67, R47, R66, -R72 ;  /* 0x000000422f437223 */ /* 0x000fe20000010848 */
[----:B------:R-:W-:Y:S02]  /*ac00*/  HADD2.F32 R63, -RZ, R63.H1_H1 ;  /* 0x3000003fff3f7230 */ /* 0x000fe40000004100 */
[-C--:B------:R-:W-:Y:S01]  /*ac10*/  FFMA.FTZ R44, R44, R64.reuse, -R45 ;  /* 0x000000402c2c7223 */ /* 0x080fe2000001082d */
[----:B------:R-:W-:Y:S02]  /*ac20*/  HADD2.F32 R65, -RZ, R86.H0_H0 ;  /* 0x20000056ff417230 */ /* 0x000fe40000004100 */
[----:B------:R-:W-:Y:S01]  /*ac30*/  FFMA.FTZ R45, R51, R64, R70 ;  /* 0x00000040332d7223 */ /* 0x000fe20000010046 */
[----:B------:R-:W-:Y:S01]  /*ac40*/  HADD2.F32 R66, -RZ, R168.H1_H1 ;  /* 0x300000a8ff427230 */ /* 0x000fe20000004100 */
[----:B------:R-:W-:Y:S01]  /*ac50*/  SHF.R.U64 R60, R80, 0x10, R81 ;  /* 0x00000010503c7819 */ /* 0x000fe20000001251 */
[----:B------:R-:W-:-:S02]  /*ac60*/  HADD2.F32 R47, -RZ, R48.H0_H0 ;  /* 0x20000030ff2f7230 */ /* 0x000fc40000004100 */
[-C--:B------:R-:W-:Y:S01]  /*ac70*/  FMUL.FTZ R69, R63, R65.reuse ;  /* 0x000000413f457220 */ /* 0x080fe20000410000 */
[----:B------:R-:W-:Y:S02]  /*ac80*/  HADD2.F32 R48, -RZ, R48.H1_H1 ;  /* 0x30000030ff307230 */ /* 0x000fe40000004100 */
[-C--:B------:R-:W-:Y:S01]  /*ac90*/  FMUL.FTZ R70, R49, R66.reuse ;  /* 0x0000004231467220 */ /* 0x080fe20000410000 */
[----:B------:R-:W-:Y:S02]  /*aca0*/  HADD2.F32 R51, -RZ, R82.H0_H0 ;  /* 0x20000052ff337230 */ /* 0x000fe40000004100 */
[----:B------:R-:W-:Y:S01]  /*acb0*/  FMUL.FTZ R66, R47, R66 ;  /* 0x000000422f427220 */ /* 0x000fe20000410000 */
[----:B------:R-:W-:Y:S02]  /*acc0*/  HADD2.F32 R64, -RZ, R166.H1_H1 ;  /* 0x300000a6ff407230 */ /* 0x000fe40000004100 */
[----:B------:R-:W-:Y:S01]  /*acd0*/  FMUL.FTZ R72, R48, R65 ;  /* 0x0000004130487220 */ /* 0x000fe20000410000 */
[----:B------:R-:W-:-:S02]  /*ace0*/  HADD2.F32 R169, -RZ, R169.H0_H0 ;  /* 0x200000a9ffa97230 */ /* 0x000fc40000004100 */
[----:B------:R-:W-:Y:S01]  /*acf0*/  FFMA.FTZ R69, R48, R51, -R69 ;  /* 0x0000003330457223 */ /* 0x000fe20000010845 */
[----:B------:R-:W-:Y:S02]  /*ad00*/  HADD2.F32 R48, -RZ, R62.H0_H0 ;  /* 0x2000003eff307230 */ /* 0x000fe40000004100 */
[-C--:B------:R-:W-:Y:S01]  /*ad10*/  FFMA.FTZ R70, R47, R64.reuse, -R70 ;  /* 0x000000402f467223 */ /* 0x080fe20000010846 */
[----:B------:R-:W-:Y:S02]  /*ad20*/  HADD2.F32 R47, -RZ, R61.H0_H0 ;  /* 0x2000003dff2f7230 */ /* 0x000fe40000004100 */
        /* <DEDUP_REMOVED lines=9> */
[----:B------:R-:W-:Y:S02]  /*adc0*/  HADD2.F32 R60, -RZ, R60.H0_H0 ;  /* 0x2000003cff3c7230 */ /* 0x000fe40000004100 */
        /* <DEDUP_REMOVED lines=8> */
[----:B------:R-:W-:Y:S01]  /*ae50*/  FFMA.FTZ R60, R62, R60, R49 ;  /* 0x0000003c3e3c7223 */ /* 0x000fe20000010031 */
[----:B------:R-:W-:Y:S01]  /*ae60*/  HADD2.F32 R168, -RZ, R168.H0_H0 ;  /* 0x200000a8ffa87230 */ /* 0x000fe20000004100 */
[----:B------:R-:W-:Y:S01]  /*ae70*/  F2FP.F16.F32.PACK_AB R67, R67, R44 ;  /* 0x0000002c4343723e */ /* 0x000fe200000000ff */
[----:B------:R-:W-:-:S02]  /*ae80*/  HADD2.F32 R46, -RZ, R46.H1_H1 ;  /* 0x3000002eff2e7230 */ /* 0x000fc40000004100 */
[-C--:B------:R-:W-:Y:S01]  /*ae90*/  FMUL.FTZ R63, R50, R59.reuse ;  /* 0x0000003b323f7220 */ /* 0x080fe20000410000 */
[----:B------:R-:W-:Y:S02]  /*aea0*/  HADD2.F32 R166, -RZ, R166.H0_H0 ;  /* 0x200000a6ffa67230 */ /* 0x000fe40000004100 */
[CC--:B------:R-:W-:Y:S01]  /*aeb0*/  FMUL.FTZ R51, R47.reuse, R168.reuse ;  /* 0x000000a82f337220 */ /* 0x0c0fe20000410000 */
[----:B------:R-:W-:Y:S02]  /*aec0*/  HADD2.F32 R49, -RZ, R58.H0_H0 ;  /* 0x2000003aff317230 */ /* 0x000fe40000004100 */
[----:B------:R-:W-:Y:S01]  /*aed0*/  FMUL.FTZ R59, R46, R59 ;  /* 0x0000003b2e3b7220 */ /* 0x000fe20000410000 */
[C---:B------:R-:W-:Y:S01]  /*aee0*/  FMUL.FTZ R58, R48.reuse, R168 ;  /* 0x000000a8303a7220 */ /* 0x040fe20000410000 */
[-C--:B------:R-:W-:Y:S01]  /*aef0*/  FFMA.FTZ R51, R48, R166.reuse, R51 ;  /* 0x000000a630337223 */ /* 0x080fe20000010033 */
[----:B------:R-:W-:Y:S01]  /*af00*/  F2FP.F16.F32.PACK_AB R65, R72, R65 ;  /* 0x000000414841723e */ /* 0x000fe200000000ff */
[-C--:B------:R-:W-:Y:S01]  /*af10*/  FFMA.FTZ R50, R50, R49.reuse, R59 ;  /* 0x0000003132327223 */ /* 0x080fe2000001003b */
[----:B------:R-:W-:Y:S01]  /*af20*/  FFMA.FTZ R58, R47, R166, -R58 ;  /* 0x000000a62f3a7223 */ /* 0x000fe2000001083a */
[----:B------:R-:W-:Y:S01]  /*af30*/  FFMA.FTZ R63, R46, R49, -R63 ;  /* 0x000000312e3f7223 */ /* 0x000fe2000001083f */
[----:B------:R-:W-:Y:S01]  /*af40*/  F2FP.F16.F32.PACK_AB R49, R68, R45 ;  /* 0x0000002d4431723e */ /* 0x000fe200000000ff */
[----:B------:R-:W-:Y:S01]  /*af50*/  IMAD.MOV.U32 R45, RZ, RZ, R67 ;  /* 0x000000ffff2d7224 */ /* 0x000fe200078e0043 */
[----:B------:R-:W-:Y:S01]  /*af60*/  F2FP.F16.F32.PACK_AB R50, R50, R51 ;  /* 0x000000333232723e */ /* 0x000fe200000000ff */
[----:B------:R-:W-:Y:S01]  /*af70*/  IMAD.MOV.U32 R51, RZ, RZ, R65 ;  /* 0x000000ffff337224 */ /* 0x000fe200078e0041 */
[----:B------:R-:W-:-:S02]  /*af80*/  F2FP.F16.F32.PACK_AB R47, R69, R70 ;  /* 0x00000046452f723e */ /* 0x000fc400000000ff */
[----:B------:R-:W-:Y:S02]  /*af90*/  F2FP.F16.F32.PACK_AB R44, R61, R64 ;  /* 0x000000403d2c723e */ /* 0x000fe400000000ff */
[----:B------:R-:W-:Y:S02]  /*afa0*/  F2FP.F16.F32.PACK_AB R48, R60, R169 ;  /* 0x000000a93c30723e */ /* 0x000fe400000000ff */
[----:B------:R-:W-:-:S07]  /*afb0*/  F2FP.F16.F32.PACK_AB R46, R63, R58 ;  /* 0x0000003a3f2e723e */ /* 0x000fce00000000ff */
.L_x_6766:
[----:B------:R-:W-:Y:S05]  /*afc0*/  BSYNC B1 ;  /* 0x0000000000017941 */ /* 0x000fea0003800000 */
.L_x_6765:
[----:B------:R-:W-:Y:S01]  /*afd0*/  ISETP.GE.AND P3, PT, R57, R154, PT ;  /* 0x0000009a3900720c */ /* 0x000fe20003f66270 */
[----:B------:R-:W-:Y:S02]  /*afe0*/  ULDC.64 UR4, c[0x0][0x208] ;  /* 0x0000820000047ab9 */ /* 0x000fe40000000a00 */
[----:B0-----:R0:W-:Y:S10]  /*aff0*/  STG.E.128 desc[UR4][R54.64], R44 ;  /* 0x0000002c36007986 */ /* 0x0011f4000c101d04 */
[----:B------:R-:W-:Y:S05]  /*b000*/  @P3 BRA `(.L_x_6731) ;  /* 0x0000000800803947 */ /* 0x000fea0003800000 */
[--C-:B0-----:R-:W-:Y:S01]  /*b010*/  SHF.R.S32.HI R44, RZ, 0x1f, R57.reuse ;  /* 0x0000001fff2c7819 */ /* 0x101fe20000011439 */
[----:B------:R-:W-:Y:S01]  /*b020*/  ULDC.64 UR4, c[0x0][0x208] ;  /* 0x0000820000047ab9 */ /* 0x000fe20000000a00 */
[----:B------:R-:W-:-:S04]  /*b030*/  IADD3 R57, P3, P4, R100, R136, R57 ;  /* 0x0000008864397210 */ /* 0x000fc80007c7e039 */
[----:B------:R-:W-:Y:S02]  /*b040*/  IADD3.X R56, R15, R56, R44, P3, P4 ;  /* 0x000000380f387210 */ /* 0x000fe40001fe842c */
[----:B------:R-:W-:-:S04]  /*b050*/  LEA R52, P3, R57, R52, 0x1 ;  /* 0x0000003439347211 */ /* 0x000fc800078608ff */
[----:B------:R-:W-:-:S05]  /*b060*/  LEA.HI.X R53, R57, R53, R56, 0x1, P3 ;  /* 0x0000003539357211 */ /* 0x000fca00018f0c38 */
[----:B--2---:R0:W-:Y:S01]  /*b070*/  STG.E.128 desc[UR4][R52.64], R48 ;  /* 0x0000003034007986 */ /* 0x0041e2000c101d04 */
[----:B------:R-:W-:Y:S05]  /*b080*/  BRA `(.L_x_6731) ;  /* 0x0000000800607947 */ /* 0x000fea0003800000 */
.L_x_6674:
[----:B------:R-:W-:-:S04]  /*b090*/  ULOP3.LUT UR4, UR60, 0x1, URZ, 0xfc, !UPT ;  /* 0x000000013c047892 */ /* 0x000fc8000f8efc3f */
[----:B------:R-:W-:-:S06]  /*b0a0*/  UISETP.NE.AND UP0, UPT, UR4, 0x3, UPT ;  /* 0x000000030400788c */ /* 0x000fcc000bf05270 */
[----:B------:R-:W-:-:S13]  /*b0b0*/  PLOP3.LUT P2, PT, PT, PT, UP0, 0x80, 0x0 ;  /* 0x000000000000781c */ /* 0x000fda0003f4f008 */
[----:B------:R-:W-:Y:S05]  /*b0c0*/  @!P2 BRA `(.L_x_6767) ;  /* 0x000000000004a947 */ /* 0x000fea0003800000 */
[----:B------:R-:W-:Y:S01]  /*b0d0*/  BPT.TRAP 0x1 ;  /* 0x000000040000795c */ /* 0x000fe20000300000 */
.L_x_6767:
[----:B------:R-:W-:Y:S01]  /*b0e0*/  SHF.R.S32.HI R3, RZ, 0x1f, R24 ;  /* 0x0000001fff037819 */ /* 0x000fe20000011418 */
[----:B------:R-:W-:Y:S01]  /*b0f0*/  IMAD R0, R29, R24, RZ ;  /* 0x000000181d007224 */ /* 0x000fe200078e02ff */
[----:B------:R-:W-:Y:S01]  /*b100*/  BSSY B1, `(.L_x_6768) ;  /* 0x000000a000017945 */ /* 0x000fe20003800000 */
[----:B------:R-:W-:Y:S02]  /*b110*/  IMAD R4, R24, -0xb0, R25 ;  /* 0xffffff5018047824 */ /* 0x000fe400078e0219 */
[----:B------:R-:W-:Y:S01]  /*b120*/  IMAD R45, R3, R156, R0 ;  /* 0x0000009c032d7224 */ /* 0x000fe200078e0200 */
[----:B------:R-:W-:Y:S01]  /*b130*/  LEA R3, R23, R2, 0x3 ;  /* 0x0000000217037211 */ /* 0x000fe200078e18ff */
[----:B------:R-:W-:Y:S01]  /*b140*/  IMAD.WIDE.U32 R52, R156, R24, RZ ;  /* 0x000000189c347225 */ /* 0x000fe200078e00ff */
[----:B------:R-:W-:Y:S02]  /*b150*/  SHF.L.U32 R0, R223, 0x1f, RZ ;  /* 0x0000001fdf007819 */ /* 0x000fe400000006ff */
[----:B------:R-:W-:Y:S01]  /*b160*/  VIMNMX R4, R4, 0xb0, PT ;  /* 0x000000b004047848 */ /* 0x000fe20003fe0100 */
[----:B------:R-:W-:Y:S01]  /*b170*/  IMAD.IADD R58, R45, 0x1, R53 ;  /* 0x000000012d3a7824 */ /* 0x000fe200078e0235 */
[----:B------:R-:W1:Y:S02]  /*b180*/  SYNCS.PHASECHK.TRANS64.TRYWAIT P3, [R3+URZ+0x34890], R0 ;  /* 0x03489000030075a7 */ /* 0x000e64000806017f */
[----:B-1----:R-:W-:Y:S05]  /*b190*/  @!P3 BRA `(.L_x_6769) ;  /* 0x000001cc0038b947 */ /* 0x002fea0003800000 */
.L_x_7055:
[----:B------:R-:W-:Y:S05]  /*b1a0*/  BSYNC B1 ;  /* 0x0000000000017941 */ /* 0x000fea0003800000 */
.L_x_6768:
[----:B------:R-:W-:Y:S01]  /*b1b0*/  ISETP.GE.AND P3, PT, R22, R4, PT ;  /* 0x000000041600720c */ /* 0x000fe20003f66270 */
[----:B------:R-:W-:-:S12]  /*b1c0*/  BSSY B1, `(.L_x_6770) ;  /* 0x0000011000017945 */ /* 0x000fd80003800000 */
[----:B------:R-:W-:Y:S05]  /*b1d0*/  @P3 BRA `(.L_x_6771) ;  /* 0x00000000003c3947 */ /* 0x000fea0003800000 */
[----:B------:R-:W2:Y:S01]  /*b1e0*/  @!P0 LDC.64 R54, c[0x0][0x2e8] ;  /* 0x0000ba00ff368b82 */ /* 0x000ea20000000a00 */
[----:B------:R-:W-:Y:S01]  /*b1f0*/  @!P0 IADD3 R46, P3, R20, R52, RZ ;  /* 0x00000034142e8210 */ /* 0x000fe20007f7e0ff */
[----:B0-----:R-:W-:Y:S01]  /*b200*/  @!P1 LDS.128 R48, [R5+0x23c00] ;  /* 0x023c000005309984 */ /* 0x001fe20000000c00 */
[----:B------:R-:W-:-:S03]  /*b210*/  ULDC.64 UR4, c[0x0][0x208] ;  /* 0x0000820000047ab9 */ /* 0x000fc60000000a00 */
[----:B------:R-:W-:Y:S01]  /*b220*/  @!P0 IMAD.X R47, R58, 0x1, R13, P3 ;  /* 0x000000013a2f8824 */ /* 0x000fe200018e060d */
[----:B------:R-:W-:Y:S01]  /*b230*/  @!P1 IADD3 R44, P3, R12, R52, RZ ;  /* 0x000000340c2c9210 */ /* 0x000fe20007f7e0ff */
[----:B------:R-:W0:Y:S04]  /*b240*/  @!P1 LDC.64 R56, c[0x0][0x2e8] ;  /* 0x0000ba00ff389b82 */ /* 0x000e280000000a00 */
[----:B------:R-:W-:Y:S01]  /*b250*/  @!P1 IMAD.X R45, R58, 0x1, R7, P3 ;  /* 0x000000013a2d9824 */ /* 0x000fe200018e0607 */
[----:B--2---:R-:W-:-:S04]  /*b260*/  @!P0 LEA R54, P3, R46, R54, 0x1 ;  /* 0x000000362e368211 */ /* 0x004fc800078608ff */
[----:B------:R-:W-:Y:S02]  /*b270*/  @!P0 LEA.HI.X R55, R46, R55, R47, 0x1, P3 ;  /* 0x000000372e378211 */ /* 0x000fe400018f0c2f */
[----:B0-----:R-:W-:-:S04]  /*b280*/  @!P1 LEA R56, P3, R44, R56, 0x1 ;  /* 0x000000382c389211 */ /* 0x001fc800078608ff */
[----:B------:R-:W-:Y:S02]  /*b290*/  @!P1 LEA.HI.X R57, R44, R57, R45, 0x1, P3 ;  /* 0x000000392c399211 */ /* 0x000fe400018f0c2d */
[----:B------:R-:W0:Y:S04]  /*b2a0*/  @!P0 LDS.128 R44, [R5+0x1e400] ;  /* 0x01e40000052c8984 */ /* 0x000e280000000c00 */
[----:B0-----:R2:W-:Y:S04]  /*b2b0*/  @!P0 STG.E.128 desc[UR4][R54.64], R44 ;  /* 0x0000002c36008986 */ /* 0x0015e8000c101d04 */
[----:B------:R2:W-:Y:S02]  /*b2c0*/  @!P1 STG.E.128 desc[UR4][R56.64], R48 ;  /* 0x0000003038009986 */ /* 0x0005e4000c101d04 */
.L_x_6771:
[----:B------:R-:W-:Y:S05]  /*b2d0*/  BSYNC B1 ;  /* 0x0000000000017941 */ /* 0x000fea0003800000 */
.L_x_6770:
[----:B--2---:R-:W-:Y:S01]  /*b2e0*/  VIADD R44, R22, 0x20 ;  /* 0x00000020162c7836 */ /* 0x004fe20000000000 */
[----:B------:R-:W-:Y:S04]  /*b2f0*/  BSSY B1, `(.L_x_6772) ;  /* 0x0000014000017945 */ /* 0x000fe80003800000 */
[----:B------:R-:W-:-:S13]  /*b300*/  ISETP.GE.AND P3, PT, R44, R4, PT ;  /* 0x000000042c00720c */ /* 0x000fda0003f66270 */
[----:B------:R-:W-:Y:S05]  /*b310*/  @P3 BRA `(.L_x_6773) ;  /* 0x0000000000443947 */ /* 0x000fea0003800000 */
[----:B------:R-:W2:Y:S01]  /*b320*/  @!P0 LDC.64 R54, c[0x0][0x2e8] ;  /* 0x0000ba00ff368b82 */ /* 0x000ea20000000a00 */
[----:B------:R-:W-:Y:S01]  /*b330*/  IADD3 R45, P3, R116, R52, RZ ;  /* 0x00000034742d7210 */ /* 0x000fe20007f7e0ff */
[----:B------:R-:W-:-:S04]  /*b340*/  ULDC.64 UR4, c[0x0][0x208] ;  /* 0x0000820000047ab9 */ /* 0x000fc80000000a00 */
[----:B------:R-:W-:Y:S01]  /*b350*/  IMAD.X R48, R58, 0x1, R117, P3 ;  /* 0x000000013a307824 */ /* 0x000fe200018e0675 */
[C---:B------:R-:W-:Y:S01]  /*b360*/  @!P0 IADD3 R46, P3, R45.reuse, R20, RZ ;  /* 0x000000142d2e8210 */ /* 0x040fe20007f7e0ff */
[----:B------:R-:W3:Y:S03]  /*b370*/  @!P1 LDC.64 R56, c[0x0][0x2e8] ;  /* 0x0000ba00ff389b82 */ /* 0x000ee60000000a00 */
[----:B------:R-:W-:Y:S02]  /*b380*/  @!P0 IADD3.X R47, R48, R13, RZ, P3, !PT ;  /* 0x0000000d302f8210 */ /* 0x000fe40001ffe4ff */
[----:B------:R-:W-:-:S05]  /*b390*/  @!P1 IADD3 R44, P3, R45, R12, RZ ;  /* 0x0000000c2d2c9210 */ /* 0x000fca0007f7e0ff */
[----:B------:R-:W-:Y:S02]  /*b3a0*/  @!P1 IMAD.X R45, R48, 0x1, R7, P3 ;  /* 0x00000001302d9824 */ /* 0x000fe400018e0607 */
[----:B0-----:R-:W-:Y:S01]  /*b3b0*/  @!P1 LDS.128 R48, [R5+0x24c00] ;  /* 0x024c000005309984 */ /* 0x001fe20000000c00 */
[----:B--2---:R-:W-:-:S04]  /*b3c0*/  @!P0 LEA R54, P3, R46, R54, 0x1 ;  /* 0x000000362e368211 */ /* 0x004fc800078608ff */
[----:B------:R-:W-:Y:S02]  /*b3d0*/  @!P0 LEA.HI.X R55, R46, R55, R47, 0x1, P3 ;  /* 0x000000372e378211 */ /* 0x000fe400018f0c2f */
[----:B---3--:R-:W-:-:S04]  /*b3e0*/  @!P1 LEA R56, P3, R44, R56, 0x1 ;  /* 0x000000382c389211 */ /* 0x008fc800078608ff */
[----:B------:R-:W-:Y:S02]  /*b3f0*/  @!P1 LEA.HI.X R57, R44, R57, R45, 0x1, P3 ;  /* 0x000000392c399211 */ /* 0x000fe400018f0c2d */
[----:B------:R-:W0:Y:S04]  /*b400*/  @!P0 LDS.128 R44, [R5+0x1f400] ;  /* 0x01f40000052c8984 */ /* 0x000e280000000c00 */
[----:B0-----:R2:W-:Y:S04]  /*b410*/  @!P0 STG.E.128 desc[UR4][R54.64], R44 ;  /* 0x0000002c36008986 */ /* 0x0015e8000c101d04 */
[----:B------:R2:W-:Y:S02]  /*b420*/  @!P1 STG.E.128 desc[UR4][R56.64], R48 ;  /* 0x0000003038009986 */ /* 0x0005e4000c101d04 */
.L_x_6773:
[----:B------:R-:W-:Y:S05]  /*b430*/  BSYNC B1 ;  /* 0x0000000000017941 */ /* 0x000fea0003800000 */
.L_x_6772:
[----:B--2---:R-:W-:Y:S01]  /*b440*/  VIADD R44, R22, 0x40 ;  /* 0x00000040162c7836 */ /* 0x004fe20000000000 */
[----:B------:R-:W-:Y:S04]  /*b450*/  BSSY B1, `(.L_x_6774) ;  /* 0x0000014000017945 */ /* 0x000fe80003800000 */
[----:B------:R-:W-:-:S13]  /*b460*/  ISETP.GE.AND P3, PT, R44, R4, PT ;  /* 0x000000042c00720c */ /* 0x000fda0003f66270 */
[----:B------:R-:W-:Y:S05]  /*b470*/  @P3 BRA `(.L_x_6775) ;  /* 0x0000000000443947 */ /* 0x000fea0003800000 */
[----:B------:R-:W2:Y:S01]  /*b480*/  @!P0 LDC.64 R54, c[0x0][0x2e8] ;  /* 0x0000ba00ff368b82 */ /* 0x000ea20000000a00 */
[----:B------:R-:W-:Y:S01]  /*b490*/  LEA R45, P3, R42, R52, 0x6 ;  /* 0x000000342a2d7211 */ /* 0x000fe200078630ff */
[----:B------:R-:W-:-:S04]  /*b4a0*/  ULDC.64 UR4, c[0x0][0x208] ;  /* 0x0000820000047ab9 */ /* 0x000fc80000000a00 */
[----:B------:R-:W-:Y:S01]  /*b4b0*/  IMAD.X R48, R58, 0x1, R140, P3 ;  /* 0x000000013a307824 */ /* 0x000fe200018e068c */
[C---:B------:R-:W-:Y:S01]  /*b4c0*/  @!P0 IADD3 R46, P3, R45.reuse, R20, RZ ;  /* 0x000000142d2e8210 */ /* 0x040fe20007f7e0ff */
[----:B------:R-:W3:Y:S04]  /*b4d0*/  @!P1 LDC.64 R56, c[0x0][0x2e8] ;  /* 0x0000ba00ff389b82 */ /* 0x000ee80000000a00 */
[----:B------:R-:W-:Y:S01]  /*b4e0*/  @!P0 IMAD.X R47, R48, 0x1, R13, P3 ;  /* 0x00000001302f8824 */ /* 0x000fe200018e060d */
        /* <DEDUP_REMOVED lines=10> */
.L_x_6775:
[----:B------:R-:W-:Y:S05]  /*b590*/  BSYNC B1 ;  /* 0x0000000000017941 */ /* 0x000fea0003800000 */
.L_x_6774:
[----:B--2---:R-:W-:Y:S01]  /*b5a0*/  IADD3 R44, R22, 0x60, RZ ;  /* 0x00000060162c7810 */ /* 0x004fe20007ffe0ff */
[----:B------:R-:W-:Y:S03]  /*b5b0*/  BSSY B1, `(.L_x_6776) ;  /* 0x0000018000017945 */ /* 0x000fe60003800000 */
[----:B------:R-:W-:-:S13]  /*b5c0*/  ISETP.GE.AND P3, PT, R44, R4, PT ;  /* 0x000000042c00720c */ /* 0x000fda0003f66270 */
[----:B------:R-:W-:Y:S05]  /*b5d0*/  @P3 BRA `(.L_x_6777) ;  /* 0x0000000000543947 */ /* 0x000fea0003800000 */
[----:B------:R-:W2:Y:S01]  /*b5e0*/  LDC.64 R44, c[0x0][0x300] ;  /* 0x0000c000ff2c7b82 */ /* 0x000ea20000000a00 */
[----:B------:R-:W-:Y:S01]  /*b5f0*/  IMAD.MOV.U32 R46, RZ, RZ, R52 ;  /* 0x000000ffff2e7224 */ /* 0x000fe200078e0034 */
[----:B------:R-:W-:Y:S01]  /*b600*/  ULDC.64 UR4, c[0x0][0x208] ;  /* 0x0000820000047ab9 */ /* 0x000fe20000000a00 */
[----:B------:R-:W-:-:S05]  /*b610*/  IMAD.MOV.U32 R47, RZ, RZ, R58 ;  /* 0x000000ffff2f7224 */ /* 0x000fca00078e003a */
[----:B------:R-:W3:Y:S08]  /*b620*/  @!P0 LDC.64 R54, c[0x0][0x2e8] ;  /* 0x0000ba00ff368b82 */ /* 0x000ef00000000a00 */
[----:B------:R-:W4:Y:S01]  /*b630*/  @!P1 LDC.64 R56, c[0x0][0x2e8] ;  /* 0x0000ba00ff389b82 */ /* 0x000f220000000a00 */
[----:B--2---:R-:W-:-:S04]  /*b640*/  IMAD.WIDE.U32 R46, R44, 0x60, R46 ;  /* 0x000000602c2e7825 */ /* 0x004fc800078e002e */
[----:B------:R-:W-:-:S04]  /*b650*/  IMAD R45, R45, 0x60, RZ ;  /* 0x000000602d2d7824 */ /* 0x000fc800078e02ff */
[----:B------:R-:W-:Y:S01]  /*b660*/  IMAD.IADD R44, R47, 0x1, R45 ;  /* 0x000000012f2c7824 */ /* 0x000fe200078e022d */
[----:B------:R-:W-:-:S05]  /*b670*/  @!P0 IADD3 R45, P3, R20, R46, RZ ;  /* 0x0000002e142d8210 */ /* 0x000fca0007f7e0ff */
[----:B------:R-:W-:Y:S01]  /*b680*/  @!P0 IMAD.X R48, R44, 0x1, R13, P3 ;  /* 0x000000012c308824 */ /* 0x000fe200018e060d */
[----:B------:R-:W-:-:S05]  /*b690*/  @!P1 IADD3 R46, P3, R12, R46, RZ ;  /* 0x0000002e0c2e9210 */ /* 0x000fca0007f7e0ff */
[----:B------:R-:W-:Y:S01]  /*b6a0*/  @!P1 IMAD.X R44, R44, 0x1, R7, P3 ;  /* 0x000000012c2c9824 */ /* 0x000fe200018e0607 */
[----:B---3--:R-:W-:-:S04]  /*b6b0*/  @!P0 LEA R54, P3, R45, R54, 0x1 ;  /* 0x000000362d368211 */ /* 0x008fc800078608ff */
[----:B------:R-:W-:Y:S02]  /*b6c0*/  @!P0 LEA.HI.X R55, R45, R55, R48, 0x1, P3 ;  /* 0x000000372d378211 */ /* 0x000fe400018f0c30 */
[C---:B----4-:R-:W-:Y:S01]  /*b6d0*/  @!P1 LEA R56, P3, R46.reuse, R56, 0x1 ;  /* 0x000000382e389211 */ /* 0x050fe200078608ff */
[----:B0-----:R-:W-:Y:S03]  /*b6e0*/  @!P1 LDS.128 R48, [R5+0x26c00] ;  /* 0x026c000005309984 */ /* 0x001fe60000000c00 */
[----:B------:R-:W-:Y:S02]  /*b6f0*/  @!P1 LEA.HI.X R57, R46, R57, R44, 0x1, P3 ;  /* 0x000000392e399211 */ /* 0x000fe400018f0c2c */
[----:B------:R-:W0:Y:S04]  /*b700*/  @!P0 LDS.128 R44, [R5+0x21400] ;  /* 0x02140000052c8984 */ /* 0x000e280000000c00 */
[----:B0-----:R2:W-:Y:S04]  /*b710*/  @!P0 STG.E.128 desc[UR4][R54.64], R44 ;  /* 0x0000002c36008986 */ /* 0x0015e8000c101d04 */
[----:B------:R2:W-:Y:S02]  /*b720*/  @!P1 STG.E.128 desc[UR4][R56.64], R48 ;  /* 0x0000003038009986 */ /* 0x0005e4000c101d04 */
.L_x_6777:
[----:B------:R-:W-:Y:S05]  /*b730*/  BSYNC B1 ;  /* 0x0000000000017941 */ /* 0x000fea0003800000 */
.L_x_6776:
[----:B--2---:R-:W-:Y:S01]  /*b740*/  IADD3 R44, R22, 0x80, RZ ;  /* 0x00000080162c7810 */ /* 0x004fe20007ffe0ff */
[----:B------:R-:W-:Y:S03]  /*b750*/  BSSY B1, `(.L_x_6778) ;  /* 0x0000014000017945 */ /* 0x000fe60003800000 */
        /* <DEDUP_REMOVED lines=19> */
.L_x_6779:
[----:B------:R-:W-:Y:S05]  /*b890*/  BSYNC B1 ;  /* 0x0000000000017941 */ /* 0x000fea0003800000 */
.L_x_6778:
[----:B--2---:R-:W-:-:S05]  /*b8a0*/  VIADD R44, R22, 0xa0 ;  /* 0x000000a0162c7836 */ /* 0x004fca0000000000 */
[----:B------:R-:W-:-:S13]  /*b8b0*/  ISETP.GE.AND P3, PT, R44, R4, PT ;  /* 0x000000042c00720c */ /* 0x000fda0003f66270 */
[----:B------:R-:W-:Y:S05]  /*b8c0*/  @P3 BRA `(.L_x_6731) ;  /* 0x0000000000503947 */ /* 0x000fea0003800000 */
[----:B------:R-:W2:Y:S01]  /*b8d0*/  LDC.64 R44, c[0x0][0x300] ;  /* 0x0000c000ff2c7b82 */ /* 0x000ea20000000a00 */
[----:B------:R-:W-:Y:S01]  /*b8e0*/  IMAD.MOV.U32 R53, RZ, RZ, R58 ;  /* 0x000000ffff357224 */ /* 0x000fe200078e003a */
[----:B------:R-:W-:-:S06]  /*b8f0*/  ULDC.64 UR4, c[0x0][0x208] ;  /* 0x0000820000047ab9 */ /* 0x000fcc0000000a00 */
[----:B------:R-:W3:Y:S01]  /*b900*/  @!P1 LDC.64 R54, c[0x0][0x2e8] ;  /* 0x0000ba00ff369b82 */ /* 0x000ee20000000a00 */
[----:B--2---:R-:W-:-:S04]  /*b910*/  IMAD.WIDE.U32 R52, R44, 0xa0, R52 ;  /* 0x000000a02c347825 */ /* 0x004fc800078e0034 */
[----:B------:R-:W-:Y:S01]  /*b920*/  IMAD R45, R45, 0xa0, RZ ;  /* 0x000000a02d2d7824 */ /* 0x000fe200078e02ff */
[----:B------:R-:W-:-:S04]  /*b930*/  @!P0 IADD3 R46, P3, R20, R52, RZ ;  /* 0x00000034142e8210 */ /* 0x000fc80007f7e0ff */
[----:B------:R-:W-:-:S05]  /*b940*/  IADD3 R48, R53, R45, RZ ;  /* 0x0000002d35307210 */ /* 0x000fca0007ffe0ff */
[----:B------:R-:W-:Y:S01]  /*b950*/  @!P0 IMAD.X R47, R48, 0x1, R13, P3 ;  /* 0x00000001302f8824 */ /* 0x000fe200018e060d */
[----:B------:R-:W-:Y:S02]  /*b960*/  @!P1 IADD3 R44, P3, R12, R52, RZ ;  /* 0x000000340c2c9210 */ /* 0x000fe40007f7e0ff */
[----:B------:R-:W2:Y:S03]  /*b970*/  @!P0 LDC.64 R52, c[0x0][0x2e8] ;  /* 0x0000ba00ff348b82 */ /* 0x000ea60000000a00 */
        /* <DEDUP_REMOVED lines=9> */
.L_x_6731:
[----:B------:R-:W-:Y:S05]  /*ba10*/  BSYNC B0 ;  /* 0x0000000000007941 */ /* 0x000fea0003800000 */
.L_x_6673:
        /* <DEDUP_REMOVED lines=17> */
.L_x_6781:
[----:B------:R-:W-:Y:S05]  /*bb30*/  BSYNC B0 ;  /* 0x0000000000007941 */ /* 0x000fea0003800000 */
.L_x_6780:
[----:B------:R-:W1:Y:S01]  /*bb40*/  SYNCS.PHASECHK.TRANS64.TRYWAIT P2, [R3+URZ+0x348b0], R0 ;  /* 0x0348b000030075a7 */ /* 0x000e62000804017f */
[----:B------:R-:W-:Y:S01]  /*bb50*/  ULDC UR61, c[0x0][0x2f4] ;  /* 0x0000bd00003d7ab9 */ /* 0x000fe20000000800 */
[----:B------:R-:W-:Y:S01]  /*bb60*/  ULDC.64 UR38, c[0x0][0x328] ;  /* 0x0000ca0000267ab9 */ /* 0x000fe20000000a00 */
[----:B------:R-:W-:Y:S01]  /*bb70*/  ULDC.64 UR36, c[0x0][0x318] ;  /* 0x0000c60000247ab9 */ /* 0x000fe20000000a00 */
[----:B------:R-:W-:Y:S01]  /*bb80*/  BSSY B0, `(.L_x_6782) ;  /* 0x0000003000007945 */ /* 0x000fe20003800000 */
[----:B------:R-:W-:-:S03]  /*bb90*/  IMAD.WIDE R48, R24, 0xb0, R118 ;  /* 0x000000b018307825 */ /* 0x000fc600078e0276 */
[----:B-1----:R-:W-:Y:S05]  /*bba0*/  @!P2 BRA `(.L_x_6783) ;  /* 0x000001c000c8a947 */ /* 0x002fea0003800000 */
.L_x_7056:
[----:B------:R-:W-:Y:S05]  /*bbb0*/  BSYNC B0 ;  /* 0x0000000000007941 */ /* 0x000fea0003800000 */
.L_x_6782:
[----:B------:R-:W-:Y:S01]  /*bbc0*/  ISETP.GE.AND P2, PT, R22, R4, PT ;  /* 0x000000041600720c */ /* 0x000fe20003f46270 */
[----:B------:R-:W-:-:S12]  /*bbd0*/  BSSY B0, `(.L_x_6784) ;  /* 0x0000011000007945 */ /* 0x000fd80003800000 */
[----:B------:R-:W-:Y:S05]  /*bbe0*/  @P2 BRA `(.L_x_6785) ;  /* 0x00000000003c2947 */ /* 0x000fea0003800000 */
[----:B------:R-:W-:Y:S01]  /*bbf0*/  IMAD R47, R49, UR38, RZ ;  /* 0x00000026312f7c24 */ /* 0x000fe2000f8e02ff */
[----:B------:R-:W-:Y:S01]  /*bc00*/  ULDC.64 UR4, c[0x0][0x208] ;  /* 0x0000820000047ab9 */ /* 0x000fe20000000a00 */
[----:B0-----:R-:W-:Y:S02]  /*bc10*/  IMAD.MOV.U32 R44, RZ, RZ, R102 ;  /* 0x000000ffff2c7224 */ /* 0x001fe400078e0066 */
[----:B------:R-:W-:Y:S02]  /*bc20*/  IMAD.MOV.U32 R45, RZ, RZ, R6 ;  /* 0x000000ffff2d7224 */ /* 0x000fe400078e0006 */
[C---:B------:R-:W-:Y:S02]  /*bc30*/  IMAD R47, R48.reuse, UR39, R47 ;  /* 0x00000027302f7c24 */ /* 0x040fe4000f8e022f */
[----:B------:R-:W-:-:S05]  /*bc40*/  IMAD.WIDE.U32 R44, R48, UR38, R44 ;  /* 0x00000026302c7c25 */ /* 0x000fca000f8e002c */
[----:B------:R-:W-:Y:S02]  /*bc50*/  IADD3 R45, R45, R47, RZ ;  /* 0x0000002f2d2d7210 */ /* 0x000fe40007ffe0ff */
[----:B------:R-:W-:-:S04]  /*bc60*/  LEA R50, P2, R44, UR36, 0x1 ;  /* 0x000000242c327c11 */ /* 0x000fc8000f8408ff */
[----:B------:R-:W-:Y:S02]  /*bc70*/  LEA.HI.X R51, R44, UR37, R45, 0x1, P2 ;  /* 0x000000252c337c11 */ /* 0x000fe400090f0c2d */
[----:B------:R-:W-:-:S13]  /*bc80*/  ISETP.GE.AND P2, PT, R16, UR61, PT ;  /* 0x0000003d10007c0c */ /* 0x000fda000bf46270 */
[----:B------:R-:W0:Y:S04]  /*bc90*/  @!P2 LDS.128 R44, [R5+0x400] ;  /* 0x00040000052ca984 */ /* 0x000e280000000c00 */
[----:B0-----:R-:W-:Y:S01]  /*bca0*/  @!P2 STG.E.128 desc[UR4][R50.64], R44 ;  /* 0x0000002c3200a986 */ /* 0x001fe2000c101d04 */
[----:B------:R-:W-:-:S13]  /*bcb0*/  ISETP.GE.AND P2, PT, R221, UR61, PT ;  /* 0x0000003ddd007c0c */ /* 0x000fda000bf46270 */
[----:B------:R-:W0:Y:S04]  /*bcc0*/  @!P2 LDS.128 R44, [R5+0x5c00] ;  /* 0x005c0000052ca984 */ /* 0x000e280000000c00 */
[----:B0-----:R2:W-:Y:S02]  /*bcd0*/  @!P2 STG.E.128 desc[UR4][R50.64+0x80], R44 ;  /* 0x0000802c3200a986 */ /* 0x0015e4000c101d04 */
.L_x_6785:
[----:B------:R-:W-:Y:S05]  /*bce0*/  BSYNC B0 ;  /* 0x0000000000007941 */ /* 0x000fea0003800000 */
.L_x_6784:
[----:B-1----:R-:W-:Y:S01]  /*bcf0*/  VIADD R0, R22, 0x20 ;  /* 0x0000002016007836 */ /* 0x002fe20000000000 */
[----:B------:R-:W-:Y:S04]  /*bd00*/  BSSY B0, `(.L_x_6786) ;  /* 0x0000014000007945 */ /* 0x000fe80003800000 */
[----:B------:R-:W-:-:S13]  /*bd10*/  ISETP.GE.AND P2, PT, R0, R4, PT ;  /* 0x000000040000720c */ /* 0x000fda0003f46270 */
[----:B------:R-:W-:Y:S05]  /*bd20*/  @P2 BRA `(.L_x_6787) ;  /* 0x0000000000442947 */ /* 0x000fea0003800000 */
[----:B--2---:R-:W-:Y:S01]  /*bd30*/  IADD3 R47, P2, R48, 0x20, RZ ;  /* 0x00000020302f7810 */ /* 0x004fe20007f5e0ff */
[----:B0-----:R-:W-:Y:S01]  /*bd40*/  IMAD.MOV.U32 R44, RZ, RZ, R102 ;  /* 0x000000ffff2c7224 */ /* 0x001fe200078e0066 */
[----:B------:R-:W-:Y:S01]  /*bd50*/  ULDC.64 UR4, c[0x0][0x208] ;  /* 0x0000820000047ab9 */ /* 0x000fe20000000a00 */
[----:B------:R-:W-:Y:S02]  /*bd60*/  IMAD.MOV.U32 R45, RZ, RZ, R6 ;  /* 0x000000ffff2d7224 */ /* 0x000fe400078e0006 */
[----:B------:R-:W-:Y:S02]  /*bd70*/  IMAD.X R0, RZ, RZ, R49, P2 ;  /* 0x000000ffff007224 */ /* 0x000fe400010e0631 */
[----:B------:R-:W-:-:S04]  /*bd80*/  IMAD.WIDE.U32 R44, R47, UR38, R44 ;  /* 0x000000262f2c7c25 */ /* 0x000fc8000f8e002c */
[----:B------:R-:W-:Y:S01]  /*bd90*/  IMAD R0, R0, UR38, RZ ;  /* 0x0000002600007c24 */ /* 0x000fe2000f8e02ff */
[----:B------:R-:W-:-:S03]  /*bda0*/  LEA R50, P2, R44, UR36, 0x1 ;  /* 0x000000242c327c11 */ /* 0x000fc6000f8408ff */
[----:B------:R-:W-:-:S04]  /*bdb0*/  IMAD R47, R47, UR39, R0 ;  /* 0x000000272f2f7c24 */ /* 0x000fc8000f8e0200 */
[----:B------:R-:W-:-:S05]  /*bdc0*/  IMAD.IADD R45, R45, 0x1, R47 ;  /* 0x000000012d2d7824 */ /* 0x000fca00078e022f */
[----:B------:R-:W-:Y:S02]  /*bdd0*/  LEA.HI.X R51, R44, UR37, R45, 0x1, P2 ;  /* 0x000000252c337c11 */ /* 0x000fe400090f0c2d */
[----:B------:R-:W-:-:S13]  /*bde0*/  ISETP.GE.AND P2, PT, R16, UR61, PT ;  /* 0x0000003d10007c0c */ /* 0x000fda000bf46270 */
[----:B------:R-:W0:Y:S04]  /*bdf0*/  @!P2 LDS.128 R44, [R5+0x1400] ;  /* 0x00140000052ca984 */ /* 0x000e280000000c00 */
[----:B0-----:R-:W-:Y:S01]  /*be00*/  @!P2 STG.E.128 desc[UR4][R50.64], R44 ;  /* 0x0000002c3200a986 */ /* 0x001fe2000c101d04 */
[----:B------:R-:W-:-:S13]  /*be10*/  ISETP.GE.AND P2, PT, R221, UR61, PT ;  /* 0x0000003ddd007c0c */ /* 0x000fda000bf46270 */
[----:B------:R-:W0:Y:S04]  /*be20*/  @!P2 LDS.128 R44, [R5+0x6c00] ;  /* 0x006c0000052ca984 */ /* 0x000e280000000c00 */
[----:B0-----:R1:W-:Y:S02]  /*be30*/  @!P2 STG.E.128 desc[UR4][R50.64+0x80], R44 ;  /* 0x0000802c3200a986 */ /* 0x0013e4000c101d04 */
.L_x_6787:
[----:B------:R-:W-:Y:S05]  /*be40*/  BSYNC B0 ;  /* 0x0000000000007941 */ /* 0x000fea0003800000 */
.L_x_6786:
[----:B------:R-:W-:Y:S01]  /*be50*/  IADD3 R0, R22, 0x40, RZ ;  /* 0x0000004016007810 */ /* 0x000fe20007ffe0ff */
[----:B------:R-:W-:Y:S03]  /*be60*/  BSSY B0, `(.L_x_6788) ;  /* 0x0000014000007945 */ /* 0x000fe60003800000 */
[----:B------:R-:W-:-:S13]  /*be70*/  ISETP.GE.AND P2, PT, R0, R4, PT ;  /* 0x000000040000720c */ /* 0x000fda0003f46270 */
[----:B------:R-:W-:Y:S05]  /*be80*/  @P2 BRA `(.L_x_6789) ;  /* 0x0000000000442947 */ /* 0x000fea0003800000 */
[----:B-12---:R-:W-:Y:S01]  /*be90*/  IADD3 R47, P2, R48, 0x40, RZ ;  /* 0x00000040302f7810 */ /* 0x006fe20007f5e0ff */
        /* <DEDUP_REMOVED lines=16> */
.L_x_6789:
[----:B------:R-:W-:Y:S05]  /*bfa0*/  BSYNC B0 ;  /* 0x0000000000007941 */ /* 0x000fea0003800000 */
.L_x_6788:
[----:B------:R-:W-:Y:S01]  /*bfb0*/  VIADD R0, R22, 0x60 ;  /* 0x0000006016007836 */ /* 0x000fe20000000000 */
[----:B------:R-:W-:Y:S04]  /*bfc0*/  BSSY B0, `(.L_x_6790) ;  /* 0x0000014000007945 */ /* 0x000fe80003800000 */
[----:B------:R-:W-:-:S13]  /*bfd0*/  ISETP.GE.AND P2, PT, R0, R4, PT ;  /* 0x000000040000720c */ /* 0x000fda0003f46270 */
[----:B------:R-:W-:Y:S05]  /*bfe0*/  @P2 BRA `(.L_x_6791) ;  /* 0x0000000000442947 */ /* 0x000fea0003800000 */
[----:B-123--:R-:W-:Y:S01]  /*bff0*/  IADD3 R47, P2, R48, 0x60, RZ ;  /* 0x00000060302f7810 */ /* 0x00efe20007f5e0ff */
[----:B0-----:R-:W-:Y:S01]  /*c000*/  IMAD.MOV.U32 R44, RZ, RZ, R102 ;  /* 0x000000ffff2c7224 */ /* 0x001fe200078e0066 */
[----:B------:R-:W-:Y:S01]  /*c010*/  ULDC.64 UR4, c[0x0][0x208] ;  /* 0x0000820000047ab9 */ /* 0x000fe20000000a00 */
[----:B------:R-:W-:Y:S01]  /*c020*/  IMAD.MOV.U32 R45, RZ, RZ, R6 ;  /* 0x000000ffff2d7224 */ /* 0x000fe200078e0006 */
[----:B------:R-:W-:Y:S01]  /*c030*/  IADD3.X R0, RZ, R49, RZ, P2, !PT ;  /* 0x00000031ff007210 */ /* 0x000fe200017fe4ff */
        /* <DEDUP_REMOVED lines=12> */
.L_x_6791:
[----:B------:R-:W-:Y:S05]  /*c100*/  BSYNC B0 ;  /* 0x0000000000007941 */ /* 0x000fea0003800000 */
.L_x_6790:
[----:B------:R-:W-:Y:S01]  /*c110*/  VIADD R0, R22, 0x80 ;  /* 0x0000008016007836 */ /* 0x000fe20000000000 */
[----:B------:R-:W-:Y:S04]  /*c120*/  BSSY B0, `(.L_x_6792) ;  /* 0x0000014000007945 */ /* 0x000fe80003800000 */
[----:B------:R-:W-:-:S13]  /*c130*/  ISETP.GE.AND P2, PT, R0, R4, PT ;  /* 0x000000040000720c */ /* 0x000fda0003f46270 */
[----:B------:R-:W-:Y:S05]  /*c140*/  @P2 BRA `(.L_x_6793) ;  /* 0x0000000000442947 */ /* 0x000fea0003800000 */
[----:B-1234-:R-:W-:Y:S01]  /*c150*/  IADD3 R47, P2, R48, 0x80, RZ ;  /* 0x00000080302f7810 */ /* 0x01efe20007f5e0ff */
[----:B------:R-:W-:Y:S01]  /*c160*/  IMAD.MOV.U32 R45, RZ, RZ, R6 ;  /* 0x000000ffff2d7224 */ /* 0x000fe200078e0006 */
[----:B0-----:R-:W-:Y:S01]  /*c170*/  MOV R44, R102 ;  /* 0x00000066002c7202 */ /* 0x001fe20000000f00 */
[----:B------:R-:W-:Y:S02]  /*c180*/  ULDC.64 UR4, c[0x0][0x208] ;  /* 0x0000820000047ab9 */ /* 0x000fe40000000a00 */
        /* <DEDUP_REMOVED lines=13> */
.L_x_6793:
[----:B------:R-:W-:Y:S05]  /*c260*/  BSYNC B0 ;  /* 0x0000000000007941 */ /* 0x000fea0003800000 */
.L_x_6792:
[----:B------:R-:W-:Y:S01]  /*c270*/  VIADD R0, R22, 0xa0 ;  /* 0x000000a016007836 */ /* 0x000fe20000000000 */
[----:B------:R-:W-:Y:S04]  /*c280*/  BSSY B0, `(.L_x_6794) ;  /* 0x0000014000007945 */ /* 0x000fe80003800000 */
[----:B------:R-:W-:-:S13]  /*c290*/  ISETP.GE.AND P2, PT, R0, R4, PT ;  /* 0x000000040000720c */ /* 0x000fda0003f46270 */
[----:B------:R-:W-:Y:S05]  /*c2a0*/  @P2 BRA `(.L_x_6795) ;  /* 0x0000000000442947 */ /* 0x000fea0003800000 */
[----:B01234-:R-:W-:Y:S01]  /*c2b0*/  IADD3 R47, P2, R48, 0xa0, RZ ;  /* 0x000000a0302f7810 */ /* 0x01ffe20007f5e0ff */
[----:B------:R-:W-:Y:S01]  /*c2c0*/  IMAD.MOV.U32 R44, RZ, RZ, R102 ;  /* 0x000000ffff2c7224 */ /* 0x000fe200078e0066 */
[----:B------:R-:W-:Y:S01]  /*c2d0*/  MOV R45, R6 ;  /* 0x00000006002d7202 */ /* 0x000fe20000000f00 */
[----:B------:R-:W-:Y:S02]  /*c2e0*/  ULDC.64 UR4, c[0x0][0x208] ;  /* 0x0000820000047ab9 */ /* 0x000fe40000000a00 */
        /* <DEDUP_REMOVED lines=13> */
.L_x_6795:
[----:B------:R-:W-:Y:S05]  /*c3c0*/  BSYNC B0 ;  /* 0x0000000000007941 */ /* 0x000fea0003800000 */
.L_x_6794:
[----:B------:R-:W5:Y:S01]  /*c3d0*/  LDL R0, [R1] ;  /* 0x0000000001007983 */ /* 0x000f620000100800 */
[----:B------:R-:W-:Y:S02]  /*c3e0*/  VIADD R23, R23, 0x1 ;  /* 0x0000000117177836 */ /* 0x000fe40000000000 */
[----:B------:R-:W-:Y:S01]  /*c3f0*/  @!P3 VIADD R3, R3, 0x348c0 ;  /* 0x000348c00303b836 */ /* 0x000fe20000000000 */
        /* <DEDUP_REMOVED lines=11> */
[----:B-----5:R-:W-:Y:S02]  /*c4b0*/  LOP3.LUT P4, RZ, R0, 0x10, RZ, 0xc0, !PT ;  /* 0x0000001000ff7812 */ /* 0x020fe4000788c0ff */
[----:B------:R-:W-:-:S04]  /*c4c0*/  SEL R0, RZ, 0x1, P2 ;  /* 0x00000001ff007807 */ /* 0x000fc80001000000 */
[----:B------:R-:W-:-:S07]  /*c4d0*/  LOP3.LUT R223, R223, R0, RZ, 0x3c, !PT ;  /* 0x00000000dfdf7212 */ /* 0x000fce00078e3cff */
[----:B-1----:R-:W-:Y:S05]  /*c4e0*/  @P4 BRA `(.L_x_6796) ;  /* 0xffffff6800144947 */ /* 0x002fea000383ffff */
[----:B------:R-:W1:Y:S01]  /*c4f0*/  S2R R4, SR_TID.X ;  /* 0x0000000000047919 */ /* 0x000e620000002100 */
[----:B------:R-:W-:Y:S02]  /*c500*/  PLOP3.LUT P0, PT, PT, PT, PT, 0x8, 0x0 ;  /* 0x000000000000781c */ /* 0x000fe40003f0e170 */
[----:B-1----:R-:W-:-:S04]  /*c510*/  SHF.R.U32.HI R4, RZ, 0x7, R4 ;  /* 0x00000007ff047819 */ /* 0x002fc80000011604 */
[----:B------:R-:W-:-:S13]  /*c520*/  ISETP.NE.AND P4, PT, R4, 0x1, PT ;  /* 0x000000010400780c */ /* 0x000fda0003f85270 */
[----:B------:R-:W-:Y:S06]  /*c530*/  @!P4 BAR.ARV 0x9, 0x100 ;  /* 0x024400000000cb1d */ /* 0x000fec0000002000 */
.L_x_6668:
[----:B------:R-:W-:Y:S01]  /*c540*/  IMAD.MOV.U32 R3, RZ, RZ, RZ ;  /* 0x000000ffff037224 */ /* 0x000fe200078e00ff */
[----:B------:R-:W-:Y:S06]  /*c550*/  @P0 BRA `(.L_x_6797) ;  /* 0x00000000000c0947 */ /* 0x000fec0003800000 */
[----:B------:R-:W1:Y:S01]  /*c560*/  FENCE.VIEW.ASYNC.G ;  /* 0x00000000000073c6 */ /* 0x000e620000000100 */
[----:B------:R-:W-:Y:S05]  /*c570*/  WARPSYNC.ALL ;  /* 0x0000000000007948 */ /* 0x000fea0003800000 */
[----:B-1----:R-:W-:Y:S06]  /*c580*/  BAR.ARV 0xc, 0x180 ;  /* 0x0306000000007b1d */ /* 0x002fec0000002000 */
.L_x_6797:
[----:B------:R-:W2:Y:S01]  /*c590*/  LDL R0, [R1] ;  /* 0x0000000001007983 */ /* 0x000ea20000100800 */
[----:B------:R-:W-:Y:S01]  /*c5a0*/  BSSY B0, `(.L_x_6798) ;  /* 0x0000021000007945 */ /* 0x000fe20003800000 */
[----:B--2---:R-:W-:-:S13]  /*c5b0*/  LOP3.LUT P0, RZ, R0, 0x40, RZ, 0xc0, !PT ;  /* 0x0000004000ff7812 */ /* 0x004fda000780c0ff */
[----:B------:R-:W-:Y:S05]  /*c5c0*/  @!P0 BRA `(.L_x_6799) ;  /* 0x0000000000788947 */ /* 0x000fea0003800000 */
[----:B------:R-:W2:Y:S01]  /*c5d0*/  LDL R0, [R1+0x60] ;  /* 0x0000600001007983 */ /* 0x000ea20000100800 */
[----:B------:R-:W-:Y:S01]  /*c5e0*/  ULDC UR4, c[0x0][0x9f0] ;  /* 0x00027c0000047ab9 */ /* 0x000fe20000000800 */
[----:B--2---:R-:W-:-:S04]  /*c5f0*/  ISETP.NE.AND P0, PT, R0, RZ, PT ;  /* 0x000000ff0000720c */ /* 0x004fc80003f05270 */
        /* <DEDUP_REMOVED lines=27> */
.L_x_6799:
[----:B------:R-:W-:Y:S05]  /*c7b0*/  BSYNC B0 ;  /* 0x0000000000007941 */ /* 0x000fea0003800000 */
.L_x_6798:
        /* <DEDUP_REMOVED lines=20> */
[----:B0--34-:R-:W-:Y:S02]  /*c900*/  CS2R R50, SRZ ;  /* 0x0000000000327805 */ /* 0x019fe4000001ff00 */
        /* <DEDUP_REMOVED lines=13> */
[----:B--2---:R-:W-:Y:S02]  /*c9e0*/  IMAD R4, R0, R3, RZ ;  /* 0x0000000300047224 */ /* 0x004fe400078e02ff */
[----:B------:R-:W-:-:S03]  /*c9f0*/  IMAD.MOV.U32 R0, RZ, RZ, RZ ;  /* 0x000000ffff007224 */ /* 0x000fc600078e00ff */
[----:B------:R0:W-:Y:S01]  /*ca00*/  STL [R1+0x4], R4 ;  /* 0x0000040401007387 */ /* 0x0001e20000100800 */
[----:B------:R-:W-:Y:S01]  /*ca10*/  VIADDMNMX R160, R4, R3, R160, PT ;  /* 0x0000000304a07246 */ /* 0x000fe200038001a0 */
[----:B------:R-:W-:-:S03]  /*ca20*/  IMAD.MOV.U32 R3, RZ, RZ, RZ ;  /* 0x000000ffff037224 */ /* 0x000fc600078e00ff */
[----:B------:R-:W-:-:S13]  /*ca30*/  ISETP.GT.AND P1, PT, R160, R4, PT ;  /* 0x00000004a000720c */ /* 0x000fda0003f24270 */
[----:B0-----:R-:W-:Y:S05]  /*ca40*/  @!P1 BRA `(.L_x_6800) ;  /* 0x0000010000f89947 */ /* 0x001fea0003800000 */
[----:B------:R-:W-:-:S03]  /*ca50*/  UMOV UR4, 0xffffffff ;  /* 0xffffffff00047882 */ /* 0x000fc60000000000 */
[----:B------:R-:W-:Y:S05]  /*ca60*/  BRA.DIV UR4, `(.L_x_6801) ;  /* 0x000001b6042c7947 */ /* 0x000fea000b800000 */
[----:B------:R-:W0:Y:S02]  /*ca70*/  S2R R3, SR_TID.X ;  /* 0x0000000000037919 */ /* 0x000e240000002100 */
[----:B0-----:R-:W-:-:S05]  /*ca80*/  VIADD R3, R3, 0xffffff80 ;  /* 0xffffff8003037836 */ /* 0x001fca0000000000 */
[----:B------:R-:W-:-:S04]  /*ca90*/  SHF.R.S32.HI R0, RZ, 0x1f, R3 ;  /* 0x0000001fff007819 */ /* 0x000fc80000011403 */
[----:B------:R-:W-:-:S04]  /*caa0*/  LEA.HI R0, R0, R3, RZ, 0x7 ;  /* 0x0000000300007211 */ /* 0x000fc800078f38ff */
[----:B------:R-:W-:-:S06]  /*cab0*/  SHF.R.S32.HI R0, RZ, 0x7, R0 ;  /* 0x00000007ff007819 */ /* 0x000fcc0000011400 */
[----:B------:R-:W0:Y:S04]  /*cac0*/  SHFL.IDX PT, R0, R0, RZ, 0x1f ;  /* 0x00001fff00007589 */ /* 0x000e2800000e0000 */
[----:B0-----:R1:W-:Y:S02]  /*cad0*/  STL [R1+0x18], R0 ;  /* 0x0000180001007387 */ /* 0x0013e40000100800 */
.L_x_7059:
[----:B-1----:R-:W2:Y:S04]  /*cae0*/  LDL R0, [R1+0x78] ;  /* 0x0000780001007983 */ /* 0x002ea80000100800 */
[----:B------:R-:W3:Y:S01]  /*caf0*/  LDL R3, [R1+0x18] ;  /* 0x0000180001037983 */ /* 0x000ee20000100800 */
[----:B--2---:R-:W-:Y:S02]  /*cb00*/  R2UR UR4, R0 ;  /* 0x00000000000472ca */ /* 0x004fe400000e0000 */
[----:B---3--:R-:W-:-:S04]  /*cb10*/  LEA.HI R0, R3, R3, RZ, 0x1 ;  /* 0x0000000303007211 */ /* 0x008fc800078f08ff */
[----:B------:R-:W-:-:S07]  /*cb20*/  LOP3.LUT R0, R0, 0x1e, RZ, 0xc0, !PT ;  /* 0x0000001e00007812 */ /* 0x000fce00078ec0ff */
[----:B------:R-:W-:Y:S01]  /*cb30*/  ULOP3.LUT UP0, URZ, UR4, 0x9f, URZ, 0xc0, !UPT ;  /* 0x0000009f043f7892 */ /* 0x000fe2000f80c03f */
[----:B------:R-:W-:-:S05]  /*cb40*/  IMAD.IADD R0, R3, 0x1, -R0 ;  /* 0x0000000103007824 */ /* 0x000fca00078e0a00 */
[----:B------:R-:W-:Y:S02]  /*cb50*/  PLOP3.LUT P0, PT, PT, PT, UP0, 0x80, 0x0 ;  /* 0x000000000000781c */ /* 0x000fe40003f0f008 */
[----:B------:R-:W-:-:S04]  /*cb60*/  LEA R0, R0, UR4, 0xd ;  /* 0x0000000400007c11 */ /* 0x000fc8000f8e68ff */
[----:B------:R-:W-:-:S04]  /*cb70*/  SHF.R.U32.HI R0, RZ, 0x4, R0 ;  /* 0x00000004ff007819 */ /* 0x000fc80000011600 */
[----:B------:R-:W-:-:S03]  /*cb80*/  LOP3.LUT R28, R0, 0x3fff, RZ, 0xc0, !PT ;  /* 0x00003fff001c7812 */ /* 0x000fc600078ec0ff */
[----:B------:R-:W-:Y:S05]  /*cb90*/  @!P0 BRA `(.L_x_6802) ;  /* 0x0000000000408947 */ /* 0x000fea0003800000 */
[----:B------:R-:W-:Y:S01]  /*cba0*/  MOV R0, 0x0 ;  /* 0x0000000000007802 */ /* 0x000fe20000000f00 */
[----:B------:R-:W-:Y:S01]  /*cbb0*/  ULDC.64 UR4, c[0x4][0x1b8] ;  /* 0x01006e0000047ab9 */ /* 0x000fe20000000a00 */
[----:B------:R-:W-:Y:S01]  /*cbc0*/  ULDC.64 UR6, c[0x4][0x1c0] ;  /* 0x0100700000067ab9 */ /* 0x000fe20000000a00 */
[----:B------:R-:W-:Y:S01]  /*cbd0*/  MOV R4, UR4 ;  /* 0x0000000400047c02 */ /* 0x000fe20008000f00 */
[----:B0-----:R0:W1:Y:S01]  /*cbe0*/  LDC.64 R14, c[0x4][R0] ;  /* 0x01000000000e7b82 */ /* 0x0010620000000a00 */
        /* <DEDUP_REMOVED lines=11> */
.L_x_6802:
        /* <DEDUP_REMOVED lines=8> */
[----:B------:R1:W2:Y:S03]  /*cd20*/  SYNCS.PHASECHK.TRANS64.TRYWAIT P0, [R2+URZ+0x34800], R3 ;  /* 0x03480003020075a7 */ /* 0x0002a6000800017f */
[----:B--2---:R-:W-:Y:S05]  /*cd30*/  @!P0 NANOSLEEP.SYNCS 0x989680 ;  /* 0x009896800000895d */ /* 0x004fea0003900000 */
[----:B------:R-:W2:Y:S01]  /*cd40*/  @!P0 SYNCS.PHASECHK.TRANS64 P0, [R2+URZ+0x34800], R3 ;  /* 0x03480003020085a7 */ /* 0x000ea2000800007f */
[----:B------:R-:W-:Y:S04]  /*cd50*/  BSSY B0, `(.L_x_6804) ;  /* 0x0000006000007945 */ /* 0x000fe80003800000 */
[----:B--2---:R-:W-:Y:S05]  /*cd60*/  @P0 BRA `(.L_x_6805) ;  /* 0x0000000000100947 */ /* 0x004fea0003800000 */
.L_x_6806:
[----:B--2---:R2:W3:Y:S02]  /*cd70*/  SYNCS.PHASECHK.TRANS64.TRYWAIT P0, [R2+URZ+0x34800], R3 ;  /* 0x03480003020075a7 */ /* 0x0044e4000800017f */
[----:B---3--:R-:W-:Y:S05]  /*cd80*/  @!P0 NANOSLEEP.SYNCS 0x989680 ;  /* 0x009896800000895d */ /* 0x008fea0003900000 */
[----:B------:R-:W3:Y:S02]  /*cd90*/  @!P0 SYNCS.PHASECHK.TRANS64 P0, [R2+URZ+0x34800], R3 ;  /* 0x03480003020085a7 */ /* 0x000ee4000800007f */
[----:B---3--:R-:W-:Y:S05]  /*cda0*/  @!P0 BRA `(.L_x_6806) ;  /* 0xfffffffc00f08947 */ /* 0x008fea000383ffff */
.L_x_6805:
[----:B------:R-:W-:Y:S05]  /*cdb0*/  BSYNC B0 ;  /* 0x0000000000007941 */ /* 0x000fea0003800000 */
.L_x_6804:
[----:B------:R-:W-:Y:S05]  /*cdc0*/  BRA `(.L_x_6807) ;  /* 0x0000003c00287947 */ /* 0x000fea0003800000 */
.L_x_6803:
[----:B------:R-:W2:Y:S01]  /*cdd0*/  LDL R29, [R1+0x78] ;  /* 0x00007800011d7983 */ /* 0x000ea20000100800 */
[----:B-----5:R-:W-:Y:S01]  /*cde0*/  SHF.R.S32.HI R0, RZ, 0x1f, R147 ;  /* 0x0000001fff007819 */ /* 0x020fe20000011493 */
[----:B------:R-:W-:Y:S01]  /*cdf0*/  ULDC.64 UR4, c[0x0][0x3f8] ;  /* 0x0000fe0000047ab9 */ /* 0x000fe20000000a00 */
[----:B------:R-:W-:Y:S01]  /*ce00*/  ULDC.64 UR6, c[0x0][0x408] ;  /* 0x0001020000067ab9 */ /* 0x000fe20000000a00 */
[----:B------:R-:W-:-:S04]  /*ce10*/  IMAD.WIDE.U32 R4, R147, UR4, RZ ;  /* 0x0000000493047c25 */ /* 0x000fc8000f8e00ff */
[C---:B------:R-:W-:Y:S02]  /*ce20*/  IMAD R6, R0.reuse, UR4, RZ ;  /* 0x0000000400067c24 */ /* 0x040fe4000f8e02ff */
[----:B------:R-:W-:Y:S02]  /*ce30*/  IMAD R0, R0, UR6, RZ ;  /* 0x0000000600007c24 */ /* 0x000fe4000f8e02ff */
[C---:B------:R-:W-:Y:S01]  /*ce40*/  IMAD R25, R147.reuse, UR5, R6 ;  /* 0x0000000593197c24 */ /* 0x040fe2000f8e0206 */
[----:B------:R-:W-:Y:S01]  /*ce50*/  ULDC.64 UR4, c[0x0][0x3e8] ;  /* 0x0000fa0000047ab9 */ /* 0x000fe20000000a00 */
[C---:B------:R-:W-:Y:S01]  /*ce60*/  IMAD R27, R147.reuse, UR7, R0 ;  /* 0x00000007931b7c24 */ /* 0x040fe2000f8e0200 */
[----:B------:R-:W-:Y:S01]  /*ce70*/  LEA R24, P0, R4, UR4, 0x1 ;  /* 0x0000000404187c11 */ /* 0x000fe2000f8008ff */
[----:B------:R-:W-:Y:S01]  /*ce80*/  IMAD.WIDE.U32 R6, R147, UR6, RZ ;  /* 0x0000000693067c25 */ /* 0x000fe2000f8e00ff */
[----:B------:R-:W-:-:S03]  /*ce90*/  ULDC.64 UR6, c[0x0][0x400] ;  /* 0x0001000000067ab9 */ /* 0x000fc60000000a00 */
[----:B------:R-:W-:Y:S01]  /*cea0*/  IMAD.IADD R25, R25, 0x1, R5 ;  /* 0x0000000119197824 */ /* 0x000fe200078e0205 */
[----:B------:R-:W-:Y:S01]  /*ceb0*/  LEA R26, P1, R6, UR6, 0x1 ;  /* 0x00000006061a7c11 */ /* 0x000fe2000f8208ff */
[----:B------:R-:W-:-:S03]  /*cec0*/  IMAD.IADD R27, R27, 0x1, R7 ;  /* 0x000000011b1b7824 */ /* 0x000fc600078e0207 */
[----:B------:R-:W-:Y:S02]  /*ced0*/  LEA.HI.X R25, R4, UR5, R25, 0x1, P0 ;  /* 0x0000000504197c11 */ /* 0x000fe400080f0c19 */
[----:B------:R-:W-:Y:S02]  /*cee0*/  LEA.HI.X R27, R6, UR7, R27, 0x1, P1 ;  /* 0x00000007061b7c11 */ /* 0x000fe400088f0c1b */
[----:B--2---:R-:W-:-:S13]  /*cef0*/  R2UR UR8, R29 ;  /* 0x000000001d0872ca */ /* 0x004fda00000e0000 */
[----:B------:R-:W-:-:S06]  /*cf00*/  ULOP3.LUT UP0, URZ, UR8, 0x3ff, URZ, 0xc0, !UPT ;  /* 0x000003ff083f7892 */ /* 0x000fcc000f80c03f */
[----:B------:R-:W-:-:S13]  /*cf10*/  PLOP3.LUT P2, PT, PT, PT, UP0, 0x80, 0x0 ;  /* 0x000000000000781c */ /* 0x000fda0003f4f008 */
        /* <DEDUP_REMOVED lines=17> */
.L_x_6808:
[----:B------:R-:W2:Y:S01]  /*d030*/  LDL R20, [R1+0x38] ;  /* 0x0000380001147983 */ /* 0x000ea20000100800 */
[----:B------:R-:W-:Y:S01]  /*d040*/  ULDC.U8 UR4, c[0x0][0x410] ;  /* 0x0001040000047ab9 */ /* 0x000fe20000000000 */
[----:B------:R-:W-:Y:S01]  /*d050*/  R2UR UR5, R29 ;  /* 0x000000001d0572ca */ /* 0x000fe200000e0000 */
[----:B------:R-:W-:Y:S01]  /*d060*/  BSSY B0, `(.L_x_6809) ;  /* 0x0000398000007945 */ /* 0x000fe20003800000 */
[----:B------:R-:W-:Y:S01]  /*d070*/  ISETP.NE.AND P0, PT, RZ, UR4, PT ;  /* 0x00000004ff007c0c */ /* 0x000fe2000bf05270 */
[----:B------:R-:W-:-:S10]  /*d080*/  IMAD R5, R149, 0x80, R22 ;  /* 0x0000008095057824 */ /* 0x000fd400078e0216 */
[----:B--2---:R-:W-:Y:S02]  /*d090*/  LEA R21, R20, UR5, 0x1 ;  /* 0x0000000514157c11 */ /* 0x004fe4000f8e08ff */
[----:B------:R-:W-:Y:S05]  /*d0a0*/  @!P0 BRA `(.L_x_6810) ;  /* 0x0000001800ac8947 */ /* 0x000fea0003800000 */
[----:B------:R-:W-:-:S03]  /*d0b0*/  UMOV UR4, 0xffffffff ;  /* 0xffffffff00047882 */ /* 0x000fc60000000000 */
[----:B------:R-:W-:Y:S05]  /*d0c0*/  BRA.DIV UR4, `(.L_x_6811) ;  /* 0x000001ae04d47947 */ /* 0x000fea000b800000 */
[----:B------:R1:W2:Y:S04]  /*d0d0*/  SHFL.IDX PT, R0, R25, RZ, 0x181f ;  /* 0x00181fff19007589 */ /* 0x0002a800000e0000 */
[----:B------:R1:W3:Y:S04]  /*d0e0*/  SHFL.IDX PT, R3, R24, RZ, 0x181f ;  /* 0x00181fff18037589 */ /* 0x0002e800000e0000 */
[----:B------:R1:W4:Y:S04]  /*d0f0*/  SHFL.IDX PT, R4, R27, RZ, 0x181f ;  /* 0x00181fff1b047589 */ /* 0x00032800000e0000 */
[----:B0-----:R1:W0:Y:S02]  /*d100*/  SHFL.IDX PT, R14, R26, RZ, 0x181f ;  /* 0x00181fff1a0e7589 */ /* 0x00122400000e0000 */
.L_x_7065:
[----:B------:R-:W5:Y:S01]  /*d110*/  LDL R7, [R1+0x68] ;  /* 0x0000680001077983 */ /* 0x000f620000100800 */
[----:B------:R-:W-:Y:S01]  /*d120*/  ULDC UR4, c[0x0][0x448] ;  /* 0x0001120000047ab9 */ /* 0x000fe20000000800 */
[----:B------:R-:W-:Y:S01]  /*d130*/  BSSY B1, `(.L_x_6812) ;  /* 0x0000026000017945 */ /* 0x000fe20003800000 */
[----:B------:R-:W-:Y:S01]  /*d140*/  IMAD R20, R161, UR4, RZ ;  /* 0x00000004a1147c24 */ /* 0x000fe2000f8e02ff */
[----:B------:R-:W-:Y:S02]  /*d150*/  CS2R R8, SRZ ;  /* 0x0000000000087805 */ /* 0x000fe4000001ff00 */
[----:B------:R-:W-:Y:S02]  /*d160*/  CS2R R10, SRZ ;  /* 0x00000000000a7805 */ /* 0x000fe4000001ff00 */
[----:B------:R-:W-:Y:S02]  /*d170*/  CS2R R12, SRZ ;  /* 0x00000000000c7805 */ /* 0x000fe4000001ff00 */
[----:B------:R-:W-:-:S02]  /*d180*/  ISETP.GE.AND P0, PT, R5, R20, PT ;  /* 0x000000140500720c */ /* 0x000fc40003f06270 */
[----:B-----5:R-:W-:-:S04]  /*d190*/  LEA.HI R6, R7, R7, RZ, 0x1 ;  /* 0x0000000707067211 */ /* 0x020fc800078f08ff */
[----:B------:R-:W-:-:S05]  /*d1a0*/  LOP3.LUT R6, R6, 0xfffffffe, RZ, 0xc0, !PT ;  /* 0xfffffffe06067812 */ /* 0x000fca00078ec0ff */
[----:B------:R-:W-:Y:S01]  /*d1b0*/  IMAD.IADD R5, R7, 0x1, -R6 ;  /* 0x0000000107057824 */ /* 0x000fe200078e0a06 */
[----:B------:R-:W-:-:S04]  /*d1c0*/  CS2R R6, SRZ ;  /* 0x0000000000067805 */ /* 0x000fc8000001ff00 */
[----:B------:R-:W-:Y:S01]  /*d1d0*/  SHF.L.U32 R5, R5, 0x1f, RZ ;  /* 0x0000001f05057819 */ /* 0x000fe200000006ff */
[----:B------:R-:W-:Y:S06]  /*d1e0*/  @P0 BRA `(.L_x_6813) ;  /* 0x0000000000680947 */ /* 0x000fec0003800000 */
[----:B------:R-:W-:Y:S01]  /*d1f0*/  ULDC UR4, c[0x0][0x3f4] ;  /* 0x0000fd0000047ab9 */ /* 0x000fe20000000800 */
[----:B------:R-:W-:Y:S01]  /*d200*/  IMAD.SHL.U32 R30, R220, 0x2, RZ ;  /* 0x00000002dc1e7824 */ /* 0x000fe200078e00ff */
[----:B------:R-:W-:Y:S02]  /*d210*/  ISETP.GE.AND P4, PT, R18, UR4, PT ;  /* 0x0000000412007c0c */ /* 0x000fe4000bf86270 */
[----:B------:R-:W-:Y:S02]  /*d220*/  CS2R R12, SRZ ;  /* 0x00000000000c7805 */ /* 0x000fe4000001ff00 */
[----:B------:R-:W-:Y:S02]  /*d230*/  ISETP.GE.AND P5, PT, R220, UR4, PT ;  /* 0x00000004dc007c0c */ /* 0x000fe4000bfa6270 */
[----:B------:R-:W-:Y:S01]  /*d240*/  SHF.R.S32.HI R7, RZ, 0x1f, R220 ;  /* 0x0000001fff077819 */ /* 0x000fe200000114dc */
[----:B------:R-:W-:Y:S01]  /*d250*/  ULDC.64 UR6, c[0x0][0x208] ;  /* 0x0000820000067ab9 */ /* 0x000fe20000000a00 */
[----:B------:R-:W-:-:S02]  /*d260*/  SHF.R.S32.HI R9, RZ, 0x1f, R18 ;  /* 0x0000001fff097819 */ /* 0x000fc40000011412 */
[----:B------:R-:W-:-:S03]  /*d270*/  SHF.L.U64.HI R7, R220, 0x1, R7 ;  /* 0x00000001dc077819 */ /* 0x000fc60000010207 */
[----:B------:R-:W-:-:S04]  /*d280*/  @!P4 SHF.L.U32 R15, R18, 0x1, RZ ;  /* 0x00000001120fc819 */ /* 0x000fc800000006ff */
[CC--:B-1-3--:R-:W-:Y:S02]  /*d290*/  @!P5 IADD3 R26, P2, R3.reuse, R30.reuse, RZ ;  /* 0x0000001e031ad210 */ /* 0x0cafe40007f5e0ff */
[----:B0-----:R-:W-:Y:S02]  /*d2a0*/  @!P5 IADD3 R30, P3, R14, R30, RZ ;  /* 0x0000001e0e1ed210 */ /* 0x001fe40007f7e0ff */
[-C--:B------:R-:W-:Y:S01]  /*d2b0*/  @!P4 IADD3 R24, P0, R3, R15.reuse, RZ ;  /* 0x0000000f0318c210 */ /* 0x080fe20007f1e0ff */
[--C-:B--2---:R-:W-:Y:S01]  /*d2c0*/  @!P5 IMAD.X R27, R0, 0x1, R7.reuse, P2 ;  /* 0x00000001001bd824 */ /* 0x104fe200010e0607 */
[----:B------:R-:W-:Y:S01]  /*d2d0*/  @!P4 IADD3 R14, P1, R14, R15, RZ ;  /* 0x0000000f0e0ec210 */ /* 0x000fe20007f3e0ff */
[----:B----4-:R-:W-:Y:S01]  /*d2e0*/  @!P5 IMAD.X R31, R4, 0x1, R7, P3 ;  /* 0x00000001041fd824 */ /* 0x010fe200018e0607 */
[----:B------:R-:W-:Y:S02]  /*d2f0*/  @!P4 SHF.L.U64.HI R3, R18, 0x1, R9 ;  /* 0x000000011203c819 */ /* 0x000fe40000010209 */
[----:B------:R-:W-:-:S02]  /*d300*/  CS2R R8, SRZ ;  /* 0x0000000000087805 */ /* 0x000fc4000001ff00 */
[----:B------:R-:W-:Y:S02]  /*d310*/  CS2R R10, SRZ ;  /* 0x00000000000a7805 */ /* 0x000fe4000001ff00 */
[----:B------:R-:W-:Y:S01]  /*d320*/  CS2R R6, SRZ ;  /* 0x0000000000067805 */ /* 0x000fe2000001ff00 */
[----:B------:R0:W5:Y:S01]  /*d330*/  @!P5 LD.E.64 R12, desc[UR6][R26.64] ;  /* 0x000000061a0cd980 */ /* 0x000162000c101b00 */
[--C-:B------:R-:W-:Y:S02]  /*d340*/  @!P4 IMAD.X R25, R0, 0x1, R3.reuse, P0 ;  /* 0x000000010019c824 */ /* 0x100fe400000e0603 */
[----:B------:R-:W-:Y:S01]  /*d350*/  @!P4 IMAD.X R15, R4, 0x1, R3, P1 ;  /* 0x00000001040fc824 */ /* 0x000fe200008e0603 */
[----:B------:R0:W5:Y:S04]  /*d360*/  @!P5 LD.E.64 R8, desc[UR6][R30.64] ;  /* 0x000000061e08d980 */ /* 0x000168000c101b00 */
[----:B------:R0:W5:Y:S04]  /*d370*/  @!P4 LD.E.64 R10, desc[UR6][R24.64] ;  /* 0x00000006180ac980 */ /* 0x000168000c101b00 */
[----:B------:R0:W5:Y:S02]  /*d380*/  @!P4 LD.E.64 R6, desc[UR6][R14.64] ;  /* 0x000000060e06c980 */ /* 0x000164000c101b00 */
.L_x_6813:
[----:B------:R-:W-:Y:S05]  /*d390*/  BSYNC B1 ;  /* 0x0000000000017941 */ /* 0x000fea0003800000 */
.L_x_6812:
[----:B------:R-:W4:Y:S01]  /*d3a0*/  SYNCS.PHASECHK.TRANS64.TRYWAIT P0, [R2+URZ+0x34800], R5 ;  /* 0x03480005020075a7 */ /* 0x000f22000800017f */
[----:B---3--:R-:W-:Y:S01]  /*d3b0*/  IMAD R3, R149, -0x80, R20 ;  /* 0xffffff8095037824 */ /* 0x008fe200078e0214 */
[--C-:B01---5:R-:W-:Y:S01]  /*d3c0*/  SHF.R.U64 R25, R12, 0x10, R13.reuse ;  /* 0x000000100c197819 */ /* 0x123fe2000000120d */
[--C-:B------:R-:W-:Y:S01]  /*d3d0*/  IMAD.MOV.U32 R15, RZ, RZ, R13.reuse ;  /* 0x000000ffff0f7224 */ /* 0x100fe200078e000d */
[----:B------:R-:W-:Y:S01]  /*d3e0*/  SHF.R.U32.HI R26, RZ, 0x10, R13 ;  /* 0x00000010ff1a7819 */ /* 0x000fe2000001160d */
[----:B--2---:R-:W-:Y:S01]  /*d3f0*/  IMAD.MOV.U32 R0, RZ, RZ, R10 ;  /* 0x000000ffff007224 */ /* 0x004fe200078e000a */
[----:B------:R-:W-:Y:S01]  /*d400*/  SHF.R.U64 R20, R10, 0x10, R11 ;  /* 0x000000100a147819 */ /* 0x000fe2000000120b */
[----:B------:R-:W-:Y:S01]  /*d410*/  IMAD.MOV.U32 R13, RZ, RZ, R6 ;  /* 0x000000ffff0d7224 */ /* 0x000fe200078e0006 */
[--C-:B------:R-:W-:Y:S01]  /*d420*/  SHF.R.U64 R27, R6, 0x10, R7.reuse ;  /* 0x00000010061b7819 */ /* 0x100fe20000001207 */
[----:B------:R-:W-:Y:S01]  /*d430*/  IMAD.MOV.U32 R10, RZ, RZ, R12 ;  /* 0x000000ffff0a7224 */ /* 0x000fe200078e000c */
[----:B------:R-:W-:Y:S01]  /*d440*/  MOV R14, R11 ;  /* 0x0000000b000e7202 */ /* 0x000fe20000000f00 */
[--C-:B----4-:R-:W-:Y:S01]  /*d450*/  IMAD.MOV.U32 R4, RZ, RZ, R7.reuse ;  /* 0x000000ffff047224 */ /* 0x110fe200078e0007 */
[----:B------:R-:W-:Y:S01]  /*d460*/  SHF.R.U32.HI R29, RZ, 0x10, R7 ;  /* 0x00000010ff1d7819 */ /* 0x000fe20000011607 */
[----:B------:R-:W-:Y:S01]  /*d470*/  IMAD.MOV.U32 R6, RZ, RZ, R8 ;  /* 0x000000ffff067224 */ /* 0x000fe200078e0008 */
[----:B------:R-:W-:Y:S01]  /*d480*/  SHF.R.U32.HI R24, RZ, 0x10, R11 ;  /* 0x00000010ff187819 */ /* 0x000fe2000001160b */
[----:B------:R-:W-:Y:S01]  /*d490*/  BSSY B1, `(.L_x_6814) ;  /* 0x000000e000017945 */ /* 0x000fe20003800000 */
[----:B------:R-:W-:-:S02]  /*d4a0*/  MOV R7, R9 ;  /* 0x0000000900077202 */ /* 0x000fc40000000f00 */
[----:B------:R-:W-:Y:S02]  /*d4b0*/  VIMNMX R3, R3, 0x80, PT ;  /* 0x0000008003037848 */ /* 0x000fe40003fe0100 */
[--C-:B------:R-:W-:Y:S02]  /*d4c0*/  SHF.R.U64 R30, R8, 0x10, R9.reuse ;  /* 0x00000010081e7819 */ /* 0x100fe40000001209 */
[----:B------:R-:W-:Y:S02]  /*d4d0*/  SHF.R.U32.HI R31, RZ, 0x10, R9 ;  /* 0x00000010ff1f7819 */ /* 0x000fe40000011609 */
[----:B------:R-:W-:Y:S02]  /*d4e0*/  PRMT R11, R0, 0x5410, R14 ;  /* 0x00005410000b7816 */ /* 0x000fe4000000000e */
[----:B------:R-:W-:Y:S02]  /*d4f0*/  PRMT R12, R20, 0x5410, R24 ;  /* 0x00005410140c7816 */ /* 0x000fe40000000018 */
[----:B------:R-:W-:-:S02]  /*d500*/  PRMT R0, R10, 0x5410, R15 ;  /* 0x000054100a007816 */ /* 0x000fc4000000000f */
[----:B------:R-:W-:Y:S02]  /*d510*/  PRMT R8, R25, 0x5410, R26 ;  /* 0x0000541019087816 */ /* 0x000fe4000000001a */
[----:B------:R-:W-:Y:S02]  /*d520*/  ISETP.GE.AND P1, PT, R22, R3, PT ;  /* 0x000000031600720c */ /* 0x000fe40003f26270 */
[----:B------:R-:W-:Y:S02]  /*d530*/  PRMT R13, R13, 0x5410, R4 ;  /* 0x000054100d0d7816 */ /* 0x000fe40000000004 */
[----:B------:R-:W-:Y:S02]  /*d540*/  PRMT R14, R27, 0x5410, R29 ;  /* 0x000054101b0e7816 */ /* 0x000fe4000000001d */
[----:B------:R-:W-:Y:S01]  /*d550*/  PRMT R9, R6, 0x5410, R7 ;  /* 0x0000541006097816 */ /* 0x000fe20000000007 */
[----:B------:R-:W-:Y:S06]  /*d560*/  @!P0 BRA `(.L_x_6815) ;  /* 0x000001ac001c8947 */ /* 0x000fec0003800000 */
.L_x_7066:
[----:B------:R-:W-:Y:S05]  /*d570*/  BSYNC B1 ;  /* 0x0000000000017941 */ /* 0x000fea0003800000 */
.L_x_6814:
[----:B------:R-:W-:Y:S01]  /*d580*/  BSSY B1, `(.L_x_6816) ;  /* 0x0000056000017945 */ /* 0x000fe20003800000 */
[----:B------:R-:W-:-:S03]  /*d590*/  PRMT R10, R30, 0x5410, R31 ;  /* 0x000054101e0a7816 */ /* 0x000fc6000000001f */
[----:B------:R-:W-:Y:S05]  /*d5a0*/  @P1 BRA `(.L_x_6817) ;  /* 0x00000004004c1947 */ /* 0x000fea0003800000 */
[----:B0-----:R-:W0:Y:S01]  /*d5b0*/  LDC R5, c[0x0][0x3f4] ;  /* 0x0000fd00ff057b82 */ /* 0x001e220000000800 */
[----:B------:R-:W-:Y:S01]  /*d5c0*/  BSSY B2, `(.L_x_6818) ;  /* 0x000002a000027945 */ /* 0x000fe20003800000 */
[-C--:B0-----:R-:W-:Y:S02]  /*d5d0*/  ISETP.GE.AND P0, PT, R18, R5.reuse, PT ;  /* 0x000000051200720c */ /* 0x081fe40003f06270 */
[----:B------:R-:W-:-:S11]  /*d5e0*/  ISETP.GE.AND P1, PT, R220, R5, PT ;  /* 0x00000005dc00720c */ /* 0x000fd60003f26270 */
[----:B------:R-:W-:Y:S05]  /*d5f0*/  @P0 BRA `(.L_x_6819) ;  /* 0x0000000000980947 */ /* 0x000fea0003800000 */
        /* <DEDUP_REMOVED lines=9> */
[CC--:B------:R-:W-:Y:S01]  /*d690*/  FMUL.FTZ R32, R4.reuse, R29.reuse ;  /* 0x0000001d04207220 */ /* 0x0c0fe20000410000 */
[----:B------:R-:W-:Y:S01]  /*d6a0*/  FMUL.FTZ R4, R4, R26 ;  /* 0x0000001a04047220 */ /* 0x000fe20000410000 */
        /* <DEDUP_REMOVED lines=23> */
[----:B------:R-:W-:Y:S02]  /*d820*/  F2FP.F16.F32.PACK_AB R5, R20, R31 ;  /* 0x0000001f1405723e */ /* 0x000fe400000000ff */
[----:B------:R-:W-:-:S02]  /*d830*/  F2FP.F16.F32.PACK_AB R6, R15, R6 ;  /* 0x000000060f06723e */ /* 0x000fc400000000ff */
[----:B------:R-:W-:-:S05]  /*d840*/  F2FP.F16.F32.PACK_AB R7, R26, R7 ;  /* 0x000000071a07723e */ /* 0x000fca00000000ff */
[----:B------:R0:W-:Y:S02]  /*d850*/  STS.128 [R21], R4 ;  /* 0x0000000415007388 */ /* 0x0001e40000000c00 */
.L_x_6819:
[----:B------:R-:W-:Y:S05]  /*d860*/  BSYNC B2 ;  /* 0x0000000000027941 */ /* 0x000fea0003800000 */
.L_x_6818:
        /* <DEDUP_REMOVED lines=38> */
[----:B------:R1:W-:Y:S02]  /*dad0*/  STS.128 [R21+0x4000], R4 ;  /* 0x0040000415007388 */ /* 0x0003e40000000c00 */
.L_x_6817:
[----:B------:R-:W-:Y:S05]  /*dae0*/  BSYNC B1 ;  /* 0x0000000000017941 */ /* 0x000fea0003800000 */
.L_x_6816:
[----:B01----:R-:W-:Y:S01]  /*daf0*/  VIADD R4, R22, 0x20 ;  /* 0x0000002016047836 */ /* 0x003fe20000000000 */
[----:B------:R-:W-:Y:S04]  /*db00*/  BSSY B1, `(.L_x_6820) ;  /* 0x0000056000017945 */ /* 0x000fe80003800000 */
[----:B------:R-:W-:-:S13]  /*db10*/  ISETP.GE.AND P0, PT, R4, R3, PT ;  /* 0x000000030400720c */ /* 0x000fda0003f06270 */
[----:B------:R-:W-:Y:S05]  /*db20*/  @P0 BRA `(.L_x_6821) ;  /* 0x00000004004c0947 */ /* 0x000fea0003800000 */
[----:B------:R-:W0:Y:S01]  /*db30*/  LDC R5, c[0x0][0x3f4] ;  /* 0x0000fd00ff057b82 */ /* 0x000e220000000800 */
[----:B------:R-:W-:Y:S01]  /*db40*/  BSSY B2, `(.L_x_6822) ;  /* 0x000002a000027945 */ /* 0x000fe20003800000 */
[-C--:B0-----:R-:W-:Y:S02]  /*db50*/  ISETP.GE.AND P0, PT, R18, R5.reuse, PT ;  /* 0x000000051200720c */ /* 0x081fe40003f06270 */
[----:B------:R-:W-:-:S11]  /*db60*/  ISETP.GE.AND P1, PT, R220, R5, PT ;  /* 0x00000005dc00720c */ /* 0x000fd60003f26270 */
[----:B------:R-:W-:Y:S05]  /*db70*/  @P0 BRA `(.L_x_6823) ;  /* 0x0000000000980947 */ /* 0x000fea0003800000 */
        /* <DEDUP_REMOVED lines=16> */
[C---:B------:R-:W-:Y:S01]  /*dc80*/  FMUL.FTZ R29, R32.reuse, R5 ;  /* 0x00000005201d7220 */ /* 0x040fe20000410000 */
[--C-:B------:R-:W-:Y:S02]  /*dc90*/  HADD2.F32 R25, -RZ, R7.reuse.H0_H0 ;  /* 0x20000007ff197230 */ /* 0x100fe40000004100 */
[----:B------:R-:W-:Y:S01]  /*dca0*/  FFMA.FTZ R15, R31, R15, R30 ;  /* 0x0000000f1f0f7223 */ /* 0x000fe2000001001e */
[-C--:B------:R-:W-:Y:S01]  /*dcb0*/  FFMA.FTZ R5, R32, R20.reuse, -R27 ;  /* 0x0000001420057223 */ /* 0x080fe2000001081b */
[----:B------:R-:W-:Y:S02]  /*dcc0*/  HADD2.F32 R6, -RZ, R6.H1_H1 ;  /* 0x30000006ff067230 */ /* 0x000fe40000004100 */
[----:B------:R-:W-:Y:S01]  /*dcd0*/  FFMA.FTZ R20, R34, R20, R29 ;  /* 0x0000001422147223 */ /* 0x000fe2000001001d */
[----:B------:R-:W-:Y:S01]  /*dce0*/  HADD2.F32 R7, -RZ, R7.H1_H1 ;  /* 0x30000007ff077230 */ /* 0x000fe20000004100 */
[----:B------:R-:W-:Y:S01]  /*dcf0*/  F2FP.F16.F32.PACK_AB R4, R15, R4 ;  /* 0x000000040f04723e */ /* 0x000fe200000000ff */
[----:B------:R-:W-:-:S02]  /*dd00*/  HADD2.F32 R32, -RZ, R11.H1_H1 ;  /* 0x3000000bff207230 */ /* 0x000fc40000004100 */
[-C--:B------:R-:W-:Y:S01]  /*dd10*/  FMUL.FTZ R27, R36, R6.reuse ;  /* 0x00000006241b7220 */ /* 0x080fe20000410000 */
[----:B------:R-:W-:Y:S02]  /*dd20*/  HADD2.F32 R31, -RZ, R12.H1_H1 ;  /* 0x3000000cff1f7230 */ /* 0x000fe40000004100 */
[----:B------:R-:W-:Y:S01]  /*dd30*/  FMUL.FTZ R26, R33, R7 ;  /* 0x00000007211a7220 */ /* 0x000fe20000410000 */
[----:B------:R-:W-:Y:S01]  /*dd40*/  F2FP.F16.F32.PACK_AB R5, R20, R5 ;  /* 0x000000051405723e */ /* 0x000fe200000000ff */
[C---:B------:R-:W-:Y:S01]  /*dd50*/  FMUL.FTZ R29, R32.reuse, R6 ;  /* 0x00000006201d7220 */ /* 0x040fe20000410000 */
[-C--:B------:R-:W-:Y:S01]  /*dd60*/  FFMA.FTZ R6, R32, R24.reuse, -R27 ;  /* 0x0000001820067223 */ /* 0x080fe2000001081b */
[C---:B------:R-:W-:Y:S01]  /*dd70*/  FMUL.FTZ R30, R31.reuse, R7 ;  /* 0x000000071f1e7220 */ /* 0x040fe20000410000 */
[-C--:B------:R-:W-:Y:S01]  /*dd80*/  FFMA.FTZ R7, R31, R25.reuse, -R26 ;  /* 0x000000191f077223 */ /* 0x080fe2000001081a */
[----:B------:R-:W-:Y:S02]  /*dd90*/  FFMA.FTZ R29, R36, R24, R29 ;  /* 0x00000018241d7223 */ /* 0x000fe4000001001d */
[----:B------:R-:W-:-:S03]  /*dda0*/  FFMA.FTZ R30, R33, R25, R30 ;  /* 0x00000019211e7223 */ /* 0x000fc6000001001e */
[----:B------:R-:W-:Y:S02]  /*ddb0*/  F2FP.F16.F32.PACK_AB R6, R29, R6 ;  /* 0x000000061d06723e */ /* 0x000fe400000000ff */
[----:B------:R-:W-:-:S05]  /*ddc0*/  F2FP.F16.F32.PACK_AB R7, R30, R7 ;  /* 0x000000071e07723e */ /* 0x000fca00000000ff */
[----:B------:R0:W-:Y:S02]  /*ddd0*/  STS.128 [R21+0x1000], R4 ;  /* 0x0010000415007388 */ /* 0x0001e40000000c00 */
.L_x_6823:
[----:B------:R-:W-:Y:S05]  /*dde0*/  BSYNC B2 ;  /* 0x0000000000027941 */ /* 0x000fea0003800000 */
.L_x_6822:
[----:B------:R-:W-:Y:S05]  /*ddf0*/  @P1 BRA `(.L_x_6821) ;  /* 0x0000000000981947 */ /* 0x000fea0003800000 */
[----:B0-----:R-:W0:Y:S01]  /*de00*/  LDS.128 R4, [R21+0x5000] ;  /* 0x0050000015047984 */ /* 0x001e220000000c00 */
[--C-:B------:R-:W-:Y:S02]  /*de10*/  HADD2.F32 R31, -RZ, R9.reuse.H0_H0 ;  /* 0x20000009ff1f7230 */ /* 0x100fe40000004100 */
        /* <DEDUP_REMOVED lines=36> */
.L_x_6821:
[----:B------:R-:W-:Y:S05]  /*e060*/  BSYNC B1 ;  /* 0x0000000000017941 */ /* 0x000fea0003800000 */
.L_x_6820:
        /* <DEDUP_REMOVED lines=47> */
.L_x_6827:
[----:B------:R-:W-:Y:S05]  /*e360*/  BSYNC B2 ;  /* 0x0000000000027941 */ /* 0x000fea0003800000 */
.L_x_6826:
        /* <DEDUP_REMOVED lines=39> */
.L_x_6825:
[----:B------:R-:W-:Y:S05]  /*e5e0*/  BSYNC B1 ;  /* 0x0000000000017941 */ /* 0x000fea0003800000 */
.L_x_6824:
[----:B01----:R-:W-:-:S05]  /*e5f0*/  VIADD R4, R22, 0x60 ;  /* 0x0000006016047836 */ /* 0x003fca0000000000 */
        /* <DEDUP_REMOVED lines=23> */
[----:B------:R-:W-:Y:S01]  /*e770*/  FMUL.FTZ R26, R27, R5 ;  /* 0x000000051b1a7220 */ /* 0x000fe20000410000 */
[--C-:B------:R-:W-:Y:S02]  /*e780*/  HADD2.F32 R20, -RZ, R6.reuse.H0_H0 ;  /* 0x20000006ff147230 */ /* 0x100fe40000004100 */
[----:B------:R-:W-:Y:S01]  /*e790*/  FFMA.FTZ R3, R29, R3, R30 ;  /* 0x000000031d037223 */ /* 0x000fe2000001001e */
[----:B------:R-:W-:Y:S02]  /*e7a0*/  HADD2.F32 R7, -RZ, R7.H1_H1 ;  /* 0x30000007ff077230 */ /* 0x000fe40000004100 */
[-C--:B------:R-:W-:Y:S01]  /*e7b0*/  FFMA.FTZ R5, R27, R15.reuse, -R32 ;  /* 0x0000000f1b057223 */ /* 0x080fe20000010820 */
[----:B------:R-:W-:Y:S02]  /*e7c0*/  HADD2.F32 R6, -RZ, R6.H1_H1 ;  /* 0x30000006ff067230 */ /* 0x000fe40000004100 */
[----:B------:R-:W-:Y:S01]  /*e7d0*/  FFMA.FTZ R26, R31, R15, R26 ;  /* 0x0000000f1f1a7223 */ /* 0x000fe2000001001a */
[----:B------:R-:W-:-:S02]  /*e7e0*/  HADD2.F32 R32, -RZ, R13.H1_H1 ;  /* 0x3000000dff207230 */ /* 0x000fc40000004100 */
[-C--:B------:R-:W-:Y:S01]  /*e7f0*/  FMUL.FTZ R15, R14, R7.reuse ;  /* 0x000000070e0f7220 */ /* 0x080fe20000410000 */
[----:B------:R-:W-:Y:S02]  /*e800*/  HADD2.F32 R30, -RZ, R11.H1_H1 ;  /* 0x3000000bff1e7230 */ /* 0x000fe40000004100 */
[----:B------:R-:W-:Y:S01]  /*e810*/  FMUL.FTZ R25, R12, R7 ;  /* 0x000000070c197220 */ /* 0x000fe20000410000 */
[----:B------:R-:W-:Y:S01]  /*e820*/  F2FP.F16.F32.PACK_AB R4, R3, R4 ;  /* 0x000000040304723e */ /* 0x000fe200000000ff */
[----:B------:R-:W-:Y:S01]  /*e830*/  FMUL.FTZ R11, R32, R6 ;  /* 0x00000006200b7220 */ /* 0x000fe20000410000 */
[----:B------:R-:W-:Y:S01]  /*e840*/  FFMA.FTZ R7, R12, R24, -R15 ;  /* 0x000000180c077223 */ /* 0x000fe2000001080f */
[----:B------:R-:W-:Y:S01]  /*e850*/  FMUL.FTZ R13, R30, R6 ;  /* 0x000000061e0d7220 */ /* 0x000fe20000410000 */
[----:B------:R-:W-:Y:S01]  /*e860*/  FFMA.FTZ R24, R14, R24, R25 ;  /* 0x000000180e187223 */ /* 0x000fe20000010019 */
[-C--:B------:R-:W-:Y:S01]  /*e870*/  FFMA.FTZ R6, R30, R20.reuse, -R11 ;  /* 0x000000141e067223 */ /* 0x080fe2000001080b */
[----:B------:R-:W-:Y:S01]  /*e880*/  F2FP.F16.F32.PACK_AB R5, R26, R5 ;  /* 0x000000051a05723e */ /* 0x000fe200000000ff */
[----:B------:R-:W-:-:S02]  /*e890*/  FFMA.FTZ R13, R32, R20, R13 ;  /* 0x00000014200d7223 */ /* 0x000fc4000001000d */
[----:B------:R-:W-:-:S03]  /*e8a0*/  F2FP.F16.F32.PACK_AB R7, R24, R7 ;  /* 0x000000071807723e */ /* 0x000fc600000000ff */
[----:B------:R-:W-:-:S05]  /*e8b0*/  F2FP.F16.F32.PACK_AB R6, R13, R6 ;  /* 0x000000060d06723e */ /* 0x000fca00000000ff */
[----:B------:R0:W-:Y:S02]  /*e8c0*/  STS.128 [R21+0x3000], R4 ;  /* 0x0030000415007388 */ /* 0x0001e40000000c00 */
.L_x_6830:
[----:B------:R-:W-:Y:S05]  /*e8d0*/  BSYNC B1 ;  /* 0x0000000000017941 */ /* 0x000fea0003800000 */
.L_x_6829:
        /* <DEDUP_REMOVED lines=11> */
[----:B------:R-:W-:Y:S01]  /*e990*/  FMUL.FTZ R20, R15, R4 ;  /* 0x000000040f147220 */ /* 0x000fe20000410000 */
[----:B------:R-:W-:Y:S02]  /*e9a0*/  HADD2.F32 R12, -RZ, R6.H0_H0 ;  /* 0x20000006ff0c7230 */ /* 0x000fe40000004100 */
[----:B------:R-:W-:Y:S01]  /*e9b0*/  FMUL.FTZ R24, R29, R5 ;  /* 0x000000051d187220 */ /* 0x000fe20000410000 */
[----:B------:R-:W-:Y:S01]  /*e9c0*/  FFMA.FTZ R4, R15, R3, -R14 ;  /* 0x000000030f047223 */ /* 0x000fe2000001080e */
[----:B------:R-:W-:Y:S01]  /*e9d0*/  FMUL.FTZ R14, R25, R5 ;  /* 0x00000005190e7220 */ /* 0x000fe20000410000 */
[----:B------:R-:W-:-:S02]  /*e9e0*/  HADD2.F32 R13, -RZ, R7.H0_H0 ;  /* 0x20000007ff0d7230 */ /* 0x000fc40000004100 */
[----:B------:R-:W-:Y:S01]  /*e9f0*/  FFMA.FTZ R3, R27, R3, R20 ;  /* 0x000000031b037223 */ /* 0x000fe20000010014 */
        /* <DEDUP_REMOVED lines=22> */
.L_x_6810:
[----:B------:R-:W-:-:S03]  /*eb60*/  UMOV UR4, 0xffffffff ;  /* 0xffffffff00047882 */ /* 0x000fc60000000000 */
[----:B------:R-:W-:Y:S05]  /*eb70*/  BRA.DIV UR4, `(.L_x_6831) ;  /* 0x0000019604ac7947 */ /* 0x000fea000b800000 */
[----:B------:R1:W2:Y:S04]  /*eb80*/  SHFL.IDX PT, R0, R25, RZ, 0x181f ;  /* 0x00181fff19007589 */ /* 0x0002a800000e0000 */
[----:B------:R1:W3:Y:S04]  /*eb90*/  SHFL.IDX PT, R3, R24, RZ, 0x181f ;  /* 0x00181fff18037589 */ /* 0x0002e800000e0000 */
[----:B------:R1:W4:Y:S04]  /*eba0*/  SHFL.IDX PT, R20, R27, RZ, 0x181f ;  /* 0x00181fff1b147589 */ /* 0x00032800000e0000 */
[----:B0-----:R1:W0:Y:S02]  /*ebb0*/  SHFL.IDX PT, R14, R26, RZ, 0x181f ;  /* 0x00181fff1a0e7589 */ /* 0x00122400000e0000 */
.L_x_7072:
[----:B------:R-:W5:Y:S01]  /*ebc0*/  LDL R11, [R1+0x68] ;  /* 0x00006800010b7983 */ /* 0x000f620000100800 */
[----:B------:R-:W-:Y:S01]  /*ebd0*/  ULDC UR4, c[0x0][0x448] ;  /* 0x0001120000047ab9 */ /* 0x000fe20000000800 */
[----:B------:R-:W-:Y:S01]  /*ebe0*/  BSSY B1, `(.L_x_6832) ;  /* 0x0000019000017945 */ /* 0x000fe20003800000 */
[----:B-1----:R-:W-:Y:S01]  /*ebf0*/  IMAD R24, R161, UR4, RZ ;  /* 0x00000004a1187c24 */ /* 0x002fe2000f8e02ff */
[----:B------:R-:W-:Y:S02]  /*ec00*/  CS2R R6, SRZ ;  /* 0x0000000000067805 */ /* 0x000fe4000001ff00 */
[----:B------:R-:W-:Y:S02]  /*ec10*/  CS2R R8, SRZ ;  /* 0x0000000000087805 */ /* 0x000fe4000001ff00 */
[----:B------:R-:W-:Y:S01]  /*ec20*/  ISETP.GE.AND P0, PT, R5, R24, PT ;  /* 0x000000180500720c */ /* 0x000fe20003f06270 */
[----:B------:R-:W-:Y:S01]  /*ec30*/  IMAD R24, R149, -0x80, R24 ;  /* 0xffffff8095187824 */ /* 0x000fe200078e0218 */
[----:B-----5:R-:W-:-:S04]  /*ec40*/  LEA.HI R4, R11, R11, RZ, 0x1 ;  /* 0x0000000b0b047211 */ /* 0x020fc800078f08ff */
[----:B------:R-:W-:Y:S02]  /*ec50*/  LOP3.LUT R10, R4, 0xfffffffe, RZ, 0xc0, !PT ;  /* 0xfffffffe040a7812 */ /* 0x000fe400078ec0ff */
[----:B------:R-:W-:-:S03]  /*ec60*/  CS2R R4, SRZ ;  /* 0x0000000000047805 */ /* 0x000fc6000001ff00 */
[----:B------:R-:W-:Y:S01]  /*ec70*/  IMAD.IADD R27, R11, 0x1, -R10 ;  /* 0x000000010b1b7824 */ /* 0x000fe200078e0a0a */
[----:B------:R-:W-:Y:S01]  /*ec80*/  CS2R R10, SRZ ;  /* 0x00000000000a7805 */ /* 0x000fe2000001ff00 */
[----:B------:R-:W-:Y:S06]  /*ec90*/  @P0 BRA `(.L_x_6833) ;  /* 0x0000000000340947 */ /* 0x000fec0003800000 */
[----:B------:R-:W-:Y:S01]  /*eca0*/  ULDC UR4, c[0x0][0x3f4] ;  /* 0x0000fd0000047ab9 */ /* 0x000fe20000000800 */
[C---:B------:R-:W-:Y:S01]  /*ecb0*/  IMAD.SHL.U32 R15, R16.reuse, 0x2, RZ ;  /* 0x00000002100f7824 */ /* 0x040fe200078e00ff */
[C---:B------:R-:W-:Y:S02]  /*ecc0*/  ISETP.GE.AND P2, PT, R16.reuse, UR4, PT ;  /* 0x0000000410007c0c */ /* 0x040fe4000bf46270 */
[----:B------:R-:W-:Y:S02]  /*ecd0*/  SHF.L.U64.HI R5, R16, 0x1, R17 ;  /* 0x0000000110057819 */ /* 0x000fe40000010211 */
[-C--:B0-----:R-:W-:Y:S02]  /*ece0*/  IADD3 R14, P1, R14, R15.reuse, RZ ;  /* 0x0000000f0e0e7210 */ /* 0x081fe40007f3e0ff */
[----:B---3--:R-:W-:-:S03]  /*ecf0*/  IADD3 R12, P0, R3, R15, RZ ;  /* 0x0000000f030c7210 */ /* 0x008fc60007f1e0ff */
[----:B----4-:R-:W-:Y:S01]  /*ed00*/  IMAD.X R15, R20, 0x1, R5, P1 ;  /* 0x00000001140f7824 */ /* 0x010fe200008e0605 */
[----:B--2---:R-:W-:Y:S02]  /*ed10*/  IADD3.X R13, R0, R5, RZ, P0, !PT ;  /* 0x00000005000d7210 */ /* 0x004fe400007fe4ff */
[----:B------:R-:W-:Y:S01]  /*ed20*/  CS2R R4, SRZ ;  /* 0x0000000000047805 */ /* 0x000fe2000001ff00 */
[----:B------:R-:W-:Y:S06]  /*ed30*/  @P2 BRA `(.L_x_6833) ;  /* 0x00000000000c2947 */ /* 0x000fec0003800000 */
[----:B------:R-:W-:Y:S02]  /*ed40*/  ULDC.64 UR4, c[0x0][0x208] ;  /* 0x0000820000047ab9 */ /* 0x000fe40000000a00 */
[----:B------:R1:W5:Y:S04]  /*ed50*/  LD.E.128 R4, desc[UR4][R12.64] ;  /* 0x000000040c047980 */ /* 0x000368000c101d00 */
[----:B------:R1:W5:Y:S02]  /*ed60*/  LD.E.128 R8, desc[UR4][R14.64] ;  /* 0x000000040e087980 */ /* 0x000364000c101d00 */
.L_x_6833:
[----:B------:R-:W-:Y:S05]  /*ed70*/  BSYNC B1 ;  /* 0x0000000000017941 */ /* 0x000fea0003800000 */
.L_x_6832:
[----:B------:R-:W-:Y:S01]  /*ed80*/  SHF.L.U32 R27, R27, 0x1f, RZ ;  /* 0x0000001f1b1b7819 */ /* 0x000fe200000006ff */
[----:B---3--:R-:W3:Y:S01]  /*ed90*/  LDC R3, c[0x0][0x3f4] ;  /* 0x0000fd00ff037b82 */ /* 0x008ee20000000800 */
[----:B--2--5:R-:W-:Y:S01]  /*eda0*/  IMAD.MOV.U32 R0, RZ, RZ, R4 ;  /* 0x000000ffff007224 */ /* 0x024fe200078e0004 */
[--C-:B01----:R-:W-:Y:S01]  /*edb0*/  SHF.R.U64 R14, R4, 0x10, R5.reuse ;  /* 0x00000010040e7819 */ /* 0x103fe20000001205 */
[--C-:B------:R-:W-:Y:S01]  /*edc0*/  IMAD.MOV.U32 R12, RZ, RZ, R5.reuse ;  /* 0x000000ffff0c7224 */ /* 0x100fe200078e0005 */
[----:B------:R-:W-:Y:S01]  /*edd0*/  SHF.R.U32.HI R5, RZ, 0x10, R5 ;  /* 0x00000010ff057819 */ /* 0x000fe20000011605 */
[--C-:B------:R-:W-:Y:S01]  /*ede0*/  IMAD.MOV.U32 R4, RZ, RZ, R7.reuse ;  /* 0x000000ffff047224 */ /* 0x100fe200078e0007 */
[--C-:B----4-:R-:W-:Y:S01]  /*edf0*/  SHF.R.U64 R20, R6, 0x10, R7.reuse ;  /* 0x0000001006147819 */ /* 0x110fe20000001207 */
[----:B------:R-:W-:Y:S01]  /*ee00*/  IMAD.MOV.U32 R13, RZ, RZ, R6 ;  /* 0x000000ffff0d7224 */ /* 0x000fe200078e0006 */
[----:B------:R-:W0:Y:S01]  /*ee10*/  SYNCS.PHASECHK.TRANS64.TRYWAIT P4, [R2+URZ+0x34800], R27 ;  /* 0x0348001b020075a7 */ /* 0x000e22000808017f */
[----:B------:R-:W-:Y:S01]  /*ee20*/  SHF.R.U32.HI R25, RZ, 0x10, R7 ;  /* 0x00000010ff197819 */ /* 0x000fe20000011607 */
[----:B------:R-:W-:Y:S01]  /*ee30*/  IMAD.MOV.U32 R7, RZ, RZ, R10 ;  /* 0x000000ffff077224 */ /* 0x000fe200078e000a */
[----:B------:R-:W-:Y:S01]  /*ee40*/  PRMT R0, R0, 0x5410, R12 ;  /* 0x0000541000007816 */ /* 0x000fe2000000000c */
[C---:B------:R-:W-:Y:S01]  /*ee50*/  VIADD R31, R22.reuse, 0x20 ;  /* 0x00000020161f7836 */ /* 0x040fe20000000000 */
[----:B------:R-:W-:Y:S01]  /*ee60*/  MOV R15, R8 ;  /* 0x00000008000f7202 */ /* 0x000fe20000000f00 */
[----:B------:R-:W-:Y:S01]  /*ee70*/  VIADD R30, R22, 0x40 ;  /* 0x00000040161e7836 */ /* 0x000fe20000000000 */
[--C-:B------:R-:W-:Y:S01]  /*ee80*/  SHF.R.U64 R26, R8, 0x10, R9.reuse ;  /* 0x00000010081a7819 */ /* 0x100fe20000001209 */
[----:B------:R-:W-:Y:S01]  /*ee90*/  IMAD.MOV.U32 R6, RZ, RZ, R9 ;  /* 0x000000ffff067224 */ /* 0x000fe200078e0009 */
[----:B------:R-:W-:Y:S01]  /*eea0*/  PRMT R12, R14, 0x5410, R5 ;  /* 0x000054100e0c7816 */ /* 0x000fe20000000005 */
[--C-:B------:R-:W-:Y:S01]  /*eeb0*/  IMAD.MOV.U32 R8, RZ, RZ, R11.reuse ;  /* 0x000000ffff087224 */ /* 0x100fe200078e000b */
[----:B------:R-:W-:Y:S01]  /*eec0*/  SHF.R.U64 R10, R10, 0x10, R11 ;  /* 0x000000100a0a7819 */ /* 0x000fe2000000120b */
[----:B------:R-:W-:Y:S01]  /*eed0*/  BSSY B1, `(.L_x_6834) ;  /* 0x0000011000017945 */ /* 0x000fe20003800000 */
[----:B------:R-:W-:-:S02]  /*eee0*/  VIMNMX R5, R24, 0x80, PT ;  /* 0x0000008018057848 */ /* 0x000fc40003fe0100 */
[----:B------:R-:W-:Y:S02]  /*eef0*/  SHF.R.U32.HI R9, RZ, 0x10, R9 ;  /* 0x00000010ff097819 */ /* 0x000fe40000011609 */
[----:B---3--:R-:W-:Y:S02]  /*ef00*/  ISETP.GE.AND P0, PT, R16, R3, PT ;  /* 0x000000031000720c */ /* 0x008fe40003f06270 */
[----:B------:R-:W-:Y:S02]  /*ef10*/  SHF.R.U32.HI R11, RZ, 0x10, R11 ;  /* 0x00000010ff0b7819 */ /* 0x000fe4000001160b */
[----:B------:R-:W-:Y:S02]  /*ef20*/  IADD3 R29, R22, 0x60, RZ ;  /* 0x00000060161d7810 */ /* 0x000fe40007ffe0ff */
[----:B------:R-:W-:Y:S02]  /*ef30*/  PRMT R14, R20, 0x5410, R25 ;  /* 0x00005410140e7816 */ /* 0x000fe40000000019 */
[----:B------:R-:W-:-:S02]  /*ef40*/  ISETP.GE.OR P3, PT, R22, R5, P0 ;  /* 0x000000051600720c */ /* 0x000fc40000766670 */
[-C--:B------:R-:W-:Y:S02]  /*ef50*/  ISETP.GE.OR P2, PT, R31, R5.reuse, P0 ;  /* 0x000000051f00720c */ /* 0x080fe40000746670 */
[-C--:B------:R-:W-:Y:S02]  /*ef60*/  ISETP.GE.OR P1, PT, R30, R5.reuse, P0 ;  /* 0x000000051e00720c */ /* 0x080fe40000726670 */
[----:B------:R-:W-:Y:S02]  /*ef70*/  PRMT R13, R13, 0x5410, R4 ;  /* 0x000054100d0d7816 */ /* 0x000fe40000000004 */
[----:B------:R-:W-:Y:S02]  /*ef80*/  PRMT R15, R15, 0x5410, R6 ;  /* 0x000054100f0f7816 */ /* 0x000fe40000000006 */
[----:B------:R-:W-:Y:S02]  /*ef90*/  ISETP.GE.OR P0, PT, R29, R5, P0 ;  /* 0x000000051d00720c */ /* 0x000fe40000706670 */
[----:B------:R-:W-:-:S02]  /*efa0*/  PRMT R20, R26, 0x5410, R9 ;  /* 0x000054101a147816 */ /* 0x000fc40000000009 */
[----:B------:R-:W-:Y:S02]  /*efb0*/  PRMT R24, R7, 0x5410, R8 ;  /* 0x0000541007187816 */ /* 0x000fe40000000008 */
[----:B------:R-:W-:Y:S01]  /*efc0*/  PRMT R25, R10, 0x5410, R11 ;  /* 0x000054100a197816 */ /* 0x000fe2000000000b */
[----:B0-----:R-:W-:Y:S06]  /*efd0*/  @!P4 BRA `(.L_x_6835) ;  /* 0x000001940004c947 */ /* 0x001fec0003800000 */
.L_x_7073:
[----:B------:R-:W-:Y:S05]  /*efe0*/  BSYNC B1 ;  /* 0x0000000000017941 */ /* 0x000fea0003800000 */
.L_x_6834:
[----:B------:R-:W-:Y:S04]  /*eff0*/  BSSY B1, `(.L_x_6836) ;  /* 0x0000068000017945 */ /* 0x000fe80003800000 */
[----:B------:R-:W-:Y:S05]  /*f000*/  @P3 BRA `(.L_x_6837) ;  /* 0x0000000400983947 */ /* 0x000fea0003800000 */
[----:B------:R-:W1:Y:S01]  /*f010*/  S2R R5, SR_TID.X ;  /* 0x0000000000057919 */ /* 0x000e620000002100 */
[----:B------:R-:W-:Y:S02]  /*f020*/  IMAD.SHL.U32 R6, R22, 0x40, RZ ;  /* 0x0000004016067824 */ /* 0x000fe400078e00ff */
[----:B------:R-:W-:Y:S01]  /*f030*/  HADD2.F32 R38, -RZ, R15.H0_H0 ;  /* 0x2000000fff267230 */ /* 0x000fe20000004100 */
[----:B------:R-:W2:Y:S01]  /*f040*/  S2R R8, SR_TID.X ;  /* 0x0000000000087919 */ /* 0x000ea20000002100 */
[----:B------:R-:W-:Y:S02]  /*f050*/  HADD2.F32 R36, -RZ, R0.H0_H0 ;  /* 0x20000000ff247230 */ /* 0x000fe40000004100 */
[----:B------:R-:W-:Y:S02]  /*f060*/  HADD2.F32 R39, -RZ, R20.H0_H0 ;  /* 0x20000014ff277230 */ /* 0x000fe40000004100 */
[----:B------:R-:W-:Y:S02]  /*f070*/  HADD2.F32 R37, -RZ, R12.H0_H0 ;  /* 0x2000000cff257230 */ /* 0x000fe40000004100 */
[----:B-1----:R-:W-:-:S02]  /*f080*/  VIADD R5, R5, 0xffffff80 ;  /* 0xffffff8005057836 */ /* 0x002fc40000000000 */
[----:B--2---:R-:W-:-:S03]  /*f090*/  VIADD R8, R8, 0xffffff80 ;  /* 0xffffff8008087836 */ /* 0x004fc60000000000 */
[----:B------:R-:W-:-:S04]  /*f0a0*/  SHF.R.S32.HI R4, RZ, 0x1f, R5 ;  /* 0x0000001fff047819 */ /* 0x000fc80000011405 */
[----:B------:R-:W-:Y:S02]  /*f0b0*/  LEA.HI R4, R4, R5, RZ, 0x3 ;  /* 0x0000000504047211 */ /* 0x000fe400078f18ff */
[----:B------:R-:W-:Y:S02]  /*f0c0*/  SHF.R.S32.HI R10, RZ, 0x1f, R8 ;  /* 0x0000001fff0a7819 */ /* 0x000fe40000011408 */
[----:B------:R-:W-:Y:S02]  /*f0d0*/  LOP3.LUT R4, R4, 0xfffffff8, RZ, 0xc0, !PT ;  /* 0xfffffff804047812 */ /* 0x000fe400078ec0ff */
[----:B------:R-:W-:-:S03]  /*f0e0*/  LEA.HI R10, R10, R8, RZ, 0x6 ;  /* 0x000000080a0a7211 */ /* 0x000fc600078f30ff */
[----:B------:R-:W-:Y:S02]  /*f0f0*/  IMAD.IADD R4, R5, 0x1, -R4 ;  /* 0x0000000105047824 */ /* 0x000fe400078e0a04 */
[----:B------:R-:W-:-:S03]  /*f100*/  IMAD.SHL.U32 R10, R10, 0x8, RZ ;  /* 0x000000080a0a7824 */ /* 0x000fc600078e00ff */
[----:B------:R-:W-:Y:S02]  /*f110*/  LEA.HI R4, R3, R4, RZ, 0x1d ;  /* 0x0000000403047211 */ /* 0x000fe400078fe8ff */
[----:B------:R-:W-:Y:S02]  /*f120*/  LOP3.LUT R10, R10, 0xfffffe00, RZ, 0xc0, !PT ;  /* 0xfffffe000a0a7812 */ /* 0x000fe400078ec0ff */
[----:B------:R-:W-:Y:S01]  /*f130*/  SHF.R.S32.HI R7, RZ, 0x1f, R4 ;  /* 0x0000001fff077819 */ /* 0x000fe20000011404 */
[----:B------:R-:W-:-:S03]  /*f140*/  IMAD.SHL.U32 R5, R4, 0x8, RZ ;  /* 0x0000000804057824 */ /* 0x000fc600078e00ff */
[----:B------:R-:W-:Y:S02]  /*f150*/  LEA.HI R7, R7, R4, RZ, 0x3 ;  /* 0x0000000407077211 */ /* 0x000fe400078f18ff */
[----:B------:R-:W-:Y:S02]  /*f160*/  LOP3.LUT R5, R5, 0x38, RZ, 0xc0, !PT ;  /* 0x0000003805057812 */ /* 0x000fe400078ec0ff */
[----:B------:R-:W-:Y:S02]  /*f170*/  SHF.L.U32 R7, R7, 0xa, RZ ;  /* 0x0000000a07077819 */ /* 0x000fe400000006ff */
[----:B------:R-:W-:Y:S02]  /*f180*/  LOP3.LUT R5, R5, 0x1c0, R6, 0xf8, !PT ;  /* 0x000001c005057812 */ /* 0x000fe400078ef806 */
[----:B------:R-:W-:Y:S02]  /*f190*/  LOP3.LUT R6, R6, 0x1c0, RZ, 0xc0, !PT ;  /* 0x000001c006067812 */ /* 0x000fe400078ec0ff */
[----:B------:R-:W-:-:S02]  /*f1a0*/  LOP3.LUT R8, R7, 0x7fffe000, RZ, 0xc0, !PT ;  /* 0x7fffe00007087812 */ /* 0x000fc400078ec0ff */
[----:B------:R-:W-:-:S04]  /*f1b0*/  SHF.R.U32.HI R6, RZ, 0x3, R6 ;  /* 0x00000003ff067819 */ /* 0x000fc80000011606 */
[----:B------:R-:W-:Y:S02]  /*f1c0*/  LOP3.LUT R9, R5, R6, RZ, 0x3c, !PT ;  /* 0x0000000605097212 */ /* 0x000fe400078e3cff */
        /* <DEDUP_REMOVED lines=13> */
[C---:B------:R-:W-:Y:S01]  /*f2a0*/  FMUL.FTZ R40, R32.reuse, R38 ;  /* 0x0000002620287220 */ /* 0x040fe20000410000 */
[-C--:B------:R-:W-:Y:S01]  /*f2b0*/  FMUL.FTZ R32, R32, R36.reuse ;  /* 0x0000002420207220 */ /* 0x080fe20000410000 */
[----:B------:R-:W-:Y:S01]  /*f2c0*/  FMUL.FTZ R41, R8, R39 ;  /* 0x0000002708297220 */ /* 0x000fe20000410000 */
[----:B------:R-:W-:Y:S02]  /*f2d0*/  HADD2.F32 R9, -RZ, R9.H1_H1 ;  /* 0x30000009ff097230 */ /* 0x000fe40000004100 */
[----:B------:R-:W-:Y:S01]  /*f2e0*/  FFMA.FTZ R40, R27, R36, -R40 ;  /* 0x000000241b287223 */ /* 0x000fe20000010828 */
[----:B------:R-:W-:-:S02]  /*f2f0*/  HADD2.F32 R36, -RZ, R15.H1_H1 ;  /* 0x3000000fff247230 */ /* 0x000fc40000004100 */
[----:B------:R-:W-:Y:S01]  /*f300*/  FFMA.FTZ R38, R27, R38, R32 ;  /* 0x000000261b267223 */ /* 0x000fe20000010020 */
[----:B------:R-:W-:Y:S02]  /*f310*/  HADD2.F32 R32, -RZ, R0.H1_H1 ;  /* 0x30000000ff207230 */ /* 0x000fe40000004100 */
[-C--:B------:R-:W-:Y:S01]  /*f320*/  FMUL.FTZ R27, R8, R37.reuse ;  /* 0x00000025081b7220 */ /* 0x080fe20000410000 */
[C---:B------:R-:W-:Y:S01]  /*f330*/  FFMA.FTZ R41, R4.reuse, R37, -R41 ;  /* 0x0000002504297223 */ /* 0x040fe20000010829 */
[C---:B------:R-:W-:Y:S01]  /*f340*/  FMUL.FTZ R42, R33.reuse, R36 ;  /* 0x00000024212a7220 */ /* 0x040fe20000410000 */
[----:B------:R-:W-:Y:S02]  /*f350*/  HADD2.F32 R8, -RZ, R20.H1_H1 ;  /* 0x30000014ff087230 */ /* 0x000fe40000004100 */
[-C--:B------:R-:W-:Y:S01]  /*f360*/  FMUL.FTZ R33, R33, R32.reuse ;  /* 0x0000002021217220 */ /* 0x080fe20000410000 */
[----:B------:R-:W-:Y:S01]  /*f370*/  FFMA.FTZ R39, R4, R39, R27 ;  /* 0x0000002704277223 */ /* 0x000fe2000001001b */
[----:B------:R-:W-:Y:S01]  /*f380*/  FFMA.FTZ R42, R29, R32, -R42 ;  /* 0x000000201d2a7223 */ /* 0x000fe2000001082a */
[----:B------:R-:W-:-:S02]  /*f390*/  HADD2.F32 R4, -RZ, R12.H1_H1 ;  /* 0x3000000cff047230 */ /* 0x000fc40000004100 */
[----:B------:R-:W-:Y:S01]  /*f3a0*/  FFMA.FTZ R36, R29, R36, R33 ;  /* 0x000000241d247223 */ /* 0x000fe20000010021 */
[----:B------:R-:W-:Y:S02]  /*f3b0*/  HADD2.F32 R34, -RZ, R10.H0_H0 ;  /* 0x2000000aff227230 */ /* 0x000fe40000004100 */
[C---:B------:R-:W-:Y:S01]  /*f3c0*/  FMUL.FTZ R32, R9.reuse, R8 ;  /* 0x0000000809207220 */ /* 0x040fe20000410000 */
[----:B------:R-:W-:Y:S02]  /*f3d0*/  HADD2.F32 R29, -RZ, R24.H0_H0 ;  /* 0x20000018ff1d7230 */ /* 0x000fe40000004100 */
        /* <DEDUP_REMOVED lines=8> */
[----:B------:R-:W-:Y:S01]  /*f460*/  FFMA.FTZ R43, R5, R8, R44 ;  /* 0x00000008052b7223 */ /* 0x000fe2000001002c */
[----:B------:R-:W-:Y:S01]  /*f470*/  FFMA.FTZ R45, R30, R27, -R45 ;  /* 0x0000001b1e2d7223 */ /* 0x000fe2000001082d */
[--C-:B------:R-:W-:Y:S02]  /*f480*/  HADD2.F32 R35, -RZ, R11.reuse.H0_H0 ;  /* 0x2000000bff237230 */ /* 0x100fe40000004100 */
[----:B------:R-:W-:Y:S01]  /*f490*/  FMUL.FTZ R5, R10, R33 ;  /* 0x000000210a057220 */ /* 0x000fe20000410000 */
[----:B------:R-:W-:Y:S01]  /*f4a0*/  FFMA.FTZ R34, R30, R29, R34 ;  /* 0x0000001d1e227223 */ /* 0x000fe20000010022 */
[----:B------:R-:W-:Y:S01]  /*f4b0*/  FMUL.FTZ R27, R10, R9 ;  /* 0x000000090a1b7220 */ /* 0x000fe20000410000 */
[----:B------:R-:W-:-:S02]  /*f4c0*/  HADD2.F32 R11, -RZ, R11.H1_H1 ;  /* 0x3000000bff0b7230 */ /* 0x000fc40000004100 */
[C---:B------:R-:W-:Y:S01]  /*f4d0*/  FFMA.FTZ R32, R6.reuse, R9, -R5 ;  /* 0x0000000906207223 */ /* 0x040fe20000010805 */
[----:B------:R-:W-:Y:S02]  /*f4e0*/  HADD2.F32 R10, -RZ, R24.H1_H1 ;  /* 0x30000018ff0a7230 */ /* 0x000fe40000004100 */
[----:B------:R-:W-:Y:S01]  /*f4f0*/  FFMA.FTZ R27, R6, R33, R27 ;  /* 0x00000021061b7223 */ /* 0x000fe2000001001b */
[----:B------:R-:W-:Y:S01]  /*f500*/  HADD2.F32 R30, -RZ, R25.H1_H1 ;  /* 0x30000019ff1e7230 */ /* 0x000fe20000004100 */
[----:B------:R-:W-:Y:S01]  /*f510*/  F2FP.F16.F32.PACK_AB R9, R43, R36 ;  /* 0x000000242b09723e */ /* 0x000fe200000000ff */
        /* <DEDUP_REMOVED lines=19> */
[----:B------:R-:W-:-:S05]  /*f650*/  F2FP.F16.F32.PACK_AB R11, R30, R35 ;  /* 0x000000231e0b723e */ /* 0x000fca00000000ff */
[----:B------:R1:W-:Y:S02]  /*f660*/  STS.128 [R26+0x16400], R8 ;  /* 0x016400081a007388 */ /* 0x0003e40000000c00 */
.L_x_6837:
[----:B------:R-:W-:Y:S05]  /*f670*/  BSYNC B1 ;  /* 0x0000000000017941 */ /* 0x000fea0003800000 */
.L_x_6836:
[----:B------:R-:W-:Y:S04]  /*f680*/  BSSY B1, `(.L_x_6838) ;  /* 0x0000067000017945 */ /* 0x000fe80003800000 */
[----:B------:R-:W-:Y:S05]  /*f690*/  @P2 BRA `(.L_x_6839) ;  /* 0x0000000400942947 */ /* 0x000fea0003800000 */
[----:B-1----:R-:W2:Y:S04]  /*f6a0*/  LDL R10, [R1+0x44] ;  /* 0x00004400010a7983 */ /* 0x002ea80000100800 */
[----:B------:R-:W3:Y:S01]  /*f6b0*/  LDL R46, [R1+0x84] ;  /* 0x00008400012e7983 */ /* 0x000ee20000100800 */
[----:B------:R-:W1:Y:S01]  /*f6c0*/  S2R R5, SR_TID.X ;  /* 0x0000000000057919 */ /* 0x000e620000002100 */
[C---:B------:R-:W-:Y:S01]  /*f6d0*/  IADD3 R6, R22.reuse, 0x20, RZ ;  /* 0x0000002016067810 */ /* 0x040fe20007ffe0ff */
[----:B------:R-:W-:Y:S02]  /*f6e0*/  VIADD R8, R22, 0x20 ;  /* 0x0000002016087836 */ /* 0x000fe40000000000 */
[----:B-1----:R-:W-:-:S05]  /*f6f0*/  VIADD R5, R5, 0xffffff80 ;  /* 0xffffff8005057836 */ /* 0x002fca0000000000 */
[----:B------:R-:W-:-:S04]  /*f700*/  SHF.R.S32.HI R4, RZ, 0x1f, R5 ;  /* 0x0000001fff047819 */ /* 0x000fc80000011405 */
[----:B------:R-:W-:-:S04]  /*f710*/  LEA.HI R4, R4, R5, RZ, 0x3 ;  /* 0x0000000504047211 */ /* 0x000fc800078f18ff */
[----:B------:R-:W-:-:S05]  /*f720*/  LOP3.LUT R4, R4, 0xfffffff8, RZ, 0xc0, !PT ;  /* 0xfffffff804047812 */ /* 0x000fca00078ec0ff */
[----:B------:R-:W-:-:S05]  /*f730*/  IMAD.IADD R4, R5, 0x1, -R4 ;  /* 0x0000000105047824 */ /* 0x000fca00078e0a04 */
[----:B------:R-:W-:Y:S01]  /*f740*/  LEA.HI R4, R3, R4, RZ, 0x1d ;  /* 0x0000000403047211 */ /* 0x000fe200078fe8ff */
[----:B------:R-:W-:Y:S02]  /*f750*/  IMAD.SHL.U32 R6, R6, 0x40, RZ ;  /* 0x0000004006067824 */ /* 0x000fe400078e00ff */
[----:B------:R-:W-:Y:S01]  /*f760*/  IMAD.SHL.U32 R8, R8, 0x40, RZ ;  /* 0x0000004008087824 */ /* 0x000fe200078e00ff */
[----:B------:R-:W-:Y:S01]  /*f770*/  SHF.R.S32.HI R7, RZ, 0x1f, R4 ;  /* 0x0000001fff077819 */ /* 0x000fe20000011404 */
[----:B------:R-:W-:Y:S01]  /*f780*/  IMAD.SHL.U32 R5, R4, 0x8, RZ ;  /* 0x0000000804057824 */ /* 0x000fe200078e00ff */
[----:B------:R-:W-:Y:S02]  /*f790*/  LOP3.LUT R6, R6, 0x1c0, RZ, 0xc0, !PT ;  /* 0x000001c006067812 */ /* 0x000fe400078ec0ff */
[----:B------:R-:W-:Y:S02]  /*f7a0*/  LEA.HI R7, R7, R4, RZ, 0x3 ;  /* 0x0000000407077211 */ /* 0x000fe400078f18ff */
[----:B------:R-:W-:-:S02]  /*f7b0*/  LOP3.LUT R8, R8, 0x1c0, RZ, 0xc0, !PT ;  /* 0x000001c008087812 */ /* 0x000fc400078ec0ff */
[----:B------:R-:W-:Y:S01]  /*f7c0*/  SHF.R.U32.HI R6, RZ, 0x3, R6 ;  /* 0x00000003ff067819 */ /* 0x000fe20000011606 */
[----:B------:R-:W-:Y:S01]  /*f7d0*/  IMAD.SHL.U32 R7, R7, 0x400, RZ ;  /* 0x0000040007077824 */ /* 0x000fe200078e00ff */
[----:B------:R-:W-:-:S04]  /*f7e0*/  LOP3.LUT R4, R8, 0x38, R5, 0xf8, !PT ;  /* 0x0000003808047812 */ /* 0x000fc800078ef805 */
[----:B------:R-:W-:Y:S02]  /*f7f0*/  LOP3.LUT R8, R4, R6, RZ, 0x3c, !PT ;  /* 0x0000000604087212 */ /* 0x000fe400078e3cff */
[----:B------:R-:W-:Y:S01]  /*f800*/  LOP3.LUT R9, R7, 0x7fffe000, RZ, 0xc0, !PT ;  /* 0x7fffe00007097812 */ /* 0x000fe200078ec0ff */
[--C-:B------:R-:W-:Y:S02]  /*f810*/  HADD2.F32 R38, -RZ, R15.reuse.H0_H0 ;  /* 0x2000000fff267230 */ /* 0x100fe40000004100 */
[----:B------:R-:W-:Y:S02]  /*f820*/  HADD2.F32 R36, -RZ, R0.H0_H0 ;  /* 0x20000000ff247230 */ /* 0x000fe40000004100 */
[----:B------:R-:W-:Y:S02]  /*f830*/  HADD2.F32 R40, -RZ, R20.H0_H0 ;  /* 0x20000014ff287230 */ /* 0x000fe40000004100 */
[----:B------:R-:W-:Y:S02]  /*f840*/  HADD2.F32 R43, -RZ, R15.H1_H1 ;  /* 0x3000000fff2b7230 */ /* 0x000fe40000004100 */
[----:B------:R-:W-:-:S02]  /*f850*/  HADD2.F32 R41, -RZ, R0.H1_H1 ;  /* 0x30000000ff297230 */ /* 0x000fc40000004100 */
[----:B------:R-:W-:Y:S02]  /*f860*/  HADD2.F32 R45, -RZ, R20.H1_H1 ;  /* 0x30000014ff2d7230 */ /* 0x000fe40000004100 */
[----:B------:R-:W-:Y:S02]  /*f870*/  HADD2.F32 R44, -RZ, R25.H0_H0 ;  /* 0x20000019ff2c7230 */ /* 0x000fe40000004100 */
[----:B------:R-:W-:Y:S01]  /*f880*/  HADD2.F32 R42, -RZ, R14.H0_H0 ;  /* 0x2000000eff2a7230 */ /* 0x000fe20000004100 */
[----:B--2---:R-:W-:Y:S01]  /*f890*/  IADD3 R9, R8, R9, R10 ;  /* 0x0000000908097210 */ /* 0x004fe20007ffe00a */
[----:B---3--:R-:W1:Y:S04]  /*f8a0*/  LDS.128 R4, [R46] ;  /* 0x000000002e047984 */ /* 0x008e680000000c00 */
[----:B------:R-:W-:-:S05]  /*f8b0*/  IMAD R21, R9, 0x2, R2 ;  /* 0x0000000209157824 */ /* 0x000fca00078e0202 */
[----:B------:R-:W2:Y:S01]  /*f8c0*/  LDS.128 R8, [R21+0x16400] ;  /* 0x0164000015087984 */ /* 0x000ea20000000c00 */
[----:B-1----:R-:W-:Y:S02]  /*f8d0*/  HADD2.F32 R26, -RZ, R4.H0_H0 ;  /* 0x20000004ff1a7230 */ /* 0x002fe40000004100 */
[--C-:B--2---:R-:W-:Y:S02]  /*f8e0*/  HADD2.F32 R31, -RZ, R8.reuse.H0_H0 ;  /* 0x20000008ff1f7230 */ /* 0x104fe40000004100 */
[----:B------:R-:W-:-:S03]  /*f8f0*/  HADD2.F32 R8, -RZ, R8.H1_H1 ;  /* 0x30000008ff087230 */ /* 0x000fc60000004100 */
[-C--:B------:R-:W-:Y:S01]  /*f900*/  FMUL.FTZ R35, R38, R31.reuse ;  /* 0x0000001f26237220 */ /* 0x080fe20000410000 */
[C---:B------:R-:W-:Y:S01]  /*f910*/  FMUL.FTZ R31, R36.reuse, R31 ;  /* 0x0000001f241f7220 */ /* 0x040fe20000410000 */
[----:B------:R-:W-:Y:S02]  /*f920*/  HADD2.F32 R4, -RZ, R4.H1_H1 ;  /* 0x30000004ff047230 */ /* 0x000fe40000004100 */
[----:B------:R-:W-:Y:S01]  /*f930*/  FFMA.FTZ R35, R36, R26, -R35 ;  /* 0x0000001a24237223 */ /* 0x000fe20000010823 */
[----:B------:R-:W-:Y:S02]  /*f940*/  HADD2.F32 R36, -RZ, R12.H0_H0 ;  /* 0x2000000cff247230 */ /* 0x000fe40000004100 */
[----:B------:R-:W-:Y:S01]  /*f950*/  FMUL.FTZ R37, R40, R8 ;  /* 0x0000000828257220 */ /* 0x000fe20000410000 */
[----:B------:R-:W-:Y:S02]  /*f960*/  HADD2.F32 R32, -RZ, R9.H0_H0 ;  /* 0x20000009ff207230 */ /* 0x000fe40000004100 */
[----:B0-----:R-:W-:-:S02]  /*f970*/  HADD2.F32 R27, -RZ, R5.H0_H0 ;  /* 0x20000005ff1b7230 */ /* 0x001fc40000004100 */
[C---:B------:R-:W-:Y:S01]  /*f980*/  FMUL.FTZ R39, R36.reuse, R8 ;  /* 0x0000000824277220 */ /* 0x040fe20000410000 */
[----:B------:R-:W-:Y:S01]  /*f990*/  FFMA.FTZ R8, R36, R4, -R37 ;  /* 0x0000000424087223 */ /* 0x000fe20000010825 */
[----:B------:R-:W-:Y:S02]  /*f9a0*/  HADD2.F32 R9, -RZ, R9.H1_H1 ;  /* 0x30000009ff097230 */ /* 0x000fe40000004100 */
[----:B------:R-:W-:Y:S01]  /*f9b0*/  FMUL.FTZ R36, R43, R32 ;  /* 0x000000202b247220 */ /* 0x000fe20000410000 */
[----:B------:R-:W-:Y:S02]  /*f9c0*/  HADD2.F32 R37, -RZ, R12.H1_H1 ;  /* 0x3000000cff257230 */ /* 0x000fe40000004100 */
[----:B------:R-:W-:Y:S01]  /*f9d0*/  FFMA.FTZ R31, R38, R26, R31 ;  /* 0x0000001a261f7223 */ /* 0x000fe2000001001f */
[----:B------:R-:W-:Y:S02]  /*f9e0*/  HADD2.F32 R5, -RZ, R5.H1_H1 ;  /* 0x30000005ff057230 */ /* 0x000fe40000004100 */
[C---:B------:R-:W-:Y:S01]  /*f9f0*/  FMUL.FTZ R32, R41.reuse, R32 ;  /* 0x0000002029207220 */ /* 0x040fe20000410000 */
[----:B------:R-:W-:Y:S01]  /*fa00*/  FFMA.FTZ R26, R40, R4, R39 ;  /* 0x00000004281a7223 */ /* 0x000fe20000010027 */
[----:B------:R-:W-:Y:S01]  /*fa10*/  FFMA.FTZ R36, R41, R27, -R36 ;  /* 0x0000001b29247223 */ /* 0x000fe20000010824 */
[----:B------:R-:W-:-:S02]  /*fa20*/  HADD2.F32 R33, -RZ, R10.H0_H0 ;  /* 0x2000000aff217230 */ /* 0x000fc40000004100 */
[-C--:B------:R-:W-:Y:S01]  /*fa30*/  FMUL.FTZ R4, R45, R9.reuse ;  /* 0x000000092d047220 */ /* 0x080fe20000410000 */
[----:B------:R-:W-:Y:S02]  /*fa40*/  HADD2.F32 R39, -RZ, R13.H0_H0 ;  /* 0x2000000dff277230 */ /* 0x000fe40000004100 */
[----:B------:R-:W-:Y:S02]  /*fa50*/  HADD2.F32 R41, -RZ, R24.H0_H0 ;  /* 0x20000018ff297230 */ /* 0x000fe40000004100 */
[C---:B------:R-:W-:Y:S01]  /*fa60*/  FMUL.FTZ R38, R37.reuse, R9 ;  /* 0x0000000925267220 */ /* 0x040fe20000410000 */
[----:B------:R-:W-:Y:S02]  /*fa70*/  HADD2.F32 R10, -RZ, R10.H1_H1 ;  /* 0x3000000aff0a7230 */ /* 0x000fe40000004100 */
[----:B------:R-:W-:Y:S01]  /*fa80*/  FFMA.FTZ R9, R37, R5, -R4 ;  /* 0x0000000525097223 */ /* 0x000fe20000010804 */
[--C-:B------:R-:W-:Y:S02]  /*fa90*/  HADD2.F32 R29, -RZ, R6.reuse.H0_H0 ;  /* 0x20000006ff1d7230 */ /* 0x100fe40000004100 */
[----:B------:R-:W-:Y:S01]  /*faa0*/  FFMA.FTZ R32, R43, R27, R32 ;  /* 0x0000001b2b207223 */ /* 0x000fe20000010020 */
[-C--:B------:R-:W-:Y:S01]  /*fab0*/  FMUL.FTZ R4, R41, R33.reuse ;  /* 0x0000002129047220 */ /* 0x080fe20000410000 */
[----:B------:R-:W-:Y:S01]  /*fac0*/  FMUL.FTZ R40, R39, R33 ;  /* 0x0000002127287220 */ /* 0x000fe20000410000 */
[----:B------:R-:W-:-:S02]  /*fad0*/  HADD2.F32 R6, -RZ, R6.H1_H1 ;  /* 0x30000006ff067230 */ /* 0x000fc40000004100 */
[----:B------:R-:W-:Y:S01]  /*fae0*/  FFMA.FTZ R27, R45, R5, R38 ;  /* 0x000000052d1b7223 */ /* 0x000fe20000010026 */
[-C--:B------:R-:W-:Y:S01]  /*faf0*/  FMUL.FTZ R5, R44, R10.reuse ;  /* 0x0000000a2c057220 */ /* 0x080fe20000410000 */
[-C--:B------:R-:W-:Y:S01]  /*fb00*/  FFMA.FTZ R33, R39, R29.reuse, -R4 ;  /* 0x0000001d27217223 */ /* 0x080fe20000010804 */
[----:B------:R-:W-:Y:S01]  /*fb10*/  FFMA.FTZ R40, R41, R29, R40 ;  /* 0x0000001d29287223 */ /* 0x000fe20000010028 */
[C---:B------:R-:W-:Y:S01]  /*fb20*/  FMUL.FTZ R29, R42.reuse, R10 ;  /* 0x0000000a2a1d7220 */ /* 0x040fe20000410000 */
[----:B------:R-:W-:Y:S01]  /*fb30*/  FFMA.FTZ R10, R42, R6, -R5 ;  /* 0x000000062a0a7223 */ /* 0x000fe20000010805 */
[----:B------:R-:W-:Y:S02]  /*fb40*/  HADD2.F32 R34, -RZ, R11.H0_H0 ;  /* 0x2000000bff227230 */ /* 0x000fe40000004100 */
[----:B------:R-:W-:Y:S02]  /*fb50*/  HADD2.F32 R42, -RZ, R24.H1_H1 ;  /* 0x30000018ff2a7230 */ /* 0x000fe40000004100 */
[----:B------:R-:W-:-:S02]  /*fb60*/  HADD2.F32 R38, -RZ, R13.H1_H1 ;  /* 0x3000000dff267230 */ /* 0x000fc40000004100 */
[----:B------:R-:W-:Y:S02]  /*fb70*/  HADD2.F32 R11, -RZ, R11.H1_H1 ;  /* 0x3000000bff0b7230 */ /* 0x000fe40000004100 */
[----:B------:R-:W-:Y:S02]  /*fb80*/  HADD2.F32 R41, -RZ, R25.H1_H1 ;  /* 0x30000019ff297230 */ /* 0x000fe40000004100 */
[----:B------:R-:W-:Y:S02]  /*fb90*/  HADD2.F32 R39, -RZ, R14.H1_H1 ;  /* 0x3000000eff277230 */ /* 0x000fe40000004100 */
[-C--:B------:R-:W-:Y:S01]  /*fba0*/  FMUL.FTZ R5, R42, R34.reuse ;  /* 0x000000222a057220 */ /* 0x080fe20000410000 */
[--C-:B------:R-:W-:Y:S02]  /*fbb0*/  HADD2.F32 R30, -RZ, R7.reuse.H0_H0 ;  /* 0x20000007ff1e7230 */ /* 0x100fe40000004100 */
[----:B------:R-:W-:Y:S01]  /*fbc0*/  FMUL.FTZ R37, R38, R34 ;  /* 0x0000002226257220 */ /* 0x000fe20000410000 */
[----:B------:R-:W-:-:S02]  /*fbd0*/  HADD2.F32 R7, -RZ, R7.H1_H1 ;  /* 0x30000007ff077230 */ /* 0x000fc40000004100 */
[----:B------:R-:W-:Y:S01]  /*fbe0*/  FFMA.FTZ R29, R44, R6, R29 ;  /* 0x000000062c1d7223 */ /* 0x000fe2000001001d */
[-C--:B------:R-:W-:Y:S01]  /*fbf0*/  FMUL.FTZ R4, R41, R11.reuse ;  /* 0x0000000b29047220 */ /* 0x080fe20000410000 */
[C---:B------:R-:W-:Y:S01]  /*fc00*/  FMUL.FTZ R6, R39.reuse, R11 ;  /* 0x0000000b27067220 */ /* 0x040fe20000410000 */
[-C--:B------:R-:W-:Y:S01]  /*fc10*/  FFMA.FTZ R11, R38, R30.reuse, -R5 ;  /* 0x0000001e260b7223 */ /* 0x080fe20000010805 */
[----:B------:R-:W-:Y:S01]  /*fc20*/  FFMA.FTZ R37, R42, R30, R37 ;  /* 0x0000001e2a257223 */ /* 0x000fe20000010025 */
[-C--:B------:R-:W-:Y:S01]  /*fc30*/  FFMA.FTZ R30, R39, R7.reuse, -R4 ;  /* 0x00000007271e7223 */ /* 0x080fe20000010804 */
[----:B------:R-:W-:Y:S01]  /*fc40*/  FFMA.FTZ R34, R41, R7, R6 ;  /* 0x0000000729227223 */ /* 0x000fe20000010006 */
[----:B------:R-:W-:Y:S02]  /*fc50*/  F2FP.F16.F32.PACK_AB R4, R8, R35 ;  /* 0x000000230804723e */ /* 0x000fe400000000ff */
[----:B------:R-:W-:Y:S02]  /*fc60*/  F2FP.F16.F32.PACK_AB R5, R9, R36 ;  /* 0x000000240905723e */ /* 0x000fe400000000ff */
[----:B------:R-:W-:-:S02]  /*fc70*/  F2FP.F16.F32.PACK_AB R6, R10, R33 ;  /* 0x000000210a06723e */ /* 0x000fc400000000ff */
[----:B------:R-:W-:Y:S02]  /*fc80*/  F2FP.F16.F32.PACK_AB R7, R30, R11 ;  /* 0x0000000b1e07723e */ /* 0x000fe400000000ff */
[----:B------:R-:W-:Y:S02]  /*fc90*/  F2FP.F16.F32.PACK_AB R8, R26, R31 ;  /* 0x0000001f1a08723e */ /* 0x000fe400000000ff */
[----:B------:R-:W-:Y:S02]  /*fca0*/  F2FP.F16.F32.PACK_AB R9, R27, R32 ;  /* 0x000000201b09723e */ /* 0x000fe400000000ff */
[----:B------:R-:W-:Y:S02]  /*fcb0*/  F2FP.F16.F32.PACK_AB R10, R29, R40 ;  /* 0x000000281d0a723e */ /* 0x000fe400000000ff */
[----:B------:R-:W-:Y:S01]  /*fcc0*/  F2FP.F16.F32.PACK_AB R11, R34, R37 ;  /* 0x00000025220b723e */ /* 0x000fe200000000ff */
[----:B------:R2:W-:Y:S04]  /*fcd0*/  STS.128 [R46], R4 ;  /* 0x000000042e007388 */ /* 0x0005e80000000c00 */
[----:B------:R2:W-:Y:S02]  /*fce0*/  STS.128 [R21+0x16400], R8 ;  /* 0x0164000815007388 */ /* 0x0005e40000000c00 */
.L_x_6839:
[----:B------:R-:W-:Y:S05]  /*fcf0*/  BSYNC B1 ;  /* 0x0000000000017941 */ /* 0x000fea0003800000 */
.L_x_6838:
[----:B------:R-:W-:Y:S04]  /*fd00*/  BSSY B1, `(.L_x_6840) ;  /* 0x0000067000017945 */ /* 0x000fe80003800000 */
[----:B------:R-:W-:Y:S05]  /*fd10*/  @P1 BRA `(.L_x_6841) ;  /* 0x0000000400941947 */ /* 0x000fea0003800000 */
[----:B-12---:R-:W2:Y:S04]  /*fd20*/  LDL R10, [R1+0x40] ;  /* 0x00004000010a7983 */ /* 0x006ea80000100800 */
[----:B------:R-:W3:Y:S01]  /*fd30*/  LDL R46, [R1+0x80] ;  /* 0x00008000012e7983 */ /* 0x000ee20000100800 */
[----:B------:R-:W1:Y:S01]  /*fd40*/  S2R R5, SR_TID.X ;  /* 0x0000000000057919 */ /* 0x000e620000002100 */
[C---:B------:R-:W-:Y:S02]  /*fd50*/  VIADD R6, R22.reuse, 0x40 ;  /* 0x0000004016067836 */ /* 0x040fe40000000000 */
[----:B------:R-:W-:Y:S02]  /*fd60*/  VIADD R8, R22, 0x40 ;  /* 0x0000004016087836 */ /* 0x000fe40000000000 */
[----:B------:R-:W-:Y:S01]  /*fd70*/  IMAD.SHL.U32 R6, R6, 0x40, RZ ;  /* 0x0000004006067824 */ /* 0x000fe200078e00ff */
[----:B-1----:R-:W-:-:S04]  /*fd80*/  IADD3 R5, R5, -0x80, RZ ;  /* 0xffffff8005057810 */ /* 0x002fc80007ffe0ff */
[----:B------:R-:W-:-:S04]  /*fd90*/  SHF.R.S32.HI R4, RZ, 0x1f, R5 ;  /* 0x0000001fff047819 */ /* 0x000fc80000011405 */
[----:B------:R-:W-:-:S04]  /*fda0*/  LEA.HI R4, R4, R5, RZ, 0x3 ;  /* 0x0000000504047211 */ /* 0x000fc800078f18ff */
[----:B------:R-:W-:-:S05]  /*fdb0*/  LOP3.LUT R4, R4, 0xfffffff8, RZ, 0xc0, !PT ;  /* 0xfffffff804047812 */ /* 0x000fca00078ec0ff */
[----:B------:R-:W-:-:S05]  /*fdc0*/  IMAD.IADD R4, R5, 0x1, -R4 ;  /* 0x0000000105047824 */ /* 0x000fca00078e0a04 */
[----:B------:R-:W-:Y:S02]  /*fdd0*/  LEA.HI R4, R3, R4, RZ, 0x1d ;  /* 0x0000000403047211 */ /* 0x000fe400078fe8ff */
[----:B------:R-:W-:Y:S02]  /*fde0*/  SHF.L.U32 R8, R8, 0x6, RZ ;  /* 0x0000000608087819 */ /* 0x000fe400000006ff */
[----:B------:R-:W-:Y:S01]  /*fdf0*/  SHF.R.S32.HI R7, RZ, 0x1f, R4 ;  /* 0x0000001fff077819 */ /* 0x000fe20000011404 */
[----:B------:R-:W-:Y:S01]  /*fe00*/  IMAD.SHL.U32 R5, R4, 0x8, RZ ;  /* 0x0000000804057824 */ /* 0x000fe200078e00ff */
[----:B------:R-:W-:Y:S02]  /*fe10*/  LOP3.LUT R8, R8, 0x1c0, RZ, 0xc0, !PT ;  /* 0x000001c008087812 */ /* 0x000fe400078ec0ff */
[----:B------:R-:W-:Y:S02]  /*fe20*/  LEA.HI R7, R7, R4, RZ, 0x3 ;  /* 0x0000000407077211 */ /* 0x000fe400078f18ff */
[----:B------:R-:W-:-:S02]  /*fe30*/  LOP3.LUT R6, R6, 0x1c0, RZ, 0xc0, !PT ;  /* 0x000001c006067812 */ /* 0x000fc400078ec0ff */
[----:B------:R-:W-:Y:S01]  /*fe40*/  LOP3.LUT R4, R8, 0x38, R5, 0xf8, !PT ;  /* 0x0000003808047812 */ /* 0x000fe200078ef805 */
[----:B------:R-:W-:Y:S01]  /*fe50*/  IMAD.SHL.U32 R7, R7, 0x400, RZ ;  /* 0x0000040007077824 */ /* 0x000fe200078e00ff */
[----:B------:R-:W-:-:S04]  /*fe60*/  SHF.R.U32.HI R6, RZ, 0x3, R6 ;  /* 0x00000003ff067819 */ /* 0x000fc80000011606 */
        /* <DEDUP_REMOVED lines=80> */
.L_x_6841:
[----:B------:R-:W-:Y:S05]  /*10370*/  BSYNC B1 ;  /* 0x0000000000017941 */ /* 0x000fea0003800000 */
.L_x_6840:
[----:B------:R-:W-:Y:S05]  /*10380*/  @P0 BRA `(.L_x_6828) ;  /* 0x0000000400940947 */ /* 0x000fea0003800000 */
[----:B-123--:R-:W2:Y:S04]  /*10390*/  LDL R9, [R1+0x3c] ;  /* 0x00003c0001097983 */ /* 0x00eea80000100800 */
[----:B------:R-:W3:Y:S01]  /*103a0*/  LDL R42, [R1+0x7c] ;  /* 0x00007c00012a7983 */ /* 0x000ee20000100800 */
[----:B------:R-:W1:Y:S01]  /*103b0*/  S2R R5, SR_TID.X ;  /* 0x0000000000057919 */ /* 0x000e620000002100 */
[----:B------:R-:W-:Y:S02]  /*103c0*/  VIADD R7, R22, 0x60 ;  /* 0x0000006016077836 */ /* 0x000fe40000000000 */
[----:B-1----:R-:W-:-:S05]  /*103d0*/  VIADD R5, R5, 0xffffff80 ;  /* 0xffffff8005057836 */ /* 0x002fca0000000000 */
[----:B------:R-:W-:-:S04]  /*103e0*/  SHF.R.S32.HI R4, RZ, 0x1f, R5 ;  /* 0x0000001fff047819 */ /* 0x000fc80000011405 */
[----:B------:R-:W-:-:S04]  /*103f0*/  LEA.HI R4, R4, R5, RZ, 0x3 ;  /* 0x0000000504047211 */ /* 0x000fc800078f18ff */
[----:B------:R-:W-:-:S05]  /*10400*/  LOP3.LUT R4, R4, 0xfffffff8, RZ, 0xc0, !PT ;  /* 0xfffffff804047812 */ /* 0x000fca00078ec0ff */
[----:B------:R-:W-:Y:S01]  /*10410*/  IMAD.IADD R4, R5, 0x1, -R4 ;  /* 0x0000000105047824 */ /* 0x000fe200078e0a04 */
[----:B------:R-:W-:-:S04]  /*10420*/  IADD3 R5, R22, 0x60, RZ ;  /* 0x0000006016057810 */ /* 0x000fc80007ffe0ff */
        /* <DEDUP_REMOVED lines=16> */
[----:B------:R-:W-:Y:S02]  /*10530*/  HADD2.F32 R36, -RZ, R12.H0_H0 ;  /* 0x2000000cff247230 */ /* 0x000fe40000004100 */
[----:B------:R-:W-:-:S02]  /*10540*/  HADD2.F32 R40, -RZ, R15.H1_H1 ;  /* 0x3000000fff287230 */ /* 0x000fc40000004100 */
[----:B------:R-:W-:Y:S02]  /*10550*/  HADD2.F32 R0, -RZ, R0.H1_H1 ;  /* 0x30000000ff007230 */ /* 0x000fe40000004100 */
        /* <DEDUP_REMOVED lines=9> */
[----:B------:R-:W-:Y:S02]  /*105f0*/  HADD2.F32 R8, -RZ, R8.H1_H1 ;  /* 0x30000008ff087230 */ /* 0x000fe40000004100 */
[----:B------:R-:W-:Y:S02]  /*10600*/  HADD2.F32 R31, -RZ, R9.H0_H0 ;  /* 0x20000009ff1f7230 */ /* 0x000fe40000004100 */
[-C--:B------:R-:W-:Y:S01]  /*10610*/  FMUL.FTZ R34, R37, R30.reuse ;  /* 0x0000001e25227220 */ /* 0x080fe20000410000 */
[----:B------:R-:W-:Y:S01]  /*10620*/  FMUL.FTZ R30, R35, R30 ;  /* 0x0000001e231e7220 */ /* 0x000fe20000410000 */
[----:B------:R-:W-:-:S02]  /*10630*/  HADD2.F32 R4, -RZ, R4.H1_H1 ;  /* 0x30000004ff047230 */ /* 0x000fc40000004100 */
[-C--:B------:R-:W-:Y:S01]  /*10640*/  FMUL.FTZ R15, R38, R8.reuse ;  /* 0x00000008260f7220 */ /* 0x080fe20000410000 */
[----:B------:R-:W-:Y:S02]  /*10650*/  HADD2.F32 R26, -RZ, R5.H0_H0 ;  /* 0x20000005ff1a7230 */ /* 0x000fe40000004100 */
[-C--:B------:R-:W-:Y:S01]  /*10660*/  FFMA.FTZ R34, R35, R21.reuse, -R34 ;  /* 0x0000001523227223 */ /* 0x080fe20000010822 */
[----:B------:R-:W-:Y:S01]  /*10670*/  FFMA.FTZ R30, R37, R21, R30 ;  /* 0x00000015251e7223 */ /* 0x000fe2000001001e */
[----:B------:R-:W-:Y:S02]  /*10680*/  HADD2.F32 R9, -RZ, R9.H1_H1 ;  /* 0x30000009ff097230 */ /* 0x000fe40000004100 */
[----:B------:R-:W-:Y:S01]  /*10690*/  FMUL.FTZ R21, R36, R8 ;  /* 0x0000000824157220 */ /* 0x000fe20000410000 */
[----:B------:R-:W-:Y:S01]  /*106a0*/  FMUL.FTZ R35, R40, R31 ;  /* 0x0000001f28237220 */ /* 0x000fe20000410000 */
[----:B------:R-:W-:Y:S02]  /*106b0*/  HADD2.F32 R37, -RZ, R12.H1_H1 ;  /* 0x3000000cff257230 */ /* 0x000fe40000004100 */
[----:B------:R-:W-:Y:S01]  /*106c0*/  FFMA.FTZ R15, R36, R4, -R15 ;  /* 0x00000004240f7223 */ /* 0x000fe2000001080f */
[----:B------:R-:W-:-:S02]  /*106d0*/  HADD2.F32 R32, -RZ, R10.H0_H0 ;  /* 0x2000000aff207230 */ /* 0x000fc40000004100 */
[----:B------:R-:W-:Y:S01]  /*106e0*/  FMUL.FTZ R31, R0, R31 ;  /* 0x0000001f001f7220 */ /* 0x000fe20000410000 */
[----:B------:R-:W-:Y:S02]  /*106f0*/  HADD2.F32 R5, -RZ, R5.H1_H1 ;  /* 0x30000005ff057230 */ /* 0x000fe40000004100 */
[----:B------:R-:W-:Y:S01]  /*10700*/  FFMA.FTZ R21, R38, R4, R21 ;  /* 0x0000000426157223 */ /* 0x000fe20000010015 */
[-C--:B------:R-:W-:Y:S01]  /*10710*/  FFMA.FTZ R35, R0, R26.reuse, -R35 ;  /* 0x0000001a00237223 */ /* 0x080fe20000010823 */
[----:B------:R-:W-:Y:S02]  /*10720*/  HADD2.F32 R10, -RZ, R10.H1_H1 ;  /* 0x3000000aff0a7230 */ /* 0x000fe40000004100 */
[-C--:B------:R-:W-:Y:S01]  /*10730*/  FMUL.FTZ R0, R41, R9.reuse ;  /* 0x0000000929007220 */ /* 0x080fe20000410000 */
[----:B------:R-:W-:Y:S01]  /*10740*/  FMUL.FTZ R4, R37, R9 ;  /* 0x0000000925047220 */ /* 0x000fe20000410000 */
[----:B------:R-:W-:Y:S02]  /*10750*/  HADD2.F32 R36, -RZ, R25.H0_H0 ;  /* 0x20000019ff247230 */ /* 0x000fe40000004100 */
[----:B------:R-:W-:Y:S01]  /*10760*/  FFMA.FTZ R31, R40, R26, R31 ;  /* 0x0000001a281f7223 */ /* 0x000fe2000001001f */
[----:B0-----:R-:W-:-:S02]  /*10770*/  HADD2.F32 R27, -RZ, R6.H0_H0 ;  /* 0x20000006ff1b7230 */ /* 0x001fc40000004100 */
[-C--:B------:R-:W-:Y:S01]  /*10780*/  FMUL.FTZ R8, R43, R32.reuse ;  /* 0x000000202b087220 */ /* 0x080fe20000410000 */
[----:B------:R-:W-:Y:S02]  /*10790*/  HADD2.F32 R6, -RZ, R6.H1_H1 ;  /* 0x30000006ff067230 */ /* 0x000fe40000004100 */
[-C--:B------:R-:W-:Y:S01]  /*107a0*/  FFMA.FTZ R0, R37, R5.reuse, -R0 ;  /* 0x0000000525007223 */ /* 0x080fe20000010800 */
[----:B------:R-:W-:Y:S02]  /*107b0*/  HADD2.F32 R26, -RZ, R14.H0_H0 ;  /* 0x2000000eff1a7230 */ /* 0x000fe40000004100 */
[----:B------:R-:W-:Y:S01]  /*107c0*/  FMUL.FTZ R32, R39, R32 ;  /* 0x0000002027207220 */ /* 0x000fe20000410000 */
[----:B------:R-:W-:Y:S01]  /*107d0*/  FFMA.FTZ R12, R41, R5, R4 ;  /* 0x00000005290c7223 */ /* 0x000fe20000010004 */
[----:B------:R-:W-:Y:S01]  /*107e0*/  FMUL.FTZ R5, R36, R10 ;  /* 0x0000000a24057220 */ /* 0x000fe20000410000 */
[--C-:B------:R-:W-:Y:S02]  /*107f0*/  HADD2.F32 R33, -RZ, R11.reuse.H0_H0 ;  /* 0x2000000bff217230 */ /* 0x100fe40000004100 */
[-C--:B------:R-:W-:Y:S01]  /*10800*/  FFMA.FTZ R20, R39, R27.reuse, -R8 ;  /* 0x0000001b27147223 */ /* 0x080fe20000010808 */
[----:B------:R-:W-:Y:S01]  /*10810*/  FFMA.FTZ R32, R43, R27, R32 ;  /* 0x0000001b2b207223 */ /* 0x000fe20000010020 */
[----:B------:R-:W-:-:S02]  /*10820*/  HADD2.F32 R11, -RZ, R11.H1_H1 ;  /* 0x3000000bff0b7230 */ /* 0x000fc40000004100 */
[C---:B------:R-:W-:Y:S01]  /*10830*/  FFMA.FTZ R27, R26.reuse, R6, -R5 ;  /* 0x000000061a1b7223 */ /* 0x040fe20000010805 */
[----:B------:R-:W-:Y:S02]  /*10840*/  HADD2.F32 R37, -RZ, R24.H1_H1 ;  /* 0x30000018ff257230 */ /* 0x000fe40000004100 */
[----:B------:R-:W-:Y:S01]  /*10850*/  FMUL.FTZ R9, R26, R10 ;  /* 0x0000000a1a097220 */ /* 0x000fe20000410000 */
[----:B------:R-:W-:Y:S02]  /*10860*/  HADD2.F32 R39, -RZ, R25.H1_H1 ;  /* 0x30000019ff277230 */ /* 0x000fe40000004100 */
[----:B------:R-:W-:Y:S02]  /*10870*/  HADD2.F32 R5, -RZ, R13.H1_H1 ;  /* 0x3000000dff057230 */ /* 0x000fe40000004100 */
[----:B------:R-:W-:Y:S02]  /*10880*/  HADD2.F32 R25, -RZ, R14.H1_H1 ;  /* 0x3000000eff197230 */ /* 0x000fe40000004100 */
[----:B------:R-:W-:-:S02]  /*10890*/  HADD2.F32 R29, -RZ, R7.H0_H0 ;  /* 0x20000007ff1d7230 */ /* 0x000fc40000004100 */
        /* <DEDUP_REMOVED lines=20> */
.L_x_6828:
[----:B------:R-:W-:Y:S05]  /*109e0*/  BSYNC B0 ;  /* 0x0000000000007941 */ /* 0x000fea0003800000 */
.L_x_6809:
[----:B------:R-:W-:Y:S01]  /*109f0*/  @!PT LDS RZ, [RZ] ;  /* 0x00000000fffff984 */ /* 0x000fe20000000800 */
[----:B------:R-:W-:Y:S01]  /*10a00*/  @!PT LDS RZ, [RZ] ;  /* 0x00000000fffff984 */ /* 0x000fe20000000800 */
[----:B------:R-:W-:Y:S01]  /*10a10*/  @!PT LDS RZ, [RZ] ;  /* 0x00000000fffff984 */ /* 0x000fe20000000800 */
[----:B------:R-:W-:Y:S01]  /*10a20*/  @!PT LDS RZ, [RZ] ;  /* 0x00000000fffff984 */ /* 0x000fe20000000800 */
[----:B------:R5:W-:Y:S06]  /*10a30*/  MEMBAR.ALL.CTA ;  /* 0x0000000000007992 */ /* 0x000bec0000008000 */
[----:B-----5:R-:W5:Y:S01]  /*10a40*/  FENCE.VIEW.ASYNC.S ;  /* 0x00000000000073c6 */ /* 0x020f620000000000 */
[----:B------:R-:W-:Y:S05]  /*10a50*/  WARPSYNC.ALL ;  /* 0x0000000000007948 */ /* 0x000fea0003800000 */
[----:B-----5:R-:W-:Y:S06]  /*10a60*/  BAR.SYNC.DEFER_BLOCKING 0xd, 0x100 ;  /* 0x0344000000007b1d */ /* 0x020fec0000010000 */
.L_x_6807:
[----:B------:R-:W-:-:S06]  /*10a70*/  ULOP3.LUT UR4, UR60, 0x1, URZ, 0xfc, !UPT ;  /* 0x000000013c047892 */ /* 0x000fcc000f8efc3f */
[----:B------:R-:W-:-:S04]  /*10a80*/  MOV R0, UR4 ;  /* 0x0000000400007c02 */ /* 0x000fc80008000f00 */
[----:B------:R-:W-:-:S13]  /*10a90*/  ISETP.NE.AND P0, PT, R0, 0x3, PT ;  /* 0x000000030000780c */ /* 0x000fda0003f05270 */
[----:B------:R-:W-:Y:S05]  /*10aa0*/  @!P0 BRA `(.L_x_6842) ;  /* 0x0000000000048947 */ /* 0x000fea0003800000 */
[----:B------:R-:W-:Y:S01]  /*10ab0*/  BPT.TRAP 0x1 ;  /* 0x000000040000795c */ /* 0x000fe20000300000 */
.L_x_6842:
[----:B------:R-:W-:Y:S01]  /*10ac0*/  IMAD R0, R222, 0x8, R2 ;  /* 0x00000008de007824 */ /* 0x000fe200078e0202 */
[----:B-12-4-:R-:W-:-:S04]  /*10ad0*/  SHF.L.U32 R3, R229, 0x1f, RZ ;  /* 0x0000001fe5037819 */ /* 0x016fc800000006ff */
[----:B------:R1:W2:Y:S01]  /*10ae0*/  SYNCS.PHASECHK.TRANS64.TRYWAIT P2, [R0+URZ+0x34830], R3 ;  /* 0x03483003000075a7 */ /* 0x0002a2000804017f */
[----:B------:R-:W-:Y:S05]  /*10af0*/  @!P0 BRA `(.L_x_6843) ;  /* 0x0000000000048947 */ /* 0x000fea0003800000 */
[----:B------:R-:W-:Y:S01]  /*10b00*/  BPT.TRAP 0x1 ;  /* 0x000000040000795c */ /* 0x000fe20000300000 */
.L_x_6843:
[----:B0--3--:R-:W0:Y:S01]  /*10b10*/  S2R R4, SR_TID.X ;  /* 0x0000000000047919 */ /* 0x009e220000002100 */
[----:B------:R-:W-:Y:S01]  /*10b20*/  IMAD.MOV.U32 R87, RZ, RZ, RZ ;  /* 0x000000ffff577224 */ /* 0x000fe200078e00ff */
[----:B0-----:R-:W-:-:S04]  /*10b30*/  LOP3.LUT R4, R4, 0x7f, RZ, 0xc0, !PT ;  /* 0x0000007f04047812 */ /* 0x001fc800078ec0ff */
[----:B------:R-:W-:Y:S01]  /*10b40*/  ISETP.NE.AND P1, PT, R4, RZ, PT ;  /* 0x000000ff0400720c */ /* 0x000fe20003f25270 */
[----:B--2---:R-:W-:-:S12]  /*10b50*/  @P2 BRA `(.L_x_6844) ;  /* 0x0000000000082947 */ /* 0x004fd80003800000 */
[----:B------:R-:W0:Y:S02]  /*10b60*/  SYNCS.PHASECHK.TRANS64.TRYWAIT P2, [R0+URZ+0x34830], R3 ;  /* 0x03483003000075a7 */ /* 0x000e24000804017f */
[----:B0-----:R-:W-:Y:S05]  /*10b70*/  @!P2 BRA `(.L_x_6845) ;  /* 0x000001780030a947 */ /* 0x001fea0003800000 */
.L_x_6844:
[----:B------:R-:W-:Y:S05]  /*10b80*/  WARPSYNC.ALL ;  /* 0x0000000000007948 */ /* 0x000fea0003800000 */
[----:B01----:R-:W-:Y:S01]  /*10b90*/  VIADD R3, R2, 0x1e400 ;  /* 0x0001e40002037836 */ /* 0x003fe20000000000 */
[----:B------:R-:W-:Y:S01]  /*10ba0*/  R2UR UR56, R28 ;  /* 0x000000001c3872ca */ /* 0x000fe200000e0000 */
[----:B------:R-:W-:Y:S01]  /*10bb0*/  WARPGROUP.ARRIVE ;  /* 0x00000000000079c5 */ /* 0x000fe20000000000 */
[----:B------:R-:W-:Y:S01]  /*10bc0*/  MOV R5, 0x40000040 ;  /* 0x4000004000057802 */ /* 0x000fe20000000f00 */
[----:B------:R-:W-:Y:S01]  /*10bd0*/  UMOV UR9, 0x40000040 ;  /* 0x4000004000097882 */ /* 0x000fe20000000000 */
[----:B------:R-:W-:Y:S01]  /*10be0*/  SHF.R.U32.HI R3, RZ, 0x4, R3 ;  /* 0x00000004ff037819 */ /* 0x000fe20000011603 */
[----:B------:R-:W-:Y:S01]  /*10bf0*/  IMAD.MOV.U32 R21, RZ, RZ, 0x40000040 ;  /* 0x40000040ff157424 */ /* 0x000fe200078e00ff */
[----:B------:R-:W-:Y:S01]  /*10c00*/  R2UR UR11, R5 ;  /* 0x00000000050b72ca */ /* 0x000fe200000e0000 */
[----:B------:R-:W-:Y:S01]  /*10c10*/  IMAD.MOV.U32 R25, RZ, RZ, 0x40000040 ;  /* 0x40000040ff197424 */ /* 0x000fe200078e00ff */
[----:B------:R-:W-:Y:S01]  /*10c20*/  LOP3.LUT R3, R3, 0x3fff, RZ, 0xc0, !PT ;  /* 0x00003fff03037812 */ /* 0x000fe200078ec0ff */
[----:B------:R-:W-:Y:S01]  /*10c30*/  IMAD.MOV.U32 R27, RZ, RZ, 0x40000040 ;  /* 0x40000040ff1b7424 */ /* 0x000fe200078e00ff */
[----:B------:R-:W-:Y:S01]  /*10c40*/  R2UR UR15, R21 ;  /* 0x00000000150f72ca */ /* 0x000fe200000e0000 */
[----:B------:R-:W-:Y:S01]  /*10c50*/  IMAD.U32 R29, RZ, RZ, UR9 ;  /* 0x00000009ff1d7e24 */ /* 0x000fe2000f8e00ff */
[----:B------:R-:W-:Y:S01]  /*10c60*/  LOP3.LUT R4, R3, 0x10000, RZ, 0xfc, !PT ;  /* 0x0001000003047812 */ /* 0x000fe200078efcff */
[----:B------:R-:W-:Y:S01]  /*10c70*/  ULOP3.LUT UR56, UR56, 0x10000, URZ, 0xfc, !UPT ;  /* 0x0001000038387892 */ /* 0x000fe2000f8efc3f */
[----:B------:R-:W-:Y:S01]  /*10c80*/  MOV R11, UR37 ;  /* 0x00000025000b7c02 */ /* 0x000fe20008000f00 */
[----:B------:R-:W-:Y:S01]  /*10c90*/  UMOV UR37, UR9 ;  /* 0x0000000900257c82 */ /* 0x000fe20008000000 */
[----:B------:R-:W-:Y:S01]  /*10ca0*/  MOV R13, UR36 ;  /* 0x00000024000d7c02 */ /* 0x000fe20008000f00 */
[----:B------:R0:W-:Y:S01]  /*10cb0*/  STL [R1+0x1c], R4 ;  /* 0x00001c0401007387 */ /* 0x0001e20000100800 */
[----:B------:R-:W-:Y:S01]  /*10cc0*/  UMOV UR13, UR37 ;  /* 0x00000025000d7c82 */ /* 0x000fe20008000000 */
[----:B------:R-:W-:Y:S01]  /*10cd0*/  R2UR UR23, R25 ;  /* 0x00000000191772ca */ /* 0x000fe200000e0000 */
[----:B------:R-:W-:Y:S01]  /*10ce0*/  UMOV UR8, UR56 ;  /* 0x0000003800087c82 */ /* 0x000fe20008000000 */
[----:B------:R-:W-:Y:S01]  /*10cf0*/  UMOV UR21, UR37 ;  /* 0x0000002500157c82 */ /* 0x000fe20008000000 */
[----:B------:R-:W-:Y:S01]  /*10d00*/  UMOV UR36, UR8 ;  /* 0x0000000800247c82 */ /* 0x000fe20008000000 */
[----:B------:R-:W-:Y:S01]  /*10d10*/  R2UR UR55, R27 ;  /* 0x000000001b3772ca */ /* 0x000fe200000e0000 */
[----:B------:R-:W-:Y:S01]  /*10d20*/  UMOV UR12, UR36 ;  /* 0x00000024000c7c82 */ /* 0x000fe20008000000 */
[----:B------:R-:W-:Y:S01]  /*10d30*/  UMOV UR20, UR36 ;  /* 0x0000002400147c82 */ /* 0x000fe20008000000 */
[----:B------:R-:W-:Y:S01]  /*10d40*/  UMOV UR52, UR36 ;  /* 0x0000002400347c82 */ /* 0x000fe20008000000 */
[----:B0-----:R-:W-:Y:S01]  /*10d50*/  IMAD R4, R222, 0xb00, R4 ;  /* 0x00000b00de047824 */ /* 0x001fe200078e0204 */
[----:B------:R-:W-:Y:S01]  /*10d60*/  UMOV UR53, UR37 ;  /* 0x0000002500357c82 */ /* 0x000fe20008000000 */
[----:B------:R-:W-:Y:S01]  /*10d70*/  R2UR UR35, R21 ;  /* 0x00000000152372ca */ /* 0x000fe200000e0000 */
[----:B------:R-:W-:Y:S01]  /*10d80*/  UMOV UR32, UR36 ;  /* 0x0000002400207c82 */ /* 0x000fe20008000000 */
[C---:B------:R-:W-:Y:S01]  /*10d90*/  VIADD R20, R4.reuse, 0x80 ;  /* 0x0000008004147836 */ /* 0x040fe20000000000 */
[C---:B------:R-:W-:Y:S01]  /*10da0*/  R2UR UR10, R4.reuse ;  /* 0x00000000040a72ca */ /* 0x040fe200000e0000 */
[C---:B------:R-:W-:Y:S01]  /*10db0*/  VIADD R24, R4.reuse, 0x100 ;  /* 0x0000010004187836 */ /* 0x040fe20000000000 */
[----:B------:R-:W-:Y:S01]  /*10dc0*/  UMOV UR33, UR37 ;  /* 0x0000002500217c82 */ /* 0x000fe20008000000 */
[----:B------:R-:W-:Y:S01]  /*10dd0*/  VIADD R26, R4, 0x180 ;  /* 0x00000180041a7836 */ /* 0x000fe20000000000 */
[----:B------:R-:W-:Y:S01]  /*10de0*/  R2UR UR14, R20 ;  /* 0x00000000140e72ca */ /* 0x000fe200000e0000 */
[----:B------:R-:W-:Y:S01]  /*10df0*/  VIADD R20, R4, 0x200 ;  /* 0x0000020004147836 */ /* 0x000fe20000000000 */
[----:B------:R-:W-:Y:S01]  /*10e00*/  R2UR UR22, R24 ;  /* 0x00000000181672ca */ /* 0x000fe200000e0000 */
[----:B------:R-:W-:Y:S01]  /*10e10*/  UMOV UR28, UR36 ;  /* 0x00000024001c7c82 */ /* 0x000fe20008000000 */
[----:B------:R-:W-:Y:S01]  /*10e20*/  R2UR UR54, R26 ;  /* 0x000000001a3672ca */ /* 0x000fe200000e0000 */
[----:B------:R-:W-:Y:S01]  /*10e30*/  UMOV UR29, UR37 ;  /* 0x00000025001d7c82 */ /* 0x000fe20008000000 */
[----:B------:R-:W-:Y:S01]  /*10e40*/  R2UR UR34, R20 ;  /* 0x00000000142272ca */ /* 0x000fe200000e0000 */
[C---:B------:R-:W-:Y:S01]  /*10e50*/  VIADD R26, R4.reuse, 0x300 ;  /* 0x00000300041a7836 */ /* 0x040fe20000000000 */
[----:B------:R-:W-:Y:S01]  /*10e60*/  IADD3 R24, R4, 0x280, RZ ;  /* 0x0000028004187810 */ /* 0x000fe20007ffe0ff */
[----:B------:R-:W-:Y:S01]  /*10e70*/  HGMMA.64x16x16.F32 R112, gdesc[UR8], RZ, !UPT, gsb0 ;  /* 0x00200000087079f0 */ /* 0x000fe2000c0008ff */
[----:B------:R-:W-:Y:S01]  /*10e80*/  R2UR UR31, R25 ;  /* 0x00000000191f72ca */ /* 0x000fe200000e0000 */
[----:B------:R-:W-:Y:S01]  /*10e90*/  UMOV UR44, UR36 ;  /* 0x00000024002c7c82 */ /* 0x000fe20008000000 */
[----:B------:R-:W-:Y:S01]  /*10ea0*/  R2UR UR30, R24 ;  /* 0x00000000181e72ca */ /* 0x000fe200000e0000 */
[----:B------:R-:W-:Y:S01]  /*10eb0*/  UMOV UR45, UR37 ;  /* 0x00000025002d7c82 */ /* 0x000fe20008000000 */
        /* <DEDUP_REMOVED lines=8> */
[----:B------:R-:W-:Y:S01]  /*10f40*/  R2UR UR19, R25 ;  /* 0x00000000191372ca */ /* 0x000fe200000e0000 */
[----:B------:R-:W-:Y:S01]  /*10f50*/  UMOV UR16, UR36 ;  /* 0x0000002400107c82 */ /* 0x000fe20008000000 */
[----:B------:R-:W-:Y:S01]  /*10f60*/  UMOV UR17, UR37 ;  /* 0x0000002500117c82 */ /* 0x000fe20008000000 */
        /* <DEDUP_REMOVED lines=8> */
[----:B------:R-:W-:Y:S01]  /*10ff0*/  IMAD.MOV.U32 R25, RZ, RZ, 0x40000040 ;  /* 0x40000040ff197424 */ /* 0x000fe200078e00ff */
[----:B------:R-:W-:Y:S01]  /*11000*/  MOV R27, 0x40000040 ;  /* 0x40000040001b7802 */ /* 0x000fe20000000f00 */
[----:B------:R-:W-:Y:S01]  /*11010*/  VIADD R26, R4, 0x82 ;  /* 0x00000082041a7836 */ /* 0x000fe20000000000 */
[----:B------:R-:W-:Y:S01]  /*11020*/  R2UR UR42, R24 ;  /* 0x00000000182a72ca */ /* 0x000fe200000e0000 */
[----:B------:R-:W-:Y:S01]  /*11030*/  VIADD R24, R4, 0x102 ;  /* 0x0000010204187836 */ /* 0x000fe20000000000 */
[----:B------:R-:W-:Y:S01]  /*11040*/  R2UR UR51, R25 ;  /* 0x00000000193372ca */ /* 0x000fe200000e0000 */
[----:B------:R-:W-:Y:S01]  /*11050*/  IMAD.MOV.U32 R25, RZ, RZ, 0x40000040 ;  /* 0x40000040ff197424 */ /* 0x000fe200078e00ff */
[----:B------:R-:W-:Y:S01]  /*11060*/  R2UR UR10, R26 ;  /* 0x000000001a0a72ca */ /* 0x000fe200000e0000 */
[----:B------:R-:W-:Y:S01]  /*11070*/  IMAD.U32 R28, RZ, RZ, UR8 ;  /* 0x00000008ff1c7e24 */ /* 0x000fe2000f8e00ff */
[----:B------:R-:W-:Y:S01]  /*11080*/  R2UR UR50, R24 ;  /* 0x00000000183272ca */ /* 0x000fe200000e0000 */
[C---:B------:R-:W-:Y:S01]  /*11090*/  VIADD R24, R4.reuse, 0x202 ;  /* 0x0000020204187836 */ /* 0x040fe20000000000 */
[----:B------:R-:W-:Y:S01]  /*110a0*/  R2UR UR11, R27 ;  /* 0x000000001b0b72ca */ /* 0x000fe200000e0000 */
[----:B------:R-:W-:Y:S01]  /*110b0*/  UMOV UR40, UR36 ;  /* 0x0000002400287c82 */ /* 0x000fe20008000000 */
[----:B------:R0:W-:Y:S01]  /*110c0*/  STL.64 [R1+0x10], R28 ;  /* 0x0000101c01007387 */ /* 0x0001e20000100a00 */
[----:B------:R-:W-:Y:S01]  /*110d0*/  UMOV UR41, UR37 ;  /* 0x0000002500297c82 */ /* 0x000fe20008000000 */
[----:B------:R-:W-:Y:S01]  /*110e0*/  IMAD.MOV.U32 R21, RZ, RZ, 0x40000040 ;  /* 0x40000040ff157424 */ /* 0x000fe200078e00ff */
[C---:B------:R-:W-:Y:S01]  /*110f0*/  IADD3 R20, R4.reuse, 0x2, RZ ;  /* 0x0000000204147810 */ /* 0x040fe20007ffe0ff */
[----:B------:R-:W-:Y:S01]  /*11100*/  UIADD3 UR8, UR56, 0x2, URZ ;  /* 0x0000000238087890 */ /* 0x000fe2000fffe03f */
[----:B------:R-:W-:Y:S01]  /*11110*/  MOV R7, UR39 ;  /* 0x0000002700077c02 */ /* 0x000fe20008000f00 */
[----:B------:R-:W-:Y:S01]  /*11120*/  UMOV UR37, 0x40000040 ;  /* 0x4000004000257882 */ /* 0x000fe20000000000 */
[----:B------:R-:W-:Y:S01]  /*11130*/  MOV R9, UR38 ;  /* 0x0000002600097c02 */ /* 0x000fe20008000f00 */
[----:B------:R-:W-:Y:S01]  /*11140*/  VIADD R6, R4, 0x482 ;  /* 0x0000048204067836 */ /* 0x000fe20000000000 */
[----:B------:R-:W-:Y:S01]  /*11150*/  R2UR UR38, R20 ;  /* 0x00000000142672ca */ /* 0x000fe200000e0000 */
[----:B------:R-:W-:Y:S01]  /*11160*/  VIADD R20, R4, 0x182 ;  /* 0x0000018204147836 */ /* 0x000fe20000000000 */
[----:B------:R-:W-:Y:S01]  /*11170*/  R2UR UR39, R21 ;  /* 0x00000000152772ca */ /* 0x000fe200000e0000 */
[----:B------:R-:W-:Y:S01]  /*11180*/  UMOV UR36, UR8 ;  /* 0x0000000800247c82 */ /* 0x000fe20008000000 */
[----:B------:R-:W-:Y:S01]  /*11190*/  IMAD.MOV.U32 R21, RZ, RZ, 0x40000040 ;  /* 0x40000040ff157424 */ /* 0x000fe200078e00ff */
[----:B------:R-:W2:Y:S01]  /*111a0*/  LDL R3, [R1+0x34] ;  /* 0x0000340001037983 */ /* 0x000ea20000100800 */
[----:B------:R-:W-:-:S02]  /*111b0*/  WARPGROUP.DEPBAR.LE gsb0, 0x0 ;  /* 0x00008000000079c5 */ /* 0x000fc40000010000 */
[----:B------:R-:W-:Y:S01]  /*111c0*/  WARPGROUP.ARRIVE ;  /* 0x00000000000079c5 */ /* 0x000fe20000000000 */
[C---:B------:R-:W-:Y:S01]  /*111d0*/  VIADD R8, R4.reuse, 0x502 ;  /* 0x0000050204087836 */ /* 0x040fe20000000000 */
[----:B------:R-:W-:Y:S01]  /*111e0*/  P2R R12, PR, RZ, 0x2 ;  /* 0x00000002ff0c7803 */ /* 0x000fe20000000000 */
[----:B------:R-:W-:Y:S01]  /*111f0*/  VIADD R10, R4, 0x4 ;  /* 0x00000004040a7836 */ /* 0x000fe20000000000 */
[----:B------:R-:W-:Y:S02]  /*11200*/  P2R R14, PR, RZ, 0x1 ;  /* 0x00000001ff0e7803 */ /* 0x000fe40000000000 */
[----:B------:R-:W-:Y:S01]  /*11210*/  HGMMA.64x16x16.F32 R104, gdesc[UR12], RZ, !UPT, gsb0 ;  /* 0x002000000c6879f0 */ /* 0x000fe2000c0008ff */
[----:B------:R-:W-:Y:S02]  /*11220*/  R2UR UR14, R20 ;  /* 0x00000000140e72ca */ /* 0x000fe400000e0000 */
[----:B------:R-:W-:Y:S01]  /*11230*/  R2UR UR15, R21 ;  /* 0x00000000150f72ca */ /* 0x000fe200000e0000 */
[----:B------:R-:W-:Y:S01]  /*11240*/  IMAD.MOV.U32 R21, RZ, RZ, 0x40000040 ;  /* 0x40000040ff157424 */ /* 0x000fe200078e00ff */
[----:B------:R-:W-:Y:S01]  /*11250*/  IADD3 R20, R4, 0x282, RZ ;  /* 0x0000028204147810 */ /* 0x000fe20007ffe0ff */
[----:B------:R-:W-:-:S02]  /*11260*/  WARPGROUP.DEPBAR.LE gsb0, 0x0 ;  /* 0x00008000000079c5 */ /* 0x000fc40000010000 */
[----:B------:R-:W-:-:S06]  /*11270*/  WARPGROUP.ARRIVE ;  /* 0x00000000000079c5 */ /* 0x000fcc0000000000 */
[----:B------:R-:W-:Y:S01]  /*11280*/  HGMMA.64x16x16.F32 R96, gdesc[UR20], RZ, !UPT, gsb0 ;  /* 0x00200000146079f0 */ /* 0x000fe2000c0008ff */
[----:B------:R-:W-:Y:S01]  /*11290*/  R2UR UR22, R24 ;  /* 0x00000000181672ca */ /* 0x000fe200000e0000 */
[----:B------:R-:W-:Y:S01]  /*112a0*/  VIADD R24, R4, 0x302 ;  /* 0x0000030204187836 */ /* 0x000fe20000000000 */
[----:B------:R-:W-:Y:S01]  /*112b0*/  R2UR UR23, R25 ;  /* 0x00000000191772ca */ /* 0x000fe200000e0000 */
[----:B------:R-:W-:Y:S01]  /*112c0*/  IMAD.MOV.U32 R25, RZ, RZ, 0x40000040 ;  /* 0x40000040ff197424 */ /* 0x000fe200078e00ff */
[----:B------:R-:W-:Y:S02]  /*112d0*/  WARPGROUP.DEPBAR.LE gsb0, 0x0 ;  /* 0x00008000000079c5 */ /* 0x000fe40000010000 */
[----:B------:R-:W-:-:S06]  /*112e0*/  WARPGROUP.ARRIVE ;  /* 0x00000000000079c5 */ /* 0x000fcc0000000000 */
[----:B------:R-:W-:Y:S03]  /*112f0*/  HGMMA.64x16x16.F32 R88, gdesc[UR52], RZ, !UPT, gsb0 ;  /* 0x00200000345879f0 */ /* 0x000fe6000c0008ff */
[----:B------:R-:W-:Y:S02]  /*11300*/  WARPGROUP.DEPBAR.LE gsb0, 0x0 ;  /* 0x00008000000079c5 */ /* 0x000fe40000010000 */
[----:B------:R-:W-:-:S06]  /*11310*/  WARPGROUP.ARRIVE ;  /* 0x00000000000079c5 */ /* 0x000fcc0000000000 */
[----:B------:R-:W-:Y:S01]  /*11320*/  HGMMA.64x16x16.F32 R72, gdesc[UR32], RZ, !UPT, gsb0 ;  /* 0x00200000204879f0 */ /* 0x000fe2000c0008ff */
[----:B------:R-:W-:Y:S01]  /*11330*/  R2UR UR34, R20 ;  /* 0x00000000142272ca */ /* 0x000fe200000e0000 */
[----:B------:R-:W-:Y:S01]  /*11340*/  VIADD R20, R4, 0x382 ;  /* 0x0000038204147836 */ /* 0x000fe20000000000 */
[----:B------:R-:W-:Y:S02]  /*11350*/  R2UR UR35, R21 ;  /* 0x00000000152372ca */ /* 0x000fe400000e0000 */
[----:B------:R-:W-:Y:S01]  /*11360*/  MOV R21, 0x40000040 ;  /* 0x4000004000157802 */ /* 0x000fe20000000f00 */
[----:B------:R-:W-:Y:S02]  /*11370*/  WARPGROUP.DEPBAR.LE gsb0, 0x0 ;  /* 0x00008000000079c5 */ /* 0x000fe40000010000 */
        /* <DEDUP_REMOVED lines=12> */
[----:B------:R-:W-:Y:S01]  /*11440*/  UMOV UR44, UR36 ;  /* 0x00000024002c7c82 */ /* 0x000fe20008000000 */
[----:B------:R-:W-:Y:S01]  /*11450*/  UMOV UR45, UR37 ;  /* 0x00000025002d7c82 */ /* 0x000fe20008000000 */
[----:B------:R-:W-:Y:S02]  /*11460*/  R2UR UR26, R20 ;  /* 0x00000000141a72ca */ /* 0x000fe400000e0000 */
[----:B------:R-:W-:Y:S01]  /*11470*/  R2UR UR27, R21 ;  /* 0x00000000151b72ca */ /* 0x000fe200000e0000 */
[----:B------:R-:W-:Y:S02]  /*11480*/  WARPGROUP.DEPBAR.LE gsb0, 0x0 ;  /* 0x00008000000079c5 */ /* 0x000fe40000010000 */
[----:B------:R-:W-:Y:S01]  /*11490*/  WARPGROUP.ARRIVE ;  /* 0x00000000000079c5 */ /* 0x000fe20000000000 */
[----:B------:R-:W-:Y:S01]  /*114a0*/  UMOV UR8, UR44 ;  /* 0x0000002c00087c82 */ /* 0x000fe20008000000 */
[----:B------:R-:W-:Y:S01]  /*114b0*/  UMOV UR9, UR45 ;  /* 0x0000002d00097c82 */ /* 0x000fe20008000000 */
[----:B------:R-:W-:Y:S01]  /*114c0*/  UMOV UR48, UR44 ;  /* 0x0000002c00307c82 */ /* 0x000fe20008000000 */
[----:B------:R-:W-:Y:S01]  /*114d0*/  UMOV UR49, UR45 ;  /* 0x0000002d00317c82 */ /* 0x000fe20008000000 */
[----:B------:R-:W-:Y:S01]  /*114e0*/  UMOV UR12, UR44 ;  /* 0x0000002c000c7c82 */ /* 0x000fe20008000000 */
[----:B------:R-:W-:Y:S01]  /*114f0*/  HGMMA.64x16x16.F32 R40, gdesc[UR16], RZ, !UPT, gsb0 ;  /* 0x00200000102879f0 */ /* 0x000fe2000c0008ff */
[----:B------:R-:W-:Y:S01]  /*11500*/  R2UR UR18, R24 ;  /* 0x00000000181272ca */ /* 0x000fe200000e0000 */
[----:B------:R-:W-:Y:S01]  /*11510*/  UMOV UR13, UR45 ;  /* 0x0000002d000d7c82 */ /* 0x000fe20008000000 */
[----:B------:R-:W-:Y:S01]  /*11520*/  R2UR UR19, R25 ;  /* 0x00000000191372ca */ /* 0x000fe200000e0000 */
        /* <DEDUP_REMOVED lines=8> */
[----:B------:R-:W-:Y:S01]  /*115b0*/  R2UR UR46, R8 ;  /* 0x00000000082e72ca */ /* 0x000fe200000e0000 */
[----:B------:R-:W-:Y:S01]  /*115c0*/  UMOV UR53, 0x40000040 ;  /* 0x4000004000357882 */ /* 0x000fe20000000000 */
[----:B------:R-:W-:Y:S01]  /*115d0*/  MOV R21, UR37 ;  /* 0x0000002500157c02 */ /* 0x000fe20008000f00 */
[----:B------:R-:W-:Y:S01]  /*115e0*/  VIADD R80, R4, 0x886 ;  /* 0x0000088604507836 */ /* 0x000fe20000000000 */
[----:B------:R-:W-:Y:S01]  /*115f0*/  R2UR UR54, R10 ;  /* 0x000000000a3672ca */ /* 0x000fe200000e0000 */
[----:B------:R-:W-:Y:S01]  /*11600*/  IMAD.MOV.U32 R81, RZ, RZ, 0x40000040 ;  /* 0x40000040ff517424 */ /* 0x000fe200078e00ff */
[----:B--2---:R-:W-:Y:S01]  /*11610*/  IADD3 R3, R162, 0xb0, -R3 ;  /* 0x000000b0a2037810 */ /* 0x004fe20007ffe803 */
[----:B------:R-:W-:Y:S01]  /*11620*/  IMAD.U32 R20, RZ, RZ, UR36 ;  /* 0x00000024ff147e24 */ /* 0x000fe2000f8e00ff */
[----:B------:R-:W-:-:S02]  /*11630*/  WARPGROUP.DEPBAR.LE gsb0, 0x0 ;  /* 0x00008000000079c5 */ /* 0x000fc40000010000 */
[----:B------:R-:W-:-:S06]  /*11640*/  WARPGROUP.ARRIVE ;  /* 0x00000000000079c5 */ /* 0x000fcc0000000000 */
[----:B------:R-:W-:Y:S03]  /*11650*/  HGMMA.64x16x16.F32 R32, gdesc[UR4], RZ, !UPT, gsb0 ;  /* 0x00200000042079f0 */ /* 0x000fe6000c0008ff */
[----:B------:R-:W-:Y:S02]  /*11660*/  WARPGROUP.DEPBAR.LE gsb0, 0x0 ;  /* 0x00008000000079c5 */ /* 0x000fe40000010000 */
[----:B0-----:R-:W-:-:S06]  /*11670*/  WARPGROUP.ARRIVE ;  /* 0x00000000000079c5 */ /* 0x001fcc0000000000 */
[----:B------:R-:W-:Y:S03]  /*11680*/  HGMMA.64x16x16.F32 R24, gdesc[UR40], RZ, !UPT, gsb0 ;  /* 0x00200000281879f0 */ /* 0x000fe6000c0008ff */
        /* <DEDUP_REMOVED lines=26> */
[----:B------:R-:W-:Y:S01]  /*11830*/  R2UR UR39, R7 ;  /* 0x00000000072772ca */ /* 0x000fe200000e0000 */
[----:B------:R-:W-:Y:S01]  /*11840*/  IMAD.MOV.U32 R7, RZ, RZ, 0x40000040 ;  /* 0x40000040ff077424 */ /* 0x000fe200078e00ff */
        /* <DEDUP_REMOVED lines=10> */
[----:B------:R-:W-:Y:S01]  /*118f0*/  R2UR UR38, R9 ;  /* 0x00000000092672ca */ /* 0x000fe200000e0000 */
[----:B------:R-:W-:-:S05]  /*11900*/  IMAD.MOV.U32 R9, RZ, RZ, 0x40000040 ;  /* 0x40000040ff097424 */ /* 0x000fca00078e00ff */
[----:B------:R-:W-:Y:S01]  /*11910*/  R2UR UR47, R9 ;  /* 0x00000000092f72ca */ /* 0x000fe200000e0000 */
[----:B------:R-:W-:Y:S02]  /*11920*/  WARPGROUP.DEPBAR.LE gsb0, 0x0 ;  /* 0x00008000000079c5 */ /* 0x000fe40000010000 */
[----:B------:R-:W-:-:S10]  /*11930*/  WARPGROUP.ARRIVE ;  /* 0x00000000000079c5 */ /* 0x000fd40000000000 */
[----:B------:R-:W-:Y:S01]  /*11940*/  HGMMA.64x16x16.F32 R24, gdesc[UR44], R24, gsb0 ;  /* 0x002000002c1879f0 */ /* 0x000fe20008000818 */
[----:B------:R-:W-:Y:S01]  /*11950*/  R2UR UR37, R11 ;  /* 0x000000000b2572ca */ /* 0x000fe200000e0000 */
[----:B------:R-:W-:Y:S01]  /*11960*/  IMAD.MOV.U32 R11, RZ, RZ, 0x40000040 ;  /* 0x40000040ff0b7424 */ /* 0x000fe200078e00ff */
[----:B------:R-:W-:-:S04]  /*11970*/  UIADD3 UR4, UR56, 0x4, URZ ;  /* 0x0000000438047890 */ /* 0x000fc8000fffe03f */
[----:B------:R-:W-:-:S03]  /*11980*/  R2UR UR55, R11 ;  /* 0x000000000b3772ca */ /* 0x000fc600000e0000 */
        /* <DEDUP_REMOVED lines=10> */
[----:B------:R-:W-:Y:S01]  /*11a30*/  UMOV UR4, UR40 ;  /* 0x0000002800047c82 */ /* 0x000fe20008000000 */
        /* <DEDUP_REMOVED lines=87> */
[----:B------:R-:W-:Y:S01]  /*11fb0*/  UIADD3 UR4, UR56, 0x6, URZ ;  /* 0x0000000638047890 */ /* 0x000fe2000fffe03f */
[----:B------:R-:W-:-:S06]  /*11fc0*/  UMOV UR49, 0x40000040 ;  /* 0x4000004000317882 */ /* 0x000fcc0000000000 */
        /* <DEDUP_REMOVED lines=305> */
[----:B------:R-:W-:Y:S01]  /*132e0*/  UMOV UR5, 0x40000040 ;  /* 0x4000004000057882 */ /* 0x000fe20000000000 */
        /* <DEDUP_REMOVED lines=65> */
[C---:B------:R-:W-:Y:S01]  /*13700*/  IADD3 R6, R4.reuse, 0x984, RZ ;  /* 0x0000098404067810 */ /* 0x040fe20007ffe0ff */
[----:B------:R-:W-:Y:S01]  /*13710*/  UMOV UR8, UR4 ;  /* 0x0000000400087c82 */ /* 0x000fe20008000000 */
[----:B------:R-:W-:Y:S01]  /*13720*/  UMOV UR9, UR5 ;  /* 0x0000000500097c82 */ /* 0x000fe20008000000 */
[----:B------:R-:W-:Y:S01]  /*13730*/  VIADD R8, R4, 0xa04 ;  /* 0x00000a0404087836 */ /* 0x000fe20000000000 */
[----:B------:R-:W-:Y:S01]  /*13740*/  R2UR UR10, R6 ;  /* 0x00000000060a72ca */ /* 0x000fe200000e0000 */
[----:B------:R-:W-:Y:S01]  /*13750*/  IMAD.MOV.U32 R9, RZ, RZ, 0x40000040 ;  /* 0x40000040ff097424 */ /* 0x000fe200078e00ff */
[----:B------:R-:W-:Y:S01]  /*13760*/  R2UR UR11, R7 ;  /* 0x00000000070b72ca */ /* 0x000fe200000e0000 */
[----:B------:R-:W-:Y:S01]  /*13770*/  UMOV UR12, UR4 ;  /* 0x00000004000c7c82 */ /* 0x000fe20008000000 */
[----:B------:R-:W-:Y:S01]  /*13780*/  UMOV UR13, UR5 ;  /* 0x00000005000d7c82 */ /* 0x000fe20008000000 */
[----:B------:R-:W-:Y:S01]  /*13790*/  UMOV UR16, UR4 ;  /* 0x0000000400107c82 */ /* 0x000fe20008000000 */
[----:B------:R-:W-:Y:S01]  /*137a0*/  UMOV UR17, UR5 ;  /* 0x0000000500117c82 */ /* 0x000fe20008000000 */
[----:B------:R-:W-:Y:S01]  /*137b0*/  UIADD3 UR20, UR56, 0x406, URZ ;  /* 0x0000040638147890 */ /* 0x000fe2000fffe03f */
[----:B------:R-:W-:Y:S01]  /*137c0*/  UMOV UR21, 0x40000040 ;  /* 0x4000004000157882 */ /* 0x000fe20000000000 */
[----:B------:R-:W-:Y:S01]  /*137d0*/  IMAD R3, R160, -0xb0, R3 ;  /* 0xffffff50a0037824 */ /* 0x000fe200078e0203 */
[----:B------:R-:W-:Y:S01]  /*137e0*/  R2UR UR36, R13 ;  /* 0x000000000d2472ca */ /* 0x000fe200000e0000 */
[----:B------:R0:W-:Y:S01]  /*137f0*/  STL.64 [R1+0x8], R20 ;  /* 0x0000081401007387 */ /* 0x0001e20000100a00 */
[----:B------:R-:W-:Y:S01]  /*13800*/  IMAD.MOV.U32 R5, RZ, RZ, 0x40000040 ;  /* 0x40000040ff057424 */ /* 0x000fe200078e00ff */
[----:B------:R-:W-:Y:S01]  /*13810*/  ULDC UR6, c[0x0][0x988] ;  /* 0x0002620000067ab9 */ /* 0x000fe20000000800 */
[----:B------:R-:W-:-:S02]  /*13820*/  WARPGROUP.DEPBAR.LE gsb0, 0x0 ;  /* 0x00008000000079c5 */ /* 0x000fc40000010000 */
[----:B------:R-:W-:Y:S01]  /*13830*/  WARPGROUP.ARRIVE ;  /* 0x00000000000079c5 */ /* 0x000fe20000000000 */
[----:B------:R-:W-:Y:S01]  /*13840*/  R2UR UR14, R8 ;  /* 0x00000000080e72ca */ /* 0x000fe200000e0000 */
[----:B------:R-:W-:Y:S01]  /*13850*/  VIADD R6, R4, 0xa84 ;  /* 0x00000a8404067836 */ /* 0x000fe20000000000 */
[----:B------:R-:W-:Y:S01]  /*13860*/  R2UR UR15, R9 ;  /* 0x00000000090f72ca */ /* 0x000fe200000e0000 */
[----:B------:R-:W2:Y:S02]  /*13870*/  LDL R120, [R1+0x4] ;  /* 0x0000040001787983 */ /* 0x000ea40000100800 */
[----:B------:R-:W-:Y:S01]  /*13880*/  HGMMA.64x16x16.F32 R40, gdesc[UR8], R40, gsb0 ;  /* 0x00200000082879f0 */ /* 0x000fe20008000828 */
[----:B------:R-:W-:Y:S02]  /*13890*/  MOV R7, 0x40000040 ;  /* 0x4000004000077802 */ /* 0x000fe40000000f00 */
        /* <DEDUP_REMOVED lines=72> */
[C---:B------:R-:W-:Y:S02]  /*13d20*/  ISETP.GT.AND P2, PT, R3.reuse, RZ, PT ;  /* 0x000000ff0300720c */ /* 0x040fe40003f44270 */
[C---:B------:R-:W-:Y:S02]  /*13d30*/  ISETP.GT.AND P3, PT, R3.reuse, 0x1, PT ;  /* 0x000000010300780c */ /* 0x040fe40003f64270 */
[----:B------:R-:W-:Y:S02]  /*13d40*/  ISETP.GT.AND P4, PT, R3, 0x8, PT ;  /* 0x000000080300780c */ /* 0x000fe40003f84270 */
[----:B------:R-:W-:-:S02]  /*13d50*/  FSEL R11, R112, -INF , P2 ;  /* 0xff800000700b7808 */ /* 0x000fc40001000000 */
[----:B------:R-:W-:Y:S02]  /*13d60*/  FSEL R113, R113, -INF , P3 ;  /* 0xff80000071717808 */ /* 0x000fe40001800000 */
[----:B------:R-:W-:Y:S02]  /*13d70*/  ISETP.GT.AND P5, PT, R3, 0x9, PT ;  /* 0x000000090300780c */ /* 0x000fe40003fa4270 */
[----:B------:R-:W-:Y:S02]  /*13d80*/  FSEL R15, R116, -INF , P4 ;  /* 0xff800000740f7808 */ /* 0x000fe40002000000 */
[----:B------:R-:W-:Y:S01]  /*13d90*/  FMNMX.FTZ R6, R11, R113, !PT ;  /* 0x000000710b067209 */ /* 0x000fe20007810000 */
[----:B------:R-:W-:Y:S02]  /*13da0*/  WARPGROUP.DEPBAR.LE gsb0, 0x0 ;  /* 0x00008000000079c5 */ /* 0x000fe40000010000 */
[----:B------:R-:W-:-:S06]  /*13db0*/  WARPGROUP.ARRIVE ;  /* 0x00000000000079c5 */ /* 0x000fcc0000000000 */
[----:B------:R-:W-:Y:S01]  /*13dc0*/  HGMMA.64x16x16.F32 R40, gdesc[UR12], R40, gsb0 ;  /* 0x002000000c2879f0 */ /* 0x000fe20008000828 */
[----:B------:R-:W-:Y:S02]  /*13dd0*/  FSEL R7, R114, -INF , P2 ;  /* 0xff80000072077808 */ /* 0x000fe40001000000 */
[----:B------:R-:W-:Y:S02]  /*13de0*/  FSEL R117, R117, -INF , P5 ;  /* 0xff80000075757808 */ /* 0x000fe40002800000 */
[----:B------:R-:W-:Y:S02]  /*13df0*/  ISETP.GT.AND P2, PT, R3, 0x10, PT ;  /* 0x000000100300780c */ /* 0x000fe40003f44270 */
        /* <DEDUP_REMOVED lines=13> */
[----:B0-----:R-:W-:Y:S02]  /*13ed0*/  FSEL R21, R106, -INF , P2 ;  /* 0xff8000006a157808 */ /* 0x001fe40001000000 */
[----:B------:R-:W-:-:S02]  /*13ee0*/  FSEL R109, R109, -INF , P5 ;  /* 0xff8000006d6d7808 */ /* 0x000fc40002800000 */
[----:B------:R-:W-:Y:S02]  /*13ef0*/  ISETP.GT.AND P2, PT, R3, 0x20, PT ;  /* 0x000000200300780c */ /* 0x000fe40003f44270 */
[----:B------:R-:W-:Y:S01]  /*13f00*/  FMNMX.FTZ R6, R123, R6, !PT ;  /* 0x000000067b067209 */ /* 0x000fe20007810000 */
[----:B------:R-:W-:Y:S01]  /*13f10*/  IMAD.MOV.U32 R9, RZ, RZ, 0x40000040 ;  /* 0x40000040ff097424 */ /* 0x000fe200078e00ff */
[----:B------:R-:W-:Y:S02]  /*13f20*/  FSEL R107, R107, -INF , P3 ;  /* 0xff8000006b6b7808 */ /* 0x000fe40001800000 */
[----:B------:R-:W-:Y:S02]  /*13f30*/  ISETP.GT.AND P3, PT, R3, 0x21, PT ;  /* 0x000000210300780c */ /* 0x000fe40003f64270 */
[----:B------:R-:W-:Y:S02]  /*13f40*/  FSEL R125, R96, -INF , P2 ;  /* 0xff800000607d7808 */ /* 0x000fe40001000000 */
[----:B------:R-:W-:-:S02]  /*13f50*/  FMNMX.FTZ R6, R109, R6, !PT ;  /* 0x000000066d067209 */ /* 0x000fc40007810000 */
[----:B------:R-:W-:Y:S02]  /*13f60*/  IADD3 R8, R4, 0xa06, RZ ;  /* 0x00000a0604087810 */ /* 0x000fe40007ffe0ff */
[----:B------:R-:W-:Y:S02]  /*13f70*/  FSEL R85, R110, -INF , P4 ;  /* 0xff8000006e557808 */ /* 0x000fe40002000000 */
[----:B------:R-:W-:Y:S02]  /*13f80*/  ISETP.GT.AND P4, PT, R3, 0x28, PT ;  /* 0x000000280300780c */ /* 0x000fe40003f84270 */
[----:B------:R-:W-:Y:S02]  /*13f90*/  FSEL R127, R97, -INF , P3 ;  /* 0xff800000617f7808 */ /* 0x000fe40001800000 */
[----:B------:R-:W-:Y:S02]  /*13fa0*/  FMNMX.FTZ R6, R125, R6, !PT ;  /* 0x000000067d067209 */ /* 0x000fe40007810000 */
[----:B------:R-:W-:-:S02]  /*13fb0*/  R2UR UR22, R8 ;  /* 0x00000000081672ca */ /* 0x000fc400000e0000 */
[----:B------:R-:W-:Y:S02]  /*13fc0*/  R2UR UR23, R9 ;  /* 0x00000000091772ca */ /* 0x000fe400000e0000 */
[----:B------:R-:W-:Y:S02]  /*13fd0*/  FSEL R111, R111, -INF , P5 ;  /* 0xff8000006f6f7808 */ /* 0x000fe40002800000 */
[----:B------:R-:W-:Y:S02]  /*13fe0*/  ISETP.GT.AND P5, PT, R3, 0x29, PT ;  /* 0x000000290300780c */ /* 0x000fe40003fa4270 */
[----:B------:R-:W-:Y:S02]  /*13ff0*/  FSEL R129, R100, -INF , P4 ;  /* 0xff80000064817808 */ /* 0x000fe40002000000 */
[----:B------:R-:W-:Y:S01]  /*14000*/  FMNMX.FTZ R6, R127, R6, !PT ;  /* 0x000000067f067209 */ /* 0x000fe20007810000 */
[----:B------:R-:W-:Y:S02]  /*14010*/  WARPGROUP.DEPBAR.LE gsb0, 0x0 ;  /* 0x00008000000079c5 */ /* 0x000fe40000010000 */
[----:B------:R-:W-:Y:S01]  /*14020*/  FSEL R105, R98, -INF , P2 ;  /* 0xff80000062697808 */ /* 0x000fe20001000000 */
[----:B------:R-:W-:Y:S01]  /*14030*/  WARPGROUP.ARRIVE ;  /* 0x00000000000079c5 */ /* 0x000fe20000000000 */
[----:B------:R-:W-:-:S02]  /*14040*/  FSEL R131, R101, -INF , P5 ;  /* 0xff80000065837808 */ /* 0x000fc40002800000 */
[----:B------:R-:W-:Y:S02]  /*14050*/  ISETP.GT.AND P2, PT, R3, 0x30, PT ;  /* 0x000000300300780c */ /* 0x000fe40003f44270 */
[----:B------:R-:W-:Y:S01]  /*14060*/  FMNMX.FTZ R6, R129, R6, !PT ;  /* 0x0000000681067209 */ /* 0x000fe20007810000 */
[----:B------:R-:W-:Y:S01]  /*14070*/  HGMMA.64x16x16.F32 R32, gdesc[UR20], R32, gsb0 ;  /* 0x00200000142079f0 */ /* 0x000fe20008000820 */
        /* <DEDUP_REMOVED lines=13> */
[----:B------:R-:W-:Y:S02]  /*14150*/  FSEL R93, R93, -INF , P5 ;  /* 0xff8000005d5d7808 */ /* 0x000fe40002800000 */
[----:B------:R-:W-:Y:S02]  /*14160*/  ISETP.GT.AND P2, PT, R3, 0x40, PT ;  /* 0x000000400300780c */ /* 0x000fe40003f44270 */
        /* <DEDUP_REMOVED lines=14> */
[----:B------:R-:W-:Y:S02]  /*14250*/  FSEL R145, R77, -INF , P5 ;  /* 0xff8000004d917808 */ /* 0x000fe40002800000 */
[----:B------:R-:W-:Y:S02]  /*14260*/  ISETP.GT.AND P2, PT, R3, 0x50, PT ;  /* 0x000000500300780c */ /* 0x000fe40003f44270 */
[----:B------:R-:W-:Y:S02]  /*14270*/  FMNMX.FTZ R6, R143, R6, !PT ;  /* 0x000000068f067209 */ /* 0x000fe40007810000 */
[----:B------:R-:W-:Y:S02]  /*14280*/  FSEL R75, R75, -INF , P3 ;  /* 0xff8000004b4b7808 */ /* 0x000fe40001800000 */
[----:B------:R-:W-:-:S02]  /*14290*/  ISETP.GT.AND P3, PT, R3, 0x51, PT ;  /* 0x000000510300780c */ /* 0x000fc40003f64270 */
[----:B-----5:R-:W-:Y:S02]  /*142a0*/  FSEL R147, R64, -INF , P2 ;  /* 0xff80000040937808 */ /* 0x020fe40001000000 */
        /* <DEDUP_REMOVED lines=8> */
[----:B------:R-:W-:Y:S01]  /*14330*/  FMNMX.FTZ R6, R149, R6, !PT ;  /* 0x0000000695067209 */ /* 0x000fe20007810000 */
[----:B------:R-:W-:Y:S01]  /*14340*/  VIADD R4, R4, 0xa86 ;  /* 0x00000a8604047836 */ /* 0x000fe20000000000 */
[----:B------:R-:W-:Y:S02]  /*14350*/  FSEL R71, R71, -INF , P5 ;  /* 0xff80000047477808 */ /* 0x000fe40002800000 */
[----:B------:R-:W-:-:S02]  /*14360*/  FSEL R153, R69, -INF , P5 ;  /* 0xff80000045997808 */ /* 0x000fc40002800000 */
[----:B------:R-:W-:Y:S02]  /*14370*/  ISETP.GT.AND P5, PT, R3, 0x60, PT ;  /* 0x000000600300780c */ /* 0x000fe40003fa4270 */
[----:B------:R-:W-:Y:S02]  /*14380*/  FMNMX.FTZ R6, R151, R6, !PT ;  /* 0x0000000697067209 */ /* 0x000fe40007810000 */
[----:B------:R-:W-:Y:S02]  /*14390*/  FSEL R65, R70, -INF , P4 ;  /* 0xff80000046417808 */ /* 0x000fe40002000000 */
[----:B------:R-:W-:Y:S02]  /*143a0*/  R2UR UR22, R4 ;  /* 0x00000000041672ca */ /* 0x000fe400000e0000 */
[----:B------:R-:W-:Y:S02]  /*143b0*/  R2UR UR23, R5 ;  /* 0x00000000051772ca */ /* 0x000fe400000e0000 */
[----:B------:R-:W-:-:S02]  /*143c0*/  ISETP.GT.AND P4, PT, R3, 0x61, PT ;  /* 0x000000610300780c */ /* 0x000fc40003f84270 */
[----:B------:R-:W-:Y:S02]  /*143d0*/  FSEL R161, R56, -INF , P5 ;  /* 0xff80000038a17808 */ /* 0x000fe40002800000 */
[----:B------:R-:W-:Y:S02]  /*143e0*/  FMNMX.FTZ R6, R153, R6, !PT ;  /* 0x0000000699067209 */ /* 0x000fe40007810000 */
[----:B------:R-:W-:Y:S01]  /*143f0*/  FSEL R67, R67, -INF , P3 ;  /* 0xff80000043437808 */ /* 0x000fe20001800000 */
[----:B------:R-:W-:Y:S02]  /*14400*/  WARPGROUP.DEPBAR.LE gsb0, 0x0 ;  /* 0x00008000000079c5 */ /* 0x000fe40000010000 */
[----:B------:R-:W-:Y:S02]  /*14410*/  ISETP.GT.AND P3, PT, R3, 0x68, PT ;  /* 0x000000680300780c */ /* 0x000fe40003f64270 */
[----:B------:R-:W-:Y:S02]  /*14420*/  FSEL R159, R57, -INF , P4 ;  /* 0xff800000399f7808 */ /* 0x000fe40002000000 */
[----:B------:R-:W-:Y:S01]  /*14430*/  FMNMX.FTZ R6, R161, R6, !PT ;  /* 0x00000006a1067209 */ /* 0x000fe20007810000 */
[----:B------:R-:W-:Y:S01]  /*14440*/  WARPGROUP.ARRIVE ;  /* 0x00000000000079c5 */ /* 0x000fe20000000000 */
[----:B------:R-:W-:-:S02]  /*14450*/  FSEL R77, R66, -INF , P2 ;  /* 0xff800000424d7808 */ /* 0x000fc40001000000 */
[----:B------:R-:W-:Y:S02]  /*14460*/  ISETP.GT.AND P2, PT, R3, 0x69, PT ;  /* 0x000000690300780c */ /* 0x000fe40003f44270 */
[----:B------:R-:W-:Y:S01]  /*14470*/  FSEL R167, R60, -INF , P3 ;  /* 0xff8000003ca77808 */ /* 0x000fe20001800000 */
[----:B------:R-:W-:Y:S01]  /*14480*/  HGMMA.64x16x16.F32 R24, gdesc[UR20], R24, gsb0 ;  /* 0x00200000141879f0 */ /* 0x000fe20008000818 */
[----:B------:R-:W-:Y:S02]  /*14490*/  FMNMX.FTZ R6, R159, R6, !PT ;  /* 0x000000069f067209 */ /* 0x000fe40007810000 */
[----:B------:R-:W-:Y:S02]  /*144a0*/  FSEL R5, R58, -INF , P5 ;  /* 0xff8000003a057808 */ /* 0x000fe40002800000 */
[----:B------:R-:W-:Y:S02]  /*144b0*/  ISETP.GT.AND P5, PT, R3, 0x70, PT ;  /* 0x000000700300780c */ /* 0x000fe40003fa4270 */
[----:B------:R-:W-:-:S02]  /*144c0*/  FSEL R169, R61, -INF , P2 ;  /* 0xff8000003da97808 */ /* 0x000fc40001000000 */
[----:B------:R-:W-:Y:S02]  /*144d0*/  FMNMX.FTZ R6, R167, R6, !PT ;  /* 0x00000006a7067209 */ /* 0x000fe40007810000 */
[----:B------:R-:W-:Y:S02]  /*144e0*/  FSEL R59, R59, -INF , P4 ;  /* 0xff8000003b3b7808 */ /* 0x000fe40002000000 */
[----:B------:R-:W-:Y:S02]  /*144f0*/  ISETP.GT.AND P4, PT, R3, 0x71, PT ;  /* 0x000000710300780c */ /* 0x000fe40003f84270 */
[----:B------:R-:W-:Y:S02]  /*14500*/  FSEL R163, R48, -INF , P5 ;  /* 0xff80000030a37808 */ /* 0x000fe40002800000 */
[----:B------:R-:W-:Y:S02]  /*14510*/  FMNMX.FTZ R6, R169, R6, !PT ;  /* 0x00000006a9067209 */ /* 0x000fe40007810000 */
[----:B------:R-:W-:-:S02]  /*14520*/  FSEL R57, R62, -INF , P3 ;  /* 0xff8000003e397808 */ /* 0x000fc40001800000 */
[----:B------:R-:W-:Y:S02]  /*14530*/  ISETP.GT.AND P3, PT, R3, 0x78, PT ;  /* 0x000000780300780c */ /* 0x000fe40003f64270 */
[----:B------:R-:W-:Y:S02]  /*14540*/  FSEL R157, R49, -INF , P4 ;  /* 0xff800000319d7808 */ /* 0x000fe40002000000 */
        /* <DEDUP_REMOVED lines=36> */
[----:B------:R-:W-:Y:S02]  /*14790*/  FMNMX.FTZ R6, R189, R6, !PT ;  /* 0x00000006bd067209 */ /* 0x000fe40007810000 */
[----:B------:R-:W-:Y:S01]  /*147a0*/  ISETP.GT.AND P3, PT, R3, 0xa0, PT ;  /* 0x000000a00300780c */ /* 0x000fe20003f64270 */
[----:B------:R-:W-:Y:S02]  /*147b0*/  WARPGROUP.DEPBAR.LE gsb0, 0x0 ;  /* 0x00008000000079c5 */ /* 0x000fe40000010000 */
[----:B------:R-:W-:Y:S02]  /*147c0*/  FSEL R43, R43, -INF , P4 ;  /* 0xff8000002b2b7808 */ /* 0x000fe40002000000 */
[----:B------:R-:W-:-:S02]  /*147d0*/  FSEL R187, R24, -INF , P3 ;  /* 0xff80000018bb7808 */ /* 0x000fc40001800000 */
[----:B------:R-:W-:Y:S02]  /*147e0*/  FMNMX.FTZ R6, R193, R6, !PT ;  /* 0x00000006c1067209 */ /* 0x000fe40007810000 */
[----:B------:R-:W-:Y:S02]  /*147f0*/  ISETP.GT.AND P4, PT, R3, 0xa1, PT ;  /* 0x000000a10300780c */ /* 0x000fe40003f84270 */
[----:B------:R-:W-:Y:S02]  /*14800*/  FSEL R41, R42, -INF , P5 ;  /* 0xff8000002a297808 */ /* 0x000fe40002800000 */
[----:B------:R-:W-:Y:S02]  /*14810*/  FSEL R191, R25, -INF , P4 ;  /* 0xff80000019bf7808 */ /* 0x000fe40002000000 */
[----:B------:R-:W-:Y:S02]  /*14820*/  FMNMX.FTZ R6, R187, R6, !PT ;  /* 0x00000006bb067209 */ /* 0x000fe40007810000 */
[----:B------:R-:W-:-:S02]  /*14830*/  ISETP.GT.AND P5, PT, R3, 0xa8, PT ;  /* 0x000000a80300780c */ /* 0x000fc40003fa4270 */
[----:B------:R-:W-:Y:S02]  /*14840*/  FMNMX.FTZ R6, R191, R6, !PT ;  /* 0x00000006bf067209 */ /* 0x000fe40007810000 */
[----:B------:R-:W-:Y:S02]  /*14850*/  FSEL R185, R28, -INF , P5 ;  /* 0xff8000001cb97808 */ /* 0x000fe40002800000 */
[----:B------:R-:W-:Y:S02]  /*14860*/  ISETP.GT.AND P6, PT, R3, 0xa9, PT ;  /* 0x000000a90300780c */ /* 0x000fe40003fc4270 */
[----:B------:R-:W-:Y:S02]  /*14870*/  FMNMX.FTZ R6, R185, R6, !PT ;  /* 0x00000006b9067209 */ /* 0x000fe40007810000 */
[----:B------:R-:W-:-:S04]  /*14880*/  FSEL R183, R29, -INF , P6 ;  /* 0xff8000001db77808 */ /* 0x000fc80003000000 */
[----:B------:R-:W-:-:S05]  /*14890*/  FMNMX.FTZ R6, R183, R6, !PT ;  /* 0x00000006b7067209 */ /* 0x000fca0007810000 */
        /* <DEDUP_REMOVED lines=28> */
[----:B------:R-:W0:Y:S03]  /*14a60*/  SHFL.BFLY PT, R9, R8, 0x1, 0x1f ;  /* 0x0c201f0008097f89 */ /* 0x000e2600000e0000 */
[----:B------:R-:W-:-:S04]  /*14a70*/  FMNMX.FTZ R6, R63, R6, !PT ;  /* 0x000000063f067209 */ /* 0x000fc80007810000 */
[----:B------:R-:W-:-:S04]  /*14a80*/  FMNMX.FTZ R6, R49, R6, !PT ;  /* 0x0000000631067209 */ /* 0x000fc80007810000 */
[----:B------:R-:W-:-:S04]  /*14a90*/  FMNMX.FTZ R6, R51, R6, !PT ;  /* 0x0000000633067209 */ /* 0x000fc80007810000 */
[----:B------:R-:W-:-:S04]  /*14aa0*/  FMNMX.FTZ R6, R53, R6, !PT ;  /* 0x0000000635067209 */ /* 0x000fc80007810000 */
[----:B------:R-:W-:-:S04]  /*14ab0*/  FMNMX.FTZ R6, R55, R6, !PT ;  /* 0x0000000637067209 */ /* 0x000fc80007810000 */
[----:B------:R-:W-:Y:S01]  /*14ac0*/  FMNMX.FTZ R6, R41, R6, !PT ;  /* 0x0000000629067209 */ /* 0x000fe20007810000 */
[----:B------:R-:W-:Y:S01]  /*14ad0*/  IMAD.U32 R10, RZ, RZ, UR6 ;  /* 0x00000006ff0a7e24 */ /* 0x000fe2000f8e00ff */
[----:B0-----:R-:W-:Y:S02]  /*14ae0*/  FMNMX.FTZ R9, R8, R9, !PT ;  /* 0x0000000908097209 */ /* 0x001fe40007810000 */
[----:B------:R-:W-:Y:S02]  /*14af0*/  FMNMX.FTZ R6, R43, R6, !PT ;  /* 0x000000062b067209 */ /* 0x000fe40007810000 */
[----:B------:R-:W-:Y:S02]  /*14b00*/  P2R R32, PR, RZ, 0x2 ;  /* 0x00000002ff207803 */ /* 0x000fe40000000000 */
[----:B------:R-:W-:Y:S02]  /*14b10*/  ISETP.GT.AND P1, PT, R3, 0x90, PT ;  /* 0x000000900300780c */ /* 0x000fe40003f24270 */
[----:B------:R-:W-:Y:S01]  /*14b20*/  FMNMX.FTZ R6, R45, R6, !PT ;  /* 0x000000062d067209 */ /* 0x000fe20007810000 */
[----:B------:R-:W-:Y:S01]  /*14b30*/  FMUL.FTZ R4, R9, R10 ;  /* 0x0000000a09047220 */ /* 0x000fe20000410000 */
[----:B------:R-:W-:-:S02]  /*14b40*/  P2R R20, PR, RZ, 0x1 ;  /* 0x00000001ff147803 */ /* 0x000fc40000000000 */
[----:B------:R-:W-:Y:S02]  /*14b50*/  FSETP.NEU.FTZ.AND P0, PT, R9, -INF , PT ;  /* 0xff8000000900780b */ /* 0x000fe40003f1d000 */
[----:B------:R-:W-:Y:S02]  /*14b60*/  FSEL R3, R34, -INF , P1 ;  /* 0xff80000022037808 */ /* 0x000fe40000800000 */
[----:B------:R-:W-:Y:S02]  /*14b70*/  ISETP.NE.AND P1, PT, R32, RZ, PT ;  /* 0x000000ff2000720c */ /* 0x000fe40003f25270 */
[----:B------:R-:W-:Y:S02]  /*14b80*/  FMNMX.FTZ R6, R47, R6, !PT ;  /* 0x000000062f067209 */ /* 0x000fe40007810000 */
[----:B------:R-:W-:Y:S02]  /*14b90*/  FSEL R4, R4, RZ, P0 ;  /* 0x000000ff04047208 */ /* 0x000fe40000000000 */
[----:B------:R-:W-:-:S02]  /*14ba0*/  ISETP.NE.AND P0, PT, R20, RZ, PT ;  /* 0x000000ff1400720c */ /* 0x000fc40003f05270 */
[----:B------:R-:W-:Y:S02]  /*14bb0*/  FSEL R35, R35, -INF , P1 ;  /* 0xff80000023237808 */ /* 0x000fe40000800000 */
[----:B------:R-:W-:Y:S02]  /*14bc0*/  FMNMX.FTZ R6, R3, R6, !PT ;  /* 0x0000000603067209 */ /* 0x000fe40007810000 */
[----:B------:R-:W-:Y:S02]  /*14bd0*/  FSEL R25, R38, -INF , P0 ;  /* 0xff80000026197808 */ /* 0x000fe40000000000 */
[----:B------:R-:W-:Y:S02]  /*14be0*/  FMNMX.FTZ R6, R35, R6, !PT ;  /* 0x0000000623067209 */ /* 0x000fe40007810000 */
[----:B------:R-:W-:Y:S02]  /*14bf0*/  FSEL R39, R39, -INF , P2 ;  /* 0xff80000027277808 */ /* 0x000fe40001000000 */
[----:B------:R-:W-:Y:S01]  /*14c00*/  FMNMX.FTZ R6, R25, R6, !PT ;  /* 0x0000000619067209 */ /* 0x000fe20007810000 */
[----:B------:R-:W-:Y:S01]  /*14c10*/  FFMA.FTZ R186, R129, R10, -R4 ;  /* 0x0000000a81ba7223 */ /* 0x000fe20000010804 */
[----:B------:R-:W-:-:S02]  /*14c20*/  FSEL R129, R26, -INF , P3 ;  /* 0xff8000001a817808 */ /* 0x000fc40001800000 */
[----:B------:R-:W-:Y:S01]  /*14c30*/  FMNMX.FTZ R6, R39, R6, !PT ;  /* 0x0000000627067209 */ /* 0x000fe20007810000 */
[--C-:B------:R-:W-:Y:S01]  /*14c40*/  FFMA.FTZ R61, R131, R10, -R4.reuse ;  /* 0x0000000a833d7223 */ /* 0x100fe20000010804 */
[----:B------:R-:W-:Y:S02]  /*14c50*/  FSEL R131, R27, -INF , P4 ;  /* 0xff8000001b837808 */ /* 0x000fe40002000000 */
[----:B------:R-:W-:Y:S01]  /*14c60*/  FMNMX.FTZ R6, R129, R6, !PT ;  /* 0x0000000681067209 */ /* 0x000fe20007810000 */
[--C-:B------:R-:W-:Y:S01]  /*14c70*/  FFMA.FTZ R188, R133, R10, -R4.reuse ;  /* 0x0000000a85bc7223 */ /* 0x100fe20000010804 */
[----:B------:R-:W-:Y:S02]  /*14c80*/  FSEL R133, R30, -INF , P5 ;  /* 0xff8000001e857808 */ /* 0x000fe40002800000 */
[----:B------:R-:W-:Y:S01]  /*14c90*/  FMNMX.FTZ R6, R131, R6, !PT ;  /* 0x0000000683067209 */ /* 0x000fe20007810000 */
[----:B------:R-:W-:Y:S01]  /*14ca0*/  FFMA.FTZ R190, R137, R10, -R4 ;  /* 0x0000000a89be7223 */ /* 0x000fe20000010804 */
[----:B------:R-:W-:-:S02]  /*14cb0*/  FSEL R137, R31, -INF , P6 ;  /* 0xff8000001f897808 */ /* 0x000fc40003000000 */
[----:B------:R-:W-:-:S04]  /*14cc0*/  FMNMX.FTZ R6, R133, R6, !PT ;  /* 0x0000000685067209 */ /* 0x000fc80007810000 */
[----:B------:R-:W-:Y:S01]  /*14cd0*/  FMNMX.FTZ R6, R137, R6, !PT ;  /* 0x0000000689067209 */ /* 0x000fe20007810000 */
[----:B------:R-:W-:-:S04]  /*14ce0*/  FFMA.FTZ R69, R135, R10, -R4 ;  /* 0x0000000a87457223 */ /* 0x000fc80000010804 */
[----:B------:R-:W0:Y:S01]  /*14cf0*/  SHFL.BFLY PT, R135, R6, 0x2, 0x1f ;  /* 0x0c401f0006877f89 */ /* 0x000e2200000e0000 */
[-CC-:B------:R-:W-:Y:S01]  /*14d00*/  FFMA.FTZ R180, R83, R10.reuse, -R4.reuse ;  /* 0x0000000a53b47223 */ /* 0x180fe20000010804 */
[-CC-:B------:R-:W-:Y:S01]  /*14d10*/  FFMA.FTZ R83, R93, R10.reuse, -R4.reuse ;  /* 0x0000000a5d537223 */ /* 0x180fe20000010804 */
[----:B------:R-:W-:Y:S01]  /*14d20*/  FFMA.FTZ R93, R141, R10, -R4 ;  /* 0x0000000a8d5d7223 */ /* 0x000fe20000010804 */
[----:B0-----:R-:W-:-:S05]  /*14d30*/  FMNMX.FTZ R8, R6, R135, !PT ;  /* 0x0000008706087209 */ /* 0x001fca0007810000 */
[----:B------:R-:W0:Y:S01]  /*14d40*/  SHFL.BFLY PT, R141, R8, 0x1, 0x1f ;  /* 0x0c201f00088d7f89 */ /* 0x000e2200000e0000 */
[-CC-:B------:R-:W-:Y:S01]  /*14d50*/  FFMA.FTZ R176, R11, R10.reuse, -R4.reuse ;  /* 0x0000000a0bb07223 */ /* 0x180fe20000010804 */
[-CC-:B------:R-:W-:Y:S01]  /*14d60*/  FFMA.FTZ R11, R113, R10.reuse, -R4.reuse ;  /* 0x0000000a710b7223 */ /* 0x180fe20000010804 */
[-CC-:B------:R-:W-:Y:S01]  /*14d70*/  FFMA.FTZ R178, R15, R10.reuse, -R4.reuse ;  /* 0x0000000a0fb27223 */ /* 0x180fe20000010804 */
[----:B------:R-:W-:-:S03]  /*14d80*/  FFMA.FTZ R15, R117, R10, -R4 ;  /* 0x0000000a750f7223 */ /* 0x000fc60000010804 */
[----:B------:R-:W-:Y:S01]  /*14d90*/  MUFU.EX2 R176, R176 ;  /* 0x000000b000b07308 */ /* 0x000fe20000000800 */
[----:B------:R-:W-:-:S07]  /*14da0*/  ISETP.NE.AND P0, PT, R14, RZ, PT ;  /* 0x000000ff0e00720c */ /* 0x000fce0003f05270 */
[----:B------:R-:W1:Y:S01]  /*14db0*/  MUFU.EX2 R11, R11 ;  /* 0x0000000b000b7308 */ /* 0x000e620000000800 */
[----:B0-----:R-:W-:-:S07]  /*14dc0*/  FMNMX.FTZ R92, R8, R141, !PT ;  /* 0x0000008d085c7209 */ /* 0x001fce0007810000 */
[----:B------:R-:W0:Y:S01]  /*14dd0*/  MUFU.EX2 R178, R178 ;  /* 0x000000b200b27308 */ /* 0x000e220000000800 */
[C---:B------:R-:W-:Y:S01]  /*14de0*/  FSETP.NEU.FTZ.AND P2, PT, R92.reuse, -INF , PT ;  /* 0xff8000005c00780b */ /* 0x040fe20003f5d000 */
[-C--:B------:R-:W-:Y:S01]  /*14df0*/  FMUL.FTZ R14, R92, R10.reuse ;  /* 0x0000000a5c0e7220 */ /* 0x080fe20000410000 */
[----:B------:R-:W-:-:S05]  /*14e00*/  FFMA.FTZ R29, R121, R10, -R4 ;  /* 0x0000000a791d7223 */ /* 0x000fca0000010804 */
[----:B------:R-:W3:Y:S01]  /*14e10*/  MUFU.EX2 R15, R15 ;  /* 0x0000000f000f7308 */ /* 0x000ee20000000800 */
[----:B------:R-:W-:Y:S01]  /*14e20*/  FSEL R14, R14, RZ, P2 ;  /* 0x000000ff0e0e7208 */ /* 0x000fe20001000000 */
[-CC-:B------:R-:W-:Y:S01]  /*14e30*/  FFMA.FTZ R182, R123, R10.reuse, -R4.reuse ;  /* 0x0000000a7bb67223 */ /* 0x180fe20000010804 */
[-CC-:B------:R-:W-:Y:S01]  /*14e40*/  FFMA.FTZ R37, R127, R10.reuse, -R4.reuse ;  /* 0x0000000a7f257223 */ /* 0x180fe20000010804 */
[----:B------:R-:W-:-:S04]  /*14e50*/  FFMA.FTZ R127, R177, R10, -R4 ;  /* 0x0000000ab17f7223 */ /* 0x000fc80000010804 */
[----:B------:R-:W4:Y:S01]  /*14e60*/  MUFU.EX2 R180, R180 ;  /* 0x000000b400b47308 */ /* 0x000f220000000800 */
[-C--:B------:R-:W-:Y:S01]  /*14e70*/  FFMA.FTZ R177, R7, R10.reuse, -R14 ;  /* 0x0000000a07b17223 */ /* 0x080fe2000001080e */
[----:B-1----:R-:W-:Y:S01]  /*14e80*/  FADD.FTZ R7, R176, R11 ;  /* 0x0000000bb0077221 */ /* 0x002fe20000010000 */
[----:B------:R-:W-:-:S05]  /*14e90*/  FFMA.FTZ R33, R109, R10, -R4 ;  /* 0x0000000a6d217223 */ /* 0x000fca0000010804 */
[----:B------:R-:W1:Y:S01]  /*14ea0*/  MUFU.EX2 R29, R29 ;  /* 0x0000001d001d7308 */ /* 0x000e620000000800 */
[----:B0-----:R-:W-:Y:S01]  /*14eb0*/  FADD.FTZ R36, R178, R7 ;  /* 0x00000007b2247221 */ /* 0x001fe20000010000 */
[-CC-:B------:R-:W-:Y:S01]  /*14ec0*/  FFMA.FTZ R184, R125, R10.reuse, -R4.reuse ;  /* 0x0000000a7db87223 */ /* 0x180fe20000010804 */
[-CC-:B------:R-:W-:Y:S01]  /*14ed0*/  FFMA.FTZ R192, R139, R10.reuse, -R4.reuse ;  /* 0x0000000a8bc07223 */ /* 0x180fe20000010804 */
[-CC-:B------:R-:W-:Y:S01]  /*14ee0*/  FFMA.FTZ R194, R143, R10.reuse, -R4.reuse ;  /* 0x0000000a8fc27223 */ /* 0x180fe20000010804 */
[----:B------:R-:W-:-:S03]  /*14ef0*/  FFMA.FTZ R109, R145, R10, -R4 ;  /* 0x0000000a916d7223 */ /* 0x000fc60000010804 */
        /* <DEDUP_REMOVED lines=24> */
[----:B------:R-:W2:Y:S01]  /*15080*/  MUFU.EX2 R33, R33 ;  /* 0x0000002100217308 */ /* 0x000ea20000000800 */
[-C--:B------:R-:W-:Y:S01]  /*15090*/  FFMA.FTZ R4, R115, R10.reuse, -R14 ;  /* 0x0000000a73047223 */ /* 0x080fe2000001080e */
[----:B---3--:R-:W-:Y:S01]  /*150a0*/  FADD.FTZ R7, R15, R36 ;  /* 0x000000240f077221 */ /* 0x008fe20000010000 */
[----:B------:R-:W-:-:S03]  /*150b0*/  FFMA.FTZ R179, R13, R10, -R14 ;  /* 0x0000000a0db37223 */ /* 0x000fc6000001080e */
[----:B----4-:R-:W-:Y:S02]  /*150c0*/  FADD.FTZ R36, R180, R7 ;  /* 0x00000007b4247221 */ /* 0x010fe40000010000 */
[----:B------:R-:W3:Y:S01]  /*150d0*/  MUFU.EX2 R184, R184 ;  /* 0x000000b800b87308 */ /* 0x000ee20000000800 */
[----:B------:R-:W-:Y:S01]  /*150e0*/  FFMA.FTZ R6, R119, R10, -R14 ;  /* 0x0000000a77067223 */ /* 0x000fe2000001080e */
[----:B-1----:R-:W-:-:S06]  /*150f0*/  FADD.FTZ R7, R29, R36 ;  /* 0x000000241d077221 */ /* 0x002fcc0000010000 */
[----:B------:R-:W-:Y:S01]  /*15100*/  MUFU.EX2 R177, R177 ;  /* 0x000000b100b17308 */ /* 0x000fe20000000800 */
[----:B------:R-:W-:-:S07]  /*15110*/  FFMA.FTZ R181, R21, R10, -R14 ;  /* 0x0000000a15b57223 */ /* 0x000fce000001080e */
[----:B------:R-:W1:Y:S01]  /*15120*/  MUFU.EX2 R4, R4 ;  /* 0x0000000400047308 */ /* 0x000e620000000800 */
[----:B0-----:R-:W-:-:S07]  /*15130*/  FADD.FTZ R38, R182, R7 ;  /* 0x00000007b6267221 */ /* 0x001fce0000010000 */
[----:B------:R-:W0:Y:S01]  /*15140*/  MUFU.EX2 R37, R37 ;  /* 0x0000002500257308 */ /* 0x000e220000000800 */
[----:B------:R-:W-:-:S07]  /*15150*/  FFMA.FTZ R8, R107, R10, -R14 ;  /* 0x0000000a6b087223 */ /* 0x000fce000001080e */
[----:B------:R-:W4:Y:S01]  /*15160*/  MUFU.EX2 R179, R179 ;  /* 0x000000b300b37308 */ /* 0x000f220000000800 */
[----:B--2---:R-:W-:-:S07]  /*15170*/  FADD.FTZ R7, R33, R38 ;  /* 0x0000002621077221 */ /* 0x004fce0000010000 */
[----:B------:R-:W2:Y:S01]  /*15180*/  MUFU.EX2 R186, R186 ;  /* 0x000000ba00ba7308 */ /* 0x000ea20000000800 */
[----:B------:R-:W-:-:S07]  /*15190*/  FFMA.FTZ R183, R85, R10, -R14 ;  /* 0x0000000a55b77223 */ /* 0x000fce000001080e */
[----:B------:R-:W2:Y:S01]  /*151a0*/  MUFU.EX2 R6, R6 ;  /* 0x0000000600067308 */ /* 0x000ea20000000800 */
[----:B---3--:R-:W-:-:S07]  /*151b0*/  FADD.FTZ R38, R184, R7 ;  /* 0x00000007b8267221 */ /* 0x008fce0000010000 */
[----:B------:R-:W3:Y:S01]  /*151c0*/  MUFU.EX2 R61, R61 ;  /* 0x0000003d003d7308 */ /* 0x000ee20000000800 */
[----:B------:R-:W-:Y:S01]  /*151d0*/  ISETP.NE.AND P1, PT, R12, RZ, PT ;  /* 0x000000ff0c00720c */ /* 0x000fe20003f25270 */
[----:B-1----:R-:W-:-:S06]  /*151e0*/  FADD.FTZ R40, R177, R4 ;  /* 0x00000004b1287221 */ /* 0x002fcc0000010000 */
[----:B------:R-:W1:Y:S01]  /*151f0*/  MUFU.EX2 R181, R181 ;  /* 0x000000b500b57308 */ /* 0x000e620000000800 */
[----:B------:R-:W-:Y:S01]  /*15200*/  FFMA.FTZ R12, R111, R10, -R14 ;  /* 0x0000000a6f0c7223 */ /* 0x000fe2000001080e */
[----:B0-----:R-:W-:-:S06]  /*15210*/  FADD.FTZ R7, R37, R38 ;  /* 0x0000002625077221 */ /* 0x001fcc0000010000 */
[----:B------:R-:W0:Y:S01]  /*15220*/  MUFU.EX2 R188, R188 ;  /* 0x000000bc00bc7308 */ /* 0x000e220000000800 */
[----:B------:R-:W-:Y:S01]  /*15230*/  FFMA.FTZ R201, R5, R10, -R14 ;  /* 0x0000000a05c97223 */ /* 0x000fe2000001080e */
[----:B----4-:R-:W-:-:S06]  /*15240*/  FADD.FTZ R5, R179, R40 ;  /* 0x00000028b3057221 */ /* 0x010fcc0000010000 */
[----:B------:R-:W4:Y:S01]  /*15250*/  MUFU.EX2 R8, R8 ;  /* 0x0000000800087308 */ /* 0x000f220000000800 */
[----:B------:R-:W-:Y:S01]  /*15260*/  FFMA.FTZ R185, R105, R10, -R14 ;  /* 0x0000000a69b97223 */ /* 0x000fe2000001080e */
[----:B--2---:R-:W-:-:S06]  /*15270*/  FADD.FTZ R42, R186, R7 ;  /* 0x00000007ba2a7221 */ /* 0x004fcc0000010000 */
[----:B------:R-:W2:Y:S01]  /*15280*/  MUFU.EX2 R69, R69 ;  /* 0x0000004500457308 */ /* 0x000ea20000000800 */
[----:B------:R-:W-:Y:S01]  /*15290*/  FADD.FTZ R40, R6, R5 ;  /* 0x0000000506287221 */ /* 0x000fe20000010000 */
[----:B------:R-:W-:-:S06]  /*152a0*/  FFMA.FTZ R20, R99, R10, -R14 ;  /* 0x0000000a63147223 */ /* 0x000fcc000001080e */
[----:B------:R-:W2:Y:S01]  /*152b0*/  MUFU.EX2 R183, R183 ;  /* 0x000000b700b77308 */ /* 0x000ea20000000800 */
[----:B---3--:R-:W-:-:S07]  /*152c0*/  FADD.FTZ R7, R61, R42 ;  /* 0x0000002a3d077221 */ /* 0x008fce0000010000 */
[----:B------:R-:W3:Y:S01]  /*152d0*/  MUFU.EX2 R190, R190 ;  /* 0x000000be00be7308 */ /* 0x000ee20000000800 */
[----:B-1----:R-:W-:Y:S01]  /*152e0*/  FADD.FTZ R5, R181, R40 ;  /* 0x00000028b5057221 */ /* 0x002fe20000010000 */
[----:B------:R-:W-:-:S06]  /*152f0*/  FFMA.FTZ R187, R97, R10, -R14 ;  /* 0x0000000a61bb7223 */ /* 0x000fcc000001080e */
[----:B------:R-:W1:Y:S01]  /*15300*/  MUFU.EX2 R12, R12 ;  /* 0x0000000c000c7308 */ /* 0x000e620000000800 */
[----:B0-----:R-:W-:-:S07]  /*15310*/  FADD.FTZ R40, R188, R7 ;  /* 0x00000007bc287221 */ /* 0x001fce0000010000 */
[----:B------:R-:W0:Y:S01]  /*15320*/  MUFU.EX2 R83, R83 ;  /* 0x0000005300537308 */ /* 0x000e220000000800 */
[----:B----4-:R-:W-:Y:S01]  /*15330*/  FADD.FTZ R42, R8, R5 ;  /* 0x00000005082a7221 */ /* 0x010fe20000010000 */
[----:B------:R-:W-:-:S06]  /*15340*/  FFMA.FTZ R24, R103, R10, -R14 ;  /* 0x0000000a67187223 */ /* 0x000fcc000001080e */
[----:B------:R-:W4:Y:S01]  /*15350*/  MUFU.EX2 R185, R185 ;  /* 0x000000b900b97308 */ /* 0x000f220000000800 */
[----:B--2---:R-:W-:-:S07]  /*15360*/  FADD.FTZ R7, R69, R40 ;  /* 0x0000002845077221 */ /* 0x004fce0000010000 */
        /* <DEDUP_REMOVED lines=11> */
[----:B----4-:R-:W-:-:S07]  /*15420*/  FADD.FTZ R5, R185, R42 ;  /* 0x0000002ab9057221 */ /* 0x010fce0000010000 */
[----:B------:R-:W4:Y:S01]  /*15430*/  MUFU.EX2 R24, R24 ;  /* 0x0000001800187308 */ /* 0x000f220000000800 */
[----:B--2---:R-:W-:Y:S01]  /*15440*/  FADD.FTZ R44, R192, R7 ;  /* 0x00000007c02c7221 */ /* 0x004fe20000010000 */
[----:B------:R-:W-:-:S06]  /*15450*/  FADD.FTZ R42, R20, R5 ;  /* 0x00000005142a7221 */ /* 0x000fcc0000010000 */
[----:B------:R-:W2:Y:S01]  /*15460*/  MUFU.EX2 R189, R189 ;  /* 0x000000bd00bd7308 */ /* 0x000ea20000000800 */
[----:B------:R-:W-:Y:S01]  /*15470*/  FFMA.FTZ R28, R95, R10, -R14 ;  /* 0x0000000a5f1c7223 */ /* 0x000fe2000001080e */
[----:B---3--:R-:W-:-:S06]  /*15480*/  FADD.FTZ R5, R93, R44 ;  /* 0x0000002c5d057221 */ /* 0x008fcc0000010000 */
[----:B------:R3:W-:Y:S01]  /*15490*/  MUFU.EX2 R141, R191 ;  /* 0x000000bf008d7308 */ /* 0x0007e20000000800 */
[----:B------:R-:W-:Y:S02]  /*154a0*/  @!P1 VIADD R0, R0, 0x34840 ;  /* 0x0003484000009836 */ /* 0x000fe40000000000 */
[----:B-1----:R-:W-:Y:S01]  /*154b0*/  FADD.FTZ R7, R187, R42 ;  /* 0x0000002abb077221 */ /* 0x002fe20000010000 */
[----:B---3--:R-:W-:-:S04]  /*154c0*/  FFMA.FTZ R191, R89, R10, -R14 ;  /* 0x0000000a59bf7223 */ /* 0x008fc8000001080e */
[----:B------:R-:W1:Y:S01]  /*154d0*/  MUFU.EX2 R26, R26 ;  /* 0x0000001a001a7308 */ /* 0x000e620000000800 */
[-C--:B------:R-:W-:Y:S01]  /*154e0*/  FFMA.FTZ R193, R81, R10.reuse, -R14 ;  /* 0x0000000a51c17223 */ /* 0x080fe2000001080e */
[----:B0-----:R-:W-:Y:S01]  /*154f0*/  FADD.FTZ R44, R194, R5 ;  /* 0x00000005c22c7221 */ /* 0x001fe20000010000 */
[----:B------:R-:W-:Y:S01]  /*15500*/  @!P1 PRMT R5, RZ, 0x654, R0 ;  /* 0x00000654ff059816 */ /* 0x000fe20000000000 */
[----:B----4-:R-:W-:Y:S01]  /*15510*/  FADD.FTZ R42, R24, R7 ;  /* 0x00000007182a7221 */ /* 0x010fe20000010000 */
[-C--:B------:R-:W-:Y:S02]  /*15520*/  FFMA.FTZ R30, R75, R10.reuse, -R14 ;  /* 0x0000000a4b1e7223 */ /* 0x080fe4000001080e */
[----:B------:R2:W-:Y:S01]  /*15530*/  @!P1 SYNCS.ARRIVE.TRANS64.RED.A1T0 RZ, [R5+URZ], RZ ;  /* 0x000000ff05ff99a7 */ /* 0x0005e2000810043f */
[----:B------:R-:W0:Y:S08]  /*15540*/  MUFU.EX2 R191, R191 ;  /* 0x000000bf00bf7308 */ /* 0x000e300000000800 */
[----:B------:R-:W3:Y:S01]  /*15550*/  MUFU.EX2 R109, R109 ;  /* 0x0000006d006d7308 */ /* 0x000ee20000000800 */
[----:B--2---:R-:W-:Y:S01]  /*15560*/  FADD.FTZ R5, R189, R42 ;  /* 0x0000002abd057221 */ /* 0x004fe20000010000 */
[----:B------:R-:W-:-:S06]  /*15570*/  FFMA.FTZ R195, R73, R10, -R14 ;  /* 0x0000000a49c37223 */ /* 0x000fcc000001080e */
[----:B------:R-:W2:Y:S08]  /*15580*/  MUFU.EX2 R28, R28 ;  /* 0x0000001c001c7308 */ /* 0x000eb00000000800 */
[----:B------:R-:W4:Y:S01]  /*15590*/  MUFU.EX2 R196, R196 ;  /* 0x000000c400c47308 */ /* 0x000f220000000800 */
[----:B-1----:R-:W-:Y:S01]  /*155a0*/  FADD.FTZ R46, R26, R5 ;  /* 0x000000051a2e7221 */ /* 0x002fe20000010000 */
[----:B------:R-:W-:-:S06]  /*155b0*/  FFMA.FTZ R32, R79, R10, -R14 ;  /* 0x0000000a4f207223 */ /* 0x000fcc000001080e */
[----:B------:R-:W1:Y:S08]  /*155c0*/  MUFU.EX2 R193, R193 ;  /* 0x000000c100c17308 */ /* 0x000e700000000800 */
[----:B------:R-:W1:Y:S01]  /*155d0*/  MUFU.EX2 R113, R113 ;  /* 0x0000007100717308 */ /* 0x000e620000000800 */
[----:B0-----:R-:W-:Y:S01]  /*155e0*/  FADD.FTZ R5, R191, R46 ;  /* 0x0000002ebf057221 */ /* 0x001fe20000010000 */
[----:B------:R-:W-:-:S06]  /*155f0*/  FFMA.FTZ R197, R77, R10, -R14 ;  /* 0x0000000a4dc57223 */ /* 0x000fcc000001080e */
[----:B------:R-:W0:Y:S01]  /*15600*/  MUFU.EX2 R30, R30 ;  /* 0x0000001e001e7308 */ /* 0x000e220000000800 */
[----:B---3--:R-:W-:-:S07]  /*15610*/  FADD.FTZ R7, R109, R44 ;  /* 0x0000002c6d077221 */ /* 0x008fce0000010000 */
[----:B------:R-:W3:Y:S01]  /*15620*/  MUFU.EX2 R198, R198 ;  /* 0x000000c600c67308 */ /* 0x000ee20000000800 */
[----:B--2---:R-:W-:Y:S01]  /*15630*/  FADD.FTZ R48, R28, R5 ;  /* 0x000000051c307221 */ /* 0x004fe20000010000 */
[----:B------:R-:W-:-:S06]  /*15640*/  FFMA.FTZ R34, R67, R10, -R14 ;  /* 0x0000000a43227223 */ /* 0x000fcc000001080e */
[----:B------:R-:W2:Y:S01]  /*15650*/  MUFU.EX2 R195, R195 ;  /* 0x000000c300c37308 */ /* 0x000ea20000000800 */
[----:B----4-:R-:W-:-:S07]  /*15660*/  FADD.FTZ R44, R196, R7 ;  /* 0x00000007c42c7221 */ /* 0x010fce0000010000 */
[----:B------:R-:W4:Y:S01]  /*15670*/  MUFU.EX2 R117, R117 ;  /* 0x0000007500757308 */ /* 0x000f220000000800 */
[----:B-1----:R-:W-:Y:S01]  /*15680*/  FADD.FTZ R5, R193, R48 ;  /* 0x00000030c1057221 */ /* 0x002fe20000010000 */
[----:B------:R-:W-:-:S06]  /*15690*/  FFMA.FTZ R199, R65, R10, -R14 ;  /* 0x0000000a41c77223 */ /* 0x000fcc000001080e */
[----:B------:R-:W1:Y:S01]  /*156a0*/  MUFU.EX2 R32, R32 ;  /* 0x0000002000207308 */ /* 0x000e620000000800 */
[----:B------:R-:W-:-:S07]  /*156b0*/  FADD.FTZ R7, R113, R44 ;  /* 0x0000002c71077221 */ /* 0x000fce0000010000 */
[----:B------:R-:W1:Y:S01]  /*156c0*/  MUFU.EX2 R200, R200 ;  /* 0x000000c800c87308 */ /* 0x000e620000000800 */
[----:B0-----:R-:W-:Y:S01]  /*156d0*/  FADD.FTZ R48, R30, R5 ;  /* 0x000000051e307221 */ /* 0x001fe20000010000 */
[----:B------:R-:W-:-:S06]  /*156e0*/  FFMA.FTZ R36, R71, R10, -R14 ;  /* 0x0000000a47247223 */ /* 0x000fcc000001080e */
[----:B------:R-:W0:Y:S01]  /*156f0*/  MUFU.EX2 R197, R197 ;  /* 0x000000c500c57308 */ /* 0x000e220000000800 */
[----:B---3--:R-:W-:-:S07]  /*15700*/  FADD.FTZ R46, R198, R7 ;  /* 0x00000007c62e7221 */ /* 0x008fce0000010000 */
[----:B------:R-:W3:Y:S01]  /*15710*/  MUFU.EX2 R121, R121 ;  /* 0x0000007900797308 */ /* 0x000ee20000000800 */
[----:B--2---:R-:W-:Y:S01]  /*15720*/  FADD.FTZ R5, R195, R48 ;  /* 0x00000030c3057221 */ /* 0x004fe20000010000 */
[----:B----4-:R-:W-:-:S06]  /*15730*/  FADD.FTZ R7, R117, R46 ;  /* 0x0000002e75077221 */ /* 0x010fcc0000010000 */
[----:B------:R-:W2:Y:S08]  /*15740*/  MUFU.EX2 R34, R34 ;  /* 0x0000002200227308 */ /* 0x000eb00000000800 */
        /* <DEDUP_REMOVED lines=11> */
[-CC-:B------:R-:W-:Y:S01]  /*15800*/  FFMA.FTZ R40, R63, R10.reuse, -R14.reuse ;  /* 0x0000000a3f287223 */ /* 0x180fe2000001080e */
[-CC-:B------:R-:W-:Y:S01]  /*15810*/  FFMA.FTZ R205, R49, R10.reuse, -R14.reuse ;  /* 0x0000000a31cd7223 */ /* 0x180fe2000001080e */
[-CC-:B------:R-:W-:Y:S01]  /*15820*/  FFMA.FTZ R51, R51, R10.reuse, -R14.reuse ;  /* 0x0000000a33337223 */ /* 0x180fe2000001080e */
[----:B------:R-:W-:-:S04]  /*15830*/  FFMA.FTZ R207, R53, R10, -R14 ;  /* 0x0000000a35cf7223 */ /* 0x000fc8000001080e */
[----:B------:R-:W3:Y:S01]  /*15840*/  MUFU.EX2 R201, R201 ;  /* 0x000000c900c97308 */ /* 0x000ee20000000800 */
[-CC-:B------:R-:W-:Y:S01]  /*15850*/  FFMA.FTZ R42, R55, R10.reuse, -R14.reuse ;  /* 0x0000000a372a7223 */ /* 0x180fe2000001080e */
[-CC-:B------:R-:W-:Y:S01]  /*15860*/  FFMA.FTZ R209, R41, R10.reuse, -R14.reuse ;  /* 0x0000000a29d17223 */ /* 0x180fe2000001080e */
[-CC-:B------:R-:W-:Y:S01]  /*15870*/  FFMA.FTZ R44, R43, R10.reuse, -R14.reuse ;  /* 0x0000000a2b2c7223 */ /* 0x180fe2000001080e */
[-CC-:B------:R-:W-:Y:S01]  /*15880*/  FFMA.FTZ R211, R45, R10.reuse, -R14.reuse ;  /* 0x0000000a2dd37223 */ /* 0x180fe2000001080e */
[----:B------:R-:W-:-:S03]  /*15890*/  FFMA.FTZ R46, R47, R10, -R14 ;  /* 0x0000000a2f2e7223 */ /* 0x000fc6000001080e */
        /* <DEDUP_REMOVED lines=9> */
[----:B------:R-:W-:Y:S01]  /*15930*/  FFMA.FTZ R137, R137, R10, -R14 ;  /* 0x0000000a89897223 */ /* 0x000fe2000001080e */
[----:B--2---:R-:W-:Y:S01]  /*15940*/  FADD.FTZ R14, R34, R5 ;  /* 0x00000005220e7221 */ /* 0x004fe20000010000 */
[----:B----4-:R-:W-:-:S05]  /*15950*/  FADD.FTZ R50, R202, R7 ;  /* 0x00000007ca327221 */ /* 0x010fca0000010000 */
[----:B------:R-:W2:Y:S01]  /*15960*/  MUFU.EX2 R206, R206 ;  /* 0x000000ce00ce7308 */ /* 0x000ea20000000800 */
[----:B-1----:R-:W-:Y:S01]  /*15970*/  FADD.FTZ R5, R199, R14 ;  /* 0x0000000ec7057221 */ /* 0x002fe20000010000 */
[----:B------:R-:W-:-:S06]  /*15980*/  FADD.FTZ R7, R123, R50 ;  /* 0x000000327b077221 */ /* 0x000fcc0000010000 */
[----:B------:R-:W1:Y:S01]  /*15990*/  MUFU.EX2 R203, R203 ;  /* 0x000000cb00cb7308 */ /* 0x000e620000000800 */
[----:B0-----:R-:W-:Y:S01]  /*159a0*/  FADD.FTZ R14, R36, R5 ;  /* 0x00000005240e7221 */ /* 0x001fe20000010000 */
[----:B---3--:R-:W-:-:S06]  /*159b0*/  FADD.FTZ R48, R204, R7 ;  /* 0x00000007cc307221 */ /* 0x008fcc0000010000 */
[----:B------:R-:W0:Y:S01]  /*159c0*/  MUFU.EX2 R31, R31 ;  /* 0x0000001f001f7308 */ /* 0x000e220000000800 */
[----:B------:R-:W-:Y:S01]  /*159d0*/  FADD.FTZ R5, R201, R14 ;  /* 0x0000000ec9057221 */ /* 0x000fe20000010000 */
[----:B------:R-:W-:-:S06]  /*159e0*/  FADD.FTZ R7, R27, R48 ;  /* 0x000000301b077221 */ /* 0x000fcc0000010000 */
[----:B------:R-:W3:Y:S08]  /*159f0*/  MUFU.EX2 R40, R40 ;  /* 0x0000002800287308 */ /* 0x000ef00000000800 */
[----:B------:R-:W4:Y:S01]  /*15a00*/  MUFU.EX2 R208, R208 ;  /* 0x000000d000d07308 */ /* 0x000f220000000800 */
[----:B------:R-:W-:Y:S01]  /*15a10*/  FADD.FTZ R14, R38, R5 ;  /* 0x00000005260e7221 */ /* 0x000fe20000010000 */
[----:B--2---:R-:W-:-:S06]  /*15a20*/  FADD.FTZ R48, R206, R7 ;  /* 0x00000007ce307221 */ /* 0x004fcc0000010000 */
[----:B------:R-:W2:Y:S08]  /*15a30*/  MUFU.EX2 R205, R205 ;  /* 0x000000cd00cd7308 */ /* 0x000eb00000000800 */
[----:B------:R-:W2:Y:S01]  /*15a40*/  MUFU.EX2 R125, R125 ;  /* 0x0000007d007d7308 */ /* 0x000ea20000000800 */
[----:B-1----:R-:W-:Y:S01]  /*15a50*/  FADD.FTZ R5, R203, R14 ;  /* 0x0000000ecb057221 */ /* 0x002fe20000010000 */
[----:B0-----:R-:W-:-:S06]  /*15a60*/  FADD.FTZ R7, R31, R48 ;  /* 0x000000301f077221 */ /* 0x001fcc0000010000 */
[----:B------:R-:W0:Y:S08]  /*15a70*/  MUFU.EX2 R0, R51 ;  /* 0x0000003300007308 */ /* 0x000e300000000800 */
[----:B------:R-:W1:Y:S01]  /*15a80*/  MUFU.EX2 R210, R210 ;  /* 0x000000d200d27308 */ /* 0x000e620000000800 */
[----:B---3--:R-:W-:Y:S01]  /*15a90*/  FADD.FTZ R14, R40, R5 ;  /* 0x00000005280e7221 */ /* 0x008fe20000010000 */
[----:B----4-:R-:W-:-:S06]  /*15aa0*/  FADD.FTZ R48, R208, R7 ;  /* 0x00000007d0307221 */ /* 0x010fcc0000010000 */
[----:B------:R-:W3:Y:S08]  /*15ab0*/  MUFU.EX2 R207, R207 ;  /* 0x000000cf00cf7308 */ /* 0x000ef00000000800 */
[----:B------:R-:W4:Y:S01]  /*15ac0*/  MUFU.EX2 R127, R127 ;  /* 0x0000007f007f7308 */ /* 0x000f220000000800 */
[----:B--2---:R-:W-:Y:S01]  /*15ad0*/  FADD.FTZ R5, R205, R14 ;  /* 0x0000000ecd057221 */ /* 0x004fe20000010000 */
[----:B------:R-:W-:-:S06]  /*15ae0*/  FADD.FTZ R7, R125, R48 ;  /* 0x000000307d077221 */ /* 0x000fcc0000010000 */
[----:B------:R-:W2:Y:S08]  /*15af0*/  MUFU.EX2 R42, R42 ;  /* 0x0000002a002a7308 */ /* 0x000eb00000000800 */
[----:B------:R-:W2:Y:S01]  /*15b00*/  MUFU.EX2 R212, R212 ;  /* 0x000000d400d47308 */ /* 0x000ea20000000800 */
[----:B0-----:R-:W-:Y:S01]  /*15b10*/  FADD.FTZ R14, R0, R5 ;  /* 0x00000005000e7221 */ /* 0x001fe20000010000 */
[----:B-1----:R-:W-:-:S06]  /*15b20*/  FADD.FTZ R50, R210, R7 ;  /* 0x00000007d2327221 */ /* 0x002fcc0000010000 */
        /* <DEDUP_REMOVED lines=16> */
[----:B------:R-:W3:Y:S01]  /*15c30*/  MUFU.EX2 R3, R3 ;  /* 0x0000000300037308 */ /* 0x000ee20000000800 */
[----:B--2---:R-:W-:Y:S01]  /*15c40*/  FADD.FTZ R5, R211, R14 ;  /* 0x0000000ed3057221 */ /* 0x004fe20000010000 */
[----:B------:R-:W-:-:S06]  /*15c50*/  FADD.FTZ R7, R139, R52 ;  /* 0x000000348b077221 */ /* 0x000fcc0000010000 */
[----:B------:R-:W2:Y:S01]  /*15c60*/  MUFU.EX2 R48, R35 ;  /* 0x0000002300307308 */ /* 0x000ea20000000800 */
[----:B0-----:R-:W-:Y:S01]  /*15c70*/  FADD.FTZ R54, R46, R5 ;  /* 0x000000052e367221 */ /* 0x001fe20000010000 */
[----:B-1----:R-:W-:-:S06]  /*15c80*/  FADD.FTZ R52, R216, R7 ;  /* 0x00000007d8347221 */ /* 0x002fcc0000010000 */
[----:B------:R-:W0:Y:S01]  /*15c90*/  MUFU.EX2 R25, R25 ;  /* 0x0000001900197308 */ /* 0x000e220000000800 */
[----:B---3--:R-:W-:-:S07]  /*15ca0*/  FADD.FTZ R5, R3, R54 ;  /* 0x0000003603057221 */ /* 0x008fce0000010000 */
[----:B------:R-:W1:Y:S01]  /*15cb0*/  MUFU.EX2 R50, R39 ;  /* 0x0000002700327308 */ /* 0x000e620000000800 */
[----:B------:R-:W-:Y:S01]  /*15cc0*/  FADD.FTZ R7, R141, R52 ;  /* 0x000000348d077221 */ /* 0x000fe20000010000 */
[----:B------:R-:W-:Y:S01]  /*15cd0*/  F2FP.F16.F32.PACK_AB R177, R4, R177 ;  /* 0x000000b104b1723e */ /* 0x000fe200000000ff */
[----:B--2---:R-:W-:-:S05]  /*15ce0*/  FADD.FTZ R4, R48, R5 ;  /* 0x0000000530047221 */ /* 0x004fca0000010000 */
[----:B------:R-:W2:Y:S01]  /*15cf0*/  MUFU.EX2 R129, R129 ;  /* 0x0000008100817308 */ /* 0x000ea20000000800 */
[----:B0-----:R-:W-:Y:S01]  /*15d00*/  FADD.FTZ R5, R25, R4 ;  /* 0x0000000419057221 */ /* 0x001fe20000010000 */
[----:B------:R-:W-:-:S06]  /*15d10*/  F2FP.F16.F32.PACK_AB R213, R48, R3 ;  /* 0x0000000330d5723e */ /* 0x000fcc00000000ff */
[----:B------:R-:W0:Y:S01]  /*15d20*/  MUFU.EX2 R52, R131 ;  /* 0x0000008300347308 */ /* 0x000e220000000800 */
[----:B------:R-:W-:Y:S02]  /*15d30*/  IADD3 R3, R160, -0x2, RZ ;  /* 0xfffffffea0037810 */ /* 0x000fe40007ffe0ff */
[----:B------:R-:W-:-:S05]  /*15d40*/  F2FP.F16.F32.PACK_AB R179, R6, R179 ;  /* 0x000000b306b3723e */ /* 0x000fca00000000ff */
[----:B------:R-:W3:Y:S01]  /*15d50*/  MUFU.EX2 R218, R218 ;  /* 0x000000da00da7308 */ /* 0x000ee20000000800 */
[----:B-1----:R-:W-:Y:S01]  /*15d60*/  FADD.FTZ R6, R50, R5 ;  /* 0x0000000532067221 */ /* 0x002fe20000010000 */
[----:B------:R-:W-:-:S06]  /*15d70*/  ISETP.GE.AND P2, PT, R3, R120, PT ;  /* 0x000000780300720c */ /* 0x000fcc0003f46270 */
[----:B------:R-:W1:Y:S01]  /*15d80*/  MUFU.EX2 R133, R133 ;  /* 0x0000008500857308 */ /* 0x000e620000000800 */
[----:B--2---:R-:W-:-:S07]  /*15d90*/  FADD.FTZ R5, R129, R6 ;  /* 0x0000000681057221 */ /* 0x004fce0000010000 */
[----:B------:R-:W2:Y:S08]  /*15da0*/  MUFU.EX2 R143, R143 ;  /* 0x0000008f008f7308 */ /* 0x000eb00000000800 */
[----:B------:R-:W4:Y:S01]  /*15db0*/  MUFU.EX2 R4, R137 ;  /* 0x0000008900047308 */ /* 0x000f220000000800 */
[----:B------:R-:W-:Y:S01]  /*15dc0*/  F2FP.F16.F32.PACK_AB R205, R0, R205 ;  /* 0x000000cd00cd723e */ /* 0x000fe200000000ff */
[----:B0-----:R-:W-:Y:S01]  /*15dd0*/  FADD.FTZ R0, R52, R5 ;  /* 0x0000000534007221 */ /* 0x001fe20000010000 */
[----:B---3--:R-:W-:Y:S01]  /*15de0*/  FADD.FTZ R14, R218, R7 ;  /* 0x00000007da0e7221 */ /* 0x008fe20000010000 */
[----:B------:R-:W-:Y:S01]  /*15df0*/  IMAD.U32 R236, RZ, RZ, UR52 ;  /* 0x00000034ffec7e24 */ /* 0x000fe2000f8e00ff */
[----:B------:R-:W-:Y:S01]  /*15e00*/  MOV R235, UR49 ;  /* 0x0000003100eb7c02 */ /* 0x000fe20008000f00 */
[----:B-1----:R-:W-:Y:S01]  /*15e10*/  FADD.FTZ R5, R133, R0 ;  /* 0x0000000085057221 */ /* 0x002fe20000010000 */
[----:B------:R-:W-:Y:S01]  /*15e20*/  IMAD.U32 R237, RZ, RZ, UR53 ;  /* 0x00000035ffed7e24 */ /* 0x000fe2000f8e00ff */
[----:B------:R-:W-:Y:S01]  /*15e30*/  MOV R230, UR40 ;  /* 0x0000002800e67c02 */ /* 0x000fe20008000f00 */
[----:B------:R-:W-:-:S02]  /*15e40*/  IMAD.U32 R234, RZ, RZ, UR48 ;  /* 0x00000030ffea7e24 */ /* 0x000fc4000f8e00ff */
[----:B------:R-:W-:Y:S02]  /*15e50*/  IMAD.U32 R232, RZ, RZ, UR44 ;  /* 0x0000002cffe87e24 */ /* 0x000fe4000f8e00ff */
[----:B------:R-:W-:Y:S02]  /*15e60*/  IMAD.U32 R233, RZ, RZ, UR45 ;  /* 0x0000002dffe97e24 */ /* 0x000fe4000f8e00ff */
[----:B------:R-:W-:Y:S01]  /*15e70*/  IMAD.U32 R231, RZ, RZ, UR41 ;  /* 0x00000029ffe77e24 */ /* 0x000fe2000f8e00ff */
[----:B------:R-:W-:Y:S01]  /*15e80*/  F2FP.F16.F32.PACK_AB R180, R29, R180 ;  /* 0x000000b41db4723e */ /* 0x000fe200000000ff */
[----:B--2---:R-:W-:Y:S01]  /*15e90*/  FADD.FTZ R14, R143, R14 ;  /* 0x0000000e8f0e7221 */ /* 0x004fe20000010000 */
[----:B------:R-:W-:Y:S01]  /*15ea0*/  F2FP.F16.F32.PACK_AB R182, R33, R182 ;  /* 0x000000b621b6723e */ /* 0x000fe200000000ff */
[----:B----4-:R-:W-:Y:S01]  /*15eb0*/  FADD.FTZ R0, R4, R5 ;  /* 0x0000000504007221 */ /* 0x010fe20000010000 */
        /* <DEDUP_REMOVED lines=100> */
[----:B------:R-:W-:Y:S01]  /*16500*/  IMAD.MOV.U32 R24, RZ, RZ, R87 ;  /* 0x000000ffff187224 */ /* 0x000fe200078e0057 */
[----:B------:R-:W-:Y:S06]  /*16510*/  @!P2 BRA `(.L_x_6846) ;  /* 0x0000005c003ca947 */ /* 0x000fec0003800000 */
[----:B------:R-:W-:Y:S01]  /*16520*/  IMAD.MOV.U32 R4, RZ, RZ, R92 ;  /* 0x000000ffff047224 */ /* 0x000fe200078e005c */
[----:B------:R-:W-:Y:S01]  /*16530*/  MOV R6, R229 ;  /* 0x000000e500067202 */ /* 0x000fe20000000f00 */
[----:B------:R-:W-:Y:S01]  /*16540*/  IMAD.MOV.U32 R5, RZ, RZ, R9 ;  /* 0x000000ffff057224 */ /* 0x000fe200078e0009 */
[----:B------:R-:W-:Y:S01]  /*16550*/  CS2R R86, SRZ ;  /* 0x0000000000567805 */ /* 0x000fe2000001ff00 */
[----:B------:R-:W-:Y:S01]  /*16560*/  IMAD.MOV.U32 R7, RZ, RZ, R222 ;  /* 0x000000ffff077224 */ /* 0x000fe200078e00de */
        /* <DEDUP_REMOVED lines=31> */
.L_x_6856:
[----:B------:R-:W2:Y:S01]  /*16760*/  LDL R8, [R1+0x18] ;  /* 0x0000180001087983 */ /* 0x000ea20000100800 */
[----:B------:R-:W-:Y:S01]  /*16770*/  VIADD R222, R7, 0x1 ;  /* 0x0000000107de7836 */ /* 0x000fe20000000000 */
[----:B------:R-:W-:Y:S05]  /*16780*/  YIELD ;  /* 0x0000000000007946 */ /* 0x000fea0003800000 */
[----:B------:R-:W-:-:S04]  /*16790*/  ISETP.NE.AND P3, PT, R222, 0x2, PT ;  /* 0x00000002de00780c */ /* 0x000fc80003f65270 */
[----:B------:R-:W-:Y:S02]  /*167a0*/  SEL R229, RZ, 0x1, P3 ;  /* 0x00000001ffe57807 */ /* 0x000fe40001800000 */
[----:B------:R-:W-:Y:S02]  /*167b0*/  SEL R222, R222, RZ, P3 ;  /* 0x000000ffdede7207 */ /* 0x000fe40001800000 */
[----:B------:R-:W-:Y:S02]  /*167c0*/  LOP3.LUT R229, R6, R229, RZ, 0x3c, !PT ;  /* 0x000000e506e57212 */ /* 0x000fe400078e3cff */
[----:B--2---:R-:W-:-:S13]  /*167d0*/  ISETP.NE.AND P2, PT, R8, RZ, PT ;  /* 0x000000ff0800720c */ /* 0x004fda0003f45270 */
[----:B------:R-:W-:Y:S05]  /*167e0*/  @P2 BRA `(.L_x_6847) ;  /* 0x0000000000302947 */ /* 0x000fea0003800000 */
[----:B------:R-:W-:Y:S05]  /*167f0*/  @!P0 BRA `(.L_x_6848) ;  /* 0x0000000000048947 */ /* 0x000fea0003800000 */
[----:B------:R-:W-:Y:S01]  /*16800*/  BPT.TRAP 0x1 ;  /* 0x000000040000795c */ /* 0x000fe20000300000 */
.L_x_6848:
[----:B------:R-:W-:Y:S01]  /*16810*/  IMAD R8, R222, 0x8, R2 ;  /* 0x00000008de087824 */ /* 0x000fe200078e0202 */
[----:B------:R-:W-:-:S04]  /*16820*/  SHF.L.U32 R9, R229, 0x1f, RZ ;  /* 0x0000001fe5097819 */ /* 0x000fc800000006ff */
[----:B------:R0:W1:Y:S01]  /*16830*/  SYNCS.PHASECHK.TRANS64.TRYWAIT P3, [R8+URZ+0x34830], R9 ;  /* 0x03483009080075a7 */ /* 0x000062000806017f */
[----:B------:R-:W-:Y:S05]  /*16840*/  @!P0 BRA `(.L_x_6849) ;  /* 0x0000000000048947 */ /* 0x000fea0003800000 */
[----:B------:R-:W-:Y:S01]  /*16850*/  BPT.TRAP 0x1 ;  /* 0x000000040000795c */ /* 0x000fe20000300000 */
.L_x_6849:
[----:B------:R-:W-:Y:S04]  /*16860*/  BSSY B0, `(.L_x_6847) ;  /* 0x0000004000007945 */ /* 0x000fe80003800000 */
[----:B-1----:R-:W-:Y:S05]  /*16870*/  @P3 BRA `(.L_x_6850) ;  /* 0x0000000000083947 */ /* 0x002fea0003800000 */
[----:B------:R-:W1:Y:S02]  /*16880*/  SYNCS.PHASECHK.TRANS64.TRYWAIT P3, [R8+URZ+0x34830], R9 ;  /* 0x03483009080075a7 */ /* 0x000e64000806017f */
[----:B-1----:R-:W-:Y:S05]  /*16890*/  @!P3 BRA `(.L_x_6851) ;  /* 0x0000011800fcb947 */ /* 0x002fea0003800000 */
.L_x_6850:
[----:B------:R-:W-:Y:S05]  /*168a0*/  BSYNC B0 ;  /* 0x0000000000007941 */ /* 0x000fea0003800000 */
.L_x_6847:
[----:B01----:R-:W2:Y:S04]  /*168b0*/  LDL R8, [R1+0x1c] ;  /* 0x00001c0001087983 */ /* 0x003ea80000100800 */
[----:B------:R-:W3:Y:S01]  /*168c0*/  LDL.64 R20, [R1+0x10] ;  /* 0x0000100001147983 */ /* 0x000ee20000100a00 */
[----:B------:R-:W0:Y:S01]  /*168d0*/  S2R R10, SR_TID.X ;  /* 0x00000000000a7919 */ /* 0x000e220000002100 */
[----:B------:R-:W-:Y:S05]  /*168e0*/  WARPSYNC.ALL ;  /* 0x0000000000007948 */ /* 0x000fea0003800000 */
[----:B------:R-:W-:Y:S01]  /*168f0*/  MOV R11, 0x40000040 ;  /* 0x40000040000b7802 */ /* 0x000fe20000000f00 */
[----:B------:R-:W4:Y:S01]  /*16900*/  LDL.64 R92, [R1+0x8] ;  /* 0x00000800015c7983 */ /* 0x000f220000100a00 */
[----:B0-----:R-:W-:-:S05]  /*16910*/  SHF.R.U32.HI R10, RZ, 0x7, R10 ;  /* 0x00000007ff0a7819 */ /* 0x001fca000001160a */
[----:B------:R-:W-:-:S05]  /*16920*/  VIADD R90, R10, 0x8 ;  /* 0x000000080a5a7836 */ /* 0x000fca0000000000 */
[----:B------:R0:W-:Y:S01]  /*16930*/  BAR.SYNC.DEFER_BLOCKING R90, 0x100 ;  /* 0x0004005a0000751d */ /* 0x0001e20000010000 */
[----:B------:R-:W-:-:S05]  /*16940*/  R2UR UR55, R11 ;  /* 0x000000000b3772ca */ /* 0x000fca00000e0000 */
[----:B------:R-:W-:Y:S01]  /*16950*/  WARPGROUP.ARRIVE ;  /* 0x00000000000079c5 */ /* 0x000fe20000000000 */
[----:B------:R-:W-:Y:S02]  /*16960*/  IMAD.MOV.U32 R13, RZ, RZ, 0x40000040 ;  /* 0x40000040ff0d7424 */ /* 0x000fe400078e00ff */
[----:B------:R-:W-:-:S03]  /*16970*/  IMAD.MOV.U32 R9, RZ, RZ, 0x40000040 ;  /* 0x40000040ff097424 */ /* 0x000fc600078e00ff */
[----:B------:R-:W-:Y:S02]  /*16980*/  R2UR UR59, R13 ;  /* 0x000000000d3b72ca */ /* 0x000fe400000e0000 */
[----:B------:R-:W-:-:S11]  /*16990*/  R2UR UR7, R9 ;  /* 0x00000000090772ca */ /* 0x000fd600000e0000 */
[----:B------:R-:W-:Y:S02]  /*169a0*/  MOV R11, UR59 ;  /* 0x0000003b000b7c02 */ /* 0x000fe40008000f00 */
[----:B------:R-:W-:Y:S01]  /*169b0*/  UMOV UR59, UR7 ;  /* 0x00000007003b7c82 */ /* 0x000fe20008000000 */
[----:B------:R-:W-:Y:S02]  /*169c0*/  MOV R227, UR38 ;  /* 0x0000002600e37c02 */ /* 0x000fe40008000f00 */
[C---:B------:R-:W-:Y:S02]  /*169d0*/  R2UR UR7, R9.reuse ;  /* 0x00000000090772ca */ /* 0x040fe400000e0000 */
[C---:B------:R-:W-:Y:S02]  /*169e0*/  R2UR UR19, R9.reuse ;  /* 0x00000000091372ca */ /* 0x040fe400000e0000 */
[C---:B------:R-:W-:Y:S02]  /*169f0*/  R2UR UR31, R9.reuse ;  /* 0x00000000091f72ca */ /* 0x040fe400000e0000 */
[----:B------:R-:W-:Y:S01]  /*16a00*/  R2UR UR43, R9 ;  /* 0x00000000092b72ca */ /* 0x000fe200000e0000 */
[----:B--2---:R-:W-:Y:S01]  /*16a10*/  IMAD R10, R222, 0xb00, R8 ;  /* 0x00000b00de0a7824 */ /* 0x004fe200078e0208 */
[----:B---3--:R-:W-:-:S02]  /*16a20*/  R2UR UR22, R20 ;  /* 0x00000000141672ca */ /* 0x008fc400000e0000 */
[----:B------:R-:W-:Y:S02]  /*16a30*/  R2UR UR23, R21 ;  /* 0x00000000151772ca */ /* 0x000fe400000e0000 */
[----:B------:R-:W-:-:S09]  /*16a40*/  R2UR UR54, R10 ;  /* 0x000000000a3672ca */ /* 0x000fd200000e0000 */
[----:B------:R-:W-:Y:S02]  /*16a50*/  UMOV UR52, UR22 ;  /* 0x0000001600347c82 */ /* 0x000fe40008000000 */
[----:B------:R-:W-:Y:S02]  /*16a60*/  UMOV UR53, UR23 ;  /* 0x0000001700357c82 */ /* 0x000fe40008000000 */
[----:B------:R-:W-:Y:S01]  /*16a70*/  HGMMA.64x16x16.F32 R168, gdesc[UR52], RZ, !UPT, gsb0 ;  /* 0x0020000034a879f0 */ /* 0x000fe2000c0008ff */
[C---:B------:R-:W-:Y:S02]  /*16a80*/  VIADD R12, R10.reuse, 0x100 ;  /* 0x000001000a0c7836 */ /* 0x040fe40000000000 */
[----:B------:R-:W-:-:S03]  /*16a90*/  VIADD R8, R10, 0x80 ;  /* 0x000000800a087836 */ /* 0x000fc60000000000 */
[----:B------:R-:W-:Y:S02]  /*16aa0*/  R2UR UR58, R12 ;  /* 0x000000000c3a72ca */ /* 0x000fe400000e0000 */
[----:B------:R-:W-:Y:S01]  /*16ab0*/  R2UR UR6, R8 ;  /* 0x00000000080672ca */ /* 0x000fe200000e0000 */
[----:B------:R-:W-:Y:S01]  /*16ac0*/  UMOV UR56, UR22 ;  /* 0x0000001600387c82 */ /* 0x000fe20008000000 */
[----:B------:R-:W-:-:S09]  /*16ad0*/  UMOV UR57, UR23 ;  /* 0x0000001700397c82 */ /* 0x000fd20008000000 */
[----:B0-----:R-:W-:Y:S02]  /*16ae0*/  MOV R90, UR58 ;  /* 0x0000003a005a7c02 */ /* 0x001fe40008000f00 */
        /* <DEDUP_REMOVED lines=8> */
[----:B------:R-:W-:-:S05]  /*16b70*/  VIADD R8, R10, 0x180 ;  /* 0x000001800a087836 */ /* 0x000fca0000000000 */
[----:B------:R-:W-:Y:S01]  /*16b80*/  R2UR UR6, R8 ;  /* 0x00000000080672ca */ /* 0x000fe200000e0000 */
[----:B------:R-:W-:-:S05]  /*16b90*/  VIADD R8, R10, 0x300 ;  /* 0x000003000a087836 */ /* 0x000fca0000000000 */
[----:B------:R-:W-:Y:S01]  /*16ba0*/  R2UR UR18, R8 ;  /* 0x00000000081272ca */ /* 0x000fe200000e0000 */
[----:B------:R-:W-:Y:S01]  /*16bb0*/  VIADD R8, R10, 0x480 ;  /* 0x000004800a087836 */ /* 0x000fe20000000000 */
[----:B------:R-:W-:Y:S02]  /*16bc0*/  WARPGROUP.DEPBAR.LE gsb0, 0x0 ;  /* 0x00008000000079c5 */ /* 0x000fe40000010000 */
[----:B------:R-:W-:-:S06]  /*16bd0*/  WARPGROUP.ARRIVE ;  /* 0x00000000000079c5 */ /* 0x000fcc0000000000 */
[----:B------:R-:W-:Y:S01]  /*16be0*/  HGMMA.64x16x16.F32 R152, gdesc[UR56], RZ, !UPT, gsb0 ;  /* 0x00200000389879f0 */ /* 0x000fe2000c0008ff */
[----:B------:R-:W-:Y:S01]  /*16bf0*/  R2UR UR30, R8 ;  /* 0x00000000081e72ca */ /* 0x000fe200000e0000 */
[C---:B------:R-:W-:Y:S01]  /*16c00*/  VIADD R8, R10.reuse, 0x2 ;  /* 0x000000020a087836 */ /* 0x040fe20000000000 */
[----:B------:R-:W-:-:S04]  /*16c10*/  IADD3 R12, R10, 0x280, RZ ;  /* 0x000002800a0c7810 */ /* 0x000fc80007ffe0ff */
[----:B------:R-:W-:Y:S01]  /*16c20*/  R2UR UR14, R12 ;  /* 0x000000000c0e72ca */ /* 0x000fe200000e0000 */
[----:B------:R-:W-:Y:S01]  /*16c30*/  VIADD R12, R10, 0x380 ;  /* 0x000003800a0c7836 */ /* 0x000fe20000000000 */
[----:B------:R-:W-:Y:S01]  /*16c40*/  R2UR UR42, R8 ;  /* 0x00000000082a72ca */ /* 0x000fe200000e0000 */
[----:B------:R-:W-:Y:S01]  /*16c50*/  VIADD R8, R10, 0x182 ;  /* 0x000001820a087836 */ /* 0x000fe20000000000 */
[----:B------:R-:W-:Y:S01]  /*16c60*/  R2UR UR55, R9 ;  /* 0x00000000093772ca */ /* 0x000fe200000e0000 */
[----:B------:R-:W-:Y:S01]  /*16c70*/  IMAD.MOV.U32 R9, RZ, RZ, 0x40000040 ;  /* 0x40000040ff097424 */ /* 0x000fe200078e00ff */
[----:B------:R-:W-:Y:S02]  /*16c80*/  R2UR UR38, R12 ;  /* 0x000000000c2672ca */ /* 0x000fe400000e0000 */
[----:B------:R-:W-:Y:S02]  /*16c90*/  R2UR UR54, R8 ;  /* 0x00000000083672ca */ /* 0x000fe400000e0000 */
[----:B------:R-:W-:-:S02]  /*16ca0*/  IADD3 R12, R10, 0x500, RZ ;  /* 0x000005000a0c7810 */ /* 0x000fc40007ffe0ff */
[----:B------:R-:W-:Y:S02]  /*16cb0*/  IADD3 R8, R10, 0x282, RZ ;  /* 0x000002820a087810 */ /* 0x000fe40007ffe0ff */
[----:B------:R-:W-:Y:S01]  /*16cc0*/  R2UR UR34, R12 ;  /* 0x000000000c2272ca */ /* 0x000fe200000e0000 */
[----:B------:R-:W-:Y:S01]  /*16cd0*/  VIADD R12, R10, 0x102 ;  /* 0x000001020a0c7836 */ /* 0x000fe20000000000 */
[----:B------:R-:W-:Y:S02]  /*16ce0*/  R2UR UR58, R8 ;  /* 0x00000000083a72ca */ /* 0x000fe400000e0000 */
[----:B------:R-:W-:Y:S02]  /*16cf0*/  R2UR UR59, R9 ;  /* 0x00000000093b72ca */ /* 0x000fe400000e0000 */
[----:B------:R-:W-:Y:S01]  /*16d00*/  R2UR UR50, R12 ;  /* 0x000000000c3272ca */ /* 0x000fe200000e0000 */
[----:B------:R-:W-:Y:S01]  /*16d10*/  VIADD R12, R10, 0x202 ;  /* 0x000002020a0c7836 */ /* 0x000fe20000000000 */
[----:B------:R-:W-:Y:S01]  /*16d20*/  MOV R20, UR4 ;  /* 0x0000000400147c02 */ /* 0x000fe20008000f00 */
[----:B------:R-:W-:Y:S01]  /*16d30*/  UMOV UR56, UR22 ;  /* 0x0000001600387c82 */ /* 0x000fe20008000000 */
[----:B------:R-:W-:-:S02]  /*16d40*/  UMOV UR57, UR23 ;  /* 0x0000001700397c82 */ /* 0x000fc40008000000 */
[----:B------:R-:W-:-:S03]  /*16d50*/  R2UR UR4, R12 ;  /* 0x000000000c0472ca */ /* 0x000fc600000e0000 */
[----:B------:R-:W-:Y:S01]  /*16d60*/  MOV R12, UR58 ;  /* 0x0000003a000c7c02 */ /* 0x000fe20008000f00 */
[----:B------:R-:W-:Y:S01]  /*16d70*/  UMOV UR58, UR6 ;  /* 0x00000006003a7c82 */ /* 0x000fe20008000000 */
[----:B------:R-:W-:Y:S01]  /*16d80*/  MOV R11, UR59 ;  /* 0x0000003b000b7c02 */ /* 0x000fe20008000f00 */
        /* <DEDUP_REMOVED lines=21> */
[----:B------:R-:W-:Y:S02]  /*16ee0*/  WARPGROUP.DEPBAR.LE gsb0, 0x0 ;  /* 0x00008000000079c5 */ /* 0x000fe40000010000 */
[----:B------:R-:W-:-:S06]  /*16ef0*/  WARPGROUP.ARRIVE ;  /* 0x00000000000079c5 */ /* 0x000fcc0000000000 */
[----:B------:R-:W-:Y:S01]  /*16f00*/  HGMMA.64x16x16.F32 R120, gdesc[UR16], RZ, !UPT, gsb0 ;  /* 0x00200000107879f0 */ /* 0x000fe2000c0008ff */
[----:B------:R-:W-:Y:S02]  /*16f10*/  MOV R228, UR39 ;  /* 0x0000002700e47c02 */ /* 0x000fe40008000f00 */
[----:B------:R-:W-:Y:S02]  /*16f20*/  R2UR UR39, R13 ;  /* 0x000000000d2772ca */ /* 0x000fe400000e0000 */
[----:B------:R-:W-:Y:S01]  /*16f30*/  MOV R226, UR37 ;  /* 0x0000002500e27c02 */ /* 0x000fe20008000f00 */
[----:B------:R-:W-:Y:S01]  /*16f40*/  UMOV UR37, UR23 ;  /* 0x0000001700257c82 */ /* 0x000fe20008000000 */
[----:B------:R-:W-:Y:S01]  /*16f50*/  MOV R15, UR36 ;  /* 0x00000024000f7c02 */ /* 0x000fe20008000f00 */
[----:B------:R-:W-:Y:S01]  /*16f60*/  UMOV UR36, UR22 ;  /* 0x0000001600247c82 */ /* 0x000fe20008000000 */
[----:B------:R-:W-:Y:S02]  /*16f70*/  WARPGROUP.DEPBAR.LE gsb0, 0x0 ;  /* 0x00008000000079c5 */ /* 0x000fe40000010000 */
[----:B------:R-:W-:-:S06]  /*16f80*/  WARPGROUP.ARRIVE ;  /* 0x00000000000079c5 */ /* 0x000fcc0000000000 */
[----:B------:R-:W-:Y:S01]  /*16f90*/  HGMMA.64x16x16.F32 R112, gdesc[UR36], RZ, !UPT, gsb0 ;  /* 0x00200000247079f0 */ /* 0x000fe2000c0008ff */
[----:B------:R-:W-:Y:S01]  /*16fa0*/  VIADD R88, R10, 0x400 ;  /* 0x000004000a587836 */ /* 0x000fe20000000000 */
[----:B------:R-:W-:-:S04]  /*16fb0*/  R2UR UR27, R89 ;  /* 0x00000000591b72ca */ /* 0x000fc800000e0000 */
        /* <DEDUP_REMOVED lines=9> */
[----:B------:R-:W-:Y:S01]  /*17050*/  R2UR UR47, R89 ;  /* 0x00000000592f72ca */ /* 0x000fe200000e0000 */
[----:B------:R-:W-:-:S03]  /*17060*/  IMAD.MOV.U32 R89, RZ, RZ, 0x40000040 ;  /* 0x40000040ff597424 */ /* 0x000fc600078e00ff */
[----:B------:R-:W-:Y:S01]  /*17070*/  R2UR UR46, R88 ;  /* 0x00000000582e72ca */ /* 0x000fe200000e0000 */
[----:B------:R-:W-:Y:S01]  /*17080*/  VIADD R88, R10, 0x302 ;  /* 0x000003020a587836 */ /* 0x000fe20000000000 */
[----:B------:R-:W-:Y:S02]  /*17090*/  WARPGROUP.DEPBAR.LE gsb0, 0x0 ;  /* 0x00008000000079c5 */ /* 0x000fe40000010000 */
[----:B------:R-:W-:-:S06]  /*170a0*/  WARPGROUP.ARRIVE ;  /* 0x00000000000079c5 */ /* 0x000fcc0000000000 */
[----:B------:R-:W-:Y:S01]  /*170b0*/  HGMMA.64x16x16.F32 R96, gdesc[UR28], RZ, !UPT, gsb0 ;  /* 0x002000001c6079f0 */ /* 0x000fe2000c0008ff */
[----:B------:R-:W-:Y:S01]  /*170c0*/  R2UR UR7, R89 ;  /* 0x00000000590772ca */ /* 0x000fe200000e0000 */
[----:B------:R-:W-:Y:S01]  /*170d0*/  IMAD.MOV.U32 R89, RZ, RZ, 0x40000040 ;  /* 0x40000040ff597424 */ /* 0x000fe200078e00ff */
[----:B------:R-:W-:Y:S02]  /*170e0*/  R2UR UR6, R88 ;  /* 0x00000000580672ca */ /* 0x000fe400000e0000 */
[----:B------:R-:W-:Y:S02]  /*170f0*/  IADD3 R88, R10, 0x402, RZ ;  /* 0x000004020a587810 */ /* 0x000fe40007ffe0ff */
[----:B------:R-:W-:Y:S02]  /*17100*/  R2UR UR35, R13 ;  /* 0x000000000d2372ca */ /* 0x000fe400000e0000 */
[----:B------:R-:W-:Y:S01]  /*17110*/  R2UR UR14, R88 ;  /* 0x00000000580e72ca */ /* 0x000fe200000e0000 */
[----:B------:R-:W-:Y:S01]  /*17120*/  VIADD R88, R10, 0x502 ;  /* 0x000005020a587836 */ /* 0x000fe20000000000 */
[----:B------:R-:W-:Y:S01]  /*17130*/  R2UR UR15, R89 ;  /* 0x00000000590f72ca */ /* 0x000fe200000e0000 */
[----:B------:R-:W-:Y:S01]  /*17140*/  IMAD.MOV.U32 R89, RZ, RZ, 0x40000040 ;  /* 0x40000040ff597424 */ /* 0x000fe200078e00ff */
[----:B------:R-:W-:-:S02]  /*17150*/  MOV R225, UR21 ;  /* 0x0000001500e17c02 */ /* 0x000fc40008000f00 */
[----:B------:R-:W-:Y:S02]  /*17160*/  MOV R224, UR20 ;  /* 0x0000001400e07c02 */ /* 0x000fe40008000f00 */
[----:B----4-:R-:W-:Y:S02]  /*17170*/  R2UR UR20, R92 ;  /* 0x000000005c1472ca */ /* 0x010fe400000e0000 */
        /* <DEDUP_REMOVED lines=26> */
[----:B------:R-:W-:Y:S01]  /*17320*/  IMAD.MOV.U32 R13, RZ, RZ, 0x40000040 ;  /* 0x40000040ff0d7424 */ /* 0x000fe200078e00ff */
[----:B------:R-:W-:Y:S02]  /*17330*/  WARPGROUP.DEPBAR.LE gsb0, 0x0 ;  /* 0x00008000000079c5 */ /* 0x000fe40000010000 */
[----:B------:R-:W-:-:S06]  /*17340*/  WARPGROUP.ARRIVE ;  /* 0x00000000000079c5 */ /* 0x000fcc0000000000 */
[----:B------:R-:W-:Y:S01]  /*17350*/  HGMMA.64x16x16.F32 R144, gdesc[UR52], R144, gsb0 ;  /* 0x00200000349079f0 */ /* 0x000fe20008000890 */
[----:B------:R-:W-:Y:S02]  /*17360*/  MOV R21, UR5 ;  /* 0x0000000500157c02 */ /* 0x000fe40008000f00 */
[----:B------:R-:W-:Y:S01]  /*17370*/  R2UR UR5, R13 ;  /* 0x000000000d0572ca */ /* 0x000fe200000e0000 */
[----:B------:R-:W-:Y:S01]  /*17380*/  UMOV UR58, UR4 ;  /* 0x00000004003a7c82 */ /* 0x000fe20008000000 */
[----:B------:R-:W-:Y:S01]  /*17390*/  UMOV UR56, UR20 ;  /* 0x0000001400387c82 */ /* 0x000fe20008000000 */
[----:B------:R-:W-:-:S10]  /*173a0*/  UMOV UR57, UR21 ;  /* 0x0000001500397c82 */ /* 0x000fd40008000000 */
[----:B------:R-:W-:Y:S01]  /*173b0*/  UMOV UR59, UR5 ;  /* 0x00000005003b7c82 */ /* 0x000fe20008000000 */
        /* <DEDUP_REMOVED lines=44> */
[----:B------:R-:W-:Y:S02]  /*17680*/  IADD3 R8, R10, 0x4, RZ ;  /* 0x000000040a087810 */ /* 0x000fe40007ffe0ff */
[----:B------:R-:W-:Y:S02]  /*17690*/  R2UR UR4, R236 ;  /* 0x00000000ec0472ca */ /* 0x000fe400000e0000 */
        /* <DEDUP_REMOVED lines=77> */
[----:B------:R-:W-:Y:S02]  /*17b70*/  VIADD R8, R10, 0x484 ;  /* 0x000004840a087836 */ /* 0x000fe40000000000 */
[----:B------:R-:W-:Y:S01]  /*17b80*/  IMAD.MOV.U32 R9, RZ, RZ, 0x40000040 ;  /* 0x40000040ff097424 */ /* 0x000fe200078e00ff */
[----:B------:R-:W-:Y:S02]  /*17b90*/  WARPGROUP.DEPBAR.LE gsb0, 0x0 ;  /* 0x00008000000079c5 */ /* 0x000fe40000010000 */
[----:B------:R-:W-:-:S06]  /*17ba0*/  WARPGROUP.ARRIVE ;  /* 0x00000000000079c5 */ /* 0x000fcc0000000000 */
[----:B------:R-:W-:Y:S01]  /*17bb0*/  HGMMA.64x16x16.F32 R104, gdesc[UR56], R104, gsb0 ;  /* 0x00200000386879f0 */ /* 0x000fe20008000868 */
[----:B------:R-:W-:Y:S01]  /*17bc0*/  R2UR UR6, R8 ;  /* 0x00000000080672ca */ /* 0x000fe200000e0000 */
[----:B------:R-:W-:Y:S01]  /*17bd0*/  VIADD R8, R10, 0x504 ;  /* 0x000005040a087836 */ /* 0x000fe20000000000 */
[----:B------:R-:W-:Y:S01]  /*17be0*/  R2UR UR7, R9 ;  /* 0x00000000090772ca */ /* 0x000fe200000e0000 */
[----:B------:R-:W-:-:S03]  /*17bf0*/  IMAD.MOV.U32 R9, RZ, RZ, 0x40000040 ;  /* 0x40000040ff097424 */ /* 0x000fc600078e00ff */
[----:B------:R-:W-:Y:S02]  /*17c00*/  R2UR UR10, R8 ;  /* 0x00000000080a72ca */ /* 0x000fe400000e0000 */
[----:B------:R-:W-:Y:S01]  /*17c10*/  R2UR UR11, R9 ;  /* 0x00000000090b72ca */ /* 0x000fe200000e0000 */
[----:B------:R-:W-:Y:S01]  /*17c20*/  UMOV UR8, UR4 ;  /* 0x0000000400087c82 */ /* 0x000fe20008000000 */
[----:B------:R-:W-:-:S09]  /*17c30*/  UMOV UR9, UR5 ;  /* 0x0000000500097c82 */ /* 0x000fd20008000000 */
[----:B------:R-:W-:Y:S01]  /*17c40*/  MOV R8, UR10 ;  /* 0x0000000a00087c02 */ /* 0x000fe20008000f00 */
[----:B------:R-:W-:Y:S01]  /*17c50*/  UMOV UR10, UR6 ;  /* 0x00000006000a7c82 */ /* 0x000fe20008000000 */
[----:B------:R-:W-:Y:S01]  /*17c60*/  MOV R9, UR11 ;  /* 0x0000000b00097c02 */ /* 0x000fe20008000f00 */
        /* <DEDUP_REMOVED lines=107> */
[----:B------:R-:W-:Y:S02]  /*18320*/  VIADD R8, R10, 0x680 ;  /* 0x000006800a087836 */ /* 0x000fe40000000000 */
[----:B------:R-:W-:-:S03]  /*18330*/  IMAD.MOV.U32 R9, RZ, RZ, 0x40000040 ;  /* 0x40000040ff097424 */ /* 0x000fc600078e00ff */
[----:B------:R-:W-:Y:S01]  /*18340*/  R2UR UR10, R8 ;  /* 0x00000000080a72ca */ /* 0x000fe200000e0000 */
[----:B------:R-:W-:Y:S02]  /*18350*/  WARPGROUP.DEPBAR.LE gsb0, 0x0 ;  /* 0x00008000000079c5 */ /* 0x000fe40000010000 */
[----:B------:R-:W-:-:S06]  /*18360*/  WARPGROUP.ARRIVE ;  /* 0x00000000000079c5 */ /* 0x000fcc0000000000 */
[----:B------:R-:W-:Y:S01]  /*18370*/  HGMMA.64x16x16.F32 R88, gdesc[UR20], R88, gsb0 ;  /* 0x00200000145879f0 */ /* 0x000fe20008000858 */
[----:B------:R-:W-:Y:S01]  /*18380*/  VIADD R8, R10, 0x700 ;  /* 0x000007000a087836 */ /* 0x000fe20000000000 */
[----:B------:R-:W-:Y:S01]  /*18390*/  R2UR UR11, R9 ;  /* 0x00000000090b72ca */ /* 0x000fe200000e0000 */
[----:B------:R-:W-:-:S03]  /*183a0*/  IMAD.MOV.U32 R9, RZ, RZ, 0x40000040 ;  /* 0x40000040ff097424 */ /* 0x000fc600078e00ff */
[----:B------:R-:W-:Y:S01]  /*183b0*/  R2UR UR14, R8 ;  /* 0x00000000080e72ca */ /* 0x000fe200000e0000 */
[C---:B------:R-:W-:Y:S01]  /*183c0*/  VIADD R8, R10.reuse, 0x780 ;  /* 0x000007800a087836 */ /* 0x040fe20000000000 */
[----:B------:R-:W-:Y:S01]  /*183d0*/  R2UR UR15, R9 ;  /* 0x00000000090f72ca */ /* 0x000fe200000e0000 */
[----:B------:R-:W-:Y:S01]  /*183e0*/  VIADD R12, R10, 0x580 ;  /* 0x000005800a0c7836 */ /* 0x000fe20000000000 */
[----:B------:R-:W-:Y:S01]  /*183f0*/  MOV R9, 0x40000040 ;  /* 0x4000004000097802 */ /* 0x000fe20000000f00 */
[----:B------:R-:W-:Y:S01]  /*18400*/  IMAD.MOV.U32 R13, RZ, RZ, 0x40000040 ;  /* 0x40000040ff0d7424 */ /* 0x000fe200078e00ff */
[----:B------:R-:W-:Y:S01]  /*18410*/  R2UR UR18, R8 ;  /* 0x00000000081272ca */ /* 0x000fe200000e0000 */
[----:B------:R-:W-:Y:S01]  /*18420*/  VIADD R8, R10, 0x800 ;  /* 0x000008000a087836 */ /* 0x000fe20000000000 */
[----:B------:R-:W-:Y:S02]  /*18430*/  R2UR UR4, R232 ;  /* 0x00000000e80472ca */ /* 0x000fe400000e0000 */
[----:B------:R-:W-:-:S02]  /*18440*/  R2UR UR5, R233 ;  /* 0x00000000e90572ca */ /* 0x000fc400000e0000 */
[----:B------:R-:W-:Y:S01]  /*18450*/  R2UR UR19, R9 ;  /* 0x00000000091372ca */ /* 0x000fe200000e0000 */
[----:B------:R-:W-:Y:S01]  /*18460*/  IMAD.MOV.U32 R9, RZ, RZ, 0x40000040 ;  /* 0x40000040ff097424 */ /* 0x000fe200078e00ff */
[----:B------:R-:W-:Y:S02]  /*18470*/  R2UR UR58, R12 ;  /* 0x000000000c3a72ca */ /* 0x000fe400000e0000 */
[----:B------:R-:W-:Y:S02]  /*18480*/  R2UR UR59, R13 ;  /* 0x000000000d3b72ca */ /* 0x000fe400000e0000 */
[----:B------:R-:W-:Y:S01]  /*18490*/  R2UR UR38, R8 ;  /* 0x00000000082672ca */ /* 0x000fe200000e0000 */
[----:B------:R-:W-:Y:S01]  /*184a0*/  VIADD R8, R10, 0x880 ;  /* 0x000008800a087836 */ /* 0x000fe20000000000 */
[----:B------:R-:W-:Y:S01]  /*184b0*/  R2UR UR39, R9 ;  /* 0x00000000092772ca */ /* 0x000fe200000e0000 */
[----:B------:R-:W-:-:S03]  /*184c0*/  IMAD.MOV.U32 R9, RZ, RZ, 0x40000040 ;  /* 0x40000040ff097424 */ /* 0x000fc600078e00ff */
[----:B------:R-:W-:Y:S01]  /*184d0*/  R2UR UR26, R8 ;  /* 0x00000000081a72ca */ /* 0x000fe200000e0000 */
[----:B------:R-:W-:Y:S01]  /*184e0*/  VIADD R8, R10, 0x900 ;  /* 0x000009000a087836 */ /* 0x000fe20000000000 */
[----:B------:R-:W-:Y:S01]  /*184f0*/  R2UR UR27, R9 ;  /* 0x00000000091b72ca */ /* 0x000fe200000e0000 */
[----:B------:R-:W-:Y:S01]  /*18500*/  UMOV UR56, UR4 ;  /* 0x0000000400387c82 */ /* 0x000fe20008000000 */
[----:B------:R-:W-:Y:S01]  /*18510*/  UMOV UR57, UR5 ;  /* 0x0000000500397c82 */ /* 0x000fe20008000000 */
        /* <DEDUP_REMOVED lines=14> */
[----:B------:R-:W-:Y:S02]  /*18600*/  R2UR UR43, R9 ;  /* 0x00000000092b72ca */ /* 0x000fe400000e0000 */
[----:B------:R-:W-:Y:S02]  /*18610*/  MOV R9, 0x40000040 ;  /* 0x4000004000097802 */ /* 0x000fe40000000f00 */
        /* <DEDUP_REMOVED lines=13> */
[C---:B------:R-:W-:Y:S01]  /*186f0*/  VIADD R8, R10.reuse, 0x702 ;  /* 0x000007020a087836 */ /* 0x040fe20000000000 */
[----:B------:R-:W-:Y:S01]  /*18700*/  R2UR UR21, R9 ;  /* 0x00000000091572ca */ /* 0x000fe200000e0000 */
[----:B------:R-:W-:Y:S01]  /*18710*/  IMAD.MOV.U32 R9, RZ, RZ, 0x40000040 ;  /* 0x40000040ff097424 */ /* 0x000fe200078e00ff */
[----:B------:R-:W-:Y:S01]  /*18720*/  MOV R13, 0x40000040 ;  /* 0x40000040000d7802 */ /* 0x000fe20000000f00 */
[----:B------:R-:W-:Y:S01]  /*18730*/  VIADD R12, R10, 0x600 ;  /* 0x000006000a0c7836 */ /* 0x000fe20000000000 */
[----:B------:R-:W-:-:S02]  /*18740*/  R2UR UR58, R8 ;  /* 0x00000000083a72ca */ /* 0x000fc400000e0000 */
[----:B------:R-:W-:Y:S02]  /*18750*/  R2UR UR59, R9 ;  /* 0x00000000093b72ca */ /* 0x000fe400000e0000 */
[----:B------:R-:W-:Y:S02]  /*18760*/  R2UR UR6, R12 ;  /* 0x000000000c0672ca */ /* 0x000fe400000e0000 */
[----:B------:R-:W-:Y:S01]  /*18770*/  R2UR UR7, R13 ;  /* 0x000000000d0772ca */ /* 0x000fe200000e0000 */
[----:B------:R-:W-:Y:S01]  /*18780*/  UMOV UR56, UR4 ;  /* 0x0000000400387c82 */ /* 0x000fe20008000000 */
[----:B------:R-:W-:Y:S01]  /*18790*/  UMOV UR57, UR5 ;  /* 0x0000000500397c82 */ /* 0x000fe20008000000 */
[----:B------:R-:W-:Y:S02]  /*187a0*/  WARPGROUP.DEPBAR.LE gsb0, 0x0 ;  /* 0x00008000000079c5 */ /* 0x000fe40000010000 */
[----:B------:R-:W-:-:S04]  /*187b0*/  WARPGROUP.ARRIVE ;  /* 0x00000000000079c5 */ /* 0x000fc80000000000 */
[----:B------:R-:W-:-:S04]  /*187c0*/  MOV R8, UR59 ;  /* 0x0000003b00087c02 */ /* 0x000fc80008000f00 */
[----:B------:R-:W-:Y:S01]  /*187d0*/  UMOV UR59, UR7 ;  /* 0x00000007003b7c82 */ /* 0x000fe20008000000 */
[----:B------:R-:W-:Y:S01]  /*187e0*/  MOV R9, UR58 ;  /* 0x0000003a00097c02 */ /* 0x000fe20008000f00 */
[----:B------:R-:W-:Y:S02]  /*187f0*/  UMOV UR58, UR6 ;  /* 0x00000006003a7c82 */ /* 0x000fe40008000000 */
        /* <DEDUP_REMOVED lines=236> */
[----:B------:R-:W-:Y:S02]  /*196c0*/  R2UR UR21, R225 ;  /* 0x00000000e11572ca */ /* 0x000fe400000e0000 */
[----:B------:R-:W-:Y:S02]  /*196d0*/  R2UR UR20, R224 ;  /* 0x00000000e01472ca */ /* 0x000fe400000e0000 */
[----:B------:R-:W-:Y:S02]  /*196e0*/  R2UR UR22, R8 ;  /* 0x00000000081672ca */ /* 0x000fe400000e0000 */
[----:B------:R-:W-:Y:S01]  /*196f0*/  R2UR UR23, R9 ;  /* 0x00000000091772ca */ /* 0x000fe200000e0000 */
[----:B------:R-:W-:-:S02]  /*19700*/  WARPGROUP.DEPBAR.LE gsb0, 0x0 ;  /* 0x00008000000079c5 */ /* 0x000fc40000010000 */
        /* <DEDUP_REMOVED lines=93> */
[----:B------:R-:W-:Y:S02]  /*19ce0*/  R2UR UR38, R227 ;  /* 0x00000000e32672ca */ /* 0x000fe400000e0000 */
[----:B------:R-:W-:Y:S02]  /*19cf0*/  R2UR UR37, R226 ;  /* 0x00000000e22572ca */ /* 0x000fe400000e0000 */
[----:B------:R-:W-:Y:S01]  /*19d00*/  R2UR UR36, R15 ;  /* 0x000000000f2472ca */ /* 0x000fe200000e0000 */
[----:B------:R-:W-:Y:S02]  /*19d10*/  WARPGROUP.DEPBAR.LE gsb0, 0x0 ;  /* 0x00008000000079c5 */ /* 0x000fe40000010000 */
[----:B------:R-:W-:-:S12]  /*19d20*/  @P2 BRA `(.L_x_6852) ;  /* 0x0000000000282947 */ /* 0x000fd80003800000 */
[----:B------:R-:W-:Y:S05]  /*19d30*/  @!P0 BRA `(.L_x_6853) ;  /* 0x0000000000048947 */ /* 0x000fea0003800000 */
[----:B------:R-:W-:Y:S01]  /*19d40*/  BPT.TRAP 0x1 ;  /* 0x000000040000795c */ /* 0x000fe20000300000 */
.L_x_6853:
[----:B------:R-:W-:Y:S01]  /*19d50*/  SHF.L.U32 R6, R6, 0x1f, RZ ;  /* 0x0000001f06067819 */ /* 0x000fe200000006ff */
[----:B------:R-:W-:-:S04]  /*19d60*/  IMAD R8, R7, 0x8, R2 ;  /* 0x0000000807087824 */ /* 0x000fc800078e0202 */
[----:B------:R0:W1:Y:S01]  /*19d70*/  SYNCS.PHASECHK.TRANS64.TRYWAIT P2, [R8+URZ+0x34850], R6 ;  /* 0x03485006080075a7 */ /* 0x000062000804017f */
[----:B------:R-:W-:Y:S05]  /*19d80*/  @!P0 BRA `(.L_x_6854) ;  /* 0x0000000000048947 */ /* 0x000fea0003800000 */
[----:B------:R-:W-:Y:S01]  /*19d90*/  BPT.TRAP 0x1 ;  /* 0x000000040000795c */ /* 0x000fe20000300000 */
.L_x_6854:
[----:B-1----:R-:W-:Y:S05]  /*19da0*/  @P2 BRA `(.L_x_6852) ;  /* 0x0000000000082947 */ /* 0x002fea0003800000 */
[----:B------:R-:W1:Y:S02]  /*19db0*/  SYNCS.PHASECHK.TRANS64.TRYWAIT P2, [R8+URZ+0x34850], R6 ;  /* 0x03485006080075a7 */ /* 0x000e64000804017f */
[----:B-1----:R-:W-:Y:S05]  /*19dc0*/  @!P2 BRA `(.L_x_6855) ;  /* 0x000000e400c4a947 */ /* 0x002fea0003800000 */
.L_x_6852:
[----:B01----:R-:W-:Y:S01]  /*19dd0*/  VIADD R6, R2, 0x400 ;  /* 0x0000040002067836 */ /* 0x003fe20000000000 */
[----:B------:R-:W-:Y:S05]  /*19de0*/  WARPSYNC.ALL ;  /* 0x0000000000007948 */ /* 0x000fea0003800000 */
[----:B------:R-:W-:Y:S01]  /*19df0*/  SHF.R.U32.HI R6, RZ, 0x4, R6 ;  /* 0x00000004ff067819 */ /* 0x000fe20000011606 */
[----:B------:R-:W-:Y:S01]  /*19e00*/  IMAD.MOV.U32 R9, RZ, RZ, 0x40000040 ;  /* 0x40000040ff097424 */ /* 0x000fe200078e00ff */
[----:B------:R-:W-:Y:S01]  /*19e10*/  WARPGROUP.ARRIVE ;  /* 0x00000000000079c5 */ /* 0x000fe20000000000 */
[----:B------:R-:W-:Y:S01]  /*19e20*/  IMAD.MOV.U32 R11, RZ, RZ, 0x40000040 ;  /* 0x40000040ff0b7424 */ /* 0x000fe200078e00ff */
[----:B------:R-:W-:Y:S01]  /*19e30*/  LOP3.LUT R6, R6, 0x3fff, RZ, 0xc0, !PT ;  /* 0x00003fff06067812 */ /* 0x000fe200078ec0ff */
[----:B------:R-:W-:Y:S01]  /*19e40*/  IMAD.MOV.U32 R21, RZ, RZ, 0x40000040 ;  /* 0x40000040ff157424 */ /* 0x000fe200078e00ff */
[----:B------:R-:W-:Y:S01]  /*19e50*/  R2UR UR7, R9 ;  /* 0x00000000090772ca */ /* 0x000fe200000e0000 */
[----:B------:R-:W-:Y:S01]  /*19e60*/  ULDC UR8, c[0x0][0x988] ;  /* 0x0002620000087ab9 */ /* 0x000fe20000000800 */
[----:B------:R-:W-:Y:S01]  /*19e70*/  LOP3.LUT R6, R6, 0x5800000, RZ, 0xfc, !PT ;  /* 0x0580000006067812 */ /* 0x000fe200078efcff */
[----:B------:R-:W0:Y:S01]  /*19e80*/  S2R R224, SR_TID.X ;  /* 0x0000000000e07919 */ /* 0x000e220000002100 */
[----:B------:R-:W-:-:S03]  /*19e90*/  FMNMX.FTZ R15, R170, R4, !PT ;  /* 0x00000004aa0f7209 */ /* 0x000fc60007810000 */
[----:B------:R-:W-:Y:S01]  /*19ea0*/  IMAD R8, R7, 0xb00, R6 ;  /* 0x00000b0007087824 */ /* 0x000fe200078e0206 */
[----:B------:R-:W-:Y:S02]  /*19eb0*/  FMNMX.FTZ R6, R168, R5, !PT ;  /* 0x00000005a8067209 */ /* 0x000fe40007810000 */
[----:B------:R-:W-:Y:S01]  /*19ec0*/  FMNMX.FTZ R15, R171, R15, !PT ;  /* 0x0000000fab0f7209 */ /* 0x000fe20007810000 */
[C---:B------:R-:W-:Y:S01]  /*19ed0*/  VIADD R10, R8.reuse, 0x80 ;  /* 0x00000080080a7836 */ /* 0x040fe20000000000 */
[C---:B------:R-:W-:Y:S01]  /*19ee0*/  R2UR UR6, R8.reuse ;  /* 0x00000000080672ca */ /* 0x040fe200000e0000 */
[----:B------:R-:W-:Y:S01]  /*19ef0*/  VIADD R20, R8, 0x300 ;  /* 0x0000030008147836 */ /* 0x000fe20000000000 */
[----:B------:R-:W-:Y:S02]  /*19f00*/  FMNMX.FTZ R6, R169, R6, !PT ;  /* 0x00000006a9067209 */ /* 0x000fe40007810000 */
[----:B------:R-:W-:Y:S02]  /*19f10*/  FMNMX.FTZ R15, R174, R15, !PT ;  /* 0x0000000fae0f7209 */ /* 0x000fe40007810000 */
[----:B------:R-:W-:-:S04]  /*19f20*/  FMNMX.FTZ R6, R172, R6, !PT ;  /* 0x00000006ac067209 */ /* 0x000fc80007810000 */
[----:B------:R-:W-:-:S03]  /*19f30*/  FMNMX.FTZ R6, R173, R6, !PT ;  /* 0x00000006ad067209 */ /* 0x000fc60007810000 */
[----:B------:R-:W-:Y:S01]  /*19f40*/  HGMMA.64x128x16.F32 R24, R176, gdesc[UR4].tnspB, R24, gsb0 ;  /* 0x41e00004b0187df0 */ /* 0x000fe20008000818 */
[----:B------:R-:W-:Y:S02]  /*19f50*/  R2UR UR6, R10 ;  /* 0x000000000a0672ca */ /* 0x000fe400000e0000 */
[----:B------:R-:W-:Y:S01]  /*19f60*/  R2UR UR7, R11 ;  /* 0x000000000b0772ca */ /* 0x000fe200000e0000 */
[----:B------:R-:W-:Y:S01]  /*19f70*/  IMAD.MOV.U32 R11, RZ, RZ, 0x40000040 ;  /* 0x40000040ff0b7424 */ /* 0x000fe200078e00ff */
[----:B------:R-:W-:Y:S02]  /*19f80*/  IADD3 R10, R8, 0x100, RZ ;  /* 0x00000100080a7810 */ /* 0x000fe40007ffe0ff */
[----:B------:R-:W-:Y:S02]  /*19f90*/  FMNMX.FTZ R6, R160, R6, !PT ;  /* 0x00000006a0067209 */ /* 0x000fe40007810000 */
[----:B0-----:R-:W-:Y:S02]  /*19fa0*/  SHF.R.U32.HI R224, RZ, 0x7, R224 ;  /* 0x00000007ffe07819 */ /* 0x001fe400000116e0 */
        /* <DEDUP_REMOVED lines=37> */
[----:B------:R-:W-:Y:S01]  /*1a200*/  HGMMA.64x128x16.F32 R24, R180, gdesc[UR4].tnspB, R24, gsb0 ;  /* 0x41e00004b4187df0 */ /* 0x000fe20008000818 */
[----:B------:R-:W-:Y:S01]  /*1a210*/  R2UR UR6, R10 ;  /* 0x000000000a0672ca */ /* 0x000fe200000e0000 */
[----:B------:R-:W-:Y:S01]  /*1a220*/  VIADD R10, R8, 0x180 ;  /* 0x00000180080a7836 */ /* 0x000fe20000000000 */
[----:B------:R-:W-:Y:S01]  /*1a230*/  R2UR UR7, R11 ;  /* 0x000000000b0772ca */ /* 0x000fe200000e0000 */
[----:B------:R-:W-:Y:S01]  /*1a240*/  IMAD.MOV.U32 R11, RZ, RZ, 0x40000040 ;  /* 0x40000040ff0b7424 */ /* 0x000fe200078e00ff */
        /* <DEDUP_REMOVED lines=19> */
[----:B------:R-:W-:Y:S02]  /*1a380*/  R2UR UR6, R10 ;  /* 0x000000000a0672ca */ /* 0x000fe400000e0000 */
[----:B------:R-:W-:Y:S01]  /*1a390*/  R2UR UR7, R11 ;  /* 0x000000000b0772ca */ /* 0x000fe200000e0000 */
[----:B------:R-:W-:Y:S01]  /*1a3a0*/  IMAD.MOV.U32 R11, RZ, RZ, 0x40000040 ;  /* 0x40000040ff0b7424 */ /* 0x000fe200078e00ff */
[----:B------:R-:W-:Y:S01]  /*1a3b0*/  IADD3 R10, R8, 0x280, RZ ;  /* 0x00000280080a7810 */ /* 0x000fe20007ffe0ff */
[----:B------:R-:W-:Y:S02]  /*1a3c0*/  WARPGROUP.DEPBAR.LE gsb0, 0x0 ;  /* 0x00008000000079c5 */ /* 0x000fe40000010000 */
[----:B------:R-:W-:-:S08]  /*1a3d0*/  WARPGROUP.ARRIVE ;  /* 0x00000000000079c5 */ /* 0x000fd00000000000 */
[----:B------:R-:W-:Y:S01]  /*1a3e0*/  HGMMA.64x128x16.F32 R24, R192, gdesc[UR4].tnspB, R24, gsb0 ;  /* 0x41e00004c0187df0 */ /* 0x000fe20008000818 */
[----:B------:R-:W-:Y:S01]  /*1a3f0*/  R2UR UR6, R10 ;  /* 0x000000000a0672ca */ /* 0x000fe200000e0000 */
[----:B------:R-:W-:Y:S01]  /*1a400*/  IMAD.U32 R10, RZ, RZ, UR8 ;  /* 0x00000008ff0a7e24 */ /* 0x000fe2000f8e00ff */
[----:B------:R-:W-:-:S03]  /*1a410*/  R2UR UR7, R11 ;  /* 0x000000000b0772ca */ /* 0x000fc600000e0000 */
        /* <DEDUP_REMOVED lines=44> */
[----:B------:R-:W-:-:S03]  /*1a6e0*/  FFMA.FTZ R194, R140, R10, -R11 ;  /* 0x0000000a8cc27223 */ /* 0x000fc6000001080b */
[----:B------:R-:W-:Y:S01]  /*1a6f0*/  MUFU.EX2 R190, R190 ;  /* 0x000000be00be7308 */ /* 0x000fe20000000800 */
[----:B------:R-:W-:Y:S01]  /*1a700*/  HGMMA.64x128x16.F32 R24, R196, gdesc[UR4].tnspB, R24, gsb0 ;  /* 0x41e00004c4187df0 */ /* 0x000fe20008000818 */
[----:B------:R-:W-:Y:S02]  /*1a710*/  R2UR UR6, R20 ;  /* 0x00000000140672ca */ /* 0x000fe400000e0000 */
[----:B------:R-:W-:Y:S02]  /*1a720*/  R2UR UR7, R21 ;  /* 0x00000000150772ca */ /* 0x000fe400000e0000 */
        /* <DEDUP_REMOVED lines=16> */
[----:B------:R-:W-:Y:S01]  /*1a830*/  VIADD R20, R8, 0x380 ;  /* 0x0000038008147836 */ /* 0x000fe20000000000 */
[----:B------:R-:W-:Y:S02]  /*1a840*/  MUFU.EX2 R96, R96 ;  /* 0x0000006000607308 */ /* 0x000fe40000000800 */
[----:B------:R-:W-:-:S04]  /*1a850*/  FMNMX.FTZ R21, R150, R21, !PT ;  /* 0x0000001596157209 */ /* 0x000fc80007810000 */
[----:B------:R-:W-:Y:S02]  /*1a860*/  FMNMX.FTZ R136, R151, R21, !PT ;  /* 0x0000001597887209 */ /* 0x000fe40007810000 */
[----:B------:R-:W-:Y:S01]  /*1a870*/  MOV R21, 0x40000040 ;  /* 0x4000004000157802 */ /* 0x000fe20000000f00 */
[----:B------:R-:W-:Y:S01]  /*1a880*/  MUFU.EX2 R97, R97 ;  /* 0x0000006100617308 */ /* 0x000fe20000000800 */
[----:B------:R-:W-:-:S04]  /*1a890*/  FMNMX.FTZ R136, R138, R136, !PT ;  /* 0x000000888a887209 */ /* 0x000fc80007810000 */
[----:B------:R-:W-:-:S03]  /*1a8a0*/  FMNMX.FTZ R136, R139, R136, !PT ;  /* 0x000000888b887209 */ /* 0x000fc60007810000 */
[----:B------:R-:W-:Y:S01]  /*1a8b0*/  MUFU.EX2 R100, R100 ;  /* 0x0000006400647308 */ /* 0x000fe20000000800 */
[----:B------:R-:W-:-:S07]  /*1a8c0*/  FMNMX.FTZ R136, R142, R136, !PT ;  /* 0x000000888e887209 */ /* 0x000fce0007810000 */
[----:B------:R-:W-:Y:S01]  /*1a8d0*/  MUFU.EX2 R101, R101 ;  /* 0x0000006500657308 */ /* 0x000fe20000000800 */
[----:B------:R-:W-:Y:S02]  /*1a8e0*/  WARPGROUP.DEPBAR.LE gsb0, 0x0 ;  /* 0x00008000000079c5 */ /* 0x000fe40000010000 */
[----:B------:R-:W-:Y:S01]  /*1a8f0*/  WARPGROUP.ARRIVE ;  /* 0x00000000000079c5 */ /* 0x000fe20000000000 */
[-CC-:B------:R-:W-:Y:S01]  /*1a900*/  FFMA.FTZ R196, R128, R10.reuse, -R11.reuse ;  /* 0x0000000a80c47223 */ /* 0x180fe2000001080b */
[-CC-:B------:R-:W-:Y:S01]  /*1a910*/  FFMA.FTZ R128, R129, R10.reuse, -R11.reuse ;  /* 0x0000000a81807223 */ /* 0x180fe2000001080b */
[----:B------:R-:W-:-:S03]  /*1a920*/  FFMA.FTZ R198, R132, R10, -R11 ;  /* 0x0000000a84c67223 */ /* 0x000fc6000001080b */
[----:B------:R-:W-:Y:S01]  /*1a930*/  HGMMA.64x128x16.F32 R24, R200, gdesc[UR4].tnspB, R24, gsb0 ;  /* 0x41e00004c8187df0 */ /* 0x000fe20008000818 */
[----:B------:R-:W-:Y:S01]  /*1a940*/  R2UR UR6, R20 ;  /* 0x00000000140672ca */ /* 0x000fe200000e0000 */
[----:B------:R-:W-:Y:S01]  /*1a950*/  MUFU.EX2 R196, R196 ;  /* 0x000000c400c47308 */ /* 0x000fe20000000800 */
[----:B------:R-:W-:Y:S02]  /*1a960*/  R2UR UR7, R21 ;  /* 0x00000000150772ca */ /* 0x000fe400000e0000 */
        /* <DEDUP_REMOVED lines=25> */
[-CC-:B------:R-:W-:Y:S01]  /*1ab00*/  FFMA.FTZ R200, R120, R10.reuse, -R11.reuse ;  /* 0x0000000a78c87223 */ /* 0x180fe2000001080b */
[----:B------:R-:W-:Y:S01]  /*1ab10*/  FMNMX.FTZ R120, R99, R129, !PT ;  /* 0x0000008163787209 */ /* 0x000fe20007810000 */
[-CC-:B------:R-:W-:Y:S01]  /*1ab20*/  FFMA.FTZ R202, R124, R10.reuse, -R11.reuse ;  /* 0x0000000a7cca7223 */ /* 0x180fe2000001080b */
[----:B------:R-:W-:Y:S02]  /*1ab30*/  FFMA.FTZ R124, R125, R10, -R11 ;  /* 0x0000000a7d7c7223 */ /* 0x000fe4000001080b */
[----:B------:R-:W-:Y:S01]  /*1ab40*/  HGMMA.64x128x16.F32 R24, R204, gdesc[UR4].tnspB, R24, gsb0 ;  /* 0x41e00004cc187df0 */ /* 0x000fe20008000818 */
[----:B------:R-:W-:Y:S01]  /*1ab50*/  FMNMX.FTZ R120, R102, R120, !PT ;  /* 0x0000007866787209 */ /* 0x000fe20007810000 */
[----:B------:R-:W-:Y:S03]  /*1ab60*/  MUFU.EX2 R200, R200 ;  /* 0x000000c800c87308 */ /* 0x000fe60000000800 */
[----:B------:R-:W-:-:S04]  /*1ab70*/  FMNMX.FTZ R125, R103, R120, !PT ;  /* 0x00000078677d7209 */ /* 0x000fc80007810000 */
[----:B------:R-:W-:Y:S01]  /*1ab80*/  FMNMX.FTZ R125, R90, R125, !PT ;  /* 0x0000007d5a7d7209 */ /* 0x000fe20007810000 */
[----:B------:R1:W-:Y:S03]  /*1ab90*/  MUFU.EX2 R120, R113 ;  /* 0x0000007100787308 */ /* 0x0003e60000000800 */
[----:B------:R-:W-:-:S05]  /*1aba0*/  FMNMX.FTZ R125, R91, R125, !PT ;  /* 0x0000007d5b7d7209 */ /* 0x000fca0007810000 */
[----:B------:R-:W-:Y:S01]  /*1abb0*/  MUFU.EX2 R202, R202 ;  /* 0x000000ca00ca7308 */ /* 0x000fe20000000800 */
[----:B-1----:R-:W-:-:S05]  /*1abc0*/  IMAD.MOV.U32 R113, RZ, RZ, 0x40000040 ;  /* 0x40000040ff717424 */ /* 0x002fca00078e00ff */
[----:B------:R-:W-:Y:S02]  /*1abd0*/  R2UR UR7, R113 ;  /* 0x00000000710772ca */ /* 0x000fe400000e0000 */
[----:B------:R-:W-:Y:S01]  /*1abe0*/  FMNMX.FTZ R113, R94, R125, !PT ;  /* 0x0000007d5e717209 */ /* 0x000fe20007810000 */
[----:B------:R-:W-:Y:S03]  /*1abf0*/  MUFU.EX2 R124, R124 ;  /* 0x0000007c007c7308 */ /* 0x000fe60000000800 */
[----:B------:R-:W-:Y:S01]  /*1ac00*/  FMNMX.FTZ R113, R95, R113, !PT ;  /* 0x000000715f717209 */ /* 0x000fe20007810000 */
[----:B------:R-:W-:Y:S02]  /*1ac10*/  WARPGROUP.DEPBAR.LE gsb0, 0x0 ;  /* 0x00008000000079c5 */ /* 0x000fe40000010000 */
[-CC-:B------:R-:W-:Y:S01]  /*1ac20*/  FFMA.FTZ R204, R112, R10.reuse, -R11.reuse ;  /* 0x0000000a70cc7223 */ /* 0x180fe2000001080b */
[----:B------:R-:W-:Y:S01]  /*1ac30*/  VIADD R112, R8, 0x400 ;  /* 0x0000040008707836 */ /* 0x000fe20000000000 */
[----:B------:R-:W-:Y:S01]  /*1ac40*/  WARPGROUP.ARRIVE ;  /* 0x00000000000079c5 */ /* 0x000fe20000000000 */
[----:B------:R-:W-:-:S02]  /*1ac50*/  FFMA.FTZ R206, R116, R10, -R11 ;  /* 0x0000000a74ce7223 */ /* 0x000fc4000001080b */
[----:B------:R-:W1:Y:S01]  /*1ac60*/  SHFL.BFLY PT, R116, R113, 0x2, 0x1f ;  /* 0x0c401f0071747f89 */ /* 0x000e6200000e0000 */
[----:B------:R-:W-:Y:S01]  /*1ac70*/  R2UR UR6, R112 ;  /* 0x00000000700672ca */ /* 0x000fe200000e0000 */
[----:B------:R-:W-:Y:S01]  /*1ac80*/  FFMA.FTZ R112, R117, R10, -R11 ;  /* 0x0000000a75707223 */ /* 0x000fe2000001080b */
[----:B------:R-:W-:Y:S08]  /*1ac90*/  MUFU.EX2 R204, R204 ;  /* 0x000000cc00cc7308 */ /* 0x000ff00000000800 */
[----:B------:R-:W-:Y:S03]  /*1aca0*/  MUFU.EX2 R206, R206 ;  /* 0x000000ce00ce7308 */ /* 0x000fe60000000800 */
[----:B------:R-:W-:Y:S05]  /*1acb0*/  HGMMA.64x128x16.F32 R24, R208, gdesc[UR4].tnspB, R24, gsb0 ;  /* 0x41e00004d0187df0 */ /* 0x000fea0008000818 */
[----:B------:R-:W-:Y:S01]  /*1acc0*/  MUFU.EX2 R112, R112 ;  /* 0x0000007000707308 */ /* 0x000fe20000000800 */
[----:B-1----:R-:W-:-:S05]  /*1acd0*/  FMNMX.FTZ R113, R113, R116, !PT ;  /* 0x0000007471717209 */ /* 0x002fca0007810000 */
[----:B------:R-:W1:Y:S01]  /*1ace0*/  SHFL.BFLY PT, R116, R113, 0x1, 0x1f ;  /* 0x0c201f0071747f89 */ /* 0x000e6200000e0000 */
[----:B------:R-:W-:Y:S02]  /*1acf0*/  WARPGROUP.DEPBAR.LE gsb0, 0x0 ;  /* 0x00008000000079c5 */ /* 0x000fe40000010000 */
[-CC-:B------:R-:W-:Y:S01]  /*1ad00*/  FFMA.FTZ R210, R108, R10.reuse, -R11.reuse ;  /* 0x0000000a6cd27223 */ /* 0x180fe2000001080b */
[-CC-:B------:R-:W-:Y:S01]  /*1ad10*/  FFMA.FTZ R108, R88, R10.reuse, -R11.reuse ;  /* 0x0000000a586c7223 */ /* 0x180fe2000001080b */
[-CC-:B------:R-:W-:Y:S01]  /*1ad20*/  FFMA.FTZ R88, R92, R10.reuse, -R11.reuse ;  /* 0x0000000a5c587223 */ /* 0x180fe2000001080b */
[--C-:B------:R-:W-:Y:S01]  /*1ad30*/  FFMA.FTZ R208, R104, R10, -R11.reuse ;  /* 0x0000000a68d07223 */ /* 0x100fe2000001080b */
[----:B-1----:R-:W-:Y:S01]  /*1ad40*/  FMNMX.FTZ R92, R113, R116, !PT ;  /* 0x00000074715c7209 */ /* 0x002fe20007810000 */
[-CC-:B------:R-:W-:Y:S01]  /*1ad50*/  FFMA.FTZ R104, R105, R10.reuse, -R11.reuse ;  /* 0x0000000a69687223 */ /* 0x180fe2000001080b */
[-CC-:B------:R-:W-:Y:S01]  /*1ad60*/  FFMA.FTZ R105, R109, R10.reuse, -R11.reuse ;  /* 0x0000000a6d697223 */ /* 0x180fe2000001080b */
[-CC-:B------:R-:W-:Y:S01]  /*1ad70*/  FFMA.FTZ R109, R89, R10.reuse, -R11.reuse ;  /* 0x0000000a596d7223 */ /* 0x180fe2000001080b */
[----:B------:R1:W-:Y:S01]  /*1ad80*/  MUFU.EX2 R113, R88 ;  /* 0x0000005800717308 */ /* 0x0003e20000000800 */
[-C--:B------:R-:W-:Y:S01]  /*1ad90*/  FFMA.FTZ R11, R93, R10.reuse, -R11 ;  /* 0x0000000a5d0b7223 */ /* 0x080fe2000001080b */
[----:B------:R-:W-:Y:S01]  /*1ada0*/  IMAD.MOV.U32 R89, RZ, RZ, 0x40000040 ;  /* 0x40000040ff597424 */ /* 0x000fe200078e00ff */
[----:B------:R-:W-:Y:S01]  /*1adb0*/  WARPGROUP.ARRIVE ;  /* 0x00000000000079c5 */ /* 0x000fe20000000000 */
[----:B------:R-:W-:-:S03]  /*1adc0*/  FMUL.FTZ R93, R92, R10 ;  /* 0x0000000a5c5d7220 */ /* 0x000fc60000410000 */
[----:B------:R-:W-:Y:S01]  /*1add0*/  R2UR UR7, R89 ;  /* 0x00000000590772ca */ /* 0x000fe200000e0000 */
[-CC-:B------:R-:W-:Y:S01]  /*1ade0*/  FFMA.FTZ R199, R134, R10.reuse, -R93.reuse ;  /* 0x0000000a86c77223 */ /* 0x180fe2000001085d */
[----:B-1----:R-:W-:Y:S01]  /*1adf0*/  FADD.FTZ R88, -R92, R4 ;  /* 0x000000045c587221 */ /* 0x002fe20000010100 */
[----:B------:R-:W2:Y:S01]  /*1ae00*/  LDL R134, [R1+0x4] ;  /* 0x0000040001867983 */ /* 0x000ea20000100800 */
[----:B------:R1:W-:Y:S01]  /*1ae10*/  MUFU.EX2 R4, R11 ;  /* 0x0000000b00047308 */ /* 0x0003e20000000800 */
[----:B------:R-:W-:Y:S01]  /*1ae20*/  MOV R89, 0x40000040 ;  /* 0x4000004000597802 */ /* 0x000fe20000000f00 */
[-CC-:B------:R-:W-:Y:S01]  /*1ae30*/  FFMA.FTZ R177, R170, R10.reuse, -R93.reuse ;  /* 0x0000000aaab17223 */ /* 0x180fe2000001085d */
[-CC-:B------:R-:W-:Y:S01]  /*1ae40*/  FFMA.FTZ R116, R171, R10.reuse, -R93.reuse ;  /* 0x0000000aab747223 */ /* 0x180fe2000001085d */
[-CC-:B------:R-:W-:Y:S01]  /*1ae50*/  FFMA.FTZ R179, R174, R10.reuse, -R93.reuse ;  /* 0x0000000aaeb37223 */ /* 0x180fe2000001085d */
[-CC-:B------:R-:W-:Y:S01]  /*1ae60*/  FFMA.FTZ R117, R175, R10.reuse, -R93.reuse ;  /* 0x0000000aaf757223 */ /* 0x180fe2000001085d */
[-CC-:B------:R-:W-:Y:S01]  /*1ae70*/  FFMA.FTZ R181, R162, R10.reuse, -R93.reuse ;  /* 0x0000000aa2b57223 */ /* 0x180fe2000001085d */
[-C--:B------:R-:W-:Y:S01]  /*1ae80*/  FFMA.FTZ R125, R163, R10.reuse, -R93 ;  /* 0x0000000aa37d7223 */ /* 0x080fe2000001085d */
[----:B------:R-:W-:Y:S01]  /*1ae90*/  MUFU.EX2 R177, R177 ;  /* 0x000000b100b17308 */ /* 0x000fe20000000800 */
[----:B-1----:R-:W-:Y:S01]  /*1aea0*/  FMUL.FTZ R11, R88, R10 ;  /* 0x0000000a580b7220 */ /* 0x002fe20000410000 */
[----:B------:R-:W-:-:S02]  /*1aeb0*/  VIADD R88, R8, 0x480 ;  /* 0x0000048008587836 */ /* 0x000fc40000000000 */
[-CC-:B------:R-:W-:Y:S01]  /*1aec0*/  FFMA.FTZ R137, R139, R10.reuse, -R93.reuse ;  /* 0x0000000a8b897223 */ /* 0x180fe2000001085d */
[-CC-:B------:R-:W-:Y:S01]  /*1aed0*/  FFMA.FTZ R183, R166, R10.reuse, -R93.reuse ;  /* 0x0000000aa6b77223 */ /* 0x180fe2000001085d */
[-CC-:B------:R-:W-:Y:S01]  /*1aee0*/  FFMA.FTZ R141, R167, R10.reuse, -R93.reuse ;  /* 0x0000000aa78d7223 */ /* 0x180fe2000001085d */
[-CC-:B------:R-:W-:Y:S01]  /*1aef0*/  FFMA.FTZ R201, R122, R10.reuse, -R93.reuse ;  /* 0x0000000a7ac97223 */ /* 0x180fe2000001085d */
[----:B------:R-:W-:Y:S01]  /*1af00*/  R2UR UR6, R88 ;  /* 0x00000000580672ca */ /* 0x000fe200000e0000 */
[----:B------:R-:W-:Y:S01]  /*1af10*/  VIADD R88, R8, 0x500 ;  /* 0x0000050008587836 */ /* 0x000fe20000000000 */
[----:B------:R-:W1:Y:S01]  /*1af20*/  MUFU.EX2 R11, R11 ;  /* 0x0000000b000b7308 */ /* 0x000e620000000800 */
        /* <DEDUP_REMOVED lines=10> */
[----:B------:R-:W-:Y:S01]  /*1afd0*/  HGMMA.64x128x16.F32 R24, R212, gdesc[UR4].tnspB, R24, gsb0 ;  /* 0x41e00004d4187df0 */ /* 0x000fe20008000818 */
[----:B------:R-:W-:Y:S01]  /*1afe0*/  R2UR UR6, R88 ;  /* 0x00000000580672ca */ /* 0x000fe200000e0000 */
[-CC-:B------:R-:W-:Y:S01]  /*1aff0*/  FFMA.FTZ R209, R106, R10.reuse, -R93.reuse ;  /* 0x0000000a6ad17223 */ /* 0x180fe2000001085d */
[----:B------:R-:W-:Y:S01]  /*1b000*/  R2UR UR7, R89 ;  /* 0x00000000590772ca */ /* 0x000fe200000e0000 */
[----:B------:R-:W-:Y:S01]  /*1b010*/  FFMA.FTZ R193, R138, R10, -R93 ;  /* 0x0000000a8ac17223 */ /* 0x000fe2000001085d */
[----:B------:R-:W4:Y:S01]  /*1b020*/  MUFU.EX2 R179, R179 ;  /* 0x000000b300b37308 */ /* 0x000f220000000800 */
[----:B0-----:R-:W-:Y:S01]  /*1b030*/  FFMA.FTZ R131, R5, R14, R176 ;  /* 0x0000000e05837223 */ /* 0x001fe200000100b0 */
[----:B-1----:R-:W-:Y:S01]  /*1b040*/  FFMA.FTZ R139, R11, R0, R177 ;  /* 0x000000000b8b7223 */ /* 0x002fe200000100b1 */
[----:B------:R-:W-:Y:S01]  /*1b050*/  IADD3 R89, -R224, 0xb, RZ ;  /* 0x0000000be0597810 */ /* 0x000fe20007ffe1ff */
[-CC-:B------:R-:W-:Y:S01]  /*1b060*/  FFMA.FTZ R195, R142, R10.reuse, -R93.reuse ;  /* 0x0000000a8ec37223 */ /* 0x180fe2000001085d */
[-CC-:B------:R-:W-:Y:S01]  /*1b070*/  FFMA.FTZ R211, R110, R10.reuse, -R93.reuse ;  /* 0x0000000a6ed37223 */ /* 0x180fe2000001085d */
[-CC-:B------:R-:W-:Y:S01]  /*1b080*/  FFMA.FTZ R197, R130, R10.reuse, -R93.reuse ;  /* 0x0000000a82c57223 */ /* 0x180fe2000001085d */
[-C--:B------:R-:W-:Y:S01]  /*1b090*/  FFMA.FTZ R135, R135, R10.reuse, -R93 ;  /* 0x0000000a87877223 */ /* 0x080fe2000001085d */
[----:B------:R-:W0:Y:S01]  /*1b0a0*/  MUFU.EX2 R117, R117 ;  /* 0x0000007500757308 */ /* 0x000e220000000800 */
[----:B------:R-:W-:Y:S01]  /*1b0b0*/  FADD.FTZ R131, R6, R131 ;  /* 0x0000008306837221 */ /* 0x000fe20000010000 */
[----:B---3--:R-:W-:Y:S01]  /*1b0c0*/  FADD.FTZ R14, R116, R139 ;  /* 0x0000008b740e7221 */ /* 0x008fe20000010000 */
[----:B------:R-:W-:Y:S01]  /*1b0d0*/  FFMA.FTZ R138, R143, R10, -R93 ;  /* 0x0000000a8f8a7223 */ /* 0x000fe2000001085d */
[----:B------:R-:W-:-:S04]  /*1b0e0*/  @!P1 IMAD R88, R222, 0x8, R2 ;  /* 0x00000008de589824 */ /* 0x000fc800078e0202 */
[----:B------:R-:W1:Y:S01]  /*1b0f0*/  MUFU.EX2 R181, R181 ;  /* 0x000000b500b57308 */ /* 0x000e620000000800 */
[----:B------:R-:W-:Y:S01]  /*1b100*/  FADD.FTZ R122, R178, R131 ;  /* 0x00000083b27a7221 */ /* 0x000fe20000010000 */
[----:B----4-:R-:W-:Y:S01]  /*1b110*/  FADD.FTZ R14, R179, R14 ;  /* 0x0000000eb30e7221 */ /* 0x010fe20000010000 */
[----:B------:R-:W-:-:S05]  /*1b120*/  @!P1 VIADD R88, R88, 0x34840 ;  /* 0x0003484058589836 */ /* 0x000fca0000000000 */
[----:B------:R-:W3:Y:S01]  /*1b130*/  MUFU.EX2 R125, R125 ;  /* 0x0000007d007d7308 */ /* 0x000ee20000000800 */
[----:B0-----:R-:W-:-:S07]  /*1b140*/  FADD.FTZ R14, R117, R14 ;  /* 0x0000000e750e7221 */ /* 0x001fce0000010000 */
[----:B------:R-:W0:Y:S08]  /*1b150*/  MUFU.EX2 R183, R183 ;  /* 0x000000b700b77308 */ /* 0x000e300000000800 */
        /* <DEDUP_REMOVED lines=12> */
[----:B------:R-:W-:Y:S01]  /*1b220*/  MUFU.EX2 R208, R208 ;  /* 0x000000d000d07308 */ /* 0x000fe20000000800 */
[----:B------:R-:W-:-:S02]  /*1b230*/  WARPGROUP.DEPBAR.LE gsb0, 0x0 ;  /* 0x00008000000079c5 */ /* 0x000fc40000010000 */
[----:B------:R-:W-:-:S05]  /*1b240*/  WARPGROUP.ARRIVE ;  /* 0x00000000000079c5 */ /* 0x000fca0000000000 */
[----:B------:R-:W5:Y:S01]  /*1b250*/  MUFU.EX2 R193, R193 ;  /* 0x000000c100c17308 */ /* 0x000f620000000800 */
[----:B------:R-:W-:Y:S01]  /*1b260*/  HGMMA.64x128x16.F32 R24, R216, gdesc[UR4].tnspB, R24, gsb0 ;  /* 0x41e00004d8187df0 */ /* 0x000fe20008000818 */
[----:B-1----:R-:W-:-:S06]  /*1b270*/  FADD.FTZ R14, R181, R14 ;  /* 0x0000000eb50e7221 */ /* 0x002fcc0000010000 */
[----:B------:R-:W1:Y:S08]  /*1b280*/  MUFU.EX2 R195, R195 ;  /* 0x000000c300c37308 */ /* 0x000e700000000800 */
[----:B------:R-:W1:Y:S08]  /*1b290*/  MUFU.EX2 R138, R138 ;  /* 0x0000008a008a7308 */ /* 0x000e700000000800 */
[----:B------:R-:W1:Y:S01]  /*1b2a0*/  MUFU.EX2 R197, R197 ;  /* 0x000000c500c57308 */ /* 0x000e620000000800 */
[----:B------:R-:W-:Y:S01]  /*1b2b0*/  @!P1 IMAD R0, R7, 0x8, R2 ;  /* 0x0000000807009824 */ /* 0x000fe200078e0202 */
[----:B------:R-:W-:-:S02]  /*1b2c0*/  F2FP.F16.F32.PACK_AB R178, R13, R178 ;  /* 0x000000b20db2723e */ /* 0x000fc400000000ff */
[----:B------:R-:W-:Y:S01]  /*1b2d0*/  @!P1 PRMT R130, RZ, 0x654, R88 ;  /* 0x00000654ff829816 */ /* 0x000fe20000000058 */
[----:B------:R-:W-:-:S03]  /*1b2e0*/  @!P1 VIADD R0, R0, 0x34860 ;  /* 0x0003486000009836 */ /* 0x000fc60000000000 */
[----:B------:R-:W1:Y:S01]  /*1b2f0*/  MUFU.EX2 R88, R135 ;  /* 0x0000008700587308 */ /* 0x000e620000000800 */
[-CC-:B------:R-:W-:Y:S01]  /*1b300*/  FFMA.FTZ R123, R123, R10.reuse, -R93.reuse ;  /* 0x0000000a7b7b7223 */ /* 0x180fe2000001085d */
[----:B------:R-:W-:Y:S01]  /*1b310*/  @!P1 PRMT R7, RZ, 0x654, R0 ;  /* 0x00000654ff079816 */ /* 0x000fe20000000000 */
[----:B------:R-:W-:-:S05]  /*1b320*/  FFMA.FTZ R203, R126, R10, -R93 ;  /* 0x0000000a7ecb7223 */ /* 0x000fca000001085d */
[----:B------:R-:W1:Y:S01]  /*1b330*/  MUFU.EX2 R201, R201 ;  /* 0x000000c900c97308 */ /* 0x000e620000000800 */
[----:B------:R-:W-:-:S07]  /*1b340*/  FFMA.FTZ R205, R114, R10, -R93 ;  /* 0x0000000a72cd7223 */ /* 0x000fce000001085d */
[----:B------:R-:W1:Y:S08]  /*1b350*/  MUFU.EX2 R0, R123 ;  /* 0x0000007b00007308 */ /* 0x000e700000000800 */
[----:B------:R-:W1:Y:S08]  /*1b360*/  MUFU.EX2 R203, R203 ;  /* 0x000000cb00cb7308 */ /* 0x000e700000000800 */
[----:B------:R-:W-:Y:S08]  /*1b370*/  MUFU.EX2 R104, R104 ;  /* 0x0000006800687308 */ /* 0x000ff00000000800 */
[----:B------:R-:W-:Y:S08]  /*1b380*/  MUFU.EX2 R210, R210 ;  /* 0x000000d200d27308 */ /* 0x000ff00000000800 */
[----:B------:R-:W-:Y:S08]  /*1b390*/  MUFU.EX2 R105, R105 ;  /* 0x0000006900697308 */ /* 0x000ff00000000800 */
[----:B------:R-:W-:Y:S08]  /*1b3a0*/  MUFU.EX2 R108, R108 ;  /* 0x0000006c006c7308 */ /* 0x000ff00000000800 */
[----:B------:R-:W-:Y:S01]  /*1b3b0*/  MUFU.EX2 R109, R109 ;  /* 0x0000006d006d7308 */ /* 0x000fe20000000800 */
[----:B------:R-:W-:-:S02]  /*1b3c0*/  WARPGROUP.DEPBAR.LE gsb0, 0x0 ;  /* 0x00008000000079c5 */ /* 0x000fc40000010000 */
[----:B------:R3:W-:Y:S06]  /*1b3d0*/  BAR.ARV R89, 0x100 ;  /* 0x000400590000751d */ /* 0x0007ec0000002000 */
[----:B------:R-:W-:Y:S01]  /*1b3e0*/  @!P1 SYNCS.ARRIVE.TRANS64.RED.A1T0 RZ, [R130+URZ], RZ ;  /* 0x000000ff82ff99a7 */ /* 0x000fe2000810043f */
[----:B---3--:R-:W-:-:S04]  /*1b3f0*/  FADD.FTZ R89, R13, R122 ;  /* 0x0000007a0d597221 */ /* 0x008fc80000010000 */
[----:B------:R-:W-:Y:S01]  /*1b400*/  FADD.FTZ R89, R180, R89 ;  /* 0x00000059b4597221 */ /* 0x000fe20000010000 */
[----:B------:R-:W-:Y:S01]  /*1b410*/  FADD.FTZ R122, R125, R14 ;  /* 0x0000000e7d7a7221 */ /* 0x000fe20000010000 */
[----:B------:R3:W-:Y:S02]  /*1b420*/  @!P1 SYNCS.ARRIVE.TRANS64.RED.A1T0 RZ, [R7+URZ], RZ ;  /* 0x000000ff07ff99a7 */ /* 0x0007e4000810043f */
[----:B------:R-:W-:Y:S01]  /*1b430*/  FADD.FTZ R89, R12, R89 ;  /* 0x000000590c597221 */ /* 0x000fe20000010000 */
[----:B0-----:R-:W-:-:S03]  /*1b440*/  FADD.FTZ R122, R183, R122 ;  /* 0x0000007ab77a7221 */ /* 0x001fc60000010000 */
[----:B------:R-:W-:Y:S01]  /*1b450*/  FADD.FTZ R89, R182, R89 ;  /* 0x00000059b6597221 */ /* 0x000fe20000010000 */
[----:B------:R-:W-:Y:S01]  /*1b460*/  FFMA.FTZ R14, R115, R10, -R93 ;  /* 0x0000000a730e7223 */ /* 0x000fe2000001085d */
[----:B----4-:R-:W-:Y:S02]  /*1b470*/  FADD.FTZ R122, R141, R122 ;  /* 0x0000007a8d7a7221 */ /* 0x010fe40000010000 */
[----:B------:R-:W-:Y:S02]  /*1b480*/  FADD.FTZ R115, R160, R89 ;  /* 0x00000059a0737221 */ /* 0x000fe40000010000 */
[----:B-----5:R-:W-:Y:S02]  /*1b490*/  FADD.FTZ R122, R185, R122 ;  /* 0x0000007ab97a7221 */ /* 0x020fe40000010000 */
[----:B------:R-:W-:Y:S02]  /*1b4a0*/  FADD.FTZ R115, R184, R115 ;  /* 0x00000073b8737221 */ /* 0x000fe40000010000 */
[----:B------:R-:W-:-:S02]  /*1b4b0*/  FADD.FTZ R122, R129, R122 ;  /* 0x0000007a817a7221 */ /* 0x000fc40000010000 */
[----:B------:R-:W-:Y:S01]  /*1b4c0*/  FADD.FTZ R115, R152, R115 ;  /* 0x0000007398737221 */ /* 0x000fe20000010000 */
[----:B------:R-:W-:-:S03]  /*1b4d0*/  FFMA.FTZ R89, R119, R10, -R93 ;  /* 0x0000000a77597223 */ /* 0x000fc6000001085d */
        /* <DEDUP_REMOVED lines=17> */
[----:B-1----:R-:W-:Y:S01]  /*1b5f0*/  FADD.FTZ R13, R195, R106 ;  /* 0x0000006ac30d7221 */ /* 0x002fe20000010000 */
[----:B------:R-:W-:Y:S02]  /*1b600*/  F2FP.F16.F32.PACK_AB R180, R12, R180 ;  /* 0x000000b40cb4723e */ /* 0x000fe400000000ff */
[----:B------:R-:W-:Y:S01]  /*1b610*/  FADD.FTZ R115, R136, R115 ;  /* 0x0000007388737221 */ /* 0x000fe20000010000 */
[----:B------:R-:W-:-:S03]  /*1b620*/  FADD.FTZ R12, R138, R13 ;  /* 0x0000000d8a0c7221 */ /* 0x000fc60000010000 */
[----:B------:R-:W-:Y:S01]  /*1b630*/  FADD.FTZ R115, R196, R115 ;  /* 0x00000073c4737221 */ /* 0x000fe20000010000 */
[----:B------:R-:W-:Y:S01]  /*1b640*/  FADD.FTZ R13, R197, R12 ;  /* 0x0000000cc50d7221 */ /* 0x000fe20000010000 */
[----:B---3--:R-:W-:Y:S02]  /*1b650*/  FFMA.FTZ R7, R127, R10, -R93 ;  /* 0x0000000a7f077223 */ /* 0x008fe4000001085d */
[----:B------:R-:W-:Y:S01]  /*1b660*/  FADD.FTZ R115, R128, R115 ;  /* 0x0000007380737221 */ /* 0x000fe20000010000 */
[----:B------:R-:W-:-:S03]  /*1b670*/  FADD.FTZ R12, R8, R13 ;  /* 0x0000000d080c7221 */ /* 0x000fc60000010000 */
[----:B------:R-:W-:Y:S01]  /*1b680*/  FADD.FTZ R106, R198, R115 ;  /* 0x00000073c66a7221 */ /* 0x000fe20000010000 */
[----:B------:R-:W-:Y:S01]  /*1b690*/  FADD.FTZ R13, R199, R12 ;  /* 0x0000000cc70d7221 */ /* 0x000fe20000010000 */
[----:B------:R-:W-:Y:S01]  /*1b6a0*/  F2FP.F16.F32.PACK_AB R186, R15, R186 ;  /* 0x000000ba0fba723e */ /* 0x000fe200000000ff */
[----:B------:R-:W0:Y:S01]  /*1b6b0*/  MUFU.EX2 R7, R7 ;  /* 0x0000000700077308 */ /* 0x000e220000000800 */
[----:B------:R-:W-:Y:S01]  /*1b6c0*/  FADD.FTZ R15, R21, R106 ;  /* 0x0000006a150f7221 */ /* 0x000fe20000010000 */
[----:B------:R-:W-:Y:S01]  /*1b6d0*/  FADD.FTZ R12, R88, R13 ;  /* 0x0000000d580c7221 */ /* 0x000fe20000010000 */
[----:B------:R-:W-:Y:S02]  /*1b6e0*/  FFMA.FTZ R207, R118, R10, -R93 ;  /* 0x0000000a76cf7223 */ /* 0x000fe4000001085d */
[----:B------:R-:W-:Y:S01]  /*1b6f0*/  FADD.FTZ R106, R200, R15 ;  /* 0x0000000fc86a7221 */ /* 0x000fe20000010000 */
[----:B------:R-:W-:Y:S02]  /*1b700*/  FADD.FTZ R13, R201, R12 ;  /* 0x0000000cc90d7221 */ /* 0x000fe40000010000 */
[----:B------:R-:W1:Y:S01]  /*1b710*/  MUFU.EX2 R205, R205 ;  /* 0x000000cd00cd7308 */ /* 0x000e620000000800 */
[----:B------:R-:W-:Y:S01]  /*1b720*/  FADD.FTZ R15, R121, R106 ;  /* 0x0000006a790f7221 */ /* 0x000fe20000010000 */
[----:B------:R-:W-:-:S06]  /*1b730*/  FADD.FTZ R12, R0, R13 ;  /* 0x0000000d000c7221 */ /* 0x000fcc0000010000 */
[----:B------:R-:W3:Y:S01]  /*1b740*/  MUFU.EX2 R14, R14 ;  /* 0x0000000e000e7308 */ /* 0x000ee20000000800 */
[----:B------:R-:W-:Y:S01]  /*1b750*/  FADD.FTZ R15, R202, R15 ;  /* 0x0000000fca0f7221 */ /* 0x000fe20000010000 */
[----:B------:R-:W-:-:S06]  /*1b760*/  FADD.FTZ R12, R203, R12 ;  /* 0x0000000ccb0c7221 */ /* 0x000fcc0000010000 */
[----:B------:R-:W4:Y:S01]  /*1b770*/  MUFU.EX2 R207, R207 ;  /* 0x000000cf00cf7308 */ /* 0x000f220000000800 */
[----:B------:R-:W-:Y:S01]  /*1b780*/  FADD.FTZ R15, R124, R15 ;  /* 0x0000000f7c0f7221 */ /* 0x000fe20000010000 */
[----:B0-----:R-:W-:Y:S01]  /*1b790*/  FADD.FTZ R12, R7, R12 ;  /* 0x0000000c070c7221 */ /* 0x001fe20000010000 */
[----:B------:R-:W-:-:S05]  /*1b7a0*/  FFMA.FTZ R107, R107, R10, -R93 ;  /* 0x0000000a6b6b7223 */ /* 0x000fca000001085d */
[----:B------:R-:W0:Y:S01]  /*1b7b0*/  MUFU.EX2 R89, R89 ;  /* 0x0000005900597308 */ /* 0x000e220000000800 */
[----:B------:R-:W-:Y:S01]  /*1b7c0*/  FADD.FTZ R15, R204, R15 ;  /* 0x0000000fcc0f7221 */ /* 0x000fe20000010000 */
[----:B-1----:R-:W-:Y:S01]  /*1b7d0*/  FADD.FTZ R13, R205, R12 ;  /* 0x0000000ccd0d7221 */ /* 0x002fe20000010000 */
[----:B------:R-:W-:-:S05]  /*1b7e0*/  F2FP.F16.F32.PACK_AB R176, R6, R176 ;  /* 0x000000b006b0723e */ /* 0x000fca00000000ff */
[----:B------:R-:W1:Y:S01]  /*1b7f0*/  MUFU.EX2 R209, R209 ;  /* 0x000000d100d17308 */ /* 0x000e620000000800 */
[----:B------:R-:W-:Y:S01]  /*1b800*/  FADD.FTZ R15, R120, R15 ;  /* 0x0000000f780f7221 */ /* 0x000fe20000010000 */
[----:B---3--:R-:W-:Y:S01]  /*1b810*/  FADD.FTZ R12, R14, R13 ;  /* 0x0000000d0e0c7221 */ /* 0x008fe20000010000 */
[----:B------:R-:W-:-:S05]  /*1b820*/  FFMA.FTZ R111, R111, R10, -R93 ;  /* 0x0000000a6f6f7223 */ /* 0x000fca000001085d */
[----:B------:R-:W3:Y:S01]  /*1b830*/  MUFU.EX2 R6, R107 ;  /* 0x0000006b00067308 */ /* 0x000ee20000000800 */
[----:B------:R-:W-:Y:S01]  /*1b840*/  FADD.FTZ R15, R206, R15 ;  /* 0x0000000fce0f7221 */ /* 0x000fe20000010000 */
[----:B----4-:R-:W-:Y:S01]  /*1b850*/  FADD.FTZ R12, R207, R12 ;  /* 0x0000000ccf0c7221 */ /* 0x010fe20000010000 */
[----:B------:R-:W-:-:S05]  /*1b860*/  FFMA.FTZ R98, R98, R10, -R93 ;  /* 0x0000000a62627223 */ /* 0x000fca000001085d */
[----:B------:R-:W4:Y:S01]  /*1b870*/  MUFU.EX2 R211, R211 ;  /* 0x000000d300d37308 */ /* 0x000f220000000800 */
[----:B------:R-:W-:Y:S01]  /*1b880*/  FADD.FTZ R15, R112, R15 ;  /* 0x0000000f700f7221 */ /* 0x000fe20000010000 */
[----:B0-----:R-:W-:Y:S01]  /*1b890*/  FADD.FTZ R12, R89, R12 ;  /* 0x0000000c590c7221 */ /* 0x001fe20000010000 */
[----:B------:R-:W-:-:S05]  /*1b8a0*/  FFMA.FTZ R99, R99, R10, -R93 ;  /* 0x0000000a63637223 */ /* 0x000fca000001085d */
[----:B------:R-:W0:Y:S01]  /*1b8b0*/  MUFU.EX2 R111, R111 ;  /* 0x0000006f006f7308 */ /* 0x000e220000000800 */
[----:B------:R-:W-:Y:S01]  /*1b8c0*/  FADD.FTZ R15, R208, R15 ;  /* 0x0000000fd00f7221 */ /* 0x000fe20000010000 */
[----:B-1----:R-:W-:Y:S01]  /*1b8d0*/  FADD.FTZ R13, R209, R12 ;  /* 0x0000000cd10d7221 */ /* 0x002fe20000010000 */
[----:B------:R-:W-:Y:S01]  /*1b8e0*/  FFMA.FTZ R102, R102, R10, -R93 ;  /* 0x0000000a66667223 */ /* 0x000fe2000001085d */
[----:B------:R-:W-:-:S04]  /*1b8f0*/  F2FP.F16.F32.PACK_AB R201, R0, R201 ;  /* 0x000000c900c9723e */ /* 0x000fc800000000ff */
[----:B------:R-:W1:Y:S01]  /*1b900*/  MUFU.EX2 R98, R98 ;  /* 0x0000006200627308 */ /* 0x000e620000000800 */
[----:B------:R-:W-:Y:S01]  /*1b910*/  FADD.FTZ R15, R104, R15 ;  /* 0x0000000f680f7221 */ /* 0x000fe20000010000 */
[----:B---3--:R-:W-:Y:S01]  /*1b920*/  FADD.FTZ R0, R6, R13 ;  /* 0x0000000d06007221 */ /* 0x008fe20000010000 */
[----:B------:R-:W-:Y:S01]  /*1b930*/  FFMA.FTZ R103, R103, R10, -R93 ;  /* 0x0000000a67677223 */ /* 0x000fe2000001085d */
[----:B------:R-:W-:-:S04]  /*1b940*/  F2FP.F16.F32.PACK_AB R197, R8, R197 ;  /* 0x000000c508c5723e */ /* 0x000fc800000000ff */
[----:B------:R-:W3:Y:S01]  /*1b950*/  MUFU.EX2 R99, R99 ;  /* 0x0000006300637308 */ /* 0x000ee20000000800 */
[----:B------:R-:W-:Y:S01]  /*1b960*/  FADD.FTZ R8, R210, R15 ;  /* 0x0000000fd2087221 */ /* 0x000fe20000010000 */
[----:B----4-:R-:W-:Y:S01]  /*1b970*/  FADD.FTZ R0, R211, R0 ;  /* 0x00000000d3007221 */ /* 0x010fe20000010000 */
[----:B------:R-:W-:Y:S01]  /*1b980*/  FFMA.FTZ R90, R90, R10, -R93 ;  /* 0x0000000a5a5a7223 */ /* 0x000fe2000001085d */
[----:B------:R-:W-:-:S04]  /*1b990*/  F2FP.F16.F32.PACK_AB R203, R7, R203 ;  /* 0x000000cb07cb723e */ /* 0x000fc800000000ff */
[----:B------:R-:W4:Y:S01]  /*1b9a0*/  MUFU.EX2 R102, R102 ;  /* 0x0000006600667308 */ /* 0x000f220000000800 */
[----:B------:R-:W-:Y:S01]  /*1b9b0*/  FADD.FTZ R7, R105, R8 ;  /* 0x0000000869077221 */ /* 0x000fe20000010000 */
[----:B0-----:R-:W-:Y:S01]  /*1b9c0*/  FADD.FTZ R13, R111, R0 ;  /* 0x000000006f0d7221 */ /* 0x001fe20000010000 */
[----:B------:R-:W-:-:S05]  /*1b9d0*/  FFMA.FTZ R91, R91, R10, -R93 ;  /* 0x0000000a5b5b7223 */ /* 0x000fca000001085d */
[----:B------:R-:W0:Y:S01]  /*1b9e0*/  MUFU.EX2 R103, R103 ;  /* 0x0000006700677308 */ /* 0x000e220000000800 */
[----:B------:R-:W-:Y:S01]  /*1b9f0*/  FADD.FTZ R0, R96, R7 ;  /* 0x0000000760007221 */ /* 0x000fe20000010000 */
[----:B-1----:R-:W-:Y:S01]  /*1ba00*/  FADD.FTZ R8, R98, R13 ;  /* 0x0000000d62087221 */ /* 0x002fe20000010000 */
[----:B------:R-:W-:-:S05]  /*1ba10*/  FFMA.FTZ R94, R94, R10, -R93 ;  /* 0x0000000a5e5e7223 */ /* 0x000fca000001085d */
[----:B------:R-:W1:Y:S01]  /*1ba20*/  MUFU.EX2 R90, R90 ;  /* 0x0000005a005a7308 */ /* 0x000e620000000800 */
[----:B------:R-:W-:Y:S01]  /*1ba30*/  FADD.FTZ R7, R97, R0 ;  /* 0x0000000061077221 */ /* 0x000fe20000010000 */
[----:B---3--:R-:W-:Y:S01]  /*1ba40*/  FADD.FTZ R13, R99, R8 ;  /* 0x00000008630d7221 */ /* 0x008fe20000010000 */
[----:B------:R-:W-:Y:S01]  /*1ba50*/  FFMA.FTZ R93, R95, R10, -R93 ;  /* 0x0000000a5f5d7223 */ /* 0x000fe2000001085d */
[----:B------:R-:W-:-:S04]  /*1ba60*/  F2FP.F16.F32.PACK_AB R209, R6, R209 ;  /* 0x000000d106d1723e */ /* 0x000fc800000000ff */
[----:B------:R-:W3:Y:S01]  /*1ba70*/  MUFU.EX2 R91, R91 ;  /* 0x0000005b005b7308 */ /* 0x000ee20000000800 */
[----:B------:R-:W-:Y:S01]  /*1ba80*/  FADD.FTZ R0, R100, R7 ;  /* 0x0000000764007221 */ /* 0x000fe20000010000 */
[----:B----4-:R-:W-:-:S06]  /*1ba90*/  FADD.FTZ R6, R102, R13 ;  /* 0x0000000d66067221 */ /* 0x010fcc0000010000 */
[----:B------:R-:W4:Y:S01]  /*1baa0*/  MUFU.EX2 R94, R94 ;  /* 0x0000005e005e7308 */ /* 0x000f220000000800 */
[----:B------:R-:W-:Y:S01]  /*1bab0*/  FADD.FTZ R7, R101, R0 ;  /* 0x0000000065077221 */ /* 0x000fe20000010000 */
[----:B0-----:R-:W-:Y:S01]  /*1bac0*/  FADD.FTZ R13, R103, R6 ;  /* 0x00000006670d7221 */ /* 0x001fe20000010000 */
[----:B--2---:R-:W-:-:S05]  /*1bad0*/  ISETP.GT.AND P2, PT, R3, R134, PT ;  /* 0x000000860300720c */ /* 0x004fca0003f44270 */
[----:B------:R-:W0:Y:S01]  /*1bae0*/  MUFU.EX2 R93, R93 ;  /* 0x0000005d005d7308 */ /* 0x000e220000000800 */
[----:B------:R-:W-:Y:S01]  /*1baf0*/  FADD.FTZ R0, R108, R7 ;  /* 0x000000076c007221 */ /* 0x000fe20000010000 */
[----:B-1----:R-:W-:-:S03]  /*1bb00*/  FADD.FTZ R13, R90, R13 ;  /* 0x0000000d5a0d7221 */ /* 0x002fc60000010000 */
[----:B------:R-:W-:Y:S01]  /*1bb10*/  FADD.FTZ R0, R109, R0 ;  /* 0x000000006d007221 */ /* 0x000fe20000010000 */
[----:B---3--:R-:W-:-:S03]  /*1bb20*/  FADD.FTZ R13, R91, R13 ;  /* 0x0000000d5b0d7221 */ /* 0x008fc60000010000 */
[----:B------:R-:W-:Y:S01]  /*1bb30*/  FADD.FTZ R7, R113, R0 ;  /* 0x0000000071077221 */ /* 0x000fe20000010000 */
[----:B----4-:R-:W-:Y:S01]  /*1bb40*/  FADD.FTZ R13, R94, R13 ;  /* 0x0000000d5e0d7221 */ /* 0x010fe20000010000 */
[----:B------:R-:W-:Y:S01]  /*1bb50*/  F2FP.F16.F32.PACK_AB R205, R14, R205 ;  /* 0x000000cd0ecd723e */ /* 0x000fe200000000ff */
[----:B------:R-:W-:Y:S01]  /*1bb60*/  FMUL.FTZ R24, R24, R5 ;  /* 0x0000000518187220 */ /* 0x000fe20000410000 */
[C---:B------:R-:W-:Y:S01]  /*1bb70*/  FADD.FTZ R14, R4.reuse, R7 ;  /* 0x00000007040e7221 */ /* 0x040fe20000010000 */
[----:B------:R-:W-:Y:S01]  /*1bb80*/  F2FP.F16.F32.PACK_AB R218, R4, R113 ;  /* 0x0000007104da723e */ /* 0x000fe200000000ff */
        /* <DEDUP_REMOVED lines=31> */
[----:B------:R-:W-:Y:S01]  /*1bd80*/  F2FP.F16.F32.PACK_AB R177, R116, R177 ;  /* 0x000000b174b1723e */ /* 0x000fe200000000ff */
[----:B0-----:R-:W-:Y:S01]  /*1bd90*/  FADD.FTZ R0, R93, R13 ;  /* 0x0000000d5d007221 */ /* 0x001fe20000010000 */
[----:B------:R-:W-:Y:S01]  /*1bda0*/  F2FP.F16.F32.PACK_AB R179, R117, R179 ;  /* 0x000000b375b3723e */ /* 0x000fe200000000ff */
[----:B------:R-:W-:Y:S01]  /*1bdb0*/  VIADD R3, R3, 0xffffffff ;  /* 0xffffffff03037836 */ /* 0x000fe20000000000 */
[----:B------:R-:W-:Y:S01]  /*1bdc0*/  F2FP.F16.F32.PACK_AB R181, R125, R181 ;  /* 0x000000b57db5723e */ /* 0x000fe200000000ff */
[-C--:B------:R-:W-:Y:S01]  /*1bdd0*/  FMUL.FTZ R26, R26, R11.reuse ;  /* 0x0000000b1a1a7220 */ /* 0x080fe20000410000 */
[----:B------:R-:W-:Y:S01]  /*1bde0*/  F2FP.F16.F32.PACK_AB R182, R160, R182 ;  /* 0x000000b6a0b6723e */ /* 0x000fe200000000ff */
[----:B------:R-:W-:Y:S01]  /*1bdf0*/  FMUL.FTZ R27, R27, R11 ;  /* 0x0000000b1b1b7220 */ /* 0x000fe20000410000 */
[----:B------:R-:W-:Y:S01]  /*1be00*/  F2FP.F16.F32.PACK_AB R183, R141, R183 ;  /* 0x000000b78db7723e */ /* 0x000fe200000000ff */
[-C--:B------:R-:W-:Y:S01]  /*1be10*/  FMUL.FTZ R30, R30, R11.reuse ;  /* 0x0000000b1e1e7220 */ /* 0x080fe20000410000 */
[----:B------:R-:W-:Y:S01]  /*1be20*/  F2FP.F16.F32.PACK_AB R184, R152, R184 ;  /* 0x000000b898b8723e */ /* 0x000fe200000000ff */
[----:B------:R-:W-:Y:S01]  /*1be30*/  FMUL.FTZ R31, R31, R11 ;  /* 0x0000000b1f1f7220 */ /* 0x000fe20000410000 */
[----:B------:R-:W-:Y:S01]  /*1be40*/  F2FP.F16.F32.PACK_AB R185, R129, R185 ;  /* 0x000000b981b9723e */ /* 0x000fe200000000ff */
[----:B------:R-:W-:Y:S01]  /*1be50*/  FMUL.FTZ R34, R34, R11 ;  /* 0x0000000b22227220 */ /* 0x000fe20000410000 */
        /* <DEDUP_REMOVED lines=54> */
[----:B------:R-:W-:Y:S01]  /*1c1c0*/  MOV R6, R229 ;  /* 0x000000e500067202 */ /* 0x000fe20000000f00 */
[----:B------:R-:W-:-:S02]  /*1c1d0*/  IMAD.MOV.U32 R7, RZ, RZ, R222 ;  /* 0x000000ffff077224 */ /* 0x000fc400078e00de */
[----:B------:R-:W-:Y:S02]  /*1c1e0*/  IMAD.MOV.U32 R4, RZ, RZ, R92 ;  /* 0x000000ffff047224 */ /* 0x000fe400078e005c */
[----:B------:R-:W-:Y:S01]  /*1c1f0*/  IMAD.MOV.U32 R5, RZ, RZ, R9 ;  /* 0x000000ffff057224 */ /* 0x000fe200078e0009 */
[----:B------:R-:W-:Y:S06]  /*1c200*/  @P2 BRA `(.L_x_6856) ;  /* 0xffffffa400542947 */ /* 0x000fec000383ffff */
.L_x_6846:
[----:B------:R-:W-:Y:S05]  /*1c210*/  WARPSYNC.ALL ;  /* 0x0000000000007948 */ /* 0x000fea0003800000 */
[----:B------:R-:W-:Y:S06]  /*1c220*/  BAR.ARV 0x8, 0x180 ;  /* 0x0206000000007b1d */ /* 0x000fec0000002000 */
[----:B------:R-:W-:Y:S05]  /*1c230*/  @!P0 BRA `(.L_x_6857) ;  /* 0x0000000000048947 */ /* 0x000fea0003800000 */
[----:B------:R-:W-:Y:S01]  /*1c240*/  BPT.TRAP 0x1 ;  /* 0x000000040000795c */ /* 0x000fe20000300000 */
.L_x_6857:
[----:B------:R-:W-:Y:S01]  /*1c250*/  IMAD R12, R222, 0x8, R2 ;  /* 0x00000008de0c7824 */ /* 0x000fe200078e0202 */
[----:B------:R-:W-:-:S04]  /*1c260*/  SHF.L.U32 R3, R229, 0x1f, RZ ;  /* 0x0000001fe5037819 */ /* 0x000fc800000006ff */
[----:B------:R0:W1:Y:S01]  /*1c270*/  SYNCS.PHASECHK.TRANS64.TRYWAIT P2, [R12+URZ+0x34850], R3 ;  /* 0x034850030c0075a7 */ /* 0x000062000804017f */
[----:B------:R-:W-:Y:S05]  /*1c280*/  @!P0 BRA `(.L_x_6858) ;  /* 0x0000000000048947 */ /* 0x000fea0003800000 */
[----:B------:R-:W-:Y:S01]  /*1c290*/  BPT.TRAP 0x1 ;  /* 0x000000040000795c */ /* 0x000fe20000300000 */
.L_x_6858:
[----:B------:R-:W-:-:S05]  /*1c2a0*/  VIADD R2, R2, 0x400 ;  /* 0x0000040002027836 */ /* 0x000fca0000000000 */
[----:B------:R-:W-:-:S04]  /*1c2b0*/  SHF.R.U32.HI R2, RZ, 0x4, R2 ;  /* 0x00000004ff027819 */ /* 0x000fc80000011602 */
[----:B------:R-:W-:-:S04]  /*1c2c0*/  LOP3.LUT R2, R2, 0x3fff, RZ, 0xc0, !PT ;  /* 0x00003fff02027812 */ /* 0x000fc800078ec0ff */
[----:B------:R-:W-:Y:S01]  /*1c2d0*/  LOP3.LUT R5, R2, 0x5800000, RZ, 0xfc, !PT ;  /* 0x0580000002057812 */ /* 0x000fe200078efcff */
[----:B-1----:R-:W-:Y:S06]  /*1c2e0*/  @P2 BRA `(.L_x_6859) ;  /* 0x0000000000082947 */ /* 0x002fec0003800000 */
[----:B------:R-:W1:Y:S02]  /*1c2f0*/  SYNCS.PHASECHK.TRANS64.TRYWAIT P0, [R12+URZ+0x34850], R3 ;  /* 0x034850030c0075a7 */ /* 0x000e64000800017f */
[----:B-1----:R-:W-:Y:S05]  /*1c300*/  @!P0 BRA `(.L_x_6860) ;  /* 0x000000c000888947 */ /* 0x002fea0003800000 */
.L_x_6859:
[----:B------:R-:W-:Y:S01]  /*1c310*/  IMAD R2, R222, 0xb00, R5 ;  /* 0x00000b00de027824 */ /* 0x000fe200078e0205 */
[----:B01----:R-:W-:Y:S01]  /*1c320*/  MOV R3, 0x40000040 ;  /* 0x4000004000037802 */ /* 0x003fe20000000f00 */
[----:B------:R-:W-:Y:S05]  /*1c330*/  WARPSYNC.ALL ;  /* 0x0000000000007948 */ /* 0x000fea0003800000 */
[C---:B------:R-:W-:Y:S01]  /*1c340*/  R2UR UR6, R2.reuse ;  /* 0x00000000020672ca */ /* 0x040fe200000e0000 */
[----:B------:R-:W2:Y:S01]  /*1c350*/  LDL.LU R94, [R1+0x68] ;  /* 0x00006800015e7983 */ /* 0x000ea20000300800 */
[----:B------:R-:W-:Y:S01]  /*1c360*/  R2UR UR7, R3 ;  /* 0x00000000030772ca */ /* 0x000fe200000e0000 */
[----:B------:R-:W-:Y:S01]  /*1c370*/  WARPGROUP.ARRIVE ;  /* 0x00000000000079c5 */ /* 0x000fe20000000000 */
[----:B------:R-:W-:Y:S01]  /*1c380*/  VIADD R4, R2, 0x80 ;  /* 0x0000008002047836 */ /* 0x000fe20000000000 */
[----:B------:R-:W-:Y:S01]  /*1c390*/  IADD3 R222, R222, 0x1, RZ ;  /* 0x00000001dede7810 */ /* 0x000fe20007ffe0ff */
[----:B------:R-:W-:-:S02]  /*1c3a0*/  IMAD.MOV.U32 R5, RZ, RZ, 0x40000040 ;  /* 0x40000040ff057424 */ /* 0x000fc400078e00ff */
[----:B------:R-:W-:Y:S01]  /*1c3b0*/  IMAD.MOV.U32 R3, RZ, RZ, 0x40000040 ;  /* 0x40000040ff037424 */ /* 0x000fe200078e00ff */
[----:B------:R-:W-:Y:S01]  /*1c3c0*/  ISETP.NE.AND P2, PT, R222, 0x2, PT ;  /* 0x00000002de00780c */ /* 0x000fe20003f45270 */
[----:B------:R-:W-:Y:S02]  /*1c3d0*/  @!P1 VIADD R12, R12, 0x34860 ;  /* 0x000348600c0c9836 */ /* 0x000fe40000000000 */
[----:B------:R-:W-:Y:S01]  /*1c3e0*/  IMAD.MOV.U32 R7, RZ, RZ, RZ ;  /* 0x000000ffff077224 */ /* 0x000fe200078e00ff */
[----:B------:R-:W-:Y:S02]  /*1c3f0*/  SEL R222, R222, RZ, P2 ;  /* 0x000000ffdede7207 */ /* 0x000fe40001000000 */
[----:B------:R-:W-:Y:S01]  /*1c400*/  HGMMA.64x128x16.F32 R24, R176, gdesc[UR4].tnspB, R24, gsb0 ;  /* 0x41e00004b0187df0 */ /* 0x000fe20008000818 */
[----:B------:R-:W-:Y:S01]  /*1c410*/  R2UR UR6, R4 ;  /* 0x00000000040672ca */ /* 0x000fe200000e0000 */
[----:B------:R-:W-:Y:S01]  /*1c420*/  VIADD R4, R2, 0x100 ;  /* 0x0000010002047836 */ /* 0x000fe20000000000 */
[----:B------:R-:W-:Y:S01]  /*1c430*/  R2UR UR7, R5 ;  /* 0x00000000050772ca */ /* 0x000fe200000e0000 */
[----:B------:R-:W-:Y:S01]  /*1c440*/  IMAD.MOV.U32 R5, RZ, RZ, 0x40000040 ;  /* 0x40000040ff057424 */ /* 0x000fe200078e00ff */
[----:B------:R-:W-:Y:S01]  /*1c450*/  @!P1 PRMT R12, RZ, 0x654, R12 ;  /* 0x00000654ff0c9816 */ /* 0x000fe2000000000c */
[----:B------:R-:W-:-:S02]  /*1c460*/  WARPGROUP.DEPBAR.LE gsb0, 0x0 ;  /* 0x00008000000079c5 */ /* 0x000fc40000010000 */
[----:B------:R-:W-:-:S08]  /*1c470*/  WARPGROUP.ARRIVE ;  /* 0x00000000000079c5 */ /* 0x000fd00000000000 */
[----:B------:R-:W-:Y:S01]  /*1c480*/  HGMMA.64x128x16.F32 R24, R180, gdesc[UR4].tnspB, R24, gsb0 ;  /* 0x41e00004b4187df0 */ /* 0x000fe20008000818 */
[----:B------:R-:W-:Y:S01]  /*1c490*/  R2UR UR6, R4 ;  /* 0x00000000040672ca */ /* 0x000fe200000e0000 */
[----:B------:R-:W-:Y:S01]  /*1c4a0*/  VIADD R4, R2, 0x180 ;  /* 0x0000018002047836 */ /* 0x000fe20000000000 */
[----:B------:R-:W-:Y:S02]  /*1c4b0*/  R2UR UR7, R5 ;  /* 0x00000000050772ca */ /* 0x000fe400000e0000 */
[----:B------:R-:W-:Y:S01]  /*1c4c0*/  MOV R5, 0x40000040 ;  /* 0x4000004000057802 */ /* 0x000fe20000000f00 */
        /* <DEDUP_REMOVED lines=35> */
[----:B------:R-:W-:Y:S02]  /*1c700*/  R2UR UR7, R5 ;  /* 0x00000000050772ca */ /* 0x000fe400000e0000 */
[----:B------:R-:W-:Y:S01]  /*1c710*/  MOV R5, 0x40000040 ;  /* 0x4000004000057802 */ /* 0x000fe20000000f00 */
[----:B------:R-:W-:Y:S02]  /*1c720*/  WARPGROUP.DEPBAR.LE gsb0, 0x0 ;  /* 0x00008000000079c5 */ /* 0x000fe40000010000 */
[----:B------:R-:W-:-:S08]  /*1c730*/  WARPGROUP.ARRIVE ;  /* 0x00000000000079c5 */ /* 0x000fd00000000000 */
        /* <DEDUP_REMOVED lines=10> */
[----:B------:R-:W-:Y:S02]  /*1c7e0*/  R2UR UR7, R5 ;  /* 0x00000000050772ca */ /* 0x000fe400000e0000 */
[----:B------:R-:W0:Y:S02]  /*1c7f0*/  SHFL.BFLY PT, R5, R0, 0x2, 0x1f ;  /* 0x0c401f0000057f89 */ /* 0x000e2400000e0000 */
[----:B0-----:R-:W-:Y:S01]  /*1c800*/  FADD.FTZ R5, R5, R0 ;  /* 0x0000000005057221 */ /* 0x001fe20000010000 */
[----:B------:R-:W-:-:S04]  /*1c810*/  SEL R0, RZ, 0x1, P2 ;  /* 0x00000001ff007807 */ /* 0x000fc80001000000 */
[----:B------:R-:W0:Y:S01]  /*1c820*/  SHFL.BFLY PT, R4, R5, 0x1, 0x1f ;  /* 0x0c201f0005047f89 */ /* 0x000e2200000e0000 */
[----:B------:R-:W-:Y:S02]  /*1c830*/  LOP3.LUT R229, R229, R0, RZ, 0x3c, !PT ;  /* 0x00000000e5e57212 */ /* 0x000fe400078e3cff */
[----:B------:R-:W-:Y:S01]  /*1c840*/  MOV R0, 0xff800000 ;  /* 0xff80000000007802 */ /* 0x000fe20000000f00 */
[----:B0-----:R-:W-:-:S05]  /*1c850*/  FADD.FTZ R15, R5, R4 ;  /* 0x00000004050f7221 */ /* 0x001fca0000010000 */
[----:B------:R-:W-:-:S13]  /*1c860*/  FSETP.NE.FTZ.AND P3, PT, R15, RZ, PT ;  /* 0x000000ff0f00720b */ /* 0x000fda0003f75000 */
[----:B------:R-:W0:Y:S08]  /*1c870*/  @P3 MUFU.LG2 R8, R15 ;  /* 0x0000000f00083308 */ /* 0x000e300000000c00 */
[----:B------:R-:W-:Y:S01]  /*1c880*/  @P3 MUFU.RCP R7, R15 ;  /* 0x0000000f00073308 */ /* 0x000fe20000001000 */
[----:B0-----:R-:W-:Y:S01]  /*1c890*/  @P3 FMUL.FTZ R11, R8, 0.69314718246459960938 ;  /* 0x3f317218080b3820 */ /* 0x001fe20000410000 */
[----:B------:R-:W-:-:S02]  /*1c8a0*/  WARPGROUP.DEPBAR.LE gsb0, 0x0 ;  /* 0x00008000000079c5 */ /* 0x000fc40000010000 */
[----:B------:R-:W-:-:S06]  /*1c8b0*/  WARPGROUP.ARRIVE ;  /* 0x00000000000079c5 */ /* 0x000fcc0000000000 */
[----:B------:R-:W-:Y:S01]  /*1c8c0*/  HGMMA.64x128x16.F32 R24, R212, gdesc[UR4].tnspB, R24, gsb0 ;  /* 0x41e00004d4187df0 */ /* 0x000fe20008000818 */
[----:B------:R-:W-:Y:S02]  /*1c8d0*/  R2UR UR6, R2 ;  /* 0x00000000020672ca */ /* 0x000fe400000e0000 */
[----:B------:R-:W-:Y:S02]  /*1c8e0*/  R2UR UR7, R3 ;  /* 0x00000000030772ca */ /* 0x000fe400000e0000 */
[----:B------:R-:W0:Y:S02]  /*1c8f0*/  SHFL.BFLY PT, R3, R14, 0x2, 0x1f ;  /* 0x0c401f000e037f89 */ /* 0x000e2400000e0000 */
[----:B0-----:R-:W-:-:S05]  /*1c900*/  FADD.FTZ R3, R3, R14 ;  /* 0x0000000e03037221 */ /* 0x001fca0000010000 */
[----:B------:R-:W0:Y:S02]  /*1c910*/  SHFL.BFLY PT, R2, R3, 0x1, 0x1f ;  /* 0x0c201f0003027f89 */ /* 0x000e2400000e0000 */
[----:B0-----:R-:W-:Y:S01]  /*1c920*/  FADD.FTZ R13, R3, R2 ;  /* 0x00000002030d7221 */ /* 0x001fe20000010000 */
[----:B------:R-:W-:Y:S02]  /*1c930*/  IMAD.MOV.U32 R2, RZ, RZ, RZ ;  /* 0x000000ffff027224 */ /* 0x000fe400078e00ff */
[----:B------:R-:W-:Y:S02]  /*1c940*/  IMAD.MOV.U32 R3, RZ, RZ, -0x800000 ;  /* 0xff800000ff037424 */ /* 0x000fe400078e00ff */
[----:B------:R-:W-:-:S13]  /*1c950*/  FSETP.NE.FTZ.AND P0, PT, R13, RZ, PT ;  /* 0x000000ff0d00720b */ /* 0x000fda0003f15000 */
[----:B------:R-:W0:Y:S01]  /*1c960*/  @P0 MUFU.LG2 R6, R13 ;  /* 0x0000000d00060308 */ /* 0x000e220000000c00 */
[C---:B------:R-:W-:Y:S01]  /*1c970*/  @P0 FMUL.FTZ R4, R10.reuse, 0.69314718246459960938 ;  /* 0x3f3172180a040820 */ /* 0x040fe20000410000 */
[----:B------:R-:W-:-:S04]  /*1c980*/  @P3 FMUL.FTZ R10, R10, 0.69314718246459960938 ;  /* 0x3f3172180a0a3820 */ /* 0x000fc80000410000 */
[----:B------:R-:W-:Y:S02]  /*1c990*/  @P3 FFMA.FTZ R0, R10, R92, R11 ;  /* 0x0000005c0a003223 */ /* 0x000fe4000001000b */
[----:B------:R-:W1:Y:S01]  /*1c9a0*/  @P0 MUFU.RCP R2, R13 ;  /* 0x0000000d00020308 */ /* 0x000e620000001000 */
[----:B0-----:R-:W-:-:S04]  /*1c9b0*/  @P0 FMUL.FTZ R5, R6, 0.69314718246459960938 ;  /* 0x3f31721806050820 */ /* 0x001fc80000410000 */
[----:B------:R-:W-:Y:S01]  /*1c9c0*/  @P0 FFMA.FTZ R3, R4, R9, R5 ;  /* 0x0000000904030223 */ /* 0x000fe20000010005 */
[----:B------:R-:W-:Y:S01]  /*1c9d0*/  PLOP3.LUT P0, PT, PT, PT, PT, 0x8, 0x0 ;  /* 0x000000000000781c */ /* 0x000fe20003f0e170 */
[----:B------:R-:W-:Y:S02]  /*1c9e0*/  WARPGROUP.DEPBAR.LE gsb0, 0x0 ;  /* 0x00008000000079c5 */ /* 0x000fe40000010000 */
[----:B------:R-:W-:-:S06]  /*1c9f0*/  WARPGROUP.ARRIVE ;  /* 0x00000000000079c5 */ /* 0x000fcc0000000000 */
[----:B------:R-:W-:Y:S03]  /*1ca00*/  HGMMA.64x128x16.F32 R24, R216, gdesc[UR4].tnspB, R24, gsb0 ;  /* 0x41e00004d8187df0 */ /* 0x000fe60008000818 */
        /* <DEDUP_REMOVED lines=66> */
.L_x_6800:
[----:B------:R-:W-:Y:S05]  /*1ce30*/  WARPSYNC.ALL ;  /* 0x0000000000007948 */ /* 0x000fea0003800000 */
        /* <DEDUP_REMOVED lines=10> */
[----:B------:R-:W-:-:S03]  /*1cee0*/  ULDC UR4, c[0x0][0xad4] ;  /* 0x0002b50000047ab9 */ /* 0x000fc60000000800 */
[----:B------:R-:W3:Y:S01]  /*1cef0*/  LDL.LU R96, [R1+0x60] ;  /* 0x0000600001607983 */ /* 0x000ee20000300800 */
[----:B------:R-:W4:Y:S03]  /*1cf00*/  S2R R5, SR_SWINHI ;  /* 0x0000000000057919 */ /* 0x000f260000002f00 */
[----:B------:R-:W3:Y:S04]  /*1cf10*/  LDL.LU R107, [R1+0x64] ;  /* 0x00006400016b7983 */ /* 0x000ee80000300800 */
[----:B------:R-:W3:Y:S01]  /*1cf20*/  LDL R106, [R1+0x5c] ;  /* 0x00005c00016a7983 */ /* 0x000ee20000100800 */
[----:B------:R-:W-:Y:S02]  /*1cf30*/  MOV R94, R2 ;  /* 0x00000002005e7202 */ /* 0x000fe40000000f00 */
[----:B----4-:R-:W-:-:S03]  /*1cf40*/  MOV R95, R5 ;  /* 0x00000005005f7202 */ /* 0x010fc60000000f00 */
[----:B--2---:R-:W-:-:S03]  /*1cf50*/  IMAD.WIDE R8, R4, 0x2, R94 ;  /* 0x0000000204087825 */ /* 0x004fc600078e025e */
[----:B------:R-:W-:-:S04]  /*1cf60*/  IADD3 R105, P5, R8, 0x4060, RZ ;  /* 0x0000406008697810 */ /* 0x000fc80007fbe0ff */
[----:B------:R-:W-:-:S04]  /*1cf70*/  LOP3.LUT R10, R105, 0x380, RZ, 0xc0, !PT ;  /* 0x00000380690a7812 */ /* 0x000fc800078ec0ff */
[----:B------:R-:W-:-:S04]  /*1cf80*/  SHF.R.U64 R10, R10, 0x3, RZ ;  /* 0x000000030a0a7819 */ /* 0x000fc800000012ff */
[----:B------:R-:W-:Y:S02]  /*1cf90*/  LOP3.LUT R26, R10, R105, RZ, 0x3c, !PT ;  /* 0x000000690a1a7212 */ /* 0x000fe400078e3cff */
[----:B------:R-:W2:Y:S01]  /*1cfa0*/  LDL R105, [R1+0x70] ;  /* 0x0000700001697983 */ /* 0x000ea20000100800 */
[C---:B------:R-:W-:Y:S02]  /*1cfb0*/  IADD3 R103, P4, R8.reuse, 0x4040, RZ ;  /* 0x0000404008677810 */ /* 0x040fe40007f9e0ff */
[----:B------:R-:W-:Y:S02]  /*1cfc0*/  IADD3 R97, P0, R8, 0x60, RZ ;  /* 0x0000006008617810 */ /* 0x000fe40007f1e0ff */
[----:B------:R-:W-:-:S03]  /*1cfd0*/  LOP3.LUT R6, R103, 0x380, RZ, 0xc0, !PT ;  /* 0x0000038067067812 */ /* 0x000fc600078ec0ff */
[--C-:B------:R-:W-:Y:S01]  /*1cfe0*/  IMAD.X R5, RZ, RZ, R9.reuse, P0 ;  /* 0x000000ffff057224 */ /* 0x100fe200000e0609 */
[----:B------:R-:W-:Y:S02]  /*1cff0*/  SHF.R.U64 R6, R6, 0x3, RZ ;  /* 0x0000000306067819 */ /* 0x000fe400000012ff */
[----:B---3--:R-:W-:Y:S02]  /*1d000*/  ISETP.NE.AND P0, PT, R96, RZ, PT ;  /* 0x000000ff6000720c */ /* 0x008fe40003f05270 */
[----:B------:R-:W-:Y:S02]  /*1d010*/  IADD3 R101, P3, R8, 0x4020, RZ ;  /* 0x0000402008657810 */ /* 0x000fe40007f7e0ff */
[----:B------:R-:W-:Y:S02]  /*1d020*/  LOP3.LUT R24, R6, R103, RZ, 0x3c, !PT ;  /* 0x0000006706187212 */ /* 0x000fe400078e3cff */
[----:B------:R-:W-:Y:S01]  /*1d030*/  SEL R103, R96, UR4, P0 ;  /* 0x0000000460677c07 */ /* 0x000fe20008000000 */
[----:B------:R-:W-:Y:S05]  /*1d040*/  WARPSYNC.ALL ;  /* 0x0000000000007948 */ /* 0x000fea0003800000 */
[----:B------:R-:W-:Y:S01]  /*1d050*/  LOP3.LUT R4, R101, 0x380, RZ, 0xc0, !PT ;  /* 0x0000038065047812 */ /* 0x000fe200078ec0ff */
[----:B------:R-:W-:Y:S01]  /*1d060*/  IMAD.X R27, RZ, RZ, R9, P5 ;  /* 0x000000ffff1b7224 */ /* 0x000fe200028e0609 */
[----:B------:R-:W-:-:S02]  /*1d070*/  IADD3 R99, P2, R8, 0x4000, RZ ;  /* 0x0000400008637810 */ /* 0x000fc40007f5e0ff */
[C---:B------:R-:W-:Y:S02]  /*1d080*/  IADD3 R11, P1, R8.reuse, 0x20, RZ ;  /* 0x00000020080b7810 */ /* 0x040fe40007f3e0ff */
[----:B------:R-:W-:Y:S01]  /*1d090*/  LOP3.LUT R7, R8, 0x380, RZ, 0xc0, !PT ;  /* 0x0000038008077812 */ /* 0x000fe200078ec0ff */
[----:B------:R-:W-:Y:S01]  /*1d0a0*/  IMAD.X R25, RZ, RZ, R9, P4 ;  /* 0x000000ffff197224 */ /* 0x000fe200020e0609 */
[----:B------:R-:W-:Y:S01]  /*1d0b0*/  SHF.R.U64 R4, R4, 0x3, RZ ;  /* 0x0000000304047819 */ /* 0x000fe200000012ff */
[----:B------:R-:W-:Y:S01]  /*1d0c0*/  ULDC.64 UR6, c[0x0][0xc08] ;  /* 0x0003020000067ab9 */ /* 0x000fe20000000a00 */
[----:B------:R-:W-:Y:S01]  /*1d0d0*/  IADD3 R31, P5, R8, 0x40, RZ ;  /* 0x00000040081f7810 */ /* 0x000fe20007fbe0ff */
[----:B------:R-:W-:Y:S01]  /*1d0e0*/  ULDC.64 UR4, c[0x0][0xc00] ;  /* 0x0003000000047ab9 */ /* 0x000fe20000000a00 */
[----:B------:R-:W-:Y:S02]  /*1d0f0*/  LOP3.LUT R28, R4, R101, RZ, 0x3c, !PT ;  /* 0x00000065041c7212 */ /* 0x000fe400078e3cff */
[----:B------:R-:W-:-:S02]  /*1d100*/  LOP3.LUT R12, R99, 0x380, RZ, 0xc0, !PT ;  /* 0x00000380630c7812 */ /* 0x000fc400078ec0ff */
[----:B------:R-:W-:Y:S02]  /*1d110*/  LOP3.LUT R4, R11, 0x380, RZ, 0xc0, !PT ;  /* 0x000003800b047812 */ /* 0x000fe400078ec0ff */
[----:B------:R-:W-:Y:S02]  /*1d120*/  SHF.R.U64 R7, R7, 0x3, RZ ;  /* 0x0000000307077819 */ /* 0x000fe400000012ff */
[----:B------:R-:W-:Y:S02]  /*1d130*/  LOP3.LUT R10, R97, 0x380, RZ, 0xc0, !PT ;  /* 0x00000380610a7812 */ /* 0x000fe400078ec0ff */
[----:B------:R-:W-:Y:S02]  /*1d140*/  LOP3.LUT R6, R31, 0x380, RZ, 0xc0, !PT ;  /* 0x000003801f067812 */ /* 0x000fe400078ec0ff */
[----:B------:R-:W-:Y:S02]  /*1d150*/  SHF.R.U64 R12, R12, 0x3, RZ ;  /* 0x000000030c0c7819 */ /* 0x000fe400000012ff */
[----:B------:R-:W-:-:S02]  /*1d160*/  SHF.R.U64 R4, R4, 0x3, RZ ;  /* 0x0000000304047819 */ /* 0x000fc400000012ff */
[----:B------:R-:W-:Y:S02]  /*1d170*/  LOP3.LUT R8, R7, R8, RZ, 0x3c, !PT ;  /* 0x0000000807087212 */ /* 0x000fe400078e3cff */
[----:B------:R-:W-:Y:S02]  /*1d180*/  SHF.R.U64 R10, R10, 0x3, RZ ;  /* 0x000000030a0a7819 */ /* 0x000fe400000012ff */
[----:B------:R-:W-:Y:S01]  /*1d190*/  SHF.R.U64 R6, R6, 0x3, RZ ;  /* 0x0000000306067819 */ /* 0x000fe200000012ff */
[--C-:B------:R-:W-:Y:S01]  /*1d1a0*/  IMAD.X R7, RZ, RZ, R9.reuse, P5 ;  /* 0x000000ffff077224 */ /* 0x100fe200028e0609 */
[----:B------:R-:W-:Y:S01]  /*1d1b0*/  LOP3.LUT R14, R12, R99, RZ, 0x3c, !PT ;  /* 0x000000630c0e7212 */ /* 0x000fe200078e3cff */
[--C-:B------:R-:W-:Y:S01]  /*1d1c0*/  IMAD.X R15, RZ, RZ, R9.reuse, P2 ;  /* 0x000000ffff0f7224 */ /* 0x100fe200010e0609 */
[----:B------:R-:W-:Y:S01]  /*1d1d0*/  LOP3.LUT R12, R4, R11, RZ, 0x3c, !PT ;  /* 0x0000000b040c7212 */ /* 0x000fe200078e3cff */
[----:B------:R-:W-:Y:S01]  /*1d1e0*/  IMAD.X R13, RZ, RZ, R9, P1 ;  /* 0x000000ffff0d7224 */ /* 0x000fe200008e0609 */
[----:B------:R-:W-:-:S02]  /*1d1f0*/  IADD3.X R29, RZ, R9, RZ, P3, !PT ;  /* 0x00000009ff1d7210 */ /* 0x000fc40001ffe4ff */
[----:B------:R-:W-:Y:S02]  /*1d200*/  LOP3.LUT R4, R10, R97, RZ, 0x3c, !PT ;  /* 0x000000610a047212 */ /* 0x000fe400078e3cff */
[----:B------:R-:W-:Y:S02]  /*1d210*/  LOP3.LUT R6, R6, R31, RZ, 0x3c, !PT ;  /* 0x0000001f06067212 */ /* 0x000fe400078e3cff */
[----:B------:R-:W-:Y:S02]  /*1d220*/  MOV R30, R8 ;  /* 0x00000008001e7202 */ /* 0x000fe40000000f00 */
[----:B------:R-:W-:Y:S02]  /*1d230*/  F2FP.F16.F32.PACK_AB R8, R21, R20 ;  /* 0x000000141508723e */ /* 0x000fe400000000ff */
[----:B------:R-:W-:Y:S02]  /*1d240*/  F2FP.F16.F32.PACK_AB R9, R91, R90 ;  /* 0x0000005a5b09723e */ /* 0x000fe400000000ff */
[----:B------:R-:W-:-:S02]  /*1d250*/  F2FP.F16.F32.PACK_AB R10, R89, R88 ;  /* 0x00000058590a723e */ /* 0x000fc400000000ff */
[----:B------:R-:W-:Y:S01]  /*1d260*/  F2FP.F16.F32.PACK_AB R11, R93, R92 ;  /* 0x0000005c5d0b723e */ /* 0x000fe200000000ff */
[----:B------:R-:W-:Y:S01]  /*1d270*/  BAR.SYNC.DEFER_BLOCKING 0x1, 0x100 ;  /* 0x0044000000007b1d */ /* 0x000fe20000010000 */
[----:B------:R-:W-:Y:S02]  /*1d280*/  MOV R97, R4 ;  /* 0x0000000400617202 */ /* 0x000fe40000000f00 */
[----:B------:R-:W-:Y:S02]  /*1d290*/  MOV R98, R6 ;  /* 0x0000000600627202 */ /* 0x000fe40000000f00 */
[----:B------:R-:W-:Y:S02]  /*1d2a0*/  MOV R99, R12 ;  /* 0x0000000c00637202 */ /* 0x000fe40000000f00 */
[----:B------:R-:W-:Y:S02]  /*1d2b0*/  F2FP.F16.F32.PACK_AB R4, R33, R32 ;  /* 0x000000202104723e */ /* 0x000fe400000000ff */
[----:B------:R-:W-:-:S02]  /*1d2c0*/  F2FP.F16.F32.PACK_AB R5, R35, R34 ;  /* 0x000000222305723e */ /* 0x000fc400000000ff */
[----:B------:R-:W-:Y:S02]  /*1d2d0*/  F2FP.F16.F32.PACK_AB R6, R37, R36 ;  /* 0x000000242506723e */ /* 0x000fe400000000ff */
[----:B------:R-:W-:Y:S02]  /*1d2e0*/  F2FP.F16.F32.PACK_AB R7, R39, R38 ;  /* 0x000000262707723e */ /* 0x000fe400000000ff */
[----:B------:R-:W-:Y:S02]  /*1d2f0*/  MOV R96, R14 ;  /* 0x0000000e00607202 */ /* 0x000fe40000000f00 */
[----:B------:R-:W-:Y:S02]  /*1d300*/  MOV R100, R26 ;  /* 0x0000001a00647202 */ /* 0x000fe40000000f00 */
[----:B------:R-:W-:Y:S02]  /*1d310*/  MOV R101, R24 ;  /* 0x0000001800657202 */ /* 0x000fe40000000f00 */
[----:B------:R-:W-:Y:S01]  /*1d320*/  F2FP.F16.F32.PACK_AB R12, R49, R48 ;  /* 0x00000030310c723e */ /* 0x000fe200000000ff */
[----:B------:R3:W-:Y:S01]  /*1d330*/  STSM.16.M88.4 [R30], R8 ;  /* 0x000000081e007844 */ /* 0x0007e20000000200 */
[----:B------:R-:W-:-:S02]  /*1d340*/  F2FP.F16.F32.PACK_AB R13, R51, R50 ;  /* 0x00000032330d723e */ /* 0x000fc400000000ff */
[----:B------:R-:W-:Y:S02]  /*1d350*/  F2FP.F16.F32.PACK_AB R14, R53, R52 ;  /* 0x00000034350e723e */ /* 0x000fe400000000ff */
[----:B------:R-:W-:Y:S01]  /*1d360*/  F2FP.F16.F32.PACK_AB R15, R55, R54 ;  /* 0x00000036370f723e */ /* 0x000fe200000000ff */
[----:B------:R4:W-:Y:S01]  /*1d370*/  STSM.16.M88.4 [R99], R4 ;  /* 0x0000000463007844 */ /* 0x0009e20000000200 */
[----:B------:R-:W-:Y:S02]  /*1d380*/  F2FP.F16.F32.PACK_AB R24, R57, R56 ;  /* 0x000000383918723e */ /* 0x000fe400000000ff */
[----:B------:R-:W-:Y:S02]  /*1d390*/  F2FP.F16.F32.PACK_AB R25, R59, R58 ;  /* 0x0000003a3b19723e */ /* 0x000fe400000000ff */
[----:B------:R-:W-:Y:S02]  /*1d3a0*/  F2FP.F16.F32.PACK_AB R26, R61, R60 ;  /* 0x0000003c3d1a723e */ /* 0x000fe400000000ff */
[----:B------:R-:W-:-:S02]  /*1d3b0*/  F2FP.F16.F32.PACK_AB R27, R63, R62 ;  /* 0x0000003e3f1b723e */ /* 0x000fc400000000ff */
[----:B---3--:R-:W-:Y:S02]  /*1d3c0*/  F2FP.F16.F32.PACK_AB R8, R41, R40 ;  /* 0x000000282908723e */ /* 0x008fe400000000ff */
[----:B------:R-:W-:Y:S02]  /*1d3d0*/  F2FP.F16.F32.PACK_AB R9, R43, R42 ;  /* 0x0000002a2b09723e */ /* 0x000fe400000000ff */
[----:B------:R-:W-:Y:S02]  /*1d3e0*/  F2FP.F16.F32.PACK_AB R10, R45, R44 ;  /* 0x0000002c2d0a723e */ /* 0x000fe400000000ff */
[----:B------:R-:W-:Y:S02]  /*1d3f0*/  F2FP.F16.F32.PACK_AB R11, R47, R46 ;  /* 0x0000002e2f0b723e */ /* 0x000fe400000000ff */
[----:B------:R-:W-:Y:S02]  /*1d400*/  MOV R102, R28 ;  /* 0x0000001c00667202 */ /* 0x000fe40000000f00 */
[----:B------:R-:W-:-:S02]  /*1d410*/  F2FP.F16.F32.PACK_AB R28, R65, R64 ;  /* 0x00000040411c723e */ /* 0x000fc400000000ff */
[----:B------:R-:W-:Y:S02]  /*1d420*/  F2FP.F16.F32.PACK_AB R29, R67, R66 ;  /* 0x00000042431d723e */ /* 0x000fe400000000ff */
[----:B------:R-:W-:Y:S02]  /*1d430*/  F2FP.F16.F32.PACK_AB R30, R69, R68 ;  /* 0x00000044451e723e */ /* 0x000fe400000000ff */
[----:B------:R-:W-:Y:S01]  /*1d440*/  F2FP.F16.F32.PACK_AB R31, R71, R70 ;  /* 0x00000046471f723e */ /* 0x000fe200000000ff */
[----:B------:R-:W-:Y:S01]  /*1d450*/  STSM.16.M88.4 [R98], R8 ;  /* 0x0000000862007844 */ /* 0x000fe20000000200 */
[----:B----4-:R-:W-:Y:S02]  /*1d460*/  F2FP.F16.F32.PACK_AB R4, R73, R72 ;  /* 0x000000484904723e */ /* 0x010fe400000000ff */
[----:B------:R-:W-:Y:S02]  /*1d470*/  F2FP.F16.F32.PACK_AB R5, R75, R74 ;  /* 0x0000004a4b05723e */ /* 0x000fe400000000ff */
[----:B------:R-:W-:-:S02]  /*1d480*/  F2FP.F16.F32.PACK_AB R6, R77, R76 ;  /* 0x0000004c4d06723e */ /* 0x000fc400000000ff */
[----:B------:R-:W-:Y:S01]  /*1d490*/  F2FP.F16.F32.PACK_AB R7, R79, R78 ;  /* 0x0000004e4f07723e */ /* 0x000fe200000000ff */
[----:B------:R-:W-:Y:S04]  /*1d4a0*/  STSM.16.M88.4 [R97], R12 ;  /* 0x0000000c61007844 */ /* 0x000fe80000000200 */
[----:B------:R-:W-:Y:S01]  /*1d4b0*/  STSM.16.M88.4 [R96], R24 ;  /* 0x0000001860007844 */ /* 0x000fe20000000200 */
[----:B------:R-:W-:-:S03]  /*1d4c0*/  ISETP.GT.AND P2, PT, R103, 0x1, PT ;  /* 0x000000016700780c */ /* 0x000fc60003f44270 */
[----:B------:R-:W-:Y:S04]  /*1d4d0*/  STSM.16.M88.4 [R102], R28 ;  /* 0x0000001c66007844 */ /* 0x000fe80000000200 */
[----:B------:R3:W-:Y:S02]  /*1d4e0*/  STSM.16.M88.4 [R101], R4 ;  /* 0x0000000465007844 */ /* 0x0007e40000000200 */
[----:B---3--:R-:W-:-:S05]  /*1d4f0*/  IMAD.MOV.U32 R6, RZ, RZ, 0x9b8 ;  /* 0x000009b8ff067424 */ /* 0x008fca00078e00ff */
[----:B------:R-:W-:-:S04]  /*1d500*/  SEL R6, R6, 0x978, P2 ;  /* 0x0000097806067807 */ /* 0x000fc80001000000 */
[----:B------:R3:W4:Y:S08]  /*1d510*/  LDC.64 R26, c[0x0][R6+0x220] ;  /* 0x00008800061a7b82 */ /* 0x0007300000000a00 */
[----:B------:R3:W0:Y:S08]  /*1d520*/  LDC.64 R24, c[0x0][R6+0x218] ;  /* 0x0000860006187b82 */ /* 0x0006300000000a00 */
[----:B------:R3:W0:Y:S01]  /*1d530*/  LDC.64 R14, c[0x0][R6+0x228] ;  /* 0x00008a00060e7b82 */ /* 0x0006220000000a00 */
[----:B------:R-:W-:-:S02]  /*1d540*/  F2FP.F16.F32.PACK_AB R8, R81, R80 ;  /* 0x000000505108723e */ /* 0x000fc400000000ff */
[----:B------:R-:W-:Y:S02]  /*1d550*/  F2FP.F16.F32.PACK_AB R9, R83, R82 ;  /* 0x000000525309723e */ /* 0x000fe400000000ff */
[----:B------:R-:W-:Y:S02]  /*1d560*/  F2FP.F16.F32.PACK_AB R10, R85, R84 ;  /* 0x00000054550a723e */ /* 0x000fe400000000ff */
[----:B------:R-:W-:Y:S02]  /*1d570*/  F2FP.F16.F32.PACK_AB R11, R87, R86 ;  /* 0x00000056570b723e */ /* 0x000fe400000000ff */
[----:B------:R-:W-:-:S03]  /*1d580*/  ISETP.NE.U32.AND P3, PT, RZ, UR6, PT ;  /* 0x00000006ff007c0c */ /* 0x000fc6000bf65070 */
[----:B------:R1:W-:Y:S01]  /*1d590*/  STSM.16.M88.4 [R100], R8 ;  /* 0x0000000864007844 */ /* 0x0003e20000000200 */
[----:B------:R-:W-:Y:S01]  /*1d5a0*/  BAR.SYNC.DEFER_BLOCKING 0x1, 0x100 ;  /* 0x0044000000007b1d */ /* 0x000fe20000010000 */
[----:B------:R-:W-:Y:S02]  /*1d5b0*/  ISETP.NE.AND.EX P3, PT, RZ, UR7, PT, P3 ;  /* 0x00000007ff007c0c */ /* 0x000fe4000bf65330 */
[----:B------:R-:W-:Y:S02]  /*1d5c0*/  ISETP.NE.U32.AND P0, PT, RZ, UR4, PT ;  /* 0x00000004ff007c0c */ /* 0x000fe4000bf05070 */
[----:B------:R-:W-:-:S03]  /*1d5d0*/  IADD3 R98, P1, R107, UR4, RZ ;  /* 0x000000046b627c10 */ /* 0x000fc6000ff3e0ff */
[----:B-1----:R-:W1:Y:S01]  /*1d5e0*/  LDC R8, c[0x0][0xbe8] ;  /* 0x0002fa00ff087b82 */ /* 0x002e620000000800 */
[----:B------:R-:W-:Y:S02]  /*1d5f0*/  ISETP.NE.AND.EX P0, PT, RZ, UR5, PT, P0 ;  /* 0x00000005ff007c0c */ /* 0x000fe4000bf05300 */
[----:B------:R-:W-:Y:S01]  /*1d600*/  MOV R12, RZ ;  /* 0x000000ff000c7202 */ /* 0x000fe20000000f00 */
[----:B------:R-:W-:Y:S01]  /*1d610*/  ULDC.64 UR8, c[0x0][0x208] ;  /* 0x0000820000087ab9 */ /* 0x000fe20000000a00 */
[----:B--2---:R-:W-:-:S04]  /*1d620*/  SHF.L.U64.HI R104, R106, 0x2, R105 ;  /* 0x000000026a687819 */ /* 0x004fc80000010269 */
[C---:B------:R-:W-:Y:S02]  /*1d630*/  IADD3.X R99, R104.reuse, UR5, RZ, P1, !PT ;  /* 0x0000000568637c10 */ /* 0x040fe40008ffe4ff */
[----:B------:R-:W-:Y:S01]  /*1d640*/  @P3 IADD3 R96, P1, R107, UR6, RZ ;  /* 0x000000066b603c10 */ /* 0x000fe2000ff3e0ff */
[----:B------:R-:W-:Y:S02]  /*1d650*/  ULDC UR6, c[0x0][0xa88] ;  /* 0x0002a20000067ab9 */ /* 0x000fe40000000800 */
[----:B------:R-:W-:Y:S01]  /*1d660*/  IMAD.U32 R13, RZ, RZ, UR6 ;  /* 0x00000006ff0d7e24 */ /* 0x000fe2000f8e00ff */
[----:B------:R-:W-:Y:S01]  /*1d670*/  @P3 IADD3.X R97, R104, UR7, RZ, P1, !PT ;  /* 0x0000000768613c10 */ /* 0x000fe20008ffe4ff */
[----:B------:R3:W5:Y:S01]  /*1d680*/  @P0 LDG.E R12, desc[UR8][R98.64] ;  /* 0x00000008620c0981 */ /* 0x000762000c1e1900 */
[----:B-1----:R-:W-:-:S03]  /*1d690*/  ISETP.NE.AND P1, PT, R8, 0x1, PT ;  /* 0x000000010800780c */ /* 0x002fc60003f25270 */
[----:B------:R3:W5:Y:S01]  /*1d6a0*/  @P3 LDG.E R13, desc[UR8][R96.64] ;  /* 0x00000008600d3981 */ /* 0x000762000c1e1900 */
[----:B0---4-:R-:W-:Y:S09]  /*1d6b0*/  @P3 BRA `(.L_x_6863) ;  /* 0x0000000000143947 */ /* 0x011ff20003800000 */
[----:B------:R-:W-:Y:S05]  /*1d6c0*/  @!P0 BRA `(.L_x_6863) ;  /* 0x0000000000108947 */ /* 0x000fea0003800000 */
[----:B------:R-:W-:Y:S02]  /*1d6d0*/  ULDC.64 UR6, c[0x0][0x208] ;  /* 0x0000820000067ab9 */ /* 0x000fe40000000a00 */
[----:B------:R-:W2:Y:S04]  /*1d6e0*/  LDG.E R4, desc[UR6][R98.64] ;  /* 0x0000000662047981 */ /* 0x000ea8000c1e1900 */
[----:B-----5:R-:W2:Y:S02]  /*1d6f0*/  LDG.E R13, desc[UR6][R98.64+0x4] ;  /* 0x00000406620d7981 */ /* 0x020ea4000c1e1900 */
[----:B--2---:R-:W-:-:S07]  /*1d700*/  IMAD.IADD R13, R13, 0x1, -R4 ;  /* 0x000000010d0d7824 */ /* 0x004fce00078e0a04 */
.L_x_6863:
[----:B---3--:R-:W2:Y:S04]  /*1d710*/  LDL R98, [R1+0x58] ;  /* 0x0000580001627983 */ /* 0x008ea80000100800 */
[----:B------:R-:W3:Y:S04]  /*1d720*/  LDL R30, [R1+0x8c] ;  /* 0x00008c00011e7983 */ /* 0x000ee80000100800 */
[----:B------:R-:W3:Y:S04]  /*1d730*/  LDL R99, [R1+0x6c] ;  /* 0x00006c0001637983 */ /* 0x000ee80000100800 */
[----:B------:R-:W4:Y:S01]  /*1d740*/  LDL R96, [R1+0x74] ;  /* 0x0000740001607983 */ /* 0x000f220000100800 */
[----:B------:R-:W0:Y:S03]  /*1d750*/  LDC.64 R6, c[0x0][R6+0x210] ;  /* 0x0000840006067b82 */ /* 0x000e260000000a00 */
[----:B------:R-:W4:Y:S01]  /*1d760*/  LDL R101, [R1+0x88] ;  /* 0x0000880001657983 */ /* 0x000f220000100800 */
[----:B------:R-:W-:-:S04]  /*1d770*/  ISETP.NE.U32.AND P0, PT, RZ, UR4, PT ;  /* 0x00000004ff007c0c */ /* 0x000fc8000bf05070 */
[----:B------:R-:W1:Y:S01]  /*1d780*/  @P1 LDC R28, c[0x0][0xbec] ;  /* 0x0002fb00ff1c1b82 */ /* 0x000e620000000800 */
[----:B------:R-:W-:-:S04]  /*1d790*/  ISETP.NE.AND.EX P0, PT, RZ, UR5, PT, P0 ;  /* 0x00000005ff007c0c */ /* 0x000fc8000bf05300 */
[----:B------:R-:W-:-:S03]  /*1d7a0*/  SEL R10, R106, RZ, !P0 ;  /* 0x000000ff6a0a7207 */ /* 0x000fc60004000000 */
[----:B------:R-:W0:Y:S01]  /*1d7b0*/  @P1 LDC R31, c[0x0][0xbf0] ;  /* 0x0002fc00ff1f1b82 */ /* 0x000e220000000800 */
[----:B------:R-:W-:Y:S01]  /*1d7c0*/  SEL R9, R105, RZ, !P0 ;  /* 0x000000ff69097207 */ /* 0x000fe20004000000 */
[----:B------:R-:W-:-:S06]  /*1d7d0*/  IMAD R11, R27, R10, RZ ;  /* 0x0000000a1b0b7224 */ /* 0x000fcc00078e02ff */
[----:B------:R-:W1:Y:S01]  /*1d7e0*/  LDC.64 R4, c[0x0][0xba8] ;  /* 0x0002ea00ff047b82 */ /* 0x000e620000000a00 */
[----:B------:R-:W0:Y:S01]  /*1d7f0*/  S2R R102, SR_TID.X ;  /* 0x0000000000667919 */ /* 0x000e220000002100 */
[C---:B------:R-:W-:Y:S02]  /*1d800*/  IMAD R29, R26.reuse, R9, R11 ;  /* 0x000000091a1d7224 */ /* 0x040fe400078e020b */
[----:B------:R-:W-:-:S04]  /*1d810*/  IMAD.WIDE.U32 R26, R26, R10, RZ ;  /* 0x0000000a1a1a7225 */ /* 0x000fc800078e00ff */
[----:B------:R-:W-:Y:S01]  /*1d820*/  IMAD.IADD R29, R27, 0x1, R29 ;  /* 0x000000011b1d7824 */ /* 0x000fe200078e021d */
[----:B-1----:R-:W1:Y:S08]  /*1d830*/  @!P2 LDC R4, c[0x0][0xb50] ;  /* 0x0002d400ff04ab82 */ /* 0x002e700000000800 */
[----:B------:R-:W1:Y:S01]  /*1d840*/  @!P2 LDC R5, c[0x0][0xb54] ;  /* 0x0002d500ff05ab82 */ /* 0x000e620000000800 */
[----:B0-----:R-:W-:-:S05]  /*1d850*/  VIADD R102, R102, 0xffffff80 ;  /* 0xffffff8066667836 */ /* 0x001fca0000000000 */
[----:B------:R-:W-:-:S04]  /*1d860*/  SHF.R.S32.HI R100, RZ, 0x1f, R102 ;  /* 0x0000001fff647819 */ /* 0x000fc80000011466 */
[----:B------:R-:W-:-:S04]  /*1d870*/  LEA.HI R100, R100, R102, RZ, 0x7 ;  /* 0x0000006664647211 */ /* 0x000fc800078f38ff */
[----:B------:R-:W-:-:S05]  /*1d880*/  LOP3.LUT R100, R100, 0xffffff80, RZ, 0xc0, !PT ;  /* 0xffffff8064647812 */ /* 0x000fca00078ec0ff */
[----:B------:R-:W-:Y:S01]  /*1d890*/  IMAD.IADD R100, R102, 0x1, -R100 ;  /* 0x0000000166647824 */ /* 0x000fe200078e0a64 */
[----:B------:R-:W-:Y:S01]  /*1d8a0*/  ULDC.64 UR6, c[0x0][0x208] ;  /* 0x0000820000067ab9 */ /* 0x000fe20000000a00 */
[-C--:B--2---:R-:W-:Y:S02]  /*1d8b0*/  IMAD R11, R25, R98.reuse, RZ ;  /* 0x00000062190b7224 */ /* 0x084fe400078e02ff */
[----:B------:R-:W-:-:S04]  /*1d8c0*/  IMAD.WIDE.U32 R24, R24, R98, RZ ;  /* 0x0000006218187225 */ /* 0x000fc800078e00ff */
[----:B---3--:R-:W-:Y:S01]  /*1d8d0*/  IMAD R97, R99, 0x80, R30 ;  /* 0x0000008063617824 */ /* 0x008fe200078e021e */
[----:B-----5:R-:W-:-:S03]  /*1d8e0*/  IADD3 R26, P0, P3, R26, R24, R12 ;  /* 0x000000181a1a7210 */ /* 0x020fc60007b1e00c */
[----:B------:R-:W-:Y:S01]  /*1d8f0*/  @P1 IMAD.HI.U32 R24, R97, R28, RZ ;  /* 0x0000001c61181227 */ /* 0x000fe200078e00ff */
[----:B----4-:R-:W-:Y:S02]  /*1d900*/  SEL R9, R96, RZ, P2 ;  /* 0x000000ff60097207 */ /* 0x010fe40001000000 */
[----:B------:R-:W-:Y:S01]  /*1d910*/  IADD3 R30, R25, R11, RZ ;  /* 0x0000000b191e7210 */ /* 0x000fe20007ffe0ff */
[----:B------:R-:W-:Y:S01]  /*1d920*/  IMAD.MOV.U32 R25, RZ, RZ, R97 ;  /* 0x000000ffff197224 */ /* 0x000fe200078e0061 */
[----:B------:R-:W-:Y:S01]  /*1d930*/  @P1 SHF.R.U32.HI R25, RZ, R31, R24 ;  /* 0x0000001fff191219 */ /* 0x000fe20000011618 */
[-C--:B------:R-:W-:Y:S02]  /*1d940*/  IMAD R27, R15, R9.reuse, RZ ;  /* 0x000000090f1b7224 */ /* 0x080fe400078e02ff */
[----:B------:R-:W-:Y:S01]  /*1d950*/  IMAD.WIDE.U32 R14, R14, R9, RZ ;  /* 0x000000090e0e7225 */ /* 0x000fe200078e00ff */
[----:B------:R-:W-:-:S03]  /*1d960*/  SHF.R.S32.HI R11, RZ, 0x1f, R12 ;  /* 0x0000001fff0b7819 */ /* 0x000fc6000001140c */
[----:B------:R-:W-:Y:S01]  /*1d970*/  IMAD.MOV R9, RZ, RZ, -R25 ;  /* 0x000000ffff097224 */ /* 0x000fe200078e0a19 */
[----:B------:R-:W-:Y:S01]  /*1d980*/  IADD3.X R24, R29, R30, R11, P0, P3 ;  /* 0x0000001e1d187210 */ /* 0x000fe200007e640b */
[----:B------:R-:W-:Y:S02]  /*1d990*/  IMAD.IADD R27, R15, 0x1, R27 ;  /* 0x000000010f1b7824 */ /* 0x000fe400078e021b */
[----:B------:R-:W-:Y:S01]  /*1d9a0*/  IMAD R9, R8, R9, R97 ;  /* 0x0000000908097224 */ /* 0x000fe200078e0261 */
[----:B------:R-:W-:Y:S02]  /*1d9b0*/  IADD3 R14, P0, P3, R25, R26, R14 ;  /* 0x0000001a190e7210 */ /* 0x000fe40007b1e00e */
[----:B------:R-:W-:Y:S01]  /*1d9c0*/  SHF.R.S32.HI R15, RZ, 0x1f, R25 ;  /* 0x0000001fff0f7819 */ /* 0x000fe20000011419 */
[----:B------:R-:W-:Y:S01]  /*1d9d0*/  IMAD R7, R7, R9, RZ ;  /* 0x0000000907077224 */ /* 0x000fe200078e02ff */
[----:B------:R-:W-:Y:S02]  /*1d9e0*/  SHF.R.S32.HI R25, RZ, 0x1f, R9 ;  /* 0x0000001fff197819 */ /* 0x000fe40000011409 */
[----:B------:R-:W-:-:S03]  /*1d9f0*/  IADD3.X R15, R15, R24, R27, P0, P3 ;  /* 0x000000180f0f7210 */ /* 0x000fc600007e641b */
[C---:B------:R-:W-:Y:S02]  /*1da00*/  IMAD R25, R6.reuse, R25, R7 ;  /* 0x0000001906197224 */ /* 0x040fe400078e0207 */
[----:B------:R-:W-:-:S05]  /*1da10*/  IMAD.WIDE.U32 R6, R6, R9, R14 ;  /* 0x0000000906067225 */ /* 0x000fca00078e000e */
[----:B------:R-:W-:Y:S02]  /*1da20*/  IADD3 R7, R7, R25, RZ ;  /* 0x0000001907077210 */ /* 0x000fe40007ffe0ff */
[----:B-1----:R-:W-:-:S04]  /*1da30*/  LEA R24, P0, R6, R4, 0x2 ;  /* 0x0000000406187211 */ /* 0x002fc800078010ff */
[----:B------:R-:W-:Y:S01]  /*1da40*/  LEA.HI.X R7, R6, R5, R7, 0x2, P0 ;  /* 0x0000000506077211 */ /* 0x000fe200000f1407 */
[----:B------:R-:W-:Y:S01]  /*1da50*/  SHFL.IDX PT, R4, R24, RZ, 0x1c1f ;  /* 0x001c1fff18047589 */ /* 0x000fe200000e0000 */
[----:B------:R-:W-:-:S03]  /*1da60*/  IMAD R26, R99, 0x80, R101 ;  /* 0x00000080631a7824 */ /* 0x000fc600078e0265 */
[----:B------:R-:W0:Y:S04]  /*1da70*/  SHFL.IDX PT, R5, R7, RZ, 0x1c1f ;  /* 0x001c1fff07057589 */ /* 0x000e2800000e0000 */
[----:B------:R-:W-:Y:S04]  /*1da80*/  SHFL.IDX PT, R14, R24, 0x1, 0x1c1f ;  /* 0x003c1f00180e7f89 */ /* 0x000fe800000e0000 */
[----:B------:R-:W1:Y:S01]  /*1da90*/  SHFL.IDX PT, R15, R7, 0x1, 0x1c1f ;  /* 0x003c1f00070f7f89 */ /* 0x000e6200000e0000 */
[----:B------:R-:W-:Y:S01]  /*1daa0*/  IMAD R9, R13, R8, RZ ;  /* 0x000000080d097224 */ /* 0x000fe200078e02ff */
[----:B------:R-:W-:Y:S01]  /*1dab0*/  LOP3.LUT P0, RZ, R100, 0x3, RZ, 0xc0, !PT ;  /* 0x0000000364ff7812 */ /* 0x000fe2000780c0ff */
[----:B------:R-:W-:-:S03]  /*1dac0*/  VIADD R6, R26, 0x8 ;  /* 0x000000081a067836 */ /* 0x000fc60000000000 */
[-C--:B------:R-:W-:Y:S02]  /*1dad0*/  ISETP.GE.OR P3, PT, R26, R9.reuse, P0 ;  /* 0x000000091a00720c */ /* 0x080fe40000766670 */
[----:B------:R-:W-:-:S11]  /*1dae0*/  ISETP.GE.OR P0, PT, R6, R9, P0 ;  /* 0x000000090600720c */ /* 0x000fd60000706670 */
[----:B0-----:R0:W-:Y:S04]  /*1daf0*/  @!P3 ST.E desc[UR6][R4.64], R3 ;  /* 0x000000030400b985 */ /* 0x0011e8000c101906 */
[----:B-1----:R0:W-:Y:S01]  /*1db00*/  @!P0 ST.E desc[UR6][R14.64], R0 ;  /* 0x000000000e008985 */ /* 0x0021e2000c101906 */
[----:B------:R-:W-:Y:S05]  /*1db10*/  @P2 BRA `(.L_x_6864) ;  /* 0x0000000800d42947 */ /* 0x000fea0003800000 */
[----:B------:R-:W-:Y:S01]  /*1db20*/  SHF.L.U32 R100, R22, 0x6, RZ ;  /* 0x0000000616647819 */ /* 0x000fe200000006ff */
[----:B------:R-:W-:Y:S01]  /*1db30*/  ULDC.64 UR4, c[0x0][0x208] ;  /* 0x0000820000047ab9 */ /* 0x000fe20000000a00 */
[----:B------:R-:W1:Y:S03]  /*1db40*/  @P1 LDC R21, c[0x0][0xbf0] ;  /* 0x0002fc00ff151b82 */ /* 0x000e660000000800 */
[----:B0-----:R-:W-:Y:S02]  /*1db50*/  IMAD.IADD R3, R16, 0x1, R100 ;  /* 0x0000000110037824 */ /* 0x001fe400078e0264 */
[----:B------:R-:W0:Y:S02]  /*1db60*/  S2R R100, SR_TID.X ;  /* 0x0000000000647919 */ /* 0x000e240000002100 */
[----:B------:R-:W-:-:S03]  /*1db70*/  IMAD.WIDE R94, R3, 0x2, R94 ;  /* 0x00000002035e7825 */ /* 0x000fc600078e025e */
[C---:B------:R-:W-:Y:S02]  /*1db80*/  IADD3 R25, P5, R94.reuse, 0x1000, RZ ;  /* 0x000010005e197810 */ /* 0x040fe40007fbe0ff */
[----:B------:R-:W-:Y:S02]  /*1db90*/  IADD3 R29, P0, R94, 0x2000, RZ ;  /* 0x000020005e1d7810 */ /* 0x000fe40007f1e0ff */
[----:B------:R-:W-:Y:S02]  /*1dba0*/  LOP3.LUT R24, R25, 0x380, RZ, 0xc0, !PT ;  /* 0x0000038019187812 */ /* 0x000fe400078ec0ff */
[----:B------:R-:W-:Y:S02]  /*1dbb0*/  LOP3.LUT R28, R29, 0x380, RZ, 0xc0, !PT ;  /* 0x000003801d1c7812 */ /* 0x000fe400078ec0ff */
[----:B------:R-:W-:Y:S02]  /*1dbc0*/  SHF.R.U64 R24, R24, 0x3, RZ ;  /* 0x0000000318187819 */ /* 0x000fe400000012ff */
[----:B------:R-:W-:-:S02]  /*1dbd0*/  SHF.R.U64 R28, R28, 0x3, RZ ;  /* 0x000000031c1c7819 */ /* 0x000fc400000012ff */
[----:B------:R-:W-:Y:S01]  /*1dbe0*/  LOP3.LUT R24, R24, R25, RZ, 0x3c, !PT ;  /* 0x0000001918187212 */ /* 0x000fe200078e3cff */
[--C-:B------:R-:W-:Y:S01]  /*1dbf0*/  IMAD.X R25, RZ, RZ, R95.reuse, P5 ;  /* 0x000000ffff197224 */ /* 0x100fe200028e065f */
[----:B------:R-:W-:Y:S01]  /*1dc00*/  LOP3.LUT R28, R28, R29, RZ, 0x3c, !PT ;  /* 0x0000001d1c1c7212 */ /* 0x000fe200078e3cff */
[----:B------:R-:W-:Y:S01]  /*1dc10*/  IMAD.X R29, RZ, RZ, R95, P0 ;  /* 0x000000ffff1d7224 */ /* 0x000fe200000e065f */
[C---:B------:R-:W-:Y:S02]  /*1dc20*/  IADD3 R33, P2, R94.reuse, 0x3000, RZ ;  /* 0x000030005e217810 */ /* 0x040fe40007f5e0ff */
[C---:B------:R-:W-:Y:S01]  /*1dc30*/  IADD3 R37, P3, R94.reuse, 0x4000, RZ ;  /* 0x000040005e257810 */ /* 0x040fe20007f7e0ff */
[----:B------:R-:W5:Y:S01]  /*1dc40*/  LD.E.128 R24, desc[UR4][R24.64] ;  /* 0x0000000418187980 */ /* 0x000f62000c101d00 */
[C---:B------:R-:W-:Y:S02]  /*1dc50*/  IADD3 R41, P4, R94.reuse, 0x5000, RZ ;  /* 0x000050005e297810 */ /* 0x040fe40007f9e0ff */
[C---:B------:R-:W-:Y:S01]  /*1dc60*/  IADD3 R45, P5, R94.reuse, 0x6000, RZ ;  /* 0x000060005e2d7810 */ /* 0x040fe20007fbe0ff */
[----:B------:R-:W5:Y:S01]  /*1dc70*/  LD.E.128 R28, desc[UR4][R28.64] ;  /* 0x000000041c1c7980 */ /* 0x000f62000c101d00 */
[----:B------:R-:W-:-:S02]  /*1dc80*/  IADD3 R3, P0, R94, 0x7000, RZ ;  /* 0x000070005e037810 */ /* 0x000fc40007f1e0ff */
[----:B------:R-:W-:Y:S02]  /*1dc90*/  LOP3.LUT R32, R33, 0x380, RZ, 0xc0, !PT ;  /* 0x0000038021207812 */ /* 0x000fe400078ec0ff */
[----:B------:R-:W-:Y:S01]  /*1dca0*/  LOP3.LUT R36, R37, 0x380, RZ, 0xc0, !PT ;  /* 0x0000038025247812 */ /* 0x000fe200078ec0ff */
[----:B0-----:R-:W-:Y:S01]  /*1dcb0*/  VIADD R100, R100, 0xffffff80 ;  /* 0xffffff8064647836 */ /* 0x001fe20000000000 */
[----:B------:R-:W-:Y:S01]  /*1dcc0*/  LOP3.LUT R40, R41, 0x380, RZ, 0xc0, !PT ;  /* 0x0000038029287812 */ /* 0x000fe200078ec0ff */
[----:B------:R-:W-:Y:S01]  /*1dcd0*/  IMAD.X R49, RZ, RZ, R95, P0 ;  /* 0x000000ffff317224 */ /* 0x000fe200000e065f */
[----:B------:R-:W-:Y:S02]  /*1dce0*/  LOP3.LUT R44, R45, 0x380, RZ, 0xc0, !PT ;  /* 0x000003802d2c7812 */ /* 0x000fe400078ec0ff */
[----:B------:R-:W-:Y:S02]  /*1dcf0*/  LOP3.LUT R0, R3, 0x380, RZ, 0xc0, !PT ;  /* 0x0000038003007812 */ /* 0x000fe400078ec0ff */
[----:B------:R-:W-:-:S02]  /*1dd00*/  LOP3.LUT R5, R94, 0x380, RZ, 0xc0, !PT ;  /* 0x000003805e057812 */ /* 0x000fc400078ec0ff */
[----:B------:R-:W-:Y:S02]  /*1dd10*/  SHF.R.U64 R32, R32, 0x3, RZ ;  /* 0x0000000320207819 */ /* 0x000fe400000012ff */
[----:B------:R-:W-:Y:S02]  /*1dd20*/  SHF.R.U64 R36, R36, 0x3, RZ ;  /* 0x0000000324247819 */ /* 0x000fe400000012ff */
[----:B------:R-:W-:Y:S02]  /*1dd30*/  SHF.R.U64 R40, R40, 0x3, RZ ;  /* 0x0000000328287819 */ /* 0x000fe400000012ff */
[----:B------:R-:W-:Y:S02]  /*1dd40*/  SHF.R.U64 R44, R44, 0x3, RZ ;  /* 0x000000032c2c7819 */ /* 0x000fe400000012ff */
[----:B------:R-:W-:Y:S02]  /*1dd50*/  SHF.R.U64 R0, R0, 0x3, RZ ;  /* 0x0000000300007819 */ /* 0x000fe400000012ff */
[----:B------:R-:W-:-:S02]  /*1dd60*/  SHF.R.U64 R5, R5, 0x3, RZ ;  /* 0x0000000305057819 */ /* 0x000fc400000012ff */
[----:B------:R-:W-:Y:S01]  /*1dd70*/  LOP3.LUT R32, R32, R33, RZ, 0x3c, !PT ;  /* 0x0000002120207212 */ /* 0x000fe200078e3cff */
[--C-:B------:R-:W-:Y:S01]  /*1dd80*/  IMAD.X R33, RZ, RZ, R95.reuse, P2 ;  /* 0x000000ffff217224 */ /* 0x100fe200010e065f */
[----:B------:R-:W-:Y:S02]  /*1dd90*/  LOP3.LUT R36, R36, R37, RZ, 0x3c, !PT ;  /* 0x0000002524247212 */ /* 0x000fe400078e3cff */
[----:B------:R-:W-:Y:S01]  /*1dda0*/  LOP3.LUT R40, R40, R41, RZ, 0x3c, !PT ;  /* 0x0000002928287212 */ /* 0x000fe200078e3cff */
[--C-:B------:R-:W-:Y:S01]  /*1ddb0*/  IMAD.X R41, RZ, RZ, R95.reuse, P4 ;  /* 0x000000ffff297224 */ /* 0x100fe200020e065f */
[----:B------:R-:W-:Y:S01]  /*1ddc0*/  LOP3.LUT R44, R44, R45, RZ, 0x3c, !PT ;  /* 0x0000002d2c2c7212 */ /* 0x000fe200078e3cff */
[----:B------:R-:W-:Y:S01]  /*1ddd0*/  IMAD.X R45, RZ, RZ, R95, P5 ;  /* 0x000000ffff2d7224 */ /* 0x000fe200028e065f */
[----:B------:R-:W-:Y:S01]  /*1dde0*/  IADD3.X R37, RZ, R95, RZ, P3, !PT ;  /* 0x0000005fff257210 */ /* 0x000fe20001ffe4ff */
[----:B------:R-:W5:Y:S01]  /*1ddf0*/  LD.E.128 R32, desc[UR4][R32.64] ;  /* 0x0000000420207980 */ /* 0x000f62000c101d00 */
[----:B------:R-:W-:-:S02]  /*1de00*/  LOP3.LUT R48, R0, R3, RZ, 0x3c, !PT ;  /* 0x0000000300307212 */ /* 0x000fc400078e3cff */
[----:B------:R-:W-:Y:S01]  /*1de10*/  SHF.R.S32.HI R14, RZ, 0x1f, R100 ;  /* 0x0000001fff0e7819 */ /* 0x000fe20000011464 */
[----:B------:R-:W0:Y:S01]  /*1de20*/  @P1 LDC R3, c[0x0][0xbec] ;  /* 0x0002fb00ff031b82 */ /* 0x000e220000000800 */
[----:B------:R-:W-:Y:S01]  /*1de30*/  LOP3.LUT R94, R5, R94, RZ, 0x3c, !PT ;  /* 0x0000005e055e7212 */ /* 0x000fe200078e3cff */
[----:B------:R-:W5:Y:S01]  /*1de40*/  LD.E.128 R36, desc[UR4][R36.64] ;  /* 0x0000000424247980 */ /* 0x000f62000c101d00 */
[----:B------:R-:W-:-:S03]  /*1de50*/  LEA.HI R14, R14, R100, RZ, 0x3 ;  /* 0x000000640e0e7211 */ /* 0x000fc600078f18ff */
[----:B------:R2:W5:Y:S01]  /*1de60*/  LD.E.128 R4, desc[UR4][R94.64] ;  /* 0x000000045e047980 */ /* 0x000562000c101d00 */
[----:B------:R-:W-:-:S03]  /*1de70*/  LOP3.LUT R14, R14, 0xfffffff8, RZ, 0xc0, !PT ;  /* 0xfffffff80e0e7812 */ /* 0x000fc600078ec0ff */
[----:B------:R-:W5:Y:S04]  /*1de80*/  LD.E.128 R40, desc[UR4][R40.64] ;  /* 0x0000000428287980 */ /* 0x000f68000c101d00 */
[----:B------:R-:W5:Y:S04]  /*1de90*/  LD.E.128 R44, desc[UR4][R44.64] ;  /* 0x000000042c2c7980 */ /* 0x000f68000c101d00 */
[----:B------:R-:W5:Y:S01]  /*1dea0*/  LD.E.128 R48, desc[UR4][R48.64] ;  /* 0x0000000430307980 */ /* 0x000f62000c101d00 */
[----:B------:R-:W-:Y:S02]  /*1deb0*/  ULDC.64 UR4, c[0x0][0xaa0] ;  /* 0x0002a80000047ab9 */ /* 0x000fe40000000a00 */
[----:B------:R-:W-:Y:S01]  /*1dec0*/  IMAD R11, R11, UR4, RZ ;  /* 0x000000040b0b7c24 */ /* 0x000fe2000f8e02ff */
[----:B------:R-:W-:Y:S01]  /*1ded0*/  IADD3 R14, R100, -R14, RZ ;  /* 0x8000000e640e7210 */ /* 0x000fe20007ffe0ff */
[----:B------:R-:W-:Y:S01]  /*1dee0*/  @!PT LDS RZ, [RZ] ;  /* 0x00000000fffff984 */ /* 0x000fe20000000800 */
[----:B------:R-:W-:Y:S01]  /*1def0*/  @!PT LDS RZ, [RZ] ;  /* 0x00000000fffff984 */ /* 0x000fe20000000800 */
[----:B------:R-:W-:Y:S01]  /*1df00*/  @!PT LDS RZ, [RZ] ;  /* 0x00000000fffff984 */ /* 0x000fe20000000800 */
[----:B------:R-:W-:Y:S01]  /*1df10*/  @!PT LDS RZ, [RZ] ;  /* 0x00000000fffff984 */ /* 0x000fe20000000800 */
[----:B------:R3:W-:Y:S06]  /*1df20*/  MEMBAR.ALL.CTA ;  /* 0x0000000000007992 */ /* 0x0007ec0000008000 */
[----:B---3--:R-:W3:Y:S01]  /*1df30*/  FENCE.VIEW.ASYNC.S ;  /* 0x00000000000073c6 */ /* 0x008ee20000000000 */
[----:B------:R-:W-:-:S02]  /*1df40*/  IMAD R11, R12, UR5, R11 ;  /* 0x000000050c0b7c24 */ /* 0x000fc4000f8e020b */
[----:B------:R-:W-:Y:S01]  /*1df50*/  IMAD.WIDE.U32 R12, R12, UR4, RZ ;  /* 0x000000040c0c7c25 */ /* 0x000fe2000f8e00ff */
[----:B------:R-:W-:-:S03]  /*1df60*/  ULDC.64 UR4, c[0x0][0xae8] ;  /* 0x0002ba0000047ab9 */ /* 0x000fc60000000a00 */
[----:B------:R-:W-:Y:S02]  /*1df70*/  IMAD R0, R14, 0x20, R22 ;  /* 0x000000200e007824 */ /* 0x000fe400078e0216 */
[----:B------:R-:W-:Y:S02]  /*1df80*/  IMAD.IADD R13, R13, 0x1, R11 ;  /* 0x000000010d0d7824 */ /* 0x000fe400078e020b */
[----:B------:R-:W-:Y:S02]  /*1df90*/  IMAD R14, R99, 0x80, R0 ;  /* 0x00000080630e7824 */ /* 0x000fe400078e0200 */
[----:B------:R-:W-:Y:S01]  /*1dfa0*/  IMAD.WIDE.U32 R12, R98, UR4, R12 ;  /* 0x00000004620c7c25 */ /* 0x000fe2000f8e000c */
[----:B------:R-:W-:-:S03]  /*1dfb0*/  SHF.R.S32.HI R11, RZ, 0x1f, R10 ;  /* 0x0000001fff0b7819 */ /* 0x000fc6000001140a */
[----:B0-----:R-:W-:-:S04]  /*1dfc0*/  @P1 IMAD.HI.U32 R0, R14, R3, RZ ;  /* 0x000000030e001227 */ /* 0x001fc800078e00ff */
[----:B------:R-:W-:Y:S01]  /*1dfd0*/  IMAD R13, R98, UR5, R13 ;  /* 0x00000005620d7c24 */ /* 0x000fe2000f8e020d */
[----:B------:R-:W-:Y:S01]  /*1dfe0*/  ULDC.64 UR4, c[0x0][0xaf0] ;  /* 0x0002bc0000047ab9 */ /* 0x000fe20000000a00 */
[----:B------:R-:W-:Y:S01]  /*1dff0*/  IMAD.MOV.U32 R3, RZ, RZ, R14 ;  /* 0x000000ffff037224 */ /* 0x000fe200078e000e */
[----:B-1----:R-:W-:Y:S01]  /*1e000*/  @P1 SHF.R.U32.HI R3, RZ, R21, R0 ;  /* 0x00000015ff031219 */ /* 0x002fe20000011600 */
[----:B------:R-:W-:-:S03]  /*1e010*/  IMAD R11, R11, UR4, RZ ;  /* 0x000000040b0b7c24 */ /* 0x000fc6000f8e02ff */
[----:B------:R-:W-:Y:S01]  /*1e020*/  SHF.R.S32.HI R0, RZ, 0x1f, R3 ;  /* 0x0000001fff007819 */ /* 0x000fe20000011403 */
[C---:B------:R-:W-:Y:S02]  /*1e030*/  IMAD R15, R10.reuse, UR5, R11 ;  /* 0x000000050a0f7c24 */ /* 0x040fe4000f8e020b */
[----:B------:R-:W-:Y:S01]  /*1e040*/  IMAD.WIDE.U32 R10, R10, UR4, R12 ;  /* 0x000000040a0a7c25 */ /* 0x000fe2000f8e000c */
[----:B------:R-:W-:-:S03]  /*1e050*/  ULDC.64 UR4, c[0x0][0xae0] ;  /* 0x0002b80000047ab9 */ /* 0x000fc60000000a00 */
[----:B------:R-:W-:Y:S01]  /*1e060*/  IMAD.MOV R13, RZ, RZ, -R3 ;  /* 0x000000ffff0d7224 */ /* 0x000fe200078e0a03 */
[----:B------:R-:W-:Y:S01]  /*1e070*/  IADD3 R11, R11, R15, RZ ;  /* 0x0000000f0b0b7210 */ /* 0x000fe20007ffe0ff */
[----:B------:R-:W-:Y:S02]  /*1e080*/  IMAD R12, R0, UR4, RZ ;  /* 0x00000004000c7c24 */ /* 0x000fe4000f8e02ff */
[----:B------:R-:W-:Y:S02]  /*1e090*/  VIADD R0, R2, 0x34820 ;  /* 0x0003482002007836 */ /* 0x000fe40000000000 */
[----:B------:R-:W-:Y:S02]  /*1e0a0*/  IMAD R13, R8, R13, R14 ;  /* 0x0000000d080d7224 */ /* 0x000fe400078e020e */
[C---:B------:R-:W-:Y:S01]  /*1e0b0*/  IMAD R15, R3.reuse, UR5, R12 ;  /* 0x00000005030f7c24 */ /* 0x040fe2000f8e020c */
[----:B------:R-:W-:Y:S01]  /*1e0c0*/  PRMT R0, RZ, 0x654, R0 ;  /* 0x00000654ff007816 */ /* 0x000fe20000000000 */
[----:B------:R-:W-:Y:S01]  /*1e0d0*/  IMAD.WIDE.U32 R10, R3, UR4, R10 ;  /* 0x00000004030a7c25 */ /* 0x000fe2000f8e000a */
[----:B------:R-:W-:Y:S01]  /*1e0e0*/  SHF.R.S32.HI R3, RZ, 0x1f, R13 ;  /* 0x0000001fff037819 */ /* 0x000fe2000001140d */
[----:B------:R-:W-:Y:S01]  /*1e0f0*/  ULDC.64 UR4, c[0x0][0xad8] ;  /* 0x0002b60000047ab9 */ /* 0x000fe20000000a00 */
[----:B---3--:R0:W-:Y:S01]  /*1e100*/  SYNCS.ARRIVE.TRANS64.RED.A1T0 RZ, [R0+URZ], RZ ;  /* 0x000000ff00ff79a7 */ /* 0x0081e2000810043f */
[----:B------:R-:W-:-:S02]  /*1e110*/  IMAD.IADD R11, R11, 0x1, R15 ;  /* 0x000000010b0b7824 */ /* 0x000fc400078e020f */
[----:B------:R-:W-:-:S04]  /*1e120*/  IMAD.WIDE.U32 R10, R13, UR4, R10 ;  /* 0x000000040d0a7c25 */ /* 0x000fc8000f8e000a */
[----:B0-----:R-:W-:-:S04]  /*1e130*/  IMAD R0, R3, UR4, RZ ;  /* 0x0000000403007c24 */ /* 0x001fc8000f8e02ff */
[----:B------:R-:W-:Y:S01]  /*1e140*/  IMAD R13, R13, UR5, R0 ;  /* 0x000000050d0d7c24 */ /* 0x000fe2000f8e0200 */
[----:B------:R-:W-:Y:S02]  /*1e150*/  ULDC.64 UR4, c[0x0][0xa80] ;  /* 0x0002a00000047ab9 */ /* 0x000fe40000000a00 */
[----:B------:R-:W-:Y:S01]  /*1e160*/  LEA R3, P0, R10, UR4, 0x1 ;  /* 0x000000040a037c11 */ /* 0x000fe2000f8008ff */
[----:B------:R-:W-:Y:S01]  /*1e170*/  IMAD.IADD R11, R11, 0x1, R13 ;  /* 0x000000010b0b7824 */ /* 0x000fe200078e020d */
[----:B------:R-:W-:Y:S01]  /*1e180*/  UMOV UR4, 0xffffffff ;  /* 0xffffffff00047882 */ /* 0x000fe20000000000 */
[----:B------:R-:W-:-:S03]  /*1e190*/  LEA R20, R99, R22, 0x7 ;  /* 0x0000001663147211 */ /* 0x000fc600078e38ff */
[----:B------:R-:W-:Y:S02]  /*1e1a0*/  LEA.HI.X R8, R10, UR5, R11, 0x1, P0 ;  /* 0x000000050a087c11 */ /* 0x000fe400080f0c0b */
[----:B------:R-:W-:Y:S01]  /*1e1b0*/  SHF.R.S32.HI R21, RZ, 0x1f, R221 ;  /* 0x0000001fff157819 */ /* 0x000fe200000114dd */
[----:B--2---:R-:W-:Y:S06]  /*1e1c0*/  BRA.DIV UR4, `(.L_x_6865) ;  /* 0x000000a204ec7947 */ /* 0x004fec000b800000 */
[----:B------:R0:W1:Y:S04]  /*1e1d0*/  SHFL.IDX PT, R0, R8, RZ, 0x181f ;  /* 0x00181fff08007589 */ /* 0x00006800000e0000 */
[----:B------:R0:W2:Y:S02]  /*1e1e0*/  SHFL.IDX PT, R14, R3, RZ, 0x181f ;  /* 0x00181fff030e7589 */ /* 0x0000a400000e0000 */
.L_x_7076:
[----:B------:R-:W-:Y:S01]  /*1e1f0*/  ISETP.GE.AND P0, PT, R20, R9, PT ;  /* 0x000000091400720c */ /* 0x000fe20003f06270 */
[----:B------:R-:W-:-:S12]  /*1e200*/  BSSY B1, `(.L_x_6866) ;  /* 0x000000c000017945 */ /* 0x000fd80003800000 */
[----:B------:R-:W-:Y:S05]  /*1e210*/  @P0 BRA `(.L_x_6867) ;  /* 0x0000000000280947 */ /* 0x000fea0003800000 */
[----:B------:R-:W-:Y:S01]  /*1e220*/  ULDC UR4, c[0x0][0xac8] ;  /* 0x0002b20000047ab9 */ /* 0x000fe20000000800 */
[----:B------:R-:W-:Y:S01]  /*1e230*/  ULDC.64 UR6, c[0x0][0x208] ;  /* 0x0000820000067ab9 */ /* 0x000fe20000000a00 */
[----:B------:R-:W-:Y:S02]  /*1e240*/  ISETP.GE.AND P0, PT, R16, UR4, PT ;  /* 0x0000000410007c0c */ /* 0x000fe4000bf06270 */
[----:B------:R-:W-:-:S11]  /*1e250*/  ISETP.GE.AND P1, PT, R221, UR4, PT ;  /* 0x00000004dd007c0c */ /* 0x000fd6000bf26270 */
[CC--:B--2---:R-:W-:Y:S02]  /*1e260*/  @!P0 LEA R10, P2, R16.reuse, R14.reuse, 0x1 ;  /* 0x0000000e100a8211 */ /* 0x0c4fe400078408ff */
[C---:B------:R-:W-:Y:S02]  /*1e270*/  @!P1 LEA R14, P3, R221.reuse, R14, 0x1 ;  /* 0x0000000edd0e9211 */ /* 0x040fe400078608ff */
[-C--:B-1----:R-:W-:Y:S02]  /*1e280*/  @!P0 LEA.HI.X R11, R16, R0.reuse, R17, 0x1, P2 ;  /* 0x00000000100b8211 */ /* 0x082fe400010f0c11 */
[----:B------:R-:W-:-:S03]  /*1e290*/  @!P1 LEA.HI.X R15, R221, R0, R21, 0x1, P3 ;  /* 0x00000000dd0f9211 */ /* 0x000fc600018f0c15 */
[----:B-----5:R3:W-:Y:S04]  /*1e2a0*/  @!P0 ST.E.128 desc[UR6][R10.64], R4 ;  /* 0x000000040a008985 */ /* 0x0207e8000c101d06 */
[----:B------:R3:W-:Y:S02]  /*1e2b0*/  @!P1 ST.E.128 desc[UR6][R14.64], R36 ;  /* 0x000000240e009985 */ /* 0x0007e4000c101d06 */
.L_x_6867:
[----:B------:R-:W-:Y:S05]  /*1e2c0*/  BSYNC B1 ;  /* 0x0000000000017941 */ /* 0x000fea0003800000 */
.L_x_6866:
[----:B------:R-:W-:-:S03]  /*1e2d0*/  UMOV UR4, 0xffffffff ;  /* 0xffffffff00047882 */ /* 0x000fc60000000000 */
[----:B------:R-:W-:Y:S05]  /*1e2e0*/  BRA.DIV UR4, `(.L_x_6868) ;  /* 0x000000a204d87947 */ /* 0x000fea000b800000 */
[----:B-1----:R1:W4:Y:S04]  /*1e2f0*/  SHFL.IDX PT, R0, R8, 0x1, 0x181f ;  /* 0x00381f0008007f89 */ /* 0x00232800000e0000 */
[----:B--23--:R1:W2:Y:S02]  /*1e300*/  SHFL.IDX PT, R14, R3, 0x1, 0x181f ;  /* 0x00381f00030e7f89 */ /* 0x00c2a400000e0000 */
.L_x_7080:
[----:B-----5:R-:W-:Y:S01]  /*1e310*/  VIADD R4, R20, 0x20 ;  /* 0x0000002014047836 */ /* 0x020fe20000000000 */
[----:B------:R-:W-:Y:S04]  /*1e320*/  BSSY B1, `(.L_x_6869) ;  /* 0x000000d000017945 */ /* 0x000fe80003800000 */
[----:B------:R-:W-:-:S13]  /*1e330*/  ISETP.GE.AND P0, PT, R4, R9, PT ;  /* 0x000000090400720c */ /* 0x000fda0003f06270 */
[----:B------:R-:W-:Y:S05]  /*1e340*/  @P0 BRA `(.L_x_6870) ;  /* 0x0000000000280947 */ /* 0x000fea0003800000 */
[----:B------:R-:W-:Y:S01]  /*1e350*/  ULDC UR4, c[0x0][0xac8] ;  /* 0x0002b20000047ab9 */ /* 0x000fe20000000800 */
[----:B------:R-:W-:Y:S01]  /*1e360*/  ULDC.64 UR6, c[0x0][0x208] ;  /* 0x0000820000067ab9 */ /* 0x000fe20000000a00 */
[----:B------:R-:W-:Y:S02]  /*1e370*/  ISETP.GE.AND P2, PT, R16, UR4, PT ;  /* 0x0000000410007c0c */ /* 0x000fe4000bf46270 */
[----:B------:R-:W-:-:S11]  /*1e380*/  ISETP.GE.AND P3, PT, R221, UR4, PT ;  /* 0x00000004dd007c0c */ /* 0x000fd6000bf66270 */
[CC--:B--2---:R-:W-:Y:S02]  /*1e390*/  @!P2 LEA R4, P0, R16.reuse, R14.reuse, 0x1 ;  /* 0x0000000e1004a211 */ /* 0x0c4fe400078008ff */
[C---:B------:R-:W-:Y:S02]  /*1e3a0*/  @!P3 LEA R14, P1, R221.reuse, R14, 0x1 ;  /* 0x0000000edd0eb211 */ /* 0x040fe400078208ff */
[-C--:B----4-:R-:W-:Y:S02]  /*1e3b0*/  @!P2 LEA.HI.X R5, R16, R0.reuse, R17, 0x1, P0 ;  /* 0x000000001005a211 */ /* 0x090fe400000f0c11 */
[----:B------:R-:W-:-:S03]  /*1e3c0*/  @!P3 LEA.HI.X R15, R221, R0, R21, 0x1, P1 ;  /* 0x00000000dd0fb211 */ /* 0x000fc600008f0c15 */
[----:B------:R3:W-:Y:S04]  /*1e3d0*/  @!P2 ST.E.128 desc[UR6][R4.64], R24 ;  /* 0x000000180400a985 */ /* 0x0007e8000c101d06 */
[----:B------:R3:W-:Y:S02]  /*1e3e0*/  @!P3 ST.E.128 desc[UR6][R14.64], R40 ;  /* 0x000000280e00b985 */ /* 0x0007e4000c101d06 */
.L_x_6870:
[----:B------:R-:W-:Y:S05]  /*1e3f0*/  BSYNC B1 ;  /* 0x0000000000017941 */ /* 0x000fea0003800000 */
.L_x_6869:
[----:B------:R-:W-:-:S03]  /*1e400*/  UMOV UR4, 0xffffffff ;  /* 0xffffffff00047882 */ /* 0x000fc60000000000 */
[----:B------:R-:W-:Y:S05]  /*1e410*/  BRA.DIV UR4, `(.L_x_6871) ;  /* 0x000000a204d47947 */ /* 0x000fea000b800000 */
[----:B----4-:R4:W0:Y:S04]  /*1e420*/  SHFL.IDX PT, R0, R8, 0x2, 0x181f ;  /* 0x00581f0008007f89 */ /* 0x01082800000e0000 */
[----:B--23--:R4:W2:Y:S02]  /*1e430*/  SHFL.IDX PT, R14, R3, 0x2, 0x181f ;  /* 0x00581f00030e7f89 */ /* 0x00c8a400000e0000 */
.L_x_7084:
[----:B------:R-:W-:Y:S01]  /*1e440*/  VIADD R4, R20, 0x40 ;  /* 0x0000004014047836 */ /* 0x000fe20000000000 */
        /* <DEDUP_REMOVED lines=9> */
[-C--:B0-----:R-:W-:Y:S02]  /*1e4e0*/  @!P2 LEA.HI.X R5, R16, R0.reuse, R17, 0x1, P0 ;  /* 0x000000001005a211 */ /* 0x081fe400000f0c11 */
[----:B------:R-:W-:-:S03]  /*1e4f0*/  @!P3 LEA.HI.X R15, R221, R0, R21, 0x1, P1 ;  /* 0x00000000dd0fb211 */ /* 0x000fc600008f0c15 */
[----:B------:R3:W-:Y:S04]  /*1e500*/  @!P2 ST.E.128 desc[UR6][R4.64], R28 ;  /* 0x0000001c0400a985 */ /* 0x0007e8000c101d06 */
[----:B------:R3:W-:Y:S02]  /*1e510*/  @!P3 ST.E.128 desc[UR6][R14.64], R44 ;  /* 0x0000002c0e00b985 */ /* 0x0007e4000c101d06 */
.L_x_6873:
[----:B------:R-:W-:Y:S05]  /*1e520*/  BSYNC B1 ;  /* 0x0000000000017941 */ /* 0x000fea0003800000 */
.L_x_6872:
[----:B------:R-:W-:-:S03]  /*1e530*/  UMOV UR4, 0xffffffff ;  /* 0xffffffff00047882 */ /* 0x000fc60000000000 */
[----:B------:R-:W-:Y:S05]  /*1e540*/  BRA.DIV UR4, `(.L_x_6874) ;  /* 0x000000a204d07947 */ /* 0x000fea000b800000 */
[----:B0-----:R0:W0:Y:S04]  /*1e550*/  SHFL.IDX PT, R0, R8, 0x3, 0x181f ;  /* 0x00781f0008007f89 */ /* 0x00102800000e0000 */
[----:B--23--:R2:W3:Y:S02]  /*1e560*/  SHFL.IDX PT, R14, R3, 0x3, 0x181f ;  /* 0x00781f00030e7f89 */ /* 0x00c4e400000e0000 */
.L_x_7088:
[----:B------:R-:W-:-:S05]  /*1e570*/  VIADD R4, R20, 0x60 ;  /* 0x0000006014047836 */ /* 0x000fca0000000000 */
[----:B------:R-:W-:-:S13]  /*1e580*/  ISETP.GE.AND P0, PT, R4, R9, PT ;  /* 0x000000090400720c */ /* 0x000fda0003f06270 */
[----:B------:R-:W-:Y:S05]  /*1e590*/  @P0 BRA `(.L_x_6875) ;  /* 0x0000001c000c0947 */ /* 0x000fea0003800000 */
[----:B------:R-:W-:Y:S01]  /*1e5a0*/  ULDC UR4, c[0x0][0xac8] ;  /* 0x0002b20000047ab9 */ /* 0x000fe20000000800 */
[----:B------:R-:W-:Y:S01]  /*1e5b0*/  ULDC.64 UR6, c[0x0][0x208] ;  /* 0x0000820000067ab9 */ /* 0x000fe20000000a00 */
[----:B------:R-:W-:-:S13]  /*1e5c0*/  ISETP.GE.AND P1, PT, R16, UR4, PT ;  /* 0x0000000410007c0c */ /* 0x000fda000bf26270 */
[----:B---3--:R-:W-:-:S04]  /*1e5d0*/  @!P1 LEA R4, P0, R16, R14, 0x1 ;  /* 0x0000000e10049211 */ /* 0x008fc800078008ff */
[----:B0-----:R-:W-:Y:S02]  /*1e5e0*/  @!P1 LEA.HI.X R5, R16, R0, R17, 0x1, P0 ;  /* 0x0000000010059211 */ /* 0x001fe400000f0c11 */
[----:B------:R-:W-:-:S03]  /*1e5f0*/  ISETP.GE.AND P0, PT, R221, UR4, PT ;  /* 0x00000004dd007c0c */ /* 0x000fc6000bf06270 */
[----:B------:R0:W-:Y:S10]  /*1e600*/  @!P1 ST.E.128 desc[UR6][R4.64], R32 ;  /* 0x0000002004009985 */ /* 0x0001f4000c101d06 */
[----:B------:R-:W-:Y:S05]  /*1e610*/  @P0 BRA `(.L_x_6875) ;  /* 0x0000001800ec0947 */ /* 0x000fea0003800000 */
[----:B------:R-:W-:Y:S01]  /*1e620*/  LEA R14, P0, R221, R14, 0x1 ;  /* 0x0000000edd0e7211 */ /* 0x000fe200078008ff */
[----:B------:R-:W-:-:S03]  /*1e630*/  ULDC.64 UR4, c[0x0][0x208] ;  /* 0x0000820000047ab9 */ /* 0x000fc60000000a00 */
[----:B------:R-:W-:-:S05]  /*1e640*/  LEA.HI.X R15, R221, R0, R21, 0x1, P0 ;  /* 0x00000000dd0f7211 */ /* 0x000fca00000f0c15 */
[----:B------:R3:W-:Y:S01]  /*1e650*/  ST.E.128 desc[UR4][R14.64], R48 ;  /* 0x000000300e007985 */ /* 0x0007e2000c101d04 */
[----:B------:R-:W-:Y:S05]  /*1e660*/  BRA `(.L_x_6875) ;  /* 0x0000001800d87947 */ /* 0x000fea0003800000 */
.L_x_6864:
[----:B------:R-:W2:Y:S01]  /*1e670*/  LDL R120, [R1+0x34] ;  /* 0x0000340001787983 */ /* 0x000ea20000100800 */
[----:B0-----:R-:W0:Y:S01]  /*1e680*/  @P1 LDC R0, c[0x0][0xbec] ;  /* 0x0002fb00ff001b82 */ /* 0x001e220000000800 */
[----:B------:R-:W-:Y:S01]  /*1e690*/  ULDC.64 UR4, c[0x0][0xb08] ;  /* 0x0002c20000047ab9 */ /* 0x000fe20000000a00 */
[----:B------:R-:W-:Y:S01]  /*1e6a0*/  SHF.R.S32.HI R3, RZ, 0x1f, R10 ;  /* 0x0000001fff037819 */ /* 0x000fe2000001140a */
[----:B------:R-:W-:Y:S01]  /*1e6b0*/  IMAD R11, R11, UR4, RZ ;  /* 0x000000040b0b7c24 */ /* 0x000fe2000f8e02ff */
[----:B------:R-:W-:Y:S01]  /*1e6c0*/  ULDC.64 UR6, c[0x0][0xb30] ;  /* 0x0002cc0000067ab9 */ /* 0x000fe20000000a00 */
[----:B------:R-:W-:-:S03]  /*1e6d0*/  IMAD.WIDE.U32 R4, R12, UR4, RZ ;  /* 0x000000040c047c25 */ /* 0x000fc6000f8e00ff */
[----:B------:R-:W1:Y:S01]  /*1e6e0*/  @P1 LDC R13, c[0x0][0xbf0] ;  /* 0x0002fc00ff0d1b82 */ /* 0x000e620000000800 */
[----:B------:R-:W-:Y:S01]  /*1e6f0*/  IMAD R11, R12, UR5, R11 ;  /* 0x000000050c0b7c24 */ /* 0x000fe2000f8e020b */
[----:B------:R-:W-:-:S03]  /*1e700*/  ULDC.64 UR4, c[0x0][0xb38] ;  /* 0x0002ce0000047ab9 */ /* 0x000fc60000000a00 */
[----:B------:R-:W-:Y:S02]  /*1e710*/  IMAD.IADD R5, R5, 0x1, R11 ;  /* 0x0000000105057824 */ /* 0x000fe400078e020b */
[----:B------:R-:W-:-:S04]  /*1e720*/  IMAD.WIDE.U32 R4, R98, UR4, R4 ;  /* 0x0000000462047c25 */ /* 0x000fc8000f8e0004 */
[----:B------:R-:W-:Y:S01]  /*1e730*/  IMAD R5, R98, UR5, R5 ;  /* 0x0000000562057c24 */ /* 0x000fe2000f8e0205 */
[----:B------:R-:W-:Y:S02]  /*1e740*/  ULDC.64 UR4, c[0x0][0xb40] ;  /* 0x0002d00000047ab9 */ /* 0x000fe40000000a00 */
[----:B------:R-:W-:Y:S02]  /*1e750*/  IMAD R3, R3, UR4, RZ ;  /* 0x0000000403037c24 */ /* 0x000fe4000f8e02ff */
[----:B0-----:R-:W-:-:S04]  /*1e760*/  @P1 IMAD.HI.U32 R0, R97, R0, RZ ;  /* 0x0000000061001227 */ /* 0x001fc800078e00ff */
[C---:B------:R-:W-:Y:S01]  /*1e770*/  IMAD R7, R10.reuse, UR5, R3 ;  /* 0x000000050a077c24 */ /* 0x040fe2000f8e0203 */
[----:B------:R-:W-:Y:S01]  /*1e780*/  MOV R3, R97 ;  /* 0x0000006100037202 */ /* 0x000fe20000000f00 */
[----:B------:R-:W-:Y:S01]  /*1e790*/  IMAD.WIDE.U32 R10, R10, UR4, R4 ;  /* 0x000000040a0a7c25 */ /* 0x000fe2000f8e0004 */
[----:B-1----:R-:W-:Y:S01]  /*1e7a0*/  @P1 SHF.R.U32.HI R3, RZ, R13, R0 ;  /* 0x0000000dff031219 */ /* 0x002fe20000011600 */
[----:B------:R-:W-:Y:S02]  /*1e7b0*/  ULDC.64 UR4, c[0x0][0xb48] ;  /* 0x0002d20000047ab9 */ /* 0x000fe40000000a00 */
[----:B------:R-:W-:Y:S01]  /*1e7c0*/  IMAD.IADD R11, R11, 0x1, R7 ;  /* 0x000000010b0b7824 */ /* 0x000fe200078e0207 */
[--C-:B------:R-:W-:Y:S01]  /*1e7d0*/  SHF.R.S32.HI R0, RZ, 0x1f, R3.reuse ;  /* 0x0000001fff007819 */ /* 0x100fe20000011403 */
[----:B------:R-:W-:Y:S02]  /*1e7e0*/  IMAD.MOV R7, RZ, RZ, -R3 ;  /* 0x000000ffff077224 */ /* 0x000fe400078e0a03 */
[----:B------:R-:W-:-:S04]  /*1e7f0*/  IMAD.WIDE.U32 R4, R96, UR4, R10 ;  /* 0x0000000460047c25 */ /* 0x000fc8000f8e000a */
        /* <DEDUP_REMOVED lines=9> */
[----:B------:R-:W-:Y:S02]  /*1e890*/  VIADD R8, R2, 0x34820 ;  /* 0x0003482002087836 */ /* 0x000fe40000000000 */
[C---:B------:R-:W-:Y:S02]  /*1e8a0*/  IMAD R3, R7.reuse, UR5, R0 ;  /* 0x0000000507037c24 */ /* 0x040fe4000f8e0200 */
[----:B------:R-:W-:Y:S01]  /*1e8b0*/  IMAD.WIDE.U32 R4, R7, UR4, R4 ;  /* 0x0000000407047c25 */ /* 0x000fe2000f8e0004 */
[----:B------:R-:W-:Y:S01]  /*1e8c0*/  ULDC.64 UR4, c[0x0][0xb00] ;  /* 0x0002c00000047ab9 */ /* 0x000fe20000000a00 */
[----:B------:R-:W-:-:S03]  /*1e8d0*/  PRMT R8, RZ, 0x654, R8 ;  /* 0x00000654ff087816 */ /* 0x000fc60000000008 */
[----:B------:R-:W-:Y:S01]  /*1e8e0*/  IADD3 R3, R5, R3, RZ ;  /* 0x0000000305037210 */ /* 0x000fe20007ffe0ff */
[----:B------:R0:W-:Y:S01]  /*1e8f0*/  SYNCS.ARRIVE.TRANS64.RED.A1T0 RZ, [R8+URZ], RZ ;  /* 0x000000ff08ff79a7 */ /* 0x0001e2000810043f */
[----:B------:R-:W-:Y:S01]  /*1e900*/  LEA R0, P0, R4, UR4, 0x2 ;  /* 0x0000000404007c11 */ /* 0x000fe2000f8010ff */
[----:B------:R-:W-:-:S03]  /*1e910*/  UMOV UR4, 0xffffffff ;  /* 0xffffffff00047882 */ /* 0x000fc60000000000 */
[----:B------:R-:W-:Y:S01]  /*1e920*/  LEA.HI.X R4, R4, UR5, R3, 0x2, P0 ;  /* 0x0000000504047c11 */ /* 0x000fe200080f1403 */
[C---:B--2---:R-:W-:Y:S01]  /*1e930*/  VIADD R30, R120.reuse, 0x20 ;  /* 0x00000020781e7836 */ /* 0x044fe20000000000 */
[C---:B------:R-:W-:Y:S01]  /*1e940*/  IADD3 R100, R120.reuse, 0x40, RZ ;  /* 0x0000004078647810 */ /* 0x040fe20007ffe0ff */
[C---:B------:R-:W-:Y:S01]  /*1e950*/  VIADD R94, R120.reuse, 0x28 ;  /* 0x00000028785e7836 */ /* 0x040fe20000000000 */
[C---:B------:R-:W-:Y:S01]  /*1e960*/  IADD3 R109, R120.reuse, 0x68, RZ ;  /* 0x00000068786d7810 */ /* 0x040fe20007ffe0ff */
[C---:B------:R-:W-:Y:S01]  /*1e970*/  VIADD R96, R120.reuse, 0x30 ;  /* 0x0000003078607836 */ /* 0x040fe20000000000 */
[C---:B------:R-:W-:Y:S01]  /*1e980*/  IADD3 R117, R120.reuse, 0x18, RZ ;  /* 0x0000001878757810 */ /* 0x040fe20007ffe0ff */
        /* <DEDUP_REMOVED lines=20> */
[----:B0-----:R-:W-:Y:S02]  /*1ead0*/  SHF.R.S32.HI R8, RZ, 0x1f, R7 ;  /* 0x0000001fff087819 */ /* 0x001fe40000011407 */
[----:B------:R-:W-:-:S02]  /*1eae0*/  SHF.R.S32.HI R116, RZ, 0x1f, R115 ;  /* 0x0000001fff747819 */ /* 0x000fc40000011473 */
[----:B------:R-:W-:Y:S02]  /*1eaf0*/  SHF.R.S32.HI R118, RZ, 0x1f, R117 ;  /* 0x0000001fff767819 */ /* 0x000fe40000011475 */
[----:B------:R-:W-:Y:S01]  /*1eb00*/  SHF.R.S32.HI R119, RZ, 0x1f, R104 ;  /* 0x0000001fff777819 */ /* 0x000fe20000011468 */
[----:B------:R-:W-:Y:S06]  /*1eb10*/  BRA.DIV UR4, `(.L_x_6876) ;  /* 0x0000009e04a47947 */ /* 0x000fec000b800000 */
[----:B------:R0:W1:Y:S04]  /*1eb20*/  SHFL.IDX PT, R3, R4, RZ, 0x1c1f ;  /* 0x001c1fff04037589 */ /* 0x00006800000e0000 */
[----:B------:R0:W2:Y:S02]  /*1eb30*/  SHFL.IDX PT, R14, R0, RZ, 0x1c1f ;  /* 0x001c1fff000e7589 */ /* 0x0000a400000e0000 */
.L_x_7091:
[----:B------:R-:W-:Y:S01]  /*1eb40*/  ISETP.GE.AND P0, PT, R26, R9, PT ;  /* 0x000000091a00720c */ /* 0x000fe20003f06270 */
[----:B------:R-:W-:-:S12]  /*1eb50*/  BSSY B1, `(.L_x_6877) ;  /* 0x0000044000017945 */ /* 0x000fd80003800000 */
[----:B------:R-:W-:Y:S05]  /*1eb60*/  @P0 BRA `(.L_x_6878) ;  /* 0x0000000400080947 */ /* 0x000fea0003800000 */
[----:B------:R-:W-:Y:S01]  /*1eb70*/  ULDC UR4, c[0x0][0xac8] ;  /* 0x0002b20000047ab9 */ /* 0x000fe20000000800 */
[----:B------:R-:W-:Y:S01]  /*1eb80*/  ULDC.64 UR6, c[0x0][0x208] ;  /* 0x0000820000067ab9 */ /* 0x000fe20000000a00 */
[----:B------:R-:W-:Y:S02]  /*1eb90*/  ISETP.GE.AND P0, PT, R120, UR4, PT ;  /* 0x0000000478007c0c */ /* 0x000fe4000bf06270 */
[----:B------:R-:W-:Y:S02]  /*1eba0*/  ISETP.GE.AND P2, PT, R7, UR4, PT ;  /* 0x0000000407007c0c */ /* 0x000fe4000bf46270 */
[----:B------:R-:W-:Y:S02]  /*1ebb0*/  ISETP.GE.AND P3, PT, R115, UR4, PT ;  /* 0x0000000473007c0c */ /* 0x000fe4000bf66270 */
[----:B------:R-:W-:-:S07]  /*1ebc0*/  ISETP.GE.AND P1, PT, R117, UR4, PT ;  /* 0x0000000475007c0c */ /* 0x000fce000bf26270 */
[----:B-1----:R-:W-:Y:S02]  /*1ebd0*/  @!P0 IMAD.MOV.U32 R15, RZ, RZ, R3 ;  /* 0x000000ffff0f8224 */ /* 0x002fe400078e0003 */
[----:B--2---:R-:W-:Y:S01]  /*1ebe0*/  @!P2 LEA R10, P4, R7, R14, 0x2 ;  /* 0x0000000e070aa211 */ /* 0x004fe200078810ff */
[----:B------:R-:W-:-:S03]  /*1ebf0*/  @!P0 IMAD.WIDE R12, R120, 0x4, R14 ;  /* 0x00000004780c8825 */ /* 0x000fc600078e020e */
[-C--:B------:R-:W-:Y:S02]  /*1ec00*/  @!P2 LEA.HI.X R11, R7, R3.reuse, R8, 0x2, P4 ;  /* 0x00000003070ba211 */ /* 0x080fe400020f1408 */
[-C--:B------:R-:W-:Y:S01]  /*1ec10*/  @!P3 LEA R24, P4, R115, R14.reuse, 0x2 ;  /* 0x0000000e7318b211 */ /* 0x080fe200078810ff */
[----:B------:R1:W-:Y:S01]  /*1ec20*/  @!P0 ST.E.64 desc[UR6][R12.64], R20 ;  /* 0x000000140c008985 */ /* 0x0003e2000c101b06 */
[----:B------:R-:W-:Y:S02]  /*1ec30*/  ISETP.GE.AND P0, PT, R30, UR4, PT ;  /* 0x000000041e007c0c */ /* 0x000fe4000bf06270 */
[----:B------:R-:W-:Y:S01]  /*1ec40*/  @!P1 LEA R26, P5, R117, R14, 0x2 ;  /* 0x0000000e751a9211 */ /* 0x000fe200078a10ff */
[----:B------:R2:W-:Y:S01]  /*1ec50*/  @!P2 ST.E.64 desc[UR6][R10.64], R88 ;  /* 0x000000580a00a985 */ /* 0x0005e2000c101b06 */
[----:B------:R-:W-:Y:S02]  /*1ec60*/  ISETP.GE.AND P2, PT, R94, UR4, PT ;  /* 0x000000045e007c0c */ /* 0x000fe4000bf46270 */
[----:B------:R-:W-:-:S02]  /*1ec70*/  @!P3 LEA.HI.X R25, R115, R3, R116, 0x2, P4 ;  /* 0x000000037319b211 */ /* 0x000fc400020f1474 */
[----:B------:R-:W-:Y:S02]  /*1ec80*/  @!P1 LEA.HI.X R27, R117, R3, R118, 0x2, P5 ;  /* 0x00000003751b9211 */ /* 0x000fe400028f1476 */
[----:B------:R-:W-:Y:S01]  /*1ec90*/  ISETP.GE.AND P4, PT, R96, UR4, PT ;  /* 0x0000000460007c0c */ /* 0x000fe2000bf86270 */
[----:B------:R3:W-:Y:S02]  /*1eca0*/  @!P3 ST.E.64 desc[UR6][R24.64], R32 ;  /* 0x000000201800b985 */ /* 0x0007e4000c101b06 */
[-C--:B------:R-:W-:Y:S02]  /*1ecb0*/  @!P0 LEA R28, P3, R30, R14.reuse, 0x2 ;  /* 0x0000000e1e1c8211 */ /* 0x080fe400078610ff */
[----:B------:R4:W-:Y:S01]  /*1ecc0*/  @!P1 ST.E.64 desc[UR6][R26.64], R36 ;  /* 0x000000241a009985 */ /* 0x0009e2000c101b06 */
[----:B------:R-:W-:Y:S02]  /*1ecd0*/  ISETP.GE.AND P1, PT, R98, UR4, PT ;  /* 0x0000000462007c0c */ /* 0x000fe4000bf26270 */
[----:B-1----:R-:W-:-:S02]  /*1ece0*/  @!P2 LEA R12, P5, R94, R14, 0x2 ;  /* 0x0000000e5e0ca211 */ /* 0x002fc400078a10ff */
[-C--:B------:R-:W-:Y:S02]  /*1ecf0*/  @!P0 LEA.HI.X R29, R30, R3.reuse, R31, 0x2, P3 ;  /* 0x000000031e1d8211 */ /* 0x080fe400018f141f */
[----:B------:R-:W-:Y:S02]  /*1ed00*/  @!P2 LEA.HI.X R13, R94, R3, R95, 0x2, P5 ;  /* 0x000000035e0da211 */ /* 0x000fe400028f145f */
[----:B------:R-:W-:Y:S01]  /*1ed10*/  ISETP.GE.AND P3, PT, R100, UR4, PT ;  /* 0x0000000464007c0c */ /* 0x000fe2000bf66270 */
[----:B------:R-:W-:Y:S01]  /*1ed20*/  @!P0 ST.E.64 desc[UR6][R28.64], R40 ;  /* 0x000000281c008985 */ /* 0x000fe2000c101b06 */
[----:B--2---:R-:W-:-:S03]  /*1ed30*/  @!P4 LEA R10, P0, R96, R14, 0x2 ;  /* 0x0000000e600ac211 */ /* 0x004fc600078010ff */
[----:B------:R1:W-:Y:S01]  /*1ed40*/  @!P2 ST.E.64 desc[UR6][R12.64], R44 ;  /* 0x0000002c0c00a985 */ /* 0x0003e2000c101b06 */
[-C--:B------:R-:W-:Y:S02]  /*1ed50*/  @!P1 LEA R20, P5, R98, R14.reuse, 0x2 ;  /* 0x0000000e62149211 */ /* 0x080fe400078a10ff */
[----:B------:R-:W-:Y:S02]  /*1ed60*/  ISETP.GE.AND P2, PT, R102, UR4, PT ;  /* 0x0000000466007c0c */ /* 0x000fe4000bf46270 */
[-C--:B------:R-:W-:Y:S02]  /*1ed70*/  @!P4 LEA.HI.X R11, R96, R3.reuse, R97, 0x2, P0 ;  /* 0x00000003600bc211 */ /* 0x080fe400000f1461 */
[----:B------:R-:W-:Y:S02]  /*1ed80*/  ISETP.GE.AND P0, PT, R104, UR4, PT ;  /* 0x0000000468007c0c */ /* 0x000fe4000bf06270 */
[----:B------:R-:W-:Y:S01]  /*1ed90*/  @!P1 LEA.HI.X R21, R98, R3, R99, 0x2, P5 ;  /* 0x0000000362159211 */ /* 0x000fe200028f1463 */
[----:B------:R2:W-:Y:S01]  /*1eda0*/  @!P4 ST.E.64 desc[UR6][R10.64], R48 ;  /* 0x000000300a00c985 */ /* 0x0005e2000c101b06 */
[----:B---3--:R-:W-:-:S03]  /*1edb0*/  @!P3 LEA R24, P5, R100, R14, 0x2 ;  /* 0x0000000e6418b211 */ /* 0x008fc600078a10ff */
[----:B------:R3:W-:Y:S01]  /*1edc0*/  @!P1 ST.E.64 desc[UR6][R20.64], R52 ;  /* 0x0000003414009985 */ /* 0x0007e2000c101b06 */
[----:B------:R-:W-:Y:S02]  /*1edd0*/  ISETP.GE.AND P1, PT, R105, UR4, PT ;  /* 0x0000000469007c0c */ /* 0x000fe4000bf26270 */
[-C--:B------:R-:W-:Y:S02]  /*1ede0*/  @!P3 LEA.HI.X R25, R100, R3.reuse, R101, 0x2, P5 ;  /* 0x000000036419b211 */ /* 0x080fe400028f1465 */
[-C--:B----4-:R-:W-:Y:S02]  /*1edf0*/  @!P2 LEA R26, P4, R102, R14.reuse, 0x2 ;  /* 0x0000000e661aa211 */ /* 0x090fe400078810ff */
[----:B-1----:R-:W-:Y:S01]  /*1ee00*/  @!P0 LEA R12, P5, R104, R14, 0x2 ;  /* 0x0000000e680c8211 */ /* 0x002fe200078a10ff */
[----:B------:R1:W-:Y:S01]  /*1ee10*/  @!P3 ST.E.64 desc[UR6][R24.64], R56 ;  /* 0x000000381800b985 */ /* 0x0003e2000c101b06 */
[----:B------:R-:W-:Y:S02]  /*1ee20*/  @!P2 LEA.HI.X R27, R102, R3, R103, 0x2, P4 ;  /* 0x00000003661ba211 */ /* 0x000fe400020f1467 */
[----:B------:R-:W-:-:S02]  /*1ee30*/  ISETP.GE.AND P3, PT, R107, UR4, PT ;  /* 0x000000046b007c0c */ /* 0x000fc4000bf66270 */
[-C--:B------:R-:W-:Y:S01]  /*1ee40*/  @!P0 LEA.HI.X R13, R104, R3.reuse, R119, 0x2, P5 ;  /* 0x00000003680d8211 */ /* 0x080fe200028f1477 */
[----:B------:R4:W-:Y:S01]  /*1ee50*/  @!P2 ST.E.64 desc[UR6][R26.64], R60 ;  /* 0x0000003c1a00a985 */ /* 0x0009e2000c101b06 */
[----:B------:R-:W-:Y:S02]  /*1ee60*/  ISETP.GE.AND P4, PT, R109, UR4, PT ;  /* 0x000000046d007c0c */ /* 0x000fe4000bf86270 */
[----:B--2---:R-:W-:Y:S01]  /*1ee70*/  @!P1 LEA R10, P5, R105, R14, 0x2 ;  /* 0x0000000e690a9211 */ /* 0x004fe200078a10ff */
[----:B------:R2:W-:Y:S01]  /*1ee80*/  @!P0 ST.E.64 desc[UR6][R12.64], R64 ;  /* 0x000000400c008985 */ /* 0x0005e2000c101b06 */
[----:B------:R-:W-:Y:S02]  /*1ee90*/  ISETP.GE.AND P2, PT, R111, UR4, PT ;  /* 0x000000046f007c0c */ /* 0x000fe4000bf46270 */
[----:B------:R-:W-:Y:S02]  /*1eea0*/  ISETP.GE.AND P0, PT, R113, UR4, PT ;  /* 0x0000000471007c0c */ /* 0x000fe4000bf06270 */
[----:B------:R-:W-:-:S02]  /*1eeb0*/  @!P1 LEA.HI.X R11, R105, R3, R106, 0x2, P5 ;  /* 0x00000003690b9211 */ /* 0x000fc400028f146a */
[----:B---3--:R-:W-:-:S03]  /*1eec0*/  @!P3 LEA R20, P5, R107, R14, 0x2 ;  /* 0x0000000e6b14b211 */ /* 0x008fc600078a10ff */
[----:B------:R2:W-:Y:S01]  /*1eed0*/  @!P1 ST.E.64 desc[UR6][R10.64], R68 ;  /* 0x000000440a009985 */ /* 0x0005e2000c101b06 */
[-C--:B-1----:R-:W-:Y:S02]  /*1eee0*/  @!P4 LEA R24, P1, R109, R14.reuse, 0x2 ;  /* 0x0000000e6d18c211 */ /* 0x082fe400078210ff */
[-C--:B------:R-:W-:Y:S02]  /*1eef0*/  @!P3 LEA.HI.X R21, R107, R3.reuse, R108, 0x2, P5 ;  /* 0x000000036b15b211 */ /* 0x080fe400028f146c */
[-C--:B----4-:R-:W-:Y:S02]  /*1ef00*/  @!P2 LEA R26, P5, R111, R14.reuse, 0x2 ;  /* 0x0000000e6f1aa211 */ /* 0x090fe400078a10ff */
[-C--:B------:R-:W-:Y:S01]  /*1ef10*/  @!P4 LEA.HI.X R25, R109, R3.reuse, R110, 0x2, P1 ;  /* 0x000000036d19c211 */ /* 0x080fe200008f146e */
[----:B------:R2:W-:Y:S01]  /*1ef20*/  @!P3 ST.E.64 desc[UR6][R20.64], R72 ;  /* 0x000000481400b985 */ /* 0x0005e2000c101b06 */
[----:B------:R-:W-:Y:S02]  /*1ef30*/  @!P0 LEA R14, P1, R113, R14, 0x2 ;  /* 0x0000000e710e8211 */ /* 0x000fe400078210ff */
[-C--:B------:R-:W-:Y:S01]  /*1ef40*/  @!P2 LEA.HI.X R27, R111, R3.reuse, R112, 0x2, P5 ;  /* 0x000000036f1ba211 */ /* 0x080fe200028f1470 */
[----:B------:R2:W-:Y:S01]  /*1ef50*/  @!P4 ST.E.64 desc[UR6][R24.64], R76 ;  /* 0x0000004c1800c985 */ /* 0x0005e2000c101b06 */
[----:B------:R-:W-:-:S03]  /*1ef60*/  @!P0 LEA.HI.X R15, R113, R3, R114, 0x2, P1 ;  /* 0x00000003710f8211 */ /* 0x000fc600008f1472 */
[----:B------:R2:W-:Y:S04]  /*1ef70*/  @!P2 ST.E.64 desc[UR6][R26.64], R80 ;  /* 0x000000501a00a985 */ /* 0x0005e8000c101b06 */
[----:B------:R2:W-:Y:S02]  /*1ef80*/  @!P0 ST.E.64 desc[UR6][R14.64], R84 ;  /* 0x000000540e008985 */ /* 0x0005e4000c101b06 */
.L_x_6878:
[----:B------:R-:W-:Y:S05]  /*1ef90*/  BSYNC B1 ;  /* 0x0000000000017941 */ /* 0x000fea0003800000 */
.L_x_6877:
[----:B------:R-:W-:-:S03]  /*1efa0*/  UMOV UR4, 0xffffffff ;  /* 0xffffffff00047882 */ /* 0x000fc60000000000 */
[----:B------:R-:W-:Y:S05]  /*1efb0*/  BRA.DIV UR4, `(.L_x_6879) ;  /* 0x0000009a04b07947 */ /* 0x000fea000b800000 */
[----:B-1----:R1:W3:Y:S04]  /*1efc0*/  SHFL.IDX PT, R3, R4, 0x1, 0x1c1f ;  /* 0x003c1f0004037f89 */ /* 0x0022e800000e0000 */
[----:B--2---:R1:W2:Y:S02]  /*1efd0*/  SHFL.IDX PT, R14, R0, 0x1, 0x1c1f ;  /* 0x003c1f00000e7f89 */ /* 0x0042a400000e0000 */
.L_x_7095:
[----:B------:R-:W-:-:S13]  /*1efe0*/  ISETP.GE.AND P0, PT, R6, R9, PT ;  /* 0x000000090600720c */ /* 0x000fda0003f06270 */
        /* <DEDUP_REMOVED lines=8> */
[----:B---3--:R-:W-:Y:S02]  /*1f070*/  @!P5 IMAD.MOV.U32 R15, RZ, RZ, R3 ;  /* 0x000000ffff0fd224 */ /* 0x008fe400078e0003 */
[----:B--2---:R-:W-:Y:S01]  /*1f080*/  @!P0 LEA R6, P2, R7, R14, 0x2 ;  /* 0x0000000e07068211 */ /* 0x004fe200078410ff */
[----:B01----:R-:W-:-:S03]  /*1f090*/  @!P5 IMAD.WIDE R4, R120, 0x4, R14 ;  /* 0x000000047804d825 */ /* 0x003fc600078e020e */
[----:B------:R-:W-:Y:S02]  /*1f0a0*/  @!P0 LEA.HI.X R7, R7, R3, R8, 0x2, P2 ;  /* 0x0000000307078211 */ /* 0x000fe400010f1408 */
[----:B------:R-:W-:Y:S01]  /*1f0b0*/  ISETP.GE.AND P2, PT, R94, UR4, PT ;  /* 0x000000045e007c0c */ /* 0x000fe2000bf46270 */
[----:B------:R0:W-:Y:S01]  /*1f0c0*/  @!P5 ST.E.64 desc[UR6][R4.64], R90 ;  /* 0x0000005a0400d985 */ /* 0x0001e2000c101b06 */
[----:B------:R-:W-:-:S03]  /*1f0d0*/  @!P1 LEA R8, P5, R115, R14, 0x2 ;  /* 0x0000000e73089211 */ /* 0x000fc600078a10ff */
[----:B------:R1:W-:Y:S01]  /*1f0e0*/  @!P0 ST.E.64 desc[UR6][R6.64], R92 ;  /* 0x0000005c06008985 */ /* 0x0003e2000c101b06 */
[-C--:B------:R-:W-:Y:S02]  /*1f0f0*/  @!P3 LEA R10, P0, R117, R14.reuse, 0x2 ;  /* 0x0000000e750ab211 */ /* 0x080fe400078010ff */
[-C--:B------:R-:W-:Y:S02]  /*1f100*/  @!P1 LEA.HI.X R9, R115, R3.reuse, R116, 0x2, P5 ;  /* 0x0000000373099211 */ /* 0x080fe400028f1474 */
[-C--:B------:R-:W-:Y:S02]  /*1f110*/  @!P3 LEA.HI.X R11, R117, R3.reuse, R118, 0x2, P0 ;  /* 0x00000003750bb211 */ /* 0x080fe400000f1476 */
[----:B------:R-:W-:Y:S01]  /*1f120*/  ISETP.GE.AND P0, PT, R96, UR4, PT ;  /* 0x0000000460007c0c */ /* 0x000fe2000bf06270 */
[----:B------:R2:W-:Y:S01]  /*1f130*/  @!P1 ST.E.64 desc[UR6][R8.64], R34 ;  /* 0x0000002208009985 */ /* 0x0005e2000c101b06 */
[----:B------:R-:W-:Y:S02]  /*1f140*/  @!P4 LEA R12, P5, R30, R14, 0x2 ;  /* 0x0000000e1e0cc211 */ /* 0x000fe400078a10ff */
[----:B------:R-:W-:Y:S01]  /*1f150*/  ISETP.GE.AND P1, PT, R98, UR4, PT ;  /* 0x0000000462007c0c */ /* 0x000fe2000bf26270 */
[----:B------:R3:W-:Y:S01]  /*1f160*/  @!P3 ST.E.64 desc[UR6][R10.64], R38 ;  /* 0x000000260a00b985 */ /* 0x0007e2000c101b06 */
[----:B------:R-:W-:-:S02]  /*1f170*/  @!P4 LEA.HI.X R13, R30, R3, R31, 0x2, P5 ;  /* 0x000000031e0dc211 */ /* 0x000fc400028f141f */
[-C--:B0-----:R-:W-:Y:S02]  /*1f180*/  @!P2 LEA R4, P5, R94, R14.reuse, 0x2 ;  /* 0x0000000e5e04a211 */ /* 0x081fe400078a10ff */
[----:B------:R-:W-:Y:S01]  /*1f190*/  ISETP.GE.AND P3, PT, R100, UR4, PT ;  /* 0x0000000464007c0c */ /* 0x000fe2000bf66270 */
[----:B------:R0:W-:Y:S01]  /*1f1a0*/  @!P4 ST.E.64 desc[UR6][R12.64], R42 ;  /* 0x0000002a0c00c985 */ /* 0x0001e2000c101b06 */
[-C--:B------:R-:W-:Y:S02]  /*1f1b0*/  @!P2 LEA.HI.X R5, R94, R3.reuse, R95, 0x2, P5 ;  /* 0x000000035e05a211 */ /* 0x080fe400028f145f */
[----:B-1----:R-:W-:Y:S02]  /*1f1c0*/  @!P0 LEA R6, P5, R96, R14, 0x2 ;  /* 0x0000000e60068211 */ /* 0x002fe400078a10ff */
[----:B------:R-:W-:Y:S01]  /*1f1d0*/  ISETP.GE.AND P4, PT, R102, UR4, PT ;  /* 0x0000000466007c0c */ /* 0x000fe2000bf86270 */
[----:B------:R1:W-:Y:S01]  /*1f1e0*/  @!P2 ST.E.64 desc[UR6][R4.64], R46 ;  /* 0x0000002e0400a985 */ /* 0x0003e2000c101b06 */
[----:B------:R-:W-:-:S02]  /*1f1f0*/  @!P0 LEA.HI.X R7, R96, R3, R97, 0x2, P5 ;  /* 0x0000000360078211 */ /* 0x000fc400028f1461 */
[-C--:B------:R-:W-:Y:S02]  /*1f200*/  @!P1 LEA R20, P5, R98, R14.reuse, 0x2 ;  /* 0x0000000e62149211 */ /* 0x080fe400078a10ff */
[----:B------:R-:W-:Y:S01]  /*1f210*/  ISETP.GE.AND P2, PT, R104, UR4, PT ;  /* 0x0000000468007c0c */ /* 0x000fe2000bf46270 */
[----:B------:R4:W-:Y:S01]  /*1f220*/  @!P0 ST.E.64 desc[UR6][R6.64], R50 ;  /* 0x0000003206008985 */ /* 0x0009e2000c101b06 */
[-C--:B------:R-:W-:Y:S02]  /*1f230*/  @!P1 LEA.HI.X R21, R98, R3.reuse, R99, 0x2, P5 ;  /* 0x0000000362159211 */ /* 0x080fe400028f1463 */
[C---:B--2---:R-:W-:Y:S02]  /*1f240*/  @!P3 LEA R8, P5, R100.reuse, R14, 0x2 ;  /* 0x0000000e6408b211 */ /* 0x044fe400078a10ff */
[----:B------:R-:W-:Y:S01]  /*1f250*/  ISETP.GE.AND P0, PT, R105, UR4, PT ;  /* 0x0000000469007c0c */ /* 0x000fe2000bf06270 */
[----:B------:R2:W-:Y:S01]  /*1f260*/  @!P1 ST.E.64 desc[UR6][R20.64], R54 ;  /* 0x0000003614009985 */ /* 0x0005e2000c101b06 */
[----:B------:R-:W-:-:S02]  /*1f270*/  @!P3 LEA.HI.X R9, R100, R3, R101, 0x2, P5 ;  /* 0x000000036409b211 */ /* 0x000fc400028f1465 */
[CC--:B---3--:R-:W-:Y:S02]  /*1f280*/  @!P4 LEA R10, P5, R102.reuse, R14.reuse, 0x2 ;  /* 0x0000000e660ac211 */ /* 0x0c8fe400078a10ff */
[----:B------:R-:W-:Y:S01]  /*1f290*/  ISETP.GE.AND P1, PT, R107, UR4, PT ;  /* 0x000000046b007c0c */ /* 0x000fe2000bf26270 */
[----:B------:R3:W-:Y:S01]  /*1f2a0*/  @!P3 ST.E.64 desc[UR6][R8.64], R58 ;  /* 0x0000003a0800b985 */ /* 0x0007e2000c101b06 */
[----:B------:R-:W-:Y:S02]  /*1f2b0*/  @!P4 LEA.HI.X R11, R102, R3, R103, 0x2, P5 ;  /* 0x00000003660bc211 */ /* 0x000fe400028f1467 */
[----:B------:R-:W-:Y:S02]  /*1f2c0*/  ISETP.GE.AND P3, PT, R109, UR4, PT ;  /* 0x000000046d007c0c */ /* 0x000fe4000bf66270 */
[-C--:B0-----:R-:W-:Y:S01]  /*1f2d0*/  @!P2 LEA R12, P5, R104, R14.reuse, 0x2 ;  /* 0x0000000e680ca211 */ /* 0x081fe200078a10ff */
[----:B------:R0:W-:Y:S01]  /*1f2e0*/  @!P4 ST.E.64 desc[UR6][R10.64], R62 ;  /* 0x0000003e0a00c985 */ /* 0x0001e2000c101b06 */
[----:B-1----:R-:W-:-:S02]  /*1f2f0*/  @!P0 LEA R4, P4, R105, R14, 0x2 ;  /* 0x0000000e69048211 */ /* 0x002fc400078810ff */
[-C--:B------:R-:W-:Y:S02]  /*1f300*/  @!P2 LEA.HI.X R13, R104, R3.reuse, R119, 0x2, P5 ;  /* 0x00000003680da211 */ /* 0x080fe400028f1477 */
[----:B------:R-:W-:Y:S02]  /*1f310*/  ISETP.GE.AND P5, PT, R111, UR4, PT ;  /* 0x000000046f007c0c */ /* 0x000fe4000bfa6270 */
[----:B------:R-:W-:Y:S01]  /*1f320*/  @!P0 LEA.HI.X R5, R105, R3, R106, 0x2, P4 ;  /* 0x0000000369058211 */ /* 0x000fe200020f146a */
[----:B------:R0:W-:Y:S01]  /*1f330*/  @!P2 ST.E.64 desc[UR6][R12.64], R66 ;  /* 0x000000420c00a985 */ /* 0x0001e2000c101b06 */
[----:B----4-:R-:W-:-:S03]  /*1f340*/  @!P1 LEA R6, P4, R107, R14, 0x2 ;  /* 0x0000000e6b069211 */ /* 0x010fc600078810ff */
[----:B------:R0:W-:Y:S01]  /*1f350*/  @!P0 ST.E.64 desc[UR6][R4.64], R70 ;  /* 0x0000004604008985 */ /* 0x0001e2000c101b06 */
[-C--:B------:R-:W-:Y:S02]  /*1f360*/  @!P1 LEA.HI.X R7, R107, R3.reuse, R108, 0x2, P4 ;  /* 0x000000036b079211 */ /* 0x080fe400020f146c */
[-C--:B--2---:R-:W-:Y:S02]  /*1f370*/  @!P3 LEA R20, P4, R109, R14.reuse, 0x2 ;  /* 0x0000000e6d14b211 */ /* 0x084fe400078810ff */
[----:B------:R-:W-:Y:S01]  /*1f380*/  ISETP.GE.AND P0, PT, R113, UR4, PT ;  /* 0x0000000471007c0c */ /* 0x000fe2000bf06270 */
[----:B------:R0:W-:Y:S01]  /*1f390*/  @!P1 ST.E.64 desc[UR6][R6.64], R74 ;  /* 0x0000004a06009985 */ /* 0x0001e2000c101b06 */
[----:B------:R-:W-:Y:S02]  /*1f3a0*/  @!P3 LEA.HI.X R21, R109, R3, R110, 0x2, P4 ;  /* 0x000000036d15b211 */ /* 0x000fe400020f146e */
[----:B---3--:R-:W-:-:S03]  /*1f3b0*/  @!P5 LEA R8, P4, R111, R14, 0x2 ;  /* 0x0000000e6f08d211 */ /* 0x008fc600078810ff */
[----:B------:R0:W-:Y:S01]  /*1f3c0*/  @!P3 ST.E.64 desc[UR6][R20.64], R78 ;  /* 0x0000004e1400b985 */ /* 0x0001e2000c101b06 */
[----:B------:R-:W-:-:S05]  /*1f3d0*/  @!P5 LEA.HI.X R9, R111, R3, R112, 0x2, P4 ;  /* 0x000000036f09d211 */ /* 0x000fca00020f1470 */
[----:B------:R0:W-:Y:S01]  /*1f3e0*/  @!P5 ST.E.64 desc[UR6][R8.64], R82 ;  /* 0x000000520800d985 */ /* 0x0001e2000c101b06 */
[----:B------:R-:W-:Y:S05]  /*1f3f0*/  @P0 BRA `(.L_x_6875) ;  /* 0x0000000c00740947 */ /* 0x000fea0003800000 */
[----:B------:R-:W-:Y:S01]  /*1f400*/  LEA R14, P0, R113, R14, 0x2 ;  /* 0x0000000e710e7211 */ /* 0x000fe200078010ff */
[----:B------:R-:W-:-:S03]  /*1f410*/  ULDC.64 UR4, c[0x0][0x208] ;  /* 0x0000820000047ab9 */ /* 0x000fc60000000a00 */
[----:B------:R-:W-:-:S05]  /*1f420*/  LEA.HI.X R15, R113, R3, R114, 0x2, P0 ;  /* 0x00000003710f7211 */ /* 0x000fca00000f1472 */
[----:B------:R1:W-:Y:S01]  /*1f430*/  ST.E.64 desc[UR4][R14.64], R86 ;  /* 0x000000560e007985 */ /* 0x0003e2000c101b04 */
[----:B------:R-:W-:Y:S05]  /*1f440*/  BRA `(.L_x_6875) ;  /* 0x0000000c00607947 */ /* 0x000fea0003800000 */
.L_x_6862:
[----:B------:R-:W2:Y:S01]  /*1f450*/  LDL.LU R6, [R1+0x64] ;  /* 0x0000640001067983 */ /* 0x000ea20000300800 */
[----:B------:R-:W-:Y:S01]  /*1f460*/  ULDC.64 UR6, c[0x0][0xc08] ;  /* 0x0003020000067ab9 */ /* 0x000fe20000000a00 */
[----:B------:R-:W-:Y:S02]  /*1f470*/  ULDC.64 UR4, c[0x0][0xc00] ;  /* 0x0003000000047ab9 */ /* 0x000fe40000000a00 */
[----:B------:R-:W3:Y:S04]  /*1f480*/  LDL R10, [R1+0x5c] ;  /* 0x00005c00010a7983 */ /* 0x000ee80000100800 */
[----:B------:R-:W3:Y:S04]  /*1f490*/  LDL R9, [R1+0x70] ;  /* 0x0000700001097983 */ /* 0x000ee80000100800 */
[----:B------:R-:W4:Y:S01]  /*1f4a0*/  LDL R8, [R1+0x60] ;  /* 0x0000600001087983 */ /* 0x000f220000100800 */
[----:B------:R-:W-:Y:S01]  /*1f4b0*/  ISETP.NE.U32.AND P1, PT, RZ, UR6, PT ;  /* 0x00000006ff007c0c */ /* 0x000fe2000bf25070 */
[----:B------:R-:W-:Y:S01]  /*1f4c0*/  IMAD.MOV.U32 R3, RZ, RZ, RZ ;  /* 0x000000ffff037224 */ /* 0x000fe200078e00ff */
[----:B------:R-:W-:Y:S01]  /*1f4d0*/  ISETP.NE.U32.AND P0, PT, RZ, UR4, PT ;  /* 0x00000004ff007c0c */ /* 0x000fe2000bf05070 */
[----:B------:R-:W-:Y:S01]  /*1f4e0*/  ULDC.64 UR8, c[0x0][0x208] ;  /* 0x0000820000087ab9 */ /* 0x000fe20000000a00 */
[----:B------:R-:W-:Y:S01]  /*1f4f0*/  ISETP.NE.AND.EX P1, PT, RZ, UR7, PT, P1 ;  /* 0x00000007ff007c0c */ /* 0x000fe2000bf25310 */
[----:B------:R-:W0:Y:S01]  /*1f500*/  S2R R28, SR_TID.X ;  /* 0x00000000001c7919 */ /* 0x000e220000002100 */
[----:B------:R-:W-:-:S02]  /*1f510*/  ISETP.NE.AND.EX P0, PT, RZ, UR5, PT, P0 ;  /* 0x00000005ff007c0c */ /* 0x000fc4000bf05300 */
[----:B0-----:R-:W-:-:S04]  /*1f520*/  IADD3 R28, R28, -0x80, RZ ;  /* 0xffffff801c1c7810 */ /* 0x001fc80007ffe0ff */
[----:B------:R-:W-:Y:S02]  /*1f530*/  ISETP.GT.AND P3, PT, R28, 0x7f, PT ;  /* 0x0000007f1c00780c */ /* 0x000fe40003f64270 */
[----:B--2---:R-:W-:Y:S02]  /*1f540*/  IADD3 R4, P2, R6, UR4, RZ ;  /* 0x0000000406047c10 */ /* 0x004fe4000ff5e0ff */
[----:B---3--:R-:W-:-:S04]  /*1f550*/  SHF.L.U64.HI R0, R10, 0x2, R9 ;  /* 0x000000020a007819 */ /* 0x008fc80000010209 */
[----:B------:R-:W-:Y:S02]  /*1f560*/  IADD3.X R5, R0, UR5, RZ, P2, !PT ;  /* 0x0000000500057c10 */ /* 0x000fe400097fe4ff */
[----:B------:R-:W-:Y:S01]  /*1f570*/  @P1 IADD3 R6, P2, R6, UR6, RZ ;  /* 0x0000000606061c10 */ /* 0x000fe2000ff5e0ff */
[----:B------:R-:W-:Y:S02]  /*1f580*/  ULDC UR4, c[0x0][0xa88] ;  /* 0x0002a20000047ab9 */ /* 0x000fe40000000800 */
[----:B------:R0:W5:Y:S01]  /*1f590*/  @P0 LDG.E R3, desc[UR8][R4.64] ;  /* 0x0000000804030981 */ /* 0x000162000c1e1900 */
[----:B------:R-:W-:Y:S01]  /*1f5a0*/  @P1 IADD3.X R7, R0, UR7, RZ, P2, !PT ;  /* 0x0000000700071c10 */ /* 0x000fe200097fe4ff */
[----:B------:R-:W-:Y:S01]  /*1f5b0*/  IMAD.U32 R20, RZ, RZ, UR4 ;  /* 0x00000004ff147e24 */ /* 0x000fe2000f8e00ff */
[----:B----4-:R-:W-:-:S05]  /*1f5c0*/  ISETP.NE.AND P2, PT, R8, RZ, PT ;  /* 0x000000ff0800720c */ /* 0x010fca0003f45270 */
[----:B------:R0:W5:Y:S08]  /*1f5d0*/  @P1 LDG.E R20, desc[UR8][R6.64] ;  /* 0x0000000806141981 */ /* 0x000170000c1e1900 */
[----:B------:R-:W2:Y:S02]  /*1f5e0*/  @!P2 LDC R8, c[0x0][0xad4] ;  /* 0x0002b500ff08ab82 */ /* 0x000ea40000000800 */
[----:B--2---:R0:W-:Y:S01]  /*1f5f0*/  @!P2 STL [R1+0x60], R8 ;  /* 0x000060080100a387 */ /* 0x0041e20000100800 */
[----:B------:R-:W-:Y:S01]  /*1f600*/  ISETP.GT.AND P2, PT, R8, 0x1, PT ;  /* 0x000000010800780c */ /* 0x000fe20003f44270 */
[----:B------:R-:W-:-:S12]  /*1f610*/  @P1 BRA `(.L_x_6880) ;  /* 0x0000000000141947 */ /* 0x000fd80003800000 */
[----:B------:R-:W-:Y:S05]  /*1f620*/  @!P0 BRA `(.L_x_6880) ;  /* 0x0000000000108947 */ /* 0x000fea0003800000 */
[----:B------:R-:W-:Y:S02]  /*1f630*/  ULDC.64 UR4, c[0x0][0x208] ;  /* 0x0000820000047ab9 */ /* 0x000fe40000000a00 */
[----:B0-----:R-:W2:Y:S04]  /*1f640*/  LDG.E R7, desc[UR4][R4.64] ;  /* 0x0000000404077981 */ /* 0x001ea8000c1e1900 */
[----:B-----5:R-:W2:Y:S02]  /*1f650*/  LDG.E R20, desc[UR4][R4.64+0x4] ;  /* 0x0000040404147981 */ /* 0x020ea4000c1e1900 */
[----:B--2---:R-:W-:-:S07]  /*1f660*/  IMAD.IADD R20, R20, 0x1, -R7 ;  /* 0x0000000114147824 */ /* 0x004fce00078e0a07 */
.L_x_6880:
[----:B------:R-:W-:Y:S01]  /*1f670*/  BSSY B1, `(.L_x_6881) ;  /* 0x000003b000017945 */ /* 0x000fe20003800000 */
[----:B------:R-:W-:Y:S02]  /*1f680*/  SEL R27, R10, RZ, !P0 ;  /* 0x000000ff0a1b7207 */ /* 0x000fe40004000000 */
[----:B------:R-:W-:Y:S02]  /*1f690*/  SEL R26, R9, RZ, !P0 ;  /* 0x000000ff091a7207 */ /* 0x000fe40004000000 */
[----:B-----5:R-:W-:Y:S01]  /*1f6a0*/  SHF.R.S32.HI R24, RZ, 0x1f, R3 ;  /* 0x0000001fff187819 */ /* 0x020fe20000011403 */
[----:B------:R-:W-:Y:S06]  /*1f6b0*/  @P3 BRA `(.L_x_6882) ;  /* 0x0000000000d83947 */ /* 0x000fec0003800000 */
[----:B0-----:R-:W2:Y:S01]  /*1f6c0*/  LDL R4, [R1+0x6c] ;  /* 0x00006c0001047983 */ /* 0x001ea20000100800 */
[----:B------:R-:W0:Y:S01]  /*1f6d0*/  LDC R33, c[0x0][0xbe8] ;  /* 0x0002fa00ff217b82 */ /* 0x000e220000000800 */
[----:B------:R-:W2:Y:S02]  /*1f6e0*/  S2R R0, SR_TID.X ;  /* 0x0000000000007919 */ /* 0x000ea40000002100 */
[----:B--2---:R-:W-:Y:S02]  /*1f6f0*/  IMAD R0, R4, 0x80, R0 ;  /* 0x0000008004007824 */ /* 0x004fe400078e0200 */
[----:B0-----:R-:W-:Y:S02]  /*1f700*/  IMAD R4, R20, R33, RZ ;  /* 0x0000002114047224 */ /* 0x001fe400078e02ff */
[----:B------:R-:W-:-:S05]  /*1f710*/  VIADD R29, R0, 0xffffff80 ;  /* 0xffffff80001d7836 */ /* 0x000fca0000000000 */
        /* <DEDUP_REMOVED lines=8> */
[----:B------:R-:W-:Y:S01]  /*1f7a0*/  ULDC.64 UR4, c[0x0][0x208] ;  /* 0x0000820000047ab9 */ /* 0x000fe20000000a00 */
[----:B------:R-:W-:Y:S02]  /*1f7b0*/  SEL R14, R14, 0x978, P0 ;  /* 0x000009780e0e7807 */ /* 0x000fe40000000000 */
[----:B------:R-:W-:Y:S02]  /*1f7c0*/  MOV R15, R29 ;  /* 0x0000001d000f7202 */ /* 0x000fe40000000f00 */
[----:B------:R-:W4:Y:S08]  /*1f7d0*/  LDC.64 R6, c[0x0][R14+0x220] ;  /* 0x000088000e067b82 */ /* 0x000f300000000a00 */
[----:B------:R-:W2:Y:S08]  /*1f7e0*/  LDC.64 R4, c[0x0][R14+0x218] ;  /* 0x000086000e047b82 */ /* 0x000eb00000000a00 */
[----:B------:R-:W5:Y:S08]  /*1f7f0*/  LDC.64 R8, c[0x0][R14+0x228] ;  /* 0x00008a000e087b82 */ /* 0x000f700000000a00 */
[----:B------:R-:W1:Y:S08]  /*1f800*/  @P1 LDC R0, c[0x0][0xbec] ;  /* 0x0002fb00ff001b82 */ /* 0x000e700000000800 */
[----:B------:R-:W5:Y:S08]  /*1f810*/  LDC.64 R10, c[0x0][R14+0x210] ;  /* 0x000084000e0a7b82 */ /* 0x000f700000000a00 */
[----:B------:R-:W5:Y:S01]  /*1f820*/  @P1 LDC R25, c[0x0][0xbf0] ;  /* 0x0002fc00ff191b82 */ /* 0x000f620000000800 */
[----:B-1----:R-:W-:-:S07]  /*1f830*/  @P1 IMAD.HI.U32 R0, R29, R0, RZ ;  /* 0x000000001d001227 */ /* 0x002fce00078e00ff */
[----:B0-----:R-:W0:Y:S01]  /*1f840*/  @!P0 LDC R30, c[0x0][0xb50] ;  /* 0x0002d400ff1e8b82 */ /* 0x001e220000000800 */
[----:B----4-:R-:W-:-:S07]  /*1f850*/  IMAD R7, R7, R27, RZ ;  /* 0x0000001b07077224 */ /* 0x010fce00078e02ff */
[----:B------:R-:W1:Y:S01]  /*1f860*/  @!P0 LDC R31, c[0x0][0xb54] ;  /* 0x0002d500ff1f8b82 */ /* 0x000e620000000800 */
[----:B-----5:R-:W-:Y:S01]  /*1f870*/  @P1 SHF.R.U32.HI R15, RZ, R25, R0 ;  /* 0x00000019ff0f1219 */ /* 0x020fe20000011600 */
        /* <DEDUP_REMOVED lines=9> */
[----:B------:R-:W-:-:S04]  /*1f910*/  IMAD.WIDE.U32 R4, R8, R7, RZ ;  /* 0x0000000708047225 */ /* 0x000fc800078e00ff */
[----:B------:R-:W-:Y:S02]  /*1f920*/  IMAD R9, R9, R7, RZ ;  /* 0x0000000709097224 */ /* 0x000fe400078e02ff */
[----:B------:R-:W-:Y:S01]  /*1f930*/  IMAD R7, R33, R6, R29 ;  /* 0x0000000621077224 */ /* 0x000fe200078e021d */
[----:B------:R-:W-:Y:S01]  /*1f940*/  IADD3.X R6, R25, R21, R24, P1, P3 ;  /* 0x0000001519067210 */ /* 0x000fe20000fe6418 */
[----:B------:R-:W-:Y:S01]  /*1f950*/  IMAD.IADD R9, R5, 0x1, R9 ;  /* 0x0000000105097824 */ /* 0x000fe200078e0209 */
[----:B------:R-:W-:Y:S01]  /*1f960*/  IADD3 R4, P0, P1, R15, R0, R4 ;  /* 0x000000000f047210 */ /* 0x000fe2000791e004 */
[----:B------:R-:W-:Y:S01]  /*1f970*/  IMAD R0, R11, R7, RZ ;  /* 0x000000070b007224 */ /* 0x000fe200078e02ff */
[----:B------:R-:W-:-:S04]  /*1f980*/  SHF.R.S32.HI R15, RZ, 0x1f, R15 ;  /* 0x0000001fff0f7819 */ /* 0x000fc8000001140f */
[----:B------:R-:W-:Y:S02]  /*1f990*/  IADD3.X R5, R15, R6, R9, P0, P1 ;  /* 0x000000060f057210 */ /* 0x000fe400007e2409 */
[----:B------:R-:W-:Y:S01]  /*1f9a0*/  SHF.R.S32.HI R9, RZ, 0x1f, R7 ;  /* 0x0000001fff097819 */ /* 0x000fe20000011407 */
[----:B------:R-:W-:-:S04]  /*1f9b0*/  IMAD.WIDE.U32 R4, R10, R7, R4 ;  /* 0x000000070a047225 */ /* 0x000fc800078e0004 */
[----:B------:R-:W-:Y:S01]  /*1f9c0*/  IMAD R9, R10, R9, R0 ;  /* 0x000000090a097224 */ /* 0x000fe200078e0200 */
[----:B0-----:R-:W-:-:S04]  /*1f9d0*/  LEA R6, P0, R4, R30, 0x2 ;  /* 0x0000001e04067211 */ /* 0x001fc800078010ff */
[----:B------:R-:W-:Y:S01]  /*1f9e0*/  IADD3 R0, R5, R9, RZ ;  /* 0x0000000905007210 */ /* 0x000fe20007ffe0ff */
[----:B------:R-:W-:-:S03]  /*1f9f0*/  IMAD.MOV.U32 R5, RZ, RZ, -0x800000 ;  /* 0xff800000ff057424 */ /* 0x000fc600078e00ff */
[----:B-1----:R-:W-:-:S05]  /*1fa00*/  LEA.HI.X R7, R4, R31, R0, 0x2, P0 ;  /* 0x0000001f04077211 */ /* 0x002fca00000f1400 */
[----:B------:R2:W-:Y:S02]  /*1fa10*/  STG.E desc[UR4][R6.64], R5 ;  /* 0x0000000506007986 */ /* 0x0005e4000c101904 */
.L_x_6882:
[----:B------:R-:W-:Y:S05]  /*1fa20*/  BSYNC B1 ;  /* 0x0000000000017941 */ /* 0x000fea0003800000 */
.L_x_6881:
[----:B------:R-:W-:Y:S05]  /*1fa30*/  @P2 BRA `(.L_x_6875) ;  /* 0x0000000400e42947 */ /* 0x000fea0003800000 */
[----:B------:R-:W3:Y:S01]  /*1fa40*/  LDL.LU R12, [R1+0x58] ;  /* 0x00005800010c7983 */ /* 0x000ee20000300800 */
[----:B------:R-:W4:Y:S01]  /*1fa50*/  LDC R21, c[0x0][0xbe8] ;  /* 0x0002fa00ff157b82 */ /* 0x000f220000000800 */
[----:B0-2---:R-:W-:Y:S01]  /*1fa60*/  SHF.R.S32.HI R6, RZ, 0x1f, R28 ;  /* 0x0000001fff067819 */ /* 0x005fe2000001141c */
[----:B------:R-:W-:Y:S01]  /*1fa70*/  ULDC.64 UR4, c[0x0][0xaa0] ;  /* 0x0002a80000047ab9 */ /* 0x000fe20000000a00 */
[----:B------:R-:W2:Y:S01]  /*1fa80*/  LDL.LU R10, [R1+0x6c] ;  /* 0x00006c00010a7983 */ /* 0x000ea20000300800 */
[----:B------:R-:W-:Y:S01]  /*1fa90*/  IMAD R0, R24, UR4, RZ ;  /* 0x0000000418007c24 */ /* 0x000fe2000f8e02ff */
[----:B------:R-:W-:Y:S01]  /*1faa0*/  LEA.HI R6, R6, R28, RZ, 0x3 ;  /* 0x0000001c06067211 */ /* 0x000fe200078f18ff */
[C---:B------:R-:W-:Y:S01]  /*1fab0*/  IMAD.WIDE.U32 R4, R3.reuse, UR4, RZ ;  /* 0x0000000403047c25 */ /* 0x040fe2000f8e00ff */
[----:B------:R-:W-:Y:S02]  /*1fac0*/  ULDC.64 UR6, c[0x0][0xaf0] ;  /* 0x0002bc0000067ab9 */ /* 0x000fe40000000a00 */
[----:B------:R-:W-:Y:S01]  /*1fad0*/  LOP3.LUT R6, R6, 0xfffffff8, RZ, 0xc0, !PT ;  /* 0xfffffff806067812 */ /* 0x000fe200078ec0ff */
[----:B------:R-:W-:Y:S01]  /*1fae0*/  IMAD R7, R3, UR5, R0 ;  /* 0x0000000503077c24 */ /* 0x000fe2000f8e0200 */
[----:B------:R-:W-:-:S03]  /*1faf0*/  ULDC.64 UR4, c[0x0][0xae8] ;  /* 0x0002ba0000047ab9 */ /* 0x000fc60000000a00 */
[----:B------:R-:W-:Y:S02]  /*1fb00*/  IMAD.IADD R6, R28, 0x1, -R6 ;  /* 0x000000011c067824 */ /* 0x000fe400078e0a06 */
[----:B------:R-:W-:Y:S02]  /*1fb10*/  IMAD.IADD R5, R5, 0x1, R7 ;  /* 0x0000000105057824 */ /* 0x000fe400078e0207 */
[----:B------:R-:W-:Y:S02]  /*1fb20*/  IMAD R0, R6, 0x20, R22 ;  /* 0x0000002006007824 */ /* 0x000fe400078e0216 */
[----:B------:R-:W-:Y:S01]  /*1fb30*/  IMAD R6, R26, UR6, RZ ;  /* 0x000000061a067c24 */ /* 0x000fe2000f8e02ff */
[----:B----4-:R-:W-:-:S13]  /*1fb40*/  ISETP.NE.AND P0, PT, R21, 0x1, PT ;  /* 0x000000011500780c */ /* 0x010fda0003f05270 */
[----:B------:R-:W0:Y:S08]  /*1fb50*/  @P0 LDC R9, c[0x0][0xbec] ;  /* 0x0002fb00ff090b82 */ /* 0x000e300000000800 */
[----:B------:R-:W4:Y:S01]  /*1fb60*/  @P0 LDC R11, c[0x0][0xbf0] ;  /* 0x0002fc00ff0b0b82 */ /* 0x000f220000000800 */
[----:B---3--:R-:W-:Y:S01]  /*1fb70*/  IMAD.WIDE.U32 R4, R12, UR4, R4 ;  /* 0x000000040c047c25 */ /* 0x008fe2000f8e0004 */
[----:B--2---:R-:W-:-:S03]  /*1fb80*/  LEA R8, R10, R0, 0x7 ;  /* 0x000000000a087211 */ /* 0x004fc600078e38ff */
[----:B------:R-:W-:Y:S01]  /*1fb90*/  IMAD R5, R12, UR5, R5 ;  /* 0x000000050c057c24 */ /* 0x000fe2000f8e0205 */
[----:B------:R-:W-:Y:S01]  /*1fba0*/  ULDC.64 UR4, c[0x0][0xae0] ;  /* 0x0002b80000047ab9 */ /* 0x000fe20000000a00 */
[----:B0-----:R-:W-:-:S04]  /*1fbb0*/  @P0 IMAD.HI.U32 R0, R8, R9, RZ ;  /* 0x0000000908000227 */ /* 0x001fc800078e00ff */
[----:B------:R-:W-:Y:S01]  /*1fbc0*/  IMAD.MOV.U32 R3, RZ, RZ, R8 ;  /* 0x000000ffff037224 */ /* 0x000fe200078e0008 */
[----:B----4-:R-:W-:Y:S01]  /*1fbd0*/  @P0 SHF.R.U32.HI R3, RZ, R11, R0 ;  /* 0x0000000bff030219 */ /* 0x010fe20000011600 */
[C---:B------:R-:W-:Y:S02]  /*1fbe0*/  IMAD R9, R27.reuse, UR7, R6 ;  /* 0x000000071b097c24 */ /* 0x040fe4000f8e0206 */
[----:B------:R-:W-:Y:S01]  /*1fbf0*/  IMAD.WIDE.U32 R4, R27, UR6, R4 ;  /* 0x000000061b047c25 */ /* 0x000fe2000f8e0004 */
[----:B------:R-:W-:-:S03]  /*1fc00*/  SHF.R.S32.HI R0, RZ, 0x1f, R3 ;  /* 0x0000001fff007819 */ /* 0x000fc60000011403 */
[----:B------:R-:W-:Y:S02]  /*1fc10*/  IMAD.MOV R7, RZ, RZ, -R3 ;  /* 0x000000ffff077224 */ /* 0x000fe400078e0a03 */
[----:B------:R-:W-:Y:S02]  /*1fc20*/  IMAD R0, R0, UR4, RZ ;  /* 0x0000000400007c24 */ /* 0x000fe4000f8e02ff */
[----:B------:R-:W-:Y:S02]  /*1fc30*/  IMAD R7, R21, R7, R8 ;  /* 0x0000000715077224 */ /* 0x000fe400078e0208 */
[----:B------:R-:W-:Y:S02]  /*1fc40*/  IMAD.IADD R5, R5, 0x1, R9 ;  /* 0x0000000105057824 */ /* 0x000fe400078e0209 */
[C---:B------:R-:W-:Y:S01]  /*1fc50*/  IMAD R9, R3.reuse, UR5, R0 ;  /* 0x0000000503097c24 */ /* 0x040fe2000f8e0200 */
[----:B------:R-:W-:Y:S01]  /*1fc60*/  SHF.R.S32.HI R0, RZ, 0x1f, R7 ;  /* 0x0000001fff007819 */ /* 0x000fe20000011407 */
[----:B------:R-:W-:Y:S01]  /*1fc70*/  IMAD.WIDE.U32 R4, R3, UR4, R4 ;  /* 0x0000000403047c25 */ /* 0x000fe2000f8e0004 */
[----:B------:R-:W-:-:S03]  /*1fc80*/  ULDC.64 UR4, c[0x0][0xad8] ;  /* 0x0002b60000047ab9 */ /* 0x000fc60000000a00 */
[----:B------:R-:W-:Y:S02]  /*1fc90*/  IMAD R0, R0, UR4, RZ ;  /* 0x0000000400007c24 */ /* 0x000fe4000f8e02ff */
[----:B------:R-:W-:Y:S02]  /*1fca0*/  IMAD.IADD R5, R5, 0x1, R9 ;  /* 0x0000000105057824 */ /* 0x000fe400078e0209 */
[C---:B------:R-:W-:Y:S02]  /*1fcb0*/  IMAD R3, R7.reuse, UR5, R0 ;  /* 0x0000000507037c24 */ /* 0x040fe4000f8e0200 */
[----:B------:R-:W-:Y:S01]  /*1fcc0*/  IMAD.WIDE.U32 R4, R7, UR4, R4 ;  /* 0x0000000407047c25 */ /* 0x000fe2000f8e0004 */
[----:B------:R-:W-:Y:S01]  /*1fcd0*/  ULDC.64 UR4, c[0x0][0xa80] ;  /* 0x0002a00000047ab9 */ /* 0x000fe20000000a00 */
[----:B------:R-:W-:Y:S02]  /*1fce0*/  SHF.R.S32.HI R7, RZ, 0x1f, R221 ;  /* 0x0000001fff077819 */ /* 0x000fe400000114dd */
[----:B------:R-:W-:Y:S01]  /*1fcf0*/  IMAD R6, R10, 0x80, R22 ;  /* 0x000000800a067824 */ /* 0x000fe200078e0216 */
[----:B------:R-:W-:-:S02]  /*1fd00*/  IADD3 R5, R5, R3, RZ ;  /* 0x0000000305057210 */ /* 0x000fc40007ffe0ff */
[----:B------:R-:W-:Y:S01]  /*1fd10*/  LEA R3, P0, R4, UR4, 0x1 ;  /* 0x0000000404037c11 */ /* 0x000fe2000f8008ff */
[----:B------:R-:W-:-:S03]  /*1fd20*/  UMOV UR4, 0xffffffff ;  /* 0xffffffff00047882 */ /* 0x000fc60000000000 */
[----:B------:R-:W-:Y:S01]  /*1fd30*/  LEA.HI.X R4, R4, UR5, R5, 0x1, P0 ;  /* 0x0000000504047c11 */ /* 0x000fe200080f0c05 */
[----:B------:R-:W-:Y:S08]  /*1fd40*/  BRA.DIV UR4, `(.L_x_6883) ;  /* 0x0000008e04947947 */ /* 0x000ff0000b800000 */
[----:B------:R0:W2:Y:S04]  /*1fd50*/  SHFL.IDX PT, R0, R4, RZ, 0x181f ;  /* 0x00181fff04007589 */ /* 0x0000a800000e0000 */
[----:B------:R0:W3:Y:S02]  /*1fd60*/  SHFL.IDX PT, R14, R3, RZ, 0x181f ;  /* 0x00181fff030e7589 */ /* 0x0000e400000e0000 */
.L_x_7098:
[----:B------:R-:W-:Y:S01]  /*1fd70*/  IMAD R20, R20, R21, RZ ;  /* 0x0000001514147224 */ /* 0x000fe200078e02ff */
[----:B------:R-:W-:Y:S04]  /*1fd80*/  BSSY B1, `(.L_x_6884) ;  /* 0x000000d000017945 */ /* 0x000fe80003800000 */
[----:B------:R-:W-:-:S13]  /*1fd90*/  ISETP.GE.AND P0, PT, R6, R20, PT ;  /* 0x000000140600720c */ /* 0x000fda0003f06270 */
[----:B------:R-:W-:Y:S05]  /*1fda0*/  @P0 BRA `(.L_x_6885) ;  /* 0x0000000000280947 */ /* 0x000fea0003800000 */
        /* <DEDUP_REMOVED lines=10> */
.L_x_6885:
[----:B------:R-:W-:Y:S05]  /*1fe50*/  BSYNC B1 ;  /* 0x0000000000017941 */ /* 0x000fea0003800000 */
.L_x_6884:
[----:B------:R-:W-:-:S03]  /*1fe60*/  UMOV UR4, 0xffffffff ;  /* 0xffffffff00047882 */ /* 0x000fc60000000000 */
[----:B------:R-:W-:Y:S05]  /*1fe70*/  BRA.DIV UR4, `(.L_x_6886) ;  /* 0x0000008e047c7947 */ /* 0x000fea000b800000 */
[----:B--2---:R2:W0:Y:S04]  /*1fe80*/  SHFL.IDX PT, R0, R4, 0x1, 0x181f ;  /* 0x00381f0004007f89 */ /* 0x00442800000e0000 */
[----:B---34-:R2:W3:Y:S02]  /*1fe90*/  SHFL.IDX PT, R14, R3, 0x1, 0x181f ;  /* 0x00381f00030e7f89 */ /* 0x0184e400000e0000 */
.L_x_7102:
        /* <DEDUP_REMOVED lines=12> */
[----:B------:R4:W-:Y:S04]  /*1ff60*/  @!P2 ST.E.128 desc[UR6][R8.64], RZ ;  /* 0x000000ff0800a985 */ /* 0x0009e8000c101d06 */
[----:B------:R4:W-:Y:S02]  /*1ff70*/  @!P3 ST.E.128 desc[UR6][R14.64], RZ ;  /* 0x000000ff0e00b985 */ /* 0x0009e4000c101d06 */
.L_x_6888:
[----:B------:R-:W-:Y:S05]  /*1ff80*/  BSYNC B1 ;  /* 0x0000000000017941 */ /* 0x000fea0003800000 */
.L_x_6887:
[----:B------:R-:W-:-:S03]  /*1ff90*/  UMOV UR4, 0xffffffff ;  /* 0xffffffff00047882 */ /* 0x000fc60000000000 */
[----:B------:R-:W-:Y:S05]  /*1ffa0*/  BRA.DIV UR4, `(.L_x_6889) ;  /* 0x0000008e04787947 */ /* 0x000fea000b800000 */
[----:B0-----:R0:W0:Y:S04]  /*1ffb0*/  SHFL.IDX PT, R0, R4, 0x2, 0x181f ;  /* 0x00581f0004007f89 */ /* 0x00102800000e0000 */
[----:B---34-:R3:W4:Y:S02]  /*1ffc0*/  SHFL.IDX PT, R14, R3, 0x2, 0x181f ;  /* 0x00581f00030e7f89 */ /* 0x01872400000e0000 */
.L_x_7106:
        /* <DEDUP_REMOVED lines=8> */
[CC--:B----4-:R-:W-:Y:S02]  /*20050*/  @!P2 LEA R8, P0, R16.reuse, R14.reuse, 0x1 ;  /* 0x0000000e1008a211 */ /* 0x0d0fe400078008ff */
[C---:B------:R-:W-:Y:S02]  /*20060*/  @!P3 LEA R14, P1, R221.reuse, R14, 0x1 ;  /* 0x0000000edd0eb211 */ /* 0x040fe400078208ff */
[-C--:B0-----:R-:W-:Y:S02]  /*20070*/  @!P2 LEA.HI.X R9, R16, R0.reuse, R17, 0x1, P0 ;  /* 0x000000001009a211 */ /* 0x081fe400000f0c11 */
[----:B------:R-:W-:-:S03]  /*20080*/  @!P3 LEA.HI.X R15, R221, R0, R7, 0x1, P1 ;  /* 0x00000000dd0fb211 */ /* 0x000fc600008f0c07 */
[----:B------:R0:W-:Y:S04]  /*20090*/  @!P2 ST.E.128 desc[UR6][R8.64], RZ ;  /* 0x000000ff0800a985 */ /* 0x0001e8000c101d06 */
[----:B------:R0:W-:Y:S02]  /*200a0*/  @!P3 ST.E.128 desc[UR6][R14.64], RZ ;  /* 0x000000ff0e00b985 */ /* 0x0001e4000c101d06 */
.L_x_6891:
[----:B------:R-:W-:Y:S05]  /*200b0*/  BSYNC B1 ;  /* 0x0000000000017941 */ /* 0x000fea0003800000 */
.L_x_6890:
[----:B------:R-:W-:-:S03]  /*200c0*/  UMOV UR4, 0xffffffff ;  /* 0xffffffff00047882 */ /* 0x000fc60000000000 */
[----:B------:R-:W-:Y:S05]  /*200d0*/  BRA.DIV UR4, `(.L_x_6892) ;  /* 0x0000008e04747947 */ /* 0x000fea000b800000 */
[----:B0-----:R0:W0:Y:S04]  /*200e0*/  SHFL.IDX PT, R0, R4, 0x3, 0x181f ;  /* 0x00781f0004007f89 */ /* 0x00102800000e0000 */
[----:B----4-:R4:W0:Y:S02]  /*200f0*/  SHFL.IDX PT, R14, R3, 0x3, 0x181f ;  /* 0x00781f00030e7f89 */ /* 0x01082400000e0000 */
.L_x_7110:
[----:B--234-:R-:W-:-:S05]  /*20100*/  VIADD R3, R6, 0x60 ;  /* 0x0000006006037836 */ /* 0x01cfca0000000000 */
[----:B------:R-:W-:-:S13]  /*20110*/  ISETP.GE.AND P0, PT, R3, R20, PT ;  /* 0x000000140300720c */ /* 0x000fda0003f06270 */
[----:B------:R-:W-:Y:S05]  /*20120*/  @P0 BRA `(.L_x_6875) ;  /* 0x0000000000280947 */ /* 0x000fea0003800000 */
[----:B------:R-:W-:Y:S01]  /*20130*/  ULDC UR4, c[0x0][0xac8] ;  /* 0x0002b20000047ab9 */ /* 0x000fe20000000800 */
[----:B------:R-:W-:Y:S01]  /*20140*/  ULDC.64 UR6, c[0x0][0x208] ;  /* 0x0000820000067ab9 */ /* 0x000fe20000000a00 */
[----:B------:R-:W-:Y:S02]  /*20150*/  ISETP.GE.AND P2, PT, R16, UR4, PT ;  /* 0x0000000410007c0c */ /* 0x000fe4000bf46270 */
[----:B------:R-:W-:-:S11]  /*20160*/  ISETP.GE.AND P3, PT, R221, UR4, PT ;  /* 0x00000004dd007c0c */ /* 0x000fd6000bf66270 */
[CC--:B0-----:R-:W-:Y:S02]  /*20170*/  @!P2 LEA R4, P0, R16.reuse, R14.reuse, 0x1 ;  /* 0x0000000e1004a211 */ /* 0x0c1fe400078008ff */
[C---:B------:R-:W-:Y:S02]  /*20180*/  @!P3 LEA R14, P1, R221.reuse, R14, 0x1 ;  /* 0x0000000edd0eb211 */ /* 0x040fe400078208ff */
[-C--:B------:R-:W-:Y:S02]  /*20190*/  @!P2 LEA.HI.X R5, R16, R0.reuse, R17, 0x1, P0 ;  /* 0x000000001005a211 */ /* 0x080fe400000f0c11 */
[----:B------:R-:W-:-:S03]  /*201a0*/  @!P3 LEA.HI.X R15, R221, R0, R7, 0x1, P1 ;  /* 0x00000000dd0fb211 */ /* 0x000fc600008f0c07 */
[----:B------:R3:W-:Y:S04]  /*201b0*/  @!P2 ST.E.128 desc[UR6][R4.64], RZ ;  /* 0x000000ff0400a985 */ /* 0x0007e8000c101d06 */
[----:B------:R3:W-:Y:S02]  /*201c0*/  @!P3 ST.E.128 desc[UR6][R14.64], RZ ;  /* 0x000000ff0e00b985 */ /* 0x0007e4000c101d06 */
.L_x_6875:
[----:B------:R-:W-:Y:S05]  /*201d0*/  BSYNC B0 ;  /* 0x0000000000007941 */ /* 0x000fea0003800000 */
.L_x_6861:
[----:B------:R-:W-:Y:S02]  /*201e0*/  ULDC UR4, c[0x0][0xc3c] ;  /* 0x00030f0000047ab9 */ /* 0x000fe40000000800 */
[----:B-1----:R-:W-:-:S13]  /*201f0*/  ISETP.GE.AND P0, PT, R151, UR4, PT ;  /* 0x0000000497007c0c */ /* 0x002fda000bf06270 */
[----:B------:R-:W-:Y:S05]  /*20200*/  @!P0 BRA `(.L_x_6893) ;  /* 0xfffffe1000508947 */ /* 0x000fea000383ffff */
[----:B------:R-:W-:Y:S05]  /*20210*/  BRA `(.L_x_6662) ;  /* 0x0000007800e87947 */ /* 0x000fea0003800000 */
.L_x_6660:
[----:B------:R-:W-:-:S08]  /*20220*/  NOP ;  /* 0x0000000000007918 */ /* 0x000fd00000000000 */
[----:B------:R-:W0:-:S00]  /*20230*/  USETMAXREG.DEALLOC.CTAPOOL 0x18 ;  /* 0x00000018000079c8 */ /* 0x000e0000080e0500 */
[----:B0-----:R-:W2:Y:S01]  /*20240*/  LDL.LU R2, [R1] ;  /* 0x0000000001027983 */ /* 0x001ea20000300800 */
[----:B------:R-:W-:Y:S02]  /*20250*/  LOP3.LUT R0, R0, 0x3, RZ, 0xc0, !PT ;  /* 0x0000000300007812 */ /* 0x000fe400078ec0ff */
[----:B------:R-:W-:-:S04]  /*20260*/  MOV R7, RZ ;  /* 0x000000ff00077202 */ /* 0x000fc80000000f00 */
[----:B------:R-:W0:Y:S02]  /*20270*/  SHFL.IDX PT, R0, R0, RZ, 0x1f ;  /* 0x00001fff00007589 */ /* 0x000e2400000e0000 */
[----:B0-----:R-:W-:Y:S02]  /*20280*/  ISETP.NE.AND P0, PT, R0, RZ, PT ;  /* 0x000000ff0000720c */ /* 0x001fe40003f05270 */
[----:B--2---:R-:W-:-:S11]  /*20290*/  LOP3.LUT R2, R2, 0xffffffef, RZ, 0xc0, !PT ;  /* 0xffffffef02027812 */ /* 0x004fd600078ec0ff */
[----:B------:R-:W-:-:S05]  /*202a0*/  @P0 LOP3.LUT R2, R2, 0x10, RZ, 0xfc, !PT ;  /* 0x0000001002020812 */ /* 0x000fca00078efcff */
[----:B------:R0:W-:Y:S01]  /*202b0*/  STL [R1], R2 ;  /* 0x0000000201007387 */ /* 0x0001e20000100800 */
[----:B------:R-:W-:Y:S05]  /*202c0*/  @!P0 BRA `(.L_x_6894) ;  /* 0x0000000000248947 */ /* 0x000fea0003800000 */
[----:B------:R-:W1:Y:S08]  /*202d0*/  S2UR UR5, SR_CgaCtaId ;  /* 0x00000000000579c3 */ /* 0x000e700000008800 */
[----:B------:R-:W-:Y:S06]  /*202e0*/  BAR.SYNC.DEFER_BLOCKING 0x5, 0x180 ;  /* 0x0146000000007b1d */ /* 0x000fec0000010000 */
[----:B------:R-:W-:-:S02]  /*202f0*/  UMOV UR4, 0x400 ;  /* 0x0000040000047882 */ /* 0x000fc40000000000 */
[----:B-1----:R-:W-:-:S09]  /*20300*/  ULEA UR4, UR5, UR4, 0x18 ;  /* 0x0000000405047291 */ /* 0x002fd2000f8ec03f */
[----:B------:R-:W1:Y:S04]  /*20310*/  LDS.128 R8, [UR4+0x348d0] ;  /* 0x0348d004ff087984 */ /* 0x000e680008000c00 */
[----:B-1----:R1:W-:Y:S04]  /*20320*/  STL.64 [R1+0x10], R8 ;  /* 0x0000100801007387 */ /* 0x0023e80000100a00 */
[----:B------:R1:W-:Y:S01]  /*20330*/  STL.64 [R1+0x18], R10 ;  /* 0x0000180a01007387 */ /* 0x0003e20000100a00 */
[----:B------:R-:W-:Y:S06]  /*20340*/  BAR.ARV 0x4, 0x180 ;  /* 0x0106000000007b1d */ /* 0x000fec0000002000 */
[----:B------:R-:W-:Y:S05]  /*20350*/  BRA `(.L_x_6895) ;  /* 0x0000000800ac7947 */ /* 0x000fea0003800000 */
.L_x_6894:
        /* <DEDUP_REMOVED lines=44> */
.L_x_6898:
        /* <DEDUP_REMOVED lines=39> */
.L_x_6896:
        /* <DEDUP_REMOVED lines=14> */
[----:B0-----:R-:W-:-:S06]  /*20970*/  IADD3 R3, R13, 0xffffffe, RZ ;  /* 0x0ffffffe0d037810 */ /* 0x001fcc0007ffe0ff */
[----:B------:R-:W0:Y:S02]  /*20980*/  F2I.FTZ.U32.TRUNC.NTZ R3, R3 ;  /* 0x0000000300037305 */ /* 0x000e24000021f000 */
[----:B0-----:R-:W-:Y:S01]  /*20990*/  IMAD.MOV R16, RZ, RZ, -R3 ;  /* 0x000000ffff107224 */ /* 0x001fe200078e0a03 */
[----:B------:R-:W-:Y:S06]  /*209a0*/  @!P0 BRA `(.L_x_6899) ;  /* 0x0000000000088947 */ /* 0x000fec0003800000 */
[----:B------:R-:W-:-:S05]  /*209b0*/  VIADD R13, R4, 0xffffffff ;  /* 0xffffffff040d7836 */ /* 0x000fca0000000000 */
[----:B------:R0:W1:Y:S02]  /*209c0*/  SHFL.IDX PT, R14, R2, R13, 0x1f ;  /* 0x00001f0d020e7589 */ /* 0x00006400000e0000 */
.L_x_6899:
[----:B-1----:R-:W-:Y:S01]  /*209d0*/  IMAD R10, R14, UR5, R11 ;  /* 0x000000050e0a7c24 */ /* 0x002fe2000f8e020b */
[----:B------:R-:W1:Y:S01]  /*209e0*/  MUFU.RCP R12, R12 ;  /* 0x0000000c000c7308 */ /* 0x000e620000001000 */
[----:B------:R-:W-:Y:S02]  /*209f0*/  IMAD R11, R16, R5, RZ ;  /* 0x00000005100b7224 */ /* 0x000fe400078e02ff */
[----:B0-----:R-:W-:Y:S01]  /*20a00*/  IMAD.MOV.U32 R2, RZ, RZ, RZ ;  /* 0x000000ffff027224 */ /* 0x001fe200078e00ff */
[----:B------:R0:W-:Y:S03]  /*20a10*/  STL [R1+0x10], R10 ;  /* 0x0000100a01007387 */ /* 0x0001e60000100800 */
[----:B------:R-:W-:Y:S01]  /*20a20*/  IMAD.HI.U32 R2, R3, R11, R2 ;  /* 0x0000000b03027227 */ /* 0x000fe200078e0002 */
[----:B------:R-:W-:-:S04]  /*20a30*/  IABS R11, R7 ;  /* 0x00000007000b7213 */ /* 0x000fc80000000000 */
[----:B------:R-:W-:Y:S02]  /*20a40*/  IADD3 R14, RZ, -R11, RZ ;  /* 0x8000000bff0e7210 */ /* 0x000fe40007ffe0ff */
[----:B0-----:R-:W-:-:S04]  /*20a50*/  IADD3 R10, -R10, UR6, RZ ;  /* 0x000000060a0a7c10 */ /* 0x001fc8000fffe1ff */
[----:B------:R-:W-:-:S05]  /*20a60*/  IABS R3, R10 ;  /* 0x0000000a00037213 */ /* 0x000fca0000000000 */
[----:B------:R-:W-:-:S04]  /*20a70*/  IMAD.HI.U32 R11, R2, R3, RZ ;  /* 0x00000003020b7227 */ /* 0x000fc800078e00ff */
[----:B------:R-:W-:Y:S02]  /*20a80*/  IMAD R2, R11, R14, R3 ;  /* 0x0000000e0b027224 */ /* 0x000fe400078e0203 */
[----:B-1----:R-:W-:-:S03]  /*20a90*/  VIADD R3, R12, 0xffffffe ;  /* 0x0ffffffe0c037836 */ /* 0x002fc60000000000 */
[----:B------:R-:W-:-:S03]  /*20aa0*/  ISETP.GT.U32.AND P1, PT, R5, R2, PT ;  /* 0x000000020500720c */ /* 0x000fc60003f24070 */
[----:B------:R-:W0:Y:S10]  /*20ab0*/  F2I.FTZ.U32.TRUNC.NTZ R3, R3 ;  /* 0x0000000300037305 */ /* 0x000e34000021f000 */
        /* <DEDUP_REMOVED lines=22> */
[----:B------:R-:W-:Y:S01]  /*20c20*/  @!P1 IMAD.IADD R3, R3, 0x1, -R8 ;  /* 0x0000000103039824 */ /* 0x000fe200078e0a08 */
[----:B------:R-:W-:Y:S02]  /*20c30*/  @!P1 IADD3 R5, R5, 0x1, RZ ;  /* 0x0000000105059810 */ /* 0x000fe40007ffe0ff */
[----:B------:R-:W-:Y:S02]  /*20c40*/  ISETP.NE.AND P1, PT, R9, RZ, PT ;  /* 0x000000ff0900720c */ /* 0x000fe40003f25270 */
[----:B------:R-:W-:-:S13]  /*20c50*/  ISETP.GE.U32.AND P0, PT, R3, R8, PT ;  /* 0x000000080300720c */ /* 0x000fda0003f06070 */
[----:B------:R-:W-:-:S04]  /*20c60*/  @P0 VIADD R5, R5, 0x1 ;  /* 0x0000000105050836 */ /* 0x000fc80000000000 */
[----:B------:R-:W-:Y:S01]  /*20c70*/  @!P2 IMAD.MOV R5, RZ, RZ, -R5 ;  /* 0x000000ffff05a224 */ /* 0x000fe200078e0a05 */
[----:B------:R-:W-:-:S05]  /*20c80*/  @!P1 LOP3.LUT R5, RZ, R9, RZ, 0x33, !PT ;  /* 0x00000009ff059212 */ /* 0x000fca00078e33ff */
[----:B------:R-:W-:-:S04]  /*20c90*/  IMAD.MOV R2, RZ, RZ, -R5 ;  /* 0x000000ffff027224 */ /* 0x000fc800078e0a05 */
[C---:B------:R-:W-:Y:S02]  /*20ca0*/  IMAD R11, R9.reuse, R2, R11 ;  /* 0x00000002090b7224 */ /* 0x040fe400078e020b */
[----:B------:R-:W-:Y:S01]  /*20cb0*/  IMAD R2, R9, 0x1000000, R5 ;  /* 0x0100000009027824 */ /* 0x000fe200078e0205 */
[----:B------:R-:W-:-:S03]  /*20cc0*/  IADD3 R5, R10, -R7, RZ ;  /* 0x800000070a057210 */ /* 0x000fc60007ffe0ff */
[----:B------:R-:W-:Y:S02]  /*20cd0*/  IMAD R3, R11, 0x10000, R2 ;  /* 0x000100000b037824 */ /* 0x000fe400078e0202 */
[----:B------:R-:W-:Y:S01]  /*20ce0*/  VIADD R2, R4, UR4 ;  /* 0x0000000404027c36 */ /* 0x000fe20008000000 */
[----:B------:R1:W-:Y:S04]  /*20cf0*/  STL [R1+0x14], R5 ;  /* 0x0000140501007387 */ /* 0x0003e80000100800 */
[----:B------:R1:W-:Y:S04]  /*20d00*/  STL [R1+0x1c], R2 ;  /* 0x00001c0201007387 */ /* 0x0003e80000100800 */
[----:B------:R1:W-:Y:S01]  /*20d10*/  STL [R1+0x18], R3 ;  /* 0x0000180301007387 */ /* 0x0003e20000100800 */
[----:B------:R-:W-:Y:S05]  /*20d20*/  BRA `(.L_x_6900) ;  /* 0x0000000000107947 */ /* 0x000fea0003800000 */
.L_x_6897:
[----:B------:R-:W-:Y:S01]  /*20d30*/  IMAD.U32 R2, RZ, RZ, UR6 ;  /* 0x00000006ff027e24 */ /* 0x000fe2000f8e00ff */
[----:B------:R0:W-:Y:S04]  /*20d40*/  STL [R1+0x14], RZ ;  /* 0x000014ff01007387 */ /* 0x0001e80000100800 */
[----:B------:R0:W-:Y:S04]  /*20d50*/  STL [R1+0x18], RZ ;  /* 0x000018ff01007387 */ /* 0x0001e80000100800 */
[----:B------:R0:W-:Y:S02]  /*20d60*/  STL [R1+0x10], R2 ;  /* 0x0000100201007387 */ /* 0x0001e40000100800 */
.L_x_6900:
[----:B------:R-:W2:Y:S04]  /*20d70*/  LDL R8, [R1+0x10] ;  /* 0x0000100001087983 */ /* 0x000ea80000100800 */
        /* <DEDUP_REMOVED lines=9> */
.L_x_6895:
        /* <DEDUP_REMOVED lines=8> */
[----:B------:R-:W3:Y:S01]  /*20e90*/  LDL.LU R4, [R1] ;  /* 0x0000000001047983 */ /* 0x000ee20000300800 */
[C---:B--2---:R-:W-:Y:S01]  /*20ea0*/  IMAD.SHL.U32 R0, R6.reuse, 0x8, RZ ;  /* 0x0000000806007824 */ /* 0x044fe200078e00ff */
[----:B------:R-:W2:Y:S01]  /*20eb0*/  S2UR UR5, SR_CgaCtaId ;  /* 0x00000000000579c3 */ /* 0x000ea20000008800 */
[----:B------:R-:W-:Y:S01]  /*20ec0*/  LOP3.LUT R5, R6, 0x7f, RZ, 0xc0, !PT ;  /* 0x0000007f06057812 */ /* 0x000fe200078ec0ff */
[----:B------:R-:W-:Y:S01]  /*20ed0*/  UMOV UR4, 0x400 ;  /* 0x0000040000047882 */ /* 0x000fe20000000000 */
[----:B------:R-:W-:Y:S01]  /*20ee0*/  BSSY B8, `(.L_x_6901) ;  /* 0x00006b5000087945 */ /* 0x000fe20003800000 */
[C---:B------:R-:W-:Y:S01]  /*20ef0*/  LOP3.LUT R3, R0.reuse, 0x1f8, RZ, 0xc0, !PT ;  /* 0x000001f800037812 */ /* 0x040fe200078ec0ff */
[----:B------:R-:W-:Y:S01]  /*20f00*/  IMAD.MOV.U32 R19, RZ, RZ, RZ ;  /* 0x000000ffff137224 */ /* 0x000fe200078e00ff */
[C---:B------:R-:W-:Y:S01]  /*20f10*/  ISETP.NE.AND P1, PT, R5.reuse, RZ, PT ;  /* 0x000000ff0500720c */ /* 0x040fe20003f25270 */
[----:B0-----:R-:W-:Y:S01]  /*20f20*/  IMAD.SHL.U32 R2, R5, 0x8, RZ ;  /* 0x0000000805027824 */ /* 0x001fe200078e00ff */
[----:B------:R-:W-:Y:S01]  /*20f30*/  LOP3.LUT R3, R3, 0x38, R6, 0x78, !PT ;  /* 0x0000003803037812 */ /* 0x000fe200078e7806 */
[----:B------:R-:W-:Y:S01]  /*20f40*/  ULDC.64 UR38, c[0x0][0x198] ;  /* 0x0000660000267ab9 */ /* 0x000fe20000000a00 */
[----:B------:R-:W-:Y:S01]  /*20f50*/  LOP3.LUT R0, R0, 0x38, RZ, 0xc0, !PT ;  /* 0x0000003800007812 */ /* 0x000fe200078ec0ff */
[----:B------:R-:W-:Y:S01]  /*20f60*/  ULOP3.LUT UR37, UR60, 0x2, URZ, 0xfc, !UPT ;  /* 0x000000023c257892 */ /* 0x000fe2000f8efc3f */
[----:B------:R-:W-:Y:S01]  /*20f70*/  LOP3.LUT R3, R3, 0x200, R2, 0xf8, !PT ;  /* 0x0000020003037812 */ /* 0x000fe200078ef802 */
[----:B------:R-:W-:Y:S01]  /*20f80*/  ULDC UR36, c[0x0][0xc] ;  /* 0x0000030000247ab9 */ /* 0x000fe20000000800 */
[C---:B------:R-:W-:Y:S01]  /*20f90*/  LOP3.LUT P0, R2, R6.reuse, 0x1f, RZ, 0xc0, !PT ;  /* 0x0000001f06027812 */ /* 0x040fe2000780c0ff */
[----:B------:R-:W-:Y:S01]  /*20fa0*/  IMAD.SHL.U32 R6, R6, 0x10, RZ ;  /* 0x0000001006067824 */ /* 0x000fe200078e00ff */
[----:B------:R-:W-:-:S03]  /*20fb0*/  LOP3.LUT R0, R0, 0x40, RZ, 0xfc, !PT ;  /* 0x0000004000007812 */ /* 0x000fc600078efcff */
[----:B------:R0:W-:Y:S01]  /*20fc0*/  STL [R1+0x2c], R2 ;  /* 0x00002c0201007387 */ /* 0x0001e20000100800 */
[----:B--2---:R-:W-:Y:S01]  /*20fd0*/  ULEA UR4, UR5, UR4, 0x18 ;  /* 0x0000000405047291 */ /* 0x004fe2000f8ec03f */
[----:B0-----:R-:W-:-:S05]  /*20fe0*/  SHF.R.U32.HI R2, RZ, 0x3, R5 ;  /* 0x00000003ff027819 */ /* 0x001fca0000011605 */
[----:B------:R-:W-:Y:S01]  /*20ff0*/  IMAD.U32 R18, RZ, RZ, UR4 ;  /* 0x00000004ff127e24 */ /* 0x000fe2000f8e00ff */
[----:B---3--:R-:W-:-:S04]  /*21000*/  LOP3.LUT R4, R4, 0xfffffffd, RZ, 0xc0, !PT ;  /* 0xfffffffd04047812 */ /* 0x008fc800078ec0ff */
[----:B------:R-:W-:-:S04]  /*21010*/  @P1 LOP3.LUT R4, R4, 0x2, RZ, 0xfc, !PT ;  /* 0x0000000204041812 */ /* 0x000fc800078efcff */
[----:B------:R-:W-:-:S04]  /*21020*/  LOP3.LUT R4, R4, 0xfffffffe, RZ, 0xc0, !PT ;  /* 0xfffffffe04047812 */ /* 0x000fc800078ec0ff */
[----:B------:R-:W-:Y:S02]  /*21030*/  @P0 LOP3.LUT R4, R4, 0x1, RZ, 0xfc, !PT ;  /* 0x0000000104040812 */ /* 0x000fe400078efcff */
[----:B------:R-:W-:Y:S02]  /*21040*/  ISETP.NE.OR P0, PT, R5, RZ, !P0 ;  /* 0x000000ff0500720c */ /* 0x000fe40004705670 */
[----:B------:R-:W-:Y:S02]  /*21050*/  LOP3.LUT R5, R2, 0x70, R6, 0xf8, !PT ;  /* 0x0000007002057812 */ /* 0x000fe400078ef806 */
[----:B------:R-:W-:Y:S02]  /*21060*/  LEA R2, R3, R18, 0x1 ;  /* 0x0000001203027211 */ /* 0x000fe400078e08ff */
[----:B------:R-:W-:-:S03]  /*21070*/  LOP3.LUT R4, R4, 0xfffffff7, RZ, 0xc0, !PT ;  /* 0xfffffff704047812 */ /* 0x000fc600078ec0ff */
[----:B------:R0:W-:Y:S04]  /*21080*/  STL [R1+0x34], R2 ;  /* 0x0000340201007387 */ /* 0x0001e80000100800 */
[----:B------:R-:W-:Y:S01]  /*21090*/  @P0 LOP3.LUT R4, R4, 0x8, RZ, 0xfc, !PT ;  /* 0x0000000804040812 */ /* 0x000fe200078efcff */
[----:B------:R2:W-:Y:S04]  /*210a0*/  STL [R1+0x5c], RZ ;  /* 0x00005cff01007387 */ /* 0x0005e80000100800 */
[----:B------:R2:W-:Y:S01]  /*210b0*/  STL [R1], R4 ;  /* 0x0000000401007387 */ /* 0x0005e20000100800 */
[----:B0-----:R-:W-:-:S05]  /*210c0*/  IMAD.MOV.U32 R2, RZ, RZ, 0x1 ;  /* 0x00000001ff027424 */ /* 0x001fca00078e00ff */
[----:B------:R2:W-:Y:S04]  /*210d0*/  STL [R1+0x24], R2 ;  /* 0x0000240201007387 */ /* 0x0005e80000100800 */
[----:B------:R2:W-:Y:S04]  /*210e0*/  STL [R1+0x20], RZ ;  /* 0x000020ff01007387 */ /* 0x0005e80000100800 */
[----:B------:R2:W-:Y:S02]  /*210f0*/  STL [R1+0xc], R2 ;  /* 0x00000c0201007387 */ /* 0x0005e40000100800 */
.L_x_7042:
[----:B---3--:R-:W3:Y:S01]  /*21100*/  LDL R0, [R1+0x1c] ;  /* 0x00001c0001007983 */ /* 0x008ee20000100800 */
[----:B--2---:R-:W3:Y:S01]  /*21110*/  LDC.64 R2, c[0x0][0xc88] ;  /* 0x00032200ff027b82 */ /* 0x004ee20000000a00 */
[----:B------:R-:W-:Y:S01]  /*21120*/  ULDC.64 UR4, c[0x0][0x208] ;  /* 0x0000820000047ab9 */ /* 0x000fe20000000a00 */
[----:B---3--:R-:W-:-:S05]  /*21130*/  IMAD.WIDE R2, R0, 0x4, R2 ;  /* 0x0000000400027825 */ /* 0x008fca00078e0202 */
[----:B------:R-:W2:Y:S01]  /*21140*/  LDG.E R15, desc[UR4][R2.64] ;  /* 0x00000004020f7981 */ /* 0x000ea2000c1e1900 */
[----:B------:R-:W-:Y:S05]  /*21150*/  YIELD ;  /* 0x0000000000007946 */ /* 0x000fea0003800000 */
[----:B------:R-:W-:Y:S01]  /*21160*/  ULDC.64 UR4, c[0x0][0xa28] ;  /* 0x00028a0000047ab9 */ /* 0x000fe20000000a00 */
[----:B------:R-:W-:Y:S01]  /*21170*/  ULDC.64 UR10, c[0x0][0xa18] ;  /* 0x00028600000a7ab9 */ /* 0x000fe20000000a00 */
[----:B------:R-:W-:Y:S01]  /*21180*/  ISETP.NE.U32.AND P0, PT, RZ, UR4, PT ;  /* 0x00000004ff007c0c */ /* 0x000fe2000bf05070 */
[----:B------:R-:W-:Y:S01]  /*21190*/  ULDC.64 UR6, c[0x0][0xa08] ;  /* 0x0002820000067ab9 */ /* 0x000fe20000000a00 */
[----:B------:R-:W-:Y:S01]  /*211a0*/  ISETP.NE.U32.AND P3, PT, RZ, UR10, PT ;  /* 0x0000000aff007c0c */ /* 0x000fe2000bf65070 */
[----:B------:R-:W-:Y:S01]  /*211b0*/  IMAD.MOV.U32 R0, RZ, RZ, RZ ;  /* 0x000000ffff007224 */ /* 0x000fe200078e00ff */
[----:B------:R-:W-:Y:S01]  /*211c0*/  ISETP.NE.AND.EX P0, PT, RZ, UR5, PT, P0 ;  /* 0x00000005ff007c0c */ /* 0x000fe2000bf05300 */
[----:B------:R-:W-:Y:S01]  /*211d0*/  ULDC.64 UR12, c[0x0][0x208] ;  /* 0x00008200000c7ab9 */ /* 0x000fe20000000a00 */
[----:B------:R-:W-:Y:S01]  /*211e0*/  ISETP.NE.AND.EX P3, PT, RZ, UR11, PT, P3 ;  /* 0x0000000bff007c0c */ /* 0x000fe2000bf65330 */
[----:B------:R-:W-:Y:S01]  /*211f0*/  ULDC.64 UR8, c[0x0][0xa10] ;  /* 0x0002840000087ab9 */ /* 0x000fe20000000a00 */
[----:B------:R-:W-:-:S02]  /*21200*/  MOV R12, RZ ;  /* 0x000000ff000c7202 */ /* 0x000fc40000000f00 */
[----:B--2---:R-:W-:Y:S01]  /*21210*/  SHF.R.S32.HI R4, RZ, 0x1f, R15 ;  /* 0x0000001fff047819 */ /* 0x004fe2000001140f */
[----:B------:R-:W-:-:S06]  /*21220*/  IMAD.SHL.U32 R14, R15, 0x4, RZ ;  /* 0x000000040f0e7824 */ /* 0x000fcc00078e00ff */
[C---:B------:R-:W-:Y:S01]  /*21230*/  @P0 LEA R2, P1, R15.reuse, UR4, 0x2 ;  /* 0x000000040f020c11 */ /* 0x040fe2000f8210ff */
[----:B------:R-:W-:Y:S01]  /*21240*/  STL [R1+0x38], R15 ;  /* 0x0000380f01007387 */ /* 0x000fe20000100800 */
[C-C-:B------:R-:W-:Y:S02]  /*21250*/  SHF.L.U64.HI R13, R15.reuse, 0x2, R4.reuse ;  /* 0x000000020f0d7819 */ /* 0x140fe40000010204 */
[----:B------:R-:W-:Y:S01]  /*21260*/  @P0 LEA.HI.X R3, R15, UR5, R4, 0x2, P1 ;  /* 0x000000050f030c11 */ /* 0x000fe200088f1404 */
[----:B------:R-:W-:Y:S01]  /*21270*/  ULDC.64 UR4, c[0x0][0xa00] ;  /* 0x0002800000047ab9 */ /* 0x000fe20000000a00 */
[C---:B-1----:R-:W-:Y:S01]  /*21280*/  @P3 IADD3 R8, P1, R14.reuse, UR10, RZ ;  /* 0x0000000a0e083c10 */ /* 0x042fe2000ff3e0ff */
[----:B0-----:R0:W-:Y:S03]  /*21290*/  STL [R1+0x50], R4 ;  /* 0x0000500401007387 */ /* 0x0011e60000100800 */
        /* <DEDUP_REMOVED lines=42> */
.L_x_6902:
        /* <DEDUP_REMOVED lines=14> */
[----:B0-----:R-:W-:Y:S01]  /*21620*/  IADD3 R2, P1, R14, UR4, RZ ;  /* 0x000000040e027c10 */ /* 0x001fe2000ff3e0ff */
[----:B------:R-:W-:-:S03]  /*21630*/  ULDC.64 UR6, c[0x0][0x208] ;  /* 0x0000820000067ab9 */ /* 0x000fc60000000a00 */
[----:B------:R-:W-:-:S05]  /*21640*/  IADD3.X R3, R13, UR5, RZ, P1, !PT ;  /* 0x000000050d037c10 */ /* 0x000fca0008ffe4ff */
[----:B------:R0:W5:Y:S01]  /*21650*/  LDG.E R8, desc[UR6][R2.64] ;  /* 0x0000000602087981 */ /* 0x000162000c1e1900 */
[----:B------:R-:W-:Y:S05]  /*21660*/  BRA `(.L_x_6904) ;  /* 0x0000000000147947 */ /* 0x000fea0003800000 */
.L_x_6903:
[----:B------:R-:W-:Y:S05]  /*21670*/  @!P2 BRA `(.L_x_6904) ;  /* 0x000000000010a947 */ /* 0x000fea0003800000 */
[----:B------:R-:W-:Y:S02]  /*21680*/  ULDC.64 UR4, c[0x0][0x208] ;  /* 0x0000820000047ab9 */ /* 0x000fe40000000a00 */
[----:B------:R-:W2:Y:S04]  /*21690*/  LDG.E R8, desc[UR4][R6.64] ;  /* 0x0000000406087981 */ /* 0x000ea8000c1e1900 */
[----:B------:R-:W2:Y:S02]  /*216a0*/  LDG.E R6, desc[UR4][R6.64+0x4] ;  /* 0x0000040406067981 */ /* 0x000ea4000c1e1900 */
[----:B--2---:R-:W-:-:S07]  /*216b0*/  IMAD.IADD R8, R6, 0x1, -R8 ;  /* 0x0000000106087824 */ /* 0x004fce00078e0a08 */
.L_x_6904:
[----:B------:R-:W-:Y:S01]  /*216c0*/  ULDC.64 UR4, c[0x0][0x208] ;  /* 0x0000820000047ab9 */ /* 0x000fe20000000a00 */
[----:B-----5:R-:W-:Y:S01]  /*216d0*/  IMAD.IADD R6, R8, 0x1, -R0 ;  /* 0x0000000108067824 */ /* 0x020fe200078e0a00 */
[----:B0-----:R-:W2:Y:S04]  /*216e0*/  LDL.LU R3, [R1] ;  /* 0x0000000001037983 */ /* 0x001ea80000300800 */
[----:B------:R-:W3:Y:S04]  /*216f0*/  @P0 LDG.E R0, desc[UR4][R4.64] ;  /* 0x0000000404000981 */ /* 0x000ee8000c1e1900 */
[----:B------:R-:W3:Y:S01]  /*21700*/  @P0 LDG.E R4, desc[UR4][R4.64+0x4] ;  /* 0x0000040404040981 */ /* 0x000ee2000c1e1900 */
        /* <DEDUP_REMOVED lines=15> */
[----:B------:R0:W-:Y:S01]  /*21800*/  STL [R1], R3 ;  /* 0x0000000301007387 */ /* 0x0001e20000100800 */
        /* <DEDUP_REMOVED lines=9> */
[----:B0-----:R-:W-:Y:S01]  /*218a0*/  MOV R4, RZ ;  /* 0x000000ff00047202 */ /* 0x001fe20000000f00 */
[----:B-1----:R-:W-:-:S04]  /*218b0*/  IMAD.MOV R0, RZ, RZ, -R5 ;  /* 0x000000ffff007224 */ /* 0x002fc800078e0a05 */
        /* <DEDUP_REMOVED lines=15> */
[----:B------:R-:W-:-:S13]  /*219b0*/  ISETP.GE.AND P1, PT, R5, RZ, PT ;  /* 0x000000ff0500720c */ /* 0x000fda0003f26270 */
[----:B------:R-:W-:Y:S01]  /*219c0*/  @!P1 IMAD.MOV R0, RZ, RZ, -R0 ;  /* 0x000000ffff009224 */ /* 0x000fe200078e0a00 */
[----:B------:R-:W-:-:S13]  /*219d0*/  ISETP.NE.AND P1, PT, R2, RZ, PT ;  /* 0x000000ff0200720c */ /* 0x000fda0003f25270 */
[----:B------:R-:W-:-:S07]  /*219e0*/  @!P1 LOP3.LUT R0, RZ, R2, RZ, 0x33, !PT ;  /* 0x00000002ff009212 */ /* 0x000fce00078e33ff */
.L_x_6906:
[----:B------:R-:W-:Y:S05]  /*219f0*/  BSYNC B0 ;  /* 0x0000000000007941 */ /* 0x000fea0003800000 */
.L_x_6905:
        /* <DEDUP_REMOVED lines=25> */
.L_x_7113:
[----:B-1----:R-:W-:Y:S02]  /*21b90*/  ISETP.NE.AND P0, PT, R14, RZ, PT ;  /* 0x000000ff0e00720c */ /* 0x002fe40003f05270 */
[----:B------:R-:W-:-:S11]  /*21ba0*/  PLOP3.LUT P1, PT, PT, PT, PT, 0x8, 0x0 ;  /* 0x000000000000781c */ /* 0x000fd60003f2e170 */
[----:B------:R-:W-:Y:S05]  /*21bb0*/  @P0 BRA `(.L_x_6910) ;  /* 0x00000000000c0947 */ /* 0x000fea0003800000 */
[----:B------:R-:W-:-:S03]  /*21bc0*/  UMOV UR4, 0xffffffff ;  /* 0xffffffff00047882 */ /* 0x000fc60000000000 */
[----:B------:R-:W-:Y:S05]  /*21bd0*/  BRA.DIV UR4, `(.L_x_6911) ;  /* 0x0000007604307947 */ /* 0x000fea000b800000 */
[----:B------:R-:W-:-:S13]  /*21be0*/  ELECT P1, URZ, PT ;  /* 0x00000000003f782f */ /* 0x000fda0003820000 */
.L_x_6910:
        /* <DEDUP_REMOVED lines=9> */
.L_x_7116:
[----:B------:R-:W-:Y:S05]  /*21c80*/  BSYNC B1 ;  /* 0x0000000000017941 */ /* 0x000fea0003800000 */
.L_x_6912:
        /* <DEDUP_REMOVED lines=12> */
.L_x_7117:
[----:B------:R-:W-:Y:S05]  /*21d50*/  BSYNC B2 ;  /* 0x0000000000027941 */ /* 0x000fea0003800000 */
.L_x_6916:
[----:B------:R-:W-:Y:S04]  /*21d60*/  BSSY B2, `(.L_x_6918) ;  /* 0x0000008000027945 */ /* 0x000fe80003800000 */
[----:B------:R-:W-:Y:S05]  /*21d70*/  @P4 BRA `(.L_x_6919) ;  /* 0x0000000000184947 */ /* 0x000fea0003800000 */
[----:B0-----:R-:W2:Y:S02]  /*21d80*/  LDL R2, [R1] ;  /* 0x0000000001027983 */ /* 0x001ea40000100800 */
[----:B--2---:R-:W-:Y:S01]  /*21d90*/  LOP3.LUT P0, RZ, R2, 0x1, RZ, 0xc0, !PT ;  /* 0x0000000102ff7812 */ /* 0x004fe2000780c0ff */
[----:B------:R-:W-:-:S04]  /*21da0*/  IMAD.MOV.U32 R2, RZ, RZ, 0xb000 ;  /* 0x0000b000ff027424 */ /* 0x000fc800078e00ff */
[----:B------:R2:W-:Y:S08]  /*21db0*/  SYNCS.ARRIVE.TRANS64 RZ, [R5+URZ+0x34890], R2 ;  /* 0x0348900205ff79a7 */ /* 0x0005f0000800003f */
[----:B------:R-:W-:Y:S05]  /*21dc0*/  @!P0 BRA `(.L_x_6919) ;  /* 0x0000000000048947 */ /* 0x000fea0003800000 */
[----:B------:R-:W-:Y:S01]  /*21dd0*/  BPT.TRAP 0x1 ;  /* 0x000000040000795c */ /* 0x000fe20000300000 */
.L_x_6919:
[----:B------:R-:W-:Y:S05]  /*21de0*/  BSYNC B2 ;  /* 0x0000000000027941 */ /* 0x000fea0003800000 */
.L_x_6918:
        /* <DEDUP_REMOVED lines=13> */
.L_x_6920:
        /* <DEDUP_REMOVED lines=16> */
.L_x_6921:
        /* <DEDUP_REMOVED lines=13> */
.L_x_7118:
[----:B------:R-:W-:Y:S05]  /*22090*/  BSYNC B2 ;  /* 0x0000000000027941 */ /* 0x000fea0003800000 */
.L_x_6922:
[----:B------:R-:W-:Y:S01]  /*220a0*/  BSSY B2, `(.L_x_6924) ;  /* 0x000000a000027945 */ /* 0x000fe20003800000 */
[----:B------:R-:W-:Y:S01]  /*220b0*/  IMAD.MOV.U32 R12, RZ, RZ, 0x0 ;  /* 0x00000000ff0c7424 */ /* 0x000fe200078e00ff */
[----:B------:R-:W-:Y:S02]  /*220c0*/  MOV R13, 0x12f00000 ;  /* 0x12f00000000d7802 */ /* 0x000fe40000000f00 */
[----:B------:R-:W-:Y:S05]  /*220d0*/  @P4 BRA `(.L_x_6925) ;  /* 0x0000000000184947 */ /* 0x000fea0003800000 */
[----:B------:R-:W2:Y:S02]  /*220e0*/  LDL R2, [R1] ;  /* 0x0000000001027983 */ /* 0x000ea40000100800 */
[----:B--2---:R-:W-:Y:S01]  /*220f0*/  LOP3.LUT P0, RZ, R2, 0x1, RZ, 0xc0, !PT ;  /* 0x0000000102ff7812 */ /* 0x004fe2000780c0ff */
[----:B------:R-:W-:-:S04]  /*22100*/  IMAD.MOV.U32 R2, RZ, RZ, 0xb000 ;  /* 0x0000b000ff027424 */ /* 0x000fc800078e00ff */
[----:B------:R2:W-:Y:S08]  /*22110*/  SYNCS.ARRIVE.TRANS64 RZ, [R5+URZ+0x348b0], R2 ;  /* 0x0348b00205ff79a7 */ /* 0x0005f0000800003f */
[----:B------:R-:W-:Y:S05]  /*22120*/  @!P0 BRA `(.L_x_6925) ;  /* 0x0000000000048947 */ /* 0x000fea0003800000 */
[----:B------:R-:W-:Y:S01]  /*22130*/  BPT.TRAP 0x1 ;  /* 0x000000040000795c */ /* 0x000fe20000300000 */
.L_x_6925:
[----:B------:R-:W-:Y:S05]  /*22140*/  BSYNC B2 ;  /* 0x0000000000027941 */ /* 0x000fea0003800000 */
.L_x_6924:
        /* <DEDUP_REMOVED lines=8> */
.L_x_6926:
        /* <DEDUP_REMOVED lines=15> */
.L_x_6927:
        /* <DEDUP_REMOVED lines=10> */
.L_x_6915:
[----:B------:R-:W-:Y:S05]  /*22360*/  BSYNC B1 ;  /* 0x0000000000017941 */ /* 0x000fea0003800000 */
.L_x_6914:
[----:B------:R-:W0:Y:S04]  /*22370*/  LDL.LU R7, [R1+0x20] ;  /* 0x0000200001077983 */ /* 0x000e280000300800 */
[----:B------:R-:W2:Y:S01]  /*22380*/  LDL.LU R4, [R1+0x24] ;  /* 0x0000240001047983 */ /* 0x000ea20000300800 */
[----:B------:R-:W-:Y:S02]  /*22390*/  PLOP3.LUT P5, PT, PT, PT, PT, 0x8, 0x0 ;  /* 0x000000000000781c */ /* 0x000fe40003fae170 */
[----:B0-----:R-:W-:Y:S01]  /*223a0*/  IADD3 R2, R7, 0x1, RZ ;  /* 0x0000000107027810 */ /* 0x001fe20007ffe0ff */
[----:B------:R-:W-:-:S03]  /*223b0*/  VIADD R7, R6, 0xfffffffe ;  /* 0xfffffffe06077836 */ /* 0x000fc60000000000 */
        /* <DEDUP_REMOVED lines=8> */
.L_x_6942:
        /* <DEDUP_REMOVED lines=10> */
.L_x_7119:
[----:B------:R-:W-:Y:S05]  /*224e0*/  BSYNC B2 ;  /* 0x0000000000027941 */ /* 0x000fea0003800000 */
.L_x_6930:
[----:B------:R-:W1:Y:S01]  /*224f0*/  S2R R2, SR_TID.X ;  /* 0x0000000000027919 */ /* 0x000e620000002100 */
[----:B------:R-:W-:Y:S01]  /*22500*/  BSSY B2, `(.L_x_6932) ;  /* 0x000000a000027945 */ /* 0x000fe20003800000 */
[----:B-1----:R-:W-:-:S04]  /*22510*/  LOP3.LUT R2, R2, 0x7f, RZ, 0xc0, !PT ;  /* 0x0000007f02027812 */ /* 0x002fc800078ec0ff */
[----:B------:R-:W-:-:S13]  /*22520*/  ISETP.NE.AND P2, PT, R2, RZ, PT ;  /* 0x000000ff0200720c */ /* 0x000fda0003f45270 */
[----:B------:R-:W-:Y:S05]  /*22530*/  @P2 BRA `(.L_x_6933) ;  /* 0x0000000000182947 */ /* 0x000fea0003800000 */
[----:B------:R-:W2:Y:S02]  /*22540*/  LDL R2, [R1] ;  /* 0x0000000001027983 */ /* 0x000ea40000100800 */
[----:B--2---:R-:W-:Y:S01]  /*22550*/  LOP3.LUT P0, RZ, R2, 0x1, RZ, 0xc0, !PT ;  /* 0x0000000102ff7812 */ /* 0x004fe2000780c0ff */
[----:B------:R-:W-:-:S04]  /*22560*/  IMAD.MOV.U32 R2, RZ, RZ, 0xb000 ;  /* 0x0000b000ff027424 */ /* 0x000fc800078e00ff */
[----:B------:R1:W-:Y:S08]  /*22570*/  SYNCS.ARRIVE.TRANS64 RZ, [R6+URZ+0x34890], R2 ;  /* 0x0348900206ff79a7 */ /* 0x0003f0000800003f */
[----:B------:R-:W-:Y:S05]  /*22580*/  @!P0 BRA `(.L_x_6933) ;  /* 0x0000000000048947 */ /* 0x000fea0003800000 */
[----:B------:R-:W-:Y:S01]  /*22590*/  BPT.TRAP 0x1 ;  /* 0x000000040000795c */ /* 0x000fe20000300000 */
.L_x_6933:
[----:B------:R-:W-:Y:S05]  /*225a0*/  BSYNC B2 ;  /* 0x0000000000027941 */ /* 0x000fea0003800000 */
.L_x_6932:
        /* <DEDUP_REMOVED lines=9> */
[----:B--2---:R-:W-:Y:S01]  /*22640*/  IMAD R4, R2, 0xb000, R18 ;  /* 0x0000b00002047824 */ /* 0x004fe200078e0212 */
[----:B------:R-:W-:-:S03]  /*22650*/  IADD3 R2, R6, 0x34890, RZ ;  /* 0x0003489006027810 */ /* 0x000fc60007ffe0ff */
[----:B------:R-:W-:-:S08]  /*22660*/  VIADD R8, R4, 0x1e400 ;  /* 0x0001e40004087836 */ /* 0x000fd00000000000 */
.L_x_6934:
        /* <DEDUP_REMOVED lines=16> */
.L_x_6935:
        /* <DEDUP_REMOVED lines=13> */
.L_x_7120:
[----:B------:R-:W-:Y:S05]  /*22840*/  BSYNC B2 ;  /* 0x0000000000027941 */ /* 0x000fea0003800000 */
.L_x_6936:
        /* <DEDUP_REMOVED lines=10> */
.L_x_6939:
[----:B------:R-:W-:Y:S05]  /*228f0*/  BSYNC B2 ;  /* 0x0000000000027941 */ /* 0x000fea0003800000 */
.L_x_6938:
        /* <DEDUP_REMOVED lines=8> */
.L_x_6940:
        /* <DEDUP_REMOVED lines=15> */
.L_x_6941:
        /* <DEDUP_REMOVED lines=10> */
.L_x_6929:
[----:B------:R-:W-:Y:S05]  /*22b10*/  BSYNC B1 ;  /* 0x0000000000017941 */ /* 0x000fea0003800000 */
.L_x_6928:
        /* <DEDUP_REMOVED lines=12> */
.L_x_6908:
[----:B------:R-:W-:Y:S05]  /*22be0*/  BSYNC B0 ;  /* 0x0000000000007941 */ /* 0x000fea0003800000 */
.L_x_6907:
[----:B01----:R-:W2:Y:S04]  /*22bf0*/  LDL R2, [R1] ;  /* 0x0000000001027983 */ /* 0x003ea80000100800 */
        /* <DEDUP_REMOVED lines=18> */
[-C--:B------:R-:W-:Y:S02]  /*22d20*/  IABS R2, R17.reuse ;  /* 0x0000001100027213 */ /* 0x080fe40000000000 */
[----:B-----5:R-:W-:Y:S02]  /*22d30*/  IADD3 R4, R8, -0x1, R17 ;  /* 0xffffffff08047810 */ /* 0x020fe40007ffe011 */
[----:B------:R-:W-:Y:S02]  /*22d40*/  IADD3 R2, RZ, -R2, RZ ;  /* 0x80000002ff027210 */ /* 0x000fe40007ffe0ff */
[----:B------:R-:W-:Y:S02]  /*22d50*/  IABS R3, R4 ;  /* 0x0000000400037213 */ /* 0x000fe40000000000 */
[----:B------:R-:W-:Y:S01]  /*22d60*/  LOP3.LUT R4, R4, R17, RZ, 0x3c, !PT ;  /* 0x0000001104047212 */ /* 0x000fe200078e3cff */
[----:B------:R-:W-:-:S02]  /*22d70*/  IMAD.MOV.U32 R5, RZ, RZ, R2 ;  /* 0x000000ffff057224 */ /* 0x000fc400078e0002 */
        /* <DEDUP_REMOVED lines=12> */
.L_x_6944:
[----:B------:R-:W-:Y:S05]  /*22e40*/  BSYNC B0 ;  /* 0x0000000000007941 */ /* 0x000fea0003800000 */
.L_x_6943:
        /* <DEDUP_REMOVED lines=15> */
[----:B------:R-:W-:Y:S01]  /*22f40*/  ULDC.64 UR6, c[0x0][0x208] ;  /* 0x0000820000067ab9 */ /* 0x000fe20000000a00 */
[----:B------:R-:W0:Y:S08]  /*22f50*/  FLO.U32 R0, UR4 ;  /* 0x0000000400007d00 */ /* 0x000e3000080e0000 */
[----:B------:R-:W1:Y:S01]  /*22f60*/  POPC R5, UR4 ;  /* 0x0000000400057d09 */ /* 0x000e620008000000 */
[----:B0-----:R-:W-:-:S02]  /*22f70*/  ISETP.EQ.U32.AND P0, PT, R0, R3, PT ;  /* 0x000000030000720c */ /* 0x001fc40003f02070 */
[----:B------:R-:W1:Y:S11]  /*22f80*/  LDC.64 R2, c[0x0][0xc60] ;  /* 0x00031800ff027b82 */ /* 0x000e760000000a00 */
[----:B-1----:R-:W2:Y:S01]  /*22f90*/  @P0 ATOMG.E.ADD.STRONG.GPU PT, R3, desc[UR6][R2.64], R5 ;  /* 0x00000005020309a8 */ /* 0x002ea200081ee1c6 */
[----:B------:R-:W0:Y:S02]  /*22fa0*/  S2R R4, SR_LTMASK ;  /* 0x0000000000047919 */ /* 0x000e240000003900 */
[----:B0-----:R-:W-:-:S04]  /*22fb0*/  LOP3.LUT R4, R4, UR4, RZ, 0xc0, !PT ;  /* 0x0000000404047c12 */ /* 0x001fc8000f8ec0ff */
[----:B------:R-:W0:Y:S01]  /*22fc0*/  POPC R7, R4 ;  /* 0x0000000400077309 */ /* 0x000e220000000000 */
[----:B--2---:R-:W0:Y:S02]  /*22fd0*/  SHFL.IDX PT, R0, R3, R0, 0x1f ;  /* 0x00001f0003007589 */ /* 0x004e2400000e0000 */
[----:B0-----:R-:W-:-:S05]  /*22fe0*/  IADD3 R0, R0, UR36, R7 ;  /* 0x0000002400007c10 */ /* 0x001fca000fffe007 */
[----:B------:R4:W-:Y:S01]  /*22ff0*/  STL [R1+0x10], R0 ;  /* 0x0000100001007387 */ /* 0x0009e20000100800 */
[----:B------:R-:W-:Y:S05]  /*23000*/  BRA `(.L_x_6947) ;  /* 0x0000003c00187947 */ /* 0x000fea0003800000 */
.L_x_6946:
        /* <DEDUP_REMOVED lines=20> */
.L_x_6949:
[----:B------:R-:W-:Y:S05]  /*23150*/  BSYNC B6 ;  /* 0x0000000000067941 */ /* 0x000fea0003800000 */
.L_x_6948:
        /* <DEDUP_REMOVED lines=20> */
.L_x_6952:
        /* <DEDUP_REMOVED lines=15> */
.L_x_6951:
[----:B------:R-:W-:Y:S05]  /*23390*/  BSYNC B6 ;  /* 0x0000000000067941 */ /* 0x000fea0003800000 */
.L_x_6950:
        /* <DEDUP_REMOVED lines=26> */
.L_x_7123:
[----:B0-----:R-:W2:Y:S01]  /*23540*/  LDL.LU R4, [R1] ;  /* 0x0000000001047983 */ /* 0x001ea20000300800 */
[----:B------:R-:W-:Y:S02]  /*23550*/  PLOP3.LUT P1, PT, PT, PT, PT, 0x8, 0x0 ;  /* 0x000000000000781c */ /* 0x000fe40003f2e170 */
[----:B-1----:R-:W-:Y:S01]  /*23560*/  ISETP.NE.AND P0, PT, R14, RZ, PT ;  /* 0x000000ff0e00720c */ /* 0x002fe20003f05270 */
[----:B------:R0:W-:Y:S01]  /*23570*/  STL [R1+0x4], R0 ;  /* 0x0000040001007387 */ /* 0x0001e20000100800 */
[----:B--2---:R-:W-:-:S09]  /*23580*/  LOP3.LUT R4, R4, 0xfffffffb, RZ, 0xc0, !PT ;  /* 0xfffffffb04047812 */ /* 0x004fd200078ec0ff */
[----:B------:R-:W-:-:S05]  /*23590*/  @P1 LOP3.LUT R4, R4, 0x4, RZ, 0xfc, !PT ;  /* 0x0000000404041812 */ /* 0x000fca00078efcff */
[----:B------:R0:W-:Y:S01]  /*235a0*/  STL [R1], R4 ;  /* 0x0000000401007387 */ /* 0x0001e20000100800 */
[----:B------:R-:W-:Y:S05]  /*235b0*/  @P0 BRA `(.L_x_6954) ;  /* 0x00000004001c0947 */ /* 0x000fea0003800000 */
[----:B------:R-:W-:-:S03]  /*235c0*/  UMOV UR4, 0xffffffff ;  /* 0xffffffff00047882 */ /* 0x000fc60000000000 */
[----:B------:R-:W-:Y:S05]  /*235d0*/  BRA.DIV UR4, `(.L_x_6955) ;  /* 0x0000005e046c7947 */ /* 0x000fea000b800000 */
[----:B------:R-:W-:-:S13]  /*235e0*/  ELECT P6, URZ, PT ;  /* 0x00000000003f782f */ /* 0x000fda00038c0000 */
.L_x_7126:
        /* <DEDUP_REMOVED lines=20> */
[----:B------:R-:W-:-:S03]  /*23730*/  IMAD.WIDE.U32 R4, R7, UR4, R4 ;  /* 0x0000000407047c25 */ /* 0x000fc6000f8e0004 */
[----:B------:R-:W-:Y:S02]  /*23740*/  LEA R2, P0, R4, R2, 0x2 ;  /* 0x0000000204027211 */ /* 0x000fe400078010ff */
[----:B------:R-:W-:-:S04]  /*23750*/  IADD3 R0, R5, R0, RZ ;  /* 0x0000000005007210 */ /* 0x000fc80007ffe0ff */
[----:B------:R-:W-:-:S05]  /*23760*/  LEA.HI.X R3, R4, R3, R0, 0x2, P0 ;  /* 0x0000000304037211 */ /* 0x000fca00000f1400 */
[----:B------:R1:W5:Y:S02]  /*23770*/  LDG.E R17, desc[UR6][R2.64] ;  /* 0x0000000602117981 */ /* 0x000364000c1e1900 */
.L_x_6956:
[----:B-1----:R-:W2:Y:S01]  /*23780*/  LDL R2, [R1+0xc] ;  /* 0x00000c0001027983 */ /* 0x002ea20000100800 */
[----:B0-----:R-:W-:Y:S01]  /*23790*/  IMAD R0, R19, 0x8, R18 ;  /* 0x0000000813007824 */ /* 0x001fe200078e0212 */
[----:B--2---:R-:W-:-:S04]  /*237a0*/  SHF.L.U32 R2, R2, 0x1f, RZ ;  /* 0x0000001f02027819 */ /* 0x004fc800000006ff */
[----:B------:R-:W0:Y:S02]  /*237b0*/  SYNCS.PHASECHK.TRANS64.TRYWAIT P0, [R0+URZ+0x34840], R2 ;  /* 0x03484002000075a7 */ /* 0x000e24000800017f */
[----:B0-----:R-:W-:Y:S05]  /*237c0*/  @!P0 BRA `(.L_x_6957) ;  /* 0x0000005c00108947 */ /* 0x001fea0003800000 */
.L_x_7127:
[----:B------:R1:W5:Y:S01]  /*237d0*/  LDL R3, [R1] ;  /* 0x0000000001037983 */ /* 0x0003620000100800 */
        /* <DEDUP_REMOVED lines=9> */
.L_x_6958:
[----:B------:R-:W2:Y:S04]  /*23870*/  LDL R4, [R1+0x4] ;  /* 0x0000040001047983 */ /* 0x000ea80000100800 */
[----:B01----:R-:W3:Y:S01]  /*23880*/  LDL R2, [R1+0x18] ;  /* 0x0000180001027983 */ /* 0x003ee20000100800 */
        /* <DEDUP_REMOVED lines=9> */
[----:B------:R-:W-:Y:S01]  /*23920*/  UMOV UR15, 0x40 ;  /* 0x00000040000f7882 */ /* 0x000fe20000000000 */
[----:B------:R-:W-:-:S03]  /*23930*/  LOP3.LUT R3, R3, 0xfffffffb, RZ, 0xc0, !PT ;  /* 0xfffffffb03037812 */ /* 0x000fc600078ec0ff */
[----:B------:R-:W-:Y:S02]  /*23940*/  UIADD3 UR9, UR9, 0x34830, URZ ;  /* 0x0003483009097890 */ /* 0x000fe4000fffe03f */
[----:B------:R-:W-:-:S04]  /*23950*/  @P0 LOP3.LUT R3, R3, 0x4, RZ, 0xfc, !PT ;  /* 0x0000000403030812 */ /* 0x000fc800078efcff */
[----:B------:R-:W-:Y:S01]  /*23960*/  UIADD3 UR8, UR6, 0x1e400, URZ ;  /* 0x0001e40006087890 */ /* 0x000fe2000fffe03f */
[----:B------:R1:W-:Y:S01]  /*23970*/  STL [R1], R3 ;  /* 0x0000000301007387 */ /* 0x0003e20000100800 */
[----:B------:R-:W-:-:S03]  /*23980*/  UIADD3 UR14, UR6, 0x23c00, URZ ;  /* 0x00023c00060e7890 */ /* 0x000fc6000fffe03f */
[----:B------:R-:W-:Y:S01]  /*23990*/  UMOV UR6, 0x0 ;  /* 0x0000000000067882 */ /* 0x000fe20000000000 */
        /* <DEDUP_REMOVED lines=8> */
[----:B-1----:R-:W-:Y:S01]  /*23a20*/  NOP ;  /* 0x0000000000007918 */ /* 0x002fe20000000000 */
.L_x_6954:
        /* <DEDUP_REMOVED lines=28> */
[----:B------:R-:W-:Y:S01]  /*23bf0*/  MOV R4, UR4 ;  /* 0x0000000400047c02 */ /* 0x000fe20008000f00 */
[----:B------:R-:W-:Y:S01]  /*23c00*/  IMAD.U32 R5, RZ, RZ, UR5 ;  /* 0x00000005ff057e24 */ /* 0x000fe2000f8e00ff */
        /* <DEDUP_REMOVED lines=10> */
.L_x_6960:
[----:B------:R-:W-:Y:S05]  /*23cb0*/  BSYNC B6 ;  /* 0x0000000000067941 */ /* 0x000fea0003800000 */
.L_x_6959:
        /* <DEDUP_REMOVED lines=14> */
[----:B------:R-:W0:Y:S01]  /*23da0*/  S2R R10, SR_TID.X ;  /* 0x00000000000a7919 */ /* 0x000e220000002100 */
[----:B--2---:R-:W-:-:S02]  /*23db0*/  IMAD R0, R0, UR4, RZ ;  /* 0x0000000400007c24 */ /* 0x004fc4000f8e02ff */
[----:B----4-:R-:W-:-:S04]  /*23dc0*/  IMAD.WIDE.U32 R2, R4, UR4, R2 ;  /* 0x0000000404027c25 */ /* 0x010fc8000f8e0002 */
[----:B------:R-:W-:Y:S01]  /*23dd0*/  IMAD R0, R4, UR5, R0 ;  /* 0x0000000504007c24 */ /* 0x000fe2000f8e0200 */
[----:B------:R-:W-:Y:S01]  /*23de0*/  ULDC.64 UR4, c[0x0][0x2d0] ;  /* 0x0000b40000047ab9 */ /* 0x000fe20000000a00 */
[----:B------:R-:W2:Y:S03]  /*23df0*/  S2R R4, SR_TID.X ;  /* 0x0000000000047919 */ /* 0x000ea60000002100 */
[----:B------:R-:W-:Y:S01]  /*23e00*/  IADD3 R3, R3, R0, RZ ;  /* 0x0000000003037210 */ /* 0x000fe20007ffe0ff */
[----:B-1----:R-:W-:Y:S02]  /*23e10*/  IMAD.SHL.U32 R9, R9, 0x8, RZ ;  /* 0x0000000809097824 */ /* 0x002fe400078e00ff */
[----:B0-----:R-:W-:-:S03]  /*23e20*/  IMAD.SHL.U32 R10, R10, 0x8, RZ ;  /* 0x000000080a0a7824 */ /* 0x001fc600078e00ff */
[----:B------:R-:W-:-:S04]  /*23e30*/  LOP3.LUT R9, R9, 0x38, RZ, 0xc0, !PT ;  /* 0x0000003809097812 */ /* 0x000fc800078ec0ff */
[----:B------:R-:W-:Y:S02]  /*23e40*/  LOP3.LUT R9, R9, 0x40, RZ, 0xfc, !PT ;  /* 0x0000004009097812 */ /* 0x000fe400078efcff */
[----:B------:R-:W-:Y:S02]  /*23e50*/  LOP3.LUT R10, R10, 0x38, RZ, 0xc0, !PT ;  /* 0x000000380a0a7812 */ /* 0x000fe400078ec0ff */
[----:B--2---:R-:W-:-:S04]  /*23e60*/  LOP3.LUT R4, R4, 0x7f, RZ, 0xc0, !PT ;  /* 0x0000007f04047812 */ /* 0x004fc800078ec0ff */
[----:B------:R-:W-:Y:S02]  /*23e70*/  SHF.R.U32.HI R6, RZ, 0x3, R4 ;  /* 0x00000003ff067819 */ /* 0x000fe40000011604 */
[----:B------:R-:W0:Y:S02]  /*23e80*/  S2R R4, SR_TID.X ;  /* 0x0000000000047919 */ /* 0x000e240000002100 */
[----:B0-----:R-:W-:-:S05]  /*23e90*/  IMAD.SHL.U32 R4, R4, 0x10, RZ ;  /* 0x0000001004047824 */ /* 0x001fca00078e00ff */
[----:B------:R-:W-:Y:S02]  /*23ea0*/  LOP3.LUT R4, R6, 0x70, R4, 0xf8, !PT ;  /* 0x0000007006047812 */ /* 0x000fe400078ef804 */
[----:B------:R-:W0:Y:S01]  /*23eb0*/  @P0 LDC R6, c[0x0][0x44c] ;  /* 0x00011300ff060b82 */ /* 0x000e220000000800 */
[----:B---3--:R-:W-:-:S05]  /*23ec0*/  IMAD.SHL.U32 R5, R5, 0x80, RZ ;  /* 0x0000008005057824 */ /* 0x008fca00078e00ff */
        /* <DEDUP_REMOVED lines=10> */
[----:B------:R-:W-:-:S04]  /*23f70*/  ULDC.64 UR4, c[0x0][0x2c8] ;  /* 0x0000b20000047ab9 */ /* 0x000fc80000000a00 */
[----:B------:R-:W-:Y:S02]  /*23f80*/  IADD3 R3, R3, R0, RZ ;  /* 0x0000000003037210 */ /* 0x000fe40007ffe0ff */
        /* <DEDUP_REMOVED lines=9> */
[----:B------:R0:W5:Y:S01]  /*24020*/  LDL R9, [R1+0x34] ;  /* 0x0000340001097983 */ /* 0x0001620000100800 */
[----:B------:R-:W-:Y:S02]  /*24030*/  LEA.HI.X R3, R2, UR5, R3, 0x1, P0 ;  /* 0x0000000502037c11 */ /* 0x000fe400080f0c03 */
[----:B------:R-:W-:Y:S01]  /*24040*/  ISETP.GE.AND P0, PT, R10, UR4, PT ;  /* 0x000000040a007c0c */ /* 0x000fe2000bf06270 */
[----:B------:R-:W-:-:S03]  /*24050*/  UMOV UR4, 0xffffffff ;  /* 0xffffffff00047882 */ /* 0x000fc60000000000 */
[----:B------:R-:W-:Y:S09]  /*24060*/  BRA.DIV UR4, `(.L_x_6961) ;  /* 0x0000005204fc7947 */ /* 0x000ff2000b800000 */
[----:B------:R-:W2:Y:S01]  /*24070*/  LDL.LU R6, [R1+0x54] ;  /* 0x0000540001067983 */ /* 0x000ea20000300800 */
[----:B------:R-:W1:Y:S02]  /*24080*/  S2R R7, SR_TID.X ;  /* 0x0000000000077919 */ /* 0x000e640000002100 */
[----:B-1----:R-:W-:-:S04]  /*24090*/  LOP3.LUT R7, R7, 0x7f, RZ, 0xc0, !PT ;  /* 0x0000007f07077812 */ /* 0x002fc800078ec0ff */
[----:B------:R-:W-:Y:S02]  /*240a0*/  SHF.R.U32.HI R11, RZ, 0x3, R7 ;  /* 0x00000003ff0b7819 */ /* 0x000fe40000011607 */
[----:B------:R-:W1:Y:S03]  /*240b0*/  SHFL.IDX PT, R7, R4, RZ, 0x181f ;  /* 0x00181fff04077589 */ /* 0x000e6600000e0000 */
[----:B------:R-:W-:Y:S01]  /*240c0*/  IMAD.IADD R0, R11, 0x1, R5 ;  /* 0x000000010b007824 */ /* 0x000fe200078e0205 */
[----:B------:R-:W-:-:S03]  /*240d0*/  ULDC.64 UR4, c[0x0][0x208] ;  /* 0x0000820000047ab9 */ /* 0x000fc60000000a00 */
[----:B------:R-:W-:Y:S02]  /*240e0*/  VIADD R5, R0, 0x10 ;  /* 0x0000001000057836 */ /* 0x000fe40000000000 */
[----:B--2---:R-:W-:Y:S02]  /*240f0*/  IMAD R2, R6, R8, RZ ;  /* 0x0000000806027224 */ /* 0x004fe400078e02ff */
[----:B------:R-:W2:Y:S03]  /*24100*/  SHFL.IDX PT, R6, R3, RZ, 0x181f ;  /* 0x00181fff03067589 */ /* 0x000ea600000e0000 */
[----:B------:R-:W-:-:S13]  /*24110*/  ISETP.GE.AND P2, PT, R0, R2, PT ;  /* 0x000000020000720c */ /* 0x000fda0003f46270 */
[----:B-1----:R-:W-:-:S04]  /*24120*/  @!P2 LEA R7, P3, R10, R7, 0x1 ;  /* 0x000000070a07a211 */ /* 0x002fc800078608ff */
[----:B--2---:R-:W-:-:S04]  /*24130*/  @!P2 IADD3.X R6, RZ, R6, RZ, P3, !PT ;  /* 0x00000006ff06a210 */ /* 0x004fc80001ffe4ff */
[----:B------:R-:W-:-:S04]  /*24140*/  @!P2 LOP3.LUT R7, R7, R6, RZ, 0x3c, !PT ;  /* 0x000000060707a212 */ /* 0x000fc800078e3cff */
[----:B------:R-:W-:-:S04]  /*24150*/  @!P2 LOP3.LUT R6, R7, R6, RZ, 0x3c, !PT ;  /* 0x000000060706a212 */ /* 0x000fc800078e3cff */
[----:B------:R-:W-:-:S05]  /*24160*/  @!P2 LOP3.LUT R7, R7, R6, RZ, 0x3c, !PT ;  /* 0x000000060707a212 */ /* 0x000fca00078e3cff */
[----:B------:R-:W-:Y:S01]  /*24170*/  @!PT LDS RZ, [RZ] ;  /* 0x00000000fffff984 */ /* 0x000fe20000000800 */
[----:B-----5:R-:W-:Y:S04]  /*24180*/  @!P2 LDGSTS.E.BYPASS.LTC128B.128 [R9+0x16400], desc[UR4][R6.64], !P0 ;  /* 0x164000000609afae */ /* 0x020fe8000c101d44 */
[----:B------:R1:W-:Y:S01]  /*24190*/  @!P2 LDGSTS.E.BYPASS.LTC128B.128 [R9+0x1a400], desc[UR4][R6.64+0x80], !P1 ;  /* 0x1a4000800609afae */ /* 0x0003e2000c901d44 */
[----:B------:R-:W-:-:S03]  /*241a0*/  ISETP.GE.AND P2, PT, R5, R2, PT ;  /* 0x000000020500720c */ /* 0x000fc60003f46270 */
[----:B------:R-:W2:Y:S04]  /*241b0*/  SHFL.IDX PT, R5, R4, 0x1, 0x181f ;  /* 0x00381f0004057f89 */ /* 0x000ea800000e0000 */
[----:B-1----:R-:W1:Y:S06]  /*241c0*/  SHFL.IDX PT, R6, R3, 0x1, 0x181f ;  /* 0x00381f0003067f89 */ /* 0x002e6c00000e0000 */
[----:B--2---:R-:W-:-:S05]  /*241d0*/  @!P2 LEA R5, P3, R10, R5, 0x1 ;  /* 0x000000050a05a211 */ /* 0x004fca00078608ff */
[----:B-1----:R-:W-:-:S04]  /*241e0*/  @!P2 IMAD.X R6, RZ, RZ, R6, P3 ;  /* 0x000000ffff06a224 */ /* 0x002fc800018e0606 */
[----:B------:R-:W-:Y:S02]  /*241f0*/  @!P2 IMAD.MOV.U32 R7, RZ, RZ, R6 ;  /* 0x000000ffff07a224 */ /* 0x000fe400078e0006 */
[----:B------:R-:W-:Y:S01]  /*24200*/  @!P2 IMAD.MOV.U32 R6, RZ, RZ, R5 ;  /* 0x000000ffff06a224 */ /* 0x000fe200078e0005 */
[----:B------:R-:W-:-:S04]  /*24210*/  IADD3 R5, R0, 0x20, RZ ;  /* 0x0000002000057810 */ /* 0x000fc80007ffe0ff */
[----:B------:R-:W-:Y:S04]  /*24220*/  @!P2 LDGSTS.E.BYPASS.LTC128B.128 [R9+0x16c00], desc[UR4][R6.64], !P0 ;  /* 0x16c000000609afae */ /* 0x000fe8000c101d44 */
[----:B------:R1:W-:Y:S01]  /*24230*/  @!P2 LDGSTS.E.BYPASS.LTC128B.128 [R9+0x1ac00], desc[UR4][R6.64+0x80], !P1 ;  /* 0x1ac000800609afae */ /* 0x0003e2000c901d44 */
[----:B------:R-:W-:-:S03]  /*24240*/  ISETP.GE.AND P2, PT, R5, R2, PT ;  /* 0x000000020500720c */ /* 0x000fc60003f46270 */
[----:B------:R-:W2:Y:S04]  /*24250*/  SHFL.IDX PT, R5, R4, 0x2, 0x181f ;  /* 0x00581f0004057f89 */ /* 0x000ea800000e0000 */
[----:B-1----:R-:W1:Y:S06]  /*24260*/  SHFL.IDX PT, R6, R3, 0x2, 0x181f ;  /* 0x00581f0003067f89 */ /* 0x002e6c00000e0000 */
[----:B--2---:R-:W-:-:S05]  /*24270*/  @!P2 LEA R5, P3, R10, R5, 0x1 ;  /* 0x000000050a05a211 */ /* 0x004fca00078608ff */
[----:B-1----:R-:W-:-:S04]  /*24280*/  @!P2 IMAD.X R6, RZ, RZ, R6, P3 ;  /* 0x000000ffff06a224 */ /* 0x002fc800018e0606 */
[----:B------:R-:W-:Y:S02]  /*24290*/  @!P2 IMAD.MOV.U32 R7, RZ, RZ, R6 ;  /* 0x000000ffff07a224 */ /* 0x000fe400078e0006 */
[----:B------:R-:W-:Y:S02]  /*242a0*/  @!P2 IMAD.MOV.U32 R6, RZ, RZ, R5 ;  /* 0x000000ffff06a224 */ /* 0x000fe400078e0005 */
[----:B------:R-:W-:-:S03]  /*242b0*/  VIADD R5, R0, 0x30 ;  /* 0x0000003000057836 */ /* 0x000fc60000000000 */
[----:B------:R-:W-:Y:S04]  /*242c0*/  @!P2 LDGSTS.E.BYPASS.LTC128B.128 [R9+0x17400], desc[UR4][R6.64], !P0 ;  /* 0x174000000609afae */ /* 0x000fe8000c101d44 */
[----:B------:R1:W-:Y:S01]  /*242d0*/  @!P2 LDGSTS.E.BYPASS.LTC128B.128 [R9+0x1b400], desc[UR4][R6.64+0x80], !P1 ;  /* 0x1b4000800609afae */ /* 0x0003e2000c901d44 */
[----:B------:R-:W-:-:S03]  /*242e0*/  ISETP.GE.AND P2, PT, R5, R2, PT ;  /* 0x000000020500720c */ /* 0x000fc60003f46270 */
[----:B------:R-:W2:Y:S04]  /*242f0*/  SHFL.IDX PT, R5, R4, 0x3, 0x181f ;  /* 0x00781f0004057f89 */ /* 0x000ea800000e0000 */
[----:B-1----:R-:W1:Y:S06]  /*24300*/  SHFL.IDX PT, R6, R3, 0x3, 0x181f ;  /* 0x00781f0003067f89 */ /* 0x002e6c00000e0000 */
[----:B--2---:R-:W-:-:S04]  /*24310*/  @!P2 LEA R5, P3, R10, R5, 0x1 ;  /* 0x000000050a05a211 */ /* 0x004fc800078608ff */
[----:B-1----:R-:W-:-:S05]  /*24320*/  @!P2 IADD3.X R6, RZ, R6, RZ, P3, !PT ;  /* 0x00000006ff06a210 */ /* 0x002fca0001ffe4ff */
        /* <DEDUP_REMOVED lines=8> */
[----:B--2---:R-:W-:-:S05]  /*243b0*/  @!P2 LEA R5, P3, R10, R5, 0x1 ;  /* 0x000000050a05a211 */ /* 0x004fca00078608ff */
[----:B-1----:R-:W-:-:S05]  /*243c0*/  @!P2 IMAD.X R6, RZ, RZ, R6, P3 ;  /* 0x000000ffff06a224 */ /* 0x002fca00018e0606 */
[----:B------:R-:W-:Y:S01]  /*243d0*/  @!P2 MOV R7, R6 ;  /* 0x000000060007a202 */ /* 0x000fe20000000f00 */
        /* <DEDUP_REMOVED lines=8> */
[----:B-1----:R-:W-:-:S04]  /*24460*/  @!P2 IMAD.X R6, RZ, RZ, R6, P3 ;  /* 0x000000ffff06a224 */ /* 0x002fc800018e0606 */
[----:B------:R-:W-:Y:S01]  /*24470*/  @!P2 IMAD.MOV.U32 R7, RZ, RZ, R6 ;  /* 0x000000ffff07a224 */ /* 0x000fe200078e0006 */
[----:B------:R-:W-:Y:S01]  /*24480*/  @!P2 MOV R6, R5 ;  /* 0x000000050006a202 */ /* 0x000fe20000000f00 */
[----:B------:R-:W-:-:S04]  /*24490*/  VIADD R5, R0, 0x60 ;  /* 0x0000006000057836 */ /* 0x000fc80000000000 */
        /* <DEDUP_REMOVED lines=9> */
[----:B------:R1:W2:Y:S04]  /*24530*/  SHFL.IDX PT, R5, R3, 0x7, 0x181f ;  /* 0x00f81f0003057f89 */ /* 0x0002a800000e0000 */
[----:B------:R1:W-:Y:S04]  /*24540*/  @!P2 LDGSTS.E.BYPASS.LTC128B.128 [R9+0x19400], desc[UR4][R6.64], !P0 ;  /* 0x194000000609afae */ /* 0x0003e8000c101d44 */
[----:B------:R1:W-:Y:S04]  /*24550*/  @!P2 LDGSTS.E.BYPASS.LTC128B.128 [R9+0x1d400], desc[UR4][R6.64+0x80], !P1 ;  /* 0x1d4000800609afae */ /* 0x0003e8000c901d44 */
[----:B------:R1:W3:Y:S02]  /*24560*/  SHFL.IDX PT, R3, R4, 0x7, 0x181f ;  /* 0x00f81f0004037f89 */ /* 0x0002e400000e0000 */
.L_x_7144:
[----:B------:R-:W-:Y:S01]  /*24570*/  IADD3 R0, R0, 0x70, RZ ;  /* 0x0000007000007810 */ /* 0x000fe20007ffe0ff */
[----:B------:R-:W-:Y:S03]  /*24580*/  BSSY B0, `(.L_x_6962) ;  /* 0x000000b000007945 */ /* 0x000fe60003800000 */
[----:B------:R-:W-:-:S13]  /*24590*/  ISETP.GE.AND P2, PT, R0, R2, PT ;  /* 0x000000020000720c */ /* 0x000fda0003f46270 */
[----:B------:R-:W-:Y:S05]  /*245a0*/  @P2 BRA `(.L_x_6963) ;  /* 0x0000000000202947 */ /* 0x000fea0003800000 */
[----:B---3--:R-:W-:Y:S01]  /*245b0*/  LEA R2, P2, R10, R3, 0x1 ;  /* 0x000000030a027211 */ /* 0x008fe200078408ff */
[----:B------:R-:W-:-:S04]  /*245c0*/  ULDC.64 UR4, c[0x0][0x208] ;  /* 0x0000820000047ab9 */ /* 0x000fc80000000a00 */
[----:B-12---:R-:W-:-:S05]  /*245d0*/  IMAD.X R3, RZ, RZ, R5, P2 ;  /* 0x000000ffff037224 */ /* 0x006fca00010e0605 */
[----:B------:R-:W-:Y:S01]  /*245e0*/  @!PT LDS RZ, [RZ] ;  /* 0x00000000fffff984 */ /* 0x000fe20000000800 */
[----:B------:R-:W-:Y:S01]  /*245f0*/  @!PT LDS RZ, [RZ] ;  /* 0x00000000fffff984 */ /* 0x000fe20000000800 */
[----:B------:R-:W-:Y:S01]  /*24600*/  @!PT LDS RZ, [RZ] ;  /* 0x00000000fffff984 */ /* 0x000fe20000000800 */
[----:B------:R4:W-:Y:S04]  /*24610*/  LDGSTS.E.BYPASS.LTC128B.128 [R9+0x19c00], desc[UR4][R2.64], !P0 ;  /* 0x19c0000002097fae */ /* 0x0009e8000c101d44 */
[----:B------:R4:W-:Y:S02]  /*24620*/  LDGSTS.E.BYPASS.LTC128B.128 [R9+0x1dc00], desc[UR4][R2.64+0x80], !P1 ;  /* 0x1dc0008002097fae */ /* 0x0009e4000c901d44 */
.L_x_6963:
[----:B------:R-:W-:Y:S05]  /*24630*/  BSYNC B0 ;  /* 0x0000000000007941 */ /* 0x000fea0003800000 */
.L_x_6962:
[----:B------:R-:W-:Y:S01]  /*24640*/  NOP ;  /* 0x0000000000007918 */ /* 0x000fe20000000000 */
[----:B------:R-:W-:-:S13]  /*24650*/  PLOP3.LUT P0, PT, PT, PT, PT, 0x80, 0x0 ;  /* 0x000000000000781c */ /* 0x000fda0003f0f070 */
.L_x_6964:
        /* <DEDUP_REMOVED lines=18> */
.L_x_7145:
[----:B------:R-:W-:Y:S05]  /*24780*/  BSYNC B0 ;  /* 0x0000000000007941 */ /* 0x000fea0003800000 */
.L_x_6965:
[----:B-1-3--:R-:W4:Y:S04]  /*24790*/  LDL R3, [R1+0x40] ;  /* 0x0000400001037983 */ /* 0x00af280000100800 */
[----:B------:R-:W3:Y:S01]  /*247a0*/  LDL R2, [R1+0x30] ;  /* 0x0000300001027983 */ /* 0x000ee20000100800 */
[----:B------:R-:W-:Y:S01]  /*247b0*/  BSSY B0, `(.L_x_6967) ;  /* 0x00001ef000007945 */ /* 0x000fe20003800000 */
[----:B----4-:R-:W-:-:S05]  /*247c0*/  VIADD R0, R3, 0xfffffffe ;  /* 0xfffffffe03007836 */ /* 0x010fca0000000000 */
[----:B---3--:R-:W-:-:S13]  /*247d0*/  ISETP.GE.AND P0, PT, R0, R2, PT ;  /* 0x000000020000720c */ /* 0x008fda0003f06270 */
[----:B------:R-:W-:Y:S05]  /*247e0*/  @!P0 BRA `(.L_x_6968) ;  /* 0x0000001c00ac8947 */ /* 0x000fea0003800000 */
[----:B--2---:R-:W2:Y:S04]  /*247f0*/  LDL.LU R5, [R1+0x58] ;  /* 0x0000580001057983 */ /* 0x004ea80000300800 */
[----:B------:R-:W3:Y:S04]  /*24800*/  LDL.LU R4, [R1+0x44] ;  /* 0x0000440001047983 */ /* 0x000ee80000300800 */
[----:B------:R-:W4:Y:S01]  /*24810*/  LDL.LU R3, [R1+0x3c] ;  /* 0x00003c0001037983 */ /* 0x000f220000300800 */
[----:B------:R-:W-:Y:S01]  /*24820*/  LOP3.LUT R2, RZ, R2, RZ, 0x33, !PT ;  /* 0x00000002ff027212 */ /* 0x000fe200078e33ff */
[----:B------:R-:W-:Y:S01]  /*24830*/  BSSY B2, `(.L_x_6969) ;  /* 0x00000a8000027945 */ /* 0x000fe20003800000 */
[----:B--2---:R-:W-:-:S05]  /*24840*/  IADD3 R6, R5, 0x1, RZ ;  /* 0x0000000105067810 */ /* 0x004fca0007ffe0ff */
        /* <DEDUP_REMOVED lines=8> */
[----:B------:R-:W2:Y:S04]  /*248d0*/  LDL R4, [R1] ;  /* 0x0000000001047983 */ /* 0x000ea80000100800 */
        /* <DEDUP_REMOVED lines=21> */
[----:B-1----:R-:W-:Y:S01]  /*24a30*/  @P0 IMAD.HI.U32 R4, R0, R2, RZ ;  /* 0x0000000200040227 */ /* 0x002fe200078e00ff */
[----:B------:R-:W-:-:S04]  /*24a40*/  MOV R2, R0 ;  /* 0x0000000000027202 */ /* 0x000fc80000000f00 */
        /* <DEDUP_REMOVED lines=11> */
.L_x_6973:
[----:B------:R-:W-:Y:S01]  /*24b00*/  IMAD R3, R7, 0x8, R18 ;  /* 0x0000000807037824 */ /* 0x000fe200078e0212 */
[----:B------:R-:W-:Y:S01]  /*24b10*/  SHF.L.U32 R2, R10, 0x1f, RZ ;  /* 0x0000001f0a027819 */ /* 0x000fe200000006ff */
[----:B------:R-:W-:Y:S03]  /*24b20*/  BSSY B3, `(.L_x_6974) ;  /* 0x0000003000037945 */ /* 0x000fe60003800000 */
[----:B------:R-:W2:Y:S02]  /*24b30*/  SYNCS.PHASECHK.TRANS64.TRYWAIT P0, [R3+URZ+0x34840], R2 ;  /* 0x03484002030075a7 */ /* 0x000ea4000800017f */
[----:B--2---:R-:W-:Y:S05]  /*24b40*/  @!P0 BRA `(.L_x_6975) ;  /* 0x00000054002c8947 */ /* 0x004fea0003800000 */
.L_x_7146:
[----:B------:R-:W-:Y:S05]  /*24b50*/  BSYNC B3 ;  /* 0x0000000000037941 */ /* 0x000fea0003800000 */
.L_x_6974:
[----:B-1----:R-:W1:Y:S01]  /*24b60*/  S2R R5, SR_TID.X ;  /* 0x0000000000057919 */ /* 0x002e620000002100 */
[----:B------:R-:W-:Y:S01]  /*24b70*/  BSSY B3, `(.L_x_6976) ;  /* 0x000000a000037945 */ /* 0x000fe20003800000 */
[----:B-1----:R-:W-:-:S04]  /*24b80*/  LOP3.LUT R5, R5, 0x7f, RZ, 0xc0, !PT ;  /* 0x0000007f05057812 */ /* 0x002fc800078ec0ff */
[----:B------:R-:W-:-:S13]  /*24b90*/  ISETP.NE.AND P0, PT, R5, RZ, PT ;  /* 0x000000ff0500720c */ /* 0x000fda0003f05270 */
[----:B------:R-:W-:Y:S05]  /*24ba0*/  @P0 BRA `(.L_x_6977) ;  /* 0x0000000000180947 */ /* 0x000fea0003800000 */
[----:B------:R-:W3:Y:S01]  /*24bb0*/  LDL R5, [R1] ;  /* 0x0000000001057983 */ /* 0x000ee20000100800 */
[----:B--2---:R-:W-:-:S04]  /*24bc0*/  IMAD.MOV.U32 R2, RZ, RZ, 0xb000 ;  /* 0x0000b000ff027424 */ /* 0x004fc800078e00ff */
[----:B------:R1:W-:Y:S01]  /*24bd0*/  SYNCS.ARRIVE.TRANS64 RZ, [R3+URZ+0x34830], R2 ;  /* 0x0348300203ff79a7 */ /* 0x0003e2000800003f */
[----:B---3--:R-:W-:-:S13]  /*24be0*/  LOP3.LUT P1, RZ, R5, 0x1, RZ, 0xc0, !PT ;  /* 0x0000000105ff7812 */ /* 0x008fda000782c0ff */
[----:B-1----:R-:W-:Y:S05]  /*24bf0*/  @!P1 BRA `(.L_x_6977) ;  /* 0x0000000000049947 */ /* 0x002fea0003800000 */
[----:B------:R-:W-:Y:S01]  /*24c00*/  BPT.TRAP 0x1 ;  /* 0x000000040000795c */ /* 0x000fe20000300000 */
.L_x_6977:
[----:B------:R-:W-:Y:S05]  /*24c10*/  BSYNC B3 ;  /* 0x0000000000037941 */ /* 0x000fea0003800000 */
.L_x_6976:
[----:B--2---:R-:W2:Y:S01]  /*24c20*/  LDL R2, [R1+0x18] ;  /* 0x0000180001027983 */ /* 0x004ea20000100800 */
[----:B------:R-:W-:Y:S01]  /*24c30*/  MOV R11, RZ ;  /* 0x000000ff000b7202 */ /* 0x000fe20000000f00 */
[----:B------:R-:W-:Y:S01]  /*24c40*/  IMAD R8, R7, 0xb000, R18 ;  /* 0x0000b00007087824 */ /* 0x000fe200078e0212 */
        /* <DEDUP_REMOVED lines=9> */
.L_x_6978:
        /* <DEDUP_REMOVED lines=16> */
.L_x_6979:
        /* <DEDUP_REMOVED lines=11> */
[----:B------:R-:W-:Y:S01]  /*24e90*/  LEA R2, R19, R18, 0x3 ;  /* 0x0000001213027211 */ /* 0x000fe200078e18ff */
[----:B------:R-:W-:Y:S01]  /*24ea0*/  BSSY B3, `(.L_x_6980) ;  /* 0x0000004000037945 */ /* 0x000fe20003800000 */
[----:B--2---:R-:W-:-:S04]  /*24eb0*/  SHF.L.U32 R3, R8, 0x1f, RZ ;  /* 0x0000001f08037819 */ /* 0x004fc800000006ff */
[----:B------:R-:W1:Y:S02]  /*24ec0*/  SYNCS.PHASECHK.TRANS64.TRYWAIT P0, [R2+URZ+0x34860], R3 ;  /* 0x03486003020075a7 */ /* 0x000e64000800017f */
[----:B-1----:R-:W-:Y:S05]  /*24ed0*/  @!P0 BRA `(.L_x_6981) ;  /* 0x00000050005c8947 */ /* 0x002fea0003800000 */
.L_x_7147:
[----:B------:R-:W-:Y:S05]  /*24ee0*/  BSYNC B3 ;  /* 0x0000000000037941 */ /* 0x000fea0003800000 */
.L_x_6980:
[----:B------:R-:W2:Y:S01]  /*24ef0*/  S2R R5, SR_TID.X ;  /* 0x0000000000057919 */ /* 0x000ea20000002100 */
[----:B------:R-:W-:-:S04]  /*24f00*/  UPRMT UR4, UR37, 0x9910, URZ ;  /* 0x0000991025047896 */ /* 0x000fc8000800003f */
[----:B------:R-:W-:Y:S01]  /*24f10*/  UISETP.NE.AND UP0, UPT, UR4, 0x2, UPT ;  /* 0x000000020400788c */ /* 0x000fe2000bf05270 */
[----:B--2---:R-:W-:-:S04]  /*24f20*/  LOP3.LUT R5, R5, 0x7f, RZ, 0xc0, !PT ;  /* 0x0000007f05057812 */ /* 0x004fc800078ec0ff */
[----:B------:R-:W-:-:S13]  /*24f30*/  ISETP.NE.AND P0, PT, R5, RZ, PT ;  /* 0x000000ff0500720c */ /* 0x000fda0003f05270 */
[----:B-1----:R-:W-:-:S04]  /*24f40*/  @!P0 IMAD.MOV.U32 R3, RZ, RZ, 0xb000 ;  /* 0x0000b000ff038424 */ /* 0x002fc800078e00ff */
[----:B------:R1:W-:Y:S01]  /*24f50*/  @!P0 SYNCS.ARRIVE.TRANS64 RZ, [R2+URZ+0x34850], R3 ;  /* 0x0348500302ff89a7 */ /* 0x0003e2000800003f */
[----:B------:R-:W-:-:S13]  /*24f60*/  PLOP3.LUT P0, PT, PT, PT, UP0, 0x80, 0x0 ;  /* 0x000000000000781c */ /* 0x000fda0003f0f008 */
[----:B-1----:R-:W-:Y:S05]  /*24f70*/  @P0 BRA `(.L_x_6982) ;  /* 0x0000000000040947 */ /* 0x002fea0003800000 */
[----:B------:R-:W-:Y:S01]  /*24f80*/  BPT.TRAP 0x1 ;  /* 0x000000040000795c */ /* 0x000fe20000300000 */
.L_x_6982:
[----:B------:R-:W2:Y:S01]  /*24f90*/  LDL R3, [R1] ;  /* 0x0000000001037983 */ /* 0x000ea20000100800 */
[----:B------:R-:W-:Y:S01]  /*24fa0*/  BSSY B3, `(.L_x_6983) ;  /* 0x0000004000037945 */ /* 0x000fe20003800000 */
[----:B--2---:R-:W-:-:S13]  /*24fb0*/  LOP3.LUT P0, RZ, R3, 0x8, RZ, 0xc0, !PT ;  /* 0x0000000803ff7812 */ /* 0x004fda000780c0ff */
[----:B------:R-:W-:Y:S05]  /*24fc0*/  @P0 BRA `(.L_x_6984) ;  /* 0x0000000000040947 */ /* 0x000fea0003800000 */
[----:B------:R-:W-:Y:S01]  /*24fd0*/  BPT.TRAP 0x1 ;  /* 0x000000040000795c */ /* 0x000fe20000300000 */
.L_x_6984:
[----:B------:R-:W-:Y:S05]  /*24fe0*/  BSYNC B3 ;  /* 0x0000000000037941 */ /* 0x000fea0003800000 */
.L_x_6983:
        /* <DEDUP_REMOVED lines=12> */
.L_x_6985:
        /* <DEDUP_REMOVED lines=12> */
[----:B------:R-:W-:Y:S01]  /*25170*/  PLOP3.LUT P0, PT, PT, PT, PT, 0x80, 0x0 ;  /* 0x000000000000781c */ /* 0x000fe20003f0f070 */
[----:B------:R-:W-:Y:S01]  /*25180*/  UMOV UR6, 0x0 ;  /* 0x0000000000067882 */ /* 0x000fe20000000000 */
[----:B------:R-:W-:-:S11]  /*25190*/  UMOV UR7, 0x14f00000 ;  /* 0x14f0000000077882 */ /* 0x000fd60000000000 */
.L_x_6986:
        /* <DEDUP_REMOVED lines=10> */
[----:B------:R1:W-:Y:S01]  /*25240*/  STL [R1+0x4], R0 ;  /* 0x0000040001007387 */ /* 0x0003e20000100800 */
[----:B------:R-:W-:-:S07]  /*25250*/  MOV R17, R4 ;  /* 0x0000000400117202 */ /* 0x000fce0000000f00 */
.L_x_6972:
[----:B------:R-:W-:Y:S05]  /*25260*/  BSYNC B1 ;  /* 0x0000000000017941 */ /* 0x000fea0003800000 */
.L_x_6971:
[----:B-1----:R-:W2:Y:S01]  /*25270*/  LDL.LU R0, [R1+0x40] ;  /* 0x0000400001007983 */ /* 0x002ea20000300800 */
[----:B------:R-:W-:-:S03]  /*25280*/  IMAD.MOV.U32 R19, RZ, RZ, R7 ;  /* 0x000000ffff137224 */ /* 0x000fc600078e0007 */
[----:B------:R1:W-:Y:S02]  /*25290*/  STL [R1+0xc], R10 ;  /* 0x00000c0a01007387 */ /* 0x0003e40000100800 */
[----:B-12---:R-:W-:-:S07]  /*252a0*/  VIADD R0, R0, 0xfffffffd ;  /* 0xfffffffd00007836 */ /* 0x006fce0000000000 */
.L_x_6970:
[----:B------:R-:W-:Y:S05]  /*252b0*/  BSYNC B2 ;  /* 0x0000000000027941 */ /* 0x000fea0003800000 */
.L_x_6969:
[----:B------:R-:W-:Y:S01]  /*252c0*/  VIADD R9, R9, 0xfffffffe ;  /* 0xfffffffe09097836 */ /* 0x000fe20000000000 */
[----:B------:R-:W-:-:S04]  /*252d0*/  LOP3.LUT R6, RZ, R6, RZ, 0x33, !PT ;  /* 0x00000006ff067212 */ /* 0x000fc800078e33ff */
[----:B------:R-:W-:-:S13]  /*252e0*/  ISETP.NE.AND P0, PT, R9, R6, PT ;  /* 0x000000060900720c */ /* 0x000fda0003f05270 */
[----:B------:R-:W-:Y:S05]  /*252f0*/  @!P0 BRA `(.L_x_6968) ;  /* 0x0000001000e88947 */ /* 0x000fea0003800000 */
[----:B------:R-:W-:-:S07]  /*25300*/  IMAD.MOV.U32 R8, RZ, RZ, R17 ;  /* 0x000000ffff087224 */ /* 0x000fce00078e0011 */
.L_x_7019:
[----:B--2---:R-:W2:Y:S04]  /*25310*/  LDL R3, [R1] ;  /* 0x0000000001037983 */ /* 0x004ea80000100800 */
        /* <DEDUP_REMOVED lines=9> */
[----:B-1----:R-:W-:Y:S05]  /*253b0*/  @!P1 BRA `(.L_x_6988) ;  /* 0x00000008003c9947 */ /* 0x002fea0003800000 */
        /* <DEDUP_REMOVED lines=25> */
.L_x_6989:
[----:B------:R-:W-:Y:S01]  /*25550*/  LEA R3, R4, R18, 0x3 ;  /* 0x0000001204037211 */ /* 0x000fe200078e18ff */
[----:B------:R-:W-:Y:S01]  /*25560*/  BSSY B2, `(.L_x_6990) ;  /* 0x0000004000027945 */ /* 0x000fe20003800000 */
[----:B------:R-:W-:-:S04]  /*25570*/  SHF.L.U32 R2, R5, 0x1f, RZ ;  /* 0x0000001f05027819 */ /* 0x000fc800000006ff */
[----:B------:R-:W2:Y:S02]  /*25580*/  SYNCS.PHASECHK.TRANS64.TRYWAIT P0, [R3+URZ+0x34840], R2 ;  /* 0x03484002030075a7 */ /* 0x000ea4000800017f */
[----:B--2---:R-:W-:Y:S05]  /*25590*/  @!P0 BRA `(.L_x_6991) ;  /* 0x0000004800c08947 */ /* 0x004fea0003800000 */
.L_x_7148:
[----:B------:R-:W-:Y:S05]  /*255a0*/  BSYNC B2 ;  /* 0x0000000000027941 */ /* 0x000fea0003800000 */
.L_x_6990:
[----:B------:R-:W3:Y:S01]  /*255b0*/  S2R R7, SR_TID.X ;  /* 0x0000000000077919 */ /* 0x000ee20000002100 */
[----:B------:R-:W-:Y:S01]  /*255c0*/  BSSY B2, `(.L_x_6992) ;  /* 0x000000a000027945 */ /* 0x000fe20003800000 */
[----:B---3--:R-:W-:-:S04]  /*255d0*/  LOP3.LUT R7, R7, 0x7f, RZ, 0xc0, !PT ;  /* 0x0000007f07077812 */ /* 0x008fc800078ec0ff */
[----:B------:R-:W-:-:S13]  /*255e0*/  ISETP.NE.AND P0, PT, R7, RZ, PT ;  /* 0x000000ff0700720c */ /* 0x000fda0003f05270 */
[----:B------:R-:W-:Y:S05]  /*255f0*/  @P0 BRA `(.L_x_6993) ;  /* 0x0000000000180947 */ /* 0x000fea0003800000 */
[----:B------:R-:W3:Y:S01]  /*25600*/  LDL R7, [R1] ;  /* 0x0000000001077983 */ /* 0x000ee20000100800 */
[----:B--2---:R-:W-:-:S04]  /*25610*/  IMAD.MOV.U32 R2, RZ, RZ, 0xb000 ;  /* 0x0000b000ff027424 */ /* 0x004fc800078e00ff */
[----:B------:R4:W-:Y:S01]  /*25620*/  SYNCS.ARRIVE.TRANS64 RZ, [R3+URZ+0x34830], R2 ;  /* 0x0348300203ff79a7 */ /* 0x0009e2000800003f */
[----:B---3--:R-:W-:-:S13]  /*25630*/  LOP3.LUT P1, RZ, R7, 0x1, RZ, 0xc0, !PT ;  /* 0x0000000107ff7812 */ /* 0x008fda000782c0ff */
[----:B----4-:R-:W-:Y:S05]  /*25640*/  @!P1 BRA `(.L_x_6993) ;  /* 0x0000000000049947 */ /* 0x010fea0003800000 */
[----:B------:R-:W-:Y:S01]  /*25650*/  BPT.TRAP 0x1 ;  /* 0x000000040000795c */ /* 0x000fe20000300000 */
.L_x_6993:
[----:B------:R-:W-:Y:S05]  /*25660*/  BSYNC B2 ;  /* 0x0000000000027941 */ /* 0x000fea0003800000 */
.L_x_6992:
[----:B------:R-:W3:Y:S01]  /*25670*/  LDL R7, [R1+0x18] ;  /* 0x0000180001077983 */ /* 0x000ee20000100800 */
[----:B------:R-:W-:Y:S01]  /*25680*/  IMAD.MOV.U32 R10, RZ, RZ, RZ ;  /* 0x000000ffff0a7224 */ /* 0x000fe200078e00ff */
[----:B------:R-:W-:Y:S01]  /*25690*/  UIADD3 UR4, UP0, UR38, 0x370, URZ ;  /* 0x0000037026047890 */ /* 0x000fe2000ff1e03f */
[----:B--2---:R-:W-:Y:S01]  /*256a0*/  IMAD R2, R4, 0xb000, R18 ;  /* 0x0000b00004027824 */ /* 0x004fe200078e0212 */
[----:B------:R-:W-:Y:S01]  /*256b0*/  PLOP3.LUT P0, PT, PT, PT, PT, 0x80, 0x0 ;  /* 0x000000000000781c */ /* 0x000fe20003f0f070 */
[----:B------:R-:W-:Y:S01]  /*256c0*/  VIADD R3, R3, 0x34830 ;  /* 0x0003483003037836 */ /* 0x000fe20000000000 */
[----:B------:R-:W-:Y:S01]  /*256d0*/  R2UR UR10, R10 ;  /* 0x000000000a0a72ca */ /* 0x000fe200000e0000 */
[----:B-1----:R-:W-:Y:S01]  /*256e0*/  VIADD R9, R2, 0x1e400 ;  /* 0x0001e40002097836 */ /* 0x002fe20000000000 */
[----:B------:R-:W-:Y:S01]  /*256f0*/  UIADD3.X UR5, URZ, UR39, URZ, UP0, !UPT ;  /* 0x000000273f057290 */ /* 0x000fe200087fe43f */
[----:B------:R-:W-:Y:S01]  /*25700*/  UMOV UR6, 0x0 ;  /* 0x0000000000067882 */ /* 0x000fe20000000000 */
[----:B------:R-:W-:Y:S01]  /*25710*/  UMOV UR7, 0x14f00000 ;  /* 0x14f0000000077882 */ /* 0x000fe20000000000 */
[----:B---3--:R-:W-:-:S10]  /*25720*/  IMAD R7, R6, 0xb0, R7 ;  /* 0x000000b006077824 */ /* 0x008fd400078e0207 */
.L_x_6994:
        /* <DEDUP_REMOVED lines=16> */
.L_x_6995:
        /* <DEDUP_REMOVED lines=16> */
.L_x_7149:
[----:B------:R-:W-:Y:S05]  /*25930*/  BSYNC B2 ;  /* 0x0000000000027941 */ /* 0x000fea0003800000 */
.L_x_6996:
        /* <DEDUP_REMOVED lines=10> */
.L_x_6998:
[----:B------:R-:W2:Y:S01]  /*259e0*/  LDL R3, [R1] ;  /* 0x0000000001037983 */ /* 0x000ea20000100800 */
[----:B------:R-:W-:Y:S01]  /*259f0*/  BSSY B2, `(.L_x_6999) ;  /* 0x0000004000027945 */ /* 0x000fe20003800000 */
[----:B--2---:R-:W-:-:S13]  /*25a00*/  LOP3.LUT P0, RZ, R3, 0x8, RZ, 0xc0, !PT ;  /* 0x0000000803ff7812 */ /* 0x004fda000780c0ff */
[----:B------:R-:W-:Y:S05]  /*25a10*/  @P0 BRA `(.L_x_7000) ;  /* 0x0000000000040947 */ /* 0x000fea0003800000 */
[----:B------:R-:W-:Y:S01]  /*25a20*/  BPT.TRAP 0x1 ;  /* 0x000000040000795c */ /* 0x000fe20000300000 */
.L_x_7000:
[----:B------:R-:W-:Y:S05]  /*25a30*/  BSYNC B2 ;  /* 0x0000000000027941 */ /* 0x000fea0003800000 */
.L_x_6999:
        /* <DEDUP_REMOVED lines=12> */
.L_x_7001:
        /* <DEDUP_REMOVED lines=15> */
.L_x_7002:
        /* <DEDUP_REMOVED lines=11> */
[----:B------:R-:W-:-:S07]  /*25ca0*/  IMAD.MOV.U32 R17, RZ, RZ, R8 ;  /* 0x000000ffff117224 */ /* 0x000fce00078e0008 */
.L_x_6988:
[----:B------:R-:W-:Y:S05]  /*25cb0*/  BSYNC B1 ;  /* 0x0000000000017941 */ /* 0x000fea0003800000 */
.L_x_6987:
[----:B------:R-:W2:Y:S01]  /*25cc0*/  LDL R2, [R1] ;  /* 0x0000000001027983 */ /* 0x000ea20000100800 */
[----:B------:R-:W-:Y:S01]  /*25cd0*/  VIADD R19, R4, 0x1 ;  /* 0x0000000104137836 */ /* 0x000fe20000000000 */
[----:B------:R-:W-:Y:S01]  /*25ce0*/  BSSY B1, `(.L_x_7003) ;  /* 0x0000097000017945 */ /* 0x000fe20003800000 */
[----:B-1----:R-:W-:-:S03]  /*25cf0*/  VIADD R6, R0, 0xffffffff ;  /* 0xffffffff00067836 */ /* 0x002fc60000000000 */
        /* <DEDUP_REMOVED lines=13> */
[----:B------:R-:W3:Y:S01]  /*25dd0*/  LDC R8, c[0x0][0x43c] ;  /* 0x00010f00ff087b82 */ /* 0x000ee20000000800 */
[----:B------:R-:W-:Y:S02]  /*25de0*/  ULDC.64 UR6, c[0x0][0x428] ;  /* 0x00010a0000067ab9 */ /* 0x000fe40000000a00 */
[----:B------:R-:W4:Y:S01]  /*25df0*/  LDL R9, [R1+0x8] ;  /* 0x0000080001097983 */ /* 0x000f220000100800 */
[----:B------:R-:W-:Y:S01]  /*25e00*/  ULDC.64 UR8, c[0x0][0x208] ;  /* 0x0000820000087ab9 */ /* 0x000fe20000000a00 */
[----:B---3--:R-:W-:-:S13]  /*25e10*/  ISETP.NE.AND P0, PT, R8, 0x1, PT ;  /* 0x000000010800780c */ /* 0x008fda0003f05270 */
[----:B------:R-:W3:Y:S02]  /*25e20*/  @P0 LDC.64 R2, c[0x0][0x440] ;  /* 0x00011000ff020b82 */ /* 0x000ee40000000a00 */
[----:B---3--:R-:W-:-:S04]  /*25e30*/  @P0 IMAD.HI.U32 R7, R6, R2, RZ ;  /* 0x0000000206070227 */ /* 0x008fc800078e00ff */
[----:B------:R-:W-:Y:S01]  /*25e40*/  IMAD.MOV.U32 R2, RZ, RZ, R6 ;  /* 0x000000ffff027224 */ /* 0x000fe200078e0006 */
[----:B------:R-:W-:-:S04]  /*25e50*/  @P0 SHF.R.U32.HI R2, RZ, R3, R7 ;  /* 0x00000003ff020219 */ /* 0x000fc80000011607 */
[--C-:B------:R-:W-:Y:S01]  /*25e60*/  SHF.R.S32.HI R3, RZ, 0x1f, R2.reuse ;  /* 0x0000001fff037819 */ /* 0x100fe20000011402 */
[----:B------:R-:W-:-:S04]  /*25e70*/  IMAD.MOV R7, RZ, RZ, -R2 ;  /* 0x000000ffff077224 */ /* 0x000fc800078e0a02 */
[----:B------:R-:W-:Y:S02]  /*25e80*/  IMAD R7, R8, R7, R6 ;  /* 0x0000000708077224 */ /* 0x000fe400078e0206 */
[----:B--2---:R-:W-:-:S04]  /*25e90*/  IMAD R8, R11, UR6, RZ ;  /* 0x000000060b087c24 */ /* 0x004fc8000f8e02ff */
[C---:B----4-:R-:W-:Y:S02]  /*25ea0*/  IMAD R8, R9.reuse, UR7, R8 ;  /* 0x0000000709087c24 */ /* 0x050fe4000f8e0208 */
[----:B------:R-:W-:-:S04]  /*25eb0*/  IMAD.WIDE.U32 R2, R9, UR6, R2 ;  /* 0x0000000609027c25 */ /* 0x000fc8000f8e0002 */
[----:B------:R-:W-:Y:S01]  /*25ec0*/  IMAD.IADD R3, R8, 0x1, R3 ;  /* 0x0000000108037824 */ /* 0x000fe200078e0203 */
[----:B------:R-:W-:-:S04]  /*25ed0*/  LEA R8, P0, R2, UR4, 0x2 ;  /* 0x0000000402087c11 */ /* 0x000fc8000f8010ff */
[----:B------:R-:W-:-:S05]  /*25ee0*/  LEA.HI.X R9, R2, UR5, R3, 0x2, P0 ;  /* 0x0000000502097c11 */ /* 0x000fca00080f1403 */
[----:B------:R2:W5:Y:S04]  /*25ef0*/  LDG.E R8, desc[UR8][R8.64] ;  /* 0x0000000808087981 */ /* 0x000568000c1e1900 */
.L_x_7005:
[----:B------:R-:W-:Y:S01]  /*25f00*/  IMAD R2, R19, 0x8, R18 ;  /* 0x0000000813027824 */ /* 0x000fe200078e0212 */
[----:B------:R-:W-:Y:S01]  /*25f10*/  SHF.L.U32 R3, R10, 0x1f, RZ ;  /* 0x0000001f0a037819 */ /* 0x000fe200000006ff */
[----:B------:R-:W-:Y:S03]  /*25f20*/  BSSY B2, `(.L_x_7006) ;  /* 0x0000003000027945 */ /* 0x000fe60003800000 */
[----:B------:R-:W3:Y:S02]  /*25f30*/  SYNCS.PHASECHK.TRANS64.TRYWAIT P0, [R2+URZ+0x34840], R3 ;  /* 0x03484003020075a7 */ /* 0x000ee4000800017f */
[----:B---3--:R-:W-:Y:S05]  /*25f40*/  @!P0 BRA `(.L_x_7007) ;  /* 0x00000040007c8947 */ /* 0x008fea0003800000 */
.L_x_7150:
[----:B------:R-:W-:Y:S05]  /*25f50*/  BSYNC B2 ;  /* 0x0000000000027941 */ /* 0x000fea0003800000 */
.L_x_7006:
[----:B--2---:R-:W2:Y:S01]  /*25f60*/  S2R R9, SR_TID.X ;  /* 0x0000000000097919 */ /* 0x004ea20000002100 */
[----:B------:R-:W-:Y:S01]  /*25f70*/  BSSY B2, `(.L_x_7008) ;  /* 0x000000a000027945 */ /* 0x000fe20003800000 */
[----:B--2---:R-:W-:-:S04]  /*25f80*/  LOP3.LUT R9, R9, 0x7f, RZ, 0xc0, !PT ;  /* 0x0000007f09097812 */ /* 0x004fc800078ec0ff */
[----:B------:R-:W-:-:S13]  /*25f90*/  ISETP.NE.AND P0, PT, R9, RZ, PT ;  /* 0x000000ff0900720c */ /* 0x000fda0003f05270 */
[----:B------:R-:W-:Y:S05]  /*25fa0*/  @P0 BRA `(.L_x_7009) ;  /* 0x0000000000180947 */ /* 0x000fea0003800000 */
[----:B------:R-:W2:Y:S01]  /*25fb0*/  LDL R9, [R1] ;  /* 0x0000000001097983 */ /* 0x000ea20000100800 */
[----:B---3--:R-:W-:-:S04]  /*25fc0*/  MOV R3, 0xb000 ;  /* 0x0000b00000037802 */ /* 0x008fc80000000f00 */
[----:B------:R4:W-:Y:S01]  /*25fd0*/  SYNCS.ARRIVE.TRANS64 RZ, [R2+URZ+0x34830], R3 ;  /* 0x0348300302ff79a7 */ /* 0x0009e2000800003f */
[----:B--2---:R-:W-:-:S13]  /*25fe0*/  LOP3.LUT P1, RZ, R9, 0x1, RZ, 0xc0, !PT ;  /* 0x0000000109ff7812 */ /* 0x004fda000782c0ff */
[----:B----4-:R-:W-:Y:S05]  /*25ff0*/  @!P1 BRA `(.L_x_7009) ;  /* 0x0000000000049947 */ /* 0x010fea0003800000 */
[----:B------:R-:W-:Y:S01]  /*26000*/  BPT.TRAP 0x1 ;  /* 0x000000040000795c */ /* 0x000fe20000300000 */
.L_x_7009:
[----:B------:R-:W-:Y:S05]  /*26010*/  BSYNC B2 ;  /* 0x0000000000027941 */ /* 0x000fea0003800000 */
.L_x_7008:
[----:B---3--:R-:W2:Y:S01]  /*26020*/  LDL R3, [R1+0x18] ;  /* 0x0000180001037983 */ /* 0x008ea20000100800 */
        /* <DEDUP_REMOVED lines=11> */
.L_x_7010:
        /* <DEDUP_REMOVED lines=13> */
[----:B------:R-:W-:Y:S01]  /*261b0*/  IADD3 R10, R10, 0x23c00, RZ ;  /* 0x00023c000a0a7810 */ /* 0x000fe20007ffe0ff */
[----:B------:R-:W-:Y:S01]  /*261c0*/  UMOV UR7, 0x14f00000 ;  /* 0x14f0000000077882 */ /* 0x000fe20000000000 */
[----:B------:R-:W-:-:S15]  /*261d0*/  R2UR UR10, R9 ;  /* 0x00000000090a72ca */ /* 0x000fde00000e0000 */
.L_x_7011:
        /* <DEDUP_REMOVED lines=10> */
[----:B------:R-:W-:Y:S01]  /*26280*/  SHF.L.U32 R5, R5, 0x1f, RZ ;  /* 0x0000001f05057819 */ /* 0x000fe200000006ff */
[----:B------:R-:W-:Y:S01]  /*26290*/  IMAD R2, R4, 0x8, R18 ;  /* 0x0000000804027824 */ /* 0x000fe200078e0212 */
[----:B------:R-:W-:Y:S03]  /*262a0*/  BSSY B2, `(.L_x_7012) ;  /* 0x0000003000027945 */ /* 0x000fe60003800000 */
[----:B------:R-:W1:Y:S02]  /*262b0*/  SYNCS.PHASECHK.TRANS64.TRYWAIT P0, [R2+URZ+0x34860], R5 ;  /* 0x03486005020075a7 */ /* 0x000e64000800017f */
[----:B-1----:R-:W-:Y:S05]  /*262c0*/  @!P0 BRA `(.L_x_7013) ;  /* 0x0000003c00b08947 */ /* 0x002fea0003800000 */
.L_x_7151:
[----:B------:R-:W-:Y:S05]  /*262d0*/  BSYNC B2 ;  /* 0x0000000000027941 */ /* 0x000fea0003800000 */
.L_x_7012:
[----:B------:R-:W2:Y:S01]  /*262e0*/  S2R R3, SR_TID.X ;  /* 0x0000000000037919 */ /* 0x000ea20000002100 */
[----:B------:R-:W-:-:S04]  /*262f0*/  UPRMT UR4, UR37, 0x9910, URZ ;  /* 0x0000991025047896 */ /* 0x000fc8000800003f */
[----:B------:R-:W-:Y:S01]  /*26300*/  UISETP.NE.AND UP0, UPT, UR4, 0x2, UPT ;  /* 0x000000020400788c */ /* 0x000fe2000bf05270 */
[----:B--2---:R-:W-:-:S04]  /*26310*/  LOP3.LUT R3, R3, 0x7f, RZ, 0xc0, !PT ;  /* 0x0000007f03037812 */ /* 0x004fc800078ec0ff */
[----:B------:R-:W-:-:S13]  /*26320*/  ISETP.NE.AND P0, PT, R3, RZ, PT ;  /* 0x000000ff0300720c */ /* 0x000fda0003f05270 */
[----:B------:R-:W-:-:S04]  /*26330*/  @!P0 IMAD.MOV.U32 R3, RZ, RZ, 0xb000 ;  /* 0x0000b000ff038424 */ /* 0x000fc800078e00ff */
[----:B------:R2:W-:Y:S01]  /*26340*/  @!P0 SYNCS.ARRIVE.TRANS64 RZ, [R2+URZ+0x34850], R3 ;  /* 0x0348500302ff89a7 */ /* 0x0005e2000800003f */
[----:B------:R-:W-:-:S13]  /*26350*/  PLOP3.LUT P0, PT, PT, PT, UP0, 0x80, 0x0 ;  /* 0x000000000000781c */ /* 0x000fda0003f0f008 */
[----:B--2---:R-:W-:Y:S05]  /*26360*/  @P0 BRA `(.L_x_7014) ;  /* 0x0000000000040947 */ /* 0x004fea0003800000 */
[----:B------:R-:W-:Y:S01]  /*26370*/  BPT.TRAP 0x1 ;  /* 0x000000040000795c */ /* 0x000fe20000300000 */
.L_x_7014:
[----:B------:R-:W2:Y:S01]  /*26380*/  LDL R3, [R1] ;  /* 0x0000000001037983 */ /* 0x000ea20000100800 */
[----:B------:R-:W-:Y:S01]  /*26390*/  BSSY B2, `(.L_x_7015) ;  /* 0x0000004000027945 */ /* 0x000fe20003800000 */
[----:B--2---:R-:W-:-:S13]  /*263a0*/  LOP3.LUT P0, RZ, R3, 0x8, RZ, 0xc0, !PT ;  /* 0x0000000803ff7812 */ /* 0x004fda000780c0ff */
[----:B------:R-:W-:Y:S05]  /*263b0*/  @P0 BRA `(.L_x_7016) ;  /* 0x0000000000040947 */ /* 0x000fea0003800000 */
[----:B------:R-:W-:Y:S01]  /*263c0*/  BPT.TRAP 0x1 ;  /* 0x000000040000795c */ /* 0x000fe20000300000 */
.L_x_7016:
[----:B------:R-:W-:Y:S05]  /*263d0*/  BSYNC B2 ;  /* 0x0000000000027941 */ /* 0x000fea0003800000 */
.L_x_7015:
[----:B-1----:R-:W2:Y:S04]  /*263e0*/  LDL R5, [R1+0x18] ;  /* 0x0000180001057983 */ /* 0x002ea80000100800 */
        /* <DEDUP_REMOVED lines=11> */
.L_x_7017:
        /* <DEDUP_REMOVED lines=11> */
[----:B------:R-:W-:Y:S01]  /*26550*/  UMOV UR6, 0x0 ;  /* 0x0000000000067882 */ /* 0x000fe20000000000 */
[----:B------:R-:W-:Y:S01]  /*26560*/  PLOP3.LUT P0, PT, PT, PT, PT, 0x80, 0x0 ;  /* 0x000000000000781c */ /* 0x000fe20003f0f070 */
[----:B------:R-:W-:Y:S01]  /*26570*/  UMOV UR7, 0x14f00000 ;  /* 0x14f0000000077882 */ /* 0x000fe20000000000 */
[----:B------:R-:W-:-:S11]  /*26580*/  IADD3 R4, R4, 0x5c00, RZ ;  /* 0x00005c0004047810 */ /* 0x000fd60007ffe0ff */
.L_x_7018:
        /* <DEDUP_REMOVED lines=12> */
.L_x_7004:
[----:B------:R-:W-:Y:S05]  /*26650*/  BSYNC B1 ;  /* 0x0000000000017941 */ /* 0x000fea0003800000 */
.L_x_7003:
[----:B------:R-:W3:Y:S01]  /*26660*/  LDL R2, [R1+0x30] ;  /* 0x0000300001027983 */ /* 0x000ee20000100800 */
[----:B------:R-:W-:Y:S01]  /*26670*/  VIADD R0, R0, 0xfffffffe ;  /* 0xfffffffe00007836 */ /* 0x000fe20000000000 */
[----:B---3--:R-:W-:-:S13]  /*26680*/  ISETP.GT.AND P0, PT, R6, R2, PT ;  /* 0x000000020600720c */ /* 0x008fda0003f04270 */
[----:B------:R-:W-:Y:S05]  /*26690*/  @P0 BRA `(.L_x_7019) ;  /* 0xffffffec001c0947 */ /* 0x000fea000383ffff */
.L_x_6968:
[----:B------:R-:W-:Y:S05]  /*266a0*/  BSYNC B0 ;  /* 0x0000000000007941 */ /* 0x000fea0003800000 */
.L_x_6967:
        /* <DEDUP_REMOVED lines=8> */
[----:B------:R-:W3:Y:S01]  /*26730*/  FLO.U32 R0, UR4 ;  /* 0x0000000400007d00 */ /* 0x000ee200080e0000 */
[----:B------:R-:W-:Y:S01]  /*26740*/  ULDC.64 UR6, c[0x0][0x208] ;  /* 0x0000820000067ab9 */ /* 0x000fe20000000a00 */
        /* <DEDUP_REMOVED lines=8> */
[----:B------:R3:W-:Y:S02]  /*267d0*/  STL [R1+0x10], R0 ;  /* 0x0000100001007387 */ /* 0x0007e40000100800 */
.L_x_7021:
[----:B------:R-:W-:Y:S05]  /*267e0*/  BSYNC B0 ;  /* 0x0000000000007941 */ /* 0x000fea0003800000 */
.L_x_7020:
[----:B---3--:R-:W3:Y:S01]  /*267f0*/  LDL R0, [R1] ;  /* 0x0000000001007983 */ /* 0x008ee20000100800 */
[----:B------:R-:W-:Y:S01]  /*26800*/  BSSY B0, `(.L_x_7022) ;  /* 0x000003f000007945 */ /* 0x000fe20003800000 */
[----:B---3--:R-:W-:-:S13]  /*26810*/  LOP3.LUT P0, RZ, R0, 0x4, RZ, 0xc0, !PT ;  /* 0x0000000400ff7812 */ /* 0x008fda000780c0ff */
[----:B------:R-:W-:Y:S05]  /*26820*/  @!P0 BRA `(.L_x_7023) ;  /* 0x0000000000f08947 */ /* 0x000fea0003800000 */
[----:B------:R-:W3:Y:S01]  /*26830*/  LDL R2, [R1+0xc] ;  /* 0x00000c0001027983 */ /* 0x000ee20000100800 */
[----:B------:R-:W-:Y:S01]  /*26840*/  IMAD R0, R19, 0x8, R18 ;  /* 0x0000000813007824 */ /* 0x000fe200078e0212 */
[----:B------:R-:W-:Y:S01]  /*26850*/  BSSY B1, `(.L_x_7024) ;  /* 0x0000004000017945 */ /* 0x000fe20003800000 */
[----:B---3--:R-:W-:-:S04]  /*26860*/  SHF.L.U32 R2, R2, 0x1f, RZ ;  /* 0x0000001f02027819 */ /* 0x008fc800000006ff */
[----:B------:R-:W3:Y:S02]  /*26870*/  SYNCS.PHASECHK.TRANS64.TRYWAIT P0, [R0+URZ+0x34860], R2 ;  /* 0x03486002000075a7 */ /* 0x000ee4000800017f */
[----:B---3--:R-:W-:Y:S05]  /*26880*/  @!P0 BRA `(.L_x_7025) ;  /* 0x0000003800548947 */ /* 0x008fea0003800000 */
.L_x_7152:
[----:B------:R-:W-:Y:S05]  /*26890*/  BSYNC B1 ;  /* 0x0000000000017941 */ /* 0x000fea0003800000 */
.L_x_7024:
        /* <DEDUP_REMOVED lines=10> */
.L_x_7026:
[----:B------:R-:W3:Y:S01]  /*26940*/  LDL R2, [R1] ;  /* 0x0000000001027983 */ /* 0x000ee20000100800 */
[----:B------:R-:W-:Y:S01]  /*26950*/  BSSY B1, `(.L_x_7027) ;  /* 0x0000004000017945 */ /* 0x000fe20003800000 */
[----:B---3--:R-:W-:-:S13]  /*26960*/  LOP3.LUT P0, RZ, R2, 0x8, RZ, 0xc0, !PT ;  /* 0x0000000802ff7812 */ /* 0x008fda000780c0ff */
[----:B------:R-:W-:Y:S05]  /*26970*/  @P0 BRA `(.L_x_7028) ;  /* 0x0000000000040947 */ /* 0x000fea0003800000 */
[----:B------:R-:W-:Y:S01]  /*26980*/  BPT.TRAP 0x1 ;  /* 0x000000040000795c */ /* 0x000fe20000300000 */
.L_x_7028:
[----:B------:R-:W-:Y:S05]  /*26990*/  BSYNC B1 ;  /* 0x0000000000017941 */ /* 0x000fea0003800000 */
.L_x_7027:
[----:B------:R-:W3:Y:S04]  /*269a0*/  LDL.LU R3, [R1+0x18] ;  /* 0x0000180001037983 */ /* 0x000ee80000300800 */
[----:B------:R-:W3:Y:S01]  /*269b0*/  LDL.LU R2, [R1+0x4] ;  /* 0x0000040001027983 */ /* 0x000ee20000300800 */
[----:B------:R-:W-:Y:S01]  /*269c0*/  UIADD3 UR4, UP0, UR38, 0x470, URZ ;  /* 0x0000047026047890 */ /* 0x000fe2000ff1e03f */
[----:B------:R-:W-:Y:S01]  /*269d0*/  PLOP3.LUT P0, PT, PT, PT, PT, 0x80, 0x0 ;  /* 0x000000000000781c */ /* 0x000fe20003f0f070 */
[----:B------:R-:W-:Y:S01]  /*269e0*/  UMOV UR6, 0x0 ;  /* 0x0000000000067882 */ /* 0x000fe20000000000 */
[----:B------:R-:W-:Y:S01]  /*269f0*/  IADD3 R0, R0, 0x34850, RZ ;  /* 0x0003485000007810 */ /* 0x000fe20007ffe0ff */
[----:B------:R-:W-:Y:S01]  /*26a00*/  UIADD3.X UR5, URZ, UR39, URZ, UP0, !UPT ;  /* 0x000000273f057290 */ /* 0x000fe200087fe43f */
[----:B------:R-:W-:Y:S01]  /*26a10*/  UMOV UR7, 0x14f00000 ;  /* 0x14f0000000077882 */ /* 0x000fe20000000000 */
[----:B------:R-:W-:Y:S01]  /*26a20*/  UMOV UR10, URZ ;  /* 0x0000003f000a7c82 */ /* 0x000fe20008000000 */
[----:B---3--:R-:W-:-:S02]  /*26a30*/  IMAD R3, R2, 0xb0, R3 ;  /* 0x000000b002037824 */ /* 0x008fc400078e0203 */
[----:B------:R-:W-:-:S04]  /*26a40*/  IMAD R2, R19, 0xb000, R18 ;  /* 0x0000b00013027824 */ /* 0x000fc800078e0212 */
[----:B------:R-:W-:-:S07]  /*26a50*/  VIADD R4, R2, 0x400 ;  /* 0x0000040002047836 */ /* 0x000fce0000000000 */
.L_x_7029:
        /* <DEDUP_REMOVED lines=15> */
.L_x_7030:
        /* <DEDUP_REMOVED lines=10> */
.L_x_7023:
[----:B------:R-:W-:Y:S05]  /*26bf0*/  BSYNC B0 ;  /* 0x0000000000007941 */ /* 0x000fea0003800000 */
.L_x_7022:
[----:B------:R-:W3:Y:S01]  /*26c00*/  LDL.LU R4, [R1+0xc] ;  /* 0x00000c0001047983 */ /* 0x000ee20000300800 */
[----:B------:R-:W-:-:S05]  /*26c10*/  VIADD R19, R19, 0x1 ;  /* 0x0000000113137836 */ /* 0x000fca0000000000 */
[----:B------:R-:W-:-:S04]  /*26c20*/  ISETP.NE.AND P0, PT, R19, 0x2, PT ;  /* 0x000000021300780c */ /* 0x000fc80003f05270 */
[----:B------:R-:W-:Y:S02]  /*26c30*/  SEL R0, RZ, 0x1, P0 ;  /* 0x00000001ff007807 */ /* 0x000fe40000000000 */
[----:B------:R-:W-:Y:S02]  /*26c40*/  SEL R19, R19, RZ, P0 ;  /* 0x000000ff13137207 */ /* 0x000fe40000000000 */
[----:B---3--:R-:W-:-:S05]  /*26c50*/  LOP3.LUT R4, R4, R0, RZ, 0x3c, !PT ;  /* 0x0000000004047212 */ /* 0x008fca00078e3cff */
[----:B------:R3:W-:Y:S02]  /*26c60*/  STL [R1+0xc], R4 ;  /* 0x00000c0401007387 */ /* 0x0007e40000100800 */
.L_x_6947:
[----:B------:R-:W-:Y:S05]  /*26c70*/  BSYNC B7 ;  /* 0x0000000000077941 */ /* 0x000fea0003800000 */
.L_x_6945:
[----:B------:R-:W5:Y:S02]  /*26c80*/  LDL R9, [R1] ;  /* 0x0000000001097983 */ /* 0x000f640000100800 */
        /* <DEDUP_REMOVED lines=8> */
[----:B--23--:R-:W2:Y:S04]  /*26d10*/  LDS.128 R4, [R18+0x348d0] ;  /* 0x0348d00012047984 */ /* 0x00cea80000000c00 */
[----:B--2---:R2:W-:Y:S04]  /*26d20*/  STL.64 [R1+0x10], R4 ;  /* 0x0000100401007387 */ /* 0x0045e80000100a00 */
[----:B------:R2:W-:Y:S01]  /*26d30*/  STL.64 [R1+0x18], R6 ;  /* 0x0000180601007387 */ /* 0x0005e20000100a00 */
[----:B------:R-:W-:Y:S06]  /*26d40*/  BAR.ARV 0x4, 0x180 ;  /* 0x0106000000007b1d */ /* 0x000fec0000002000 */
[----:B------:R-:W-:Y:S05]  /*26d50*/  BRA `(.L_x_7032) ;  /* 0x0000000c00247947 */ /* 0x000fea0003800000 */
.L_x_7031:
[----:B------:R-:W5:Y:S01]  /*26d60*/  LDL R17, [R1+0x2c] ;  /* 0x00002c0001117983 */ /* 0x000f620000100800 */
[----:B------:R-:W-:Y:S01]  /*26d70*/  UMOV UR4, 0xffffffff ;  /* 0xffffffff00047882 */ /* 0x000fe20000000000 */
[----:B-----5:R-:W-:Y:S02]  /*26d80*/  ISETP.NE.AND P5, PT, R17, 0x1f, PT ;  /* 0x0000001f1100780c */ /* 0x020fe40003fa5270 */
[----:B------:R-:W-:Y:S11]  /*26d90*/  BRA.DIV UR4, `(.L_x_7033) ;  /* 0x0000003604247947 */ /* 0x000ff6000b800000 */
[----:B------:R-:W4:Y:S01]  /*26da0*/  LDL R3, [R1+0x1c] ;  /* 0x00001c0001037983 */ /* 0x000f220000100800 */
[----:B------:R-:W-:-:S03]  /*26db0*/  ULDC UR4, c[0x0][0xc3c] ;  /* 0x00030f0000047ab9 */ /* 0x000fc60000000800 */
[----:B------:R-:W5:Y:S01]  /*26dc0*/  LDL.LU R2, [R1+0x10] ;  /* 0x0000100001027983 */ /* 0x000f620000300800 */
[----:B------:R-:W-:Y:S01]  /*26dd0*/  LOP3.LUT P4, RZ, R9, 0x1, RZ, 0xc0, !PT ;  /* 0x0000000109ff7812 */ /* 0x000fe2000788c0ff */
[----:B------:R-:W-:Y:S01]  /*26de0*/  ULDC.64 UR6, c[0x0][0x208] ;  /* 0x0000820000067ab9 */ /* 0x000fe20000000a00 */
[----:B----4-:R-:W-:-:S04]  /*26df0*/  IADD3 R0, R3, R17, RZ ;  /* 0x0000001103007210 */ /* 0x010fc80007ffe0ff */
[----:B------:R-:W-:Y:S01]  /*26e00*/  ISETP.GE.OR P0, PT, R0, UR4, !P5 ;  /* 0x0000000400007c0c */ /* 0x000fe2000ef06670 */
[----:B-----5:R-:W-:-:S12]  /*26e10*/  IMAD.MOV.U32 R9, RZ, RZ, R2 ;  /* 0x000000ffff097224 */ /* 0x020fd800078e0002 */
[----:B------:R-:W4:Y:S08]  /*26e20*/  @!P0 LDC.64 R2, c[0x0][0xc80] ;  /* 0x00032000ff028b82 */ /* 0x000f300000000a00 */
[----:B--2---:R-:W2:Y:S01]  /*26e30*/  @!P0 LDC.64 R6, c[0x0][0xc78] ;  /* 0x00031e00ff068b82 */ /* 0x004ea20000000a00 */
[----:B----4-:R-:W-:-:S05]  /*26e40*/  @!P0 IMAD.WIDE R2, R0, 0x4, R2 ;  /* 0x0000000400028825 */ /* 0x010fca00078e0202 */
[----:B------:R2:W4:Y:S02]  /*26e50*/  @!P0 LDG.E R8, desc[UR6][R2.64] ;  /* 0x0000000602088981 */ /* 0x000524000c1e1900 */
[----:B--2---:R-:W-:-:S06]  /*26e60*/  @!P0 IMAD.WIDE R2, R0, 0x4, R6 ;  /* 0x0000000400028825 */ /* 0x004fcc00078e0206 */
[----:B------:R-:W2:Y:S01]  /*26e70*/  @!P0 LDG.E R2, desc[UR6][R2.64] ;  /* 0x0000000602028981 */ /* 0x000ea2000c1e1900 */
[----:B------:R-:W-:Y:S01]  /*26e80*/  IMAD.MOV.U32 R6, RZ, RZ, RZ ;  /* 0x000000ffff067224 */ /* 0x000fe200078e00ff */
[C---:B------:R-:W-:Y:S01]  /*26e90*/  ISETP.GE.U32.AND P1, PT, R17.reuse, 0x4, PT ;  /* 0x000000041100780c */ /* 0x040fe20003f26070 */
[----:B---3--:R-:W-:Y:S01]  /*26ea0*/  IMAD.MOV.U32 R4, RZ, RZ, RZ ;  /* 0x000000ffff047224 */ /* 0x008fe200078e00ff */
[C---:B------:R-:W-:Y:S01]  /*26eb0*/  ISETP.GE.U32.AND P2, PT, R17.reuse, 0x8, PT ;  /* 0x000000081100780c */ /* 0x040fe20003f46070 */
[----:B------:R-:W-:Y:S01]  /*26ec0*/  SHFL.IDX PT, R0, R9, 0x1, 0x1f ;  /* 0x00201f0009007f89 */ /* 0x000fe200000e0000 */
[----:B------:R-:W-:Y:S01]  /*26ed0*/  ISETP.GE.U32.AND P3, PT, R17, 0x10, PT ;  /* 0x000000101100780c */ /* 0x000fe20003f66070 */
[----:B-1----:R-:W-:Y:S02]  /*26ee0*/  IMAD.MOV.U32 R10, RZ, RZ, RZ ;  /* 0x000000ffff0a7224 */ /* 0x002fe400078e00ff */
[----:B----4-:R-:W-:Y:S01]  /*26ef0*/  @!P0 IMAD.MOV.U32 R4, RZ, RZ, R8 ;  /* 0x000000ffff048224 */ /* 0x010fe200078e0008 */
[----:B--2---:R-:W-:-:S02]  /*26f00*/  @!P0 MOV R6, R2 ;  /* 0x0000000200068202 */ /* 0x004fc40000000f00 */
[----:B------:R-:W-:-:S03]  /*26f10*/  ISETP.GE.U32.AND P0, PT, R17, 0x2, PT ;  /* 0x000000021100780c */ /* 0x000fc60003f06070 */
[----:B------:R-:W-:-:S05]  /*26f20*/  IMAD R2, R6, R4, RZ ;  /* 0x0000000406027224 */ /* 0x000fca00078e02ff */
[----:B------:R-:W1:Y:S02]  /*26f30*/  SHFL.UP PT, R3, R2, 0x1, RZ ;  /* 0x0420000002037989 */ /* 0x000e6400000e00ff */
[----:B-1----:R-:W-:-:S05]  /*26f40*/  SEL R5, R3, RZ, P4 ;  /* 0x000000ff03057207 */ /* 0x002fca0002000000 */
[----:B------:R-:W-:Y:S02]  /*26f50*/  IMAD.IADD R2, R2, 0x1, R5 ;  /* 0x0000000102027824 */ /* 0x000fe400078e0205 */
[----:B------:R-:W-:Y:S04]  /*26f60*/  SHFL.IDX PT, R5, R9, RZ, 0x1f ;  /* 0x00001fff09057589 */ /* 0x000fe800000e0000 */
        /* <DEDUP_REMOVED lines=12> */
[----:B------:R1:W2:Y:S02]  /*27030*/  SHFL.IDX PT, R16, R7, 0x1f, 0x1f ;  /* 0x03e01f0007107f89 */ /* 0x0002a400000e0000 */
.L_x_7162:
[----:B------:R-:W-:Y:S02]  /*27040*/  ULDC UR4, c[0x0][0xc38] ;  /* 0x00030e0000047ab9 */ /* 0x000fe40000000800 */
[----:B------:R-:W-:-:S04]  /*27050*/  IMAD.U32 R2, RZ, RZ, UR4 ;  /* 0x00000004ff027e24 */ /* 0x000fc8000f8e00ff */
[----:B--2---:R-:W-:-:S04]  /*27060*/  IMAD R16, R16, R2, RZ ;  /* 0x0000000210107224 */ /* 0x004fc800078e02ff */
[----:B------:R-:W-:-:S05]  /*27070*/  IMAD.IADD R0, R0, 0x1, R16 ;  /* 0x0000000100007824 */ /* 0x000fca00078e0210 */
[----:B------:R-:W-:-:S13]  /*27080*/  ISETP.GT.AND P4, PT, R0, R5, PT ;  /* 0x000000050000720c */ /* 0x000fda0003f84270 */
[----:B------:R-:W-:Y:S05]  /*27090*/  @P4 BRA `(.L_x_7034) ;  /* 0x0000000000b44947 */ /* 0x000fea0003800000 */
.L_x_7037:
[----:B------:R-:W2:Y:S01]  /*270a0*/  LDL.LU R2, [R1+0x1c] ;  /* 0x00001c0001027983 */ /* 0x000ea20000300800 */
[----:B------:R-:W3:Y:S01]  /*270b0*/  LDC R3, c[0x0][0xc3c] ;  /* 0x00030f00ff037b82 */ /* 0x000ee20000000800 */
[----:B--2---:R-:W-:-:S05]  /*270c0*/  VIADD R2, R2, 0x1f ;  /* 0x0000001f02027836 */ /* 0x004fca0000000000 */
[----:B---3--:R-:W-:-:S13]  /*270d0*/  ISETP.GE.AND P4, PT, R2, R3, PT ;  /* 0x000000030200720c */ /* 0x008fda0003f86270 */
[----:B------:R-:W-:Y:S05]  /*270e0*/  @P4 BRA `(.L_x_7035) ;  /* 0x0000000400dc4947 */ /* 0x000fea0003800000 */
[----:B------:R-:W2:Y:S01]  /*270f0*/  LDL R4, [R1+0x2c] ;  /* 0x00002c0001047983 */ /* 0x000ea20000100800 */
[----:B------:R-:W-:-:S03]  /*27100*/  ULDC.64 UR4, c[0x0][0x208] ;  /* 0x0000820000047ab9 */ /* 0x000fc60000000a00 */
[----:B------:R3:W-:Y:S01]  /*27110*/  STL [R1+0x1c], R2 ;  /* 0x00001c0201007387 */ /* 0x0007e20000100800 */
[----:B--2---:R-:W-:Y:S01]  /*27120*/  IADD3 R6, R2, R4, RZ ;  /* 0x0000000402067210 */ /* 0x004fe20007ffe0ff */
        /* <DEDUP_REMOVED lines=12> */
[----:B------:R-:W2:Y:S02]  /*271f0*/  LDL R3, [R1] ;  /* 0x0000000001037983 */ /* 0x000ea40000100800 */
[----:B--2---:R-:W-:Y:S02]  /*27200*/  LOP3.LUT P4, RZ, R3, 0x1, RZ, 0xc0, !PT ;  /* 0x0000000103ff7812 */ /* 0x004fe4000788c0ff */
[----:B------:R-:W2:Y:S02]  /*27210*/  SHFL.UP PT, R3, R2, 0x1, RZ ;  /* 0x0420000002037989 */ /* 0x000ea400000e00ff */
[----:B--2---:R-:W-:-:S05]  /*27220*/  SEL R3, R3, RZ, P4 ;  /* 0x000000ff03037207 */ /* 0x004fca0002000000 */
[----:B------:R-:W-:-:S05]  /*27230*/  IMAD.IADD R2, R2, 0x1, R3 ;  /* 0x0000000102027824 */ /* 0x000fca00078e0203 */
[----:B------:R-:W2:Y:S02]  /*27240*/  SHFL.UP PT, R3, R2, 0x2, RZ ;  /* 0x0440000002037989 */ /* 0x000ea400000e00ff */
[----:B--2---:R-:W-:-:S05]  /*27250*/  SEL R3, R3, RZ, P0 ;  /* 0x000000ff03037207 */ /* 0x004fca0000000000 */
[----:B------:R-:W-:-:S05]  /*27260*/  IMAD.IADD R2, R2, 0x1, R3 ;  /* 0x0000000102027824 */ /* 0x000fca00078e0203 */
[----:B------:R-:W2:Y:S02]  /*27270*/  SHFL.UP PT, R3, R2, 0x4, RZ ;  /* 0x0480000002037989 */ /* 0x000ea400000e00ff */
[----:B--2---:R-:W-:-:S04]  /*27280*/  SEL R3, R3, RZ, P1 ;  /* 0x000000ff03037207 */ /* 0x004fc80000800000 */
[----:B------:R-:W-:-:S05]  /*27290*/  IADD3 R2, R2, R3, RZ ;  /* 0x0000000302027210 */ /* 0x000fca0007ffe0ff */
[----:B------:R-:W2:Y:S02]  /*272a0*/  SHFL.UP PT, R3, R2, 0x8, RZ ;  /* 0x0500000002037989 */ /* 0x000ea400000e00ff */
[----:B--2---:R-:W-:-:S05]  /*272b0*/  SEL R3, R3, RZ, P2 ;  /* 0x000000ff03037207 */ /* 0x004fca0001000000 */
[----:B------:R-:W-:-:S05]  /*272c0*/  IMAD.IADD R2, R2, 0x1, R3 ;  /* 0x0000000102027824 */ /* 0x000fca00078e0203 */
[----:B------:R-:W2:Y:S02]  /*272d0*/  SHFL.UP PT, R3, R2, 0x10, RZ ;  /* 0x0600000002037989 */ /* 0x000ea400000e00ff */
[----:B--2---:R-:W-:-:S05]  /*272e0*/  SEL R3, R3, RZ, P3 ;  /* 0x000000ff03037207 */ /* 0x004fca0001800000 */
[----:B-1----:R-:W-:-:S05]  /*272f0*/  IMAD.IADD R7, R2, 0x1, R3 ;  /* 0x0000000102077824 */ /* 0x002fca00078e0203 */
[----:B------:R1:W2:Y:S02]  /*27300*/  SHFL.IDX PT, R16, R7, 0x1f, 0x1f ;  /* 0x03e01f0007107f89 */ /* 0x0002a400000e0000 */
.L_x_7170:
[----:B------:R-:W-:Y:S02]  /*27310*/  ULDC UR4, c[0x0][0xc38] ;  /* 0x00030e0000047ab9 */ /* 0x000fe40000000800 */
[----:B------:R-:W-:-:S04]  /*27320*/  IMAD.U32 R2, RZ, RZ, UR4 ;  /* 0x00000004ff027e24 */ /* 0x000fc8000f8e00ff */
[----:B--2---:R-:W-:-:S04]  /*27330*/  IMAD R16, R16, R2, RZ ;  /* 0x0000000210107224 */ /* 0x004fc800078e02ff */
[----:B------:R-:W-:-:S05]  /*27340*/  IMAD.IADD R0, R16, 0x1, R0 ;  /* 0x0000000110007824 */ /* 0x000fca00078e0200 */
[----:B------:R-:W-:-:S13]  /*27350*/  ISETP.GT.AND P4, PT, R0, R5, PT ;  /* 0x000000050000720c */ /* 0x000fda0003f84270 */
[----:B------:R-:W-:Y:S05]  /*27360*/  @!P4 BRA `(.L_x_7037) ;  /* 0xfffffffc004cc947 */ /* 0x000fea000383ffff */
.L_x_7034:
[----:B------:R-:W-:Y:S01]  /*27370*/  IADD3 R16, -R16, R0, RZ ;  /* 0x0000000010107210 */ /* 0x000fe20007ffe1ff */
[----:B------:R-:W-:-:S04]  /*27380*/  UMOV UR4, 0xffffffff ;  /* 0xffffffff00047882 */ /* 0x000fc80000000000 */
[----:B------:R-:W-:-:S05]  /*27390*/  IMAD R0, R7, R2, R16 ;  /* 0x0000000207007224 */ /* 0x000fca00078e0210 */
[----:B------:R-:W-:Y:S01]  /*273a0*/  ISETP.GT.AND P6, PT, R0, R5, PT ;  /* 0x000000050000720c */ /* 0x000fe20003fc4270 */
[----:B------:R-:W-:-:S12]  /*273b0*/  BRA.DIV UR4, `(.L_x_7038) ;  /* 0x0000003604dc7947 */ /* 0x000fd8000b800000 */
[----:B------:R-:W-:-:S04]  /*273c0*/  VOTE.ANY R3, PT, !P6 ;  /* 0x0000000000037806 */ /* 0x000fc800070e0100 */
[----:B------:R-:W2:Y:S02]  /*273d0*/  POPC R0, R3 ;  /* 0x0000000300007309 */ /* 0x000ea40000000000 */
[----:B--2---:R2:W3:Y:S04]  /*273e0*/  SHFL.IDX PT, R4, R4, R0, 0x1f ;  /* 0x00001f0004047589 */ /* 0x0044e800000e0000 */
[----:B------:R2:W4:Y:S02]  /*273f0*/  SHFL.IDX PT, R6, R6, R0, 0x1f ;  /* 0x00001f0006067589 */ /* 0x00052400000e0000 */
.L_x_7175:
[----:B------:R-:W-:-:S13]  /*27400*/  ISETP.NE.AND P0, PT, R3, RZ, PT ;  /* 0x000000ff0300720c */ /* 0x000fda0003f05270 */
[----:B------:R-:W-:Y:S05]  /*27410*/  @!P0 BRA `(.L_x_7039) ;  /* 0x0000000000148947 */ /* 0x000fea0003800000 */
[----:B------:R-:W-:Y:S01]  /*27420*/  UMOV UR4, 0xffffffff ;  /* 0xffffffff00047882 */ /* 0x000fe20000000000 */
[----:B------:R-:W-:Y:S02]  /*27430*/  VIADD R12, R0, 0xffffffff ;  /* 0xffffffff000c7836 */ /* 0x000fe40000000000 */
[----:B------:R-:W-:Y:S05]  /*27440*/  BRA.DIV UR4, `(.L_x_7040) ;  /* 0x0000003a04147947 */ /* 0x000fea000b800000 */
[----:B-1----:R1:W0:Y:S02]  /*27450*/  SHFL.IDX PT, R7, R7, R12, 0x1f ;  /* 0x00001f0c07077589 */ /* 0x00222400000e0000 */
.L_x_7178:
[----:B0-----:R-:W-:-:S07]  /*27460*/  IMAD.MOV.U32 R10, RZ, RZ, R7 ;  /* 0x000000ffff0a7224 */ /* 0x001fce00078e0007 */
.L_x_7039:
[----:B------:R-:W5:Y:S01]  /*27470*/  LDL.LU R11, [R1+0x1c] ;  /* 0x00001c00010b7983 */ /* 0x000f620000300800 */
[----:B---3--:R-:W-:Y:S01]  /*27480*/  IABS R3, R4 ;  /* 0x0000000400037213 */ /* 0x008fe20000000000 */
[----:B------:R-:W-:Y:S01]  /*27490*/  IMAD R2, R10, R2, R16 ;  /* 0x000000020a027224 */ /* 0x000fe200078e0210 */
[----:B------:R-:W-:Y:S02]  /*274a0*/  MOV R8, RZ ;  /* 0x000000ff00087202 */ /* 0x000fe40000000f00 */
[----:B-1----:R-:W1:Y:S01]  /*274b0*/  I2F.RP R7, R3 ;  /* 0x0000000300077306 */ /* 0x002e620000209400 */
[----:B------:R-:W-:Y:S01]  /*274c0*/  IMAD.IADD R5, R5, 0x1, -R2 ;  /* 0x0000000105057824 */ /* 0x000fe200078e0a02 */
[----:B------:R3:W-:Y:S04]  /*274d0*/  STL [R1+0x10], R2 ;  /* 0x0000100201007387 */ /* 0x0007e80000100800 */
[----:B---3--:R-:W-:-:S02]  /*274e0*/  IABS R2, R5 ;  /* 0x0000000500027213 */ /* 0x008fc40000000000 */
[----:B-1----:R-:W1:Y:S02]  /*274f0*/  MUFU.RCP R7, R7 ;  /* 0x0000000700077308 */ /* 0x002e640000001000 */
[----:B-1----:R-:W-:-:S06]  /*27500*/  VIADD R7, R7, 0xffffffe ;  /* 0x0ffffffe07077836 */ /* 0x002fcc0000000000 */
[----:B------:R-:W1:Y:S02]  /*27510*/  F2I.FTZ.U32.TRUNC.NTZ R9, R7 ;  /* 0x0000000700097305 */ /* 0x000e64000021f000 */
[----:B-1----:R-:W-:-:S04]  /*27520*/  IMAD.MOV R7, RZ, RZ, -R9 ;  /* 0x000000ffff077224 */ /* 0x002fc800078e0a09 */
[----:B------:R-:W-:-:S04]  /*27530*/  IMAD R7, R7, R3, RZ ;  /* 0x0000000307077224 */ /* 0x000fc800078e02ff */
[----:B------:R-:W-:Y:S01]  /*27540*/  IMAD.HI.U32 R7, R9, R7, R8 ;  /* 0x0000000709077227 */ /* 0x000fe200078e0008 */
[----:B------:R-:W-:-:S05]  /*27550*/  IABS R8, R4 ;  /* 0x0000000400087213 */ /* 0x000fca0000000000 */
[----:B------:R-:W-:Y:S02]  /*27560*/  IMAD.MOV R8, RZ, RZ, -R8 ;  /* 0x000000ffff087224 */ /* 0x000fe400078e0a08 */
[----:B------:R-:W-:-:S04]  /*27570*/  IMAD.HI.U32 R7, R7, R2, RZ ;  /* 0x0000000207077227 */ /* 0x000fc800078e00ff */
[----:B------:R-:W-:Y:S01]  /*27580*/  IMAD R2, R7, R8, R2 ;  /* 0x0000000807027224 */ /* 0x000fe200078e0202 */
[----:B----4-:R-:W-:-:S04]  /*27590*/  IABS R8, R6 ;  /* 0x0000000600087213 */ /* 0x010fc80000000000 */
[----:B------:R-:W-:-:S13]  /*275a0*/  ISETP.GT.U32.AND P2, PT, R3, R2, PT ;  /* 0x000000020300720c */ /* 0x000fda0003f44070 */
[----:B------:R-:W-:Y:S02]  /*275b0*/  @!P2 IMAD.IADD R2, R2, 0x1, -R3 ;  /* 0x000000010202a824 */ /* 0x000fe400078e0a03 */
[----:B------:R-:W-:Y:S01]  /*275c0*/  @!P2 VIADD R7, R7, 0x1 ;  /* 0x000000010707a836 */ /* 0x000fe20000000000 */
[----:B------:R-:W-:Y:S02]  /*275d0*/  ISETP.NE.AND P2, PT, R4, RZ, PT ;  /* 0x000000ff0400720c */ /* 0x000fe40003f45270 */
[----:B------:R-:W-:Y:S02]  /*275e0*/  ISETP.GE.U32.AND P0, PT, R2, R3, PT ;  /* 0x000000030200720c */ /* 0x000fe40003f06070 */
[----:B------:R-:W1:Y:S11]  /*275f0*/  I2F.RP R2, R8 ;  /* 0x0000000800027306 */ /* 0x000e760000209400 */
[----:B------:R-:W-:Y:S01]  /*27600*/  @P0 VIADD R7, R7, 0x1 ;  /* 0x0000000107070836 */ /* 0x000fe20000000000 */
[----:B-1----:R-:W1:Y:S02]  /*27610*/  MUFU.RCP R2, R2 ;  /* 0x0000000200027308 */ /* 0x002e640000001000 */
[----:B-1----:R-:W-:-:S06]  /*27620*/  VIADD R2, R2, 0xffffffe ;  /* 0x0ffffffe02027836 */ /* 0x002fcc0000000000 */
[----:B------:R-:W1:Y:S02]  /*27630*/  F2I.FTZ.U32.TRUNC.NTZ R3, R2 ;  /* 0x0000000200037305 */ /* 0x000e64000021f000 */
[----:B-1----:R-:W-:-:S05]  /*27640*/  IADD3 R2, RZ, -R3, RZ ;  /* 0x80000003ff027210 */ /* 0x002fca0007ffe0ff */
[----:B------:R-:W-:Y:S02]  /*27650*/  IMAD R9, R2, R8, RZ ;  /* 0x0000000802097224 */ /* 0x000fe400078e02ff */
[----:B------:R-:W-:-:S04]  /*27660*/  IMAD.MOV.U32 R2, RZ, RZ, RZ ;  /* 0x000000ffff027224 */ /* 0x000fc800078e00ff */
[----:B------:R-:W-:Y:S01]  /*27670*/  IMAD.HI.U32 R2, R3, R9, R2 ;  /* 0x0000000903027227 */ /* 0x000fe200078e0002 */
[----:B------:R-:W-:Y:S02]  /*27680*/  LOP3.LUT R3, R5, R4, RZ, 0x3c, !PT ;  /* 0x0000000405037212 */ /* 0x000fe400078e3cff */
[----:B------:R-:W-:Y:S02]  /*27690*/  IABS R9, R6 ;  /* 0x0000000600097213 */ /* 0x000fe40000000000 */
[----:B------:R-:W-:Y:S02]  /*276a0*/  ISETP.GE.AND P1, PT, R3, RZ, PT ;  /* 0x000000ff0300720c */ /* 0x000fe40003f26270 */
[----:B------:R-:W-:-:S11]  /*276b0*/  IADD3 R9, RZ, -R9, RZ ;  /* 0x80000009ff097210 */ /* 0x000fd60007ffe0ff */
        /* <DEDUP_REMOVED lines=20> */
[----:B-----5:R-:W-:Y:S02]  /*27800*/  IMAD.IADD R11, R0, 0x1, R11 ;  /* 0x00000001000b7824 */ /* 0x020fe400078e020b */
[----:B--2---:R-:W-:-:S05]  /*27810*/  IMAD R0, R3, 0x10000, R2 ;  /* 0x0001000003007824 */ /* 0x004fca00078e0202 */
[----:B------:R1:W-:Y:S04]  /*27820*/  STL [R1+0x18], R0 ;  /* 0x0000180001007387 */ /* 0x0003e80000100800 */
[----:B------:R1:W-:Y:S04]  /*27830*/  STL [R1+0x1c], R11 ;  /* 0x00001c0b01007387 */ /* 0x0003e80000100800 */
[----:B------:R1:W-:Y:S01]  /*27840*/  STL [R1+0x14], R4 ;  /* 0x0000140401007387 */ /* 0x0003e20000100800 */
[----:B------:R-:W-:Y:S05]  /*27850*/  BRA `(.L_x_7041) ;  /* 0x0000000000287947 */ /* 0x000fea0003800000 */
.L_x_7035:
[----:B------:R-:W-:Y:S01]  /*27860*/  UMOV UR4, URZ ;  /* 0x0000003f00047c82 */ /* 0x000fe20008000000 */
[----:B------:R-:W-:Y:S01]  /*27870*/  ULDC UR6, c[0x0][0xc3c] ;  /* 0x00030f0000067ab9 */ /* 0x000fe20000000800 */
[----:B------:R-:W-:Y:S01]  /*27880*/  UMOV UR5, URZ ;  /* 0x0000003f00057c82 */ /* 0x000fe20008000000 */
[----:B------:R-:W-:Y:S01]  /*27890*/  MOV R3, UR4 ;  /* 0x0000000400037c02 */ /* 0x000fe20008000f00 */
[----:B------:R-:W-:Y:S01]  /*278a0*/  IMAD.U32 R0, RZ, RZ, UR6 ;  /* 0x00000006ff007e24 */ /* 0x000fe2000f8e00ff */
[----:B------:R2:W-:Y:S01]  /*278b0*/  STL [R1+0x10], R5 ;  /* 0x0000100501007387 */ /* 0x0005e20000100800 */
[----:B------:R-:W-:-:S03]  /*278c0*/  IMAD.U32 R2, RZ, RZ, UR5 ;  /* 0x00000005ff027e24 */ /* 0x000fc6000f8e00ff */
[----:B------:R2:W-:Y:S04]  /*278d0*/  STL [R1+0x14], R3 ;  /* 0x0000140301007387 */ /* 0x0005e80000100800 */
[----:B------:R2:W-:Y:S04]  /*278e0*/  STL [R1+0x1c], R0 ;  /* 0x00001c0001007387 */ /* 0x0005e80000100800 */
[----:B------:R2:W-:Y:S02]  /*278f0*/  STL [R1+0x18], R2 ;  /* 0x0000180201007387 */ /* 0x0005e40000100800 */
.L_x_7041:
[----:B-12---:R-:W2:Y:S04]  /*27900*/  LDL R0, [R1+0x2c] ;  /* 0x00002c0001007983 */ /* 0x006ea80000100800 */
[----:B------:R-:W3:Y:S04]  /*27910*/  LDL R3, [R1+0x18] ;  /* 0x0000180001037983 */ /* 0x000ee80000100800 */
[----:B------:R-:W4:Y:S04]  /*27920*/  LDL R2, [R1+0x1c] ;  /* 0x00001c0001027983 */ /* 0x000f280000100800 */
[----:B------:R-:W5:Y:S04]  /*27930*/  LDL R4, [R1+0x10] ;  /* 0x0000100001047983 */ /* 0x000f680000100800 */
[----:B------:R-:W5:Y:S01]  /*27940*/  LDL R5, [R1+0x14] ;  /* 0x0000140001057983 */ /* 0x000f620000100800 */
[----:B------:R-:W-:Y:S05]  /*27950*/  WARPSYNC.ALL ;  /* 0x0000000000007948 */ /* 0x000fea0003800000 */
[----:B------:R-:W-:Y:S01]  /*27960*/  BAR.SYNC.DEFER_BLOCKING 0x4, 0x180 ;  /* 0x0106000000007b1d */ /* 0x000fe20000010000 */
[----:B--2---:R-:W-:Y:S01]  /*27970*/  ISETP.NE.AND P0, PT, R0, RZ, PT ;  /* 0x000000ff0000720c */ /* 0x004fe20003f05270 */
[----:B---3--:R-:W-:-:S12]  /*27980*/  IMAD.MOV.U32 R6, RZ, RZ, R3 ;  /* 0x000000ffff067224 */ /* 0x008fd800078e0003 */
[----:B------:R-:W1:Y:S01]  /*27990*/  @!P0 S2R R3, SR_CgaCtaId ;  /* 0x0000000000038919 */ /* 0x000e620000008800 */
[----:B------:R-:W-:Y:S01]  /*279a0*/  @!P0 MOV R0, 0x400 ;  /* 0x0000040000008802 */ /* 0x000fe20000000f00 */
[----:B----4-:R-:W-:-:S03]  /*279b0*/  IMAD.MOV.U32 R7, RZ, RZ, R2 ;  /* 0x000000ffff077224 */ /* 0x010fc600078e0002 */
[----:B-1----:R-:W-:-:S05]  /*279c0*/  @!P0 LEA R18, R3, R0, 0x18 ;  /* 0x0000000003128211 */ /* 0x002fca00078ec0ff */
[----:B-----5:R3:W-:Y:S01]  /*279d0*/  @!P0 STS.128 [R18+0x348d0], R4 ;  /* 0x0348d00412008388 */ /* 0x0207e20000000c00 */
[----:B------:R-:W-:Y:S06]  /*279e0*/  BAR.ARV 0x5, 0x180 ;  /* 0x0146000000007b1d */ /* 0x000fec0000002000 */
.L_x_7032:
[----:B----4-:R-:W4:Y:S01]  /*279f0*/  LDL R0, [R1+0x1c] ;  /* 0x00001c0001007983 */ /* 0x010f220000100800 */
[----:B------:R-:W-:Y:S02]  /*27a00*/  ULDC UR4, c[0x0][0xc3c] ;  /* 0x00030f0000047ab9 */ /* 0x000fe40000000800 */
[----:B----4-:R-:W-:-:S13]  /*27a10*/  ISETP.GE.AND P0, PT, R0, UR4, PT ;  /* 0x0000000400007c0c */ /* 0x010fda000bf06270 */
[----:B------:R-:W-:Y:S05]  /*27a20*/  @!P0 BRA `(.L_x_7042) ;  /* 0xffffff9400b48947 */ /* 0x000fea000383ffff */
[----:B------:R-:W-:Y:S05]  /*27a30*/  BSYNC B8 ;  /* 0x0000000000087941 */ /* 0x000fea0003800000 */
.L_x_6901:
[----:B--2---:R-:W2:Y:S01]  /*27a40*/  LDL.LU R0, [R1+0x5c] ;  /* 0x00005c0001007983 */ /* 0x004ea20000300800 */
[----:B------:R-:W-:Y:S01]  /*27a50*/  BSSY B0, `(.L_x_7043) ;  /* 0x000000b000007945 */ /* 0x000fe20003800000 */
[----:B---3--:R-:W3:Y:S01]  /*27a60*/  S2R R5, SR_CgaCtaId ;  /* 0x0000000000057919 */ /* 0x008ee20000008800 */
[----:B--2---:R-:W-:-:S04]  /*27a70*/  IADD3 R0, R0, 0x1, RZ ;  /* 0x0000000100007810 */ /* 0x004fc80007ffe0ff */
[----:B0-----:R-:W-:-:S04]  /*27a80*/  LEA.HI R2, R0, R0, RZ, 0x1 ;  /* 0x0000000000027211 */ /* 0x001fc800078f08ff */
[----:B------:R-:W-:-:S05]  /*27a90*/  LOP3.LUT R3, R2, 0xfffffffe, RZ, 0xc0, !PT ;  /* 0xfffffffe02037812 */ /* 0x000fca00078ec0ff */
[----:B------:R-:W-:Y:S01]  /*27aa0*/  IMAD.IADD R3, R0, 0x1, -R3 ;  /* 0x0000000100037824 */ /* 0x000fe200078e0a03 */
[----:B------:R-:W-:-:S04]  /*27ab0*/  MOV R0, 0x400 ;  /* 0x0000040000007802 */ /* 0x000fc80000000f00 */
[----:B---3--:R-:W-:Y:S02]  /*27ac0*/  LEA R0, R5, R0, 0x18 ;  /* 0x0000000005007211 */ /* 0x008fe400078ec0ff */
[----:B------:R-:W-:-:S04]  /*27ad0*/  SHF.L.U32 R3, R3, 0x1f, RZ ;  /* 0x0000001f03037819 */ /* 0x000fc800000006ff */
[----:B------:R-:W0:Y:S02]  /*27ae0*/  SYNCS.PHASECHK.TRANS64.TRYWAIT P0, [R0+URZ+0x34820], R3 ;  /* 0x03482003000075a7 */ /* 0x000e24000800017f */
[----:B0-----:R-:W-:Y:S05]  /*27af0*/  @!P0 BRA `(.L_x_7044) ;  /* 0x0000003000908947 */ /* 0x001fea0003800000 */
.L_x_7179:
[----:B------:R-:W-:Y:S05]  /*27b00*/  BSYNC B0 ;  /* 0x0000000000007941 */ /* 0x000fea0003800000 */
.L_x_7043:
[----:B------:R-:W-:-:S03]  /*27b10*/  UMOV UR4, 0xffffffff ;  /* 0xffffffff00047882 */ /* 0x000fc60000000000 */
[----:B------:R-:W-:Y:S05]  /*27b20*/  BRA.DIV UR4, `(.L_x_7045) ;  /* 0x0000003204987947 */ /* 0x000fea000b800000 */
[----:B------:R-:W2:Y:S02]  /*27b30*/  S2R R2, SR_TID.X ;  /* 0x0000000000027919 */ /* 0x000ea40000002100 */
[----:B--2---:R-:W-:-:S04]  /*27b40*/  SHF.R.U32.HI R2, RZ, 0x5, R2 ;  /* 0x00000005ff027819 */ /* 0x004fc80000011602 */
[----:B------:R-:W-:-:S05]  /*27b50*/  LOP3.LUT R2, R2, 0x3, RZ, 0xc0, !PT ;  /* 0x0000000302027812 */ /* 0x000fca00078ec0ff */
[----:B------:R2:W3:Y:S02]  /*27b60*/  SHFL.IDX PT, R14, R2, RZ, 0x1f ;  /* 0x00001fff020e7589 */ /* 0x0004e400000e0000 */
.L_x_7182:
[----:B---3--:R-:W-:-:S13]  /*27b70*/  ISETP.NE.AND P0, PT, R14, RZ, PT ;  /* 0x000000ff0e00720c */ /* 0x008fda0003f05270 */
[----:B------:R-:W-:Y:S05]  /*27b80*/  @P0 BRA `(.L_x_6662) ;  /* 0x00000000008c0947 */ /* 0x000fea0003800000 */
[----:B------:R-:W-:-:S03]  /*27b90*/  UMOV UR4, 0xffffffff ;  /* 0xffffffff00047882 */ /* 0x000fc60000000000 */
[----:B------:R-:W-:Y:S05]  /*27ba0*/  BRA.DIV UR4, `(.L_x_7046) ;  /* 0x0000003204ac7947 */ /* 0x000fea000b800000 */
[----:B------:R-:W-:-:S13]  /*27bb0*/  ELECT P6, URZ, PT ;  /* 0x00000000003f782f */ /* 0x000fda00038c0000 */
.L_x_7185:
[----:B------:R-:W-:Y:S05]  /*27bc0*/  @!P6 BRA `(.L_x_6662) ;  /* 0x00000000007ce947 */ /* 0x000fea0003800000 */
[----:B------:R-:W-:-:S06]  /*27bd0*/  ULOP3.LUT UR4, UR60, 0x2, URZ, 0xfc, !UPT ;  /* 0x000000023c047892 */ /* 0x000fcc000f8efc3f */
[----:B--2---:R-:W-:-:S05]  /*27be0*/  IMAD.U32 R2, RZ, RZ, UR4 ;  /* 0x00000004ff027e24 */ /* 0x004fca000f8e00ff */
[----:B------:R-:W-:-:S13]  /*27bf0*/  ISETP.NE.AND P2, PT, R2, 0x3, PT ;  /* 0x000000030200780c */ /* 0x000fda0003f45270 */
[----:B------:R-:W-:Y:S05]  /*27c00*/  @!P2 BRA `(.L_x_7047) ;  /* 0x000000000004a947 */ /* 0x000fea0003800000 */
[----:B------:R-:W-:Y:S01]  /*27c10*/  BPT.TRAP 0x1 ;  /* 0x000000040000795c */ /* 0x000fe20000300000 */
.L_x_7047:
        /* <DEDUP_REMOVED lines=13> */
.L_x_7186:
[----:B------:R-:W2:Y:S02]  /*27cf0*/  SYNCS.PHASECHK.TRANS64.TRYWAIT P0, [R7+URZ], R2 ;  /* 0x00000002070075a7 */ /* 0x000ea4000800017f */
[----:B--2---:R-:W-:Y:S05]  /*27d00*/  @!P0 BRA `(.L_x_7049) ;  /* 0x0000003000888947 */ /* 0x004fea0003800000 */
.L_x_7187:
[----:B------:R-:W-:Y:S05]  /*27d10*/  @!P2 BRA `(.L_x_7050) ;  /* 0x000000000004a947 */ /* 0x000fea0003800000 */
[----:B------:R-:W-:Y:S01]  /*27d20*/  BPT.TRAP 0x1 ;  /* 0x000000040000795c */ /* 0x000fe20000300000 */
.L_x_7050:
[----:B------:R-:W-:-:S04]  /*27d30*/  VIADD R0, R0, 0x34860 ;  /* 0x0003486000007836 */ /* 0x000fc80000000000 */
[----:B------:R-:W-:-:S04]  /*27d40*/  IMAD R4, R19, 0x8, R0 ;  /* 0x0000000813047824 */ /* 0x000fc800078e0200 */
[----:B------:R-:W3:Y:S02]  /*27d50*/  SYNCS.PHASECHK.TRANS64.TRYWAIT P0, [R4+URZ], R5 ;  /* 0x00000005040075a7 */ /* 0x000ee4000800017f */
[----:B---3--:R-:W-:Y:S05]  /*27d60*/  @!P0 BRA `(.L_x_7051) ;  /* 0x0000003000848947 */ /* 0x008fea0003800000 */
.L_x_7188:
[----:B------:R-:W-:-:S07]  /*27d70*/  IMAD R3, R3, 0x8, R0 ;  /* 0x0000000803037824 */ /* 0x000fce00078e0200 */
.L_x_7052:
[----:B----4-:R4:W0:Y:S02]  /*27d80*/  SYNCS.PHASECHK.TRANS64.TRYWAIT P0, [R3+URZ], R2 ;  /* 0x00000002030075a7 */ /* 0x010824000800017f */
[----:B0-----:R-:W-:Y:S05]  /*27d90*/  @!P0 NANOSLEEP.SYNCS 0x989680 ;  /* 0x009896800000895d */ /* 0x001fea0003900000 */
[----:B------:R-:W0:Y:S02]  /*27da0*/  @!P0 SYNCS.PHASECHK.TRANS64 P0, [R3+URZ], R2 ;  /* 0x00000002030085a7 */ /* 0x000e24000800007f */
[----:B0-----:R-:W-:Y:S05]  /*27db0*/  @!P0 BRA `(.L_x_7052) ;  /* 0xfffffffc00f08947 */ /* 0x001fea000383ffff */
.L_x_6662:
[----:B------:R-:W-:Y:S05]  /*27dc0*/  BSYNC B9 ;  /* 0x0000000000097941 */ /* 0x000fea0003800000 */
.L_x_6659:
[----:B------:R-:W-:Y:S05]  /*27dd0*/  EXIT ;  /* 0x000000000000794d */ /* 0x000fea0003800000 */
.L_x_6690:
[----:B0-----:R0:W1:Y:S02]  /*27de0*/  SYNCS.PHASECHK.TRANS64.TRYWAIT P6, [R3+URZ+0x34890], R0 ;  /* 0x03489000030075a7 */ /* 0x00106400080c017f */
[----:B-1----:R-:W-:Y:S05]  /*27df0*/  @!P6 NANOSLEEP.SYNCS 0x989680 ;  /* 0x009896800000e95d */ /* 0x002fea0003900000 */
[----:B------:R-:W1:Y:S02]  /*27e00*/  @!P6 SYNCS.PHASECHK.TRANS64 P6, [R3+URZ+0x34890], R0 ;  /* 0x034890000300e5a7 */ /* 0x000e6400080c007f */
[----:B-1----:R-:W-:Y:S05]  /*27e10*/  @!P6 BRA `(.L_x_6690) ;  /* 0xfffffffc00f0e947 */ /* 0x002fea000383ffff */
[----:B------:R-:W-:Y:S05]  /*27e20*/  BRA `(.L_x_7053) ;  /* 0xfffffdc000dc7947 */ /* 0x000fea000383ffff */
.L_x_6744:
[----:B-1----:R1:W3:Y:S02]  /*27e30*/  SYNCS.PHASECHK.TRANS64.TRYWAIT P4, [R3+URZ+0x34890], R0 ;  /* 0x03489000030075a7 */ /* 0x0022e4000808017f */
[----:B---3--:R-:W-:Y:S05]  /*27e40*/  @!P4 NANOSLEEP.SYNCS 0x989680 ;  /* 0x009896800000c95d */ /* 0x008fea0003900000 */
[----:B------:R-:W3:Y:S02]  /*27e50*/  @!P4 SYNCS.PHASECHK.TRANS64 P4, [R3+URZ+0x34890], R0 ;  /* 0x034890000300c5a7 */ /* 0x000ee4000808007f */
[----:B---3--:R-:W-:Y:S05]  /*27e60*/  @!P4 BRA `(.L_x_6744) ;  /* 0xfffffffc00f0c947 */ /* 0x008fea000383ffff */
[----:B------:R-:W-:Y:S05]  /*27e70*/  BRA `(.L_x_7054) ;  /* 0xfffffdfc00647947 */ /* 0x000fea000383ffff */
.L_x_6769:
[----:B-1----:R1:W2:Y:S02]  /*27e80*/  SYNCS.PHASECHK.TRANS64.TRYWAIT P3, [R3+URZ+0x34890], R0 ;  /* 0x03489000030075a7 */ /* 0x0022a4000806017f */
[----:B--2---:R-:W-:Y:S05]  /*27e90*/  @!P3 NANOSLEEP.SYNCS 0x989680 ;  /* 0x009896800000b95d */ /* 0x004fea0003900000 */
[----:B------:R-:W2:Y:S02]  /*27ea0*/  @!P3 SYNCS.PHASECHK.TRANS64 P3, [R3+URZ+0x34890], R0 ;  /* 0x034890000300b5a7 */ /* 0x000ea4000806007f */
[----:B--2---:R-:W-:Y:S05]  /*27eb0*/  @!P3 BRA `(.L_x_6769) ;  /* 0xfffffffc00f0b947 */ /* 0x004fea000383ffff */
[----:B------:R-:W-:Y:S05]  /*27ec0*/  BRA `(.L_x_7055) ;  /* 0xfffffe3000b47947 */ /* 0x000fea000383ffff */
.L_x_6783:
[----:B-1----:R1:W2:Y:S02]  /*27ed0*/  SYNCS.PHASECHK.TRANS64.TRYWAIT P2, [R3+URZ+0x348b0], R0 ;  /* 0x0348b000030075a7 */ /* 0x0022a4000804017f */
[----:B--2---:R-:W-:Y:S05]  /*27ee0*/  @!P2 NANOSLEEP.SYNCS 0x989680 ;  /* 0x009896800000a95d */ /* 0x004fea0003900000 */
[----:B------:R-:W2:Y:S02]  /*27ef0*/  @!P2 SYNCS.PHASECHK.TRANS64 P2, [R3+URZ+0x348b0], R0 ;  /* 0x0348b0000300a5a7 */ /* 0x000ea4000804007f */
[----:B--2---:R-:W-:Y:S05]  /*27f00*/  @!P2 BRA `(.L_x_6783) ;  /* 0xfffffffc00f0a947 */ /* 0x004fea000383ffff */
[----:B------:R-:W-:Y:S05]  /*27f10*/  BRA `(.L_x_7056) ;  /* 0xfffffe3c00247947 */ /* 0x000fea000383ffff */
.L_x_6801:
[----:B------:R-:W0:Y:S01]  /*27f20*/  S2R R5, SR_TID.X ;  /* 0x0000000000057919 */ /* 0x000e220000002100 */
[----:B------:R-:W-:Y:S01]  /*27f30*/  BSSY B0, `(.L_x_7057) ;  /* 0x000000c000007945 */ /* 0x000fe20003800000 */
[----:B------:R-:W-:Y:S02]  /*27f40*/  IMAD.MOV.U32 R12, RZ, RZ, RZ ;  /* 0x000000ffff0c7224 */ /* 0x000fe400078e00ff */
[----:B------:R-:W-:Y:S02]  /*27f50*/  IMAD.MOV.U32 R11, RZ, RZ, 0x1f ;  /* 0x0000001fff0b7424 */ /* 0x000fe400078e00ff */
[----:B------:R-:W-:Y:S01]  /*27f60*/  IMAD.MOV.U32 R15, RZ, RZ, -0x1 ;  /* 0xffffffffff0f7424 */ /* 0x000fe200078e00ff */
[----:B0-----:R-:W-:-:S04]  /*27f70*/  IADD3 R5, R5, -0x80, RZ ;  /* 0xffffff8005057810 */ /* 0x001fc80007ffe0ff */
[----:B------:R-:W-:-:S04]  /*27f80*/  SHF.R.S32.HI R4, RZ, 0x1f, R5 ;  /* 0x0000001fff047819 */ /* 0x000fc80000011405 */
[----:B------:R-:W-:-:S04]  /*27f90*/  LEA.HI R4, R4, R5, RZ, 0x7 ;  /* 0x0000000504047211 */ /* 0x000fc800078f38ff */
[----:B------:R-:W-:-:S05]  /*27fa0*/  SHF.R.S32.HI R4, RZ, 0x7, R4 ;  /* 0x00000007ff047819 */ /* 0x000fca0000011404 */
[----:B------:R-:W-:-:S07]  /*27fb0*/  IMAD.MOV.U32 R13, RZ, RZ, R4 ;  /* 0x000000ffff0d7224 */ /* 0x000fce00078e0004 */
[----:B-----5:R-:W-:Y:S05]  /*27fc0*/  WARPSYNC.COLLECTIVE R15, `(.L_x_7058) ;  /* 0x000000000f087348 */ /* 0x020fea0003c00000 */
[----:B------:R0:W1:Y:S02]  /*27fd0*/  SHFL.IDX P6, R14, R13, R12, R11 ;  /* 0x0000000c0d0e7389 */ /* 0x00006400000c000b */
[----:B01---5:R-:W-:Y:S01]  /*27fe0*/  ENDCOLLECTIVE ;  /* 0x000000000000791b */ /* 0x023fe20003800000 */
.L_x_7058:
[----:B------:R-:W-:Y:S05]  /*27ff0*/  BSYNC B0 ;  /* 0x0000000000007941 */ /* 0x000fea0003800000 */
.L_x_7057:
[----:B------:R0:W-:Y:S01]  /*28000*/  STL [R1+0x18], R14 ;  /* 0x0000180e01007387 */ /* 0x0001e20000100800 */
[----:B------:R-:W-:Y:S05]  /*28010*/  BRA `(.L_x_7059) ;  /* 0xfffffe4800b07947 */ /* 0x000fea000383ffff */
.L_x_6811:
[----:B------:R-:W-:Y:S01]  /*28020*/  BSSY B1, `(.L_x_7060) ;  /* 0x0000008000017945 */ /* 0x000fe20003800000 */
[----:B------:R-:W-:Y:S01]  /*28030*/  MOV R13, R25 ;  /* 0x00000019000d7202 */ /* 0x000fe20000000f00 */
[----:B------:R-:W-:Y:S02]  /*28040*/  IMAD.MOV.U32 R12, RZ, RZ, RZ ;  /* 0x000000ffff0c7224 */ /* 0x000fe400078e00ff */
[----:B------:R-:W-:Y:S02]  /*28050*/  IMAD.MOV.U32 R11, RZ, RZ, 0x181f ;  /* 0x0000181fff0b7424 */ /* 0x000fe400078e00ff */
[----:B------:R-:W-:-:S07]  /*28060*/  IMAD.MOV.U32 R15, RZ, RZ, -0x1 ;  /* 0xffffffffff0f7424 */ /* 0x000fce00078e00ff */
[----:B0-----:R-:W-:Y:S05]  /*28070*/  WARPSYNC.COLLECTIVE R15, `(.L_x_7061) ;  /* 0x000000000f087348 */ /* 0x001fea0003c00000 */
[----:B0-----:R0:W1:Y:S02]  /*28080*/  SHFL.IDX P6, R14, R13, R12, R11 ;  /* 0x0000000c0d0e7389 */ /* 0x00106400000c000b */
[----:B01----:R-:W-:Y:S01]  /*28090*/  ENDCOLLECTIVE ;  /* 0x000000000000791b */ /* 0x003fe20003800000 */
.L_x_7061:
[----:B------:R-:W-:Y:S05]  /*280a0*/  BSYNC B1 ;  /* 0x0000000000017941 */ /* 0x000fea0003800000 */
.L_x_7060:
        /* <DEDUP_REMOVED lines=8> */
.L_x_7062:
[----:B------:R-:W-:Y:S01]  /*28130*/  MOV R13, R27 ;  /* 0x0000001b000d7202 */ /* 0x000fe20000000f00 */
[----:B------:R-:W-:-:S07]  /*28140*/  IMAD.MOV.U32 R3, RZ, RZ, R14 ;  /* 0x000000ffff037224 */ /* 0x000fce00078e000e */
[----:B------:R-:W-:Y:S05]  /*28150*/  WARPSYNC.COLLECTIVE R15, `(.L_x_7063) ;  /* 0x000000000f087348 */ /* 0x000fea0003c00000 */
[----:B------:R0:W1:Y:S02]  /*28160*/  SHFL.IDX P6, R14, R13, R12, R11 ;  /* 0x0000000c0d0e7389 */ /* 0x00006400000c000b */
[----:B01----:R-:W-:Y:S01]  /*28170*/  ENDCOLLECTIVE ;  /* 0x000000000000791b */ /* 0x003fe20003800000 */
.L_x_7063:
[----:B------:R-:W-:Y:S02]  /*28180*/  IMAD.MOV.U32 R13, RZ, RZ, R26 ;  /* 0x000000ffff0d7224 */ /* 0x000fe400078e001a */
[----:B------:R-:W-:-:S07]  /*28190*/  IMAD.MOV.U32 R4, RZ, RZ, R14 ;  /* 0x000000ffff047224 */ /* 0x000fce00078e000e */
[----:B------:R-:W-:Y:S05]  /*281a0*/  WARPSYNC.COLLECTIVE R15, `(.L_x_7064) ;  /* 0x000000000f087348 */ /* 0x000fea0003c00000 */
[----:B------:R0:W1:Y:S02]  /*281b0*/  SHFL.IDX P6, R14, R13, R12, R11 ;  /* 0x0000000c0d0e7389 */ /* 0x00006400000c000b */
[----:B01----:R-:W-:Y:S01]  /*281c0*/  ENDCOLLECTIVE ;  /* 0x000000000000791b */ /* 0x003fe20003800000 */
.L_x_7064:
[----:B------:R-:W-:Y:S05]  /*281d0*/  BRA `(.L_x_7065) ;  /* 0xfffffe4c00cc7947 */ /* 0x000fea000383ffff */
.L_x_6815:
[----:B0-----:R0:W1:Y:S02]  /*281e0*/  SYNCS.PHASECHK.TRANS64.TRYWAIT P0, [R2+URZ+0x34800], R5 ;  /* 0x03480005020075a7 */ /* 0x001064000800017f */
[----:B-1----:R-:W-:Y:S05]  /*281f0*/  @!P0 NANOSLEEP.SYNCS 0x989680 ;  /* 0x009896800000895d */ /* 0x002fea0003900000 */
[----:B------:R-:W1:Y:S02]  /*28200*/  @!P0 SYNCS.PHASECHK.TRANS64 P0, [R2+URZ+0x34800], R5 ;  /* 0x03480005020085a7 */ /* 0x000e64000800007f */
[----:B-1----:R-:W-:Y:S05]  /*28210*/  @!P0 BRA `(.L_x_6815) ;  /* 0xfffffffc00f08947 */ /* 0x002fea000383ffff */
[----:B------:R-:W-:Y:S05]  /*28220*/  BRA `(.L_x_7066) ;  /* 0xfffffe5000d07947 */ /* 0x000fea000383ffff */
.L_x_6831:
[----:B------:R-:W-:Y:S01]  /*28230*/  BSSY B1, `(.L_x_7067) ;  /* 0x0000008000017945 */ /* 0x000fe20003800000 */
[----:B------:R-:W-:Y:S01]  /*28240*/  IMAD.MOV.U32 R13, RZ, RZ, R25 ;  /* 0x000000ffff0d7224 */ /* 0x000fe200078e0019 */
[----:B------:R-:W-:Y:S01]  /*28250*/  MOV R11, 0x181f ;  /* 0x0000181f000b7802 */ /* 0x000fe20000000f00 */
[----:B------:R-:W-:Y:S02]  /*28260*/  IMAD.MOV.U32 R12, RZ, RZ, RZ ;  /* 0x000000ffff0c7224 */ /* 0x000fe400078e00ff */
[----:B------:R-:W-:-:S07]  /*28270*/  IMAD.MOV.U32 R15, RZ, RZ, -0x1 ;  /* 0xffffffffff0f7424 */ /* 0x000fce00078e00ff */
[----:B0-----:R-:W-:Y:S05]  /*28280*/  WARPSYNC.COLLECTIVE R15, `(.L_x_7068) ;  /* 0x000000000f087348 */ /* 0x001fea0003c00000 */
[----:B0-----:R0:W1:Y:S02]  /*28290*/  SHFL.IDX P6, R14, R13, R12, R11 ;  /* 0x0000000c0d0e7389 */ /* 0x00106400000c000b */
[----:B01----:R-:W-:Y:S01]  /*282a0*/  ENDCOLLECTIVE ;  /* 0x000000000000791b */ /* 0x003fe20003800000 */
.L_x_7068:
[----:B------:R-:W-:Y:S05]  /*282b0*/  BSYNC B1 ;  /* 0x0000000000017941 */ /* 0x000fea0003800000 */
.L_x_7067:
        /* <DEDUP_REMOVED lines=8> */
.L_x_7069:
[----:B------:R-:W-:Y:S02]  /*28340*/  IMAD.MOV.U32 R13, RZ, RZ, R27 ;  /* 0x000000ffff0d7224 */ /* 0x000fe400078e001b */
[----:B------:R-:W-:-:S07]  /*28350*/  IMAD.MOV.U32 R3, RZ, RZ, R14 ;  /* 0x000000ffff037224 */ /* 0x000fce00078e000e */
[----:B------:R-:W-:Y:S05]  /*28360*/  WARPSYNC.COLLECTIVE R15, `(.L_x_7070) ;  /* 0x000000000f087348 */ /* 0x000fea0003c00000 */
[----:B------:R0:W1:Y:S02]  /*28370*/  SHFL.IDX P6, R14, R13, R12, R11 ;  /* 0x0000000c0d0e7389 */ /* 0x00006400000c000b */
[----:B01----:R-:W-:Y:S01]  /*28380*/  ENDCOLLECTIVE ;  /* 0x000000000000791b */ /* 0x003fe20003800000 */
.L_x_7070:
[----:B------:R-:W-:Y:S01]  /*28390*/  MOV R13, R26 ;  /* 0x0000001a000d7202 */ /* 0x000fe20000000f00 */
[----:B------:R-:W-:-:S07]  /*283a0*/  IMAD.MOV.U32 R20, RZ, RZ, R14 ;  /* 0x000000ffff147224 */ /* 0x000fce00078e000e */
[----:B------:R-:W-:Y:S05]  /*283b0*/  WARPSYNC.COLLECTIVE R15, `(.L_x_7071) ;  /* 0x000000000f087348 */ /* 0x000fea0003c00000 */
[----:B------:R0:W1:Y:S02]  /*283c0*/  SHFL.IDX P6, R14, R13, R12, R11 ;  /* 0x0000000c0d0e7389 */ /* 0x00006400000c000b */
[----:B01----:R-:W-:Y:S01]  /*283d0*/  ENDCOLLECTIVE ;  /* 0x000000000000791b */ /* 0x003fe20003800000 */
.L_x_7071:
[----:B------:R-:W-:Y:S05]  /*283e0*/  BRA `(.L_x_7072) ;  /* 0xfffffe6400f47947 */ /* 0x000fea000383ffff */
.L_x_6835:
[----:B0-----:R0:W1:Y:S02]  /*283f0*/  SYNCS.PHASECHK.TRANS64.TRYWAIT P4, [R2+URZ+0x34800], R27 ;  /* 0x0348001b020075a7 */ /* 0x001064000808017f */
[----:B-1----:R-:W-:Y:S05]  /*28400*/  @!P4 NANOSLEEP.SYNCS 0x989680 ;  /* 0x009896800000c95d */ /* 0x002fea0003900000 */
[----:B------:R-:W1:Y:S02]  /*28410*/  @!P4 SYNCS.PHASECHK.TRANS64 P4, [R2+URZ+0x34800], R27 ;  /* 0x0348001b0200c5a7 */ /* 0x000e64000808007f */
[----:B-1----:R-:W-:Y:S05]  /*28420*/  @!P4 BRA `(.L_x_6835) ;  /* 0xfffffffc00f0c947 */ /* 0x002fea000383ffff */
[----:B------:R-:W-:Y:S05]  /*28430*/  BRA `(.L_x_7073) ;  /* 0xfffffe6800e87947 */ /* 0x000fea000383ffff */
.L_x_6845:
[----:B0-----:R0:W2:Y:S02]  /*28440*/  SYNCS.PHASECHK.TRANS64.TRYWAIT P2, [R0+URZ+0x34830], R3 ;  /* 0x03483003000075a7 */ /* 0x0010a4000804017f */
[----:B--2---:R-:W-:Y:S05]  /*28450*/  @!P2 NANOSLEEP.SYNCS 0x989680 ;  /* 0x009896800000a95d */ /* 0x004fea0003900000 */
[----:B------:R-:W2:Y:S02]  /*28460*/  @!P2 SYNCS.PHASECHK.TRANS64 P2, [R0+URZ+0x34830], R3 ;  /* 0x034830030000a5a7 */ /* 0x000ea4000804007f */
[----:B--2---:R-:W-:Y:S05]  /*28470*/  @!P2 BRA `(.L_x_6845) ;  /* 0xfffffffc00f0a947 */ /* 0x004fea000383ffff */
[----:B------:R-:W-:Y:S05]  /*28480*/  BRA `(.L_x_6844) ;  /* 0xfffffe8400bc7947 */ /* 0x000fea000383ffff */
.L_x_6851:
[----:B-1----:R1:W2:Y:S02]  /*28490*/  SYNCS.PHASECHK.TRANS64.TRYWAIT P3, [R8+URZ+0x34830], R9 ;  /* 0x03483009080075a7 */ /* 0x0022a4000806017f */
[----:B--2---:R-:W-:Y:S05]  /*284a0*/  @!P3 NANOSLEEP.SYNCS 0x989680 ;  /* 0x009896800000b95d */ /* 0x004fea0003900000 */
[----:B------:R-:W2:Y:S02]  /*284b0*/  @!P3 SYNCS.PHASECHK.TRANS64 P3, [R8+URZ+0x34830], R9 ;  /* 0x034830090800b5a7 */ /* 0x000ea4000806007f */
[----:B--2---:R-:W-:Y:S05]  /*284c0*/  @!P3 BRA `(.L_x_6851) ;  /* 0xfffffffc00f0b947 */ /* 0x004fea000383ffff */
[----:B------:R-:W-:Y:S05]  /*284d0*/  BRA `(.L_x_6850) ;  /* 0xfffffee000f07947 */ /* 0x000fea000383ffff */
.L_x_6855:
[----:B-1----:R1:W2:Y:S02]  /*284e0*/  SYNCS.PHASECHK.TRANS64.TRYWAIT P2, [R8+URZ+0x34850], R6 ;  /* 0x03485006080075a7 */ /* 0x0022a4000804017f */
[----:B--2---:R-:W-:Y:S05]  /*284f0*/  @!P2 NANOSLEEP.SYNCS 0x989680 ;  /* 0x009896800000a95d */ /* 0x004fea0003900000 */
[----:B------:R-:W2:Y:S02]  /*28500*/  @!P2 SYNCS.PHASECHK.TRANS64 P2, [R8+URZ+0x34850], R6 ;  /* 0x034850060800a5a7 */ /* 0x000ea4000804007f */
[----:B--2---:R-:W-:Y:S05]  /*28510*/  @!P2 BRA `(.L_x_6855) ;  /* 0xfffffffc00f0a947 */ /* 0x004fea000383ffff */
[----:B------:R-:W-:Y:S05]  /*28520*/  BRA `(.L_x_6852) ;  /* 0xffffff1800287947 */ /* 0x000fea000383ffff */
.L_x_6860:
[----:B-1----:R1:W2:Y:S02]  /*28530*/  SYNCS.PHASECHK.TRANS64.TRYWAIT P0, [R12+URZ+0x34850], R3 ;  /* 0x034850030c0075a7 */ /* 0x0022a4000800017f */
[----:B--2---:R-:W-:Y:S05]  /*28540*/  @!P0 NANOSLEEP.SYNCS 0x989680 ;  /* 0x009896800000895d */ /* 0x004fea0003900000 */
[----:B------:R-:W2:Y:S02]  /*28550*/  @!P0 SYNCS.PHASECHK.TRANS64 P0, [R12+URZ+0x34850], R3 ;  /* 0x034850030c0085a7 */ /* 0x000ea4000800007f */
[----:B--2---:R-:W-:Y:S05]  /*28560*/  @!P0 BRA `(.L_x_6860) ;  /* 0xfffffffc00f08947 */ /* 0x004fea000383ffff */
[----:B------:R-:W-:Y:S05]  /*28570*/  BRA `(.L_x_6859) ;  /* 0xffffff3c00647947 */ /* 0x000fea000383ffff */
.L_x_6865:
[----:B------:R-:W-:Y:S02]  /*28580*/  IMAD.MOV.U32 R13, RZ, RZ, R8 ;  /* 0x000000ffff0d7224 */ /* 0x000fe400078e0008 */
[----:B------:R-:W-:Y:S02]  /*28590*/  IMAD.MOV.U32 R12, RZ, RZ, RZ ;  /* 0x000000ffff0c7224 */ /* 0x000fe400078e00ff */
[----:B------:R-:W-:Y:S02]  /*285a0*/  IMAD.MOV.U32 R11, RZ, RZ, 0x181f ;  /* 0x0000181fff0b7424 */ /* 0x000fe400078e00ff */
[----:B------:R-:W-:-:S07]  /*285b0*/  IMAD.MOV.U32 R15, RZ, RZ, -0x1 ;  /* 0xffffffffff0f7424 */ /* 0x000fce00078e00ff */
[----:B-----5:R-:W-:Y:S05]  /*285c0*/  WARPSYNC.COLLECTIVE R15, `(.L_x_7074) ;  /* 0x000000000f087348 */ /* 0x020fea0003c00000 */
[----:B------:R0:W1:Y:S02]  /*285d0*/  SHFL.IDX P6, R14, R13, R12, R11 ;  /* 0x0000000c0d0e7389 */ /* 0x00006400000c000b */
[----:B01---5:R-:W-:Y:S01]  /*285e0*/  ENDCOLLECTIVE ;  /* 0x000000000000791b */ /* 0x023fe20003800000 */
.L_x_7074:
[----:B------:R-:W-:Y:S01]  /*285f0*/  IMAD.MOV.U32 R13, RZ, RZ, R3 ;  /* 0x000000ffff0d7224 */ /* 0x000fe200078e0003 */
[----:B------:R-:W-:-:S07]  /*28600*/  MOV R0, R14 ;  /* 0x0000000e00007202 */ /* 0x000fce0000000f00 */
[----:B------:R-:W-:Y:S05]  /*28610*/  WARPSYNC.COLLECTIVE R15, `(.L_x_7075) ;  /* 0x000000000f087348 */ /* 0x000fea0003c00000 */
[----:B------:R0:W1:Y:S02]  /*28620*/  SHFL.IDX P6, R14, R13, R12, R11 ;  /* 0x0000000c0d0e7389 */ /* 0x00006400000c000b */
[----:B01----:R-:W-:Y:S01]  /*28630*/  ENDCOLLECTIVE ;  /* 0x000000000000791b */ /* 0x003fe20003800000 */
.L_x_7075:
[----:B------:R-:W-:Y:S05]  /*28640*/  BRA `(.L_x_7076) ;  /* 0xffffff5800e87947 */ /* 0x000fea000383ffff */
.L_x_6868:
[----:B------:R-:W-:Y:S01]  /*28650*/  BSSY B1, `(.L_x_7077) ;  /* 0x0000008000017945 */ /* 0x000fe20003800000 */
[----:B------:R-:W-:Y:S01]  /*28660*/  IMAD.MOV.U32 R13, RZ, RZ, R8 ;  /* 0x000000ffff0d7224 */ /* 0x000fe200078e0008 */
[----:B---3--:R-:W-:Y:S01]  /*28670*/  MOV R15, 0xffffffff ;  /* 0xffffffff000f7802 */ /* 0x008fe20000000f00 */
[----:B------:R-:W-:Y:S02]  /*28680*/  IMAD.MOV.U32 R12, RZ, RZ, 0x1 ;  /* 0x00000001ff0c7424 */ /* 0x000fe400078e00ff */
[----:B------:R-:W-:-:S07]  /*28690*/  IMAD.MOV.U32 R11, RZ, RZ, 0x181f ;  /* 0x0000181fff0b7424 */ /* 0x000fce00078e00ff */
[----:B012--5:R-:W-:Y:S05]  /*286a0*/  WARPSYNC.COLLECTIVE R15, `(.L_x_7078) ;  /* 0x000000000f087348 */ /* 0x027fea0003c00000 */
[----:B--2---:R2:W3:Y:S02]  /*286b0*/  SHFL.IDX P6, R14, R13, R12, R11 ;  /* 0x0000000c0d0e7389 */ /* 0x0044e400000c000b */
[----:B0123-5:R-:W-:Y:S01]  /*286c0*/  ENDCOLLECTIVE ;  /* 0x000000000000791b */ /* 0x02ffe20003800000 */
.L_x_7078:
[----:B------:R-:W-:Y:S05]  /*286d0*/  BSYNC B1 ;  /* 0x0000000000017941 */ /* 0x000fea0003800000 */
.L_x_7077:
        /* <DEDUP_REMOVED lines=8> */
.L_x_7079:
[----:B------:R-:W-:Y:S05]  /*28760*/  BRA `(.L_x_7080) ;  /* 0xffffff5800e87947 */ /* 0x000fea000383ffff */
.L_x_6871:
[----:B------:R-:W-:Y:S01]  /*28770*/  BSSY B1, `(.L_x_7081) ;  /* 0x0000008000017945 */ /* 0x000fe20003800000 */
[----:B------:R-:W-:Y:S02]  /*28780*/  IMAD.MOV.U32 R13, RZ, RZ, R8 ;  /* 0x000000ffff0d7224 */ /* 0x000fe400078e0008 */
[----:B------:R-:W-:Y:S02]  /*28790*/  IMAD.MOV.U32 R12, RZ, RZ, 0x2 ;  /* 0x00000002ff0c7424 */ /* 0x000fe400078e00ff */
[----:B------:R-:W-:Y:S02]  /*287a0*/  IMAD.MOV.U32 R11, RZ, RZ, 0x181f ;  /* 0x0000181fff0b7424 */ /* 0x000fe400078e00ff */
[----:B---3--:R-:W-:-:S07]  /*287b0*/  IMAD.MOV.U32 R15, RZ, RZ, -0x1 ;  /* 0xffffffffff0f7424 */ /* 0x008fce00078e00ff */
[----:B012-4-:R-:W-:Y:S05]  /*287c0*/  WARPSYNC.COLLECTIVE R15, `(.L_x_7082) ;  /* 0x000000000f087348 */ /* 0x017fea0003c00000 */
[----:B--2---:R2:W3:Y:S02]  /*287d0*/  SHFL.IDX P6, R14, R13, R12, R11 ;  /* 0x0000000c0d0e7389 */ /* 0x0044e400000c000b */
[----:B01234-:R-:W-:Y:S01]  /*287e0*/  ENDCOLLECTIVE ;  /* 0x000000000000791b */ /* 0x01ffe20003800000 */
.L_x_7082:
[----:B------:R-:W-:Y:S05]  /*287f0*/  BSYNC B1 ;  /* 0x0000000000017941 */ /* 0x000fea0003800000 */
.L_x_7081:
        /* <DEDUP_REMOVED lines=8> */
.L_x_7083:
[----:B------:R-:W-:Y:S05]  /*28880*/  BRA `(.L_x_7084) ;  /* 0xffffff5800ec7947 */ /* 0x000fea000383ffff */
.L_x_6874:
[----:B------:R-:W-:Y:S01]  /*28890*/  BSSY B1, `(.L_x_7085) ;  /* 0x0000008000017945 */ /* 0x000fe20003800000 */
[----:B------:R-:W-:Y:S01]  /*288a0*/  MOV R13, R8 ;  /* 0x00000008000d7202 */ /* 0x000fe20000000f00 */
[----:B------:R-:W-:Y:S02]  /*288b0*/  IMAD.MOV.U32 R12, RZ, RZ, 0x3 ;  /* 0x00000003ff0c7424 */ /* 0x000fe400078e00ff */
[----:B------:R-:W-:Y:S02]  /*288c0*/  IMAD.MOV.U32 R11, RZ, RZ, 0x181f ;  /* 0x0000181fff0b7424 */ /* 0x000fe400078e00ff */
[----:B---3--:R-:W-:-:S07]  /*288d0*/  IMAD.MOV.U32 R15, RZ, RZ, -0x1 ;  /* 0xffffffffff0f7424 */ /* 0x008fce00078e00ff */
[----:B012-4-:R-:W-:Y:S05]  /*288e0*/  WARPSYNC.COLLECTIVE R15, `(.L_x_7086) ;  /* 0x000000000f087348 */ /* 0x017fea0003c00000 */
[----:B--2---:R2:W3:Y:S02]  /*288f0*/  SHFL.IDX P6, R14, R13, R12, R11 ;  /* 0x0000000c0d0e7389 */ /* 0x0044e400000c000b */
[----:B01234-:R-:W-:Y:S01]  /*28900*/  ENDCOLLECTIVE ;  /* 0x000000000000791b */ /* 0x01ffe20003800000 */
.L_x_7086:
[----:B------:R-:W-:Y:S05]  /*28910*/  BSYNC B1 ;  /* 0x0000000000017941 */ /* 0x000fea0003800000 */
.L_x_7085:
        /* <DEDUP_REMOVED lines=8> */
.L_x_7087:
[----:B------:R-:W-:Y:S05]  /*289a0*/  BRA `(.L_x_7088) ;  /* 0xffffff5800f07947 */ /* 0x000fea000383ffff */
.L_x_6876:
[----:B------:R-:W-:Y:S01]  /*289b0*/  IMAD.MOV.U32 R13, RZ, RZ, R4 ;  /* 0x000000ffff0d7224 */ /* 0x000fe200078e0004 */
[----:B------:R-:W-:Y:S01]  /*289c0*/  MOV R12, RZ ;  /* 0x000000ff000c7202 */ /* 0x000fe20000000f00 */
[----:B------:R-:W-:Y:S02]  /*289d0*/  IMAD.MOV.U32 R11, RZ, RZ, 0x1c1f ;  /* 0x00001c1fff0b7424 */ /* 0x000fe400078e00ff */
[----:B------:R-:W-:-:S07]  /*289e0*/  IMAD.MOV.U32 R15, RZ, RZ, -0x1 ;  /* 0xffffffffff0f7424 */ /* 0x000fce00078e00ff */
[----:B------:R-:W-:Y:S05]  /*289f0*/  WARPSYNC.COLLECTIVE R15, `(.L_x_7089) ;  /* 0x000000000f087348 */ /* 0x000fea0003c00000 */
[----:B------:R0:W1:Y:S02]  /*28a00*/  SHFL.IDX P6, R14, R13, R12, R11 ;  /* 0x0000000c0d0e7389 */ /* 0x00006400000c000b */
[----:B01----:R-:W-:Y:S01]  /*28a10*/  ENDCOLLECTIVE ;  /* 0x000000000000791b */ /* 0x003fe20003800000 */
.L_x_7089:
[----:B------:R-:W-:Y:S02]  /*28a20*/  IMAD.MOV.U32 R13, RZ, RZ, R0 ;  /* 0x000000ffff0d7224 */ /* 0x000fe400078e0000 */
[----:B------:R-:W-:-:S07]  /*28a30*/  IMAD.MOV.U32 R3, RZ, RZ, R14 ;  /* 0x000000ffff037224 */ /* 0x000fce00078e000e */
[----:B------:R-:W-:Y:S05]  /*28a40*/  WARPSYNC.COLLECTIVE R15, `(.L_x_7090) ;  /* 0x000000000f087348 */ /* 0x000fea0003c00000 */
[----:B------:R0:W1:Y:S02]  /*28a50*/  SHFL.IDX P6, R14, R13, R12, R11 ;  /* 0x0000000c0d0e7389 */ /* 0x00006400000c000b */
[----:B01----:R-:W-:Y:S01]  /*28a60*/  ENDCOLLECTIVE ;  /* 0x000000000000791b */ /* 0x003fe20003800000 */
.L_x_7090:
[----:B------:R-:W-:Y:S05]  /*28a70*/  BRA `(.L_x_7091) ;  /* 0xffffff6000307947 */ /* 0x000fea000383ffff */
.L_x_6879:
[----:B------:R-:W-:Y:S01]  /*28a80*/  BSSY B1, `(.L_x_7092) ;  /* 0x0000008000017945 */ /* 0x000fe20003800000 */
[----:B--2---:R-:W-:Y:S01]  /*28a90*/  MOV R13, R4 ;  /* 0x00000004000d7202 */ /* 0x004fe20000000f00 */
[----:B------:R-:W-:Y:S02]  /*28aa0*/  IMAD.MOV.U32 R12, RZ, RZ, 0x1 ;  /* 0x00000001ff0c7424 */ /* 0x000fe400078e00ff */
[----:B------:R-:W-:Y:S02]  /*28ab0*/  IMAD.MOV.U32 R11, RZ, RZ, 0x1c1f ;  /* 0x00001c1fff0b7424 */ /* 0x000fe400078e00ff */
[----:B------:R-:W-:-:S07]  /*28ac0*/  IMAD.MOV.U32 R15, RZ, RZ, -0x1 ;  /* 0xffffffffff0f7424 */ /* 0x000fce00078e00ff */
[----:B01----:R-:W-:Y:S05]  /*28ad0*/  WARPSYNC.COLLECTIVE R15, `(.L_x_7093) ;  /* 0x000000000f087348 */ /* 0x003fea0003c00000 */
[----:B------:R2:W3:Y:S02]  /*28ae0*/  SHFL.IDX P6, R14, R13, R12, R11 ;  /* 0x0000000c0d0e7389 */ /* 0x0004e400000c000b */
[----:B0123--:R-:W-:Y:S01]  /*28af0*/  ENDCOLLECTIVE ;  /* 0x000000000000791b */ /* 0x00ffe20003800000 */
.L_x_7093:
[----:B------:R-:W-:Y:S05]  /*28b00*/  BSYNC B1 ;  /* 0x0000000000017941 */ /* 0x000fea0003800000 */
.L_x_7092:
        /* <DEDUP_REMOVED lines=8> */
.L_x_7094:
[----:B------:R-:W-:Y:S05]  /*28b90*/  BRA `(.L_x_7095) ;  /* 0xffffff6400107947 */ /* 0x000fea000383ffff */
.L_x_6883:
[----:B------:R-:W-:Y:S01]  /*28ba0*/  IMAD.MOV.U32 R13, RZ, RZ, R4 ;  /* 0x000000ffff0d7224 */ /* 0x000fe200078e0004 */
[----:B------:R-:W-:Y:S01]  /*28bb0*/  MOV R12, RZ ;  /* 0x000000ff000c7202 */ /* 0x000fe20000000f00 */
[----:B------:R-:W-:Y:S02]  /*28bc0*/  IMAD.MOV.U32 R11, RZ, RZ, 0x181f ;  /* 0x0000181fff0b7424 */ /* 0x000fe400078e00ff */
[----:B------:R-:W-:-:S07]  /*28bd0*/  IMAD.MOV.U32 R15, RZ, RZ, -0x1 ;  /* 0xffffffffff0f7424 */ /* 0x000fce00078e00ff */
[----:B-1----:R-:W-:Y:S05]  /*28be0*/  WARPSYNC.COLLECTIVE R15, `(.L_x_7096) ;  /* 0x000000000f087348 */ /* 0x002fea0003c00000 */
[----:B------:R0:W2:Y:S02]  /*28bf0*/  SHFL.IDX P6, R14, R13, R12, R11 ;  /* 0x0000000c0d0e7389 */ /* 0x0000a400000c000b */
[----:B012---:R-:W-:Y:S01]  /*28c00*/  ENDCOLLECTIVE ;  /* 0x000000000000791b */ /* 0x007fe20003800000 */
.L_x_7096:
[----:B------:R-:W-:Y:S02]  /*28c10*/  IMAD.MOV.U32 R13, RZ, RZ, R3 ;  /* 0x000000ffff0d7224 */ /* 0x000fe400078e0003 */
[----:B------:R-:W-:-:S07]  /*28c20*/  IMAD.MOV.U32 R0, RZ, RZ, R14 ;  /* 0x000000ffff007224 */ /* 0x000fce00078e000e */
[----:B------:R-:W-:Y:S05]  /*28c30*/  WARPSYNC.COLLECTIVE R15, `(.L_x_7097) ;  /* 0x000000000f087348 */ /* 0x000fea0003c00000 */
[----:B------:R0:W1:Y:S02]  /*28c40*/  SHFL.IDX P6, R14, R13, R12, R11 ;  /* 0x0000000c0d0e7389 */ /* 0x00006400000c000b */
[----:B01----:R-:W-:Y:S01]  /*28c50*/  ENDCOLLECTIVE ;  /* 0x000000000000791b */ /* 0x003fe20003800000 */
.L_x_7097:
[----:B------:R-:W-:Y:S05]  /*28c60*/  BRA `(.L_x_7098) ;  /* 0xffffff7000407947 */ /* 0x000fea000383ffff */
.L_x_6886:
[----:B------:R-:W-:Y:S01]  /*28c70*/  BSSY B1, `(.L_x_7099) ;  /* 0x0000008000017945 */ /* 0x000fe20003800000 */
[----:B------:R-:W-:Y:S01]  /*28c80*/  MOV R13, R4 ;  /* 0x00000004000d7202 */ /* 0x000fe20000000f00 */
[----:B------:R-:W-:Y:S02]  /*28c90*/  IMAD.MOV.U32 R12, RZ, RZ, 0x1 ;  /* 0x00000001ff0c7424 */ /* 0x000fe400078e00ff */
[----:B------:R-:W-:Y:S02]  /*28ca0*/  IMAD.MOV.U32 R11, RZ, RZ, 0x181f ;  /* 0x0000181fff0b7424 */ /* 0x000fe400078e00ff */
[----:B----4-:R-:W-:-:S07]  /*28cb0*/  IMAD.MOV.U32 R15, RZ, RZ, -0x1 ;  /* 0xffffffffff0f7424 */ /* 0x010fce00078e00ff */
[----:B0123--:R-:W-:Y:S05]  /*28cc0*/  WARPSYNC.COLLECTIVE R15, `(.L_x_7100) ;  /* 0x000000000f087348 */ /* 0x00ffea0003c00000 */
[----:B---3--:R3:W4:Y:S02]  /*28cd0*/  SHFL.IDX P6, R14, R13, R12, R11 ;  /* 0x0000000c0d0e7389 */ /* 0x00872400000c000b */
[----:B01234-:R-:W-:Y:S01]  /*28ce0*/  ENDCOLLECTIVE ;  /* 0x000000000000791b */ /* 0x01ffe20003800000 */
.L_x_7100:
[----:B------:R-:W-:Y:S05]  /*28cf0*/  BSYNC B1 ;  /* 0x0000000000017941 */ /* 0x000fea0003800000 */
.L_x_7099:
        /* <DEDUP_REMOVED lines=8> */
.L_x_7101:
[----:B------:R-:W-:Y:S05]  /*28d80*/  BRA `(.L_x_7102) ;  /* 0xffffff7000447947 */ /* 0x000fea000383ffff */
.L_x_6889:
[----:B------:R-:W-:Y:S01]  /*28d90*/  BSSY B1, `(.L_x_7103) ;  /* 0x0000008000017945 */ /* 0x000fe20003800000 */
[----:B------:R-:W-:Y:S01]  /*28da0*/  IMAD.MOV.U32 R13, RZ, RZ, R4 ;  /* 0x000000ffff0d7224 */ /* 0x000fe200078e0004 */
[----:B------:R-:W-:Y:S01]  /*28db0*/  MOV R12, 0x2 ;  /* 0x00000002000c7802 */ /* 0x000fe20000000f00 */
[----:B------:R-:W-:Y:S02]  /*28dc0*/  IMAD.MOV.U32 R11, RZ, RZ, 0x181f ;  /* 0x0000181fff0b7424 */ /* 0x000fe400078e00ff */
[----:B----4-:R-:W-:-:S07]  /*28dd0*/  IMAD.MOV.U32 R15, RZ, RZ, -0x1 ;  /* 0xffffffffff0f7424 */ /* 0x010fce00078e00ff */
[----:B0123--:R-:W-:Y:S05]  /*28de0*/  WARPSYNC.COLLECTIVE R15, `(.L_x_7104) ;  /* 0x000000000f087348 */ /* 0x00ffea0003c00000 */
[----:B---3--:R3:W4:Y:S02]  /*28df0*/  SHFL.IDX P6, R14, R13, R12, R11 ;  /* 0x0000000c0d0e7389 */ /* 0x00872400000c000b */
[----:B01234-:R-:W-:Y:S01]  /*28e00*/  ENDCOLLECTIVE ;  /* 0x000000000000791b */ /* 0x01ffe20003800000 */
.L_x_7104:
[----:B------:R-:W-:Y:S05]  /*28e10*/  BSYNC B1 ;  /* 0x0000000000017941 */ /* 0x000fea0003800000 */
.L_x_7103:
        /* <DEDUP_REMOVED lines=8> */
.L_x_7105:
[----:B------:R-:W-:Y:S05]  /*28ea0*/  BRA `(.L_x_7106) ;  /* 0xffffff7000487947 */ /* 0x000fea000383ffff */
.L_x_6892:
[----:B------:R-:W-:Y:S01]  /*28eb0*/  BSSY B1, `(.L_x_7107) ;  /* 0x0000008000017945 */ /* 0x000fe20003800000 */
[----:B------:R-:W-:Y:S01]  /*28ec0*/  IMAD.MOV.U32 R13, RZ, RZ, R4 ;  /* 0x000000ffff0d7224 */ /* 0x000fe200078e0004 */
[----:B------:R-:W-:Y:S01]  /*28ed0*/  MOV R11, 0x181f ;  /* 0x0000181f000b7802 */ /* 0x000fe20000000f00 */
[----:B------:R-:W-:Y:S02]  /*28ee0*/  IMAD.MOV.U32 R12, RZ, RZ, 0x3 ;  /* 0x00000003ff0c7424 */ /* 0x000fe400078e00ff */
[----:B0-----:R-:W-:-:S07]  /*28ef0*/  IMAD.MOV.U32 R15, RZ, RZ, -0x1 ;  /* 0xffffffffff0f7424 */ /* 0x001fce00078e00ff */
[----:B-1234-:R-:W-:Y:S05]  /*28f00*/  WARPSYNC.COLLECTIVE R15, `(.L_x_7108) ;  /* 0x000000000f087348 */ /* 0x01efea0003c00000 */
[----:B----4-:R0:W4:Y:S02]  /*28f10*/  SHFL.IDX P6, R14, R13, R12, R11 ;  /* 0x0000000c0d0e7389 */ /* 0x01012400000c000b */
[----:B01234-:R-:W-:Y:S01]  /*28f20*/  ENDCOLLECTIVE ;  /* 0x000000000000791b */ /* 0x01ffe20003800000 */
.L_x_7108:
[----:B------:R-:W-:Y:S05]  /*28f30*/  BSYNC B1 ;  /* 0x0000000000017941 */ /* 0x000fea0003800000 */
.L_x_7107:
        /* <DEDUP_REMOVED lines=8> */
.L_x_7109:
[----:B------:R-:W-:Y:S05]  /*28fc0*/  BRA `(.L_x_7110) ;  /* 0xffffff70004c7947 */ /* 0x000fea000383ffff */
.L_x_6909:
        /* <DEDUP_REMOVED lines=11> */
.L_x_7112:
[----:B------:R-:W-:Y:S05]  /*29080*/  BSYNC B1 ;  /* 0x0000000000017941 */ /* 0x000fea0003800000 */
.L_x_7111:
[----:B------:R-:W-:Y:S05]  /*29090*/  BRA `(.L_x_7113) ;  /* 0xffffff8800bc7947 */ /* 0x000fea000383ffff */
.L_x_6911:
[----:B------:R-:W-:Y:S01]  /*290a0*/  BSSY B1, `(.L_x_7114) ;  /* 0x0000006000017945 */ /* 0x000fe20003800000 */
[----:B------:R-:W-:-:S07]  /*290b0*/  IMAD.MOV.U32 R15, RZ, RZ, -0x1 ;  /* 0xffffffffff0f7424 */ /* 0x000fce00078e00ff */
[----:B0-----:R-:W-:Y:S05]  /*290c0*/  WARPSYNC.COLLECTIVE R15, `(.L_x_7115) ;  /* 0x000000000f0c7348 */ /* 0x001fea0003c00000 */
[----:B------:R-:W-:Y:S02]  /*290d0*/  ELECT P6, UR62, PT ;  /* 0x00000000003e782f */ /* 0x000fe400038c0000 */
[----:B------:R-:W-:Y:S01]  /*290e0*/  MOV R14, UR62 ;  /* 0x0000003e000e7c02 */ /* 0x000fe20008000f00 */
[----:B0-----:R-:W-:Y:S10]  /*290f0*/  ENDCOLLECTIVE ;  /* 0x000000000000791b */ /* 0x001ff40003800000 */
.L_x_7115:
[----:B------:R-:W-:Y:S05]  /*29100*/  BSYNC B1 ;  /* 0x0000000000017941 */ /* 0x000fea0003800000 */
.L_x_7114:
[----:B------:R-:W-:Y:S01]  /*29110*/  PLOP3.LUT P1, PT, P6, PT, PT, 0x80, 0x0 ;  /* 0x000000000000781c */ /* 0x000fe2000372f070 */
[----:B------:R-:W-:-:S12]  /*29120*/  BRA `(.L_x_6910) ;  /* 0xffffff8800b07947 */ /* 0x000fd8000383ffff */
.L_x_6913:
[----:B0-----:R0:W1:Y:S02]  /*29130*/  SYNCS.PHASECHK.TRANS64.TRYWAIT P0, [R18+URZ+0x34820], R2 ;  /* 0x03482002120075a7 */ /* 0x001064000800017f */
[----:B-1----:R-:W-:Y:S05]  /*29140*/  @!P0 NANOSLEEP.SYNCS 0x989680 ;  /* 0x009896800000895d */ /* 0x002fea0003900000 */
[----:B------:R-:W1:Y:S02]  /*29150*/  @!P0 SYNCS.PHASECHK.TRANS64 P0, [R18+URZ+0x34820], R2 ;  /* 0x03482002120085a7 */ /* 0x000e64000800007f */
[----:B-1----:R-:W-:Y:S05]  /*29160*/  @!P0 BRA `(.L_x_6913) ;  /* 0xfffffffc00f08947 */ /* 0x002fea000383ffff */
[----:B------:R-:W-:Y:S05]  /*29170*/  BRA `(.L_x_7116) ;  /* 0xffffff8800c07947 */ /* 0x000fea000383ffff */
.L_x_6917:
[----:B-1----:R1:W2:Y:S02]  /*29180*/  SYNCS.PHASECHK.TRANS64.TRYWAIT P0, [R5+URZ+0x348a0], R8 ;  /* 0x0348a008050075a7 */ /* 0x0022a4000800017f */
[----:B--2---:R-:W-:Y:S05]  /*29190*/  @!P0 NANOSLEEP.SYNCS 0x989680 ;  /* 0x009896800000895d */ /* 0x004fea0003900000 */
[----:B------:R-:W2:Y:S02]  /*291a0*/  @!P0 SYNCS.PHASECHK.TRANS64 P0, [R5+URZ+0x348a0], R8 ;  /* 0x0348a008050085a7 */ /* 0x000ea4000800007f */
[----:B--2---:R-:W-:Y:S05]  /*291b0*/  @!P0 BRA `(.L_x_6917) ;  /* 0xfffffffc00f08947 */ /* 0x004fea000383ffff */
[----:B------:R-:W-:Y:S05]  /*291c0*/  BRA `(.L_x_7117) ;  /* 0xffffff8800e07947 */ /* 0x000fea000383ffff */
.L_x_6923:
[----:B0-----:R0:W2:Y:S02]  /*291d0*/  SYNCS.PHASECHK.TRANS64.TRYWAIT P0, [R5+URZ+0x348c0], R8 ;  /* 0x0348c008050075a7 */ /* 0x0010a4000800017f */
[----:B--2---:R-:W-:Y:S05]  /*291e0*/  @!P0 NANOSLEEP.SYNCS 0x989680 ;  /* 0x009896800000895d */ /* 0x004fea0003900000 */
[----:B------:R-:W2:Y:S02]  /*291f0*/  @!P0 SYNCS.PHASECHK.TRANS64 P0, [R5+URZ+0x348c0], R8 ;  /* 0x0348c008050085a7 */ /* 0x000ea4000800007f */
[----:B--2---:R-:W-:Y:S05]  /*29200*/  @!P0 BRA `(.L_x_6923) ;  /* 0xfffffffc00f08947 */ /* 0x004fea000383ffff */
[----:B------:R-:W-:Y:S05]  /*29210*/  BRA `(.L_x_7118) ;  /* 0xffffff8c009c7947 */ /* 0x000fea000383ffff */
.L_x_6931:
[----:B0-----:R0:W1:Y:S02]  /*29220*/  SYNCS.PHASECHK.TRANS64.TRYWAIT P0, [R6+URZ+0x348a0], R5 ;  /* 0x0348a005060075a7 */ /* 0x001064000800017f */
[----:B-1----:R-:W-:Y:S05]  /*29230*/  @!P0 NANOSLEEP.SYNCS 0x989680 ;  /* 0x009896800000895d */ /* 0x002fea0003900000 */
[----:B------:R-:W1:Y:S02]  /*29240*/  @!P0 SYNCS.PHASECHK.TRANS64 P0, [R6+URZ+0x348a0], R5 ;  /* 0x0348a005060085a7 */ /* 0x000e64000800007f */
[----:B-1----:R-:W-:Y:S05]  /*29250*/  @!P0 BRA `(.L_x_6931) ;  /* 0xfffffffc00f08947 */ /* 0x002fea000383ffff */
[----:B------:R-:W-:Y:S05]  /*29260*/  BRA `(.L_x_7119) ;  /* 0xffffff90009c7947 */ /* 0x000fea000383ffff */
.L_x_6937:
[----:B-1----:R1:W2:Y:S02]  /*29270*/  SYNCS.PHASECHK.TRANS64.TRYWAIT P0, [R6+URZ+0x348c0], R5 ;  /* 0x0348c005060075a7 */ /* 0x0022a4000800017f */
[----:B--2---:R-:W-:Y:S05]  /*29280*/  @!P0 NANOSLEEP.SYNCS 0x989680 ;  /* 0x009896800000895d */ /* 0x004fea0003900000 */
[----:B------:R-:W2:Y:S02]  /*29290*/  @!P0 SYNCS.PHASECHK.TRANS64 P0, [R6+URZ+0x348c0], R5 ;  /* 0x0348c005060085a7 */ /* 0x000ea4000800007f */
[----:B--2---:R-:W-:Y:S05]  /*292a0*/  @!P0 BRA `(.L_x_6937) ;  /* 0xfffffffc00f08947 */ /* 0x004fea000383ffff */
[----:B------:R-:W-:Y:S05]  /*292b0*/  BRA `(.L_x_7120) ;  /* 0xffffff9400607947 */ /* 0x000fea000383ffff */
.L_x_6953:
        /* <DEDUP_REMOVED lines=11> */
.L_x_7122:
[----:B------:R-:W-:Y:S05]  /*29370*/  BSYNC B0 ;  /* 0x0000000000007941 */ /* 0x000fea0003800000 */
.L_x_7121:
[----:B------:R-:W-:Y:S05]  /*29380*/  BRA `(.L_x_7123) ;  /* 0xffffffa0006c7947 */ /* 0x000fea000383ffff */
.L_x_6955:
[----:B------:R-:W-:Y:S01]  /*29390*/  BSSY B0, `(.L_x_7124) ;  /* 0x0000006000007945 */ /* 0x000fe20003800000 */
[----:B------:R-:W-:-:S07]  /*293a0*/  IMAD.MOV.U32 R15, RZ, RZ, -0x1 ;  /* 0xffffffffff0f7424 */ /* 0x000fce00078e00ff */
[----:B0-----:R-:W-:Y:S05]  /*293b0*/  WARPSYNC.COLLECTIVE R15, `(.L_x_7125) ;  /* 0x000000000f0c7348 */ /* 0x001fea0003c00000 */
[----:B------:R-:W-:Y:S02]  /*293c0*/  ELECT P6, UR62, PT ;  /* 0x00000000003e782f */ /* 0x000fe400038c0000 */
[----:B------:R-:W-:Y:S01]  /*293d0*/  MOV R14, UR62 ;  /* 0x0000003e000e7c02 */ /* 0x000fe20008000f00 */
[----:B0-----:R-:W-:Y:S10]  /*293e0*/  ENDCOLLECTIVE ;  /* 0x000000000000791b */ /* 0x001ff40003800000 */
.L_x_7125:
[----:B------:R-:W-:Y:S05]  /*293f0*/  BSYNC B0 ;  /* 0x0000000000007941 */ /* 0x000fea0003800000 */
.L_x_7124:
[----:B------:R-:W-:Y:S05]  /*29400*/  BRA `(.L_x_7126) ;  /* 0xffffffa000787947 */ /* 0x000fea000383ffff */
.L_x_6957:
[----:B0-----:R0:W1:Y:S02]  /*29410*/  SYNCS.PHASECHK.TRANS64.TRYWAIT P0, [R0+URZ+0x34840], R2 ;  /* 0x03484002000075a7 */ /* 0x001064000800017f */
[----:B-1----:R-:W-:Y:S05]  /*29420*/  @!P0 NANOSLEEP.SYNCS 0x989680 ;  /* 0x009896800000895d */ /* 0x002fea0003900000 */
[----:B------:R-:W1:Y:S02]  /*29430*/  @!P0 SYNCS.PHASECHK.TRANS64 P0, [R0+URZ+0x34840], R2 ;  /* 0x03484002000085a7 */ /* 0x000e64000800007f */
[----:B-1----:R-:W-:Y:S05]  /*29440*/  @!P0 BRA `(.L_x_6957) ;  /* 0xfffffffc00f08947 */ /* 0x002fea000383ffff */
[----:B------:R-:W-:Y:S05]  /*29450*/  BRA `(.L_x_7127) ;  /* 0xffffffa000dc7947 */ /* 0x000fea000383ffff */
.L_x_6961:
[----:B------:R-:W2:Y:S01]  /*29460*/  LDL.LU R11, [R1+0x54] ;  /* 0x00005400010b7983 */ /* 0x000ea20000300800 */
[----:B------:R-:W-:Y:S01]  /*29470*/  IMAD.MOV.U32 R13, RZ, RZ, R3 ;  /* 0x000000ffff0d7224 */ /* 0x000fe200078e0003 */
[----:B------:R-:W-:Y:S01]  /*29480*/  MOV R15, 0xffffffff ;  /* 0xffffffff000f7802 */ /* 0x000fe20000000f00 */
[----:B------:R-:W-:Y:S01]  /*29490*/  IMAD.MOV.U32 R12, RZ, RZ, RZ ;  /* 0x000000ffff0c7224 */ /* 0x000fe200078e00ff */
[----:B------:R-:W1:Y:S02]  /*294a0*/  S2R R7, SR_TID.X ;  /* 0x0000000000077919 */ /* 0x000e640000002100 */
[----:B-1----:R-:W-:-:S04]  /*294b0*/  LOP3.LUT R7, R7, 0x7f, RZ, 0xc0, !PT ;  /* 0x0000007f07077812 */ /* 0x002fc800078ec0ff */
[----:B------:R-:W-:-:S05]  /*294c0*/  SHF.R.U32.HI R0, RZ, 0x3, R7 ;  /* 0x00000003ff007819 */ /* 0x000fca0000011607 */
[----:B------:R-:W-:-:S04]  /*294d0*/  IMAD.IADD R0, R0, 0x1, R5 ;  /* 0x0000000100007824 */ /* 0x000fc800078e0205 */
[----:B------:R-:W-:Y:S02]  /*294e0*/  VIADD R5, R0, 0x10 ;  /* 0x0000001000057836 */ /* 0x000fe40000000000 */
[----:B--2---:R-:W-:Y:S02]  /*294f0*/  IMAD R2, R11, R8, RZ ;  /* 0x000000080b027224 */ /* 0x004fe400078e02ff */
[----:B------:R-:W-:-:S03]  /*29500*/  IMAD.MOV.U32 R11, RZ, RZ, 0x181f ;  /* 0x0000181fff0b7424 */ /* 0x000fc600078e00ff */
[----:B------:R-:W-:-:S13]  /*29510*/  ISETP.GE.AND P2, PT, R0, R2, PT ;  /* 0x000000020000720c */ /* 0x000fda0003f46270 */
[----:B0----5:R-:W-:Y:S05]  /*29520*/  WARPSYNC.COLLECTIVE R15, `(.L_x_7128) ;  /* 0x000000000f087348 */ /* 0x021fea0003c00000 */
[----:B------:R1:W2:Y:S02]  /*29530*/  SHFL.IDX P6, R14, R13, R12, R11 ;  /* 0x0000000c0d0e7389 */ /* 0x0002a400000c000b */
[----:B012--5:R-:W-:Y:S01]  /*29540*/  ENDCOLLECTIVE ;  /* 0x000000000000791b */ /* 0x027fe20003800000 */
.L_x_7128:
[----:B------:R-:W-:Y:S02]  /*29550*/  IMAD.MOV.U32 R13, RZ, RZ, R4 ;  /* 0x000000ffff0d7224 */ /* 0x000fe400078e0004 */
[----:B------:R-:W-:-:S07]  /*29560*/  IMAD.MOV.U32 R6, RZ, RZ, R14 ;  /* 0x000000ffff067224 */ /* 0x000fce00078e000e */
[----:B------:R-:W-:Y:S05]  /*29570*/  WARPSYNC.COLLECTIVE R15, `(.L_x_7129) ;  /* 0x000000000f087348 */ /* 0x000fea0003c00000 */
[----:B------:R0:W1:Y:S02]  /*29580*/  SHFL.IDX P6, R14, R13, R12, R11 ;  /* 0x0000000c0d0e7389 */ /* 0x00006400000c000b */
[----:B01----:R-:W-:Y:S01]  /*29590*/  ENDCOLLECTIVE ;  /* 0x000000000000791b */ /* 0x003fe20003800000 */
.L_x_7129:
[----:B------:R-:W-:Y:S01]  /*295a0*/  ULDC.64 UR4, c[0x0][0x208] ;  /* 0x0000820000047ab9 */ /* 0x000fe20000000a00 */
[----:B------:R-:W-:Y:S02]  /*295b0*/  IMAD.MOV.U32 R13, RZ, RZ, R3 ;  /* 0x000000ffff0d7224 */ /* 0x000fe400078e0003 */
[----:B------:R-:W-:Y:S02]  /*295c0*/  IMAD.MOV.U32 R12, RZ, RZ, 0x1 ;  /* 0x00000001ff0c7424 */ /* 0x000fe400078e00ff */
[----:B------:R-:W-:-:S05]  /*295d0*/  IMAD.MOV.U32 R7, RZ, RZ, R14 ;  /* 0x000000ffff077224 */ /* 0x000fca00078e000e */
[----:B------:R-:W-:-:S04]  /*295e0*/  @!P2 LEA R7, P3, R10, R7, 0x1 ;  /* 0x000000070a07a211 */ /* 0x000fc800078608ff */
[----:B------:R-:W-:-:S04]  /*295f0*/  @!P2 IADD3.X R6, RZ, R6, RZ, P3, !PT ;  /* 0x00000006ff06a210 */ /* 0x000fc80001ffe4ff */
        /* <DEDUP_REMOVED lines=12> */
.L_x_7130:
[----:B------:R-:W-:Y:S01]  /*296c0*/  MOV R13, R4 ;  /* 0x00000004000d7202 */ /* 0x000fe20000000f00 */
[----:B------:R-:W-:-:S07]  /*296d0*/  IMAD.MOV.U32 R6, RZ, RZ, R14 ;  /* 0x000000ffff067224 */ /* 0x000fce00078e000e */
[----:B------:R-:W-:Y:S05]  /*296e0*/  WARPSYNC.COLLECTIVE R15, `(.L_x_7131) ;  /* 0x000000000f087348 */ /* 0x000fea0003c00000 */
[----:B------:R0:W1:Y:S02]  /*296f0*/  SHFL.IDX P6, R14, R13, R12, R11 ;  /* 0x0000000c0d0e7389 */ /* 0x00006400000c000b */
[----:B01----:R-:W-:Y:S01]  /*29700*/  ENDCOLLECTIVE ;  /* 0x000000000000791b */ /* 0x003fe20003800000 */
.L_x_7131:
        /* <DEDUP_REMOVED lines=18> */
.L_x_7132:
[----:B------:R-:W-:Y:S02]  /*29830*/  IMAD.MOV.U32 R13, RZ, RZ, R4 ;  /* 0x000000ffff0d7224 */ /* 0x000fe400078e0004 */
[----:B------:R-:W-:-:S07]  /*29840*/  IMAD.MOV.U32 R6, RZ, RZ, R14 ;  /* 0x000000ffff067224 */ /* 0x000fce00078e000e */
[----:B------:R-:W-:Y:S05]  /*29850*/  WARPSYNC.COLLECTIVE R15, `(.L_x_7133) ;  /* 0x000000000f087348 */ /* 0x000fea0003c00000 */
[----:B------:R0:W1:Y:S02]  /*29860*/  SHFL.IDX P6, R14, R13, R12, R11 ;  /* 0x0000000c0d0e7389 */ /* 0x00006400000c000b */
[----:B01----:R-:W-:Y:S01]  /*29870*/  ENDCOLLECTIVE ;  /* 0x000000000000791b */ /* 0x003fe20003800000 */
.L_x_7133:
        /* <DEDUP_REMOVED lines=18> */
.L_x_7134:
[----:B------:R-:W-:Y:S02]  /*299a0*/  IMAD.MOV.U32 R13, RZ, RZ, R4 ;  /* 0x000000ffff0d7224 */ /* 0x000fe400078e0004 */
[----:B------:R-:W-:-:S07]  /*299b0*/  IMAD.MOV.U32 R6, RZ, RZ, R14 ;  /* 0x000000ffff067224 */ /* 0x000fce00078e000e */
[----:B------:R-:W-:Y:S05]  /*299c0*/  WARPSYNC.COLLECTIVE R15, `(.L_x_7135) ;  /* 0x000000000f087348 */ /* 0x000fea0003c00000 */
[----:B------:R0:W1:Y:S02]  /*299d0*/  SHFL.IDX P6, R14, R13, R12, R11 ;  /* 0x0000000c0d0e7389 */ /* 0x00006400000c000b */
[----:B01----:R-:W-:Y:S01]  /*299e0*/  ENDCOLLECTIVE ;  /* 0x000000000000791b */ /* 0x003fe20003800000 */
.L_x_7135:
        /* <DEDUP_REMOVED lines=18> */
.L_x_7136:
[----:B------:R-:W-:Y:S02]  /*29b10*/  IMAD.MOV.U32 R13, RZ, RZ, R4 ;  /* 0x000000ffff0d7224 */ /* 0x000fe400078e0004 */
[----:B------:R-:W-:-:S07]  /*29b20*/  IMAD.MOV.U32 R6, RZ, RZ, R14 ;  /* 0x000000ffff067224 */ /* 0x000fce00078e000e */
[----:B------:R-:W-:Y:S05]  /*29b30*/  WARPSYNC.COLLECTIVE R15, `(.L_x_7137) ;  /* 0x000000000f087348 */ /* 0x000fea0003c00000 */
[----:B------:R0:W1:Y:S02]  /*29b40*/  SHFL.IDX P6, R14, R13, R12, R11 ;  /* 0x0000000c0d0e7389 */ /* 0x00006400000c000b */
[----:B01----:R-:W-:Y:S01]  /*29b50*/  ENDCOLLECTIVE ;  /* 0x000000000000791b */ /* 0x003fe20003800000 */
.L_x_7137:
        /* <DEDUP_REMOVED lines=18> */
.L_x_7138:
[----:B------:R-:W-:Y:S01]  /*29c80*/  IMAD.MOV.U32 R13, RZ, RZ, R4 ;  /* 0x000000ffff0d7224 */ /* 0x000fe200078e0004 */
[----:B------:R-:W-:-:S07]  /*29c90*/  MOV R6, R14 ;  /* 0x0000000e00067202 */ /* 0x000fce0000000f00 */
[----:B------:R-:W-:Y:S05]  /*29ca0*/  WARPSYNC.COLLECTIVE R15, `(.L_x_7139) ;  /* 0x000000000f087348 */ /* 0x000fea0003c00000 */
[----:B------:R0:W1:Y:S02]  /*29cb0*/  SHFL.IDX P6, R14, R13, R12, R11 ;  /* 0x0000000c0d0e7389 */ /* 0x00006400000c000b */
[----:B01----:R-:W-:Y:S01]  /*29cc0*/  ENDCOLLECTIVE ;  /* 0x000000000000791b */ /* 0x003fe20003800000 */
.L_x_7139:
        /* <DEDUP_REMOVED lines=18> */
.L_x_7140:
[----:B------:R-:W-:Y:S01]  /*29df0*/  MOV R13, R4 ;  /* 0x00000004000d7202 */ /* 0x000fe20000000f00 */
[----:B------:R-:W-:-:S07]  /*29e00*/  IMAD.MOV.U32 R6, RZ, RZ, R14 ;  /* 0x000000ffff067224 */ /* 0x000fce00078e000e */
[----:B------:R-:W-:Y:S05]  /*29e10*/  WARPSYNC.COLLECTIVE R15, `(.L_x_7141) ;  /* 0x000000000f087348 */ /* 0x000fea0003c00000 */
[----:B------:R0:W1:Y:S02]  /*29e20*/  SHFL.IDX P6, R14, R13, R12, R11 ;  /* 0x0000000c0d0e7389 */ /* 0x00006400000c000b */
[----:B01----:R-:W-:Y:S01]  /*29e30*/  ENDCOLLECTIVE ;  /* 0x000000000000791b */ /* 0x003fe20003800000 */
.L_x_7141:
[----:B------:R-:W-:Y:S01]  /*29e40*/  ULDC.64 UR4, c[0x0][0x208] ;  /* 0x0000820000047ab9 */ /* 0x000fe20000000a00 */
[----:B------:R-:W-:Y:S01]  /*29e50*/  MOV R13, R3 ;  /* 0x00000003000d7202 */ /* 0x000fe20000000f00 */
        /* <DEDUP_REMOVED lines=14> */
.L_x_7142:
[----:B------:R-:W-:Y:S02]  /*29f40*/  IMAD.MOV.U32 R13, RZ, RZ, R4 ;  /* 0x000000ffff0d7224 */ /* 0x000fe400078e0004 */
[----:B------:R-:W-:-:S07]  /*29f50*/  IMAD.MOV.U32 R5, RZ, RZ, R14 ;  /* 0x000000ffff057224 */ /* 0x000fce00078e000e */
[----:B------:R-:W-:Y:S05]  /*29f60*/  WARPSYNC.COLLECTIVE R15, `(.L_x_7143) ;  /* 0x000000000f087348 */ /* 0x000fea0003c00000 */
[----:B------:R0:W1:Y:S02]  /*29f70*/  SHFL.IDX P6, R14, R13, R12, R11 ;  /* 0x0000000c0d0e7389 */ /* 0x00006400000c000b */
[----:B01----:R-:W-:Y:S01]  /*29f80*/  ENDCOLLECTIVE ;  /* 0x000000000000791b */ /* 0x003fe20003800000 */
.L_x_7143:
[----:B------:R-:W-:Y:S01]  /*29f90*/  IMAD.MOV.U32 R3, RZ, RZ, R14 ;  /* 0x000000ffff037224 */ /* 0x000fe200078e000e */
[----:B------:R-:W-:Y:S06]  /*29fa0*/  BRA `(.L_x_7144) ;  /* 0xffffffa400707947 */ /* 0x000fec000383ffff */
.L_x_6966:
[----:B----4-:R4:W0:Y:S02]  /*29fb0*/  SYNCS.PHASECHK.TRANS64.TRYWAIT P0, [R18+URZ+0x34820], R0 ;  /* 0x03482000120075a7 */ /* 0x010824000800017f */
[----:B0-----:R-:W-:Y:S05]  /*29fc0*/  @!P0 NANOSLEEP.SYNCS 0x989680 ;  /* 0x009896800000895d */ /* 0x001fea0003900000 */
[----:B------:R-:W0:Y:S02]  /*29fd0*/  @!P0 SYNCS.PHASECHK.TRANS64 P0, [R18+URZ+0x34820], R0 ;  /* 0x03482000120085a7 */ /* 0x000e24000800007f */
[----:B0-----:R-:W-:Y:S05]  /*29fe0*/  @!P0 BRA `(.L_x_6966) ;  /* 0xfffffffc00f08947 */ /* 0x001fea000383ffff */
[----:B------:R-:W-:Y:S05]  /*29ff0*/  BRA `(.L_x_7145) ;  /* 0xffffffa400e07947 */ /* 0x000fea000383ffff */
.L_x_6975:
[----:B--2---:R2:W3:Y:S02]  /*2a000*/  SYNCS.PHASECHK.TRANS64.TRYWAIT P0, [R3+URZ+0x34840], R2 ;  /* 0x03484002030075a7 */ /* 0x0044e4000800017f */
[----:B---3--:R-:W-:Y:S05]  /*2a010*/  @!P0 NANOSLEEP.SYNCS 0x989680 ;  /* 0x009896800000895d */ /* 0x008fea0003900000 */
[----:B------:R-:W3:Y:S02]  /*2a020*/  @!P0 SYNCS.PHASECHK.TRANS64 P0, [R3+URZ+0x34840], R2 ;  /* 0x03484002030085a7 */ /* 0x000ee4000800007f */
[----:B---3--:R-:W-:Y:S05]  /*2a030*/  @!P0 BRA `(.L_x_6975) ;  /* 0xfffffffc00f08947 */ /* 0x008fea000383ffff */
[----:B------:R-:W-:Y:S05]  /*2a040*/  BRA `(.L_x_7146) ;  /* 0xffffffa800c07947 */ /* 0x000fea000383ffff */
.L_x_6981:
[----:B-1----:R1:W2:Y:S02]  /*2a050*/  SYNCS.PHASECHK.TRANS64.TRYWAIT P0, [R2+URZ+0x34860], R3 ;  /* 0x03486003020075a7 */ /* 0x0022a4000800017f */
[----:B--2---:R-:W-:Y:S05]  /*2a060*/  @!P0 NANOSLEEP.SYNCS 0x989680 ;  /* 0x009896800000895d */ /* 0x004fea0003900000 */
[----:B------:R-:W2:Y:S02]  /*2a070*/  @!P0 SYNCS.PHASECHK.TRANS64 P0, [R2+URZ+0x34860], R3 ;  /* 0x03486003020085a7 */ /* 0x000ea4000800007f */
[----:B--2---:R-:W-:Y:S05]  /*2a080*/  @!P0 BRA `(.L_x_6981) ;  /* 0xfffffffc00f08947 */ /* 0x004fea000383ffff */
[----:B------:R-:W-:Y:S05]  /*2a090*/  BRA `(.L_x_7147) ;  /* 0xffffffac00907947 */ /* 0x000fea000383ffff */
.L_x_6991:
[----:B--2---:R2:W3:Y:S02]  /*2a0a0*/  SYNCS.PHASECHK.TRANS64.TRYWAIT P0, [R3+URZ+0x34840], R2 ;  /* 0x03484002030075a7 */ /* 0x0044e4000800017f */
[----:B---3--:R-:W-:Y:S05]  /*2a0b0*/  @!P0 NANOSLEEP.SYNCS 0x989680 ;  /* 0x009896800000895d */ /* 0x008fea0003900000 */
[----:B------:R-:W3:Y:S02]  /*2a0c0*/  @!P0 SYNCS.PHASECHK.TRANS64 P0, [R3+URZ+0x34840], R2 ;  /* 0x03484002030085a7 */ /* 0x000ee4000800007f */
[----:B---3--:R-:W-:Y:S05]  /*2a0d0*/  @!P0 BRA `(.L_x_6991) ;  /* 0xfffffffc00f08947 */ /* 0x008fea000383ffff */
[----:B------:R-:W-:Y:S05]  /*2a0e0*/  BRA `(.L_x_7148) ;  /* 0xffffffb4002c7947 */ /* 0x000fea000383ffff */
.L_x_6997:
[----:B-1----:R1:W2:Y:S02]  /*2a0f0*/  SYNCS.PHASECHK.TRANS64.TRYWAIT P0, [R2+URZ+0x34860], R3 ;  /* 0x03486003020075a7 */ /* 0x0022a4000800017f */
[----:B--2---:R-:W-:Y:S05]  /*2a100*/  @!P0 NANOSLEEP.SYNCS 0x989680 ;  /* 0x009896800000895d */ /* 0x004fea0003900000 */
[----:B------:R-:W2:Y:S02]  /*2a110*/  @!P0 SYNCS.PHASECHK.TRANS64 P0, [R2+URZ+0x34860], R3 ;  /* 0x03486003020085a7 */ /* 0x000ea4000800007f */
[----:B--2---:R-:W-:Y:S05]  /*2a120*/  @!P0 BRA `(.L_x_6997) ;  /* 0xfffffffc00f08947 */ /* 0x004fea000383ffff */
[----:B------:R-:W-:Y:S05]  /*2a130*/  BRA `(.L_x_7149) ;  /* 0xffffffb400fc7947 */ /* 0x000fea000383ffff */
.L_x_7007:
[----:B---3--:R3:W4:Y:S02]  /*2a140*/  SYNCS.PHASECHK.TRANS64.TRYWAIT P0, [R2+URZ+0x34840], R3 ;  /* 0x03484003020075a7 */ /* 0x008724000800017f */
[----:B----4-:R-:W-:Y:S05]  /*2a150*/  @!P0 NANOSLEEP.SYNCS 0x989680 ;  /* 0x009896800000895d */ /* 0x010fea0003900000 */
[----:B------:R-:W4:Y:S02]  /*2a160*/  @!P0 SYNCS.PHASECHK.TRANS64 P0, [R2+URZ+0x34840], R3 ;  /* 0x03484003020085a7 */ /* 0x000f24000800007f */
[----:B----4-:R-:W-:Y:S05]  /*2a170*/  @!P0 BRA `(.L_x_7007) ;  /* 0xfffffffc00f08947 */ /* 0x010fea000383ffff */
[----:B------:R-:W-:Y:S05]  /*2a180*/  BRA `(.L_x_7150) ;  /* 0xffffffbc00707947 */ /* 0x000fea000383ffff */
.L_x_7013:
[----:B-1----:R1:W2:Y:S02]  /*2a190*/  SYNCS.PHASECHK.TRANS64.TRYWAIT P0, [R2+URZ+0x34860], R5 ;  /* 0x03486005020075a7 */ /* 0x0022a4000800017f */
[----:B--2---:R-:W-:Y:S05]  /*2a1a0*/  @!P0 NANOSLEEP.SYNCS 0x989680 ;  /* 0x009896800000895d */ /* 0x004fea0003900000 */
[----:B------:R-:W2:Y:S02]  /*2a1b0*/  @!P0 SYNCS.PHASECHK.TRANS64 P0, [R2+URZ+0x34860], R5 ;  /* 0x03486005020085a7 */ /* 0x000ea4000800007f */
[----:B--2---:R-:W-:Y:S05]  /*2a1c0*/  @!P0 BRA `(.L_x_7013) ;  /* 0xfffffffc00f08947 */ /* 0x004fea000383ffff */
[----:B------:R-:W-:Y:S05]  /*2a1d0*/  BRA `(.L_x_7151) ;  /* 0xffffffc0003c7947 */ /* 0x000fea000383ffff */
.L_x_7025:
[----:B---3--:R3:W4:Y:S02]  /*2a1e0*/  SYNCS.PHASECHK.TRANS64.TRYWAIT P0, [R0+URZ+0x34860], R2 ;  /* 0x03486002000075a7 */ /* 0x008724000800017f */
[----:B----4-:R-:W-:Y:S05]  /*2a1f0*/  @!P0 NANOSLEEP.SYNCS 0x989680 ;  /* 0x009896800000895d */ /* 0x010fea0003900000 */
[----:B------:R-:W4:Y:S02]  /*2a200*/  @!P0 SYNCS.PHASECHK.TRANS64 P0, [R0+URZ+0x34860], R2 ;  /* 0x03486002000085a7 */ /* 0x000f24000800007f */
[----:B----4-:R-:W-:Y:S05]  /*2a210*/  @!P0 BRA `(.L_x_7025) ;  /* 0xfffffffc00f08947 */ /* 0x010fea000383ffff */
[----:B------:R-:W-:Y:S05]  /*2a220*/  BRA `(.L_x_7152) ;  /* 0xffffffc400987947 */ /* 0x000fea000383ffff */
.L_x_7033:
[----:B----4-:R-:W4:Y:S01]  /*2a230*/  LDL R0, [R1+0x10] ;  /* 0x0000100001007983 */ /* 0x010f220000100800 */
        /* <DEDUP_REMOVED lines=8> */
.L_x_7154:
[----:B------:R-:W-:Y:S05]  /*2a2c0*/  BSYNC B0 ;  /* 0x0000000000007941 */ /* 0x000fea0003800000 */
.L_x_7153:
        /* <DEDUP_REMOVED lines=10> */
.L_x_7155:
        /* <DEDUP_REMOVED lines=24> */
.L_x_7156:
        /* <DEDUP_REMOVED lines=9> */
.L_x_7157:
        /* <DEDUP_REMOVED lines=8> */
.L_x_7158:
        /* <DEDUP_REMOVED lines=8> */
.L_x_7159:
        /* <DEDUP_REMOVED lines=8> */
.L_x_7160:
        /* <DEDUP_REMOVED lines=9> */
.L_x_7161:
[----:B------:R-:W-:Y:S01]  /*2a790*/  IMAD.MOV.U32 R16, RZ, RZ, R14 ;  /* 0x000000ffff107224 */ /* 0x000fe200078e000e */
[----:B------:R-:W-:Y:S06]  /*2a7a0*/  BRA `(.L_x_7162) ;  /* 0xffffffc800247947 */ /* 0x000fec000383ffff */
.L_x_7036:
[----:B------:R-:W-:Y:S01]  /*2a7b0*/  BSSY B0, `(.L_x_7163) ;  /* 0x0000008000007945 */ /* 0x000fe20003800000 */
[----:B------:R-:W-:Y:S01]  /*2a7c0*/  IMAD.MOV.U32 R13, RZ, RZ, R2 ;  /* 0x000000ffff0d7224 */ /* 0x000fe200078e0002 */
[----:B------:R-:W-:Y:S01]  /*2a7d0*/  MOV R11, RZ ;  /* 0x000000ff000b7202 */ /* 0x000fe20000000f00 */
[----:B------:R-:W-:Y:S02]  /*2a7e0*/  IMAD.MOV.U32 R12, RZ, RZ, 0x1 ;  /* 0x00000001ff0c7424 */ /* 0x000fe400078e00ff */
[----:B------:R-:W-:-:S07]  /*2a7f0*/  IMAD.MOV.U32 R15, RZ, RZ, -0x1 ;  /* 0xffffffffff0f7424 */ /* 0x000fce00078e00ff */
[----:B01----:R-:W-:Y:S05]  /*2a800*/  WARPSYNC.COLLECTIVE R15, `(.L_x_7164) ;  /* 0x000000000f087348 */ /* 0x003fea0003c00000 */
[----:B------:R2:W3:Y:S02]  /*2a810*/  SHFL.UP P6, R14, R13, R12, R11 ;  /* 0x0400000c0d0e7389 */ /* 0x0004e400000c000b */
[----:B0123--:R-:W-:Y:S01]  /*2a820*/  ENDCOLLECTIVE ;  /* 0x000000000000791b */ /* 0x00ffe20003800000 */
.L_x_7164:
[----:B------:R-:W-:Y:S05]  /*2a830*/  BSYNC B0 ;  /* 0x0000000000007941 */ /* 0x000fea0003800000 */
.L_x_7163:
[----:B------:R-:W2:Y:S01]  /*2a840*/  LDL R7, [R1] ;  /* 0x0000000001077983 */ /* 0x000ea20000100800 */
        /* <DEDUP_REMOVED lines=11> */
.L_x_7165:
        /* <DEDUP_REMOVED lines=8> */
.L_x_7166:
        /* <DEDUP_REMOVED lines=8> */
.L_x_7167:
        /* <DEDUP_REMOVED lines=8> */
.L_x_7168:
        /* <DEDUP_REMOVED lines=9> */
.L_x_7169:
[----:B------:R-:W-:Y:S01]  /*2ab10*/  MOV R16, R14 ;  /* 0x0000000e00107202 */ /* 0x000fe20000000f00 */
[----:B------:R-:W-:Y:S06]  /*2ab20*/  BRA `(.L_x_7170) ;  /* 0xffffffc400f87947 */ /* 0x000fec000383ffff */
.L_x_7038:
[----:B------:R-:W-:Y:S01]  /*2ab30*/  BSSY B0, `(.L_x_7171) ;  /* 0x0000006000007945 */ /* 0x000fe20003800000 */
[----:B------:R-:W-:Y:S01]  /*2ab40*/  PLOP3.LUT P6, PT, P6, PT, PT, 0x8, 0x0 ;  /* 0x000000000000781c */ /* 0x000fe200037ce170 */
[----:B------:R-:W-:-:S12]  /*2ab50*/  IMAD.MOV.U32 R15, RZ, RZ, -0x1 ;  /* 0xffffffffff0f7424 */ /* 0x000fd800078e00ff */
[----:B01----:R-:W-:Y:S05]  /*2ab60*/  WARPSYNC.COLLECTIVE R15, `(.L_x_7172) ;  /* 0x000000000f087348 */ /* 0x003fea0003c00000 */
[----:B------:R-:W-:Y:S01]  /*2ab70*/  VOTE.ANY R14, PT, P6 ;  /* 0x00000000000e7806 */ /* 0x000fe200030e0100 */
[----:B01----:R-:W-:Y:S06]  /*2ab80*/  ENDCOLLECTIVE ;  /* 0x000000000000791b */ /* 0x003fec0003800000 */
.L_x_7172:
[----:B------:R-:W-:Y:S05]  /*2ab90*/  BSYNC B0 ;  /* 0x0000000000007941 */ /* 0x000fea0003800000 */
.L_x_7171:
        /* <DEDUP_REMOVED lines=9> */
.L_x_7173:
[----:B------:R-:W-:Y:S02]  /*2ac30*/  IMAD.MOV.U32 R13, RZ, RZ, R6 ;  /* 0x000000ffff0d7224 */ /* 0x000fe400078e0006 */
[----:B------:R-:W-:-:S07]  /*2ac40*/  IMAD.MOV.U32 R4, RZ, RZ, R14 ;  /* 0x000000ffff047224 */ /* 0x000fce00078e000e */
[----:B------:R-:W-:Y:S05]  /*2ac50*/  WARPSYNC.COLLECTIVE R15, `(.L_x_7174) ;  /* 0x000000000f087348 */ /* 0x000fea0003c00000 */
[----:B------:R0:W1:Y:S02]  /*2ac60*/  SHFL.IDX P6, R14, R13, R12, R11 ;  /* 0x0000000c0d0e7389 */ /* 0x00006400000c000b */
[----:B01----:R-:W-:Y:S01]  /*2ac70*/  ENDCOLLECTIVE ;  /* 0x000000000000791b */ /* 0x003fe20003800000 */
.L_x_7174:
[----:B------:R-:W-:Y:S01]  /*2ac80*/  IMAD.MOV.U32 R6, RZ, RZ, R14 ;  /* 0x000000ffff067224 */ /* 0x000fe200078e000e */
[----:B------:R-:W-:Y:S06]  /*2ac90*/  BRA `(.L_x_7175) ;  /* 0xffffffc400d87947 */ /* 0x000fec000383ffff */
.L_x_7040:
[----:B------:R-:W-:Y:S01]  /*2aca0*/  BSSY B0, `(.L_x_7176) ;  /* 0x0000007000007945 */ /* 0x000fe20003800000 */
[----:B------:R-:W-:Y:S01]  /*2acb0*/  MOV R13, R7 ;  /* 0x00000007000d7202 */ /* 0x000fe20000000f00 */
[----:B------:R-:W-:Y:S02]  /*2acc0*/  IMAD.MOV.U32 R11, RZ, RZ, 0x1f ;  /* 0x0000001fff0b7424 */ /* 0x000fe400078e00ff */
[----:B------:R-:W-:-:S07]  /*2acd0*/  IMAD.MOV.U32 R15, RZ, RZ, -0x1 ;  /* 0xffffffffff0f7424 */ /* 0x000fce00078e00ff */
[----:B01234-:R-:W-:Y:S05]  /*2ace0*/  WARPSYNC.COLLECTIVE R15, `(.L_x_7177) ;  /* 0x000000000f087348 */ /* 0x01ffea0003c00000 */
[----:B------:R0:W0:Y:S02]  /*2acf0*/  SHFL.IDX P6, R14, R13, R12, R11 ;  /* 0x0000000c0d0e7389 */ /* 0x00002400000c000b */
[----:B01234-:R-:W-:Y:S01]  /*2ad00*/  ENDCOLLECTIVE ;  /* 0x000000000000791b */ /* 0x01ffe20003800000 */
.L_x_7177:
[----:B------:R-:W-:Y:S05]  /*2ad10*/  BSYNC B0 ;  /* 0x0000000000007941 */ /* 0x000fea0003800000 */
.L_x_7176:
[----:B------:R-:W-:Y:S01]  /*2ad20*/  IMAD.MOV.U32 R7, RZ, RZ, R14 ;  /* 0x000000ffff077224 */ /* 0x000fe200078e000e */
[----:B------:R-:W-:Y:S06]  /*2ad30*/  BRA `(.L_x_7178) ;  /* 0xffffffc400c87947 */ /* 0x000fec000383ffff */
.L_x_7044:
[----:B0-----:R0:W2:Y:S02]  /*2ad40*/  SYNCS.PHASECHK.TRANS64.TRYWAIT P0, [R0+URZ+0x34820], R3 ;  /* 0x03482003000075a7 */ /* 0x0010a4000800017f */
[----:B--2---:R-:W-:Y:S05]  /*2ad50*/  @!P0 NANOSLEEP.SYNCS 0x989680 ;  /* 0x009896800000895d */ /* 0x004fea0003900000 */
[----:B------:R-:W2:Y:S02]  /*2ad60*/  @!P0 SYNCS.PHASECHK.TRANS64 P0, [R0+URZ+0x34820], R3 ;  /* 0x03482003000085a7 */ /* 0x000ea4000800007f */
[----:B--2---:R-:W-:Y:S05]  /*2ad70*/  @!P0 BRA `(.L_x_7044) ;  /* 0xfffffffc00f08947 */ /* 0x004fea000383ffff */
[----:B------:R-:W-:Y:S05]  /*2ad80*/  BRA `(.L_x_7179) ;  /* 0xffffffcc005c7947 */ /* 0x000fea000383ffff */
.L_x_7045:
[----:B------:R-:W2:Y:S01]  /*2ad90*/  S2R R2, SR_TID.X ;  /* 0x0000000000027919 */ /* 0x000ea20000002100 */
[----:B------:R-:W-:Y:S01]  /*2ada0*/  BSSY B0, `(.L_x_7180) ;  /* 0x000000a000007945 */ /* 0x000fe20003800000 */
[----:B------:R-:W-:Y:S01]  /*2adb0*/  MOV R12, RZ ;  /* 0x000000ff000c7202 */ /* 0x000fe20000000f00 */
[----:B-1----:R-:W-:Y:S02]  /*2adc0*/  IMAD.MOV.U32 R11, RZ, RZ, 0x1f ;  /* 0x0000001fff0b7424 */ /* 0x002fe400078e00ff */
[----:B------:R-:W-:Y:S01]  /*2add0*/  IMAD.MOV.U32 R15, RZ, RZ, -0x1 ;  /* 0xffffffffff0f7424 */ /* 0x000fe200078e00ff */
[----:B--2---:R-:W-:-:S04]  /*2ade0*/  SHF.R.U32.HI R2, RZ, 0x5, R2 ;  /* 0x00000005ff027819 */ /* 0x004fc80000011602 */
[----:B------:R-:W-:-:S05]  /*2adf0*/  LOP3.LUT R2, R2, 0x3, RZ, 0xc0, !PT ;  /* 0x0000000302027812 */ /* 0x000fca00078ec0ff */
[----:B------:R-:W-:-:S07]  /*2ae00*/  IMAD.MOV.U32 R13, RZ, RZ, R2 ;  /* 0x000000ffff0d7224 */ /* 0x000fce00078e0002 */
[----:B0-----:R-:W-:Y:S05]  /*2ae10*/  WARPSYNC.COLLECTIVE R15, `(.L_x_7181) ;  /* 0x000000000f087348 */ /* 0x001fea0003c00000 */
[----:B------:R1:W2:Y:S02]  /*2ae20*/  SHFL.IDX P6, R14, R13, R12, R11 ;  /* 0x0000000c0d0e7389 */ /* 0x0002a400000c000b */
[----:B012---:R-:W-:Y:S01]  /*2ae30*/  ENDCOLLECTIVE ;  /* 0x000000000000791b */ /* 0x007fe20003800000 */
.L_x_7181:
[----:B------:R-:W-:Y:S05]  /*2ae40*/  BSYNC B0 ;  /* 0x0000000000007941 */ /* 0x000fea0003800000 */
.L_x_7180:
[----:B------:R-:W-:Y:S05]  /*2ae50*/  BRA `(.L_x_7182) ;  /* 0xffffffcc00447947 */ /* 0x000fea000383ffff */
.L_x_7046:
[----:B------:R-:W-:Y:S01]  /*2ae60*/  BSSY B0, `(.L_x_7183) ;  /* 0x0000006000007945 */ /* 0x000fe20003800000 */
[----:B------:R-:W-:-:S07]  /*2ae70*/  IMAD.MOV.U32 R15, RZ, RZ, -0x1 ;  /* 0xffffffffff0f7424 */ /* 0x000fce00078e00ff */
[----:B012---:R-:W-:Y:S05]  /*2ae80*/  WARPSYNC.COLLECTIVE R15, `(.L_x_7184) ;  /* 0x000000000f0c7348 */ /* 0x007fea0003c00000 */
[----:B------:R-:W-:Y:S02]  /*2ae90*/  ELECT P6, UR62, PT ;  /* 0x00000000003e782f */ /* 0x000fe400038c0000 */
[----:B------:R-:W-:Y:S01]  /*2aea0*/  MOV R14, UR62 ;  /* 0x0000003e000e7c02 */ /* 0x000fe20008000f00 */
[----:B012---:R-:W-:Y:S10]  /*2aeb0*/  ENDCOLLECTIVE ;  /* 0x000000000000791b */ /* 0x007ff40003800000 */
.L_x_7184:
[----:B------:R-:W-:Y:S05]  /*2aec0*/  BSYNC B0 ;  /* 0x0000000000007941 */ /* 0x000fea0003800000 */
.L_x_7183:
[----:B------:R-:W-:Y:S05]  /*2aed0*/  BRA `(.L_x_7185) ;  /* 0xffffffcc00387947 */ /* 0x000fea000383ffff */
.L_x_7048:
[----:B0-----:R0:W2:Y:S02]  /*2aee0*/  SYNCS.PHASECHK.TRANS64.TRYWAIT P0, [R6+URZ], R5 ;  /* 0x00000005060075a7 */ /* 0x0010a4000800017f */
[----:B--2---:R-:W-:Y:S05]  /*2aef0*/  @!P0 NANOSLEEP.SYNCS 0x989680 ;  /* 0x009896800000895d */ /* 0x004fea0003900000 */
[----:B------:R-:W2:Y:S02]  /*2af00*/  @!P0 SYNCS.PHASECHK.TRANS64 P0, [R6+URZ], R5 ;  /* 0x00000005060085a7 */ /* 0x000ea4000800007f */
[----:B--2---:R-:W-:Y:S05]  /*2af10*/  @!P0 BRA `(.L_x_7048) ;  /* 0xfffffffc00f08947 */ /* 0x004fea000383ffff */
[----:B------:R-:W-:Y:S05]  /*2af20*/  BRA `(.L_x_7186) ;  /* 0xffffffcc00707947 */ /* 0x000fea000383ffff */
.L_x_7049:
[----:B--2---:R2:W3:Y:S02]  /*2af30*/  SYNCS.PHASECHK.TRANS64.TRYWAIT P0, [R7+URZ], R2 ;  /* 0x00000002070075a7 */ /* 0x0044e4000800017f */
[----:B---3--:R-:W-:Y:S05]  /*2af40*/  @!P0 NANOSLEEP.SYNCS 0x989680 ;  /* 0x009896800000895d */ /* 0x008fea0003900000 */
[----:B------:R-:W3:Y:S02]  /*2af50*/  @!P0 SYNCS.PHASECHK.TRANS64 P0, [R7+URZ], R2 ;  /* 0x00000002070085a7 */ /* 0x000ee4000800007f */
[----:B---3--:R-:W-:Y:S05]  /*2af60*/  @!P0 BRA `(.L_x_7049) ;  /* 0xfffffffc00f08947 */ /* 0x008fea000383ffff */
[----:B------:R-:W-:Y:S05]  /*2af70*/  BRA `(.L_x_7187) ;  /* 0xffffffcc00647947 */ /* 0x000fea000383ffff */
.L_x_7051:
[----:B---3--:R3:W4:Y:S02]  /*2af80*/  SYNCS.PHASECHK.TRANS64.TRYWAIT P0, [R4+URZ], R5 ;  /* 0x00000005040075a7 */ /* 0x008724000800017f */
[----:B----4-:R-:W-:Y:S05]  /*2af90*/  @!P0 NANOSLEEP.SYNCS 0x989680 ;  /* 0x009896800000895d */ /* 0x010fea0003900000 */
[----:B------:R-:W4:Y:S02]  /*2afa0*/  @!P0 SYNCS.PHASECHK.TRANS64 P0, [R4+URZ], R5 ;  /* 0x00000005040085a7 */ /* 0x000f24000800007f */
[----:B----4-:R-:W-:Y:S05]  /*2afb0*/  @!P0 BRA `(.L_x_7051) ;  /* 0xfffffffc00f08947 */ /* 0x010fea000383ffff */
[----:B------:R-:W-:Y:S05]  /*2afc0*/  BRA `(.L_x_7188) ;  /* 0xffffffcc00687947 */ /* 0x000fea000383ffff */
.L_x_7189:
        /* <DEDUP_REMOVED lines=11> */
.L_x_14859:


//--------------------- .text._ZN7cutlass13device_kernelIN5flash11enable_sm90INS1_16FlashAttnFwdSm90INS1_25CollectiveMainloopFwdSm90ILi2EN4cute5tupleIJNS5_1CILi1EEES8_S8_EEENS6_IJNS7_ILi128EEESA_SA_EEELi128ENS_6half_tEfNS_4arch4Sm90ELb0ELb1ELb0ELb0ELb0ELb0ELb0ELb1ELb1ELb1ELb1ELb0EEENS1_21CollectiveEpilogueFwdISB_S9_SC_SE_Li256ELb0ELb1ELb1ELb0EEENS1_19SingleTileSchedulerILb0ELb1ELb1ELi128EEEEEEEEEvNT_6ParamsE --------------------------
	.section	.text._ZN7cutlass13device_kernelIN5flash11enable_sm90INS1_16FlashAttnFwdSm90INS1_25CollectiveMainloopFwdSm90ILi2EN4cute5tupleIJNS5_1CILi1EEES8_S8_EEENS6_IJNS7_ILi128EEESA_SA_EEELi128ENS_6half_tEfNS_4arch4Sm90ELb0ELb1ELb0ELb0ELb0ELb0ELb0ELb1ELb1ELb1ELb1ELb0EEENS1_21CollectiveEpilogueFwdISB_S9_SC_SE_Li256ELb0ELb1ELb1ELb0EEENS1_19SingleTileSchedulerILb0ELb1ELb1ELi128EEEEEEEEEvNT_6ParamsE,"ax",@progbits
	.align	128
.text._ZN7cutlass13device_kernelIN5flash11enable_sm90INS1_16FlashAttnFwdSm90INS1_25CollectiveMainloopFwdSm90ILi2EN4cute5tupleIJNS5_1CILi1EEES8_S8_EEENS6_IJNS7_ILi128EEESA_SA_EEELi128ENS_6half_tEfNS_4arch4Sm90ELb0ELb1ELb0ELb0ELb0ELb0ELb0ELb1ELb1ELb1ELb1ELb0EEENS1_21CollectiveEpilogueFwdISB_S9_SC_SE_Li256ELb0ELb1ELb1ELb0EEENS1_19SingleTileSchedulerILb0ELb1ELb1ELi128EEEEEEEEEvNT_6ParamsE:
        .type           _ZN7cutlass13device_kernelIN5flash11enable_sm90INS1_16FlashAttnFwdSm90INS1_25CollectiveMainloopFwdSm90ILi2EN4cute5tupleIJNS5_1CILi1EEES8_S8_EEENS6_IJNS7_ILi128EEESA_SA_EEELi128ENS_6half_tEfNS_4arch4Sm90ELb0ELb1ELb0ELb0ELb0ELb0ELb0ELb1ELb1ELb1ELb1ELb0EEENS1_21CollectiveEpilogueFwdISB_S9_SC_SE_Li256ELb0ELb1ELb1ELb0EEENS1_19SingleTileSchedulerILb0ELb1ELb1ELi128EEEEEEEEEvNT_6ParamsE,@function
        .size           _ZN7cutlass13device_kernelIN5flash11enable_sm90INS1_16FlashAttnFwdSm90INS1_25CollectiveMainloopFwdSm90ILi2EN4cute5tupleIJNS5_1CILi1EEES8_S8_EEENS6_IJNS7_ILi128EEESA_SA_EEELi128ENS_6half_tEfNS_4arch4Sm90ELb0ELb1ELb0ELb0ELb0ELb0ELb0ELb1ELb1ELb1ELb1ELb0EEENS1_21CollectiveEpilogueFwdISB_S9_SC_SE_Li256ELb0ELb1ELb1ELb0EEENS1_19SingleTileSchedulerILb0ELb1ELb1ELi128EEEEEEEEEvNT_6ParamsE,(.L_x_14860 - _ZN7cutlass13device_kernelIN5flash11enable_sm90INS1_16FlashAttnFwdSm90INS1_25CollectiveMainloopFwdSm90ILi2EN4cute5tupleIJNS5_1CILi1EEES8_S8_EEENS6_IJNS7_ILi128EEESA_SA_EEELi128ENS_6half_tEfNS_4arch4Sm90ELb0ELb1ELb0ELb0ELb0ELb0ELb0ELb1ELb1ELb1ELb1ELb0EEENS1_21CollectiveEpilogueFwdISB_S9_SC_SE_Li256ELb0ELb1ELb1ELb0EEENS1_19SingleTileSchedulerILb0ELb1ELb1ELi128EEEEEEEEEvNT_6ParamsE)
        .other          _ZN7cutlass13device_kernelIN5flash11enable_sm90INS1_16FlashAttnFwdSm90INS1_25CollectiveMainloopFwdSm90ILi2EN4cute5tupleIJNS5_1CILi1EEES8_S8_EEENS6_IJNS7_ILi128EEESA_SA_EEELi128ENS_6half_tEfNS_4arch4Sm90ELb0ELb1ELb0ELb0ELb0ELb0ELb0ELb1ELb1ELb1ELb1ELb0EEENS1_21CollectiveEpilogueFwdISB_S9_SC_SE_Li256ELb0ELb1ELb1ELb0EEENS1_19SingleTileSchedulerILb0ELb1ELb1ELi128EEEEEEEEEvNT_6ParamsE,@"STO_CUDA_ENTRY STV_DEFAULT"
_ZN7cutlass13device_kernelIN5flash11enable_sm90INS1_16FlashAttnFwdSm90INS1_25CollectiveMainloopFwdSm90ILi2EN4cute5tupleIJNS5_1CILi1EEES8_S8_EEENS6_IJNS7_ILi128EEESA_SA_EEELi128ENS_6half_tEfNS_4arch4Sm90ELb0ELb1ELb0ELb0ELb0ELb0ELb0ELb1ELb1ELb1ELb1ELb0EEENS1_21CollectiveEpilogueFwdISB_S9_SC_SE_Li256ELb0ELb1ELb1ELb0EEENS1_19SingleTileSchedulerILb0ELb1ELb1ELi128EEEEEEEEEvNT_6ParamsE:
        /* <DEDUP_REMOVED lines=17> */
.L_x_7191:
[----:B------:R-:W-:Y:S05]  /*0110*/  BSYNC B0 ;  /* 0x0000000000007941 */ /* 0x000fea0003800000 */
.L_x_7190:
[----:B------:R-:W-:Y:S01]  /*0120*/  VOTEU.ANY UP0, P0 ;  /* 0x00000000003f7886 */ /* 0x000fe20000000100 */
[----:B------:R-:W0:Y:S01]  /*0130*/  SHFL.IDX PT, R2, R0, RZ, 0x1f ;  /* 0x00001fff00027589 */ /* 0x000e2200000e0000 */
[----:B------:R-:W-:Y:S01]  /*0140*/  UMOV UR4, 0x80 ;  /* 0x0000008000047882 */ /* 0x000fe20000000000 */
[----:B------:R-:W-:Y:S01]  /*0150*/  UMOV UR7, 0x100 ;  /* 0x0000010000077882 */ /* 0x000fe20000000000 */
[----:B------:R-:W-:Y:S01]  /*0160*/  SHF.R.U32.HI R19, RZ, 0x7, R3 ;  /* 0x00000007ff137819 */ /* 0x000fe20000011603 */
[----:B------:R-:W1:Y:S01]  /*0170*/  @UP0 S2UR UR8, SR_CgaCtaId ;  /* 0x00000000000809c3 */ /* 0x000e620000008800 */
[----:B------:R-:W-:Y:S01]  /*0180*/  @UP0 UMOV UR6, 0x400 ;  /* 0x0000040000060882 */ /* 0x000fe20000000000 */
[----:B------:R-:W-:-:S04]  /*0190*/  @UP0 UIADD3 UR4, -UR4, 0x100000, URZ ;  /* 0x0010000004040890 */ /* 0x000fc8000fffe13f */
[----:B------:R-:W-:Y:S02]  /*01a0*/  @UP0 USHF.L.U32 UR5, UR4, 0xb, URZ ;  /* 0x0000000b04050899 */ /* 0x000fe4000800063f */
[----:B------:R-:W-:Y:S01]  /*01b0*/  @UP0 USHF.L.U32 UR4, UR4, 0x1, URZ ;  /* 0x0000000104040899 */ /* 0x000fe2000800063f */
[----:B------:R-:W-:Y:S01]  /*01c0*/  VOTEU.ANY UP1, P0 ;  /* 0x00000000003f7886 */ /* 0x000fe20000020100 */
[----:B0-----:R-:W-:Y:S02]  /*01d0*/  ISETP.NE.AND P1, PT, R2, RZ, PT ;  /* 0x000000ff0200720c */ /* 0x001fe40003f25270 */
[----:B------:R0:W2:Y:S01]  /*01e0*/  SHFL.IDX PT, R2, R19, RZ, 0x1f ;  /* 0x00001fff13027589 */ /* 0x0000a200000e0000 */
[----:B-1----:R-:W-:Y:S02]  /*01f0*/  @UP0 ULEA UR8, UR8, UR6, 0x18 ;  /* 0x0000000608080291 */ /* 0x002fe4000f8ec03f */
[----:B------:R-:W-:-:S04]  /*0200*/  @UP0 UIADD3 UR6, -UR7, 0x100000, URZ ;  /* 0x0010000007060890 */ /* 0x000fc8000fffe13f */
[----:B------:R-:W-:Y:S02]  /*0210*/  @UP0 USHF.L.U32 UR7, UR6, 0xb, URZ ;  /* 0x0000000b06070899 */ /* 0x000fe4000800063f */
[----:B------:R-:W-:Y:S01]  /*0220*/  @UP0 USHF.L.U32 UR6, UR6, 0x1, URZ ;  /* 0x0000000106060899 */ /* 0x000fe2000800063f */
[----:B------:R-:W-:Y:S01]  /*0230*/  VOTEU.ANY UP0, P0 ;  /* 0x00000000003f7886 */ /* 0x000fe20000000100 */
[----:B------:R-:W1:Y:S04]  /*0240*/  FENCE.VIEW.ASYNC.S ;  /* 0x00000000000073c6 */ /* 0x000e680000000000 */
[----:B-1----:R0:W1:Y:S06]  /*0250*/  @UP0 SYNCS.EXCH.64 URZ, [UR8+0x28800], UR4 ;  /* 0x02880004083f05b2 */ /* 0x00206c0008000100 */
[----:B------:R0:W3:Y:S02]  /*0260*/  @UP1 SYNCS.EXCH.64 URZ, [UR8+0x28820], UR6 ;  /* 0x02882006083f15b2 */ /* 0x0000e40008000100 */
[----:B0-----:R-:W-:Y:S05]  /*0270*/  @P1 BRA `(.L_x_7192) ;  /* 0x0000000000481947 */ /* 0x001fea0003800000 */
[----:B------:R-:W0:Y:S01]  /*0280*/  S2UR UR5, SR_CgaCtaId ;  /* 0x00000000000579c3 */ /* 0x000e220000008800 */
        /* <DEDUP_REMOVED lines=15> */
[----:B------:R0:W0:Y:S01]  /*0380*/  SYNCS.EXCH.64 URZ, [UR8+0x28848], UR6 ;  /* 0x02884806083f75b2 */ /* 0x0000220008000100 */
[----:B------:R-:W-:Y:S01]  /*0390*/  NOP ;  /* 0x0000000000007918 */ /* 0x000fe20000000000 */
.L_x_7192:
[----:B------:R-:W5:Y:S01]  /*03a0*/  SHFL.IDX PT, R3, R0, RZ, 0x1f ;  /* 0x00001fff00037589 */ /* 0x000f6200000e0000 */
[----:B------:R-:W-:Y:S01]  /*03b0*/  NOP ;  /* 0x0000000000007918 */ /* 0x000fe20000000000 */
[----:B-----5:R-:W-:-:S13]  /*03c0*/  ISETP.NE.AND P0, PT, R3, RZ, PT ;  /* 0x000000ff0300720c */ /* 0x020fda0003f05270 */
        /* <DEDUP_REMOVED lines=17> */
[----:B------:R0:W0:Y:S01]  /*04e0*/  SYNCS.EXCH.64 URZ, [UR8+0x28868], UR6 ;  /* 0x02886806083f75b2 */ /* 0x0000220008000100 */
[----:B------:R-:W-:Y:S01]  /*04f0*/  NOP ;  /* 0x0000000000007918 */ /* 0x000fe20000000000 */
.L_x_7193:
[----:B------:R-:W5:Y:S01]  /*0500*/  SHFL.IDX PT, R3, R0, RZ, 0x1f ;  /* 0x00001fff00037589 */ /* 0x000f6200000e0000 */
[----:B------:R-:W-:Y:S01]  /*0510*/  NOP ;  /* 0x0000000000007918 */ /* 0x000fe20000000000 */
[----:B-----5:R-:W-:-:S13]  /*0520*/  ISETP.NE.AND P0, PT, R3, RZ, PT ;  /* 0x000000ff0300720c */ /* 0x020fda0003f05270 */
        /* <DEDUP_REMOVED lines=13> */
[----:B------:R0:W0:Y:S01]  /*0600*/  SYNCS.EXCH.64 URZ, [UR6+0x28888], UR4 ;  /* 0x02888804063f75b2 */ /* 0x0000220008000100 */
[----:B------:R-:W-:Y:S01]  /*0610*/  NOP ;  /* 0x0000000000007918 */ /* 0x000fe20000000000 */
.L_x_7194:
        /* <DEDUP_REMOVED lines=22> */
.L_x_7195:
        /* <DEDUP_REMOVED lines=22> */
.L_x_7196:
[----:B--2---:R-:W-:Y:S01]  /*08e0*/  ISETP.NE.AND P0, PT, R2, RZ, PT ;  /* 0x000000ff0200720c */ /* 0x004fe20003f05270 */
[----:B------:R-:W-:Y:S01]  /*08f0*/  IMAD.MOV.U32 R2, RZ, RZ, 0x1 ;  /* 0x00000001ff027424 */ /* 0x000fe200078e00ff */
[----:B------:R-:W-:Y:S01]  /*0900*/  NOP ;  /* 0x0000000000007918 */ /* 0x000fe20000000000 */
[----:B------:R-:W-:Y:S01]  /*0910*/  ULDC.64 UR44, c[0x0][0x208] ;  /* 0x00008200002c7ab9 */ /* 0x000fe20000000a00 */
[----:B------:R-:W-:Y:S02]  /*0920*/  BSSY B6, `(.L_x_7197) ;  /* 0x0001253000067945 */ /* 0x000fe40003800000 */
[----:B------:R-:W-:-:S05]  /*0930*/  SEL R2, R2, 0x2, !P0 ;  /* 0x0000000202027807 */ /* 0x000fca0004000000 */
[----:B------:R2:W-:Y:S01]  /*0940*/  STL [R1+0x14], R2 ;  /* 0x0000140201007387 */ /* 0x0005e20000100800 */
[----:B01-34-:R-:W-:Y:S06]  /*0950*/  BAR.SYNC.DEFER_BLOCKING 0x0 ;  /* 0x0000000000007b1d */ /* 0x01bfec0000010000 */
[----:B------:R-:W-:Y:S05]  /*0960*/  @!P0 BRA `(.L_x_7198) ;  /* 0x000000e400988947 */ /* 0x000fea0003800000 */
.L_x_7199:
[----:B------:R-:W-:-:S08]  /*0970*/  NOP ;  /* 0x0000000000007918 */ /* 0x000fd00000000000 */
[----:B------:R-:W0:Y:S02]  /*0980*/  USETMAXREG.TRY_ALLOC.CTAPOOL UP0, 0xf0 ;  /* 0x000000f0000079c8 */ /* 0x000e240008000600 */
[----:B0-----:R-:W-:-:S13]  /*0990*/  PLOP3.LUT P0, PT, PT, PT, UP0, 0x80, 0x0 ;  /* 0x000000000000781c */ /* 0x001fda0003f0f008 */
[----:B------:R-:W-:Y:S05]  /*09a0*/  @!P0 BRA `(.L_x_7199) ;  /* 0xfffffffc00f08947 */ /* 0x000fea000383ffff */
[----:B--2---:R-:W0:Y:S01]  /*09b0*/  LDC R2, c[0x0][0xc50] ;  /* 0x00031400ff027b82 */ /* 0x004e220000000800 */
[----:B------:R-:W1:Y:S07]  /*09c0*/  S2R R6, SR_TID.X ;  /* 0x0000000000067919 */ /* 0x000e6e0000002100 */
[----:B------:R-:W2:Y:S08]  /*09d0*/  S2UR UR4, SR_CTAID.Y ;  /* 0x00000000000479c3 */ /* 0x000eb00000002600 */
[----:B------:R-:W3:Y:S08]  /*09e0*/  S2UR UR5, SR_CTAID.Z ;  /* 0x00000000000579c3 */ /* 0x000ef00000002700 */
[----:B------:R-:W-:Y:S06]  /*09f0*/  BAR.ARV 0x8, 0x180 ;  /* 0x0206000000007b1d */ /* 0x000fec0000002000 */
[----:B0-----:R-:W-:Y:S01]  /*0a00*/  ISETP.NE.AND P1, PT, R2, 0x1, PT ;  /* 0x000000010200780c */ /* 0x001fe20003f25270 */
[----:B--2---:R-:W-:Y:S01]  /*0a10*/  IMAD.U32 R18, RZ, RZ, UR4 ;  /* 0x00000004ff127e24 */ /* 0x004fe2000f8e00ff */
[----:B-1----:R-:W-:-:S11]  /*0a20*/  LOP3.LUT R4, R6, 0xffffff80, RZ, 0xc0, !PT ;  /* 0xffffff8006047812 */ /* 0x002fd600078ec0ff */
[----:B------:R-:W0:Y:S01]  /*0a30*/  @P1 LDC R0, c[0x0][0xc54] ;  /* 0x00031500ff001b82 */ /* 0x000e220000000800 */
[----:B------:R-:W-:-:S07]  /*0a40*/  ISETP.NE.AND P0, PT, R4, 0x80, PT ;  /* 0x000000800400780c */ /* 0x000fce0003f05270 */
[----:B------:R-:W1:Y:S08]  /*0a50*/  @P1 LDC R3, c[0x0][0xc58] ;  /* 0x00031600ff031b82 */ /* 0x000e700000000800 */
[----:B------:R-:W-:Y:S06]  /*0a60*/  @!P0 BAR.ARV 0x9, 0x100 ;  /* 0x0244000000008b1d */ /* 0x000fec0000002000 */
[----:B---3--:R-:W-:Y:S01]  /*0a70*/  ISETP.LE.AND P0, PT, RZ, UR5, PT ;  /* 0x00000005ff007c0c */ /* 0x008fe2000bf03270 */
[----:B0-----:R-:W-:-:S05]  /*0a80*/  @P1 IMAD.HI.U32 R0, R0, UR4, RZ ;  /* 0x0000000400001c27 */ /* 0x001fca000f8e00ff */
[----:B-1----:R-:W-:-:S05]  /*0a90*/  @P1 SHF.R.U32.HI R18, RZ, R3, R0 ;  /* 0x00000003ff121219 */ /* 0x002fca0000011600 */
[----:B------:R-:W-:-:S04]  /*0aa0*/  IMAD.MOV R3, RZ, RZ, -R18 ;  /* 0x000000ffff037224 */ /* 0x000fc800078e0a12 */
[----:B------:R-:W-:Y:S01]  /*0ab0*/  IMAD R17, R2, R3, UR4 ;  /* 0x0000000402117e24 */ /* 0x000fe2000f8e0203 */
[----:B------:R-:W-:Y:S06]  /*0ac0*/  @!P0 BRA `(.L_x_7200) ;  /* 0x0000012000e08947 */ /* 0x000fec0003800000 */
[----:B------:R-:W0:Y:S01]  /*0ad0*/  LDC R0, c[0x0][0x448] ;  /* 0x00011200ff007b82 */ /* 0x000e220000000800 */
[----:B------:R-:W1:Y:S01]  /*0ae0*/  S2R R23, SR_CTAID.X ;  /* 0x0000000000177919 */ /* 0x000e620000002500 */
[----:B------:R-:W-:-:S06]  /*0af0*/  VIADD R89, R6, 0xffffff80 ;  /* 0xffffff8006597836 */ /* 0x000fcc0000000000 */
[----:B------:R-:W2:Y:S08]  /*0b00*/  LDC.64 R2, c[0x0][0x418] ;  /* 0x00010600ff027b82 */ /* 0x000eb00000000a00 */
[----:B------:R-:W3:Y:S01]  /*0b10*/  LDC.64 R12, c[0x0][0x9e0] ;  /* 0x00027800ff0c7b82 */ /* 0x000ee20000000a00 */
[----:B0-----:R-:W-:-:S07]  /*0b20*/  ISETP.NE.AND P1, PT, R0, 0x1, PT ;  /* 0x000000010000780c */ /* 0x001fce0003f25270 */
[----:B------:R-:W0:Y:S01]  /*0b30*/  LDC R9, c[0x0][0x288] ;  /* 0x0000a200ff097b82 */ /* 0x000e220000000800 */
[----:B--2---:R-:W-:-:S07]  /*0b40*/  ISETP.NE.U32.AND P0, PT, R2, RZ, PT ;  /* 0x000000ff0200720c */ /* 0x004fce0003f05070 */
[----:B------:R-:W2:Y:S01]  /*0b50*/  LDC R16, c[0x0][0x424] ;  /* 0x00010900ff107b82 */ /* 0x000ea20000000800 */
[----:B-1----:R-:W-:Y:S01]  /*0b60*/  IMAD.SHL.U32 R23, R23, 0x80, RZ ;  /* 0x0000008017177824 */ /* 0x002fe200078e00ff */
[----:B------:R-:W-:-:S03]  /*0b70*/  ISETP.NE.AND.EX P0, PT, R3, RZ, PT, P0 ;  /* 0x000000ff0300720c */ /* 0x000fc60003f05300 */
[----:B------:R-:W-:Y:S01]  /*0b80*/  @P1 VIADD R0, R23, 0x7f ;  /* 0x0000007f17001836 */ /* 0x000fe20000000000 */
[----:B---3--:R-:W-:Y:S02]  /*0b90*/  ISETP.GE.AND P2, PT, R13, 0x1, PT ;  /* 0x000000010d00780c */ /* 0x008fe40003f46270 */
[----:B------:R-:W1:Y:S08]  /*0ba0*/  @P1 LDC R5, c[0x0][0x44c] ;  /* 0x00011300ff051b82 */ /* 0x000e700000000800 */
[----:B------:R-:W3:Y:S01]  /*0bb0*/  @P1 LDC R7, c[0x0][0x450] ;  /* 0x00011400ff071b82 */ /* 0x000ee20000000800 */
[----:B0-----:R-:W-:-:S07]  /*0bc0*/  IADD3 R3, -R9, 0x1, RZ ;  /* 0x0000000109037810 */ /* 0x001fce0007ffe1ff */
[----:B------:R-:W0:Y:S01]  /*0bd0*/  LDC R11, c[0x0][0x2f0] ;  /* 0x0000bc00ff0b7b82 */ /* 0x000e220000000800 */
[----:B--2---:R-:W-:Y:S01]  /*0be0*/  SEL R16, R16, 0x1, P0 ;  /* 0x0000000110107807 */ /* 0x004fe20000000000 */
[----:B-1----:R-:W-:-:S04]  /*0bf0*/  @P1 IMAD.HI.U32 R2, R0, R5, RZ ;  /* 0x0000000500021227 */ /* 0x002fc800078e00ff */
[----:B------:R-:W-:Y:S01]  /*0c00*/  VIADD R0, R23, 0x7f ;  /* 0x0000007f17007836 */ /* 0x000fe20000000000 */
[----:B---3--:R-:W-:Y:S01]  /*0c10*/  @P1 SHF.R.U32.HI R0, RZ, R7, R2 ;  /* 0x00000007ff001219 */ /* 0x008fe20000011602 */
[----:B0-----:R-:W-:-:S04]  /*0c20*/  IMAD R3, R16, R11, R3 ;  /* 0x0000000b10037224 */ /* 0x001fc800078e0203 */
[----:B------:R-:W-:-:S04]  /*0c30*/  IMAD.IADD R3, R3, 0x1, R0 ;  /* 0x0000000103037824 */ /* 0x000fc800078e0200 */
[----:B------:R-:W-:Y:S01]  /*0c40*/  IMAD.IADD R0, R3, 0x1, R12 ;  /* 0x0000000103007824 */ /* 0x000fe200078e020c */
[----:B------:R-:W-:Y:S06]  /*0c50*/  @!P2 BRA `(.L_x_7201) ;  /* 0x000000000040a947 */ /* 0x000fec0003800000 */
[C---:B------:R-:W-:Y:S01]  /*0c60*/  ISETP.GT.AND P0, PT, R3.reuse, RZ, PT ;  /* 0x000000ff0300720c */ /* 0x040fe20003f04270 */
[----:B------:R-:W-:-:S12]  /*0c70*/  VIADD R2, R3, 0xffffffff ;  /* 0xffffffff03027836 */ /* 0x000fd80000000000 */
        /* <DEDUP_REMOVED lines=8> */
.L_x_7202:
[----:B------:R-:W-:-:S13]  /*0d00*/  ISETP.NE.AND P0, PT, R13, 0x1, PT ;  /* 0x000000010d00780c */ /* 0x000fda0003f05270 */
[----:B------:R-:W0:Y:S02]  /*0d10*/  @P0 LDC.64 R4, c[0x0][0x9e8] ;  /* 0x00027a00ff040b82 */ /* 0x000e240000000a00 */
[----:B0-----:R-:W-:-:S05]  /*0d20*/  @P0 IMAD.HI.U32 R4, R2, R4, RZ ;  /* 0x0000000402040227 */ /* 0x001fca00078e00ff */
[----:B------:R-:W-:-:S07]  /*0d30*/  @P0 SHF.R.U32.HI R2, RZ, R5, R4 ;  /* 0x00000005ff020219 */ /* 0x000fce0000011604 */
.L_x_7203:
[----:B------:R-:W-:-:S05]  /*0d40*/  IMAD R3, R2, R13, R13 ;  /* 0x0000000d02037224 */ /* 0x000fca00078e020d */
[----:B------:R-:W-:-:S07]  /*0d50*/  VIMNMX R0, R0, R3, PT ;  /* 0x0000000300007248 */ /* 0x000fce0003fe0100 */
.L_x_7201:
[----:B------:R-:W0:Y:S01]  /*0d60*/  @P1 LDC R4, c[0x0][0x44c] ;  /* 0x00011300ff041b82 */ /* 0x000e220000000800 */
[----:B------:R-:W-:Y:S01]  /*0d70*/  VIADD R2, R0, 0x7f ;  /* 0x0000007f00027836 */ /* 0x000fe20000000000 */
[----:B------:R-:W-:Y:S01]  /*0d80*/  ULDC UR4, c[0x0][0x9dc] ;  /* 0x0002770000047ab9 */ /* 0x000fe20000000800 */
[CC--:B------:R-:W-:Y:S02]  /*0d90*/  IMAD R0, R16.reuse, R11.reuse, 0x7f ;  /* 0x0000007f10007424 */ /* 0x0c0fe400078e020b */
[----:B------:R-:W-:Y:S01]  /*0da0*/  IMAD.MOV.U32 R7, RZ, RZ, R23 ;  /* 0x000000ffff077224 */ /* 0x000fe200078e0017 */
[----:B------:R-:W-:Y:S01]  /*0db0*/  SHF.R.S32.HI R5, RZ, 0x1f, R2 ;  /* 0x0000001fff057819 */ /* 0x000fe20000011402 */
[----:B------:R-:W-:Y:S01]  /*0dc0*/  IMAD R88, R16, R11, -R9 ;  /* 0x0000000b10587224 */ /* 0x000fe200078e0a09 */
[----:B------:R-:W1:Y:S01]  /*0dd0*/  @P1 LDC R15, c[0x0][0x450] ;  /* 0x00011400ff0f1b82 */ /* 0x000e620000000800 */
[----:B------:R-:W-:Y:S02]  /*0de0*/  SHF.R.S32.HI R3, RZ, 0x1f, R0 ;  /* 0x0000001fff037819 */ /* 0x000fe40000011400 */
[----:B------:R-:W-:-:S02]  /*0df0*/  LEA.HI R5, R5, R2, RZ, 0x7 ;  /* 0x0000000205057211 */ /* 0x000fc400078f38ff */
[----:B------:R-:W-:Y:S02]  /*0e00*/  LEA.HI R3, R3, R0, RZ, 0x7 ;  /* 0x0000000003037211 */ /* 0x000fe400078f38ff */
[----:B------:R-:W-:Y:S02]  /*0e10*/  SHF.R.S32.HI R0, RZ, 0x7, R5 ;  /* 0x00000007ff007819 */ /* 0x000fe40000011405 */
[----:B------:R-:W-:-:S04]  /*0e20*/  SHF.R.S32.HI R3, RZ, 0x7, R3 ;  /* 0x00000007ff037819 */ /* 0x000fc80000011403 */
[----:B------:R-:W-:Y:S01]  /*0e30*/  VIMNMX R9, R3, R0, PT ;  /* 0x0000000003097248 */ /* 0x000fe20003fe0100 */
[----:B0-----:R-:W-:-:S05]  /*0e40*/  @P1 IMAD.HI.U32 R4, R23, R4, RZ ;  /* 0x0000000417041227 */ /* 0x001fca00078e00ff */
[----:B-1----:R-:W-:-:S05]  /*0e50*/  @P1 SHF.R.U32.HI R7, RZ, R15, R4 ;  /* 0x0000000fff071219 */ /* 0x002fca0000011604 */
[----:B------:R-:W-:-:S04]  /*0e60*/  IMAD.IADD R2, R88, 0x1, R7 ;  /* 0x0000000158027824 */ /* 0x000fc800078e0207 */
[----:B------:R-:W-:Y:S01]  /*0e70*/  VIADD R0, R2, -UR4 ;  /* 0x8000000402007c36 */ /* 0x000fe20008000000 */
[----:B------:R-:W-:Y:S06]  /*0e80*/  @!P2 BRA `(.L_x_7204) ;  /* 0x00000000003ca947 */ /* 0x000fec0003800000 */
        /* <DEDUP_REMOVED lines=9> */
.L_x_7205:
[----:B------:R-:W-:-:S13]  /*0f20*/  ISETP.NE.AND P0, PT, R13, 0x1, PT ;  /* 0x000000010d00780c */ /* 0x000fda0003f05270 */
[----:B------:R-:W0:Y:S02]  /*0f30*/  @P0 LDC.64 R4, c[0x0][0x9e8] ;  /* 0x00027a00ff040b82 */ /* 0x000e240000000a00 */
[----:B0-----:R-:W-:-:S05]  /*0f40*/  @P0 IMAD.HI.U32 R4, R2, R4, RZ ;  /* 0x0000000402040227 */ /* 0x001fca00078e00ff */
[----:B------:R-:W-:-:S07]  /*0f50*/  @P0 SHF.R.U32.HI R2, RZ, R5, R4 ;  /* 0x00000005ff020219 */ /* 0x000fce0000011604 */
.L_x_7206:
[----:B------:R-:W-:-:S05]  /*0f60*/  IMAD R3, R2, R13, RZ ;  /* 0x0000000d02037224 */ /* 0x000fca00078e02ff */
[----:B------:R-:W-:-:S07]  /*0f70*/  VIMNMX R0, R0, R3, !PT ;  /* 0x0000000300007248 */ /* 0x000fce0007fe0100 */
.L_x_7204:
[----:B------:R-:W-:Y:S01]  /*0f80*/  SHF.R.S32.HI R3, RZ, 0x1f, R0 ;  /* 0x0000001fff037819 */ /* 0x000fe20000011400 */
[----:B------:R-:W-:-:S03]  /*0f90*/  IMAD.MOV.U32 R22, RZ, RZ, RZ ;  /* 0x000000ffff167224 */ /* 0x000fc600078e00ff */
[----:B------:R-:W-:Y:S02]  /*0fa0*/  LEA.HI R3, R3, R0, RZ, 0x7 ;  /* 0x0000000003037211 */ /* 0x000fe400078f38ff */
[----:B------:R-:W-:Y:S02]  /*0fb0*/  SHF.R.U32.HI R0, RZ, 0x10, R17 ;  /* 0x00000010ff007819 */ /* 0x000fe40000011611 */
[----:B------:R-:W-:Y:S02]  /*0fc0*/  SHF.R.S32.HI R3, RZ, 0x7, R3 ;  /* 0x00000007ff037819 */ /* 0x000fe40000011403 */
[----:B------:R-:W-:Y:S02]  /*0fd0*/  ISETP.NE.AND P0, PT, R0, RZ, PT ;  /* 0x000000ff0000720c */ /* 0x000fe40003f05270 */
[----:B------:R-:W-:Y:S02]  /*0fe0*/  VIMNMX R8, RZ, R3, !PT ;  /* 0x00000003ff087248 */ /* 0x000fe40007fe0100 */
[----:B------:R-:W-:-:S02]  /*0ff0*/  LOP3.LUT R17, R17, 0xffff, RZ, 0xc0, !PT ;  /* 0x0000ffff11117812 */ /* 0x000fc400078ec0ff */
[----:B------:R-:W-:-:S07]  /*1000*/  ISETP.GT.AND P1, PT, R9, R8, PT ;  /* 0x000000080900720c */ /* 0x000fce0003f24270 */
[----:B------:R-:W0:Y:S06]  /*1010*/  @!P0 LDC R0, c[0x0][0x9f0] ;  /* 0x00027c00ff008b82 */ /* 0x000e2c0000000800 */
[----:B------:R-:W-:Y:S05]  /*1020*/  @!P1 BRA `(.L_x_7207) ;  /* 0x0000000000709947 */ /* 0x000fea0003800000 */
[-C--:B0-----:R-:W-:Y:S02]  /*1030*/  IABS R6, R0.reuse ;  /* 0x0000000000067213 */ /* 0x081fe40000000000 */
[----:B------:R-:W-:Y:S02]  /*1040*/  IADD3 R2, R0, -0x1, R9 ;  /* 0xffffffff00027810 */ /* 0x000fe40007ffe009 */
[----:B------:R-:W0:Y:S03]  /*1050*/  I2F.RP R4, R6 ;  /* 0x0000000600047306 */ /* 0x000e260000209400 */
[----:B------:R-:W-:Y:S01]  /*1060*/  IMAD.IADD R5, R2, 0x1, -R8 ;  /* 0x0000000102057824 */ /* 0x000fe200078e0a08 */
[----:B------:R-:W-:-:S04]  /*1070*/  IABS R2, R0 ;  /* 0x0000000000027213 */ /* 0x000fc80000000000 */
[----:B------:R-:W-:Y:S02]  /*1080*/  IABS R10, R5 ;  /* 0x00000005000a7213 */ /* 0x000fe40000000000 */
[----:B------:R-:W-:-:S04]  /*1090*/  LOP3.LUT R5, R5, R0, RZ, 0x3c, !PT ;  /* 0x0000000005057212 */ /* 0x000fc800078e3cff */
[----:B------:R-:W-:Y:S01]  /*10a0*/  ISETP.GE.AND P2, PT, R5, RZ, PT ;  /* 0x000000ff0500720c */ /* 0x000fe20003f46270 */
[----:B0-----:R-:W0:Y:S02]  /*10b0*/  MUFU.RCP R4, R4 ;  /* 0x0000000400047308 */ /* 0x001e240000001000 */
[----:B0-----:R-:W-:Y:S02]  /*10c0*/  VIADD R3, R4, 0xffffffe ;  /* 0x0ffffffe04037836 */ /* 0x001fe40000000000 */
[----:B------:R-:W-:Y:S02]  /*10d0*/  IMAD.MOV R4, RZ, RZ, -R2 ;  /* 0x000000ffff047224 */ /* 0x000fe400078e0a02 */
[----:B------:R-:W-:Y:S02]  /*10e0*/  IMAD.MOV.U32 R2, RZ, RZ, RZ ;  /* 0x000000ffff027224 */ /* 0x000fe400078e00ff */
[----:B------:R-:W0:Y:S02]  /*10f0*/  F2I.FTZ.U32.TRUNC.NTZ R3, R3 ;  /* 0x0000000300037305 */ /* 0x000e24000021f000 */
[----:B0-----:R-:W-:-:S04]  /*1100*/  IMAD.MOV R7, RZ, RZ, -R3 ;  /* 0x000000ffff077224 */ /* 0x001fc800078e0a03 */
        /* <DEDUP_REMOVED lines=14> */
.L_x_7207:
[-C--:B------:R-:W-:Y:S01]  /*11f0*/  IMAD R17, R17, R22.reuse, R8 ;  /* 0x0000001611117224 */ /* 0x080fe200078e0208 */
        /* <DEDUP_REMOVED lines=37> */
[----:B------:R-:W-:Y:S01]  /*1450*/  SHF.R.S32.HI R90, RZ, 0x1f, R89 ;  /* 0x0000001fff5a7819 */ /* 0x000fe20000011459 */
[----:B------:R-:W1:Y:S01]  /*1460*/  S2UR UR5, SR_CgaCtaId ;  /* 0x00000000000579c3 */ /* 0x000e620000008800 */
[----:B------:R-:W-:Y:S02]  /*1470*/  UMOV UR36, 0x400 ;  /* 0x0000040000247882 */ /* 0x000fe40000000000 */
[----:B------:R-:W-:-:S04]  /*1480*/  LEA.HI R91, R90, R89, RZ, 0x7 ;  /* 0x000000595a5b7211 */ /* 0x000fc800078f38ff */
[----:B------:R-:W-:-:S05]  /*1490*/  SHF.R.S32.HI R92, RZ, 0x7, R91 ;  /* 0x00000007ff5c7819 */ /* 0x000fca000001145b */
[----:B0-----:R-:W0:Y:S01]  /*14a0*/  SHFL.IDX PT, R0, R92, RZ, 0x1f ;  /* 0x00001fff5c007589 */ /* 0x001e2200000e0000 */
[----:B-1----:R-:W-:-:S04]  /*14b0*/  ULEA UR36, UR5, UR36, 0x18 ;  /* 0x0000002405247291 */ /* 0x002fc8000f8ec03f */
[----:B------:R-:W-:-:S04]  /*14c0*/  UIADD3 UR5, UR36, 0x10400, URZ ;  /* 0x0001040024057890 */ /* 0x000fc8000fffe03f */
[----:B------:R-:W-:Y:S01]  /*14d0*/  ULOP3.LUT UP0, URZ, UR5, 0x3ff, URZ, 0xc0, !UPT ;  /* 0x000003ff053f7892 */ /* 0x000fe2000f80c03f */
[----:B0-----:R-:W-:-:S05]  /*14e0*/  R2UR UR37, R0 ;  /* 0x00000000002572ca */ /* 0x001fca00000e0000 */
        /* <DEDUP_REMOVED lines=24> */
.L_x_7209:
[----:B------:R-:W2:Y:S01]  /*1670*/  LDL.LU R20, [R1+0x14] ;  /* 0x0000140001147983 */ /* 0x000ea20000300800 */
[----:B------:R-:W-:-:S04]  /*1680*/  SHF.L.U32 R2, RZ, 0x1f, RZ ;  /* 0x0000001fff027819 */ /* 0x000fc800000006ff */
[----:B------:R-:W0:Y:S01]  /*1690*/  SYNCS.PHASECHK.TRANS64.TRYWAIT P1, [UR36+0x28800], R2 ;  /* 0x02880002ff0075a7 */ /* 0x000e220008020164 */
[----:B--2---:R-:W-:-:S04]  /*16a0*/  LOP3.LUT R0, R20, 0x1, RZ, 0xfc, !PT ;  /* 0x0000000114007812 */ /* 0x004fc800078efcff */
[----:B------:R-:W-:Y:S01]  /*16b0*/  ISETP.NE.AND P0, PT, R0, 0x3, PT ;  /* 0x000000030000780c */ /* 0x000fe20003f05270 */
[----:B0-----:R-:W-:-:S12]  /*16c0*/  @!P1 BRA `(.L_x_7210) ;  /* 0x0000011400e89947 */ /* 0x001fd80003800000 */
.L_x_7370:
[----:B------:R-:W-:Y:S05]  /*16d0*/  @!P0 BRA `(.L_x_7211) ;  /* 0x0000000000048947 */ /* 0x000fea0003800000 */
[----:B------:R-:W-:Y:S01]  /*16e0*/  BPT.TRAP 0x1 ;  /* 0x000000040000795c */ /* 0x000fe20000300000 */
.L_x_7211:
[----:B------:R1:W2:Y:S01]  /*16f0*/  SYNCS.PHASECHK.TRANS64.TRYWAIT P2, [UR36+0x28830], R2 ;  /* 0x02883002ff0075a7 */ /* 0x0002a20008040164 */
[----:B------:R-:W-:Y:S05]  /*1700*/  @!P0 BRA `(.L_x_7212) ;  /* 0x0000000000048947 */ /* 0x000fea0003800000 */
[----:B------:R-:W-:Y:S01]  /*1710*/  BPT.TRAP 0x1 ;  /* 0x000000040000795c */ /* 0x000fe20000300000 */
.L_x_7212:
        /* <DEDUP_REMOVED lines=8> */
.L_x_7213:
[----:B------:R-:W-:Y:S05]  /*17a0*/  WARPSYNC.ALL ;  /* 0x0000000000007948 */ /* 0x000fea0003800000 */
[----:B------:R-:W-:Y:S01]  /*17b0*/  IMAD.MOV.U32 R7, RZ, RZ, 0x40000040 ;  /* 0x40000040ff077424 */ /* 0x000fe200078e00ff */
[----:B------:R-:W-:Y:S01]  /*17c0*/  UIADD3 UR4, UR36, 0x18400, URZ ;  /* 0x0001840024047890 */ /* 0x000fe2000fffe03f */
[C---:B------:R-:W-:Y:S01]  /*17d0*/  R2UR UR8, R6.reuse ;  /* 0x00000000060872ca */ /* 0x040fe200000e0000 */
[----:B------:R-:W-:Y:S02]  /*17e0*/  WARPGROUP.ARRIVE ;  /* 0x00000000000079c5 */ /* 0x000fe40000000000 */
[----:B------:R-:W-:Y:S01]  /*17f0*/  R2UR UR9, R7 ;  /* 0x00000000070972ca */ /* 0x000fe200000e0000 */
[----:B------:R-:W-:Y:S01]  /*1800*/  USHF.R.U32.HI UR4, URZ, 0x4, UR4 ;  /* 0x000000043f047899 */ /* 0x000fe20008011604 */
[----:B------:R-:W-:Y:S01]  /*1810*/  R2UR UR32, R6 ;  /* 0x00000000062072ca */ /* 0x000fe200000e0000 */
[----:B------:R-:W-:Y:S01]  /*1820*/  UMOV UR11, 0x40000040 ;  /* 0x40000040000b7882 */ /* 0x000fe20000000000 */
[----:B------:R-:W-:Y:S01]  /*1830*/  UMOV UR13, 0x40000040 ;  /* 0x40000040000d7882 */ /* 0x000fe20000000000 */
[----:B------:R-:W-:Y:S01]  /*1840*/  ULOP3.LUT UR4, UR4, 0x3fff, URZ, 0xc0, !UPT ;  /* 0x00003fff04047892 */ /* 0x000fe2000f8ec03f */
[----:B01----:R-:W0:Y:S01]  /*1850*/  LDC R2, c[0x0][0x448] ;  /* 0x00011200ff027b82 */ /* 0x003e220000000800 */
[----:B------:R-:W-:Y:S01]  /*1860*/  UMOV UR15, 0x40000040 ;  /* 0x40000040000f7882 */ /* 0x000fe20000000000 */
[----:B------:R-:W-:Y:S01]  /*1870*/  UMOV UR17, 0x40000040 ;  /* 0x4000004000117882 */ /* 0x000fe20000000000 */
[----:B------:R-:W-:Y:S01]  /*1880*/  ULOP3.LUT UR6, UR4, 0x10000, URZ, 0xfc, !UPT ;  /* 0x0001000004067892 */ /* 0x000fe2000f8efc3f */
[----:B------:R-:W-:Y:S01]  /*1890*/  LOP3.LUT R0, R91, 0xffffff80, RZ, 0xc0, !PT ;  /* 0xffffff805b007812 */ /* 0x000fe200078ec0ff */
[----:B------:R-:W-:Y:S01]  /*18a0*/  UMOV UR19, 0x40000040 ;  /* 0x4000004000137882 */ /* 0x000fe20000000000 */
[----:B------:R-:W-:Y:S01]  /*18b0*/  UMOV UR21, 0x40000040 ;  /* 0x4000004000157882 */ /* 0x000fe20000000000 */
[----:B------:R-:W-:Y:S01]  /*18c0*/  UIADD3 UR14, UR6, 0x4, URZ ;  /* 0x00000004060e7890 */ /* 0x000fe2000fffe03f */
[----:B------:R-:W-:Y:S01]  /*18d0*/  LEA.HI R90, R90, R89, RZ, 0x2 ;  /* 0x000000595a5a7211 */ /* 0x000fe200078f10ff */
[----:B------:R-:W-:Y:S01]  /*18e0*/  UIADD3 UR12, UR32, 0x4, URZ ;  /* 0x00000004200c7890 */ /* 0x000fe2000fffe03f */
[C---:B------:R-:W-:Y:S01]  /*18f0*/  IMAD.IADD R5, R89.reuse, 0x1, -R0 ;  /* 0x0000000159057824 */ /* 0x040fe200078e0a00 */
[----:B------:R-:W-:Y:S01]  /*1900*/  UMOV UR10, UR6 ;  /* 0x00000006000a7c82 */ /* 0x000fe20008000000 */
[----:B------:R-:W-:Y:S01]  /*1910*/  UIADD3 UR16, UR32, 0x6, URZ ;  /* 0x0000000620107890 */ /* 0x000fe2000fffe03f */
[----:B------:R-:W-:Y:S01]  /*1920*/  HGMMA.64x128x16.F32 R24, gdesc[UR8], RZ, !UPT, gsb0 ;  /* 0x01e00000081879f0 */ /* 0x000fe2000c0008ff */
[----:B------:R-:W-:Y:S01]  /*1930*/  UIADD3 UR8, UR32, 0x2, URZ ;  /* 0x0000000220087890 */ /* 0x000fe2000fffe03f */
[----:B------:R-:W-:Y:S01]  /*1940*/  SHF.R.S32.HI R0, RZ, 0x1f, R5 ;  /* 0x0000001fff007819 */ /* 0x000fe20000011405 */
[----:B------:R-:W-:Y:S01]  /*1950*/  UIADD3 UR10, UR6, 0x2, URZ ;  /* 0x00000002060a7890 */ /* 0x000fe2000fffe03f */
[----:B------:R-:W-:Y:S01]  /*1960*/  LEA.HI R4, R92, R92, RZ, 0x1 ;  /* 0x0000005c5c047211 */ /* 0x000fe200078f08ff */
[----:B------:R-:W-:Y:S01]  /*1970*/  UMOV UR9, 0x40000040 ;  /* 0x4000004000097882 */ /* 0x000fe20000000000 */
[----:B------:R-:W-:Y:S01]  /*1980*/  UMOV UR11, 0x40000040 ;  /* 0x40000040000b7882 */ /* 0x000fe20000000000 */
[----:B------:R-:W-:Y:S01]  /*1990*/  UIADD3 UR18, UR6, 0x6, URZ ;  /* 0x0000000606127890 */ /* 0x000fe2000fffe03f */
[----:B------:R-:W-:Y:S01]  /*19a0*/  LOP3.LUT R90, R90, 0xfffffffc, RZ, 0xc0, !PT ;  /* 0xfffffffc5a5a7812 */ /* 0x000fe200078ec0ff */
[----:B------:R-:W-:Y:S01]  /*19b0*/  UIADD3 UR20, UR32, 0x400, URZ ;  /* 0x0000040020147890 */ /* 0x000fe2000fffe03f */
[-C--:B------:R-:W-:Y:S01]  /*19c0*/  LEA.HI R3, R0, R5.reuse, RZ, 0x5 ;  /* 0x0000000500037211 */ /* 0x080fe200078f28ff */
[----:B------:R-:W-:Y:S01]  /*19d0*/  UIADD3 UR22, UR6, 0x400, URZ ;  /* 0x0000040006167890 */ /* 0x000fe2000fffe03f */
[----:B0-----:R-:W-:Y:S01]  /*19e0*/  ISETP.NE.AND P2, PT, R2, 0x1, PT ;  /* 0x000000010200780c */ /* 0x001fe20003f45270 */
[----:B------:R-:W-:Y:S01]  /*19f0*/  UMOV UR23, 0x40000040 ;  /* 0x4000004000177882 */ /* 0x000fe20000000000 */
[----:B------:R-:W-:Y:S01]  /*1a00*/  UIADD3 UR24, UR32, 0x402, URZ ;  /* 0x0000040220187890 */ /* 0x000fe2000fffe03f */
[----:B------:R-:W-:Y:S01]  /*1a10*/  LEA.HI R2, R0, R5, RZ, 0x2 ;  /* 0x0000000500027211 */ /* 0x000fe200078f10ff */
[----:B------:R-:W-:Y:S01]  /*1a20*/  UIADD3 UR26, UR6, 0x402, URZ ;  /* 0x00000402061a7890 */ /* 0x000fe2000fffe03f */
[----:B------:R-:W-:Y:S01]  /*1a30*/  LOP3.LUT R11, R4, 0x3fffffe, RZ, 0xc0, !PT ;  /* 0x03fffffe040b7812 */ /* 0x000fe200078ec0ff */
[----:B------:R-:W-:Y:S01]  /*1a40*/  UMOV UR25, 0x40000040 ;  /* 0x4000004000197882 */ /* 0x000fe20000000000 */
[----:B------:R-:W-:Y:S01]  /*1a50*/  UMOV UR27, 0x40000040 ;  /* 0x40000040001b7882 */ /* 0x000fe20000000000 */
[----:B------:R-:W-:Y:S01]  /*1a60*/  UIADD3 UR28, UR32, 0x404, URZ ;  /* 0x00000404201c7890 */ /* 0x000fe2000fffe03f */
[--C-:B------:R-:W-:Y:S01]  /*1a70*/  SHF.R.S32.HI R0, RZ, 0x2, R2.reuse ;  /* 0x00000002ff007819 */ /* 0x100fe20000011402 */
[----:B------:R-:W-:Y:S01]  /*1a80*/  UIADD3 UR30, UR6, 0x404, URZ ;  /* 0x00000404061e7890 */ /* 0x000fe2000fffe03f */
[----:B------:R-:W-:Y:S01]  /*1a90*/  SHF.R.S32.HI R9, RZ, 0x1f, R2 ;  /* 0x0000001fff097819 */ /* 0x000fe20000011402 */
[----:B------:R-:W-:Y:S01]  /*1aa0*/  UMOV UR29, 0x40000040 ;  /* 0x40000040001d7882 */ /* 0x000fe20000000000 */
[----:B------:R-:W-:Y:S01]  /*1ab0*/  UMOV UR31, 0x40000040 ;  /* 0x40000040001f7882 */ /* 0x000fe20000000000 */
[----:B------:R-:W-:Y:S01]  /*1ac0*/  UIADD3 UR32, UR32, 0x406, URZ ;  /* 0x0000040620207890 */ /* 0x000fe2000fffe03f */
[----:B------:R-:W0:Y:S01]  /*1ad0*/  @P2 LDC R13, c[0x0][0x44c] ;  /* 0x00011300ff0d2b82 */ /* 0x000e220000000800 */
[----:B------:R-:W-:Y:S01]  /*1ae0*/  UIADD3 UR34, UR6, 0x406, URZ ;  /* 0x0000040606227890 */ /* 0x000fe2000fffe03f */
[----:B------:R-:W-:Y:S01]  /*1af0*/  SHF.R.S32.HI R4, RZ, 0x5, R3 ;  /* 0x00000005ff047819 */ /* 0x000fe20000011403 */
[----:B------:R-:W-:Y:S01]  /*1b00*/  UMOV UR33, 0x40000040 ;  /* 0x4000004000217882 */ /* 0x000fe20000000000 */
[----:B------:R-:W-:Y:S01]  /*1b10*/  UMOV UR35, 0x40000040 ;  /* 0x4000004000237882 */ /* 0x000fe20000000000 */
[----:B------:R-:W-:Y:S01]  /*1b20*/  IMAD.IADD R90, R89, 0x1, -R90 ;  /* 0x00000001595a7824 */ /* 0x000fe200078e0a5a */
[----:B------:R-:W-:Y:S01]  /*1b30*/  LEA.HI R9, R9, R0, RZ, 0x3 ;  /* 0x0000000009097211 */ /* 0x000fe200078f18ff */
[----:B------:R-:W-:Y:S01]  /*1b40*/  IMAD R4, R4, 0x10, R23 ;  /* 0x0000001004047824 */ /* 0x000fe200078e0217 */
[----:B------:R-:W1:Y:S01]  /*1b50*/  @P2 LDC R15, c[0x0][0x450] ;  /* 0x00011400ff0f2b82 */ /* 0x000e620000000800 */
[----:B------:R-:W-:Y:S01]  /*1b60*/  IMAD.IADD R11, R92, 0x1, -R11 ;  /* 0x000000015c0b7824 */ /* 0x000fe200078e0a0b */
[----:B------:R-:W-:Y:S01]  /*1b70*/  LEA.HI R3, R90, R90, RZ, 0x1 ;  /* 0x0000005a5a037211 */ /* 0x000fe200078f08ff */
[----:B------:R-:W-:Y:S01]  /*1b80*/  ULDC UR38, c[0x0][0x2f0] ;  /* 0x0000bc0000267ab9 */ /* 0x000fe20000000800 */
[----:B------:R-:W-:Y:S01]  /*1b90*/  LOP3.LUT R9, R9, 0xfffffff8, RZ, 0xc0, !PT ;  /* 0xfffffff809097812 */ /* 0x000fe200078ec0ff */
[----:B------:R-:W-:Y:S01]  /*1ba0*/  ULDC UR4, c[0x0][0x288] ;  /* 0x0000a20000047ab9 */ /* 0x000fe20000000800 */
[----:B------:R-:W-:Y:S01]  /*1bb0*/  LOP3.LUT R3, R3, 0x1ffffffe, RZ, 0xc0, !PT ;  /* 0x1ffffffe03037812 */ /* 0x000fe200078ec0ff */
[----:B------:R-:W-:Y:S01]  /*1bc0*/  ULDC UR7, c[0x0][0x9dc] ;  /* 0x0002770000077ab9 */ /* 0x000fe20000000800 */
[----:B------:R-:W-:Y:S01]  /*1bd0*/  IADD3 R4, R4, R0, -R9 ;  /* 0x0000000004047210 */ /* 0x000fe20007ffe809 */
[----:B------:R-:W-:Y:S01]  /*1be0*/  IMAD.MOV.U32 R9, RZ, RZ, -0x80 ;  /* 0xffffff80ff097424 */ /* 0x000fe200078e00ff */
[----:B------:R-:W-:Y:S01]  /*1bf0*/  LOP3.LUT R2, R2, 0x7ffffffc, RZ, 0xc0, !PT ;  /* 0x7ffffffc02027812 */ /* 0x000fe200078ec0ff */
[----:B------:R-:W-:Y:S01]  /*1c00*/  IMAD.IADD R3, R90, 0x1, -R3 ;  /* 0x000000015a037824 */ /* 0x000fe200078e0a03 */
[----:B------:R-:W-:Y:S01]  /*1c10*/  ULOP3.LUT UR7, URZ, UR7, URZ, 0x33, !UPT ;  /* 0x000000073f077292 */ /* 0x000fe2000f8e333f */
[----:B------:R-:W-:Y:S01]  /*1c20*/  IMAD R4, R11, 0x40, R4 ;  /* 0x000000400b047824 */ /* 0x000fe200078e0204 */
[C---:B------:R-:W-:Y:S01]  /*1c30*/  LEA R21, R22.reuse, 0xffffff80, 0x7 ;  /* 0xffffff8016157811 */ /* 0x040fe200078e38ff */
[----:B------:R-:W-:-:S02]  /*1c40*/  IMAD R89, R22, R9, 0x80 ;  /* 0x0000008016597424 */ /* 0x000fc400078e0209 */
[----:B------:R-:W-:Y:S02]  /*1c50*/  IMAD R8, R3, 0x8, R4 ;  /* 0x0000000803087824 */ /* 0x000fe400078e0204 */
[----:B------:R-:W-:Y:S02]  /*1c60*/  IMAD.U32 R4, RZ, RZ, UR36 ;  /* 0x00000024ff047e24 */ /* 0x000fe4000f8e00ff */
[----:B0-----:R-:W-:-:S04]  /*1c70*/  @P2 IMAD.HI.U32 R0, R8, R13, RZ ;  /* 0x0000000d08002227 */ /* 0x001fc800078e00ff */
[----:B------:R-:W-:Y:S01]  /*1c80*/  IMAD.MOV.U32 R3, RZ, RZ, R8 ;  /* 0x000000ffff037224 */ /* 0x000fe200078e0008 */
[----:B-1----:R-:W-:Y:S01]  /*1c90*/  @P2 SHF.R.U32.HI R3, RZ, R15, R0 ;  /* 0x0000000fff032219 */ /* 0x002fe20000011600 */
[----:B------:R-:W-:Y:S01]  /*1ca0*/  IMAD.IADD R5, R5, 0x1, -R2 ;  /* 0x0000000105057824 */ /* 0x000fe200078e0a02 */
[----:B------:R-:W0:Y:S01]  /*1cb0*/  LDC.64 R14, c[0x0][0x9e0] ;  /* 0x00027800ff0e7b82 */ /* 0x000e220000000a00 */
[----:B------:R-:W-:Y:S02]  /*1cc0*/  VIADD R2, R89, 0x1 ;  /* 0x0000000159027836 */ /* 0x000fe40000000000 */
[----:B------:R-:W1:Y:S01]  /*1cd0*/  SHFL.IDX PT, R13, R3, RZ, 0x1c1f ;  /* 0x001c1fff030d7589 */ /* 0x000e6200000e0000 */
[----:B------:R-:W-:Y:S02]  /*1ce0*/  @!P1 VIADD R0, R4, 0x28840 ;  /* 0x0002884004009836 */ /* 0x000fe40000000000 */
[----:B------:R-:W-:-:S03]  /*1cf0*/  IMAD R9, R5, -0x2, R2 ;  /* 0xfffffffe05097824 */ /* 0x000fc600078e0202 */
[----:B------:R-:W-:Y:S01]  /*1d00*/  @!P1 PRMT R0, RZ, 0x654, R0 ;  /* 0x00000654ff009816 */ /* 0x000fe20000000000 */
[----:B------:R-:W-:Y:S02]  /*1d10*/  IMAD R2, R16, UR38, R9 ;  /* 0x0000002610027c24 */ /* 0x000fe4000f8e0209 */
[----:B------:R-:W-:-:S04]  /*1d20*/  IMAD.U32 R9, RZ, RZ, UR4 ;  /* 0x00000004ff097e24 */ /* 0x000fc8000f8e00ff */
[----:B------:R-:W-:-:S04]  /*1d30*/  IMAD.IADD R11, R2, 0x1, -R9 ;  /* 0x00000001020b7824 */ /* 0x000fc800078e0a09 */
[----:B------:R-:W-:Y:S01]  /*1d40*/  VIADD R90, R11, UR7 ;  /* 0x000000070b5a7c36 */ /* 0x000fe20008000000 */
[----:B0-----:R-:W-:Y:S01]  /*1d50*/  ISETP.GE.AND P3, PT, R15, 0x1, PT ;  /* 0x000000010f00780c */ /* 0x001fe20003f66270 */
[----:B------:R-:W-:Y:S02]  /*1d60*/  IMAD.IADD R91, R11, 0x1, R14 ;  /* 0x000000010b5b7824 */ /* 0x000fe400078e020e */
[----:B-1----:R-:W-:Y:S01]  /*1d70*/  IMAD.IADD R11, R90, 0x1, R13 ;  /* 0x000000015a0b7824 */ /* 0x002fe200078e020d */
[----:B------:R-:W-:Y:S02]  /*1d80*/  WARPGROUP.DEPBAR.LE gsb0, 0x0 ;  /* 0x00008000000079c5 */ /* 0x000fe40000010000 */
[----:B------:R-:W-:-:S06]  /*1d90*/  WARPGROUP.ARRIVE ;  /* 0x00000000000079c5 */ /* 0x000fcc0000000000 */
[----:B------:R-:W-:Y:S03]  /*1da0*/  HGMMA.64x128x16.F32 R24, gdesc[UR8], R24, gsb0 ;  /* 0x01e00000081879f0 */ /* 0x000fe60008000818 */
[----:B------:R-:W-:Y:S02]  /*1db0*/  WARPGROUP.DEPBAR.LE gsb0, 0x0 ;  /* 0x00008000000079c5 */ /* 0x000fe40000010000 */
[----:B------:R-:W-:-:S07]  /*1dc0*/  WARPGROUP.ARRIVE ;  /* 0x00000000000079c5 */ /* 0x000fce0000000000 */
        /* <DEDUP_REMOVED lines=17> */
[----:B------:R0:W-:Y:S02]  /*1ee0*/  @!P1 SYNCS.ARRIVE.TRANS64.RED.A1T0 RZ, [R0+URZ], RZ ;  /* 0x000000ff00ff99a7 */ /* 0x0001e4000810043f */
[----:B0-----:R-:W-:-:S04]  /*1ef0*/  IMAD R0, R16, UR38, R89 ;  /* 0x0000002610007c24 */ /* 0x001fc8000f8e0259 */
[----:B------:R-:W-:-:S05]  /*1f00*/  IMAD R116, R5, -0x2, R0 ;  /* 0xfffffffe05747824 */ /* 0x000fca00078e0200 */
[----:B------:R-:W-:Y:S01]  /*1f10*/  VIADDMNMX R0, R13, R91, R116, PT ;  /* 0x0000005b0d007246 */ /* 0x000fe20003800174 */
[----:B------:R-:W-:Y:S06]  /*1f20*/  @!P3 BRA `(.L_x_7215) ;  /* 0x000000000054b947 */ /* 0x000fec0003800000 */
[----:B------:R-:W-:Y:S01]  /*1f30*/  IMAD R2, R16, UR38, R13 ;  /* 0x0000002610027c24 */ /* 0x000fe2000f8e020d */
[----:B------:R-:W-:Y:S03]  /*1f40*/  BSSY B0, `(.L_x_7216) ;  /* 0x000000f000007945 */ /* 0x000fe60003800000 */
[----:B------:R-:W-:-:S05]  /*1f50*/  IMAD.IADD R2, R2, 0x1, -R9 ;  /* 0x0000000102027824 */ /* 0x000fca00078e0a09 */
        /* <DEDUP_REMOVED lines=9> */
.L_x_7217:
[----:B------:R-:W-:-:S13]  /*1ff0*/  ISETP.NE.AND P4, PT, R15, 0x1, PT ;  /* 0x000000010f00780c */ /* 0x000fda0003f85270 */
[----:B------:R-:W0:Y:S02]  /*2000*/  @P4 LDC.64 R12, c[0x0][0x9e8] ;  /* 0x00027a00ff0c4b82 */ /* 0x000e240000000a00 */
[----:B0-----:R-:W-:-:S05]  /*2010*/  @P4 IMAD.HI.U32 R4, R2, R12, RZ ;  /* 0x0000000c02044227 */ /* 0x001fca00078e00ff */
[----:B------:R-:W-:-:S07]  /*2020*/  @P4 SHF.R.U32.HI R2, RZ, R13, R4 ;  /* 0x0000000dff024219 */ /* 0x000fce0000011604 */
.L_x_7218:
[----:B------:R-:W-:Y:S05]  /*2030*/  BSYNC B0 ;  /* 0x0000000000007941 */ /* 0x000fea0003800000 */
.L_x_7216:
[----:B------:R-:W-:-:S04]  /*2040*/  IMAD R2, R2, R15, -R21 ;  /* 0x0000000f02027224 */ /* 0x000fc800078e0a15 */
[----:B------:R-:W-:-:S05]  /*2050*/  IMAD R2, R5, -0x2, R2 ;  /* 0xfffffffe05027824 */ /* 0x000fca00078e0202 */
[----:B------:R-:W-:Y:S02]  /*2060*/  VIMNMX R11, R11, R2, !PT ;  /* 0x000000020b0b7248 */ /* 0x000fe40007fe0100 */
[----:B------:R-:W-:-:S07]  /*2070*/  VIADDMNMX R0, R2, R15, R0, PT ;  /* 0x0000000f02007246 */ /* 0x000fce0003800100 */
.L_x_7215:
[C---:B------:R-:W-:Y:S01]  /*2080*/  ISETP.GE.AND P4, PT, R89.reuse, 0x2, PT ;  /* 0x000000025900780c */ /* 0x040fe20003f86270 */
[----:B------:R-:W0:Y:S01]  /*2090*/  SHFL.IDX PT, R3, R3, 0x1, 0x1c1f ;  /* 0x003c1f0003037f89 */ /* 0x000e2200000e0000 */
[----:B------:R-:W-:Y:S02]  /*20a0*/  ISETP.GE.AND P6, PT, R89, 0x9, PT ;  /* 0x000000095900780c */ /* 0x000fe40003fc6270 */
[----:B------:R-:W-:-:S04]  /*20b0*/  ISETP.GT.AND P5, PT, R11, 0x1, !P4 ;  /* 0x000000010b00780c */ /* 0x000fc800067a4270 */
        /* <DEDUP_REMOVED lines=31> */
[----:B------:R-:W-:Y:S01]  /*22b0*/  FSEL R126, R37, -INF , !P5 ;  /* 0xff800000257e7808 */ /* 0x000fe20006800000 */
[----:B0-----:R-:W-:Y:S01]  /*22c0*/  IMAD.IADD R37, R90, 0x1, R3 ;  /* 0x000000015a257824 */ /* 0x001fe200078e0203 */
        /* <DEDUP_REMOVED lines=108> */
[----:B------:R-:W-:Y:S02]  /*2990*/  VIADDMNMX R116, R3, R91, R116, PT ;  /* 0x0000005b03747246 */ /* 0x000fe40003800174 */
        /* <DEDUP_REMOVED lines=28> */
.L_x_7221:
[----:B------:R-:W-:-:S13]  /*2b60*/  ISETP.NE.AND P6, PT, R15, 0x1, PT ;  /* 0x000000010f00780c */ /* 0x000fda0003fc5270 */
[----:B------:R-:W0:Y:S02]  /*2b70*/  @P6 LDC.64 R28, c[0x0][0x9e8] ;  /* 0x00027a00ff1c6b82 */ /* 0x000e240000000a00 */
[----:B0-----:R-:W-:-:S05]  /*2b80*/  @P6 IMAD.HI.U32 R28, R0, R28, RZ ;  /* 0x0000001c001c6227 */ /* 0x001fca00078e00ff */
[----:B------:R-:W-:-:S07]  /*2b90*/  @P6 SHF.R.U32.HI R0, RZ, R29, R28 ;  /* 0x0000001dff006219 */ /* 0x000fce000001161c */
.L_x_7222:
[----:B------:R-:W-:Y:S05]  /*2ba0*/  BSYNC B0 ;  /* 0x0000000000007941 */ /* 0x000fea0003800000 */
.L_x_7220:
[----:B------:R-:W-:-:S04]  /*2bb0*/  IMAD R0, R0, R15, -R21 ;  /* 0x0000000f00007224 */ /* 0x000fc800078e0a15 */
[----:B------:R-:W-:-:S05]  /*2bc0*/  IMAD R0, R5, -0x2, R0 ;  /* 0xfffffffe05007824 */ /* 0x000fca00078e0200 */
[----:B------:R-:W-:Y:S02]  /*2bd0*/  VIMNMX R37, R37, R0, !PT ;  /* 0x0000000025257248 */ /* 0x000fe40007fe0100 */
[----:B------:R-:W-:-:S07]  /*2be0*/  VIADDMNMX R116, R0, R15, R116, PT ;  /* 0x0000000f00747246 */ /* 0x000fce0003800174 */
.L_x_7219:
[----:B------:R-:W-:Y:S01]  /*2bf0*/  ISETP.GT.AND P4, PT, R37, 0x1, !P4 ;  /* 0x000000012500780c */ /* 0x000fe20006784270 */
[----:B------:R-:W-:Y:S01]  /*2c00*/  ULDC UR4, c[0x0][0x988] ;  /* 0x0002620000047ab9 */ /* 0x000fe20000000800 */
[----:B------:R-:W-:Y:S01]  /*2c10*/  ISETP.NE.AND P6, PT, R32, RZ, PT ;  /* 0x000000ff2000720c */ /* 0x000fe20003fc5270 */
[----:B------:R-:W-:Y:S01]  /*2c20*/  IMAD.U32 R11, RZ, RZ, UR4 ;  /* 0x00000004ff0b7e24 */ /* 0x000fe2000f8e00ff */
        /* <DEDUP_REMOVED lines=76> */
[C---:B------:R-:W-:Y:S01]  /*30f0*/  ISETP.GT.AND P5, PT, R37.reuse, 0x78, !P5 ;  /* 0x000000782500780c */ /* 0x040fe20006fa4270 */
[----:B------:R-:W0:Y:S01]  /*3100*/  SHFL.BFLY PT, R0, R3, 0x2, 0x1f ;  /* 0x0c401f0003007f89 */ /* 0x000e2200000e0000 */
[----:B------:R-:W-:Y:S02]  /*3110*/  FSEL R50, R50, -INF , !P4 ;  /* 0xff80000032327808 */ /* 0x000fe40006000000 */
[----:B------:R-:W-:Y:S02]  /*3120*/  ISETP.NE.AND P4, PT, R98, RZ, PT ;  /* 0x000000ff6200720c */ /* 0x000fe40003f85270 */
[----:B------:R-:W-:Y:S02]  /*3130*/  ISETP.LT.OR P5, PT, R116, 0x79, P5 ;  /* 0x000000797400780c */ /* 0x000fe40002fa1670 */
[----:B------:R-:W-:Y:S02]  /*3140*/  ISETP.GT.AND P4, PT, R37, 0x31, !P4 ;  /* 0x000000312500780c */ /* 0x000fe40006784270 */
[----:B------:R-:W-:-:S02]  /*3150*/  FSEL R86, R86, -INF , !P5 ;  /* 0xff80000056567808 */ /* 0x000fc40006800000 */
[----:B------:R-:W-:-:S04]  /*3160*/  ISETP.LT.OR P4, PT, R116, 0x32, P4 ;  /* 0x000000327400780c */ /* 0x000fc80002781670 */
[----:B------:R-:W-:Y:S02]  /*3170*/  FSEL R52, R51, -INF , !P4 ;  /* 0xff80000033347808 */ /* 0x000fe40006000000 */
[----:B------:R-:W-:-:S04]  /*3180*/  ISETP.NE.AND P4, PT, R49, RZ, PT ;  /* 0x000000ff3100720c */ /* 0x000fc80003f85270 */
[----:B------:R-:W-:-:S04]  /*3190*/  ISETP.GT.AND P4, PT, R37, 0x38, !P4 ;  /* 0x000000382500780c */ /* 0x000fc80006784270 */
        /* <DEDUP_REMOVED lines=10> */
[----:B------:R-:W-:Y:S02]  /*3240*/  ISETP.GT.AND P4, PT, R37, 0x41, !P6 ;  /* 0x000000412500780c */ /* 0x000fe40007784270 */
[----:B------:R-:W-:Y:S02]  /*3250*/  ISETP.NE.AND P6, PT, R60, RZ, PT ;  /* 0x000000ff3c00720c */ /* 0x000fe40003fc5270 */
[----:B------:R-:W-:-:S04]  /*3260*/  ISETP.LT.OR P4, PT, R116, 0x42, P4 ;  /* 0x000000427400780c */ /* 0x000fc80002781670 */
[----:B------:R-:W-:Y:S02]  /*3270*/  FSEL R60, R59, -INF , !P4 ;  /* 0xff8000003b3c7808 */ /* 0x000fe40006000000 */
[----:B------:R-:W-:Y:S02]  /*3280*/  ISETP.NE.AND P4, PT, R57, RZ, PT ;  /* 0x000000ff3900720c */ /* 0x000fe40003f85270 */
[----:B------:R-:W1:Y:S02]  /*3290*/  @P2 LDC R57, c[0x0][0x450] ;  /* 0x00011400ff392b82 */ /* 0x000e640000000800 */
        /* <DEDUP_REMOVED lines=41> */
[----:B0-----:R-:W-:Y:S02]  /*3530*/  FMNMX.FTZ R13, R3, R0, !PT ;  /* 0x00000000030d7209 */ /* 0x001fe40007810000 */
[----:B------:R-:W-:-:S03]  /*3540*/  ISETP.LT.OR P4, PT, R116, 0x71, P4 ;  /* 0x000000717400780c */ /* 0x000fc60002781670 */
[----:B------:R-:W0:Y:S01]  /*3550*/  SHFL.BFLY PT, R0, R13, 0x1, 0x1f ;  /* 0x0c201f000d007f89 */ /* 0x000e2200000e0000 */
[----:B------:R-:W-:Y:S02]  /*3560*/  FSEL R82, R82, -INF , !P4 ;  /* 0xff80000052527808 */ /* 0x000fe40006000000 */
[----:B0-----:R-:W-:-:S04]  /*3570*/  FMNMX.FTZ R0, R13, R0, !PT ;  /* 0x000000000d007209 */ /* 0x001fc80007810000 */
[C---:B------:R-:W-:Y:S01]  /*3580*/  FSETP.NEU.FTZ.AND P4, PT, R0.reuse, -INF , PT ;  /* 0xff8000000000780b */ /* 0x040fe20003f9d000 */
[----:B------:R-:W-:-:S05]  /*3590*/  FMUL.FTZ R21, R0, R11 ;  /* 0x0000000b00157220 */ /* 0x000fca0000410000 */
[----:B------:R-:W-:Y:S02]  /*35a0*/  FSEL R39, R21, RZ, P4 ;  /* 0x000000ff15277208 */ /* 0x000fe40002000000 */
[----:B------:R-:W-:Y:S02]  /*35b0*/  ISETP.GT.AND P4, PT, R37, RZ, !P6 ;  /* 0x000000ff2500720c */ /* 0x000fe40007784270 */
[----:B------:R-:W-:Y:S01]  /*35c0*/  ISETP.NE.AND P6, PT, R81, RZ, PT ;  /* 0x000000ff5100720c */ /* 0x000fe20003fc5270 */
[-CC-:B------:R-:W-:Y:S01]  /*35d0*/  FFMA.FTZ R29, R134, R11.reuse, -R39.reuse ;  /* 0x0000000b861d7223 */ /* 0x180fe20000010827 */
[----:B------:R-:W-:Y:S01]  /*35e0*/  ISETP.LT.OR P4, PT, R116, 0x1, P4 ;  /* 0x000000017400780c */ /* 0x000fe20002781670 */
[-CC-:B------:R-:W-:Y:S01]  /*35f0*/  FFMA.FTZ R164, R106, R11.reuse, -R39.reuse ;  /* 0x0000000b6aa47223 */ /* 0x180fe20000010827 */
[----:B------:R-:W-:Y:S01]  /*3600*/  ISETP.GT.AND P6, PT, R37, 0x79, !P6 ;  /* 0x000000792500780c */ /* 0x000fe200077c4270 */
[-CC-:B------:R-:W-:Y:S01]  /*3610*/  FFMA.FTZ R41, R104, R11.reuse, -R39.reuse ;  /* 0x0000000b68297223 */ /* 0x180fe20000010827 */
[----:B------:R-:W-:Y:S01]  /*3620*/  FSEL R26, R26, -INF , !P4 ;  /* 0xff8000001a1a7808 */ /* 0x000fe20006000000 */
[-CC-:B------:R-:W-:Y:S01]  /*3630*/  FFMA.FTZ R43, R100, R11.reuse, -R39.reuse ;  /* 0x0000000b642b7223 */ /* 0x180fe20000010827 */
[----:B------:R-:W-:Y:S01]  /*3640*/  ISETP.NE.AND P4, PT, R77, RZ, PT ;  /* 0x000000ff4d00720c */ /* 0x000fe20003f85270 */
[-CC-:B------:R-:W-:Y:S01]  /*3650*/  FFMA.FTZ R180, R180, R11.reuse, -R39.reuse ;  /* 0x0000000bb4b47223 */ /* 0x180fe20000010827 */
[----:B------:R-:W-:Y:S01]  /*3660*/  FMNMX.FTZ R21, R26, R28, !PT ;  /* 0x0000001c1a157209 */ /* 0x000fe20007810000 */
[-CC-:B------:R-:W-:Y:S01]  /*3670*/  FFMA.FTZ R3, R130, R11.reuse, -R39.reuse ;  /* 0x0000000b82037223 */ /* 0x180fe20000010827 */
[----:B------:R-:W-:Y:S01]  /*3680*/  ISETP.GT.AND P4, PT, R37, 0x71, !P4 ;  /* 0x000000712500780c */ /* 0x000fe20006784270 */
[--C-:B------:R-:W-:Y:S01]  /*3690*/  FFMA.FTZ R2, R2, R11, -R39.reuse ;  /* 0x0000000b02027223 */ /* 0x100fe20000010827 */
[----:B------:R-:W-:Y:S01]  /*36a0*/  FMNMX.FTZ R21, R30, R21, !PT ;  /* 0x000000151e157209 */ /* 0x000fe20007810000 */
[--C-:B------:R-:W-:Y:S01]  /*36b0*/  FFMA.FTZ R182, R182, R11, -R39.reuse ;  /* 0x0000000bb6b67223 */ /* 0x100fe20000010827 */
[----:B------:R-:W-:Y:S01]  /*36c0*/  ISETP.LT.OR P4, PT, R116, 0x72, P4 ;  /* 0x000000727400780c */ /* 0x000fe20002781670 */
        /* <DEDUP_REMOVED lines=8> */
[----:B------:R0:W-:Y:S01]  /*3750*/  MUFU.EX2 R21, R29 ;  /* 0x0000001d00157308 */ /* 0x0001e20000000800 */
[----:B------:R-:W-:Y:S01]  /*3760*/  FMNMX.FTZ R25, R36, R25, !PT ;  /* 0x0000001924197209 */ /* 0x000fe20007810000 */
[-CC-:B------:R-:W-:Y:S01]  /*3770*/  FFMA.FTZ R178, R128, R11.reuse, -R39.reuse ;  /* 0x0000000b80b27223 */ /* 0x180fe20000010827 */
[----:B------:R-:W-:Y:S01]  /*3780*/  FSEL R104, R87, -INF , !P6 ;  /* 0xff80000057687808 */ /* 0x000fe20007000000 */
[--C-:B------:R-:W-:Y:S01]  /*3790*/  FFMA.FTZ R126, R126, R11, -R39.reuse ;  /* 0x0000000b7e7e7223 */ /* 0x100fe20000010827 */
[----:B------:R-:W-:Y:S01]  /*37a0*/  FMNMX.FTZ R25, R38, R25, !PT ;  /* 0x0000001926197209 */ /* 0x000fe20007810000 */
[-CC-:B------:R-:W-:Y:S01]  /*37b0*/  FFMA.FTZ R172, R124, R11.reuse, -R39.reuse ;  /* 0x0000000b7cac7223 */ /* 0x180fe20000010827 */
[--C-:B------:R-:W-:Y:S01]  /*37c0*/  FFMA.FTZ R122, R122, R11, -R39.reuse ;  /* 0x0000000b7a7a7223 */ /* 0x100fe20000010827 */
[----:B------:R-:W2:Y:S01]  /*37d0*/  MUFU.EX2 R3, R3 ;  /* 0x0000000300037308 */ /* 0x000ea20000000800 */
        /* <DEDUP_REMOVED lines=20> */
[----:B0-----:R-:W-:Y:S01]  /*3920*/  FMNMX.FTZ R29, R50, R27, !PT ;  /* 0x0000001b321d7209 */ /* 0x001fe20007810000 */
[-CC-:B------:R-:W-:Y:S01]  /*3930*/  FFMA.FTZ R20, R20, R11.reuse, -R39.reuse ;  /* 0x0000000b14147223 */ /* 0x180fe20000010827 */
[--C-:B------:R-:W-:Y:S01]  /*3940*/  FFMA.FTZ R84, R84, R11, -R39.reuse ;  /* 0x0000000b54547223 */ /* 0x100fe20000010827 */
[----:B------:R-:W0:Y:S01]  /*3950*/  MUFU.EX2 R13, R13 ;  /* 0x0000000d000d7308 */ /* 0x000e220000000800 */
[----:B------:R-:W-:Y:S01]  /*3960*/  FMNMX.FTZ R29, R52, R29, !PT ;  /* 0x0000001d341d7209 */ /* 0x000fe20007810000 */
[----:B------:R-:W-:Y:S01]  /*3970*/  FFMA.FTZ R24, R24, R11, -R39 ;  /* 0x0000000b18187223 */ /* 0x000fe20000010827 */
[----:B--2---:R-:W-:Y:S01]  /*3980*/  FADD.FTZ R53, R180, R3 ;  /* 0x00000003b4357221 */ /* 0x004fe20000010000 */
[----:B------:R-:W-:-:S02]  /*3990*/  F2FP.F16.F32.PACK_AB R180, R3, R180 ;  /* 0x000000b403b4723e */ /* 0x000fc400000000ff */
[----:B------:R-:W-:Y:S02]  /*39a0*/  FMNMX.FTZ R29, R54, R29, !PT ;  /* 0x0000001d361d7209 */ /* 0x000fe40007810000 */
[----:B------:R-:W2:Y:S02]  /*39b0*/  MUFU.EX2 R176, R176 ;  /* 0x000000b000b07308 */ /* 0x000ea40000000800 */
[----:B------:R-:W-:-:S04]  /*39c0*/  FMNMX.FTZ R29, R56, R29, !PT ;  /* 0x0000001d381d7209 */ /* 0x000fc80007810000 */
[----:B------:R-:W-:Y:S02]  /*39d0*/  FMNMX.FTZ R31, R58, R29, !PT ;  /* 0x0000001d3a1f7209 */ /* 0x000fe40007810000 */
[----:B------:R-:W4:Y:S02]  /*39e0*/  MUFU.EX2 R178, R178 ;  /* 0x000000b200b27308 */ /* 0x000f240000000800 */
[----:B------:R-:W-:-:S04]  /*39f0*/  FMNMX.FTZ R31, R60, R31, !PT ;  /* 0x0000001f3c1f7209 */ /* 0x000fc80007810000 */
[----:B------:R-:W-:Y:S02]  /*3a00*/  FMNMX.FTZ R31, R62, R31, !PT ;  /* 0x0000001f3e1f7209 */ /* 0x000fe40007810000 */
[----:B------:R-:W5:Y:S02]  /*3a10*/  MUFU.EX2 R25, R126 ;  /* 0x0000007e00197308 */ /* 0x000f640000000800 */
[----:B------:R-:W-:-:S04]  /*3a20*/  FMNMX.FTZ R31, R90, R31, !PT ;  /* 0x0000001f5a1f7209 */ /* 0x000fc80007810000 */
[----:B------:R-:W-:Y:S02]  /*3a30*/  FMNMX.FTZ R33, R66, R31, !PT ;  /* 0x0000001f42217209 */ /* 0x000fe40007810000 */
[----:B------:R-:W1:Y:S02]  /*3a40*/  MUFU.EX2 R172, R172 ;  /* 0x000000ac00ac7308 */ /* 0x000e640000000800 */
        /* <DEDUP_REMOVED lines=14> */
[----:B------:R3:W-:Y:S02]  /*3b30*/  MUFU.EX2 R41, R2 ;  /* 0x0000000200297308 */ /* 0x0007e40000000800 */
[----:B------:R-:W-:-:S05]  /*3b40*/  FMNMX.FTZ R37, R104, R37, !PT ;  /* 0x0000002568257209 */ /* 0x000fca0007810000 */
[----:B------:R-:W2:Y:S01]  /*3b50*/  SHFL.BFLY PT, R100, R37, 0x2, 0x1f ;  /* 0x0c401f0025647f89 */ /* 0x000ea200000e0000 */
[----:B------:R-:W1:Y:S01]  /*3b60*/  MUFU.EX2 R168, R168 ;  /* 0x000000a800a87308 */ /* 0x000e620000000800 */
[----:B---3--:R-:W-:-:S07]  /*3b70*/  FFMA.FTZ R2, R12, R11, -R39 ;  /* 0x0000000b0c027223 */ /* 0x008fce0000010827 */
[----:B------:R3:W-:Y:S08]  /*3b80*/  MUFU.EX2 R49, R2 ;  /* 0x0000000200317308 */ /* 0x0007f00000000800 */
[----:B------:R-:W1:Y:S01]  /*3b90*/  MUFU.EX2 R31, R112 ;  /* 0x00000070001f7308 */ /* 0x000e620000000800 */
[----:B---3--:R-:W-:Y:S01]  /*3ba0*/  FADD.FTZ R2, R182, R53 ;  /* 0x00000035b6027221 */ /* 0x008fe20000010000 */
[----:B0-----:R-:W-:-:S03]  /*3bb0*/  F2FP.F16.F32.PACK_AB R182, R13, R182 ;  /* 0x000000b60db6723e */ /* 0x001fc600000000ff */
[----:B------:R-:W-:Y:S01]  /*3bc0*/  FADD.FTZ R53, R13, R2 ;  /* 0x000000020d357221 */ /* 0x000fe20000010000 */
[----:B--2---:R-:W-:Y:S02]  /*3bd0*/  FMNMX.FTZ R100, R37, R100, !PT ;  /* 0x0000006425647209 */ /* 0x004fe40007810000 */
[----:B------:R-:W0:Y:S01]  /*3be0*/  MUFU.EX2 R170, R170 ;  /* 0x000000aa00aa7308 */ /* 0x000e220000000800 */
[----:B------:R-:W-:Y:S01]  /*3bf0*/  FADD.FTZ R2, R176, R53 ;  /* 0x00000035b0027221 */ /* 0x000fe20000010000 */
[C---:B------:R-:W-:Y:S01]  /*3c00*/  F2FP.F16.F32.PACK_AB R176, R21.reuse, R176 ;  /* 0x000000b015b0723e */ /* 0x040fe200000000ff */
[----:B------:R-:W2:Y:S02]  /*3c10*/  SHFL.BFLY PT, R37, R100, 0x1, 0x1f ;  /* 0x0c201f0064257f89 */ /* 0x000ea400000e0000 */
[----:B------:R-:W-:-:S03]  /*3c20*/  FADD.FTZ R53, R21, R2 ;  /* 0x0000000215357221 */ /* 0x000fc60000010000 */
[----:B------:R-:W-:Y:S01]  /*3c30*/  MUFU.EX2 R33, R108 ;  /* 0x0000006c00217308 */ /* 0x000fe20000000800 */
[----:B----4-:R-:W-:Y:S01]  /*3c40*/  FADD.FTZ R2, R178, R53 ;  /* 0x00000035b2027221 */ /* 0x010fe20000010000 */
[----:B-----5:R-:W-:-:S03]  /*3c50*/  F2FP.F16.F32.PACK_AB R178, R25, R178 ;  /* 0x000000b219b2723e */ /* 0x020fc600000000ff */
[----:B------:R-:W-:-:S03]  /*3c60*/  FADD.FTZ R55, R25, R2 ;  /* 0x0000000219377221 */ /* 0x000fc60000010000 */
[----:B------:R3:W-:Y:S08]  /*3c70*/  MUFU.EX2 R47, R10 ;  /* 0x0000000a002f7308 */ /* 0x0007f00000000800 */
[----:B------:R-:W-:Y:S01]  /*3c80*/  MUFU.EX2 R164, R164 ;  /* 0x000000a400a47308 */ /* 0x000fe20000000800 */
[----:B---3--:R-:W3:Y:S01]  /*3c90*/  @P2 LDC R10, c[0x0][0x44c] ;  /* 0x00011300ff0a2b82 */ /* 0x008ee20000000800 */
[----:B--2---:R-:W-:-:S04]  /*3ca0*/  FMNMX.FTZ R12, R100, R37, !PT ;  /* 0x00000025640c7209 */ /* 0x004fc80007810000 */
[C---:B------:R-:W-:Y:S01]  /*3cb0*/  FSETP.NEU.FTZ.AND P4, PT, R12.reuse, -INF , PT ;  /* 0xff8000000c00780b */ /* 0x040fe20003f9d000 */
[-C--:B------:R-:W-:Y:S01]  /*3cc0*/  FMUL.FTZ R4, R12, R11.reuse ;  /* 0x0000000b0c047220 */ /* 0x080fe20000410000 */
[----:B------:R-:W-:Y:S04]  /*3cd0*/  MUFU.EX2 R102, R102 ;  /* 0x0000006600667308 */ /* 0x000fe80000000800 */
[----:B------:R-:W-:Y:S01]  /*3ce0*/  FSEL R39, R4, RZ, P4 ;  /* 0x000000ff04277208 */ /* 0x000fe20002000000 */
[----:B-1----:R-:W-:Y:S01]  /*3cf0*/  FADD.FTZ R4, R172, R55 ;  /* 0x00000037ac047221 */ /* 0x002fe20000010000 */
[C---:B------:R-:W-:Y:S02]  /*3d00*/  F2FP.F16.F32.PACK_AB R172, R27.reuse, R172 ;  /* 0x000000ac1bac723e */ /* 0x040fe400000000ff */
        /* <DEDUP_REMOVED lines=11> */
[----:B------:R-:W-:Y:S01]  /*3dc0*/  FADD.FTZ R55, R27, R4 ;  /* 0x000000041b377221 */ /* 0x000fe20000010000 */
[-CC-:B------:R-:W-:Y:S01]  /*3dd0*/  FFMA.FTZ R44, R44, R11.reuse, -R39.reuse ;  /* 0x0000000b2c2c7223 */ /* 0x180fe20000010827 */
[-CC-:B------:R-:W-:Y:S01]  /*3de0*/  FFMA.FTZ R46, R46, R11.reuse, -R39.reuse ;  /* 0x0000000b2e2e7223 */ /* 0x180fe20000010827 */
[-C--:B------:R-:W-:Y:S01]  /*3df0*/  FFMA.FTZ R48, R48, R11.reuse, -R39 ;  /* 0x0000000b30307223 */ /* 0x080fe20000010827 */
[----:B------:R-:W-:Y:S01]  /*3e00*/  FADD.FTZ R4, R174, R55 ;  /* 0x00000037ae047221 */ /* 0x000fe20000010000 */
[----:B------:R-:W1:Y:S01]  /*3e10*/  MUFU.EX2 R181, R28 ;  /* 0x0000001c00b57308 */ /* 0x000e620000000800 */
[-CC-:B------:R-:W-:Y:S01]  /*3e20*/  FFMA.FTZ R50, R50, R11.reuse, -R39.reuse ;  /* 0x0000000b32327223 */ /* 0x180fe20000010827 */
[-CC-:B------:R-:W-:Y:S01]  /*3e30*/  FFMA.FTZ R52, R52, R11.reuse, -R39.reuse ;  /* 0x0000000b34347223 */ /* 0x180fe20000010827 */
[----:B------:R-:W-:Y:S01]  /*3e40*/  FADD.FTZ R55, R29, R4 ;  /* 0x000000041d377221 */ /* 0x000fe20000010000 */
[-CC-:B------:R-:W-:Y:S01]  /*3e50*/  FFMA.FTZ R54, R54, R11.reuse, -R39.reuse ;  /* 0x0000000b36367223 */ /* 0x180fe20000010827 */
[-CC-:B------:R-:W-:Y:S01]  /*3e60*/  FFMA.FTZ R56, R56, R11.reuse, -R39.reuse ;  /* 0x0000000b38387223 */ /* 0x180fe20000010827 */
[-C--:B------:R-:W-:Y:S01]  /*3e70*/  FFMA.FTZ R58, R58, R11.reuse, -R39 ;  /* 0x0000000b3a3a7223 */ /* 0x080fe20000010827 */
[----:B------:R-:W-:Y:S01]  /*3e80*/  FADD.FTZ R4, R168, R55 ;  /* 0x00000037a8047221 */ /* 0x000fe20000010000 */
[----:B------:R-:W2:Y:S01]  /*3e90*/  MUFU.EX2 R30, R30 ;  /* 0x0000001e001e7308 */ /* 0x000ea20000000800 */
[-CC-:B------:R-:W-:Y:S01]  /*3ea0*/  FFMA.FTZ R60, R60, R11.reuse, -R39.reuse ;  /* 0x0000000b3c3c7223 */ /* 0x180fe20000010827 */
[----:B------:R-:W-:Y:S01]  /*3eb0*/  FFMA.FTZ R62, R62, R11, -R39 ;  /* 0x0000000b3e3e7223 */ /* 0x000fe20000010827 */
[----:B------:R-:W-:Y:S01]  /*3ec0*/  FADD.FTZ R55, R31, R4 ;  /* 0x000000041f377221 */ /* 0x000fe20000010000 */
[----:B---3--:R-:W-:-:S04]  /*3ed0*/  @P2 IMAD.HI.U32 R10, R23, R10, RZ ;  /* 0x0000000a170a2227 */ /* 0x008fc800078e00ff */
[-CC-:B------:R-:W-:Y:S01]  /*3ee0*/  FFMA.FTZ R90, R90, R11.reuse, -R39.reuse ;  /* 0x0000000b5a5a7223 */ /* 0x180fe20000010827 */
[----:B------:R-:W-:Y:S01]  /*3ef0*/  FFMA.FTZ R66, R66, R11, -R39 ;  /* 0x0000000b42427223 */ /* 0x000fe20000010827 */
[----:B0-----:R-:W-:Y:S01]  /*3f00*/  FADD.FTZ R4, R170, R55 ;  /* 0x00000037aa047221 */ /* 0x001fe20000010000 */
[----:B------:R-:W0:Y:S01]  /*3f10*/  MUFU.EX2 R183, R32 ;  /* 0x0000002000b77308 */ /* 0x000e220000000800 */
[----:B-1----:R-:W-:Y:S01]  /*3f20*/  FADD.FTZ R53, R26, R181 ;  /* 0x000000b51a357221 */ /* 0x002fe20000010000 */
[----:B------:R-:W-:Y:S01]  /*3f30*/  @P2 SHF.R.U32.HI R23, RZ, R57, R10 ;  /* 0x00000039ff172219 */ /* 0x000fe2000001160a */
[----:B------:R-:W-:Y:S01]  /*3f40*/  FADD.FTZ R55, R33, R4 ;  /* 0x0000000421377221 */ /* 0x000fe20000010000 */
[-CC-:B------:R-:W-:Y:S01]  /*3f50*/  FFMA.FTZ R92, R92, R11.reuse, -R39.reuse ;  /* 0x0000000b5c5c7223 */ /* 0x180fe20000010827 */
[-CC-:B------:R-:W-:Y:S01]  /*3f60*/  FFMA.FTZ R70, R70, R11.reuse, -R39.reuse ;  /* 0x0000000b46467223 */ /* 0x180fe20000010827 */
[-C--:B------:R-:W-:Y:S01]  /*3f70*/  FFMA.FTZ R94, R94, R11.reuse, -R39 ;  /* 0x0000000b5e5e7223 */ /* 0x080fe20000010827 */
[----:B------:R-:W-:Y:S01]  /*3f80*/  FADD.FTZ R4, R164, R55 ;  /* 0x00000037a4047221 */ /* 0x000fe20000010000 */
[----:B------:R-:W1:Y:S01]  /*3f90*/  MUFU.EX2 R34, R34 ;  /* 0x0000002200227308 */ /* 0x000e620000000800 */
[----:B--2---:R-:W-:Y:S01]  /*3fa0*/  FADD.FTZ R2, R30, R53 ;  /* 0x000000351e027221 */ /* 0x004fe20000010000 */
[-CC-:B------:R-:W-:Y:S01]  /*3fb0*/  FFMA.FTZ R74, R74, R11.reuse, -R39.reuse ;  /* 0x0000000b4a4a7223 */ /* 0x180fe20000010827 */
[----:B------:R-:W-:Y:S01]  /*3fc0*/  FADD.FTZ R55, R35, R4 ;  /* 0x0000000423377221 */ /* 0x000fe20000010000 */
[-CC-:B------:R-:W-:Y:S01]  /*3fd0*/  FFMA.FTZ R96, R96, R11.reuse, -R39.reuse ;  /* 0x0000000b60607223 */ /* 0x180fe20000010827 */
[-CC-:B------:R-:W-:Y:S01]  /*3fe0*/  FFMA.FTZ R78, R78, R11.reuse, -R39.reuse ;  /* 0x0000000b4e4e7223 */ /* 0x180fe20000010827 */
[-C--:B------:R-:W-:Y:S01]  /*3ff0*/  FFMA.FTZ R98, R98, R11.reuse, -R39 ;  /* 0x0000000b62627223 */ /* 0x080fe20000010827 */
[----:B------:R-:W-:Y:S01]  /*4000*/  FADD.FTZ R4, R102, R55 ;  /* 0x0000003766047221 */ /* 0x000fe20000010000 */
[----:B------:R-:W2:Y:S01]  /*4010*/  MUFU.EX2 R177, R36 ;  /* 0x0000002400b17308 */ /* 0x000ea20000000800 */
[----:B0-----:R-:W-:Y:S01]  /*4020*/  FADD.FTZ R53, R183, R2 ;  /* 0x00000002b7357221 */ /* 0x001fe20000010000 */
[-CC-:B------:R-:W-:Y:S01]  /*4030*/  FFMA.FTZ R82, R82, R11.reuse, -R39.reuse ;  /* 0x0000000b52527223 */ /* 0x180fe20000010827 */
[----:B------:R-:W-:Y:S01]  /*4040*/  FADD.FTZ R55, R43, R4 ;  /* 0x000000042b377221 */ /* 0x000fe20000010000 */
[-CC-:B------:R-:W-:Y:S01]  /*4050*/  FFMA.FTZ R106, R106, R11.reuse, -R39.reuse ;  /* 0x0000000b6a6a7223 */ /* 0x180fe20000010827 */
[-CC-:B------:R-:W-:Y:S01]  /*4060*/  FFMA.FTZ R86, R86, R11.reuse, -R39.reuse ;  /* 0x0000000b56567223 */ /* 0x180fe20000010827 */
[----:B------:R-:W-:Y:S01]  /*4070*/  FFMA.FTZ R39, R104, R11, -R39 ;  /* 0x0000000b68277223 */ /* 0x000fe20000010827 */
[----:B------:R-:W-:Y:S01]  /*4080*/  F2FP.F16.F32.PACK_AB R174, R29, R174 ;  /* 0x000000ae1dae723e */ /* 0x000fe200000000ff */
[----:B------:R-:W0:Y:S01]  /*4090*/  MUFU.EX2 R38, R38 ;  /* 0x0000002600267308 */ /* 0x000e220000000800 */
[----:B-1----:R-:W-:Y:S01]  /*40a0*/  FADD.FTZ R2, R34, R53 ;  /* 0x0000003522027221 */ /* 0x002fe20000010000 */
[----:B------:R-:W-:Y:S01]  /*40b0*/  F2FP.F16.F32.PACK_AB R168, R31, R168 ;  /* 0x000000a81fa8723e */ /* 0x000fe200000000ff */
[----:B------:R-:W-:Y:S01]  /*40c0*/  VIADD R10, R22, 0xfffffffe ;  /* 0xfffffffe160a7836 */ /* 0x000fe20000000000 */
[----:B------:R-:W-:-:S02]  /*40d0*/  F2FP.F16.F32.PACK_AB R170, R33, R170 ;  /* 0x000000aa21aa723e */ /* 0x000fc400000000ff */
[----:B------:R-:W-:Y:S02]  /*40e0*/  F2FP.F16.F32.PACK_AB R164, R35, R164 ;  /* 0x000000a423a4723e */ /* 0x000fe400000000ff */
[----:B------:R-:W1:Y:S01]  /*40f0*/  MUFU.EX2 R179, R40 ;  /* 0x0000002800b37308 */ /* 0x000e620000000800 */
[----:B--2---:R-:W-:Y:S01]  /*4100*/  FADD.FTZ R53, R177, R2 ;  /* 0x00000002b1357221 */ /* 0x004fe20000010000 */
[----:B------:R-:W-:Y:S02]  /*4110*/  F2FP.F16.F32.PACK_AB R166, R43, R102 ;  /* 0x000000662ba6723e */ /* 0x000fe400000000ff */
[----:B------:R-:W-:Y:S02]  /*4120*/  F2FP.F16.F32.PACK_AB R181, R181, R26 ;  /* 0x0000001ab5b5723e */ /* 0x000fe400000000ff */
[----:B------:R-:W-:Y:S02]  /*4130*/  F2FP.F16.F32.PACK_AB R183, R183, R30 ;  /* 0x0000001eb7b7723e */ /* 0x000fe400000000ff */
[----:B------:R-:W2:Y:S01]  /*4140*/  MUFU.EX2 R42, R42 ;  /* 0x0000002a002a7308 */ /* 0x000ea20000000800 */
[----:B0-----:R-:W-:Y:S01]  /*4150*/  FADD.FTZ R2, R38, R53 ;  /* 0x0000003526027221 */ /* 0x001fe20000010000 */
[----:B------:R-:W-:-:S06]  /*4160*/  F2FP.F16.F32.PACK_AB R177, R177, R34 ;  /* 0x00000022b1b1723e */ /* 0x000fcc00000000ff */
        /* <DEDUP_REMOVED lines=21> */
[----:B0-----:R-:W-:Y:S01]  /*42c0*/  FADD.FTZ R4, R64, R55 ;  /* 0x0000003740047221 */ /* 0x001fe20000010000 */
[----:B------:R-:W-:Y:S01]  /*42d0*/  IMAD.IADD R55, R88, 0x1, R23 ;  /* 0x0000000158377824 */ /* 0x000fe200078e0217 */
[C---:B------:R-:W-:Y:S02]  /*42e0*/  F2FP.F16.F32.PACK_AB R160, R41.reuse, R64 ;  /* 0x0000004029a0723e */ /* 0x040fe400000000ff */
[----:B------:R-:W-:Y:S01]  /*42f0*/  FADD.FTZ R53, R41, R4 ;  /* 0x0000000429357221 */ /* 0x000fe20000010000 */
        /* <DEDUP_REMOVED lines=21> */
[----:B------:R-:W-:-:S03]  /*4450*/  F2FP.F16.F32.PACK_AB R162, R45, R68 ;  /* 0x000000442da2723e */ /* 0x000fc600000000ff */
[----:B------:R-:W-:-:S03]  /*4460*/  FADD.FTZ R13, R45, R4 ;  /* 0x000000042d0d7221 */ /* 0x000fc60000010000 */
        /* <DEDUP_REMOVED lines=36> */
[----:B-1----:R-:W-:Y:S01]  /*46b0*/  FADD.FTZ R2, R86, R3 ;  /* 0x0000000356027221 */ /* 0x002fe20000010000 */
[C---:B--2---:R-:W-:Y:S01]  /*46c0*/  FADD.FTZ R4, R37.reuse, R4 ;  /* 0x0000000425047221 */ /* 0x044fe20000010000 */
[----:B------:R-:W-:Y:S02]  /*46d0*/  F2FP.F16.F32.PACK_AB R154, R37, R84 ;  /* 0x00000054259a723e */ /* 0x000fe400000000ff */
[C---:B0-----:R-:W-:Y:S01]  /*46e0*/  FADD.FTZ R3, R39.reuse, R2 ;  /* 0x0000000227037221 */ /* 0x041fe20000010000 */
[----:B------:R-:W-:Y:S01]  /*46f0*/  F2FP.F16.F32.PACK_AB R155, R39, R86 ;  /* 0x00000056279b723e */ /* 0x000fe200000000ff */
        /* <DEDUP_REMOVED lines=11> */
.L_x_7224:
[----:B------:R-:W-:-:S13]  /*47b0*/  ISETP.NE.AND P4, PT, R15, 0x1, PT ;  /* 0x000000010f00780c */ /* 0x000fda0003f85270 */
[----:B------:R-:W0:Y:S02]  /*47c0*/  @P4 LDC.64 R20, c[0x0][0x9e8] ;  /* 0x00027a00ff144b82 */ /* 0x000e240000000a00 */
[----:B0-----:R-:W-:-:S05]  /*47d0*/  @P4 IMAD.HI.U32 R20, R2, R20, RZ ;  /* 0x0000001402144227 */ /* 0x001fca00078e00ff */
[----:B------:R-:W-:-:S07]  /*47e0*/  @P4 SHF.R.U32.HI R2, RZ, R21, R20 ;  /* 0x00000015ff024219 */ /* 0x000fce0000011614 */
.L_x_7225:
[----:B------:R-:W-:-:S05]  /*47f0*/  IMAD R15, R2, R15, R15 ;  /* 0x0000000f020f7224 */ /* 0x000fca00078e020f */
[----:B------:R-:W-:-:S07]  /*4800*/  VIMNMX R14, R14, R15, PT ;  /* 0x0000000f0e0e7248 */ /* 0x000fce0003fe0100 */
.L_x_7223:
[----:B------:R-:W-:Y:S01]  /*4810*/  SHF.R.S32.HI R13, RZ, 0x1f, R14 ;  /* 0x0000001fff0d7819 */ /* 0x000fe2000001140e */
[----:B------:R-:W-:Y:S01]  /*4820*/  UMOV UR4, URZ ;  /* 0x0000003f00047c82 */ /* 0x000fe20008000000 */
[----:B------:R-:W-:Y:S01]  /*4830*/  IMAD.MOV.U32 R2, RZ, RZ, RZ ;  /* 0x000000ffff027224 */ /* 0x000fe200078e00ff */
[----:B------:R-:W-:Y:S02]  /*4840*/  CS2R R150, SRZ ;  /* 0x0000000000967805 */ /* 0x000fe4000001ff00 */
[----:B------:R-:W-:Y:S02]  /*4850*/  LEA.HI R13, R13, R14, RZ, 0x7 ;  /* 0x0000000e0d0d7211 */ /* 0x000fe400078f38ff */
[----:B------:R-:W-:Y:S02]  /*4860*/  CS2R R148, SRZ ;  /* 0x0000000000947805 */ /* 0x000fe4000001ff00 */
[----:B------:R-:W-:Y:S02]  /*4870*/  CS2R R146, SRZ ;  /* 0x0000000000927805 */ /* 0x000fe4000001ff00 */
[----:B------:R-:W-:-:S02]  /*4880*/  CS2R R144, SRZ ;  /* 0x0000000000907805 */ /* 0x000fc4000001ff00 */
[----:B------:R-:W-:Y:S02]  /*4890*/  SHF.R.S32.HI R14, RZ, 0x7, R13 ;  /* 0x00000007ff0e7819 */ /* 0x000fe4000001140d */
[----:B------:R-:W-:Y:S02]  /*48a0*/  CS2R R142, SRZ ;  /* 0x00000000008e7805 */ /* 0x000fe4000001ff00 */
[----:B------:R-:W-:Y:S02]  /*48b0*/  CS2R R140, SRZ ;  /* 0x00000000008c7805 */ /* 0x000fe4000001ff00 */
[----:B------:R-:W-:Y:S02]  /*48c0*/  CS2R R138, SRZ ;  /* 0x00000000008a7805 */ /* 0x000fe4000001ff00 */
[----:B------:R-:W-:Y:S02]  /*48d0*/  VIMNMX R13, R17, R14, !PT ;  /* 0x0000000e110d7248 */ /* 0x000fe40007fe0100 */
[----:B------:R-:W-:-:S02]  /*48e0*/  CS2R R136, SRZ ;  /* 0x0000000000887805 */ /* 0x000fc4000001ff00 */
[----:B------:R-:W-:Y:S02]  /*48f0*/  CS2R R134, SRZ ;  /* 0x0000000000867805 */ /* 0x000fe4000001ff00 */
[----:B------:R-:W-:Y:S02]  /*4900*/  CS2R R132, SRZ ;  /* 0x0000000000847805 */ /* 0x000fe4000001ff00 */
[----:B------:R-:W-:Y:S02]  /*4910*/  ISETP.GE.AND P4, PT, R10, R13, PT ;  /* 0x0000000d0a00720c */ /* 0x000fe40003f86270 */
        /* <DEDUP_REMOVED lines=23> */
[----:B------:R-:W-:Y:S01]  /*4a90*/  IMAD.MOV.U32 R15, RZ, RZ, RZ ;  /* 0x000000ffff0f7224 */ /* 0x000fe200078e00ff */
[----:B------:R-:W-:Y:S01]  /*4aa0*/  UMOV UR5, URZ ;  /* 0x0000003f00057c82 */ /* 0x000fe20008000000 */
[----:B------:R-:W-:Y:S01]  /*4ab0*/  IMAD.MOV.U32 R151, RZ, RZ, RZ ;  /* 0x000000ffff977224 */ /* 0x000fe200078e00ff */
[----:B------:R-:W-:Y:S01]  /*4ac0*/  ULDC UR46, c[0x0][0x9e4] ;  /* 0x00027900002e7ab9 */ /* 0x000fe20000000800 */
[----:B------:R-:W-:Y:S01]  /*4ad0*/  ULDC UR38, c[0x0][0x2f0] ;  /* 0x0000bc0000267ab9 */ /* 0x000fe20000000800 */
[----:B------:R-:W-:-:S05]  /*4ae0*/  ULDC UR39, c[0x0][0x9e0] ;  /* 0x0002780000277ab9 */ /* 0x000fca0000000800 */
.L_x_7243:
[----:B------:R-:W-:Y:S01]  /*4af0*/  UIADD3 UR4, UR5, 0x1, URZ ;  /* 0x0000000105047890 */ /* 0x000fe2000fffe03f */
[----:B------:R-:W-:-:S03]  /*4b00*/  ISETP.NE.AND P4, PT, RZ, UR37, PT ;  /* 0x00000025ff007c0c */ /* 0x000fc6000bf85270 */
[----:B------:R-:W-:-:S04]  /*4b10*/  UISETP.NE.AND UP0, UPT, UR4, 0x2, UPT ;  /* 0x000000020400788c */ /* 0x000fc8000bf05270 */
[----:B------:R-:W-:Y:S02]  /*4b20*/  USEL UR10, URZ, 0x1, UP0 ;  /* 0x000000013f0a7887 */ /* 0x000fe40008000000 */
[----:B------:R-:W-:-:S04]  /*4b30*/  USEL UR4, UR4, URZ, UP0 ;  /* 0x0000003f04047287 */ /* 0x000fc80008000000 */
[----:B------:R-:W-:Y:S01]  /*4b40*/  LOP3.LUT R2, R15, UR10, RZ, 0x3c, !PT ;  /* 0x0000000a0f027c12 */ /* 0x000fe2000f8e3cff */
[----:B------:R-:W-:Y:S07]  /*4b50*/  @P4 BRA `(.L_x_7227) ;  /* 0x0000000000284947 */ /* 0x000fee0003800000 */
[----:B------:R-:W-:Y:S05]  /*4b60*/  @!P0 BRA `(.L_x_7228) ;  /* 0x0000000000048947 */ /* 0x000fea0003800000 */
[----:B------:R-:W-:Y:S01]  /*4b70*/  BPT.TRAP 0x1 ;  /* 0x000000040000795c */ /* 0x000fe20000300000 */
.L_x_7228:
[----:B------:R-:W-:Y:S01]  /*4b80*/  ULEA UR10, UR4, UR36, 0x3 ;  /* 0x00000024040a7291 */ /* 0x000fe2000f8e183f */
[----:B------:R-:W-:-:S08]  /*4b90*/  SHF.L.U32 R9, R2, 0x1f, RZ ;  /* 0x0000001f02097819 */ /* 0x000fd000000006ff */
[----:B------:R0:W1:Y:S01]  /*4ba0*/  SYNCS.PHASECHK.TRANS64.TRYWAIT P5, [UR10+0x28830], R9 ;  /* 0x02883009ff0075a7 */ /* 0x00006200080a014a */
[----:B------:R-:W-:Y:S05]  /*4bb0*/  @!P0 BRA `(.L_x_7229) ;  /* 0x0000000000048947 */ /* 0x000fea0003800000 */
[----:B------:R-:W-:Y:S01]  /*4bc0*/  BPT.TRAP 0x1 ;  /* 0x000000040000795c */ /* 0x000fe20000300000 */
.L_x_7229:
[----:B-1----:R-:W-:Y:S05]  /*4bd0*/  @P5 BRA `(.L_x_7227) ;  /* 0x0000000000085947 */ /* 0x002fea0003800000 */
[----:B------:R-:W1:Y:S02]  /*4be0*/  SYNCS.PHASECHK.TRANS64.TRYWAIT P5, [UR10+0x28830], R9 ;  /* 0x02883009ff0075a7 */ /* 0x000e6400080a014a */
[----:B-1----:R-:W-:Y:S05]  /*4bf0*/  @!P5 BRA `(.L_x_7230) ;  /* 0x000000e000ccd947 */ /* 0x002fea0003800000 */
.L_x_7227:
[----:B01----:R-:W-:Y:S01]  /*4c00*/  VIADD R9, R19, 0x8 ;  /* 0x0000000813097836 */ /* 0x003fe20000000000 */
[----:B------:R-:W-:Y:S01]  /*4c10*/  R2UR UR40, R6 ;  /* 0x00000000062872ca */ /* 0x000fe200000e0000 */
[----:B------:R-:W-:Y:S01]  /*4c20*/  ULEA UR42, UR4, UR6, 0xb ;  /* 0x00000006042a7291 */ /* 0x000fe2000f8e583f */
[----:B------:R-:W-:Y:S01]  /*4c30*/  R2UR UR41, R7 ;  /* 0x00000000072972ca */ /* 0x000fe200000e0000 */
[----:B------:R-:W-:Y:S01]  /*4c40*/  UMOV UR43, 0x40000040 ;  /* 0x40000040002b7882 */ /* 0x000fe20000000000 */
[----:B------:R0:W-:Y:S01]  /*4c50*/  BAR.SYNC.DEFER_BLOCKING R9, 0x100 ;  /* 0x000400090000751d */ /* 0x0001e20000010000 */
[----:B------:R-:W-:Y:S02]  /*4c60*/  UIADD3 UR10, UR42, 0x2, URZ ;  /* 0x000000022a0a7890 */ /* 0x000fe4000fffe03f */
[----:B------:R-:W-:Y:S02]  /*4c70*/  UIADD3 UR14, UR42, 0x4, URZ ;  /* 0x000000042a0e7890 */ /* 0x000fe4000fffe03f */
[----:B------:R-:W-:Y:S01]  /*4c80*/  UIADD3 UR18, UR42, 0x6, URZ ;  /* 0x000000062a127890 */ /* 0x000fe2000fffe03f */
[----:B------:R-:W-:Y:S01]  /*4c90*/  UMOV UR11, 0x40000040 ;  /* 0x40000040000b7882 */ /* 0x000fe20000000000 */
[----:B------:R-:W-:Y:S01]  /*4ca0*/  UMOV UR15, 0x40000040 ;  /* 0x40000040000f7882 */ /* 0x000fe20000000000 */
[----:B------:R-:W-:Y:S01]  /*4cb0*/  UMOV UR19, 0x40000040 ;  /* 0x4000004000137882 */ /* 0x000fe20000000000 */
        /* <DEDUP_REMOVED lines=8> */
[----:B------:R-:W-:-:S06]  /*4d40*/  WARPGROUP.ARRIVE ;  /* 0x00000000000079c5 */ /* 0x000fcc0000000000 */
[----:B------:R-:W-:Y:S03]  /*4d50*/  HGMMA.64x128x16.F32 R24, gdesc[UR40], RZ, !UPT, gsb0 ;  /* 0x01e00000281879f0 */ /* 0x000fe6000c0008ff */
        /* <DEDUP_REMOVED lines=22> */
[----:B0-----:R-:W-:Y:S05]  /*4ec0*/  @P4 BRA `(.L_x_7231) ;  /* 0x0000000000284947 */ /* 0x001fea0003800000 */
[----:B------:R-:W-:Y:S05]  /*4ed0*/  @!P0 BRA `(.L_x_7232) ;  /* 0x0000000000048947 */ /* 0x000fea0003800000 */
[----:B------:R-:W-:Y:S01]  /*4ee0*/  BPT.TRAP 0x1 ;  /* 0x000000040000795c */ /* 0x000fe20000300000 */
.L_x_7232:
[----:B------:R-:W-:Y:S01]  /*4ef0*/  ULEA UR10, UR5, UR36, 0x3 ;  /* 0x00000024050a7291 */ /* 0x000fe2000f8e183f */
[----:B------:R-:W-:-:S08]  /*4f00*/  SHF.L.U32 R9, R15, 0x1f, RZ ;  /* 0x0000001f0f097819 */ /* 0x000fd000000006ff */
[----:B------:R0:W1:Y:S01]  /*4f10*/  SYNCS.PHASECHK.TRANS64.TRYWAIT P4, [UR10+0x28850], R9 ;  /* 0x02885009ff0075a7 */ /* 0x000062000808014a */
[----:B------:R-:W-:Y:S05]  /*4f20*/  @!P0 BRA `(.L_x_7233) ;  /* 0x0000000000048947 */ /* 0x000fea0003800000 */
[----:B------:R-:W-:Y:S01]  /*4f30*/  BPT.TRAP 0x1 ;  /* 0x000000040000795c */ /* 0x000fe20000300000 */
.L_x_7233:
[----:B-1----:R-:W-:Y:S05]  /*4f40*/  @P4 BRA `(.L_x_7231) ;  /* 0x0000000000084947 */ /* 0x002fea0003800000 */
[----:B------:R-:W1:Y:S02]  /*4f50*/  SYNCS.PHASECHK.TRANS64.TRYWAIT P4, [UR10+0x28850], R9 ;  /* 0x02885009ff0075a7 */ /* 0x000e64000808014a */
[----:B-1----:R-:W-:Y:S05]  /*4f60*/  @!P4 BRA `(.L_x_7234) ;  /* 0x000000e00008c947 */ /* 0x002fea0003800000 */
.L_x_7231:
[----:B------:R-:W-:Y:S01]  /*4f70*/  UIADD3 UR10, UR36, 0x400, URZ ;  /* 0x00000400240a7890 */ /* 0x000fe2000fffe03f */
[----:B------:R-:W-:Y:S01]  /*4f80*/  WARPGROUP.ARRIVE ;  /* 0x00000000000079c5 */ /* 0x000fe20000000000 */
[----:B------:R-:W-:Y:S01]  /*4f90*/  UMOV UR11, 0x40000040 ;  /* 0x40000040000b7882 */ /* 0x000fe20000000000 */
[----:B------:R-:W-:Y:S01]  /*4fa0*/  UMOV UR15, 0x40000040 ;  /* 0x40000040000f7882 */ /* 0x000fe20000000000 */
[----:B------:R-:W-:Y:S01]  /*4fb0*/  USHF.R.U32.HI UR10, URZ, 0x4, UR10 ;  /* 0x000000043f0a7899 */ /* 0x000fe2000801160a */
[----:B01----:R-:W0:Y:S01]  /*4fc0*/  @P2 LDC R9, c[0x0][0x44c] ;  /* 0x00011300ff092b82 */ /* 0x003e220000000800 */
[----:B------:R-:W-:Y:S02]  /*4fd0*/  IMAD.U32 R14, RZ, RZ, UR4 ;  /* 0x00000004ff0e7e24 */ /* 0x000fe4000f8e00ff */
[----:B------:R-:W-:Y:S01]  /*4fe0*/  ULOP3.LUT UR10, UR10, 0x3fff, URZ, 0xc0, !UPT ;  /* 0x00003fff0a0a7892 */ /* 0x000fe2000f8ec03f */
[----:B------:R-:W-:Y:S02]  /*4ff0*/  IMAD.MOV.U32 R15, RZ, RZ, R8 ;  /* 0x000000ffff0f7224 */ /* 0x000fe400078e0008 */
[----:B------:R-:W-:Y:S01]  /*5000*/  @!P1 LEA R14, R14, UR36, 0x3 ;  /* 0x000000240e0e9c11 */ /* 0x000fe2000f8e18ff */
[----:B------:R-:W-:Y:S01]  /*5010*/  ULOP3.LUT UR10, UR10, 0x4000000, URZ, 0xfc, !UPT ;  /* 0x040000000a0a7892 */ /* 0x000fe2000f8efc3f */
[----:B------:R-:W1:Y:S03]  /*5020*/  @P2 LDC R20, c[0x0][0x450] ;  /* 0x00011400ff142b82 */ /* 0x000e660000000800 */
[----:B------:R-:W-:Y:S01]  /*5030*/  ULEA UR10, UR5, UR10, 0xb ;  /* 0x0000000a050a7291 */ /* 0x000fe2000f8e583f */
[----:B------:R-:W-:-:S03]  /*5040*/  @!P1 VIADD R14, R14, 0x28840 ;  /* 0x000288400e0e9836 */ /* 0x000fc60000000000 */
[----:B------:R-:W-:Y:S02]  /*5050*/  UIADD3 UR14, UR10, 0x80, URZ ;  /* 0x000000800a0e7890 */ /* 0x000fe4000fffe03f */
[----:B------:R-:W-:-:S03]  /*5060*/  @!P1 PRMT R14, RZ, 0x654, R14 ;  /* 0x00000654ff0e9816 */ /* 0x000fc6000000000e */
[----:B------:R-:W-:Y:S01]  /*5070*/  HGMMA.64x128x16.F32 R88, R180, gdesc[UR8].tnspB, R88, gsb0 ;  /* 0x41e00008b4587df0 */ /* 0x000fe20008000858 */
[----:B------:R-:W-:Y:S01]  /*5080*/  UMOV UR11, 0x40000040 ;  /* 0x40000040000b7882 */ /* 0x000fe20000000000 */
[----:B0-----:R-:W-:Y:S02]  /*5090*/  @P2 IMAD.HI.U32 R11, R8, R9, RZ ;  /* 0x00000009080b2227 */ /* 0x001fe400078e00ff */
[----:B------:R-:W0:Y:S03]  /*50a0*/  LDC R9, c[0x0][0x288] ;  /* 0x0000a200ff097b82 */ /* 0x000e260000000800 */
[----:B-1----:R-:W-:Y:S02]  /*50b0*/  @P2 SHF.R.U32.HI R15, RZ, R20, R11 ;  /* 0x00000014ff0f2219 */ /* 0x002fe4000001160b */
[----:B------:R-:W-:-:S03]  /*50c0*/  IADD3 R11, -R19, 0xb, RZ ;  /* 0x0000000b130b7810 */ /* 0x000fc60007ffe1ff */
[----:B------:R-:W1:Y:S01]  /*50d0*/  SHFL.IDX PT, R22, R15, RZ, 0x1c1f ;  /* 0x001c1fff0f167589 */ /* 0x000e6200000e0000 */
        /* <DEDUP_REMOVED lines=16> */
[----:B------:R-:W-:Y:S01]  /*51e0*/  WARPGROUP.ARRIVE ;  /* 0x00000000000079c5 */ /* 0x000fe20000000000 */
[----:B------:R-:W-:-:S06]  /*51f0*/  IMAD.SHL.U32 R168, R10, 0x80, RZ ;  /* 0x000000800aa87824 */ /* 0x000fcc00078e00ff */
[----:B------:R-:W-:Y:S01]  /*5200*/  HGMMA.64x128x16.F32 R88, R164, gdesc[UR12].tnspB, R88, gsb0 ;  /* 0x41e0000ca4587df0 */ /* 0x000fe20008000858 */
[----:B------:R-:W-:Y:S01]  /*5210*/  UIADD3 UR14, UR10, 0x280, URZ ;  /* 0x000002800a0e7890 */ /* 0x000fe2000fffe03f */
[----:B------:R-:W-:Y:S01]  /*5220*/  IADD3 R20, -R168, 0x1, RZ ;  /* 0x00000001a8147810 */ /* 0x000fe20007ffe1ff */
[----:B------:R-:W-:-:S04]  /*5230*/  UMOV UR15, 0x40000040 ;  /* 0x40000040000f7882 */ /* 0x000fc80000000000 */
[----:B------:R-:W-:Y:S01]  /*5240*/  IMAD R21, R5, -0x2, R20 ;  /* 0xfffffffe05157824 */ /* 0x000fe200078e0214 */
[----:B------:R-:W-:Y:S02]  /*5250*/  WARPGROUP.DEPBAR.LE gsb0, 0x0 ;  /* 0x00008000000079c5 */ /* 0x000fe40000010000 */
[----:B------:R-:W-:-:S06]  /*5260*/  WARPGROUP.ARRIVE ;  /* 0x00000000000079c5 */ /* 0x000fcc0000000000 */
[----:B------:R-:W-:Y:S01]  /*5270*/  HGMMA.64x128x16.F32 R88, R160, gdesc[UR12].tnspB, R88, gsb0 ;  /* 0x41e0000ca0587df0 */ /* 0x000fe20008000858 */
[----:B------:R-:W-:Y:S01]  /*5280*/  UIADD3 UR14, UR10, 0x300, URZ ;  /* 0x000003000a0e7890 */ /* 0x000fe2000fffe03f */
[----:B------:R-:W-:Y:S01]  /*5290*/  UMOV UR15, 0x40000040 ;  /* 0x40000040000f7882 */ /* 0x000fe20000000000 */
[----:B------:R-:W-:Y:S01]  /*52a0*/  UIADD3 UR10, UR10, 0x380, URZ ;  /* 0x000003800a0a7890 */ /* 0x000fe2000fffe03f */
[----:B------:R-:W-:Y:S02]  /*52b0*/  WARPGROUP.DEPBAR.LE gsb0, 0x0 ;  /* 0x00008000000079c5 */ /* 0x000fe40000010000 */
[----:B------:R-:W-:-:S06]  /*52c0*/  WARPGROUP.ARRIVE ;  /* 0x00000000000079c5 */ /* 0x000fcc0000000000 */
[----:B------:R-:W-:Y:S03]  /*52d0*/  HGMMA.64x128x16.F32 R88, R156, gdesc[UR12].tnspB, R88, gsb0 ;  /* 0x41e0000c9c587df0 */ /* 0x000fe60008000858 */
[----:B------:R-:W-:Y:S02]  /*52e0*/  WARPGROUP.DEPBAR.LE gsb0, 0x0 ;  /* 0x00008000000079c5 */ /* 0x000fe40000010000 */
[----:B------:R-:W-:-:S07]  /*52f0*/  WARPGROUP.ARRIVE ;  /* 0x00000000000079c5 */ /* 0x000fce0000000000 */
[----:B------:R-:W-:Y:S03]  /*5300*/  HGMMA.64x128x16.F32 R88, R152, gdesc[UR8].tnspB, R88, gsb0 ;  /* 0x41e0000898587df0 */ /* 0x000fe60008000858 */
[----:B------:R-:W-:Y:S02]  /*5310*/  WARPGROUP.DEPBAR.LE gsb0, 0x0 ;  /* 0x00008000000079c5 */ /* 0x000fe40000010000 */
[----:B------:R2:W-:Y:S06]  /*5320*/  BAR.ARV R11, 0x100 ;  /* 0x0004000b0000751d */ /* 0x0005ec0000002000 */
[----:B------:R3:W-:Y:S02]  /*5330*/  @!P1 SYNCS.ARRIVE.TRANS64.RED.A1T0 RZ, [R14+URZ], RZ ;  /* 0x000000ff0eff99a7 */ /* 0x0007e4000810043f */
[----:B---3--:R-:W-:-:S04]  /*5340*/  IMAD R14, R16, UR38, R21 ;  /* 0x00000026100e7c24 */ /* 0x008fc8000f8e0215 */
[----:B0-----:R-:W-:-:S04]  /*5350*/  IMAD.IADD R14, R14, 0x1, -R9 ;  /* 0x000000010e0e7824 */ /* 0x001fc800078e0a09 */
[C---:B------:R-:W-:Y:S02]  /*5360*/  VIADD R153, R14.reuse, UR39 ;  /* 0x000000270e997c36 */ /* 0x040fe40008000000 */
[----:B------:R-:W-:Y:S02]  /*5370*/  VIADD R155, R14, UR7 ;  /* 0x000000070e9b7c36 */ /* 0x000fe40008000000 */
[--C-:B-1----:R-:W-:Y:S02]  /*5380*/  IMAD.IADD R14, R153, 0x1, R22.reuse ;  /* 0x00000001990e7824 */ /* 0x102fe400078e0216 */
[----:B------:R-:W-:Y:S01]  /*5390*/  IMAD.IADD R21, R155, 0x1, R22 ;  /* 0x000000019b157824 */ /* 0x000fe200078e0216 */
[----:B--2---:R-:W-:Y:S06]  /*53a0*/  @!P3 BRA `(.L_x_7235) ;  /* 0x00000000005cb947 */ /* 0x004fec0003800000 */
[----:B------:R-:W-:Y:S01]  /*53b0*/  IMAD R20, R16, UR38, R22 ;  /* 0x0000002610147c24 */ /* 0x000fe2000f8e0216 */
[----:B------:R-:W-:Y:S03]  /*53c0*/  BSSY B0, `(.L_x_7236) ;  /* 0x0000011000007945 */ /* 0x000fe60003800000 */
[----:B------:R-:W-:-:S05]  /*53d0*/  IMAD.IADD R11, R20, 0x1, -R9 ;  /* 0x00000001140b7824 */ /* 0x000fca00078e0a09 */
        /* <DEDUP_REMOVED lines=10> */
.L_x_7237:
[----:B------:R-:W-:-:S05]  /*5480*/  IMAD.U32 R23, RZ, RZ, UR46 ;  /* 0x0000002eff177e24 */ /* 0x000fca000f8e00ff */
[----:B------:R-:W-:-:S13]  /*5490*/  ISETP.NE.AND P4, PT, R23, 0x1, PT ;  /* 0x000000011700780c */ /* 0x000fda0003f85270 */
[----:B------:R-:W0:Y:S02]  /*54a0*/  @P4 LDC.64 R156, c[0x0][0x9e8] ;  /* 0x00027a00ff9c4b82 */ /* 0x000e240000000a00 */
[----:B0-----:R-:W-:-:S05]  /*54b0*/  @P4 IMAD.HI.U32 R20, R11, R156, RZ ;  /* 0x0000009c0b144227 */ /* 0x001fca00078e00ff */
[----:B------:R-:W-:-:S07]  /*54c0*/  @P4 SHF.R.U32.HI R11, RZ, R157, R20 ;  /* 0x0000009dff0b4219 */ /* 0x000fce0000011614 */
.L_x_7238:
[----:B------:R-:W-:Y:S05]  /*54d0*/  BSYNC B0 ;  /* 0x0000000000007941 */ /* 0x000fea0003800000 */
.L_x_7236:
[----:B------:R-:W-:-:S04]  /*54e0*/  IMAD R20, R11, R23, -R168 ;  /* 0x000000170b147224 */ /* 0x000fc800078e0aa8 */
[----:B------:R-:W-:-:S05]  /*54f0*/  IMAD R20, R5, -0x2, R20 ;  /* 0xfffffffe05147824 */ /* 0x000fca00078e0214 */
[----:B------:R-:W-:Y:S02]  /*5500*/  VIADDMNMX R14, R20, R23, R14, PT ;  /* 0x00000017140e7246 */ /* 0x000fe4000380010e */
[----:B------:R-:W-:-:S07]  /*5510*/  VIMNMX R21, R21, R20, !PT ;  /* 0x0000001415157248 */ /* 0x000fce0007fe0100 */
.L_x_7235:
        /* <DEDUP_REMOVED lines=13> */
[----:B0-----:R-:W-:Y:S01]  /*55f0*/  IMAD.IADD R15, R153, 0x1, R170 ;  /* 0x00000001990f7824 */ /* 0x001fe200078e02aa */
        /* <DEDUP_REMOVED lines=80> */
[----:B------:R-:W-:Y:S01]  /*5b00*/  ISETP.GT.AND P5, PT, R21, 0x79, P4 ;  /* 0x000000791500780c */ /* 0x000fe200027a4270 */
[----:B------:R-:W-:Y:S01]  /*5b10*/  IMAD.IADD R21, R155, 0x1, R170 ;  /* 0x000000019b157824 */ /* 0x000fe200078e02aa */
[C---:B------:R-:W-:Y:S02]  /*5b20*/  ISETP.LT.OR P6, PT, R14.reuse, 0x79, P6 ;  /* 0x000000790e00780c */ /* 0x040fe400037c1670 */
[----:B------:R-:W-:-:S02]  /*5b30*/  ISETP.LT.OR P5, PT, R14, 0x7a, P5 ;  /* 0x0000007a0e00780c */ /* 0x000fc40002fa1670 */
[----:B------:R-:W-:Y:S02]  /*5b40*/  FSEL R84, R84, -INF , !P6 ;  /* 0xff80000054547808 */ /* 0x000fe40007000000 */
[----:B------:R-:W-:Y:S01]  /*5b50*/  FSEL R44, R85, -INF , !P5 ;  /* 0xff800000552c7808 */ /* 0x000fe20006800000 */
[----:B------:R-:W-:Y:S08]  /*5b60*/  @!P3 BRA `(.L_x_7239) ;  /* 0x00000000005cb947 */ /* 0x000ff00003800000 */
        /* <DEDUP_REMOVED lines=13> */
.L_x_7241:
[----:B------:R-:W-:-:S05]  /*5c40*/  IMAD.U32 R25, RZ, RZ, UR46 ;  /* 0x0000002eff197e24 */ /* 0x000fca000f8e00ff */
[----:B------:R-:W-:-:S13]  /*5c50*/  ISETP.NE.AND P5, PT, R25, 0x1, PT ;  /* 0x000000011900780c */ /* 0x000fda0003fa5270 */
[----:B------:R-:W0:Y:S02]  /*5c60*/  @P5 LDC.64 R170, c[0x0][0x9e8] ;  /* 0x00027a00ffaa5b82 */ /* 0x000e240000000a00 */
[----:B0-----:R-:W-:-:S05]  /*5c70*/  @P5 IMAD.HI.U32 R14, R11, R170, RZ ;  /* 0x000000aa0b0e5227 */ /* 0x001fca00078e00ff */
[----:B------:R-:W-:-:S07]  /*5c80*/  @P5 SHF.R.U32.HI R11, RZ, R171, R14 ;  /* 0x000000abff0b5219 */ /* 0x000fce000001160e */
.L_x_7242:
[----:B------:R-:W-:Y:S05]  /*5c90*/  BSYNC B0 ;  /* 0x0000000000007941 */ /* 0x000fea0003800000 */
.L_x_7240:
[----:B------:R-:W-:-:S04]  /*5ca0*/  IMAD R14, R11, R25, -R168 ;  /* 0x000000190b0e7224 */ /* 0x000fc800078e0aa8 */
[----:B------:R-:W-:-:S05]  /*5cb0*/  IMAD R14, R5, -0x2, R14 ;  /* 0xfffffffe050e7824 */ /* 0x000fca00078e020e */
[----:B------:R-:W-:Y:S02]  /*5cc0*/  VIADDMNMX R15, R14, R25, R15, PT ;  /* 0x000000190e0f7246 */ /* 0x000fe4000380010f */
[----:B------:R-:W-:-:S07]  /*5cd0*/  VIMNMX R21, R21, R14, !PT ;  /* 0x0000000e15157248 */ /* 0x000fce0007fe0100 */
.L_x_7239:
[----:B------:R-:W-:Y:S02]  /*5ce0*/  FMNMX.FTZ R11, R23, R0, !PT ;  /* 0x00000000170b7209 */ /* 0x000fe40007810000 */
[----:B------:R-:W-:Y:S02]  /*5cf0*/  ISETP.GT.AND P5, PT, R21, 0x8, P4 ;  /* 0x000000081500780c */ /* 0x000fe400027a4270 */
[----:B------:R-:W-:Y:S02]  /*5d00*/  FMNMX.FTZ R11, R186, R11, !PT ;  /* 0x0000000bba0b7209 */ /* 0x000fe40007810000 */
[----:B------:R-:W-:Y:S02]  /*5d10*/  ISETP.LT.OR P5, PT, R15, 0x9, P5 ;  /* 0x000000090f00780c */ /* 0x000fe40002fa1670 */
[----:B------:R-:W-:Y:S02]  /*5d20*/  FMNMX.FTZ R11, R192, R11, !PT ;  /* 0x0000000bc00b7209 */ /* 0x000fe40007810000 */
[----:B------:R-:W-:-:S02]  /*5d30*/  FSEL R170, R30, -INF , !P5 ;  /* 0xff8000001eaa7808 */ /* 0x000fc40006800000 */
        /* <DEDUP_REMOVED lines=58> */
[C---:B------:R-:W-:Y:S01]  /*60e0*/  ISETP.LT.OR P5, PT, R15.reuse, 0x41, P5 ;  /* 0x000000410f00780c */ /* 0x040fe20002fa1670 */
[----:B------:R-:W0:Y:S01]  /*60f0*/  SHFL.BFLY PT, R14, R11, 0x2, 0x1f ;  /* 0x0c401f000b0e7f89 */ /* 0x000e2200000e0000 */
        /* <DEDUP_REMOVED lines=11> */
[----:B------:R-:W-:Y:S02]  /*61b0*/  ISETP.LT.OR P5, PT, R15, 0x49, P5 ;  /* 0x000000490f00780c */ /* 0x000fe40002fa1670 */
[----:B0-----:R-:W-:-:S02]  /*61c0*/  FMNMX.FTZ R14, R11, R14, !PT ;  /* 0x0000000e0b0e7209 */ /* 0x001fc40007810000 */
[----:B------:R-:W0:Y:S01]  /*61d0*/  LDC R11, c[0x0][0x988] ;  /* 0x00026200ff0b7b82 */ /* 0x000e220000000800 */
[----:B------:R-:W-:Y:S02]  /*61e0*/  ISETP.LT.OR P6, PT, R15, 0x2a, P6 ;  /* 0x0000002a0f00780c */ /* 0x000fe400037c1670 */
[----:B------:R-:W1:Y:S01]  /*61f0*/  SHFL.BFLY PT, R25, R14, 0x1, 0x1f ;  /* 0x0c201f000e197f89 */ /* 0x000e6200000e0000 */
[----:B------:R-:W-:Y:S02]  /*6200*/  FSEL R62, R62, -INF , !P5 ;  /* 0xff8000003e3e7808 */ /* 0x000fe40006800000 */
[----:B------:R-:W-:Y:S02]  /*6210*/  FSEL R34, R47, -INF , !P6 ;  /* 0xff8000002f227808 */ /* 0x000fe40007000000 */
[C---:B------:R-:W-:Y:S02]  /*6220*/  ISETP.GT.AND P5, PT, R21.reuse, RZ, P4 ;  /* 0x000000ff1500720c */ /* 0x040fe400027a4270 */
[----:B------:R-:W-:-:S02]  /*6230*/  ISETP.GT.AND P6, PT, R21, 0x31, P4 ;  /* 0x000000311500780c */ /* 0x000fc400027c4270 */
[C---:B------:R-:W-:Y:S02]  /*6240*/  ISETP.LT.OR P5, PT, R15.reuse, 0x1, P5 ;  /* 0x000000010f00780c */ /* 0x040fe40002fa1670 */
[----:B------:R-:W-:Y:S02]  /*6250*/  ISETP.LT.OR P6, PT, R15, 0x32, P6 ;  /* 0x000000320f00780c */ /* 0x000fe400037c1670 */
[----:B------:R-:W-:Y:S02]  /*6260*/  FSEL R35, R26, -INF , !P5 ;  /* 0xff8000001a237808 */ /* 0x000fe40006800000 */
[----:B------:R-:W-:Y:S02]  /*6270*/  FSEL R46, R51, -INF , !P6 ;  /* 0xff800000332e7808 */ /* 0x000fe40007000000 */
[----:B------:R-:W-:Y:S02]  /*6280*/  ISETP.GT.AND P6, PT, R21, 0x39, P4 ;  /* 0x000000391500780c */ /* 0x000fe400027c4270 */
[----:B------:R-:W-:-:S02]  /*6290*/  FMNMX.FTZ R27, R35, R12, !PT ;  /* 0x0000000c231b7209 */ /* 0x000fc40007810000 */
[----:B------:R-:W-:Y:S02]  /*62a0*/  ISETP.LT.OR P6, PT, R15, 0x3a, P6 ;  /* 0x0000003a0f00780c */ /* 0x000fe400037c1670 */
[----:B------:R-:W-:Y:S02]  /*62b0*/  FMNMX.FTZ R29, R182, R27, !PT ;  /* 0x0000001bb61d7209 */ /* 0x000fe40007810000 */
[----:B-1----:R-:W-:Y:S02]  /*62c0*/  FMNMX.FTZ R14, R14, R25, !PT ;  /* 0x000000190e0e7209 */ /* 0x002fe40007810000 */
[----:B------:R-:W-:Y:S02]  /*62d0*/  FSEL R30, R55, -INF , !P6 ;  /* 0xff800000371e7808 */ /* 0x000fe40007000000 */
[C---:B------:R-:W-:Y:S01]  /*62e0*/  FSETP.NEU.FTZ.AND P6, PT, R14.reuse, -INF , PT ;  /* 0xff8000000e00780b */ /* 0x040fe20003fdd000 */
[----:B0-----:R-:W-:Y:S01]  /*62f0*/  FMUL.FTZ R31, R14, R11 ;  /* 0x0000000b0e1f7220 */ /* 0x001fe20000410000 */
[----:B------:R-:W-:-:S02]  /*6300*/  FMNMX.FTZ R29, R170, R29, !PT ;  /* 0x0000001daa1d7209 */ /* 0x000fc40007810000 */
[----:B------:R-:W-:Y:S02]  /*6310*/  ISETP.GT.AND P5, PT, R21, 0x49, P4 ;  /* 0x000000491500780c */ /* 0x000fe400027a4270 */
        /* <DEDUP_REMOVED lines=8> */
[----:B------:R-:W-:Y:S01]  /*63a0*/  ISETP.GT.AND P5, PT, R21, 0x50, P4 ;  /* 0x000000501500780c */ /* 0x000fe200027a4270 */
[----:B------:R-:W-:Y:S01]  /*63b0*/  MUFU.EX2 R27, R37 ;  /* 0x00000025001b7308 */ /* 0x000fe20000000800 */
[----:B------:R-:W-:Y:S01]  /*63c0*/  FMNMX.FTZ R33, R178, R29, !PT ;  /* 0x0000001db2217209 */ /* 0x000fe20007810000 */
[-CC-:B------:R-:W-:Y:S01]  /*63d0*/  FFMA.FTZ R45, R154, R11.reuse, -R31.reuse ;  /* 0x0000000b9a2d7223 */ /* 0x180fe2000001081f */
[----:B------:R-:W-:Y:S01]  /*63e0*/  ISETP.LT.OR P5, PT, R15, 0x51, P5 ;  /* 0x000000510f00780c */ /* 0x000fe20002fa1670 */
[--C-:B------:R-:W-:Y:S01]  /*63f0*/  FFMA.FTZ R47, R52, R11, -R31.reuse ;  /* 0x0000000b342f7223 */ /* 0x100fe2000001081f */
[----:B------:R-:W-:Y:S01]  /*6400*/  FMNMX.FTZ R33, R38, R33, !PT ;  /* 0x0000002126217209 */ /* 0x000fe20007810000 */
[-CC-:B------:R-:W-:Y:S01]  /*6410*/  FFMA.FTZ R49, R56, R11.reuse, -R31.reuse ;  /* 0x0000000b38317223 */ /* 0x180fe2000001081f */
[----:B------:R-:W-:Y:S01]  /*6420*/  FSEL R188, R66, -INF , !P5 ;  /* 0xff80000042bc7808 */ /* 0x000fe20006800000 */
[----:B------:R0:W-:Y:S01]  /*6430*/  MUFU.EX2 R29, R41 ;  /* 0x00000029001d7308 */ /* 0x0001e20000000800 */
[----:B------:R-:W-:Y:S01]  /*6440*/  ISETP.GT.AND P5, PT, R21, 0x51, P4 ;  /* 0x000000511500780c */ /* 0x000fe200027a4270 */
        /* <DEDUP_REMOVED lines=8> */
[-CC-:B0-----:R-:W-:Y:S01]  /*64d0*/  FFMA.FTZ R41, R158, R11.reuse, -R31.reuse ;  /* 0x0000000b9e297223 */ /* 0x181fe2000001081f */
[----:B------:R-:W-:Y:S01]  /*64e0*/  ISETP.GT.AND P5, PT, R21, 0x58, P4 ;  /* 0x000000581500780c */ /* 0x000fe200027a4270 */
[--C-:B------:R-:W-:Y:S01]  /*64f0*/  FFMA.FTZ R51, R32, R11, -R31.reuse ;  /* 0x0000000b20337223 */ /* 0x100fe2000001081f */
[----:B------:R-:W-:Y:S01]  /*6500*/  FMNMX.FTZ R37, R174, R33, !PT ;  /* 0x00000021ae257209 */ /* 0x000fe20007810000 */
[--C-:B------:R-:W-:Y:S01]  /*6510*/  FFMA.FTZ R194, R194, R11, -R31.reuse ;  /* 0x0000000bc2c27223 */ /* 0x100fe2000001081f */
[----:B------:R-:W-:Y:S01]  /*6520*/  ISETP.LT.OR P5, PT, R15, 0x59, P5 ;  /* 0x000000590f00780c */ /* 0x000fe20002fa1670 */
[----:B------:R-:W-:Y:S01]  /*6530*/  MUFU.EX2 R23, R23 ;  /* 0x0000001700177308 */ /* 0x000fe20000000800 */
[----:B------:R-:W-:Y:S01]  /*6540*/  FMNMX.FTZ R37, R172, R37, !PT ;  /* 0x00000025ac257209 */ /* 0x000fe20007810000 */
[-CC-:B-1----:R-:W-:Y:S01]  /*6550*/  FFMA.FTZ R39, R162, R11.reuse, -R31.reuse ;  /* 0x0000000ba2277223 */ /* 0x182fe2000001081f */
[----:B------:R-:W-:Y:S01]  /*6560*/  FSEL R70, R70, -INF , !P5 ;  /* 0xff80000046467808 */ /* 0x000fe20006800000 */
[--C-:B------:R-:W-:Y:S01]  /*6570*/  FFMA.FTZ R164, R164, R11, -R31.reuse ;  /* 0x0000000ba4a47223 */ /* 0x100fe2000001081f */
[----:B------:R-:W-:Y:S01]  /*6580*/  FMNMX.FTZ R37, R34, R37, !PT ;  /* 0x0000002522257209 */ /* 0x000fe20007810000 */
[--C-:B------:R-:W-:Y:S01]  /*6590*/  FFMA.FTZ R160, R160, R11, -R31.reuse ;  /* 0x0000000ba0a07223 */ /* 0x100fe2000001081f */
[----:B------:R-:W-:Y:S01]  /*65a0*/  ISETP.GT.AND P5, PT, R21, 0x59, P4 ;  /* 0x000000591500780c */ /* 0x000fe200027a4270 */
[----:B------:R0:W-:Y:S01]  /*65b0*/  MUFU.EX2 R33, R39 ;  /* 0x0000002700217308 */ /* 0x0001e20000000800 */
[----:B------:R-:W-:Y:S01]  /*65c0*/  FMNMX.FTZ R37, R50, R37, !PT ;  /* 0x0000002532257209 */ /* 0x000fe20007810000 */
[-CC-:B------:R-:W-:Y:S01]  /*65d0*/  FFMA.FTZ R48, R48, R11.reuse, -R31.reuse ;  /* 0x0000000b30307223 */ /* 0x180fe2000001081f */
[----:B------:R-:W-:Y:S01]  /*65e0*/  ISETP.LT.OR P5, PT, R15, 0x5a, P5 ;  /* 0x0000005a0f00780c */ /* 0x000fe20002fa1670 */
[-CC-:B------:R-:W-:Y:S01]  /*65f0*/  FFMA.FTZ R40, R40, R11.reuse, -R31.reuse ;  /* 0x0000000b28287223 */ /* 0x180fe2000001081f */
[----:B------:R-:W-:Y:S01]  /*6600*/  FSEL R55, R14, RZ, P6 ;  /* 0x000000ff0e377208 */ /* 0x000fe20003000000 */
[--C-:B------:R-:W-:Y:S01]  /*6610*/  FFMA.FTZ R22, R22, R11, -R31.reuse ;  /* 0x0000000b16167223 */ /* 0x100fe2000001081f */
[----:B------:R-:W-:Y:S01]  /*6620*/  FSEL R162, R71, -INF , !P5 ;  /* 0xff80000047a27808 */ /* 0x000fe20006800000 */
[----:B------:R-:W-:Y:S01]  /*6630*/  MUFU.EX2 R186, R186 ;  /* 0x000000ba00ba7308 */ /* 0x000fe20000000800 */
[----:B0-----:R-:W-:Y:S01]  /*6640*/  FMNMX.FTZ R39, R46, R37, !PT ;  /* 0x000000252e277209 */ /* 0x001fe20007810000 */
[----:B------:R-:W-:Y:S01]  /*6650*/  FADD.FTZ R0, -R55, R0 ;  /* 0x0000000037007221 */ /* 0x000fe20000010100 */
[----:B------:R-:W-:Y:S01]  /*6660*/  ISETP.GT.AND P5, PT, R21, 0x60, P4 ;  /* 0x000000601500780c */ /* 0x000fe200027a4270 */
[--C-:B------:R-:W-:Y:S01]  /*6670*/  FFMA.FTZ R28, R28, R11, -R31.reuse ;  /* 0x0000000b1c1c7223 */ /* 0x100fe2000001081f */
[----:B------:R-:W-:Y:S01]  /*6680*/  FMNMX.FTZ R39, R54, R39, !PT ;  /* 0x0000002736277209 */ /* 0x000fe20007810000 */
[----:B------:R-:W-:Y:S01]  /*6690*/  FMUL.FTZ R0, R0, R11 ;  /* 0x0000000b00007220 */ /* 0x000fe20000410000 */
[----:B------:R-:W-:Y:S01]  /*66a0*/  ISETP.LT.OR P5, PT, R15, 0x61, P5 ;  /* 0x000000610f00780c */ /* 0x000fe20002fa1670 */
[----:B------:R0:W-:Y:S01]  /*66b0*/  MUFU.EX2 R37, R41 ;  /* 0x0000002900257308 */ /* 0x0001e20000000800 */
[----:B------:R-:W-:Y:S01]  /*66c0*/  FMNMX.FTZ R39, R30, R39, !PT ;  /* 0x000000271e277209 */ /* 0x000fe20007810000 */
[-CC-:B------:R-:W-:Y:S01]  /*66d0*/  FFMA.FTZ R24, R24, R11.reuse, -R31.reuse ;  /* 0x0000000b18187223 */ /* 0x180fe2000001081f */
[----:B------:R-:W-:Y:S01]  /*66e0*/  FSEL R158, R74, -INF , !P5 ;  /* 0xff8000004a9e7808 */ /* 0x000fe20006800000 */
[-CC-:B------:R-:W-:Y:S01]  /*66f0*/  FFMA.FTZ R74, R156, R11.reuse, -R31.reuse ;  /* 0x0000000b9c4a7223 */ /* 0x180fe2000001081f */
[----:B------:R-:W-:Y:S01]  /*6700*/  ISETP.GT.AND P5, PT, R21, 0x61, P4 ;  /* 0x000000611500780c */ /* 0x000fe200027a4270 */
[--C-:B------:R-:W-:Y:S01]  /*6710*/  FFMA.FTZ R36, R36, R11, -R31.reuse ;  /* 0x0000000b24247223 */ /* 0x100fe2000001081f */
[----:B------:R-:W-:Y:S01]  /*6720*/  FMNMX.FTZ R39, R58, R39, !PT ;  /* 0x000000273a277209 */ /* 0x000fe20007810000 */
[----:B------:R-:W1:Y:S01]  /*6730*/  MUFU.EX2 R0, R0 ;  /* 0x0000000000007308 */ /* 0x000e620000000800 */
[----:B------:R-:W-:Y:S01]  /*6740*/  ISETP.LT.OR P5, PT, R15, 0x62, P5 ;  /* 0x000000620f00780c */ /* 0x000fe20002fa1670 */
[----:B------:R-:W-:Y:S01]  /*6750*/  FFMA.FTZ R32, R84, R11, -R31 ;  /* 0x0000000b54207223 */ /* 0x000fe2000001081f */
[----:B0-----:R-:W-:-:S02]  /*6760*/  FMNMX.FTZ R41, R184, R39, !PT ;  /* 0x00000027b8297209 */ /* 0x001fc40007810000 */
[----:B------:R-:W-:Y:S02]  /*6770*/  FSEL R156, R75, -INF , !P5 ;  /* 0xff8000004b9c7808 */ /* 0x000fe40006800000 */
[----:B------:R-:W-:Y:S01]  /*6780*/  ISETP.GT.AND P5, PT, R21, 0x68, P4 ;  /* 0x000000681500780c */ /* 0x000fe200027a4270 */
[----:B------:R-:W-:Y:S01]  /*6790*/  MUFU.EX2 R39, R45 ;  /* 0x0000002d00277308 */ /* 0x000fe20000000800 */
[----:B------:R-:W-:Y:S02]  /*67a0*/  FMNMX.FTZ R41, R62, R41, !PT ;  /* 0x000000293e297209 */ /* 0x000fe40007810000 */
[----:B------:R-:W-:Y:S02]  /*67b0*/  ISETP.LT.OR P5, PT, R15, 0x69, P5 ;  /* 0x000000690f00780c */ /* 0x000fe40002fa1670 */
[----:B------:R-:W-:Y:S02]  /*67c0*/  FMNMX.FTZ R41, R190, R41, !PT ;  /* 0x00000029be297209 */ /* 0x000fe40007810000 */
[----:B------:R-:W-:Y:S01]  /*67d0*/  FSEL R154, R78, -INF , !P5 ;  /* 0xff8000004e9a7808 */ /* 0x000fe20006800000 */
[--C-:B------:R-:W-:Y:S01]  /*67e0*/  FFMA.FTZ R78, R152, R11, -R31.reuse ;  /* 0x0000000b984e7223 */ /* 0x100fe2000001081f */
[----:B------:R-:W-:Y:S01]  /*67f0*/  FMNMX.FTZ R41, R188, R41, !PT ;  /* 0x00000029bc297209 */ /* 0x000fe20007810000 */
[--C-:B------:R-:W-:Y:S01]  /*6800*/  FFMA.FTZ R152, R80, R11, -R31.reuse ;  /* 0x0000000b50987223 */ /* 0x100fe2000001081f */
[----:B------:R-:W-:Y:S01]  /*6810*/  ISETP.GT.AND P5, PT, R21, 0x69, P4 ;  /* 0x000000691500780c */ /* 0x000fe200027a4270 */
[----:B------:R-:W0:Y:S01]  /*6820*/  MUFU.EX2 R25, R25 ;  /* 0x0000001900197308 */ /* 0x000e220000000800 */
[----:B------:R-:W-:Y:S01]  /*6830*/  FMNMX.FTZ R43, R166, R41, !PT ;  /* 0x00000029a62b7209 */ /* 0x000fe20007810000 */
[-C--:B-1----:R-:W-:Y:S01]  /*6840*/  FMUL.FTZ R88, R88, R0.reuse ;  /* 0x0000000058587220 */ /* 0x082fe20000410000 */
[----:B------:R-:W-:Y:S01]  /*6850*/  ISETP.LT.OR P5, PT, R15, 0x6a, P5 ;  /* 0x0000006a0f00780c */ /* 0x000fe20002fa1670 */
[-C--:B------:R-:W-:Y:S01]  /*6860*/  FMUL.FTZ R89, R89, R0.reuse ;  /* 0x0000000059597220 */ /* 0x080fe20000410000 */
[----:B------:R-:W-:Y:S01]  /*6870*/  FMNMX.FTZ R43, R70, R43, !PT ;  /* 0x0000002b462b7209 */ /* 0x000fe20007810000 */
[-C--:B------:R-:W-:Y:S01]  /*6880*/  FMUL.FTZ R92, R92, R0.reuse ;  /* 0x000000005c5c7220 */ /* 0x080fe20000410000 */
[----:B------:R-:W-:Y:S01]  /*6890*/  FSEL R52, R79, -INF , !P5 ;  /* 0xff8000004f347808 */ /* 0x000fe20006800000 */
[----:B------:R1:W-:Y:S01]  /*68a0*/  MUFU.EX2 R41, R47 ;  /* 0x0000002f00297308 */ /* 0x0003e20000000800 */
[----:B------:R-:W-:Y:S01]  /*68b0*/  ISETP.GT.AND P5, PT, R21, 0x70, P4 ;  /* 0x000000701500780c */ /* 0x000fe200027a4270 */
[-C--:B------:R-:W-:Y:S01]  /*68c0*/  FMUL.FTZ R93, R93, R0.reuse ;  /* 0x000000005d5d7220 */ /* 0x080fe20000410000 */
[----:B------:R-:W-:Y:S01]  /*68d0*/  FMNMX.FTZ R43, R162, R43, !PT ;  /* 0x0000002ba22b7209 */ /* 0x000fe20007810000 */
[-C--:B------:R-:W-:Y:S01]  /*68e0*/  FMUL.FTZ R96, R96, R0.reuse ;  /* 0x0000000060607220 */ /* 0x080fe20000410000 */
[----:B------:R-:W-:Y:S01]  /*68f0*/  ISETP.LT.OR P5, PT, R15, 0x71, P5 ;  /* 0x000000710f00780c */ /* 0x000fe20002fa1670 */
[-C--:B------:R-:W-:Y:S01]  /*6900*/  FMUL.FTZ R97, R97, R0.reuse ;  /* 0x0000000061617220 */ /* 0x080fe20000410000 */
[----:B------:R-:W-:Y:S01]  /*6910*/  FMNMX.FTZ R43, R158, R43, !PT ;  /* 0x0000002b9e2b7209 */ /* 0x000fe20007810000 */
[----:B------:R-:W2:Y:S01]  /*6920*/  MUFU.EX2 R26, R194 ;  /* 0x000000c2001a7308 */ /* 0x000ea20000000800 */
[----:B------:R-:W-:Y:S01]  /*6930*/  FSEL R82, R82, -INF , !P5 ;  /* 0xff80000052527808 */ /* 0x000fe20006800000 */
[--C-:B-1----:R-:W-:Y:S01]  /*6940*/  FFMA.FTZ R47, R72, R11, -R31.reuse ;  /* 0x0000000b482f7223 */ /* 0x102fe2000001081f */
[----:B------:R-:W-:Y:S01]  /*6950*/  ISETP.GT.AND P5, PT, R21, 0x71, P4 ;  /* 0x000000711500780c */ /* 0x000fe200027a4270 */
[-C--:B------:R-:W-:Y:S01]  /*6960*/  FMUL.FTZ R100, R100, R0.reuse ;  /* 0x0000000064647220 */ /* 0x080fe20000410000 */
[----:B------:R-:W-:Y:S01]  /*6970*/  FMNMX.FTZ R45, R156, R43, !PT ;  /* 0x0000002b9c2d7209 */ /* 0x000fe20007810000 */
[-C--:B------:R-:W-:Y:S01]  /*6980*/  FMUL.FTZ R101, R101, R0.reuse ;  /* 0x0000000065657220 */ /* 0x080fe20000410000 */
[----:B------:R-:W-:Y:S01]  /*6990*/  ISETP.LT.OR P5, PT, R15, 0x72, P5 ;  /* 0x000000720f00780c */ /* 0x000fe20002fa1670 */
[----:B------:R1:W-:Y:S01]  /*69a0*/  MUFU.EX2 R43, R49 ;  /* 0x00000031002b7308 */ /* 0x0003e20000000800 */
[----:B------:R-:W-:Y:S01]  /*69b0*/  FMNMX.FTZ R45, R154, R45, !PT ;  /* 0x0000002d9a2d7209 */ /* 0x000fe20007810000 */
[-C--:B------:R-:W-:Y:S01]  /*69c0*/  FMUL.FTZ R104, R104, R0.reuse ;  /* 0x0000000068687220 */ /* 0x080fe20000410000 */
[----:B------:R-:W-:Y:S01]  /*69d0*/  FSEL R56, R83, -INF , !P5 ;  /* 0xff80000053387808 */ /* 0x000fe20006800000 */
[-C--:B------:R-:W-:Y:S01]  /*69e0*/  FMUL.FTZ R105, R105, R0.reuse ;  /* 0x0000000069697220 */ /* 0x080fe20000410000 */
[C---:B------:R-:W-:Y:S01]  /*69f0*/  ISETP.GT.AND P5, PT, R21.reuse, 0x78, P4 ;  /* 0x000000781500780c */ /* 0x040fe200027a4270 */
[-C--:B------:R-:W-:Y:S01]  /*6a00*/  FMUL.FTZ R108, R108, R0.reuse ;  /* 0x000000006c6c7220 */ /* 0x080fe20000410000 */
[----:B------:R-:W-:Y:S01]  /*6a10*/  FMNMX.FTZ R45, R52, R45, !PT ;  /* 0x0000002d342d7209 */ /* 0x000fe20007810000 */
[----:B------:R-:W3:Y:S01]  /*6a20*/  MUFU.EX2 R164, R164 ;  /* 0x000000a400a47308 */ /* 0x000ee20000000800 */
[----:B------:R-:W-:Y:S01]  /*6a30*/  ISETP.GT.AND P4, PT, R21, 0x79, P4 ;  /* 0x000000791500780c */ /* 0x000fe20002784270 */
[--C-:B------:R-:W-:Y:S01]  /*6a40*/  FFMA.FTZ R21, R64, R11, -R31.reuse ;  /* 0x0000000b40157223 */ /* 0x100fe2000001081f */
[----:B------:R-:W-:Y:S01]  /*6a50*/  ISETP.LT.OR P5, PT, R15, 0x79, P5 ;  /* 0x000000790f00780c */ /* 0x000fe20002fa1670 */
[-C--:B------:R-:W-:Y:S01]  /*6a60*/  FMUL.FTZ R109, R109, R0.reuse ;  /* 0x000000006d6d7220 */ /* 0x080fe20000410000 */
[----:B------:R-:W-:Y:S01]  /*6a70*/  FMNMX.FTZ R45, R82, R45, !PT ;  /* 0x0000002d522d7209 */ /* 0x000fe20007810000 */
[-C--:B------:R-:W-:Y:S01]  /*6a80*/  FMUL.FTZ R112, R112, R0.reuse ;  /* 0x0000000070707220 */ /* 0x080fe20000410000 */
[----:B------:R-:W-:Y:S01]  /*6a90*/  ISETP.LT.OR P4, PT, R15, 0x7a, P4 ;  /* 0x0000007a0f00780c */ /* 0x000fe20002781670 */
[--C-:B------:R-:W-:Y:S01]  /*6aa0*/  FFMA.FTZ R15, R60, R11, -R31.reuse ;  /* 0x0000000b3c0f7223 */ /* 0x100fe2000001081f */
[----:B------:R-:W-:Y:S01]  /*6ab0*/  FSEL R86, R86, -INF , !P5 ;  /* 0xff80000056567808 */ /* 0x000fe20006800000 */
[----:B------:R-:W4:Y:S01]  /*6ac0*/  MUFU.EX2 R160, R160 ;  /* 0x000000a000a07308 */ /* 0x000f220000000800 */
[----:B------:R-:W-:Y:S01]  /*6ad0*/  FMNMX.FTZ R45, R56, R45, !PT ;  /* 0x0000002d382d7209 */ /* 0x000fe20007810000 */
[-C--:B------:R-:W-:Y:S01]  /*6ae0*/  FMUL.FTZ R113, R113, R0.reuse ;  /* 0x0000000071717220 */ /* 0x080fe20000410000 */
[----:B------:R-:W-:Y:S01]  /*6af0*/  FSEL R60, R87, -INF , !P4 ;  /* 0xff800000573c7808 */ /* 0x000fe20006000000 */
[-C--:B------:R-:W-:Y:S01]  /*6b00*/  FMUL.FTZ R116, R116, R0.reuse ;  /* 0x0000000074747220 */ /* 0x080fe20000410000 */
[----:B------:R-:W-:Y:S01]  /*6b10*/  FMNMX.FTZ R45, R86, R45, !PT ;  /* 0x0000002d562d7209 */ /* 0x000fe20007810000 */
[-C--:B------:R-:W-:Y:S01]  /*6b20*/  FMUL.FTZ R117, R117, R0.reuse ;  /* 0x0000000075757220 */ /* 0x080fe20000410000 */
[-C--:B------:R-:W-:Y:S01]  /*6b30*/  FMUL.FTZ R120, R120, R0.reuse ;  /* 0x0000000078787220 */ /* 0x080fe20000410000 */
[----:B------:R-:W5:Y:S01]  /*6b40*/  MUFU.EX2 R74, R74 ;  /* 0x0000004a004a7308 */ /* 0x000f620000000800 */
[----:B-1----:R-:W-:Y:S01]  /*6b50*/  FMNMX.FTZ R49, R60, R45, !PT ;  /* 0x0000002d3c317209 */ /* 0x002fe20007810000 */
[----:B------:R-:W-:Y:S01]  /*6b60*/  FFMA.FTZ R45, R68, R11, -R31 ;  /* 0x0000000b442d7223 */ /* 0x000fe2000001081f */
[-C--:B------:R-:W-:Y:S01]  /*6b70*/  FMUL.FTZ R121, R121, R0.reuse ;  /* 0x0000000079797220 */ /* 0x080fe20000410000 */
[-C--:B------:R-:W-:Y:S01]  /*6b80*/  FMUL.FTZ R124, R124, R0.reuse ;  /* 0x000000007c7c7220 */ /* 0x080fe20000410000 */
[-C--:B------:R-:W-:Y:S01]  /*6b90*/  FMUL.FTZ R125, R125, R0.reuse ;  /* 0x000000007d7d7220 */ /* 0x080fe20000410000 */
[----:B------:R-:W1:Y:S01]  /*6ba0*/  SHFL.BFLY PT, R64, R49, 0x2, 0x1f ;  /* 0x0c401f0031407f89 */ /* 0x000e6200000e0000 */
[-C--:B------:R-:W-:Y:S01]  /*6bb0*/  FMUL.FTZ R128, R128, R0.reuse ;  /* 0x0000000080807220 */ /* 0x080fe20000410000 */
[----:B------:R-:W5:Y:S01]  /*6bc0*/  MUFU.EX2 R78, R78 ;  /* 0x0000004e004e7308 */ /* 0x000f620000000800 */
[-C--:B------:R-:W-:Y:S01]  /*6bd0*/  FMUL.FTZ R129, R129, R0.reuse ;  /* 0x0000000081817220 */ /* 0x080fe20000410000 */
[-C--:B------:R-:W-:Y:S01]  /*6be0*/  FMUL.FTZ R132, R132, R0.reuse ;  /* 0x0000000084847220 */ /* 0x080fe20000410000 */
[-C--:B------:R-:W-:Y:S01]  /*6bf0*/  FMUL.FTZ R133, R133, R0.reuse ;  /* 0x0000000085857220 */ /* 0x080fe20000410000 */
[-C--:B------:R-:W-:Y:S01]  /*6c00*/  FMUL.FTZ R136, R136, R0.reuse ;  /* 0x0000000088887220 */ /* 0x080fe20000410000 */
[-C--:B------:R-:W-:Y:S01]  /*6c10*/  FMUL.FTZ R137, R137, R0.reuse ;  /* 0x0000000089897220 */ /* 0x080fe20000410000 */
[-C--:B------:R-:W-:Y:S01]  /*6c20*/  FMUL.FTZ R140, R140, R0.reuse ;  /* 0x000000008c8c7220 */ /* 0x080fe20000410000 */
[-C--:B------:R-:W-:Y:S01]  /*6c30*/  FMUL.FTZ R141, R141, R0.reuse ;  /* 0x000000008d8d7220 */ /* 0x080fe20000410000 */
[----:B------:R-:W5:Y:S01]  /*6c40*/  MUFU.EX2 R48, R48 ;  /* 0x0000003000307308 */ /* 0x000f620000000800 */
[-C--:B------:R-:W-:Y:S01]  /*6c50*/  FMUL.FTZ R144, R144, R0.reuse ;  /* 0x0000000090907220 */ /* 0x080fe20000410000 */
[-C--:B------:R-:W-:Y:S01]  /*6c60*/  FMUL.FTZ R145, R145, R0.reuse ;  /* 0x0000000091917220 */ /* 0x080fe20000410000 */
[-C--:B------:R-:W-:Y:S01]  /*6c70*/  FMUL.FTZ R148, R148, R0.reuse ;  /* 0x0000000094947220 */ /* 0x080fe20000410000 */
[----:B------:R-:W-:-:S04]  /*6c80*/  FMUL.FTZ R149, R149, R0 ;  /* 0x0000000095957220 */ /* 0x000fc80000410000 */
[----:B------:R-:W5:Y:S01]  /*6c90*/  MUFU.EX2 R40, R40 ;  /* 0x0000002800287308 */ /* 0x000f620000000800 */
[----:B-1----:R-:W-:Y:S01]  /*6ca0*/  FMNMX.FTZ R53, R49, R64, !PT ;  /* 0x0000004031357209 */ /* 0x002fe20007810000 */
[-CC-:B------:R-:W-:Y:S01]  /*6cb0*/  FFMA.FTZ R64, R20, R11.reuse, -R31.reuse ;  /* 0x0000000b14407223 */ /* 0x180fe2000001081f */
[-CC-:B------:R-:W-:Y:S01]  /*6cc0*/  FFMA.FTZ R49, R76, R11.reuse, -R31.reuse ;  /* 0x0000000b4c317223 */ /* 0x180fe2000001081f */
[----:B------:R-:W-:-:S04]  /*6cd0*/  FFMA.FTZ R31, R44, R11, -R31 ;  /* 0x0000000b2c1f7223 */ /* 0x000fc8000001081f */
[----:B------:R-:W1:Y:S01]  /*6ce0*/  MUFU.EX2 R15, R15 ;  /* 0x0000000f000f7308 */ /* 0x000e620000000800 */
[----:B------:R-:W0:Y:S07]  /*6cf0*/  SHFL.BFLY PT, R20, R53, 0x1, 0x1f ;  /* 0x0c201f0035147f89 */ /* 0x000e2e00000e0000 */
[----:B------:R-:W-:Y:S08]  /*6d00*/  MUFU.EX2 R22, R22 ;  /* 0x0000001600167308 */ /* 0x000ff00000000800 */
[----:B------:R-:W-:Y:S08]  /*6d10*/  MUFU.EX2 R21, R21 ;  /* 0x0000001500157308 */ /* 0x000ff00000000800 */
[----:B------:R-:W-:Y:S01]  /*6d20*/  MUFU.EX2 R28, R28 ;  /* 0x0000001c001c7308 */ /* 0x000fe20000000800 */
[----:B0-----:R-:W-:-:S04]  /*6d30*/  FMNMX.FTZ R20, R53, R20, !PT ;  /* 0x0000001435147209 */ /* 0x001fc80007810000 */
[C---:B------:R-:W-:Y:S01]  /*6d40*/  FSETP.NEU.FTZ.AND P4, PT, R20.reuse, -INF , PT ;  /* 0xff8000001400780b */ /* 0x040fe20003f9d000 */
[----:B------:R-:W-:Y:S02]  /*6d50*/  FMUL.FTZ R44, R20, R11 ;  /* 0x0000000b142c7220 */ /* 0x000fe40000410000 */
[----:B------:R-:W-:Y:S03]  /*6d60*/  MUFU.EX2 R45, R45 ;  /* 0x0000002d002d7308 */ /* 0x000fe60000000800 */
[----:B------:R-:W-:-:S05]  /*6d70*/  FSEL R53, R44, RZ, P4 ;  /* 0x000000ff2c357208 */ /* 0x000fca0002000000 */
[-C--:B------:R-:W-:Y:S01]  /*6d80*/  FFMA.FTZ R44, R35, R11.reuse, -R53 ;  /* 0x0000000b232c7223 */ /* 0x080fe20000010835 */
[----:B------:R-:W-:Y:S01]  /*6d90*/  FFMA.FTZ R35, R0, R4, R23 ;  /* 0x0000000400237223 */ /* 0x000fe20000010017 */
[-CC-:B------:R-:W-:Y:S01]  /*6da0*/  FFMA.FTZ R169, R50, R11.reuse, -R53.reuse ;  /* 0x0000000b32a97223 */ /* 0x180fe20000010835 */
[----:B------:R-:W-:Y:S02]  /*6db0*/  IMAD.U32 R50, RZ, RZ, UR5 ;  /* 0x00000005ff327e24 */ /* 0x000fe4000f8e00ff */
[-C--:B------:R-:W-:Y:S01]  /*6dc0*/  FFMA.FTZ R171, R54, R11.reuse, -R53 ;  /* 0x0000000b36ab7223 */ /* 0x080fe20000010835 */
[----:B------:R-:W-:Y:S01]  /*6dd0*/  FADD.FTZ R4, R186, R35 ;  /* 0x00000023ba047221 */ /* 0x000fe20000010000 */
[-CC-:B------:R-:W-:Y:S01]  /*6de0*/  FFMA.FTZ R181, R182, R11.reuse, -R53.reuse ;  /* 0x0000000bb6b57223 */ /* 0x180fe20000010835 */
[----:B------:R-:W-:Y:S01]  /*6df0*/  MUFU.EX2 R44, R44 ;  /* 0x0000002c002c7308 */ /* 0x000fe20000000800 */
[----:B------:R-:W-:Y:S01]  /*6e00*/  @!P1 LEA R54, R50, UR36, 0x3 ;  /* 0x0000002432369c11 */ /* 0x000fe2000f8e18ff */
[----:B------:R-:W-:Y:S01]  /*6e10*/  FADD.FTZ R35, R25, R4 ;  /* 0x0000000419237221 */ /* 0x000fe20000010000 */
[-CC-:B------:R-:W-:Y:S01]  /*6e20*/  FFMA.FTZ R183, R170, R11.reuse, -R53.reuse ;  /* 0x0000000baab77223 */ /* 0x180fe20000010835 */
[-CC-:B------:R-:W-:Y:S01]  /*6e30*/  FFMA.FTZ R68, R180, R11.reuse, -R53.reuse ;  /* 0x0000000bb4447223 */ /* 0x180fe20000010835 */
[-C--:B------:R-:W-:Y:S01]  /*6e40*/  FFMA.FTZ R177, R168, R11.reuse, -R53 ;  /* 0x0000000ba8b17223 */ /* 0x080fe20000010835 */
[----:B--2---:R-:W-:Y:S01]  /*6e50*/  FADD.FTZ R4, R26, R35 ;  /* 0x000000231a047221 */ /* 0x004fe20000010000 */
        /* <DEDUP_REMOVED lines=8> */
[--C-:B------:R-:W-:Y:S01]  /*6ee0*/  FFMA.FTZ R42, R174, R11, -R53.reuse ;  /* 0x0000000bae2a7223 */ /* 0x100fe20000010835 */
[----:B------:R-:W-:Y:S01]  /*6ef0*/  MUFU.EX2 R183, R183 ;  /* 0x000000b700b77308 */ /* 0x000fe20000000800 */
[----:B------:R-:W-:Y:S01]  /*6f00*/  F2FP.F16.F32.PACK_AB R180, R186, R23 ;  /* 0x00000017bab4723e */ /* 0x000fe200000000ff */
[----:B------:R-:W-:Y:S01]  /*6f10*/  FADD.FTZ R35, R29, R4 ;  /* 0x000000041d237221 */ /* 0x000fe20000010000 */
[--C-:B------:R-:W-:Y:S01]  /*6f20*/  FFMA.FTZ R175, R172, R11, -R53.reuse ;  /* 0x0000000bacaf7223 */ /* 0x100fe20000010835 */
[----:B------:R-:W-:Y:S01]  /*6f30*/  F2FP.F16.F32.PACK_AB R182, R26, R25 ;  /* 0x000000191ab6723e */ /* 0x000fe200000000ff */
[-C--:B------:R-:W-:Y:S01]  /*6f40*/  FFMA.FTZ R34, R34, R11.reuse, -R53 ;  /* 0x0000000b22227223 */ /* 0x080fe20000010835 */
[----:B---3--:R-:W-:Y:S01]  /*6f50*/  FADD.FTZ R4, R164, R35 ;  /* 0x00000023a4047221 */ /* 0x008fe20000010000 */
[-CC-:B------:R-:W-:Y:S01]  /*6f60*/  FFMA.FTZ R46, R46, R11.reuse, -R53.reuse ;  /* 0x0000000b2e2e7223 */ /* 0x180fe20000010835 */
[----:B------:R-:W-:Y:S01]  /*6f70*/  MUFU.EX2 R68, R68 ;  /* 0x0000004400447308 */ /* 0x000fe20000000800 */
[-CC-:B------:R-:W-:Y:S01]  /*6f80*/  FFMA.FTZ R30, R30, R11.reuse, -R53.reuse ;  /* 0x0000000b1e1e7223 */ /* 0x180fe20000010835 */
[----:B------:R-:W-:Y:S01]  /*6f90*/  FADD.FTZ R35, R33, R4 ;  /* 0x0000000421237221 */ /* 0x000fe20000010000 */
[-CC-:B------:R-:W-:Y:S01]  /*6fa0*/  FFMA.FTZ R184, R184, R11.reuse, -R53.reuse ;  /* 0x0000000bb8b87223 */ /* 0x180fe20000010835 */
[-CC-:B------:R-:W-:Y:S01]  /*6fb0*/  FFMA.FTZ R62, R62, R11.reuse, -R53.reuse ;  /* 0x0000000b3e3e7223 */ /* 0x180fe20000010835 */
[-C--:B------:R-:W-:Y:S01]  /*6fc0*/  FFMA.FTZ R190, R190, R11.reuse, -R53 ;  /* 0x0000000bbebe7223 */ /* 0x080fe20000010835 */
[----:B----4-:R-:W-:Y:S01]  /*6fd0*/  FADD.FTZ R4, R160, R35 ;  /* 0x00000023a0047221 */ /* 0x010fe20000010000 */
[----:B------:R-:W-:Y:S01]  /*6fe0*/  FSEL R35, R20, RZ, P4 ;  /* 0x000000ff14237208 */ /* 0x000fe20002000000 */
[----:B------:R-:W-:Y:S01]  /*6ff0*/  MUFU.EX2 R177, R177 ;  /* 0x000000b100b17308 */ /* 0x000fe20000000800 */
[----:B------:R-:W-:Y:S01]  /*7000*/  FFMA.FTZ R188, R188, R11, -R53 ;  /* 0x0000000bbcbc7223 */ /* 0x000fe20000010835 */
[----:B------:R-:W-:Y:S01]  /*7010*/  FADD.FTZ R55, R37, R4 ;  /* 0x0000000425377221 */ /* 0x000fe20000010000 */
[----:B------:R-:W-:-:S02]  /*7020*/  @!P1 VIADD R54, R54, 0x28860 ;  /* 0x0002886036369836 */ /* 0x000fc40000000000 */
[----:B------:R-:W-:Y:S01]  /*7030*/  FADD.FTZ R4, -R35, R12 ;  /* 0x0000000c23047221 */ /* 0x000fe20000010100 */
[-C--:B------:R-:W-:Y:S01]  /*7040*/  FFMA.FTZ R70, R70, R11.reuse, -R53 ;  /* 0x0000000b46467223 */ /* 0x080fe20000010835 */
[----:B-----5:R-:W-:Y:S01]  /*7050*/  FADD.FTZ R50, R74, R55 ;  /* 0x000000374a327221 */ /* 0x020fe20000010000 */
[-CC-:B------:R-:W-:Y:S01]  /*7060*/  FFMA.FTZ R57, R154, R11.reuse, -R53.reuse ;  /* 0x0000000b9a397223 */ /* 0x180fe20000010835 */
[-C--:B------:R-:W-:Y:S01]  /*7070*/  FMUL.FTZ R4, R4, R11.reuse ;  /* 0x0000000b04047220 */ /* 0x080fe20000410000 */
[----:B------:R-:W-:Y:S01]  /*7080*/  MUFU.EX2 R24, R24 ;  /* 0x0000001800187308 */ /* 0x000fe20000000800 */
[----:B------:R-:W-:Y:S01]  /*7090*/  FADD.FTZ R35, R39, R50 ;  /* 0x0000003227237221 */ /* 0x000fe20000010000 */
[----:B------:R-:W-:Y:S01]  /*70a0*/  @!P1 PRMT R54, RZ, 0x654, R54 ;  /* 0x00000654ff369816 */ /* 0x000fe20000000036 */
[-CC-:B------:R-:W-:Y:S01]  /*70b0*/  FFMA.FTZ R52, R52, R11.reuse, -R53.reuse ;  /* 0x0000000b34347223 */ /* 0x180fe20000010835 */
[-C--:B------:R-:W-:Y:S01]  /*70c0*/  FFMA.FTZ R82, R82, R11.reuse, -R53 ;  /* 0x0000000b52527223 */ /* 0x080fe20000010835 */
[----:B------:R-:W-:Y:S01]  /*70d0*/  FADD.FTZ R50, R78, R35 ;  /* 0x000000234e327221 */ /* 0x000fe20000010000 */
[----:B------:R0:W-:Y:S01]  /*70e0*/  @!P1 SYNCS.ARRIVE.TRANS64.RED.A1T0 RZ, [R54+URZ], RZ ;  /* 0x000000ff36ff99a7 */ /* 0x0001e2000810043f */
[-CC-:B------:R-:W-:Y:S01]  /*70f0*/  FFMA.FTZ R56, R56, R11.reuse, -R53.reuse ;  /* 0x0000000b38387223 */ /* 0x180fe20000010835 */
[----:B------:R2:W3:Y:S01]  /*7100*/  MUFU.EX2 R35, R4 ;  /* 0x0000000400237308 */ /* 0x0004e20000000800 */
[----:B------:R-:W-:Y:S01]  /*7110*/  FADD.FTZ R55, R41, R50 ;  /* 0x0000003229377221 */ /* 0x000fe20000010000 */
[----:B------:R-:W-:Y:S01]  /*7120*/  FFMA.FTZ R86, R86, R11, -R53 ;  /* 0x0000000b56567223 */ /* 0x000fe20000010835 */
[----:B------:R-:W-:Y:S01]  /*7130*/  ISETP.GT.AND P4, PT, R10, R13, PT ;  /* 0x0000000d0a00720c */ /* 0x000fe20003f84270 */
[----:B------:R-:W-:Y:S01]  /*7140*/  UMOV UR5, UR4 ;  /* 0x0000000400057c82 */ /* 0x000fe20008000000 */
[----:B------:R-:W-:Y:S01]  /*7150*/  FADD.FTZ R50, R48, R55 ;  /* 0x0000003730327221 */ /* 0x000fe20000010000 */
[--C-:B0-----:R-:W-:Y:S01]  /*7160*/  FFMA.FTZ R54, R158, R11, -R53.reuse ;  /* 0x0000000b9e367223 */ /* 0x101fe20000010835 */
[----:B------:R-:W-:Y:S01]  /*7170*/  F2FP.F16.F32.PACK_AB R178, R164, R29 ;  /* 0x0000001da4b2723e */ /* 0x000fe200000000ff */
[----:B------:R-:W0:Y:S01]  /*7180*/  MUFU.EX2 R72, R72 ;  /* 0x0000004800487308 */ /* 0x000e220000000800 */
[----:B------:R-:W-:Y:S01]  /*7190*/  FADD.FTZ R55, R43, R50 ;  /* 0x000000322b377221 */ /* 0x000fe20000010000 */
[----:B------:R-:W-:Y:S01]  /*71a0*/  FFMA.FTZ R50, R162, R11, -R53 ;  /* 0x0000000ba2327223 */ /* 0x000fe20000010835 */
[----:B------:R-:W-:Y:S01]  /*71b0*/  F2FP.F16.F32.PACK_AB R172, R160, R33 ;  /* 0x00000021a0ac723e */ /* 0x000fe200000000ff */
[----:B------:R-:W-:-:S02]  /*71c0*/  VIADD R10, R10, 0xffffffff ;  /* 0xffffffff0a0a7836 */ /* 0x000fc40000000000 */
[----:B--2---:R-:W-:Y:S01]  /*71d0*/  FADD.FTZ R4, R40, R55 ;  /* 0x0000003728047221 */ /* 0x004fe20000010000 */
[----:B------:R-:W-:Y:S01]  /*71e0*/  FFMA.FTZ R55, R156, R11, -R53 ;  /* 0x0000000b9c377223 */ /* 0x000fe20000010835 */
[----:B------:R-:W-:Y:S01]  /*71f0*/  F2FP.F16.F32.PACK_AB R176, R66, R27 ;  /* 0x0000001b42b0723e */ /* 0x000fe200000000ff */
[----:B------:R-:W2:Y:S01]  /*7200*/  MUFU.EX2 R47, R47 ;  /* 0x0000002f002f7308 */ /* 0x000ea20000000800 */
[----:B-1----:R-:W-:Y:S01]  /*7210*/  FADD.FTZ R59, R15, R4 ;  /* 0x000000040f3b7221 */ /* 0x002fe20000010000 */
[----:B---3--:R-:W-:Y:S01]  /*7220*/  FFMA.FTZ R4, R35, R3, R44 ;  /* 0x0000000323047223 */ /* 0x008fe2000001002c */
[----:B------:R-:W-:Y:S01]  /*7230*/  F2FP.F16.F32.PACK_AB R174, R74, R37 ;  /* 0x000000254aae723e */ /* 0x000fe200000000ff */
        /* <DEDUP_REMOVED lines=12> */
[----:B------:R-:W3:Y:S01]  /*7300*/  MUFU.EX2 R64, R64 ;  /* 0x0000004000407308 */ /* 0x000ee20000000800 */
[----:B------:R-:W-:Y:S01]  /*7310*/  FADD.FTZ R23, R45, R58 ;  /* 0x0000003a2d177221 */ /* 0x000fe20000010000 */
[----:B------:R-:W-:Y:S01]  /*7320*/  FADD.FTZ R3, R177, R4 ;  /* 0x00000004b1037221 */ /* 0x000fe20000010000 */
[----:B------:R-:W-:Y:S01]  /*7330*/  F2FP.F16.F32.PACK_AB R160, R28, R21 ;  /* 0x000000151ca0723e */ /* 0x000fe200000000ff */
[----:B------:R-:W-:Y:S01]  /*7340*/  FMUL.FTZ R94, R94, R35 ;  /* 0x000000235e5e7220 */ /* 0x000fe20000410000 */
[----:B------:R-:W-:Y:S01]  /*7350*/  FADD.FTZ R26, R24, R23 ;  /* 0x00000017181a7221 */ /* 0x000fe20000010000 */
[----:B0-----:R-:W-:Y:S01]  /*7360*/  FADD.FTZ R4, R72, R3 ;  /* 0x0000000348047221 */ /* 0x001fe20000010000 */
[----:B------:R-:W-:Y:S01]  /*7370*/  F2FP.F16.F32.PACK_AB R162, R24, R45 ;  /* 0x0000002d18a2723e */ /* 0x000fe200000000ff */
[----:B------:R-:W0:Y:S01]  /*7380*/  MUFU.EX2 R38, R38 ;  /* 0x0000002600267308 */ /* 0x000e220000000800 */
[----:B--2---:R-:W-:Y:S01]  /*7390*/  FADD.FTZ R23, R47, R26 ;  /* 0x0000001a2f177221 */ /* 0x004fe20000010000 */
[----:B-1----:R-:W-:Y:S01]  /*73a0*/  FADD.FTZ R3, R179, R4 ;  /* 0x00000004b3037221 */ /* 0x002fe20000010000 */
[----:B------:R-:W-:Y:S01]  /*73b0*/  F2FP.F16.F32.PACK_AB R181, R181, R44 ;  /* 0x0000002cb5b5723e */ /* 0x000fe200000000ff */
[----:B------:R-:W-:Y:S01]  /*73c0*/  FMUL.FTZ R95, R95, R35 ;  /* 0x000000235f5f7220 */ /* 0x000fe20000410000 */
[----:B------:R-:W-:Y:S01]  /*73d0*/  F2FP.F16.F32.PACK_AB R183, R68, R183 ;  /* 0x000000b744b7723e */ /* 0x000fe200000000ff */
[----:B------:R-:W-:Y:S01]  /*73e0*/  FMUL.FTZ R98, R98, R35 ;  /* 0x0000002362627220 */ /* 0x000fe20000410000 */
[----:B------:R-:W-:Y:S01]  /*73f0*/  F2FP.F16.F32.PACK_AB R177, R72, R177 ;  /* 0x000000b148b1723e */ /* 0x000fe200000000ff */
[----:B------:R-:W1:Y:S01]  /*7400*/  MUFU.EX2 R49, R49 ;  /* 0x0000003100317308 */ /* 0x000e620000000800 */
[C---:B---3--:R-:W-:Y:S01]  /*7410*/  FADD.FTZ R26, R64.reuse, R23 ;  /* 0x00000017401a7221 */ /* 0x048fe20000010000 */
[----:B------:R-:W-:Y:S01]  /*7420*/  F2FP.F16.F32.PACK_AB R156, R64, R47 ;  /* 0x0000002f409c723e */ /* 0x000fe200000000ff */
[-C--:B------:R-:W-:Y:S01]  /*7430*/  FMUL.FTZ R99, R99, R35.reuse ;  /* 0x0000002363637220 */ /* 0x080fe20000410000 */
[-C--:B------:R-:W-:Y:S01]  /*7440*/  FMUL.FTZ R102, R102, R35.reuse ;  /* 0x0000002366667220 */ /* 0x080fe20000410000 */
[-C--:B------:R-:W-:Y:S01]  /*7450*/  FMUL.FTZ R103, R103, R35.reuse ;  /* 0x0000002367677220 */ /* 0x080fe20000410000 */
[-C--:B------:R-:W-:Y:S01]  /*7460*/  FMUL.FTZ R106, R106, R35.reuse ;  /* 0x000000236a6a7220 */ /* 0x080fe20000410000 */
[----:B------:R-:W-:Y:S01]  /*7470*/  FMUL.FTZ R107, R107, R35 ;  /* 0x000000236b6b7220 */ /* 0x000fe20000410000 */
[----:B------:R-:W2:Y:S01]  /*7480*/  MUFU.EX2 R173, R173 ;  /* 0x000000ad00ad7308 */ /* 0x000ea20000000800 */
[C---:B0-----:R-:W-:Y:S01]  /*7490*/  FADD.FTZ R4, R38.reuse, R3 ;  /* 0x0000000326047221 */ /* 0x041fe20000010000 */
[----:B------:R-:W-:Y:S01]  /*74a0*/  F2FP.F16.F32.PACK_AB R179, R38, R179 ;  /* 0x000000b326b3723e */ /* 0x000fe200000000ff */
[-C--:B------:R-:W-:Y:S01]  /*74b0*/  FMUL.FTZ R110, R110, R35.reuse ;  /* 0x000000236e6e7220 */ /* 0x080fe20000410000 */
[-C--:B------:R-:W-:Y:S01]  /*74c0*/  FMUL.FTZ R111, R111, R35.reuse ;  /* 0x000000236f6f7220 */ /* 0x080fe20000410000 */
[-C--:B------:R-:W-:Y:S01]  /*74d0*/  FMUL.FTZ R114, R114, R35.reuse ;  /* 0x0000002372727220 */ /* 0x080fe20000410000 */
[-C--:B------:R-:W-:Y:S01]  /*74e0*/  FMUL.FTZ R115, R115, R35.reuse ;  /* 0x0000002373737220 */ /* 0x080fe20000410000 */
[-C--:B------:R-:W-:Y:S01]  /*74f0*/  FMUL.FTZ R118, R118, R35.reuse ;  /* 0x0000002376767220 */ /* 0x080fe20000410000 */
[----:B------:R-:W0:Y:S01]  /*7500*/  MUFU.EX2 R36, R36 ;  /* 0x0000002400247308 */ /* 0x000e220000000800 */
[----:B-1----:R-:W-:Y:S01]  /*7510*/  FADD.FTZ R23, R49, R26 ;  /* 0x0000001a31177221 */ /* 0x002fe20000010000 */
[-C--:B------:R-:W-:Y:S01]  /*7520*/  FMUL.FTZ R119, R119, R35.reuse ;  /* 0x0000002377777220 */ /* 0x080fe20000410000 */
[-C--:B------:R-:W-:Y:S01]  /*7530*/  FMUL.FTZ R122, R122, R35.reuse ;  /* 0x000000237a7a7220 */ /* 0x080fe20000410000 */
[-C--:B------:R-:W-:Y:S01]  /*7540*/  FMUL.FTZ R123, R123, R35.reuse ;  /* 0x000000237b7b7220 */ /* 0x080fe20000410000 */
[-C--:B------:R-:W-:Y:S01]  /*7550*/  FMUL.FTZ R126, R126, R35.reuse ;  /* 0x000000237e7e7220 */ /* 0x080fe20000410000 */
[-C--:B------:R-:W-:Y:S01]  /*7560*/  FMUL.FTZ R127, R127, R35.reuse ;  /* 0x000000237f7f7220 */ /* 0x080fe20000410000 */
[-C--:B------:R-:W-:Y:S01]  /*7570*/  FMUL.FTZ R130, R130, R35.reuse ;  /* 0x0000002382827220 */ /* 0x080fe20000410000 */
[----:B------:R-:W1:Y:S01]  /*7580*/  MUFU.EX2 R42, R42 ;  /* 0x0000002a002a7308 */ /* 0x000e620000000800 */
[----:B--2---:R-:W-:Y:S01]  /*7590*/  FADD.FTZ R3, R173, R4 ;  /* 0x00000004ad037221 */ /* 0x004fe20000010000 */
[-C--:B------:R-:W-:Y:S01]  /*75a0*/  FMUL.FTZ R131, R131, R35.reuse ;  /* 0x0000002383837220 */ /* 0x080fe20000410000 */
[-C--:B------:R-:W-:Y:S01]  /*75b0*/  FMUL.FTZ R134, R134, R35.reuse ;  /* 0x0000002386867220 */ /* 0x080fe20000410000 */
[-C--:B------:R-:W-:Y:S01]  /*75c0*/  FMUL.FTZ R135, R135, R35.reuse ;  /* 0x0000002387877220 */ /* 0x080fe20000410000 */
[-C--:B------:R-:W-:Y:S01]  /*75d0*/  FMUL.FTZ R138, R138, R35.reuse ;  /* 0x000000238a8a7220 */ /* 0x080fe20000410000 */
[-C--:B------:R-:W-:Y:S01]  /*75e0*/  FMUL.FTZ R139, R139, R35.reuse ;  /* 0x000000238b8b7220 */ /* 0x080fe20000410000 */
[----:B------:R-:W-:Y:S01]  /*75f0*/  FMUL.FTZ R142, R142, R35 ;  /* 0x000000238e8e7220 */ /* 0x000fe20000410000 */
[----:B------:R-:W-:Y:S01]  /*7600*/  MUFU.EX2 R152, R152 ;  /* 0x0000009800987308 */ /* 0x000fe20000000800 */
[C---:B0-----:R-:W-:Y:S01]  /*7610*/  FADD.FTZ R23, R36.reuse, R23 ;  /* 0x0000001724177221 */ /* 0x041fe20000010000 */
[----:B------:R-:W-:Y:S01]  /*7620*/  F2FP.F16.F32.PACK_AB R158, R36, R49 ;  /* 0x00000031249e723e */ /* 0x000fe200000000ff */
[-C--:B------:R-:W-:Y:S01]  /*7630*/  FMUL.FTZ R143, R143, R35.reuse ;  /* 0x000000238f8f7220 */ /* 0x080fe20000410000 */
[-C--:B------:R-:W-:Y:S01]  /*7640*/  FMUL.FTZ R146, R146, R35.reuse ;  /* 0x0000002392927220 */ /* 0x080fe20000410000 */
[-C--:B------:R-:W-:Y:S01]  /*7650*/  FMUL.FTZ R147, R147, R35.reuse ;  /* 0x0000002393937220 */ /* 0x080fe20000410000 */
[-C--:B------:R-:W-:Y:S01]  /*7660*/  FMUL.FTZ R150, R150, R35.reuse ;  /* 0x0000002396967220 */ /* 0x080fe20000410000 */
[----:B------:R-:W-:Y:S01]  /*7670*/  FMUL.FTZ R151, R151, R35 ;  /* 0x0000002397977220 */ /* 0x000fe20000410000 */
[----:B------:R-:W0:Y:S01]  /*7680*/  MUFU.EX2 R175, R175 ;  /* 0x000000af00af7308 */ /* 0x000e220000000800 */
[C---:B-1----:R-:W-:Y:S01]  /*7690*/  FADD.FTZ R4, R42.reuse, R3 ;  /* 0x000000032a047221 */ /* 0x042fe20000010000 */
[----:B------:R-:W-:Y:S01]  /*76a0*/  F2FP.F16.F32.PACK_AB R173, R42, R173 ;  /* 0x000000ad2aad723e */ /* 0x000fe200000000ff */
[----:B------:R-:W-:-:S05]  /*76b0*/  IMAD.MOV.U32 R0, RZ, RZ, R14 ;  /* 0x000000ffff007224 */ /* 0x000fca00078e000e */
[----:B------:R-:W-:Y:S08]  /*76c0*/  MUFU.EX2 R51, R51 ;  /* 0x0000003300337308 */ /* 0x000ff00000000800 */
[----:B------:R-:W1:Y:S01]  /*76d0*/  MUFU.EX2 R34, R34 ;  /* 0x0000002200227308 */ /* 0x000e620000000800 */
[----:B0-----:R-:W-:-:S07]  /*76e0*/  FADD.FTZ R3, R175, R4 ;  /* 0x00000004af037221 */ /* 0x001fce0000010000 */
[----:B------:R-:W-:Y:S08]  /*76f0*/  MUFU.EX2 R32, R32 ;  /* 0x0000002000207308 */ /* 0x000ff00000000800 */
[----:B------:R-:W0:Y:S01]  /*7700*/  MUFU.EX2 R169, R169 ;  /* 0x000000a900a97308 */ /* 0x000e220000000800 */
[C---:B-1----:R-:W-:Y:S01]  /*7710*/  FADD.FTZ R4, R34.reuse, R3 ;  /* 0x0000000322047221 */ /* 0x042fe20000010000 */
[----:B------:R-:W-:-:S06]  /*7720*/  F2FP.F16.F32.PACK_AB R175, R34, R175 ;  /* 0x000000af22af723e */ /* 0x000fcc00000000ff */
[----:B------:R-:W1:Y:S08]  /*7730*/  MUFU.EX2 R31, R31 ;  /* 0x0000001f001f7308 */ /* 0x000e700000000800 */
[----:B------:R-:W2:Y:S01]  /*7740*/  MUFU.EX2 R46, R46 ;  /* 0x0000002e002e7308 */ /* 0x000ea20000000800 */
[----:B0-----:R-:W-:-:S07]  /*7750*/  FADD.FTZ R3, R169, R4 ;  /* 0x00000004a9037221 */ /* 0x001fce0000010000 */
[----:B------:R0:W-:Y:S01]  /*7760*/  MUFU.EX2 R12, R30 ;  /* 0x0000001e000c7308 */ /* 0x0001e20000000800 */
[----:B-1----:R-:W-:-:S07]  /*7770*/  F2FP.F16.F32.PACK_AB R154, R31, R32 ;  /* 0x000000201f9a723e */ /* 0x002fce00000000ff */
[----:B------:R-:W1:Y:S01]  /*7780*/  MUFU.EX2 R171, R171 ;  /* 0x000000ab00ab7308 */ /* 0x000e620000000800 */
[----:B0-----:R-:W-:Y:S01]  /*7790*/  FFMA.FTZ R30, R166, R11, -R53 ;  /* 0x0000000ba61e7223 */ /* 0x001fe20000010835 */
[----:B------:R-:W-:Y:S01]  /*77a0*/  F2FP.F16.F32.PACK_AB R166, R22, R15 ;  /* 0x0000000f16a6723e */ /* 0x000fe200000000ff */
[----:B------:R-:W-:Y:S01]  /*77b0*/  FADD.FTZ R22, R152, R23 ;  /* 0x0000001798167221 */ /* 0x000fe20000010000 */
[----:B------:R-:W-:Y:S01]  /*77c0*/  FFMA.FTZ R53, R60, R11, -R53 ;  /* 0x0000000b3c357223 */ /* 0x000fe20000010835 */
[C---:B------:R-:W-:Y:S02]  /*77d0*/  F2FP.F16.F32.PACK_AB R152, R51.reuse, R152 ;  /* 0x000000983398723e */ /* 0x040fe400000000ff */
[----:B------:R-:W-:Y:S01]  /*77e0*/  FADD.FTZ R15, R51, R22 ;  /* 0x00000016330f7221 */ /* 0x000fe20000010000 */
[----:B------:R-:W0:Y:S01]  /*77f0*/  MUFU.EX2 R165, R165 ;  /* 0x000000a500a57308 */ /* 0x000e220000000800 */
[----:B--2---:R-:W-:Y:S02]  /*7800*/  F2FP.F16.F32.PACK_AB R169, R46, R169 ;  /* 0x000000a92ea9723e */ /* 0x004fe400000000ff */
[----:B------:R-:W-:Y:S01]  /*7810*/  FADD.FTZ R22, R32, R15 ;  /* 0x0000000f20167221 */ /* 0x000fe20000010000 */
[----:B------:R-:W-:-:S03]  /*7820*/  IMAD.MOV.U32 R15, RZ, RZ, R2 ;  /* 0x000000ffff0f7224 */ /* 0x000fc600078e0002 */
[----:B------:R-:W-:Y:S01]  /*7830*/  FADD.FTZ R4, R31, R22 ;  /* 0x000000161f047221 */ /* 0x000fe20000010000 */
[----:B------:R-:W2:Y:S01]  /*7840*/  MUFU.EX2 R184, R184 ;  /* 0x000000b800b87308 */ /* 0x000ea20000000800 */
[----:B------:R-:W-:-:S04]  /*7850*/  FADD.FTZ R22, R46, R3 ;  /* 0x000000032e167221 */ /* 0x000fc80000010000 */
[----:B-1----:R-:W-:Y:S01]  /*7860*/  FADD.FTZ R3, R171, R22 ;  /* 0x00000016ab037221 */ /* 0x002fe20000010000 */
[C---:B------:R-:W-:Y:S02]  /*7870*/  F2FP.F16.F32.PACK_AB R171, R12.reuse, R171 ;  /* 0x000000ab0cab723e */ /* 0x040fe400000000ff */
[----:B------:R-:W1:Y:S01]  /*7880*/  MUFU.EX2 R167, R62 ;  /* 0x0000003e00a77308 */ /* 0x000e620000000800 */
[----:B------:R-:W-:Y:S01]  /*7890*/  FADD.FTZ R22, R12, R3 ;  /* 0x000000030c167221 */ /* 0x000fe20000010000 */
[----:B------:R-:W-:-:S03]  /*78a0*/  IMAD.MOV.U32 R12, RZ, RZ, R20 ;  /* 0x000000ffff0c7224 */ /* 0x000fc600078e0014 */
[----:B0-----:R-:W-:-:S03]  /*78b0*/  FADD.FTZ R22, R165, R22 ;  /* 0x00000016a5167221 */ /* 0x001fc60000010000 */
        /* <DEDUP_REMOVED lines=32> */
[----:B------:R-:W-:-:S03]  /*7ac0*/  F2FP.F16.F32.PACK_AB R153, R56, R153 ;  /* 0x000000993899723e */ /* 0x000fc600000000ff */
[----:B-1----:R-:W-:-:S04]  /*7ad0*/  FADD.FTZ R22, R155, R22 ;  /* 0x000000169b167221 */ /* 0x002fc80000010000 */
[C---:B0-----:R-:W-:Y:S01]  /*7ae0*/  FADD.FTZ R3, R53.reuse, R22 ;  /* 0x0000001635037221 */ /* 0x041fe20000010000 */
[----:B------:R-:W-:Y:S01]  /*7af0*/  F2FP.F16.F32.PACK_AB R155, R53, R155 ;  /* 0x0000009b359b723e */ /* 0x000fe200000000ff */
[----:B------:R-:W-:Y:S06]  /*7b00*/  @P4 BRA `(.L_x_7243) ;  /* 0xffffffcc00f84947 */ /* 0x000fec000383ffff */
[----:B------:R-:W-:Y:S02]  /*7b10*/  IMAD.MOV.U32 R12, RZ, RZ, R20 ;  /* 0x000000ffff0c7224 */ /* 0x000fe400078e0014 */
[----:B------:R-:W-:-:S07]  /*7b20*/  IMAD.MOV.U32 R0, RZ, RZ, R14 ;  /* 0x000000ffff007224 */ /* 0x000fce00078e000e */
.L_x_7226:
[----:B------:R-:W0:Y:S01]  /*7b30*/  LDC R13, c[0x0][0x448] ;  /* 0x00011200ff0d7b82 */ /* 0x000e220000000800 */
[----:B------:R-:W-:-:S05]  /*7b40*/  IADD3 R15, -R9, 0x1, RZ ;  /* 0x00000001090f7810 */ /* 0x000fca0007ffe1ff */
[----:B------:R-:W-:Y:S02]  /*7b50*/  IMAD R20, R16, UR38, R15 ;  /* 0x0000002610147c24 */ /* 0x000fe4000f8e020f */
[----:B------:R-:W1:Y:S08]  /*7b60*/  S2UR UR5, SR_CTAID.X ;  /* 0x00000000000579c3 */ /* 0x000e700000002500 */
[----:B------:R-:W2:Y:S01]  /*7b70*/  LDC R22, c[0x0][0x9e4] ;  /* 0x00027900ff167b82 */ /* 0x000ea20000000800 */
[----:B0-----:R-:W-:Y:S01]  /*7b80*/  ISETP.NE.AND P5, PT, R13, 0x1, PT ;  /* 0x000000010d00780c */ /* 0x001fe20003fa5270 */
[----:B-1----:R-:W-:-:S12]  /*7b90*/  ULEA UR5, UR5, 0x7f, 0x7 ;  /* 0x0000007f05057891 */ /* 0x002fd8000f8e383f */
[----:B------:R-:W0:Y:S01]  /*7ba0*/  @P5 LDC R13, c[0x0][0x44c] ;  /* 0x00011300ff0d5b82 */ /* 0x000e220000000800 */
[----:B------:R-:W-:Y:S01]  /*7bb0*/  IMAD.U32 R9, RZ, RZ, UR5 ;  /* 0x00000005ff097e24 */ /* 0x000fe2000f8e00ff */
[----:B--2---:R-:W-:-:S06]  /*7bc0*/  ISETP.GE.AND P6, PT, R22, 0x1, PT ;  /* 0x000000011600780c */ /* 0x004fcc0003fc6270 */
[----:B------:R-:W1:Y:S01]  /*7bd0*/  @P5 LDC R14, c[0x0][0x450] ;  /* 0x00011400ff0e5b82 */ /* 0x000e620000000800 */
[----:B0-----:R-:W-:Y:S01]  /*7be0*/  @P5 IMAD.HI.U32 R13, R13, UR5, RZ ;  /* 0x000000050d0d5c27 */ /* 0x001fe2000f8e00ff */
[----:B------:R-:W-:-:S04]  /*7bf0*/  ULDC UR5, c[0x0][0x9dc] ;  /* 0x0002770000057ab9 */ /* 0x000fc80000000800 */
        /* <DEDUP_REMOVED lines=13> */
.L_x_7245:
[----:B------:R-:W-:-:S13]  /*7cd0*/  ISETP.NE.AND P2, PT, R22, 0x1, PT ;  /* 0x000000011600780c */ /* 0x000fda0003f45270 */
[----:B------:R-:W0:Y:S02]  /*7ce0*/  @P2 LDC.64 R14, c[0x0][0x9e8] ;  /* 0x00027a00ff0e2b82 */ /* 0x000e240000000a00 */
[----:B0-----:R-:W-:-:S05]  /*7cf0*/  @P2 IMAD.HI.U32 R14, R9, R14, RZ ;  /* 0x0000000e090e2227 */ /* 0x001fca00078e00ff */
[----:B------:R-:W-:-:S07]  /*7d00*/  @P2 SHF.R.U32.HI R9, RZ, R15, R14 ;  /* 0x0000000fff092219 */ /* 0x000fce000001160e */
.L_x_7246:
[----:B------:R-:W-:-:S05]  /*7d10*/  IMAD R14, R9, R22, RZ ;  /* 0x00000016090e7224 */ /* 0x000fca00078e02ff */
[----:B------:R-:W-:-:S07]  /*7d20*/  VIMNMX R13, R13, R14, !PT ;  /* 0x0000000e0d0d7248 */ /* 0x000fce0007fe0100 */
.L_x_7244:
[----:B------:R-:W-:-:S05]  /*7d30*/  VIADD R13, R13, 0x7f ;  /* 0x0000007f0d0d7836 */ /* 0x000fca0000000000 */
[----:B------:R-:W-:-:S04]  /*7d40*/  SHF.R.S32.HI R14, RZ, 0x1f, R13 ;  /* 0x0000001fff0e7819 */ /* 0x000fc8000001140d */
[----:B------:R-:W-:-:S04]  /*7d50*/  LEA.HI R14, R14, R13, RZ, 0x7 ;  /* 0x0000000d0e0e7211 */ /* 0x000fc800078f38ff */
[----:B------:R-:W-:-:S04]  /*7d60*/  SHF.R.S32.HI R14, RZ, 0x7, R14 ;  /* 0x00000007ff0e7819 */ /* 0x000fc8000001140e */
[----:B------:R-:W-:-:S04]  /*7d70*/  VIMNMX R9, R17, R14, !PT ;  /* 0x0000000e11097248 */ /* 0x000fc80007fe0100 */
[----:B------:R-:W-:-:S13]  /*7d80*/  ISETP.GE.AND P2, PT, R10, R9, PT ;  /* 0x000000090a00720c */ /* 0x000fda0003f46270 */
[----:B------:R-:W-:Y:S05]  /*7d90*/  @!P2 BRA `(.L_x_7247) ;  /* 0x0000001c00f0a947 */ /* 0x000fea0003800000 */
[----:B------:R-:W-:Y:S01]  /*7da0*/  IMAD.MOV.U32 R15, RZ, RZ, R12 ;  /* 0x000000ffff0f7224 */ /* 0x000fe200078e000c */
[----:B------:R-:W-:Y:S01]  /*7db0*/  UMOV UR5, UR4 ;  /* 0x0000000400057c82 */ /* 0x000fe20008000000 */
[----:B------:R-:W-:Y:S02]  /*7dc0*/  IMAD.MOV.U32 R13, RZ, RZ, R0 ;  /* 0x000000ffff0d7224 */ /* 0x000fe400078e0000 */
[----:B------:R-:W-:-:S07]  /*7dd0*/  IMAD.MOV.U32 R14, RZ, RZ, R2 ;  /* 0x000000ffff0e7224 */ /* 0x000fce00078e0002 */
.L_x_7256:
        /* <DEDUP_REMOVED lines=9> */
.L_x_7249:
[----:B------:R-:W-:Y:S01]  /*7e70*/  ULEA UR10, UR4, UR36, 0x3 ;  /* 0x00000024040a7291 */ /* 0x000fe2000f8e183f */
[----:B------:R-:W-:-:S08]  /*7e80*/  SHF.L.U32 R0, R2, 0x1f, RZ ;  /* 0x0000001f02007819 */ /* 0x000fd000000006ff */
[----:B------:R0:W1:Y:S01]  /*7e90*/  SYNCS.PHASECHK.TRANS64.TRYWAIT P3, [UR10+0x28830], R0 ;  /* 0x02883000ff0075a7 */ /* 0x000062000806014a */
[----:B------:R-:W-:Y:S05]  /*7ea0*/  @!P0 BRA `(.L_x_7250) ;  /* 0x0000000000048947 */ /* 0x000fea0003800000 */
[----:B------:R-:W-:Y:S01]  /*7eb0*/  BPT.TRAP 0x1 ;  /* 0x000000040000795c */ /* 0x000fe20000300000 */
.L_x_7250:
[----:B-1----:R-:W-:Y:S05]  /*7ec0*/  @P3 BRA `(.L_x_7248) ;  /* 0x0000000000083947 */ /* 0x002fea0003800000 */
[----:B------:R-:W1:Y:S02]  /*7ed0*/  SYNCS.PHASECHK.TRANS64.TRYWAIT P3, [UR10+0x28830], R0 ;  /* 0x02883000ff0075a7 */ /* 0x000e64000806014a */
[----:B-1----:R-:W-:Y:S05]  /*7ee0*/  @!P3 BRA `(.L_x_7251) ;  /* 0x000000b00040b947 */ /* 0x002fea0003800000 */
.L_x_7248:
        /* <DEDUP_REMOVED lines=47> */
.L_x_7253:
[----:B------:R-:W-:Y:S01]  /*81e0*/  ULEA UR10, UR5, UR36, 0x3 ;  /* 0x00000024050a7291 */ /* 0x000fe2000f8e183f */
[----:B------:R-:W-:-:S08]  /*81f0*/  SHF.L.U32 R0, R14, 0x1f, RZ ;  /* 0x0000001f0e007819 */ /* 0x000fd000000006ff */
[----:B------:R0:W1:Y:S01]  /*8200*/  SYNCS.PHASECHK.TRANS64.TRYWAIT P2, [UR10+0x28850], R0 ;  /* 0x02885000ff0075a7 */ /* 0x000062000804014a */
[----:B------:R-:W-:Y:S05]  /*8210*/  @!P0 BRA `(.L_x_7254) ;  /* 0x0000000000048947 */ /* 0x000fea0003800000 */
[----:B------:R-:W-:Y:S01]  /*8220*/  BPT.TRAP 0x1 ;  /* 0x000000040000795c */ /* 0x000fe20000300000 */
.L_x_7254:
[----:B-1----:R-:W-:Y:S05]  /*8230*/  @P2 BRA `(.L_x_7252) ;  /* 0x0000000000082947 */ /* 0x002fea0003800000 */
[----:B------:R-:W1:Y:S02]  /*8240*/  SYNCS.PHASECHK.TRANS64.TRYWAIT P2, [UR10+0x28850], R0 ;  /* 0x02885000ff0075a7 */ /* 0x000e64000804014a */
[----:B-1----:R-:W-:Y:S05]  /*8250*/  @!P2 BRA `(.L_x_7255) ;  /* 0x000000ac007ca947 */ /* 0x002fea0003800000 */
.L_x_7252:
[----:B------:R-:W-:Y:S01]  /*8260*/  UIADD3 UR10, UR36, 0x400, URZ ;  /* 0x00000400240a7890 */ /* 0x000fe2000fffe03f */
[----:B------:R-:W-:Y:S01]  /*8270*/  WARPGROUP.ARRIVE ;  /* 0x00000000000079c5 */ /* 0x000fe20000000000 */
[----:B------:R-:W-:Y:S01]  /*8280*/  UMOV UR11, 0x40000040 ;  /* 0x40000040000b7882 */ /* 0x000fe20000000000 */
[----:B------:R-:W-:Y:S01]  /*8290*/  UMOV UR15, 0x40000040 ;  /* 0x40000040000f7882 */ /* 0x000fe20000000000 */
[----:B------:R-:W-:Y:S01]  /*82a0*/  USHF.R.U32.HI UR10, URZ, 0x4, UR10 ;  /* 0x000000043f0a7899 */ /* 0x000fe2000801160a */
[----:B01----:R-:W-:Y:S02]  /*82b0*/  FMNMX.FTZ R0, R24, R13, !PT ;  /* 0x0000000d18007209 */ /* 0x003fe40007810000 */
[C---:B------:R-:W-:Y:S01]  /*82c0*/  ISETP.GT.AND P2, PT, R10.reuse, R9, PT ;  /* 0x000000090a00720c */ /* 0x040fe20003f44270 */
[----:B------:R-:W-:Y:S01]  /*82d0*/  ULOP3.LUT UR10, UR10, 0x3fff, URZ, 0xc0, !UPT ;  /* 0x00003fff0a0a7892 */ /* 0x000fe2000f8ec03f */
[----:B------:R-:W-:Y:S01]  /*82e0*/  FMNMX.FTZ R11, R25, R0, !PT ;  /* 0x00000000190b7209 */ /* 0x000fe20007810000 */
[----:B------:R-:W-:-:S02]  /*82f0*/  VIADD R10, R10, 0xffffffff ;  /* 0xffffffff0a0a7836 */ /* 0x000fc40000000000 */
[----:B------:R-:W-:Y:S01]  /*8300*/  ULOP3.LUT UR10, UR10, 0x4000000, URZ, 0xfc, !UPT ;  /* 0x040000000a0a7892 */ /* 0x000fe2000f8efc3f */
[----:B------:R-:W-:-:S03]  /*8310*/  FMNMX.FTZ R0, R28, R11, !PT ;  /* 0x0000000b1c007209 */ /* 0x000fc60007810000 */
[----:B------:R-:W-:Y:S01]  /*8320*/  ULEA UR10, UR5, UR10, 0xb ;  /* 0x0000000a050a7291 */ /* 0x000fe2000f8e583f */
[----:B------:R-:W-:-:S03]  /*8330*/  FMNMX.FTZ R11, R29, R0, !PT ;  /* 0x000000001d0b7209 */ /* 0x000fc60007810000 */
[----:B------:R-:W-:Y:S01]  /*8340*/  UIADD3 UR14, UR10, 0x80, URZ ;  /* 0x000000800a0e7890 */ /* 0x000fe2000fffe03f */
[----:B------:R-:W-:-:S04]  /*8350*/  FMNMX.FTZ R0, R32, R11, !PT ;  /* 0x0000000b20007209 */ /* 0x000fc80007810000 */
[----:B------:R-:W-:Y:S01]  /*8360*/  HGMMA.64x128x16.F32 R88, R180, gdesc[UR8].tnspB, R88, gsb0 ;  /* 0x41e00008b4587df0 */ /* 0x000fe20008000858 */
        /* <DEDUP_REMOVED lines=30> */
[----:B------:R-:W0:Y:S01]  /*8550*/  LDC R11, c[0x0][0x988] ;  /* 0x00026200ff0b7b82 */ /* 0x000e220000000800 */
[----:B------:R-:W-:Y:S02]  /*8560*/  FMNMX.FTZ R12, R26, R15, !PT ;  /* 0x0000000f1a0c7209 */ /* 0x000fe40007810000 */
[----:B------:R-:W1:Y:S01]  /*8570*/  SHFL.BFLY PT, R21, R20, 0x1, 0x1f ;  /* 0x0c201f0014157f89 */ /* 0x000e6200000e0000 */
[----:B------:R-:W-:Y:S02]  /*8580*/  WARPGROUP.DEPBAR.LE gsb0, 0x0 ;  /* 0x00008000000079c5 */ /* 0x000fe40000010000 */
[----:B------:R-:W-:-:S06]  /*8590*/  WARPGROUP.ARRIVE ;  /* 0x00000000000079c5 */ /* 0x000fcc0000000000 */
[----:B------:R-:W-:Y:S01]  /*85a0*/  HGMMA.64x128x16.F32 R88, R176, gdesc[UR12].tnspB, R88, gsb0 ;  /* 0x41e0000cb0587df0 */ /* 0x000fe20008000858 */
[----:B------:R-:W-:Y:S01]  /*85b0*/  UIADD3 UR14, UR10, 0x100, URZ ;  /* 0x000001000a0e7890 */ /* 0x000fe2000fffe03f */
[----:B------:R-:W-:Y:S01]  /*85c0*/  UMOV UR15, 0x40000040 ;  /* 0x40000040000f7882 */ /* 0x000fe20000000000 */
[----:B-1----:R-:W-:-:S05]  /*85d0*/  FMNMX.FTZ R0, R20, R21, !PT ;  /* 0x0000001514007209 */ /* 0x002fca0007810000 */
[----:B------:R-:W-:-:S04]  /*85e0*/  FADD.FTZ R14, -R0, R13 ;  /* 0x0000000d000e7221 */ /* 0x000fc80000010100 */
[-C--:B0-----:R-:W-:Y:S01]  /*85f0*/  FMUL.FTZ R13, R14, R11.reuse ;  /* 0x0000000b0e0d7220 */ /* 0x081fe20000410000 */
[----:B------:R-:W-:-:S04]  /*8600*/  FMUL.FTZ R14, R0, R11 ;  /* 0x0000000b000e7220 */ /* 0x000fc80000410000 */
        /* <DEDUP_REMOVED lines=17> */
[----:B------:R-:W-:Y:S01]  /*8720*/  FFMA.FTZ R29, R37, R11, -R14 ;  /* 0x0000000b251d7223 */ /* 0x000fe2000001080e */
[----:B------:R-:W0:Y:S02]  /*8730*/  MUFU.EX2 R180, R180 ;  /* 0x000000b400b47308 */ /* 0x000e240000000800 */
[----:B------:R-:W-:-:S04]  /*8740*/  FMNMX.FTZ R33, R39, R12, !PT ;  /* 0x0000000c27217209 */ /* 0x000fc80007810000 */
[----:B------:R-:W-:Y:S02]  /*8750*/  FMNMX.FTZ R12, R42, R33, !PT ;  /* 0x000000212a0c7209 */ /* 0x000fe40007810000 */
[----:B------:R-:W1:Y:S02]  /*8760*/  MUFU.EX2 R21, R21 ;  /* 0x0000001500157308 */ /* 0x000e640000000800 */
[----:B------:R-:W-:-:S04]  /*8770*/  FMNMX.FTZ R33, R43, R12, !PT ;  /* 0x0000000c2b217209 */ /* 0x000fc80007810000 */
[----:B------:R-:W-:Y:S01]  /*8780*/  FMNMX.FTZ R12, R46, R33, !PT ;  /* 0x000000212e0c7209 */ /* 0x000fe20007810000 */
[----:B------:R-:W-:Y:S01]  /*8790*/  FFMA.FTZ R33, R41, R11, -R14 ;  /* 0x0000000b29217223 */ /* 0x000fe2000001080e */
[----:B------:R-:W-:Y:S01]  /*87a0*/  MUFU.EX2 R182, R182 ;  /* 0x000000b600b67308 */ /* 0x000fe20000000800 */
[----:B0-----:R-:W-:Y:S01]  /*87b0*/  FFMA.FTZ R4, R13, R4, R180 ;  /* 0x000000040d047223 */ /* 0x001fe200000100b4 */
[----:B------:R-:W-:-:S04]  /*87c0*/  FMNMX.FTZ R37, R47, R12, !PT ;  /* 0x0000000c2f257209 */ /* 0x000fc80007810000 */
[----:B------:R-:W-:Y:S02]  /*87d0*/  FMNMX.FTZ R12, R50, R37, !PT ;  /* 0x00000025320c7209 */ /* 0x000fe40007810000 */
[----:B------:R-:W-:Y:S01]  /*87e0*/  MUFU.EX2 R23, R23 ;  /* 0x0000001700177308 */ /* 0x000fe20000000800 */
[----:B-1----:R-:W-:Y:S02]  /*87f0*/  F2FP.F16.F32.PACK_AB R180, R21, R180 ;  /* 0x000000b415b4723e */ /* 0x002fe400000000ff */
[----:B------:R-:W-:-:S04]  /*8800*/  FMNMX.FTZ R37, R51, R12, !PT ;  /* 0x0000000c33257209 */ /* 0x000fc80007810000 */
[----:B------:R-:W-:Y:S01]  /*8810*/  FMNMX.FTZ R12, R54, R37, !PT ;  /* 0x00000025360c7209 */ /* 0x000fe20007810000 */
[----:B------:R-:W-:Y:S01]  /*8820*/  FFMA.FTZ R37, R45, R11, -R14 ;  /* 0x0000000b2d257223 */ /* 0x000fe2000001080e */
[----:B------:R-:W-:Y:S02]  /*8830*/  MUFU.EX2 R25, R25 ;  /* 0x0000001900197308 */ /* 0x000fe40000000800 */
[----:B------:R-:W-:-:S04]  /*8840*/  FMNMX.FTZ R41, R55, R12, !PT ;  /* 0x0000000c37297209 */ /* 0x000fc80007810000 */
[----:B------:R-:W-:Y:S02]  /*8850*/  FMNMX.FTZ R12, R58, R41, !PT ;  /* 0x000000293a0c7209 */ /* 0x000fe40007810000 */
[----:B------:R-:W-:Y:S02]  /*8860*/  MUFU.EX2 R29, R29 ;  /* 0x0000001d001d7308 */ /* 0x000fe40000000800 */
        /* <DEDUP_REMOVED lines=23> */
[----:B------:R-:W-:Y:S01]  /*89e0*/  FMNMX.FTZ R53, R83, R12, !PT ;  /* 0x0000000c53357209 */ /* 0x000fe20007810000 */
[----:B------:R-:W-:Y:S02]  /*89f0*/  WARPGROUP.DEPBAR.LE gsb0, 0x0 ;  /* 0x00008000000079c5 */ /* 0x000fe40000010000 */
[----:B------:R-:W-:Y:S01]  /*8a00*/  WARPGROUP.ARRIVE ;  /* 0x00000000000079c5 */ /* 0x000fe20000000000 */
[----:B------:R-:W-:Y:S01]  /*8a10*/  FMNMX.FTZ R12, R86, R53, !PT ;  /* 0x00000035560c7209 */ /* 0x000fe20007810000 */
[-CC-:B------:R-:W-:Y:S01]  /*8a20*/  FFMA.FTZ R53, R61, R11.reuse, -R14.reuse ;  /* 0x0000000b3d357223 */ /* 0x180fe2000001080e */
[-CC-:B------:R-:W-:Y:S01]  /*8a30*/  FFMA.FTZ R61, R69, R11.reuse, -R14.reuse ;  /* 0x0000000b453d7223 */ /* 0x180fe2000001080e */
[-CC-:B------:R-:W-:Y:S01]  /*8a40*/  FFMA.FTZ R176, R32, R11.reuse, -R14.reuse ;  /* 0x0000000b20b07223 */ /* 0x180fe2000001080e */
[----:B------:R-:W-:Y:S01]  /*8a50*/  FMNMX.FTZ R12, R87, R12, !PT ;  /* 0x0000000c570c7209 */ /* 0x000fe20007810000 */
[----:B------:R-:W-:Y:S01]  /*8a60*/  HGMMA.64x128x16.F32 R88, R172, gdesc[UR12].tnspB, R88, gsb0 ;  /* 0x41e0000cac587df0 */ /* 0x000fe20008000858 */
[----:B------:R-:W-:Y:S01]  /*8a70*/  UIADD3 UR14, UR10, 0x180, URZ ;  /* 0x000001800a0e7890 */ /* 0x000fe2000fffe03f */
[-CC-:B------:R-:W-:Y:S01]  /*8a80*/  FFMA.FTZ R178, R36, R11.reuse, -R14.reuse ;  /* 0x0000000b24b27223 */ /* 0x180fe2000001080e */
[----:B------:R-:W-:Y:S01]  /*8a90*/  UMOV UR15, 0x40000040 ;  /* 0x40000040000f7882 */ /* 0x000fe20000000000 */
[----:B------:R-:W-:Y:S01]  /*8aa0*/  FFMA.FTZ R69, R77, R11, -R14 ;  /* 0x0000000b4d457223 */ /* 0x000fe2000001080e */
        /* <DEDUP_REMOVED lines=42> */
[----:B------:R-:W0:Y:S01]  /*8d50*/  SHFL.BFLY PT, R161, R12, 0x2, 0x1f ;  /* 0x0c401f000ca17f89 */ /* 0x000e2200000e0000 */
[-CC-:B------:R-:W-:Y:S01]  /*8d60*/  FFMA.FTZ R160, R64, R11.reuse, -R14.reuse ;  /* 0x0000000b40a07223 */ /* 0x180fe2000001080e */
[----:B------:R-:W-:-:S03]  /*8d70*/  FFMA.FTZ R162, R68, R11, -R14 ;  /* 0x0000000b44a27223 */ /* 0x000fc6000001080e */
[----:B------:R-:W-:Y:S02]  /*8d80*/  HGMMA.64x128x16.F32 R88, R156, gdesc[UR12].tnspB, R88, gsb0 ;  /* 0x41e0000c9c587df0 */ /* 0x000fe40008000858 */
        /* <DEDUP_REMOVED lines=11> */
[----:B------:R-:W-:Y:S02]  /*8e40*/  IMAD.U32 R27, RZ, RZ, UR4 ;  /* 0x00000004ff1b7e24 */ /* 0x000fe4000f8e00ff */
[-CC-:B------:R-:W-:Y:S01]  /*8e50*/  FFMA.FTZ R183, R30, R11.reuse, -R52.reuse ;  /* 0x0000000b1eb77223 */ /* 0x180fe20000010834 */
[-CC-:B------:R-:W-:Y:S01]  /*8e60*/  FFMA.FTZ R44, R31, R11.reuse, -R52.reuse ;  /* 0x0000000b1f2c7223 */ /* 0x180fe20000010834 */
[----:B------:R-:W-:Y:S01]  /*8e70*/  MUFU.EX2 R14, R14 ;  /* 0x0000000e000e7308 */ /* 0x000fe20000000800 */
[-CC-:B------:R-:W-:Y:S01]  /*8e80*/  FFMA.FTZ R177, R34, R11.reuse, -R52.reuse ;  /* 0x0000000b22b17223 */ /* 0x180fe20000010834 */
[----:B------:R-:W-:Y:S01]  /*8e90*/  @!P1 LEA R27, R27, UR36, 0x3 ;  /* 0x000000241b1b9c11 */ /* 0x000fe2000f8e18ff */
[-CC-:B------:R-:W-:Y:S01]  /*8ea0*/  FFMA.FTZ R40, R35, R11.reuse, -R52.reuse ;  /* 0x0000000b23287223 */ /* 0x180fe20000010834 */
[----:B------:R-:W-:Y:S01]  /*8eb0*/  IADD3 R31, -R19, 0xb, RZ ;  /* 0x0000000b131f7810 */ /* 0x000fe20007ffe1ff */
[-CC-:B------:R-:W-:Y:S01]  /*8ec0*/  FFMA.FTZ R179, R38, R11.reuse, -R52.reuse ;  /* 0x0000000b26b37223 */ /* 0x180fe20000010834 */
[-CC-:B------:R-:W-:Y:S01]  /*8ed0*/  FFMA.FTZ R48, R39, R11.reuse, -R52.reuse ;  /* 0x0000000b27307223 */ /* 0x180fe20000010834 */
[----:B------:R-:W-:Y:S01]  /*8ee0*/  @!P1 VIADD R27, R27, 0x28840 ;  /* 0x000288401b1b9836 */ /* 0x000fe20000000000 */
[----:B------:R-:W0:Y:S01]  /*8ef0*/  MUFU.EX2 R181, R181 ;  /* 0x000000b500b57308 */ /* 0x000e220000000800 */
[-CC-:B------:R-:W-:Y:S01]  /*8f00*/  FFMA.FTZ R173, R42, R11.reuse, -R52.reuse ;  /* 0x0000000b2aad7223 */ /* 0x180fe20000010834 */
[-CC-:B------:R-:W-:Y:S01]  /*8f10*/  FFMA.FTZ R36, R43, R11.reuse, -R52.reuse ;  /* 0x0000000b2b247223 */ /* 0x180fe20000010834 */
[-CC-:B------:R-:W-:Y:S01]  /*8f20*/  FFMA.FTZ R175, R46, R11.reuse, -R52.reuse ;  /* 0x0000000b2eaf7223 */ /* 0x180fe20000010834 */
[----:B------:R-:W-:Y:S01]  /*8f30*/  @!P1 PRMT R27, RZ, 0x654, R27 ;  /* 0x00000654ff1b9816 */ /* 0x000fe2000000001b */
        /* <DEDUP_REMOVED lines=10> */
[--C-:B------:R-:W-:Y:S01]  /*8fe0*/  FFMA.FTZ R66, R66, R11, -R52.reuse ;  /* 0x0000000b42427223 */ /* 0x100fe20000010834 */
[----:B------:R-:W2:Y:S01]  /*8ff0*/  MUFU.EX2 R183, R183 ;  /* 0x000000b700b77308 */ /* 0x000ea20000000800 */
[----:B0-----:R-:W-:Y:S01]  /*9000*/  FFMA.FTZ R3, R14, R3, R181 ;  /* 0x000000030e037223 */ /* 0x001fe200000100b5 */
[-CC-:B------:R-:W-:Y:S01]  /*9010*/  FFMA.FTZ R67, R67, R11.reuse, -R52.reuse ;  /* 0x0000000b43437223 */ /* 0x180fe20000010834 */
[-CC-:B------:R-:W-:Y:S01]  /*9020*/  FFMA.FTZ R70, R70, R11.reuse, -R52.reuse ;  /* 0x0000000b46467223 */ /* 0x180fe20000010834 */
[-CC-:B------:R-:W-:Y:S01]  /*9030*/  FFMA.FTZ R71, R71, R11.reuse, -R52.reuse ;  /* 0x0000000b47477223 */ /* 0x180fe20000010834 */
[-CC-:B------:R-:W-:Y:S01]  /*9040*/  FFMA.FTZ R74, R74, R11.reuse, -R52.reuse ;  /* 0x0000000b4a4a7223 */ /* 0x180fe20000010834 */
[-CC-:B------:R-:W-:Y:S01]  /*9050*/  FFMA.FTZ R75, R75, R11.reuse, -R52.reuse ;  /* 0x0000000b4b4b7223 */ /* 0x180fe20000010834 */
[--C-:B------:R-:W-:Y:S01]  /*9060*/  FFMA.FTZ R78, R78, R11, -R52.reuse ;  /* 0x0000000b4e4e7223 */ /* 0x100fe20000010834 */
[----:B------:R-:W0:Y:S01]  /*9070*/  MUFU.EX2 R44, R44 ;  /* 0x0000002c002c7308 */ /* 0x000e220000000800 */
[----:B-1----:R-:W-:Y:S01]  /*9080*/  F2FP.F16.F32.PACK_AB R181, R32, R181 ;  /* 0x000000b520b5723e */ /* 0x002fe200000000ff */
[-CC-:B------:R-:W-:Y:S01]  /*9090*/  FFMA.FTZ R79, R79, R11.reuse, -R52.reuse ;  /* 0x0000000b4f4f7223 */ /* 0x180fe20000010834 */
[-CC-:B------:R-:W-:Y:S01]  /*90a0*/  FFMA.FTZ R82, R82, R11.reuse, -R52.reuse ;  /* 0x0000000b52527223 */ /* 0x180fe20000010834 */
[-CC-:B------:R-:W-:Y:S01]  /*90b0*/  FFMA.FTZ R83, R83, R11.reuse, -R52.reuse ;  /* 0x0000000b53537223 */ /* 0x180fe20000010834 */
[-CC-:B------:R-:W-:Y:S01]  /*90c0*/  FFMA.FTZ R86, R86, R11.reuse, -R52.reuse ;  /* 0x0000000b56567223 */ /* 0x180fe20000010834 */
[----:B------:R-:W-:Y:S01]  /*90d0*/  FFMA.FTZ R52, R87, R11, -R52 ;  /* 0x0000000b57347223 */ /* 0x000fe20000010834 */
[----:B------:R-:W-:Y:S01]  /*90e0*/  IMAD.U32 R35, RZ, RZ, UR5 ;  /* 0x00000005ff237e24 */ /* 0x000fe2000f8e00ff */
[----:B------:R-:W1:Y:S01]  /*90f0*/  MUFU.EX2 R177, R177 ;  /* 0x000000b100b17308 */ /* 0x000e620000000800 */
[----:B------:R-:W-:-:S03]  /*9100*/  UMOV UR5, UR4 ;  /* 0x0000000400057c82 */ /* 0x000fc60008000000 */
[----:B------:R-:W-:-:S04]  /*9110*/  @!P1 LEA R35, R35, UR36, 0x3 ;  /* 0x0000002423239c11 */ /* 0x000fc8000f8e18ff */
[----:B------:R-:W3:Y:S08]  /*9120*/  MUFU.EX2 R40, R40 ;  /* 0x0000002800287308 */ /* 0x000ef00000000800 */
[----:B------:R-:W4:Y:S08]  /*9130*/  MUFU.EX2 R179, R179 ;  /* 0x000000b300b37308 */ /* 0x000f300000000800 */
[----:B------:R-:W5:Y:S08]  /*9140*/  MUFU.EX2 R48, R48 ;  /* 0x0000003000307308 */ /* 0x000f700000000800 */
[----:B------:R-:W5:Y:S01]  /*9150*/  MUFU.EX2 R173, R173 ;  /* 0x000000ad00ad7308 */ /* 0x000f620000000800 */
[----:B------:R-:W-:-:S02]  /*9160*/  WARPGROUP.DEPBAR.LE gsb0, 0x0 ;  /* 0x00008000000079c5 */ /* 0x000fc40000010000 */
[----:B------:R-:W-:-:S05]  /*9170*/  WARPGROUP.ARRIVE ;  /* 0x00000000000079c5 */ /* 0x000fca0000000000 */
[----:B------:R-:W5:Y:S01]  /*9180*/  MUFU.EX2 R36, R36 ;  /* 0x0000002400247308 */ /* 0x000f620000000800 */
[----:B------:R-:W-:Y:S02]  /*9190*/  F2FP.F16.F32.PACK_AB R156, R65, R20 ;  /* 0x00000014419c723e */ /* 0x000fe400000000ff */
[----:B------:R-:W-:Y:S01]  /*91a0*/  F2FP.F16.F32.PACK_AB R158, R69, R22 ;  /* 0x00000016459e723e */ /* 0x000fe200000000ff */
[----:B------:R-:W-:Y:S04]  /*91b0*/  HGMMA.64x128x16.F32 R88, R152, gdesc[UR8].tnspB, R88, gsb0 ;  /* 0x41e0000898587df0 */ /* 0x000fe80008000858 */
        /* <DEDUP_REMOVED lines=17> */
[----:B------:R-:W5:Y:S01]  /*92d0*/  MUFU.EX2 R79, R79 ;  /* 0x0000004f004f7308 */ /* 0x000f620000000800 */
[----:B------:R-:W-:-:S02]  /*92e0*/  WARPGROUP.DEPBAR.LE gsb0, 0x0 ;  /* 0x00008000000079c5 */ /* 0x000fc40000010000 */
[----:B------:R2:W-:Y:S06]  /*92f0*/  BAR.ARV R31, 0x100 ;  /* 0x0004001f0000751d */ /* 0x0005ec0000002000 */
[----:B------:R0:W-:Y:S01]  /*9300*/  @!P1 SYNCS.ARRIVE.TRANS64.RED.A1T0 RZ, [R27+URZ], RZ ;  /* 0x000000ff1bff99a7 */ /* 0x0001e2000810043f */
[----:B------:R-:W5:Y:S01]  /*9310*/  MUFU.EX2 R153, R82 ;  /* 0x0000005200997308 */ /* 0x000f620000000800 */
[----:B--2---:R-:W-:Y:S01]  /*9320*/  @!P1 VIADD R31, R35, 0x28860 ;  /* 0x00028860231f9836 */ /* 0x004fe20000000000 */
[----:B------:R-:W-:Y:S01]  /*9330*/  F2FP.F16.F32.PACK_AB R154, R15, R28 ;  /* 0x0000001c0f9a723e */ /* 0x000fe200000000ff */
[-C--:B------:R-:W-:Y:S01]  /*9340*/  FMUL.FTZ R88, R88, R13.reuse ;  /* 0x0000000d58587220 */ /* 0x080fe20000410000 */
[-C--:B------:R-:W-:Y:S01]  /*9350*/  FMUL.FTZ R89, R89, R13.reuse ;  /* 0x0000000d59597220 */ /* 0x080fe20000410000 */
[-C--:B------:R-:W-:Y:S01]  /*9360*/  FMUL.FTZ R92, R92, R13.reuse ;  /* 0x0000000d5c5c7220 */ /* 0x080fe20000410000 */
[----:B------:R-:W-:Y:S01]  /*9370*/  @!P1 PRMT R31, RZ, 0x654, R31 ;  /* 0x00000654ff1f9816 */ /* 0x000fe2000000001f */
[----:B0-----:R-:W-:Y:S01]  /*9380*/  FADD.FTZ R27, R21, R4 ;  /* 0x00000004151b7221 */ /* 0x001fe20000010000 */
[----:B------:R-:W-:Y:S01]  /*9390*/  FADD.FTZ R4, R32, R3 ;  /* 0x0000000320047221 */ /* 0x000fe20000010000 */
[----:B------:R-:W0:Y:S01]  /*93a0*/  MUFU.EX2 R83, R83 ;  /* 0x0000005300537308 */ /* 0x000e220000000800 */
[----:B------:R2:W-:Y:S01]  /*93b0*/  @!P1 SYNCS.ARRIVE.TRANS64.RED.A1T0 RZ, [R31+URZ], RZ ;  /* 0x000000ff1fff99a7 */ /* 0x0005e2000810043f */
[----:B------:R-:W-:Y:S01]  /*93c0*/  FADD.FTZ R42, R182, R27 ;  /* 0x0000001bb62a7221 */ /* 0x000fe20000010000 */
[----:B------:R-:W-:Y:S01]  /*93d0*/  FADD.FTZ R3, R183, R4 ;  /* 0x00000004b7037221 */ /* 0x000fe20000010000 */
[-C--:B------:R-:W-:Y:S01]  /*93e0*/  FMUL.FTZ R93, R93, R13.reuse ;  /* 0x0000000d5d5d7220 */ /* 0x080fe20000410000 */
[-C--:B------:R-:W-:Y:S01]  /*93f0*/  FMUL.FTZ R96, R96, R13.reuse ;  /* 0x0000000d60607220 */ /* 0x080fe20000410000 */
[----:B------:R-:W-:Y:S01]  /*9400*/  FADD.FTZ R27, R23, R42 ;  /* 0x0000002a171b7221 */ /* 0x000fe20000010000 */
[----:B------:R-:W-:Y:S01]  /*9410*/  FADD.FTZ R4, R44, R3 ;  /* 0x000000032c047221 */ /* 0x000fe20000010000 */
[----:B------:R-:W2:Y:S01]  /*9420*/  MUFU.EX2 R155, R86 ;  /* 0x00000056009b7308 */ /* 0x000ea20000000800 */
[-C--:B------:R-:W-:Y:S01]  /*9430*/  FMUL.FTZ R97, R97, R13.reuse ;  /* 0x0000000d61617220 */ /* 0x080fe20000410000 */
[----:B------:R-:W-:Y:S01]  /*9440*/  FADD.FTZ R42, R176, R27 ;  /* 0x0000001bb02a7221 */ /* 0x000fe20000010000 */
[----:B-1----:R-:W-:Y:S01]  /*9450*/  FADD.FTZ R3, R177, R4 ;  /* 0x00000004b1037221 */ /* 0x002fe20000010000 */
[-C--:B------:R-:W-:Y:S01]  /*9460*/  FMUL.FTZ R100, R100, R13.reuse ;  /* 0x0000000d64647220 */ /* 0x080fe20000410000 */
[-C--:B------:R-:W-:Y:S01]  /*9470*/  FMUL.FTZ R101, R101, R13.reuse ;  /* 0x0000000d65657220 */ /* 0x080fe20000410000 */
[----:B------:R-:W-:Y:S01]  /*9480*/  FADD.FTZ R27, R25, R42 ;  /* 0x0000002a191b7221 */ /* 0x000fe20000010000 */
[----:B---3--:R-:W-:Y:S01]  /*9490*/  FADD.FTZ R4, R40, R3 ;  /* 0x0000000328047221 */ /* 0x008fe20000010000 */
[----:B------:R-:W1:Y:S01]  /*94a0*/  MUFU.EX2 R52, R52 ;  /* 0x0000003400347308 */ /* 0x000e620000000800 */
[-C--:B------:R-:W-:Y:S01]  /*94b0*/  FMUL.FTZ R104, R104, R13.reuse ;  /* 0x0000000d68687220 */ /* 0x080fe20000410000 */
[----:B------:R-:W-:Y:S01]  /*94c0*/  FADD.FTZ R42, R178, R27 ;  /* 0x0000001bb22a7221 */ /* 0x000fe20000010000 */
[----:B----4-:R-:W-:Y:S01]  /*94d0*/  FADD.FTZ R3, R179, R4 ;  /* 0x00000004b3037221 */ /* 0x010fe20000010000 */
[-C--:B------:R-:W-:Y:S01]  /*94e0*/  FMUL.FTZ R105, R105, R13.reuse ;  /* 0x0000000d69697220 */ /* 0x080fe20000410000 */
[-C--:B------:R-:W-:Y:S01]  /*94f0*/  FMUL.FTZ R108, R108, R13.reuse ;  /* 0x0000000d6c6c7220 */ /* 0x080fe20000410000 */
[----:B------:R-:W-:Y:S01]  /*9500*/  FADD.FTZ R27, R29, R42 ;  /* 0x0000002a1d1b7221 */ /* 0x000fe20000010000 */
[----:B-----5:R-:W-:Y:S01]  /*9510*/  FADD.FTZ R4, R48, R3 ;  /* 0x0000000330047221 */ /* 0x020fe20000010000 */
[-C--:B------:R-:W-:Y:S01]  /*9520*/  FMUL.FTZ R109, R109, R13.reuse ;  /* 0x0000000d6d6d7220 */ /* 0x080fe20000410000 */
[-C--:B------:R-:W-:Y:S01]  /*9530*/  FMUL.FTZ R112, R112, R13.reuse ;  /* 0x0000000d70707220 */ /* 0x080fe20000410000 */
[----:B------:R-:W-:Y:S01]  /*9540*/  FADD.FTZ R42, R172, R27 ;  /* 0x0000001bac2a7221 */ /* 0x000fe20000010000 */
[----:B------:R-:W-:Y:S01]  /*9550*/  FADD.FTZ R3, R173, R4 ;  /* 0x00000004ad037221 */ /* 0x000fe20000010000 */
[-C--:B------:R-:W-:Y:S01]  /*9560*/  FMUL.FTZ R113, R113, R13.reuse ;  /* 0x0000000d71717220 */ /* 0x080fe20000410000 */
[-C--:B------:R-:W-:Y:S01]  /*9570*/  FMUL.FTZ R116, R116, R13.reuse ;  /* 0x0000000d74747220 */ /* 0x080fe20000410000 */
[----:B------:R-:W-:Y:S01]  /*9580*/  FADD.FTZ R27, R33, R42 ;  /* 0x0000002a211b7221 */ /* 0x000fe20000010000 */
[----:B------:R-:W-:Y:S01]  /*9590*/  FADD.FTZ R4, R36, R3 ;  /* 0x0000000324047221 */ /* 0x000fe20000010000 */
[-C--:B------:R-:W-:Y:S01]  /*95a0*/  FMUL.FTZ R117, R117, R13.reuse ;  /* 0x0000000d75757220 */ /* 0x080fe20000410000 */
[----:B------:R-:W-:Y:S01]  /*95b0*/  FMUL.FTZ R120, R120, R13 ;  /* 0x0000000d78787220 */ /* 0x000fe20000410000 */
[----:B------:R-:W-:Y:S01]  /*95c0*/  FADD.FTZ R42, R174, R27 ;  /* 0x0000001bae2a7221 */ /* 0x000fe20000010000 */
[----:B------:R-:W-:Y:S01]  /*95d0*/  FADD.FTZ R3, R175, R4 ;  /* 0x00000004af037221 */ /* 0x000fe20000010000 */
[C---:B------:R-:W-:Y:S01]  /*95e0*/  F2FP.F16.F32.PACK_AB R175, R30.reuse, R175 ;  /* 0x000000af1eaf723e */ /* 0x040fe200000000ff */
        /* <DEDUP_REMOVED lines=31> */
[----:B------:R-:W-:Y:S01]  /*97e0*/  FMUL.FTZ R149, R149, R13 ;  /* 0x0000000d95957220 */ /* 0x000fe20000410000 */
        /* <DEDUP_REMOVED lines=42> */
[----:B0-----:R-:W-:Y:S01]  /*9a90*/  FADD.FTZ R4, R83, R4 ;  /* 0x0000000453047221 */ /* 0x001fe20000010000 */
[-C--:B------:R-:W-:Y:S01]  /*9aa0*/  FMUL.FTZ R131, R131, R14.reuse ;  /* 0x0000000e83837220 */ /* 0x080fe20000410000 */
[-C--:B------:R-:W-:Y:S01]  /*9ab0*/  FMUL.FTZ R134, R134, R14.reuse ;  /* 0x0000000e86867220 */ /* 0x080fe20000410000 */
[----:B------:R-:W-:Y:S01]  /*9ac0*/  FADD.FTZ R20, R28, R3 ;  /* 0x000000031c147221 */ /* 0x000fe20000010000 */
[----:B--2---:R-:W-:Y:S01]  /*9ad0*/  FADD.FTZ R3, R155, R4 ;  /* 0x000000049b037221 */ /* 0x004fe20000010000 */
[-C--:B------:R-:W-:Y:S01]  /*9ae0*/  FMUL.FTZ R135, R135, R14.reuse ;  /* 0x0000000e87877220 */ /* 0x080fe20000410000 */
[-C--:B------:R-:W-:Y:S01]  /*9af0*/  FMUL.FTZ R138, R138, R14.reuse ;  /* 0x0000000e8a8a7220 */ /* 0x080fe20000410000 */
[----:B------:R-:W-:Y:S01]  /*9b00*/  FADD.FTZ R4, R15, R20 ;  /* 0x000000140f047221 */ /* 0x000fe20000010000 */
        /* <DEDUP_REMOVED lines=8> */
[----:B-1----:R-:W-:Y:S01]  /*9b90*/  FADD.FTZ R3, R52, R3 ;  /* 0x0000000334037221 */ /* 0x002fe20000010000 */
[----:B------:R-:W-:Y:S01]  /*9ba0*/  F2FP.F16.F32.PACK_AB R176, R25, R176 ;  /* 0x000000b019b0723e */ /* 0x000fe200000000ff */
[----:B------:R-:W-:Y:S01]  /*9bb0*/  IMAD.MOV.U32 R14, RZ, RZ, R2 ;  /* 0x000000ffff0e7224 */ /* 0x000fe200078e0002 */
[----:B------:R-:W-:Y:S01]  /*9bc0*/  F2FP.F16.F32.PACK_AB R183, R44, R183 ;  /* 0x000000b72cb7723e */ /* 0x000fe200000000ff */
[----:B------:R-:W-:Y:S01]  /*9bd0*/  IMAD.MOV.U32 R15, RZ, RZ, R12 ;  /* 0x000000ffff0f7224 */ /* 0x000fe200078e000c */
[----:B------:R-:W-:Y:S01]  /*9be0*/  F2FP.F16.F32.PACK_AB R177, R40, R177 ;  /* 0x000000b128b1723e */ /* 0x000fe200000000ff */
[----:B------:R-:W-:Y:S01]  /*9bf0*/  IMAD.MOV.U32 R13, RZ, RZ, R0 ;  /* 0x000000ffff0d7224 */ /* 0x000fe200078e0000 */
        /* <DEDUP_REMOVED lines=20> */
[----:B------:R-:W-:Y:S01]  /*9d40*/  F2FP.F16.F32.PACK_AB R155, R52, R155 ;  /* 0x0000009b349b723e */ /* 0x000fe200000000ff */
[----:B------:R-:W-:Y:S06]  /*9d50*/  @P2 BRA `(.L_x_7256) ;  /* 0xffffffe000202947 */ /* 0x000fec000383ffff */
.L_x_7247:
[----:B------:R-:W-:-:S13]  /*9d60*/  ISETP.GE.AND P2, PT, R10, R17, PT ;  /* 0x000000110a00720c */ /* 0x000fda0003f46270 */
[----:B------:R-:W-:Y:S05]  /*9d70*/  @!P2 BRA `(.L_x_7257) ;  /* 0x000000300024a947 */ /* 0x000fea0003800000 */
[C---:B------:R-:W-:Y:S01]  /*9d80*/  VIADD R13, R19.reuse, 0x8 ;  /* 0x00000008130d7836 */ /* 0x040fe20000000000 */
[----:B------:R-:W-:Y:S01]  /*9d90*/  IADD3 R19, -R19, 0xb, RZ ;  /* 0x0000000b13137810 */ /* 0x000fe20007ffe1ff */
[----:B------:R-:W-:Y:S01]  /*9da0*/  IMAD.MOV.U32 R9, RZ, RZ, R12 ;  /* 0x000000ffff097224 */ /* 0x000fe200078e000c */
[----:B------:R-:W-:Y:S01]  /*9db0*/  UMOV UR5, UR4 ;  /* 0x0000000400057c82 */ /* 0x000fe20008000000 */
[----:B------:R-:W-:Y:S01]  /*9dc0*/  IMAD.MOV.U32 R14, RZ, RZ, R0 ;  /* 0x000000ffff0e7224 */ /* 0x000fe200078e0000 */
[----:B------:R-:W-:Y:S01]  /*9dd0*/  ULDC UR38, c[0x0][0x9e4] ;  /* 0x0002790000267ab9 */ /* 0x000fe20000000800 */
[----:B------:R-:W-:Y:S01]  /*9de0*/  IMAD.MOV.U32 R15, RZ, RZ, R2 ;  /* 0x000000ffff0f7224 */ /* 0x000fe200078e0002 */
[----:B------:R-:W-:Y:S01]  /*9df0*/  ULDC UR39, c[0x0][0x288] ;  /* 0x0000a20000277ab9 */ /* 0x000fe20000000800 */
[----:B------:R-:W-:Y:S01]  /*9e00*/  ULDC UR46, c[0x0][0x2f0] ;  /* 0x0000bc00002e7ab9 */ /* 0x000fe20000000800 */
[----:B------:R-:W-:-:S05]  /*9e10*/  ULDC UR47, c[0x0][0x9e0] ;  /* 0x00027800002f7ab9 */ /* 0x000fca0000000800 */
.L_x_7274:
        /* <DEDUP_REMOVED lines=9> */
.L_x_7259:
[----:B------:R-:W-:Y:S01]  /*9eb0*/  ULEA UR10, UR4, UR36, 0x3 ;  /* 0x00000024040a7291 */ /* 0x000fe2000f8e183f */
[----:B------:R-:W-:-:S08]  /*9ec0*/  SHF.L.U32 R0, R2, 0x1f, RZ ;  /* 0x0000001f02007819 */ /* 0x000fd000000006ff */
[----:B------:R0:W1:Y:S01]  /*9ed0*/  SYNCS.PHASECHK.TRANS64.TRYWAIT P3, [UR10+0x28830], R0 ;  /* 0x02883000ff0075a7 */ /* 0x000062000806014a */
[----:B------:R-:W-:Y:S05]  /*9ee0*/  @!P0 BRA `(.L_x_7260) ;  /* 0x0000000000048947 */ /* 0x000fea0003800000 */
[----:B------:R-:W-:Y:S01]  /*9ef0*/  BPT.TRAP 0x1 ;  /* 0x000000040000795c */ /* 0x000fe20000300000 */
.L_x_7260:
[----:B-1----:R-:W-:Y:S05]  /*9f00*/  @P3 BRA `(.L_x_7258) ;  /* 0x0000000000083947 */ /* 0x002fea0003800000 */
[----:B------:R-:W1:Y:S02]  /*9f10*/  SYNCS.PHASECHK.TRANS64.TRYWAIT P3, [UR10+0x28830], R0 ;  /* 0x02883000ff0075a7 */ /* 0x000e64000806014a */
[----:B-1----:R-:W-:Y:S05]  /*9f20*/  @!P3 BRA `(.L_x_7261) ;  /* 0x000000900060b947 */ /* 0x002fea0003800000 */
.L_x_7258:
[----:B------:R2:W-:Y:S01]  /*9f30*/  BAR.SYNC.DEFER_BLOCKING R13, 0x100 ;  /* 0x0004000d0000751d */ /* 0x0005e20000010000 */
[----:B------:R-:W-:Y:S01]  /*9f40*/  R2UR UR40, R6 ;  /* 0x00000000062872ca */ /* 0x000fe200000e0000 */
[----:B------:R-:W-:Y:S01]  /*9f50*/  ULEA UR42, UR4, UR6, 0xb ;  /* 0x00000006042a7291 */ /* 0x000fe2000f8e583f */
[----:B------:R-:W-:-:S03]  /*9f60*/  R2UR UR41, R7 ;  /* 0x00000000072972ca */ /* 0x000fc600000e0000 */
        /* <DEDUP_REMOVED lines=12> */
[----:B------:R-:W-:Y:S01]  /*a030*/  WARPGROUP.ARRIVE ;  /* 0x00000000000079c5 */ /* 0x000fe20000000000 */
[----:B------:R-:W-:Y:S01]  /*a040*/  UMOV UR31, 0x40000040 ;  /* 0x40000040001f7882 */ /* 0x000fe20000000000 */
[----:B------:R-:W-:Y:S01]  /*a050*/  UIADD3 UR34, UR42, 0x406, URZ ;  /* 0x000004062a227890 */ /* 0x000fe2000fffe03f */
[----:B------:R-:W-:-:S03]  /*a060*/  UMOV UR35, 0x40000040 ;  /* 0x4000004000237882 */ /* 0x000fc60000000000 */
        /* <DEDUP_REMOVED lines=23> */
[----:B--2---:R-:W-:Y:S05]  /*a1e0*/  @P2 BRA `(.L_x_7262) ;  /* 0x0000000000282947 */ /* 0x004fea0003800000 */
[----:B------:R-:W-:Y:S05]  /*a1f0*/  @!P0 BRA `(.L_x_7263) ;  /* 0x0000000000048947 */ /* 0x000fea0003800000 */
[----:B------:R-:W-:Y:S01]  /*a200*/  BPT.TRAP 0x1 ;  /* 0x000000040000795c */ /* 0x000fe20000300000 */
.L_x_7263:
[----:B------:R-:W-:Y:S01]  /*a210*/  ULEA UR10, UR5, UR36, 0x3 ;  /* 0x00000024050a7291 */ /* 0x000fe2000f8e183f */
[----:B01----:R-:W-:-:S08]  /*a220*/  SHF.L.U32 R0, R15, 0x1f, RZ ;  /* 0x0000001f0f007819 */ /* 0x003fd000000006ff */
[----:B------:R0:W1:Y:S01]  /*a230*/  SYNCS.PHASECHK.TRANS64.TRYWAIT P2, [UR10+0x28850], R0 ;  /* 0x02885000ff0075a7 */ /* 0x000062000804014a */
[----:B------:R-:W-:Y:S05]  /*a240*/  @!P0 BRA `(.L_x_7264) ;  /* 0x0000000000048947 */ /* 0x000fea0003800000 */
[----:B------:R-:W-:Y:S01]  /*a250*/  BPT.TRAP 0x1 ;  /* 0x000000040000795c */ /* 0x000fe20000300000 */
.L_x_7264:
[----:B-1----:R-:W-:Y:S05]  /*a260*/  @P2 BRA `(.L_x_7262) ;  /* 0x0000000000082947 */ /* 0x002fea0003800000 */
[----:B------:R-:W1:Y:S02]  /*a270*/  SYNCS.PHASECHK.TRANS64.TRYWAIT P2, [UR10+0x28850], R0 ;  /* 0x02885000ff0075a7 */ /* 0x000e64000804014a */
[----:B-1----:R-:W-:Y:S05]  /*a280*/  @!P2 BRA `(.L_x_7265) ;  /* 0x0000008c00a0a947 */ /* 0x002fea0003800000 */
.L_x_7262:
[----:B------:R-:W-:Y:S01]  /*a290*/  UIADD3 UR10, UR36, 0x400, URZ ;  /* 0x00000400240a7890 */ /* 0x000fe2000fffe03f */
[----:B------:R-:W-:Y:S01]  /*a2a0*/  WARPGROUP.ARRIVE ;  /* 0x00000000000079c5 */ /* 0x000fe20000000000 */
[----:B------:R-:W-:Y:S01]  /*a2b0*/  UMOV UR11, 0x40000040 ;  /* 0x40000040000b7882 */ /* 0x000fe20000000000 */
[----:B------:R-:W-:Y:S01]  /*a2c0*/  UMOV UR15, 0x40000040 ;  /* 0x40000040000f7882 */ /* 0x000fe20000000000 */
[----:B------:R-:W-:Y:S01]  /*a2d0*/  USHF.R.U32.HI UR10, URZ, 0x4, UR10 ;  /* 0x000000043f0a7899 */ /* 0x000fe2000801160a */
[----:B-1----:R-:W1:Y:S01]  /*a2e0*/  @P5 LDC R11, c[0x0][0x44c] ;  /* 0x00011300ff0b5b82 */ /* 0x002e620000000800 */
[----:B------:R-:W-:Y:S02]  /*a2f0*/  IMAD.U32 R12, RZ, RZ, UR4 ;  /* 0x00000004ff0c7e24 */ /* 0x000fe4000f8e00ff */
[----:B------:R-:W-:Y:S01]  /*a300*/  ULOP3.LUT UR10, UR10, 0x3fff, URZ, 0xc0, !UPT ;  /* 0x00003fff0a0a7892 */ /* 0x000fe2000f8ec03f */
[----:B0-----:R-:W-:-:S03]  /*a310*/  IMAD.MOV.U32 R0, RZ, RZ, R8 ;  /* 0x000000ffff007224 */ /* 0x001fc600078e0008 */
[----:B------:R-:W-:Y:S01]  /*a320*/  ULOP3.LUT UR10, UR10, 0x4000000, URZ, 0xfc, !UPT ;  /* 0x040000000a0a7892 */ /* 0x000fe2000f8efc3f */
[----:B------:R-:W0:Y:S03]  /*a330*/  @P5 LDC R20, c[0x0][0x450] ;  /* 0x00011400ff145b82 */ /* 0x000e260000000800 */
[----:B------:R-:W-:-:S04]  /*a340*/  ULEA UR10, UR5, UR10, 0xb ;  /* 0x0000000a050a7291 */ /* 0x000fc8000f8e583f */
[----:B------:R-:W-:-:S05]  /*a350*/  UIADD3 UR14, UR10, 0x80, URZ ;  /* 0x000000800a0e7890 */ /* 0x000fca000fffe03f */
[----:B------:R-:W-:Y:S01]  /*a360*/  HGMMA.64x128x16.F32 R88, R180, gdesc[UR8].tnspB, R88, gsb0 ;  /* 0x41e00008b4587df0 */ /* 0x000fe20008000858 */
[----:B------:R-:W-:Y:S01]  /*a370*/  UMOV UR11, 0x40000040 ;  /* 0x40000040000b7882 */ /* 0x000fe20000000000 */
[----:B-1----:R-:W-:Y:S01]  /*a380*/  @P5 IMAD.HI.U32 R15, R8, R11, RZ ;  /* 0x0000000b080f5227 */ /* 0x002fe200078e00ff */
[----:B------:R-:W-:-:S04]  /*a390*/  @!P1 LEA R11, R12, UR36, 0x3 ;  /* 0x000000240c0b9c11 */ /* 0x000fc8000f8e18ff */
[----:B0-----:R-:W-:Y:S01]  /*a3a0*/  @P5 SHF.R.U32.HI R0, RZ, R20, R15 ;  /* 0x00000014ff005219 */ /* 0x001fe2000001160f */
[----:B------:R-:W-:-:S05]  /*a3b0*/  @!P1 VIADD R15, R11, 0x28840 ;  /* 0x000288400b0f9836 */ /* 0x000fca0000000000 */
[----:B------:R-:W-:Y:S01]  /*a3c0*/  @!P1 PRMT R15, RZ, 0x654, R15 ;  /* 0x00000654ff0f9816 */ /* 0x000fe2000000000f */
        /* <DEDUP_REMOVED lines=26> */
[----:B------:R-:W-:Y:S01]  /*a570*/  UMOV UR15, 0x40000040 ;  /* 0x40000040000f7882 */ /* 0x000fe20000000000 */
[----:B------:R-:W-:-:S03]  /*a580*/  UIADD3 UR10, UR10, 0x380, URZ ;  /* 0x000003800a0a7890 */ /* 0x000fc6000fffe03f */
[----:B------:R-:W-:Y:S02]  /*a590*/  IMAD R11, R5, -0x2, R12 ;  /* 0xfffffffe050b7824 */ /* 0x000fe400078e020c */
[----:B------:R-:W0:Y:S02]  /*a5a0*/  SHFL.IDX PT, R12, R0, RZ, 0x1c1f ;  /* 0x001c1fff000c7589 */ /* 0x000e2400000e0000 */
[----:B------:R-:W-:-:S04]  /*a5b0*/  IMAD R11, R16, UR46, R11 ;  /* 0x0000002e100b7c24 */ /* 0x000fc8000f8e020b */
[----:B------:R-:W-:Y:S01]  /*a5c0*/  VIADD R11, R11, -UR39 ;  /* 0x800000270b0b7c36 */ /* 0x000fe20008000000 */
        /* <DEDUP_REMOVED lines=8> */
[C---:B------:R-:W-:Y:S01]  /*a650*/  VIADD R153, R11.reuse, UR47 ;  /* 0x0000002f0b997c36 */ /* 0x040fe20008000000 */
[----:B------:R2:W-:Y:S01]  /*a660*/  @!P1 SYNCS.ARRIVE.TRANS64.RED.A1T0 RZ, [R15+URZ], RZ ;  /* 0x000000ff0fff99a7 */ /* 0x0005e2000810043f */
[----:B------:R-:W-:-:S02]  /*a670*/  VIADD R155, R11, UR7 ;  /* 0x000000070b9b7c36 */ /* 0x000fc40008000000 */
[--C-:B0-----:R-:W-:Y:S02]  /*a680*/  IMAD.IADD R11, R153, 0x1, R12.reuse ;  /* 0x00000001990b7824 */ /* 0x101fe400078e020c */
[----:B--2---:R-:W-:Y:S01]  /*a690*/  IMAD.IADD R15, R155, 0x1, R12 ;  /* 0x000000019b0f7824 */ /* 0x004fe200078e020c */
[----:B-1----:R-:W-:Y:S06]  /*a6a0*/  @!P6 BRA `(.L_x_7266) ;  /* 0x00000000005ce947 */ /* 0x002fec0003800000 */
        /* <DEDUP_REMOVED lines=13> */
.L_x_7268:
[----:B------:R-:W-:-:S05]  /*a780*/  IMAD.U32 R20, RZ, RZ, UR38 ;  /* 0x00000026ff147e24 */ /* 0x000fca000f8e00ff */
[----:B------:R-:W-:-:S13]  /*a790*/  ISETP.NE.AND P2, PT, R20, 0x1, PT ;  /* 0x000000011400780c */ /* 0x000fda0003f45270 */
[----:B------:R-:W0:Y:S02]  /*a7a0*/  @P2 LDC.64 R22, c[0x0][0x9e8] ;  /* 0x00027a00ff162b82 */ /* 0x000e240000000a00 */
[----:B0-----:R-:W-:-:S05]  /*a7b0*/  @P2 IMAD.HI.U32 R12, R21, R22, RZ ;  /* 0x00000016150c2227 */ /* 0x001fca00078e00ff */
[----:B------:R-:W-:-:S07]  /*a7c0*/  @P2 SHF.R.U32.HI R21, RZ, R23, R12 ;  /* 0x00000017ff152219 */ /* 0x000fce000001160c */
.L_x_7269:
[----:B------:R-:W-:Y:S05]  /*a7d0*/  BSYNC B0 ;  /* 0x0000000000007941 */ /* 0x000fea0003800000 */
.L_x_7267:
[----:B------:R-:W-:-:S04]  /*a7e0*/  IMAD R12, R21, R20, -R166 ;  /* 0x00000014150c7224 */ /* 0x000fc800078e0aa6 */
[----:B------:R-:W-:-:S05]  /*a7f0*/  IMAD R12, R5, -0x2, R12 ;  /* 0xfffffffe050c7824 */ /* 0x000fca00078e020c */
[----:B------:R-:W-:Y:S02]  /*a800*/  VIADDMNMX R11, R12, R20, R11, PT ;  /* 0x000000140c0b7246 */ /* 0x000fe4000380010b */
[----:B------:R-:W-:-:S07]  /*a810*/  VIMNMX R15, R15, R12, !PT ;  /* 0x0000000c0f0f7248 */ /* 0x000fce0007fe0100 */
.L_x_7266:
[----:B------:R-:W-:Y:S01]  /*a820*/  ISETP.GT.AND P2, PT, R10, -0x1, PT ;  /* 0xffffffff0a00780c */ /* 0x000fe20003f44270 */
[----:B------:R-:W0:Y:S03]  /*a830*/  SHFL.IDX PT, R0, R0, 0x1, 0x1c1f ;  /* 0x003c1f0000007f89 */ /* 0x000e2600000e0000 */
[C---:B------:R-:W-:Y:S02]  /*a840*/  ISETP.GT.AND P4, PT, R15.reuse, RZ, P2 ;  /* 0x000000ff0f00720c */ /* 0x040fe40001784270 */
[----:B------:R-:W-:Y:S02]  /*a850*/  ISETP.GT.AND P3, PT, R15, 0x1, P2 ;  /* 0x000000010f00780c */ /* 0x000fe40001764270 */
[C---:B------:R-:W-:Y:S02]  /*a860*/  ISETP.LT.OR P4, PT, R11.reuse, 0x1, P4 ;  /* 0x000000010b00780c */ /* 0x040fe40002781670 */
[----:B------:R-:W-:-:S02]  /*a870*/  ISETP.LT.OR P3, PT, R11, 0x2, P3 ;  /* 0x000000020b00780c */ /* 0x000fc40001f61670 */
[----:B------:R-:W-:Y:S02]  /*a880*/  FSEL R23, R24, -INF , !P4 ;  /* 0xff80000018177808 */ /* 0x000fe40006000000 */
[----:B------:R-:W-:Y:S02]  /*a890*/  ISETP.GT.AND P4, PT, R15, 0x8, P2 ;  /* 0x000000080f00780c */ /* 0x000fe40001784270 */
[----:B------:R-:W-:Y:S02]  /*a8a0*/  FSEL R184, R25, -INF , !P3 ;  /* 0xff80000019b87808 */ /* 0x000fe40005800000 */
[----:B------:R-:W-:Y:S02]  /*a8b0*/  ISETP.GT.AND P3, PT, R15, 0x9, P2 ;  /* 0x000000090f00780c */ /* 0x000fe40001764270 */
[C---:B------:R-:W-:Y:S02]  /*a8c0*/  ISETP.LT.OR P4, PT, R11.reuse, 0x9, P4 ;  /* 0x000000090b00780c */ /* 0x040fe40002781670 */
[----:B------:R-:W-:-:S02]  /*a8d0*/  ISETP.LT.OR P3, PT, R11, 0xa, P3 ;  /* 0x0000000a0b00780c */ /* 0x000fc40001f61670 */
[----:B------:R-:W-:Y:S01]  /*a8e0*/  FSEL R190, R28, -INF , !P4 ;  /* 0xff8000001cbe7808 */ /* 0x000fe20006000000 */
[----:B0-----:R-:W-:Y:S01]  /*a8f0*/  IMAD.IADD R21, R155, 0x1, R0 ;  /* 0x000000019b157824 */ /* 0x001fe200078e0200 */
[----:B------:R-:W-:Y:S02]  /*a900*/  ISETP.GT.AND P4, PT, R15, 0x10, P2 ;  /* 0x000000100f00780c */ /* 0x000fe40001784270 */
[----:B------:R-:W-:Y:S02]  /*a910*/  FSEL R192, R29, -INF , !P3 ;  /* 0xff8000001dc07808 */ /* 0x000fe40005800000 */
        /* <DEDUP_REMOVED lines=98> */
.L_x_7272:
[----:B------:R-:W-:-:S05]  /*af40*/  IMAD.U32 R25, RZ, RZ, UR38 ;  /* 0x00000026ff197e24 */ /* 0x000fca000f8e00ff */
[----:B------:R-:W-:-:S13]  /*af50*/  ISETP.NE.AND P3, PT, R25, 0x1, PT ;  /* 0x000000011900780c */ /* 0x000fda0003f65270 */
[----:B------:R-:W0:Y:S02]  /*af60*/  @P3 LDC.64 R168, c[0x0][0x9e8] ;  /* 0x00027a00ffa83b82 */ /* 0x000e240000000a00 */
[----:B0-----:R-:W-:-:S05]  /*af70*/  @P3 IMAD.HI.U32 R0, R11, R168, RZ ;  /* 0x000000a80b003227 */ /* 0x001fca00078e00ff */
[----:B------:R-:W-:-:S07]  /*af80*/  @P3 SHF.R.U32.HI R11, RZ, R169, R0 ;  /* 0x000000a9ff0b3219 */ /* 0x000fce0000011600 */
.L_x_7273:
[----:B------:R-:W-:Y:S05]  /*af90*/  BSYNC B0 ;  /* 0x0000000000007941 */ /* 0x000fea0003800000 */
.L_x_7271:
[----:B------:R-:W-:-:S04]  /*afa0*/  IMAD R0, R11, R25, -R166 ;  /* 0x000000190b007224 */ /* 0x000fc800078e0aa6 */
[----:B------:R-:W-:-:S05]  /*afb0*/  IMAD R0, R5, -0x2, R0 ;  /* 0xfffffffe05007824 */ /* 0x000fca00078e0200 */
[----:B------:R-:W-:Y:S02]  /*afc0*/  VIADDMNMX R15, R0, R25, R15, PT ;  /* 0x00000019000f7246 */ /* 0x000fe4000380010f */
[----:B------:R-:W-:-:S07]  /*afd0*/  VIMNMX R21, R21, R0, !PT ;  /* 0x0000000015157248 */ /* 0x000fce0007fe0100 */
.L_x_7270:
        /* <DEDUP_REMOVED lines=11> */
[----:B------:R-:W-:-:S02]  /*b090*/  ISETP.GT.AND P4, PT, R21, 0x1, P2 ;  /* 0x000000011500780c */ /* 0x000fc40001784270 */
[----:B------:R-:W-:Y:S02]  /*b0a0*/  FMNMX.FTZ R11, R164, R11, !PT ;  /* 0x0000000ba40b7209 */ /* 0x000fe40007810000 */
[----:B------:R-:W-:Y:S02]  /*b0b0*/  FSEL R166, R34, -INF , !P3 ;  /* 0xff80000022a67808 */ /* 0x000fe40005800000 */
        /* <DEDUP_REMOVED lines=50> */
[C---:B------:R-:W-:Y:S01]  /*b3e0*/  ISETP.LT.OR P4, PT, R15.reuse, 0x22, P4 ;  /* 0x000000220f00780c */ /* 0x040fe20002781670 */
[----:B------:R-:W0:Y:S01]  /*b3f0*/  SHFL.BFLY PT, R0, R11, 0x2, 0x1f ;  /* 0x0c401f000b007f89 */ /* 0x000e2200000e0000 */
[----:B------:R-:W-:-:S02]  /*b400*/  ISETP.LT.OR P3, PT, R15, 0x39, P3 ;  /* 0x000000390f00780c */ /* 0x000fc40001f61670 */
[----:B------:R-:W-:Y:S02]  /*b410*/  FSEL R172, R43, -INF , !P4 ;  /* 0xff8000002bac7808 */ /* 0x000fe40006000000 */
[C---:B------:R-:W-:Y:S02]  /*b420*/  ISETP.GT.AND P4, PT, R21.reuse, 0x29, P2 ;  /* 0x000000291500780c */ /* 0x040fe40001784270 */
[----:B------:R-:W-:Y:S02]  /*b430*/  FSEL R54, R54, -INF , !P3 ;  /* 0xff80000036367808 */ /* 0x000fe40005800000 */
[----:B------:R-:W-:Y:S02]  /*b440*/  ISETP.GT.AND P3, PT, R21, 0x40, P2 ;  /* 0x000000401500780c */ /* 0x000fe40001764270 */
[C---:B------:R-:W-:Y:S02]  /*b450*/  ISETP.LT.OR P4, PT, R15.reuse, 0x2a, P4 ;  /* 0x0000002a0f00780c */ /* 0x040fe40002781670 */
[----:B------:R-:W-:-:S02]  /*b460*/  ISETP.LT.OR P3, PT, R15, 0x41, P3 ;  /* 0x000000410f00780c */ /* 0x000fc40001f61670 */
[----:B------:R-:W-:Y:S02]  /*b470*/  FSEL R34, R47, -INF , !P4 ;  /* 0xff8000002f227808 */ /* 0x000fe40006000000 */
[C---:B------:R-:W-:Y:S02]  /*b480*/  ISETP.GT.AND P4, PT, R21.reuse, 0x31, P2 ;  /* 0x000000311500780c */ /* 0x040fe40001784270 */
[----:B------:R-:W-:Y:S02]  /*b490*/  FSEL R58, R58, -INF , !P3 ;  /* 0xff8000003a3a7808 */ /* 0x000fe40005800000 */
[----:B------:R-:W-:Y:S02]  /*b4a0*/  ISETP.GT.AND P3, PT, R21, 0x41, P2 ;  /* 0x000000411500780c */ /* 0x000fe40001764270 */
[----:B------:R-:W-:Y:S02]  /*b4b0*/  ISETP.LT.OR P4, PT, R15, 0x32, P4 ;  /* 0x000000320f00780c */ /* 0x000fe40002781670 */
[----:B0-----:R-:W-:-:S02]  /*b4c0*/  FMNMX.FTZ R0, R11, R0, !PT ;  /* 0x000000000b007209 */ /* 0x001fc40007810000 */
[----:B------:R-:W0:Y:S01]  /*b4d0*/  LDC R11, c[0x0][0x988] ;  /* 0x00026200ff0b7b82 */ /* 0x000e220000000800 */
[----:B------:R-:W-:Y:S02]  /*b4e0*/  ISETP.LT.OR P3, PT, R15, 0x42, P3 ;  /* 0x000000420f00780c */ /* 0x000fe40001f61670 */
[----:B------:R-:W1:Y:S01]  /*b4f0*/  SHFL.BFLY PT, R25, R0, 0x1, 0x1f ;  /* 0x0c201f0000197f89 */ /* 0x000e6200000e0000 */
[----:B------:R-:W-:Y:S02]  /*b500*/  FSEL R46, R51, -INF , !P4 ;  /* 0xff800000332e7808 */ /* 0x000fe40006000000 */
[----:B------:R-:W-:Y:S02]  /*b510*/  ISETP.GT.AND P4, PT, R21, 0x39, P2 ;  /* 0x000000391500780c */ /* 0x000fe40001784270 */
[----:B------:R-:W-:Y:S02]  /*b520*/  FSEL R182, R59, -INF , !P3 ;  /* 0xff8000003bb67808 */ /* 0x000fe40005800000 */
[----:B------:R-:W-:-:S02]  /*b530*/  ISETP.GT.AND P3, PT, R21, 0x48, P2 ;  /* 0x000000481500780c */ /* 0x000fc40001764270 */
[C---:B------:R-:W-:Y:S02]  /*b540*/  ISETP.LT.OR P4, PT, R15.reuse, 0x3a, P4 ;  /* 0x0000003a0f00780c */ /* 0x040fe40002781670 */
[----:B------:R-:W-:Y:S02]  /*b550*/  ISETP.LT.OR P3, PT, R15, 0x49, P3 ;  /* 0x000000490f00780c */ /* 0x000fe40001f61670 */
[----:B------:R-:W-:Y:S02]  /*b560*/  FSEL R30, R55, -INF , !P4 ;  /* 0xff800000371e7808 */ /* 0x000fe40006000000 */
[----:B------:R-:W-:Y:S02]  /*b570*/  FSEL R62, R62, -INF , !P3 ;  /* 0xff8000003e3e7808 */ /* 0x000fe40005800000 */
[----:B------:R-:W-:-:S04]  /*b580*/  ISETP.GT.AND P3, PT, R21, RZ, P2 ;  /* 0x000000ff1500720c */ /* 0x000fc80001764270 */
[----:B------:R-:W-:Y:S02]  /*b590*/  ISETP.LT.OR P3, PT, R15, 0x1, P3 ;  /* 0x000000010f00780c */ /* 0x000fe40001f61670 */
[----:B-1----:R-:W-:-:S04]  /*b5a0*/  FMNMX.FTZ R0, R0, R25, !PT ;  /* 0x0000001900007209 */ /* 0x002fc80007810000 */
[C---:B------:R-:W-:Y:S01]  /*b5b0*/  FSETP.NEU.FTZ.AND P4, PT, R0.reuse, -INF , PT ;  /* 0xff8000000000780b */ /* 0x040fe20003f9d000 */
[----:B0-----:R-:W-:-:S03]  /*b5c0*/  FMUL.FTZ R31, R0, R11 ;  /* 0x0000000b001f7220 */ /* 0x001fc60000410000 */
[----:B------:R-:W-:Y:S02]  /*b5d0*/  FSEL R53, R0, RZ, P4 ;  /* 0x000000ff00357208 */ /* 0x000fe40002000000 */
[----:B------:R-:W-:-:S03]  /*b5e0*/  FSEL R31, R31, RZ, P4 ;  /* 0x000000ff1f1f7208 */ /* 0x000fc60002000000 */
[----:B------:R-:W-:Y:S02]  /*b5f0*/  FADD.FTZ R14, -R53, R14 ;  /* 0x0000000e350e7221 */ /* 0x000fe40000010100 */
        /* <DEDUP_REMOVED lines=10> */
[--C-:B------:R-:W-:Y:S01]  /*b6a0*/  FFMA.FTZ R47, R56, R11, -R31.reuse ;  /* 0x0000000b382f7223 */ /* 0x100fe2000001081f */
[----:B------:R-:W-:Y:S01]  /*b6b0*/  FSEL R188, R63, -INF , !P3 ;  /* 0xff8000003fbc7808 */ /* 0x000fe20005800000 */
[----:B------:R-:W-:Y:S01]  /*b6c0*/  MUFU.EX2 R27, R35 ;  /* 0x00000023001b7308 */ /* 0x000fe20000000800 */
[----:B------:R-:W-:Y:S01]  /*b6d0*/  FMNMX.FTZ R29, R168, R29, !PT ;  /* 0x0000001da81d7209 */ /* 0x000fe20007810000 */
[-CC-:B------:R-:W-:Y:S01]  /*b6e0*/  FFMA.FTZ R23, R23, R11.reuse, -R31.reuse ;  /* 0x0000000b17177223 */ /* 0x180fe2000001081f */
[----:B------:R-:W-:Y:S01]  /*b6f0*/  ISETP.GT.AND P3, PT, R21, 0x50, P2 ;  /* 0x000000501500780c */ /* 0x000fe20001764270 */
[----:B------:R-:W-:Y:S01]  /*b700*/  FMUL.FTZ R14, R14, R11 ;  /* 0x0000000b0e0e7220 */ /* 0x000fe20000410000 */
        /* <DEDUP_REMOVED lines=15> */
[--C-:B------:R-:W-:Y:S01]  /*b800*/  FFMA.FTZ R49, R28, R11, -R31.reuse ;  /* 0x0000000b1c317223 */ /* 0x100fe2000001081f */
[----:B------:R-:W-:Y:S01]  /*b810*/  FMNMX.FTZ R33, R174, R33, !PT ;  /* 0x00000021ae217209 */ /* 0x000fe20007810000 */
[--C-:B------:R-:W-:Y:S01]  /*b820*/  FFMA.FTZ R48, R48, R11, -R31.reuse ;  /* 0x0000000b30307223 */ /* 0x100fe2000001081f */
[----:B------:R-:W-:Y:S01]  /*b830*/  FSEL R164, R67, -INF , !P3 ;  /* 0xff80000043a47808 */ /* 0x000fe20005800000 */
[----:B------:R1:W-:Y:S01]  /*b840*/  MUFU.EX2 R29, R39 ;  /* 0x00000027001d7308 */ /* 0x0003e20000000800 */
[----:B------:R-:W-:Y:S01]  /*b850*/  FMNMX.FTZ R33, R42, R33, !PT ;  /* 0x000000212a217209 */ /* 0x000fe20007810000 */
[-CC-:B0-----:R-:W-:Y:S01]  /*b860*/  FFMA.FTZ R37, R160, R11.reuse, -R31.reuse ;  /* 0x0000000ba0257223 */ /* 0x181fe2000001081f */
[----:B------:R-:W-:Y:S01]  /*b870*/  ISETP.GT.AND P3, PT, R21, 0x58, P2 ;  /* 0x000000581500780c */ /* 0x000fe20001764270 */
[--C-:B------:R-:W-:Y:S01]  /*b880*/  FFMA.FTZ R44, R44, R11, -R31.reuse ;  /* 0x0000000b2c2c7223 */ /* 0x100fe2000001081f */
[----:B------:R-:W-:Y:S01]  /*b890*/  FMNMX.FTZ R35, R172, R33, !PT ;  /* 0x00000021ac237209 */ /* 0x000fe20007810000 */
[--C-:B------:R-:W-:Y:S01]  /*b8a0*/  FFMA.FTZ R36, R36, R11, -R31.reuse ;  /* 0x0000000b24247223 */ /* 0x100fe2000001081f */
[----:B------:R-:W-:Y:S01]  /*b8b0*/  ISETP.LT.OR P3, PT, R15, 0x59, P3 ;  /* 0x000000590f00780c */ /* 0x000fe20001f61670 */
[----:B------:R0:W-:Y:S01]  /*b8c0*/  MUFU.EX2 R33, R37 ;  /* 0x0000002500217308 */ /* 0x0001e20000000800 */
[----:B------:R-:W-:Y:S01]  /*b8d0*/  FMNMX.FTZ R35, R170, R35, !PT ;  /* 0x00000023aa237209 */ /* 0x000fe20007810000 */
[-CC-:B-1----:R-:W-:Y:S01]  /*b8e0*/  FFMA.FTZ R39, R156, R11.reuse, -R31.reuse ;  /* 0x0000000b9c277223 */ /* 0x182fe2000001081f */
[----:B------:R-:W-:Y:S01]  /*b8f0*/  FSEL R70, R70, -INF , !P3 ;  /* 0xff80000046467808 */ /* 0x000fe20005800000 */
[--C-:B------:R-:W-:Y:S01]  /*b900*/  FFMA.FTZ R20, R20, R11, -R31.reuse ;  /* 0x0000000b14147223 */ /* 0x100fe2000001081f */
[----:B------:R-:W-:Y:S01]  /*b910*/  FMNMX.FTZ R35, R34, R35, !PT ;  /* 0x0000002322237209 */ /* 0x000fe20007810000 */
[--C-:B------:R-:W-:Y:S01]  /*b920*/  FFMA.FTZ R24, R24, R11, -R31.reuse ;  /* 0x0000000b18187223 */ /* 0x100fe2000001081f */
[----:B------:R-:W-:Y:S01]  /*b930*/  ISETP.GT.AND P3, PT, R21, 0x59, P2 ;  /* 0x000000591500780c */ /* 0x000fe20001764270 */
[----:B------:R-:W1:Y:S01]  /*b940*/  MUFU.EX2 R14, R14 ;  /* 0x0000000e000e7308 */ /* 0x000e620000000800 */
[----:B------:R-:W-:Y:S01]  /*b950*/  FMNMX.FTZ R35, R50, R35, !PT ;  /* 0x0000002332237209 */ /* 0x000fe20007810000 */
[-CC-:B------:R-:W-:Y:S01]  /*b960*/  FFMA.FTZ R22, R22, R11.reuse, -R31.reuse ;  /* 0x0000000b16167223 */ /* 0x180fe2000001081f */
[----:B------:R-:W-:Y:S01]  /*b970*/  ISETP.LT.OR P3, PT, R15, 0x5a, P3 ;  /* 0x0000005a0f00780c */ /* 0x000fe20001f61670 */
[--C-:B------:R-:W-:Y:S01]  /*b980*/  FFMA.FTZ R32, R32, R11, -R31.reuse ;  /* 0x0000000b20207223 */ /* 0x100fe2000001081f */
[----:B0-----:R-:W-:Y:S01]  /*b990*/  FMNMX.FTZ R37, R46, R35, !PT ;  /* 0x000000232e257209 */ /* 0x001fe20007810000 */
[----:B------:R-:W-:Y:S01]  /*b9a0*/  FFMA.FTZ R28, R84, R11, -R31 ;  /* 0x0000000b541c7223 */ /* 0x000fe2000001081f */
[----:B------:R-:W-:Y:S01]  /*b9b0*/  FSEL R160, R71, -INF , !P3 ;  /* 0xff80000047a07808 */ /* 0x000fe20005800000 */
[----:B------:R0:W-:Y:S01]  /*b9c0*/  MUFU.EX2 R35, R39 ;  /* 0x0000002700237308 */ /* 0x0001e20000000800 */
[----:B------:R-:W-:-:S02]  /*b9d0*/  ISETP.GT.AND P3, PT, R21, 0x60, P2 ;  /* 0x000000601500780c */ /* 0x000fc40001764270 */
[----:B------:R-:W-:Y:S02]  /*b9e0*/  FMNMX.FTZ R37, R54, R37, !PT ;  /* 0x0000002536257209 */ /* 0x000fe40007810000 */
[----:B------:R-:W-:Y:S02]  /*b9f0*/  ISETP.LT.OR P3, PT, R15, 0x61, P3 ;  /* 0x000000610f00780c */ /* 0x000fe40001f61670 */
[----:B------:R-:W-:Y:S01]  /*ba00*/  FMNMX.FTZ R37, R30, R37, !PT ;  /* 0x000000251e257209 */ /* 0x000fe20007810000 */
[----:B------:R-:W2:Y:S01]  /*ba10*/  MUFU.EX2 R184, R184 ;  /* 0x000000b800b87308 */ /* 0x000ea20000000800 */
[----:B------:R-:W-:Y:S01]  /*ba20*/  FSEL R156, R74, -INF , !P3 ;  /* 0xff8000004a9c7808 */ /* 0x000fe20005800000 */
[----:B------:R-:W-:Y:S01]  /*ba30*/  FFMA.FTZ R74, R154, R11, -R31 ;  /* 0x0000000b9a4a7223 */ /* 0x000fe2000001081f */
[----:B------:R-:W-:Y:S01]  /*ba40*/  ISETP.GT.AND P3, PT, R21, 0x61, P2 ;  /* 0x000000611500780c */ /* 0x000fe20001764270 */
[----:B-1----:R-:W-:Y:S01]  /*ba50*/  FFMA.FTZ R53, R14, R4, R23 ;  /* 0x000000040e357223 */ /* 0x002fe20000010017 */
[----:B------:R-:W-:Y:S01]  /*ba60*/  FMNMX.FTZ R37, R58, R37, !PT ;  /* 0x000000253a257209 */ /* 0x000fe20007810000 */
[-C--:B------:R-:W-:Y:S01]  /*ba70*/  FMUL.FTZ R88, R88, R14.reuse ;  /* 0x0000000e58587220 */ /* 0x080fe20000410000 */
[----:B------:R-:W-:Y:S01]  /*ba80*/  ISETP.LT.OR P3, PT, R15, 0x62, P3 ;  /* 0x000000620f00780c */ /* 0x000fe20001f61670 */
[----:B------:R-:W1:Y:S01]  /*ba90*/  MUFU.EX2 R25, R25 ;  /* 0x0000001900197308 */ /* 0x000e620000000800 */
[----:B0-----:R-:W-:Y:S01]  /*baa0*/  FMNMX.FTZ R39, R182, R37, !PT ;  /* 0x00000025b6277209 */ /* 0x001fe20007810000 */
[-C--:B------:R-:W-:Y:S01]  /*bab0*/  FMUL.FTZ R89, R89, R14.reuse ;  /* 0x0000000e59597220 */ /* 0x080fe20000410000 */
[----:B------:R-:W-:Y:S01]  /*bac0*/  FSEL R154, R75, -INF , !P3 ;  /* 0xff8000004b9a7808 */ /* 0x000fe20005800000 */
[-C--:B------:R-:W-:Y:S01]  /*bad0*/  FMUL.FTZ R92, R92, R14.reuse ;  /* 0x0000000e5c5c7220 */ /* 0x080fe20000410000 */
[----:B------:R-:W-:Y:S01]  /*bae0*/  ISETP.GT.AND P3, PT, R21, 0x68, P2 ;  /* 0x000000681500780c */ /* 0x000fe20001764270 */
[-C--:B------:R-:W-:Y:S01]  /*baf0*/  FMUL.FTZ R93, R93, R14.reuse ;  /* 0x0000000e5d5d7220 */ /* 0x080fe20000410000 */
[----:B------:R-:W-:Y:S01]  /*bb00*/  FMNMX.FTZ R39, R62, R39, !PT ;  /* 0x000000273e277209 */ /* 0x000fe20007810000 */
[----:B------:R-:W0:Y:S01]  /*bb10*/  MUFU.EX2 R26, R192 ;  /* 0x000000c0001a7308 */ /* 0x000e220000000800 */
[----:B------:R-:W-:Y:S01]  /*bb20*/  ISETP.LT.OR P3, PT, R15, 0x69, P3 ;  /* 0x000000690f00780c */ /* 0x000fe20001f61670 */
[----:B--2---:R-:W-:Y:S01]  /*bb30*/  FADD.FTZ R4, R184, R53 ;  /* 0x00000035b8047221 */ /* 0x004fe20000010000 */
[----:B------:R-:W-:Y:S01]  /*bb40*/  FMNMX.FTZ R39, R188, R39, !PT ;  /* 0x00000027bc277209 */ /* 0x000fe20007810000 */
[-C--:B------:R-:W-:Y:S01]  /*bb50*/  FMUL.FTZ R96, R96, R14.reuse ;  /* 0x0000000e60607220 */ /* 0x080fe20000410000 */
[----:B------:R-:W-:Y:S01]  /*bb60*/  FSEL R78, R78, -INF , !P3 ;  /* 0xff8000004e4e7808 */ /* 0x000fe20005800000 */
[-C--:B------:R-:W-:Y:S01]  /*bb70*/  FMUL.FTZ R97, R97, R14.reuse ;  /* 0x0000000e61617220 */ /* 0x080fe20000410000 */
[----:B------:R-:W-:Y:S01]  /*bb80*/  FMNMX.FTZ R39, R186, R39, !PT ;  /* 0x00000027ba277209 */ /* 0x000fe20007810000 */
[----:B------:R-:W2:Y:S01]  /*bb90*/  MUFU.EX2 R162, R162 ;  /* 0x000000a200a27308 */ /* 0x000ea20000000800 */
[----:B------:R-:W-:Y:S01]  /*bba0*/  ISETP.GT.AND P3, PT, R21, 0x69, P2 ;  /* 0x000000691500780c */ /* 0x000fe20001764270 */
[----:B-1----:R-:W-:Y:S01]  /*bbb0*/  FADD.FTZ R53, R25, R4 ;  /* 0x0000000419357221 */ /* 0x002fe20000010000 */
[----:B------:R-:W-:Y:S01]  /*bbc0*/  FMNMX.FTZ R41, R164, R39, !PT ;  /* 0x00000027a4297209 */ /* 0x000fe20007810000 */
[-C--:B------:R-:W-:Y:S01]  /*bbd0*/  FMUL.FTZ R100, R100, R14.reuse ;  /* 0x0000000e64647220 */ /* 0x080fe20000410000 */
[----:B------:R-:W-:Y:S01]  /*bbe0*/  ISETP.LT.OR P3, PT, R15, 0x6a, P3 ;  /* 0x0000006a0f00780c */ /* 0x000fe20001f61670 */
[-C--:B------:R-:W-:Y:S01]  /*bbf0*/  FMUL.FTZ R101, R101, R14.reuse ;  /* 0x0000000e65657220 */ /* 0x080fe20000410000 */
[----:B------:R-:W-:Y:S01]  /*bc00*/  FMNMX.FTZ R41, R70, R41, !PT ;  /* 0x0000002946297209 */ /* 0x000fe20007810000 */
[----:B------:R-:W1:Y:S01]  /*bc10*/  MUFU.EX2 R158, R158 ;  /* 0x0000009e009e7308 */ /* 0x000e620000000800 */
[----:B------:R-:W-:Y:S01]  /*bc20*/  FSEL R52, R79, -INF , !P3 ;  /* 0xff8000004f347808 */ /* 0x000fe20005800000 */
[----:B0-----:R-:W-:Y:S01]  /*bc30*/  FADD.FTZ R4, R26, R53 ;  /* 0x000000351a047221 */ /* 0x001fe20000010000 */
[----:B------:R-:W-:Y:S01]  /*bc40*/  ISETP.GT.AND P3, PT, R21, 0x70, P2 ;  /* 0x000000701500780c */ /* 0x000fe20001764270 */
[-C--:B------:R-:W-:Y:S01]  /*bc50*/  FMUL.FTZ R104, R104, R14.reuse ;  /* 0x0000000e68687220 */ /* 0x080fe20000410000 */
[----:B------:R-:W-:Y:S01]  /*bc60*/  FMNMX.FTZ R41, R160, R41, !PT ;  /* 0x00000029a0297209 */ /* 0x000fe20007810000 */
[----:B------:R-:W-:Y:S01]  /*bc70*/  FADD.FTZ R53, R27, R4 ;  /* 0x000000041b357221 */ /* 0x000fe20000010000 */
[----:B------:R-:W-:Y:S01]  /*bc80*/  ISETP.LT.OR P3, PT, R15, 0x71, P3 ;  /* 0x000000710f00780c */ /* 0x000fe20001f61670 */
[----:B------:R0:W-:Y:S01]  /*bc90*/  MUFU.EX2 R37, R152 ;  /* 0x0000009800257308 */ /* 0x0001e20000000800 */
[----:B------:R-:W-:Y:S01]  /*bca0*/  FMNMX.FTZ R41, R156, R41, !PT ;  /* 0x000000299c297209 */ /* 0x000fe20007810000 */
[----:B------:R-:W-:Y:S01]  /*bcb0*/  FADD.FTZ R4, R66, R53 ;  /* 0x0000003542047221 */ /* 0x000fe20000010000 */
[----:B------:R-:W-:Y:S01]  /*bcc0*/  FSEL R82, R82, -INF , !P3 ;  /* 0xff80000052527808 */ /* 0x000fe20005800000 */
[-C--:B------:R-:W-:Y:S01]  /*bcd0*/  FMUL.FTZ R105, R105, R14.reuse ;  /* 0x0000000e69697220 */ /* 0x080fe20000410000 */
[----:B------:R-:W-:Y:S01]  /*bce0*/  ISETP.GT.AND P3, PT, R21, 0x71, P2 ;  /* 0x000000711500780c */ /* 0x000fe20001764270 */
[----:B------:R-:W-:Y:S01]  /*bcf0*/  FADD.FTZ R53, R29, R4 ;  /* 0x000000041d357221 */ /* 0x000fe20000010000 */
[----:B------:R-:W-:Y:S01]  /*bd00*/  FMNMX.FTZ R43, R154, R41, !PT ;  /* 0x000000299a2b7209 */ /* 0x000fe20007810000 */
[----:B------:R3:W-:Y:S01]  /*bd10*/  MUFU.EX2 R39, R45 ;  /* 0x0000002d00277308 */ /* 0x0007e20000000800 */
[----:B------:R-:W-:Y:S01]  /*bd20*/  ISETP.LT.OR P3, PT, R15, 0x72, P3 ;  /* 0x000000720f00780c */ /* 0x000fe20001f61670 */
[----:B0-----:R-:W-:Y:S01]  /*bd30*/  FFMA.FTZ R152, R80, R11, -R31 ;  /* 0x0000000b50987223 */ /* 0x001fe2000001081f */
[----:B------:R-:W-:Y:S01]  /*bd40*/  FMNMX.FTZ R43, R78, R43, !PT ;  /* 0x0000002b4e2b7209 */ /* 0x000fe20007810000 */
[----:B--2---:R-:W-:Y:S01]  /*bd50*/  FADD.FTZ R4, R162, R53 ;  /* 0x00000035a2047221 */ /* 0x004fe20000010000 */
[----:B------:R-:W-:Y:S01]  /*bd60*/  FSEL R56, R83, -INF , !P3 ;  /* 0xff80000053387808 */ /* 0x000fe20005800000 */
[-C--:B------:R-:W-:Y:S01]  /*bd70*/  FMUL.FTZ R108, R108, R14.reuse ;  /* 0x0000000e6c6c7220 */ /* 0x080fe20000410000 */
[C---:B------:R-:W-:Y:S01]  /*bd80*/  ISETP.GT.AND P3, PT, R21.reuse, 0x78, P2 ;  /* 0x000000781500780c */ /* 0x040fe20001764270 */
[----:B------:R0:W-:Y:S01]  /*bd90*/  MUFU.EX2 R41, R47 ;  /* 0x0000002f00297308 */ /* 0x0001e20000000800 */
[----:B------:R-:W-:Y:S01]  /*bda0*/  FMNMX.FTZ R43, R52, R43, !PT ;  /* 0x0000002b342b7209 */ /* 0x000fe20007810000 */
[-CC-:B---3--:R-:W-:Y:S01]  /*bdb0*/  FFMA.FTZ R45, R72, R11.reuse, -R31.reuse ;  /* 0x0000000b482d7223 */ /* 0x188fe2000001081f */
[----:B------:R-:W-:Y:S01]  /*bdc0*/  ISETP.GT.AND P2, PT, R21, 0x79, P2 ;  /* 0x000000791500780c */ /* 0x000fe20001744270 */
[--C-:B------:R-:W-:Y:S01]  /*bdd0*/  FFMA.FTZ R21, R64, R11, -R31.reuse ;  /* 0x0000000b40157223 */ /* 0x100fe2000001081f */
[----:B------:R-:W-:Y:S01]  /*bde0*/  ISETP.LT.OR P3, PT, R15, 0x79, P3 ;  /* 0x000000790f00780c */ /* 0x000fe20001f61670 */
[----:B------:R-:W-:Y:S01]  /*bdf0*/  FADD.FTZ R53, R33, R4 ;  /* 0x0000000421357221 */ /* 0x000fe20000010000 */
[----:B------:R-:W-:Y:S01]  /*be00*/  FMNMX.FTZ R43, R82, R43, !PT ;  /* 0x0000002b522b7209 */ /* 0x000fe20007810000 */
[----:B------:R-:W2:Y:S01]  /*be10*/  MUFU.EX2 R74, R74 ;  /* 0x0000004a004a7308 */ /* 0x000ea20000000800 */
[----:B------:R-:W-:Y:S01]  /*be20*/  ISETP.LT.OR P2, PT, R15, 0x7a, P2 ;  /* 0x0000007a0f00780c */ /* 0x000fe20001741670 */
[----:B------:R-:W-:Y:S01]  /*be30*/  FFMA.FTZ R15, R60, R11, -R31 ;  /* 0x0000000b3c0f7223 */ /* 0x000fe2000001081f */
[----:B------:R-:W-:Y:S01]  /*be40*/  FSEL R86, R86, -INF , !P3 ;  /* 0xff80000056567808 */ /* 0x000fe20005800000 */
[----:B-1----:R-:W-:Y:S01]  /*be50*/  FADD.FTZ R4, R158, R53 ;  /* 0x000000359e047221 */ /* 0x002fe20000010000 */
[----:B------:R-:W-:Y:S01]  /*be60*/  FMNMX.FTZ R43, R56, R43, !PT ;  /* 0x0000002b382b7209 */ /* 0x000fe20007810000 */
[-C--:B------:R-:W-:Y:S01]  /*be70*/  FMUL.FTZ R109, R109, R14.reuse ;  /* 0x0000000e6d6d7220 */ /* 0x080fe20000410000 */
[----:B------:R-:W-:Y:S01]  /*be80*/  FSEL R60, R87, -INF , !P2 ;  /* 0xff800000573c7808 */ /* 0x000fe20005000000 */
[----:B------:R-:W1:Y:S01]  /*be90*/  MUFU.EX2 R48, R48 ;  /* 0x0000003000307308 */ /* 0x000e620000000800 */
[----:B------:R-:W-:Y:S01]  /*bea0*/  FMNMX.FTZ R43, R86, R43, !PT ;  /* 0x0000002b562b7209 */ /* 0x000fe20007810000 */
[----:B------:R-:W-:Y:S01]  /*beb0*/  FADD.FTZ R53, R35, R4 ;  /* 0x0000000423357221 */ /* 0x000fe20000010000 */
[-C--:B------:R-:W-:Y:S01]  /*bec0*/  FMUL.FTZ R112, R112, R14.reuse ;  /* 0x0000000e70707220 */ /* 0x080fe20000410000 */
[-C--:B------:R-:W-:Y:S01]  /*bed0*/  FMUL.FTZ R113, R113, R14.reuse ;  /* 0x0000000e71717220 */ /* 0x080fe20000410000 */
[----:B0-----:R-:W-:Y:S01]  /*bee0*/  FMNMX.FTZ R47, R60, R43, !PT ;  /* 0x0000002b3c2f7209 */ /* 0x001fe20007810000 */
[----:B------:R-:W-:Y:S01]  /*bef0*/  FFMA.FTZ R43, R68, R11, -R31 ;  /* 0x0000000b442b7223 */ /* 0x000fe2000001081f */
[-C--:B------:R-:W-:Y:S01]  /*bf00*/  FMUL.FTZ R116, R116, R14.reuse ;  /* 0x0000000e74747220 */ /* 0x080fe20000410000 */
[----:B------:R-:W0:Y:S01]  /*bf10*/  MUFU.EX2 R44, R44 ;  /* 0x0000002c002c7308 */ /* 0x000e220000000800 */
[-C--:B------:R-:W-:Y:S01]  /*bf20*/  FMUL.FTZ R117, R117, R14.reuse ;  /* 0x0000000e75757220 */ /* 0x080fe20000410000 */
[----:B------:R-:W3:Y:S01]  /*bf30*/  SHFL.BFLY PT, R64, R47, 0x2, 0x1f ;  /* 0x0c401f002f407f89 */ /* 0x000ee200000e0000 */
[-C--:B------:R-:W-:Y:S01]  /*bf40*/  FMUL.FTZ R120, R120, R14.reuse ;  /* 0x0000000e78787220 */ /* 0x080fe20000410000 */
[-C--:B------:R-:W-:Y:S01]  /*bf50*/  FMUL.FTZ R121, R121, R14.reuse ;  /* 0x0000000e79797220 */ /* 0x080fe20000410000 */
[-C--:B------:R-:W-:Y:S01]  /*bf60*/  FMUL.FTZ R124, R124, R14.reuse ;  /* 0x0000000e7c7c7220 */ /* 0x080fe20000410000 */
[-C--:B------:R-:W-:Y:S01]  /*bf70*/  FMUL.FTZ R125, R125, R14.reuse ;  /* 0x0000000e7d7d7220 */ /* 0x080fe20000410000 */
[-C--:B------:R-:W-:Y:S01]  /*bf80*/  FMUL.FTZ R128, R128, R14.reuse ;  /* 0x0000000e80807220 */ /* 0x080fe20000410000 */
[----:B------:R-:W-:Y:S01]  /*bf90*/  MUFU.EX2 R36, R36 ;  /* 0x0000002400247308 */ /* 0x000fe20000000800 */
[-C--:B------:R-:W-:Y:S01]  /*bfa0*/  FMUL.FTZ R129, R129, R14.reuse ;  /* 0x0000000e81817220 */ /* 0x080fe20000410000 */
[-C--:B------:R-:W-:Y:S01]  /*bfb0*/  FMUL.FTZ R132, R132, R14.reuse ;  /* 0x0000000e84847220 */ /* 0x080fe20000410000 */
        /* <DEDUP_REMOVED lines=9> */
[----:B------:R-:W-:Y:S01]  /*c050*/  FMUL.FTZ R149, R149, R14 ;  /* 0x0000000e95957220 */ /* 0x000fe20000410000 */
[----:B------:R-:W-:-:S03]  /*c060*/  IMAD.MOV.U32 R14, RZ, RZ, R0 ;  /* 0x000000ffff0e7224 */ /* 0x000fc600078e0000 */
[----:B------:R-:W4:Y:S01]  /*c070*/  MUFU.EX2 R20, R20 ;  /* 0x0000001400147308 */ /* 0x000f220000000800 */
[----:B---3--:R-:W-:Y:S01]  /*c080*/  FMNMX.FTZ R51, R47, R64, !PT ;  /* 0x000000402f337209 */ /* 0x008fe20007810000 */
[-CC-:B------:R-:W-:Y:S01]  /*c090*/  FFMA.FTZ R64, R12, R11.reuse, -R31.reuse ;  /* 0x0000000b0c407223 */ /* 0x180fe2000001081f */
[-CC-:B------:R-:W-:Y:S01]  /*c0a0*/  FFMA.FTZ R47, R76, R11.reuse, -R31.reuse ;  /* 0x0000000b4c2f7223 */ /* 0x180fe2000001081f */
[----:B------:R-:W-:Y:S02]  /*c0b0*/  FFMA.FTZ R31, R40, R11, -R31 ;  /* 0x0000000b281f7223 */ /* 0x000fe4000001081f */
[----:B------:R-:W3:Y:S02]  /*c0c0*/  SHFL.BFLY PT, R12, R51, 0x1, 0x1f ;  /* 0x0c201f00330c7f89 */ /* 0x000ee400000e0000 */
[----:B------:R-:W-:Y:S08]  /*c0d0*/  MUFU.EX2 R21, R21 ;  /* 0x0000001500157308 */ /* 0x000ff00000000800 */
[----:B------:R-:W-:Y:S08]  /*c0e0*/  MUFU.EX2 R24, R24 ;  /* 0x0000001800187308 */ /* 0x000ff00000000800 */
[----:B------:R-:W-:Y:S01]  /*c0f0*/  MUFU.EX2 R43, R43 ;  /* 0x0000002b002b7308 */ /* 0x000fe20000000800 */
[----:B---3--:R-:W-:-:S07]  /*c100*/  FMNMX.FTZ R12, R51, R12, !PT ;  /* 0x0000000c330c7209 */ /* 0x008fce0007810000 */
[----:B------:R-:W-:Y:S01]  /*c110*/  MUFU.EX2 R22, R22 ;  /* 0x0000001600167308 */ /* 0x000fe20000000800 */
[C---:B------:R-:W-:Y:S01]  /*c120*/  FSETP.NEU.FTZ.AND P2, PT, R12.reuse, -INF , PT ;  /* 0xff8000000c00780b */ /* 0x040fe20003f5d000 */
[----:B------:R-:W-:-:S03]  /*c130*/  FMUL.FTZ R40, R12, R11 ;  /* 0x0000000b0c287220 */ /* 0x000fc60000410000 */
[----:B------:R-:W-:-:S03]  /*c140*/  FSEL R4, R12, RZ, P2 ;  /* 0x000000ff0c047208 */ /* 0x000fc60001000000 */
[----:B------:R-:W-:Y:S01]  /*c150*/  MUFU.EX2 R45, R45 ;  /* 0x0000002d002d7308 */ /* 0x000fe20000000800 */
[----:B------:R-:W-:Y:S02]  /*c160*/  FSEL R51, R40, RZ, P2 ;  /* 0x000000ff28337208 */ /* 0x000fe40001000000 */
[----:B------:R-:W-:Y:S01]  /*c170*/  ISETP.GT.AND P2, PT, R10, R17, PT ;  /* 0x000000110a00720c */ /* 0x000fe20003f44270 */
[----:B------:R-:W-:Y:S01]  /*c180*/  FADD.FTZ R4, -R4, R9 ;  /* 0x0000000904047221 */ /* 0x000fe20000010100 */
[----:B------:R-:W-:Y:S02]  /*c190*/  VIADD R10, R10, 0xffffffff ;  /* 0xffffffff0a0a7836 */ /* 0x000fe40000000000 */
[-CC-:B------:R-:W-:Y:S01]  /*c1a0*/  FFMA.FTZ R169, R50, R11.reuse, -R51.reuse ;  /* 0x0000000b32a97223 */ /* 0x180fe20000010833 */
[----:B------:R-:W-:Y:S02]  /*c1b0*/  IMAD.U32 R50, RZ, RZ, UR5 ;  /* 0x00000005ff327e24 */ /* 0x000fe4000f8e00ff */
[-CC-:B------:R-:W-:Y:S01]  /*c1c0*/  FFMA.FTZ R171, R54, R11.reuse, -R51.reuse ;  /* 0x0000000b36ab7223 */ /* 0x180fe20000010833 */
[-CC-:B------:R-:W-:Y:S01]  /*c1d0*/  FFMA.FTZ R40, R190, R11.reuse, -R51.reuse ;  /* 0x0000000bbe287223 */ /* 0x180fe20000010833 */
[-C--:B------:R-:W-:Y:S01]  /*c1e0*/  FMUL.FTZ R4, R4, R11.reuse ;  /* 0x0000000b04047220 */ /* 0x080fe20000410000 */
[-C--:B------:R-:W-:Y:S01]  /*c1f0*/  FFMA.FTZ R181, R180, R11.reuse, -R51 ;  /* 0x0000000bb4b57223 */ /* 0x080fe20000010833 */
[----:B------:R-:W-:Y:S01]  /*c200*/  @!P1 LEA R54, R50, UR36, 0x3 ;  /* 0x0000002432369c11 */ /* 0x000fe2000f8e18ff */
[----:B--2---:R-:W-:Y:S01]  /*c210*/  FADD.FTZ R50, R74, R53 ;  /* 0x000000354a327221 */ /* 0x004fe20000010000 */
[-CC-:B------:R-:W-:Y:S01]  /*c220*/  FFMA.FTZ R183, R168, R11.reuse, -R51.reuse ;  /* 0x0000000ba8b77223 */ /* 0x180fe20000010833 */
[----:B------:R-:W-:Y:S01]  /*c230*/  MUFU.EX2 R40, R40 ;  /* 0x0000002800287308 */ /* 0x000fe20000000800 */
[----:B------:R-:W-:Y:S01]  /*c240*/  FFMA.FTZ R68, R178, R11, -R51 ;  /* 0x0000000bb2447223 */ /* 0x000fe20000010833 */
[----:B------:R-:W-:-:S02]  /*c250*/  @!P1 VIADD R53, R54, 0x28860 ;  /* 0x0002886036359836 */ /* 0x000fc40000000000 */
[----:B------:R-:W-:Y:S01]  /*c260*/  FADD.FTZ R9, R37, R50 ;  /* 0x0000003225097221 */ /* 0x000fe20000010000 */
[-CC-:B------:R-:W-:Y:S01]  /*c270*/  FFMA.FTZ R177, R166, R11.reuse, -R51.reuse ;  /* 0x0000000ba6b17223 */ /* 0x180fe20000010833 */
[-CC-:B------:R-:W-:Y:S01]  /*c280*/  FFMA.FTZ R72, R176, R11.reuse, -R51.reuse ;  /* 0x0000000bb0487223 */ /* 0x180fe20000010833 */
[-C--:B------:R-:W-:Y:S01]  /*c290*/  FFMA.FTZ R179, R38, R11.reuse, -R51 ;  /* 0x0000000b26b37223 */ /* 0x080fe20000010833 */
[----:B------:R-:W-:Y:S01]  /*c2a0*/  @!P1 PRMT R53, RZ, 0x654, R53 ;  /* 0x00000654ff359816 */ /* 0x000fe20000000035 */
[----:B-1----:R-:W-:Y:S01]  /*c2b0*/  FADD.FTZ R50, R48, R9 ;  /* 0x0000000930327221 */ /* 0x002fe20000010000 */
[----:B------:R-:W-:Y:S01]  /*c2c0*/  MUFU.EX2 R181, R181 ;  /* 0x000000b500b57308 */ /* 0x000fe20000000800 */
[-CC-:B------:R-:W-:Y:S01]  /*c2d0*/  FFMA.FTZ R165, R58, R11.reuse, -R51.reuse ;  /* 0x0000000b3aa57223 */ /* 0x180fe20000010833 */
[----:B------:R1:W-:Y:S01]  /*c2e0*/  @!P1 SYNCS.ARRIVE.TRANS64.RED.A1T0 RZ, [R53+URZ], RZ ;  /* 0x000000ff35ff99a7 */ /* 0x0003e2000810043f */
[-CC-:B------:R-:W-:Y:S01]  /*c2f0*/  FFMA.FTZ R38, R174, R11.reuse, -R51.reuse ;  /* 0x0000000bae267223 */ /* 0x180fe20000010833 */
[-CC-:B------:R-:W-:Y:S01]  /*c300*/  FFMA.FTZ R173, R42, R11.reuse, -R51.reuse ;  /* 0x0000000b2aad7223 */ /* 0x180fe20000010833 */
[-CC-:B------:R-:W-:Y:S01]  /*c310*/  FFMA.FTZ R42, R172, R11.reuse, -R51.reuse ;  /* 0x0000000bac2a7223 */ /* 0x180fe20000010833 */
[--C-:B------:R-:W-:Y:S01]  /*c320*/  FFMA.FTZ R182, R182, R11, -R51.reuse ;  /* 0x0000000bb6b67223 */ /* 0x100fe20000010833 */
[----:B------:R-:W-:Y:S01]  /*c330*/  F2FP.F16.F32.PACK_AB R180, R184, R23 ;  /* 0x00000017b8b4723e */ /* 0x000fe200000000ff */
[----:B------:R2:W3:Y:S01]  /*c340*/  MUFU.EX2 R9, R4 ;  /* 0x0000000400097308 */ /* 0x0004e20000000800 */
[-CC-:B------:R-:W-:Y:S01]  /*c350*/  FFMA.FTZ R175, R170, R11.reuse, -R51.reuse ;  /* 0x0000000baaaf7223 */ /* 0x180fe20000010833 */
[----:B-1----:R-:W-:Y:S01]  /*c360*/  FADD.FTZ R53, R39, R50 ;  /* 0x0000003227357221 */ /* 0x002fe20000010000 */
[-CC-:B------:R-:W-:Y:S01]  /*c370*/  FFMA.FTZ R34, R34, R11.reuse, -R51.reuse ;  /* 0x0000000b22227223 */ /* 0x180fe20000010833 */
[-CC-:B------:R-:W-:Y:S01]  /*c380*/  FFMA.FTZ R46, R46, R11.reuse, -R51.reuse ;  /* 0x0000000b2e2e7223 */ /* 0x180fe20000010833 */
[----:B------:R-:W-:Y:S01]  /*c390*/  FFMA.FTZ R30, R30, R11, -R51 ;  /* 0x0000000b1e1e7223 */ /* 0x000fe20000010833 */
[----:B0-----:R-:W-:Y:S01]  /*c3a0*/  FADD.FTZ R54, R44, R53 ;  /* 0x000000352c367221 */ /* 0x001fe20000010000 */
[----:B----4-:R-:W-:Y:S01]  /*c3b0*/  F2FP.F16.F32.PACK_AB R166, R20, R15 ;  /* 0x0000000f14a6723e */ /* 0x010fe200000000ff */
[----:B------:R-:W0:Y:S01]  /*c3c0*/  MUFU.EX2 R183, R183 ;  /* 0x000000b700b77308 */ /* 0x000e220000000800 */
[-CC-:B------:R-:W-:Y:S01]  /*c3d0*/  FFMA.FTZ R62, R62, R11.reuse, -R51.reuse ;  /* 0x0000000b3e3e7223 */ /* 0x180fe20000010833 */
[----:B------:R-:W-:Y:S01]  /*c3e0*/  FADD.FTZ R55, R41, R54 ;  /* 0x0000003629377221 */ /* 0x000fe20000010000 */
[-CC-:B------:R-:W-:Y:S01]  /*c3f0*/  FFMA.FTZ R188, R188, R11.reuse, -R51.reuse ;  /* 0x0000000bbcbc7223 */ /* 0x180fe20000010833 */
[-CC-:B------:R-:W-:Y:S01]  /*c400*/  FFMA.FTZ R186, R186, R11.reuse, -R51.reuse ;  /* 0x0000000bbaba7223 */ /* 0x180fe20000010833 */
[-C--:B------:R-:W-:Y:S01]  /*c410*/  FFMA.FTZ R50, R164, R11.reuse, -R51 ;  /* 0x0000000ba4327223 */ /* 0x080fe20000010833 */
[----:B--2---:R-:W-:Y:S01]  /*c420*/  FADD.FTZ R4, R36, R55 ;  /* 0x0000003724047221 */ /* 0x004fe20000010000 */
[-CC-:B------:R-:W-:Y:S01]  /*c430*/  FFMA.FTZ R70, R70, R11.reuse, -R51.reuse ;  /* 0x0000000b46467223 */ /* 0x180fe20000010833 */
[----:B------:R-:W1:Y:S01]  /*c440*/  MUFU.EX2 R68, R68 ;  /* 0x0000004400447308 */ /* 0x000e620000000800 */
[--C-:B------:R-:W-:Y:S01]  /*c450*/  FFMA.FTZ R53, R160, R11, -R51.reuse ;  /* 0x0000000ba0357223 */ /* 0x100fe20000010833 */
[----:B------:R-:W-:Y:S01]  /*c460*/  FADD.FTZ R57, R15, R4 ;  /* 0x000000040f397221 */ /* 0x000fe20000010000 */
[----:B---3--:R-:W-:Y:S01]  /*c470*/  FFMA.FTZ R4, R9, R3, R40 ;  /* 0x0000000309047223 */ /* 0x008fe20000010028 */
[-CC-:B------:R-:W-:Y:S01]  /*c480*/  FFMA.FTZ R54, R156, R11.reuse, -R51.reuse ;  /* 0x0000000b9c367223 */ /* 0x180fe20000010833 */
[-C--:B------:R-:W-:Y:S01]  /*c490*/  FFMA.FTZ R55, R154, R11.reuse, -R51 ;  /* 0x0000000b9a377223 */ /* 0x080fe20000010833 */
[----:B------:R-:W-:Y:S01]  /*c4a0*/  FADD.FTZ R58, R20, R57 ;  /* 0x00000039143a7221 */ /* 0x000fe20000010000 */
[----:B------:R-:W-:Y:S01]  /*c4b0*/  FADD.FTZ R4, R181, R4 ;  /* 0x00000004b5047221 */ /* 0x000fe20000010000 */
[----:B------:R-:W2:Y:S01]  /*c4c0*/  MUFU.EX2 R177, R177 ;  /* 0x000000b100b17308 */ /* 0x000ea20000000800 */
[-CC-:B------:R-:W-:Y:S01]  /*c4d0*/  FFMA.FTZ R78, R78, R11.reuse, -R51.reuse ;  /* 0x0000000b4e4e7223 */ /* 0x180fe20000010833 */
[----:B------:R-:W-:Y:S01]  /*c4e0*/  FADD.FTZ R57, R21, R58 ;  /* 0x0000003a15397221 */ /* 0x000fe20000010000 */
[----:B0-----:R-:W-:Y:S01]  /*c4f0*/  FADD.FTZ R3, R183, R4 ;  /* 0x00000004b7037221 */ /* 0x001fe20000010000 */
[-CC-:B------:R-:W-:Y:S01]  /*c500*/  FFMA.FTZ R52, R52, R11.reuse, -R51.reuse ;  /* 0x0000000b34347223 */ /* 0x180fe20000010833 */
[-C--:B------:R-:W-:Y:S01]  /*c510*/  FFMA.FTZ R82, R82, R11.reuse, -R51 ;  /* 0x0000000b52527223 */ /* 0x080fe20000010833 */
[----:B------:R-:W-:Y:S01]  /*c520*/  FADD.FTZ R58, R24, R57 ;  /* 0x00000039183a7221 */ /* 0x000fe20000010000 */
[-C--:B------:R-:W-:Y:S01]  /*c530*/  FFMA.FTZ R56, R56, R11.reuse, -R51 ;  /* 0x0000000b38387223 */ /* 0x080fe20000010833 */
[----:B------:R-:W0:Y:S01]  /*c540*/  MUFU.EX2 R72, R72 ;  /* 0x0000004800487308 */ /* 0x000e220000000800 */
[----:B-1----:R-:W-:Y:S01]  /*c550*/  FADD.FTZ R4, R68, R3 ;  /* 0x0000000344047221 */ /* 0x002fe20000010000 */
[----:B------:R-:W-:Y:S01]  /*c560*/  FADD.FTZ R23, R43, R58 ;  /* 0x0000003a2b177221 */ /* 0x000fe20000010000 */
[-CC-:B------:R-:W-:Y:S01]  /*c570*/  FFMA.FTZ R86, R86, R11.reuse, -R51.reuse ;  /* 0x0000000b56567223 */ /* 0x180fe20000010833 */
[----:B------:R-:W-:Y:S01]  /*c580*/  FFMA.FTZ R51, R60, R11, -R51 ;  /* 0x0000000b3c337223 */ /* 0x000fe20000010833 */
[----:B------:R-:W-:Y:S01]  /*c590*/  UMOV UR5, UR4 ;  /* 0x0000000400057c82 */ /* 0x000fe20008000000 */
[----:B------:R-:W-:Y:S01]  /*c5a0*/  F2FP.F16.F32.PACK_AB R178, R162, R29 ;  /* 0x0000001da2b2723e */ /* 0x000fe200000000ff */
[----:B------:R-:W-:Y:S01]  /*c5b0*/  FMUL.FTZ R90, R90, R9 ;  /* 0x000000095a5a7220 */ /* 0x000fe20000410000 */
[----:B------:R-:W1:Y:S01]  /*c5c0*/  MUFU.EX2 R179, R179 ;  /* 0x000000b300b37308 */ /* 0x000e620000000800 */
[----:B--2---:R-:W-:Y:S01]  /*c5d0*/  FADD.FTZ R3, R177, R4 ;  /* 0x00000004b1037221 */ /* 0x004fe20000010000 */
[----:B------:R-:W-:Y:S01]  /*c5e0*/  F2FP.F16.F32.PACK_AB R172, R158, R33 ;  /* 0x000000219eac723e */ /* 0x000fe200000000ff */
[-C--:B------:R-:W-:Y:S01]  /*c5f0*/  FMUL.FTZ R91, R91, R9.reuse ;  /* 0x000000095b5b7220 */ /* 0x080fe20000410000 */
[-C--:B------:R-:W-:Y:S01]  /*c600*/  FMUL.FTZ R94, R94, R9.reuse ;  /* 0x000000095e5e7220 */ /* 0x080fe20000410000 */
[-C--:B------:R-:W-:Y:S01]  /*c610*/  FMUL.FTZ R95, R95, R9.reuse ;  /* 0x000000095f5f7220 */ /* 0x080fe20000410000 */
[-C--:B------:R-:W-:Y:S01]  /*c620*/  FMUL.FTZ R98, R98, R9.reuse ;  /* 0x0000000962627220 */ /* 0x080fe20000410000 */
[-C--:B------:R-:W-:Y:S01]  /*c630*/  FMUL.FTZ R99, R99, R9.reuse ;  /* 0x0000000963637220 */ /* 0x080fe20000410000 */
[----:B------:R-:W-:Y:S01]  /*c640*/  MUFU.EX2 R64, R64 ;  /* 0x0000004000407308 */ /* 0x000fe20000000800 */
[----:B0-----:R-:W-:Y:S01]  /*c650*/  FADD.FTZ R4, R72, R3 ;  /* 0x0000000348047221 */ /* 0x001fe20000010000 */
[-C--:B------:R-:W-:Y:S01]  /*c660*/  FMUL.FTZ R102, R102, R9.reuse ;  /* 0x0000000966667220 */ /* 0x080fe20000410000 */
        /* <DEDUP_REMOVED lines=21> */
[----:B------:R-:W1:Y:S01]  /*c7c0*/  MUFU.EX2 R173, R173 ;  /* 0x000000ad00ad7308 */ /* 0x000e620000000800 */
[----:B0-----:R-:W-:Y:S01]  /*c7d0*/  FADD.FTZ R4, R38, R3 ;  /* 0x0000000326047221 */ /* 0x001fe20000010000 */
[-C--:B------:R-:W-:Y:S01]  /*c7e0*/  FMUL.FTZ R139, R139, R9.reuse ;  /* 0x000000098b8b7220 */ /* 0x080fe20000410000 */
[-C--:B------:R-:W-:Y:S01]  /*c7f0*/  FMUL.FTZ R142, R142, R9.reuse ;  /* 0x000000098e8e7220 */ /* 0x080fe20000410000 */
[-C--:B------:R-:W-:Y:S01]  /*c800*/  FMUL.FTZ R143, R143, R9.reuse ;  /* 0x000000098f8f7220 */ /* 0x080fe20000410000 */
[-C--:B------:R-:W-:Y:S01]  /*c810*/  FMUL.FTZ R146, R146, R9.reuse ;  /* 0x0000000992927220 */ /* 0x080fe20000410000 */
[-C--:B------:R-:W-:Y:S01]  /*c820*/  FMUL.FTZ R147, R147, R9.reuse ;  /* 0x0000000993937220 */ /* 0x080fe20000410000 */
[-C--:B------:R-:W-:Y:S01]  /*c830*/  FMUL.FTZ R150, R150, R9.reuse ;  /* 0x0000000996967220 */ /* 0x080fe20000410000 */
[----:B------:R0:W-:Y:S01]  /*c840*/  MUFU.EX2 R59, R182 ;  /* 0x000000b6003b7308 */ /* 0x0001e20000000800 */
[----:B------:R-:W-:Y:S01]  /*c850*/  FMUL.FTZ R151, R151, R9 ;  /* 0x0000000997977220 */ /* 0x000fe20000410000 */
[----:B------:R-:W-:Y:S01]  /*c860*/  F2FP.F16.F32.PACK_AB R176, R66, R27 ;  /* 0x0000001b42b0723e */ /* 0x000fe200000000ff */
[----:B------:R-:W-:Y:S01]  /*c870*/  IMAD.MOV.U32 R9, RZ, RZ, R12 ;  /* 0x000000ffff097224 */ /* 0x000fe200078e000c */
[----:B------:R-:W-:-:S02]  /*c880*/  F2FP.F16.F32.PACK_AB R174, R74, R35 ;  /* 0x000000234aae723e */ /* 0x000fc400000000ff */
[----:B------:R-:W-:Y:S02]  /*c890*/  F2FP.F16.F32.PACK_AB R168, R48, R37 ;  /* 0x0000002530a8723e */ /* 0x000fe400000000ff */
[----:B------:R-:W2:Y:S01]  /*c8a0*/  MUFU.EX2 R32, R32 ;  /* 0x0000002000207308 */ /* 0x000ea20000000800 */
[----:B0-----:R-:W-:Y:S01]  /*c8b0*/  F2FP.F16.F32.PACK_AB R182, R26, R25 ;  /* 0x000000191ab6723e */ /* 0x001fe200000000ff */
[----:B------:R-:W-:Y:S01]  /*c8c0*/  FADD.FTZ R26, R22, R23 ;  /* 0x00000017161a7221 */ /* 0x000fe20000010000 */
[----:B-1----:R-:W-:Y:S01]  /*c8d0*/  FADD.FTZ R3, R173, R4 ;  /* 0x00000004ad037221 */ /* 0x002fe20000010000 */
[----:B------:R-:W-:Y:S02]  /*c8e0*/  F2FP.F16.F32.PACK_AB R170, R44, R39 ;  /* 0x000000272caa723e */ /* 0x000fe400000000ff */
[----:B------:R-:W-:Y:S01]  /*c8f0*/  FADD.FTZ R23, R45, R26 ;  /* 0x0000001a2d177221 */ /* 0x000fe20000010000 */
[----:B------:R-:W-:Y:S01]  /*c900*/  F2FP.F16.F32.PACK_AB R164, R36, R41 ;  /* 0x0000002924a4723e */ /* 0x000fe200000000ff */
[----:B------:R-:W0:Y:S01]  /*c910*/  MUFU.EX2 R42, R42 ;  /* 0x0000002a002a7308 */ /* 0x000e220000000800 */
[----:B------:R-:W-:Y:S01]  /*c920*/  F2FP.F16.F32.PACK_AB R160, R24, R21 ;  /* 0x0000001518a0723e */ /* 0x000fe200000000ff */
[----:B------:R-:W-:Y:S01]  /*c930*/  FADD.FTZ R26, R64, R23 ;  /* 0x00000017401a7221 */ /* 0x000fe20000010000 */
[----:B------:R-:W-:-:S02]  /*c940*/  F2FP.F16.F32.PACK_AB R162, R22, R43 ;  /* 0x0000002b16a2723e */ /* 0x000fc400000000ff */
[----:B------:R-:W-:Y:S01]  /*c950*/  F2FP.F16.F32.PACK_AB R156, R64, R45 ;  /* 0x0000002d409c723e */ /* 0x000fe200000000ff */
[----:B------:R-:W-:Y:S01]  /*c960*/  FADD.FTZ R23, R47, R26 ;  /* 0x0000001a2f177221 */ /* 0x000fe20000010000 */
[----:B------:R-:W-:Y:S01]  /*c970*/  F2FP.F16.F32.PACK_AB R181, R181, R40 ;  /* 0x00000028b5b5723e */ /* 0x000fe200000000ff */
[----:B------:R-:W1:Y:S01]  /*c980*/  MUFU.EX2 R152, R152 ;  /* 0x0000009800987308 */ /* 0x000e620000000800 */
[C---:B--2---:R-:W-:Y:S01]  /*c990*/  F2FP.F16.F32.PACK_AB R158, R32.reuse, R47 ;  /* 0x0000002f209e723e */ /* 0x044fe200000000ff */
[----:B------:R-:W-:Y:S01]  /*c9a0*/  FADD.FTZ R23, R32, R23 ;  /* 0x0000001720177221 */ /* 0x000fe20000010000 */
[----:B------:R-:W-:Y:S02]  /*c9b0*/  F2FP.F16.F32.PACK_AB R183, R68, R183 ;  /* 0x000000b744b7723e */ /* 0x000fe400000000ff */
[----:B------:R-:W-:Y:S02]  /*c9c0*/  F2FP.F16.F32.PACK_AB R177, R72, R177 ;  /* 0x000000b148b1723e */ /* 0x000fe400000000ff */
[----:B------:R-:W-:Y:S01]  /*c9d0*/  F2FP.F16.F32.PACK_AB R179, R38, R179 ;  /* 0x000000b326b3723e */ /* 0x000fe200000000ff */
        /* <DEDUP_REMOVED lines=14> */
[----:B--2---:R-:W-:Y:S01]  /*cac0*/  FADD.FTZ R20, R28, R15 ;  /* 0x0000000f1c147221 */ /* 0x004fe20000010000 */
[----:B------:R-:W-:-:S06]  /*cad0*/  IMAD.MOV.U32 R15, RZ, RZ, R2 ;  /* 0x000000ffff0f7224 */ /* 0x000fcc00078e0002 */
        /* <DEDUP_REMOVED lines=46> */
[----:B------:R-:W-:-:S03]  /*cdc0*/  F2FP.F16.F32.PACK_AB R153, R56, R153 ;  /* 0x000000993899723e */ /* 0x000fc600000000ff */
[----:B0-----:R-:W-:-:S04]  /*cdd0*/  FADD.FTZ R20, R155, R20 ;  /* 0x000000149b147221 */ /* 0x001fc80000010000 */
[C---:B-1----:R-:W-:Y:S01]  /*cde0*/  FADD.FTZ R3, R51.reuse, R20 ;  /* 0x0000001433037221 */ /* 0x042fe20000010000 */
[----:B------:R-:W-:Y:S01]  /*cdf0*/  F2FP.F16.F32.PACK_AB R155, R51, R155 ;  /* 0x0000009b339b723e */ /* 0x000fe200000000ff */
[----:B------:R-:W-:Y:S06]  /*ce00*/  @P2 BRA `(.L_x_7274) ;  /* 0xffffffd000042947 */ /* 0x000fec000383ffff */
.L_x_7257:
[----:B------:R-:W-:Y:S06]  /*ce10*/  BAR.ARV 0x8, 0x180 ;  /* 0x0206000000007b1d */ /* 0x000fec0000002000 */
[----:B------:R-:W-:Y:S05]  /*ce20*/  @!P0 BRA `(.L_x_7275) ;  /* 0x0000000000048947 */ /* 0x000fea0003800000 */
[----:B------:R-:W-:Y:S01]  /*ce30*/  BPT.TRAP 0x1 ;  /* 0x000000040000795c */ /* 0x000fe20000300000 */
.L_x_7275:
[----:B------:R-:W-:Y:S01]  /*ce40*/  ULEA UR5, UR4, UR36, 0x3 ;  /* 0x0000002404057291 */ /* 0x000fe2000f8e183f */
[----:B------:R-:W-:-:S08]  /*ce50*/  SHF.L.U32 R2, R2, 0x1f, RZ ;  /* 0x0000001f02027819 */ /* 0x000fd000000006ff */
[----:B------:R0:W1:Y:S01]  /*ce60*/  SYNCS.PHASECHK.TRANS64.TRYWAIT P2, [UR5+0x28850], R2 ;  /* 0x02885002ff0075a7 */ /* 0x0000620008040145 */
[----:B------:R-:W-:Y:S05]  /*ce70*/  @!P0 BRA `(.L_x_7276) ;  /* 0x0000000000048947 */ /* 0x000fea0003800000 */
[----:B------:R-:W-:Y:S01]  /*ce80*/  BPT.TRAP 0x1 ;  /* 0x000000040000795c */ /* 0x000fe20000300000 */
.L_x_7276:
[----:B-1----:R-:W-:Y:S05]  /*ce90*/  @P2 BRA `(.L_x_7277) ;  /* 0x0000000000082947 */ /* 0x002fea0003800000 */
[----:B------:R-:W1:Y:S02]  /*cea0*/  SYNCS.PHASECHK.TRANS64.TRYWAIT P0, [UR5+0x28850], R2 ;  /* 0x02885002ff0075a7 */ /* 0x000e640008000145 */
[----:B-1----:R-:W-:Y:S05]  /*ceb0*/  @!P0 BRA `(.L_x_7278) ;  /* 0x0000006000ac8947 */ /* 0x002fea0003800000 */
.L_x_7277:
[----:B------:R-:W-:Y:S01]  /*cec0*/  UIADD3 UR36, UR36, 0x400, URZ ;  /* 0x0000040024247890 */ /* 0x000fe2000fffe03f */
[----:B------:R-:W-:Y:S01]  /*ced0*/  WARPGROUP.ARRIVE ;  /* 0x00000000000079c5 */ /* 0x000fe20000000000 */
[----:B------:R-:W-:Y:S01]  /*cee0*/  UMOV UR7, 0x40000040 ;  /* 0x4000004000077882 */ /* 0x000fe20000000000 */
[----:B-1----:R-:W1:Y:S01]  /*cef0*/  SHFL.BFLY PT, R5, R4, 0x2, 0x1f ;  /* 0x0c401f0004057f89 */ /* 0x002e6200000e0000 */
[----:B------:R-:W-:Y:S01]  /*cf00*/  USHF.R.U32.HI UR36, URZ, 0x4, UR36 ;  /* 0x000000043f247899 */ /* 0x000fe20008011624 */
[----:B------:R-:W-:Y:S02]  /*cf10*/  IMAD.U32 R10, RZ, RZ, UR5 ;  /* 0x00000005ff0a7e24 */ /* 0x000fe4000f8e00ff */
[----:B0-----:R-:W0:Y:S01]  /*cf20*/  SHFL.BFLY PT, R2, R3, 0x2, 0x1f ;  /* 0x0c401f0003027f89 */ /* 0x001e2200000e0000 */
[----:B------:R-:W-:Y:S01]  /*cf30*/  ULOP3.LUT UR36, UR36, 0x3fff, URZ, 0xc0, !UPT ;  /* 0x00003fff24247892 */ /* 0x000fe2000f8ec03f */
[----:B------:R-:W-:-:S03]  /*cf40*/  @!P1 VIADD R10, R10, 0x28860 ;  /* 0x000288600a0a9836 */ /* 0x000fc60000000000 */
[----:B------:R-:W-:Y:S02]  /*cf50*/  ULOP3.LUT UR36, UR36, 0x4000000, URZ, 0xfc, !UPT ;  /* 0x0400000024247892 */ /* 0x000fe4000f8efc3f */
[----:B------:R-:W-:Y:S02]  /*cf60*/  @!P1 PRMT R10, RZ, 0x654, R10 ;  /* 0x00000654ff0a9816 */ /* 0x000fe4000000000a */
[----:B------:R-:W-:-:S07]  /*cf70*/  ULEA UR4, UR4, UR36, 0xb ;  /* 0x0000002404047291 */ /* 0x000fce000f8e583f */
[----:B------:R-:W-:Y:S02]  /*cf80*/  UMOV UR6, UR4 ;  /* 0x0000000400067c82 */ /* 0x000fe40008000000 */
[----:B------:R-:W-:Y:S01]  /*cf90*/  HGMMA.64x128x16.F32 R88, R180, gdesc[UR4].tnspB, R88, gsb0 ;  /* 0x41e00004b4587df0 */ /* 0x000fe20008000858 */
[----:B------:R-:W-:Y:S01]  /*cfa0*/  UIADD3 UR6, UR4, 0x80, URZ ;  /* 0x0000008004067890 */ /* 0x000fe2000fffe03f */
[----:B-1----:R-:W-:Y:S01]  /*cfb0*/  FADD.FTZ R5, R5, R4 ;  /* 0x0000000405057221 */ /* 0x002fe20000010000 */
[----:B------:R-:W-:Y:S01]  /*cfc0*/  UMOV UR7, 0x40000040 ;  /* 0x4000004000077882 */ /* 0x000fe20000000000 */
[----:B------:R-:W-:Y:S02]  /*cfd0*/  IMAD.MOV.U32 R4, RZ, RZ, -0x800000 ;  /* 0xff800000ff047424 */ /* 0x000fe400078e00ff */
[----:B0-----:R-:W-:Y:S02]  /*cfe0*/  FADD.FTZ R6, R2, R3 ;  /* 0x0000000302067221 */ /* 0x001fe40000010000 */
[----:B------:R-:W0:Y:S04]  /*cff0*/  SHFL.BFLY PT, R2, R5, 0x1, 0x1f ;  /* 0x0c201f0005027f89 */ /* 0x000e2800000e0000 */
[----:B------:R-:W1:Y:S01]  /*d000*/  SHFL.BFLY PT, R7, R6, 0x1, 0x1f ;  /* 0x0c201f0006077f89 */ /* 0x000e6200000e0000 */
[----:B0-----:R-:W-:Y:S01]  /*d010*/  FADD.FTZ R13, R5, R2 ;  /* 0x00000002050d7221 */ /* 0x001fe20000010000 */
[----:B------:R-:W-:-:S02]  /*d020*/  IMAD.MOV.U32 R5, RZ, RZ, -0x800000 ;  /* 0xff800000ff057424 */ /* 0x000fc400078e00ff */
[----:B-1----:R-:W-:Y:S02]  /*d030*/  FADD.FTZ R14, R6, R7 ;  /* 0x00000007060e7221 */ /* 0x002fe40000010000 */
[----:B------:R-:W-:Y:S02]  /*d040*/  FSETP.NE.FTZ.AND P0, PT, R13, RZ, PT ;  /* 0x000000ff0d00720b */ /* 0x000fe40003f15000 */
[----:B------:R-:W-:Y:S02]  /*d050*/  CS2R R6, SRZ ;  /* 0x0000000000067805 */ /* 0x000fe4000001ff00 */
        /* <DEDUP_REMOVED lines=112> */
.L_x_7208:
[----:B------:R-:W-:Y:S05]  /*d760*/  @P0 BRA `(.L_x_7279) ;  /* 0x0000001400340947 */ /* 0x000fea0003800000 */
[----:B0-----:R-:W0:Y:S01]  /*d770*/  S2R R0, SR_TID.X ;  /* 0x0000000000007919 */ /* 0x001e220000002100 */
[----:B------:R-:W1:Y:S01]  /*d780*/  LDC R19, c[0x0][0xbe8] ;  /* 0x0002fa00ff137b82 */ /* 0x000e620000000800 */
[----:B------:R-:W-:Y:S01]  /*d790*/  ULDC.64 UR4, c[0x0][0xbd0] ;  /* 0x0002f40000047ab9 */ /* 0x000fe20000000a00 */
[----:B------:R-:W-:Y:S01]  /*d7a0*/  ULDC.64 UR6, c[0x0][0xb38] ;  /* 0x0002ce0000067ab9 */ /* 0x000fe20000000a00 */
[----:B------:R-:W2:Y:S01]  /*d7b0*/  S2R R25, SR_CTAID.X ;  /* 0x0000000000197919 */ /* 0x000ea20000002500 */
[----:B------:R-:W-:Y:S04]  /*d7c0*/  BSSY B0, `(.L_x_7280) ;  /* 0x00000e3000007945 */ /* 0x000fe80003800000 */
[----:B------:R-:W3:Y:S08]  /*d7d0*/  S2UR UR9, SR_CTAID.Z ;  /* 0x00000000000979c3 */ /* 0x000ef00000002700 */
[----:B------:R-:W4:Y:S08]  /*d7e0*/  LDC.64 R20, c[0x0][0xbd8] ;  /* 0x0002f600ff147b82 */ /* 0x000f300000000a00 */
[----:B------:R-:W-:Y:S01]  /*d7f0*/  BAR.SYNC.DEFER_BLOCKING 0x1, 0x100 ;  /* 0x0044000000007b1d */ /* 0x000fe20000010000 */
[----:B-1----:R-:W-:-:S07]  /*d800*/  ISETP.NE.AND P0, PT, R19, 0x1, PT ;  /* 0x000000011300780c */ /* 0x002fce0003f05270 */
[----:B------:R-:W1:Y:S01]  /*d810*/  S2UR UR8, SR_CTAID.Y ;  /* 0x00000000000879c3 */ /* 0x000e620000002600 */
[----:B0-----:R-:W-:-:S07]  /*d820*/  VIADD R0, R0, 0xffffff80 ;  /* 0xffffff8000007836 */ /* 0x001fce0000000000 */
[----:B------:R-:W1:Y:S01]  /*d830*/  LDC R27, c[0x0][0xc50] ;  /* 0x00031400ff1b7b82 */ /* 0x000e620000000800 */
[----:B------:R-:W-:-:S04]  /*d840*/  SHF.R.S32.HI R7, RZ, 0x1f, R0 ;  /* 0x0000001fff077819 */ /* 0x000fc80000011400 */
[----:B------:R-:W-:-:S03]  /*d850*/  LEA.HI R8, R7, R0, RZ, 0x7 ;  /* 0x0000000007087211 */ /* 0x000fc600078f38ff */
[----:B------:R-:W0:Y:S01]  /*d860*/  LDC.64 R22, c[0x0][0xb40] ;  /* 0x0002d000ff167b82 */ /* 0x000e220000000a00 */
[----:B------:R-:W-:Y:S02]  /*d870*/  LEA.HI R7, R7, R0, RZ, 0x2 ;  /* 0x0000000007077211 */ /* 0x000fe400078f10ff */
[----:B------:R-:W-:Y:S02]  /*d880*/  LOP3.LUT R9, R8, 0xffffff80, RZ, 0xc0, !PT ;  /* 0xffffff8008097812 */ /* 0x000fe400078ec0ff */
[----:B------:R-:W-:Y:S02]  /*d890*/  LOP3.LUT R13, R7, 0xfffffffc, RZ, 0xc0, !PT ;  /* 0xfffffffc070d7812 */ /* 0x000fe400078ec0ff */
[----:B------:R-:W-:Y:S01]  /*d8a0*/  SHF.R.S32.HI R7, RZ, 0x7, R8 ;  /* 0x00000007ff077819 */ /* 0x000fe20000011408 */
[C---:B------:R-:W-:Y:S01]  /*d8b0*/  IMAD.IADD R24, R0.reuse, 0x1, -R9 ;  /* 0x0000000100187824 */ /* 0x040fe200078e0a09 */
[----:B------:R-:W5:Y:S01]  /*d8c0*/  @P0 LDC R15, c[0x0][0xbec] ;  /* 0x0002fb00ff0f0b82 */ /* 0x000f620000000800 */
[----:B------:R-:W-:Y:S01]  /*d8d0*/  IMAD.IADD R13, R0, 0x1, -R13 ;  /* 0x00000001000d7824 */ /* 0x000fe200078e0a0d */
[----:B------:R-:W-:-:S02]  /*d8e0*/  LEA.HI R0, R8, R7, RZ, 0x1 ;  /* 0x0000000708007211 */ /* 0x000fc400078f08ff */
[----:B------:R-:W-:Y:S02]  /*d8f0*/  SHF.R.S32.HI R9, RZ, 0x1f, R24 ;  /* 0x0000001fff097819 */ /* 0x000fe40000011418 */
[----:B------:R-:W-:Y:S02]  /*d900*/  LEA.HI R8, R13, R13, RZ, 0x1 ;  /* 0x0000000d0d087211 */ /* 0x000fe400078f08ff */
[-C--:B------:R-:W-:Y:S01]  /*d910*/  LEA.HI R26, R9, R24.reuse, RZ, 0x2 ;  /* 0x00000018091a7211 */ /* 0x080fe200078f10ff */
[----:B------:R-:W5:Y:S01]  /*d920*/  @P0 LDC R31, c[0x0][0xbec] ;  /* 0x0002fb00ff1f0b82 */ /* 0x000f620000000800 */
[----:B------:R-:W-:Y:S02]  /*d930*/  LOP3.LUT R8, R8, 0x1ffffffe, RZ, 0xc0, !PT ;  /* 0x1ffffffe08087812 */ /* 0x000fe400078ec0ff */
[--C-:B------:R-:W-:Y:S02]  /*d940*/  SHF.R.S32.HI R6, RZ, 0x2, R26.reuse ;  /* 0x00000002ff067819 */ /* 0x100fe4000001141a */
[----:B------:R-:W-:Y:S01]  /*d950*/  SHF.R.S32.HI R11, RZ, 0x1f, R26 ;  /* 0x0000001fff0b7819 */ /* 0x000fe2000001141a */
[----:B------:R-:W-:Y:S01]  /*d960*/  IMAD.IADD R29, R13, 0x1, -R8 ;  /* 0x000000010d1d7824 */ /* 0x000fe200078e0a08 */
[----:B------:R-:W-:Y:S01]  /*d970*/  LEA.HI R9, R9, R24, RZ, 0x5 ;  /* 0x0000001809097211 */ /* 0x000fe200078f28ff */
[----:B------:R-:W5:Y:S01]  /*d980*/  @P0 LDC R17, c[0x0][0xbf0] ;  /* 0x0002fc00ff110b82 */ /* 0x000f620000000800 */
[----:B------:R-:W-:-:S02]  /*d990*/  LEA.HI R11, R11, R6, RZ, 0x3 ;  /* 0x000000060b0b7211 */ /* 0x000fc400078f18ff */
[----:B------:R-:W-:Y:S02]  /*d9a0*/  LOP3.LUT R0, R0, 0x3fffffe, RZ, 0xc0, !PT ;  /* 0x03fffffe00007812 */ /* 0x000fe400078ec0ff */
[----:B------:R-:W-:Y:S02]  /*d9b0*/  LOP3.LUT R11, R11, 0xfffffff8, RZ, 0xc0, !PT ;  /* 0xfffffff80b0b7812 */ /* 0x000fe400078ec0ff */
[----:B------:R-:W-:Y:S01]  /*d9c0*/  SHF.R.S32.HI R9, RZ, 0x5, R9 ;  /* 0x00000005ff097819 */ /* 0x000fe20000011409 */
[----:B------:R-:W-:Y:S01]  /*d9d0*/  IMAD.IADD R0, R7, 0x1, -R0 ;  /* 0x0000000107007824 */ /* 0x000fe200078e0a00 */
[----:B------:R-:W-:Y:S01]  /*d9e0*/  SHF.R.S32.HI R13, RZ, 0x1f, R18 ;  /* 0x0000001fff0d7819 */ /* 0x000fe20000011412 */
[----:B------:R-:W-:Y:S01]  /*d9f0*/  IMAD.IADD R6, R6, 0x1, -R11 ;  /* 0x0000000106067824 */ /* 0x000fe200078e0a0b */
[----:B------:R-:W5:Y:S03]  /*da00*/  @P0 LDC R16, c[0x0][0xbf0] ;  /* 0x0002fc00ff100b82 */ /* 0x000f660000000800 */
[----:B------:R-:W-:-:S02]  /*da10*/  IMAD R7, R9, 0x10, R6 ;  /* 0x0000001009077824 */ /* 0x000fc400078e0206 */
[----:B------:R-:W-:Y:S02]  /*da20*/  IMAD R9, R13, UR4, RZ ;  /* 0x000000040d097c24 */ /* 0x000fe4000f8e02ff */
[----:B------:R-:W-:Y:S02]  /*da30*/  IMAD R0, R0, 0x40, R7 ;  /* 0x0000004000007824 */ /* 0x000fe400078e0207 */
[----:B------:R-:W-:Y:S01]  /*da40*/  IMAD.WIDE.U32 R6, R18, UR4, RZ ;  /* 0x0000000412067c25 */ /* 0x000fe2000f8e00ff */
[----:B---3--:R-:W-:-:S03]  /*da50*/  USHF.R.S32.HI UR4, URZ, 0x1f, UR9 ;  /* 0x0000001f3f047899 */ /* 0x008fc60008011409 */
[C---:B------:R-:W-:Y:S02]  /*da60*/  IMAD R11, R18.reuse, UR5, R9 ;  /* 0x00000005120b7c24 */ /* 0x040fe4000f8e0209 */
[----:B------:R-:W-:Y:S02]  /*da70*/  IMAD R13, R13, UR6, RZ ;  /* 0x000000060d0d7c24 */ /* 0x000fe4000f8e02ff */
[----:B------:R-:W-:Y:S02]  /*da80*/  IMAD.IADD R7, R7, 0x1, R11 ;  /* 0x0000000107077824 */ /* 0x000fe400078e020b */
[----:B------:R-:W-:-:S04]  /*da90*/  IMAD.WIDE.U32 R8, R18, UR6, RZ ;  /* 0x0000000612087c25 */ /* 0x000fc8000f8e00ff */
[----:B------:R-:W-:Y:S01]  /*daa0*/  IMAD R11, R18, UR7, R13 ;  /* 0x00000007120b7c24 */ /* 0x000fe2000f8e020d */
[----:B------:R-:W-:Y:S01]  /*dab0*/  ULDC.64 UR6, c[0x0][0xb48] ;  /* 0x0002d20000067ab9 */ /* 0x000fe20000000a00 */
[----:B------:R-:W-:Y:S02]  /*dac0*/  IMAD R10, R29, 0x8, R0 ;  /* 0x000000081d0a7824 */ /* 0x000fe400078e0200 */
[----:B------:R-:W-:Y:S02]  /*dad0*/  IMAD.MOV R18, RZ, RZ, -R18 ;  /* 0x000000ffff127224 */ /* 0x000fe400078e0a12 */
[----:B----4-:R-:W-:Y:S02]  /*dae0*/  IMAD R12, R20, UR4, RZ ;  /* 0x00000004140c7c24 */ /* 0x010fe4000f8e02ff */
[----:B--2---:R-:W-:Y:S02]  /*daf0*/  IMAD R10, R25, 0x80, R10 ;  /* 0x00000080190a7824 */ /* 0x004fe400078e020a */
[----:B0-----:R-:W-:Y:S01]  /*db00*/  IMAD R14, R22, UR4, RZ ;  /* 0x00000004160e7c24 */ /* 0x001fe2000f8e02ff */
[----:B------:R-:W-:Y:S01]  /*db10*/  ULDC.64 UR4, c[0x0][0xbe0] ;  /* 0x0002f80000047ab9 */ /* 0x000fe20000000a00 */
[----:B-1----:R-:W-:-:S02]  /*db20*/  IMAD R27, R27, R18, UR8 ;  /* 0x000000081b1b7e24 */ /* 0x002fc4000f8e0212 */
[----:B------:R-:W-:Y:S02]  /*db30*/  IMAD.IADD R9, R9, 0x1, R11 ;  /* 0x0000000109097824 */ /* 0x000fe400078e020b */
[----:B------:R-:W-:Y:S02]  /*db40*/  IMAD R13, R21, UR9, R12 ;  /* 0x00000009150d7c24 */ /* 0x000fe4000f8e020c */
[----:B------:R-:W-:-:S04]  /*db50*/  IMAD.WIDE.U32 R6, R20, UR9, R6 ;  /* 0x0000000914067c25 */ /* 0x000fc8000f8e0006 */
[----:B-----5:R-:W-:-:S04]  /*db60*/  @P0 IMAD.HI.U32 R12, R10, R15, RZ ;  /* 0x0000000f0a0c0227 */ /* 0x020fc800078e00ff */
        /* <DEDUP_REMOVED lines=9> */
[----:B------:R-:W-:Y:S02]  /*dc00*/  IMAD R15, R14, UR6, RZ ;  /* 0x000000060e0f7c24 */ /* 0x000fe4000f8e02ff */
[----:B------:R-:W-:-:S04]  /*dc10*/  IMAD.WIDE.U32 R6, R27, UR4, R6 ;  /* 0x000000041b067c25 */ /* 0x000fc8000f8e0006 */
[----:B------:R-:W-:Y:S01]  /*dc20*/  IMAD.MOV.U32 R13, RZ, RZ, R10 ;  /* 0x000000ffff0d7224 */ /* 0x000fe200078e000a */
[----:B------:R-:W-:Y:S01]  /*dc30*/  @P0 SHF.R.U32.HI R13, RZ, R16, R31 ;  /* 0x00000010ff0d0219 */ /* 0x000fe2000001161f */
        /* <DEDUP_REMOVED lines=42> */
[----:B------:R-:W-:Y:S01]  /*dee0*/  LOP3.LUT P0, RZ, R24, 0x3, RZ, 0xc0, !PT ;  /* 0x0000000318ff7812 */ /* 0x000fe2000780c0ff */
[C---:B------:R-:W-:Y:S01]  /*def0*/  VIADD R16, R0.reuse, 0x8 ;  /* 0x0000000800107836 */ /* 0x040fe20000000000 */
[----:B------:R-:W-:Y:S01]  /*df00*/  UIADD3 UR4, UR4, 0x28820, URZ ;  /* 0x0002882004047890 */ /* 0x000fe2000fffe03f */
[----:B------:R-:W0:Y:S01]  /*df10*/  SHFL.IDX PT, R7, R11, RZ, 0x1c1f ;  /* 0x001c1fff0b077589 */ /* 0x000e2200000e0000 */
[----:B------:R-:W-:-:S02]  /*df20*/  ISETP.GE.OR P1, PT, R0, R17, P0 ;  /* 0x000000110000720c */ /* 0x000fc40000726670 */
[-C--:B------:R-:W-:Y:S01]  /*df30*/  ISETP.GE.OR P0, PT, R16, R17.reuse, P0 ;  /* 0x000000111000720c */ /* 0x080fe20000706670 */
[----:B------:R-:W-:Y:S01]  /*df40*/  SHFL.IDX PT, R8, R10, 0x1, 0x1c1f ;  /* 0x003c1f000a087f89 */ /* 0x000fe200000e0000 */
[----:B------:R-:W-:Y:S01]  /*df50*/  UPRMT UR4, URZ, 0x654, UR4 ;  /* 0x000006543f047896 */ /* 0x000fe20008000004 */
[----:B------:R-:W-:Y:S02]  /*df60*/  ISETP.GE.AND P2, PT, R0, R17, PT ;  /* 0x000000110000720c */ /* 0x000fe40003f46270 */
[----:B------:R1:W2:Y:S04]  /*df70*/  SHFL.IDX PT, R9, R11, 0x1, 0x1c1f ;  /* 0x003c1f000b097f89 */ /* 0x0002a800000e0000 */
[----:B------:R3:W4:Y:S02]  /*df80*/  SHFL.IDX PT, R14, R20, RZ, 0x1c1f ;  /* 0x001c1fff140e7589 */ /* 0x00072400000e0000 */
[----:B------:R-:W-:Y:S01]  /*df90*/  SYNCS.ARRIVE.TRANS64.RED.A1T0 RZ, [UR4], RZ ;  /* 0x000000ffffff79a7 */ /* 0x000fe20008100404 */
[----:B-1----:R-:W-:Y:S01]  /*dfa0*/  LOP3.LUT R11, R26, 0x7ffffffc, RZ, 0xc0, !PT ;  /* 0x7ffffffc1a0b7812 */ /* 0x002fe200078ec0ff */
[----:B------:R3:W1:Y:S04]  /*dfb0*/  SHFL.IDX PT, R15, R22, RZ, 0x1c1f ;  /* 0x001c1fff160f7589 */ /* 0x00066800000e0000 */
[----:B------:R-:W-:Y:S01]  /*dfc0*/  IMAD.IADD R11, R24, 0x1, -R11 ;  /* 0x00000001180b7824 */ /* 0x000fe200078e0a0b */
[----:B0-----:R3:W-:Y:S03]  /*dfd0*/  @!P1 ST.E desc[UR44][R6.64], R5 ;  /* 0x0000000506009985 */ /* 0x0017e6000c10192c */
[----:B------:R-:W-:Y:S01]  /*dfe0*/  IMAD.SHL.U32 R19, R11, 0x2, RZ ;  /* 0x000000020b137824 */ /* 0x000fe200078e00ff */
[----:B--2---:R3:W-:Y:S01]  /*dff0*/  @!P0 ST.E desc[UR44][R8.64], R4 ;  /* 0x0000000408008985 */ /* 0x0047e2000c10192c */
[----:B------:R-:W-:Y:S05]  /*e000*/  @P2 BRA `(.L_x_7281) ;  /* 0x0000000400782947 */ /* 0x000fea0003800000 */
[C---:B------:R-:W-:Y:S01]  /*e010*/  VIADD R0, R19.reuse, 0x8 ;  /* 0x0000000813007836 */ /* 0x040fe20000000000 */
[----:B------:R-:W-:Y:S01]  /*e020*/  ULDC UR4, c[0x0][0xac8] ;  /* 0x0002b20000047ab9 */ /* 0x000fe20000000800 */
[C---:B---3--:R-:W-:Y:S01]  /*e030*/  VIADD R8, R19.reuse, 0x10 ;  /* 0x0000001013087836 */ /* 0x048fe20000000000 */
[C---:B------:R-:W-:Y:S01]  /*e040*/  ISETP.GE.AND P2, PT, R19.reuse, UR4, PT ;  /* 0x0000000413007c0c */ /* 0x040fe2000bf46270 */
[C---:B------:R-:W-:Y:S01]  /*e050*/  VIADD R9, R19.reuse, 0x18 ;  /* 0x0000001813097836 */ /* 0x040fe20000000000 */
        /* <DEDUP_REMOVED lines=8> */
[C---:B------:R-:W-:Y:S01]  /*e0e0*/  VIADD R18, R19.reuse, 0x60 ;  /* 0x0000006013127836 */ /* 0x040fe20000000000 */
[----:B------:R-:W-:Y:S01]  /*e0f0*/  ISETP.GE.AND P5, PT, R12, UR4, PT ;  /* 0x000000040c007c0c */ /* 0x000fe2000bfa6270 */
[----:B-1--4-:R-:W-:Y:S01]  /*e100*/  @!P2 IMAD.WIDE R4, R19, 0x4, R14 ;  /* 0x000000041304a825 */ /* 0x012fe200078e020e */
[----:B------:R-:W-:Y:S02]  /*e110*/  ISETP.GE.AND P6, PT, R13, UR4, PT ;  /* 0x000000040d007c0c */ /* 0x000fe4000bfc6270 */
[----:B------:R-:W-:Y:S02]  /*e120*/  @!P3 LEA.HI R0, R0, R0, RZ, 0x1 ;  /* 0x000000000000b211 */ /* 0x000fe400078f08ff */
[----:B------:R0:W-:Y:S01]  /*e130*/  @!P2 ST.E.64 desc[UR44][R4.64], R2 ;  /* 0x000000020400a985 */ /* 0x0001e2000c101b2c */
[----:B------:R-:W-:-:S02]  /*e140*/  @!P0 LEA.HI R8, R8, R8, RZ, 0x1 ;  /* 0x0000000808088211 */ /* 0x000fc400078f08ff */
[----:B------:R-:W-:Y:S01]  /*e150*/  @!P3 LOP3.LUT R7, R0, 0xfffffffe, RZ, 0xc0, !PT ;  /* 0xfffffffe0007b812 */ /* 0x000fe200078ec0ff */
[----:B------:R-:W-:Y:S01]  /*e160*/  VIADD R0, R19, 0x20 ;  /* 0x0000002013007836 */ /* 0x000fe20000000000 */
[----:B------:R-:W-:Y:S02]  /*e170*/  @!P1 LEA.HI R9, R9, R9, RZ, 0x1 ;  /* 0x0000000909099211 */ /* 0x000fe400078f08ff */
[----:B------:R-:W-:Y:S01]  /*e180*/  @!P4 LEA.HI R11, R11, R11, RZ, 0x1 ;  /* 0x0000000b0b0bc211 */ /* 0x000fe200078f08ff */
[----:B------:R-:W-:Y:S01]  /*e190*/  @!P3 IMAD.WIDE R6, R7, 0x4, R14 ;  /* 0x000000040706b825 */ /* 0x000fe200078e020e */
[----:B------:R-:W-:Y:S02]  /*e1a0*/  ISETP.GE.AND P2, PT, R0, UR4, PT ;  /* 0x0000000400007c0c */ /* 0x000fe4000bf46270 */
[----:B------:R-:W-:Y:S02]  /*e1b0*/  @!P5 LEA.HI R12, R12, R12, RZ, 0x1 ;  /* 0x0000000c0c0cd211 */ /* 0x000fe400078f08ff */
[----:B------:R1:W-:Y:S01]  /*e1c0*/  @!P3 ST.E.64 desc[UR44][R6.64], R92 ;  /* 0x0000005c0600b985 */ /* 0x0003e2000c101b2c */
[----:B------:R-:W-:-:S02]  /*e1d0*/  ISETP.GE.AND P3, PT, R10, UR4, PT ;  /* 0x000000040a007c0c */ /* 0x000fc4000bf66270 */
[----:B0-----:R-:W-:Y:S02]  /*e1e0*/  @!P0 LOP3.LUT R3, R8, 0xfffffffe, RZ, 0xc0, !PT ;  /* 0xfffffffe08038812 */ /* 0x001fe400078ec0ff */
[----:B------:R-:W-:Y:S02]  /*e1f0*/  @!P1 LOP3.LUT R5, R9, 0xfffffffe, RZ, 0xc0, !PT ;  /* 0xfffffffe09059812 */ /* 0x000fe400078ec0ff */
[----:B------:R-:W-:Y:S01]  /*e200*/  @!P4 LOP3.LUT R11, R11, 0xfffffffe, RZ, 0xc0, !PT ;  /* 0xfffffffe0b0bc812 */ /* 0x000fe200078ec0ff */
[----:B------:R-:W-:Y:S01]  /*e210*/  @!P0 IMAD.WIDE R2, R3, 0x4, R14 ;  /* 0x0000000403028825 */ /* 0x000fe200078e020e */
[----:B------:R-:W-:-:S03]  /*e220*/  @!P2 LEA.HI R0, R0, R0, RZ, 0x1 ;  /* 0x000000000000a211 */ /* 0x000fc600078f08ff */
[--C-:B------:R-:W-:Y:S01]  /*e230*/  @!P1 IMAD.WIDE R4, R5, 0x4, R14.reuse ;  /* 0x0000000405049825 */ /* 0x100fe200078e020e */
[----:B------:R0:W-:Y:S01]  /*e240*/  @!P0 ST.E.64 desc[UR44][R2.64], R96 ;  /* 0x0000006002008985 */ /* 0x0001e2000c101b2c */
[----:B------:R-:W-:Y:S02]  /*e250*/  @!P3 LEA.HI R10, R10, R10, RZ, 0x1 ;  /* 0x0000000a0a0ab211 */ /* 0x000fe400078f08ff */
[----:B-1----:R-:W-:Y:S01]  /*e260*/  @!P2 LOP3.LUT R7, R0, 0xfffffffe, RZ, 0xc0, !PT ;  /* 0xfffffffe0007a812 */ /* 0x002fe200078ec0ff */
[----:B------:R1:W-:Y:S01]  /*e270*/  @!P1 ST.E.64 desc[UR44][R4.64], R100 ;  /* 0x0000006404009985 */ /* 0x0003e2000c101b2c */
[----:B------:R-:W-:Y:S02]  /*e280*/  @!P3 LOP3.LUT R9, R10, 0xfffffffe, RZ, 0xc0, !PT ;  /* 0xfffffffe0a09b812 */ /* 0x000fe400078ec0ff */
[----:B------:R-:W-:Y:S01]  /*e290*/  @!P6 LEA.HI R0, R13, R13, RZ, 0x1 ;  /* 0x0000000d0d00e211 */ /* 0x000fe200078f08ff */
[----:B------:R-:W-:Y:S01]  /*e2a0*/  @!P2 IMAD.WIDE R6, R7, 0x4, R14 ;  /* 0x000000040706a825 */ /* 0x000fe200078e020e */
[----:B------:R-:W-:-:S02]  /*e2b0*/  @!P5 LOP3.LUT R13, R12, 0xfffffffe, RZ, 0xc0, !PT ;  /* 0xfffffffe0c0dd812 */ /* 0x000fc400078ec0ff */
[----:B------:R-:W-:Y:S01]  /*e2c0*/  @!P6 LOP3.LUT R21, R0, 0xfffffffe, RZ, 0xc0, !PT ;  /* 0xfffffffe0015e812 */ /* 0x000fe200078ec0ff */
[----:B------:R-:W-:Y:S01]  /*e2d0*/  VIADD R0, R19, 0x48 ;  /* 0x0000004813007836 */ /* 0x000fe20000000000 */
[----:B------:R-:W-:Y:S01]  /*e2e0*/  @!P2 ST.E.64 desc[UR44][R6.64], R104 ;  /* 0x000000680600a985 */ /* 0x000fe2000c101b2c */
[----:B0-----:R-:W-:-:S03]  /*e2f0*/  @!P3 IMAD.WIDE R2, R9, 0x4, R14 ;  /* 0x000000040902b825 */ /* 0x001fc600078e020e */
[----:B------:R-:W-:Y:S01]  /*e300*/  ISETP.GE.AND P0, PT, R0, UR4, PT ;  /* 0x0000000400007c0c */ /* 0x000fe2000bf06270 */
[--C-:B-1----:R-:W-:Y:S01]  /*e310*/  @!P4 IMAD.WIDE R4, R11, 0x4, R14.reuse ;  /* 0x000000040b04c825 */ /* 0x102fe200078e020e */
[----:B------:R0:W-:Y:S01]  /*e320*/  @!P3 ST.E.64 desc[UR44][R2.64], R108 ;  /* 0x0000006c0200b985 */ /* 0x0001e2000c101b2c */
[----:B------:R-:W-:Y:S02]  /*e330*/  ISETP.GE.AND P3, PT, R18, UR4, PT ;  /* 0x0000000412007c0c */ /* 0x000fe4000bf66270 */
[--C-:B------:R-:W-:Y:S01]  /*e340*/  @!P5 IMAD.WIDE R8, R13, 0x4, R14.reuse ;  /* 0x000000040d08d825 */ /* 0x100fe200078e020e */
[----:B------:R-:W-:Y:S03]  /*e350*/  @!P4 ST.E.64 desc[UR44][R4.64], R112 ;  /* 0x000000700400c985 */ /* 0x000fe6000c101b2c */
[----:B------:R-:W-:Y:S01]  /*e360*/  VIADD R12, R19, 0x50 ;  /* 0x00000050130c7836 */ /* 0x000fe20000000000 */
[----:B------:R1:W-:Y:S01]  /*e370*/  @!P5 ST.E.64 desc[UR44][R8.64], R116 ;  /* 0x000000740800d985 */ /* 0x0003e2000c101b2c */
[----:B------:R-:W-:-:S02]  /*e380*/  @!P6 IMAD.WIDE R10, R21, 0x4, R14 ;  /* 0x00000004150ae825 */ /* 0x000fc400078e020e */
[----:B------:R-:W-:Y:S02]  /*e390*/  @!P0 LEA.HI R0, R0, R0, RZ, 0x1 ;  /* 0x0000000000008211 */ /* 0x000fe400078f08ff */
[C---:B------:R-:W-:Y:S01]  /*e3a0*/  VIADD R13, R19.reuse, 0x58 ;  /* 0x00000058130d7836 */ /* 0x040fe20000000000 */
[----:B------:R-:W-:Y:S01]  /*e3b0*/  ISETP.GE.AND P1, PT, R12, UR4, PT ;  /* 0x000000040c007c0c */ /* 0x000fe2000bf26270 */
[C---:B0-----:R-:W-:Y:S01]  /*e3c0*/  VIADD R3, R19.reuse, 0x78 ;  /* 0x0000007813037836 */ /* 0x041fe20000000000 */
[----:B------:R0:W-:Y:S01]  /*e3d0*/  @!P6 ST.E.64 desc[UR44][R10.64], R120 ;  /* 0x000000780a00e985 */ /* 0x0001e2000c101b2c */
[----:B------:R-:W-:Y:S01]  /*e3e0*/  VIADD R6, R19, 0x68 ;  /* 0x0000006813067836 */ /* 0x000fe20000000000 */
[----:B------:R-:W-:Y:S01]  /*e3f0*/  ISETP.GE.AND P2, PT, R13, UR4, PT ;  /* 0x000000040d007c0c */ /* 0x000fe2000bf46270 */
[----:B------:R-:W-:Y:S01]  /*e400*/  VIADD R7, R19, 0x70 ;  /* 0x0000007013077836 */ /* 0x000fe20000000000 */
[----:B------:R-:W-:Y:S02]  /*e410*/  ISETP.GE.AND P6, PT, R3, UR4, PT ;  /* 0x0000000403007c0c */ /* 0x000fe4000bfc6270 */
[----:B------:R-:W-:-:S02]  /*e420*/  ISETP.GE.AND P4, PT, R6, UR4, PT ;  /* 0x0000000406007c0c */ /* 0x000fc4000bf86270 */
[----:B------:R-:W-:Y:S02]  /*e430*/  ISETP.GE.AND P5, PT, R7, UR4, PT ;  /* 0x0000000407007c0c */ /* 0x000fe4000bfa6270 */
[----:B------:R-:W-:Y:S02]  /*e440*/  @!P3 LEA.HI R18, R18, R18, RZ, 0x1 ;  /* 0x000000121212b211 */ /* 0x000fe400078f08ff */
[----:B------:R-:W-:Y:S02]  /*e450*/  @!P1 LEA.HI R12, R12, R12, RZ, 0x1 ;  /* 0x0000000c0c0c9211 */ /* 0x000fe400078f08ff */
[----:B-1----:R-:W-:Y:S02]  /*e460*/  @!P3 LOP3.LUT R9, R18, 0xfffffffe, RZ, 0xc0, !PT ;  /* 0xfffffffe1209b812 */ /* 0x002fe400078ec0ff */
[----:B------:R-:W-:Y:S02]  /*e470*/  @!P2 LEA.HI R13, R13, R13, RZ, 0x1 ;  /* 0x0000000d0d0da211 */ /* 0x000fe400078f08ff */
[----:B------:R-:W-:Y:S01]  /*e480*/  @!P6 LEA.HI R4, R3, R3, RZ, 0x1 ;  /* 0x000000030304e211 */ /* 0x000fe200078f08ff */
[----:B------:R-:W-:Y:S01]  /*e490*/  @!P3 IMAD.WIDE R8, R9, 0x4, R14 ;  /* 0x000000040908b825 */ /* 0x000fe200078e020e */
[----:B------:R-:W-:-:S02]  /*e4a0*/  @!P4 LEA.HI R6, R6, R6, RZ, 0x1 ;  /* 0x000000060606c211 */ /* 0x000fc400078f08ff */
[----:B------:R-:W-:Y:S02]  /*e4b0*/  @!P5 LEA.HI R2, R7, R7, RZ, 0x1 ;  /* 0x000000070702d211 */ /* 0x000fe400078f08ff */
[----:B------:R-:W-:Y:S02]  /*e4c0*/  @!P0 LOP3.LUT R3, R0, 0xfffffffe, RZ, 0xc0, !PT ;  /* 0xfffffffe00038812 */ /* 0x000fe400078ec0ff */
[----:B------:R-:W-:Y:S02]  /*e4d0*/  @!P1 LOP3.LUT R5, R12, 0xfffffffe, RZ, 0xc0, !PT ;  /* 0xfffffffe0c059812 */ /* 0x000fe400078ec0ff */
[----:B------:R-:W-:Y:S02]  /*e4e0*/  @!P2 LOP3.LUT R7, R13, 0xfffffffe, RZ, 0xc0, !PT ;  /* 0xfffffffe0d07a812 */ /* 0x000fe400078ec0ff */
[----:B0-----:R-:W-:Y:S02]  /*e4f0*/  @!P4 LOP3.LUT R11, R6, 0xfffffffe, RZ, 0xc0, !PT ;  /* 0xfffffffe060bc812 */ /* 0x001fe400078ec0ff */
[----:B------:R-:W-:Y:S01]  /*e500*/  @!P5 LOP3.LUT R13, R2, 0xfffffffe, RZ, 0xc0, !PT ;  /* 0xfffffffe020dd812 */ /* 0x000fe200078ec0ff */
        /* <DEDUP_REMOVED lines=14> */
.L_x_7281:
[----:B------:R-:W-:Y:S05]  /*e5f0*/  BSYNC B0 ;  /* 0x0000000000007941 */ /* 0x000fea0003800000 */
.L_x_7280:
[----:B------:R-:W-:Y:S01]  /*e600*/  ISETP.GE.AND P0, PT, R16, R17, PT ;  /* 0x000000111000720c */ /* 0x000fe20003f06270 */
[----:B0-----:R0:W2:Y:S04]  /*e610*/  SHFL.IDX PT, R13, R22, 0x1, 0x1c1f ;  /* 0x003c1f00160d7f89 */ /* 0x0010a800000e0000 */
[----:B------:R0:W0:Y:S08]  /*e620*/  SHFL.IDX PT, R12, R20, 0x1, 0x1c1f ;  /* 0x003c1f00140c7f89 */ /* 0x00003000000e0000 */
[----:B------:R-:W-:Y:S05]  /*e630*/  @P0 BRA `(.L_x_7200) ;  /* 0x0000004800040947 */ /* 0x000fea0003800000 */
[----:B------:R-:W-:Y:S01]  /*e640*/  ULDC UR4, c[0x0][0xac8] ;  /* 0x0002b20000047ab9 */ /* 0x000fe20000000800 */
[C---:B------:R-:W-:Y:S01]  /*e650*/  VIADD R0, R19.reuse, 0x8 ;  /* 0x0000000813007836 */ /* 0x040fe20000000000 */
[C---:B------:R-:W-:Y:S01]  /*e660*/  ISETP.GE.AND P0, PT, R19.reuse, UR4, PT ;  /* 0x0000000413007c0c */ /* 0x040fe2000bf06270 */
[C---:B---3--:R-:W-:Y:S02]  /*e670*/  VIADD R4, R19.reuse, 0x10 ;  /* 0x0000001013047836 */ /* 0x048fe40000000000 */
[C---:B------:R-:W-:Y:S01]  /*e680*/  VIADD R6, R19.reuse, 0x18 ;  /* 0x0000001813067836 */ /* 0x040fe20000000000 */
[----:B------:R-:W-:Y:S01]  /*e690*/  ISETP.GE.AND P5, PT, R0, UR4, PT ;  /* 0x0000000400007c0c */ /* 0x000fe2000bfa6270 */
[C---:B------:R-:W-:Y:S01]  /*e6a0*/  VIADD R8, R19.reuse, 0x20 ;  /* 0x0000002013087836 */ /* 0x040fe20000000000 */
[----:B------:R-:W-:Y:S01]  /*e6b0*/  ISETP.GE.AND P6, PT, R4, UR4, PT ;  /* 0x0000000404007c0c */ /* 0x000fe2000bfc6270 */
[C---:B------:R-:W-:Y:S02]  /*e6c0*/  VIADD R9, R19.reuse, 0x28 ;  /* 0x0000002813097836 */ /* 0x040fe40000000000 */
[C---:B------:R-:W-:Y:S01]  /*e6d0*/  VIADD R10, R19.reuse, 0x30 ;  /* 0x00000030130a7836 */ /* 0x040fe20000000000 */
[----:B------:R-:W-:Y:S01]  /*e6e0*/  ISETP.GE.AND P4, PT, R8, UR4, PT ;  /* 0x0000000408007c0c */ /* 0x000fe2000bf86270 */
[----:B------:R-:W-:Y:S01]  /*e6f0*/  VIADD R11, R19, 0x38 ;  /* 0x00000038130b7836 */ /* 0x000fe20000000000 */
[----:B------:R-:W-:Y:S01]  /*e700*/  ISETP.GE.AND P3, PT, R9, UR4, PT ;  /* 0x0000000409007c0c */ /* 0x000fe2000bf66270 */
[----:B0-2---:R-:W-:Y:S01]  /*e710*/  @!P0 IMAD.WIDE R2, R19, 0x4, R12 ;  /* 0x0000000413028825 */ /* 0x005fe200078e020c */
        /* <DEDUP_REMOVED lines=17> */
[----:B----4-:R-:W-:Y:S01]  /*e830*/  @!P1 LEA.HI R14, R11, R11, RZ, 0x1 ;  /* 0x0000000b0b0e9211 */ /* 0x010fe200078f08ff */
[----:B------:R0:W-:Y:S01]  /*e840*/  @!P5 ST.E.64 desc[UR44][R2.64], R94 ;  /* 0x0000005e0200d985 */ /* 0x0001e2000c101b2c */
[----:B------:R-:W-:-:S02]  /*e850*/  @!P0 LOP3.LUT R7, R6, 0xfffffffe, RZ, 0xc0, !PT ;  /* 0xfffffffe06078812 */ /* 0x000fc400078ec0ff */
[----:B------:R-:W-:Y:S01]  /*e860*/  @!P4 LOP3.LUT R9, R8, 0xfffffffe, RZ, 0xc0, !PT ;  /* 0xfffffffe0809c812 */ /* 0x000fe200078ec0ff */
[----:B------:R2:W-:Y:S01]  /*e870*/  @!P6 ST.E.64 desc[UR44][R4.64], R98 ;  /* 0x000000620400e985 */ /* 0x0005e2000c101b2c */
[----:B------:R-:W-:Y:S01]  /*e880*/  @!P3 LOP3.LUT R11, R0, 0xfffffffe, RZ, 0xc0, !PT ;  /* 0xfffffffe000bb812 */ /* 0x000fe200078ec0ff */
[C---:B------:R-:W-:Y:S01]  /*e890*/  VIADD R0, R19.reuse, 0x50 ;  /* 0x0000005013007836 */ /* 0x040fe20000000000 */
[----:B-1----:R-:W-:Y:S02]  /*e8a0*/  @!P2 LOP3.LUT R15, R10, 0xfffffffe, RZ, 0xc0, !PT ;  /* 0xfffffffe0a0fa812 */ /* 0x002fe400078ec0ff */
[----:B------:R-:W-:Y:S01]  /*e8b0*/  @!P1 LOP3.LUT R17, R14, 0xfffffffe, RZ, 0xc0, !PT ;  /* 0xfffffffe0e119812 */ /* 0x000fe200078ec0ff */
[----:B------:R-:W-:Y:S01]  /*e8c0*/  VIADD R14, R19, 0x58 ;  /* 0x00000058130e7836 */ /* 0x000fe20000000000 */
[----:B------:R-:W-:Y:S02]  /*e8d0*/  ISETP.GE.AND P5, PT, R16, UR4, PT ;  /* 0x0000000410007c0c */ /* 0x000fe4000bfa6270 */
[----:B------:R-:W-:Y:S01]  /*e8e0*/  ISETP.GE.AND P6, PT, R18, UR4, PT ;  /* 0x0000000412007c0c */ /* 0x000fe2000bfc6270 */
[----:B0-----:R-:W-:-:S04]  /*e8f0*/  @!P0 IMAD.WIDE R2, R7, 0x4, R12 ;  /* 0x0000000407028825 */ /* 0x001fc800078e020c */
[--C-:B--2---:R-:W-:Y:S01]  /*e900*/  @!P4 IMAD.WIDE R4, R9, 0x4, R12.reuse ;  /* 0x000000040904c825 */ /* 0x104fe200078e020c */
        /* <DEDUP_REMOVED lines=16> */
[----:B------:R-:W-:Y:S02]  /*ea10*/  ISETP.GE.AND P2, PT, R15, UR4, PT ;  /* 0x000000040f007c0c */ /* 0x000fe4000bf46270 */
[----:B------:R-:W-:-:S02]  /*ea20*/  ISETP.GE.AND P3, PT, R17, UR4, PT ;  /* 0x0000000411007c0c */ /* 0x000fc4000bf66270 */
[----:B0-----:R-:W-:Y:S02]  /*ea30*/  @!P5 LOP3.LUT R3, R16, 0xfffffffe, RZ, 0xc0, !PT ;  /* 0xfffffffe1003d812 */ /* 0x001fe400078ec0ff */
[----:B-1----:R-:W-:Y:S02]  /*ea40*/  @!P6 LOP3.LUT R5, R18, 0xfffffffe, RZ, 0xc0, !PT ;  /* 0xfffffffe1205e812 */ /* 0x002fe400078ec0ff */
        /* <DEDUP_REMOVED lines=10> */
[----:B---3--:R-:W-:Y:S02]  /*eaf0*/  @!P1 LOP3.LUT R9, R14, 0xfffffffe, RZ, 0xc0, !PT ;  /* 0xfffffffe0e099812 */ /* 0x008fe400078ec0ff */
[----:B------:R-:W-:Y:S02]  /*eb00*/  @!P2 LOP3.LUT R15, R15, 0xfffffffe, RZ, 0xc0, !PT ;  /* 0xfffffffe0f0fa812 */ /* 0x000fe400078ec0ff */
[----:B------:R-:W-:Y:S02]  /*eb10*/  @!P3 LOP3.LUT R17, R17, 0xfffffffe, RZ, 0xc0, !PT ;  /* 0xfffffffe1111b812 */ /* 0x000fe400078ec0ff */
[----:B----4-:R-:W-:Y:S01]  /*eb20*/  @!P4 LOP3.LUT R11, R20, 0xfffffffe, RZ, 0xc0, !PT ;  /* 0xfffffffe140bc812 */ /* 0x010fe200078ec0ff */
[----:B0-----:R-:W-:-:S04]  /*eb30*/  @!P0 IMAD.WIDE R2, R7, 0x4, R12 ;  /* 0x0000000407028825 */ /* 0x001fc800078e020c */
[--C-:B-1----:R-:W-:Y:S01]  /*eb40*/  @!P1 IMAD.WIDE R4, R9, 0x4, R12.reuse ;  /* 0x0000000409049825 */ /* 0x102fe200078e020c */
[----:B------:R0:W-:Y:S01]  /*eb50*/  @!P0 ST.E.64 desc[UR44][R2.64], R130 ;  /* 0x0000008202008985 */ /* 0x0001e2000c101b2c */
[----:B------:R-:W-:Y:S02]  /*eb60*/  ISETP.GE.AND P0, PT, R19, UR4, PT ;  /* 0x0000000413007c0c */ /* 0x000fe4000bf06270 */
        /* <DEDUP_REMOVED lines=8> */
[----:B------:R-:W-:-:S04]  /*ebf0*/  LEA.HI R19, R19, R19, RZ, 0x1 ;  /* 0x0000001313137211 */ /* 0x000fc800078f08ff */
[----:B0-----:R-:W-:-:S05]  /*ec00*/  LOP3.LUT R3, R19, 0xfffffffe, RZ, 0xc0, !PT ;  /* 0xfffffffe13037812 */ /* 0x001fca00078ec0ff */
[----:B------:R-:W-:-:S05]  /*ec10*/  IMAD.WIDE R2, R3, 0x4, R12 ;  /* 0x0000000403027825 */ /* 0x000fca00078e020c */
[----:B------:R0:W-:Y:S01]  /*ec20*/  ST.E.64 desc[UR44][R2.64], R150 ;  /* 0x0000009602007985 */ /* 0x0001e2000c101b2c */
[----:B------:R-:W-:Y:S05]  /*ec30*/  BRA `(.L_x_7200) ;  /* 0x0000004000847947 */ /* 0x000fea0003800000 */
.L_x_7279:
[----:B0-----:R-:W0:Y:S02]  /*ec40*/  S2R R0, SR_TID.X ;  /* 0x0000000000007919 */ /* 0x001e240000002100 */
        /* <DEDUP_REMOVED lines=14> */
[----:B------:R-:W-:Y:S02]  /*ed30*/  ULDC.64 UR6, c[0x0][0xbd0] ;  /* 0x0002f40000067ab9 */ /* 0x000fe40000000a00 */
        /* <DEDUP_REMOVED lines=41> */
.L_x_7198:
[----:B------:R-:W-:-:S08]  /*efd0*/  NOP ;  /* 0x0000000000007918 */ /* 0x000fd00000000000 */
[----:B--2---:R-:W0:-:S00]  /*efe0*/  USETMAXREG.DEALLOC.CTAPOOL 0x18 ;  /* 0x00000018000079c8 */ /* 0x004e0000080e0500 */
        /* <DEDUP_REMOVED lines=16> */
.L_x_7282:
[----:B------:R-:W-:Y:S01]  /*f0f0*/  ULDC UR7, c[0x0][0xc50] ;  /* 0x0003140000077ab9 */ /* 0x000fe20000000800 */
[----:B------:R-:W-:Y:S01]  /*f100*/  UMOV UR36, UR6 ;  /* 0x0000000600247c82 */ /* 0x000fe20008000000 */
[----:B------:R-:W-:-:S11]  /*f110*/  UISETP.NE.AND UP0, UPT, UR7, 0x1, UPT ;  /* 0x000000010700788c */ /* 0x000fd6000bf05270 */
[----:B------:R-:W-:Y:S01]  /*f120*/  @UP0 ULDC UR4, c[0x0][0xc54] ;  /* 0x0003150000040ab9 */ /* 0x000fe20000000800 */
[----:B------:R-:W-:Y:S01]  /*f130*/  @UP0 ULDC UR8, c[0x0][0xc58] ;  /* 0x0003160000080ab9 */ /* 0x000fe20000000800 */
[----:B------:R-:W-:-:S04]  /*f140*/  UIMAD.WIDE.U32 UR4, UR6, UR4, URZ ;  /* 0x00000004060472a5 */ /* 0x000fc8000f8e003f */
[----:B------:R-:W-:-:S12]  /*f150*/  @UP0 USHF.R.U32.HI UR36, URZ, UR8, UR5 ;  /* 0x000000083f240299 */ /* 0x000fd80008011605 */
.L_x_7283:
        /* <DEDUP_REMOVED lines=45> */
.L_x_7286:
[----:B------:R-:W-:-:S11]  /*f430*/  UISETP.NE.AND UP0, UPT, UR5, 0x1, UPT ;  /* 0x000000010500788c */ /* 0x000fd6000bf05270 */
[----:B------:R-:W-:Y:S02]  /*f440*/  @UP0 ULDC.64 UR14, c[0x0][0x9e8] ;  /* 0x00027a00000e0ab9 */ /* 0x000fe40000000a00 */
[----:B------:R-:W-:-:S04]  /*f450*/  UIMAD.WIDE.U32 UR6, UR8, UR14, URZ ;  /* 0x0000000e080672a5 */ /* 0x000fc8000f8e003f */
[----:B------:R-:W-:-:S12]  /*f460*/  @UP0 USHF.R.U32.HI UR8, URZ, UR15, UR7 ;  /* 0x0000000f3f080299 */ /* 0x000fd80008011607 */
.L_x_7287:
[----:B------:R-:W-:-:S04]  /*f470*/  UIMAD UR8, UR8, UR5, UR5 ;  /* 0x00000005080872a4 */ /* 0x000fc8000f8e0205 */
[----:B------:R-:W-:-:S04]  /*f480*/  UISETP.LT.AND UP0, UPT, UR4, UR8, UPT ;  /* 0x000000080400728c */ /* 0x000fc8000bf01270 */
[----:B------:R-:W-:-:S12]  /*f490*/  USEL UR4, UR4, UR8, UP0 ;  /* 0x0000000804047287 */ /* 0x000fd80008000000 */
.L_x_7285:
        /* <DEDUP_REMOVED lines=26> */
.L_x_7289:
[----:B------:R-:W-:-:S11]  /*f640*/  UISETP.NE.AND UP0, UPT, UR5, 0x1, UPT ;  /* 0x000000010500788c */ /* 0x000fd6000bf05270 */
[----:B------:R-:W-:Y:S02]  /*f650*/  @UP0 ULDC.64 UR10, c[0x0][0x9e8] ;  /* 0x00027a00000a0ab9 */ /* 0x000fe40000000a00 */
[----:B------:R-:W-:-:S04]  /*f660*/  UIMAD.WIDE.U32 UR6, UR4, UR10, URZ ;  /* 0x0000000a040672a5 */ /* 0x000fc8000f8e003f */
[----:B------:R-:W-:-:S12]  /*f670*/  @UP0 USHF.R.U32.HI UR4, URZ, UR11, UR7 ;  /* 0x0000000b3f040299 */ /* 0x000fd80008011607 */
.L_x_7290:
[----:B------:R-:W-:-:S04]  /*f680*/  UIMAD UR4, UR4, UR5, URZ ;  /* 0x00000005040472a4 */ /* 0x000fc8000f8e023f */
[----:B------:R-:W-:-:S04]  /*f690*/  UISETP.LT.AND UP0, UPT, UR8, UR4, UPT ;  /* 0x000000040800728c */ /* 0x000fc8000bf01270 */
[----:B------:R-:W-:-:S12]  /*f6a0*/  USEL UR8, UR8, UR4, !UP0 ;  /* 0x0000000408087287 */ /* 0x000fd8000c000000 */
.L_x_7288:
[----:B------:R-:W-:Y:S02]  /*f6b0*/  USHF.R.S32.HI UR4, URZ, 0x1f, UR8 ;  /* 0x0000001f3f047899 */ /* 0x000fe40008011408 */
[----:B------:R-:W-:Y:S02]  /*f6c0*/  USHF.R.U32.HI UR5, URZ, 0x10, UR41 ;  /* 0x000000103f057899 */ /* 0x000fe40008011629 */
[----:B------:R-:W-:Y:S02]  /*f6d0*/  ULEA.HI UR4, UR4, UR8, URZ, 0x7 ;  /* 0x0000000804047291 */ /* 0x000fe4000f8f383f */
[----:B------:R-:W-:Y:S02]  /*f6e0*/  UISETP.NE.AND UP0, UPT, UR5, URZ, UPT ;  /* 0x0000003f0500728c */ /* 0x000fe4000bf05270 */
[----:B------:R-:W-:Y:S02]  /*f6f0*/  USHF.R.S32.HI UR4, URZ, 0x7, UR4 ;  /* 0x000000073f047899 */ /* 0x000fe40008011404 */
[----:B------:R-:W-:-:S04]  /*f700*/  ULOP3.LUT UR41, UR41, 0xffff, URZ, 0xc0, !UPT ;  /* 0x0000ffff29297892 */ /* 0x000fc8000f8ec03f */
[----:B------:R-:W-:-:S03]  /*f710*/  VIMNMX R7, RZ, UR4, !PT ;  /* 0x00000004ff077c48 */ /* 0x000fc6000ffe0100 */
[----:B------:R-:W-:Y:S01]  /*f720*/  @!UP0 ULDC UR5, c[0x0][0x9f0] ;  /* 0x00027c0000058ab9 */ /* 0x000fe20000000800 */
[----:B------:R-:W-:Y:S01]  /*f730*/  ISETP.LT.AND P0, PT, R7, UR9, PT ;  /* 0x0000000907007c0c */ /* 0x000fe2000bf01270 */
[----:B------:R0:W-:Y:S04]  /*f740*/  STL [R1+0x8], R7 ;  /* 0x0000080701007387 */ /* 0x0001e80000100800 */
[----:B------:R0:W-:Y:S08]  /*f750*/  STL [R1+0xc], RZ ;  /* 0x00000cff01007387 */ /* 0x0001f00000100800 */
[----:B0-----:R-:W-:Y:S05]  /*f760*/  @!P0 BRA `(.L_x_7291) ;  /* 0x0000000000708947 */ /* 0x001fea0003800000 */
[----:B------:R-:W-:Y:S01]  /*f770*/  IMAD.U32 R6, RZ, RZ, UR5 ;  /* 0x00000005ff067e24 */ /* 0x000fe2000f8e00ff */
[----:B------:R-:W-:Y:S01]  /*f780*/  UIADD3 UR4, UR5, -0x1, UR9 ;  /* 0xffffffff05047890 */ /* 0x000fe2000fffe009 */
[----:B------:R-:W-:-:S03]  /*f790*/  IMAD.MOV.U32 R2, RZ, RZ, RZ ;  /* 0x000000ffff027224 */ /* 0x000fc600078e00ff */
[-C--:B------:R-:W-:Y:S02]  /*f7a0*/  IABS R0, R6.reuse ;  /* 0x0000000600007213 */ /* 0x080fe40000000000 */
[----:B------:R-:W-:Y:S02]  /*f7b0*/  IABS R6, R6 ;  /* 0x0000000600067213 */ /* 0x000fe40000000000 */
[----:B------:R-:W0:Y:S08]  /*f7c0*/  I2F.RP R4, R0 ;  /* 0x0000000000047306 */ /* 0x000e300000209400 */
[----:B0-----:R-:W0:Y:S02]  /*f7d0*/  MUFU.RCP R4, R4 ;  /* 0x0000000400047308 */ /* 0x001e240000001000 */
[----:B0-----:R-:W-:-:S06]  /*f7e0*/  VIADD R3, R4, 0xffffffe ;  /* 0x0ffffffe04037836 */ /* 0x001fcc0000000000 */
[----:B------:R-:W0:Y:S02]  /*f7f0*/  F2I.FTZ.U32.TRUNC.NTZ R3, R3 ;  /* 0x0000000300037305 */ /* 0x000e24000021f000 */
[----:B0-----:R-:W-:-:S04]  /*f800*/  IMAD.MOV R5, RZ, RZ, -R3 ;  /* 0x000000ffff057224 */ /* 0x001fc800078e0a03 */
[----:B------:R-:W-:-:S04]  /*f810*/  IMAD R5, R5, R0, RZ ;  /* 0x0000000005057224 */ /* 0x000fc800078e02ff */
[----:B------:R-:W-:Y:S01]  /*f820*/  IMAD.HI.U32 R5, R3, R5, R2 ;  /* 0x0000000503057227 */ /* 0x000fe200078e0002 */
[----:B------:R-:W-:-:S03]  /*f830*/  IADD3 R2, -R7, UR4, RZ ;  /* 0x0000000407027c10 */ /* 0x000fc6000fffe1ff */
[----:B------:R-:W-:Y:S01]  /*f840*/  IMAD.MOV R3, RZ, RZ, -R6 ;  /* 0x000000ffff037224 */ /* 0x000fe200078e0a06 */
[----:B------:R-:W-:Y:S02]  /*f850*/  IABS R4, R2 ;  /* 0x0000000200047213 */ /* 0x000fe40000000000 */
[----:B------:R-:W-:-:S03]  /*f860*/  LOP3.LUT R2, R2, UR5, RZ, 0x3c, !PT ;  /* 0x0000000502027c12 */ /* 0x000fc6000f8e3cff */
[----:B------:R-:W-:Y:S01]  /*f870*/  IMAD.HI.U32 R5, R5, R4, RZ ;  /* 0x0000000405057227 */ /* 0x000fe200078e00ff */
[----:B------:R-:W-:-:S03]  /*f880*/  ISETP.GE.AND P2, PT, R2, RZ, PT ;  /* 0x000000ff0200720c */ /* 0x000fc60003f46270 */
        /* <DEDUP_REMOVED lines=10> */
.L_x_7291:
[----:B------:R-:W2:Y:S01]  /*f930*/  LDL R2, [R1+0xc] ;  /* 0x00000c0001027983 */ /* 0x000ea20000100800 */
[----:B------:R-:W-:Y:S02]  /*f940*/  IMAD.MOV.U32 R9, RZ, RZ, 0x1 ;  /* 0x00000001ff097424 */ /* 0x000fe400078e00ff */
[----:B------:R-:W-:Y:S02]  /*f950*/  IMAD.MOV.U32 R3, RZ, RZ, 0x1 ;  /* 0x00000001ff037424 */ /* 0x000fe400078e00ff */
[----:B--2---:R-:W-:-:S05]  /*f960*/  IMAD R0, R2, UR41, R7 ;  /* 0x0000002902007c24 */ /* 0x004fca000f8e0207 */
[----:B------:R-:W-:Y:S01]  /*f970*/  VIADDMNMX R18, R0, R2, UR9, PT ;  /* 0x0000000900127e46 */ /* 0x000fe2000b800102 */
[----:B------:R1:W-:Y:S03]  /*f980*/  STL [R1+0x4], R0 ;  /* 0x0000040001007387 */ /* 0x0003e60000100800 */
[----:B------:R-:W-:Y:S01]  /*f990*/  ISETP.GT.AND P0, PT, R18, R0, PT ;  /* 0x000000001200720c */ /* 0x000fe20003f04270 */
[----:B------:R2:W-:Y:S01]  /*f9a0*/  STL [R1+0x10], R18 ;  /* 0x0000101201007387 */ /* 0x0005e20000100800 */
[----:B-1----:R-:W-:-:S11]  /*f9b0*/  IMAD.MOV.U32 R0, RZ, RZ, RZ ;  /* 0x000000ffff007224 */ /* 0x002fd600078e00ff */
[----:B--2---:R-:W-:Y:S05]  /*f9c0*/  @!P0 BRA `(.L_x_7284) ;  /* 0x0000003000608947 */ /* 0x004fea0003800000 */
[----:B------:R-:W1:Y:S01]  /*f9d0*/  S2UR UR4, SR_CgaCtaId ;  /* 0x00000000000479c3 */ /* 0x000e620000008800 */
[----:B------:R-:W-:Y:S02]  /*f9e0*/  UMOV UR38, 0x400 ;  /* 0x0000040000267882 */ /* 0x000fe40000000000 */
[----:B-1----:R-:W-:-:S04]  /*f9f0*/  ULEA UR38, UR4, UR38, 0x18 ;  /* 0x0000002604267291 */ /* 0x002fc8000f8ec03f */
        /* <DEDUP_REMOVED lines=19> */
[----:B-1----:R-:W-:Y:S05]  /*fb30*/  CALL.ABS.NOINC R2 ;  /* 0x0000000002007343 */ /* 0x002fea0003c00000 */
.L_x_7292:
        /* <DEDUP_REMOVED lines=8> */
[----:B------:R1:W2:Y:S01]  /*fbc0*/  LDC.64 R2, c[0x4][R16] ;  /* 0x0100000010027b82 */ /* 0x0002a20000000a00 */
[----:B------:R-:W-:Y:S02]  /*fbd0*/  IMAD.U32 R4, RZ, RZ, UR6 ;  /* 0x00000006ff047e24 */ /* 0x000fe4000f8e00ff */
[----:B0-----:R-:W-:Y:S02]  /*fbe0*/  IMAD.U32 R5, RZ, RZ, UR7 ;  /* 0x00000007ff057e24 */ /* 0x001fe4000f8e00ff */
[----:B------:R-:W-:Y:S02]  /*fbf0*/  IMAD.U32 R6, RZ, RZ, UR8 ;  /* 0x00000008ff067e24 */ /* 0x000fe4000f8e00ff */
[----:B------:R-:W-:-:S02]  /*fc00*/  IMAD.U32 R7, RZ, RZ, UR9 ;  /* 0x00000009ff077e24 */ /* 0x000fc4000f8e00ff */
[----:B------:R-:W-:Y:S02]  /*fc10*/  IMAD.U32 R10, RZ, RZ, UR4 ;  /* 0x00000004ff0a7e24 */ /* 0x000fe4000f8e00ff */
[----:B------:R-:W-:Y:S02]  /*fc20*/  IMAD.U32 R11, RZ, RZ, UR5 ;  /* 0x00000005ff0b7e24 */ /* 0x000fe4000f8e00ff */
[----:B------:R-:W-:Y:S02]  /*fc30*/  IMAD.MOV.U32 R8, RZ, RZ, 0x70 ;  /* 0x00000070ff087424 */ /* 0x000fe400078e00ff */
[----:B------:R-:W-:Y:S02]  /*fc40*/  IMAD.MOV.U32 R12, RZ, RZ, 0x1 ;  /* 0x00000001ff0c7424 */ /* 0x000fe400078e00ff */
[----:B-1----:R-:W-:-:S07]  /*fc50*/  IMAD.MOV.U32 R13, RZ, RZ, RZ ;  /* 0x000000ffff0d7224 */ /* 0x002fce00078e00ff */
[----:B------:R-:W-:-:S07]  /*fc60*/  LEPC R20, `(.L_x_7294) ;  /* 0x000000001014794e */ /* 0x000fce0000000000 */
[----:B--2---:R-:W-:Y:S05]  /*fc70*/  CALL.ABS.NOINC R2 ;  /* 0x0000000002007343 */ /* 0x004fea0003c00000 */
.L_x_7294:
        /* <DEDUP_REMOVED lines=15> */
.L_x_7293:
[----:B------:R-:W1:Y:S02]  /*fd70*/  LDC.64 R2, c[0x0][0x9f8] ;  /* 0x00027e00ff027b82 */ /* 0x000e640000000a00 */
[----:B-1----:R-:W-:-:S04]  /*fd80*/  ISETP.NE.U32.AND P0, PT, R2, RZ, PT ;  /* 0x000000ff0200720c */ /* 0x002fc80003f05070 */
[----:B------:R-:W-:-:S13]  /*fd90*/  ISETP.NE.AND.EX P0, PT, R3, RZ, PT, P0 ;  /* 0x000000ff0300720c */ /* 0x000fda0003f05300 */
[----:B------:R-:W1:Y:S02]  /*fda0*/  @P0 LDC.64 R2, c[0x0][0x9f8] ;  /* 0x00027e00ff020b82 */ /* 0x000e640000000a00 */
[----:B-1----:R-:W-:-:S05]  /*fdb0*/  @P0 IMAD.WIDE R2, R19, 0x4, R2 ;  /* 0x0000000413020825 */ /* 0x002fca00078e0202 */
[----:B------:R1:W2:Y:S01]  /*fdc0*/  @P0 LDG.E R19, desc[UR44][R2.64] ;  /* 0x0000002c02130981 */ /* 0x0002a2000c1e1900 */
[----:B------:R-:W-:Y:S01]  /*fdd0*/  UMOV UR4, 0xffffffff ;  /* 0xffffffff00047882 */ /* 0x000fe20000000000 */
[----:B------:R-:W-:Y:S01]  /*fde0*/  LOP3.LUT R17, R17, 0xfffffffe, RZ, 0xc0, !PT ;  /* 0xfffffffe11117812 */ /* 0x000fe200078ec0ff */
[----:B------:R-:W-:Y:S01]  /*fdf0*/  VIADD R18, R18, 0xffffffff ;  /* 0xffffffff12127836 */ /* 0x000fe20000000000 */
[----:B------:R-:W3:Y:S01]  /*fe00*/  S2R R0, SR_TID.X ;  /* 0x0000000000007919 */ /* 0x000ee20000002100 */
[----:B-1----:R-:W1:Y:S02]  /*fe10*/  LDC.64 R2, c[0x0][0x418] ;  /* 0x00010600ff027b82 */ /* 0x002e640000000a00 */
[----:B-1----:R-:W-:Y:S02]  /*fe20*/  ISETP.NE.U32.AND P0, PT, R2, RZ, PT ;  /* 0x000000ff0200720c */ /* 0x002fe40003f05070 */
[----:B---3--:R-:W-:Y:S02]  /*fe30*/  SHF.R.U32.HI R0, RZ, 0x5, R0 ;  /* 0x00000005ff007819 */ /* 0x008fe40000011600 */
[----:B------:R-:W-:-:S02]  /*fe40*/  ISETP.NE.AND.EX P1, PT, R3, RZ, PT, P0 ;  /* 0x000000ff0300720c */ /* 0x000fc40003f25300 */
[----:B------:R-:W-:-:S11]  /*fe50*/  LOP3.LUT R0, R0, 0x3, RZ, 0xc0, !PT ;  /* 0x0000000300007812 */ /* 0x000fd600078ec0ff */
[----:B------:R-:W-:Y:S02]  /*fe60*/  @P1 LOP3.LUT R17, R17, 0x1, RZ, 0xfc, !PT ;  /* 0x0000000111111812 */ /* 0x000fe400078efcff */
[----:B--2---:R-:W-:Y:S02]  /*fe70*/  SHF.R.S32.HI R6, RZ, 0x1f, R19 ;  /* 0x0000001fff067819 */ /* 0x004fe40000011413 */
[----:B------:R-:W-:-:S03]  /*fe80*/  SEL R16, R19, RZ, !P1 ;  /* 0x000000ff13107207 */ /* 0x000fc60004800000 */
[----:B------:R1:W-:Y:S01]  /*fe90*/  STL [R1], R6 ;  /* 0x0000000601007387 */ /* 0x0003e20000100800 */
[----:B------:R-:W-:Y:S05]  /*fea0*/  BRA.DIV UR4, `(.L_x_7295) ;  /* 0x0000003204c87947 */ /* 0x000fea000b800000 */
[----:B------:R2:W3:Y:S02]  /*feb0*/  SHFL.IDX PT, R14, R0, RZ, 0x1f ;  /* 0x00001fff000e7589 */ /* 0x0004e400000e0000 */
.L_x_7372:
[----:B---3--:R-:W-:Y:S02]  /*fec0*/  ISETP.NE.AND P0, PT, R14, RZ, PT ;  /* 0x000000ff0e00720c */ /* 0x008fe40003f05270 */
[----:B------:R-:W-:Y:S02]  /*fed0*/  PLOP3.LUT P2, PT, PT, PT, PT, 0x8, 0x0 ;  /* 0x000000000000781c */ /* 0x000fe40003f4e170 */
[----:B------:R-:W-:-:S11]  /*fee0*/  LOP3.LUT R17, R17, 0xfffffffd, RZ, 0xc0, !PT ;  /* 0xfffffffd11117812 */ /* 0x000fd600078ec0ff */
[----:B------:R-:W-:Y:S01]  /*fef0*/  @P2 LOP3.LUT R17, R17, 0x2, RZ, 0xfc, !PT ;  /* 0x0000000211112812 */ /* 0x000fe200078efcff */
[----:B------:R-:W-:Y:S06]  /*ff00*/  @P0 BRA `(.L_x_7296) ;  /* 0x0000000000f00947 */ /* 0x000fec0003800000 */
[----:B------:R-:W-:-:S03]  /*ff10*/  UMOV UR4, 0xffffffff ;  /* 0xffffffff00047882 */ /* 0x000fc60000000000 */
[----:B------:R-:W-:Y:S05]  /*ff20*/  BRA.DIV UR4, `(.L_x_7297) ;  /* 0x0000003204c87947 */ /* 0x000fea000b800000 */
[----:B------:R-:W-:-:S13]  /*ff30*/  ELECT P6, URZ, PT ;  /* 0x00000000003f782f */ /* 0x000fda00038c0000 */
.L_x_7375:
[----:B------:R-:W-:Y:S05]  /*ff40*/  @!P6 BRA `(.L_x_7296) ;  /* 0x0000000000e0e947 */ /* 0x000fea0003800000 */
[----:B------:R-:W-:Y:S01]  /*ff50*/  IMAD.MOV.U32 R16, RZ, RZ, R19 ;  /* 0x000000ffff107224 */ /* 0x000fe200078e0013 */
[----:B------:R-:W-:Y:S06]  /*ff60*/  @!P1 BRA `(.L_x_7298) ;  /* 0x0000000000449947 */ /* 0x000fec0003800000 */
[----:B------:R-:W3:Y:S01]  /*ff70*/  LDC R7, c[0x0][0x43c] ;  /* 0x00010f00ff077b82 */ /* 0x000ee20000000800 */
[----:B------:R-:W-:Y:S01]  /*ff80*/  ULDC.64 UR4, c[0x0][0x428] ;  /* 0x00010a0000047ab9 */ /* 0x000fe20000000a00 */
[----:B---3--:R-:W-:-:S13]  /*ff90*/  ISETP.NE.AND P0, PT, R7, 0x1, PT ;  /* 0x000000010700780c */ /* 0x008fda0003f05270 */
[----:B0-----:R-:W2:Y:S02]  /*ffa0*/  @P0 LDC.64 R4, c[0x0][0x440] ;  /* 0x00011000ff040b82 */ /* 0x001ea40000000a00 */
[----:B--2---:R-:W-:-:S04]  /*ffb0*/  @P0 IMAD.HI.U32 R0, R18, R4, RZ ;  /* 0x0000000412000227 */ /* 0x004fc800078e00ff */
[----:B------:R-:W-:Y:S01]  /*ffc0*/  IMAD.MOV.U32 R4, RZ, RZ, R18 ;  /* 0x000000ffff047224 */ /* 0x000fe200078e0012 */
[----:B------:R-:W-:-:S04]  /*ffd0*/  @P0 SHF.R.U32.HI R4, RZ, R5, R0 ;  /* 0x00000005ff040219 */ /* 0x000fc80000011600 */
[--C-:B------:R-:W-:Y:S01]  /*ffe0*/  SHF.R.S32.HI R5, RZ, 0x1f, R4.reuse ;  /* 0x0000001fff057819 */ /* 0x100fe20000011404 */
[----:B------:R-:W-:-:S04]  /*fff0*/  IMAD.MOV R0, RZ, RZ, -R4 ;  /* 0x000000ffff007224 */ /* 0x000fc800078e0a04 */
[----:B------:R-:W-:Y:S02]  /*10000*/  IMAD R18, R7, R0, R18 ;  /* 0x0000000007127224 */ /* 0x000fe400078e0212 */
[----:B------:R-:W-:Y:S02]  /*10010*/  IMAD R0, R6, UR4, RZ ;  /* 0x0000000406007c24 */ /* 0x000fe4000f8e02ff */
[----:B------:R-:W-:-:S04]  /*10020*/  IMAD.WIDE.U32 R4, R19, UR4, R4 ;  /* 0x0000000413047c25 */ /* 0x000fc8000f8e0004 */
[----:B------:R-:W-:Y:S01]  /*10030*/  IMAD R7, R19, UR5, R0 ;  /* 0x0000000513077c24 */ /* 0x000fe2000f8e0200 */
[----:B------:R-:W-:-:S03]  /*10040*/  LEA R2, P0, R4, R2, 0x2 ;  /* 0x0000000204027211 */ /* 0x000fc600078010ff */
[----:B------:R-:W-:-:S05]  /*10050*/  IMAD.IADD R0, R5, 0x1, R7 ;  /* 0x0000000105007824 */ /* 0x000fca00078e0207 */
[----:B------:R-:W-:-:S05]  /*10060*/  LEA.HI.X R3, R4, R3, R0, 0x2, P0 ;  /* 0x0000000304037211 */ /* 0x000fca00000f1400 */
[----:B------:R3:W5:Y:S02]  /*10070*/  LDG.E R16, desc[UR44][R2.64] ;  /* 0x0000002c02107981 */ /* 0x000764000c1e1900 */
.L_x_7298:
[----:B--2---:R-:W-:Y:S01]  /*10080*/  IMAD.MOV.U32 R0, RZ, RZ, 0x1 ;  /* 0x00000001ff007424 */ /* 0x004fe200078e00ff */
[----:B-1----:R-:W3:Y:S04]  /*10090*/  S2R R6, SR_TID.X ;  /* 0x0000000000067919 */ /* 0x002ee80000002100 */
[----:B------:R-:W-:-:S04]  /*100a0*/  SHF.L.U32 R0, R0, 0x1f, RZ ;  /* 0x0000001f00007819 */ /* 0x000fc800000006ff */
[----:B------:R-:W1:Y:S01]  /*100b0*/  SYNCS.PHASECHK.TRANS64.TRYWAIT P0, [UR38+0x28840], R0 ;  /* 0x02884000ff0075a7 */ /* 0x000e620008000166 */
[----:B---3--:R-:W-:-:S04]  /*100c0*/  LOP3.LUT R2, R6, 0x7f, RZ, 0xc0, !PT ;  /* 0x0000007f06027812 */ /* 0x008fc800078ec0ff */
[----:B------:R-:W-:Y:S01]  /*100d0*/  ISETP.NE.AND P1, PT, R2, RZ, PT ;  /* 0x000000ff0200720c */ /* 0x000fe20003f25270 */
[----:B-1----:R-:W-:-:S12]  /*100e0*/  @!P0 BRA `(.L_x_7299) ;  /* 0x0000003000788947 */ /* 0x002fd80003800000 */
.L_x_7376:
[----:B------:R-:W-:Y:S05]  /*100f0*/  @P1 BRA `(.L_x_7300) ;  /* 0x0000000000181947 */ /* 0x000fea0003800000 */
[----:B------:R-:W2:Y:S01]  /*10100*/  S2R R2, SR_TID.X ;  /* 0x0000000000027919 */ /* 0x000ea20000002100 */
[----:B-1----:R-:W-:-:S04]  /*10110*/  IMAD.MOV.U32 R0, RZ, RZ, 0x8000 ;  /* 0x00008000ff007424 */ /* 0x002fc800078e00ff */
[----:B------:R3:W-:Y:S01]  /*10120*/  SYNCS.ARRIVE.TRANS64 RZ, [UR38+0x28830], R0 ;  /* 0x02883000ffff79a7 */ /* 0x0007e20008000026 */
[----:B--2---:R-:W-:-:S13]  /*10130*/  LOP3.LUT P0, RZ, R2, 0x1f, RZ, 0xc0, !PT ;  /* 0x0000001f02ff7812 */ /* 0x004fda000780c0ff */
[----:B---3--:R-:W-:Y:S05]  /*10140*/  @!P0 BRA `(.L_x_7300) ;  /* 0x0000000000048947 */ /* 0x008fea0003800000 */
[----:B------:R-:W-:Y:S01]  /*10150*/  BPT.TRAP 0x1 ;  /* 0x000000040000795c */ /* 0x000fe20000300000 */
.L_x_7300:
        /* <DEDUP_REMOVED lines=10> */
[----:B------:R-:W-:Y:S01]  /*10200*/  USHF.L.U32 UR11, UR11, 0x7, URZ ;  /* 0x000000070b0b7899 */ /* 0x000fe2000800063f */
        /* <DEDUP_REMOVED lines=8> */
[----:B------:R3:W-:Y:S01]  /*10290*/  UTMALDG.4D [UR8], [UR4], desc[UR6] ;  /* 0x00000608040075b4 */ /* 0x0007e20008019000 */
[----:B------:R-:W-:Y:S01]  /*102a0*/  @P0 LOP3.LUT R17, R17, 0x2, RZ, 0xfc, !PT ;  /* 0x0000000211110812 */ /* 0x000fe200078efcff */
[----:B------:R3:W-:Y:S02]  /*102b0*/  UTMALDG.4D [UR32], [UR4], desc[UR6] ;  /* 0x00000620040075b4 */ /* 0x0007e40008019000 */
[----:B---3--:R-:W-:-:S04]  /*102c0*/  NOP ;  /* 0x0000000000007918 */ /* 0x008fc80000000000 */
.L_x_7296:
        /* <DEDUP_REMOVED lines=11> */
[----:B-1----:R-:W1:Y:S01]  /*10380*/  LDC.64 R2, c[0x4][R2] ;  /* 0x0100000002027b82 */ /* 0x002e620000000a00 */
        /* <DEDUP_REMOVED lines=9> */
[----:B-12---:R-:W-:Y:S05]  /*10420*/  CALL.ABS.NOINC R2 ;  /* 0x0000000002007343 */ /* 0x006fea0003c00000 */
.L_x_7301:
[----:B------:R-:W0:Y:S01]  /*10430*/  S2R R4, SR_CTAID.Z ;  /* 0x0000000000047919 */ /* 0x000e220000002700 */
[----:B------:R-:W3:Y:S01]  /*10440*/  LDC R8, c[0x0][0x448] ;  /* 0x00011200ff087b82 */ /* 0x000ee20000000800 */
[----:B------:R-:W-:Y:S01]  /*10450*/  USHF.R.S32.HI UR4, URZ, 0x1f, UR36 ;  /* 0x0000001f3f047899 */ /* 0x000fe20008011424 */
[----:B------:R-:W4:Y:S01]  /*10460*/  S2R R11, SR_TID.X ;  /* 0x00000000000b7919 */ /* 0x000f220000002100 */
[----:B------:R-:W-:Y:S02]  /*10470*/  ULDC.64 UR8, c[0x0][0x2d8] ;  /* 0x0000b60000087ab9 */ /* 0x000fe40000000a00 */
[----:B------:R-:W-:-:S03]  /*10480*/  UIMAD UR6, UR4, UR8, URZ ;  /* 0x00000008040672a4 */ /* 0x000fc6000f8e023f */
[----:B-1----:R-:W2:Y:S01]  /*10490*/  LDC.64 R2, c[0x0][0x2e0] ;  /* 0x0000b800ff027b82 */ /* 0x002ea20000000a00 */
[----:B------:R-:W-:Y:S02]  /*104a0*/  UIMAD.WIDE.U32 UR4, UR36, UR8, URZ ;  /* 0x00000008240472a5 */ /* 0x000fe4000f8e003f */
[----:B------:R-:W-:-:S04]  /*104b0*/  UIMAD UR6, UR36, UR9, UR6 ;  /* 0x00000009240672a4 */ /* 0x000fc8000f8e0206 */
[----:B------:R-:W-:Y:S01]  /*104c0*/  UIADD3 UR5, UR5, UR6, URZ ;  /* 0x0000000605057290 */ /* 0x000fe2000fffe03f */
[----:B---3--:R-:W-:Y:S02]  /*104d0*/  ISETP.NE.AND P0, PT, R8, 0x1, PT ;  /* 0x000000010800780c */ /* 0x008fe40003f05270 */
[----:B0-----:R-:W-:Y:S02]  /*104e0*/  SHF.R.S32.HI R5, RZ, 0x1f, R4 ;  /* 0x0000001fff057819 */ /* 0x001fe40000011404 */
[----:B----4-:R-:W-:-:S03]  /*104f0*/  LOP3.LUT R9, R11, 0x7f, RZ, 0xc0, !PT ;  /* 0x0000007f0b097812 */ /* 0x010fc600078ec0ff */
[-C--:B--2---:R-:W-:Y:S02]  /*10500*/  IMAD R0, R5, R2.reuse, RZ ;  /* 0x0000000205007224 */ /* 0x084fe400078e02ff */
[----:B------:R-:W-:Y:S02]  /*10510*/  IMAD.SHL.U32 R7, R11, 0x10, RZ ;  /* 0x000000100b077824 */ /* 0x000fe400078e00ff */
[C---:B------:R-:W-:Y:S02]  /*10520*/  IMAD R5, R4.reuse, R3, R0 ;  /* 0x0000000304057224 */ /* 0x040fe400078e0200 */
[----:B------:R-:W-:Y:S01]  /*10530*/  IMAD.WIDE.U32 R2, R4, R2, UR4 ;  /* 0x0000000404027e25 */ /* 0x000fe2000f8e0002 */
[----:B------:R-:W0:Y:S01]  /*10540*/  @P0 LDC R0, c[0x0][0x450] ;  /* 0x00011400ff000b82 */ /* 0x000e220000000800 */
[----:B------:R-:W-:Y:S01]  /*10550*/  SHF.R.U32.HI R4, RZ, 0x3, R9 ;  /* 0x00000003ff047819 */ /* 0x000fe20000011609 */
[----:B------:R-:W-:Y:S01]  /*10560*/  ULDC.64 UR4, c[0x0][0x2d0] ;  /* 0x0000b40000047ab9 */ /* 0x000fe20000000a00 */
[----:B------:R-:W-:-:S02]  /*10570*/  IMAD.IADD R3, R3, 0x1, R5 ;  /* 0x0000000103037824 */ /* 0x000fc400078e0205 */
[----:B------:R-:W-:-:S03]  /*10580*/  LOP3.LUT R6, R4, 0x70, R7, 0xf8, !PT ;  /* 0x0000007004067812 */ /* 0x000fc600078ef807 */
[----:B------:R-:W1:Y:S02]  /*10590*/  @P0 LDC R5, c[0x0][0x44c] ;  /* 0x00011300ff050b82 */ /* 0x000e640000000800 */
[----:B------:R-:W-:-:S04]  /*105a0*/  VIADD R6, R6, UR40 ;  /* 0x0000002806067c36 */ /* 0x000fc80008000000 */
        /* <DEDUP_REMOVED lines=15> */
[----:B------:R-:W-:Y:S02]  /*106a0*/  ULDC.64 UR4, c[0x0][0x280] ;  /* 0x0000a00000047ab9 */ /* 0x000fe40000000a00 */
[----:B------:R-:W-:Y:S01]  /*106b0*/  LEA R0, P0, R2, UR4, 0x1 ;  /* 0x0000000402007c11 */ /* 0x000fe2000f8008ff */
[----:B------:R-:W-:Y:S01]  /*106c0*/  IMAD.IADD R3, R3, 0x1, R5 ;  /* 0x0000000103037824 */ /* 0x000fe200078e0205 */
[----:B------:R-:W-:-:S04]  /*106d0*/  ULDC UR4, c[0x0][0x2b8] ;  /* 0x0000ae0000047ab9 */ /* 0x000fc80000000800 */
[----:B------:R-:W-:Y:S01]  /*106e0*/  LEA.HI.X R6, R2, UR5, R3, 0x1, P0 ;  /* 0x0000000502067c11 */ /* 0x000fe200080f0c03 */
[----:B------:R-:W-:-:S05]  /*106f0*/  IMAD.SHL.U32 R2, R11, 0x8, RZ ;  /* 0x000000080b027824 */ /* 0x000fca00078e00ff */
[----:B------:R-:W-:-:S04]  /*10700*/  LOP3.LUT R10, R2, 0x38, RZ, 0xc0, !PT ;  /* 0x00000038020a7812 */ /* 0x000fc800078ec0ff */
[C---:B------:R-:W-:Y:S02]  /*10710*/  LOP3.LUT R3, R10.reuse, 0x40, RZ, 0xfc, !PT ;  /* 0x000000400a037812 */ /* 0x040fe400078efcff */
[----:B------:R-:W-:Y:S02]  /*10720*/  ISETP.GE.AND P1, PT, R10, UR4, PT ;  /* 0x000000040a007c0c */ /* 0x000fe4000bf26270 */
[----:B------:R-:W-:Y:S01]  /*10730*/  ISETP.GE.AND P0, PT, R3, UR4, PT ;  /* 0x0000000403007c0c */ /* 0x000fe2000bf06270 */
[----:B------:R-:W-:Y:S01]  /*10740*/  UMOV UR4, 0xffffffff ;  /* 0xffffffff00047882 */ /* 0x000fe20000000000 */
[----:B------:R-:W-:-:S04]  /*10750*/  LOP3.LUT R3, R2, 0x1c0, RZ, 0xc0, !PT ;  /* 0x000001c002037812 */ /* 0x000fc800078ec0ff */
[----:B------:R-:W-:Y:S01]  /*10760*/  LOP3.LUT R3, R3, 0x38, R2, 0xf8, !PT ;  /* 0x0000003803037812 */ /* 0x000fe200078ef802 */
[----:B------:R-:W-:-:S03]  /*10770*/  IMAD.SHL.U32 R2, R9, 0x8, RZ ;  /* 0x0000000809027824 */ /* 0x000fc600078e00ff */
[----:B------:R-:W-:-:S04]  /*10780*/  LOP3.LUT R3, R3, 0x38, R11, 0x78, !PT ;  /* 0x0000003803037812 */ /* 0x000fc800078e780b */
[----:B------:R-:W-:Y:S01]  /*10790*/  LOP3.LUT R7, R3, 0x200, R2, 0xf8, !PT ;  /* 0x0000020003077812 */ /* 0x000fe200078ef802 */
[----:B------:R-:W-:Y:S06]  /*107a0*/  BRA.DIV UR4, `(.L_x_7302) ;  /* 0x0000002a04e07947 */ /* 0x000fec000b800000 */
[----:B------:R-:W-:Y:S01]  /*107b0*/  SHFL.IDX PT, R2, R6, RZ, 0x181f ;  /* 0x00181fff06027589 */ /* 0x000fe200000e0000 */
[----:B------:R-:W-:Y:S01]  /*107c0*/  ULDC UR4, c[0x0][0x288] ;  /* 0x0000a20000047ab9 */ /* 0x000fe20000000800 */
[----:B------:R-:W-:Y:S02]  /*107d0*/  VIADD R4, R4, UR40 ;  /* 0x0000002804047c36 */ /* 0x000fe40008000000 */
[----:B------:R-:W0:Y:S01]  /*107e0*/  SHFL.IDX PT, R3, R0, RZ, 0x181f ;  /* 0x00181fff00037589 */ /* 0x000e2200000e0000 */
[----:B------:R-:W-:Y:S02]  /*107f0*/  IMAD R5, R8, UR4, RZ ;  /* 0x0000000408057c24 */ /* 0x000fe4000f8e02ff */
[C---:B------:R-:W-:Y:S01]  /*10800*/  VIADD R12, R4.reuse, 0x10 ;  /* 0x00000010040c7836 */ /* 0x040fe20000000000 */
[----:B------:R-:W-:Y:S02]  /*10810*/  SHFL.IDX PT, R14, R0, 0x1, 0x181f ;  /* 0x00381f00000e7f89 */ /* 0x000fe400000e0000 */
[----:B------:R-:W-:-:S13]  /*10820*/  ISETP.GE.AND P2, PT, R4, R5, PT ;  /* 0x000000050400720c */ /* 0x000fda0003f46270 */
[----:B------:R-:W-:Y:S02]  /*10830*/  @!P2 LEA R8, R7, UR38, 0x1 ;  /* 0x000000260708ac11 */ /* 0x000fe4000f8e08ff */
[----:B0-----:R-:W-:-:S04]  /*10840*/  LOP3.LUT R3, R3, R2, RZ, 0x3c, !PT ;  /* 0x0000000203037212 */ /* 0x001fc800078e3cff */
[----:B------:R-:W-:-:S04]  /*10850*/  LOP3.LUT R2, R3, R2, RZ, 0x3c, !PT ;  /* 0x0000000203027212 */ /* 0x000fc800078e3cff */
[----:B------:R-:W-:-:S03]  /*10860*/  LOP3.LUT R3, R3, R2, RZ, 0x3c, !PT ;  /* 0x0000000203037212 */ /* 0x000fc600078e3cff */
[----:B------:R-:W-:-:S05]  /*10870*/  @!P2 IMAD.WIDE.U32 R2, R10, 0x2, R2 ;  /* 0x000000020a02a825 */ /* 0x000fca00078e0002 */
[----:B------:R-:W-:Y:S04]  /*10880*/  @!P2 LDGSTS.E.BYPASS.LTC128B.128 [R8+0x10400], desc[UR44][R2.64], !P1 ;  /* 0x104000000208afae */ /* 0x000fe8000c901d6c */
[----:B------:R0:W-:Y:S01]  /*10890*/  @!P2 LDGSTS.E.BYPASS.LTC128B.128 [R8+0x14400], desc[UR44][R2.64+0x80], !P0 ;  /* 0x144000800208afae */ /* 0x0001e2000c101d6c */
[----:B------:R-:W-:Y:S01]  /*108a0*/  ISETP.GE.AND P2, PT, R12, R5, PT ;  /* 0x000000050c00720c */ /* 0x000fe20003f46270 */
[----:B------:R-:W-:Y:S02]  /*108b0*/  VIADD R12, R4, 0x20 ;  /* 0x00000020040c7836 */ /* 0x000fe40000000000 */
[----:B0-----:R-:W0:Y:S10]  /*108c0*/  SHFL.IDX PT, R8, R6, 0x1, 0x181f ;  /* 0x00381f0006087f89 */ /* 0x001e3400000e0000 */
[----:B------:R-:W-:Y:S01]  /*108d0*/  @!P2 LEA R21, R7, UR38, 0x1 ;  /* 0x000000260715ac11 */ /* 0x000fe2000f8e08ff */
[----:B------:R-:W1:Y:S01]  /*108e0*/  SHFL.IDX PT, R2, R6, 0x2, 0x181f ;  /* 0x00581f0006027f89 */ /* 0x000e6200000e0000 */
[----:B0-----:R-:W-:-:S02]  /*108f0*/  IMAD.MOV.U32 R9, RZ, RZ, R8 ;  /* 0x000000ffff097224 */ /* 0x001fc400078e0008 */
[----:B------:R-:W-:Y:S02]  /*10900*/  IMAD.MOV.U32 R8, RZ, RZ, R14 ;  /* 0x000000ffff087224 */ /* 0x000fe400078e000e */
[----:B------:R-:W0:Y:S01]  /*10910*/  SHFL.IDX PT, R14, R0, 0x2, 0x181f ;  /* 0x00581f00000e7f89 */ /* 0x000e2200000e0000 */
[----:B-1----:R-:W-:Y:S02]  /*10920*/  IMAD.MOV.U32 R3, RZ, RZ, R2 ;  /* 0x000000ffff037224 */ /* 0x002fe400078e0002 */
[----:B------:R-:W-:-:S05]  /*10930*/  @!P2 IMAD.WIDE.U32 R8, R10, 0x2, R8 ;  /* 0x000000020a08a825 */ /* 0x000fca00078e0008 */
[----:B------:R-:W-:Y:S04]  /*10940*/  @!P2 LDGSTS.E.BYPASS.LTC128B.128 [R21+0x10c00], desc[UR44][R8.64], !P1 ;  /* 0x10c000000815afae */ /* 0x000fe8000c901d6c */
[----:B------:R1:W-:Y:S01]  /*10950*/  @!P2 LDGSTS.E.BYPASS.LTC128B.128 [R21+0x14c00], desc[UR44][R8.64+0x80], !P0 ;  /* 0x14c000800815afae */ /* 0x0003e2000c101d6c */
[-C--:B------:R-:W-:Y:S01]  /*10960*/  ISETP.GE.AND P2, PT, R12, R5.reuse, PT ;  /* 0x000000050c00720c */ /* 0x080fe20003f46270 */
[----:B------:R-:W-:Y:S02]  /*10970*/  VIADD R12, R4, 0x30 ;  /* 0x00000030040c7836 */ /* 0x000fe40000000000 */
[----:B0-----:R-:W-:Y:S01]  /*10980*/  IMAD.MOV.U32 R2, RZ, RZ, R14 ;  /* 0x000000ffff027224 */ /* 0x001fe200078e000e */
[----:B-1----:R-:W0:Y:S09]  /*10990*/  SHFL.IDX PT, R8, R6, 0x3, 0x181f ;  /* 0x00781f0006087f89 */ /* 0x002e3200000e0000 */
[----:B------:R-:W-:Y:S01]  /*109a0*/  @!P2 LEA R20, R7, UR38, 0x1 ;  /* 0x000000260714ac11 */ /* 0x000fe2000f8e08ff */
[----:B------:R-:W-:Y:S01]  /*109b0*/  @!P2 IMAD.WIDE.U32 R2, R10, 0x2, R2 ;  /* 0x000000020a02a825 */ /* 0x000fe200078e0002 */
[----:B------:R-:W1:Y:S04]  /*109c0*/  SHFL.IDX PT, R14, R0, 0x3, 0x181f ;  /* 0x00781f00000e7f89 */ /* 0x000e6800000e0000 */
[----:B------:R-:W-:Y:S04]  /*109d0*/  @!P2 LDGSTS.E.BYPASS.LTC128B.128 [R20+0x11400], desc[UR44][R2.64], !P1 ;  /* 0x114000000214afae */ /* 0x000fe8000c901d6c */
[----:B------:R2:W-:Y:S01]  /*109e0*/  @!P2 LDGSTS.E.BYPASS.LTC128B.128 [R20+0x15400], desc[UR44][R2.64+0x80], !P0 ;  /* 0x154000800214afae */ /* 0x0005e2000c101d6c */
[----:B------:R-:W-:Y:S01]  /*109f0*/  ISETP.GE.AND P2, PT, R12, R5, PT ;  /* 0x000000050c00720c */ /* 0x000fe20003f46270 */
[----:B------:R-:W-:-:S02]  /*10a00*/  VIADD R12, R4, 0x40 ;  /* 0x00000040040c7836 */ /* 0x000fc40000000000 */
[----:B0-----:R-:W-:Y:S01]  /*10a10*/  IMAD.MOV.U32 R9, RZ, RZ, R8 ;  /* 0x000000ffff097224 */ /* 0x001fe200078e0008 */
[----:B--2---:R-:W0:Y:S09]  /*10a20*/  SHFL.IDX PT, R2, R6, 0x4, 0x181f ;  /* 0x00981f0006027f89 */ /* 0x004e3200000e0000 */
[----:B------:R-:W-:Y:S01]  /*10a30*/  @!P2 LEA R21, R7, UR38, 0x1 ;  /* 0x000000260715ac11 */ /* 0x000fe2000f8e08ff */
[----:B-1----:R-:W-:-:S02]  /*10a40*/  IMAD.MOV.U32 R8, RZ, RZ, R14 ;  /* 0x000000ffff087224 */ /* 0x002fc400078e000e */
[----:B------:R-:W1:Y:S02]  /*10a50*/  SHFL.IDX PT, R14, R0, 0x4, 0x181f ;  /* 0x00981f00000e7f89 */ /* 0x000e6400000e0000 */
[----:B------:R-:W-:-:S05]  /*10a60*/  @!P2 IMAD.WIDE.U32 R8, R10, 0x2, R8 ;  /* 0x000000020a08a825 */ /* 0x000fca00078e0008 */
[----:B------:R-:W-:Y:S04]  /*10a70*/  @!P2 LDGSTS.E.BYPASS.LTC128B.128 [R21+0x11c00], desc[UR44][R8.64], !P1 ;  /* 0x11c000000815afae */ /* 0x000fe8000c901d6c */
[----:B------:R2:W-:Y:S01]  /*10a80*/  @!P2 LDGSTS.E.BYPASS.LTC128B.128 [R21+0x15c00], desc[UR44][R8.64+0x80], !P0 ;  /* 0x15c000800815afae */ /* 0x0005e2000c101d6c */
[----:B------:R-:W-:Y:S01]  /*10a90*/  ISETP.GE.AND P2, PT, R12, R5, PT ;  /* 0x000000050c00720c */ /* 0x000fe20003f46270 */
[----:B------:R-:W-:Y:S02]  /*10aa0*/  VIADD R12, R4, 0x50 ;  /* 0x00000050040c7836 */ /* 0x000fe40000000000 */
[----:B0-----:R-:W-:Y:S01]  /*10ab0*/  IMAD.MOV.U32 R3, RZ, RZ, R2 ;  /* 0x000000ffff037224 */ /* 0x001fe200078e0002 */
[----:B--2---:R-:W0:Y:S01]  /*10ac0*/  SHFL.IDX PT, R8, R6, 0x5, 0x181f ;  /* 0x00b81f0006087f89 */ /* 0x004e2200000e0000 */
[----:B-1----:R-:W-:-:S08]  /*10ad0*/  IMAD.MOV.U32 R2, RZ, RZ, R14 ;  /* 0x000000ffff027224 */ /* 0x002fd000078e000e */
[----:B------:R-:W-:Y:S01]  /*10ae0*/  @!P2 LEA R20, R7, UR38, 0x1 ;  /* 0x000000260714ac11 */ /* 0x000fe2000f8e08ff */
[----:B------:R-:W1:Y:S01]  /*10af0*/  SHFL.IDX PT, R14, R0, 0x5, 0x181f ;  /* 0x00b81f00000e7f89 */ /* 0x000e6200000e0000 */
        /* <DEDUP_REMOVED lines=14> */
[----:B0-----:R-:W-:Y:S02]  /*10be0*/  IMAD.MOV.U32 R3, RZ, RZ, R2 ;  /* 0x000000ffff037224 */ /* 0x001fe400078e0002 */
[----:B-1----:R-:W-:-:S10]  /*10bf0*/  IMAD.MOV.U32 R2, RZ, RZ, R14 ;  /* 0x000000ffff027224 */ /* 0x002fd400078e000e */
[----:B--2---:R-:W-:Y:S01]  /*10c00*/  @!P2 LEA R8, R7, UR38, 0x1 ;  /* 0x000000260708ac11 */ /* 0x004fe2000f8e08ff */
[----:B------:R0:W1:Y:S01]  /*10c10*/  SHFL.IDX PT, R14, R0, 0x7, 0x181f ;  /* 0x00f81f00000e7f89 */ /* 0x00006200000e0000 */
[----:B------:R-:W-:-:S05]  /*10c20*/  @!P2 IMAD.WIDE.U32 R2, R10, 0x2, R2 ;  /* 0x000000020a02a825 */ /* 0x000fca00078e0002 */
[----:B------:R-:W-:Y:S04]  /*10c30*/  @!P2 LDGSTS.E.BYPASS.LTC128B.128 [R8+0x13400], desc[UR44][R2.64], !P1 ;  /* 0x134000000208afae */ /* 0x000fe8000c901d6c */
[----:B------:R2:W-:Y:S04]  /*10c40*/  @!P2 LDGSTS.E.BYPASS.LTC128B.128 [R8+0x17400], desc[UR44][R2.64+0x80], !P0 ;  /* 0x174000800208afae */ /* 0x0005e8000c101d6c */
[----:B--2---:R0:W2:Y:S02]  /*10c50*/  SHFL.IDX PT, R2, R6, 0x7, 0x181f ;  /* 0x00f81f0006027f89 */ /* 0x0040a400000e0000 */
.L_x_7393:
[----:B------:R-:W-:Y:S01]  /*10c60*/  VIADD R4, R4, 0x70 ;  /* 0x0000007004047836 */ /* 0x000fe20000000000 */
[----:B------:R-:W-:Y:S01]  /*10c70*/  BSSY B0, `(.L_x_7303) ;  /* 0x000000c000007945 */ /* 0x000fe20003800000 */
[----:B--2---:R-:W-:Y:S02]  /*10c80*/  IMAD.MOV.U32 R3, RZ, RZ, R2 ;  /* 0x000000ffff037224 */ /* 0x004fe400078e0002 */
[----:B-1----:R-:W-:Y:S01]  /*10c90*/  IMAD.MOV.U32 R2, RZ, RZ, R14 ;  /* 0x000000ffff027224 */ /* 0x002fe200078e000e */
[----:B------:R-:W-:-:S13]  /*10ca0*/  ISETP.GE.AND P2, PT, R4, R5, PT ;  /* 0x000000050400720c */ /* 0x000fda0003f46270 */
[----:B------:R-:W-:Y:S05]  /*10cb0*/  @P2 BRA `(.L_x_7304) ;  /* 0x00000000001c2947 */ /* 0x000fea0003800000 */
[----:B------:R-:W-:Y:S01]  /*10cc0*/  IMAD.WIDE.U32 R2, R10, 0x2, R2 ;  /* 0x000000020a027825 */ /* 0x000fe200078e0002 */
[----:B------:R-:W-:-:S05]  /*10cd0*/  LEA R7, R7, UR38, 0x1 ;  /* 0x0000002607077c11 */ /* 0x000fca000f8e08ff */
[----:B------:R-:W-:Y:S01]  /*10ce0*/  @!PT LDS RZ, [RZ] ;  /* 0x00000000fffff984 */ /* 0x000fe20000000800 */
[----:B------:R-:W-:Y:S01]  /*10cf0*/  @!PT LDS RZ, [RZ] ;  /* 0x00000000fffff984 */ /* 0x000fe20000000800 */
[----:B------:R-:W-:Y:S01]  /*10d00*/  @!PT LDS RZ, [RZ] ;  /* 0x00000000fffff984 */ /* 0x000fe20000000800 */
[----:B------:R1:W-:Y:S04]  /*10d10*/  LDGSTS.E.BYPASS.LTC128B.128 [R7+0x13c00], desc[UR44][R2.64], !P1 ;  /* 0x13c0000002077fae */ /* 0x0003e8000c901d6c */
[----:B------:R1:W-:Y:S02]  /*10d20*/  LDGSTS.E.BYPASS.LTC128B.128 [R7+0x17c00], desc[UR44][R2.64+0x80], !P0 ;  /* 0x17c0008002077fae */ /* 0x0003e4000c101d6c */
.L_x_7304:
[----:B------:R-:W-:Y:S05]  /*10d30*/  BSYNC B0 ;  /* 0x0000000000007941 */ /* 0x000fea0003800000 */
.L_x_7303:
[----:B------:R-:W-:Y:S01]  /*10d40*/  NOP ;  /* 0x0000000000007918 */ /* 0x000fe20000000000 */
[----:B------:R-:W-:Y:S01]  /*10d50*/  SYNCS.ARRIVE.TRANS64.RED.A0T1 RZ, [UR38+0x28800], RZ ;  /* 0x028800ffffff79a7 */ /* 0x000fe20008200426 */
[----:B0-----:R-:W-:Y:S01]  /*10d60*/  IMAD.MOV.U32 R0, RZ, RZ, 0x1 ;  /* 0x00000001ff007424 */ /* 0x001fe200078e00ff */
[----:B------:R-:W-:Y:S04]  /*10d70*/  ARRIVES.LDGSTSBAR.64.TRANSCNT [UR38+0x28800] ;  /* 0x02880000ff0079b0 */ /* 0x000fe80008000aa6 */
[----:B------:R-:W-:Y:S01]  /*10d80*/  SHF.L.U32 R0, R0, 0x1f, RZ ;  /* 0x0000001f00007819 */ /* 0x000fe200000006ff */
[----:B------:R-:W-:Y:S01]  /*10d90*/  NOP ;  /* 0x0000000000007918 */ /* 0x000fe20000000000 */
[----:B------:R-:W2:Y:S01]  /*10da0*/  LDL.LU R4, [R1+0x10] ;  /* 0x0000100001047983 */ /* 0x000ea20000300800 */
[----:B------:R-:W-:Y:S03]  /*10db0*/  SYNCS.ARRIVE.TRANS64.A1T0 RZ, [UR38+0x28800], RZ ;  /* 0x028800ffffff79a7 */ /* 0x000fe60008100026 */
[----:B-1----:R-:W3:Y:S01]  /*10dc0*/  LDL R3, [R1+0x4] ;  /* 0x0000040001037983 */ /* 0x002ee20000100800 */
[----:B------:R-:W0:Y:S01]  /*10dd0*/  SYNCS.PHASECHK.TRANS64.TRYWAIT P0, [UR38+0x28820], R0 ;  /* 0x02882000ff0075a7 */ /* 0x000e220008000166 */
[----:B--2---:R-:W-:-:S05]  /*10de0*/  VIADD R6, R4, 0xfffffffe ;  /* 0xfffffffe04067836 */ /* 0x004fca0000000000 */
[----:B---3--:R-:W-:Y:S01]  /*10df0*/  ISETP.GE.AND P1, PT, R6, R3, PT ;  /* 0x000000030600720c */ /* 0x008fe20003f26270 */
[----:B0-----:R-:W-:-:S12]  /*10e00*/  @!P0 BRA `(.L_x_7305) ;  /* 0x0000002c00d88947 */ /* 0x001fd80003800000 */
.L_x_7394:
[----:B------:R-:W-:Y:S02]  /*10e10*/  IMAD.MOV.U32 R9, RZ, RZ, 0x1 ;  /* 0x00000001ff097424 */ /* 0x000fe400078e00ff */
[----:B0-----:R-:W-:Y:S01]  /*10e20*/  IMAD.MOV.U32 R0, RZ, RZ, RZ ;  /* 0x000000ffff007224 */ /* 0x001fe200078e00ff */
[----:B------:R-:W-:Y:S06]  /*10e30*/  @!P1 BRA `(.L_x_7306) ;  /* 0x00000018004c9947 */ /* 0x000fec0003800000 */
[----:B------:R-:W2:Y:S04]  /*10e40*/  LDL.LU R2, [R1+0xc] ;  /* 0x00000c0001027983 */ /* 0x000ea80000300800 */
[----:B------:R-:W3:Y:S04]  /*10e50*/  LDL.LU R4, [R1+0x8] ;  /* 0x0000080001047983 */ /* 0x000ee80000300800 */
[----:B------:R-:W4:Y:S01]  /*10e60*/  LDL.LU R3, [R1+0x4] ;  /* 0x0000040001037983 */ /* 0x000f220000300800 */
[----:B------:R-:W-:Y:S01]  /*10e70*/  UIADD3 UR4, UR41, 0x1, URZ ;  /* 0x0000000129047890 */ /* 0x000fe2000fffe03f */
[----:B------:R-:W-:-:S05]  /*10e80*/  IMAD.MOV.U32 R9, RZ, RZ, 0x1 ;  /* 0x00000001ff097424 */ /* 0x000fca00078e00ff */
[----:B--2---:R-:W-:Y:S01]  /*10e90*/  IMAD R2, R2, UR4, RZ ;  /* 0x0000000402027c24 */ /* 0x004fe2000f8e02ff */
[----:B------:R-:W-:-:S04]  /*10ea0*/  ULOP3.LUT UR4, URZ, UR42, URZ, 0x33, !UPT ;  /* 0x0000002a3f047292 */ /* 0x000fc8000f8e333f */
[----:B------:R-:W-:Y:S02]  /*10eb0*/  LOP3.LUT R2, RZ, R2, RZ, 0x33, !PT ;  /* 0x00000002ff027212 */ /* 0x000fe400078e33ff */
[----:B----4-:R-:W-:Y:S02]  /*10ec0*/  LOP3.LUT R3, RZ, R3, RZ, 0x33, !PT ;  /* 0x00000003ff037212 */ /* 0x010fe400078e33ff */
[----:B---3--:R-:W-:Y:S01]  /*10ed0*/  VIADDMNMX R2, R2, -R4, UR4, !PT ;  /* 0x0000000402027e46 */ /* 0x008fe2000f800904 */
[----:B------:R-:W-:Y:S01]  /*10ee0*/  ULOP3.LUT UR4, URZ, UR39, URZ, 0x33, !UPT ;  /* 0x000000273f047292 */ /* 0x000fe2000f8e333f */
[----:B------:R-:W0:Y:S05]  /*10ef0*/  S2R R4, SR_TID.X ;  /* 0x0000000000047919 */ /* 0x000e2a0000002100 */
[----:B------:R-:W-:-:S04]  /*10f00*/  VIMNMX R2, R2, UR4, !PT ;  /* 0x0000000402027c48 */ /* 0x000fc8000ffe0100 */
[----:B------:R-:W-:-:S05]  /*10f10*/  VIADDMNMX R3, R2, 0x2, R3, !PT ;  /* 0x0000000202037846 */ /* 0x000fca0007800103 */
[----:B------:R-:W-:-:S05]  /*10f20*/  VIADD R5, R3, 0xfffffffe ;  /* 0xfffffffe03057836 */ /* 0x000fca0000000000 */
[-C--:B------:R-:W-:Y:S02]  /*10f30*/  ISETP.NE.AND P0, PT, R5, R2.reuse, PT ;  /* 0x000000020500720c */ /* 0x080fe40003f05270 */
[----:B------:R-:W-:-:S05]  /*10f40*/  LOP3.LUT R2, RZ, R2, RZ, 0x33, !PT ;  /* 0x00000002ff027212 */ /* 0x000fca00078e33ff */
[----:B------:R-:W-:-:S05]  /*10f50*/  IMAD.IADD R2, R3, 0x1, R2 ;  /* 0x0000000103027824 */ /* 0x000fca00078e0202 */
[----:B------:R-:W-:Y:S02]  /*10f60*/  LOP3.LUT R11, R2, 0x1, RZ, 0xc0, !PT ;  /* 0x00000001020b7812 */ /* 0x000fe400078ec0ff */
[----:B0-----:R-:W-:Y:S01]  /*10f70*/  LOP3.LUT R10, R4, 0x1f, RZ, 0xc0, !PT ;  /* 0x0000001f040a7812 */ /* 0x001fe200078ec0ff */
[----:B------:R-:W-:Y:S01]  /*10f80*/  IMAD.MOV.U32 R4, RZ, RZ, R16 ;  /* 0x000000ffff047224 */ /* 0x000fe200078e0010 */
[----:B------:R-:W-:Y:S06]  /*10f90*/  @!P0 BRA `(.L_x_7307) ;  /* 0x0000001000008947 */ /* 0x000fec0003800000 */
[----:B------:R-:W-:Y:S01]  /*10fa0*/  BSSY B0, `(.L_x_7307) ;  /* 0x00000ff000007945 */ /* 0x000fe20003800000 */
[----:B------:R-:W-:Y:S02]  /*10fb0*/  IMAD.IADD R7, R2, 0x1, -R11 ;  /* 0x0000000102077824 */ /* 0x000fe400078e0a0b */
[----:B------:R-:W-:Y:S02]  /*10fc0*/  IMAD.MOV.U32 R8, RZ, RZ, 0x1 ;  /* 0x00000001ff087424 */ /* 0x000fe400078e00ff */
[----:B------:R-:W-:-:S07]  /*10fd0*/  IMAD.MOV.U32 R4, RZ, RZ, R16 ;  /* 0x000000ffff047224 */ /* 0x000fce00078e0010 */
.L_x_7338:
        /* <DEDUP_REMOVED lines=19> */
[----:B------:R-:W-:-:S04]  /*11110*/  IMAD.WIDE.U32 R2, R19, UR4, R2 ;  /* 0x0000000413027c25 */ /* 0x000fc8000f8e0002 */
[----:B--2---:R-:W-:-:S04]  /*11120*/  IMAD R4, R12, UR4, RZ ;  /* 0x000000040c047c24 */ /* 0x004fc8000f8e02ff */
[----:B------:R-:W-:Y:S01]  /*11130*/  IMAD R5, R19, UR5, R4 ;  /* 0x0000000513057c24 */ /* 0x000fe2000f8e0204 */
[----:B------:R-:W-:Y:S02]  /*11140*/  ULDC.64 UR4, c[0x0][0x418] ;  /* 0x0001060000047ab9 */ /* 0x000fe40000000a00 */
[----:B------:R-:W-:Y:S01]  /*11150*/  LEA R4, P0, R2, UR4, 0x2 ;  /* 0x0000000402047c11 */ /* 0x000fe2000f8010ff */
[----:B------:R-:W-:-:S05]  /*11160*/  IMAD.IADD R5, R5, 0x1, R3 ;  /* 0x0000000105057824 */ /* 0x000fca00078e0203 */
[----:B------:R-:W-:-:S05]  /*11170*/  LEA.HI.X R5, R2, UR5, R5, 0x2, P0 ;  /* 0x0000000502057c11 */ /* 0x000fca00080f1405 */
[----:B------:R0:W5:Y:S02]  /*11180*/  LDG.E R4, desc[UR44][R4.64] ;  /* 0x0000002c04047981 */ /* 0x000164000c1e1900 */
.L_x_7310:
[----:B------:R-:W1:Y:S01]  /*11190*/  S2R R2, SR_TID.X ;  /* 0x0000000000027919 */ /* 0x000e620000002100 */
[----:B------:R-:W-:Y:S01]  /*111a0*/  BSSY B2, `(.L_x_7311) ;  /* 0x0000006000027945 */ /* 0x000fe20003800000 */
[----:B-1----:R-:W-:Y:S02]  /*111b0*/  LOP3.LUT R3, R2, 0x7f, RZ, 0xc0, !PT ;  /* 0x0000007f02037812 */ /* 0x002fe400078ec0ff */
[----:B------:R-:W-:Y:S02]  /*111c0*/  SHF.L.U32 R2, R8, 0x1f, RZ ;  /* 0x0000001f08027819 */ /* 0x000fe400000006ff */
[----:B------:R-:W-:Y:S02]  /*111d0*/  ISETP.NE.AND P2, PT, R3, RZ, PT ;  /* 0x000000ff0300720c */ /* 0x000fe40003f45270 */
[----:B------:R-:W1:Y:S02]  /*111e0*/  SYNCS.PHASECHK.TRANS64.TRYWAIT P0, [UR38+0x28848], R2 ;  /* 0x02884802ff0075a7 */ /* 0x000e640008000166 */
[----:B-1----:R-:W-:Y:S09]  /*111f0*/  @!P0 BRA `(.L_x_7312) ;  /* 0x0000002800f48947 */ /* 0x002ff20003800000 */
.L_x_7395:
[----:B------:R-:W-:Y:S05]  /*11200*/  BSYNC B2 ;  /* 0x0000000000027941 */ /* 0x000fea0003800000 */
.L_x_7311:
[----:B------:R-:W-:Y:S04]  /*11210*/  BSSY B2, `(.L_x_7313) ;  /* 0x0000007000027945 */ /* 0x000fe80003800000 */
[----:B------:R-:W-:Y:S05]  /*11220*/  @P2 BRA `(.L_x_7314) ;  /* 0x0000000000142947 */ /* 0x000fea0003800000 */
[----:B------:R-:W-:Y:S01]  /*11230*/  ISETP.NE.AND P0, PT, R10, RZ, PT ;  /* 0x000000ff0a00720c */ /* 0x000fe20003f05270 */
[----:B-1----:R-:W-:-:S04]  /*11240*/  IMAD.MOV.U32 R3, RZ, RZ, 0x8000 ;  /* 0x00008000ff037424 */ /* 0x002fc800078e00ff */
[----:B------:R2:W-:Y:S08]  /*11250*/  SYNCS.ARRIVE.TRANS64 RZ, [UR38+0x28838], R3 ;  /* 0x02883803ffff79a7 */ /* 0x0005f00008000026 */
[----:B--2---:R-:W-:Y:S05]  /*11260*/  @!P0 BRA `(.L_x_7314) ;  /* 0x0000000000048947 */ /* 0x004fea0003800000 */
[----:B------:R-:W-:Y:S01]  /*11270*/  BPT.TRAP 0x1 ;  /* 0x000000040000795c */ /* 0x000fe20000300000 */
.L_x_7314:
[----:B------:R-:W-:Y:S05]  /*11280*/  BSYNC B2 ;  /* 0x0000000000027941 */ /* 0x000fea0003800000 */
.L_x_7313:
        /* <DEDUP_REMOVED lines=11> */
.L_x_7315:
        /* <DEDUP_REMOVED lines=13> */
.L_x_7316:
        /* <DEDUP_REMOVED lines=12> */
.L_x_7396:
[----:B------:R-:W-:Y:S05]  /*114d0*/  BSYNC B2 ;  /* 0x0000000000027941 */ /* 0x000fea0003800000 */
.L_x_7317:
        /* <DEDUP_REMOVED lines=9> */
.L_x_7320:
[----:B------:R-:W-:Y:S05]  /*11570*/  BSYNC B2 ;  /* 0x0000000000027941 */ /* 0x000fea0003800000 */
.L_x_7319:
        /* <DEDUP_REMOVED lines=10> */
.L_x_7321:
        /* <DEDUP_REMOVED lines=13> */
.L_x_7322:
        /* <DEDUP_REMOVED lines=10> */
.L_x_7309:
[----:B------:R-:W-:Y:S05]  /*11790*/  BSYNC B1 ;  /* 0x0000000000017941 */ /* 0x000fea0003800000 */
.L_x_7308:
        /* <DEDUP_REMOVED lines=26> */
.L_x_7325:
[----:B------:R-:W1:Y:S01]  /*11940*/  S2R R2, SR_TID.X ;  /* 0x0000000000027919 */ /* 0x000e620000002100 */
[----:B------:R-:W-:Y:S01]  /*11950*/  BSSY B2, `(.L_x_7326) ;  /* 0x0000006000027945 */ /* 0x000fe20003800000 */
[----:B-1----:R-:W-:Y:S02]  /*11960*/  LOP3.LUT R3, R2, 0x7f, RZ, 0xc0, !PT ;  /* 0x0000007f02037812 */ /* 0x002fe400078ec0ff */
[----:B------:R-:W-:Y:S02]  /*11970*/  SHF.L.U32 R2, R9, 0x1f, RZ ;  /* 0x0000001f09027819 */ /* 0x000fe400000006ff */
[----:B------:R-:W-:Y:S02]  /*11980*/  ISETP.NE.AND P2, PT, R3, RZ, PT ;  /* 0x000000ff0300720c */ /* 0x000fe40003f45270 */
[----:B------:R-:W1:Y:S02]  /*11990*/  SYNCS.PHASECHK.TRANS64.TRYWAIT P0, [UR38+0x28840], R2 ;  /* 0x02884002ff0075a7 */ /* 0x000e640008000166 */
[----:B-1----:R-:W-:Y:S09]  /*119a0*/  @!P0 BRA `(.L_x_7327) ;  /* 0x0000002400388947 */ /* 0x002ff20003800000 */
.L_x_7397:
[----:B------:R-:W-:Y:S05]  /*119b0*/  BSYNC B2 ;  /* 0x0000000000027941 */ /* 0x000fea0003800000 */
.L_x_7326:
[----:B------:R-:W-:Y:S04]  /*119c0*/  BSSY B2, `(.L_x_7328) ;  /* 0x0000007000027945 */ /* 0x000fe80003800000 */
[----:B------:R-:W-:Y:S05]  /*119d0*/  @P2 BRA `(.L_x_7329) ;  /* 0x0000000000142947 */ /* 0x000fea0003800000 */
[----:B------:R-:W-:Y:S01]  /*119e0*/  ISETP.NE.AND P0, PT, R10, RZ, PT ;  /* 0x000000ff0a00720c */ /* 0x000fe20003f05270 */
[----:B-1----:R-:W-:-:S04]  /*119f0*/  IMAD.MOV.U32 R2, RZ, RZ, 0x8000 ;  /* 0x00008000ff027424 */ /* 0x002fc800078e00ff */
[----:B------:R2:W-:Y:S08]  /*11a00*/  SYNCS.ARRIVE.TRANS64 RZ, [UR38+0x28830], R2 ;  /* 0x02883002ffff79a7 */ /* 0x0005f00008000026 */
[----:B--2---:R-:W-:Y:S05]  /*11a10*/  @!P0 BRA `(.L_x_7329) ;  /* 0x0000000000048947 */ /* 0x004fea0003800000 */
[----:B------:R-:W-:Y:S01]  /*11a20*/  BPT.TRAP 0x1 ;  /* 0x000000040000795c */ /* 0x000fe20000300000 */
.L_x_7329:
[----:B------:R-:W-:Y:S05]  /*11a30*/  BSYNC B2 ;  /* 0x0000000000027941 */ /* 0x000fea0003800000 */
.L_x_7328:
        /* <DEDUP_REMOVED lines=11> */
.L_x_7330:
        /* <DEDUP_REMOVED lines=14> */
.L_x_7331:
        /* <DEDUP_REMOVED lines=12> */
.L_x_7398:
[----:B------:R-:W-:Y:S05]  /*11c90*/  BSYNC B2 ;  /* 0x0000000000027941 */ /* 0x000fea0003800000 */
.L_x_7332:
        /* <DEDUP_REMOVED lines=9> */
.L_x_7335:
[----:B------:R-:W-:Y:S05]  /*11d30*/  BSYNC B2 ;  /* 0x0000000000027941 */ /* 0x000fea0003800000 */
.L_x_7334:
        /* <DEDUP_REMOVED lines=10> */
.L_x_7336:
        /* <DEDUP_REMOVED lines=13> */
.L_x_7337:
        /* <DEDUP_REMOVED lines=10> */
.L_x_7324:
[----:B------:R-:W-:Y:S05]  /*11f50*/  BSYNC B1 ;  /* 0x0000000000017941 */ /* 0x000fea0003800000 */
.L_x_7323:
[----:B------:R-:W-:Y:S02]  /*11f60*/  VIADD R6, R6, 0xfffffffe ;  /* 0xfffffffe06067836 */ /* 0x000fe40000000000 */
[----:B------:R-:W-:Y:S01]  /*11f70*/  IMAD.MOV.U32 R8, RZ, RZ, R9 ;  /* 0x000000ffff087224 */ /* 0x000fe200078e0009 */
[----:B------:R-:W-:Y:S06]  /*11f80*/  @P1 BRA `(.L_x_7338) ;  /* 0xfffffff000141947 */ /* 0x000fec000383ffff */
[----:B------:R-:W-:Y:S05]  /*11f90*/  BSYNC B0 ;  /* 0x0000000000007941 */ /* 0x000fea0003800000 */
.L_x_7307:
        /* <DEDUP_REMOVED lines=28> */
.L_x_7340:
[----:B------:R-:W1:Y:S01]  /*12160*/  S2R R2, SR_TID.X ;  /* 0x0000000000027919 */ /* 0x000e620000002100 */
[----:B------:R-:W-:Y:S01]  /*12170*/  BSSY B1, `(.L_x_7341) ;  /* 0x0000006000017945 */ /* 0x000fe20003800000 */
[----:B-1----:R-:W-:Y:S02]  /*12180*/  LOP3.LUT R3, R2, 0x7f, RZ, 0xc0, !PT ;  /* 0x0000007f02037812 */ /* 0x002fe400078ec0ff */
[----:B------:R-:W-:Y:S02]  /*12190*/  SHF.L.U32 R2, R9, 0x1f, RZ ;  /* 0x0000001f09027819 */ /* 0x000fe400000006ff */
[----:B------:R-:W-:Y:S02]  /*121a0*/  ISETP.NE.AND P1, PT, R3, RZ, PT ;  /* 0x000000ff0300720c */ /* 0x000fe40003f25270 */
[----:B------:R-:W1:Y:S02]  /*121b0*/  SYNCS.PHASECHK.TRANS64.TRYWAIT P0, [UR38+0x28848], R2 ;  /* 0x02884802ff0075a7 */ /* 0x000e640008000166 */
[----:B-1----:R-:W-:Y:S09]  /*121c0*/  @!P0 BRA `(.L_x_7342) ;  /* 0x0000001c00608947 */ /* 0x002ff20003800000 */
.L_x_7399:
[----:B------:R-:W-:Y:S05]  /*121d0*/  BSYNC B1 ;  /* 0x0000000000017941 */ /* 0x000fea0003800000 */
.L_x_7341:
[----:B------:R-:W-:Y:S04]  /*121e0*/  BSSY B1, `(.L_x_7343) ;  /* 0x0000007000017945 */ /* 0x000fe80003800000 */
[----:B------:R-:W-:Y:S05]  /*121f0*/  @P1 BRA `(.L_x_7344) ;  /* 0x0000000000141947 */ /* 0x000fea0003800000 */
[----:B------:R-:W-:Y:S01]  /*12200*/  ISETP.NE.AND P0, PT, R10, RZ, PT ;  /* 0x000000ff0a00720c */ /* 0x000fe20003f05270 */
[----:B-1----:R-:W-:-:S04]  /*12210*/  IMAD.MOV.U32 R3, RZ, RZ, 0x8000 ;  /* 0x00008000ff037424 */ /* 0x002fc800078e00ff */
[----:B------:R2:W-:Y:S08]  /*12220*/  SYNCS.ARRIVE.TRANS64 RZ, [UR38+0x28838], R3 ;  /* 0x02883803ffff79a7 */ /* 0x0005f00008000026 */
[----:B--2---:R-:W-:Y:S05]  /*12230*/  @!P0 BRA `(.L_x_7344) ;  /* 0x0000000000048947 */ /* 0x004fea0003800000 */
[----:B------:R-:W-:Y:S01]  /*12240*/  BPT.TRAP 0x1 ;  /* 0x000000040000795c */ /* 0x000fe20000300000 */
.L_x_7344:
[----:B------:R-:W-:Y:S05]  /*12250*/  BSYNC B1 ;  /* 0x0000000000017941 */ /* 0x000fea0003800000 */
.L_x_7343:
        /* <DEDUP_REMOVED lines=11> */
.L_x_7345:
        /* <DEDUP_REMOVED lines=14> */
.L_x_7346:
        /* <DEDUP_REMOVED lines=11> */
.L_x_7400:
[----:B------:R-:W-:Y:S05]  /*124a0*/  BSYNC B1 ;  /* 0x0000000000017941 */ /* 0x000fea0003800000 */
.L_x_7347:
        /* <DEDUP_REMOVED lines=9> */
.L_x_7350:
[----:B------:R-:W-:Y:S05]  /*12540*/  BSYNC B1 ;  /* 0x0000000000017941 */ /* 0x000fea0003800000 */
.L_x_7349:
        /* <DEDUP_REMOVED lines=10> */
.L_x_7351:
        /* <DEDUP_REMOVED lines=13> */
.L_x_7352:
        /* <DEDUP_REMOVED lines=10> */
.L_x_7339:
[----:B------:R-:W-:Y:S05]  /*12760*/  BSYNC B0 ;  /* 0x0000000000007941 */ /* 0x000fea0003800000 */
.L_x_7306:
        /* <DEDUP_REMOVED lines=11> */
.L_x_7401:
[----:B------:R-:W-:Y:S05]  /*12820*/  BSYNC B1 ;  /* 0x0000000000017941 */ /* 0x000fea0003800000 */
.L_x_7355:
        /* <DEDUP_REMOVED lines=8> */
.L_x_7358:
[----:B------:R-:W-:Y:S05]  /*128b0*/  BSYNC B1 ;  /* 0x0000000000017941 */ /* 0x000fea0003800000 */
.L_x_7357:
        /* <DEDUP_REMOVED lines=13> */
.L_x_7359:
        /* <DEDUP_REMOVED lines=13> */
.L_x_7360:
        /* <DEDUP_REMOVED lines=8> */
.L_x_7354:
[----:B------:R-:W-:Y:S05]  /*12ae0*/  BSYNC B0 ;  /* 0x0000000000007941 */ /* 0x000fea0003800000 */
.L_x_7353:
[----:B------:R-:W-:Y:S02]  /*12af0*/  VIADD R0, R0, 0x1 ;  /* 0x0000000100007836 */ /* 0x000fe40000000000 */
[----:B0-----:R-:W-:-:S03]  /*12b00*/  IMAD.MOV.U32 R3, RZ, RZ, RZ ;  /* 0x000000ffff037224 */ /* 0x001fc600078e00ff */
[----:B------:R-:W-:-:S04]  /*12b10*/  ISETP.NE.AND P0, PT, R0, 0x2, PT ;  /* 0x000000020000780c */ /* 0x000fc80003f05270 */
[----:B------:R-:W-:Y:S02]  /*12b20*/  SEL R2, RZ, 0x1, P0 ;  /* 0x00000001ff027807 */ /* 0x000fe40000000000 */
[----:B------:R-:W-:Y:S02]  /*12b30*/  SEL R0, R0, RZ, P0 ;  /* 0x000000ff00007207 */ /* 0x000fe40000000000 */
[----:B------:R-:W-:-:S07]  /*12b40*/  LOP3.LUT R9, R9, R2, RZ, 0x3c, !PT ;  /* 0x0000000209097212 */ /* 0x000fce00078e3cff */
.L_x_7284:
[----:B0-----:R-:W0:Y:S01]  /*12b50*/  S2R R5, SR_CgaCtaId ;  /* 0x0000000000057919 */ /* 0x001e220000008800 */
[----:B------:R-:W-:Y:S02]  /*12b60*/  MOV R2, 0x400 ;  /* 0x0000040000027802 */ /* 0x000fe40000000f00 */
[----:B------:R-:W-:Y:S02]  /*12b70*/  SHF.L.U32 R3, R3, 0x1f, RZ ;  /* 0x0000001f03037819 */ /* 0x000fe400000006ff */
[----:B0-----:R-:W-:-:S04]  /*12b80*/  LEA R2, R5, R2, 0x18 ;  /* 0x0000000205027211 */ /* 0x001fc800078ec0ff */
[----:B------:R-:W0:Y:S02]  /*12b90*/  SYNCS.PHASECHK.TRANS64.TRYWAIT P0, [R2+URZ+0x28820], R3 ;  /* 0x02882003020075a7 */ /* 0x000e24000800017f */
[----:B0-----:R-:W-:Y:S05]  /*12ba0*/  @!P0 BRA `(.L_x_7361) ;  /* 0x00000014002c8947 */ /* 0x001fea0003800000 */
.L_x_7402:
[----:B------:R-:W-:-:S03]  /*12bb0*/  UMOV UR4, 0xffffffff ;  /* 0xffffffff00047882 */ /* 0x000fc60000000000 */
[----:B------:R-:W-:Y:S05]  /*12bc0*/  BRA.DIV UR4, `(.L_x_7362) ;  /* 0x0000001604387947 */ /* 0x000fea000b800000 */
[----:B0-----:R-:W0:Y:S02]  /*12bd0*/  S2R R3, SR_TID.X ;  /* 0x0000000000037919 */ /* 0x001e240000002100 */
[----:B0-----:R-:W-:-:S04]  /*12be0*/  SHF.R.U32.HI R3, RZ, 0x5, R3 ;  /* 0x00000005ff037819 */ /* 0x001fc80000011603 */
[----:B------:R-:W-:-:S05]  /*12bf0*/  LOP3.LUT R3, R3, 0x3, RZ, 0xc0, !PT ;  /* 0x0000000303037812 */ /* 0x000fca00078ec0ff */
[----:B------:R0:W1:Y:S02]  /*12c00*/  SHFL.IDX PT, R14, R3, RZ, 0x1f ;  /* 0x00001fff030e7589 */ /* 0x00006400000e0000 */
.L_x_7405:
[----:B-1----:R-:W-:-:S13]  /*12c10*/  ISETP.NE.AND P0, PT, R14, RZ, PT ;  /* 0x000000ff0e00720c */ /* 0x002fda0003f05270 */
[----:B------:R-:W-:Y:S05]  /*12c20*/  @P0 BRA `(.L_x_7200) ;  /* 0x0000000000880947 */ /* 0x000fea0003800000 */
[----:B------:R-:W-:-:S03]  /*12c30*/  UMOV UR4, 0xffffffff ;  /* 0xffffffff00047882 */ /* 0x000fc60000000000 */
[----:B------:R-:W-:Y:S05]  /*12c40*/  BRA.DIV UR4, `(.L_x_7363) ;  /* 0x00000016044c7947 */ /* 0x000fea000b800000 */
[----:B------:R-:W-:-:S13]  /*12c50*/  ELECT P6, URZ, PT ;  /* 0x00000000003f782f */ /* 0x000fda00038c0000 */
.L_x_7408:
[----:B------:R-:W-:Y:S05]  /*12c60*/  @!P6 BRA `(.L_x_7200) ;  /* 0x000000000078e947 */ /* 0x000fea0003800000 */
[----:B0-----:R-:W2:Y:S02]  /*12c70*/  LDL.LU R3, [R1+0x14] ;  /* 0x0000140001037983 */ /* 0x001ea40000300800 */
[----:B--2---:R-:W-:-:S04]  /*12c80*/  LOP3.LUT R3, R3, 0x2, RZ, 0xfc, !PT ;  /* 0x0000000203037812 */ /* 0x004fc800078efcff */
[----:B------:R-:W-:-:S13]  /*12c90*/  ISETP.NE.AND P2, PT, R3, 0x3, PT ;  /* 0x000000030300780c */ /* 0x000fda0003f45270 */
[----:B------:R-:W-:Y:S05]  /*12ca0*/  @!P2 BRA `(.L_x_7364) ;  /* 0x000000000004a947 */ /* 0x000fea0003800000 */
[----:B------:R-:W-:Y:S01]  /*12cb0*/  BPT.TRAP 0x1 ;  /* 0x000000040000795c */ /* 0x000fe20000300000 */
.L_x_7364:
        /* <DEDUP_REMOVED lines=12> */
.L_x_7409:
[----:B------:R-:W1:Y:S02]  /*12d80*/  SYNCS.PHASECHK.TRANS64.TRYWAIT P0, [R3+URZ], R4 ;  /* 0x00000004030075a7 */ /* 0x000e64000800017f */
[----:B-1----:R-:W-:Y:S05]  /*12d90*/  @!P0 BRA `(.L_x_7366) ;  /* 0x00000014002c8947 */ /* 0x002fea0003800000 */
.L_x_7410:
[----:B------:R-:W-:Y:S05]  /*12da0*/  @!P2 BRA `(.L_x_7367) ;  /* 0x000000000004a947 */ /* 0x000fea0003800000 */
[----:B------:R-:W-:Y:S01]  /*12db0*/  BPT.TRAP 0x1 ;  /* 0x000000040000795c */ /* 0x000fe20000300000 */
.L_x_7367:
[----:B-1----:R-:W-:-:S04]  /*12dc0*/  VIADD R3, R2, 0x28860 ;  /* 0x0002886002037836 */ /* 0x002fc80000000000 */
[----:B------:R-:W-:-:S04]  /*12dd0*/  IMAD R0, R0, 0x8, R3 ;  /* 0x0000000800007824 */ /* 0x000fc800078e0203 */
[----:B------:R-:W1:Y:S02]  /*12de0*/  SYNCS.PHASECHK.TRANS64.TRYWAIT P0, [R0+URZ], R5 ;  /* 0x00000005000075a7 */ /* 0x000e64000800017f */
[----:B-1----:R-:W-:Y:S05]  /*12df0*/  @!P0 BRA `(.L_x_7368) ;  /* 0x0000001400288947 */ /* 0x002fea0003800000 */
.L_x_7411:
[----:B------:R-:W-:-:S07]  /*12e00*/  IMAD R3, R8, 0x8, R3 ;  /* 0x0000000808037824 */ /* 0x000fce00078e0203 */
.L_x_7369:
[----:B--2---:R2:W3:Y:S02]  /*12e10*/  SYNCS.PHASECHK.TRANS64.TRYWAIT P0, [R3+URZ], R4 ;  /* 0x00000004030075a7 */ /* 0x0044e4000800017f */
[----:B---3--:R-:W-:Y:S05]  /*12e20*/  @!P0 NANOSLEEP.SYNCS 0x989680 ;  /* 0x009896800000895d */ /* 0x008fea0003900000 */
[----:B------:R-:W3:Y:S02]  /*12e30*/  @!P0 SYNCS.PHASECHK.TRANS64 P0, [R3+URZ], R4 ;  /* 0x00000004030085a7 */ /* 0x000ee4000800007f */
[----:B---3--:R-:W-:Y:S05]  /*12e40*/  @!P0 BRA `(.L_x_7369) ;  /* 0xfffffffc00f08947 */ /* 0x008fea000383ffff */
.L_x_7200:
[----:B------:R-:W-:Y:S05]  /*12e50*/  BSYNC B6 ;  /* 0x0000000000067941 */ /* 0x000fea0003800000 */
.L_x_7197:
[----:B------:R-:W-:Y:S05]  /*12e60*/  EXIT ;  /* 0x000000000000794d */ /* 0x000fea0003800000 */
.L_x_7210:
[----:B0-----:R-:W-:-:S04]  /*12e70*/  IMAD.U32 R3, RZ, RZ, UR36 ;  /* 0x00000024ff037e24 */ /* 0x001fc8000f8e00ff */
[----:B------:R0:W1:Y:S03]  /*12e80*/  SYNCS.PHASECHK.TRANS64.TRYWAIT P1, [R3+URZ+0x28800], R2 ;  /* 0x02880002030075a7 */ /* 0x000066000802017f */
[----:B-1----:R-:W-:Y:S05]  /*12e90*/  @!P1 NANOSLEEP.SYNCS 0x989680 ;  /* 0x009896800000995d */ /* 0x002fea0003900000 */
[----:B------:R-:W1:Y:S02]  /*12ea0*/  @!P1 SYNCS.PHASECHK.TRANS64 P1, [R3+URZ+0x28800], R2 ;  /* 0x02880002030095a7 */ /* 0x000e64000802007f */
[----:B-1----:R-:W-:Y:S05]  /*12eb0*/  @!P1 BRA `(.L_x_7210) ;  /* 0xfffffffc00ec9947 */ /* 0x002fea000383ffff */
[----:B------:R-:W-:Y:S05]  /*12ec0*/  BRA `(.L_x_7370) ;  /* 0xfffffee800007947 */ /* 0x000fea000383ffff */
.L_x_7214:
[----:B0-----:R-:W-:-:S04]  /*12ed0*/  IMAD.U32 R3, RZ, RZ, UR36 ;  /* 0x00000024ff037e24 */ /* 0x001fc8000f8e00ff */
[----:B------:R0:W2:Y:S03]  /*12ee0*/  SYNCS.PHASECHK.TRANS64.TRYWAIT P2, [R3+URZ+0x28830], R2 ;  /* 0x02883002030075a7 */ /* 0x0000a6000804017f */
[----:B--2---:R-:W-:Y:S05]  /*12ef0*/  @!P2 NANOSLEEP.SYNCS 0x989680 ;  /* 0x009896800000a95d */ /* 0x004fea0003900000 */
[----:B------:R-:W2:Y:S02]  /*12f00*/  @!P2 SYNCS.PHASECHK.TRANS64 P2, [R3+URZ+0x28830], R2 ;  /* 0x028830020300a5a7 */ /* 0x000ea4000804007f */
[----:B--2---:R-:W-:Y:S05]  /*12f10*/  @!P2 BRA `(.L_x_7214) ;  /* 0xfffffffc00eca947 */ /* 0x004fea000383ffff */
[----:B------:R-:W-:Y:S05]  /*12f20*/  BRA `(.L_x_7213) ;  /* 0xfffffee8001c7947 */ /* 0x000fea000383ffff */
.L_x_7230:
[----:B-1----:R-:W-:-:S04]  /*12f30*/  IMAD.U32 R14, RZ, RZ, UR10 ;  /* 0x0000000aff0e7e24 */ /* 0x002fc8000f8e00ff */
[----:B------:R1:W2:Y:S03]  /*12f40*/  SYNCS.PHASECHK.TRANS64.TRYWAIT P5, [R14+URZ+0x28830], R9 ;  /* 0x028830090e0075a7 */ /* 0x0002a600080a017f */
[----:B--2---:R-:W-:Y:S05]  /*12f50*/  @!P5 NANOSLEEP.SYNCS 0x989680 ;  /* 0x009896800000d95d */ /* 0x004fea0003900000 */
[----:B------:R-:W2:Y:S02]  /*12f60*/  @!P5 SYNCS.PHASECHK.TRANS64 P5, [R14+URZ+0x28830], R9 ;  /* 0x028830090e00d5a7 */ /* 0x000ea400080a007f */
[----:B--2---:R-:W-:Y:S05]  /*12f70*/  @!P5 BRA `(.L_x_7230) ;  /* 0xfffffffc00ecd947 */ /* 0x004fea000383ffff */
[----:B------:R-:W-:Y:S05]  /*12f80*/  BRA `(.L_x_7227) ;  /* 0xffffff1c001c7947 */ /* 0x000fea000383ffff */
.L_x_7234:
[----:B-1----:R-:W-:-:S04]  /*12f90*/  IMAD.U32 R14, RZ, RZ, UR10 ;  /* 0x0000000aff0e7e24 */ /* 0x002fc8000f8e00ff */
[----:B------:R1:W2:Y:S03]  /*12fa0*/  SYNCS.PHASECHK.TRANS64.TRYWAIT P4, [R14+URZ+0x28850], R9 ;  /* 0x028850090e0075a7 */ /* 0x0002a6000808017f */
[----:B--2---:R-:W-:Y:S05]  /*12fb0*/  @!P4 NANOSLEEP.SYNCS 0x989680 ;  /* 0x009896800000c95d */ /* 0x004fea0003900000 */
[----:B------:R-:W2:Y:S02]  /*12fc0*/  @!P4 SYNCS.PHASECHK.TRANS64 P4, [R14+URZ+0x28850], R9 ;  /* 0x028850090e00c5a7 */ /* 0x000ea4000808007f */
[----:B--2---:R-:W-:Y:S05]  /*12fd0*/  @!P4 BRA `(.L_x_7234) ;  /* 0xfffffffc00ecc947 */ /* 0x004fea000383ffff */
[----:B------:R-:W-:Y:S05]  /*12fe0*/  BRA `(.L_x_7231) ;  /* 0xffffff1c00e07947 */ /* 0x000fea000383ffff */
.L_x_7251:
[----:B-1----:R-:W-:-:S04]  /*12ff0*/  IMAD.U32 R11, RZ, RZ, UR10 ;  /* 0x0000000aff0b7e24 */ /* 0x002fc8000f8e00ff */
[----:B------:R1:W2:Y:S03]  /*13000*/  SYNCS.PHASECHK.TRANS64.TRYWAIT P3, [R11+URZ+0x28830], R0 ;  /* 0x028830000b0075a7 */ /* 0x0002a6000806017f */
[----:B--2---:R-:W-:Y:S05]  /*13010*/  @!P3 NANOSLEEP.SYNCS 0x989680 ;  /* 0x009896800000b95d */ /* 0x004fea0003900000 */
[----:B------:R-:W2:Y:S02]  /*13020*/  @!P3 SYNCS.PHASECHK.TRANS64 P3, [R11+URZ+0x28830], R0 ;  /* 0x028830000b00b5a7 */ /* 0x000ea4000806007f */
[----:B--2---:R-:W-:Y:S05]  /*13030*/  @!P3 BRA `(.L_x_7251) ;  /* 0xfffffffc00ecb947 */ /* 0x004fea000383ffff */
[----:B------:R-:W-:Y:S05]  /*13040*/  BRA `(.L_x_7248) ;  /* 0xffffff4c00a87947 */ /* 0x000fea000383ffff */
.L_x_7255:
[----:B-1----:R-:W-:-:S04]  /*13050*/  IMAD.U32 R11, RZ, RZ, UR10 ;  /* 0x0000000aff0b7e24 */ /* 0x002fc8000f8e00ff */
[----:B------:R1:W2:Y:S03]  /*13060*/  SYNCS.PHASECHK.TRANS64.TRYWAIT P2, [R11+URZ+0x28850], R0 ;  /* 0x028850000b0075a7 */ /* 0x0002a6000804017f */
[----:B--2---:R-:W-:Y:S05]  /*13070*/  @!P2 NANOSLEEP.SYNCS 0x989680 ;  /* 0x009896800000a95d */ /* 0x004fea0003900000 */
[----:B------:R-:W2:Y:S02]  /*13080*/  @!P2 SYNCS.PHASECHK.TRANS64 P2, [R11+URZ+0x28850], R0 ;  /* 0x028850000b00a5a7 */ /* 0x000ea4000804007f */
[----:B--2---:R-:W-:Y:S05]  /*13090*/  @!P2 BRA `(.L_x_7255) ;  /* 0xfffffffc00eca947 */ /* 0x004fea000383ffff */
[----:B------:R-:W-:Y:S05]  /*130a0*/  BRA `(.L_x_7252) ;  /* 0xffffff50006c7947 */ /* 0x000fea000383ffff */
.L_x_7261:
[----:B-1----:R-:W-:-:S04]  /*130b0*/  IMAD.U32 R11, RZ, RZ, UR10 ;  /* 0x0000000aff0b7e24 */ /* 0x002fc8000f8e00ff */
[----:B------:R1:W2:Y:S03]  /*130c0*/  SYNCS.PHASECHK.TRANS64.TRYWAIT P3, [R11+URZ+0x28830], R0 ;  /* 0x028830000b0075a7 */ /* 0x0002a6000806017f */
[----:B--2---:R-:W-:Y:S05]  /*130d0*/  @!P3 NANOSLEEP.SYNCS 0x989680 ;  /* 0x009896800000b95d */ /* 0x004fea0003900000 */
[----:B------:R-:W2:Y:S02]  /*130e0*/  @!P3 SYNCS.PHASECHK.TRANS64 P3, [R11+URZ+0x28830], R0 ;  /* 0x028830000b00b5a7 */ /* 0x000ea4000806007f */
[----:B--2---:R-:W-:Y:S05]  /*130f0*/  @!P3 BRA `(.L_x_7261) ;  /* 0xfffffffc00ecb947 */ /* 0x004fea000383ffff */
[----:B------:R-:W-:Y:S05]  /*13100*/  BRA `(.L_x_7258) ;  /* 0xffffff6c00887947 */ /* 0x000fea000383ffff */
.L_x_7265:
[----:B-1----:R-:W-:-:S04]  /*13110*/  IMAD.U32 R11, RZ, RZ, UR10 ;  /* 0x0000000aff0b7e24 */ /* 0x002fc8000f8e00ff */
[----:B------:R1:W2:Y:S03]  /*13120*/  SYNCS.PHASECHK.TRANS64.TRYWAIT P2, [R11+URZ+0x28850], R0 ;  /* 0x028850000b0075a7 */ /* 0x0002a6000804017f */
[----:B--2---:R-:W-:Y:S05]  /*13130*/  @!P2 NANOSLEEP.SYNCS 0x989680 ;  /* 0x009896800000a95d */ /* 0x004fea0003900000 */
[----:B------:R-:W2:Y:S02]  /*13140*/  @!P2 SYNCS.PHASECHK.TRANS64 P2, [R11+URZ+0x28850], R0 ;  /* 0x028850000b00a5a7 */ /* 0x000ea4000804007f */
[----:B--2---:R-:W-:Y:S05]  /*13150*/  @!P2 BRA `(.L_x_7265) ;  /* 0xfffffffc00eca947 */ /* 0x004fea000383ffff */
[----:B------:R-:W-:Y:S05]  /*13160*/  BRA `(.L_x_7262) ;  /* 0xffffff7000487947 */ /* 0x000fea000383ffff */
.L_x_7278:
[----:B-1----:R-:W-:-:S04]  /*13170*/  IMAD.U32 R5, RZ, RZ, UR5 ;  /* 0x00000005ff057e24 */ /* 0x002fc8000f8e00ff */
[----:B------:R1:W2:Y:S03]  /*13180*/  SYNCS.PHASECHK.TRANS64.TRYWAIT P0, [R5+URZ+0x28850], R2 ;  /* 0x02885002050075a7 */ /* 0x0002a6000800017f */
[----:B--2---:R-:W-:Y:S05]  /*13190*/  @!P0 NANOSLEEP.SYNCS 0x989680 ;  /* 0x009896800000895d */ /* 0x004fea0003900000 */
[----:B------:R-:W2:Y:S02]  /*131a0*/  @!P0 SYNCS.PHASECHK.TRANS64 P0, [R5+URZ+0x28850], R2 ;  /* 0x02885002050085a7 */ /* 0x000ea4000800007f */
[----:B--2---:R-:W-:Y:S05]  /*131b0*/  @!P0 BRA `(.L_x_7278) ;  /* 0xfffffffc00ec8947 */ /* 0x004fea000383ffff */
[----:B------:R-:W-:Y:S05]  /*131c0*/  BRA `(.L_x_7277) ;  /* 0xffffff9c003c7947 */ /* 0x000fea000383ffff */
.L_x_7295:
[----:B------:R-:W-:Y:S02]  /*131d0*/  IMAD.MOV.U32 R13, RZ, RZ, R0 ;  /* 0x000000ffff0d7224 */ /* 0x000fe400078e0000 */
[----:B------:R-:W-:Y:S02]  /*131e0*/  IMAD.MOV.U32 R12, RZ, RZ, RZ ;  /* 0x000000ffff0c7224 */ /* 0x000fe400078e00ff */
[----:B------:R-:W-:Y:S02]  /*131f0*/  IMAD.MOV.U32 R11, RZ, RZ, 0x1f ;  /* 0x0000001fff0b7424 */ /* 0x000fe400078e00ff */
[----:B------:R-:W-:-:S07]  /*13200*/  IMAD.MOV.U32 R15, RZ, RZ, -0x1 ;  /* 0xffffffffff0f7424 */ /* 0x000fce00078e00ff */
[----:B01----:R-:W-:Y:S05]  /*13210*/  WARPSYNC.COLLECTIVE R15, `(.L_x_7371) ;  /* 0x000000000f087348 */ /* 0x003fea0003c00000 */
[----:B------:R2:W3:Y:S02]  /*13220*/  SHFL.IDX P6, R14, R13, R12, R11 ;  /* 0x0000000c0d0e7389 */ /* 0x0004e400000c000b */
[----:B0123--:R-:W-:Y:S01]  /*13230*/  ENDCOLLECTIVE ;  /* 0x000000000000791b */ /* 0x00ffe20003800000 */
.L_x_7371:
[----:B------:R-:W-:Y:S05]  /*13240*/  BRA `(.L_x_7372) ;  /* 0xffffffcc001c7947 */ /* 0x000fea000383ffff */
.L_x_7297:
[----:B------:R-:W-:Y:S01]  /*13250*/  BSSY B0, `(.L_x_7373) ;  /* 0x0000006000007945 */ /* 0x000fe20003800000 */
[----:B------:R-:W-:-:S07]  /*13260*/  IMAD.MOV.U32 R15, RZ, RZ, -0x1 ;  /* 0xffffffffff0f7424 */ /* 0x000fce00078e00ff */
[----:B012---:R-:W-:Y:S05]  /*13270*/  WARPSYNC.COLLECTIVE R15, `(.L_x_7374) ;  /* 0x000000000f0c7348 */ /* 0x007fea0003c00000 */
[----:B------:R-:W-:Y:S02]  /*13280*/  ELECT P6, UR62, PT ;  /* 0x00000000003e782f */ /* 0x000fe400038c0000 */
[----:B------:R-:W-:Y:S01]  /*13290*/  MOV R14, UR62 ;  /* 0x0000003e000e7c02 */ /* 0x000fe20008000f00 */
[----:B012---:R-:W-:Y:S10]  /*132a0*/  ENDCOLLECTIVE ;  /* 0x000000000000791b */ /* 0x007ff40003800000 */
.L_x_7374:
[----:B------:R-:W-:Y:S05]  /*132b0*/  BSYNC B0 ;  /* 0x0000000000007941 */ /* 0x000fea0003800000 */
.L_x_7373:
[----:B------:R-:W-:Y:S05]  /*132c0*/  BRA `(.L_x_7375) ;  /* 0xffffffcc001c7947 */ /* 0x000fea000383ffff */
.L_x_7299:
[----:B-1----:R-:W-:-:S04]  /*132d0*/  IMAD.U32 R3, RZ, RZ, UR38 ;  /* 0x00000026ff037e24 */ /* 0x002fc8000f8e00ff */
[----:B------:R1:W2:Y:S03]  /*132e0*/  SYNCS.PHASECHK.TRANS64.TRYWAIT P0, [R3+URZ+0x28840], R0 ;  /* 0x02884000030075a7 */ /* 0x0002a6000800017f */
[----:B--2---:R-:W-:Y:S05]  /*132f0*/  @!P0 NANOSLEEP.SYNCS 0x989680 ;  /* 0x009896800000895d */ /* 0x004fea0003900000 */
[----:B------:R-:W2:Y:S02]  /*13300*/  @!P0 SYNCS.PHASECHK.TRANS64 P0, [R3+URZ+0x28840], R0 ;  /* 0x02884000030085a7 */ /* 0x000ea4000800007f */
[----:B--2---:R-:W-:Y:S05]  /*13310*/  @!P0 BRA `(.L_x_7299) ;  /* 0xfffffffc00ec8947 */ /* 0x004fea000383ffff */
[----:B------:R-:W-:Y:S05]  /*13320*/  BRA `(.L_x_7376) ;  /* 0xffffffcc00707947 */ /* 0x000fea000383ffff */
.L_x_7302:
        /* <DEDUP_REMOVED lines=8> */
.L_x_7377:
[----:B------:R-:W-:Y:S02]  /*133b0*/  IMAD.MOV.U32 R13, RZ, RZ, R0 ;  /* 0x000000ffff0d7224 */ /* 0x000fe400078e0000 */
[----:B------:R-:W-:-:S07]  /*133c0*/  IMAD.MOV.U32 R2, RZ, RZ, R14 ;  /* 0x000000ffff027224 */ /* 0x000fce00078e000e */
[----:B------:R-:W-:Y:S05]  /*133d0*/  WARPSYNC.COLLECTIVE R15, `(.L_x_7378) ;  /* 0x000000000f087348 */ /* 0x000fea0003c00000 */
[----:B------:R0:W1:Y:S02]  /*133e0*/  SHFL.IDX P6, R14, R13, R12, R11 ;  /* 0x0000000c0d0e7389 */ /* 0x00006400000c000b */
[----:B01----:R-:W-:Y:S01]  /*133f0*/  ENDCOLLECTIVE ;  /* 0x000000000000791b */ /* 0x003fe20003800000 */
.L_x_7378:
[----:B------:R-:W-:Y:S02]  /*13400*/  ULDC UR4, c[0x0][0x288] ;  /* 0x0000a20000047ab9 */ /* 0x000fe40000000800 */
[----:B------:R-:W-:-:S05]  /*13410*/  IMAD R5, R8, UR4, RZ ;  /* 0x0000000408057c24 */ /* 0x000fca000f8e02ff */
[C---:B------:R-:W-:Y:S01]  /*13420*/  ISETP.GE.AND P2, PT, R4.reuse, R5, PT ;  /* 0x000000050400720c */ /* 0x040fe20003f46270 */
[----:B------:R-:W-:Y:S02]  /*13430*/  VIADD R12, R4, 0x10 ;  /* 0x00000010040c7836 */ /* 0x000fe40000000000 */
[----:B------:R-:W-:-:S10]  /*13440*/  IMAD.MOV.U32 R13, RZ, RZ, R6 ;  /* 0x000000ffff0d7224 */ /* 0x000fd400078e0006 */
        /* <DEDUP_REMOVED lines=10> */
[----:B------:R0:W-:Y:S01]  /*134f0*/  @!P2 LDGSTS.E.BYPASS.LTC128B.128 [R8+0x14400], desc[UR44][R2.64+0x80], !P0 ;  /* 0x144000800208afae */ /* 0x0001e2000c101d6c */
[----:B------:R-:W-:Y:S01]  /*13500*/  ISETP.GE.AND P2, PT, R12, R5, PT ;  /* 0x000000050c00720c */ /* 0x000fe20003f46270 */
[----:B------:R-:W-:-:S12]  /*13510*/  IMAD.MOV.U32 R12, RZ, RZ, 0x1 ;  /* 0x00000001ff0c7424 */ /* 0x000fd800078e00ff */
[----:B0-----:R-:W-:Y:S05]  /*13520*/  WARPSYNC.COLLECTIVE R15, `(.L_x_7379) ;  /* 0x000000000f087348 */ /* 0x001fea0003c00000 */
[----:B------:R1:W2:Y:S02]  /*13530*/  SHFL.IDX P6, R14, R13, R12, R11 ;  /* 0x0000000c0d0e7389 */ /* 0x0002a400000c000b */
[----:B012---:R-:W-:Y:S01]  /*13540*/  ENDCOLLECTIVE ;  /* 0x000000000000791b */ /* 0x007fe20003800000 */
.L_x_7379:
[----:B------:R-:W-:Y:S01]  /*13550*/  VIADD R2, R4, 0x20 ;  /* 0x0000002004027836 */ /* 0x000fe20000000000 */
[----:B------:R-:W-:Y:S01]  /*13560*/  @!P2 LEA R21, R7, UR38, 0x1 ;  /* 0x000000260715ac11 */ /* 0x000fe2000f8e08ff */
[----:B------:R-:W-:Y:S02]  /*13570*/  IMAD.MOV.U32 R13, RZ, RZ, R0 ;  /* 0x000000ffff0d7224 */ /* 0x000fe400078e0000 */
[----:B------:R-:W-:-:S07]  /*13580*/  IMAD.MOV.U32 R8, RZ, RZ, R14 ;  /* 0x000000ffff087224 */ /* 0x000fce00078e000e */
[----:B------:R-:W-:Y:S05]  /*13590*/  WARPSYNC.COLLECTIVE R15, `(.L_x_7380) ;  /* 0x000000000f087348 */ /* 0x000fea0003c00000 */
[----:B------:R0:W1:Y:S02]  /*135a0*/  SHFL.IDX P6, R14, R13, R12, R11 ;  /* 0x0000000c0d0e7389 */ /* 0x00006400000c000b */
[----:B01----:R-:W-:Y:S01]  /*135b0*/  ENDCOLLECTIVE ;  /* 0x000000000000791b */ /* 0x003fe20003800000 */
.L_x_7380:
[----:B------:R-:W-:Y:S02]  /*135c0*/  IMAD.MOV.U32 R9, RZ, RZ, R8 ;  /* 0x000000ffff097224 */ /* 0x000fe400078e0008 */
[----:B------:R-:W-:Y:S02]  /*135d0*/  IMAD.MOV.U32 R13, RZ, RZ, R6 ;  /* 0x000000ffff0d7224 */ /* 0x000fe400078e0006 */
[----:B------:R-:W-:Y:S02]  /*135e0*/  IMAD.MOV.U32 R12, RZ, RZ, 0x2 ;  /* 0x00000002ff0c7424 */ /* 0x000fe400078e00ff */
[----:B------:R-:W-:-:S07]  /*135f0*/  IMAD.MOV.U32 R8, RZ, RZ, R14 ;  /* 0x000000ffff087224 */ /* 0x000fce00078e000e */
[----:B------:R-:W-:Y:S05]  /*13600*/  WARPSYNC.COLLECTIVE R15, `(.L_x_7381) ;  /* 0x000000000f087348 */ /* 0x000fea0003c00000 */
[----:B------:R0:W1:Y:S02]  /*13610*/  SHFL.IDX P6, R14, R13, R12, R11 ;  /* 0x0000000c0d0e7389 */ /* 0x00006400000c000b */
[----:B01----:R-:W-:Y:S01]  /*13620*/  ENDCOLLECTIVE ;  /* 0x000000000000791b */ /* 0x003fe20003800000 */
.L_x_7381:
[----:B------:R-:W-:-:S05]  /*13630*/  @!P2 IMAD.WIDE.U32 R8, R10, 0x2, R8 ;  /* 0x000000020a08a825 */ /* 0x000fca00078e0008 */
[----:B------:R-:W-:Y:S01]  /*13640*/  @!PT LDS RZ, [RZ] ;  /* 0x00000000fffff984 */ /* 0x000fe20000000800 */
[----:B------:R-:W-:Y:S01]  /*13650*/  @!PT LDS RZ, [RZ] ;  /* 0x00000000fffff984 */ /* 0x000fe20000000800 */
[----:B------:R-:W-:Y:S01]  /*13660*/  @!PT LDS RZ, [RZ] ;  /* 0x00000000fffff984 */ /* 0x000fe20000000800 */
[----:B------:R-:W-:Y:S04]  /*13670*/  @!P2 LDGSTS.E.BYPASS.LTC128B.128 [R21+0x10c00], desc[UR44][R8.64], !P1 ;  /* 0x10c000000815afae */ /* 0x000fe8000c901d6c */
[----:B------:R0:W-:Y:S01]  /*13680*/  @!P2 LDGSTS.E.BYPASS.LTC128B.128 [R21+0x14c00], desc[UR44][R8.64+0x80], !P0 ;  /* 0x14c000800815afae */ /* 0x0001e2000c101d6c */
[----:B------:R-:W-:Y:S01]  /*13690*/  ISETP.GE.AND P2, PT, R2, R5, PT ;  /* 0x000000050200720c */ /* 0x000fe20003f46270 */
[----:B------:R-:W-:Y:S02]  /*136a0*/  IMAD.MOV.U32 R13, RZ, RZ, R0 ;  /* 0x000000ffff0d7224 */ /* 0x000fe400078e0000 */
[----:B0-----:R-:W-:Y:S02]  /*136b0*/  VIADD R8, R4, 0x30 ;  /* 0x0000003004087836 */ /* 0x001fe40000000000 */
[----:B------:R-:W-:-:S08]  /*136c0*/  IMAD.MOV.U32 R2, RZ, RZ, R14 ;  /* 0x000000ffff027224 */ /* 0x000fd000078e000e */
[----:B------:R-:W-:-:S07]  /*136d0*/  @!P2 LEA R20, R7, UR38, 0x1 ;  /* 0x000000260714ac11 */ /* 0x000fce000f8e08ff */
[----:B------:R-:W-:Y:S05]  /*136e0*/  WARPSYNC.COLLECTIVE R15, `(.L_x_7382) ;  /* 0x000000000f087348 */ /* 0x000fea0003c00000 */
[----:B------:R0:W1:Y:S02]  /*136f0*/  SHFL.IDX P6, R14, R13, R12, R11 ;  /* 0x0000000c0d0e7389 */ /* 0x00006400000c000b */
[----:B01----:R-:W-:Y:S01]  /*13700*/  ENDCOLLECTIVE ;  /* 0x000000000000791b */ /* 0x003fe20003800000 */
.L_x_7382:
[----:B------:R-:W-:Y:S02]  /*13710*/  IMAD.MOV.U32 R3, RZ, RZ, R2 ;  /* 0x000000ffff037224 */ /* 0x000fe400078e0002 */
[----:B------:R-:W-:Y:S02]  /*13720*/  IMAD.MOV.U32 R13, RZ, RZ, R6 ;  /* 0x000000ffff0d7224 */ /* 0x000fe400078e0006 */
[----:B------:R-:W-:Y:S02]  /*13730*/  IMAD.MOV.U32 R12, RZ, RZ, 0x3 ;  /* 0x00000003ff0c7424 */ /* 0x000fe400078e00ff */
[----:B------:R-:W-:-:S07]  /*13740*/  IMAD.MOV.U32 R2, RZ, RZ, R14 ;  /* 0x000000ffff027224 */ /* 0x000fce00078e000e */
[----:B------:R-:W-:Y:S05]  /*13750*/  WARPSYNC.COLLECTIVE R15, `(.L_x_7383) ;  /* 0x000000000f087348 */ /* 0x000fea0003c00000 */
[----:B------:R0:W1:Y:S02]  /*13760*/  SHFL.IDX P6, R14, R13, R12, R11 ;  /* 0x0000000c0d0e7389 */ /* 0x00006400000c000b */
[----:B01----:R-:W-:Y:S01]  /*13770*/  ENDCOLLECTIVE ;  /* 0x000000000000791b */ /* 0x003fe20003800000 */
.L_x_7383:
        /* <DEDUP_REMOVED lines=14> */
.L_x_7384:
[----:B------:R-:W-:Y:S02]  /*13860*/  IMAD.MOV.U32 R9, RZ, RZ, R8 ;  /* 0x000000ffff097224 */ /* 0x000fe400078e0008 */
[----:B------:R-:W-:Y:S02]  /*13870*/  IMAD.MOV.U32 R13, RZ, RZ, R6 ;  /* 0x000000ffff0d7224 */ /* 0x000fe400078e0006 */
[----:B------:R-:W-:Y:S02]  /*13880*/  IMAD.MOV.U32 R12, RZ, RZ, 0x4 ;  /* 0x00000004ff0c7424 */ /* 0x000fe400078e00ff */
[----:B------:R-:W-:-:S07]  /*13890*/  IMAD.MOV.U32 R8, RZ, RZ, R14 ;  /* 0x000000ffff087224 */ /* 0x000fce00078e000e */
[----:B------:R-:W-:Y:S05]  /*138a0*/  WARPSYNC.COLLECTIVE R15, `(.L_x_7385) ;  /* 0x000000000f087348 */ /* 0x000fea0003c00000 */
[----:B------:R0:W1:Y:S02]  /*138b0*/  SHFL.IDX P6, R14, R13, R12, R11 ;  /* 0x0000000c0d0e7389 */ /* 0x00006400000c000b */
[----:B01----:R-:W-:Y:S01]  /*138c0*/  ENDCOLLECTIVE ;  /* 0x000000000000791b */ /* 0x003fe20003800000 */
.L_x_7385:
        /* <DEDUP_REMOVED lines=14> */
.L_x_7386:
[----:B------:R-:W-:Y:S02]  /*139b0*/  IMAD.MOV.U32 R3, RZ, RZ, R2 ;  /* 0x000000ffff037224 */ /* 0x000fe400078e0002 */
[----:B------:R-:W-:Y:S02]  /*139c0*/  IMAD.MOV.U32 R13, RZ, RZ, R6 ;  /* 0x000000ffff0d7224 */ /* 0x000fe400078e0006 */
[----:B------:R-:W-:Y:S02]  /*139d0*/  IMAD.MOV.U32 R12, RZ, RZ, 0x5 ;  /* 0x00000005ff0c7424 */ /* 0x000fe400078e00ff */
[----:B------:R-:W-:-:S07]  /*139e0*/  IMAD.MOV.U32 R2, RZ, RZ, R14 ;  /* 0x000000ffff027224 */ /* 0x000fce00078e000e */
[----:B------:R-:W-:Y:S05]  /*139f0*/  WARPSYNC.COLLECTIVE R15, `(.L_x_7387) ;  /* 0x000000000f087348 */ /* 0x000fea0003c00000 */
[----:B------:R0:W1:Y:S02]  /*13a00*/  SHFL.IDX P6, R14, R13, R12, R11 ;  /* 0x0000000c0d0e7389 */ /* 0x00006400000c000b */
[----:B01----:R-:W-:Y:S01]  /*13a10*/  ENDCOLLECTIVE ;  /* 0x000000000000791b */ /* 0x003fe20003800000 */
.L_x_7387:
        /* <DEDUP_REMOVED lines=14> */
.L_x_7388:
[----:B------:R-:W-:Y:S02]  /*13b00*/  IMAD.MOV.U32 R9, RZ, RZ, R8 ;  /* 0x000000ffff097224 */ /* 0x000fe400078e0008 */
[----:B------:R-:W-:Y:S02]  /*13b10*/  IMAD.MOV.U32 R13, RZ, RZ, R6 ;  /* 0x000000ffff0d7224 */ /* 0x000fe400078e0006 */
[----:B------:R-:W-:Y:S02]  /*13b20*/  IMAD.MOV.U32 R12, RZ, RZ, 0x6 ;  /* 0x00000006ff0c7424 */ /* 0x000fe400078e00ff */
[----:B------:R-:W-:-:S07]  /*13b30*/  IMAD.MOV.U32 R8, RZ, RZ, R14 ;  /* 0x000000ffff087224 */ /* 0x000fce00078e000e */
[----:B------:R-:W-:Y:S05]  /*13b40*/  WARPSYNC.COLLECTIVE R15, `(.L_x_7389) ;  /* 0x000000000f087348 */ /* 0x000fea0003c00000 */
[----:B------:R0:W1:Y:S02]  /*13b50*/  SHFL.IDX P6, R14, R13, R12, R11 ;  /* 0x0000000c0d0e7389 */ /* 0x00006400000c000b */
[----:B01----:R-:W-:Y:S01]  /*13b60*/  ENDCOLLECTIVE ;  /* 0x000000000000791b */ /* 0x003fe20003800000 */
.L_x_7389:
        /* <DEDUP_REMOVED lines=8> */
[----:B------:R-:W-:-:S10]  /*13bf0*/  IMAD.MOV.U32 R2, RZ, RZ, R14 ;  /* 0x000000ffff027224 */ /* 0x000fd400078e000e */
[----:B0-----:R-:W-:-:S07]  /*13c00*/  @!P2 LEA R8, R7, UR38, 0x1 ;  /* 0x000000260708ac11 */ /* 0x001fce000f8e08ff */
[----:B------:R-:W-:Y:S05]  /*13c10*/  WARPSYNC.COLLECTIVE R15, `(.L_x_7390) ;  /* 0x000000000f087348 */ /* 0x000fea0003c00000 */
[----:B------:R0:W1:Y:S02]  /*13c20*/  SHFL.IDX P6, R14, R13, R12, R11 ;  /* 0x0000000c0d0e7389 */ /* 0x00006400000c000b */
[----:B01----:R-:W-:Y:S01]  /*13c30*/  ENDCOLLECTIVE ;  /* 0x000000000000791b */ /* 0x003fe20003800000 */
.L_x_7390:
[----:B------:R-:W-:Y:S02]  /*13c40*/  IMAD.MOV.U32 R3, RZ, RZ, R2 ;  /* 0x000000ffff037224 */ /* 0x000fe400078e0002 */
[----:B------:R-:W-:Y:S02]  /*13c50*/  IMAD.MOV.U32 R13, RZ, RZ, R6 ;  /* 0x000000ffff0d7224 */ /* 0x000fe400078e0006 */
[----:B------:R-:W-:Y:S02]  /*13c60*/  IMAD.MOV.U32 R12, RZ, RZ, 0x7 ;  /* 0x00000007ff0c7424 */ /* 0x000fe400078e00ff */
[----:B------:R-:W-:-:S07]  /*13c70*/  IMAD.MOV.U32 R2, RZ, RZ, R14 ;  /* 0x000000ffff027224 */ /* 0x000fce00078e000e */
[----:B------:R-:W-:Y:S05]  /*13c80*/  WARPSYNC.COLLECTIVE R15, `(.L_x_7391) ;  /* 0x000000000f087348 */ /* 0x000fea0003c00000 */
[----:B------:R0:W1:Y:S02]  /*13c90*/  SHFL.IDX P6, R14, R13, R12, R11 ;  /* 0x0000000c0d0e7389 */ /* 0x00006400000c000b */
[----:B01----:R-:W-:Y:S01]  /*13ca0*/  ENDCOLLECTIVE ;  /* 0x000000000000791b */ /* 0x003fe20003800000 */
.L_x_7391:
[----:B------:R-:W-:-:S05]  /*13cb0*/  @!P2 IMAD.WIDE.U32 R2, R10, 0x2, R2 ;  /* 0x000000020a02a825 */ /* 0x000fca00078e0002 */
[----:B------:R-:W-:Y:S01]  /*13cc0*/  @!PT LDS RZ, [RZ] ;  /* 0x00000000fffff984 */ /* 0x000fe20000000800 */
[----:B------:R-:W-:Y:S01]  /*13cd0*/  @!PT LDS RZ, [RZ] ;  /* 0x00000000fffff984 */ /* 0x000fe20000000800 */
[----:B------:R-:W-:Y:S01]  /*13ce0*/  @!PT LDS RZ, [RZ] ;  /* 0x00000000fffff984 */ /* 0x000fe20000000800 */
[----:B------:R-:W-:Y:S04]  /*13cf0*/  @!P2 LDGSTS.E.BYPASS.LTC128B.128 [R8+0x13400], desc[UR44][R2.64], !P1 ;  /* 0x134000000208afae */ /* 0x000fe8000c901d6c */
[----:B------:R0:W-:Y:S01]  /*13d00*/  @!P2 LDGSTS.E.BYPASS.LTC128B.128 [R8+0x17400], desc[UR44][R2.64+0x80], !P0 ;  /* 0x174000800208afae */ /* 0x0001e2000c101d6c */
[----:B------:R-:W-:Y:S02]  /*13d10*/  IMAD.MOV.U32 R13, RZ, RZ, R0 ;  /* 0x000000ffff0d7224 */ /* 0x000fe400078e0000 */
[----:B0-----:R-:W-:-:S07]  /*13d20*/  IMAD.MOV.U32 R2, RZ, RZ, R14 ;  /* 0x000000ffff027224 */ /* 0x001fce00078e000e */
[----:B------:R-:W-:Y:S05]  /*13d30*/  WARPSYNC.COLLECTIVE R15, `(.L_x_7392) ;  /* 0x000000000f087348 */ /* 0x000fea0003c00000 */
[----:B------:R0:W1:Y:S02]  /*13d40*/  SHFL.IDX P6, R14, R13, R12, R11 ;  /* 0x0000000c0d0e7389 */ /* 0x00006400000c000b */
[----:B01----:R-:W-:Y:S01]  /*13d50*/  ENDCOLLECTIVE ;  /* 0x000000000000791b */ /* 0x003fe20003800000 */
.L_x_7392:
[----:B------:R-:W-:Y:S05]  /*13d60*/  BRA `(.L_x_7393) ;  /* 0xffffffcc00bc7947 */ /* 0x000fea000383ffff */
.L_x_7305:
[----:B0-----:R-:W-:-:S04]  /*13d70*/  IMAD.U32 R3, RZ, RZ, UR38 ;  /* 0x00000026ff037e24 */ /* 0x001fc8000f8e00ff */
[----:B------:R0:W1:Y:S03]  /*13d80*/  SYNCS.PHASECHK.TRANS64.TRYWAIT P0, [R3+URZ+0x28820], R0 ;  /* 0x02882000030075a7 */ /* 0x000066000800017f */
[----:B-1----:R-:W-:Y:S05]  /*13d90*/  @!P0 NANOSLEEP.SYNCS 0x989680 ;  /* 0x009896800000895d */ /* 0x002fea0003900000 */
[----:B------:R-:W1:Y:S02]  /*13da0*/  @!P0 SYNCS.PHASECHK.TRANS64 P0, [R3+URZ+0x28820], R0 ;  /* 0x02882000030085a7 */ /* 0x000e64000800007f */
[----:B-1----:R-:W-:Y:S05]  /*13db0*/  @!P0 BRA `(.L_x_7305) ;  /* 0xfffffffc00ec8947 */ /* 0x002fea000383ffff */
[----:B------:R-:W-:Y:S05]  /*13dc0*/  BRA `(.L_x_7394) ;  /* 0xffffffd000107947 */ /* 0x000fea000383ffff */
.L_x_7312:
[----:B-1----:R-:W-:-:S04]  /*13dd0*/  IMAD.U32 R3, RZ, RZ, UR38 ;  /* 0x00000026ff037e24 */ /* 0x002fc8000f8e00ff */
[----:B------:R1:W2:Y:S03]  /*13de0*/  SYNCS.PHASECHK.TRANS64.TRYWAIT P0, [R3+URZ+0x28848], R2 ;  /* 0x02884802030075a7 */ /* 0x0002a6000800017f */
[----:B--2---:R-:W-:Y:S05]  /*13df0*/  @!P0 NANOSLEEP.SYNCS 0x989680 ;  /* 0x009896800000895d */ /* 0x004fea0003900000 */
[----:B------:R-:W2:Y:S02]  /*13e00*/  @!P0 SYNCS.PHASECHK.TRANS64 P0, [R3+URZ+0x28848], R2 ;  /* 0x02884802030085a7 */ /* 0x000ea4000800007f */
[----:B--2---:R-:W-:Y:S05]  /*13e10*/  @!P0 BRA `(.L_x_7312) ;  /* 0xfffffffc00ec8947 */ /* 0x004fea000383ffff */
[----:B------:R-:W-:Y:S05]  /*13e20*/  BRA `(.L_x_7395) ;  /* 0xffffffd000f47947 */ /* 0x000fea000383ffff */
.L_x_7318:
[----:B0-----:R-:W-:-:S04]  /*13e30*/  IMAD.U32 R3, RZ, RZ, UR38 ;  /* 0x00000026ff037e24 */ /* 0x001fc8000f8e00ff */
[----:B------:R0:W1:Y:S03]  /*13e40*/  SYNCS.PHASECHK.TRANS64.TRYWAIT P0, [R3+URZ+0x28860], R2 ;  /* 0x02886002030075a7 */ /* 0x000066000800017f */
[----:B-1----:R-:W-:Y:S05]  /*13e50*/  @!P0 NANOSLEEP.SYNCS 0x989680 ;  /* 0x009896800000895d */ /* 0x002fea0003900000 */
[----:B------:R-:W1:Y:S02]  /*13e60*/  @!P0 SYNCS.PHASECHK.TRANS64 P0, [R3+URZ+0x28860], R2 ;  /* 0x02886002030085a7 */ /* 0x000e64000800007f */
[----:B-1----:R-:W-:Y:S05]  /*13e70*/  @!P0 BRA `(.L_x_7318) ;  /* 0xfffffffc00ec8947 */ /* 0x002fea000383ffff */
[----:B------:R-:W-:Y:S05]  /*13e80*/  BRA `(.L_x_7396) ;  /* 0xffffffd400907947 */ /* 0x000fea000383ffff */
.L_x_7327:
[----:B-1----:R-:W-:-:S04]  /*13e90*/  IMAD.U32 R3, RZ, RZ, UR38 ;  /* 0x00000026ff037e24 */ /* 0x002fc8000f8e00ff */
[----:B------:R1:W2:Y:S03]  /*13ea0*/  SYNCS.PHASECHK.TRANS64.TRYWAIT P0, [R3+URZ+0x28840], R2 ;  /* 0x02884002030075a7 */ /* 0x0002a6000800017f */
[----:B--2---:R-:W-:Y:S05]  /*13eb0*/  @!P0 NANOSLEEP.SYNCS 0x989680 ;  /* 0x009896800000895d */ /* 0x004fea0003900000 */
[----:B------:R-:W2:Y:S02]  /*13ec0*/  @!P0 SYNCS.PHASECHK.TRANS64 P0, [R3+URZ+0x28840], R2 ;  /* 0x02884002030085a7 */ /* 0x000ea4000800007f */
[----:B--2---:R-:W-:Y:S05]  /*13ed0*/  @!P0 BRA `(.L_x_7327) ;  /* 0xfffffffc00ec8947 */ /* 0x004fea000383ffff */
[----:B------:R-:W-:Y:S05]  /*13ee0*/  BRA `(.L_x_7397) ;  /* 0xffffffd800b07947 */ /* 0x000fea000383ffff */
.L_x_7333:
[----:B0-----:R-:W-:-:S04]  /*13ef0*/  IMAD.U32 R3, RZ, RZ, UR38 ;  /* 0x00000026ff037e24 */ /* 0x001fc8000f8e00ff */
[----:B------:R0:W1:Y:S03]  /*13f00*/  SYNCS.PHASECHK.TRANS64.TRYWAIT P0, [R3+URZ+0x28868], R2 ;  /* 0x02886802030075a7 */ /* 0x000066000800017f */
[----:B-1----:R-:W-:Y:S05]  /*13f10*/  @!P0 NANOSLEEP.SYNCS 0x989680 ;  /* 0x009896800000895d */ /* 0x002fea0003900000 */
[----:B------:R-:W1:Y:S02]  /*13f20*/  @!P0 SYNCS.PHASECHK.TRANS64 P0, [R3+URZ+0x28868], R2 ;  /* 0x02886802030085a7 */ /* 0x000e64000800007f */
[----:B-1----:R-:W-:Y:S05]  /*13f30*/  @!P0 BRA `(.L_x_7333) ;  /* 0xfffffffc00ec8947 */ /* 0x002fea000383ffff */
[----:B------:R-:W-:Y:S05]  /*13f40*/  BRA `(.L_x_7398) ;  /* 0xffffffdc00507947 */ /* 0x000fea000383ffff */
.L_x_7342:
[----:B-1----:R-:W-:-:S04]  /*13f50*/  IMAD.U32 R3, RZ, RZ, UR38 ;  /* 0x00000026ff037e24 */ /* 0x002fc8000f8e00ff */
[----:B------:R1:W2:Y:S03]  /*13f60*/  SYNCS.PHASECHK.TRANS64.TRYWAIT P0, [R3+URZ+0x28848], R2 ;  /* 0x02884802030075a7 */ /* 0x0002a6000800017f */
[----:B--2---:R-:W-:Y:S05]  /*13f70*/  @!P0 NANOSLEEP.SYNCS 0x989680 ;  /* 0x009896800000895d */ /* 0x004fea0003900000 */
[----:B------:R-:W2:Y:S02]  /*13f80*/  @!P0 SYNCS.PHASECHK.TRANS64 P0, [R3+URZ+0x28848], R2 ;  /* 0x02884802030085a7 */ /* 0x000ea4000800007f */
[----:B--2---:R-:W-:Y:S05]  /*13f90*/  @!P0 BRA `(.L_x_7342) ;  /* 0xfffffffc00ec8947 */ /* 0x004fea000383ffff */
[----:B------:R-:W-:Y:S05]  /*13fa0*/  BRA `(.L_x_7399) ;  /* 0xffffffe000887947 */ /* 0x000fea000383ffff */
.L_x_7348:
[----:B0-----:R-:W-:-:S04]  /*13fb0*/  IMAD.U32 R3, RZ, RZ, UR38 ;  /* 0x00000026ff037e24 */ /* 0x001fc8000f8e00ff */
[----:B------:R0:W1:Y:S03]  /*13fc0*/  SYNCS.PHASECHK.TRANS64.TRYWAIT P0, [R3+URZ+0x28860], R2 ;  /* 0x02886002030075a7 */ /* 0x000066000800017f */
[----:B-1----:R-:W-:Y:S05]  /*13fd0*/  @!P0 NANOSLEEP.SYNCS 0x989680 ;  /* 0x009896800000895d */ /* 0x002fea0003900000 */
[----:B------:R-:W1:Y:S02]  /*13fe0*/  @!P0 SYNCS.PHASECHK.TRANS64 P0, [R3+URZ+0x28860], R2 ;  /* 0x02886002030085a7 */ /* 0x000e64000800007f */
[----:B-1----:R-:W-:Y:S05]  /*13ff0*/  @!P0 BRA `(.L_x_7348) ;  /* 0xfffffffc00ec8947 */ /* 0x002fea000383ffff */
[----:B------:R-:W-:Y:S05]  /*14000*/  BRA `(.L_x_7400) ;  /* 0xffffffe400247947 */ /* 0x000fea000383ffff */
.L_x_7356:
[----:B0-----:R0:W1:Y:S02]  /*14010*/  SYNCS.PHASECHK.TRANS64.TRYWAIT P0, [R3+URZ+0x28860], R2 ;  /* 0x02886002030075a7 */ /* 0x001064000800017f */
[----:B-1----:R-:W-:Y:S05]  /*14020*/  @!P0 NANOSLEEP.SYNCS 0x989680 ;  /* 0x009896800000895d */ /* 0x002fea0003900000 */
[----:B------:R-:W1:Y:S02]  /*14030*/  @!P0 SYNCS.PHASECHK.TRANS64 P0, [R3+URZ+0x28860], R2 ;  /* 0x02886002030085a7 */ /* 0x000e64000800007f */
[----:B-1----:R-:W-:Y:S05]  /*14040*/  @!P0 BRA `(.L_x_7356) ;  /* 0xfffffffc00f08947 */ /* 0x002fea000383ffff */
[----:B------:R-:W-:Y:S05]  /*14050*/  BRA `(.L_x_7401) ;  /* 0xffffffe400f07947 */ /* 0x000fea000383ffff */
.L_x_7361:
[----:B0-----:R0:W1:Y:S02]  /*14060*/  SYNCS.PHASECHK.TRANS64.TRYWAIT P0, [R2+URZ+0x28820], R3 ;  /* 0x02882003020075a7 */ /* 0x001064000800017f */
[----:B-1----:R-:W-:Y:S05]  /*14070*/  @!P0 NANOSLEEP.SYNCS 0x989680 ;  /* 0x009896800000895d */ /* 0x002fea0003900000 */
[----:B------:R-:W1:Y:S02]  /*14080*/  @!P0 SYNCS.PHASECHK.TRANS64 P0, [R2+URZ+0x28820], R3 ;  /* 0x02882003020085a7 */ /* 0x000e64000800007f */
[----:B-1----:R-:W-:Y:S05]  /*14090*/  @!P0 BRA `(.L_x_7361) ;  /* 0xfffffffc00f08947 */ /* 0x002fea000383ffff */
[----:B------:R-:W-:Y:S05]  /*140a0*/  BRA `(.L_x_7402) ;  /* 0xffffffe800c07947 */ /* 0x000fea000383ffff */
.L_x_7362:
        /* <DEDUP_REMOVED lines=11> */
.L_x_7404:
[----:B------:R-:W-:Y:S05]  /*14160*/  BSYNC B0 ;  /* 0x0000000000007941 */ /* 0x000fea0003800000 */
.L_x_7403:
[----:B------:R-:W-:Y:S05]  /*14170*/  BRA `(.L_x_7405) ;  /* 0xffffffe800a47947 */ /* 0x000fea000383ffff */
.L_x_7363:
[----:B------:R-:W-:Y:S01]  /*14180*/  BSSY B0, `(.L_x_7406) ;  /* 0x0000006000007945 */ /* 0x000fe20003800000 */
[----:B------:R-:W-:-:S07]  /*14190*/  IMAD.MOV.U32 R15, RZ, RZ, -0x1 ;  /* 0xffffffffff0f7424 */ /* 0x000fce00078e00ff */
[----:B0-----:R-:W-:Y:S05]  /*141a0*/  WARPSYNC.COLLECTIVE R15, `(.L_x_7407) ;  /* 0x000000000f0c7348 */ /* 0x001fea0003c00000 */
[----:B------:R-:W-:Y:S02]  /*141b0*/  ELECT P6, UR62, PT ;  /* 0x00000000003e782f */ /* 0x000fe400038c0000 */
[----:B------:R-:W-:Y:S01]  /*141c0*/  MOV R14, UR62 ;  /* 0x0000003e000e7c02 */ /* 0x000fe20008000f00 */
[----:B0-----:R-:W-:Y:S10]  /*141d0*/  ENDCOLLECTIVE ;  /* 0x000000000000791b */ /* 0x001ff40003800000 */
.L_x_7407:
[----:B------:R-:W-:Y:S05]  /*141e0*/  BSYNC B0 ;  /* 0x0000000000007941 */ /* 0x000fea0003800000 */
.L_x_7406:
[----:B------:R-:W-:Y:S05]  /*141f0*/  BRA `(.L_x_7408) ;  /* 0xffffffe800987947 */ /* 0x000fea000383ffff */
.L_x_7365:
[----:B0-----:R0:W1:Y:S02]  /*14200*/  SYNCS.PHASECHK.TRANS64.TRYWAIT P0, [R6+URZ], R5 ;  /* 0x00000005060075a7 */ /* 0x001064000800017f */
[----:B-1----:R-:W-:Y:S05]  /*14210*/  @!P0 NANOSLEEP.SYNCS 0x989680 ;  /* 0x009896800000895d */ /* 0x002fea0003900000 */
[----:B------:R-:W1:Y:S02]  /*14220*/  @!P0 SYNCS.PHASECHK.TRANS64 P0, [R6+URZ], R5 ;  /* 0x00000005060085a7 */ /* 0x000e64000800007f */
[----:B-1----:R-:W-:Y:S05]  /*14230*/  @!P0 BRA `(.L_x_7365) ;  /* 0xfffffffc00f08947 */ /* 0x002fea000383ffff */
[----:B------:R-:W-:Y:S05]  /*14240*/  BRA `(.L_x_7409) ;  /* 0xffffffe800cc7947 */ /* 0x000fea000383ffff */
.L_x_7366:
[----:B-1----:R1:W2:Y:S02]  /*14250*/  SYNCS.PHASECHK.TRANS64.TRYWAIT P0, [R3+URZ], R4 ;  /* 0x00000004030075a7 */ /* 0x0022a4000800017f */
[----:B--2---:R-:W-:Y:S05]  /*14260*/  @!P0 NANOSLEEP.SYNCS 0x989680 ;  /* 0x009896800000895d */ /* 0x004fea0003900000 */
[----:B------:R-:W2:Y:S02]  /*14270*/  @!P0 SYNCS.PHASECHK.TRANS64 P0, [R3+URZ], R4 ;  /* 0x00000004030085a7 */ /* 0x000ea4000800007f */
[----:B--2---:R-:W-:Y:S05]  /*14280*/  @!P0 BRA `(.L_x_7366) ;  /* 0xfffffffc00f08947 */ /* 0x004fea000383ffff */
[----:B------:R-:W-:Y:S05]  /*14290*/  BRA `(.L_x_7410) ;  /* 0xffffffe800c07947 */ /* 0x000fea000383ffff */
.L_x_7368:
[----:B-1----:R1:W2:Y:S02]  /*142a0*/  SYNCS.PHASECHK.TRANS64.TRYWAIT P0, [R0+URZ], R5 ;  /* 0x00000005000075a7 */ /* 0x0022a4000800017f */
[----:B--2---:R-:W-:Y:S05]  /*142b0*/  @!P0 NANOSLEEP.SYNCS 0x989680 ;  /* 0x009896800000895d */ /* 0x004fea0003900000 */
[----:B------:R-:W2:Y:S02]  /*142c0*/  @!P0 SYNCS.PHASECHK.TRANS64 P0, [R0+URZ], R5 ;  /* 0x00000005000085a7 */ /* 0x000ea4000800007f */
[----:B--2---:R-:W-:Y:S05]  /*142d0*/  @!P0 BRA `(.L_x_7368) ;  /* 0xfffffffc00f08947 */ /* 0x004fea000383ffff */
[----:B------:R-:W-:Y:S05]  /*142e0*/  BRA `(.L_x_7411) ;  /* 0xffffffe800c47947 */ /* 0x000fea000383ffff */
.L_x_7412:
        /* <DEDUP_REMOVED lines=9> */
.L_x_14860:


//--------------------- .text._ZN7cutlass13device_kernelIN5flash11enable_sm90INS1_16FlashAttnFwdSm90INS1_25CollectiveMainloopFwdSm90ILi2EN4cute5tupleIJNS5_1CILi1EEES8_S8_EEENS6_IJNS7_ILi128EEESA_SA_EEELi128ENS_6half_tEfNS_4arch4Sm90ELb0ELb1ELb0ELb1ELb0ELb0ELb0ELb1ELb1ELb1ELb1ELb0EEENS1_21CollectiveEpilogueFwdISB_S9_SC_SE_Li256ELb1ELb1ELb1ELb0EEENS1_36VarlenDynamicPersistentTileSchedulerILi128ELi128ELi256ELi128ELb1ELb1ELb1ELb1ELb0ELb1EEEEEEEEEvNT_6ParamsE --------------------------
	.section	.text._ZN7cutlass13device_kernelIN5flash11enable_sm90INS1_16FlashAttnFwdSm90INS1_25CollectiveMainloopFwdSm90ILi2EN4cute5tupleIJNS5_1CILi1EEES8_S8_EEENS6_IJNS7_ILi128EEESA_SA_EEELi128ENS_6half_tEfNS_4arch4Sm90ELb0ELb1ELb0ELb1ELb0ELb0ELb0ELb1ELb1ELb1ELb1ELb0EEENS1_21CollectiveEpilogueFwdISB_S9_SC_SE_Li256ELb1ELb1ELb1ELb0EEENS1_36VarlenDynamicPersistentTileSchedulerILi128ELi128ELi256ELi128ELb1ELb1ELb1ELb1ELb0ELb1EEEEEEEEEvNT_6ParamsE,"ax",@progbits
	.align	128
.text._ZN7cutlass13device_kernelIN5flash11enable_sm90INS1_16FlashAttnFwdSm90INS1_25CollectiveMainloopFwdSm90ILi2EN4cute5tupleIJNS5_1CILi1EEES8_S8_EEENS6_IJNS7_ILi128EEESA_SA_EEELi128ENS_6half_tEfNS_4arch4Sm90ELb0ELb1ELb0ELb1ELb0ELb0ELb0ELb1ELb1ELb1ELb1ELb0EEENS1_21CollectiveEpilogueFwdISB_S9_SC_SE_Li256ELb1ELb1ELb1ELb0EEENS1_36VarlenDynamicPersistentTileSchedulerILi128ELi128ELi256ELi128ELb1ELb1ELb1ELb1ELb0ELb1EEEEEEEEEvNT_6ParamsE:
        .type           _ZN7cutlass13device_kernelIN5flash11enable_sm90INS1_16FlashAttnFwdSm90INS1_25CollectiveMainloopFwdSm90ILi2EN4cute5tupleIJNS5_1CILi1EEES8_S8_EEENS6_IJNS7_ILi128EEESA_SA_EEELi128ENS_6half_tEfNS_4arch4Sm90ELb0ELb1ELb0ELb1ELb0ELb0ELb0ELb1ELb1ELb1ELb1ELb0EEENS1_21CollectiveEpilogueFwdISB_S9_SC_SE_Li256ELb1ELb1ELb1ELb0EEENS1_36VarlenDynamicPersistentTileSchedulerILi128ELi128ELi256ELi128ELb1ELb1ELb1ELb1ELb0ELb1EEEEEEEEEvNT_6ParamsE,@function
        .size           _ZN7cutlass13device_kernelIN5flash11enable_sm90INS1_16FlashAttnFwdSm90INS1_25CollectiveMainloopFwdSm90ILi2EN4cute5tupleIJNS5_1CILi1EEES8_S8_EEENS6_IJNS7_ILi128EEESA_SA_EEELi128ENS_6half_tEfNS_4arch4Sm90ELb0ELb1ELb0ELb1ELb0ELb0ELb0ELb1ELb1ELb1ELb1ELb0EEENS1_21CollectiveEpilogueFwdISB_S9_SC_SE_Li256ELb1ELb1ELb1ELb0EEENS1_36VarlenDynamicPersistentTileSchedulerILi128ELi128ELi256ELi128ELb1ELb1ELb1ELb1ELb0ELb1EEEEEEEEEvNT_6ParamsE,(.L_x_14861 - _ZN7cutlass13device_kernelIN5flash11enable_sm90INS1_16FlashAttnFwdSm90INS1_25CollectiveMainloopFwdSm90ILi2EN4cute5tupleIJNS5_1CILi1EEES8_S8_EEENS6_IJNS7_ILi128EEESA_SA_EEELi128ENS_6half_tEfNS_4arch4Sm90ELb0ELb1ELb0ELb1ELb0ELb0ELb0ELb1ELb1ELb1ELb1ELb0EEENS1_21CollectiveEpilogueFwdISB_S9_SC_SE_Li256ELb1ELb1ELb1ELb0EEENS1_36VarlenDynamicPersistentTileSchedulerILi128ELi128ELi256ELi128ELb1ELb1ELb1ELb1ELb0ELb1EEEEEEEEEvNT_6ParamsE)
        .other          _ZN7cutlass13device_kernelIN5flash11enable_sm90INS1_16FlashAttnFwdSm90INS1_25CollectiveMainloopFwdSm90ILi2EN4cute5tupleIJNS5_1CILi1EEES8_S8_EEENS6_IJNS7_ILi128EEESA_SA_EEELi128ENS_6half_tEfNS_4arch4Sm90ELb0ELb1ELb0ELb1ELb0ELb0ELb0ELb1ELb1ELb1ELb1ELb0EEENS1_21CollectiveEpilogueFwdISB_S9_SC_SE_Li256ELb1ELb1ELb1ELb0EEENS1_36VarlenDynamicPersistentTileSchedulerILi128ELi128ELi256ELi128ELb1ELb1ELb1ELb1ELb0ELb1EEEEEEEEEvNT_6ParamsE,@"STO_CUDA_ENTRY STV_DEFAULT"
_ZN7cutlass13device_kernelIN5flash11enable_sm90INS1_16FlashAttnFwdSm90INS1_25CollectiveMainloopFwdSm90ILi2EN4cute5tupleIJNS5_1CILi1EEES8_S8_EEENS6_IJNS7_ILi128EEESA_SA_EEELi128ENS_6half_tEfNS_4arch4Sm90ELb0ELb1ELb0ELb1ELb0ELb0ELb0ELb1ELb1ELb1ELb1ELb0EEENS1_21CollectiveEpilogueFwdISB_S9_SC_SE_Li256ELb1ELb1ELb1ELb0EEENS1_36VarlenDynamicPersistentTileSchedulerILi128ELi128ELi256ELi128ELb1ELb1ELb1ELb1ELb0ELb1EEEEEEEEEvNT_6ParamsE:
        /* <DEDUP_REMOVED lines=18> */
.L_x_7414:
[----:B------:R-:W-:Y:S05]  /*0120*/  BSYNC B0 ;  /* 0x0000000000007941 */ /* 0x000fea0003800000 */
.L_x_7413:
        /* <DEDUP_REMOVED lines=41> */
.L_x_7415:
        /* <DEDUP_REMOVED lines=22> */
.L_x_7416:
        /* <DEDUP_REMOVED lines=18> */
.L_x_7417:
        /* <DEDUP_REMOVED lines=22> */
.L_x_7418:
        /* <DEDUP_REMOVED lines=22> */
.L_x_7419:
[----:B------:R-:W-:Y:S01]  /*0900*/  PLOP3.LUT P0, PT, PT, PT, UP0, 0x80, 0x0 ;  /* 0x000000000000781c */ /* 0x000fe20003f0f008 */
[----:B------:R-:W-:Y:S01]  /*0910*/  UMOV UR36, 0x1 ;  /* 0x0000000100247882 */ /* 0x000fe20000000000 */
[----:B------:R-:W-:Y:S01]  /*0920*/  NOP ;  /* 0x0000000000007918 */ /* 0x000fe20000000000 */
[----:B------:R-:W-:Y:S01]  /*0930*/  USEL UR36, UR36, 0x2, !UP0 ;  /* 0x0000000224247887 */ /* 0x000fe2000c000000 */
[----:B------:R-:W-:Y:S01]  /*0940*/  ULDC.64 UR52, c[0x0][0x208] ;  /* 0x0000820000347ab9 */ /* 0x000fe20000000a00 */
[----:B012-4-:R-:W-:Y:S08]  /*0950*/  BAR.SYNC.DEFER_BLOCKING 0x0 ;  /* 0x0000000000007b1d */ /* 0x017ff00000010000 */
[----:B------:R-:W-:Y:S05]  /*0960*/  @!P0 BRA `(.L_x_7420) ;  /* 0x0000010400e48947 */ /* 0x000fea0003800000 */
.L_x_7421:
[----:B------:R-:W-:-:S08]  /*0970*/  NOP ;  /* 0x0000000000007918 */ /* 0x000fd00000000000 */
[----:B------:R-:W0:Y:S02]  /*0980*/  USETMAXREG.TRY_ALLOC.CTAPOOL UP0, 0xf0 ;  /* 0x000000f0000079c8 */ /* 0x000e240008000600 */
[----:B0-----:R-:W-:-:S13]  /*0990*/  PLOP3.LUT P0, PT, PT, PT, UP0, 0x80, 0x0 ;  /* 0x000000000000781c */ /* 0x001fda0003f0f008 */
[----:B------:R-:W-:Y:S05]  /*09a0*/  @!P0 BRA `(.L_x_7421) ;  /* 0xfffffffc00f08947 */ /* 0x000fea000383ffff */
[----:B------:R-:W-:Y:S01]  /*09b0*/  LOP3.LUT R0, R6, 0xffffff80, RZ, 0xc0, !PT ;  /* 0xffffff8006007812 */ /* 0x000fe200078ec0ff */
[----:B------:R-:W0:Y:S08]  /*09c0*/  S2UR UR5, SR_CgaCtaId ;  /* 0x00000000000579c3 */ /* 0x000e300000008800 */
[----:B------:R-:W-:Y:S06]  /*09d0*/  BAR.ARV 0x8, 0x180 ;  /* 0x0206000000007b1d */ /* 0x000fec0000002000 */
[----:B------:R-:W-:Y:S01]  /*09e0*/  ISETP.NE.AND P0, PT, R0, 0x80, PT ;  /* 0x000000800000780c */ /* 0x000fe20003f05270 */
[----:B------:R-:W-:-:S12]  /*09f0*/  UMOV UR4, 0x400 ;  /* 0x0000040000047882 */ /* 0x000fd80000000000 */
[----:B------:R-:W-:Y:S06]  /*0a00*/  @!P0 BAR.ARV 0x9, 0x100 ;  /* 0x0244000000008b1d */ /* 0x000fec0000002000 */
[----:B0-----:R-:W-:Y:S02]  /*0a10*/  ULEA UR4, UR5, UR4, 0x18 ;  /* 0x0000000405047291 */ /* 0x001fe4000f8ec03f */
[----:B------:R-:W-:Y:S07]  /*0a20*/  BAR.SYNC.DEFER_BLOCKING 0x5, 0x180 ;  /* 0x0146000000007b1d */ /* 0x000fee0000010000 */
[----:B------:R-:W0:Y:S01]  /*0a30*/  LDS.128 R12, [UR4+0x288d0] ;  /* 0x0288d004ff0c7984 */ /* 0x000e220008000c00 */
[----:B------:R-:W-:Y:S01]  /*0a40*/  ULDC UR4, c[0x0][0xc3c] ;  /* 0x00030f0000047ab9 */ /* 0x000fe20000000800 */
[----:B------:R-:W-:Y:S06]  /*0a50*/  BAR.ARV 0x4, 0x180 ;  /* 0x0106000000007b1d */ /* 0x000fec0000002000 */
[----:B0-----:R-:W-:-:S13]  /*0a60*/  ISETP.GE.AND P0, PT, R15, UR4, PT ;  /* 0x000000040f007c0c */ /* 0x001fda000bf06270 */
[----:B------:R-:W-:Y:S05]  /*0a70*/  @P0 EXIT ;  /* 0x000000000000094d */ /* 0x000fea0003800000 */
[----:B------:R-:W-:Y:S01]  /*0a80*/  VIADD R221, R6, 0xffffff80 ;  /* 0xffffff8006dd7836 */ /* 0x000fe20000000000 */
[----:B------:R-:W-:Y:S01]  /*0a90*/  R2UR UR5, R13 ;  /* 0x000000000d0572ca */ /* 0x000fe200000e0000 */
[----:B------:R-:W-:Y:S01]  /*0aa0*/  ULOP3.LUT UR49, UR36, 0x1, URZ, 0xfc, !UPT ;  /* 0x0000000124317892 */ /* 0x000fe2000f8efc3f */
[----:B------:R-:W-:Y:S01]  /*0ab0*/  R2UR UR7, R14 ;  /* 0x000000000e0772ca */ /* 0x000fe200000e0000 */
[----:B------:R-:W-:Y:S01]  /*0ac0*/  UMOV UR48, URZ ;  /* 0x0000003f00307c82 */ /* 0x000fe20008000000 */
[----:B------:R-:W-:Y:S01]  /*0ad0*/  SHF.R.S32.HI R0, RZ, 0x1f, R221 ;  /* 0x0000001fff007819 */ /* 0x000fe200000114dd */
[----:B------:R-:W-:Y:S01]  /*0ae0*/  UMOV UR50, URZ ;  /* 0x0000003f00327c82 */ /* 0x000fe20008000000 */
[----:B------:R-:W-:Y:S01]  /*0af0*/  R2UR UR6, R15 ;  /* 0x000000000f0672ca */ /* 0x000fe200000e0000 */
[----:B------:R-:W-:Y:S01]  /*0b00*/  UMOV UR47, URZ ;  /* 0x0000003f002f7c82 */ /* 0x000fe20008000000 */
[CC--:B------:R-:W-:Y:S02]  /*0b10*/  LEA.HI R3, R0.reuse, R221.reuse, RZ, 0x7 ;  /* 0x000000dd00037211 */ /* 0x0c0fe400078f38ff */
[----:B------:R-:W-:-:S02]  /*0b20*/  LEA.HI R4, R0, R221, RZ, 0x5 ;  /* 0x000000dd00047211 */ /* 0x000fc400078f28ff */
[----:B------:R-:W-:Y:S02]  /*0b30*/  LOP3.LUT R2, R3, 0xffffff80, RZ, 0xc0, !PT ;  /* 0xffffff8003027812 */ /* 0x000fe400078ec0ff */
[----:B------:R-:W-:Y:S01]  /*0b40*/  SHF.R.S32.HI R216, RZ, 0x7, R3 ;  /* 0x00000007ffd87819 */ /* 0x000fe20000011403 */
[----:B------:R-:W-:Y:S02]  /*0b50*/  IMAD.SHL.U32 R6, R4, 0x20, RZ ;  /* 0x0000002004067824 */ /* 0x000fe400078e00ff */
[----:B------:R-:W-:Y:S01]  /*0b60*/  IMAD.IADD R199, R221, 0x1, -R2 ;  /* 0x00000001ddc77824 */ /* 0x000fe200078e0a02 */
[----:B------:R-:W-:Y:S02]  /*0b70*/  LEA.HI R2, R0, R221, RZ, 0x4 ;  /* 0x000000dd00027211 */ /* 0x000fe400078f20ff */
[----:B------:R-:W-:Y:S02]  /*0b80*/  LOP3.LUT R7, R6, 0xfffffc00, RZ, 0xc0, !PT ;  /* 0xfffffc0006077812 */ /* 0x000fe400078ec0ff */
[----:B------:R-:W-:-:S02]  /*0b90*/  LOP3.LUT R4, R2, 0x3fffff0, RZ, 0xc0, !PT ;  /* 0x03fffff002047812 */ /* 0x000fc400078ec0ff */
[----:B------:R-:W-:Y:S02]  /*0ba0*/  SHF.R.S32.HI R5, RZ, 0x4, R2 ;  /* 0x00000004ff057819 */ /* 0x000fe40000011402 */
[----:B------:R-:W-:Y:S01]  /*0bb0*/  SHF.R.S32.HI R8, RZ, 0x1f, R199 ;  /* 0x0000001fff087819 */ /* 0x000fe200000114c7 */
[----:B------:R-:W-:Y:S01]  /*0bc0*/  IMAD.IADD R4, R221, 0x1, -R4 ;  /* 0x00000001dd047824 */ /* 0x000fe200078e0a04 */
[----:B------:R-:W-:Y:S02]  /*0bd0*/  LEA.HI R2, R2, R5, RZ, 0x1 ;  /* 0x0000000502027211 */ /* 0x000fe400078f08ff */
[----:B------:R-:W-:Y:S01]  /*0be0*/  LEA.HI R9, R8, R199, RZ, 0x2 ;  /* 0x000000c708097211 */ /* 0x000fe200078f10ff */
[----:B------:R-:W-:Y:S01]  /*0bf0*/  IMAD R7, R4, 0x40, R7 ;  /* 0x0000004004077824 */ /* 0x000fe200078e0207 */
[----:B------:R-:W-:Y:S02]  /*0c00*/  LEA.HI R4, R0, R221, RZ, 0x2 ;  /* 0x000000dd00047211 */ /* 0x000fe400078f10ff */
[----:B------:R-:W-:-:S02]  /*0c10*/  LOP3.LUT R2, R2, 0x1ffffffe, RZ, 0xc0, !PT ;  /* 0x1ffffffe02027812 */ /* 0x000fc400078ec0ff */
[----:B------:R-:W-:Y:S02]  /*0c20*/  LOP3.LUT R4, R4, 0xfffffffc, RZ, 0xc0, !PT ;  /* 0xfffffffc04047812 */ /* 0x000fe400078ec0ff */
[--C-:B------:R-:W-:Y:S01]  /*0c30*/  SHF.R.S32.HI R6, RZ, 0x2, R9.reuse ;  /* 0x00000002ff067819 */ /* 0x100fe20000011409 */
[----:B------:R-:W-:Y:S01]  /*0c40*/  IMAD.IADD R2, R5, 0x1, -R2 ;  /* 0x0000000105027824 */ /* 0x000fe200078e0a02 */
[----:B------:R-:W-:Y:S01]  /*0c50*/  SHF.R.S32.HI R11, RZ, 0x1f, R9 ;  /* 0x0000001fff0b7819 */ /* 0x000fe20000011409 */
[----:B------:R-:W-:Y:S01]  /*0c60*/  IMAD.IADD R4, R221, 0x1, -R4 ;  /* 0x00000001dd047824 */ /* 0x000fe200078e0a04 */
[----:B------:R-:W-:Y:S01]  /*0c70*/  LEA.HI R0, R0, R221, RZ, 0x3 ;  /* 0x000000dd00007211 */ /* 0x000fe200078f18ff */
[----:B------:R-:W-:Y:S01]  /*0c80*/  IMAD R218, R2, 0x8, R7 ;  /* 0x0000000802da7824 */ /* 0x000fe200078e0207 */
[----:B------:R-:W-:Y:S02]  /*0c90*/  LEA.HI R11, R11, R6, RZ, 0x3 ;  /* 0x000000060b0b7211 */ /* 0x000fe400078f18ff */
[----:B------:R-:W-:-:S02]  /*0ca0*/  LEA.HI R2, R4, R4, RZ, 0x1 ;  /* 0x0000000404027211 */ /* 0x000fc400078f08ff */
[----:B------:R-:W-:Y:S02]  /*0cb0*/  LOP3.LUT R22, R0, 0xfffffff8, RZ, 0xc0, !PT ;  /* 0xfffffff800167812 */ /* 0x000fe400078ec0ff */
[----:B------:R-:W-:Y:S02]  /*0cc0*/  LOP3.LUT R5, R2, 0x1ffffffe, RZ, 0xc0, !PT ;  /* 0x1ffffffe02057812 */ /* 0x000fe400078ec0ff */
[----:B------:R-:W-:Y:S01]  /*0cd0*/  LOP3.LUT R2, R9, 0x7ffffffc, RZ, 0xc0, !PT ;  /* 0x7ffffffc09027812 */ /* 0x000fe200078ec0ff */
[----:B------:R-:W-:Y:S01]  /*0ce0*/  IMAD.IADD R22, R221, 0x1, -R22 ;  /* 0x00000001dd167824 */ /* 0x000fe200078e0a16 */
[----:B------:R-:W-:Y:S01]  /*0cf0*/  LOP3.LUT R11, R11, 0xfffffff8, RZ, 0xc0, !PT ;  /* 0xfffffff80b0b7812 */ /* 0x000fe200078ec0ff */
[----:B------:R-:W-:Y:S01]  /*0d00*/  IMAD.IADD R4, R4, 0x1, -R5 ;  /* 0x0000000104047824 */ /* 0x000fe200078e0a05 */
[----:B------:R-:W-:Y:S01]  /*0d10*/  LEA.HI R8, R8, R199, RZ, 0x5 ;  /* 0x000000c708087211 */ /* 0x000fe200078f28ff */
[----:B------:R-:W-:Y:S01]  /*0d20*/  IMAD.IADD R2, R199, 0x1, -R2 ;  /* 0x00000001c7027824 */ /* 0x000fe200078e0a02 */
[----:B------:R-:W-:Y:S01]  /*0d30*/  LEA.HI R3, R3, R216, RZ, 0x1 ;  /* 0x000000d803037211 */ /* 0x000fe200078f08ff */
[----:B------:R-:W-:Y:S01]  /*0d40*/  IMAD.IADD R11, R6, 0x1, -R11 ;  /* 0x00000001060b7824 */ /* 0x000fe200078e0a0b */
[----:B------:R-:W-:Y:S01]  /*0d50*/  SHF.R.S32.HI R8, RZ, 0x5, R8 ;  /* 0x00000005ff087819 */ /* 0x000fe20000011408 */
[----:B------:R-:W-:Y:S01]  /*0d60*/  IMAD.SHL.U32 R18, R22, 0x8, RZ ;  /* 0x0000000816127824 */ /* 0x000fe200078e00ff */
[----:B------:R-:W-:Y:S01]  /*0d70*/  LOP3.LUT R3, R3, 0x3fffffe, RZ, 0xc0, !PT ;  /* 0x03fffffe03037812 */ /* 0x000fe200078ec0ff */
[----:B------:R-:W-:Y:S01]  /*0d80*/  IMAD.SHL.U32 R16, R2, 0x2, RZ ;  /* 0x0000000202107824 */ /* 0x000fe200078e00ff */
[----:B------:R-:W-:Y:S01]  /*0d90*/  SHF.R.S32.HI R198, RZ, 0x3, R0 ;  /* 0x00000003ffc67819 */ /* 0x000fe20000011400 */
[----:B------:R-:W-:Y:S01]  /*0da0*/  IMAD R8, R8, 0x10, R11 ;  /* 0x0000001008087824 */ /* 0x000fe200078e020b */
[----:B------:R-:W-:Y:S01]  /*0db0*/  SHF.R.S32.HI R220, RZ, 0x1f, R18 ;  /* 0x0000001fffdc7819 */ /* 0x000fe20000011412 */
[----:B------:R-:W-:Y:S01]  /*0dc0*/  IMAD.IADD R3, R216, 0x1, -R3 ;  /* 0x00000001d8037824 */ /* 0x000fe200078e0a03 */
[----:B------:R-:W-:Y:S01]  /*0dd0*/  SHF.R.S32.HI R215, RZ, 0x1f, R16 ;  /* 0x0000001fffd77819 */ /* 0x000fe20000011410 */
[----:B------:R-:W-:-:S02]  /*0de0*/  VIADD R19, R18, 0x40 ;  /* 0x0000004012137836 */ /* 0x000fc40000000000 */
        /* <DEDUP_REMOVED lines=31> */
[----:B------:R-:W-:Y:S01]  /*0fe0*/  SHF.R.S32.HI R200, RZ, 0x1f, R23 ;  /* 0x0000001fffc87819 */ /* 0x000fe20000011417 */
[----:B------:R-:W-:-:S07]  /*0ff0*/  IMAD R17, R4, 0x8, R217 ;  /* 0x0000000804117824 */ /* 0x000fce00078e02d9 */
.L_x_7525:
[----:B------:R-:W-:Y:S02]  /*1000*/  ULDC.64 UR8, c[0x0][0xa28] ;  /* 0x00028a0000087ab9 */ /* 0x000fe40000000a00 */
        /* <DEDUP_REMOVED lines=10> */
[----:B0-2---:R-:W-:Y:S02]  /*10b0*/  IMAD.U32 R2, RZ, RZ, UR8 ;  /* 0x00000008ff027e24 */ /* 0x005fe4000f8e00ff */
[----:B------:R-:W-:Y:S01]  /*10c0*/  IMAD.U32 R3, RZ, RZ, UR9 ;  /* 0x00000009ff037e24 */ /* 0x000fe2000f8e00ff */
[----:B------:R-:W-:Y:S02]  /*10d0*/  @UP1 UIMAD.WIDE UR8, UR6, 0x4, UR10 ;  /* 0x00000004060818a5 */ /* 0x000fe4000f8e020a */
[----:B------:R-:W-:Y:S02]  /*10e0*/  ULOP3.LUT UR4, UR7, 0xff000000, URZ, 0xc0, !UPT ;  /* 0xff00000007047892 */ /* 0x000fe4000f8ec03f */
[----:B------:R-:W2:Y:S01]  /*10f0*/  @P0 LDG.E R2, desc[UR52][R2.64] ;  /* 0x0000003402020981 */ /* 0x000ea2000c1e1900 */
[----:B------:R-:W-:Y:S01]  /*1100*/  ULDC.64 UR10, c[0x0][0xa20] ;  /* 0x00028800000a7ab9 */ /* 0x000fe20000000a00 */
[----:B---3--:R-:W-:-:S02]  /*1110*/  IMAD.U32 R4, RZ, RZ, UR8 ;  /* 0x00000008ff047e24 */ /* 0x008fc4000f8e00ff */
[----:B------:R-:W-:Y:S01]  /*1120*/  IMAD.U32 R5, RZ, RZ, UR9 ;  /* 0x00000009ff057e24 */ /* 0x000fe2000f8e00ff */
[----:B------:R-:W-:-:S04]  /*1130*/  ULDC.64 UR8, c[0x0][0x418] ;  /* 0x0001060000087ab9 */ /* 0x000fc80000000a00 */
[----:B------:R-:W3:Y:S01]  /*1140*/  @P2 LDG.E R4, desc[UR52][R4.64] ;  /* 0x0000003404042981 */ /* 0x000ee2000c1e1900 */
[----:B------:R-:W-:Y:S01]  /*1150*/  UISETP.NE.U32.AND UP0, UPT, UR8, URZ, UPT ;  /* 0x0000003f0800728c */ /* 0x000fe2000bf05070 */
[----:B------:R-:W-:Y:S01]  /*1160*/  ISETP.NE.U32.AND P1, PT, RZ, UR10, PT ;  /* 0x0000000aff007c0c */ /* 0x000fe2000bf25070 */
[----:B------:R-:W-:Y:S02]  /*1170*/  ULOP3.LUT UR45, UR7, 0xff0000, URZ, 0xc0, !UPT ;  /* 0x00ff0000072d7892 */ /* 0x000fe4000f8ec03f */
[----:B------:R-:W-:Y:S01]  /*1180*/  UISETP.NE.AND.EX UP0, UPT, UR9, URZ, UPT, UP0 ;  /* 0x0000003f0900728c */ /* 0x000fe2000bf05300 */
[----:B------:R-:W-:Y:S01]  /*1190*/  ISETP.NE.AND.EX P1, PT, RZ, UR11, PT, P1 ;  /* 0x0000000bff007c0c */ /* 0x000fe2000bf25310 */
[----:B------:R-:W-:Y:S01]  /*11a0*/  ULDC UR8, c[0x0][0x424] ;  /* 0x0001090000087ab9 */ /* 0x000fe20000000800 */
[----:B------:R-:W-:Y:S02]  /*11b0*/  USHF.R.U32.HI UR4, URZ, 0x8, UR4 ;  /* 0x000000083f047899 */ /* 0x000fe40008011604 */
[----:B------:R-:W-:Y:S01]  /*11c0*/  USEL UR8, UR8, 0x1, UP0 ;  /* 0x0000000108087887 */ /* 0x000fe20008000000 */
[----:B------:R-:W-:Y:S01]  /*11d0*/  ULDC UR9, c[0x0][0x2f0] ;  /* 0x0000bc0000097ab9 */ /* 0x000fe20000000800 */
[----:B------:R-:W-:Y:S01]  /*11e0*/  UMOV UR38, URZ ;  /* 0x0000003f00267c82 */ /* 0x000fe20008000000 */
[----:B------:R-:W-:Y:S01]  /*11f0*/  ULEA.HI UR45, UR45, UR4, URZ, 0x10 ;  /* 0x000000042d2d7291 */ /* 0x000fe2000f8f803f */
[----:B------:R-:W-:Y:S01]  /*1200*/  ULDC UR46, c[0x0][0x288] ;  /* 0x0000a200002e7ab9 */ /* 0x000fe20000000800 */
[----:B------:R-:W-:-:S02]  /*1210*/  UIMAD UR4, UR8, UR9, URZ ;  /* 0x00000009080472a4 */ /* 0x000fc4000f8e023f */
[----:B------:R-:W-:Y:S01]  /*1220*/  ULOP3.LUT UR42, UR7, 0xffff, URZ, 0xc0, !UPT ;  /* 0x0000ffff072a7892 */ /* 0x000fe2000f8ec03f */
[----:B--2---:R-:W-:Y:S02]  /*1230*/  @P0 R2UR UR38, R2 ;  /* 0x00000000022602ca */ /* 0x004fe400000e0000 */
[----:B---3--:R-:W-:Y:S01]  /*1240*/  @P2 R2UR UR46, R4 ;  /* 0x00000000042e22ca */ /* 0x008fe200000e0000 */
[----:B-1--45:R-:W-:-:S14]  /*1250*/  @P2 BRA `(.L_x_7422) ;  /* 0x0000000000342947 */ /* 0x032fdc0003800000 */
[----:B------:R-:W-:Y:S02]  /*1260*/  ULDC.64 UR8, c[0x0][0xa00] ;  /* 0x0002800000087ab9 */ /* 0x000fe40000000a00 */
[----:B------:R-:W-:-:S04]  /*1270*/  ISETP.NE.U32.AND P0, PT, RZ, UR8, PT ;  /* 0x00000008ff007c0c */ /* 0x000fc8000bf05070 */
[----:B------:R-:W-:-:S13]  /*1280*/  ISETP.NE.AND.EX P0, PT, RZ, UR9, PT, P0 ;  /* 0x00000009ff007c0c */ /* 0x000fda000bf05300 */
[----:B------:R-:W-:Y:S05]  /*1290*/  @!P0 BRA `(.L_x_7422) ;  /* 0x0000000000248947 */ /* 0x000fea0003800000 */
[----:B------:R-:W-:Y:S02]  /*12a0*/  ULDC.64 UR8, c[0x0][0xa00] ;  /* 0x0002800000087ab9 */ /* 0x000fe40000000a00 */
        /* <DEDUP_REMOVED lines=8> */
.L_x_7422:
[----:B------:R-:W-:Y:S01]  /*1330*/  UMOV UR43, UR6 ;  /* 0x00000006002b7c82 */ /* 0x000fe20008000000 */
[----:B------:R-:W-:Y:S05]  /*1340*/  @!P1 BRA `(.L_x_7423) ;  /* 0x00000000001c9947 */ /* 0x000fea0003800000 */
[----:B------:R-:W-:Y:S02]  /*1350*/  ULDC.64 UR8, c[0x0][0xa20] ;  /* 0x0002880000087ab9 */ /* 0x000fe40000000a00 */
[----:B------:R-:W-:-:S06]  /*1360*/  UIMAD.WIDE UR6, UR6, 0x4, UR8 ;  /* 0x00000004060678a5 */ /* 0x000fcc000f8e0208 */
[----:B------:R-:W-:Y:S02]  /*1370*/  IMAD.U32 R2, RZ, RZ, UR6 ;  /* 0x00000006ff027e24 */ /* 0x000fe4000f8e00ff */
[----:B------:R-:W-:-:S05]  /*1380*/  IMAD.U32 R3, RZ, RZ, UR7 ;  /* 0x00000007ff037e24 */ /* 0x000fca000f8e00ff */
[----:B------:R-:W2:Y:S02]  /*1390*/  LDG.E R2, desc[UR52][R2.64] ;  /* 0x0000003402027981 */ /* 0x000ea4000c1e1900 */
[----:B--2---:R-:W-:Y:S01]  /*13a0*/  R2UR UR4, R2 ;  /* 0x00000000020472ca */ /* 0x004fe200000e0000 */
[----:B------:R-:W-:-:S14]  /*13b0*/  BRA `(.L_x_7424) ;  /* 0x0000000000347947 */ /* 0x000fdc0003800000 */
.L_x_7423:
        /* <DEDUP_REMOVED lines=13> */
.L_x_7424:
[----:B------:R-:W-:Y:S01]  /*1490*/  ULDC UR6, c[0x0][0x448] ;  /* 0x0001120000067ab9 */ /* 0x000fe20000000800 */
[----:B------:R-:W-:Y:S02]  /*14a0*/  USHF.L.U32 UR37, UR5, 0x7, URZ ;  /* 0x0000000705257899 */ /* 0x000fe4000800063f */
[----:B------:R-:W-:Y:S02]  /*14b0*/  UISETP.NE.AND UP0, UPT, UR6, 0x1, UPT ;  /* 0x000000010600788c */ /* 0x000fe4000bf05270 */
[----:B------:R-:W-:Y:S02]  /*14c0*/  UIADD3 UR38, -UR38, UR4, URZ ;  /* 0x0000000426267290 */ /* 0x000fe4000fffe13f */
[----:B------:R-:W-:Y:S01]  /*14d0*/  UIADD3 UR8, UR37, 0x7f, URZ ;  /* 0x0000007f25087890 */ /* 0x000fe2000fffe03f */
[----:B------:R-:W-:Y:S01]  /*14e0*/  ULDC.64 UR4, c[0x0][0x9e0] ;  /* 0x0002780000047ab9 */ /* 0x000fe20000000a00 */
[----:B------:R-:W-:Y:S02]  /*14f0*/  UIADD3 UR9, UR38, 0x1, -UR46 ;  /* 0x0000000126097890 */ /* 0x000fe4000fffe82e */
[----:B------:R-:W-:-:S03]  /*1500*/  UISETP.GE.AND UP1, UPT, UR5, 0x1, UPT ;  /* 0x000000010500788c */ /* 0x000fc6000bf26270 */
        /* <DEDUP_REMOVED lines=18> */
.L_x_7426:
[----:B------:R-:W-:-:S11]  /*1630*/  UISETP.NE.AND UP1, UPT, UR5, 0x1, UPT ;  /* 0x000000010500788c */ /* 0x000fd6000bf25270 */
[----:B------:R-:W-:Y:S02]  /*1640*/  @UP1 ULDC.64 UR10, c[0x0][0x9e8] ;  /* 0x00027a00000a1ab9 */ /* 0x000fe40000000a00 */
[----:B------:R-:W-:-:S04]  /*1650*/  UIMAD.WIDE.U32 UR6, UR8, UR10, URZ ;  /* 0x0000000a080672a5 */ /* 0x000fc8000f8e003f */
[----:B------:R-:W-:-:S12]  /*1660*/  @UP1 USHF.R.U32.HI UR8, URZ, UR11, UR7 ;  /* 0x0000000b3f081299 */ /* 0x000fd80008011607 */
.L_x_7427:
[----:B------:R-:W-:-:S04]  /*1670*/  UIMAD UR8, UR8, UR5, UR5 ;  /* 0x00000005080872a4 */ /* 0x000fc8000f8e0205 */
[----:B------:R-:W-:-:S04]  /*1680*/  UISETP.LT.AND UP1, UPT, UR4, UR8, UPT ;  /* 0x000000080400728c */ /* 0x000fc8000bf21270 */
[----:B------:R-:W-:-:S12]  /*1690*/  USEL UR4, UR4, UR8, UP1 ;  /* 0x0000000804047287 */ /* 0x000fd80008800000 */
.L_x_7425:
[----:B------:R-:W-:Y:S02]  /*16a0*/  UIADD3 UR8, UR38, 0x7f, URZ ;  /* 0x0000007f26087890 */ /* 0x000fe4000fffe03f */
[----:B------:R-:W-:Y:S02]  /*16b0*/  UIADD3 UR9, UR4, 0x7f, URZ ;  /* 0x0000007f04097890 */ /* 0x000fe4000fffe03f */
[----:B------:R-:W-:Y:S02]  /*16c0*/  USHF.R.S32.HI UR4, URZ, 0x1f, UR8 ;  /* 0x0000001f3f047899 */ /* 0x000fe40008011408 */
[----:B------:R-:W-:Y:S01]  /*16d0*/  USHF.R.S32.HI UR10, URZ, 0x1f, UR9 ;  /* 0x0000001f3f0a7899 */ /* 0x000fe20008011409 */
[----:B------:R-:W-:Y:S01]  /*16e0*/  @UP0 ULDC UR6, c[0x0][0x44c] ;  /* 0x0001130000060ab9 */ /* 0x000fe20000000800 */
[----:B------:R-:W-:Y:S02]  /*16f0*/  ULEA.HI UR4, UR4, UR8, URZ, 0x7 ;  /* 0x0000000804047291 */ /* 0x000fe4000f8f383f */
[----:B------:R-:W-:-:S02]  /*1700*/  ULEA.HI UR10, UR10, UR9, URZ, 0x7 ;  /* 0x000000090a0a7291 */ /* 0x000fc4000f8f383f */
[----:B------:R-:W-:Y:S01]  /*1710*/  UIMAD.WIDE.U32 UR6, UR37, UR6, URZ ;  /* 0x00000006250672a5 */ /* 0x000fe2000f8e003f */
[----:B------:R-:W-:Y:S01]  /*1720*/  @UP0 ULDC UR12, c[0x0][0x450] ;  /* 0x00011400000c0ab9 */ /* 0x000fe20000000800 */
[----:B------:R-:W-:Y:S01]  /*1730*/  UMOV UR11, UR37 ;  /* 0x00000025000b7c82 */ /* 0x000fe20008000000 */
[----:B------:R-:W-:Y:S02]  /*1740*/  USHF.R.S32.HI UR4, URZ, 0x7, UR4 ;  /* 0x000000073f047899 */ /* 0x000fe40008011404 */
[----:B------:R-:W-:Y:S02]  /*1750*/  USHF.R.S32.HI UR10, URZ, 0x7, UR10 ;  /* 0x000000073f0a7899 */ /* 0x000fe4000801140a */
[----:B------:R-:W-:Y:S02]  /*1760*/  UIADD3 UR54, UR38, -UR46, URZ ;  /* 0x8000002e26367290 */ /* 0x000fe4000fffe03f */
        /* <DEDUP_REMOVED lines=17> */
.L_x_7429:
[----:B------:R-:W-:-:S11]  /*1880*/  UISETP.NE.AND UP0, UPT, UR5, 0x1, UPT ;  /* 0x000000010500788c */ /* 0x000fd6000bf05270 */
[----:B------:R-:W-:Y:S02]  /*1890*/  @UP0 ULDC.64 UR10, c[0x0][0x9e8] ;  /* 0x00027a00000a0ab9 */ /* 0x000fe40000000a00 */
[----:B------:R-:W-:-:S04]  /*18a0*/  UIMAD.WIDE.U32 UR8, UR7, UR10, URZ ;  /* 0x0000000a070872a5 */ /* 0x000fc8000f8e003f */
[----:B------:R-:W-:-:S12]  /*18b0*/  @UP0 USHF.R.U32.HI UR7, URZ, UR11, UR9 ;  /* 0x0000000b3f070299 */ /* 0x000fd80008011609 */
.L_x_7430:
[----:B------:R-:W-:-:S04]  /*18c0*/  UIMAD UR5, UR7, UR5, URZ ;  /* 0x00000005070572a4 */ /* 0x000fc8000f8e023f */
[----:B------:R-:W-:-:S04]  /*18d0*/  UISETP.LT.AND UP0, UPT, UR4, UR5, UPT ;  /* 0x000000050400728c */ /* 0x000fc8000bf01270 */
[----:B------:R-:W-:-:S12]  /*18e0*/  USEL UR4, UR4, UR5, !UP0 ;  /* 0x0000000504047287 */ /* 0x000fd8000c000000 */
.L_x_7428:
[----:B------:R-:W-:Y:S02]  /*18f0*/  USHF.R.S32.HI UR5, URZ, 0x1f, UR4 ;  /* 0x0000001f3f057899 */ /* 0x000fe40008011404 */
[----:B------:R-:W-:Y:S02]  /*1900*/  ULOP3.LUT UR39, UR45, 0xff, URZ, 0xc0, !UPT ;  /* 0x000000ff2d277892 */ /* 0x000fe4000f8ec03f */
[----:B------:R-:W-:Y:S02]  /*1910*/  ULEA.HI UR5, UR5, UR4, URZ, 0x7 ;  /* 0x0000000405057291 */ /* 0x000fe4000f8f383f */
[----:B------:R-:W-:Y:S02]  /*1920*/  USHF.R.U32.HI UR45, URZ, 0x10, UR45 ;  /* 0x000000103f2d7899 */ /* 0x000fe4000801162d */
[----:B------:R-:W-:Y:S01]  /*1930*/  USHF.R.S32.HI UR5, URZ, 0x7, UR5 ;  /* 0x000000073f057899 */ /* 0x000fe20008011405 */
[----:B------:R-:W-:-:S03]  /*1940*/  UMOV UR4, URZ ;  /* 0x0000003f00047c82 */ /* 0x000fc60008000000 */
[----:B------:R-:W-:-:S04]  /*1950*/  UISETP.LT.AND UP0, UPT, URZ, UR5, UPT ;  /* 0x000000053f00728c */ /* 0x000fc8000bf01270 */
[----:B------:R-:W-:-:S04]  /*1960*/  USEL UR40, URZ, UR5, !UP0 ;  /* 0x000000053f287287 */ /* 0x000fc8000c000000 */
[----:B------:R-:W-:-:S06]  /*1970*/  UISETP.GT.AND UP0, UPT, UR6, UR40, UPT ;  /* 0x000000280600728c */ /* 0x000fcc000bf04270 */
[----:B------:R-:W-:-:S13]  /*1980*/  PLOP3.LUT P0, PT, PT, PT, UP0, 0x80, 0x0 ;  /* 0x000000000000781c */ /* 0x000fda0003f0f008 */
[----:B------:R-:W-:Y:S05]  /*1990*/  @!P0 BRA `(.L_x_7431) ;  /* 0x0000000000948947 */ /* 0x000fea0003800000 */
[----:B------:R-:W-:Y:S01]  /*19a0*/  UISETP.NE.AND UP0, UPT, UR45, URZ, UPT ;  /* 0x0000003f2d00728c */ /* 0x000fe2000bf05270 */
[----:B------:R-:W-:-:S03]  /*19b0*/  ULDC UR4, c[0x0][0x9f0] ;  /* 0x00027c0000047ab9 */ /* 0x000fc60000000800 */
        /* <DEDUP_REMOVED lines=35> */
.L_x_7431:
[----:B------:R-:W-:Y:S01]  /*1bf0*/  UIMAD UR40, UR39, UR4, UR40 ;  /* 0x00000004272872a4 */ /* 0x000fe2000f8e0228 */
[----:B------:R-:W-:Y:S01]  /*1c00*/  IMAD.U32 R90, RZ, RZ, UR6 ;  /* 0x00000006ff5a7e24 */ /* 0x000fe2000f8e00ff */
[----:B------:R-:W-:Y:S01]  /*1c10*/  PLOP3.LUT P0, PT, PT, PT, PT, 0x80, 0x0 ;  /* 0x000000000000781c */ /* 0x000fe20003f0f070 */
[----:B------:R-:W-:Y:S01]  /*1c20*/  IMAD.U32 R3, RZ, RZ, UR4 ;  /* 0x00000004ff037e24 */ /* 0x000fe2000f8e00ff */
[----:B------:R-:W-:Y:S02]  /*1c30*/  CS2R R20, SRZ ;  /* 0x0000000000147805 */ /* 0x000fe4000001ff00 */
[----:B------:R-:W-:Y:S02]  /*1c40*/  CS2R R150, SRZ ;  /* 0x0000000000967805 */ /* 0x000fe4000001ff00 */
[----:B------:R-:W-:Y:S02]  /*1c50*/  CS2R R148, SRZ ;  /* 0x0000000000947805 */ /* 0x000fe4000001ff00 */
[----:B------:R-:W-:-:S02]  /*1c60*/  CS2R R146, SRZ ;  /* 0x0000000000927805 */ /* 0x000fc4000001ff00 */
[----:B------:R-:W-:Y:S02]  /*1c70*/  VIADDMNMX R90, R3, UR40, R90, PT ;  /* 0x00000028035a7c46 */ /* 0x000fe4000b80015a */
[----:B------:R-:W-:Y:S02]  /*1c80*/  CS2R R144, SRZ ;  /* 0x0000000000907805 */ /* 0x000fe4000001ff00 */
[----:B------:R-:W-:Y:S02]  /*1c90*/  CS2R R142, SRZ ;  /* 0x00000000008e7805 */ /* 0x000fe4000001ff00 */
[----:B------:R-:W-:Y:S02]  /*1ca0*/  CS2R R140, SRZ ;  /* 0x00000000008c7805 */ /* 0x000fe4000001ff00 */
[----:B------:R-:W-:Y:S02]  /*1cb0*/  ISETP.GT.AND P1, PT, R90, UR40, PT ;  /* 0x000000285a007c0c */ /* 0x000fe4000bf24270 */
        /* <DEDUP_REMOVED lines=27> */
[----:B------:R-:W0:Y:S01]  /*1e70*/  SHFL.IDX PT, R0, R216, RZ, 0x1f ;  /* 0x00001fffd8007589 */ /* 0x000e2200000e0000 */
[----:B------:R-:W1:Y:S01]  /*1e80*/  S2UR UR5, SR_CgaCtaId ;  /* 0x00000000000579c3 */ /* 0x000e620000008800 */
[----:B------:R-:W-:Y:S01]  /*1e90*/  UMOV UR41, 0x400 ;  /* 0x0000040000297882 */ /* 0x000fe20000000000 */
[----:B0-----:R-:W-:Y:S01]  /*1ea0*/  R2UR UR44, R0 ;  /* 0x00000000002c72ca */ /* 0x001fe200000e0000 */
[----:B-1----:R-:W-:-:S04]  /*1eb0*/  ULEA UR41, UR5, UR41, 0x18 ;  /* 0x0000002905297291 */ /* 0x002fc8000f8ec03f */
[----:B------:R-:W-:-:S04]  /*1ec0*/  UIADD3 UR5, UR41, 0x10400, URZ ;  /* 0x0001040029057890 */ /* 0x000fc8000fffe03f */
[----:B------:R-:W-:-:S04]  /*1ed0*/  ULOP3.LUT UP0, URZ, UR5, 0x3ff, URZ, 0xc0, !UPT ;  /* 0x000003ff053f7892 */ /* 0x000fc8000f80c03f */
[----:B------:R-:W-:Y:S02]  /*1ee0*/  ULEA.HI UR4, UR44, UR44, URZ, 0x1 ;  /* 0x0000002c2c047291 */ /* 0x000fe4000f8f083f */
[----:B------:R-:W-:Y:S02]  /*1ef0*/  PLOP3.LUT P0, PT, PT, PT, UP0, 0x80, 0x0 ;  /* 0x000000000000781c */ /* 0x000fe40003f0f008 */
        /* <DEDUP_REMOVED lines=22> */
.L_x_7433:
[----:B------:R-:W-:Y:S01]  /*2060*/  ULEA.HI UR4, UR48, UR48, URZ, 0x1 ;  /* 0x0000003030047291 */ /* 0x000fe2000f8f083f */
[----:B------:R-:W-:-:S03]  /*2070*/  IMAD.U32 R2, RZ, RZ, UR49 ;  /* 0x00000031ff027e24 */ /* 0x000fc6000f8e00ff */
[----:B------:R-:W-:Y:S02]  /*2080*/  ULOP3.LUT UR4, UR4, 0xfffffffe, URZ, 0xc0, !UPT ;  /* 0xfffffffe04047892 */ /* 0x000fe4000f8ec03f */
[----:B------:R-:W-:Y:S02]  /*2090*/  ISETP.NE.AND P0, PT, R2, 0x3, PT ;  /* 0x000000030200780c */ /* 0x000fe40003f05270 */
[----:B------:R-:W-:-:S06]  /*20a0*/  UIADD3 UR4, UR48, -UR4, URZ ;  /* 0x8000000430047290 */ /* 0x000fcc000fffe03f */
[----:B------:R-:W-:-:S05]  /*20b0*/  IMAD.U32 R0, RZ, RZ, UR4 ;  /* 0x00000004ff007e24 */ /* 0x000fca000f8e00ff */
[----:B------:R-:W-:-:S04]  /*20c0*/  SHF.L.U32 R0, R0, 0x1f, RZ ;  /* 0x0000001f00007819 */ /* 0x000fc800000006ff */
[----:B------:R-:W0:Y:S02]  /*20d0*/  SYNCS.PHASECHK.TRANS64.TRYWAIT P1, [UR41+0x28800], R0 ;  /* 0x02880000ff0075a7 */ /* 0x000e240008020169 */
[----:B0-----:R-:W-:Y:S05]  /*20e0*/  @!P1 BRA `(.L_x_7434) ;  /* 0x0000016000109947 */ /* 0x001fea0003800000 */
.L_x_7657:
[----:B------:R-:W-:Y:S05]  /*20f0*/  @!P0 BRA `(.L_x_7435) ;  /* 0x0000000000048947 */ /* 0x000fea0003800000 */
[----:B------:R-:W-:Y:S01]  /*2100*/  BPT.TRAP 0x1 ;  /* 0x000000040000795c */ /* 0x000fe20000300000 */
.L_x_7435:
[----:B------:R-:W-:Y:S02]  /*2110*/  IMAD.U32 R5, RZ, RZ, UR47 ;  /* 0x0000002fff057e24 */ /* 0x000fe4000f8e00ff */
[----:B0-----:R-:W-:-:S03]  /*2120*/  IMAD.U32 R0, RZ, RZ, UR50 ;  /* 0x00000032ff007e24 */ /* 0x001fc6000f8e00ff */
[----:B------:R-:W-:Y:S02]  /*2130*/  LEA R5, R5, UR41, 0x3 ;  /* 0x0000002905057c11 */ /* 0x000fe4000f8e18ff */
[----:B------:R-:W-:-:S04]  /*2140*/  SHF.L.U32 R0, R0, 0x1f, RZ ;  /* 0x0000001f00007819 */ /* 0x000fc800000006ff */
[----:B------:R0:W1:Y:S01]  /*2150*/  SYNCS.PHASECHK.TRANS64.TRYWAIT P2, [R5+URZ+0x28830], R0 ;  /* 0x02883000050075a7 */ /* 0x000062000804017f */
[----:B------:R-:W-:Y:S05]  /*2160*/  @!P0 BRA `(.L_x_7436) ;  /* 0x0000000000048947 */ /* 0x000fea0003800000 */
[----:B------:R-:W-:Y:S01]  /*2170*/  BPT.TRAP 0x1 ;  /* 0x000000040000795c */ /* 0x000fe20000300000 */
.L_x_7436:
[----:B------:R-:W2:Y:S02]  /*2180*/  S2R R2, SR_TID.X ;  /* 0x0000000000027919 */ /* 0x000ea40000002100 */
[----:B--2---:R-:W-:-:S04]  /*2190*/  LOP3.LUT R2, R2, 0x7f, RZ, 0xc0, !PT ;  /* 0x0000007f02027812 */ /* 0x004fc800078ec0ff */
[----:B------:R-:W-:Y:S01]  /*21a0*/  ISETP.NE.AND P1, PT, R2, RZ, PT ;  /* 0x000000ff0200720c */ /* 0x000fe20003f25270 */
[----:B-1----:R-:W-:-:S12]  /*21b0*/  @P2 BRA `(.L_x_7437) ;  /* 0x0000000000082947 */ /* 0x002fd80003800000 */
[----:B------:R-:W1:Y:S02]  /*21c0*/  SYNCS.PHASECHK.TRANS64.TRYWAIT P2, [R5+URZ+0x28830], R0 ;  /* 0x02883000050075a7 */ /* 0x000e64000804017f */
[----:B-1----:R-:W-:Y:S05]  /*21d0*/  @!P2 BRA `(.L_x_7438) ;  /* 0x0000015c00eca947 */ /* 0x002fea0003800000 */
.L_x_7437:
[----:B------:R-:W-:Y:S05]  /*21e0*/  WARPSYNC.ALL ;  /* 0x0000000000007948 */ /* 0x000fea0003800000 */
[----:B------:R-:W-:Y:S01]  /*21f0*/  UIADD3 UR4, UR41, 0x18400, URZ ;  /* 0x0001840029047890 */ /* 0x000fe2000fffe03f */
[----:B------:R-:W-:Y:S01]  /*2200*/  WARPGROUP.ARRIVE ;  /* 0x00000000000079c5 */ /* 0x000fe20000000000 */
[----:B------:R-:W-:Y:S01]  /*2210*/  ULOP3.LUT UR32, UR55, 0x10000, URZ, 0xfc, !UPT ;  /* 0x0001000037207892 */ /* 0x000fe2000f8efc3f */
[----:B01----:R-:W-:Y:S01]  /*2220*/  VIADD R0, R17, UR37 ;  /* 0x0000002511007c36 */ /* 0x003fe20008000000 */
[----:B------:R-:W-:Y:S01]  /*2230*/  USHF.R.U32.HI UR4, URZ, 0x4, UR4 ;  /* 0x000000043f047899 */ /* 0x000fe20008011604 */
[----:B------:R-:W-:Y:S01]  /*2240*/  LEA R7, R90, 0xffffff80, 0x7 ;  /* 0xffffff805a077811 */ /* 0x000fe200078e38ff */
[----:B------:R-:W-:Y:S01]  /*2250*/  UMOV UR33, 0x40000040 ;  /* 0x4000004000217882 */ /* 0x000fe20000000000 */
[----:B------:R-:W-:Y:S01]  /*2260*/  UMOV UR35, 0x40000040 ;  /* 0x4000004000237882 */ /* 0x000fe20000000000 */
[----:B------:R-:W-:Y:S01]  /*2270*/  ULOP3.LUT UR4, UR4, 0x3fff, URZ, 0xc0, !UPT ;  /* 0x00003fff04047892 */ /* 0x000fe2000f8ec03f */
[----:B------:R-:W-:Y:S01]  /*2280*/  IMAD.MOV.U32 R3, RZ, RZ, R0 ;  /* 0x000000ffff037224 */ /* 0x000fe200078e0000 */
[----:B------:R-:W-:Y:S01]  /*2290*/  UMOV UR5, 0x40000040 ;  /* 0x4000004000057882 */ /* 0x000fe20000000000 */
[----:B------:R-:W-:Y:S01]  /*22a0*/  UMOV UR7, 0x40000040 ;  /* 0x4000004000077882 */ /* 0x000fe20000000000 */
[----:B------:R-:W-:-:S02]  /*22b0*/  ULOP3.LUT UR51, UR4, 0x10000, URZ, 0xfc, !UPT ;  /* 0x0001000004337892 */ /* 0x000fc4000f8efc3f */
[----:B------:R-:W-:Y:S02]  /*22c0*/  UIADD3 UR4, UR32, 0x2, URZ ;  /* 0x0000000220047890 */ /* 0x000fe4000fffe03f */
[----:B------:R-:W-:Y:S02]  /*22d0*/  ULEA UR34, UR47, UR51, 0xb ;  /* 0x000000332f227291 */ /* 0x000fe4000f8e583f */
[----:B------:R-:W-:Y:S02]  /*22e0*/  UIADD3 UR8, UR32, 0x4, URZ ;  /* 0x0000000420087890 */ /* 0x000fe4000fffe03f */
[----:B------:R-:W-:Y:S02]  /*22f0*/  UIADD3 UR6, UR34, 0x2, URZ ;  /* 0x0000000222067890 */ /* 0x000fe4000fffe03f */
[----:B------:R-:W-:Y:S01]  /*2300*/  UIADD3 UR10, UR34, 0x4, URZ ;  /* 0x00000004220a7890 */ /* 0x000fe2000fffe03f */
[----:B------:R-:W-:Y:S02]  /*2310*/  UMOV UR9, 0x40000040 ;  /* 0x4000004000097882 */ /* 0x000fe40000000000 */
[----:B------:R-:W-:Y:S01]  /*2320*/  HGMMA.64x128x16.F32 R24, gdesc[UR32], RZ, !UPT, gsb0 ;  /* 0x01e00000201879f0 */ /* 0x000fe2000c0008ff */
        /* <DEDUP_REMOVED lines=21> */
[----:B------:R-:W-:Y:S01]  /*2480*/  ULDC UR56, c[0x0][0x9dc] ;  /* 0x0002770000387ab9 */ /* 0x000fe20000000800 */
[----:B------:R-:W-:Y:S02]  /*2490*/  WARPGROUP.DEPBAR.LE gsb0, 0x0 ;  /* 0x00008000000079c5 */ /* 0x000fe40000010000 */
[----:B------:R-:W-:-:S06]  /*24a0*/  WARPGROUP.ARRIVE ;  /* 0x00000000000079c5 */ /* 0x000fcc0000000000 */
[----:B------:R-:W-:Y:S01]  /*24b0*/  HGMMA.64x128x16.F32 R24, gdesc[UR4], R24, gsb0 ;  /* 0x01e00000041879f0 */ /* 0x000fe20008000818 */
        /* <DEDUP_REMOVED lines=13> */
[----:B------:R-:W-:Y:S01]  /*2590*/  @!P1 PRMT R0, RZ, 0x654, R0 ;  /* 0x00000654ff009816 */ /* 0x000fe20000000000 */
[----:B------:R-:W-:Y:S02]  /*25a0*/  IMAD R9, R90, R5, 0x80 ;  /* 0x000000805a097424 */ /* 0x000fe400078e0205 */
[----:B------:R-:W-:Y:S01]  /*25b0*/  IMAD.U32 R5, RZ, RZ, UR46 ;  /* 0x0000002eff057e24 */ /* 0x000fe2000f8e00ff */
[----:B------:R-:W-:-:S02]  /*25c0*/  PLOP3.LUT P2, PT, PT, PT, UP1, 0x40, 0x0 ;  /* 0x000000000000781c */ /* 0x000fc40003f4e818 */
[----:B------:R-:W-:Y:S01]  /*25d0*/  IADD3 R6, -R16, UR38, R9 ;  /* 0x0000002610067c10 */ /* 0x000fe2000fffe109 */
[----:B------:R-:W-:Y:S02]  /*25e0*/  WARPGROUP.DEPBAR.LE gsb0, 0x0 ;  /* 0x00008000000079c5 */ /* 0x000fe40000010000 */
[----:B------:R-:W-:-:S06]  /*25f0*/  WARPGROUP.ARRIVE ;  /* 0x00000000000079c5 */ /* 0x000fcc0000000000 */
[----:B------:R-:W-:Y:S01]  /*2600*/  HGMMA.64x128x16.F32 R24, gdesc[UR8], R24, gsb0 ;  /* 0x01e00000081879f0 */ /* 0x000fe20008000818 */
[----:B------:R-:W-:Y:S02]  /*2610*/  ULOP3.LUT UR10, URZ, UR56, URZ, 0x33, !UPT ;  /* 0x000000383f0a7292 */ /* 0x000fe4000f8e333f */
        /* <DEDUP_REMOVED lines=37> */
.L_x_7441:
[----:B------:R-:W-:-:S06]  /*2870*/  UISETP.NE.AND UP2, UPT, UR7, 0x1, UPT ;  /* 0x000000010700788c */ /* 0x000fcc000bf45270 */
[----:B------:R-:W-:-:S05]  /*2880*/  PLOP3.LUT P2, PT, PT, PT, UP2, 0x80, 0x0 ;  /* 0x000000000000781c */ /* 0x000fca0003f4f028 */
[----:B------:R-:W-:-:S08]  /*2890*/  @UP2 ULDC.64 UR10, c[0x0][0x9e8] ;  /* 0x00027a00000a2ab9 */ /* 0x000fd00000000a00 */
[----:B------:R-:W-:-:S05]  /*28a0*/  @P2 IMAD.HI.U32 R5, R4, UR10, RZ ;  /* 0x0000000a04052c27 */ /* 0x000fca000f8e00ff */
[----:B------:R-:W-:-:S07]  /*28b0*/  @P2 SHF.R.U32.HI R4, RZ, UR11, R5 ;  /* 0x0000000bff042c19 */ /* 0x000fce0008011605 */
.L_x_7442:
[----:B------:R-:W-:Y:S05]  /*28c0*/  BSYNC B0 ;  /* 0x0000000000007941 */ /* 0x000fea0003800000 */
.L_x_7440:
[----:B------:R-:W-:-:S04]  /*28d0*/  IMAD R5, R4, UR7, -R7 ;  /* 0x0000000704057c24 */ /* 0x000fc8000f8e0a07 */
[----:B------:R-:W-:-:S05]  /*28e0*/  IMAD.IADD R5, R5, 0x1, -R16 ;  /* 0x0000000105057824 */ /* 0x000fca00078e0a10 */
[----:B------:R-:W-:Y:S02]  /*28f0*/  VIMNMX R2, R2, R5, !PT ;  /* 0x0000000502027248 */ /* 0x000fe40007fe0100 */
[----:B------:R-:W-:-:S07]  /*2900*/  VIADDMNMX R0, R5, UR7, R0, PT ;  /* 0x0000000705007c46 */ /* 0x000fce000b800100 */
.L_x_7439:
        /* <DEDUP_REMOVED lines=8> */
[----:B------:R-:W-:Y:S02]  /*2990*/  ISETP.GT.AND P3, PT, R2, 0x9, !P5 ;  /* 0x000000090200780c */ /* 0x000fe40006f64270 */
[----:B------:R-:W-:Y:S02]  /*29a0*/  P2R R12, PR, RZ, 0x20 ;  /* 0x00000020ff0c7803 */ /* 0x000fe40000000000 */
[----:B------:R-:W-:Y:S02]  /*29b0*/  ISETP.LT.OR P3, PT, R0, 0xa, P3 ;  /* 0x0000000a0000780c */ /* 0x000fe40001f61670 */
[----:B------:R-:W-:Y:S02]  /*29c0*/  ISETP.GT.AND P4, PT, R2, 0x8, !P4 ;  /* 0x000000080200780c */ /* 0x000fe40006784270 */
[----:B------:R-:W-:-:S02]  /*29d0*/  ISETP.GE.AND P5, PT, R9, 0x11, PT ;  /* 0x000000110900780c */ /* 0x000fc40003fa6270 */
[----:B------:R-:W-:Y:S01]  /*29e0*/  FSEL R29, R29, -INF , !P3 ;  /* 0xff8000001d1d7808 */ /* 0x000fe20005800000 */
[----:B0-----:R-:W-:Y:S01]  /*29f0*/  IMAD.IADD R4, R8, 0x1, R3 ;  /* 0x0000000108047824 */ /* 0x001fe200078e0203 */
[----:B------:R-:W-:Y:S02]  /*2a00*/  ISETP.LT.OR P4, PT, R0, 0x9, P4 ;  /* 0x000000090000780c */ /* 0x000fe40002781670 */
[----:B------:R-:W-:Y:S02]  /*2a10*/  ISETP.GT.AND P3, PT, R2, 0x10, !P5 ;  /* 0x000000100200780c */ /* 0x000fe40006f64270 */
[----:B------:R-:W-:Y:S02]  /*2a20*/  FSEL R28, R28, -INF , !P4 ;  /* 0xff8000001c1c7808 */ /* 0x000fe40006000000 */
        /* <DEDUP_REMOVED lines=137> */
[----:B------:R-:W-:Y:S02]  /*32c0*/  ISETP.GT.AND P6, PT, R2, 0x79, !P6 ;  /* 0x000000790200780c */ /* 0x000fe400077c4270 */
[----:B------:R-:W-:Y:S02]  /*32d0*/  VIADDMNMX R2, R3, R11, R6, PT ;  /* 0x0000000b03027246 */ /* 0x000fe40003800106 */
[----:B------:R-:W-:-:S04]  /*32e0*/  ISETP.LT.OR P6, PT, R0, 0x7a, P6 ;  /* 0x0000007a0000780c */ /* 0x000fc800037c1670 */
        /* <DEDUP_REMOVED lines=17> */
.L_x_7445:
[----:B------:R-:W-:-:S06]  /*3400*/  UISETP.NE.AND UP2, UPT, UR7, 0x1, UPT ;  /* 0x000000010700788c */ /* 0x000fcc000bf45270 */
[----:B------:R-:W-:-:S05]  /*3410*/  PLOP3.LUT P6, PT, PT, PT, UP2, 0x80, 0x0 ;  /* 0x000000000000781c */ /* 0x000fca0003fcf028 */
[----:B------:R-:W-:-:S08]  /*3420*/  @UP2 ULDC.64 UR10, c[0x0][0x9e8] ;  /* 0x00027a00000a2ab9 */ /* 0x000fd00000000a00 */
[----:B------:R-:W-:Y:S01]  /*3430*/  @P6 IMAD.HI.U32 R3, R0, UR10, RZ ;  /* 0x0000000a00036c27 */ /* 0x000fe2000f8e00ff */
[----:B------:R-:W-:-:S13]  /*3440*/  PLOP3.LUT P6, PT, PT, PT, UP2, 0x80, 0x0 ;  /* 0x000000000000781c */ /* 0x000fda0003fcf028 */
[----:B------:R-:W-:-:S07]  /*3450*/  @P6 SHF.R.U32.HI R0, RZ, UR11, R3 ;  /* 0x0000000bff006c19 */ /* 0x000fce0008011603 */
.L_x_7446:
[----:B------:R-:W-:Y:S05]  /*3460*/  BSYNC B0 ;  /* 0x0000000000007941 */ /* 0x000fea0003800000 */
.L_x_7444:
[----:B------:R-:W-:-:S04]  /*3470*/  IMAD R3, R0, UR7, -R7 ;  /* 0x0000000700037c24 */ /* 0x000fc8000f8e0a07 */
[----:B------:R-:W-:-:S05]  /*3480*/  IMAD.IADD R3, R3, 0x1, -R16 ;  /* 0x0000000103037824 */ /* 0x000fca00078e0a10 */
[----:B------:R-:W-:Y:S02]  /*3490*/  VIMNMX R4, R4, R3, !PT ;  /* 0x0000000304047248 */ /* 0x000fe40007fe0100 */
[----:B------:R-:W-:-:S07]  /*34a0*/  VIADDMNMX R2, R3, UR7, R2, PT ;  /* 0x0000000703027c46 */ /* 0x000fce000b800102 */
.L_x_7443:
[----:B------:R-:W-:Y:S01]  /*34b0*/  ISETP.GT.AND P2, PT, R4, 0x1, !P2 ;  /* 0x000000010400780c */ /* 0x000fe20005744270 */
[----:B------:R-:W-:Y:S01]  /*34c0*/  ULDC UR10, c[0x0][0x988] ;  /* 0x00026200000a7ab9 */ /* 0x000fe20000000800 */
[----:B------:R-:W-:Y:S01]  /*34d0*/  ISETP.NE.AND P6, PT, R14, RZ, PT ;  /* 0x000000ff0e00720c */ /* 0x000fe20003fc5270 */
        /* <DEDUP_REMOVED lines=24> */
[----:B------:R-:W-:Y:S02]  /*3660*/  ISETP.GT.AND P2, PT, R4, 0x10, !P6 ;  /* 0x000000100400780c */ /* 0x000fe40007744270 */
[----:B------:R-:W-:Y:S02]  /*3670*/  ISETP.NE.AND P6, PT, R96, RZ, PT ;  /* 0x000000ff6000720c */ /* 0x000fe40003fc5270 */
        /* <DEDUP_REMOVED lines=57> */
[----:B------:R-:W-:Y:S01]  /*3a10*/  ISETP.GT.AND P3, PT, R4, 0x70, !P3 ;  /* 0x000000700400780c */ /* 0x000fe20005f64270 */
[----:B------:R-:W0:Y:S01]  /*3a20*/  SHFL.BFLY PT, R0, R3, 0x2, 0x1f ;  /* 0x0c401f0003007f89 */ /* 0x000e2200000e0000 */
[----:B------:R-:W-:-:S02]  /*3a30*/  FSEL R50, R50, -INF , !P2 ;  /* 0xff80000032327808 */ /* 0x000fc40005000000 */
[----:B------:R-:W-:Y:S02]  /*3a40*/  ISETP.NE.AND P2, PT, R94, RZ, PT ;  /* 0x000000ff5e00720c */ /* 0x000fe40003f45270 */
[C---:B------:R-:W-:Y:S02]  /*3a50*/  ISETP.GT.AND P4, PT, R4.reuse, 0x71, !P4 ;  /* 0x000000710400780c */ /* 0x040fe40006784270 */
[C---:B------:R-:W-:Y:S02]  /*3a60*/  ISETP.GT.AND P2, PT, R4.reuse, 0x31, !P2 ;  /* 0x000000310400780c */ /* 0x040fe40005744270 */
[----:B------:R-:W-:Y:S02]  /*3a70*/  ISETP.GT.AND P5, PT, R4, 0x78, !P5 ;  /* 0x000000780400780c */ /* 0x000fe40006fa4270 */
[C---:B------:R-:W-:Y:S02]  /*3a80*/  ISETP.LT.OR P2, PT, R2.reuse, 0x32, P2 ;  /* 0x000000320200780c */ /* 0x040fe40001741670 */
[----:B------:R-:W-:-:S02]  /*3a90*/  ISETP.LT.OR P3, PT, R2, 0x71, P3 ;  /* 0x000000710200780c */ /* 0x000fc40001f61670 */
[----:B------:R-:W-:Y:S02]  /*3aa0*/  FSEL R51, R51, -INF , !P2 ;  /* 0xff80000033337808 */ /* 0x000fe40005000000 */
[----:B------:R-:W-:Y:S02]  /*3ab0*/  ISETP.NE.AND P2, PT, R95, RZ, PT ;  /* 0x000000ff5f00720c */ /* 0x000fe40003f45270 */
[----:B------:R-:W-:Y:S02]  /*3ac0*/  ISETP.LT.OR P4, PT, R2, 0x72, P4 ;  /* 0x000000720200780c */ /* 0x000fe40002781670 */
[----:B------:R-:W-:Y:S02]  /*3ad0*/  ISETP.GT.AND P2, PT, R4, 0x38, !P2 ;  /* 0x000000380400780c */ /* 0x000fe40005744270 */
[----:B------:R-:W-:Y:S02]  /*3ae0*/  FSEL R82, R82, -INF , !P3 ;  /* 0xff80000052527808 */ /* 0x000fe40005800000 */
[----:B------:R-:W-:-:S02]  /*3af0*/  ISETP.LT.OR P2, PT, R2, 0x39, P2 ;  /* 0x000000390200780c */ /* 0x000fc40001741670 */
[----:B------:R-:W-:Y:S02]  /*3b00*/  ISETP.LT.OR P5, PT, R2, 0x79, P5 ;  /* 0x000000790200780c */ /* 0x000fe40002fa1670 */
[----:B------:R-:W-:Y:S02]  /*3b10*/  FSEL R54, R54, -INF , !P2 ;  /* 0xff80000036367808 */ /* 0x000fe40005000000 */
[----:B------:R-:W-:Y:S02]  /*3b20*/  ISETP.GT.AND P2, PT, R4, 0x39, !P6 ;  /* 0x000000390400780c */ /* 0x000fe40007744270 */
[----:B------:R-:W-:Y:S02]  /*3b30*/  ISETP.NE.AND P6, PT, R107, RZ, PT ;  /* 0x000000ff6b00720c */ /* 0x000fe40003fc5270 */
[----:B------:R-:W-:Y:S02]  /*3b40*/  ISETP.LT.OR P2, PT, R2, 0x3a, P2 ;  /* 0x0000003a0200780c */ /* 0x000fe40001741670 */
[----:B------:R-:W-:-:S02]  /*3b50*/  FSEL R83, R83, -INF , !P4 ;  /* 0xff80000053537808 */ /* 0x000fc40006000000 */
[----:B------:R-:W-:Y:S02]  /*3b60*/  FSEL R55, R55, -INF , !P2 ;  /* 0xff80000037377808 */ /* 0x000fe40005000000 */
[----:B------:R-:W-:Y:S02]  /*3b70*/  ISETP.NE.AND P2, PT, R97, RZ, PT ;  /* 0x000000ff6100720c */ /* 0x000fe40003f45270 */
[----:B------:R-:W-:Y:S02]  /*3b80*/  FSEL R86, R86, -INF , !P5 ;  /* 0xff80000056567808 */ /* 0x000fe40006800000 */
        /* <DEDUP_REMOVED lines=47> */
[----:B------:R-:W-:-:S05]  /*3e80*/  FMUL.FTZ R6, R0, UR10 ;  /* 0x0000000a00067c20 */ /* 0x000fca0008410000 */
[----:B------:R-:W-:Y:S02]  /*3e90*/  FSEL R8, R6, RZ, P2 ;  /* 0x000000ff06087208 */ /* 0x000fe40001000000 */
[----:B------:R-:W-:Y:S02]  /*3ea0*/  ISETP.GT.AND P2, PT, R4, RZ, !P6 ;  /* 0x000000ff0400720c */ /* 0x000fe40007744270 */
[----:B------:R-:W-:Y:S01]  /*3eb0*/  ISETP.NE.AND P6, PT, R9, RZ, PT ;  /* 0x000000ff0900720c */ /* 0x000fe20003fc5270 */
[--C-:B------:R-:W-:Y:S01]  /*3ec0*/  FFMA.FTZ R180, R13, UR10, -R8.reuse ;  /* 0x0000000a0db47c23 */ /* 0x100fe20008010808 */
[----:B------:R-:W-:Y:S01]  /*3ed0*/  ISETP.LT.OR P2, PT, R2, 0x1, P2 ;  /* 0x000000010200780c */ /* 0x000fe20001741670 */
[--C-:B------:R-:W-:Y:S01]  /*3ee0*/  FFMA.FTZ R3, R25, UR10, -R8.reuse ;  /* 0x0000000a19037c23 */ /* 0x100fe20008010808 */
[----:B------:R-:W-:Y:S01]  /*3ef0*/  ISETP.GT.AND P6, PT, R4, 0x79, !P6 ;  /* 0x000000790400780c */ /* 0x000fe200077c4270 */
[--C-:B------:R-:W-:Y:S01]  /*3f00*/  FFMA.FTZ R182, R28, UR10, -R8.reuse ;  /* 0x0000000a1cb67c23 */ /* 0x100fe20008010808 */
[----:B------:R-:W-:Y:S01]  /*3f10*/  FSEL R26, R26, -INF , !P2 ;  /* 0xff8000001a1a7808 */ /* 0x000fe20005000000 */
[----:B------:R-:W-:Y:S01]  /*3f20*/  MUFU.EX2 R180, R180 ;  /* 0x000000b400b47308 */ /* 0x000fe20000000800 */
[----:B------:R-:W-:Y:S01]  /*3f30*/  ISETP.NE.AND P2, PT, R108, RZ, PT ;  /* 0x000000ff6c00720c */ /* 0x000fe20003f45270 */
[--C-:B------:R-:W-:Y:S01]  /*3f40*/  FFMA.FTZ R7, R29, UR10, -R8.reuse ;  /* 0x0000000a1d077c23 */ /* 0x100fe20008010808 */
[----:B------:R-:W-:Y:S01]  /*3f50*/  FMNMX.FTZ R5, R26, R27, !PT ;  /* 0x0000001b1a057209 */ /* 0x000fe20007810000 */
[--C-:B------:R-:W-:Y:S01]  /*3f60*/  FFMA.FTZ R176, R32, UR10, -R8.reuse ;  /* 0x0000000a20b07c23 */ /* 0x100fe20008010808 */
[----:B------:R-:W-:Y:S01]  /*3f70*/  ISETP.GT.AND P2, PT, R4, 0x69, !P2 ;  /* 0x000000690400780c */ /* 0x000fe20005744270 */
[--C-:B------:R-:W-:Y:S01]  /*3f80*/  FFMA.FTZ R9, R33, UR10, -R8.reuse ;  /* 0x0000000a21097c23 */ /* 0x100fe20008010808 */
[----:B------:R-:W-:Y:S01]  /*3f90*/  FMNMX.FTZ R6, R30, R5, !PT ;  /* 0x000000051e067209 */ /* 0x000fe20007810000 */
[----:B------:R-:W0:Y:S01]  /*3fa0*/  MUFU.EX2 R3, R3 ;  /* 0x0000000300037308 */ /* 0x000e220000000800 */
[----:B------:R-:W-:Y:S01]  /*3fb0*/  ISETP.LT.OR P2, PT, R2, 0x6a, P2 ;  /* 0x0000006a0200780c */ /* 0x000fe20001741670 */
[--C-:B------:R-:W-:Y:S01]  /*3fc0*/  FFMA.FTZ R178, R36, UR10, -R8.reuse ;  /* 0x0000000a24b27c23 */ /* 0x100fe20008010808 */
[----:B------:R-:W-:Y:S01]  /*3fd0*/  FMNMX.FTZ R5, R31, R6, !PT ;  /* 0x000000061f057209 */ /* 0x000fe20007810000 */
[--C-:B------:R-:W-:Y:S01]  /*3fe0*/  FFMA.FTZ R11, R37, UR10, -R8.reuse ;  /* 0x0000000a250b7c23 */ /* 0x100fe20008010808 */
[----:B------:R-:W-:Y:S01]  /*3ff0*/  FSEL R79, R79, -INF , !P2 ;  /* 0xff8000004f4f7808 */ /* 0x000fe20005000000 */
[--C-:B------:R-:W-:Y:S01]  /*4000*/  FFMA.FTZ R172, R40, UR10, -R8.reuse ;  /* 0x0000000a28ac7c23 */ /* 0x100fe20008010808 */
[----:B------:R-:W-:Y:S01]  /*4010*/  FMNMX.FTZ R6, R34, R5, !PT ;  /* 0x0000000522067209 */ /* 0x000fe20007810000 */
[----:B------:R-:W1:Y:S01]  /*4020*/  MUFU.EX2 R182, R182 ;  /* 0x000000b600b67308 */ /* 0x000e620000000800 */
[----:B------:R-:W-:Y:S01]  /*4030*/  ISETP.LT.OR P6, PT, R2, 0x7a, P6 ;  /* 0x0000007a0200780c */ /* 0x000fe200037c1670 */
[--C-:B------:R-:W-:Y:S01]  /*4040*/  FFMA.FTZ R13, R41, UR10, -R8.reuse ;  /* 0x0000000a290d7c23 */ /* 0x100fe20008010808 */
[----:B------:R-:W-:Y:S01]  /*4050*/  FMNMX.FTZ R5, R35, R6, !PT ;  /* 0x0000000623057209 */ /* 0x000fe20007810000 */
[--C-:B------:R-:W-:Y:S01]  /*4060*/  FFMA.FTZ R174, R44, UR10, -R8.reuse ;  /* 0x0000000a2cae7c23 */ /* 0x100fe20008010808 */
[----:B------:R-:W-:Y:S01]  /*4070*/  FSEL R87, R87, -INF , !P6 ;  /* 0xff80000057577808 */ /* 0x000fe20007000000 */
        /* <DEDUP_REMOVED lines=31> */
[--C-:B------:R-:W-:Y:S01]  /*4270*/  FFMA.FTZ R154, R84, UR10, -R8.reuse ;  /* 0x0000000a549a7c23 */ /* 0x100fe20008010808 */
[----:B------:R-:W-:Y:S01]  /*4280*/  FFMA.FTZ R57, R85, UR10, -R8 ;  /* 0x0000000a55397c23 */ /* 0x000fe20008010808 */
[----:B------:R-:W-:Y:S01]  /*4290*/  FMNMX.FTZ R6, R54, R5, !PT ;  /* 0x0000000536067209 */ /* 0x000fe20007810000 */
[----:B------:R-:W5:Y:S03]  /*42a0*/  MUFU.EX2 R11, R11 ;  /* 0x0000000b000b7308 */ /* 0x000f660000000800 */
[----:B------:R-:W-:-:S04]  /*42b0*/  FMNMX.FTZ R5, R55, R6, !PT ;  /* 0x0000000637057209 */ /* 0x000fc80007810000 */
[----:B------:R-:W-:Y:S01]  /*42c0*/  FMNMX.FTZ R6, R58, R5, !PT ;  /* 0x000000053a067209 */ /* 0x000fe20007810000 */
[----:B------:R-:W5:Y:S03]  /*42d0*/  MUFU.EX2 R172, R172 ;  /* 0x000000ac00ac7308 */ /* 0x000f660000000800 */
[----:B------:R-:W-:-:S04]  /*42e0*/  FMNMX.FTZ R5, R59, R6, !PT ;  /* 0x000000063b057209 */ /* 0x000fc80007810000 */
[----:B------:R-:W-:Y:S01]  /*42f0*/  FMNMX.FTZ R6, R62, R5, !PT ;  /* 0x000000053e067209 */ /* 0x000fe20007810000 */
[----:B------:R-:W5:Y:S03]  /*4300*/  MUFU.EX2 R13, R13 ;  /* 0x0000000d000d7308 */ /* 0x000f660000000800 */
        /* <DEDUP_REMOVED lines=36> */
[--C-:B------:R-:W-:Y:S01]  /*4550*/  FFMA.FTZ R2, R27, UR10, -R4.reuse ;  /* 0x0000000a1b027c23 */ /* 0x100fe20008010804 */
[----:B------:R-:W-:Y:S01]  /*4560*/  FADD.FTZ R27, R180, R3 ;  /* 0x00000003b41b7221 */ /* 0x000fe20000010000 */
[--C-:B------:R-:W-:Y:S01]  /*4570*/  FFMA.FTZ R181, R26, UR10, -R4.reuse ;  /* 0x0000000a1ab57c23 */ /* 0x100fe20008010804 */
[--C-:B------:R-:W-:Y:S01]  /*4580*/  FFMA.FTZ R183, R30, UR10, -R4.reuse ;  /* 0x0000000a1eb77c23 */ /* 0x100fe20008010804 */
[--C-:B------:R-:W-:Y:S01]  /*4590*/  FFMA.FTZ R31, R31, UR10, -R4.reuse ;  /* 0x0000000a1f1f7c23 */ /* 0x100fe20008010804 */
[----:B-1----:R-:W-:Y:S01]  /*45a0*/  FADD.FTZ R10, R182, R27 ;  /* 0x0000001bb60a7221 */ /* 0x002fe20000010000 */
[--C-:B------:R-:W-:Y:S01]  /*45b0*/  FFMA.FTZ R177, R34, UR10, -R4.reuse ;  /* 0x0000000a22b17c23 */ /* 0x100fe20008010804 */
[----:B------:R-:W-:Y:S01]  /*45c0*/  MUFU.EX2 R2, R2 ;  /* 0x0000000200027308 */ /* 0x000fe20000000800 */
[----:B------:R-:W-:Y:S01]  /*45d0*/  FFMA.FTZ R35, R35, UR10, -R4 ;  /* 0x0000000a23237c23 */ /* 0x000fe20008010804 */
[----:B--2---:R-:W-:Y:S01]  /*45e0*/  FADD.FTZ R27, R7, R10 ;  /* 0x0000000a071b7221 */ /* 0x004fe20000010000 */
[--C-:B------:R-:W-:Y:S01]  /*45f0*/  FFMA.FTZ R38, R38, UR10, -R4.reuse ;  /* 0x0000000a26267c23 */ /* 0x100fe20008010804 */
[--C-:B------:R-:W-:Y:S01]  /*4600*/  FFMA.FTZ R39, R39, UR10, -R4.reuse ;  /* 0x0000000a27277c23 */ /* 0x100fe20008010804 */
[--C-:B------:R-:W-:Y:S01]  /*4610*/  FFMA.FTZ R42, R42, UR10, -R4.reuse ;  /* 0x0000000a2a2a7c23 */ /* 0x100fe20008010804 */
[----:B---3--:R-:W-:Y:S01]  /*4620*/  FADD.FTZ R10, R176, R27 ;  /* 0x0000001bb00a7221 */ /* 0x008fe20000010000 */
[--C-:B------:R-:W-:Y:S01]  /*4630*/  FFMA.FTZ R43, R43, UR10, -R4.reuse ;  /* 0x0000000a2b2b7c23 */ /* 0x100fe20008010804 */
[----:B------:R-:W0:Y:S01]  /*4640*/  MUFU.EX2 R181, R181 ;  /* 0x000000b500b57308 */ /* 0x000e220000000800 */
[----:B------:R-:W-:Y:S01]  /*4650*/  FFMA.FTZ R46, R46, UR10, -R4 ;  /* 0x0000000a2e2e7c23 */ /* 0x000fe20008010804 */
[----:B----4-:R-:W-:Y:S01]  /*4660*/  FADD.FTZ R27, R9, R10 ;  /* 0x0000000a091b7221 */ /* 0x010fe20000010000 */
[--C-:B------:R-:W-:Y:S01]  /*4670*/  FFMA.FTZ R47, R47, UR10, -R4.reuse ;  /* 0x0000000a2f2f7c23 */ /* 0x100fe20008010804 */
[--C-:B------:R-:W-:Y:S01]  /*4680*/  FFMA.FTZ R50, R50, UR10, -R4.reuse ;  /* 0x0000000a32327c23 */ /* 0x100fe20008010804 */
[--C-:B------:R-:W-:Y:S01]  /*4690*/  FFMA.FTZ R51, R51, UR10, -R4.reuse ;  /* 0x0000000a33337c23 */ /* 0x100fe20008010804 */
[----:B-----5:R-:W-:Y:S01]  /*46a0*/  FADD.FTZ R10, R178, R27 ;  /* 0x0000001bb20a7221 */ /* 0x020fe20000010000 */
        /* <DEDUP_REMOVED lines=8> */
[----:B------:R-:W-:Y:S01]  /*4730*/  F2FP.F16.F32.PACK_AB R180, R3, R180 ;  /* 0x000000b403b4723e */ /* 0x000fe200000000ff */
[----:B------:R2:W3:Y:S01]  /*4740*/  MUFU.EX2 R6, R31 ;  /* 0x0000001f00067308 */ /* 0x0004e20000000800 */
[----:B------:R-:W-:Y:S01]  /*4750*/  FFMA.FTZ R63, R63, UR10, -R4 ;  /* 0x0000000a3f3f7c23 */ /* 0x000fe20008010804 */
[----:B------:R-:W-:Y:S01]  /*4760*/  FADD.FTZ R27, R13, R10 ;  /* 0x0000000a0d1b7221 */ /* 0x000fe20000010000 */
[----:B0-----:R-:W-:Y:S01]  /*4770*/  FADD.FTZ R10, R181, R2 ;  /* 0x00000002b50a7221 */ /* 0x001fe20000010000 */
[----:B------:R-:W-:Y:S01]  /*4780*/  F2FP.F16.F32.PACK_AB R182, R7, R182 ;  /* 0x000000b607b6723e */ /* 0x000fe200000000ff */
[--C-:B------:R-:W-:Y:S01]  /*4790*/  FFMA.FTZ R66, R66, UR10, -R4.reuse ;  /* 0x0000000a42427c23 */ /* 0x100fe20008010804 */
[----:B------:R-:W-:Y:S01]  /*47a0*/  FADD.FTZ R12, R174, R27 ;  /* 0x0000001bae0c7221 */ /* 0x000fe20000010000 */
[----:B------:R-:W-:Y:S01]  /*47b0*/  FFMA.FTZ R67, R67, UR10, -R4 ;  /* 0x0000000a43437c23 */ /* 0x000fe20008010804 */
[----:B------:R-:W0:Y:S01]  /*47c0*/  MUFU.EX2 R177, R177 ;  /* 0x000000b100b17308 */ /* 0x000e220000000800 */
[----:B-1----:R-:W-:Y:S01]  /*47d0*/  FADD.FTZ R27, R183, R10 ;  /* 0x0000000ab71b7221 */ /* 0x002fe20000010000 */
[----:B--2---:R-:W-:Y:S01]  /*47e0*/  FADD.FTZ R31, R15, R12 ;  /* 0x0000000c0f1f7221 */ /* 0x004fe20000010000 */
[--C-:B------:R-:W-:Y:S01]  /*47f0*/  FFMA.FTZ R70, R70, UR10, -R4.reuse ;  /* 0x0000000a46467c23 */ /* 0x100fe20008010804 */
[--C-:B------:R-:W-:Y:S01]  /*4800*/  FFMA.FTZ R71, R71, UR10, -R4.reuse ;  /* 0x0000000a47477c23 */ /* 0x100fe20008010804 */
[--C-:B------:R-:W-:Y:S01]  /*4810*/  FFMA.FTZ R74, R74, UR10, -R4.reuse ;  /* 0x0000000a4a4a7c23 */ /* 0x100fe20008010804 */
[----:B------:R-:W-:Y:S01]  /*4820*/  FADD.FTZ R12, R168, R31 ;  /* 0x0000001fa80c7221 */ /* 0x000fe20000010000 */
[----:B------:R-:W-:Y:S01]  /*4830*/  FFMA.FTZ R75, R75, UR10, -R4 ;  /* 0x0000000a4b4b7c23 */ /* 0x000fe20008010804 */
[----:B------:R-:W1:Y:S01]  /*4840*/  MUFU.EX2 R8, R35 ;  /* 0x0000002300087308 */ /* 0x000e620000000800 */
[----:B---3--:R-:W-:Y:S01]  /*4850*/  FADD.FTZ R10, R6, R27 ;  /* 0x0000001b060a7221 */ /* 0x008fe20000010000 */
[----:B------:R-:W-:Y:S01]  /*4860*/  FADD.FTZ R31, R21, R12 ;  /* 0x0000000c151f7221 */ /* 0x000fe20000010000 */
[--C-:B------:R-:W-:Y:S01]  /*4870*/  FFMA.FTZ R78, R78, UR10, -R4.reuse ;  /* 0x0000000a4e4e7c23 */ /* 0x100fe20008010804 */
[--C-:B------:R-:W-:Y:S01]  /*4880*/  FFMA.FTZ R79, R79, UR10, -R4.reuse ;  /* 0x0000000a4f4f7c23 */ /* 0x100fe20008010804 */
[--C-:B------:R-:W-:Y:S01]  /*4890*/  FFMA.FTZ R82, R82, UR10, -R4.reuse ;  /* 0x0000000a52527c23 */ /* 0x100fe20008010804 */
[----:B------:R-:W-:Y:S01]  /*48a0*/  FFMA.FTZ R83, R83, UR10, -R4 ;  /* 0x0000000a53537c23 */ /* 0x000fe20008010804 */
[----:B------:R-:W-:Y:S01]  /*48b0*/  F2FP.F16.F32.PACK_AB R181, R2, R181 ;  /* 0x000000b502b5723e */ /* 0x000fe200000000ff */
[----:B------:R-:W2:Y:S01]  /*48c0*/  MUFU.EX2 R38, R38 ;  /* 0x0000002600267308 */ /* 0x000ea20000000800 */
[----:B0-----:R-:W-:Y:S01]  /*48d0*/  FADD.FTZ R27, R177, R10 ;  /* 0x0000000ab11b7221 */ /* 0x001fe20000010000 */
[----:B------:R-:W-:Y:S01]  /*48e0*/  FADD.FTZ R10, R170, R31 ;  /* 0x0000001faa0a7221 */ /* 0x000fe20000010000 */
[--C-:B------:R-:W-:Y:S01]  /*48f0*/  FFMA.FTZ R86, R86, UR10, -R4.reuse ;  /* 0x0000000a56567c23 */ /* 0x100fe20008010804 */
[----:B------:R-:W-:Y:S01]  /*4900*/  FFMA.FTZ R4, R87, UR10, -R4 ;  /* 0x0000000a57047c23 */ /* 0x000fe20008010804 */
[----:B------:R-:W-:Y:S01]  /*4910*/  F2FP.F16.F32.PACK_AB R176, R9, R176 ;  /* 0x000000b009b0723e */ /* 0x000fe200000000ff */
[----:B------:R-:W-:Y:S01]  /*4920*/  FADD.FTZ R31, R25, R10 ;  /* 0x0000000a191f7221 */ /* 0x000fe20000010000 */
[----:B------:R-:W-:Y:S01]  /*4930*/  F2FP.F16.F32.PACK_AB R178, R11, R178 ;  /* 0x000000b20bb2723e */ /* 0x000fe200000000ff */
[----:B------:R-:W0:Y:S01]  /*4940*/  MUFU.EX2 R39, R39 ;  /* 0x0000002700277308 */ /* 0x000e220000000800 */
[----:B-1----:R-:W-:Y:S01]  /*4950*/  FADD.FTZ R27, R8, R27 ;  /* 0x0000001b081b7221 */ /* 0x002fe20000010000 */
[----:B------:R-:W-:Y:S01]  /*4960*/  FADD.FTZ R12, R164, R31 ;  /* 0x0000001fa40c7221 */ /* 0x000fe20000010000 */
[----:B------:R-:W-:-:S02]  /*4970*/  F2FP.F16.F32.PACK_AB R172, R13, R172 ;  /* 0x000000ac0dac723e */ /* 0x000fc400000000ff */
[----:B------:R-:W-:Y:S01]  /*4980*/  F2FP.F16.F32.PACK_AB R174, R15, R174 ;  /* 0x000000ae0fae723e */ /* 0x000fe200000000ff */
[----:B------:R-:W-:Y:S01]  /*4990*/  FADD.FTZ R31, R29, R12 ;  /* 0x0000000c1d1f7221 */ /* 0x000fe20000010000 */
[----:B------:R-:W-:Y:S01]  /*49a0*/  F2FP.F16.F32.PACK_AB R168, R21, R168 ;  /* 0x000000a815a8723e */ /* 0x000fe200000000ff */
[----:B------:R-:W1:Y:S01]  /*49b0*/  MUFU.EX2 R42, R42 ;  /* 0x0000002a002a7308 */ /* 0x000e620000000800 */
[----:B--2---:R-:W-:Y:S01]  /*49c0*/  FADD.FTZ R10, R38, R27 ;  /* 0x0000001b260a7221 */ /* 0x004fe20000010000 */
[----:B------:R-:W-:Y:S01]  /*49d0*/  FADD.FTZ R12, R166, R31 ;  /* 0x0000001fa60c7221 */ /* 0x000fe20000010000 */
[----:B------:R-:W-:Y:S02]  /*49e0*/  F2FP.F16.F32.PACK_AB R170, R25, R170 ;  /* 0x000000aa19aa723e */ /* 0x000fe400000000ff */
[----:B------:R-:W-:Y:S01]  /*49f0*/  F2FP.F16.F32.PACK_AB R164, R29, R164 ;  /* 0x000000a41da4723e */ /* 0x000fe200000000ff */
[C---:B------:R-:W-:Y:S01]  /*4a00*/  FADD.FTZ R31, R33.reuse, R12 ;  /* 0x0000000c211f7221 */ /* 0x040fe20000010000 */
[----:B------:R-:W-:Y:S01]  /*4a10*/  F2FP.F16.F32.PACK_AB R166, R33, R166 ;  /* 0x000000a621a6723e */ /* 0x000fe200000000ff */
[----:B------:R-:W2:Y:S01]  /*4a20*/  MUFU.EX2 R43, R43 ;  /* 0x0000002b002b7308 */ /* 0x000ea20000000800 */
[----:B0-----:R-:W-:Y:S01]  /*4a30*/  FADD.FTZ R27, R39, R10 ;  /* 0x0000000a271b7221 */ /* 0x001fe20000010000 */
[----:B------:R-:W-:Y:S01]  /*4a40*/  FADD.FTZ R12, R160, R31 ;  /* 0x0000001fa00c7221 */ /* 0x000fe20000010000 */
[----:B------:R-:W-:-:S02]  /*4a50*/  F2FP.F16.F32.PACK_AB R160, R37, R160 ;  /* 0x000000a025a0723e */ /* 0x000fc400000000ff */
[----:B------:R-:W-:Y:S01]  /*4a60*/  F2FP.F16.F32.PACK_AB R183, R6, R183 ;  /* 0x000000b706b7723e */ /* 0x000fe200000000ff */
[----:B------:R-:W-:Y:S01]  /*4a70*/  FADD.FTZ R31, R37, R12 ;  /* 0x0000000c251f7221 */ /* 0x000fe20000010000 */
[----:B------:R-:W-:Y:S01]  /*4a80*/  F2FP.F16.F32.PACK_AB R177, R8, R177 ;  /* 0x000000b108b1723e */ /* 0x000fe200000000ff */
[----:B------:R-:W0:Y:S01]  /*4a90*/  MUFU.EX2 R46, R46 ;  /* 0x0000002e002e7308 */ /* 0x000e220000000800 */
[----:B-1----:R-:W-:Y:S01]  /*4aa0*/  FADD.FTZ R10, R42, R27 ;  /* 0x0000001b2a0a7221 */ /* 0x002fe20000010000 */
[----:B------:R-:W-:Y:S01]  /*4ab0*/  FADD.FTZ R12, R162, R31 ;  /* 0x0000001fa20c7221 */ /* 0x000fe20000010000 */
[----:B------:R-:W-:Y:S02]  /*4ac0*/  F2FP.F16.F32.PACK_AB R162, R41, R162 ;  /* 0x000000a229a2723e */ /* 0x000fe400000000ff */
[----:B------:R-:W-:Y:S01]  /*4ad0*/  F2FP.F16.F32.PACK_AB R179, R39, R38 ;  /* 0x0000002627b3723e */ /* 0x000fe200000000ff */
[----:B------:R-:W-:Y:S02]  /*4ae0*/  FADD.FTZ R7, R41, R12 ;  /* 0x0000000c29077221 */ /* 0x000fe40000010000 */
[----:B------:R-:W1:Y:S01]  /*4af0*/  MUFU.EX2 R47, R47 ;  /* 0x0000002f002f7308 */ /* 0x000e620000000800 */
[C---:B--2---:R-:W-:Y:S01]  /*4b00*/  FADD.FTZ R27, R43.reuse, R10 ;  /* 0x0000000a2b1b7221 */ /* 0x044fe20000010000 */
[----:B------:R-:W-:Y:S01]  /*4b10*/  FADD.FTZ R12, R156, R7 ;  /* 0x000000079c0c7221 */ /* 0x000fe20000010000 */
[----:B------:R-:W-:-:S05]  /*4b20*/  F2FP.F16.F32.PACK_AB R173, R43, R42 ;  /* 0x0000002a2bad723e */ /* 0x000fca00000000ff */
        /* <DEDUP_REMOVED lines=62> */
[----:B------:R0:W3:Y:S01]  /*4f10*/  MUFU.EX2 R155, R4 ;  /* 0x00000004009b7308 */ /* 0x0000e20000000800 */
[C---:B-1----:R-:W-:Y:S01]  /*4f20*/  FADD.FTZ R7, R83.reuse, R2 ;  /* 0x0000000253077221 */ /* 0x042fe20000010000 */
[----:B------:R-:W-:-:S06]  /*4f30*/  F2FP.F16.F32.PACK_AB R153, R83, R82 ;  /* 0x000000525399723e */ /* 0x000fcc00000000ff */
[----:B------:R-:W1:Y:S01]  /*4f40*/  MUFU.EX2 R57, R57 ;  /* 0x0000003900397308 */ /* 0x000e620000000800 */
[----:B--2---:R-:W-:Y:S01]  /*4f50*/  FADD.FTZ R2, R86, R7 ;  /* 0x0000000756027221 */ /* 0x004fe20000010000 */
[----:B0-----:R-:W-:-:S03]  /*4f60*/  VIADD R4, R90, 0xfffffffe ;  /* 0xfffffffe5a047836 */ /* 0x001fc60000000000 */
[C---:B---3--:R-:W-:Y:S01]  /*4f70*/  FADD.FTZ R2, R155.reuse, R2 ;  /* 0x000000029b027221 */ /* 0x048fe20000010000 */
[----:B------:R-:W-:Y:S01]  /*4f80*/  F2FP.F16.F32.PACK_AB R155, R155, R86 ;  /* 0x000000569b9b723e */ /* 0x000fe200000000ff */
[C---:B-1----:R-:W-:Y:S01]  /*4f90*/  FADD.FTZ R3, R57.reuse, R12 ;  /* 0x0000000c39037221 */ /* 0x042fe20000010000 */
        /* <DEDUP_REMOVED lines=12> */
.L_x_7448:
[----:B------:R-:W-:-:S11]  /*5060*/  UISETP.NE.AND UP2, UPT, UR7, 0x1, UPT ;  /* 0x000000010700788c */ /* 0x000fd6000bf45270 */
[----:B------:R-:W-:Y:S02]  /*5070*/  @UP2 ULDC.64 UR14, c[0x0][0x9e8] ;  /* 0x00027a00000e2ab9 */ /* 0x000fe40000000a00 */
[----:B------:R-:W-:-:S04]  /*5080*/  UIMAD.WIDE.U32 UR18, UR11, UR14, URZ ;  /* 0x0000000e0b1272a5 */ /* 0x000fc8000f8e003f */
[----:B------:R-:W-:-:S12]  /*5090*/  @UP2 USHF.R.U32.HI UR11, URZ, UR15, UR19 ;  /* 0x0000000f3f0b2299 */ /* 0x000fd80008011613 */
.L_x_7449:
[----:B------:R-:W-:-:S04]  /*50a0*/  UIMAD UR7, UR11, UR7, UR7 ;  /* 0x000000070b0772a4 */ /* 0x000fc8000f8e0207 */
[----:B------:R-:W-:-:S04]  /*50b0*/  UISETP.LT.AND UP2, UPT, UR6, UR7, UPT ;  /* 0x000000070600728c */ /* 0x000fc8000bf41270 */
[----:B------:R-:W-:-:S12]  /*50c0*/  USEL UR6, UR6, UR7, UP2 ;  /* 0x0000000706067287 */ /* 0x000fd80009000000 */
.L_x_7447:
[----:B------:R-:W-:Y:S01]  /*50d0*/  USHF.R.S32.HI UR7, URZ, 0x1f, UR6 ;  /* 0x0000001f3f077899 */ /* 0x000fe20008011406 */
[----:B------:R-:W-:Y:S02]  /*50e0*/  CS2R R150, SRZ ;  /* 0x0000000000967805 */ /* 0x000fe4000001ff00 */
[----:B------:R-:W-:Y:S02]  /*50f0*/  CS2R R148, SRZ ;  /* 0x0000000000947805 */ /* 0x000fe4000001ff00 */
[----:B------:R-:W-:Y:S01]  /*5100*/  CS2R R146, SRZ ;  /* 0x0000000000927805 */ /* 0x000fe2000001ff00 */
        /* <DEDUP_REMOVED lines=35> */
[----:B------:R-:W-:Y:S01]  /*5340*/  IMAD.MOV.U32 R151, RZ, RZ, RZ ;  /* 0x000000ffff977224 */ /* 0x000fe200078e00ff */
[----:B------:R-:W-:Y:S01]  /*5350*/  ULDC UR55, c[0x0][0x9e4] ;  /* 0x0002790000377ab9 */ /* 0x000fe20000000800 */
[----:B------:R-:W-:Y:S01]  /*5360*/  ULDC UR56, c[0x0][0x9dc] ;  /* 0x0002770000387ab9 */ /* 0x000fe20000000800 */
[----:B------:R-:W-:Y:S01]  /*5370*/  ULDC UR54, c[0x0][0x988] ;  /* 0x0002620000367ab9 */ /* 0x000fe20000000800 */
[----:B------:R-:W-:-:S05]  /*5380*/  ULDC UR57, c[0x0][0x9e0] ;  /* 0x0002780000397ab9 */ /* 0x000fca0000000800 */
.L_x_7467:
[----:B------:R-:W-:Y:S01]  /*5390*/  UIADD3 UR59, UR47, 0x1, URZ ;  /* 0x000000012f3b7890 */ /* 0x000fe2000fffe03f */
[----:B------:R-:W-:-:S03]  /*53a0*/  ISETP.NE.AND P3, PT, RZ, UR44, PT ;  /* 0x0000002cff007c0c */ /* 0x000fc6000bf65270 */
[----:B------:R-:W-:-:S04]  /*53b0*/  UISETP.NE.AND UP2, UPT, UR59, 0x2, UPT ;  /* 0x000000023b00788c */ /* 0x000fc8000bf45270 */
[----:B------:R-:W-:Y:S02]  /*53c0*/  USEL UR58, URZ, 0x1, UP2 ;  /* 0x000000013f3a7887 */ /* 0x000fe40009000000 */
[----:B------:R-:W-:Y:S02]  /*53d0*/  USEL UR59, UR59, URZ, UP2 ;  /* 0x0000003f3b3b7287 */ /* 0x000fe40009000000 */
[----:B------:R-:W-:Y:S02]  /*53e0*/  ULOP3.LUT UR58, UR50, UR58, URZ, 0x3c, !UPT ;  /* 0x0000003a323a7292 */ /* 0x000fe4000f8e3c3f */
[----:B------:R-:W-:Y:S10]  /*53f0*/  @P3 BRA `(.L_x_7451) ;  /* 0x00000000002c3947 */ /* 0x000ff40003800000 */
[----:B------:R-:W-:Y:S05]  /*5400*/  @!P0 BRA `(.L_x_7452) ;  /* 0x0000000000048947 */ /* 0x000fea0003800000 */
[----:B------:R-:W-:Y:S01]  /*5410*/  BPT.TRAP 0x1 ;  /* 0x000000040000795c */ /* 0x000fe20000300000 */
.L_x_7452:
[----:B------:R-:W-:Y:S01]  /*5420*/  ULEA UR6, UR59, UR41, 0x3 ;  /* 0x000000293b067291 */ /* 0x000fe2000f8e183f */
[----:B------:R-:W-:-:S05]  /*5430*/  IMAD.U32 R6, RZ, RZ, UR58 ;  /* 0x0000003aff067e24 */ /* 0x000fca000f8e00ff */
[----:B------:R-:W-:-:S04]  /*5440*/  SHF.L.U32 R6, R6, 0x1f, RZ ;  /* 0x0000001f06067819 */ /* 0x000fc800000006ff */
[----:B------:R0:W1:Y:S01]  /*5450*/  SYNCS.PHASECHK.TRANS64.TRYWAIT P2, [UR6+0x28830], R6 ;  /* 0x02883006ff0075a7 */ /* 0x0000620008040146 */
[----:B------:R-:W-:Y:S05]  /*5460*/  @!P0 BRA `(.L_x_7453) ;  /* 0x0000000000048947 */ /* 0x000fea0003800000 */
[----:B------:R-:W-:Y:S01]  /*5470*/  BPT.TRAP 0x1 ;  /* 0x000000040000795c */ /* 0x000fe20000300000 */
.L_x_7453:
[----:B-1----:R-:W-:Y:S05]  /*5480*/  @P2 BRA `(.L_x_7451) ;  /* 0x0000000000082947 */ /* 0x002fea0003800000 */
[----:B------:R-:W1:Y:S02]  /*5490*/  SYNCS.PHASECHK.TRANS64.TRYWAIT P2, [UR6+0x28830], R6 ;  /* 0x02883006ff0075a7 */ /* 0x000e640008040146 */
[----:B-1----:R-:W-:Y:S05]  /*54a0*/  @!P2 BRA `(.L_x_7454) ;  /* 0x0000012c004ca947 */ /* 0x002fea0003800000 */
.L_x_7451:
[----:B-1----:R-:W1:Y:S01]  /*54b0*/  S2R R7, SR_TID.X ;  /* 0x0000000000077919 */ /* 0x002e620000002100 */
[----:B------:R-:W-:Y:S01]  /*54c0*/  ULEA UR34, UR59, UR51, 0xb ;  /* 0x000000333b227291 */ /* 0x000fe2000f8e583f */
[----:B------:R-:W-:Y:S01]  /*54d0*/  UMOV UR35, 0x40000040 ;  /* 0x4000004000237882 */ /* 0x000fe20000000000 */
[----:B------:R-:W-:Y:S02]  /*54e0*/  UMOV UR7, 0x40000040 ;  /* 0x4000004000077882 */ /* 0x000fe40000000000 */
[----:B------:R-:W-:Y:S02]  /*54f0*/  UIADD3 UR6, UR34, 0x2, URZ ;  /* 0x0000000222067890 */ /* 0x000fe4000fffe03f */
        /* <DEDUP_REMOVED lines=12> */
[----:B-1----:R-:W-:-:S05]  /*55c0*/  SHF.R.U32.HI R7, RZ, 0x7, R7 ;  /* 0x00000007ff077819 */ /* 0x002fca0000011607 */
[----:B0-----:R-:W-:-:S05]  /*55d0*/  VIADD R6, R7, 0x8 ;  /* 0x0000000807067836 */ /* 0x001fca0000000000 */
[----:B------:R0:W-:Y:S06]  /*55e0*/  BAR.SYNC.DEFER_BLOCKING R6, 0x100 ;  /* 0x000400060000751d */ /* 0x0001ec0000010000 */
        /* <DEDUP_REMOVED lines=27> */
.L_x_7456:
[----:B------:R-:W-:Y:S01]  /*57a0*/  ULEA UR6, UR47, UR41, 0x3 ;  /* 0x000000292f067291 */ /* 0x000fe2000f8e183f */
[----:B------:R-:W-:-:S05]  /*57b0*/  IMAD.U32 R6, RZ, RZ, UR50 ;  /* 0x00000032ff067e24 */ /* 0x000fca000f8e00ff */
[----:B------:R-:W-:-:S04]  /*57c0*/  SHF.L.U32 R6, R6, 0x1f, RZ ;  /* 0x0000001f06067819 */ /* 0x000fc800000006ff */
[----:B------:R0:W1:Y:S01]  /*57d0*/  SYNCS.PHASECHK.TRANS64.TRYWAIT P2, [UR6+0x28850], R6 ;  /* 0x02885006ff0075a7 */ /* 0x0000620008040146 */
[----:B------:R-:W-:Y:S05]  /*57e0*/  @!P0 BRA `(.L_x_7457) ;  /* 0x0000000000048947 */ /* 0x000fea0003800000 */
[----:B------:R-:W-:Y:S01]  /*57f0*/  BPT.TRAP 0x1 ;  /* 0x000000040000795c */ /* 0x000fe20000300000 */
.L_x_7457:
[----:B-1----:R-:W-:Y:S05]  /*5800*/  @P2 BRA `(.L_x_7455) ;  /* 0x0000000000082947 */ /* 0x002fea0003800000 */
[----:B------:R-:W1:Y:S02]  /*5810*/  SYNCS.PHASECHK.TRANS64.TRYWAIT P2, [UR6+0x28850], R6 ;  /* 0x02885006ff0075a7 */ /* 0x000e640008040146 */
[----:B-1----:R-:W-:Y:S05]  /*5820*/  @!P2 BRA `(.L_x_7458) ;  /* 0x000001280084a947 */ /* 0x002fea0003800000 */
.L_x_7455:
[----:B------:R-:W-:Y:S01]  /*5830*/  UIADD3 UR6, UR41, 0x400, URZ ;  /* 0x0000040029067890 */ /* 0x000fe2000fffe03f */
[----:B------:R-:W-:Y:S01]  /*5840*/  WARPGROUP.ARRIVE ;  /* 0x00000000000079c5 */ /* 0x000fe20000000000 */
[----:B------:R-:W-:-:S05]  /*5850*/  UMOV UR7, 0x40000040 ;  /* 0x4000004000077882 */ /* 0x000fca0000000000 */
[----:B------:R-:W2:Y:S01]  /*5860*/  S2R R9, SR_TID.X ;  /* 0x0000000000097919 */ /* 0x000ea20000002100 */
[----:B------:R-:W-:Y:S01]  /*5870*/  USHF.R.U32.HI UR6, URZ, 0x4, UR6 ;  /* 0x000000043f067899 */ /* 0x000fe20008011606 */
[----:B------:R-:W-:Y:S01]  /*5880*/  PLOP3.LUT P2, PT, PT, PT, UP0, 0x80, 0x0 ;  /* 0x000000000000781c */ /* 0x000fe20003f4f008 */
[----:B------:R-:W-:Y:S01]  /*5890*/  VIADD R8, R17, UR37 ;  /* 0x0000002511087c36 */ /* 0x000fe20008000000 */
[----:B------:R-:W-:Y:S01]  /*58a0*/  PLOP3.LUT P3, PT, PT, PT, UP0, 0x80, 0x0 ;  /* 0x000000000000781c */ /* 0x000fe20003f6f008 */
[----:B------:R-:W-:Y:S01]  /*58b0*/  ULOP3.LUT UR6, UR6, 0x3fff, URZ, 0xc0, !UPT ;  /* 0x00003fff06067892 */ /* 0x000fe2000f8ec03f */
[----:B-1----:R-:W-:Y:S02]  /*58c0*/  IMAD.U32 R7, RZ, RZ, UR59 ;  /* 0x0000003bff077e24 */ /* 0x002fe4000f8e00ff */
[----:B------:R-:W-:Y:S01]  /*58d0*/  IMAD.U32 R10, RZ, RZ, UR46 ;  /* 0x0000002eff0a7e24 */ /* 0x000fe2000f8e00ff */
[----:B------:R-:W-:Y:S02]  /*58e0*/  ULOP3.LUT UR6, UR6, 0x4000000, URZ, 0xfc, !UPT ;  /* 0x0400000006067892 */ /* 0x000fe4000f8efc3f */
[----:B------:R-:W-:-:S02]  /*58f0*/  @!P1 LEA R7, R7, UR41, 0x3 ;  /* 0x0000002907079c11 */ /* 0x000fc4000f8e18ff */
[----:B------:R-:W-:-:S03]  /*5900*/  ULEA UR10, UR47, UR6, 0xb ;  /* 0x000000062f0a7291 */ /* 0x000fc6000f8e583f */
[----:B------:R-:W-:-:S04]  /*5910*/  @!P1 VIADD R7, R7, 0x28840 ;  /* 0x0002884007079836 */ /* 0x000fc80000000000 */
[----:B------:R-:W-:Y:S01]  /*5920*/  UMOV UR6, UR10 ;  /* 0x0000000a00067c82 */ /* 0x000fe20008000000 */
[----:B------:R-:W-:Y:S01]  /*5930*/  @!P1 PRMT R7, RZ, 0x654, R7 ;  /* 0x00000654ff079816 */ /* 0x000fe20000000007 */
[----:B------:R-:W-:Y:S01]  /*5940*/  HGMMA.64x128x16.F32 R88, R180, gdesc[UR4].tnspB, R88, gsb0 ;  /* 0x41e00004b4587df0 */ /* 0x000fe20008000858 */
[----:B------:R-:W-:Y:S01]  /*5950*/  UIADD3 UR6, UR10, 0x80, URZ ;  /* 0x000000800a067890 */ /* 0x000fe2000fffe03f */
[----:B------:R-:W-:Y:S01]  /*5960*/  UMOV UR7, 0x40000040 ;  /* 0x4000004000077882 */ /* 0x000fe20000000000 */
[----:B--2---:R-:W-:Y:S01]  /*5970*/  SHF.R.U32.HI R9, RZ, 0x7, R9 ;  /* 0x00000007ff097819 */ /* 0x004fe20000011609 */
        /* <DEDUP_REMOVED lines=33> */
[----:B------:R-:W-:Y:S02]  /*5b90*/  @UP0 ULDC UR6, c[0x0][0x44c] ;  /* 0x0001130000060ab9 */ /* 0x000fe40000000800 */
[----:B0-----:R-:W-:Y:S01]  /*5ba0*/  @P2 IMAD.HI.U32 R6, R8, UR6, RZ ;  /* 0x0000000608062c27 */ /* 0x001fe2000f8e00ff */
[----:B------:R-:W-:Y:S01]  /*5bb0*/  @UP0 ULDC UR6, c[0x0][0x450] ;  /* 0x0001140000060ab9 */ /* 0x000fe20000000800 */
[----:B------:R-:W-:-:S03]  /*5bc0*/  PLOP3.LUT P2, PT, PT, PT, UP1, 0x40, 0x0 ;  /* 0x000000000000781c */ /* 0x000fc60003f4e818 */
[----:B------:R-:W-:Y:S01]  /*5bd0*/  @P3 SHF.R.U32.HI R8, RZ, UR6, R6 ;  /* 0x00000006ff083c19 */ /* 0x000fe20008011606 */
[----:B------:R-:W-:Y:S01]  /*5be0*/  ULOP3.LUT UR6, URZ, UR56, URZ, 0x33, !UPT ;  /* 0x000000383f067292 */ /* 0x000fe2000f8e333f */
[----:B------:R-:W-:Y:S01]  /*5bf0*/  IADD3 R6, -R9, 0xb, RZ ;  /* 0x0000000b09067810 */ /* 0x000fe20007ffe1ff */
[----:B------:R-:W-:Y:S02]  /*5c00*/  IMAD.SHL.U32 R9, R4, 0x80, RZ ;  /* 0x0000008004097824 */ /* 0x000fe400078e00ff */
[----:B------:R-:W0:Y:S01]  /*5c10*/  SHFL.IDX PT, R11, R8, RZ, 0x1c1f ;  /* 0x001c1fff080b7589 */ /* 0x000e2200000e0000 */
[----:B------:R-:W-:Y:S02]  /*5c20*/  WARPGROUP.DEPBAR.LE gsb0, 0x0 ;  /* 0x00008000000079c5 */ /* 0x000fe40000010000 */
[----:B------:R1:W-:Y:S06]  /*5c30*/  BAR.ARV R6, 0x100 ;  /* 0x000400060000751d */ /* 0x0003ec0000002000 */
[----:B------:R2:W-:Y:S02]  /*5c40*/  @!P1 SYNCS.ARRIVE.TRANS64.RED.A1T0 RZ, [R7+URZ], RZ ;  /* 0x000000ff07ff99a7 */ /* 0x0005e4000810043f */
[----:B--2---:R-:W-:-:S04]  /*5c50*/  IADD3 R7, -R16, 0x1, -R9 ;  /* 0x0000000110077810 */ /* 0x004fc80007ffe909 */
[----:B------:R-:W-:-:S05]  /*5c60*/  IADD3 R7, -R10, UR38, R7 ;  /* 0x000000260a077c10 */ /* 0x000fca000fffe107 */
[C---:B------:R-:W-:Y:S02]  /*5c70*/  VIADD R14, R7.reuse, UR57 ;  /* 0x00000039070e7c36 */ /* 0x040fe40008000000 */
[----:B------:R-:W-:Y:S02]  /*5c80*/  VIADD R20, R7, UR6 ;  /* 0x0000000607147c36 */ /* 0x000fe40008000000 */
[--C-:B0-----:R-:W-:Y:S02]  /*5c90*/  IMAD.IADD R10, R14, 0x1, R11.reuse ;  /* 0x000000010e0a7824 */ /* 0x101fe400078e020b */
[----:B------:R-:W-:Y:S01]  /*5ca0*/  IMAD.IADD R12, R20, 0x1, R11 ;  /* 0x00000001140c7824 */ /* 0x000fe200078e020b */
[----:B-1----:R-:W-:Y:S06]  /*5cb0*/  @P2 BRA `(.L_x_7459) ;  /* 0x00000000005c2947 */ /* 0x002fec0003800000 */
        /* <DEDUP_REMOVED lines=13> */
.L_x_7461:
[----:B------:R-:W-:-:S05]  /*5d90*/  IMAD.U32 R152, RZ, RZ, UR55 ;  /* 0x00000037ff987e24 */ /* 0x000fca000f8e00ff */
[----:B------:R-:W-:-:S13]  /*5da0*/  ISETP.NE.AND P2, PT, R152, 0x1, PT ;  /* 0x000000019800780c */ /* 0x000fda0003f45270 */
[----:B------:R-:W0:Y:S02]  /*5db0*/  @P2 LDC.64 R6, c[0x0][0x9e8] ;  /* 0x00027a00ff062b82 */ /* 0x000e240000000a00 */
[----:B0-----:R-:W-:-:S05]  /*5dc0*/  @P2 IMAD.HI.U32 R6, R11, R6, RZ ;  /* 0x000000060b062227 */ /* 0x001fca00078e00ff */
[----:B------:R-:W-:-:S07]  /*5dd0*/  @P2 SHF.R.U32.HI R11, RZ, R7, R6 ;  /* 0x00000007ff0b2219 */ /* 0x000fce0000011606 */
.L_x_7462:
[----:B------:R-:W-:Y:S05]  /*5de0*/  BSYNC B0 ;  /* 0x0000000000007941 */ /* 0x000fea0003800000 */
.L_x_7460:
[----:B------:R-:W-:-:S04]  /*5df0*/  IMAD R11, R11, R152, -R9 ;  /* 0x000000980b0b7224 */ /* 0x000fc800078e0a09 */
[----:B------:R-:W-:-:S05]  /*5e00*/  IMAD.IADD R11, R11, 0x1, -R16 ;  /* 0x000000010b0b7824 */ /* 0x000fca00078e0a10 */
[----:B------:R-:W-:Y:S02]  /*5e10*/  VIADDMNMX R10, R11, R152, R10, PT ;  /* 0x000000980b0a7246 */ /* 0x000fe4000380010a */
[----:B------:R-:W-:-:S07]  /*5e20*/  VIMNMX R12, R12, R11, !PT ;  /* 0x0000000b0c0c7248 */ /* 0x000fce0007fe0100 */
.L_x_7459:
[----:B------:R-:W-:Y:S01]  /*5e30*/  ISETP.GT.AND P2, PT, R4, -0x1, PT ;  /* 0xffffffff0400780c */ /* 0x000fe20003f44270 */
[----:B------:R-:W0:Y:S03]  /*5e40*/  SHFL.IDX PT, R7, R8, 0x1, 0x1c1f ;  /* 0x003c1f0008077f89 */ /* 0x000e2600000e0000 */
[C---:B------:R-:W-:Y:S02]  /*5e50*/  ISETP.GT.AND P5, PT, R12.reuse, RZ, P2 ;  /* 0x000000ff0c00720c */ /* 0x040fe400017a4270 */
[----:B------:R-:W-:Y:S02]  /*5e60*/  ISETP.GT.AND P4, PT, R12, 0x1, P2 ;  /* 0x000000010c00780c */ /* 0x000fe40001784270 */
        /* <DEDUP_REMOVED lines=9> */
[----:B0-----:R-:W-:Y:S01]  /*5f00*/  IMAD.IADD R8, R14, 0x1, R7 ;  /* 0x000000010e087824 */ /* 0x001fe200078e0207 */
        /* <DEDUP_REMOVED lines=79> */
[----:B------:R-:W-:Y:S01]  /*6400*/  ISETP.GT.AND P3, PT, R12, 0x79, P2 ;  /* 0x000000790c00780c */ /* 0x000fe20001764270 */
[----:B------:R-:W-:Y:S01]  /*6410*/  IMAD.IADD R12, R20, 0x1, R7 ;  /* 0x00000001140c7824 */ /* 0x000fe200078e0207 */
        /* <DEDUP_REMOVED lines=20> */
.L_x_7465:
[----:B------:R-:W-:-:S05]  /*6560*/  IMAD.U32 R14, RZ, RZ, UR55 ;  /* 0x00000037ff0e7e24 */ /* 0x000fca000f8e00ff */
[----:B------:R-:W-:-:S13]  /*6570*/  ISETP.NE.AND P3, PT, R14, 0x1, PT ;  /* 0x000000010e00780c */ /* 0x000fda0003f65270 */
[----:B------:R-:W0:Y:S02]  /*6580*/  @P3 LDC.64 R6, c[0x0][0x9e8] ;  /* 0x00027a00ff063b82 */ /* 0x000e240000000a00 */
[----:B0-----:R-:W-:-:S05]  /*6590*/  @P3 IMAD.HI.U32 R6, R10, R6, RZ ;  /* 0x000000060a063227 */ /* 0x001fca00078e00ff */
[----:B------:R-:W-:-:S07]  /*65a0*/  @P3 SHF.R.U32.HI R10, RZ, R7, R6 ;  /* 0x00000007ff0a3219 */ /* 0x000fce0000011606 */
.L_x_7466:
[----:B------:R-:W-:Y:S05]  /*65b0*/  BSYNC B0 ;  /* 0x0000000000007941 */ /* 0x000fea0003800000 */
.L_x_7464:
[----:B------:R-:W-:-:S04]  /*65c0*/  IMAD R9, R10, R14, -R9 ;  /* 0x0000000e0a097224 */ /* 0x000fc800078e0a09 */
[----:B------:R-:W-:-:S05]  /*65d0*/  IMAD.IADD R9, R9, 0x1, -R16 ;  /* 0x0000000109097824 */ /* 0x000fca00078e0a10 */
[----:B------:R-:W-:Y:S02]  /*65e0*/  VIADDMNMX R8, R9, R14, R8, PT ;  /* 0x0000000e09087246 */ /* 0x000fe40003800108 */
[----:B------:R-:W-:-:S07]  /*65f0*/  VIMNMX R12, R12, R9, !PT ;  /* 0x000000090c0c7248 */ /* 0x000fce0007fe0100 */
.L_x_7463:
[----:B------:R-:W-:Y:S01]  /*6600*/  FMNMX.FTZ R6, R155, R0, !PT ;  /* 0x000000009b067209 */ /* 0x000fe20007810000 */
[----:B------:R-:W-:Y:S01]  /*6610*/  UMOV UR10, UR54 ;  /* 0x00000036000a7c82 */ /* 0x000fe20008000000 */
[----:B------:R-:W-:Y:S01]  /*6620*/  ISETP.GT.AND P5, PT, R12, 0x8, P2 ;  /* 0x000000080c00780c */ /* 0x000fe200017a4270 */
[----:B------:R-:W-:Y:S01]  /*6630*/  UMOV UR50, UR58 ;  /* 0x0000003a00327c82 */ /* 0x000fe20008000000 */
        /* <DEDUP_REMOVED lines=17> */
[C---:B------:R-:W-:Y:S02]  /*6750*/  ISETP.GT.AND P5, PT, R12.reuse, RZ, P2 ;  /* 0x000000ff0c00720c */ /* 0x040fe400017a4270 */
        /* <DEDUP_REMOVED lines=13> */
[----:B------:R-:W-:Y:S02]  /*6830*/  FMNMX.FTZ R14, R26, R5, !PT ;  /* 0x000000051a0e7209 */ /* 0x000fe40007810000 */
[----:B------:R-:W-:Y:S02]  /*6840*/  FMNMX.FTZ R7, R57, R6, !PT ;  /* 0x0000000639077209 */ /* 0x000fe40007810000 */
[----:B------:R-:W-:-:S02]  /*6850*/  ISETP.GT.AND P4, PT, R12, 0x10, P2 ;  /* 0x000000100c00780c */ /* 0x000fc40001784270 */
[----:B------:R-:W-:Y:S02]  /*6860*/  FMNMX.FTZ R6, R60, R7, !PT ;  /* 0x000000073c067209 */ /* 0x000fe40007810000 */
[C---:B------:R-:W-:Y:S02]  /*6870*/  ISETP.LT.OR P3, PT, R8.reuse, 0xa, P3 ;  /* 0x0000000a0800780c */ /* 0x040fe40001f61670 */
[----:B------:R-:W-:Y:S02]  /*6880*/  FMNMX.FTZ R7, R61, R6, !PT ;  /* 0x000000063d077209 */ /* 0x000fe40007810000 */
[----:B------:R-:W-:Y:S02]  /*6890*/  ISETP.LT.OR P4, PT, R8, 0x11, P4 ;  /* 0x000000110800780c */ /* 0x000fe40002781670 */
[----:B------:R-:W-:Y:S02]  /*68a0*/  FMNMX.FTZ R6, R64, R7, !PT ;  /* 0x0000000740067209 */ /* 0x000fe40007810000 */
[----:B------:R-:W-:-:S02]  /*68b0*/  FSEL R31, R31, -INF , !P3 ;  /* 0xff8000001f1f7808 */ /* 0x000fc40005800000 */
[----:B------:R-:W-:Y:S02]  /*68c0*/  FMNMX.FTZ R7, R65, R6, !PT ;  /* 0x0000000641077209 */ /* 0x000fe40007810000 */
[----:B------:R-:W-:Y:S02]  /*68d0*/  ISETP.GT.AND P3, PT, R12, 0x18, P2 ;  /* 0x000000180c00780c */ /* 0x000fe40001764270 */
[----:B------:R-:W-:Y:S02]  /*68e0*/  FMNMX.FTZ R6, R68, R7, !PT ;  /* 0x0000000744067209 */ /* 0x000fe40007810000 */
[----:B------:R-:W-:Y:S02]  /*68f0*/  FSEL R34, R34, -INF , !P4 ;  /* 0xff80000022227808 */ /* 0x000fe40006000000 */
        /* <DEDUP_REMOVED lines=18> */
[----:B------:R-:W-:Y:S01]  /*6a20*/  FSEL R43, R43, -INF , !P3 ;  /* 0xff8000002b2b7808 */ /* 0x000fe20005800000 */
[----:B------:R-:W0:Y:S01]  /*6a30*/  SHFL.BFLY PT, R6, R7, 0x2, 0x1f ;  /* 0x0c401f0007067f89 */ /* 0x000e2200000e0000 */
[----:B------:R-:W-:-:S02]  /*6a40*/  ISETP.GT.AND P3, PT, R12, 0x29, P2 ;  /* 0x000000290c00780c */ /* 0x000fc40001764270 */
[----:B------:R-:W-:Y:S02]  /*6a50*/  FSEL R46, R46, -INF , !P4 ;  /* 0xff8000002e2e7808 */ /* 0x000fe40006000000 */
[----:B------:R-:W-:Y:S02]  /*6a60*/  ISETP.GT.AND P4, PT, R12, 0x30, P2 ;  /* 0x000000300c00780c */ /* 0x000fe40001784270 */
[----:B------:R-:W-:Y:S02]  /*6a70*/  ISETP.LT.OR P5, PT, R8, 0x2a, P3 ;  /* 0x0000002a0800780c */ /* 0x000fe40001fa1670 */
[----:B------:R-:W-:Y:S02]  /*6a80*/  ISETP.GT.AND P3, PT, R12, 0x31, P2 ;  /* 0x000000310c00780c */ /* 0x000fe40001764270 */
[----:B------:R-:W-:Y:S02]  /*6a90*/  FSEL R47, R47, -INF , !P5 ;  /* 0xff8000002f2f7808 */ /* 0x000fe40006800000 */
[----:B------:R-:W-:-:S02]  /*6aa0*/  ISETP.LT.OR P4, PT, R8, 0x31, P4 ;  /* 0x000000310800780c */ /* 0x000fc40002781670 */
[----:B------:R-:W-:Y:S02]  /*6ab0*/  ISETP.GT.AND P5, PT, R12, 0x38, P2 ;  /* 0x000000380c00780c */ /* 0x000fe400017a4270 */
[----:B------:R-:W-:Y:S02]  /*6ac0*/  ISETP.LT.OR P3, PT, R8, 0x32, P3 ;  /* 0x000000320800780c */ /* 0x000fe40001f61670 */
[----:B------:R-:W-:Y:S02]  /*6ad0*/  FSEL R50, R50, -INF , !P4 ;  /* 0xff80000032327808 */ /* 0x000fe40006000000 */
[----:B------:R-:W-:Y:S02]  /*6ae0*/  ISETP.GT.AND P4, PT, R12, 0x39, P2 ;  /* 0x000000390c00780c */ /* 0x000fe40001784270 */
[----:B------:R-:W-:Y:S02]  /*6af0*/  FSEL R51, R51, -INF , !P3 ;  /* 0xff80000033337808 */ /* 0x000fe40005800000 */
[----:B0-----:R-:W-:-:S02]  /*6b00*/  FMNMX.FTZ R9, R7, R6, !PT ;  /* 0x0000000607097209 */ /* 0x001fc40007810000 */
[----:B------:R-:W-:Y:S02]  /*6b10*/  ISETP.LT.OR P5, PT, R8, 0x39, P5 ;  /* 0x000000390800780c */ /* 0x000fe40002fa1670 */
[----:B------:R-:W-:Y:S01]  /*6b20*/  ISETP.GT.AND P3, PT, R12, 0x40, P2 ;  /* 0x000000400c00780c */ /* 0x000fe20001764270 */
[----:B------:R-:W0:Y:S01]  /*6b30*/  SHFL.BFLY PT, R6, R9, 0x1, 0x1f ;  /* 0x0c201f0009067f89 */ /* 0x000e2200000e0000 */
[----:B------:R-:W-:Y:S02]  /*6b40*/  ISETP.LT.OR P4, PT, R8, 0x3a, P4 ;  /* 0x0000003a0800780c */ /* 0x000fe40002781670 */
[----:B------:R-:W-:Y:S02]  /*6b50*/  FSEL R54, R54, -INF , !P5 ;  /* 0xff80000036367808 */ /* 0x000fe40006800000 */
[----:B------:R-:W-:Y:S02]  /*6b60*/  ISETP.GT.AND P5, PT, R12, 0x41, P2 ;  /* 0x000000410c00780c */ /* 0x000fe400017a4270 */
[----:B------:R-:W-:-:S02]  /*6b70*/  FSEL R55, R55, -INF , !P4 ;  /* 0xff80000037377808 */ /* 0x000fc40006000000 */
[----:B------:R-:W-:Y:S02]  /*6b80*/  ISETP.LT.OR P3, PT, R8, 0x41, P3 ;  /* 0x000000410800780c */ /* 0x000fe40001f61670 */
[----:B------:R-:W-:Y:S02]  /*6b90*/  ISETP.GT.AND P4, PT, R12, 0x48, P2 ;  /* 0x000000480c00780c */ /* 0x000fe40001784270 */
[----:B------:R-:W-:Y:S02]  /*6ba0*/  ISETP.LT.OR P5, PT, R8, 0x42, P5 ;  /* 0x000000420800780c */ /* 0x000fe40002fa1670 */
[----:B------:R-:W-:Y:S02]  /*6bb0*/  FSEL R58, R58, -INF , !P3 ;  /* 0xff8000003a3a7808 */ /* 0x000fe40005800000 */
[----:B------:R-:W-:Y:S02]  /*6bc0*/  ISETP.GT.AND P3, PT, R12, 0x49, P2 ;  /* 0x000000490c00780c */ /* 0x000fe40001764270 */
[----:B------:R-:W-:-:S02]  /*6bd0*/  FSEL R59, R59, -INF , !P5 ;  /* 0xff8000003b3b7808 */ /* 0x000fc40006800000 */
[----:B------:R-:W-:Y:S02]  /*6be0*/  ISETP.LT.OR P4, PT, R8, 0x49, P4 ;  /* 0x000000490800780c */ /* 0x000fe40002781670 */
[----:B------:R-:W-:Y:S02]  /*6bf0*/  ISETP.GT.AND P5, PT, R12, 0x50, P2 ;  /* 0x000000500c00780c */ /* 0x000fe400017a4270 */
[----:B0-----:R-:W-:Y:S02]  /*6c00*/  FMNMX.FTZ R6, R9, R6, !PT ;  /* 0x0000000609067209 */ /* 0x001fe40007810000 */
[----:B------:R-:W-:Y:S02]  /*6c10*/  ISETP.LT.OR P3, PT, R8, 0x4a, P3 ;  /* 0x0000004a0800780c */ /* 0x000fe40001f61670 */
[C---:B------:R-:W-:Y:S01]  /*6c20*/  FSETP.NEU.FTZ.AND P6, PT, R6.reuse, -INF , PT ;  /* 0xff8000000600780b */ /* 0x040fe20003fdd000 */
[----:B------:R-:W-:Y:S01]  /*6c30*/  FMUL.FTZ R10, R6, UR10 ;  /* 0x0000000a060a7c20 */ /* 0x000fe20008410000 */
[----:B------:R-:W-:-:S02]  /*6c40*/  FSEL R62, R62, -INF , !P4 ;  /* 0xff8000003e3e7808 */ /* 0x000fc40006000000 */
[----:B------:R-:W-:Y:S02]  /*6c50*/  ISETP.GT.AND P4, PT, R12, 0x51, P2 ;  /* 0x000000510c00780c */ /* 0x000fe40001784270 */
[----:B------:R-:W-:Y:S02]  /*6c60*/  FSEL R10, R10, RZ, P6 ;  /* 0x000000ff0a0a7208 */ /* 0x000fe40003000000 */
[----:B------:R-:W-:Y:S02]  /*6c70*/  FSEL R63, R63, -INF , !P3 ;  /* 0xff8000003f3f7808 */ /* 0x000fe40005800000 */
[----:B------:R-:W-:Y:S01]  /*6c80*/  ISETP.LT.OR P5, PT, R8, 0x51, P5 ;  /* 0x000000510800780c */ /* 0x000fe20002fa1670 */
[--C-:B------:R-:W-:Y:S01]  /*6c90*/  FFMA.FTZ R182, R25, UR10, -R10.reuse ;  /* 0x0000000a19b67c23 */ /* 0x100fe2000801080a */
[----:B------:R-:W-:Y:S01]  /*6ca0*/  FMNMX.FTZ R25, R27, R14, !PT ;  /* 0x0000000e1b197209 */ /* 0x000fe20007810000 */
[--C-:B------:R-:W-:Y:S01]  /*6cb0*/  FFMA.FTZ R178, R13, UR10, -R10.reuse ;  /* 0x0000000a0db27c23 */ /* 0x100fe2000801080a */
[--C-:B------:R-:W-:Y:S01]  /*6cc0*/  FFMA.FTZ R172, R15, UR10, -R10.reuse ;  /* 0x0000000a0fac7c23 */ /* 0x100fe2000801080a */
[--C-:B------:R-:W-:Y:S01]  /*6cd0*/  FFMA.FTZ R174, R21, UR10, -R10.reuse ;  /* 0x0000000a15ae7c23 */ /* 0x100fe2000801080a */
[----:B------:R-:W-:Y:S01]  /*6ce0*/  FMNMX.FTZ R14, R30, R25, !PT ;  /* 0x000000191e0e7209 */ /* 0x000fe20007810000 */
[--C-:B------:R-:W-:Y:S01]  /*6cf0*/  FFMA.FTZ R9, R29, UR10, -R10.reuse ;  /* 0x0000000a1d097c23 */ /* 0x100fe2000801080a */
[----:B------:R-:W-:Y:S01]  /*6d00*/  ISETP.GT.AND P3, PT, R12, 0x58, P2 ;  /* 0x000000580c00780c */ /* 0x000fe20001764270 */
        /* <DEDUP_REMOVED lines=10> */
[----:B------:R-:W-:Y:S01]  /*6db0*/  MUFU.EX2 R180, R180 ;  /* 0x000000b400b47308 */ /* 0x000fe20000000800 */
[----:B------:R-:W-:Y:S01]  /*6dc0*/  ISETP.GT.AND P5, PT, R12, 0x59, P2 ;  /* 0x000000590c00780c */ /* 0x000fe200017a4270 */
[--C-:B------:R-:W-:Y:S01]  /*6dd0*/  FFMA.FTZ R168, R48, UR10, -R10.reuse ;  /* 0x0000000a30a87c23 */ /* 0x100fe2000801080a */
[----:B------:R-:W-:Y:S01]  /*6de0*/  FMNMX.FTZ R14, R38, R25, !PT ;  /* 0x00000019260e7209 */ /* 0x000fe20007810000 */
[--C-:B------:R-:W-:Y:S01]  /*6df0*/  FFMA.FTZ R170, R52, UR10, -R10.reuse ;  /* 0x0000000a34aa7c23 */ /* 0x100fe2000801080a */
[----:B------:R-:W-:Y:S01]  /*6e00*/  FSEL R67, R67, -INF , !P4 ;  /* 0xff80000043437808 */ /* 0x000fe20006000000 */
[--C-:B------:R-:W-:Y:S01]  /*6e10*/  FFMA.FTZ R164, R56, UR10, -R10.reuse ;  /* 0x0000000a38a47c23 */ /* 0x100fe2000801080a */
[----:B------:R-:W-:Y:S01]  /*6e20*/  FMNMX.FTZ R15, R39, R14, !PT ;  /* 0x0000000e270f7209 */ /* 0x000fe20007810000 */
[----:B------:R-:W-:Y:S01]  /*6e30*/  MUFU.EX2 R7, R7 ;  /* 0x0000000700077308 */ /* 0x000fe20000000800 */
[----:B------:R-:W-:Y:S01]  /*6e40*/  ISETP.LT.OR P3, PT, R8, 0x59, P3 ;  /* 0x000000590800780c */ /* 0x000fe20001f61670 */
[--C-:B------:R-:W-:Y:S01]  /*6e50*/  FFMA.FTZ R166, R60, UR10, -R10.reuse ;  /* 0x0000000a3ca67c23 */ /* 0x100fe2000801080a */
[----:B------:R-:W-:Y:S01]  /*6e60*/  FMNMX.FTZ R14, R42, R15, !PT ;  /* 0x0000000f2a0e7209 */ /* 0x000fe20007810000 */
[--C-:B------:R-:W-:Y:S01]  /*6e70*/  FFMA.FTZ R15, R41, UR10, -R10.reuse ;  /* 0x0000000a290f7c23 */ /* 0x100fe2000801080a */
[----:B------:R-:W-:Y:S01]  /*6e80*/  ISETP.GT.AND P4, PT, R12, 0x60, P2 ;  /* 0x000000600c00780c */ /* 0x000fe20001784270 */
[--C-:B------:R-:W-:Y:S01]  /*6e90*/  FFMA.FTZ R160, R64, UR10, -R10.reuse ;  /* 0x0000000a40a07c23 */ /* 0x100fe2000801080a */
[----:B------:R-:W-:Y:S01]  /*6ea0*/  FMNMX.FTZ R25, R43, R14, !PT ;  /* 0x0000000e2b197209 */ /* 0x000fe20007810000 */
[----:B------:R-:W-:Y:S01]  /*6eb0*/  MUFU.EX2 R182, R182 ;  /* 0x000000b600b67308 */ /* 0x000fe20000000800 */
        /* <DEDUP_REMOVED lines=17> */
[----:B------:R-:W-:Y:S01]  /*6fd0*/  FFMA.FTZ R154, R84, UR10, -R10 ;  /* 0x0000000a549a7c23 */ /* 0x000fe2000801080a */
[----:B------:R-:W-:-:S02]  /*6fe0*/  FMNMX.FTZ R14, R54, R25, !PT ;  /* 0x00000019360e7209 */ /* 0x000fc40007810000 */
[----:B------:R-:W-:Y:S02]  /*6ff0*/  ISETP.GT.AND P5, PT, R12, 0x68, P2 ;  /* 0x000000680c00780c */ /* 0x000fe400017a4270 */
[----:B------:R-:W-:Y:S01]  /*7000*/  FMNMX.FTZ R25, R55, R14, !PT ;  /* 0x0000000e37197209 */ /* 0x000fe20007810000 */
[----:B------:R-:W-:Y:S01]  /*7010*/  MUFU.EX2 R11, R11 ;  /* 0x0000000b000b7308 */ /* 0x000fe20000000800 */
[----:B------:R-:W-:Y:S02]  /*7020*/  ISETP.LT.OR P3, PT, R8, 0x62, P3 ;  /* 0x000000620800780c */ /* 0x000fe40001f61670 */
[----:B------:R-:W-:Y:S01]  /*7030*/  FMNMX.FTZ R14, R58, R25, !PT ;  /* 0x000000193a0e7209 */ /* 0x000fe20007810000 */
[--C-:B------:R-:W-:Y:S01]  /*7040*/  FFMA.FTZ R25, R49, UR10, -R10.reuse ;  /* 0x0000000a31197c23 */ /* 0x100fe2000801080a */
[----:B------:R-:W-:Y:S01]  /*7050*/  FSEL R74, R74, -INF , !P4 ;  /* 0xff8000004a4a7808 */ /* 0x000fe20006000000 */
[----:B------:R-:W-:Y:S01]  /*7060*/  FFMA.FTZ R49, R73, UR10, -R10 ;  /* 0x0000000a49317c23 */ /* 0x000fe2000801080a */
[----:B------:R-:W-:Y:S01]  /*7070*/  FMNMX.FTZ R29, R59, R14, !PT ;  /* 0x0000000e3b1d7209 */ /* 0x000fe20007810000 */
[----:B------:R-:W-:Y:S01]  /*7080*/  MUFU.EX2 R178, R178 ;  /* 0x000000b200b27308 */ /* 0x000fe20000000800 */
[----:B------:R-:W-:-:S02]  /*7090*/  ISETP.GT.AND P4, PT, R12, 0x69, P2 ;  /* 0x000000690c00780c */ /* 0x000fc40001784270 */
[----:B------:R-:W-:Y:S02]  /*70a0*/  FMNMX.FTZ R14, R62, R29, !PT ;  /* 0x0000001d3e0e7209 */ /* 0x000fe40007810000 */
[----:B------:R-:W-:Y:S02]  /*70b0*/  FSEL R75, R75, -INF , !P3 ;  /* 0xff8000004b4b7808 */ /* 0x000fe40005800000 */
[----:B------:R-:W-:Y:S01]  /*70c0*/  FMNMX.FTZ R29, R63, R14, !PT ;  /* 0x0000000e3f1d7209 */ /* 0x000fe20007810000 */
[----:B------:R-:W-:Y:S01]  /*70d0*/  MUFU.EX2 R13, R13 ;  /* 0x0000000d000d7308 */ /* 0x000fe20000000800 */
[----:B------:R-:W-:Y:S02]  /*70e0*/  ISETP.LT.OR P5, PT, R8, 0x69, P5 ;  /* 0x000000690800780c */ /* 0x000fe40002fa1670 */
[----:B------:R-:W-:Y:S01]  /*70f0*/  FMNMX.FTZ R14, R66, R29, !PT ;  /* 0x0000001d420e7209 */ /* 0x000fe20007810000 */
[----:B------:R-:W-:Y:S01]  /*7100*/  FFMA.FTZ R29, R53, UR10, -R10 ;  /* 0x0000000a351d7c23 */ /* 0x000fe2000801080a */
[----:B------:R-:W-:-:S02]  /*7110*/  ISETP.LT.OR P4, PT, R8, 0x6a, P4 ;  /* 0x0000006a0800780c */ /* 0x000fc40002781670 */
[----:B------:R-:W-:Y:S01]  /*7120*/  FMNMX.FTZ R33, R67, R14, !PT ;  /* 0x0000000e43217209 */ /* 0x000fe20007810000 */
[----:B------:R-:W-:Y:S01]  /*7130*/  MUFU.EX2 R172, R172 ;  /* 0x000000ac00ac7308 */ /* 0x000fe20000000800 */
[----:B------:R-:W-:Y:S02]  /*7140*/  ISETP.GT.AND P3, PT, R12, 0x70, P2 ;  /* 0x000000700c00780c */ /* 0x000fe40001764270 */
[----:B------:R-:W-:Y:S02]  /*7150*/  FMNMX.FTZ R14, R70, R33, !PT ;  /* 0x00000021460e7209 */ /* 0x000fe40007810000 */
[----:B------:R-:W-:Y:S02]  /*7160*/  FSEL R78, R78, -INF , !P5 ;  /* 0xff8000004e4e7808 */ /* 0x000fe40006800000 */
[----:B------:R-:W-:Y:S01]  /*7170*/  FMNMX.FTZ R33, R71, R14, !PT ;  /* 0x0000000e47217209 */ /* 0x000fe20007810000 */
[----:B------:R-:W-:Y:S01]  /*7180*/  MUFU.EX2 R15, R15 ;  /* 0x0000000f000f7308 */ /* 0x000fe20000000800 */
[----:B------:R-:W-:-:S02]  /*7190*/  FSEL R79, R79, -INF , !P4 ;  /* 0xff8000004f4f7808 */ /* 0x000fc40006000000 */
[----:B------:R-:W-:Y:S01]  /*71a0*/  FMNMX.FTZ R14, R74, R33, !PT ;  /* 0x000000214a0e7209 */ /* 0x000fe20007810000 */
[--C-:B------:R-:W-:Y:S01]  /*71b0*/  FFMA.FTZ R33, R57, UR10, -R10.reuse ;  /* 0x0000000a39217c23 */ /* 0x100fe2000801080a */
[C---:B------:R-:W-:Y:S01]  /*71c0*/  ISETP.GT.AND P5, PT, R12.reuse, 0x71, P2 ;  /* 0x000000710c00780c */ /* 0x040fe200017a4270 */
[----:B------:R-:W-:Y:S01]  /*71d0*/  FFMA.FTZ R57, R81, UR10, -R10 ;  /* 0x0000000a51397c23 */ /* 0x000fe2000801080a */
[----:B------:R-:W-:Y:S01]  /*71e0*/  FMNMX.FTZ R37, R75, R14, !PT ;  /* 0x0000000e4b257209 */ /* 0x000fe20007810000 */
[----:B------:R-:W-:Y:S01]  /*71f0*/  MUFU.EX2 R174, R174 ;  /* 0x000000ae00ae7308 */ /* 0x000fe20000000800 */
[C---:B------:R-:W-:Y:S02]  /*7200*/  ISETP.GT.AND P4, PT, R12.reuse, 0x78, P2 ;  /* 0x000000780c00780c */ /* 0x040fe40001784270 */
[----:B------:R-:W-:Y:S02]  /*7210*/  ISETP.GT.AND P2, PT, R12, 0x79, P2 ;  /* 0x000000790c00780c */ /* 0x000fe40001744270 */
[----:B------:R-:W-:-:S02]  /*7220*/  ISETP.LT.OR P3, PT, R8, 0x71, P3 ;  /* 0x000000710800780c */ /* 0x000fc40001f61670 */
[----:B------:R-:W-:Y:S01]  /*7230*/  FMNMX.FTZ R12, R78, R37, !PT ;  /* 0x000000254e0c7209 */ /* 0x000fe20007810000 */
[----:B------:R-:W-:Y:S01]  /*7240*/  MUFU.EX2 R21, R21 ;  /* 0x0000001500157308 */ /* 0x000fe20000000800 */
[----:B------:R-:W-:Y:S02]  /*7250*/  ISETP.LT.OR P5, PT, R8, 0x72, P5 ;  /* 0x000000720800780c */ /* 0x000fe40002fa1670 */
[----:B------:R-:W-:Y:S02]  /*7260*/  FSEL R82, R82, -INF , !P3 ;  /* 0xff80000052527808 */ /* 0x000fe40005800000 */
[----:B------:R-:W-:Y:S02]  /*7270*/  FMNMX.FTZ R37, R79, R12, !PT ;  /* 0x0000000c4f257209 */ /* 0x000fe40007810000 */
[----:B------:R-:W-:Y:S01]  /*7280*/  ISETP.LT.OR P4, PT, R8, 0x79, P4 ;  /* 0x000000790800780c */ /* 0x000fe20002781670 */
[----:B------:R-:W-:Y:S01]  /*7290*/  MUFU.EX2 R168, R168 ;  /* 0x000000a800a87308 */ /* 0x000fe20000000800 */
[----:B------:R-:W-:-:S02]  /*72a0*/  FSEL R83, R83, -INF , !P5 ;  /* 0xff80000053537808 */ /* 0x000fc40006800000 */
[----:B------:R-:W-:Y:S01]  /*72b0*/  FMNMX.FTZ R12, R82, R37, !PT ;  /* 0x00000025520c7209 */ /* 0x000fe20007810000 */
[--C-:B------:R-:W-:Y:S01]  /*72c0*/  FFMA.FTZ R37, R61, UR10, -R10.reuse ;  /* 0x0000000a3d257c23 */ /* 0x100fe2000801080a */
[----:B------:R-:W-:Y:S02]  /*72d0*/  ISETP.LT.OR P2, PT, R8, 0x7a, P2 ;  /* 0x0000007a0800780c */ /* 0x000fe40001741670 */
[----:B------:R-:W-:Y:S01]  /*72e0*/  FSEL R86, R86, -INF , !P4 ;  /* 0xff80000056567808 */ /* 0x000fe20006000000 */
[----:B------:R-:W-:Y:S01]  /*72f0*/  MUFU.EX2 R25, R25 ;  /* 0x0000001900197308 */ /* 0x000fe20000000800 */
[----:B------:R-:W-:Y:S02]  /*7300*/  FMNMX.FTZ R41, R83, R12, !PT ;  /* 0x0000000c53297209 */ /* 0x000fe40007810000 */
[----:B------:R-:W-:Y:S02]  /*7310*/  FSEL R87, R87, -INF , !P2 ;  /* 0xff80000057577808 */ /* 0x000fe40005000000 */
[----:B------:R-:W-:Y:S01]  /*7320*/  FMNMX.FTZ R8, R86, R41, !PT ;  /* 0x0000002956087209 */ /* 0x000fe20007810000 */
[----:B------:R-:W-:Y:S01]  /*7330*/  FFMA.FTZ R41, R65, UR10, -R10 ;  /* 0x0000000a41297c23 */ /* 0x000fe2000801080a */
[----:B------:R-:W-:Y:S01]  /*7340*/  FSEL R65, R6, RZ, P6 ;  /* 0x000000ff06417208 */ /* 0x000fe20003000000 */
[----:B------:R-:W-:Y:S01]  /*7350*/  MUFU.EX2 R170, R170 ;  /* 0x000000aa00aa7308 */ /* 0x000fe20000000800 */
[----:B------:R-:W-:-:S03]  /*7360*/  FMNMX.FTZ R8, R87, R8, !PT ;  /* 0x0000000857087209 */ /* 0x000fc60007810000 */
[----:B------:R-:W-:Y:S02]  /*7370*/  FADD.FTZ R65, -R65, R0 ;  /* 0x0000000041417221 */ /* 0x000fe40000010100 */
[----:B------:R-:W0:Y:S02]  /*7380*/  SHFL.BFLY PT, R53, R8, 0x2, 0x1f ;  /* 0x0c401f0008357f89 */ /* 0x000e2400000e0000 */
[----:B------:R-:W-:Y:S01]  /*7390*/  FMUL.FTZ R65, R65, UR10 ;  /* 0x0000000a41417c20 */ /* 0x000fe20008410000 */
[----:B------:R-:W-:Y:S08]  /*73a0*/  MUFU.EX2 R29, R29 ;  /* 0x0000001d001d7308 */ /* 0x000ff00000000800 */
[----:B------:R-:W1:Y:S08]  /*73b0*/  MUFU.EX2 R65, R65 ;  /* 0x0000004100417308 */ /* 0x000e700000000800 */
[----:B------:R-:W2:Y:S01]  /*73c0*/  MUFU.EX2 R164, R164 ;  /* 0x000000a400a47308 */ /* 0x000ea20000000800 */
[----:B0-----:R-:W-:Y:S01]  /*73d0*/  FMNMX.FTZ R12, R8, R53, !PT ;  /* 0x00000035080c7209 */ /* 0x001fe20007810000 */
[--C-:B------:R-:W-:Y:S01]  /*73e0*/  FFMA.FTZ R53, R77, UR10, -R10.reuse ;  /* 0x0000000a4d357c23 */ /* 0x100fe2000801080a */
[----:B------:R-:W-:-:S05]  /*73f0*/  FFMA.FTZ R10, R85, UR10, -R10 ;  /* 0x0000000a550a7c23 */ /* 0x000fca000801080a */
[----:B------:R-:W0:Y:S01]  /*7400*/  MUFU.EX2 R33, R33 ;  /* 0x0000002100217308 */ /* 0x000e220000000800 */
[-C--:B-1----:R-:W-:Y:S01]  /*7410*/  FMUL.FTZ R88, R88, R65.reuse ;  /* 0x0000004158587220 */ /* 0x082fe20000410000 */
[----:B------:R-:W1:Y:S01]  /*7420*/  SHFL.BFLY PT, R61, R12, 0x1, 0x1f ;  /* 0x0c201f000c3d7f89 */ /* 0x000e6200000e0000 */
[-C--:B------:R-:W-:Y:S01]  /*7430*/  FMUL.FTZ R89, R89, R65.reuse ;  /* 0x0000004159597220 */ /* 0x080fe20000410000 */
[-C--:B------:R-:W-:Y:S01]  /*7440*/  FMUL.FTZ R92, R92, R65.reuse ;  /* 0x000000415c5c7220 */ /* 0x080fe20000410000 */
[-C--:B------:R-:W-:Y:S01]  /*7450*/  FMUL.FTZ R93, R93, R65.reuse ;  /* 0x000000415d5d7220 */ /* 0x080fe20000410000 */
[-C--:B------:R-:W-:Y:S01]  /*7460*/  FMUL.FTZ R96, R96, R65.reuse ;  /* 0x0000004160607220 */ /* 0x080fe20000410000 */
[-C--:B------:R-:W-:Y:S01]  /*7470*/  FMUL.FTZ R97, R97, R65.reuse ;  /* 0x0000004161617220 */ /* 0x080fe20000410000 */
[----:B------:R-:W3:Y:S01]  /*7480*/  MUFU.EX2 R166, R166 ;  /* 0x000000a600a67308 */ /* 0x000ee20000000800 */
        /* <DEDUP_REMOVED lines=16> */
[----:B------:R-:W-:Y:S01]  /*7590*/  FMUL.FTZ R128, R128, R65 ;  /* 0x0000004180807220 */ /* 0x000fe20000410000 */
[----:B-1----:R-:W-:Y:S01]  /*75a0*/  FMNMX.FTZ R8, R12, R61, !PT ;  /* 0x0000003d0c087209 */ /* 0x002fe20007810000 */
[-C--:B------:R-:W-:Y:S01]  /*75b0*/  FMUL.FTZ R129, R129, R65.reuse ;  /* 0x0000004181817220 */ /* 0x080fe20000410000 */
[-C--:B------:R-:W-:Y:S01]  /*75c0*/  FMUL.FTZ R132, R132, R65.reuse ;  /* 0x0000004184847220 */ /* 0x080fe20000410000 */
[-C--:B------:R-:W-:Y:S01]  /*75d0*/  FMUL.FTZ R133, R133, R65.reuse ;  /* 0x0000004185857220 */ /* 0x080fe20000410000 */
[C---:B------:R-:W-:Y:S01]  /*75e0*/  FSETP.NEU.FTZ.AND P2, PT, R8.reuse, -INF , PT ;  /* 0xff8000000800780b */ /* 0x040fe20003f5d000 */
[----:B------:R-:W-:Y:S01]  /*75f0*/  FMUL.FTZ R24, R8, UR10 ;  /* 0x0000000a08187c20 */ /* 0x000fe20008410000 */
[----:B------:R1:W-:Y:S01]  /*7600*/  MUFU.EX2 R61, R10 ;  /* 0x0000000a003d7308 */ /* 0x0003e20000000800 */
[-C--:B------:R-:W-:Y:S01]  /*7610*/  FMUL.FTZ R136, R136, R65.reuse ;  /* 0x0000004188887220 */ /* 0x080fe20000410000 */
[-C--:B------:R-:W-:Y:S01]  /*7620*/  FMUL.FTZ R137, R137, R65.reuse ;  /* 0x0000004189897220 */ /* 0x080fe20000410000 */
[-C--:B------:R-:W-:Y:S01]  /*7630*/  FMUL.FTZ R140, R140, R65.reuse ;  /* 0x000000418c8c7220 */ /* 0x080fe20000410000 */
[----:B------:R-:W-:Y:S01]  /*7640*/  FSEL R24, R24, RZ, P2 ;  /* 0x000000ff18187208 */ /* 0x000fe20001000000 */
[-C--:B------:R-:W-:Y:S01]  /*7650*/  FMUL.FTZ R141, R141, R65.reuse ;  /* 0x000000418d8d7220 */ /* 0x080fe20000410000 */
[-C--:B------:R-:W-:Y:S01]  /*7660*/  FMUL.FTZ R144, R144, R65.reuse ;  /* 0x0000004190907220 */ /* 0x080fe20000410000 */
[----:B------:R-:W-:Y:S01]  /*7670*/  FMUL.FTZ R145, R145, R65 ;  /* 0x0000004191917220 */ /* 0x000fe20000410000 */
[----:B------:R-:W-:Y:S01]  /*7680*/  MUFU.EX2 R41, R41 ;  /* 0x0000002900297308 */ /* 0x000fe20000000800 */
[----:B------:R-:W-:Y:S01]  /*7690*/  FFMA.FTZ R181, R26, UR10, -R24 ;  /* 0x0000000a1ab57c23 */ /* 0x000fe20008010818 */
[----:B------:R-:W-:Y:S01]  /*76a0*/  FFMA.FTZ R26, R65, R3, R180 ;  /* 0x00000003411a7223 */ /* 0x000fe200000100b4 */
[--C-:B------:R-:W-:Y:S01]  /*76b0*/  FFMA.FTZ R177, R34, UR10, -R24.reuse ;  /* 0x0000000a22b17c23 */ /* 0x100fe20008010818 */
[--C-:B------:R-:W-:Y:S01]  /*76c0*/  FFMA.FTZ R0, R27, UR10, -R24.reuse ;  /* 0x0000000a1b007c23 */ /* 0x100fe20008010818 */
[----:B------:R-:W-:Y:S01]  /*76d0*/  FFMA.FTZ R183, R30, UR10, -R24 ;  /* 0x0000000a1eb77c23 */ /* 0x000fe20008010818 */
[----:B------:R-:W-:Y:S01]  /*76e0*/  FADD.FTZ R3, R7, R26 ;  /* 0x0000001a07037221 */ /* 0x000fe20000010000 */
[--C-:B-1----:R-:W-:Y:S01]  /*76f0*/  FFMA.FTZ R10, R31, UR10, -R24.reuse ;  /* 0x0000000a1f0a7c23 */ /* 0x102fe20008010818 */
        /* <DEDUP_REMOVED lines=31> */
[----:B------:R-:W-:Y:S01]  /*78f0*/  FSEL R28, R8, RZ, P2 ;  /* 0x000000ff081c7208 */ /* 0x000fe20001000000 */
[----:B------:R-:W-:Y:S01]  /*7900*/  MUFU.EX2 R162, R162 ;  /* 0x000000a200a27308 */ /* 0x000fe20000000800 */
[--C-:B------:R-:W-:Y:S01]  /*7910*/  FFMA.FTZ R75, R75, UR10, -R24.reuse ;  /* 0x0000000a4b4b7c23 */ /* 0x100fe20008010818 */
[----:B------:R-:W-:Y:S01]  /*7920*/  FADD.FTZ R34, R174, R3 ;  /* 0x00000003ae227221 */ /* 0x000fe20000010000 */
[--C-:B------:R-:W-:Y:S01]  /*7930*/  FFMA.FTZ R78, R78, UR10, -R24.reuse ;  /* 0x0000000a4e4e7c23 */ /* 0x100fe20008010818 */
[----:B------:R-:W-:Y:S01]  /*7940*/  FADD.FTZ R28, -R28, R5 ;  /* 0x000000051c1c7221 */ /* 0x000fe20000010100 */
[----:B------:R-:W-:Y:S01]  /*7950*/  FFMA.FTZ R79, R79, UR10, -R24 ;  /* 0x0000000a4f4f7c23 */ /* 0x000fe20008010818 */
[----:B------:R-:W-:Y:S01]  /*7960*/  FADD.FTZ R3, R21, R34 ;  /* 0x0000002215037221 */ /* 0x000fe20000010000 */
[--C-:B------:R-:W-:Y:S01]  /*7970*/  FFMA.FTZ R82, R82, UR10, -R24.reuse ;  /* 0x0000000a52527c23 */ /* 0x100fe20008010818 */
[----:B------:R-:W-:Y:S01]  /*7980*/  FMUL.FTZ R28, R28, UR10 ;  /* 0x0000000a1c1c7c20 */ /* 0x000fe20008410000 */
[----:B------:R-:W-:Y:S01]  /*7990*/  MUFU.EX2 R177, R177 ;  /* 0x000000b100b17308 */ /* 0x000fe20000000800 */
[----:B------:R-:W-:Y:S01]  /*79a0*/  FADD.FTZ R34, R168, R3 ;  /* 0x00000003a8227221 */ /* 0x000fe20000010000 */
[--C-:B------:R-:W-:Y:S01]  /*79b0*/  FFMA.FTZ R83, R83, UR10, -R24.reuse ;  /* 0x0000000a53537c23 */ /* 0x100fe20008010818 */
[----:B------:R-:W-:Y:S01]  /*79c0*/  FFMA.FTZ R86, R86, UR10, -R24 ;  /* 0x0000000a56567c23 */ /* 0x000fe20008010818 */
[----:B------:R-:W-:-:S02]  /*79d0*/  IMAD.U32 R27, RZ, RZ, UR47 ;  /* 0x0000002fff1b7e24 */ /* 0x000fc4000f8e00ff */
[----:B------:R-:W-:Y:S01]  /*79e0*/  FADD.FTZ R3, R25, R34 ;  /* 0x0000002219037221 */ /* 0x000fe20000010000 */
[--C-:B------:R-:W-:Y:S01]  /*79f0*/  FFMA.FTZ R34, R59, UR10, -R24.reuse ;  /* 0x0000000a3b227c23 */ /* 0x100fe20008010818 */
[----:B------:R-:W-:Y:S01]  /*7a00*/  FFMA.FTZ R24, R87, UR10, -R24 ;  /* 0x0000000a57187c23 */ /* 0x000fe20008010818 */
[----:B------:R-:W1:Y:S01]  /*7a10*/  MUFU.EX2 R28, R28 ;  /* 0x0000001c001c7308 */ /* 0x000e620000000800 */
[----:B------:R-:W-:Y:S01]  /*7a20*/  FADD.FTZ R36, R170, R3 ;  /* 0x00000003aa247221 */ /* 0x000fe20000010000 */
[----:B------:R-:W-:Y:S01]  /*7a30*/  @!P1 LEA R27, R27, UR41, 0x3 ;  /* 0x000000291b1b9c11 */ /* 0x000fe2000f8e18ff */
[----:B------:R-:W-:Y:S01]  /*7a40*/  UMOV UR47, UR59 ;  /* 0x0000003b002f7c82 */ /* 0x000fe20008000000 */
[----:B------:R-:W-:Y:S01]  /*7a50*/  ISETP.GT.AND P2, PT, R4, UR60, PT ;  /* 0x0000003c04007c0c */ /* 0x000fe2000bf44270 */
[----:B------:R-:W-:Y:S01]  /*7a60*/  FADD.FTZ R3, R29, R36 ;  /* 0x000000241d037221 */ /* 0x000fe20000010000 */
[----:B------:R-:W-:Y:S01]  /*7a70*/  F2FP.F16.F32.PACK_AB R180, R7, R180 ;  /* 0x000000b407b4723e */ /* 0x000fe200000000ff */
[----:B------:R-:W-:Y:S01]  /*7a80*/  @!P1 VIADD R27, R27, 0x28860 ;  /* 0x000288601b1b9836 */ /* 0x000fe20000000000 */
[----:B------:R-:W4:Y:S01]  /*7a90*/  MUFU.EX2 R45, R45 ;  /* 0x0000002d002d7308 */ /* 0x000f220000000800 */
[----:B--2---:R-:W-:Y:S01]  /*7aa0*/  FADD.FTZ R36, R164, R3 ;  /* 0x00000003a4247221 */ /* 0x004fe20000010000 */
[----:B------:R-:W-:Y:S01]  /*7ab0*/  F2FP.F16.F32.PACK_AB R182, R9, R182 ;  /* 0x000000b609b6723e */ /* 0x000fe200000000ff */
[-C--:B------:R-:W-:Y:S01]  /*7ac0*/  FMUL.FTZ R148, R148, R65.reuse ;  /* 0x0000004194947220 */ /* 0x080fe20000410000 */
[----:B------:R-:W-:Y:S01]  /*7ad0*/  @!P1 PRMT R27, RZ, 0x654, R27 ;  /* 0x00000654ff1b9816 */ /* 0x000fe2000000001b */
[----:B0-----:R-:W-:Y:S01]  /*7ae0*/  FADD.FTZ R3, R33, R36 ;  /* 0x0000002421037221 */ /* 0x001fe20000010000 */
[----:B------:R-:W-:Y:S01]  /*7af0*/  F2FP.F16.F32.PACK_AB R176, R11, R176 ;  /* 0x000000b00bb0723e */ /* 0x000fe200000000ff */
[----:B------:R-:W-:Y:S01]  /*7b00*/  FMUL.FTZ R149, R149, R65 ;  /* 0x0000004195957220 */ /* 0x000fe20000410000 */
[----:B------:R-:W0:Y:S01]  /*7b10*/  MUFU.EX2 R12, R12 ;  /* 0x0000000c000c7308 */ /* 0x000e220000000800 */
[----:B---3--:R-:W-:Y:S01]  /*7b20*/  FADD.FTZ R36, R166, R3 ;  /* 0x00000003a6247221 */ /* 0x008fe20000010000 */
[----:B-1----:R-:W-:Y:S01]  /*7b30*/  FFMA.FTZ R3, R28, R2, R181 ;  /* 0x000000021c037223 */ /* 0x002fe200000100b5 */
[----:B------:R1:W-:Y:S01]  /*7b40*/  @!P1 SYNCS.ARRIVE.TRANS64.RED.A1T0 RZ, [R27+URZ], RZ ;  /* 0x000000ff1bff99a7 */ /* 0x0003e2000810043f */
[C---:B------:R-:W-:Y:S01]  /*7b50*/  F2FP.F16.F32.PACK_AB R181, R0.reuse, R181 ;  /* 0x000000b500b5723e */ /* 0x040fe200000000ff */
[----:B------:R-:W-:Y:S01]  /*7b60*/  FADD.FTZ R5, R37, R36 ;  /* 0x0000002425057221 */ /* 0x000fe20000010000 */
[----:B------:R-:W-:Y:S01]  /*7b70*/  FADD.FTZ R2, R0, R3 ;  /* 0x0000000300027221 */ /* 0x000fe20000010000 */
[----:B------:R-:W-:Y:S01]  /*7b80*/  F2FP.F16.F32.PACK_AB R178, R13, R178 ;  /* 0x000000b20db2723e */ /* 0x000fe200000000ff */
[----:B------:R-:W2:Y:S01]  /*7b90*/  MUFU.EX2 R156, R156 ;  /* 0x0000009c009c7308 */ /* 0x000ea20000000800 */
[----:B------:R-:W-:Y:S01]  /*7ba0*/  FADD.FTZ R36, R160, R5 ;  /* 0x00000005a0247221 */ /* 0x000fe20000010000 */
[----:B------:R-:W-:Y:S01]  /*7bb0*/  FADD.FTZ R3, R183, R2 ;  /* 0x00000002b7037221 */ /* 0x000fe20000010000 */
[----:B------:R-:W-:Y:S01]  /*7bc0*/  F2FP.F16.F32.PACK_AB R172, R15, R172 ;  /* 0x000000ac0fac723e */ /* 0x000fe200000000ff */
[----:B------:R-:W-:-:S02]  /*7bd0*/  VIADD R4, R4, 0xffffffff ;  /* 0xffffffff04047836 */ /* 0x000fc40000000000 */
        /* <DEDUP_REMOVED lines=8> */
[----:B----4-:R-:W-:Y:S01]  /*7c60*/  FADD.FTZ R5, R45, R38 ;  /* 0x000000262d057221 */ /* 0x010fe20000010000 */
[----:B0-----:R-:W-:Y:S01]  /*7c70*/  FADD.FTZ R36, R12, R3 ;  /* 0x000000030c247221 */ /* 0x001fe20000010000 */
[----:B------:R-:W-:Y:S01]  /*7c80*/  F2FP.F16.F32.PACK_AB R170, R29, R170 ;  /* 0x000000aa1daa723e */ /* 0x000fe200000000ff */
[----:B------:R-:W0:Y:S01]  /*7c90*/  MUFU.EX2 R49, R49 ;  /* 0x0000003100317308 */ /* 0x000e220000000800 */
[----:B--2---:R-:W-:Y:S01]  /*7ca0*/  FADD.FTZ R38, R156, R5 ;  /* 0x000000059c267221 */ /* 0x004fe20000010000 */
[----:B------:R-:W-:Y:S01]  /*7cb0*/  F2FP.F16.F32.PACK_AB R164, R33, R164 ;  /* 0x000000a421a4723e */ /* 0x000fe200000000ff */
[----:B------:R-:W-:Y:S01]  /*7cc0*/  FMUL.FTZ R91, R91, R28 ;  /* 0x0000001c5b5b7220 */ /* 0x000fe20000410000 */
[----:B------:R-:W-:Y:S01]  /*7cd0*/  F2FP.F16.F32.PACK_AB R166, R37, R166 ;  /* 0x000000a625a6723e */ /* 0x000fe200000000ff */
[----:B------:R-:W-:Y:S01]  /*7ce0*/  FMUL.FTZ R94, R94, R28 ;  /* 0x0000001c5e5e7220 */ /* 0x000fe20000410000 */
[----:B------:R-:W-:Y:S01]  /*7cf0*/  F2FP.F16.F32.PACK_AB R160, R41, R160 ;  /* 0x000000a029a0723e */ /* 0x000fe200000000ff */
[----:B------:R-:W-:Y:S01]  /*7d00*/  FMUL.FTZ R95, R95, R28 ;  /* 0x0000001c5f5f7220 */ /* 0x000fe20000410000 */
[----:B------:R-:W2:Y:S01]  /*7d10*/  MUFU.EX2 R14, R14 ;  /* 0x0000000e000e7308 */ /* 0x000ea20000000800 */
[----:B---3--:R-:W-:Y:S01]  /*7d20*/  FADD.FTZ R3, R179, R36 ;  /* 0x00000024b3037221 */ /* 0x008fe20000010000 */
[----:B------:R-:W-:Y:S01]  /*7d30*/  F2FP.F16.F32.PACK_AB R162, R45, R162 ;  /* 0x000000a22da2723e */ /* 0x000fe200000000ff */
[-C--:B------:R-:W-:Y:S01]  /*7d40*/  FMUL.FTZ R98, R98, R28.reuse ;  /* 0x0000001c62627220 */ /* 0x080fe20000410000 */
[----:B------:R-:W-:Y:S01]  /*7d50*/  F2FP.F16.F32.PACK_AB R183, R10, R183 ;  /* 0x000000b70ab7723e */ /* 0x000fe200000000ff */
[-C--:B------:R-:W-:Y:S01]  /*7d60*/  FMUL.FTZ R99, R99, R28.reuse ;  /* 0x0000001c63637220 */ /* 0x080fe20000410000 */
[----:B------:R-:W-:Y:S01]  /*7d70*/  F2FP.F16.F32.PACK_AB R177, R12, R177 ;  /* 0x000000b10cb1723e */ /* 0x000fe200000000ff */
[----:B------:R-:W-:Y:S01]  /*7d80*/  FMUL.FTZ R102, R102, R28 ;  /* 0x0000001c66667220 */ /* 0x000fe20000410000 */
[----:B------:R-:W3:Y:S01]  /*7d90*/  MUFU.EX2 R158, R158 ;  /* 0x0000009e009e7308 */ /* 0x000ee20000000800 */
        /* <DEDUP_REMOVED lines=8> */
[C---:B--2---:R-:W-:Y:S01]  /*7e20*/  FADD.FTZ R36, R14.reuse, R3 ;  /* 0x000000030e247221 */ /* 0x044fe20000010000 */
[----:B------:R-:W-:Y:S01]  /*7e30*/  F2FP.F16.F32.PACK_AB R179, R14, R179 ;  /* 0x000000b30eb3723e */ /* 0x000fe200000000ff */
[-C--:B------:R-:W-:Y:S01]  /*7e40*/  FMUL.FTZ R114, R114, R28.reuse ;  /* 0x0000001c72727220 */ /* 0x080fe20000410000 */
[-C--:B------:R-:W-:Y:S01]  /*7e50*/  FMUL.FTZ R115, R115, R28.reuse ;  /* 0x0000001c73737220 */ /* 0x080fe20000410000 */
[-C--:B------:R-:W-:Y:S01]  /*7e60*/  FMUL.FTZ R118, R118, R28.reuse ;  /* 0x0000001c76767220 */ /* 0x080fe20000410000 */
[-C--:B------:R-:W-:Y:S01]  /*7e70*/  FMUL.FTZ R119, R119, R28.reuse ;  /* 0x0000001c77777220 */ /* 0x080fe20000410000 */
[-C--:B------:R-:W-:Y:S01]  /*7e80*/  FMUL.FTZ R122, R122, R28.reuse ;  /* 0x0000001c7a7a7220 */ /* 0x080fe20000410000 */
[----:B------:R-:W2:Y:S01]  /*7e90*/  MUFU.EX2 R53, R53 ;  /* 0x0000003500357308 */ /* 0x000ea20000000800 */
[----:B---3--:R-:W-:Y:S01]  /*7ea0*/  FADD.FTZ R38, R158, R5 ;  /* 0x000000059e267221 */ /* 0x008fe20000010000 */
[-C--:B------:R-:W-:Y:S01]  /*7eb0*/  FMUL.FTZ R123, R123, R28.reuse ;  /* 0x0000001c7b7b7220 */ /* 0x080fe20000410000 */
[-C--:B------:R-:W-:Y:S01]  /*7ec0*/  FMUL.FTZ R126, R126, R28.reuse ;  /* 0x0000001c7e7e7220 */ /* 0x080fe20000410000 */
[-C--:B------:R-:W-:Y:S01]  /*7ed0*/  FMUL.FTZ R127, R127, R28.reuse ;  /* 0x0000001c7f7f7220 */ /* 0x080fe20000410000 */
[-C--:B------:R-:W-:Y:S01]  /*7ee0*/  FMUL.FTZ R130, R130, R28.reuse ;  /* 0x0000001c82827220 */ /* 0x080fe20000410000 */
[-C--:B------:R-:W-:Y:S01]  /*7ef0*/  FMUL.FTZ R131, R131, R28.reuse ;  /* 0x0000001c83837220 */ /* 0x080fe20000410000 */
[-C--:B------:R-:W-:Y:S01]  /*7f00*/  FMUL.FTZ R134, R134, R28.reuse ;  /* 0x0000001c86867220 */ /* 0x080fe20000410000 */
[----:B------:R-:W3:Y:S01]  /*7f10*/  MUFU.EX2 R20, R20 ;  /* 0x0000001400147308 */ /* 0x000ee20000000800 */
[----:B0-----:R-:W-:Y:S01]  /*7f20*/  FADD.FTZ R3, R173, R36 ;  /* 0x00000024ad037221 */ /* 0x001fe20000010000 */
[-C--:B------:R-:W-:Y:S01]  /*7f30*/  FMUL.FTZ R135, R135, R28.reuse ;  /* 0x0000001c87877220 */ /* 0x080fe20000410000 */
[-C--:B------:R-:W-:Y:S01]  /*7f40*/  FMUL.FTZ R138, R138, R28.reuse ;  /* 0x0000001c8a8a7220 */ /* 0x080fe20000410000 */
[-C--:B------:R-:W-:Y:S01]  /*7f50*/  FMUL.FTZ R139, R139, R28.reuse ;  /* 0x0000001c8b8b7220 */ /* 0x080fe20000410000 */
[-C--:B------:R-:W-:Y:S01]  /*7f60*/  FMUL.FTZ R142, R142, R28.reuse ;  /* 0x0000001c8e8e7220 */ /* 0x080fe20000410000 */
[-C--:B------:R-:W-:Y:S01]  /*7f70*/  FMUL.FTZ R143, R143, R28.reuse ;  /* 0x0000001c8f8f7220 */ /* 0x080fe20000410000 */
[----:B------:R-:W-:Y:S01]  /*7f80*/  FMUL.FTZ R146, R146, R28 ;  /* 0x0000001c92927220 */ /* 0x000fe20000410000 */
[----:B------:R-:W0:Y:S01]  /*7f90*/  MUFU.EX2 R152, R152 ;  /* 0x0000009800987308 */ /* 0x000e220000000800 */
[C---:B--2---:R-:W-:Y:S01]  /*7fa0*/  FADD.FTZ R5, R53.reuse, R38 ;  /* 0x0000002635057221 */ /* 0x044fe20000010000 */
[----:B------:R-:W-:Y:S01]  /*7fb0*/  F2FP.F16.F32.PACK_AB R158, R53, R158 ;  /* 0x0000009e359e723e */ /* 0x000fe200000000ff */
[-C--:B------:R-:W-:Y:S01]  /*7fc0*/  FMUL.FTZ R147, R147, R28.reuse ;  /* 0x0000001c93937220 */ /* 0x080fe20000410000 */
[-C--:B------:R-:W-:Y:S01]  /*7fd0*/  FMUL.FTZ R150, R150, R28.reuse ;  /* 0x0000001c96967220 */ /* 0x080fe20000410000 */
[----:B------:R-:W-:Y:S01]  /*7fe0*/  FMUL.FTZ R151, R151, R28 ;  /* 0x0000001c97977220 */ /* 0x000fe20000410000 */
[----:B------:R-:W-:-:S02]  /*7ff0*/  IMAD.MOV.U32 R0, RZ, RZ, R6 ;  /* 0x000000ffff007224 */ /* 0x000fc400078e0006 */
[----:B------:R-:W2:Y:S01]  /*8000*/  MUFU.EX2 R175, R175 ;  /* 0x000000af00af7308 */ /* 0x000ea20000000800 */
[C---:B---3--:R-:W-:Y:S01]  /*8010*/  FADD.FTZ R36, R20.reuse, R3 ;  /* 0x0000000314247221 */ /* 0x048fe20000010000 */
[----:B------:R-:W-:-:S06]  /*8020*/  F2FP.F16.F32.PACK_AB R173, R20, R173 ;  /* 0x000000ad14ad723e */ /* 0x000fcc00000000ff */
[----:B------:R-:W3:Y:S01]  /*8030*/  MUFU.EX2 R57, R57 ;  /* 0x0000003900397308 */ /* 0x000ee20000000800 */
[----:B0-----:R-:W-:-:S07]  /*8040*/  FADD.FTZ R38, R152, R5 ;  /* 0x0000000598267221 */ /* 0x001fce0000010000 */
[----:B------:R-:W0:Y:S01]  /*8050*/  MUFU.EX2 R26, R26 ;  /* 0x0000001a001a7308 */ /* 0x000e220000000800 */
[----:B--2---:R-:W-:-:S07]  /*8060*/  FADD.FTZ R3, R175, R36 ;  /* 0x00000024af037221 */ /* 0x004fce0000010000 */
[----:B------:R-:W2:Y:S01]  /*8070*/  MUFU.EX2 R154, R154 ;  /* 0x0000009a009a7308 */ /* 0x000ea20000000800 */
[C---:B---3--:R-:W-:Y:S01]  /*8080*/  FADD.FTZ R5, R57.reuse, R38 ;  /* 0x0000002639057221 */ /* 0x048fe20000010000 */
[----:B------:R-:W-:-:S06]  /*8090*/  F2FP.F16.F32.PACK_AB R152, R57, R152 ;  /* 0x000000983998723e */ /* 0x000fcc00000000ff */
[----:B------:R-:W3:Y:S01]  /*80a0*/  MUFU.EX2 R169, R169 ;  /* 0x000000a900a97308 */ /* 0x000ee20000000800 */
[C---:B0-----:R-:W-:Y:S01]  /*80b0*/  FADD.FTZ R36, R26.reuse, R3 ;  /* 0x000000031a247221 */ /* 0x041fe20000010000 */
[----:B------:R-:W-:-:S06]  /*80c0*/  F2FP.F16.F32.PACK_AB R175, R26, R175 ;  /* 0x000000af1aaf723e */ /* 0x000fcc00000000ff */
[----:B------:R-:W0:Y:S01]  /*80d0*/  MUFU.EX2 R30, R30 ;  /* 0x0000001e001e7308 */ /* 0x000e220000000800 */
[----:B--2---:R-:W-:Y:S01]  /*80e0*/  FADD.FTZ R38, R154, R5 ;  /* 0x000000059a267221 */ /* 0x004fe20000010000 */
        /* <DEDUP_REMOVED lines=21> */
[----:B------:R-:W-:Y:S01]  /*8240*/  F2FP.F16.F32.PACK_AB R167, R2, R167 ;  /* 0x000000a702a7723e */ /* 0x000fe200000000ff */
[----:B------:R-:W-:-:S05]  /*8250*/  IMAD.MOV.U32 R5, RZ, RZ, R8 ;  /* 0x000000ffff057224 */ /* 0x000fca00078e0008 */
        /* <DEDUP_REMOVED lines=24> */
[----:B------:R-:W-:-:S03]  /*83e0*/  F2FP.F16.F32.PACK_AB R153, R83, R153 ;  /* 0x000000995399723e */ /* 0x000fc600000000ff */
[----:B---3--:R-:W-:-:S04]  /*83f0*/  FADD.FTZ R36, R155, R36 ;  /* 0x000000249b247221 */ /* 0x008fc80000010000 */
[C---:B0-----:R-:W-:Y:S01]  /*8400*/  FADD.FTZ R2, R24.reuse, R36 ;  /* 0x0000002418027221 */ /* 0x041fe20000010000 */
[----:B------:R-:W-:Y:S01]  /*8410*/  F2FP.F16.F32.PACK_AB R155, R24, R155 ;  /* 0x0000009b189b723e */ /* 0x000fe200000000ff */
[----:B-1----:R-:W-:Y:S06]  /*8420*/  @P2 BRA `(.L_x_7467) ;  /* 0xffffffcc00d82947 */ /* 0x002fec000383ffff */
[----:B------:R-:W-:Y:S01]  /*8430*/  IMAD.MOV.U32 R5, RZ, RZ, R8 ;  /* 0x000000ffff057224 */ /* 0x000fe200078e0008 */
[----:B------:R-:W-:Y:S01]  /*8440*/  UMOV UR47, UR59 ;  /* 0x0000003b002f7c82 */ /* 0x000fe20008000000 */
[----:B------:R-:W-:Y:S01]  /*8450*/  IMAD.MOV.U32 R0, RZ, RZ, R6 ;  /* 0x000000ffff007224 */ /* 0x000fe200078e0006 */
[----:B------:R-:W-:-:S06]  /*8460*/  UMOV UR50, UR58 ;  /* 0x0000003a00327c82 */ /* 0x000fcc0008000000 */
.L_x_7450:
[----:B------:R-:W-:Y:S01]  /*8470*/  ULDC UR6, c[0x0][0x448] ;  /* 0x0001120000067ab9 */ /* 0x000fe20000000800 */
[----:B------:R-:W-:Y:S01]  /*8480*/  ULDC UR18, c[0x0][0x9e4] ;  /* 0x0002790000127ab9 */ /* 0x000fe20000000800 */
[----:B------:R-:W-:Y:S02]  /*8490*/  UISETP.NE.AND UP0, UPT, UR6, 0x1, UPT ;  /* 0x000000010600788c */ /* 0x000fe4000bf05270 */
[----:B------:R-:W-:Y:S02]  /*84a0*/  UISETP.GE.AND UP1, UPT, UR18, 0x1, UPT ;  /* 0x000000011200788c */ /* 0x000fe4000bf26270 */
[----:B------:R-:W-:Y:S02]  /*84b0*/  UIADD3 UR11, UR37, 0x7f, URZ ;  /* 0x0000007f250b7890 */ /* 0x000fe4000fffe03f */
[----:B------:R-:W-:Y:S02]  /*84c0*/  UIADD3 UR14, UR38, 0x1, -UR46 ;  /* 0x00000001260e7890 */ /* 0x000fe4000fffe82e */
[----:B------:R-:W-:-:S03]  /*84d0*/  PLOP3.LUT P5, PT, PT, PT, UP1, 0x80, 0x0 ;  /* 0x000000000000781c */ /* 0x000fc60003faf018 */
[----:B------:R-:W-:Y:S01]  /*84e0*/  @UP0 ULDC UR6, c[0x0][0x44c] ;  /* 0x0001130000060ab9 */ /* 0x000fe20000000800 */
[----:B------:R-:W-:Y:S01]  /*84f0*/  @UP0 ULDC UR15, c[0x0][0x450] ;  /* 0x00011400000f0ab9 */ /* 0x000fe20000000800 */
[----:B------:R-:W-:-:S04]  /*8500*/  UIMAD.WIDE.U32 UR6, UR11, UR6, URZ ;  /* 0x000000060b0672a5 */ /* 0x000fc8000f8e003f */
[----:B------:R-:W-:-:S04]  /*8510*/  @UP0 USHF.R.U32.HI UR11, URZ, UR15, UR7 ;  /* 0x0000000f3f0b0299 */ /* 0x000fc80008011607 */
[----:B------:R-:W-:-:S04]  /*8520*/  UIADD3 UR11, UR14, UR11, URZ ;  /* 0x0000000b0e0b7290 */ /* 0x000fc8000fffe03f */
        /* <DEDUP_REMOVED lines=12> */
.L_x_7469:
[----:B------:R-:W-:-:S11]  /*85f0*/  UISETP.NE.AND UP1, UPT, UR18, 0x1, UPT ;  /* 0x000000011200788c */ /* 0x000fd6000bf25270 */
[----:B------:R-:W-:Y:S02]  /*8600*/  @UP1 ULDC.64 UR6, c[0x0][0x9e8] ;  /* 0x00027a0000061ab9 */ /* 0x000fe40000000a00 */
[----:B------:R-:W-:-:S04]  /*8610*/  UIMAD.WIDE.U32 UR14, UR11, UR6, URZ ;  /* 0x000000060b0e72a5 */ /* 0x000fc8000f8e003f */
[----:B------:R-:W-:-:S12]  /*8620*/  @UP1 USHF.R.U32.HI UR11, URZ, UR7, UR15 ;  /* 0x000000073f0b1299 */ /* 0x000fd8000801160f */
.L_x_7470:
[----:B------:R-:W-:-:S04]  /*8630*/  UIMAD UR11, UR11, UR18, URZ ;  /* 0x000000120b0b72a4 */ /* 0x000fc8000f8e023f */
[----:B------:R-:W-:-:S04]  /*8640*/  UISETP.LT.AND UP1, UPT, UR56, UR11, UPT ;  /* 0x0000000b3800728c */ /* 0x000fc8000bf21270 */
[----:B------:R-:W-:-:S12]  /*8650*/  USEL UR56, UR56, UR11, !UP1 ;  /* 0x0000000b38387287 */ /* 0x000fd8000c800000 */
.L_x_7468:
[----:B------:R-:W-:-:S04]  /*8660*/  UIADD3 UR56, UR56, 0x7f, URZ ;  /* 0x0000007f38387890 */ /* 0x000fc8000fffe03f */
        /* <DEDUP_REMOVED lines=12> */
.L_x_7480:
        /* <DEDUP_REMOVED lines=9> */
.L_x_7473:
[----:B------:R-:W-:Y:S01]  /*87c0*/  ULEA UR6, UR47, UR41, 0x3 ;  /* 0x000000292f067291 */ /* 0x000fe2000f8e183f */
[----:B------:R-:W-:-:S05]  /*87d0*/  IMAD.U32 R0, RZ, RZ, UR50 ;  /* 0x00000032ff007e24 */ /* 0x000fca000f8e00ff */
[----:B------:R-:W-:-:S04]  /*87e0*/  SHF.L.U32 R0, R0, 0x1f, RZ ;  /* 0x0000001f00007819 */ /* 0x000fc800000006ff */
[----:B------:R0:W1:Y:S01]  /*87f0*/  SYNCS.PHASECHK.TRANS64.TRYWAIT P2, [UR6+0x28830], R0 ;  /* 0x02883000ff0075a7 */ /* 0x0000620008040146 */
[----:B------:R-:W-:Y:S05]  /*8800*/  @!P0 BRA `(.L_x_7474) ;  /* 0x0000000000048947 */ /* 0x000fea0003800000 */
[----:B------:R-:W-:Y:S01]  /*8810*/  BPT.TRAP 0x1 ;  /* 0x000000040000795c */ /* 0x000fe20000300000 */
.L_x_7474:
[----:B-1----:R-:W-:Y:S05]  /*8820*/  @P2 BRA `(.L_x_7472) ;  /* 0x0000000000082947 */ /* 0x002fea0003800000 */
[----:B------:R-:W1:Y:S02]  /*8830*/  SYNCS.PHASECHK.TRANS64.TRYWAIT P2, [UR6+0x28830], R0 ;  /* 0x02883000ff0075a7 */ /* 0x000e640008040146 */
[----:B-1----:R-:W-:Y:S05]  /*8840*/  @!P2 BRA `(.L_x_7475) ;  /* 0x000000f80094a947 */ /* 0x002fea0003800000 */
.L_x_7472:
        /* <DEDUP_REMOVED lines=47> */
.L_x_7477:
[----:B------:R-:W-:Y:S01]  /*8b40*/  ULEA UR6, UR56, UR41, 0x3 ;  /* 0x0000002938067291 */ /* 0x000fe2000f8e183f */
[----:B------:R-:W-:-:S05]  /*8b50*/  IMAD.U32 R0, RZ, RZ, UR57 ;  /* 0x00000039ff007e24 */ /* 0x000fca000f8e00ff */
[----:B------:R-:W-:-:S04]  /*8b60*/  SHF.L.U32 R0, R0, 0x1f, RZ ;  /* 0x0000001f00007819 */ /* 0x000fc800000006ff */
[----:B------:R0:W1:Y:S01]  /*8b70*/  SYNCS.PHASECHK.TRANS64.TRYWAIT P2, [UR6+0x28850], R0 ;  /* 0x02885000ff0075a7 */ /* 0x0000620008040146 */
[----:B------:R-:W-:Y:S05]  /*8b80*/  @!P0 BRA `(.L_x_7478) ;  /* 0x0000000000048947 */ /* 0x000fea0003800000 */
[----:B------:R-:W-:Y:S01]  /*8b90*/  BPT.TRAP 0x1 ;  /* 0x000000040000795c */ /* 0x000fe20000300000 */
.L_x_7478:
[----:B-1----:R-:W-:Y:S05]  /*8ba0*/  @P2 BRA `(.L_x_7476) ;  /* 0x0000000000082947 */ /* 0x002fea0003800000 */
[----:B------:R-:W1:Y:S02]  /*8bb0*/  SYNCS.PHASECHK.TRANS64.TRYWAIT P2, [UR6+0x28850], R0 ;  /* 0x02885000ff0075a7 */ /* 0x000e640008040146 */
[----:B-1----:R-:W-:Y:S05]  /*8bc0*/  @!P2 BRA `(.L_x_7479) ;  /* 0x000000f400cca947 */ /* 0x002fea0003800000 */
.L_x_7476:
[----:B------:R-:W-:Y:S01]  /*8bd0*/  UIADD3 UR6, UR41, 0x400, URZ ;  /* 0x0000040029067890 */ /* 0x000fe2000fffe03f */
[----:B------:R-:W-:Y:S01]  /*8be0*/  WARPGROUP.ARRIVE ;  /* 0x00000000000079c5 */ /* 0x000fe20000000000 */
[----:B------:R-:W-:Y:S01]  /*8bf0*/  UMOV UR7, 0x40000040 ;  /* 0x4000004000077882 */ /* 0x000fe20000000000 */
[----:B01----:R-:W-:Y:S01]  /*8c00*/  FMNMX.FTZ R0, R24, R7, !PT ;  /* 0x0000000718007209 */ /* 0x003fe20007810000 */
[----:B------:R-:W-:Y:S01]  /*8c10*/  USHF.R.U32.HI UR6, URZ, 0x4, UR6 ;  /* 0x000000043f067899 */ /* 0x000fe20008011606 */
[----:B------:R-:W-:Y:S02]  /*8c20*/  FMNMX.FTZ R10, R26, R6, !PT ;  /* 0x000000061a0a7209 */ /* 0x000fe40007810000 */
[----:B------:R-:W0:Y:S01]  /*8c30*/  S2R R222, SR_TID.X ;  /* 0x0000000000de7919 */ /* 0x000e220000002100 */
[----:B------:R-:W-:Y:S01]  /*8c40*/  FMNMX.FTZ R5, R25, R0, !PT ;  /* 0x0000000019057209 */ /* 0x000fe20007810000 */
[----:B------:R-:W-:Y:S01]  /*8c50*/  ULOP3.LUT UR6, UR6, 0x3fff, URZ, 0xc0, !UPT ;  /* 0x00003fff06067892 */ /* 0x000fe2000f8ec03f */
[----:B------:R-:W-:Y:S01]  /*8c60*/  ISETP.GT.AND P2, PT, R4, UR55, PT ;  /* 0x0000003704007c0c */ /* 0x000fe2000bf44270 */
[----:B------:R-:W-:Y:S01]  /*8c70*/  UMOV UR10, UR54 ;  /* 0x00000036000a7c82 */ /* 0x000fe20008000000 */
[----:B------:R-:W-:Y:S01]  /*8c80*/  FMNMX.FTZ R0, R28, R5, !PT ;  /* 0x000000051c007209 */ /* 0x000fe20007810000 */
[----:B------:R-:W-:Y:S01]  /*8c90*/  ULOP3.LUT UR6, UR6, 0x4000000, URZ, 0xfc, !UPT ;  /* 0x0400000006067892 */ /* 0x000fe2000f8efc3f */
[----:B------:R-:W-:Y:S01]  /*8ca0*/  VIADD R4, R4, 0xffffffff ;  /* 0xffffffff04047836 */ /* 0x000fe20000000000 */
[----:B------:R-:W-:Y:S01]  /*8cb0*/  UMOV UR57, UR50 ;  /* 0x0000003200397c82 */ /* 0x000fe20008000000 */
[----:B------:R-:W-:Y:S01]  /*8cc0*/  FMNMX.FTZ R5, R29, R0, !PT ;  /* 0x000000001d057209 */ /* 0x000fe20007810000 */
[----:B------:R-:W-:-:S03]  /*8cd0*/  ULEA UR11, UR56, UR6, 0xb ;  /* 0x00000006380b7291 */ /* 0x000fc6000f8e583f */
[----:B------:R-:W-:-:S04]  /*8ce0*/  FMNMX.FTZ R0, R32, R5, !PT ;  /* 0x0000000520007209 */ /* 0x000fc80007810000 */
[----:B------:R-:W-:Y:S01]  /*8cf0*/  UMOV UR6, UR11 ;  /* 0x0000000b00067c82 */ /* 0x000fe20008000000 */
[----:B------:R-:W-:Y:S01]  /*8d00*/  FMNMX.FTZ R5, R33, R0, !PT ;  /* 0x0000000021057209 */ /* 0x000fe20007810000 */
[----:B------:R-:W-:Y:S01]  /*8d10*/  HGMMA.64x128x16.F32 R88, R180, gdesc[UR4].tnspB, R88, gsb0 ;  /* 0x41e00004b4587df0 */ /* 0x000fe20008000858 */
[----:B------:R-:W-:Y:S01]  /*8d20*/  UIADD3 UR6, UR11, 0x80, URZ ;  /* 0x000000800b067890 */ /* 0x000fe2000fffe03f */
[----:B------:R-:W-:Y:S01]  /*8d30*/  UMOV UR7, 0x40000040 ;  /* 0x4000004000077882 */ /* 0x000fe20000000000 */
[----:B------:R-:W-:-:S04]  /*8d40*/  FMNMX.FTZ R0, R36, R5, !PT ;  /* 0x0000000524007209 */ /* 0x000fc80007810000 */
[----:B------:R-:W-:-:S04]  /*8d50*/  FMNMX.FTZ R5, R37, R0, !PT ;  /* 0x0000000025057209 */ /* 0x000fc80007810000 */
        /* <DEDUP_REMOVED lines=29> */
[----:B------:R-:W-:Y:S01]  /*8f30*/  FMNMX.FTZ R10, R30, R5, !PT ;  /* 0x000000051e0a7209 */ /* 0x000fe20007810000 */
[----:B------:R-:W-:Y:S02]  /*8f40*/  WARPGROUP.DEPBAR.LE gsb0, 0x0 ;  /* 0x00008000000079c5 */ /* 0x000fe40000010000 */
[----:B------:R-:W-:Y:S01]  /*8f50*/  WARPGROUP.ARRIVE ;  /* 0x00000000000079c5 */ /* 0x000fe20000000000 */
[----:B------:R-:W-:-:S04]  /*8f60*/  FMNMX.FTZ R5, R31, R10, !PT ;  /* 0x0000000a1f057209 */ /* 0x000fc80007810000 */
[----:B------:R-:W-:Y:S01]  /*8f70*/  FMNMX.FTZ R10, R34, R5, !PT ;  /* 0x00000005220a7209 */ /* 0x000fe20007810000 */
[----:B------:R-:W-:Y:S01]  /*8f80*/  HGMMA.64x128x16.F32 R88, R176, gdesc[UR4].tnspB, R88, gsb0 ;  /* 0x41e00004b0587df0 */ /* 0x000fe20008000858 */
[----:B------:R-:W-:Y:S01]  /*8f90*/  UIADD3 UR6, UR11, 0x100, URZ ;  /* 0x000001000b067890 */ /* 0x000fe2000fffe03f */
[----:B------:R-:W-:Y:S01]  /*8fa0*/  UMOV UR7, 0x40000040 ;  /* 0x4000004000077882 */ /* 0x000fe20000000000 */
[----:B------:R-:W-:-:S04]  /*8fb0*/  FMNMX.FTZ R5, R35, R10, !PT ;  /* 0x0000000a23057209 */ /* 0x000fc80007810000 */
[----:B------:R-:W-:-:S04]  /*8fc0*/  FMNMX.FTZ R10, R38, R5, !PT ;  /* 0x00000005260a7209 */ /* 0x000fc80007810000 */
[----:B------:R-:W-:Y:S02]  /*8fd0*/  FMNMX.FTZ R5, R39, R10, !PT ;  /* 0x0000000a27057209 */ /* 0x000fe40007810000 */
[----:B0-----:R-:W-:Y:S02]  /*8fe0*/  FMNMX.FTZ R0, R9, R0, !PT ;  /* 0x0000000009007209 */ /* 0x001fe40007810000 */
[----:B------:R-:W-:-:S03]  /*8ff0*/  FMNMX.FTZ R10, R42, R5, !PT ;  /* 0x000000052a0a7209 */ /* 0x000fc60007810000 */
[----:B------:R-:W-:Y:S01]  /*9000*/  FADD.FTZ R7, -R0, R7 ;  /* 0x0000000700077221 */ /* 0x000fe20000010100 */
[----:B------:R-:W-:-:S03]  /*9010*/  FMNMX.FTZ R5, R43, R10, !PT ;  /* 0x0000000a2b057209 */ /* 0x000fc60007810000 */
[----:B------:R-:W-:Y:S01]  /*9020*/  FMUL.FTZ R8, R7, UR10 ;  /* 0x0000000a07087c20 */ /* 0x000fe20008410000 */
        /* <DEDUP_REMOVED lines=24> */
[----:B0-----:R-:W-:Y:S01]  /*91b0*/  FMNMX.FTZ R20, R5, R12, !PT ;  /* 0x0000000c05147209 */ /* 0x001fe20007810000 */
[----:B------:R-:W-:Y:S02]  /*91c0*/  WARPGROUP.DEPBAR.LE gsb0, 0x0 ;  /* 0x00008000000079c5 */ /* 0x000fe40000010000 */
[----:B------:R-:W-:Y:S02]  /*91d0*/  WARPGROUP.ARRIVE ;  /* 0x00000000000079c5 */ /* 0x000fe40000000000 */
[----:B------:R-:W0:Y:S04]  /*91e0*/  SHFL.BFLY PT, R5, R20, 0x1, 0x1f ;  /* 0x0c201f0014057f89 */ /* 0x000e2800000e0000 */
[----:B------:R-:W-:Y:S01]  /*91f0*/  HGMMA.64x128x16.F32 R88, R172, gdesc[UR4].tnspB, R88, gsb0 ;  /* 0x41e00004ac587df0 */ /* 0x000fe20008000858 */
[----:B------:R-:W-:Y:S01]  /*9200*/  UIADD3 UR6, UR11, 0x180, URZ ;  /* 0x000001800b067890 */ /* 0x000fe2000fffe03f */
[----:B------:R-:W-:Y:S01]  /*9210*/  UMOV UR7, 0x40000040 ;  /* 0x4000004000077882 */ /* 0x000fe20000000000 */
[----:B0-----:R-:W-:-:S05]  /*9220*/  FMNMX.FTZ R5, R20, R5, !PT ;  /* 0x0000000514057209 */ /* 0x001fca0007810000 */
[----:B------:R-:W-:Y:S01]  /*9230*/  FADD.FTZ R6, -R5, R6 ;  /* 0x0000000605067221 */ /* 0x000fe20000010100 */
[----:B------:R-:W-:Y:S02]  /*9240*/  WARPGROUP.DEPBAR.LE gsb0, 0x0 ;  /* 0x00008000000079c5 */ /* 0x000fe40000010000 */
[----:B------:R-:W-:-:S06]  /*9250*/  WARPGROUP.ARRIVE ;  /* 0x00000000000079c5 */ /* 0x000fcc0000000000 */
[----:B------:R-:W-:Y:S01]  /*9260*/  HGMMA.64x128x16.F32 R88, R168, gdesc[UR4].tnspB, R88, gsb0 ;  /* 0x41e00004a8587df0 */ /* 0x000fe20008000858 */
[----:B------:R-:W-:Y:S01]  /*9270*/  UIADD3 UR6, UR11, 0x200, URZ ;  /* 0x000002000b067890 */ /* 0x000fe2000fffe03f */
[----:B------:R-:W-:Y:S01]  /*9280*/  UMOV UR7, 0x40000040 ;  /* 0x4000004000077882 */ /* 0x000fe20000000000 */
[----:B------:R-:W-:Y:S02]  /*9290*/  WARPGROUP.DEPBAR.LE gsb0, 0x0 ;  /* 0x00008000000079c5 */ /* 0x000fe40000010000 */
[----:B------:R-:W-:Y:S01]  /*92a0*/  WARPGROUP.ARRIVE ;  /* 0x00000000000079c5 */ /* 0x000fe20000000000 */
[----:B------:R-:W-:-:S04]  /*92b0*/  FMUL.FTZ R169, R0, UR10 ;  /* 0x0000000a00a97c20 */ /* 0x000fc80008410000 */
[--C-:B------:R-:W-:Y:S02]  /*92c0*/  FFMA.FTZ R7, R24, UR10, -R169.reuse ;  /* 0x0000000a18077c23 */ /* 0x100fe400080108a9 */
[----:B------:R-:W-:Y:S01]  /*92d0*/  HGMMA.64x128x16.F32 R88, R164, gdesc[UR4].tnspB, R88, gsb0 ;  /* 0x41e00004a4587df0 */ /* 0x000fe20008000858 */
[----:B------:R-:W-:Y:S01]  /*92e0*/  UIADD3 UR6, UR11, 0x280, URZ ;  /* 0x000002800b067890 */ /* 0x000fe2000fffe03f */
[----:B------:R-:W-:Y:S01]  /*92f0*/  FMUL.FTZ R24, R5, UR10 ;  /* 0x0000000a05187c20 */ /* 0x000fe20008410000 */
[----:B------:R-:W-:Y:S01]  /*9300*/  UMOV UR7, 0x40000040 ;  /* 0x4000004000077882 */ /* 0x000fe20000000000 */
[--C-:B------:R-:W-:Y:S01]  /*9310*/  FFMA.FTZ R15, R41, UR10, -R169.reuse ;  /* 0x0000000a290f7c23 */ /* 0x100fe200080108a9 */
[--C-:B------:R-:W-:Y:S01]  /*9320*/  FFMA.FTZ R41, R65, UR10, -R169.reuse ;  /* 0x0000000a41297c23 */ /* 0x100fe200080108a9 */
[--C-:B------:R-:W-:Y:S01]  /*9330*/  FFMA.FTZ R181, R27, UR10, -R24.reuse ;  /* 0x0000000a1bb57c23 */ /* 0x100fe20008010818 */
[----:B------:R-:W-:Y:S02]  /*9340*/  IMAD.U32 R27, RZ, RZ, UR47 ;  /* 0x0000002fff1b7e24 */ /* 0x000fe4000f8e00ff */
[----:B------:R-:W-:Y:S01]  /*9350*/  FMUL.FTZ R65, R6, UR10 ;  /* 0x0000000a06417c20 */ /* 0x000fe20008410000 */
[--C-:B------:R-:W-:Y:S01]  /*9360*/  FFMA.FTZ R6, R26, UR10, -R24.reuse ;  /* 0x0000000a1a067c23 */ /* 0x100fe20008010818 */
[--C-:B------:R-:W-:Y:S01]  /*9370*/  FFMA.FTZ R180, R25, UR10, -R169.reuse ;  /* 0x0000000a19b47c23 */ /* 0x100fe200080108a9 */
[----:B------:R-:W0:Y:S01]  /*9380*/  MUFU.EX2 R7, R7 ;  /* 0x0000000700077308 */ /* 0x000e220000000800 */
[----:B------:R-:W-:Y:S01]  /*9390*/  @!P1 LEA R27, R27, UR41, 0x3 ;  /* 0x000000291b1b9c11 */ /* 0x000fe2000f8e18ff */
[--C-:B------:R-:W-:Y:S01]  /*93a0*/  FFMA.FTZ R182, R28, UR10, -R169.reuse ;  /* 0x0000000a1cb67c23 */ /* 0x100fe200080108a9 */
[--C-:B------:R-:W-:Y:S01]  /*93b0*/  FFMA.FTZ R183, R30, UR10, -R24.reuse ;  /* 0x0000000a1eb77c23 */ /* 0x100fe20008010818 */
[--C-:B------:R-:W-:Y:S01]  /*93c0*/  FFMA.FTZ R26, R31, UR10, -R24.reuse ;  /* 0x0000000a1f1a7c23 */ /* 0x100fe20008010818 */
[--C-:B------:R-:W-:Y:S01]  /*93d0*/  FFMA.FTZ R25, R29, UR10, -R169.reuse ;  /* 0x0000000a1d197c23 */ /* 0x100fe200080108a9 */
[----:B------:R-:W-:Y:S01]  /*93e0*/  @!P1 VIADD R27, R27, 0x28840 ;  /* 0x000288401b1b9836 */ /* 0x000fe20000000000 */
[----:B------:R-:W-:Y:S01]  /*93f0*/  IADD3 R31, -R222, 0xb, RZ ;  /* 0x0000000bde1f7810 */ /* 0x000fe20007ffe1ff */
[----:B------:R-:W-:Y:S01]  /*9400*/  MUFU.EX2 R65, R65 ;  /* 0x0000004100417308 */ /* 0x000fe20000000800 */
[----:B------:R-:W-:Y:S01]  /*9410*/  FFMA.FTZ R176, R32, UR10, -R169 ;  /* 0x0000000a20b07c23 */ /* 0x000fe200080108a9 */
[--C-:B------:R-:W-:Y:S01]  /*9420*/  FFMA.FTZ R177, R34, UR10, -R24.reuse ;  /* 0x0000000a22b17c23 */ /* 0x100fe20008010818 */
[----:B------:R-:W-:Y:S01]  /*9430*/  @!P1 PRMT R27, RZ, 0x654, R27 ;  /* 0x00000654ff1b9816 */ /* 0x000fe2000000001b */
[--C-:B------:R-:W-:Y:S01]  /*9440*/  FFMA.FTZ R9, R33, UR10, -R169.reuse ;  /* 0x0000000a21097c23 */ /* 0x100fe200080108a9 */
[--C-:B------:R-:W-:Y:S01]  /*9450*/  FFMA.FTZ R28, R35, UR10, -R24.reuse ;  /* 0x0000000a231c7c23 */ /* 0x100fe20008010818 */
[----:B------:R-:W-:Y:S01]  /*9460*/  FFMA.FTZ R178, R36, UR10, -R169 ;  /* 0x0000000a24b27c23 */ /* 0x000fe200080108a9 */
[--C-:B------:R-:W-:Y:S01]  /*9470*/  FFMA.FTZ R179, R38, UR10, -R24.reuse ;  /* 0x0000000a26b37c23 */ /* 0x100fe20008010818 */
[----:B------:R-:W1:Y:S01]  /*9480*/  MUFU.EX2 R6, R6 ;  /* 0x0000000600067308 */ /* 0x000e620000000800 */
        /* <DEDUP_REMOVED lines=11> */
[--C-:B------:R-:W-:Y:S01]  /*9540*/  FFMA.FTZ R168, R48, UR10, -R169.reuse ;  /* 0x0000000a30a87c23 */ /* 0x100fe200080108a9 */
[--C-:B------:R-:W-:Y:S01]  /*9550*/  FFMA.FTZ R21, R49, UR10, -R169.reuse ;  /* 0x0000000a31157c23 */ /* 0x100fe200080108a9 */
[--C-:B------:R-:W-:Y:S01]  /*9560*/  FFMA.FTZ R33, R53, UR10, -R169.reuse ;  /* 0x0000000a35217c23 */ /* 0x100fe200080108a9 */
[--C-:B------:R-:W-:Y:S01]  /*9570*/  FFMA.FTZ R29, R57, UR10, -R169.reuse ;  /* 0x0000000a391d7c23 */ /* 0x100fe200080108a9 */
[----:B------:R-:W2:Y:S01]  /*9580*/  MUFU.EX2 R181, R181 ;  /* 0x000000b500b57308 */ /* 0x000ea20000000800 */
[----:B-1----:R-:W-:Y:S01]  /*9590*/  FFMA.FTZ R2, R65, R2, R6 ;  /* 0x0000000241027223 */ /* 0x002fe20000010006 */
[--C-:B------:R-:W-:Y:S01]  /*95a0*/  FFMA.FTZ R37, R61, UR10, -R169.reuse ;  /* 0x0000000a3d257c23 */ /* 0x100fe200080108a9 */
[--C-:B------:R-:W-:Y:S01]  /*95b0*/  FFMA.FTZ R170, R52, UR10, -R169.reuse ;  /* 0x0000000a34aa7c23 */ /* 0x100fe200080108a9 */
[--C-:B------:R-:W-:Y:S01]  /*95c0*/  FFMA.FTZ R49, R69, UR10, -R169.reuse ;  /* 0x0000000a45317c23 */ /* 0x100fe200080108a9 */
[--C-:B------:R-:W-:Y:S01]  /*95d0*/  FFMA.FTZ R10, R72, UR10, -R169.reuse ;  /* 0x0000000a480a7c23 */ /* 0x100fe200080108a9 */
[--C-:B------:R-:W-:Y:S01]  /*95e0*/  FFMA.FTZ R45, R73, UR10, -R169.reuse ;  /* 0x0000000a492d7c23 */ /* 0x100fe200080108a9 */
[----:B------:R-:W-:Y:S01]  /*95f0*/  FFMA.FTZ R12, R76, UR10, -R169 ;  /* 0x0000000a4c0c7c23 */ /* 0x000fe200080108a9 */
[----:B------:R-:W1:Y:S01]  /*9600*/  MUFU.EX2 R182, R182 ;  /* 0x000000b600b67308 */ /* 0x000e620000000800 */
[----:B0-----:R-:W-:Y:S01]  /*9610*/  FADD.FTZ R3, R180, R3 ;  /* 0x00000003b4037221 */ /* 0x001fe20000010000 */
[--C-:B------:R-:W-:Y:S01]  /*9620*/  FFMA.FTZ R53, R77, UR10, -R169.reuse ;  /* 0x0000000a4d357c23 */ /* 0x100fe200080108a9 */
[--C-:B------:R-:W-:Y:S01]  /*9630*/  FFMA.FTZ R14, R80, UR10, -R169.reuse ;  /* 0x0000000a500e7c23 */ /* 0x100fe200080108a9 */
[--C-:B------:R-:W-:Y:S01]  /*9640*/  FFMA.FTZ R57, R81, UR10, -R169.reuse ;  /* 0x0000000a51397c23 */ /* 0x100fe200080108a9 */
[--C-:B------:R-:W-:Y:S01]  /*9650*/  FFMA.FTZ R84, R84, UR10, -R169.reuse ;  /* 0x0000000a54547c23 */ /* 0x100fe200080108a9 */
[----:B------:R-:W-:Y:S01]  /*9660*/  FFMA.FTZ R61, R85, UR10, -R169 ;  /* 0x0000000a553d7c23 */ /* 0x000fe200080108a9 */
[----:B------:R-:W-:Y:S01]  /*9670*/  FFMA.FTZ R36, R51, UR10, -R24 ;  /* 0x0000000a33247c23 */ /* 0x000fe20008010818 */
[----:B------:R-:W0:Y:S01]  /*9680*/  MUFU.EX2 R183, R183 ;  /* 0x000000b700b77308 */ /* 0x000e220000000800 */
[----:B--2---:R-:W-:Y:S01]  /*9690*/  FADD.FTZ R42, R181, R2 ;  /* 0x00000002b52a7221 */ /* 0x004fe20000010000 */
[--C-:B------:R-:W-:Y:S01]  /*96a0*/  FFMA.FTZ R171, R54, UR10, -R24.reuse ;  /* 0x0000000a36ab7c23 */ /* 0x100fe20008010818 */
[--C-:B------:R-:W-:Y:S01]  /*96b0*/  FFMA.FTZ R38, R55, UR10, -R24.reuse ;  /* 0x0000000a37267c23 */ /* 0x100fe20008010818 */
[--C-:B------:R-:W-:Y:S01]  /*96c0*/  FFMA.FTZ R40, R59, UR10, -R24.reuse ;  /* 0x0000000a3b287c23 */ /* 0x100fe20008010818 */
[----:B------:R-:W-:Y:S01]  /*96d0*/  F2FP.F16.F32.PACK_AB R180, R180, R7 ;  /* 0x00000007b4b4723e */ /* 0x000fe200000000ff */
[--C-:B------:R-:W-:Y:S01]  /*96e0*/  FFMA.FTZ R2, R63, UR10, -R24.reuse ;  /* 0x0000000a3f027c23 */ /* 0x100fe20008010818 */
[----:B------:R-:W-:Y:S01]  /*96f0*/  F2FP.F16.F32.PACK_AB R181, R181, R6 ;  /* 0x00000006b5b5723e */ /* 0x000fe200000000ff */
[----:B------:R-:W2:Y:S01]  /*9700*/  MUFU.EX2 R25, R25 ;  /* 0x0000001900197308 */ /* 0x000ea20000000800 */
[----:B-1----:R-:W-:Y:S01]  /*9710*/  FADD.FTZ R44, R182, R3 ;  /* 0x00000003b62c7221 */ /* 0x002fe20000010000 */
[--C-:B------:R-:W-:Y:S01]  /*9720*/  FFMA.FTZ R75, R75, UR10, -R24.reuse ;  /* 0x0000000a4b4b7c23 */ /* 0x100fe20008010818 */
[--C-:B------:R-:W-:Y:S01]  /*9730*/  FFMA.FTZ R78, R78, UR10, -R24.reuse ;  /* 0x0000000a4e4e7c23 */ /* 0x100fe20008010818 */
[--C-:B------:R-:W-:Y:S01]  /*9740*/  FFMA.FTZ R79, R79, UR10, -R24.reuse ;  /* 0x0000000a4f4f7c23 */ /* 0x100fe20008010818 */
[--C-:B------:R-:W-:Y:S01]  /*9750*/  FFMA.FTZ R82, R82, UR10, -R24.reuse ;  /* 0x0000000a52527c23 */ /* 0x100fe20008010818 */
[--C-:B------:R-:W-:Y:S01]  /*9760*/  FFMA.FTZ R83, R83, UR10, -R24.reuse ;  /* 0x0000000a53537c23 */ /* 0x100fe20008010818 */
[----:B------:R-:W-:Y:S01]  /*9770*/  FFMA.FTZ R86, R86, UR10, -R24 ;  /* 0x0000000a56567c23 */ /* 0x000fe20008010818 */
[----:B------:R-:W1:Y:S01]  /*9780*/  MUFU.EX2 R26, R26 ;  /* 0x0000001a001a7308 */ /* 0x000e620000000800 */
[----:B0-----:R-:W-:-:S07]  /*9790*/  FADD.FTZ R3, R183, R42 ;  /* 0x0000002ab7037221 */ /* 0x001fce0000010000 */
[----:B------:R-:W-:Y:S01]  /*97a0*/  MUFU.EX2 R176, R176 ;  /* 0x000000b000b07308 */ /* 0x000fe20000000800 */
[----:B--2---:R-:W-:-:S07]  /*97b0*/  F2FP.F16.F32.PACK_AB R182, R25, R182 ;  /* 0x000000b619b6723e */ /* 0x004fce00000000ff */
[----:B------:R-:W0:Y:S01]  /*97c0*/  MUFU.EX2 R177, R177 ;  /* 0x000000b100b17308 */ /* 0x000e220000000800 */
[C---:B-1----:R-:W-:Y:S01]  /*97d0*/  FADD.FTZ R42, R26.reuse, R3 ;  /* 0x000000031a2a7221 */ /* 0x042fe20000010000 */
[----:B------:R-:W-:-:S06]  /*97e0*/  F2FP.F16.F32.PACK_AB R183, R26, R183 ;  /* 0x000000b71ab7723e */ /* 0x000fcc00000000ff */
[----:B------:R-:W-:Y:S08]  /*97f0*/  MUFU.EX2 R9, R9 ;  /* 0x0000000900097308 */ /* 0x000ff00000000800 */
[----:B------:R-:W1:Y:S01]  /*9800*/  MUFU.EX2 R28, R28 ;  /* 0x0000001c001c7308 */ /* 0x000e620000000800 */
[----:B0-----:R-:W-:Y:S01]  /*9810*/  FADD.FTZ R3, R177, R42 ;  /* 0x0000002ab1037221 */ /* 0x001fe20000010000 */
[----:B------:R-:W-:-:S06]  /*9820*/  FFMA.FTZ R42, R67, UR10, -R24 ;  /* 0x0000000a432a7c23 */ /* 0x000fcc0008010818 */
[----:B------:R-:W-:Y:S08]  /*9830*/  MUFU.EX2 R178, R178 ;  /* 0x000000b200b27308 */ /* 0x000ff00000000800 */
[----:B------:R-:W0:Y:S01]  /*9840*/  MUFU.EX2 R179, R179 ;  /* 0x000000b300b37308 */ /* 0x000e220000000800 */
[C---:B-1----:R-:W-:Y:S01]  /*9850*/  FADD.FTZ R46, R28.reuse, R3 ;  /* 0x000000031c2e7221 */ /* 0x042fe20000010000 */
[----:B------:R-:W-:-:S06]  /*9860*/  F2FP.F16.F32.PACK_AB R177, R28, R177 ;  /* 0x000000b11cb1723e */ /* 0x000fcc00000000ff */
[----:B------:R-:W-:Y:S08]  /*9870*/  MUFU.EX2 R13, R13 ;  /* 0x0000000d000d7308 */ /* 0x000ff00000000800 */
[----:B------:R-:W1:Y:S01]  /*9880*/  MUFU.EX2 R30, R30 ;  /* 0x0000001e001e7308 */ /* 0x000e620000000800 */
[----:B0-----:R-:W-:Y:S01]  /*9890*/  FADD.FTZ R3, R179, R46 ;  /* 0x0000002eb3037221 */ /* 0x001fe20000010000 */
[----:B------:R-:W-:-:S02]  /*98a0*/  WARPGROUP.DEPBAR.LE gsb0, 0x0 ;  /* 0x00008000000079c5 */ /* 0x000fc40000010000 */
[----:B------:R-:W-:Y:S01]  /*98b0*/  WARPGROUP.ARRIVE ;  /* 0x00000000000079c5 */ /* 0x000fe20000000000 */
[--C-:B------:R-:W-:Y:S01]  /*98c0*/  FFMA.FTZ R164, R56, UR10, -R169.reuse ;  /* 0x0000000a38a47c23 */ /* 0x100fe200080108a9 */
[----:B------:R-:W-:Y:S02]  /*98d0*/  FFMA.FTZ R166, R60, UR10, -R169 ;  /* 0x0000000a3ca67c23 */ /* 0x000fe400080108a9 */
[----:B------:R-:W-:Y:S01]  /*98e0*/  MUFU.EX2 R172, R172 ;  /* 0x000000ac00ac7308 */ /* 0x000fe20000000800 */
[--C-:B------:R-:W-:Y:S01]  /*98f0*/  FFMA.FTZ R165, R58, UR10, -R24.reuse ;  /* 0x0000000a3aa57c23 */ /* 0x100fe20008010818 */
[----:B------:R-:W-:Y:S01]  /*9900*/  FFMA.FTZ R167, R62, UR10, -R24 ;  /* 0x0000000a3ea77c23 */ /* 0x000fe20008010818 */
[----:B------:R-:W-:Y:S01]  /*9910*/  HGMMA.64x128x16.F32 R88, R160, gdesc[UR4].tnspB, R88, gsb0 ;  /* 0x41e00004a0587df0 */ /* 0x000fe20008000858 */
[----:B------:R-:W-:Y:S01]  /*9920*/  UIADD3 UR6, UR11, 0x300, URZ ;  /* 0x000003000b067890 */ /* 0x000fe2000fffe03f */
[----:B------:R-:W-:-:S03]  /*9930*/  UMOV UR7, 0x40000040 ;  /* 0x4000004000077882 */ /* 0x000fc60000000000 */
[----:B------:R-:W0:Y:S01]  /*9940*/  MUFU.EX2 R173, R173 ;  /* 0x000000ad00ad7308 */ /* 0x000e220000000800 */
[C---:B-1----:R-:W-:Y:S01]  /*9950*/  FADD.FTZ R46, R30.reuse, R3 ;  /* 0x000000031e2e7221 */ /* 0x042fe20000010000 */
[----:B------:R-:W-:-:S06]  /*9960*/  F2FP.F16.F32.PACK_AB R179, R30, R179 ;  /* 0x000000b31eb3723e */ /* 0x000fcc00000000ff */
[----:B------:R-:W-:Y:S08]  /*9970*/  MUFU.EX2 R15, R15 ;  /* 0x0000000f000f7308 */ /* 0x000ff00000000800 */
[----:B------:R-:W1:Y:S01]  /*9980*/  MUFU.EX2 R32, R32 ;  /* 0x0000002000207308 */ /* 0x000e620000000800 */
[----:B0-----:R-:W-:-:S07]  /*9990*/  FADD.FTZ R3, R173, R46 ;  /* 0x0000002ead037221 */ /* 0x001fce0000010000 */
[----:B------:R-:W-:Y:S08]  /*99a0*/  MUFU.EX2 R174, R174 ;  /* 0x000000ae00ae7308 */ /* 0x000ff00000000800 */
[----:B------:R-:W0:Y:S01]  /*99b0*/  MUFU.EX2 R175, R175 ;  /* 0x000000af00af7308 */ /* 0x000e220000000800 */
[C---:B-1----:R-:W-:Y:S01]  /*99c0*/  FADD.FTZ R46, R32.reuse, R3 ;  /* 0x00000003202e7221 */ /* 0x042fe20000010000 */
[----:B------:R-:W-:-:S06]  /*99d0*/  F2FP.F16.F32.PACK_AB R173, R32, R173 ;  /* 0x000000ad20ad723e */ /* 0x000fcc00000000ff */
[----:B------:R-:W-:Y:S08]  /*99e0*/  MUFU.EX2 R11, R11 ;  /* 0x0000000b000b7308 */ /* 0x000ff00000000800 */
[----:B------:R-:W1:Y:S01]  /*99f0*/  MUFU.EX2 R34, R34 ;  /* 0x0000002200227308 */ /* 0x000e620000000800 */
[----:B0-----:R-:W-:-:S07]  /*9a00*/  FADD.FTZ R3, R175, R46 ;  /* 0x0000002eaf037221 */ /* 0x001fce0000010000 */
[----:B------:R-:W-:Y:S08]  /*9a10*/  MUFU.EX2 R168, R168 ;  /* 0x000000a800a87308 */ /* 0x000ff00000000800 */
        /* <DEDUP_REMOVED lines=17> */
[--C-:B------:R-:W-:Y:S01]  /*9b30*/  FFMA.FTZ R161, R66, UR10, -R24.reuse ;  /* 0x0000000a42a17c23 */ /* 0x100fe20008010818 */
[----:B------:R-:W-:Y:S01]  /*9b40*/  MUFU.EX2 R166, R166 ;  /* 0x000000a600a67308 */ /* 0x000fe20000000800 */
[----:B------:R-:W-:Y:S01]  /*9b50*/  HGMMA.64x128x16.F32 R88, R156, gdesc[UR4].tnspB, R88, gsb0 ;  /* 0x41e000049c587df0 */ /* 0x000fe20008000858 */
[----:B------:R-:W-:Y:S01]  /*9b60*/  UIADD3 UR6, UR11, 0x380, URZ ;  /* 0x000003800b067890 */ /* 0x000fe2000fffe03f */
[----:B------:R-:W-:Y:S01]  /*9b70*/  FFMA.FTZ R163, R70, UR10, -R24 ;  /* 0x0000000a46a37c23 */ /* 0x000fe20008010818 */
[----:B------:R-:W-:-:S04]  /*9b80*/  UMOV UR7, 0x40000040 ;  /* 0x4000004000077882 */ /* 0x000fc80000000000 */
[----:B------:R-:W0:Y:S08]  /*9b90*/  MUFU.EX2 R169, R169 ;  /* 0x000000a900a97308 */ /* 0x000e300000000800 */
[----:B------:R-:W-:Y:S08]  /*9ba0*/  MUFU.EX2 R167, R167 ;  /* 0x000000a700a77308 */ /* 0x000ff00000000800 */
[----:B------:R-:W-:Y:S01]  /*9bb0*/  MUFU.EX2 R37, R37 ;  /* 0x0000002500257308 */ /* 0x000fe20000000800 */
[----:B0-----:R-:W-:Y:S01]  /*9bc0*/  FADD.FTZ R3, R169, R46 ;  /* 0x0000002ea9037221 */ /* 0x001fe20000010000 */
[----:B------:R-:W-:-:S03]  /*9bd0*/  F2FP.F16.F32.PACK_AB R169, R36, R169 ;  /* 0x000000a924a9723e */ /* 0x000fc600000000ff */
[----:B------:R-:W-:-:S03]  /*9be0*/  FADD.FTZ R46, R36, R3 ;  /* 0x00000003242e7221 */ /* 0x000fc60000010000 */
[----:B------:R-:W-:Y:S01]  /*9bf0*/  MUFU.EX2 R2, R2 ;  /* 0x0000000200027308 */ /* 0x000fe20000000800 */
[----:B------:R-:W-:Y:S01]  /*9c00*/  FADD.FTZ R3, R171, R46 ;  /* 0x0000002eab037221 */ /* 0x000fe20000010000 */
        /* <DEDUP_REMOVED lines=11> */
[----:B------:R-:W-:Y:S08]  /*9cc0*/  MUFU.EX2 R12, R12 ;  /* 0x0000000c000c7308 */ /* 0x000ff00000000800 */
[----:B------:R-:W1:Y:S08]  /*9cd0*/  MUFU.EX2 R53, R53 ;  /* 0x0000003500357308 */ /* 0x000e700000000800 */
[----:B------:R-:W-:Y:S01]  /*9ce0*/  MUFU.EX2 R79, R79 ;  /* 0x0000004f004f7308 */ /* 0x000fe20000000800 */
[----:B------:R-:W-:-:S02]  /*9cf0*/  WARPGROUP.DEPBAR.LE gsb0, 0x0 ;  /* 0x00008000000079c5 */ /* 0x000fc40000010000 */
[----:B------:R-:W-:Y:S01]  /*9d00*/  WARPGROUP.ARRIVE ;  /* 0x00000000000079c5 */ /* 0x000fe20000000000 */
[----:B------:R-:W-:-:S04]  /*9d10*/  FFMA.FTZ R157, R74, UR10, -R24 ;  /* 0x0000000a4a9d7c23 */ /* 0x000fc80008010818 */
[----:B------:R-:W-:Y:S01]  /*9d20*/  MUFU.EX2 R159, R78 ;  /* 0x0000004e009f7308 */ /* 0x000fe20000000800 */
[----:B0-----:R-:W-:Y:S02]  /*9d30*/  F2FP.F16.F32.PACK_AB R156, R45, R10 ;  /* 0x0000000a2d9c723e */ /* 0x001fe400000000ff */
[----:B-1----:R-:W-:Y:S01]  /*9d40*/  F2FP.F16.F32.PACK_AB R158, R53, R12 ;  /* 0x0000000c359e723e */ /* 0x002fe200000000ff */
[----:B------:R-:W-:Y:S04]  /*9d50*/  HGMMA.64x128x16.F32 R88, R152, gdesc[UR4].tnspB, R88, gsb0 ;  /* 0x41e0000498587df0 */ /* 0x000fe80008000858 */
[----:B------:R-:W-:Y:S08]  /*9d60*/  MUFU.EX2 R157, R157 ;  /* 0x0000009d009d7308 */ /* 0x000ff00000000800 */
[----:B------:R-:W-:Y:S08]  /*9d70*/  MUFU.EX2 R14, R14 ;  /* 0x0000000e000e7308 */ /* 0x000ff00000000800 */
[----:B------:R-:W0:Y:S08]  /*9d80*/  MUFU.EX2 R57, R57 ;  /* 0x0000003900397308 */ /* 0x000e300000000800 */
[----:B------:R-:W-:Y:S08]  /*9d90*/  MUFU.EX2 R83, R83 ;  /* 0x0000005300537308 */ /* 0x000ff00000000800 */
[----:B------:R-:W-:Y:S08]  /*9da0*/  MUFU.EX2 R20, R84 ;  /* 0x0000005400147308 */ /* 0x000ff00000000800 */
[----:B------:R-:W1:Y:S01]  /*9db0*/  MUFU.EX2 R61, R61 ;  /* 0x0000003d003d7308 */ /* 0x000e620000000800 */
[----:B------:R-:W-:-:S02]  /*9dc0*/  WARPGROUP.DEPBAR.LE gsb0, 0x0 ;  /* 0x00008000000079c5 */ /* 0x000fc40000010000 */
[----:B------:R2:W-:Y:S06]  /*9dd0*/  BAR.ARV R31, 0x100 ;  /* 0x0004001f0000751d */ /* 0x0005ec0000002000 */
[----:B------:R3:W-:Y:S01]  /*9de0*/  @!P1 SYNCS.ARRIVE.TRANS64.RED.A1T0 RZ, [R27+URZ], RZ ;  /* 0x000000ff1bff99a7 */ /* 0x0007e2000810043f */
[----:B------:R-:W-:Y:S01]  /*9df0*/  MUFU.EX2 R153, R82 ;  /* 0x0000005200997308 */ /* 0x000fe20000000800 */
[----:B0-----:R-:W-:Y:S01]  /*9e00*/  F2FP.F16.F32.PACK_AB R152, R57, R14 ;  /* 0x0000000e3998723e */ /* 0x001fe200000000ff */
[----:B------:R-:W-:Y:S01]  /*9e10*/  FMUL.FTZ R88, R88, R8 ;  /* 0x0000000858587220 */ /* 0x000fe20000410000 */
[----:B-1----:R-:W-:Y:S01]  /*9e20*/  F2FP.F16.F32.PACK_AB R154, R61, R20 ;  /* 0x000000143d9a723e */ /* 0x002fe200000000ff */
[-C--:B------:R-:W-:Y:S01]  /*9e30*/  FMUL.FTZ R89, R89, R8.reuse ;  /* 0x0000000859597220 */ /* 0x080fe20000410000 */
[-C--:B------:R-:W-:Y:S01]  /*9e40*/  FMUL.FTZ R92, R92, R8.reuse ;  /* 0x000000085c5c7220 */ /* 0x080fe20000410000 */
[-C--:B------:R-:W-:Y:S01]  /*9e50*/  FMUL.FTZ R93, R93, R8.reuse ;  /* 0x000000085d5d7220 */ /* 0x080fe20000410000 */
[----:B---3--:R-:W-:Y:S01]  /*9e60*/  IMAD.U32 R27, RZ, RZ, UR56 ;  /* 0x00000038ff1b7e24 */ /* 0x008fe2000f8e00ff */
[----:B------:R-:W-:Y:S01]  /*9e70*/  MUFU.EX2 R155, R86 ;  /* 0x00000056009b7308 */ /* 0x000fe20000000800 */
[----:B------:R-:W-:Y:S01]  /*9e80*/  UMOV UR56, UR47 ;  /* 0x0000002f00387c82 */ /* 0x000fe20008000000 */
[-C--:B------:R-:W-:Y:S01]  /*9e90*/  FMUL.FTZ R96, R96, R8.reuse ;  /* 0x0000000860607220 */ /* 0x080fe20000410000 */
[-C--:B------:R-:W-:Y:S01]  /*9ea0*/  FMUL.FTZ R97, R97, R8.reuse ;  /* 0x0000000861617220 */ /* 0x080fe20000410000 */
[----:B------:R-:W-:Y:S01]  /*9eb0*/  @!P1 LEA R27, R27, UR41, 0x3 ;  /* 0x000000291b1b9c11 */ /* 0x000fe2000f8e18ff */
[-C--:B------:R-:W-:Y:S01]  /*9ec0*/  FMUL.FTZ R100, R100, R8.reuse ;  /* 0x0000000864647220 */ /* 0x080fe20000410000 */
[-C--:B------:R-:W-:Y:S01]  /*9ed0*/  FMUL.FTZ R101, R101, R8.reuse ;  /* 0x0000000865657220 */ /* 0x080fe20000410000 */
[-C--:B------:R-:W-:Y:S01]  /*9ee0*/  FMUL.FTZ R104, R104, R8.reuse ;  /* 0x0000000868687220 */ /* 0x080fe20000410000 */
[----:B------:R-:W-:Y:S01]  /*9ef0*/  FMUL.FTZ R105, R105, R8 ;  /* 0x0000000869697220 */ /* 0x000fe20000410000 */
[----:B------:R-:W-:-:S02]  /*9f00*/  @!P1 VIADD R27, R27, 0x28860 ;  /* 0x000288601b1b9836 */ /* 0x000fc40000000000 */
[-C--:B------:R-:W-:Y:S01]  /*9f10*/  FMUL.FTZ R108, R108, R8.reuse ;  /* 0x000000086c6c7220 */ /* 0x080fe20000410000 */
[-C--:B------:R-:W-:Y:S01]  /*9f20*/  FMUL.FTZ R109, R109, R8.reuse ;  /* 0x000000086d6d7220 */ /* 0x080fe20000410000 */
[-C--:B------:R-:W-:Y:S01]  /*9f30*/  FMUL.FTZ R112, R112, R8.reuse ;  /* 0x0000000870707220 */ /* 0x080fe20000410000 */
[-C--:B------:R-:W-:Y:S01]  /*9f40*/  FMUL.FTZ R113, R113, R8.reuse ;  /* 0x0000000871717220 */ /* 0x080fe20000410000 */
[----:B--2---:R-:W-:Y:S01]  /*9f50*/  @!P1 PRMT R31, RZ, 0x654, R27 ;  /* 0x00000654ff1f9816 */ /* 0x004fe2000000001b */
[----:B------:R-:W-:Y:S01]  /*9f60*/  FADD.FTZ R27, R25, R44 ;  /* 0x0000002c191b7221 */ /* 0x000fe20000010000 */
[-C--:B------:R-:W-:Y:S01]  /*9f70*/  FMUL.FTZ R116, R116, R8.reuse ;  /* 0x0000000874747220 */ /* 0x080fe20000410000 */
[----:B------:R-:W-:Y:S01]  /*9f80*/  FMUL.FTZ R117, R117, R8 ;  /* 0x0000000875757220 */ /* 0x000fe20000410000 */
[----:B------:R0:W-:Y:S01]  /*9f90*/  @!P1 SYNCS.ARRIVE.TRANS64.RED.A1T0 RZ, [R31+URZ], RZ ;  /* 0x000000ff1fff99a7 */ /* 0x0001e2000810043f */
[----:B------:R-:W-:Y:S01]  /*9fa0*/  FADD.FTZ R44, R176, R27 ;  /* 0x0000001bb02c7221 */ /* 0x000fe20000010000 */
[----:B------:R-:W-:Y:S01]  /*9fb0*/  F2FP.F16.F32.PACK_AB R176, R9, R176 ;  /* 0x000000b009b0723e */ /* 0x000fe200000000ff */
[-C--:B------:R-:W-:Y:S01]  /*9fc0*/  FMUL.FTZ R120, R120, R8.reuse ;  /* 0x0000000878787220 */ /* 0x080fe20000410000 */
[-C--:B------:R-:W-:Y:S01]  /*9fd0*/  FMUL.FTZ R121, R121, R8.reuse ;  /* 0x0000000879797220 */ /* 0x080fe20000410000 */
[----:B------:R-:W-:Y:S01]  /*9fe0*/  FADD.FTZ R27, R9, R44 ;  /* 0x0000002c091b7221 */ /* 0x000fe20000010000 */
[--C-:B------:R-:W-:Y:S01]  /*9ff0*/  FFMA.FTZ R44, R71, UR10, -R24.reuse ;  /* 0x0000000a472c7c23 */ /* 0x100fe20008010818 */
[----:B------:R-:W-:Y:S01]  /*a000*/  FFMA.FTZ R24, R87, UR10, -R24 ;  /* 0x0000000a57187c23 */ /* 0x000fe20008010818 */
[----:B------:R-:W-:Y:S01]  /*a010*/  FMUL.FTZ R124, R124, R8 ;  /* 0x000000087c7c7220 */ /* 0x000fe20000410000 */
[----:B------:R-:W-:Y:S01]  /*a020*/  FADD.FTZ R48, R178, R27 ;  /* 0x0000001bb2307221 */ /* 0x000fe20000010000 */
[----:B------:R-:W-:Y:S01]  /*a030*/  F2FP.F16.F32.PACK_AB R178, R13, R178 ;  /* 0x000000b20db2723e */ /* 0x000fe200000000ff */
[-C--:B------:R-:W-:Y:S01]  /*a040*/  FMUL.FTZ R125, R125, R8.reuse ;  /* 0x000000087d7d7220 */ /* 0x080fe20000410000 */
[----:B------:R-:W1:Y:S01]  /*a050*/  MUFU.EX2 R44, R44 ;  /* 0x0000002c002c7308 */ /* 0x000e620000000800 */
[----:B------:R-:W-:Y:S01]  /*a060*/  FADD.FTZ R27, R13, R48 ;  /* 0x000000300d1b7221 */ /* 0x000fe20000010000 */
[-C--:B------:R-:W-:Y:S01]  /*a070*/  FMUL.FTZ R128, R128, R8.reuse ;  /* 0x0000000880807220 */ /* 0x080fe20000410000 */
[-C--:B------:R-:W-:Y:S01]  /*a080*/  FMUL.FTZ R129, R129, R8.reuse ;  /* 0x0000000881817220 */ /* 0x080fe20000410000 */
[----:B------:R-:W-:Y:S01]  /*a090*/  FMUL.FTZ R132, R132, R8 ;  /* 0x0000000884847220 */ /* 0x000fe20000410000 */
[----:B------:R-:W-:Y:S01]  /*a0a0*/  FADD.FTZ R48, R172, R27 ;  /* 0x0000001bac307221 */ /* 0x000fe20000010000 */
[----:B------:R-:W-:Y:S01]  /*a0b0*/  F2FP.F16.F32.PACK_AB R172, R15, R172 ;  /* 0x000000ac0fac723e */ /* 0x000fe200000000ff */
[-C--:B------:R-:W-:Y:S01]  /*a0c0*/  FMUL.FTZ R133, R133, R8.reuse ;  /* 0x0000000885857220 */ /* 0x080fe20000410000 */
[----:B------:R-:W2:Y:S01]  /*a0d0*/  MUFU.EX2 R24, R24 ;  /* 0x0000001800187308 */ /* 0x000ea20000000800 */
[----:B------:R-:W-:Y:S01]  /*a0e0*/  FADD.FTZ R27, R15, R48 ;  /* 0x000000300f1b7221 */ /* 0x000fe20000010000 */
[-C--:B------:R-:W-:Y:S01]  /*a0f0*/  FMUL.FTZ R136, R136, R8.reuse ;  /* 0x0000000888887220 */ /* 0x080fe20000410000 */
[-C--:B------:R-:W-:Y:S01]  /*a100*/  FMUL.FTZ R137, R137, R8.reuse ;  /* 0x0000000889897220 */ /* 0x080fe20000410000 */
[----:B------:R-:W-:Y:S01]  /*a110*/  FMUL.FTZ R140, R140, R8 ;  /* 0x000000088c8c7220 */ /* 0x000fe20000410000 */
[----:B------:R-:W-:Y:S01]  /*a120*/  FADD.FTZ R48, R174, R27 ;  /* 0x0000001bae307221 */ /* 0x000fe20000010000 */
[----:B------:R-:W-:Y:S01]  /*a130*/  F2FP.F16.F32.PACK_AB R174, R11, R174 ;  /* 0x000000ae0bae723e */ /* 0x000fe200000000ff */
[-C--:B------:R-:W-:Y:S01]  /*a140*/  FMUL.FTZ R141, R141, R8.reuse ;  /* 0x000000088d8d7220 */ /* 0x080fe20000410000 */
[-C--:B------:R-:W-:Y:S01]  /*a150*/  FMUL.FTZ R144, R144, R8.reuse ;  /* 0x0000000890907220 */ /* 0x080fe20000410000 */
        /* <DEDUP_REMOVED lines=11> */
[-C--:B------:R-:W-:Y:S01]  /*a210*/  FMUL.FTZ R98, R98, R65.reuse ;  /* 0x0000004162627220 */ /* 0x080fe20000410000 */
[----:B------:R-:W-:Y:S01]  /*a220*/  FADD.FTZ R6, R170, R7 ;  /* 0x00000007aa067221 */ /* 0x000fe20000010000 */
[----:B------:R-:W-:Y:S01]  /*a230*/  F2FP.F16.F32.PACK_AB R170, R33, R170 ;  /* 0x000000aa21aa723e */ /* 0x000fe200000000ff */
        /* <DEDUP_REMOVED lines=8> */
[----:B------:R-:W-:Y:S01]  /*a2c0*/  F2FP.F16.F32.PACK_AB R164, R29, R164 ;  /* 0x000000a41da4723e */ /* 0x000fe200000000ff */
[----:B------:R-:W-:Y:S01]  /*a2d0*/  FMUL.FTZ R107, R107, R65 ;  /* 0x000000416b6b7220 */ /* 0x000fe20000410000 */
[----:B------:R-:W-:Y:S01]  /*a2e0*/  FADD.FTZ R7, R29, R26 ;  /* 0x0000001a1d077221 */ /* 0x000fe20000010000 */
[C---:B------:R-:W-:Y:S01]  /*a2f0*/  FADD.FTZ R6, R40.reuse, R3 ;  /* 0x0000000328067221 */ /* 0x040fe20000010000 */
[----:B------:R-:W-:Y:S01]  /*a300*/  F2FP.F16.F32.PACK_AB R165, R40, R165 ;  /* 0x000000a528a5723e */ /* 0x000fe200000000ff */
[----:B------:R-:W-:Y:S01]  /*a310*/  FMUL.FTZ R110, R110, R65 ;  /* 0x000000416e6e7220 */ /* 0x000fe20000410000 */
[----:B------:R-:W-:Y:S01]  /*a320*/  FADD.FTZ R26, R166, R7 ;  /* 0x00000007a61a7221 */ /* 0x000fe20000010000 */
[----:B------:R-:W-:Y:S01]  /*a330*/  FADD.FTZ R3, R167, R6 ;  /* 0x00000006a7037221 */ /* 0x000fe20000010000 */
[C---:B------:R-:W-:Y:S01]  /*a340*/  F2FP.F16.F32.PACK_AB R167, R2.reuse, R167 ;  /* 0x000000a702a7723e */ /* 0x040fe200000000ff */
[-C--:B------:R-:W-:Y:S01]  /*a350*/  FMUL.FTZ R111, R111, R65.reuse ;  /* 0x000000416f6f7220 */ /* 0x080fe20000410000 */
[C---:B------:R-:W-:Y:S01]  /*a360*/  FADD.FTZ R7, R37.reuse, R26 ;  /* 0x0000001a25077221 */ /* 0x040fe20000010000 */
        /* <DEDUP_REMOVED lines=10> */
[-C--:B------:R-:W-:Y:S01]  /*a410*/  FMUL.FTZ R118, R118, R65.reuse ;  /* 0x0000004176767220 */ /* 0x080fe20000410000 */
[----:B------:R-:W-:Y:S01]  /*a420*/  FADD.FTZ R26, R162, R7 ;  /* 0x00000007a21a7221 */ /* 0x000fe20000010000 */
[----:B------:R-:W-:Y:S01]  /*a430*/  FADD.FTZ R3, R163, R6 ;  /* 0x00000006a3037221 */ /* 0x000fe20000010000 */
[----:B------:R-:W-:Y:S01]  /*a440*/  F2FP.F16.F32.PACK_AB R162, R49, R162 ;  /* 0x000000a231a2723e */ /* 0x000fe200000000ff */
[----:B------:R-:W-:Y:S01]  /*a450*/  FMUL.FTZ R119, R119, R65 ;  /* 0x0000004177777220 */ /* 0x000fe20000410000 */
[----:B------:R-:W-:Y:S01]  /*a460*/  FADD.FTZ R7, R49, R26 ;  /* 0x0000001a31077221 */ /* 0x000fe20000010000 */
[C---:B-1----:R-:W-:Y:S01]  /*a470*/  FADD.FTZ R6, R44.reuse, R3 ;  /* 0x000000032c067221 */ /* 0x042fe20000010000 */
        /* <DEDUP_REMOVED lines=28> */
[----:B--2---:R-:W-:Y:S01]  /*a640*/  F2FP.F16.F32.PACK_AB R155, R24, R155 ;  /* 0x0000009b189b723e */ /* 0x004fe200000000ff */
[-C--:B------:R-:W-:Y:S01]  /*a650*/  FMUL.FTZ R142, R142, R65.reuse ;  /* 0x000000418e8e7220 */ /* 0x080fe20000410000 */
[----:B------:R-:W-:Y:S01]  /*a660*/  FADD.FTZ R3, R61, R2 ;  /* 0x000000023d037221 */ /* 0x000fe20000010000 */
[----:B------:R-:W-:Y:S01]  /*a670*/  FADD.FTZ R2, R24, R6 ;  /* 0x0000000618027221 */ /* 0x000fe20000010000 */
        /* <DEDUP_REMOVED lines=8> */
.L_x_7471:
[----:B------:R-:W-:-:S13]  /*a700*/  ISETP.GE.AND P2, PT, R4, UR40, PT ;  /* 0x0000002804007c0c */ /* 0x000fda000bf46270 */
[----:B------:R-:W-:Y:S05]  /*a710*/  @!P2 BRA `(.L_x_7481) ;  /* 0x00000030003ca947 */ /* 0x000fea0003800000 */
[----:B------:R-:W-:Y:S01]  /*a720*/  IMAD.MOV.U32 R9, RZ, RZ, R5 ;  /* 0x000000ffff097224 */ /* 0x000fe200078e0005 */
[----:B------:R-:W-:Y:S01]  /*a730*/  UMOV UR59, UR50 ;  /* 0x00000032003b7c82 */ /* 0x000fe20008000000 */
[----:B------:R-:W-:Y:S01]  /*a740*/  IMAD.MOV.U32 R8, RZ, RZ, R0 ;  /* 0x000000ffff087224 */ /* 0x000fe200078e0000 */
[----:B------:R-:W-:Y:S01]  /*a750*/  UMOV UR58, UR47 ;  /* 0x0000002f003a7c82 */ /* 0x000fe20008000000 */
[----:B------:R-:W-:Y:S01]  /*a760*/  ULDC UR55, c[0x0][0x9e4] ;  /* 0x0002790000377ab9 */ /* 0x000fe20000000800 */
[----:B------:R-:W-:Y:S01]  /*a770*/  ULDC UR57, c[0x0][0x9dc] ;  /* 0x0002770000397ab9 */ /* 0x000fe20000000800 */
[----:B------:R-:W-:Y:S01]  /*a780*/  ULDC UR54, c[0x0][0x988] ;  /* 0x0002620000367ab9 */ /* 0x000fe20000000800 */
[----:B------:R-:W-:-:S05]  /*a790*/  ULDC UR56, c[0x0][0x9e0] ;  /* 0x0002780000387ab9 */ /* 0x000fca0000000800 */
.L_x_7498:
        /* <DEDUP_REMOVED lines=9> */
.L_x_7483:
[----:B------:R-:W-:Y:S01]  /*a830*/  ULEA UR6, UR47, UR41, 0x3 ;  /* 0x000000292f067291 */ /* 0x000fe2000f8e183f */
[----:B------:R-:W-:-:S05]  /*a840*/  IMAD.U32 R0, RZ, RZ, UR50 ;  /* 0x00000032ff007e24 */ /* 0x000fca000f8e00ff */
[----:B------:R-:W-:-:S04]  /*a850*/  SHF.L.U32 R0, R0, 0x1f, RZ ;  /* 0x0000001f00007819 */ /* 0x000fc800000006ff */
[----:B------:R0:W1:Y:S01]  /*a860*/  SYNCS.PHASECHK.TRANS64.TRYWAIT P2, [UR6+0x28830], R0 ;  /* 0x02883000ff0075a7 */ /* 0x0000620008040146 */
[----:B------:R-:W-:Y:S05]  /*a870*/  @!P0 BRA `(.L_x_7484) ;  /* 0x0000000000048947 */ /* 0x000fea0003800000 */
[----:B------:R-:W-:Y:S01]  /*a880*/  BPT.TRAP 0x1 ;  /* 0x000000040000795c */ /* 0x000fe20000300000 */
.L_x_7484:
[----:B-1----:R-:W-:Y:S05]  /*a890*/  @P2 BRA `(.L_x_7482) ;  /* 0x0000000000082947 */ /* 0x002fea0003800000 */
[----:B------:R-:W1:Y:S02]  /*a8a0*/  SYNCS.PHASECHK.TRANS64.TRYWAIT P2, [UR6+0x28830], R0 ;  /* 0x02883000ff0075a7 */ /* 0x000e640008040146 */
[----:B-1----:R-:W-:Y:S05]  /*a8b0*/  @!P2 BRA `(.L_x_7485) ;  /* 0x000000d800a8a947 */ /* 0x002fea0003800000 */
.L_x_7482:
        /* <DEDUP_REMOVED lines=47> */
.L_x_7487:
[----:B------:R-:W-:Y:S01]  /*abb0*/  ULEA UR6, UR58, UR41, 0x3 ;  /* 0x000000293a067291 */ /* 0x000fe2000f8e183f */
[----:B------:R-:W-:-:S05]  /*abc0*/  IMAD.U32 R0, RZ, RZ, UR59 ;  /* 0x0000003bff007e24 */ /* 0x000fca000f8e00ff */
[----:B------:R-:W-:-:S04]  /*abd0*/  SHF.L.U32 R0, R0, 0x1f, RZ ;  /* 0x0000001f00007819 */ /* 0x000fc800000006ff */
[----:B------:R0:W1:Y:S01]  /*abe0*/  SYNCS.PHASECHK.TRANS64.TRYWAIT P2, [UR6+0x28850], R0 ;  /* 0x02885000ff0075a7 */ /* 0x0000620008040146 */
[----:B------:R-:W-:Y:S05]  /*abf0*/  @!P0 BRA `(.L_x_7488) ;  /* 0x0000000000048947 */ /* 0x000fea0003800000 */
[----:B------:R-:W-:Y:S01]  /*ac00*/  BPT.TRAP 0x1 ;  /* 0x000000040000795c */ /* 0x000fe20000300000 */
.L_x_7488:
[----:B-1----:R-:W-:Y:S05]  /*ac10*/  @P2 BRA `(.L_x_7486) ;  /* 0x0000000000082947 */ /* 0x002fea0003800000 */
[----:B------:R-:W1:Y:S02]  /*ac20*/  SYNCS.PHASECHK.TRANS64.TRYWAIT P2, [UR6+0x28850], R0 ;  /* 0x02885000ff0075a7 */ /* 0x000e640008040146 */
[----:B-1----:R-:W-:Y:S05]  /*ac30*/  @!P2 BRA `(.L_x_7489) ;  /* 0x000000d400e0a947 */ /* 0x002fea0003800000 */
.L_x_7486:
[----:B------:R-:W-:Y:S01]  /*ac40*/  UIADD3 UR6, UR41, 0x400, URZ ;  /* 0x0000040029067890 */ /* 0x000fe2000fffe03f */
[----:B------:R-:W-:Y:S01]  /*ac50*/  WARPGROUP.ARRIVE ;  /* 0x00000000000079c5 */ /* 0x000fe20000000000 */
[----:B------:R-:W-:-:S05]  /*ac60*/  UMOV UR7, 0x40000040 ;  /* 0x4000004000077882 */ /* 0x000fca0000000000 */
[----:B------:R-:W2:Y:S01]  /*ac70*/  S2R R7, SR_TID.X ;  /* 0x0000000000077919 */ /* 0x000ea20000002100 */
[----:B------:R-:W-:Y:S01]  /*ac80*/  USHF.R.U32.HI UR6, URZ, 0x4, UR6 ;  /* 0x000000043f067899 */ /* 0x000fe20008011606 */
[----:B------:R-:W-:Y:S01]  /*ac90*/  PLOP3.LUT P2, PT, PT, PT, UP0, 0x80, 0x0 ;  /* 0x000000000000781c */ /* 0x000fe20003f4f008 */
[----:B01----:R-:W-:Y:S02]  /*aca0*/  VIADD R0, R17, UR37 ;  /* 0x0000002511007c36 */ /* 0x003fe40008000000 */
[----:B------:R-:W-:Y:S01]  /*acb0*/  ULOP3.LUT UR6, UR6, 0x3fff, URZ, 0xc0, !UPT ;  /* 0x00003fff06067892 */ /* 0x000fe2000f8ec03f */
[----:B------:R-:W-:Y:S02]  /*acc0*/  IMAD.U32 R5, RZ, RZ, UR47 ;  /* 0x0000002fff057e24 */ /* 0x000fe4000f8e00ff */
        /* <DEDUP_REMOVED lines=45> */
[----:B------:R-:W-:Y:S02]  /*afa0*/  @UP0 ULDC UR6, c[0x0][0x44c] ;  /* 0x0001130000060ab9 */ /* 0x000fe40000000800 */
[----:B------:R-:W-:Y:S01]  /*afb0*/  @P2 IMAD.HI.U32 R6, R0, UR6, RZ ;  /* 0x0000000600062c27 */ /* 0x000fe2000f8e00ff */
[----:B------:R-:W-:-:S04]  /*afc0*/  @UP0 ULDC UR6, c[0x0][0x450] ;  /* 0x0001140000060ab9 */ /* 0x000fc80000000800 */
[----:B------:R-:W-:Y:S01]  /*afd0*/  @P2 SHF.R.U32.HI R0, RZ, UR6, R6 ;  /* 0x00000006ff002c19 */ /* 0x000fe20008011606 */
[----:B------:R-:W-:Y:S01]  /*afe0*/  ULOP3.LUT UR6, URZ, UR57, URZ, 0x33, !UPT ;  /* 0x000000393f067292 */ /* 0x000fe2000f8e333f */
[----:B------:R-:W-:-:S03]  /*aff0*/  IADD3 R6, -R7, 0xb, RZ ;  /* 0x0000000b07067810 */ /* 0x000fc60007ffe1ff */
        /* <DEDUP_REMOVED lines=10> */
[----:B-1----:R-:W-:Y:S06]  /*b0a0*/  @!P5 BRA `(.L_x_7490) ;  /* 0x00000000005cd947 */ /* 0x002fec0003800000 */
        /* <DEDUP_REMOVED lines=13> */
.L_x_7492:
[----:B------:R-:W-:-:S05]  /*b180*/  IMAD.U32 R20, RZ, RZ, UR55 ;  /* 0x00000037ff147e24 */ /* 0x000fca000f8e00ff */
[----:B------:R-:W-:-:S13]  /*b190*/  ISETP.NE.AND P2, PT, R20, 0x1, PT ;  /* 0x000000011400780c */ /* 0x000fda0003f45270 */
[----:B------:R-:W0:Y:S02]  /*b1a0*/  @P2 LDC.64 R6, c[0x0][0x9e8] ;  /* 0x00027a00ff062b82 */ /* 0x000e240000000a00 */
[----:B0-----:R-:W-:-:S05]  /*b1b0*/  @P2 IMAD.HI.U32 R6, R11, R6, RZ ;  /* 0x000000060b062227 */ /* 0x001fca00078e00ff */
[----:B------:R-:W-:-:S07]  /*b1c0*/  @P2 SHF.R.U32.HI R11, RZ, R7, R6 ;  /* 0x00000007ff0b2219 */ /* 0x000fce0000011606 */
.L_x_7493:
[----:B------:R-:W-:Y:S05]  /*b1d0*/  BSYNC B0 ;  /* 0x0000000000007941 */ /* 0x000fea0003800000 */
.L_x_7491:
[----:B------:R-:W-:-:S04]  /*b1e0*/  IMAD R11, R11, R20, -R157 ;  /* 0x000000140b0b7224 */ /* 0x000fc800078e0a9d */
[----:B------:R-:W-:-:S05]  /*b1f0*/  IMAD.IADD R11, R11, 0x1, -R16 ;  /* 0x000000010b0b7824 */ /* 0x000fca00078e0a10 */
[----:B------:R-:W-:Y:S02]  /*b200*/  VIADDMNMX R5, R11, R20, R5, PT ;  /* 0x000000140b057246 */ /* 0x000fe40003800105 */
[----:B------:R-:W-:-:S07]  /*b210*/  VIMNMX R10, R10, R11, !PT ;  /* 0x0000000b0a0a7248 */ /* 0x000fce0007fe0100 */
.L_x_7490:
        /* <DEDUP_REMOVED lines=91> */
[----:B------:R-:W-:Y:S01]  /*b7d0*/  ISETP.GT.AND P6, PT, R10, 0x79, P2 ;  /* 0x000000790a00780c */ /* 0x000fe200017c4270 */
[--C-:B0-----:R-:W-:Y:S01]  /*b7e0*/  IMAD.IADD R10, R14, 0x1, R7.reuse ;  /* 0x000000010e0a7824 */ /* 0x101fe200078e0207 */
[C---:B------:R-:W-:Y:S02]  /*b7f0*/  ISETP.LT.OR P3, PT, R5.reuse, 0x72, P3 ;  /* 0x000000720500780c */ /* 0x040fe40001f61670 */
[C---:B------:R-:W-:Y:S02]  /*b800*/  ISETP.LT.OR P4, PT, R5.reuse, 0x79, P4 ;  /* 0x000000790500780c */ /* 0x040fe40002781670 */
[----:B------:R-:W-:Y:S01]  /*b810*/  ISETP.LT.OR P6, PT, R5, 0x7a, P6 ;  /* 0x0000007a0500780c */ /* 0x000fe200037c1670 */
[----:B------:R-:W-:Y:S01]  /*b820*/  IMAD.IADD R5, R12, 0x1, R7 ;  /* 0x000000010c057824 */ /* 0x000fe200078e0207 */
        /* <DEDUP_REMOVED lines=17> */
.L_x_7496:
[----:B------:R-:W-:-:S05]  /*b940*/  IMAD.U32 R12, RZ, RZ, UR55 ;  /* 0x00000037ff0c7e24 */ /* 0x000fca000f8e00ff */
[----:B------:R-:W-:-:S13]  /*b950*/  ISETP.NE.AND P3, PT, R12, 0x1, PT ;  /* 0x000000010c00780c */ /* 0x000fda0003f65270 */
[----:B------:R-:W0:Y:S02]  /*b960*/  @P3 LDC.64 R6, c[0x0][0x9e8] ;  /* 0x00027a00ff063b82 */ /* 0x000e240000000a00 */
[----:B0-----:R-:W-:-:S05]  /*b970*/  @P3 IMAD.HI.U32 R6, R0, R6, RZ ;  /* 0x0000000600063227 */ /* 0x001fca00078e00ff */
[----:B------:R-:W-:-:S07]  /*b980*/  @P3 SHF.R.U32.HI R0, RZ, R7, R6 ;  /* 0x00000007ff003219 */ /* 0x000fce0000011606 */
.L_x_7497:
[----:B------:R-:W-:Y:S05]  /*b990*/  BSYNC B0 ;  /* 0x0000000000007941 */ /* 0x000fea0003800000 */
.L_x_7495:
[----:B------:R-:W-:-:S04]  /*b9a0*/  IMAD R157, R0, R12, -R157 ;  /* 0x0000000c009d7224 */ /* 0x000fc800078e0a9d */
[----:B------:R-:W-:-:S05]  /*b9b0*/  IMAD.IADD R157, R157, 0x1, -R16 ;  /* 0x000000019d9d7824 */ /* 0x000fca00078e0a10 */
[----:B------:R-:W-:Y:S02]  /*b9c0*/  VIADDMNMX R5, R157, R12, R5, PT ;  /* 0x0000000c9d057246 */ /* 0x000fe40003800105 */
[----:B------:R-:W-:-:S07]  /*b9d0*/  VIMNMX R10, R10, R157, !PT ;  /* 0x0000009d0a0a7248 */ /* 0x000fce0007fe0100 */
.L_x_7494:
        /* <DEDUP_REMOVED lines=29> */
[----:B------:R-:W-:Y:S02]  /*bbb0*/  ISETP.GT.AND P6, PT, R10, 0x8, P2 ;  /* 0x000000080a00780c */ /* 0x000fe400017c4270 */
[----:B------:R-:W-:Y:S02]  /*bbc0*/  FMNMX.FTZ R0, R52, R7, !PT ;  /* 0x0000000734007209 */ /* 0x000fe40007810000 */
[----:B------:R-:W-:-:S02]  /*bbd0*/  FSEL R27, R27, -INF , !P4 ;  /* 0xff8000001b1b7808 */ /* 0x000fc40006000000 */
[----:B------:R-:W-:Y:S02]  /*bbe0*/  FMNMX.FTZ R7, R53, R0, !PT ;  /* 0x0000000035077209 */ /* 0x000fe40007810000 */
[----:B------:R-:W-:Y:S02]  /*bbf0*/  ISETP.GT.AND P4, PT, R10, 0x10, P2 ;  /* 0x000000100a00780c */ /* 0x000fe40001784270 */
[----:B------:R-:W-:Y:S02]  /*bc00*/  FMNMX.FTZ R0, R56, R7, !PT ;  /* 0x0000000738007209 */ /* 0x000fe40007810000 */
[----:B------:R-:W-:Y:S02]  /*bc10*/  FSEL R43, R43, -INF , !P3 ;  /* 0xff8000002b2b7808 */ /* 0x000fe40005800000 */
[----:B------:R-:W-:Y:S02]  /*bc20*/  FMNMX.FTZ R7, R57, R0, !PT ;  /* 0x0000000039077209 */ /* 0x000fe40007810000 */
[----:B------:R-:W-:-:S02]  /*bc30*/  ISETP.LT.OR P6, PT, R5, 0x9, P6 ;  /* 0x000000090500780c */ /* 0x000fc400037c1670 */
[----:B------:R-:W-:Y:S02]  /*bc40*/  FMNMX.FTZ R0, R60, R7, !PT ;  /* 0x000000073c007209 */ /* 0x000fe40007810000 */
[----:B------:R-:W-:Y:S02]  /*bc50*/  ISETP.GT.AND P3, PT, R10, RZ, P2 ;  /* 0x000000ff0a00720c */ /* 0x000fe40001764270 */
[----:B------:R-:W-:Y:S02]  /*bc60*/  FMNMX.FTZ R7, R61, R0, !PT ;  /* 0x000000003d077209 */ /* 0x000fe40007810000 */
[----:B------:R-:W-:Y:S02]  /*bc70*/  ISETP.LT.OR P4, PT, R5, 0x11, P4 ;  /* 0x000000110500780c */ /* 0x000fe40002781670 */
[----:B------:R-:W-:Y:S02]  /*bc80*/  FMNMX.FTZ R0, R64, R7, !PT ;  /* 0x0000000740007209 */ /* 0x000fe40007810000 */
[----:B------:R-:W-:-:S02]  /*bc90*/  FSEL R30, R30, -INF , !P6 ;  /* 0xff8000001e1e7808 */ /* 0x000fc40007000000 */
        /* <DEDUP_REMOVED lines=9> */
[----:B------:R-:W-:Y:S02]  /*bd30*/  ISETP.LT.OR P4, PT, R5, 0x19, P4 ;  /* 0x000000190500780c */ /* 0x000fe40002781670 */
[----:B------:R-:W-:Y:S02]  /*bd40*/  FMNMX.FTZ R0, R76, R7, !PT ;  /* 0x000000074c007209 */ /* 0x000fe40007810000 */
[----:B------:R-:W-:-:S02]  /*bd50*/  FMNMX.FTZ R12, R26, R9, !PT ;  /* 0x000000091a0c7209 */ /* 0x000fc40007810000 */
[----:B------:R-:W-:Y:S02]  /*bd60*/  FMNMX.FTZ R7, R77, R0, !PT ;  /* 0x000000004d077209 */ /* 0x000fe40007810000 */
[----:B------:R-:W-:Y:S02]  /*bd70*/  FSEL R38, R38, -INF , !P4 ;  /* 0xff80000026267808 */ /* 0x000fe40006000000 */
[----:B------:R-:W-:Y:S02]  /*bd80*/  FMNMX.FTZ R0, R80, R7, !PT ;  /* 0x0000000750007209 */ /* 0x000fe40007810000 */
[----:B------:R-:W-:Y:S02]  /*bd90*/  ISETP.GT.AND P4, PT, R10, 0x20, P2 ;  /* 0x000000200a00780c */ /* 0x000fe40001784270 */
[----:B------:R-:W-:Y:S02]  /*bda0*/  FMNMX.FTZ R7, R81, R0, !PT ;  /* 0x0000000051077209 */ /* 0x000fe40007810000 */
[----:B------:R-:W-:-:S02]  /*bdb0*/  ISETP.LT.OR P4, PT, R5, 0x21, P4 ;  /* 0x000000210500780c */ /* 0x000fc40002781670 */
[----:B------:R-:W-:Y:S02]  /*bdc0*/  FMNMX.FTZ R0, R84, R7, !PT ;  /* 0x0000000754007209 */ /* 0x000fe40007810000 */
[----:B------:R-:W-:Y:S02]  /*bdd0*/  FSEL R42, R42, -INF , !P4 ;  /* 0xff8000002a2a7808 */ /* 0x000fe40006000000 */
[----:B------:R-:W-:Y:S02]  /*bde0*/  FMNMX.FTZ R6, R85, R0, !PT ;  /* 0x0000000055067209 */ /* 0x000fe40007810000 */
[C---:B------:R-:W-:Y:S02]  /*bdf0*/  ISETP.GT.AND P4, PT, R10.reuse, 0x28, P2 ;  /* 0x000000280a00780c */ /* 0x040fe40001784270 */
[----:B------:R-:W-:Y:S01]  /*be00*/  ISETP.GT.AND P3, PT, R10, 0x30, P2 ;  /* 0x000000300a00780c */ /* 0x000fe20001764270 */
[----:B------:R-:W0:Y:S01]  /*be10*/  SHFL.BFLY PT, R7, R6, 0x2, 0x1f ;  /* 0x0c401f0006077f89 */ /* 0x000e2200000e0000 */
[----:B------:R-:W-:-:S02]  /*be20*/  ISETP.LT.OR P4, PT, R5, 0x29, P4 ;  /* 0x000000290500780c */ /* 0x000fc40002781670 */
[C---:B------:R-:W-:Y:S02]  /*be30*/  ISETP.LT.OR P3, PT, R5.reuse, 0x31, P3 ;  /* 0x000000310500780c */ /* 0x040fe40001f61670 */
[----:B------:R-:W-:Y:S02]  /*be40*/  FSEL R46, R46, -INF , !P4 ;  /* 0xff8000002e2e7808 */ /* 0x000fe40006000000 */
[----:B------:R-:W-:Y:S02]  /*be50*/  ISETP.GT.AND P4, PT, R10, 0x29, P2 ;  /* 0x000000290a00780c */ /* 0x000fe40001784270 */
[----:B------:R-:W-:Y:S02]  /*be60*/  FSEL R50, R50, -INF , !P3 ;  /* 0xff80000032327808 */ /* 0x000fe40005800000 */
[----:B------:R-:W-:Y:S02]  /*be70*/  ISETP.LT.OR P4, PT, R5, 0x2a, P4 ;  /* 0x0000002a0500780c */ /* 0x000fe40002781670 */
[----:B------:R-:W-:-:S02]  /*be80*/  ISETP.GT.AND P3, PT, R10, 0x38, P2 ;  /* 0x000000380a00780c */ /* 0x000fc40001764270 */
[----:B------:R-:W-:Y:S02]  /*be90*/  FSEL R47, R47, -INF , !P4 ;  /* 0xff8000002f2f7808 */ /* 0x000fe40006000000 */
[----:B------:R-:W-:Y:S02]  /*bea0*/  ISETP.GT.AND P4, PT, R10, 0x31, P2 ;  /* 0x000000310a00780c */ /* 0x000fe40001784270 */
[C---:B------:R-:W-:Y:S02]  /*beb0*/  ISETP.LT.OR P3, PT, R5.reuse, 0x39, P3 ;  /* 0x000000390500780c */ /* 0x040fe40001f61670 */
[----:B------:R-:W-:Y:S02]  /*bec0*/  ISETP.LT.OR P4, PT, R5, 0x32, P4 ;  /* 0x000000320500780c */ /* 0x000fe40002781670 */
[----:B------:R-:W-:Y:S02]  /*bed0*/  FSEL R54, R54, -INF , !P3 ;  /* 0xff80000036367808 */ /* 0x000fe40005800000 */
[----:B0-----:R-:W-:-:S02]  /*bee0*/  FMNMX.FTZ R7, R6, R7, !PT ;  /* 0x0000000706077209 */ /* 0x001fc40007810000 */
[----:B------:R-:W-:Y:S02]  /*bef0*/  FSEL R51, R51, -INF , !P4 ;  /* 0xff80000033337808 */ /* 0x000fe40006000000 */
[C---:B------:R-:W-:Y:S01]  /*bf00*/  ISETP.GT.AND P4, PT, R10.reuse, 0x39, P2 ;  /* 0x000000390a00780c */ /* 0x040fe20001784270 */
[----:B------:R-:W0:Y:S01]  /*bf10*/  SHFL.BFLY PT, R0, R7, 0x1, 0x1f ;  /* 0x0c201f0007007f89 */ /* 0x000e2200000e0000 */
[----:B------:R-:W-:Y:S02]  /*bf20*/  ISETP.GT.AND P3, PT, R10, 0x40, P2 ;  /* 0x000000400a00780c */ /* 0x000fe40001764270 */
[C---:B------:R-:W-:Y:S02]  /*bf30*/  ISETP.LT.OR P4, PT, R5.reuse, 0x3a, P4 ;  /* 0x0000003a0500780c */ /* 0x040fe40002781670 */
[----:B------:R-:W-:Y:S02]  /*bf40*/  ISETP.LT.OR P3, PT, R5, 0x41, P3 ;  /* 0x000000410500780c */ /* 0x000fe40001f61670 */
        /* <DEDUP_REMOVED lines=9> */
[----:B0-----:R-:W-:Y:S02]  /*bfe0*/  FMNMX.FTZ R0, R7, R0, !PT ;  /* 0x0000000007007209 */ /* 0x001fe40007810000 */
[----:B------:R-:W-:Y:S02]  /*bff0*/  ISETP.GT.AND P3, PT, R10, 0x50, P2 ;  /* 0x000000500a00780c */ /* 0x000fe40001764270 */
[C---:B------:R-:W-:Y:S01]  /*c000*/  FSETP.NEU.FTZ.AND P6, PT, R0.reuse, -INF , PT ;  /* 0xff8000000000780b */ /* 0x040fe20003fdd000 */
[----:B------:R-:W-:Y:S01]  /*c010*/  FMUL.FTZ R6, R0, UR10 ;  /* 0x0000000a00067c20 */ /* 0x000fe20008410000 */
[----:B------:R-:W-:-:S02]  /*c020*/  ISETP.LT.OR P4, PT, R5, 0x4a, P4 ;  /* 0x0000004a0500780c */ /* 0x000fc40002781670 */
[----:B------:R-:W-:Y:S02]  /*c030*/  ISETP.LT.OR P3, PT, R5, 0x51, P3 ;  /* 0x000000510500780c */ /* 0x000fe40001f61670 */
[----:B------:R-:W-:Y:S02]  /*c040*/  FSEL R6, R6, RZ, P6 ;  /* 0x000000ff06067208 */ /* 0x000fe40003000000 */
[----:B------:R-:W-:Y:S02]  /*c050*/  FSEL R63, R63, -INF , !P4 ;  /* 0xff8000003f3f7808 */ /* 0x000fe40006000000 */
[----:B------:R-:W-:Y:S01]  /*c060*/  ISETP.GT.AND P4, PT, R10, 0x51, P2 ;  /* 0x000000510a00780c */ /* 0x000fe20001784270 */
        /* <DEDUP_REMOVED lines=9> */
[----:B------:R-:W-:Y:S01]  /*c100*/  FSEL R66, R66, -INF , !P3 ;  /* 0xff80000042427808 */ /* 0x000fe20005800000 */
        /* <DEDUP_REMOVED lines=28> */
[----:B------:R-:W-:Y:S01]  /*c2d0*/  FFMA.FTZ R85, R85, UR10, -R6 ;  /* 0x0000000a55557c23 */ /* 0x000fe20008010806 */
[----:B------:R-:W-:Y:S01]  /*c2e0*/  FMNMX.FTZ R12, R46, R29, !PT ;  /* 0x0000001d2e0c7209 */ /* 0x000fe20007810000 */
[----:B------:R-:W-:Y:S01]  /*c2f0*/  MUFU.EX2 R180, R180 ;  /* 0x000000b400b47308 */ /* 0x000fe20000000800 */
[----:B------:R-:W-:-:S02]  /*c300*/  ISETP.LT.OR P4, PT, R5, 0x5a, P4 ;  /* 0x0000005a0500780c */ /* 0x000fc40002781670 */
[----:B------:R-:W-:Y:S02]  /*c310*/  FMNMX.FTZ R25, R47, R12, !PT ;  /* 0x0000000c2f197209 */ /* 0x000fe40007810000 */
        /* <DEDUP_REMOVED lines=12> */
[----:B------:R-:W-:Y:S02]  /*c3e0*/  ISETP.GT.AND P3, PT, R10, 0x68, P2 ;  /* 0x000000680a00780c */ /* 0x000fe40001764270 */
[----:B------:R-:W-:Y:S01]  /*c3f0*/  FMNMX.FTZ R12, R58, R29, !PT ;  /* 0x0000001d3a0c7209 */ /* 0x000fe20007810000 */
[--C-:B------:R-:W-:Y:S01]  /*c400*/  FFMA.FTZ R29, R49, UR10, -R6.reuse ;  /* 0x0000000a311d7c23 */ /* 0x100fe20008010806 */
[----:B------:R-:W-:Y:S01]  /*c410*/  ISETP.LT.OR P4, PT, R5, 0x62, P4 ;  /* 0x000000620500780c */ /* 0x000fe20002781670 */
[----:B------:R-:W-:Y:S01]  /*c420*/  FFMA.FTZ R49, R69, UR10, -R6 ;  /* 0x0000000a45317c23 */ /* 0x000fe20008010806 */
[----:B------:R-:W-:Y:S01]  /*c430*/  FMNMX.FTZ R33, R59, R12, !PT ;  /* 0x0000000c3b217209 */ /* 0x000fe20007810000 */
[----:B------:R-:W-:Y:S01]  /*c440*/  MUFU.EX2 R11, R11 ;  /* 0x0000000b000b7308 */ /* 0x000fe20000000800 */
[----:B------:R-:W-:-:S02]  /*c450*/  ISETP.LT.OR P3, PT, R5, 0x69, P3 ;  /* 0x000000690500780c */ /* 0x000fc40001f61670 */
[----:B------:R-:W-:Y:S02]  /*c460*/  FMNMX.FTZ R12, R62, R33, !PT ;  /* 0x000000213e0c7209 */ /* 0x000fe40007810000 */
[----:B------:R-:W-:Y:S02]  /*c470*/  FSEL R75, R75, -INF , !P4 ;  /* 0xff8000004b4b7808 */ /* 0x000fe40006000000 */
[----:B------:R-:W-:Y:S01]  /*c480*/  FMNMX.FTZ R33, R63, R12, !PT ;  /* 0x0000000c3f217209 */ /* 0x000fe20007810000 */
[----:B------:R-:W-:Y:S01]  /*c490*/  MUFU.EX2 R176, R176 ;  /* 0x000000b000b07308 */ /* 0x000fe20000000800 */
[----:B------:R-:W-:Y:S02]  /*c4a0*/  ISETP.GT.AND P4, PT, R10, 0x69, P2 ;  /* 0x000000690a00780c */ /* 0x000fe40001784270 */
        /* <DEDUP_REMOVED lines=8> */
[----:B------:R-:W-:Y:S02]  /*c530*/  ISETP.LT.OR P4, PT, R5, 0x6a, P4 ;  /* 0x0000006a0500780c */ /* 0x000fe40002781670 */
        /* <DEDUP_REMOVED lines=12> */
[C---:B------:R-:W-:Y:S01]  /*c600*/  ISETP.GT.AND P3, PT, R10.reuse, 0x78, P2 ;  /* 0x000000780a00780c */ /* 0x040fe20001764270 */
[----:B------:R-:W-:Y:S01]  /*c610*/  MUFU.EX2 R172, R172 ;  /* 0x000000ac00ac7308 */ /* 0x000fe20000000800 */
[----:B------:R-:W-:Y:S02]  /*c620*/  ISETP.LT.OR P4, PT, R5, 0x72, P4 ;  /* 0x000000720500780c */ /* 0x000fe40002781670 */
[----:B------:R-:W-:Y:S02]  /*c630*/  FMNMX.FTZ R41, R79, R12, !PT ;  /* 0x0000000c4f297209 */ /* 0x000fe40007810000 */
[----:B------:R-:W-:-:S02]  /*c640*/  ISETP.GT.AND P2, PT, R10, 0x79, P2 ;  /* 0x000000790a00780c */ /* 0x000fc40001744270 */
[----:B------:R-:W-:Y:S01]  /*c650*/  ISETP.LT.OR P3, PT, R5, 0x79, P3 ;  /* 0x000000790500780c */ /* 0x000fe20001f61670 */
[----:B------:R-:W-:Y:S01]  /*c660*/  MUFU.EX2 R21, R21 ;  /* 0x0000001500157308 */ /* 0x000fe20000000800 */
[----:B------:R-:W-:Y:S02]  /*c670*/  FSEL R83, R83, -INF , !P4 ;  /* 0xff80000053537808 */ /* 0x000fe40006000000 */
[----:B------:R-:W-:Y:S01]  /*c680*/  FMNMX.FTZ R10, R82, R41, !PT ;  /* 0x00000029520a7209 */ /* 0x000fe20007810000 */
[--C-:B------:R-:W-:Y:S01]  /*c690*/  FFMA.FTZ R41, R61, UR10, -R6.reuse ;  /* 0x0000000a3d297c23 */ /* 0x100fe20008010806 */
[----:B------:R-:W-:Y:S01]  /*c6a0*/  ISETP.LT.OR P2, PT, R5, 0x7a, P2 ;  /* 0x0000007a0500780c */ /* 0x000fe20001741670 */
[----:B------:R-:W-:Y:S01]  /*c6b0*/  FFMA.FTZ R61, R81, UR10, -R6 ;  /* 0x0000000a513d7c23 */ /* 0x000fe20008010806 */
[----:B------:R-:W-:Y:S01]  /*c6c0*/  FSEL R86, R86, -INF , !P3 ;  /* 0xff80000056567808 */ /* 0x000fe20005800000 */
[----:B------:R-:W-:Y:S01]  /*c6d0*/  MUFU.EX2 R174, R174 ;  /* 0x000000ae00ae7308 */ /* 0x000fe20000000800 */
[----:B------:R-:W-:-:S02]  /*c6e0*/  FMNMX.FTZ R5, R83, R10, !PT ;  /* 0x0000000a53057209 */ /* 0x000fc40007810000 */
[----:B------:R-:W-:Y:S02]  /*c6f0*/  FSEL R87, R87, -INF , !P2 ;  /* 0xff80000057577808 */ /* 0x000fe40005000000 */
[----:B------:R-:W-:Y:S02]  /*c700*/  FMNMX.FTZ R10, R86, R5, !PT ;  /* 0x00000005560a7209 */ /* 0x000fe40007810000 */
        /* <DEDUP_REMOVED lines=9> */
[----:B0-----:R-:W-:-:S07]  /*c7a0*/  FMNMX.FTZ R5, R10, R5, !PT ;  /* 0x000000050a057209 */ /* 0x001fce0007810000 */
[----:B------:R-:W0:Y:S01]  /*c7b0*/  MUFU.EX2 R170, R170 ;  /* 0x000000aa00aa7308 */ /* 0x000e220000000800 */
[----:B-1----:R-:W-:Y:S01]  /*c7c0*/  FFMA.FTZ R24, R69, R3, R180 ;  /* 0x0000000345187223 */ /* 0x002fe200000100b4 */
[----:B------:R-:W1:Y:S01]  /*c7d0*/  SHFL.BFLY PT, R10, R5, 0x1, 0x1f ;  /* 0x0c201f00050a7f89 */ /* 0x000e6200000e0000 */
[C---:B------:R-:W-:Y:S01]  /*c7e0*/  F2FP.F16.F32.PACK_AB R180, R7.reuse, R180 ;  /* 0x000000b407b4723e */ /* 0x040fe200000000ff */
[-C--:B------:R-:W-:Y:S01]  /*c7f0*/  FMUL.FTZ R88, R88, R69.reuse ;  /* 0x0000004558587220 */ /* 0x080fe20000410000 */
[----:B------:R-:W-:Y:S01]  /*c800*/  FADD.FTZ R3, R7, R24 ;  /* 0x0000001807037221 */ /* 0x000fe20000010000 */
        /* <DEDUP_REMOVED lines=10> */
[----:B------:R-:W4:Y:S01]  /*c8b0*/  MUFU.EX2 R164, R164 ;  /* 0x000000a400a47308 */ /* 0x000f220000000800 */
        /* <DEDUP_REMOVED lines=9> */
[----:B-1----:R-:W-:Y:S01]  /*c950*/  FMNMX.FTZ R5, R5, R10, !PT ;  /* 0x0000000a05057209 */ /* 0x002fe20007810000 */
[-C--:B------:R-:W-:Y:S01]  /*c960*/  FMUL.FTZ R124, R124, R69.reuse ;  /* 0x000000457c7c7220 */ /* 0x080fe20000410000 */
[-C--:B------:R-:W-:Y:S01]  /*c970*/  FMUL.FTZ R125, R125, R69.reuse ;  /* 0x000000457d7d7220 */ /* 0x080fe20000410000 */
[-C--:B------:R-:W-:Y:S01]  /*c980*/  FMUL.FTZ R128, R128, R69.reuse ;  /* 0x0000004580807220 */ /* 0x080fe20000410000 */
[C---:B------:R-:W-:Y:S01]  /*c990*/  FSETP.NEU.FTZ.AND P2, PT, R5.reuse, -INF , PT ;  /* 0xff8000000500780b */ /* 0x040fe20003f5d000 */
[----:B------:R-:W-:Y:S01]  /*c9a0*/  FMUL.FTZ R20, R5, UR10 ;  /* 0x0000000a05147c20 */ /* 0x000fe20008410000 */
[----:B------:R-:W1:Y:S01]  /*c9b0*/  MUFU.EX2 R166, R166 ;  /* 0x000000a600a67308 */ /* 0x000e620000000800 */
[-C--:B------:R-:W-:Y:S01]  /*c9c0*/  FMUL.FTZ R129, R129, R69.reuse ;  /* 0x0000004581817220 */ /* 0x080fe20000410000 */
[-C--:B------:R-:W-:Y:S01]  /*c9d0*/  FMUL.FTZ R132, R132, R69.reuse ;  /* 0x0000004584847220 */ /* 0x080fe20000410000 */
[-C--:B------:R-:W-:Y:S01]  /*c9e0*/  FMUL.FTZ R133, R133, R69.reuse ;  /* 0x0000004585857220 */ /* 0x080fe20000410000 */
[----:B------:R-:W-:Y:S01]  /*c9f0*/  FSEL R20, R20, RZ, P2 ;  /* 0x000000ff14147208 */ /* 0x000fe20001000000 */
[-C--:B------:R-:W-:Y:S01]  /*ca00*/  FMUL.FTZ R136, R136, R69.reuse ;  /* 0x0000004588887220 */ /* 0x080fe20000410000 */
[-C--:B------:R-:W-:Y:S01]  /*ca10*/  FMUL.FTZ R137, R137, R69.reuse ;  /* 0x0000004589897220 */ /* 0x080fe20000410000 */
[-C--:B------:R-:W-:Y:S01]  /*ca20*/  FMUL.FTZ R140, R140, R69.reuse ;  /* 0x000000458c8c7220 */ /* 0x080fe20000410000 */
        /* <DEDUP_REMOVED lines=44> */
[--C-:B------:R-:W-:Y:S01]  /*ccf0*/  FFMA.FTZ R75, R75, UR10, -R20.reuse ;  /* 0x0000000a4b4b7c23 */ /* 0x100fe20008010814 */
[----:B------:R-:W-:Y:S01]  /*cd00*/  FFMA.FTZ R78, R78, UR10, -R20 ;  /* 0x0000000a4e4e7c23 */ /* 0x000fe20008010814 */
[----:B--2---:R-:W-:Y:S01]  /*cd10*/  FADD.FTZ R3, R29, R32 ;  /* 0x000000201d037221 */ /* 0x004fe20000010000 */
[--C-:B------:R-:W-:Y:S01]  /*cd20*/  FFMA.FTZ R32, R59, UR10, -R20.reuse ;  /* 0x0000000a3b207c23 */ /* 0x100fe20008010814 */
[--C-:B------:R-:W-:Y:S01]  /*cd30*/  FFMA.FTZ R79, R79, UR10, -R20.reuse ;  /* 0x0000000a4f4f7c23 */ /* 0x100fe20008010814 */
[----:B------:R-:W2:Y:S01]  /*cd40*/  MUFU.EX2 R26, R26 ;  /* 0x0000001a001a7308 */ /* 0x000ea20000000800 */
[----:B0-----:R-:W-:Y:S01]  /*cd50*/  FADD.FTZ R34, R170, R3 ;  /* 0x00000003aa227221 */ /* 0x001fe20000010000 */
[--C-:B------:R-:W-:Y:S01]  /*cd60*/  FFMA.FTZ R82, R82, UR10, -R20.reuse ;  /* 0x0000000a52527c23 */ /* 0x100fe20008010814 */
[--C-:B------:R-:W-:Y:S01]  /*cd70*/  FFMA.FTZ R83, R83, UR10, -R20.reuse ;  /* 0x0000000a53537c23 */ /* 0x100fe20008010814 */
[----:B------:R-:W-:Y:S01]  /*cd80*/  FFMA.FTZ R86, R86, UR10, -R20 ;  /* 0x0000000a56567c23 */ /* 0x000fe20008010814 */
[----:B---3--:R-:W-:Y:S01]  /*cd90*/  FADD.FTZ R3, R33, R34 ;  /* 0x0000002221037221 */ /* 0x008fe20000010000 */
[----:B------:R-:W-:Y:S01]  /*cda0*/  FFMA.FTZ R20, R87, UR10, -R20 ;  /* 0x0000000a57147c23 */ /* 0x000fe20008010814 */
[----:B------:R-:W-:Y:S01]  /*cdb0*/  IMAD.U32 R27, RZ, RZ, UR58 ;  /* 0x0000003aff1b7e24 */ /* 0x000fe2000f8e00ff */
[----:B------:R-:W0:Y:S01]  /*cdc0*/  MUFU.EX2 R8, R8 ;  /* 0x0000000800087308 */ /* 0x000e220000000800 */
[----:B----4-:R-:W-:Y:S01]  /*cdd0*/  FADD.FTZ R34, R164, R3 ;  /* 0x00000003a4227221 */ /* 0x010fe20000010000 */
[----:B------:R-:W-:Y:S01]  /*cde0*/  ISETP.GT.AND P2, PT, R4, UR40, PT ;  /* 0x0000002804007c0c */ /* 0x000fe2000bf44270 */
[----:B------:R-:W-:Y:S01]  /*cdf0*/  UMOV UR58, UR47 ;  /* 0x0000002f003a7c82 */ /* 0x000fe20008000000 */
[----:B------:R-:W-:Y:S01]  /*ce00*/  @!P1 LEA R27, R27, UR41, 0x3 ;  /* 0x000000291b1b9c11 */ /* 0x000fe2000f8e18ff */
[----:B-----5:R-:W-:Y:S01]  /*ce10*/  FADD.FTZ R3, R37, R34 ;  /* 0x0000002225037221 */ /* 0x020fe20000010000 */
[----:B------:R-:W-:Y:S01]  /*ce20*/  F2FP.F16.F32.PACK_AB R182, R11, R182 ;  /* 0x000000b60bb6723e */ /* 0x000fe200000000ff */
[-C--:B------:R-:W-:Y:S01]  /*ce30*/  FMUL.FTZ R141, R141, R69.reuse ;  /* 0x000000458d8d7220 */ /* 0x080fe20000410000 */
[----:B------:R-:W3:Y:S01]  /*ce40*/  MUFU.EX2 R162, R162 ;  /* 0x000000a200a27308 */ /* 0x000ee20000000800 */
[----:B-1----:R-:W-:Y:S01]  /*ce50*/  FADD.FTZ R34, R166, R3 ;  /* 0x00000003a6227221 */ /* 0x002fe20000010000 */
[----:B--2---:R-:W-:Y:S01]  /*ce60*/  FFMA.FTZ R3, R26, R2, R181 ;  /* 0x000000021a037223 */ /* 0x004fe200000100b5 */
[----:B------:R-:W-:Y:S01]  /*ce70*/  @!P1 VIADD R27, R27, 0x28860 ;  /* 0x000288601b1b9836 */ /* 0x000fe20000000000 */
[----:B------:R-:W-:Y:S01]  /*ce80*/  F2FP.F16.F32.PACK_AB R176, R13, R176 ;  /* 0x000000b00db0723e */ /* 0x000fe200000000ff */
[----:B------:R-:W-:Y:S01]  /*ce90*/  FADD.FTZ R9, R41, R34 ;  /* 0x0000002229097221 */ /* 0x000fe20000010000 */
[----:B------:R-:W-:Y:S01]  /*cea0*/  FADD.FTZ R2, R6, R3 ;  /* 0x0000000306027221 */ /* 0x000fe20000010000 */
[----:B------:R-:W-:Y:S01]  /*ceb0*/  F2FP.F16.F32.PACK_AB R178, R15, R178 ;  /* 0x000000b20fb2723e */ /* 0x000fe200000000ff */
[----:B------:R-:W1:Y:S01]  /*cec0*/  MUFU.EX2 R177, R177 ;  /* 0x000000b100b17308 */ /* 0x000e620000000800 */
[----:B------:R-:W-:Y:S01]  /*ced0*/  FADD.FTZ R34, R160, R9 ;  /* 0x00000009a0227221 */ /* 0x000fe20000010000 */
[----:B------:R-:W-:Y:S01]  /*cee0*/  FADD.FTZ R3, R183, R2 ;  /* 0x00000002b7037221 */ /* 0x000fe20000010000 */
[----:B------:R-:W-:Y:S01]  /*cef0*/  @!P1 PRMT R27, RZ, 0x654, R27 ;  /* 0x00000654ff1b9816 */ /* 0x000fe2000000001b */
[----:B------:R-:W-:Y:S01]  /*cf00*/  FMUL.FTZ R144, R144, R69 ;  /* 0x0000004590907220 */ /* 0x000fe20000410000 */
[----:B------:R-:W-:Y:S01]  /*cf10*/  FADD.FTZ R9, R45, R34 ;  /* 0x000000222d097221 */ /* 0x000fe20000010000 */
[----:B0-----:R-:W-:Y:S01]  /*cf20*/  FADD.FTZ R34, R8, R3 ;  /* 0x0000000308227221 */ /* 0x001fe20000010000 */
[----:B------:R0:W-:Y:S01]  /*cf30*/  @!P1 SYNCS.ARRIVE.TRANS64.RED.A1T0 RZ, [R27+URZ], RZ ;  /* 0x000000ff1bff99a7 */ /* 0x0001e2000810043f */
        /* <DEDUP_REMOVED lines=9> */
[----:B-1----:R-:W-:Y:S01]  /*cfd0*/  FADD.FTZ R3, R177, R34 ;  /* 0x00000022b1037221 */ /* 0x002fe20000010000 */
[----:B------:R-:W-:Y:S01]  /*cfe0*/  F2FP.F16.F32.PACK_AB R168, R29, R168 ;  /* 0x000000a81da8723e */ /* 0x000fe200000000ff */
[----:B------:R-:W-:Y:S01]  /*cff0*/  VIADD R4, R4, 0xffffffff ;  /* 0xffffffff04047836 */ /* 0x000fe20000000000 */
[----:B------:R-:W-:Y:S01]  /*d000*/  F2FP.F16.F32.PACK_AB R170, R33, R170 ;  /* 0x000000aa21aa723e */ /* 0x000fe200000000ff */
[----:B------:R-:W-:Y:S01]  /*d010*/  FMUL.FTZ R90, R90, R26 ;  /* 0x0000001a5a5a7220 */ /* 0x000fe20000410000 */
[----:B------:R-:W-:Y:S01]  /*d020*/  F2FP.F16.F32.PACK_AB R164, R37, R164 ;  /* 0x000000a425a4723e */ /* 0x000fe200000000ff */
[----:B------:R-:W-:Y:S01]  /*d030*/  FMUL.FTZ R91, R91, R26 ;  /* 0x0000001a5b5b7220 */ /* 0x000fe20000410000 */
[----:B------:R-:W1:Y:S01]  /*d040*/  MUFU.EX2 R156, R156 ;  /* 0x0000009c009c7308 */ /* 0x000e620000000800 */
[----:B--2---:R-:W-:Y:S01]  /*d050*/  FADD.FTZ R7, R49, R36 ;  /* 0x0000002431077221 */ /* 0x004fe20000010000 */
[----:B------:R-:W-:Y:S01]  /*d060*/  F2FP.F16.F32.PACK_AB R166, R41, R166 ;  /* 0x000000a629a6723e */ /* 0x000fe200000000ff */
[----:B------:R-:W-:Y:S01]  /*d070*/  FMUL.FTZ R94, R94, R26 ;  /* 0x0000001a5e5e7220 */ /* 0x000fe20000410000 */
[----:B------:R-:W-:Y:S01]  /*d080*/  F2FP.F16.F32.PACK_AB R160, R45, R160 ;  /* 0x000000a02da0723e */ /* 0x000fe200000000ff */
[----:B------:R-:W-:Y:S01]  /*d090*/  FMUL.FTZ R95, R95, R26 ;  /* 0x0000001a5f5f7220 */ /* 0x000fe20000410000 */
[----:B------:R-:W-:Y:S01]  /*d0a0*/  F2FP.F16.F32.PACK_AB R162, R49, R162 ;  /* 0x000000a231a2723e */ /* 0x000fe200000000ff */
[-C--:B------:R-:W-:Y:S01]  /*d0b0*/  FMUL.FTZ R98, R98, R26.reuse ;  /* 0x0000001a62627220 */ /* 0x080fe20000410000 */
[----:B------:R-:W2:Y:S01]  /*d0c0*/  MUFU.EX2 R179, R179 ;  /* 0x000000b300b37308 */ /* 0x000ea20000000800 */
[----:B---3--:R-:W-:Y:S01]  /*d0d0*/  FADD.FTZ R34, R10, R3 ;  /* 0x000000030a227221 */ /* 0x008fe20000010000 */
[----:B------:R-:W-:Y:S01]  /*d0e0*/  F2FP.F16.F32.PACK_AB R181, R6, R181 ;  /* 0x000000b506b5723e */ /* 0x000fe200000000ff */
[-C--:B------:R-:W-:Y:S01]  /*d0f0*/  FMUL.FTZ R99, R99, R26.reuse ;  /* 0x0000001a63637220 */ /* 0x080fe20000410000 */
[----:B------:R-:W-:Y:S01]  /*d100*/  F2FP.F16.F32.PACK_AB R177, R10, R177 ;  /* 0x000000b10ab1723e */ /* 0x000fe200000000ff */
[-C--:B------:R-:W-:Y:S01]  /*d110*/  FMUL.FTZ R102, R102, R26.reuse ;  /* 0x0000001a66667220 */ /* 0x080fe20000410000 */
[-C--:B------:R-:W-:Y:S01]  /*d120*/  FMUL.FTZ R103, R103, R26.reuse ;  /* 0x0000001a67677220 */ /* 0x080fe20000410000 */
[-C--:B------:R-:W-:Y:S01]  /*d130*/  FMUL.FTZ R106, R106, R26.reuse ;  /* 0x0000001a6a6a7220 */ /* 0x080fe20000410000 */
[----:B------:R-:W3:Y:S01]  /*d140*/  MUFU.EX2 R53, R53 ;  /* 0x0000003500357308 */ /* 0x000ee20000000800 */
        /* <DEDUP_REMOVED lines=15> */
[----:B------:R-:W2:Y:S01]  /*d240*/  MUFU.EX2 R158, R158 ;  /* 0x0000009e009e7308 */ /* 0x000ea20000000800 */
[C---:B---3--:R-:W-:Y:S01]  /*d250*/  FADD.FTZ R7, R53.reuse, R36 ;  /* 0x0000002435077221 */ /* 0x048fe20000010000 */
[----:B------:R-:W-:Y:S01]  /*d260*/  F2FP.F16.F32.PACK_AB R156, R53, R156 ;  /* 0x0000009c359c723e */ /* 0x000fe200000000ff */
[-C--:B------:R-:W-:Y:S01]  /*d270*/  FMUL.FTZ R131, R131, R26.reuse ;  /* 0x0000001a83837220 */ /* 0x080fe20000410000 */
[-C--:B------:R-:W-:Y:S01]  /*d280*/  FMUL.FTZ R134, R134, R26.reuse ;  /* 0x0000001a86867220 */ /* 0x080fe20000410000 */
[-C--:B------:R-:W-:Y:S01]  /*d290*/  FMUL.FTZ R135, R135, R26.reuse ;  /* 0x0000001a87877220 */ /* 0x080fe20000410000 */
[-C--:B------:R-:W-:Y:S01]  /*d2a0*/  FMUL.FTZ R138, R138, R26.reuse ;  /* 0x0000001a8a8a7220 */ /* 0x080fe20000410000 */
[-C--:B------:R-:W-:Y:S01]  /*d2b0*/  FMUL.FTZ R139, R139, R26.reuse ;  /* 0x0000001a8b8b7220 */ /* 0x080fe20000410000 */
[----:B------:R-:W3:Y:S01]  /*d2c0*/  MUFU.EX2 R173, R173 ;  /* 0x000000ad00ad7308 */ /* 0x000ee20000000800 */
[C---:B-1----:R-:W-:Y:S01]  /*d2d0*/  FADD.FTZ R34, R12.reuse, R3 ;  /* 0x000000030c227221 */ /* 0x042fe20000010000 */
[----:B------:R-:W-:Y:S01]  /*d2e0*/  F2FP.F16.F32.PACK_AB R179, R12, R179 ;  /* 0x000000b30cb3723e */ /* 0x000fe200000000ff */
[-C--:B------:R-:W-:Y:S01]  /*d2f0*/  FMUL.FTZ R142, R142, R26.reuse ;  /* 0x0000001a8e8e7220 */ /* 0x080fe20000410000 */
[-C--:B------:R-:W-:Y:S01]  /*d300*/  FMUL.FTZ R143, R143, R26.reuse ;  /* 0x0000001a8f8f7220 */ /* 0x080fe20000410000 */
[-C--:B------:R-:W-:Y:S01]  /*d310*/  FMUL.FTZ R146, R146, R26.reuse ;  /* 0x0000001a92927220 */ /* 0x080fe20000410000 */
[-C--:B------:R-:W-:Y:S01]  /*d320*/  FMUL.FTZ R147, R147, R26.reuse ;  /* 0x0000001a93937220 */ /* 0x080fe20000410000 */
[-C--:B------:R-:W-:Y:S01]  /*d330*/  FMUL.FTZ R150, R150, R26.reuse ;  /* 0x0000001a96967220 */ /* 0x080fe20000410000 */
[----:B------:R-:W1:Y:S01]  /*d340*/  MUFU.EX2 R57, R57 ;  /* 0x0000003900397308 */ /* 0x000e620000000800 */
[----:B--2---:R-:W-:Y:S01]  /*d350*/  FADD.FTZ R36, R158, R7 ;  /* 0x000000079e247221 */ /* 0x004fe20000010000 */
[----:B------:R-:W-:Y:S01]  /*d360*/  FMUL.FTZ R151, R151, R26 ;  /* 0x0000001a97977220 */ /* 0x000fe20000410000 */
[----:B------:R-:W-:-:S02]  /*d370*/  IMAD.MOV.U32 R8, RZ, RZ, R0 ;  /* 0x000000ffff087224 */ /* 0x000fc400078e0000 */
[----:B------:R-:W-:-:S03]  /*d380*/  IMAD.MOV.U32 R9, RZ, RZ, R5 ;  /* 0x000000ffff097224 */ /* 0x000fc600078e0005 */
[----:B------:R-:W2:Y:S01]  /*d390*/  MUFU.EX2 R14, R14 ;  /* 0x0000000e000e7308 */ /* 0x000ea20000000800 */
[----:B---3--:R-:W-:-:S07]  /*d3a0*/  FADD.FTZ R3, R173, R34 ;  /* 0x00000022ad037221 */ /* 0x008fce0000010000 */
[----:B------:R-:W3:Y:S01]  /*d3b0*/  MUFU.EX2 R152, R152 ;  /* 0x0000009800987308 */ /* 0x000ee20000000800 */
[C---:B-1----:R-:W-:Y:S01]  /*d3c0*/  FADD.FTZ R7, R57.reuse, R36 ;  /* 0x0000002439077221 */ /* 0x042fe20000010000 */
[----:B------:R-:W-:-:S06]  /*d3d0*/  F2FP.F16.F32.PACK_AB R158, R57, R158 ;  /* 0x0000009e399e723e */ /* 0x000fcc00000000ff */
[----:B------:R-:W1:Y:S01]  /*d3e0*/  MUFU.EX2 R175, R175 ;  /* 0x000000af00af7308 */ /* 0x000e620000000800 */
[C---:B--2---:R-:W-:Y:S01]  /*d3f0*/  FADD.FTZ R34, R14.reuse, R3 ;  /* 0x000000030e227221 */ /* 0x044fe20000010000 */
[----:B------:R-:W-:-:S06]  /*d400*/  F2FP.F16.F32.PACK_AB R173, R14, R173 ;  /* 0x000000ad0ead723e */ /* 0x000fcc00000000ff */
[----:B------:R-:W2:Y:S01]  /*d410*/  MUFU.EX2 R61, R61 ;  /* 0x0000003d003d7308 */ /* 0x000ea20000000800 */
[----:B---3--:R-:W-:-:S07]  /*d420*/  FADD.FTZ R36, R152, R7 ;  /* 0x0000000798247221 */ /* 0x008fce0000010000 */
        /* <DEDUP_REMOVED lines=56> */
[----:B--2---:R-:W-:Y:S01]  /*d7b0*/  FADD.FTZ R34, R155, R34 ;  /* 0x000000229b227221 */ /* 0x004fe20000010000 */
[C---:B---3--:R-:W-:Y:S01]  /*d7c0*/  FADD.FTZ R3, R65.reuse, R36 ;  /* 0x0000002441037221 */ /* 0x048fe20000010000 */
[----:B------:R-:W-:Y:S02]  /*d7d0*/  F2FP.F16.F32.PACK_AB R154, R65, R154 ;  /* 0x0000009a419a723e */ /* 0x000fe400000000ff */
[C---:B-1----:R-:W-:Y:S01]  /*d7e0*/  FADD.FTZ R2, R20.reuse, R34 ;  /* 0x0000002214027221 */ /* 0x042fe20000010000 */
[----:B------:R-:W-:Y:S01]  /*d7f0*/  F2FP.F16.F32.PACK_AB R155, R20, R155 ;  /* 0x0000009b149b723e */ /* 0x000fe200000000ff */
[----:B0-----:R-:W-:Y:S06]  /*d800*/  @P2 BRA `(.L_x_7498) ;  /* 0xffffffcc00e42947 */ /* 0x001fec000383ffff */
.L_x_7481:
[----:B------:R-:W-:Y:S06]  /*d810*/  BAR.ARV 0x8, 0x180 ;  /* 0x0206000000007b1d */ /* 0x000fec0000002000 */
[----:B------:R-:W-:Y:S05]  /*d820*/  @!P0 BRA `(.L_x_7499) ;  /* 0x0000000000048947 */ /* 0x000fea0003800000 */
[----:B------:R-:W-:Y:S01]  /*d830*/  BPT.TRAP 0x1 ;  /* 0x000000040000795c */ /* 0x000fe20000300000 */
.L_x_7499:
[----:B------:R-:W-:Y:S01]  /*d840*/  ULEA UR5, UR47, UR41, 0x3 ;  /* 0x000000292f057291 */ /* 0x000fe2000f8e183f */
[----:B------:R-:W-:-:S05]  /*d850*/  IMAD.U32 R4, RZ, RZ, UR50 ;  /* 0x00000032ff047e24 */ /* 0x000fca000f8e00ff */
[----:B------:R-:W-:-:S04]  /*d860*/  SHF.L.U32 R4, R4, 0x1f, RZ ;  /* 0x0000001f04047819 */ /* 0x000fc800000006ff */
[----:B------:R0:W1:Y:S01]  /*d870*/  SYNCS.PHASECHK.TRANS64.TRYWAIT P2, [UR5+0x28850], R4 ;  /* 0x02885004ff0075a7 */ /* 0x0000620008040145 */
[----:B------:R-:W-:Y:S05]  /*d880*/  @!P0 BRA `(.L_x_7500) ;  /* 0x0000000000048947 */ /* 0x000fea0003800000 */
[----:B------:R-:W-:Y:S01]  /*d890*/  BPT.TRAP 0x1 ;  /* 0x000000040000795c */ /* 0x000fe20000300000 */
.L_x_7500:
[----:B-1----:R-:W-:Y:S05]  /*d8a0*/  @P2 BRA `(.L_x_7501) ;  /* 0x0000000000082947 */ /* 0x002fea0003800000 */
[----:B------:R-:W1:Y:S02]  /*d8b0*/  SYNCS.PHASECHK.TRANS64.TRYWAIT P0, [UR5+0x28850], R4 ;  /* 0x02885004ff0075a7 */ /* 0x000e640008000145 */
[----:B-1----:R-:W-:Y:S05]  /*d8c0*/  @!P0 BRA `(.L_x_7502) ;  /* 0x000000a800d48947 */ /* 0x002fea0003800000 */
.L_x_7501:
[----:B------:R-:W-:Y:S01]  /*d8d0*/  UIADD3 UR41, UR41, 0x400, URZ ;  /* 0x0000040029297890 */ /* 0x000fe2000fffe03f */
[----:B------:R-:W-:Y:S01]  /*d8e0*/  WARPGROUP.ARRIVE ;  /* 0x00000000000079c5 */ /* 0x000fe20000000000 */
[----:B------:R-:W-:Y:S01]  /*d8f0*/  UMOV UR7, 0x40000040 ;  /* 0x4000004000077882 */ /* 0x000fe20000000000 */
[----:B01----:R-:W0:Y:S01]  /*d900*/  SHFL.BFLY PT, R4, R3, 0x2, 0x1f ;  /* 0x0c401f0003047f89 */ /* 0x003e2200000e0000 */
[----:B------:R-:W-:Y:S01]  /*d910*/  USHF.R.U32.HI UR41, URZ, 0x4, UR41 ;  /* 0x000000043f297899 */ /* 0x000fe20008011629 */
[----:B------:R-:W-:Y:S01]  /*d920*/  IMAD.MOV.U32 R8, RZ, RZ, RZ ;  /* 0x000000ffff087224 */ /* 0x000fe200078e00ff */
[----:B------:R-:W-:Y:S01]  /*d930*/  UIADD3 UR48, UR48, 0x1, URZ ;  /* 0x0000000130307890 */ /* 0x000fe2000fffe03f */
[----:B------:R-:W1:Y:S01]  /*d940*/  SHFL.BFLY PT, R7, R2, 0x2, 0x1f ;  /* 0x0c401f0002077f89 */ /* 0x000e6200000e0000 */
[----:B------:R-:W-:Y:S01]  /*d950*/  ULOP3.LUT UR41, UR41, 0x3fff, URZ, 0xc0, !UPT ;  /* 0x00003fff29297892 */ /* 0x000fe2000f8ec03f */
[----:B------:R-:W-:Y:S02]  /*d960*/  IMAD.U32 R13, RZ, RZ, UR10 ;  /* 0x0000000aff0d7e24 */ /* 0x000fe4000f8e00ff */
[----:B------:R-:W-:Y:S01]  /*d970*/  IMAD.MOV.U32 R21, RZ, RZ, -0x800000 ;  /* 0xff800000ff157424 */ /* 0x000fe200078e00ff */
[----:B------:R-:W-:Y:S01]  /*d980*/  ULOP3.LUT UR4, UR41, 0x4000000, URZ, 0xfc, !UPT ;  /* 0x0400000029047892 */ /* 0x000fe2000f8efc3f */
[----:B------:R-:W-:-:S03]  /*d990*/  IMAD.MOV.U32 R20, RZ, RZ, -0x800000 ;  /* 0xff800000ff147424 */ /* 0x000fc600078e00ff */
[----:B------:R-:W-:Y:S02]  /*d9a0*/  ULEA UR4, UR47, UR4, 0xb ;  /* 0x000000042f047291 */ /* 0x000fe4000f8e583f */
[----:B------:R-:W-:-:S04]  /*d9b0*/  UIADD3 UR47, UR47, 0x1, URZ ;  /* 0x000000012f2f7890 */ /* 0x000fc8000fffe03f */
[----:B------:R-:W-:Y:S01]  /*d9c0*/  UISETP.NE.AND UP0, UPT, UR47, 0x2, UPT ;  /* 0x000000022f00788c */ /* 0x000fe2000bf05270 */
[----:B------:R-:W-:Y:S02]  /*d9d0*/  UMOV UR6, UR4 ;  /* 0x0000000400067c82 */ /* 0x000fe40008000000 */
[----:B------:R-:W-:Y:S01]  /*d9e0*/  HGMMA.64x128x16.F32 R88, R180, gdesc[UR4].tnspB, R88, gsb0 ;  /* 0x41e00004b4587df0 */ /* 0x000fe20008000858 */
[----:B------:R-:W-:Y:S01]  /*d9f0*/  UIADD3 UR6, UR4, 0x80, URZ ;  /* 0x0000008004067890 */ /* 0x000fe2000fffe03f */
[----:B0-----:R-:W-:Y:S01]  /*da00*/  FADD.FTZ R4, R4, R3 ;  /* 0x0000000304047221 */ /* 0x001fe20000010000 */
[----:B------:R-:W-:Y:S01]  /*da10*/  UMOV UR7, 0x40000040 ;  /* 0x4000004000077882 */ /* 0x000fe20000000000 */
[----:B------:R-:W-:Y:S02]  /*da20*/  IMAD.MOV.U32 R3, RZ, RZ, RZ ;  /* 0x000000ffff037224 */ /* 0x000fe400078e00ff */
[----:B-1----:R-:W-:Y:S01]  /*da30*/  FADD.FTZ R6, R7, R2 ;  /* 0x0000000207067221 */ /* 0x002fe20000010000 */
[----:B------:R-:W-:Y:S01]  /*da40*/  USEL UR47, UR47, URZ, UP0 ;  /* 0x0000003f2f2f7287 */ /* 0x000fe20008000000 */
[----:B------:R-:W0:Y:S04]  /*da50*/  SHFL.BFLY PT, R7, R4, 0x1, 0x1f ;  /* 0x0c201f0004077f89 */ /* 0x000e2800000e0000 */
[----:B------:R-:W1:Y:S01]  /*da60*/  SHFL.BFLY PT, R9, R6, 0x1, 0x1f ;  /* 0x0c201f0006097f89 */ /* 0x000e6200000e0000 */
[----:B0-----:R-:W-:Y:S01]  /*da70*/  FADD.FTZ R10, R4, R7 ;  /* 0x00000007040a7221 */ /* 0x001fe20000010000 */
[----:B------:R-:W-:-:S02]  /*da80*/  IMAD.U32 R7, RZ, RZ, UR10 ;  /* 0x0000000aff077e24 */ /* 0x000fc4000f8e00ff */
[----:B-1----:R-:W-:Y:S02]  /*da90*/  FADD.FTZ R11, R6, R9 ;  /* 0x00000009060b7221 */ /* 0x002fe40000010000 */
[----:B------:R-:W-:Y:S01]  /*daa0*/  FSETP.NE.FTZ.AND P0, PT, R10, RZ, PT ;  /* 0x000000ff0a00720b */ /* 0x000fe20003f15000 */
[----:B------:R-:W-:Y:S02]  /*dab0*/  IMAD.U32 R6, RZ, RZ, UR5 ;  /* 0x00000005ff067e24 */ /* 0x000fe4000f8e00ff */
[----:B------:R-:W-:Y:S02]  /*dac0*/  FSETP.NE.FTZ.AND P2, PT, R11, RZ, PT ;  /* 0x000000ff0b00720b */ /* 0x000fe40003f55000 */
[----:B------:R-:W-:-:S05]  /*dad0*/  @!P1 VIADD R6, R6, 0x28860 ;  /* 0x0002886006069836 */ /* 0x000fca0000000000 */
[----:B------:R-:W-:-:S03]  /*dae0*/  @!P1 PRMT R6, RZ, 0x654, R6 ;  /* 0x00000654ff069816 */ /* 0x000fc60000000006 */
[----:B------:R-:W0:Y:S01]  /*daf0*/  @P0 MUFU.LG2 R2, R10 ;  /* 0x0000000a00020308 */ /* 0x000e220000000c00 */
[----:B------:R-:W-:Y:S02]  /*db00*/  @P0 FMUL.FTZ R7, R7, 0.69314718246459960938 ;  /* 0x3f31721807070820 */ /* 0x000fe40000410000 */
        /* <DEDUP_REMOVED lines=40> */
[----:B------:R-:W-:-:S04]  /*dd90*/  USEL UR4, URZ, 0x1, UP0 ;  /* 0x000000013f047887 */ /* 0x000fc80008000000 */
[----:B------:R-:W-:Y:S01]  /*dda0*/  ULOP3.LUT UR50, UR50, UR4, URZ, 0x3c, !UPT ;  /* 0x0000000432327292 */ /* 0x000fe2000f8e3c3f */
        /* <DEDUP_REMOVED lines=69> */
.L_x_7432:
[----:B------:R-:W0:Y:S01]  /*e200*/  S2R R5, SR_CgaCtaId ;  /* 0x0000000000057919 */ /* 0x000e220000008800 */
[----:B------:R-:W-:Y:S01]  /*e210*/  MOV R0, 0x400 ;  /* 0x0000040000007802 */ /* 0x000fe20000000f00 */
[----:B------:R-:W-:Y:S01]  /*e220*/  BSSY B0, `(.L_x_7503) ;  /* 0x00002e8000007945 */ /* 0x000fe20003800000 */
[----:B------:R-:W-:Y:S02]  /*e230*/  BAR.SYNC.DEFER_BLOCKING 0x5, 0x180 ;  /* 0x0146000000007b1d */ /* 0x000fe40000010000 */
[----:B0-----:R-:W-:-:S05]  /*e240*/  LEA R0, R5, R0, 0x18 ;  /* 0x0000000005007211 */ /* 0x001fca00078ec0ff */
[----:B------:R-:W0:Y:S02]  /*e250*/  LDS.128 R4, [R0+0x288d0] ;  /* 0x0288d00000047984 */ /* 0x000e240000000c00 */
[----:B0-----:R-:W-:Y:S02]  /*e260*/  R2UR UR5, R5 ;  /* 0x00000000050572ca */ /* 0x001fe400000e0000 */
[----:B------:R-:W-:Y:S02]  /*e270*/  R2UR UR7, R6 ;  /* 0x00000000060772ca */ /* 0x000fe400000e0000 */
[----:B------:R-:W-:Y:S01]  /*e280*/  R2UR UR6, R7 ;  /* 0x00000000070672ca */ /* 0x000fe200000e0000 */
[----:B------:R-:W-:Y:S06]  /*e290*/  BAR.ARV 0x4, 0x180 ;  /* 0x0106000000007b1d */ /* 0x000fec0000002000 */
[----:B------:R-:W-:Y:S08]  /*e2a0*/  @P0 BRA `(.L_x_7504) ;  /* 0x0000002000640947 */ /* 0x000ff00003800000 */
[----:B------:R-:W0:Y:S01]  /*e2b0*/  S2R R5, SR_SWINHI ;  /* 0x0000000000057919 */ /* 0x000e220000002f00 */
[----:B------:R-:W-:Y:S01]  /*e2c0*/  ULDC.64 UR10, c[0x0][0xc00] ;  /* 0x00030000000a7ab9 */ /* 0x000fe20000000a00 */
[----:B------:R-:W-:Y:S01]  /*e2d0*/  ULDC.64 UR8, c[0x0][0xc00] ;  /* 0x0003000000087ab9 */ /* 0x000fe20000000a00 */
[----:B------:R-:W1:Y:S01]  /*e2e0*/  LDC R45, c[0x0][0xbe8] ;  /* 0x0002fa00ff2d7b82 */ /* 0x000e620000000800 */
[----:B------:R-:W-:Y:S01]  /*e2f0*/  UIMAD.WIDE UR8, UR43, 0x4, UR8 ;  /* 0x000000042b0878a5 */ /* 0x000fe2000f8e0208 */
[----:B------:R-:W-:Y:S02]  /*e300*/  MOV R32, R0 ;  /* 0x0000000000207202 */ /* 0x000fe40000000f00 */
[----:B0-----:R-:W-:-:S03]  /*e310*/  MOV R33, R5 ;  /* 0x0000000500217202 */ /* 0x001fc60000000f00 */
[----:B------:R-:W-:-:S03]  /*e320*/  IMAD.WIDE R4, R218, 0x2, R32 ;  /* 0x00000002da047825 */ /* 0x000fc600078e0220 */
[C---:B------:R-:W-:Y:S02]  /*e330*/  LOP3.LUT R7, R4.reuse, 0x380, RZ, 0xc0, !PT ;  /* 0x0000038004077812 */ /* 0x040fe400078ec0ff */
[C---:B------:R-:W-:Y:S02]  /*e340*/  IADD3 R8, P5, R4.reuse, 0x40, RZ ;  /* 0x0000004004087810 */ /* 0x040fe40007fbe0ff */
[----:B------:R-:W-:Y:S02]  /*e350*/  SHF.R.U64 R7, R7, 0x3, RZ ;  /* 0x0000000307077819 */ /* 0x000fe400000012ff */
[C---:B------:R-:W-:Y:S01]  /*e360*/  IADD3 R31, P6, R4.reuse, 0x20, RZ ;  /* 0x00000020041f7810 */ /* 0x040fe20007fde0ff */
[--C-:B------:R-:W-:Y:S01]  /*e370*/  IMAD.X R27, RZ, RZ, R5.reuse, P5 ;  /* 0x000000ffff1b7224 */ /* 0x100fe200028e0605 */
[C---:B------:R-:W-:Y:S02]  /*e380*/  IADD3 R35, P4, R4.reuse, 0x60, RZ ;  /* 0x0000006004237810 */ /* 0x040fe40007f9e0ff */
        /* <DEDUP_REMOVED lines=12> */
[----:B------:R-:W-:-:S02]  /*e450*/  LOP3.LUT R6, R31, 0x380, RZ, 0xc0, !PT ;  /* 0x000003801f067812 */ /* 0x000fc400078ec0ff */
[----:B------:R-:W-:Y:S02]  /*e460*/  SHF.R.U64 R7, R7, 0x3, RZ ;  /* 0x0000000307077819 */ /* 0x000fe400000012ff */
[----:B------:R-:W-:Y:S02]  /*e470*/  LOP3.LUT R10, R35, 0x380, RZ, 0xc0, !PT ;  /* 0x00000380230a7812 */ /* 0x000fe400078ec0ff */
[----:B------:R-:W-:Y:S02]  /*e480*/  LOP3.LUT R12, R37, 0x380, RZ, 0xc0, !PT ;  /* 0x00000380250c7812 */ /* 0x000fe400078ec0ff */
[----:B------:R-:W-:Y:S02]  /*e490*/  LOP3.LUT R26, R7, R8, RZ, 0x3c, !PT ;  /* 0x00000008071a7212 */ /* 0x000fe400078e3cff */
[----:B------:R-:W-:Y:S02]  /*e4a0*/  SHF.R.U64 R6, R6, 0x3, RZ ;  /* 0x0000000306067819 */ /* 0x000fe400000012ff */
[----:B------:R-:W-:-:S02]  /*e4b0*/  SHF.R.U64 R10, R10, 0x3, RZ ;  /* 0x000000030a0a7819 */ /* 0x000fc400000012ff */
[----:B------:R-:W-:Y:S02]  /*e4c0*/  LOP3.LUT R8, R39, 0x380, RZ, 0xc0, !PT ;  /* 0x0000038027087812 */ /* 0x000fe400078ec0ff */
[----:B------:R-:W-:Y:S02]  /*e4d0*/  SHF.R.U64 R12, R12, 0x3, RZ ;  /* 0x000000030c0c7819 */ /* 0x000fe400000012ff */
[----:B------:R-:W-:Y:S02]  /*e4e0*/  LOP3.LUT R28, R6, R31, RZ, 0x3c, !PT ;  /* 0x0000001f061c7212 */ /* 0x000fe400078e3cff */
[----:B------:R-:W-:Y:S02]  /*e4f0*/  LOP3.LUT R24, R10, R35, RZ, 0x3c, !PT ;  /* 0x000000230a187212 */ /* 0x000fe400078e3cff */
[----:B------:R-:W-:Y:S02]  /*e500*/  SHF.R.U64 R8, R8, 0x3, RZ ;  /* 0x0000000308087819 */ /* 0x000fe400000012ff */
[----:B------:R-:W-:-:S02]  /*e510*/  LOP3.LUT R10, R41, 0x380, RZ, 0xc0, !PT ;  /* 0x00000380290a7812 */ /* 0x000fc400078ec0ff */
[----:B------:R-:W-:Y:S02]  /*e520*/  LOP3.LUT R31, R34, 0x380, RZ, 0xc0, !PT ;  /* 0x00000380221f7812 */ /* 0x000fe400078ec0ff */
[----:B------:R-:W-:Y:S02]  /*e530*/  LOP3.LUT R14, R12, R37, RZ, 0x3c, !PT ;  /* 0x000000250c0e7212 */ /* 0x000fe400078e3cff */
[----:B------:R-:W-:Y:S02]  /*e540*/  LOP3.LUT R12, R8, R39, RZ, 0x3c, !PT ;  /* 0x00000027080c7212 */ /* 0x000fe400078e3cff */
[----:B------:R-:W-:Y:S02]  /*e550*/  MOV R30, R4 ;  /* 0x00000004001e7202 */ /* 0x000fe40000000f00 */
[----:B------:R-:W-:Y:S02]  /*e560*/  SHF.R.U64 R10, R10, 0x3, RZ ;  /* 0x000000030a0a7819 */ /* 0x000fe400000012ff */
[----:B------:R-:W-:-:S02]  /*e570*/  SHF.R.U64 R31, R31, 0x3, RZ ;  /* 0x000000031f1f7819 */ /* 0x000fc400000012ff */
[----:B------:R-:W-:Y:S02]  /*e580*/  F2FP.F16.F32.PACK_AB R4, R89, R88 ;  /* 0x000000585904723e */ /* 0x000fe400000000ff */
[----:B------:R-:W-:Y:S02]  /*e590*/  F2FP.F16.F32.PACK_AB R5, R3, R2 ;  /* 0x000000020305723e */ /* 0x000fe400000000ff */
[----:B------:R-:W-:Y:S02]  /*e5a0*/  F2FP.F16.F32.PACK_AB R6, R93, R92 ;  /* 0x0000005c5d06723e */ /* 0x000fe400000000ff */
[----:B------:R-:W-:Y:S01]  /*e5b0*/  F2FP.F16.F32.PACK_AB R7, R95, R94 ;  /* 0x0000005e5f07723e */ /* 0x000fe200000000ff */
[----:B------:R-:W-:Y:S01]  /*e5c0*/  BAR.SYNC.DEFER_BLOCKING 0x1, 0x100 ;  /* 0x0044000000007b1d */ /* 0x000fe20000010000 */
[----:B------:R-:W-:Y:S02]  /*e5d0*/  MOV R37, R14 ;  /* 0x0000000e00257202 */ /* 0x000fe40000000f00 */
[----:B------:R-:W-:-:S02]  /*e5e0*/  MOV R36, R12 ;  /* 0x0000000c00247202 */ /* 0x000fc40000000f00 */
[----:B------:R-:W-:Y:S02]  /*e5f0*/  LOP3.LUT R10, R10, R41, RZ, 0x3c, !PT ;  /* 0x000000290a0a7212 */ /* 0x000fe400078e3cff */
[----:B------:R-:W-:Y:S02]  /*e600*/  LOP3.LUT R8, R31, R34, RZ, 0x3c, !PT ;  /* 0x000000221f087212 */ /* 0x000fe400078e3cff */
[----:B------:R-:W-:Y:S02]  /*e610*/  MOV R40, R28 ;  /* 0x0000001c00287202 */ /* 0x000fe40000000f00 */
[----:B------:R-:W-:Y:S02]  /*e620*/  MOV R39, R26 ;  /* 0x0000001a00277202 */ /* 0x000fe40000000f00 */
[----:B------:R-:W-:Y:S02]  /*e630*/  MOV R38, R24 ;  /* 0x0000001800267202 */ /* 0x000fe40000000f00 */
[----:B------:R-:W-:-:S02]  /*e640*/  F2FP.F16.F32.PACK_AB R12, R97, R96 ;  /* 0x00000060610c723e */ /* 0x000fc400000000ff */
[----:B------:R-:W-:Y:S02]  /*e650*/  F2FP.F16.F32.PACK_AB R13, R99, R98 ;  /* 0x00000062630d723e */ /* 0x000fe400000000ff */
[----:B------:R-:W-:Y:S02]  /*e660*/  F2FP.F16.F32.PACK_AB R14, R101, R100 ;  /* 0x00000064650e723e */ /* 0x000fe400000000ff */
[----:B------:R-:W-:Y:S02]  /*e670*/  F2FP.F16.F32.PACK_AB R15, R103, R102 ;  /* 0x00000066670f723e */ /* 0x000fe400000000ff */
[----:B------:R-:W-:Y:S01]  /*e680*/  F2FP.F16.F32.PACK_AB R24, R105, R104 ;  /* 0x000000686918723e */ /* 0x000fe200000000ff */
[----:B------:R0:W-:Y:S01]  /*e690*/  STSM.16.M88.4 [R30], R4 ;  /* 0x000000041e007844 */ /* 0x0001e20000000200 */
[----:B------:R-:W-:Y:S02]  /*e6a0*/  F2FP.F16.F32.PACK_AB R25, R107, R106 ;  /* 0x0000006a6b19723e */ /* 0x000fe400000000ff */
[----:B------:R-:W-:Y:S01]  /*e6b0*/  F2FP.F16.F32.PACK_AB R26, R109, R108 ;  /* 0x0000006c6d1a723e */ /* 0x000fe200000000ff */
[----:B------:R2:W-:Y:S01]  /*e6c0*/  STSM.16.M88.4 [R40], R12 ;  /* 0x0000000c28007844 */ /* 0x0005e20000000200 */
[----:B------:R-:W-:-:S02]  /*e6d0*/  F2FP.F16.F32.PACK_AB R27, R111, R110 ;  /* 0x0000006e6f1b723e */ /* 0x000fc400000000ff */
[----:B------:R-:W-:Y:S02]  /*e6e0*/  F2FP.F16.F32.PACK_AB R28, R113, R112 ;  /* 0x00000070711c723e */ /* 0x000fe400000000ff */
[----:B------:R-:W-:Y:S01]  /*e6f0*/  F2FP.F16.F32.PACK_AB R29, R115, R114 ;  /* 0x00000072731d723e */ /* 0x000fe200000000ff */
[----:B------:R-:W-:Y:S01]  /*e700*/  STSM.16.M88.4 [R39], R24 ;  /* 0x0000001827007844 */ /* 0x000fe20000000200 */
[----:B------:R-:W-:Y:S02]  /*e710*/  F2FP.F16.F32.PACK_AB R31, R119, R118 ;  /* 0x00000076771f723e */ /* 0x000fe400000000ff */
[----:B------:R-:W-:Y:S02]  /*e720*/  MOV R35, R10 ;  /* 0x0000000a00237202 */ /* 0x000fe40000000f00 */
[----:B------:R-:W-:Y:S02]  /*e730*/  MOV R34, R8 ;  /* 0x0000000800227202 */ /* 0x000fe40000000f00 */
[----:B0-----:R-:W-:-:S02]  /*e740*/  F2FP.F16.F32.PACK_AB R30, R117, R116 ;  /* 0x00000074751e723e */ /* 0x001fc400000000ff */
[----:B------:R-:W-:Y:S02]  /*e750*/  F2FP.F16.F32.PACK_AB R4, R121, R120 ;  /* 0x000000787904723e */ /* 0x000fe400000000ff */
[----:B------:R-:W-:Y:S01]  /*e760*/  F2FP.F16.F32.PACK_AB R5, R123, R122 ;  /* 0x0000007a7b05723e */ /* 0x000fe200000000ff */
[----:B------:R0:W-:Y:S01]  /*e770*/  STSM.16.M88.4 [R38], R28 ;  /* 0x0000001c26007844 */ /* 0x0001e20000000200 */
[----:B------:R-:W-:Y:S02]  /*e780*/  F2FP.F16.F32.PACK_AB R6, R125, R124 ;  /* 0x0000007c7d06723e */ /* 0x000fe400000000ff */
[----:B------:R-:W-:Y:S02]  /*e790*/  F2FP.F16.F32.PACK_AB R7, R127, R126 ;  /* 0x0000007e7f07723e */ /* 0x000fe400000000ff */
[----:B------:R-:W-:Y:S02]  /*e7a0*/  F2FP.F16.F32.PACK_AB R8, R129, R128 ;  /* 0x000000808108723e */ /* 0x000fe400000000ff */
[----:B------:R-:W-:Y:S01]  /*e7b0*/  F2FP.F16.F32.PACK_AB R9, R131, R130 ;  /* 0x000000828309723e */ /* 0x000fe200000000ff */
[----:B------:R3:W-:Y:S01]  /*e7c0*/  STSM.16.M88.4 [R37], R4 ;  /* 0x0000000425007844 */ /* 0x0007e20000000200 */
[----:B------:R-:W-:-:S02]  /*e7d0*/  F2FP.F16.F32.PACK_AB R10, R133, R132 ;  /* 0x00000084850a723e */ /* 0x000fc400000000ff */
[----:B------:R-:W-:Y:S02]  /*e7e0*/  F2FP.F16.F32.PACK_AB R11, R135, R134 ;  /* 0x00000086870b723e */ /* 0x000fe400000000ff */
[----:B--2---:R-:W-:Y:S02]  /*e7f0*/  F2FP.F16.F32.PACK_AB R12, R137, R136 ;  /* 0x00000088890c723e */ /* 0x004fe400000000ff */
[----:B------:R-:W-:Y:S01]  /*e800*/  F2FP.F16.F32.PACK_AB R13, R139, R138 ;  /* 0x0000008a8b0d723e */ /* 0x000fe200000000ff */
[----:B------:R2:W-:Y:S01]  /*e810*/  STSM.16.M88.4 [R36], R8 ;  /* 0x0000000824007844 */ /* 0x0005e20000000200 */
[----:B------:R-:W-:Y:S01]  /*e820*/  F2FP.F16.F32.PACK_AB R14, R141, R140 ;  /* 0x0000008c8d0e723e */ /* 0x000fe200000000ff */
[----:B0-----:R-:W-:Y:S01]  /*e830*/  IMAD.U32 R28, RZ, RZ, UR8 ;  /* 0x00000008ff1c7e24 */ /* 0x001fe2000f8e00ff */
[----:B------:R-:W-:Y:S01]  /*e840*/  F2FP.F16.F32.PACK_AB R15, R143, R142 ;  /* 0x0000008e8f0f723e */ /* 0x000fe200000000ff */
[----:B------:R-:W-:Y:S01]  /*e850*/  IMAD.U32 R29, RZ, RZ, UR9 ;  /* 0x00000009ff1d7e24 */ /* 0x000fe2000f8e00ff */
[----:B------:R-:W-:Y:S01]  /*e860*/  F2FP.F16.F32.PACK_AB R24, R145, R144 ;  /* 0x000000909118723e */ /* 0x000fe200000000ff */
[----:B------:R-:W-:Y:S01]  /*e870*/  ULDC.64 UR8, c[0x0][0xc08] ;  /* 0x0003020000087ab9 */ /* 0x000fe20000000a00 */
[----:B------:R-:W-:Y:S01]  /*e880*/  F2FP.F16.F32.PACK_AB R25, R147, R146 ;  /* 0x000000929319723e */ /* 0x000fe200000000ff */
[----:B------:R0:W-:Y:S01]  /*e890*/  STSM.16.M88.4 [R35], R12 ;  /* 0x0000000c23007844 */ /* 0x0001e20000000200 */
[----:B------:R-:W-:-:S02]  /*e8a0*/  F2FP.F16.F32.PACK_AB R26, R149, R148 ;  /* 0x00000094951a723e */ /* 0x000fc400000000ff */
[----:B------:R-:W-:Y:S02]  /*e8b0*/  F2FP.F16.F32.PACK_AB R27, R151, R150 ;  /* 0x00000096971b723e */ /* 0x000fe400000000ff */
[----:B------:R-:W-:-:S03]  /*e8c0*/  ISETP.NE.U32.AND P0, PT, RZ, UR10, PT ;  /* 0x0000000aff007c0c */ /* 0x000fc6000bf05070 */
[----:B------:R4:W-:Y:S01]  /*e8d0*/  STSM.16.M88.4 [R34], R24 ;  /* 0x0000001822007844 */ /* 0x0009e20000000200 */
[----:B------:R-:W-:Y:S01]  /*e8e0*/  BAR.SYNC.DEFER_BLOCKING 0x1, 0x100 ;  /* 0x0044000000007b1d */ /* 0x000fe20000010000 */
[----:B------:R-:W-:-:S13]  /*e8f0*/  ISETP.NE.AND.EX P0, PT, RZ, UR11, PT, P0 ;  /* 0x0000000bff007c0c */ /* 0x000fda000bf05300 */
[----:B------:R-:W4:Y:S01]  /*e900*/  @P0 LDG.E R30, desc[UR52][R28.64] ;  /* 0x000000341c1e0981 */ /* 0x000f22000c1e1900 */
[----:B------:R-:W-:Y:S01]  /*e910*/  UISETP.NE.U32.AND UP0, UPT, UR8, URZ, UPT ;  /* 0x0000003f0800728c */ /* 0x000fe2000bf05070 */
[----:B-1----:R-:W-:Y:S01]  /*e920*/  ISETP.NE.AND P1, PT, R45, 0x1, PT ;  /* 0x000000012d00780c */ /* 0x002fe20003f25270 */
[----:B------:R-:W-:Y:S02]  /*e930*/  ULDC UR4, c[0x0][0xa88] ;  /* 0x0002a20000047ab9 */ /* 0x000fe40000000800 */
[----:B------:R-:W-:Y:S01]  /*e940*/  UISETP.NE.AND.EX UP0, UPT, UR9, URZ, UPT, UP0 ;  /* 0x0000003f0900728c */ /* 0x000fe2000bf05300 */
[----:B------:R-:W-:Y:S01]  /*e950*/  IMAD.U32 R44, RZ, RZ, UR4 ;  /* 0x00000004ff2c7e24 */ /* 0x000fe2000f8e00ff */
[----:B------:R-:W-:-:S04]  /*e960*/  ULDC UR4, c[0x0][0xad4] ;  /* 0x0002b50000047ab9 */ /* 0x000fc80000000800 */
[----:B------:R-:W-:-:S04]  /*e970*/  PLOP3.LUT P4, PT, PT, PT, UP0, 0x80, 0x0 ;  /* 0x000000000000781c */ /* 0x000fc80003f8f008 */
[----:B---3--:R-:W1:Y:S01]  /*e980*/  @P1 LDC R6, c[0x0][0xbec] ;  /* 0x0002fb00ff061b82 */ /* 0x008e620000000800 */
[----:B------:R-:W-:Y:S02]  /*e990*/  @UP0 ULDC.64 UR8, c[0x0][0xc08] ;  /* 0x0003020000080ab9 */ /* 0x000fe40000000a00 */
[----:B------:R-:W-:Y:S02]  /*e9a0*/  @UP0 UIMAD.WIDE UR8, UR43, 0x4, UR8 ;  /* 0x000000042b0808a5 */ /* 0x000fe4000f8e0208 */
[----:B------:R-:W-:-:S03]  /*e9b0*/  UISETP.NE.AND UP0, UPT, UR45, URZ, UPT ;  /* 0x0000003f2d00728c */ /* 0x000fc6000bf05270 */
[----:B--2---:R-:W2:Y:S01]  /*e9c0*/  @P1 LDC R9, c[0x0][0xbf0] ;  /* 0x0002fc00ff091b82 */ /* 0x004ea20000000800 */
[----:B------:R-:W-:Y:S01]  /*e9d0*/  USEL UR4, UR45, UR4, UP0 ;  /* 0x000000042d047287 */ /* 0x000fe20008000000 */
[----:B------:R-:W-:Y:S01]  /*e9e0*/  IMAD.U32 R4, RZ, RZ, UR8 ;  /* 0x00000008ff047e24 */ /* 0x000fe2000f8e00ff */
[----:B------:R-:W-:Y:S01]  /*e9f0*/  UMOV UR19, 0x9b8 ;  /* 0x000009b800137882 */ /* 0x000fe20000000000 */
[----:B------:R-:W-:Y:S01]  /*ea00*/  IMAD.U32 R5, RZ, RZ, UR9 ;  /* 0x00000009ff057e24 */ /* 0x000fe2000f8e00ff */
[----:B------:R-:W-:Y:S02]  /*ea10*/  UISETP.GT.AND UP1, UPT, UR4, 0x1, UPT ;  /* 0x000000010400788c */ /* 0x000fe4000bf24270 */
[----:B------:R-:W-:Y:S02]  /*ea20*/  UISETP.NE.U32.AND UP0, UPT, UR10, URZ, UPT ;  /* 0x0000003f0a00728c */ /* 0x000fe4000bf05070 */
[----:B------:R-:W-:Y:S01]  /*ea30*/  USEL UR19, UR19, 0x978, UP1 ;  /* 0x0000097813137887 */ /* 0x000fe20008800000 */
[----:B0-----:R-:W-:Y:S01]  /*ea40*/  VIADD R13, R17, UR37 ;  /* 0x00000025110d7c36 */ /* 0x001fe20008000000 */
[----:B------:R-:W-:Y:S01]  /*ea50*/  UISETP.NE.AND.EX UP0, UPT, UR11, URZ, UPT, UP0 ;  /* 0x0000003f0b00728c */ /* 0x000fe2000bf05300 */
[----:B------:R1:W5:Y:S01]  /*ea60*/  @P4 LDG.E R44, desc[UR52][R4.64] ;  /* 0x00000034042c4981 */ /* 0x000362000c1e1900 */
[----:B------:R-:W-:Y:S01]  /*ea70*/  UMOV UR4, URZ ;  /* 0x0000003f00047c82 */ /* 0x000fe20008000000 */
[----:B------:R-:W-:Y:S01]  /*ea80*/  USHF.R.S32.HI UR10, URZ, 0x1f, UR43 ;  /* 0x0000001f3f0a7899 */ /* 0x000fe2000801142b */
[----:B------:R-:W-:Y:S01]  /*ea90*/  IMAD.MOV.U32 R7, RZ, RZ, R13 ;  /* 0x000000ffff077224 */ /* 0x000fe200078e000d */
[----:B------:R-:W-:-:S02]  /*eaa0*/  USEL UR8, UR43, URZ, !UP0 ;  /* 0x0000003f2b087287 */ /* 0x000fc4000c000000 */
[----:B------:R-:W-:Y:S02]  /*eab0*/  USEL UR9, UR39, URZ, UP1 ;  /* 0x0000003f27097287 */ /* 0x000fe40008800000 */
[----:B------:R-:W-:Y:S01]  /*eac0*/  USEL UR18, UR10, URZ, !UP0 ;  /* 0x0000003f0a127287 */ /* 0x000fe2000c000000 */
[----:B------:R-:W-:Y:S02]  /*ead0*/  ULDC.64 UR12, c[0x0][UR19+0x220] ;  /* 0x00008800130c7abb */ /* 0x000fe40008000a00 */
[----:B------:R-:W-:Y:S01]  /*eae0*/  ULDC.64 UR10, c[0x0][UR19+0x218] ;  /* 0x00008600130a7abb */ /* 0x000fe20008000a00 */
[----:B-1----:R-:W-:Y:S01]  /*eaf0*/  @P1 IMAD.HI.U32 R4, R13, R6, RZ ;  /* 0x000000060d041227 */ /* 0x002fe200078e00ff */
[----:B------:R-:W-:Y:S01]  /*eb00*/  ULDC.64 UR14, c[0x0][UR19+0x228] ;  /* 0x00008a00130e7abb */ /* 0x000fe20008000a00 */
[----:B------:R-:W-:Y:S02]  /*eb10*/  UIMAD UR13, UR13, UR8, URZ ;  /* 0x000000080d0d72a4 */ /* 0x000fe4000f8e023f */
[----:B------:R-:W-:Y:S01]  /*eb20*/  UIMAD.WIDE.U32 UR16, UR10, UR42, URZ ;  /* 0x0000002a0a1072a5 */ /* 0x000fe2000f8e003f */
[----:B--2---:R-:W-:Y:S01]  /*eb30*/  @P1 SHF.R.U32.HI R7, RZ, R9, R4 ;  /* 0x00000009ff071219 */ /* 0x004fe20000011604 */
[----:B------:R-:W-:-:S02]  /*eb40*/  UIMAD UR20, UR11, UR42, URZ ;  /* 0x0000002a0b1472a4 */ /* 0x000fc4000f8e023f */
[----:B------:R-:W-:Y:S02]  /*eb50*/  UIMAD.WIDE.U32 UR10, UR12, UR8, URZ ;  /* 0x000000080c0a72a5 */ /* 0x000fe4000f8e003f */
[----:B------:R-:W-:Y:S01]  /*eb60*/  UIMAD.WIDE.U32 UR22, UR14, UR9, URZ ;  /* 0x000000090e1672a5 */ /* 0x000fe2000f8e003f */
[----:B------:R-:W-:Y:S01]  /*eb70*/  IMAD.MOV R6, RZ, RZ, -R7 ;  /* 0x000000ffff067224 */ /* 0x000fe200078e0a07 */
[----:B------:R-:W-:Y:S02]  /*eb80*/  UIMAD UR9, UR15, UR9, URZ ;  /* 0x000000090f0972a4 */ /* 0x000fe4000f8e023f */
[----:B------:R-:W-:Y:S01]  /*eb90*/  UIMAD UR13, UR12, UR18, UR13 ;  /* 0x000000120c0d72a4 */ /* 0x000fe2000f8e020d */
[----:B------:R-:W-:Y:S01]  /*eba0*/  IMAD R9, R45, R6, R13 ;  /* 0x000000062d097224 */ /* 0x000fe200078e020d */
[----:B------:R-:W-:Y:S01]  /*ebb0*/  UIADD3 UR20, UR17, UR20, URZ ;  /* 0x0000001411147290 */ /* 0x000fe2000fffe03f */
[----:B------:R-:W-:Y:S02]  /*ebc0*/  IMAD.U32 R4, RZ, RZ, UR22 ;  /* 0x00000016ff047e24 */ /* 0x000fe4000f8e00ff */
[----:B------:R-:W-:Y:S01]  /*ebd0*/  IMAD.U32 R5, RZ, RZ, UR23 ;  /* 0x00000017ff057e24 */ /* 0x000fe2000f8e00ff */
[----:B------:R-:W-:-:S02]  /*ebe0*/  SHF.R.S32.HI R5, RZ, 0x1f, R7 ;  /* 0x0000001fff057819 */ /* 0x000fc40000011407 */
[----:B------:R-:W-:Y:S02]  /*ebf0*/  SHF.R.S32.HI R6, RZ, 0x1f, R9 ;  /* 0x0000001fff067819 */ /* 0x000fe40000011409 */
[----:B----4-:R-:W-:-:S13]  /*ec00*/  @P0 R2UR UR4, R30 ;  /* 0x000000001e0402ca */ /* 0x010fda00000e0000 */
[----:B------:R-:W-:Y:S02]  /*ec10*/  UIADD3 UR16, UP0, UP2, UR10, UR16, UR4 ;  /* 0x000000100a107290 */ /* 0x000fe4000fa1e004 */
[----:B------:R-:W-:Y:S02]  /*ec20*/  UIADD3 UR10, UR23, UR9, URZ ;  /* 0x00000009170a7290 */ /* 0x000fe4000fffe03f */
[----:B------:R-:W-:Y:S02]  /*ec30*/  UIADD3 UR9, UR11, UR13, URZ ;  /* 0x0000000d0b097290 */ /* 0x000fe4000fffe03f */
[----:B------:R-:W-:Y:S01]  /*ec40*/  USHF.R.S32.HI UR14, URZ, 0x1f, UR4 ;  /* 0x0000001f3f0e7899 */ /* 0x000fe20008011404 */
[----:B------:R-:W-:Y:S01]  /*ec50*/  IADD3 R4, P2, P3, R7, UR16, R4 ;  /* 0x0000001007047c10 */ /* 0x000fe2000fb5e004 */
[----:B------:R-:W-:Y:S01]  /*ec60*/  IMAD.U32 R8, RZ, RZ, UR10 ;  /* 0x0000000aff087e24 */ /* 0x000fe2000f8e00ff */
[----:B------:R-:W-:Y:S01]  /*ec70*/  ULDC.64 UR10, c[0x0][UR19+0x210] ;  /* 0x00008400130a7abb */ /* 0x000fe20008000a00 */
[----:B------:R-:W-:Y:S01]  /*ec80*/  UIADD3.X UR9, UR9, UR20, UR14, UP0, UP2 ;  /* 0x0000001409097290 */ /* 0x000fe200087e440e */
[----:B------:R-:W-:Y:S01]  /*ec90*/  IMAD R7, R9, UR11, RZ ;  /* 0x0000000b09077c24 */ /* 0x000fe2000f8e02ff */
[----:B------:R-:W-:Y:S01]  /*eca0*/  ULDC.64 UR12, c[0x0][0xba8] ;  /* 0x0002ea00000c7ab9 */ /* 0x000fe20000000a00 */
[----:B------:R-:W-:Y:S01]  /*ecb0*/  @!UP1 ULDC UR12, c[0x0][0xb50] ;  /* 0x0002d400000c9ab9 */ /* 0x000fe20000000800 */
[----:B------:R-:W-:Y:S01]  /*ecc0*/  @!UP1 ULDC UR13, c[0x0][0xb54] ;  /* 0x0002d500000d9ab9 */ /* 0x000fe20000000800 */
[----:B------:R-:W-:Y:S01]  /*ecd0*/  IMAD R7, R6, UR10, R7 ;  /* 0x0000000a06077c24 */ /* 0x000fe2000f8e0207 */
[----:B------:R-:W-:-:S03]  /*ece0*/  IADD3.X R5, R5, UR9, R8, P2, P3 ;  /* 0x0000000905057c10 */ /* 0x000fc600097e6408 */
[----:B------:R-:W-:-:S04]  /*ecf0*/  IMAD.WIDE.U32 R4, R9, UR10, R4 ;  /* 0x0000000a09047c25 */ /* 0x000fc8000f8e0004 */
[----:B------:R-:W-:Y:S01]  /*ed00*/  IMAD.IADD R5, R5, 0x1, R7 ;  /* 0x0000000105057824 */ /* 0x000fe200078e0207 */
[----:B------:R-:W-:-:S04]  /*ed10*/  LEA R8, P2, R4, UR12, 0x2 ;  /* 0x0000000c04087c11 */ /* 0x000fc8000f8410ff */
[----:B------:R-:W-:Y:S01]  /*ed20*/  LEA.HI.X R9, R4, UR13, R5, 0x2, P2 ;  /* 0x0000000d04097c11 */ /* 0x000fe200090f1405 */
[----:B------:R-:W-:Y:S08]  /*ed30*/  @P4 BRA `(.L_x_7505) ;  /* 0x0000000000104947 */ /* 0x000ff00003800000 */
[----:B------:R-:W-:Y:S05]  /*ed40*/  @!P0 BRA `(.L_x_7505) ;  /* 0x00000000000c8947 */ /* 0x000fea0003800000 */
[----:B------:R-:W2:Y:S04]  /*ed50*/  LDG.E R5, desc[UR52][R28.64] ;  /* 0x000000341c057981 */ /* 0x000ea8000c1e1900 */
[----:B-----5:R-:W2:Y:S02]  /*ed60*/  LDG.E R44, desc[UR52][R28.64+0x4] ;  /* 0x000004341c2c7981 */ /* 0x020ea4000c1e1900 */
[----:B--2---:R-:W-:-:S07]  /*ed70*/  IMAD.IADD R44, R44, 0x1, -R5 ;  /* 0x000000012c2c7824 */ /* 0x004fce00078e0a05 */
.L_x_7505:
[----:B------:R-:W-:Y:S01]  /*ed80*/  SHFL.IDX PT, R4, R8, RZ, 0x1c1f ;  /* 0x001c1fff08047589 */ /* 0x000fe200000e0000 */
[----:B------:R-:W-:Y:S01]  /*ed90*/  VIADD R11, R217, UR37 ;  /* 0x00000025d90b7c36 */ /* 0x000fe20008000000 */
[----:B------:R-:W-:Y:S01]  /*eda0*/  LOP3.LUT P0, RZ, R199, 0x3, RZ, 0xc0, !PT ;  /* 0x00000003c7ff7812 */ /* 0x000fe2000780c0ff */
[----:B-----5:R-:W-:Y:S01]  /*edb0*/  IMAD R44, R44, R45, RZ ;  /* 0x0000002d2c2c7224 */ /* 0x020fe200078e02ff */
[----:B------:R-:W0:Y:S01]  /*edc0*/  SHFL.IDX PT, R5, R9, RZ, 0x1c1f ;  /* 0x001c1fff09057589 */ /* 0x000e2200000e0000 */
[----:B------:R-:W-:-:S03]  /*edd0*/  VIADD R25, R11, 0x8 ;  /* 0x000000080b197836 */ /* 0x000fc60000000000 */
[----:B------:R-:W-:Y:S01]  /*ede0*/  SHFL.IDX PT, R6, R8, 0x1, 0x1c1f ;  /* 0x003c1f0008067f89 */ /* 0x000fe200000e0000 */
[-C--:B------:R-:W-:Y:S02]  /*edf0*/  ISETP.GE.OR P2, PT, R11, R44.reuse, P0 ;  /* 0x0000002c0b00720c */ /* 0x080fe40000746670 */
[----:B------:R-:W-:Y:S01]  /*ee00*/  ISETP.GE.OR P0, PT, R25, R44, P0 ;  /* 0x0000002c1900720c */ /* 0x000fe20000706670 */
[----:B------:R-:W1:Y:S10]  /*ee10*/  SHFL.IDX PT, R7, R9, 0x1, 0x1c1f ;  /* 0x003c1f0009077f89 */ /* 0x000e7400000e0000 */
[----:B0-----:R0:W-:Y:S04]  /*ee20*/  @!P2 ST.E desc[UR52][R4.64], R21 ;  /* 0x000000150400a985 */ /* 0x0011e8000c101934 */
[----:B-1----:R0:W-:Y:S01]  /*ee30*/  @!P0 ST.E desc[UR52][R6.64], R20 ;  /* 0x0000001406008985 */ /* 0x0021e2000c101934 */
[----:B------:R-:W-:-:S13]  /*ee40*/  PLOP3.LUT P0, PT, PT, PT, UP1, 0x80, 0x0 ;  /* 0x000000000000781c */ /* 0x000fda0003f0f018 */
[----:B0-----:R-:W-:Y:S05]  /*ee50*/  @P0 BRA `(.L_x_7506) ;  /* 0x00000008008c0947 */ /* 0x001fea0003800000 */
[----:B------:R-:W-:Y:S01]  /*ee60*/  IMAD R3, R198, 0x40, R18 ;  /* 0x00000040c6037824 */ /* 0x000fe200078e0212 */
[----:B------:R-:W0:Y:S01]  /*ee70*/  @P1 LDC R20, c[0x0][0xbec] ;  /* 0x0002fb00ff141b82 */ /* 0x000e220000000800 */
[----:B------:R-:W-:Y:S02]  /*ee80*/  ULDC.64 UR12, c[0x0][0xaa0] ;  /* 0x0002a800000c7ab9 */ /* 0x000fe40000000a00 */
[----:B------:R-:W-:-:S03]  /*ee90*/  IMAD.WIDE R32, R3, 0x2, R32 ;  /* 0x0000000203207825 */ /* 0x000fc600078e0220 */
[C---:B------:R-:W-:Y:S01]  /*eea0*/  IADD3 R9, P6, R32.reuse, 0x1000, RZ ;  /* 0x0000100020097810 */ /* 0x040fe20007fde0ff */
[----:B------:R-:W-:Y:S01]  /*eeb0*/  UIMAD UR9, UR14, UR12, URZ ;  /* 0x0000000c0e0972a4 */ /* 0x000fe2000f8e023f */
[C---:B------:R-:W-:Y:S02]  /*eec0*/  IADD3 R13, P5, R32.reuse, 0x2000, RZ ;  /* 0x00002000200d7810 */ /* 0x040fe40007fbe0ff */
[----:B------:R-:W-:Y:S01]  /*eed0*/  LOP3.LUT R8, R9, 0x380, RZ, 0xc0, !PT ;  /* 0x0000038009087812 */ /* 0x000fe200078ec0ff */
[----:B------:R-:W-:Y:S01]  /*eee0*/  UIMAD.WIDE.U32 UR10, UR4, UR12, URZ ;  /* 0x0000000c040a72a5 */ /* 0x000fe2000f8e003f */
[----:B------:R-:W-:Y:S02]  /*eef0*/  IADD3 R25, P4, R32, 0x3000, RZ ;  /* 0x0000300020197810 */ /* 0x000fe40007f9e0ff */
[----:B------:R-:W-:Y:S01]  /*ef00*/  SHF.R.U64 R8, R8, 0x3, RZ ;  /* 0x0000000308087819 */ /* 0x000fe200000012ff */
[----:B------:R-:W-:Y:S01]  /*ef10*/  UIMAD UR9, UR4, UR13, UR9 ;  /* 0x0000000d040972a4 */ /* 0x000fe2000f8e0209 */
[----:B------:R-:W-:-:S02]  /*ef20*/  IADD3 R29, P3, R32, 0x4000, RZ ;  /* 0x00004000201d7810 */ /* 0x000fc40007f7e0ff */
[----:B------:R-:W-:Y:S01]  /*ef30*/  LOP3.LUT R8, R8, R9, RZ, 0x3c, !PT ;  /* 0x0000000908087212 */ /* 0x000fe200078e3cff */
[--C-:B------:R-:W-:Y:S01]  /*ef40*/  IMAD.X R9, RZ, RZ, R33.reuse, P6 ;  /* 0x000000ffff097224 */ /* 0x100fe200030e0621 */
[C---:B------:R-:W-:Y:S01]  /*ef50*/  IADD3 R3, P6, R32.reuse, 0x7000, RZ ;  /* 0x0000700020037810 */ /* 0x040fe20007fde0ff */
[----:B------:R-:W-:Y:S01]  /*ef60*/  UIADD3 UR11, UR11, UR9, URZ ;  /* 0x000000090b0b7290 */ /* 0x000fe2000fffe03f */
[C---:B------:R-:W-:Y:S01]  /*ef70*/  IADD3 R35, P2, R32.reuse, 0x5000, RZ ;  /* 0x0000500020237810 */ /* 0x040fe20007f5e0ff */
[----:B------:R-:W-:Y:S01]  /*ef80*/  ULDC.64 UR12, c[0x0][0xae8] ;  /* 0x0002ba00000c7ab9 */ /* 0x000fe20000000a00 */
[----:B------:R-:W-:Y:S01]  /*ef90*/  LOP3.LUT R2, R3, 0x380, RZ, 0xc0, !PT ;  /* 0x0000038003027812 */ /* 0x000fe200078ec0ff */
[----:B------:R-:W-:Y:S01]  /*efa0*/  USHF.R.S32.HI UR4, URZ, 0x1f, UR8 ;  /* 0x0000001f3f047899 */ /* 0x000fe20008011408 */
[----:B------:R-:W-:Y:S01]  /*efb0*/  IADD3 R37, P0, R32, 0x6000, RZ ;  /* 0x0000600020257810 */ /* 0x000fe20007f1e0ff */
[----:B------:R-:W-:Y:S01]  /*efc0*/  IMAD.X R41, RZ, RZ, R33, P6 ;  /* 0x000000ffff297224 */ /* 0x000fe200030e0621 */
[----:B------:R-:W-:Y:S01]  /*efd0*/  SHF.R.U64 R2, R2, 0x3, RZ ;  /* 0x0000000302027819 */ /* 0x000fe200000012ff */
[----:B------:R-:W-:Y:S01]  /*efe0*/  UIMAD.WIDE.U32 UR10, UR42, UR12, UR10 ;  /* 0x0000000c2a0a72a5 */ /* 0x000fe2000f8e000a */
[----:B------:R-:W-:Y:S01]  /*eff0*/  LOP3.LUT R12, R13, 0x380, RZ, 0xc0, !PT ;  /* 0x000003800d0c7812 */ /* 0x000fe200078ec0ff */
[----:B------:R-:W5:Y:S01]  /*f000*/  LD.E.128 R8, desc[UR52][R8.64] ;  /* 0x0000003408087980 */ /* 0x000f62000c101d00 */
[----:B------:R-:W-:-:S02]  /*f010*/  LOP3.LUT R40, R2, R3, RZ, 0x3c, !PT ;  /* 0x0000000302287212 */ /* 0x000fc400078e3cff */
[----:B------:R-:W1:Y:S01]  /*f020*/  @P1 LDC R3, c[0x0][0xbf0] ;  /* 0x0002fc00ff031b82 */ /* 0x000e620000000800 */
[----:B------:R-:W-:Y:S01]  /*f030*/  IMAD R2, R22, 0x20, R198 ;  /* 0x0000002016027824 */ /* 0x000fe200078e02c6 */
[----:B------:R-:W-:Y:S01]  /*f040*/  UIMAD UR11, UR42, UR13, UR11 ;  /* 0x0000000d2a0b72a4 */ /* 0x000fe2000f8e020b */
[----:B------:R-:W-:Y:S01]  /*f050*/  LOP3.LUT R24, R25, 0x380, RZ, 0xc0, !PT ;  /* 0x0000038019187812 */ /* 0x000fe200078ec0ff */
[----:B------:R-:W5:Y:S01]  /*f060*/  LD.E.128 R40, desc[UR52][R40.64] ;  /* 0x0000003428287980 */ /* 0x000f62000c101d00 */
[----:B------:R-:W-:Y:S01]  /*f070*/  VIADD R47, R2, UR37 ;  /* 0x00000025022f7c36 */ /* 0x000fe20008000000 */
[----:B------:R-:W-:Y:S01]  /*f080*/  ULDC.64 UR12, c[0x0][0xaf0] ;  /* 0x0002bc00000c7ab9 */ /* 0x000fe20000000a00 */
[----:B------:R-:W-:Y:S01]  /*f090*/  LOP3.LUT R28, R29, 0x380, RZ, 0xc0, !PT ;  /* 0x000003801d1c7812 */ /* 0x000fe200078ec0ff */
[----:B------:R-:W-:Y:S01]  /*f0a0*/  UIMAD UR4, UR4, UR12, URZ ;  /* 0x0000000c040472a4 */ /* 0x000fe2000f8e023f */
[----:B0-----:R-:W-:Y:S01]  /*f0b0*/  @P1 IMAD.HI.U32 R2, R47, R20, RZ ;  /* 0x000000142f021227 */ /* 0x001fe200078e00ff */
[----:B------:R-:W-:-:S02]  /*f0c0*/  LOP3.LUT R34, R35, 0x380, RZ, 0xc0, !PT ;  /* 0x0000038023227812 */ /* 0x000fc400078ec0ff */
[----:B------:R-:W-:Y:S02]  /*f0d0*/  LOP3.LUT R36, R37, 0x380, RZ, 0xc0, !PT ;  /* 0x0000038025247812 */ /* 0x000fe400078ec0ff */
[----:B------:R-:W-:Y:S01]  /*f0e0*/  LOP3.LUT R5, R32, 0x380, RZ, 0xc0, !PT ;  /* 0x0000038020057812 */ /* 0x000fe200078ec0ff */
[----:B------:R-:W-:Y:S01]  /*f0f0*/  IMAD.MOV.U32 R21, RZ, RZ, R47 ;  /* 0x000000ffff157224 */ /* 0x000fe200078e002f */
[----:B------:R-:W-:Y:S01]  /*f100*/  SHF.R.U64 R12, R12, 0x3, RZ ;  /* 0x000000030c0c7819 */ /* 0x000fe200000012ff */
[----:B------:R-:W-:Y:S01]  /*f110*/  UIMAD UR4, UR8, UR13, UR4 ;  /* 0x0000000d080472a4 */ /* 0x000fe2000f8e0204 */
[----:B------:R-:W-:Y:S01]  /*f120*/  SHF.R.U64 R24, R24, 0x3, RZ ;  /* 0x0000000318187819 */ /* 0x000fe200000012ff */
[----:B------:R-:W-:Y:S01]  /*f130*/  UIMAD.WIDE.U32 UR8, UR8, UR12, UR10 ;  /* 0x0000000c080872a5 */ /* 0x000fe2000f8e000a */
[----:B------:R-:W-:Y:S02]  /*f140*/  SHF.R.U64 R28, R28, 0x3, RZ ;  /* 0x000000031c1c7819 */ /* 0x000fe400000012ff */
[----:B------:R-:W-:-:S02]  /*f150*/  SHF.R.U64 R34, R34, 0x3, RZ ;  /* 0x0000000322227819 */ /* 0x000fc400000012ff */
[----:B------:R-:W-:Y:S02]  /*f160*/  SHF.R.U64 R36, R36, 0x3, RZ ;  /* 0x0000000324247819 */ /* 0x000fe400000012ff */
[----:B------:R-:W-:Y:S02]  /*f170*/  SHF.R.U64 R5, R5, 0x3, RZ ;  /* 0x0000000305057819 */ /* 0x000fe400000012ff */
[----:B-1----:R-:W-:Y:S01]  /*f180*/  @P1 SHF.R.U32.HI R21, RZ, R3, R2 ;  /* 0x00000003ff151219 */ /* 0x002fe20000011602 */
[----:B------:R-:W-:Y:S01]  /*f190*/  UIADD3 UR4, UR9, UR4, URZ ;  /* 0x0000000409047290 */ /* 0x000fe2000fffe03f */
        /* <DEDUP_REMOVED lines=11> */
[----:B------:R-:W-:Y:S01]  /*f250*/  IMAD.MOV.U32 R5, RZ, RZ, R33 ;  /* 0x000000ffff057224 */ /* 0x000fe200078e0021 */
[--C-:B------:R-:W-:Y:S01]  /*f260*/  SHF.R.S32.HI R20, RZ, 0x1f, R21.reuse ;  /* 0x0000001fff147819 */ /* 0x100fe20000011415 */
[----:B------:R-:W-:Y:S01]  /*f270*/  IMAD.MOV R46, RZ, RZ, -R21 ;  /* 0x000000ffff2e7224 */ /* 0x000fe200078e0a15 */
[----:B------:R-:W-:Y:S01]  /*f280*/  ULDC.64 UR10, c[0x0][0xae0] ;  /* 0x0002b800000a7ab9 */ /* 0x000fe20000000a00 */
[----:B------:R-:W-:Y:S01]  /*f290*/  IMAD.U32 R3, RZ, RZ, UR9 ;  /* 0x00000009ff037e24 */ /* 0x000fe2000f8e00ff */
[----:B------:R-:W5:Y:S01]  /*f2a0*/  LD.E.128 R12, desc[UR52][R12.64] ;  /* 0x000000340c0c7980 */ /* 0x000f62000c101d00 */
[----:B------:R-:W-:-:S02]  /*f2b0*/  IMAD R20, R20, UR10, RZ ;  /* 0x0000000a14147c24 */ /* 0x000fc4000f8e02ff */
[----:B------:R-:W-:Y:S01]  /*f2c0*/  IMAD R45, R45, R46, R47 ;  /* 0x0000002e2d2d7224 */ /* 0x000fe200078e022f */
[----:B------:R-:W5:Y:S01]  /*f2d0*/  LD.E.128 R4, desc[UR52][R4.64] ;  /* 0x0000003404047980 */ /* 0x000f62000c101d00 */
[----:B------:R-:W-:Y:S01]  /*f2e0*/  IMAD.U32 R2, RZ, RZ, UR8 ;  /* 0x00000008ff027e24 */ /* 0x000fe2000f8e00ff */
[----:B------:R-:W-:Y:S01]  /*f2f0*/  ULDC.64 UR8, c[0x0][0xad8] ;  /* 0x0002b60000087ab9 */ /* 0x000fe20000000a00 */
[----:B------:R-:W-:Y:S01]  /*f300*/  IMAD.U32 R3, RZ, RZ, UR4 ;  /* 0x00000004ff037e24 */ /* 0x000fe2000f8e00ff */
[----:B------:R-:W5:Y:S01]  /*f310*/  LD.E.128 R24, desc[UR52][R24.64] ;  /* 0x0000003418187980 */ /* 0x000f62000c101d00 */
[----:B------:R-:W-:-:S03]  /*f320*/  IMAD R47, R21, UR11, R20 ;  /* 0x0000000b152f7c24 */ /* 0x000fc6000f8e0214 */
[----:B------:R-:W5:Y:S01]  /*f330*/  LD.E.128 R28, desc[UR52][R28.64] ;  /* 0x000000341c1c7980 */ /* 0x000f62000c101d00 */
[----:B------:R-:W-:-:S03]  /*f340*/  SHF.R.S32.HI R20, RZ, 0x1f, R45 ;  /* 0x0000001fff147819 */ /* 0x000fc6000001142d */
[----:B------:R-:W5:Y:S04]  /*f350*/  LD.E.128 R32, desc[UR52][R34.64] ;  /* 0x0000003422207980 */ /* 0x000f68000c101d00 */
[----:B------:R-:W5:Y:S01]  /*f360*/  LD.E.128 R36, desc[UR52][R36.64] ;  /* 0x0000003424247980 */ /* 0x000f62000c101d00 */
[----:B------:R-:W-:Y:S01]  /*f370*/  IMAD.WIDE.U32 R2, R21, UR10, R2 ;  /* 0x0000000a15027c25 */ /* 0x000fe2000f8e0002 */
[----:B------:R-:W-:Y:S01]  /*f380*/  @!PT LDS RZ, [RZ] ;  /* 0x00000000fffff984 */ /* 0x000fe20000000800 */
[----:B------:R-:W-:Y:S01]  /*f390*/  @!PT LDS RZ, [RZ] ;  /* 0x00000000fffff984 */ /* 0x000fe20000000800 */
[----:B------:R-:W-:Y:S01]  /*f3a0*/  @!PT LDS RZ, [RZ] ;  /* 0x00000000fffff984 */ /* 0x000fe20000000800 */
[----:B------:R-:W-:Y:S01]  /*f3b0*/  @!PT LDS RZ, [RZ] ;  /* 0x00000000fffff984 */ /* 0x000fe20000000800 */
[----:B------:R0:W-:Y:S06]  /*f3c0*/  MEMBAR.ALL.CTA ;  /* 0x0000000000007992 */ /* 0x0001ec0000008000 */
[----:B0-----:R-:W0:Y:S01]  /*f3d0*/  FENCE.VIEW.ASYNC.S ;  /* 0x00000000000073c6 */ /* 0x001e220000000000 */
[----:B------:R-:W-:-:S02]  /*f3e0*/  IMAD.IADD R3, R3, 0x1, R47 ;  /* 0x0000000103037824 */ /* 0x000fc400078e022f */
[----:B------:R-:W-:Y:S02]  /*f3f0*/  IMAD R20, R20, UR8, RZ ;  /* 0x0000000814147c24 */ /* 0x000fe4000f8e02ff */
[----:B------:R-:W-:Y:S02]  /*f400*/  VIADD R49, R198, UR37 ;  /* 0x00000025c6317c36 */ /* 0x000fe40008000000 */
[C---:B------:R-:W-:Y:S02]  /*f410*/  IMAD R47, R45.reuse, UR9, R20 ;  /* 0x000000092d2f7c24 */ /* 0x040fe4000f8e0214 */
[----:B------:R-:W-:Y:S01]  /*f420*/  IMAD.WIDE.U32 R2, R45, UR8, R2 ;  /* 0x000000082d027c25 */ /* 0x000fe2000f8e0002 */
[----:B------:R-:W-:Y:S01]  /*f430*/  ISETP.GE.AND P2, PT, R49, R44, PT ;  /* 0x0000002c3100720c */ /* 0x000fe20003f46270 */
[----:B------:R-:W-:Y:S02]  /*f440*/  ULDC.64 UR8, c[0x0][0xa80] ;  /* 0x0002a00000087ab9 */ /* 0x000fe40000000a00 */
[----:B------:R-:W-:Y:S01]  /*f450*/  VIADD R0, R0, 0x28820 ;  /* 0x0002882000007836 */ /* 0x000fe20000000000 */
[----:B------:R-:W-:Y:S01]  /*f460*/  LEA R45, P3, R2, UR8, 0x1 ;  /* 0x00000008022d7c11 */ /* 0x000fe2000f8608ff */
[----:B------:R-:W-:-:S02]  /*f470*/  IMAD.IADD R3, R3, 0x1, R47 ;  /* 0x0000000103037824 */ /* 0x000fc400078e022f */
[----:B------:R-:W-:Y:S01]  /*f480*/  VIADD R21, R49, 0x20 ;  /* 0x0000002031157836 */ /* 0x000fe20000000000 */
[----:B------:R-:W-:Y:S02]  /*f490*/  PRMT R0, RZ, 0x654, R0 ;  /* 0x00000654ff007816 */ /* 0x000fe40000000000 */
[----:B------:R-:W-:Y:S02]  /*f4a0*/  LEA.HI.X R46, R2, UR9, R3, 0x1, P3 ;  /* 0x00000009022e7c11 */ /* 0x000fe400098f0c03 */
[-C--:B------:R-:W-:Y:S01]  /*f4b0*/  ISETP.GE.AND P0, PT, R21, R44.reuse, PT ;  /* 0x0000002c1500720c */ /* 0x080fe20003f06270 */
[----:B------:R-:W-:Y:S01]  /*f4c0*/  VIADD R21, R49, 0x40 ;  /* 0x0000004031157836 */ /* 0x000fe20000000000 */
[----:B0-----:R0:W-:Y:S01]  /*f4d0*/  SYNCS.ARRIVE.TRANS64.RED.A1T0 RZ, [R0+URZ], RZ ;  /* 0x000000ff00ff79a7 */ /* 0x0011e2000810043f */
[----:B------:R1:W2:Y:S01]  /*f4e0*/  SHFL.IDX PT, R20, R45, RZ, 0x181f ;  /* 0x00181fff2d147589 */ /* 0x0002a200000e0000 */
[----:B------:R-:W-:Y:S02]  /*f4f0*/  BSSY B1, `(.L_x_7507) ;  /* 0x000000d000017945 */ /* 0x000fe40003800000 */
[----:B------:R-:W-:Y:S01]  /*f500*/  ISETP.GE.AND P1, PT, R21, R44, PT ;  /* 0x0000002c1500720c */ /* 0x000fe20003f26270 */
[----:B0-----:R1:W0:Y:S01]  /*f510*/  SHFL.IDX PT, R0, R46, RZ, 0x181f ;  /* 0x00181fff2e007589 */ /* 0x00122200000e0000 */
[----:B------:R-:W-:Y:S11]  /*f520*/  @P2 BRA `(.L_x_7508) ;  /* 0x0000000000242947 */ /* 0x000ff60003800000 */
[----:B------:R-:W-:Y:S02]  /*f530*/  ULDC UR4, c[0x0][0xac8] ;  /* 0x0002b20000047ab9 */ /* 0x000fe40000000800 */
[----:B------:R-:W-:Y:S02]  /*f540*/  ISETP.GE.AND P2, PT, R18, UR4, PT ;  /* 0x0000000412007c0c */ /* 0x000fe4000bf46270 */
[----:B------:R-:W-:-:S11]  /*f550*/  ISETP.GE.AND P3, PT, R19, UR4, PT ;  /* 0x0000000413007c0c */ /* 0x000fd6000bf66270 */
[CC--:B--2---:R-:W-:Y:S02]  /*f560*/  @!P2 LEA R2, P4, R18.reuse, R20.reuse, 0x1 ;  /* 0x000000141202a211 */ /* 0x0c4fe400078808ff */
[C---:B------:R-:W-:Y:S02]  /*f570*/  @!P3 LEA R20, P5, R19.reuse, R20, 0x1 ;  /* 0x000000141314b211 */ /* 0x040fe400078a08ff */
[-C--:B0-----:R-:W-:Y:S02]  /*f580*/  @!P2 LEA.HI.X R3, R18, R0.reuse, R220, 0x1, P4 ;  /* 0x000000001203a211 */ /* 0x081fe400020f0cdc */
[----:B------:R-:W-:-:S03]  /*f590*/  @!P3 LEA.HI.X R21, R19, R0, R219, 0x1, P5 ;  /* 0x000000001315b211 */ /* 0x000fc600028f0cdb */
[----:B-----5:R3:W-:Y:S04]  /*f5a0*/  @!P2 ST.E.128 desc[UR52][R2.64], R4 ;  /* 0x000000040200a985 */ /* 0x0207e8000c101d34 */
[----:B------:R3:W-:Y:S02]  /*f5b0*/  @!P3 ST.E.128 desc[UR52][R20.64], R28 ;  /* 0x0000001c1400b985 */ /* 0x0007e4000c101d34 */
.L_x_7508:
[----:B------:R-:W-:Y:S05]  /*f5c0*/  BSYNC B1 ;  /* 0x0000000000017941 */ /* 0x000fea0003800000 */
.L_x_7507:
[----:B0-----:R0:W4:Y:S01]  /*f5d0*/  SHFL.IDX PT, R0, R46, 0x1, 0x181f ;  /* 0x00381f002e007f89 */ /* 0x00112200000e0000 */
[----:B------:R-:W-:Y:S03]  /*f5e0*/  BSSY B1, `(.L_x_7509) ;  /* 0x000000c000017945 */ /* 0x000fe60003800000 */
[----:B---3-5:R0:W3:Y:S01]  /*f5f0*/  SHFL.IDX PT, R4, R45, 0x1, 0x181f ;  /* 0x00381f002d047f89 */ /* 0x0280e200000e0000 */
[----:B------:R-:W-:Y:S05]  /*f600*/  @P0 BRA `(.L_x_7510) ;  /* 0x0000000000240947 */ /* 0x000fea0003800000 */
[----:B------:R-:W-:Y:S02]  /*f610*/  ULDC UR4, c[0x0][0xac8] ;  /* 0x0002b20000047ab9 */ /* 0x000fe40000000800 */
        /* <DEDUP_REMOVED lines=8> */
.L_x_7510:
[----:B------:R-:W-:Y:S05]  /*f6a0*/  BSYNC B1 ;  /* 0x0000000000017941 */ /* 0x000fea0003800000 */
.L_x_7509:
[----:B----4-:R4:W0:Y:S01]  /*f6b0*/  SHFL.IDX PT, R0, R46, 0x2, 0x181f ;  /* 0x00581f002e007f89 */ /* 0x01082200000e0000 */
[----:B------:R-:W-:Y:S03]  /*f6c0*/  BSSY B1, `(.L_x_7511) ;  /* 0x000000c000017945 */ /* 0x000fe60003800000 */
[----:B---3--:R4:W3:Y:S01]  /*f6d0*/  SHFL.IDX PT, R4, R45, 0x2, 0x181f ;  /* 0x00581f002d047f89 */ /* 0x0088e200000e0000 */
[----:B------:R-:W-:Y:S05]  /*f6e0*/  @P1 BRA `(.L_x_7512) ;  /* 0x0000000000241947 */ /* 0x000fea0003800000 */
[----:B------:R-:W-:Y:S02]  /*f6f0*/  ULDC UR4, c[0x0][0xac8] ;  /* 0x0002b20000047ab9 */ /* 0x000fe40000000800 */
        /* <DEDUP_REMOVED lines=8> */
.L_x_7512:
[----:B------:R-:W-:Y:S05]  /*f780*/  BSYNC B1 ;  /* 0x0000000000017941 */ /* 0x000fea0003800000 */
.L_x_7511:
[----:B0-----:R-:W-:Y:S01]  /*f790*/  VIADD R3, R49, 0x60 ;  /* 0x0000006031037836 */ /* 0x001fe20000000000 */
[----:B-1--4-:R-:W0:Y:S04]  /*f7a0*/  SHFL.IDX PT, R46, R46, 0x3, 0x181f ;  /* 0x00781f002e2e7f89 */ /* 0x012e2800000e0000 */
[----:B------:R-:W-:Y:S01]  /*f7b0*/  ISETP.GE.AND P0, PT, R3, R44, PT ;  /* 0x0000002c0300720c */ /* 0x000fe20003f06270 */
[----:B------:R-:W1:-:S12]  /*f7c0*/  SHFL.IDX PT, R45, R45, 0x3, 0x181f ;  /* 0x00781f002d2d7f89 */ /* 0x000e5800000e0000 */
[----:B------:R-:W-:Y:S05]  /*f7d0*/  @P0 BRA `(.L_x_7513) ;  /* 0x0000001800300947 */ /* 0x000fea0003800000 */
[----:B------:R-:W-:Y:S02]  /*f7e0*/  ULDC UR4, c[0x0][0xac8] ;  /* 0x0002b20000047ab9 */ /* 0x000fe40000000800 */
[----:B------:R-:W-:-:S13]  /*f7f0*/  ISETP.GE.AND P1, PT, R18, UR4, PT ;  /* 0x0000000412007c0c */ /* 0x000fda000bf26270 */
[----:B-1----:R-:W-:-:S04]  /*f800*/  @!P1 LEA R2, P0, R18, R45, 0x1 ;  /* 0x0000002d12029211 */ /* 0x002fc800078008ff */
[----:B0-----:R-:W-:Y:S02]  /*f810*/  @!P1 LEA.HI.X R3, R18, R46, R220, 0x1, P0 ;  /* 0x0000002e12039211 */ /* 0x001fe400000f0cdc */
[----:B------:R-:W-:-:S03]  /*f820*/  ISETP.GE.AND P0, PT, R19, UR4, PT ;  /* 0x0000000413007c0c */ /* 0x000fc6000bf06270 */
[----:B------:R0:W-:Y:S10]  /*f830*/  @!P1 ST.E.128 desc[UR52][R2.64], R24 ;  /* 0x0000001802009985 */ /* 0x0001f4000c101d34 */
[----:B------:R-:W-:Y:S05]  /*f840*/  @P0 BRA `(.L_x_7513) ;  /* 0x0000001800140947 */ /* 0x000fea0003800000 */
[----:B0-----:R-:W-:-:S04]  /*f850*/  LEA R2, P0, R19, R45, 0x1 ;  /* 0x0000002d13027211 */ /* 0x001fc800078008ff */
[----:B------:R-:W-:-:S05]  /*f860*/  LEA.HI.X R3, R19, R46, R219, 0x1, P0 ;  /* 0x0000002e13037211 */ /* 0x000fca00000f0cdb */
[----:B------:R0:W-:Y:S01]  /*f870*/  ST.E.128 desc[UR52][R2.64], R40 ;  /* 0x0000002802007985 */ /* 0x0001e2000c101d34 */
[----:B------:R-:W-:Y:S05]  /*f880*/  BRA `(.L_x_7513) ;  /* 0x0000001800047947 */ /* 0x000fea0003800000 */
.L_x_7506:
[----:B------:R-:W-:Y:S01]  /*f890*/  ULDC.64 UR12, c[0x0][0xb08] ;  /* 0x0002c200000c7ab9 */ /* 0x000fe20000000a00 */
[----:B------:R-:W0:Y:S01]  /*f8a0*/  @P1 LDC R4, c[0x0][0xbec] ;  /* 0x0002fb00ff041b82 */ /* 0x000e220000000800 */
[----:B------:R-:W-:Y:S01]  /*f8b0*/  UIMAD UR9, UR14, UR12, URZ ;  /* 0x0000000c0e0972a4 */ /* 0x000fe2000f8e023f */
[----:B------:R-:W-:Y:S01]  /*f8c0*/  IMAD.MOV.U32 R7, RZ, RZ, R13 ;  /* 0x000000ffff077224 */ /* 0x000fe200078e000d */
[----:B------:R-:W-:Y:S01]  /*f8d0*/  UIMAD.WIDE.U32 UR10, UR4, UR12, URZ ;  /* 0x0000000c040a72a5 */ /* 0x000fe2000f8e003f */
[----:B------:R-:W-:Y:S01]  /*f8e0*/  ISETP.GE.AND P0, PT, R11, R44, PT ;  /* 0x0000002c0b00720c */ /* 0x000fe20003f06270 */
[----:B------:R-:W-:Y:S01]  /*f8f0*/  UIMAD UR9, UR4, UR13, UR9 ;  /* 0x0000000d040972a4 */ /* 0x000fe2000f8e0209 */
[----:B------:R-:W-:Y:S01]  /*f900*/  BSSY B1, `(.L_x_7514) ;  /* 0x000006c000017945 */ /* 0x000fe20003800000 */
[----:B------:R-:W-:Y:S01]  /*f910*/  USHF.R.S32.HI UR4, URZ, 0x1f, UR8 ;  /* 0x0000001f3f047899 */ /* 0x000fe20008011408 */
[----:B------:R-:W1:Y:S01]  /*f920*/  @P1 LDC R5, c[0x0][0xbf0] ;  /* 0x0002fc00ff051b82 */ /* 0x000e620000000800 */
[----:B------:R-:W-:Y:S01]  /*f930*/  UIADD3 UR11, UR11, UR9, URZ ;  /* 0x000000090b0b7290 */ /* 0x000fe2000fffe03f */
[----:B------:R-:W-:-:S03]  /*f940*/  ULDC.64 UR12, c[0x0][0xb38] ;  /* 0x0002ce00000c7ab9 */ /* 0x000fc60000000a00 */
[----:B------:R-:W-:-:S04]  /*f950*/  UIMAD.WIDE.U32 UR10, UR42, UR12, UR10 ;  /* 0x0000000c2a0a72a5 */ /* 0x000fc8000f8e000a */
[----:B------:R-:W-:-:S03]  /*f960*/  UIMAD UR11, UR42, UR13, UR11 ;  /* 0x0000000d2a0b72a4 */ /* 0x000fc6000f8e020b */
[----:B------:R-:W-:Y:S02]  /*f970*/  ULDC.64 UR12, c[0x0][0xb40] ;  /* 0x0002d000000c7ab9 */ /* 0x000fe40000000a00 */
[----:B------:R-:W-:Y:S01]  /*f980*/  UIMAD UR4, UR4, UR12, URZ ;  /* 0x0000000c040472a4 */ /* 0x000fe2000f8e023f */
[----:B0-----:R-:W-:-:S03]  /*f990*/  @P1 IMAD.HI.U32 R4, R13, R4, RZ ;  /* 0x000000040d041227 */ /* 0x001fc600078e00ff */
[----:B------:R-:W-:Y:S02]  /*f9a0*/  UIMAD UR4, UR8, UR13, UR4 ;  /* 0x0000000d080472a4 */ /* 0x000fe4000f8e0204 */
[----:B------:R-:W-:-:S03]  /*f9b0*/  UIMAD.WIDE.U32 UR8, UR8, UR12, UR10 ;  /* 0x0000000c080872a5 */ /* 0x000fc6000f8e000a */
[----:B------:R-:W-:Y:S01]  /*f9c0*/  ULDC.64 UR10, c[0x0][0xb48] ;  /* 0x0002d200000a7ab9 */ /* 0x000fe20000000a00 */
[----:B------:R-:W-:Y:S01]  /*f9d0*/  UIADD3 UR9, UR9, UR4, URZ ;  /* 0x0000000409097290 */ /* 0x000fe2000fffe03f */
[----:B-1----:R-:W-:-:S03]  /*f9e0*/  @P1 SHF.R.U32.HI R7, RZ, R5, R4 ;  /* 0x00000005ff071219 */ /* 0x002fc60000011604 */
[----:B------:R-:W-:Y:S01]  /*f9f0*/  UIMAD.WIDE.U32 UR8, UR39, UR10, UR8 ;  /* 0x0000000a270872a5 */ /* 0x000fe2000f8e0008 */
[--C-:B------:R-:W-:Y:S01]  /*fa00*/  SHF.R.S32.HI R4, RZ, 0x1f, R7.reuse ;  /* 0x0000001fff047819 */ /* 0x100fe20000011407 */
[----:B------:R-:W-:Y:S02]  /*fa10*/  IMAD.MOV R6, RZ, RZ, -R7 ;  /* 0x000000ffff067224 */ /* 0x000fe400078e0a07 */
[----:B------:R-:W-:Y:S02]  /*fa20*/  UIMAD UR39, UR39, UR11, UR9 ;  /* 0x0000000b272772a4 */ /* 0x000fe4000f8e0209 */
[----:B------:R-:W-:Y:S01]  /*fa30*/  IMAD R45, R45, R6, R13 ;  /* 0x000000062d2d7224 */ /* 0x000fe200078e020d */
[----:B------:R-:W-:Y:S01]  /*fa40*/  ULDC.64 UR10, c[0x0][0xb30] ;  /* 0x0002cc00000a7ab9 */ /* 0x000fe20000000a00 */
[----:B------:R-:W-:Y:S02]  /*fa50*/  IMAD.U32 R5, RZ, RZ, UR9 ;  /* 0x00000009ff057e24 */ /* 0x000fe4000f8e00ff */
[----:B------:R-:W-:-:S02]  /*fa60*/  IMAD R6, R4, UR10, RZ ;  /* 0x0000000a04067c24 */ /* 0x000fc4000f8e02ff */
        /* <DEDUP_REMOVED lines=12> */
[----:B------:R-:W-:Y:S01]  /*fb30*/  LEA R0, P1, R4, UR8, 0x2 ;  /* 0x0000000804007c11 */ /* 0x000fe2000f8210ff */
[----:B------:R-:W-:-:S03]  /*fb40*/  IMAD.IADD R5, R5, 0x1, R7 ;  /* 0x0000000105057824 */ /* 0x000fc600078e0207 */
[----:B------:R-:W-:Y:S01]  /*fb50*/  PRMT R6, RZ, 0x654, R6 ;  /* 0x00000654ff067816 */ /* 0x000fe20000000006 */
[----:B------:R0:W1:Y:S01]  /*fb60*/  SHFL.IDX PT, R24, R0, RZ, 0x1c1f ;  /* 0x001c1fff00187589 */ /* 0x00006200000e0000 */
[----:B------:R-:W-:Y:S02]  /*fb70*/  LEA.HI.X R20, R4, UR9, R5, 0x2, P1 ;  /* 0x0000000904147c11 */ /* 0x000fe400088f1405 */
[----:B------:R0:W-:Y:S03]  /*fb80*/  SYNCS.ARRIVE.TRANS64.RED.A1T0 RZ, [R6+URZ], RZ ;  /* 0x000000ff06ff79a7 */ /* 0x0001e6000810043f */
[----:B------:R0:W2:Y:S01]  /*fb90*/  SHFL.IDX PT, R21, R20, RZ, 0x1c1f ;  /* 0x001c1fff14157589 */ /* 0x0000a200000e0000 */
[----:B------:R-:W-:Y:S05]  /*fba0*/  @P0 BRA `(.L_x_7515) ;  /* 0x0000000400040947 */ /* 0x000fea0003800000 */
[----:B------:R-:W-:Y:S02]  /*fbb0*/  ULDC UR4, c[0x0][0xac8] ;  /* 0x0002b20000047ab9 */ /* 0x000fe40000000800 */
[----:B------:R-:W-:Y:S02]  /*fbc0*/  ISETP.GE.AND P3, PT, R16, UR4, PT ;  /* 0x0000000410007c0c */ /* 0x000fe4000bf66270 */
[----:B------:R-:W-:Y:S02]  /*fbd0*/  ISETP.GE.AND P2, PT, R197, UR4, PT ;  /* 0x00000004c5007c0c */ /* 0x000fe4000bf46270 */
[----:B------:R-:W-:Y:S02]  /*fbe0*/  ISETP.GE.AND P1, PT, R196, UR4, PT ;  /* 0x00000004c4007c0c */ /* 0x000fe4000bf26270 */
[----:B------:R-:W-:-:S07]  /*fbf0*/  ISETP.GE.AND P0, PT, R195, UR4, PT ;  /* 0x00000004c3007c0c */ /* 0x000fce000bf06270 */
[CC--:B-1----:R-:W-:Y:S02]  /*fc00*/  @!P3 LEA R4, P4, R16.reuse, R24.reuse, 0x2 ;  /* 0x000000181004b211 */ /* 0x0c2fe400078810ff */
[-C--:B0-----:R-:W-:Y:S02]  /*fc10*/  @!P2 LEA R6, P6, R197, R24.reuse, 0x2 ;  /* 0x00000018c506a211 */ /* 0x081fe400078c10ff */
[----:B--2---:R-:W-:Y:S02]  /*fc20*/  @!P3 LEA.HI.X R5, R16, R21, R215, 0x2, P4 ;  /* 0x000000151005b211 */ /* 0x004fe400020f14d7 */
[----:B------:R-:W-:Y:S02]  /*fc30*/  ISETP.GE.AND P4, PT, R193, UR4, PT ;  /* 0x00000004c1007c0c */ /* 0x000fe4000bf86270 */
[----:B------:R-:W-:Y:S01]  /*fc40*/  @!P1 LEA R8, P5, R196, R24, 0x2 ;  /* 0x00000018c4089211 */ /* 0x000fe200078a10ff */
[----:B------:R0:W-:Y:S01]  /*fc50*/  @!P3 ST.E.64 desc[UR52][R4.64], R88 ;  /* 0x000000580400b985 */ /* 0x0001e2000c101b34 */
[----:B------:R-:W-:-:S02]  /*fc60*/  ISETP.GE.AND P3, PT, R194, UR4, PT ;  /* 0x00000004c2007c0c */ /* 0x000fc4000bf66270 */
[-C--:B------:R-:W-:Y:S02]  /*fc70*/  @!P2 LEA.HI.X R7, R197, R21.reuse, R214, 0x2, P6 ;  /* 0x00000015c507a211 */ /* 0x080fe400030f14d6 */
[C---:B------:R-:W-:Y:S02]  /*fc80*/  @!P0 LEA R10, P6, R195.reuse, R24, 0x2 ;  /* 0x00000018c30a8211 */ /* 0x040fe400078c10ff */
[-C--:B------:R-:W-:Y:S01]  /*fc90*/  @!P1 LEA.HI.X R9, R196, R21.reuse, R213, 0x2, P5 ;  /* 0x00000015c4099211 */ /* 0x080fe200028f14d5 */
[----:B------:R1:W-:Y:S01]  /*fca0*/  @!P2 ST.E.64 desc[UR52][R6.64], R92 ;  /* 0x0000005c0600a985 */ /* 0x0003e2000c101b34 */
[----:B------:R-:W-:Y:S02]  /*fcb0*/  ISETP.GE.AND P5, PT, R192, UR4, PT ;  /* 0x00000004c0007c0c */ /* 0x000fe4000bfa6270 */
[----:B------:R-:W-:Y:S01]  /*fcc0*/  @!P0 LEA.HI.X R11, R195, R21, R212, 0x2, P6 ;  /* 0x00000015c30b8211 */ /* 0x000fe200030f14d4 */
[----:B------:R2:W-:Y:S01]  /*fcd0*/  @!P1 ST.E.64 desc[UR52][R8.64], R96 ;  /* 0x0000006008009985 */ /* 0x0005e2000c101b34 */
[----:B------:R-:W-:-:S02]  /*fce0*/  ISETP.GE.AND P2, PT, R191, UR4, PT ;  /* 0x00000004bf007c0c */ /* 0x000fc4000bf46270 */
[-C--:B0-----:R-:W-:Y:S01]  /*fcf0*/  @!P3 LEA R4, P6, R194, R24.reuse, 0x2 ;  /* 0x00000018c204b211 */ /* 0x081fe200078c10ff */
[----:B------:R0:W-:Y:S01]  /*fd00*/  @!P0 ST.E.64 desc[UR52][R10.64], R100 ;  /* 0x000000640a008985 */ /* 0x0001e2000c101b34 */
[C---:B------:R-:W-:Y:S02]  /*fd10*/  @!P4 LEA R12, P0, R193.reuse, R24, 0x2 ;  /* 0x00000018c10cc211 */ /* 0x040fe400078010ff */
[----:B------:R-:W-:Y:S02]  /*fd20*/  ISETP.GE.AND P1, PT, R190, UR4, PT ;  /* 0x00000004be007c0c */ /* 0x000fe4000bf26270 */
[-C--:B------:R-:W-:Y:S02]  /*fd30*/  @!P4 LEA.HI.X R13, R193, R21.reuse, R210, 0x2, P0 ;  /* 0x00000015c10dc211 */ /* 0x080fe400000f14d2 */
[----:B------:R-:W-:Y:S02]  /*fd40*/  @!P3 LEA.HI.X R5, R194, R21, R211, 0x2, P6 ;  /* 0x00000015c205b211 */ /* 0x000fe400030f14d3 */
[----:B------:R-:W-:-:S02]  /*fd50*/  ISETP.GE.AND P0, PT, R189, UR4, PT ;  /* 0x00000004bd007c0c */ /* 0x000fc4000bf06270 */
[-C--:B------:R-:W-:Y:S01]  /*fd60*/  @!P5 LEA R14, P6, R192, R24.reuse, 0x2 ;  /* 0x00000018c00ed211 */ /* 0x080fe200078c10ff */
[----:B------:R3:W-:Y:S01]  /*fd70*/  @!P3 ST.E.64 desc[UR52][R4.64], R104 ;  /* 0x000000680400b985 */ /* 0x0007e2000c101b34 */
[----:B------:R-:W-:Y:S02]  /*fd80*/  ISETP.GE.AND P3, PT, R188, UR4, PT ;  /* 0x00000004bc007c0c */ /* 0x000fe4000bf66270 */
[----:B------:R-:W-:Y:S01]  /*fd90*/  @!P5 LEA.HI.X R15, R192, R21, R209, 0x2, P6 ;  /* 0x00000015c00fd211 */ /* 0x000fe200030f14d1 */
[----:B------:R4:W-:Y:S01]  /*fda0*/  @!P4 ST.E.64 desc[UR52][R12.64], R108 ;  /* 0x0000006c0c00c985 */ /* 0x0009e2000c101b34 */
[----:B-1----:R-:W-:-:S03]  /*fdb0*/  @!P2 LEA R6, P4, R191, R24, 0x2 ;  /* 0x00000018bf06a211 */ /* 0x002fc600078810ff */
[----:B------:R-:W-:Y:S01]  /*fdc0*/  @!P5 ST.E.64 desc[UR52][R14.64], R112 ;  /* 0x000000700e00d985 */ /* 0x000fe2000c101b34 */
[CC--:B--2---:R-:W-:Y:S02]  /*fdd0*/  @!P1 LEA R8, P5, R190.reuse, R24.reuse, 0x2 ;  /* 0x00000018be089211 */ /* 0x0c4fe400078a10ff */
[-C--:B------:R-:W-:Y:S02]  /*fde0*/  @!P2 LEA.HI.X R7, R191, R21.reuse, R208, 0x2, P4 ;  /* 0x00000015bf07a211 */ /* 0x080fe400020f14d0 */
[----:B0-----:R-:W-:Y:S02]  /*fdf0*/  @!P0 LEA R10, P6, R189, R24, 0x2 ;  /* 0x00000018bd0a8211 */ /* 0x001fe400078c10ff */
[----:B------:R-:W-:Y:S01]  /*fe00*/  ISETP.GE.AND P4, PT, R187, UR4, PT ;  /* 0x00000004bb007c0c */ /* 0x000fe2000bf86270 */
[----:B------:R0:W-:Y:S01]  /*fe10*/  @!P2 ST.E.64 desc[UR52][R6.64], R116 ;  /* 0x000000740600a985 */ /* 0x0001e2000c101b34 */
[-C--:B------:R-:W-:Y:S02]  /*fe20*/  @!P1 LEA.HI.X R9, R190, R21.reuse, R207, 0x2, P5 ;  /* 0x00000015be099211 */ /* 0x080fe400028f14cf */
[----:B------:R-:W-:-:S02]  /*fe30*/  @!P0 LEA.HI.X R11, R189, R21, R206, 0x2, P6 ;  /* 0x00000015bd0b8211 */ /* 0x000fc400030f14ce */
[----:B------:R-:W-:Y:S01]  /*fe40*/  ISETP.GE.AND P2, PT, R186, UR4, PT ;  /* 0x00000004ba007c0c */ /* 0x000fe2000bf46270 */
[----:B------:R1:W-:Y:S01]  /*fe50*/  @!P1 ST.E.64 desc[UR52][R8.64], R120 ;  /* 0x0000007808009985 */ /* 0x0003e2000c101b34 */
[----:B---3--:R-:W-:Y:S02]  /*fe60*/  @!P3 LEA R4, P5, R188, R24, 0x2 ;  /* 0x00000018bc04b211 */ /* 0x008fe400078a10ff */
[----:B------:R-:W-:Y:S01]  /*fe70*/  ISETP.GE.AND P1, PT, R185, UR4, PT ;  /* 0x00000004b9007c0c */ /* 0x000fe2000bf26270 */
[----:B------:R2:W-:Y:S01]  /*fe80*/  @!P0 ST.E.64 desc[UR52][R10.64], R124 ;  /* 0x0000007c0a008985 */ /* 0x0005e2000c101b34 */
[----:B------:R-:W-:Y:S02]  /*fe90*/  ISETP.GE.AND P0, PT, R184, UR4, PT ;  /* 0x00000004b8007c0c */ /* 0x000fe4000bf06270 */
[----:B------:R-:W-:Y:S02]  /*fea0*/  @!P3 LEA.HI.X R5, R188, R21, R205, 0x2, P5 ;  /* 0x00000015bc05b211 */ /* 0x000fe400028f14cd */
[----:B------:R-:W-:-:S02]  /*feb0*/  ISETP.GE.AND P5, PT, R23, UR4, PT ;  /* 0x0000000417007c0c */ /* 0x000fc4000bfa6270 */
[CC--:B----4-:R-:W-:Y:S01]  /*fec0*/  @!P4 LEA R12, P6, R187.reuse, R24.reuse, 0x2 ;  /* 0x00000018bb0cc211 */ /* 0x0d0fe200078c10ff */
[----:B------:R3:W-:Y:S01]  /*fed0*/  @!P3 ST.E.64 desc[UR52][R4.64], R128 ;  /* 0x000000800400b985 */ /* 0x0007e2000c101b34 */
[CC--:B0-----:R-:W-:Y:S02]  /*fee0*/  @!P2 LEA R6, P3, R186.reuse, R24.reuse, 0x2 ;  /* 0x00000018ba06a211 */ /* 0x0c1fe400078610ff */
[-C--:B------:R-:W-:Y:S02]  /*fef0*/  @!P4 LEA.HI.X R13, R187, R21.reuse, R204, 0x2, P6 ;  /* 0x00000015bb0dc211 */ /* 0x080fe400030f14cc */
[-C--:B-1----:R-:W-:Y:S02]  /*ff00*/  @!P1 LEA R8, P6, R185, R24.reuse, 0x2 ;  /* 0x00000018b9089211 */ /* 0x082fe400078c10ff */
[----:B------:R-:W-:Y:S01]  /*ff10*/  @!P2 LEA.HI.X R7, R186, R21, R203, 0x2, P3 ;  /* 0x00000015ba07a211 */ /* 0x000fe200018f14cb */
[----:B------:R3:W-:Y:S01]  /*ff20*/  @!P4 ST.E.64 desc[UR52][R12.64], R132 ;  /* 0x000000840c00c985 */ /* 0x0007e2000c101b34 */
[----:B--2---:R-:W-:-:S02]  /*ff30*/  @!P0 LEA R10, P4, R184, R24, 0x2 ;  /* 0x00000018b80a8211 */ /* 0x004fc400078810ff */
        /* <DEDUP_REMOVED lines=8> */
.L_x_7515:
[----:B------:R-:W-:Y:S05]  /*ffc0*/  BSYNC B1 ;  /* 0x0000000000017941 */ /* 0x000fea0003800000 */
.L_x_7514:
[----:B------:R-:W-:Y:S01]  /*ffd0*/  ISETP.GE.AND P0, PT, R25, R44, PT ;  /* 0x0000002c1900720c */ /* 0x000fe20003f06270 */
[----:B0-----:R-:W0:Y:S04]  /*ffe0*/  SHFL.IDX PT, R20, R20, 0x1, 0x1c1f ;  /* 0x003c1f0014147f89 */ /* 0x001e2800000e0000 */
[----:B------:R-:W4:Y:S08]  /*fff0*/  SHFL.IDX PT, R0, R0, 0x1, 0x1c1f ;  /* 0x003c1f0000007f89 */ /* 0x000f3000000e0000 */
[----:B------:R-:W-:Y:S05]  /*10000*/  @P0 BRA `(.L_x_7513) ;  /* 0x0000001000240947 */ /* 0x000fea0003800000 */
[----:B------:R-:W-:Y:S02]  /*10010*/  ULDC UR4, c[0x0][0xac8] ;  /* 0x0002b20000047ab9 */ /* 0x000fe40000000800 */
[----:B------:R-:W-:Y:S02]  /*10020*/  ISETP.GE.AND P2, PT, R16, UR4, PT ;  /* 0x0000000410007c0c */ /* 0x000fe4000bf46270 */
[----:B------:R-:W-:Y:S02]  /*10030*/  ISETP.GE.AND P1, PT, R197, UR4, PT ;  /* 0x00000004c5007c0c */ /* 0x000fe4000bf26270 */
[----:B------:R-:W-:Y:S02]  /*10040*/  ISETP.GE.AND P0, PT, R196, UR4, PT ;  /* 0x00000004c4007c0c */ /* 0x000fe4000bf06270 */
[----:B------:R-:W-:Y:S02]  /*10050*/  ISETP.GE.AND P4, PT, R194, UR4, PT ;  /* 0x00000004c2007c0c */ /* 0x000fe4000bf86270 */
[----:B------:R-:W-:-:S05]  /*10060*/  ISETP.GE.AND P3, PT, R195, UR4, PT ;  /* 0x00000004c3007c0c */ /* 0x000fca000bf66270 */
[CC--:B---34-:R-:W-:Y:S02]  /*10070*/  @!P2 LEA R4, P6, R16.reuse, R0.reuse, 0x2 ;  /* 0x000000001004a211 */ /* 0x0d8fe400078c10ff */
[C---:B------:R-:W-:Y:S02]  /*10080*/  @!P1 LEA R6, P5, R197.reuse, R0, 0x2 ;  /* 0x00000000c5069211 */ /* 0x040fe400078a10ff */
[----:B0-----:R-:W-:Y:S02]  /*10090*/  @!P2 LEA.HI.X R5, R16, R20, R215, 0x2, P6 ;  /* 0x000000141005a211 */ /* 0x001fe400030f14d7 */
[----:B------:R-:W-:Y:S02]  /*100a0*/  @!P0 LEA R8, P6, R196, R0, 0x2 ;  /* 0x00000000c4088211 */ /* 0x000fe400078c10ff */
[----:B------:R-:W-:Y:S01]  /*100b0*/  @!P1 LEA.HI.X R7, R197, R20, R214, 0x2, P5 ;  /* 0x00000014c5079211 */ /* 0x000fe200028f14d6 */
[----:B------:R0:W-:Y:S01]  /*100c0*/  @!P2 ST.E.64 desc[UR52][R4.64], R2 ;  /* 0x000000020400a985 */ /* 0x0001e2000c101b34 */
[----:B------:R-:W-:-:S02]  /*100d0*/  ISETP.GE.AND P5, PT, R193, UR4, PT ;  /* 0x00000004c1007c0c */ /* 0x000fc4000bfa6270 */
[----:B------:R-:W-:Y:S01]  /*100e0*/  @!P0 LEA.HI.X R9, R196, R20, R213, 0x2, P6 ;  /* 0x00000014c4098211 */ /* 0x000fe200030f14d5 */
[----:B------:R3:W-:Y:S01]  /*100f0*/  @!P1 ST.E.64 desc[UR52][R6.64], R94 ;  /* 0x0000005e06009985 */ /* 0x0007e2000c101b34 */
[----:B------:R-:W-:Y:S02]  /*10100*/  ISETP.GE.AND P2, PT, R192, UR4, PT ;  /* 0x00000004c0007c0c */ /* 0x000fe4000bf46270 */
[-C--:B------:R-:W-:Y:S01]  /*10110*/  @!P3 LEA R10, P6, R195, R0.reuse, 0x2 ;  /* 0x00000000c30ab211 */ /* 0x080fe200078c10ff */
[----:B------:R4:W-:Y:S01]  /*10120*/  @!P0 ST.E.64 desc[UR52][R8.64], R98 ;  /* 0x0000006208008985 */ /* 0x0009e2000c101b34 */
[C---:B------:R-:W-:Y:S02]  /*10130*/  @!P4 LEA R12, P0, R194.reuse, R0, 0x2 ;  /* 0x00000000c20cc211 */ /* 0x040fe400078010ff */
[----:B------:R-:W-:Y:S02]  /*10140*/  ISETP.GE.AND P1, PT, R191, UR4, PT ;  /* 0x00000004bf007c0c */ /* 0x000fe4000bf26270 */
[----:B------:R-:W-:-:S02]  /*10150*/  @!P4 LEA.HI.X R13, R194, R20, R211, 0x2, P0 ;  /* 0x00000014c20dc211 */ /* 0x000fc400000f14d3 */
[----:B------:R-:W-:Y:S02]  /*10160*/  @!P3 LEA.HI.X R11, R195, R20, R212, 0x2, P6 ;  /* 0x00000014c30bb211 */ /* 0x000fe400030f14d4 */
[----:B------:R-:W-:Y:S02]  /*10170*/  ISETP.GE.AND P0, PT, R190, UR4, PT ;  /* 0x00000004be007c0c */ /* 0x000fe4000bf06270 */
[----:B------:R-:W-:Y:S01]  /*10180*/  @!P5 LEA R14, P6, R193, R0, 0x2 ;  /* 0x00000000c10ed211 */ /* 0x000fe200078c10ff */
[----:B------:R5:W-:Y:S01]  /*10190*/  @!P3 ST.E.64 desc[UR52][R10.64], R102 ;  /* 0x000000660a00b985 */ /* 0x000be2000c101b34 */
[----:B------:R-:W-:Y:S02]  /*101a0*/  ISETP.GE.AND P3, PT, R189, UR4, PT ;  /* 0x00000004bd007c0c */ /* 0x000fe4000bf66270 */
[----:B------:R-:W-:Y:S01]  /*101b0*/  @!P5 LEA.HI.X R15, R193, R20, R210, 0x2, P6 ;  /* 0x00000014c10fd211 */ /* 0x000fe200030f14d2 */
[----:B------:R-:W-:Y:S01]  /*101c0*/  @!P4 ST.E.64 desc[UR52][R12.64], R106 ;  /* 0x0000006a0c00c985 */ /* 0x000fe2000c101b34 */
[----:B0-----:R-:W-:-:S03]  /*101d0*/  @!P2 LEA R2, P4, R192, R0, 0x2 ;  /* 0x00000000c002a211 */ /* 0x001fc600078810ff */
[----:B------:R-:W-:Y:S01]  /*101e0*/  @!P5 ST.E.64 desc[UR52][R14.64], R110 ;  /* 0x0000006e0e00d985 */ /* 0x000fe2000c101b34 */
[C---:B------:R-:W-:Y:S02]  /*101f0*/  @!P1 LEA R4, P5, R191.reuse, R0, 0x2 ;  /* 0x00000000bf049211 */ /* 0x040fe400078a10ff */
[----:B------:R-:W-:Y:S02]  /*10200*/  @!P2 LEA.HI.X R3, R192, R20, R209, 0x2, P4 ;  /* 0x00000014c003a211 */ /* 0x000fe400020f14d1 */
[----:B---3--:R-:W-:Y:S02]  /*10210*/  @!P0 LEA R6, P6, R190, R0, 0x2 ;  /* 0x00000000be068211 */ /* 0x008fe400078c10ff */
[----:B------:R-:W-:Y:S01]  /*10220*/  ISETP.GE.AND P4, PT, R188, UR4, PT ;  /* 0x00000004bc007c0c */ /* 0x000fe2000bf86270 */
[----:B------:R0:W-:Y:S01]  /*10230*/  @!P2 ST.E.64 desc[UR52][R2.64], R114 ;  /* 0x000000720200a985 */ /* 0x0001e2000c101b34 */
[-C--:B------:R-:W-:Y:S02]  /*10240*/  @!P1 LEA.HI.X R5, R191, R20.reuse, R208, 0x2, P5 ;  /* 0x00000014bf059211 */ /* 0x080fe400028f14d0 */
[----:B------:R-:W-:-:S02]  /*10250*/  @!P0 LEA.HI.X R7, R190, R20, R207, 0x2, P6 ;  /* 0x00000014be078211 */ /* 0x000fc400030f14cf */
[----:B------:R-:W-:Y:S01]  /*10260*/  ISETP.GE.AND P2, PT, R187, UR4, PT ;  /* 0x00000004bb007c0c */ /* 0x000fe2000bf46270 */
[----:B------:R3:W-:Y:S01]  /*10270*/  @!P1 ST.E.64 desc[UR52][R4.64], R118 ;  /* 0x0000007604009985 */ /* 0x0007e2000c101b34 */
[----:B----4-:R-:W-:Y:S02]  /*10280*/  @!P3 LEA R8, P5, R189, R0, 0x2 ;  /* 0x00000000bd08b211 */ /* 0x010fe400078a10ff */
[----:B------:R-:W-:Y:S01]  /*10290*/  ISETP.GE.AND P1, PT, R186, UR4, PT ;  /* 0x00000004ba007c0c */ /* 0x000fe2000bf26270 */
[----:B------:R4:W-:Y:S01]  /*102a0*/  @!P0 ST.E.64 desc[UR52][R6.64], R122 ;  /* 0x0000007a06008985 */ /* 0x0009e2000c101b34 */
[----:B------:R-:W-:Y:S02]  /*102b0*/  ISETP.GE.AND P0, PT, R185, UR4, PT ;  /* 0x00000004b9007c0c */ /* 0x000fe4000bf06270 */
[----:B------:R-:W-:Y:S02]  /*102c0*/  @!P3 LEA.HI.X R9, R189, R20, R206, 0x2, P5 ;  /* 0x00000014bd09b211 */ /* 0x000fe400028f14ce */
[----:B------:R-:W-:-:S02]  /*102d0*/  ISETP.GE.AND P5, PT, R184, UR4, PT ;  /* 0x00000004b8007c0c */ /* 0x000fc4000bfa6270 */
[CC--:B-----5:R-:W-:Y:S01]  /*102e0*/  @!P4 LEA R10, P6, R188.reuse, R0.reuse, 0x2 ;  /* 0x00000000bc0ac211 */ /* 0x0e0fe200078c10ff */
[----:B------:R1:W-:Y:S01]  /*102f0*/  @!P3 ST.E.64 desc[UR52][R8.64], R126 ;  /* 0x0000007e0800b985 */ /* 0x0003e2000c101b34 */
[C---:B0-----:R-:W-:Y:S02]  /*10300*/  @!P2 LEA R2, P3, R187.reuse, R0, 0x2 ;  /* 0x00000000bb02a211 */ /* 0x041fe400078610ff */
[----:B------:R-:W-:Y:S02]  /*10310*/  @!P4 LEA.HI.X R11, R188, R20, R205, 0x2, P6 ;  /* 0x00000014bc0bc211 */ /* 0x000fe400030f14cd */
[----:B---3--:R-:W-:Y:S02]  /*10320*/  @!P1 LEA R4, P6, R186, R0, 0x2 ;  /* 0x00000000ba049211 */ /* 0x008fe400078c10ff */
[----:B------:R-:W-:Y:S01]  /*10330*/  @!P2 LEA.HI.X R3, R187, R20, R204, 0x2, P3 ;  /* 0x00000014bb03a211 */ /* 0x000fe200018f14cc */
[----:B------:R0:W-:Y:S01]  /*10340*/  @!P4 ST.E.64 desc[UR52][R10.64], R130 ;  /* 0x000000820a00c985 */ /* 0x0001e2000c101b34 */
[----:B----4-:R-:W-:-:S02]  /*10350*/  @!P0 LEA R6, P4, R185, R0, 0x2 ;  /* 0x00000000b9068211 */ /* 0x010fc400078810ff */
[----:B------:R-:W-:Y:S01]  /*10360*/  @!P5 LEA R12, P3, R184, R0, 0x2 ;  /* 0x00000000b80cd211 */ /* 0x000fe200078610ff */
[----:B------:R0:W-:Y:S01]  /*10370*/  @!P2 ST.E.64 desc[UR52][R2.64], R134 ;  /* 0x000000860200a985 */ /* 0x0001e2000c101b34 */
[-C--:B------:R-:W-:Y:S02]  /*10380*/  @!P1 LEA.HI.X R5, R186, R20.reuse, R203, 0x2, P6 ;  /* 0x00000014ba059211 */ /* 0x080fe400030f14cb */
[-C--:B------:R-:W-:Y:S02]  /*10390*/  @!P0 LEA.HI.X R7, R185, R20.reuse, R202, 0x2, P4 ;  /* 0x00000014b9078211 */ /* 0x080fe400020f14ca */
[----:B------:R-:W-:Y:S01]  /*103a0*/  @!P5 LEA.HI.X R13, R184, R20, R201, 0x2, P3 ;  /* 0x00000014b80dd211 */ /* 0x000fe200018f14c9 */
[----:B------:R0:W-:Y:S04]  /*103b0*/  @!P1 ST.E.64 desc[UR52][R4.64], R138 ;  /* 0x0000008a04009985 */ /* 0x0001e8000c101b34 */
[----:B------:R0:W-:Y:S01]  /*103c0*/  @!P0 ST.E.64 desc[UR52][R6.64], R142 ;  /* 0x0000008e06008985 */ /* 0x0001e2000c101b34 */
[----:B------:R-:W-:-:S03]  /*103d0*/  ISETP.GE.AND P0, PT, R23, UR4, PT ;  /* 0x0000000417007c0c */ /* 0x000fc6000bf06270 */
[----:B------:R0:W-:Y:S10]  /*103e0*/  @!P5 ST.E.64 desc[UR52][R12.64], R146 ;  /* 0x000000920c00d985 */ /* 0x0001f4000c101b34 */
[----:B-1----:R-:W-:Y:S05]  /*103f0*/  @P0 BRA `(.L_x_7513) ;  /* 0x0000000c00280947 */ /* 0x002fea0003800000 */
[----:B0-----:R-:W-:-:S04]  /*10400*/  LEA R2, P0, R23, R0, 0x2 ;  /* 0x0000000017027211 */ /* 0x001fc800078010ff */
[----:B------:R-:W-:-:S05]  /*10410*/  LEA.HI.X R3, R23, R20, R200, 0x2, P0 ;  /* 0x0000001417037211 */ /* 0x000fca00000f14c8 */
[----:B------:R0:W-:Y:S01]  /*10420*/  ST.E.64 desc[UR52][R2.64], R150 ;  /* 0x0000009602007985 */ /* 0x0001e2000c101b34 */
[----:B------:R-:W-:Y:S05]  /*10430*/  BRA `(.L_x_7513) ;  /* 0x0000000c00187947 */ /* 0x000fea0003800000 */
.L_x_7504:
[----:B------:R-:W-:Y:S02]  /*10440*/  ULDC.64 UR8, c[0x0][0xc00] ;  /* 0x0003000000087ab9 */ /* 0x000fe40000000a00 */
[----:B------:R-:W-:-:S04]  /*10450*/  UISETP.NE.U32.AND UP0, UPT, UR8, URZ, UPT ;  /* 0x0000003f0800728c */ /* 0x000fc8000bf05070 */
[----:B------:R-:W-:-:S03]  /*10460*/  UISETP.NE.AND.EX UP0, UPT, UR9, URZ, UPT, UP0 ;  /* 0x0000003f0900728c */ /* 0x000fc6000bf05300 */
[----:B------:R-:W-:Y:S02]  /*10470*/  ULDC.64 UR8, c[0x0][0xc00] ;  /* 0x0003000000087ab9 */ /* 0x000fe40000000a00 */
[----:B------:R-:W-:Y:S01]  /*10480*/  UIMAD.WIDE UR8, UR43, 0x4, UR8 ;  /* 0x000000042b0878a5 */ /* 0x000fe2000f8e0208 */
[----:B------:R-:W-:-:S05]  /*10490*/  PLOP3.LUT P1, PT, PT, PT, UP0, 0x80, 0x0 ;  /* 0x000000000000781c */ /* 0x000fca0003f2f008 */
[----:B------:R-:W-:Y:S02]  /*104a0*/  IMAD.U32 R2, RZ, RZ, UR8 ;  /* 0x00000008ff027e24 */ /* 0x000fe4000f8e00ff */
[----:B------:R-:W-:Y:S01]  /*104b0*/  IMAD.U32 R3, RZ, RZ, UR9 ;  /* 0x00000009ff037e24 */ /* 0x000fe2000f8e00ff */
[----:B------:R-:W-:Y:S02]  /*104c0*/  ULDC.64 UR8, c[0x0][0xc08] ;  /* 0x0003020000087ab9 */ /* 0x000fe40000000a00 */
[----:B------:R-:W-:Y:S01]  /*104d0*/  UISETP.NE.U32.AND UP1, UPT, UR8, URZ, UPT ;  /* 0x0000003f0800728c */ /* 0x000fe2000bf25070 */
[----:B------:R-:W-:Y:S02]  /*104e0*/  ULDC UR4, c[0x0][0xa88] ;  /* 0x0002a20000047ab9 */ /* 0x000fe40000000800 */
[----:B------:R-:W2:Y:S01]  /*104f0*/  @P1 LDG.E R6, desc[UR52][R2.64] ;  /* 0x0000003402061981 */ /* 0x000ea2000c1e1900 */
[----:B------:R-:W-:Y:S01]  /*10500*/  UISETP.NE.AND.EX UP1, UPT, UR9, URZ, UPT, UP1 ;  /* 0x0000003f0900728c */ /* 0x000fe2000bf25310 */
[----:B------:R-:W-:-:S05]  /*10510*/  IMAD.U32 R0, RZ, RZ, UR4 ;  /* 0x00000004ff007e24 */ /* 0x000fca000f8e00ff */
[----:B------:R-:W-:-:S05]  /*10520*/  PLOP3.LUT P2, PT, PT, PT, UP1, 0x80, 0x0 ;  /* 0x000000000000781c */ /* 0x000fca0003f4f018 */
[----:B------:R-:W-:Y:S02]  /*10530*/  @UP1 ULDC.64 UR8, c[0x0][0xc08] ;  /* 0x0003020000081ab9 */ /* 0x000fe40000000a00 */
[----:B------:R-:W-:-:S06]  /*10540*/  @UP1 UIMAD.WIDE UR8, UR43, 0x4, UR8 ;  /* 0x000000042b0818a5 */ /* 0x000fcc000f8e0208 */
[----:B------:R-:W-:Y:S02]  /*10550*/  IMAD.U32 R4, RZ, RZ, UR8 ;  /* 0x00000008ff047e24 */ /* 0x000fe4000f8e00ff */
[----:B------:R-:W-:-:S05]  /*10560*/  IMAD.U32 R5, RZ, RZ, UR9 ;  /* 0x00000009ff057e24 */ /* 0x000fca000f8e00ff */
[----:B------:R0:W5:Y:S01]  /*10570*/  @P2 LDG.E R0, desc[UR52][R4.64] ;  /* 0x0000003404002981 */ /* 0x000162000c1e1900 */
[----:B------:R-:W-:Y:S01]  /*10580*/  UISETP.NE.AND UP1, UPT, UR45, URZ, UPT ;  /* 0x0000003f2d00728c */ /* 0x000fe2000bf25270 */
[----:B------:R-:W-:Y:S01]  /*10590*/  ISETP.GT.AND P0, PT, R221, 0x7f, PT ;  /* 0x0000007fdd00780c */ /* 0x000fe20003f04270 */
[----:B------:R-:W-:-:S09]  /*105a0*/  UMOV UR4, URZ ;  /* 0x0000003f00047c82 */ /* 0x000fd20008000000 */
[----:B------:R-:W-:Y:S01]  /*105b0*/  @!UP1 ULDC UR45, c[0x0][0xad4] ;  /* 0x0002b500002d9ab9 */ /* 0x000fe20000000800 */
[----:B--2---:R-:W-:Y:S01]  /*105c0*/  @P1 R2UR UR4, R6 ;  /* 0x00000000060412ca */ /* 0x004fe200000e0000 */
[----:B0-----:R-:W-:-:S14]  /*105d0*/  @P2 BRA `(.L_x_7516) ;  /* 0x0000000000102947 */ /* 0x001fdc0003800000 */
[----:B------:R-:W-:Y:S05]  /*105e0*/  @!P1 BRA `(.L_x_7516) ;  /* 0x00000000000c9947 */ /* 0x000fea0003800000 */
[----:B------:R-:W2:Y:S04]  /*105f0*/  LDG.E R5, desc[UR52][R2.64] ;  /* 0x0000003402057981 */ /* 0x000ea8000c1e1900 */
[----:B-----5:R-:W2:Y:S02]  /*10600*/  LDG.E R0, desc[UR52][R2.64+0x4] ;  /* 0x0000043402007981 */ /* 0x020ea4000c1e1900 */
[----:B--2---:R-:W-:-:S07]  /*10610*/  IMAD.IADD R0, R0, 0x1, -R5 ;  /* 0x0000000100007824 */ /* 0x004fce00078e0a05 */
.L_x_7516:
[----:B------:R-:W-:Y:S01]  /*10620*/  USHF.R.S32.HI UR13, URZ, 0x1f, UR43 ;  /* 0x0000001f3f0d7899 */ /* 0x000fe2000801142b */
[----:B------:R-:W-:Y:S01]  /*10630*/  BSSY B1, `(.L_x_7517) ;  /* 0x000003a000017945 */ /* 0x000fe20003800000 */
[----:B------:R-:W-:Y:S02]  /*10640*/  USHF.R.S32.HI UR21, URZ, 0x1f, UR4 ;  /* 0x0000001f3f157899 */ /* 0x000fe40008011404 */
        /* <DEDUP_REMOVED lines=11> */
[----:B------:R-:W-:Y:S01]  /*10700*/  UISETP.GT.AND UP0, UPT, UR45, 0x1, UPT ;  /* 0x000000012d00788c */ /* 0x000fe2000bf04270 */
[----:B------:R-:W-:Y:S01]  /*10710*/  IMAD.MOV.U32 R5, RZ, RZ, R4 ;  /* 0x000000ffff057224 */ /* 0x000fe200078e0004 */
[----:B------:R-:W-:Y:S02]  /*10720*/  UMOV UR19, 0x9b8 ;  /* 0x000009b800137882 */ /* 0x000fe40000000000 */
[----:B------:R-:W-:Y:S02]  /*10730*/  USEL UR19, UR19, 0x978, UP0 ;  /* 0x0000097813137887 */ /* 0x000fe40008000000 */
[----:B------:R-:W-:-:S06]  /*10740*/  USEL UR18, UR39, URZ, UP0 ;  /* 0x0000003f27127287 */ /* 0x000fcc0008000000 */
[----:B------:R-:W0:Y:S04]  /*10750*/  @P0 LDC R3, c[0x0][0xbec] ;  /* 0x0002fb00ff030b82 */ /* 0x000e280000000800 */
[----:B------:R-:W-:Y:S01]  /*10760*/  ULDC.64 UR8, c[0x0][UR19+0x218] ;  /* 0x0000860013087abb */ /* 0x000fe20008000a00 */
[----:B------:R-:W-:Y:S01]  /*10770*/  ULDC.64 UR14, c[0x0][UR19+0x220] ;  /* 0x00008800130e7abb */ /* 0x000fe20008000a00 */
[----:B------:R-:W-:Y:S01]  /*10780*/  ULDC.64 UR16, c[0x0][UR19+0x228] ;  /* 0x00008a0013107abb */ /* 0x000fe20008000a00 */
[----:B------:R-:W-:Y:S01]  /*10790*/  UIMAD.WIDE.U32 UR10, UR8, UR42, URZ ;  /* 0x0000002a080a72a5 */ /* 0x000fe2000f8e003f */
[----:B------:R-:W1:Y:S01]  /*107a0*/  @P0 LDC R7, c[0x0][0xbf0] ;  /* 0x0002fc00ff070b82 */ /* 0x000e620000000800 */
[----:B------:R-:W-:Y:S02]  /*107b0*/  UIMAD UR20, UR9, UR42, URZ ;  /* 0x0000002a091472a4 */ /* 0x000fe4000f8e023f */
[----:B------:R-:W-:-:S02]  /*107c0*/  UIMAD UR15, UR15, UR12, URZ ;  /* 0x0000000c0f0f72a4 */ /* 0x000fc4000f8e023f */
[----:B------:R-:W-:Y:S02]  /*107d0*/  UIMAD.WIDE.U32 UR22, UR16, UR18, URZ ;  /* 0x00000012101672a5 */ /* 0x000fe4000f8e003f */
[----:B------:R-:W-:Y:S02]  /*107e0*/  UIMAD.WIDE.U32 UR8, UR14, UR12, URZ ;  /* 0x0000000c0e0872a5 */ /* 0x000fe4000f8e003f */
[----:B------:R-:W-:Y:S02]  /*107f0*/  UIMAD UR16, UR17, UR18, URZ ;  /* 0x00000012111072a4 */ /* 0x000fe4000f8e023f */
[----:B------:R-:W-:Y:S02]  /*10800*/  UIMAD UR15, UR14, UR13, UR15 ;  /* 0x0000000d0e0f72a4 */ /* 0x000fe4000f8e020f */
[----:B------:R-:W-:Y:S02]  /*10810*/  UIADD3 UR10, UP1, UP2, UR8, UR10, UR4 ;  /* 0x0000000a080a7290 */ /* 0x000fe4000fa3e004 */
[----:B------:R-:W-:Y:S01]  /*10820*/  UIADD3 UR16, UR23, UR16, URZ ;  /* 0x0000001017107290 */ /* 0x000fe2000fffe03f */
[----:B0-----:R-:W-:Y:S01]  /*10830*/  @P0 IMAD.HI.U32 R2, R4, R3, RZ ;  /* 0x0000000304020227 */ /* 0x001fe200078e00ff */
[----:B------:R-:W-:-:S02]  /*10840*/  UIADD3 UR20, UR11, UR20, URZ ;  /* 0x000000140b147290 */ /* 0x000fc4000fffe03f */
[----:B------:R-:W-:Y:S01]  /*10850*/  UIADD3 UR15, UR9, UR15, URZ ;  /* 0x0000000f090f7290 */ /* 0x000fe2000fffe03f */
[----:B------:R-:W-:Y:S02]  /*10860*/  IMAD.U32 R3, RZ, RZ, UR23 ;  /* 0x00000017ff037e24 */ /* 0x000fe4000f8e00ff */
[----:B------:R-:W-:Y:S01]  /*10870*/  IMAD.U32 R6, RZ, RZ, UR16 ;  /* 0x00000010ff067e24 */ /* 0x000fe2000f8e00ff */
[----:B------:R-:W-:Y:S01]  /*10880*/  ULDC.64 UR8, c[0x0][UR19+0x210] ;  /* 0x0000840013087abb */ /* 0x000fe20008000a00 */
[----:B-1----:R-:W-:Y:S01]  /*10890*/  @P0 SHF.R.U32.HI R5, RZ, R7, R2 ;  /* 0x00000007ff050219 */ /* 0x002fe20000011602 */
[----:B------:R-:W-:-:S04]  /*108a0*/  IMAD.U32 R2, RZ, RZ, UR22 ;  /* 0x00000016ff027e24 */ /* 0x000fc8000f8e00ff */
[--C-:B------:R-:W-:Y:S01]  /*108b0*/  IMAD.MOV R7, RZ, RZ, -R5.reuse ;  /* 0x000000ffff077224 */ /* 0x100fe200078e0a05 */
[----:B------:R-:W-:Y:S01]  /*108c0*/  IADD3 R2, P0, P1, R5, UR10, R2 ;  /* 0x0000000a05027c10 */ /* 0x000fe2000f91e002 */
[----:B------:R-:W-:Y:S01]  /*108d0*/  UIADD3.X UR10, UR15, UR20, UR21, UP1, UP2 ;  /* 0x000000140f0a7290 */ /* 0x000fe20008fe4415 */
[----:B------:R-:W-:Y:S01]  /*108e0*/  SHF.R.S32.HI R5, RZ, 0x1f, R5 ;  /* 0x0000001fff057819 */ /* 0x000fe20000011405 */
[----:B------:R-:W-:-:S04]  /*108f0*/  IMAD R7, R9, R7, R4 ;  /* 0x0000000709077224 */ /* 0x000fc800078e0204 */
[----:B------:R-:W-:Y:S01]  /*10900*/  IADD3.X R3, R5, UR10, R6, P0, P1 ;  /* 0x0000000a05037c10 */ /* 0x000fe200087e2406 */
[C---:B------:R-:W-:Y:S01]  /*10910*/  IMAD R9, R7.reuse, UR9, RZ ;  /* 0x0000000907097c24 */ /* 0x040fe2000f8e02ff */
[----:B------:R-:W-:Y:S01]  /*10920*/  SHF.R.S32.HI R4, RZ, 0x1f, R7 ;  /* 0x0000001fff047819 */ /* 0x000fe20000011407 */
[----:B------:R-:W-:Y:S01]  /*10930*/  ULDC.64 UR10, c[0x0][0xba8] ;  /* 0x0002ea00000a7ab9 */ /* 0x000fe20000000a00 */
[----:B------:R-:W-:Y:S01]  /*10940*/  @!UP0 ULDC UR10, c[0x0][0xb50] ;  /* 0x0002d400000a8ab9 */ /* 0x000fe20000000800 */
[----:B------:R-:W-:Y:S01]  /*10950*/  IMAD.WIDE.U32 R2, R7, UR8, R2 ;  /* 0x0000000807027c25 */ /* 0x000fe2000f8e0002 */
[----:B------:R-:W-:-:S03]  /*10960*/  @!UP0 ULDC UR11, c[0x0][0xb54] ;  /* 0x0002d500000b8ab9 */ /* 0x000fc60000000800 */
[----:B------:R-:W-:Y:S01]  /*10970*/  IMAD R9, R4, UR8, R9 ;  /* 0x0000000804097c24 */ /* 0x000fe2000f8e0209 */
[----:B------:R-:W-:-:S03]  /*10980*/  LEA R4, P0, R2, UR10, 0x2 ;  /* 0x0000000a02047c11 */ /* 0x000fc6000f8010ff */
[----:B------:R-:W-:-:S05]  /*10990*/  IMAD.IADD R3, R3, 0x1, R9 ;  /* 0x0000000103037824 */ /* 0x000fca00078e0209 */
[----:B------:R-:W-:Y:S01]  /*109a0*/  LEA.HI.X R5, R2, UR11, R3, 0x2, P0 ;  /* 0x0000000b02057c11 */ /* 0x000fe200080f1403 */
[----:B------:R-:W-:-:S05]  /*109b0*/  IMAD.MOV.U32 R3, RZ, RZ, -0x800000 ;  /* 0xff800000ff037424 */ /* 0x000fca00078e00ff */
[----:B------:R0:W-:Y:S02]  /*109c0*/  STG.E desc[UR52][R4.64], R3 ;  /* 0x0000000304007986 */ /* 0x0001e4000c101934 */
.L_x_7518:
[----:B------:R-:W-:Y:S05]  /*109d0*/  BSYNC B1 ;  /* 0x0000000000017941 */ /* 0x000fea0003800000 */
.L_x_7517:
[----:B------:R-:W-:-:S06]  /*109e0*/  UISETP.GT.AND UP0, UPT, UR45, 0x1, UPT ;  /* 0x000000012d00788c */ /* 0x000fcc000bf04270 */
[----:B------:R-:W-:-:S13]  /*109f0*/  PLOP3.LUT P0, PT, PT, PT, UP0, 0x80, 0x0 ;  /* 0x000000000000781c */ /* 0x000fda0003f0f008 */
[----:B------:R-:W-:Y:S05]  /*10a00*/  @P0 BRA `(.L_x_7513) ;  /* 0x0000000400a40947 */ /* 0x000fea0003800000 */
[----:B------:R-:W1:Y:S01]  /*10a10*/  LDC R11, c[0x0][0xbe8] ;  /* 0x0002fa00ff0b7b82 */ /* 0x000e620000000800 */
[----:B------:R-:W-:Y:S01]  /*10a20*/  ULDC.64 UR14, c[0x0][0xaa0] ;  /* 0x0002a800000e7ab9 */ /* 0x000fe20000000a00 */
[----:B------:R-:W-:Y:S01]  /*10a30*/  IMAD R2, R22, 0x20, R198 ;  /* 0x0000002016027824 */ /* 0x000fe200078e02c6 */
[----:B------:R-:W-:Y:S01]  /*10a40*/  UIMAD UR10, UR21, UR14, URZ ;  /* 0x0000000e150a72a4 */ /* 0x000fe2000f8e023f */
[----:B------:R-:W-:Y:S01]  /*10a50*/  BSSY B1, `(.L_x_7519) ;  /* 0x000003a000017945 */ /* 0x000fe20003800000 */
[----:B------:R-:W-:Y:S01]  /*10a60*/  UIMAD.WIDE.U32 UR8, UR4, UR14, URZ ;  /* 0x0000000e040872a5 */ /* 0x000fe2000f8e003f */
[----:B------:R-:W-:Y:S01]  /*10a70*/  VIADD R6, R2, UR37 ;  /* 0x0000002502067c36 */ /* 0x000fe20008000000 */
[----:B------:R-:W-:-:S03]  /*10a80*/  UIMAD UR10, UR4, UR15, UR10 ;  /* 0x0000000f040a72a4 */ /* 0x000fc6000f8e020a */
[----:B0-----:R-:W-:Y:S01]  /*10a90*/  IMAD.MOV.U32 R5, RZ, RZ, R6 ;  /* 0x000000ffff057224 */ /* 0x001fe200078e0006 */
[----:B------:R-:W-:-:S03]  /*10aa0*/  UIADD3 UR9, UR9, UR10, URZ ;  /* 0x0000000a09097290 */ /* 0x000fc6000fffe03f */
[----:B------:R-:W-:Y:S02]  /*10ab0*/  ULDC.64 UR10, c[0x0][0xae8] ;  /* 0x0002ba00000a7ab9 */ /* 0x000fe40000000a00 */
[----:B------:R-:W-:-:S04]  /*10ac0*/  UIMAD.WIDE.U32 UR8, UR42, UR10, UR8 ;  /* 0x0000000a2a0872a5 */ /* 0x000fc8000f8e0008 */
[----:B------:R-:W-:-:S03]  /*10ad0*/  UIMAD UR9, UR42, UR11, UR9 ;  /* 0x0000000b2a0972a4 */ /* 0x000fc6000f8e0209 */
        /* <DEDUP_REMOVED lines=24> */
[----:B------:R-:W-:Y:S02]  /*10c60*/  VIADD R6, R198, UR37 ;  /* 0x00000025c6067c36 */ /* 0x000fe40008000000 */
[----:B-----5:R-:W-:Y:S02]  /*10c70*/  IMAD R11, R0, R11, RZ ;  /* 0x0000000b000b7224 */ /* 0x020fe400078e02ff */
[C---:B------:R-:W-:Y:S02]  /*10c80*/  IMAD R5, R7.reuse, UR9, R4 ;  /* 0x0000000907057c24 */ /* 0x040fe4000f8e0204 */
[----:B------:R-:W-:Y:S01]  /*10c90*/  IMAD.WIDE.U32 R2, R7, UR8, R2 ;  /* 0x0000000807027c25 */ /* 0x000fe2000f8e0002 */
[----:B------:R-:W-:Y:S01]  /*10ca0*/  ISETP.GE.AND P2, PT, R6, R11, PT ;  /* 0x0000000b0600720c */ /* 0x000fe20003f46270 */
[----:B------:R-:W-:-:S02]  /*10cb0*/  ULDC.64 UR8, c[0x0][0xa80] ;  /* 0x0002a00000087ab9 */ /* 0x000fc40000000a00 */
        /* <DEDUP_REMOVED lines=10> */
[----:B------:R-:W-:Y:S02]  /*10d60*/  ULDC UR4, c[0x0][0xac8] ;  /* 0x0002b20000047ab9 */ /* 0x000fe40000000800 */
        /* <DEDUP_REMOVED lines=8> */
.L_x_7520:
[----:B------:R-:W-:Y:S05]  /*10df0*/  BSYNC B1 ;  /* 0x0000000000017941 */ /* 0x000fea0003800000 */
.L_x_7519:
[----:B--2---:R2:W4:Y:S01]  /*10e00*/  SHFL.IDX PT, R0, R5, 0x1, 0x181f ;  /* 0x00381f0005007f89 */ /* 0x00452200000e0000 */
[----:B------:R-:W-:Y:S03]  /*10e10*/  BSSY B1, `(.L_x_7521) ;  /* 0x000000c000017945 */ /* 0x000fe60003800000 */
[----:B-1-3--:R2:W1:Y:S01]  /*10e20*/  SHFL.IDX PT, R2, R4, 0x1, 0x181f ;  /* 0x00381f0004027f89 */ /* 0x00a46200000e0000 */
[----:B------:R-:W-:Y:S05]  /*10e30*/  @P1 BRA `(.L_x_7522) ;  /* 0x0000000000241947 */ /* 0x000fea0003800000 */
[----:B------:R-:W-:Y:S02]  /*10e40*/  ULDC UR4, c[0x0][0xac8] ;  /* 0x0002b20000047ab9 */ /* 0x000fe40000000800 */
        /* <DEDUP_REMOVED lines=8> */
.L_x_7522:
[----:B------:R-:W-:Y:S05]  /*10ed0*/  BSYNC B1 ;  /* 0x0000000000017941 */ /* 0x000fea0003800000 */
.L_x_7521:
[----:B----4-:R4:W0:Y:S01]  /*10ee0*/  SHFL.IDX PT, R0, R5, 0x2, 0x181f ;  /* 0x00581f0005007f89 */ /* 0x01082200000e0000 */
        /* <DEDUP_REMOVED lines=12> */
.L_x_7524:
[----:B------:R-:W-:Y:S05]  /*10fb0*/  BSYNC B1 ;  /* 0x0000000000017941 */ /* 0x000fea0003800000 */
.L_x_7523:
[----:B0-----:R-:W-:Y:S01]  /*10fc0*/  VIADD R0, R6, 0x60 ;  /* 0x0000006006007836 */ /* 0x001fe20000000000 */
[----:B--2-4-:R-:W0:Y:S04]  /*10fd0*/  SHFL.IDX PT, R5, R5, 0x3, 0x181f ;  /* 0x00781f0005057f89 */ /* 0x014e2800000e0000 */
[----:B------:R-:W-:Y:S01]  /*10fe0*/  ISETP.GE.AND P0, PT, R0, R11, PT ;  /* 0x0000000b0000720c */ /* 0x000fe20003f06270 */
[----:B-1-3--:R1:W2:-:S12]  /*10ff0*/  SHFL.IDX PT, R2, R4, 0x3, 0x181f ;  /* 0x00781f0004027f89 */ /* 0x00a29800000e0000 */
[----:B-1----:R-:W-:Y:S05]  /*11000*/  @P0 BRA `(.L_x_7513) ;  /* 0x0000000000240947 */ /* 0x002fea0003800000 */
[----:B------:R-:W-:Y:S02]  /*11010*/  ULDC UR4, c[0x0][0xac8] ;  /* 0x0002b20000047ab9 */ /* 0x000fe40000000800 */
[----:B------:R-:W-:Y:S02]  /*11020*/  ISETP.GE.AND P2, PT, R18, UR4, PT ;  /* 0x0000000412007c0c */ /* 0x000fe4000bf46270 */
[----:B------:R-:W-:-:S11]  /*11030*/  ISETP.GE.AND P3, PT, R19, UR4, PT ;  /* 0x0000000413007c0c */ /* 0x000fd6000bf66270 */
[CC--:B--2---:R-:W-:Y:S02]  /*11040*/  @!P2 LEA R6, P0, R18.reuse, R2.reuse, 0x1 ;  /* 0x000000021206a211 */ /* 0x0c4fe400078008ff */
[C---:B------:R-:W-:Y:S02]  /*11050*/  @!P3 LEA R2, P1, R19.reuse, R2, 0x1 ;  /* 0x000000021302b211 */ /* 0x040fe400078208ff */
[-C--:B0-----:R-:W-:Y:S02]  /*11060*/  @!P2 LEA.HI.X R7, R18, R5.reuse, R220, 0x1, P0 ;  /* 0x000000051207a211 */ /* 0x081fe400000f0cdc */
[----:B------:R-:W-:-:S03]  /*11070*/  @!P3 LEA.HI.X R3, R19, R5, R219, 0x1, P1 ;  /* 0x000000051303b211 */ /* 0x000fc600008f0cdb */
[----:B------:R0:W-:Y:S04]  /*11080*/  @!P2 ST.E.128 desc[UR52][R6.64], RZ ;  /* 0x000000ff0600a985 */ /* 0x0001e8000c101d34 */
[----:B------:R0:W-:Y:S02]  /*11090*/  @!P3 ST.E.128 desc[UR52][R2.64], RZ ;  /* 0x000000ff0200b985 */ /* 0x0001e4000c101d34 */
.L_x_7513:
[----:B------:R-:W-:Y:S05]  /*110a0*/  BSYNC B0 ;  /* 0x0000000000007941 */ /* 0x000fea0003800000 */
.L_x_7503:
[----:B------:R-:W-:Y:S02]  /*110b0*/  ULDC UR4, c[0x0][0xc3c] ;  /* 0x00030f0000047ab9 */ /* 0x000fe40000000800 */
[----:B------:R-:W-:-:S06]  /*110c0*/  UISETP.GE.AND UP0, UPT, UR6, UR4, UPT ;  /* 0x000000040600728c */ /* 0x000fcc000bf06270 */
[----:B------:R-:W-:-:S13]  /*110d0*/  PLOP3.LUT P0, PT, PT, PT, UP0, 0x80, 0x0 ;  /* 0x000000000000781c */ /* 0x000fda0003f0f008 */
[----:B------:R-:W-:Y:S05]  /*110e0*/  @!P0 BRA `(.L_x_7525) ;  /* 0xfffffefc00c48947 */ /* 0x000fea000383ffff */
[----:B------:R-:W-:Y:S05]  /*110f0*/  EXIT ;  /* 0x000000000000794d */ /* 0x000fea0003800000 */
.L_x_7420:
        /* <DEDUP_REMOVED lines=20> */
.L_x_7526:
        /* <DEDUP_REMOVED lines=43> */
.L_x_7530:
        /* <DEDUP_REMOVED lines=39> */
.L_x_7528:
        /* <DEDUP_REMOVED lines=12> */
.L_x_7531:
[----:B---34-:R-:W-:Y:S01]  /*11820*/  IMAD R2, R3, UR5, R10 ;  /* 0x0000000503027c24 */ /* 0x018fe2000f8e020a */
[----:B-1----:R-:W-:Y:S01]  /*11830*/  ISETP.NE.AND P0, PT, R8, 0x1, PT ;  /* 0x000000010800780c */ /* 0x002fe20003f05270 */
[----:B------:R-:W-:-:S03]  /*11840*/  VIADD R14, R9, UR4 ;  /* 0x00000004090e7c36 */ /* 0x000fc60008000000 */
[----:B------:R1:W-:Y:S01]  /*11850*/  STL [R1], R2 ;  /* 0x0000000201007387 */ /* 0x0003e20000100800 */
[----:B------:R-:W-:-:S03]  /*11860*/  IADD3 R5, -R2, UR6, RZ ;  /* 0x0000000602057c10 */ /* 0x000fc6000fffe1ff */
[----:B------:R1:W-:Y:S05]  /*11870*/  STL [R1+0xc], R14 ;  /* 0x00000c0e01007387 */ /* 0x0003ea0000100800 */
[----:B------:R-:W-:Y:S05]  /*11880*/  @!P0 BRA `(.L_x_7532) ;  /* 0x0000000000e08947 */ /* 0x000fea0003800000 */
[----:B0-2---:R-:W-:Y:S02]  /*11890*/  IABS R7, R4 ;  /* 0x0000000400077213 */ /* 0x005fe40000000000 */
[----:B------:R-:W-:Y:S02]  /*118a0*/  IABS R9, R8 ;  /* 0x0000000800097213 */ /* 0x000fe40000000000 */
[----:B------:R-:W0:Y:S08]  /*118b0*/  I2F.RP R10, R7 ;  /* 0x00000007000a7306 */ /* 0x000e300000209400 */
[----:B------:R-:W2:Y:S08]  /*118c0*/  I2F.RP R11, R9 ;  /* 0x00000009000b7306 */ /* 0x000eb00000209400 */
[----:B0-----:R-:W1:Y:S08]  /*118d0*/  MUFU.RCP R10, R10 ;  /* 0x0000000a000a7308 */ /* 0x001e700000001000 */
[----:B--2---:R-:W-:Y:S01]  /*118e0*/  MUFU.RCP R11, R11 ;  /* 0x0000000b000b7308 */ /* 0x004fe20000001000 */
[----:B-1----:R-:W-:Y:S01]  /*118f0*/  VIADD R2, R10, 0xffffffe ;  /* 0x0ffffffe0a027836 */ /* 0x002fe20000000000 */
[----:B------:R-:W-:-:S06]  /*11900*/  IABS R10, R4 ;  /* 0x00000004000a7213 */ /* 0x000fcc0000000000 */
[----:B------:R0:W1:Y:S02]  /*11910*/  F2I.FTZ.U32.TRUNC.NTZ R3, R2 ;  /* 0x0000000200037305 */ /* 0x000064000021f000 */
[----:B0-----:R-:W-:Y:S02]  /*11920*/  IMAD.MOV.U32 R2, RZ, RZ, RZ ;  /* 0x000000ffff027224 */ /* 0x001fe400078e00ff */
[----:B-1----:R-:W-:-:S04]  /*11930*/  IMAD.MOV R12, RZ, RZ, -R3 ;  /* 0x000000ffff0c7224 */ /* 0x002fc800078e0a03 */
[----:B------:R-:W-:-:S04]  /*11940*/  IMAD R13, R12, R7, RZ ;  /* 0x000000070c0d7224 */ /* 0x000fc800078e02ff */
[----:B------:R-:W-:Y:S01]  /*11950*/  IMAD.HI.U32 R3, R3, R13, R2 ;  /* 0x0000000d03037227 */ /* 0x000fe200078e0002 */
[----:B------:R-:W-:-:S03]  /*11960*/  IABS R2, R5 ;  /* 0x0000000500027213 */ /* 0x000fc60000000000 */
[----:B------:R-:W-:Y:S02]  /*11970*/  IMAD.MOV R13, RZ, RZ, -R10 ;  /* 0x000000ffff0d7224 */ /* 0x000fe400078e0a0a */
[----:B------:R-:W-:-:S04]  /*11980*/  IMAD.HI.U32 R10, R3, R2, RZ ;  /* 0x00000002030a7227 */ /* 0x000fc800078e00ff */
[----:B------:R-:W-:Y:S02]  /*11990*/  IMAD R2, R10, R13, R2 ;  /* 0x0000000d0a027224 */ /* 0x000fe400078e0202 */
[----:B------:R-:W-:-:S03]  /*119a0*/  VIADD R3, R11, 0xffffffe ;  /* 0x0ffffffe0b037836 */ /* 0x000fc60000000000 */
[----:B------:R-:W-:-:S03]  /*119b0*/  ISETP.GT.U32.AND P1, PT, R7, R2, PT ;  /* 0x000000020700720c */ /* 0x000fc60003f24070 */
[----:B------:R-:W0:Y:S10]  /*119c0*/  F2I.FTZ.U32.TRUNC.NTZ R3, R3 ;  /* 0x0000000300037305 */ /* 0x000e34000021f000 */
[----:B------:R-:W-:-:S02]  /*119d0*/  @!P1 IMAD.IADD R2, R2, 0x1, -R7 ;  /* 0x0000000102029824 */ /* 0x000fc400078e0a07 */
[----:B------:R-:W-:Y:S01]  /*119e0*/  @!P1 VIADD R10, R10, 0x1 ;  /* 0x000000010a0a9836 */ /* 0x000fe20000000000 */
[----:B------:R-:W-:Y:S02]  /*119f0*/  ISETP.NE.AND P1, PT, R4, RZ, PT ;  /* 0x000000ff0400720c */ /* 0x000fe40003f25270 */
[----:B------:R-:W-:Y:S01]  /*11a00*/  ISETP.GE.U32.AND P0, PT, R2, R7, PT ;  /* 0x000000070200720c */ /* 0x000fe20003f06070 */
[----:B0-----:R-:W-:-:S04]  /*11a10*/  IMAD.MOV R2, RZ, RZ, -R3 ;  /* 0x000000ffff027224 */ /* 0x001fc800078e0a03 */
[----:B------:R-:W-:Y:S02]  /*11a20*/  IMAD R7, R2, R9, RZ ;  /* 0x0000000902077224 */ /* 0x000fe400078e02ff */
[----:B------:R-:W-:-:S04]  /*11a30*/  IMAD.MOV.U32 R2, RZ, RZ, RZ ;  /* 0x000000ffff027224 */ /* 0x000fc800078e00ff */
        /* <DEDUP_REMOVED lines=29> */
.L_x_7532:
        /* <DEDUP_REMOVED lines=61> */
.L_x_7533:
[----:B01----:R-:W-:-:S05]  /*11fe0*/  LOP3.LUT R3, RZ, R2, RZ, 0x33, !PT ;  /* 0x00000002ff037212 */ /* 0x003fca00078e33ff */
[----:B------:R-:W-:-:S05]  /*11ff0*/  IMAD.IADD R2, R4, 0x1, R3 ;  /* 0x0000000104027824 */ /* 0x000fca00078e0203 */
[----:B------:R1:W-:Y:S01]  /*12000*/  STL [R1+0x4], R2 ;  /* 0x0000040201007387 */ /* 0x0003e20000100800 */
[----:B------:R-:W-:Y:S05]  /*12010*/  BRA `(.L_x_7534) ;  /* 0x0000000000107947 */ /* 0x000fea0003800000 */
.L_x_7529:
[----:B------:R-:W-:Y:S01]  /*12020*/  IMAD.U32 R2, RZ, RZ, UR6 ;  /* 0x00000006ff027e24 */ /* 0x000fe2000f8e00ff */
[----:B------:R0:W-:Y:S04]  /*12030*/  STL [R1+0x4], RZ ;  /* 0x000004ff01007387 */ /* 0x0001e80000100800 */
[----:B------:R0:W-:Y:S04]  /*12040*/  STL [R1+0x8], RZ ;  /* 0x000008ff01007387 */ /* 0x0001e80000100800 */
[----:B------:R0:W-:Y:S02]  /*12050*/  STL [R1], R2 ;  /* 0x0000000201007387 */ /* 0x0001e40000100800 */
.L_x_7534:
        /* <DEDUP_REMOVED lines=10> */
.L_x_7527:
        /* <DEDUP_REMOVED lines=20> */
[----:B------:R-:W-:Y:S01]  /*12240*/  LOP3.LUT R0, R0, 0x40, RZ, 0xfc, !PT ;  /* 0x0000004000007812 */ /* 0x000fe200078efcff */
[----:B------:R-:W-:Y:S01]  /*12250*/  ULDC.64 UR38, c[0x0][0x198] ;  /* 0x0000660000267ab9 */ /* 0x000fe20000000a00 */
[----:B------:R-:W-:-:S02]  /*12260*/  LOP3.LUT R3, R3, 0x200, R2, 0xf8, !PT ;  /* 0x0000020003037812 */ /* 0x000fc400078ef802 */
[----:B------:R-:W-:-:S04]  /*12270*/  SHF.R.U32.HI R2, RZ, 0x3, R4 ;  /* 0x00000003ff027819 */ /* 0x000fc80000011604 */
[----:B------:R-:W-:Y:S01]  /*12280*/  LOP3.LUT R4, R2, 0x70, R6, 0xf8, !PT ;  /* 0x0000007002047812 */ /* 0x000fe200078ef806 */
[----:B------:R-:W-:Y:S01]  /*12290*/  IMAD.MOV.U32 R2, RZ, RZ, 0x1 ;  /* 0x00000001ff027424 */ /* 0x000fe200078e00ff */
[----:B----4-:R-:W-:-:S06]  /*122a0*/  ULEA UR4, UR5, UR4, 0x18 ;  /* 0x0000000405047291 */ /* 0x010fcc000f8ec03f */
[----:B------:R-:W-:-:S04]  /*122b0*/  IMAD.U32 R18, RZ, RZ, UR4 ;  /* 0x00000004ff127e24 */ /* 0x000fc8000f8e00ff */
[----:B------:R-:W-:-:S05]  /*122c0*/  IMAD R3, R3, 0x2, R18 ;  /* 0x0000000203037824 */ /* 0x000fca00078e0212 */
[----:B------:R0:W-:Y:S04]  /*122d0*/  STL [R1+0x24], R3 ;  /* 0x0000240301007387 */ /* 0x0001e80000100800 */
[----:B------:R0:W-:Y:S04]  /*122e0*/  STL [R1+0x44], RZ ;  /* 0x000044ff01007387 */ /* 0x0001e80000100800 */
[----:B------:R0:W-:Y:S02]  /*122f0*/  STL [R1+0x10], R2 ;  /* 0x0000100201007387 */ /* 0x0001e40000100800 */
.L_x_7644:
[----:B--23--:R-:W2:Y:S01]  /*12300*/  LDL R9, [R1+0xc] ;  /* 0x00000c0001097983 */ /* 0x00cea20000100800 */
[----:B------:R-:W-:Y:S05]  /*12310*/  YIELD ;  /* 0x0000000000007946 */ /* 0x000fea0003800000 */
[----:B------:R-:W-:Y:S01]  /*12320*/  ULDC.64 UR4, c[0x0][0xa28] ;  /* 0x00028a0000047ab9 */ /* 0x000fe20000000a00 */
[----:B------:R-:W-:Y:S01]  /*12330*/  IMAD.MOV.U32 R0, RZ, RZ, RZ ;  /* 0x000000ffff007224 */ /* 0x000fe200078e00ff */
[----:B------:R-:W-:Y:S01]  /*12340*/  ISETP.NE.U32.AND P0, PT, RZ, UR4, PT ;  /* 0x00000004ff007c0c */ /* 0x000fe2000bf05070 */
[----:B01----:R-:W1:Y:S01]  /*12350*/  LDC.64 R4, c[0x0][0xa00] ;  /* 0x00028000ff047b82 */ /* 0x003e620000000a00 */
[----:B------:R-:W-:Y:S01]  /*12360*/  IMAD.MOV.U32 R10, RZ, RZ, RZ ;  /* 0x000000ffff0a7224 */ /* 0x000fe200078e00ff */
[----:B------:R-:W-:Y:S01]  /*12370*/  ULDC.64 UR6, c[0x0][0xa08] ;  /* 0x0002820000067ab9 */ /* 0x000fe20000000a00 */
[----:B------:R-:W-:Y:S01]  /*12380*/  ISETP.NE.AND.EX P0, PT, RZ, UR5, PT, P0 ;  /* 0x00000005ff007c0c */ /* 0x000fe2000bf05300 */
[----:B------:R-:W-:-:S12]  /*12390*/  ULDC.64 UR4, c[0x0][0xa18] ;  /* 0x0002860000047ab9 */ /* 0x000fd80000000a00 */
[----:B0-----:R-:W2:Y:S02]  /*123a0*/  @P0 LDC.64 R2, c[0x0][0xa28] ;  /* 0x00028a00ff020b82 */ /* 0x001ea40000000a00 */
[----:B--2---:R-:W-:-:S05]  /*123b0*/  @P0 IMAD.WIDE R2, R9, 0x4, R2 ;  /* 0x0000000409020825 */ /* 0x004fca00078e0202 */
[----:B------:R0:W5:Y:S01]  /*123c0*/  @P0 LDG.E R0, desc[UR52][R2.64] ;  /* 0x0000003402000981 */ /* 0x000162000c1e1900 */
[----:B------:R-:W-:Y:S01]  /*123d0*/  ISETP.NE.U32.AND P0, PT, RZ, UR4, PT ;  /* 0x00000004ff007c0c */ /* 0x000fe2000bf05070 */
[----:B-1----:R-:W-:Y:S01]  /*123e0*/  IMAD.WIDE R4, R9, 0x4, R4 ;  /* 0x0000000409047825 */ /* 0x002fe200078e0204 */
[----:B------:R-:W-:Y:S02]  /*123f0*/  ISETP.NE.U32.AND P1, PT, RZ, UR6, PT ;  /* 0x00000006ff007c0c */ /* 0x000fe4000bf25070 */
[----:B------:R-:W-:Y:S01]  /*12400*/  ISETP.NE.AND.EX P2, PT, RZ, UR5, PT, P0 ;  /* 0x00000005ff007c0c */ /* 0x000fe2000bf45300 */
[----:B------:R-:W-:Y:S01]  /*12410*/  ULDC.64 UR4, c[0x0][0xa00] ;  /* 0x0002800000047ab9 */ /* 0x000fe20000000a00 */
[----:B------:R-:W-:Y:S01]  /*12420*/  ISETP.NE.AND.EX P1, PT, RZ, UR7, PT, P1 ;  /* 0x00000007ff007c0c */ /* 0x000fe2000bf25310 */
[----:B------:R-:W-:Y:S01]  /*12430*/  IMAD.MOV.U32 R8, RZ, RZ, RZ ;  /* 0x000000ffff087224 */ /* 0x000fe200078e00ff */
[----:B------:R-:W-:Y:S01]  /*12440*/  ISETP.NE.U32.AND P0, PT, RZ, UR4, PT ;  /* 0x00000004ff007c0c */ /* 0x000fe2000bf05070 */
[----:B0-----:R-:W0:Y:S03]  /*12450*/  LDC.64 R2, c[0x0][0xa08] ;  /* 0x00028200ff027b82 */ /* 0x001e260000000a00 */
        /* <DEDUP_REMOVED lines=21> */
[----:B------:R-:W0:Y:S04]  /*125b0*/  LDG.E R7, desc[UR52][R4.64] ;  /* 0x0000003404077981 */ /* 0x000e28000c1e1900 */
[----:B------:R-:W0:Y:S02]  /*125c0*/  LDG.E R4, desc[UR52][R4.64+0x4] ;  /* 0x0000043404047981 */ /* 0x000e24000c1e1900 */
[----:B0-----:R-:W-:-:S05]  /*125d0*/  IMAD.IADD R10, R4, 0x1, -R7 ;  /* 0x00000001040a7824 */ /* 0x001fca00078e0a07 */
[----:B------:R1:W-:Y:S02]  /*125e0*/  STL [R1+0x2c], R10 ;  /* 0x00002c0a01007387 */ /* 0x0003e40000100800 */
.L_x_7536:
        /* <DEDUP_REMOVED lines=12> */
[----:B------:R-:W3:Y:S02]  /*126b0*/  LDC.64 R2, c[0x0][0xa20] ;  /* 0x00028800ff027b82 */ /* 0x000ee40000000a00 */
[----:B---3--:R-:W-:-:S05]  /*126c0*/  IMAD.WIDE R2, R9, 0x4, R2 ;  /* 0x0000000409027825 */ /* 0x008fca00078e0202 */
[----:B------:R3:W5:Y:S01]  /*126d0*/  LDG.E R6, desc[UR52][R2.64] ;  /* 0x0000003402067981 */ /* 0x000762000c1e1900 */
[----:B------:R-:W-:Y:S05]  /*126e0*/  BRA `(.L_x_7538) ;  /* 0x0000000000107947 */ /* 0x000fea0003800000 */
.L_x_7537:
[----:B------:R-:W-:Y:S05]  /*126f0*/  @!P1 BRA `(.L_x_7538) ;  /* 0x00000000000c9947 */ /* 0x000fea0003800000 */
[----:B------:R-:W3:Y:S04]  /*12700*/  LDG.E R6, desc[UR52][R2.64] ;  /* 0x0000003402067981 */ /* 0x000ee8000c1e1900 */
[----:B------:R-:W3:Y:S02]  /*12710*/  LDG.E R2, desc[UR52][R2.64+0x4] ;  /* 0x0000043402027981 */ /* 0x000ee4000c1e1900 */
[----:B---3--:R-:W-:-:S07]  /*12720*/  IMAD.IADD R6, R2, 0x1, -R6 ;  /* 0x0000000102067824 */ /* 0x008fce00078e0a06 */
.L_x_7538:
        /* <DEDUP_REMOVED lines=34> */
.L_x_7541:
[----:B------:R-:W-:-:S13]  /*12950*/  ISETP.NE.AND P0, PT, R3, 0x1, PT ;  /* 0x000000010300780c */ /* 0x000fda0003f05270 */
[----:B------:R-:W2:Y:S02]  /*12960*/  @P0 LDC.64 R4, c[0x0][0x9e8] ;  /* 0x00027a00ff040b82 */ /* 0x000ea40000000a00 */
[----:B--2---:R-:W-:-:S05]  /*12970*/  @P0 IMAD.HI.U32 R4, R8, R4, RZ ;  /* 0x0000000408040227 */ /* 0x004fca00078e00ff */
[----:B------:R-:W-:-:S07]  /*12980*/  @P0 SHF.R.U32.HI R8, RZ, R5, R4 ;  /* 0x00000005ff080219 */ /* 0x000fce0000011604 */
.L_x_7542:
[----:B------:R-:W-:Y:S05]  /*12990*/  BSYNC B0 ;  /* 0x0000000000007941 */ /* 0x000fea0003800000 */
.L_x_7540:
[----:B------:R-:W-:-:S05]  /*129a0*/  IMAD R8, R8, R3, R3 ;  /* 0x0000000308087224 */ /* 0x000fca00078e0203 */
[----:B------:R-:W-:-:S07]  /*129b0*/  VIMNMX R2, R2, R8, PT ;  /* 0x0000000802027248 */ /* 0x000fce0003fe0100 */
.L_x_7539:
        /* <DEDUP_REMOVED lines=25> */
.L_x_7545:
[----:B------:R-:W-:-:S13]  /*12b50*/  ISETP.NE.AND P0, PT, R3, 0x1, PT ;  /* 0x000000010300780c */ /* 0x000fda0003f05270 */
[----:B--2---:R-:W2:Y:S02]  /*12b60*/  @P0 LDC.64 R4, c[0x0][0x9e8] ;  /* 0x00027a00ff040b82 */ /* 0x004ea40000000a00 */
[----:B--2---:R-:W-:-:S05]  /*12b70*/  @P0 IMAD.HI.U32 R4, R6, R4, RZ ;  /* 0x0000000406040227 */ /* 0x004fca00078e00ff */
[----:B------:R-:W-:-:S07]  /*12b80*/  @P0 SHF.R.U32.HI R6, RZ, R5, R4 ;  /* 0x00000005ff060219 */ /* 0x000fce0000011604 */
.L_x_7546:
[----:B------:R-:W-:Y:S05]  /*12b90*/  BSYNC B0 ;  /* 0x0000000000007941 */ /* 0x000fea0003800000 */
.L_x_7544:
[----:B------:R-:W-:-:S05]  /*12ba0*/  IMAD R3, R6, R3, RZ ;  /* 0x0000000306037224 */ /* 0x000fca00078e02ff */
[----:B------:R-:W-:-:S07]  /*12bb0*/  VIMNMX R2, R2, R3, !PT ;  /* 0x0000000302027248 */ /* 0x000fce0007fe0100 */
.L_x_7543:
        /* <DEDUP_REMOVED lines=44> */
.L_x_7548:
[----:B------:R-:W-:Y:S05]  /*12e80*/  BSYNC B0 ;  /* 0x0000000000007941 */ /* 0x000fea0003800000 */
.L_x_7547:
        /* <DEDUP_REMOVED lines=15> */
[----:B------:R-:W0:Y:S02]  /*12f80*/  FLO.U32 R0, UR4 ;  /* 0x0000000400007d00 */ /* 0x000e2400080e0000 */
        /* <DEDUP_REMOVED lines=10> */
.L_x_7550:
        /* <DEDUP_REMOVED lines=20> */
.L_x_7553:
[----:B------:R-:W-:Y:S05]  /*13170*/  BSYNC B6 ;  /* 0x0000000000067941 */ /* 0x000fea0003800000 */
.L_x_7552:
        /* <DEDUP_REMOVED lines=20> */
.L_x_7556:
        /* <DEDUP_REMOVED lines=15> */
.L_x_7555:
[----:B------:R-:W-:Y:S05]  /*133b0*/  BSYNC B6 ;  /* 0x0000000000067941 */ /* 0x000fea0003800000 */
.L_x_7554:
[----:B------:R-:W3:Y:S01]  /*133c0*/  LDL R0, [R1+0xc] ;  /* 0x00000c0001007983 */ /* 0x000ee20000100800 */
[----:B------:R-:W-:Y:S02]  /*133d0*/  ULDC.64 UR4, c[0x0][0x9f8] ;  /* 0x00027e0000047ab9 */ /* 0x000fe40000000a00 */
[----:B------:R-:W-:Y:S01]  /*133e0*/  ISETP.NE.U32.AND P0, PT, RZ, UR4, PT ;  /* 0x00000004ff007c0c */ /* 0x000fe2000bf05070 */
[----:B------:R-:W4:Y:S03]  /*133f0*/  LDL R17, [R1+0x30] ;  /* 0x0000300001117983 */ /* 0x000f260000100800 */
        /* <DEDUP_REMOVED lines=20> */
.L_x_7660:
        /* <DEDUP_REMOVED lines=11> */
.L_x_7663:
[----:B------:R-:W-:Y:S05]  /*135f0*/  @!P6 BRA `(.L_x_7558) ;  /* 0x000000040010e947 */ /* 0x000fea0003800000 */
[----:B------:R-:W-:-:S04]  /*13600*/  ISETP.NE.U32.AND P0, PT, R2, RZ, PT ;  /* 0x000000ff0200720c */ /* 0x000fc80003f05070 */
[----:B------:R-:W-:-:S13]  /*13610*/  ISETP.NE.AND.EX P0, PT, R3, RZ, PT, P0 ;  /* 0x000000ff0300720c */ /* 0x000fda0003f05300 */
[----:B------:R-:W-:Y:S05]  /*13620*/  @!P0 BRA `(.L_x_7560) ;  /* 0x0000000000508947 */ /* 0x000fea0003800000 */
[----:B------:R-:W3:Y:S01]  /*13630*/  LDC R6, c[0x0][0x43c] ;  /* 0x00010f00ff067b82 */ /* 0x000ee20000000800 */
[----:B------:R-:W-:Y:S01]  /*13640*/  IMAD.MOV.U32 R9, RZ, RZ, R0 ;  /* 0x000000ffff097224 */ /* 0x000fe200078e0000 */
[----:B------:R-:W-:-:S03]  /*13650*/  ULDC.64 UR4, c[0x0][0x428] ;  /* 0x00010a0000047ab9 */ /* 0x000fc60000000a00 */
        /* <DEDUP_REMOVED lines=17> */
.L_x_7560:
[----:B---3--:R-:W3:Y:S01]  /*13770*/  LDL R2, [R1+0x10] ;  /* 0x0000100001027983 */ /* 0x008ee20000100800 */
[----:B-1----:R-:W-:Y:S01]  /*13780*/  IMAD R0, R19, 0x8, R18 ;  /* 0x0000000813007824 */ /* 0x002fe200078e0212 */
[----:B---3--:R-:W-:-:S04]  /*13790*/  SHF.L.U32 R2, R2, 0x1f, RZ ;  /* 0x0000001f02027819 */ /* 0x008fc800000006ff */
[----:B------:R-:W1:Y:S02]  /*137a0*/  SYNCS.PHASECHK.TRANS64.TRYWAIT P0, [R0+URZ+0x28840], R2 ;  /* 0x02884002000075a7 */ /* 0x000e64000800017f */
[----:B-1----:R-:W-:Y:S05]  /*137b0*/  @!P0 BRA `(.L_x_7561) ;  /* 0x0000004c00848947 */ /* 0x002fea0003800000 */
.L_x_7664:
        /* <DEDUP_REMOVED lines=11> */
.L_x_7562:
[----:B------:R-:W3:Y:S04]  /*13870*/  LDL R4, [R1+0x4] ;  /* 0x0000040001047983 */ /* 0x000ee80000100800 */
[----:B------:R-:W4:Y:S04]  /*13880*/  LDL R3, [R1+0x14] ;  /* 0x0000140001037983 */ /* 0x000f280000100800 */
[----:B-1----:R-:W2:Y:S01]  /*13890*/  LDL.LU R2, [R1+0x18] ;  /* 0x0000180001027983 */ /* 0x002ea20000300800 */
        /* <DEDUP_REMOVED lines=18> */
[----:B------:R-:W-:Y:S01]  /*139c0*/  ULEA UR11, UR11, UR5, 0x7 ;  /* 0x000000050b0b7291 */ /* 0x000fe2000f8e383f */
[----:B------:R3:W-:Y:S01]  /*139d0*/  STL [R1+0x18], R2 ;  /* 0x0000180201007387 */ /* 0x0007e20000100800 */
[----:B------:R-:W-:-:S09]  /*139e0*/  UIADD3.X UR5, URZ, UR39, URZ, UP0, !UPT ;  /* 0x000000273f057290 */ /* 0x000fd200087fe43f */
[----:B------:R1:W-:Y:S02]  /*139f0*/  UTMALDG.4D [UR8], [UR4], desc[UR6] ;  /* 0x00000608040075b4 */ /* 0x0003e40008019000 */
[----:B-1----:R-:W-:Y:S01]  /*13a00*/  UMOV UR8, UR14 ;  /* 0x0000000e00087c82 */ /* 0x002fe20008000000 */
[----:B------:R-:W-:Y:S02]  /*13a10*/  UMOV UR10, UR15 ;  /* 0x0000000f000a7c82 */ /* 0x000fe40008000000 */
[----:B------:R3:W-:Y:S02]  /*13a20*/  UTMALDG.4D [UR8], [UR4], desc[UR6] ;  /* 0x00000608040075b4 */ /* 0x0007e40008019000 */
[----:B---3--:R-:W-:Y:S01]  /*13a30*/  NOP ;  /* 0x0000000000007918 */ /* 0x008fe20000000000 */
.L_x_7558:
[----:B------:R-:W1:Y:S01]  /*13a40*/  LDL.LU R3, [R1+0x3c] ;  /* 0x00003c0001037983 */ /* 0x000e620000300800 */
[----:B------:R-:W-:Y:S05]  /*13a50*/  WARPSYNC.ALL ;  /* 0x0000000000007948 */ /* 0x000fea0003800000 */
[----:B------:R-:W-:Y:S01]  /*13a60*/  ULDC.64 UR4, c[0x0][0x298] ;  /* 0x0000a60000047ab9 */ /* 0x000fe20000000a00 */
        /* <DEDUP_REMOVED lines=28> */
.L_x_7564:
[----:B------:R-:W-:Y:S05]  /*13c30*/  BSYNC B6 ;  /* 0x0000000000067941 */ /* 0x000fea0003800000 */
.L_x_7563:
        /* <DEDUP_REMOVED lines=9> */
[----:B------:R-:W1:Y:S01]  /*13cd0*/  S2R R9, SR_TID.X ;  /* 0x0000000000097919 */ /* 0x000e620000002100 */
[----:B------:R-:W-:Y:S01]  /*13ce0*/  ULDC.64 UR6, c[0x0][0x280] ;  /* 0x0000a00000067ab9 */ /* 0x000fe20000000a00 */
        /* <DEDUP_REMOVED lines=9> */
[----:B------:R-:W-:Y:S02]  /*13d80*/  ULDC.64 UR4, c[0x0][0x2e0] ;  /* 0x0000b80000047ab9 */ /* 0x000fe40000000a00 */
[----:B------:R-:W-:-:S05]  /*13d90*/  IMAD R4, R4, UR4, RZ ;  /* 0x0000000404047c24 */ /* 0x000fca000f8e02ff */
[----:B------:R-:W0:Y:S01]  /*13da0*/  @P0 LDC R6, c[0x0][0x450] ;  /* 0x00011400ff060b82 */ /* 0x000e220000000800 */
[----:B-1----:R-:W-:-:S04]  /*13db0*/  LOP3.LUT R5, R5, 0x7f, RZ, 0xc0, !PT ;  /* 0x0000007f05057812 */ /* 0x002fc800078ec0ff */
[----:B------:R-:W-:-:S04]  /*13dc0*/  SHF.R.U32.HI R5, RZ, 0x3, R5 ;  /* 0x00000003ff057819 */ /* 0x000fc80000011605 */
[----:B------:R-:W-:Y:S02]  /*13dd0*/  LOP3.LUT R9, R5, 0x70, R9, 0xf8, !PT ;  /* 0x0000007005097812 */ /* 0x000fe400078ef809 */
[----:B------:R-:W1:Y:S01]  /*13de0*/  @P0 LDC R5, c[0x0][0x44c] ;  /* 0x00011300ff050b82 */ /* 0x000e620000000800 */
        /* <DEDUP_REMOVED lines=13> */
[----:B------:R-:W-:Y:S02]  /*13ec0*/  IMAD R5, R5, UR4, RZ ;  /* 0x0000000405057c24 */ /* 0x000fe4000f8e02ff */
[----:B--2---:R-:W-:Y:S02]  /*13ed0*/  IMAD.SHL.U32 R9, R9, 0x8, RZ ;  /* 0x0000000809097824 */ /* 0x004fe400078e00ff */
[----:B------:R-:W-:Y:S01]  /*13ee0*/  IMAD R0, R0, UR5, R5 ;  /* 0x0000000500007c24 */ /* 0x000fe2000f8e0205 */
[----:B------:R-:W-:Y:S02]  /*13ef0*/  ULDC.64 UR4, c[0x0][0x2c8] ;  /* 0x0000b20000047ab9 */ /* 0x000fe40000000a00 */
[----:B------:R-:W-:Y:S01]  /*13f00*/  LOP3.LUT R9, R9, 0x38, RZ, 0xc0, !PT ;  /* 0x0000003809097812 */ /* 0x000fe200078ec0ff */
[----:B------:R-:W-:Y:S01]  /*13f10*/  IMAD.IADD R3, R3, 0x1, R0 ;  /* 0x0000000103037824 */ /* 0x000fe200078e0200 */
[----:B------:R-:W-:Y:S02]  /*13f20*/  SHF.R.S32.HI R0, RZ, 0x1f, R4 ;  /* 0x0000001fff007819 */ /* 0x000fe40000011404 */
[----:B------:R-:W-:Y:S01]  /*13f30*/  LOP3.LUT R9, R9, 0x40, RZ, 0xfc, !PT ;  /* 0x0000004009097812 */ /* 0x000fe200078efcff */
        /* <DEDUP_REMOVED lines=19> */
[----:B------:R-:W3:Y:S03]  /*14070*/  LDL.LU R6, [R1+0x2c] ;  /* 0x00002c0001067983 */ /* 0x000ee60000300800 */
[----:B--2---:R-:W-:-:S04]  /*14080*/  IMAD.IADD R0, R8, 0x1, R11 ;  /* 0x0000000108007824 */ /* 0x004fc800078e020b */
[----:B------:R-:W-:Y:S02]  /*14090*/  VIADD R5, R0, 0x10 ;  /* 0x0000001000057836 */ /* 0x000fe40000000000 */
[----:B---3--:R-:W-:Y:S02]  /*140a0*/  IMAD R2, R6, R7, RZ ;  /* 0x0000000706027224 */ /* 0x008fe400078e02ff */
[----:B------:R-:W0:Y:S04]  /*140b0*/  SHFL.IDX PT, R7, R4, RZ, 0x181f ;  /* 0x00181fff04077589 */ /* 0x000e2800000e0000 */
[----:B------:R-:W1:Y:S01]  /*140c0*/  SHFL.IDX PT, R6, R3, RZ, 0x181f ;  /* 0x00181fff03067589 */ /* 0x000e6200000e0000 */
[-C--:B------:R-:W-:Y:S02]  /*140d0*/  ISETP.GE.AND P4, PT, R0, R2.reuse, PT ;  /* 0x000000020000720c */ /* 0x080fe40003f86270 */
[----:B------:R-:W-:-:S02]  /*140e0*/  ISETP.GE.AND P2, PT, R5, R2, PT ;  /* 0x000000020500720c */ /* 0x000fc40003f46270 */
[----:B------:R-:W2:Y:S04]  /*140f0*/  SHFL.IDX PT, R5, R4, 0x1, 0x181f ;  /* 0x00381f0004057f89 */ /* 0x000ea800000e0000 */
[----:B------:R-:W3:Y:S05]  /*14100*/  SHFL.IDX PT, R8, R3, 0x1, 0x181f ;  /* 0x00381f0003087f89 */ /* 0x000eea00000e0000 */
[----:B0-----:R-:W-:-:S05]  /*14110*/  @!P4 LEA R7, P3, R10, R7, 0x1 ;  /* 0x000000070a07c211 */ /* 0x001fca00078608ff */
[----:B-1----:R-:W-:-:S05]  /*14120*/  @!P4 IMAD.X R6, RZ, RZ, R6, P3 ;  /* 0x000000ffff06c224 */ /* 0x002fca00018e0606 */
[----:B------:R-:W-:-:S04]  /*14130*/  @!P4 LOP3.LUT R7, R7, R6, RZ, 0x3c, !PT ;  /* 0x000000060707c212 */ /* 0x000fc800078e3cff */
[----:B------:R-:W-:-:S04]  /*14140*/  @!P4 LOP3.LUT R6, R7, R6, RZ, 0x3c, !PT ;  /* 0x000000060706c212 */ /* 0x000fc800078e3cff */
[----:B------:R-:W-:-:S05]  /*14150*/  @!P4 LOP3.LUT R7, R7, R6, RZ, 0x3c, !PT ;  /* 0x000000060707c212 */ /* 0x000fca00078e3cff */
[----:B-----5:R-:W-:Y:S04]  /*14160*/  @!P4 LDGSTS.E.BYPASS.LTC128B.128 [R9+0x10400], desc[UR52][R6.64], !P0 ;  /* 0x104000000609cfae */ /* 0x020fe8000c101d74 */
[----:B------:R2:W-:Y:S02]  /*14170*/  @!P4 LDGSTS.E.BYPASS.LTC128B.128 [R9+0x14400], desc[UR52][R6.64+0x80], !P1 ;  /* 0x144000800609cfae */ /* 0x0005e4000c901d74 */
[----:B--2---:R-:W-:-:S05]  /*14180*/  @!P2 LEA R7, P3, R10, R5, 0x1 ;  /* 0x000000050a07a211 */ /* 0x004fca00078608ff */
[----:B---3--:R-:W-:-:S05]  /*14190*/  @!P2 IMAD.X R6, RZ, RZ, R8, P3 ;  /* 0x000000ffff06a224 */ /* 0x008fca00018e0608 */
[----:B------:R-:W-:-:S04]  /*141a0*/  @!P2 LOP3.LUT R7, R7, R6, RZ, 0x3c, !PT ;  /* 0x000000060707a212 */ /* 0x000fc800078e3cff */
[----:B------:R-:W-:Y:S01]  /*141b0*/  @!P2 LOP3.LUT R6, R7, R6, RZ, 0x3c, !PT ;  /* 0x000000060706a212 */ /* 0x000fe200078e3cff */
[----:B------:R-:W-:-:S03]  /*141c0*/  VIADD R5, R0, 0x20 ;  /* 0x0000002000057836 */ /* 0x000fc60000000000 */
        /* <DEDUP_REMOVED lines=54> */
.L_x_7681:
[----:B------:R-:W-:Y:S01]  /*14530*/  VIADD R0, R0, 0x70 ;  /* 0x0000007000007836 */ /* 0x000fe20000000000 */
[----:B------:R-:W-:Y:S04]  /*14540*/  BSSY B0, `(.L_x_7566) ;  /* 0x000000a000007945 */ /* 0x000fe80003800000 */
[----:B------:R-:W-:-:S13]  /*14550*/  ISETP.GE.AND P2, PT, R0, R2, PT ;  /* 0x000000020000720c */ /* 0x000fda0003f46270 */
[----:B------:R-:W-:Y:S05]  /*14560*/  @P2 BRA `(.L_x_7567) ;  /* 0x00000000001c2947 */ /* 0x000fea0003800000 */
[----:B--2---:R-:W-:-:S05]  /*14570*/  LEA R2, P2, R10, R3, 0x1 ;  /* 0x000000030a027211 */ /* 0x004fca00078408ff */
[----:B01----:R-:W-:-:S05]  /*14580*/  IMAD.X R3, RZ, RZ, R5, P2 ;  /* 0x000000ffff037224 */ /* 0x003fca00010e0605 */
[----:B------:R-:W-:Y:S01]  /*14590*/  @!PT LDS RZ, [RZ] ;  /* 0x00000000fffff984 */ /* 0x000fe20000000800 */
[----:B------:R-:W-:Y:S01]  /*145a0*/  @!PT LDS RZ, [RZ] ;  /* 0x00000000fffff984 */ /* 0x000fe20000000800 */
[----:B------:R-:W-:Y:S01]  /*145b0*/  @!PT LDS RZ, [RZ] ;  /* 0x00000000fffff984 */ /* 0x000fe20000000800 */
[----:B------:R3:W-:Y:S04]  /*145c0*/  LDGSTS.E.BYPASS.LTC128B.128 [R9+0x13c00], desc[UR52][R2.64], !P0 ;  /* 0x13c0000002097fae */ /* 0x0007e8000c101d74 */
[----:B------:R3:W-:Y:S02]  /*145d0*/  LDGSTS.E.BYPASS.LTC128B.128 [R9+0x17c00], desc[UR52][R2.64+0x80], !P1 ;  /* 0x17c0008002097fae */ /* 0x0007e4000c901d74 */
.L_x_7567:
[----:B------:R-:W-:Y:S05]  /*145e0*/  BSYNC B0 ;  /* 0x0000000000007941 */ /* 0x000fea0003800000 */
.L_x_7566:
[----:B------:R-:W-:Y:S01]  /*145f0*/  NOP ;  /* 0x0000000000007918 */ /* 0x000fe20000000000 */
[----:B------:R-:W-:Y:S01]  /*14600*/  PLOP3.LUT P0, PT, PT, PT, PT, 0x80, 0x0 ;  /* 0x000000000000781c */ /* 0x000fe20003f0f070 */
[----:B0-----:R-:W-:-:S12]  /*14610*/  VIADD R6, R18, 0x28800 ;  /* 0x0002880012067836 */ /* 0x001fd80000000000 */
.L_x_7568:
        /* <DEDUP_REMOVED lines=18> */
.L_x_7682:
[----:B------:R-:W-:Y:S05]  /*14740*/  BSYNC B0 ;  /* 0x0000000000007941 */ /* 0x000fea0003800000 */
.L_x_7569:
        /* <DEDUP_REMOVED lines=60> */
.L_x_7577:
[----:B------:R-:W-:Y:S01]  /*14b10*/  IMAD R3, R8, 0x8, R18 ;  /* 0x0000000808037824 */ /* 0x000fe200078e0212 */
[----:B------:R-:W-:Y:S01]  /*14b20*/  SHF.L.U32 R2, R10, 0x1f, RZ ;  /* 0x0000001f0a027819 */ /* 0x000fe200000006ff */
[----:B------:R-:W-:Y:S03]  /*14b30*/  BSSY B3, `(.L_x_7578) ;  /* 0x0000003000037945 */ /* 0x000fe60003800000 */
[----:B------:R-:W1:Y:S02]  /*14b40*/  SYNCS.PHASECHK.TRANS64.TRYWAIT P0, [R3+URZ+0x28840], R2 ;  /* 0x02884002030075a7 */ /* 0x000e64000800017f */
[----:B-1----:R-:W-:Y:S05]  /*14b50*/  @!P0 BRA `(.L_x_7579) ;  /* 0x0000004400808947 */ /* 0x002fea0003800000 */
.L_x_7683:
[----:B------:R-:W-:Y:S05]  /*14b60*/  BSYNC B3 ;  /* 0x0000000000037941 */ /* 0x000fea0003800000 */
.L_x_7578:
        /* <DEDUP_REMOVED lines=12> */
.L_x_7581:
[----:B------:R-:W-:Y:S05]  /*14c30*/  BSYNC B3 ;  /* 0x0000000000037941 */ /* 0x000fea0003800000 */
.L_x_7580:
        /* <DEDUP_REMOVED lines=12> */
.L_x_7582:
        /* <DEDUP_REMOVED lines=16> */
.L_x_7583:
        /* <DEDUP_REMOVED lines=16> */
.L_x_7684:
[----:B------:R-:W-:Y:S05]  /*14f00*/  BSYNC B3 ;  /* 0x0000000000037941 */ /* 0x000fea0003800000 */
.L_x_7584:
        /* <DEDUP_REMOVED lines=12> */
.L_x_7587:
[----:B------:R-:W-:Y:S05]  /*14fd0*/  BSYNC B3 ;  /* 0x0000000000037941 */ /* 0x000fea0003800000 */
.L_x_7586:
        /* <DEDUP_REMOVED lines=13> */
.L_x_7588:
        /* <DEDUP_REMOVED lines=15> */
.L_x_7589:
        /* <DEDUP_REMOVED lines=12> */
.L_x_7576:
[----:B------:R-:W-:Y:S05]  /*15260*/  BSYNC B1 ;  /* 0x0000000000017941 */ /* 0x000fea0003800000 */
.L_x_7575:
[----:B0-----:R-:W2:Y:S01]  /*15270*/  LDL.LU R0, [R1+0x30] ;  /* 0x0000300001007983 */ /* 0x001ea20000300800 */
[----:B------:R-:W-:-:S03]  /*15280*/  IMAD.MOV.U32 R19, RZ, RZ, R8 ;  /* 0x000000ffff137224 */ /* 0x000fc600078e0008 */
[----:B------:R0:W-:Y:S02]  /*15290*/  STL [R1+0x10], R10 ;  /* 0x0000100a01007387 */ /* 0x0001e40000100800 */
[----:B0-2---:R-:W-:-:S07]  /*152a0*/  VIADD R0, R0, 0xfffffffd ;  /* 0xfffffffd00007836 */ /* 0x005fce0000000000 */
.L_x_7574:
[----:B------:R-:W-:Y:S05]  /*152b0*/  BSYNC B2 ;  /* 0x0000000000027941 */ /* 0x000fea0003800000 */
.L_x_7573:
[----:B------:R-:W-:-:S05]  /*152c0*/  VIADD R11, R11, 0xfffffffe ;  /* 0xfffffffe0b0b7836 */ /* 0x000fca0000000000 */
[----:B------:R-:W-:-:S13]  /*152d0*/  ISETP.NE.AND P0, PT, R11, R7, PT ;  /* 0x000000070b00720c */ /* 0x000fda0003f05270 */
[----:B------:R-:W-:Y:S05]  /*152e0*/  @!P0 BRA `(.L_x_7572) ;  /* 0x0000001000cc8947 */ /* 0x000fea0003800000 */
[----:B------:R-:W-:-:S07]  /*152f0*/  IMAD.MOV.U32 R9, RZ, RZ, R17 ;  /* 0x000000ffff097224 */ /* 0x000fce00078e0011 */
.L_x_7620:
        /* <DEDUP_REMOVED lines=35> */
.L_x_7592:
[----:B------:R-:W-:Y:S01]  /*15530*/  IMAD R3, R4, 0x8, R18 ;  /* 0x0000000804037824 */ /* 0x000fe200078e0212 */
[----:B------:R-:W-:Y:S01]  /*15540*/  SHF.L.U32 R2, R5, 0x1f, RZ ;  /* 0x0000001f05027819 */ /* 0x000fe200000006ff */
[----:B------:R-:W-:Y:S03]  /*15550*/  BSSY B2, `(.L_x_7593) ;  /* 0x0000003000027945 */ /* 0x000fe60003800000 */
[----:B------:R-:W1:Y:S02]  /*15560*/  SYNCS.PHASECHK.TRANS64.TRYWAIT P0, [R3+URZ+0x28840], R2 ;  /* 0x02884002030075a7 */ /* 0x000e64000800017f */
[----:B-1----:R-:W-:Y:S05]  /*15570*/  @!P0 BRA `(.L_x_7594) ;  /* 0x0000003c00208947 */ /* 0x002fea0003800000 */
.L_x_7685:
[----:B------:R-:W-:Y:S05]  /*15580*/  BSYNC B2 ;  /* 0x0000000000027941 */ /* 0x000fea0003800000 */
.L_x_7593:
        /* <DEDUP_REMOVED lines=12> */
.L_x_7596:
[----:B------:R-:W-:Y:S05]  /*15650*/  BSYNC B2 ;  /* 0x0000000000027941 */ /* 0x000fea0003800000 */
.L_x_7595:
        /* <DEDUP_REMOVED lines=12> */
.L_x_7597:
        /* <DEDUP_REMOVED lines=16> */
.L_x_7598:
        /* <DEDUP_REMOVED lines=16> */
.L_x_7686:
[----:B------:R-:W-:Y:S05]  /*15920*/  BSYNC B2 ;  /* 0x0000000000027941 */ /* 0x000fea0003800000 */
.L_x_7599:
        /* <DEDUP_REMOVED lines=11> */
.L_x_7602:
[----:B------:R-:W-:Y:S05]  /*159e0*/  BSYNC B2 ;  /* 0x0000000000027941 */ /* 0x000fea0003800000 */
.L_x_7601:
        /* <DEDUP_REMOVED lines=12> */
.L_x_7603:
        /* <DEDUP_REMOVED lines=15> */
.L_x_7604:
        /* <DEDUP_REMOVED lines=12> */
.L_x_7591:
[----:B------:R-:W-:Y:S05]  /*15c60*/  BSYNC B1 ;  /* 0x0000000000017941 */ /* 0x000fea0003800000 */
.L_x_7590:
        /* <DEDUP_REMOVED lines=35> */
.L_x_7607:
[----:B------:R-:W-:Y:S01]  /*15ea0*/  IMAD R2, R19, 0x8, R18 ;  /* 0x0000000813027824 */ /* 0x000fe200078e0212 */
[----:B------:R-:W-:Y:S01]  /*15eb0*/  SHF.L.U32 R3, R12, 0x1f, RZ ;  /* 0x0000001f0c037819 */ /* 0x000fe200000006ff */
[----:B------:R-:W-:Y:S03]  /*15ec0*/  BSSY B2, `(.L_x_7608) ;  /* 0x0000003000027945 */ /* 0x000fe60003800000 */
[----:B------:R-:W2:Y:S02]  /*15ed0*/  SYNCS.PHASECHK.TRANS64.TRYWAIT P0, [R2+URZ+0x28840], R3 ;  /* 0x02884003020075a7 */ /* 0x000ea4000800017f */
[----:B--2---:R-:W-:Y:S05]  /*15ee0*/  @!P0 BRA `(.L_x_7609) ;  /* 0x0000003000ec8947 */ /* 0x004fea0003800000 */
.L_x_7687:
[----:B------:R-:W-:Y:S05]  /*15ef0*/  BSYNC B2 ;  /* 0x0000000000027941 */ /* 0x000fea0003800000 */
.L_x_7608:
        /* <DEDUP_REMOVED lines=12> */
.L_x_7611:
[----:B------:R-:W-:Y:S05]  /*15fc0*/  BSYNC B2 ;  /* 0x0000000000027941 */ /* 0x000fea0003800000 */
.L_x_7610:
        /* <DEDUP_REMOVED lines=13> */
.L_x_7612:
        /* <DEDUP_REMOVED lines=16> */
.L_x_7613:
        /* <DEDUP_REMOVED lines=15> */
.L_x_7688:
[----:B------:R-:W-:Y:S05]  /*16290*/  BSYNC B2 ;  /* 0x0000000000027941 */ /* 0x000fea0003800000 */
.L_x_7614:
        /* <DEDUP_REMOVED lines=11> */
.L_x_7617:
[----:B------:R-:W-:Y:S05]  /*16350*/  BSYNC B2 ;  /* 0x0000000000027941 */ /* 0x000fea0003800000 */
.L_x_7616:
        /* <DEDUP_REMOVED lines=12> */
.L_x_7618:
        /* <DEDUP_REMOVED lines=15> */
.L_x_7619:
        /* <DEDUP_REMOVED lines=12> */
.L_x_7606:
[----:B------:R-:W-:Y:S05]  /*165d0*/  BSYNC B1 ;  /* 0x0000000000017941 */ /* 0x000fea0003800000 */
.L_x_7605:
[----:B------:R-:W2:Y:S01]  /*165e0*/  LDL R2, [R1+0x20] ;  /* 0x0000200001027983 */ /* 0x000ea20000100800 */
[----:B------:R-:W-:Y:S01]  /*165f0*/  VIADD R0, R0, 0xfffffffe ;  /* 0xfffffffe00007836 */ /* 0x000fe20000000000 */
[----:B--2---:R-:W-:-:S13]  /*16600*/  ISETP.GT.AND P0, PT, R7, R2, PT ;  /* 0x000000020700720c */ /* 0x004fda0003f04270 */
[----:B------:R-:W-:Y:S05]  /*16610*/  @P0 BRA `(.L_x_7620) ;  /* 0xffffffec00380947 */ /* 0x000fea000383ffff */
.L_x_7572:
[----:B------:R-:W-:Y:S05]  /*16620*/  BSYNC B0 ;  /* 0x0000000000007941 */ /* 0x000fea0003800000 */
.L_x_7571:
[----:B------:R-:W3:Y:S01]  /*16630*/  S2R R7, SR_TID.X ;  /* 0x0000000000077919 */ /* 0x000ee20000002100 */
[----:B------:R-:W-:Y:S01]  /*16640*/  BSSY B0, `(.L_x_7621) ;  /* 0x0000011000007945 */ /* 0x000fe20003800000 */
[----:B---3--:R-:W-:-:S04]  /*16650*/  LOP3.LUT R7, R7, 0x7f, RZ, 0xc0, !PT ;  /* 0x0000007f07077812 */ /* 0x008fc800078ec0ff */
[----:B------:R-:W-:-:S13]  /*16660*/  ISETP.NE.AND P0, PT, R7, RZ, PT ;  /* 0x000000ff0700720c */ /* 0x000fda0003f05270 */
[----:B------:R-:W-:Y:S05]  /*16670*/  @P0 BRA `(.L_x_7622) ;  /* 0x0000000000340947 */ /* 0x000fea0003800000 */
[----:B--2---:R-:W2:Y:S01]  /*16680*/  S2R R3, SR_LANEID ;  /* 0x0000000000037919 */ /* 0x004ea20000000000 */
[----:B------:R-:W-:Y:S02]  /*16690*/  VOTEU.ANY UR4, UPT, PT ;  /* 0x0000000000047886 */ /* 0x000fe400038e0100 */
[----:B------:R-:W2:Y:S08]  /*166a0*/  FLO.U32 R0, UR4 ;  /* 0x0000000400007d00 */ /* 0x000eb000080e0000 */
[----:B------:R-:W3:Y:S01]  /*166b0*/  POPC R4, UR4 ;  /* 0x0000000400047d09 */ /* 0x000ee20008000000 */
[----:B--2---:R-:W-:-:S02]  /*166c0*/  ISETP.EQ.U32.AND P0, PT, R0, R3, PT ;  /* 0x000000030000720c */ /* 0x004fc40003f02070 */
[----:B------:R-:W3:Y:S11]  /*166d0*/  LDC.64 R2, c[0x0][0xc60] ;  /* 0x00031800ff027b82 */ /* 0x000ef60000000a00 */
[----:B---3--:R-:W2:Y:S01]  /*166e0*/  @P0 ATOMG.E.ADD.STRONG.GPU PT, R3, desc[UR52][R2.64], R4 ;  /* 0x00000004020309a8 */ /* 0x008ea200081ee1f4 */
[----:B-1----:R-:W1:Y:S02]  /*166f0*/  S2R R5, SR_LTMASK ;  /* 0x0000000000057919 */ /* 0x002e640000003900 */
[----:B-1----:R-:W-:-:S06]  /*16700*/  LOP3.LUT R5, R5, UR4, RZ, 0xc0, !PT ;  /* 0x0000000405057c12 */ /* 0x002fcc000f8ec0ff */
[----:B------:R-:W1:Y:S01]  /*16710*/  POPC R5, R5 ;  /* 0x0000000500057309 */ /* 0x000e620000000000 */
[----:B--2---:R-:W1:Y:S02]  /*16720*/  SHFL.IDX PT, R0, R3, R0, 0x1f ;  /* 0x00001f0003007589 */ /* 0x004e6400000e0000 */
[----:B-1----:R-:W-:-:S05]  /*16730*/  IADD3 R0, R0, UR37, R5 ;  /* 0x0000002500007c10 */ /* 0x002fca000fffe005 */
[----:B------:R3:W-:Y:S02]  /*16740*/  STL [R1], R0 ;  /* 0x0000000001007387 */ /* 0x0007e40000100800 */
.L_x_7622:
[----:B------:R-:W-:Y:S05]  /*16750*/  BSYNC B0 ;  /* 0x0000000000007941 */ /* 0x000fea0003800000 */
.L_x_7621:
[----:B---3--:R-:W3:Y:S01]  /*16760*/  LDL R0, [R1+0x18] ;  /* 0x0000180001007983 */ /* 0x008ee20000100800 */
[----:B------:R-:W-:Y:S01]  /*16770*/  BSSY B0, `(.L_x_7623) ;  /* 0x000003a000007945 */ /* 0x000fe20003800000 */
[----:B---3--:R-:W-:-:S13]  /*16780*/  LOP3.LUT P0, RZ, R0, 0x1, RZ, 0xc0, !PT ;  /* 0x0000000100ff7812 */ /* 0x008fda000780c0ff */
        /* <DEDUP_REMOVED lines=8> */
.L_x_7689:
[----:B------:R-:W-:Y:S05]  /*16810*/  BSYNC B1 ;  /* 0x0000000000017941 */ /* 0x000fea0003800000 */
.L_x_7625:
        /* <DEDUP_REMOVED lines=9> */
.L_x_7628:
[----:B------:R-:W-:Y:S05]  /*168b0*/  BSYNC B1 ;  /* 0x0000000000017941 */ /* 0x000fea0003800000 */
.L_x_7627:
[----:B--2---:R-:W2:Y:S04]  /*168c0*/  LDL.LU R3, [R1+0x14] ;  /* 0x0000140001037983 */ /* 0x004ea80000300800 */
        /* <DEDUP_REMOVED lines=11> */
.L_x_7629:
        /* <DEDUP_REMOVED lines=15> */
.L_x_7630:
        /* <DEDUP_REMOVED lines=10> */
.L_x_7624:
[----:B------:R-:W-:Y:S05]  /*16b10*/  BSYNC B0 ;  /* 0x0000000000007941 */ /* 0x000fea0003800000 */
.L_x_7623:
[----:B------:R-:W3:Y:S01]  /*16b20*/  LDL.LU R4, [R1+0x10] ;  /* 0x0000100001047983 */ /* 0x000ee20000300800 */
[----:B------:R-:W-:-:S05]  /*16b30*/  VIADD R19, R19, 0x1 ;  /* 0x0000000113137836 */ /* 0x000fca0000000000 */
[----:B------:R-:W-:-:S04]  /*16b40*/  ISETP.NE.AND P0, PT, R19, 0x2, PT ;  /* 0x000000021300780c */ /* 0x000fc80003f05270 */
[----:B------:R-:W-:Y:S02]  /*16b50*/  SEL R0, RZ, 0x1, P0 ;  /* 0x00000001ff007807 */ /* 0x000fe40000000000 */
[----:B------:R-:W-:Y:S02]  /*16b60*/  SEL R19, R19, RZ, P0 ;  /* 0x000000ff13137207 */ /* 0x000fe40000000000 */
[----:B---3--:R-:W-:-:S05]  /*16b70*/  LOP3.LUT R4, R4, R0, RZ, 0x3c, !PT ;  /* 0x0000000004047212 */ /* 0x008fca00078e3cff */
[----:B------:R3:W-:Y:S02]  /*16b80*/  STL [R1+0x10], R4 ;  /* 0x0000100401007387 */ /* 0x0007e40000100800 */
.L_x_7551:
[----:B------:R-:W-:Y:S05]  /*16b90*/  BSYNC B7 ;  /* 0x0000000000077941 */ /* 0x000fea0003800000 */
.L_x_7549:
        /* <DEDUP_REMOVED lines=9> */
[----:B01-3--:R-:W0:Y:S04]  /*16c30*/  LDS.128 R4, [R18+0x288d0] ;  /* 0x0288d00012047984 */ /* 0x00be280000000c00 */
[----:B0-----:R0:W-:Y:S04]  /*16c40*/  STL.64 [R1], R4 ;  /* 0x0000000401007387 */ /* 0x0011e80000100a00 */
[----:B------:R0:W-:Y:S01]  /*16c50*/  STL.64 [R1+0x8], R6 ;  /* 0x0000080601007387 */ /* 0x0001e20000100a00 */
[----:B------:R-:W-:Y:S06]  /*16c60*/  BAR.ARV 0x4, 0x180 ;  /* 0x0106000000007b1d */ /* 0x000fec0000002000 */
[----:B------:R-:W-:Y:S05]  /*16c70*/  BRA `(.L_x_7632) ;  /* 0x00000010002c7947 */ /* 0x000fea0003800000 */
.L_x_7631:
[----:B------:R-:W4:Y:S01]  /*16c80*/  S2R R16, SR_TID.X ;  /* 0x0000000000107919 */ /* 0x000f220000002100 */
[----:B------:R-:W-:Y:S01]  /*16c90*/  UMOV UR4, 0xffffffff ;  /* 0xffffffff00047882 */ /* 0x000fe20000000000 */
[----:B----4-:R-:W-:-:S04]  /*16ca0*/  LOP3.LUT R16, R16, 0x1f, RZ, 0xc0, !PT ;  /* 0x0000001f10107812 */ /* 0x010fc800078ec0ff */
[----:B------:R-:W-:Y:S01]  /*16cb0*/  ISETP.NE.AND P0, PT, R16, 0x1f, PT ;  /* 0x0000001f1000780c */ /* 0x000fe20003f05270 */
[----:B------:R-:W-:-:S12]  /*16cc0*/  BRA.DIV UR4, `(.L_x_7633) ;  /* 0x0000002604b07947 */ /* 0x000fd8000b800000 */
[----:B--2---:R-:W0:Y:S01]  /*16cd0*/  LDL.LU R3, [R1] ;  /* 0x0000000001037983 */ /* 0x004e220000300800 */
[----:B------:R-:W-:-:S03]  /*16ce0*/  ULDC UR4, c[0x0][0xc3c] ;  /* 0x00030f0000047ab9 */ /* 0x000fc60000000800 */
[----:B-1-3--:R-:W2:Y:S01]  /*16cf0*/  LDL R4, [R1+0xc] ;  /* 0x00000c0001047983 */ /* 0x00aea20000100800 */
[----:B0-----:R-:W-:Y:S02]  /*16d00*/  IMAD.MOV.U32 R8, RZ, RZ, R3 ;  /* 0x000000ffff087224 */ /* 0x001fe400078e0003 */
[----:B--2---:R-:W-:-:S05]  /*16d10*/  IMAD.IADD R0, R4, 0x1, R16 ;  /* 0x0000000104007824 */ /* 0x004fca00078e0210 */
[----:B------:R-:W-:-:S13]  /*16d20*/  ISETP.GE.OR P1, PT, R0, UR4, !P0 ;  /* 0x0000000400007c0c */ /* 0x000fda000c726670 */
[----:B------:R-:W0:Y:S08]  /*16d30*/  @!P1 LDC.64 R2, c[0x0][0xc80] ;  /* 0x00032000ff029b82 */ /* 0x000e300000000a00 */
[----:B------:R-:W1:Y:S01]  /*16d40*/  @!P1 LDC.64 R4, c[0x0][0xc78] ;  /* 0x00031e00ff049b82 */ /* 0x000e620000000a00 */
[----:B0-----:R-:W-:-:S05]  /*16d50*/  @!P1 IMAD.WIDE R2, R0, 0x4, R2 ;  /* 0x0000000400029825 */ /* 0x001fca00078e0202 */
[----:B------:R1:W2:Y:S02]  /*16d60*/  @!P1 LDG.E R6, desc[UR52][R2.64] ;  /* 0x0000003402069981 */ /* 0x0002a4000c1e1900 */
[----:B-1----:R-:W-:-:S05]  /*16d70*/  @!P1 IMAD.WIDE R2, R0, 0x4, R4 ;  /* 0x0000000400029825 */ /* 0x002fca00078e0204 */
[----:B------:R-:W3:Y:S01]  /*16d80*/  @!P1 LDG.E R4, desc[UR52][R2.64] ;  /* 0x0000003402049981 */ /* 0x000ee2000c1e1900 */
[----:B------:R-:W-:Y:S01]  /*16d90*/  IMAD.MOV.U32 R5, RZ, RZ, RZ ;  /* 0x000000ffff057224 */ /* 0x000fe200078e00ff */
[C---:B------:R-:W-:Y:S02]  /*16da0*/  ISETP.GE.U32.AND P2, PT, R16.reuse, 0x2, PT ;  /* 0x000000021000780c */ /* 0x040fe40003f46070 */
[C---:B------:R-:W-:Y:S01]  /*16db0*/  ISETP.GE.U32.AND P3, PT, R16.reuse, 0x4, PT ;  /* 0x000000041000780c */ /* 0x040fe20003f66070 */
[----:B------:R-:W-:Y:S01]  /*16dc0*/  SHFL.IDX PT, R0, R8, RZ, 0x1f ;  /* 0x00001fff08007589 */ /* 0x000fe200000e0000 */
[C---:B------:R-:W-:Y:S02]  /*16dd0*/  ISETP.GE.U32.AND P4, PT, R16.reuse, 0x8, PT ;  /* 0x000000081000780c */ /* 0x040fe40003f86070 */
[----:B------:R-:W-:Y:S01]  /*16de0*/  ISETP.GE.U32.AND P5, PT, R16, 0x10, PT ;  /* 0x000000101000780c */ /* 0x000fe20003fa6070 */
[----:B--2---:R-:W-:Y:S01]  /*16df0*/  @!P1 IMAD.MOV.U32 R5, RZ, RZ, R6 ;  /* 0x000000ffff059224 */ /* 0x004fe200078e0006 */
[----:B------:R-:W-:-:S02]  /*16e00*/  CS2R R6, SRZ ;  /* 0x0000000000067805 */ /* 0x000fc4000001ff00 */
[----:B---3--:R-:W-:Y:S01]  /*16e10*/  @!P1 IMAD.MOV.U32 R7, RZ, RZ, R4 ;  /* 0x000000ffff079224 */ /* 0x008fe200078e0004 */
        /* <DEDUP_REMOVED lines=19> */
.L_x_7699:
[----:B------:R-:W-:Y:S02]  /*16f50*/  ULDC UR4, c[0x0][0xc38] ;  /* 0x00030e0000047ab9 */ /* 0x000fe40000000800 */
[----:B------:R-:W-:-:S04]  /*16f60*/  IMAD.U32 R8, RZ, RZ, UR4 ;  /* 0x00000004ff087e24 */ /* 0x000fc8000f8e00ff */
[----:B-1----:R-:W-:-:S04]  /*16f70*/  IMAD R10, R10, R8, RZ ;  /* 0x000000080a0a7224 */ /* 0x002fc800078e02ff */
[----:B------:R-:W-:-:S05]  /*16f80*/  IMAD.IADD R4, R9, 0x1, R10 ;  /* 0x0000000109047824 */ /* 0x000fca00078e020a */
[----:B------:R-:W-:-:S13]  /*16f90*/  ISETP.GT.AND P6, PT, R4, R0, PT ;  /* 0x000000000400720c */ /* 0x000fda0003fc4270 */
[----:B------:R-:W-:Y:S05]  /*16fa0*/  @P6 BRA `(.L_x_7634) ;  /* 0x0000000000ac6947 */ /* 0x000fea0003800000 */
.L_x_7637:
[----:B0-----:R-:W2:Y:S01]  /*16fb0*/  LDL.LU R2, [R1+0xc] ;  /* 0x00000c0001027983 */ /* 0x001ea20000300800 */
[----:B------:R-:W0:Y:S01]  /*16fc0*/  LDC R3, c[0x0][0xc3c] ;  /* 0x00030f00ff037b82 */ /* 0x000e220000000800 */
[----:B--2---:R-:W-:-:S05]  /*16fd0*/  VIADD R2, R2, 0x1f ;  /* 0x0000001f02027836 */ /* 0x004fca0000000000 */
[----:B0-----:R-:W-:-:S13]  /*16fe0*/  ISETP.GE.AND P6, PT, R2, R3, PT ;  /* 0x000000030200720c */ /* 0x001fda0003fc6270 */
[----:B------:R-:W-:Y:S05]  /*16ff0*/  @P6 BRA `(.L_x_7635) ;  /* 0x0000000800e46947 */ /* 0x000fea0003800000 */
[----:B------:R-:W0:Y:S01]  /*17000*/  S2R R5, SR_TID.X ;  /* 0x0000000000057919 */ /* 0x000e220000002100 */
        /* <DEDUP_REMOVED lines=31> */
.L_x_7707:
[----:B------:R-:W-:Y:S02]  /*17200*/  ULDC UR4, c[0x0][0xc38] ;  /* 0x00030e0000047ab9 */ /* 0x000fe40000000800 */
[----:B------:R-:W-:-:S04]  /*17210*/  IMAD.U32 R8, RZ, RZ, UR4 ;  /* 0x00000004ff087e24 */ /* 0x000fc8000f8e00ff */
[----:B-1----:R-:W-:-:S04]  /*17220*/  IMAD R10, R10, R8, RZ ;  /* 0x000000080a0a7224 */ /* 0x002fc800078e02ff */
[----:B------:R-:W-:-:S05]  /*17230*/  IMAD.IADD R4, R10, 0x1, R4 ;  /* 0x000000010a047824 */ /* 0x000fca00078e0204 */
[----:B------:R-:W-:-:S13]  /*17240*/  ISETP.GT.AND P6, PT, R4, R0, PT ;  /* 0x000000000400720c */ /* 0x000fda0003fc4270 */
[----:B------:R-:W-:Y:S05]  /*17250*/  @!P6 BRA `(.L_x_7637) ;  /* 0xfffffffc0054e947 */ /* 0x000fea000383ffff */
.L_x_7634:
        /* <DEDUP_REMOVED lines=12> */
.L_x_7712:
[----:B------:R-:W-:-:S13]  /*17320*/  ISETP.NE.AND P0, PT, R3, RZ, PT ;  /* 0x000000ff0300720c */ /* 0x000fda0003f05270 */
[----:B------:R-:W-:Y:S05]  /*17330*/  @!P0 BRA `(.L_x_7639) ;  /* 0x0000000000108947 */ /* 0x000fea0003800000 */
[----:B------:R-:W-:Y:S01]  /*17340*/  UMOV UR4, 0xffffffff ;  /* 0xffffffff00047882 */ /* 0x000fe20000000000 */
[----:B---3--:R-:W-:Y:S02]  /*17350*/  VIADD R9, R9, 0xffffffff ;  /* 0xffffffff09097836 */ /* 0x008fe40000000000 */
[----:B------:R-:W-:Y:S05]  /*17360*/  BRA.DIV UR4, `(.L_x_7640) ;  /* 0x0000002a047c7947 */ /* 0x000fea000b800000 */
[----:B------:R1:W2:Y:S02]  /*17370*/  SHFL.IDX PT, R6, R2, R9, 0x1f ;  /* 0x00001f0902067589 */ /* 0x0002a400000e0000 */
.L_x_7639:
[----:B--2---:R-:W-:Y:S01]  /*17380*/  IMAD R3, R6, R8, R10 ;  /* 0x0000000806037224 */ /* 0x004fe200078e020a */
[----:B------:R-:W-:-:S03]  /*17390*/  ISETP.NE.AND P0, PT, R7, 0x1, PT ;  /* 0x000000010700780c */ /* 0x000fc60003f05270 */
[----:B------:R-:W-:Y:S01]  /*173a0*/  IMAD.IADD R0, R0, 0x1, -R3 ;  /* 0x0000000100007824 */ /* 0x000fe200078e0a03 */
[----:B------:R2:W-:Y:S09]  /*173b0*/  STL [R1], R3 ;  /* 0x0000000301007387 */ /* 0x0005f20000100800 */
[----:B------:R-:W-:Y:S05]  /*173c0*/  @!P0 BRA `(.L_x_7641) ;  /* 0x0000000000e48947 */ /* 0x000fea0003800000 */
[----:B0--3--:R-:W-:-:S04]  /*173d0*/  IABS R5, R4 ;  /* 0x0000000400057213 */ /* 0x009fc80000000000 */
[----:B------:R-:W0:Y:S08]  /*173e0*/  I2F.RP R6, R5 ;  /* 0x0000000500067306 */ /* 0x000e300000209400 */
[----:B0-----:R-:W1:Y:S02]  /*173f0*/  MUFU.RCP R6, R6 ;  /* 0x0000000600067308 */ /* 0x001e640000001000 */
[----:B-1----:R-:W-:-:S06]  /*17400*/  VIADD R9, R6, 0xffffffe ;  /* 0x0ffffffe06097836 */ /* 0x002fcc0000000000 */
[----:B--2---:R-:W0:Y:S02]  /*17410*/  F2I.FTZ.U32.TRUNC.NTZ R3, R9 ;  /* 0x0000000900037305 */ /* 0x004e24000021f000 */
        /* <DEDUP_REMOVED lines=39> */
[----:B------:R-:W-:Y:S01]  /*17690*/  IMAD.MOV R5, RZ, RZ, -R3 ;  /* 0x000000ffff057224 */ /* 0x000fe200078e0a03 */
[----:B------:R-:W-:-:S03]  /*176a0*/  LOP3.LUT R2, R3, R7, RZ, 0x3c, !PT ;  /* 0x0000000703027212 */ /* 0x000fc600078e3cff */
[----:B------:R-:W-:Y:S01]  /*176b0*/  IMAD R0, R4, R5, R0 ;  /* 0x0000000504007224 */ /* 0x000fe200078e0200 */
        /* <DEDUP_REMOVED lines=10> */
.L_x_7641:
[----:B0--3--:R-:W3:Y:S01]  /*17760*/  LDL R5, [R1+0xc] ;  /* 0x00000c0001057983 */ /* 0x009ee20000100800 */
[----:B-12---:R-:W3:Y:S02]  /*17770*/  LDC.64 R2, c[0x0][0xc90] ;  /* 0x00032400ff027b82 */ /* 0x006ee40000000a00 */
[----:B---3--:R-:W-:-:S05]  /*17780*/  IMAD.WIDE R2, R5, 0x4, R2 ;  /* 0x0000000405027825 */ /* 0x008fca00078e0202 */
        /* <DEDUP_REMOVED lines=60> */
.L_x_7642:
[----:B0-----:R-:W-:-:S05]  /*17b50*/  LOP3.LUT R3, RZ, R0, RZ, 0x33, !PT ;  /* 0x00000000ff037212 */ /* 0x001fca00078e33ff */
[----:B------:R-:W-:-:S05]  /*17b60*/  IMAD.IADD R0, R4, 0x1, R3 ;  /* 0x0000000104007824 */ /* 0x000fca00078e0203 */
[----:B------:R0:W-:Y:S01]  /*17b70*/  STL [R1+0x4], R0 ;  /* 0x0000040001007387 */ /* 0x0001e20000100800 */
[----:B------:R-:W-:Y:S05]  /*17b80*/  BRA `(.L_x_7643) ;  /* 0x0000000000287947 */ /* 0x000fea0003800000 */
.L_x_7635:
        /* <DEDUP_REMOVED lines=10> */
.L_x_7643:
[----:B-1----:R-:W2:Y:S04]  /*17c30*/  LDL R3, [R1+0x8] ;  /* 0x0000080001037983 */ /* 0x002ea80000100800 */
[----:B------:R-:W3:Y:S04]  /*17c40*/  LDL R2, [R1+0xc] ;  /* 0x00000c0001027983 */ /* 0x000ee80000100800 */
[----:B------:R-:W4:Y:S04]  /*17c50*/  LDL R5, [R1+0x4] ;  /* 0x0000040001057983 */ /* 0x000f280000100800 */
[----:B------:R-:W4:Y:S01]  /*17c60*/  LDL R4, [R1] ;  /* 0x0000000001047983 */ /* 0x000f220000100800 */
[----:B0-----:R-:W0:Y:S01]  /*17c70*/  S2R R0, SR_TID.X ;  /* 0x0000000000007919 */ /* 0x001e220000002100 */
[----:B------:R-:W-:Y:S05]  /*17c80*/  WARPSYNC.ALL ;  /* 0x0000000000007948 */ /* 0x000fea0003800000 */
        /* <DEDUP_REMOVED lines=10> */
.L_x_7632:
[----:B------:R-:W3:Y:S01]  /*17d30*/  LDL R0, [R1+0xc] ;  /* 0x00000c0001007983 */ /* 0x000ee20000100800 */
[----:B------:R-:W-:Y:S02]  /*17d40*/  ULDC UR4, c[0x0][0xc3c] ;  /* 0x00030f0000047ab9 */ /* 0x000fe40000000800 */
[----:B---3--:R-:W-:-:S13]  /*17d50*/  ISETP.GE.AND P0, PT, R0, UR4, PT ;  /* 0x0000000400007c0c */ /* 0x008fda000bf06270 */
[----:B------:R-:W-:Y:S05]  /*17d60*/  @!P0 BRA `(.L_x_7644) ;  /* 0xffffffa400648947 */ /* 0x000fea000383ffff */
[----:B------:R-:W-:Y:S05]  /*17d70*/  BSYNC B8 ;  /* 0x0000000000087941 */ /* 0x000fea0003800000 */
.L_x_7535:
        /* <DEDUP_REMOVED lines=12> */
.L_x_7715:
[----:B------:R-:W-:Y:S05]  /*17e40*/  BSYNC B0 ;  /* 0x0000000000007941 */ /* 0x000fea0003800000 */
.L_x_7645:
[----:B------:R-:W-:-:S03]  /*17e50*/  UMOV UR4, 0xffffffff ;  /* 0xffffffff00047882 */ /* 0x000fc60000000000 */
[----:B------:R-:W-:Y:S05]  /*17e60*/  BRA.DIV UR4, `(.L_x_7647) ;  /* 0x0000001e04fc7947 */ /* 0x000fea000b800000 */
[----:B------:R-:W1:Y:S02]  /*17e70*/  S2R R2, SR_TID.X ;  /* 0x0000000000027919 */ /* 0x000e640000002100 */
[----:B-1----:R-:W-:-:S04]  /*17e80*/  SHF.R.U32.HI R2, RZ, 0x5, R2 ;  /* 0x00000005ff027819 */ /* 0x002fc80000011602 */
[----:B------:R-:W-:-:S05]  /*17e90*/  LOP3.LUT R2, R2, 0x3, RZ, 0xc0, !PT ;  /* 0x0000000302027812 */ /* 0x000fca00078ec0ff */
[----:B------:R1:W2:Y:S02]  /*17ea0*/  SHFL.IDX PT, R14, R2, RZ, 0x1f ;  /* 0x00001fff020e7589 */ /* 0x0002a400000e0000 */
.L_x_7718:
[----:B--2---:R-:W-:Y:S01]  /*17eb0*/  ISETP.NE.AND P0, PT, R14, RZ, PT ;  /* 0x000000ff0e00720c */ /* 0x004fe20003f05270 */
[----:B------:R-:W-:-:S12]  /*17ec0*/  BSSY B0, `(.L_x_7648) ;  /* 0x0000025000007945 */ /* 0x000fd80003800000 */
[----:B------:R-:W-:Y:S05]  /*17ed0*/  @P0 BRA `(.L_x_7649) ;  /* 0x00000000008c0947 */ /* 0x000fea0003800000 */
[----:B------:R-:W-:-:S03]  /*17ee0*/  UMOV UR4, 0xffffffff ;  /* 0xffffffff00047882 */ /* 0x000fc60000000000 */
[----:B------:R-:W-:Y:S05]  /*17ef0*/  BRA.DIV UR4, `(.L_x_7650) ;  /* 0x00000022040c7947 */ /* 0x000fea000b800000 */
[----:B------:R-:W-:-:S13]  /*17f00*/  ELECT P6, URZ, PT ;  /* 0x00000000003f782f */ /* 0x000fda00038c0000 */
.L_x_7721:
[----:B------:R-:W-:Y:S05]  /*17f10*/  @!P6 BRA `(.L_x_7649) ;  /* 0x00000000007ce947 */ /* 0x000fea0003800000 */
[----:B------:R-:W-:-:S06]  /*17f20*/  ULOP3.LUT UR4, UR36, 0x2, URZ, 0xfc, !UPT ;  /* 0x0000000224047892 */ /* 0x000fcc000f8efc3f */
[----:B-1----:R-:W-:-:S05]  /*17f30*/  IMAD.U32 R2, RZ, RZ, UR4 ;  /* 0x00000004ff027e24 */ /* 0x002fca000f8e00ff */
[----:B------:R-:W-:-:S13]  /*17f40*/  ISETP.NE.AND P2, PT, R2, 0x3, PT ;  /* 0x000000030200780c */ /* 0x000fda0003f45270 */
[----:B------:R-:W-:Y:S05]  /*17f50*/  @!P2 BRA `(.L_x_7651) ;  /* 0x000000000004a947 */ /* 0x000fea0003800000 */
[----:B------:R-:W-:Y:S01]  /*17f60*/  BPT.TRAP 0x1 ;  /* 0x000000040000795c */ /* 0x000fe20000300000 */
.L_x_7651:
        /* <DEDUP_REMOVED lines=13> */
.L_x_7722:
[----:B------:R-:W1:Y:S02]  /*18040*/  SYNCS.PHASECHK.TRANS64.TRYWAIT P0, [R7+URZ], R2 ;  /* 0x00000002070075a7 */ /* 0x000e64000800017f */
[----:B-1----:R-:W-:Y:S05]  /*18050*/  @!P0 BRA `(.L_x_7653) ;  /* 0x0000001c00e88947 */ /* 0x002fea0003800000 */
.L_x_7723:
[----:B------:R-:W-:Y:S05]  /*18060*/  @!P2 BRA `(.L_x_7654) ;  /* 0x000000000004a947 */ /* 0x000fea0003800000 */
[----:B------:R-:W-:Y:S01]  /*18070*/  BPT.TRAP 0x1 ;  /* 0x000000040000795c */ /* 0x000fe20000300000 */
.L_x_7654:
[----:B------:R-:W-:-:S04]  /*18080*/  VIADD R0, R0, 0x28860 ;  /* 0x0002886000007836 */ /* 0x000fc80000000000 */
[----:B------:R-:W-:-:S04]  /*18090*/  IMAD R4, R19, 0x8, R0 ;  /* 0x0000000813047824 */ /* 0x000fc800078e0200 */
[----:B------:R-:W2:Y:S02]  /*180a0*/  SYNCS.PHASECHK.TRANS64.TRYWAIT P0, [R4+URZ], R5 ;  /* 0x00000005040075a7 */ /* 0x000ea4000800017f */
[----:B--2---:R-:W-:Y:S05]  /*180b0*/  @!P0 BRA `(.L_x_7655) ;  /* 0x0000001c00e48947 */ /* 0x004fea0003800000 */
.L_x_7724:
[----:B------:R-:W-:-:S07]  /*180c0*/  IMAD R3, R3, 0x8, R0 ;  /* 0x0000000803037824 */ /* 0x000fce00078e0200 */
.L_x_7656:
[----:B----4-:R4:W0:Y:S02]  /*180d0*/  SYNCS.PHASECHK.TRANS64.TRYWAIT P0, [R3+URZ], R2 ;  /* 0x00000002030075a7 */ /* 0x010824000800017f */
[----:B0-----:R-:W-:Y:S05]  /*180e0*/  @!P0 NANOSLEEP.SYNCS 0x989680 ;  /* 0x009896800000895d */ /* 0x001fea0003900000 */
[----:B------:R-:W0:Y:S02]  /*180f0*/  @!P0 SYNCS.PHASECHK.TRANS64 P0, [R3+URZ], R2 ;  /* 0x00000002030085a7 */ /* 0x000e24000800007f */
[----:B0-----:R-:W-:Y:S05]  /*18100*/  @!P0 BRA `(.L_x_7656) ;  /* 0xfffffffc00f08947 */ /* 0x001fea000383ffff */
.L_x_7649:
[----:B------:R-:W-:Y:S05]  /*18110*/  BSYNC B0 ;  /* 0x0000000000007941 */ /* 0x000fea0003800000 */
.L_x_7648:
[----:B------:R-:W-:Y:S05]  /*18120*/  EXIT ;  /* 0x000000000000794d */ /* 0x000fea0003800000 */
.L_x_7434:
[----:B0-----:R-:W-:-:S04]  /*18130*/  IMAD.U32 R3, RZ, RZ, UR41 ;  /* 0x00000029ff037e24 */ /* 0x001fc8000f8e00ff */
[----:B------:R0:W1:Y:S03]  /*18140*/  SYNCS.PHASECHK.TRANS64.TRYWAIT P1, [R3+URZ+0x28800], R0 ;  /* 0x02880000030075a7 */ /* 0x000066000802017f */
[----:B-1----:R-:W-:Y:S05]  /*18150*/  @!P1 NANOSLEEP.SYNCS 0x989680 ;  /* 0x009896800000995d */ /* 0x002fea0003900000 */
[----:B------:R-:W1:Y:S02]  /*18160*/  @!P1 SYNCS.PHASECHK.TRANS64 P1, [R3+URZ+0x28800], R0 ;  /* 0x02880000030095a7 */ /* 0x000e64000802007f */
[----:B-1----:R-:W-:Y:S05]  /*18170*/  @!P1 BRA `(.L_x_7434) ;  /* 0xfffffffc00ec9947 */ /* 0x002fea000383ffff */
[----:B------:R-:W-:Y:S05]  /*18180*/  BRA `(.L_x_7657) ;  /* 0xfffffe9c00d87947 */ /* 0x000fea000383ffff */
.L_x_7438:
[----:B-1----:R1:W2:Y:S02]  /*18190*/  SYNCS.PHASECHK.TRANS64.TRYWAIT P2, [R5+URZ+0x28830], R0 ;  /* 0x02883000050075a7 */ /* 0x0022a4000804017f */
[----:B--2---:R-:W-:Y:S05]  /*181a0*/  @!P2 NANOSLEEP.SYNCS 0x989680 ;  /* 0x009896800000a95d */ /* 0x004fea0003900000 */
[----:B------:R-:W2:Y:S02]  /*181b0*/  @!P2 SYNCS.PHASECHK.TRANS64 P2, [R5+URZ+0x28830], R0 ;  /* 0x028830000500a5a7 */ /* 0x000ea4000804007f */
[----:B--2---:R-:W-:Y:S05]  /*181c0*/  @!P2 BRA `(.L_x_7438) ;  /* 0xfffffffc00f0a947 */ /* 0x004fea000383ffff */
[----:B------:R-:W-:Y:S05]  /*181d0*/  BRA `(.L_x_7437) ;  /* 0xfffffea000007947 */ /* 0x000fea000383ffff */
.L_x_7454:
[----:B-1----:R-:W-:-:S04]  /*181e0*/  IMAD.U32 R7, RZ, RZ, UR6 ;  /* 0x00000006ff077e24 */ /* 0x002fc8000f8e00ff */
[----:B------:R1:W2:Y:S03]  /*181f0*/  SYNCS.PHASECHK.TRANS64.TRYWAIT P2, [R7+URZ+0x28830], R6 ;  /* 0x02883006070075a7 */ /* 0x0002a6000804017f */
[----:B--2---:R-:W-:Y:S05]  /*18200*/  @!P2 NANOSLEEP.SYNCS 0x989680 ;  /* 0x009896800000a95d */ /* 0x004fea0003900000 */
[----:B------:R-:W2:Y:S02]  /*18210*/  @!P2 SYNCS.PHASECHK.TRANS64 P2, [R7+URZ+0x28830], R6 ;  /* 0x028830060700a5a7 */ /* 0x000ea4000804007f */
[----:B--2---:R-:W-:Y:S05]  /*18220*/  @!P2 BRA `(.L_x_7454) ;  /* 0xfffffffc00eca947 */ /* 0x004fea000383ffff */
[----:B------:R-:W-:Y:S05]  /*18230*/  BRA `(.L_x_7451) ;  /* 0xfffffed0009c7947 */ /* 0x000fea000383ffff */
.L_x_7458:
[----:B-1----:R-:W-:-:S04]  /*18240*/  IMAD.U32 R7, RZ, RZ, UR6 ;  /* 0x00000006ff077e24 */ /* 0x002fc8000f8e00ff */
[----:B------:R1:W2:Y:S03]  /*18250*/  SYNCS.PHASECHK.TRANS64.TRYWAIT P2, [R7+URZ+0x28850], R6 ;  /* 0x02885006070075a7 */ /* 0x0002a6000804017f */
[----:B--2---:R-:W-:Y:S05]  /*18260*/  @!P2 NANOSLEEP.SYNCS 0x989680 ;  /* 0x009896800000a95d */ /* 0x004fea0003900000 */
[----:B------:R-:W2:Y:S02]  /*18270*/  @!P2 SYNCS.PHASECHK.TRANS64 P2, [R7+URZ+0x28850], R6 ;  /* 0x028850060700a5a7 */ /* 0x000ea4000804007f */
[----:B--2---:R-:W-:Y:S05]  /*18280*/  @!P2 BRA `(.L_x_7458) ;  /* 0xfffffffc00eca947 */ /* 0x004fea000383ffff */
[----:B------:R-:W-:Y:S05]  /*18290*/  BRA `(.L_x_7455) ;  /* 0xfffffed400647947 */ /* 0x000fea000383ffff */
.L_x_7475:
[----:B-1----:R-:W-:-:S04]  /*182a0*/  IMAD.U32 R5, RZ, RZ, UR6 ;  /* 0x00000006ff057e24 */ /* 0x002fc8000f8e00ff */
[----:B------:R1:W2:Y:S03]  /*182b0*/  SYNCS.PHASECHK.TRANS64.TRYWAIT P2, [R5+URZ+0x28830], R0 ;  /* 0x02883000050075a7 */ /* 0x0002a6000804017f */
[----:B--2---:R-:W-:Y:S05]  /*182c0*/  @!P2 NANOSLEEP.SYNCS 0x989680 ;  /* 0x009896800000a95d */ /* 0x004fea0003900000 */
[----:B------:R-:W2:Y:S02]  /*182d0*/  @!P2 SYNCS.PHASECHK.TRANS64 P2, [R5+URZ+0x28830], R0 ;  /* 0x028830000500a5a7 */ /* 0x000ea4000804007f */
[----:B--2---:R-:W-:Y:S05]  /*182e0*/  @!P2 BRA `(.L_x_7475) ;  /* 0xfffffffc00eca947 */ /* 0x004fea000383ffff */
[----:B------:R-:W-:Y:S05]  /*182f0*/  BRA `(.L_x_7472) ;  /* 0xffffff0400547947 */ /* 0x000fea000383ffff */
.L_x_7479:
[----:B-1----:R-:W-:-:S04]  /*18300*/  IMAD.U32 R5, RZ, RZ, UR6 ;  /* 0x00000006ff057e24 */ /* 0x002fc8000f8e00ff */
[----:B------:R1:W2:Y:S03]  /*18310*/  SYNCS.PHASECHK.TRANS64.TRYWAIT P2, [R5+URZ+0x28850], R0 ;  /* 0x02885000050075a7 */ /* 0x0002a6000804017f */
[----:B--2---:R-:W-:Y:S05]  /*18320*/  @!P2 NANOSLEEP.SYNCS 0x989680 ;  /* 0x009896800000a95d */ /* 0x004fea0003900000 */
[----:B------:R-:W2:Y:S02]  /*18330*/  @!P2 SYNCS.PHASECHK.TRANS64 P2, [R5+URZ+0x28850], R0 ;  /* 0x028850000500a5a7 */ /* 0x000ea4000804007f */
[----:B--2---:R-:W-:Y:S05]  /*18340*/  @!P2 BRA `(.L_x_7479) ;  /* 0xfffffffc00eca947 */ /* 0x004fea000383ffff */
[----:B------:R-:W-:Y:S05]  /*18350*/  BRA `(.L_x_7476) ;  /* 0xffffff08001c7947 */ /* 0x000fea000383ffff */
.L_x_7485:
[----:B-1----:R-:W-:-:S04]  /*18360*/  IMAD.U32 R5, RZ, RZ, UR6 ;  /* 0x00000006ff057e24 */ /* 0x002fc8000f8e00ff */
[----:B------:R1:W2:Y:S03]  /*18370*/  SYNCS.PHASECHK.TRANS64.TRYWAIT P2, [R5+URZ+0x28830], R0 ;  /* 0x02883000050075a7 */ /* 0x0002a6000804017f */
[----:B--2---:R-:W-:Y:S05]  /*18380*/  @!P2 NANOSLEEP.SYNCS 0x989680 ;  /* 0x009896800000a95d */ /* 0x004fea0003900000 */
[----:B------:R-:W2:Y:S02]  /*18390*/  @!P2 SYNCS.PHASECHK.TRANS64 P2, [R5+URZ+0x28830], R0 ;  /* 0x028830000500a5a7 */ /* 0x000ea4000804007f */
[----:B--2---:R-:W-:Y:S05]  /*183a0*/  @!P2 BRA `(.L_x_7485) ;  /* 0xfffffffc00eca947 */ /* 0x004fea000383ffff */
[----:B------:R-:W-:Y:S05]  /*183b0*/  BRA `(.L_x_7482) ;  /* 0xffffff2400407947 */ /* 0x000fea000383ffff */
.L_x_7489:
[----:B-1----:R-:W-:-:S04]  /*183c0*/  IMAD.U32 R5, RZ, RZ, UR6 ;  /* 0x00000006ff057e24 */ /* 0x002fc8000f8e00ff */
[----:B------:R1:W2:Y:S03]  /*183d0*/  SYNCS.PHASECHK.TRANS64.TRYWAIT P2, [R5+URZ+0x28850], R0 ;  /* 0x02885000050075a7 */ /* 0x0002a6000804017f */
[----:B--2---:R-:W-:Y:S05]  /*183e0*/  @!P2 NANOSLEEP.SYNCS 0x989680 ;  /* 0x009896800000a95d */ /* 0x004fea0003900000 */
[----:B------:R-:W2:Y:S02]  /*183f0*/  @!P2 SYNCS.PHASECHK.TRANS64 P2, [R5+URZ+0x28850], R0 ;  /* 0x028850000500a5a7 */ /* 0x000ea4000804007f */
[----:B--2---:R-:W-:Y:S05]  /*18400*/  @!P2 BRA `(.L_x_7489) ;  /* 0xfffffffc00eca947 */ /* 0x004fea000383ffff */
[----:B------:R-:W-:Y:S05]  /*18410*/  BRA `(.L_x_7486) ;  /* 0xffffff2800087947 */ /* 0x000fea000383ffff */
.L_x_7502:
[----:B-1----:R-:W-:-:S04]  /*18420*/  IMAD.U32 R7, RZ, RZ, UR5 ;  /* 0x00000005ff077e24 */ /* 0x002fc8000f8e00ff */
[----:B------:R1:W2:Y:S03]  /*18430*/  SYNCS.PHASECHK.TRANS64.TRYWAIT P0, [R7+URZ+0x28850], R4 ;  /* 0x02885004070075a7 */ /* 0x0002a6000800017f */
[----:B--2---:R-:W-:Y:S05]  /*18440*/  @!P0 NANOSLEEP.SYNCS 0x989680 ;  /* 0x009896800000895d */ /* 0x004fea0003900000 */
[----:B------:R-:W2:Y:S02]  /*18450*/  @!P0 SYNCS.PHASECHK.TRANS64 P0, [R7+URZ+0x28850], R4 ;  /* 0x02885004070085a7 */ /* 0x000ea4000800007f */
[----:B--2---:R-:W-:Y:S05]  /*18460*/  @!P0 BRA `(.L_x_7502) ;  /* 0xfffffffc00ec8947 */ /* 0x004fea000383ffff */
[----:B------:R-:W-:Y:S05]  /*18470*/  BRA `(.L_x_7501) ;  /* 0xffffff5400147947 */ /* 0x000fea000383ffff */
.L_x_7557:
        /* <DEDUP_REMOVED lines=11> */
.L_x_7659:
[----:B------:R-:W-:Y:S05]  /*18530*/  BSYNC B0 ;  /* 0x0000000000007941 */ /* 0x000fea0003800000 */
.L_x_7658:
[----:B------:R-:W-:Y:S05]  /*18540*/  BRA `(.L_x_7660) ;  /* 0xffffffac00fc7947 */ /* 0x000fea000383ffff */
.L_x_7559:
[----:B------:R-:W-:Y:S01]  /*18550*/  BSSY B0, `(.L_x_7661) ;  /* 0x0000006000007945 */ /* 0x000fe20003800000 */
[----:B------:R-:W-:-:S07]  /*18560*/  IMAD.MOV.U32 R15, RZ, RZ, -0x1 ;  /* 0xffffffffff0f7424 */ /* 0x000fce00078e00ff */
[----:B012---:R-:W-:Y:S05]  /*18570*/  WARPSYNC.COLLECTIVE R15, `(.L_x_7662) ;  /* 0x000000000f0c7348 */ /* 0x007fea0003c00000 */
[----:B------:R-:W-:Y:S02]  /*18580*/  ELECT P6, UR62, PT ;  /* 0x00000000003e782f */ /* 0x000fe400038c0000 */
[----:B------:R-:W-:Y:S01]  /*18590*/  MOV R14, UR62 ;  /* 0x0000003e000e7c02 */ /* 0x000fe20008000f00 */
[----:B012---:R-:W-:Y:S10]  /*185a0*/  ENDCOLLECTIVE ;  /* 0x000000000000791b */ /* 0x007ff40003800000 */
.L_x_7662:
[----:B------:R-:W-:Y:S05]  /*185b0*/  BSYNC B0 ;  /* 0x0000000000007941 */ /* 0x000fea0003800000 */
.L_x_7661:
[----:B------:R-:W-:Y:S05]  /*185c0*/  BRA `(.L_x_7663) ;  /* 0xffffffb000087947 */ /* 0x000fea000383ffff */
.L_x_7561:
[----:B-1----:R1:W3:Y:S02]  /*185d0*/  SYNCS.PHASECHK.TRANS64.TRYWAIT P0, [R0+URZ+0x28840], R2 ;  /* 0x02884002000075a7 */ /* 0x0022e4000800017f */
[----:B---3--:R-:W-:Y:S05]  /*185e0*/  @!P0 NANOSLEEP.SYNCS 0x989680 ;  /* 0x009896800000895d */ /* 0x008fea0003900000 */
[----:B------:R-:W3:Y:S02]  /*185f0*/  @!P0 SYNCS.PHASECHK.TRANS64 P0, [R0+URZ+0x28840], R2 ;  /* 0x02884002000085a7 */ /* 0x000ee4000800007f */
[----:B---3--:R-:W-:Y:S05]  /*18600*/  @!P0 BRA `(.L_x_7561) ;  /* 0xfffffffc00f08947 */ /* 0x008fea000383ffff */
[----:B------:R-:W-:Y:S05]  /*18610*/  BRA `(.L_x_7664) ;  /* 0xffffffb000687947 */ /* 0x000fea000383ffff */
.L_x_7565:
        /* <DEDUP_REMOVED lines=15> */
.L_x_7665:
[----:B------:R-:W-:Y:S02]  /*18710*/  IMAD.MOV.U32 R13, RZ, RZ, R4 ;  /* 0x000000ffff0d7224 */ /* 0x000fe400078e0004 */
[----:B------:R-:W-:-:S07]  /*18720*/  IMAD.MOV.U32 R6, RZ, RZ, R14 ;  /* 0x000000ffff067224 */ /* 0x000fce00078e000e */
[----:B------:R-:W-:Y:S05]  /*18730*/  WARPSYNC.COLLECTIVE R15, `(.L_x_7666) ;  /* 0x000000000f087348 */ /* 0x000fea0003c00000 */
[----:B------:R0:W1:Y:S02]  /*18740*/  SHFL.IDX P6, R14, R13, R12, R11 ;  /* 0x0000000c0d0e7389 */ /* 0x00006400000c000b */
[----:B01----:R-:W-:Y:S01]  /*18750*/  ENDCOLLECTIVE ;  /* 0x000000000000791b */ /* 0x003fe20003800000 */
.L_x_7666:
[----:B------:R-:W-:Y:S02]  /*18760*/  IMAD.MOV.U32 R13, RZ, RZ, R3 ;  /* 0x000000ffff0d7224 */ /* 0x000fe400078e0003 */
[----:B------:R-:W-:Y:S02]  /*18770*/  IMAD.MOV.U32 R12, RZ, RZ, 0x1 ;  /* 0x00000001ff0c7424 */ /* 0x000fe400078e00ff */
[----:B------:R-:W-:-:S07]  /*18780*/  IMAD.MOV.U32 R7, RZ, RZ, R14 ;  /* 0x000000ffff077224 */ /* 0x000fce00078e000e */
[----:B------:R-:W-:Y:S05]  /*18790*/  WARPSYNC.COLLECTIVE R15, `(.L_x_7667) ;  /* 0x000000000f087348 */ /* 0x000fea0003c00000 */
[----:B------:R0:W1:Y:S02]  /*187a0*/  SHFL.IDX P6, R14, R13, R12, R11 ;  /* 0x0000000c0d0e7389 */ /* 0x00006400000c000b */
[----:B01----:R-:W-:Y:S01]  /*187b0*/  ENDCOLLECTIVE ;  /* 0x000000000000791b */ /* 0x003fe20003800000 */
.L_x_7667:
[----:B------:R-:W-:-:S05]  /*187c0*/  @!P2 LEA R7, P3, R10, R7, 0x1 ;  /* 0x000000070a07a211 */ /* 0x000fca00078608ff */
[----:B------:R-:W-:-:S05]  /*187d0*/  @!P2 IMAD.X R6, RZ, RZ, R6, P3 ;  /* 0x000000ffff06a224 */ /* 0x000fca00018e0606 */
[----:B------:R-:W-:Y:S01]  /*187e0*/  @!P2 LOP3.LUT R7, R7, R6, RZ, 0x3c, !PT ;  /* 0x000000060707a212 */ /* 0x000fe200078e3cff */
[----:B------:R-:W-:-:S03]  /*187f0*/  IMAD.MOV.U32 R13, RZ, RZ, R4 ;  /* 0x000000ffff0d7224 */ /* 0x000fc600078e0004 */
[----:B------:R-:W-:-:S04]  /*18800*/  @!P2 LOP3.LUT R6, R7, R6, RZ, 0x3c, !PT ;  /* 0x000000060706a212 */ /* 0x000fc800078e3cff */
[----:B------:R-:W-:Y:S01]  /*18810*/  @!P2 LOP3.LUT R7, R7, R6, RZ, 0x3c, !PT ;  /* 0x000000060707a212 */ /* 0x000fe200078e3cff */
[----:B------:R-:W-:-:S07]  /*18820*/  IMAD.MOV.U32 R8, RZ, RZ, R14 ;  /* 0x000000ffff087224 */ /* 0x000fce00078e000e */
[----:B------:R-:W-:Y:S05]  /*18830*/  WARPSYNC.COLLECTIVE R15, `(.L_x_7668) ;  /* 0x000000000f087348 */ /* 0x000fea0003c00000 */
[----:B------:R0:W1:Y:S02]  /*18840*/  SHFL.IDX P6, R14, R13, R12, R11 ;  /* 0x0000000c0d0e7389 */ /* 0x00006400000c000b */
[----:B01----:R-:W-:Y:S01]  /*18850*/  ENDCOLLECTIVE ;  /* 0x000000000000791b */ /* 0x003fe20003800000 */
.L_x_7668:
[----:B------:R-:W-:Y:S01]  /*18860*/  @!PT LDS RZ, [RZ] ;  /* 0x00000000fffff984 */ /* 0x000fe20000000800 */
[----:B------:R-:W-:Y:S01]  /*18870*/  @!PT LDS RZ, [RZ] ;  /* 0x00000000fffff984 */ /* 0x000fe20000000800 */
[----:B------:R-:W-:Y:S01]  /*18880*/  @!PT LDS RZ, [RZ] ;  /* 0x00000000fffff984 */ /* 0x000fe20000000800 */
[----:B------:R0:W-:Y:S04]  /*18890*/  @!P2 LDGSTS.E.BYPASS.LTC128B.128 [R9+0x10400], desc[UR52][R6.64], !P0 ;  /* 0x104000000609afae */ /* 0x0001e8000c101d74 */
[----:B------:R0:W-:Y:S01]  /*188a0*/  @!P2 LDGSTS.E.BYPASS.LTC128B.128 [R9+0x14400], desc[UR52][R6.64+0x80], !P1 ;  /* 0x144000800609afae */ /* 0x0001e2000c901d74 */
[----:B------:R-:W-:Y:S01]  /*188b0*/  ISETP.GE.AND P2, PT, R5, R2, PT ;  /* 0x000000020500720c */ /* 0x000fe20003f46270 */
[----:B------:R-:W-:Y:S02]  /*188c0*/  IMAD.MOV.U32 R13, RZ, RZ, R3 ;  /* 0x000000ffff0d7224 */ /* 0x000fe400078e0003 */
[----:B------:R-:W-:Y:S02]  /*188d0*/  IMAD.MOV.U32 R12, RZ, RZ, 0x2 ;  /* 0x00000002ff0c7424 */ /* 0x000fe400078e00ff */
[----:B------:R-:W-:-:S08]  /*188e0*/  IMAD.MOV.U32 R5, RZ, RZ, R14 ;  /* 0x000000ffff057224 */ /* 0x000fd000078e000e */
[----:B0-----:R-:W-:Y:S05]  /*188f0*/  WARPSYNC.COLLECTIVE R15, `(.L_x_7669) ;  /* 0x000000000f087348 */ /* 0x001fea0003c00000 */
[----:B------:R1:W2:Y:S02]  /*18900*/  SHFL.IDX P6, R14, R13, R12, R11 ;  /* 0x0000000c0d0e7389 */ /* 0x0002a400000c000b */
[----:B012---:R-:W-:Y:S01]  /*18910*/  ENDCOLLECTIVE ;  /* 0x000000000000791b */ /* 0x007fe20003800000 */
.L_x_7669:
[----:B------:R-:W-:Y:S01]  /*18920*/  @!P2 LEA R7, P3, R10, R5, 0x1 ;  /* 0x000000050a07a211 */ /* 0x000fe200078608ff */
[----:B------:R-:W-:-:S04]  /*18930*/  VIADD R5, R0, 0x20 ;  /* 0x0000002000057836 */ /* 0x000fc80000000000 */
[----:B------:R-:W-:-:S05]  /*18940*/  @!P2 IMAD.X R6, RZ, RZ, R8, P3 ;  /* 0x000000ffff06a224 */ /* 0x000fca00018e0608 */
[----:B------:R-:W-:Y:S01]  /*18950*/  @!P2 LOP3.LUT R7, R7, R6, RZ, 0x3c, !PT ;  /* 0x000000060707a212 */ /* 0x000fe200078e3cff */
[----:B------:R-:W-:-:S03]  /*18960*/  IMAD.MOV.U32 R13, RZ, RZ, R4 ;  /* 0x000000ffff0d7224 */ /* 0x000fc600078e0004 */
[----:B------:R-:W-:-:S04]  /*18970*/  @!P2 LOP3.LUT R6, R7, R6, RZ, 0x3c, !PT ;  /* 0x000000060706a212 */ /* 0x000fc800078e3cff */
[----:B------:R-:W-:-:S05]  /*18980*/  @!P2 LOP3.LUT R7, R7, R6, RZ, 0x3c, !PT ;  /* 0x000000060707a212 */ /* 0x000fca00078e3cff */
[----:B------:R-:W-:Y:S01]  /*18990*/  @!PT LDS RZ, [RZ] ;  /* 0x00000000fffff984 */ /* 0x000fe20000000800 */
[----:B------:R-:W-:Y:S01]  /*189a0*/  @!PT LDS RZ, [RZ] ;  /* 0x00000000fffff984 */ /* 0x000fe20000000800 */
[----:B------:R-:W-:Y:S01]  /*189b0*/  @!PT LDS RZ, [RZ] ;  /* 0x00000000fffff984 */ /* 0x000fe20000000800 */
[----:B------:R-:W-:Y:S04]  /*189c0*/  @!P2 LDGSTS.E.BYPASS.LTC128B.128 [R9+0x10c00], desc[UR52][R6.64], !P0 ;  /* 0x10c000000609afae */ /* 0x000fe8000c101d74 */
[----:B------:R0:W-:Y:S01]  /*189d0*/  @!P2 LDGSTS.E.BYPASS.LTC128B.128 [R9+0x14c00], desc[UR52][R6.64+0x80], !P1 ;  /* 0x14c000800609afae */ /* 0x0001e2000c901d74 */
[----:B------:R-:W-:Y:S01]  /*189e0*/  ISETP.GE.AND P2, PT, R5, R2, PT ;  /* 0x000000020500720c */ /* 0x000fe20003f46270 */
[----:B0-----:R-:W-:-:S12]  /*189f0*/  IMAD.MOV.U32 R6, RZ, RZ, R14 ;  /* 0x000000ffff067224 */ /* 0x001fd800078e000e */
[----:B------:R-:W-:Y:S05]  /*18a00*/  WARPSYNC.COLLECTIVE R15, `(.L_x_7670) ;  /* 0x000000000f087348 */ /* 0x000fea0003c00000 */
[----:B------:R0:W1:Y:S02]  /*18a10*/  SHFL.IDX P6, R14, R13, R12, R11 ;  /* 0x0000000c0d0e7389 */ /* 0x00006400000c000b */
[----:B01----:R-:W-:Y:S01]  /*18a20*/  ENDCOLLECTIVE ;  /* 0x000000000000791b */ /* 0x003fe20003800000 */
.L_x_7670:
[----:B------:R-:W-:Y:S02]  /*18a30*/  IMAD.MOV.U32 R13, RZ, RZ, R3 ;  /* 0x000000ffff0d7224 */ /* 0x000fe400078e0003 */
[----:B------:R-:W-:Y:S02]  /*18a40*/  IMAD.MOV.U32 R12, RZ, RZ, 0x3 ;  /* 0x00000003ff0c7424 */ /* 0x000fe400078e00ff */
[----:B------:R-:W-:-:S07]  /*18a50*/  IMAD.MOV.U32 R5, RZ, RZ, R14 ;  /* 0x000000ffff057224 */ /* 0x000fce00078e000e */
[----:B------:R-:W-:Y:S05]  /*18a60*/  WARPSYNC.COLLECTIVE R15, `(.L_x_7671) ;  /* 0x000000000f087348 */ /* 0x000fea0003c00000 */
[----:B------:R0:W1:Y:S02]  /*18a70*/  SHFL.IDX P6, R14, R13, R12, R11 ;  /* 0x0000000c0d0e7389 */ /* 0x00006400000c000b */
[----:B01----:R-:W-:Y:S01]  /*18a80*/  ENDCOLLECTIVE ;  /* 0x000000000000791b */ /* 0x003fe20003800000 */
.L_x_7671:
        /* <DEDUP_REMOVED lines=16> */
.L_x_7672:
[----:B------:R-:W-:Y:S02]  /*18b90*/  IMAD.MOV.U32 R13, RZ, RZ, R3 ;  /* 0x000000ffff0d7224 */ /* 0x000fe400078e0003 */
[----:B------:R-:W-:Y:S02]  /*18ba0*/  IMAD.MOV.U32 R12, RZ, RZ, 0x4 ;  /* 0x00000004ff0c7424 */ /* 0x000fe400078e00ff */
[----:B------:R-:W-:-:S07]  /*18bb0*/  IMAD.MOV.U32 R5, RZ, RZ, R14 ;  /* 0x000000ffff057224 */ /* 0x000fce00078e000e */
[----:B------:R-:W-:Y:S05]  /*18bc0*/  WARPSYNC.COLLECTIVE R15, `(.L_x_7673) ;  /* 0x000000000f087348 */ /* 0x000fea0003c00000 */
[----:B------:R0:W1:Y:S02]  /*18bd0*/  SHFL.IDX P6, R14, R13, R12, R11 ;  /* 0x0000000c0d0e7389 */ /* 0x00006400000c000b */
[----:B01----:R-:W-:Y:S01]  /*18be0*/  ENDCOLLECTIVE ;  /* 0x000000000000791b */ /* 0x003fe20003800000 */
.L_x_7673:
        /* <DEDUP_REMOVED lines=16> */
.L_x_7674:
[----:B------:R-:W-:Y:S02]  /*18cf0*/  IMAD.MOV.U32 R13, RZ, RZ, R3 ;  /* 0x000000ffff0d7224 */ /* 0x000fe400078e0003 */
[----:B------:R-:W-:Y:S02]  /*18d00*/  IMAD.MOV.U32 R12, RZ, RZ, 0x5 ;  /* 0x00000005ff0c7424 */ /* 0x000fe400078e00ff */
[----:B------:R-:W-:-:S07]  /*18d10*/  IMAD.MOV.U32 R5, RZ, RZ, R14 ;  /* 0x000000ffff057224 */ /* 0x000fce00078e000e */
[----:B------:R-:W-:Y:S05]  /*18d20*/  WARPSYNC.COLLECTIVE R15, `(.L_x_7675) ;  /* 0x000000000f087348 */ /* 0x000fea0003c00000 */
[----:B------:R0:W1:Y:S02]  /*18d30*/  SHFL.IDX P6, R14, R13, R12, R11 ;  /* 0x0000000c0d0e7389 */ /* 0x00006400000c000b */
[----:B01----:R-:W-:Y:S01]  /*18d40*/  ENDCOLLECTIVE ;  /* 0x000000000000791b */ /* 0x003fe20003800000 */
.L_x_7675:
        /* <DEDUP_REMOVED lines=16> */
.L_x_7676:
[----:B------:R-:W-:Y:S02]  /*18e50*/  IMAD.MOV.U32 R13, RZ, RZ, R3 ;  /* 0x000000ffff0d7224 */ /* 0x000fe400078e0003 */
[----:B------:R-:W-:Y:S02]  /*18e60*/  IMAD.MOV.U32 R12, RZ, RZ, 0x6 ;  /* 0x00000006ff0c7424 */ /* 0x000fe400078e00ff */
[----:B------:R-:W-:-:S07]  /*18e70*/  IMAD.MOV.U32 R5, RZ, RZ, R14 ;  /* 0x000000ffff057224 */ /* 0x000fce00078e000e */
[----:B------:R-:W-:Y:S05]  /*18e80*/  WARPSYNC.COLLECTIVE R15, `(.L_x_7677) ;  /* 0x000000000f087348 */ /* 0x000fea0003c00000 */
[----:B------:R0:W1:Y:S02]  /*18e90*/  SHFL.IDX P6, R14, R13, R12, R11 ;  /* 0x0000000c0d0e7389 */ /* 0x00006400000c000b */
[----:B01----:R-:W-:Y:S01]  /*18ea0*/  ENDCOLLECTIVE ;  /* 0x000000000000791b */ /* 0x003fe20003800000 */
.L_x_7677:
[----:B------:R-:W-:-:S05]  /*18eb0*/  @!P2 LEA R5, P3, R10, R5, 0x1 ;  /* 0x000000050a05a211 */ /* 0x000fca00078608ff */
[----:B------:R-:W-:-:S04]  /*18ec0*/  @!P2 IMAD.X R6, RZ, RZ, R6, P3 ;  /* 0x000000ffff06a224 */ /* 0x000fc800018e0606 */
[----:B------:R-:W-:Y:S02]  /*18ed0*/  @!P2 IMAD.MOV.U32 R7, RZ, RZ, R6 ;  /* 0x000000ffff07a224 */ /* 0x000fe400078e0006 */
[----:B------:R-:W-:Y:S02]  /*18ee0*/  @!P2 IMAD.MOV.U32 R6, RZ, RZ, R5 ;  /* 0x000000ffff06a224 */ /* 0x000fe400078e0005 */
[----:B------:R-:W-:-:S03]  /*18ef0*/  IMAD.MOV.U32 R13, RZ, RZ, R4 ;  /* 0x000000ffff0d7224 */ /* 0x000fc600078e0004 */
[----:B------:R-:W-:Y:S01]  /*18f00*/  @!PT LDS RZ, [RZ] ;  /* 0x00000000fffff984 */ /* 0x000fe20000000800 */
[----:B------:R-:W-:Y:S01]  /*18f10*/  @!PT LDS RZ, [RZ] ;  /* 0x00000000fffff984 */ /* 0x000fe20000000800 */
[----:B------:R-:W-:Y:S01]  /*18f20*/  @!PT LDS RZ, [RZ] ;  /* 0x00000000fffff984 */ /* 0x000fe20000000800 */
[----:B------:R-:W-:Y:S04]  /*18f30*/  @!P2 LDGSTS.E.BYPASS.LTC128B.128 [R9+0x12c00], desc[UR52][R6.64], !P0 ;  /* 0x12c000000609afae */ /* 0x000fe8000c101d74 */
[----:B------:R0:W-:Y:S02]  /*18f40*/  @!P2 LDGSTS.E.BYPASS.LTC128B.128 [R9+0x16c00], desc[UR52][R6.64+0x80], !P1 ;  /* 0x16c000800609afae */ /* 0x0001e4000c901d74 */
[----:B0-----:R-:W-:-:S07]  /*18f50*/  IMAD.MOV.U32 R6, RZ, RZ, R14 ;  /* 0x000000ffff067224 */ /* 0x001fce00078e000e */
[----:B------:R-:W-:Y:S05]  /*18f60*/  WARPSYNC.COLLECTIVE R15, `(.L_x_7678) ;  /* 0x000000000f087348 */ /* 0x000fea0003c00000 */
[----:B------:R0:W1:Y:S02]  /*18f70*/  SHFL.IDX P6, R14, R13, R12, R11 ;  /* 0x0000000c0d0e7389 */ /* 0x00006400000c000b */
[----:B01----:R-:W-:Y:S01]  /*18f80*/  ENDCOLLECTIVE ;  /* 0x000000000000791b */ /* 0x003fe20003800000 */
.L_x_7678:
[----:B------:R-:W-:-:S05]  /*18f90*/  VIADD R7, R0, 0x60 ;  /* 0x0000006000077836 */ /* 0x000fca0000000000 */
[----:B------:R-:W-:Y:S01]  /*18fa0*/  ISETP.GE.AND P2, PT, R7, R2, PT ;  /* 0x000000020700720c */ /* 0x000fe20003f46270 */
[----:B------:R-:W-:Y:S02]  /*18fb0*/  IMAD.MOV.U32 R13, RZ, RZ, R3 ;  /* 0x000000ffff0d7224 */ /* 0x000fe400078e0003 */
[----:B------:R-:W-:Y:S02]  /*18fc0*/  IMAD.MOV.U32 R12, RZ, RZ, 0x7 ;  /* 0x00000007ff0c7424 */ /* 0x000fe400078e00ff */
[----:B------:R-:W-:-:S08]  /*18fd0*/  IMAD.MOV.U32 R5, RZ, RZ, R14 ;  /* 0x000000ffff057224 */ /* 0x000fd000078e000e */
[----:B------:R-:W-:Y:S05]  /*18fe0*/  WARPSYNC.COLLECTIVE R15, `(.L_x_7679) ;  /* 0x000000000f087348 */ /* 0x000fea0003c00000 */
[----:B------:R0:W1:Y:S02]  /*18ff0*/  SHFL.IDX P6, R14, R13, R12, R11 ;  /* 0x0000000c0d0e7389 */ /* 0x00006400000c000b */
[----:B01----:R-:W-:Y:S01]  /*19000*/  ENDCOLLECTIVE ;  /* 0x000000000000791b */ /* 0x003fe20003800000 */
.L_x_7679:
        /* <DEDUP_REMOVED lines=14> */
.L_x_7680:
[----:B------:R-:W-:Y:S01]  /*190f0*/  IMAD.MOV.U32 R3, RZ, RZ, R14 ;  /* 0x000000ffff037224 */ /* 0x000fe200078e000e */
[----:B------:R-:W-:Y:S06]  /*19100*/  BRA `(.L_x_7681) ;  /* 0xffffffb400087947 */ /* 0x000fec000383ffff */
.L_x_7570:
[----:B0-----:R0:W3:Y:S02]  /*19110*/  SYNCS.PHASECHK.TRANS64.TRYWAIT P0, [R18+URZ+0x28820], R0 ;  /* 0x02882000120075a7 */ /* 0x0010e4000800017f */
[----:B---3--:R-:W-:Y:S05]  /*19120*/  @!P0 NANOSLEEP.SYNCS 0x989680 ;  /* 0x009896800000895d */ /* 0x008fea0003900000 */
[----:B------:R-:W3:Y:S02]  /*19130*/  @!P0 SYNCS.PHASECHK.TRANS64 P0, [R18+URZ+0x28820], R0 ;  /* 0x02882000120085a7 */ /* 0x000ee4000800007f */
[----:B---3--:R-:W-:Y:S05]  /*19140*/  @!P0 BRA `(.L_x_7570) ;  /* 0xfffffffc00f08947 */ /* 0x008fea000383ffff */
[----:B------:R-:W-:Y:S05]  /*19150*/  BRA `(.L_x_7682) ;  /* 0xffffffb400787947 */ /* 0x000fea000383ffff */
.L_x_7579:
[----:B-1----:R1:W2:Y:S02]  /*19160*/  SYNCS.PHASECHK.TRANS64.TRYWAIT P0, [R3+URZ+0x28840], R2 ;  /* 0x02884002030075a7 */ /* 0x0022a4000800017f */
[----:B--2---:R-:W-:Y:S05]  /*19170*/  @!P0 NANOSLEEP.SYNCS 0x989680 ;  /* 0x009896800000895d */ /* 0x004fea0003900000 */
[----:B------:R-:W2:Y:S02]  /*19180*/  @!P0 SYNCS.PHASECHK.TRANS64 P0, [R3+URZ+0x28840], R2 ;  /* 0x02884002030085a7 */ /* 0x000ea4000800007f */
[----:B--2---:R-:W-:Y:S05]  /*19190*/  @!P0 BRA `(.L_x_7579) ;  /* 0xfffffffc00f08947 */ /* 0x004fea000383ffff */
[----:B------:R-:W-:Y:S05]  /*191a0*/  BRA `(.L_x_7683) ;  /* 0xffffffb8006c7947 */ /* 0x000fea000383ffff */
.L_x_7585:
[----:B0-----:R0:W1:Y:S02]  /*191b0*/  SYNCS.PHASECHK.TRANS64.TRYWAIT P0, [R3+URZ+0x60], R2 ;  /* 0x00006002030075a7 */ /* 0x001064000800017f */
[----:B-1----:R-:W-:Y:S05]  /*191c0*/  @!P0 NANOSLEEP.SYNCS 0x989680 ;  /* 0x009896800000895d */ /* 0x002fea0003900000 */
[----:B------:R-:W1:Y:S02]  /*191d0*/  @!P0 SYNCS.PHASECHK.TRANS64 P0, [R3+URZ+0x60], R2 ;  /* 0x00006002030085a7 */ /* 0x000e64000800007f */
[----:B-1----:R-:W-:Y:S05]  /*191e0*/  @!P0 BRA `(.L_x_7585) ;  /* 0xfffffffc00f08947 */ /* 0x002fea000383ffff */
[----:B------:R-:W-:Y:S05]  /*191f0*/  BRA `(.L_x_7684) ;  /* 0xffffffbc00407947 */ /* 0x000fea000383ffff */
.L_x_7594:
[----:B-1----:R1:W2:Y:S02]  /*19200*/  SYNCS.PHASECHK.TRANS64.TRYWAIT P0, [R3+URZ+0x28840], R2 ;  /* 0x02884002030075a7 */ /* 0x0022a4000800017f */
[----:B--2---:R-:W-:Y:S05]  /*19210*/  @!P0 NANOSLEEP.SYNCS 0x989680 ;  /* 0x009896800000895d */ /* 0x004fea0003900000 */
[----:B------:R-:W2:Y:S02]  /*19220*/  @!P0 SYNCS.PHASECHK.TRANS64 P0, [R3+URZ+0x28840], R2 ;  /* 0x02884002030085a7 */ /* 0x000ea4000800007f */
[----:B--2---:R-:W-:Y:S05]  /*19230*/  @!P0 BRA `(.L_x_7594) ;  /* 0xfffffffc00f08947 */ /* 0x004fea000383ffff */
[----:B------:R-:W-:Y:S05]  /*19240*/  BRA `(.L_x_7685) ;  /* 0xffffffc000cc7947 */ /* 0x000fea000383ffff */
.L_x_7600:
[----:B0-----:R0:W1:Y:S02]  /*19250*/  SYNCS.PHASECHK.TRANS64.TRYWAIT P0, [R2+URZ+0x60], R3 ;  /* 0x00006003020075a7 */ /* 0x001064000800017f */
[----:B-1----:R-:W-:Y:S05]  /*19260*/  @!P0 NANOSLEEP.SYNCS 0x989680 ;  /* 0x009896800000895d */ /* 0x002fea0003900000 */
[----:B------:R-:W1:Y:S02]  /*19270*/  @!P0 SYNCS.PHASECHK.TRANS64 P0, [R2+URZ+0x60], R3 ;  /* 0x00006003020085a7 */ /* 0x000e64000800007f */
[----:B-1----:R-:W-:Y:S05]  /*19280*/  @!P0 BRA `(.L_x_7600) ;  /* 0xfffffffc00f08947 */ /* 0x002fea000383ffff */
[----:B------:R-:W-:Y:S05]  /*19290*/  BRA `(.L_x_7686) ;  /* 0xffffffc400a07947 */ /* 0x000fea000383ffff */
.L_x_7609:
[----:B--2---:R2:W3:Y:S02]  /*192a0*/  SYNCS.PHASECHK.TRANS64.TRYWAIT P0, [R2+URZ+0x28840], R3 ;  /* 0x02884003020075a7 */ /* 0x0044e4000800017f */
[----:B---3--:R-:W-:Y:S05]  /*192b0*/  @!P0 NANOSLEEP.SYNCS 0x989680 ;  /* 0x009896800000895d */ /* 0x008fea0003900000 */
[----:B------:R-:W3:Y:S02]  /*192c0*/  @!P0 SYNCS.PHASECHK.TRANS64 P0, [R2+URZ+0x28840], R3 ;  /* 0x02884003020085a7 */ /* 0x000ee4000800007f */
[----:B---3--:R-:W-:Y:S05]  /*192d0*/  @!P0 BRA `(.L_x_7609) ;  /* 0xfffffffc00f08947 */ /* 0x008fea000383ffff */
[----:B------:R-:W-:Y:S05]  /*192e0*/  BRA `(.L_x_7687) ;  /* 0xffffffcc00007947 */ /* 0x000fea000383ffff */
.L_x_7615:
[----:B0-----:R0:W1:Y:S02]  /*192f0*/  SYNCS.PHASECHK.TRANS64.TRYWAIT P0, [R2+URZ+0x60], R5 ;  /* 0x00006005020075a7 */ /* 0x001064000800017f */
[----:B-1----:R-:W-:Y:S05]  /*19300*/  @!P0 NANOSLEEP.SYNCS 0x989680 ;  /* 0x009896800000895d */ /* 0x002fea0003900000 */
[----:B------:R-:W1:Y:S02]  /*19310*/  @!P0 SYNCS.PHASECHK.TRANS64 P0, [R2+URZ+0x60], R5 ;  /* 0x00006005020085a7 */ /* 0x000e64000800007f */
[----:B-1----:R-:W-:Y:S05]  /*19320*/  @!P0 BRA `(.L_x_7615) ;  /* 0xfffffffc00f08947 */ /* 0x002fea000383ffff */
[----:B------:R-:W-:Y:S05]  /*19330*/  BRA `(.L_x_7688) ;  /* 0xffffffcc00d47947 */ /* 0x000fea000383ffff */
.L_x_7626:
[----:B--2---:R2:W3:Y:S02]  /*19340*/  SYNCS.PHASECHK.TRANS64.TRYWAIT P0, [R0+URZ+0x28860], R3 ;  /* 0x02886003000075a7 */ /* 0x0044e4000800017f */
[----:B---3--:R-:W-:Y:S05]  /*19350*/  @!P0 NANOSLEEP.SYNCS 0x989680 ;  /* 0x009896800000895d */ /* 0x008fea0003900000 */
[----:B------:R-:W3:Y:S02]  /*19360*/  @!P0 SYNCS.PHASECHK.TRANS64 P0, [R0+URZ+0x28860], R3 ;  /* 0x02886003000085a7 */ /* 0x000ee4000800007f */
[----:B---3--:R-:W-:Y:S05]  /*19370*/  @!P0 BRA `(.L_x_7626) ;  /* 0xfffffffc00f08947 */ /* 0x008fea000383ffff */
[----:B------:R-:W-:Y:S05]  /*19380*/  BRA `(.L_x_7689) ;  /* 0xffffffd400207947 */ /* 0x000fea000383ffff */
.L_x_7633:
[----:B--2---:R-:W2:Y:S01]  /*19390*/  LDL R3, [R1] ;  /* 0x0000000001037983 */ /* 0x004ea20000100800 */
[----:B------:R-:W-:Y:S01]  /*193a0*/  BSSY B0, `(.L_x_7690) ;  /* 0x0000008000007945 */ /* 0x000fe20003800000 */
[----:B0-----:R-:W-:Y:S02]  /*193b0*/  IMAD.MOV.U32 R12, RZ, RZ, RZ ;  /* 0x000000ffff0c7224 */ /* 0x001fe400078e00ff */
[----:B------:R-:W-:Y:S02]  /*193c0*/  IMAD.MOV.U32 R11, RZ, RZ, 0x1f ;  /* 0x0000001fff0b7424 */ /* 0x000fe400078e00ff */
[----:B------:R-:W-:Y:S02]  /*193d0*/  IMAD.MOV.U32 R15, RZ, RZ, -0x1 ;  /* 0xffffffffff0f7424 */ /* 0x000fe400078e00ff */
[----:B--2---:R-:W-:-:S07]  /*193e0*/  IMAD.MOV.U32 R13, RZ, RZ, R3 ;  /* 0x000000ffff0d7224 */ /* 0x004fce00078e0003 */
[----:B-1-3--:R-:W-:Y:S05]  /*193f0*/  WARPSYNC.COLLECTIVE R15, `(.L_x_7691) ;  /* 0x000000000f087348 */ /* 0x00afea0003c00000 */
[----:B------:R0:W2:Y:S02]  /*19400*/  SHFL.IDX P6, R14, R13, R12, R11 ;  /* 0x0000000c0d0e7389 */ /* 0x0000a400000c000b */
[----:B0123--:R-:W-:Y:S01]  /*19410*/  ENDCOLLECTIVE ;  /* 0x000000000000791b */ /* 0x00ffe20003800000 */
.L_x_7691:
[----:B------:R-:W-:Y:S05]  /*19420*/  BSYNC B0 ;  /* 0x0000000000007941 */ /* 0x000fea0003800000 */
.L_x_7690:
        /* <DEDUP_REMOVED lines=9> */
.L_x_7692:
        /* <DEDUP_REMOVED lines=25> */
.L_x_7693:
[----:B------:R-:W-:Y:S01]  /*19650*/  IMAD.MOV.U32 R12, RZ, RZ, 0x2 ;  /* 0x00000002ff0c7424 */ /* 0x000fe200078e00ff */
[----:B------:R-:W-:-:S05]  /*19660*/  SEL R3, R14, RZ, P1 ;  /* 0x000000ff0e037207 */ /* 0x000fca0000800000 */
[----:B------:R-:W-:-:S04]  /*19670*/  IMAD.IADD R2, R2, 0x1, R3 ;  /* 0x0000000102027824 */ /* 0x000fc800078e0203 */
[----:B------:R-:W-:-:S07]  /*19680*/  IMAD.MOV.U32 R13, RZ, RZ, R2 ;  /* 0x000000ffff0d7224 */ /* 0x000fce00078e0002 */
[----:B------:R-:W-:Y:S05]  /*19690*/  WARPSYNC.COLLECTIVE R15, `(.L_x_7694) ;  /* 0x000000000f087348 */ /* 0x000fea0003c00000 */
[----:B------:R0:W1:Y:S02]  /*196a0*/  SHFL.UP P6, R14, R13, R12, R11 ;  /* 0x0400000c0d0e7389 */ /* 0x00006400000c000b */
[----:B01----:R-:W-:Y:S01]  /*196b0*/  ENDCOLLECTIVE ;  /* 0x000000000000791b */ /* 0x003fe20003800000 */
.L_x_7694:
[----:B------:R-:W-:Y:S01]  /*196c0*/  IMAD.MOV.U32 R12, RZ, RZ, 0x4 ;  /* 0x00000004ff0c7424 */ /* 0x000fe200078e00ff */
[----:B------:R-:W-:-:S05]  /*196d0*/  SEL R3, R14, RZ, P2 ;  /* 0x000000ff0e037207 */ /* 0x000fca0001000000 */
[----:B------:R-:W-:-:S04]  /*196e0*/  IMAD.IADD R2, R2, 0x1, R3 ;  /* 0x0000000102027824 */ /* 0x000fc800078e0203 */
[----:B------:R-:W-:-:S07]  /*196f0*/  IMAD.MOV.U32 R13, RZ, RZ, R2 ;  /* 0x000000ffff0d7224 */ /* 0x000fce00078e0002 */
[----:B------:R-:W-:Y:S05]  /*19700*/  WARPSYNC.COLLECTIVE R15, `(.L_x_7695) ;  /* 0x000000000f087348 */ /* 0x000fea0003c00000 */
[----:B------:R0:W1:Y:S02]  /*19710*/  SHFL.UP P6, R14, R13, R12, R11 ;  /* 0x0400000c0d0e7389 */ /* 0x00006400000c000b */
[----:B01----:R-:W-:Y:S01]  /*19720*/  ENDCOLLECTIVE ;  /* 0x000000000000791b */ /* 0x003fe20003800000 */
.L_x_7695:
[----:B------:R-:W-:Y:S01]  /*19730*/  IMAD.MOV.U32 R12, RZ, RZ, 0x8 ;  /* 0x00000008ff0c7424 */ /* 0x000fe200078e00ff */
[----:B------:R-:W-:-:S05]  /*19740*/  SEL R3, R14, RZ, P3 ;  /* 0x000000ff0e037207 */ /* 0x000fca0001800000 */
[----:B------:R-:W-:-:S04]  /*19750*/  IMAD.IADD R2, R2, 0x1, R3 ;  /* 0x0000000102027824 */ /* 0x000fc800078e0203 */
[----:B------:R-:W-:-:S07]  /*19760*/  IMAD.MOV.U32 R13, RZ, RZ, R2 ;  /* 0x000000ffff0d7224 */ /* 0x000fce00078e0002 */
[----:B------:R-:W-:Y:S05]  /*19770*/  WARPSYNC.COLLECTIVE R15, `(.L_x_7696) ;  /* 0x000000000f087348 */ /* 0x000fea0003c00000 */
[----:B------:R0:W1:Y:S02]  /*19780*/  SHFL.UP P6, R14, R13, R12, R11 ;  /* 0x0400000c0d0e7389 */ /* 0x00006400000c000b */
[----:B01----:R-:W-:Y:S01]  /*19790*/  ENDCOLLECTIVE ;  /* 0x000000000000791b */ /* 0x003fe20003800000 */
.L_x_7696:
[----:B------:R-:W-:Y:S01]  /*197a0*/  IMAD.MOV.U32 R12, RZ, RZ, 0x10 ;  /* 0x00000010ff0c7424 */ /* 0x000fe200078e00ff */
[----:B------:R-:W-:-:S05]  /*197b0*/  SEL R3, R14, RZ, P4 ;  /* 0x000000ff0e037207 */ /* 0x000fca0002000000 */
[----:B------:R-:W-:-:S04]  /*197c0*/  IMAD.IADD R2, R2, 0x1, R3 ;  /* 0x0000000102027824 */ /* 0x000fc800078e0203 */
[----:B------:R-:W-:-:S07]  /*197d0*/  IMAD.MOV.U32 R13, RZ, RZ, R2 ;  /* 0x000000ffff0d7224 */ /* 0x000fce00078e0002 */
[----:B------:R-:W-:Y:S05]  /*197e0*/  WARPSYNC.COLLECTIVE R15, `(.L_x_7697) ;  /* 0x000000000f087348 */ /* 0x000fea0003c00000 */
[----:B------:R0:W1:Y:S02]  /*197f0*/  SHFL.UP P6, R14, R13, R12, R11 ;  /* 0x0400000c0d0e7389 */ /* 0x00006400000c000b */
[----:B01----:R-:W-:Y:S01]  /*19800*/  ENDCOLLECTIVE ;  /* 0x000000000000791b */ /* 0x003fe20003800000 */
.L_x_7697:
[----:B------:R-:W-:Y:S02]  /*19810*/  IMAD.MOV.U32 R12, RZ, RZ, 0x1f ;  /* 0x0000001fff0c7424 */ /* 0x000fe400078e00ff */
[----:B------:R-:W-:Y:S01]  /*19820*/  IMAD.MOV.U32 R11, RZ, RZ, 0x1f ;  /* 0x0000001fff0b7424 */ /* 0x000fe200078e00ff */
[----:B------:R-:W-:-:S05]  /*19830*/  SEL R3, R14, RZ, P5 ;  /* 0x000000ff0e037207 */ /* 0x000fca0002800000 */
[----:B------:R-:W-:-:S04]  /*19840*/  IMAD.IADD R2, R2, 0x1, R3 ;  /* 0x0000000102027824 */ /* 0x000fc800078e0203 */
[----:B------:R-:W-:-:S07]  /*19850*/  IMAD.MOV.U32 R13, RZ, RZ, R2 ;  /* 0x000000ffff0d7224 */ /* 0x000fce00078e0002 */
[----:B------:R-:W-:Y:S05]  /*19860*/  WARPSYNC.COLLECTIVE R15, `(.L_x_7698) ;  /* 0x000000000f087348 */ /* 0x000fea0003c00000 */
[----:B------:R0:W1:Y:S02]  /*19870*/  SHFL.IDX P6, R14, R13, R12, R11 ;  /* 0x0000000c0d0e7389 */ /* 0x00006400000c000b */
[----:B01----:R-:W-:Y:S01]  /*19880*/  ENDCOLLECTIVE ;  /* 0x000000000000791b */ /* 0x003fe20003800000 */
.L_x_7698:
[----:B------:R-:W-:Y:S01]  /*19890*/  IMAD.MOV.U32 R10, RZ, RZ, R14 ;  /* 0x000000ffff0a7224 */ /* 0x000fe200078e000e */
[----:B------:R-:W-:Y:S06]  /*198a0*/  BRA `(.L_x_7699) ;  /* 0xffffffd400a87947 */ /* 0x000fec000383ffff */
.L_x_7636:
        /* <DEDUP_REMOVED lines=8> */
.L_x_7701:
[----:B------:R-:W-:Y:S05]  /*19930*/  BSYNC B0 ;  /* 0x0000000000007941 */ /* 0x000fea0003800000 */
.L_x_7700:
[----:B------:R-:W-:Y:S01]  /*19940*/  SEL R3, R14, RZ, P1 ;  /* 0x000000ff0e037207 */ /* 0x000fe20000800000 */
[----:B------:R-:W-:Y:S02]  /*19950*/  IMAD.MOV.U32 R12, RZ, RZ, 0x2 ;  /* 0x00000002ff0c7424 */ /* 0x000fe400078e00ff */
[----:B------:R-:W-:Y:S02]  /*19960*/  IMAD.MOV.U32 R11, RZ, RZ, RZ ;  /* 0x000000ffff0b7224 */ /* 0x000fe400078e00ff */
[----:B------:R-:W-:Y:S02]  /*19970*/  IMAD.IADD R2, R2, 0x1, R3 ;  /* 0x0000000102027824 */ /* 0x000fe400078e0203 */
[----:B------:R-:W-:Y:S02]  /*19980*/  IMAD.MOV.U32 R15, RZ, RZ, -0x1 ;  /* 0xffffffffff0f7424 */ /* 0x000fe400078e00ff */
[----:B------:R-:W-:-:S07]  /*19990*/  IMAD.MOV.U32 R13, RZ, RZ, R2 ;  /* 0x000000ffff0d7224 */ /* 0x000fce00078e0002 */
[----:B------:R-:W-:Y:S05]  /*199a0*/  WARPSYNC.COLLECTIVE R15, `(.L_x_7702) ;  /* 0x000000000f087348 */ /* 0x000fea0003c00000 */
[----:B------:R0:W1:Y:S02]  /*199b0*/  SHFL.UP P6, R14, R13, R12, R11 ;  /* 0x0400000c0d0e7389 */ /* 0x00006400000c000b */
[----:B01----:R-:W-:Y:S01]  /*199c0*/  ENDCOLLECTIVE ;  /* 0x000000000000791b */ /* 0x003fe20003800000 */
.L_x_7702:
[----:B------:R-:W-:Y:S01]  /*199d0*/  IMAD.MOV.U32 R12, RZ, RZ, 0x4 ;  /* 0x00000004ff0c7424 */ /* 0x000fe200078e00ff */
[----:B------:R-:W-:-:S05]  /*199e0*/  SEL R3, R14, RZ, P2 ;  /* 0x000000ff0e037207 */ /* 0x000fca0001000000 */
[----:B------:R-:W-:-:S04]  /*199f0*/  IMAD.IADD R2, R2, 0x1, R3 ;  /* 0x0000000102027824 */ /* 0x000fc800078e0203 */
[----:B------:R-:W-:-:S07]  /*19a00*/  IMAD.MOV.U32 R13, RZ, RZ, R2 ;  /* 0x000000ffff0d7224 */ /* 0x000fce00078e0002 */
[----:B------:R-:W-:Y:S05]  /*19a10*/  WARPSYNC.COLLECTIVE R15, `(.L_x_7703) ;  /* 0x000000000f087348 */ /* 0x000fea0003c00000 */
[----:B------:R0:W1:Y:S02]  /*19a20*/  SHFL.UP P6, R14, R13, R12, R11 ;  /* 0x0400000c0d0e7389 */ /* 0x00006400000c000b */
[----:B01----:R-:W-:Y:S01]  /*19a30*/  ENDCOLLECTIVE ;  /* 0x000000000000791b */ /* 0x003fe20003800000 */
.L_x_7703:
[----:B------:R-:W-:Y:S01]  /*19a40*/  IMAD.MOV.U32 R12, RZ, RZ, 0x8 ;  /* 0x00000008ff0c7424 */ /* 0x000fe200078e00ff */
[----:B------:R-:W-:-:S05]  /*19a50*/  SEL R3, R14, RZ, P3 ;  /* 0x000000ff0e037207 */ /* 0x000fca0001800000 */
[----:B------:R-:W-:-:S04]  /*19a60*/  IMAD.IADD R2, R2, 0x1, R3 ;  /* 0x0000000102027824 */ /* 0x000fc800078e0203 */
[----:B------:R-:W-:-:S07]  /*19a70*/  IMAD.MOV.U32 R13, RZ, RZ, R2 ;  /* 0x000000ffff0d7224 */ /* 0x000fce00078e0002 */
[----:B------:R-:W-:Y:S05]  /*19a80*/  WARPSYNC.COLLECTIVE R15, `(.L_x_7704) ;  /* 0x000000000f087348 */ /* 0x000fea0003c00000 */
[----:B------:R0:W1:Y:S02]  /*19a90*/  SHFL.UP P6, R14, R13, R12, R11 ;  /* 0x0400000c0d0e7389 */ /* 0x00006400000c000b */
[----:B01----:R-:W-:Y:S01]  /*19aa0*/  ENDCOLLECTIVE ;  /* 0x000000000000791b */ /* 0x003fe20003800000 */
.L_x_7704:
[----:B------:R-:W-:Y:S01]  /*19ab0*/  IMAD.MOV.U32 R12, RZ, RZ, 0x10 ;  /* 0x00000010ff0c7424 */ /* 0x000fe200078e00ff */
[----:B------:R-:W-:-:S05]  /*19ac0*/  SEL R3, R14, RZ, P4 ;  /* 0x000000ff0e037207 */ /* 0x000fca0002000000 */
[----:B------:R-:W-:-:S04]  /*19ad0*/  IMAD.IADD R2, R2, 0x1, R3 ;  /* 0x0000000102027824 */ /* 0x000fc800078e0203 */
[----:B------:R-:W-:-:S07]  /*19ae0*/  IMAD.MOV.U32 R13, RZ, RZ, R2 ;  /* 0x000000ffff0d7224 */ /* 0x000fce00078e0002 */
[----:B------:R-:W-:Y:S05]  /*19af0*/  WARPSYNC.COLLECTIVE R15, `(.L_x_7705) ;  /* 0x000000000f087348 */ /* 0x000fea0003c00000 */
[----:B------:R0:W1:Y:S02]  /*19b00*/  SHFL.UP P6, R14, R13, R12, R11 ;  /* 0x0400000c0d0e7389 */ /* 0x00006400000c000b */
[----:B01----:R-:W-:Y:S01]  /*19b10*/  ENDCOLLECTIVE ;  /* 0x000000000000791b */ /* 0x003fe20003800000 */
.L_x_7705:
        /* <DEDUP_REMOVED lines=8> */
.L_x_7706:
[----:B------:R-:W-:Y:S01]  /*19ba0*/  IMAD.MOV.U32 R10, RZ, RZ, R14 ;  /* 0x000000ffff0a7224 */ /* 0x000fe200078e000e */
[----:B------:R-:W-:Y:S06]  /*19bb0*/  BRA `(.L_x_7707) ;  /* 0xffffffd400907947 */ /* 0x000fec000383ffff */
.L_x_7638:
[----:B------:R-:W-:Y:S01]  /*19bc0*/  BSSY B0, `(.L_x_7708) ;  /* 0x0000006000007945 */ /* 0x000fe20003800000 */
[----:B------:R-:W-:Y:S01]  /*19bd0*/  PLOP3.LUT P6, PT, P6, PT, PT, 0x8, 0x0 ;  /* 0x000000000000781c */ /* 0x000fe200037ce170 */
[----:B------:R-:W-:-:S12]  /*19be0*/  IMAD.MOV.U32 R15, RZ, RZ, -0x1 ;  /* 0xffffffffff0f7424 */ /* 0x000fd800078e00ff */
[----:B0-----:R-:W-:Y:S05]  /*19bf0*/  WARPSYNC.COLLECTIVE R15, `(.L_x_7709) ;  /* 0x000000000f087348 */ /* 0x001fea0003c00000 */
[----:B------:R-:W-:Y:S01]  /*19c00*/  VOTE.ANY R14, PT, P6 ;  /* 0x00000000000e7806 */ /* 0x000fe200030e0100 */
[----:B0-----:R-:W-:Y:S06]  /*19c10*/  ENDCOLLECTIVE ;  /* 0x000000000000791b */ /* 0x001fec0003800000 */
.L_x_7709:
[----:B------:R-:W-:Y:S05]  /*19c20*/  BSYNC B0 ;  /* 0x0000000000007941 */ /* 0x000fea0003800000 */
.L_x_7708:
        /* <DEDUP_REMOVED lines=10> */
.L_x_7710:
[----:B------:R-:W-:Y:S02]  /*19cd0*/  IMAD.MOV.U32 R13, RZ, RZ, R7 ;  /* 0x000000ffff0d7224 */ /* 0x000fe400078e0007 */
[----:B------:R-:W-:-:S07]  /*19ce0*/  IMAD.MOV.U32 R4, RZ, RZ, R14 ;  /* 0x000000ffff047224 */ /* 0x000fce00078e000e */
[----:B------:R-:W-:Y:S05]  /*19cf0*/  WARPSYNC.COLLECTIVE R15, `(.L_x_7711) ;  /* 0x000000000f087348 */ /* 0x000fea0003c00000 */
[----:B------:R0:W1:Y:S02]  /*19d00*/  SHFL.IDX P6, R14, R13, R12, R11 ;  /* 0x0000000c0d0e7389 */ /* 0x00006400000c000b */
[----:B01----:R-:W-:Y:S01]  /*19d10*/  ENDCOLLECTIVE ;  /* 0x000000000000791b */ /* 0x003fe20003800000 */
.L_x_7711:
[----:B------:R-:W-:Y:S02]  /*19d20*/  IMAD.MOV.U32 R7, RZ, RZ, R14 ;  /* 0x000000ffff077224 */ /* 0x000fe400078e000e */
[----:B------:R-:W-:-:S05]  /*19d30*/  IMAD.IADD R5, R9, 0x1, R16 ;  /* 0x0000000109057824 */ /* 0x000fca00078e0210 */
[----:B------:R0:W-:Y:S01]  /*19d40*/  STL [R1+0xc], R5 ;  /* 0x00000c0501007387 */ /* 0x0001e20000100800 */
[----:B------:R-:W-:Y:S05]  /*19d50*/  BRA `(.L_x_7712) ;  /* 0xffffffd400707947 */ /* 0x000fea000383ffff */
.L_x_7640:
        /* <DEDUP_REMOVED lines=8> */
.L_x_7714:
[----:B------:R-:W-:Y:S05]  /*19de0*/  BSYNC B0 ;  /* 0x0000000000007941 */ /* 0x000fea0003800000 */
.L_x_7713:
[----:B------:R-:W-:Y:S01]  /*19df0*/  IMAD.MOV.U32 R6, RZ, RZ, R14 ;  /* 0x000000ffff067224 */ /* 0x000fe200078e000e */
[----:B------:R-:W-:Y:S06]  /*19e00*/  BRA `(.L_x_7639) ;  /* 0xffffffd4005c7947 */ /* 0x000fec000383ffff */
.L_x_7646:
[----:B0-----:R0:W1:Y:S02]  /*19e10*/  SYNCS.PHASECHK.TRANS64.TRYWAIT P0, [R0+URZ+0x28820], R3 ;  /* 0x02882003000075a7 */ /* 0x001064000800017f */
[----:B-1----:R-:W-:Y:S05]  /*19e20*/  @!P0 NANOSLEEP.SYNCS 0x989680 ;  /* 0x009896800000895d */ /* 0x002fea0003900000 */
[----:B------:R-:W1:Y:S02]  /*19e30*/  @!P0 SYNCS.PHASECHK.TRANS64 P0, [R0+URZ+0x28820], R3 ;  /* 0x02882003000085a7 */ /* 0x000e64000800007f */
[----:B-1----:R-:W-:Y:S05]  /*19e40*/  @!P0 BRA `(.L_x_7646) ;  /* 0xfffffffc00f08947 */ /* 0x002fea000383ffff */
[----:B------:R-:W-:Y:S05]  /*19e50*/  BRA `(.L_x_7715) ;  /* 0xffffffdc00f87947 */ /* 0x000fea000383ffff */
.L_x_7647:
        /* <DEDUP_REMOVED lines=11> */
.L_x_7717:
[----:B------:R-:W-:Y:S05]  /*19f10*/  BSYNC B0 ;  /* 0x0000000000007941 */ /* 0x000fea0003800000 */
.L_x_7716:
[----:B------:R-:W-:Y:S05]  /*19f20*/  BRA `(.L_x_7718) ;  /* 0xffffffdc00e07947 */ /* 0x000fea000383ffff */
.L_x_7650:
[----:B------:R-:W-:Y:S01]  /*19f30*/  BSSY B1, `(.L_x_7719) ;  /* 0x0000006000017945 */ /* 0x000fe20003800000 */
[----:B------:R-:W-:-:S07]  /*19f40*/  IMAD.MOV.U32 R15, RZ, RZ, -0x1 ;  /* 0xffffffffff0f7424 */ /* 0x000fce00078e00ff */
[----:B01-3--:R-:W-:Y:S05]  /*19f50*/  WARPSYNC.COLLECTIVE R15, `(.L_x_7720) ;  /* 0x000000000f0c7348 */ /* 0x00bfea0003c00000 */
[----:B------:R-:W-:Y:S02]  /*19f60*/  ELECT P6, UR62, PT ;  /* 0x00000000003e782f */ /* 0x000fe400038c0000 */
[----:B------:R-:W-:Y:S01]  /*19f70*/  MOV R14, UR62 ;  /* 0x0000003e000e7c02 */ /* 0x000fe20008000f00 */
[----:B01-3--:R-:W-:Y:S10]  /*19f80*/  ENDCOLLECTIVE ;  /* 0x000000000000791b */ /* 0x00bff40003800000 */
.L_x_7720:
[----:B------:R-:W-:Y:S05]  /*19f90*/  BSYNC B1 ;  /* 0x0000000000017941 */ /* 0x000fea0003800000 */
.L_x_7719:
[----:B------:R-:W-:Y:S05]  /*19fa0*/  BRA `(.L_x_7721) ;  /* 0xffffffdc00d87947 */ /* 0x000fea000383ffff */
.L_x_7652:
[----:B0-----:R0:W1:Y:S02]  /*19fb0*/  SYNCS.PHASECHK.TRANS64.TRYWAIT P0, [R6+URZ], R5 ;  /* 0x00000005060075a7 */ /* 0x001064000800017f */
[----:B-1----:R-:W-:Y:S05]  /*19fc0*/  @!P0 NANOSLEEP.SYNCS 0x989680 ;  /* 0x009896800000895d */ /* 0x002fea0003900000 */
[----:B------:R-:W1:Y:S02]  /*19fd0*/  @!P0 SYNCS.PHASECHK.TRANS64 P0, [R6+URZ], R5 ;  /* 0x00000005060085a7 */ /* 0x000e64000800007f */
[----:B-1----:R-:W-:Y:S05]  /*19fe0*/  @!P0 BRA `(.L_x_7652) ;  /* 0xfffffffc00f08947 */ /* 0x002fea000383ffff */
[----:B------:R-:W-:Y:S05]  /*19ff0*/  BRA `(.L_x_7722) ;  /* 0xffffffe000107947 */ /* 0x000fea000383ffff */
.L_x_7653:
[----:B-1----:R1:W2:Y:S02]  /*1a000*/  SYNCS.PHASECHK.TRANS64.TRYWAIT P0, [R7+URZ], R2 ;  /* 0x00000002070075a7 */ /* 0x0022a4000800017f */
[----:B--2---:R-:W-:Y:S05]  /*1a010*/  @!P0 NANOSLEEP.SYNCS 0x989680 ;  /* 0x009896800000895d */ /* 0x004fea0003900000 */
[----:B------:R-:W2:Y:S02]  /*1a020*/  @!P0 SYNCS.PHASECHK.TRANS64 P0, [R7+URZ], R2 ;  /* 0x00000002070085a7 */ /* 0x000ea4000800007f */
[----:B--2---:R-:W-:Y:S05]  /*1a030*/  @!P0 BRA `(.L_x_7653) ;  /* 0xfffffffc00f08947 */ /* 0x004fea000383ffff */
[----:B------:R-:W-:Y:S05]  /*1a040*/  BRA `(.L_x_7723) ;  /* 0xffffffe000047947 */ /* 0x000fea000383ffff */
.L_x_7655:
[----:B--2---:R2:W4:Y:S02]  /*1a050*/  SYNCS.PHASECHK.TRANS64.TRYWAIT P0, [R4+URZ], R5 ;  /* 0x00000005040075a7 */ /* 0x004524000800017f */
[----:B----4-:R-:W-:Y:S05]  /*1a060*/  @!P0 NANOSLEEP.SYNCS 0x989680 ;  /* 0x009896800000895d */ /* 0x010fea0003900000 */
[----:B------:R-:W4:Y:S02]  /*1a070*/  @!P0 SYNCS.PHASECHK.TRANS64 P0, [R4+URZ], R5 ;  /* 0x00000005040085a7 */ /* 0x000f24000800007f */
[----:B----4-:R-:W-:Y:S05]  /*1a080*/  @!P0 BRA `(.L_x_7655) ;  /* 0xfffffffc00f08947 */ /* 0x010fea000383ffff */
[----:B------:R-:W-:Y:S05]  /*1a090*/  BRA `(.L_x_7724) ;  /* 0xffffffe000087947 */ /* 0x000fea000383ffff */
.L_x_7725:
        /* <DEDUP_REMOVED lines=14> */
.L_x_14861:


//--------------------- .text._ZN7cutlass13device_kernelIN5flash11enable_sm90INS1_16FlashAttnFwdSm90INS1_25CollectiveMainloopFwdSm90ILi2EN4cute5tupleIJNS5_1CILi1EEES8_S8_EEENS6_IJNS7_ILi128EEESA_SA_EEELi128ENS_6half_tEfNS_4arch4Sm90ELb0ELb1ELb0ELb1ELb0ELb1ELb0ELb1ELb1ELb1ELb1ELb0EEENS1_21CollectiveEpilogueFwdISB_S9_SC_SE_Li256ELb1ELb1ELb1ELb0EEENS1_36VarlenDynamicPersistentTileSchedulerILi128ELi128ELi256ELi128ELb1ELb1ELb1ELb1ELb0ELb1EEEEEEEEEvNT_6ParamsE --------------------------
	.section	.text._ZN7cutlass13device_kernelIN5flash11enable_sm90INS1_16FlashAttnFwdSm90INS1_25CollectiveMainloopFwdSm90ILi2EN4cute5tupleIJNS5_1CILi1EEES8_S8_EEENS6_IJNS7_ILi128EEESA_SA_EEELi128ENS_6half_tEfNS_4arch4Sm90ELb0ELb1ELb0ELb1ELb0ELb1ELb0ELb1ELb1ELb1ELb1ELb0EEENS1_21CollectiveEpilogueFwdISB_S9_SC_SE_Li256ELb1ELb1ELb1ELb0EEENS1_36VarlenDynamicPersistentTileSchedulerILi128ELi128ELi256ELi128ELb1ELb1ELb1ELb1ELb0ELb1EEEEEEEEEvNT_6ParamsE,"ax",@progbits
	.align	128
.text._ZN7cutlass13device_kernelIN5flash11enable_sm90INS1_16FlashAttnFwdSm90INS1_25CollectiveMainloopFwdSm90ILi2EN4cute5tupleIJNS5_1CILi1EEES8_S8_EEENS6_IJNS7_ILi128EEESA_SA_EEELi128ENS_6half_tEfNS_4arch4Sm90ELb0ELb1ELb0ELb1ELb0ELb1ELb0ELb1ELb1ELb1ELb1ELb0EEENS1_21CollectiveEpilogueFwdISB_S9_SC_SE_Li256ELb1ELb1ELb1ELb0EEENS1_36VarlenDynamicPersistentTileSchedulerILi128ELi128ELi256ELi128ELb1ELb1ELb1ELb1ELb0ELb1EEEEEEEEEvNT_6ParamsE:
        .type           _ZN7cutlass13device_kernelIN5flash11enable_sm90INS1_16FlashAttnFwdSm90INS1_25CollectiveMainloopFwdSm90ILi2EN4cute5tupleIJNS5_1CILi1EEES8_S8_EEENS6_IJNS7_ILi128EEESA_SA_EEELi128ENS_6half_tEfNS_4arch4Sm90ELb0ELb1ELb0ELb1ELb0ELb1ELb0ELb1ELb1ELb1ELb1ELb0EEENS1_21CollectiveEpilogueFwdISB_S9_SC_SE_Li256ELb1ELb1ELb1ELb0EEENS1_36VarlenDynamicPersistentTileSchedulerILi128ELi128ELi256ELi128ELb1ELb1ELb1ELb1ELb0ELb1EEEEEEEEEvNT_6ParamsE,@function
        .size           _ZN7cutlass13device_kernelIN5flash11enable_sm90INS1_16FlashAttnFwdSm90INS1_25CollectiveMainloopFwdSm90ILi2EN4cute5tupleIJNS5_1CILi1EEES8_S8_EEENS6_IJNS7_ILi128EEESA_SA_EEELi128ENS_6half_tEfNS_4arch4Sm90ELb0ELb1ELb0ELb1ELb0ELb1ELb0ELb1ELb1ELb1ELb1ELb0EEENS1_21CollectiveEpilogueFwdISB_S9_SC_SE_Li256ELb1ELb1ELb1ELb0EEENS1_36VarlenDynamicPersistentTileSchedulerILi128ELi128ELi256ELi128ELb1ELb1ELb1ELb1ELb0ELb1EEEEEEEEEvNT_6ParamsE,(.L_x_14862 - _ZN7cutlass13device_kernelIN5flash11enable_sm90INS1_16FlashAttnFwdSm90INS1_25CollectiveMainloopFwdSm90ILi2EN4cute5tupleIJNS5_1CILi1EEES8_S8_EEENS6_IJNS7_ILi128EEESA_SA_EEELi128ENS_6half_tEfNS_4arch4Sm90ELb0ELb1ELb0ELb1ELb0ELb1ELb0ELb1ELb1ELb1ELb1ELb0EEENS1_21CollectiveEpilogueFwdISB_S9_SC_SE_Li256ELb1ELb1ELb1ELb0EEENS1_36VarlenDynamicPersistentTileSchedulerILi128ELi128ELi256ELi128ELb1ELb1ELb1ELb1ELb0ELb1EEEEEEEEEvNT_6ParamsE)
        .other          _ZN7cutlass13device_kernelIN5flash11enable_sm90INS1_16FlashAttnFwdSm90INS1_25CollectiveMainloopFwdSm90ILi2EN4cute5tupleIJNS5_1CILi1EEES8_S8_EEENS6_IJNS7_ILi128EEESA_SA_EEELi128ENS_6half_tEfNS_4arch4Sm90ELb0ELb1ELb0ELb1ELb0ELb1ELb0ELb1ELb1ELb1ELb1ELb0EEENS1_21CollectiveEpilogueFwdISB_S9_SC_SE_Li256ELb1ELb1ELb1ELb0EEENS1_36VarlenDynamicPersistentTileSchedulerILi128ELi128ELi256ELi128ELb1ELb1ELb1ELb1ELb0ELb1EEEEEEEEEvNT_6ParamsE,@"STO_CUDA_ENTRY STV_DEFAULT"
_ZN7cutlass13device_kernelIN5flash11enable_sm90INS1_16FlashAttnFwdSm90INS1_25CollectiveMainloopFwdSm90ILi2EN4cute5tupleIJNS5_1CILi1EEES8_S8_EEENS6_IJNS7_ILi128EEESA_SA_EEELi128ENS_6half_tEfNS_4arch4Sm90ELb0ELb1ELb0ELb1ELb0ELb1ELb0ELb1ELb1ELb1ELb1ELb0EEENS1_21CollectiveEpilogueFwdISB_S9_SC_SE_Li256ELb1ELb1ELb1ELb0EEENS1_36VarlenDynamicPersistentTileSchedulerILi128ELi128ELi256ELi128ELb1ELb1ELb1ELb1ELb0ELb1EEEEEEEEEvNT_6ParamsE:
        /* <DEDUP_REMOVED lines=24> */
.L_x_7727:
[----:B------:R-:W-:Y:S05]  /*0180*/  BSYNC B0 ;  /* 0x0000000000007941 */ /* 0x000fea0003800000 */
.L_x_7726:
        /* <DEDUP_REMOVED lines=41> */
.L_x_7728:
        /* <DEDUP_REMOVED lines=22> */
.L_x_7729:
        /* <DEDUP_REMOVED lines=18> */
.L_x_7730:
        /* <DEDUP_REMOVED lines=22> */
.L_x_7731:
        /* <DEDUP_REMOVED lines=22> */
.L_x_7732:
[----:B------:R-:W-:Y:S01]  /*0960*/  PLOP3.LUT P0, PT, PT, PT, UP0, 0x80, 0x0 ;  /* 0x000000000000781c */ /* 0x000fe20003f0f008 */
[----:B------:R-:W-:Y:S01]  /*0970*/  UMOV UR40, 0x1 ;  /* 0x0000000100287882 */ /* 0x000fe20000000000 */
[----:B------:R-:W-:Y:S01]  /*0980*/  NOP ;  /* 0x0000000000007918 */ /* 0x000fe20000000000 */
[----:B------:R-:W-:Y:S01]  /*0990*/  USEL UR40, UR40, 0x2, !UP0 ;  /* 0x0000000228287887 */ /* 0x000fe2000c000000 */
[----:B------:R-:W-:Y:S01]  /*09a0*/  BSSY B9, `(.L_x_7733) ;  /* 0x0002618000097945 */ /* 0x000fe20003800000 */
[----:B------:R-:W-:Y:S01]  /*09b0*/  ULDC.64 UR42, c[0x0][0x208] ;  /* 0x00008200002a7ab9 */ /* 0x000fe20000000a00 */
[----:B012-4-:R-:W-:Y:S07]  /*09c0*/  BAR.SYNC.DEFER_BLOCKING 0x0 ;  /* 0x0000000000007b1d */ /* 0x017fee0000010000 */
[----:B------:R-:W-:Y:S05]  /*09d0*/  @!P0 BRA `(.L_x_7734) ;  /* 0x000001d400a08947 */ /* 0x000fea0003800000 */
.L_x_7735:
[----:B------:R-:W-:-:S08]  /*09e0*/  NOP ;  /* 0x0000000000007918 */ /* 0x000fd00000000000 */
[----:B------:R-:W0:Y:S02]  /*09f0*/  USETMAXREG.TRY_ALLOC.CTAPOOL UP0, 0xf0 ;  /* 0x000000f0000079c8 */ /* 0x000e240008000600 */
[----:B0-----:R-:W-:-:S13]  /*0a00*/  PLOP3.LUT P0, PT, PT, PT, UP0, 0x80, 0x0 ;  /* 0x000000000000781c */ /* 0x001fda0003f0f008 */
[----:B------:R-:W-:Y:S05]  /*0a10*/  @!P0 BRA `(.L_x_7735) ;  /* 0xfffffffc00f08947 */ /* 0x000fea000383ffff */
[----:B------:R-:W2:Y:S01]  /*0a20*/  LDL.LU R0, [R1+0x10] ;  /* 0x0000100001007983 */ /* 0x000ea20000300800 */
        /* <DEDUP_REMOVED lines=15> */
[----:B------:R0:W-:Y:S10]  /*0b20*/  STL [R1+0x10], R0 ;  /* 0x0000100001007387 */ /* 0x0001f40000100800 */
[----:B0-----:R-:W-:Y:S05]  /*0b30*/  @P0 BRA `(.L_x_7736) ;  /* 0x0000025c00f80947 */ /* 0x001fea0003800000 */
[----:B------:R-:W-:Y:S01]  /*0b40*/  VIADD R13, R6, 0xffffff80 ;  /* 0xffffff80060d7836 */ /* 0x000fe20000000000 */
[----:B------:R-:W-:Y:S01]  /*0b50*/  R2UR UR44, R2 ;  /* 0x00000000022c72ca */ /* 0x000fe200000e0000 */
[----:B------:R-:W-:Y:S01]  /*0b60*/  IMAD.MOV.U32 R213, RZ, RZ, RZ ;  /* 0x000000ffffd57224 */ /* 0x000fe200078e00ff */
[----:B------:R-:W-:Y:S01]  /*0b70*/  ULOP3.LUT UR45, UR40, 0x1, URZ, 0xfc, !UPT ;  /* 0x00000001282d7892 */ /* 0x000fe2000f8efc3f */
[----:B------:R-:W-:Y:S01]  /*0b80*/  IMAD.MOV.U32 R184, RZ, RZ, RZ ;  /* 0x000000ffffb87224 */ /* 0x000fe200078e00ff */
[----:B------:R-:W-:Y:S01]  /*0b90*/  SHF.R.S32.HI R0, RZ, 0x1f, R13 ;  /* 0x0000001fff007819 */ /* 0x000fe2000001140d */
[----:B------:R-:W-:Y:S02]  /*0ba0*/  IMAD.MOV.U32 R191, RZ, RZ, RZ ;  /* 0x000000ffffbf7224 */ /* 0x000fe400078e00ff */
[----:B------:R-:W-:Y:S01]  /*0bb0*/  IMAD.MOV.U32 R186, RZ, RZ, RZ ;  /* 0x000000ffffba7224 */ /* 0x000fe200078e00ff */
[CC--:B------:R-:W-:Y:S01]  /*0bc0*/  LEA.HI R3, R0.reuse, R13.reuse, RZ, 0x7 ;  /* 0x0000000d00037211 */ /* 0x0c0fe200078f38ff */
[----:B------:R-:W-:Y:S01]  /*0bd0*/  IMAD.MOV.U32 R22, RZ, RZ, RZ ;  /* 0x000000ffff167224 */ /* 0x000fe200078e00ff */
[----:B------:R-:W-:-:S02]  /*0be0*/  LEA.HI R5, R0, R13, RZ, 0x5 ;  /* 0x0000000d00057211 */ /* 0x000fc400078f28ff */
[----:B------:R-:W-:Y:S01]  /*0bf0*/  LOP3.LUT R233, R3, 0xffffff80, RZ, 0xc0, !PT ;  /* 0xffffff8003e97812 */ /* 0x000fe200078ec0ff */
[----:B------:R-:W-:Y:S01]  /*0c00*/  UIADD3 UR44, UR44, 0x10400, URZ ;  /* 0x000104002c2c7890 */ /* 0x000fe2000fffe03f */
[-C--:B------:R-:W-:Y:S01]  /*0c10*/  LEA.HI R4, R0, R13.reuse, RZ, 0x4 ;  /* 0x0000000d00047211 */ /* 0x080fe200078f20ff */
[----:B------:R-:W-:Y:S01]  /*0c20*/  IMAD.SHL.U32 R6, R5, 0x20, RZ ;  /* 0x0000002005067824 */ /* 0x000fe200078e00ff */
[----:B------:R-:W-:Y:S01]  /*0c30*/  SHF.R.S32.HI R14, RZ, 0x7, R3 ;  /* 0x00000007ff0e7819 */ /* 0x000fe20000011403 */
[C---:B------:R-:W-:Y:S01]  /*0c40*/  IMAD.IADD R233, R13.reuse, 0x1, -R233 ;  /* 0x000000010de97824 */ /* 0x040fe200078e0ae9 */
[----:B------:R-:W-:Y:S02]  /*0c50*/  LOP3.LUT R5, R4, 0x3fffff0, RZ, 0xc0, !PT ;  /* 0x03fffff004057812 */ /* 0x000fe400078ec0ff */
[----:B------:R-:W-:Y:S02]  /*0c60*/  LOP3.LUT R6, R6, 0xfffffc00, RZ, 0xc0, !PT ;  /* 0xfffffc0006067812 */ /* 0x000fe400078ec0ff */
[----:B------:R-:W-:Y:S01]  /*0c70*/  SHF.R.S32.HI R8, RZ, 0x1f, R233 ;  /* 0x0000001fff087819 */ /* 0x000fe200000114e9 */
[----:B------:R-:W-:Y:S01]  /*0c80*/  IMAD.IADD R5, R13, 0x1, -R5 ;  /* 0x000000010d057824 */ /* 0x000fe200078e0a05 */
[----:B------:R-:W-:-:S02]  /*0c90*/  LEA.HI R23, R0, R13, RZ, 0x3 ;  /* 0x0000000d00177211 */ /* 0x000fc400078f18ff */
[CC--:B------:R-:W-:Y:S02]  /*0ca0*/  LEA.HI R9, R8.reuse, R233.reuse, RZ, 0x2 ;  /* 0x000000e908097211 */ /* 0x0c0fe400078f10ff */
[----:B------:R-:W-:Y:S02]  /*0cb0*/  LEA.HI R8, R8, R233, RZ, 0x5 ;  /* 0x000000e908087211 */ /* 0x000fe400078f28ff */
[--C-:B------:R-:W-:Y:S02]  /*0cc0*/  SHF.R.S32.HI R10, RZ, 0x2, R9.reuse ;  /* 0x00000002ff0a7819 */ /* 0x100fe40000011409 */
[----:B------:R-:W-:Y:S02]  /*0cd0*/  SHF.R.S32.HI R7, RZ, 0x1f, R9 ;  /* 0x0000001fff077819 */ /* 0x000fe40000011409 */
[----:B------:R-:W-:Y:S02]  /*0ce0*/  LEA.HI R3, R3, R14, RZ, 0x1 ;  /* 0x0000000e03037211 */ /* 0x000fe400078f08ff */
[----:B------:R-:W-:-:S02]  /*0cf0*/  LEA.HI R7, R7, R10, RZ, 0x3 ;  /* 0x0000000a07077211 */ /* 0x000fc400078f18ff */
[----:B------:R-:W-:Y:S02]  /*0d00*/  LOP3.LUT R207, R23, 0xfffffff8, RZ, 0xc0, !PT ;  /* 0xfffffff817cf7812 */ /* 0x000fe400078ec0ff */
[----:B------:R-:W-:Y:S01]  /*0d10*/  LOP3.LUT R11, R7, 0xfffffff8, RZ, 0xc0, !PT ;  /* 0xfffffff8070b7812 */ /* 0x000fe200078ec0ff */
[----:B------:R-:W-:Y:S01]  /*0d20*/  IMAD R7, R5, 0x40, R6 ;  /* 0x0000004005077824 */ /* 0x000fe200078e0206 */
[----:B------:R-:W-:Y:S01]  /*0d30*/  SHF.R.S32.HI R5, RZ, 0x4, R4 ;  /* 0x00000004ff057819 */ /* 0x000fe20000011404 */
[----:B------:R-:W-:Y:S01]  /*0d40*/  IMAD.IADD R207, R13, 0x1, -R207 ;  /* 0x000000010dcf7824 */ /* 0x000fe200078e0acf */
[----:B------:R-:W-:Y:S01]  /*0d50*/  SHF.R.S32.HI R23, RZ, 0x3, R23 ;  /* 0x00000003ff177819 */ /* 0x000fe20000011417 */
[----:B------:R-:W-:Y:S01]  /*0d60*/  IMAD.IADD R11, R10, 0x1, -R11 ;  /* 0x000000010a0b7824 */ /* 0x000fe200078e0a0b */
[----:B------:R-:W-:Y:S01]  /*0d70*/  LEA.HI R4, R4, R5, RZ, 0x1 ;  /* 0x0000000504047211 */ /* 0x000fe200078f08ff */
[----:B------:R-:W-:Y:S01]  /*0d80*/  IMAD.SHL.U32 R16, R207, 0x8, RZ ;  /* 0x00000008cf107824 */ /* 0x000fe200078e00ff */
[----:B------:R-:W-:Y:S01]  /*0d90*/  SHF.R.S32.HI R8, RZ, 0x5, R8 ;  /* 0x00000005ff087819 */ /* 0x000fe20000011408 */
[C---:B------:R-:W-:Y:S01]  /*0da0*/  VIADD R212, R23.reuse, 0x20 ;  /* 0x0000002017d47836 */ /* 0x040fe20000000000 */
[----:B------:R-:W-:Y:S01]  /*0db0*/  LOP3.LUT R4, R4, 0x1ffffffe, RZ, 0xc0, !PT ;  /* 0x1ffffffe04047812 */ /* 0x000fe200078ec0ff */
[----:B------:R-:W-:Y:S01]  /*0dc0*/  VIADD R210, R23, 0x60 ;  /* 0x0000006017d27836 */ /* 0x000fe20000000000 */
[----:B------:R-:W-:Y:S01]  /*0dd0*/  LOP3.LUT R3, R3, 0x3fffffe, RZ, 0xc0, !PT ;  /* 0x03fffffe03037812 */ /* 0x000fe200078ec0ff */
[----:B------:R-:W-:Y:S01]  /*0de0*/  IMAD R8, R8, 0x10, R11 ;  /* 0x0000001008087824 */ /* 0x000fe200078e020b */
[CC--:B------:R-:W-:Y:S01]  /*0df0*/  LEA.HI R12, R0.reuse, R13.reuse, RZ, 0x2 ;  /* 0x0000000d000c7211 */ /* 0x0c0fe200078f10ff */
[----:B------:R-:W-:Y:S01]  /*0e00*/  IMAD.IADD R4, R5, 0x1, -R4 ;  /* 0x0000000105047824 */ /* 0x000fe200078e0a04 */
[----:B------:R-:W-:Y:S01]  /*0e10*/  LEA.HI R0, R0, R13, RZ, 0x6 ;  /* 0x0000000d00007211 */ /* 0x000fe200078f30ff */
[----:B------:R-:W-:Y:S01]  /*0e20*/  IMAD.IADD R3, R14, 0x1, -R3 ;  /* 0x000000010e037824 */ /* 0x000fe200078e0a03 */
[----:B------:R-:W-:Y:S01]  /*0e30*/  LOP3.LUT R12, R12, 0xfffffffc, RZ, 0xc0, !PT ;  /* 0xfffffffc0c0c7812 */ /* 0x000fe200078ec0ff */
[----:B------:R-:W-:Y:S01]  /*0e40*/  IMAD R4, R4, 0x8, R7 ;  /* 0x0000000804047824 */ /* 0x000fe200078e0207 */
[----:B------:R-:W-:Y:S01]  /*0e50*/  SHF.R.S32.HI R7, RZ, 0x1f, R212 ;  /* 0x0000001fff077819 */ /* 0x000fe200000114d4 */
[----:B------:R-:W-:Y:S01]  /*0e60*/  IMAD R8, R3, 0x40, R8 ;  /* 0x0000004003087824 */ /* 0x000fe200078e0208 */
[----:B------:R-:W-:Y:S01]  /*0e70*/  SHF.R.S32.HI R11, RZ, 0x1f, R210 ;  /* 0x0000001fff0b7819 */ /* 0x000fe200000114d2 */
[----:B------:R-:W-:Y:S01]  /*0e80*/  IMAD.SHL.U32 R0, R0, 0x8, RZ ;  /* 0x0000000800007824 */ /* 0x000fe200078e00ff */
[----:B------:R-:W-:Y:S01]  /*0e90*/  LEA.HI R7, R7, R212, RZ, 0x3 ;  /* 0x000000d407077211 */ /* 0x000fe200078f18ff */
[----:B------:R-:W-:Y:S01]  /*0ea0*/  IMAD.SHL.U32 R3, R23, 0x40, RZ ;  /* 0x0000004017037824 */ /* 0x000fe200078e00ff */
[----:B------:R-:W-:Y:S01]  /*0eb0*/  LEA.HI R11, R11, R210, RZ, 0x3 ;  /* 0x000000d20b0b7211 */ /* 0x000fe200078f18ff */
[----:B------:R-:W-:Y:S01]  /*0ec0*/  VIADD R211, R23, 0x40 ;  /* 0x0000004017d37836 */ /* 0x000fe20000000000 */
[----:B------:R-:W-:Y:S01]  /*0ed0*/  LOP3.LUT R203, R0, 0xfffffe00, RZ, 0xc0, !PT ;  /* 0xfffffe0000cb7812 */ /* 0x000fe200078ec0ff */
[----:B------:R-:W-:Y:S01]  /*0ee0*/  IMAD.IADD R12, R13, 0x1, -R12 ;  /* 0x000000010d0c7824 */ /* 0x000fe200078e0a0c */
[----:B------:R-:W-:Y:S01]  /*0ef0*/  LOP3.LUT R3, R3, 0x1c0, RZ, 0xc0, !PT ;  /* 0x000001c003037812 */ /* 0x000fe200078ec0ff */
[----:B------:R-:W-:Y:S01]  /*0f00*/  IMAD.SHL.U32 R198, R212, 0x40, RZ ;  /* 0x00000040d4c67824 */ /* 0x000fe200078e00ff */
[----:B------:R-:W-:Y:S01]  /*0f10*/  SHF.R.S32.HI R0, RZ, 0x1f, R211 ;  /* 0x0000001fff007819 */ /* 0x000fe200000114d3 */
[----:B------:R-:W-:Y:S01]  /*0f20*/  IMAD.SHL.U32 R7, R7, 0x40, RZ ;  /* 0x0000004007077824 */ /* 0x000fe200078e00ff */
[----:B------:R-:W-:Y:S01]  /*0f30*/  LEA.HI R6, R12, R12, RZ, 0x1 ;  /* 0x0000000c0c067211 */ /* 0x000fe200078f08ff */
[----:B------:R-:W-:Y:S01]  /*0f40*/  IMAD.SHL.U32 R197, R211, 0x40, RZ ;  /* 0x00000040d3c57824 */ /* 0x000fe200078e00ff */
[----:B------:R-:W-:Y:S01]  /*0f50*/  SHF.R.U32.HI R202, RZ, 0x3, R3 ;  /* 0x00000003ffca7819 */ /* 0x000fe20000011603 */
[----:B------:R-:W-:Y:S01]  /*0f60*/  IMAD.SHL.U32 R196, R210, 0x40, RZ ;  /* 0x00000040d2c47824 */ /* 0x000fe200078e00ff */
[----:B------:R-:W-:Y:S01]  /*0f70*/  LOP3.LUT R205, R3, 0x38, R16, 0xf8, !PT ;  /* 0x0000003803cd7812 */ /* 0x000fe200078ef810 */
[----:B------:R0:W-:Y:S01]  /*0f80*/  STL [R1+0x4c], R4 ;  /* 0x00004c0401007387 */ /* 0x0001e20000100800 */
[----:B------:R-:W-:Y:S01]  /*0f90*/  LOP3.LUT R198, R198, 0x1c0, RZ, 0xc0, !PT ;  /* 0x000001c0c6c67812 */ /* 0x000fe200078ec0ff */
[----:B------:R-:W-:Y:S01]  /*0fa0*/  IMAD.SHL.U32 R11, R11, 0x40, RZ ;  /* 0x000000400b0b7824 */ /* 0x000fe200078e00ff */
[----:B------:R-:W-:Y:S01]  /*0fb0*/  LEA.HI R3, R0, R211, RZ, 0x3 ;  /* 0x000000d300037211 */ /* 0x000fe200078f18ff */
[----:B------:R-:W-:Y:S01]  /*0fc0*/  STL [R1+0x48], R8 ;  /* 0x0000480801007387 */ /* 0x000fe20000100800 */
[----:B------:R-:W-:Y:S01]  /*0fd0*/  LOP3.LUT R5, R6, 0x1ffffffe, RZ, 0xc0, !PT ;  /* 0x1ffffffe06057812 */ /* 0x000fe200078ec0ff */
[----:B------:R-:W-:Y:S01]  /*0fe0*/  IMAD.SHL.U32 R18, R207, 0x4, RZ ;  /* 0x00000004cf127824 */ /* 0x000fe200078e00ff */
[----:B------:R-:W-:Y:S01]  /*0ff0*/  SHF.R.U32.HI R13, RZ, 0x3, R198 ;  /* 0x00000003ff0d7819 */ /* 0x000fe200000116c6 */
[----:B------:R-:W-:Y:S01]  /*1000*/  VIADD R190, R16, 0x40 ;  /* 0x0000004010be7836 */ /* 0x000fe20000000000 */
[----:B------:R-:W-:Y:S01]  /*1010*/  LOP3.LUT R201, R7, 0xfffffe00, RZ, 0xc0, !PT ;  /* 0xfffffe0007c97812 */ /* 0x000fe200078ec0ff */
[----:B------:R-:W-:Y:S01]  /*1020*/  IMAD.IADD R5, R12, 0x1, -R5 ;  /* 0x000000010c057824 */ /* 0x000fe200078e0a05 */
[----:B0-----:R-:W-:Y:S01]  /*1030*/  LOP3.LUT R4, R198, 0x38, R16, 0xf8, !PT ;  /* 0x00000038c6047812 */ /* 0x001fe200078ef810 */
[----:B------:R-:W-:Y:S01]  /*1040*/  VIADD R185, R18, 0x20 ;  /* 0x0000002012b97836 */ /* 0x000fe20000000000 */
[----:B------:R-:W-:Y:S01]  /*1050*/  LOP3.LUT R197, R197, 0x1c0, RZ, 0xc0, !PT ;  /* 0x000001c0c5c57812 */ /* 0x000fe200078ec0ff */
[----:B------:R-:W-:Y:S01]  /*1060*/  IMAD R195, R5, 0x8, R8 ;  /* 0x0000000805c37824 */ /* 0x000fe200078e0208 */
[----:B------:R-:W-:-:S02]  /*1070*/  SHF.L.U32 R3, R3, 0x6, RZ ;  /* 0x0000000603037819 */ /* 0x000fc400000006ff */
[----:B------:R-:W-:Y:S02]  /*1080*/  LOP3.LUT R196, R196, 0x1c0, RZ, 0xc0, !PT ;  /* 0x000001c0c4c47812 */ /* 0x000fe400078ec0ff */
[----:B------:R-:W-:Y:S02]  /*1090*/  LOP3.LUT R0, R9, 0x7ffffffc, RZ, 0xc0, !PT ;  /* 0x7ffffffc09007812 */ /* 0x000fe400078ec0ff */
[----:B------:R-:W-:Y:S02]  /*10a0*/  LOP3.LUT R4, R201, R4, R13, 0xf6, !PT ;  /* 0x00000004c9047212 */ /* 0x000fe400078ef60d */
[----:B------:R-:W-:Y:S01]  /*10b0*/  SHF.R.U32.HI R12, RZ, 0x3, R197 ;  /* 0x00000003ff0c7819 */ /* 0x000fe200000116c5 */
[----:B------:R-:W-:Y:S01]  /*10c0*/  IMAD.IADD R0, R233, 0x1, -R0 ;  /* 0x00000001e9007824 */ /* 0x000fe200078e0a00 */
[----:B------:R-:W-:Y:S02]  /*10d0*/  LOP3.LUT R9, R197, 0x38, R16, 0xf8, !PT ;  /* 0x00000038c5097812 */ /* 0x000fe400078ef810 */
[----:B------:R-:W-:Y:S01]  /*10e0*/  LOP3.LUT R200, R3, 0xfffffe00, RZ, 0xc0, !PT ;  /* 0xfffffe0003c87812 */ /* 0x000fe200078ec0ff */
[----:B------:R-:W-:Y:S01]  /*10f0*/  IMAD.SHL.U32 R188, R0, 0x2, RZ ;  /* 0x0000000200bc7824 */ /* 0x000fe200078e00ff */
[----:B------:R-:W-:-:S02]  /*1100*/  SHF.R.U32.HI R10, RZ, 0x3, R196 ;  /* 0x00000003ff0a7819 */ /* 0x000fc400000116c4 */
[----:B------:R-:W-:Y:S01]  /*1110*/  LOP3.LUT R6, R196, 0x38, R16, 0xf8, !PT ;  /* 0x00000038c4067812 */ /* 0x000fe200078ef810 */
[C---:B------:R-:W-:Y:S01]  /*1120*/  VIADD R231, R188.reuse, 0x8 ;  /* 0x00000008bce77836 */ /* 0x040fe20000000000 */
[----:B------:R-:W-:Y:S01]  /*1130*/  LOP3.LUT R199, R11, 0xfffffe00, RZ, 0xc0, !PT ;  /* 0xfffffe000bc77812 */ /* 0x000fe200078ec0ff */
[----:B------:R-:W-:Y:S01]  /*1140*/  VIADD R230, R188, 0x10 ;  /* 0x00000010bce67836 */ /* 0x000fe20000000000 */
[----:B------:R-:W-:Y:S01]  /*1150*/  LEA R3, R4, UR44, 0x1 ;  /* 0x0000002c04037c11 */ /* 0x000fe2000f8e08ff */
[----:B------:R-:W-:Y:S01]  /*1160*/  VIADD R229, R188, 0x18 ;  /* 0x00000018bce57836 */ /* 0x000fe20000000000 */
[----:B------:R-:W-:Y:S01]  /*1170*/  LOP3.LUT R9, R200, R9, R12, 0xf6, !PT ;  /* 0x00000009c8097212 */ /* 0x000fe200078ef60c */
[C---:B------:R-:W-:Y:S01]  /*1180*/  VIADD R228, R188.reuse, 0x20 ;  /* 0x00000020bce47836 */ /* 0x040fe20000000000 */
[----:B------:R-:W-:Y:S01]  /*1190*/  LOP3.LUT R6, R199, R6, R10, 0xf6, !PT ;  /* 0x00000006c7067212 */ /* 0x000fe200078ef60a */
[----:B------:R0:W-:Y:S01]  /*11a0*/  STL [R1+0x40], R3 ;  /* 0x0000400301007387 */ /* 0x0001e20000100800 */
[----:B------:R-:W-:Y:S01]  /*11b0*/  LEA R0, R9, UR44, 0x1 ;  /* 0x0000002c09007c11 */ /* 0x000fe2000f8e08ff */
[C---:B------:R-:W-:Y:S01]  /*11c0*/  VIADD R227, R188.reuse, 0x28 ;  /* 0x00000028bce37836 */ /* 0x040fe20000000000 */
[----:B------:R-:W-:Y:S01]  /*11d0*/  LOP3.LUT R205, R203, R205, R202, 0xf6, !PT ;  /* 0x000000cdcbcd7212 */ /* 0x000fe200078ef6ca */
[C---:B------:R-:W-:Y:S01]  /*11e0*/  VIADD R226, R188.reuse, 0x30 ;  /* 0x00000030bce27836 */ /* 0x040fe20000000000 */
[----:B------:R-:W-:Y:S01]  /*11f0*/  SHF.R.S32.HI R4, RZ, 0x1f, R229 ;  /* 0x0000001fff047819 */ /* 0x000fe200000114e5 */
[C---:B------:R-:W-:Y:S01]  /*1200*/  VIADD R225, R188.reuse, 0x38 ;  /* 0x00000038bce17836 */ /* 0x040fe20000000000 */
[----:B------:R1:W-:Y:S01]  /*1210*/  STL [R1+0x3c], R0 ;  /* 0x00003c0001007387 */ /* 0x0003e20000100800 */
[C---:B------:R-:W-:Y:S01]  /*1220*/  VIADD R224, R188.reuse, 0x40 ;  /* 0x00000040bce07836 */ /* 0x040fe20000000000 */
[----:B------:R-:W-:Y:S01]  /*1230*/  SHF.R.S32.HI R4, RZ, 0x1f, R226 ;  /* 0x0000001fff047819 */ /* 0x000fe200000114e2 */
[----:B------:R-:W-:Y:S01]  /*1240*/  VIADD R223, R188, 0x48 ;  /* 0x00000048bcdf7836 */ /* 0x000fe20000000000 */
[----:B0-----:R-:W-:Y:S01]  /*1250*/  LEA R3, R6, UR44, 0x1 ;  /* 0x0000002c06037c11 */ /* 0x001fe2000f8e08ff */
[C---:B------:R-:W-:Y:S01]  /*1260*/  VIADD R222, R188.reuse, 0x50 ;  /* 0x00000050bcde7836 */ /* 0x040fe20000000000 */
[----:B------:R-:W-:Y:S01]  /*1270*/  SHF.R.S32.HI R216, RZ, 0x1f, R23 ;  /* 0x0000001fffd87819 */ /* 0x000fe20000011417 */
[C---:B------:R-:W-:Y:S01]  /*1280*/  VIADD R221, R188.reuse, 0x58 ;  /* 0x00000058bcdd7836 */ /* 0x040fe20000000000 */
[----:B------:R-:W-:Y:S01]  /*1290*/  SHF.R.S32.HI R17, RZ, 0x1f, R16 ;  /* 0x0000001fff117819 */ /* 0x000fe20000011410 */
[C---:B------:R-:W-:Y:S01]  /*12a0*/  VIADD R220, R188.reuse, 0x60 ;  /* 0x00000060bcdc7836 */ /* 0x040fe20000000000 */
[----:B-1----:R-:W-:Y:S01]  /*12b0*/  SHF.R.S32.HI R0, RZ, 0x1f, R188 ;  /* 0x0000001fff007819 */ /* 0x002fe200000114bc */
[C---:B------:R-:W-:Y:S01]  /*12c0*/  VIADD R219, R188.reuse, 0x68 ;  /* 0x00000068bcdb7836 */ /* 0x040fe20000000000 */
[----:B------:R0:W-:Y:S01]  /*12d0*/  STL [R1+0x38], R3 ;  /* 0x0000380301007387 */ /* 0x0001e20000100800 */
[C---:B------:R-:W-:Y:S01]  /*12e0*/  VIADD R218, R188.reuse, 0x70 ;  /* 0x00000070bcda7836 */ /* 0x040fe20000000000 */
[----:B------:R-:W-:Y:S01]  /*12f0*/  SHF.R.S32.HI R0, RZ, 0x1f, R230 ;  /* 0x0000001fff007819 */ /* 0x000fe200000114e6 */
[----:B------:R-:W-:Y:S01]  /*1300*/  VIADD R217, R188, 0x78 ;  /* 0x00000078bcd97836 */ /* 0x000fe20000000000 */
[----:B------:R-:W-:-:S02]  /*1310*/  SHF.R.S32.HI R0, RZ, 0x1f, R227 ;  /* 0x0000001fff007819 */ /* 0x000fc400000114e3 */
[----:B------:R-:W-:Y:S02]  /*1320*/  SHF.R.S32.HI R0, RZ, 0x1f, R224 ;  /* 0x0000001fff007819 */ /* 0x000fe400000114e0 */
[----:B------:R-:W-:Y:S02]  /*1330*/  SHF.R.S32.HI R19, RZ, 0x1f, R18 ;  /* 0x0000001fff137819 */ /* 0x000fe40000011412 */
[----:B0-----:R-:W-:Y:S02]  /*1340*/  SHF.R.S32.HI R3, RZ, 0x1f, R231 ;  /* 0x0000001fff037819 */ /* 0x001fe400000114e7 */
[----:B------:R-:W-:Y:S02]  /*1350*/  SHF.R.S32.HI R3, RZ, 0x1f, R228 ;  /* 0x0000001fff037819 */ /* 0x000fe400000114e4 */
[----:B------:R-:W-:Y:S02]  /*1360*/  SHF.R.S32.HI R3, RZ, 0x1f, R225 ;  /* 0x0000001fff037819 */ /* 0x000fe400000114e1 */
[----:B------:R-:W-:-:S02]  /*1370*/  SHF.R.S32.HI R232, RZ, 0x1f, R185 ;  /* 0x0000001fffe87819 */ /* 0x000fc400000114b9 */
[----:B------:R-:W-:Y:S02]  /*1380*/  SHF.R.S32.HI R214, RZ, 0x1f, R190 ;  /* 0x0000001fffd67819 */ /* 0x000fe400000114be */
[----:B------:R-:W-:Y:S02]  /*1390*/  LEA R204, R205, UR44, 0x1 ;  /* 0x0000002ccdcc7c11 */ /* 0x000fe4000f8e08ff */
[----:B------:R-:W-:Y:S02]  /*13a0*/  SHF.R.S32.HI R4, RZ, 0x1f, R223 ;  /* 0x0000001fff047819 */ /* 0x000fe400000114df */
[----:B------:R-:W-:Y:S02]  /*13b0*/  SHF.R.S32.HI R3, RZ, 0x1f, R222 ;  /* 0x0000001fff037819 */ /* 0x000fe400000114de */
[----:B------:R-:W-:Y:S02]  /*13c0*/  SHF.R.S32.HI R0, RZ, 0x1f, R221 ;  /* 0x0000001fff007819 */ /* 0x000fe400000114dd */
[----:B------:R-:W-:-:S02]  /*13d0*/  SHF.R.S32.HI R237, RZ, 0x1f, R220 ;  /* 0x0000001fffed7819 */ /* 0x000fc400000114dc */
[----:B------:R-:W-:Y:S02]  /*13e0*/  SHF.R.S32.HI R236, RZ, 0x1f, R219 ;  /* 0x0000001fffec7819 */ /* 0x000fe400000114db */
[----:B------:R-:W-:Y:S02]  /*13f0*/  SHF.R.S32.HI R235, RZ, 0x1f, R218 ;  /* 0x0000001fffeb7819 */ /* 0x000fe400000114da */
[----:B------:R-:W-:-:S07]  /*1400*/  SHF.R.S32.HI R234, RZ, 0x1f, R217 ;  /* 0x0000001fffea7819 */ /* 0x000fce00000114d9 */
.L_x_8011:
[----:B------:R-:W-:Y:S05]  /*1410*/  YIELD ;  /* 0x0000000000007946 */ /* 0x000fea0003800000 */
[----:B------:R-:W-:Y:S01]  /*1420*/  ULDC.64 UR4, c[0x0][0xa28] ;  /* 0x00028a0000047ab9 */ /* 0x000fe20000000a00 */
[----:B0-2---:R-:W0:Y:S01]  /*1430*/  LDC.64 R6, c[0x0][0xa08] ;  /* 0x00028200ff067b82 */ /* 0x005e220000000a00 */
[----:B------:R-:W-:Y:S01]  /*1440*/  ISETP.NE.U32.AND P1, PT, RZ, UR4, PT ;  /* 0x00000004ff007c0c */ /* 0x000fe2000bf25070 */
[----:B------:R-:W-:Y:S02]  /*1450*/  IMAD.MOV.U32 R12, RZ, RZ, RZ ;  /* 0x000000ffff0c7224 */ /* 0x000fe400078e00ff */
[----:B------:R-:W-:Y:S01]  /*1460*/  IMAD.MOV.U32 R28, RZ, RZ, RZ ;  /* 0x000000ffff1c7224 */ /* 0x000fe200078e00ff */
[----:B------:R-:W-:Y:S01]  /*1470*/  ISETP.NE.AND.EX P1, PT, RZ, UR5, PT, P1 ;  /* 0x00000005ff007c0c */ /* 0x000fe2000bf25310 */
[----:B------:R-:W-:-:S02]  /*1480*/  ULDC.64 UR4, c[0x0][0xa18] ;  /* 0x0002860000047ab9 */ /* 0x000fc40000000a00 */
[----:B------:R-:W-:-:S04]  /*1490*/  ISETP.NE.U32.AND P2, PT, RZ, UR4, PT ;  /* 0x00000004ff007c0c */ /* 0x000fc8000bf45070 */
[----:B------:R-:W-:Y:S01]  /*14a0*/  ISETP.NE.AND.EX P2, PT, RZ, UR5, PT, P2 ;  /* 0x00000005ff007c0c */ /* 0x000fe2000bf45320 */
[----:B------:R-:W-:Y:S02]  /*14b0*/  ULDC.64 UR4, c[0x0][0xa08] ;  /* 0x0002820000047ab9 */ /* 0x000fe40000000a00 */
[----:B------:R-:W-:-:S03]  /*14c0*/  ISETP.NE.U32.AND P0, PT, RZ, UR4, PT ;  /* 0x00000004ff007c0c */ /* 0x000fc6000bf05070 */
[----:B---3--:R-:W1:Y:S01]  /*14d0*/  @P1 LDC.64 R4, c[0x0][0xa28] ;  /* 0x00028a00ff041b82 */ /* 0x008e620000000a00 */
[----:B------:R-:W-:Y:S01]  /*14e0*/  ISETP.NE.AND.EX P0, PT, RZ, UR5, PT, P0 ;  /* 0x00000005ff007c0c */ /* 0x000fe2000bf05300 */
[----:B0-----:R-:W-:-:S06]  /*14f0*/  IMAD.WIDE R10, R27, 0x4, R6 ;  /* 0x000000041b0a7825 */ /* 0x001fcc00078e0206 */
[----:B------:R-:W0:Y:S01]  /*1500*/  @P2 LDC.64 R8, c[0x0][0xa18] ;  /* 0x00028600ff082b82 */ /* 0x000e220000000a00 */
[----:B------:R-:W-:Y:S02]  /*1510*/  ULDC UR4, c[0x0][0x288] ;  /* 0x0000a20000047ab9 */ /* 0x000fe40000000800 */
[----:B------:R-:W-:Y:S01]  /*1520*/  IMAD.U32 R187, RZ, RZ, UR4 ;  /* 0x00000004ffbb7e24 */ /* 0x000fe2000f8e00ff */
[----:B------:R-:W-:Y:S02]  /*1530*/  ULDC.64 UR4, c[0x0][0x418] ;  /* 0x0001060000047ab9 */ /* 0x000fe40000000a00 */
[----:B------:R2:W5:Y:S01]  /*1540*/  @P0 LDG.E R28, desc[UR42][R10.64] ;  /* 0x0000002a0a1c0981 */ /* 0x000562000c1e1900 */
[----:B-1----:R-:W-:-:S05]  /*1550*/  @P1 IMAD.WIDE R4, R27, 0x4, R4 ;  /* 0x000000041b041825 */ /* 0x002fca00078e0204 */
[----:B------:R2:W5:Y:S01]  /*1560*/  @P1 LDG.E R12, desc[UR42][R4.64] ;  /* 0x0000002a040c1981 */ /* 0x000562000c1e1900 */
[----:B0-----:R-:W-:-:S05]  /*1570*/  @P2 IMAD.WIDE R6, R27, 0x4, R8 ;  /* 0x000000041b062825 */ /* 0x001fca00078e0208 */
[----:B------:R2:W5:Y:S01]  /*1580*/  @P2 LDG.E R187, desc[UR42][R6.64] ;  /* 0x0000002a06bb2981 */ /* 0x000562000c1e1900 */
[----:B------:R-:W-:-:S03]  /*1590*/  UISETP.NE.U32.AND UP0, UPT, UR4, URZ, UPT ;  /* 0x0000003f0400728c */ /* 0x000fc6000bf05070 */
[----:B------:R-:W-:Y:S01]  /*15a0*/  ULDC UR4, c[0x0][0x424] ;  /* 0x0001090000047ab9 */ /* 0x000fe20000000800 */
[----:B------:R-:W-:-:S03]  /*15b0*/  UISETP.NE.AND.EX UP0, UPT, UR5, URZ, UPT, UP0 ;  /* 0x0000003f0500728c */ /* 0x000fc6000bf05300 */
[----:B------:R-:W-:Y:S01]  /*15c0*/  ULDC UR5, c[0x0][0x2f0] ;  /* 0x0000bc0000057ab9 */ /* 0x000fe20000000800 */
[----:B------:R-:W-:-:S04]  /*15d0*/  USEL UR4, UR4, 0x1, UP0 ;  /* 0x0000000104047887 */ /* 0x000fc80008000000 */
[----:B------:R-:W-:-:S03]  /*15e0*/  UIMAD UR4, UR4, UR5, URZ ;  /* 0x00000005040472a4 */ /* 0x000fc6000f8e023f */
[----:B------:R-:W-:Y:S02]  /*15f0*/  ULDC UR5, c[0x0][0x348] ;  /* 0x0000d20000057ab9 */ /* 0x000fe40000000800 */
[----:B------:R-:W-:Y:S02]  /*1600*/  IMAD.U32 R24, RZ, RZ, UR5 ;  /* 0x00000005ff187e24 */ /* 0x000fe4000f8e00ff */
[----:B------:R-:W-:Y:S01]  /*1610*/  IMAD.U32 R29, RZ, RZ, UR4 ;  /* 0x00000004ff1d7e24 */ /* 0x000fe2000f8e00ff */
[----:B--2-4-:R-:W-:Y:S06]  /*1620*/  @P2 BRA `(.L_x_7737) ;  /* 0x0000000000242947 */ /* 0x014fec0003800000 */
        /* <DEDUP_REMOVED lines=9> */
.L_x_7737:
[----:B------:R-:W-:Y:S01]  /*16c0*/  ULDC.64 UR4, c[0x0][0xa20] ;  /* 0x0002880000047ab9 */ /* 0x000fe20000000a00 */
[C---:B------:R-:W-:Y:S01]  /*16d0*/  LOP3.LUT R3, R26.reuse, 0xff000000, RZ, 0xc0, !PT ;  /* 0xff0000001a037812 */ /* 0x040fe200078ec0ff */
[----:B------:R-:W-:Y:S01]  /*16e0*/  IMAD.MOV.U32 R209, RZ, RZ, R27 ;  /* 0x000000ffffd17224 */ /* 0x000fe200078e001b */
[----:B------:R-:W-:Y:S02]  /*16f0*/  ISETP.NE.U32.AND P1, PT, RZ, UR4, PT ;  /* 0x00000004ff007c0c */ /* 0x000fe4000bf25070 */
[C---:B------:R-:W-:Y:S02]  /*1700*/  LOP3.LUT R0, R26.reuse, 0xff0000, RZ, 0xc0, !PT ;  /* 0x00ff00001a007812 */ /* 0x040fe400078ec0ff */
[----:B------:R-:W-:Y:S02]  /*1710*/  ISETP.NE.AND.EX P1, PT, RZ, UR5, PT, P1 ;  /* 0x00000005ff007c0c */ /* 0x000fe4000bf25310 */
[----:B------:R-:W-:Y:S02]  /*1720*/  SHF.R.U32.HI R3, RZ, 0x8, R3 ;  /* 0x00000008ff037819 */ /* 0x000fe40000011603 */
[----:B------:R-:W-:-:S02]  /*1730*/  LOP3.LUT R206, R26, 0xffff, RZ, 0xc0, !PT ;  /* 0x0000ffff1ace7812 */ /* 0x000fc400078ec0ff */
[----:B------:R-:W-:-:S07]  /*1740*/  LEA.HI R208, R0, R3, RZ, 0x10 ;  /* 0x0000000300d07211 */ /* 0x000fce00078f80ff */
[----:B------:R-:W-:Y:S05]  /*1750*/  @!P1 BRA `(.L_x_7738) ;  /* 0x0000000000109947 */ /* 0x000fea0003800000 */
[----:B------:R-:W0:Y:S02]  /*1760*/  LDC.64 R4, c[0x0][0xa20] ;  /* 0x00028800ff047b82 */ /* 0x000e240000000a00 */
[----:B0-----:R-:W-:-:S05]  /*1770*/  IMAD.WIDE R4, R27, 0x4, R4 ;  /* 0x000000041b047825 */ /* 0x001fca00078e0204 */
[----:B------:R0:W5:Y:S01]  /*1780*/  LDG.E R29, desc[UR42][R4.64] ;  /* 0x0000002a041d7981 */ /* 0x000162000c1e1900 */
[----:B------:R-:W-:Y:S05]  /*1790*/  BRA `(.L_x_7739) ;  /* 0x0000000000107947 */ /* 0x000fea0003800000 */
.L_x_7738:
[----:B------:R-:W-:Y:S05]  /*17a0*/  @!P0 BRA `(.L_x_7739) ;  /* 0x00000000000c8947 */ /* 0x000fea0003800000 */
[----:B------:R-:W2:Y:S04]  /*17b0*/  LDG.E R0, desc[UR42][R10.64] ;  /* 0x0000002a0a007981 */ /* 0x000ea8000c1e1900 */
[----:B------:R-:W2:Y:S02]  /*17c0*/  LDG.E R29, desc[UR42][R10.64+0x4] ;  /* 0x0000042a0a1d7981 */ /* 0x000ea4000c1e1900 */
[----:B--2---:R-:W-:-:S07]  /*17d0*/  IMAD.IADD R29, R29, 0x1, -R0 ;  /* 0x000000011d1d7824 */ /* 0x004fce00078e0a00 */
.L_x_7739:
        /* <DEDUP_REMOVED lines=25> */
[----:B--2---:R-:W-:Y:S01]  /*1970*/  @P1 IMAD.HI.U32 R3, R0, R11, RZ ;  /* 0x0000000b00031227 */ /* 0x004fe200078e00ff */
[----:B------:R-:W-:Y:S02]  /*1980*/  MOV R6, R0 ;  /* 0x0000000000067202 */ /* 0x000fe40000000f00 */
[C---:B------:R-:W-:Y:S01]  /*1990*/  IADD3 R7, R189.reuse, 0x1, -R187 ;  /* 0x00000001bd077810 */ /* 0x040fe20007ffe8bb */
[----:B------:R-:W-:Y:S01]  /*19a0*/  VIADD R0, R189, 0x7f ;  /* 0x0000007fbd007836 */ /* 0x000fe20000000000 */
[----:B----4-:R-:W-:-:S04]  /*19b0*/  @P1 SHF.R.U32.HI R6, RZ, R10, R3 ;  /* 0x0000000aff061219 */ /* 0x010fc80000011603 */
[----:B------:R-:W-:Y:S01]  /*19c0*/  SHF.R.S32.HI R3, RZ, 0x1f, R0 ;  /* 0x0000001fff037819 */ /* 0x000fe20000011400 */
[----:B-1----:R-:W-:-:S03]  /*19d0*/  IMAD.IADD R9, R7, 0x1, R6 ;  /* 0x0000000107097824 */ /* 0x002fc600078e0206 */
[----:B------:R-:W-:Y:S01]  /*19e0*/  LEA.HI R3, R3, R0, RZ, 0x7 ;  /* 0x0000000003037211 */ /* 0x000fe200078f38ff */
[----:B------:R-:W-:-:S03]  /*19f0*/  IMAD.IADD R4, R9, 0x1, R4 ;  /* 0x0000000109047824 */ /* 0x000fc600078e0204 */
[----:B------:R-:W-:Y:S01]  /*1a00*/  SHF.R.S32.HI R124, RZ, 0x7, R3 ;  /* 0x00000007ff7c7819 */ /* 0x000fe20000011403 */
        /* <DEDUP_REMOVED lines=12> */
.L_x_7742:
[----:B------:R-:W-:-:S13]  /*1ad0*/  ISETP.NE.AND P0, PT, R5, 0x1, PT ;  /* 0x000000010500780c */ /* 0x000fda0003f05270 */
[----:B------:R-:W0:Y:S02]  /*1ae0*/  @P0 LDC.64 R6, c[0x0][0x9e8] ;  /* 0x00027a00ff060b82 */ /* 0x000e240000000a00 */
[----:B0-----:R-:W-:-:S05]  /*1af0*/  @P0 IMAD.HI.U32 R6, R0, R6, RZ ;  /* 0x0000000600060227 */ /* 0x001fca00078e00ff */
[----:B------:R-:W-:-:S07]  /*1b00*/  @P0 SHF.R.U32.HI R0, RZ, R7, R6 ;  /* 0x00000007ff000219 */ /* 0x000fce0000011606 */
.L_x_7743:
[----:B------:R-:W-:Y:S05]  /*1b10*/  BSYNC B0 ;  /* 0x0000000000007941 */ /* 0x000fea0003800000 */
.L_x_7741:
[----:B------:R-:W-:-:S05]  /*1b20*/  IMAD R3, R0, R5, R5 ;  /* 0x0000000500037224 */ /* 0x000fca00078e0205 */
[----:B------:R-:W-:-:S07]  /*1b30*/  VIMNMX R4, R4, R3, PT ;  /* 0x0000000304047248 */ /* 0x000fce0003fe0100 */
.L_x_7740:
        /* <DEDUP_REMOVED lines=11> */
[----:B-1----:R-:W-:-:S05]  /*1bf0*/  @P1 SHF.R.U32.HI R0, RZ, R9, R6 ;  /* 0x00000009ff001219 */ /* 0x002fca0000011606 */
        /* <DEDUP_REMOVED lines=13> */
.L_x_7746:
[----:B------:R-:W-:-:S13]  /*1cd0*/  ISETP.NE.AND P0, PT, R5, 0x1, PT ;  /* 0x000000010500780c */ /* 0x000fda0003f05270 */
[----:B------:R-:W0:Y:S02]  /*1ce0*/  @P0 LDC.64 R6, c[0x0][0x9e8] ;  /* 0x00027a00ff060b82 */ /* 0x000e240000000a00 */
[----:B0-----:R-:W-:-:S05]  /*1cf0*/  @P0 IMAD.HI.U32 R4, R0, R6, RZ ;  /* 0x0000000600040227 */ /* 0x001fca00078e00ff */
[----:B------:R-:W-:-:S07]  /*1d00*/  @P0 SHF.R.U32.HI R0, RZ, R7, R4 ;  /* 0x00000007ff000219 */ /* 0x000fce0000011604 */
.L_x_7747:
[----:B------:R-:W-:Y:S05]  /*1d10*/  BSYNC B0 ;  /* 0x0000000000007941 */ /* 0x000fea0003800000 */
.L_x_7745:
[----:B------:R-:W-:-:S05]  /*1d20*/  IMAD R0, R0, R5, RZ ;  /* 0x0000000500007224 */ /* 0x000fca00078e02ff */
[----:B------:R-:W-:-:S07]  /*1d30*/  VIMNMX R3, R3, R0, !PT ;  /* 0x0000000003037248 */ /* 0x000fce0007fe0100 */
.L_x_7744:
[----:B------:R-:W-:Y:S01]  /*1d40*/  SHF.R.S32.HI R0, RZ, 0x1f, R3 ;  /* 0x0000001fff007819 */ /* 0x000fe20000011403 */
[----:B------:R-:W-:Y:S01]  /*1d50*/  BSSY B0, `(.L_x_7748) ;  /* 0x0000028000007945 */ /* 0x000fe20003800000 */
[----:B------:R-:W-:Y:S02]  /*1d60*/  LOP3.LUT R215, R208, 0xff, RZ, 0xc0, !PT ;  /* 0x000000ffd0d77812 */ /* 0x000fe400078ec0ff */
[----:B------:R-:W-:Y:S02]  /*1d70*/  LEA.HI R0, R0, R3, RZ, 0x7 ;  /* 0x0000000300007211 */ /* 0x000fe400078f38ff */
[----:B------:R-:W-:Y:S02]  /*1d80*/  SHF.R.U32.HI R208, RZ, 0x10, R208 ;  /* 0x00000010ffd07819 */ /* 0x000fe400000116d0 */
[----:B------:R-:W-:-:S04]  /*1d90*/  SHF.R.S32.HI R0, RZ, 0x7, R0 ;  /* 0x00000007ff007819 */ /* 0x000fc80000011400 */
        /* <DEDUP_REMOVED lines=35> */
.L_x_7749:
[----:B------:R-:W-:Y:S05]  /*1fd0*/  BSYNC B0 ;  /* 0x0000000000007941 */ /* 0x000fea0003800000 */
.L_x_7748:
[----:B------:R-:W-:-:S05]  /*1fe0*/  IMAD R3, R215, R0, R9 ;  /* 0x00000000d7037224 */ /* 0x000fca00078e0209 */
        /* <DEDUP_REMOVED lines=11> */
[----:B------:R-:W-:Y:S02]  /*20a0*/  @P0 SHF.R.S32.HI R26, RZ, 0x7, R3 ;  /* 0x00000007ff1a0819 */ /* 0x000fe40000011403 */
        /* <DEDUP_REMOVED lines=23> */
.L_x_7752:
[----:B------:R-:W-:Y:S05]  /*2220*/  BSYNC B6 ;  /* 0x0000000000067941 */ /* 0x000fea0003800000 */
.L_x_7751:
        /* <DEDUP_REMOVED lines=20> */
.L_x_7754:
[----:B------:R-:W-:Y:S05]  /*2370*/  BSYNC B6 ;  /* 0x0000000000067941 */ /* 0x000fea0003800000 */
.L_x_7753:
[----:B------:R-:W-:Y:S01]  /*2380*/  ULDC.64 UR4, c[0x0][0x9f8] ;  /* 0x00027e0000047ab9 */ /* 0x000fe20000000a00 */
[----:B------:R-:W2:Y:S01]  /*2390*/  LDL.LU R20, [R1+0x10] ;  /* 0x0000100001147983 */ /* 0x000ea20000300800 */
[----:B------:R-:W-:Y:S01]  /*23a0*/  ISETP.NE.U32.AND P0, PT, RZ, UR4, PT ;  /* 0x00000004ff007c0c */ /* 0x000fe2000bf05070 */
[----:B------:R-:W0:Y:S03]  /*23b0*/  LDC.64 R98, c[0x0][0x300] ;  /* 0x0000c000ff627b82 */ /* 0x000e260000000a00 */
[----:B------:R-:W-:Y:S01]  /*23c0*/  ISETP.NE.AND.EX P0, PT, RZ, UR5, PT, P0 ;  /* 0x00000005ff007c0c */ /* 0x000fe2000bf05300 */
[----:B------:R-:W1:Y:S01]  /*23d0*/  S2R R30, SR_TID.X ;  /* 0x00000000001e7919 */ /* 0x000e620000002100 */
[----:B------:R-:W-:Y:S01]  /*23e0*/  IMAD.IADD R28, R28, 0x1, R29 ;  /* 0x000000011c1c7824 */ /* 0x000fe200078e021d */
[----:B------:R-:W-:Y:S02]  /*23f0*/  ULDC.64 UR4, c[0x0][0xa08] ;  /* 0x0002820000047ab9 */ /* 0x000fe40000000a00 */
[----:B------:R-:W3:Y:S08]  /*2400*/  LDC R33, c[0x0][0x3f4] ;  /* 0x0000fd00ff217b82 */ /* 0x000ef00000000800 */
[----:B------:R-:W4:Y:S02]  /*2410*/  @P0 LDC.64 R4, c[0x0][0x9f8] ;  /* 0x00027e00ff040b82 */ /* 0x000f240000000a00 */
[----:B----4-:R-:W-:-:S05]  /*2420*/  @P0 IMAD.WIDE R4, R27, 0x4, R4 ;  /* 0x000000041b040825 */ /* 0x010fca00078e0204 */
[----:B------:R4:W2:Y:S01]  /*2430*/  @P0 LDG.E R27, desc[UR42][R4.64] ;  /* 0x0000002a041b0981 */ /* 0x0008a2000c1e1900 */
[----:B------:R-:W-:Y:S01]  /*2440*/  SHF.R.S32.HI R39, RZ, 0x1f, R28 ;  /* 0x0000001fff277819 */ /* 0x000fe2000001141c */
[-C--:B0-----:R-:W-:Y:S01]  /*2450*/  IMAD.WIDE.U32 R6, R28, R98.reuse, RZ ;  /* 0x000000621c067225 */ /* 0x081fe200078e00ff */
[----:B------:R-:W-:Y:S02]  /*2460*/  ISETP.NE.U32.AND P0, PT, RZ, UR4, PT ;  /* 0x00000004ff007c0c */ /* 0x000fe4000bf05070 */
[----:B-1----:R-:W-:Y:S01]  /*2470*/  SHF.R.U32.HI R30, RZ, 0x7, R30 ;  /* 0x00000007ff1e7819 */ /* 0x002fe2000001161e */
[-C--:B------:R-:W-:Y:S01]  /*2480*/  IMAD R0, R39, R98.reuse, RZ ;  /* 0x0000006227007224 */ /* 0x080fe200078e02ff */
[----:B------:R-:W-:Y:S01]  /*2490*/  ISETP.NE.AND.EX P0, PT, RZ, UR5, PT, P0 ;  /* 0x00000005ff007c0c */ /* 0x000fe2000bf05300 */
[----:B------:R-:W-:Y:S01]  /*24a0*/  ULDC.64 UR4, c[0x0][0x308] ;  /* 0x0000c20000047ab9 */ /* 0x000fe20000000a00 */
[----:B------:R-:W-:Y:S01]  /*24b0*/  ISETP.NE.AND P6, PT, R30, 0x1, PT ;  /* 0x000000011e00780c */ /* 0x000fe20003fc5270 */
[----:B------:R-:W-:Y:S01]  /*24c0*/  IMAD R3, R28, R99, R0 ;  /* 0x000000631c037224 */ /* 0x000fe200078e0200 */
[----:B---3--:R-:W-:Y:S01]  /*24d0*/  ISETP.GE.AND P1, PT, R16, R33, PT ;  /* 0x000000211000720c */ /* 0x008fe20003f26270 */
[----:B------:R-:W-:Y:S01]  /*24e0*/  IMAD.SHL.U32 R32, R23, 0x40, RZ ;  /* 0x0000004017207824 */ /* 0x000fe200078e00ff */
[----:B-----5:R-:W-:Y:S01]  /*24f0*/  SHF.R.S32.HI R29, RZ, 0x1f, R112 ;  /* 0x0000001fff1d7819 */ /* 0x020fe20000011470 */
[----:B------:R-:W-:Y:S01]  /*2500*/  IMAD.IADD R7, R7, 0x1, R3 ;  /* 0x0000000107077824 */ /* 0x000fe200078e0203 */
[----:B------:R-:W-:Y:S01]  /*2510*/  SHF.R.U32.HI R31, RZ, 0x3, R198 ;  /* 0x00000003ff1f7819 */ /* 0x000fe200000116c6 */
[----:B------:R-:W-:Y:S01]  /*2520*/  IMAD.SHL.U32 R88, R98, 0x20, RZ ;  /* 0x0000002062587824 */ /* 0x000fe200078e00ff */
[----:B------:R-:W-:Y:S01]  /*2530*/  SHF.R.U32.HI R21, RZ, 0x3, R197 ;  /* 0x00000003ff157819 */ /* 0x000fe200000116c5 */
[----:B----4-:R-:W-:Y:S01]  /*2540*/  IMAD.WIDE.U32 R4, R206, UR4, R6 ;  /* 0x00000004ce047c25 */ /* 0x010fe2000f8e0006 */
[----:B------:R-:W-:Y:S01]  /*2550*/  SHF.L.U64.HI R89, R98, 0x5, R99 ;  /* 0x0000000562597819 */ /* 0x000fe20000010263 */
[----:B------:R-:W0:Y:S01]  /*2560*/  LDC.64 R6, c[0x0][0x3f8] ;  /* 0x0000fe00ff067b82 */ /* 0x000e220000000a00 */
[----:B------:R-:W-:Y:S01]  /*2570*/  SHF.R.S32.HI R116, RZ, 0x1f, R212 ;  /* 0x0000001fff747819 */ /* 0x000fe200000114d4 */
[----:B------:R-:W-:Y:S01]  /*2580*/  IMAD R5, R206, UR5, R5 ;  /* 0x00000005ce057c24 */ /* 0x000fe2000f8e0205 */
[----:B------:R-:W-:Y:S01]  /*2590*/  ULDC.64 UR4, c[0x0][0x310] ;  /* 0x0000c40000047ab9 */ /* 0x000fe20000000a00 */
[----:B------:R-:W-:Y:S01]  /*25a0*/  IMAD.WIDE.U32 R126, R23, R98, R88 ;  /* 0x00000062177e7225 */ /* 0x000fe200078e0058 */
[----:B------:R-:W-:-:S02]  /*25b0*/  SHF.R.S32.HI R115, RZ, 0x1f, R211 ;  /* 0x0000001fff737819 */ /* 0x000fc400000114d3 */
[----:B------:R-:W-:Y:S01]  /*25c0*/  SHF.R.S32.HI R114, RZ, 0x1f, R210 ;  /* 0x0000001fff727819 */ /* 0x000fe200000114d2 */
[----:B------:R-:W-:-:S04]  /*25d0*/  IMAD.WIDE.U32 R40, R23, R98, R16 ;  /* 0x0000006217287225 */ /* 0x000fc800078e0010 */
[----:B------:R-:W-:Y:S02]  /*25e0*/  VIADD R122, R30, 0x8 ;  /* 0x000000081e7a7836 */ /* 0x000fe40000000000 */
[----:B------:R-:W-:Y:S02]  /*25f0*/  IMAD.SHL.U32 R110, R33, 0x2, RZ ;  /* 0x00000002216e7824 */ /* 0x000fe400078e00ff */
[----:B------:R-:W-:Y:S02]  /*2600*/  IMAD.SHL.U32 R123, R98, 0x80, RZ ;  /* 0x00000080627b7824 */ /* 0x000fe400078e00ff */
[CC--:B0-----:R-:W-:Y:S01]  /*2610*/  IMAD.WIDE.U32 R92, R23.reuse, R6.reuse, R18 ;  /* 0x00000006175c7225 */ /* 0x0c1fe200078e0012 */
[C-C-:B------:R-:W-:Y:S02]  /*2620*/  SHF.L.U64.HI R15, R6.reuse, 0x6, R7.reuse ;  /* 0x00000006060f7819 */ /* 0x140fe40000010207 */
[----:B------:R-:W-:Y:S01]  /*2630*/  SHF.L.U64.HI R14, R6, 0x7, R7 ;  /* 0x00000007060e7819 */ /* 0x000fe20000010207 */
[----:B------:R-:W-:-:S04]  /*2640*/  IMAD.WIDE.U32 R90, R23, R6, R16 ;  /* 0x00000006175a7225 */ /* 0x000fc800078e0010 */
[----:B------:R-:W-:Y:S02]  /*2650*/  IMAD R12, R29, R6, RZ ;  /* 0x000000061d0c7224 */ /* 0x000fe400078e02ff */
[----:B------:R-:W-:Y:S02]  /*2660*/  IMAD.SHL.U32 R13, R6, 0x20, RZ ;  /* 0x00000020060d7824 */ /* 0x000fe400078e00ff */
[----:B------:R-:W-:Y:S02]  /*2670*/  IMAD R35, R112, R7, R12 ;  /* 0x0000000770237224 */ /* 0x000fe400078e020c */
[----:B------:R-:W-:Y:S01]  /*2680*/  IMAD.SHL.U32 R12, R6, 0x40, RZ ;  /* 0x00000040060c7824 */ /* 0x000fe200078e00ff */
[----:B--2---:R-:W-:-:S04]  /*2690*/  LOP3.LUT R20, R20, 0xfffffffe, RZ, 0xc0, !PT ;  /* 0xfffffffe14147812 */ /* 0x004fc800078ec0ff */
[----:B------:R-:W-:-:S05]  /*26a0*/  @P1 LOP3.LUT R20, R20, 0x1, RZ, 0xfc, !PT ;  /* 0x0000000114141812 */ /* 0x000fca00078efcff */
[----:B------:R0:W-:Y:S02]  /*26b0*/  STL [R1+0x10], R20 ;  /* 0x0000101401007387 */ /* 0x0001e40000100800 */
[----:B0-----:R-:W-:Y:S02]  /*26c0*/  SHF.R.U32.HI R20, RZ, 0x3, R196 ;  /* 0x00000003ff147819 */ /* 0x001fe400000116c4 */
[----:B------:R-:W-:Y:S02]  /*26d0*/  SHF.R.S32.HI R0, RZ, 0x1f, R27 ;  /* 0x0000001fff007819 */ /* 0x000fe4000001141b */
[----:B------:R-:W-:Y:S02]  /*26e0*/  SEL R27, R27, RZ, !P0 ;  /* 0x000000ff1b1b7207 */ /* 0x000fe40004000000 */
[----:B------:R-:W-:Y:S02]  /*26f0*/  SEL R3, R0, RZ, !P0 ;  /* 0x000000ff00037207 */ /* 0x000fe40004000000 */
[----:B------:R-:W-:Y:S01]  /*2700*/  IADD3 R42, P0, R23, R28, RZ ;  /* 0x0000001c172a7210 */ /* 0x000fe20007f1e0ff */
[----:B------:R-:W-:Y:S01]  /*2710*/  IMAD.WIDE.U32 R96, R27, UR4, R4 ;  /* 0x000000041b607c25 */ /* 0x000fe2000f8e0004 */
[----:B------:R-:W-:Y:S01]  /*2720*/  SHF.L.U64.HI R28, R98, 0x6, R99 ;  /* 0x00000006621c7819 */ /* 0x000fe20000010263 */
[----:B------:R-:W0:Y:S01]  /*2730*/  LDC.64 R4, c[0x0][0x408] ;  /* 0x00010200ff047b82 */ /* 0x000e220000000a00 */
[----:B------:R-:W-:Y:S01]  /*2740*/  IADD3.X R43, R216, R39, RZ, P0, !PT ;  /* 0x00000027d82b7210 */ /* 0x000fe200007fe4ff */
[----:B------:R-:W-:Y:S01]  /*2750*/  IMAD R0, R3, UR4, RZ ;  /* 0x0000000403007c24 */ /* 0x000fe2000f8e02ff */
[----:B------:R-:W-:-:S03]  /*2760*/  IADD3 R39, P3, R96, 0x40, RZ ;  /* 0x0000004060277810 */ /* 0x000fc60007f7e0ff */
[----:B------:R-:W-:Y:S01]  /*2770*/  IMAD R37, R27, UR5, R0 ;  /* 0x000000051b257c24 */ /* 0x000fe2000f8e0200 */
[----:B------:R-:W-:Y:S05]  /*2780*/  @!P6 WARPSYNC.ALL ;  /* 0x000000000000e948 */ /* 0x000fea0003800000 */
[----:B------:R-:W-:Y:S01]  /*2790*/  ULDC.64 UR4, c[0x0][0x330] ;  /* 0x0000cc0000047ab9 */ /* 0x000fe20000000a00 */
[----:B------:R-:W-:Y:S01]  /*27a0*/  IMAD.IADD R36, R97, 0x1, R37 ;  /* 0x0000000161247824 */ /* 0x000fe200078e0225 */
[----:B------:R-:W-:Y:S01]  /*27b0*/  @!P6 BAR.SYNC.DEFER_BLOCKING 0x9, 0x100 ;  /* 0x024400000000eb1d */ /* 0x000fe20000010000 */
[----:B------:R-:W-:Y:S01]  /*27c0*/  IMAD.WIDE.U32 R8, R206, UR4, R16 ;  /* 0x00000004ce087c25 */ /* 0x000fe2000f8e0010 */
[----:B------:R-:W-:-:S03]  /*27d0*/  IADD3 R37, P0, R96, R40, RZ ;  /* 0x0000002860257210 */ /* 0x000fc60007f1e0ff */
[----:B------:R-:W-:Y:S01]  /*27e0*/  IMAD R9, R206, UR5, R9 ;  /* 0x00000005ce097c24 */ /* 0x000fe2000f8e0209 */
[----:B------:R-:W-:Y:S01]  /*27f0*/  ULDC.64 UR4, c[0x0][0x338] ;  /* 0x0000ce0000047ab9 */ /* 0x000fe20000000a00 */
[----:B------:R-:W-:Y:S02]  /*2800*/  IMAD.X R104, RZ, RZ, R36, P3 ;  /* 0x000000ffff687224 */ /* 0x000fe400018e0624 */
[----:B------:R-:W-:Y:S01]  /*2810*/  IMAD R0, R3, UR4, RZ ;  /* 0x0000000403007c24 */ /* 0x000fe2000f8e02ff */
[----:B------:R-:W-:Y:S01]  /*2820*/  SEL R3, R33, RZ, P1 ;  /* 0x000000ff21037207 */ /* 0x000fe20000800000 */
[C---:B------:R-:W-:Y:S01]  /*2830*/  IMAD.WIDE.U32 R94, R27.reuse, UR4, R8 ;  /* 0x000000041b5e7c25 */ /* 0x040fe2000f8e0008 */
[----:B------:R-:W-:Y:S02]  /*2840*/  ULDC UR4, c[0x0][0x2f4] ;  /* 0x0000bd0000047ab9 */ /* 0x000fe40000000800 */
[----:B------:R-:W-:Y:S01]  /*2850*/  ISETP.GE.AND P2, PT, R16, UR4, PT ;  /* 0x0000000410007c0c */ /* 0x000fe2000bf46270 */
[----:B------:R-:W-:-:S02]  /*2860*/  IMAD R47, R27, UR5, R0 ;  /* 0x000000051b2f7c24 */ /* 0x000fc4000f8e0200 */
[----:B------:R-:W-:Y:S02]  /*2870*/  IMAD R0, R216, R6, RZ ;  /* 0x00000006d8007224 */ /* 0x000fe400078e02ff */
[----:B------:R-:W-:Y:S02]  /*2880*/  IMAD.IADD R3, R16, 0x1, R3 ;  /* 0x0000000110037824 */ /* 0x000fe400078e0203 */
[C---:B------:R-:W-:Y:S02]  /*2890*/  IMAD R9, R23.reuse, R7, R0 ;  /* 0x0000000717097224 */ /* 0x040fe400078e0200 */
[-C--:B0-----:R-:W-:Y:S02]  /*28a0*/  IMAD R0, R216, R4.reuse, RZ ;  /* 0x00000004d8007224 */ /* 0x081fe400078e02ff */
[----:B------:R-:W-:-:S04]  /*28b0*/  IMAD.WIDE.U32 R86, R23, R4, R18 ;  /* 0x0000000417567225 */ /* 0x000fc800078e0012 */
[C---:B------:R-:W-:Y:S01]  /*28c0*/  IMAD R11, R23.reuse, R5, R0 ;  /* 0x00000005170b7224 */ /* 0x040fe200078e0200 */
[----:B------:R-:W-:Y:S01]  /*28d0*/  SHF.R.S32.HI R0, RZ, 0x1f, R3 ;  /* 0x0000001fff007819 */ /* 0x000fe20000011403 */
[----:B------:R-:W-:-:S03]  /*28e0*/  IMAD.WIDE.U32 R84, R23, R4, R16 ;  /* 0x0000000417547225 */ /* 0x000fc600078e0010 */
[CC--:B------:R-:W-:Y:S01]  /*28f0*/  LEA.HI R45, R0.reuse, R3.reuse, RZ, 0x3 ;  /* 0x00000003002d7211 */ /* 0x0c0fe200078f18ff */
[----:B------:R-:W-:Y:S01]  /*2900*/  IMAD.IADD R93, R93, 0x1, R9 ;  /* 0x000000015d5d7824 */ /* 0x000fe200078e0209 */
[----:B------:R-:W-:Y:S01]  /*2910*/  LEA.HI R8, R0, R3, RZ, 0x6 ;  /* 0x0000000300087211 */ /* 0x000fe200078f30ff */
[----:B------:R-:W-:Y:S01]  /*2920*/  IMAD.IADD R91, R9, 0x1, R91 ;  /* 0x00000001095b7824 */ /* 0x000fe200078e025b */
[----:B------:R-:W-:Y:S01]  /*2930*/  LOP3.LUT R0, R45, 0x38, RZ, 0xc0, !PT ;  /* 0x000000382d007812 */ /* 0x000fe200078ec0ff */
[----:B------:R-:W-:Y:S01]  /*2940*/  IMAD.IADD R87, R87, 0x1, R11 ;  /* 0x0000000157577824 */ /* 0x000fe200078e020b */
[----:B------:R-:W-:Y:S01]  /*2950*/  LOP3.LUT R9, R198, 0x38, R45, 0xf8, !PT ;  /* 0x00000038c6097812 */ /* 0x000fe200078ef82d */
[----:B------:R-:W-:Y:S01]  /*2960*/  IMAD.IADD R85, R11, 0x1, R85 ;  /* 0x000000010b557824 */ /* 0x000fe200078e0255 */
[--C-:B------:R-:W-:Y:S01]  /*2970*/  LOP3.LUT R10, R197, 0x38, R45.reuse, 0xf8, !PT ;  /* 0x00000038c50a7812 */ /* 0x100fe200078ef82d */
[----:B------:R-:W-:Y:S01]  /*2980*/  IMAD.SHL.U32 R8, R8, 0x80, RZ ;  /* 0x0000008008087824 */ /* 0x000fe200078e00ff */
[----:B------:R-:W-:Y:S01]  /*2990*/  LOP3.LUT R11, R196, 0x38, R45, 0xf8, !PT ;  /* 0x00000038c40b7812 */ /* 0x000fe200078ef82d */
[----:B------:R-:W-:Y:S01]  /*29a0*/  IMAD R29, R29, R4, RZ ;  /* 0x000000041d1d7224 */ /* 0x000fe200078e02ff */
[----:B------:R-:W-:Y:S01]  /*29b0*/  LOP3.LUT R3, R0, 0x1c0, R32, 0xf8, !PT ;  /* 0x000001c000037812 */ /* 0x000fe200078ef820 */
[----:B------:R-:W-:Y:S01]  /*29c0*/  IMAD R0, R216, R98, RZ ;  /* 0x00000062d8007224 */ /* 0x000fe200078e02ff */
[----:B------:R-:W-:Y:S01]  /*29d0*/  LOP3.LUT R8, R8, 0xffffe000, RZ, 0xc0, !PT ;  /* 0xffffe00008087812 */ /* 0x000fe200078ec0ff */
[----:B------:R-:W-:Y:S01]  /*29e0*/  IMAD.WIDE.U32 R92, R112, R6, R92 ;  /* 0x00000006705c7225 */ /* 0x000fe200078e005c */
[----:B------:R-:W-:-:S02]  /*29f0*/  LOP3.LUT R9, R9, R31, RZ, 0x3c, !PT ;  /* 0x0000001f09097212 */ /* 0x000fc400078e3cff */
[----:B------:R-:W-:Y:S01]  /*2a00*/  LOP3.LUT R27, R10, R21, RZ, 0x3c, !PT ;  /* 0x000000150a1b7212 */ /* 0x000fe200078e3cff */
[----:B------:R-:W-:Y:S01]  /*2a10*/  IMAD R31, R23, R99, R0 ;  /* 0x00000063171f7224 */ /* 0x000fe200078e0200 */
[----:B------:R-:W-:Y:S01]  /*2a20*/  LOP3.LUT R11, R11, R20, RZ, 0x3c, !PT ;  /* 0x000000140b0b7212 */ /* 0x000fe200078e3cff */
[C---:B------:R-:W-:Y:S01]  /*2a30*/  IMAD.WIDE.U32 R90, R112.reuse, R6, R90 ;  /* 0x00000006705a7225 */ /* 0x040fe200078e005a */
[----:B------:R-:W-:Y:S02]  /*2a40*/  LOP3.LUT R3, R3, R202, RZ, 0x3c, !PT ;  /* 0x000000ca03037212 */ /* 0x000fe400078e3cff */
[-C--:B------:R-:W-:Y:S01]  /*2a50*/  IADD3 R108, R9, R8.reuse, R201 ;  /* 0x00000008096c7210 */ /* 0x080fe20007ffe0c9 */
[C---:B------:R-:W-:Y:S01]  /*2a60*/  IMAD R101, R112.reuse, R5, R29 ;  /* 0x0000000570657224 */ /* 0x040fe200078e021d */
[----:B------:R-:W-:Y:S01]  /*2a70*/  IADD3 R27, R27, R8, R200 ;  /* 0x000000081b1b7210 */ /* 0x000fe20007ffe0c8 */
[----:B------:R-:W-:Y:S01]  /*2a80*/  IMAD.WIDE.U32 R86, R112, R4, R86 ;  /* 0x0000000470567225 */ /* 0x000fe200078e0056 */
[----:B------:R-:W-:-:S02]  /*2a90*/  IADD3 R21, R11, R8, R199 ;  /* 0x000000080b157210 */ /* 0x000fc40007ffe0c7 */
[----:B------:R-:W-:Y:S01]  /*2aa0*/  IADD3 R109, R3, R8, R203 ;  /* 0x00000008036d7210 */ /* 0x000fe20007ffe0cb */
[C---:B------:R-:W-:Y:S01]  /*2ab0*/  IMAD.SHL.U32 R11, R6.reuse, 0x80, RZ ;  /* 0x00000080060b7824 */ /* 0x040fe200078e00ff */
[----:B------:R-:W-:Y:S01]  /*2ac0*/  SHF.L.U64.HI R20, R6, 0x5, R7 ;  /* 0x0000000506147819 */ /* 0x000fe20000010207 */
[C---:B------:R-:W-:Y:S01]  /*2ad0*/  IMAD.SHL.U32 R7, R4.reuse, 0x20, RZ ;  /* 0x0000002004077824 */ /* 0x040fe200078e00ff */
[C-C-:B------:R-:W-:Y:S01]  /*2ae0*/  SHF.L.U64.HI R10, R4.reuse, 0x5, R5.reuse ;  /* 0x00000005040a7819 */ /* 0x140fe20000010205 */
[C---:B------:R-:W-:Y:S01]  /*2af0*/  IMAD.SHL.U32 R6, R4.reuse, 0x40, RZ ;  /* 0x0000004004067824 */ /* 0x040fe200078e00ff */
[----:B------:R-:W-:Y:S01]  /*2b00*/  SHF.L.U64.HI R9, R4, 0x6, R5 ;  /* 0x0000000604097819 */ /* 0x000fe20000010205 */
[----:B------:R-:W-:Y:S01]  /*2b10*/  IMAD.WIDE.U32 R84, R112, R4, R84 ;  /* 0x0000000470547225 */ /* 0x000fe200078e0054 */
[----:B------:R-:W-:Y:S02]  /*2b20*/  SHF.L.U64.HI R8, R4, 0x7, R5 ;  /* 0x0000000704087819 */ /* 0x000fe40000010205 */
[----:B------:R-:W-:Y:S01]  /*2b30*/  IADD3 R3, P1, R88, R126, RZ ;  /* 0x0000007e58037210 */ /* 0x000fe20007f3e0ff */
[----:B------:R-:W-:Y:S01]  /*2b40*/  IMAD.SHL.U32 R5, R4, 0x80, RZ ;  /* 0x0000008004057824 */ /* 0x000fe200078e00ff */
[----:B------:R-:W-:Y:S01]  /*2b50*/  SHF.L.U64.HI R0, R98, 0x7, R99 ;  /* 0x0000000762007819 */ /* 0x000fe20000010263 */
[----:B------:R-:W-:Y:S01]  /*2b60*/  IMAD.IADD R4, R31, 0x1, R127 ;  /* 0x000000011f047824 */ /* 0x000fe200078e027f */
[----:B------:R-:W-:Y:S01]  /*2b70*/  LOP3.LUT R38, R45, 0xfffffff8, RZ, 0xc0, !PT ;  /* 0xfffffff82d267812 */ /* 0x000fe200078ec0ff */
[----:B------:R-:W-:Y:S01]  /*2b80*/  IMAD.IADD R31, R41, 0x1, R31 ;  /* 0x00000001291f7824 */ /* 0x000fe200078e021f */
[----:B------:R-:W-:Y:S01]  /*2b90*/  SHF.R.S32.HI R102, RZ, 0x3, R45 ;  /* 0x00000003ff667819 */ /* 0x000fe2000001142d */
[----:B------:R-:W-:Y:S01]  /*2ba0*/  IMAD.X R29, R4, 0x1, R89, P1 ;  /* 0x00000001041d7824 */ /* 0x000fe200008e0659 */
[----:B------:R-:W-:Y:S01]  /*2bb0*/  IADD3 R30, P1, R3, R88, RZ ;  /* 0x00000058031e7210 */ /* 0x000fe20007f3e0ff */
[----:B------:R-:W-:Y:S01]  /*2bc0*/  IMAD.X R99, R31, 0x1, R36, P0 ;  /* 0x000000011f637824 */ /* 0x000fe200000e0624 */
[----:B------:R-:W-:Y:S01]  /*2bd0*/  IADD3 R100, P0, R37, 0x40, RZ ;  /* 0x0000004025647810 */ /* 0x000fe20007f1e0ff */
[----:B------:R-:W-:Y:S01]  /*2be0*/  IMAD.IADD R33, R93, 0x1, R35 ;  /* 0x000000015d217824 */ /* 0x000fe200078e0223 */
[----:B------:R-:W-:Y:S01]  /*2bf0*/  SHF.R.S32.HI R103, RZ, 0x1f, R38 ;  /* 0x0000001fff677819 */ /* 0x000fe20000011426 */
[----:B------:R-:W-:-:S02]  /*2c00*/  IMAD.IADD R34, R35, 0x1, R91 ;  /* 0x0000000123227824 */ /* 0x000fc400078e025b */
[----:B------:R-:W-:Y:S01]  /*2c10*/  IMAD.X R32, R29, 0x1, R89, P1 ;  /* 0x000000011d207824 */ /* 0x000fe200008e0659 */
[----:B------:R-:W-:Y:S01]  /*2c20*/  ISETP.GE.AND P1, PT, R190, UR4, PT ;  /* 0x00000004be007c0c */ /* 0x000fe2000bf26270 */
[----:B------:R-:W-:Y:S02]  /*2c30*/  IMAD.IADD R35, R87, 0x1, R101 ;  /* 0x0000000157237824 */ /* 0x000fe400078e0265 */
[----:B------:R-:W-:Y:S02]  /*2c40*/  IMAD.IADD R101, R101, 0x1, R85 ;  /* 0x0000000165657824 */ /* 0x000fe400078e0255 */
[----:B------:R-:W-:Y:S02]  /*2c50*/  IMAD.X R105, RZ, RZ, R99, P0 ;  /* 0x000000ffff697224 */ /* 0x000fe400000e0663 */
[----:B------:R-:W-:-:S07]  /*2c60*/  IMAD.IADD R106, R95, 0x1, R47 ;  /* 0x000000015f6a7824 */ /* 0x000fce00078e022f */
.L_x_7840:
[----:B------:R-:W2:Y:S01]  /*2c70*/  LDL.LU R44, [R1+0x10] ;  /* 0x00001000012c7983 */ /* 0x000ea20000300800 */
[----:B------:R-:W-:Y:S01]  /*2c80*/  VIADD R26, R26, 0xffffffff ;  /* 0xffffffff1a1a7836 */ /* 0x000fe20000000000 */
[----:B------:R-:W0:Y:S01]  /*2c90*/  LDC R121, c[0x0][0x3f4] ;  /* 0x0000fd00ff797b82 */ /* 0x000e220000000800 */
[----:B------:R-:W-:Y:S01]  /*2ca0*/  IMAD R111, R184, 0x4000, R205 ;  /* 0x00004000b86f7824 */ /* 0x000fe200078e02cd */
[----:B------:R-:W-:Y:S05]  /*2cb0*/  YIELD ;  /* 0x0000000000007946 */ /* 0x000fea0003800000 */
[----:B------:R-:W-:Y:S01]  /*2cc0*/  ISETP.GT.AND P3, PT, R26, R25, PT ;  /* 0x000000191a00720c */ /* 0x000fe20003f64270 */
[----:B------:R-:W-:Y:S01]  /*2cd0*/  BSSY B0, `(.L_x_7755) ;  /* 0x000059d000007945 */ /* 0x000fe20003800000 */
[----:B------:R-:W-:Y:S01]  /*2ce0*/  IMAD R111, R111, 0x2, R2 ;  /* 0x000000026f6f7824 */ /* 0x000fe200078e0202 */
[----:B0-----:R-:W-:-:S02]  /*2cf0*/  ISETP.GE.AND P0, PT, R121, 0x1, PT ;  /* 0x000000017900780c */ /* 0x001fc40003f06270 */
[----:B--2---:R-:W-:-:S08]  /*2d00*/  LOP3.LUT R44, R44, 0xfffffffb, RZ, 0xc0, !PT ;  /* 0xfffffffb2c2c7812 */ /* 0x004fd000078ec0ff */
[----:B------:R-:W-:-:S05]  /*2d10*/  @P3 LOP3.LUT R44, R44, 0x4, RZ, 0xfc, !PT ;  /* 0x000000042c2c3812 */ /* 0x000fca00078efcff */
[----:B------:R0:W-:Y:S01]  /*2d20*/  STL [R1+0x10], R44 ;  /* 0x0000102c01007387 */ /* 0x0001e20000100800 */
[----:B------:R-:W-:Y:S05]  /*2d30*/  @!P0 BRA `(.L_x_7756) ;  /* 0x0000005000d88947 */ /* 0x000fea0003800000 */
[----:B------:R-:W-:Y:S01]  /*2d40*/  ULDC.U8 UR4, c[0x0][0x410] ;  /* 0x0001040000047ab9 */ /* 0x000fe20000000000 */
[----:B0-----:R-:W-:Y:S01]  /*2d50*/  SHF.R.S32.HI R44, RZ, 0x1f, R26 ;  /* 0x0000001fff2c7819 */ /* 0x001fe2000001141a */
[-C--:B------:R-:W-:Y:S01]  /*2d60*/  IMAD R45, R0, R26.reuse, RZ ;  /* 0x0000001a002d7224 */ /* 0x080fe200078e02ff */
[----:B------:R-:W-:Y:S01]  /*2d70*/  ISETP.NE.AND P0, PT, RZ, UR4, PT ;  /* 0x00000004ff007c0c */ /* 0x000fe2000bf05270 */
[-C--:B------:R-:W-:Y:S02]  /*2d80*/  IMAD R46, R14, R26.reuse, RZ ;  /* 0x0000001a0e2e7224 */ /* 0x080fe400078e02ff */
[----:B------:R-:W-:Y:S02]  /*2d90*/  IMAD R47, R8, R26, RZ ;  /* 0x0000001a082f7224 */ /* 0x000fe400078e02ff */
[----:B------:R-:W-:Y:S02]  /*2da0*/  IMAD R113, R26, -0x80, R24 ;  /* 0xffffff801a717824 */ /* 0x000fe400078e0218 */
[----:B------:R-:W-:-:S02]  /*2db0*/  IMAD R45, R44, R123, R45 ;  /* 0x0000007b2c2d7224 */ /* 0x000fc400078e022d */
[C---:B------:R-:W-:Y:S01]  /*2dc0*/  IMAD R117, R44.reuse, R11, R46 ;  /* 0x0000000b2c757224 */ /* 0x040fe200078e022e */
[----:B------:R-:W-:Y:S01]  /*2dd0*/  VIMNMX R113, R113, 0x80, PT ;  /* 0x0000008071717848 */ /* 0x000fe20003fe0100 */
[----:B------:R-:W-:Y:S02]  /*2de0*/  IMAD R47, R44, R5, R47 ;  /* 0x000000052c2f7224 */ /* 0x000fe400078e022f */
[----:B------:R-:W-:-:S04]  /*2df0*/  IMAD.WIDE.U32 R118, R123, R26, RZ ;  /* 0x0000001a7b767225 */ /* 0x000fc800078e00ff */
        /* <DEDUP_REMOVED lines=34> */
.L_x_7759:
[----:B------:R-:W-:Y:S05]  /*3020*/  BSYNC B1 ;  /* 0x0000000000017941 */ /* 0x000fea0003800000 */
.L_x_7758:
[----:B------:R-:W-:Y:S01]  /*3030*/  ISETP.GE.AND P4, PT, R212, R113, PT ;  /* 0x00000071d400720c */ /* 0x000fe20003f86270 */
[----:B0----5:R-:W-:Y:S01]  /*3040*/  IMAD.MOV.U32 R44, RZ, RZ, R72 ;  /* 0x000000ffff2c7224 */ /* 0x021fe200078e0048 */
[----:B------:R-:W-:Y:S01]  /*3050*/  BSSY B1, `(.L_x_7760) ;  /* 0x0000025000017945 */ /* 0x000fe20003800000 */
[----:B------:R-:W-:Y:S01]  /*3060*/  IMAD.MOV.U32 R45, RZ, RZ, R73 ;  /* 0x000000ffff2d7224 */ /* 0x000fe200078e0049 */
[----:B------:R-:W-:Y:S01]  /*3070*/  CS2R R68, SRZ ;  /* 0x0000000000447805 */ /* 0x000fe2000001ff00 */
        /* <DEDUP_REMOVED lines=8> */
[----:B------:R-:W-:-:S02]  /*3100*/  IMAD.MOV.U32 R46, RZ, RZ, R82 ;  /* 0x000000ffff2e7224 */ /* 0x000fc400078e0052 */
[----:B------:R-:W-:Y:S01]  /*3110*/  IMAD.MOV.U32 R47, RZ, RZ, R83 ;  /* 0x000000ffff2f7224 */ /* 0x000fe200078e0053 */
[----:B------:R-:W-:Y:S02]  /*3120*/  PRMT R132, R44, 0x5410, R45 ;  /* 0x000054102c847816 */ /* 0x000fe4000000002d */
[----:B------:R-:W-:Y:S02]  /*3130*/  PRMT R141, R46, 0x7610, R141 ;  /* 0x000076102e8d7816 */ /* 0x000fe4000000008d */
[----:B------:R-:W-:Y:S01]  /*3140*/  PRMT R144, R144, 0x5410, R47 ;  /* 0x0000541090907816 */ /* 0x000fe2000000002f */
[----:B------:R-:W-:Y:S06]  /*3150*/  @P4 BRA `(.L_x_7761) ;  /* 0x0000000000504947 */ /* 0x000fec0003800000 */
[----:B------:R-:W-:Y:S01]  /*3160*/  IADD3 R45, P0, P5, R92, R78, R13 ;  /* 0x0000004e5c2d7210 */ /* 0x000fe20007d1e00d */
[----:B------:R-:W-:Y:S01]  /*3170*/  ULDC.64 UR4, c[0x0][0x3e8] ;  /* 0x0000fa0000047ab9 */ /* 0x000fe20000000a00 */
[----:B------:R-:W-:Y:S02]  /*3180*/  CS2R R68, SRZ ;  /* 0x0000000000447805 */ /* 0x000fe4000001ff00 */
[----:B------:R-:W-:Y:S02]  /*3190*/  CS2R R70, SRZ ;  /* 0x0000000000467805 */ /* 0x000fe4000001ff00 */
        /* <DEDUP_REMOVED lines=16> */
.L_x_7761:
[----:B------:R-:W-:Y:S05]  /*32a0*/  BSYNC B1 ;  /* 0x0000000000017941 */ /* 0x000fea0003800000 */
.L_x_7760:
        /* <DEDUP_REMOVED lines=20> */
[----:B------:R-:W-:-:S02]  /*33f0*/  CS2R R50, SRZ ;  /* 0x0000000000327805 */ /* 0x000fc4000001ff00 */
[----:B------:R-:W-:Y:S02]  /*3400*/  CS2R R54, SRZ ;  /* 0x0000000000367805 */ /* 0x000fe4000001ff00 */
[----:B------:R-:W-:Y:S01]  /*3410*/  P2R R128, PR, RZ, 0x1 ;  /* 0x00000001ff807803 */ /* 0x000fe20000000000 */
        /* <DEDUP_REMOVED lines=21> */
.L_x_7763:
[----:B------:R-:W-:Y:S05]  /*3570*/  BSYNC B1 ;  /* 0x0000000000017941 */ /* 0x000fea0003800000 */
.L_x_7762:
[----:B------:R-:W-:Y:S01]  /*3580*/  ISETP.GE.AND P5, PT, R210, R113, PT ;  /* 0x00000071d200720c */ /* 0x000fe20003fa6270 */
[----:B------:R-:W-:-:S12]  /*3590*/  BSSY B1, `(.L_x_7764) ;  /* 0x000001e000017945 */ /* 0x000fd80003800000 */
[----:B------:R-:W-:Y:S05]  /*35a0*/  @P5 BRA `(.L_x_7765) ;  /* 0x0000000000705947 */ /* 0x000fea0003800000 */
[----:B0-----:R-:W0:Y:S01]  /*35b0*/  LDC.64 R44, c[0x0][0x3f8] ;  /* 0x0000fe00ff2c7b82 */ /* 0x001e220000000a00 */
[----:B------:R-:W-:Y:S01]  /*35c0*/  IMAD.MOV.U32 R79, RZ, RZ, R117 ;  /* 0x000000ffff4f7224 */ /* 0x000fe200078e0075 */
[----:B------:R-:W-:Y:S01]  /*35d0*/  ULDC.64 UR4, c[0x0][0x3e8] ;  /* 0x0000fa0000047ab9 */ /* 0x000fe20000000a00 */
[----:B------:R-:W-:Y:S01]  /*35e0*/  IMAD.MOV.U32 R77, RZ, RZ, R107 ;  /* 0x000000ffff4d7224 */ /* 0x000fe200078e006b */
[----:B------:R-:W-:Y:S02]  /*35f0*/  CS2R R52, SRZ ;  /* 0x0000000000347805 */ /* 0x000fe4000001ff00 */
[----:B------:R-:W-:Y:S01]  /*3600*/  CS2R R54, SRZ ;  /* 0x0000000000367805 */ /* 0x000fe2000001ff00 */
        /* <DEDUP_REMOVED lines=22> */
.L_x_7765:
[----:B------:R-:W-:Y:S05]  /*3770*/  BSYNC B1 ;  /* 0x0000000000017941 */ /* 0x000fea0003800000 */
.L_x_7764:
[----:B01---5:R-:W-:Y:S01]  /*3780*/  IMAD.MOV.U32 R44, RZ, RZ, R56 ;  /* 0x000000ffff2c7224 */ /* 0x023fe200078e0038 */
[----:B------:R-:W-:Y:S01]  /*3790*/  UISETP.NE.AND UP0, UPT, UR45, 0x3, UPT ;  /* 0x000000032d00788c */ /* 0x000fe2000bf05270 */
        /* <DEDUP_REMOVED lines=9> */
[----:B------:R-:W-:Y:S01]  /*3830*/  PLOP3.LUT P0, PT, PT, PT, UP0, 0x80, 0x0 ;  /* 0x000000000000781c */ /* 0x000fe20003f0f008 */
        /* <DEDUP_REMOVED lines=16> */
[----:B------:R-:W-:Y:S06]  /*3940*/  @!P0 BRA `(.L_x_7766) ;  /* 0x0000000000048947 */ /* 0x000fec0003800000 */
[----:B------:R-:W-:Y:S01]  /*3950*/  BPT.TRAP 0x1 ;  /* 0x000000040000795c */ /* 0x000fe20000300000 */
.L_x_7766:
[----:B------:R-:W-:Y:S01]  /*3960*/  IMAD R107, R184, 0x8, R2 ;  /* 0x00000008b86b7824 */ /* 0x000fe200078e0202 */
[----:B------:R-:W-:Y:S01]  /*3970*/  SHF.L.U32 R117, R191, 0x1f, RZ ;  /* 0x0000001fbf757819 */ /* 0x000fe200000006ff */
[----:B------:R-:W-:Y:S03]  /*3980*/  BSSY B1, `(.L_x_7767) ;  /* 0x0000003000017945 */ /* 0x000fe60003800000 */
[----:B------:R-:W0:Y:S02]  /*3990*/  SYNCS.PHASECHK.TRANS64.TRYWAIT P6, [R107+URZ+0x28890], R117 ;  /* 0x028890756b0075a7 */ /* 0x000e2400080c017f */
[----:B0-----:R-:W-:Y:S05]  /*39a0*/  @!P6 BRA `(.L_x_7768) ;  /* 0x000002300064e947 */ /* 0x001fea0003800000 */
.L_x_8191:
[----:B------:R-:W-:Y:S05]  /*39b0*/  BSYNC B1 ;  /* 0x0000000000017941 */ /* 0x000fea0003800000 */
.L_x_7767:
[----:B------:R-:W-:Y:S04]  /*39c0*/  BSSY B1, `(.L_x_7769) ;  /* 0x0000072000017945 */ /* 0x000fe80003800000 */
[----:B------:R-:W-:Y:S05]  /*39d0*/  @P3 BRA `(.L_x_7770) ;  /* 0x0000000400c03947 */ /* 0x000fea0003800000 */
[----:B------:R-:W-:Y:S01]  /*39e0*/  IADD3 R137, P3, R40, R118, RZ ;  /* 0x0000007628897210 */ /* 0x000fe20007f7e0ff */
[----:B------:R-:W-:Y:S04]  /*39f0*/  BSSY B2, `(.L_x_7771) ;  /* 0x0000039000027945 */ /* 0x000fe80003800000 */
[----:B------:R-:W-:Y:S01]  /*3a00*/  IMAD.X R139, R120, 0x1, R31, P3 ;  /* 0x00000001788b7824 */ /* 0x000fe200018e061f */
[----:B------:R-:W-:Y:S07]  /*3a10*/  @P2 BRA `(.L_x_7772) ;  /* 0x0000000000d82947 */ /* 0x000fee0003800000 */
[----:B------:R1:W2:Y:S01]  /*3a20*/  LDS.128 R44, [R111+0x18400] ;  /* 0x018400006f2c7984 */ /* 0x0002a20000000c00 */
[----:B------:R-:W-:Y:S01]  /*3a30*/  IADD3 R77, P3, R137, R96, RZ ;  /* 0x00000060894d7210 */ /* 0x000fe20007f7e0ff */
[----:B------:R-:W-:Y:S04]  /*3a40*/  BSSY B3, `(.L_x_7773) ;  /* 0x000002f000037945 */ /* 0x000fe80003800000 */
[----:B------:R-:W-:Y:S01]  /*3a50*/  IMAD.X R138, R139, 0x1, R36, P3 ;  /* 0x000000018b8a7824 */ /* 0x000fe200018e0624 */
[----:B------:R-:W-:-:S13]  /*3a60*/  ISETP.GE.AND P3, PT, R18, R121, PT ;  /* 0x000000791200720c */ /* 0x000fda0003f66270 */
        /* <DEDUP_REMOVED lines=11> */
[----:B------:R-:W-:Y:S01]  /*3b20*/  SHF.R.U32.HI R76, RZ, 0x10, R83 ;  /* 0x00000010ff4c7819 */ /* 0x000fe20000011653 */
[----:B------:R-:W-:Y:S01]  /*3b30*/  FFMA.FTZ R82, R45, R80, R82 ;  /* 0x000000502d527223 */ /* 0x000fe20000010052 */
[----:B------:R-:W-:Y:S01]  /*3b40*/  SHF.R.U32.HI R80, RZ, 0x10, R81 ;  /* 0x00000010ff507819 */ /* 0x000fe20000011651 */
[--C-:B------:R-:W-:Y:S02]  /*3b50*/  HADD2.F32 R45, -RZ, R47.reuse.H1_H1 ;  /* 0x3000002fff2d7230 */ /* 0x100fe40000004100 */
[----:B------:R-:W-:Y:S01]  /*3b60*/  HADD2.F32 R76, -RZ, R76.H0_H0 ;  /* 0x2000004cff4c7230 */ /* 0x000fe20000004100 */
[----:B------:R-:W-:Y:S01]  /*3b70*/  F2FP.F16.F32.PACK_AB R82, R82, R143 ;  /* 0x0000008f5252723e */ /* 0x000fe200000000ff */
[----:B------:R-:W-:Y:S02]  /*3b80*/  HADD2.F32 R47, -RZ, R47.H0_H0 ;  /* 0x2000002fff2f7230 */ /* 0x000fe40000004100 */
[----:B------:R-:W-:-:S02]  /*3b90*/  HADD2.F32 R80, -RZ, R80.H0_H0 ;  /* 0x20000050ff507230 */ /* 0x000fc40000004100 */
[-C--:B------:R-:W-:Y:S01]  /*3ba0*/  FMUL.FTZ R146, R45, R76.reuse ;  /* 0x0000004c2d927220 */ /* 0x080fe20000410000 */
[--C-:B------:R-:W-:Y:S02]  /*3bb0*/  HADD2.F32 R81, -RZ, R140.reuse.H1_H1 ;  /* 0x3000008cff517230 */ /* 0x100fe40000004100 */
[C---:B------:R-:W-:Y:S01]  /*3bc0*/  FMUL.FTZ R76, R47.reuse, R76 ;  /* 0x0000004c2f4c7220 */ /* 0x040fe20000410000 */
[----:B------:R-:W-:Y:S02]  /*3bd0*/  HADD2.F32 R140, -RZ, R140.H0_H0 ;  /* 0x2000008cff8c7230 */ /* 0x000fe40000004100 */
[-C--:B------:R-:W-:Y:S01]  /*3be0*/  FFMA.FTZ R146, R47, R80.reuse, -R146 ;  /* 0x000000502f927223 */ /* 0x080fe20000010892 */
[----:B------:R-:W-:Y:S02]  /*3bf0*/  HADD2.F32 R47, -RZ, R141.H0_H0 ;  /* 0x2000008dff2f7230 */ /* 0x000fe40000004100 */
[----:B------:R-:W-:Y:S01]  /*3c00*/  FFMA.FTZ R45, R45, R80, R76 ;  /* 0x000000502d2d7223 */ /* 0x000fe2000001004c */
[----:B------:R-:W-:-:S02]  /*3c10*/  HADD2.F32 R76, -RZ, R44.H1_H1 ;  /* 0x3000002cff4c7230 */ /* 0x000fc40000004100 */
[----:B------:R-:W-:Y:S02]  /*3c20*/  HADD2.F32 R44, -RZ, R44.H0_H0 ;  /* 0x2000002cff2c7230 */ /* 0x000fe40000004100 */
[----:B------:R-:W-:Y:S01]  /*3c30*/  F2FP.F16.F32.PACK_AB R146, R45, R146 ;  /* 0x000000922d92723e */ /* 0x000fe200000000ff */
[-C--:B------:R-:W-:Y:S01]  /*3c40*/  FMUL.FTZ R83, R76, R47.reuse ;  /* 0x0000002f4c537220 */ /* 0x080fe20000410000 */
[----:B------:R-:W-:Y:S02]  /*3c50*/  IMAD.MOV.U32 R45, RZ, RZ, R82 ;  /* 0x000000ffff2d7224 */ /* 0x000fe400078e0052 */
[C---:B------:R-:W-:Y:S01]  /*3c60*/  FMUL.FTZ R47, R44.reuse, R47 ;  /* 0x0000002f2c2f7220 */ /* 0x040fe20000410000 */
[-C--:B------:R-:W-:Y:S01]  /*3c70*/  FFMA.FTZ R83, R44, R81.reuse, -R83 ;  /* 0x000000512c537223 */ /* 0x080fe20000010853 */
[----:B------:R-:W-:Y:S02]  /*3c80*/  HADD2.F32 R44, -RZ, R144.H1_H1 ;  /* 0x30000090ff2c7230 */ /* 0x000fe40000004100 */
[----:B------:R-:W-:Y:S01]  /*3c90*/  FFMA.FTZ R76, R76, R81, R47 ;  /* 0x000000514c4c7223 */ /* 0x000fe2000001002f */
[----:B------:R-:W-:-:S02]  /*3ca0*/  HADD2.F32 R47, -RZ, R46.H1_H1 ;  /* 0x3000002eff2f7230 */ /* 0x000fc40000004100 */
[----:B------:R-:W-:-:S03]  /*3cb0*/  HADD2.F32 R81, -RZ, R46.H0_H0 ;  /* 0x2000002eff517230 */ /* 0x000fc60000004100 */
[-C--:B------:R-:W-:Y:S02]  /*3cc0*/  FMUL.FTZ R46, R47, R44.reuse ;  /* 0x0000002c2f2e7220 */ /* 0x080fe40000410000 */
[C---:B------:R-:W-:Y:S02]  /*3cd0*/  FMUL.FTZ R44, R81.reuse, R44 ;  /* 0x0000002c512c7220 */ /* 0x040fe40000410000 */
[-C--:B------:R-:W-:Y:S02]  /*3ce0*/  FFMA.FTZ R46, R81, R140.reuse, -R46 ;  /* 0x0000008c512e7223 */ /* 0x080fe4000001082e */
[----:B------:R-:W-:Y:S01]  /*3cf0*/  FFMA.FTZ R47, R47, R140, R44 ;  /* 0x0000008c2f2f7223 */ /* 0x000fe2000001002c */
[----:B------:R-:W-:-:S04]  /*3d00*/  F2FP.F16.F32.PACK_AB R44, R76, R83 ;  /* 0x000000534c2c723e */ /* 0x000fc800000000ff */
[----:B------:R-:W-:Y:S01]  /*3d10*/  F2FP.F16.F32.PACK_AB R46, R47, R46 ;  /* 0x0000002e2f2e723e */ /* 0x000fe200000000ff */
[----:B------:R-:W-:-:S07]  /*3d20*/  IMAD.MOV.U32 R47, RZ, RZ, R146 ;  /* 0x000000ffff2f7224 */ /* 0x000fce00078e0092 */
.L_x_7774:
[----:B------:R-:W-:Y:S05]  /*3d30*/  BSYNC B3 ;  /* 0x0000000000037941 */ /* 0x000fea0003800000 */
.L_x_7773:
[----:B------:R-:W-:Y:S02]  /*3d40*/  ULDC.64 UR4, c[0x0][0x2e8] ;  /* 0x0000ba0000047ab9 */ /* 0x000fe40000000a00 */
[----:B------:R-:W-:-:S04]  /*3d50*/  LEA R76, P3, R77, UR4, 0x1 ;  /* 0x000000044d4c7c11 */ /* 0x000fc8000f8608ff */
[----:B------:R-:W-:-:S05]  /*3d60*/  LEA.HI.X R77, R77, UR5, R138, 0x1, P3 ;  /* 0x000000054d4d7c11 */ /* 0x000fca00098f0c8a */
[----:B--2---:R1:W-:Y:S04]  /*3d70*/  STG.E.128 desc[UR42][R76.64], R44 ;  /* 0x0000002c4c007986 */ /* 0x0043e8000c101d2a */
.L_x_7772:
[----:B------:R-:W-:Y:S05]  /*3d80*/  BSYNC B2 ;  /* 0x0000000000027941 */ /* 0x000fea0003800000 */
.L_x_7771:
[----:B------:R-:W-:Y:S05]  /*3d90*/  @P1 BRA `(.L_x_7770) ;  /* 0x0000000000d01947 */ /* 0x000fea0003800000 */
[----:B-1----:R1:W2:Y:S01]  /*3da0*/  LDS.128 R44, [R111+0x1c400] ;  /* 0x01c400006f2c7984 */ /* 0x0022a20000000c00 */
[----:B------:R-:W-:Y:S01]  /*3db0*/  IADD3 R137, P3, R137, R39, RZ ;  /* 0x0000002789897210 */ /* 0x000fe20007f7e0ff */
[----:B------:R-:W-:Y:S04]  /*3dc0*/  BSSY B2, `(.L_x_7775) ;  /* 0x000002d000027945 */ /* 0x000fe80003800000 */
[----:B------:R-:W-:Y:S01]  /*3dd0*/  IMAD.X R76, R139, 0x1, R104, P3 ;  /* 0x000000018b4c7824 */ /* 0x000fe200018e0668 */
[----:B------:R-:W-:-:S13]  /*3de0*/  ISETP.GE.AND P3, PT, R185, R121, PT ;  /* 0x00000079b900720c */ /* 0x000fda0003f66270 */
[----:B-1----:R-:W-:Y:S05]  /*3df0*/  @P3 BRA `(.L_x_7776) ;  /* 0x0000000000a43947 */ /* 0x002fea0003800000 */
[--C-:B------:R-:W-:Y:S02]  /*3e00*/  SHF.R.U64 R80, R72, 0x10, R73.reuse ;  /* 0x0000001048507819 */ /* 0x100fe40000001249 */
[----:B------:R-:W-:Y:S01]  /*3e10*/  SHF.R.U32.HI R72, RZ, 0x10, R73 ;  /* 0x00000010ff487819 */ /* 0x000fe20000011649 */
[----:B--2---:R-:W-:Y:S01]  /*3e20*/  IMAD.MOV.U32 R73, RZ, RZ, R47 ;  /* 0x000000ffff497224 */ /* 0x004fe200078e002f */
[--C-:B------:R-:W-:Y:S01]  /*3e30*/  SHF.R.U64 R82, R74, 0x10, R75.reuse ;  /* 0x000000104a527819 */ /* 0x100fe2000000124b */
[--C-:B------:R-:W-:Y:S01]  /*3e40*/  HADD2.F32 R47, -RZ, R45.reuse.H1_H1 ;  /* 0x3000002dff2f7230 */ /* 0x100fe20000004100 */
[----:B------:R-:W-:Y:S01]  /*3e50*/  SHF.R.U32.HI R77, RZ, 0x10, R75 ;  /* 0x00000010ff4d7819 */ /* 0x000fe2000001164b */
[----:B------:R-:W-:Y:S02]  /*3e60*/  HADD2.F32 R45, -RZ, R45.H0_H0 ;  /* 0x2000002dff2d7230 */ /* 0x000fe40000004100 */
[----:B------:R-:W-:Y:S02]  /*3e70*/  HADD2.F32 R82, -RZ, R82.H0_H0 ;  /* 0x20000052ff527230 */ /* 0x000fe40000004100 */
[----:B------:R-:W-:-:S02]  /*3e80*/  HADD2.F32 R77, -RZ, R77.H0_H0 ;  /* 0x2000004dff4d7230 */ /* 0x000fc40000004100 */
[--C-:B------:R-:W-:Y:S02]  /*3e90*/  HADD2.F32 R74, -RZ, R73.reuse.H1_H1 ;  /* 0x30000049ff4a7230 */ /* 0x100fe40000004100 */
[----:B------:R-:W-:Y:S02]  /*3ea0*/  HADD2.F32 R73, -RZ, R73.H0_H0 ;  /* 0x20000049ff497230 */ /* 0x000fe40000004100 */
[----:B------:R-:W-:Y:S02]  /*3eb0*/  HADD2.F32 R80, -RZ, R80.H0_H0 ;  /* 0x20000050ff507230 */ /* 0x000fe40000004100 */
[-C--:B------:R-:W-:Y:S01]  /*3ec0*/  FMUL.FTZ R138, R74, R77.reuse ;  /* 0x0000004d4a8a7220 */ /* 0x080fe20000410000 */
[----:B------:R-:W-:Y:S02]  /*3ed0*/  HADD2.F32 R75, -RZ, R72.H0_H0 ;  /* 0x20000048ff4b7230 */ /* 0x000fe40000004100 */
[-C--:B------:R-:W-:Y:S01]  /*3ee0*/  FMUL.FTZ R72, R47, R82.reuse ;  /* 0x000000522f487220 */ /* 0x080fe20000410000 */
[----:B------:R-:W-:Y:S01]  /*3ef0*/  FMUL.FTZ R82, R45, R82 ;  /* 0x000000522d527220 */ /* 0x000fe20000410000 */
[----:B------:R-:W-:-:S02]  /*3f00*/  FMUL.FTZ R77, R73, R77 ;  /* 0x0000004d494d7220 */ /* 0x000fc40000410000 */
[-C--:B------:R-:W-:Y:S01]  /*3f10*/  FFMA.FTZ R45, R45, R80.reuse, -R72 ;  /* 0x000000502d2d7223 */ /* 0x080fe20000010848 */
[----:B------:R-:W-:Y:S01]  /*3f20*/  FFMA.FTZ R72, R47, R80, R82 ;  /* 0x000000502f487223 */ /* 0x000fe20000010052 */
[-C--:B------:R-:W-:Y:S01]  /*3f30*/  FFMA.FTZ R74, R74, R75.reuse, R77 ;  /* 0x0000004b4a4a7223 */ /* 0x080fe2000001004d */
[----:B------:R-:W-:Y:S01]  /*3f40*/  FFMA.FTZ R47, R73, R75, -R138 ;  /* 0x0000004b492f7223 */ /* 0x000fe2000001088a */
[--C-:B------:R-:W-:Y:S02]  /*3f50*/  HADD2.F32 R77, -RZ, R132.reuse.H0_H0 ;  /* 0x20000084ff4d7230 */ /* 0x100fe40000004100 */
[----:B------:R-:W-:Y:S01]  /*3f60*/  HADD2.F32 R132, -RZ, R132.H1_H1 ;  /* 0x30000084ff847230 */ /* 0x000fe20000004100 */
[----:B------:R-:W-:Y:S01]  /*3f70*/  F2FP.F16.F32.PACK_AB R45, R72, R45 ;  /* 0x0000002d482d723e */ /* 0x000fe200000000ff */
[----:B------:R-:W-:Y:S01]  /*3f80*/  HADD2.F32 R80, -RZ, R44.H1_H1 ;  /* 0x3000002cff507230 */ /* 0x000fe20000004100 */
[----:B------:R-:W-:Y:S01]  /*3f90*/  F2FP.F16.F32.PACK_AB R47, R74, R47 ;  /* 0x0000002f4a2f723e */ /* 0x000fe200000000ff */
[----:B------:R-:W-:-:S02]  /*3fa0*/  HADD2.F32 R75, -RZ, R46.H1_H1 ;  /* 0x3000002eff4b7230 */ /* 0x000fc40000004100 */
[----:B------:R-:W-:Y:S02]  /*3fb0*/  HADD2.F32 R44, -RZ, R44.H0_H0 ;  /* 0x2000002cff2c7230 */ /* 0x000fe40000004100 */
[-C--:B------:R-:W-:Y:S01]  /*3fc0*/  FMUL.FTZ R81, R80, R77.reuse ;  /* 0x0000004d50517220 */ /* 0x080fe20000410000 */
[----:B------:R-:W-:Y:S02]  /*3fd0*/  HADD2.F32 R46, -RZ, R46.H0_H0 ;  /* 0x2000002eff2e7230 */ /* 0x000fe40000004100 */
[CC--:B------:R-:W-:Y:S01]  /*3fe0*/  FMUL.FTZ R83, R75.reuse, R132.reuse ;  /* 0x000000844b537220 */ /* 0x0c0fe20000410000 */
        /* <DEDUP_REMOVED lines=10> */
.L_x_7776:
[----:B------:R-:W-:Y:S05]  /*4090*/  BSYNC B2 ;  /* 0x0000000000027941 */ /* 0x000fea0003800000 */
.L_x_7775:
[----:B------:R-:W-:Y:S02]  /*40a0*/  ULDC.64 UR4, c[0x0][0x2e8] ;  /* 0x0000ba0000047ab9 */ /* 0x000fe40000000a00 */
[----:B------:R-:W-:-:S04]  /*40b0*/  LEA R72, P3, R137, UR4, 0x1 ;  /* 0x0000000489487c11 */ /* 0x000fc8000f8608ff */
[----:B------:R-:W-:-:S05]  /*40c0*/  LEA.HI.X R73, R137, UR5, R76, 0x1, P3 ;  /* 0x0000000589497c11 */ /* 0x000fca00098f0c4c */
[----:B--2---:R2:W-:Y:S04]  /*40d0*/  STG.E.128 desc[UR42][R72.64], R44 ;  /* 0x0000002c48007986 */ /* 0x0045e8000c101d2a */
.L_x_7770:
[----:B------:R-:W-:Y:S05]  /*40e0*/  BSYNC B1 ;  /* 0x0000000000017941 */ /* 0x000fea0003800000 */
.L_x_7769:
        /* <DEDUP_REMOVED lines=54> */
.L_x_7782:
[----:B------:R-:W-:Y:S05]  /*4450*/  BSYNC B3 ;  /* 0x0000000000037941 */ /* 0x000fea0003800000 */
.L_x_7781:
[----:B------:R-:W-:Y:S02]  /*4460*/  ULDC.64 UR4, c[0x0][0x2e8] ;  /* 0x0000ba0000047ab9 */ /* 0x000fe40000000a00 */
[----:B------:R-:W-:-:S04]  /*4470*/  LEA R68, P3, R74, UR4, 0x1 ;  /* 0x000000044a447c11 */ /* 0x000fc8000f8608ff */
[----:B------:R-:W-:-:S05]  /*4480*/  LEA.HI.X R69, R74, UR5, R75, 0x1, P3 ;  /* 0x000000054a457c11 */ /* 0x000fca00098f0c4b */
[----:B--2---:R2:W-:Y:S04]  /*4490*/  STG.E.128 desc[UR42][R68.64], R44 ;  /* 0x0000002c44007986 */ /* 0x0045e8000c101d2a */
.L_x_7780:
[----:B------:R-:W-:Y:S05]  /*44a0*/  BSYNC B2 ;  /* 0x0000000000027941 */ /* 0x000fea0003800000 */
.L_x_7779:
        /* <DEDUP_REMOVED lines=25> */
[----:B------:R-:W-:-:S02]  /*4640*/  HADD2.F32 R66, -RZ, R129.H1_H1 ;  /* 0x30000081ff427230 */ /* 0x000fc40000004100 */
[C---:B------:R-:W-:Y:S01]  /*4650*/  FMUL.FTZ R70, R47.reuse, R70 ;  /* 0x000000462f467220 */ /* 0x040fe20000410000 */
[----:B------:R-:W-:Y:S02]  /*4660*/  HADD2.F32 R129, -RZ, R129.H0_H0 ;  /* 0x20000081ff817230 */ /* 0x000fe40000004100 */
        /* <DEDUP_REMOVED lines=20> */
.L_x_7784:
[----:B------:R-:W-:Y:S05]  /*47b0*/  BSYNC B2 ;  /* 0x0000000000027941 */ /* 0x000fea0003800000 */
.L_x_7783:
[----:B------:R-:W-:Y:S02]  /*47c0*/  ULDC.64 UR4, c[0x0][0x2e8] ;  /* 0x0000ba0000047ab9 */ /* 0x000fe40000000a00 */
[----:B------:R-:W-:-:S04]  /*47d0*/  LEA R64, P3, R72, UR4, 0x1 ;  /* 0x0000000448407c11 */ /* 0x000fc8000f8608ff */
[----:B------:R-:W-:-:S05]  /*47e0*/  LEA.HI.X R65, R72, UR5, R73, 0x1, P3 ;  /* 0x0000000548417c11 */ /* 0x000fca00098f0c49 */
[----:B--2---:R3:W-:Y:S04]  /*47f0*/  STG.E.128 desc[UR42][R64.64], R44 ;  /* 0x0000002c40007986 */ /* 0x0047e8000c101d2a */
.L_x_7778:
[----:B------:R-:W-:Y:S05]  /*4800*/  BSYNC B1 ;  /* 0x0000000000017941 */ /* 0x000fea0003800000 */
.L_x_7777:
[----:B------:R-:W-:Y:S01]  /*4810*/  ISETP.NE.AND P3, PT, R128, RZ, PT ;  /* 0x000000ff8000720c */ /* 0x000fe20003f65270 */
[----:B------:R-:W-:-:S12]  /*4820*/  BSSY B1, `(.L_x_7785) ;  /* 0x0000070000017945 */ /* 0x000fd80003800000 */
        /* <DEDUP_REMOVED lines=11> */
[--C-:B------:R-:W-:Y:S01]  /*48e0*/  SHF.R.U64 R69, R60, 0x10, R61.reuse ;  /* 0x000000103c457819 */ /* 0x100fe2000000123d */
[----:B------:R-:W-:Y:S01]  /*48f0*/  HADD2.F32 R141, -RZ, R141.H1_H1 ;  /* 0x3000008dff8d7230 */ /* 0x000fe20000004100 */
        /* <DEDUP_REMOVED lines=20> */
[----:B------:R-:W-:Y:S02]  /*4a40*/  HADD2.F32 R61, -RZ, R142.H1_H1 ;  /* 0x3000008eff3d7230 */ /* 0x000fe40000004100 */
[----:B------:R-:W-:Y:S01]  /*4a50*/  FFMA.FTZ R74, R47, R68, -R74 ;  /* 0x000000442f4a7223 */ /* 0x000fe2000001084a */
[----:B------:R-:W-:Y:S02]  /*4a60*/  HADD2.F32 R44, -RZ, R44.H0_H0 ;  /* 0x2000002cff2c7230 */ /* 0x000fe40000004100 */
[----:B------:R-:W-:-:S02]  /*4a70*/  HADD2.F32 R63, -RZ, R144.H0_H0 ;  /* 0x20000090ff3f7230 */ /* 0x000fc40000004100 */
[CC--:B------:R-:W-:Y:S01]  /*4a80*/  FMUL.FTZ R69, R45.reuse, R61.reuse ;  /* 0x0000003d2d457220 */ /* 0x0c0fe20000410000 */
[--C-:B------:R-:W-:Y:S02]  /*4a90*/  HADD2.F32 R46, -RZ, R60.reuse.H1_H1 ;  /* 0x3000003cff2e7230 */ /* 0x100fe40000004100 */
[C---:B------:R-:W-:Y:S01]  /*4aa0*/  FMUL.FTZ R62, R44.reuse, R61 ;  /* 0x0000003d2c3e7220 */ /* 0x040fe20000410000 */
[----:B------:R-:W-:Y:S02]  /*4ab0*/  HADD2.F32 R60, -RZ, R60.H0_H0 ;  /* 0x2000003cff3c7230 */ /* 0x000fe40000004100 */
[----:B------:R-:W-:Y:S01]  /*4ac0*/  FFMA.FTZ R69, R44, R141, -R69 ;  /* 0x0000008d2c457223 */ /* 0x000fe20000010845 */
[----:B------:R-:W-:Y:S02]  /*4ad0*/  HADD2.F32 R47, -RZ, R142.H0_H0 ;  /* 0x2000008eff2f7230 */ /* 0x000fe40000004100 */
[----:B------:R-:W-:Y:S01]  /*4ae0*/  FMUL.FTZ R61, R46, R63 ;  /* 0x0000003f2e3d7220 */ /* 0x000fe20000410000 */
[----:B------:R-:W-:Y:S01]  /*4af0*/  FFMA.FTZ R62, R45, R141, R62 ;  /* 0x0000008d2d3e7223 */ /* 0x000fe2000001003e */
[C---:B------:R-:W-:Y:S01]  /*4b00*/  FMUL.FTZ R63, R60.reuse, R63 ;  /* 0x0000003f3c3f7220 */ /* 0x040fe20000410000 */
[----:B------:R-:W-:Y:S01]  /*4b10*/  F2FP.F16.F32.PACK_AB R45, R71, R72 ;  /* 0x00000048472d723e */ /* 0x000fe200000000ff */
[----:B------:R-:W-:-:S02]  /*4b20*/  FFMA.FTZ R61, R60, R47, -R61 ;  /* 0x0000002f3c3d7223 */ /* 0x000fc4000001083d */
[----:B------:R-:W-:Y:S01]  /*4b30*/  FFMA.FTZ R46, R46, R47, R63 ;  /* 0x0000002f2e2e7223 */ /* 0x000fe2000001003f */
[----:B------:R-:W-:Y:S02]  /*4b40*/  F2FP.F16.F32.PACK_AB R47, R73, R74 ;  /* 0x0000004a492f723e */ /* 0x000fe400000000ff */
[----:B------:R-:W-:Y:S02]  /*4b50*/  F2FP.F16.F32.PACK_AB R44, R62, R69 ;  /* 0x000000453e2c723e */ /* 0x000fe400000000ff */
[----:B------:R-:W-:-:S07]  /*4b60*/  F2FP.F16.F32.PACK_AB R46, R46, R61 ;  /* 0x0000003d2e2e723e */ /* 0x000fce00000000ff */
.L_x_7790:
[----:B------:R-:W-:Y:S05]  /*4b70*/  BSYNC B3 ;  /* 0x0000000000037941 */ /* 0x000fea0003800000 */
.L_x_7789:
[----:B------:R-:W-:Y:S02]  /*4b80*/  ULDC.64 UR4, c[0x0][0x2e8] ;  /* 0x0000ba0000047ab9 */ /* 0x000fe40000000a00 */
[----:B------:R-:W-:-:S04]  /*4b90*/  LEA R60, P3, R66, UR4, 0x1 ;  /* 0x00000004423c7c11 */ /* 0x000fc8000f8608ff */
[----:B------:R-:W-:-:S05]  /*4ba0*/  LEA.HI.X R61, R66, UR5, R67, 0x1, P3 ;  /* 0x00000005423d7c11 */ /* 0x000fca00098f0c43 */
[----:B--2---:R3:W-:Y:S04]  /*4bb0*/  STG.E.128 desc[UR42][R60.64], R44 ;  /* 0x0000002c3c007986 */ /* 0x0047e8000c101d2a */
.L_x_7788:
[----:B------:R-:W-:Y:S05]  /*4bc0*/  BSYNC B2 ;  /* 0x0000000000027941 */ /* 0x000fea0003800000 */
.L_x_7787:
        /* <DEDUP_REMOVED lines=48> */
.L_x_7792:
[----:B------:R-:W-:Y:S05]  /*4ed0*/  BSYNC B2 ;  /* 0x0000000000027941 */ /* 0x000fea0003800000 */
.L_x_7791:
[----:B------:R-:W-:Y:S02]  /*4ee0*/  ULDC.64 UR4, c[0x0][0x2e8] ;  /* 0x0000ba0000047ab9 */ /* 0x000fe40000000a00 */
[----:B------:R-:W-:-:S04]  /*4ef0*/  LEA R56, P3, R64, UR4, 0x1 ;  /* 0x0000000440387c11 */ /* 0x000fc8000f8608ff */
[----:B------:R-:W-:-:S05]  /*4f00*/  LEA.HI.X R57, R64, UR5, R65, 0x1, P3 ;  /* 0x0000000540397c11 */ /* 0x000fca00098f0c41 */
[----:B--2---:R4:W-:Y:S04]  /*4f10*/  STG.E.128 desc[UR42][R56.64], R44 ;  /* 0x0000002c38007986 */ /* 0x0049e8000c101d2a */
.L_x_7786:
[----:B------:R-:W-:Y:S05]  /*4f20*/  BSYNC B1 ;  /* 0x0000000000017941 */ /* 0x000fea0003800000 */
.L_x_7785:
[----:B------:R-:W-:Y:S05]  /*4f30*/  @P5 BRA `(.L_x_7793) ;  /* 0x0000003400d85947 */ /* 0x000fea0003800000 */
[----:B------:R-:W-:Y:S01]  /*4f40*/  IADD3 R118, P3, P4, R30, R118, R16 ;  /* 0x000000761e767210 */ /* 0x000fe20007c7e010 */
[----:B------:R-:W-:Y:S03]  /*4f50*/  BSSY B1, `(.L_x_7794) ;  /* 0x0000037000017945 */ /* 0x000fe60003800000 */
[----:B----4-:R-:W-:Y:S01]  /*4f60*/  IADD3.X R57, R32, R120, R17, P3, P4 ;  /* 0x0000007820397210 */ /* 0x010fe20001fe8411 */
[----:B------:R-:W-:Y:S08]  /*4f70*/  @P2 BRA `(.L_x_7795) ;  /* 0x0000000000d02947 */ /* 0x000ff00003800000 */
[----:B-123--:R1:W2:Y:S01]  /*4f80*/  LDS.128 R44, [R111+0x1b400] ;  /* 0x01b400006f2c7984 */ /* 0x00e2a20000000c00 */
[----:B------:R-:W-:Y:S01]  /*4f90*/  ISETP.GE.AND P4, PT, R18, R121, PT ;  /* 0x000000791200720c */ /* 0x000fe20003f86270 */
[----:B------:R-:W-:Y:S01]  /*4fa0*/  BSSY B2, `(.L_x_7796) ;  /* 0x000002c000027945 */ /* 0x000fe20003800000 */
[----:B------:R-:W-:-:S11]  /*4fb0*/  IADD3 R64, P3, R118, R96, RZ ;  /* 0x0000006076407210 */ /* 0x000fd60007f7e0ff */
        /* <DEDUP_REMOVED lines=42> */
.L_x_7797:
[----:B------:R-:W-:Y:S05]  /*5260*/  BSYNC B2 ;  /* 0x0000000000027941 */ /* 0x000fea0003800000 */
.L_x_7796:
[----:B------:R-:W-:Y:S01]  /*5270*/  ULDC.64 UR4, c[0x0][0x2e8] ;  /* 0x0000ba0000047ab9 */ /* 0x000fe20000000a00 */
[----:B------:R-:W-:Y:S01]  /*5280*/  IMAD.X R53, R57, 0x1, R36, P3 ;  /* 0x0000000139357824 */ /* 0x000fe200018e0624 */
[----:B------:R-:W-:-:S04]  /*5290*/  LEA R52, P3, R64, UR4, 0x1 ;  /* 0x0000000440347c11 */ /* 0x000fc8000f8608ff */
[----:B------:R-:W-:-:S05]  /*52a0*/  LEA.HI.X R53, R64, UR5, R53, 0x1, P3 ;  /* 0x0000000540357c11 */ /* 0x000fca00098f0c35 */
[----:B--2---:R4:W-:Y:S04]  /*52b0*/  STG.E.128 desc[UR42][R52.64], R44 ;  /* 0x0000002c34007986 */ /* 0x0049e8000c101d2a */
.L_x_7795:
[----:B------:R-:W-:Y:S05]  /*52c0*/  BSYNC B1 ;  /* 0x0000000000017941 */ /* 0x000fea0003800000 */
.L_x_7794:
[----:B------:R-:W-:Y:S05]  /*52d0*/  @P1 BRA `(.L_x_7793) ;  /* 0x0000003000f01947 */ /* 0x000fea0003800000 */
[----:B-1234-:R1:W2:Y:S01]  /*52e0*/  LDS.128 R44, [R111+0x1f400] ;  /* 0x01f400006f2c7984 */ /* 0x01e2a20000000c00 */
        /* <DEDUP_REMOVED lines=26> */
[--C-:B------:R-:W-:Y:S02]  /*5490*/  HADD2.F32 R49, -RZ, R78.reuse.H1_H1 ;  /* 0x3000004eff317230 */ /* 0x100fe40000004100 */
[----:B------:R-:W-:Y:S01]  /*54a0*/  FFMA.FTZ R58, R47, R52, -R58 ;  /* 0x000000342f3a7223 */ /* 0x000fe2000001083a */
[----:B------:R-:W-:Y:S02]  /*54b0*/  HADD2.F32 R51, -RZ, R78.H0_H0 ;  /* 0x2000004eff337230 */ /* 0x000fe40000004100 */
[--C-:B------:R-:W-:Y:S02]  /*54c0*/  HADD2.F32 R46, -RZ, R48.reuse.H1_H1 ;  /* 0x30000030ff2e7230 */ /* 0x100fe40000004100 */
[----:B------:R-:W-:Y:S01]  /*54d0*/  FMUL.FTZ R53, R45, R49 ;  /* 0x000000312d357220 */ /* 0x000fe20000410000 */
[----:B------:R-:W-:-:S02]  /*54e0*/  HADD2.F32 R48, -RZ, R48.H0_H0 ;  /* 0x20000030ff307230 */ /* 0x000fc40000004100 */
[----:B------:R-:W-:Y:S01]  /*54f0*/  FMUL.FTZ R50, R44, R49 ;  /* 0x000000312c327220 */ /* 0x000fe20000410000 */
        /* <DEDUP_REMOVED lines=12> */
.L_x_7799:
[----:B------:R-:W-:Y:S05]  /*55c0*/  BSYNC B1 ;  /* 0x0000000000017941 */ /* 0x000fea0003800000 */
.L_x_7798:
[----:B------:R-:W-:Y:S01]  /*55d0*/  ULDC.64 UR4, c[0x0][0x2e8] ;  /* 0x0000ba0000047ab9 */ /* 0x000fe20000000a00 */
[----:B------:R-:W-:Y:S01]  /*55e0*/  IMAD.X R57, R57, 0x1, R104, P3 ;  /* 0x0000000139397824 */ /* 0x000fe200018e0668 */
[----:B------:R-:W-:-:S04]  /*55f0*/  LEA R48, P3, R60, UR4, 0x1 ;  /* 0x000000043c307c11 */ /* 0x000fc8000f8608ff */
[----:B------:R-:W-:-:S05]  /*5600*/  LEA.HI.X R49, R60, UR5, R57, 0x1, P3 ;  /* 0x000000053c317c11 */ /* 0x000fca00098f0c39 */
[----:B--2---:R1:W-:Y:S01]  /*5610*/  STG.E.128 desc[UR42][R48.64], R44 ;  /* 0x0000002c30007986 */ /* 0x0043e2000c101d2a */
[----:B------:R-:W-:Y:S05]  /*5620*/  BRA `(.L_x_7793) ;  /* 0x00000030001c7947 */ /* 0x000fea0003800000 */
.L_x_7757:
[----:B------:R-:W-:Y:S02]  /*5630*/  ISETP.GE.AND P3, PT, R212, R113, PT ;  /* 0x00000071d400720c */ /* 0x000fe40003f66270 */
[----:B------:R-:W-:Y:S02]  /*5640*/  CS2R R50, SRZ ;  /* 0x0000000000327805 */ /* 0x000fe4000001ff00 */
[----:B------:R-:W-:-:S13]  /*5650*/  ISETP.GE.OR P3, PT, R16, R121, P3 ;  /* 0x000000791000720c */ /* 0x000fda0001f66670 */
[----:B------:R-:W-:Y:S01]  /*5660*/  @!P3 IADD3 R46, P0, P4, R90, R78, R13 ;  /* 0x0000004e5a2eb210 */ /* 0x000fe20007c1e00d */
[----:B------:R-:W0:Y:S03]  /*5670*/  @!P3 LDC.64 R60, c[0x0][0x3e8] ;  /* 0x0000fa00ff3cbb82 */ /* 0x000e260000000a00 */
[----:B------:R-:W-:Y:S02]  /*5680*/  @!P3 IADD3.X R47, R34, R117, R20, P0, P4 ;  /* 0x00000075222fb210 */ /* 0x000fe400007e8414 */
[----:B------:R-:W-:-:S03]  /*5690*/  @!P3 IADD3 R44, P0, P4, R84, R76, R7 ;  /* 0x0000004c542cb210 */ /* 0x000fc60007c1e007 */
[----:B------:R-:W1:Y:S01]  /*56a0*/  @!P3 LDC.64 R62, c[0x0][0x400] ;  /* 0x00010000ff3ebb82 */ /* 0x000e620000000a00 */
[----:B------:R-:W-:Y:S02]  /*56b0*/  @!P3 IADD3.X R45, R101, R107, R10, P0, P4 ;  /* 0x0000006b652db210 */ /* 0x000fe400007e840a */
[----:B------:R-:W-:-:S04]  /*56c0*/  ISETP.GE.AND P0, PT, R211, R113, PT ;  /* 0x00000071d300720c */ /* 0x000fc80003f06270 */
[----:B------:R-:W-:-:S13]  /*56d0*/  ISETP.GE.OR P0, PT, R16, R121, P0 ;  /* 0x000000791000720c */ /* 0x000fda0000706670 */
[----:B------:R-:W-:Y:S01]  /*56e0*/  @!P0 IADD3 R66, P4, P5, R90, R12, R78 ;  /* 0x0000000c5a428210 */ /* 0x000fe20007d9e04e */
[----:B------:R-:W2:Y:S03]  /*56f0*/  @!P0 LDC.64 R68, c[0x0][0x3e8] ;  /* 0x0000fa00ff448b82 */ /* 0x000ea60000000a00 */
[----:B------:R-:W-:Y:S02]  /*5700*/  @!P0 IADD3.X R67, R34, R15, R117, P4, P5 ;  /* 0x0000000f22438210 */ /* 0x000fe400027ea475 */
[----:B------:R-:W-:-:S03]  /*5710*/  @!P0 IADD3 R64, P4, P5, R84, R6, R76 ;  /* 0x0000000654408210 */ /* 0x000fc60007d9e04c */
[----:B------:R-:W3:Y:S01]  /*5720*/  @!P0 LDC.64 R70, c[0x0][0x400] ;  /* 0x00010000ff468b82 */ /* 0x000ee20000000a00 */
[----:B------:R-:W-:Y:S02]  /*5730*/  @!P0 IADD3.X R65, R101, R9, R107, P4, P5 ;  /* 0x0000000965418210 */ /* 0x000fe400027ea46b */
[----:B------:R-:W-:-:S04]  /*5740*/  ISETP.GE.AND P4, PT, R23, R113, PT ;  /* 0x000000711700720c */ /* 0x000fc80003f86270 */
[----:B------:R-:W-:-:S13]  /*5750*/  ISETP.GE.OR P4, PT, R16, R121, P4 ;  /* 0x000000791000720c */ /* 0x000fda0002786670 */
[----:B------:R-:W4:Y:S01]  /*5760*/  @!P4 LDC.64 R52, c[0x0][0x3e8] ;  /* 0x0000fa00ff34cb82 */ /* 0x000f220000000a00 */
[----:B------:R-:W-:-:S05]  /*5770*/  @!P4 IADD3 R48, P5, R90, R78, RZ ;  /* 0x0000004e5a30c210 */ /* 0x000fca0007fbe0ff */
[----:B------:R-:W-:Y:S02]  /*5780*/  @!P4 IMAD.X R49, R117, 0x1, R34, P5 ;  /* 0x000000017531c824 */ /* 0x000fe400028e0622 */
[----:B------:R-:W0:Y:S01]  /*5790*/  @!P4 LDC.64 R54, c[0x0][0x400] ;  /* 0x00010000ff36cb82 */ /* 0x000e220000000a00 */
[----:B----4-:R-:W-:-:S04]  /*57a0*/  @!P4 LEA R52, P5, R48, R52, 0x1 ;  /* 0x000000343034c211 */ /* 0x010fc800078a08ff */
[----:B------:R-:W-:Y:S02]  /*57b0*/  @!P4 LEA.HI.X R53, R48, R53, R49, 0x1, P5 ;  /* 0x000000353035c211 */ /* 0x000fe400028f0c31 */
[----:B------:R-:W-:-:S05]  /*57c0*/  @!P4 IADD3 R48, P5, R84, R76, RZ ;  /* 0x0000004c5430c210 */ /* 0x000fca0007fbe0ff */
[----:B------:R-:W-:Y:S01]  /*57d0*/  @!P4 IMAD.X R49, R107, 0x1, R101, P5 ;  /* 0x000000016b31c824 */ /* 0x000fe200028e0665 */
[----:B0-----:R-:W-:-:S04]  /*57e0*/  @!P4 LEA R54, P5, R48, R54, 0x1 ;  /* 0x000000363036c211 */ /* 0x001fc800078a08ff */
[----:B------:R-:W-:Y:S02]  /*57f0*/  @!P4 LEA.HI.X R55, R48, R55, R49, 0x1, P5 ;  /* 0x000000373037c211 */ /* 0x000fe400028f0c31 */
[----:B------:R-:W-:Y:S02]  /*5800*/  CS2R R48, SRZ ;  /* 0x0000000000307805 */ /* 0x000fe4000001ff00 */
[----:B------:R-:W-:-:S04]  /*5810*/  @!P3 LEA R60, P5, R46, R60, 0x1 ;  /* 0x0000003c2e3cb211 */ /* 0x000fc800078a08ff */
[----:B------:R-:W-:Y:S02]  /*5820*/  @!P3 LEA.HI.X R61, R46, R61, R47, 0x1, P5 ;  /* 0x0000003d2e3db211 */ /* 0x000fe400028f0c2f */
[----:B------:R-:W-:Y:S02]  /*5830*/  CS2R R46, SRZ ;  /* 0x00000000002e7805 */ /* 0x000fe4000001ff00 */
[C---:B-1----:R-:W-:Y:S01]  /*5840*/  @!P3 LEA R62, P5, R44.reuse, R62, 0x1 ;  /* 0x0000003e2c3eb211 */ /* 0x042fe200078a08ff */
[----:B------:R0:W5:Y:S03]  /*5850*/  @!P4 LDG.E.128 R48, desc[UR42][R54.64] ;  /* 0x0000002a3630c981 */ /* 0x000166000c1e1d00 */
[----:B------:R-:W-:Y:S02]  /*5860*/  @!P3 LEA.HI.X R63, R44, R63, R45, 0x1, P5 ;  /* 0x0000003f2c3fb211 */ /* 0x000fe400028f0c2d */
[----:B------:R-:W-:-:S02]  /*5870*/  CS2R R44, SRZ ;  /* 0x00000000002c7805 */ /* 0x000fc4000001ff00 */
[----:B------:R-:W-:Y:S02]  /*5880*/  CS2R R58, SRZ ;  /* 0x00000000003a7805 */ /* 0x000fe4000001ff00 */
[----:B------:R-:W-:Y:S02]  /*5890*/  CS2R R56, SRZ ;  /* 0x0000000000387805 */ /* 0x000fe4000001ff00 */
[----:B------:R1:W5:Y:S01]  /*58a0*/  @!P4 LDG.E.128 R44, desc[UR42][R52.64] ;  /* 0x0000002a342cc981 */ /* 0x000362000c1e1d00 */
[----:B0-----:R-:W-:-:S03]  /*58b0*/  CS2R R54, SRZ ;  /* 0x0000000000367805 */ /* 0x001fc6000001ff00 */
[----:B------:R0:W5:Y:S01]  /*58c0*/  @!P3 LDG.E.128 R56, desc[UR42][R62.64] ;  /* 0x0000002a3e38b981 */ /* 0x000162000c1e1d00 */
[----:B-1----:R-:W-:-:S06]  /*58d0*/  CS2R R52, SRZ ;  /* 0x0000000000347805 */ /* 0x002fcc000001ff00 */
[----:B------:R1:W5:Y:S01]  /*58e0*/  @!P3 LDG.E.128 R52, desc[UR42][R60.64] ;  /* 0x0000002a3c34b981 */ /* 0x000362000c1e1d00 */
[----:B--2---:R-:W-:-:S04]  /*58f0*/  @!P0 LEA R68, P3, R66, R68, 0x1 ;  /* 0x0000004442448211 */ /* 0x004fc800078608ff */
[----:B------:R-:W-:Y:S02]  /*5900*/  @!P0 LEA.HI.X R69, R66, R69, R67, 0x1, P3 ;  /* 0x0000004542458211 */ /* 0x000fe400018f0c43 */
[C---:B---3--:R-:W-:Y:S02]  /*5910*/  @!P0 LEA R70, P3, R64.reuse, R70, 0x1 ;  /* 0x0000004640468211 */ /* 0x048fe400078608ff */
[----:B0-----:R-:W-:Y:S02]  /*5920*/  CS2R R62, SRZ ;  /* 0x00000000003e7805 */ /* 0x001fe4000001ff00 */
[----:B------:R-:W-:Y:S02]  /*5930*/  CS2R R66, SRZ ;  /* 0x0000000000427805 */ /* 0x000fe4000001ff00 */
[----:B-1----:R-:W-:Y:S02]  /*5940*/  CS2R R60, SRZ ;  /* 0x00000000003c7805 */ /* 0x002fe4000001ff00 */
[----:B------:R-:W-:-:S02]  /*5950*/  @!P0 LEA.HI.X R71, R64, R71, R65, 0x1, P3 ;  /* 0x0000004740478211 */ /* 0x000fc400018f0c41 */
[----:B------:R-:W-:Y:S02]  /*5960*/  CS2R R64, SRZ ;  /* 0x0000000000407805 */ /* 0x000fe4000001ff00 */
[----:B------:R0:W5:Y:S04]  /*5970*/  @!P0 LDG.E.128 R60, desc[UR42][R68.64] ;  /* 0x0000002a443c8981 */ /* 0x000168000c1e1d00 */
[----:B------:R1:W5:Y:S01]  /*5980*/  @!P0 LDG.E.128 R64, desc[UR42][R70.64] ;  /* 0x0000002a46408981 */ /* 0x000362000c1e1d00 */
[----:B------:R-:W-:-:S04]  /*5990*/  ISETP.GE.AND P0, PT, R210, R113, PT ;  /* 0x00000071d200720c */ /* 0x000fc80003f06270 */
[CC--:B------:R-:W-:Y:S01]  /*59a0*/  ISETP.GE.OR P0, PT, R16.reuse, R121.reuse, P0 ;  /* 0x000000791000720c */ /* 0x0c0fe20000706670 */
[----:B------:R-:W-:Y:S01]  /*59b0*/  BSSY B1, `(.L_x_7800) ;  /* 0x000001c000017945 */ /* 0x000fe20003800000 */
[----:B------:R-:W-:Y:S02]  /*59c0*/  ISETP.GE.AND P3, PT, R16, R121, PT ;  /* 0x000000791000720c */ /* 0x000fe40003f66270 */
[----:B0-----:R-:W-:Y:S02]  /*59d0*/  CS2R R68, SRZ ;  /* 0x0000000000447805 */ /* 0x001fe4000001ff00 */
[----:B------:R-:W-:Y:S02]  /*59e0*/  CS2R R74, SRZ ;  /* 0x00000000004a7805 */ /* 0x000fe4000001ff00 */
[----:B-1----:R-:W-:Y:S02]  /*59f0*/  CS2R R70, SRZ ;  /* 0x0000000000467805 */ /* 0x002fe4000001ff00 */
[----:B------:R-:W-:-:S03]  /*5a00*/  CS2R R72, SRZ ;  /* 0x0000000000487805 */ /* 0x000fc6000001ff00 */
[----:B------:R-:W-:Y:S05]  /*5a10*/  @P0 BRA `(.L_x_7801) ;  /* 0x0000000000540947 */ /* 0x000fea0003800000 */
[----:B------:R-:W0:Y:S01]  /*5a20*/  LDC.64 R68, c[0x0][0x3f8] ;  /* 0x0000fe00ff447b82 */ /* 0x000e220000000a00 */
[----:B------:R-:W-:Y:S01]  /*5a30*/  IMAD.MOV.U32 R72, RZ, RZ, R78 ;  /* 0x000000ffff487224 */ /* 0x000fe200078e004e */
[----:B------:R-:W-:Y:S01]  /*5a40*/  ULDC.64 UR4, c[0x0][0x3e8] ;  /* 0x0000fa0000047ab9 */ /* 0x000fe20000000a00 */
[----:B------:R-:W-:Y:S01]  /*5a50*/  IMAD.MOV.U32 R73, RZ, RZ, R117 ;  /* 0x000000ffff497224 */ /* 0x000fe200078e0075 */
[----:B------:R-:W-:Y:S01]  /*5a60*/  ULDC.64 UR6, c[0x0][0x400] ;  /* 0x0001000000067ab9 */ /* 0x000fe20000000a00 */
[----:B------:R-:W-:-:S03]  /*5a70*/  IMAD.MOV.U32 R77, RZ, RZ, R107 ;  /* 0x000000ffff4d7224 */ /* 0x000fc600078e006b */
[----:B------:R-:W1:Y:S01]  /*5a80*/  LDC.64 R70, c[0x0][0x408] ;  /* 0x00010200ff467b82 */ /* 0x000e620000000a00 */
[----:B0-----:R-:W-:-:S04]  /*5a90*/  IMAD.WIDE.U32 R72, R68, 0x60, R72 ;  /* 0x0000006044487825 */ /* 0x001fc800078e0048 */
[----:B------:R-:W-:Y:S01]  /*5aa0*/  IMAD R75, R69, 0x60, RZ ;  /* 0x00000060454b7824 */ /* 0x000fe200078e02ff */
[----:B------:R-:W-:Y:S01]  /*5ab0*/  IADD3 R69, P0, R90, R72, RZ ;  /* 0x000000485a457210 */ /* 0x000fe20007f1e0ff */
[----:B-1----:R-:W-:-:S03]  /*5ac0*/  IMAD.WIDE.U32 R76, R70, 0x60, R76 ;  /* 0x00000060464c7825 */ /* 0x002fc600078e004c */
[----:B------:R-:W-:Y:S01]  /*5ad0*/  IADD3.X R72, R34, R73, R75, P0, !PT ;  /* 0x0000004922487210 */ /* 0x000fe200007fe44b */
[----:B------:R-:W-:Y:S01]  /*5ae0*/  IMAD R71, R71, 0x60, RZ ;  /* 0x0000006047477824 */ /* 0x000fe200078e02ff */
[----:B------:R-:W-:-:S04]  /*5af0*/  IADD3 R70, P0, R84, R76, RZ ;  /* 0x0000004c54467210 */ /* 0x000fc80007f1e0ff */
[----:B------:R-:W-:Y:S02]  /*5b00*/  IADD3.X R77, R101, R77, R71, P0, !PT ;  /* 0x0000004d654d7210 */ /* 0x000fe400007fe447 */
[----:B------:R-:W-:-:S04]  /*5b10*/  LEA R68, P0, R69, UR4, 0x1 ;  /* 0x0000000445447c11 */ /* 0x000fc8000f8008ff */
[----:B------:R-:W-:Y:S02]  /*5b20*/  LEA.HI.X R69, R69, UR5, R72, 0x1, P0 ;  /* 0x0000000545457c11 */ /* 0x000fe400080f0c48 */
[----:B------:R-:W-:-:S04]  /*5b30*/  LEA R72, P0, R70, UR6, 0x1 ;  /* 0x0000000646487c11 */ /* 0x000fc8000f8008ff */
[----:B------:R-:W-:Y:S02]  /*5b40*/  LEA.HI.X R73, R70, UR7, R77, 0x1, P0 ;  /* 0x0000000746497c11 */ /* 0x000fe400080f0c4d */
[----:B------:R-:W5:Y:S04]  /*5b50*/  LDG.E.128 R68, desc[UR42][R68.64] ;  /* 0x0000002a44447981 */ /* 0x000f68000c1e1d00 */
[----:B------:R-:W5:Y:S03]  /*5b60*/  LDG.E.128 R72, desc[UR42][R72.64] ;  /* 0x0000002a48487981 */ /* 0x000f66000c1e1d00 */
.L_x_7801:
[----:B------:R-:W-:Y:S05]  /*5b70*/  BSYNC B1 ;  /* 0x0000000000017941 */ /* 0x000fea0003800000 */
.L_x_7800:
[----:B-----5:R-:W-:Y:S01]  /*5b80*/  IMAD.MOV.U32 R76, RZ, RZ, R70 ;  /* 0x000000ffff4c7224 */ /* 0x020fe200078e0046 */
[----:B------:R-:W-:Y:S01]  /*5b90*/  UISETP.NE.AND UP0, UPT, UR45, 0x3, UPT ;  /* 0x000000032d00788c */ /* 0x000fe2000bf05270 */
[----:B------:R-:W-:Y:S02]  /*5ba0*/  IMAD.MOV.U32 R77, RZ, RZ, R71 ;  /* 0x000000ffff4d7224 */ /* 0x000fe400078e0047 */
        /* <DEDUP_REMOVED lines=57> */
.L_x_7802:
[----:B------:R-:W-:Y:S01]  /*5f40*/  IMAD R107, R184, 0x8, R2 ;  /* 0x00000008b86b7824 */ /* 0x000fe200078e0202 */
[----:B------:R-:W-:Y:S01]  /*5f50*/  SHF.L.U32 R117, R191, 0x1f, RZ ;  /* 0x0000001fbf757819 */ /* 0x000fe200000006ff */
[----:B------:R-:W0:Y:S01]  /*5f60*/  LDC R128, c[0x0][0x2f4] ;  /* 0x0000bd00ff807b82 */ /* 0x000e220000000800 */
[----:B------:R-:W-:Y:S01]  /*5f70*/  IMAD.MOV.U32 R119, RZ, RZ, R120 ;  /* 0x000000ffff777224 */ /* 0x000fe200078e0078 */
[----:B------:R-:W-:Y:S01]  /*5f80*/  BSSY B1, `(.L_x_7803) ;  /* 0x0000005000017945 */ /* 0x000fe20003800000 */
[----:B------:R-:W1:Y:S05]  /*5f90*/  SYNCS.PHASECHK.TRANS64.TRYWAIT P4, [R107+URZ+0x28890], R117 ;  /* 0x028890756b0075a7 */ /* 0x000e6a000808017f */
[----:B------:R-:W2:Y:S01]  /*5fa0*/  LDC.64 R120, c[0x0][0x300] ;  /* 0x0000c000ff787b82 */ /* 0x000ea20000000a00 */
[----:B0-----:R-:W-:Y:S01]  /*5fb0*/  IMAD.IADD R129, R128, 0x1, -R110 ;  /* 0x0000000180817824 */ /* 0x001fe200078e0a6e */
[----:B-1----:R-:W-:Y:S06]  /*5fc0*/  @!P4 BRA `(.L_x_7804) ;  /* 0x0000020800f0c947 */ /* 0x002fec0003800000 */
.L_x_8192:
[----:B------:R-:W-:Y:S05]  /*5fd0*/  BSYNC B1 ;  /* 0x0000000000017941 */ /* 0x000fea0003800000 */
.L_x_7803:
[----:B------:R-:W-:Y:S01]  /*5fe0*/  ISETP.GE.OR P4, PT, R23, R113, P2 ;  /* 0x000000711700720c */ /* 0x000fe20001786670 */
[----:B------:R-:W-:-:S12]  /*5ff0*/  BSSY B1, `(.L_x_7805) ;  /* 0x0000082000017945 */ /* 0x000fd80003800000 */
[----:B------:R-:W-:Y:S05]  /*6000*/  @P4 BRA `(.L_x_7806) ;  /* 0x0000000800004947 */ /* 0x000fea0003800000 */
[----:B------:R-:W3:Y:S01]  /*6010*/  LDL R76, [R1+0x10] ;  /* 0x00001000014c7983 */ /* 0x000ee20000100800 */
[----:B------:R-:W-:Y:S01]  /*6020*/  IMAD.SHL.U32 R79, R23, 0x40, RZ ;  /* 0x00000040174f7824 */ /* 0x000fe200078e00ff */
[----:B------:R-:W-:Y:S01]  /*6030*/  BSSY B2, `(.L_x_7807) ;  /* 0x000006c000027945 */ /* 0x000fe20003800000 */
        /* <DEDUP_REMOVED lines=13> */
[----:B------:R-:W-:Y:S01]  /*6110*/  IADD3 R79, R77, R78, R203 ;  /* 0x0000004e4d4f7210 */ /* 0x000fe20007ffe0cb */
[----:B------:R-:W-:-:S04]  /*6120*/  IMAD R77, R184, 0x4000, R109 ;  /* 0x00004000b84d7824 */ /* 0x000fc800078e026d */
[----:B------:R-:W-:Y:S02]  /*6130*/  IMAD R79, R184, 0x4000, R79 ;  /* 0x00004000b84f7824 */ /* 0x000fe400078e024f */
[--C-:B------:R-:W-:Y:S02]  /*6140*/  IMAD R77, R77, 0x2, R2.reuse ;  /* 0x000000024d4d7824 */ /* 0x100fe400078e0202 */
[----:B------:R-:W-:-:S04]  /*6150*/  IMAD R80, R79, 0x2, R2 ;  /* 0x000000024f507824 */ /* 0x000fc800078e0202 */
[----:B------:R-:W1:Y:S04]  /*6160*/  LDS.128 R76, [R77+0x18400] ;  /* 0x018400004d4c7984 */ /* 0x000e680000000c00 */
[----:B------:R-:W3:Y:S01]  /*6170*/  LDS.128 R80, [R80+0x18400] ;  /* 0x0184000050507984 */ /* 0x000ee20000000c00 */
[----:B------:R-:W-:Y:S05]  /*6180*/  @P3 BRA `(.L_x_7808) ;  /* 0x0000000400583947 */ /* 0x000fea0003800000 */
[----:B---3--:R-:W-:Y:S01]  /*6190*/  IMAD.MOV.U32 R141, RZ, RZ, R81 ;  /* 0x000000ffff8d7224 */ /* 0x008fe200078e0051 */
[----:B------:R-:W-:Y:S01]  /*61a0*/  SHF.R.U32.HI R144, RZ, 0x10, R49 ;  /* 0x00000010ff907819 */ /* 0x000fe20000011631 */
[----:B-1----:R-:W-:Y:S01]  /*61b0*/  IMAD.MOV.U32 R81, RZ, RZ, R77 ;  /* 0x000000ffff517224 */ /* 0x002fe200078e004d */
[----:B------:R-:W-:Y:S01]  /*61c0*/  SHF.R.U64 R48, R48, 0x10, R49 ;  /* 0x0000001030307819 */ /* 0x000fe20000001231 */
[----:B------:R-:W-:Y:S01]  /*61d0*/  HADD2.F32 R143, -RZ, R143.H0_H0 ;  /* 0x2000008fff8f7230 */ /* 0x000fe20000004100 */
[----:B------:R-:W-:Y:S01]  /*61e0*/  SHF.R.U64 R44, R44, 0x10, R45 ;  /* 0x000000102c2c7819 */ /* 0x000fe2000000122d */
[----:B------:R-:W-:Y:S01]  /*61f0*/  HADD2.F32 R138, -RZ, R141.H0_H0 ;  /* 0x2000008dff8a7230 */ /* 0x000fe20000004100 */
[----:B------:R-:W-:Y:S01]  /*6200*/  SHF.R.U64 R50, R50, 0x10, R51 ;  /* 0x0000001032327819 */ /* 0x000fe20000001233 */
[----:B------:R-:W-:Y:S02]  /*6210*/  HADD2.F32 R140, -RZ, R81.H0_H0 ;  /* 0x20000051ff8c7230 */ /* 0x000fe40000004100 */
[----:B------:R-:W-:-:S02]  /*6220*/  HADD2.F32 R77, -RZ, R142.H0_H0 ;  /* 0x2000008eff4d7230 */ /* 0x000fc40000004100 */
[-C--:B------:R-:W-:Y:S01]  /*6230*/  FMUL.FTZ R145, R138, R143.reuse ;  /* 0x0000008f8a917220 */ /* 0x080fe20000410000 */
[----:B------:R-:W-:Y:S02]  /*6240*/  HADD2.F32 R144, -RZ, R144.H0_H0 ;  /* 0x20000090ff907230 */ /* 0x000fe40000004100 */
[C---:B------:R-:W-:Y:S01]  /*6250*/  FMUL.FTZ R143, R140.reuse, R143 ;  /* 0x0000008f8c8f7220 */ /* 0x040fe20000410000 */
[----:B------:R-:W-:Y:S01]  /*6260*/  SHF.R.U32.HI R142, RZ, 0x10, R45 ;  /* 0x00000010ff8e7819 */ /* 0x000fe2000001162d */
[-C--:B------:R-:W-:Y:S01]  /*6270*/  FFMA.FTZ R140, R140, R77.reuse, -R145 ;  /* 0x0000004d8c8c7223 */ /* 0x080fe20000010891 */
[----:B------:R-:W-:Y:S02]  /*6280*/  HADD2.F32 R81, -RZ, R81.H1_H1 ;  /* 0x30000051ff517230 */ /* 0x000fe40000004100 */
[----:B------:R-:W-:Y:S01]  /*6290*/  FFMA.FTZ R138, R138, R77, R143 ;  /* 0x0000004d8a8a7223 */ /* 0x000fe2000001008f */
[----:B------:R-:W-:Y:S01]  /*62a0*/  HADD2.F32 R77, -RZ, R141.H1_H1 ;  /* 0x3000008dff4d7230 */ /* 0x000fe20000004100 */
[----:B------:R-:W-:Y:S01]  /*62b0*/  SHF.R.U32.HI R143, RZ, 0x10, R51 ;  /* 0x00000010ff8f7819 */ /* 0x000fe20000011633 */
[----:B------:R-:W-:Y:S01]  /*62c0*/  HADD2.F32 R142, -RZ, R142.H0_H0 ;  /* 0x2000008eff8e7230 */ /* 0x000fe20000004100 */
[----:B------:R-:W-:Y:S01]  /*62d0*/  SHF.R.U32.HI R145, RZ, 0x10, R47 ;  /* 0x00000010ff917819 */ /* 0x000fe2000001162f */
[----:B------:R-:W-:-:S02]  /*62e0*/  IMAD.MOV.U32 R141, RZ, RZ, R79 ;  /* 0x000000ffff8d7224 */ /* 0x000fc400078e004f */
[-C--:B------:R-:W-:Y:S01]  /*62f0*/  FMUL.FTZ R146, R77, R144.reuse ;  /* 0x000000904d927220 */ /* 0x080fe20000410000 */
[C---:B------:R-:W-:Y:S01]  /*6300*/  FMUL.FTZ R144, R81.reuse, R144 ;  /* 0x0000009051907220 */ /* 0x040fe20000410000 */
[----:B------:R-:W-:Y:S02]  /*6310*/  HADD2.F32 R143, -RZ, R143.H0_H0 ;  /* 0x2000008fff8f7230 */ /* 0x000fe40000004100 */
[-C--:B------:R-:W-:Y:S01]  /*6320*/  FFMA.FTZ R81, R81, R142.reuse, -R146 ;  /* 0x0000008e51517223 */ /* 0x080fe20000010892 */
[----:B------:R-:W-:Y:S01]  /*6330*/  FFMA.FTZ R77, R77, R142, R144 ;  /* 0x0000008e4d4d7223 */ /* 0x000fe20000010090 */
[----:B------:R-:W-:Y:S02]  /*6340*/  IMAD.MOV.U32 R142, RZ, RZ, R83 ;  /* 0x000000ffff8e7224 */ /* 0x000fe400078e0053 */
[----:B------:R-:W-:Y:S01]  /*6350*/  HADD2.F32 R146, -RZ, R148.H1_H1 ;  /* 0x30000094ff927230 */ /* 0x000fe20000004100 */
[----:B------:R-:W-:Y:S01]  /*6360*/  F2FP.F16.F32.PACK_AB R81, R81, R140 ;  /* 0x0000008c5151723e */ /* 0x000fe200000000ff */
[----:B------:R-:W-:Y:S01]  /*6370*/  HADD2.F32 R79, -RZ, R141.H0_H0 ;  /* 0x2000008dff4f7230 */ /* 0x000fe20000004100 */
[----:B------:R-:W-:Y:S01]  /*6380*/  F2FP.F16.F32.PACK_AB R138, R77, R138 ;  /* 0x0000008a4d8a723e */ /* 0x000fe200000000ff */
[----:B------:R-:W-:-:S02]  /*6390*/  HADD2.F32 R83, -RZ, R142.H0_H0 ;  /* 0x2000008eff537230 */ /* 0x000fc40000004100 */
[----:B------:R-:W-:Y:S02]  /*63a0*/  HADD2.F32 R144, -RZ, R148.H0_H0 ;  /* 0x20000094ff907230 */ /* 0x000fe40000004100 */
[----:B------:R-:W-:Y:S02]  /*63b0*/  HADD2.F32 R142, -RZ, R142.H1_H1 ;  /* 0x3000008eff8e7230 */ /* 0x000fe40000004100 */
[-C--:B------:R-:W-:Y:S01]  /*63c0*/  FMUL.FTZ R148, R83, R146.reuse ;  /* 0x0000009253947220 */ /* 0x080fe20000410000 */
[C---:B------:R-:W-:Y:S01]  /*63d0*/  FMUL.FTZ R146, R79.reuse, R146 ;  /* 0x000000924f927220 */ /* 0x040fe20000410000 */
[----:B------:R-:W-:Y:S02]  /*63e0*/  HADD2.F32 R150, -RZ, R150.H0_H0 ;  /* 0x20000096ff967230 */ /* 0x000fe40000004100 */
[-C--:B------:R-:W-:Y:S01]  /*63f0*/  FFMA.FTZ R79, R79, R144.reuse, -R148 ;  /* 0x000000904f4f7223 */ /* 0x080fe20000010894 */
[----:B------:R-:W-:Y:S01]  /*6400*/  FFMA.FTZ R83, R83, R144, R146 ;  /* 0x0000009053537223 */ /* 0x000fe20000010092 */
[----:B------:R-:W-:-:S02]  /*6410*/  HADD2.F32 R144, -RZ, R141.H1_H1 ;  /* 0x3000008dff907230 */ /* 0x000fc40000004100 */
[----:B------:R-:W-:Y:S02]  /*6420*/  HADD2.F32 R141, -RZ, R145.H0_H0 ;  /* 0x20000091ff8d7230 */ /* 0x000fe40000004100 */
[-C--:B------:R-:W-:Y:S01]  /*6430*/  FMUL.FTZ R145, R142, R143.reuse ;  /* 0x0000008f8e917220 */ /* 0x080fe20000410000 */
[----:B------:R-:W-:Y:S02]  /*6440*/  HADD2.F32 R49, -RZ, R80.H0_H0 ;  /* 0x20000050ff317230 */ /* 0x000fe40000004100 */
[C---:B------:R-:W-:Y:S01]  /*6450*/  FMUL.FTZ R143, R144.reuse, R143 ;  /* 0x0000008f908f7220 */ /* 0x040fe20000410000 */
[----:B------:R-:W-:Y:S02]  /*6460*/  HADD2.F32 R146, -RZ, R151.H0_H0 ;  /* 0x20000097ff927230 */ /* 0x000fe40000004100 */
[-C--:B------:R-:W-:Y:S01]  /*6470*/  FFMA.FTZ R144, R144, R141.reuse, -R145 ;  /* 0x0000008d90907223 */ /* 0x080fe20000010891 */
[----:B------:R-:W-:Y:S02]  /*6480*/  HADD2.F32 R48, -RZ, R48.H0_H0 ;  /* 0x20000030ff307230 */ /* 0x000fe40000004100 */
[----:B------:R-:W-:Y:S01]  /*6490*/  FFMA.FTZ R142, R142, R141, R143 ;  /* 0x0000008d8e8e7223 */ /* 0x000fe2000001008f */
[----:B------:R-:W-:-:S02]  /*64a0*/  HADD2.F32 R141, -RZ, R76.H0_H0 ;  /* 0x2000004cff8d7230 */ /* 0x000fc40000004100 */
[-C--:B------:R-:W-:Y:S01]  /*64b0*/  FMUL.FTZ R148, R49, R150.reuse ;  /* 0x0000009631947220 */ /* 0x080fe20000410000 */
[----:B------:R-:W-:Y:S01]  /*64c0*/  HADD2.F32 R45, -RZ, R80.H1_H1 ;  /* 0x30000050ff2d7230 */ /* 0x000fe20000004100 */
[----:B------:R-:W-:Y:S01]  /*64d0*/  SHF.R.U64 R143, R46, 0x10, R47 ;  /* 0x000000102e8f7819 */ /* 0x000fe2000000122f */
[----:B------:R-:W-:Y:S02]  /*64e0*/  HADD2.F32 R44, -RZ, R44.H0_H0 ;  /* 0x2000002cff2c7230 */ /* 0x000fe40000004100 */
[C---:B------:R-:W-:Y:S01]  /*64f0*/  FMUL.FTZ R150, R141.reuse, R150 ;  /* 0x000000968d967220 */ /* 0x040fe20000410000 */
[--C-:B------:R-:W-:Y:S02]  /*6500*/  HADD2.F32 R51, -RZ, R149.reuse.H1_H1 ;  /* 0x30000095ff337230 */ /* 0x100fe40000004100 */
[-C--:B------:R-:W-:Y:S01]  /*6510*/  FFMA.FTZ R148, R141, R146.reuse, -R148 ;  /* 0x000000928d947223 */ /* 0x080fe20000010894 */
[----:B------:R-:W-:Y:S02]  /*6520*/  HADD2.F32 R149, -RZ, R149.H0_H0 ;  /* 0x20000095ff957230 */ /* 0x000fe40000004100 */
[----:B------:R-:W-:Y:S01]  /*6530*/  FFMA.FTZ R150, R49, R146, R150 ;  /* 0x0000009231967223 */ /* 0x000fe20000010096 */
[----:B------:R-:W-:-:S02]  /*6540*/  HADD2.F32 R49, -RZ, R76.H1_H1 ;  /* 0x3000004cff317230 */ /* 0x000fc40000004100 */
[-C--:B------:R-:W-:Y:S01]  /*6550*/  FMUL.FTZ R76, R45, R48.reuse ;  /* 0x000000302d4c7220 */ /* 0x080fe20000410000 */
[----:B------:R-:W-:Y:S01]  /*6560*/  HADD2.F32 R47, -RZ, R50.H0_H0 ;  /* 0x20000032ff2f7230 */ /* 0x000fe20000004100 */
[----:B------:R-:W-:Y:S01]  /*6570*/  F2FP.F16.F32.PACK_AB R79, R144, R79 ;  /* 0x0000004f904f723e */ /* 0x000fe200000000ff */
[----:B------:R-:W-:Y:S02]  /*6580*/  HADD2.F32 R143, -RZ, R143.H0_H0 ;  /* 0x2000008fff8f7230 */ /* 0x000fe40000004100 */
[C---:B------:R-:W-:Y:S01]  /*6590*/  FMUL.FTZ R48, R49.reuse, R48 ;  /* 0x0000003031307220 */ /* 0x040fe20000410000 */
[-C--:B------:R-:W-:Y:S01]  /*65a0*/  FFMA.FTZ R49, R49, R44.reuse, -R76 ;  /* 0x0000002c31317223 */ /* 0x080fe2000001084c */
[----:B------:R-:W-:Y:S01]  /*65b0*/  IMAD.MOV.U32 R77, RZ, RZ, R81 ;  /* 0x000000ffff4d7224 */ /* 0x000fe200078e0051 */
[----:B------:R-:W-:Y:S01]  /*65c0*/  F2FP.F16.F32.PACK_AB R83, R142, R83 ;  /* 0x000000538e53723e */ /* 0x000fe200000000ff */
[----:B------:R-:W-:Y:S01]  /*65d0*/  FFMA.FTZ R45, R45, R44, R48 ;  /* 0x0000002c2d2d7223 */ /* 0x000fe20000010030 */
[----:B------:R-:W-:Y:S01]  /*65e0*/  HADD2.F32 R44, -RZ, R82.H0_H0 ;  /* 0x20000052ff2c7230 */ /* 0x000fe20000004100 */
[----:B------:R-:W-:Y:S01]  /*65f0*/  F2FP.F16.F32.PACK_AB R76, R49, R148 ;  /* 0x00000094314c723e */ /* 0x000fe200000000ff */
[----:B------:R-:W-:-:S02]  /*6600*/  HADD2.F32 R48, -RZ, R78.H0_H0 ;  /* 0x2000004eff307230 */ /* 0x000fc40000004100 */
[----:B------:R-:W-:Y:S02]  /*6610*/  HADD2.F32 R82, -RZ, R82.H1_H1 ;  /* 0x30000052ff527230 */ /* 0x000fe40000004100 */
[-C--:B------:R-:W-:Y:S01]  /*6620*/  FMUL.FTZ R141, R44, R51.reuse ;  /* 0x000000332c8d7220 */ /* 0x080fe20000410000 */
[----:B------:R-:W-:Y:S01]  /*6630*/  F2FP.F16.F32.PACK_AB R80, R45, R150 ;  /* 0x000000962d50723e */ /* 0x000fe200000000ff */
[----:B------:R-:W-:Y:S01]  /*6640*/  FMUL.FTZ R51, R48, R51 ;  /* 0x0000003330337220 */ /* 0x000fe20000410000 */
[----:B------:R-:W-:Y:S02]  /*6650*/  IMAD.MOV.U32 R81, RZ, RZ, R138 ;  /* 0x000000ffff517224 */ /* 0x000fe400078e008a */
[----:B------:R-:W-:Y:S01]  /*6660*/  FMUL.FTZ R145, R82, R47 ;  /* 0x0000002f52917220 */ /* 0x000fe20000410000 */
[-C--:B------:R-:W-:Y:S01]  /*6670*/  FFMA.FTZ R141, R48, R149.reuse, -R141 ;  /* 0x00000095308d7223 */ /* 0x080fe2000001088d */
[----:B------:R-:W-:Y:S01]  /*6680*/  FFMA.FTZ R51, R44, R149, R51 ;  /* 0x000000952c337223 */ /* 0x000fe20000010033 */
[----:B------:R-:W-:-:S05]  /*6690*/  HADD2.F32 R44, -RZ, R78.H1_H1 ;  /* 0x3000004eff2c7230 */ /* 0x000fca0000004100 */
[C---:B------:R-:W-:Y:S01]  /*66a0*/  FMUL.FTZ R47, R44.reuse, R47 ;  /* 0x0000002f2c2f7220 */ /* 0x040fe20000410000 */
[----:B------:R-:W-:-:S03]  /*66b0*/  FFMA.FTZ R44, R44, R143, -R145 ;  /* 0x0000008f2c2c7223 */ /* 0x000fc60000010891 */
[----:B------:R-:W-:Y:S02]  /*66c0*/  FFMA.FTZ R82, R82, R143, R47 ;  /* 0x0000008f52527223 */ /* 0x000fe4000001002f */
[----:B------:R-:W-:-:S03]  /*66d0*/  F2FP.F16.F32.PACK_AB R78, R44, R141 ;  /* 0x0000008d2c4e723e */ /* 0x000fc600000000ff */
[----:B------:R-:W-:-:S07]  /*66e0*/  F2FP.F16.F32.PACK_AB R82, R82, R51 ;  /* 0x000000335252723e */ /* 0x000fce00000000ff */
.L_x_7808:
[----:B------:R-:W-:Y:S05]  /*66f0*/  BSYNC B2 ;  /* 0x0000000000027941 */ /* 0x000fea0003800000 */
.L_x_7807:
[-C--:B--2---:R-:W-:Y:S01]  /*6700*/  IMAD R46, R216, R120.reuse, RZ ;  /* 0x00000078d82e7224 */ /* 0x084fe200078e02ff */
[----:B------:R-:W-:Y:S01]  /*6710*/  ULDC.64 UR4, c[0x0][0x2e8] ;  /* 0x0000ba0000047ab9 */ /* 0x000fe20000000a00 */
[----:B------:R-:W-:-:S04]  /*6720*/  IMAD.WIDE.U32 R44, R23, R120, R118 ;  /* 0x00000078172c7225 */ /* 0x000fc800078e0076 */
[----:B------:R-:W-:Y:S01]  /*6730*/  IMAD R47, R23, R121, R46 ;  /* 0x00000079172f7224 */ /* 0x000fe200078e022e */
[----:B------:R-:W-:-:S03]  /*6740*/  IADD3 R46, P4, P5, R96, R44, R38 ;  /* 0x0000002c602e7210 */ /* 0x000fc60007d9e026 */
[----:B------:R-:W-:-:S05]  /*6750*/  IMAD.IADD R48, R47, 0x1, R45 ;  /* 0x000000012f307824 */ /* 0x000fca00078e022d */
        /* <DEDUP_REMOVED lines=8> */
[----:B-1----:R1:W-:Y:S01]  /*67e0*/  STG.E.128 desc[UR42][R44.64], R76 ;  /* 0x0000004c2c007986 */ /* 0x0023e2000c101d2a */
[----:B------:R-:W-:-:S05]  /*67f0*/  @!P4 LEA.HI.X R47, R139, UR5, R48, 0x1, P5 ;  /* 0x000000058b2fcc11 */ /* 0x000fca000a8f0c30 */
[----:B---3--:R1:W-:Y:S04]  /*6800*/  @!P4 STG.E.128 desc[UR42][R46.64], R80 ;  /* 0x000000502e00c986 */ /* 0x0083e8000c101d2a */
.L_x_7806:
[----:B------:R-:W-:Y:S05]  /*6810*/  BSYNC B1 ;  /* 0x0000000000017941 */ /* 0x000fea0003800000 */
.L_x_7805:
[----:B------:R-:W-:Y:S01]  /*6820*/  ISETP.GE.OR P4, PT, R212, R113, P2 ;  /* 0x00000071d400720c */ /* 0x000fe20001786670 */
[----:B------:R-:W-:-:S12]  /*6830*/  BSSY B1, `(.L_x_7809) ;  /* 0x0000081000017945 */ /* 0x000fd80003800000 */
[----:B------:R-:W-:Y:S05]  /*6840*/  @P4 BRA `(.L_x_7810) ;  /* 0x0000000400fc4947 */ /* 0x000fea0003800000 */
[----:B-1----:R-:W3:Y:S01]  /*6850*/  LDL R44, [R1+0x10] ;  /* 0x00001000012c7983 */ /* 0x002ee20000100800 */
[----:B------:R-:W-:Y:S01]  /*6860*/  SHF.R.U32.HI R46, RZ, 0x3, R198 ;  /* 0x00000003ff2e7819 */ /* 0x000fe200000116c6 */
[----:B--2---:R-:W-:Y:S01]  /*6870*/  IMAD.WIDE.U32 R76, R212, R120, R118 ;  /* 0x00000078d44c7225 */ /* 0x004fe200078e0076 */
[----:B------:R-:W-:Y:S02]  /*6880*/  BSSY B2, `(.L_x_7811) ;  /* 0x0000070000027945 */ /* 0x000fe40003800000 */
[----:B------:R-:W-:Y:S02]  /*6890*/  IADD3 R78, P4, P5, R96, R76, R38 ;  /* 0x0000004c604e7210 */ /* 0x000fe40007d9e026 */
        /* <DEDUP_REMOVED lines=12> */
[----:B------:R-:W-:-:S03]  /*6960*/  LOP3.LUT R44, R198, 0x38, R83, 0xf8, !PT ;  /* 0x00000038c62c7812 */ /* 0x000fc600078ef853 */
[----:B------:R-:W-:Y:S01]  /*6970*/  IMAD.SHL.U32 R45, R45, 0x400, RZ ;  /* 0x000004002d2d7824 */ /* 0x000fe200078e00ff */
[----:B------:R-:W-:-:S04]  /*6980*/  LOP3.LUT R44, R44, R46, RZ, 0x3c, !PT ;  /* 0x0000002e2c2c7212 */ /* 0x000fc800078e3cff */
[----:B------:R-:W-:-:S04]  /*6990*/  LOP3.LUT R45, R45, 0x7fffe000, RZ, 0xc0, !PT ;  /* 0x7fffe0002d2d7812 */ /* 0x000fc800078ec0ff */
[----:B------:R-:W-:Y:S01]  /*69a0*/  IADD3 R47, R44, R45, R201 ;  /* 0x0000002d2c2f7210 */ /* 0x000fe20007ffe0c9 */
[----:B------:R-:W-:-:S04]  /*69b0*/  IMAD R45, R184, 0x4000, R108 ;  /* 0x00004000b82d7824 */ /* 0x000fc800078e026c */
[----:B------:R-:W-:Y:S02]  /*69c0*/  IMAD R47, R184, 0x4000, R47 ;  /* 0x00004000b82f7824 */ /* 0x000fe400078e022f */
[--C-:B------:R-:W-:Y:S02]  /*69d0*/  IMAD R45, R45, 0x2, R2.reuse ;  /* 0x000000022d2d7824 */ /* 0x100fe400078e0202 */
[----:B------:R-:W-:-:S04]  /*69e0*/  IMAD R48, R47, 0x2, R2 ;  /* 0x000000022f307824 */ /* 0x000fc800078e0202 */
[----:B------:R-:W1:Y:S04]  /*69f0*/  LDS.128 R44, [R45+0x18400] ;  /* 0x018400002d2c7984 */ /* 0x000e680000000c00 */
[----:B------:R-:W2:Y:S01]  /*6a00*/  LDS.128 R48, [R48+0x18400] ;  /* 0x0184000030307984 */ /* 0x000ea20000000c00 */
[----:B------:R-:W-:Y:S05]  /*6a10*/  @P3 BRA `(.L_x_7812) ;  /* 0x0000000400583947 */ /* 0x000fea0003800000 */
[--C-:B------:R-:W-:Y:S01]  /*6a20*/  SHF.R.U64 R52, R52, 0x10, R53.reuse ;  /* 0x0000001034347819 */ /* 0x100fe20000001235 */
[----:B------:R-:W-:Y:S01]  /*6a30*/  HADD2.F32 R154, -RZ, R154.H0_H0 ;  /* 0x2000009aff9a7230 */ /* 0x000fe20000004100 */
[----:B------:R-:W-:Y:S01]  /*6a40*/  SHF.R.U32.HI R80, RZ, 0x10, R53 ;  /* 0x00000010ff507819 */ /* 0x000fe20000011635 */
[----:B------:R-:W-:Y:S01]  /*6a50*/  HADD2.F32 R138, -RZ, R152.H0_H0 ;  /* 0x20000098ff8a7230 */ /* 0x000fe20000004100 */
[--C-:B------:R-:W-:Y:S01]  /*6a60*/  SHF.R.U64 R53, R56, 0x10, R57.reuse ;  /* 0x0000001038357819 */ /* 0x100fe20000001239 */
[----:B------:R-:W-:Y:S01]  /*6a70*/  HADD2.F32 R151, -RZ, R151.H1_H1 ;  /* 0x30000097ff977230 */ /* 0x000fe20000004100 */
[----:B------:R-:W-:Y:S01]  /*6a80*/  SHF.R.U32.HI R56, RZ, 0x10, R57 ;  /* 0x00000010ff387819 */ /* 0x000fe20000011639 */
[----:B------:R-:W-:Y:S01]  /*6a90*/  HADD2.F32 R52, -RZ, R52.H0_H0 ;  /* 0x20000034ff347230 */ /* 0x000fe20000004100 */
[--C-:B------:R-:W-:Y:S01]  /*6aa0*/  SHF.R.U64 R54, R54, 0x10, R55.reuse ;  /* 0x0000001036367819 */ /* 0x100fe20000001237 */
[----:B------:R-:W-:Y:S01]  /*6ab0*/  HADD2.F32 R152, -RZ, R152.H1_H1 ;  /* 0x30000098ff987230 */ /* 0x000fe20000004100 */
[----:B------:R-:W-:Y:S01]  /*6ac0*/  SHF.R.U32.HI R57, RZ, 0x10, R55 ;  /* 0x00000010ff397819 */ /* 0x000fe20000011637 */
[----:B------:R-:W-:Y:S01]  /*6ad0*/  HADD2.F32 R139, -RZ, R56.H0_H0 ;  /* 0x20000038ff8b7230 */ /* 0x000fe20000004100 */
[--C-:B------:R-:W-:Y:S01]  /*6ae0*/  SHF.R.U64 R55, R58, 0x10, R59.reuse ;  /* 0x000000103a377819 */ /* 0x100fe2000000123b */
[----:B------:R-:W-:Y:S01]  /*6af0*/  HADD2.F32 R54, -RZ, R54.H0_H0 ;  /* 0x20000036ff367230 */ /* 0x000fe20000004100 */
[----:B------:R-:W-:-:S02]  /*6b00*/  SHF.R.U32.HI R58, RZ, 0x10, R59 ;  /* 0x00000010ff3a7819 */ /* 0x000fc4000001163b */
[----:B--2---:R-:W-:Y:S01]  /*6b10*/  MOV R59, R49 ;  /* 0x00000031003b7202 */ /* 0x004fe20000000f00 */
[----:B-1----:R-:W-:Y:S02]  /*6b20*/  IMAD.MOV.U32 R49, RZ, RZ, R47 ;  /* 0x000000ffff317224 */ /* 0x002fe400078e002f */
[----:B------:R-:W-:Y:S02]  /*6b30*/  HADD2.F32 R47, -RZ, R45.H0_H0 ;  /* 0x2000002dff2f7230 */ /* 0x000fe40000004100 */
[--C-:B------:R-:W-:Y:S02]  /*6b40*/  HADD2.F32 R82, -RZ, R59.reuse.H0_H0 ;  /* 0x2000003bff527230 */ /* 0x100fe40000004100 */
[----:B------:R-:W-:Y:S02]  /*6b50*/  HADD2.F32 R59, -RZ, R59.H1_H1 ;  /* 0x3000003bff3b7230 */ /* 0x000fe40000004100 */
[-C--:B------:R-:W-:Y:S01]  /*6b60*/  FMUL.FTZ R141, R47, R154.reuse ;  /* 0x0000009a2f8d7220 */ /* 0x080fe20000410000 */
[----:B------:R-:W-:-:S03]  /*6b70*/  FMUL.FTZ R140, R82, R154 ;  /* 0x0000009a528c7220 */ /* 0x000fc60000410000 */
[-C--:B------:R-:W-:Y:S01]  /*6b80*/  FFMA.FTZ R56, R82, R138.reuse, R141 ;  /* 0x0000008a52387223 */ /* 0x080fe2000001008d */
[----:B------:R-:W-:Y:S02]  /*6b90*/  HADD2.F32 R82, -RZ, R45.H1_H1 ;  /* 0x3000002dff527230 */ /* 0x000fe40000004100 */
[----:B------:R-:W-:Y:S01]  /*6ba0*/  FFMA.FTZ R47, R47, R138, -R140 ;  /* 0x0000008a2f2f7223 */ /* 0x000fe2000001088c */
[----:B------:R-:W-:Y:S02]  /*6bb0*/  HADD2.F32 R138, -RZ, R80.H0_H0 ;  /* 0x20000050ff8a7230 */ /* 0x000fe40000004100 */
[-C--:B------:R-:W-:Y:S01]  /*6bc0*/  FMUL.FTZ R141, R59, R139.reuse ;  /* 0x0000008b3b8d7220 */ /* 0x080fe20000410000 */
[----:B------:R-:W-:Y:S02]  /*6bd0*/  IMAD.MOV.U32 R80, RZ, RZ, R51 ;  /* 0x000000ffff507224 */ /* 0x000fe400078e0033 */
[----:B------:R-:W-:Y:S01]  /*6be0*/  FMUL.FTZ R140, R82, R139 ;  /* 0x0000008b528c7220 */ /* 0x000fe20000410000 */
[----:B------:R-:W-:-:S02]  /*6bf0*/  IMAD.MOV.U32 R45, RZ, RZ, R50 ;  /* 0x000000ffff2d7224 */ /* 0x000fc400078e0032 */
[-C--:B------:R-:W-:Y:S01]  /*6c00*/  FFMA.FTZ R50, R82, R138.reuse, -R141 ;  /* 0x0000008a52327223 */ /* 0x080fe2000001088d */
[----:B------:R-:W-:Y:S02]  /*6c10*/  HADD2.F32 R139, -RZ, R153.H0_H0 ;  /* 0x20000099ff8b7230 */ /* 0x000fe40000004100 */
[----:B------:R-:W-:Y:S01]  /*6c20*/  FFMA.FTZ R51, R59, R138, R140 ;  /* 0x0000008a3b337223 */ /* 0x000fe2000001008c */
[--C-:B------:R-:W-:Y:S02]  /*6c30*/  HADD2.F32 R82, -RZ, R80.reuse.H0_H0 ;  /* 0x20000050ff527230 */ /* 0x100fe40000004100 */
[----:B------:R-:W-:Y:S01]  /*6c40*/  HADD2.F32 R59, -RZ, R147.H1_H1 ;  /* 0x30000093ff3b7230 */ /* 0x000fe20000004100 */
[----:B------:R-:W-:Y:S01]  /*6c50*/  F2FP.F16.F32.PACK_AB R47, R50, R47 ;  /* 0x0000002f322f723e */ /* 0x000fe200000000ff */
[----:B------:R-:W-:Y:S02]  /*6c60*/  HADD2.F32 R138, -RZ, R49.H0_H0 ;  /* 0x20000031ff8a7230 */ /* 0x000fe40000004100 */
[----:B------:R-:W-:Y:S01]  /*6c70*/  FMUL.FTZ R143, R82, R139 ;  /* 0x0000008b528f7220 */ /* 0x000fe20000410000 */
[----:B------:R-:W-:-:S02]  /*6c80*/  HADD2.F32 R80, -RZ, R80.H1_H1 ;  /* 0x30000050ff507230 */ /* 0x000fc40000004100 */
[----:B------:R-:W-:Y:S02]  /*6c90*/  HADD2.F32 R141, -RZ, R58.H0_H0 ;  /* 0x2000003aff8d7230 */ /* 0x000fe40000004100 */
[C---:B------:R-:W-:Y:S01]  /*6ca0*/  FMUL.FTZ R145, R138.reuse, R139 ;  /* 0x0000008b8a917220 */ /* 0x040fe20000410000 */
[----:B------:R-:W-:Y:S02]  /*6cb0*/  HADD2.F32 R58, -RZ, R49.H1_H1 ;  /* 0x30000031ff3a7230 */ /* 0x000fe40000004100 */
[----:B------:R-:W-:Y:S01]  /*6cc0*/  FFMA.FTZ R49, R138, R59, -R143 ;  /* 0x0000003b8a317223 */ /* 0x000fe2000001088f */
[----:B------:R-:W-:Y:S02]  /*6cd0*/  HADD2.F32 R139, -RZ, R57.H0_H0 ;  /* 0x20000039ff8b7230 */ /* 0x000fe40000004100 */
[----:B------:R-:W-:Y:S01]  /*6ce0*/  FMUL.FTZ R143, R80, R141 ;  /* 0x0000008d508f7220 */ /* 0x000fe20000410000 */
[----:B------:R-:W-:Y:S01]  /*6cf0*/  FFMA.FTZ R57, R82, R59, R145 ;  /* 0x0000003b52397223 */ /* 0x000fe20000010091 */
[----:B------:R-:W-:Y:S01]  /*6d00*/  FMUL.FTZ R141, R58, R141 ;  /* 0x0000008d3a8d7220 */ /* 0x000fe20000410000 */
[----:B------:R-:W-:-:S02]  /*6d10*/  HADD2.F32 R153, -RZ, R153.H1_H1 ;  /* 0x30000099ff997230 */ /* 0x000fc40000004100 */
[-C--:B------:R-:W-:Y:S01]  /*6d20*/  FFMA.FTZ R58, R58, R139.reuse, -R143 ;  /* 0x0000008b3a3a7223 */ /* 0x080fe2000001088f */
[----:B------:R-:W-:Y:S02]  /*6d30*/  HADD2.F32 R82, -RZ, R48.H0_H0 ;  /* 0x20000030ff527230 */ /* 0x000fe40000004100 */
[----:B------:R-:W-:Y:S01]  /*6d40*/  FFMA.FTZ R80, R80, R139, R141 ;  /* 0x0000008b50507223 */ /* 0x000fe2000001008d */
[----:B------:R-:W-:Y:S02]  /*6d50*/  HADD2.F32 R139, -RZ, R53.H0_H0 ;  /* 0x20000035ff8b7230 */ /* 0x000fe40000004100 */
[----:B------:R-:W-:Y:S01]  /*6d60*/  HADD2.F32 R53, -RZ, R44.H0_H0 ;  /* 0x2000002cff357230 */ /* 0x000fe20000004100 */
[----:B------:R-:W-:Y:S01]  /*6d70*/  F2FP.F16.F32.PACK_AB R58, R58, R49 ;  /* 0x000000313a3a723e */ /* 0x000fe200000000ff */
[----:B------:R-:W-:Y:S01]  /*6d80*/  HADD2.F32 R138, -RZ, R48.H1_H1 ;  /* 0x30000030ff8a7230 */ /* 0x000fe20000004100 */
[----:B------:R-:W-:Y:S01]  /*6d90*/  F2FP.F16.F32.PACK_AB R49, R51, R56 ;  /* 0x000000383331723e */ /* 0x000fe200000000ff */
[----:B------:R-:W-:-:S02]  /*6da0*/  HADD2.F32 R59, -RZ, R44.H1_H1 ;  /* 0x3000002cff3b7230 */ /* 0x000fc40000004100 */
[-C--:B------:R-:W-:Y:S01]  /*6db0*/  FMUL.FTZ R44, R82, R153.reuse ;  /* 0x00000099522c7220 */ /* 0x080fe20000410000 */
[----:B------:R-:W-:Y:S01]  /*6dc0*/  FMUL.FTZ R153, R53, R153 ;  /* 0x0000009935997220 */ /* 0x000fe20000410000 */
[-C--:B------:R-:W-:Y:S01]  /*6dd0*/  FMUL.FTZ R140, R138, R139.reuse ;  /* 0x0000008b8a8c7220 */ /* 0x080fe20000410000 */
[----:B------:R-:W-:Y:S02]  /*6de0*/  HADD2.F32 R147, -RZ, R147.H0_H0 ;  /* 0x20000093ff937230 */ /* 0x000fe40000004100 */
[----:B------:R-:W-:Y:S01]  /*6df0*/  FMUL.FTZ R139, R59, R139 ;  /* 0x0000008b3b8b7220 */ /* 0x000fe20000410000 */
[-C--:B------:R-:W-:Y:S01]  /*6e00*/  FFMA.FTZ R44, R53, R151.reuse, -R44 ;  /* 0x00000097352c7223 */ /* 0x080fe2000001082c */
[----:B------:R-:W-:Y:S01]  /*6e10*/  FFMA.FTZ R48, R82, R151, R153 ;  /* 0x0000009752307223 */ /* 0x000fe20000010099 */
[-C--:B------:R-:W-:Y:S01]  /*6e20*/  FFMA.FTZ R53, R59, R52.reuse, -R140 ;  /* 0x000000343b357223 */ /* 0x080fe2000001088c */
[----:B------:R-:W-:Y:S02]  /*6e30*/  HADD2.F32 R82, -RZ, R55.H0_H0 ;  /* 0x20000037ff527230 */ /* 0x000fe40000004100 */
[----:B------:R-:W-:Y:S01]  /*6e40*/  FFMA.FTZ R59, R138, R52, R139 ;  /* 0x000000348a3b7223 */ /* 0x000fe2000001008b */
[--C-:B------:R-:W-:Y:S01]  /*6e50*/  HADD2.F32 R55, -RZ, R45.reuse.H0_H0 ;  /* 0x2000002dff377230 */ /* 0x100fe20000004100 */
[----:B------:R-:W-:Y:S01]  /*6e60*/  F2FP.F16.F32.PACK_AB R51, R80, R57 ;  /* 0x000000395033723e */ /* 0x000fe200000000ff */
[----:B------:R-:W-:Y:S01]  /*6e70*/  HADD2.F32 R52, -RZ, R46.H0_H0 ;  /* 0x2000002eff347230 */ /* 0x000fe20000004100 */
[----:B------:R-:W-:Y:S01]  /*6e80*/  F2FP.F16.F32.PACK_AB R44, R53, R44 ;  /* 0x0000002c352c723e */ /* 0x000fe200000000ff */
[----:B------:R-:W-:-:S02]  /*6e90*/  HADD2.F32 R45, -RZ, R45.H1_H1 ;  /* 0x3000002dff2d7230 */ /* 0x000fc40000004100 */
[-C--:B------:R-:W-:Y:S01]  /*6ea0*/  FMUL.FTZ R139, R55, R152.reuse ;  /* 0x00000098378b7220 */ /* 0x080fe20000410000 */
[----:B------:R-:W-:Y:S02]  /*6eb0*/  HADD2.F32 R46, -RZ, R46.H1_H1 ;  /* 0x3000002eff2e7230 */ /* 0x000fe40000004100 */
[C---:B------:R-:W-:Y:S01]  /*6ec0*/  FMUL.FTZ R152, R52.reuse, R152 ;  /* 0x0000009834987220 */ /* 0x040fe20000410000 */
[----:B------:R-:W-:Y:S01]  /*6ed0*/  F2FP.F16.F32.PACK_AB R48, R59, R48 ;  /* 0x000000303b30723e */ /* 0x000fe200000000ff */
[-C--:B------:R-:W-:Y:S01]  /*6ee0*/  FMUL.FTZ R141, R45, R82.reuse ;  /* 0x000000522d8d7220 */ /* 0x080fe20000410000 */
[-C--:B------:R-:W-:Y:S01]  /*6ef0*/  FFMA.FTZ R139, R52, R147.reuse, -R139 ;  /* 0x00000093348b7223 */ /* 0x080fe2000001088b */
[C---:B------:R-:W-:Y:S01]  /*6f00*/  FMUL.FTZ R82, R46.reuse, R82 ;  /* 0x000000522e527220 */ /* 0x040fe20000410000 */
[----:B------:R-:W-:Y:S01]  /*6f10*/  FFMA.FTZ R152, R55, R147, R152 ;  /* 0x0000009337987223 */ /* 0x000fe20000010098 */
[-C--:B------:R-:W-:Y:S02]  /*6f20*/  FFMA.FTZ R46, R46, R54.reuse, -R141 ;  /* 0x000000362e2e7223 */ /* 0x080fe4000001088d */
[----:B------:R-:W-:-:S03]  /*6f30*/  FFMA.FTZ R45, R45, R54, R82 ;  /* 0x000000362d2d7223 */ /* 0x000fc60000010052 */
[----:B------:R-:W-:Y:S02]  /*6f40*/  F2FP.F16.F32.PACK_AB R46, R46, R139 ;  /* 0x0000008b2e2e723e */ /* 0x000fe400000000ff */
[----:B------:R-:W-:Y:S01]  /*6f50*/  F2FP.F16.F32.PACK_AB R50, R45, R152 ;  /* 0x000000982d32723e */ /* 0x000fe200000000ff */
[----:B------:R-:W-:Y:S02]  /*6f60*/  IMAD.MOV.U32 R45, RZ, RZ, R47 ;  /* 0x000000ffff2d7224 */ /* 0x000fe400078e002f */
[----:B------:R-:W-:-:S07]  /*6f70*/  IMAD.MOV.U32 R47, RZ, RZ, R58 ;  /* 0x000000ffff2f7224 */ /* 0x000fce00078e003a */
.L_x_7812:
[----:B------:R-:W-:Y:S05]  /*6f80*/  BSYNC B2 ;  /* 0x0000000000027941 */ /* 0x000fea0003800000 */
.L_x_7811:
[----:B------:R-:W-:Y:S01]  /*6f90*/  ISETP.GE.AND P4, PT, R83, R128, PT ;  /* 0x000000805300720c */ /* 0x000fe20003f86270 */
[----:B------:R-:W-:-:S12]  /*6fa0*/  ULDC.64 UR4, c[0x0][0x2e8] ;  /* 0x0000ba0000047ab9 */ /* 0x000fd80000000a00 */
        /* <DEDUP_REMOVED lines=8> */
[----:B--2---:R3:W-:Y:S04]  /*7030*/  @!P4 STG.E.128 desc[UR42][R54.64], R48 ;  /* 0x000000303600c986 */ /* 0x0047e8000c101d2a */
.L_x_7810:
[----:B------:R-:W-:Y:S05]  /*7040*/  BSYNC B1 ;  /* 0x0000000000017941 */ /* 0x000fea0003800000 */
.L_x_7809:
[----:B------:R-:W-:Y:S01]  /*7050*/  ISETP.GE.OR P4, PT, R211, R113, P2 ;  /* 0x00000071d300720c */ /* 0x000fe20001786670 */
[----:B------:R-:W-:-:S12]  /*7060*/  BSSY B1, `(.L_x_7813) ;  /* 0x000007f000017945 */ /* 0x000fd80003800000 */
[----:B------:R-:W-:Y:S05]  /*7070*/  @P4 BRA `(.L_x_7814) ;  /* 0x0000000400f44947 */ /* 0x000fea0003800000 */
[----:B-1-3--:R-:W3:Y:S01]  /*7080*/  LDL R44, [R1+0x10] ;  /* 0x00001000012c7983 */ /* 0x00aee20000100800 */
        /* <DEDUP_REMOVED lines=29> */
[----:B------:R-:W-:Y:S01]  /*7260*/  HADD2.F32 R78, -RZ, R137.H1_H1 ;  /* 0x30000089ff4e7230 */ /* 0x000fe20000004100 */
[----:B------:R-:W-:Y:S01]  /*7270*/  SHF.R.U32.HI R62, RZ, 0x10, R63 ;  /* 0x00000010ff3e7819 */ /* 0x000fe2000001163f */
[----:B--2---:R-:W-:Y:S01]  /*7280*/  IMAD.MOV.U32 R63, RZ, RZ, R49 ;  /* 0x000000ffff3f7224 */ /* 0x004fe200078e0031 */
[----:B------:R-:W-:Y:S01]  /*7290*/  SHF.R.U64 R56, R60, 0x10, R61 ;  /* 0x000000103c387819 */ /* 0x000fe2000000123d */
[----:B-1----:R-:W-:Y:S01]  /*72a0*/  IMAD.MOV.U32 R49, RZ, RZ, R47 ;  /* 0x000000ffff317224 */ /* 0x002fe200078e002f */
[--C-:B------:R-:W-:Y:S01]  /*72b0*/  SHF.R.U32.HI R77, RZ, 0x10, R65.reuse ;  /* 0x00000010ff4d7819 */ /* 0x100fe20000011641 */
[----:B------:R-:W-:Y:S01]  /*72c0*/  HADD2.F32 R47, -RZ, R45.H0_H0 ;  /* 0x2000002dff2f7230 */ /* 0x000fe20000004100 */
[----:B------:R-:W-:Y:S01]  /*72d0*/  SHF.R.U64 R60, R64, 0x10, R65 ;  /* 0x00000010403c7819 */ /* 0x000fe20000001241 */
[----:B------:R-:W-:Y:S01]  /*72e0*/  IMAD.MOV.U32 R65, RZ, RZ, R51 ;  /* 0x000000ffff417224 */ /* 0x000fe200078e0033 */
[----:B------:R-:W-:Y:S01]  /*72f0*/  SHF.R.U32.HI R76, RZ, 0x10, R61 ;  /* 0x00000010ff4c7819 */ /* 0x000fe2000001163d */
[--C-:B------:R-:W-:Y:S01]  /*7300*/  HADD2.F32 R51, -RZ, R63.reuse.H0_H0 ;  /* 0x2000003fff337230 */ /* 0x100fe20000004100 */
[--C-:B------:R-:W-:Y:S01]  /*7310*/  SHF.R.U64 R61, R66, 0x10, R67.reuse ;  /* 0x00000010423d7819 */ /* 0x100fe20000001243 */
[----:B------:R-:W-:Y:S01]  /*7320*/  HADD2.F32 R63, -RZ, R63.H1_H1 ;  /* 0x3000003fff3f7230 */ /* 0x000fe20000004100 */
[----:B------:R-:W-:Y:S01]  /*7330*/  SHF.R.U32.HI R67, RZ, 0x10, R67 ;  /* 0x00000010ff437819 */ /* 0x000fe20000011643 */
[----:B------:R-:W-:-:S02]  /*7340*/  HADD2.F32 R77, -RZ, R77.H0_H0 ;  /* 0x2000004dff4d7230 */ /* 0x000fc40000004100 */
[-C--:B------:R-:W-:Y:S01]  /*7350*/  FMUL.FTZ R80, R51, R78.reuse ;  /* 0x0000004e33507220 */ /* 0x080fe20000410000 */
[----:B------:R-:W-:Y:S02]  /*7360*/  HADD2.F32 R64, -RZ, R45.H1_H1 ;  /* 0x3000002dff407230 */ /* 0x000fe40000004100 */
[----:B------:R-:W-:Y:S01]  /*7370*/  FMUL.FTZ R78, R47, R78 ;  /* 0x0000004e2f4e7220 */ /* 0x000fe20000410000 */
[----:B------:R-:W-:Y:S02]  /*7380*/  HADD2.F32 R66, -RZ, R135.H1_H1 ;  /* 0x30000087ff427230 */ /* 0x000fe40000004100 */
[-C--:B------:R-:W-:Y:S01]  /*7390*/  FMUL.FTZ R79, R63, R77.reuse ;  /* 0x0000004d3f4f7220 */ /* 0x080fe20000410000 */
[----:B------:R-:W-:Y:S02]  /*73a0*/  HADD2.F32 R76, -RZ, R76.H0_H0 ;  /* 0x2000004cff4c7230 */ /* 0x000fe40000004100 */
[----:B------:R-:W-:Y:S01]  /*73b0*/  FMUL.FTZ R82, R64, R77 ;  /* 0x0000004d40527220 */ /* 0x000fe20000410000 */
[----:B------:R-:W-:-:S02]  /*73c0*/  HADD2.F32 R77, -RZ, R134.H1_H1 ;  /* 0x30000086ff4d7230 */ /* 0x000fc40000004100 */
[-C--:B------:R-:W-:Y:S01]  /*73d0*/  FFMA.FTZ R45, R47, R66.reuse, -R80 ;  /* 0x000000422f2d7223 */ /* 0x080fe20000010850 */
[----:B------:R-:W-:Y:S01]  /*73e0*/  FFMA.FTZ R47, R51, R66, R78 ;  /* 0x00000042332f7223 */ /* 0x000fe2000001004e */
[-C--:B------:R-:W-:Y:S01]  /*73f0*/  FFMA.FTZ R64, R64, R76.reuse, -R79 ;  /* 0x0000004c40407223 */ /* 0x080fe2000001084f */
[----:B------:R-:W-:Y:S01]  /*7400*/  FFMA.FTZ R66, R63, R76, R82 ;  /* 0x0000004c3f427223 */ /* 0x000fe20000010052 */
[----:B------:R-:W-:Y:S02]  /*7410*/  HADD2.F32 R79, -RZ, R136.H1_H1 ;  /* 0x30000088ff4f7230 */ /* 0x000fe40000004100 */
[--C-:B------:R-:W-:Y:S01]  /*7420*/  HADD2.F32 R76, -RZ, R65.reuse.H0_H0 ;  /* 0x20000041ff4c7230 */ /* 0x100fe20000004100 */
[----:B------:R-:W-:Y:S01]  /*7430*/  F2FP.F16.F32.PACK_AB R45, R64, R45 ;  /* 0x0000002d402d723e */ /* 0x000fe200000000ff */
[----:B------:R-:W-:Y:S02]  /*7440*/  HADD2.F32 R65, -RZ, R65.H1_H1 ;  /* 0x30000041ff417230 */ /* 0x000fe40000004100 */
[----:B------:R-:W-:-:S02]  /*7450*/  HADD2.F32 R80, -RZ, R67.H0_H0 ;  /* 0x20000043ff507230 */ /* 0x000fc40000004100 */
[--C-:B------:R-:W-:Y:S02]  /*7460*/  HADD2.F32 R51, -RZ, R49.reuse.H0_H0 ;  /* 0x20000031ff337230 */ /* 0x100fe40000004100 */
[----:B------:R-:W-:Y:S02]  /*7470*/  HADD2.F32 R78, -RZ, R62.H0_H0 ;  /* 0x2000003eff4e7230 */ /* 0x000fe40000004100 */
[-C--:B------:R-:W-:Y:S01]  /*7480*/  FMUL.FTZ R62, R76, R79.reuse ;  /* 0x0000004f4c3e7220 */ /* 0x080fe20000410000 */
[----:B------:R-:W-:Y:S02]  /*7490*/  HADD2.F32 R63, -RZ, R49.H1_H1 ;  /* 0x30000031ff3f7230 */ /* 0x000fe40000004100 */
[----:B------:R-:W-:Y:S01]  /*74a0*/  FMUL.FTZ R82, R65, R80 ;  /* 0x0000005041527220 */ /* 0x000fe20000410000 */
[C---:B------:R-:W-:Y:S01]  /*74b0*/  FMUL.FTZ R79, R51.reuse, R79 ;  /* 0x0000004f334f7220 */ /* 0x040fe20000410000 */
[----:B------:R-:W-:Y:S01]  /*74c0*/  FFMA.FTZ R49, R51, R77, -R62 ;  /* 0x0000004d33317223 */ /* 0x000fe2000001083e */
[----:B------:R-:W-:-:S02]  /*74d0*/  HADD2.F32 R137, -RZ, R137.H0_H0 ;  /* 0x20000089ff897230 */ /* 0x000fc40000004100 */
[C---:B------:R-:W-:Y:S01]  /*74e0*/  FMUL.FTZ R80, R63.reuse, R80 ;  /* 0x000000503f507220 */ /* 0x040fe20000410000 */
[-C--:B------:R-:W-:Y:S01]  /*74f0*/  FFMA.FTZ R62, R63, R78.reuse, -R82 ;  /* 0x0000004e3f3e7223 */ /* 0x080fe20000010852 */
[----:B------:R-:W-:Y:S02]  /*7500*/  HADD2.F32 R67, -RZ, R60.H0_H0 ;  /* 0x2000003cff437230 */ /* 0x000fe40000004100 */
[----:B------:R-:W-:Y:S01]  /*7510*/  FFMA.FTZ R51, R76, R77, R79 ;  /* 0x0000004d4c337223 */ /* 0x000fe2000001004f */
[----:B------:R-:W-:Y:S02]  /*7520*/  HADD2.F32 R63, -RZ, R48.H0_H0 ;  /* 0x20000030ff3f7230 */ /* 0x000fe40000004100 */
[----:B------:R-:W-:Y:S01]  /*7530*/  FFMA.FTZ R76, R65, R78, R80 ;  /* 0x0000004e414c7223 */ /* 0x000fe20000010050 */
[----:B------:R-:W-:Y:S01]  /*7540*/  HADD2.F32 R60, -RZ, R44.H0_H0 ;  /* 0x2000002cff3c7230 */ /* 0x000fe20000004100 */
[----:B------:R-:W-:Y:S01]  /*7550*/  F2FP.F16.F32.PACK_AB R62, R62, R49 ;  /* 0x000000313e3e723e */ /* 0x000fe200000000ff */
[----:B------:R-:W-:-:S02]  /*7560*/  HADD2.F32 R48, -RZ, R48.H1_H1 ;  /* 0x30000030ff307230 */ /* 0x000fc40000004100 */
[----:B------:R-:W-:Y:S01]  /*7570*/  FMUL.FTZ R77, R63, R137 ;  /* 0x000000893f4d7220 */ /* 0x000fe20000410000 */
[----:B------:R-:W-:Y:S01]  /*7580*/  HADD2.F32 R44, -RZ, R44.H1_H1 ;  /* 0x3000002cff2c7230 */ /* 0x000fe20000004100 */
[----:B------:R-:W-:Y:S01]  /*7590*/  F2FP.F16.F32.PACK_AB R49, R66, R47 ;  /* 0x0000002f4231723e */ /* 0x000fe200000000ff */
[----:B------:R-:W-:Y:S02]  /*75a0*/  HADD2.F32 R135, -RZ, R135.H0_H0 ;  /* 0x20000087ff877230 */ /* 0x000fe40000004100 */
[-C--:B------:R-:W-:Y:S01]  /*75b0*/  FMUL.FTZ R79, R48, R67.reuse ;  /* 0x00000043304f7220 */ /* 0x080fe20000410000 */
[----:B------:R-:W-:Y:S02]  /*75c0*/  HADD2.F32 R65, -RZ, R56.H0_H0 ;  /* 0x20000038ff417230 */ /* 0x000fe40000004100 */
[----:B------:R-:W-:Y:S01]  /*75d0*/  FMUL.FTZ R67, R44, R67 ;  /* 0x000000432c437220 */ /* 0x000fe20000410000 */
[C---:B------:R-:W-:Y:S01]  /*75e0*/  FMUL.FTZ R56, R60.reuse, R137 ;  /* 0x000000893c387220 */ /* 0x040fe20000410000 */
[----:B------:R-:W-:Y:S01]  /*75f0*/  FFMA.FTZ R77, R60, R135, -R77 ;  /* 0x000000873c4d7223 */ /* 0x000fe2000001084d */
[----:B------:R-:W-:Y:S01]  /*7600*/  F2FP.F16.F32.PACK_AB R51, R76, R51 ;  /* 0x000000334c33723e */ /* 0x000fe200000000ff */
[-C--:B------:R-:W-:Y:S01]  /*7610*/  FFMA.FTZ R60, R44, R65.reuse, -R79 ;  /* 0x000000412c3c7223 */ /* 0x080fe2000001084f */
[----:B------:R-:W-:Y:S01]  /*7620*/  FFMA.FTZ R79, R48, R65, R67 ;  /* 0x00000041304f7223 */ /* 0x000fe20000010043 */
[----:B------:R-:W-:-:S02]  /*7630*/  HADD2.F32 R48, -RZ, R50.H0_H0 ;  /* 0x20000032ff307230 */ /* 0x000fc40000004100 */
[----:B------:R-:W-:Y:S01]  /*7640*/  FFMA.FTZ R56, R63, R135, R56 ;  /* 0x000000873f387223 */ /* 0x000fe20000010038 */
[----:B------:R-:W-:Y:S02]  /*7650*/  HADD2.F32 R65, -RZ, R136.H0_H0 ;  /* 0x20000088ff417230 */ /* 0x000fe40000004100 */
[----:B------:R-:W-:Y:S02]  /*7660*/  HADD2.F32 R67, -RZ, R61.H0_H0 ;  /* 0x2000003dff437230 */ /* 0x000fe40000004100 */
[----:B------:R-:W-:Y:S02]  /*7670*/  HADD2.F32 R44, -RZ, R46.H0_H0 ;  /* 0x2000002eff2c7230 */ /* 0x000fe40000004100 */
[----:B------:R-:W-:Y:S01]  /*7680*/  FMUL.FTZ R81, R48, R65 ;  /* 0x0000004130517220 */ /* 0x000fe20000410000 */
[----:B------:R-:W-:Y:S02]  /*7690*/  HADD2.F32 R50, -RZ, R50.H1_H1 ;  /* 0x30000032ff327230 */ /* 0x000fe40000004100 */
[----:B------:R-:W-:-:S02]  /*76a0*/  HADD2.F32 R46, -RZ, R46.H1_H1 ;  /* 0x3000002eff2e7230 */ /* 0x000fc40000004100 */
[----:B------:R-:W-:Y:S01]  /*76b0*/  FMUL.FTZ R65, R44, R65 ;  /* 0x000000412c417220 */ /* 0x000fe20000410000 */
[----:B------:R-:W-:Y:S02]  /*76c0*/  HADD2.F32 R63, -RZ, R134.H0_H0 ;  /* 0x20000086ff3f7230 */ /* 0x000fe40000004100 */
[-C--:B------:R-:W-:Y:S01]  /*76d0*/  FMUL.FTZ R83, R50, R67.reuse ;  /* 0x0000004332537220 */ /* 0x080fe20000410000 */
[----:B------:R-:W-:Y:S02]  /*76e0*/  HADD2.F32 R61, -RZ, R58.H0_H0 ;  /* 0x2000003aff3d7230 */ /* 0x000fe40000004100 */
[----:B------:R-:W-:Y:S01]  /*76f0*/  FMUL.FTZ R67, R46, R67 ;  /* 0x000000432e437220 */ /* 0x000fe20000410000 */
[----:B------:R-:W-:Y:S02]  /*7700*/  IMAD.MOV.U32 R47, RZ, RZ, R62 ;  /* 0x000000ffff2f7224 */ /* 0x000fe400078e003e */
        /* <DEDUP_REMOVED lines=8> */
.L_x_7816:
[----:B------:R-:W-:Y:S05]  /*7790*/  BSYNC B2 ;  /* 0x0000000000027941 */ /* 0x000fea0003800000 */
.L_x_7815:
        /* <DEDUP_REMOVED lines=11> */
.L_x_7814:
[----:B------:R-:W-:Y:S05]  /*7850*/  BSYNC B1 ;  /* 0x0000000000017941 */ /* 0x000fea0003800000 */
.L_x_7813:
[----:B------:R-:W-:Y:S01]  /*7860*/  ISETP.GE.OR P4, PT, R210, R113, P2 ;  /* 0x00000071d200720c */ /* 0x000fe20001786670 */
[-C--:B-1234-:R-:W-:Y:S02]  /*7870*/  IMAD R44, R114, R120.reuse, RZ ;  /* 0x00000078722c7224 */ /* 0x09efe400078e02ff */
[----:B------:R-:W-:-:S04]  /*7880*/  IMAD.WIDE.U32 R118, R210, R120, R118 ;  /* 0x00000078d2767225 */ /* 0x000fc800078e0076 */
[----:B------:R-:W-:-:S06]  /*7890*/  IMAD R57, R210, R121, R44 ;  /* 0x00000079d2397224 */ /* 0x000fcc00078e022c */
[----:B------:R-:W-:Y:S05]  /*78a0*/  @P4 BRA `(.L_x_7793) ;  /* 0x0000000c007c4947 */ /* 0x000fea0003800000 */
[----:B------:R-:W2:Y:S01]  /*78b0*/  LDL R45, [R1+0x10] ;  /* 0x00001000012d7983 */ /* 0x000ea20000100800 */
[----:B------:R-:W1:Y:S01]  /*78c0*/  LDC.64 R52, c[0x0][0x2e8] ;  /* 0x0000ba00ff347b82 */ /* 0x000e620000000a00 */
[----:B------:R-:W-:Y:S01]  /*78d0*/  IMAD.IADD R57, R119, 0x1, R57 ;  /* 0x0000000177397824 */ /* 0x000fe200078e0239 */
[----:B------:R-:W-:Y:S01]  /*78e0*/  IADD3 R44, P4, P5, R96, R118, R38 ;  /* 0x00000076602c7210 */ /* 0x000fe20007d9e026 */
[----:B------:R-:W-:Y:S01]  /*78f0*/  BSSY B1, `(.L_x_7817) ;  /* 0x0000070000017945 */ /* 0x000fe20003800000 */
[----:B------:R-:W-:Y:S02]  /*7900*/  SHF.R.U32.HI R46, RZ, 0x3, R196 ;  /* 0x00000003ff2e7819 */ /* 0x000fe400000116c4 */
[----:B--2---:R-:W-:Y:S02]  /*7910*/  LOP3.LUT P6, RZ, R45, 0x1, RZ, 0xc0, !PT ;  /* 0x000000012dff7812 */ /* 0x004fe400078cc0ff */
[----:B------:R-:W-:Y:S02]  /*7920*/  IADD3.X R45, R36, R57, R103, P4, P5 ;  /* 0x00000039242d7210 */ /* 0x000fe400027ea467 */
[----:B-1----:R-:W-:-:S02]  /*7930*/  LEA R54, P4, R44, R52, 0x1 ;  /* 0x000000342c367211 */ /* 0x002fc400078808ff */
[----:B------:R-:W-:Y:S02]  /*7940*/  SEL R129, R110, R129, !P6 ;  /* 0x000000816e817207 */ /* 0x000fe40007000000 */
[----:B------:R-:W-:Y:S01]  /*7950*/  LEA.HI.X R55, R44, R53, R45, 0x1, P4 ;  /* 0x000000352c377211 */ /* 0x000fe200020f0c2d */
[----:B------:R-:W-:Y:S01]  /*7960*/  IMAD R45, R184, 0x4000, R21 ;  /* 0x00004000b82d7824 */ /* 0x000fe200078e0215 */
[----:B------:R-:W-:-:S03]  /*7970*/  SHF.R.S32.HI R44, RZ, 0x1f, R129 ;  /* 0x0000001fff2c7819 */ /* 0x000fc60000011481 */
[----:B------:R-:W-:Y:S01]  /*7980*/  IMAD R45, R45, 0x2, R2 ;  /* 0x000000022d2d7824 */ /* 0x000fe200078e0202 */
[----:B------:R-:W-:-:S04]  /*7990*/  LEA.HI R129, R44, R129, RZ, 0x4 ;  /* 0x000000812c817211 */ /* 0x000fc800078f20ff */
        /* <DEDUP_REMOVED lines=8> */
[----:B------:R-:W-:-:S05]  /*7a20*/  IADD3 R47, R44, R47, R199 ;  /* 0x0000002f2c2f7210 */ /* 0x000fca0007ffe0c7 */
[----:B------:R-:W-:-:S04]  /*7a30*/  IMAD R47, R184, 0x4000, R47 ;  /* 0x00004000b82f7824 */ /* 0x000fc800078e022f */
[----:B------:R-:W-:Y:S02]  /*7a40*/  IMAD R48, R47, 0x2, R2 ;  /* 0x000000022f307824 */ /* 0x000fe400078e0202 */
[----:B------:R-:W1:Y:S04]  /*7a50*/  LDS.128 R44, [R45+0x18400] ;  /* 0x018400002d2c7984 */ /* 0x000e680000000c00 */
[----:B------:R-:W2:Y:S01]  /*7a60*/  LDS.128 R48, [R48+0x18400] ;  /* 0x0184000030307984 */ /* 0x000ea20000000c00 */
[----:B------:R-:W-:Y:S05]  /*7a70*/  @P3 BRA `(.L_x_7818) ;  /* 0x00000004005c3947 */ /* 0x000fea0003800000 */
[----:B-1----:R-:W-:Y:S01]  /*7a80*/  IMAD.MOV.U32 R62, RZ, RZ, R44 ;  /* 0x000000ffff3e7224 */ /* 0x002fe200078e002c */
[----:B------:R-:W-:Y:S01]  /*7a90*/  SHF.R.U64 R60, R68, 0x10, R69 ;  /* 0x00000010443c7819 */ /* 0x000fe20000001245 */
[----:B--2---:R-:W-:Y:S01]  /*7aa0*/  IMAD.MOV.U32 R44, RZ, RZ, R49 ;  /* 0x000000ffff2c7224 */ /* 0x004fe200078e0031 */
[----:B------:R-:W-:Y:S01]  /*7ab0*/  SHF.R.U32.HI R68, RZ, 0x10, R73 ;  /* 0x00000010ff447819 */ /* 0x000fe20000011649 */
[----:B------:R-:W-:Y:S01]  /*7ac0*/  IMAD.MOV.U32 R63, RZ, RZ, R48 ;  /* 0x000000ffff3f7224 */ /* 0x000fe200078e0030 */
[----:B------:R-:W-:Y:S01]  /*7ad0*/  SHF.R.U32.HI R66, RZ, 0x10, R69 ;  /* 0x00000010ff427819 */ /* 0x000fe20000011645 */
[----:B------:R-:W-:Y:S01]  /*7ae0*/  IMAD.MOV.U32 R64, RZ, RZ, R51 ;  /* 0x000000ffff407224 */ /* 0x000fe200078e0033 */
[----:B------:R-:W-:Y:S01]  /*7af0*/  SHF.R.U64 R56, R70, 0x10, R71 ;  /* 0x0000001046387819 */ /* 0x000fe20000001247 */
[----:B------:R-:W-:Y:S01]  /*7b00*/  HADD2.F32 R67, -RZ, R133.H1_H1 ;  /* 0x30000085ff437230 */ /* 0x000fe20000004100 */
[----:B------:R-:W-:Y:S01]  /*7b10*/  SHF.R.U32.HI R69, RZ, 0x10, R75 ;  /* 0x00000010ff457819 */ /* 0x000fe2000001164b */
[--C-:B------:R-:W-:Y:S01]  /*7b20*/  HADD2.F32 R48, -RZ, R44.reuse.H0_H0 ;  /* 0x2000002cff307230 */ /* 0x100fe20000004100 */
[----:B------:R-:W-:Y:S01]  /*7b30*/  SHF.R.U32.HI R71, RZ, 0x10, R71 ;  /* 0x00000010ff477819 */ /* 0x000fe20000011647 */
[----:B------:R-:W-:Y:S01]  /*7b40*/  HADD2.F32 R51, -RZ, R44.H1_H1 ;  /* 0x3000002cff337230 */ /* 0x000fe20000004100 */
[----:B------:R-:W-:Y:S01]  /*7b50*/  SHF.R.U64 R61, R72, 0x10, R73 ;  /* 0x00000010483d7819 */ /* 0x000fe20000001249 */
[----:B------:R-:W-:Y:S01]  /*7b60*/  IMAD.MOV.U32 R49, RZ, RZ, R47 ;  /* 0x000000ffff317224 */ /* 0x000fe200078e002f */
[----:B------:R-:W-:Y:S01]  /*7b70*/  SHF.R.U64 R58, R74, 0x10, R75 ;  /* 0x000000104a3a7819 */ /* 0x000fe2000000124b */
[----:B------:R-:W-:-:S02]  /*7b80*/  HADD2.F32 R44, -RZ, R45.H0_H0 ;  /* 0x2000002dff2c7230 */ /* 0x000fc40000004100 */
[----:B------:R-:W-:Y:S02]  /*7b90*/  HADD2.F32 R68, -RZ, R68.H0_H0 ;  /* 0x20000044ff447230 */ /* 0x000fe40000004100 */
[----:B------:R-:W-:Y:S02]  /*7ba0*/  HADD2.F32 R47, -RZ, R45.H1_H1 ;  /* 0x3000002dff2f7230 */ /* 0x000fe40000004100 */
[-C--:B------:R-:W-:Y:S01]  /*7bb0*/  FMUL.FTZ R45, R48, R67.reuse ;  /* 0x00000043302d7220 */ /* 0x080fe20000410000 */
[----:B------:R-:W-:Y:S02]  /*7bc0*/  HADD2.F32 R65, -RZ, R131.H1_H1 ;  /* 0x30000083ff417230 */ /* 0x000fe40000004100 */
[C---:B------:R-:W-:Y:S01]  /*7bd0*/  FMUL.FTZ R67, R44.reuse, R67 ;  /* 0x000000432c437220 */ /* 0x040fe20000410000 */
[----:B------:R-:W-:Y:S02]  /*7be0*/  HADD2.F32 R66, -RZ, R66.H0_H0 ;  /* 0x20000042ff427230 */ /* 0x000fe40000004100 */
[-C--:B------:R-:W-:Y:S01]  /*7bf0*/  FMUL.FTZ R70, R51, R68.reuse ;  /* 0x0000004433467220 */ /* 0x080fe20000410000 */
[----:B------:R-:W-:Y:S01]  /*7c00*/  FMUL.FTZ R68, R47, R68 ;  /* 0x000000442f447220 */ /* 0x000fe20000410000 */
[-C--:B------:R-:W-:Y:S01]  /*7c10*/  FFMA.FTZ R44, R44, R65.reuse, -R45 ;  /* 0x000000412c2c7223 */ /* 0x080fe2000001082d */
[----:B------:R-:W-:Y:S01]  /*7c20*/  FFMA.FTZ R45, R48, R65, R67 ;  /* 0x00000041302d7223 */ /* 0x000fe20000010043 */
[----:B------:R-:W-:-:S02]  /*7c30*/  HADD2.F32 R65, -RZ, R64.H0_H0 ;  /* 0x20000040ff417230 */ /* 0x000fc40000004100 */
[-C--:B------:R-:W-:Y:S01]  /*7c40*/  FFMA.FTZ R48, R51, R66.reuse, R68 ;  /* 0x0000004233307223 */ /* 0x080fe20000010044 */
[----:B------:R-:W-:Y:S02]  /*7c50*/  HADD2.F32 R68, -RZ, R130.H1_H1 ;  /* 0x30000082ff447230 */ /* 0x000fe40000004100 */
[----:B------:R-:W-:Y:S01]  /*7c60*/  FFMA.FTZ R47, R47, R66, -R70 ;  /* 0x000000422f2f7223 */ /* 0x000fe20000010846 */
[----:B------:R-:W-:Y:S02]  /*7c70*/  HADD2.F32 R64, -RZ, R64.H1_H1 ;  /* 0x30000040ff407230 */ /* 0x000fe40000004100 */
[----:B------:R-:W-:Y:S02]  /*7c80*/  HADD2.F32 R69, -RZ, R69.H0_H0 ;  /* 0x20000045ff457230 */ /* 0x000fe40000004100 */
[----:B------:R-:W-:Y:S01]  /*7c90*/  FMUL.FTZ R70, R65, R68 ;  /* 0x0000004441467220 */ /* 0x000fe20000410000 */
[----:B------:R-:W-:Y:S01]  /*7ca0*/  HADD2.F32 R66, -RZ, R132.H1_H1 ;  /* 0x30000084ff427230 */ /* 0x000fe20000004100 */
[----:B------:R-:W-:Y:S01]  /*7cb0*/  F2FP.F16.F32.PACK_AB R47, R47, R44 ;  /* 0x0000002c2f2f723e */ /* 0x000fe200000000ff */
[----:B------:R-:W-:-:S02]  /*7cc0*/  HADD2.F32 R51, -RZ, R49.H0_H0 ;  /* 0x20000031ff337230 */ /* 0x000fc40000004100 */
[-C--:B------:R-:W-:Y:S01]  /*7cd0*/  FMUL.FTZ R72, R64, R69.reuse ;  /* 0x0000004540487220 */ /* 0x080fe20000410000 */
[----:B------:R-:W-:Y:S02]  /*7ce0*/  HADD2.F32 R49, -RZ, R49.H1_H1 ;  /* 0x30000031ff317230 */ /* 0x000fe40000004100 */
        /* <DEDUP_REMOVED lines=8> */
[--C-:B------:R-:W-:Y:S02]  /*7d70*/  HADD2.F32 R49, -RZ, R62.reuse.H0_H0 ;  /* 0x2000003eff317230 */ /* 0x100fe40000004100 */
[----:B------:R-:W-:Y:S01]  /*7d80*/  FFMA.FTZ R68, R65, R66, R68 ;  /* 0x0000004241447223 */ /* 0x000fe20000010044 */
[----:B------:R-:W-:Y:S02]  /*7d90*/  HADD2.F32 R61, -RZ, R61.H0_H0 ;  /* 0x2000003dff3d7230 */ /* 0x000fe40000004100 */
[-C--:B------:R-:W-:Y:S01]  /*7da0*/  FMUL.FTZ R64, R51, R130.reuse ;  /* 0x0000008233407220 */ /* 0x080fe20000410000 */
[----:B------:R-:W-:Y:S02]  /*7db0*/  HADD2.F32 R63, -RZ, R63.H1_H1 ;  /* 0x3000003fff3f7230 */ /* 0x000fe40000004100 */
[----:B------:R-:W-:Y:S01]  /*7dc0*/  FMUL.FTZ R130, R49, R130 ;  /* 0x0000008231827220 */ /* 0x000fe20000410000 */
[----:B------:R-:W-:Y:S01]  /*7dd0*/  HADD2.F32 R62, -RZ, R62.H1_H1 ;  /* 0x3000003eff3e7230 */ /* 0x000fe20000004100 */
[----:B------:R-:W-:Y:S01]  /*7de0*/  F2FP.F16.F32.PACK_AB R70, R71, R70 ;  /* 0x000000464746723e */ /* 0x000fe200000000ff */
[----:B------:R-:W-:-:S02]  /*7df0*/  HADD2.F32 R132, -RZ, R132.H0_H0 ;  /* 0x20000084ff847230 */ /* 0x000fc40000004100 */
[-C--:B------:R-:W-:Y:S01]  /*7e00*/  FMUL.FTZ R65, R63, R61.reuse ;  /* 0x0000003d3f417220 */ /* 0x080fe20000410000 */
[----:B------:R-:W-:Y:S02]  /*7e10*/  HADD2.F32 R60, -RZ, R60.H0_H0 ;  /* 0x2000003cff3c7230 */ /* 0x000fe40000004100 */
[C---:B------:R-:W-:Y:S01]  /*7e20*/  FMUL.FTZ R66, R62.reuse, R61 ;  /* 0x0000003d3e427220 */ /* 0x040fe20000410000 */
[----:B------:R-:W-:Y:S02]  /*7e30*/  HADD2.F32 R61, -RZ, R56.H0_H0 ;  /* 0x20000038ff3d7230 */ /* 0x000fe40000004100 */
[-C--:B------:R-:W-:Y:S01]  /*7e40*/  FFMA.FTZ R130, R51, R132.reuse, R130 ;  /* 0x0000008433827223 */ /* 0x080fe20000010082 */
[----:B------:R-:W-:Y:S01]  /*7e50*/  FFMA.FTZ R64, R49, R132, -R64 ;  /* 0x0000008431407223 */ /* 0x000fe20000010840 */
[-C--:B------:R-:W-:Y:S01]  /*7e60*/  FFMA.FTZ R65, R62, R60.reuse, -R65 ;  /* 0x0000003c3e417223 */ /* 0x080fe20000010841 */
[----:B------:R-:W-:Y:S01]  /*7e70*/  FFMA.FTZ R67, R63, R60, R66 ;  /* 0x0000003c3f437223 */ /* 0x000fe20000010042 */
[----:B------:R-:W-:-:S02]  /*7e80*/  HADD2.F32 R51, -RZ, R50.H0_H0 ;  /* 0x20000032ff337230 */ /* 0x000fc40000004100 */
[----:B------:R-:W-:Y:S01]  /*7e90*/  HADD2.F32 R62, -RZ, R131.H0_H0 ;  /* 0x20000083ff3e7230 */ /* 0x000fe20000004100 */
[----:B------:R-:W-:Y:S01]  /*7ea0*/  F2FP.F16.F32.PACK_AB R44, R65, R64 ;  /* 0x00000040412c723e */ /* 0x000fe200000000ff */
[----:B------:R-:W-:Y:S02]  /*7eb0*/  HADD2.F32 R63, -RZ, R58.H0_H0 ;  /* 0x2000003aff3f7230 */ /* 0x000fe40000004100 */
[----:B------:R-:W-:Y:S02]  /*7ec0*/  HADD2.F32 R49, -RZ, R46.H0_H0 ;  /* 0x2000002eff317230 */ /* 0x000fe40000004100 */
[-C--:B------:R-:W-:Y:S01]  /*7ed0*/  FMUL.FTZ R56, R51, R62.reuse ;  /* 0x0000003e33387220 */ /* 0x080fe20000410000 */
[----:B------:R-:W-:Y:S02]  /*7ee0*/  HADD2.F32 R50, -RZ, R50.H1_H1 ;  /* 0x30000032ff327230 */ /* 0x000fe40000004100 */
[----:B------:R-:W-:Y:S02]  /*7ef0*/  HADD2.F32 R46, -RZ, R46.H1_H1 ;  /* 0x3000002eff2e7230 */ /* 0x000fe40000004100 */
[----:B------:R-:W-:Y:S01]  /*7f00*/  FMUL.FTZ R62, R49, R62 ;  /* 0x0000003e313e7220 */ /* 0x000fe20000410000 */
[----:B------:R-:W-:-:S02]  /*7f10*/  HADD2.F32 R60, -RZ, R133.H0_H0 ;  /* 0x20000085ff3c7230 */ /* 0x000fc40000004100 */
[-C--:B------:R-:W-:Y:S01]  /*7f20*/  FMUL.FTZ R69, R50, R63.reuse ;  /* 0x0000003f32457220 */ /* 0x080fe20000410000 */
[C---:B------:R-:W-:Y:S02]  /*7f30*/  FMUL.FTZ R63, R46.reuse, R63 ;  /* 0x0000003f2e3f7220 */ /* 0x040fe40000410000 */
        /* <DEDUP_REMOVED lines=8> */
[----:B------:R-:W-:-:S02]  /*7fc0*/  F2FP.F16.F32.PACK_AB R48, R67, R130 ;  /* 0x000000824330723e */ /* 0x000fc400000000ff */
[----:B------:R-:W-:Y:S02]  /*7fd0*/  F2FP.F16.F32.PACK_AB R46, R69, R56 ;  /* 0x00000038452e723e */ /* 0x000fe400000000ff */
[----:B------:R-:W-:-:S07]  /*7fe0*/  F2FP.F16.F32.PACK_AB R50, R63, R62 ;  /* 0x0000003e3f32723e */ /* 0x000fce00000000ff */
.L_x_7818:
[----:B------:R-:W-:Y:S05]  /*7ff0*/  BSYNC B1 ;  /* 0x0000000000017941 */ /* 0x000fea0003800000 */
.L_x_7817:
[----:B-1----:R1:W-:Y:S01]  /*8000*/  STG.E.128 desc[UR42][R54.64], R44 ;  /* 0x0000002c36007986 */ /* 0x0023e2000c101d2a */
[----:B------:R-:W-:-:S13]  /*8010*/  ISETP.GE.AND P3, PT, R59, R128, PT ;  /* 0x000000803b00720c */ /* 0x000fda0003f66270 */
[----:B------:R-:W-:Y:S05]  /*8020*/  @P3 BRA `(.L_x_7793) ;  /* 0x00000004009c3947 */ /* 0x000fea0003800000 */
[--C-:B-1----:R-:W-:Y:S02]  /*8030*/  SHF.R.S32.HI R44, RZ, 0x1f, R59.reuse ;  /* 0x0000001fff2c7819 */ /* 0x102fe4000001143b */
[----:B------:R-:W-:-:S04]  /*8040*/  IADD3 R59, P3, P4, R96, R118, R59 ;  /* 0x00000076603b7210 */ /* 0x000fc80007c7e03b */
[----:B------:R-:W-:Y:S02]  /*8050*/  IADD3.X R44, R36, R57, R44, P3, P4 ;  /* 0x00000039242c7210 */ /* 0x000fe40001fe842c */
[----:B------:R-:W-:-:S04]  /*8060*/  LEA R52, P3, R59, R52, 0x1 ;  /* 0x000000343b347211 */ /* 0x000fc800078608ff */
[----:B------:R-:W-:-:S05]  /*8070*/  LEA.HI.X R53, R59, R53, R44, 0x1, P3 ;  /* 0x000000353b357211 */ /* 0x000fca00018f0c2c */
[----:B--2---:R1:W-:Y:S01]  /*8080*/  STG.E.128 desc[UR42][R52.64], R48 ;  /* 0x0000003034007986 */ /* 0x0043e2000c101d2a */
[----:B------:R-:W-:Y:S05]  /*8090*/  BRA `(.L_x_7793) ;  /* 0x0000000400807947 */ /* 0x000fea0003800000 */
.L_x_7756:
[----:B------:R-:W-:-:S06]  /*80a0*/  UISETP.NE.AND UP0, UPT, UR45, 0x3, UPT ;  /* 0x000000032d00788c */ /* 0x000fcc000bf05270 */
[----:B------:R-:W-:-:S13]  /*80b0*/  PLOP3.LUT P0, PT, PT, PT, UP0, 0x80, 0x0 ;  /* 0x000000000000781c */ /* 0x000fda0003f0f008 */
[----:B------:R-:W-:Y:S05]  /*80c0*/  @!P0 BRA `(.L_x_7819) ;  /* 0x0000000000048947 */ /* 0x000fea0003800000 */
[----:B------:R-:W-:Y:S01]  /*80d0*/  BPT.TRAP 0x1 ;  /* 0x000000040000795c */ /* 0x000fe20000300000 */
.L_x_7819:
[----:B------:R-:W-:Y:S01]  /*80e0*/  IMAD R107, R184, 0x8, R2 ;  /* 0x00000008b86b7824 */ /* 0x000fe200078e0202 */
[----:B------:R-:W-:Y:S01]  /*80f0*/  SHF.L.U32 R117, R191, 0x1f, RZ ;  /* 0x0000001fbf757819 */ /* 0x000fe200000006ff */
[----:B------:R-:W-:Y:S01]  /*8100*/  IMAD R113, R26, -0x80, R24 ;  /* 0xffffff801a717824 */ /* 0x000fe200078e0218 */
[----:B------:R-:W-:Y:S01]  /*8110*/  BSSY B1, `(.L_x_7820) ;  /* 0x0000006000017945 */ /* 0x000fe20003800000 */
[----:B0-----:R-:W-:Y:S01]  /*8120*/  SHF.R.S32.HI R44, RZ, 0x1f, R26 ;  /* 0x0000001fff2c7819 */ /* 0x001fe2000001141a */
[----:B------:R-:W0:Y:S01]  /*8130*/  SYNCS.PHASECHK.TRANS64.TRYWAIT P3, [R107+URZ+0x28890], R117 ;  /* 0x028890756b0075a7 */ /* 0x000e22000806017f */
[----:B------:R-:W-:Y:S01]  /*8140*/  IMAD R45, R0, R26, RZ ;  /* 0x0000001a002d7224 */ /* 0x000fe200078e02ff */
[----:B------:R-:W-:Y:S01]  /*8150*/  VIMNMX R113, R113, 0x80, PT ;  /* 0x0000008071717848 */ /* 0x000fe20003fe0100 */
[----:B0-----:R-:W-:Y:S06]  /*8160*/  @!P3 BRA `(.L_x_7821) ;  /* 0x000001e8009cb947 */ /* 0x001fec0003800000 */
.L_x_8193:
[----:B------:R-:W-:Y:S05]  /*8170*/  BSYNC B1 ;  /* 0x0000000000017941 */ /* 0x000fea0003800000 */
.L_x_7820:
[----:B------:R-:W-:Y:S01]  /*8180*/  ISETP.GE.AND P3, PT, R23, R113, PT ;  /* 0x000000711700720c */ /* 0x000fe20003f66270 */
[----:B------:R-:W-:Y:S01]  /*8190*/  IMAD R45, R44, R123, R45 ;  /* 0x0000007b2c2d7224 */ /* 0x000fe200078e022d */
[----:B------:R-:W-:Y:S01]  /*81a0*/  BSSY B1, `(.L_x_7822) ;  /* 0x0000012000017945 */ /* 0x000fe20003800000 */
[----:B------:R-:W-:-:S04]  /*81b0*/  IMAD.WIDE.U32 R52, R123, R26, RZ ;  /* 0x0000001a7b347225 */ /* 0x000fc800078e00ff */
[----:B------:R-:W-:-:S06]  /*81c0*/  IMAD.IADD R61, R45, 0x1, R53 ;  /* 0x000000012d3d7824 */ /* 0x000fcc00078e0235 */
[----:B------:R-:W-:Y:S05]  /*81d0*/  @P3 BRA `(.L_x_7823) ;  /* 0x0000000000383947 */ /* 0x000fea0003800000 */
[----:B------:R-:W1:Y:S01]  /*81e0*/  @!P2 LDC.64 R54, c[0x0][0x2e8] ;  /* 0x0000ba00ff36ab82 */ /* 0x000e620000000a00 */
[----:B------:R-:W2:Y:S01]  /*81f0*/  @!P2 LDS.128 R44, [R111+0x18400] ;  /* 0x018400006f2ca984 */ /* 0x000ea20000000c00 */
[----:B------:R-:W-:-:S03]  /*8200*/  @!P2 IADD3 R58, P3, R37, R52, RZ ;  /* 0x00000034253aa210 */ /* 0x000fc60007f7e0ff */
[----:B------:R-:W3:Y:S02]  /*8210*/  @!P1 LDS.128 R48, [R111+0x1c400] ;  /* 0x01c400006f309984 */ /* 0x000ee40000000c00 */
[----:B------:R-:W-:Y:S01]  /*8220*/  @!P2 IMAD.X R59, R61, 0x1, R99, P3 ;  /* 0x000000013d3ba824 */ /* 0x000fe200018e0663 */
[----:B------:R-:W4:Y:S01]  /*8230*/  @!P1 LDC.64 R56, c[0x0][0x2e8] ;  /* 0x0000ba00ff389b82 */ /* 0x000f220000000a00 */
[----:B-1----:R-:W-:-:S04]  /*8240*/  @!P2 LEA R54, P3, R58, R54, 0x1 ;  /* 0x000000363a36a211 */ /* 0x002fc800078608ff */
[----:B------:R-:W-:Y:S02]  /*8250*/  @!P2 LEA.HI.X R55, R58, R55, R59, 0x1, P3 ;  /* 0x000000373a37a211 */ /* 0x000fe400018f0c3b */
[----:B------:R-:W-:-:S04]  /*8260*/  @!P1 IADD3 R58, P3, R100, R52, RZ ;  /* 0x00000034643a9210 */ /* 0x000fc80007f7e0ff */
[----:B------:R-:W-:Y:S02]  /*8270*/  @!P1 IADD3.X R59, R61, R105, RZ, P3, !PT ;  /* 0x000000693d3b9210 */ /* 0x000fe40001ffe4ff */
[----:B----4-:R-:W-:-:S04]  /*8280*/  @!P1 LEA R56, P3, R58, R56, 0x1 ;  /* 0x000000383a389211 */ /* 0x010fc800078608ff */
[----:B------:R-:W-:Y:S01]  /*8290*/  @!P1 LEA.HI.X R57, R58, R57, R59, 0x1, P3 ;  /* 0x000000393a399211 */ /* 0x000fe200018f0c3b */
[----:B--2---:R1:W-:Y:S04]  /*82a0*/  @!P2 STG.E.128 desc[UR42][R54.64], R44 ;  /* 0x0000002c3600a986 */ /* 0x0043e8000c101d2a */
[----:B---3--:R1:W-:Y:S04]  /*82b0*/  @!P1 STG.E.128 desc[UR42][R56.64], R48 ;  /* 0x0000003038009986 */ /* 0x0083e8000c101d2a */
.L_x_7823:
[----:B------:R-:W-:Y:S05]  /*82c0*/  BSYNC B1 ;  /* 0x0000000000017941 */ /* 0x000fea0003800000 */
.L_x_7822:
[----:B------:R-:W-:Y:S01]  /*82d0*/  ISETP.GE.AND P3, PT, R212, R113, PT ;  /* 0x00000071d400720c */ /* 0x000fe20003f66270 */
[----:B------:R-:W-:-:S12]  /*82e0*/  BSSY B1, `(.L_x_7824) ;  /* 0x0000012000017945 */ /* 0x000fd80003800000 */
[----:B------:R-:W-:Y:S05]  /*82f0*/  @P3 BRA `(.L_x_7825) ;  /* 0x0000000000403947 */ /* 0x000fea0003800000 */
[----:B-1----:R-:W1:Y:S01]  /*8300*/  @!P2 LDC.64 R54, c[0x0][0x2e8] ;  /* 0x0000ba00ff36ab82 */ /* 0x002e620000000a00 */
[----:B------:R-:W2:Y:S01]  /*8310*/  @!P2 LDS.128 R44, [R111+0x19400] ;  /* 0x019400006f2ca984 */ /* 0x000ea20000000c00 */
[----:B------:R-:W-:-:S03]  /*8320*/  IADD3 R60, P3, R88, R52, RZ ;  /* 0x00000034583c7210 */ /* 0x000fc60007f7e0ff */
[----:B------:R-:W3:Y:S02]  /*8330*/  @!P1 LDS.128 R48, [R111+0x1d400] ;  /* 0x01d400006f309984 */ /* 0x000ee40000000c00 */
[----:B------:R-:W-:Y:S01]  /*8340*/  IMAD.X R62, R61, 0x1, R89, P3 ;  /* 0x000000013d3e7824 */ /* 0x000fe200018e0659 */
[----:B------:R-:W4:Y:S01]  /*8350*/  @!P1 LDC.64 R56, c[0x0][0x2e8] ;  /* 0x0000ba00ff389b82 */ /* 0x000f220000000a00 */
[----:B------:R-:W-:-:S05]  /*8360*/  @!P2 IADD3 R58, P3, R60, R37, RZ ;  /* 0x000000253c3aa210 */ /* 0x000fca0007f7e0ff */
[----:B------:R-:W-:Y:S01]  /*8370*/  @!P2 IMAD.X R59, R62, 0x1, R99, P3 ;  /* 0x000000013e3ba824 */ /* 0x000fe200018e0663 */
[----:B-1----:R-:W-:-:S04]  /*8380*/  @!P2 LEA R54, P3, R58, R54, 0x1 ;  /* 0x000000363a36a211 */ /* 0x002fc800078608ff */
[----:B------:R-:W-:Y:S02]  /*8390*/  @!P2 LEA.HI.X R55, R58, R55, R59, 0x1, P3 ;  /* 0x000000373a37a211 */ /* 0x000fe400018f0c3b */
[----:B------:R-:W-:-:S05]  /*83a0*/  @!P1 IADD3 R58, P3, R60, R100, RZ ;  /* 0x000000643c3a9210 */ /* 0x000fca0007f7e0ff */
[----:B------:R-:W-:Y:S01]  /*83b0*/  @!P1 IMAD.X R59, R62, 0x1, R105, P3 ;  /* 0x000000013e3b9824 */ /* 0x000fe200018e0669 */
[----:B----4-:R-:W-:-:S04]  /*83c0*/  @!P1 LEA R56, P3, R58, R56, 0x1 ;  /* 0x000000383a389211 */ /* 0x010fc800078608ff */
[----:B------:R-:W-:Y:S01]  /*83d0*/  @!P1 LEA.HI.X R57, R58, R57, R59, 0x1, P3 ;  /* 0x000000393a399211 */ /* 0x000fe200018f0c3b */
[----:B--2---:R2:W-:Y:S04]  /*83e0*/  @!P2 STG.E.128 desc[UR42][R54.64], R44 ;  /* 0x0000002c3600a986 */ /* 0x0045e8000c101d2a */
[----:B---3--:R2:W-:Y:S04]  /*83f0*/  @!P1 STG.E.128 desc[UR42][R56.64], R48 ;  /* 0x0000003038009986 */ /* 0x0085e8000c101d2a */
.L_x_7825:
[----:B------:R-:W-:Y:S05]  /*8400*/  BSYNC B1 ;  /* 0x0000000000017941 */ /* 0x000fea0003800000 */
.L_x_7824:
[----:B------:R-:W-:Y:S01]  /*8410*/  ISETP.GE.AND P3, PT, R211, R113, PT ;  /* 0x00000071d300720c */ /* 0x000fe20003f66270 */
[----:B------:R-:W-:-:S12]  /*8420*/  BSSY B1, `(.L_x_7826) ;  /* 0x0000012000017945 */ /* 0x000fd80003800000 */
[----:B------:R-:W-:Y:S05]  /*8430*/  @P3 BRA `(.L_x_7827) ;  /* 0x0000000000403947 */ /* 0x000fea0003800000 */
[----:B-12---:R-:W1:Y:S01]  /*8440*/  @!P2 LDC.64 R54, c[0x0][0x2e8] ;  /* 0x0000ba00ff36ab82 */ /* 0x006e620000000a00 */
[----:B------:R-:W2:Y:S01]  /*8450*/  @!P2 LDS.128 R44, [R111+0x1a400] ;  /* 0x01a400006f2ca984 */ /* 0x000ea20000000c00 */
[----:B------:R-:W-:-:S03]  /*8460*/  LEA R60, P3, R98, R52, 0x6 ;  /* 0x00000034623c7211 */ /* 0x000fc600078630ff */
        /* <DEDUP_REMOVED lines=13> */
.L_x_7827:
[----:B------:R-:W-:Y:S05]  /*8540*/  BSYNC B1 ;  /* 0x0000000000017941 */ /* 0x000fea0003800000 */
.L_x_7826:
[----:B------:R-:W-:-:S13]  /*8550*/  ISETP.GE.AND P3, PT, R210, R113, PT ;  /* 0x00000071d200720c */ /* 0x000fda0003f66270 */
[----:B------:R-:W-:Y:S05]  /*8560*/  @P3 BRA `(.L_x_7793) ;  /* 0x00000000004c3947 */ /* 0x000fea0003800000 */
[----:B------:R-:W3:Y:S01]  /*8570*/  LDC.64 R58, c[0x0][0x300] ;  /* 0x0000c000ff3a7b82 */ /* 0x000ee20000000a00 */
[----:B-12-4-:R-:W1:Y:S01]  /*8580*/  @!P2 LDS.128 R44, [R111+0x1b400] ;  /* 0x01b400006f2ca984 */ /* 0x016e620000000c00 */
[----:B------:R-:W-:-:S03]  /*8590*/  IMAD.MOV.U32 R53, RZ, RZ, R61 ;  /* 0x000000ffff357224 */ /* 0x000fc600078e003d */
[----:B------:R-:W2:Y:S03]  /*85a0*/  @!P1 LDS.128 R48, [R111+0x1f400] ;  /* 0x01f400006f309984 */ /* 0x000ea60000000c00 */
[----:B------:R-:W4:Y:S08]  /*85b0*/  @!P2 LDC.64 R54, c[0x0][0x2e8] ;  /* 0x0000ba00ff36ab82 */ /* 0x000f300000000a00 */
[----:B------:R-:W5:Y:S01]  /*85c0*/  @!P1 LDC.64 R56, c[0x0][0x2e8] ;  /* 0x0000ba00ff389b82 */ /* 0x000f620000000a00 */
[----:B---3--:R-:W-:-:S04]  /*85d0*/  IMAD.WIDE.U32 R52, R58, 0x60, R52 ;  /* 0x000000603a347825 */ /* 0x008fc800078e0034 */
[----:B------:R-:W-:-:S04]  /*85e0*/  IMAD R59, R59, 0x60, RZ ;  /* 0x000000603b3b7824 */ /* 0x000fc800078e02ff */
[----:B------:R-:W-:Y:S01]  /*85f0*/  IMAD.IADD R60, R53, 0x1, R59 ;  /* 0x00000001353c7824 */ /* 0x000fe200078e023b */
[----:B------:R-:W-:-:S05]  /*8600*/  @!P2 IADD3 R53, P3, R37, R52, RZ ;  /* 0x000000342535a210 */ /* 0x000fca0007f7e0ff */
[----:B------:R-:W-:Y:S01]  /*8610*/  @!P2 IMAD.X R58, R60, 0x1, R99, P3 ;  /* 0x000000013c3aa824 */ /* 0x000fe200018e0663 */
[----:B----4-:R-:W-:-:S04]  /*8620*/  @!P2 LEA R54, P3, R53, R54, 0x1 ;  /* 0x000000363536a211 */ /* 0x010fc800078608ff */
[----:B------:R-:W-:Y:S02]  /*8630*/  @!P2 LEA.HI.X R55, R53, R55, R58, 0x1, P3 ;  /* 0x000000373537a211 */ /* 0x000fe400018f0c3a */
[----:B------:R-:W-:-:S03]  /*8640*/  @!P1 IADD3 R52, P3, R100, R52, RZ ;  /* 0x0000003464349210 */ /* 0x000fc60007f7e0ff */
[----:B-1----:R3:W-:Y:S02]  /*8650*/  @!P2 STG.E.128 desc[UR42][R54.64], R44 ;  /* 0x0000002c3600a986 */ /* 0x0027e4000c101d2a */
[----:B------:R-:W-:Y:S01]  /*8660*/  @!P1 IMAD.X R53, R60, 0x1, R105, P3 ;  /* 0x000000013c359824 */ /* 0x000fe200018e0669 */
[----:B-----5:R-:W-:-:S04]  /*8670*/  @!P1 LEA R56, P3, R52, R56, 0x1 ;  /* 0x0000003834389211 */ /* 0x020fc800078608ff */
[----:B------:R-:W-:-:S05]  /*8680*/  @!P1 LEA.HI.X R57, R52, R57, R53, 0x1, P3 ;  /* 0x0000003934399211 */ /* 0x000fca00018f0c35 */
[----:B--2---:R3:W-:Y:S04]  /*8690*/  @!P1 STG.E.128 desc[UR42][R56.64], R48 ;  /* 0x0000003038009986 */ /* 0x0047e8000c101d2a */
.L_x_7793:
[----:B------:R-:W-:Y:S05]  /*86a0*/  BSYNC B0 ;  /* 0x0000000000007941 */ /* 0x000fea0003800000 */
.L_x_7755:
        /* <DEDUP_REMOVED lines=17> */
.L_x_7829:
[----:B------:R-:W-:Y:S05]  /*87c0*/  BSYNC B0 ;  /* 0x0000000000007941 */ /* 0x000fea0003800000 */
.L_x_7828:
[----:B------:R-:W2:Y:S01]  /*87d0*/  SYNCS.PHASECHK.TRANS64.TRYWAIT P0, [R107+URZ+0x288b0], R117 ;  /* 0x0288b0756b0075a7 */ /* 0x000ea2000800017f */
[----:B------:R-:W-:Y:S01]  /*87e0*/  ULDC UR41, c[0x0][0x2f4] ;  /* 0x0000bd0000297ab9 */ /* 0x000fe20000000800 */
[----:B------:R-:W-:Y:S01]  /*87f0*/  ULDC.64 UR36, c[0x0][0x328] ;  /* 0x0000ca0000247ab9 */ /* 0x000fe20000000a00 */
[----:B------:R-:W-:Y:S01]  /*8800*/  ULDC.64 UR38, c[0x0][0x318] ;  /* 0x0000c60000267ab9 */ /* 0x000fe20000000a00 */
[----:B------:R-:W-:Y:S04]  /*8810*/  BSSY B0, `(.L_x_7830) ;  /* 0x0000002000007945 */ /* 0x000fe80003800000 */
[----:B--2---:R-:W-:Y:S05]  /*8820*/  @!P0 BRA `(.L_x_7831) ;  /* 0x000001e400008947 */ /* 0x004fea0003800000 */
.L_x_8194:
[----:B------:R-:W-:Y:S05]  /*8830*/  BSYNC B0 ;  /* 0x0000000000007941 */ /* 0x000fea0003800000 */
.L_x_7830:
[----:B------:R-:W-:Y:S01]  /*8840*/  ISETP.GE.AND P0, PT, R23, R113, PT ;  /* 0x000000711700720c */ /* 0x000fe20003f06270 */
[----:B------:R-:W-:Y:S01]  /*8850*/  BSSY B0, `(.L_x_7832) ;  /* 0x0000011000007945 */ /* 0x000fe20003800000 */
[----:B------:R-:W-:-:S11]  /*8860*/  IMAD.WIDE R48, R26, 0x80, R42 ;  /* 0x000000801a307825 */ /* 0x000fd600078e022a */
[----:B------:R-:W-:Y:S05]  /*8870*/  @P0 BRA `(.L_x_7833) ;  /* 0x0000000000380947 */ /* 0x000fea0003800000 */
[----:B------:R-:W-:Y:S02]  /*8880*/  IMAD R47, R49, UR36, RZ ;  /* 0x00000024312f7c24 */ /* 0x000fe4000f8e02ff */
[----:B-1----:R-:W-:Y:S02]  /*8890*/  IMAD.MOV.U32 R44, RZ, RZ, R94 ;  /* 0x000000ffff2c7224 */ /* 0x002fe400078e005e */
[----:B------:R-:W-:Y:S02]  /*88a0*/  IMAD.MOV.U32 R45, RZ, RZ, R106 ;  /* 0x000000ffff2d7224 */ /* 0x000fe400078e006a */
[C---:B------:R-:W-:Y:S02]  /*88b0*/  IMAD R47, R48.reuse, UR37, R47 ;  /* 0x00000025302f7c24 */ /* 0x040fe4000f8e022f */
[----:B------:R-:W-:-:S04]  /*88c0*/  IMAD.WIDE.U32 R44, R48, UR36, R44 ;  /* 0x00000024302c7c25 */ /* 0x000fc8000f8e002c */
[----:B------:R-:W-:Y:S01]  /*88d0*/  IMAD.IADD R45, R45, 0x1, R47 ;  /* 0x000000012d2d7824 */ /* 0x000fe200078e022f */
[----:B------:R-:W-:-:S04]  /*88e0*/  LEA R50, P0, R44, UR38, 0x1 ;  /* 0x000000262c327c11 */ /* 0x000fc8000f8008ff */
[----:B------:R-:W-:Y:S02]  /*88f0*/  LEA.HI.X R51, R44, UR39, R45, 0x1, P0 ;  /* 0x000000272c337c11 */ /* 0x000fe400080f0c2d */
[----:B------:R-:W-:-:S13]  /*8900*/  ISETP.GE.AND P0, PT, R16, UR41, PT ;  /* 0x0000002910007c0c */ /* 0x000fda000bf06270 */
[----:B------:R-:W1:Y:S04]  /*8910*/  @!P0 LDS.128 R44, [R111+0x400] ;  /* 0x000400006f2c8984 */ /* 0x000e680000000c00 */
[----:B-1----:R-:W-:Y:S01]  /*8920*/  @!P0 STG.E.128 desc[UR42][R50.64], R44 ;  /* 0x0000002c32008986 */ /* 0x002fe2000c101d2a */
[----:B------:R-:W-:-:S13]  /*8930*/  ISETP.GE.AND P0, PT, R190, UR41, PT ;  /* 0x00000029be007c0c */ /* 0x000fda000bf06270 */
[----:B------:R-:W1:Y:S04]  /*8940*/  @!P0 LDS.128 R44, [R111+0x4400] ;  /* 0x004400006f2c8984 */ /* 0x000e680000000c00 */
[----:B-1----:R3:W-:Y:S02]  /*8950*/  @!P0 STG.E.128 desc[UR42][R50.64+0x80], R44 ;  /* 0x0000802c32008986 */ /* 0x0027e4000c101d2a */
.L_x_7833:
[----:B------:R-:W-:Y:S05]  /*8960*/  BSYNC B0 ;  /* 0x0000000000007941 */ /* 0x000fea0003800000 */
.L_x_7832:
[----:B------:R-:W-:Y:S01]  /*8970*/  ISETP.GE.AND P0, PT, R212, R113, PT ;  /* 0x00000071d400720c */ /* 0x000fe20003f06270 */
[----:B------:R-:W-:-:S12]  /*8980*/  BSSY B0, `(.L_x_7834) ;  /* 0x0000012000007945 */ /* 0x000fd80003800000 */
[----:B------:R-:W-:Y:S05]  /*8990*/  @P0 BRA `(.L_x_7835) ;  /* 0x0000000000400947 */ /* 0x000fea0003800000 */
[----:B---3--:R-:W-:Y:S01]  /*89a0*/  IADD3 R47, P0, R48, 0x20, RZ ;  /* 0x00000020302f7810 */ /* 0x008fe20007f1e0ff */
[----:B------:R-:W-:-:S04]  /*89b0*/  IMAD.MOV.U32 R45, RZ, RZ, R106 ;  /* 0x000000ffff2d7224 */ /* 0x000fc800078e006a */
[----:B-1----:R-:W-:-:S04]  /*89c0*/  IMAD.X R44, RZ, RZ, R49, P0 ;  /* 0x000000ffff2c7224 */ /* 0x002fc800000e0631 */
[----:B------:R-:W-:Y:S02]  /*89d0*/  IMAD R46, R44, UR36, RZ ;  /* 0x000000242c2e7c24 */ /* 0x000fe4000f8e02ff */
[----:B------:R-:W-:-:S04]  /*89e0*/  IMAD.MOV.U32 R44, RZ, RZ, R94 ;  /* 0x000000ffff2c7224 */ /* 0x000fc800078e005e */
[----:B------:R-:W-:-:S04]  /*89f0*/  IMAD.WIDE.U32 R44, R47, UR36, R44 ;  /* 0x000000242f2c7c25 */ /* 0x000fc8000f8e002c */
[----:B------:R-:W-:Y:S01]  /*8a00*/  IMAD R47, R47, UR37, R46 ;  /* 0x000000252f2f7c24 */ /* 0x000fe2000f8e022e */
[----:B------:R-:W-:-:S03]  /*8a10*/  LEA R50, P0, R44, UR38, 0x1 ;  /* 0x000000262c327c11 */ /* 0x000fc6000f8008ff */
[----:B------:R-:W-:-:S05]  /*8a20*/  IMAD.IADD R45, R45, 0x1, R47 ;  /* 0x000000012d2d7824 */ /* 0x000fca00078e022f */
[----:B------:R-:W-:Y:S02]  /*8a30*/  LEA.HI.X R51, R44, UR39, R45, 0x1, P0 ;  /* 0x000000272c337c11 */ /* 0x000fe400080f0c2d */
[----:B------:R-:W-:-:S13]  /*8a40*/  ISETP.GE.AND P0, PT, R16, UR41, PT ;  /* 0x0000002910007c0c */ /* 0x000fda000bf06270 */
[----:B------:R-:W1:Y:S04]  /*8a50*/  @!P0 LDS.128 R44, [R111+0x1400] ;  /* 0x001400006f2c8984 */ /* 0x000e680000000c00 */
[----:B-1----:R-:W-:Y:S01]  /*8a60*/  @!P0 STG.E.128 desc[UR42][R50.64], R44 ;  /* 0x0000002c32008986 */ /* 0x002fe2000c101d2a */
[----:B------:R-:W-:-:S13]  /*8a70*/  ISETP.GE.AND P0, PT, R190, UR41, PT ;  /* 0x00000029be007c0c */ /* 0x000fda000bf06270 */
[----:B------:R-:W1:Y:S04]  /*8a80*/  @!P0 LDS.128 R44, [R111+0x5400] ;  /* 0x005400006f2c8984 */ /* 0x000e680000000c00 */
[----:B-1----:R4:W-:Y:S02]  /*8a90*/  @!P0 STG.E.128 desc[UR42][R50.64+0x80], R44 ;  /* 0x0000802c32008986 */ /* 0x0029e4000c101d2a */
.L_x_7835:
[----:B------:R-:W-:Y:S05]  /*8aa0*/  BSYNC B0 ;  /* 0x0000000000007941 */ /* 0x000fea0003800000 */
.L_x_7834:
[----:B------:R-:W-:Y:S01]  /*8ab0*/  ISETP.GE.AND P0, PT, R211, R113, PT ;  /* 0x00000071d300720c */ /* 0x000fe20003f06270 */
[----:B------:R-:W-:-:S12]  /*8ac0*/  BSSY B0, `(.L_x_7836) ;  /* 0x0000012000007945 */ /* 0x000fd80003800000 */
[----:B------:R-:W-:Y:S05]  /*8ad0*/  @P0 BRA `(.L_x_7837) ;  /* 0x0000000000400947 */ /* 0x000fea0003800000 */
[----:B---34-:R-:W-:Y:S01]  /*8ae0*/  IADD3 R47, P0, R48, 0x40, RZ ;  /* 0x00000040302f7810 */ /* 0x018fe20007f1e0ff */
        /* <DEDUP_REMOVED lines=15> */
.L_x_7837:
[----:B------:R-:W-:Y:S05]  /*8be0*/  BSYNC B0 ;  /* 0x0000000000007941 */ /* 0x000fea0003800000 */
.L_x_7836:
[----:B------:R-:W-:Y:S01]  /*8bf0*/  ISETP.GE.AND P0, PT, R210, R113, PT ;  /* 0x00000071d200720c */ /* 0x000fe20003f06270 */
[----:B------:R-:W-:-:S12]  /*8c00*/  BSSY B0, `(.L_x_7838) ;  /* 0x0000012000007945 */ /* 0x000fd80003800000 */
[----:B------:R-:W-:Y:S05]  /*8c10*/  @P0 BRA `(.L_x_7839) ;  /* 0x0000000000400947 */ /* 0x000fea0003800000 */
[----:B-1-34-:R-:W-:Y:S01]  /*8c20*/  IADD3 R47, P0, R48, 0x60, RZ ;  /* 0x00000060302f7810 */ /* 0x01afe20007f1e0ff */
[----:B------:R-:W-:Y:S02]  /*8c30*/  IMAD.MOV.U32 R44, RZ, RZ, R94 ;  /* 0x000000ffff2c7224 */ /* 0x000fe400078e005e */
        /* <DEDUP_REMOVED lines=14> */
.L_x_7839:
[----:B------:R-:W-:Y:S05]  /*8d20*/  BSYNC B0 ;  /* 0x0000000000007941 */ /* 0x000fea0003800000 */
.L_x_7838:
[----:B-1-34-:R-:W3:Y:S01]  /*8d30*/  LDL R44, [R1+0x10] ;  /* 0x00001000012c7983 */ /* 0x01aee20000100800 */
[----:B------:R-:W-:Y:S02]  /*8d40*/  VIADD R184, R184, 0x1 ;  /* 0x00000001b8b87836 */ /* 0x000fe40000000000 */
[----:B0-2---:R-:W-:Y:S01]  /*8d50*/  @!P3 VIADD R107, R107, 0x288c0 ;  /* 0x000288c06b6bb836 */ /* 0x005fe20000000000 */
[----:B------:R-:W-:Y:S01]  /*8d60*/  @!PT LDS RZ, [RZ] ;  /* 0x00000000fffff984 */ /* 0x000fe20000000800 */
[----:B------:R-:W-:Y:S01]  /*8d70*/  @!PT LDS RZ, [RZ] ;  /* 0x00000000fffff984 */ /* 0x000fe20000000800 */
[----:B------:R-:W-:Y:S01]  /*8d80*/  @!PT LDS RZ, [RZ] ;  /* 0x00000000fffff984 */ /* 0x000fe20000000800 */
[----:B------:R-:W-:Y:S01]  /*8d90*/  @!PT LDS RZ, [RZ] ;  /* 0x00000000fffff984 */ /* 0x000fe20000000800 */
[----:B------:R0:W-:Y:S06]  /*8da0*/  MEMBAR.ALL.CTA ;  /* 0x0000000000007992 */ /* 0x0001ec0000008000 */
[----:B0-----:R-:W0:Y:S02]  /*8db0*/  FENCE.VIEW.ASYNC.S ;  /* 0x00000000000073c6 */ /* 0x001e240000000000 */
[----:B0-----:R0:W-:Y:S01]  /*8dc0*/  BAR.SYNC.DEFER_BLOCKING R122, 0x80 ;  /* 0x0002007a0000751d */ /* 0x0011e20000010000 */
[----:B------:R-:W-:-:S02]  /*8dd0*/  ISETP.NE.AND P0, PT, R184, 0x2, PT ;  /* 0x00000002b800780c */ /* 0x000fc40003f05270 */
[----:B------:R-:W-:Y:S02]  /*8de0*/  @!P3 PRMT R107, RZ, 0x654, R107 ;  /* 0x00000654ff6bb816 */ /* 0x000fe4000000006b */
[----:B------:R-:W-:Y:S02]  /*8df0*/  SEL R184, R184, RZ, P0 ;  /* 0x000000ffb8b87207 */ /* 0x000fe40000000000 */
[----:B------:R0:W-:Y:S01]  /*8e00*/  @!P3 SYNCS.ARRIVE.TRANS64.RED.A1T0 RZ, [R107+URZ], RZ ;  /* 0x000000ff6bffb9a7 */ /* 0x0001e2000810043f */
[----:B---3--:R-:W-:Y:S02]  /*8e10*/  LOP3.LUT P4, RZ, R44, 0x4, RZ, 0xc0, !PT ;  /* 0x000000042cff7812 */ /* 0x008fe4000788c0ff */
[----:B------:R-:W-:-:S04]  /*8e20*/  SEL R44, RZ, 0x1, P0 ;  /* 0x00000001ff2c7807 */ /* 0x000fc80000000000 */
[----:B------:R-:W-:-:S07]  /*8e30*/  LOP3.LUT R191, R191, R44, RZ, 0x3c, !PT ;  /* 0x0000002cbfbf7212 */ /* 0x000fce00078e3cff */
[----:B0-----:R-:W-:Y:S05]  /*8e40*/  @P4 BRA `(.L_x_7840) ;  /* 0xffffff9c00884947 */ /* 0x001fea000383ffff */
[----:B------:R-:W0:Y:S01]  /*8e50*/  S2R R45, SR_TID.X ;  /* 0x00000000002d7919 */ /* 0x000e220000002100 */
[----:B------:R-:W-:Y:S02]  /*8e60*/  PLOP3.LUT P0, PT, PT, PT, PT, 0x8, 0x0 ;  /* 0x000000000000781c */ /* 0x000fe40003f0e170 */
[----:B0-----:R-:W-:-:S04]  /*8e70*/  SHF.R.U32.HI R45, RZ, 0x7, R45 ;  /* 0x00000007ff2d7819 */ /* 0x001fc8000001162d */
[----:B------:R-:W-:-:S13]  /*8e80*/  ISETP.NE.AND P4, PT, R45, 0x1, PT ;  /* 0x000000012d00780c */ /* 0x000fda0003f85270 */
[----:B------:R-:W-:Y:S06]  /*8e90*/  @!P4 BAR.ARV 0x9, 0x100 ;  /* 0x024400000000cb1d */ /* 0x000fec0000002000 */
.L_x_7750:
[----:B------:R-:W0:Y:S01]  /*8ea0*/  LDC R0, c[0x0][0x448] ;  /* 0x00011200ff007b82 */ /* 0x000e220000000800 */
[----:B------:R-:W-:-:S07]  /*8eb0*/  IADD3 R7, R189, 0x1, -R187 ;  /* 0x00000001bd077810 */ /* 0x000fce0007ffe8bb */
[----:B------:R-:W1:Y:S01]  /*8ec0*/  LDC.64 R4, c[0x0][0x9e0] ;  /* 0x00027800ff047b82 */ /* 0x000e620000000a00 */
[----:B0-----:R-:W-:Y:S01]  /*8ed0*/  ISETP.NE.AND P1, PT, R0, 0x1, PT ;  /* 0x000000010000780c */ /* 0x001fe20003f25270 */
[----:B------:R-:W-:Y:S01]  /*8ee0*/  VIADD R0, R192, 0x7f ;  /* 0x0000007fc0007836 */ /* 0x000fe20000000000 */
[----:B-1----:R-:W-:-:S11]  /*8ef0*/  ISETP.GE.AND P2, PT, R5, 0x1, PT ;  /* 0x000000010500780c */ /* 0x002fd60003f46270 */
[----:B------:R-:W0:Y:S08]  /*8f00*/  @P1 LDC R3, c[0x0][0x44c] ;  /* 0x00011300ff031b82 */ /* 0x000e300000000800 */
[----:B------:R-:W1:Y:S01]  /*8f10*/  @P1 LDC R6, c[0x0][0x450] ;  /* 0x00011400ff061b82 */ /* 0x000e620000000800 */
[----:B0-----:R-:W-:-:S05]  /*8f20*/  @P1 IMAD.HI.U32 R3, R0, R3, RZ ;  /* 0x0000000300031227 */ /* 0x001fca00078e00ff */
[----:B-1----:R-:W-:-:S05]  /*8f30*/  @P1 SHF.R.U32.HI R0, RZ, R6, R3 ;  /* 0x00000006ff001219 */ /* 0x002fca0000011603 */
[----:B------:R-:W-:Y:S01]  /*8f40*/  IMAD.IADD R3, R7, 0x1, R0 ;  /* 0x0000000107037824 */ /* 0x000fe200078e0200 */
[----:B------:R-:W-:Y:S06]  /*8f50*/  @P0 BRA `(.L_x_7841) ;  /* 0x00000000000c0947 */ /* 0x000fec0003800000 */
[----:B------:R-:W0:Y:S01]  /*8f60*/  FENCE.VIEW.ASYNC.G ;  /* 0x00000000000073c6 */ /* 0x000e220000000100 */
[----:B------:R-:W-:Y:S05]  /*8f70*/  WARPSYNC.ALL ;  /* 0x0000000000007948 */ /* 0x000fea0003800000 */
[----:B0-----:R-:W-:Y:S06]  /*8f80*/  BAR.ARV 0xc, 0x180 ;  /* 0x0306000000007b1d */ /* 0x001fec0000002000 */
.L_x_7841:
        /* <DEDUP_REMOVED lines=13> */
.L_x_7844:
[----:B------:R-:W-:-:S13]  /*9060*/  ISETP.NE.AND P0, PT, R5, 0x1, PT ;  /* 0x000000010500780c */ /* 0x000fda0003f05270 */
[----:B------:R-:W0:Y:S02]  /*9070*/  @P0 LDC.64 R6, c[0x0][0x9e8] ;  /* 0x00027a00ff060b82 */ /* 0x000e240000000a00 */
[----:B0-----:R-:W-:-:S05]  /*9080*/  @P0 IMAD.HI.U32 R6, R0, R6, RZ ;  /* 0x0000000600060227 */ /* 0x001fca00078e00ff */
[----:B------:R-:W-:-:S07]  /*9090*/  @P0 SHF.R.U32.HI R0, RZ, R7, R6 ;  /* 0x00000007ff000219 */ /* 0x000fce0000011606 */
.L_x_7845:
[----:B------:R-:W-:Y:S05]  /*90a0*/  BSYNC B0 ;  /* 0x0000000000007941 */ /* 0x000fea0003800000 */
.L_x_7843:
[----:B------:R-:W-:-:S05]  /*90b0*/  IMAD R3, R0, R5, R5 ;  /* 0x0000000500037224 */ /* 0x000fca00078e0205 */
[----:B------:R-:W-:-:S07]  /*90c0*/  VIMNMX R4, R4, R3, PT ;  /* 0x0000000304047248 */ /* 0x000fce0003fe0100 */
.L_x_7842:
[----:B------:R-:W0:Y:S01]  /*90d0*/  @P1 LDC R7, c[0x0][0x44c] ;  /* 0x00011300ff071b82 */ /* 0x000e220000000800 */
[----:B------:R-:W-:Y:S01]  /*90e0*/  IADD3 R4, R4, 0x7f, RZ ;  /* 0x0000007f04047810 */ /* 0x000fe20007ffe0ff */
[----:B------:R-:W-:Y:S01]  /*90f0*/  IMAD.MOV.U32 R0, RZ, RZ, R192 ;  /* 0x000000ffff007224 */ /* 0x000fe200078e00c0 */
[----:B------:R-:W-:Y:S02]  /*9100*/  ULDC UR4, c[0x0][0x9dc] ;  /* 0x0002770000047ab9 */ /* 0x000fe40000000800 */
[----:B------:R-:W-:-:S03]  /*9110*/  SHF.R.S32.HI R3, RZ, 0x1f, R4 ;  /* 0x0000001fff037819 */ /* 0x000fc60000011404 */
[----:B------:R-:W1:Y:S01]  /*9120*/  @P1 LDC R6, c[0x0][0x450] ;  /* 0x00011400ff061b82 */ /* 0x000e620000000800 */
        /* <DEDUP_REMOVED lines=18> */
.L_x_7848:
[----:B------:R-:W-:-:S13]  /*9250*/  ISETP.NE.AND P0, PT, R5, 0x1, PT ;  /* 0x000000010500780c */ /* 0x000fda0003f05270 */
[----:B------:R-:W0:Y:S02]  /*9260*/  @P0 LDC.64 R6, c[0x0][0x9e8] ;  /* 0x00027a00ff060b82 */ /* 0x000e240000000a00 */
[----:B0-----:R-:W-:-:S05]  /*9270*/  @P0 IMAD.HI.U32 R4, R0, R6, RZ ;  /* 0x0000000600040227 */ /* 0x001fca00078e00ff */
[----:B------:R-:W-:-:S07]  /*9280*/  @P0 SHF.R.U32.HI R0, RZ, R7, R4 ;  /* 0x00000007ff000219 */ /* 0x000fce0000011604 */
.L_x_7849:
[----:B------:R-:W-:Y:S05]  /*9290*/  BSYNC B0 ;  /* 0x0000000000007941 */ /* 0x000fea0003800000 */
.L_x_7847:
[----:B------:R-:W-:-:S05]  /*92a0*/  IMAD R0, R0, R5, RZ ;  /* 0x0000000500007224 */ /* 0x000fca00078e02ff */
[----:B------:R-:W-:-:S07]  /*92b0*/  VIMNMX R3, R3, R0, !PT ;  /* 0x0000000003037248 */ /* 0x000fce0007fe0100 */
.L_x_7846:
        /* <DEDUP_REMOVED lines=39> */
.L_x_7851:
[----:B------:R-:W-:Y:S05]  /*9530*/  BSYNC B0 ;  /* 0x0000000000007941 */ /* 0x000fea0003800000 */
.L_x_7850:
        /* <DEDUP_REMOVED lines=39> */
[----:B------:R-:W-:-:S03]  /*97b0*/  UMOV UR4, 0xffffffff ;  /* 0xffffffff00047882 */ /* 0x000fc60000000000 */
[----:B------:R-:W-:Y:S05]  /*97c0*/  BRA.DIV UR4, `(.L_x_7853) ;  /* 0x000001d6042c7947 */ /* 0x000fea000b800000 */
[----:B------:R-:W0:Y:S02]  /*97d0*/  S2R R3, SR_TID.X ;  /* 0x0000000000037919 */ /* 0x000e240000002100 */
[----:B0-----:R-:W-:-:S05]  /*97e0*/  VIADD R3, R3, 0xffffff80 ;  /* 0xffffff8003037836 */ /* 0x001fca0000000000 */
[----:B------:R-:W-:-:S04]  /*97f0*/  SHF.R.S32.HI R0, RZ, 0x1f, R3 ;  /* 0x0000001fff007819 */ /* 0x000fc80000011403 */
[----:B------:R-:W-:-:S04]  /*9800*/  LEA.HI R0, R0, R3, RZ, 0x7 ;  /* 0x0000000300007211 */ /* 0x000fc800078f38ff */
[----:B------:R-:W-:-:S05]  /*9810*/  SHF.R.S32.HI R0, RZ, 0x7, R0 ;  /* 0x00000007ff007819 */ /* 0x000fca0000011400 */
[----:B------:R0:W1:Y:S02]  /*9820*/  SHFL.IDX PT, R193, R0, RZ, 0x1f ;  /* 0x00001fff00c17589 */ /* 0x00006400000e0000 */
.L_x_8197:
[----:B01----:R-:W-:Y:S01]  /*9830*/  LEA.HI R0, R193, R193, RZ, 0x1 ;  /* 0x000000c1c1007211 */ /* 0x003fe200078f08ff */
[----:B------:R-:W-:-:S03]  /*9840*/  IMAD.U32 R3, RZ, RZ, UR44 ;  /* 0x0000002cff037e24 */ /* 0x000fc6000f8e00ff */
[----:B------:R-:W-:Y:S02]  /*9850*/  LOP3.LUT R0, R0, 0x1e, RZ, 0xc0, !PT ;  /* 0x0000001e00007812 */ /* 0x000fe400078ec0ff */
[----:B------:R-:W-:-:S03]  /*9860*/  LOP3.LUT P0, RZ, R3, 0x3ff, RZ, 0xc0, !PT ;  /* 0x000003ff03ff7812 */ /* 0x000fc6000780c0ff */
[----:B------:R-:W-:Y:S01]  /*9870*/  IMAD.IADD R0, R193, 0x1, -R0 ;  /* 0x00000001c1007824 */ /* 0x000fe200078e0a00 */
[----:B------:R-:W-:-:S04]  /*9880*/  P2R R24, PR, RZ, 0x1 ;  /* 0x00000001ff187803 */ /* 0x000fc80000000000 */
        /* <DEDUP_REMOVED lines=20> */
.L_x_7854:
        /* <DEDUP_REMOVED lines=12> */
.L_x_7858:
[----:B-1----:R1:W2:Y:S02]  /*9a90*/  SYNCS.PHASECHK.TRANS64.TRYWAIT P0, [R2+URZ+0x28800], R3 ;  /* 0x02880003020075a7 */ /* 0x0022a4000800017f */
[----:B--2---:R-:W-:Y:S05]  /*9aa0*/  @!P0 NANOSLEEP.SYNCS 0x989680 ;  /* 0x009896800000895d */ /* 0x004fea0003900000 */
[----:B------:R-:W2:Y:S02]  /*9ab0*/  @!P0 SYNCS.PHASECHK.TRANS64 P0, [R2+URZ+0x28800], R3 ;  /* 0x02880003020085a7 */ /* 0x000ea4000800007f */
[----:B--2---:R-:W-:Y:S05]  /*9ac0*/  @!P0 BRA `(.L_x_7858) ;  /* 0xfffffffc00f08947 */ /* 0x004fea000383ffff */
.L_x_7857:
[----:B------:R-:W-:Y:S05]  /*9ad0*/  BSYNC B0 ;  /* 0x0000000000007941 */ /* 0x000fea0003800000 */
.L_x_7856:
[----:B------:R-:W-:Y:S05]  /*9ae0*/  BRA `(.L_x_7859) ;  /* 0x0000004c00a07947 */ /* 0x000fea0003800000 */
.L_x_7855:
[----:B------:R-:W-:Y:S01]  /*9af0*/  ISETP.NE.AND P0, PT, R24, RZ, PT ;  /* 0x000000ff1800720c */ /* 0x000fe20003f05270 */
[----:B------:R-:W-:Y:S01]  /*9b00*/  ULDC.64 UR4, c[0x0][0x3f8] ;  /* 0x0000fe0000047ab9 */ /* 0x000fe20000000a00 */
[----:B-----5:R-:W-:Y:S01]  /*9b10*/  SHF.R.S32.HI R0, RZ, 0x1f, R112 ;  /* 0x0000001fff007819 */ /* 0x020fe20000011470 */
[----:B------:R-:W-:Y:S01]  /*9b20*/  ULDC.64 UR6, c[0x0][0x408] ;  /* 0x0001020000067ab9 */ /* 0x000fe20000000a00 */
[----:B------:R-:W-:-:S04]  /*9b30*/  IMAD.WIDE.U32 R24, R112, UR4, RZ ;  /* 0x0000000470187c25 */ /* 0x000fc8000f8e00ff */
[C---:B------:R-:W-:Y:S02]  /*9b40*/  IMAD R3, R0.reuse, UR4, RZ ;  /* 0x0000000400037c24 */ /* 0x040fe4000f8e02ff */
[----:B------:R-:W-:Y:S02]  /*9b50*/  IMAD R5, R0, UR6, RZ ;  /* 0x0000000600057c24 */ /* 0x000fe4000f8e02ff */
        /* <DEDUP_REMOVED lines=22> */
.L_x_7860:
[----:B------:R-:W-:Y:S01]  /*9cc0*/  ULDC.U8 UR4, c[0x0][0x410] ;  /* 0x0001040000047ab9 */ /* 0x000fe20000000000 */
[----:B------:R-:W-:Y:S01]  /*9cd0*/  IMAD.IADD R56, R23, 0x1, R192 ;  /* 0x0000000117387824 */ /* 0x000fe200078e02c0 */
[----:B------:R-:W-:Y:S01]  /*9ce0*/  ISETP.NE.AND P0, PT, RZ, UR4, PT ;  /* 0x00000004ff007c0c */ /* 0x000fe2000bf05270 */
[----:B------:R-:W-:Y:S02]  /*9cf0*/  BSSY B0, `(.L_x_7861) ;  /* 0x00004bf000007945 */ /* 0x000fe40003800000 */
[----:B------:R-:W-:-:S10]  /*9d00*/  IMAD R3, R207, 0x20, R56 ;  /* 0x00000020cf037824 */ /* 0x000fd400078e0238 */
[----:B------:R-:W-:Y:S05]  /*9d10*/  @!P0 BRA `(.L_x_7862) ;  /* 0x0000002400ac8947 */ /* 0x000fea0003800000 */
[----:B------:R-:W0:Y:S01]  /*9d20*/  LDC R8, c[0x0][0x448] ;  /* 0x00011200ff087b82 */ /* 0x000e220000000800 */
[----:B------:R-:W-:Y:S01]  /*9d30*/  ULDC.64 UR4, c[0x0][0x3f8] ;  /* 0x0000fe0000047ab9 */ /* 0x000fe20000000a00 */
[----:B------:R-:W-:Y:S01]  /*9d40*/  ULDC.64 UR6, c[0x0][0x408] ;  /* 0x0001020000067ab9 */ /* 0x000fe20000000a00 */
[----:B------:R-:W-:Y:S02]  /*9d50*/  IMAD.MOV.U32 R4, RZ, RZ, R24 ;  /* 0x000000ffff047224 */ /* 0x000fe400078e0018 */
[----:B------:R-:W-:Y:S02]  /*9d60*/  IMAD.MOV.U32 R10, RZ, RZ, R112 ;  /* 0x000000ffff0a7224 */ /* 0x000fe400078e0070 */
[----:B------:R-:W-:Y:S01]  /*9d70*/  IMAD.MOV.U32 R11, RZ, RZ, R29 ;  /* 0x000000ffff0b7224 */ /* 0x000fe200078e001d */
        /* <DEDUP_REMOVED lines=27> */
.L_x_8203:
[----:B------:R-:W-:Y:S01]  /*9f30*/  IMAD R65, R187, R8, RZ ;  /* 0x00000008bb417224 */ /* 0x000fe200078e02ff */
[----:B------:R-:W-:Y:S01]  /*9f40*/  BSSY B1, `(.L_x_7864) ;  /* 0x000001e000017945 */ /* 0x000fe20003800000 */
[----:B------:R-:W-:Y:S02]  /*9f50*/  CS2R R46, SRZ ;  /* 0x00000000002e7805 */ /* 0x000fe4000001ff00 */
[----:B------:R-:W-:Y:S02]  /*9f60*/  CS2R R40, SRZ ;  /* 0x0000000000287805 */ /* 0x000fe4000001ff00 */
[----:B------:R-:W-:Y:S02]  /*9f70*/  CS2R R44, SRZ ;  /* 0x00000000002c7805 */ /* 0x000fe4000001ff00 */
[----:B------:R-:W-:Y:S02]  /*9f80*/  ISETP.GE.AND P0, PT, R56, R65, PT ;  /* 0x000000413800720c */ /* 0x000fe40003f06270 */
[----:B------:R-:W-:-:S11]  /*9f90*/  CS2R R38, SRZ ;  /* 0x0000000000267805 */ /* 0x000fd6000001ff00 */
[----:B------:R-:W-:Y:S05]  /*9fa0*/  @P0 BRA `(.L_x_7865) ;  /* 0x00000000005c0947 */ /* 0x000fea0003800000 */
[----:B------:R-:W-:Y:S01]  /*9fb0*/  ULDC UR4, c[0x0][0x3f4] ;  /* 0x0000fd0000047ab9 */ /* 0x000fe20000000800 */
[----:B------:R-:W-:Y:S02]  /*9fc0*/  CS2R R38, SRZ ;  /* 0x0000000000267805 */ /* 0x000fe4000001ff00 */
[----:B------:R-:W-:Y:S02]  /*9fd0*/  ISETP.GE.AND P4, PT, R18, UR4, PT ;  /* 0x0000000412007c0c */ /* 0x000fe4000bf86270 */
[----:B------:R-:W-:Y:S02]  /*9fe0*/  CS2R R40, SRZ ;  /* 0x0000000000287805 */ /* 0x000fe4000001ff00 */
[----:B------:R-:W-:-:S09]  /*9ff0*/  ISETP.GE.AND P5, PT, R185, UR4, PT ;  /* 0x00000004b9007c0c */ /* 0x000fd2000bfa6270 */
[C---:B------:R-:W-:Y:S01]  /*a000*/  @!P4 IMAD.SHL.U32 R12, R18.reuse, 0x2, RZ ;  /* 0x00000002120cc824 */ /* 0x040fe200078e00ff */
[----:B------:R-:W-:-:S03]  /*a010*/  @!P4 SHF.L.U64.HI R13, R18, 0x1, R19 ;  /* 0x00000001120dc819 */ /* 0x000fc60000010213 */
[C---:B------:R-:W-:Y:S01]  /*a020*/  @!P5 IMAD.SHL.U32 R15, R185.reuse, 0x2, RZ ;  /* 0x00000002b90fd824 */ /* 0x040fe200078e00ff */
[----:B------:R-:W-:Y:S02]  /*a030*/  @!P5 SHF.L.U64.HI R11, R185, 0x1, R232 ;  /* 0x00000001b90bd819 */ /* 0x000fe400000102e8 */
[CC--:B--2---:R-:W-:Y:S02]  /*a040*/  @!P4 IADD3 R8, P0, R3.reuse, R12.reuse, RZ ;  /* 0x0000000c0308c210 */ /* 0x0c4fe40007f1e0ff */
[----:B----4-:R-:W-:Y:S02]  /*a050*/  @!P4 IADD3 R12, P1, R14, R12, RZ ;  /* 0x0000000c0e0cc210 */ /* 0x010fe40007f3e0ff */
[-C--:B------:R-:W-:Y:S01]  /*a060*/  @!P5 IADD3 R20, P2, R3, R15.reuse, RZ ;  /* 0x0000000f0314d210 */ /* 0x080fe20007f5e0ff */
[----:B-1----:R-:W-:Y:S01]  /*a070*/  @!P4 IMAD.X R9, R0, 0x1, R13, P0 ;  /* 0x000000010009c824 */ /* 0x002fe200000e060d */
[----:B------:R-:W-:Y:S02]  /*a080*/  @!P5 IADD3 R14, P3, R14, R15, RZ ;  /* 0x0000000f0e0ed210 */ /* 0x000fe40007f7e0ff */
[----:B------:R-:W-:-:S02]  /*a090*/  CS2R R44, SRZ ;  /* 0x00000000002c7805 */ /* 0x000fc4000001ff00 */
[----:B------:R-:W-:Y:S01]  /*a0a0*/  CS2R R46, SRZ ;  /* 0x00000000002e7805 */ /* 0x000fe2000001ff00 */
[----:B------:R-:W-:Y:S02]  /*a0b0*/  @!P5 IMAD.X R21, R0, 0x1, R11, P2 ;  /* 0x000000010015d824 */ /* 0x000fe400010e060b */
[C---:B---3--:R-:W-:Y:S02]  /*a0c0*/  @!P4 IMAD.X R13, R4.reuse, 0x1, R13, P1 ;  /* 0x00000001040dc824 */ /* 0x048fe400008e060d */
[----:B------:R-:W-:Y:S01]  /*a0d0*/  @!P5 IMAD.X R15, R4, 0x1, R11, P3 ;  /* 0x00000001040fd824 */ /* 0x000fe200018e060b */
[----:B------:R1:W5:Y:S04]  /*a0e0*/  @!P5 LD.E.64 R38, desc[UR42][R20.64] ;  /* 0x0000002a1426d980 */ /* 0x000368000c101b00 */
[----:B------:R1:W5:Y:S04]  /*a0f0*/  @!P5 LD.E.64 R40, desc[UR42][R14.64] ;  /* 0x0000002a0e28d980 */ /* 0x000368000c101b00 */
[----:B------:R1:W5:Y:S04]  /*a100*/  @!P4 LD.E.64 R44, desc[UR42][R8.64] ;  /* 0x0000002a082cc980 */ /* 0x000368000c101b00 */
[----:B------:R1:W5:Y:S02]  /*a110*/  @!P4 LD.E.64 R46, desc[UR42][R12.64] ;  /* 0x0000002a0c2ec980 */ /* 0x000364000c101b00 */
.L_x_7865:
[----:B------:R-:W-:Y:S05]  /*a120*/  BSYNC B1 ;  /* 0x0000000000017941 */ /* 0x000fea0003800000 */
.L_x_7864:
[----:B-1---5:R-:W-:Y:S01]  /*a130*/  IMAD.MOV.U32 R0, RZ, RZ, R46 ;  /* 0x000000ffff007224 */ /* 0x022fe200078e002e */
[----:B------:R-:W-:Y:S01]  /*a140*/  UMOV UR4, 0xffffffff ;  /* 0xffffffff00047882 */ /* 0x000fe20000000000 */
[----:B--2---:R-:W-:Y:S01]  /*a150*/  IMAD.MOV.U32 R3, RZ, RZ, R47 ;  /* 0x000000ffff037224 */ /* 0x004fe200078e002f */
[----:B------:R-:W-:Y:S01]  /*a160*/  CS2R R34, SRZ ;  /* 0x0000000000227805 */ /* 0x000fe2000001ff00 */
[----:B---3--:R-:W-:Y:S01]  /*a170*/  IMAD.MOV.U32 R4, RZ, RZ, R40 ;  /* 0x000000ffff047224 */ /* 0x008fe200078e0028 */
        /* <DEDUP_REMOVED lines=14> */
[----:B------:R1:W2:Y:S04]  /*a260*/  SHFL.IDX PT, R0, R7, 0x1, 0x181f ;  /* 0x00381f0007007f89 */ /* 0x0002a800000e0000 */
[----:B------:R1:W3:Y:S04]  /*a270*/  SHFL.IDX PT, R3, R6, 0x1, 0x181f ;  /* 0x00381f0006037f89 */ /* 0x0002e800000e0000 */
[----:B------:R1:W0:Y:S04]  /*a280*/  SHFL.IDX PT, R4, R10, 0x1, 0x181f ;  /* 0x00381f000a047f89 */ /* 0x00022800000e0000 */
[----:B----4-:R1:W4:Y:S02]  /*a290*/  SHFL.IDX PT, R14, R5, 0x1, 0x181f ;  /* 0x00381f00050e7f89 */ /* 0x01032400000e0000 */
.L_x_8209:
[----:B------:R-:W-:Y:S01]  /*a2a0*/  VIADD R8, R56, 0x20 ;  /* 0x0000002038087836 */ /* 0x000fe20000000000 */
[----:B------:R-:W-:Y:S01]  /*a2b0*/  BSSY B1, `(.L_x_7867) ;  /* 0x000001d000017945 */ /* 0x000fe20003800000 */
[----:B------:R-:W-:Y:S02]  /*a2c0*/  CS2R R30, SRZ ;  /* 0x00000000001e7805 */ /* 0x000fe4000001ff00 */
[----:B------:R-:W-:Y:S02]  /*a2d0*/  CS2R R42, SRZ ;  /* 0x00000000002a7805 */ /* 0x000fe4000001ff00 */
[----:B------:R-:W-:Y:S02]  /*a2e0*/  CS2R R32, SRZ ;  /* 0x0000000000207805 */ /* 0x000fe4000001ff00 */
[----:B------:R-:W-:-:S13]  /*a2f0*/  ISETP.GE.AND P0, PT, R8, R65, PT ;  /* 0x000000410800720c */ /* 0x000fda0003f06270 */
        /* <DEDUP_REMOVED lines=10> */
[CC--:B---3--:R-:W-:Y:S02]  /*a3a0*/  @!P4 IADD3 R8, P0, R3.reuse, R12.reuse, RZ ;  /* 0x0000000c0308c210 */ /* 0x0c8fe40007f1e0ff */
[-C--:B------:R-:W-:Y:S02]  /*a3b0*/  @!P5 IADD3 R20, P2, R3, R9.reuse, RZ ;  /* 0x000000090314d210 */ /* 0x080fe40007f5e0ff */
[C---:B----4-:R-:W-:Y:S02]  /*a3c0*/  @!P4 IADD3 R12, P1, R14.reuse, R12, RZ ;  /* 0x0000000c0e0cc210 */ /* 0x050fe40007f3e0ff */
[----:B------:R-:W-:Y:S01]  /*a3d0*/  @!P5 IADD3 R14, P3, R14, R9, RZ ;  /* 0x000000090e0ed210 */ /* 0x000fe20007f7e0ff */
[----:B--2---:R-:W-:Y:S01]  /*a3e0*/  @!P5 IMAD.X R21, R0, 0x1, R15, P2 ;  /* 0x000000010015d824 */ /* 0x004fe200010e060f */
[----:B------:R-:W-:-:S02]  /*a3f0*/  CS2R R42, SRZ ;  /* 0x00000000002a7805 */ /* 0x000fc4000001ff00 */
[----:B------:R-:W-:Y:S02]  /*a400*/  CS2R R34, SRZ ;  /* 0x0000000000227805 */ /* 0x000fe4000001ff00 */
[----:B------:R-:W-:Y:S01]  /*a410*/  @!P4 IADD3.X R9, R0, R11, RZ, P0, !PT ;  /* 0x0000000b0009c210 */ /* 0x000fe200007fe4ff */
[C---:B0-----:R-:W-:Y:S01]  /*a420*/  @!P4 IMAD.X R13, R4.reuse, 0x1, R11, P1 ;  /* 0x00000001040dc824 */ /* 0x041fe200008e060b */
[----:B------:R0:W5:Y:S01]  /*a430*/  @!P5 LD.E.64 R32, desc[UR42][R20.64] ;  /* 0x0000002a1420d980 */ /* 0x000162000c101b00 */
[----:B------:R-:W-:-:S03]  /*a440*/  @!P5 IMAD.X R15, R4, 0x1, R15, P3 ;  /* 0x00000001040fd824 */ /* 0x000fc600018e060f */
[----:B------:R0:W5:Y:S04]  /*a450*/  @!P4 LD.E.64 R42, desc[UR42][R8.64] ;  /* 0x0000002a082ac980 */ /* 0x000168000c101b00 */
[----:B------:R0:W5:Y:S04]  /*a460*/  @!P5 LD.E.64 R30, desc[UR42][R14.64] ;  /* 0x0000002a0e1ed980 */ /* 0x000168000c101b00 */
[----:B------:R0:W5:Y:S02]  /*a470*/  @!P4 LD.E.64 R34, desc[UR42][R12.64] ;  /* 0x0000002a0c22c980 */ /* 0x000164000c101b00 */
.L_x_7868:
[----:B------:R-:W-:Y:S05]  /*a480*/  BSYNC B1 ;  /* 0x0000000000017941 */ /* 0x000fea0003800000 */
.L_x_7867:
        /* <DEDUP_REMOVED lines=17> */
[----:B----4-:R4:W0:Y:S02]  /*a5a0*/  SHFL.IDX PT, R14, R5, 0x2, 0x181f ;  /* 0x00581f00050e7f89 */ /* 0x01082400000e0000 */
.L_x_8215:
[----:B------:R-:W-:Y:S01]  /*a5b0*/  VIADD R8, R56, 0x40 ;  /* 0x0000004038087836 */ /* 0x000fe20000000000 */
        /* <DEDUP_REMOVED lines=18> */
[C---:B0-----:R-:W-:Y:S02]  /*a6e0*/  @!P4 IADD3 R12, P1, R14.reuse, R12, RZ ;  /* 0x0000000c0e0cc210 */ /* 0x041fe40007f3e0ff */
[----:B------:R-:W-:Y:S01]  /*a6f0*/  @!P5 IADD3 R14, P3, R14, R9, RZ ;  /* 0x000000090e0ed210 */ /* 0x000fe20007f7e0ff */
[----:B--2---:R-:W-:Y:S01]  /*a700*/  @!P5 IMAD.X R49, R0, 0x1, R15, P2 ;  /* 0x000000010031d824 */ /* 0x004fe200010e060f */
[----:B------:R-:W-:-:S02]  /*a710*/  CS2R R28, SRZ ;  /* 0x00000000001c7805 */ /* 0x000fc4000001ff00 */
[----:B------:R-:W-:Y:S01]  /*a720*/  CS2R R26, SRZ ;  /* 0x00000000001a7805 */ /* 0x000fe2000001ff00 */
[--C-:B------:R-:W-:Y:S02]  /*a730*/  @!P4 IMAD.X R9, R0, 0x1, R11.reuse, P0 ;  /* 0x000000010009c824 */ /* 0x100fe400000e060b */
[C---:B------:R-:W-:Y:S01]  /*a740*/  @!P4 IMAD.X R13, R4.reuse, 0x1, R11, P1 ;  /* 0x00000001040dc824 */ /* 0x040fe200008e060b */
[----:B------:R0:W5:Y:S01]  /*a750*/  @!P5 LD.E.64 R20, desc[UR42][R48.64] ;  /* 0x0000002a3014d980 */ /* 0x000162000c101b00 */
[----:B------:R-:W-:-:S03]  /*a760*/  @!P5 IMAD.X R15, R4, 0x1, R15, P3 ;  /* 0x00000001040fd824 */ /* 0x000fc600018e060f */
[----:B------:R0:W5:Y:S04]  /*a770*/  @!P4 LD.E.64 R28, desc[UR42][R8.64] ;  /* 0x0000002a081cc980 */ /* 0x000168000c101b00 */
[----:B------:R0:W5:Y:S04]  /*a780*/  @!P5 LD.E.64 R24, desc[UR42][R14.64] ;  /* 0x0000002a0e18d980 */ /* 0x000168000c101b00 */
[----:B------:R0:W5:Y:S02]  /*a790*/  @!P4 LD.E.64 R26, desc[UR42][R12.64] ;  /* 0x0000002a0c1ac980 */ /* 0x000164000c101b00 */
.L_x_7871:
[----:B------:R-:W-:Y:S05]  /*a7a0*/  BSYNC B1 ;  /* 0x0000000000017941 */ /* 0x000fea0003800000 */
.L_x_7870:
[----:B0----5:R-:W-:Y:S01]  /*a7b0*/  IMAD.MOV.U32 R4, RZ, RZ, R24 ;  /* 0x000000ffff047224 */ /* 0x021fe200078e0018 */
[----:B------:R-:W-:Y:S01]  /*a7c0*/  UMOV UR4, 0xffffffff ;  /* 0xffffffff00047882 */ /* 0x000fe20000000000 */
[----:B------:R-:W-:Y:S02]  /*a7d0*/  IMAD.MOV.U32 R8, RZ, RZ, R25 ;  /* 0x000000ffff087224 */ /* 0x000fe400078e0019 */
[----:B--2---:R-:W-:Y:S02]  /*a7e0*/  IMAD.MOV.U32 R0, RZ, RZ, R26 ;  /* 0x000000ffff007224 */ /* 0x004fe400078e001a */
[----:B---3--:R-:W-:Y:S01]  /*a7f0*/  IMAD.MOV.U32 R3, RZ, RZ, R27 ;  /* 0x000000ffff037224 */ /* 0x008fe200078e001b */
[----:B------:R-:W-:Y:S01]  /*a800*/  PRMT R37, R4, 0x5410, R8 ;  /* 0x0000541004257816 */ /* 0x000fe20000000008 */
[----:B------:R-:W-:Y:S02]  /*a810*/  IMAD.MOV.U32 R4, RZ, RZ, R20 ;  /* 0x000000ffff047224 */ /* 0x000fe400078e0014 */
[----:B------:R-:W-:Y:S01]  /*a820*/  IMAD.MOV.U32 R8, RZ, RZ, R21 ;  /* 0x000000ffff087224 */ /* 0x000fe200078e0015 */
[----:B------:R-:W-:Y:S01]  /*a830*/  PRMT R58, R0, 0x5410, R3 ;  /* 0x00005410003a7816 */ /* 0x000fe20000000003 */
[----:B------:R-:W-:-:S02]  /*a840*/  IMAD.MOV.U32 R0, RZ, RZ, R28 ;  /* 0x000000ffff007224 */ /* 0x000fc400078e001c */
[----:B------:R-:W-:Y:S01]  /*a850*/  IMAD.MOV.U32 R3, RZ, RZ, R29 ;  /* 0x000000ffff037224 */ /* 0x000fe200078e001d */
[----:B------:R-:W-:Y:S02]  /*a860*/  PRMT R54, R4, 0x5410, R8 ;  /* 0x0000541004367816 */ /* 0x000fe40000000008 */
[----:B------:R-:W-:Y:S02]  /*a870*/  CS2R R8, SRZ ;  /* 0x0000000000087805 */ /* 0x000fe4000001ff00 */
[----:B------:R-:W-:Y:S01]  /*a880*/  PRMT R59, R0, 0x5410, R3 ;  /* 0x00005410003b7816 */ /* 0x000fe20000000003 */
[----:B------:R-:W-:Y:S06]  /*a890*/  BRA.DIV UR4, `(.L_x_7872) ;  /* 0x000001ca04887947 */ /* 0x000fec000b800000 */
[----:B------:R0:W2:Y:S04]  /*a8a0*/  SHFL.IDX PT, R0, R7, 0x3, 0x181f ;  /* 0x00781f0007007f89 */ /* 0x0000a800000e0000 */
[----:B------:R0:W3:Y:S04]  /*a8b0*/  SHFL.IDX PT, R3, R6, 0x3, 0x181f ;  /* 0x00781f0006037f89 */ /* 0x0000e800000e0000 */
[----:B------:R0:W0:Y:S04]  /*a8c0*/  SHFL.IDX PT, R4, R10, 0x3, 0x181f ;  /* 0x00781f000a047f89 */ /* 0x00002800000e0000 */
[----:B-1--4-:R-:W1:Y:S02]  /*a8d0*/  SHFL.IDX PT, R5, R5, 0x3, 0x181f ;  /* 0x00781f0005057f89 */ /* 0x012e6400000e0000 */
.L_x_8221:
[----:B------:R-:W-:Y:S01]  /*a8e0*/  VIADD R56, R56, 0x60 ;  /* 0x0000006038387836 */ /* 0x000fe20000000000 */
[----:B0-----:R-:W-:Y:S01]  /*a8f0*/  LEA.HI R6, R213, R213, RZ, 0x1 ;  /* 0x000000d5d5067211 */ /* 0x001fe200078f08ff */
[----:B------:R-:W-:Y:S01]  /*a900*/  BSSY B1, `(.L_x_7873) ;  /* 0x0000020000017945 */ /* 0x000fe20003800000 */
[----:B------:R-:W-:Y:S02]  /*a910*/  CS2R R10, SRZ ;  /* 0x00000000000a7805 */ /* 0x000fe4000001ff00 */
[----:B------:R-:W-:Y:S02]  /*a920*/  CS2R R14, SRZ ;  /* 0x00000000000e7805 */ /* 0x000fe4000001ff00 */
[----:B------:R-:W-:Y:S02]  /*a930*/  ISETP.GE.AND P0, PT, R56, R65, PT ;  /* 0x000000413800720c */ /* 0x000fe40003f06270 */
[----:B------:R-:W-:Y:S02]  /*a940*/  CS2R R12, SRZ ;  /* 0x00000000000c7805 */ /* 0x000fe4000001ff00 */
[----:B------:R-:W-:-:S05]  /*a950*/  LOP3.LUT R6, R6, 0xfffffffe, RZ, 0xc0, !PT ;  /* 0xfffffffe06067812 */ /* 0x000fca00078ec0ff */
[----:B------:R-:W-:-:S05]  /*a960*/  IMAD.IADD R6, R213, 0x1, -R6 ;  /* 0x00000001d5067824 */ /* 0x000fca00078e0a06 */
[----:B------:R-:W-:Y:S01]  /*a970*/  SHF.L.U32 R67, R6, 0x1f, RZ ;  /* 0x0000001f06437819 */ /* 0x000fe200000006ff */
[----:B------:R-:W-:Y:S06]  /*a980*/  @P0 BRA `(.L_x_7874) ;  /* 0x00000000005c0947 */ /* 0x000fec0003800000 */
[----:B------:R-:W-:Y:S01]  /*a990*/  ULDC UR4, c[0x0][0x3f4] ;  /* 0x0000fd0000047ab9 */ /* 0x000fe20000000800 */
[----:B------:R-:W-:Y:S02]  /*a9a0*/  CS2R R12, SRZ ;  /* 0x00000000000c7805 */ /* 0x000fe4000001ff00 */
[----:B------:R-:W-:Y:S02]  /*a9b0*/  ISETP.GE.AND P4, PT, R18, UR4, PT ;  /* 0x0000000412007c0c */ /* 0x000fe4000bf86270 */
[----:B------:R-:W-:-:S11]  /*a9c0*/  ISETP.GE.AND P5, PT, R185, UR4, PT ;  /* 0x00000004b9007c0c */ /* 0x000fd6000bfa6270 */
[C---:B------:R-:W-:Y:S01]  /*a9d0*/  @!P4 IMAD.SHL.U32 R48, R18.reuse, 0x2, RZ ;  /* 0x000000021230c824 */ /* 0x040fe200078e00ff */
[----:B------:R-:W-:Y:S01]  /*a9e0*/  @!P4 SHF.L.U64.HI R9, R18, 0x1, R19 ;  /* 0x000000011209c819 */ /* 0x000fe20000010213 */
[C---:B------:R-:W-:Y:S01]  /*a9f0*/  @!P5 IMAD.SHL.U32 R50, R185.reuse, 0x2, RZ ;  /* 0x00000002b932d824 */ /* 0x040fe200078e00ff */
[----:B------:R-:W-:Y:S02]  /*aa00*/  @!P5 SHF.L.U64.HI R11, R185, 0x1, R232 ;  /* 0x00000001b90bd819 */ /* 0x000fe400000102e8 */
[C---:B---3--:R-:W-:Y:S02]  /*aa10*/  @!P4 IADD3 R6, P0, R3.reuse, R48, RZ ;  /* 0x000000300306c210 */ /* 0x048fe40007f1e0ff */
[----:B------:R-:W-:Y:S02]  /*aa20*/  @!P5 IADD3 R52, P2, R3, R50, RZ ;  /* 0x000000320334d210 */ /* 0x000fe40007f5e0ff */
[C---:B-1----:R-:W-:Y:S01]  /*aa30*/  @!P4 IADD3 R48, P1, R5.reuse, R48, RZ ;  /* 0x000000300530c210 */ /* 0x042fe20007f3e0ff */
[C---:B--2---:R-:W-:Y:S01]  /*aa40*/  @!P4 IMAD.X R7, R0.reuse, 0x1, R9, P0 ;  /* 0x000000010007c824 */ /* 0x044fe200000e0609 */
[----:B------:R-:W-:Y:S01]  /*aa50*/  @!P5 IADD3 R50, P3, R5, R50, RZ ;  /* 0x000000320532d210 */ /* 0x000fe20007f7e0ff */
[----:B------:R-:W-:Y:S01]  /*aa60*/  @!P5 IMAD.X R53, R0, 0x1, R11, P2 ;  /* 0x000000010035d824 */ /* 0x000fe200010e060b */
[----:B------:R-:W-:Y:S01]  /*aa70*/  CS2R R14, SRZ ;  /* 0x00000000000e7805 */ /* 0x000fe2000001ff00 */
[C---:B------:R-:W-:Y:S01]  /*aa80*/  @!P4 IMAD.X R49, R4.reuse, 0x1, R9, P1 ;  /* 0x000000010431c824 */ /* 0x040fe200008e0609 */
[----:B------:R-:W-:Y:S01]  /*aa90*/  CS2R R8, SRZ ;  /* 0x0000000000087805 */ /* 0x000fe2000001ff00 */
[----:B------:R-:W-:Y:S01]  /*aaa0*/  @!P5 IMAD.X R51, R4, 0x1, R11, P3 ;  /* 0x000000010433d824 */ /* 0x000fe200018e060b */
[----:B------:R-:W-:Y:S01]  /*aab0*/  CS2R R10, SRZ ;  /* 0x00000000000a7805 */ /* 0x000fe2000001ff00 */
[----:B------:R0:W5:Y:S04]  /*aac0*/  @!P5 LD.E.64 R12, desc[UR42][R52.64] ;  /* 0x0000002a340cd980 */ /* 0x000168000c101b00 */
[----:B------:R0:W5:Y:S04]  /*aad0*/  @!P4 LD.E.64 R14, desc[UR42][R6.64] ;  /* 0x0000002a060ec980 */ /* 0x000168000c101b00 */
[----:B------:R0:W5:Y:S04]  /*aae0*/  @!P5 LD.E.64 R10, desc[UR42][R50.64] ;  /* 0x0000002a320ad980 */ /* 0x000168000c101b00 */
[----:B------:R0:W5:Y:S02]  /*aaf0*/  @!P4 LD.E.64 R8, desc[UR42][R48.64] ;  /* 0x0000002a3008c980 */ /* 0x000164000c101b00 */
.L_x_7874:
[----:B------:R-:W-:Y:S05]  /*ab00*/  BSYNC B1 ;  /* 0x0000000000017941 */ /* 0x000fea0003800000 */
.L_x_7873:
[----:B------:R-:W4:Y:S01]  /*ab10*/  SYNCS.PHASECHK.TRANS64.TRYWAIT P0, [R2+URZ+0x28800], R67 ;  /* 0x02880043020075a7 */ /* 0x000f22000800017f */
[----:B-----5:R-:W-:Y:S01]  /*ab20*/  IMAD.MOV.U32 R4, RZ, RZ, R9 ;  /* 0x000000ffff047224 */ /* 0x020fe200078e0009 */
[----:B---3--:R-:W-:Y:S01]  /*ab30*/  MOV R3, R8 ;  /* 0x0000000800037202 */ /* 0x008fe20000000f00 */
[----:B-1----:R-:W-:Y:S01]  /*ab40*/  IMAD.MOV.U32 R5, RZ, RZ, R14 ;  /* 0x000000ffff057224 */ /* 0x002fe200078e000e */
[----:B--2---:R-:W-:Y:S01]  /*ab50*/  VIADDMNMX R0, R65, -R192, 0x80, PT ;  /* 0x0000008041007446 */ /* 0x004fe200038009c0 */
[----:B0-----:R-:W-:Y:S01]  /*ab60*/  IMAD.MOV.U32 R6, RZ, RZ, R15 ;  /* 0x000000ffff067224 */ /* 0x001fe200078e000f */
[----:B------:R-:W-:Y:S01]  /*ab70*/  PRMT R49, R3, 0x5410, R4 ;  /* 0x0000541003317816 */ /* 0x000fe20000000004 */
[----:B------:R-:W-:Y:S01]  /*ab80*/  IMAD.MOV.U32 R3, RZ, RZ, R10 ;  /* 0x000000ffff037224 */ /* 0x000fe200078e000a */
[----:B------:R-:W-:Y:S01]  /*ab90*/  BSSY B1, `(.L_x_7875) ;  /* 0x0000008000017945 */ /* 0x000fe20003800000 */
[----:B------:R-:W-:Y:S01]  /*aba0*/  IMAD.MOV.U32 R4, RZ, RZ, R11 ;  /* 0x000000ffff047224 */ /* 0x000fe200078e000b */
[----:B------:R-:W-:Y:S01]  /*abb0*/  PRMT R50, R5, 0x5410, R6 ;  /* 0x0000541005327816 */ /* 0x000fe20000000006 */
[----:B------:R-:W-:Y:S01]  /*abc0*/  IMAD.MOV.U32 R5, RZ, RZ, R13 ;  /* 0x000000ffff057224 */ /* 0x000fe200078e000d */
[----:B------:R-:W-:-:S02]  /*abd0*/  ISETP.GE.AND P1, PT, R23, R0, PT ;  /* 0x000000001700720c */ /* 0x000fc40003f26270 */
[----:B------:R-:W-:Y:S01]  /*abe0*/  PRMT R3, R3, 0x5410, R4 ;  /* 0x0000541003037816 */ /* 0x000fe20000000004 */
[----:B------:R-:W-:Y:S01]  /*abf0*/  IMAD.MOV.U32 R4, RZ, RZ, R12 ;  /* 0x000000ffff047224 */ /* 0x000fe200078e000c */
[----:B----4-:R-:W-:Y:S09]  /*ac00*/  @!P0 BRA `(.L_x_7876) ;  /* 0x000001c800208947 */ /* 0x010ff20003800000 */
.L_x_8222:
[----:B------:R-:W-:Y:S05]  /*ac10*/  BSYNC B1 ;  /* 0x0000000000017941 */ /* 0x000fea0003800000 */
.L_x_7875:
[----:B------:R-:W-:Y:S01]  /*ac20*/  BSSY B1, `(.L_x_7877) ;  /* 0x000005e000017945 */ /* 0x000fe20003800000 */
[----:B------:R-:W-:-:S03]  /*ac30*/  PRMT R48, R4, 0x5410, R5 ;  /* 0x0000541004307816 */ /* 0x000fc60000000005 */
[----:B------:R-:W-:Y:S05]  /*ac40*/  @P1 BRA `(.L_x_7878) ;  /* 0x00000004006c1947 */ /* 0x000fea0003800000 */
[----:B------:R-:W1:Y:S01]  /*ac50*/  LDC R4, c[0x0][0x3f4] ;  /* 0x0000fd00ff047b82 */ /* 0x000e620000000800 */
[----:B------:R-:W-:Y:S01]  /*ac60*/  BSSY B2, `(.L_x_7879) ;  /* 0x000002e000027945 */ /* 0x000fe20003800000 */
[-C--:B-1----:R-:W-:Y:S02]  /*ac70*/  ISETP.GE.AND P0, PT, R18, R4.reuse, PT ;  /* 0x000000041200720c */ /* 0x082fe40003f06270 */
[----:B------:R-:W-:-:S11]  /*ac80*/  ISETP.GE.AND P1, PT, R185, R4, PT ;  /* 0x00000004b900720c */ /* 0x000fd60003f26270 */
[----:B------:R-:W-:Y:S05]  /*ac90*/  @P0 BRA `(.L_x_7880) ;  /* 0x0000000000a80947 */ /* 0x000fea0003800000 */
[----:B------:R-:W1:Y:S01]  /*aca0*/  LDS.128 R4, [R204] ;  /* 0x00000000cc047984 */ /* 0x000e620000000c00 */
[----:B------:R-:W-:Y:S01]  /*acb0*/  SHF.R.U32.HI R56, RZ, 0x10, R47 ;  /* 0x00000010ff387819 */ /* 0x000fe2000001162f */
[--C-:B------:R-:W-:Y:S01]  /*acc0*/  HADD2.F32 R51, -RZ, R66.reuse.H1_H1 ;  /* 0x30000042ff337230 */ /* 0x100fe20000004100 */
[----:B------:R-:W-:Y:S01]  /*acd0*/  SHF.R.U32.HI R52, RZ, 0x10, R45 ;  /* 0x00000010ff347819 */ /* 0x000fe2000001162d */
[----:B------:R-:W-:Y:S01]  /*ace0*/  HADD2.F32 R53, -RZ, R66.H0_H0 ;  /* 0x20000042ff357230 */ /* 0x000fe20000004100 */
[----:B0-----:R-:W-:Y:S01]  /*acf0*/  SHF.R.U64 R67, R46, 0x10, R47 ;  /* 0x000000102e437819 */ /* 0x001fe2000000122f */
[----:B------:R-:W-:Y:S01]  /*ad00*/  HADD2.F32 R56, -RZ, R56.H0_H0 ;  /* 0x20000038ff387230 */ /* 0x000fe20000004100 */
[----:B------:R-:W-:Y:S01]  /*ad10*/  SHF.R.U64 R68, R44, 0x10, R45 ;  /* 0x000000102c447819 */ /* 0x000fe2000000122d */
[----:B------:R-:W-:Y:S02]  /*ad20*/  HADD2.F32 R52, -RZ, R52.H0_H0 ;  /* 0x20000034ff347230 */ /* 0x000fe40000004100 */
[----:B-1----:R-:W-:-:S02]  /*ad30*/  HADD2.F32 R47, -RZ, R7.H1_H1 ;  /* 0x30000007ff2f7230 */ /* 0x002fc40000004100 */
[----:B------:R-:W-:Y:S02]  /*ad40*/  HADD2.F32 R46, -RZ, R7.H0_H0 ;  /* 0x20000007ff2e7230 */ /* 0x000fe40000004100 */
[--C-:B------:R-:W-:Y:S02]  /*ad50*/  HADD2.F32 R7, -RZ, R4.reuse.H0_H0 ;  /* 0x20000004ff077230 */ /* 0x100fe40000004100 */
[C---:B------:R-:W-:Y:S01]  /*ad60*/  FMUL.FTZ R65, R47.reuse, R56 ;  /* 0x000000382f417220 */ /* 0x040fe20000410000 */
[----:B------:R-:W-:Y:S01]  /*ad70*/  FMUL.FTZ R47, R47, R52 ;  /* 0x000000342f2f7220 */ /* 0x000fe20000410000 */
[----:B------:R-:W-:Y:S02]  /*ad80*/  HADD2.F32 R4, -RZ, R4.H1_H1 ;  /* 0x30000004ff047230 */ /* 0x000fe40000004100 */
[--C-:B------:R-:W-:Y:S02]  /*ad90*/  HADD2.F32 R44, -RZ, R6.reuse.H0_H0 ;  /* 0x20000006ff2c7230 */ /* 0x100fe40000004100 */
[----:B------:R-:W-:Y:S01]  /*ada0*/  FFMA.FTZ R56, R46, R56, R47 ;  /* 0x000000382e387223 */ /* 0x000fe2000001002f */
[----:B------:R-:W-:-:S02]  /*adb0*/  HADD2.F32 R45, -RZ, R6.H1_H1 ;  /* 0x30000006ff2d7230 */ /* 0x000fc40000004100 */
[----:B------:R-:W-:Y:S01]  /*adc0*/  FFMA.FTZ R65, R46, R52, -R65 ;  /* 0x000000342e417223 */ /* 0x000fe20000010841 */
[--C-:B------:R-:W-:Y:S02]  /*add0*/  HADD2.F32 R47, -RZ, R64.reuse.H0_H0 ;  /* 0x20000040ff2f7230 */ /* 0x100fe40000004100 */
[C---:B------:R-:W-:Y:S01]  /*ade0*/  FMUL.FTZ R66, R4.reuse, R53 ;  /* 0x0000003504427220 */ /* 0x040fe20000410000 */
[--C-:B------:R-:W-:Y:S02]  /*adf0*/  HADD2.F32 R6, -RZ, R5.reuse.H0_H0 ;  /* 0x20000005ff067230 */ /* 0x100fe40000004100 */
[-C--:B------:R-:W-:Y:S01]  /*ae00*/  FMUL.FTZ R52, R4, R51.reuse ;  /* 0x0000003304347220 */ /* 0x080fe20000410000 */
[----:B------:R-:W-:Y:S02]  /*ae10*/  HADD2.F32 R64, -RZ, R64.H1_H1 ;  /* 0x30000040ff407230 */ /* 0x000fe40000004100 */
        /* <DEDUP_REMOVED lines=17> */
[----:B------:R1:W-:Y:S02]  /*af30*/  STS.128 [R204], R4 ;  /* 0x00000004cc007388 */ /* 0x0003e40000000c00 */
.L_x_7880:
[----:B------:R-:W-:Y:S05]  /*af40*/  BSYNC B2 ;  /* 0x0000000000027941 */ /* 0x000fea0003800000 */
.L_x_7879:
[----:B------:R-:W-:Y:S05]  /*af50*/  @P1 BRA `(.L_x_7878) ;  /* 0x0000000000a81947 */ /* 0x000fea0003800000 */
[----:B-1----:R-:W1:Y:S01]  /*af60*/  LDS.128 R4, [R204+0x4000] ;  /* 0x00400000cc047984 */ /* 0x002e620000000c00 */
[----:B------:R-:W-:Y:S01]  /*af70*/  SHF.R.U32.HI R46, RZ, 0x10, R41 ;  /* 0x00000010ff2e7819 */ /* 0x000fe20000011629 */
[--C-:B------:R-:W-:Y:S01]  /*af80*/  HADD2.F32 R44, -RZ, R63.reuse.H1_H1 ;  /* 0x3000003fff2c7230 */ /* 0x100fe20000004100 */
[----:B------:R-:W-:Y:S01]  /*af90*/  SHF.R.U32.HI R45, RZ, 0x10, R39 ;  /* 0x00000010ff2d7819 */ /* 0x000fe20000011627 */
[----:B------:R-:W-:Y:S01]  /*afa0*/  HADD2.F32 R63, -RZ, R63.H0_H0 ;  /* 0x2000003fff3f7230 */ /* 0x000fe20000004100 */
[----:B------:R-:W-:Y:S01]  /*afb0*/  SHF.R.U64 R51, R40, 0x10, R41 ;  /* 0x0000001028337819 */ /* 0x000fe20000001229 */
[----:B------:R-:W-:Y:S01]  /*afc0*/  HADD2.F32 R46, -RZ, R46.H0_H0 ;  /* 0x2000002eff2e7230 */ /* 0x000fe20000004100 */
[----:B------:R-:W-:Y:S01]  /*afd0*/  SHF.R.U64 R53, R38, 0x10, R39 ;  /* 0x0000001026357819 */ /* 0x000fe20000001227 */
[----:B------:R-:W-:Y:S02]  /*afe0*/  HADD2.F32 R45, -RZ, R45.H0_H0 ;  /* 0x2000002dff2d7230 */ /* 0x000fe40000004100 */
[----:B-1----:R-:W-:-:S02]  /*aff0*/  HADD2.F32 R41, -RZ, R7.H1_H1 ;  /* 0x30000007ff297230 */ /* 0x002fc40000004100 */
        /* <DEDUP_REMOVED lines=32> */
.L_x_7878:
[----:B------:R-:W-:Y:S05]  /*b200*/  BSYNC B1 ;  /* 0x0000000000017941 */ /* 0x000fea0003800000 */
.L_x_7877:
[----:B------:R-:W-:Y:S01]  /*b210*/  ISETP.GE.AND P0, PT, R212, R0, PT ;  /* 0x00000000d400720c */ /* 0x000fe20003f06270 */
[----:B------:R-:W-:-:S12]  /*b220*/  BSSY B1, `(.L_x_7881) ;  /* 0x000005d000017945 */ /* 0x000fd80003800000 */
[----:B------:R-:W-:Y:S05]  /*b230*/  @P0 BRA `(.L_x_7882) ;  /* 0x00000004006c0947 */ /* 0x000fea0003800000 */
[----:B-12---:R-:W1:Y:S01]  /*b240*/  LDC R4, c[0x0][0x3f4] ;  /* 0x0000fd00ff047b82 */ /* 0x006e620000000800 */
[----:B------:R-:W-:Y:S01]  /*b250*/  BSSY B2, `(.L_x_7883) ;  /* 0x000002e000027945 */ /* 0x000fe20003800000 */
[-C--:B-1----:R-:W-:Y:S02]  /*b260*/  ISETP.GE.AND P0, PT, R18, R4.reuse, PT ;  /* 0x000000041200720c */ /* 0x082fe40003f06270 */
[----:B------:R-:W-:-:S11]  /*b270*/  ISETP.GE.AND P1, PT, R185, R4, PT ;  /* 0x00000004b900720c */ /* 0x000fd60003f26270 */
[----:B------:R-:W-:Y:S05]  /*b280*/  @P0 BRA `(.L_x_7884) ;  /* 0x0000000000a80947 */ /* 0x000fea0003800000 */
[----:B------:R-:W1:Y:S01]  /*b290*/  LDS.128 R4, [R204+0x1000] ;  /* 0x00100000cc047984 */ /* 0x000e620000000c00 */
        /* <DEDUP_REMOVED lines=10> */
[--C-:B-1----:R-:W-:Y:S02]  /*b340*/  HADD2.F32 R39, -RZ, R7.reuse.H1_H1 ;  /* 0x30000007ff277230 */ /* 0x102fe40000004100 */
        /* <DEDUP_REMOVED lines=30> */
.L_x_7884:
[----:B------:R-:W-:Y:S05]  /*b530*/  BSYNC B2 ;  /* 0x0000000000027941 */ /* 0x000fea0003800000 */
.L_x_7883:
[----:B------:R-:W-:Y:S05]  /*b540*/  @P1 BRA `(.L_x_7882) ;  /* 0x0000000000a81947 */ /* 0x000fea0003800000 */
[----:B-1----:R-:W1:Y:S01]  /*b550*/  LDS.128 R4, [R204+0x5000] ;  /* 0x00500000cc047984 */ /* 0x002e620000000c00 */
        /* <DEDUP_REMOVED lines=41> */
.L_x_7882:
[----:B------:R-:W-:Y:S05]  /*b7f0*/  BSYNC B1 ;  /* 0x0000000000017941 */ /* 0x000fea0003800000 */
.L_x_7881:
[----:B------:R-:W-:Y:S01]  /*b800*/  ISETP.GE.AND P0, PT, R211, R0, PT ;  /* 0x00000000d300720c */ /* 0x000fe20003f06270 */
[----:B------:R-:W-:-:S12]  /*b810*/  BSSY B1, `(.L_x_7885) ;  /* 0x000005d000017945 */ /* 0x000fd80003800000 */
[----:B------:R-:W-:Y:S05]  /*b820*/  @P0 BRA `(.L_x_7886) ;  /* 0x00000004006c0947 */ /* 0x000fea0003800000 */
[----:B-123--:R-:W1:Y:S01]  /*b830*/  LDC R4, c[0x0][0x3f4] ;  /* 0x0000fd00ff047b82 */ /* 0x00ee620000000800 */
[----:B------:R-:W-:Y:S01]  /*b840*/  BSSY B2, `(.L_x_7887) ;  /* 0x000002e000027945 */ /* 0x000fe20003800000 */
[-C--:B-1----:R-:W-:Y:S02]  /*b850*/  ISETP.GE.AND P0, PT, R18, R4.reuse, PT ;  /* 0x000000041200720c */ /* 0x082fe40003f06270 */
[----:B------:R-:W-:-:S11]  /*b860*/  ISETP.GE.AND P1, PT, R185, R4, PT ;  /* 0x00000004b900720c */ /* 0x000fd60003f26270 */
[----:B------:R-:W-:Y:S05]  /*b870*/  @P0 BRA `(.L_x_7888) ;  /* 0x0000000000a80947 */ /* 0x000fea0003800000 */
[----:B------:R-:W1:Y:S01]  /*b880*/  LDS.128 R4, [R204+0x2000] ;  /* 0x00200000cc047984 */ /* 0x000e620000000c00 */
        /* <DEDUP_REMOVED lines=41> */
.L_x_7888:
[----:B------:R-:W-:Y:S05]  /*bb20*/  BSYNC B2 ;  /* 0x0000000000027941 */ /* 0x000fea0003800000 */
.L_x_7887:
[----:B------:R-:W-:Y:S05]  /*bb30*/  @P1 BRA `(.L_x_7886) ;  /* 0x0000000000a81947 */ /* 0x000fea0003800000 */
[----:B-1----:R-:W1:Y:S01]  /*bb40*/  LDS.128 R4, [R204+0x6000] ;  /* 0x00600000cc047984 */ /* 0x002e620000000c00 */
        /* <DEDUP_REMOVED lines=41> */
.L_x_7886:
[----:B------:R-:W-:Y:S05]  /*bde0*/  BSYNC B1 ;  /* 0x0000000000017941 */ /* 0x000fea0003800000 */
.L_x_7885:
[----:B------:R-:W-:-:S13]  /*bdf0*/  ISETP.GE.AND P0, PT, R210, R0, PT ;  /* 0x00000000d200720c */ /* 0x000fda0003f06270 */
[----:B------:R-:W-:Y:S05]  /*be00*/  @P0 BRA `(.L_x_7889) ;  /* 0x0000002800b40947 */ /* 0x000fea0003800000 */
[----:B------:R-:W5:Y:S01]  /*be10*/  LDC R0, c[0x0][0x3f4] ;  /* 0x0000fd00ff007b82 */ /* 0x000f620000000800 */
[----:B------:R-:W-:Y:S01]  /*be20*/  BSSY B1, `(.L_x_7890) ;  /* 0x000002e000017945 */ /* 0x000fe20003800000 */
[-C--:B-----5:R-:W-:Y:S02]  /*be30*/  ISETP.GE.AND P0, PT, R18, R0.reuse, PT ;  /* 0x000000001200720c */ /* 0x0a0fe40003f06270 */
[----:B------:R-:W-:-:S11]  /*be40*/  ISETP.GE.AND P1, PT, R185, R0, PT ;  /* 0x00000000b900720c */ /* 0x000fd60003f26270 */
[----:B------:R-:W-:Y:S05]  /*be50*/  @P0 BRA `(.L_x_7891) ;  /* 0x0000000000a80947 */ /* 0x000fea0003800000 */
[----:B-1234-:R-:W1:Y:S01]  /*be60*/  LDS.128 R4, [R204+0x3000] ;  /* 0x00300000cc047984 */ /* 0x01ee620000000c00 */
        /* <DEDUP_REMOVED lines=17> */
[C---:B------:R-:W-:Y:S01]  /*bf80*/  FFMA.FTZ R29, R9.reuse, R24, R27 ;  /* 0x00000018091d7223 */ /* 0x040fe2000001001b */
[----:B------:R-:W-:Y:S02]  /*bf90*/  HADD2.F32 R8, -RZ, R6.H1_H1 ;  /* 0x30000006ff087230 */ /* 0x000fe40000004100 */
[C---:B------:R-:W-:Y:S01]  /*bfa0*/  FMUL.FTZ R25, R4.reuse, R21 ;  /* 0x0000001504197220 */ /* 0x040fe20000410000 */
[--C-:B------:R-:W-:Y:S02]  /*bfb0*/  HADD2.F32 R6, -RZ, R5.reuse.H0_H0 ;  /* 0x20000005ff067230 */ /* 0x100fe40000004100 */
[----:B------:R-:W-:Y:S01]  /*bfc0*/  FFMA.FTZ R26, R9, R20, -R26 ;  /* 0x00000014091a7223 */ /* 0x000fe2000001081a */
[-C--:B------:R-:W-:Y:S01]  /*bfd0*/  FMUL.FTZ R27, R4, R15.reuse ;  /* 0x0000000f041b7220 */ /* 0x080fe20000410000 */
[----:B------:R-:W-:Y:S02]  /*bfe0*/  HADD2.F32 R5, -RZ, R5.H1_H1 ;  /* 0x30000005ff057230 */ /* 0x000fe40000004100 */
[----:B------:R-:W-:Y:S01]  /*bff0*/  FFMA.FTZ R25, R0, R15, -R25 ;  /* 0x0000000f00197223 */ /* 0x000fe20000010819 */
[----:B------:R-:W-:-:S02]  /*c000*/  HADD2.F32 R9, -RZ, R28.H0_H0 ;  /* 0x2000001cff097230 */ /* 0x000fc40000004100 */
[C---:B------:R-:W-:Y:S01]  /*c010*/  FMUL.FTZ R14, R8.reuse, R49 ;  /* 0x00000031080e7220 */ /* 0x040fe20000410000 */
[----:B------:R-:W-:Y:S02]  /*c020*/  HADD2.F32 R4, -RZ, R30.H0_H0 ;  /* 0x2000001eff047230 */ /* 0x000fe40000004100 */
[-C--:B------:R-:W-:Y:S01]  /*c030*/  FMUL.FTZ R20, R8, R50.reuse ;  /* 0x0000003208147220 */ /* 0x080fe20000410000 */
[----:B------:R-:W-:Y:S01]  /*c040*/  FFMA.FTZ R0, R0, R21, R27 ;  /* 0x0000001500007223 */ /* 0x000fe2000001001b */
[----:B------:R-:W-:Y:S01]  /*c050*/  FMUL.FTZ R15, R5, R9 ;  /* 0x00000009050f7220 */ /* 0x000fe20000410000 */
[----:B------:R-:W-:Y:S01]  /*c060*/  FFMA.FTZ R14, R7, R50, -R14 ;  /* 0x00000032070e7223 */ /* 0x000fe2000001080e */
[-C--:B------:R-:W-:Y:S01]  /*c070*/  FMUL.FTZ R8, R5, R4.reuse ;  /* 0x0000000405087220 */ /* 0x080fe20000410000 */
[----:B------:R-:W-:Y:S01]  /*c080*/  FFMA.FTZ R49, R7, R49, R20 ;  /* 0x0000003107317223 */ /* 0x000fe20000010014 */
[C---:B------:R-:W-:Y:S01]  /*c090*/  FFMA.FTZ R5, R6.reuse, R4, -R15 ;  /* 0x0000000406057223 */ /* 0x040fe2000001080f */
[----:B------:R-:W-:Y:S01]  /*c0a0*/  F2FP.F16.F32.PACK_AB R7, R29, R26 ;  /* 0x0000001a1d07723e */ /* 0x000fe200000000ff */
[----:B------:R-:W-:Y:S01]  /*c0b0*/  FFMA.FTZ R8, R6, R9, R8 ;  /* 0x0000000906087223 */ /* 0x000fe20000010008 */
[----:B------:R-:W-:-:S02]  /*c0c0*/  F2FP.F16.F32.PACK_AB R4, R0, R25 ;  /* 0x000000190004723e */ /* 0x000fc400000000ff */
[----:B------:R-:W-:Y:S02]  /*c0d0*/  F2FP.F16.F32.PACK_AB R6, R49, R14 ;  /* 0x0000000e3106723e */ /* 0x000fe400000000ff */
[----:B------:R-:W-:-:S05]  /*c0e0*/  F2FP.F16.F32.PACK_AB R5, R8, R5 ;  /* 0x000000050805723e */ /* 0x000fca00000000ff */
[----:B------:R1:W-:Y:S02]  /*c0f0*/  STS.128 [R204+0x3000], R4 ;  /* 0x00300004cc007388 */ /* 0x0003e40000000c00 */
.L_x_7891:
[----:B------:R-:W-:Y:S05]  /*c100*/  BSYNC B1 ;  /* 0x0000000000017941 */ /* 0x000fea0003800000 */
.L_x_7890:
[----:B------:R-:W-:Y:S05]  /*c110*/  @P1 BRA `(.L_x_7889) ;  /* 0x0000002400f01947 */ /* 0x000fea0003800000 */
[----:B-1234-:R-:W1:Y:S01]  /*c120*/  LDS.128 R4, [R204+0x7000] ;  /* 0x00700000cc047984 */ /* 0x01ee620000000c00 */
[--C-:B------:R-:W-:Y:S02]  /*c130*/  SHF.R.U64 R26, R12, 0x10, R13.reuse ;  /* 0x000000100c1a7819 */ /* 0x100fe4000000120d */
[----:B------:R-:W-:Y:S01]  /*c140*/  SHF.R.U32.HI R12, RZ, 0x10, R13 ;  /* 0x00000010ff0c7819 */ /* 0x000fe2000001160d */
[----:B------:R-:W-:Y:S01]  /*c150*/  HADD2.F32 R13, -RZ, R3.H0_H0 ;  /* 0x20000003ff0d7230 */ /* 0x000fe20000004100 */
[--C-:B------:R-:W-:Y:S02]  /*c160*/  SHF.R.U32.HI R14, RZ, 0x10, R11.reuse ;  /* 0x00000010ff0e7819 */ /* 0x100fe4000001160b */
[----:B------:R-:W-:Y:S01]  /*c170*/  SHF.R.U64 R24, R10, 0x10, R11 ;  /* 0x000000100a187819 */ /* 0x000fe2000000120b */
[----:B------:R-:W-:Y:S02]  /*c180*/  HADD2.F32 R12, -RZ, R12.H0_H0 ;  /* 0x2000000cff0c7230 */ /* 0x000fe40000004100 */
[----:B------:R-:W-:-:S02]  /*c190*/  HADD2.F32 R14, -RZ, R14.H0_H0 ;  /* 0x2000000eff0e7230 */ /* 0x000fc40000004100 */
[--C-:B------:R-:W-:Y:S02]  /*c1a0*/  HADD2.F32 R11, -RZ, R48.reuse.H0_H0 ;  /* 0x20000030ff0b7230 */ /* 0x100fe40000004100 */
[----:B------:R-:W-:Y:S02]  /*c1b0*/  HADD2.F32 R48, -RZ, R48.H1_H1 ;  /* 0x30000030ff307230 */ /* 0x000fe40000004100 */
[--C-:B-1----:R-:W-:Y:S02]  /*c1c0*/  HADD2.F32 R10, -RZ, R7.reuse.H1_H1 ;  /* 0x30000007ff0a7230 */ /* 0x102fe40000004100 */
[----:B------:R-:W-:Y:S02]  /*c1d0*/  HADD2.F32 R9, -RZ, R7.H0_H0 ;  /* 0x20000007ff097230 */ /* 0x000fe40000004100 */
[--C-:B------:R-:W-:Y:S02]  /*c1e0*/  HADD2.F32 R0, -RZ, R4.reuse.H0_H0 ;  /* 0x20000004ff007230 */ /* 0x100fe40000004100 */
        /* <DEDUP_REMOVED lines=13> */
[----:B------:R-:W-:Y:S02]  /*c2c0*/  HADD2.F32 R5, -RZ, R5.H1_H1 ;  /* 0x30000005ff057230 */ /* 0x000fe40000004100 */
[CC--:B------:R-:W-:Y:S01]  /*c2d0*/  FMUL.FTZ R10, R8.reuse, R9.reuse ;  /* 0x00000009080a7220 */ /* 0x0c0fe20000410000 */
[----:B------:R-:W-:Y:S02]  /*c2e0*/  HADD2.F32 R4, -RZ, R24.H0_H0 ;  /* 0x20000018ff047230 */ /* 0x000fe40000004100 */
[-C--:B------:R-:W-:Y:S01]  /*c2f0*/  FMUL.FTZ R8, R8, R48.reuse ;  /* 0x0000003008087220 */ /* 0x080fe20000410000 */
[----:B------:R-:W-:Y:S02]  /*c300*/  HADD2.F32 R3, -RZ, R26.H0_H0 ;  /* 0x2000001aff037230 */ /* 0x000fe40000004100 */
[----:B------:R-:W-:Y:S01]  /*c310*/  FFMA.FTZ R10, R7, R48, -R10 ;  /* 0x00000030070a7223 */ /* 0x000fe2000001080a */
[----:B------:R-:W-:Y:S01]  /*c320*/  FMUL.FTZ R11, R5, R4 ;  /* 0x00000004050b7220 */ /* 0x000fe20000410000 */
[----:B------:R-:W-:Y:S01]  /*c330*/  FFMA.FTZ R9, R7, R9, R8 ;  /* 0x0000000907097223 */ /* 0x000fe20000010008 */
[-C--:B------:R-:W-:Y:S01]  /*c340*/  FMUL.FTZ R13, R5, R3.reuse ;  /* 0x00000003050d7220 */ /* 0x080fe20000410000 */
[----:B------:R-:W-:Y:S01]  /*c350*/  F2FP.F16.F32.PACK_AB R7, R25, R20 ;  /* 0x000000141907723e */ /* 0x000fe200000000ff */
[----:B------:R-:W-:-:S02]  /*c360*/  FFMA.FTZ R5, R6, R3, -R11 ;  /* 0x0000000306057223 */ /* 0x000fc4000001080b */
[----:B------:R-:W-:Y:S01]  /*c370*/  FFMA.FTZ R8, R6, R4, R13 ;  /* 0x0000000406087223 */ /* 0x000fe2000001000d */
[----:B------:R-:W-:Y:S02]  /*c380*/  F2FP.F16.F32.PACK_AB R6, R9, R10 ;  /* 0x0000000a0906723e */ /* 0x000fe400000000ff */
[----:B------:R-:W-:Y:S02]  /*c390*/  F2FP.F16.F32.PACK_AB R4, R0, R15 ;  /* 0x0000000f0004723e */ /* 0x000fe400000000ff */
[----:B------:R-:W-:-:S05]  /*c3a0*/  F2FP.F16.F32.PACK_AB R5, R8, R5 ;  /* 0x000000050805723e */ /* 0x000fca00000000ff */
[----:B------:R1:W-:Y:S01]  /*c3b0*/  STS.128 [R204+0x7000], R4 ;  /* 0x00700004cc007388 */ /* 0x0003e20000000c00 */
[----:B------:R-:W-:Y:S05]  /*c3c0*/  BRA `(.L_x_7889) ;  /* 0x0000002400447947 */ /* 0x000fea0003800000 */
.L_x_7862:
        /* <DEDUP_REMOVED lines=27> */
[----:B------:R-:W0:Y:S01]  /*c580*/  LDC R54, c[0x0][0x3f4] ;  /* 0x0000fd00ff367b82 */ /* 0x000e220000000800 */
[----:B------:R-:W1:Y:S01]  /*c590*/  SHFL.IDX PT, R4, R32, RZ, 0x181f ;  /* 0x00181fff20047589 */ /* 0x000e6200000e0000 */
[----:B------:R-:W-:-:S03]  /*c5a0*/  IMAD R3, R187, R6, RZ ;  /* 0x00000006bb037224 */ /* 0x000fc600078e02ff */
[----:B------:R-:W2:Y:S04]  /*c5b0*/  SHFL.IDX PT, R0, R35, RZ, 0x181f ;  /* 0x00181fff23007589 */ /* 0x000ea800000e0000 */
[----:B------:R-:W3:Y:S04]  /*c5c0*/  SHFL.IDX PT, R14, R34, RZ, 0x181f ;  /* 0x00181fff220e7589 */ /* 0x000ee800000e0000 */
[----:B------:R-:W4:Y:S01]  /*c5d0*/  SHFL.IDX PT, R5, R33, RZ, 0x181f ;  /* 0x00181fff21057589 */ /* 0x000f2200000e0000 */
[----:B0-----:R-:W-:-:S04]  /*c5e0*/  ISETP.GE.AND P0, PT, R16, R54, PT ;  /* 0x000000361000720c */ /* 0x001fc80003f06270 */
[----:B------:R-:W-:-:S13]  /*c5f0*/  ISETP.GE.OR P1, PT, R56, R3, P0 ;  /* 0x000000033800720c */ /* 0x000fda0000726670 */
[C---:B------:R-:W-:Y:S01]  /*c600*/  @!P1 IMAD.SHL.U32 R21, R16.reuse, 0x2, RZ ;  /* 0x0000000210159824 */ /* 0x040fe200078e00ff */
[----:B------:R-:W-:-:S04]  /*c610*/  @!P1 SHF.L.U64.HI R6, R16, 0x1, R17 ;  /* 0x0000000110069819 */ /* 0x000fc80000010211 */
[----:B-1----:R-:W-:-:S05]  /*c620*/  @!P1 IADD3 R4, P2, R4, R21, RZ ;  /* 0x0000001504049210 */ /* 0x002fca0007f5e0ff */
[----:B--2---:R-:W-:Y:S02]  /*c630*/  @!P1 IMAD.X R7, R0, 0x1, R6, P2 ;  /* 0x0000000100079824 */ /* 0x004fe400010e0606 */
[----:B------:R-:W-:Y:S02]  /*c640*/  @!P1 IMAD.MOV.U32 R8, RZ, RZ, R4 ;  /* 0x000000ffff089224 */ /* 0x000fe400078e0004 */
[----:B------:R-:W-:-:S06]  /*c650*/  @!P1 IMAD.MOV.U32 R9, RZ, RZ, R7 ;  /* 0x000000ffff099224 */ /* 0x000fcc00078e0007 */
[----:B------:R-:W2:Y:S01]  /*c660*/  @!P1 LD.E.128 R8, desc[UR42][R8.64] ;  /* 0x0000002a08089980 */ /* 0x000ea2000c101d00 */
[----:B---3--:R-:W-:-:S05]  /*c670*/  @!P1 IADD3 R14, P2, R14, R21, RZ ;  /* 0x000000150e0e9210 */ /* 0x008fca0007f5e0ff */
[----:B----4-:R-:W-:Y:S02]  /*c680*/  @!P1 IMAD.X R5, R5, 0x1, R6, P2 ;  /* 0x0000000105059824 */ /* 0x010fe400010e0606 */
[----:B------:R-:W-:-:S06]  /*c690*/  @!P1 IMAD.MOV.U32 R4, RZ, RZ, R14 ;  /* 0x000000ffff049224 */ /* 0x000fcc00078e000e */
[----:B------:R-:W3:Y:S01]  /*c6a0*/  @!P1 LD.E.128 R4, desc[UR42][R4.64] ;  /* 0x0000002a04049980 */ /* 0x000ee2000c101d00 */
[----:B------:R-:W-:Y:S02]  /*c6b0*/  CS2R R46, SRZ ;  /* 0x00000000002e7805 */ /* 0x000fe4000001ff00 */
[----:B------:R-:W-:Y:S02]  /*c6c0*/  CS2R R48, SRZ ;  /* 0x0000000000307805 */ /* 0x000fe4000001ff00 */
[----:B------:R-:W-:Y:S01]  /*c6d0*/  CS2R R44, SRZ ;  /* 0x00000000002c7805 */ /* 0x000fe2000001ff00 */
[----:B------:R0:W1:Y:S01]  /*c6e0*/  SHFL.IDX PT, R14, R34, 0x1, 0x181f ;  /* 0x00381f00220e7f89 */ /* 0x00006200000e0000 */
[----:B------:R-:W-:Y:S02]  /*c6f0*/  CS2R R50, SRZ ;  /* 0x0000000000327805 */ /* 0x000fe4000001ff00 */
[----:B------:R-:W-:Y:S01]  /*c700*/  CS2R R24, SRZ ;  /* 0x0000000000187805 */ /* 0x000fe2000001ff00 */
[----:B--2---:R-:W-:-:S02]  /*c710*/  @!P1 IMAD.MOV.U32 R46, RZ, RZ, R8 ;  /* 0x000000ffff2e9224 */ /* 0x004fc400078e0008 */
[----:B------:R-:W-:Y:S01]  /*c720*/  @!P1 IMAD.MOV.U32 R47, RZ, RZ, R9 ;  /* 0x000000ffff2f9224 */ /* 0x000fe200078e0009 */
[----:B------:R0:W2:Y:S01]  /*c730*/  SHFL.IDX PT, R8, R32, 0x1, 0x181f ;  /* 0x00381f0020087f89 */ /* 0x0000a200000e0000 */
[----:B------:R-:W-:Y:S02]  /*c740*/  IMAD.MOV.U32 R0, RZ, RZ, R46 ;  /* 0x000000ffff007224 */ /* 0x000fe400078e002e */
[----:B------:R-:W-:Y:S01]  /*c750*/  IMAD.MOV.U32 R12, RZ, RZ, R47 ;  /* 0x000000ffff0c7224 */ /* 0x000fe200078e002f */
[----:B------:R0:W4:Y:S01]  /*c760*/  SHFL.IDX PT, R9, R33, 0x1, 0x181f ;  /* 0x00381f0021097f89 */ /* 0x00012200000e0000 */
[----:B------:R-:W-:Y:S01]  /*c770*/  @!P1 IMAD.MOV.U32 R48, RZ, RZ, R10 ;  /* 0x000000ffff309224 */ /* 0x000fe200078e000a */
[----:B------:R-:W-:Y:S01]  /*c780*/  PRMT R64, R64, 0x5410, R0 ;  /* 0x0000541040407816 */ /* 0x000fe20000000000 */
[----:B------:R-:W-:Y:S01]  /*c790*/  @!P1 IMAD.MOV.U32 R49, RZ, RZ, R11 ;  /* 0x000000ffff319224 */ /* 0x000fe200078e000b */
[----:B------:R0:W0:Y:S01]  /*c7a0*/  SHFL.IDX PT, R0, R35, 0x1, 0x181f ;  /* 0x00381f0023007f89 */ /* 0x00002200000e0000 */
[----:B------:R-:W-:Y:S01]  /*c7b0*/  IMAD.MOV.U32 R10, RZ, RZ, R48 ;  /* 0x000000ffff0a7224 */ /* 0x000fe200078e0030 */
[----:B------:R-:W-:Y:S01]  /*c7c0*/  PRMT R67, R12, 0x7610, R67 ;  /* 0x000076100c437816 */ /* 0x000fe20000000043 */
[----:B---3--:R-:W-:-:S02]  /*c7d0*/  @!P1 IMAD.MOV.U32 R44, RZ, RZ, R4 ;  /* 0x000000ffff2c9224 */ /* 0x008fc400078e0004 */
[----:B------:R-:W-:Y:S02]  /*c7e0*/  @!P1 IMAD.MOV.U32 R45, RZ, RZ, R5 ;  /* 0x000000ffff2d9224 */ /* 0x000fe400078e0005 */
[----:B------:R-:W-:Y:S02]  /*c7f0*/  @!P1 IMAD.MOV.U32 R50, RZ, RZ, R6 ;  /* 0x000000ffff329224 */ /* 0x000fe400078e0006 */
[----:B------:R-:W-:Y:S02]  /*c800*/  @!P1 IMAD.MOV.U32 R51, RZ, RZ, R7 ;  /* 0x000000ffff339224 */ /* 0x000fe400078e0007 */
[----:B------:R-:W-:Y:S02]  /*c810*/  IMAD.MOV.U32 R11, RZ, RZ, R49 ;  /* 0x000000ffff0b7224 */ /* 0x000fe400078e0031 */
[----:B------:R-:W-:Y:S02]  /*c820*/  IMAD.MOV.U32 R4, RZ, RZ, R44 ;  /* 0x000000ffff047224 */ /* 0x000fe400078e002c */
[----:B------:R-:W-:Y:S01]  /*c830*/  IMAD.MOV.U32 R5, RZ, RZ, R45 ;  /* 0x000000ffff057224 */ /* 0x000fe200078e002d */
[----:B------:R-:W-:Y:S01]  /*c840*/  PRMT R37, R10, 0x5410, R11 ;  /* 0x000054100a257816 */ /* 0x000fe2000000000b */
[----:B------:R-:W-:-:S02]  /*c850*/  IMAD.MOV.U32 R6, RZ, RZ, R50 ;  /* 0x000000ffff067224 */ /* 0x000fc400078e0032 */
[----:B------:R-:W-:Y:S01]  /*c860*/  IMAD.MOV.U32 R7, RZ, RZ, R51 ;  /* 0x000000ffff077224 */ /* 0x000fe200078e0033 */
[----:B------:R-:W-:Y:S02]  /*c870*/  PRMT R67, R67, 0x5410, R5 ;  /* 0x0000541043437816 */ /* 0x000fe40000000005 */
[----:B------:R-:W-:Y:S02]  /*c880*/  PRMT R66, R6, 0x5410, R4 ;  /* 0x0000541006427816 */ /* 0x000fe40000000004 */
[----:B012-4-:R-:W-:-:S07]  /*c890*/  PRMT R64, R7, 0x7610, R64 ;  /* 0x0000761007407816 */ /* 0x017fce0000000040 */
.L_x_8232:
[----:B------:R-:W-:Y:S01]  /*c8a0*/  IADD3 R4, R56, 0x20, RZ ;  /* 0x0000002038047810 */ /* 0x000fe20007ffe0ff */
[----:B------:R-:W-:Y:S01]  /*c8b0*/  BSSY B1, `(.L_x_7893) ;  /* 0x0000012000017945 */ /* 0x000fe20003800000 */
[----:B------:R-:W-:Y:S02]  /*c8c0*/  CS2R R26, SRZ ;  /* 0x00000000001a7805 */ /* 0x000fe4000001ff00 */
[----:B------:R-:W-:Y:S02]  /*c8d0*/  CS2R R6, SRZ ;  /* 0x0000000000067805 */ /* 0x000fe4000001ff00 */
[----:B------:R-:W-:Y:S02]  /*c8e0*/  ISETP.GE.AND P1, PT, R4, R3, PT ;  /* 0x000000030400720c */ /* 0x000fe40003f26270 */
[----:B------:R-:W-:-:S11]  /*c8f0*/  CS2R R4, SRZ ;  /* 0x0000000000047805 */ /* 0x000fd6000001ff00 */
[----:B------:R-:W-:Y:S05]  /*c900*/  @P1 BRA `(.L_x_7894) ;  /* 0x0000000000301947 */ /* 0x000fea0003800000 */
[----:B------:R-:W-:Y:S02]  /*c910*/  CS2R R26, SRZ ;  /* 0x00000000001a7805 */ /* 0x000fe4000001ff00 */
[----:B------:R-:W-:Y:S02]  /*c920*/  CS2R R4, SRZ ;  /* 0x0000000000047805 */ /* 0x000fe4000001ff00 */
[----:B------:R-:W-:Y:S01]  /*c930*/  CS2R R6, SRZ ;  /* 0x0000000000067805 */ /* 0x000fe2000001ff00 */
[----:B------:R-:W-:Y:S06]  /*c940*/  @P0 BRA `(.L_x_7894) ;  /* 0x0000000000200947 */ /* 0x000fec0003800000 */
[C---:B------:R-:W-:Y:S01]  /*c950*/  IMAD.SHL.U32 R15, R16.reuse, 0x2, RZ ;  /* 0x00000002100f7824 */ /* 0x040fe200078e00ff */
[----:B------:R-:W-:-:S04]  /*c960*/  SHF.L.U64.HI R6, R16, 0x1, R17 ;  /* 0x0000000110067819 */ /* 0x000fc80000010211 */
[-C--:B------:R-:W-:Y:S02]  /*c970*/  IADD3 R4, P1, R8, R15.reuse, RZ ;  /* 0x0000000f08047210 */ /* 0x080fe40007f3e0ff */
[----:B------:R-:W-:-:S03]  /*c980*/  IADD3 R14, P2, R14, R15, RZ ;  /* 0x0000000f0e0e7210 */ /* 0x000fc60007f5e0ff */
[--C-:B------:R-:W-:Y:S02]  /*c990*/  IMAD.X R5, R0, 0x1, R6.reuse, P1 ;  /* 0x0000000100057824 */ /* 0x100fe400008e0606 */
[----:B------:R-:W-:-:S04]  /*c9a0*/  IMAD.X R15, R9, 0x1, R6, P2 ;  /* 0x00000001090f7824 */ /* 0x000fc800010e0606 */
[----:B------:R-:W5:Y:S04]  /*c9b0*/  LD.E.128 R4, desc[UR42][R4.64] ;  /* 0x0000002a04047980 */ /* 0x000f68000c101d00 */
[----:B------:R0:W5:Y:S02]  /*c9c0*/  LD.E.128 R24, desc[UR42][R14.64] ;  /* 0x0000002a0e187980 */ /* 0x000164000c101d00 */
.L_x_7894:
[----:B------:R-:W-:Y:S05]  /*c9d0*/  BSYNC B1 ;  /* 0x0000000000017941 */ /* 0x000fea0003800000 */
.L_x_7893:
[----:B-----5:R-:W-:Y:S01]  /*c9e0*/  IMAD.MOV.U32 R0, RZ, RZ, R24 ;  /* 0x000000ffff007224 */ /* 0x020fe200078e0018 */
        /* <DEDUP_REMOVED lines=13> */
[----:B------:R-:W1:Y:S01]  /*cac0*/  SHFL.IDX PT, R8, R32, 0x2, 0x181f ;  /* 0x00581f0020087f89 */ /* 0x000e6200000e0000 */
[----:B------:R-:W-:-:S03]  /*cad0*/  VIADD R10, R56, 0x40 ;  /* 0x00000040380a7836 */ /* 0x000fc60000000000 */
[----:B------:R-:W2:Y:S02]  /*cae0*/  SHFL.IDX PT, R0, R35, 0x2, 0x181f ;  /* 0x00581f0023007f89 */ /* 0x000ea400000e0000 */
[----:B------:R-:W-:Y:S02]  /*caf0*/  ISETP.GE.OR P1, PT, R10, R3, P0 ;  /* 0x000000030a00720c */ /* 0x000fe40000726670 */
[----:B0-----:R-:W0:Y:S04]  /*cb00*/  SHFL.IDX PT, R14, R34, 0x2, 0x181f ;  /* 0x00581f00220e7f89 */ /* 0x001e2800000e0000 */
[----:B------:R-:W3:Y:S07]  /*cb10*/  SHFL.IDX PT, R20, R33, 0x2, 0x181f ;  /* 0x00581f0021147f89 */ /* 0x000eee00000e0000 */
[C---:B------:R-:W-:Y:S01]  /*cb20*/  @!P1 IMAD.SHL.U32 R21, R16.reuse, 0x2, RZ ;  /* 0x0000000210159824 */ /* 0x040fe200078e00ff */
[----:B------:R-:W-:-:S04]  /*cb30*/  @!P1 SHF.L.U64.HI R29, R16, 0x1, R17 ;  /* 0x00000001101d9819 */ /* 0x000fc80000010211 */
[----:B-1----:R-:W-:-:S05]  /*cb40*/  @!P1 IADD3 R8, P2, R8, R21, RZ ;  /* 0x0000001508089210 */ /* 0x002fca0007f5e0ff */
[----:B--2---:R-:W-:-:S06]  /*cb50*/  @!P1 IMAD.X R9, R0, 0x1, R29, P2 ;  /* 0x0000000100099824 */ /* 0x004fcc00010e061d */
[----:B------:R-:W2:Y:S01]  /*cb60*/  @!P1 LD.E.128 R8, desc[UR42][R8.64] ;  /* 0x0000002a08089980 */ /* 0x000ea2000c101d00 */
[----:B0-----:R-:W-:-:S05]  /*cb70*/  @!P1 IADD3 R28, P2, R14, R21, RZ ;  /* 0x000000150e1c9210 */ /* 0x001fca0007f5e0ff */
[----:B---3--:R-:W-:-:S06]  /*cb80*/  @!P1 IMAD.X R29, R20, 0x1, R29, P2 ;  /* 0x00000001141d9824 */ /* 0x008fcc00010e061d */
[----:B------:R-:W3:Y:S01]  /*cb90*/  @!P1 LD.E.128 R28, desc[UR42][R28.64] ;  /* 0x0000002a1c1c9980 */ /* 0x000ee2000c101d00 */
[----:B------:R-:W-:Y:S02]  /*cba0*/  CS2R R20, SRZ ;  /* 0x0000000000147805 */ /* 0x000fe4000001ff00 */
[----:B------:R-:W-:Y:S02]  /*cbb0*/  CS2R R38, SRZ ;  /* 0x0000000000267805 */ /* 0x000fe4000001ff00 */
[----:B------:R-:W-:Y:S01]  /*cbc0*/  CS2R R40, SRZ ;  /* 0x0000000000287805 */ /* 0x000fe2000001ff00 */
[----:B------:R-:W0:Y:S01]  /*cbd0*/  SHFL.IDX PT, R32, R32, 0x3, 0x181f ;  /* 0x00781f0020207f89 */ /* 0x000e2200000e0000 */
[----:B------:R-:W-:-:S03]  /*cbe0*/  CS2R R42, SRZ ;  /* 0x00000000002a7805 */ /* 0x000fc6000001ff00 */
[----:B------:R-:W1:Y:S04]  /*cbf0*/  SHFL.IDX PT, R34, R34, 0x3, 0x181f ;  /* 0x00781f0022227f89 */ /* 0x000e6800000e0000 */
[----:B------:R-:W4:Y:S01]  /*cc00*/  SHFL.IDX PT, R33, R33, 0x3, 0x181f ;  /* 0x00781f0021217f89 */ /* 0x000f2200000e0000 */
[----:B--2---:R-:W-:Y:S02]  /*cc10*/  @!P1 IMAD.MOV.U32 R20, RZ, RZ, R8 ;  /* 0x000000ffff149224 */ /* 0x004fe400078e0008 */
[----:B------:R-:W-:Y:S02]  /*cc20*/  @!P1 IMAD.MOV.U32 R21, RZ, RZ, R9 ;  /* 0x000000ffff159224 */ /* 0x000fe400078e0009 */
[----:B------:R-:W-:Y:S02]  /*cc30*/  IMAD.MOV.U32 R0, RZ, RZ, R20 ;  /* 0x000000ffff007224 */ /* 0x000fe400078e0014 */
[----:B------:R-:W-:-:S02]  /*cc40*/  IMAD.MOV.U32 R12, RZ, RZ, R21 ;  /* 0x000000ffff0c7224 */ /* 0x000fc400078e0015 */
[----:B------:R-:W-:Y:S02]  /*cc50*/  @!P1 IMAD.MOV.U32 R38, RZ, RZ, R10 ;  /* 0x000000ffff269224 */ /* 0x000fe400078e000a */
[----:B------:R-:W-:Y:S01]  /*cc60*/  @!P1 IMAD.MOV.U32 R39, RZ, RZ, R11 ;  /* 0x000000ffff279224 */ /* 0x000fe200078e000b */
[----:B------:R-:W-:Y:S01]  /*cc70*/  PRMT R59, R0, 0x5410, R12 ;  /* 0x00005410003b7816 */ /* 0x000fe2000000000c */
[----:B------:R-:W-:Y:S01]  /*cc80*/  IMAD.MOV.U32 R8, RZ, RZ, R38 ;  /* 0x000000ffff087224 */ /* 0x000fe200078e0026 */
[----:B------:R2:W0:Y:S01]  /*cc90*/  SHFL.IDX PT, R0, R35, 0x3, 0x181f ;  /* 0x00781f0023007f89 */ /* 0x00042200000e0000 */
[----:B------:R-:W-:Y:S02]  /*cca0*/  IMAD.MOV.U32 R9, RZ, RZ, R39 ;  /* 0x000000ffff097224 */ /* 0x000fe400078e0027 */
[----:B---3--:R-:W-:Y:S02]  /*ccb0*/  @!P1 IMAD.MOV.U32 R40, RZ, RZ, R28 ;  /* 0x000000ffff289224 */ /* 0x008fe400078e001c */
[----:B------:R-:W-:Y:S01]  /*ccc0*/  @!P1 IMAD.MOV.U32 R41, RZ, RZ, R29 ;  /* 0x000000ffff299224 */ /* 0x000fe200078e001d */
[----:B------:R-:W-:Y:S01]  /*ccd0*/  PRMT R52, R8, 0x5410, R9 ;  /* 0x0000541008347816 */ /* 0x000fe20000000009 */
[----:B------:R-:W-:-:S02]  /*cce0*/  @!P1 IMAD.MOV.U32 R42, RZ, RZ, R30 ;  /* 0x000000ffff2a9224 */ /* 0x000fc400078e001e */
[----:B------:R-:W-:Y:S02]  /*ccf0*/  @!P1 IMAD.MOV.U32 R43, RZ, RZ, R31 ;  /* 0x000000ffff2b9224 */ /* 0x000fe400078e001f */
[----:B------:R-:W-:Y:S02]  /*cd00*/  IMAD.MOV.U32 R8, RZ, RZ, R40 ;  /* 0x000000ffff087224 */ /* 0x000fe400078e0028 */
[----:B------:R-:W-:Y:S02]  /*cd10*/  IMAD.MOV.U32 R9, RZ, RZ, R41 ;  /* 0x000000ffff097224 */ /* 0x000fe400078e0029 */
[----:B------:R-:W-:Y:S02]  /*cd20*/  IMAD.MOV.U32 R10, RZ, RZ, R42 ;  /* 0x000000ffff0a7224 */ /* 0x000fe400078e002a */
[----:B------:R-:W-:Y:S01]  /*cd30*/  IMAD.MOV.U32 R11, RZ, RZ, R43 ;  /* 0x000000ffff0b7224 */ /* 0x000fe200078e002b */
[----:B------:R-:W-:Y:S02]  /*cd40*/  PRMT R62, R8, 0x5410, R9 ;  /* 0x00005410083e7816 */ /* 0x000fe40000000009 */
[----:B------:R-:W-:-:S02]  /*cd50*/  CS2R R8, SRZ ;  /* 0x0000000000087805 */ /* 0x000fc4000001ff00 */
[----:B-12-4-:R-:W-:-:S07]  /*cd60*/  PRMT R63, R10, 0x5410, R11 ;  /* 0x000054100a3f7816 */ /* 0x016fce000000000b */
.L_x_8242:
[----:B------:R-:W-:Y:S01]  /*cd70*/  VIADD R56, R56, 0x60 ;  /* 0x0000006038387836 */ /* 0x000fe20000000000 */
[----:B------:R-:W-:Y:S01]  /*cd80*/  LEA.HI R10, R213, R213, RZ, 0x1 ;  /* 0x000000d5d50a7211 */ /* 0x000fe200078f08ff */
[----:B------:R-:W-:Y:S01]  /*cd90*/  BSSY B1, `(.L_x_7896) ;  /* 0x0000015000017945 */ /* 0x000fe20003800000 */
[----:B------:R-:W-:Y:S02]  /*cda0*/  CS2R R12, SRZ ;  /* 0x00000000000c7805 */ /* 0x000fe4000001ff00 */
[----:B------:R-:W-:Y:S02]  /*cdb0*/  CS2R R14, SRZ ;  /* 0x00000000000e7805 */ /* 0x000fe4000001ff00 */
[----:B------:R-:W-:Y:S02]  /*cdc0*/  ISETP.GE.AND P1, PT, R56, R3, PT ;  /* 0x000000033800720c */ /* 0x000fe40003f26270 */
[----:B------:R-:W-:-:S05]  /*cdd0*/  LOP3.LUT R10, R10, 0xfffffffe, RZ, 0xc0, !PT ;  /* 0xfffffffe0a0a7812 */ /* 0x000fca00078ec0ff */
[----:B------:R-:W-:Y:S01]  /*cde0*/  IMAD.IADD R29, R213, 0x1, -R10 ;  /* 0x00000001d51d7824 */ /* 0x000fe200078e0a0a */
[----:B------:R-:W-:-:S04]  /*cdf0*/  CS2R R10, SRZ ;  /* 0x00000000000a7805 */ /* 0x000fc8000001ff00 */
[----:B------:R-:W-:Y:S01]  /*ce00*/  SHF.L.U32 R29, R29, 0x1f, RZ ;  /* 0x0000001f1d1d7819 */ /* 0x000fe200000006ff */
[----:B------:R-:W-:Y:S06]  /*ce10*/  @P1 BRA `(.L_x_7897) ;  /* 0x0000000000301947 */ /* 0x000fec0003800000 */
[----:B------:R-:W-:Y:S02]  /*ce20*/  CS2R R10, SRZ ;  /* 0x00000000000a7805 */ /* 0x000fe4000001ff00 */
[----:B------:R-:W-:Y:S02]  /*ce30*/  CS2R R12, SRZ ;  /* 0x00000000000c7805 */ /* 0x000fe4000001ff00 */
[----:B------:R-:W-:Y:S01]  /*ce40*/  CS2R R14, SRZ ;  /* 0x00000000000e7805 */ /* 0x000fe2000001ff00 */
[----:B------:R-:W-:Y:S06]  /*ce50*/  @P0 BRA `(.L_x_7897) ;  /* 0x0000000000200947 */ /* 0x000fec0003800000 */
[C---:B------:R-:W-:Y:S02]  /*ce60*/  SHF.L.U32 R11, R16.reuse, 0x1, RZ ;  /* 0x00000001100b7819 */ /* 0x040fe400000006ff */
[----:B------:R-:W-:Y:S02]  /*ce70*/  SHF.L.U64.HI R9, R16, 0x1, R17 ;  /* 0x0000000110097819 */ /* 0x000fe40000010211 */
[-C--:B0-----:R-:W-:Y:S02]  /*ce80*/  IADD3 R12, P1, R32, R11.reuse, RZ ;  /* 0x0000000b200c7210 */ /* 0x081fe40007f3e0ff */
[----:B------:R-:W-:-:S03]  /*ce90*/  IADD3 R8, P2, R34, R11, RZ ;  /* 0x0000000b22087210 */ /* 0x000fc60007f5e0ff */
[--C-:B------:R-:W-:Y:S02]  /*cea0*/  IMAD.X R13, R0, 0x1, R9.reuse, P1 ;  /* 0x00000001000d7824 */ /* 0x100fe400008e0609 */
[----:B------:R-:W-:-:S04]  /*ceb0*/  IMAD.X R9, R33, 0x1, R9, P2 ;  /* 0x0000000121097824 */ /* 0x000fc800010e0609 */
[----:B------:R-:W5:Y:S04]  /*cec0*/  LD.E.128 R12, desc[UR42][R12.64] ;  /* 0x0000002a0c0c7980 */ /* 0x000f68000c101d00 */
[----:B------:R-:W5:Y:S02]  /*ced0*/  LD.E.128 R8, desc[UR42][R8.64] ;  /* 0x0000002a08087980 */ /* 0x000f64000c101d00 */
.L_x_7897:
[----:B------:R-:W-:Y:S05]  /*cee0*/  BSYNC B1 ;  /* 0x0000000000017941 */ /* 0x000fea0003800000 */
.L_x_7896:
[----:B------:R-:W1:Y:S01]  /*cef0*/  SYNCS.PHASECHK.TRANS64.TRYWAIT P4, [R2+URZ+0x28800], R29 ;  /* 0x0288001d020075a7 */ /* 0x000e62000808017f */
[----:B------:R-:W-:Y:S01]  /*cf00*/  VIADDMNMX R3, R3, -R192, 0x80, PT ;  /* 0x0000008003037446 */ /* 0x000fe200038009c0 */
[----:B0----5:R-:W-:Y:S01]  /*cf10*/  IMAD.MOV.U32 R0, RZ, RZ, R8 ;  /* 0x000000ffff007224 */ /* 0x021fe200078e0008 */
[----:B------:R-:W-:Y:S01]  /*cf20*/  BSSY B1, `(.L_x_7898) ;  /* 0x0000010000017945 */ /* 0x000fe20003800000 */
[----:B------:R-:W-:Y:S01]  /*cf30*/  IMAD.MOV.U32 R28, RZ, RZ, R9 ;  /* 0x000000ffff1c7224 */ /* 0x000fe200078e0009 */
[-C--:B------:R-:W-:Y:S01]  /*cf40*/  ISETP.GE.OR P3, PT, R23, R3.reuse, P0 ;  /* 0x000000031700720c */ /* 0x080fe20000766670 */
[----:B------:R-:W-:Y:S01]  /*cf50*/  IMAD.MOV.U32 R30, RZ, RZ, R13 ;  /* 0x000000ffff1e7224 */ /* 0x000fe200078e000d */
[-C--:B------:R-:W-:Y:S02]  /*cf60*/  ISETP.GE.OR P2, PT, R212, R3.reuse, P0 ;  /* 0x00000003d400720c */ /* 0x080fe40000746670 */
[-C--:B------:R-:W-:Y:S02]  /*cf70*/  ISETP.GE.OR P1, PT, R211, R3.reuse, P0 ;  /* 0x00000003d300720c */ /* 0x080fe40000726670 */
[----:B------:R-:W-:Y:S01]  /*cf80*/  ISETP.GE.OR P0, PT, R210, R3, P0 ;  /* 0x00000003d200720c */ /* 0x000fe20000706670 */
[----:B------:R-:W-:Y:S01]  /*cf90*/  IMAD.MOV.U32 R3, RZ, RZ, R11 ;  /* 0x000000ffff037224 */ /* 0x000fe200078e000b */
[----:B------:R-:W-:Y:S01]  /*cfa0*/  PRMT R56, R0, 0x5410, R28 ;  /* 0x0000541000387816 */ /* 0x000fe2000000001c */
[----:B------:R-:W-:-:S02]  /*cfb0*/  IMAD.MOV.U32 R0, RZ, RZ, R10 ;  /* 0x000000ffff007224 */ /* 0x000fc400078e000a */
[----:B------:R-:W-:-:S03]  /*cfc0*/  IMAD.MOV.U32 R28, RZ, RZ, R12 ;  /* 0x000000ffff1c7224 */ /* 0x000fc600078e000c */
[----:B------:R-:W-:Y:S01]  /*cfd0*/  PRMT R60, R0, 0x5410, R3 ;  /* 0x00005410003c7816 */ /* 0x000fe20000000003 */
[----:B------:R-:W-:Y:S01]  /*cfe0*/  IMAD.MOV.U32 R0, RZ, RZ, R14 ;  /* 0x000000ffff007224 */ /* 0x000fe200078e000e */
[----:B------:R-:W-:Y:S01]  /*cff0*/  PRMT R61, R28, 0x5410, R30 ;  /* 0x000054101c3d7816 */ /* 0x000fe2000000001e */
[----:B------:R-:W-:Y:S01]  /*d000*/  IMAD.MOV.U32 R3, RZ, RZ, R15 ;  /* 0x000000ffff037224 */ /* 0x000fe200078e000f */
[----:B-1----:R-:W-:Y:S06]  /*d010*/  @!P4 BRA `(.L_x_7899) ;  /* 0x000001ac00f0c947 */ /* 0x002fec0003800000 */
.L_x_8243:
[----:B------:R-:W-:Y:S05]  /*d020*/  BSYNC B1 ;  /* 0x0000000000017941 */ /* 0x000fea0003800000 */
.L_x_7898:
[----:B------:R-:W-:Y:S04]  /*d030*/  BSSY B1, `(.L_x_7900) ;  /* 0x0000062000017945 */ /* 0x000fe80003800000 */
[----:B------:R-:W-:Y:S05]  /*d040*/  @P3 BRA `(.L_x_7901) ;  /* 0x0000000400803947 */ /* 0x000fea0003800000 */
[----:B------:R-:W-:Y:S01]  /*d050*/  LEA.HI R28, R54, R207, RZ, 0x1d ;  /* 0x000000cf361c7211 */ /* 0x000fe200078fe8ff */
[----:B------:R-:W-:Y:S01]  /*d060*/  IMAD.SHL.U32 R30, R23, 0x40, RZ ;  /* 0x00000040171e7824 */ /* 0x000fe200078e00ff */
[----:B------:R-:W-:Y:S01]  /*d070*/  SHF.R.U64 R79, R48, 0x10, R49 ;  /* 0x00000010304f7819 */ /* 0x000fe20000001231 */
[--C-:B------:R-:W-:Y:S01]  /*d080*/  HADD2.F32 R69, -RZ, R67.reuse.H0_H0 ;  /* 0x20000043ff457230 */ /* 0x100fe20000004100 */
[----:B------:R-:W-:Y:S01]  /*d090*/  SHF.R.S32.HI R31, RZ, 0x1f, R28 ;  /* 0x0000001fff1f7819 */ /* 0x000fe2000001141c */
[----:B0-----:R-:W-:Y:S01]  /*d0a0*/  IMAD.SHL.U32 R29, R28, 0x8, RZ ;  /* 0x000000081c1d7824 */ /* 0x001fe200078e00ff */
[--C-:B------:R-:W-:Y:S01]  /*d0b0*/  SHF.R.U32.HI R70, RZ, 0x10, R45.reuse ;  /* 0x00000010ff467819 */ /* 0x100fe2000001162d */
[----:B------:R-:W-:Y:S01]  /*d0c0*/  HADD2.F32 R67, -RZ, R67.H1_H1 ;  /* 0x30000043ff437230 */ /* 0x000fe20000004100 */
[----:B------:R-:W-:Y:S02]  /*d0d0*/  LEA.HI R31, R31, R28, RZ, 0x3 ;  /* 0x0000001c1f1f7211 */ /* 0x000fe400078f18ff */
[----:B------:R-:W-:Y:S01]  /*d0e0*/  LOP3.LUT R29, R29, 0x38, RZ, 0xc0, !PT ;  /* 0x000000381d1d7812 */ /* 0x000fe200078ec0ff */
[----:B------:R-:W-:Y:S01]  /*d0f0*/  HADD2.F32 R70, -RZ, R70.H0_H0 ;  /* 0x20000046ff467230 */ /* 0x000fe20000004100 */
[----:B------:R-:W-:Y:S01]  /*d100*/  SHF.R.U64 R77, R44, 0x10, R45 ;  /* 0x000000102c4d7819 */ /* 0x000fe2000000122d */
[----:B------:R-:W-:Y:S01]  /*d110*/  IMAD.SHL.U32 R31, R31, 0x400, RZ ;  /* 0x000004001f1f7824 */ /* 0x000fe200078e00ff */
[----:B------:R-:W-:-:S02]  /*d120*/  LOP3.LUT R29, R29, 0x1c0, R30, 0xf8, !PT ;  /* 0x000001c01d1d7812 */ /* 0x000fc400078ef81e */
[----:B------:R-:W-:Y:S02]  /*d130*/  SHF.R.U32.HI R68, RZ, 0x10, R47 ;  /* 0x00000010ff447819 */ /* 0x000fe4000001162f */
[----:B------:R-:W-:Y:S02]  /*d140*/  LOP3.LUT R33, R29, R202, RZ, 0x3c, !PT ;  /* 0x000000ca1d217212 */ /* 0x000fe400078e3cff */
[----:B------:R-:W-:Y:S02]  /*d150*/  LOP3.LUT R32, R31, 0x7fffe000, RZ, 0xc0, !PT ;  /* 0x7fffe0001f207812 */ /* 0x000fe400078ec0ff */
[----:B------:R-:W0:Y:S01]  /*d160*/  LDS.128 R28, [R204] ;  /* 0x00000000cc1c7984 */ /* 0x000e220000000c00 */
[----:B------:R-:W-:Y:S02]  /*d170*/  SHF.R.U32.HI R78, RZ, 0x10, R49 ;  /* 0x00000010ff4e7819 */ /* 0x000fe40000011631 */
[----:B------:R-:W-:Y:S02]  /*d180*/  IADD3 R33, R33, R32, R203 ;  /* 0x0000002021217210 */ /* 0x000fe40007ffe0cb */
[----:B------:R-:W-:-:S02]  /*d190*/  SHF.R.U64 R76, R50, 0x10, R51 ;  /* 0x00000010324c7819 */ /* 0x000fc40000001233 */
[----:B------:R-:W-:Y:S01]  /*d1a0*/  SHF.R.U32.HI R75, RZ, 0x10, R51 ;  /* 0x00000010ff4b7819 */ /* 0x000fe20000011633 */
[----:B------:R-:W-:Y:S01]  /*d1b0*/  IMAD R65, R33, 0x2, R2 ;  /* 0x0000000221417824 */ /* 0x000fe200078e0202 */
[----:B------:R-:W-:-:S04]  /*d1c0*/  SHF.R.U64 R80, R46, 0x10, R47 ;  /* 0x000000102e507819 */ /* 0x000fc8000000122f */
        /* <DEDUP_REMOVED lines=14> */
[C---:B------:R-:W-:Y:S01]  /*d2b0*/  FMUL.FTZ R72, R49.reuse, R70 ;  /* 0x0000004631487220 */ /* 0x040fe20000410000 */
[C---:B------:R-:W-:Y:S01]  /*d2c0*/  FFMA.FTZ R71, R44.reuse, R69, -R71 ;  /* 0x000000452c477223 */ /* 0x040fe20000010847 */
        /* <DEDUP_REMOVED lines=16> */
[C---:B------:R-:W-:Y:S01]  /*d3d0*/  FMUL.FTZ R29, R50.reuse, R49 ;  /* 0x00000031321d7220 */ /* 0x040fe20000410000 */
[-C--:B------:R-:W-:Y:S01]  /*d3e0*/  FMUL.FTZ R37, R50, R33.reuse ;  /* 0x0000002132257220 */ /* 0x080fe20000410000 */
[----:B------:R-:W-:Y:S02]  /*d3f0*/  HADD2.F32 R35, -RZ, R35.H1_H1 ;  /* 0x30000023ff237230 */ /* 0x000fe40000004100 */
[C---:B------:R-:W-:Y:S01]  /*d400*/  FMUL.FTZ R68, R51.reuse, R64 ;  /* 0x0000004033447220 */ /* 0x040fe20000410000 */
[----:B------:R-:W-:Y:S02]  /*d410*/  HADD2.F32 R50, -RZ, R75.H0_H0 ;  /* 0x2000004bff327230 */ /* 0x000fe40000004100 */
[C---:B------:R-:W-:Y:S01]  /*d420*/  FFMA.FTZ R66, R46.reuse, R33, -R29 ;  /* 0x000000212e427223 */ /* 0x040fe2000001081d */
[----:B------:R-:W-:Y:S02]  /*d430*/  HADD2.F32 R48, -RZ, R78.H0_H0 ;  /* 0x2000004eff307230 */ /* 0x000fe40000004100 */
[-C--:B------:R-:W-:Y:S01]  /*d440*/  FMUL.FTZ R51, R51, R44.reuse ;  /* 0x0000002c33337220 */ /* 0x080fe20000410000 */
[----:B------:R-:W-:Y:S01]  /*d450*/  FFMA.FTZ R68, R47, R44, -R68 ;  /* 0x0000002c2f447223 */ /* 0x000fe20000010844 */
        /* <DEDUP_REMOVED lines=31> */
.L_x_7901:
[----:B------:R-:W-:Y:S05]  /*d650*/  BSYNC B1 ;  /* 0x0000000000017941 */ /* 0x000fea0003800000 */
.L_x_7900:
[----:B------:R-:W-:Y:S04]  /*d660*/  BSSY B1, `(.L_x_7902) ;  /* 0x0000062000017945 */ /* 0x000fe80003800000 */
[----:B------:R-:W-:Y:S05]  /*d670*/  @P2 BRA `(.L_x_7903) ;  /* 0x0000000400802947 */ /* 0x000fea0003800000 */
[----:B------:R-:W2:Y:S01]  /*d680*/  LDL R70, [R1+0x40] ;  /* 0x0000400001467983 */ /* 0x000ea20000100800 */
[----:B-1----:R-:W-:Y:S01]  /*d690*/  LEA.HI R28, R54, R207, RZ, 0x1d ;  /* 0x000000cf361c7211 */ /* 0x002fe200078fe8ff */
[----:B------:R-:W-:Y:S01]  /*d6a0*/  HADD2.F32 R44, -RZ, R57.H1_H1 ;  /* 0x30000039ff2c7230 */ /* 0x000fe20000004100 */
[----:B------:R-:W-:Y:S01]  /*d6b0*/  SHF.R.U32.HI R30, RZ, 0x3, R198 ;  /* 0x00000003ff1e7819 */ /* 0x000fe200000116c6 */
[--C-:B------:R-:W-:Y:S01]  /*d6c0*/  HADD2.F32 R46, -RZ, R53.reuse.H1_H1 ;  /* 0x30000035ff2e7230 */ /* 0x100fe20000004100 */
[----:B------:R-:W-:Y:S01]  /*d6d0*/  SHF.R.S32.HI R31, RZ, 0x1f, R28 ;  /* 0x0000001fff1f7819 */ /* 0x000fe2000001141c */
[----:B0-----:R-:W-:Y:S01]  /*d6e0*/  IMAD.SHL.U32 R29, R28, 0x8, RZ ;  /* 0x000000081c1d7824 */ /* 0x001fe200078e00ff */
[----:B------:R-:W-:Y:S01]  /*d6f0*/  SHF.R.U64 R65, R24, 0x10, R25 ;  /* 0x0000001018417819 */ /* 0x000fe20000001219 */
[----:B------:R-:W-:Y:S01]  /*d700*/  HADD2.F32 R53, -RZ, R53.H0_H0 ;  /* 0x20000035ff357230 */ /* 0x000fe20000004100 */
[----:B------:R-:W-:Y:S01]  /*d710*/  LEA.HI R31, R31, R28, RZ, 0x3 ;  /* 0x0000001c1f1f7211 */ /* 0x000fe200078f18ff */
[----:B------:R-:W-:Y:S01]  /*d720*/  HADD2.F32 R57, -RZ, R57.H0_H0 ;  /* 0x20000039ff397230 */ /* 0x000fe20000004100 */
[----:B------:R-:W-:-:S02]  /*d730*/  LOP3.LUT R28, R198, 0x38, R29, 0xf8, !PT ;  /* 0x00000038c61c7812 */ /* 0x000fc400078ef81d */
[----:B------:R-:W-:Y:S01]  /*d740*/  SHF.R.U32.HI R48, RZ, 0x10, R25 ;  /* 0x00000010ff307819 */ /* 0x000fe20000011619 */
[----:B------:R-:W-:Y:S01]  /*d750*/  IMAD.SHL.U32 R31, R31, 0x400, RZ ;  /* 0x000004001f1f7824 */ /* 0x000fe200078e00ff */
[----:B------:R-:W-:Y:S02]  /*d760*/  LOP3.LUT R32, R28, R30, RZ, 0x3c, !PT ;  /* 0x0000001e1c207212 */ /* 0x000fe400078e3cff */
[--C-:B------:R-:W-:Y:S01]  /*d770*/  SHF.R.U64 R69, R4, 0x10, R5.reuse ;  /* 0x0000001004457819 */ /* 0x100fe20000001205 */
[----:B------:R-:W-:Y:S01]  /*d780*/  HADD2.F32 R48, -RZ, R48.H0_H0 ;  /* 0x20000030ff307230 */ /* 0x000fe20000004100 */
[----:B------:R-:W-:Y:S02]  /*d790*/  LOP3.LUT R33, R31, 0x7fffe000, RZ, 0xc0, !PT ;  /* 0x7fffe0001f217812 */ /* 0x000fe400078ec0ff */
[----:B------:R-:W-:Y:S02]  /*d7a0*/  SHF.R.U32.HI R45, RZ, 0x10, R5 ;  /* 0x00000010ff2d7819 */ /* 0x000fe40000011605 */
[----:B------:R-:W-:-:S02]  /*d7b0*/  IADD3 R33, R32, R33, R201 ;  /* 0x0000002120217210 */ /* 0x000fc40007ffe0c9 */
[--C-:B------:R-:W-:Y:S02]  /*d7c0*/  SHF.R.U64 R51, R26, 0x10, R27.reuse ;  /* 0x000000101a337819 */ /* 0x100fe4000000121b */
[----:B------:R-:W-:Y:S01]  /*d7d0*/  SHF.R.U32.HI R49, RZ, 0x10, R27 ;  /* 0x00000010ff317819 */ /* 0x000fe2000001161b */
[----:B------:R-:W-:Y:S01]  /*d7e0*/  IMAD R37, R33, 0x2, R2 ;  /* 0x0000000221257824 */ /* 0x000fe200078e0202 */
[--C-:B------:R-:W-:Y:S02]  /*d7f0*/  SHF.R.U32.HI R67, RZ, 0x10, R7.reuse ;  /* 0x00000010ff437819 */ /* 0x100fe40000011607 */
[----:B------:R-:W-:Y:S02]  /*d800*/  SHF.R.U64 R68, R6, 0x10, R7 ;  /* 0x0000001006447819 */ /* 0x000fe40000001207 */
[----:B------:R-:W0:Y:S02]  /*d810*/  LDS.128 R32, [R37+0x10400] ;  /* 0x0104000025207984 */ /* 0x000e240000000c00 */
[----:B0-----:R-:W-:-:S02]  /*d820*/  HADD2.F32 R25, -RZ, R33.H0_H0 ;  /* 0x20000021ff197230 */ /* 0x001fc40000004100 */
[----:B------:R-:W-:Y:S02]  /*d830*/  HADD2.F32 R24, -RZ, R32.H0_H0 ;  /* 0x20000020ff187230 */ /* 0x000fe40000004100 */
[----:B------:R-:W-:Y:S02]  /*d840*/  HADD2.F32 R33, -RZ, R33.H1_H1 ;  /* 0x30000021ff217230 */ /* 0x000fe40000004100 */
[C---:B------:R-:W-:Y:S01]  /*d850*/  FMUL.FTZ R50, R25.reuse, R46 ;  /* 0x0000002e19327220 */ /* 0x040fe20000410000 */
[----:B------:R-:W-:Y:S01]  /*d860*/  FMUL.FTZ R64, R25, R44 ;  /* 0x0000002c19407220 */ /* 0x000fe20000410000 */
[----:B------:R-:W-:Y:S02]  /*d870*/  HADD2.F32 R26, -RZ, R34.H0_H0 ;  /* 0x20000022ff1a7230 */ /* 0x000fe40000004100 */
[----:B------:R-:W-:Y:S02]  /*d880*/  HADD2.F32 R27, -RZ, R35.H0_H0 ;  /* 0x20000023ff1b7230 */ /* 0x000fe40000004100 */
[----:B------:R-:W-:Y:S01]  /*d890*/  FMUL.FTZ R66, R33, R48 ;  /* 0x0000003021427220 */ /* 0x000fe20000410000 */
[----:B------:R-:W-:-:S02]  /*d8a0*/  HADD2.F32 R25, -RZ, R55.H0_H0 ;  /* 0x20000037ff197230 */ /* 0x000fc40000004100 */
[----:B------:R-:W-:Y:S02]  /*d8b0*/  HADD2.F32 R35, -RZ, R35.H1_H1 ;  /* 0x30000023ff237230 */ /* 0x000fe40000004100 */
[----:B------:R-:W-:Y:S02]  /*d8c0*/  HADD2.F32 R32, -RZ, R32.H1_H1 ;  /* 0x30000020ff207230 */ /* 0x000fe40000004100 */
[----:B------:R-:W-:Y:S01]  /*d8d0*/  HADD2.F32 R34, -RZ, R34.H1_H1 ;  /* 0x30000022ff227230 */ /* 0x000fe20000004100 */
[----:B--2---:R-:W0:Y:S02]  /*d8e0*/  LDS.128 R28, [R70] ;  /* 0x00000000461c7984 */ /* 0x004e240000000c00 */
[--C-:B0-----:R-:W-:Y:S02]  /*d8f0*/  HADD2.F32 R5, -RZ, R29.reuse.H0_H0 ;  /* 0x2000001dff057230 */ /* 0x101fe40000004100 */
[----:B------:R-:W-:Y:S02]  /*d900*/  HADD2.F32 R4, -RZ, R28.H0_H0 ;  /* 0x2000001cff047230 */ /* 0x000fe40000004100 */
[----:B------:R-:W-:-:S02]  /*d910*/  HADD2.F32 R29, -RZ, R29.H1_H1 ;  /* 0x3000001dff1d7230 */ /* 0x000fc40000004100 */
[C---:B------:R-:W-:Y:S01]  /*d920*/  FFMA.FTZ R50, R5.reuse, R44, -R50 ;  /* 0x0000002c05327223 */ /* 0x040fe20000010832 */
[----:B------:R-:W-:Y:S01]  /*d930*/  FFMA.FTZ R64, R5, R46, R64 ;  /* 0x0000002e05407223 */ /* 0x000fe20000010040 */
[C---:B------:R-:W-:Y:S01]  /*d940*/  FMUL.FTZ R5, R24.reuse, R53 ;  /* 0x0000003518057220 */ /* 0x040fe20000410000 */
[----:B------:R-:W-:Y:S02]  /*d950*/  HADD2.F32 R44, -RZ, R45.H0_H0 ;  /* 0x2000002dff2c7230 */ /* 0x000fe40000004100 */
[-C--:B------:R-:W-:Y:S01]  /*d960*/  FMUL.FTZ R24, R24, R57.reuse ;  /* 0x0000003918187220 */ /* 0x080fe20000410000 */
[----:B------:R-:W-:Y:S02]  /*d970*/  HADD2.F32 R6, -RZ, R30.H0_H0 ;  /* 0x2000001eff067230 */ /* 0x000fe40000004100 */
[C---:B------:R-:W-:Y:S01]  /*d980*/  FFMA.FTZ R57, R4.reuse, R57, -R5 ;  /* 0x0000003904397223 */ /* 0x040fe20000010805 */
[----:B------:R-:W-:Y:S02]  /*d990*/  HADD2.F32 R5, -RZ, R58.H0_H0 ;  /* 0x2000003aff057230 */ /* 0x000fe40000004100 */
[----:B------:R-:W-:Y:S01]  /*d9a0*/  FFMA.FTZ R53, R4, R53, R24 ;  /* 0x0000003504357223 */ /* 0x000fe20000010018 */
[----:B------:R-:W-:Y:S01]  /*d9b0*/  FMUL.FTZ R46, R33, R44 ;  /* 0x0000002c212e7220 */ /* 0x000fe20000410000 */
[----:B------:R-:W-:-:S02]  /*d9c0*/  HADD2.F32 R24, -RZ, R55.H1_H1 ;  /* 0x30000037ff187230 */ /* 0x000fc40000004100 */
[C---:B------:R-:W-:Y:S01]  /*d9d0*/  FFMA.FTZ R33, R29.reuse, R44, -R66 ;  /* 0x0000002c1d217223 */ /* 0x040fe20000010842 */
[----:B------:R-:W-:Y:S02]  /*d9e0*/  HADD2.F32 R58, -RZ, R58.H1_H1 ;  /* 0x3000003aff3a7230 */ /* 0x000fe40000004100 */
[----:B------:R-:W-:Y:S01]  /*d9f0*/  FFMA.FTZ R45, R29, R48, R46 ;  /* 0x000000301d2d7223 */ /* 0x000fe2000001002e */
[----:B------:R-:W-:Y:S02]  /*da00*/  HADD2.F32 R7, -RZ, R31.H0_H0 ;  /* 0x2000001fff077230 */ /* 0x000fe40000004100 */
[C---:B------:R-:W-:Y:S01]  /*da10*/  FMUL.FTZ R29, R26.reuse, R25 ;  /* 0x000000191a1d7220 */ /* 0x040fe20000410000 */
[----:B------:R-:W-:Y:S01]  /*da20*/  FMUL.FTZ R47, R26, R5 ;  /* 0x000000051a2f7220 */ /* 0x000fe20000410000 */
[C---:B------:R-:W-:Y:S01]  /*da30*/  FMUL.FTZ R46, R27.reuse, R24 ;  /* 0x000000181b2e7220 */ /* 0x040fe20000410000 */
[----:B------:R-:W-:Y:S02]  /*da40*/  HADD2.F32 R26, -RZ, R49.H0_H0 ;  /* 0x20000031ff1a7230 */ /* 0x000fe40000004100 */
[----:B------:R-:W-:Y:S01]  /*da50*/  FMUL.FTZ R27, R27, R58 ;  /* 0x0000003a1b1b7220 */ /* 0x000fe20000410000 */
[----:B------:R-:W-:-:S02]  /*da60*/  HADD2.F32 R4, -RZ, R67.H0_H0 ;  /* 0x20000043ff047230 */ /* 0x000fc40000004100 */
[C---:B------:R-:W-:Y:S01]  /*da70*/  FFMA.FTZ R44, R6.reuse, R5, -R29 ;  /* 0x00000005062c7223 */ /* 0x040fe2000001081d */
[----:B------:R-:W-:Y:S01]  /*da80*/  FFMA.FTZ R47, R6, R25, R47 ;  /* 0x00000019062f7223 */ /* 0x000fe2000001002f */
[----:B------:R-:W-:Y:S02]  /*da90*/  HADD2.F32 R31, -RZ, R31.H1_H1 ;  /* 0x3000001fff1f7230 */ /* 0x000fe40000004100 */
[----:B------:R-:W-:Y:S01]  /*daa0*/  FFMA.FTZ R6, R7, R24, R27 ;  /* 0x0000001807067223 */ /* 0x000fe2000001001b */
[----:B------:R-:W-:Y:S01]  /*dab0*/  FMUL.FTZ R48, R35, R26 ;  /* 0x0000001a23307220 */ /* 0x000fe20000410000 */
[----:B------:R-:W-:Y:S01]  /*dac0*/  FFMA.FTZ R46, R7, R58, -R46 ;  /* 0x0000003a072e7223 */ /* 0x000fe2000001082e */
[-C--:B------:R-:W-:Y:S01]  /*dad0*/  FMUL.FTZ R24, R35, R4.reuse ;  /* 0x0000000423187220 */ /* 0x080fe20000410000 */
[----:B------:R-:W-:Y:S02]  /*dae0*/  HADD2.F32 R25, -RZ, R65.H0_H0 ;  /* 0x20000041ff197230 */ /* 0x000fe40000004100 */
[----:B------:R-:W-:Y:S01]  /*daf0*/  FFMA.FTZ R35, R31, R4, -R48 ;  /* 0x000000041f237223 */ /* 0x000fe20000010830 */
[----:B------:R-:W-:-:S02]  /*db00*/  HADD2.F32 R27, -RZ, R51.H0_H0 ;  /* 0x20000033ff1b7230 */ /* 0x000fc40000004100 */
[----:B------:R-:W-:Y:S01]  /*db10*/  FFMA.FTZ R49, R31, R26, R24 ;  /* 0x0000001a1f317223 */ /* 0x000fe20000010018 */
[----:B------:R-:W-:Y:S02]  /*db20*/  HADD2.F32 R5, -RZ, R69.H0_H0 ;  /* 0x20000045ff057230 */ /* 0x000fe40000004100 */
[----:B------:R-:W-:Y:S01]  /*db30*/  FMUL.FTZ R29, R32, R25 ;  /* 0x00000019201d7220 */ /* 0x000fe20000410000 */
[----:B------:R-:W-:Y:S02]  /*db40*/  HADD2.F32 R7, -RZ, R68.H0_H0 ;  /* 0x20000044ff077230 */ /* 0x000fe40000004100 */
[----:B------:R-:W-:Y:S01]  /*db50*/  FMUL.FTZ R31, R34, R27 ;  /* 0x0000001b221f7220 */ /* 0x000fe20000410000 */
[----:B------:R-:W-:Y:S02]  /*db60*/  HADD2.F32 R28, -RZ, R28.H1_H1 ;  /* 0x3000001cff1c7230 */ /* 0x000fe40000004100 */
[----:B------:R-:W-:Y:S01]  /*db70*/  FMUL.FTZ R32, R32, R5 ;  /* 0x0000000520207220 */ /* 0x000fe20000410000 */
[----:B------:R-:W-:-:S02]  /*db80*/  HADD2.F32 R30, -RZ, R30.H1_H1 ;  /* 0x3000001eff1e7230 */ /* 0x000fc40000004100 */
[----:B------:R-:W-:Y:S01]  /*db90*/  FMUL.FTZ R34, R34, R7 ;  /* 0x0000000722227220 */ /* 0x000fe20000410000 */
        /* <DEDUP_REMOVED lines=14> */
.L_x_7903:
[----:B------:R-:W-:Y:S05]  /*dc80*/  BSYNC B1 ;  /* 0x0000000000017941 */ /* 0x000fea0003800000 */
.L_x_7902:
[----:B------:R-:W-:Y:S04]  /*dc90*/  BSSY B1, `(.L_x_7904) ;  /* 0x0000062000017945 */ /* 0x000fe80003800000 */
[----:B------:R-:W-:Y:S05]  /*dca0*/  @P1 BRA `(.L_x_7905) ;  /* 0x0000000400801947 */ /* 0x000fea0003800000 */
[----:B------:R-:W3:Y:S01]  /*dcb0*/  LDL R51, [R1+0x3c] ;  /* 0x00003c0001337983 */ /* 0x000ee20000100800 */
[----:B--2---:R-:W-:Y:S01]  /*dcc0*/  LEA.HI R4, R54, R207, RZ, 0x1d ;  /* 0x000000cf36047211 */ /* 0x004fe200078fe8ff */
[----:B-1----:R-:W-:Y:S01]  /*dcd0*/  HADD2.F32 R35, -RZ, R59.H1_H1 ;  /* 0x3000003bff237230 */ /* 0x002fe20000004100 */
[----:B------:R-:W-:Y:S01]  /*dce0*/  SHF.R.U32.HI R7, RZ, 0x3, R197 ;  /* 0x00000003ff077819 */ /* 0x000fe200000116c5 */
[--C-:B------:R-:W-:Y:S01]  /*dcf0*/  HADD2.F32 R37, -RZ, R62.reuse.H1_H1 ;  /* 0x3000003eff257230 */ /* 0x100fe20000004100 */
[----:B------:R-:W-:Y:S01]  /*dd00*/  SHF.R.S32.HI R5, RZ, 0x1f, R4 ;  /* 0x0000001fff057819 */ /* 0x000fe20000011404 */
[----:B------:R-:W-:Y:S01]  /*dd10*/  IMAD.SHL.U32 R6, R4, 0x8, RZ ;  /* 0x0000000804067824 */ /* 0x000fe200078e00ff */
[----:B------:R-:W-:Y:S01]  /*dd20*/  SHF.R.U64 R47, R40, 0x10, R41 ;  /* 0x00000010282f7819 */ /* 0x000fe20000001229 */
[----:B------:R-:W-:Y:S01]  /*dd30*/  HADD2.F32 R62, -RZ, R62.H0_H0 ;  /* 0x2000003eff3e7230 */ /* 0x000fe20000004100 */
[----:B------:R-:W-:Y:S02]  /*dd40*/  LEA.HI R5, R5, R4, RZ, 0x3 ;  /* 0x0000000405057211 */ /* 0x000fe400078f18ff */
[----:B------:R-:W-:-:S02]  /*dd50*/  LOP3.LUT R4, R197, 0x38, R6, 0xf8, !PT ;  /* 0x00000038c5047812 */ /* 0x000fc400078ef806 */
[----:B------:R-:W-:Y:S01]  /*dd60*/  SHF.R.U32.HI R40, RZ, 0x10, R41 ;  /* 0x00000010ff287819 */ /* 0x000fe20000011629 */
[----:B------:R-:W-:Y:S01]  /*dd70*/  IMAD.SHL.U32 R5, R5, 0x400, RZ ;  /* 0x0000040005057824 */ /* 0x000fe200078e00ff */
[----:B------:R-:W-:Y:S02]  /*dd80*/  LOP3.LUT R25, R4, R7, RZ, 0x3c, !PT ;  /* 0x0000000704197212 */ /* 0x000fe400078e3cff */
[----:B------:R-:W-:Y:S02]  /*dd90*/  SHF.R.U32.HI R44, RZ, 0x10, R21 ;  /* 0x00000010ff2c7819 */ /* 0x000fe40000011615 */
[----:B------:R-:W-:Y:S02]  /*dda0*/  LOP3.LUT R24, R5, 0x7fffe000, RZ, 0xc0, !PT ;  /* 0x7fffe00005187812 */ /* 0x000fe400078ec0ff */
[----:B------:R-:W-:Y:S01]  /*ddb0*/  SHF.R.U64 R49, R38, 0x10, R39 ;  /* 0x0000001026317819 */ /* 0x000fe20000001227 */
[----:B------:R-:W-:Y:S01]  /*ddc0*/  HADD2.F32 R38, -RZ, R40.H0_H0 ;  /* 0x20000028ff267230 */ /* 0x000fe20000004100 */
[----:B------:R-:W-:-:S02]  /*ddd0*/  IADD3 R25, R25, R24, R200 ;  /* 0x0000001819197210 */ /* 0x000fc40007ffe0c8 */
[----:B------:R-:W-:Y:S02]  /*dde0*/  SHF.R.U64 R50, R20, 0x10, R21 ;  /* 0x0000001014327819 */ /* 0x000fe40000001215 */
[----:B------:R-:W-:Y:S01]  /*ddf0*/  SHF.R.U32.HI R48, RZ, 0x10, R39 ;  /* 0x00000010ff307819 */ /* 0x000fe20000011627 */
[----:B------:R-:W-:Y:S01]  /*de00*/  IMAD R28, R25, 0x2, R2 ;  /* 0x00000002191c7824 */ /* 0x000fe200078e0202 */
[--C-:B------:R-:W-:Y:S02]  /*de10*/  SHF.R.U64 R45, R42, 0x10, R43.reuse ;  /* 0x000000102a2d7819 */ /* 0x100fe4000000122b */
[----:B------:R-:W-:Y:S02]  /*de20*/  SHF.R.U32.HI R43, RZ, 0x10, R43 ;  /* 0x00000010ff2b7819 */ /* 0x000fe4000001162b */
[----:B------:R-:W1:Y:S02]  /*de30*/  LDS.128 R24, [R28+0x10400] ;  /* 0x010400001c187984 */ /* 0x000e640000000c00 */
[----:B-1----:R-:W-:-:S02]  /*de40*/  HADD2.F32 R31, -RZ, R25.H0_H0 ;  /* 0x20000019ff1f7230 */ /* 0x002fc40000004100 */
[----:B------:R-:W-:Y:S02]  /*de50*/  HADD2.F32 R32, -RZ, R25.H1_H1 ;  /* 0x30000019ff207230 */ /* 0x000fe40000004100 */
[----:B------:R-:W-:Y:S02]  /*de60*/  HADD2.F32 R25, -RZ, R24.H0_H0 ;  /* 0x20000018ff197230 */ /* 0x000fe40000004100 */
[C---:B------:R-:W-:Y:S01]  /*de70*/  FMUL.FTZ R39, R31.reuse, R37 ;  /* 0x000000251f277220 */ /* 0x040fe20000410000 */
[----:B------:R-:W-:Y:S01]  /*de80*/  FMUL.FTZ R41, R31, R35 ;  /* 0x000000231f297220 */ /* 0x000fe20000410000 */
[----:B------:R-:W-:Y:S02]  /*de90*/  HADD2.F32 R31, -RZ, R44.H0_H0 ;  /* 0x2000002cff1f7230 */ /* 0x000fe40000004100 */
[----:B------:R-:W-:Y:S01]  /*dea0*/  FMUL.FTZ R40, R32, R38 ;  /* 0x0000002620287220 */ /* 0x000fe20000410000 */
[----:B------:R-:W-:Y:S02]  /*deb0*/  HADD2.F32 R33, -RZ, R26.H0_H0 ;  /* 0x2000001aff217230 */ /* 0x000fe40000004100 */
[----:B------:R-:W-:-:S02]  /*dec0*/  HADD2.F32 R34, -RZ, R27.H0_H0 ;  /* 0x2000001bff227230 */ /* 0x000fc40000004100 */
[----:B------:R-:W-:Y:S01]  /*ded0*/  FMUL.FTZ R44, R32, R31 ;  /* 0x0000001f202c7220 */ /* 0x000fe20000410000 */
[--C-:B------:R-:W-:Y:S02]  /*dee0*/  HADD2.F32 R32, -RZ, R63.reuse.H0_H0 ;  /* 0x2000003fff207230 */ /* 0x100fe40000004100 */
[----:B------:R-:W-:Y:S02]  /*def0*/  HADD2.F32 R63, -RZ, R63.H1_H1 ;  /* 0x3000003fff3f7230 */ /* 0x000fe40000004100 */
[----:B------:R-:W-:Y:S02]  /*df00*/  HADD2.F32 R27, -RZ, R27.H1_H1 ;  /* 0x3000001bff1b7230 */ /* 0x000fe40000004100 */
[----:B------:R-:W-:Y:S02]  /*df10*/  HADD2.F32 R24, -RZ, R24.H1_H1 ;  /* 0x30000018ff187230 */ /* 0x000fe40000004100 */
[----:B------:R-:W-:Y:S01]  /*df20*/  HADD2.F32 R26, -RZ, R26.H1_H1 ;  /* 0x3000001aff1a7230 */ /* 0x000fe20000004100 */
[----:B---3--:R-:W1:Y:S02]  /*df30*/  LDS.128 R4, [R51] ;  /* 0x0000000033047984 */ /* 0x008e640000000c00 */
[----:B-1----:R-:W-:-:S02]  /*df40*/  HADD2.F32 R20, -RZ, R5.H0_H0 ;  /* 0x20000005ff147230 */ /* 0x002fc40000004100 */
[----:B------:R-:W-:Y:S02]  /*df50*/  HADD2.F32 R21, -RZ, R5.H1_H1 ;  /* 0x30000005ff157230 */ /* 0x000fe40000004100 */
[----:B------:R-:W-:Y:S02]  /*df60*/  HADD2.F32 R5, -RZ, R4.H0_H0 ;  /* 0x20000004ff057230 */ /* 0x000fe40000004100 */
[C---:B------:R-:W-:Y:S01]  /*df70*/  FFMA.FTZ R39, R20.reuse, R35, -R39 ;  /* 0x0000002314277223 */ /* 0x040fe20000010827 */
[----:B------:R-:W-:Y:S01]  /*df80*/  FFMA.FTZ R41, R20, R37, R41 ;  /* 0x0000002514297223 */ /* 0x000fe20000010029 */
[----:B------:R-:W-:Y:S02]  /*df90*/  HADD2.F32 R20, -RZ, R59.H0_H0 ;  /* 0x2000003bff147230 */ /* 0x000fe40000004100 */
[----:B------:R-:W-:Y:S01]  /*dfa0*/  FFMA.FTZ R42, R21, R31, -R40 ;  /* 0x0000001f152a7223 */ /* 0x000fe20000010828 */
[----:B------:R-:W-:Y:S01]  /*dfb0*/  FMUL.FTZ R40, R25, R62 ;  /* 0x0000003e19287220 */ /* 0x000fe20000410000 */
[----:B0-----:R-:W-:-:S02]  /*dfc0*/  HADD2.F32 R29, -RZ, R6.H0_H0 ;  /* 0x20000006ff1d7230 */ /* 0x001fc40000004100 */
[----:B------:R-:W-:Y:S01]  /*dfd0*/  FFMA.FTZ R44, R21, R38, R44 ;  /* 0x00000026152c7223 */ /* 0x000fe2000001002c */
[-C--:B------:R-:W-:Y:S01]  /*dfe0*/  FMUL.FTZ R25, R25, R20.reuse ;  /* 0x0000001419197220 */ /* 0x080fe20000410000 */
[----:B------:R-:W-:Y:S01]  /*dff0*/  FFMA.FTZ R40, R5, R20, -R40 ;  /* 0x0000001405287223 */ /* 0x000fe20000010828 */
[--C-:B------:R-:W-:Y:S02]  /*e000*/  HADD2.F32 R20, -RZ, R52.reuse.H0_H0 ;  /* 0x20000034ff147230 */ /* 0x100fe40000004100 */
[----:B------:R-:W-:Y:S01]  /*e010*/  FMUL.FTZ R38, R33, R32 ;  /* 0x0000002021267220 */ /* 0x000fe20000410000 */
[----:B------:R-:W-:Y:S01]  /*e020*/  FFMA.FTZ R62, R5, R62, R25 ;  /* 0x0000003e053e7223 */ /* 0x000fe20000010019 */
[----:B------:R-:W-:Y:S02]  /*e030*/  HADD2.F32 R5, -RZ, R52.H1_H1 ;  /* 0x30000034ff057230 */ /* 0x000fe40000004100 */
[----:B------:R-:W-:Y:S01]  /*e040*/  FMUL.FTZ R21, R34, R63 ;  /* 0x0000003f22157220 */ /* 0x000fe20000410000 */
[----:B------:R-:W-:Y:S01]  /*e050*/  FMUL.FTZ R46, R33, R20 ;  /* 0x00000014212e7220 */ /* 0x000fe20000410000 */
[----:B------:R-:W-:-:S02]  /*e060*/  HADD2.F32 R30, -RZ, R7.H0_H0 ;  /* 0x20000007ff1e7230 */ /* 0x000fc40000004100 */
[C---:B------:R-:W-:Y:S01]  /*e070*/  FFMA.FTZ R33, R29.reuse, R20, -R38 ;  /* 0x000000141d217223 */ /* 0x040fe20000010826 */
[----:B------:R-:W-:Y:S02]  /*e080*/  HADD2.F32 R38, -RZ, R43.H0_H0 ;  /* 0x2000002bff267230 */ /* 0x000fe40000004100 */
[-C--:B------:R-:W-:Y:S01]  /*e090*/  FMUL.FTZ R34, R34, R5.reuse ;  /* 0x0000000522227220 */ /* 0x080fe20000410000 */
[----:B------:R-:W-:Y:S02]  /*e0a0*/  HADD2.F32 R20, -RZ, R48.H0_H0 ;  /* 0x20000030ff147230 */ /* 0x000fe40000004100 */
[----:B------:R-:W-:Y:S01]  /*e0b0*/  FFMA.FTZ R46, R29, R32, R46 ;  /* 0x000000201d2e7223 */ /* 0x000fe2000001002e */
[C---:B------:R-:W-:Y:S01]  /*e0c0*/  FFMA.FTZ R32, R30.reuse, R5, -R21 ;  /* 0x000000051e207223 */ /* 0x040fe20000010815 */
[----:B------:R-:W-:Y:S01]  /*e0d0*/  FFMA.FTZ R34, R30, R63, R34 ;  /* 0x0000003f1e227223 */ /* 0x000fe20000010022 */
        /* <DEDUP_REMOVED lines=8> */
[----:B------:R-:W-:Y:S02]  /*e160*/  HADD2.F32 R21, -RZ, R49.H0_H0 ;  /* 0x20000031ff157230 */ /* 0x000fe40000004100 */
[----:B------:R-:W-:Y:S01]  /*e170*/  FMUL.FTZ R7, R24, R25 ;  /* 0x0000001918077220 */ /* 0x000fe20000410000 */
[----:B------:R-:W-:Y:S02]  /*e180*/  HADD2.F32 R4, -RZ, R4.H1_H1 ;  /* 0x30000004ff047230 */ /* 0x000fe40000004100 */
[----:B------:R-:W-:Y:S01]  /*e190*/  FMUL.FTZ R35, R26, R27 ;  /* 0x0000001b1a237220 */ /* 0x000fe20000410000 */
[----:B------:R-:W-:-:S02]  /*e1a0*/  HADD2.F32 R6, -RZ, R6.H1_H1 ;  /* 0x30000006ff067230 */ /* 0x000fc40000004100 */
[----:B------:R-:W-:Y:S01]  /*e1b0*/  FMUL.FTZ R24, R24, R5 ;  /* 0x0000000518187220 */ /* 0x000fe20000410000 */
[----:B------:R-:W-:Y:S01]  /*e1c0*/  FMUL.FTZ R26, R26, R21 ;  /* 0x000000151a1a7220 */ /* 0x000fe20000410000 */
[----:B------:R-:W-:Y:S01]  /*e1d0*/  FFMA.FTZ R29, R4, R5, -R7 ;  /* 0x00000005041d7223 */ /* 0x000fe20000010807 */
[----:B------:R-:W-:Y:S01]  /*e1e0*/  F2FP.F16.F32.PACK_AB R7, R37, R32 ;  /* 0x000000202507723e */ /* 0x000fe200000000ff */
[----:B------:R-:W-:Y:S01]  /*e1f0*/  FFMA.FTZ R20, R6, R21, -R35 ;  /* 0x0000001506147223 */ /* 0x000fe20000010823 */
[----:B------:R-:W-:Y:S01]  /*e200*/  FFMA.FTZ R31, R4, R25, R24 ;  /* 0x00000019041f7223 */ /* 0x000fe20000010018 */
[----:B------:R-:W-:Y:S01]  /*e210*/  FFMA.FTZ R21, R6, R27, R26 ;  /* 0x0000001b06157223 */ /* 0x000fe2000001001a */
        /* <DEDUP_REMOVED lines=9> */
.L_x_7905:
[----:B------:R-:W-:Y:S05]  /*e2b0*/  BSYNC B1 ;  /* 0x0000000000017941 */ /* 0x000fea0003800000 */
.L_x_7904:
[----:B-1----:R-:W-:Y:S01]  /*e2c0*/  PRMT R30, R0, 0x5410, R3 ;  /* 0x00005410001e7816 */ /* 0x002fe20000000003 */
[----:B------:R-:W-:Y:S06]  /*e2d0*/  @P0 BRA `(.L_x_7889) ;  /* 0x0000000400800947 */ /* 0x000fec0003800000 */
[----:B------:R-:W4:Y:S01]  /*e2e0*/  LDL R39, [R1+0x38] ;  /* 0x0000380001277983 */ /* 0x000f220000100800 */
[----:B------:R-:W-:Y:S01]  /*e2f0*/  LEA.HI R54, R54, R207, RZ, 0x1d ;  /* 0x000000cf36367211 */ /* 0x000fe200078fe8ff */
[--C-:B------:R-:W-:Y:S01]  /*e300*/  HADD2.F32 R21, -RZ, R56.reuse.H1_H1 ;  /* 0x30000038ff157230 */ /* 0x100fe20000004100 */
[----:B--23--:R-:W-:Y:S01]  /*e310*/  SHF.R.U32.HI R4, RZ, 0x3, R196 ;  /* 0x00000003ff047819 */ /* 0x00cfe200000116c4 */
[----:B------:R-:W-:Y:S01]  /*e320*/  HADD2.F32 R56, -RZ, R56.H0_H0 ;  /* 0x20000038ff387230 */ /* 0x000fe20000004100 */
[----:B------:R-:W-:Y:S01]  /*e330*/  SHF.R.S32.HI R5, RZ, 0x1f, R54 ;  /* 0x0000001fff057819 */ /* 0x000fe20000011436 */
[----:B------:R-:W-:Y:S01]  /*e340*/  IMAD.SHL.U32 R3, R54, 0x8, RZ ;  /* 0x0000000836037824 */ /* 0x000fe200078e00ff */
[----:B------:R-:W-:Y:S02]  /*e350*/  SHF.R.U32.HI R20, RZ, 0x10, R9 ;  /* 0x00000010ff147819 */ /* 0x000fe40000011609 */
[----:B------:R-:W-:Y:S02]  /*e360*/  LEA.HI R5, R5, R54, RZ, 0x3 ;  /* 0x0000003605057211 */ /* 0x000fe400078f18ff */
[----:B------:R-:W-:Y:S01]  /*e370*/  LOP3.LUT R0, R196, 0x38, R3, 0xf8, !PT ;  /* 0x00000038c4007812 */ /* 0x000fe200078ef803 */
[----:B------:R-:W-:Y:S01]  /*e380*/  HADD2.F32 R20, -RZ, R20.H0_H0 ;  /* 0x20000014ff147230 */ /* 0x000fe20000004100 */
[----:B------:R-:W-:Y:S01]  /*e390*/  SHF.R.U64 R38, R12, 0x10, R13 ;  /* 0x000000100c267819 */ /* 0x000fe2000000120d */
[----:B------:R-:W-:Y:S01]  /*e3a0*/  IMAD.SHL.U32 R5, R5, 0x400, RZ ;  /* 0x0000040005057824 */ /* 0x000fe200078e00ff */
[----:B------:R-:W-:-:S02]  /*e3b0*/  LOP3.LUT R0, R0, R4, RZ, 0x3c, !PT ;  /* 0x0000000400007212 */ /* 0x000fc400078e3cff */
[--C-:B------:R-:W-:Y:S02]  /*e3c0*/  SHF.R.U64 R37, R14, 0x10, R15.reuse ;  /* 0x000000100e257819 */ /* 0x100fe4000000120f */
[----:B------:R-:W-:Y:S02]  /*e3d0*/  LOP3.LUT R3, R5, 0x7fffe000, RZ, 0xc0, !PT ;  /* 0x7fffe00005037812 */ /* 0x000fe400078ec0ff */
[----:B------:R-:W-:Y:S01]  /*e3e0*/  SHF.R.U32.HI R33, RZ, 0x10, R15 ;  /* 0x00000010ff217819 */ /* 0x000fe2000001160f */
[--C-:B------:R-:W-:Y:S01]  /*e3f0*/  HADD2.F32 R15, -RZ, R61.reuse.H1_H1 ;  /* 0x3000003dff0f7230 */ /* 0x100fe20000004100 */
[----:B------:R-:W-:Y:S01]  /*e400*/  IADD3 R3, R0, R3, R199 ;  /* 0x0000000300037210 */ /* 0x000fe20007ffe0c7 */
[----:B------:R-:W-:Y:S01]  /*e410*/  HADD2.F32 R61, -RZ, R61.H0_H0 ;  /* 0x2000003dff3d7230 */ /* 0x000fe20000004100 */
[----:B------:R-:W-:Y:S02]  /*e420*/  SHF.R.U32.HI R28, RZ, 0x10, R13 ;  /* 0x00000010ff1c7819 */ /* 0x000fe4000001160d */
[----:B------:R-:W-:Y:S01]  /*e430*/  SHF.R.U64 R35, R8, 0x10, R9 ;  /* 0x0000001008237819 */ /* 0x000fe20000001209 */
[----:B------:R-:W-:Y:S01]  /*e440*/  IMAD R3, R3, 0x2, R2 ;  /* 0x0000000203037824 */ /* 0x000fe200078e0202 */
[----:B------:R-:W-:-:S02]  /*e450*/  SHF.R.U64 R34, R10, 0x10, R11 ;  /* 0x000000100a227819 */ /* 0x000fc4000000120b */
[----:B------:R-:W-:Y:S02]  /*e460*/  SHF.R.U32.HI R32, RZ, 0x10, R11 ;  /* 0x00000010ff207819 */ /* 0x000fe4000001160b */
[----:B------:R-:W1:Y:S02]  /*e470*/  LDS.128 R24, [R3+0x10400] ;  /* 0x0104000003187984 */ /* 0x000e640000000c00 */
[--C-:B-1----:R-:W-:Y:S02]  /*e480*/  HADD2.F32 R12, -RZ, R25.reuse.H0_H0 ;  /* 0x20000019ff0c7230 */ /* 0x102fe40000004100 */
[----:B------:R-:W-:Y:S02]  /*e490*/  HADD2.F32 R25, -RZ, R25.H1_H1 ;  /* 0x30000019ff197230 */ /* 0x000fe40000004100 */
[----:B------:R-:W-:Y:S02]  /*e4a0*/  HADD2.F32 R11, -RZ, R24.H0_H0 ;  /* 0x20000018ff0b7230 */ /* 0x000fe40000004100 */
[C---:B0-----:R-:W-:Y:S01]  /*e4b0*/  FMUL.FTZ R29, R12.reuse, R21 ;  /* 0x000000150c1d7220 */ /* 0x041fe20000410000 */
[----:B------:R-:W-:Y:S01]  /*e4c0*/  FMUL.FTZ R31, R12, R15 ;  /* 0x0000000f0c1f7220 */ /* 0x000fe20000410000 */
[----:B------:R-:W-:-:S02]  /*e4d0*/  HADD2.F32 R12, -RZ, R28.H0_H0 ;  /* 0x2000001cff0c7230 */ /* 0x000fc40000004100 */
[----:B------:R-:W-:Y:S01]  /*e4e0*/  FMUL.FTZ R28, R25, R20 ;  /* 0x00000014191c7220 */ /* 0x000fe20000410000 */
[----:B------:R-:W-:Y:S02]  /*e4f0*/  HADD2.F32 R13, -RZ, R26.H0_H0 ;  /* 0x2000001aff0d7230 */ /* 0x000fe40000004100 */
[--C-:B------:R-:W-:Y:S02]  /*e500*/  HADD2.F32 R14, -RZ, R27.reuse.H0_H0 ;  /* 0x2000001bff0e7230 */ /* 0x100fe40000004100 */
[----:B------:R-:W-:Y:S02]  /*e510*/  HADD2.F32 R27, -RZ, R27.H1_H1 ;  /* 0x3000001bff1b7230 */ /* 0x000fe40000004100 */
[----:B------:R-:W-:Y:S02]  /*e520*/  HADD2.F32 R24, -RZ, R24.H1_H1 ;  /* 0x30000018ff187230 */ /* 0x000fe40000004100 */
[----:B------:R-:W-:Y:S01]  /*e530*/  HADD2.F32 R26, -RZ, R26.H1_H1 ;  /* 0x3000001aff1a7230 */ /* 0x000fe20000004100 */
[----:B----4-:R-:W0:Y:S02]  /*e540*/  LDS.128 R4, [R39] ;  /* 0x0000000027047984 */ /* 0x010e240000000c00 */
[----:B0-----:R-:W-:-:S02]  /*e550*/  HADD2.F32 R8, -RZ, R5.H0_H0 ;  /* 0x20000005ff087230 */ /* 0x001fc40000004100 */
[----:B------:R-:W-:Y:S02]  /*e560*/  HADD2.F32 R5, -RZ, R5.H1_H1 ;  /* 0x30000005ff057230 */ /* 0x000fe40000004100 */
[----:B------:R-:W-:Y:S02]  /*e570*/  HADD2.F32 R0, -RZ, R4.H0_H0 ;  /* 0x20000004ff007230 */ /* 0x000fe40000004100 */
[C---:B------:R-:W-:Y:S01]  /*e580*/  FFMA.FTZ R29, R8.reuse, R15, -R29 ;  /* 0x0000000f081d7223 */ /* 0x040fe2000001081d */
[----:B------:R-:W-:Y:S01]  /*e590*/  FFMA.FTZ R31, R8, R21, R31 ;  /* 0x00000015081f7223 */ /* 0x000fe2000001001f */
[----:B------:R-:W-:Y:S01]  /*e5a0*/  FMUL.FTZ R8, R25, R12 ;  /* 0x0000000c19087220 */ /* 0x000fe20000410000 */
[----:B------:R-:W-:Y:S01]  /*e5b0*/  FMUL.FTZ R15, R11, R56 ;  /* 0x000000380b0f7220 */ /* 0x000fe20000410000 */
[----:B------:R-:W-:Y:S01]  /*e5c0*/  FFMA.FTZ R28, R5, R12, -R28 ;  /* 0x0000000c051c7223 */ /* 0x000fe2000001081c */
[----:B------:R-:W-:Y:S01]  /*e5d0*/  FMUL.FTZ R11, R11, R61 ;  /* 0x0000003d0b0b7220 */ /* 0x000fe20000410000 */
[----:B------:R-:W-:-:S02]  /*e5e0*/  HADD2.F32 R12, -RZ, R60.H0_H0 ;  /* 0x2000003cff0c7230 */ /* 0x000fc40000004100 */
[----:B------:R-:W-:Y:S01]  /*e5f0*/  FFMA.FTZ R20, R5, R20, R8 ;  /* 0x0000001405147223 */ /* 0x000fe20000010008 */
[----:B------:R-:W-:Y:S02]  /*e600*/  HADD2.F32 R8, -RZ, R30.H0_H0 ;  /* 0x2000001eff087230 */ /* 0x000fe40000004100 */
[C---:B------:R-:W-:Y:S01]  /*e610*/  FFMA.FTZ R56, R0.reuse, R56, R11 ;  /* 0x0000003800387223 */ /* 0x040fe2000001000b */
[----:B------:R-:W-:Y:S02]  /*e620*/  HADD2.F32 R9, -RZ, R6.H0_H0 ;  /* 0x20000006ff097230 */ /* 0x000fe40000004100 */
[----:B------:R-:W-:Y:S01]  /*e630*/  FFMA.FTZ R15, R0, R61, -R15 ;  /* 0x0000003d000f7223 */ /* 0x000fe2000001080f */
[----:B------:R-:W-:Y:S02]  /*e640*/  HADD2.F32 R11, -RZ, R60.H1_H1 ;  /* 0x3000003cff0b7230 */ /* 0x000fe40000004100 */
[----:B------:R-:W-:Y:S01]  /*e650*/  FMUL.FTZ R0, R13, R12 ;  /* 0x0000000c0d007220 */ /* 0x000fe20000410000 */
[----:B------:R-:W-:-:S02]  /*e660*/  HADD2.F32 R5, -RZ, R30.H1_H1 ;  /* 0x3000001eff057230 */ /* 0x000fc40000004100 */
[-C--:B------:R-:W-:Y:S01]  /*e670*/  FMUL.FTZ R30, R13, R8.reuse ;  /* 0x000000080d1e7220 */ /* 0x080fe20000410000 */
[----:B------:R-:W-:Y:S02]  /*e680*/  HADD2.F32 R10, -RZ, R7.H0_H0 ;  /* 0x20000007ff0a7230 */ /* 0x000fe40000004100 */
[C---:B------:R-:W-:Y:S01]  /*e690*/  FFMA.FTZ R25, R9.reuse, R8, -R0 ;  /* 0x0000000809197223 */ /* 0x040fe20000010800 */
[C---:B------:R-:W-:Y:S01]  /*e6a0*/  FMUL.FTZ R13, R14.reuse, R11 ;  /* 0x0000000b0e0d7220 */ /* 0x040fe20000410000 */
[----:B------:R-:W-:Y:S02]  /*e6b0*/  HADD2.F32 R8, -RZ, R32.H0_H0 ;  /* 0x20000020ff087230 */ /* 0x000fe40000004100 */
[----:B------:R-:W-:Y:S01]  /*e6c0*/  FMUL.FTZ R14, R14, R5 ;  /* 0x000000050e0e7220 */ /* 0x000fe20000410000 */
[----:B------:R-:W-:Y:S02]  /*e6d0*/  HADD2.F32 R0, -RZ, R33.H0_H0 ;  /* 0x20000021ff007230 */ /* 0x000fe40000004100 */
[----:B------:R-:W-:Y:S01]  /*e6e0*/  FFMA.FTZ R30, R9, R12, R30 ;  /* 0x0000000c091e7223 */ /* 0x000fe2000001001e */
[----:B------:R-:W-:-:S02]  /*e6f0*/  HADD2.F32 R7, -RZ, R7.H1_H1 ;  /* 0x30000007ff077230 */ /* 0x000fc40000004100 */
[C---:B------:R-:W-:Y:S01]  /*e700*/  FFMA.FTZ R12, R10.reuse, R5, -R13 ;  /* 0x000000050a0c7223 */ /* 0x040fe2000001080d */
[----:B------:R-:W-:Y:S01]  /*e710*/  FFMA.FTZ R14, R10, R11, R14 ;  /* 0x0000000b0a0e7223 */ /* 0x000fe2000001000e */
[C---:B------:R-:W-:Y:S01]  /*e720*/  FMUL.FTZ R32, R27.reuse, R8 ;  /* 0x000000081b207220 */ /* 0x040fe20000410000 */
[-C--:B------:R-:W-:Y:S01]  /*e730*/  FMUL.FTZ R10, R27, R0.reuse ;  /* 0x000000001b0a7220 */ /* 0x080fe20000410000 */
[----:B------:R-:W-:Y:S02]  /*e740*/  HADD2.F32 R11, -RZ, R35.H0_H0 ;  /* 0x20000023ff0b7230 */ /* 0x000fe40000004100 */
        /* <DEDUP_REMOVED lines=25> */
.L_x_7889:
[----:B------:R-:W-:Y:S05]  /*e8e0*/  BSYNC B0 ;  /* 0x0000000000007941 */ /* 0x000fea0003800000 */
.L_x_7861:
        /* <DEDUP_REMOVED lines=8> */
.L_x_7859:
[----:B------:R-:W-:-:S05]  /*e970*/  IMAD.U32 R0, RZ, RZ, UR45 ;  /* 0x0000002dff007e24 */ /* 0x000fca000f8e00ff */
[----:B------:R-:W-:-:S13]  /*e980*/  ISETP.NE.AND P0, PT, R0, 0x3, PT ;  /* 0x000000030000780c */ /* 0x000fda0003f05270 */
[----:B------:R-:W-:Y:S05]  /*e990*/  @!P0 BRA `(.L_x_7906) ;  /* 0x0000000000048947 */ /* 0x000fea0003800000 */
[----:B------:R-:W-:Y:S01]  /*e9a0*/  BPT.TRAP 0x1 ;  /* 0x000000040000795c */ /* 0x000fe20000300000 */
.L_x_7906:
[----:B01----:R-:W-:Y:S01]  /*e9b0*/  IMAD R3, R22, 0x8, R2 ;  /* 0x0000000816037824 */ /* 0x003fe200078e0202 */
[----:B------:R-:W-:-:S04]  /*e9c0*/  SHF.L.U32 R0, R186, 0x1f, RZ ;  /* 0x0000001fba007819 */ /* 0x000fc800000006ff */
[----:B------:R0:W1:Y:S01]  /*e9d0*/  SYNCS.PHASECHK.TRANS64.TRYWAIT P2, [R3+URZ+0x28830], R0 ;  /* 0x02883000030075a7 */ /* 0x000062000804017f */
[----:B------:R-:W-:Y:S05]  /*e9e0*/  @!P0 BRA `(.L_x_7907) ;  /* 0x0000000000048947 */ /* 0x000fea0003800000 */
[----:B------:R-:W-:Y:S01]  /*e9f0*/  BPT.TRAP 0x1 ;  /* 0x000000040000795c */ /* 0x000fe20000300000 */
.L_x_7907:
[----:B--234-:R-:W2:Y:S02]  /*ea00*/  S2R R4, SR_TID.X ;  /* 0x0000000000047919 */ /* 0x01cea40000002100 */
[----:B--2---:R-:W-:-:S04]  /*ea10*/  LOP3.LUT R4, R4, 0x7f, RZ, 0xc0, !PT ;  /* 0x0000007f04047812 */ /* 0x004fc800078ec0ff */
[----:B------:R-:W-:Y:S01]  /*ea20*/  ISETP.NE.AND P1, PT, R4, RZ, PT ;  /* 0x000000ff0400720c */ /* 0x000fe20003f25270 */
[----:B-1----:R-:W-:-:S12]  /*ea30*/  @P2 BRA `(.L_x_7908) ;  /* 0x0000000000082947 */ /* 0x002fd80003800000 */
[----:B------:R-:W1:Y:S02]  /*ea40*/  SYNCS.PHASECHK.TRANS64.TRYWAIT P2, [R3+URZ+0x28830], R0 ;  /* 0x02883000030075a7 */ /* 0x000e64000804017f */
[----:B-1----:R-:W-:Y:S05]  /*ea50*/  @!P2 BRA `(.L_x_7909) ;  /* 0x000001940074a947 */ /* 0x002fea0003800000 */
.L_x_7908:
        /* <DEDUP_REMOVED lines=16> */
[----:B------:R-:W-:Y:S01]  /*eb60*/  IMAD.MOV.U32 R5, RZ, RZ, 0x40000040 ;  /* 0x40000040ff057424 */ /* 0x000fe200078e00ff */
[----:B------:R-:W-:Y:S01]  /*eb70*/  UMOV UR17, 0x40000040 ;  /* 0x4000004000117882 */ /* 0x000fe20000000000 */
[----:B------:R-:W-:Y:S01]  /*eb80*/  R2UR UR7, R9 ;  /* 0x00000000090772ca */ /* 0x000fe200000e0000 */
[----:B------:R-:W-:Y:S01]  /*eb90*/  IMAD R4, R22, 0x800, R7 ;  /* 0x0000080016047824 */ /* 0x000fe200078e0207 */
[----:B------:R-:W-:Y:S01]  /*eba0*/  UIADD3 UR8, UR12, 0x2, URZ ;  /* 0x000000020c087890 */ /* 0x000fe2000fffe03f */
[----:B------:R-:W-:Y:S01]  /*ebb0*/  MOV R9, 0x40000040 ;  /* 0x4000004000097802 */ /* 0x000fe20000000f00 */
[----:B------:R-:W-:Y:S01]  /*ebc0*/  UIADD3 UR4, UR12, 0x4, URZ ;  /* 0x000000040c047890 */ /* 0x000fe2000fffe03f */
[C---:B------:R-:W-:Y:S01]  /*ebd0*/  VIADD R8, R4.reuse, 0x2 ;  /* 0x0000000204087836 */ /* 0x040fe20000000000 */
[----:B------:R-:W-:Y:S01]  /*ebe0*/  R2UR UR14, R4 ;  /* 0x00000000040e72ca */ /* 0x000fe200000e0000 */
[----:B------:R-:W-:Y:S01]  /*ebf0*/  UIADD3 UR16, UR12, 0x6, URZ ;  /* 0x000000060c107890 */ /* 0x000fe2000fffe03f */
[----:B------:R-:W-:Y:S01]  /*ec00*/  R2UR UR19, R9 ;  /* 0x00000000091372ca */ /* 0x000fe200000e0000 */
[----:B------:R-:W-:Y:S01]  /*ec10*/  IMAD.MOV.U32 R9, RZ, RZ, 0x40000040 ;  /* 0x40000040ff097424 */ /* 0x000fe200078e00ff */
[----:B------:R-:W-:Y:S01]  /*ec20*/  R2UR UR10, R8 ;  /* 0x00000000080a72ca */ /* 0x000fe200000e0000 */
[----:B------:R-:W-:Y:S01]  /*ec30*/  VIADD R8, R4, 0x4 ;  /* 0x0000000404087836 */ /* 0x000fe20000000000 */
[----:B------:R-:W-:Y:S01]  /*ec40*/  UIADD3 UR20, UR12, 0x400, URZ ;  /* 0x000004000c147890 */ /* 0x000fe2000fffe03f */
[----:B------:R-:W-:Y:S01]  /*ec50*/  R2UR UR35, R5 ;  /* 0x00000000052372ca */ /* 0x000fe200000e0000 */
[----:B------:R-:W-:Y:S01]  /*ec60*/  UMOV UR21, 0x40000040 ;  /* 0x4000004000157882 */ /* 0x000fe20000000000 */
[----:B------:R-:W-:Y:S01]  /*ec70*/  R2UR UR23, R9 ;  /* 0x00000000091772ca */ /* 0x000fe200000e0000 */
[----:B------:R-:W-:Y:S01]  /*ec80*/  IMAD.MOV.U32 R9, RZ, RZ, 0x40000040 ;  /* 0x40000040ff097424 */ /* 0x000fe200078e00ff */
[----:B------:R-:W-:Y:S01]  /*ec90*/  R2UR UR6, R8 ;  /* 0x00000000080672ca */ /* 0x000fe200000e0000 */
[----:B------:R-:W-:Y:S01]  /*eca0*/  VIADD R8, R4, 0x6 ;  /* 0x0000000604087836 */ /* 0x000fe20000000000 */
[----:B------:R-:W-:Y:S01]  /*ecb0*/  HGMMA.64x128x16.F32 R24, gdesc[UR12], RZ, !UPT, gsb0 ;  /* 0x01e000000c1879f0 */ /* 0x000fe2000c0008ff */
[----:B------:R-:W-:Y:S01]  /*ecc0*/  UIADD3 UR24, UR12, 0x402, URZ ;  /* 0x000004020c187890 */ /* 0x000fe2000fffe03f */
[----:B------:R-:W-:Y:S01]  /*ecd0*/  R2UR UR27, R9 ;  /* 0x00000000091b72ca */ /* 0x000fe200000e0000 */
[----:B------:R-:W-:Y:S01]  /*ece0*/  UMOV UR25, 0x40000040 ;  /* 0x4000004000197882 */ /* 0x000fe20000000000 */
[----:B------:R-:W-:Y:S01]  /*ecf0*/  R2UR UR18, R8 ;  /* 0x00000000081272ca */ /* 0x000fe200000e0000 */
[----:B------:R-:W-:Y:S01]  /*ed00*/  VIADD R8, R4, 0x400 ;  /* 0x0000040004087836 */ /* 0x000fe20000000000 */
[----:B------:R-:W-:Y:S01]  /*ed10*/  UIADD3 UR28, UR12, 0x404, URZ ;  /* 0x000004040c1c7890 */ /* 0x000fe2000fffe03f */
[----:B------:R-:W-:Y:S01]  /*ed20*/  IMAD.MOV.U32 R9, RZ, RZ, 0x40000040 ;  /* 0x40000040ff097424 */ /* 0x000fe200078e00ff */
[----:B------:R-:W-:Y:S01]  /*ed30*/  UMOV UR29, 0x40000040 ;  /* 0x40000040001d7882 */ /* 0x000fe20000000000 */
[----:B------:R-:W-:Y:S01]  /*ed40*/  UIADD3 UR32, UR12, 0x406, URZ ;  /* 0x000004060c207890 */ /* 0x000fe2000fffe03f */
[----:B------:R-:W-:Y:S01]  /*ed50*/  R2UR UR22, R8 ;  /* 0x00000000081672ca */ /* 0x000fe200000e0000 */
[----:B------:R-:W-:Y:S01]  /*ed60*/  VIADD R8, R4, 0x402 ;  /* 0x0000040204087836 */ /* 0x000fe20000000000 */
[----:B------:R-:W-:Y:S01]  /*ed70*/  R2UR UR31, R9 ;  /* 0x00000000091f72ca */ /* 0x000fe200000e0000 */
[----:B------:R-:W-:Y:S01]  /*ed80*/  UMOV UR33, 0x40000040 ;  /* 0x4000004000217882 */ /* 0x000fe20000000000 */
[----:B------:R-:W0:Y:S01]  /*ed90*/  LDC R0, c[0x0][0x448] ;  /* 0x00011200ff007b82 */ /* 0x000e220000000800 */
[----:B------:R-:W-:Y:S01]  /*eda0*/  IMAD.IADD R9, R195, 0x1, R192 ;  /* 0x00000001c3097824 */ /* 0x000fe200078e02c0 */
[----:B------:R-:W-:Y:S01]  /*edb0*/  R2UR UR26, R8 ;  /* 0x00000000081a72ca */ /* 0x000fe200000e0000 */
[----:B------:R-:W-:-:S02]  /*edc0*/  VIADD R8, R4, 0x404 ;  /* 0x0000040404087836 */ /* 0x000fc40000000000 */
[----:B------:R-:W-:Y:S02]  /*edd0*/  VIADD R4, R4, 0x406 ;  /* 0x0000040604047836 */ /* 0x000fe40000000000 */
[----:B------:R-:W-:Y:S01]  /*ede0*/  IMAD.MOV.U32 R13, RZ, RZ, -0x80 ;  /* 0xffffff80ff0d7424 */ /* 0x000fe200078e00ff */
[----:B------:R-:W-:Y:S01]  /*edf0*/  R2UR UR30, R8 ;  /* 0x00000000081e72ca */ /* 0x000fe200000e0000 */
[----:B------:R-:W1:Y:S01]  /*ee00*/  LDC.64 R10, c[0x0][0x9e0] ;  /* 0x00027800ff0a7b82 */ /* 0x000e620000000a00 */
[----:B------:R-:W-:Y:S01]  /*ee10*/  R2UR UR34, R4 ;  /* 0x00000000042272ca */ /* 0x000fe200000e0000 */
[----:B------:R-:W-:-:S05]  /*ee20*/  IMAD R13, R88, R13, 0x80 ;  /* 0x00000080580d7424 */ /* 0x000fca00078e020d */
[----:B------:R-:W-:Y:S02]  /*ee30*/  IADD3 R8, -R188, R189, R13 ;  /* 0x000000bdbc087210 */ /* 0x000fe40007ffe10d */
[----:B0-----:R-:W-:Y:S02]  /*ee40*/  ISETP.NE.AND P2, PT, R0, 0x1, PT ;  /* 0x000000010000780c */ /* 0x001fe40003f45270 */
[----:B-1----:R-:W-:-:S11]  /*ee50*/  ISETP.GE.AND P3, PT, R11, 0x1, PT ;  /* 0x000000010b00780c */ /* 0x002fd60003f66270 */
[----:B------:R-:W0:Y:S08]  /*ee60*/  @P2 LDC R0, c[0x0][0x44c] ;  /* 0x00011300ff002b82 */ /* 0x000e300000000800 */
[----:B------:R-:W1:Y:S01]  /*ee70*/  @P2 LDC R5, c[0x0][0x450] ;  /* 0x00011400ff052b82 */ /* 0x000e620000000800 */
[----:B0-----:R-:W-:-:S05]  /*ee80*/  @P2 IMAD.HI.U32 R0, R9, R0, RZ ;  /* 0x0000000009002227 */ /* 0x001fca00078e00ff */
[----:B-1----:R-:W-:Y:S01]  /*ee90*/  @P2 SHF.R.U32.HI R9, RZ, R5, R0 ;  /* 0x00000005ff092219 */ /* 0x002fe20000011600 */
[----:B------:R-:W-:-:S04]  /*eea0*/  @!P1 VIADD R0, R3, 0x28840 ;  /* 0x0002884003009836 */ /* 0x000fc80000000000 */
[----:B------:R-:W0:Y:S01]  /*eeb0*/  SHFL.IDX PT, R20, R9, RZ, 0x1c1f ;  /* 0x001c1fff09147589 */ /* 0x000e2200000e0000 */
[----:B------:R-:W-:Y:S01]  /*eec0*/  @!P1 PRMT R0, RZ, 0x654, R0 ;  /* 0x00000654ff009816 */ /* 0x000fe20000000000 */
[----:B------:R-:W-:Y:S02]  /*eed0*/  WARPGROUP.DEPBAR.LE gsb0, 0x0 ;  /* 0x00008000000079c5 */ /* 0x000fe40000010000 */
[----:B------:R-:W-:-:S06]  /*eee0*/  WARPGROUP.ARRIVE ;  /* 0x00000000000079c5 */ /* 0x000fcc0000000000 */
[----:B------:R-:W-:Y:S03]  /*eef0*/  HGMMA.64x128x16.F32 R24, gdesc[UR8], R24, gsb0 ;  /* 0x01e00000081879f0 */ /* 0x000fe60008000818 */
[----:B------:R-:W-:Y:S02]  /*ef00*/  WARPGROUP.DEPBAR.LE gsb0, 0x0 ;  /* 0x00008000000079c5 */ /* 0x000fe40000010000 */
[----:B------:R-:W-:-:S07]  /*ef10*/  WARPGROUP.ARRIVE ;  /* 0x00000000000079c5 */ /* 0x000fce0000000000 */
[----:B------:R-:W-:Y:S01]  /*ef20*/  HGMMA.64x128x16.F32 R24, gdesc[UR4], R24, gsb0 ;  /* 0x01e00000041879f0 */ /* 0x000fe20008000818 */
[----:B------:R-:W-:Y:S02]  /*ef30*/  ULDC UR6, c[0x0][0x9dc] ;  /* 0x0002770000067ab9 */ /* 0x000fe40000000800 */
[----:B------:R-:W-:-:S05]  /*ef40*/  IMAD.U32 R6, RZ, RZ, UR6 ;  /* 0x00000006ff067e24 */ /* 0x000fca000f8e00ff */
[----:B------:R-:W-:Y:S01]  /*ef50*/  LOP3.LUT R4, RZ, R6, RZ, 0x33, !PT ;  /* 0x00000006ff047212 */ /* 0x000fe200078e33ff */
        /* <DEDUP_REMOVED lines=36> */
.L_x_7912:
[----:B------:R-:W-:-:S13]  /*f1a0*/  ISETP.NE.AND P4, PT, R11, 0x1, PT ;  /* 0x000000010b00780c */ /* 0x000fda0003f85270 */
[----:B------:R-:W0:Y:S02]  /*f1b0*/  @P4 LDC.64 R4, c[0x0][0x9e8] ;  /* 0x00027a00ff044b82 */ /* 0x000e240000000a00 */
[----:B0-----:R-:W-:-:S05]  /*f1c0*/  @P4 IMAD.HI.U32 R4, R21, R4, RZ ;  /* 0x0000000415044227 */ /* 0x001fca00078e00ff */
[----:B------:R-:W-:-:S07]  /*f1d0*/  @P4 SHF.R.U32.HI R21, RZ, R5, R4 ;  /* 0x00000005ff154219 */ /* 0x000fce0000011604 */
.L_x_7913:
[----:B------:R-:W-:Y:S05]  /*f1e0*/  BSYNC B0 ;  /* 0x0000000000007941 */ /* 0x000fea0003800000 */
.L_x_7911:
[----:B------:R-:W-:-:S04]  /*f1f0*/  IMAD R21, R21, R11, -R0 ;  /* 0x0000000b15157224 */ /* 0x000fc800078e0a00 */
[----:B------:R-:W-:-:S05]  /*f200*/  IMAD.IADD R21, R21, 0x1, -R188 ;  /* 0x0000000115157824 */ /* 0x000fca00078e0abc */
[----:B------:R-:W-:Y:S02]  /*f210*/  VIMNMX R14, R14, R21, !PT ;  /* 0x000000150e0e7248 */ /* 0x000fe40007fe0100 */
[----:B------:R-:W-:-:S07]  /*f220*/  VIADDMNMX R12, R21, R11, R12, PT ;  /* 0x0000000b150c7246 */ /* 0x000fce000380010c */
.L_x_7910:
        /* <DEDUP_REMOVED lines=19> */
[C---:B------:R-:W-:Y:S02]  /*f360*/  ISETP.GE.AND P6, PT, R13.reuse, 0x12, PT ;  /* 0x000000120d00780c */ /* 0x040fe40003fc6270 */
        /* <DEDUP_REMOVED lines=11> */
[----:B------:R-:W-:Y:S02]  /*f420*/  P2R R113, PR, RZ, 0x40 ;  /* 0x00000040ff717803 */ /* 0x000fe40000000000 */
[----:B------:R-:W-:Y:S02]  /*f430*/  FSEL R36, R36, -INF , !P5 ;  /* 0xff80000024247808 */ /* 0x000fe40006800000 */
[----:B------:R-:W-:Y:S02]  /*f440*/  ISETP.GT.AND P5, PT, R14, 0x19, !P6 ;  /* 0x000000190e00780c */ /* 0x000fe400077a4270 */
[----:B------:R-:W-:Y:S02]  /*f450*/  ISETP.GE.AND P6, PT, R13, 0x21, PT ;  /* 0x000000210d00780c */ /* 0x000fe40003fc6270 */
[----:B------:R-:W-:Y:S02]  /*f460*/  ISETP.LT.OR P5, PT, R12, 0x1a, P5 ;  /* 0x0000001a0c00780c */ /* 0x000fe40002fa1670 */
[----:B------:R-:W-:-:S02]  /*f470*/  P2R R92, PR, RZ, 0x40 ;  /* 0x00000040ff5c7803 */ /* 0x000fc40000000000 */
        /* <DEDUP_REMOVED lines=107> */
[----:B------:R-:W-:-:S02]  /*fb30*/  VIADDMNMX R8, R4, R15, R8, PT ;  /* 0x0000000f04087246 */ /* 0x000fc40003800108 */
[----:B------:R-:W-:-:S04]  /*fb40*/  ISETP.LT.OR P5, PT, R12, 0x72, P5 ;  /* 0x000000720c00780c */ /* 0x000fc80002fa1670 */
[----:B------:R-:W-:Y:S02]  /*fb50*/  FSEL R81, R81, -INF , !P5 ;  /* 0xff80000051517808 */ /* 0x000fe40006800000 */
[----:B------:R-:W-:-:S04]  /*fb60*/  ISETP.GE.AND P5, PT, R13, 0x79, PT ;  /* 0x000000790d00780c */ /* 0x000fc80003fa6270 */
[----:B------:R-:W-:-:S04]  /*fb70*/  ISETP.GT.AND P6, PT, R14, 0x78, !P5 ;  /* 0x000000780e00780c */ /* 0x000fc80006fc4270 */
[----:B------:R-:W-:-:S04]  /*fb80*/  ISETP.LT.OR P6, PT, R12, 0x79, P6 ;  /* 0x000000790c00780c */ /* 0x000fc800037c1670 */
[----:B------:R-:W-:Y:S02]  /*fb90*/  FSEL R84, R84, -INF , !P6 ;  /* 0xff80000054547808 */ /* 0x000fe40007000000 */
[----:B------:R-:W-:-:S04]  /*fba0*/  ISETP.GE.AND P6, PT, R13, 0x1, PT ;  /* 0x000000010d00780c */ /* 0x000fc80003fc6270 */
[----:B-----5:R-:W-:Y:S02]  /*fbb0*/  P2R R112, PR, RZ, 0x40 ;  /* 0x00000040ff707803 */ /* 0x020fe40000000000 */
        /* <DEDUP_REMOVED lines=20> */
.L_x_7916:
[----:B------:R-:W-:-:S13]  /*fd00*/  ISETP.NE.AND P6, PT, R11, 0x1, PT ;  /* 0x000000010b00780c */ /* 0x000fda0003fc5270 */
[----:B------:R-:W0:Y:S02]  /*fd10*/  @P6 LDC.64 R4, c[0x0][0x9e8] ;  /* 0x00027a00ff046b82 */ /* 0x000e240000000a00 */
[----:B0-----:R-:W-:-:S05]  /*fd20*/  @P6 IMAD.HI.U32 R4, R9, R4, RZ ;  /* 0x0000000409046227 */ /* 0x001fca00078e00ff */
[----:B------:R-:W-:-:S07]  /*fd30*/  @P6 SHF.R.U32.HI R9, RZ, R5, R4 ;  /* 0x00000005ff096219 */ /* 0x000fce0000011604 */
.L_x_7917:
[----:B------:R-:W-:Y:S05]  /*fd40*/  BSYNC B0 ;  /* 0x0000000000007941 */ /* 0x000fea0003800000 */
.L_x_7915:
[----:B------:R-:W-:-:S04]  /*fd50*/  IMAD R9, R9, R11, -R0 ;  /* 0x0000000b09097224 */ /* 0x000fc800078e0a00 */
[----:B------:R-:W-:-:S05]  /*fd60*/  IMAD.IADD R0, R9, 0x1, -R188 ;  /* 0x0000000109007824 */ /* 0x000fca00078e0abc */
[----:B------:R-:W-:Y:S02]  /*fd70*/  VIMNMX R3, R3, R0, !PT ;  /* 0x0000000003037248 */ /* 0x000fe40007fe0100 */
[----:B------:R-:W-:-:S07]  /*fd80*/  VIADDMNMX R8, R0, R11, R8, PT ;  /* 0x0000000b00087246 */ /* 0x000fce0003800108 */
.L_x_7914:
[----:B------:R-:W-:Y:S01]  /*fd90*/  ISETP.GT.AND P4, PT, R3, 0x1, !P4 ;  /* 0x000000010300780c */ /* 0x000fe20006784270 */
[----:B------:R-:W-:Y:S01]  /*fda0*/  ULDC UR46, c[0x0][0x988] ;  /* 0x00026200002e7ab9 */ /* 0x000fe20000000800 */
        /* <DEDUP_REMOVED lines=39> */
[----:B------:R-:W-:Y:S02]  /*10020*/  ISETP.GT.AND P4, PT, R3, 0x19, !P6 ;  /* 0x000000190300780c */ /* 0x000fe40007784270 */
[----:B------:R-:W-:-:S02]  /*10030*/  ISETP.NE.AND P6, PT, R114, RZ, PT ;  /* 0x000000ff7200720c */ /* 0x000fc40003fc5270 */
        /* <DEDUP_REMOVED lines=36> */
[----:B------:R-:W-:Y:S01]  /*10280*/  ISETP.GT.AND P5, PT, R3, 0x78, !P5 ;  /* 0x000000780300780c */ /* 0x000fe20006fa4270 */
        /* <DEDUP_REMOVED lines=9> */
[----:B------:R-:W-:Y:S02]  /*10320*/  ISETP.GT.AND P4, PT, R3, 0x38, !P4 ;  /* 0x000000380300780c */ /* 0x000fe40006784270 */
[----:B0-----:R-:W-:Y:S02]  /*10330*/  FMNMX.FTZ R9, R5, R0, !PT ;  /* 0x0000000005097209 */ /* 0x001fe40007810000 */
[----:B------:R-:W-:-:S03]  /*10340*/  ISETP.LT.OR P4, PT, R8, 0x39, P4 ;  /* 0x000000390800780c */ /* 0x000fc60002781670 */
[----:B------:R-:W0:Y:S01]  /*10350*/  SHFL.BFLY PT, R0, R9, 0x1, 0x1f ;  /* 0x0c201f0009007f89 */ /* 0x000e2200000e0000 */
[----:B------:R-:W-:Y:S02]  /*10360*/  FSEL R54, R54, -INF , !P4 ;  /* 0xff80000036367808 */ /* 0x000fe40006000000 */
[----:B------:R-:W-:-:S04]  /*10370*/  ISETP.NE.AND P4, PT, R99, RZ, PT ;  /* 0x000000ff6300720c */ /* 0x000fc80003f85270 */
[----:B------:R-:W-:-:S04]  /*10380*/  ISETP.GT.AND P4, PT, R3, 0x39, !P4 ;  /* 0x000000390300780c */ /* 0x000fc80006784270 */
[----:B------:R-:W-:-:S04]  /*10390*/  ISETP.LT.OR P4, PT, R8, 0x3a, P4 ;  /* 0x0000003a0800780c */ /* 0x000fc80002781670 */
[----:B------:R-:W-:Y:S02]  /*103a0*/  FSEL R55, R55, -INF , !P4 ;  /* 0xff80000037377808 */ /* 0x000fe40006000000 */
[----:B------:R-:W-:-:S04]  /*103b0*/  ISETP.NE.AND P4, PT, R100, RZ, PT ;  /* 0x000000ff6400720c */ /* 0x000fc80003f85270 */
[----:B------:R-:W-:Y:S02]  /*103c0*/  ISETP.GT.AND P4, PT, R3, 0x40, !P4 ;  /* 0x000000400300780c */ /* 0x000fe40006784270 */
[----:B0-----:R-:W-:Y:S02]  /*103d0*/  FMNMX.FTZ R0, R9, R0, !PT ;  /* 0x0000000009007209 */ /* 0x001fe40007810000 */
[----:B------:R-:W-:-:S03]  /*103e0*/  ISETP.LT.OR P4, PT, R8, 0x41, P4 ;  /* 0x000000410800780c */ /* 0x000fc60002781670 */
[----:B------:R-:W-:Y:S01]  /*103f0*/  FMUL.FTZ R4, R0, UR46 ;  /* 0x0000002e00047c20 */ /* 0x000fe20008410000 */
        /* <DEDUP_REMOVED lines=53> */
[----:B------:R-:W-:-:S04]  /*10750*/  FSETP.NEU.FTZ.AND P4, PT, R0, -INF , PT ;  /* 0xff8000000000780b */ /* 0x000fc80003f9d000 */
[----:B------:R-:W-:Y:S02]  /*10760*/  FSEL R4, R4, RZ, P4 ;  /* 0x000000ff04047208 */ /* 0x000fe40002000000 */
[----:B------:R-:W-:Y:S02]  /*10770*/  ISETP.GT.AND P4, PT, R3, RZ, !P6 ;  /* 0x000000ff0300720c */ /* 0x000fe40007784270 */
[----:B------:R-:W-:Y:S01]  /*10780*/  ISETP.NE.AND P6, PT, R13, RZ, PT ;  /* 0x000000ff0d00720c */ /* 0x000fe20003fc5270 */
[--C-:B------:R-:W-:Y:S01]  /*10790*/  FFMA.FTZ R5, R25, UR46, -R4.reuse ;  /* 0x0000002e19057c23 */ /* 0x100fe20008010804 */
[----:B------:R-:W-:Y:S01]  /*107a0*/  ISETP.LT.OR P4, PT, R8, 0x1, P4 ;  /* 0x000000010800780c */ /* 0x000fe20002781670 */
[--C-:B------:R-:W-:Y:S01]  /*107b0*/  FFMA.FTZ R9, R29, UR46, -R4.reuse ;  /* 0x0000002e1d097c23 */ /* 0x100fe20008010804 */
[--C-:B------:R-:W-:Y:S01]  /*107c0*/  FFMA.FTZ R33, R33, UR46, -R4.reuse ;  /* 0x0000002e21217c23 */ /* 0x100fe20008010804 */
[--C-:B------:R-:W-:Y:S01]  /*107d0*/  FFMA.FTZ R37, R37, UR46, -R4.reuse ;  /* 0x0000002e25257c23 */ /* 0x100fe20008010804 */
[----:B------:R-:W-:Y:S01]  /*107e0*/  FSEL R26, R26, -INF , !P4 ;  /* 0xff8000001a1a7808 */ /* 0x000fe20006000000 */
[--C-:B------:R-:W-:Y:S01]  /*107f0*/  FFMA.FTZ R49, R49, UR46, -R4.reuse ;  /* 0x0000002e31317c23 */ /* 0x100fe20008010804 */
[----:B------:R-:W-:Y:S01]  /*10800*/  ISETP.GT.AND P4, PT, R3, 0x79, !P6 ;  /* 0x000000790300780c */ /* 0x000fe20007784270 */
[--C-:B------:R-:W-:Y:S01]  /*10810*/  FFMA.FTZ R180, R24, UR46, -R4.reuse ;  /* 0x0000002e18b47c23 */ /* 0x100fe20008010804 */
[----:B------:R-:W-:Y:S01]  /*10820*/  FMNMX.FTZ R13, R26, R27, !PT ;  /* 0x0000001b1a0d7209 */ /* 0x000fe20007810000 */
[--C-:B------:R-:W-:Y:S01]  /*10830*/  FFMA.FTZ R182, R28, UR46, -R4.reuse ;  /* 0x0000002e1cb67c23 */ /* 0x100fe20008010804 */
[----:B------:R-:W-:Y:S01]  /*10840*/  ISETP.LT.OR P4, PT, R8, 0x7a, P4 ;  /* 0x0000007a0800780c */ /* 0x000fe20002781670 */
[----:B------:R-:W-:Y:S01]  /*10850*/  MUFU.EX2 R5, R5 ;  /* 0x0000000500057308 */ /* 0x000fe20000000800 */
[----:B------:R-:W-:Y:S01]  /*10860*/  FMNMX.FTZ R12, R30, R13, !PT ;  /* 0x0000000d1e0c7209 */ /* 0x000fe20007810000 */
[--C-:B------:R-:W-:Y:S01]  /*10870*/  FFMA.FTZ R176, R32, UR46, -R4.reuse ;  /* 0x0000002e20b07c23 */ /* 0x100fe20008010804 */
[----:B------:R-:W-:Y:S01]  /*10880*/  FSEL R87, R87, -INF , !P4 ;  /* 0xff80000057577808 */ /* 0x000fe20006000000 */
[--C-:B------:R-:W-:Y:S01]  /*10890*/  FFMA.FTZ R41, R41, UR46, -R4.reuse ;  /* 0x0000002e29297c23 */ /* 0x100fe20008010804 */
[----:B------:R-:W-:Y:S01]  /*108a0*/  FMNMX.FTZ R13, R31, R12, !PT ;  /* 0x0000000c1f0d7209 */ /* 0x000fe20007810000 */
[--C-:B------:R-:W-:Y:S01]  /*108b0*/  FFMA.FTZ R45, R45, UR46, -R4.reuse ;  /* 0x0000002e2d2d7c23 */ /* 0x100fe20008010804 */
[--C-:B------:R-:W-:Y:S01]  /*108c0*/  FFMA.FTZ R53, R53, UR46, -R4.reuse ;  /* 0x0000002e35357c23 */ /* 0x100fe20008010804 */
[----:B------:R-:W0:Y:S01]  /*108d0*/  MUFU.EX2 R180, R180 ;  /* 0x000000b400b47308 */ /* 0x000e220000000800 */
        /* <DEDUP_REMOVED lines=24> */
[----:B------:R-:W-:Y:S01]  /*10a60*/  FMNMX.FTZ R12, R46, R21, !PT ;  /* 0x000000152e0c7209 */ /* 0x000fe20007810000 */
[----:B------:R-:W2:Y:S03]  /*10a70*/  @P2 LDC R44, c[0x0][0x450] ;  /* 0x00011400ff2c2b82 */ /* 0x000ea60000000800 */
[----:B------:R-:W-:-:S03]  /*10a80*/  FMNMX.FTZ R21, R47, R12, !PT ;  /* 0x0000000c2f157209 */ /* 0x000fc60007810000 */
[----:B------:R-:W3:Y:S01]  /*10a90*/  MUFU.EX2 R9, R9 ;  /* 0x0000000900097308 */ /* 0x000ee20000000800 */
[----:B------:R-:W-:-:S04]  /*10aa0*/  FMNMX.FTZ R12, R50, R21, !PT ;  /* 0x00000015320c7209 */ /* 0x000fc80007810000 */
[----:B------:R-:W-:-:S03]  /*10ab0*/  FMNMX.FTZ R25, R51, R12, !PT ;  /* 0x0000000c33197209 */ /* 0x000fc60007810000 */
[----:B------:R-:W4:Y:S01]  /*10ac0*/  MUFU.EX2 R176, R176 ;  /* 0x000000b000b07308 */ /* 0x000f220000000800 */
[----:B------:R-:W-:-:S04]  /*10ad0*/  FMNMX.FTZ R12, R54, R25, !PT ;  /* 0x00000019360c7209 */ /* 0x000fc80007810000 */
[----:B------:R-:W-:-:S03]  /*10ae0*/  FMNMX.FTZ R25, R55, R12, !PT ;  /* 0x0000000c37197209 */ /* 0x000fc60007810000 */
[----:B------:R5:W-:Y:S01]  /*10af0*/  MUFU.EX2 R21, R41 ;  /* 0x0000002900157308 */ /* 0x000be20000000800 */
[----:B------:R-:W-:-:S04]  /*10b00*/  FMNMX.FTZ R12, R58, R25, !PT ;  /* 0x000000193a0c7209 */ /* 0x000fc80007810000 */
[----:B------:R-:W-:-:S03]  /*10b10*/  FMNMX.FTZ R29, R59, R12, !PT ;  /* 0x0000000c3b1d7209 */ /* 0x000fc60007810000 */
[----:B------:R0:W-:Y:S01]  /*10b20*/  MUFU.EX2 R25, R45 ;  /* 0x0000002d00197308 */ /* 0x0001e20000000800 */
[----:B------:R-:W-:Y:S01]  /*10b30*/  FMNMX.FTZ R12, R62, R29, !PT ;  /* 0x0000001d3e0c7209 */ /* 0x000fe20007810000 */
[----:B-----5:R-:W-:-:S03]  /*10b40*/  FFMA.FTZ R41, R65, UR46, -R4 ;  /* 0x0000002e41297c23 */ /* 0x020fc60008010804 */
[----:B------:R-:W-:-:S03]  /*10b50*/  FMNMX.FTZ R29, R63, R12, !PT ;  /* 0x0000000c3f1d7209 */ /* 0x000fc60007810000 */
[----:B------:R-:W5:Y:S01]  /*10b60*/  MUFU.EX2 R178, R178 ;  /* 0x000000b200b27308 */ /* 0x000f620000000800 */
[----:B------:R-:W-:Y:S01]  /*10b70*/  FMNMX.FTZ R12, R66, R29, !PT ;  /* 0x0000001d420c7209 */ /* 0x000fe20007810000 */
[----:B0-----:R-:W-:-:S03]  /*10b80*/  FFMA.FTZ R45, R69, UR46, -R4 ;  /* 0x0000002e452d7c23 */ /* 0x001fc60008010804 */
[----:B------:R-:W-:-:S03]  /*10b90*/  FMNMX.FTZ R33, R67, R12, !PT ;  /* 0x0000000c43217209 */ /* 0x000fc60007810000 */
[----:B------:R-:W-:Y:S01]  /*10ba0*/  MUFU.EX2 R29, R49 ;  /* 0x00000031001d7308 */ /* 0x000fe20000000800 */
[----:B------:R-:W-:-:S04]  /*10bb0*/  FMNMX.FTZ R12, R70, R33, !PT ;  /* 0x00000021460c7209 */ /* 0x000fc80007810000 */
[----:B------:R-:W-:-:S03]  /*10bc0*/  FMNMX.FTZ R33, R71, R12, !PT ;  /* 0x0000000c47217209 */ /* 0x000fc60007810000 */
[----:B------:R-:W-:Y:S01]  /*10bd0*/  MUFU.EX2 R172, R172 ;  /* 0x000000ac00ac7308 */ /* 0x000fe20000000800 */
[----:B------:R-:W-:-:S04]  /*10be0*/  FMNMX.FTZ R12, R74, R33, !PT ;  /* 0x000000214a0c7209 */ /* 0x000fc80007810000 */
[----:B------:R-:W-:-:S03]  /*10bf0*/  FMNMX.FTZ R37, R75, R12, !PT ;  /* 0x0000000c4b257209 */ /* 0x000fc60007810000 */
[----:B------:R0:W-:Y:S01]  /*10c00*/  MUFU.EX2 R33, R53 ;  /* 0x0000003500217308 */ /* 0x0001e20000000800 */
[----:B------:R-:W-:-:S04]  /*10c10*/  FMNMX.FTZ R12, R78, R37, !PT ;  /* 0x000000254e0c7209 */ /* 0x000fc80007810000 */
[----:B------:R-:W-:-:S03]  /*10c20*/  FMNMX.FTZ R37, R79, R12, !PT ;  /* 0x0000000c4f257209 */ /* 0x000fc60007810000 */
[----:B------:R-:W-:Y:S01]  /*10c30*/  MUFU.EX2 R174, R174 ;  /* 0x000000ae00ae7308 */ /* 0x000fe20000000800 */
[----:B------:R-:W-:Y:S01]  /*10c40*/  FMNMX.FTZ R12, R82, R37, !PT ;  /* 0x00000025520c7209 */ /* 0x000fe20007810000 */
[----:B0-----:R-:W-:-:S03]  /*10c50*/  FFMA.FTZ R53, R77, UR46, -R4 ;  /* 0x0000002e4d357c23 */ /* 0x001fc60008010804 */
[----:B------:R-:W-:-:S03]  /*10c60*/  FMNMX.FTZ R37, R83, R12, !PT ;  /* 0x0000000c53257209 */ /* 0x000fc60007810000 */
[----:B------:R-:W-:Y:S01]  /*10c70*/  MUFU.EX2 R168, R168 ;  /* 0x000000a800a87308 */ /* 0x000fe20000000800 */
[----:B------:R-:W-:Y:S01]  /*10c80*/  FMNMX.FTZ R8, R86, R37, !PT ;  /* 0x0000002556087209 */ /* 0x000fe20007810000 */
[----:B------:R-:W-:-:S03]  /*10c90*/  FFMA.FTZ R37, R61, UR46, -R4 ;  /* 0x0000002e3d257c23 */ /* 0x000fc60008010804 */
[----:B------:R-:W-:-:S03]  /*10ca0*/  FMNMX.FTZ R8, R87, R8, !PT ;  /* 0x0000000857087209 */ /* 0x000fc60007810000 */
[----:B------:R-:W-:Y:S02]  /*10cb0*/  MUFU.EX2 R170, R170 ;  /* 0x000000aa00aa7308 */ /* 0x000fe40000000800 */
[----:B------:R-:W0:Y:S06]  /*10cc0*/  SHFL.BFLY PT, R49, R8, 0x2, 0x1f ;  /* 0x0c401f0008317f89 */ /* 0x000e2c00000e0000 */
[----:B------:R-:W-:Y:S08]  /*10cd0*/  MUFU.EX2 R164, R164 ;  /* 0x000000a400a47308 */ /* 0x000ff00000000800 */
[----:B------:R-:W-:Y:S08]  /*10ce0*/  MUFU.EX2 R3, R3 ;  /* 0x0000000300037308 */ /* 0x000ff00000000800 */
[----:B------:R-:W-:Y:S01]  /*10cf0*/  MUFU.EX2 R166, R166 ;  /* 0x000000a600a67308 */ /* 0x000fe20000000800 */
[----:B0-----:R-:W-:Y:S01]  /*10d00*/  FMNMX.FTZ R12, R8, R49, !PT ;  /* 0x00000031080c7209 */ /* 0x001fe20007810000 */
[----:B------:R-:W-:-:S04]  /*10d10*/  FFMA.FTZ R49, R73, UR46, -R4 ;  /* 0x0000002e49317c23 */ /* 0x000fc80008010804 */
[----:B------:R-:W0:Y:S02]  /*10d20*/  SHFL.BFLY PT, R61, R12, 0x1, 0x1f ;  /* 0x0c201f000c3d7f89 */ /* 0x000e2400000e0000 */
[----:B------:R-:W-:Y:S08]  /*10d30*/  MUFU.EX2 R37, R37 ;  /* 0x0000002500257308 */ /* 0x000ff00000000800 */
[----:B------:R-:W-:Y:S08]  /*10d40*/  MUFU.EX2 R160, R160 ;  /* 0x000000a000a07308 */ /* 0x000ff00000000800 */
[----:B------:R-:W-:Y:S01]  /*10d50*/  MUFU.EX2 R41, R41 ;  /* 0x0000002900297308 */ /* 0x000fe20000000800 */
[----:B0-----:R-:W-:Y:S01]  /*10d60*/  FMNMX.FTZ R8, R12, R61, !PT ;  /* 0x0000003d0c087209 */ /* 0x001fe20007810000 */
[----:B------:R-:W-:-:S06]  /*10d70*/  FFMA.FTZ R61, R85, UR46, -R4 ;  /* 0x0000002e553d7c23 */ /* 0x000fcc0008010804 */
[----:B------:R-:W-:Y:S01]  /*10d80*/  MUFU.EX2 R162, R162 ;  /* 0x000000a200a27308 */ /* 0x000fe20000000800 */
[C---:B------:R-:W-:Y:S01]  /*10d90*/  FSETP.NEU.FTZ.AND P4, PT, R8.reuse, -INF , PT ;  /* 0xff8000000800780b */ /* 0x040fe20003f9d000 */
[----:B------:R-:W-:-:S05]  /*10da0*/  FMUL.FTZ R32, R8, UR46 ;  /* 0x0000002e08207c20 */ /* 0x000fca0008410000 */
[----:B------:R-:W-:Y:S01]  /*10db0*/  FSEL R32, R32, RZ, P4 ;  /* 0x000000ff20207208 */ /* 0x000fe20002000000 */
[----:B------:R-:W-:Y:S04]  /*10dc0*/  MUFU.EX2 R45, R45 ;  /* 0x0000002d002d7308 */ /* 0x000fe80000000800 */
[--C-:B------:R-:W-:Y:S01]  /*10dd0*/  FFMA.FTZ R181, R26, UR46, -R32.reuse ;  /* 0x0000002e1ab57c23 */ /* 0x100fe20008010820 */
[--C-:B------:R-:W-:Y:S01]  /*10de0*/  FFMA.FTZ R4, R27, UR46, -R32.reuse ;  /* 0x0000002e1b047c23 */ /* 0x100fe20008010820 */
[----:B------:R-:W-:Y:S01]  /*10df0*/  FADD.FTZ R27, R180, R5 ;  /* 0x00000005b41b7221 */ /* 0x000fe20000010000 */
[--C-:B------:R-:W-:Y:S01]  /*10e00*/  FFMA.FTZ R183, R30, UR46, -R32.reuse ;  /* 0x0000002e1eb77c23 */ /* 0x100fe20008010820 */
[--C-:B------:R-:W-:Y:S01]  /*10e10*/  FFMA.FTZ R177, R34, UR46, -R32.reuse ;  /* 0x0000002e22b17c23 */ /* 0x100fe20008010820 */
[--C-:B------:R-:W-:Y:S01]  /*10e20*/  FFMA.FTZ R12, R31, UR46, -R32.reuse ;  /* 0x0000002e1f0c7c23 */ /* 0x100fe20008010820 */
[----:B------:R-:W-:Y:S01]  /*10e30*/  MUFU.EX2 R181, R181 ;  /* 0x000000b500b57308 */ /* 0x000fe20000000800 */
[----:B-1----:R-:W-:Y:S01]  /*10e40*/  FADD.FTZ R34, R182, R27 ;  /* 0x0000001bb6227221 */ /* 0x002fe20000010000 */
[--C-:B------:R-:W-:Y:S01]  /*10e50*/  FFMA.FTZ R14, R35, UR46, -R32.reuse ;  /* 0x0000002e230e7c23 */ /* 0x100fe20008010820 */
[--C-:B------:R-:W-:Y:S01]  /*10e60*/  FFMA.FTZ R179, R38, UR46, -R32.reuse ;  /* 0x0000002e26b37c23 */ /* 0x100fe20008010820 */
[----:B------:R-:W-:Y:S01]  /*10e70*/  FFMA.FTZ R20, R39, UR46, -R32 ;  /* 0x0000002e27147c23 */ /* 0x000fe20008010820 */
[----:B---3--:R-:W-:Y:S01]  /*10e80*/  FADD.FTZ R27, R9, R34 ;  /* 0x00000022091b7221 */ /* 0x008fe20000010000 */
[----:B------:R-:W0:Y:S01]  /*10e90*/  @P2 LDC R35, c[0x0][0x44c] ;  /* 0x00011300ff232b82 */ /* 0x000e220000000800 */
[--C-:B------:R-:W-:Y:S01]  /*10ea0*/  FFMA.FTZ R173, R42, UR46, -R32.reuse ;  /* 0x0000002e2aad7c23 */ /* 0x100fe20008010820 */
[----:B------:R-:W1:Y:S01]  /*10eb0*/  MUFU.EX2 R4, R4 ;  /* 0x0000000400047308 */ /* 0x000e620000000800 */
[----:B----4-:R-:W-:Y:S01]  /*10ec0*/  FADD.FTZ R36, R176, R27 ;  /* 0x0000001bb0247221 */ /* 0x010fe20000010000 */
[--C-:B------:R-:W-:Y:S01]  /*10ed0*/  FFMA.FTZ R24, R43, UR46, -R32.reuse ;  /* 0x0000002e2b187c23 */ /* 0x100fe20008010820 */
[--C-:B------:R-:W-:Y:S01]  /*10ee0*/  FFMA.FTZ R175, R46, UR46, -R32.reuse ;  /* 0x0000002e2eaf7c23 */ /* 0x100fe20008010820 */
[----:B------:R-:W-:Y:S01]  /*10ef0*/  FFMA.FTZ R26, R47, UR46, -R32 ;  /* 0x0000002e2f1a7c23 */ /* 0x000fe20008010820 */
[----:B------:R-:W-:Y:S01]  /*10f00*/  FADD.FTZ R27, R13, R36 ;  /* 0x000000240d1b7221 */ /* 0x000fe20000010000 */
[--C-:B------:R-:W-:Y:S01]  /*10f10*/  FFMA.FTZ R169, R50, UR46, -R32.reuse ;  /* 0x0000002e32a97c23 */ /* 0x100fe20008010820 */
[--C-:B------:R-:W-:Y:S01]  /*10f20*/  FFMA.FTZ R28, R51, UR46, -R32.reuse ;  /* 0x0000002e331c7c23 */ /* 0x100fe20008010820 */
[----:B------:R-:W3:Y:S01]  /*10f30*/  MUFU.EX2 R183, R183 ;  /* 0x000000b700b77308 */ /* 0x000ee20000000800 */
[----:B-----5:R-:W-:Y:S01]  /*10f40*/  FADD.FTZ R36, R178, R27 ;  /* 0x0000001bb2247221 */ /* 0x020fe20000010000 */
[----:B------:R-:W-:Y:S01]  /*10f50*/  FFMA.FTZ R171, R54, UR46, -R32 ;  /* 0x0000002e36ab7c23 */ /* 0x000fe20008010820 */
[----:B------:R-:W-:-:S02]  /*10f60*/  IMAD.MOV.U32 R46, RZ, RZ, R192 ;  /* 0x000000ffff2e7224 */ /* 0x000fc400078e00c0 */
[----:B------:R-:W-:Y:S01]  /*10f70*/  FFMA.FTZ R30, R55, UR46, -R32 ;  /* 0x0000002e371e7c23 */ /* 0x000fe20008010820 */
[----:B------:R-:W-:Y:S01]  /*10f80*/  FADD.FTZ R31, R15, R36 ;  /* 0x000000240f1f7221 */ /* 0x000fe20000010000 */
[--C-:B------:R-:W-:Y:S01]  /*10f90*/  FFMA.FTZ R165, R58, UR46, -R32.reuse ;  /* 0x0000002e3aa57c23 */ /* 0x100fe20008010820 */
[----:B------:R-:W-:Y:S01]  /*10fa0*/  FFMA.FTZ R34, R59, UR46, -R32 ;  /* 0x0000002e3b227c23 */ /* 0x000fe20008010820 */
[----:B------:R-:W4:Y:S01]  /*10fb0*/  MUFU.EX2 R12, R12 ;  /* 0x0000000c000c7308 */ /* 0x000f220000000800 */
[----:B-1----:R-:W-:Y:S01]  /*10fc0*/  FADD.FTZ R38, R181, R4 ;  /* 0x00000004b5267221 */ /* 0x002fe20000010000 */
[----:B------:R-:W-:Y:S01]  /*10fd0*/  FADD.FTZ R40, R172, R31 ;  /* 0x0000001fac287221 */ /* 0x000fe20000010000 */
[--C-:B------:R-:W-:Y:S01]  /*10fe0*/  FFMA.FTZ R167, R62, UR46, -R32.reuse ;  /* 0x0000002e3ea77c23 */ /* 0x100fe20008010820 */
[--C-:B------:R-:W-:Y:S01]  /*10ff0*/  FFMA.FTZ R36, R63, UR46, -R32.reuse ;  /* 0x0000002e3f247c23 */ /* 0x100fe20008010820 */
[----:B------:R-:W-:Y:S01]  /*11000*/  FFMA.FTZ R161, R66, UR46, -R32 ;  /* 0x0000002e42a17c23 */ /* 0x000fe20008010820 */
[----:B------:R-:W-:Y:S01]  /*11010*/  FADD.FTZ R31, R21, R40 ;  /* 0x00000028151f7221 */ /* 0x000fe20000010000 */
[----:B0-----:R-:W-:Y:S01]  /*11020*/  @P2 IMAD.HI.U32 R35, R192, R35, RZ ;  /* 0x00000023c0232227 */ /* 0x001fe200078e00ff */
[----:B------:R-:W0:Y:S03]  /*11030*/  MUFU.EX2 R177, R177 ;  /* 0x000000b100b17308 */ /* 0x000e260000000800 */
[----:B---3--:R-:W-:Y:S01]  /*11040*/  FADD.FTZ R27, R183, R38 ;  /* 0x00000026b71b7221 */ /* 0x008fe20000010000 */
[----:B------:R-:W-:Y:S01]  /*11050*/  F2FP.F16.F32.PACK_AB R180, R5, R180 ;  /* 0x000000b405b4723e */ /* 0x000fe200000000ff */
[--C-:B------:R-:W-:Y:S01]  /*11060*/  FFMA.FTZ R163, R70, UR46, -R32.reuse ;  /* 0x0000002e46a37c23 */ /* 0x100fe20008010820 */
[----:B--2---:R-:W-:Y:S01]  /*11070*/  @P2 SHF.R.U32.HI R46, RZ, R44, R35 ;  /* 0x0000002cff2e2219 */ /* 0x004fe20000011623 */
[--C-:B------:R-:W-:Y:S01]  /*11080*/  FFMA.FTZ R74, R74, UR46, -R32.reuse ;  /* 0x0000002e4a4a7c23 */ /* 0x100fe20008010820 */
[----:B------:R-:W-:Y:S01]  /*11090*/  F2FP.F16.F32.PACK_AB R182, R9, R182 ;  /* 0x000000b609b6723e */ /* 0x000fe200000000ff */
[--C-:B------:R-:W-:Y:S01]  /*110a0*/  FFMA.FTZ R75, R75, UR46, -R32.reuse ;  /* 0x0000002e4b4b7c23 */ /* 0x100fe20008010820 */
[----:B------:R-:W1:Y:S01]  /*110b0*/  MUFU.EX2 R14, R14 ;  /* 0x0000000e000e7308 */ /* 0x000e620000000800 */
[----:B----4-:R-:W-:Y:S01]  /*110c0*/  FADD.FTZ R38, R12, R27 ;  /* 0x0000001b0c267221 */ /* 0x010fe20000010000 */
        /* <DEDUP_REMOVED lines=9> */
[----:B------:R-:W-:Y:S01]  /*11160*/  IMAD.IADD R125, R125, 0x1, R46 ;  /* 0x000000017d7d7824 */ /* 0x000fe200078e022e */
[----:B------:R-:W-:-:S02]  /*11170*/  F2FP.F16.F32.PACK_AB R176, R13, R176 ;  /* 0x000000b00db0723e */ /* 0x000fc400000000ff */
[----:B------:R-:W-:Y:S01]  /*11180*/  FADD.FTZ R31, R25, R38 ;  /* 0x00000026191f7221 */ /* 0x000fe20000010000 */
[----:B------:R-:W-:Y:S01]  /*11190*/  FFMA.FTZ R38, R67, UR46, -R32 ;  /* 0x0000002e43267c23 */ /* 0x000fe20008010820 */
[----:B------:R-:W0:Y:S01]  /*111a0*/  MUFU.EX2 R20, R20 ;  /* 0x0000001400147308 */ /* 0x000e220000000800 */
[----:B-1----:R-:W-:Y:S01]  /*111b0*/  FADD.FTZ R40, R14, R27 ;  /* 0x0000001b0e287221 */ /* 0x002fe20000010000 */
[----:B------:R-:W-:Y:S01]  /*111c0*/  FADD.FTZ R42, R168, R31 ;  /* 0x0000001fa82a7221 */ /* 0x000fe20000010000 */
[----:B------:R-:W-:Y:S01]  /*111d0*/  F2FP.F16.F32.PACK_AB R178, R15, R178 ;  /* 0x000000b20fb2723e */ /* 0x000fe200000000ff */
[----:B------:R-:W-:Y:S01]  /*111e0*/  IMAD.IADD R10, R125, 0x1, R10 ;  /* 0x000000017d0a7824 */ /* 0x000fe200078e020a */
[----:B------:R-:W-:Y:S01]  /*111f0*/  F2FP.F16.F32.PACK_AB R172, R21, R172 ;  /* 0x000000ac15ac723e */ /* 0x000fe200000000ff */
[----:B------:R-:W-:Y:S01]  /*11200*/  FADD.FTZ R31, R29, R42 ;  /* 0x0000002a1d1f7221 */ /* 0x000fe20000010000 */
[----:B------:R-:W-:Y:S01]  /*11210*/  F2FP.F16.F32.PACK_AB R174, R25, R174 ;  /* 0x000000ae19ae723e */ /* 0x000fe200000000ff */
[----:B------:R-:W1:Y:S01]  /*11220*/  MUFU.EX2 R173, R173 ;  /* 0x000000ad00ad7308 */ /* 0x000e620000000800 */
[----:B--2---:R-:W-:Y:S01]  /*11230*/  FADD.FTZ R27, R179, R40 ;  /* 0x00000028b31b7221 */ /* 0x004fe20000010000 */
[----:B------:R-:W-:Y:S01]  /*11240*/  FADD.FTZ R44, R170, R31 ;  /* 0x0000001faa2c7221 */ /* 0x000fe20000010000 */
[----:B------:R-:W-:-:S02]  /*11250*/  F2FP.F16.F32.PACK_AB R168, R29, R168 ;  /* 0x000000a81da8723e */ /* 0x000fc400000000ff */
[C---:B------:R-:W-:Y:S01]  /*11260*/  F2FP.F16.F32.PACK_AB R170, R33.reuse, R170 ;  /* 0x000000aa21aa723e */ /* 0x040fe200000000ff */
[----:B------:R-:W-:Y:S01]  /*11270*/  FADD.FTZ R31, R33, R44 ;  /* 0x0000002c211f7221 */ /* 0x000fe20000010000 */
[----:B------:R-:W-:Y:S01]  /*11280*/  F2FP.F16.F32.PACK_AB R183, R12, R183 ;  /* 0x000000b70cb7723e */ /* 0x000fe200000000ff */
[----:B------:R-:W2:Y:S01]  /*11290*/  MUFU.EX2 R24, R24 ;  /* 0x0000001800187308 */ /* 0x000ea20000000800 */
[----:B0-----:R-:W-:Y:S01]  /*112a0*/  FADD.FTZ R40, R20, R27 ;  /* 0x0000001b14287221 */ /* 0x001fe20000010000 */
[----:B------:R-:W-:Y:S01]  /*112b0*/  FADD.FTZ R44, R164, R31 ;  /* 0x0000001fa42c7221 */ /* 0x000fe20000010000 */
[C---:B------:R-:W-:Y:S02]  /*112c0*/  F2FP.F16.F32.PACK_AB R164, R3.reuse, R164 ;  /* 0x000000a403a4723e */ /* 0x040fe400000000ff */
[----:B------:R-:W-:Y:S01]  /*112d0*/  F2FP.F16.F32.PACK_AB R177, R14, R177 ;  /* 0x000000b10eb1723e */ /* 0x000fe200000000ff */
[----:B------:R-:W-:Y:S01]  /*112e0*/  FADD.FTZ R31, R3, R44 ;  /* 0x0000002c031f7221 */ /* 0x000fe20000010000 */
[----:B------:R-:W-:Y:S01]  /*112f0*/  F2FP.F16.F32.PACK_AB R179, R20, R179 ;  /* 0x000000b314b3723e */ /* 0x000fe200000000ff */
[----:B------:R-:W0:Y:S01]  /*11300*/  MUFU.EX2 R175, R175 ;  /* 0x000000af00af7308 */ /* 0x000e220000000800 */
[----:B-1----:R-:W-:Y:S01]  /*11310*/  FADD.FTZ R27, R173, R40 ;  /* 0x00000028ad1b7221 */ /* 0x002fe20000010000 */
[----:B------:R-:W-:Y:S01]  /*11320*/  FADD.FTZ R44, R166, R31 ;  /* 0x0000001fa62c7221 */ /* 0x000fe20000010000 */
[--C-:B------:R-:W-:Y:S01]  /*11330*/  FFMA.FTZ R40, R71, UR46, -R32.reuse ;  /* 0x0000002e47287c23 */ /* 0x100fe20008010820 */
[----:B------:R-:W-:Y:S01]  /*11340*/  FFMA.FTZ R32, R87, UR46, -R32 ;  /* 0x0000002e57207c23 */ /* 0x000fe20008010820 */
[C---:B------:R-:W-:Y:S01]  /*11350*/  F2FP.F16.F32.PACK_AB R166, R37.reuse, R166 ;  /* 0x000000a625a6723e */ /* 0x040fe200000000ff */
[----:B------:R-:W-:-:S02]  /*11360*/  FADD.FTZ R31, R37, R44 ;  /* 0x0000002c251f7221 */ /* 0x000fc40000010000 */
[----:B------:R-:W1:Y:S01]  /*11370*/  MUFU.EX2 R26, R26 ;  /* 0x0000001a001a7308 */ /* 0x000e620000000800 */
[----:B--2---:R-:W-:Y:S01]  /*11380*/  FADD.FTZ R42, R24, R27 ;  /* 0x0000001b182a7221 */ /* 0x004fe20000010000 */
[----:B------:R-:W-:Y:S01]  /*11390*/  FADD.FTZ R44, R160, R31 ;  /* 0x0000001fa02c7221 */ /* 0x000fe20000010000 */
[----:B------:R-:W-:Y:S02]  /*113a0*/  F2FP.F16.F32.PACK_AB R160, R41, R160 ;  /* 0x000000a029a0723e */ /* 0x000fe400000000ff */
[----:B------:R-:W-:-:S03]  /*113b0*/  F2FP.F16.F32.PACK_AB R173, R24, R173 ;  /* 0x000000ad18ad723e */ /* 0x000fc600000000ff */
        /* <DEDUP_REMOVED lines=14> */
[----:B------:R-:W-:Y:S01]  /*114a0*/  FADD.FTZ R27, R41, R44 ;  /* 0x0000002c291b7221 */ /* 0x000fe20000010000 */
[----:B------:R-:W-:-:S03]  /*114b0*/  F2FP.F16.F32.PACK_AB R171, R30, R171 ;  /* 0x000000ab1eab723e */ /* 0x000fc600000000ff */
[----:B------:R-:W-:Y:S01]  /*114c0*/  FADD.FTZ R44, R162, R27 ;  /* 0x0000001ba22c7221 */ /* 0x000fe20000010000 */
[----:B------:R-:W-:Y:S01]  /*114d0*/  F2FP.F16.F32.PACK_AB R162, R45, R162 ;  /* 0x000000a22da2723e */ /* 0x000fe200000000ff */
[----:B------:R-:W2:Y:S01]  /*114e0*/  MUFU.EX2 R167, R167 ;  /* 0x000000a700a77308 */ /* 0x000ea20000000800 */
[----:B0-----:R-:W-:Y:S01]  /*114f0*/  FADD.FTZ R5, R165, R42 ;  /* 0x0000002aa5057221 */ /* 0x001fe20000010000 */
[----:B------:R-:W-:-:S06]  /*11500*/  FADD.FTZ R9, R45, R44 ;  /* 0x0000002c2d097221 */ /* 0x000fcc0000010000 */
        /* <DEDUP_REMOVED lines=50> */
[----:B------:R-:W-:-:S06]  /*11830*/  VIADD R3, R88, 0xfffffffe ;  /* 0xfffffffe58037836 */ /* 0x000fcc0000000000 */
[----:B------:R-:W2:Y:S01]  /*11840*/  MUFU.EX2 R61, R61 ;  /* 0x0000003d003d7308 */ /* 0x000ea20000000800 */
[----:B0-----:R-:W-:Y:S01]  /*11850*/  FADD.FTZ R44, R154, R5 ;  /* 0x000000059a2c7221 */ /* 0x001fe20000010000 */
[C---:B-1----:R-:W-:Y:S01]  /*11860*/  FADD.FTZ R4, R155.reuse, R4 ;  /* 0x000000049b047221 */ /* 0x042fe20000010000 */
[----:B------:R-:W-:Y:S02]  /*11870*/  F2FP.F16.F32.PACK_AB R155, R155, R86 ;  /* 0x000000569b9b723e */ /* 0x000fe400000000ff */
[C---:B--2---:R-:W-:Y:S01]  /*11880*/  FADD.FTZ R5, R61.reuse, R44 ;  /* 0x0000002c3d057221 */ /* 0x044fe20000010000 */
        /* <DEDUP_REMOVED lines=13> */
.L_x_7920:
[----:B------:R-:W-:-:S13]  /*11960*/  ISETP.NE.AND P4, PT, R11, 0x1, PT ;  /* 0x000000010b00780c */ /* 0x000fda0003f85270 */
[----:B------:R-:W0:Y:S02]  /*11970*/  @P4 LDC.64 R12, c[0x0][0x9e8] ;  /* 0x00027a00ff0c4b82 */ /* 0x000e240000000a00 */
[----:B0-----:R-:W-:-:S05]  /*11980*/  @P4 IMAD.HI.U32 R12, R9, R12, RZ ;  /* 0x0000000c090c4227 */ /* 0x001fca00078e00ff */
[----:B------:R-:W-:-:S07]  /*11990*/  @P4 SHF.R.U32.HI R9, RZ, R13, R12 ;  /* 0x0000000dff094219 */ /* 0x000fce000001160c */
.L_x_7921:
[----:B------:R-:W-:Y:S05]  /*119a0*/  BSYNC B0 ;  /* 0x0000000000007941 */ /* 0x000fea0003800000 */
.L_x_7919:
[----:B------:R-:W-:-:S05]  /*119b0*/  IMAD R9, R9, R11, R11 ;  /* 0x0000000b09097224 */ /* 0x000fca00078e020b */
[----:B------:R-:W-:-:S07]  /*119c0*/  VIMNMX R10, R10, R9, PT ;  /* 0x000000090a0a7248 */ /* 0x000fce0003fe0100 */
.L_x_7918:
[----:B------:R-:W-:Y:S01]  /*119d0*/  SHF.R.S32.HI R9, RZ, 0x1f, R10 ;  /* 0x0000001fff097819 */ /* 0x000fe2000001140a */
[----:B------:R-:W-:Y:S01]  /*119e0*/  ULDC UR51, c[0x0][0x9e4] ;  /* 0x0002790000337ab9 */ /* 0x000fe20000000800 */
[----:B------:R-:W-:Y:S01]  /*119f0*/  ULDC UR48, c[0x0][0x9e4] ;  /* 0x0002790000307ab9 */ /* 0x000fe20000000800 */
[----:B------:R-:W-:Y:S01]  /*11a00*/  ULDC UR52, c[0x0][0x9dc] ;  /* 0x0002770000347ab9 */ /* 0x000fe20000000800 */
[----:B------:R-:W-:Y:S01]  /*11a10*/  LEA.HI R9, R9, R10, RZ, 0x7 ;  /* 0x0000000a09097211 */ /* 0x000fe200078f38ff */
[----:B------:R-:W-:Y:S01]  /*11a20*/  ULDC UR54, c[0x0][0x9dc] ;  /* 0x0002770000367ab9 */ /* 0x000fe20000000800 */
[----:B------:R-:W-:Y:S01]  /*11a30*/  ULDC UR47, c[0x0][0x988] ;  /* 0x00026200002f7ab9 */ /* 0x000fe20000000800 */
[----:B------:R-:W-:Y:S01]  /*11a40*/  ULDC UR50, c[0x0][0x988] ;  /* 0x0002620000327ab9 */ /* 0x000fe20000000800 */
[----:B------:R-:W-:Y:S01]  /*11a50*/  SHF.R.S32.HI R9, RZ, 0x7, R9 ;  /* 0x00000007ff097819 */ /* 0x000fe20000011409 */
[----:B------:R-:W-:Y:S01]  /*11a60*/  ULDC UR49, c[0x0][0x988] ;  /* 0x0002620000317ab9 */ /* 0x000fe20000000800 */
[----:B------:R-:W-:Y:S01]  /*11a70*/  ULDC UR55, c[0x0][0x9e0] ;  /* 0x0002780000377ab9 */ /* 0x000fe20000000800 */
[----:B------:R-:W-:Y:S01]  /*11a80*/  ULDC UR53, c[0x0][0x9e0] ;  /* 0x0002780000357ab9 */ /* 0x000fe20000000800 */
[----:B------:R-:W-:-:S02]  /*11a90*/  VIMNMX R9, R194, R9, !PT ;  /* 0x00000009c2097248 */ /* 0x000fc40007fe0100 */
[----:B------:R-:W-:Y:S02]  /*11aa0*/  CS2R R150, SRZ ;  /* 0x0000000000967805 */ /* 0x000fe4000001ff00 */
        /* <DEDUP_REMOVED lines=33> */
[----:B------:R-:W-:-:S07]  /*11cc0*/  IMAD.MOV.U32 R151, RZ, RZ, RZ ;  /* 0x000000ffff977224 */ /* 0x000fce00078e00ff */
.L_x_7940:
[----:B------:R-:W-:Y:S01]  /*11cd0*/  VIADD R14, R22, 0x1 ;  /* 0x00000001160e7836 */ /* 0x000fe20000000000 */
[----:B------:R-:W-:Y:S05]  /*11ce0*/  YIELD ;  /* 0x0000000000007946 */ /* 0x000fea0003800000 */
[----:B------:R-:W-:-:S04]  /*11cf0*/  ISETP.NE.AND P4, PT, R14, 0x2, PT ;  /* 0x000000020e00780c */ /* 0x000fc80003f85270 */
[----:B------:R-:W-:Y:S02]  /*11d00*/  SEL R15, RZ, 0x1, P4 ;  /* 0x00000001ff0f7807 */ /* 0x000fe40002000000 */
[----:B------:R-:W-:Y:S02]  /*11d10*/  SEL R14, R14, RZ, P4 ;  /* 0x000000ff0e0e7207 */ /* 0x000fe40002000000 */
[----:B------:R-:W-:Y:S02]  /*11d20*/  ISETP.NE.AND P4, PT, R193, RZ, PT ;  /* 0x000000ffc100720c */ /* 0x000fe40003f85270 */
[----:B------:R-:W-:-:S11]  /*11d30*/  LOP3.LUT R15, R186, R15, RZ, 0x3c, !PT ;  /* 0x0000000fba0f7212 */ /* 0x000fd600078e3cff */
[----:B------:R-:W-:Y:S05]  /*11d40*/  @P4 BRA `(.L_x_7923) ;  /* 0x0000000000304947 */ /* 0x000fea0003800000 */
[----:B------:R-:W-:Y:S05]  /*11d50*/  @!P0 BRA `(.L_x_7924) ;  /* 0x0000000000048947 */ /* 0x000fea0003800000 */
[----:B------:R-:W-:Y:S01]  /*11d60*/  BPT.TRAP 0x1 ;  /* 0x000000040000795c */ /* 0x000fe20000300000 */
.L_x_7924:
[----:B------:R-:W-:Y:S01]  /*11d70*/  IMAD R11, R14, 0x8, R2 ;  /* 0x000000080e0b7824 */ /* 0x000fe200078e0202 */
[----:B------:R-:W-:-:S04]  /*11d80*/  SHF.L.U32 R6, R15, 0x1f, RZ ;  /* 0x0000001f0f067819 */ /* 0x000fc800000006ff */
[----:B------:R0:W1:Y:S01]  /*11d90*/  SYNCS.PHASECHK.TRANS64.TRYWAIT P5, [R11+URZ+0x28830], R6 ;  /* 0x028830060b0075a7 */ /* 0x00006200080a017f */
[----:B------:R-:W-:Y:S05]  /*11da0*/  @!P0 BRA `(.L_x_7925) ;  /* 0x0000000000048947 */ /* 0x000fea0003800000 */
[----:B------:R-:W-:Y:S01]  /*11db0*/  BPT.TRAP 0x1 ;  /* 0x000000040000795c */ /* 0x000fe20000300000 */
.L_x_7925:
[----:B------:R-:W-:Y:S04]  /*11dc0*/  BSSY B0, `(.L_x_7923) ;  /* 0x0000004000007945 */ /* 0x000fe80003800000 */
[----:B-1----:R-:W-:Y:S05]  /*11dd0*/  @P5 BRA `(.L_x_7926) ;  /* 0x0000000000085947 */ /* 0x002fea0003800000 */
[----:B------:R-:W1:Y:S02]  /*11de0*/  SYNCS.PHASECHK.TRANS64.TRYWAIT P5, [R11+URZ+0x28830], R6 ;  /* 0x028830060b0075a7 */ /* 0x000e6400080a017f */
[----:B-1----:R-:W-:Y:S05]  /*11df0*/  @!P5 BRA `(.L_x_7927) ;  /* 0x0000016000a0d947 */ /* 0x002fea0003800000 */
.L_x_7926:
[----:B------:R-:W-:Y:S05]  /*11e00*/  BSYNC B0 ;  /* 0x0000000000007941 */ /* 0x000fea0003800000 */
.L_x_7923:
[----:B01----:R-:W0:Y:S01]  /*11e10*/  S2R R6, SR_TID.X ;  /* 0x0000000000067919 */ /* 0x003e220000002100 */
[----:B------:R-:W-:Y:S05]  /*11e20*/  WARPSYNC.ALL ;  /* 0x0000000000007948 */ /* 0x000fea0003800000 */
[----:B------:R-:W-:Y:S01]  /*11e30*/  IMAD R10, R14, 0x800, R7 ;  /* 0x000008000e0a7824 */ /* 0x000fe200078e0207 */
[----:B------:R-:W-:Y:S01]  /*11e40*/  MOV R21, 0x40000040 ;  /* 0x4000004000157802 */ /* 0x000fe20000000f00 */
[----:B------:R-:W-:Y:S02]  /*11e50*/  IMAD.MOV.U32 R11, RZ, RZ, 0x40000040 ;  /* 0x40000040ff0b7424 */ /* 0x000fe400078e00ff */
[C---:B------:R-:W-:Y:S01]  /*11e60*/  VIADD R24, R10.reuse, 0x4 ;  /* 0x000000040a187836 */ /* 0x040fe20000000000 */
[C---:B------:R-:W-:Y:S01]  /*11e70*/  R2UR UR14, R10.reuse ;  /* 0x000000000a0e72ca */ /* 0x040fe200000e0000 */
[----:B------:R-:W-:Y:S01]  /*11e80*/  IMAD.MOV.U32 R25, RZ, RZ, 0x40000040 ;  /* 0x40000040ff197424 */ /* 0x000fe200078e00ff */
[----:B------:R-:W-:Y:S01]  /*11e90*/  R2UR UR15, R11 ;  /* 0x000000000b0f72ca */ /* 0x000fe200000e0000 */
[----:B------:R-:W-:Y:S01]  /*11ea0*/  VIADD R20, R10, 0x2 ;  /* 0x000000020a147836 */ /* 0x000fe20000000000 */
[----:B------:R-:W-:Y:S01]  /*11eb0*/  R2UR UR6, R24 ;  /* 0x00000000180672ca */ /* 0x000fe200000e0000 */
[C---:B------:R-:W-:Y:S01]  /*11ec0*/  VIADD R24, R10.reuse, 0x404 ;  /* 0x000004040a187836 */ /* 0x040fe20000000000 */
[C---:B------:R-:W-:Y:S01]  /*11ed0*/  R2UR UR7, R25.reuse ;  /* 0x00000000190772ca */ /* 0x040fe200000e0000 */
[----:B------:R-:W-:Y:S01]  /*11ee0*/  VIADD R12, R10, 0x6 ;  /* 0x000000060a0c7836 */ /* 0x000fe20000000000 */
[----:B------:R-:W-:Y:S01]  /*11ef0*/  R2UR UR31, R25 ;  /* 0x00000000191f72ca */ /* 0x000fe200000e0000 */
[----:B------:R-:W-:Y:S01]  /*11f00*/  IMAD.MOV.U32 R13, RZ, RZ, 0x40000040 ;  /* 0x40000040ff0d7424 */ /* 0x000fe200078e00ff */
[----:B------:R-:W-:-:S02]  /*11f10*/  R2UR UR30, R24 ;  /* 0x00000000181e72ca */ /* 0x000fc400000e0000 */
[----:B------:R-:W-:Y:S01]  /*11f20*/  R2UR UR10, R20 ;  /* 0x00000000140a72ca */ /* 0x000fe200000e0000 */
[----:B------:R-:W-:Y:S01]  /*11f30*/  VIADD R20, R10, 0x400 ;  /* 0x000004000a147836 */ /* 0x000fe20000000000 */
[----:B------:R-:W-:Y:S02]  /*11f40*/  R2UR UR11, R21 ;  /* 0x00000000150b72ca */ /* 0x000fe400000e0000 */
[----:B------:R-:W-:Y:S01]  /*11f50*/  R2UR UR18, R12 ;  /* 0x000000000c1272ca */ /* 0x000fe200000e0000 */
[C---:B------:R-:W-:Y:S01]  /*11f60*/  VIADD R12, R10.reuse, 0x402 ;  /* 0x000004020a0c7836 */ /* 0x040fe20000000000 */
[----:B------:R-:W-:Y:S01]  /*11f70*/  R2UR UR19, R13 ;  /* 0x000000000d1372ca */ /* 0x000fe200000e0000 */
[----:B------:R-:W-:Y:S01]  /*11f80*/  VIADD R10, R10, 0x406 ;  /* 0x000004060a0a7836 */ /* 0x000fe20000000000 */
[----:B------:R-:W-:Y:S02]  /*11f90*/  R2UR UR22, R20 ;  /* 0x00000000141672ca */ /* 0x000fe400000e0000 */
[----:B0-----:R-:W-:-:S02]  /*11fa0*/  SHF.R.U32.HI R6, RZ, 0x7, R6 ;  /* 0x00000007ff067819 */ /* 0x001fc40000011606 */
[----:B------:R-:W-:Y:S02]  /*11fb0*/  R2UR UR23, R21 ;  /* 0x00000000151772ca */ /* 0x000fe400000e0000 */
[----:B------:R-:W-:Y:S01]  /*11fc0*/  R2UR UR26, R12 ;  /* 0x000000000c1a72ca */ /* 0x000fe200000e0000 */
[----:B------:R-:W-:Y:S01]  /*11fd0*/  VIADD R6, R6, 0x8 ;  /* 0x0000000806067836 */ /* 0x000fe20000000000 */
[----:B------:R-:W-:Y:S02]  /*11fe0*/  R2UR UR27, R13 ;  /* 0x000000000d1b72ca */ /* 0x000fe400000e0000 */
[----:B------:R-:W-:Y:S02]  /*11ff0*/  R2UR UR34, R10 ;  /* 0x000000000a2272ca */ /* 0x000fe400000e0000 */
[----:B------:R0:W-:Y:S01]  /*12000*/  BAR.SYNC.DEFER_BLOCKING R6, 0x100 ;  /* 0x000400060000751d */ /* 0x0001e20000010000 */
[----:B------:R-:W-:-:S05]  /*12010*/  R2UR UR35, R11 ;  /* 0x000000000b2372ca */ /* 0x000fca00000e0000 */
        /* <DEDUP_REMOVED lines=27> */
.L_x_7929:
[----:B------:R-:W-:Y:S01]  /*121d0*/  SHF.L.U32 R6, R186, 0x1f, RZ ;  /* 0x0000001fba067819 */ /* 0x000fe200000006ff */
[----:B------:R-:W-:-:S04]  /*121e0*/  IMAD R10, R22, 0x8, R2 ;  /* 0x00000008160a7824 */ /* 0x000fc800078e0202 */
[----:B------:R0:W1:Y:S01]  /*121f0*/  SYNCS.PHASECHK.TRANS64.TRYWAIT P4, [R10+URZ+0x28850], R6 ;  /* 0x028850060a0075a7 */ /* 0x000062000808017f */
[----:B------:R-:W-:Y:S05]  /*12200*/  @!P0 BRA `(.L_x_7930) ;  /* 0x0000000000048947 */ /* 0x000fea0003800000 */
[----:B------:R-:W-:Y:S01]  /*12210*/  BPT.TRAP 0x1 ;  /* 0x000000040000795c */ /* 0x000fe20000300000 */
.L_x_7930:
[----:B-1----:R-:W-:Y:S05]  /*12220*/  @P4 BRA `(.L_x_7928) ;  /* 0x0000000000084947 */ /* 0x002fea0003800000 */
[----:B------:R-:W1:Y:S02]  /*12230*/  SYNCS.PHASECHK.TRANS64.TRYWAIT P4, [R10+URZ+0x28850], R6 ;  /* 0x028850060a0075a7 */ /* 0x000e64000808017f */
[----:B-1----:R-:W-:Y:S05]  /*12240*/  @!P4 BRA `(.L_x_7931) ;  /* 0x0000015c00a0c947 */ /* 0x002fea0003800000 */
.L_x_7928:
[----:B01----:R-:W-:Y:S01]  /*12250*/  VIADD R6, R2, 0x400 ;  /* 0x0000040002067836 */ /* 0x003fe20000000000 */
[----:B------:R-:W-:Y:S05]  /*12260*/  WARPSYNC.ALL ;  /* 0x0000000000007948 */ /* 0x000fea0003800000 */
[----:B------:R-:W-:Y:S01]  /*12270*/  SHF.R.U32.HI R6, RZ, 0x4, R6 ;  /* 0x00000004ff067819 */ /* 0x000fe20000011606 */
[----:B------:R-:W-:Y:S01]  /*12280*/  IMAD.MOV.U32 R11, RZ, RZ, 0x40000040 ;  /* 0x40000040ff0b7424 */ /* 0x000fe200078e00ff */
[----:B------:R-:W-:Y:S01]  /*12290*/  WARPGROUP.ARRIVE ;  /* 0x00000000000079c5 */ /* 0x000fe20000000000 */
[----:B------:R-:W-:Y:S01]  /*122a0*/  IMAD.MOV.U32 R13, RZ, RZ, 0x40000040 ;  /* 0x40000040ff0d7424 */ /* 0x000fe200078e00ff */
[----:B------:R-:W-:-:S04]  /*122b0*/  LOP3.LUT R6, R6, 0x3fff, RZ, 0xc0, !PT ;  /* 0x00003fff06067812 */ /* 0x000fc800078ec0ff */
[----:B------:R-:W0:Y:S01]  /*122c0*/  S2R R20, SR_TID.X ;  /* 0x0000000000147919 */ /* 0x000e220000002100 */
[----:B------:R-:W-:Y:S01]  /*122d0*/  R2UR UR7, R11 ;  /* 0x000000000b0772ca */ /* 0x000fe200000e0000 */
[----:B------:R-:W-:Y:S01]  /*122e0*/  IMAD.MOV.U32 R11, RZ, RZ, 0x40000040 ;  /* 0x40000040ff0b7424 */ /* 0x000fe200078e00ff */
[----:B------:R-:W-:-:S05]  /*122f0*/  LOP3.LUT R6, R6, 0x4000000, RZ, 0xfc, !PT ;  /* 0x0400000006067812 */ /* 0x000fca00078efcff */
[----:B------:R-:W-:Y:S02]  /*12300*/  IMAD R10, R22, 0x800, R6 ;  /* 0x00000800160a7824 */ /* 0x000fe400078e0206 */
[----:B------:R-:W-:Y:S02]  /*12310*/  @!P1 IMAD R6, R14, 0x8, R2 ;  /* 0x000000080e069824 */ /* 0x000fe400078e0202 */
[C---:B------:R-:W-:Y:S01]  /*12320*/  VIADD R12, R10.reuse, 0x80 ;  /* 0x000000800a0c7836 */ /* 0x040fe20000000000 */
[----:B------:R-:W-:Y:S01]  /*12330*/  R2UR UR6, R10 ;  /* 0x000000000a0672ca */ /* 0x000fe200000e0000 */
[----:B------:R-:W-:-:S05]  /*12340*/  @!P1 VIADD R6, R6, 0x28840 ;  /* 0x0002884006069836 */ /* 0x000fca0000000000 */
[----:B------:R-:W-:-:S07]  /*12350*/  @!P1 PRMT R6, RZ, 0x654, R6 ;  /* 0x00000654ff069816 */ /* 0x000fce0000000006 */
[----:B------:R-:W-:Y:S01]  /*12360*/  HGMMA.64x128x16.F32 R88, R180, gdesc[UR4].tnspB, R88, gsb0 ;  /* 0x41e00004b4587df0 */ /* 0x000fe20008000858 */
[----:B------:R-:W-:Y:S01]  /*12370*/  R2UR UR6, R12 ;  /* 0x000000000c0672ca */ /* 0x000fe200000e0000 */
[----:B------:R-:W-:Y:S01]  /*12380*/  VIADD R12, R10, 0x100 ;  /* 0x000001000a0c7836 */ /* 0x000fe20000000000 */
[----:B------:R-:W-:Y:S01]  /*12390*/  R2UR UR7, R13 ;  /* 0x000000000d0772ca */ /* 0x000fe200000e0000 */
[----:B------:R-:W-:Y:S01]  /*123a0*/  IMAD.MOV.U32 R13, RZ, RZ, 0x40000040 ;  /* 0x40000040ff0d7424 */ /* 0x000fe200078e00ff */
[----:B0-----:R-:W-:Y:S01]  /*123b0*/  SHF.R.U32.HI R20, RZ, 0x7, R20 ;  /* 0x00000007ff147819 */ /* 0x001fe20000011614 */
        /* <DEDUP_REMOVED lines=32> */
[----:B------:R-:W-:Y:S01]  /*125c0*/  R2UR UR6, R12 ;  /* 0x000000000c0672ca */ /* 0x000fe200000e0000 */
[----:B------:R-:W-:Y:S01]  /*125d0*/  IMAD.SHL.U32 R12, R3, 0x80, RZ ;  /* 0x00000080030c7824 */ /* 0x000fe200078e00ff */
[----:B------:R-:W-:Y:S01]  /*125e0*/  R2UR UR7, R13 ;  /* 0x000000000d0772ca */ /* 0x000fe200000e0000 */
[----:B------:R-:W-:Y:S02]  /*125f0*/  WARPGROUP.DEPBAR.LE gsb0, 0x0 ;  /* 0x00008000000079c5 */ /* 0x000fe40000010000 */
[----:B------:R-:W-:-:S10]  /*12600*/  WARPGROUP.ARRIVE ;  /* 0x00000000000079c5 */ /* 0x000fd40000000000 */
[----:B------:R-:W-:Y:S01]  /*12610*/  HGMMA.64x128x16.F32 R88, R156, gdesc[UR4].tnspB, R88, gsb0 ;  /* 0x41e000049c587df0 */ /* 0x000fe20008000858 */
[----:B------:R-:W-:Y:S02]  /*12620*/  R2UR UR6, R10 ;  /* 0x000000000a0672ca */ /* 0x000fe400000e0000 */
[----:B------:R-:W-:Y:S01]  /*12630*/  R2UR UR7, R11 ;  /* 0x000000000b0772ca */ /* 0x000fe200000e0000 */
[----:B------:R-:W0:Y:S08]  /*12640*/  @P2 LDC R10, c[0x0][0x44c] ;  /* 0x00011300ff0a2b82 */ /* 0x000e300000000800 */
[----:B------:R-:W1:Y:S01]  /*12650*/  @P2 LDC R11, c[0x0][0x450] ;  /* 0x00011400ff0b2b82 */ /* 0x000e620000000800 */
[----:B------:R-:W-:-:S02]  /*12660*/  WARPGROUP.DEPBAR.LE gsb0, 0x0 ;  /* 0x00008000000079c5 */ /* 0x000fc40000010000 */
[----:B------:R-:W-:-:S06]  /*12670*/  WARPGROUP.ARRIVE ;  /* 0x00000000000079c5 */ /* 0x000fcc0000000000 */
[----:B------:R-:W-:Y:S03]  /*12680*/  HGMMA.64x128x16.F32 R88, R152, gdesc[UR4].tnspB, R88, gsb0 ;  /* 0x41e0000498587df0 */ /* 0x000fe60008000858 */
[----:B------:R-:W-:Y:S02]  /*12690*/  WARPGROUP.DEPBAR.LE gsb0, 0x0 ;  /* 0x00008000000079c5 */ /* 0x000fe40000010000 */
[----:B------:R-:W-:-:S04]  /*126a0*/  IMAD.IADD R153, R195, 0x1, R192 ;  /* 0x00000001c3997824 */ /* 0x000fc800078e02c0 */
[----:B0-----:R-:W-:-:S05]  /*126b0*/  @P2 IMAD.HI.U32 R10, R153, R10, RZ ;  /* 0x0000000a990a2227 */ /* 0x001fca00078e00ff */
[----:B-1----:R-:W-:Y:S02]  /*126c0*/  @P2 SHF.R.U32.HI R153, RZ, R11, R10 ;  /* 0x0000000bff992219 */ /* 0x002fe4000001160a */
[----:B------:R-:W-:Y:S02]  /*126d0*/  IADD3 R10, -R20, 0xb, RZ ;  /* 0x0000000b140a7810 */ /* 0x000fe40007ffe1ff */
[----:B------:R-:W-:Y:S01]  /*126e0*/  IADD3 R20, -R188, 0x1, -R12 ;  /* 0x00000001bc147810 */ /* 0x000fe20007ffe90c */
[----:B------:R-:W0:Y:S03]  /*126f0*/  SHFL.IDX PT, R154, R153, RZ, 0x1c1f ;  /* 0x001c1fff999a7589 */ /* 0x000e2600000e0000 */
[----:B------:R-:W-:Y:S01]  /*12700*/  IADD3 R20, -R187, R20, R189 ;  /* 0x00000014bb147210 */ /* 0x000fe20007ffe1bd */
[----:B------:R1:W-:Y:S06]  /*12710*/  BAR.ARV R10, 0x100 ;  /* 0x0004000a0000751d */ /* 0x0003ec0000002000 */
[----:B------:R2:W-:Y:S01]  /*12720*/  @!P1 SYNCS.ARRIVE.TRANS64.RED.A1T0 RZ, [R6+URZ], RZ ;  /* 0x000000ff06ff99a7 */ /* 0x0005e2000810043f */
[----:B------:R-:W-:-:S02]  /*12730*/  VIADD R152, R20, UR55 ;  /* 0x0000003714987c36 */ /* 0x000fc40008000000 */
[----:B--2---:R-:W-:-:S05]  /*12740*/  IMAD.U32 R6, RZ, RZ, UR52 ;  /* 0x00000034ff067e24 */ /* 0x004fca000f8e00ff */
[----:B------:R-:W-:-:S05]  /*12750*/  LOP3.LUT R21, RZ, R6, RZ, 0x33, !PT ;  /* 0x00000006ff157212 */ /* 0x000fca00078e33ff */
[----:B------:R-:W-:Y:S02]  /*12760*/  IMAD.IADD R21, R21, 0x1, R20 ;  /* 0x0000000115157824 */ /* 0x000fe400078e0214 */
[--C-:B0-----:R-:W-:Y:S02]  /*12770*/  IMAD.IADD R20, R152, 0x1, R154.reuse ;  /* 0x0000000198147824 */ /* 0x101fe400078e029a */
[----:B------:R-:W-:Y:S01]  /*12780*/  IMAD.IADD R13, R21, 0x1, R154 ;  /* 0x00000001150d7824 */ /* 0x000fe200078e029a */
[----:B-1----:R-:W-:Y:S06]  /*12790*/  @!P3 BRA `(.L_x_7932) ;  /* 0x000000000058b947 */ /* 0x002fec0003800000 */
        /* <DEDUP_REMOVED lines=12> */
.L_x_7934:
[----:B------:R-:W-:-:S05]  /*12860*/  IMAD.U32 R155, RZ, RZ, UR51 ;  /* 0x00000033ff9b7e24 */ /* 0x000fca000f8e00ff */
[----:B------:R-:W-:-:S13]  /*12870*/  ISETP.NE.AND P4, PT, R155, 0x1, PT ;  /* 0x000000019b00780c */ /* 0x000fda0003f85270 */
[----:B------:R-:W0:Y:S02]  /*12880*/  @P4 LDC.64 R10, c[0x0][0x9e8] ;  /* 0x00027a00ff0a4b82 */ /* 0x000e240000000a00 */
[----:B0-----:R-:W-:-:S05]  /*12890*/  @P4 IMAD.HI.U32 R10, R157, R10, RZ ;  /* 0x0000000a9d0a4227 */ /* 0x001fca00078e00ff */
[----:B------:R-:W-:-:S07]  /*128a0*/  @P4 SHF.R.U32.HI R157, RZ, R11, R10 ;  /* 0x0000000bff9d4219 */ /* 0x000fce000001160a */
.L_x_7935:
[----:B------:R-:W-:Y:S05]  /*128b0*/  BSYNC B0 ;  /* 0x0000000000007941 */ /* 0x000fea0003800000 */
.L_x_7933:
[----:B------:R-:W-:-:S04]  /*128c0*/  IMAD R157, R157, R155, -R12 ;  /* 0x0000009b9d9d7224 */ /* 0x000fc800078e0a0c */
[----:B------:R-:W-:-:S05]  /*128d0*/  IMAD.IADD R10, R157, 0x1, -R188 ;  /* 0x000000019d0a7824 */ /* 0x000fca00078e0abc */
[----:B------:R-:W-:Y:S02]  /*128e0*/  VIADDMNMX R20, R10, R155, R20, PT ;  /* 0x0000009b0a147246 */ /* 0x000fe40003800114 */
[----:B------:R-:W-:-:S07]  /*128f0*/  VIMNMX R13, R13, R10, !PT ;  /* 0x0000000a0d0d7248 */ /* 0x000fce0007fe0100 */
.L_x_7932:
[----:B------:R-:W-:Y:S01]  /*12900*/  ISETP.GT.AND P4, PT, R3, -0x1, PT ;  /* 0xffffffff0300780c */ /* 0x000fe20003f84270 */
[----:B------:R-:W0:Y:S03]  /*12910*/  SHFL.IDX PT, R10, R153, 0x1, 0x1c1f ;  /* 0x003c1f00990a7f89 */ /* 0x000e2600000e0000 */
[----:B------:R-:W-:-:S04]  /*12920*/  ISETP.GT.AND P5, PT, R13, RZ, P4 ;  /* 0x000000ff0d00720c */ /* 0x000fc800027a4270 */
[----:B------:R-:W-:-:S04]  /*12930*/  ISETP.LT.OR P5, PT, R20, 0x1, P5 ;  /* 0x000000011400780c */ /* 0x000fc80002fa1670 */
[----:B------:R-:W-:Y:S02]  /*12940*/  FSEL R24, R24, -INF , !P5 ;  /* 0xff80000018187808 */ /* 0x000fe40006800000 */
[----:B------:R-:W-:-:S04]  /*12950*/  ISETP.GT.AND P5, PT, R13, 0x1, P4 ;  /* 0x000000010d00780c */ /* 0x000fc800027a4270 */
[----:B------:R-:W-:-:S04]  /*12960*/  ISETP.LT.OR P5, PT, R20, 0x2, P5 ;  /* 0x000000021400780c */ /* 0x000fc80002fa1670 */
[----:B------:R-:W-:Y:S02]  /*12970*/  FSEL R25, R25, -INF , !P5 ;  /* 0xff80000019197808 */ /* 0x000fe40006800000 */
[----:B------:R-:W-:Y:S01]  /*12980*/  ISETP.GT.AND P5, PT, R13, 0x8, P4 ;  /* 0x000000080d00780c */ /* 0x000fe200027a4270 */
[--C-:B0-----:R-:W-:Y:S02]  /*12990*/  IMAD.IADD R152, R152, 0x1, R10.reuse ;  /* 0x0000000198987824 */ /* 0x101fe400078e020a */
[----:B------:R-:W-:Y:S01]  /*129a0*/  IMAD.IADD R21, R21, 0x1, R10 ;  /* 0x0000000115157824 */ /* 0x000fe200078e020a */
[----:B------:R-:W-:-:S04]  /*129b0*/  ISETP.LT.OR P5, PT, R20, 0x9, P5 ;  /* 0x000000091400780c */ /* 0x000fc80002fa1670 */
[----:B------:R-:W-:Y:S02]  /*129c0*/  FSEL R28, R28, -INF , !P5 ;  /* 0xff8000001c1c7808 */ /* 0x000fe40006800000 */
[----:B------:R-:W-:-:S04]  /*129d0*/  ISETP.GT.AND P5, PT, R13, 0x9, P4 ;  /* 0x000000090d00780c */ /* 0x000fc800027a4270 */
        /* <DEDUP_REMOVED lines=85> */
[----:B------:R-:W-:Y:S01]  /*12f30*/  FSEL R85, R85, -INF , !P5 ;  /* 0xff80000055557808 */ /* 0x000fe20006800000 */
[----:B------:R-:W-:Y:S08]  /*12f40*/  @!P3 BRA `(.L_x_7936) ;  /* 0x000000000058b947 */ /* 0x000ff00003800000 */
        /* <DEDUP_REMOVED lines=12> */
.L_x_7938:
[----:B------:R-:W-:-:S05]  /*13010*/  IMAD.U32 R13, RZ, RZ, UR51 ;  /* 0x00000033ff0d7e24 */ /* 0x000fca000f8e00ff */
[----:B------:R-:W-:-:S13]  /*13020*/  ISETP.NE.AND P5, PT, R13, 0x1, PT ;  /* 0x000000010d00780c */ /* 0x000fda0003fa5270 */
[----:B------:R-:W0:Y:S02]  /*13030*/  @P5 LDC.64 R10, c[0x0][0x9e8] ;  /* 0x00027a00ff0a5b82 */ /* 0x000e240000000a00 */
[----:B0-----:R-:W-:-:S05]  /*13040*/  @P5 IMAD.HI.U32 R10, R153, R10, RZ ;  /* 0x0000000a990a5227 */ /* 0x001fca00078e00ff */
[----:B------:R-:W-:-:S07]  /*13050*/  @P5 SHF.R.U32.HI R153, RZ, R11, R10 ;  /* 0x0000000bff995219 */ /* 0x000fce000001160a */
.L_x_7939:
[----:B------:R-:W-:Y:S05]  /*13060*/  BSYNC B0 ;  /* 0x0000000000007941 */ /* 0x000fea0003800000 */
.L_x_7937:
[----:B------:R-:W-:-:S04]  /*13070*/  IMAD R153, R153, R13, -R12 ;  /* 0x0000000d99997224 */ /* 0x000fc800078e0a0c */
[----:B------:R-:W-:-:S05]  /*13080*/  IMAD.IADD R10, R153, 0x1, -R188 ;  /* 0x00000001990a7824 */ /* 0x000fca00078e0abc */
[----:B------:R-:W-:Y:S02]  /*13090*/  VIADDMNMX R152, R10, R13, R152, PT ;  /* 0x0000000d0a987246 */ /* 0x000fe40003800198 */
[----:B------:R-:W-:-:S07]  /*130a0*/  VIMNMX R21, R21, R10, !PT ;  /* 0x0000000a15157248 */ /* 0x000fce0007fe0100 */
.L_x_7936:
[----:B------:R-:W-:Y:S01]  /*130b0*/  ISETP.GT.AND P5, PT, R21, 0x1, P4 ;  /* 0x000000011500780c */ /* 0x000fe200027a4270 */
[----:B------:R-:W-:Y:S01]  /*130c0*/  UMOV UR46, UR50 ;  /* 0x00000032002e7c82 */ /* 0x000fe20008000000 */
[----:B------:R-:W-:Y:S01]  /*130d0*/  FMNMX.FTZ R10, R24, R0, !PT ;  /* 0x00000000180a7209 */ /* 0x000fe20007810000 */
[----:B------:R-:W-:Y:S01]  /*130e0*/  IMAD.MOV.U32 R186, RZ, RZ, R15 ;  /* 0x000000ffffba7224 */ /* 0x000fe200078e000f */
[----:B------:R-:W-:Y:S02]  /*130f0*/  ISETP.LT.OR P5, PT, R152, 0x2, P5 ;  /* 0x000000029800780c */ /* 0x000fe40002fa1670 */
[----:B------:R-:W-:Y:S02]  /*13100*/  FMNMX.FTZ R11, R25, R10, !PT ;  /* 0x0000000a190b7209 */ /* 0x000fe40007810000 */
[----:B------:R-:W-:Y:S02]  /*13110*/  FSEL R27, R27, -INF , !P5 ;  /* 0xff8000001b1b7808 */ /* 0x000fe40006800000 */
[----:B------:R-:W-:-:S02]  /*13120*/  ISETP.GT.AND P5, PT, R21, 0x8, P4 ;  /* 0x000000081500780c */ /* 0x000fc400027a4270 */
[----:B------:R-:W-:Y:S02]  /*13130*/  FMNMX.FTZ R10, R28, R11, !PT ;  /* 0x0000000b1c0a7209 */ /* 0x000fe40007810000 */
[----:B------:R-:W-:Y:S02]  /*13140*/  ISETP.LT.OR P5, PT, R152, 0x9, P5 ;  /* 0x000000099800780c */ /* 0x000fe40002fa1670 */
[----:B------:R-:W-:Y:S02]  /*13150*/  FMNMX.FTZ R11, R29, R10, !PT ;  /* 0x0000000a1d0b7209 */ /* 0x000fe40007810000 */
[----:B------:R-:W-:Y:S02]  /*13160*/  FSEL R30, R30, -INF , !P5 ;  /* 0xff8000001e1e7808 */ /* 0x000fe40006800000 */
[----:B------:R-:W-:Y:S02]  /*13170*/  ISETP.GT.AND P5, PT, R21, 0x9, P4 ;  /* 0x000000091500780c */ /* 0x000fe400027a4270 */
[----:B------:R-:W-:-:S02]  /*13180*/  FMNMX.FTZ R10, R32, R11, !PT ;  /* 0x0000000b200a7209 */ /* 0x000fc40007810000 */
[----:B------:R-:W-:Y:S02]  /*13190*/  ISETP.LT.OR P5, PT, R152, 0xa, P5 ;  /* 0x0000000a9800780c */ /* 0x000fe40002fa1670 */
[----:B------:R-:W-:Y:S02]  /*131a0*/  FMNMX.FTZ R11, R33, R10, !PT ;  /* 0x0000000a210b7209 */ /* 0x000fe40007810000 */
[----:B------:R-:W-:Y:S02]  /*131b0*/  FSEL R31, R31, -INF , !P5 ;  /* 0xff8000001f1f7808 */ /* 0x000fe40006800000 */
[----:B------:R-:W-:Y:S02]  /*131c0*/  ISETP.GT.AND P5, PT, R21, 0x10, P4 ;  /* 0x000000101500780c */ /* 0x000fe400027a4270 */
[----:B------:R-:W-:Y:S02]  /*131d0*/  FMNMX.FTZ R10, R36, R11, !PT ;  /* 0x0000000b240a7209 */ /* 0x000fe40007810000 */
[----:B------:R-:W-:-:S02]  /*131e0*/  ISETP.LT.OR P5, PT, R152, 0x11, P5 ;  /* 0x000000119800780c */ /* 0x000fc40002fa1670 */
[----:B------:R-:W-:Y:S02]  /*131f0*/  FMNMX.FTZ R11, R37, R10, !PT ;  /* 0x0000000a250b7209 */ /* 0x000fe40007810000 */
[----:B------:R-:W-:Y:S02]  /*13200*/  FSEL R34, R34, -INF , !P5 ;  /* 0xff80000022227808 */ /* 0x000fe40006800000 */
[----:B------:R-:W-:Y:S02]  /*13210*/  ISETP.GT.AND P5, PT, R21, 0x11, P4 ;  /* 0x000000111500780c */ /* 0x000fe400027a4270 */
[----:B------:R-:W-:Y:S02]  /*13220*/  FMNMX.FTZ R10, R40, R11, !PT ;  /* 0x0000000b280a7209 */ /* 0x000fe40007810000 */
[----:B------:R-:W-:Y:S02]  /*13230*/  ISETP.LT.OR P5, PT, R152, 0x12, P5 ;  /* 0x000000129800780c */ /* 0x000fe40002fa1670 */
[----:B------:R-:W-:-:S02]  /*13240*/  FMNMX.FTZ R11, R41, R10, !PT ;  /* 0x0000000a290b7209 */ /* 0x000fc40007810000 */
[----:B------:R-:W-:Y:S02]  /*13250*/  FSEL R35, R35, -INF , !P5 ;  /* 0xff80000023237808 */ /* 0x000fe40006800000 */
[----:B------:R-:W-:Y:S02]  /*13260*/  ISETP.GT.AND P5, PT, R21, 0x18, P4 ;  /* 0x000000181500780c */ /* 0x000fe400027a4270 */
[----:B------:R-:W-:Y:S02]  /*13270*/  FMNMX.FTZ R10, R44, R11, !PT ;  /* 0x0000000b2c0a7209 */ /* 0x000fe40007810000 */
[----:B------:R-:W-:Y:S02]  /*13280*/  ISETP.LT.OR P5, PT, R152, 0x19, P5 ;  /* 0x000000199800780c */ /* 0x000fe40002fa1670 */
[----:B------:R-:W-:Y:S02]  /*13290*/  FMNMX.FTZ R11, R45, R10, !PT ;  /* 0x0000000a2d0b7209 */ /* 0x000fe40007810000 */
[----:B------:R-:W-:-:S02]  /*132a0*/  FSEL R38, R38, -INF , !P5 ;  /* 0xff80000026267808 */ /* 0x000fc40006800000 */
[----:B------:R-:W-:Y:S02]  /*132b0*/  ISETP.GT.AND P5, PT, R21, 0x19, P4 ;  /* 0x000000191500780c */ /* 0x000fe400027a4270 */
[----:B------:R-:W-:Y:S02]  /*132c0*/  FMNMX.FTZ R10, R48, R11, !PT ;  /* 0x0000000b300a7209 */ /* 0x000fe40007810000 */
        /* <DEDUP_REMOVED lines=48> */
[----:B------:R-:W-:Y:S01]  /*135d0*/  ISETP.GT.AND P5, PT, R21, 0x41, P4 ;  /* 0x000000411500780c */ /* 0x000fe200027a4270 */
[----:B------:R-:W0:Y:S03]  /*135e0*/  SHFL.BFLY PT, R11, R10, 0x2, 0x1f ;  /* 0x0c401f000a0b7f89 */ /* 0x000e2600000e0000 */
[----:B------:R-:W-:-:S04]  /*135f0*/  ISETP.LT.OR P5, PT, R152, 0x42, P5 ;  /* 0x000000429800780c */ /* 0x000fc80002fa1670 */
[----:B------:R-:W-:Y:S02]  /*13600*/  FSEL R59, R59, -INF , !P5 ;  /* 0xff8000003b3b7808 */ /* 0x000fe40006800000 */
[----:B------:R-:W-:-:S04]  /*13610*/  ISETP.GT.AND P5, PT, R21, 0x48, P4 ;  /* 0x000000481500780c */ /* 0x000fc800027a4270 */
[----:B------:R-:W-:-:S04]  /*13620*/  ISETP.LT.OR P5, PT, R152, 0x49, P5 ;  /* 0x000000499800780c */ /* 0x000fc80002fa1670 */
[----:B------:R-:W-:Y:S02]  /*13630*/  FSEL R62, R62, -INF , !P5 ;  /* 0xff8000003e3e7808 */ /* 0x000fe40006800000 */
[----:B------:R-:W-:-:S04]  /*13640*/  ISETP.GT.AND P5, PT, R21, 0x49, P4 ;  /* 0x000000491500780c */ /* 0x000fc800027a4270 */
[----:B------:R-:W-:Y:S02]  /*13650*/  ISETP.LT.OR P5, PT, R152, 0x4a, P5 ;  /* 0x0000004a9800780c */ /* 0x000fe40002fa1670 */
[----:B0-----:R-:W-:Y:S02]  /*13660*/  FMNMX.FTZ R11, R10, R11, !PT ;  /* 0x0000000b0a0b7209 */ /* 0x001fe40007810000 */
        /* <DEDUP_REMOVED lines=13> */
[----:B------:R-:W-:-:S03]  /*13740*/  FMUL.FTZ R11, R10, UR46 ;  /* 0x0000002e0a0b7c20 */ /* 0x000fc60008410000 */
        /* <DEDUP_REMOVED lines=23> */
[C---:B------:R-:W-:Y:S02]  /*138c0*/  ISETP.GT.AND P5, PT, R21.reuse, RZ, P4 ;  /* 0x000000ff1500720c */ /* 0x040fe400027a4270 */
[----:B------:R-:W-:Y:S02]  /*138d0*/  ISETP.GT.AND P4, PT, R21, 0x79, P4 ;  /* 0x000000791500780c */ /* 0x000fe40002784270 */
[C---:B------:R-:W-:Y:S02]  /*138e0*/  ISETP.LT.OR P5, PT, R152.reuse, 0x1, P5 ;  /* 0x000000019800780c */ /* 0x040fe40002fa1670 */
[----:B------:R-:W-:Y:S02]  /*138f0*/  ISETP.LT.OR P4, PT, R152, 0x7a, P4 ;  /* 0x0000007a9800780c */ /* 0x000fe40002781670 */
[----:B------:R-:W-:-:S02]  /*13900*/  FSEL R26, R26, -INF , !P5 ;  /* 0xff8000001a1a7808 */ /* 0x000fc40006800000 */
[----:B------:R-:W-:Y:S02]  /*13910*/  FSETP.NEU.FTZ.AND P5, PT, R10, -INF , PT ;  /* 0xff8000000a00780b */ /* 0x000fe40003fbd000 */
[----:B------:R-:W-:Y:S02]  /*13920*/  FMNMX.FTZ R20, R26, R8, !PT ;  /* 0x000000081a147209 */ /* 0x000fe40007810000 */
[----:B------:R-:W-:Y:S02]  /*13930*/  FSEL R11, R11, RZ, P5 ;  /* 0x000000ff0b0b7208 */ /* 0x000fe40002800000 */
[----:B------:R-:W-:Y:S02]  /*13940*/  FMNMX.FTZ R21, R27, R20, !PT ;  /* 0x000000141b157209 */ /* 0x000fe40007810000 */
[----:B------:R-:W-:Y:S01]  /*13950*/  FSEL R87, R87, -INF , !P4 ;  /* 0xff80000057577808 */ /* 0x000fe20006000000 */
        /* <DEDUP_REMOVED lines=19> */
[----:B------:R0:W-:Y:S01]  /*13a90*/  MUFU.EX2 R21, R37 ;  /* 0x0000002500157308 */ /* 0x0001e20000000800 */
        /* <DEDUP_REMOVED lines=8> */
[--C-:B0-----:R-:W-:Y:S01]  /*13b20*/  FFMA.FTZ R37, R69, UR46, -R11.reuse ;  /* 0x0000002e45257c23 */ /* 0x101fe2000801080b */
        /* <DEDUP_REMOVED lines=19> */
[----:B------:R-:W-:Y:S01]  /*13c60*/  FMNMX.FTZ R29, R59, R28, !PT ;  /* 0x0000001c3b1d7209 */ /* 0x000fe20007810000 */
[----:B------:R-:W-:Y:S02]  /*13c70*/  FFMA.FTZ R28, R49, UR46, -R11 ;  /* 0x0000002e311c7c23 */ /* 0x000fe4000801080b */
        /* <DEDUP_REMOVED lines=23> */
[----:B------:R-:W-:Y:S02]  /*13df0*/  MUFU.EX2 R174, R174 ;  /* 0x000000ae00ae7308 */ /* 0x000fe40000000800 */
[----:B0-----:R-:W0:Y:S06]  /*13e00*/  SHFL.BFLY PT, R45, R40, 0x2, 0x1f ;  /* 0x0c401f00282d7f89 */ /* 0x001e2c00000e0000 */
        /* <DEDUP_REMOVED lines=8> */
[----:B0-----:R-:W-:-:S07]  /*13e90*/  FMNMX.FTZ R11, R45, R48, !PT ;  /* 0x000000302d0b7209 */ /* 0x001fce0007810000 */
[----:B------:R-:W-:Y:S01]  /*13ea0*/  MUFU.EX2 R166, R166 ;  /* 0x000000a600a67308 */ /* 0x000fe20000000800 */
[----:B------:R-:W-:Y:S02]  /*13eb0*/  FSEL R45, R10, RZ, P5 ;  /* 0x000000ff0a2d7208 */ /* 0x000fe40002800000 */
[C---:B------:R-:W-:Y:S01]  /*13ec0*/  FSETP.NEU.FTZ.AND P4, PT, R11.reuse, -INF , PT ;  /* 0xff8000000b00780b */ /* 0x040fe20003f9d000 */
[----:B------:R-:W-:Y:S02]  /*13ed0*/  FMUL.FTZ R48, R11, UR46 ;  /* 0x0000002e0b307c20 */ /* 0x000fe40008410000 */
[----:B------:R-:W-:Y:S02]  /*13ee0*/  FADD.FTZ R0, -R45, R0 ;  /* 0x000000002d007221 */ /* 0x000fe40000010100 */
[----:B------:R-:W-:Y:S01]  /*13ef0*/  MUFU.EX2 R33, R61 ;  /* 0x0000003d00217308 */ /* 0x000fe20000000800 */
[----:B------:R-:W-:Y:S01]  /*13f00*/  FSEL R48, R48, RZ, P4 ;  /* 0x000000ff30307208 */ /* 0x000fe20002000000 */
[----:B------:R-:W-:-:S04]  /*13f10*/  FMUL.FTZ R0, R0, UR46 ;  /* 0x0000002e00007c20 */ /* 0x000fc80008410000 */
[--C-:B------:R-:W-:Y:S01]  /*13f20*/  FFMA.FTZ R179, R38, UR46, -R48.reuse ;  /* 0x0000002e26b37c23 */ /* 0x100fe20008010830 */
[--C-:B------:R-:W-:Y:S01]  /*13f30*/  FFMA.FTZ R181, R26, UR46, -R48.reuse ;  /* 0x0000002e1ab57c23 */ /* 0x100fe20008010830 */
[----:B------:R-:W0:Y:S01]  /*13f40*/  MUFU.EX2 R0, R0 ;  /* 0x0000000000007308 */ /* 0x000e220000000800 */
[--C-:B------:R-:W-:Y:S01]  /*13f50*/  FFMA.FTZ R26, R27, UR46, -R48.reuse ;  /* 0x0000002e1b1a7c23 */ /* 0x100fe20008010830 */
[--C-:B------:R-:W-:Y:S01]  /*13f60*/  FFMA.FTZ R183, R30, UR46, -R48.reuse ;  /* 0x0000002e1eb77c23 */ /* 0x100fe20008010830 */
[--C-:B------:R-:W-:Y:S01]  /*13f70*/  FFMA.FTZ R27, R31, UR46, -R48.reuse ;  /* 0x0000002e1f1b7c23 */ /* 0x100fe20008010830 */
[--C-:B------:R-:W-:Y:S01]  /*13f80*/  FFMA.FTZ R177, R34, UR46, -R48.reuse ;  /* 0x0000002e22b17c23 */ /* 0x100fe20008010830 */
[----:B------:R-:W-:Y:S01]  /*13f90*/  FFMA.FTZ R30, R35, UR46, -R48 ;  /* 0x0000002e231e7c23 */ /* 0x000fe20008010830 */
[----:B------:R-:W-:Y:S02]  /*13fa0*/  @!P1 IMAD R31, R22, 0x8, R2 ;  /* 0x00000008161f9824 */ /* 0x000fe400078e0202 */
[--C-:B------:R-:W-:Y:S01]  /*13fb0*/  FFMA.FTZ R22, R39, UR46, -R48.reuse ;  /* 0x0000002e27167c23 */ /* 0x100fe20008010830 */
[----:B------:R-:W-:Y:S01]  /*13fc0*/  MUFU.EX2 R181, R181 ;  /* 0x000000b500b57308 */ /* 0x000fe20000000800 */
[----:B------:R-:W-:Y:S01]  /*13fd0*/  FFMA.FTZ R173, R42, UR46, -R48 ;  /* 0x0000002e2aad7c23 */ /* 0x000fe20008010830 */
[----:B------:R-:W-:-:S02]  /*13fe0*/  @!P1 VIADD R31, R31, 0x28860 ;  /* 0x000288601f1f9836 */ /* 0x000fc40000000000 */
[--C-:B------:R-:W-:Y:S01]  /*13ff0*/  FFMA.FTZ R175, R46, UR46, -R48.reuse ;  /* 0x0000002e2eaf7c23 */ /* 0x100fe20008010830 */
[--C-:B------:R-:W-:Y:S01]  /*14000*/  FFMA.FTZ R34, R47, UR46, -R48.reuse ;  /* 0x0000002e2f227c23 */ /* 0x100fe20008010830 */
[--C-:B------:R-:W-:Y:S01]  /*14010*/  FFMA.FTZ R169, R50, UR46, -R48.reuse ;  /* 0x0000002e32a97c23 */ /* 0x100fe20008010830 */
[----:B------:R-:W-:Y:S01]  /*14020*/  FFMA.FTZ R51, R51, UR46, -R48 ;  /* 0x0000002e33337c23 */ /* 0x000fe20008010830 */
[----:B------:R-:W-:Y:S01]  /*14030*/  @!P1 PRMT R31, RZ, 0x654, R31 ;  /* 0x00000654ff1f9816 */ /* 0x000fe2000000001f */
[----:B------:R-:W-:Y:S01]  /*14040*/  MUFU.EX2 R26, R26 ;  /* 0x0000001a001a7308 */ /* 0x000fe20000000800 */
[----:B0-----:R-:W-:Y:S01]  /*14050*/  FFMA.FTZ R5, R0, R5, R180 ;  /* 0x0000000500057223 */ /* 0x001fe200000100b4 */
[--C-:B------:R-:W-:Y:S01]  /*14060*/  FFMA.FTZ R171, R54, UR46, -R48.reuse ;  /* 0x0000002e36ab7c23 */ /* 0x100fe20008010830 */
[----:B------:R0:W-:Y:S01]  /*14070*/  @!P1 SYNCS.ARRIVE.TRANS64.RED.A1T0 RZ, [R31+URZ], RZ ;  /* 0x000000ff1fff99a7 */ /* 0x0001e2000810043f */
[C---:B------:R-:W-:Y:S01]  /*14080*/  F2FP.F16.F32.PACK_AB R180, R12.reuse, R180 ;  /* 0x000000b40cb4723e */ /* 0x040fe200000000ff */
[----:B------:R-:W-:Y:S01]  /*14090*/  FADD.FTZ R5, R12, R5 ;  /* 0x000000050c057221 */ /* 0x000fe20000010000 */
[--C-:B------:R-:W-:Y:S01]  /*140a0*/  FFMA.FTZ R55, R55, UR46, -R48.reuse ;  /* 0x0000002e37377c23 */ /* 0x100fe20008010830 */
[--C-:B------:R-:W-:Y:S01]  /*140b0*/  FFMA.FTZ R58, R58, UR46, -R48.reuse ;  /* 0x0000002e3a3a7c23 */ /* 0x100fe20008010830 */
[----:B------:R-:W-:Y:S01]  /*140c0*/  MUFU.EX2 R160, R160 ;  /* 0x000000a000a07308 */ /* 0x000fe20000000800 */
[----:B------:R-:W-:Y:S01]  /*140d0*/  FADD.FTZ R38, R182, R5 ;  /* 0x00000005b6267221 */ /* 0x000fe20000010000 */
[----:B------:R-:W-:Y:S01]  /*140e0*/  F2FP.F16.F32.PACK_AB R182, R13, R182 ;  /* 0x000000b60db6723e */ /* 0x000fe200000000ff */
[--C-:B0-----:R-:W-:Y:S01]  /*140f0*/  FFMA.FTZ R31, R43, UR46, -R48.reuse ;  /* 0x0000002e2b1f7c23 */ /* 0x101fe20008010830 */
[----:B------:R-:W-:Y:S01]  /*14100*/  FFMA.FTZ R59, R59, UR46, -R48 ;  /* 0x0000002e3b3b7c23 */ /* 0x000fe20008010830 */
[----:B------:R-:W-:Y:S01]  /*14110*/  FADD.FTZ R5, R13, R38 ;  /* 0x000000260d057221 */ /* 0x000fe20000010000 */
[--C-:B------:R-:W-:Y:S01]  /*14120*/  FFMA.FTZ R62, R62, UR46, -R48.reuse ;  /* 0x0000002e3e3e7c23 */ /* 0x100fe20008010830 */
[--C-:B------:R-:W-:Y:S01]  /*14130*/  FFMA.FTZ R63, R63, UR46, -R48.reuse ;  /* 0x0000002e3f3f7c23 */ /* 0x100fe20008010830 */
[----:B------:R-:W-:Y:S01]  /*14140*/  MUFU.EX2 R183, R183 ;  /* 0x000000b700b77308 */ /* 0x000fe20000000800 */
[----:B------:R-:W-:Y:S01]  /*14150*/  FADD.FTZ R5, R176, R5 ;  /* 0x00000005b0057221 */ /* 0x000fe20000010000 */
[----:B------:R-:W-:Y:S01]  /*14160*/  F2FP.F16.F32.PACK_AB R176, R20, R176 ;  /* 0x000000b014b0723e */ /* 0x000fe200000000ff */
[--C-:B------:R-:W-:Y:S01]  /*14170*/  FFMA.FTZ R66, R66, UR46, -R48.reuse ;  /* 0x0000002e42427c23 */ /* 0x100fe20008010830 */
[--C-:B------:R-:W-:Y:S01]  /*14180*/  FFMA.FTZ R67, R67, UR46, -R48.reuse ;  /* 0x0000002e43437c23 */ /* 0x100fe20008010830 */
[----:B------:R-:W-:Y:S01]  /*14190*/  FADD.FTZ R5, R20, R5 ;  /* 0x0000000514057221 */ /* 0x000fe20000010000 */
[--C-:B------:R-:W-:Y:S01]  /*141a0*/  FFMA.FTZ R70, R70, UR46, -R48.reuse ;  /* 0x0000002e46467c23 */ /* 0x100fe20008010830 */
[--C-:B------:R-:W-:Y:S01]  /*141b0*/  FFMA.FTZ R71, R71, UR46, -R48.reuse ;  /* 0x0000002e47477c23 */ /* 0x100fe20008010830 */
[----:B------:R-:W-:Y:S01]  /*141c0*/  MUFU.EX2 R36, R36 ;  /* 0x0000002400247308 */ /* 0x000fe20000000800 */
[----:B------:R-:W-:Y:S01]  /*141d0*/  FADD.FTZ R38, R178, R5 ;  /* 0x00000005b2267221 */ /* 0x000fe20000010000 */
[--C-:B------:R-:W-:Y:S01]  /*141e0*/  FFMA.FTZ R74, R74, UR46, -R48.reuse ;  /* 0x0000002e4a4a7c23 */ /* 0x100fe20008010830 */
[--C-:B------:R-:W-:Y:S01]  /*141f0*/  FFMA.FTZ R75, R75, UR46, -R48.reuse ;  /* 0x0000002e4b4b7c23 */ /* 0x100fe20008010830 */
        /* <DEDUP_REMOVED lines=10> */
[-C--:B------:R-:W-:Y:S01]  /*142a0*/  FMUL.FTZ R88, R88, R0.reuse ;  /* 0x0000000058587220 */ /* 0x080fe20000410000 */
[-C--:B------:R-:W-:Y:S01]  /*142b0*/  FMUL.FTZ R89, R89, R0.reuse ;  /* 0x0000000059597220 */ /* 0x080fe20000410000 */
[----:B------:R-:W-:Y:S01]  /*142c0*/  MUFU.EX2 R162, R162 ;  /* 0x000000a200a27308 */ /* 0x000fe20000000800 */
[----:B------:R-:W-:Y:S01]  /*142d0*/  FADD.FTZ R38, R174, R5 ;  /* 0x00000005ae267221 */ /* 0x000fe20000010000 */
[----:B------:R-:W-:Y:S01]  /*142e0*/  FSEL R5, R11, RZ, P4 ;  /* 0x000000ff0b057208 */ /* 0x000fe20002000000 */
[-C--:B------:R-:W-:Y:S01]  /*142f0*/  FMUL.FTZ R92, R92, R0.reuse ;  /* 0x000000005c5c7220 */ /* 0x080fe20000410000 */
[-C--:B------:R-:W-:Y:S01]  /*14300*/  FMUL.FTZ R93, R93, R0.reuse ;  /* 0x000000005d5d7220 */ /* 0x080fe20000410000 */
[----:B------:R-:W-:Y:S01]  /*14310*/  FADD.FTZ R13, R25, R38 ;  /* 0x00000026190d7221 */ /* 0x000fe20000010000 */
[-C--:B------:R-:W-:Y:S01]  /*14320*/  FMUL.FTZ R96, R96, R0.reuse ;  /* 0x0000000060607220 */ /* 0x080fe20000410000 */
[----:B------:R-:W-:Y:S01]  /*14330*/  FADD.FTZ R5, -R5, R8 ;  /* 0x0000000805057221 */ /* 0x000fe20000010100 */
[----:B------:R-:W-:Y:S01]  /*14340*/  MUFU.EX2 R177, R177 ;  /* 0x000000b100b17308 */ /* 0x000fe20000000800 */
[----:B------:R-:W-:Y:S01]  /*14350*/  FADD.FTZ R13, R168, R13 ;  /* 0x0000000da80d7221 */ /* 0x000fe20000010000 */
[-C--:B------:R-:W-:Y:S01]  /*14360*/  FMUL.FTZ R97, R97, R0.reuse ;  /* 0x0000000061617220 */ /* 0x080fe20000410000 */
[----:B------:R-:W-:Y:S01]  /*14370*/  FMUL.FTZ R5, R5, UR46 ;  /* 0x0000002e05057c20 */ /* 0x000fe20008410000 */
[-C--:B------:R-:W-:Y:S01]  /*14380*/  FMUL.FTZ R100, R100, R0.reuse ;  /* 0x0000000064647220 */ /* 0x080fe20000410000 */
[----:B------:R-:W-:Y:S01]  /*14390*/  FADD.FTZ R13, R28, R13 ;  /* 0x0000000d1c0d7221 */ /* 0x000fe20000010000 */
[-C--:B------:R-:W-:Y:S01]  /*143a0*/  FMUL.FTZ R101, R101, R0.reuse ;  /* 0x0000000065657220 */ /* 0x080fe20000410000 */
[-C--:B------:R-:W-:Y:S01]  /*143b0*/  FMUL.FTZ R104, R104, R0.reuse ;  /* 0x0000000068687220 */ /* 0x080fe20000410000 */
[----:B------:R-:W0:Y:S01]  /*143c0*/  MUFU.EX2 R8, R5 ;  /* 0x0000000500087308 */ /* 0x000e220000000800 */
[----:B------:R-:W-:Y:S01]  /*143d0*/  FADD.FTZ R38, R170, R13 ;  /* 0x0000000daa267221 */ /* 0x000fe20000010000 */
[-C--:B------:R-:W-:Y:S01]  /*143e0*/  FMUL.FTZ R105, R105, R0.reuse ;  /* 0x0000000069697220 */ /* 0x080fe20000410000 */
[-C--:B------:R-:W-:Y:S01]  /*143f0*/  FMUL.FTZ R108, R108, R0.reuse ;  /* 0x000000006c6c7220 */ /* 0x080fe20000410000 */
[-C--:B------:R-:W-:Y:S01]  /*14400*/  FMUL.FTZ R109, R109, R0.reuse ;  /* 0x000000006d6d7220 */ /* 0x080fe20000410000 */
[----:B------:R-:W-:Y:S01]  /*14410*/  FADD.FTZ R13, R29, R38 ;  /* 0x000000261d0d7221 */ /* 0x000fe20000010000 */
[-C--:B------:R-:W-:Y:S01]  /*14420*/  FMUL.FTZ R112, R112, R0.reuse ;  /* 0x0000000070707220 */ /* 0x080fe20000410000 */
[-C--:B------:R-:W-:Y:S01]  /*14430*/  FMUL.FTZ R113, R113, R0.reuse ;  /* 0x0000000071717220 */ /* 0x080fe20000410000 */
[----:B------:R-:W1:Y:S01]  /*14440*/  MUFU.EX2 R37, R37 ;  /* 0x0000002500257308 */ /* 0x000e620000000800 */
[----:B------:R-:W-:Y:S01]  /*14450*/  FADD.FTZ R13, R164, R13 ;  /* 0x0000000da40d7221 */ /* 0x000fe20000010000 */
[-C--:B------:R-:W-:Y:S01]  /*14460*/  FMUL.FTZ R116, R116, R0.reuse ;  /* 0x0000000074747220 */ /* 0x080fe20000410000 */
[-C--:B------:R-:W-:Y:S01]  /*14470*/  FMUL.FTZ R117, R117, R0.reuse ;  /* 0x0000000075757220 */ /* 0x080fe20000410000 */
[-C--:B------:R-:W-:Y:S01]  /*14480*/  FMUL.FTZ R120, R120, R0.reuse ;  /* 0x0000000078787220 */ /* 0x080fe20000410000 */
[----:B------:R-:W-:Y:S01]  /*14490*/  FADD.FTZ R13, R32, R13 ;  /* 0x0000000d200d7221 */ /* 0x000fe20000010000 */
[-C--:B------:R-:W-:Y:S01]  /*144a0*/  FMUL.FTZ R121, R121, R0.reuse ;  /* 0x0000000079797220 */ /* 0x080fe20000410000 */
[----:B------:R-:W-:Y:S01]  /*144b0*/  FMUL.FTZ R124, R124, R0 ;  /* 0x000000007c7c7220 */ /* 0x000fe20000410000 */
[----:B------:R-:W2:Y:S01]  /*144c0*/  MUFU.EX2 R30, R30 ;  /* 0x0000001e001e7308 */ /* 0x000ea20000000800 */
[----:B------:R-:W-:Y:S01]  /*144d0*/  FADD.FTZ R20, R166, R13 ;  /* 0x0000000da6147221 */ /* 0x000fe20000010000 */
[----:B0-----:R-:W-:Y:S01]  /*144e0*/  FFMA.FTZ R13, R8, R4, R181 ;  /* 0x00000004080d7223 */ /* 0x001fe200000100b5 */
[-C--:B------:R-:W-:Y:S01]  /*144f0*/  FMUL.FTZ R125, R125, R0.reuse ;  /* 0x000000007d7d7220 */ /* 0x080fe20000410000 */
[-C--:B------:R-:W-:Y:S01]  /*14500*/  FMUL.FTZ R128, R128, R0.reuse ;  /* 0x0000000080807220 */ /* 0x080fe20000410000 */
[----:B------:R-:W-:Y:S01]  /*14510*/  FADD.FTZ R5, R33, R20 ;  /* 0x0000001421057221 */ /* 0x000fe20000010000 */
[----:B------:R-:W-:Y:S01]  /*14520*/  FADD.FTZ R4, R26, R13 ;  /* 0x0000000d1a047221 */ /* 0x000fe20000010000 */
[-C--:B------:R-:W-:Y:S01]  /*14530*/  FMUL.FTZ R129, R129, R0.reuse ;  /* 0x0000000081817220 */ /* 0x080fe20000410000 */
[----:B------:R-:W0:Y:S01]  /*14540*/  MUFU.EX2 R156, R156 ;  /* 0x0000009c009c7308 */ /* 0x000e220000000800 */
[----:B------:R-:W-:Y:S01]  /*14550*/  FADD.FTZ R5, R160, R5 ;  /* 0x00000005a0057221 */ /* 0x000fe20000010000 */
[----:B------:R-:W-:Y:S01]  /*14560*/  FADD.FTZ R4, R183, R4 ;  /* 0x00000004b7047221 */ /* 0x000fe20000010000 */
[-C--:B------:R-:W-:Y:S01]  /*14570*/  FMUL.FTZ R132, R132, R0.reuse ;  /* 0x0000000084847220 */ /* 0x080fe20000410000 */
[-C--:B------:R-:W-:Y:S01]  /*14580*/  FMUL.FTZ R133, R133, R0.reuse ;  /* 0x0000000085857220 */ /* 0x080fe20000410000 */
[----:B------:R-:W-:Y:S01]  /*14590*/  FADD.FTZ R5, R36, R5 ;  /* 0x0000000524057221 */ /* 0x000fe20000010000 */
[----:B------:R-:W-:Y:S01]  /*145a0*/  FADD.FTZ R4, R27, R4 ;  /* 0x000000041b047221 */ /* 0x000fe20000010000 */
[-C--:B------:R-:W-:Y:S01]  /*145b0*/  FMUL.FTZ R136, R136, R0.reuse ;  /* 0x0000000088887220 */ /* 0x080fe20000410000 */
[----:B------:R-:W3:Y:S01]  /*145c0*/  MUFU.EX2 R179, R179 ;  /* 0x000000b300b37308 */ /* 0x000ee20000000800 */
[----:B------:R-:W-:Y:S01]  /*145d0*/  FADD.FTZ R20, R162, R5 ;  /* 0x00000005a2147221 */ /* 0x000fe20000010000 */
[----:B------:R-:W-:Y:S01]  /*145e0*/  FADD.FTZ R5, R177, R4 ;  /* 0x00000004b1057221 */ /* 0x000fe20000010000 */
[-C--:B------:R-:W-:Y:S01]  /*145f0*/  FMUL.FTZ R137, R137, R0.reuse ;  /* 0x0000000089897220 */ /* 0x080fe20000410000 */
[-C--:B------:R-:W-:Y:S01]  /*14600*/  FMUL.FTZ R140, R140, R0.reuse ;  /* 0x000000008c8c7220 */ /* 0x080fe20000410000 */
[----:B-1----:R-:W-:Y:S01]  /*14610*/  FADD.FTZ R13, R37, R20 ;  /* 0x00000014250d7221 */ /* 0x002fe20000010000 */
[----:B--2---:R-:W-:Y:S01]  /*14620*/  FADD.FTZ R4, R30, R5 ;  /* 0x000000051e047221 */ /* 0x004fe20000010000 */
[-C--:B------:R-:W-:Y:S01]  /*14630*/  FMUL.FTZ R141, R141, R0.reuse ;  /* 0x000000008d8d7220 */ /* 0x080fe20000410000 */
[----:B------:R-:W1:Y:S01]  /*14640*/  MUFU.EX2 R40, R73 ;  /* 0x0000004900287308 */ /* 0x000e620000000800 */
[----:B0-----:R-:W-:Y:S01]  /*14650*/  FADD.FTZ R13, R156, R13 ;  /* 0x0000000d9c0d7221 */ /* 0x001fe20000010000 */
[-C--:B------:R-:W-:Y:S01]  /*14660*/  FMUL.FTZ R144, R144, R0.reuse ;  /* 0x0000000090907220 */ /* 0x080fe20000410000 */
[-C--:B------:R-:W-:Y:S01]  /*14670*/  FMUL.FTZ R145, R145, R0.reuse ;  /* 0x0000000091917220 */ /* 0x080fe20000410000 */
[-C--:B------:R-:W-:Y:S01]  /*14680*/  FMUL.FTZ R148, R148, R0.reuse ;  /* 0x0000000094947220 */ /* 0x080fe20000410000 */
[----:B------:R-:W-:Y:S01]  /*14690*/  FMUL.FTZ R149, R149, R0 ;  /* 0x0000000095957220 */ /* 0x000fe20000410000 */
[----:B------:R-:W-:Y:S01]  /*146a0*/  ISETP.GT.AND P4, PT, R3, R9, PT ;  /* 0x000000090300720c */ /* 0x000fe20003f84270 */
[-C--:B------:R-:W-:Y:S01]  /*146b0*/  FMUL.FTZ R90, R90, R8.reuse ;  /* 0x000000085a5a7220 */ /* 0x080fe20000410000 */
[----:B------:R-:W0:Y:S01]  /*146c0*/  MUFU.EX2 R22, R22 ;  /* 0x0000001600167308 */ /* 0x000e220000000800 */
[----:B---3--:R-:W-:Y:S01]  /*146d0*/  FADD.FTZ R5, R179, R4 ;  /* 0x00000004b3057221 */ /* 0x008fe20000010000 */
[-C--:B------:R-:W-:Y:S01]  /*146e0*/  FMUL.FTZ R91, R91, R8.reuse ;  /* 0x000000085b5b7220 */ /* 0x080fe20000410000 */
[-C--:B------:R-:W-:Y:S01]  /*146f0*/  FMUL.FTZ R94, R94, R8.reuse ;  /* 0x000000085e5e7220 */ /* 0x080fe20000410000 */
[-C--:B------:R-:W-:Y:S01]  /*14700*/  FMUL.FTZ R95, R95, R8.reuse ;  /* 0x000000085f5f7220 */ /* 0x080fe20000410000 */
[-C--:B------:R-:W-:Y:S01]  /*14710*/  FMUL.FTZ R98, R98, R8.reuse ;  /* 0x0000000862627220 */ /* 0x080fe20000410000 */
[-C--:B------:R-:W-:Y:S01]  /*14720*/  FMUL.FTZ R99, R99, R8.reuse ;  /* 0x0000000863637220 */ /* 0x080fe20000410000 */
[-C--:B------:R-:W-:Y:S01]  /*14730*/  FMUL.FTZ R102, R102, R8.reuse ;  /* 0x0000000866667220 */ /* 0x080fe20000410000 */
[----:B------:R-:W2:Y:S01]  /*14740*/  MUFU.EX2 R158, R158 ;  /* 0x0000009e009e7308 */ /* 0x000ea20000000800 */
        /* <DEDUP_REMOVED lines=16> */
[----:B--2---:R-:W-:Y:S01]  /*14850*/  FADD.FTZ R20, R158, R13 ;  /* 0x0000000d9e147221 */ /* 0x004fe20000010000 */
        /* <DEDUP_REMOVED lines=17> */
[----:B------:R-:W-:Y:S01]  /*14970*/  FMUL.FTZ R151, R151, R8 ;  /* 0x0000000897977220 */ /* 0x000fe20000410000 */
[----:B------:R-:W-:Y:S01]  /*14980*/  F2FP.F16.F32.PACK_AB R178, R21, R178 ;  /* 0x000000b215b2723e */ /* 0x000fe200000000ff */
[----:B------:R-:W-:Y:S01]  /*14990*/  VIADD R3, R3, 0xffffffff ;  /* 0xffffffff03037836 */ /* 0x000fe20000000000 */
[----:B------:R-:W-:Y:S01]  /*149a0*/  F2FP.F16.F32.PACK_AB R172, R24, R172 ;  /* 0x000000ac18ac723e */ /* 0x000fe200000000ff */
[----:B------:R-:W-:Y:S01]  /*149b0*/  IMAD.MOV.U32 R22, RZ, RZ, R14 ;  /* 0x000000ffff167224 */ /* 0x000fe200078e000e */
[----:B------:R-:W0:Y:S01]  /*149c0*/  MUFU.EX2 R175, R175 ;  /* 0x000000af00af7308 */ /* 0x000e220000000800 */
[----:B--2---:R-:W-:Y:S01]  /*149d0*/  FADD.FTZ R4, R31, R4 ;  /* 0x000000041f047221 */ /* 0x004fe20000010000 */
[----:B------:R-:W-:Y:S01]  /*149e0*/  F2FP.F16.F32.PACK_AB R174, R25, R174 ;  /* 0x000000ae19ae723e */ /* 0x000fe200000000ff */
[----:B------:R-:W-:Y:S01]  /*149f0*/  IMAD.MOV.U32 R8, RZ, RZ, R11 ;  /* 0x000000ffff087224 */ /* 0x000fe200078e000b */
[----:B------:R-:W-:-:S02]  /*14a00*/  F2FP.F16.F32.PACK_AB R168, R28, R168 ;  /* 0x000000a81ca8723e */ /* 0x000fc400000000ff */
[----:B------:R-:W-:Y:S02]  /*14a10*/  F2FP.F16.F32.PACK_AB R170, R29, R170 ;  /* 0x000000aa1daa723e */ /* 0x000fe400000000ff */
[----:B------:R-:W2:Y:S01]  /*14a20*/  MUFU.EX2 R44, R44 ;  /* 0x0000002c002c7308 */ /* 0x000ea20000000800 */
[----:B-1----:R-:W-:Y:S01]  /*14a30*/  FADD.FTZ R13, R152, R5 ;  /* 0x00000005980d7221 */ /* 0x002fe20000010000 */
[----:B------:R-:W-:Y:S02]  /*14a40*/  F2FP.F16.F32.PACK_AB R164, R32, R164 ;  /* 0x000000a420a4723e */ /* 0x000fe400000000ff */
[----:B------:R-:W-:Y:S02]  /*14a50*/  F2FP.F16.F32.PACK_AB R166, R33, R166 ;  /* 0x000000a621a6723e */ /* 0x000fe400000000ff */
[----:B------:R-:W-:Y:S02]  /*14a60*/  F2FP.F16.F32.PACK_AB R160, R36, R160 ;  /* 0x000000a024a0723e */ /* 0x000fe400000000ff */
[----:B------:R-:W1:Y:S01]  /*14a70*/  MUFU.EX2 R34, R34 ;  /* 0x0000002200227308 */ /* 0x000e620000000800 */
[----:B0-----:R-:W-:Y:S01]  /*14a80*/  FADD.FTZ R5, R175, R4 ;  /* 0x00000004af057221 */ /* 0x001fe20000010000 */
[----:B------:R-:W-:-:S02]  /*14a90*/  F2FP.F16.F32.PACK_AB R162, R37, R162 ;  /* 0x000000a225a2723e */ /* 0x000fc400000000ff */
[----:B------:R-:W-:Y:S02]  /*14aa0*/  F2FP.F16.F32.PACK_AB R156, R40, R156 ;  /* 0x0000009c289c723e */ /* 0x000fe400000000ff */
[----:B------:R-:W-:Y:S02]  /*14ab0*/  F2FP.F16.F32.PACK_AB R158, R41, R158 ;  /* 0x0000009e299e723e */ /* 0x000fe400000000ff */
[----:B------:R-:W0:Y:S01]  /*14ac0*/  MUFU.EX2 R154, R154 ;  /* 0x0000009a009a7308 */ /* 0x000e220000000800 */
[C---:B--2---:R-:W-:Y:S01]  /*14ad0*/  FADD.FTZ R13, R44.reuse, R13 ;  /* 0x0000000d2c0d7221 */ /* 0x044fe20000010000 */
[----:B------:R-:W-:Y:S02]  /*14ae0*/  F2FP.F16.F32.PACK_AB R152, R44, R152 ;  /* 0x000000982c98723e */ /* 0x000fe400000000ff */
[----:B------:R-:W-:Y:S02]  /*14af0*/  F2FP.F16.F32.PACK_AB R181, R26, R181 ;  /* 0x000000b51ab5723e */ /* 0x000fe400000000ff */
[----:B------:R-:W-:-:S02]  /*14b00*/  F2FP.F16.F32.PACK_AB R183, R27, R183 ;  /* 0x000000b71bb7723e */ /* 0x000fc400000000ff */
[----:B------:R-:W2:Y:S01]  /*14b10*/  MUFU.EX2 R169, R169 ;  /* 0x000000a900a97308 */ /* 0x000ea20000000800 */
[----:B-1----:R-:W-:Y:S01]  /*14b20*/  FADD.FTZ R4, R34, R5 ;  /* 0x0000000522047221 */ /* 0x002fe20000010000 */
[----:B------:R-:W-:Y:S02]  /*14b30*/  F2FP.F16.F32.PACK_AB R177, R30, R177 ;  /* 0x000000b11eb1723e */ /* 0x000fe400000000ff */
[----:B------:R-:W-:Y:S02]  /*14b40*/  F2FP.F16.F32.PACK_AB R173, R31, R173 ;  /* 0x000000ad1fad723e */ /* 0x000fe400000000ff */
[----:B------:R-:W-:Y:S02]  /*14b50*/  F2FP.F16.F32.PACK_AB R175, R34, R175 ;  /* 0x000000af22af723e */ /* 0x000fe400000000ff */
        /* <DEDUP_REMOVED lines=48> */
[----:B--2---:R-:W-:-:S04]  /*14e60*/  FADD.FTZ R0, R155, R0 ;  /* 0x000000009b007221 */ /* 0x004fc80000010000 */
[C---:B-1----:R-:W-:Y:S01]  /*14e70*/  FADD.FTZ R4, R48.reuse, R0 ;  /* 0x0000000030047221 */ /* 0x042fe20000010000 */
[----:B------:R-:W-:Y:S01]  /*14e80*/  F2FP.F16.F32.PACK_AB R155, R48, R155 ;  /* 0x0000009b309b723e */ /* 0x000fe200000000ff */
[----:B------:R-:W-:Y:S02]  /*14e90*/  IMAD.MOV.U32 R0, RZ, RZ, R10 ;  /* 0x000000ffff007224 */ /* 0x000fe400078e000a */
[C---:B0-----:R-:W-:Y:S01]  /*14ea0*/  FADD.FTZ R5, R45.reuse, R20 ;  /* 0x000000142d057221 */ /* 0x041fe20000010000 */
[----:B------:R-:W-:Y:S01]  /*14eb0*/  F2FP.F16.F32.PACK_AB R154, R45, R154 ;  /* 0x0000009a2d9a723e */ /* 0x000fe200000000ff */
[----:B------:R-:W-:Y:S06]  /*14ec0*/  @P4 BRA `(.L_x_7940) ;  /* 0xffffffcc00804947 */ /* 0x000fec000383ffff */
[----:B------:R-:W-:Y:S02]  /*14ed0*/  IMAD.MOV.U32 R8, RZ, RZ, R11 ;  /* 0x000000ffff087224 */ /* 0x000fe400078e000b */
[----:B------:R-:W-:Y:S02]  /*14ee0*/  IMAD.MOV.U32 R0, RZ, RZ, R10 ;  /* 0x000000ffff007224 */ /* 0x000fe400078e000a */
[----:B------:R-:W-:Y:S02]  /*14ef0*/  IMAD.MOV.U32 R22, RZ, RZ, R14 ;  /* 0x000000ffff167224 */ /* 0x000fe400078e000e */
[----:B------:R-:W-:-:S07]  /*14f00*/  IMAD.MOV.U32 R186, RZ, RZ, R15 ;  /* 0x000000ffffba7224 */ /* 0x000fce00078e000f */
.L_x_7922:
[----:B------:R-:W0:Y:S01]  /*14f10*/  LDC R9, c[0x0][0x448] ;  /* 0x00011200ff097b82 */ /* 0x000e220000000800 */
[----:B------:R-:W-:-:S07]  /*14f20*/  IADD3 R12, R189, 0x1, -R187 ;  /* 0x00000001bd0c7810 */ /* 0x000fce0007ffe8bb */
[----:B------:R-:W1:Y:S01]  /*14f30*/  LDC R14, c[0x0][0x9e4] ;  /* 0x00027900ff0e7b82 */ /* 0x000e620000000800 */
[----:B0-----:R-:W-:Y:S01]  /*14f40*/  ISETP.NE.AND P4, PT, R9, 0x1, PT ;  /* 0x000000010900780c */ /* 0x001fe20003f85270 */
[----:B------:R-:W-:Y:S01]  /*14f50*/  VIADD R9, R192, 0x7f ;  /* 0x0000007fc0097836 */ /* 0x000fe20000000000 */
[----:B-1----:R-:W-:-:S11]  /*14f60*/  ISETP.GE.AND P5, PT, R14, 0x1, PT ;  /* 0x000000010e00780c */ /* 0x002fd60003fa6270 */
[----:B------:R-:W0:Y:S08]  /*14f70*/  @P4 LDC R10, c[0x0][0x44c] ;  /* 0x00011300ff0a4b82 */ /* 0x000e300000000800 */
[----:B------:R-:W1:Y:S01]  /*14f80*/  @P4 LDC R11, c[0x0][0x450] ;  /* 0x00011400ff0b4b82 */ /* 0x000e620000000800 */
[----:B0-----:R-:W-:-:S05]  /*14f90*/  @P4 IMAD.HI.U32 R10, R9, R10, RZ ;  /* 0x0000000a090a4227 */ /* 0x001fca00078e00ff */
[----:B-1----:R-:W-:-:S05]  /*14fa0*/  @P4 SHF.R.U32.HI R9, RZ, R11, R10 ;  /* 0x0000000bff094219 */ /* 0x002fca000001160a */
[----:B------:R-:W-:-:S04]  /*14fb0*/  IMAD.IADD R9, R12, 0x1, R9 ;  /* 0x000000010c097824 */ /* 0x000fc800078e0209 */
[----:B------:R-:W-:Y:S01]  /*14fc0*/  IMAD.IADD R6, R9, 0x1, -R6 ;  /* 0x0000000109067824 */ /* 0x000fe200078e0a06 */
        /* <DEDUP_REMOVED lines=11> */
.L_x_7943:
[----:B------:R-:W-:-:S13]  /*15080*/  ISETP.NE.AND P2, PT, R14, 0x1, PT ;  /* 0x000000010e00780c */ /* 0x000fda0003f45270 */
[----:B------:R-:W0:Y:S02]  /*15090*/  @P2 LDC.64 R10, c[0x0][0x9e8] ;  /* 0x00027a00ff0a2b82 */ /* 0x000e240000000a00 */
[----:B0-----:R-:W-:-:S05]  /*150a0*/  @P2 IMAD.HI.U32 R10, R9, R10, RZ ;  /* 0x0000000a090a2227 */ /* 0x001fca00078e00ff */
[----:B------:R-:W-:-:S07]  /*150b0*/  @P2 SHF.R.U32.HI R9, RZ, R11, R10 ;  /* 0x0000000bff092219 */ /* 0x000fce000001160a */
.L_x_7944:
[----:B------:R-:W-:Y:S05]  /*150c0*/  BSYNC B0 ;  /* 0x0000000000007941 */ /* 0x000fea0003800000 */
.L_x_7942:
[----:B------:R-:W-:-:S05]  /*150d0*/  IMAD R9, R9, R14, RZ ;  /* 0x0000000e09097224 */ /* 0x000fca00078e02ff */
[----:B------:R-:W-:-:S07]  /*150e0*/  VIMNMX R6, R6, R9, !PT ;  /* 0x0000000906067248 */ /* 0x000fce0007fe0100 */
.L_x_7941:
[----:B------:R-:W-:-:S05]  /*150f0*/  VIADD R6, R6, 0x7f ;  /* 0x0000007f06067836 */ /* 0x000fca0000000000 */
[----:B------:R-:W-:-:S04]  /*15100*/  SHF.R.S32.HI R9, RZ, 0x1f, R6 ;  /* 0x0000001fff097819 */ /* 0x000fc80000011406 */
[----:B------:R-:W-:-:S04]  /*15110*/  LEA.HI R9, R9, R6, RZ, 0x7 ;  /* 0x0000000609097211 */ /* 0x000fc800078f38ff */
[----:B------:R-:W-:-:S04]  /*15120*/  SHF.R.S32.HI R9, RZ, 0x7, R9 ;  /* 0x00000007ff097819 */ /* 0x000fc80000011409 */
[----:B------:R-:W-:-:S04]  /*15130*/  VIMNMX R13, R194, R9, !PT ;  /* 0x00000009c20d7248 */ /* 0x000fc80007fe0100 */
[----:B------:R-:W-:-:S13]  /*15140*/  ISETP.GE.AND P2, PT, R3, R13, PT ;  /* 0x0000000d0300720c */ /* 0x000fda0003f46270 */
[----:B------:R-:W-:Y:S05]  /*15150*/  @!P2 BRA `(.L_x_7945) ;  /* 0x000000200074a947 */ /* 0x000fea0003800000 */
[----:B------:R-:W-:Y:S02]  /*15160*/  IMAD.MOV.U32 R12, RZ, RZ, R8 ;  /* 0x000000ffff0c7224 */ /* 0x000fe400078e0008 */
[----:B------:R-:W-:Y:S02]  /*15170*/  IMAD.MOV.U32 R6, RZ, RZ, R0 ;  /* 0x000000ffff067224 */ /* 0x000fe400078e0000 */
[----:B------:R-:W-:Y:S02]  /*15180*/  IMAD.MOV.U32 R9, RZ, RZ, R186 ;  /* 0x000000ffff097224 */ /* 0x000fe400078e00ba */
[----:B------:R-:W-:-:S07]  /*15190*/  IMAD.MOV.U32 R14, RZ, RZ, R22 ;  /* 0x000000ffff0e7224 */ /* 0x000fce00078e0016 */
.L_x_7955:
        /* <DEDUP_REMOVED lines=10> */
.L_x_7947:
[----:B------:R-:W-:Y:S01]  /*15240*/  IMAD R0, R22, 0x8, R2 ;  /* 0x0000000816007824 */ /* 0x000fe200078e0202 */
[----:B------:R-:W-:-:S04]  /*15250*/  SHF.L.U32 R11, R186, 0x1f, RZ ;  /* 0x0000001fba0b7819 */ /* 0x000fc800000006ff */
[----:B------:R0:W1:Y:S01]  /*15260*/  SYNCS.PHASECHK.TRANS64.TRYWAIT P3, [R0+URZ+0x28830], R11 ;  /* 0x0288300b000075a7 */ /* 0x000062000806017f */
[----:B------:R-:W-:Y:S05]  /*15270*/  @!P0 BRA `(.L_x_7948) ;  /* 0x0000000000048947 */ /* 0x000fea0003800000 */
[----:B------:R-:W-:Y:S01]  /*15280*/  BPT.TRAP 0x1 ;  /* 0x000000040000795c */ /* 0x000fe20000300000 */
.L_x_7948:
[----:B------:R-:W-:Y:S04]  /*15290*/  BSSY B0, `(.L_x_7946) ;  /* 0x0000004000007945 */ /* 0x000fe80003800000 */
[----:B-1----:R-:W-:Y:S05]  /*152a0*/  @P3 BRA `(.L_x_7949) ;  /* 0x0000000000083947 */ /* 0x002fea0003800000 */
[----:B------:R-:W1:Y:S02]  /*152b0*/  SYNCS.PHASECHK.TRANS64.TRYWAIT P3, [R0+URZ+0x28830], R11 ;  /* 0x0288300b000075a7 */ /* 0x000e64000806017f */
[----:B-1----:R-:W-:Y:S05]  /*152c0*/  @!P3 BRA `(.L_x_7950) ;  /* 0x0000012c0094b947 */ /* 0x002fea0003800000 */
.L_x_7949:
[----:B------:R-:W-:Y:S05]  /*152d0*/  BSYNC B0 ;  /* 0x0000000000007941 */ /* 0x000fea0003800000 */
.L_x_7946:
[----:B01----:R-:W0:Y:S01]  /*152e0*/  S2R R0, SR_TID.X ;  /* 0x0000000000007919 */ /* 0x003e220000002100 */
[----:B------:R-:W-:Y:S05]  /*152f0*/  WARPSYNC.ALL ;  /* 0x0000000000007948 */ /* 0x000fea0003800000 */
[----:B------:R-:W-:Y:S02]  /*15300*/  IMAD R10, R22, 0x800, R7 ;  /* 0x00000800160a7824 */ /* 0x000fe400078e0207 */
[----:B------:R-:W-:Y:S02]  /*15310*/  IMAD.MOV.U32 R11, RZ, RZ, 0x40000040 ;  /* 0x40000040ff0b7424 */ /* 0x000fe400078e00ff */
[C---:B------:R-:W-:Y:S01]  /*15320*/  VIADD R24, R10.reuse, 0x2 ;  /* 0x000000020a187836 */ /* 0x040fe20000000000 */
[C---:B------:R-:W-:Y:S01]  /*15330*/  R2UR UR14, R10.reuse ;  /* 0x000000000a0e72ca */ /* 0x040fe200000e0000 */
[----:B------:R-:W-:Y:S01]  /*15340*/  VIADD R26, R10, 0x4 ;  /* 0x000000040a1a7836 */ /* 0x000fe20000000000 */
[----:B------:R-:W-:Y:S01]  /*15350*/  R2UR UR15, R11 ;  /* 0x000000000b0f72ca */ /* 0x000fe200000e0000 */
[----:B------:R-:W-:Y:S01]  /*15360*/  IMAD.MOV.U32 R25, RZ, RZ, 0x40000040 ;  /* 0x40000040ff197424 */ /* 0x000fe200078e00ff */
[----:B------:R-:W-:Y:S01]  /*15370*/  R2UR UR10, R24 ;  /* 0x00000000180a72ca */ /* 0x000fe200000e0000 */
[----:B------:R-:W-:Y:S01]  /*15380*/  IMAD.MOV.U32 R27, RZ, RZ, 0x40000040 ;  /* 0x40000040ff1b7424 */ /* 0x000fe200078e00ff */
[----:B------:R-:W-:Y:S01]  /*15390*/  R2UR UR6, R26 ;  /* 0x000000001a0672ca */ /* 0x000fe200000e0000 */
[C---:B------:R-:W-:Y:S01]  /*153a0*/  VIADD R24, R10.reuse, 0x400 ;  /* 0x000004000a187836 */ /* 0x040fe20000000000 */
[----:B------:R-:W-:Y:S01]  /*153b0*/  R2UR UR11, R25 ;  /* 0x00000000190b72ca */ /* 0x000fe200000e0000 */
[----:B------:R-:W-:Y:S01]  /*153c0*/  VIADD R26, R10, 0x404 ;  /* 0x000004040a1a7836 */ /* 0x000fe20000000000 */
[----:B------:R-:W-:Y:S01]  /*153d0*/  R2UR UR7, R27 ;  /* 0x000000001b0772ca */ /* 0x000fe200000e0000 */
[----:B------:R-:W-:Y:S01]  /*153e0*/  IMAD.MOV.U32 R21, RZ, RZ, 0x40000040 ;  /* 0x40000040ff157424 */ /* 0x000fe200078e00ff */
[----:B------:R-:W-:-:S02]  /*153f0*/  R2UR UR22, R24 ;  /* 0x00000000181672ca */ /* 0x000fc400000e0000 */
[----:B------:R-:W-:Y:S02]  /*15400*/  R2UR UR23, R25 ;  /* 0x00000000191772ca */ /* 0x000fe400000e0000 */
[----:B------:R-:W-:Y:S02]  /*15410*/  R2UR UR30, R26 ;  /* 0x000000001a1e72ca */ /* 0x000fe400000e0000 */
[----:B------:R-:W-:Y:S02]  /*15420*/  R2UR UR31, R27 ;  /* 0x000000001b1f72ca */ /* 0x000fe400000e0000 */
[----:B------:R-:W-:Y:S02]  /*15430*/  IADD3 R20, R10, 0x6, RZ ;  /* 0x000000060a147810 */ /* 0x000fe40007ffe0ff */
[----:B0-----:R-:W-:Y:S02]  /*15440*/  SHF.R.U32.HI R0, RZ, 0x7, R0 ;  /* 0x00000007ff007819 */ /* 0x001fe40000011600 */
[----:B------:R-:W-:Y:S01]  /*15450*/  R2UR UR18, R20 ;  /* 0x00000000141272ca */ /* 0x000fe200000e0000 */
[----:B------:R-:W-:Y:S01]  /*15460*/  VIADD R20, R10, 0x402 ;  /* 0x000004020a147836 */ /* 0x000fe20000000000 */
[C---:B------:R-:W-:Y:S01]  /*15470*/  R2UR UR19, R21.reuse ;  /* 0x00000000151372ca */ /* 0x040fe200000e0000 */
[----:B------:R-:W-:Y:S01]  /*15480*/  VIADD R0, R0, 0x8 ;  /* 0x0000000800007836 */ /* 0x000fe20000000000 */
[----:B------:R-:W-:Y:S01]  /*15490*/  R2UR UR27, R21 ;  /* 0x00000000151b72ca */ /* 0x000fe200000e0000 */
[----:B------:R-:W-:Y:S01]  /*154a0*/  VIADD R10, R10, 0x406 ;  /* 0x000004060a0a7836 */ /* 0x000fe20000000000 */
[----:B------:R-:W-:-:S02]  /*154b0*/  R2UR UR26, R20 ;  /* 0x00000000141a72ca */ /* 0x000fc400000e0000 */
[----:B------:R0:W-:Y:S01]  /*154c0*/  BAR.SYNC.DEFER_BLOCKING R0, 0x100 ;  /* 0x000400000000751d */ /* 0x0001e20000010000 */
[----:B------:R-:W-:Y:S02]  /*154d0*/  R2UR UR35, R11 ;  /* 0x000000000b2372ca */ /* 0x000fe400000e0000 */
[----:B------:R-:W-:-:S03]  /*154e0*/  R2UR UR34, R10 ;  /* 0x000000000a2272ca */ /* 0x000fc600000e0000 */
        /* <DEDUP_REMOVED lines=27> */
.L_x_7952:
[----:B------:R-:W-:Y:S01]  /*156a0*/  SHF.L.U32 R0, R9, 0x1f, RZ ;  /* 0x0000001f09007819 */ /* 0x000fe200000006ff */
[----:B------:R-:W-:-:S04]  /*156b0*/  IMAD R8, R14, 0x8, R2 ;  /* 0x000000080e087824 */ /* 0x000fc800078e0202 */
[----:B------:R0:W1:Y:S01]  /*156c0*/  SYNCS.PHASECHK.TRANS64.TRYWAIT P2, [R8+URZ+0x28850], R0 ;  /* 0x02885000080075a7 */ /* 0x000062000804017f */
[----:B------:R-:W-:Y:S05]  /*156d0*/  @!P0 BRA `(.L_x_7953) ;  /* 0x0000000000048947 */ /* 0x000fea0003800000 */
[----:B------:R-:W-:Y:S01]  /*156e0*/  BPT.TRAP 0x1 ;  /* 0x000000040000795c */ /* 0x000fe20000300000 */
.L_x_7953:
[----:B-1----:R-:W-:Y:S05]  /*156f0*/  @P2 BRA `(.L_x_7951) ;  /* 0x0000000000082947 */ /* 0x002fea0003800000 */
[----:B------:R-:W1:Y:S02]  /*15700*/  SYNCS.PHASECHK.TRANS64.TRYWAIT P2, [R8+URZ+0x28850], R0 ;  /* 0x02885000080075a7 */ /* 0x000e64000804017f */
[----:B-1----:R-:W-:Y:S05]  /*15710*/  @!P2 BRA `(.L_x_7954) ;  /* 0x000001280094a947 */ /* 0x002fea0003800000 */
.L_x_7951:
[----:B01----:R-:W-:Y:S01]  /*15720*/  VIADD R0, R2, 0x400 ;  /* 0x0000040002007836 */ /* 0x003fe20000000000 */
[----:B------:R-:W-:Y:S05]  /*15730*/  WARPSYNC.ALL ;  /* 0x0000000000007948 */ /* 0x000fea0003800000 */
[----:B------:R-:W-:-:S04]  /*15740*/  SHF.R.U32.HI R0, RZ, 0x4, R0 ;  /* 0x00000004ff007819 */ /* 0x000fc80000011600 */
[----:B------:R-:W-:-:S04]  /*15750*/  LOP3.LUT R0, R0, 0x3fff, RZ, 0xc0, !PT ;  /* 0x00003fff00007812 */ /* 0x000fc800078ec0ff */
[----:B------:R-:W-:-:S05]  /*15760*/  LOP3.LUT R10, R0, 0x4000000, RZ, 0xfc, !PT ;  /* 0x04000000000a7812 */ /* 0x000fca00078efcff */
[----:B------:R-:W-:Y:S01]  /*15770*/  IMAD R10, R14, 0x800, R10 ;  /* 0x000008000e0a7824 */ /* 0x000fe200078e020a */
[----:B------:R-:W-:Y:S01]  /*15780*/  WARPGROUP.ARRIVE ;  /* 0x00000000000079c5 */ /* 0x000fe20000000000 */
[----:B------:R-:W-:Y:S01]  /*15790*/  IMAD.MOV.U32 R11, RZ, RZ, 0x40000040 ;  /* 0x40000040ff0b7424 */ /* 0x000fe200078e00ff */
[----:B------:R-:W-:Y:S01]  /*157a0*/  FMNMX.FTZ R0, R24, R6, !PT ;  /* 0x0000000618007209 */ /* 0x000fe20007810000 */
[C---:B------:R-:W-:Y:S01]  /*157b0*/  VIADD R8, R10.reuse, 0x80 ;  /* 0x000000800a087836 */ /* 0x040fe20000000000 */
[----:B------:R-:W-:Y:S01]  /*157c0*/  R2UR UR6, R10 ;  /* 0x000000000a0672ca */ /* 0x000fe200000e0000 */
[----:B------:R-:W-:Y:S01]  /*157d0*/  IMAD.MOV.U32 R9, RZ, RZ, 0x40000040 ;  /* 0x40000040ff097424 */ /* 0x000fe200078e00ff */
[----:B------:R-:W-:Y:S01]  /*157e0*/  R2UR UR7, R11 ;  /* 0x000000000b0772ca */ /* 0x000fe200000e0000 */
[----:B------:R-:W-:Y:S01]  /*157f0*/  UMOV UR46, UR49 ;  /* 0x00000031002e7c82 */ /* 0x000fe20008000000 */
[----:B------:R-:W-:Y:S02]  /*15800*/  FMNMX.FTZ R0, R25, R0, !PT ;  /* 0x0000000019007209 */ /* 0x000fe40007810000 */
[C---:B------:R-:W-:Y:S01]  /*15810*/  ISETP.GT.AND P2, PT, R3.reuse, R13, PT ;  /* 0x0000000d0300720c */ /* 0x040fe20003f44270 */
[----:B------:R-:W-:Y:S01]  /*15820*/  VIADD R3, R3, 0xffffffff ;  /* 0xffffffff03037836 */ /* 0x000fe20000000000 */
[----:B------:R-:W-:-:S04]  /*15830*/  FMNMX.FTZ R0, R28, R0, !PT ;  /* 0x000000001c007209 */ /* 0x000fc80007810000 */
[----:B------:R-:W-:-:S03]  /*15840*/  FMNMX.FTZ R0, R29, R0, !PT ;  /* 0x000000001d007209 */ /* 0x000fc60007810000 */
        /* <DEDUP_REMOVED lines=45> */
[----:B------:R-:W0:Y:S01]  /*15b20*/  SHFL.BFLY PT, R8, R0, 0x2, 0x1f ;  /* 0x0c401f0000087f89 */ /* 0x000e2200000e0000 */
[----:B------:R-:W-:Y:S01]  /*15b30*/  IMAD.MOV.U32 R9, RZ, RZ, 0x40000040 ;  /* 0x40000040ff097424 */ /* 0x000fe200078e00ff */
[----:B0-----:R-:W-:Y:S01]  /*15b40*/  FMNMX.FTZ R0, R0, R8, !PT ;  /* 0x0000000800007209 */ /* 0x001fe20007810000 */
[----:B------:R-:W-:-:S04]  /*15b50*/  VIADD R8, R10, 0x200 ;  /* 0x000002000a087836 */ /* 0x000fc80000000000 */
[----:B------:R-:W0:Y:S02]  /*15b60*/  SHFL.BFLY PT, R11, R0, 0x1, 0x1f ;  /* 0x0c201f00000b7f89 */ /* 0x000e2400000e0000 */
        /* <DEDUP_REMOVED lines=36> */
[----:B------:R-:W-:Y:S01]  /*15db0*/  MUFU.EX2 R25, R25 ;  /* 0x0000001900197308 */ /* 0x000fe20000000800 */
[----:B------:R-:W-:Y:S01]  /*15dc0*/  HGMMA.64x128x16.F32 R88, R168, gdesc[UR4].tnspB, R88, gsb0 ;  /* 0x41e00004a8587df0 */ /* 0x000fe20008000858 */
[----:B------:R-:W-:Y:S01]  /*15dd0*/  R2UR UR6, R8 ;  /* 0x00000000080672ca */ /* 0x000fe200000e0000 */
[----:B------:R-:W-:Y:S01]  /*15de0*/  VIADD R8, R10, 0x280 ;  /* 0x000002800a087836 */ /* 0x000fe20000000000 */
[----:B------:R-:W-:Y:S01]  /*15df0*/  R2UR UR7, R9 ;  /* 0x00000000090772ca */ /* 0x000fe200000e0000 */
[----:B------:R-:W-:-:S03]  /*15e00*/  IMAD.MOV.U32 R9, RZ, RZ, 0x40000040 ;  /* 0x40000040ff097424 */ /* 0x000fc600078e00ff */
        /* <DEDUP_REMOVED lines=18> */
[----:B------:R-:W-:Y:S02]  /*15f30*/  FFMA.FTZ R52, R81, UR46, -R11 ;  /* 0x0000002e51347c23 */ /* 0x000fe4000801080b */
[----:B------:R-:W-:Y:S01]  /*15f40*/  HGMMA.64x128x16.F32 R88, R164, gdesc[UR4].tnspB, R88, gsb0 ;  /* 0x41e00004a4587df0 */ /* 0x000fe20008000858 */
[----:B------:R-:W-:Y:S01]  /*15f50*/  R2UR UR6, R8 ;  /* 0x00000000080672ca */ /* 0x000fe200000e0000 */
[----:B------:R-:W-:Y:S01]  /*15f60*/  MUFU.EX2 R168, R168 ;  /* 0x000000a800a87308 */ /* 0x000fe20000000800 */
[----:B------:R-:W-:Y:S02]  /*15f70*/  FMNMX.FTZ R8, R26, R12, !PT ;  /* 0x0000000c1a087209 */ /* 0x000fe40007810000 */
[----:B------:R-:W-:-:S02]  /*15f80*/  R2UR UR7, R9 ;  /* 0x00000000090772ca */ /* 0x000fc400000e0000 */
        /* <DEDUP_REMOVED lines=33> */
[----:B------:R-:W-:Y:S01]  /*161a0*/  IMAD.MOV.U32 R9, RZ, RZ, 0x40000040 ;  /* 0x40000040ff097424 */ /* 0x000fe200078e00ff */
[----:B------:R-:W-:Y:S02]  /*161b0*/  WARPGROUP.DEPBAR.LE gsb0, 0x0 ;  /* 0x00008000000079c5 */ /* 0x000fe40000010000 */
[----:B------:R-:W-:Y:S01]  /*161c0*/  WARPGROUP.ARRIVE ;  /* 0x00000000000079c5 */ /* 0x000fe20000000000 */
[--C-:B------:R-:W-:Y:S01]  /*161d0*/  FFMA.FTZ R164, R29, UR46, -R11.reuse ;  /* 0x0000002e1da47c23 */ /* 0x100fe2000801080b */
[--C-:B------:R-:W-:Y:S01]  /*161e0*/  FFMA.FTZ R29, R53, UR46, -R11.reuse ;  /* 0x0000002e351d7c23 */ /* 0x100fe2000801080b */
[----:B------:R-:W-:Y:S01]  /*161f0*/  FMNMX.FTZ R53, R87, R8, !PT ;  /* 0x0000000857357209 */ /* 0x000fe20007810000 */
[--C-:B------:R-:W-:Y:S02]  /*16200*/  FFMA.FTZ R166, R60, UR46, -R11.reuse ;  /* 0x0000002e3ca67c23 */ /* 0x100fe4000801080b */
[----:B------:R-:W2:Y:S01]  /*16210*/  S2R R167, SR_TID.X ;  /* 0x0000000000a77919 */ /* 0x000ea20000002100 */
[----:B------:R-:W-:Y:S01]  /*16220*/  HGMMA.64x128x16.F32 R88, R160, gdesc[UR4].tnspB, R88, gsb0 ;  /* 0x41e00004a0587df0 */ /* 0x000fe20008000858 */
[----:B------:R-:W-:Y:S01]  /*16230*/  R2UR UR7, R9 ;  /* 0x00000000090772ca */ /* 0x000fe200000e0000 */
[----:B------:R-:W-:Y:S01]  /*16240*/  FFMA.FTZ R9, R84, UR46, -R11 ;  /* 0x0000002e54097c23 */ /* 0x000fe2000801080b */
[----:B------:R-:W3:Y:S01]  /*16250*/  SHFL.BFLY PT, R8, R53, 0x2, 0x1f ;  /* 0x0c401f0035087f89 */ /* 0x000ee200000e0000 */
[----:B------:R-:W-:Y:S08]  /*16260*/  MUFU.EX2 R164, R164 ;  /* 0x000000a400a47308 */ /* 0x000ff00000000800 */
[----:B------:R-:W-:Y:S08]  /*16270*/  MUFU.EX2 R29, R29 ;  /* 0x0000001d001d7308 */ /* 0x000ff00000000800 */
[----:B------:R-:W-:Y:S01]  /*16280*/  MUFU.EX2 R166, R166 ;  /* 0x000000a600a67308 */ /* 0x000fe20000000800 */
[----:B---3--:R-:W-:Y:S01]  /*16290*/  FMNMX.FTZ R53, R53, R8, !PT ;  /* 0x0000000835357209 */ /* 0x008fe20007810000 */
[----:B------:R-:W-:-:S06]  /*162a0*/  VIADD R8, R10, 0x300 ;  /* 0x000003000a087836 */ /* 0x000fcc0000000000 */
[----:B------:R-:W-:Y:S01]  /*162b0*/  MUFU.EX2 R9, R9 ;  /* 0x0000000900097308 */ /* 0x000fe20000000800 */
[----:B------:R-:W-:Y:S01]  /*162c0*/  VIADD R10, R10, 0x380 ;  /* 0x000003800a0a7836 */ /* 0x000fe20000000000 */
[----:B--2---:R-:W-:Y:S01]  /*162d0*/  SHF.R.U32.HI R167, RZ, 0x7, R167 ;  /* 0x00000007ffa77819 */ /* 0x004fe200000116a7 */
[----:B------:R-:W2:Y:S01]  /*162e0*/  SHFL.BFLY PT, R56, R53, 0x1, 0x1f ;  /* 0x0c201f0035387f89 */ /* 0x000ea200000e0000 */
[----:B------:R-:W-:Y:S02]  /*162f0*/  R2UR UR6, R8 ;  /* 0x00000000080672ca */ /* 0x000fe400000e0000 */
[----:B--2---:R-:W-:-:S05]  /*16300*/  FMNMX.FTZ R8, R53, R56, !PT ;  /* 0x0000003835087209 */ /* 0x004fca0007810000 */
        /* <DEDUP_REMOVED lines=9> */
[----:B------:R-:W-:Y:S01]  /*163a0*/  IADD3 R43, -R167, 0xb, RZ ;  /* 0x0000000ba72b7810 */ /* 0x000fe20007ffe1ff */
[--C-:B------:R-:W-:Y:S01]  /*163b0*/  FFMA.FTZ R30, R35, UR46, -R56.reuse ;  /* 0x0000002e231e7c23 */ /* 0x100fe20008010838 */
[--C-:B------:R-:W-:Y:S01]  /*163c0*/  FFMA.FTZ R38, R39, UR46, -R56.reuse ;  /* 0x0000002e27267c23 */ /* 0x100fe20008010838 */
[----:B------:R-:W-:Y:S01]  /*163d0*/  FFMA.FTZ R173, R42, UR46, -R56 ;  /* 0x0000002e2aad7c23 */ /* 0x000fe20008010838 */
[----:B0-----:R-:W-:Y:S01]  /*163e0*/  FFMA.FTZ R42, R6, R5, R180 ;  /* 0x00000005062a7223 */ /* 0x001fe200000100b4 */
        /* <DEDUP_REMOVED lines=10> */
[----:B-1----:R-:W-:Y:S01]  /*16490*/  F2FP.F16.F32.PACK_AB R180, R15, R180 ;  /* 0x000000b40fb4723e */ /* 0x002fe200000000ff */
        /* <DEDUP_REMOVED lines=16> */
[----:B------:R-:W-:Y:S02]  /*165a0*/  FADD.FTZ R11, -R8, R12 ;  /* 0x0000000c080b7221 */ /* 0x000fe40000010100 */
[----:B------:R-:W-:Y:S01]  /*165b0*/  MUFU.EX2 R31, R31 ;  /* 0x0000001f001f7308 */ /* 0x000fe20000000800 */
[--C-:B------:R-:W-:Y:S01]  /*165c0*/  FFMA.FTZ R161, R66, UR46, -R56.reuse ;  /* 0x0000002e42a17c23 */ /* 0x100fe20008010838 */
[----:B------:R-:W-:Y:S01]  /*165d0*/  HGMMA.64x128x16.F32 R88, R156, gdesc[UR4].tnspB, R88, gsb0 ;  /* 0x41e000049c587df0 */ /* 0x000fe20008000858 */
[----:B------:R-:W-:Y:S01]  /*165e0*/  FMUL.FTZ R11, R11, UR46 ;  /* 0x0000002e0b0b7c20 */ /* 0x000fe20008410000 */
[----:B------:R-:W-:Y:S01]  /*165f0*/  R2UR UR6, R10 ;  /* 0x000000000a0672ca */ /* 0x000fe200000e0000 */
[--C-:B------:R-:W-:Y:S01]  /*16600*/  FFMA.FTZ R10, R55, UR46, -R56.reuse ;  /* 0x0000002e370a7c23 */ /* 0x100fe20008010838 */
[----:B------:R-:W-:-:S02]  /*16610*/  FFMA.FTZ R163, R70, UR46, -R56 ;  /* 0x0000002e46a37c23 */ /* 0x000fc40008010838 */
[----:B------:R0:W1:Y:S08]  /*16620*/  MUFU.EX2 R53, R11 ;  /* 0x0000000b00357308 */ /* 0x0000700000000800 */
[----:B------:R-:W-:Y:S01]  /*16630*/  MUFU.EX2 R175, R175 ;  /* 0x000000af00af7308 */ /* 0x000fe20000000800 */
[----:B0-----:R-:W-:-:S05]  /*16640*/  IMAD.MOV.U32 R11, RZ, RZ, 0x40000040 ;  /* 0x40000040ff0b7424 */ /* 0x001fca00078e00ff */
[----:B------:R-:W-:Y:S01]  /*16650*/  R2UR UR7, R11 ;  /* 0x000000000b0772ca */ /* 0x000fe200000e0000 */
[--C-:B------:R-:W-:Y:S01]  /*16660*/  @!P1 IMAD R11, R22, 0x8, R2.reuse ;  /* 0x00000008160b9824 */ /* 0x100fe200078e0202 */
[----:B------:R-:W-:Y:S01]  /*16670*/  MUFU.EX2 R34, R34 ;  /* 0x0000002200227308 */ /* 0x000fe20000000800 */
[----:B-1----:R-:W-:Y:S01]  /*16680*/  FFMA.FTZ R5, R53, R4, R181 ;  /* 0x0000000435057223 */ /* 0x002fe200000100b5 */
[----:B------:R-:W-:Y:S01]  /*16690*/  @!P1 IMAD R4, R14, 0x8, R2 ;  /* 0x000000080e049824 */ /* 0x000fe200078e0202 */
[C---:B------:R-:W-:Y:S01]  /*166a0*/  F2FP.F16.F32.PACK_AB R181, R26.reuse, R181 ;  /* 0x000000b51ab5723e */ /* 0x040fe200000000ff */
[----:B------:R-:W-:Y:S02]  /*166b0*/  @!P1 VIADD R11, R11, 0x28840 ;  /* 0x000288400b0b9836 */ /* 0x000fe40000000000 */
[----:B------:R-:W-:Y:S01]  /*166c0*/  FADD.FTZ R14, R26, R5 ;  /* 0x000000051a0e7221 */ /* 0x000fe20000010000 */
[----:B------:R-:W-:Y:S02]  /*166d0*/  @!P1 VIADD R5, R4, 0x28860 ;  /* 0x0002886004059836 */ /* 0x000fe40000000000 */
[----:B------:R-:W-:Y:S01]  /*166e0*/  FFMA.FTZ R4, R63, UR46, -R56 ;  /* 0x0000002e3f047c23 */ /* 0x000fe20008010838 */
[----:B------:R-:W-:Y:S01]  /*166f0*/  MUFU.EX2 R169, R169 ;  /* 0x000000a900a97308 */ /* 0x000fe20000000800 */
[----:B------:R-:W-:Y:S01]  /*16700*/  @!P1 PRMT R39, RZ, 0x654, R11 ;  /* 0x00000654ff279816 */ /* 0x000fe2000000000b */
[----:B------:R-:W-:Y:S01]  /*16710*/  FADD.FTZ R14, R183, R14 ;  /* 0x0000000eb70e7221 */ /* 0x000fe20000010000 */
[----:B------:R-:W-:-:S02]  /*16720*/  @!P1 PRMT R5, RZ, 0x654, R5 ;  /* 0x00000654ff059816 */ /* 0x000fc40000000005 */
[C---:B------:R-:W-:Y:S01]  /*16730*/  F2FP.F16.F32.PACK_AB R183, R27.reuse, R183 ;  /* 0x000000b71bb7723e */ /* 0x040fe200000000ff */
        /* <DEDUP_REMOVED lines=15> */
[----:B------:R-:W-:Y:S01]  /*16830*/  WARPGROUP.ARRIVE ;  /* 0x00000000000079c5 */ /* 0x000fe20000000000 */
[----:B------:R-:W-:-:S04]  /*16840*/  FFMA.FTZ R157, R74, UR46, -R56 ;  /* 0x0000002e4a9d7c23 */ /* 0x000fc80008010838 */
[----:B------:R-:W-:Y:S01]  /*16850*/  MUFU.EX2 R82, R82 ;  /* 0x0000005200527308 */ /* 0x000fe20000000800 */
[----:B------:R-:W-:Y:S02]  /*16860*/  F2FP.F16.F32.PACK_AB R156, R41, R33 ;  /* 0x00000021299c723e */ /* 0x000fe400000000ff */
[----:B------:R-:W-:Y:S01]  /*16870*/  F2FP.F16.F32.PACK_AB R158, R48, R45 ;  /* 0x0000002d309e723e */ /* 0x000fe200000000ff */
[----:B------:R-:W-:Y:S01]  /*16880*/  HGMMA.64x128x16.F32 R88, R152, gdesc[UR4].tnspB, R88, gsb0 ;  /* 0x41e0000498587df0 */ /* 0x000fe20008000858 */
[----:B0-----:R-:W-:-:S03]  /*16890*/  F2FP.F16.F32.PACK_AB R159, R79, R78 ;  /* 0x0000004e4f9f723e */ /* 0x001fc600000000ff */
[----:B------:R-:W-:Y:S08]  /*168a0*/  MUFU.EX2 R157, R157 ;  /* 0x0000009d009d7308 */ /* 0x000ff00000000800 */
[----:B------:R-:W-:Y:S08]  /*168b0*/  MUFU.EX2 R83, R83 ;  /* 0x0000005300537308 */ /* 0x000ff00000000800 */
[----:B------:R-:W-:Y:S08]  /*168c0*/  MUFU.EX2 R86, R86 ;  /* 0x0000005600567308 */ /* 0x000ff00000000800 */
[----:B------:R-:W0:Y:S01]  /*168d0*/  MUFU.EX2 R12, R85 ;  /* 0x00000055000c7308 */ /* 0x000e220000000800 */
[----:B------:R-:W-:-:S02]  /*168e0*/  WARPGROUP.DEPBAR.LE gsb0, 0x0 ;  /* 0x00008000000079c5 */ /* 0x000fc40000010000 */
[----:B------:R1:W-:Y:S06]  /*168f0*/  BAR.ARV R43, 0x100 ;  /* 0x0004002b0000751d */ /* 0x0003ec0000002000 */
[----:B------:R2:W-:Y:S01]  /*16900*/  @!P1 SYNCS.ARRIVE.TRANS64.RED.A1T0 RZ, [R39+URZ], RZ ;  /* 0x000000ff27ff99a7 */ /* 0x0005e2000810043f */
[----:B0-----:R-:W-:Y:S01]  /*16910*/  F2FP.F16.F32.PACK_AB R154, R12, R9 ;  /* 0x000000090c9a723e */ /* 0x001fe200000000ff */
[----:B-1----:R-:W-:Y:S01]  /*16920*/  FADD.FTZ R43, R177, R14 ;  /* 0x0000000eb12b7221 */ /* 0x002fe20000010000 */
[----:B------:R-:W-:Y:S01]  /*16930*/  FFMA.FTZ R14, R71, UR46, -R56 ;  /* 0x0000002e470e7c23 */ /* 0x000fe20008010838 */
[-C--:B------:R-:W-:Y:S01]  /*16940*/  FMUL.FTZ R88, R88, R6.reuse ;  /* 0x0000000658587220 */ /* 0x080fe20000410000 */
[-C--:B------:R-:W-:Y:S01]  /*16950*/  FMUL.FTZ R89, R89, R6.reuse ;  /* 0x0000000659597220 */ /* 0x080fe20000410000 */
[-C--:B------:R-:W-:Y:S01]  /*16960*/  FMUL.FTZ R92, R92, R6.reuse ;  /* 0x000000065c5c7220 */ /* 0x080fe20000410000 */
[----:B------:R-:W-:Y:S01]  /*16970*/  FMUL.FTZ R93, R93, R6 ;  /* 0x000000065d5d7220 */ /* 0x000fe20000410000 */
[----:B--2---:R-:W-:Y:S01]  /*16980*/  FADD.FTZ R39, R15, R42 ;  /* 0x0000002a0f277221 */ /* 0x004fe20000010000 */
[----:B------:R-:W-:Y:S01]  /*16990*/  FADD.FTZ R42, R30, R43 ;  /* 0x0000002b1e2a7221 */ /* 0x000fe20000010000 */
[----:B------:R0:W-:Y:S01]  /*169a0*/  @!P1 SYNCS.ARRIVE.TRANS64.RED.A1T0 RZ, [R5+URZ], RZ ;  /* 0x000000ff05ff99a7 */ /* 0x0001e2000810043f */
[----:B------:R-:W-:Y:S01]  /*169b0*/  MUFU.EX2 R14, R14 ;  /* 0x0000000e000e7308 */ /* 0x000fe20000000800 */
[----:B------:R-:W-:Y:S01]  /*169c0*/  FADD.FTZ R39, R182, R39 ;  /* 0x00000027b6277221 */ /* 0x000fe20000010000 */
[----:B------:R-:W-:Y:S01]  /*169d0*/  FADD.FTZ R43, R179, R42 ;  /* 0x0000002ab32b7221 */ /* 0x000fe20000010000 */
[----:B------:R-:W-:Y:S01]  /*169e0*/  F2FP.F16.F32.PACK_AB R182, R164, R182 ;  /* 0x000000b6a4b6723e */ /* 0x000fe200000000ff */
[----:B------:R-:W-:Y:S01]  /*169f0*/  FMUL.FTZ R96, R96, R6 ;  /* 0x0000000660607220 */ /* 0x000fe20000410000 */
[----:B------:R-:W-:Y:S01]  /*16a00*/  FADD.FTZ R39, R164, R39 ;  /* 0x00000027a4277221 */ /* 0x000fe20000010000 */
[----:B------:R-:W-:Y:S01]  /*16a10*/  FADD.FTZ R42, R38, R43 ;  /* 0x0000002b262a7221 */ /* 0x000fe20000010000 */
[--C-:B0-----:R-:W-:Y:S01]  /*16a20*/  FFMA.FTZ R5, R67, UR46, -R56.reuse ;  /* 0x0000002e43057c23 */ /* 0x101fe20008010838 */
[----:B------:R-:W-:Y:S01]  /*16a30*/  FFMA.FTZ R56, R87, UR46, -R56 ;  /* 0x0000002e57387c23 */ /* 0x000fe20008010838 */
[----:B------:R-:W-:Y:S01]  /*16a40*/  FADD.FTZ R39, R176, R39 ;  /* 0x00000027b0277221 */ /* 0x000fe20000010000 */
[----:B------:R-:W-:Y:S01]  /*16a50*/  FADD.FTZ R42, R173, R42 ;  /* 0x0000002aad2a7221 */ /* 0x000fe20000010000 */
[C---:B------:R-:W-:Y:S01]  /*16a60*/  F2FP.F16.F32.PACK_AB R176, R20.reuse, R176 ;  /* 0x000000b014b0723e */ /* 0x040fe200000000ff */
[----:B------:R-:W-:Y:S01]  /*16a70*/  MUFU.EX2 R155, R56 ;  /* 0x00000038009b7308 */ /* 0x000fe20000000800 */
[----:B------:R-:W-:Y:S01]  /*16a80*/  FADD.FTZ R39, R20, R39 ;  /* 0x0000002714277221 */ /* 0x000fe20000010000 */
[----:B------:R-:W-:Y:S01]  /*16a90*/  FADD.FTZ R42, R31, R42 ;  /* 0x0000002a1f2a7221 */ /* 0x000fe20000010000 */
[-C--:B------:R-:W-:Y:S01]  /*16aa0*/  FMUL.FTZ R97, R97, R6.reuse ;  /* 0x0000000661617220 */ /* 0x080fe20000410000 */
[----:B------:R-:W-:Y:S01]  /*16ab0*/  FMUL.FTZ R100, R100, R6 ;  /* 0x0000000664647220 */ /* 0x000fe20000410000 */
[----:B------:R-:W-:Y:S01]  /*16ac0*/  FADD.FTZ R39, R178, R39 ;  /* 0x00000027b2277221 */ /* 0x000fe20000010000 */
[C---:B------:R-:W-:Y:S01]  /*16ad0*/  F2FP.F16.F32.PACK_AB R178, R24.reuse, R178 ;  /* 0x000000b218b2723e */ /* 0x040fe200000000ff */
        /* <DEDUP_REMOVED lines=53> */
[----:B------:R-:W-:Y:S01]  /*16e30*/  FMUL.FTZ R149, R149, R6 ;  /* 0x0000000695957220 */ /* 0x000fe20000410000 */
[----:B------:R-:W-:Y:S01]  /*16e40*/  FADD.FTZ R21, R160, R21 ;  /* 0x00000015a0157221 */ /* 0x000fe20000010000 */
[----:B------:R-:W-:Y:S01]  /*16e50*/  FADD.FTZ R24, R161, R24 ;  /* 0x00000018a1187221 */ /* 0x000fe20000010000 */
[C---:B0-----:R-:W-:Y:S01]  /*16e60*/  F2FP.F16.F32.PACK_AB R161, R5.reuse, R161 ;  /* 0x000000a105a1723e */ /* 0x041fe200000000ff */
[----:B------:R-:W-:Y:S01]  /*16e70*/  FMUL.FTZ R90, R90, R53 ;  /* 0x000000355a5a7220 */ /* 0x000fe20000410000 */
[----:B------:R-:W-:Y:S01]  /*16e80*/  FADD.FTZ R21, R40, R21 ;  /* 0x0000001528157221 */ /* 0x000fe20000010000 */
[----:B------:R-:W-:Y:S01]  /*16e90*/  FADD.FTZ R24, R5, R24 ;  /* 0x0000001805187221 */ /* 0x000fe20000010000 */
[----:B------:R-:W-:Y:S01]  /*16ea0*/  F2FP.F16.F32.PACK_AB R177, R30, R177 ;  /* 0x000000b11eb1723e */ /* 0x000fe200000000ff */
        /* <DEDUP_REMOVED lines=67> */
[----:B------:R-:W-:Y:S01]  /*172e0*/  IMAD.MOV.U32 R9, RZ, RZ, R186 ;  /* 0x000000ffff097224 */ /* 0x000fe200078e00ba */
[----:B------:R-:W-:Y:S01]  /*172f0*/  MOV R12, R8 ;  /* 0x00000008000c7202 */ /* 0x000fe20000000f00 */
[----:B------:R-:W-:-:S02]  /*17300*/  IMAD.MOV.U32 R14, RZ, RZ, R22 ;  /* 0x000000ffff0e7224 */ /* 0x000fc400078e0016 */
[----:B------:R-:W-:Y:S01]  /*17310*/  IMAD.MOV.U32 R6, RZ, RZ, R0 ;  /* 0x000000ffff067224 */ /* 0x000fe200078e0000 */
[----:B------:R-:W-:Y:S06]  /*17320*/  @P2 BRA `(.L_x_7955) ;  /* 0xffffffdc009c2947 */ /* 0x000fec000383ffff */
.L_x_7945:
[----:B------:R-:W-:-:S13]  /*17330*/  ISETP.GE.AND P2, PT, R3, R194, PT ;  /* 0x000000c20300720c */ /* 0x000fda0003f46270 */
[----:B------:R-:W-:Y:S05]  /*17340*/  @!P2 BRA `(.L_x_7956) ;  /* 0x00000030008ca947 */ /* 0x000fea0003800000 */
[----:B------:R-:W-:Y:S02]  /*17350*/  IMAD.MOV.U32 R6, RZ, RZ, R8 ;  /* 0x000000ffff067224 */ /* 0x000fe400078e0008 */
[----:B------:R-:W-:Y:S02]  /*17360*/  IMAD.MOV.U32 R12, RZ, RZ, R0 ;  /* 0x000000ffff0c7224 */ /* 0x000fe400078e0000 */
[----:B------:R-:W-:Y:S02]  /*17370*/  IMAD.MOV.U32 R9, RZ, RZ, R186 ;  /* 0x000000ffff097224 */ /* 0x000fe400078e00ba */
[----:B------:R-:W-:-:S07]  /*17380*/  IMAD.MOV.U32 R13, RZ, RZ, R22 ;  /* 0x000000ffff0d7224 */ /* 0x000fce00078e0016 */
.L_x_7974:
        /* <DEDUP_REMOVED lines=10> */
.L_x_7958:
[----:B------:R-:W-:Y:S01]  /*17430*/  IMAD R0, R22, 0x8, R2 ;  /* 0x0000000816007824 */ /* 0x000fe200078e0202 */
[----:B------:R-:W-:-:S04]  /*17440*/  SHF.L.U32 R11, R186, 0x1f, RZ ;  /* 0x0000001fba0b7819 */ /* 0x000fc800000006ff */
[----:B------:R0:W1:Y:S01]  /*17450*/  SYNCS.PHASECHK.TRANS64.TRYWAIT P3, [R0+URZ+0x28830], R11 ;  /* 0x0288300b000075a7 */ /* 0x000062000806017f */
[----:B------:R-:W-:Y:S05]  /*17460*/  @!P0 BRA `(.L_x_7959) ;  /* 0x0000000000048947 */ /* 0x000fea0003800000 */
[----:B------:R-:W-:Y:S01]  /*17470*/  BPT.TRAP 0x1 ;  /* 0x000000040000795c */ /* 0x000fe20000300000 */
.L_x_7959:
[----:B------:R-:W-:Y:S04]  /*17480*/  BSSY B0, `(.L_x_7957) ;  /* 0x0000004000007945 */ /* 0x000fe80003800000 */
[----:B-1----:R-:W-:Y:S05]  /*17490*/  @P3 BRA `(.L_x_7960) ;  /* 0x0000000000083947 */ /* 0x002fea0003800000 */
[----:B------:R-:W1:Y:S02]  /*174a0*/  SYNCS.PHASECHK.TRANS64.TRYWAIT P3, [R0+URZ+0x28830], R11 ;  /* 0x0288300b000075a7 */ /* 0x000e64000806017f */
[----:B-1----:R-:W-:Y:S05]  /*174b0*/  @!P3 BRA `(.L_x_7961) ;  /* 0x0000010c0040b947 */ /* 0x002fea0003800000 */
.L_x_7960:
[----:B------:R-:W-:Y:S05]  /*174c0*/  BSYNC B0 ;  /* 0x0000000000007941 */ /* 0x000fea0003800000 */
.L_x_7957:
[----:B01----:R-:W0:Y:S01]  /*174d0*/  S2R R0, SR_TID.X ;  /* 0x0000000000007919 */ /* 0x003e220000002100 */
[----:B------:R-:W-:Y:S05]  /*174e0*/  WARPSYNC.ALL ;  /* 0x0000000000007948 */ /* 0x000fea0003800000 */
[----:B------:R-:W-:Y:S02]  /*174f0*/  IMAD R10, R22, 0x800, R7 ;  /* 0x00000800160a7824 */ /* 0x000fe400078e0207 */
        /* <DEDUP_REMOVED lines=9> */
[----:B------:R-:W-:Y:S01]  /*17590*/  IMAD.MOV.U32 R21, RZ, RZ, 0x40000040 ;  /* 0x40000040ff157424 */ /* 0x000fe200078e00ff */
[----:B------:R-:W-:Y:S01]  /*175a0*/  R2UR UR31, R25 ;  /* 0x00000000191f72ca */ /* 0x000fe200000e0000 */
[----:B------:R-:W-:Y:S01]  /*175b0*/  VIADD R14, R10, 0x6 ;  /* 0x000000060a0e7836 */ /* 0x000fe20000000000 */
[----:B------:R-:W-:Y:S01]  /*175c0*/  R2UR UR30, R24 ;  /* 0x00000000181e72ca */ /* 0x000fe200000e0000 */
[----:B------:R-:W-:Y:S01]  /*175d0*/  IMAD.MOV.U32 R15, RZ, RZ, 0x40000040 ;  /* 0x40000040ff0f7424 */ /* 0x000fe200078e00ff */
[----:B------:R-:W-:Y:S01]  /*175e0*/  R2UR UR10, R20 ;  /* 0x00000000140a72ca */ /* 0x000fe200000e0000 */
[----:B------:R-:W-:Y:S01]  /*175f0*/  VIADD R20, R10, 0x400 ;  /* 0x000004000a147836 */ /* 0x000fe20000000000 */
[----:B------:R-:W-:-:S02]  /*17600*/  R2UR UR11, R21 ;  /* 0x00000000150b72ca */ /* 0x000fc400000e0000 */
[----:B------:R-:W-:Y:S01]  /*17610*/  R2UR UR18, R14 ;  /* 0x000000000e1272ca */ /* 0x000fe200000e0000 */
[C---:B------:R-:W-:Y:S01]  /*17620*/  VIADD R14, R10.reuse, 0x402 ;  /* 0x000004020a0e7836 */ /* 0x040fe20000000000 */
[----:B------:R-:W-:Y:S01]  /*17630*/  R2UR UR19, R15 ;  /* 0x000000000f1372ca */ /* 0x000fe200000e0000 */
[----:B------:R-:W-:Y:S01]  /*17640*/  VIADD R10, R10, 0x406 ;  /* 0x000004060a0a7836 */ /* 0x000fe20000000000 */
[----:B------:R-:W-:Y:S02]  /*17650*/  R2UR UR22, R20 ;  /* 0x00000000141672ca */ /* 0x000fe400000e0000 */
[----:B0-----:R-:W-:Y:S02]  /*17660*/  SHF.R.U32.HI R0, RZ, 0x7, R0 ;  /* 0x00000007ff007819 */ /* 0x001fe40000011600 */
[----:B------:R-:W-:Y:S02]  /*17670*/  R2UR UR23, R21 ;  /* 0x00000000151772ca */ /* 0x000fe400000e0000 */
[----:B------:R-:W-:Y:S01]  /*17680*/  R2UR UR26, R14 ;  /* 0x000000000e1a72ca */ /* 0x000fe200000e0000 */
[----:B------:R-:W-:Y:S01]  /*17690*/  VIADD R0, R0, 0x8 ;  /* 0x0000000800007836 */ /* 0x000fe20000000000 */
[----:B------:R-:W-:-:S02]  /*176a0*/  R2UR UR27, R15 ;  /* 0x000000000f1b72ca */ /* 0x000fc400000e0000 */
        /* <DEDUP_REMOVED lines=30> */
.L_x_7963:
[----:B------:R-:W-:Y:S01]  /*17890*/  SHF.L.U32 R0, R9, 0x1f, RZ ;  /* 0x0000001f09007819 */ /* 0x000fe200000006ff */
[----:B------:R-:W-:-:S04]  /*178a0*/  IMAD R8, R13, 0x8, R2 ;  /* 0x000000080d087824 */ /* 0x000fc800078e0202 */
[----:B------:R0:W1:Y:S01]  /*178b0*/  SYNCS.PHASECHK.TRANS64.TRYWAIT P2, [R8+URZ+0x28850], R0 ;  /* 0x02885000080075a7 */ /* 0x000062000804017f */
[----:B------:R-:W-:Y:S05]  /*178c0*/  @!P0 BRA `(.L_x_7964) ;  /* 0x0000000000048947 */ /* 0x000fea0003800000 */
[----:B------:R-:W-:Y:S01]  /*178d0*/  BPT.TRAP 0x1 ;  /* 0x000000040000795c */ /* 0x000fe20000300000 */
.L_x_7964:
[----:B-1----:R-:W-:Y:S05]  /*178e0*/  @P2 BRA `(.L_x_7962) ;  /* 0x0000000000082947 */ /* 0x002fea0003800000 */
[----:B------:R-:W1:Y:S02]  /*178f0*/  SYNCS.PHASECHK.TRANS64.TRYWAIT P2, [R8+URZ+0x28850], R0 ;  /* 0x02885000080075a7 */ /* 0x000e64000804017f */
[----:B-1----:R-:W-:Y:S05]  /*17900*/  @!P2 BRA `(.L_x_7965) ;  /* 0x000001080040a947 */ /* 0x002fea0003800000 */
.L_x_7962:
        /* <DEDUP_REMOVED lines=10> */
[----:B------:R-:W-:Y:S01]  /*179b0*/  LOP3.LUT R0, R0, 0x4000000, RZ, 0xfc, !PT ;  /* 0x0400000000007812 */ /* 0x000fe200078efcff */
[----:B------:R-:W-:-:S04]  /*179c0*/  IMAD.IADD R20, R195, 0x1, R192 ;  /* 0x00000001c3147824 */ /* 0x000fc800078e02c0 */
[----:B------:R-:W-:Y:S02]  /*179d0*/  IMAD R8, R13, 0x800, R0 ;  /* 0x000008000d087824 */ /* 0x000fe400078e0200 */
[----:B------:R-:W1:Y:S02]  /*179e0*/  @P4 LDC R0, c[0x0][0x450] ;  /* 0x00011400ff004b82 */ /* 0x000e640000000800 */
[C---:B------:R-:W-:Y:S01]  /*179f0*/  VIADD R10, R8.reuse, 0x80 ;  /* 0x00000080080a7836 */ /* 0x040fe20000000000 */
[----:B------:R-:W-:-:S13]  /*17a00*/  R2UR UR6, R8 ;  /* 0x00000000080672ca */ /* 0x000fda00000e0000 */
        /* <DEDUP_REMOVED lines=44> */
[----:B------:R-:W-:Y:S01]  /*17cd0*/  @!P1 IMAD R8, R22, 0x8, R2 ;  /* 0x0000000816089824 */ /* 0x000fe200078e0202 */
[----:B------:R-:W-:Y:S02]  /*17ce0*/  R2UR UR7, R9 ;  /* 0x00000000090772ca */ /* 0x000fe400000e0000 */
[----:B------:R-:W0:Y:S01]  /*17cf0*/  @P4 LDC R9, c[0x0][0x44c] ;  /* 0x00011300ff094b82 */ /* 0x000e220000000800 */
[----:B------:R-:W-:-:S05]  /*17d00*/  @!P1 VIADD R10, R8, 0x28840 ;  /* 0x00028840080a9836 */ /* 0x000fca0000000000 */
[----:B------:R-:W-:Y:S01]  /*17d10*/  @!P1 PRMT R10, RZ, 0x654, R10 ;  /* 0x00000654ff0a9816 */ /* 0x000fe2000000000a */
[----:B0-----:R-:W-:-:S05]  /*17d20*/  @P4 IMAD.HI.U32 R9, R20, R9, RZ ;  /* 0x0000000914094227 */ /* 0x001fca00078e00ff */
[----:B-1----:R-:W-:Y:S01]  /*17d30*/  @P4 SHF.R.U32.HI R20, RZ, R0, R9 ;  /* 0x00000000ff144219 */ /* 0x002fe20000011609 */
[----:B------:R-:W-:Y:S01]  /*17d40*/  IMAD.SHL.U32 R0, R3, 0x80, RZ ;  /* 0x0000008003007824 */ /* 0x000fe200078e00ff */
[----:B------:R-:W-:-:S04]  /*17d50*/  IADD3 R9, -R14, 0xb, RZ ;  /* 0x0000000b0e097810 */ /* 0x000fc80007ffe1ff */
[----:B------:R-:W-:-:S04]  /*17d60*/  IADD3 R8, -R188, 0x1, -R0 ;  /* 0x00000001bc087810 */ /* 0x000fc80007ffe900 */
[----:B------:R-:W-:-:S05]  /*17d70*/  IADD3 R8, -R187, R8, R189 ;  /* 0x00000008bb087210 */ /* 0x000fca0007ffe1bd */
[----:B------:R-:W-:Y:S01]  /*17d80*/  VIADD R15, R8, UR53 ;  /* 0x00000035080f7c36 */ /* 0x000fe20008000000 */
[----:B------:R-:W-:Y:S02]  /*17d90*/  WARPGROUP.DEPBAR.LE gsb0, 0x0 ;  /* 0x00008000000079c5 */ /* 0x000fe40000010000 */
[----:B------:R-:W-:-:S06]  /*17da0*/  WARPGROUP.ARRIVE ;  /* 0x00000000000079c5 */ /* 0x000fcc0000000000 */
[----:B------:R-:W-:Y:S01]  /*17db0*/  HGMMA.64x128x16.F32 R88, R152, gdesc[UR4].tnspB, R88, gsb0 ;  /* 0x41e0000498587df0 */ /* 0x000fe20008000858 */
[----:B------:R-:W-:-:S06]  /*17dc0*/  ULOP3.LUT UR6, URZ, UR54, URZ, 0x33, !UPT ;  /* 0x000000363f067292 */ /* 0x000fcc000f8e333f */
[----:B------:R-:W-:Y:S01]  /*17dd0*/  VIADD R14, R8, UR6 ;  /* 0x00000006080e7c36 */ /* 0x000fe20008000000 */
[----:B------:R-:W-:Y:S02]  /*17de0*/  WARPGROUP.DEPBAR.LE gsb0, 0x0 ;  /* 0x00008000000079c5 */ /* 0x000fe40000010000 */
[----:B------:R-:W0:Y:S01]  /*17df0*/  SHFL.IDX PT, R152, R20, RZ, 0x1c1f ;  /* 0x001c1fff14987589 */ /* 0x000e2200000e0000 */
[----:B------:R1:W-:Y:S06]  /*17e00*/  BAR.ARV R9, 0x100 ;  /* 0x000400090000751d */ /* 0x0003ec0000002000 */
[----:B------:R2:W-:Y:S01]  /*17e10*/  @!P1 SYNCS.ARRIVE.TRANS64.RED.A1T0 RZ, [R10+URZ], RZ ;  /* 0x000000ff0aff99a7 */ /* 0x0005e2000810043f */
[----:B0-----:R-:W-:-:S02]  /*17e20*/  IMAD.IADD R11, R15, 0x1, R152 ;  /* 0x000000010f0b7824 */ /* 0x001fc400078e0298 */
[----:B--2---:R-:W-:Y:S01]  /*17e30*/  IMAD.IADD R10, R14, 0x1, R152 ;  /* 0x000000010e0a7824 */ /* 0x004fe200078e0298 */
[----:B-1----:R-:W-:Y:S06]  /*17e40*/  @!P5 BRA `(.L_x_7966) ;  /* 0x000000000058d947 */ /* 0x002fec0003800000 */
        /* <DEDUP_REMOVED lines=12> */
.L_x_7968:
[----:B------:R-:W-:-:S05]  /*17f10*/  IMAD.U32 R21, RZ, RZ, UR48 ;  /* 0x00000030ff157e24 */ /* 0x000fca000f8e00ff */
[----:B------:R-:W-:-:S13]  /*17f20*/  ISETP.NE.AND P2, PT, R21, 0x1, PT ;  /* 0x000000011500780c */ /* 0x000fda0003f45270 */
[----:B------:R-:W0:Y:S02]  /*17f30*/  @P2 LDC.64 R8, c[0x0][0x9e8] ;  /* 0x00027a00ff082b82 */ /* 0x000e240000000a00 */
[----:B0-----:R-:W-:-:S05]  /*17f40*/  @P2 IMAD.HI.U32 R8, R153, R8, RZ ;  /* 0x0000000899082227 */ /* 0x001fca00078e00ff */
[----:B------:R-:W-:-:S07]  /*17f50*/  @P2 SHF.R.U32.HI R153, RZ, R9, R8 ;  /* 0x00000009ff992219 */ /* 0x000fce0000011608 */
.L_x_7969:
[----:B------:R-:W-:Y:S05]  /*17f60*/  BSYNC B0 ;  /* 0x0000000000007941 */ /* 0x000fea0003800000 */
.L_x_7967:
[----:B------:R-:W-:-:S04]  /*17f70*/  IMAD R153, R153, R21, -R0 ;  /* 0x0000001599997224 */ /* 0x000fc800078e0a00 */
[----:B------:R-:W-:-:S05]  /*17f80*/  IMAD.IADD R8, R153, 0x1, -R188 ;  /* 0x0000000199087824 */ /* 0x000fca00078e0abc */
[----:B------:R-:W-:Y:S02]  /*17f90*/  VIADDMNMX R11, R8, R21, R11, PT ;  /* 0x00000015080b7246 */ /* 0x000fe4000380010b */
[----:B------:R-:W-:-:S07]  /*17fa0*/  VIMNMX R10, R10, R8, !PT ;  /* 0x000000080a0a7248 */ /* 0x000fce0007fe0100 */
.L_x_7966:
        /* <DEDUP_REMOVED lines=113> */
.L_x_7972:
[----:B------:R-:W-:-:S05]  /*186c0*/  IMAD.U32 R10, RZ, RZ, UR48 ;  /* 0x00000030ff0a7e24 */ /* 0x000fca000f8e00ff */
[----:B------:R-:W-:-:S13]  /*186d0*/  ISETP.NE.AND P3, PT, R10, 0x1, PT ;  /* 0x000000010a00780c */ /* 0x000fda0003f65270 */
[----:B------:R-:W0:Y:S02]  /*186e0*/  @P3 LDC.64 R8, c[0x0][0x9e8] ;  /* 0x00027a00ff083b82 */ /* 0x000e240000000a00 */
[----:B0-----:R-:W-:-:S05]  /*186f0*/  @P3 IMAD.HI.U32 R8, R11, R8, RZ ;  /* 0x000000080b083227 */ /* 0x001fca00078e00ff */
[----:B------:R-:W-:-:S07]  /*18700*/  @P3 SHF.R.U32.HI R11, RZ, R9, R8 ;  /* 0x00000009ff0b3219 */ /* 0x000fce0000011608 */
.L_x_7973:
[----:B------:R-:W-:Y:S05]  /*18710*/  BSYNC B0 ;  /* 0x0000000000007941 */ /* 0x000fea0003800000 */
.L_x_7971:
[----:B------:R-:W-:-:S04]  /*18720*/  IMAD R11, R11, R10, -R0 ;  /* 0x0000000a0b0b7224 */ /* 0x000fc800078e0a00 */
[----:B------:R-:W-:-:S05]  /*18730*/  IMAD.IADD R11, R11, 0x1, -R188 ;  /* 0x000000010b0b7824 */ /* 0x000fca00078e0abc */
[----:B------:R-:W-:Y:S02]  /*18740*/  VIADDMNMX R15, R11, R10, R15, PT ;  /* 0x0000000a0b0f7246 */ /* 0x000fe4000380010f */
[----:B------:R-:W-:-:S07]  /*18750*/  VIMNMX R14, R14, R11, !PT ;  /* 0x0000000b0e0e7248 */ /* 0x000fce0007fe0100 */
.L_x_7970:
[----:B------:R-:W-:Y:S01]  /*18760*/  ISETP.GT.AND P3, PT, R14, 0x1, P2 ;  /* 0x000000010e00780c */ /* 0x000fe20001764270 */
[----:B------:R-:W-:Y:S01]  /*18770*/  UMOV UR46, UR47 ;  /* 0x0000002f002e7c82 */ /* 0x000fe20008000000 */
[----:B------:R-:W-:Y:S01]  /*18780*/  FMNMX.FTZ R0, R24, R12, !PT ;  /* 0x0000000c18007209 */ /* 0x000fe20007810000 */
[----:B------:R-:W-:Y:S01]  /*18790*/  @!P1 IMAD R13, R13, 0x8, R2 ;  /* 0x000000080d0d9824 */ /* 0x000fe200078e0202 */
[----:B------:R-:W-:Y:S02]  /*187a0*/  ISETP.LT.OR P3, PT, R15, 0x2, P3 ;  /* 0x000000020f00780c */ /* 0x000fe40001f61670 */
[----:B------:R-:W-:Y:S01]  /*187b0*/  FMNMX.FTZ R9, R25, R0, !PT ;  /* 0x0000000019097209 */ /* 0x000fe20007810000 */
[----:B------:R-:W-:Y:S01]  /*187c0*/  @!P1 VIADD R13, R13, 0x28860 ;  /* 0x000288600d0d9836 */ /* 0x000fe20000000000 */
        /* <DEDUP_REMOVED lines=171> */
[----:B------:R-:W-:-:S03]  /*19280*/  FFMA.FTZ R85, R85, UR46, -R8 ;  /* 0x0000002e55557c23 */ /* 0x000fc60008010808 */
[----:B------:R-:W-:Y:S02]  /*19290*/  FMNMX.FTZ R20, R50, R21, !PT ;  /* 0x0000001532147209 */ /* 0x000fe40007810000 */
[----:B------:R-:W-:Y:S02]  /*192a0*/  MUFU.EX2 R180, R180 ;  /* 0x000000b400b47308 */ /* 0x000fe40000000800 */
[----:B------:R-:W-:Y:S01]  /*192b0*/  FMNMX.FTZ R21, R51, R20, !PT ;  /* 0x0000001433157209 */ /* 0x000fe20007810000 */
[----:B------:R-:W-:-:S03]  /*192c0*/  FFMA.FTZ R20, R45, UR46, -R8 ;  /* 0x0000002e2d147c23 */ /* 0x000fc60008010808 */
        /* <DEDUP_REMOVED lines=26> */
[----:B------:R-:W-:Y:S01]  /*19470*/  FMNMX.FTZ R32, R86, R29, !PT ;  /* 0x0000001d56207209 */ /* 0x000fe20007810000 */
[--C-:B------:R-:W-:Y:S01]  /*19480*/  FFMA.FTZ R29, R65, UR46, -R8.reuse ;  /* 0x0000002e411d7c23 */ /* 0x100fe20008010808 */
[----:B------:R-:W-:Y:S02]  /*19490*/  MUFU.EX2 R20, R20 ;  /* 0x0000001400147308 */ /* 0x000fe40000000800 */
[----:B0-----:R-:W-:Y:S01]  /*194a0*/  FMNMX.FTZ R33, R87, R32, !PT ;  /* 0x0000002057217209 */ /* 0x001fe20007810000 */
[----:B------:R-:W-:-:S04]  /*194b0*/  FFMA.FTZ R32, R69, UR46, -R8 ;  /* 0x0000002e45207c23 */ /* 0x000fc80008010808 */
[----:B------:R-:W0:Y:S01]  /*194c0*/  SHFL.BFLY PT, R40, R33, 0x2, 0x1f ;  /* 0x0c401f0021287f89 */ /* 0x000e2200000e0000 */
[----:B------:R-:W-:Y:S08]  /*194d0*/  MUFU.EX2 R168, R168 ;  /* 0x000000a800a87308 */ /* 0x000ff00000000800 */
[----:B------:R-:W-:Y:S08]  /*194e0*/  MUFU.EX2 R21, R49 ;  /* 0x0000003100157308 */ /* 0x000ff00000000800 */
[----:B------:R-:W-:Y:S01]  /*194f0*/  MUFU.EX2 R170, R170 ;  /* 0x000000aa00aa7308 */ /* 0x000fe20000000800 */
[----:B0-----:R-:W-:-:S07]  /*19500*/  FMNMX.FTZ R40, R33, R40, !PT ;  /* 0x0000002821287209 */ /* 0x001fce0007810000 */
[----:B------:R-:W-:Y:S01]  /*19510*/  MUFU.EX2 R24, R24 ;  /* 0x0000001800187308 */ /* 0x000fe20000000800 */
[----:B-1----:R-:W0:Y:S07]  /*19520*/  SHFL.BFLY PT, R41, R40, 0x1, 0x1f ;  /* 0x0c201f0028297f89 */ /* 0x002e2e00000e0000 */
[----:B------:R-:W-:Y:S08]  /*19530*/  MUFU.EX2 R164, R164 ;  /* 0x000000a400a47308 */ /* 0x000ff00000000800 */
[----:B------:R-:W-:Y:S08]  /*19540*/  MUFU.EX2 R25, R57 ;  /* 0x0000003900197308 */ /* 0x000ff00000000800 */
[----:B------:R-:W-:Y:S01]  /*19550*/  MUFU.EX2 R166, R166 ;  /* 0x000000a600a67308 */ /* 0x000fe20000000800 */
[----:B0-----:R-:W-:-:S02]  /*19560*/  FMNMX.FTZ R8, R40, R41, !PT ;  /* 0x0000002928087209 */ /* 0x001fc40007810000 */
[----:B------:R-:W-:Y:S02]  /*19570*/  FSEL R41, R0, RZ, P3 ;  /* 0x000000ff00297208 */ /* 0x000fe40001800000 */
[C---:B------:R-:W-:Y:S01]  /*19580*/  FSETP.NEU.FTZ.AND P2, PT, R8.reuse, -INF , PT ;  /* 0xff8000000800780b */ /* 0x040fe20003f5d000 */
[----:B------:R-:W-:Y:S02]  /*19590*/  FMUL.FTZ R44, R8, UR46 ;  /* 0x0000002e082c7c20 */ /* 0x000fe40008410000 */
[----:B------:R-:W-:Y:S01]  /*195a0*/  MUFU.EX2 R28, R28 ;  /* 0x0000001c001c7308 */ /* 0x000fe20000000800 */
[----:B------:R-:W-:-:S04]  /*195b0*/  FADD.FTZ R41, -R41, R12 ;  /* 0x0000000c29297221 */ /* 0x000fc80000010100 */
[----:B------:R-:W-:Y:S01]  /*195c0*/  FMUL.FTZ R12, R41, UR46 ;  /* 0x0000002e290c7c20 */ /* 0x000fe20008410000 */
[----:B------:R-:W-:Y:S02]  /*195d0*/  FSEL R41, R44, RZ, P2 ;  /* 0x000000ff2c297208 */ /* 0x000fe40001000000 */
[----:B------:R-:W-:Y:S03]  /*195e0*/  MUFU.EX2 R160, R160 ;  /* 0x000000a000a07308 */ /* 0x000fe60000000800 */
        /* <DEDUP_REMOVED lines=9> */
[----:B------:R-:W-:Y:S01]  /*19680*/  FFMA.FTZ R30, R35, UR46, -R41 ;  /* 0x0000002e231e7c23 */ /* 0x000fe20008010829 */
[----:B------:R-:W-:Y:S01]  /*19690*/  @!P1 PRMT R34, RZ, 0x654, R13 ;  /* 0x00000654ff229816 */ /* 0x000fe2000000000d */
[--C-:B------:R-:W-:Y:S01]  /*196a0*/  FFMA.FTZ R13, R43, UR46, -R41.reuse ;  /* 0x0000002e2b0d7c23 */ /* 0x100fe20008010829 */
[--C-:B------:R-:W-:Y:S01]  /*196b0*/  FFMA.FTZ R175, R46, UR46, -R41.reuse ;  /* 0x0000002e2eaf7c23 */ /* 0x100fe20008010829 */
[----:B------:R-:W-:Y:S01]  /*196c0*/  MUFU.EX2 R181, R181 ;  /* 0x000000b500b57308 */ /* 0x000fe20000000800 */
[----:B------:R1:W-:Y:S01]  /*196d0*/  @!P1 SYNCS.ARRIVE.TRANS64.RED.A1T0 RZ, [R34+URZ], RZ ;  /* 0x000000ff22ff99a7 */ /* 0x0003e2000810043f */
[--C-:B------:R-:W-:Y:S01]  /*196e0*/  FFMA.FTZ R169, R50, UR46, -R41.reuse ;  /* 0x0000002e32a97c23 */ /* 0x100fe20008010829 */
[--C-:B------:R-:W-:Y:S01]  /*196f0*/  FFMA.FTZ R35, R51, UR46, -R41.reuse ;  /* 0x0000002e33237c23 */ /* 0x100fe20008010829 */
[--C-:B------:R-:W-:Y:S01]  /*19700*/  FFMA.FTZ R171, R54, UR46, -R41.reuse ;  /* 0x0000002e36ab7c23 */ /* 0x100fe20008010829 */
[--C-:B------:R-:W-:Y:S01]  /*19710*/  FFMA.FTZ R165, R58, UR46, -R41.reuse ;  /* 0x0000002e3aa57c23 */ /* 0x100fe20008010829 */
[--C-:B------:R-:W-:Y:S01]  /*19720*/  FFMA.FTZ R59, R59, UR46, -R41.reuse ;  /* 0x0000002e3b3b7c23 */ /* 0x100fe20008010829 */
[--C-:B------:R-:W-:Y:S01]  /*19730*/  FFMA.FTZ R167, R62, UR46, -R41.reuse ;  /* 0x0000002e3ea77c23 */ /* 0x100fe20008010829 */
[----:B------:R-:W-:Y:S01]  /*19740*/  MUFU.EX2 R26, R26 ;  /* 0x0000001a001a7308 */ /* 0x000fe20000000800 */
[----:B0-----:R-:W-:Y:S01]  /*19750*/  FFMA.FTZ R38, R12, R5, R180 ;  /* 0x000000050c267223 */ /* 0x001fe200000100b4 */
[--C-:B-1----:R-:W-:Y:S01]  /*19760*/  FFMA.FTZ R34, R47, UR46, -R41.reuse ;  /* 0x0000002e2f227c23 */ /* 0x102fe20008010829 */
[----:B------:R-:W-:Y:S01]  /*19770*/  F2FP.F16.F32.PACK_AB R180, R9, R180 ;  /* 0x000000b409b4723e */ /* 0x000fe200000000ff */
[--C-:B------:R-:W-:Y:S01]  /*19780*/  FFMA.FTZ R63, R63, UR46, -R41.reuse ;  /* 0x0000002e3f3f7c23 */ /* 0x100fe20008010829 */
[----:B------:R-:W-:Y:S01]  /*19790*/  FADD.FTZ R5, R9, R38 ;  /* 0x0000002609057221 */ /* 0x000fe20000010000 */
[--C-:B------:R-:W-:Y:S01]  /*197a0*/  FFMA.FTZ R38, R55, UR46, -R41.reuse ;  /* 0x0000002e37267c23 */ /* 0x100fe20008010829 */
[----:B------:R-:W-:Y:S01]  /*197b0*/  FFMA.FTZ R66, R66, UR46, -R41 ;  /* 0x0000002e42427c23 */ /* 0x000fe20008010829 */
[----:B------:R-:W-:Y:S01]  /*197c0*/  MUFU.EX2 R183, R183 ;  /* 0x000000b700b77308 */ /* 0x000fe20000000800 */
[----:B------:R-:W-:Y:S01]  /*197d0*/  FADD.FTZ R5, R182, R5 ;  /* 0x00000005b6057221 */ /* 0x000fe20000010000 */
[----:B------:R-:W-:Y:S01]  /*197e0*/  F2FP.F16.F32.PACK_AB R182, R10, R182 ;  /* 0x000000b60ab6723e */ /* 0x000fe200000000ff */
[--C-:B------:R-:W-:Y:S01]  /*197f0*/  FFMA.FTZ R67, R67, UR46, -R41.reuse ;  /* 0x0000002e43437c23 */ /* 0x100fe20008010829 */
[----:B------:R-:W-:Y:S01]  /*19800*/  FFMA.FTZ R70, R70, UR46, -R41 ;  /* 0x0000002e46467c23 */ /* 0x000fe20008010829 */
[----:B------:R-:W-:Y:S01]  /*19810*/  FADD.FTZ R5, R10, R5 ;  /* 0x000000050a057221 */ /* 0x000fe20000010000 */
[--C-:B------:R-:W-:Y:S01]  /*19820*/  FFMA.FTZ R71, R71, UR46, -R41.reuse ;  /* 0x0000002e47477c23 */ /* 0x100fe20008010829 */
[----:B------:R-:W-:Y:S01]  /*19830*/  FFMA.FTZ R74, R74, UR46, -R41 ;  /* 0x0000002e4a4a7c23 */ /* 0x000fe20008010829 */
[----:B------:R-:W-:Y:S01]  /*19840*/  MUFU.EX2 R29, R29 ;  /* 0x0000001d001d7308 */ /* 0x000fe20000000800 */
[----:B------:R-:W-:Y:S01]  /*19850*/  FADD.FTZ R42, R176, R5 ;  /* 0x00000005b02a7221 */ /* 0x000fe20000010000 */
[----:B------:R-:W-:Y:S01]  /*19860*/  F2FP.F16.F32.PACK_AB R176, R11, R176 ;  /* 0x000000b00bb0723e */ /* 0x000fe200000000ff */
[--C-:B------:R-:W-:Y:S01]  /*19870*/  FFMA.FTZ R75, R75, UR46, -R41.reuse ;  /* 0x0000002e4b4b7c23 */ /* 0x100fe20008010829 */
        /* <DEDUP_REMOVED lines=10> */
[----:B------:R-:W-:Y:S01]  /*19920*/  FFMA.FTZ R41, R87, UR46, -R41 ;  /* 0x0000002e57297c23 */ /* 0x000fe20008010829 */
[-C--:B------:R-:W-:Y:S01]  /*19930*/  FMUL.FTZ R88, R88, R12.reuse ;  /* 0x0000000c58587220 */ /* 0x080fe20000410000 */
[----:B------:R-:W-:Y:S01]  /*19940*/  MUFU.EX2 R162, R162 ;  /* 0x000000a200a27308 */ /* 0x000fe20000000800 */
        /* <DEDUP_REMOVED lines=9> */
[----:B------:R-:W-:Y:S01]  /*199e0*/  FSEL R5, R8, RZ, P2 ;  /* 0x000000ff08057208 */ /* 0x000fe20001000000 */
[----:B------:R-:W-:Y:S01]  /*199f0*/  FMUL.FTZ R100, R100, R12 ;  /* 0x0000000c64647220 */ /* 0x000fe20000410000 */
[----:B------:R-:W-:Y:S01]  /*19a00*/  ISETP.GT.AND P2, PT, R3, R194, PT ;  /* 0x000000c20300720c */ /* 0x000fe20003f44270 */
        /* <DEDUP_REMOVED lines=48> */
[----:B------:R-:W-:Y:S01]  /*19d10*/  FADD.FTZ R39, R32, R39 ;  /* 0x0000002720277221 */ /* 0x000fe20000010000 */
[----:B-1----:R-:W-:Y:S01]  /*19d20*/  FADD.FTZ R10, R30, R5 ;  /* 0x000000051e0a7221 */ /* 0x002fe20000010000 */
[-C--:B------:R-:W-:Y:S01]  /*19d30*/  FMUL.FTZ R148, R148, R12.reuse ;  /* 0x0000000c94947220 */ /* 0x080fe20000410000 */
[----:B------:R-:W1:Y:S01]  /*19d40*/  MUFU.EX2 R31, R31 ;  /* 0x0000001f001f7308 */ /* 0x000e620000000800 */
[----:B--2---:R-:W-:Y:S01]  /*19d50*/  FADD.FTZ R14, R156, R39 ;  /* 0x000000279c0e7221 */ /* 0x004fe20000010000 */
[----:B0-----:R-:W-:Y:S01]  /*19d60*/  FADD.FTZ R10, R179, R10 ;  /* 0x0000000ab30a7221 */ /* 0x001fe20000010000 */
[----:B------:R-:W-:Y:S01]  /*19d70*/  FMUL.FTZ R149, R149, R12 ;  /* 0x0000000c95957220 */ /* 0x000fe20000410000 */
[-C--:B------:R-:W-:Y:S01]  /*19d80*/  FMUL.FTZ R90, R90, R6.reuse ;  /* 0x000000065a5a7220 */ /* 0x080fe20000410000 */
[-C--:B------:R-:W-:Y:S01]  /*19d90*/  FMUL.FTZ R91, R91, R6.reuse ;  /* 0x000000065b5b7220 */ /* 0x080fe20000410000 */
[-C--:B------:R-:W-:Y:S01]  /*19da0*/  FMUL.FTZ R94, R94, R6.reuse ;  /* 0x000000065e5e7220 */ /* 0x080fe20000410000 */
        /* <DEDUP_REMOVED lines=38> */
[----:B------:R-:W-:Y:S01]  /*1a010*/  FMUL.FTZ R151, R151, R6 ;  /* 0x0000000697977220 */ /* 0x000fe20000410000 */
[----:B------:R-:W-:Y:S01]  /*1a020*/  F2FP.F16.F32.PACK_AB R172, R15, R172 ;  /* 0x000000ac0fac723e */ /* 0x000fe200000000ff */
[----:B------:R-:W-:Y:S01]  /*1a030*/  VIADD R3, R3, 0xffffffff ;  /* 0xffffffff03037836 */ /* 0x000fe20000000000 */
[----:B------:R-:W1:Y:S01]  /*1a040*/  MUFU.EX2 R175, R175 ;  /* 0x000000af00af7308 */ /* 0x000e620000000800 */
[C---:B0-----:R-:W-:Y:S01]  /*1a050*/  FADD.FTZ R10, R13.reuse, R10 ;  /* 0x0000000a0d0a7221 */ /* 0x041fe20000010000 */
[----:B------:R-:W-:Y:S01]  /*1a060*/  F2FP.F16.F32.PACK_AB R173, R13, R173 ;  /* 0x000000ad0dad723e */ /* 0x000fe200000000ff */
[----:B------:R-:W-:Y:S01]  /*1a070*/  IMAD.MOV.U32 R13, RZ, RZ, R22 ;  /* 0x000000ffff0d7224 */ /* 0x000fe200078e0016 */
[----:B------:R-:W-:Y:S01]  /*1a080*/  F2FP.F16.F32.PACK_AB R174, R20, R174 ;  /* 0x000000ae14ae723e */ /* 0x000fe200000000ff */
[----:B------:R-:W-:Y:S01]  /*1a090*/  IMAD.MOV.U32 R12, RZ, RZ, R0 ;  /* 0x000000ffff0c7224 */ /* 0x000fe200078e0000 */
[----:B------:R-:W-:Y:S01]  /*1a0a0*/  F2FP.F16.F32.PACK_AB R168, R21, R168 ;  /* 0x000000a815a8723e */ /* 0x000fe200000000ff */
[----:B------:R-:W-:Y:S01]  /*1a0b0*/  IMAD.MOV.U32 R6, RZ, RZ, R8 ;  /* 0x000000ffff067224 */ /* 0x000fe200078e0008 */
[----:B------:R-:W0:Y:S01]  /*1a0c0*/  MUFU.EX2 R34, R34 ;  /* 0x0000002200227308 */ /* 0x000e220000000800 */
[----:B--2---:R-:W-:Y:S01]  /*1a0d0*/  FADD.FTZ R14, R152, R5 ;  /* 0x00000005980e7221 */ /* 0x004fe20000010000 */
[----:B------:R-:W-:-:S02]  /*1a0e0*/  F2FP.F16.F32.PACK_AB R170, R24, R170 ;  /* 0x000000aa18aa723e */ /* 0x000fc400000000ff */
[----:B------:R-:W-:Y:S02]  /*1a0f0*/  F2FP.F16.F32.PACK_AB R164, R25, R164 ;  /* 0x000000a419a4723e */ /* 0x000fe400000000ff */
[----:B------:R-:W-:Y:S02]  /*1a100*/  F2FP.F16.F32.PACK_AB R166, R28, R166 ;  /* 0x000000a61ca6723e */ /* 0x000fe400000000ff */
[----:B------:R-:W2:Y:S01]  /*1a110*/  MUFU.EX2 R37, R37 ;  /* 0x0000002500257308 */ /* 0x000ea20000000800 */
[----:B-1----:R-:W-:Y:S01]  /*1a120*/  FADD.FTZ R5, R175, R10 ;  /* 0x0000000aaf057221 */ /* 0x002fe20000010000 */
[----:B------:R-:W-:Y:S02]  /*1a130*/  F2FP.F16.F32.PACK_AB R160, R29, R160 ;  /* 0x000000a01da0723e */ /* 0x000fe400000000ff */
[----:B------:R-:W-:Y:S02]  /*1a140*/  F2FP.F16.F32.PACK_AB R162, R32, R162 ;  /* 0x000000a220a2723e */ /* 0x000fe400000000ff */
[----:B------:R-:W-:-:S02]  /*1a150*/  F2FP.F16.F32.PACK_AB R156, R33, R156 ;  /* 0x0000009c219c723e */ /* 0x000fc400000000ff */
[----:B------:R-:W1:Y:S01]  /*1a160*/  MUFU.EX2 R169, R169 ;  /* 0x000000a900a97308 */ /* 0x000e620000000800 */
[----:B0-----:R-:W-:Y:S01]  /*1a170*/  FADD.FTZ R10, R34, R5 ;  /* 0x00000005220a7221 */ /* 0x001fe20000010000 */
[----:B------:R-:W-:Y:S02]  /*1a180*/  F2FP.F16.F32.PACK_AB R158, R36, R158 ;  /* 0x0000009e249e723e */ /* 0x000fe400000000ff */
[----:B------:R-:W-:Y:S02]  /*1a190*/  F2FP.F16.F32.PACK_AB R181, R26, R181 ;  /* 0x000000b51ab5723e */ /* 0x000fe400000000ff */
[----:B------:R-:W-:Y:S02]  /*1a1a0*/  F2FP.F16.F32.PACK_AB R183, R27, R183 ;  /* 0x000000b71bb7723e */ /* 0x000fe400000000ff */
[----:B------:R-:W0:Y:S01]  /*1a1b0*/  MUFU.EX2 R154, R154 ;  /* 0x0000009a009a7308 */ /* 0x000e220000000800 */
[C---:B--2---:R-:W-:Y:S01]  /*1a1c0*/  FADD.FTZ R11, R37.reuse, R14 ;  /* 0x0000000e250b7221 */ /* 0x044fe20000010000 */
[----:B------:R-:W-:-:S02]  /*1a1d0*/  F2FP.F16.F32.PACK_AB R152, R37, R152 ;  /* 0x000000982598723e */ /* 0x000fc400000000ff */
[----:B------:R-:W-:Y:S02]  /*1a1e0*/  F2FP.F16.F32.PACK_AB R177, R30, R177 ;  /* 0x000000b11eb1723e */ /* 0x000fe400000000ff */
[----:B------:R-:W-:Y:S02]  /*1a1f0*/  F2FP.F16.F32.PACK_AB R179, R31, R179 ;  /* 0x000000b31fb3723e */ /* 0x000fe400000000ff */
[----:B------:R-:W2:Y:S01]  /*1a200*/  MUFU.EX2 R35, R35 ;  /* 0x0000002300237308 */ /* 0x000ea20000000800 */
[----:B-1----:R-:W-:Y:S01]  /*1a210*/  FADD.FTZ R10, R169, R10 ;  /* 0x0000000aa90a7221 */ /* 0x002fe20000010000 */
        /* <DEDUP_REMOVED lines=18> */
[----:B------:R-:W-:Y:S01]  /*1a340*/  F2FP.F16.F32.PACK_AB R165, R9, R165 ;  /* 0x000000a509a5723e */ /* 0x000fe200000000ff */
[----:B------:R-:W-:-:S05]  /*1a350*/  IMAD.MOV.U32 R9, RZ, RZ, R186 ;  /* 0x000000ffff097224 */ /* 0x000fca00078e00ba */
        /* <DEDUP_REMOVED lines=33> */
[----:B------:R-:W-:Y:S06]  /*1a570*/  @P2 BRA `(.L_x_7974) ;  /* 0xffffffcc00842947 */ /* 0x000fec000383ffff */
.L_x_7956:
[----:B------:R-:W-:Y:S05]  /*1a580*/  WARPSYNC.ALL ;  /* 0x0000000000007948 */ /* 0x000fea0003800000 */
[----:B------:R-:W-:Y:S06]  /*1a590*/  BAR.ARV 0x8, 0x180 ;  /* 0x0206000000007b1d */ /* 0x000fec0000002000 */
[----:B------:R-:W-:Y:S05]  /*1a5a0*/  @!P0 BRA `(.L_x_7975) ;  /* 0x0000000000048947 */ /* 0x000fea0003800000 */
[----:B------:R-:W-:Y:S01]  /*1a5b0*/  BPT.TRAP 0x1 ;  /* 0x000000040000795c */ /* 0x000fe20000300000 */
.L_x_7975:
[----:B------:R-:W-:Y:S01]  /*1a5c0*/  IMAD R10, R22, 0x8, R2 ;  /* 0x00000008160a7824 */ /* 0x000fe200078e0202 */
[----:B------:R-:W-:-:S04]  /*1a5d0*/  SHF.L.U32 R3, R186, 0x1f, RZ ;  /* 0x0000001fba037819 */ /* 0x000fc800000006ff */
[----:B------:R0:W1:Y:S01]  /*1a5e0*/  SYNCS.PHASECHK.TRANS64.TRYWAIT P2, [R10+URZ+0x28850], R3 ;  /* 0x028850030a0075a7 */ /* 0x000062000804017f */
[----:B------:R-:W-:Y:S05]  /*1a5f0*/  @!P0 BRA `(.L_x_7976) ;  /* 0x0000000000048947 */ /* 0x000fea0003800000 */
[----:B------:R-:W-:Y:S01]  /*1a600*/  BPT.TRAP 0x1 ;  /* 0x000000040000795c */ /* 0x000fe20000300000 */
.L_x_7976:
[----:B------:R-:W-:-:S05]  /*1a610*/  VIADD R2, R2, 0x400 ;  /* 0x0000040002027836 */ /* 0x000fca0000000000 */
[----:B------:R-:W-:-:S04]  /*1a620*/  SHF.R.U32.HI R2, RZ, 0x4, R2 ;  /* 0x00000004ff027819 */ /* 0x000fc80000011602 */
[----:B------:R-:W-:-:S04]  /*1a630*/  LOP3.LUT R2, R2, 0x3fff, RZ, 0xc0, !PT ;  /* 0x00003fff02027812 */ /* 0x000fc800078ec0ff */
[----:B------:R-:W-:Y:S01]  /*1a640*/  LOP3.LUT R7, R2, 0x4000000, RZ, 0xfc, !PT ;  /* 0x0400000002077812 */ /* 0x000fe200078efcff */
[----:B-1----:R-:W-:Y:S06]  /*1a650*/  @P2 BRA `(.L_x_7977) ;  /* 0x0000000000082947 */ /* 0x002fec0003800000 */
[----:B------:R-:W1:Y:S02]  /*1a660*/  SYNCS.PHASECHK.TRANS64.TRYWAIT P0, [R10+URZ+0x28850], R3 ;  /* 0x028850030a0075a7 */ /* 0x000e64000800017f */
[----:B-1----:R-:W-:Y:S05]  /*1a670*/  @!P0 BRA `(.L_x_7978) ;  /* 0x000000d800f88947 */ /* 0x002fea0003800000 */
.L_x_7977:
[----:B------:R-:W-:Y:S01]  /*1a680*/  IMAD R2, R22, 0x800, R7 ;  /* 0x0000080016027824 */ /* 0x000fe200078e0207 */
[----:B------:R-:W-:Y:S05]  /*1a690*/  WARPSYNC.ALL ;  /* 0x0000000000007948 */ /* 0x000fea0003800000 */
[----:B01----:R-:W-:Y:S01]  /*1a6a0*/  IMAD.MOV.U32 R3, RZ, RZ, 0x40000040 ;  /* 0x40000040ff037424 */ /* 0x003fe200078e00ff */
[C---:B------:R-:W-:Y:S01]  /*1a6b0*/  R2UR UR6, R2.reuse ;  /* 0x00000000020672ca */ /* 0x040fe200000e0000 */
[----:B------:R-:W-:Y:S01]  /*1a6c0*/  WARPGROUP.ARRIVE ;  /* 0x00000000000079c5 */ /* 0x000fe20000000000 */
[----:B------:R-:W-:Y:S01]  /*1a6d0*/  IMAD.MOV.U32 R7, RZ, RZ, 0x40000040 ;  /* 0x40000040ff077424 */ /* 0x000fe200078e00ff */
[----:B------:R-:W-:Y:S01]  /*1a6e0*/  IADD3 R6, R2, 0x80, RZ ;  /* 0x0000008002067810 */ /* 0x000fe20007ffe0ff */
[----:B------:R-:W-:Y:S01]  /*1a6f0*/  @!P1 VIADD R10, R10, 0x28860 ;  /* 0x000288600a0a9836 */ /* 0x000fe20000000000 */
[----:B------:R-:W-:Y:S01]  /*1a700*/  R2UR UR7, R3 ;  /* 0x00000000030772ca */ /* 0x000fe200000e0000 */
[----:B------:R-:W-:-:S02]  /*1a710*/  IMAD.MOV.U32 R3, RZ, RZ, 0x40000040 ;  /* 0x40000040ff037424 */ /* 0x000fc400078e00ff */
[----:B------:R-:W-:Y:S01]  /*1a720*/  VIADD R22, R22, 0x1 ;  /* 0x0000000116167836 */ /* 0x000fe20000000000 */
[----:B------:R-:W-:Y:S01]  /*1a730*/  @!P1 PRMT R10, RZ, 0x654, R10 ;  /* 0x00000654ff0a9816 */ /* 0x000fe2000000000a */
[----:B------:R-:W-:Y:S02]  /*1a740*/  IMAD.U32 R14, RZ, RZ, UR46 ;  /* 0x0000002eff0e7e24 */ /* 0x000fe4000f8e00ff */
[----:B------:R-:W-:Y:S01]  /*1a750*/  IMAD.MOV.U32 R40, RZ, RZ, -0x800000 ;  /* 0xff800000ff287424 */ /* 0x000fe200078e00ff */
[----:B------:R-:W-:Y:S01]  /*1a760*/  ISETP.NE.AND P2, PT, R22, 0x2, PT ;  /* 0x000000021600780c */ /* 0x000fe20003f45270 */
[----:B------:R-:W-:-:S03]  /*1a770*/  VIADD R213, R213, 0x1 ;  /* 0x00000001d5d57836 */ /* 0x000fc60000000000 */
[----:B------:R-:W-:Y:S01]  /*1a780*/  SEL R22, R22, RZ, P2 ;  /* 0x000000ff16167207 */ /* 0x000fe20001000000 */
        /* <DEDUP_REMOVED lines=42> */
[----:B------:R-:W-:Y:S02]  /*1aa30*/  R2UR UR6, R2 ;  /* 0x00000000020672ca */ /* 0x000fe400000e0000 */
[----:B------:R-:W-:Y:S01]  /*1aa40*/  R2UR UR7, R3 ;  /* 0x00000000030772ca */ /* 0x000fe200000e0000 */
[----:B------:R-:W0:Y:S04]  /*1aa50*/  SHFL.BFLY PT, R2, R5, 0x2, 0x1f ;  /* 0x0c401f0005027f89 */ /* 0x000e2800000e0000 */
[----:B------:R-:W1:Y:S01]  /*1aa60*/  SHFL.BFLY PT, R3, R4, 0x2, 0x1f ;  /* 0x0c401f0004037f89 */ /* 0x000e6200000e0000 */
[----:B0-----:R-:W-:Y:S01]  /*1aa70*/  FADD.FTZ R2, R2, R5 ;  /* 0x0000000502027221 */ /* 0x001fe20000010000 */
[----:B------:R-:W-:-:S02]  /*1aa80*/  IMAD.U32 R5, RZ, RZ, UR46 ;  /* 0x0000002eff057e24 */ /* 0x000fc4000f8e00ff */
[----:B-1----:R-:W-:Y:S01]  /*1aa90*/  FADD.FTZ R6, R3, R4 ;  /* 0x0000000403067221 */ /* 0x002fe20000010000 */
[----:B------:R-:W-:Y:S01]  /*1aaa0*/  IMAD.MOV.U32 R4, RZ, RZ, RZ ;  /* 0x000000ffff047224 */ /* 0x000fe200078e00ff */
[----:B------:R-:W0:Y:S04]  /*1aab0*/  SHFL.BFLY PT, R3, R2, 0x1, 0x1f ;  /* 0x0c201f0002037f89 */ /* 0x000e2800000e0000 */
[----:B------:R-:W1:Y:S01]  /*1aac0*/  SHFL.BFLY PT, R7, R6, 0x1, 0x1f ;  /* 0x0c201f0006077f89 */ /* 0x000e6200000e0000 */
[----:B0-----:R-:W-:Y:S01]  /*1aad0*/  FADD.FTZ R11, R2, R3 ;  /* 0x00000003020b7221 */ /* 0x001fe20000010000 */
[----:B------:R-:W-:Y:S01]  /*1aae0*/  SEL R3, RZ, 0x1, P2 ;  /* 0x00000001ff037807 */ /* 0x000fe20001000000 */
[----:B-1----:R-:W-:-:S03]  /*1aaf0*/  FADD.FTZ R12, R6, R7 ;  /* 0x00000007060c7221 */ /* 0x002fc60000010000 */
[----:B------:R-:W-:Y:S01]  /*1ab00*/  FSETP.NE.FTZ.AND P0, PT, R11, RZ, PT ;  /* 0x000000ff0b00720b */ /* 0x000fe20003f15000 */
[----:B------:R-:W-:Y:S01]  /*1ab10*/  IMAD.MOV.U32 R6, RZ, RZ, RZ ;  /* 0x000000ffff067224 */ /* 0x000fe200078e00ff */
        /* <DEDUP_REMOVED lines=83> */
.L_x_7852:
        /* <DEDUP_REMOVED lines=11> */
[----:B------:R-:W-:Y:S01]  /*1b100*/  ULDC UR4, c[0x0][0xad4] ;  /* 0x0002b50000047ab9 */ /* 0x000fe20000000800 */
[----:B------:R-:W-:Y:S01]  /*1b110*/  F2FP.F16.F32.PACK_AB R34, R133, R132 ;  /* 0x000000848522723e */ /* 0x000fe200000000ff */
[----:B------:R-:W3:Y:S01]  /*1b120*/  S2R R5, SR_SWINHI ;  /* 0x0000000000057919 */ /* 0x000ee20000002f00 */
[----:B------:R-:W-:Y:S02]  /*1b130*/  MOV R42, R2 ;  /* 0x00000002002a7202 */ /* 0x000fe40000000f00 */
[----:B---3--:R-:W-:-:S03]  /*1b140*/  MOV R43, R5 ;  /* 0x00000005002b7202 */ /* 0x008fc60000000f00 */
[----:B--2---:R-:W-:-:S03]  /*1b150*/  IMAD.WIDE R4, R0, 0x2, R42 ;  /* 0x0000000200047825 */ /* 0x004fc600078e022a */
[C---:B------:R-:W-:Y:S02]  /*1b160*/  IADD3 R41, P0, R4.reuse, 0x40, RZ ;  /* 0x0000004004297810 */ /* 0x040fe40007f1e0ff */
[C---:B------:R-:W-:Y:S02]  /*1b170*/  LOP3.LUT R7, R4.reuse, 0x380, RZ, 0xc0, !PT ;  /* 0x0000038004077812 */ /* 0x040fe400078ec0ff */
[----:B------:R-:W-:Y:S01]  /*1b180*/  IADD3 R35, P5, R4, 0x20, RZ ;  /* 0x0000002004237810 */ /* 0x000fe20007fbe0ff */
[--C-:B------:R-:W-:Y:S01]  /*1b190*/  IMAD.X R11, RZ, RZ, R5.reuse, P0 ;  /* 0x000000ffff0b7224 */ /* 0x100fe200000e0605 */
[----:B------:R-:W-:Y:S02]  /*1b1a0*/  ISETP.NE.AND P0, PT, R208, RZ, PT ;  /* 0x000000ffd000720c */ /* 0x000fe40003f05270 */
[----:B------:R-:W-:Y:S01]  /*1b1b0*/  IADD3 R12, P1, R4, 0x60, RZ ;  /* 0x00000060040c7810 */ /* 0x000fe20007f3e0ff */
[--C-:B------:R-:W-:Y:S01]  /*1b1c0*/  IMAD.X R9, RZ, RZ, R5.reuse, P5 ;  /* 0x000000ffff097224 */ /* 0x100fe200028e0605 */
[----:B------:R-:W-:Y:S01]  /*1b1d0*/  SEL R208, R208, UR4, P0 ;  /* 0x00000004d0d07c07 */ /* 0x000fe20008000000 */
[----:B------:R-:W-:Y:S05]  /*1b1e0*/  WARPSYNC.ALL ;  /* 0x0000000000007948 */ /* 0x000fea0003800000 */
[----:B------:R-:W-:Y:S01]  /*1b1f0*/  SHF.R.U64 R7, R7, 0x3, RZ ;  /* 0x0000000307077819 */ /* 0x000fe200000012ff */
[----:B------:R-:W-:Y:S01]  /*1b200*/  IMAD.X R13, RZ, RZ, R5, P1 ;  /* 0x000000ffff0d7224 */ /* 0x000fe200008e0605 */
[----:B------:R-:W-:Y:S01]  /*1b210*/  LOP3.LUT R0, R35, 0x380, RZ, 0xc0, !PT ;  /* 0x0000038023007812 */ /* 0x000fe200078ec0ff */
[----:B------:R-:W-:Y:S01]  /*1b220*/  ULDC.64 UR4, c[0x0][0xc00] ;  /* 0x0003000000047ab9 */ /* 0x000fe20000000a00 */
[----:B------:R-:W-:Y:S01]  /*1b230*/  LOP3.LUT R6, R41, 0x380, RZ, 0xc0, !PT ;  /* 0x0000038029067812 */ /* 0x000fe200078ec0ff */
[----:B------:R-:W-:Y:S01]  /*1b240*/  ULDC.64 UR6, c[0x0][0xc08] ;  /* 0x0003020000067ab9 */ /* 0x000fe20000000a00 */
[----:B------:R-:W-:-:S02]  /*1b250*/  LOP3.LUT R8, R12, 0x380, RZ, 0xc0, !PT ;  /* 0x000003800c087812 */ /* 0x000fc400078ec0ff */
[C---:B------:R-:W-:Y:S02]  /*1b260*/  IADD3 R45, P2, R4.reuse, 0x4000, RZ ;  /* 0x00004000042d7810 */ /* 0x040fe40007f5e0ff */
[C---:B------:R-:W-:Y:S02]  /*1b270*/  IADD3 R47, P3, R4.reuse, 0x4020, RZ ;  /* 0x00004020042f7810 */ /* 0x040fe40007f7e0ff */
[C---:B-1----:R-:W-:Y:S01]  /*1b280*/  IADD3 R24, P4, R4.reuse, 0x4040, RZ ;  /* 0x0000404004187810 */ /* 0x042fe20007f9e0ff */
[--C-:B------:R-:W-:Y:S01]  /*1b290*/  IMAD.X R15, RZ, RZ, R5.reuse, P2 ;  /* 0x000000ffff0f7224 */ /* 0x100fe200010e0605 */
[----:B------:R-:W-:Y:S01]  /*1b2a0*/  BAR.SYNC.DEFER_BLOCKING 0x1, 0x100 ;  /* 0x0044000000007b1d */ /* 0x000fe20000010000 */
[----:B------:R-:W-:Y:S01]  /*1b2b0*/  IADD3 R49, P5, R4, 0x4060, RZ ;  /* 0x0000406004317810 */ /* 0x000fe20007fbe0ff */
[--C-:B------:R-:W-:Y:S01]  /*1b2c0*/  IMAD.X R29, RZ, RZ, R5.reuse, P3 ;  /* 0x000000ffff1d7224 */ /* 0x100fe200018e0605 */
[----:B------:R-:W-:Y:S01]  /*1b2d0*/  LOP3.LUT R4, R7, R4, RZ, 0x3c, !PT ;  /* 0x0000000407047212 */ /* 0x000fe200078e3cff */
[--C-:B------:R-:W-:Y:S01]  /*1b2e0*/  IMAD.X R31, RZ, RZ, R5.reuse, P4 ;  /* 0x000000ffff1f7224 */ /* 0x100fe200020e0605 */
[----:B------:R-:W-:Y:S01]  /*1b2f0*/  SHF.R.U64 R0, R0, 0x3, RZ ;  /* 0x0000000300007819 */ /* 0x000fe200000012ff */
[----:B------:R-:W-:Y:S01]  /*1b300*/  IMAD.X R33, RZ, RZ, R5, P5 ;  /* 0x000000ffff217224 */ /* 0x000fe200028e0605 */
[----:B------:R-:W-:-:S02]  /*1b310*/  SHF.R.U64 R6, R6, 0x3, RZ ;  /* 0x0000000306067819 */ /* 0x000fc400000012ff */
[----:B------:R-:W-:Y:S02]  /*1b320*/  SHF.R.U64 R7, R8, 0x3, RZ ;  /* 0x0000000308077819 */ /* 0x000fe400000012ff */
[----:B------:R-:W-:Y:S02]  /*1b330*/  LOP3.LUT R8, R0, R35, RZ, 0x3c, !PT ;  /* 0x0000002300087212 */ /* 0x000fe400078e3cff */
[----:B------:R-:W-:Y:S02]  /*1b340*/  LOP3.LUT R10, R6, R41, RZ, 0x3c, !PT ;  /* 0x00000029060a7212 */ /* 0x000fe400078e3cff */
[----:B------:R-:W-:Y:S02]  /*1b350*/  LOP3.LUT R12, R7, R12, RZ, 0x3c, !PT ;  /* 0x0000000c070c7212 */ /* 0x000fe400078e3cff */
[----:B------:R-:W-:Y:S02]  /*1b360*/  LOP3.LUT R0, R45, 0x380, RZ, 0xc0, !PT ;  /* 0x000003802d007812 */ /* 0x000fe400078ec0ff */
[----:B------:R-:W-:-:S02]  /*1b370*/  LOP3.LUT R6, R47, 0x380, RZ, 0xc0, !PT ;  /* 0x000003802f067812 */ /* 0x000fc400078ec0ff */
[----:B------:R-:W-:Y:S02]  /*1b380*/  LOP3.LUT R7, R24, 0x380, RZ, 0xc0, !PT ;  /* 0x0000038018077812 */ /* 0x000fe400078ec0ff */
[----:B------:R-:W-:Y:S02]  /*1b390*/  SHF.R.U64 R0, R0, 0x3, RZ ;  /* 0x0000000300007819 */ /* 0x000fe400000012ff */
[----:B------:R-:W-:Y:S02]  /*1b3a0*/  SHF.R.U64 R6, R6, 0x3, RZ ;  /* 0x0000000306067819 */ /* 0x000fe400000012ff */
[----:B------:R-:W-:Y:S02]  /*1b3b0*/  SHF.R.U64 R7, R7, 0x3, RZ ;  /* 0x0000000307077819 */ /* 0x000fe400000012ff */
[----:B------:R-:W-:Y:S02]  /*1b3c0*/  LOP3.LUT R32, R49, 0x380, RZ, 0xc0, !PT ;  /* 0x0000038031207812 */ /* 0x000fe400078ec0ff */
[----:B------:R-:W-:-:S02]  /*1b3d0*/  LOP3.LUT R14, R0, R45, RZ, 0x3c, !PT ;  /* 0x0000002d000e7212 */ /* 0x000fc400078e3cff */
[----:B------:R-:W-:Y:S01]  /*1b3e0*/  LOP3.LUT R28, R6, R47, RZ, 0x3c, !PT ;  /* 0x0000002f061c7212 */ /* 0x000fe200078e3cff */
[----:B------:R-:W1:Y:S01]  /*1b3f0*/  LDC.64 R44, c[0x0][0xc00] ;  /* 0x00030000ff2c7b82 */ /* 0x000e620000000a00 */
[----:B------:R-:W-:Y:S02]  /*1b400*/  LOP3.LUT R30, R7, R24, RZ, 0x3c, !PT ;  /* 0x00000018071e7212 */ /* 0x000fe400078e3cff */
[----:B------:R-:W-:Y:S02]  /*1b410*/  MOV R0, R4 ;  /* 0x0000000400007202 */ /* 0x000fe40000000f00 */
[----:B------:R-:W-:Y:S02]  /*1b420*/  F2FP.F16.F32.PACK_AB R4, R21, R20 ;  /* 0x000000141504723e */ /* 0x000fe400000000ff */
[----:B------:R-:W-:Y:S02]  /*1b430*/  F2FP.F16.F32.PACK_AB R5, R91, R90 ;  /* 0x0000005a5b05723e */ /* 0x000fe400000000ff */
[----:B------:R-:W-:-:S02]  /*1b440*/  F2FP.F16.F32.PACK_AB R6, R93, R92 ;  /* 0x0000005c5d06723e */ /* 0x000fc400000000ff */
[----:B------:R-:W-:Y:S02]  /*1b450*/  F2FP.F16.F32.PACK_AB R7, R95, R94 ;  /* 0x0000005e5f07723e */ /* 0x000fe400000000ff */
[----:B------:R-:W-:Y:S02]  /*1b460*/  SHF.R.U64 R32, R32, 0x3, RZ ;  /* 0x0000000320207819 */ /* 0x000fe400000012ff */
[----:B------:R-:W-:Y:S01]  /*1b470*/  MOV R48, R10 ;  /* 0x0000000a00307202 */ /* 0x000fe20000000f00 */
[----:B------:R2:W-:Y:S01]  /*1b480*/  STSM.16.M88.4 [R0], R4 ;  /* 0x0000000400007844 */ /* 0x0005e20000000200 */
[----:B------:R-:W-:Y:S02]  /*1b490*/  LOP3.LUT R32, R32, R49, RZ, 0x3c, !PT ;  /* 0x0000003120207212 */ /* 0x000fe400078e3cff */
[----:B------:R-:W-:Y:S02]  /*1b4a0*/  MOV R49, R8 ;  /* 0x0000000800317202 */ /* 0x000fe40000000f00 */
[----:B------:R-:W-:-:S02]  /*1b4b0*/  F2FP.F16.F32.PACK_AB R8, R105, R104 ;  /* 0x000000686908723e */ /* 0x000fc400000000ff */
[----:B------:R-:W-:Y:S02]  /*1b4c0*/  F2FP.F16.F32.PACK_AB R9, R107, R106 ;  /* 0x0000006a6b09723e */ /* 0x000fe400000000ff */
[----:B------:R-:W-:Y:S02]  /*1b4d0*/  F2FP.F16.F32.PACK_AB R10, R109, R108 ;  /* 0x0000006c6d0a723e */ /* 0x000fe400000000ff */
[----:B------:R-:W-:Y:S02]  /*1b4e0*/  F2FP.F16.F32.PACK_AB R11, R111, R110 ;  /* 0x0000006e6f0b723e */ /* 0x000fe400000000ff */
[----:B------:R-:W-:Y:S02]  /*1b4f0*/  MOV R47, R12 ;  /* 0x0000000c002f7202 */ /* 0x000fe40000000f00 */
[----:B------:R-:W-:Y:S02]  /*1b500*/  MOV R46, R14 ;  /* 0x0000000e002e7202 */ /* 0x000fe40000000f00 */
[----:B--2---:R-:W-:-:S02]  /*1b510*/  F2FP.F16.F32.PACK_AB R4, R97, R96 ;  /* 0x000000606104723e */ /* 0x004fc400000000ff */
[----:B------:R-:W-:Y:S02]  /*1b520*/  F2FP.F16.F32.PACK_AB R5, R99, R98 ;  /* 0x000000626305723e */ /* 0x000fe400000000ff */
[----:B------:R-:W-:Y:S02]  /*1b530*/  F2FP.F16.F32.PACK_AB R6, R101, R100 ;  /* 0x000000646506723e */ /* 0x000fe400000000ff */
[----:B------:R-:W-:Y:S02]  /*1b540*/  F2FP.F16.F32.PACK_AB R7, R103, R102 ;  /* 0x000000666707723e */ /* 0x000fe400000000ff */
[----:B------:R-:W-:Y:S02]  /*1b550*/  MOV R41, R28 ;  /* 0x0000001c00297202 */ /* 0x000fe40000000f00 */
[----:B------:R-:W-:Y:S01]  /*1b560*/  MOV R24, R30 ;  /* 0x0000001e00187202 */ /* 0x000fe20000000f00 */
[----:B------:R2:W-:Y:S01]  /*1b570*/  STSM.16.M88.4 [R49], R4 ;  /* 0x0000000431007844 */ /* 0x0005e20000000200 */
[----:B------:R-:W-:-:S02]  /*1b580*/  F2FP.F16.F32.PACK_AB R12, R37, R36 ;  /* 0x00000024250c723e */ /* 0x000fc400000000ff */
[----:B------:R-:W-:Y:S01]  /*1b590*/  F2FP.F16.F32.PACK_AB R13, R115, R114 ;  /* 0x00000072730d723e */ /* 0x000fe200000000ff */
[----:B------:R-:W-:Y:S01]  /*1b5a0*/  STSM.16.M88.4 [R48], R8 ;  /* 0x0000000830007844 */ /* 0x000fe20000000200 */
[----:B------:R-:W-:Y:S02]  /*1b5b0*/  F2FP.F16.F32.PACK_AB R14, R117, R116 ;  /* 0x00000074750e723e */ /* 0x000fe400000000ff */
[----:B------:R-:W-:Y:S02]  /*1b5c0*/  F2FP.F16.F32.PACK_AB R15, R119, R118 ;  /* 0x00000076770f723e */ /* 0x000fe400000000ff */
[----:B------:R-:W-:Y:S02]  /*1b5d0*/  F2FP.F16.F32.PACK_AB R28, R121, R120 ;  /* 0x00000078791c723e */ /* 0x000fe400000000ff */
[----:B------:R-:W-:Y:S01]  /*1b5e0*/  F2FP.F16.F32.PACK_AB R29, R123, R122 ;  /* 0x0000007a7b1d723e */ /* 0x000fe200000000ff */
[----:B------:R3:W-:Y:S01]  /*1b5f0*/  STSM.16.M88.4 [R47], R12 ;  /* 0x0000000c2f007844 */ /* 0x0007e20000000200 */
[----:B------:R-:W-:-:S02]  /*1b600*/  F2FP.F16.F32.PACK_AB R30, R39, R38 ;  /* 0x00000026271e723e */ /* 0x000fc400000000ff */
[----:B------:R-:W-:Y:S02]  /*1b610*/  F2FP.F16.F32.PACK_AB R31, R127, R126 ;  /* 0x0000007e7f1f723e */ /* 0x000fe400000000ff */
[----:B------:R-:W-:Y:S02]  /*1b620*/  MOV R0, R32 ;  /* 0x0000002000007202 */ /* 0x000fe40000000f00 */
[----:B------:R-:W-:Y:S01]  /*1b630*/  F2FP.F16.F32.PACK_AB R32, R129, R128 ;  /* 0x000000808120723e */ /* 0x000fe200000000ff */
[----:B------:R-:W-:Y:S01]  /*1b640*/  STSM.16.M88.4 [R46], R28 ;  /* 0x0000001c2e007844 */ /* 0x000fe20000000200 */
[----:B------:R-:W-:Y:S02]  /*1b650*/  F2FP.F16.F32.PACK_AB R33, R131, R130 ;  /* 0x000000828321723e */ /* 0x000fe400000000ff */
[----:B------:R-:W-:Y:S02]  /*1b660*/  F2FP.F16.F32.PACK_AB R35, R135, R134 ;  /* 0x000000868723723e */ /* 0x000fe400000000ff */
[----:B--2---:R-:W-:-:S02]  /*1b670*/  F2FP.F16.F32.PACK_AB R4, R137, R136 ;  /* 0x000000888904723e */ /* 0x004fc400000000ff */
[----:B------:R-:W-:Y:S01]  /*1b680*/  F2FP.F16.F32.PACK_AB R5, R139, R138 ;  /* 0x0000008a8b05723e */ /* 0x000fe200000000ff */
[----:B------:R-:W-:Y:S01]  /*1b690*/  STSM.16.M88.4 [R41], R32 ;  /* 0x0000002029007844 */ /* 0x000fe20000000200 */
[----:B------:R-:W-:Y:S01]  /*1b6a0*/  F2FP.F16.F32.PACK_AB R6, R141, R140 ;  /* 0x0000008c8d06723e */ /* 0x000fe200000000ff */
[----:B---3--:R-:W-:Y:S01]  /*1b6b0*/  IMAD.MOV.U32 R15, RZ, RZ, RZ ;  /* 0x000000ffff0f7224 */ /* 0x008fe200078e00ff */
[----:B------:R-:W-:Y:S01]  /*1b6c0*/  F2FP.F16.F32.PACK_AB R7, R143, R142 ;  /* 0x0000008e8f07723e */ /* 0x000fe200000000ff */
[----:B-1----:R-:W-:Y:S01]  /*1b6d0*/  IMAD.WIDE R12, R209, 0x4, R44 ;  /* 0x00000004d10c7825 */ /* 0x002fe200078e022c */
[----:B------:R-:W-:Y:S02]  /*1b6e0*/  F2FP.F16.F32.PACK_AB R8, R145, R144 ;  /* 0x000000909108723e */ /* 0x000fe400000000ff */
[----:B------:R-:W-:Y:S01]  /*1b6f0*/  F2FP.F16.F32.PACK_AB R9, R147, R146 ;  /* 0x000000929309723e */ /* 0x000fe200000000ff */
[----:B------:R-:W-:Y:S01]  /*1b700*/  STSM.16.M88.4 [R24], R4 ;  /* 0x0000000418007844 */ /* 0x000fe20000000200 */
[----:B------:R-:W-:-:S02]  /*1b710*/  F2FP.F16.F32.PACK_AB R10, R149, R148 ;  /* 0x00000094950a723e */ /* 0x000fc400000000ff */
[----:B------:R-:W-:Y:S02]  /*1b720*/  F2FP.F16.F32.PACK_AB R11, R151, R150 ;  /* 0x00000096970b723e */ /* 0x000fe400000000ff */
[----:B------:R-:W-:-:S03]  /*1b730*/  ISETP.NE.U32.AND P3, PT, RZ, UR4, PT ;  /* 0x00000004ff007c0c */ /* 0x000fc6000bf65070 */
[----:B------:R1:W-:Y:S01]  /*1b740*/  STSM.16.M88.4 [R0], R8 ;  /* 0x0000000800007844 */ /* 0x0003e20000000200 */
[----:B------:R-:W-:Y:S01]  /*1b750*/  BAR.SYNC.DEFER_BLOCKING 0x1, 0x100 ;  /* 0x0044000000007b1d */ /* 0x000fe20000010000 */
[----:B------:R-:W-:Y:S02]  /*1b760*/  ISETP.NE.AND.EX P3, PT, RZ, UR5, PT, P3 ;  /* 0x00000005ff007c0c */ /* 0x000fe4000bf65330 */
[----:B------:R-:W-:Y:S02]  /*1b770*/  ISETP.NE.U32.AND P0, PT, RZ, UR6, PT ;  /* 0x00000006ff007c0c */ /* 0x000fe4000bf05070 */
[----:B------:R-:W-:Y:S02]  /*1b780*/  ISETP.GT.AND P1, PT, R208, 0x1, PT ;  /* 0x00000001d000780c */ /* 0x000fe40003f24270 */
[----:B-1----:R-:W-:Y:S01]  /*1b790*/  MOV R10, 0x9b8 ;  /* 0x000009b8000a7802 */ /* 0x002fe20000000f00 */
[----:B------:R-:W1:Y:S06]  /*1b7a0*/  LDC R0, c[0x0][0xbe8] ;  /* 0x0002fa00ff007b82 */ /* 0x000e6c0000000800 */
[----:B------:R-:W5:Y:S01]  /*1b7b0*/  @P3 LDG.E R15, desc[UR42][R12.64] ;  /* 0x0000002a0c0f3981 */ /* 0x000f62000c1e1900 */
[----:B------:R-:W-:Y:S01]  /*1b7c0*/  ISETP.NE.AND.EX P0, PT, RZ, UR7, PT, P0 ;  /* 0x00000007ff007c0c */ /* 0x000fe2000bf05300 */
[----:B------:R-:W-:-:S02]  /*1b7d0*/  ULDC UR6, c[0x0][0xa88] ;  /* 0x0002a20000067ab9 */ /* 0x000fc40000000800 */
[----:B------:R-:W-:-:S10]  /*1b7e0*/  IMAD.U32 R29, RZ, RZ, UR6 ;  /* 0x00000006ff1d7e24 */ /* 0x000fd4000f8e00ff */
[----:B------:R-:W2:Y:S01]  /*1b7f0*/  @P0 LDC.64 R4, c[0x0][0xc08] ;  /* 0x00030200ff040b82 */ /* 0x000ea20000000a00 */
[----:B------:R-:W-:-:S07]  /*1b800*/  SEL R10, R10, 0x978, P1 ;  /* 0x000009780a0a7807 */ /* 0x000fce0000800000 */
[----:B------:R3:W4:Y:S08]  /*1b810*/  LDC.64 R6, c[0x0][R10+0x218] ;  /* 0x000086000a067b82 */ /* 0x0007300000000a00 */
[----:B------:R3:W0:Y:S01]  /*1b820*/  LDC.64 R8, c[0x0][R10+0x228] ;  /* 0x00008a000a087b82 */ /* 0x0006220000000a00 */
[----:B--2---:R-:W-:-:S05]  /*1b830*/  @P0 IMAD.WIDE R4, R209, 0x4, R4 ;  /* 0x00000004d1040825 */ /* 0x004fca00078e0204 */
[----:B------:R2:W5:Y:S01]  /*1b840*/  @P0 LDG.E R29, desc[UR42][R4.64] ;  /* 0x0000002a041d0981 */ /* 0x000562000c1e1900 */
[----:B-1----:R-:W-:Y:S01]  /*1b850*/  ISETP.NE.AND P2, PT, R0, 0x1, PT ;  /* 0x000000010000780c */ /* 0x002fe20003f45270 */
[----:B--2---:R3:W1:Y:S01]  /*1b860*/  LDC.64 R4, c[0x0][R10+0x220] ;  /* 0x000088000a047b82 */ /* 0x0046620000000a00 */
[----:B0---4-:R-:W-:Y:S11]  /*1b870*/  @P0 BRA `(.L_x_7981) ;  /* 0x0000000000100947 */ /* 0x011ff60003800000 */
[----:B------:R-:W-:Y:S05]  /*1b880*/  @!P3 BRA `(.L_x_7981) ;  /* 0x00000000000cb947 */ /* 0x000fea0003800000 */
[----:B------:R-:W2:Y:S04]  /*1b890*/  LDG.E R14, desc[UR42][R12.64] ;  /* 0x0000002a0c0e7981 */ /* 0x000ea8000c1e1900 */
[----:B-----5:R-:W2:Y:S02]  /*1b8a0*/  LDG.E R29, desc[UR42][R12.64+0x4] ;  /* 0x0000042a0c1d7981 */ /* 0x020ea4000c1e1900 */
[----:B--2---:R-:W-:-:S07]  /*1b8b0*/  IMAD.IADD R29, R29, 0x1, -R14 ;  /* 0x000000011d1d7824 */ /* 0x004fce00078e0a0e */
.L_x_7981:
[----:B------:R-:W2:Y:S01]  /*1b8c0*/  LDL R28, [R1+0x48] ;  /* 0x00004800011c7983 */ /* 0x000ea20000100800 */
[----:B---3--:R-:W0:Y:S01]  /*1b8d0*/  LDC.64 R10, c[0x0][R10+0x210] ;  /* 0x000084000a0a7b82 */ /* 0x008e220000000a00 */
[----:B------:R-:W-:Y:S01]  /*1b8e0*/  ISETP.NE.U32.AND P0, PT, RZ, UR4, PT ;  /* 0x00000004ff007c0c */ /* 0x000fe2000bf05070 */
[-C--:B------:R-:W-:Y:S01]  /*1b8f0*/  IMAD R33, R7, R206.reuse, RZ ;  /* 0x000000ce07217224 */ /* 0x080fe200078e02ff */
[----:B------:R-:W-:Y:S01]  /*1b900*/  SHF.R.S32.HI R14, RZ, 0x1f, R209 ;  /* 0x0000001fff0e7819 */ /* 0x000fe200000114d1 */
[----:B------:R-:W-:Y:S01]  /*1b910*/  IMAD.WIDE.U32 R6, R6, R206, RZ ;  /* 0x000000ce06067225 */ /* 0x000fe200078e00ff */
[----:B------:R-:W-:-:S03]  /*1b920*/  ISETP.NE.AND.EX P0, PT, RZ, UR5, PT, P0 ;  /* 0x00000005ff007c0c */ /* 0x000fc6000bf05300 */
[----:B------:R-:W3:Y:S01]  /*1b930*/  @P2 LDC R24, c[0x0][0xbec] ;  /* 0x0002fb00ff182b82 */ /* 0x000ee20000000800 */
[----:B------:R-:W-:Y:S01]  /*1b940*/  SEL R57, R209, RZ, !P0 ;  /* 0x000000ffd1397207 */ /* 0x000fe20004000000 */
[----:B------:R-:W-:Y:S01]  /*1b950*/  IMAD.IADD R45, R195, 0x1, R192 ;  /* 0x00000001c32d7824 */ /* 0x000fe200078e02c0 */
[----:B------:R-:W-:Y:S01]  /*1b960*/  SEL R31, R14, RZ, !P0 ;  /* 0x000000ff0e1f7207 */ /* 0x000fe20004000000 */
[----:B------:R-:W-:Y:S01]  /*1b970*/  IMAD.IADD R7, R7, 0x1, R33 ;  /* 0x0000000107077824 */ /* 0x000fe200078e0221 */
[----:B-----5:R-:W-:Y:S01]  /*1b980*/  SHF.R.S32.HI R14, RZ, 0x1f, R15 ;  /* 0x0000001fff0e7819 */ /* 0x020fe2000001140f */
[----:B-1----:R-:W-:Y:S02]  /*1b990*/  IMAD R5, R5, R57, RZ ;  /* 0x0000003905057224 */ /* 0x002fe400078e02ff */
[----:B------:R-:W1:Y:S02]  /*1b9a0*/  @P2 LDC R41, c[0x0][0xbf0] ;  /* 0x0002fc00ff292b82 */ /* 0x000e640000000800 */
[C---:B------:R-:W-:Y:S01]  /*1b9b0*/  IMAD R35, R4.reuse, R31, R5 ;  /* 0x0000001f04237224 */ /* 0x040fe200078e0205 */
[----:B------:R-:W-:Y:S01]  /*1b9c0*/  SEL R31, R215, RZ, P1 ;  /* 0x000000ffd71f7207 */ /* 0x000fe20000800000 */
[----:B------:R-:W-:-:S04]  /*1b9d0*/  IMAD.WIDE.U32 R4, R4, R57, RZ ;  /* 0x0000003904047225 */ /* 0x000fc800078e00ff */
[----:B------:R-:W4:Y:S01]  /*1b9e0*/  LDC.64 R12, c[0x0][0xba8] ;  /* 0x0002ea00ff0c7b82 */ /* 0x000f220000000a00 */
[----:B------:R-:W-:Y:S01]  /*1b9f0*/  IADD3 R6, P0, P3, R4, R6, R15 ;  /* 0x0000000604067210 */ /* 0x000fe20007b1e00f */
[----:B------:R-:W-:Y:S02]  /*1ba00*/  IMAD.IADD R35, R5, 0x1, R35 ;  /* 0x0000000105237824 */ /* 0x000fe400078e0223 */
[----:B------:R-:W-:Y:S02]  /*1ba10*/  IMAD.MOV.U32 R5, RZ, RZ, R45 ;  /* 0x000000ffff057224 */ /* 0x000fe400078e002d */
[----:B------:R-:W-:Y:S01]  /*1ba20*/  IMAD R33, R9, R31, RZ ;  /* 0x0000001f09217224 */ /* 0x000fe200078e02ff */
[----:B------:R-:W-:Y:S01]  /*1ba30*/  IADD3.X R7, R35, R7, R14, P0, P3 ;  /* 0x0000000723077210 */ /* 0x000fe200007e640e */
[----:B---3--:R-:W-:-:S04]  /*1ba40*/  @P2 IMAD.HI.U32 R4, R45, R24, RZ ;  /* 0x000000182d042227 */ /* 0x008fc800078e00ff */
[----:B------:R-:W-:Y:S01]  /*1ba50*/  IMAD.WIDE.U32 R8, R8, R31, RZ ;  /* 0x0000001f08087225 */ /* 0x000fe200078e00ff */
[----:B-1----:R-:W-:-:S03]  /*1ba60*/  @P2 SHF.R.U32.HI R5, RZ, R41, R4 ;  /* 0x00000029ff052219 */ /* 0x002fc60000011604 */
[----:B------:R-:W-:Y:S01]  /*1ba70*/  IMAD.IADD R33, R9, 0x1, R33 ;  /* 0x0000000109217824 */ /* 0x000fe200078e0221 */
[----:B------:R-:W-:Y:S01]  /*1ba80*/  IADD3 R8, P0, P3, R5, R6, R8 ;  /* 0x0000000605087210 */ /* 0x000fe20007b1e008 */
[--C-:B------:R-:W-:Y:S01]  /*1ba90*/  IMAD.MOV R31, RZ, RZ, -R5.reuse ;  /* 0x000000ffff1f7224 */ /* 0x100fe200078e0a05 */
[----:B------:R-:W-:Y:S01]  /*1baa0*/  SHF.R.S32.HI R4, RZ, 0x1f, R5 ;  /* 0x0000001fff047819 */ /* 0x000fe20000011405 */
[----:B----4-:R-:W1:Y:S02]  /*1bab0*/  @!P1 LDC R12, c[0x0][0xb50] ;  /* 0x0002d400ff0c9b82 */ /* 0x010e640000000800 */
[----:B------:R-:W-:Y:S01]  /*1bac0*/  IMAD R5, R0, R31, R45 ;  /* 0x0000001f00057224 */ /* 0x000fe200078e022d */
[----:B------:R-:W-:-:S03]  /*1bad0*/  IADD3.X R9, R4, R7, R33, P0, P3 ;  /* 0x0000000704097210 */ /* 0x000fc600007e6421 */
[-C--:B0-----:R-:W-:Y:S01]  /*1bae0*/  IMAD R4, R11, R5.reuse, RZ ;  /* 0x000000050b047224 */ /* 0x081fe200078e02ff */
[----:B------:R-:W-:Y:S01]  /*1baf0*/  SHF.R.S32.HI R7, RZ, 0x1f, R5 ;  /* 0x0000001fff077819 */ /* 0x000fe20000011405 */
[C---:B------:R-:W-:Y:S01]  /*1bb00*/  IMAD.WIDE.U32 R8, R10.reuse, R5, R8 ;  /* 0x000000050a087225 */ /* 0x040fe200078e0008 */
[----:B------:R-:W0:Y:S03]  /*1bb10*/  @!P1 LDC R13, c[0x0][0xb54] ;  /* 0x0002d500ff0d9b82 */ /* 0x000e260000000800 */
[----:B------:R-:W-:-:S04]  /*1bb20*/  IMAD R7, R10, R7, R4 ;  /* 0x000000070a077224 */ /* 0x000fc800078e0204 */
[----:B------:R-:W-:Y:S02]  /*1bb30*/  IMAD.IADD R4, R9, 0x1, R7 ;  /* 0x0000000109047824 */ /* 0x000fe400078e0207 */
[----:B------:R-:W-:Y:S01]  /*1bb40*/  IMAD R9, R29, R0, RZ ;  /* 0x000000001d097224 */ /* 0x000fe200078e02ff */
[----:B-1----:R-:W-:-:S05]  /*1bb50*/  LEA R12, P0, R8, R12, 0x2 ;  /* 0x0000000c080c7211 */ /* 0x002fca00078010ff */
[----:B------:R-:W-:Y:S01]  /*1bb60*/  SHFL.IDX PT, R6, R12, 0x1, 0x1c1f ;  /* 0x003c1f000c067f89 */ /* 0x000fe200000e0000 */
[----:B0-----:R-:W-:-:S03]  /*1bb70*/  LEA.HI.X R13, R8, R13, R4, 0x2, P0 ;  /* 0x0000000d080d7211 */ /* 0x001fc600000f1404 */
[----:B------:R-:W-:Y:S01]  /*1bb80*/  SHFL.IDX PT, R4, R12, RZ, 0x1c1f ;  /* 0x001c1fff0c047589 */ /* 0x000fe200000e0000 */
[----:B------:R-:W-:-:S03]  /*1bb90*/  LOP3.LUT P0, RZ, R233, 0x3, RZ, 0xc0, !PT ;  /* 0x00000003e9ff7812 */ /* 0x000fc6000780c0ff */
[----:B------:R-:W0:Y:S04]  /*1bba0*/  SHFL.IDX PT, R5, R13, RZ, 0x1c1f ;  /* 0x001c1fff0d057589 */ /* 0x000e2800000e0000 */
[----:B------:R-:W1:Y:S01]  /*1bbb0*/  SHFL.IDX PT, R7, R13, 0x1, 0x1c1f ;  /* 0x003c1f000d077f89 */ /* 0x000e6200000e0000 */
[----:B--2---:R-:W-:-:S04]  /*1bbc0*/  IMAD.IADD R10, R28, 0x1, R192 ;  /* 0x000000011c0a7824 */ /* 0x004fc800078e02c0 */
[C---:B------:R-:W-:Y:S01]  /*1bbd0*/  VIADD R8, R10.reuse, 0x8 ;  /* 0x000000080a087836 */ /* 0x040fe20000000000 */
[----:B------:R-:W-:-:S04]  /*1bbe0*/  ISETP.GE.OR P3, PT, R10, R9, P0 ;  /* 0x000000090a00720c */ /* 0x000fc80000766670 */
[----:B------:R-:W-:-:S09]  /*1bbf0*/  ISETP.GE.OR P0, PT, R8, R9, P0 ;  /* 0x000000090800720c */ /* 0x000fd20000706670 */
[----:B0-----:R0:W-:Y:S04]  /*1bc00*/  @!P3 ST.E desc[UR42][R4.64], R40 ;  /* 0x000000280400b985 */ /* 0x0011e8000c10192a */
[----:B-1----:R0:W-:Y:S01]  /*1bc10*/  @!P0 ST.E desc[UR42][R6.64], R3 ;  /* 0x0000000306008985 */ /* 0x0021e2000c10192a */
[----:B------:R-:W-:Y:S05]  /*1bc20*/  @P1 BRA `(.L_x_7982) ;  /* 0x0000000800a41947 */ /* 0x000fea0003800000 */
[----:B------:R-:W-:Y:S01]  /*1bc30*/  IMAD.SHL.U32 R28, R23, 0x40, RZ ;  /* 0x00000040171c7824 */ /* 0x000fe200078e00ff */
[----:B------:R-:W-:Y:S01]  /*1bc40*/  ULDC.64 UR4, c[0x0][0xaa0] ;  /* 0x0002a80000047ab9 */ /* 0x000fe20000000a00 */
[----:B------:R-:W1:Y:S02]  /*1bc50*/  @P2 LDC R13, c[0x0][0xbec] ;  /* 0x0002fb00ff0d2b82 */ /* 0x000e640000000800 */
[----:B0-----:R-:W-:-:S04]  /*1bc60*/  IMAD.IADD R3, R16, 0x1, R28 ;  /* 0x0000000110037824 */ /* 0x001fc800078e021c */
[----:B------:R-:W-:-:S03]  /*1bc70*/  IMAD.WIDE R42, R3, 0x2, R42 ;  /* 0x00000002032a7825 */ /* 0x000fc600078e022a */
[C---:B------:R-:W-:Y:S02]  /*1bc80*/  IADD3 R33, P0, R42.reuse, 0x2000, RZ ;  /* 0x000020002a217810 */ /* 0x040fe40007f1e0ff */
[----:B------:R-:W-:Y:S02]  /*1bc90*/  IADD3 R29, P5, R42, 0x1000, RZ ;  /* 0x000010002a1d7810 */ /* 0x000fe40007fbe0ff */
[----:B------:R-:W-:Y:S02]  /*1bca0*/  LOP3.LUT R32, R33, 0x380, RZ, 0xc0, !PT ;  /* 0x0000038021207812 */ /* 0x000fe400078ec0ff */
[----:B------:R-:W-:Y:S02]  /*1bcb0*/  LOP3.LUT R28, R29, 0x380, RZ, 0xc0, !PT ;  /* 0x000003801d1c7812 */ /* 0x000fe400078ec0ff */
[----:B------:R-:W-:Y:S01]  /*1bcc0*/  SHF.R.U64 R32, R32, 0x3, RZ ;  /* 0x0000000320207819 */ /* 0x000fe200000012ff */
[----:B------:R-:W-:Y:S01]  /*1bcd0*/  IMAD R14, R14, UR4, RZ ;  /* 0x000000040e0e7c24 */ /* 0x000fe2000f8e02ff */
[----:B------:R-:W-:-:S02]  /*1bce0*/  SHF.R.U64 R28, R28, 0x3, RZ ;  /* 0x000000031c1c7819 */ /* 0x000fc400000012ff */
[----:B------:R-:W-:Y:S01]  /*1bcf0*/  LOP3.LUT R32, R32, R33, RZ, 0x3c, !PT ;  /* 0x0000002120207212 */ /* 0x000fe200078e3cff */
[--C-:B------:R-:W-:Y:S01]  /*1bd00*/  IMAD.X R33, RZ, RZ, R43.reuse, P0 ;  /* 0x000000ffff217224 */ /* 0x100fe200000e062b */
[----:B------:R-:W-:Y:S02]  /*1bd10*/  IADD3 R6, P0, R42, 0x7000, RZ ;  /* 0x000070002a067810 */ /* 0x000fe40007f1e0ff */
[----:B------:R-:W-:Y:S01]  /*1bd20*/  LOP3.LUT R28, R28, R29, RZ, 0x3c, !PT ;  /* 0x0000001d1c1c7212 */ /* 0x000fe200078e3cff */
[--C-:B------:R-:W-:Y:S01]  /*1bd30*/  IMAD.X R29, RZ, RZ, R43.reuse, P5 ;  /* 0x000000ffff1d7224 */ /* 0x100fe200028e062b */
[----:B------:R-:W-:Y:S01]  /*1bd40*/  LOP3.LUT R3, R6, 0x380, RZ, 0xc0, !PT ;  /* 0x0000038006037812 */ /* 0x000fe200078ec0ff */
[----:B------:R-:W-:Y:S01]  /*1bd50*/  IMAD.WIDE.U32 R10, R15, UR4, RZ ;  /* 0x000000040f0a7c25 */ /* 0x000fe2000f8e00ff */
[C---:B------:R-:W-:Y:S01]  /*1bd60*/  IADD3 R37, P1, R42.reuse, 0x3000, RZ ;  /* 0x000030002a257810 */ /* 0x040fe20007f3e0ff */
[----:B------:R-:W5:Y:S01]  /*1bd70*/  LD.E.128 R32, desc[UR42][R32.64] ;  /* 0x0000002a20207980 */ /* 0x000f62000c101d00 */
[----:B------:R-:W-:Y:S01]  /*1bd80*/  SHF.R.U64 R3, R3, 0x3, RZ ;  /* 0x0000000303037819 */ /* 0x000fe200000012ff */
[----:B------:R-:W-:Y:S01]  /*1bd90*/  IMAD.X R53, RZ, RZ, R43, P0 ;  /* 0x000000ffff357224 */ /* 0x000fe200000e062b */
[C---:B------:R-:W-:Y:S01]  /*1bda0*/  IADD3 R41, P3, R42.reuse, 0x4000, RZ ;  /* 0x000040002a297810 */ /* 0x040fe20007f7e0ff */
[----:B------:R-:W5:Y:S01]  /*1bdb0*/  LD.E.128 R28, desc[UR42][R28.64] ;  /* 0x0000002a1c1c7980 */ /* 0x000f62000c101d00 */
[----:B------:R-:W-:Y:S01]  /*1bdc0*/  LOP3.LUT R52, R3, R6, RZ, 0x3c, !PT ;  /* 0x0000000603347212 */ /* 0x000fe200078e3cff */
[----:B------:R-:W-:Y:S01]  /*1bdd0*/  IMAD R3, R15, UR5, R14 ;  /* 0x000000050f037c24 */ /* 0x000fe2000f8e020e */
[C---:B------:R-:W-:Y:S01]  /*1bde0*/  IADD3 R45, P4, R42.reuse, 0x5000, RZ ;  /* 0x000050002a2d7810 */ /* 0x040fe20007f9e0ff */
[----:B------:R-:W0:Y:S01]  /*1bdf0*/  @P2 LDC R14, c[0x0][0xbf0] ;  /* 0x0002fc00ff0e2b82 */ /* 0x000e220000000800 */
[----:B------:R-:W-:Y:S01]  /*1be00*/  IADD3 R49, P5, R42, 0x6000, RZ ;  /* 0x000060002a317810 */ /* 0x000fe20007fbe0ff */
[----:B------:R-:W-:Y:S01]  /*1be10*/  ULDC.64 UR4, c[0x0][0xae8] ;  /* 0x0002ba0000047ab9 */ /* 0x000fe20000000a00 */
[----:B------:R-:W-:Y:S01]  /*1be20*/  LOP3.LUT R36, R37, 0x380, RZ, 0xc0, !PT ;  /* 0x0000038025247812 */ /* 0x000fe200078ec0ff */
[----:B------:R-:W5:Y:S01]  /*1be30*/  LD.E.128 R52, desc[UR42][R52.64] ;  /* 0x0000002a34347980 */ /* 0x000f62000c101d00 */
[----:B------:R-:W-:-:S02]  /*1be40*/  LOP3.LUT R40, R41, 0x380, RZ, 0xc0, !PT ;  /* 0x0000038029287812 */ /* 0x000fc400078ec0ff */
[----:B------:R-:W-:Y:S02]  /*1be50*/  LOP3.LUT R44, R45, 0x380, RZ, 0xc0, !PT ;  /* 0x000003802d2c7812 */ /* 0x000fe400078ec0ff */
[----:B------:R-:W-:Y:S02]  /*1be60*/  LOP3.LUT R48, R49, 0x380, RZ, 0xc0, !PT ;  /* 0x0000038031307812 */ /* 0x000fe400078ec0ff */
[----:B------:R-:W-:Y:S01]  /*1be70*/  LOP3.LUT R5, R42, 0x380, RZ, 0xc0, !PT ;  /* 0x000003802a057812 */ /* 0x000fe200078ec0ff */
[----:B------:R-:W-:Y:S01]  /*1be80*/  IMAD.IADD R11, R11, 0x1, R3 ;  /* 0x000000010b0b7824 */ /* 0x000fe200078e0203 */
[----:B------:R-:W-:Y:S01]  /*1be90*/  SHF.R.U64 R36, R36, 0x3, RZ ;  /* 0x0000000324247819 */ /* 0x000fe200000012ff */
[----:B------:R-:W-:Y:S01]  /*1bea0*/  IMAD R3, R207, 0x20, R23 ;  /* 0x00000020cf037824 */ /* 0x000fe200078e0217 */
[----:B------:R-:W-:Y:S02]  /*1beb0*/  SHF.R.U64 R40, R40, 0x3, RZ ;  /* 0x0000000328287819 */ /* 0x000fe400000012ff */
[----:B------:R-:W-:-:S02]  /*1bec0*/  SHF.R.U64 R44, R44, 0x3, RZ ;  /* 0x000000032c2c7819 */ /* 0x000fc400000012ff */
        /* <DEDUP_REMOVED lines=13> */
[----:B------:R-:W-:Y:S01]  /*1bfa0*/  IMAD.MOV.U32 R5, RZ, RZ, R43 ;  /* 0x000000ffff057224 */ /* 0x000fe200078e002b */
[----:B------:R-:W5:Y:S01]  /*1bfb0*/  LD.E.128 R36, desc[UR42][R36.64] ;  /* 0x0000002a24247980 */ /* 0x000f62000c101d00 */
[----:B------:R-:W-:-:S02]  /*1bfc0*/  IMAD.IADD R12, R192, 0x1, R3 ;  /* 0x00000001c00c7824 */ /* 0x000fc400078e0203 */
[----:B------:R-:W-:Y:S01]  /*1bfd0*/  IMAD R11, R206, UR5, R11 ;  /* 0x00000005ce0b7c24 */ /* 0x000fe2000f8e020b */
[----:B------:R-:W-:Y:S01]  /*1bfe0*/  ULDC.64 UR4, c[0x0][0xaf0] ;  /* 0x0002bc0000047ab9 */ /* 0x000fe20000000a00 */
[----:B-1----:R-:W-:Y:S01]  /*1bff0*/  @P2 IMAD.HI.U32 R3, R12, R13, RZ ;  /* 0x0000000d0c032227 */ /* 0x002fe200078e00ff */
[----:B------:R-:W5:Y:S03]  /*1c000*/  LD.E.128 R4, desc[UR42][R4.64] ;  /* 0x0000002a04047980 */ /* 0x000f66000c101d00 */
[----:B------:R-:W-:Y:S01]  /*1c010*/  IMAD R8, R8, UR4, RZ ;  /* 0x0000000408087c24 */ /* 0x000fe2000f8e02ff */
[----:B------:R-:W5:Y:S01]  /*1c020*/  LD.E.128 R40, desc[UR42][R40.64] ;  /* 0x0000002a28287980 */ /* 0x000f62000c101d00 */
[----:B------:R-:W-:-:S03]  /*1c030*/  IMAD.MOV.U32 R13, RZ, RZ, R12 ;  /* 0x000000ffff0d7224 */ /* 0x000fc600078e000c */
[----:B------:R-:W5:Y:S01]  /*1c040*/  LD.E.128 R44, desc[UR42][R44.64] ;  /* 0x0000002a2c2c7980 */ /* 0x000f62000c101d00 */
[----:B------:R-:W-:-:S03]  /*1c050*/  IMAD R15, R57, UR5, R8 ;  /* 0x00000005390f7c24 */ /* 0x000fc6000f8e0208 */
[----:B------:R-:W5:Y:S01]  /*1c060*/  LD.E.128 R48, desc[UR42][R48.64] ;  /* 0x0000002a30307980 */ /* 0x000f62000c101d00 */
[----:B------:R-:W-:Y:S01]  /*1c070*/  IMAD.WIDE.U32 R10, R57, UR4, R10 ;  /* 0x00000004390a7c25 */ /* 0x000fe2000f8e000a */
[----:B0-----:R-:W-:Y:S01]  /*1c080*/  @P2 SHF.R.U32.HI R13, RZ, R14, R3 ;  /* 0x0000000eff0d2219 */ /* 0x001fe20000011603 */
[----:B------:R-:W-:Y:S01]  /*1c090*/  ULDC.64 UR4, c[0x0][0xae0] ;  /* 0x0002b80000047ab9 */ /* 0x000fe20000000a00 */
[----:B------:R-:W-:Y:S01]  /*1c0a0*/  @!PT LDS RZ, [RZ] ;  /* 0x00000000fffff984 */ /* 0x000fe20000000800 */
[----:B------:R-:W-:Y:S01]  /*1c0b0*/  @!PT LDS RZ, [RZ] ;  /* 0x00000000fffff984 */ /* 0x000fe20000000800 */
[----:B------:R-:W-:Y:S01]  /*1c0c0*/  @!PT LDS RZ, [RZ] ;  /* 0x00000000fffff984 */ /* 0x000fe20000000800 */
[----:B------:R-:W-:Y:S01]  /*1c0d0*/  @!PT LDS RZ, [RZ] ;  /* 0x00000000fffff984 */ /* 0x000fe20000000800 */
[----:B------:R0:W-:Y:S06]  /*1c0e0*/  MEMBAR.ALL.CTA ;  /* 0x0000000000007992 */ /* 0x0001ec0000008000 */
[----:B0-----:R-:W0:Y:S01]  /*1c0f0*/  FENCE.VIEW.ASYNC.S ;  /* 0x00000000000073c6 */ /* 0x001e220000000000 */
[----:B------:R-:W-:Y:S01]  /*1c100*/  IMAD.IADD R11, R11, 0x1, R15 ;  /* 0x000000010b0b7824 */ /* 0x000fe200078e020f */
[--C-:B------:R-:W-:Y:S01]  /*1c110*/  SHF.R.S32.HI R8, RZ, 0x1f, R13.reuse ;  /* 0x0000001fff087819 */ /* 0x100fe2000001140d */
[----:B------:R-:W-:-:S04]  /*1c120*/  IMAD.MOV R15, RZ, RZ, -R13 ;  /* 0x000000ffff0f7224 */ /* 0x000fc800078e0a0d */
[----:B------:R-:W-:Y:S02]  /*1c130*/  IMAD R15, R0, R15, R12 ;  /* 0x0000000f000f7224 */ /* 0x000fe400078e020c */
[----:B------:R-:W-:Y:S02]  /*1c140*/  IMAD R8, R8, UR4, RZ ;  /* 0x0000000408087c24 */ /* 0x000fe4000f8e02ff */
[----:B------:R-:W-:Y:S01]  /*1c150*/  VIADD R3, R2, 0x28820 ;  /* 0x0002882002037836 */ /* 0x000fe20000000000 */
[----:B------:R-:W-:Y:S01]  /*1c160*/  SHF.R.S32.HI R0, RZ, 0x1f, R15 ;  /* 0x0000001fff007819 */ /* 0x000fe2000001140f */
[C---:B------:R-:W-:Y:S02]  /*1c170*/  IMAD R21, R13.reuse, UR5, R8 ;  /* 0x000000050d157c24 */ /* 0x040fe4000f8e0208 */
[----:B------:R-:W-:Y:S01]  /*1c180*/  IMAD.WIDE.U32 R10, R13, UR4, R10 ;  /* 0x000000040d0a7c25 */ /* 0x000fe2000f8e000a */
[----:B------:R-:W-:Y:S01]  /*1c190*/  ULDC.64 UR4, c[0x0][0xad8] ;  /* 0x0002b60000047ab9 */ /* 0x000fe20000000a00 */
[----:B------:R-:W-:-:S02]  /*1c1a0*/  PRMT R3, RZ, 0x654, R3 ;  /* 0x00000654ff037816 */ /* 0x000fc40000000003 */
[----:B------:R-:W-:Y:S02]  /*1c1b0*/  IMAD.IADD R11, R11, 0x1, R21 ;  /* 0x000000010b0b7824 */ /* 0x000fe400078e0215 */
[----:B------:R-:W-:Y:S02]  /*1c1c0*/  IMAD R0, R0, UR4, RZ ;  /* 0x0000000400007c24 */ /* 0x000fe4000f8e02ff */
[C---:B------:R-:W-:Y:S01]  /*1c1d0*/  IMAD.WIDE.U32 R10, R15.reuse, UR4, R10 ;  /* 0x000000040f0a7c25 */ /* 0x040fe2000f8e000a */
[----:B0-----:R0:W-:Y:S03]  /*1c1e0*/  SYNCS.ARRIVE.TRANS64.RED.A1T0 RZ, [R3+URZ], RZ ;  /* 0x000000ff03ff79a7 */ /* 0x0011e6000810043f */
[----:B0-----:R-:W-:Y:S01]  /*1c1f0*/  IMAD R3, R15, UR5, R0 ;  /* 0x000000050f037c24 */ /* 0x001fe2000f8e0200 */
[----:B------:R-:W-:Y:S02]  /*1c200*/  ULDC.64 UR4, c[0x0][0xa80] ;  /* 0x0002a00000047ab9 */ /* 0x000fe40000000a00 */
[----:B------:R-:W-:Y:S01]  /*1c210*/  LEA R0, P0, R10, UR4, 0x1 ;  /* 0x000000040a007c11 */ /* 0x000fe2000f8008ff */
[----:B------:R-:W-:Y:S01]  /*1c220*/  IMAD.IADD R3, R11, 0x1, R3 ;  /* 0x000000010b037824 */ /* 0x000fe200078e0203 */
[----:B------:R-:W-:Y:S01]  /*1c230*/  UMOV UR4, 0xffffffff ;  /* 0xffffffff00047882 */ /* 0x000fe20000000000 */
[----:B------:R-:W-:-:S03]  /*1c240*/  IMAD.IADD R192, R23, 0x1, R192 ;  /* 0x0000000117c07824 */ /* 0x000fc600078e02c0 */
[----:B------:R-:W-:Y:S01]  /*1c250*/  LEA.HI.X R8, R10, UR5, R3, 0x1, P0 ;  /* 0x000000050a087c11 */ /* 0x000fe200080f0c03 */
[----:B------:R-:W-:Y:S06]  /*1c260*/  BRA.DIV UR4, `(.L_x_7983) ;  /* 0x000000c204107947 */ /* 0x000fec000b800000 */
[----:B------:R0:W1:Y:S04]  /*1c270*/  SHFL.IDX PT, R3, R8, RZ, 0x181f ;  /* 0x00181fff08037589 */ /* 0x00006800000e0000 */
[----:B------:R0:W2:Y:S02]  /*1c280*/  SHFL.IDX PT, R14, R0, RZ, 0x181f ;  /* 0x00181fff000e7589 */ /* 0x0000a400000e0000 */
.L_x_8246:
[----:B------:R-:W-:Y:S01]  /*1c290*/  ISETP.GE.AND P0, PT, R192, R9, PT ;  /* 0x00000009c000720c */ /* 0x000fe20003f06270 */
[----:B------:R-:W-:-:S12]  /*1c2a0*/  BSSY B1, `(.L_x_7984) ;  /* 0x000000b000017945 */ /* 0x000fd80003800000 */
[----:B------:R-:W-:Y:S05]  /*1c2b0*/  @P0 BRA `(.L_x_7985) ;  /* 0x0000000000240947 */ /* 0x000fea0003800000 */
[----:B------:R-:W-:Y:S02]  /*1c2c0*/  ULDC UR4, c[0x0][0xac8] ;  /* 0x0002b20000047ab9 */ /* 0x000fe40000000800 */
[----:B------:R-:W-:Y:S02]  /*1c2d0*/  ISETP.GE.AND P0, PT, R16, UR4, PT ;  /* 0x0000000410007c0c */ /* 0x000fe4000bf06270 */
[----:B------:R-:W-:-:S11]  /*1c2e0*/  ISETP.GE.AND P1, PT, R190, UR4, PT ;  /* 0x00000004be007c0c */ /* 0x000fd6000bf26270 */
[-C--:B--2---:R-:W-:Y:S02]  /*1c2f0*/  @!P0 LEA R10, P2, R16, R14.reuse, 0x1 ;  /* 0x0000000e100a8211 */ /* 0x084fe400078408ff */
[----:B------:R-:W-:Y:S02]  /*1c300*/  @!P1 LEA R14, P3, R190, R14, 0x1 ;  /* 0x0000000ebe0e9211 */ /* 0x000fe400078608ff */
[-C--:B-1----:R-:W-:Y:S02]  /*1c310*/  @!P0 LEA.HI.X R11, R16, R3.reuse, R17, 0x1, P2 ;  /* 0x00000003100b8211 */ /* 0x082fe400010f0c11 */
[----:B------:R-:W-:-:S03]  /*1c320*/  @!P1 LEA.HI.X R15, R190, R3, R214, 0x1, P3 ;  /* 0x00000003be0f9211 */ /* 0x000fc600018f0cd6 */
[----:B-----5:R3:W-:Y:S04]  /*1c330*/  @!P0 ST.E.128 desc[UR42][R10.64], R4 ;  /* 0x000000040a008985 */ /* 0x0207e8000c101d2a */
[----:B------:R3:W-:Y:S02]  /*1c340*/  @!P1 ST.E.128 desc[UR42][R14.64], R40 ;  /* 0x000000280e009985 */ /* 0x0007e4000c101d2a */
.L_x_7985:
[----:B------:R-:W-:Y:S05]  /*1c350*/  BSYNC B1 ;  /* 0x0000000000017941 */ /* 0x000fea0003800000 */
.L_x_7984:
[----:B------:R-:W-:-:S03]  /*1c360*/  UMOV UR4, 0xffffffff ;  /* 0xffffffff00047882 */ /* 0x000fc60000000000 */
[----:B------:R-:W-:Y:S05]  /*1c370*/  BRA.DIV UR4, `(.L_x_7986) ;  /* 0x000000c204007947 */ /* 0x000fea000b800000 */
[----:B-1----:R1:W4:Y:S04]  /*1c380*/  SHFL.IDX PT, R3, R8, 0x1, 0x181f ;  /* 0x00381f0008037f89 */ /* 0x00232800000e0000 */
[----:B--23--:R1:W2:Y:S02]  /*1c390*/  SHFL.IDX PT, R14, R0, 0x1, 0x181f ;  /* 0x00381f00000e7f89 */ /* 0x00c2a400000e0000 */
.L_x_8250:
[----:B-----5:R-:W-:Y:S01]  /*1c3a0*/  VIADD R4, R192, 0x20 ;  /* 0x00000020c0047836 */ /* 0x020fe20000000000 */
[----:B------:R-:W-:Y:S04]  /*1c3b0*/  BSSY B1, `(.L_x_7987) ;  /* 0x000000c000017945 */ /* 0x000fe80003800000 */
[----:B------:R-:W-:-:S13]  /*1c3c0*/  ISETP.GE.AND P0, PT, R4, R9, PT ;  /* 0x000000090400720c */ /* 0x000fda0003f06270 */
[----:B------:R-:W-:Y:S05]  /*1c3d0*/  @P0 BRA `(.L_x_7988) ;  /* 0x0000000000240947 */ /* 0x000fea0003800000 */
[----:B------:R-:W-:Y:S02]  /*1c3e0*/  ULDC UR4, c[0x0][0xac8] ;  /* 0x0002b20000047ab9 */ /* 0x000fe40000000800 */
[----:B------:R-:W-:Y:S02]  /*1c3f0*/  ISETP.GE.AND P2, PT, R16, UR4, PT ;  /* 0x0000000410007c0c */ /* 0x000fe4000bf46270 */
[----:B------:R-:W-:-:S11]  /*1c400*/  ISETP.GE.AND P3, PT, R190, UR4, PT ;  /* 0x00000004be007c0c */ /* 0x000fd6000bf66270 */
[-C--:B--2---:R-:W-:Y:S02]  /*1c410*/  @!P2 LEA R4, P0, R16, R14.reuse, 0x1 ;  /* 0x0000000e1004a211 */ /* 0x084fe400078008ff */
[----:B------:R-:W-:Y:S02]  /*1c420*/  @!P3 LEA R14, P1, R190, R14, 0x1 ;  /* 0x0000000ebe0eb211 */ /* 0x000fe400078208ff */
[-C--:B----4-:R-:W-:Y:S02]  /*1c430*/  @!P2 LEA.HI.X R5, R16, R3.reuse, R17, 0x1, P0 ;  /* 0x000000031005a211 */ /* 0x090fe400000f0c11 */
[----:B------:R-:W-:-:S03]  /*1c440*/  @!P3 LEA.HI.X R15, R190, R3, R214, 0x1, P1 ;  /* 0x00000003be0fb211 */ /* 0x000fc600008f0cd6 */
[----:B------:R3:W-:Y:S04]  /*1c450*/  @!P2 ST.E.128 desc[UR42][R4.64], R28 ;  /* 0x0000001c0400a985 */ /* 0x0007e8000c101d2a */
[----:B------:R3:W-:Y:S02]  /*1c460*/  @!P3 ST.E.128 desc[UR42][R14.64], R44 ;  /* 0x0000002c0e00b985 */ /* 0x0007e4000c101d2a */
.L_x_7988:
[----:B------:R-:W-:Y:S05]  /*1c470*/  BSYNC B1 ;  /* 0x0000000000017941 */ /* 0x000fea0003800000 */
.L_x_7987:
[----:B------:R-:W-:-:S03]  /*1c480*/  UMOV UR4, 0xffffffff ;  /* 0xffffffff00047882 */ /* 0x000fc60000000000 */
[----:B------:R-:W-:Y:S05]  /*1c490*/  BRA.DIV UR4, `(.L_x_7989) ;  /* 0x000000c204007947 */ /* 0x000fea000b800000 */
[----:B----4-:R4:W0:Y:S04]  /*1c4a0*/  SHFL.IDX PT, R3, R8, 0x2, 0x181f ;  /* 0x00581f0008037f89 */ /* 0x01082800000e0000 */
[----:B--23--:R4:W2:Y:S02]  /*1c4b0*/  SHFL.IDX PT, R14, R0, 0x2, 0x181f ;  /* 0x00581f00000e7f89 */ /* 0x00c8a400000e0000 */
.L_x_8254:
[----:B------:R-:W-:Y:S01]  /*1c4c0*/  VIADD R4, R192, 0x40 ;  /* 0x00000040c0047836 */ /* 0x000fe20000000000 */
        /* <DEDUP_REMOVED lines=8> */
[-C--:B0-----:R-:W-:Y:S02]  /*1c550*/  @!P2 LEA.HI.X R5, R16, R3.reuse, R17, 0x1, P0 ;  /* 0x000000031005a211 */ /* 0x081fe400000f0c11 */
[----:B------:R-:W-:-:S03]  /*1c560*/  @!P3 LEA.HI.X R15, R190, R3, R214, 0x1, P1 ;  /* 0x00000003be0fb211 */ /* 0x000fc600008f0cd6 */
[----:B------:R3:W-:Y:S04]  /*1c570*/  @!P2 ST.E.128 desc[UR42][R4.64], R32 ;  /* 0x000000200400a985 */ /* 0x0007e8000c101d2a */
[----:B------:R3:W-:Y:S02]  /*1c580*/  @!P3 ST.E.128 desc[UR42][R14.64], R48 ;  /* 0x000000300e00b985 */ /* 0x0007e4000c101d2a */
.L_x_7991:
[----:B------:R-:W-:Y:S05]  /*1c590*/  BSYNC B1 ;  /* 0x0000000000017941 */ /* 0x000fea0003800000 */
.L_x_7990:
[----:B------:R-:W-:-:S03]  /*1c5a0*/  UMOV UR4, 0xffffffff ;  /* 0xffffffff00047882 */ /* 0x000fc60000000000 */
[----:B------:R-:W-:Y:S05]  /*1c5b0*/  BRA.DIV UR4, `(.L_x_7992) ;  /* 0x000000c204007947 */ /* 0x000fea000b800000 */
[----:B0-----:R0:W0:Y:S04]  /*1c5c0*/  SHFL.IDX PT, R3, R8, 0x3, 0x181f ;  /* 0x00781f0008037f89 */ /* 0x00102800000e0000 */
[----:B--23--:R2:W3:Y:S02]  /*1c5d0*/  SHFL.IDX PT, R14, R0, 0x3, 0x181f ;  /* 0x00781f00000e7f89 */ /* 0x00c4e400000e0000 */
.L_x_8258:
[----:B-12-4-:R-:W-:-:S04]  /*1c5e0*/  IADD3 R0, R192, 0x60, RZ ;  /* 0x00000060c0007810 */ /* 0x016fc80007ffe0ff */
[----:B------:R-:W-:-:S13]  /*1c5f0*/  ISETP.GE.AND P0, PT, R0, R9, PT ;  /* 0x000000090000720c */ /* 0x000fda0003f06270 */
[----:B------:R-:W-:Y:S05]  /*1c600*/  @P0 BRA `(.L_x_7993) ;  /* 0x0000001800800947 */ /* 0x000fea0003800000 */
[----:B------:R-:W-:Y:S02]  /*1c610*/  ULDC UR4, c[0x0][0xac8] ;  /* 0x0002b20000047ab9 */ /* 0x000fe40000000800 */
[----:B------:R-:W-:-:S13]  /*1c620*/  ISETP.GE.AND P1, PT, R16, UR4, PT ;  /* 0x0000000410007c0c */ /* 0x000fda000bf26270 */
[----:B---3--:R-:W-:-:S04]  /*1c630*/  @!P1 LEA R4, P0, R16, R14, 0x1 ;  /* 0x0000000e10049211 */ /* 0x008fc800078008ff */
[----:B0-----:R-:W-:Y:S02]  /*1c640*/  @!P1 LEA.HI.X R5, R16, R3, R17, 0x1, P0 ;  /* 0x0000000310059211 */ /* 0x001fe400000f0c11 */
[----:B------:R-:W-:-:S03]  /*1c650*/  ISETP.GE.AND P0, PT, R190, UR4, PT ;  /* 0x00000004be007c0c */ /* 0x000fc6000bf06270 */
[----:B------:R0:W-:Y:S10]  /*1c660*/  @!P1 ST.E.128 desc[UR42][R4.64], R36 ;  /* 0x0000002404009985 */ /* 0x0001f4000c101d2a */
[----:B------:R-:W-:Y:S05]  /*1c670*/  @P0 BRA `(.L_x_7993) ;  /* 0x0000001800640947 */ /* 0x000fea0003800000 */
[----:B------:R-:W-:-:S04]  /*1c680*/  LEA R14, P0, R190, R14, 0x1 ;  /* 0x0000000ebe0e7211 */ /* 0x000fc800078008ff */
[----:B------:R-:W-:-:S05]  /*1c690*/  LEA.HI.X R15, R190, R3, R214, 0x1, P0 ;  /* 0x00000003be0f7211 */ /* 0x000fca00000f0cd6 */
[----:B------:R1:W-:Y:S01]  /*1c6a0*/  ST.E.128 desc[UR42][R14.64], R52 ;  /* 0x000000340e007985 */ /* 0x0003e2000c101d2a */
[----:B------:R-:W-:Y:S05]  /*1c6b0*/  BRA `(.L_x_7993) ;  /* 0x0000001800547947 */ /* 0x000fea0003800000 */
.L_x_7982:
[----:B------:R-:W-:Y:S01]  /*1c6c0*/  ULDC.64 UR4, c[0x0][0xb08] ;  /* 0x0002c20000047ab9 */ /* 0x000fe20000000a00 */
[----:B------:R-:W1:Y:S01]  /*1c6d0*/  @P2 LDC R12, c[0x0][0xbec] ;  /* 0x0002fb00ff0c2b82 */ /* 0x000e620000000800 */
[----:B------:R-:W-:Y:S01]  /*1c6e0*/  IMAD R14, R14, UR4, RZ ;  /* 0x000000040e0e7c24 */ /* 0x000fe2000f8e02ff */
[----:B0-----:R-:W-:Y:S01]  /*1c6f0*/  SHF.R.S32.HI R6, RZ, 0x1f, R57 ;  /* 0x0000001fff067819 */ /* 0x001fe20000011439 */
[----:B------:R-:W-:-:S04]  /*1c700*/  IMAD.WIDE.U32 R4, R15, UR4, RZ ;  /* 0x000000040f047c25 */ /* 0x000fc8000f8e00ff */
[----:B------:R-:W-:Y:S01]  /*1c710*/  IMAD R15, R15, UR5, R14 ;  /* 0x000000050f0f7c24 */ /* 0x000fe2000f8e020e */
[----:B------:R-:W0:Y:S01]  /*1c720*/  @P2 LDC R11, c[0x0][0xbf0] ;  /* 0x0002fc00ff0b2b82 */ /* 0x000e220000000800 */
[----:B------:R-:W-:Y:S01]  /*1c730*/  ULDC.64 UR4, c[0x0][0xb38] ;  /* 0x0002ce0000047ab9 */ /* 0x000fe20000000a00 */
[----:B------:R-:W-:Y:S02]  /*1c740*/  IMAD.MOV.U32 R3, RZ, RZ, R45 ;  /* 0x000000ffff037224 */ /* 0x000fe400078e002d */
[----:B------:R-:W-:Y:S02]  /*1c750*/  IMAD.IADD R5, R5, 0x1, R15 ;  /* 0x0000000105057824 */ /* 0x000fe400078e020f */
[----:B------:R-:W-:-:S04]  /*1c760*/  IMAD.WIDE.U32 R4, R206, UR4, R4 ;  /* 0x00000004ce047c25 */ /* 0x000fc8000f8e0004 */
[----:B------:R-:W-:Y:S01]  /*1c770*/  IMAD R5, R206, UR5, R5 ;  /* 0x00000005ce057c24 */ /* 0x000fe2000f8e0205 */
[----:B------:R-:W-:Y:S02]  /*1c780*/  ULDC.64 UR4, c[0x0][0xb40] ;  /* 0x0002d00000047ab9 */ /* 0x000fe40000000a00 */
[----:B------:R-:W-:Y:S02]  /*1c790*/  IMAD R6, R6, UR4, RZ ;  /* 0x0000000406067c24 */ /* 0x000fe4000f8e02ff */
[----:B-1----:R-:W-:-:S04]  /*1c7a0*/  @P2 IMAD.HI.U32 R12, R45, R12, RZ ;  /* 0x0000000c2d0c2227 */ /* 0x002fc800078e00ff */
[C---:B------:R-:W-:Y:S02]  /*1c7b0*/  IMAD R7, R57.reuse, UR5, R6 ;  /* 0x0000000539077c24 */ /* 0x040fe4000f8e0206 */
[----:B------:R-:W-:Y:S01]  /*1c7c0*/  IMAD.WIDE.U32 R4, R57, UR4, R4 ;  /* 0x0000000439047c25 */ /* 0x000fe2000f8e0004 */
[----:B0-----:R-:W-:Y:S01]  /*1c7d0*/  @P2 SHF.R.U32.HI R3, RZ, R11, R12 ;  /* 0x0000000bff032219 */ /* 0x001fe2000001160c */
[----:B------:R-:W-:Y:S02]  /*1c7e0*/  ULDC.64 UR4, c[0x0][0xb48] ;  /* 0x0002d20000047ab9 */ /* 0x000fe40000000a00 */
[----:B------:R-:W-:Y:S01]  /*1c7f0*/  IMAD.IADD R5, R5, 0x1, R7 ;  /* 0x0000000105057824 */ /* 0x000fe200078e0207 */
[--C-:B------:R-:W-:Y:S01]  /*1c800*/  SHF.R.S32.HI R6, RZ, 0x1f, R3.reuse ;  /* 0x0000001fff067819 */ /* 0x100fe20000011403 */
[----:B------:R-:W-:Y:S02]  /*1c810*/  IMAD.MOV R7, RZ, RZ, -R3 ;  /* 0x000000ffff077224 */ /* 0x000fe400078e0a03 */
[----:B------:R-:W-:-:S04]  /*1c820*/  IMAD.WIDE.U32 R4, R215, UR4, R4 ;  /* 0x00000004d7047c25 */ /* 0x000fc8000f8e0004 */
[----:B------:R-:W-:Y:S02]  /*1c830*/  VIADD R11, R2, 0x28820 ;  /* 0x00028820020b7836 */ /* 0x000fe40000000000 */
[----:B------:R-:W-:Y:S01]  /*1c840*/  IMAD R5, R215, UR5, R5 ;  /* 0x00000005d7057c24 */ /* 0x000fe2000f8e0205 */
[----:B------:R-:W-:Y:S01]  /*1c850*/  ULDC.64 UR4, c[0x0][0xb30] ;  /* 0x0002cc0000047ab9 */ /* 0x000fe20000000a00 */
[----:B------:R-:W-:Y:S01]  /*1c860*/  IMAD R7, R0, R7, R45 ;  /* 0x0000000700077224 */ /* 0x000fe200078e022d */
[----:B------:R-:W-:Y:S01]  /*1c870*/  PRMT R0, RZ, 0x654, R11 ;  /* 0x00000654ff007816 */ /* 0x000fe2000000000b */
[----:B------:R-:W-:Y:S02]  /*1c880*/  IMAD R6, R6, UR4, RZ ;  /* 0x0000000406067c24 */ /* 0x000fe4000f8e02ff */
[C---:B------:R-:W-:Y:S01]  /*1c890*/  IMAD.WIDE.U32 R4, R3.reuse, UR4, R4 ;  /* 0x0000000403047c25 */ /* 0x040fe2000f8e0004 */
[----:B------:R0:W-:Y:S03]  /*1c8a0*/  SYNCS.ARRIVE.TRANS64.RED.A1T0 RZ, [R0+URZ], RZ ;  /* 0x000000ff00ff79a7 */ /* 0x0001e6000810043f */
[----:B------:R-:W-:Y:S01]  /*1c8b0*/  IMAD R11, R3, UR5, R6 ;  /* 0x00000005030b7c24 */ /* 0x000fe2000f8e0206 */
[----:B------:R-:W-:-:S03]  /*1c8c0*/  ULDC.64 UR4, c[0x0][0xb28] ;  /* 0x0002ca0000047ab9 */ /* 0x000fc60000000a00 */
[----:B------:R-:W-:Y:S01]  /*1c8d0*/  IMAD.IADD R5, R5, 0x1, R11 ;  /* 0x0000000105057824 */ /* 0x000fe200078e020b */
[----:B0-----:R-:W-:Y:S01]  /*1c8e0*/  SHF.R.S32.HI R0, RZ, 0x1f, R7 ;  /* 0x0000001fff007819 */ /* 0x001fe20000011407 */
[----:B------:R-:W-:-:S04]  /*1c8f0*/  IMAD.WIDE.U32 R4, R7, UR4, R4 ;  /* 0x0000000407047c25 */ /* 0x000fc8000f8e0004 */
[----:B------:R-:W-:-:S04]  /*1c900*/  IMAD R0, R0, UR4, RZ ;  /* 0x0000000400007c24 */ /* 0x000fc8000f8e02ff */
[----:B------:R-:W-:Y:S01]  /*1c910*/  IMAD R7, R7, UR5, R0 ;  /* 0x0000000507077c24 */ /* 0x000fe2000f8e0200 */
[----:B------:R-:W-:Y:S02]  /*1c920*/  ULDC.64 UR4, c[0x0][0xb00] ;  /* 0x0002c00000047ab9 */ /* 0x000fe40000000a00 */
[----:B------:R-:W-:Y:S01]  /*1c930*/  LEA R3, P0, R4, UR4, 0x2 ;  /* 0x0000000404037c11 */ /* 0x000fe2000f8010ff */
[----:B------:R-:W-:Y:S01]  /*1c940*/  IMAD.IADD R5, R5, 0x1, R7 ;  /* 0x0000000105057824 */ /* 0x000fe200078e0207 */
[----:B------:R-:W-:-:S04]  /*1c950*/  UMOV UR4, 0xffffffff ;  /* 0xffffffff00047882 */ /* 0x000fc80000000000 */
[----:B------:R-:W-:Y:S01]  /*1c960*/  LEA.HI.X R4, R4, UR5, R5, 0x2, P0 ;  /* 0x0000000504047c11 */ /* 0x000fe200080f1405 */
[----:B------:R-:W-:Y:S06]  /*1c970*/  BRA.DIV UR4, `(.L_x_7994) ;  /* 0x000000be04587947 */ /* 0x000fec000b800000 */
[----:B------:R0:W1:Y:S04]  /*1c980*/  SHFL.IDX PT, R0, R4, RZ, 0x1c1f ;  /* 0x001c1fff04007589 */ /* 0x00006800000e0000 */
[----:B------:R0:W2:Y:S02]  /*1c990*/  SHFL.IDX PT, R14, R3, RZ, 0x1c1f ;  /* 0x001c1fff030e7589 */ /* 0x0000a400000e0000 */
.L_x_8261:
[----:B------:R-:W-:Y:S01]  /*1c9a0*/  ISETP.GE.AND P0, PT, R10, R9, PT ;  /* 0x000000090a00720c */ /* 0x000fe20003f06270 */
[----:B------:R-:W-:-:S12]  /*1c9b0*/  BSSY B1, `(.L_x_7995) ;  /* 0x000004f000017945 */ /* 0x000fd80003800000 */
[----:B------:R-:W-:Y:S05]  /*1c9c0*/  @P0 BRA `(.L_x_7996) ;  /* 0x0000000400340947 */ /* 0x000fea0003800000 */
[----:B------:R-:W-:Y:S01]  /*1c9d0*/  ULDC UR4, c[0x0][0xac8] ;  /* 0x0002b20000047ab9 */ /* 0x000fe20000000800 */
[----:B------:R-:W-:Y:S02]  /*1c9e0*/  SHF.R.S32.HI R12, RZ, 0x1f, R188 ;  /* 0x0000001fff0c7819 */ /* 0x000fe400000114bc */
[----:B------:R-:W-:Y:S02]  /*1c9f0*/  ISETP.GE.AND P0, PT, R188, UR4, PT ;  /* 0x00000004bc007c0c */ /* 0x000fe4000bf06270 */
[----:B------:R-:W-:Y:S02]  /*1ca00*/  ISETP.GE.AND P2, PT, R231, UR4, PT ;  /* 0x00000004e7007c0c */ /* 0x000fe4000bf46270 */
[----:B------:R-:W-:Y:S02]  /*1ca10*/  ISETP.GE.AND P3, PT, R230, UR4, PT ;  /* 0x00000004e6007c0c */ /* 0x000fe4000bf66270 */
[----:B------:R-:W-:Y:S02]  /*1ca20*/  ISETP.GE.AND P1, PT, R229, UR4, PT ;  /* 0x00000004e5007c0c */ /* 0x000fe4000bf26270 */
[----:B------:R-:W-:-:S02]  /*1ca30*/  SHF.R.S32.HI R5, RZ, 0x1f, R231 ;  /* 0x0000001fff057819 */ /* 0x000fc400000114e7 */
[----:B------:R-:W-:-:S03]  /*1ca40*/  SHF.R.S32.HI R15, RZ, 0x1f, R230 ;  /* 0x0000001fff0f7819 */ /* 0x000fc600000114e6 */
[CC--:B--2---:R-:W-:Y:S02]  /*1ca50*/  @!P0 LEA R10, P4, R188.reuse, R14.reuse, 0x2 ;  /* 0x0000000ebc0a8211 */ /* 0x0c4fe400078810ff */
[C---:B------:R-:W-:Y:S02]  /*1ca60*/  @!P2 LEA R6, P5, R231.reuse, R14, 0x2 ;  /* 0x0000000ee706a211 */ /* 0x040fe400078a10ff */
[-C--:B-1----:R-:W-:Y:S02]  /*1ca70*/  @!P0 LEA.HI.X R11, R188, R0.reuse, R12, 0x2, P4 ;  /* 0x00000000bc0b8211 */ /* 0x082fe400020f140c */
[----:B------:R-:W-:Y:S02]  /*1ca80*/  @!P2 LEA.HI.X R7, R231, R0, R5, 0x2, P5 ;  /* 0x00000000e707a211 */ /* 0x000fe400028f1405 */
[----:B------:R-:W-:Y:S01]  /*1ca90*/  @!P3 LEA R12, P4, R230, R14, 0x2 ;  /* 0x0000000ee60cb211 */ /* 0x000fe200078810ff */
[----:B------:R1:W-:Y:S01]  /*1caa0*/  @!P0 ST.E.64 desc[UR42][R10.64], R20 ;  /* 0x000000140a008985 */ /* 0x0003e2000c101b2a */
[----:B------:R-:W-:-:S02]  /*1cab0*/  ISETP.GE.AND P0, PT, R228, UR4, PT ;  /* 0x00000004e4007c0c */ /* 0x000fc4000bf06270 */
[----:B------:R-:W-:Y:S01]  /*1cac0*/  SHF.R.S32.HI R5, RZ, 0x1f, R229 ;  /* 0x0000001fff057819 */ /* 0x000fe200000114e5 */
[----:B------:R2:W-:Y:S01]  /*1cad0*/  @!P2 ST.E.64 desc[UR42][R6.64], R92 ;  /* 0x0000005c0600a985 */ /* 0x0005e2000c101b2a */
[----:B------:R-:W-:Y:S02]  /*1cae0*/  @!P1 LEA R28, P5, R229, R14, 0x2 ;  /* 0x0000000ee51c9211 */ /* 0x000fe400078a10ff */
[----:B------:R-:W-:Y:S02]  /*1caf0*/  ISETP.GE.AND P2, PT, R227, UR4, PT ;  /* 0x00000004e3007c0c */ /* 0x000fe4000bf46270 */
[-C--:B------:R-:W-:Y:S02]  /*1cb00*/  @!P3 LEA.HI.X R13, R230, R0.reuse, R15, 0x2, P4 ;  /* 0x00000000e60db211 */ /* 0x080fe400020f140f */
[----:B------:R-:W-:Y:S02]  /*1cb10*/  @!P1 LEA.HI.X R29, R229, R0, R5, 0x2, P5 ;  /* 0x00000000e51d9211 */ /* 0x000fe400028f1405 */
[----:B------:R-:W-:Y:S01]  /*1cb20*/  ISETP.GE.AND P4, PT, R226, UR4, PT ;  /* 0x00000004e2007c0c */ /* 0x000fe2000bf86270 */
[----:B------:R3:W-:Y:S01]  /*1cb30*/  @!P3 ST.E.64 desc[UR42][R12.64], R96 ;  /* 0x000000600c00b985 */ /* 0x0007e2000c101b2a */
[----:B------:R-:W-:-:S02]  /*1cb40*/  @!P0 LEA R30, P3, R228, R14, 0x2 ;  /* 0x0000000ee41e8211 */ /* 0x000fc400078610ff */
[----:B------:R-:W-:Y:S01]  /*1cb50*/  SHF.R.S32.HI R15, RZ, 0x1f, R228 ;  /* 0x0000001fff0f7819 */ /* 0x000fe200000114e4 */
[----:B------:R4:W-:Y:S01]  /*1cb60*/  @!P1 ST.E.64 desc[UR42][R28.64], R100 ;  /* 0x000000641c009985 */ /* 0x0009e2000c101b2a */
[----:B------:R-:W-:Y:S02]  /*1cb70*/  ISETP.GE.AND P1, PT, R225, UR4, PT ;  /* 0x00000004e1007c0c */ /* 0x000fe4000bf26270 */
[----:B------:R-:W-:Y:S02]  /*1cb80*/  SHF.R.S32.HI R5, RZ, 0x1f, R227 ;  /* 0x0000001fff057819 */ /* 0x000fe400000114e3 */
[C---:B-1----:R-:W-:Y:S02]  /*1cb90*/  @!P2 LEA R10, P5, R227.reuse, R14, 0x2 ;  /* 0x0000000ee30aa211 */ /* 0x042fe400078a10ff */
[-C--:B------:R-:W-:Y:S02]  /*1cba0*/  @!P0 LEA.HI.X R31, R228, R0.reuse, R15, 0x2, P3 ;  /* 0x00000000e41f8211 */ /* 0x080fe400018f140f */
[----:B------:R-:W-:-:S02]  /*1cbb0*/  @!P2 LEA.HI.X R11, R227, R0, R5, 0x2, P5 ;  /* 0x00000000e30ba211 */ /* 0x000fc400028f1405 */
[----:B------:R-:W-:Y:S01]  /*1cbc0*/  ISETP.GE.AND P3, PT, R224, UR4, PT ;  /* 0x00000004e0007c0c */ /* 0x000fe2000bf66270 */
[----:B------:R-:W-:Y:S01]  /*1cbd0*/  @!P0 ST.E.64 desc[UR42][R30.64], R104 ;  /* 0x000000681e008985 */ /* 0x000fe2000c101b2a */
[-C--:B--2---:R-:W-:Y:S02]  /*1cbe0*/  @!P4 LEA R6, P0, R226, R14.reuse, 0x2 ;  /* 0x0000000ee206c211 */ /* 0x084fe400078010ff */
[----:B------:R-:W-:Y:S01]  /*1cbf0*/  SHF.R.S32.HI R15, RZ, 0x1f, R226 ;  /* 0x0000001fff0f7819 */ /* 0x000fe200000114e2 */
[----:B------:R1:W-:Y:S01]  /*1cc00*/  @!P2 ST.E.64 desc[UR42][R10.64], R108 ;  /* 0x0000006c0a00a985 */ /* 0x0003e2000c101b2a */
[----:B------:R-:W-:Y:S02]  /*1cc10*/  SHF.R.S32.HI R5, RZ, 0x1f, R225 ;  /* 0x0000001fff057819 */ /* 0x000fe400000114e1 */
[----:B---3--:R-:W-:Y:S02]  /*1cc20*/  @!P1 LEA R12, P5, R225, R14, 0x2 ;  /* 0x0000000ee10c9211 */ /* 0x008fe400078a10ff */
[----:B------:R-:W-:-:S02]  /*1cc30*/  ISETP.GE.AND P2, PT, R223, UR4, PT ;  /* 0x00000004df007c0c */ /* 0x000fc4000bf46270 */
[-C--:B------:R-:W-:Y:S02]  /*1cc40*/  @!P4 LEA.HI.X R7, R226, R0.reuse, R15, 0x2, P0 ;  /* 0x00000000e207c211 */ /* 0x080fe400000f140f */
[----:B------:R-:W-:Y:S02]  /*1cc50*/  ISETP.GE.AND P0, PT, R222, UR4, PT ;  /* 0x00000004de007c0c */ /* 0x000fe4000bf06270 */
[----:B------:R-:W-:Y:S01]  /*1cc60*/  @!P1 LEA.HI.X R13, R225, R0, R5, 0x2, P5 ;  /* 0x00000000e10d9211 */ /* 0x000fe200028f1405 */
[----:B------:R2:W-:Y:S01]  /*1cc70*/  @!P4 ST.E.64 desc[UR42][R6.64], R36 ;  /* 0x000000240600c985 */ /* 0x0005e2000c101b2a */
[----:B------:R-:W-:Y:S02]  /*1cc80*/  @!P3 LEA R20, P5, R224, R14, 0x2 ;  /* 0x0000000ee014b211 */ /* 0x000fe400078a10ff */
[----:B------:R-:W-:Y:S01]  /*1cc90*/  SHF.R.S32.HI R5, RZ, 0x1f, R224 ;  /* 0x0000001fff057819 */ /* 0x000fe200000114e0 */
[----:B------:R3:W-:Y:S01]  /*1cca0*/  @!P1 ST.E.64 desc[UR42][R12.64], R116 ;  /* 0x000000740c009985 */ /* 0x0007e2000c101b2a */
[----:B------:R-:W-:-:S02]  /*1ccb0*/  ISETP.GE.AND P1, PT, R221, UR4, PT ;  /* 0x00000004dd007c0c */ /* 0x000fc4000bf26270 */
[----:B------:R-:W-:Y:S02]  /*1ccc0*/  @!P3 LEA.HI.X R21, R224, R0, R5, 0x2, P5 ;  /* 0x00000000e015b211 */ /* 0x000fe400028f1405 */
[CC--:B----4-:R-:W-:Y:S02]  /*1ccd0*/  @!P2 LEA R28, P4, R223.reuse, R14.reuse, 0x2 ;  /* 0x0000000edf1ca211 */ /* 0x0d0fe400078810ff */
[----:B------:R-:W-:Y:S01]  /*1cce0*/  SHF.R.S32.HI R15, RZ, 0x1f, R223 ;  /* 0x0000001fff0f7819 */ /* 0x000fe200000114df */
[----:B------:R4:W-:Y:S01]  /*1ccf0*/  @!P3 ST.E.64 desc[UR42][R20.64], R120 ;  /* 0x000000781400b985 */ /* 0x0009e2000c101b2a */
[----:B-1----:R-:W-:Y:S02]  /*1cd00*/  @!P0 LEA R10, P5, R222, R14, 0x2 ;  /* 0x0000000ede0a8211 */ /* 0x002fe400078a10ff */
[----:B------:R-:W-:Y:S02]  /*1cd10*/  SHF.R.S32.HI R5, RZ, 0x1f, R222 ;  /* 0x0000001fff057819 */ /* 0x000fe400000114de */
[----:B------:R-:W-:-:S02]  /*1cd20*/  @!P2 LEA.HI.X R29, R223, R0, R15, 0x2, P4 ;  /* 0x00000000df1da211 */ /* 0x000fc400020f140f */
[----:B------:R-:W-:Y:S02]  /*1cd30*/  ISETP.GE.AND P3, PT, R220, UR4, PT ;  /* 0x00000004dc007c0c */ /* 0x000fe4000bf66270 */
[----:B------:R-:W-:Y:S01]  /*1cd40*/  @!P0 LEA.HI.X R11, R222, R0, R5, 0x2, P5 ;  /* 0x00000000de0b8211 */ /* 0x000fe200028f1405 */
[----:B------:R1:W-:Y:S01]  /*1cd50*/  @!P2 ST.E.64 desc[UR42][R28.64], R38 ;  /* 0x000000261c00a985 */ /* 0x0003e2000c101b2a */
[----:B------:R-:W-:Y:S02]  /*1cd60*/  ISETP.GE.AND P4, PT, R219, UR4, PT ;  /* 0x00000004db007c0c */ /* 0x000fe4000bf86270 */
[----:B------:R-:W-:Y:S01]  /*1cd70*/  SHF.R.S32.HI R5, RZ, 0x1f, R221 ;  /* 0x0000001fff057819 */ /* 0x000fe200000114dd */
[----:B------:R0:W-:Y:S01]  /*1cd80*/  @!P0 ST.E.64 desc[UR42][R10.64], R128 ;  /* 0x000000800a008985 */ /* 0x0001e2000c101b2a */
[----:B--2---:R-:W-:Y:S02]  /*1cd90*/  @!P1 LEA R6, P5, R221, R14, 0x2 ;  /* 0x0000000edd069211 */ /* 0x004fe400078a10ff */
[----:B------:R-:W-:-:S02]  /*1cda0*/  ISETP.GE.AND P2, PT, R218, UR4, PT ;  /* 0x00000004da007c0c */ /* 0x000fc4000bf46270 */
[----:B------:R-:W-:Y:S02]  /*1cdb0*/  ISETP.GE.AND P0, PT, R217, UR4, PT ;  /* 0x00000004d9007c0c */ /* 0x000fe4000bf06270 */
[----:B------:R-:W-:Y:S02]  /*1cdc0*/  @!P1 LEA.HI.X R7, R221, R0, R5, 0x2, P5 ;  /* 0x00000000dd079211 */ /* 0x000fe400028f1405 */
[----:B---3--:R-:W-:-:S03]  /*1cdd0*/  @!P3 LEA R12, P5, R220, R14, 0x2 ;  /* 0x0000000edc0cb211 */ /* 0x008fc600078a10ff */
[----:B------:R0:W-:Y:S01]  /*1cde0*/  @!P1 ST.E.64 desc[UR42][R6.64], R132 ;  /* 0x0000008406009985 */ /* 0x0001e2000c101b2a */
[C---:B----4-:R-:W-:Y:S02]  /*1cdf0*/  @!P4 LEA R20, P1, R219.reuse, R14, 0x2 ;  /* 0x0000000edb14c211 */ /* 0x050fe400078210ff */
[----:B------:R-:W-:Y:S02]  /*1ce00*/  @!P3 LEA.HI.X R13, R220, R0, R237, 0x2, P5 ;  /* 0x00000000dc0db211 */ /* 0x000fe400028f14ed */
[C---:B-1----:R-:W-:Y:S02]  /*1ce10*/  @!P2 LEA R28, P5, R218.reuse, R14, 0x2 ;  /* 0x0000000eda1ca211 */ /* 0x042fe400078a10ff */
[----:B------:R-:W-:Y:S01]  /*1ce20*/  @!P4 LEA.HI.X R21, R219, R0, R236, 0x2, P1 ;  /* 0x00000000db15c211 */ /* 0x000fe200008f14ec */
[----:B------:R0:W-:Y:S01]  /*1ce30*/  @!P3 ST.E.64 desc[UR42][R12.64], R136 ;  /* 0x000000880c00b985 */ /* 0x0001e2000c101b2a */
[C---:B------:R-:W-:Y:S02]  /*1ce40*/  @!P0 LEA R14, P1, R217.reuse, R14, 0x2 ;  /* 0x0000000ed90e8211 */ /* 0x040fe400078210ff */
[-C--:B------:R-:W-:Y:S01]  /*1ce50*/  @!P2 LEA.HI.X R29, R218, R0.reuse, R235, 0x2, P5 ;  /* 0x00000000da1da211 */ /* 0x080fe200028f14eb */
[----:B------:R0:W-:Y:S01]  /*1ce60*/  @!P4 ST.E.64 desc[UR42][R20.64], R140 ;  /* 0x0000008c1400c985 */ /* 0x0001e2000c101b2a */
[----:B------:R-:W-:-:S03]  /*1ce70*/  @!P0 LEA.HI.X R15, R217, R0, R234, 0x2, P1 ;  /* 0x00000000d90f8211 */ /* 0x000fc600008f14ea */
[----:B------:R0:W-:Y:S04]  /*1ce80*/  @!P2 ST.E.64 desc[UR42][R28.64], R144 ;  /* 0x000000901c00a985 */ /* 0x0001e8000c101b2a */
[----:B------:R0:W-:Y:S02]  /*1ce90*/  @!P0 ST.E.64 desc[UR42][R14.64], R148 ;  /* 0x000000940e008985 */ /* 0x0001e4000c101b2a */
.L_x_7996:
[----:B------:R-:W-:Y:S05]  /*1cea0*/  BSYNC B1 ;  /* 0x0000000000017941 */ /* 0x000fea0003800000 */
.L_x_7995:
[----:B------:R-:W-:-:S03]  /*1ceb0*/  UMOV UR4, 0xffffffff ;  /* 0xffffffff00047882 */ /* 0x000fc60000000000 */
[----:B------:R-:W-:Y:S05]  /*1cec0*/  BRA.DIV UR4, `(.L_x_7997) ;  /* 0x000000ba04387947 */ /* 0x000fea000b800000 */
[----:B-1----:R1:W3:Y:S04]  /*1ced0*/  SHFL.IDX PT, R0, R4, 0x1, 0x1c1f ;  /* 0x003c1f0004007f89 */ /* 0x0022e800000e0000 */
[----:B0-2---:R1:W0:Y:S02]  /*1cee0*/  SHFL.IDX PT, R14, R3, 0x1, 0x1c1f ;  /* 0x003c1f00030e7f89 */ /* 0x00522400000e0000 */
.L_x_8265:
[----:B------:R-:W-:-:S13]  /*1cef0*/  ISETP.GE.AND P0, PT, R8, R9, PT ;  /* 0x000000090800720c */ /* 0x000fda0003f06270 */
[----:B------:R-:W-:Y:S05]  /*1cf00*/  @P0 BRA `(.L_x_7993) ;  /* 0x0000001000400947 */ /* 0x000fea0003800000 */
[----:B------:R-:W-:Y:S01]  /*1cf10*/  ULDC UR4, c[0x0][0xac8] ;  /* 0x0002b20000047ab9 */ /* 0x000fe20000000800 */
[----:B-1----:R-:W-:Y:S02]  /*1cf20*/  SHF.R.S32.HI R3, RZ, 0x1f, R188 ;  /* 0x0000001fff037819 */ /* 0x002fe400000114bc */
[----:B------:R-:W-:Y:S02]  /*1cf30*/  ISETP.GE.AND P2, PT, R188, UR4, PT ;  /* 0x00000004bc007c0c */ /* 0x000fe4000bf46270 */
[----:B------:R-:W-:Y:S02]  /*1cf40*/  ISETP.GE.AND P3, PT, R231, UR4, PT ;  /* 0x00000004e7007c0c */ /* 0x000fe4000bf66270 */
[----:B------:R-:W-:Y:S02]  /*1cf50*/  ISETP.GE.AND P1, PT, R230, UR4, PT ;  /* 0x00000004e6007c0c */ /* 0x000fe4000bf26270 */
[----:B------:R-:W-:Y:S02]  /*1cf60*/  SHF.R.S32.HI R10, RZ, 0x1f, R231 ;  /* 0x0000001fff0a7819 */ /* 0x000fe400000114e7 */
[----:B------:R-:W-:-:S05]  /*1cf70*/  SHF.R.S32.HI R15, RZ, 0x1f, R229 ;  /* 0x0000001fff0f7819 */ /* 0x000fca00000114e5 */
[CC--:B0-----:R-:W-:Y:S02]  /*1cf80*/  @!P2 LEA R4, P0, R188.reuse, R14.reuse, 0x2 ;  /* 0x0000000ebc04a211 */ /* 0x0c1fe400078010ff */
[----:B------:R-:W-:Y:S02]  /*1cf90*/  @!P3 LEA R6, P4, R231, R14, 0x2 ;  /* 0x0000000ee706b211 */ /* 0x000fe400078810ff */
[----:B---3--:R-:W-:Y:S02]  /*1cfa0*/  @!P2 LEA.HI.X R5, R188, R0, R3, 0x2, P0 ;  /* 0x00000000bc05a211 */ /* 0x008fe400000f1403 */
[----:B------:R-:W-:Y:S02]  /*1cfb0*/  ISETP.GE.AND P0, PT, R229, UR4, PT ;  /* 0x00000004e5007c0c */ /* 0x000fe4000bf06270 */
[----:B------:R-:W-:Y:S01]  /*1cfc0*/  SHF.R.S32.HI R3, RZ, 0x1f, R230 ;  /* 0x0000001fff037819 */ /* 0x000fe200000114e6 */
[----:B------:R0:W-:Y:S01]  /*1cfd0*/  @!P2 ST.E.64 desc[UR42][R4.64], R90 ;  /* 0x0000005a0400a985 */ /* 0x0001e2000c101b2a */
[----:B------:R-:W-:-:S02]  /*1cfe0*/  ISETP.GE.AND P2, PT, R228, UR4, PT ;  /* 0x00000004e4007c0c */ /* 0x000fc4000bf46270 */
[C---:B------:R-:W-:Y:S02]  /*1cff0*/  @!P1 LEA R8, P5, R230.reuse, R14, 0x2 ;  /* 0x0000000ee6089211 */ /* 0x040fe400078a10ff */
[-C--:B------:R-:W-:Y:S02]  /*1d000*/  @!P3 LEA.HI.X R7, R231, R0.reuse, R10, 0x2, P4 ;  /* 0x00000000e707b211 */ /* 0x080fe400020f140a */
[----:B------:R-:W-:Y:S02]  /*1d010*/  ISETP.GE.AND P4, PT, R227, UR4, PT ;  /* 0x00000004e3007c0c */ /* 0x000fe4000bf86270 */
[----:B------:R-:W-:Y:S01]  /*1d020*/  @!P1 LEA.HI.X R9, R230, R0, R3, 0x2, P5 ;  /* 0x00000000e6099211 */ /* 0x000fe200028f1403 */
[----:B------:R1:W-:Y:S01]  /*1d030*/  @!P3 ST.E.64 desc[UR42][R6.64], R94 ;  /* 0x0000005e0600b985 */ /* 0x0003e2000c101b2a */
[----:B------:R-:W-:Y:S02]  /*1d040*/  @!P0 LEA R10, P5, R229, R14, 0x2 ;  /* 0x0000000ee50a8211 */ /* 0x000fe400078a10ff */
[----:B------:R-:W-:Y:S01]  /*1d050*/  ISETP.GE.AND P3, PT, R226, UR4, PT ;  /* 0x00000004e2007c0c */ /* 0x000fe2000bf66270 */
[----:B------:R2:W-:Y:S01]  /*1d060*/  @!P1 ST.E.64 desc[UR42][R8.64], R98 ;  /* 0x0000006208009985 */ /* 0x0005e2000c101b2a */
[----:B------:R-:W-:-:S02]  /*1d070*/  SHF.R.S32.HI R3, RZ, 0x1f, R228 ;  /* 0x0000001fff037819 */ /* 0x000fc400000114e4 */
[C---:B------:R-:W-:Y:S02]  /*1d080*/  @!P2 LEA R12, P1, R228.reuse, R14, 0x2 ;  /* 0x0000000ee40ca211 */ /* 0x040fe400078210ff */
[-C--:B------:R-:W-:Y:S02]  /*1d090*/  @!P0 LEA.HI.X R11, R229, R0.reuse, R15, 0x2, P5 ;  /* 0x00000000e50b8211 */ /* 0x080fe400028f140f */
[----:B------:R-:W-:Y:S02]  /*1d0a0*/  @!P2 LEA.HI.X R13, R228, R0, R3, 0x2, P1 ;  /* 0x00000000e40da211 */ /* 0x000fe400008f1403 */
[----:B------:R-:W-:Y:S01]  /*1d0b0*/  ISETP.GE.AND P1, PT, R225, UR4, PT ;  /* 0x00000004e1007c0c */ /* 0x000fe2000bf26270 */
[----:B------:R3:W-:Y:S01]  /*1d0c0*/  @!P0 ST.E.64 desc[UR42][R10.64], R102 ;  /* 0x000000660a008985 */ /* 0x0007e2000c101b2a */
[----:B0-----:R-:W-:Y:S02]  /*1d0d0*/  @!P4 LEA R4, P0, R227, R14, 0x2 ;  /* 0x0000000ee304c211 */ /* 0x001fe400078010ff */
[----:B------:R-:W-:Y:S01]  /*1d0e0*/  SHF.R.S32.HI R15, RZ, 0x1f, R227 ;  /* 0x0000001fff0f7819 */ /* 0x000fe200000114e3 */
[----:B------:R0:W-:Y:S01]  /*1d0f0*/  @!P2 ST.E.64 desc[UR42][R12.64], R106 ;  /* 0x0000006a0c00a985 */ /* 0x0001e2000c101b2a */
[----:B------:R-:W-:-:S02]  /*1d100*/  SHF.R.S32.HI R3, RZ, 0x1f, R226 ;  /* 0x0000001fff037819 */ /* 0x000fc400000114e2 */
[----:B-1----:R-:W-:Y:S02]  /*1d110*/  @!P3 LEA R6, P5, R226, R14, 0x2 ;  /* 0x0000000ee206b211 */ /* 0x002fe400078a10ff */
[----:B------:R-:W-:Y:S02]  /*1d120*/  ISETP.GE.AND P2, PT, R224, UR4, PT ;  /* 0x00000004e0007c0c */ /* 0x000fe4000bf46270 */
[-C--:B------:R-:W-:Y:S02]  /*1d130*/  @!P4 LEA.HI.X R5, R227, R0.reuse, R15, 0x2, P0 ;  /* 0x00000000e305c211 */ /* 0x080fe400000f140f */
[----:B------:R-:W-:Y:S02]  /*1d140*/  ISETP.GE.AND P0, PT, R223, UR4, PT ;  /* 0x00000004df007c0c */ /* 0x000fe4000bf06270 */
[----:B------:R-:W-:Y:S01]  /*1d150*/  @!P3 LEA.HI.X R7, R226, R0, R3, 0x2, P5 ;  /* 0x00000000e207b211 */ /* 0x000fe200028f1403 */
[----:B------:R1:W-:Y:S01]  /*1d160*/  @!P4 ST.E.64 desc[UR42][R4.64], R110 ;  /* 0x0000006e0400c985 */ /* 0x0003e2000c101b2a */
[----:B--2---:R-:W-:-:S02]  /*1d170*/  @!P1 LEA R8, P5, R225, R14, 0x2 ;  /* 0x0000000ee1089211 */ /* 0x004fc400078a10ff */
[----:B------:R-:W-:Y:S01]  /*1d180*/  SHF.R.S32.HI R3, RZ, 0x1f, R225 ;  /* 0x0000001fff037819 */ /* 0x000fe200000114e1 */
[----:B------:R2:W-:Y:S01]  /*1d190*/  @!P3 ST.E.64 desc[UR42][R6.64], R114 ;  /* 0x000000720600b985 */ /* 0x0005e2000c101b2a */
[----:B------:R-:W-:Y:S02]  /*1d1a0*/  ISETP.GE.AND P3, PT, R222, UR4, PT ;  /* 0x00000004de007c0c */ /* 0x000fe4000bf66270 */
[----:B------:R-:W-:Y:S02]  /*1d1b0*/  @!P1 LEA.HI.X R9, R225, R0, R3, 0x2, P5 ;  /* 0x00000000e1099211 */ /* 0x000fe400028f1403 */
[-C--:B---3--:R-:W-:Y:S02]  /*1d1c0*/  @!P2 LEA R10, P4, R224, R14.reuse, 0x2 ;  /* 0x0000000ee00aa211 */ /* 0x088fe400078810ff */
[----:B------:R-:W-:Y:S01]  /*1d1d0*/  SHF.R.S32.HI R15, RZ, 0x1f, R224 ;  /* 0x0000001fff0f7819 */ /* 0x000fe200000114e0 */
[----:B------:R3:W-:Y:S01]  /*1d1e0*/  @!P1 ST.E.64 desc[UR42][R8.64], R118 ;  /* 0x0000007608009985 */ /* 0x0007e2000c101b2a */
[----:B0-----:R-:W-:-:S02]  /*1d1f0*/  @!P0 LEA R12, P5, R223, R14, 0x2 ;  /* 0x0000000edf0c8211 */ /* 0x001fc400078a10ff */
[----:B------:R-:W-:Y:S02]  /*1d200*/  SHF.R.S32.HI R3, RZ, 0x1f, R223 ;  /* 0x0000001fff037819 */ /* 0x000fe400000114df */
[-C--:B------:R-:W-:Y:S02]  /*1d210*/  @!P2 LEA.HI.X R11, R224, R0.reuse, R15, 0x2, P4 ;  /* 0x00000000e00ba211 */ /* 0x080fe400020f140f */
[----:B------:R-:W-:Y:S02]  /*1d220*/  ISETP.GE.AND P1, PT, R221, UR4, PT ;  /* 0x00000004dd007c0c */ /* 0x000fe4000bf26270 */
[----:B------:R-:W-:Y:S01]  /*1d230*/  @!P0 LEA.HI.X R13, R223, R0, R3, 0x2, P5 ;  /* 0x00000000df0d8211 */ /* 0x000fe200028f1403 */
[----:B------:R0:W-:Y:S01]  /*1d240*/  @!P2 ST.E.64 desc[UR42][R10.64], R122 ;  /* 0x0000007a0a00a985 */ /* 0x0001e2000c101b2a */
[----:B------:R-:W-:Y:S02]  /*1d250*/  ISETP.GE.AND P4, PT, R220, UR4, PT ;  /* 0x00000004dc007c0c */ /* 0x000fe4000bf86270 */
[----:B------:R-:W-:Y:S01]  /*1d260*/  SHF.R.S32.HI R3, RZ, 0x1f, R222 ;  /* 0x0000001fff037819 */ /* 0x000fe200000114de */
[----:B------:R4:W-:Y:S01]  /*1d270*/  @!P0 ST.E.64 desc[UR42][R12.64], R126 ;  /* 0x0000007e0c008985 */ /* 0x0009e2000c101b2a */
[----:B-1----:R-:W-:-:S02]  /*1d280*/  @!P3 LEA R4, P5, R222, R14, 0x2 ;  /* 0x0000000ede04b211 */ /* 0x002fc400078a10ff */
[----:B------:R-:W-:Y:S02]  /*1d290*/  ISETP.GE.AND P2, PT, R219, UR4, PT ;  /* 0x00000004db007c0c */ /* 0x000fe4000bf46270 */
[----:B------:R-:W-:Y:S02]  /*1d2a0*/  ISETP.GE.AND P0, PT, R218, UR4, PT ;  /* 0x00000004da007c0c */ /* 0x000fe4000bf06270 */
[----:B------:R-:W-:Y:S02]  /*1d2b0*/  @!P3 LEA.HI.X R5, R222, R0, R3, 0x2, P5 ;  /* 0x00000000de05b211 */ /* 0x000fe400028f1403 */
[----:B------:R-:W-:Y:S02]  /*1d2c0*/  SHF.R.S32.HI R3, RZ, 0x1f, R221 ;  /* 0x0000001fff037819 */ /* 0x000fe400000114dd */
[-C--:B--2---:R-:W-:Y:S01]  /*1d2d0*/  @!P1 LEA R6, P5, R221, R14.reuse, 0x2 ;  /* 0x0000000edd069211 */ /* 0x084fe200078a10ff */
[----:B------:R4:W-:Y:S01]  /*1d2e0*/  @!P3 ST.E.64 desc[UR42][R4.64], R130 ;  /* 0x000000820400b985 */ /* 0x0009e2000c101b2a */
[----:B---3--:R-:W-:-:S02]  /*1d2f0*/  @!P4 LEA R8, P3, R220, R14, 0x2 ;  /* 0x0000000edc08c211 */ /* 0x008fc400078610ff */
[----:B------:R-:W-:Y:S02]  /*1d300*/  @!P1 LEA.HI.X R7, R221, R0, R3, 0x2, P5 ;  /* 0x00000000dd079211 */ /* 0x000fe400028f1403 */
[C---:B0-----:R-:W-:Y:S02]  /*1d310*/  @!P2 LEA R10, P5, R219.reuse, R14, 0x2 ;  /* 0x0000000edb0aa211 */ /* 0x041fe400078a10ff */
[----:B------:R-:W-:Y:S01]  /*1d320*/  @!P4 LEA.HI.X R9, R220, R0, R237, 0x2, P3 ;  /* 0x00000000dc09c211 */ /* 0x000fe200018f14ed */
[----:B------:R4:W-:Y:S01]  /*1d330*/  @!P1 ST.E.64 desc[UR42][R6.64], R134 ;  /* 0x0000008606009985 */ /* 0x0009e2000c101b2a */
[C---:B------:R-:W-:Y:S02]  /*1d340*/  @!P0 LEA R20, P3, R218.reuse, R14, 0x2 ;  /* 0x0000000eda148211 */ /* 0x040fe400078610ff */
[-C--:B------:R-:W-:Y:S01]  /*1d350*/  @!P2 LEA.HI.X R11, R219, R0.reuse, R236, 0x2, P5 ;  /* 0x00000000db0ba211 */ /* 0x080fe200028f14ec */
[----:B------:R4:W-:Y:S01]  /*1d360*/  @!P4 ST.E.64 desc[UR42][R8.64], R138 ;  /* 0x0000008a0800c985 */ /* 0x0009e2000c101b2a */
[----:B------:R-:W-:-:S03]  /*1d370*/  @!P0 LEA.HI.X R21, R218, R0, R235, 0x2, P3 ;  /* 0x00000000da158211 */ /* 0x000fc600018f14eb */
[----:B------:R4:W-:Y:S04]  /*1d380*/  @!P2 ST.E.64 desc[UR42][R10.64], R142 ;  /* 0x0000008e0a00a985 */ /* 0x0009e8000c101b2a */
[----:B------:R4:W-:Y:S01]  /*1d390*/  @!P0 ST.E.64 desc[UR42][R20.64], R146 ;  /* 0x0000009214008985 */ /* 0x0009e2000c101b2a */
[----:B------:R-:W-:-:S13]  /*1d3a0*/  ISETP.GE.AND P0, PT, R217, UR4, PT ;  /* 0x00000004d9007c0c */ /* 0x000fda000bf06270 */
[----:B----4-:R-:W-:Y:S05]  /*1d3b0*/  @P0 BRA `(.L_x_7993) ;  /* 0x0000000c00140947 */ /* 0x010fea0003800000 */
[----:B------:R-:W-:-:S04]  /*1d3c0*/  LEA R14, P0, R217, R14, 0x2 ;  /* 0x0000000ed90e7211 */ /* 0x000fc800078010ff */
[----:B------:R-:W-:-:S05]  /*1d3d0*/  LEA.HI.X R15, R217, R0, R234, 0x2, P0 ;  /* 0x00000000d90f7211 */ /* 0x000fca00000f14ea */
[----:B------:R4:W-:Y:S01]  /*1d3e0*/  ST.E.64 desc[UR42][R14.64], R150 ;  /* 0x000000960e007985 */ /* 0x0009e2000c101b2a */
[----:B------:R-:W-:Y:S05]  /*1d3f0*/  BRA `(.L_x_7993) ;  /* 0x0000000c00047947 */ /* 0x000fea0003800000 */
.L_x_7980:
[----:B------:R-:W-:Y:S01]  /*1d400*/  ULDC.64 UR4, c[0x0][0xc08] ;  /* 0x0003020000047ab9 */ /* 0x000fe20000000a00 */
[----:B------:R-:W2:Y:S01]  /*1d410*/  LDC.64 R4, c[0x0][0xc00] ;  /* 0x00030000ff047b82 */ /* 0x000ea20000000a00 */
[----:B------:R-:W-:Y:S01]  /*1d420*/  ISETP.NE.U32.AND P0, PT, RZ, UR4, PT ;  /* 0x00000004ff007c0c */ /* 0x000fe2000bf05070 */
[----:B------:R-:W-:-:S03]  /*1d430*/  IMAD.MOV.U32 R3, RZ, RZ, RZ ;  /* 0x000000ffff037224 */ /* 0x000fc600078e00ff */
        /* <DEDUP_REMOVED lines=9> */
[----:B------:R-:W4:Y:S01]  /*1d4d0*/  S2R R0, SR_TID.X ;  /* 0x0000000000007919 */ /* 0x000f220000002100 */
[----:B---3--:R-:W-:-:S05]  /*1d4e0*/  @P1 IMAD.WIDE R6, R209, 0x4, R6 ;  /* 0x00000004d1061825 */ /* 0x008fca00078e0206 */
[----:B------:R2:W5:Y:S01]  /*1d4f0*/  @P1 LDG.E R20, desc[UR42][R6.64] ;  /* 0x0000002a06141981 */ /* 0x000562000c1e1900 */
[----:B------:R-:W-:-:S13]  /*1d500*/  ISETP.NE.AND P2, PT, R208, RZ, PT ;  /* 0x000000ffd000720c */ /* 0x000fda0003f45270 */
[----:B------:R-:W3:Y:S01]  /*1d510*/  @!P2 LDC R208, c[0x0][0xad4] ;  /* 0x0002b500ffd0ab82 */ /* 0x000ee20000000800 */
[----:B----4-:R-:W-:Y:S01]  /*1d520*/  VIADD R0, R0, 0xffffff80 ;  /* 0xffffff8000007836 */ /* 0x010fe20000000000 */
[----:B------:R-:W-:-:S04]  /*1d530*/  SHF.R.S32.HI R30, RZ, 0x1f, R209 ;  /* 0x0000001fff1e7819 */ /* 0x000fc800000114d1 */
[----:B------:R-:W-:Y:S02]  /*1d540*/  ISETP.GT.AND P3, PT, R0, 0x7f, PT ;  /* 0x0000007f0000780c */ /* 0x000fe40003f64270 */
[----:B---3--:R-:W-:Y:S01]  /*1d550*/  ISETP.GT.AND P2, PT, R208, 0x1, PT ;  /* 0x00000001d000780c */ /* 0x008fe20003f44270 */
[----:B--2---:R-:W-:-:S12]  /*1d560*/  @P1 BRA `(.L_x_7998) ;  /* 0x0000000000101947 */ /* 0x004fd80003800000 */
[----:B------:R-:W-:Y:S05]  /*1d570*/  @!P0 BRA `(.L_x_7998) ;  /* 0x00000000000c8947 */ /* 0x000fea0003800000 */
[----:B------:R-:W2:Y:S04]  /*1d580*/  LDG.E R7, desc[UR42][R4.64] ;  /* 0x0000002a04077981 */ /* 0x000ea8000c1e1900 */
[----:B-----5:R-:W2:Y:S02]  /*1d590*/  LDG.E R20, desc[UR42][R4.64+0x4] ;  /* 0x0000042a04147981 */ /* 0x020ea4000c1e1900 */
[----:B--2---:R-:W-:-:S07]  /*1d5a0*/  IMAD.IADD R20, R20, 0x1, -R7 ;  /* 0x0000000114147824 */ /* 0x004fce00078e0a07 */
.L_x_7998:
[----:B------:R-:W-:Y:S01]  /*1d5b0*/  BSSY B1, `(.L_x_7999) ;  /* 0x0000036000017945 */ /* 0x000fe20003800000 */
[----:B------:R-:W-:Y:S02]  /*1d5c0*/  SEL R31, R209, RZ, !P0 ;  /* 0x000000ffd11f7207 */ /* 0x000fe40004000000 */
[----:B------:R-:W-:Y:S02]  /*1d5d0*/  SEL R30, R30, RZ, !P0 ;  /* 0x000000ff1e1e7207 */ /* 0x000fe40004000000 */
[----:B-----5:R-:W-:Y:S01]  /*1d5e0*/  SHF.R.S32.HI R28, RZ, 0x1f, R3 ;  /* 0x0000001fff1c7819 */ /* 0x020fe20000011403 */
[----:B------:R-:W-:Y:S06]  /*1d5f0*/  @P3 BRA `(.L_x_8000) ;  /* 0x0000000000c43947 */ /* 0x000fec0003800000 */
[----:B------:R-:W2:Y:S01]  /*1d600*/  S2R R33, SR_TID.X ;  /* 0x0000000000217919 */ /* 0x000ea20000002100 */
[----:B------:R-:W3:Y:S02]  /*1d610*/  LDC R35, c[0x0][0xbe8] ;  /* 0x0002fa00ff237b82 */ /* 0x000ee40000000800 */
[----:B---3--:R-:W-:Y:S01]  /*1d620*/  IMAD R0, R20, R35, RZ ;  /* 0x0000002314007224 */ /* 0x008fe200078e02ff */
[----:B--2---:R-:W-:-:S04]  /*1d630*/  IADD3 R33, R192, -0x80, R33 ;  /* 0xffffff80c0217810 */ /* 0x004fc80007ffe021 */
[----:B------:R-:W-:-:S13]  /*1d640*/  ISETP.GE.AND P0, PT, R33, R0, PT ;  /* 0x000000002100720c */ /* 0x000fda0003f06270 */
[----:B------:R-:W-:Y:S05]  /*1d650*/  @P0 BRA `(.L_x_8000) ;  /* 0x0000000000ac0947 */ /* 0x000fea0003800000 */
[----:B-1----:R-:W-:Y:S01]  /*1d660*/  IMAD.MOV.U32 R24, RZ, RZ, 0x9b8 ;  /* 0x000009b8ff187424 */ /* 0x002fe200078e00ff */
[----:B------:R-:W-:Y:S01]  /*1d670*/  ISETP.GT.AND P0, PT, R208, 0x1, PT ;  /* 0x00000001d000780c */ /* 0x000fe20003f04270 */
[----:B------:R-:W1:Y:S01]  /*1d680*/  LDC.64 R4, c[0x0][0xba8] ;  /* 0x0002ea00ff047b82 */ /* 0x000e620000000a00 */
[----:B------:R-:W-:Y:S01]  /*1d690*/  ISETP.NE.AND P1, PT, R35, 0x1, PT ;  /* 0x000000012300780c */ /* 0x000fe20003f25270 */
[----:B------:R-:W-:Y:S01]  /*1d6a0*/  IMAD.MOV.U32 R21, RZ, RZ, R33 ;  /* 0x000000ffff157224 */ /* 0x000fe200078e0021 */
[----:B------:R-:W-:Y:S02]  /*1d6b0*/  SEL R24, R24, 0x978, P0 ;  /* 0x0000097818187807 */ /* 0x000fe40000000000 */
[----:B------:R-:W-:-:S03]  /*1d6c0*/  SEL R215, R215, RZ, P0 ;  /* 0x000000ffd7d77207 */ /* 0x000fc60000000000 */
[----:B------:R-:W2:Y:S08]  /*1d6d0*/  LDC.64 R8, c[0x0][R24+0x220] ;  /* 0x0000880018087b82 */ /* 0x000eb00000000a00 */
[----:B------:R-:W3:Y:S08]  /*1d6e0*/  LDC.64 R6, c[0x0][R24+0x218] ;  /* 0x0000860018067b82 */ /* 0x000ef00000000a00 */
[----:B------:R-:W4:Y:S08]  /*1d6f0*/  LDC.64 R10, c[0x0][R24+0x228] ;  /* 0x00008a00180a7b82 */ /* 0x000f300000000a00 */
[----:B------:R-:W5:Y:S08]  /*1d700*/  LDC.64 R12, c[0x0][R24+0x210] ;  /* 0x00008400180c7b82 */ /* 0x000f700000000a00 */
[----:B------:R-:W0:Y:S08]  /*1d710*/  @P1 LDC R0, c[0x0][0xbec] ;  /* 0x0002fb00ff001b82 */ /* 0x000e300000000800 */
[----:B------:R-:W4:Y:S01]  /*1d720*/  @P1 LDC R37, c[0x0][0xbf0] ;  /* 0x0002fc00ff251b82 */ /* 0x000f220000000800 */
[----:B--2---:R-:W-:-:S07]  /*1d730*/  IMAD R9, R9, R31, RZ ;  /* 0x0000001f09097224 */ /* 0x004fce00078e02ff */
[----:B-1----:R-:W1:Y:S01]  /*1d740*/  @!P0 LDC R4, c[0x0][0xb50] ;  /* 0x0002d400ff048b82 */ /* 0x002e620000000800 */
[----:B------:R-:W-:-:S04]  /*1d750*/  IMAD.WIDE.U32 R14, R8, R31, RZ ;  /* 0x0000001f080e7225 */ /* 0x000fc800078e00ff */
[----:B------:R-:W-:Y:S02]  /*1d760*/  IMAD R9, R8, R30, R9 ;  /* 0x0000001e08097224 */ /* 0x000fe400078e0209 */
[----:B0-----:R-:W-:Y:S01]  /*1d770*/  @P1 IMAD.HI.U32 R0, R33, R0, RZ ;  /* 0x0000000021001227 */ /* 0x001fe200078e00ff */
[----:B------:R-:W0:Y:S03]  /*1d780*/  @!P0 LDC R5, c[0x0][0xb54] ;  /* 0x0002d500ff058b82 */ /* 0x000e260000000800 */
[-C--:B---3--:R-:W-:Y:S02]  /*1d790*/  IMAD R29, R7, R206.reuse, RZ ;  /* 0x000000ce071d7224 */ /* 0x088fe400078e02ff */
[----:B------:R-:W-:Y:S01]  /*1d7a0*/  IMAD.WIDE.U32 R6, R6, R206, RZ ;  /* 0x000000ce06067225 */ /* 0x000fe200078e00ff */
[----:B----4-:R-:W-:-:S03]  /*1d7b0*/  @P1 SHF.R.U32.HI R21, RZ, R37, R0 ;  /* 0x00000025ff151219 */ /* 0x010fc60000011600 */
[----:B------:R-:W-:Y:S01]  /*1d7c0*/  IMAD.IADD R29, R7, 0x1, R29 ;  /* 0x00000001071d7824 */ /* 0x000fe200078e021d */
[----:B------:R-:W-:Y:S01]  /*1d7d0*/  IADD3 R0, P1, P3, R14, R6, R3 ;  /* 0x000000060e007210 */ /* 0x000fe20007b3e003 */
[----:B------:R-:W-:Y:S02]  /*1d7e0*/  IMAD.IADD R14, R15, 0x1, R9 ;  /* 0x000000010f0e7824 */ /* 0x000fe400078e0209 */
[----:B------:R-:W-:Y:S02]  /*1d7f0*/  IMAD.MOV R8, RZ, RZ, -R21 ;  /* 0x000000ffff087224 */ /* 0x000fe400078e0a15 */
[----:B------:R-:W-:-:S04]  /*1d800*/  IMAD.WIDE.U32 R6, R10, R215, RZ ;  /* 0x000000d70a067225 */ /* 0x000fc800078e00ff */
[----:B------:R-:W-:Y:S02]  /*1d810*/  IMAD R11, R11, R215, RZ ;  /* 0x000000d70b0b7224 */ /* 0x000fe400078e02ff */
[----:B------:R-:W-:Y:S01]  /*1d820*/  IMAD R9, R35, R8, R33 ;  /* 0x0000000823097224 */ /* 0x000fe200078e0221 */
[----:B------:R-:W-:Y:S01]  /*1d830*/  IADD3.X R8, R14, R29, R28, P1, P3 ;  /* 0x0000001d0e087210 */ /* 0x000fe20000fe641c */
[----:B------:R-:W-:Y:S01]  /*1d840*/  IMAD.IADD R11, R7, 0x1, R11 ;  /* 0x00000001070b7824 */ /* 0x000fe200078e020b */
[----:B------:R-:W-:Y:S01]  /*1d850*/  IADD3 R6, P0, P1, R21, R0, R6 ;  /* 0x0000000015067210 */ /* 0x000fe2000791e006 */
[----:B-----5:R-:W-:Y:S01]  /*1d860*/  IMAD R0, R13, R9, RZ ;  /* 0x000000090d007224 */ /* 0x020fe200078e02ff */
[----:B------:R-:W-:-:S04]  /*1d870*/  SHF.R.S32.HI R21, RZ, 0x1f, R21 ;  /* 0x0000001fff157819 */ /* 0x000fc80000011415 */
[----:B------:R-:W-:Y:S02]  /*1d880*/  IADD3.X R7, R21, R8, R11, P0, P1 ;  /* 0x0000000815077210 */ /* 0x000fe400007e240b */
[----:B------:R-:W-:Y:S01]  /*1d890*/  SHF.R.S32.HI R11, RZ, 0x1f, R9 ;  /* 0x0000001fff0b7819 */ /* 0x000fe20000011409 */
[----:B------:R-:W-:-:S04]  /*1d8a0*/  IMAD.WIDE.U32 R6, R12, R9, R6 ;  /* 0x000000090c067225 */ /* 0x000fc800078e0006 */
[----:B------:R-:W-:Y:S01]  /*1d8b0*/  IMAD R11, R12, R11, R0 ;  /* 0x0000000b0c0b7224 */ /* 0x000fe200078e0200 */
[----:B-1----:R-:W-:-:S03]  /*1d8c0*/  LEA R4, P0, R6, R4, 0x2 ;  /* 0x0000000406047211 */ /* 0x002fc600078010ff */
[----:B------:R-:W-:Y:S02]  /*1d8d0*/  IMAD.IADD R0, R7, 0x1, R11 ;  /* 0x0000000107007824 */ /* 0x000fe400078e020b */
[----:B------:R-:W-:-:S03]  /*1d8e0*/  IMAD.MOV.U32 R7, RZ, RZ, -0x800000 ;  /* 0xff800000ff077424 */ /* 0x000fc600078e00ff */
[----:B0-----:R-:W-:-:S05]  /*1d8f0*/  LEA.HI.X R5, R6, R5, R0, 0x2, P0 ;  /* 0x0000000506057211 */ /* 0x001fca00000f1400 */
[----:B------:R2:W-:Y:S02]  /*1d900*/  STG.E desc[UR42][R4.64], R7 ;  /* 0x0000000704007986 */ /* 0x0005e4000c10192a */
.L_x_8000:
[----:B------:R-:W-:Y:S05]  /*1d910*/  BSYNC B1 ;  /* 0x0000000000017941 */ /* 0x000fea0003800000 */
.L_x_7999:
[----:B------:R-:W-:Y:S05]  /*1d920*/  @P2 BRA `(.L_x_7993) ;  /* 0x0000000400b82947 */ /* 0x000fea0003800000 */
[----:B------:R-:W3:Y:S01]  /*1d930*/  LDC R21, c[0x0][0xbe8] ;  /* 0x0002fa00ff157b82 */ /* 0x000ee20000000800 */
[----:B------:R-:W-:Y:S01]  /*1d940*/  ULDC.64 UR4, c[0x0][0xaa0] ;  /* 0x0002a80000047ab9 */ /* 0x000fe20000000a00 */
[----:B------:R-:W-:Y:S01]  /*1d950*/  ULDC.64 UR6, c[0x0][0xaf0] ;  /* 0x0002bc0000067ab9 */ /* 0x000fe20000000a00 */
[----:B------:R-:W-:Y:S02]  /*1d960*/  IMAD R0, R28, UR4, RZ ;  /* 0x000000041c007c24 */ /* 0x000fe4000f8e02ff */
[----:B--2---:R-:W-:-:S04]  /*1d970*/  IMAD.WIDE.U32 R4, R3, UR4, RZ ;  /* 0x0000000403047c25 */ /* 0x004fc8000f8e00ff */
[----:B------:R-:W-:Y:S01]  /*1d980*/  IMAD R7, R3, UR5, R0 ;  /* 0x0000000503077c24 */ /* 0x000fe2000f8e0200 */
[----:B------:R-:W-:Y:S01]  /*1d990*/  ULDC.64 UR4, c[0x0][0xae8] ;  /* 0x0002ba0000047ab9 */ /* 0x000fe20000000a00 */
[----:B------:R-:W-:Y:S02]  /*1d9a0*/  IMAD R3, R207, 0x20, R23 ;  /* 0x00000020cf037824 */ /* 0x000fe400078e0217 */
[----:B------:R-:W-:Y:S02]  /*1d9b0*/  IMAD.IADD R5, R5, 0x1, R7 ;  /* 0x0000000105057824 */ /* 0x000fe400078e0207 */
[----:B------:R-:W-:Y:S02]  /*1d9c0*/  IMAD.IADD R8, R192, 0x1, R3 ;  /* 0x00000001c0087824 */ /* 0x000fe400078e0203 */
[----:B------:R-:W-:-:S04]  /*1d9d0*/  IMAD.WIDE.U32 R4, R206, UR4, R4 ;  /* 0x00000004ce047c25 */ /* 0x000fc8000f8e0004 */
[----:B------:R-:W-:Y:S02]  /*1d9e0*/  IMAD.MOV.U32 R3, RZ, RZ, R8 ;  /* 0x000000ffff037224 */ /* 0x000fe400078e0008 */
[----:B------:R-:W-:Y:S01]  /*1d9f0*/  IMAD R6, R30, UR6, RZ ;  /* 0x000000061e067c24 */ /* 0x000fe2000f8e02ff */
[----:B---3--:R-:W-:Y:S01]  /*1da00*/  ISETP.NE.AND P0, PT, R21, 0x1, PT ;  /* 0x000000011500780c */ /* 0x008fe20003f05270 */
[----:B------:R-:W-:Y:S01]  /*1da10*/  IMAD R5, R206, UR5, R5 ;  /* 0x00000005ce057c24 */ /* 0x000fe2000f8e0205 */
[----:B------:R-:W-:Y:S01]  /*1da20*/  ULDC.64 UR4, c[0x0][0xae0] ;  /* 0x0002b80000047ab9 */ /* 0x000fe20000000a00 */
[----:B------:R-:W-:Y:S02]  /*1da30*/  IMAD.IADD R192, R23, 0x1, R192 ;  /* 0x0000000117c07824 */ /* 0x000fe400078e02c0 */
[----:B------:R-:W-:-:S08]  /*1da40*/  IMAD.WIDE.U32 R4, R31, UR6, R4 ;  /* 0x000000061f047c25 */ /* 0x000fd0000f8e0004 */
[----:B------:R-:W2:Y:S08]  /*1da50*/  @P0 LDC R9, c[0x0][0xbec] ;  /* 0x0002fb00ff090b82 */ /* 0x000eb00000000800 */
[----:B------:R-:W3:Y:S01]  /*1da60*/  @P0 LDC R11, c[0x0][0xbf0] ;  /* 0x0002fc00ff0b0b82 */ /* 0x000ee20000000800 */
[----:B--2---:R-:W-:-:S04]  /*1da70*/  @P0 IMAD.HI.U32 R0, R8, R9, RZ ;  /* 0x0000000908000227 */ /* 0x004fc800078e00ff */
[----:B------:R-:W-:Y:S01]  /*1da80*/  IMAD R9, R31, UR7, R6 ;  /* 0x000000071f097c24 */ /* 0x000fe2000f8e0206 */
[----:B---3--:R-:W-:-:S03]  /*1da90*/  @P0 SHF.R.U32.HI R3, RZ, R11, R0 ;  /* 0x0000000bff030219 */ /* 0x008fc60000011600 */
[----:B------:R-:W-:Y:S01]  /*1daa0*/  IMAD.IADD R5, R5, 0x1, R9 ;  /* 0x0000000105057824 */ /* 0x000fe200078e0209 */
[--C-:B------:R-:W-:Y:S01]  /*1dab0*/  SHF.R.S32.HI R0, RZ, 0x1f, R3.reuse ;  /* 0x0000001fff007819 */ /* 0x100fe20000011403 */
[----:B------:R-:W-:Y:S02]  /*1dac0*/  IMAD.MOV R7, RZ, RZ, -R3 ;  /* 0x000000ffff077224 */ /* 0x000fe400078e0a03 */
[----:B------:R-:W-:-:S04]  /*1dad0*/  IMAD.WIDE.U32 R4, R3, UR4, R4 ;  /* 0x0000000403047c25 */ /* 0x000fc8000f8e0004 */
[----:B------:R-:W-:Y:S02]  /*1dae0*/  IMAD R7, R21, R7, R8 ;  /* 0x0000000715077224 */ /* 0x000fe400078e0208 */
        /* <DEDUP_REMOVED lines=10> */
[----:B------:R-:W-:Y:S01]  /*1db90*/  IMAD.IADD R3, R5, 0x1, R3 ;  /* 0x0000000105037824 */ /* 0x000fe200078e0203 */
[----:B------:R-:W-:-:S04]  /*1dba0*/  UMOV UR4, 0xffffffff ;  /* 0xffffffff00047882 */ /* 0x000fc80000000000 */
[----:B------:R-:W-:Y:S01]  /*1dbb0*/  LEA.HI.X R4, R4, UR5, R3, 0x1, P0 ;  /* 0x0000000504047c11 */ /* 0x000fe200080f0c03 */
[----:B------:R-:W-:Y:S06]  /*1dbc0*/  BRA.DIV UR4, `(.L_x_8001) ;  /* 0x000000ae04407947 */ /* 0x000fec000b800000 */
[----:B------:R2:W3:Y:S04]  /*1dbd0*/  SHFL.IDX PT, R3, R4, RZ, 0x181f ;  /* 0x00181fff04037589 */ /* 0x0004e800000e0000 */
[----:B------:R2:W4:Y:S02]  /*1dbe0*/  SHFL.IDX PT, R14, R0, RZ, 0x181f ;  /* 0x00181fff000e7589 */ /* 0x00052400000e0000 */
.L_x_8268:
[----:B------:R-:W-:Y:S01]  /*1dbf0*/  IMAD R20, R20, R21, RZ ;  /* 0x0000001514147224 */ /* 0x000fe200078e02ff */
[----:B------:R-:W-:Y:S04]  /*1dc00*/  BSSY B1, `(.L_x_8002) ;  /* 0x000000c000017945 */ /* 0x000fe80003800000 */
[----:B------:R-:W-:-:S13]  /*1dc10*/  ISETP.GE.AND P0, PT, R192, R20, PT ;  /* 0x00000014c000720c */ /* 0x000fda0003f06270 */
[----:B------:R-:W-:Y:S05]  /*1dc20*/  @P0 BRA `(.L_x_8003) ;  /* 0x0000000000240947 */ /* 0x000fea0003800000 */
[----:B------:R-:W-:Y:S02]  /*1dc30*/  ULDC UR4, c[0x0][0xac8] ;  /* 0x0002b20000047ab9 */ /* 0x000fe40000000800 */
[----:B------:R-:W-:Y:S02]  /*1dc40*/  ISETP.GE.AND P2, PT, R16, UR4, PT ;  /* 0x0000000410007c0c */ /* 0x000fe4000bf46270 */
[----:B------:R-:W-:-:S11]  /*1dc50*/  ISETP.GE.AND P3, PT, R190, UR4, PT ;  /* 0x00000004be007c0c */ /* 0x000fd6000bf66270 */
[-C--:B----4-:R-:W-:Y:S02]  /*1dc60*/  @!P2 LEA R6, P0, R16, R14.reuse, 0x1 ;  /* 0x0000000e1006a211 */ /* 0x090fe400078008ff */
[----:B------:R-:W-:Y:S02]  /*1dc70*/  @!P3 LEA R14, P1, R190, R14, 0x1 ;  /* 0x0000000ebe0eb211 */ /* 0x000fe400078208ff */
[-C--:B---3--:R-:W-:Y:S02]  /*1dc80*/  @!P2 LEA.HI.X R7, R16, R3.reuse, R17, 0x1, P0 ;  /* 0x000000031007a211 */ /* 0x088fe400000f0c11 */
[----:B------:R-:W-:-:S03]  /*1dc90*/  @!P3 LEA.HI.X R15, R190, R3, R214, 0x1, P1 ;  /* 0x00000003be0fb211 */ /* 0x000fc600008f0cd6 */
[----:B------:R3:W-:Y:S04]  /*1dca0*/  @!P2 ST.E.128 desc[UR42][R6.64], RZ ;  /* 0x000000ff0600a985 */ /* 0x0007e8000c101d2a */
[----:B------:R3:W-:Y:S02]  /*1dcb0*/  @!P3 ST.E.128 desc[UR42][R14.64], RZ ;  /* 0x000000ff0e00b985 */ /* 0x0007e4000c101d2a */
.L_x_8003:
[----:B------:R-:W-:Y:S05]  /*1dcc0*/  BSYNC B1 ;  /* 0x0000000000017941 */ /* 0x000fea0003800000 */
.L_x_8002:
[----:B------:R-:W-:-:S03]  /*1dcd0*/  UMOV UR4, 0xffffffff ;  /* 0xffffffff00047882 */ /* 0x000fc60000000000 */
[----:B------:R-:W-:Y:S05]  /*1dce0*/  BRA.DIV UR4, `(.L_x_8004) ;  /* 0x000000ae042c7947 */ /* 0x000fea000b800000 */
[----:B---3--:R3:W0:Y:S04]  /*1dcf0*/  SHFL.IDX PT, R3, R4, 0x1, 0x181f ;  /* 0x00381f0004037f89 */ /* 0x00862800000e0000 */
[----:B----4-:R3:W4:Y:S02]  /*1dd00*/  SHFL.IDX PT, R14, R0, 0x1, 0x181f ;  /* 0x00381f00000e7f89 */ /* 0x01072400000e0000 */
.L_x_8272:
[----:B------:R-:W-:Y:S01]  /*1dd10*/  VIADD R5, R192, 0x20 ;  /* 0x00000020c0057836 */ /* 0x000fe20000000000 */
        /* <DEDUP_REMOVED lines=8> */
[-C--:B0-----:R-:W-:Y:S02]  /*1dda0*/  @!P2 LEA.HI.X R7, R16, R3.reuse, R17, 0x1, P0 ;  /* 0x000000031007a211 */ /* 0x081fe400000f0c11 */
[----:B------:R-:W-:-:S03]  /*1ddb0*/  @!P3 LEA.HI.X R15, R190, R3, R214, 0x1, P1 ;  /* 0x00000003be0fb211 */ /* 0x000fc600008f0cd6 */
[----:B------:R0:W-:Y:S04]  /*1ddc0*/  @!P2 ST.E.128 desc[UR42][R6.64], RZ ;  /* 0x000000ff0600a985 */ /* 0x0001e8000c101d2a */
[----:B------:R0:W-:Y:S02]  /*1ddd0*/  @!P3 ST.E.128 desc[UR42][R14.64], RZ ;  /* 0x000000ff0e00b985 */ /* 0x0001e4000c101d2a */
.L_x_8006:
[----:B------:R-:W-:Y:S05]  /*1dde0*/  BSYNC B1 ;  /* 0x0000000000017941 */ /* 0x000fea0003800000 */
.L_x_8005:
[----:B------:R-:W-:-:S03]  /*1ddf0*/  UMOV UR4, 0xffffffff ;  /* 0xffffffff00047882 */ /* 0x000fc60000000000 */
[----:B------:R-:W-:Y:S05]  /*1de00*/  BRA.DIV UR4, `(.L_x_8007) ;  /* 0x000000ae042c7947 */ /* 0x000fea000b800000 */
[----:B0-----:R0:W0:Y:S04]  /*1de10*/  SHFL.IDX PT, R3, R4, 0x2, 0x181f ;  /* 0x00581f0004037f89 */ /* 0x00102800000e0000 */
[----:B----4-:R4:W0:Y:S02]  /*1de20*/  SHFL.IDX PT, R14, R0, 0x2, 0x181f ;  /* 0x00581f00000e7f89 */ /* 0x01082400000e0000 */
.L_x_8276:
[----:B------:R-:W-:Y:S01]  /*1de30*/  VIADD R5, R192, 0x40 ;  /* 0x00000040c0057836 */ /* 0x000fe20000000000 */
[----:B------:R-:W-:Y:S04]  /*1de40*/  BSSY B1, `(.L_x_8008) ;  /* 0x000000c000017945 */ /* 0x000fe80003800000 */
[----:B------:R-:W-:-:S13]  /*1de50*/  ISETP.GE.AND P0, PT, R5, R20, PT ;  /* 0x000000140500720c */ /* 0x000fda0003f06270 */
[----:B------:R-:W-:Y:S05]  /*1de60*/  @P0 BRA `(.L_x_8009) ;  /* 0x0000000000240947 */ /* 0x000fea0003800000 */
[----:B------:R-:W-:Y:S02]  /*1de70*/  ULDC UR4, c[0x0][0xac8] ;  /* 0x0002b20000047ab9 */ /* 0x000fe40000000800 */
[----:B------:R-:W-:Y:S02]  /*1de80*/  ISETP.GE.AND P2, PT, R16, UR4, PT ;  /* 0x0000000410007c0c */ /* 0x000fe4000bf46270 */
[----:B------:R-:W-:-:S11]  /*1de90*/  ISETP.GE.AND P3, PT, R190, UR4, PT ;  /* 0x00000004be007c0c */ /* 0x000fd6000bf66270 */
[-C--:B0-----:R-:W-:Y:S02]  /*1dea0*/  @!P2 LEA R6, P0, R16, R14.reuse, 0x1 ;  /* 0x0000000e1006a211 */ /* 0x081fe400078008ff */
[----:B------:R-:W-:Y:S02]  /*1deb0*/  @!P3 LEA R14, P1, R190, R14, 0x1 ;  /* 0x0000000ebe0eb211 */ /* 0x000fe400078208ff */
[-C--:B------:R-:W-:Y:S02]  /*1dec0*/  @!P2 LEA.HI.X R7, R16, R3.reuse, R17, 0x1, P0 ;  /* 0x000000031007a211 */ /* 0x080fe400000f0c11 */
[----:B------:R-:W-:-:S03]  /*1ded0*/  @!P3 LEA.HI.X R15, R190, R3, R214, 0x1, P1 ;  /* 0x00000003be0fb211 */ /* 0x000fc600008f0cd6 */
[----:B------:R0:W-:Y:S04]  /*1dee0*/  @!P2 ST.E.128 desc[UR42][R6.64], RZ ;  /* 0x000000ff0600a985 */ /* 0x0001e8000c101d2a */
[----:B------:R0:W-:Y:S02]  /*1def0*/  @!P3 ST.E.128 desc[UR42][R14.64], RZ ;  /* 0x000000ff0e00b985 */ /* 0x0001e4000c101d2a */
.L_x_8009:
[----:B------:R-:W-:Y:S05]  /*1df00*/  BSYNC B1 ;  /* 0x0000000000017941 */ /* 0x000fea0003800000 */
.L_x_8008:
[----:B------:R-:W-:-:S03]  /*1df10*/  UMOV UR4, 0xffffffff ;  /* 0xffffffff00047882 */ /* 0x000fc60000000000 */
[----:B------:R-:W-:Y:S05]  /*1df20*/  BRA.DIV UR4, `(.L_x_8010) ;  /* 0x000000ae042c7947 */ /* 0x000fea000b800000 */
[----:B0-----:R0:W0:Y:S04]  /*1df30*/  SHFL.IDX PT, R3, R4, 0x3, 0x181f ;  /* 0x00781f0004037f89 */ /* 0x00102800000e0000 */
[----:B------:R0:W0:Y:S02]  /*1df40*/  SHFL.IDX PT, R14, R0, 0x3, 0x181f ;  /* 0x00781f00000e7f89 */ /* 0x00002400000e0000 */
.L_x_8280:
[----:B0-234-:R-:W-:-:S05]  /*1df50*/  VIADD R0, R192, 0x60 ;  /* 0x00000060c0007836 */ /* 0x01dfca0000000000 */
[----:B------:R-:W-:-:S13]  /*1df60*/  ISETP.GE.AND P0, PT, R0, R20, PT ;  /* 0x000000140000720c */ /* 0x000fda0003f06270 */
[----:B------:R-:W-:Y:S05]  /*1df70*/  @P0 BRA `(.L_x_7993) ;  /* 0x0000000000240947 */ /* 0x000fea0003800000 */
[----:B------:R-:W-:Y:S02]  /*1df80*/  ULDC UR4, c[0x0][0xac8] ;  /* 0x0002b20000047ab9 */ /* 0x000fe40000000800 */
[----:B------:R-:W-:Y:S02]  /*1df90*/  ISETP.GE.AND P2, PT, R16, UR4, PT ;  /* 0x0000000410007c0c */ /* 0x000fe4000bf46270 */
[----:B------:R-:W-:-:S11]  /*1dfa0*/  ISETP.GE.AND P3, PT, R190, UR4, PT ;  /* 0x00000004be007c0c */ /* 0x000fd6000bf66270 */
[-C--:B------:R-:W-:Y:S02]  /*1dfb0*/  @!P2 LEA R4, P0, R16, R14.reuse, 0x1 ;  /* 0x0000000e1004a211 */ /* 0x080fe400078008ff */
[----:B------:R-:W-:Y:S02]  /*1dfc0*/  @!P3 LEA R14, P1, R190, R14, 0x1 ;  /* 0x0000000ebe0eb211 */ /* 0x000fe400078208ff */
[-C--:B------:R-:W-:Y:S02]  /*1dfd0*/  @!P2 LEA.HI.X R5, R16, R3.reuse, R17, 0x1, P0 ;  /* 0x000000031005a211 */ /* 0x080fe400000f0c11 */
[----:B------:R-:W-:-:S03]  /*1dfe0*/  @!P3 LEA.HI.X R15, R190, R3, R214, 0x1, P1 ;  /* 0x00000003be0fb211 */ /* 0x000fc600008f0cd6 */
[----:B------:R3:W-:Y:S04]  /*1dff0*/  @!P2 ST.E.128 desc[UR42][R4.64], RZ ;  /* 0x000000ff0400a985 */ /* 0x0007e8000c101d2a */
[----:B------:R3:W-:Y:S02]  /*1e000*/  @!P3 ST.E.128 desc[UR42][R14.64], RZ ;  /* 0x000000ff0e00b985 */ /* 0x0007e4000c101d2a */
.L_x_7993:
[----:B------:R-:W-:Y:S05]  /*1e010*/  BSYNC B0 ;  /* 0x0000000000007941 */ /* 0x000fea0003800000 */
.L_x_7979:
[----:B------:R-:W-:Y:S02]  /*1e020*/  ULDC UR4, c[0x0][0xc3c] ;  /* 0x00030f0000047ab9 */ /* 0x000fe40000000800 */
[----:B-1----:R-:W-:-:S13]  /*1e030*/  ISETP.GE.AND P0, PT, R27, UR4, PT ;  /* 0x000000041b007c0c */ /* 0x002fda000bf06270 */
[----:B------:R-:W-:Y:S05]  /*1e040*/  @!P0 BRA `(.L_x_8011) ;  /* 0xfffffe3000f08947 */ /* 0x000fea000383ffff */
[----:B------:R-:W-:Y:S05]  /*1e050*/  BRA `(.L_x_7736) ;  /* 0x0000008800b07947 */ /* 0x000fea0003800000 */
.L_x_7734:
        /* <DEDUP_REMOVED lines=20> */
.L_x_8012:
        /* <DEDUP_REMOVED lines=43> */
.L_x_8016:
        /* <DEDUP_REMOVED lines=39> */
.L_x_8014:
        /* <DEDUP_REMOVED lines=12> */
.L_x_8017:
        /* <DEDUP_REMOVED lines=63> */
.L_x_8018:
        /* <DEDUP_REMOVED lines=61> */
.L_x_8019:
[----:B01----:R-:W-:-:S05]  /*1ef40*/  LOP3.LUT R3, RZ, R2, RZ, 0x33, !PT ;  /* 0x00000002ff037212 */ /* 0x003fca00078e33ff */
[----:B------:R-:W-:-:S05]  /*1ef50*/  IMAD.IADD R2, R4, 0x1, R3 ;  /* 0x0000000104027824 */ /* 0x000fca00078e0203 */
[----:B------:R1:W-:Y:S01]  /*1ef60*/  STL [R1+0x4], R2 ;  /* 0x0000040201007387 */ /* 0x0003e20000100800 */
[----:B------:R-:W-:Y:S05]  /*1ef70*/  BRA `(.L_x_8020) ;  /* 0x0000000000107947 */ /* 0x000fea0003800000 */
.L_x_8015:
[----:B------:R-:W-:Y:S01]  /*1ef80*/  IMAD.U32 R2, RZ, RZ, UR6 ;  /* 0x00000006ff027e24 */ /* 0x000fe2000f8e00ff */
[----:B------:R0:W-:Y:S04]  /*1ef90*/  STL [R1+0x4], RZ ;  /* 0x000004ff01007387 */ /* 0x0001e80000100800 */
[----:B------:R0:W-:Y:S04]  /*1efa0*/  STL [R1+0x8], RZ ;  /* 0x000008ff01007387 */ /* 0x0001e80000100800 */
[----:B------:R0:W-:Y:S02]  /*1efb0*/  STL [R1], R2 ;  /* 0x0000000201007387 */ /* 0x0001e40000100800 */
.L_x_8020:
        /* <DEDUP_REMOVED lines=10> */
.L_x_8013:
        /* <DEDUP_REMOVED lines=8> */
[----:B------:R-:W4:Y:S01]  /*1f0e0*/  LDL.LU R4, [R1+0x10] ;  /* 0x0000100001047983 */ /* 0x000f220000300800 */
[C---:B--2---:R-:W-:Y:S01]  /*1f0f0*/  SHF.L.U32 R0, R6.reuse, 0x3, RZ ;  /* 0x0000000306007819 */ /* 0x044fe200000006ff */
[----:B------:R-:W2:Y:S01]  /*1f100*/  S2UR UR5, SR_CgaCtaId ;  /* 0x00000000000579c3 */ /* 0x000ea20000008800 */
[----:B------:R-:W-:Y:S01]  /*1f110*/  LOP3.LUT R5, R6, 0x7f, RZ, 0xc0, !PT ;  /* 0x0000007f06057812 */ /* 0x000fe200078ec0ff */
[----:B------:R-:W-:Y:S01]  /*1f120*/  UMOV UR4, 0x400 ;  /* 0x0000040000047882 */ /* 0x000fe20000000000 */
[C---:B------:R-:W-:Y:S01]  /*1f130*/  LOP3.LUT R3, R0.reuse, 0x1f8, RZ, 0xc0, !PT ;  /* 0x000001f800037812 */ /* 0x040fe200078ec0ff */
[----:B------:R-:W-:Y:S01]  /*1f140*/  BSSY B8, `(.L_x_8021) ;  /* 0x0000765000087945 */ /* 0x000fe20003800000 */
[C---:B------:R-:W-:Y:S01]  /*1f150*/  ISETP.NE.AND P1, PT, R5.reuse, RZ, PT ;  /* 0x000000ff0500720c */ /* 0x040fe20003f25270 */
[----:B01----:R-:W-:Y:S01]  /*1f160*/  IMAD.SHL.U32 R2, R5, 0x8, RZ ;  /* 0x0000000805027824 */ /* 0x003fe200078e00ff */
        /* <DEDUP_REMOVED lines=8> */
[----:B------:R-:W-:Y:S01]  /*1f1f0*/  LOP3.LUT R0, R0, 0x40, RZ, 0xfc, !PT ;  /* 0x0000004000007812 */ /* 0x000fe200078efcff */
[----:B------:R-:W-:-:S02]  /*1f200*/  ULDC UR36, c[0x0][0xc] ;  /* 0x0000030000247ab9 */ /* 0x000fc40000000800 */
[----:B------:R0:W-:Y:S01]  /*1f210*/  STL [R1+0x28], R2 ;  /* 0x0000280201007387 */ /* 0x0001e20000100800 */
[----:B--2---:R-:W-:Y:S01]  /*1f220*/  ULEA UR4, UR5, UR4, 0x18 ;  /* 0x0000000405047291 */ /* 0x004fe2000f8ec03f */
[----:B0-----:R-:W-:-:S05]  /*1f230*/  SHF.R.U32.HI R2, RZ, 0x3, R5 ;  /* 0x00000003ff027819 */ /* 0x001fca0000011605 */
[----:B------:R-:W-:Y:S01]  /*1f240*/  IMAD.U32 R18, RZ, RZ, UR4 ;  /* 0x00000004ff127e24 */ /* 0x000fe2000f8e00ff */
[----:B----4-:R-:W-:-:S04]  /*1f250*/  LOP3.LUT R4, R4, 0xfffffffd, RZ, 0xc0, !PT ;  /* 0xfffffffd04047812 */ /* 0x010fc800078ec0ff */
[----:B------:R-:W-:-:S04]  /*1f260*/  @P1 LOP3.LUT R4, R4, 0x2, RZ, 0xfc, !PT ;  /* 0x0000000204041812 */ /* 0x000fc800078efcff */
[----:B------:R-:W-:-:S04]  /*1f270*/  LOP3.LUT R4, R4, 0xfffffffe, RZ, 0xc0, !PT ;  /* 0xfffffffe04047812 */ /* 0x000fc800078ec0ff */
[----:B------:R-:W-:Y:S02]  /*1f280*/  @P0 LOP3.LUT R4, R4, 0x1, RZ, 0xfc, !PT ;  /* 0x0000000104040812 */ /* 0x000fe400078efcff */
[----:B------:R-:W-:Y:S02]  /*1f290*/  ISETP.NE.OR P0, PT, R5, RZ, !P0 ;  /* 0x000000ff0500720c */ /* 0x000fe40004705670 */
[----:B------:R-:W-:Y:S01]  /*1f2a0*/  LOP3.LUT R5, R2, 0x70, R6, 0xf8, !PT ;  /* 0x0000007002057812 */ /* 0x000fe200078ef806 */
[----:B------:R-:W-:Y:S01]  /*1f2b0*/  IMAD R2, R3, 0x2, R18 ;  /* 0x0000000203027824 */ /* 0x000fe200078e0212 */
[----:B------:R-:W-:-:S04]  /*1f2c0*/  LOP3.LUT R4, R4, 0xfffffff7, RZ, 0xc0, !PT ;  /* 0xfffffff704047812 */ /* 0x000fc800078ec0ff */
[----:B------:R0:W-:Y:S04]  /*1f2d0*/  STL [R1+0x30], R2 ;  /* 0x0000300201007387 */ /* 0x0001e80000100800 */
[----:B------:R1:W-:Y:S01]  /*1f2e0*/  STL [R1+0x58], RZ ;  /* 0x000058ff01007387 */ /* 0x0003e20000100800 */
[----:B------:R-:W-:Y:S01]  /*1f2f0*/  @P0 LOP3.LUT R4, R4, 0x8, RZ, 0xfc, !PT ;  /* 0x0000000804040812 */ /* 0x000fe200078efcff */
[----:B0-----:R-:W-:-:S04]  /*1f300*/  IMAD.MOV.U32 R2, RZ, RZ, 0x1 ;  /* 0x00000001ff027424 */ /* 0x001fc800078e00ff */
[----:B------:R1:W-:Y:S04]  /*1f310*/  STL [R1+0x10], R4 ;  /* 0x0000100401007387 */ /* 0x0003e80000100800 */
[----:B------:R1:W-:Y:S04]  /*1f320*/  STL [R1+0x20], R2 ;  /* 0x0000200201007387 */ /* 0x0003e80000100800 */
[----:B------:R1:W-:Y:S04]  /*1f330*/  STL [R1+0x1c], RZ ;  /* 0x00001cff01007387 */ /* 0x0003e80000100800 */
[----:B------:R1:W-:Y:S02]  /*1f340*/  STL [R1+0x14], R2 ;  /* 0x0000140201007387 */ /* 0x0003e40000100800 */
.L_x_8180:
[----:B------:R-:W2:Y:S01]  /*1f350*/  LDL R14, [R1+0xc] ;  /* 0x00000c00010e7983 */ /* 0x000ea20000100800 */
[----:B------:R-:W2:Y:S01]  /*1f360*/  LDC.64 R12, c[0x0][0xa00] ;  /* 0x00028000ff0c7b82 */ /* 0x000ea20000000a00 */
[----:B------:R-:W-:Y:S05]  /*1f370*/  YIELD ;  /* 0x0000000000007946 */ /* 0x000fea0003800000 */
[----:B------:R-:W-:Y:S01]  /*1f380*/  ULDC.64 UR4, c[0x0][0xa28] ;  /* 0x00028a0000047ab9 */ /* 0x000fe20000000a00 */
[----:B01----:R-:W-:Y:S02]  /*1f390*/  CS2R R6, SRZ ;  /* 0x0000000000067805 */ /* 0x003fe4000001ff00 */
[----:B------:R-:W-:Y:S01]  /*1f3a0*/  ISETP.NE.U32.AND P0, PT, RZ, UR4, PT ;  /* 0x00000004ff007c0c */ /* 0x000fe2000bf05070 */
[----:B------:R-:W-:Y:S01]  /*1f3b0*/  ULDC.64 UR8, c[0x0][0xa18] ;  /* 0x0002860000087ab9 */ /* 0x000fe20000000a00 */
[----:B-1----:R-:W0:Y:S01]  /*1f3c0*/  LDC.64 R4, c[0x0][0xa08] ;  /* 0x00028200ff047b82 */ /* 0x002e220000000a00 */
        /* <DEDUP_REMOVED lines=8> */
[----:B------:R-:W1:-:S12]  /*1f450*/  @P0 LDC.64 R2, c[0x0][0xa28] ;  /* 0x00028a00ff020b82 */ /* 0x000e580000000a00 */
        /* <DEDUP_REMOVED lines=32> */
[----:B-1----:R-:W-:Y:S01]  /*1f660*/  IMAD.U32 R7, RZ, RZ, UR4 ;  /* 0x00000004ff077e24 */ /* 0x002fe2000f8e00ff */
[----:B0-----:R-:W-:Y:S06]  /*1f670*/  @P3 BRA `(.L_x_8022) ;  /* 0x0000000000143947 */ /* 0x001fec0003800000 */
[----:B------:R-:W-:Y:S05]  /*1f680*/  @!P1 BRA `(.L_x_8022) ;  /* 0x0000000000109947 */ /* 0x000fea0003800000 */
[----:B------:R-:W2:Y:S04]  /*1f690*/  LDG.E R9, desc[UR42][R12.64] ;  /* 0x0000002a0c097981 */ /* 0x000ea8000c1e1900 */
[----:B------:R-:W2:Y:S02]  /*1f6a0*/  LDG.E R12, desc[UR42][R12.64+0x4] ;  /* 0x0000042a0c0c7981 */ /* 0x000ea4000c1e1900 */
[----:B--2--5:R-:W-:-:S05]  /*1f6b0*/  IMAD.IADD R15, R12, 0x1, -R9 ;  /* 0x000000010c0f7824 */ /* 0x024fca00078e0a09 */
[----:B------:R0:W-:Y:S02]  /*1f6c0*/  STL [R1+0x38], R15 ;  /* 0x0000380f01007387 */ /* 0x0001e40000100800 */
.L_x_8022:
        /* <DEDUP_REMOVED lines=16> */
.L_x_8023:
[----:B------:R-:W-:Y:S05]  /*1f7d0*/  @!P2 BRA `(.L_x_8024) ;  /* 0x00000000000ca947 */ /* 0x000fea0003800000 */
[----:B------:R-:W2:Y:S04]  /*1f7e0*/  LDG.E R7, desc[UR42][R4.64] ;  /* 0x0000002a04077981 */ /* 0x000ea8000c1e1900 */
[----:B------:R-:W2:Y:S02]  /*1f7f0*/  LDG.E R4, desc[UR42][R4.64+0x4] ;  /* 0x0000042a04047981 */ /* 0x000ea4000c1e1900 */
[----:B--2---:R-:W-:-:S07]  /*1f800*/  IMAD.IADD R7, R4, 0x1, -R7 ;  /* 0x0000000104077824 */ /* 0x004fce00078e0a07 */
.L_x_8024:
        /* <DEDUP_REMOVED lines=16> */
[----:B------:R-:W-:-:S04]  /*1f910*/  IADD3 R21, R6, 0x1, -R15 ;  /* 0x0000000106157810 */ /* 0x000fc80007ffe80f */
[----:B------:R-:W-:Y:S01]  /*1f920*/  SHF.R.S32.HI R3, RZ, 0x1f, R2 ;  /* 0x0000001fff037819 */ /* 0x000fe20000011402 */
[----:B------:R-:W-:-:S03]  /*1f930*/  IMAD.IADD R7, R21, 0x1, R7 ;  /* 0x0000000115077824 */ /* 0x000fc600078e0207 */
        /* <DEDUP_REMOVED lines=18> */
.L_x_8027:
[----:B------:R-:W-:-:S13]  /*1fa60*/  ISETP.NE.AND P3, PT, R3, 0x1, PT ;  /* 0x000000010300780c */ /* 0x000fda0003f65270 */
[----:B------:R-:W1:Y:S02]  /*1fa70*/  @P3 LDC.64 R4, c[0x0][0x9e8] ;  /* 0x00027a00ff043b82 */ /* 0x000e640000000a00 */
[----:B-1----:R-:W-:-:S05]  /*1fa80*/  @P3 IMAD.HI.U32 R4, R2, R4, RZ ;  /* 0x0000000402043227 */ /* 0x002fca00078e00ff */
[----:B------:R-:W-:-:S07]  /*1fa90*/  @P3 SHF.R.U32.HI R2, RZ, R5, R4 ;  /* 0x00000005ff023219 */ /* 0x000fce0000011604 */
.L_x_8028:
[----:B------:R-:W-:Y:S05]  /*1faa0*/  BSYNC B0 ;  /* 0x0000000000007941 */ /* 0x000fea0003800000 */
.L_x_8026:
[----:B------:R-:W-:-:S05]  /*1fab0*/  IMAD R2, R2, R3, R3 ;  /* 0x0000000302027224 */ /* 0x000fca00078e0203 */
[----:B------:R-:W-:-:S07]  /*1fac0*/  VIMNMX R8, R8, R2, PT ;  /* 0x0000000208087248 */ /* 0x000fce0003fe0100 */
.L_x_8025:
[----:B------:R-:W1:Y:S01]  /*1fad0*/  @P1 LDC R4, c[0x0][0x44c] ;  /* 0x00011300ff041b82 */ /* 0x000e620000000800 */
[----:B------:R-:W-:Y:S01]  /*1fae0*/  VIADD R8, R8, 0x7f ;  /* 0x0000007f08087836 */ /* 0x000fe20000000000 */
[----:B------:R-:W-:Y:S01]  /*1faf0*/  ULDC UR4, c[0x0][0x9dc] ;  /* 0x0002770000047ab9 */ /* 0x000fe20000000800 */
[----:B------:R-:W-:Y:S02]  /*1fb00*/  IMAD.MOV.U32 R2, RZ, RZ, R12 ;  /* 0x000000ffff027224 */ /* 0x000fe400078e000c */
[----:B------:R-:W-:Y:S01]  /*1fb10*/  IMAD.IADD R20, R6, 0x1, -R15 ;  /* 0x0000000106147824 */ /* 0x000fe200078e0a0f */
[----:B------:R-:W-:Y:S02]  /*1fb20*/  SHF.R.S32.HI R7, RZ, 0x1f, R8 ;  /* 0x0000001fff077819 */ /* 0x000fe40000011408 */
[----:B------:R-:W2:Y:S02]  /*1fb30*/  @P1 LDC R5, c[0x0][0x450] ;  /* 0x00011400ff051b82 */ /* 0x000ea40000000800 */
[----:B------:R-:W-:-:S04]  /*1fb40*/  LEA.HI R7, R7, R8, RZ, 0x7 ;  /* 0x0000000807077211 */ /* 0x000fc800078f38ff */
[----:B------:R-:W-:-:S04]  /*1fb50*/  SHF.R.S32.HI R7, RZ, 0x7, R7 ;  /* 0x00000007ff077819 */ /* 0x000fc80000011407 */
        /* <DEDUP_REMOVED lines=16> */
.L_x_8031:
[----:B------:R-:W-:-:S13]  /*1fc60*/  ISETP.NE.AND P1, PT, R3, 0x1, PT ;  /* 0x000000010300780c */ /* 0x000fda0003f25270 */
[----:B------:R-:W1:Y:S02]  /*1fc70*/  @P1 LDC.64 R4, c[0x0][0x9e8] ;  /* 0x00027a00ff041b82 */ /* 0x000e640000000a00 */
[----:B-1----:R-:W-:-:S05]  /*1fc80*/  @P1 IMAD.HI.U32 R4, R6, R4, RZ ;  /* 0x0000000406041227 */ /* 0x002fca00078e00ff */
[----:B------:R-:W-:-:S07]  /*1fc90*/  @P1 SHF.R.U32.HI R6, RZ, R5, R4 ;  /* 0x00000005ff061219 */ /* 0x000fce0000011604 */
.L_x_8032:
[----:B------:R-:W-:Y:S05]  /*1fca0*/  BSYNC B0 ;  /* 0x0000000000007941 */ /* 0x000fea0003800000 */
.L_x_8030:
[----:B------:R-:W-:-:S05]  /*1fcb0*/  IMAD R3, R6, R3, RZ ;  /* 0x0000000306037224 */ /* 0x000fca00078e02ff */
[----:B------:R-:W-:-:S07]  /*1fcc0*/  VIMNMX R2, R2, R3, !PT ;  /* 0x0000000302027248 */ /* 0x000fce0007fe0100 */
.L_x_8029:
        /* <DEDUP_REMOVED lines=22> */
[----:B------:R-:W-:Y:S02]  /*1fe30*/  ISETP.GE.AND P1, PT, R2, RZ, PT ;  /* 0x000000ff0200720c */ /* 0x000fe40003f26270 */
[----:B--2---:R-:W-:-:S05]  /*1fe40*/  IADD3 R2, RZ, -R3, RZ ;  /* 0x80000003ff027210 */ /* 0x004fca0007ffe0ff */
        /* <DEDUP_REMOVED lines=17> */
.L_x_8034:
[----:B------:R-:W-:Y:S05]  /*1ff60*/  BSYNC B0 ;  /* 0x0000000000007941 */ /* 0x000fea0003800000 */
.L_x_8033:
[-C--:B------:R-:W-:Y:S01]  /*1ff70*/  IMAD R4, R12, R2.reuse, R4 ;  /* 0x000000020c047224 */ /* 0x080fe200078e0204 */
[----:B------:R-:W-:Y:S01]  /*1ff80*/  BSSY B0, `(.L_x_8035) ;  /* 0x000011e000007945 */ /* 0x000fe20003800000 */
[----:B------:R-:W-:Y:S02]  /*1ff90*/  PLOP3.LUT P5, PT, PT, PT, PT, 0x80, 0x0 ;  /* 0x000000000000781c */ /* 0x000fe40003faf070 */
[C---:B------:R-:W-:Y:S01]  /*1ffa0*/  IMAD R3, R4.reuse, 0x80, -R9 ;  /* 0x0000008004037824 */ /* 0x040fe200078e0a09 */
[----:B------:R-:W-:-:S04]  /*1ffb0*/  VIADDMNMX R2, R4, R2, R7, PT ;  /* 0x0000000204027246 */ /* 0x000fc80003800107 */
[----:B------:R-:W-:Y:S01]  /*1ffc0*/  VIMNMX R3, RZ, R3, !PT ;  /* 0x00000003ff037248 */ /* 0x000fe20007fe0100 */
[----:B------:R-:W-:-:S05]  /*1ffd0*/  IMAD R2, R2, 0x80, -R9 ;  /* 0x0000008002027824 */ /* 0x000fca00078e0a09 */
[----:B------:R-:W-:-:S04]  /*1ffe0*/  VIMNMX R2, R2, R10, PT ;  /* 0x0000000a02027248 */ /* 0x000fc80003fe0100 */
[----:B------:R-:W-:Y:S02]  /*1fff0*/  ISETP.GT.AND P1, PT, R2, R3, PT ;  /* 0x000000030200720c */ /* 0x000fe40003f24270 */
[----:B------:R-:W-:-:S05]  /*20000*/  SHF.R.U32.HI R3, RZ, 0x7, R3 ;  /* 0x00000007ff037819 */ /* 0x000fca0000011603 */
[----:B------:R-:W-:-:S06]  /*20010*/  IMAD.MOV.U32 R8, RZ, RZ, R3 ;  /* 0x000000ffff087224 */ /* 0x000fcc00078e0003 */
[----:B------:R-:W-:-:S05]  /*20020*/  @P1 VIADD R2, R2, 0x7f ;  /* 0x0000007f02021836 */ /* 0x000fca0000000000 */
        /* <DEDUP_REMOVED lines=12> */
.L_x_8283:
[----:B--2---:R-:W-:Y:S02]  /*200f0*/  ISETP.NE.AND P0, PT, R14, RZ, PT ;  /* 0x000000ff0e00720c */ /* 0x004fe40003f05270 */
[----:B------:R-:W-:-:S11]  /*20100*/  PLOP3.LUT P1, PT, PT, PT, PT, 0x8, 0x0 ;  /* 0x000000000000781c */ /* 0x000fd60003f2e170 */
[----:B------:R-:W-:Y:S05]  /*20110*/  @P0 BRA `(.L_x_8038) ;  /* 0x00000000000c0947 */ /* 0x000fea0003800000 */
[----:B------:R-:W-:-:S03]  /*20120*/  UMOV UR4, 0xffffffff ;  /* 0xffffffff00047882 */ /* 0x000fc60000000000 */
[----:B------:R-:W-:Y:S05]  /*20130*/  BRA.DIV UR4, `(.L_x_8039) ;  /* 0x0000008e04247947 */ /* 0x000fea000b800000 */
[----:B------:R-:W-:-:S13]  /*20140*/  ELECT P1, URZ, PT ;  /* 0x00000000003f782f */ /* 0x000fda0003820000 */
.L_x_8038:
        /* <DEDUP_REMOVED lines=9> */
.L_x_8286:
[----:B------:R-:W-:Y:S05]  /*201e0*/  BSYNC B1 ;  /* 0x0000000000017941 */ /* 0x000fea0003800000 */
.L_x_8040:
        /* <DEDUP_REMOVED lines=12> */
.L_x_8287:
[----:B------:R-:W-:Y:S05]  /*202b0*/  BSYNC B2 ;  /* 0x0000000000027941 */ /* 0x000fea0003800000 */
.L_x_8044:
[----:B------:R-:W-:Y:S04]  /*202c0*/  BSSY B2, `(.L_x_8046) ;  /* 0x0000008000027945 */ /* 0x000fe80003800000 */
[----:B------:R-:W-:Y:S05]  /*202d0*/  @P4 BRA `(.L_x_8047) ;  /* 0x0000000000184947 */ /* 0x000fea0003800000 */
[----:B-1----:R-:W3:Y:S02]  /*202e0*/  LDL R4, [R1+0x10] ;  /* 0x0000100001047983 */ /* 0x002ee40000100800 */
[----:B---3--:R-:W-:Y:S01]  /*202f0*/  LOP3.LUT P0, RZ, R4, 0x1, RZ, 0xc0, !PT ;  /* 0x0000000104ff7812 */ /* 0x008fe2000780c0ff */
[----:B------:R-:W-:-:S04]  /*20300*/  IMAD.MOV.U32 R4, RZ, RZ, 0x8000 ;  /* 0x00008000ff047424 */ /* 0x000fc800078e00ff */
[----:B------:R3:W-:Y:S08]  /*20310*/  SYNCS.ARRIVE.TRANS64 RZ, [R6+URZ+0x28890], R4 ;  /* 0x0288900406ff79a7 */ /* 0x0007f0000800003f */
[----:B------:R-:W-:Y:S05]  /*20320*/  @!P0 BRA `(.L_x_8047) ;  /* 0x0000000000048947 */ /* 0x000fea0003800000 */
[----:B------:R-:W-:Y:S01]  /*20330*/  BPT.TRAP 0x1 ;  /* 0x000000040000795c */ /* 0x000fe20000300000 */
.L_x_8047:
[----:B------:R-:W-:Y:S05]  /*20340*/  BSYNC B2 ;  /* 0x0000000000027941 */ /* 0x000fea0003800000 */
.L_x_8046:
        /* <DEDUP_REMOVED lines=11> */
[----:B------:R-:W-:Y:S02]  /*20400*/  IMAD.SHL.U32 R11, R4, 0x4000, RZ ;  /* 0x00004000040b7824 */ /* 0x000fe400078e00ff */
[----:B------:R-:W-:Y:S02]  /*20410*/  VIADD R4, R6, 0x28890 ;  /* 0x0002889006047836 */ /* 0x000fe40000000000 */
[----:B------:R-:W-:-:S07]  /*20420*/  VIADD R7, R9, 0x18400 ;  /* 0x0001840009077836 */ /* 0x000fce0000000000 */
.L_x_8048:
        /* <DEDUP_REMOVED lines=16> */
.L_x_8049:
        /* <DEDUP_REMOVED lines=13> */
.L_x_8288:
[----:B------:R-:W-:Y:S05]  /*20600*/  BSYNC B2 ;  /* 0x0000000000027941 */ /* 0x000fea0003800000 */
.L_x_8050:
[----:B------:R-:W-:Y:S01]  /*20610*/  BSSY B2, `(.L_x_8052) ;  /* 0x000000a000027945 */ /* 0x000fe20003800000 */
[----:B------:R-:W-:Y:S02]  /*20620*/  IMAD.MOV.U32 R12, RZ, RZ, 0x0 ;  /* 0x00000000ff0c7424 */ /* 0x000fe400078e00ff */
[----:B------:R-:W-:Y:S01]  /*20630*/  IMAD.MOV.U32 R13, RZ, RZ, 0x12f00000 ;  /* 0x12f00000ff0d7424 */ /* 0x000fe200078e00ff */
[----:B------:R-:W-:Y:S06]  /*20640*/  @P4 BRA `(.L_x_8053) ;  /* 0x0000000000184947 */ /* 0x000fec0003800000 */
[----:B------:R-:W3:Y:S02]  /*20650*/  LDL R4, [R1+0x10] ;  /* 0x0000100001047983 */ /* 0x000ee40000100800 */
[----:B---3--:R-:W-:Y:S01]  /*20660*/  LOP3.LUT P0, RZ, R4, 0x1, RZ, 0xc0, !PT ;  /* 0x0000000104ff7812 */ /* 0x008fe2000780c0ff */
[----:B------:R-:W-:-:S04]  /*20670*/  IMAD.MOV.U32 R4, RZ, RZ, 0x8000 ;  /* 0x00008000ff047424 */ /* 0x000fc800078e00ff */
[----:B------:R1:W-:Y:S08]  /*20680*/  SYNCS.ARRIVE.TRANS64 RZ, [R6+URZ+0x288b0], R4 ;  /* 0x0288b00406ff79a7 */ /* 0x0003f0000800003f */
[----:B------:R-:W-:Y:S05]  /*20690*/  @!P0 BRA `(.L_x_8053) ;  /* 0x0000000000048947 */ /* 0x000fea0003800000 */
[----:B------:R-:W-:Y:S01]  /*206a0*/  BPT.TRAP 0x1 ;  /* 0x000000040000795c */ /* 0x000fe20000300000 */
.L_x_8053:
[----:B------:R-:W-:Y:S05]  /*206b0*/  BSYNC B2 ;  /* 0x0000000000027941 */ /* 0x000fea0003800000 */
.L_x_8052:
[----:B------:R-:W-:Y:S01]  /*206c0*/  R2UR UR10, R14 ;  /* 0x000000000e0a72ca */ /* 0x000fe200000e0000 */
[----:B------:R-:W-:Y:S01]  /*206d0*/  IMAD R7, R11, 0x2, R18 ;  /* 0x000000020b077824 */ /* 0x000fe200078e0212 */
[----:B------:R-:W-:Y:S01]  /*206e0*/  R2UR UR6, R12 ;  /* 0x000000000c0672ca */ /* 0x000fe200000e0000 */
[----:B------:R-:W-:Y:S01]  /*206f0*/  UIADD3 UR4, UP0, UR38, 0x670, URZ ;  /* 0x0000067026047890 */ /* 0x000fe2000ff1e03f */
[----:B------:R-:W-:Y:S01]  /*20700*/  R2UR UR7, R13 ;  /* 0x000000000d0772ca */ /* 0x000fe200000e0000 */
[----:B012---:R-:W-:Y:S01]  /*20710*/  VIADD R6, R6, 0x288b0 ;  /* 0x000288b006067836 */ /* 0x007fe20000000000 */
[----:B------:R-:W-:Y:S01]  /*20720*/  PLOP3.LUT P0, PT, PT, PT, PT, 0x80, 0x0 ;  /* 0x000000000000781c */ /* 0x000fe20003f0f070 */
[----:B------:R-:W-:Y:S01]  /*20730*/  VIADD R4, R7, 0x400 ;  /* 0x0000040007047836 */ /* 0x000fe20000000000 */
[----:B------:R-:W-:-:S12]  /*20740*/  UIADD3.X UR5, URZ, UR39, URZ, UP0, !UPT ;  /* 0x000000273f057290 */ /* 0x000fd800087fe43f */
.L_x_8054:
        /* <DEDUP_REMOVED lines=15> */
.L_x_8055:
        /* <DEDUP_REMOVED lines=10> */
.L_x_8043:
[----:B------:R-:W-:Y:S05]  /*208e0*/  BSYNC B1 ;  /* 0x0000000000017941 */ /* 0x000fea0003800000 */
.L_x_8042:
[----:B------:R-:W1:Y:S04]  /*208f0*/  LDL.LU R9, [R1+0x1c] ;  /* 0x00001c0001097983 */ /* 0x000e680000300800 */
[----:B------:R-:W2:Y:S01]  /*20900*/  LDL.LU R7, [R1+0x20] ;  /* 0x0000200001077983 */ /* 0x000ea20000300800 */
[----:B------:R-:W-:Y:S01]  /*20910*/  PLOP3.LUT P5, PT, PT, PT, PT, 0x8, 0x0 ;  /* 0x000000000000781c */ /* 0x000fe20003fae170 */
[----:B-1----:R-:W-:Y:S01]  /*20920*/  VIADD R4, R9, 0x1 ;  /* 0x0000000109047836 */ /* 0x002fe20000000000 */
[----:B------:R-:W-:-:S04]  /*20930*/  IADD3 R9, R8, -0x2, RZ ;  /* 0xfffffffe08097810 */ /* 0x000fc80007ffe0ff */
        /* <DEDUP_REMOVED lines=8> */
.L_x_8070:
        /* <DEDUP_REMOVED lines=13> */
.L_x_8289:
[----:B------:R-:W-:Y:S05]  /*20a90*/  BSYNC B2 ;  /* 0x0000000000027941 */ /* 0x000fea0003800000 */
.L_x_8058:
        /* <DEDUP_REMOVED lines=8> */
.L_x_8061:
[----:B------:R-:W-:Y:S05]  /*20b20*/  BSYNC B2 ;  /* 0x0000000000027941 */ /* 0x000fea0003800000 */
.L_x_8060:
        /* <DEDUP_REMOVED lines=12> */
.L_x_8062:
        /* <DEDUP_REMOVED lines=16> */
.L_x_8063:
        /* <DEDUP_REMOVED lines=13> */
.L_x_8290:
[----:B------:R-:W-:Y:S05]  /*20dc0*/  BSYNC B2 ;  /* 0x0000000000027941 */ /* 0x000fea0003800000 */
.L_x_8064:
        /* <DEDUP_REMOVED lines=10> */
.L_x_8067:
[----:B------:R-:W-:Y:S05]  /*20e70*/  BSYNC B2 ;  /* 0x0000000000027941 */ /* 0x000fea0003800000 */
.L_x_8066:
        /* <DEDUP_REMOVED lines=8> */
.L_x_8068:
        /* <DEDUP_REMOVED lines=15> */
.L_x_8069:
        /* <DEDUP_REMOVED lines=10> */
.L_x_8057:
[----:B------:R-:W-:Y:S05]  /*21090*/  BSYNC B1 ;  /* 0x0000000000017941 */ /* 0x000fea0003800000 */
.L_x_8056:
        /* <DEDUP_REMOVED lines=12> */
.L_x_8036:
[----:B------:R-:W-:Y:S05]  /*21160*/  BSYNC B0 ;  /* 0x0000000000007941 */ /* 0x000fea0003800000 */
.L_x_8035:
        /* <DEDUP_REMOVED lines=26> */
.L_x_8073:
[----:B------:R-:W-:-:S13]  /*21310*/  ISETP.NE.AND P2, PT, R3, 0x1, PT ;  /* 0x000000010300780c */ /* 0x000fda0003f45270 */
[----:B------:R-:W1:Y:S02]  /*21320*/  @P2 LDC.64 R4, c[0x0][0x9e8] ;  /* 0x00027a00ff042b82 */ /* 0x000e640000000a00 */
[----:B-1----:R-:W-:-:S05]  /*21330*/  @P2 IMAD.HI.U32 R4, R6, R4, RZ ;  /* 0x0000000406042227 */ /* 0x002fca00078e00ff */
[----:B------:R-:W-:-:S07]  /*21340*/  @P2 SHF.R.U32.HI R6, RZ, R5, R4 ;  /* 0x00000005ff062219 */ /* 0x000fce0000011604 */
.L_x_8074:
[----:B------:R-:W-:Y:S05]  /*21350*/  BSYNC B0 ;  /* 0x0000000000007941 */ /* 0x000fea0003800000 */
.L_x_8072:
[----:B------:R-:W-:-:S05]  /*21360*/  IMAD R6, R6, R3, R3 ;  /* 0x0000000306067224 */ /* 0x000fca00078e0203 */
[----:B------:R-:W-:-:S07]  /*21370*/  VIMNMX R2, R2, R6, PT ;  /* 0x0000000602027248 */ /* 0x000fce0003fe0100 */
.L_x_8071:
        /* <DEDUP_REMOVED lines=11> */
[----:B------:R-:W-:Y:S01]  /*21430*/  SHF.R.S32.HI R7, RZ, 0x7, R0 ;  /* 0x00000007ff077819 */ /* 0x000fe20000011400 */
        /* <DEDUP_REMOVED lines=14> */
.L_x_8077:
[----:B------:R-:W-:-:S13]  /*21520*/  ISETP.NE.AND P0, PT, R3, 0x1, PT ;  /* 0x000000010300780c */ /* 0x000fda0003f05270 */
[----:B------:R-:W1:Y:S02]  /*21530*/  @P0 LDC.64 R4, c[0x0][0x9e8] ;  /* 0x00027a00ff040b82 */ /* 0x000e640000000a00 */
[----:B-1----:R-:W-:-:S05]  /*21540*/  @P0 IMAD.HI.U32 R4, R2, R4, RZ ;  /* 0x0000000402040227 */ /* 0x002fca00078e00ff */
[----:B------:R-:W-:-:S07]  /*21550*/  @P0 SHF.R.U32.HI R2, RZ, R5, R4 ;  /* 0x00000005ff020219 */ /* 0x000fce0000011604 */
.L_x_8078:
[----:B------:R-:W-:Y:S05]  /*21560*/  BSYNC B0 ;  /* 0x0000000000007941 */ /* 0x000fea0003800000 */
.L_x_8076:
[----:B------:R-:W-:-:S05]  /*21570*/  IMAD R2, R2, R3, RZ ;  /* 0x0000000302027224 */ /* 0x000fca00078e02ff */
[----:B------:R-:W-:-:S07]  /*21580*/  VIMNMX R0, R0, R2, !PT ;  /* 0x0000000200007248 */ /* 0x000fce0007fe0100 */
.L_x_8075:
        /* <DEDUP_REMOVED lines=39> */
.L_x_8080:
[----:B------:R-:W-:Y:S05]  /*21800*/  BSYNC B0 ;  /* 0x0000000000007941 */ /* 0x000fea0003800000 */
.L_x_8079:
        /* <DEDUP_REMOVED lines=21> */
[----:B---3--:R-:W-:-:S04]  /*21960*/  LOP3.LUT R4, R4, UR4, RZ, 0xc0, !PT ;  /* 0x0000000404047c12 */ /* 0x008fc8000f8ec0ff */
[----:B------:R-:W3:Y:S01]  /*21970*/  POPC R7, R4 ;  /* 0x0000000400077309 */ /* 0x000ee20000000000 */
[----:B--2---:R-:W3:Y:S02]  /*21980*/  SHFL.IDX PT, R0, R3, R0, 0x1f ;  /* 0x00001f0003007589 */ /* 0x004ee400000e0000 */
[----:B---3--:R-:W-:-:S05]  /*21990*/  IADD3 R0, R0, UR36, R7 ;  /* 0x0000002400007c10 */ /* 0x008fca000fffe007 */
[----:B------:R2:W-:Y:S01]  /*219a0*/  STL [R1], R0 ;  /* 0x0000000001007387 */ /* 0x0005e20000100800 */
[----:B------:R-:W-:Y:S05]  /*219b0*/  BRA `(.L_x_8083) ;  /* 0x0000003800f87947 */ /* 0x000fea0003800000 */
.L_x_8082:
        /* <DEDUP_REMOVED lines=20> */
.L_x_8085:
[----:B------:R-:W-:Y:S05]  /*21b00*/  BSYNC B6 ;  /* 0x0000000000067941 */ /* 0x000fea0003800000 */
.L_x_8084:
        /* <DEDUP_REMOVED lines=19> */
[----:B0-2---:R-:W-:Y:S05]  /*21c40*/  CALL.ABS.NOINC R2 ;  /* 0x0000000002007343 */ /* 0x005fea0003c00000 */
.L_x_8088:
        /* <DEDUP_REMOVED lines=15> */
.L_x_8087:
[----:B------:R-:W-:Y:S05]  /*21d40*/  BSYNC B6 ;  /* 0x0000000000067941 */ /* 0x000fea0003800000 */
.L_x_8086:
        /* <DEDUP_REMOVED lines=24> */
.L_x_8293:
        /* <DEDUP_REMOVED lines=11> */
.L_x_8296:
[----:B------:R-:W-:Y:S05]  /*21f80*/  @!P6 BRA `(.L_x_8090) ;  /* 0x000000040008e947 */ /* 0x000fea0003800000 */
[----:B------:R-:W-:-:S04]  /*21f90*/  ISETP.NE.U32.AND P0, PT, R2, RZ, PT ;  /* 0x000000ff0200720c */ /* 0x000fc80003f05070 */
[----:B------:R-:W-:-:S13]  /*21fa0*/  ISETP.NE.AND.EX P0, PT, R3, RZ, PT, P0 ;  /* 0x000000ff0300720c */ /* 0x000fda0003f05300 */
[----:B------:R-:W-:Y:S05]  /*21fb0*/  @!P0 BRA `(.L_x_8092) ;  /* 0x0000000000508947 */ /* 0x000fea0003800000 */
[----:B------:R-:W2:Y:S01]  /*21fc0*/  LDC R6, c[0x0][0x43c] ;  /* 0x00010f00ff067b82 */ /* 0x000ea20000000800 */
[----:B------:R-:W-:Y:S01]  /*21fd0*/  IMAD.MOV.U32 R9, RZ, RZ, R0 ;  /* 0x000000ffff097224 */ /* 0x000fe200078e0000 */
[----:B------:R-:W-:-:S03]  /*21fe0*/  ULDC.64 UR4, c[0x0][0x428] ;  /* 0x00010a0000047ab9 */ /* 0x000fc60000000a00 */
        /* <DEDUP_REMOVED lines=17> */
.L_x_8092:
[----:B--2---:R-:W2:Y:S01]  /*22100*/  LDL R2, [R1+0x14] ;  /* 0x0000140001027983 */ /* 0x004ea20000100800 */
[----:B---3--:R-:W-:Y:S01]  /*22110*/  IMAD R0, R19, 0x8, R18 ;  /* 0x0000000813007824 */ /* 0x008fe200078e0212 */
[----:B--2---:R-:W-:-:S04]  /*22120*/  SHF.L.U32 R2, R2, 0x1f, RZ ;  /* 0x0000001f02027819 */ /* 0x004fc800000006ff */
[----:B------:R-:W2:Y:S02]  /*22130*/  SYNCS.PHASECHK.TRANS64.TRYWAIT P0, [R0+URZ+0x28840], R2 ;  /* 0x02884002000075a7 */ /* 0x000ea4000800017f */
[----:B--2---:R-:W-:Y:S05]  /*22140*/  @!P0 BRA `(.L_x_8093) ;  /* 0x0000006c00fc8947 */ /* 0x004fea0003800000 */
.L_x_8297:
[----:B------:R3:W5:Y:S01]  /*22150*/  LDL R3, [R1+0x10] ;  /* 0x0000100001037983 */ /* 0x0007620000100800 */
[----:B------:R-:W4:Y:S02]  /*22160*/  S2R R4, SR_TID.X ;  /* 0x0000000000047919 */ /* 0x000f240000002100 */
[----:B----4-:R-:W-:-:S04]  /*22170*/  LOP3.LUT R4, R4, 0x7f, RZ, 0xc0, !PT ;  /* 0x0000007f04047812 */ /* 0x010fc800078ec0ff */
[----:B------:R-:W-:-:S13]  /*22180*/  ISETP.NE.AND P0, PT, R4, RZ, PT ;  /* 0x000000ff0400720c */ /* 0x000fda0003f05270 */
[----:B---3--:R-:W-:Y:S05]  /*22190*/  @P0 BRA `(.L_x_8094) ;  /* 0x0000000000140947 */ /* 0x008fea0003800000 */
[----:B-----5:R-:W-:Y:S01]  /*221a0*/  LOP3.LUT P1, RZ, R3, 0x1, RZ, 0xc0, !PT ;  /* 0x0000000103ff7812 */ /* 0x020fe2000782c0ff */
[----:B--2---:R-:W-:-:S04]  /*221b0*/  IMAD.MOV.U32 R2, RZ, RZ, 0x8000 ;  /* 0x00008000ff027424 */ /* 0x004fc800078e00ff */
[----:B------:R3:W-:Y:S08]  /*221c0*/  SYNCS.ARRIVE.TRANS64 RZ, [R0+URZ+0x28830], R2 ;  /* 0x0288300200ff79a7 */ /* 0x0007f0000800003f */
[----:B------:R-:W-:Y:S05]  /*221d0*/  @!P1 BRA `(.L_x_8094) ;  /* 0x0000000000049947 */ /* 0x000fea0003800000 */
[----:B------:R-:W-:Y:S01]  /*221e0*/  BPT.TRAP 0x1 ;  /* 0x000000040000795c */ /* 0x000fe20000300000 */
.L_x_8094:
[----:B------:R-:W4:Y:S04]  /*221f0*/  LDL R4, [R1+0x4] ;  /* 0x0000040001047983 */ /* 0x000f280000100800 */
[----:B--23--:R-:W2:Y:S01]  /*22200*/  LDL R2, [R1+0x18] ;  /* 0x0000180001027983 */ /* 0x00cea20000100800 */
        /* <DEDUP_REMOVED lines=14> */
[----:B------:R3:W-:Y:S01]  /*222f0*/  STL [R1+0x10], R3 ;  /* 0x0000100301007387 */ /* 0x0007e20000100800 */
[----:B------:R-:W-:-:S03]  /*22300*/  UIADD3 UR14, UR6, 0x1c400, URZ ;  /* 0x0001c400060e7890 */ /* 0x000fc6000fffe03f */
[----:B------:R-:W-:Y:S01]  /*22310*/  UMOV UR6, 0x0 ;  /* 0x0000000000067882 */ /* 0x000fe20000000000 */
[----:B----4-:R-:W-:Y:S02]  /*22320*/  R2UR UR11, R4 ;  /* 0x00000000040b72ca */ /* 0x010fe400000e0000 */
[----:B--2---:R-:W-:-:S13]  /*22330*/  R2UR UR5, R2 ;  /* 0x00000000020572ca */ /* 0x004fda00000e0000 */
[----:B------:R-:W-:Y:S02]  /*22340*/  ULEA UR11, UR11, UR5, 0x7 ;  /* 0x000000050b0b7291 */ /* 0x000fe4000f8e383f */
[----:B------:R-:W-:-:S09]  /*22350*/  UIADD3.X UR5, URZ, UR39, URZ, UP0, !UPT ;  /* 0x000000273f057290 */ /* 0x000fd200087fe43f */
[----:B------:R2:W-:Y:S02]  /*22360*/  UTMALDG.4D [UR8], [UR4], desc[UR6] ;  /* 0x00000608040075b4 */ /* 0x0005e40008019000 */
[----:B--2---:R-:W-:Y:S01]  /*22370*/  UMOV UR8, UR14 ;  /* 0x0000000e00087c82 */ /* 0x004fe20008000000 */
[----:B------:R-:W-:Y:S02]  /*22380*/  UMOV UR10, UR15 ;  /* 0x0000000f000a7c82 */ /* 0x000fe40008000000 */
[----:B------:R3:W-:Y:S02]  /*22390*/  UTMALDG.4D [UR8], [UR4], desc[UR6] ;  /* 0x00000608040075b4 */ /* 0x0007e40008019000 */
[----:B---3--:R-:W-:Y:S01]  /*223a0*/  NOP ;  /* 0x0000000000007918 */ /* 0x008fe20000000000 */
.L_x_8090:
[----:B------:R-:W3:Y:S01]  /*223b0*/  LDL.LU R3, [R1+0x48] ;  /* 0x0000480001037983 */ /* 0x000ee20000300800 */
[----:B------:R-:W-:Y:S05]  /*223c0*/  WARPSYNC.ALL ;  /* 0x0000000000007948 */ /* 0x000fea0003800000 */
[----:B------:R-:W-:Y:S01]  /*223d0*/  ULDC.64 UR4, c[0x0][0x298] ;  /* 0x0000a60000047ab9 */ /* 0x000fe20000000a00 */
[----:B------:R-:W-:Y:S01]  /*223e0*/  BSSY B6, `(.L_x_8095) ;  /* 0x000001c000067945 */ /* 0x000fe20003800000 */
[----:B------:R-:W-:Y:S01]  /*223f0*/  BAR.SYNC.DEFER_BLOCKING 0x8, 0x180 ;  /* 0x0206000000007b1d */ /* 0x000fe20000010000 */
[----:B---3--:R-:W-:Y:S01]  /*22400*/  SHF.R.S32.HI R0, RZ, 0x1f, R3 ;  /* 0x0000001fff007819 */ /* 0x008fe20000011403 */
        /* <DEDUP_REMOVED lines=13> */
[----:B--2---:R-:W-:Y:S02]  /*224e0*/  IMAD.U32 R4, RZ, RZ, UR4 ;  /* 0x00000004ff047e24 */ /* 0x004fe4000f8e00ff */
[----:B------:R-:W2:Y:S01]  /*224f0*/  LDC.64 R2, c[0x4][R2] ;  /* 0x0100000002027b82 */ /* 0x000ea20000000a00 */
[----:B------:R-:W-:Y:S02]  /*22500*/  IMAD.U32 R5, RZ, RZ, UR5 ;  /* 0x00000005ff057e24 */ /* 0x000fe4000f8e00ff */
[----:B------:R-:W-:Y:S02]  /*22510*/  IMAD.U32 R6, RZ, RZ, UR6 ;  /* 0x00000006ff067e24 */ /* 0x000fe4000f8e00ff */
[----:B-1----:R-:W-:-:S02]  /*22520*/  IMAD.U32 R7, RZ, RZ, UR7 ;  /* 0x00000007ff077e24 */ /* 0x002fc4000f8e00ff */
[----:B------:R-:W-:Y:S02]  /*22530*/  IMAD.U32 R10, RZ, RZ, UR8 ;  /* 0x00000008ff0a7e24 */ /* 0x000fe4000f8e00ff */
[----:B------:R-:W-:Y:S02]  /*22540*/  IMAD.U32 R11, RZ, RZ, UR9 ;  /* 0x00000009ff0b7e24 */ /* 0x000fe4000f8e00ff */
[----:B------:R-:W-:Y:S02]  /*22550*/  IMAD.MOV.U32 R8, RZ, RZ, 0x70 ;  /* 0x00000070ff087424 */ /* 0x000fe400078e00ff */
[----:B------:R-:W-:Y:S02]  /*22560*/  IMAD.MOV.U32 R12, RZ, RZ, 0x1 ;  /* 0x00000001ff0c7424 */ /* 0x000fe400078e00ff */
[----:B------:R-:W-:-:S07]  /*22570*/  IMAD.MOV.U32 R13, RZ, RZ, RZ ;  /* 0x000000ffff0d7224 */ /* 0x000fce00078e00ff */
[----:B------:R-:W-:-:S07]  /*22580*/  LEPC R20, `(.L_x_8096) ;  /* 0x000000001014794e */ /* 0x000fce0000000000 */
[----:B0-2---:R-:W-:Y:S05]  /*22590*/  CALL.ABS.NOINC R2 ;  /* 0x0000000002007343 */ /* 0x005fea0003c00000 */
.L_x_8096:
[----:B------:R-:W-:Y:S05]  /*225a0*/  BSYNC B6 ;  /* 0x0000000000067941 */ /* 0x000fea0003800000 */
.L_x_8095:
        /* <DEDUP_REMOVED lines=9> */
[----:B------:R-:W0:Y:S02]  /*22640*/  S2R R8, SR_TID.X ;  /* 0x0000000000087919 */ /* 0x000e240000002100 */
[----:B0-----:R-:W-:Y:S02]  /*22650*/  IMAD.SHL.U32 R8, R8, 0x10, RZ ;  /* 0x0000001008087824 */ /* 0x001fe400078e00ff */
        /* <DEDUP_REMOVED lines=19> */
[----:B------:R-:W2:Y:S01]  /*22790*/  S2R R8, SR_TID.X ;  /* 0x0000000000087919 */ /* 0x000ea20000002100 */
[----:B------:R-:W-:Y:S02]  /*227a0*/  IMAD.IADD R3, R3, 0x1, R0 ;  /* 0x0000000103037824 */ /* 0x000fe400078e0200 */
[----:B------:R-:W-:Y:S02]  /*227b0*/  IMAD.MOV.U32 R0, RZ, RZ, R4 ;  /* 0x000000ffff007224 */ /* 0x000fe400078e0004 */
        /* <DEDUP_REMOVED lines=16> */
[----:B------:R-:W-:Y:S01]  /*228c0*/  ULDC.64 UR4, c[0x0][0x280] ;  /* 0x0000a00000047ab9 */ /* 0x000fe20000000a00 */
[----:B------:R-:W-:Y:S02]  /*228d0*/  LOP3.LUT R8, R8, 0x40, RZ, 0xfc, !PT ;  /* 0x0000004008087812 */ /* 0x000fe400078efcff */
[----:B------:R-:W-:Y:S01]  /*228e0*/  IMAD.IADD R3, R3, 0x1, R4 ;  /* 0x0000000103037824 */ /* 0x000fe200078e0204 */
[----:B------:R-:W-:Y:S01]  /*228f0*/  LEA R4, P0, R2, UR4, 0x1 ;  /* 0x0000000402047c11 */ /* 0x000fe2000f8008ff */
[----:B------:R-:W-:Y:S02]  /*22900*/  ULDC UR4, c[0x0][0x2b8] ;  /* 0x0000ae0000047ab9 */ /* 0x000fe40000000800 */
[----:B------:R-:W-:Y:S02]  /*22910*/  ISETP.GE.AND P1, PT, R8, UR4, PT ;  /* 0x0000000408007c0c */ /* 0x000fe4000bf26270 */
[----:B------:R0:W5:Y:S01]  /*22920*/  LDL R8, [R1+0x30] ;  /* 0x0000300001087983 */ /* 0x0001620000100800 */
[----:B------:R-:W1:Y:S01]  /*22930*/  S2R R9, SR_TID.X ;  /* 0x0000000000097919 */ /* 0x000e620000002100 */
[----:B------:R-:W2:Y:S01]  /*22940*/  S2R R10, SR_TID.X ;  /* 0x00000000000a7919 */ /* 0x000ea20000002100 */
[----:B------:R-:W-:Y:S01]  /*22950*/  LEA.HI.X R3, R2, UR5, R3, 0x1, P0 ;  /* 0x0000000502037c11 */ /* 0x000fe200080f0c03 */
[----:B-1----:R-:W-:-:S05]  /*22960*/  IMAD.SHL.U32 R9, R9, 0x8, RZ ;  /* 0x0000000809097824 */ /* 0x002fca00078e00ff */
[----:B------:R-:W-:Y:S02]  /*22970*/  LOP3.LUT R9, R9, 0x38, RZ, 0xc0, !PT ;  /* 0x0000003809097812 */ /* 0x000fe400078ec0ff */
[----:B--2---:R-:W-:Y:S02]  /*22980*/  LOP3.LUT R10, R10, 0x7f, RZ, 0xc0, !PT ;  /* 0x0000007f0a0a7812 */ /* 0x004fe400078ec0ff */
[----:B------:R-:W-:Y:S01]  /*22990*/  ISETP.GE.AND P0, PT, R9, UR4, PT ;  /* 0x0000000409007c0c */ /* 0x000fe2000bf06270 */
[----:B------:R-:W-:Y:S01]  /*229a0*/  UMOV UR4, 0xffffffff ;  /* 0xffffffff00047882 */ /* 0x000fe20000000000 */
[----:B------:R-:W-:Y:S02]  /*229b0*/  SHF.R.U32.HI R10, RZ, 0x3, R10 ;  /* 0x00000003ff0a7819 */ /* 0x000fe4000001160a */
[----:B0-----:R-:W-:Y:S09]  /*229c0*/  BRA.DIV UR4, `(.L_x_8097) ;  /* 0x0000006604f07947 */ /* 0x001ff2000b800000 */
[----:B------:R-:W2:Y:S04]  /*229d0*/  LDL.LU R6, [R1+0x38] ;  /* 0x0000380001067983 */ /* 0x000ea80000300800 */
[----:B------:R-:W3:Y:S01]  /*229e0*/  LDL.LU R11, [R1+0x34] ;  /* 0x00003400010b7983 */ /* 0x000ee20000300800 */
[----:B--2---:R-:W-:-:S03]  /*229f0*/  IMAD R2, R6, R7, RZ ;  /* 0x0000000706027224 */ /* 0x004fc600078e02ff */
[----:B------:R-:W0:Y:S01]  /*22a00*/  SHFL.IDX PT, R7, R4, RZ, 0x181f ;  /* 0x00181fff04077589 */ /* 0x000e2200000e0000 */
[----:B---3--:R-:W-:-:S03]  /*22a10*/  IMAD.IADD R0, R10, 0x1, R11 ;  /* 0x000000010a007824 */ /* 0x008fc600078e020b */
[----:B------:R-:W1:Y:S02]  /*22a20*/  SHFL.IDX PT, R6, R3, RZ, 0x181f ;  /* 0x00181fff03067589 */ /* 0x000e6400000e0000 */
[C---:B------:R-:W-:Y:S02]  /*22a30*/  ISETP.GE.AND P2, PT, R0.reuse, R2, PT ;  /* 0x000000020000720c */ /* 0x040fe40003f46270 */
[----:B------:R-:W-:-:S11]  /*22a40*/  IADD3 R5, R0, 0x10, RZ ;  /* 0x0000001000057810 */ /* 0x000fd60007ffe0ff */
[----:B0-----:R-:W-:-:S05]  /*22a50*/  @!P2 LEA R7, P3, R9, R7, 0x1 ;  /* 0x000000070907a211 */ /* 0x001fca00078608ff */
[----:B-1----:R-:W-:-:S05]  /*22a60*/  @!P2 IMAD.X R6, RZ, RZ, R6, P3 ;  /* 0x000000ffff06a224 */ /* 0x002fca00018e0606 */
[----:B------:R-:W-:-:S04]  /*22a70*/  @!P2 LOP3.LUT R7, R7, R6, RZ, 0x3c, !PT ;  /* 0x000000060707a212 */ /* 0x000fc800078e3cff */
[----:B------:R-:W-:-:S04]  /*22a80*/  @!P2 LOP3.LUT R6, R7, R6, RZ, 0x3c, !PT ;  /* 0x000000060706a212 */ /* 0x000fc800078e3cff */
[----:B------:R-:W-:-:S05]  /*22a90*/  @!P2 LOP3.LUT R7, R7, R6, RZ, 0x3c, !PT ;  /* 0x000000060707a212 */ /* 0x000fca00078e3cff */
[----:B------:R-:W-:Y:S01]  /*22aa0*/  @!PT LDS RZ, [RZ] ;  /* 0x00000000fffff984 */ /* 0x000fe20000000800 */
[----:B-----5:R-:W-:Y:S04]  /*22ab0*/  @!P2 LDGSTS.E.BYPASS.LTC128B.128 [R8+0x10400], desc[UR42][R6.64], !P0 ;  /* 0x104000000608afae */ /* 0x020fe8000c101d6a */
        /* <DEDUP_REMOVED lines=62> */
.L_x_8314:
        /* <DEDUP_REMOVED lines=11> */
.L_x_8099:
[----:B------:R-:W-:Y:S05]  /*22f50*/  BSYNC B0 ;  /* 0x0000000000007941 */ /* 0x000fea0003800000 */
.L_x_8098:
[----:B------:R-:W-:Y:S01]  /*22f60*/  NOP ;  /* 0x0000000000007918 */ /* 0x000fe20000000000 */
[----:B------:R-:W-:-:S13]  /*22f70*/  PLOP3.LUT P0, PT, PT, PT, PT, 0x80, 0x0 ;  /* 0x000000000000781c */ /* 0x000fda0003f0f070 */
.L_x_8100:
        /* <DEDUP_REMOVED lines=18> */
.L_x_8315:
[----:B------:R-:W-:Y:S05]  /*230a0*/  BSYNC B0 ;  /* 0x0000000000007941 */ /* 0x000fea0003800000 */
.L_x_8101:
        /* <DEDUP_REMOVED lines=60> */
.L_x_8109:
[----:B------:R-:W-:Y:S01]  /*23470*/  IMAD R3, R7, 0x8, R18 ;  /* 0x0000000807037824 */ /* 0x000fe200078e0212 */
[----:B------:R-:W-:Y:S01]  /*23480*/  SHF.L.U32 R2, R9, 0x1f, RZ ;  /* 0x0000001f09027819 */ /* 0x000fe200000006ff */
[----:B------:R-:W-:Y:S03]  /*23490*/  BSSY B3, `(.L_x_8110) ;  /* 0x0000003000037945 */ /* 0x000fe60003800000 */
[----:B------:R-:W1:Y:S02]  /*234a0*/  SYNCS.PHASECHK.TRANS64.TRYWAIT P0, [R3+URZ+0x28840], R2 ;  /* 0x02884002030075a7 */ /* 0x000e64000800017f */
[----:B-1----:R-:W-:Y:S05]  /*234b0*/  @!P0 BRA `(.L_x_8111) ;  /* 0x0000006400f88947 */ /* 0x002fea0003800000 */
.L_x_8316:
[----:B------:R-:W-:Y:S05]  /*234c0*/  BSYNC B3 ;  /* 0x0000000000037941 */ /* 0x000fea0003800000 */
.L_x_8110:
        /* <DEDUP_REMOVED lines=11> */
.L_x_8113:
[----:B------:R-:W-:Y:S05]  /*23580*/  BSYNC B3 ;  /* 0x0000000000037941 */ /* 0x000fea0003800000 */
.L_x_8112:
        /* <DEDUP_REMOVED lines=12> */
.L_x_8114:
        /* <DEDUP_REMOVED lines=16> */
.L_x_8115:
        /* <DEDUP_REMOVED lines=16> */
.L_x_8317:
[----:B------:R-:W-:Y:S05]  /*23850*/  BSYNC B3 ;  /* 0x0000000000037941 */ /* 0x000fea0003800000 */
.L_x_8116:
        /* <DEDUP_REMOVED lines=10> */
.L_x_8118:
[----:B------:R-:W2:Y:S01]  /*23900*/  LDL R3, [R1+0x10] ;  /* 0x0000100001037983 */ /* 0x000ea20000100800 */
[----:B------:R-:W-:Y:S01]  /*23910*/  BSSY B3, `(.L_x_8119) ;  /* 0x0000004000037945 */ /* 0x000fe20003800000 */
[----:B--2---:R-:W-:-:S13]  /*23920*/  LOP3.LUT P0, RZ, R3, 0x8, RZ, 0xc0, !PT ;  /* 0x0000000803ff7812 */ /* 0x004fda000780c0ff */
[----:B------:R-:W-:Y:S05]  /*23930*/  @P0 BRA `(.L_x_8120) ;  /* 0x0000000000040947 */ /* 0x000fea0003800000 */
[----:B------:R-:W-:Y:S01]  /*23940*/  BPT.TRAP 0x1 ;  /* 0x000000040000795c */ /* 0x000fe20000300000 */
.L_x_8120:
[----:B------:R-:W-:Y:S05]  /*23950*/  BSYNC B3 ;  /* 0x0000000000037941 */ /* 0x000fea0003800000 */
.L_x_8119:
        /* <DEDUP_REMOVED lines=12> */
.L_x_8121:
        /* <DEDUP_REMOVED lines=15> */
.L_x_8122:
        /* <DEDUP_REMOVED lines=12> */
.L_x_8108:
[----:B------:R-:W-:Y:S05]  /*23bd0*/  BSYNC B1 ;  /* 0x0000000000017941 */ /* 0x000fea0003800000 */
.L_x_8107:
[----:B0-----:R-:W2:Y:S01]  /*23be0*/  LDL.LU R0, [R1+0x3c] ;  /* 0x00003c0001007983 */ /* 0x001ea20000300800 */
[----:B------:R-:W-:-:S03]  /*23bf0*/  IMAD.MOV.U32 R19, RZ, RZ, R7 ;  /* 0x000000ffff137224 */ /* 0x000fc600078e0007 */
[----:B------:R0:W-:Y:S02]  /*23c00*/  STL [R1+0x14], R9 ;  /* 0x0000140901007387 */ /* 0x0001e40000100800 */
[----:B0-2---:R-:W-:-:S07]  /*23c10*/  VIADD R0, R0, 0xfffffffd ;  /* 0xfffffffd00007836 */ /* 0x005fce0000000000 */
.L_x_8106:
[----:B------:R-:W-:Y:S05]  /*23c20*/  BSYNC B2 ;  /* 0x0000000000027941 */ /* 0x000fea0003800000 */
.L_x_8105:
[----:B------:R-:W-:-:S05]  /*23c30*/  VIADD R10, R10, 0xfffffffe ;  /* 0xfffffffe0a0a7836 */ /* 0x000fca0000000000 */
[----:B------:R-:W-:-:S13]  /*23c40*/  ISETP.NE.AND P0, PT, R10, R6, PT ;  /* 0x000000060a00720c */ /* 0x000fda0003f05270 */
[----:B------:R-:W-:Y:S05]  /*23c50*/  @!P0 BRA `(.L_x_8104) ;  /* 0x0000001000e08947 */ /* 0x000fea0003800000 */
[----:B------:R-:W-:-:S07]  /*23c60*/  IMAD.MOV.U32 R8, RZ, RZ, R17 ;  /* 0x000000ffff087224 */ /* 0x000fce00078e0011 */
.L_x_8155:
        /* <DEDUP_REMOVED lines=35> */
.L_x_8125:
[----:B------:R-:W-:Y:S01]  /*23ea0*/  IMAD R3, R4, 0x8, R18 ;  /* 0x0000000804037824 */ /* 0x000fe200078e0212 */
[----:B------:R-:W-:Y:S01]  /*23eb0*/  SHF.L.U32 R2, R5, 0x1f, RZ ;  /* 0x0000001f05027819 */ /* 0x000fe200000006ff */
[----:B------:R-:W-:Y:S03]  /*23ec0*/  BSSY B2, `(.L_x_8126) ;  /* 0x0000003000027945 */ /* 0x000fe60003800000 */
[----:B------:R-:W1:Y:S02]  /*23ed0*/  SYNCS.PHASECHK.TRANS64.TRYWAIT P0, [R3+URZ+0x28840], R2 ;  /* 0x02884002030075a7 */ /* 0x000e64000800017f */
[----:B-1----:R-:W-:Y:S05]  /*23ee0*/  @!P0 BRA `(.L_x_8127) ;  /* 0x0000005c00948947 */ /* 0x002fea0003800000 */
.L_x_8318:
[----:B------:R-:W-:Y:S05]  /*23ef0*/  BSYNC B2 ;  /* 0x0000000000027941 */ /* 0x000fea0003800000 */
.L_x_8126:
        /* <DEDUP_REMOVED lines=11> */
.L_x_8129:
[----:B------:R-:W-:Y:S05]  /*23fb0*/  BSYNC B2 ;  /* 0x0000000000027941 */ /* 0x000fea0003800000 */
.L_x_8128:
[----:B------:R-:W2:Y:S01]  /*23fc0*/  LDL R7, [R1+0x18] ;  /* 0x0000180001077983 */ /* 0x000ea20000100800 */
[----:B------:R-:W-:Y:S01]  /*23fd0*/  IMAD.MOV.U32 R10, RZ, RZ, RZ ;  /* 0x000000ffff0a7224 */ /* 0x000fe200078e00ff */
[----:B------:R-:W-:Y:S01]  /*23fe0*/  UIADD3 UR4, UP0, UR38, 0x370, URZ ;  /* 0x0000037026047890 */ /* 0x000fe2000ff1e03f */
[----:B-1----:R-:W-:Y:S01]  /*23ff0*/  IMAD R2, R4, 0x8000, R18 ;  /* 0x0000800004027824 */ /* 0x002fe200078e0212 */
        /* <DEDUP_REMOVED lines=8> */
.L_x_8130:
        /* <DEDUP_REMOVED lines=16> */
.L_x_8131:
        /* <DEDUP_REMOVED lines=16> */
.L_x_8319:
[----:B------:R-:W-:Y:S05]  /*24280*/  BSYNC B2 ;  /* 0x0000000000027941 */ /* 0x000fea0003800000 */
.L_x_8132:
        /* <DEDUP_REMOVED lines=10> */
.L_x_8134:
[----:B------:R-:W2:Y:S01]  /*24330*/  LDL R3, [R1+0x10] ;  /* 0x0000100001037983 */ /* 0x000ea20000100800 */
[----:B------:R-:W-:Y:S01]  /*24340*/  BSSY B2, `(.L_x_8135) ;  /* 0x0000004000027945 */ /* 0x000fe20003800000 */
[----:B--2---:R-:W-:-:S13]  /*24350*/  LOP3.LUT P0, RZ, R3, 0x8, RZ, 0xc0, !PT ;  /* 0x0000000803ff7812 */ /* 0x004fda000780c0ff */
[----:B------:R-:W-:Y:S05]  /*24360*/  @P0 BRA `(.L_x_8136) ;  /* 0x0000000000040947 */ /* 0x000fea0003800000 */
[----:B------:R-:W-:Y:S01]  /*24370*/  BPT.TRAP 0x1 ;  /* 0x000000040000795c */ /* 0x000fe20000300000 */
.L_x_8136:
[----:B------:R-:W-:Y:S05]  /*24380*/  BSYNC B2 ;  /* 0x0000000000027941 */ /* 0x000fea0003800000 */
.L_x_8135:
        /* <DEDUP_REMOVED lines=12> */
.L_x_8137:
        /* <DEDUP_REMOVED lines=15> */
.L_x_8138:
        /* <DEDUP_REMOVED lines=12> */
.L_x_8124:
[----:B------:R-:W-:Y:S05]  /*24600*/  BSYNC B1 ;  /* 0x0000000000017941 */ /* 0x000fea0003800000 */
.L_x_8123:
        /* <DEDUP_REMOVED lines=35> */
.L_x_8141:
[----:B------:R-:W-:Y:S01]  /*24840*/  IMAD R2, R19, 0x8, R18 ;  /* 0x0000000813027824 */ /* 0x000fe200078e0212 */
[----:B------:R-:W-:Y:S01]  /*24850*/  SHF.L.U32 R3, R10, 0x1f, RZ ;  /* 0x0000001f0a037819 */ /* 0x000fe200000006ff */
[----:B------:R-:W-:Y:S03]  /*24860*/  BSSY B2, `(.L_x_8142) ;  /* 0x0000003000027945 */ /* 0x000fe60003800000 */
[----:B------:R-:W2:Y:S02]  /*24870*/  SYNCS.PHASECHK.TRANS64.TRYWAIT P0, [R2+URZ+0x28840], R3 ;  /* 0x02884003020075a7 */ /* 0x000ea4000800017f */
[----:B--2---:R-:W-:Y:S05]  /*24880*/  @!P0 BRA `(.L_x_8143) ;  /* 0x0000005400548947 */ /* 0x004fea0003800000 */
.L_x_8320:
[----:B------:R-:W-:Y:S05]  /*24890*/  BSYNC B2 ;  /* 0x0000000000027941 */ /* 0x000fea0003800000 */
.L_x_8142:
        /* <DEDUP_REMOVED lines=11> */
.L_x_8145:
[----:B------:R-:W-:Y:S05]  /*24950*/  BSYNC B2 ;  /* 0x0000000000027941 */ /* 0x000fea0003800000 */
.L_x_8144:
[----:B--2---:R-:W2:Y:S01]  /*24960*/  LDL R3, [R1+0x18] ;  /* 0x0000180001037983 */ /* 0x004ea20000100800 */
[----:B------:R-:W-:Y:S01]  /*24970*/  IMAD.MOV.U32 R11, RZ, RZ, RZ ;  /* 0x000000ffff0b7224 */ /* 0x000fe200078e00ff */
[----:B------:R-:W-:Y:S01]  /*24980*/  UIADD3 UR4, UP0, UR38, 0x370, URZ ;  /* 0x0000037026047890 */ /* 0x000fe2000ff1e03f */
[----:B0-----:R-:W-:Y:S01]  /*24990*/  IMAD R10, R19, 0x8000, R18 ;  /* 0x00008000130a7824 */ /* 0x001fe200078e0212 */
        /* <DEDUP_REMOVED lines=8> */
.L_x_8146:
        /* <DEDUP_REMOVED lines=16> */
.L_x_8147:
        /* <DEDUP_REMOVED lines=15> */
.L_x_8321:
[----:B------:R-:W-:Y:S05]  /*24c10*/  BSYNC B2 ;  /* 0x0000000000027941 */ /* 0x000fea0003800000 */
.L_x_8148:
        /* <DEDUP_REMOVED lines=10> */
.L_x_8150:
[----:B------:R-:W2:Y:S01]  /*24cc0*/  LDL R3, [R1+0x10] ;  /* 0x0000100001037983 */ /* 0x000ea20000100800 */
[----:B------:R-:W-:Y:S01]  /*24cd0*/  BSSY B2, `(.L_x_8151) ;  /* 0x0000004000027945 */ /* 0x000fe20003800000 */
[----:B--2---:R-:W-:-:S13]  /*24ce0*/  LOP3.LUT P0, RZ, R3, 0x8, RZ, 0xc0, !PT ;  /* 0x0000000803ff7812 */ /* 0x004fda000780c0ff */
[----:B------:R-:W-:Y:S05]  /*24cf0*/  @P0 BRA `(.L_x_8152) ;  /* 0x0000000000040947 */ /* 0x000fea0003800000 */
[----:B------:R-:W-:Y:S01]  /*24d00*/  BPT.TRAP 0x1 ;  /* 0x000000040000795c */ /* 0x000fe20000300000 */
.L_x_8152:
[----:B------:R-:W-:Y:S05]  /*24d10*/  BSYNC B2 ;  /* 0x0000000000027941 */ /* 0x000fea0003800000 */
.L_x_8151:
        /* <DEDUP_REMOVED lines=12> */
.L_x_8153:
        /* <DEDUP_REMOVED lines=15> */
.L_x_8154:
        /* <DEDUP_REMOVED lines=12> */
.L_x_8140:
[----:B------:R-:W-:Y:S05]  /*24f90*/  BSYNC B1 ;  /* 0x0000000000017941 */ /* 0x000fea0003800000 */
.L_x_8139:
[----:B------:R-:W2:Y:S01]  /*24fa0*/  LDL R2, [R1+0x2c] ;  /* 0x00002c0001027983 */ /* 0x000ea20000100800 */
[----:B------:R-:W-:Y:S01]  /*24fb0*/  VIADD R0, R0, 0xfffffffe ;  /* 0xfffffffe00007836 */ /* 0x000fe20000000000 */
[----:B--2---:R-:W-:-:S13]  /*24fc0*/  ISETP.GT.AND P0, PT, R6, R2, PT ;  /* 0x000000020600720c */ /* 0x004fda0003f04270 */
[----:B------:R-:W-:Y:S05]  /*24fd0*/  @P0 BRA `(.L_x_8155) ;  /* 0xffffffec00240947 */ /* 0x000fea000383ffff */
.L_x_8104:
[----:B------:R-:W-:Y:S05]  /*24fe0*/  BSYNC B0 ;  /* 0x0000000000007941 */ /* 0x000fea0003800000 */
.L_x_8103:
        /* <DEDUP_REMOVED lines=8> */
[----:B------:R-:W3:Y:S02]  /*25070*/  FLO.U32 R0, UR4 ;  /* 0x0000000400007d00 */ /* 0x000ee400080e0000 */
        /* <DEDUP_REMOVED lines=9> */
.L_x_8157:
[----:B------:R-:W-:Y:S05]  /*25110*/  BSYNC B0 ;  /* 0x0000000000007941 */ /* 0x000fea0003800000 */
.L_x_8156:
[----:B---3--:R-:W3:Y:S01]  /*25120*/  LDL R0, [R1+0x10] ;  /* 0x0000100001007983 */ /* 0x008ee20000100800 */
        /* <DEDUP_REMOVED lines=9> */
.L_x_8322:
[----:B------:R-:W-:Y:S05]  /*251c0*/  BSYNC B1 ;  /* 0x0000000000017941 */ /* 0x000fea0003800000 */
.L_x_8160:
        /* <DEDUP_REMOVED lines=10> */
.L_x_8162:
[----:B------:R-:W2:Y:S01]  /*25270*/  LDL R2, [R1+0x10] ;  /* 0x0000100001027983 */ /* 0x000ea20000100800 */
[----:B------:R-:W-:Y:S01]  /*25280*/  BSSY B1, `(.L_x_8163) ;  /* 0x0000004000017945 */ /* 0x000fe20003800000 */
[----:B--2---:R-:W-:-:S13]  /*25290*/  LOP3.LUT P0, RZ, R2, 0x8, RZ, 0xc0, !PT ;  /* 0x0000000802ff7812 */ /* 0x004fda000780c0ff */
[----:B------:R-:W-:Y:S05]  /*252a0*/  @P0 BRA `(.L_x_8164) ;  /* 0x0000000000040947 */ /* 0x000fea0003800000 */
[----:B------:R-:W-:Y:S01]  /*252b0*/  BPT.TRAP 0x1 ;  /* 0x000000040000795c */ /* 0x000fe20000300000 */
.L_x_8164:
[----:B------:R-:W-:Y:S05]  /*252c0*/  BSYNC B1 ;  /* 0x0000000000017941 */ /* 0x000fea0003800000 */
.L_x_8163:
        /* <DEDUP_REMOVED lines=12> */
.L_x_8165:
        /* <DEDUP_REMOVED lines=15> */
.L_x_8166:
        /* <DEDUP_REMOVED lines=10> */
.L_x_8159:
[----:B------:R-:W-:Y:S05]  /*25520*/  BSYNC B0 ;  /* 0x0000000000007941 */ /* 0x000fea0003800000 */
.L_x_8158:
[----:B------:R-:W3:Y:S01]  /*25530*/  LDL.LU R4, [R1+0x14] ;  /* 0x0000140001047983 */ /* 0x000ee20000300800 */
[----:B------:R-:W-:-:S05]  /*25540*/  VIADD R19, R19, 0x1 ;  /* 0x0000000113137836 */ /* 0x000fca0000000000 */
[----:B------:R-:W-:-:S04]  /*25550*/  ISETP.NE.AND P0, PT, R19, 0x2, PT ;  /* 0x000000021300780c */ /* 0x000fc80003f05270 */
[----:B------:R-:W-:Y:S02]  /*25560*/  SEL R0, RZ, 0x1, P0 ;  /* 0x00000001ff007807 */ /* 0x000fe40000000000 */
[----:B------:R-:W-:Y:S02]  /*25570*/  SEL R19, R19, RZ, P0 ;  /* 0x000000ff13137207 */ /* 0x000fe40000000000 */
[----:B---3--:R-:W-:-:S05]  /*25580*/  LOP3.LUT R4, R4, R0, RZ, 0x3c, !PT ;  /* 0x0000000004047212 */ /* 0x008fca00078e3cff */
[----:B------:R3:W-:Y:S02]  /*25590*/  STL [R1+0x14], R4 ;  /* 0x0000140401007387 */ /* 0x0007e40000100800 */
.L_x_8083:
[----:B------:R-:W-:Y:S05]  /*255a0*/  BSYNC B7 ;  /* 0x0000000000077941 */ /* 0x000fea0003800000 */
.L_x_8081:
        /* <DEDUP_REMOVED lines=9> */
[----:B-1-3--:R-:W0:Y:S04]  /*25640*/  LDS.128 R4, [R18+0x288d0] ;  /* 0x0288d00012047984 */ /* 0x00ae280000000c00 */
[----:B0-----:R0:W-:Y:S04]  /*25650*/  STL.64 [R1], R4 ;  /* 0x0000000401007387 */ /* 0x0011e80000100a00 */
[----:B------:R0:W-:Y:S01]  /*25660*/  STL.64 [R1+0x8], R6 ;  /* 0x0000080601007387 */ /* 0x0001e20000100a00 */
[----:B------:R-:W-:Y:S06]  /*25670*/  BAR.ARV 0x4, 0x180 ;  /* 0x0106000000007b1d */ /* 0x000fec0000002000 */
[----:B------:R-:W-:Y:S05]  /*25680*/  BRA `(.L_x_8168) ;  /* 0x0000001000307947 */ /* 0x000fea0003800000 */
.L_x_8167:
[----:B------:R-:W4:Y:S01]  /*25690*/  LDL R16, [R1+0x28] ;  /* 0x0000280001107983 */ /* 0x000f220000100800 */
[----:B------:R-:W-:Y:S01]  /*256a0*/  UMOV UR4, 0xffffffff ;  /* 0xffffffff00047882 */ /* 0x000fe20000000000 */
[----:B----4-:R-:W-:Y:S02]  /*256b0*/  ISETP.NE.AND P5, PT, R16, 0x1f, PT ;  /* 0x0000001f1000780c */ /* 0x010fe40003fa5270 */
[----:B------:R-:W-:Y:S11]  /*256c0*/  BRA.DIV UR4, `(.L_x_8169) ;  /* 0x0000004a04007947 */ /* 0x000ff6000b800000 */
[----:B--2---:R-:W2:Y:S01]  /*256d0*/  LDL R3, [R1+0xc] ;  /* 0x00000c0001037983 */ /* 0x004ea20000100800 */
[----:B------:R-:W-:-:S03]  /*256e0*/  ULDC UR4, c[0x0][0xc3c] ;  /* 0x00030f0000047ab9 */ /* 0x000fc60000000800 */
[----:B------:R-:W4:Y:S01]  /*256f0*/  LDL.LU R2, [R1] ;  /* 0x0000000001027983 */ /* 0x000f220000300800 */
[----:B------:R-:W-:Y:S01]  /*25700*/  LOP3.LUT P4, RZ, R10, 0x1, RZ, 0xc0, !PT ;  /* 0x000000010aff7812 */ /* 0x000fe2000788c0ff */
[----:B--2---:R-:W-:Y:S02]  /*25710*/  IMAD.IADD R0, R3, 0x1, R16 ;  /* 0x0000000103007824 */ /* 0x004fe400078e0210 */
[----:B----4-:R-:W-:-:S03]  /*25720*/  IMAD.MOV.U32 R10, RZ, RZ, R2 ;  /* 0x000000ffff0a7224 */ /* 0x010fc600078e0002 */
[----:B------:R-:W-:-:S13]  /*25730*/  ISETP.GE.OR P0, PT, R0, UR4, !P5 ;  /* 0x0000000400007c0c */ /* 0x000fda000ef06670 */
[----:B------:R-:W0:Y:S08]  /*25740*/  @!P0 LDC.64 R2, c[0x0][0xc80] ;  /* 0x00032000ff028b82 */ /* 0x000e300000000a00 */
[----:B-1----:R-:W1:Y:S01]  /*25750*/  @!P0 LDC.64 R6, c[0x0][0xc78] ;  /* 0x00031e00ff068b82 */ /* 0x002e620000000a00 */
[----:B0-----:R-:W-:-:S05]  /*25760*/  @!P0 IMAD.WIDE R2, R0, 0x4, R2 ;  /* 0x0000000400028825 */ /* 0x001fca00078e0202 */
[----:B------:R1:W2:Y:S02]  /*25770*/  @!P0 LDG.E R8, desc[UR42][R2.64] ;  /* 0x0000002a02088981 */ /* 0x0002a4000c1e1900 */
[----:B-1----:R-:W-:-:S06]  /*25780*/  @!P0 IMAD.WIDE R2, R0, 0x4, R6 ;  /* 0x0000000400028825 */ /* 0x002fcc00078e0206 */
[----:B------:R-:W4:Y:S01]  /*25790*/  @!P0 LDG.E R2, desc[UR42][R2.64] ;  /* 0x0000002a02028981 */ /* 0x000f22000c1e1900 */
[----:B---3--:R-:W-:Y:S01]  /*257a0*/  IMAD.MOV.U32 R4, RZ, RZ, RZ ;  /* 0x000000ffff047224 */ /* 0x008fe200078e00ff */
[C---:B------:R-:W-:Y:S01]  /*257b0*/  ISETP.GE.U32.AND P1, PT, R16.reuse, 0x4, PT ;  /* 0x000000041000780c */ /* 0x040fe20003f26070 */
[----:B------:R-:W-:Y:S01]  /*257c0*/  IMAD.MOV.U32 R6, RZ, RZ, RZ ;  /* 0x000000ffff067224 */ /* 0x000fe200078e00ff */
[C---:B------:R-:W-:Y:S01]  /*257d0*/  ISETP.GE.U32.AND P2, PT, R16.reuse, 0x8, PT ;  /* 0x000000081000780c */ /* 0x040fe20003f46070 */
[----:B------:R-:W-:Y:S01]  /*257e0*/  SHFL.IDX PT, R0, R10, 0x1, 0x1f ;  /* 0x00201f000a007f89 */ /* 0x000fe200000e0000 */
[C---:B------:R-:W-:Y:S01]  /*257f0*/  ISETP.GE.U32.AND P3, PT, R16.reuse, 0x10, PT ;  /* 0x000000101000780c */ /* 0x040fe20003f66070 */
[----:B--2---:R-:W-:Y:S02]  /*25800*/  @!P0 IMAD.MOV.U32 R4, RZ, RZ, R8 ;  /* 0x000000ffff048224 */ /* 0x004fe400078e0008 */
[----:B------:R-:W-:Y:S02]  /*25810*/  IMAD.MOV.U32 R8, RZ, RZ, RZ ;  /* 0x000000ffff087224 */ /* 0x000fe400078e00ff */
[----:B----4-:R-:W-:Y:S01]  /*25820*/  @!P0 IMAD.MOV.U32 R6, RZ, RZ, R2 ;  /* 0x000000ffff068224 */ /* 0x010fe200078e0002 */
[----:B------:R-:W-:-:S03]  /*25830*/  ISETP.GE.U32.AND P0, PT, R16, 0x2, PT ;  /* 0x000000021000780c */ /* 0x000fc60003f06070 */
[----:B------:R-:W-:-:S05]  /*25840*/  IMAD R2, R6, R4, RZ ;  /* 0x0000000406027224 */ /* 0x000fca00078e02ff */
[----:B------:R-:W0:Y:S02]  /*25850*/  SHFL.UP PT, R3, R2, 0x1, RZ ;  /* 0x0420000002037989 */ /* 0x000e2400000e00ff */
[----:B0-----:R-:W-:-:S05]  /*25860*/  SEL R5, R3, RZ, P4 ;  /* 0x000000ff03057207 */ /* 0x001fca0002000000 */
[----:B------:R-:W-:Y:S02]  /*25870*/  IMAD.IADD R2, R2, 0x1, R5 ;  /* 0x0000000102027824 */ /* 0x000fe400078e0205 */
[----:B------:R-:W-:Y:S04]  /*25880*/  SHFL.IDX PT, R5, R10, RZ, 0x1f ;  /* 0x00001fff0a057589 */ /* 0x000fe800000e0000 */
        /* <DEDUP_REMOVED lines=13> */
.L_x_8332:
[----:B------:R-:W-:Y:S02]  /*25960*/  ULDC UR4, c[0x0][0xc38] ;  /* 0x00030e0000047ab9 */ /* 0x000fe40000000800 */
[----:B------:R-:W-:-:S04]  /*25970*/  IMAD.U32 R2, RZ, RZ, UR4 ;  /* 0x00000004ff027e24 */ /* 0x000fc8000f8e00ff */
[----:B-1----:R-:W-:-:S04]  /*25980*/  IMAD R9, R9, R2, RZ ;  /* 0x0000000209097224 */ /* 0x002fc800078e02ff */
[----:B------:R-:W-:-:S05]  /*25990*/  IMAD.IADD R0, R0, 0x1, R9 ;  /* 0x0000000100007824 */ /* 0x000fca00078e0209 */
[----:B------:R-:W-:-:S13]  /*259a0*/  ISETP.GT.AND P4, PT, R0, R5, PT ;  /* 0x000000050000720c */ /* 0x000fda0003f84270 */
[----:B------:R-:W-:Y:S05]  /*259b0*/  @P4 BRA `(.L_x_8170) ;  /* 0x0000000000b04947 */ /* 0x000fea0003800000 */
.L_x_8173:
[----:B------:R-:W2:Y:S01]  /*259c0*/  LDL.LU R2, [R1+0xc] ;  /* 0x00000c0001027983 */ /* 0x000ea20000300800 */
[----:B------:R-:W1:Y:S01]  /*259d0*/  LDC R3, c[0x0][0xc3c] ;  /* 0x00030f00ff037b82 */ /* 0x000e620000000800 */
[----:B--2---:R-:W-:-:S05]  /*259e0*/  VIADD R2, R2, 0x1f ;  /* 0x0000001f02027836 */ /* 0x004fca0000000000 */
[----:B-1----:R-:W-:-:S13]  /*259f0*/  ISETP.GE.AND P4, PT, R2, R3, PT ;  /* 0x000000030200720c */ /* 0x002fda0003f86270 */
[----:B------:R-:W-:Y:S05]  /*25a00*/  @P4 BRA `(.L_x_8171) ;  /* 0x0000000800ec4947 */ /* 0x000fea0003800000 */
[----:B------:R-:W2:Y:S04]  /*25a10*/  LDL R4, [R1+0x28] ;  /* 0x0000280001047983 */ /* 0x000ea80000100800 */
        /* <DEDUP_REMOVED lines=32> */
.L_x_8340:
[----:B------:R-:W-:Y:S02]  /*25c20*/  ULDC UR4, c[0x0][0xc38] ;  /* 0x00030e0000047ab9 */ /* 0x000fe40000000800 */
[----:B------:R-:W-:-:S04]  /*25c30*/  IMAD.U32 R2, RZ, RZ, UR4 ;  /* 0x00000004ff027e24 */ /* 0x000fc8000f8e00ff */
[----:B-1----:R-:W-:-:S04]  /*25c40*/  IMAD R9, R9, R2, RZ ;  /* 0x0000000209097224 */ /* 0x002fc800078e02ff */
[----:B------:R-:W-:-:S05]  /*25c50*/  IMAD.IADD R0, R9, 0x1, R0 ;  /* 0x0000000109007824 */ /* 0x000fca00078e0200 */
[----:B------:R-:W-:-:S13]  /*25c60*/  ISETP.GT.AND P4, PT, R0, R5, PT ;  /* 0x000000050000720c */ /* 0x000fda0003f84270 */
[----:B------:R-:W-:Y:S05]  /*25c70*/  @!P4 BRA `(.L_x_8173) ;  /* 0xfffffffc0050c947 */ /* 0x000fea000383ffff */
.L_x_8170:
        /* <DEDUP_REMOVED lines=12> */
.L_x_8345:
[----:B------:R-:W-:-:S13]  /*25d40*/  ISETP.NE.AND P0, PT, R0, RZ, PT ;  /* 0x000000ff0000720c */ /* 0x000fda0003f05270 */
[----:B------:R-:W-:Y:S05]  /*25d50*/  @!P0 BRA `(.L_x_8175) ;  /* 0x0000000000148947 */ /* 0x000fea0003800000 */
[----:B------:R-:W-:Y:S01]  /*25d60*/  UMOV UR4, 0xffffffff ;  /* 0xffffffff00047882 */ /* 0x000fe20000000000 */
[----:B-1----:R-:W-:Y:S02]  /*25d70*/  VIADD R3, R3, 0xffffffff ;  /* 0xffffffff03037836 */ /* 0x002fe40000000000 */
[----:B------:R-:W-:Y:S05]  /*25d80*/  BRA.DIV UR4, `(.L_x_8176) ;  /* 0x0000004a04f87947 */ /* 0x000fea000b800000 */
[----:B------:R1:W3:Y:S02]  /*25d90*/  SHFL.IDX PT, R3, R7, R3, 0x1f ;  /* 0x00001f0307037589 */ /* 0x0002e400000e0000 */
.L_x_8348:
[----:B---3--:R-:W-:-:S07]  /*25da0*/  IMAD.MOV.U32 R8, RZ, RZ, R3 ;  /* 0x000000ffff087224 */ /* 0x008fce00078e0003 */
.L_x_8175:
        /* <DEDUP_REMOVED lines=62> */
.L_x_8177:
[----:B-1----:R-:W3:Y:S01]  /*26190*/  LDL R3, [R1+0xc] ;  /* 0x00000c0001037983 */ /* 0x002ee20000100800 */
[----:B0-----:R-:W3:Y:S02]  /*261a0*/  LDC.64 R6, c[0x0][0xc90] ;  /* 0x00032400ff067b82 */ /* 0x001ee40000000a00 */
        /* <DEDUP_REMOVED lines=61> */
.L_x_8178:
[----:B------:R-:W-:-:S05]  /*26580*/  LOP3.LUT R3, RZ, R0, RZ, 0x33, !PT ;  /* 0x00000000ff037212 */ /* 0x000fca00078e33ff */
[----:B------:R-:W-:-:S05]  /*26590*/  IMAD.IADD R0, R4, 0x1, R3 ;  /* 0x0000000104007824 */ /* 0x000fca00078e0203 */
[----:B------:R3:W-:Y:S01]  /*265a0*/  STL [R1+0x4], R0 ;  /* 0x0000040001007387 */ /* 0x0007e20000100800 */
[----:B------:R-:W-:Y:S05]  /*265b0*/  BRA `(.L_x_8179) ;  /* 0x0000000000287947 */ /* 0x000fea0003800000 */
.L_x_8171:
        /* <DEDUP_REMOVED lines=10> */
.L_x_8179:
[----:B---34-:R-:W3:Y:S04]  /*26660*/  LDL R0, [R1+0x28] ;  /* 0x0000280001007983 */ /* 0x018ee80000100800 */
[----:B------:R-:W4:Y:S04]  /*26670*/  LDL R3, [R1+0x8] ;  /* 0x0000080001037983 */ /* 0x000f280000100800 */
[----:B01----:R-:W5:Y:S04]  /*26680*/  LDL R2, [R1+0xc] ;  /* 0x00000c0001027983 */ /* 0x003f680000100800 */
[----:B------:R-:W2:Y:S04]  /*26690*/  LDL R4, [R1] ;  /* 0x0000000001047983 */ /* 0x000ea80000100800 */
[----:B------:R-:W2:Y:S01]  /*266a0*/  LDL R5, [R1+0x4] ;  /* 0x0000040001057983 */ /* 0x000ea20000100800 */
[----:B------:R-:W-:Y:S05]  /*266b0*/  WARPSYNC.ALL ;  /* 0x0000000000007948 */ /* 0x000fea0003800000 */
[----:B------:R-:W-:Y:S01]  /*266c0*/  BAR.SYNC.DEFER_BLOCKING 0x4, 0x180 ;  /* 0x0106000000007b1d */ /* 0x000fe20000010000 */
[----:B---3--:R-:W-:Y:S01]  /*266d0*/  ISETP.NE.AND P0, PT, R0, RZ, PT ;  /* 0x000000ff0000720c */ /* 0x008fe20003f05270 */
[----:B----4-:R-:W-:-:S12]  /*266e0*/  IMAD.MOV.U32 R6, RZ, RZ, R3 ;  /* 0x000000ffff067224 */ /* 0x010fd800078e0003 */
[----:B------:R-:W0:Y:S01]  /*266f0*/  @!P0 S2R R3, SR_CgaCtaId ;  /* 0x0000000000038919 */ /* 0x000e220000008800 */
[----:B------:R-:W-:Y:S01]  /*26700*/  @!P0 MOV R0, 0x400 ;  /* 0x0000040000008802 */ /* 0x000fe20000000f00 */
[----:B-----5:R-:W-:-:S03]  /*26710*/  IMAD.MOV.U32 R7, RZ, RZ, R2 ;  /* 0x000000ffff077224 */ /* 0x020fc600078e0002 */
[----:B0-----:R-:W-:-:S05]  /*26720*/  @!P0 LEA R18, R3, R0, 0x18 ;  /* 0x0000000003128211 */ /* 0x001fca00078ec0ff */
[----:B--2---:R1:W-:Y:S01]  /*26730*/  @!P0 STS.128 [R18+0x288d0], R4 ;  /* 0x0288d00412008388 */ /* 0x0043e20000000c00 */
[----:B------:R-:W-:Y:S06]  /*26740*/  BAR.ARV 0x5, 0x180 ;  /* 0x0146000000007b1d */ /* 0x000fec0000002000 */
.L_x_8168:
[----:B--2---:R-:W2:Y:S01]  /*26750*/  LDL R0, [R1+0xc] ;  /* 0x00000c0001007983 */ /* 0x004ea20000100800 */
[----:B------:R-:W-:Y:S02]  /*26760*/  ULDC UR4, c[0x0][0xc3c] ;  /* 0x00030f0000047ab9 */ /* 0x000fe40000000800 */
[----:B--2---:R-:W-:-:S13]  /*26770*/  ISETP.GE.AND P0, PT, R0, UR4, PT ;  /* 0x0000000400007c0c */ /* 0x004fda000bf06270 */
[----:B------:R-:W-:Y:S05]  /*26780*/  @!P0 BRA `(.L_x_8180) ;  /* 0xffffff8800f08947 */ /* 0x000fea000383ffff */
[----:B------:R-:W-:Y:S05]  /*26790*/  BSYNC B8 ;  /* 0x0000000000087941 */ /* 0x000fea0003800000 */
.L_x_8021:
        /* <DEDUP_REMOVED lines=12> */
.L_x_8349:
[----:B------:R-:W-:Y:S05]  /*26860*/  BSYNC B0 ;  /* 0x0000000000007941 */ /* 0x000fea0003800000 */
.L_x_8181:
[----:B------:R-:W-:-:S03]  /*26870*/  UMOV UR4, 0xffffffff ;  /* 0xffffffff00047882 */ /* 0x000fc60000000000 */
[----:B------:R-:W-:Y:S05]  /*26880*/  BRA.DIV UR4, `(.L_x_8183) ;  /* 0x0000004204787947 */ /* 0x000fea000b800000 */
[----:B------:R-:W1:Y:S02]  /*26890*/  S2R R2, SR_TID.X ;  /* 0x0000000000027919 */ /* 0x000e640000002100 */
[----:B-1----:R-:W-:-:S04]  /*268a0*/  SHF.R.U32.HI R2, RZ, 0x5, R2 ;  /* 0x00000005ff027819 */ /* 0x002fc80000011602 */
[----:B------:R-:W-:-:S05]  /*268b0*/  LOP3.LUT R2, R2, 0x3, RZ, 0xc0, !PT ;  /* 0x0000000302027812 */ /* 0x000fca00078ec0ff */
[----:B------:R1:W2:Y:S02]  /*268c0*/  SHFL.IDX PT, R14, R2, RZ, 0x1f ;  /* 0x00001fff020e7589 */ /* 0x0002a400000e0000 */
.L_x_8352:
[----:B--2---:R-:W-:-:S13]  /*268d0*/  ISETP.NE.AND P0, PT, R14, RZ, PT ;  /* 0x000000ff0e00720c */ /* 0x004fda0003f05270 */
[----:B------:R-:W-:Y:S05]  /*268e0*/  @P0 BRA `(.L_x_7736) ;  /* 0x00000000008c0947 */ /* 0x000fea0003800000 */
[----:B------:R-:W-:-:S03]  /*268f0*/  UMOV UR4, 0xffffffff ;  /* 0xffffffff00047882 */ /* 0x000fc60000000000 */
[----:B------:R-:W-:Y:S05]  /*26900*/  BRA.DIV UR4, `(.L_x_8184) ;  /* 0x00000042048c7947 */ /* 0x000fea000b800000 */
[----:B------:R-:W-:-:S13]  /*26910*/  ELECT P6, URZ, PT ;  /* 0x00000000003f782f */ /* 0x000fda00038c0000 */
.L_x_8355:
[----:B------:R-:W-:Y:S05]  /*26920*/  @!P6 BRA `(.L_x_7736) ;  /* 0x00000000007ce947 */ /* 0x000fea0003800000 */
[----:B------:R-:W-:-:S06]  /*26930*/  ULOP3.LUT UR4, UR40, 0x2, URZ, 0xfc, !UPT ;  /* 0x0000000228047892 */ /* 0x000fcc000f8efc3f */
[----:B-1----:R-:W-:-:S05]  /*26940*/  IMAD.U32 R2, RZ, RZ, UR4 ;  /* 0x00000004ff027e24 */ /* 0x002fca000f8e00ff */
[----:B------:R-:W-:-:S13]  /*26950*/  ISETP.NE.AND P2, PT, R2, 0x3, PT ;  /* 0x000000030200780c */ /* 0x000fda0003f45270 */
[----:B------:R-:W-:Y:S05]  /*26960*/  @!P2 BRA `(.L_x_8185) ;  /* 0x000000000004a947 */ /* 0x000fea0003800000 */
[----:B------:R-:W-:Y:S01]  /*26970*/  BPT.TRAP 0x1 ;  /* 0x000000040000795c */ /* 0x000fe20000300000 */
.L_x_8185:
        /* <DEDUP_REMOVED lines=13> */
.L_x_8356:
[----:B------:R-:W1:Y:S02]  /*26a50*/  SYNCS.PHASECHK.TRANS64.TRYWAIT P0, [R7+URZ], R2 ;  /* 0x00000002070075a7 */ /* 0x000e64000800017f */
[----:B-1----:R-:W-:Y:S05]  /*26a60*/  @!P0 BRA `(.L_x_8187) ;  /* 0x0000004000688947 */ /* 0x002fea0003800000 */
.L_x_8357:
[----:B------:R-:W-:Y:S05]  /*26a70*/  @!P2 BRA `(.L_x_8188) ;  /* 0x000000000004a947 */ /* 0x000fea0003800000 */
[----:B------:R-:W-:Y:S01]  /*26a80*/  BPT.TRAP 0x1 ;  /* 0x000000040000795c */ /* 0x000fe20000300000 */
.L_x_8188:
[----:B------:R-:W-:-:S04]  /*26a90*/  VIADD R0, R0, 0x28860 ;  /* 0x0002886000007836 */ /* 0x000fc80000000000 */
[----:B------:R-:W-:-:S04]  /*26aa0*/  IMAD R4, R19, 0x8, R0 ;  /* 0x0000000813047824 */ /* 0x000fc800078e0200 */
[----:B------:R-:W2:Y:S02]  /*26ab0*/  SYNCS.PHASECHK.TRANS64.TRYWAIT P0, [R4+URZ], R5 ;  /* 0x00000005040075a7 */ /* 0x000ea4000800017f */
[----:B--2---:R-:W-:Y:S05]  /*26ac0*/  @!P0 BRA `(.L_x_8189) ;  /* 0x0000004000648947 */ /* 0x004fea0003800000 */
.L_x_8358:
[----:B------:R-:W-:-:S07]  /*26ad0*/  LEA R3, R3, R0, 0x3 ;  /* 0x0000000003037211 */ /* 0x000fce00078e18ff */
.L_x_8190:
[----:B----4-:R4:W0:Y:S02]  /*26ae0*/  SYNCS.PHASECHK.TRANS64.TRYWAIT P0, [R3+URZ], R2 ;  /* 0x00000002030075a7 */ /* 0x010824000800017f */
[----:B0-----:R-:W-:Y:S05]  /*26af0*/  @!P0 NANOSLEEP.SYNCS 0x989680 ;  /* 0x009896800000895d */ /* 0x001fea0003900000 */
[----:B------:R-:W0:Y:S02]  /*26b00*/  @!P0 SYNCS.PHASECHK.TRANS64 P0, [R3+URZ], R2 ;  /* 0x00000002030085a7 */ /* 0x000e24000800007f */
[----:B0-----:R-:W-:Y:S05]  /*26b10*/  @!P0 BRA `(.L_x_8190) ;  /* 0xfffffffc00f08947 */ /* 0x001fea000383ffff */
.L_x_7736:
[----:B------:R-:W-:Y:S05]  /*26b20*/  BSYNC B9 ;  /* 0x0000000000097941 */ /* 0x000fea0003800000 */
.L_x_7733:
[----:B------:R-:W-:Y:S05]  /*26b30*/  EXIT ;  /* 0x000000000000794d */ /* 0x000fea0003800000 */
.L_x_7768:
[----:B0-----:R0:W1:Y:S02]  /*26b40*/  SYNCS.PHASECHK.TRANS64.TRYWAIT P6, [R107+URZ+0x28890], R117 ;  /* 0x028890756b0075a7 */ /* 0x00106400080c017f */
[----:B-1----:R-:W-:Y:S05]  /*26b50*/  @!P6 NANOSLEEP.SYNCS 0x989680 ;  /* 0x009896800000e95d */ /* 0x002fea0003900000 */
[----:B------:R-:W1:Y:S02]  /*26b60*/  @!P6 SYNCS.PHASECHK.TRANS64 P6, [R107+URZ+0x28890], R117 ;  /* 0x028890756b00e5a7 */ /* 0x000e6400080c007f */
[----:B-1----:R-:W-:Y:S05]  /*26b70*/  @!P6 BRA `(.L_x_7768) ;  /* 0xfffffffc00f0e947 */ /* 0x002fea000383ffff */
[----:B------:R-:W-:Y:S05]  /*26b80*/  BRA `(.L_x_8191) ;  /* 0xfffffdcc00887947 */ /* 0x000fea000383ffff */
.L_x_7804:
[----:B0-----:R0:W1:Y:S02]  /*26b90*/  SYNCS.PHASECHK.TRANS64.TRYWAIT P4, [R107+URZ+0x28890], R117 ;  /* 0x028890756b0075a7 */ /* 0x001064000808017f */
[----:B-1----:R-:W-:Y:S05]  /*26ba0*/  @!P4 NANOSLEEP.SYNCS 0x989680 ;  /* 0x009896800000c95d */ /* 0x002fea0003900000 */
[----:B------:R-:W1:Y:S02]  /*26bb0*/  @!P4 SYNCS.PHASECHK.TRANS64 P4, [R107+URZ+0x28890], R117 ;  /* 0x028890756b00c5a7 */ /* 0x000e64000808007f */
[----:B-1----:R-:W-:Y:S05]  /*26bc0*/  @!P4 BRA `(.L_x_7804) ;  /* 0xfffffffc00f0c947 */ /* 0x002fea000383ffff */
[----:B------:R-:W-:Y:S05]  /*26bd0*/  BRA `(.L_x_8192) ;  /* 0xfffffdf000fc7947 */ /* 0x000fea000383ffff */
.L_x_7821:
[----:B0-----:R0:W1:Y:S02]  /*26be0*/  SYNCS.PHASECHK.TRANS64.TRYWAIT P3, [R107+URZ+0x28890], R117 ;  /* 0x028890756b0075a7 */ /* 0x001064000806017f */
[----:B-1----:R-:W-:Y:S05]  /*26bf0*/  @!P3 NANOSLEEP.SYNCS 0x989680 ;  /* 0x009896800000b95d */ /* 0x002fea0003900000 */
[----:B------:R-:W1:Y:S02]  /*26c00*/  @!P3 SYNCS.PHASECHK.TRANS64 P3, [R107+URZ+0x28890], R117 ;  /* 0x028890756b00b5a7 */ /* 0x000e64000806007f */
[----:B-1----:R-:W-:Y:S05]  /*26c10*/  @!P3 BRA `(.L_x_7821) ;  /* 0xfffffffc00f0b947 */ /* 0x002fea000383ffff */
[----:B------:R-:W-:Y:S05]  /*26c20*/  BRA `(.L_x_8193) ;  /* 0xfffffe1400507947 */ /* 0x000fea000383ffff */
.L_x_7831:
[----:B--2---:R2:W3:Y:S02]  /*26c30*/  SYNCS.PHASECHK.TRANS64.TRYWAIT P0, [R107+URZ+0x288b0], R117 ;  /* 0x0288b0756b0075a7 */ /* 0x0044e4000800017f */
[----:B---3--:R-:W-:Y:S05]  /*26c40*/  @!P0 NANOSLEEP.SYNCS 0x989680 ;  /* 0x009896800000895d */ /* 0x008fea0003900000 */
[----:B------:R-:W3:Y:S02]  /*26c50*/  @!P0 SYNCS.PHASECHK.TRANS64 P0, [R107+URZ+0x288b0], R117 ;  /* 0x0288b0756b0085a7 */ /* 0x000ee4000800007f */
[----:B---3--:R-:W-:Y:S05]  /*26c60*/  @!P0 BRA `(.L_x_7831) ;  /* 0xfffffffc00f08947 */ /* 0x008fea000383ffff */
[----:B------:R-:W-:Y:S05]  /*26c70*/  BRA `(.L_x_8194) ;  /* 0xfffffe1800ec7947 */ /* 0x000fea000383ffff */
.L_x_7853:
[----:B------:R-:W0:Y:S01]  /*26c80*/  S2R R4, SR_TID.X ;  /* 0x0000000000047919 */ /* 0x000e220000002100 */
[----:B------:R-:W-:Y:S01]  /*26c90*/  BSSY B0, `(.L_x_8195) ;  /* 0x000000c000007945 */ /* 0x000fe20003800000 */
[----:B------:R-:W-:Y:S02]  /*26ca0*/  IMAD.MOV.U32 R12, RZ, RZ, RZ ;  /* 0x000000ffff0c7224 */ /* 0x000fe400078e00ff */
[----:B------:R-:W-:Y:S02]  /*26cb0*/  IMAD.MOV.U32 R11, RZ, RZ, 0x1f ;  /* 0x0000001fff0b7424 */ /* 0x000fe400078e00ff */
[----:B------:R-:W-:Y:S02]  /*26cc0*/  IMAD.MOV.U32 R15, RZ, RZ, -0x1 ;  /* 0xffffffffff0f7424 */ /* 0x000fe400078e00ff */
[----:B0-----:R-:W-:-:S05]  /*26cd0*/  VIADD R4, R4, 0xffffff80 ;  /* 0xffffff8004047836 */ /* 0x001fca0000000000 */
[----:B------:R-:W-:-:S04]  /*26ce0*/  SHF.R.S32.HI R0, RZ, 0x1f, R4 ;  /* 0x0000001fff007819 */ /* 0x000fc80000011404 */
[----:B------:R-:W-:-:S04]  /*26cf0*/  LEA.HI R0, R0, R4, RZ, 0x7 ;  /* 0x0000000400007211 */ /* 0x000fc800078f38ff */
[----:B------:R-:W-:-:S05]  /*26d00*/  SHF.R.S32.HI R0, RZ, 0x7, R0 ;  /* 0x00000007ff007819 */ /* 0x000fca0000011400 */
[----:B------:R-:W-:-:S07]  /*26d10*/  IMAD.MOV.U32 R13, RZ, RZ, R0 ;  /* 0x000000ffff0d7224 */ /* 0x000fce00078e0000 */
[----:B-----5:R-:W-:Y:S05]  /*26d20*/  WARPSYNC.COLLECTIVE R15, `(.L_x_8196) ;  /* 0x000000000f087348 */ /* 0x020fea0003c00000 */
[----:B------:R0:W1:Y:S02]  /*26d30*/  SHFL.IDX P6, R14, R13, R12, R11 ;  /* 0x0000000c0d0e7389 */ /* 0x00006400000c000b */
[----:B01---5:R-:W-:Y:S01]  /*26d40*/  ENDCOLLECTIVE ;  /* 0x000000000000791b */ /* 0x023fe20003800000 */
.L_x_8196:
[----:B------:R-:W-:Y:S05]  /*26d50*/  BSYNC B0 ;  /* 0x0000000000007941 */ /* 0x000fea0003800000 */
.L_x_8195:
[----:B------:R-:W-:Y:S01]  /*26d60*/  IMAD.MOV.U32 R193, RZ, RZ, R14 ;  /* 0x000000ffffc17224 */ /* 0x000fe200078e000e */
[----:B------:R-:W-:Y:S06]  /*26d70*/  BRA `(.L_x_8197) ;  /* 0xfffffe2800ac7947 */ /* 0x000fec000383ffff */
.L_x_7863:
        /* <DEDUP_REMOVED lines=8> */
.L_x_8199:
[----:B------:R-:W-:Y:S05]  /*26e00*/  BSYNC B1 ;  /* 0x0000000000017941 */ /* 0x000fea0003800000 */
.L_x_8198:
        /* <DEDUP_REMOVED lines=8> */
.L_x_8200:
[----:B------:R-:W-:Y:S02]  /*26e90*/  IMAD.MOV.U32 R13, RZ, RZ, R10 ;  /* 0x000000ffff0d7224 */ /* 0x000fe400078e000a */
[----:B------:R-:W-:-:S07]  /*26ea0*/  IMAD.MOV.U32 R3, RZ, RZ, R14 ;  /* 0x000000ffff037224 */ /* 0x000fce00078e000e */
[----:B------:R-:W-:Y:S05]  /*26eb0*/  WARPSYNC.COLLECTIVE R15, `(.L_x_8201) ;  /* 0x000000000f087348 */ /* 0x000fea0003c00000 */
[----:B------:R0:W1:Y:S02]  /*26ec0*/  SHFL.IDX P6, R14, R13, R12, R11 ;  /* 0x0000000c0d0e7389 */ /* 0x00006400000c000b */
[----:B01----:R-:W-:Y:S01]  /*26ed0*/  ENDCOLLECTIVE ;  /* 0x000000000000791b */ /* 0x003fe20003800000 */
.L_x_8201:
[----:B------:R-:W-:Y:S02]  /*26ee0*/  IMAD.MOV.U32 R13, RZ, RZ, R5 ;  /* 0x000000ffff0d7224 */ /* 0x000fe400078e0005 */
[----:B------:R-:W-:-:S07]  /*26ef0*/  IMAD.MOV.U32 R4, RZ, RZ, R14 ;  /* 0x000000ffff047224 */ /* 0x000fce00078e000e */
[----:B------:R-:W-:Y:S05]  /*26f00*/  WARPSYNC.COLLECTIVE R15, `(.L_x_8202) ;  /* 0x000000000f087348 */ /* 0x000fea0003c00000 */
[----:B------:R0:W1:Y:S02]  /*26f10*/  SHFL.IDX P6, R14, R13, R12, R11 ;  /* 0x0000000c0d0e7389 */ /* 0x00006400000c000b */
[----:B01----:R-:W-:Y:S01]  /*26f20*/  ENDCOLLECTIVE ;  /* 0x000000000000791b */ /* 0x003fe20003800000 */
.L_x_8202:
[----:B------:R-:W-:Y:S05]  /*26f30*/  BRA `(.L_x_8203) ;  /* 0xfffffe2c00fc7947 */ /* 0x000fea000383ffff */
.L_x_7866:
[----:B------:R-:W-:Y:S01]  /*26f40*/  BSSY B1, `(.L_x_8204) ;  /* 0x0000008000017945 */ /* 0x000fe20003800000 */
[----:B------:R-:W-:Y:S02]  /*26f50*/  IMAD.MOV.U32 R13, RZ, RZ, R7 ;  /* 0x000000ffff0d7224 */ /* 0x000fe400078e0007 */
[----:B------:R-:W-:Y:S02]  /*26f60*/  IMAD.MOV.U32 R12, RZ, RZ, 0x1 ;  /* 0x00000001ff0c7424 */ /* 0x000fe400078e00ff */
[----:B------:R-:W-:Y:S02]  /*26f70*/  IMAD.MOV.U32 R11, RZ, RZ, 0x181f ;  /* 0x0000181fff0b7424 */ /* 0x000fe400078e00ff */
[----:B------:R-:W-:-:S07]  /*26f80*/  IMAD.MOV.U32 R15, RZ, RZ, -0x1 ;  /* 0xffffffffff0f7424 */ /* 0x000fce00078e00ff */
[----:B0---4-:R-:W-:Y:S05]  /*26f90*/  WARPSYNC.COLLECTIVE R15, `(.L_x_8205) ;  /* 0x000000000f087348 */ /* 0x011fea0003c00000 */
[----:B----4-:R1:W2:Y:S02]  /*26fa0*/  SHFL.IDX P6, R14, R13, R12, R11 ;  /* 0x0000000c0d0e7389 */ /* 0x0102a400000c000b */
[----:B012---:R-:W-:Y:S01]  /*26fb0*/  ENDCOLLECTIVE ;  /* 0x000000000000791b */ /* 0x007fe20003800000 */
.L_x_8205:
[----:B------:R-:W-:Y:S05]  /*26fc0*/  BSYNC B1 ;  /* 0x0000000000017941 */ /* 0x000fea0003800000 */
.L_x_8204:
        /* <DEDUP_REMOVED lines=8> */
.L_x_8206:
[----:B------:R-:W-:Y:S02]  /*27050*/  IMAD.MOV.U32 R13, RZ, RZ, R10 ;  /* 0x000000ffff0d7224 */ /* 0x000fe400078e000a */
[----:B------:R-:W-:-:S07]  /*27060*/  IMAD.MOV.U32 R3, RZ, RZ, R14 ;  /* 0x000000ffff037224 */ /* 0x000fce00078e000e */
[----:B------:R-:W-:Y:S05]  /*27070*/  WARPSYNC.COLLECTIVE R15, `(.L_x_8207) ;  /* 0x000000000f087348 */ /* 0x000fea0003c00000 */
[----:B------:R0:W1:Y:S02]  /*27080*/  SHFL.IDX P6, R14, R13, R12, R11 ;  /* 0x0000000c0d0e7389 */ /* 0x00006400000c000b */
[----:B01----:R-:W-:Y:S01]  /*27090*/  ENDCOLLECTIVE ;  /* 0x000000000000791b */ /* 0x003fe20003800000 */
.L_x_8207:
[----:B------:R-:W-:Y:S02]  /*270a0*/  IMAD.MOV.U32 R13, RZ, RZ, R5 ;  /* 0x000000ffff0d7224 */ /* 0x000fe400078e0005 */
[----:B------:R-:W-:-:S07]  /*270b0*/  IMAD.MOV.U32 R4, RZ, RZ, R14 ;  /* 0x000000ffff047224 */ /* 0x000fce00078e000e */
[----:B------:R-:W-:Y:S05]  /*270c0*/  WARPSYNC.COLLECTIVE R15, `(.L_x_8208) ;  /* 0x000000000f087348 */ /* 0x000fea0003c00000 */
[----:B------:R0:W1:Y:S02]  /*270d0*/  SHFL.IDX P6, R14, R13, R12, R11 ;  /* 0x0000000c0d0e7389 */ /* 0x00006400000c000b */
[----:B01----:R-:W-:Y:S01]  /*270e0*/  ENDCOLLECTIVE ;  /* 0x000000000000791b */ /* 0x003fe20003800000 */
.L_x_8208:
[----:B------:R-:W-:Y:S05]  /*270f0*/  BRA `(.L_x_8209) ;  /* 0xfffffe3000687947 */ /* 0x000fea000383ffff */
.L_x_7869:
        /* <DEDUP_REMOVED lines=8> */
.L_x_8211:
[----:B------:R-:W-:Y:S05]  /*27180*/  BSYNC B1 ;  /* 0x0000000000017941 */ /* 0x000fea0003800000 */
.L_x_8210:
        /* <DEDUP_REMOVED lines=8> */
.L_x_8212:
[----:B------:R-:W-:Y:S02]  /*27210*/  IMAD.MOV.U32 R13, RZ, RZ, R10 ;  /* 0x000000ffff0d7224 */ /* 0x000fe400078e000a */
[----:B------:R-:W-:-:S07]  /*27220*/  IMAD.MOV.U32 R3, RZ, RZ, R14 ;  /* 0x000000ffff037224 */ /* 0x000fce00078e000e */
[----:B------:R-:W-:Y:S05]  /*27230*/  WARPSYNC.COLLECTIVE R15, `(.L_x_8213) ;  /* 0x000000000f087348 */ /* 0x000fea0003c00000 */
[----:B------:R0:W1:Y:S02]  /*27240*/  SHFL.IDX P6, R14, R13, R12, R11 ;  /* 0x0000000c0d0e7389 */ /* 0x00006400000c000b */
[----:B01----:R-:W-:Y:S01]  /*27250*/  ENDCOLLECTIVE ;  /* 0x000000000000791b */ /* 0x003fe20003800000 */
.L_x_8213:
[----:B------:R-:W-:Y:S02]  /*27260*/  IMAD.MOV.U32 R13, RZ, RZ, R5 ;  /* 0x000000ffff0d7224 */ /* 0x000fe400078e0005 */
[----:B------:R-:W-:-:S07]  /*27270*/  IMAD.MOV.U32 R4, RZ, RZ, R14 ;  /* 0x000000ffff047224 */ /* 0x000fce00078e000e */
[----:B------:R-:W-:Y:S05]  /*27280*/  WARPSYNC.COLLECTIVE R15, `(.L_x_8214) ;  /* 0x000000000f087348 */ /* 0x000fea0003c00000 */
[----:B------:R0:W1:Y:S02]  /*27290*/  SHFL.IDX P6, R14, R13, R12, R11 ;  /* 0x0000000c0d0e7389 */ /* 0x00006400000c000b */
[----:B01----:R-:W-:Y:S01]  /*272a0*/  ENDCOLLECTIVE ;  /* 0x000000000000791b */ /* 0x003fe20003800000 */
.L_x_8214:
[----:B------:R-:W-:Y:S05]  /*272b0*/  BRA `(.L_x_8215) ;  /* 0xfffffe3000bc7947 */ /* 0x000fea000383ffff */
.L_x_7872:
[----:B------:R-:W-:Y:S01]  /*272c0*/  BSSY B1, `(.L_x_8216) ;  /* 0x0000008000017945 */ /* 0x000fe20003800000 */
[----:B------:R-:W-:Y:S02]  /*272d0*/  IMAD.MOV.U32 R13, RZ, RZ, R7 ;  /* 0x000000ffff0d7224 */ /* 0x000fe400078e0007 */
[----:B------:R-:W-:Y:S02]  /*272e0*/  IMAD.MOV.U32 R12, RZ, RZ, 0x3 ;  /* 0x00000003ff0c7424 */ /* 0x000fe400078e00ff */
[----:B------:R-:W-:Y:S02]  /*272f0*/  IMAD.MOV.U32 R11, RZ, RZ, 0x181f ;  /* 0x0000181fff0b7424 */ /* 0x000fe400078e00ff */
[----:B------:R-:W-:-:S07]  /*27300*/  IMAD.MOV.U32 R15, RZ, RZ, -0x1 ;  /* 0xffffffffff0f7424 */ /* 0x000fce00078e00ff */
[----:B-1--4-:R-:W-:Y:S05]  /*27310*/  WARPSYNC.COLLECTIVE R15, `(.L_x_8217) ;  /* 0x000000000f087348 */ /* 0x012fea0003c00000 */
[----:B------:R0:W2:Y:S02]  /*27320*/  SHFL.IDX P6, R14, R13, R12, R11 ;  /* 0x0000000c0d0e7389 */ /* 0x0000a400000c000b */
[----:B012-4-:R-:W-:Y:S01]  /*27330*/  ENDCOLLECTIVE ;  /* 0x000000000000791b */ /* 0x017fe20003800000 */
.L_x_8217:
[----:B------:R-:W-:Y:S05]  /*27340*/  BSYNC B1 ;  /* 0x0000000000017941 */ /* 0x000fea0003800000 */
.L_x_8216:
        /* <DEDUP_REMOVED lines=8> */
.L_x_8218:
[----:B------:R-:W-:Y:S02]  /*273d0*/  IMAD.MOV.U32 R13, RZ, RZ, R10 ;  /* 0x000000ffff0d7224 */ /* 0x000fe400078e000a */
[----:B------:R-:W-:-:S07]  /*273e0*/  IMAD.MOV.U32 R3, RZ, RZ, R14 ;  /* 0x000000ffff037224 */ /* 0x000fce00078e000e */
[----:B------:R-:W-:Y:S05]  /*273f0*/  WARPSYNC.COLLECTIVE R15, `(.L_x_8219) ;  /* 0x000000000f087348 */ /* 0x000fea0003c00000 */
[----:B------:R0:W1:Y:S02]  /*27400*/  SHFL.IDX P6, R14, R13, R12, R11 ;  /* 0x0000000c0d0e7389 */ /* 0x00006400000c000b */
[----:B01----:R-:W-:Y:S01]  /*27410*/  ENDCOLLECTIVE ;  /* 0x000000000000791b */ /* 0x003fe20003800000 */
.L_x_8219:
[----:B------:R-:W-:Y:S02]  /*27420*/  IMAD.MOV.U32 R13, RZ, RZ, R5 ;  /* 0x000000ffff0d7224 */ /* 0x000fe400078e0005 */
[----:B------:R-:W-:-:S07]  /*27430*/  IMAD.MOV.U32 R4, RZ, RZ, R14 ;  /* 0x000000ffff047224 */ /* 0x000fce00078e000e */
[----:B------:R-:W-:Y:S05]  /*27440*/  WARPSYNC.COLLECTIVE R15, `(.L_x_8220) ;  /* 0x000000000f087348 */ /* 0x000fea0003c00000 */
[----:B------:R0:W1:Y:S02]  /*27450*/  SHFL.IDX P6, R14, R13, R12, R11 ;  /* 0x0000000c0d0e7389 */ /* 0x00006400000c000b */
[----:B01----:R-:W-:Y:S01]  /*27460*/  ENDCOLLECTIVE ;  /* 0x000000000000791b */ /* 0x003fe20003800000 */
.L_x_8220:
[----:B------:R-:W-:Y:S01]  /*27470*/  IMAD.MOV.U32 R5, RZ, RZ, R14 ;  /* 0x000000ffff057224 */ /* 0x000fe200078e000e */
[----:B------:R-:W-:Y:S06]  /*27480*/  BRA `(.L_x_8221) ;  /* 0xfffffe3400147947 */ /* 0x000fec000383ffff */
.L_x_7876:
[----:B0-----:R0:W1:Y:S02]  /*27490*/  SYNCS.PHASECHK.TRANS64.TRYWAIT P0, [R2+URZ+0x28800], R67 ;  /* 0x02880043020075a7 */ /* 0x001064000800017f */
[----:B-1----:R-:W-:Y:S05]  /*274a0*/  @!P0 NANOSLEEP.SYNCS 0x989680 ;  /* 0x009896800000895d */ /* 0x002fea0003900000 */
[----:B------:R-:W1:Y:S02]  /*274b0*/  @!P0 SYNCS.PHASECHK.TRANS64 P0, [R2+URZ+0x28800], R67 ;  /* 0x02880043020085a7 */ /* 0x000e64000800007f */
[----:B-1----:R-:W-:Y:S05]  /*274c0*/  @!P0 BRA `(.L_x_7876) ;  /* 0xfffffffc00f08947 */ /* 0x002fea000383ffff */
[----:B------:R-:W-:Y:S05]  /*274d0*/  BRA `(.L_x_8222) ;  /* 0xfffffe3400cc7947 */ /* 0x000fea000383ffff */
.L_x_7892:
[----:B------:R-:W0:Y:S01]  /*274e0*/  LDC R54, c[0x0][0x3f4] ;  /* 0x0000fd00ff367b82 */ /* 0x000e220000000800 */
[----:B------:R-:W-:Y:S01]  /*274f0*/  BSSY B1, `(.L_x_8223) ;  /* 0x0000008000017945 */ /* 0x000fe20003800000 */
[----:B------:R-:W-:Y:S02]  /*27500*/  IMAD.MOV.U32 R13, RZ, RZ, R35 ;  /* 0x000000ffff0d7224 */ /* 0x000fe400078e0023 */
[----:B------:R-:W-:Y:S02]  /*27510*/  IMAD.MOV.U32 R12, RZ, RZ, RZ ;  /* 0x000000ffff0c7224 */ /* 0x000fe400078e00ff */
[----:B------:R-:W-:Y:S02]  /*27520*/  IMAD.MOV.U32 R11, RZ, RZ, 0x181f ;  /* 0x0000181fff0b7424 */ /* 0x000fe400078e00ff */
[----:B------:R-:W-:-:S07]  /*27530*/  IMAD.MOV.U32 R15, RZ, RZ, -0x1 ;  /* 0xffffffffff0f7424 */ /* 0x000fce00078e00ff */
[----:B0-----:R-:W-:Y:S05]  /*27540*/  WARPSYNC.COLLECTIVE R15, `(.L_x_8224) ;  /* 0x000000000f087348 */ /* 0x001fea0003c00000 */
[----:B------:R1:W2:Y:S02]  /*27550*/  SHFL.IDX P6, R14, R13, R12, R11 ;  /* 0x0000000c0d0e7389 */ /* 0x0002a400000c000b */
[----:B012---:R-:W-:Y:S01]  /*27560*/  ENDCOLLECTIVE ;  /* 0x000000000000791b */ /* 0x007fe20003800000 */
.L_x_8224:
[----:B------:R-:W-:Y:S05]  /*27570*/  BSYNC B1 ;  /* 0x0000000000017941 */ /* 0x000fea0003800000 */
.L_x_8223:
[----:B------:R-:W-:Y:S01]  /*27580*/  IMAD.MOV.U32 R13, RZ, RZ, R32 ;  /* 0x000000ffff0d7224 */ /* 0x000fe200078e0020 */
[----:B------:R-:W-:Y:S01]  /*27590*/  MOV R12, RZ ;  /* 0x000000ff000c7202 */ /* 0x000fe20000000f00 */
[----:B------:R-:W-:Y:S01]  /*275a0*/  IMAD.MOV.U32 R11, RZ, RZ, 0x181f ;  /* 0x0000181fff0b7424 */ /* 0x000fe200078e00ff */
[----:B------:R-:W-:Y:S01]  /*275b0*/  ISETP.GE.AND P0, PT, R16, R54, PT ;  /* 0x000000361000720c */ /* 0x000fe20003f06270 */
[----:B------:R-:W-:Y:S02]  /*275c0*/  IMAD.MOV.U32 R15, RZ, RZ, -0x1 ;  /* 0xffffffffff0f7424 */ /* 0x000fe400078e00ff */
[----:B------:R-:W-:Y:S02]  /*275d0*/  IMAD.MOV.U32 R0, RZ, RZ, R14 ;  /* 0x000000ffff007224 */ /* 0x000fe400078e000e */
[----:B------:R-:W-:-:S08]  /*275e0*/  IMAD R3, R187, R6, RZ ;  /* 0x00000006bb037224 */ /* 0x000fd000078e02ff */
[----:B------:R-:W-:Y:S05]  /*275f0*/  WARPSYNC.COLLECTIVE R15, `(.L_x_8225) ;  /* 0x000000000f087348 */ /* 0x000fea0003c00000 */
[----:B------:R0:W1:Y:S02]  /*27600*/  SHFL.IDX P6, R14, R13, R12, R11 ;  /* 0x0000000c0d0e7389 */ /* 0x00006400000c000b */
[----:B01----:R-:W-:Y:S01]  /*27610*/  ENDCOLLECTIVE ;  /* 0x000000000000791b */ /* 0x003fe20003800000 */
.L_x_8225:
[----:B------:R-:W-:Y:S01]  /*27620*/  ISETP.GE.OR P1, PT, R56, R3, P0 ;  /* 0x000000033800720c */ /* 0x000fe20000726670 */
[----:B------:R-:W-:-:S12]  /*27630*/  IMAD.MOV.U32 R13, RZ, RZ, R33 ;  /* 0x000000ffff0d7224 */ /* 0x000fd800078e0021 */
[C---:B------:R-:W-:Y:S01]  /*27640*/  @!P1 IMAD.SHL.U32 R21, R16.reuse, 0x2, RZ ;  /* 0x0000000210159824 */ /* 0x040fe200078e00ff */
[----:B------:R-:W-:Y:S01]  /*27650*/  @!P1 SHF.L.U64.HI R6, R16, 0x1, R17 ;  /* 0x0000000110069819 */ /* 0x000fe20000010211 */
[----:B------:R-:W-:-:S07]  /*27660*/  IMAD.MOV.U32 R4, RZ, RZ, R14 ;  /* 0x000000ffff047224 */ /* 0x000fce00078e000e */
[----:B------:R-:W-:Y:S05]  /*27670*/  WARPSYNC.COLLECTIVE R15, `(.L_x_8226) ;  /* 0x000000000f087348 */ /* 0x000fea0003c00000 */
[----:B------:R0:W1:Y:S02]  /*27680*/  SHFL.IDX P6, R14, R13, R12, R11 ;  /* 0x0000000c0d0e7389 */ /* 0x00006400000c000b */
[----:B01----:R-:W-:Y:S01]  /*27690*/  ENDCOLLECTIVE ;  /* 0x000000000000791b */ /* 0x003fe20003800000 */
.L_x_8226:
[----:B------:R-:W-:-:S05]  /*276a0*/  @!P1 IADD3 R4, P2, R4, R21, RZ ;  /* 0x0000001504049210 */ /* 0x000fca0007f5e0ff */
[----:B------:R-:W-:Y:S02]  /*276b0*/  @!P1 IMAD.X R7, R0, 0x1, R6, P2 ;  /* 0x0000000100079824 */ /* 0x000fe400010e0606 */
[----:B------:R-:W-:Y:S02]  /*276c0*/  @!P1 IMAD.MOV.U32 R8, RZ, RZ, R4 ;  /* 0x000000ffff089224 */ /* 0x000fe400078e0004 */
[----:B------:R-:W-:Y:S02]  /*276d0*/  @!P1 IMAD.MOV.U32 R9, RZ, RZ, R7 ;  /* 0x000000ffff099224 */ /* 0x000fe400078e0007 */
[----:B------:R-:W-:Y:S02]  /*276e0*/  IMAD.MOV.U32 R13, RZ, RZ, R34 ;  /* 0x000000ffff0d7224 */ /* 0x000fe400078e0022 */
[----:B------:R-:W-:-:S07]  /*276f0*/  IMAD.MOV.U32 R5, RZ, RZ, R14 ;  /* 0x000000ffff057224 */ /* 0x000fce00078e000e */
[----:B------:R-:W-:Y:S05]  /*27700*/  WARPSYNC.COLLECTIVE R15, `(.L_x_8227) ;  /* 0x000000000f087348 */ /* 0x000fea0003c00000 */
[----:B------:R0:W1:Y:S02]  /*27710*/  SHFL.IDX P6, R14, R13, R12, R11 ;  /* 0x0000000c0d0e7389 */ /* 0x00006400000c000b */
[----:B01----:R-:W-:Y:S01]  /*27720*/  ENDCOLLECTIVE ;  /* 0x000000000000791b */ /* 0x003fe20003800000 */
.L_x_8227:
[----:B------:R-:W2:Y:S01]  /*27730*/  @!P1 LD.E.128 R8, desc[UR42][R8.64] ;  /* 0x0000002a08089980 */ /* 0x000ea2000c101d00 */
[----:B------:R-:W-:-:S05]  /*27740*/  @!P1 IADD3 R14, P2, R14, R21, RZ ;  /* 0x000000150e0e9210 */ /* 0x000fca0007f5e0ff */
[----:B------:R-:W-:Y:S02]  /*27750*/  @!P1 IMAD.X R5, R5, 0x1, R6, P2 ;  /* 0x0000000105059824 */ /* 0x000fe400010e0606 */
[----:B------:R-:W-:-:S06]  /*27760*/  @!P1 IMAD.MOV.U32 R4, RZ, RZ, R14 ;  /* 0x000000ffff049224 */ /* 0x000fcc00078e000e */
[----:B------:R-:W5:Y:S01]  /*27770*/  @!P1 LD.E.128 R4, desc[UR42][R4.64] ;  /* 0x0000002a04049980 */ /* 0x000f62000c101d00 */
[----:B------:R-:W-:Y:S02]  /*27780*/  CS2R R46, SRZ ;  /* 0x00000000002e7805 */ /* 0x000fe4000001ff00 */
[----:B------:R-:W-:Y:S01]  /*27790*/  CS2R R48, SRZ ;  /* 0x0000000000307805 */ /* 0x000fe2000001ff00 */
[----:B------:R-:W-:Y:S01]  /*277a0*/  IMAD.MOV.U32 R13, RZ, RZ, R35 ;  /* 0x000000ffff0d7224 */ /* 0x000fe200078e0023 */
[----:B------:R-:W-:Y:S02]  /*277b0*/  CS2R R50, SRZ ;  /* 0x0000000000327805 */ /* 0x000fe4000001ff00 */
[----:B------:R-:W-:Y:S02]  /*277c0*/  CS2R R44, SRZ ;  /* 0x00000000002c7805 */ /* 0x000fe4000001ff00 */
[----:B------:R-:W-:Y:S01]  /*277d0*/  CS2R R24, SRZ ;  /* 0x0000000000187805 */ /* 0x000fe2000001ff00 */
[----:B--2---:R-:W-:-:S02]  /*277e0*/  @!P1 IMAD.MOV.U32 R47, RZ, RZ, R9 ;  /* 0x000000ffff2f9224 */ /* 0x004fc400078e0009 */
[----:B------:R-:W-:Y:S02]  /*277f0*/  @!P1 IMAD.MOV.U32 R49, RZ, RZ, R11 ;  /* 0x000000ffff319224 */ /* 0x000fe400078e000b */
[----:B------:R-:W-:Y:S02]  /*27800*/  IMAD.MOV.U32 R12, RZ, RZ, R47 ;  /* 0x000000ffff0c7224 */ /* 0x000fe400078e002f */
[----:B------:R-:W-:Y:S02]  /*27810*/  IMAD.MOV.U32 R11, RZ, RZ, 0x181f ;  /* 0x0000181fff0b7424 */ /* 0x000fe400078e00ff */
[----:B------:R-:W-:Y:S01]  /*27820*/  @!P1 IMAD.MOV.U32 R46, RZ, RZ, R8 ;  /* 0x000000ffff2e9224 */ /* 0x000fe200078e0008 */
[----:B------:R-:W-:Y:S01]  /*27830*/  PRMT R67, R12, 0x7610, R67 ;  /* 0x000076100c437816 */ /* 0x000fe20000000043 */
[----:B------:R-:W-:Y:S02]  /*27840*/  IMAD.MOV.U32 R12, RZ, RZ, 0x1 ;  /* 0x00000001ff0c7424 */ /* 0x000fe400078e00ff */
[----:B------:R-:W-:-:S02]  /*27850*/  IMAD.MOV.U32 R0, RZ, RZ, R46 ;  /* 0x000000ffff007224 */ /* 0x000fc400078e002e */
[----:B------:R-:W-:-:S07]  /*27860*/  @!P1 IMAD.MOV.U32 R48, RZ, RZ, R10 ;  /* 0x000000ffff309224 */ /* 0x000fce00078e000a */
[----:B-----5:R-:W-:Y:S05]  /*27870*/  WARPSYNC.COLLECTIVE R15, `(.L_x_8228) ;  /* 0x000000000f087348 */ /* 0x020fea0003c00000 */
[----:B------:R0:W1:Y:S02]  /*27880*/  SHFL.IDX P6, R14, R13, R12, R11 ;  /* 0x0000000c0d0e7389 */ /* 0x00006400000c000b */
[----:B01---5:R-:W-:Y:S01]  /*27890*/  ENDCOLLECTIVE ;  /* 0x000000000000791b */ /* 0x023fe20003800000 */
.L_x_8228:
[----:B------:R-:W-:Y:S01]  /*278a0*/  IMAD.MOV.U32 R20, RZ, RZ, R49 ;  /* 0x000000ffff147224 */ /* 0x000fe200078e0031 */
[----:B------:R-:W-:Y:S01]  /*278b0*/  PRMT R64, R64, 0x5410, R0 ;  /* 0x0000541040407816 */ /* 0x000fe20000000000 */
[----:B------:R-:W-:Y:S01]  /*278c0*/  IMAD.MOV.U32 R10, RZ, RZ, R48 ;  /* 0x000000ffff0a7224 */ /* 0x000fe200078e0030 */
[----:B------:R-:W-:Y:S01]  /*278d0*/  @!P1 MOV R51, R7 ;  /* 0x0000000700339202 */ /* 0x000fe20000000f00 */
[----:B------:R-:W-:-:S03]  /*278e0*/  @!P1 IMAD.MOV.U32 R44, RZ, RZ, R4 ;  /* 0x000000ffff2c9224 */ /* 0x000fc600078e0004 */
[----:B------:R-:W-:Y:S01]  /*278f0*/  PRMT R37, R10, 0x5410, R20 ;  /* 0x000054100a257816 */ /* 0x000fe20000000014 */
[----:B------:R-:W-:Y:S02]  /*27900*/  @!P1 IMAD.MOV.U32 R45, RZ, RZ, R5 ;  /* 0x000000ffff2d9224 */ /* 0x000fe400078e0005 */
[----:B------:R-:W-:Y:S02]  /*27910*/  @!P1 IMAD.MOV.U32 R50, RZ, RZ, R6 ;  /* 0x000000ffff329224 */ /* 0x000fe400078e0006 */
[----:B------:R-:W-:Y:S02]  /*27920*/  IMAD.MOV.U32 R13, RZ, RZ, R32 ;  /* 0x000000ffff0d7224 */ /* 0x000fe400078e0020 */
[----:B------:R-:W-:Y:S02]  /*27930*/  IMAD.MOV.U32 R4, RZ, RZ, R44 ;  /* 0x000000ffff047224 */ /* 0x000fe400078e002c */
[----:B------:R-:W-:Y:S02]  /*27940*/  IMAD.MOV.U32 R5, RZ, RZ, R45 ;  /* 0x000000ffff057224 */ /* 0x000fe400078e002d */
[----:B------:R-:W-:-:S02]  /*27950*/  IMAD.MOV.U32 R6, RZ, RZ, R50 ;  /* 0x000000ffff067224 */ /* 0x000fc400078e0032 */
[----:B------:R-:W-:Y:S01]  /*27960*/  IMAD.MOV.U32 R7, RZ, RZ, R51 ;  /* 0x000000ffff077224 */ /* 0x000fe200078e0033 */
[----:B------:R-:W-:Y:S01]  /*27970*/  PRMT R67, R67, 0x5410, R5 ;  /* 0x0000541043437816 */ /* 0x000fe20000000005 */
[----:B------:R-:W-:Y:S01]  /*27980*/  IMAD.MOV.U32 R0, RZ, RZ, R14 ;  /* 0x000000ffff007224 */ /* 0x000fe200078e000e */
[----:B------:R-:W-:-:S07]  /*27990*/  PRMT R66, R6, 0x5410, R4 ;  /* 0x0000541006427816 */ /* 0x000fce0000000004 */
[----:B------:R-:W-:Y:S05]  /*279a0*/  WARPSYNC.COLLECTIVE R15, `(.L_x_8229) ;  /* 0x000000000f087348 */ /* 0x000fea0003c00000 */
[----:B------:R0:W1:Y:S02]  /*279b0*/  SHFL.IDX P6, R14, R13, R12, R11 ;  /* 0x0000000c0d0e7389 */ /* 0x00006400000c000b */
[----:B01----:R-:W-:Y:S01]  /*279c0*/  ENDCOLLECTIVE ;  /* 0x000000000000791b */ /* 0x003fe20003800000 */
.L_x_8229:
[----:B------:R-:W-:Y:S01]  /*279d0*/  PRMT R64, R7, 0x7610, R64 ;  /* 0x0000761007407816 */ /* 0x000fe20000000040 */
[----:B------:R-:W-:Y:S02]  /*279e0*/  IMAD.MOV.U32 R13, RZ, RZ, R33 ;  /* 0x000000ffff0d7224 */ /* 0x000fe400078e0021 */
[----:B------:R-:W-:-:S07]  /*279f0*/  IMAD.MOV.U32 R8, RZ, RZ, R14 ;  /* 0x000000ffff087224 */ /* 0x000fce00078e000e */
[----:B------:R-:W-:Y:S05]  /*27a00*/  WARPSYNC.COLLECTIVE R15, `(.L_x_8230) ;  /* 0x000000000f087348 */ /* 0x000fea0003c00000 */
[----:B------:R0:W1:Y:S02]  /*27a10*/  SHFL.IDX P6, R14, R13, R12, R11 ;  /* 0x0000000c0d0e7389 */ /* 0x00006400000c000b */
[----:B01----:R-:W-:Y:S01]  /*27a20*/  ENDCOLLECTIVE ;  /* 0x000000000000791b */ /* 0x003fe20003800000 */
.L_x_8230:
[----:B------:R-:W-:Y:S02]  /*27a30*/  IMAD.MOV.U32 R13, RZ, RZ, R34 ;  /* 0x000000ffff0d7224 */ /* 0x000fe400078e0022 */
[----:B------:R-:W-:-:S07]  /*27a40*/  IMAD.MOV.U32 R9, RZ, RZ, R14 ;  /* 0x000000ffff097224 */ /* 0x000fce00078e000e */
[----:B------:R-:W-:Y:S05]  /*27a50*/  WARPSYNC.COLLECTIVE R15, `(.L_x_8231) ;  /* 0x000000000f087348 */ /* 0x000fea0003c00000 */
[----:B------:R0:W1:Y:S02]  /*27a60*/  SHFL.IDX P6, R14, R13, R12, R11 ;  /* 0x0000000c0d0e7389 */ /* 0x00006400000c000b */
[----:B01----:R-:W-:Y:S01]  /*27a70*/  ENDCOLLECTIVE ;  /* 0x000000000000791b */ /* 0x003fe20003800000 */
.L_x_8231:
[----:B------:R-:W-:Y:S05]  /*27a80*/  BRA `(.L_x_8232) ;  /* 0xfffffe4c00847947 */ /* 0x000fea000383ffff */
.L_x_7895:
[----:B------:R-:W-:Y:S01]  /*27a90*/  BSSY B1, `(.L_x_8233) ;  /* 0x0000008000017945 */ /* 0x000fe20003800000 */
[----:B------:R-:W-:Y:S02]  /*27aa0*/  IMAD.MOV.U32 R13, RZ, RZ, R35 ;  /* 0x000000ffff0d7224 */ /* 0x000fe400078e0023 */
[----:B------:R-:W-:Y:S02]  /*27ab0*/  IMAD.MOV.U32 R12, RZ, RZ, 0x2 ;  /* 0x00000002ff0c7424 */ /* 0x000fe400078e00ff */
[----:B------:R-:W-:Y:S02]  /*27ac0*/  IMAD.MOV.U32 R11, RZ, RZ, 0x181f ;  /* 0x0000181fff0b7424 */ /* 0x000fe400078e00ff */
[----:B0-----:R-:W-:-:S07]  /*27ad0*/  IMAD.MOV.U32 R15, RZ, RZ, -0x1 ;  /* 0xffffffffff0f7424 */ /* 0x001fce00078e00ff */
[----:B------:R-:W-:Y:S05]  /*27ae0*/  WARPSYNC.COLLECTIVE R15, `(.L_x_8234) ;  /* 0x000000000f087348 */ /* 0x000fea0003c00000 */
[----:B------:R0:W1:Y:S02]  /*27af0*/  SHFL.IDX P6, R14, R13, R12, R11 ;  /* 0x0000000c0d0e7389 */ /* 0x00006400000c000b */
[----:B01----:R-:W-:Y:S01]  /*27b00*/  ENDCOLLECTIVE ;  /* 0x000000000000791b */ /* 0x003fe20003800000 */
.L_x_8234:
[----:B------:R-:W-:Y:S05]  /*27b10*/  BSYNC B1 ;  /* 0x0000000000017941 */ /* 0x000fea0003800000 */
.L_x_8233:
[----:B------:R-:W-:Y:S02]  /*27b20*/  IMAD.MOV.U32 R13, RZ, RZ, R32 ;  /* 0x000000ffff0d7224 */ /* 0x000fe400078e0020 */
[----:B------:R-:W-:Y:S02]  /*27b30*/  IMAD.MOV.U32 R12, RZ, RZ, 0x2 ;  /* 0x00000002ff0c7424 */ /* 0x000fe400078e00ff */
[----:B------:R-:W-:Y:S02]  /*27b40*/  IMAD.MOV.U32 R11, RZ, RZ, 0x181f ;  /* 0x0000181fff0b7424 */ /* 0x000fe400078e00ff */
[----:B------:R-:W-:Y:S02]  /*27b50*/  IMAD.MOV.U32 R15, RZ, RZ, -0x1 ;  /* 0xffffffffff0f7424 */ /* 0x000fe400078e00ff */
[----:B------:R-:W-:Y:S02]  /*27b60*/  IMAD.MOV.U32 R0, RZ, RZ, R14 ;  /* 0x000000ffff007224 */ /* 0x000fe400078e000e */
[----:B------:R-:W-:-:S07]  /*27b70*/  VIADD R10, R56, 0x40 ;  /* 0x00000040380a7836 */ /* 0x000fce0000000000 */
[----:B------:R-:W-:Y:S05]  /*27b80*/  WARPSYNC.COLLECTIVE R15, `(.L_x_8235) ;  /* 0x000000000f087348 */ /* 0x000fea0003c00000 */
[----:B------:R0:W1:Y:S02]  /*27b90*/  SHFL.IDX P6, R14, R13, R12, R11 ;  /* 0x0000000c0d0e7389 */ /* 0x00006400000c000b */
[----:B01----:R-:W-:Y:S01]  /*27ba0*/  ENDCOLLECTIVE ;  /* 0x000000000000791b */ /* 0x003fe20003800000 */
.L_x_8235:
        /* <DEDUP_REMOVED lines=8> */
.L_x_8236:
[----:B------:R-:W-:-:S05]  /*27c30*/  @!P1 IADD3 R8, P2, R8, R21, RZ ;  /* 0x0000001508089210 */ /* 0x000fca0007f5e0ff */
[----:B------:R-:W-:Y:S02]  /*27c40*/  @!P1 IMAD.X R9, R0, 0x1, R29, P2 ;  /* 0x0000000100099824 */ /* 0x000fe400010e061d */
[----:B------:R-:W-:Y:S02]  /*27c50*/  IMAD.MOV.U32 R13, RZ, RZ, R34 ;  /* 0x000000ffff0d7224 */ /* 0x000fe400078e0022 */
[----:B------:R-:W-:-:S07]  /*27c60*/  IMAD.MOV.U32 R20, RZ, RZ, R14 ;  /* 0x000000ffff147224 */ /* 0x000fce00078e000e */
[----:B------:R-:W-:Y:S05]  /*27c70*/  WARPSYNC.COLLECTIVE R15, `(.L_x_8237) ;  /* 0x000000000f087348 */ /* 0x000fea0003c00000 */
[----:B------:R0:W1:Y:S02]  /*27c80*/  SHFL.IDX P6, R14, R13, R12, R11 ;  /* 0x0000000c0d0e7389 */ /* 0x00006400000c000b */
[----:B01----:R-:W-:Y:S01]  /*27c90*/  ENDCOLLECTIVE ;  /* 0x000000000000791b */ /* 0x003fe20003800000 */
.L_x_8237:
[----:B------:R-:W2:Y:S01]  /*27ca0*/  @!P1 LD.E.128 R8, desc[UR42][R8.64] ;  /* 0x0000002a08089980 */ /* 0x000ea2000c101d00 */
[----:B------:R-:W-:-:S05]  /*27cb0*/  @!P1 IADD3 R28, P2, R14, R21, RZ ;  /* 0x000000150e1c9210 */ /* 0x000fca0007f5e0ff */
[----:B------:R-:W-:-:S06]  /*27cc0*/  @!P1 IMAD.X R29, R20, 0x1, R29, P2 ;  /* 0x00000001141d9824 */ /* 0x000fcc00010e061d */
[----:B------:R-:W5:Y:S01]  /*27cd0*/  @!P1 LD.E.128 R28, desc[UR42][R28.64] ;  /* 0x0000002a1c1c9980 */ /* 0x000f62000c101d00 */
[----:B------:R-:W-:Y:S02]  /*27ce0*/  CS2R R20, SRZ ;  /* 0x0000000000147805 */ /* 0x000fe4000001ff00 */
[----:B------:R-:W-:Y:S01]  /*27cf0*/  CS2R R38, SRZ ;  /* 0x0000000000267805 */ /* 0x000fe2000001ff00 */
[----:B------:R-:W-:Y:S01]  /*27d00*/  IMAD.MOV.U32 R13, RZ, RZ, R35 ;  /* 0x000000ffff0d7224 */ /* 0x000fe200078e0023 */
[----:B------:R-:W-:Y:S02]  /*27d10*/  CS2R R40, SRZ ;  /* 0x0000000000287805 */ /* 0x000fe4000001ff00 */
[----:B------:R-:W-:Y:S01]  /*27d20*/  CS2R R42, SRZ ;  /* 0x00000000002a7805 */ /* 0x000fe2000001ff00 */
[----:B--2---:R-:W-:Y:S02]  /*27d30*/  @!P1 IMAD.MOV.U32 R20, RZ, RZ, R8 ;  /* 0x000000ffff149224 */ /* 0x004fe400078e0008 */
[----:B------:R-:W-:-:S02]  /*27d40*/  @!P1 IMAD.MOV.U32 R21, RZ, RZ, R9 ;  /* 0x000000ffff159224 */ /* 0x000fc400078e0009 */
[----:B------:R-:W-:Y:S02]  /*27d50*/  IMAD.MOV.U32 R0, RZ, RZ, R20 ;  /* 0x000000ffff007224 */ /* 0x000fe400078e0014 */
[----:B------:R-:W-:Y:S02]  /*27d60*/  IMAD.MOV.U32 R12, RZ, RZ, R21 ;  /* 0x000000ffff0c7224 */ /* 0x000fe400078e0015 */
[----:B------:R-:W-:Y:S02]  /*27d70*/  @!P1 IMAD.MOV.U32 R39, RZ, RZ, R11 ;  /* 0x000000ffff279224 */ /* 0x000fe400078e000b */
[----:B------:R-:W-:Y:S01]  /*27d80*/  IMAD.MOV.U32 R11, RZ, RZ, 0x181f ;  /* 0x0000181fff0b7424 */ /* 0x000fe200078e00ff */
[----:B------:R-:W-:Y:S01]  /*27d90*/  PRMT R59, R0, 0x5410, R12 ;  /* 0x00005410003b7816 */ /* 0x000fe2000000000c */
[----:B------:R-:W-:Y:S02]  /*27da0*/  IMAD.MOV.U32 R12, RZ, RZ, 0x3 ;  /* 0x00000003ff0c7424 */ /* 0x000fe400078e00ff */
[----:B------:R-:W-:-:S02]  /*27db0*/  @!P1 IMAD.MOV.U32 R38, RZ, RZ, R10 ;  /* 0x000000ffff269224 */ /* 0x000fc400078e000a */
[----:B------:R-:W-:-:S07]  /*27dc0*/  IMAD.MOV.U32 R9, RZ, RZ, R39 ;  /* 0x000000ffff097224 */ /* 0x000fce00078e0027 */
[----:B-----5:R-:W-:Y:S05]  /*27dd0*/  WARPSYNC.COLLECTIVE R15, `(.L_x_8238) ;  /* 0x000000000f087348 */ /* 0x020fea0003c00000 */
[----:B------:R0:W1:Y:S02]  /*27de0*/  SHFL.IDX P6, R14, R13, R12, R11 ;  /* 0x0000000c0d0e7389 */ /* 0x00006400000c000b */
[----:B01---5:R-:W-:Y:S01]  /*27df0*/  ENDCOLLECTIVE ;  /* 0x000000000000791b */ /* 0x023fe20003800000 */
.L_x_8238:
[----:B------:R-:W-:Y:S02]  /*27e00*/  IMAD.MOV.U32 R8, RZ, RZ, R38 ;  /* 0x000000ffff087224 */ /* 0x000fe400078e0026 */
[----:B------:R-:W-:Y:S02]  /*27e10*/  @!P1 IMAD.MOV.U32 R40, RZ, RZ, R28 ;  /* 0x000000ffff289224 */ /* 0x000fe400078e001c */
[----:B------:R-:W-:Y:S01]  /*27e20*/  @!P1 IMAD.MOV.U32 R41, RZ, RZ, R29 ;  /* 0x000000ffff299224 */ /* 0x000fe200078e001d */
[----:B------:R-:W-:Y:S01]  /*27e30*/  PRMT R52, R8, 0x5410, R9 ;  /* 0x0000541008347816 */ /* 0x000fe20000000009 */
[----:B------:R-:W-:Y:S02]  /*27e40*/  @!P1 IMAD.MOV.U32 R42, RZ, RZ, R30 ;  /* 0x000000ffff2a9224 */ /* 0x000fe400078e001e */
[----:B------:R-:W-:Y:S02]  /*27e50*/  @!P1 IMAD.MOV.U32 R43, RZ, RZ, R31 ;  /* 0x000000ffff2b9224 */ /* 0x000fe400078e001f */
[----:B------:R-:W-:-:S02]  /*27e60*/  IMAD.MOV.U32 R8, RZ, RZ, R40 ;  /* 0x000000ffff087224 */ /* 0x000fc400078e0028 */
[----:B------:R-:W-:Y:S02]  /*27e70*/  IMAD.MOV.U32 R13, RZ, RZ, R32 ;  /* 0x000000ffff0d7224 */ /* 0x000fe400078e0020 */
[----:B------:R-:W-:Y:S02]  /*27e80*/  IMAD.MOV.U32 R9, RZ, RZ, R41 ;  /* 0x000000ffff097224 */ /* 0x000fe400078e0029 */
[----:B------:R-:W-:-:S03]  /*27e90*/  IMAD.MOV.U32 R10, RZ, RZ, R42 ;  /* 0x000000ffff0a7224 */ /* 0x000fc600078e002a */
[----:B------:R-:W-:Y:S02]  /*27ea0*/  PRMT R62, R8, 0x5410, R9 ;  /* 0x00005410083e7816 */ /* 0x000fe40000000009 */
[----:B------:R-:W-:Y:S01]  /*27eb0*/  CS2R R8, SRZ ;  /* 0x0000000000087805 */ /* 0x000fe2000001ff00 */
[----:B------:R-:W-:-:S07]  /*27ec0*/  IMAD.MOV.U32 R0, RZ, RZ, R14 ;  /* 0x000000ffff007224 */ /* 0x000fce00078e000e */
[----:B------:R-:W-:Y:S05]  /*27ed0*/  WARPSYNC.COLLECTIVE R15, `(.L_x_8239) ;  /* 0x000000000f087348 */ /* 0x000fea0003c00000 */
[----:B------:R0:W1:Y:S02]  /*27ee0*/  SHFL.IDX P6, R14, R13, R12, R11 ;  /* 0x0000000c0d0e7389 */ /* 0x00006400000c000b */
[----:B01----:R-:W-:Y:S01]  /*27ef0*/  ENDCOLLECTIVE ;  /* 0x000000000000791b */ /* 0x003fe20003800000 */
.L_x_8239:
[----:B------:R-:W-:Y:S01]  /*27f00*/  IMAD.MOV.U32 R13, RZ, RZ, R33 ;  /* 0x000000ffff0d7224 */ /* 0x000fe200078e0021 */
[----:B------:R-:W-:-:S07]  /*27f10*/  MOV R32, R14 ;  /* 0x0000000e00207202 */ /* 0x000fce0000000f00 */
[----:B------:R-:W-:Y:S05]  /*27f20*/  WARPSYNC.COLLECTIVE R15, `(.L_x_8240) ;  /* 0x000000000f087348 */ /* 0x000fea0003c00000 */
[----:B------:R0:W1:Y:S02]  /*27f30*/  SHFL.IDX P6, R14, R13, R12, R11 ;  /* 0x0000000c0d0e7389 */ /* 0x00006400000c000b */
[----:B01----:R-:W-:Y:S01]  /*27f40*/  ENDCOLLECTIVE ;  /* 0x000000000000791b */ /* 0x003fe20003800000 */
.L_x_8240:
[----:B------:R-:W-:Y:S02]  /*27f50*/  IMAD.MOV.U32 R13, RZ, RZ, R34 ;  /* 0x000000ffff0d7224 */ /* 0x000fe400078e0022 */
[----:B------:R-:W-:-:S07]  /*27f60*/  IMAD.MOV.U32 R33, RZ, RZ, R14 ;  /* 0x000000ffff217224 */ /* 0x000fce00078e000e */
[----:B------:R-:W-:Y:S05]  /*27f70*/  WARPSYNC.COLLECTIVE R15, `(.L_x_8241) ;  /* 0x000000000f087348 */ /* 0x000fea0003c00000 */
[----:B------:R0:W1:Y:S02]  /*27f80*/  SHFL.IDX P6, R14, R13, R12, R11 ;  /* 0x0000000c0d0e7389 */ /* 0x00006400000c000b */
[----:B01----:R-:W-:Y:S01]  /*27f90*/  ENDCOLLECTIVE ;  /* 0x000000000000791b */ /* 0x003fe20003800000 */
.L_x_8241:
[----:B------:R-:W-:-:S05]  /*27fa0*/  IMAD.MOV.U32 R11, RZ, RZ, R43 ;  /* 0x000000ffff0b7224 */ /* 0x000fca00078e002b */
[----:B------:R-:W-:Y:S01]  /*27fb0*/  PRMT R63, R10, 0x5410, R11 ;  /* 0x000054100a3f7816 */ /* 0x000fe2000000000b */
[----:B------:R-:W-:Y:S01]  /*27fc0*/  IMAD.MOV.U32 R34, RZ, RZ, R14 ;  /* 0x000000ffff227224 */ /* 0x000fe200078e000e */
[----:B------:R-:W-:Y:S06]  /*27fd0*/  BRA `(.L_x_8242) ;  /* 0xfffffe4c00647947 */ /* 0x000fec000383ffff */
.L_x_7899:
[----:B0-----:R0:W1:Y:S02]  /*27fe0*/  SYNCS.PHASECHK.TRANS64.TRYWAIT P4, [R2+URZ+0x28800], R29 ;  /* 0x0288001d020075a7 */ /* 0x001064000808017f */
[----:B-1----:R-:W-:Y:S05]  /*27ff0*/  @!P4 NANOSLEEP.SYNCS 0x989680 ;  /* 0x009896800000c95d */ /* 0x002fea0003900000 */
[----:B------:R-:W1:Y:S02]  /*28000*/  @!P4 SYNCS.PHASECHK.TRANS64 P4, [R2+URZ+0x28800], R29 ;  /* 0x0288001d0200c5a7 */ /* 0x000e64000808007f */
[----:B-1----:R-:W-:Y:S05]  /*28010*/  @!P4 BRA `(.L_x_7899) ;  /* 0xfffffffc00f0c947 */ /* 0x002fea000383ffff */
[----:B------:R-:W-:Y:S05]  /*28020*/  BRA `(.L_x_8243) ;  /* 0xfffffe4c00fc7947 */ /* 0x000fea000383ffff */
.L_x_7909:
[----:B-1----:R1:W2:Y:S02]  /*28030*/  SYNCS.PHASECHK.TRANS64.TRYWAIT P2, [R3+URZ+0x28830], R0 ;  /* 0x02883000030075a7 */ /* 0x0022a4000804017f */
[----:B--2---:R-:W-:Y:S05]  /*28040*/  @!P2 NANOSLEEP.SYNCS 0x989680 ;  /* 0x009896800000a95d */ /* 0x004fea0003900000 */
[----:B------:R-:W2:Y:S02]  /*28050*/  @!P2 SYNCS.PHASECHK.TRANS64 P2, [R3+URZ+0x28830], R0 ;  /* 0x028830000300a5a7 */ /* 0x000ea4000804007f */
[----:B--2---:R-:W-:Y:S05]  /*28060*/  @!P2 BRA `(.L_x_7909) ;  /* 0xfffffffc00f0a947 */ /* 0x004fea000383ffff */
[----:B------:R-:W-:Y:S05]  /*28070*/  BRA `(.L_x_7908) ;  /* 0xfffffe6800787947 */ /* 0x000fea000383ffff */
.L_x_7927:
[----:B-1----:R1:W2:Y:S02]  /*28080*/  SYNCS.PHASECHK.TRANS64.TRYWAIT P5, [R11+URZ+0x28830], R6 ;  /* 0x028830060b0075a7 */ /* 0x0022a400080a017f */
[----:B--2---:R-:W-:Y:S05]  /*28090*/  @!P5 NANOSLEEP.SYNCS 0x989680 ;  /* 0x009896800000d95d */ /* 0x004fea0003900000 */
[----:B------:R-:W2:Y:S02]  /*280a0*/  @!P5 SYNCS.PHASECHK.TRANS64 P5, [R11+URZ+0x28830], R6 ;  /* 0x028830060b00d5a7 */ /* 0x000ea400080a007f */
[----:B--2---:R-:W-:Y:S05]  /*280b0*/  @!P5 BRA `(.L_x_7927) ;  /* 0xfffffffc00f0d947 */ /* 0x004fea000383ffff */
[----:B------:R-:W-:Y:S05]  /*280c0*/  BRA `(.L_x_7926) ;  /* 0xfffffe9c004c7947 */ /* 0x000fea000383ffff */
.L_x_7931:
[----:B-1----:R1:W2:Y:S02]  /*280d0*/  SYNCS.PHASECHK.TRANS64.TRYWAIT P4, [R10+URZ+0x28850], R6 ;  /* 0x028850060a0075a7 */ /* 0x0022a4000808017f */
[----:B--2---:R-:W-:Y:S05]  /*280e0*/  @!P4 NANOSLEEP.SYNCS 0x989680 ;  /* 0x009896800000c95d */ /* 0x004fea0003900000 */
[----:B------:R-:W2:Y:S02]  /*280f0*/  @!P4 SYNCS.PHASECHK.TRANS64 P4, [R10+URZ+0x28850], R6 ;  /* 0x028850060a00c5a7 */ /* 0x000ea4000808007f */
[----:B--2---:R-:W-:Y:S05]  /*28100*/  @!P4 BRA `(.L_x_7931) ;  /* 0xfffffffc00f0c947 */ /* 0x004fea000383ffff */
[----:B------:R-:W-:Y:S05]  /*28110*/  BRA `(.L_x_7928) ;  /* 0xfffffea0004c7947 */ /* 0x000fea000383ffff */
.L_x_7950:
[----:B-1----:R1:W2:Y:S02]  /*28120*/  SYNCS.PHASECHK.TRANS64.TRYWAIT P3, [R0+URZ+0x28830], R11 ;  /* 0x0288300b000075a7 */ /* 0x0022a4000806017f */
[----:B--2---:R-:W-:Y:S05]  /*28130*/  @!P3 NANOSLEEP.SYNCS 0x989680 ;  /* 0x009896800000b95d */ /* 0x004fea0003900000 */
[----:B------:R-:W2:Y:S02]  /*28140*/  @!P3 SYNCS.PHASECHK.TRANS64 P3, [R0+URZ+0x28830], R11 ;  /* 0x0288300b0000b5a7 */ /* 0x000ea4000806007f */
[----:B--2---:R-:W-:Y:S05]  /*28150*/  @!P3 BRA `(.L_x_7950) ;  /* 0xfffffffc00f0b947 */ /* 0x004fea000383ffff */
[----:B------:R-:W-:Y:S05]  /*28160*/  BRA `(.L_x_7949) ;  /* 0xfffffed000587947 */ /* 0x000fea000383ffff */
.L_x_7954:
[----:B-1----:R1:W2:Y:S02]  /*28170*/  SYNCS.PHASECHK.TRANS64.TRYWAIT P2, [R8+URZ+0x28850], R0 ;  /* 0x02885000080075a7 */ /* 0x0022a4000804017f */
[----:B--2---:R-:W-:Y:S05]  /*28180*/  @!P2 NANOSLEEP.SYNCS 0x989680 ;  /* 0x009896800000a95d */ /* 0x004fea0003900000 */
[----:B------:R-:W2:Y:S02]  /*28190*/  @!P2 SYNCS.PHASECHK.TRANS64 P2, [R8+URZ+0x28850], R0 ;  /* 0x028850000800a5a7 */ /* 0x000ea4000804007f */
[----:B--2---:R-:W-:Y:S05]  /*281a0*/  @!P2 BRA `(.L_x_7954) ;  /* 0xfffffffc00f0a947 */ /* 0x004fea000383ffff */
[----:B------:R-:W-:Y:S05]  /*281b0*/  BRA `(.L_x_7951) ;  /* 0xfffffed400587947 */ /* 0x000fea000383ffff */
.L_x_7961:
[----:B-1----:R1:W2:Y:S02]  /*281c0*/  SYNCS.PHASECHK.TRANS64.TRYWAIT P3, [R0+URZ+0x28830], R11 ;  /* 0x0288300b000075a7 */ /* 0x0022a4000806017f */
[----:B--2---:R-:W-:Y:S05]  /*281d0*/  @!P3 NANOSLEEP.SYNCS 0x989680 ;  /* 0x009896800000b95d */ /* 0x004fea0003900000 */
[----:B------:R-:W2:Y:S02]  /*281e0*/  @!P3 SYNCS.PHASECHK.TRANS64 P3, [R0+URZ+0x28830], R11 ;  /* 0x0288300b0000b5a7 */ /* 0x000ea4000806007f */
[----:B--2---:R-:W-:Y:S05]  /*281f0*/  @!P3 BRA `(.L_x_7961) ;  /* 0xfffffffc00f0b947 */ /* 0x004fea000383ffff */
[----:B------:R-:W-:Y:S05]  /*28200*/  BRA `(.L_x_7960) ;  /* 0xfffffef000ac7947 */ /* 0x000fea000383ffff */
.L_x_7965:
[----:B-1----:R1:W2:Y:S02]  /*28210*/  SYNCS.PHASECHK.TRANS64.TRYWAIT P2, [R8+URZ+0x28850], R0 ;  /* 0x02885000080075a7 */ /* 0x0022a4000804017f */
[----:B--2---:R-:W-:Y:S05]  /*28220*/  @!P2 NANOSLEEP.SYNCS 0x989680 ;  /* 0x009896800000a95d */ /* 0x004fea0003900000 */
[----:B------:R-:W2:Y:S02]  /*28230*/  @!P2 SYNCS.PHASECHK.TRANS64 P2, [R8+URZ+0x28850], R0 ;  /* 0x028850000800a5a7 */ /* 0x000ea4000804007f */
[----:B--2---:R-:W-:Y:S05]  /*28240*/  @!P2 BRA `(.L_x_7965) ;  /* 0xfffffffc00f0a947 */ /* 0x004fea000383ffff */
[----:B------:R-:W-:Y:S05]  /*28250*/  BRA `(.L_x_7962) ;  /* 0xfffffef400ac7947 */ /* 0x000fea000383ffff */
.L_x_7978:
[----:B-1----:R1:W2:Y:S02]  /*28260*/  SYNCS.PHASECHK.TRANS64.TRYWAIT P0, [R10+URZ+0x28850], R3 ;  /* 0x028850030a0075a7 */ /* 0x0022a4000800017f */
[----:B--2---:R-:W-:Y:S05]  /*28270*/  @!P0 NANOSLEEP.SYNCS 0x989680 ;  /* 0x009896800000895d */ /* 0x004fea0003900000 */
[----:B------:R-:W2:Y:S02]  /*28280*/  @!P0 SYNCS.PHASECHK.TRANS64 P0, [R10+URZ+0x28850], R3 ;  /* 0x028850030a0085a7 */ /* 0x000ea4000800007f */
[----:B--2---:R-:W-:Y:S05]  /*28290*/  @!P0 BRA `(.L_x_7978) ;  /* 0xfffffffc00f08947 */ /* 0x004fea000383ffff */
[----:B------:R-:W-:Y:S05]  /*282a0*/  BRA `(.L_x_7977) ;  /* 0xffffff2000f47947 */ /* 0x000fea000383ffff */
.L_x_7983:
[----:B------:R-:W-:Y:S02]  /*282b0*/  IMAD.MOV.U32 R13, RZ, RZ, R8 ;  /* 0x000000ffff0d7224 */ /* 0x000fe400078e0008 */
[----:B------:R-:W-:Y:S02]  /*282c0*/  IMAD.MOV.U32 R12, RZ, RZ, RZ ;  /* 0x000000ffff0c7224 */ /* 0x000fe400078e00ff */
[----:B------:R-:W-:Y:S02]  /*282d0*/  IMAD.MOV.U32 R11, RZ, RZ, 0x181f ;  /* 0x0000181fff0b7424 */ /* 0x000fe400078e00ff */
[----:B------:R-:W-:-:S07]  /*282e0*/  IMAD.MOV.U32 R15, RZ, RZ, -0x1 ;  /* 0xffffffffff0f7424 */ /* 0x000fce00078e00ff */
[----:B-----5:R-:W-:Y:S05]  /*282f0*/  WARPSYNC.COLLECTIVE R15, `(.L_x_8244) ;  /* 0x000000000f087348 */ /* 0x020fea0003c00000 */
[----:B------:R0:W1:Y:S02]  /*28300*/  SHFL.IDX P6, R14, R13, R12, R11 ;  /* 0x0000000c0d0e7389 */ /* 0x00006400000c000b */
[----:B01---5:R-:W-:Y:S01]  /*28310*/  ENDCOLLECTIVE ;  /* 0x000000000000791b */ /* 0x023fe20003800000 */
.L_x_8244:
[----:B------:R-:W-:Y:S02]  /*28320*/  IMAD.MOV.U32 R13, RZ, RZ, R0 ;  /* 0x000000ffff0d7224 */ /* 0x000fe400078e0000 */
[----:B------:R-:W-:-:S07]  /*28330*/  IMAD.MOV.U32 R3, RZ, RZ, R14 ;  /* 0x000000ffff037224 */ /* 0x000fce00078e000e */
[----:B------:R-:W-:Y:S05]  /*28340*/  WARPSYNC.COLLECTIVE R15, `(.L_x_8245) ;  /* 0x000000000f087348 */ /* 0x000fea0003c00000 */
[----:B------:R0:W1:Y:S02]  /*28350*/  SHFL.IDX P6, R14, R13, R12, R11 ;  /* 0x0000000c0d0e7389 */ /* 0x00006400000c000b */
[----:B01----:R-:W-:Y:S01]  /*28360*/  ENDCOLLECTIVE ;  /* 0x000000000000791b */ /* 0x003fe20003800000 */
.L_x_8245:
[----:B------:R-:W-:Y:S05]  /*28370*/  BRA `(.L_x_8246) ;  /* 0xffffff3c00c47947 */ /* 0x000fea000383ffff */
.L_x_7986:
[----:B------:R-:W-:Y:S01]  /*28380*/  BSSY B1, `(.L_x_8247) ;  /* 0x0000008000017945 */ /* 0x000fe20003800000 */
[----:B------:R-:W-:Y:S02]  /*28390*/  IMAD.MOV.U32 R13, RZ, RZ, R8 ;  /* 0x000000ffff0d7224 */ /* 0x000fe400078e0008 */
[----:B------:R-:W-:Y:S02]  /*283a0*/  IMAD.MOV.U32 R12, RZ, RZ, 0x1 ;  /* 0x00000001ff0c7424 */ /* 0x000fe400078e00ff */
[----:B---3--:R-:W-:Y:S02]  /*283b0*/  IMAD.MOV.U32 R11, RZ, RZ, 0x181f ;  /* 0x0000181fff0b7424 */ /* 0x008fe400078e00ff */
[----:B------:R-:W-:-:S07]  /*283c0*/  IMAD.MOV.U32 R15, RZ, RZ, -0x1 ;  /* 0xffffffffff0f7424 */ /* 0x000fce00078e00ff */
[----:B012--5:R-:W-:Y:S05]  /*283d0*/  WARPSYNC.COLLECTIVE R15, `(.L_x_8248) ;  /* 0x000000000f087348 */ /* 0x027fea0003c00000 */
[----:B--2---:R2:W3:Y:S02]  /*283e0*/  SHFL.IDX P6, R14, R13, R12, R11 ;  /* 0x0000000c0d0e7389 */ /* 0x0044e400000c000b */
[----:B0123-5:R-:W-:Y:S01]  /*283f0*/  ENDCOLLECTIVE ;  /* 0x000000000000791b */ /* 0x02ffe20003800000 */
.L_x_8248:
[----:B------:R-:W-:Y:S05]  /*28400*/  BSYNC B1 ;  /* 0x0000000000017941 */ /* 0x000fea0003800000 */
.L_x_8247:
        /* <DEDUP_REMOVED lines=8> */
.L_x_8249:
[----:B------:R-:W-:Y:S05]  /*28490*/  BRA `(.L_x_8250) ;  /* 0xffffff3c00c07947 */ /* 0x000fea000383ffff */
.L_x_7989:
[----:B------:R-:W-:Y:S01]  /*284a0*/  BSSY B1, `(.L_x_8251) ;  /* 0x0000008000017945 */ /* 0x000fe20003800000 */
[----:B------:R-:W-:Y:S01]  /*284b0*/  IMAD.MOV.U32 R13, RZ, RZ, R8 ;  /* 0x000000ffff0d7224 */ /* 0x000fe200078e0008 */
[----:B---3--:R-:W-:Y:S01]  /*284c0*/  MOV R15, 0xffffffff ;  /* 0xffffffff000f7802 */ /* 0x008fe20000000f00 */
[----:B------:R-:W-:Y:S02]  /*284d0*/  IMAD.MOV.U32 R12, RZ, RZ, 0x2 ;  /* 0x00000002ff0c7424 */ /* 0x000fe400078e00ff */
[----:B------:R-:W-:-:S07]  /*284e0*/  IMAD.MOV.U32 R11, RZ, RZ, 0x181f ;  /* 0x0000181fff0b7424 */ /* 0x000fce00078e00ff */
[----:B012-4-:R-:W-:Y:S05]  /*284f0*/  WARPSYNC.COLLECTIVE R15, `(.L_x_8252) ;  /* 0x000000000f087348 */ /* 0x017fea0003c00000 */
[----:B--2---:R2:W3:Y:S02]  /*28500*/  SHFL.IDX P6, R14, R13, R12, R11 ;  /* 0x0000000c0d0e7389 */ /* 0x0044e400000c000b */
[----:B01234-:R-:W-:Y:S01]  /*28510*/  ENDCOLLECTIVE ;  /* 0x000000000000791b */ /* 0x01ffe20003800000 */
.L_x_8252:
[----:B------:R-:W-:Y:S05]  /*28520*/  BSYNC B1 ;  /* 0x0000000000017941 */ /* 0x000fea0003800000 */
.L_x_8251:
        /* <DEDUP_REMOVED lines=8> */
.L_x_8253:
[----:B------:R-:W-:Y:S05]  /*285b0*/  BRA `(.L_x_8254) ;  /* 0xffffff3c00c07947 */ /* 0x000fea000383ffff */
.L_x_7992:
        /* <DEDUP_REMOVED lines=8> */
.L_x_8256:
[----:B------:R-:W-:Y:S05]  /*28640*/  BSYNC B1 ;  /* 0x0000000000017941 */ /* 0x000fea0003800000 */
.L_x_8255:
        /* <DEDUP_REMOVED lines=8> */
.L_x_8257:
[----:B------:R-:W-:Y:S05]  /*286d0*/  BRA `(.L_x_8258) ;  /* 0xffffff3c00c07947 */ /* 0x000fea000383ffff */
.L_x_7994:
[----:B------:R-:W-:Y:S02]  /*286e0*/  IMAD.MOV.U32 R13, RZ, RZ, R4 ;  /* 0x000000ffff0d7224 */ /* 0x000fe400078e0004 */
[----:B------:R-:W-:Y:S02]  /*286f0*/  IMAD.MOV.U32 R12, RZ, RZ, RZ ;  /* 0x000000ffff0c7224 */ /* 0x000fe400078e00ff */
[----:B------:R-:W-:Y:S02]  /*28700*/  IMAD.MOV.U32 R11, RZ, RZ, 0x1c1f ;  /* 0x00001c1fff0b7424 */ /* 0x000fe400078e00ff */
[----:B------:R-:W-:-:S07]  /*28710*/  IMAD.MOV.U32 R15, RZ, RZ, -0x1 ;  /* 0xffffffffff0f7424 */ /* 0x000fce00078e00ff */
[----:B------:R-:W-:Y:S05]  /*28720*/  WARPSYNC.COLLECTIVE R15, `(.L_x_8259) ;  /* 0x000000000f087348 */ /* 0x000fea0003c00000 */
[----:B------:R0:W1:Y:S02]  /*28730*/  SHFL.IDX P6, R14, R13, R12, R11 ;  /* 0x0000000c0d0e7389 */ /* 0x00006400000c000b */
[----:B01----:R-:W-:Y:S01]  /*28740*/  ENDCOLLECTIVE ;  /* 0x000000000000791b */ /* 0x003fe20003800000 */
.L_x_8259:
[----:B------:R-:W-:Y:S02]  /*28750*/  IMAD.MOV.U32 R13, RZ, RZ, R3 ;  /* 0x000000ffff0d7224 */ /* 0x000fe400078e0003 */
[----:B------:R-:W-:-:S07]  /*28760*/  IMAD.MOV.U32 R0, RZ, RZ, R14 ;  /* 0x000000ffff007224 */ /* 0x000fce00078e000e */
[----:B------:R-:W-:Y:S05]  /*28770*/  WARPSYNC.COLLECTIVE R15, `(.L_x_8260) ;  /* 0x000000000f087348 */ /* 0x000fea0003c00000 */
[----:B------:R0:W1:Y:S02]  /*28780*/  SHFL.IDX P6, R14, R13, R12, R11 ;  /* 0x0000000c0d0e7389 */ /* 0x00006400000c000b */
[----:B01----:R-:W-:Y:S01]  /*28790*/  ENDCOLLECTIVE ;  /* 0x000000000000791b */ /* 0x003fe20003800000 */
.L_x_8260:
[----:B------:R-:W-:Y:S05]  /*287a0*/  BRA `(.L_x_8261) ;  /* 0xffffff40007c7947 */ /* 0x000fea000383ffff */
.L_x_7997:
[----:B------:R-:W-:Y:S01]  /*287b0*/  BSSY B1, `(.L_x_8262) ;  /* 0x0000008000017945 */ /* 0x000fe20003800000 */
[----:B0-----:R-:W-:Y:S02]  /*287c0*/  IMAD.MOV.U32 R13, RZ, RZ, R4 ;  /* 0x000000ffff0d7224 */ /* 0x001fe400078e0004 */
[----:B------:R-:W-:Y:S02]  /*287d0*/  IMAD.MOV.U32 R12, RZ, RZ, 0x1 ;  /* 0x00000001ff0c7424 */ /* 0x000fe400078e00ff */
[----:B------:R-:W-:Y:S02]  /*287e0*/  IMAD.MOV.U32 R11, RZ, RZ, 0x1c1f ;  /* 0x00001c1fff0b7424 */ /* 0x000fe400078e00ff */
[----:B------:R-:W-:-:S07]  /*287f0*/  IMAD.MOV.U32 R15, RZ, RZ, -0x1 ;  /* 0xffffffffff0f7424 */ /* 0x000fce00078e00ff */
[----:B-12---:R-:W-:Y:S05]  /*28800*/  WARPSYNC.COLLECTIVE R15, `(.L_x_8263) ;  /* 0x000000000f087348 */ /* 0x006fea0003c00000 */
[----:B--2---:R0:W2:Y:S02]  /*28810*/  SHFL.IDX P6, R14, R13, R12, R11 ;  /* 0x0000000c0d0e7389 */ /* 0x0040a400000c000b */
[----:B012---:R-:W-:Y:S01]  /*28820*/  ENDCOLLECTIVE ;  /* 0x000000000000791b */ /* 0x007fe20003800000 */
.L_x_8263:
[----:B------:R-:W-:Y:S05]  /*28830*/  BSYNC B1 ;  /* 0x0000000000017941 */ /* 0x000fea0003800000 */
.L_x_8262:
        /* <DEDUP_REMOVED lines=8> */
.L_x_8264:
[----:B------:R-:W-:Y:S05]  /*288c0*/  BRA `(.L_x_8265) ;  /* 0xffffff4400887947 */ /* 0x000fea000383ffff */
.L_x_8001:
[----:B------:R-:W-:Y:S01]  /*288d0*/  IMAD.MOV.U32 R13, RZ, RZ, R4 ;  /* 0x000000ffff0d7224 */ /* 0x000fe200078e0004 */
[----:B------:R-:W-:Y:S01]  /*288e0*/  MOV R15, 0xffffffff ;  /* 0xffffffff000f7802 */ /* 0x000fe20000000f00 */
[----:B------:R-:W-:Y:S02]  /*288f0*/  IMAD.MOV.U32 R12, RZ, RZ, RZ ;  /* 0x000000ffff0c7224 */ /* 0x000fe400078e00ff */
[----:B------:R-:W-:-:S07]  /*28900*/  IMAD.MOV.U32 R11, RZ, RZ, 0x181f ;  /* 0x0000181fff0b7424 */ /* 0x000fce00078e00ff */
[----:B01----:R-:W-:Y:S05]  /*28910*/  WARPSYNC.COLLECTIVE R15, `(.L_x_8266) ;  /* 0x000000000f087348 */ /* 0x003fea0003c00000 */
[----:B------:R2:W3:Y:S02]  /*28920*/  SHFL.IDX P6, R14, R13, R12, R11 ;  /* 0x0000000c0d0e7389 */ /* 0x0004e400000c000b */
[----:B0123--:R-:W-:Y:S01]  /*28930*/  ENDCOLLECTIVE ;  /* 0x000000000000791b */ /* 0x00ffe20003800000 */
.L_x_8266:
[----:B------:R-:W-:Y:S02]  /*28940*/  IMAD.MOV.U32 R13, RZ, RZ, R0 ;  /* 0x000000ffff0d7224 */ /* 0x000fe400078e0000 */
[----:B------:R-:W-:-:S07]  /*28950*/  IMAD.MOV.U32 R3, RZ, RZ, R14 ;  /* 0x000000ffff037224 */ /* 0x000fce00078e000e */
[----:B------:R-:W-:Y:S05]  /*28960*/  WARPSYNC.COLLECTIVE R15, `(.L_x_8267) ;  /* 0x000000000f087348 */ /* 0x000fea0003c00000 */
[----:B------:R0:W1:Y:S02]  /*28970*/  SHFL.IDX P6, R14, R13, R12, R11 ;  /* 0x0000000c0d0e7389 */ /* 0x00006400000c000b */
[----:B01----:R-:W-:Y:S01]  /*28980*/  ENDCOLLECTIVE ;  /* 0x000000000000791b */ /* 0x003fe20003800000 */
.L_x_8267:
[----:B------:R-:W-:Y:S05]  /*28990*/  BRA `(.L_x_8268) ;  /* 0xffffff5000947947 */ /* 0x000fea000383ffff */
.L_x_8004:
[----:B------:R-:W-:Y:S01]  /*289a0*/  BSSY B1, `(.L_x_8269) ;  /* 0x0000008000017945 */ /* 0x000fe20003800000 */
[----:B------:R-:W-:Y:S02]  /*289b0*/  IMAD.MOV.U32 R13, RZ, RZ, R4 ;  /* 0x000000ffff0d7224 */ /* 0x000fe400078e0004 */
[----:B------:R-:W-:Y:S02]  /*289c0*/  IMAD.MOV.U32 R12, RZ, RZ, 0x1 ;  /* 0x00000001ff0c7424 */ /* 0x000fe400078e00ff */
[----:B------:R-:W-:Y:S02]  /*289d0*/  IMAD.MOV.U32 R11, RZ, RZ, 0x181f ;  /* 0x0000181fff0b7424 */ /* 0x000fe400078e00ff */
[----:B---3--:R-:W-:-:S07]  /*289e0*/  IMAD.MOV.U32 R15, RZ, RZ, -0x1 ;  /* 0xffffffffff0f7424 */ /* 0x008fce00078e00ff */
[----:B012-4-:R-:W-:Y:S05]  /*289f0*/  WARPSYNC.COLLECTIVE R15, `(.L_x_8270) ;  /* 0x000000000f087348 */ /* 0x017fea0003c00000 */
[----:B----4-:R3:W4:Y:S02]  /*28a00*/  SHFL.IDX P6, R14, R13, R12, R11 ;  /* 0x0000000c0d0e7389 */ /* 0x01072400000c000b */
[----:B01234-:R-:W-:Y:S01]  /*28a10*/  ENDCOLLECTIVE ;  /* 0x000000000000791b */ /* 0x01ffe20003800000 */
.L_x_8270:
[----:B------:R-:W-:Y:S05]  /*28a20*/  BSYNC B1 ;  /* 0x0000000000017941 */ /* 0x000fea0003800000 */
.L_x_8269:
        /* <DEDUP_REMOVED lines=8> */
.L_x_8271:
[----:B------:R-:W-:Y:S05]  /*28ab0*/  BRA `(.L_x_8272) ;  /* 0xffffff5000947947 */ /* 0x000fea000383ffff */
.L_x_8007:
[----:B------:R-:W-:Y:S01]  /*28ac0*/  BSSY B1, `(.L_x_8273) ;  /* 0x0000008000017945 */ /* 0x000fe20003800000 */
[----:B------:R-:W-:Y:S02]  /*28ad0*/  IMAD.MOV.U32 R13, RZ, RZ, R4 ;  /* 0x000000ffff0d7224 */ /* 0x000fe400078e0004 */
[----:B------:R-:W-:Y:S02]  /*28ae0*/  IMAD.MOV.U32 R12, RZ, RZ, 0x2 ;  /* 0x00000002ff0c7424 */ /* 0x000fe400078e00ff */
[----:B------:R-:W-:Y:S02]  /*28af0*/  IMAD.MOV.U32 R11, RZ, RZ, 0x181f ;  /* 0x0000181fff0b7424 */ /* 0x000fe400078e00ff */
[----:B0-----:R-:W-:-:S07]  /*28b00*/  IMAD.MOV.U32 R15, RZ, RZ, -0x1 ;  /* 0xffffffffff0f7424 */ /* 0x001fce00078e00ff */
[----:B-1234-:R-:W-:Y:S05]  /*28b10*/  WARPSYNC.COLLECTIVE R15, `(.L_x_8274) ;  /* 0x000000000f087348 */ /* 0x01efea0003c00000 */
[----:B----4-:R0:W4:Y:S02]  /*28b20*/  SHFL.IDX P6, R14, R13, R12, R11 ;  /* 0x0000000c0d0e7389 */ /* 0x01012400000c000b */
[----:B01234-:R-:W-:Y:S01]  /*28b30*/  ENDCOLLECTIVE ;  /* 0x000000000000791b */ /* 0x01ffe20003800000 */
.L_x_8274:
[----:B------:R-:W-:Y:S05]  /*28b40*/  BSYNC B1 ;  /* 0x0000000000017941 */ /* 0x000fea0003800000 */
.L_x_8273:
        /* <DEDUP_REMOVED lines=8> */
.L_x_8275:
[----:B------:R-:W-:Y:S05]  /*28bd0*/  BRA `(.L_x_8276) ;  /* 0xffffff5000947947 */ /* 0x000fea000383ffff */
.L_x_8010:
[----:B------:R-:W-:Y:S01]  /*28be0*/  BSSY B1, `(.L_x_8277) ;  /* 0x0000008000017945 */ /* 0x000fe20003800000 */
[----:B------:R-:W-:Y:S02]  /*28bf0*/  IMAD.MOV.U32 R13, RZ, RZ, R4 ;  /* 0x000000ffff0d7224 */ /* 0x000fe400078e0004 */
[----:B------:R-:W-:Y:S02]  /*28c00*/  IMAD.MOV.U32 R12, RZ, RZ, 0x3 ;  /* 0x00000003ff0c7424 */ /* 0x000fe400078e00ff */
[----:B------:R-:W-:Y:S02]  /*28c10*/  IMAD.MOV.U32 R11, RZ, RZ, 0x181f ;  /* 0x0000181fff0b7424 */ /* 0x000fe400078e00ff */
[----:B0-----:R-:W-:-:S07]  /*28c20*/  IMAD.MOV.U32 R15, RZ, RZ, -0x1 ;  /* 0xffffffffff0f7424 */ /* 0x001fce00078e00ff */
[----:B-1234-:R-:W-:Y:S05]  /*28c30*/  WARPSYNC.COLLECTIVE R15, `(.L_x_8278) ;  /* 0x000000000f087348 */ /* 0x01efea0003c00000 */
[----:B------:R0:W0:Y:S02]  /*28c40*/  SHFL.IDX P6, R14, R13, R12, R11 ;  /* 0x0000000c0d0e7389 */ /* 0x00002400000c000b */
[----:B01234-:R-:W-:Y:S01]  /*28c50*/  ENDCOLLECTIVE ;  /* 0x000000000000791b */ /* 0x01ffe20003800000 */
.L_x_8278:
[----:B------:R-:W-:Y:S05]  /*28c60*/  BSYNC B1 ;  /* 0x0000000000017941 */ /* 0x000fea0003800000 */
.L_x_8277:
        /* <DEDUP_REMOVED lines=8> */
.L_x_8279:
[----:B------:R-:W-:Y:S05]  /*28cf0*/  BRA `(.L_x_8280) ;  /* 0xffffff5000947947 */ /* 0x000fea000383ffff */
.L_x_8037:
        /* <DEDUP_REMOVED lines=11> */
.L_x_8282:
[----:B------:R-:W-:Y:S05]  /*28db0*/  BSYNC B1 ;  /* 0x0000000000017941 */ /* 0x000fea0003800000 */
.L_x_8281:
[----:B------:R-:W-:Y:S05]  /*28dc0*/  BRA `(.L_x_8283) ;  /* 0xffffff7000c87947 */ /* 0x000fea000383ffff */
.L_x_8039:
[----:B------:R-:W-:Y:S01]  /*28dd0*/  BSSY B1, `(.L_x_8284) ;  /* 0x0000006000017945 */ /* 0x000fe20003800000 */
[----:B0-----:R-:W-:-:S07]  /*28de0*/  IMAD.MOV.U32 R15, RZ, RZ, -0x1 ;  /* 0xffffffffff0f7424 */ /* 0x001fce00078e00ff */
[----:B-1----:R-:W-:Y:S05]  /*28df0*/  WARPSYNC.COLLECTIVE R15, `(.L_x_8285) ;  /* 0x000000000f0c7348 */ /* 0x002fea0003c00000 */
[----:B------:R-:W-:Y:S02]  /*28e00*/  ELECT P6, UR62, PT ;  /* 0x00000000003e782f */ /* 0x000fe400038c0000 */
[----:B------:R-:W-:Y:S01]  /*28e10*/  MOV R14, UR62 ;  /* 0x0000003e000e7c02 */ /* 0x000fe20008000f00 */
[----:B-1----:R-:W-:Y:S10]  /*28e20*/  ENDCOLLECTIVE ;  /* 0x000000000000791b */ /* 0x002ff40003800000 */
.L_x_8285:
[----:B------:R-:W-:Y:S05]  /*28e30*/  BSYNC B1 ;  /* 0x0000000000017941 */ /* 0x000fea0003800000 */
.L_x_8284:
[----:B------:R-:W-:Y:S01]  /*28e40*/  PLOP3.LUT P1, PT, P6, PT, PT, 0x80, 0x0 ;  /* 0x000000000000781c */ /* 0x000fe2000372f070 */
[----:B------:R-:W-:-:S12]  /*28e50*/  BRA `(.L_x_8038) ;  /* 0xffffff7000bc7947 */ /* 0x000fd8000383ffff */
.L_x_8041:
[----:B-1----:R1:W2:Y:S02]  /*28e60*/  SYNCS.PHASECHK.TRANS64.TRYWAIT P0, [R18+URZ+0x28820], R4 ;  /* 0x02882004120075a7 */ /* 0x0022a4000800017f */
[----:B--2---:R-:W-:Y:S05]  /*28e70*/  @!P0 NANOSLEEP.SYNCS 0x989680 ;  /* 0x009896800000895d */ /* 0x004fea0003900000 */
[----:B------:R-:W2:Y:S02]  /*28e80*/  @!P0 SYNCS.PHASECHK.TRANS64 P0, [R18+URZ+0x28820], R4 ;  /* 0x02882004120085a7 */ /* 0x000ea4000800007f */
[----:B--2---:R-:W-:Y:S05]  /*28e90*/  @!P0 BRA `(.L_x_8041) ;  /* 0xfffffffc00f08947 */ /* 0x004fea000383ffff */
[----:B------:R-:W-:Y:S05]  /*28ea0*/  BRA `(.L_x_8286) ;  /* 0xffffff7000cc7947 */ /* 0x000fea000383ffff */
.L_x_8045:
[----:B--2---:R2:W3:Y:S02]  /*28eb0*/  SYNCS.PHASECHK.TRANS64.TRYWAIT P0, [R6+URZ+0x288a0], R10 ;  /* 0x0288a00a060075a7 */ /* 0x0044e4000800017f */
[----:B---3--:R-:W-:Y:S05]  /*28ec0*/  @!P0 NANOSLEEP.SYNCS 0x989680 ;  /* 0x009896800000895d */ /* 0x008fea0003900000 */
[----:B------:R-:W3:Y:S02]  /*28ed0*/  @!P0 SYNCS.PHASECHK.TRANS64 P0, [R6+URZ+0x288a0], R10 ;  /* 0x0288a00a060085a7 */ /* 0x000ee4000800007f */
[----:B---3--:R-:W-:Y:S05]  /*28ee0*/  @!P0 BRA `(.L_x_8045) ;  /* 0xfffffffc00f08947 */ /* 0x008fea000383ffff */
[----:B------:R-:W-:Y:S05]  /*28ef0*/  BRA `(.L_x_8287) ;  /* 0xffffff7000ec7947 */ /* 0x000fea000383ffff */
.L_x_8051:
[----:B0-----:R0:W1:Y:S02]  /*28f00*/  SYNCS.PHASECHK.TRANS64.TRYWAIT P0, [R6+URZ+0x288c0], R10 ;  /* 0x0288c00a060075a7 */ /* 0x001064000800017f */
[----:B-1----:R-:W-:Y:S05]  /*28f10*/  @!P0 NANOSLEEP.SYNCS 0x989680 ;  /* 0x009896800000895d */ /* 0x002fea0003900000 */
[----:B------:R-:W1:Y:S02]  /*28f20*/  @!P0 SYNCS.PHASECHK.TRANS64 P0, [R6+URZ+0x288c0], R10 ;  /* 0x0288c00a060085a7 */ /* 0x000e64000800007f */
[----:B-1----:R-:W-:Y:S05]  /*28f30*/  @!P0 BRA `(.L_x_8051) ;  /* 0xfffffffc00f08947 */ /* 0x002fea000383ffff */
[----:B------:R-:W-:Y:S05]  /*28f40*/  BRA `(.L_x_8288) ;  /* 0xffffff7400ac7947 */ /* 0x000fea000383ffff */
.L_x_8059:
[----:B-1----:R1:W2:Y:S02]  /*28f50*/  SYNCS.PHASECHK.TRANS64.TRYWAIT P0, [R8+URZ+0x288a0], R7 ;  /* 0x0288a007080075a7 */ /* 0x0022a4000800017f */
[----:B--2---:R-:W-:Y:S05]  /*28f60*/  @!P0 NANOSLEEP.SYNCS 0x989680 ;  /* 0x009896800000895d */ /* 0x004fea0003900000 */
[----:B------:R-:W2:Y:S02]  /*28f70*/  @!P0 SYNCS.PHASECHK.TRANS64 P0, [R8+URZ+0x288a0], R7 ;  /* 0x0288a007080085a7 */ /* 0x000ea4000800007f */
[----:B--2---:R-:W-:Y:S05]  /*28f80*/  @!P0 BRA `(.L_x_8059) ;  /* 0xfffffffc00f08947 */ /* 0x004fea000383ffff */
[----:B------:R-:W-:Y:S05]  /*28f90*/  BRA `(.L_x_8289) ;  /* 0xffffff7800bc7947 */ /* 0x000fea000383ffff */
.L_x_8065:
[----:B--2---:R2:W3:Y:S02]  /*28fa0*/  SYNCS.PHASECHK.TRANS64.TRYWAIT P0, [R8+URZ+0x288c0], R7 ;  /* 0x0288c007080075a7 */ /* 0x0044e4000800017f */
[----:B---3--:R-:W-:Y:S05]  /*28fb0*/  @!P0 NANOSLEEP.SYNCS 0x989680 ;  /* 0x009896800000895d */ /* 0x008fea0003900000 */
[----:B------:R-:W3:Y:S02]  /*28fc0*/  @!P0 SYNCS.PHASECHK.TRANS64 P0, [R8+URZ+0x288c0], R7 ;  /* 0x0288c007080085a7 */ /* 0x000ee4000800007f */
[----:B---3--:R-:W-:Y:S05]  /*28fd0*/  @!P0 BRA `(.L_x_8065) ;  /* 0xfffffffc00f08947 */ /* 0x008fea000383ffff */
[----:B------:R-:W-:Y:S05]  /*28fe0*/  BRA `(.L_x_8290) ;  /* 0xffffff7c00747947 */ /* 0x000fea000383ffff */
.L_x_8089:
        /* <DEDUP_REMOVED lines=11> */
.L_x_8292:
[----:B------:R-:W-:Y:S05]  /*290a0*/  BSYNC B0 ;  /* 0x0000000000007941 */ /* 0x000fea0003800000 */
.L_x_8291:
[----:B------:R-:W-:Y:S05]  /*290b0*/  BRA `(.L_x_8293) ;  /* 0xffffff8c00847947 */ /* 0x000fea000383ffff */
.L_x_8091:
[----:B------:R-:W-:Y:S01]  /*290c0*/  BSSY B0, `(.L_x_8294) ;  /* 0x0000006000007945 */ /* 0x000fe20003800000 */
[----:B0-----:R-:W-:-:S07]  /*290d0*/  IMAD.MOV.U32 R15, RZ, RZ, -0x1 ;  /* 0xffffffffff0f7424 */ /* 0x001fce00078e00ff */
[----:B-1-3--:R-:W-:Y:S05]  /*290e0*/  WARPSYNC.COLLECTIVE R15, `(.L_x_8295) ;  /* 0x000000000f0c7348 */ /* 0x00afea0003c00000 */
[----:B------:R-:W-:Y:S02]  /*290f0*/  ELECT P6, UR62, PT ;  /* 0x00000000003e782f */ /* 0x000fe400038c0000 */
[----:B------:R-:W-:Y:S01]  /*29100*/  MOV R14, UR62 ;  /* 0x0000003e000e7c02 */ /* 0x000fe20008000f00 */
[----:B-1-3--:R-:W-:Y:S10]  /*29110*/  ENDCOLLECTIVE ;  /* 0x000000000000791b */ /* 0x00aff40003800000 */
.L_x_8295:
[----:B------:R-:W-:Y:S05]  /*29120*/  BSYNC B0 ;  /* 0x0000000000007941 */ /* 0x000fea0003800000 */
.L_x_8294:
[----:B------:R-:W-:Y:S05]  /*29130*/  BRA `(.L_x_8296) ;  /* 0xffffff8c00907947 */ /* 0x000fea000383ffff */
.L_x_8093:
[----:B--2---:R2:W3:Y:S02]  /*29140*/  SYNCS.PHASECHK.TRANS64.TRYWAIT P0, [R0+URZ+0x28840], R2 ;  /* 0x02884002000075a7 */ /* 0x0044e4000800017f */
[----:B---3--:R-:W-:Y:S05]  /*29150*/  @!P0 NANOSLEEP.SYNCS 0x989680 ;  /* 0x009896800000895d */ /* 0x008fea0003900000 */
[----:B------:R-:W3:Y:S02]  /*29160*/  @!P0 SYNCS.PHASECHK.TRANS64 P0, [R0+URZ+0x28840], R2 ;  /* 0x02884002000085a7 */ /* 0x000ee4000800007f */
[----:B---3--:R-:W-:Y:S05]  /*29170*/  @!P0 BRA `(.L_x_8093) ;  /* 0xfffffffc00f08947 */ /* 0x008fea000383ffff */
[----:B------:R-:W-:Y:S05]  /*29180*/  BRA `(.L_x_8297) ;  /* 0xffffff8c00f07947 */ /* 0x000fea000383ffff */
.L_x_8097:
[----:B------:R-:W2:Y:S01]  /*29190*/  LDL.LU R11, [R1+0x38] ;  /* 0x00003800010b7983 */ /* 0x000ea20000300800 */
[----:B------:R-:W-:Y:S02]  /*291a0*/  IMAD.MOV.U32 R5, RZ, RZ, R12 ;  /* 0x000000ffff057224 */ /* 0x000fe400078e000c */
[----:B------:R-:W-:Y:S02]  /*291b0*/  IMAD.MOV.U32 R13, RZ, RZ, R3 ;  /* 0x000000ffff0d7224 */ /* 0x000fe400078e0003 */
[----:B------:R-:W-:Y:S02]  /*291c0*/  IMAD.MOV.U32 R12, RZ, RZ, RZ ;  /* 0x000000ffff0c7224 */ /* 0x000fe400078e00ff */
[----:B------:R-:W-:Y:S02]  /*291d0*/  IMAD.MOV.U32 R15, RZ, RZ, -0x1 ;  /* 0xffffffffff0f7424 */ /* 0x000fe400078e00ff */
        /* <DEDUP_REMOVED lines=8> */
.L_x_8298:
[----:B------:R-:W-:Y:S02]  /*29260*/  IMAD.MOV.U32 R13, RZ, RZ, R4 ;  /* 0x000000ffff0d7224 */ /* 0x000fe400078e0004 */
[----:B------:R-:W-:-:S07]  /*29270*/  IMAD.MOV.U32 R6, RZ, RZ, R14 ;  /* 0x000000ffff067224 */ /* 0x000fce00078e000e */
[----:B------:R-:W-:Y:S05]  /*29280*/  WARPSYNC.COLLECTIVE R15, `(.L_x_8299) ;  /* 0x000000000f087348 */ /* 0x000fea0003c00000 */
[----:B------:R0:W1:Y:S02]  /*29290*/  SHFL.IDX P6, R14, R13, R12, R11 ;  /* 0x0000000c0d0e7389 */ /* 0x00006400000c000b */
[----:B01----:R-:W-:Y:S01]  /*292a0*/  ENDCOLLECTIVE ;  /* 0x000000000000791b */ /* 0x003fe20003800000 */
.L_x_8299:
[----:B------:R-:W-:Y:S02]  /*292b0*/  IMAD.MOV.U32 R13, RZ, RZ, R3 ;  /* 0x000000ffff0d7224 */ /* 0x000fe400078e0003 */
[----:B------:R-:W-:Y:S02]  /*292c0*/  IMAD.MOV.U32 R12, RZ, RZ, 0x1 ;  /* 0x00000001ff0c7424 */ /* 0x000fe400078e00ff */
[----:B------:R-:W-:-:S07]  /*292d0*/  IMAD.MOV.U32 R7, RZ, RZ, R14 ;  /* 0x000000ffff077224 */ /* 0x000fce00078e000e */
[----:B------:R-:W-:Y:S05]  /*292e0*/  WARPSYNC.COLLECTIVE R15, `(.L_x_8300) ;  /* 0x000000000f087348 */ /* 0x000fea0003c00000 */
[----:B------:R0:W1:Y:S02]  /*292f0*/  SHFL.IDX P6, R14, R13, R12, R11 ;  /* 0x0000000c0d0e7389 */ /* 0x00006400000c000b */
[----:B01----:R-:W-:Y:S01]  /*29300*/  ENDCOLLECTIVE ;  /* 0x000000000000791b */ /* 0x003fe20003800000 */
.L_x_8300:
[----:B------:R-:W-:-:S05]  /*29310*/  @!P2 LEA R7, P3, R9, R7, 0x1 ;  /* 0x000000070907a211 */ /* 0x000fca00078608ff */
        /* <DEDUP_REMOVED lines=15> */
.L_x_8301:
[----:B------:R-:W-:Y:S02]  /*29410*/  IMAD.MOV.U32 R13, RZ, RZ, R3 ;  /* 0x000000ffff0d7224 */ /* 0x000fe400078e0003 */
[----:B------:R-:W-:Y:S02]  /*29420*/  IMAD.MOV.U32 R12, RZ, RZ, 0x2 ;  /* 0x00000002ff0c7424 */ /* 0x000fe400078e00ff */
[----:B------:R-:W-:-:S07]  /*29430*/  IMAD.MOV.U32 R5, RZ, RZ, R14 ;  /* 0x000000ffff057224 */ /* 0x000fce00078e000e */
[----:B------:R-:W-:Y:S05]  /*29440*/  WARPSYNC.COLLECTIVE R15, `(.L_x_8302) ;  /* 0x000000000f087348 */ /* 0x000fea0003c00000 */
[----:B------:R0:W1:Y:S02]  /*29450*/  SHFL.IDX P6, R14, R13, R12, R11 ;  /* 0x0000000c0d0e7389 */ /* 0x00006400000c000b */
[----:B01----:R-:W-:Y:S01]  /*29460*/  ENDCOLLECTIVE ;  /* 0x000000000000791b */ /* 0x003fe20003800000 */
.L_x_8302:
        /* <DEDUP_REMOVED lines=16> */
.L_x_8303:
[----:B------:R-:W-:Y:S02]  /*29570*/  IMAD.MOV.U32 R13, RZ, RZ, R3 ;  /* 0x000000ffff0d7224 */ /* 0x000fe400078e0003 */
[----:B------:R-:W-:Y:S02]  /*29580*/  IMAD.MOV.U32 R12, RZ, RZ, 0x3 ;  /* 0x00000003ff0c7424 */ /* 0x000fe400078e00ff */
[----:B------:R-:W-:-:S07]  /*29590*/  IMAD.MOV.U32 R5, RZ, RZ, R14 ;  /* 0x000000ffff057224 */ /* 0x000fce00078e000e */
[----:B------:R-:W-:Y:S05]  /*295a0*/  WARPSYNC.COLLECTIVE R15, `(.L_x_8304) ;  /* 0x000000000f087348 */ /* 0x000fea0003c00000 */
[----:B------:R0:W1:Y:S02]  /*295b0*/  SHFL.IDX P6, R14, R13, R12, R11 ;  /* 0x0000000c0d0e7389 */ /* 0x00006400000c000b */
[----:B01----:R-:W-:Y:S01]  /*295c0*/  ENDCOLLECTIVE ;  /* 0x000000000000791b */ /* 0x003fe20003800000 */
.L_x_8304:
        /* <DEDUP_REMOVED lines=16> */
.L_x_8305:
[----:B------:R-:W-:Y:S02]  /*296d0*/  IMAD.MOV.U32 R13, RZ, RZ, R3 ;  /* 0x000000ffff0d7224 */ /* 0x000fe400078e0003 */
[----:B------:R-:W-:Y:S02]  /*296e0*/  IMAD.MOV.U32 R12, RZ, RZ, 0x4 ;  /* 0x00000004ff0c7424 */ /* 0x000fe400078e00ff */
[----:B------:R-:W-:-:S07]  /*296f0*/  IMAD.MOV.U32 R5, RZ, RZ, R14 ;  /* 0x000000ffff057224 */ /* 0x000fce00078e000e */
[----:B------:R-:W-:Y:S05]  /*29700*/  WARPSYNC.COLLECTIVE R15, `(.L_x_8306) ;  /* 0x000000000f087348 */ /* 0x000fea0003c00000 */
[----:B------:R0:W1:Y:S02]  /*29710*/  SHFL.IDX P6, R14, R13, R12, R11 ;  /* 0x0000000c0d0e7389 */ /* 0x00006400000c000b */
[----:B01----:R-:W-:Y:S01]  /*29720*/  ENDCOLLECTIVE ;  /* 0x000000000000791b */ /* 0x003fe20003800000 */
.L_x_8306:
        /* <DEDUP_REMOVED lines=16> */
.L_x_8307:
[----:B------:R-:W-:Y:S02]  /*29830*/  IMAD.MOV.U32 R13, RZ, RZ, R3 ;  /* 0x000000ffff0d7224 */ /* 0x000fe400078e0003 */
[----:B------:R-:W-:Y:S02]  /*29840*/  IMAD.MOV.U32 R12, RZ, RZ, 0x5 ;  /* 0x00000005ff0c7424 */ /* 0x000fe400078e00ff */
[----:B------:R-:W-:-:S07]  /*29850*/  IMAD.MOV.U32 R5, RZ, RZ, R14 ;  /* 0x000000ffff057224 */ /* 0x000fce00078e000e */
[----:B------:R-:W-:Y:S05]  /*29860*/  WARPSYNC.COLLECTIVE R15, `(.L_x_8308) ;  /* 0x000000000f087348 */ /* 0x000fea0003c00000 */
[----:B------:R0:W1:Y:S02]  /*29870*/  SHFL.IDX P6, R14, R13, R12, R11 ;  /* 0x0000000c0d0e7389 */ /* 0x00006400000c000b */
[----:B01----:R-:W-:Y:S01]  /*29880*/  ENDCOLLECTIVE ;  /* 0x000000000000791b */ /* 0x003fe20003800000 */
.L_x_8308:
        /* <DEDUP_REMOVED lines=16> */
.L_x_8309:
[----:B------:R-:W-:Y:S02]  /*29990*/  IMAD.MOV.U32 R13, RZ, RZ, R3 ;  /* 0x000000ffff0d7224 */ /* 0x000fe400078e0003 */
[----:B------:R-:W-:Y:S02]  /*299a0*/  IMAD.MOV.U32 R12, RZ, RZ, 0x6 ;  /* 0x00000006ff0c7424 */ /* 0x000fe400078e00ff */
[----:B------:R-:W-:-:S07]  /*299b0*/  IMAD.MOV.U32 R5, RZ, RZ, R14 ;  /* 0x000000ffff057224 */ /* 0x000fce00078e000e */
[----:B------:R-:W-:Y:S05]  /*299c0*/  WARPSYNC.COLLECTIVE R15, `(.L_x_8310) ;  /* 0x000000000f087348 */ /* 0x000fea0003c00000 */
[----:B------:R0:W1:Y:S02]  /*299d0*/  SHFL.IDX P6, R14, R13, R12, R11 ;  /* 0x0000000c0d0e7389 */ /* 0x00006400000c000b */
[----:B01----:R-:W-:Y:S01]  /*299e0*/  ENDCOLLECTIVE ;  /* 0x000000000000791b */ /* 0x003fe20003800000 */
.L_x_8310:
        /* <DEDUP_REMOVED lines=16> */
.L_x_8311:
[----:B------:R-:W-:Y:S02]  /*29af0*/  IMAD.MOV.U32 R13, RZ, RZ, R3 ;  /* 0x000000ffff0d7224 */ /* 0x000fe400078e0003 */
[----:B------:R-:W-:Y:S02]  /*29b00*/  IMAD.MOV.U32 R12, RZ, RZ, 0x7 ;  /* 0x00000007ff0c7424 */ /* 0x000fe400078e00ff */
[----:B------:R-:W-:-:S07]  /*29b10*/  IMAD.MOV.U32 R5, RZ, RZ, R14 ;  /* 0x000000ffff057224 */ /* 0x000fce00078e000e */
[----:B------:R-:W-:Y:S05]  /*29b20*/  WARPSYNC.COLLECTIVE R15, `(.L_x_8312) ;  /* 0x000000000f087348 */ /* 0x000fea0003c00000 */
[----:B------:R0:W1:Y:S02]  /*29b30*/  SHFL.IDX P6, R14, R13, R12, R11 ;  /* 0x0000000c0d0e7389 */ /* 0x00006400000c000b */
[----:B01----:R-:W-:Y:S01]  /*29b40*/  ENDCOLLECTIVE ;  /* 0x000000000000791b */ /* 0x003fe20003800000 */
.L_x_8312:
        /* <DEDUP_REMOVED lines=14> */
.L_x_8313:
[----:B------:R-:W-:Y:S01]  /*29c30*/  IMAD.MOV.U32 R3, RZ, RZ, R14 ;  /* 0x000000ffff037224 */ /* 0x000fe200078e000e */
[----:B------:R-:W-:Y:S06]  /*29c40*/  BRA `(.L_x_8314) ;  /* 0xffffff9000947947 */ /* 0x000fec000383ffff */
.L_x_8102:
[----:B---3--:R3:W4:Y:S02]  /*29c50*/  SYNCS.PHASECHK.TRANS64.TRYWAIT P0, [R18+URZ+0x28820], R0 ;  /* 0x02882000120075a7 */ /* 0x008724000800017f */
[----:B----4-:R-:W-:Y:S05]  /*29c60*/  @!P0 NANOSLEEP.SYNCS 0x989680 ;  /* 0x009896800000895d */ /* 0x010fea0003900000 */
[----:B------:R-:W4:Y:S02]  /*29c70*/  @!P0 SYNCS.PHASECHK.TRANS64 P0, [R18+URZ+0x28820], R0 ;  /* 0x02882000120085a7 */ /* 0x000f24000800007f */
[----:B----4-:R-:W-:Y:S05]  /*29c80*/  @!P0 BRA `(.L_x_8102) ;  /* 0xfffffffc00f08947 */ /* 0x010fea000383ffff */
[----:B------:R-:W-:Y:S05]  /*29c90*/  BRA `(.L_x_8315) ;  /* 0xffffff9400007947 */ /* 0x000fea000383ffff */
.L_x_8111:
[----:B-1----:R1:W2:Y:S02]  /*29ca0*/  SYNCS.PHASECHK.TRANS64.TRYWAIT P0, [R3+URZ+0x28840], R2 ;  /* 0x02884002030075a7 */ /* 0x0022a4000800017f */
[----:B--2---:R-:W-:Y:S05]  /*29cb0*/  @!P0 NANOSLEEP.SYNCS 0x989680 ;  /* 0x009896800000895d */ /* 0x004fea0003900000 */
[----:B------:R-:W2:Y:S02]  /*29cc0*/  @!P0 SYNCS.PHASECHK.TRANS64 P0, [R3+URZ+0x28840], R2 ;  /* 0x02884002030085a7 */ /* 0x000ea4000800007f */
[----:B--2---:R-:W-:Y:S05]  /*29cd0*/  @!P0 BRA `(.L_x_8111) ;  /* 0xfffffffc00f08947 */ /* 0x004fea000383ffff */
[----:B------:R-:W-:Y:S05]  /*29ce0*/  BRA `(.L_x_8316) ;  /* 0xffffff9400f47947 */ /* 0x000fea000383ffff */
.L_x_8117:
[----:B0-----:R0:W1:Y:S02]  /*29cf0*/  SYNCS.PHASECHK.TRANS64.TRYWAIT P0, [R2+URZ+0x28860], R3 ;  /* 0x02886003020075a7 */ /* 0x001064000800017f */
[----:B-1----:R-:W-:Y:S05]  /*29d00*/  @!P0 NANOSLEEP.SYNCS 0x989680 ;  /* 0x009896800000895d */ /* 0x002fea0003900000 */
[----:B------:R-:W1:Y:S02]  /*29d10*/  @!P0 SYNCS.PHASECHK.TRANS64 P0, [R2+URZ+0x28860], R3 ;  /* 0x02886003020085a7 */ /* 0x000e64000800007f */
[----:B-1----:R-:W-:Y:S05]  /*29d20*/  @!P0 BRA `(.L_x_8117) ;  /* 0xfffffffc00f08947 */ /* 0x002fea000383ffff */
[----:B------:R-:W-:Y:S05]  /*29d30*/  BRA `(.L_x_8317) ;  /* 0xffffff9800c47947 */ /* 0x000fea000383ffff */
.L_x_8127:
[----:B-1----:R1:W2:Y:S02]  /*29d40*/  SYNCS.PHASECHK.TRANS64.TRYWAIT P0, [R3+URZ+0x28840], R2 ;  /* 0x02884002030075a7 */ /* 0x0022a4000800017f */
[----:B--2---:R-:W-:Y:S05]  /*29d50*/  @!P0 NANOSLEEP.SYNCS 0x989680 ;  /* 0x009896800000895d */ /* 0x004fea0003900000 */
[----:B------:R-:W2:Y:S02]  /*29d60*/  @!P0 SYNCS.PHASECHK.TRANS64 P0, [R3+URZ+0x28840], R2 ;  /* 0x02884002030085a7 */ /* 0x000ea4000800007f */
[----:B--2---:R-:W-:Y:S05]  /*29d70*/  @!P0 BRA `(.L_x_8127) ;  /* 0xfffffffc00f08947 */ /* 0x004fea000383ffff */
[----:B------:R-:W-:Y:S05]  /*29d80*/  BRA `(.L_x_8318) ;  /* 0xffffffa000587947 */ /* 0x000fea000383ffff */
.L_x_8133:
[----:B0-----:R0:W1:Y:S02]  /*29d90*/  SYNCS.PHASECHK.TRANS64.TRYWAIT P0, [R2+URZ+0x28860], R3 ;  /* 0x02886003020075a7 */ /* 0x001064000800017f */
[----:B-1----:R-:W-:Y:S05]  /*29da0*/  @!P0 NANOSLEEP.SYNCS 0x989680 ;  /* 0x009896800000895d */ /* 0x002fea0003900000 */
[----:B------:R-:W1:Y:S02]  /*29db0*/  @!P0 SYNCS.PHASECHK.TRANS64 P0, [R2+URZ+0x28860], R3 ;  /* 0x02886003020085a7 */ /* 0x000e64000800007f */
[----:B-1----:R-:W-:Y:S05]  /*29dc0*/  @!P0 BRA `(.L_x_8133) ;  /* 0xfffffffc00f08947 */ /* 0x002fea000383ffff */
[----:B------:R-:W-:Y:S05]  /*29dd0*/  BRA `(.L_x_8319) ;  /* 0xffffffa400287947 */ /* 0x000fea000383ffff */
.L_x_8143:
[----:B--2---:R2:W3:Y:S02]  /*29de0*/  SYNCS.PHASECHK.TRANS64.TRYWAIT P0, [R2+URZ+0x28840], R3 ;  /* 0x02884003020075a7 */ /* 0x0044e4000800017f */
[----:B---3--:R-:W-:Y:S05]  /*29df0*/  @!P0 NANOSLEEP.SYNCS 0x989680 ;  /* 0x009896800000895d */ /* 0x008fea0003900000 */
[----:B------:R-:W3:Y:S02]  /*29e00*/  @!P0 SYNCS.PHASECHK.TRANS64 P0, [R2+URZ+0x28840], R3 ;  /* 0x02884003020085a7 */ /* 0x000ee4000800007f */
[----:B---3--:R-:W-:Y:S05]  /*29e10*/  @!P0 BRA `(.L_x_8143) ;  /* 0xfffffffc00f08947 */ /* 0x008fea000383ffff */
[----:B------:R-:W-:Y:S05]  /*29e20*/  BRA `(.L_x_8320) ;  /* 0xffffffa800987947 */ /* 0x000fea000383ffff */
.L_x_8149:
[----:B0-----:R0:W1:Y:S02]  /*29e30*/  SYNCS.PHASECHK.TRANS64.TRYWAIT P0, [R2+URZ+0x28860], R5 ;  /* 0x02886005020075a7 */ /* 0x001064000800017f */
[----:B-1----:R-:W-:Y:S05]  /*29e40*/  @!P0 NANOSLEEP.SYNCS 0x989680 ;  /* 0x009896800000895d */ /* 0x002fea0003900000 */
[----:B------:R-:W1:Y:S02]  /*29e50*/  @!P0 SYNCS.PHASECHK.TRANS64 P0, [R2+URZ+0x28860], R5 ;  /* 0x02886005020085a7 */ /* 0x000e64000800007f */
[----:B-1----:R-:W-:Y:S05]  /*29e60*/  @!P0 BRA `(.L_x_8149) ;  /* 0xfffffffc00f08947 */ /* 0x002fea000383ffff */
[----:B------:R-:W-:Y:S05]  /*29e70*/  BRA `(.L_x_8321) ;  /* 0xffffffac00647947 */ /* 0x000fea000383ffff */
.L_x_8161:
[----:B---3--:R3:W4:Y:S02]  /*29e80*/  SYNCS.PHASECHK.TRANS64.TRYWAIT P0, [R0+URZ+0x28860], R2 ;  /* 0x02886002000075a7 */ /* 0x008724000800017f */
[----:B----4-:R-:W-:Y:S05]  /*29e90*/  @!P0 NANOSLEEP.SYNCS 0x989680 ;  /* 0x009896800000895d */ /* 0x010fea0003900000 */
[----:B------:R-:W4:Y:S02]  /*29ea0*/  @!P0 SYNCS.PHASECHK.TRANS64 P0, [R0+URZ+0x28860], R2 ;  /* 0x02886002000085a7 */ /* 0x000f24000800007f */
[----:B----4-:R-:W-:Y:S05]  /*29eb0*/  @!P0 BRA `(.L_x_8161) ;  /* 0xfffffffc00f08947 */ /* 0x010fea000383ffff */
[----:B------:R-:W-:Y:S05]  /*29ec0*/  BRA `(.L_x_8322) ;  /* 0xffffffb000bc7947 */ /* 0x000fea000383ffff */
.L_x_8169:
[----:B--2---:R-:W2:Y:S01]  /*29ed0*/  LDL R0, [R1] ;  /* 0x0000000001007983 */ /* 0x004ea20000100800 */
[----:B------:R-:W-:Y:S01]  /*29ee0*/  BSSY B0, `(.L_x_8323) ;  /* 0x0000008000007945 */ /* 0x000fe20003800000 */
[----:B------:R-:W-:Y:S02]  /*29ef0*/  IMAD.MOV.U32 R12, RZ, RZ, RZ ;  /* 0x000000ffff0c7224 */ /* 0x000fe400078e00ff */
[----:B------:R-:W-:Y:S02]  /*29f00*/  IMAD.MOV.U32 R11, RZ, RZ, 0x1f ;  /* 0x0000001fff0b7424 */ /* 0x000fe400078e00ff */
[----:B------:R-:W-:Y:S02]  /*29f10*/  IMAD.MOV.U32 R15, RZ, RZ, -0x1 ;  /* 0xffffffffff0f7424 */ /* 0x000fe400078e00ff */
[----:B--2---:R-:W-:-:S07]  /*29f20*/  IMAD.MOV.U32 R13, RZ, RZ, R0 ;  /* 0x000000ffff0d7224 */ /* 0x004fce00078e0000 */
[----:B-1-3--:R-:W-:Y:S05]  /*29f30*/  WARPSYNC.COLLECTIVE R15, `(.L_x_8324) ;  /* 0x000000000f087348 */ /* 0x00afea0003c00000 */
[----:B------:R0:W2:Y:S02]  /*29f40*/  SHFL.IDX P6, R14, R13, R12, R11 ;  /* 0x0000000c0d0e7389 */ /* 0x0000a400000c000b */
[----:B0123--:R-:W-:Y:S01]  /*29f50*/  ENDCOLLECTIVE ;  /* 0x000000000000791b */ /* 0x00ffe20003800000 */
.L_x_8324:
[----:B------:R-:W-:Y:S05]  /*29f60*/  BSYNC B0 ;  /* 0x0000000000007941 */ /* 0x000fea0003800000 */
.L_x_8323:
        /* <DEDUP_REMOVED lines=10> */
.L_x_8325:
        /* <DEDUP_REMOVED lines=24> */
.L_x_8326:
        /* <DEDUP_REMOVED lines=9> */
.L_x_8327:
        /* <DEDUP_REMOVED lines=8> */
.L_x_8328:
        /* <DEDUP_REMOVED lines=8> */
.L_x_8329:
        /* <DEDUP_REMOVED lines=8> */
.L_x_8330:
        /* <DEDUP_REMOVED lines=9> */
.L_x_8331:
[----:B------:R-:W-:Y:S01]  /*2a430*/  IMAD.MOV.U32 R9, RZ, RZ, R14 ;  /* 0x000000ffff097224 */ /* 0x000fe200078e000e */
[----:B------:R-:W-:Y:S06]  /*2a440*/  BRA `(.L_x_8332) ;  /* 0xffffffb400447947 */ /* 0x000fec000383ffff */
.L_x_8172:
        /* <DEDUP_REMOVED lines=8> */
.L_x_8334:
[----:B------:R-:W-:Y:S05]  /*2a4d0*/  BSYNC B0 ;  /* 0x0000000000007941 */ /* 0x000fea0003800000 */
.L_x_8333:
[----:B------:R-:W2:Y:S01]  /*2a4e0*/  LDL R7, [R1+0x10] ;  /* 0x0000100001077983 */ /* 0x000ea20000100800 */
[----:B------:R-:W-:Y:S02]  /*2a4f0*/  IMAD.MOV.U32 R3, RZ, RZ, R14 ;  /* 0x000000ffff037224 */ /* 0x000fe400078e000e */
[----:B------:R-:W-:Y:S02]  /*2a500*/  IMAD.MOV.U32 R12, RZ, RZ, 0x2 ;  /* 0x00000002ff0c7424 */ /* 0x000fe400078e00ff */
        /* <DEDUP_REMOVED lines=9> */
.L_x_8335:
        /* <DEDUP_REMOVED lines=8> */
.L_x_8336:
        /* <DEDUP_REMOVED lines=8> */
.L_x_8337:
        /* <DEDUP_REMOVED lines=8> */
.L_x_8338:
        /* <DEDUP_REMOVED lines=9> */
.L_x_8339:
[----:B------:R-:W-:Y:S01]  /*2a7b0*/  IMAD.MOV.U32 R9, RZ, RZ, R14 ;  /* 0x000000ffff097224 */ /* 0x000fe200078e000e */
[----:B------:R-:W-:Y:S06]  /*2a7c0*/  BRA `(.L_x_8340) ;  /* 0xffffffb400147947 */ /* 0x000fec000383ffff */
.L_x_8174:
[----:B------:R-:W-:Y:S01]  /*2a7d0*/  BSSY B0, `(.L_x_8341) ;  /* 0x0000006000007945 */ /* 0x000fe20003800000 */
[----:B------:R-:W-:Y:S01]  /*2a7e0*/  PLOP3.LUT P6, PT, P6, PT, PT, 0x8, 0x0 ;  /* 0x000000000000781c */ /* 0x000fe200037ce170 */
[----:B------:R-:W-:-:S12]  /*2a7f0*/  IMAD.MOV.U32 R15, RZ, RZ, -0x1 ;  /* 0xffffffffff0f7424 */ /* 0x000fd800078e00ff */
[----:B0-----:R-:W-:Y:S05]  /*2a800*/  WARPSYNC.COLLECTIVE R15, `(.L_x_8342) ;  /* 0x000000000f087348 */ /* 0x001fea0003c00000 */
[----:B------:R-:W-:Y:S01]  /*2a810*/  VOTE.ANY R14, PT, P6 ;  /* 0x00000000000e7806 */ /* 0x000fe200030e0100 */
[----:B0-----:R-:W-:Y:S06]  /*2a820*/  ENDCOLLECTIVE ;  /* 0x000000000000791b */ /* 0x001fec0003800000 */
.L_x_8342:
[----:B------:R-:W-:Y:S05]  /*2a830*/  BSYNC B0 ;  /* 0x0000000000007941 */ /* 0x000fea0003800000 */
.L_x_8341:
        /* <DEDUP_REMOVED lines=10> */
.L_x_8343:
[----:B------:R-:W-:Y:S02]  /*2a8e0*/  IMAD.MOV.U32 R13, RZ, RZ, R6 ;  /* 0x000000ffff0d7224 */ /* 0x000fe400078e0006 */
[----:B------:R-:W-:-:S07]  /*2a8f0*/  IMAD.MOV.U32 R4, RZ, RZ, R14 ;  /* 0x000000ffff047224 */ /* 0x000fce00078e000e */
[----:B------:R-:W-:Y:S05]  /*2a900*/  WARPSYNC.COLLECTIVE R15, `(.L_x_8344) ;  /* 0x000000000f087348 */ /* 0x000fea0003c00000 */
[----:B------:R0:W1:Y:S02]  /*2a910*/  SHFL.IDX P6, R14, R13, R12, R11 ;  /* 0x0000000c0d0e7389 */ /* 0x00006400000c000b */
[----:B01----:R-:W-:Y:S01]  /*2a920*/  ENDCOLLECTIVE ;  /* 0x000000000000791b */ /* 0x003fe20003800000 */
.L_x_8344:
[----:B------:R-:W-:Y:S02]  /*2a930*/  IMAD.MOV.U32 R6, RZ, RZ, R14 ;  /* 0x000000ffff067224 */ /* 0x000fe400078e000e */
[----:B------:R-:W-:-:S05]  /*2a940*/  IMAD.IADD R10, R3, 0x1, R10 ;  /* 0x00000001030a7824 */ /* 0x000fca00078e020a */
[----:B------:R2:W-:Y:S01]  /*2a950*/  STL [R1+0xc], R10 ;  /* 0x00000c0a01007387 */ /* 0x0005e20000100800 */
[----:B------:R-:W-:Y:S05]  /*2a960*/  BRA `(.L_x_8345) ;  /* 0xffffffb000f47947 */ /* 0x000fea000383ffff */
.L_x_8176:
[----:B------:R-:W-:Y:S01]  /*2a970*/  BSSY B0, `(.L_x_8346) ;  /* 0x0000008000007945 */ /* 0x000fe20003800000 */
[----:B------:R-:W-:Y:S02]  /*2a980*/  IMAD.MOV.U32 R13, RZ, RZ, R7 ;  /* 0x000000ffff0d7224 */ /* 0x000fe400078e0007 */
[----:B------:R-:W-:Y:S02]  /*2a990*/  IMAD.MOV.U32 R12, RZ, RZ, R3 ;  /* 0x000000ffff0c7224 */ /* 0x000fe400078e0003 */
[----:B------:R-:W-:Y:S02]  /*2a9a0*/  IMAD.MOV.U32 R11, RZ, RZ, 0x1f ;  /* 0x0000001fff0b7424 */ /* 0x000fe400078e00ff */
[----:B------:R-:W-:-:S07]  /*2a9b0*/  IMAD.MOV.U32 R15, RZ, RZ, -0x1 ;  /* 0xffffffffff0f7424 */ /* 0x000fce00078e00ff */
[----:B0-2---:R-:W-:Y:S05]  /*2a9c0*/  WARPSYNC.COLLECTIVE R15, `(.L_x_8347) ;  /* 0x000000000f087348 */ /* 0x005fea0003c00000 */
[----:B------:R1:W3:Y:S02]  /*2a9d0*/  SHFL.IDX P6, R14, R13, R12, R11 ;  /* 0x0000000c0d0e7389 */ /* 0x0002e400000c000b */
[----:B0123--:R-:W-:Y:S01]  /*2a9e0*/  ENDCOLLECTIVE ;  /* 0x000000000000791b */ /* 0x00ffe20003800000 */
.L_x_8347:
[----:B------:R-:W-:Y:S05]  /*2a9f0*/  BSYNC B0 ;  /* 0x0000000000007941 */ /* 0x000fea0003800000 */
.L_x_8346:
[----:B------:R-:W-:Y:S01]  /*2aa00*/  IMAD.MOV.U32 R3, RZ, RZ, R14 ;  /* 0x000000ffff037224 */ /* 0x000fe200078e000e */
[----:B------:R-:W-:Y:S06]  /*2aa10*/  BRA `(.L_x_8348) ;  /* 0xffffffb000e07947 */ /* 0x000fec000383ffff */
.L_x_8182:
[----:B0-----:R0:W1:Y:S02]  /*2aa20*/  SYNCS.PHASECHK.TRANS64.TRYWAIT P0, [R0+URZ+0x28820], R3 ;  /* 0x02882003000075a7 */ /* 0x001064000800017f */
[----:B-1----:R-:W-:Y:S05]  /*2aa30*/  @!P0 NANOSLEEP.SYNCS 0x989680 ;  /* 0x009896800000895d */ /* 0x002fea0003900000 */
[----:B------:R-:W1:Y:S02]  /*2aa40*/  @!P0 SYNCS.PHASECHK.TRANS64 P0, [R0+URZ+0x28820], R3 ;  /* 0x02882003000085a7 */ /* 0x000e64000800007f */
[----:B-1----:R-:W-:Y:S05]  /*2aa50*/  @!P0 BRA `(.L_x_8182) ;  /* 0xfffffffc00f08947 */ /* 0x002fea000383ffff */
[----:B------:R-:W-:Y:S05]  /*2aa60*/  BRA `(.L_x_8349) ;  /* 0xffffffbc007c7947 */ /* 0x000fea000383ffff */
.L_x_8183:
        /* <DEDUP_REMOVED lines=11> */
.L_x_8351:
[----:B------:R-:W-:Y:S05]  /*2ab20*/  BSYNC B0 ;  /* 0x0000000000007941 */ /* 0x000fea0003800000 */
.L_x_8350:
[----:B------:R-:W-:Y:S05]  /*2ab30*/  BRA `(.L_x_8352) ;  /* 0xffffffbc00647947 */ /* 0x000fea000383ffff */
.L_x_8184:
[----:B------:R-:W-:Y:S01]  /*2ab40*/  BSSY B0, `(.L_x_8353) ;  /* 0x0000006000007945 */ /* 0x000fe20003800000 */
[----:B------:R-:W-:-:S07]  /*2ab50*/  IMAD.MOV.U32 R15, RZ, RZ, -0x1 ;  /* 0xffffffffff0f7424 */ /* 0x000fce00078e00ff */
[----:B01-3--:R-:W-:Y:S05]  /*2ab60*/  WARPSYNC.COLLECTIVE R15, `(.L_x_8354) ;  /* 0x000000000f0c7348 */ /* 0x00bfea0003c00000 */
[----:B------:R-:W-:Y:S02]  /*2ab70*/  ELECT P6, UR62, PT ;  /* 0x00000000003e782f */ /* 0x000fe400038c0000 */
[----:B------:R-:W-:Y:S01]  /*2ab80*/  MOV R14, UR62 ;  /* 0x0000003e000e7c02 */ /* 0x000fe20008000f00 */
[----:B01-3--:R-:W-:Y:S10]  /*2ab90*/  ENDCOLLECTIVE ;  /* 0x000000000000791b */ /* 0x00bff40003800000 */
.L_x_8354:
[----:B------:R-:W-:Y:S05]  /*2aba0*/  BSYNC B0 ;  /* 0x0000000000007941 */ /* 0x000fea0003800000 */
.L_x_8353:
[----:B------:R-:W-:Y:S05]  /*2abb0*/  BRA `(.L_x_8355) ;  /* 0xffffffbc00587947 */ /* 0x000fea000383ffff */
.L_x_8186:
[----:B0-----:R0:W1:Y:S02]  /*2abc0*/  SYNCS.PHASECHK.TRANS64.TRYWAIT P0, [R6+URZ], R5 ;  /* 0x00000005060075a7 */ /* 0x001064000800017f */
[----:B-1----:R-:W-:Y:S05]  /*2abd0*/  @!P0 NANOSLEEP.SYNCS 0x989680 ;  /* 0x009896800000895d */ /* 0x002fea0003900000 */
[----:B------:R-:W1:Y:S02]  /*2abe0*/  @!P0 SYNCS.PHASECHK.TRANS64 P0, [R6+URZ], R5 ;  /* 0x00000005060085a7 */ /* 0x000e64000800007f */
[----:B-1----:R-:W-:Y:S05]  /*2abf0*/  @!P0 BRA `(.L_x_8186) ;  /* 0xfffffffc00f08947 */ /* 0x002fea000383ffff */
[----:B------:R-:W-:Y:S05]  /*2ac00*/  BRA `(.L_x_8356) ;  /* 0xffffffbc00907947 */ /* 0x000fea000383ffff */
.L_x_8187:
[----:B-1----:R1:W2:Y:S02]  /*2ac10*/  SYNCS.PHASECHK.TRANS64.TRYWAIT P0, [R7+URZ], R2 ;  /* 0x00000002070075a7 */ /* 0x0022a4000800017f */
[----:B--2---:R-:W-:Y:S05]  /*2ac20*/  @!P0 NANOSLEEP.SYNCS 0x989680 ;  /* 0x009896800000895d */ /* 0x004fea0003900000 */
[----:B------:R-:W2:Y:S02]  /*2ac30*/  @!P0 SYNCS.PHASECHK.TRANS64 P0, [R7+URZ], R2 ;  /* 0x00000002070085a7 */ /* 0x000ea4000800007f */
[----:B--2---:R-:W-:Y:S05]  /*2ac40*/  @!P0 BRA `(.L_x_8187) ;  /* 0xfffffffc00f08947 */ /* 0x004fea000383ffff */
[----:B------:R-:W-:Y:S05]  /*2ac50*/  BRA `(.L_x_8357) ;  /* 0xffffffbc00847947 */ /* 0x000fea000383ffff */
.L_x_8189:
[----:B--2---:R2:W4:Y:S02]  /*2ac60*/  SYNCS.PHASECHK.TRANS64.TRYWAIT P0, [R4+URZ], R5 ;  /* 0x00000005040075a7 */ /* 0x004524000800017f */
[----:B----4-:R-:W-:Y:S05]  /*2ac70*/  @!P0 NANOSLEEP.SYNCS 0x989680 ;  /* 0x009896800000895d */ /* 0x010fea0003900000 */
[----:B------:R-:W4:Y:S02]  /*2ac80*/  @!P0 SYNCS.PHASECHK.TRANS64 P0, [R4+URZ], R5 ;  /* 0x00000005040085a7 */ /* 0x000f24000800007f */
[----:B----4-:R-:W-:Y:S05]  /*2ac90*/  @!P0 BRA `(.L_x_8189) ;  /* 0xfffffffc00f08947 */ /* 0x010fea000383ffff */
[----:B------:R-:W-:Y:S05]  /*2aca0*/  BRA `(.L_x_8358) ;  /* 0xffffffbc00887947 */ /* 0x000fea000383ffff */
.L_x_8359:
        /* <DEDUP_REMOVED lines=13> */
.L_x_14862:


//--------------------- .text._ZN7cutlass13device_kernelIN5flash11enable_sm90INS1_16FlashAttnFwdSm90INS1_25CollectiveMainloopFwdSm90ILi2EN4cute5tupleIJNS5_1CILi1EEES8_S8_EEENS6_IJNS7_ILi128EEESA_SA_EEELi128ENS_6half_tEfNS_4arch4Sm90ELb1ELb0ELb0ELb0ELb0ELb0ELb0ELb1ELb1ELb1ELb1ELb0EEENS1_21CollectiveEpilogueFwdISB_S9_SC_SE_Li256ELb0ELb1ELb1ELb0EEENS1_19SingleTileSchedulerILb0ELb1ELb1ELi128EEEEEEEEEvNT_6ParamsE --------------------------
	.section	.text._ZN7cutlass13device_kernelIN5flash11enable_sm90INS1_16FlashAttnFwdSm90INS1_25CollectiveMainloopFwdSm90ILi2EN4cute5tupleIJNS5_1CILi1EEES8_S8_EEENS6_IJNS7_ILi128EEESA_SA_EEELi128ENS_6half_tEfNS_4arch4Sm90ELb1ELb0ELb0ELb0ELb0ELb0ELb0ELb1ELb1ELb1ELb1ELb0EEENS1_21CollectiveEpilogueFwdISB_S9_SC_SE_Li256ELb0ELb1ELb1ELb0EEENS1_19SingleTileSchedulerILb0ELb1ELb1ELi128EEEEEEEEEvNT_6ParamsE,"ax",@progbits
	.align	128
.text._ZN7cutlass13device_kernelIN5flash11enable_sm90INS1_16FlashAttnFwdSm90INS1_25CollectiveMainloopFwdSm90ILi2EN4cute5tupleIJNS5_1CILi1EEES8_S8_EEENS6_IJNS7_ILi128EEESA_SA_EEELi128ENS_6half_tEfNS_4arch4Sm90ELb1ELb0ELb0ELb0ELb0ELb0ELb0ELb1ELb1ELb1ELb1ELb0EEENS1_21CollectiveEpilogueFwdISB_S9_SC_SE_Li256ELb0ELb1ELb1ELb0EEENS1_19SingleTileSchedulerILb0ELb1ELb1ELi128EEEEEEEEEvNT_6ParamsE:
        .type           _ZN7cutlass13device_kernelIN5flash11enable_sm90INS1_16FlashAttnFwdSm90INS1_25CollectiveMainloopFwdSm90ILi2EN4cute5tupleIJNS5_1CILi1EEES8_S8_EEENS6_IJNS7_ILi128EEESA_SA_EEELi128ENS_6half_tEfNS_4arch4Sm90ELb1ELb0ELb0ELb0ELb0ELb0ELb0ELb1ELb1ELb1ELb1ELb0EEENS1_21CollectiveEpilogueFwdISB_S9_SC_SE_Li256ELb0ELb1ELb1ELb0EEENS1_19SingleTileSchedulerILb0ELb1ELb1ELi128EEEEEEEEEvNT_6ParamsE,@function
        .size           _ZN7cutlass13device_kernelIN5flash11enable_sm90INS1_16FlashAttnFwdSm90INS1_25CollectiveMainloopFwdSm90ILi2EN4cute5tupleIJNS5_1CILi1EEES8_S8_EEENS6_IJNS7_ILi128EEESA_SA_EEELi128ENS_6half_tEfNS_4arch4Sm90ELb1ELb0ELb0ELb0ELb0ELb0ELb0ELb1ELb1ELb1ELb1ELb0EEENS1_21CollectiveEpilogueFwdISB_S9_SC_SE_Li256ELb0ELb1ELb1ELb0EEENS1_19SingleTileSchedulerILb0ELb1ELb1ELi128EEEEEEEEEvNT_6ParamsE,(.L_x_14863 - _ZN7cutlass13device_kernelIN5flash11enable_sm90INS1_16FlashAttnFwdSm90INS1_25CollectiveMainloopFwdSm90ILi2EN4cute5tupleIJNS5_1CILi1EEES8_S8_EEENS6_IJNS7_ILi128EEESA_SA_EEELi128ENS_6half_tEfNS_4arch4Sm90ELb1ELb0ELb0ELb0ELb0ELb0ELb0ELb1ELb1ELb1ELb1ELb0EEENS1_21CollectiveEpilogueFwdISB_S9_SC_SE_Li256ELb0ELb1ELb1ELb0EEENS1_19SingleTileSchedulerILb0ELb1ELb1ELi128EEEEEEEEEvNT_6ParamsE)
        .other          _ZN7cutlass13device_kernelIN5flash11enable_sm90INS1_16FlashAttnFwdSm90INS1_25CollectiveMainloopFwdSm90ILi2EN4cute5tupleIJNS5_1CILi1EEES8_S8_EEENS6_IJNS7_ILi128EEESA_SA_EEELi128ENS_6half_tEfNS_4arch4Sm90ELb1ELb0ELb0ELb0ELb0ELb0ELb0ELb1ELb1ELb1ELb1ELb0EEENS1_21CollectiveEpilogueFwdISB_S9_SC_SE_Li256ELb0ELb1ELb1ELb0EEENS1_19SingleTileSchedulerILb0ELb1ELb1ELi128EEEEEEEEEvNT_6ParamsE,@"STO_CUDA_ENTRY STV_DEFAULT"
_ZN7cutlass13device_kernelIN5flash11enable_sm90INS1_16FlashAttnFwdSm90INS1_25CollectiveMainloopFwdSm90ILi2EN4cute5tupleIJNS5_1CILi1EEES8_S8_EEENS6_IJNS7_ILi128EEESA_SA_EEELi128ENS_6half_tEfNS_4arch4Sm90ELb1ELb0ELb0ELb0ELb0ELb0ELb0ELb1ELb1ELb1ELb1ELb0EEENS1_21CollectiveEpilogueFwdISB_S9_SC_SE_Li256ELb0ELb1ELb1ELb0EEENS1_19SingleTileSchedulerILb0ELb1ELb1ELi128EEEEEEEEEvNT_6ParamsE:
        /* <DEDUP_REMOVED lines=17> */
.L_x_8361:
[----:B------:R-:W-:Y:S05]  /*0110*/  BSYNC B0 ;  /* 0x0000000000007941 */ /* 0x000fea0003800000 */
.L_x_8360:
        /* <DEDUP_REMOVED lines=40> */
.L_x_8362:
        /* <DEDUP_REMOVED lines=22> */
.L_x_8363:
        /* <DEDUP_REMOVED lines=18> */
.L_x_8364:
        /* <DEDUP_REMOVED lines=22> */
.L_x_8365:
        /* <DEDUP_REMOVED lines=22> */
.L_x_8366:
        /* <DEDUP_REMOVED lines=9> */
.L_x_8369:
        /* <DEDUP_REMOVED lines=47> */
[----:B------:R-:W-:Y:S01]  /*0c60*/  IMAD.IADD R0, R3, 0x1, R0 ;  /* 0x0000000103007824 */ /* 0x000fe200078e0200 */
[----:B------:R-:W-:-:S04]  /*0c70*/  SHF.R.S32.HI R3, RZ, 0x1f, R2 ;  /* 0x0000001fff037819 */ /* 0x000fc80000011402 */
[----:B------:R-:W-:Y:S02]  /*0c80*/  SHF.R.S32.HI R5, RZ, 0x1f, R0 ;  /* 0x0000001fff057819 */ /* 0x000fe40000011400 */
[----:B------:R-:W-:Y:S02]  /*0c90*/  LEA.HI R3, R3, R2, RZ, 0x7 ;  /* 0x0000000203037211 */ /* 0x000fe400078f38ff */
[----:B------:R-:W-:Y:S02]  /*0ca0*/  LEA.HI R5, R5, R0, RZ, 0x7 ;  /* 0x0000000005057211 */ /* 0x000fe400078f38ff */
[----:B------:R-:W-:Y:S02]  /*0cb0*/  SHF.R.S32.HI R3, RZ, 0x7, R3 ;  /* 0x00000007ff037819 */ /* 0x000fe40000011403 */
[----:B------:R-:W-:-:S04]  /*0cc0*/  SHF.R.S32.HI R0, RZ, 0x7, R5 ;  /* 0x00000007ff007819 */ /* 0x000fc80000011405 */
[----:B------:R-:W-:-:S04]  /*0cd0*/  VIMNMX R11, R3, R0, PT ;  /* 0x00000000030b7248 */ /* 0x000fc80003fe0100 */
[----:B------:R-:W-:-:S13]  /*0ce0*/  ISETP.GE.AND P1, PT, R11, 0x1, PT ;  /* 0x000000010b00780c */ /* 0x000fda0003f26270 */
[----:B------:R-:W-:Y:S05]  /*0cf0*/  @!P1 BRA `(.L_x_8371) ;  /* 0x00000000006c9947 */ /* 0x000fea0003800000 */
[-C--:B0-----:R-:W-:Y:S02]  /*0d00*/  IABS R7, R4.reuse ;  /* 0x0000000400077213 */ /* 0x081fe40000000000 */
        /* <DEDUP_REMOVED lines=26> */
.L_x_8371:
[-C--:B------:R-:W-:Y:S01]  /*0eb0*/  IMAD R17, R17, R22.reuse, RZ ;  /* 0x0000001611117224 */ /* 0x080fe200078e02ff */
[----:B------:R-:W-:Y:S01]  /*0ec0*/  PLOP3.LUT P0, PT, PT, PT, PT, 0x80, 0x0 ;  /* 0x000000000000781c */ /* 0x000fe20003f0f070 */
[----:B------:R-:W-:Y:S01]  /*0ed0*/  VIADD R152, R12, 0xffffff80 ;  /* 0xffffff800c987836 */ /* 0x000fe20000000000 */
[----:B------:R-:W-:Y:S02]  /*0ee0*/  CS2R R2, SRZ ;  /* 0x0000000000027805 */ /* 0x000fe4000001ff00 */
[----:B------:R-:W-:Y:S02]  /*0ef0*/  CS2R R150, SRZ ;  /* 0x0000000000967805 */ /* 0x000fe4000001ff00 */
[----:B------:R-:W-:Y:S02]  /*0f00*/  VIADDMNMX R22, R17, R22, R11, PT ;  /* 0x0000001611167246 */ /* 0x000fe4000380010b */
[----:B------:R-:W-:Y:S02]  /*0f10*/  CS2R R148, SRZ ;  /* 0x0000000000947805 */ /* 0x000fe4000001ff00 */
        /* <DEDUP_REMOVED lines=37> */
[----:B------:R-:W2:Y:S01]  /*1170*/  SHFL.IDX PT, R0, R90, RZ, 0x1f ;  /* 0x00001fff5a007589 */ /* 0x000ea200000e0000 */
[----:B-1----:R-:W-:-:S04]  /*1180*/  ULEA UR36, UR5, UR36, 0x18 ;  /* 0x0000002405247291 */ /* 0x002fc8000f8ec03f */
[----:B------:R-:W-:-:S04]  /*1190*/  UIADD3 UR5, UR36, 0x10400, URZ ;  /* 0x0001040024057890 */ /* 0x000fc8000fffe03f */
[----:B------:R-:W-:Y:S01]  /*11a0*/  ULOP3.LUT UP0, URZ, UR5, 0x3ff, URZ, 0xc0, !UPT ;  /* 0x000003ff053f7892 */ /* 0x000fe2000f80c03f */
[----:B--2---:R-:W-:-:S05]  /*11b0*/  R2UR UR37, R0 ;  /* 0x00000000002572ca */ /* 0x004fca00000e0000 */
        /* <DEDUP_REMOVED lines=11> */
[----:B0-----:R-:W-:Y:S01]  /*1270*/  IMAD.U32 R4, RZ, RZ, UR4 ;  /* 0x00000004ff047e24 */ /* 0x001fe2000f8e00ff */
        /* <DEDUP_REMOVED lines=12> */
.L_x_8373:
[----:B------:R-:W2:Y:S01]  /*1340*/  LDL.LU R2, [R1+0x14] ;  /* 0x0000140001027983 */ /* 0x000ea20000300800 */
[----:B------:R-:W-:-:S04]  /*1350*/  SHF.L.U32 R3, RZ, 0x1f, RZ ;  /* 0x0000001fff037819 */ /* 0x000fc800000006ff */
[----:B------:R-:W1:Y:S01]  /*1360*/  SYNCS.PHASECHK.TRANS64.TRYWAIT P1, [UR36+0x28800], R3 ;  /* 0x02880003ff0075a7 */ /* 0x000e620008020164 */
[----:B--2---:R-:W-:-:S04]  /*1370*/  LOP3.LUT R0, R2, 0x1, RZ, 0xfc, !PT ;  /* 0x0000000102007812 */ /* 0x004fc800078efcff */
[----:B------:R-:W-:Y:S01]  /*1380*/  ISETP.NE.AND P0, PT, R0, 0x3, PT ;  /* 0x000000030000780c */ /* 0x000fe20003f05270 */
[----:B-1----:R-:W-:-:S12]  /*1390*/  @!P1 BRA `(.L_x_8374) ;  /* 0x000000c800ec9947 */ /* 0x002fd80003800000 */
.L_x_8488:
[----:B------:R-:W-:Y:S05]  /*13a0*/  @!P0 BRA `(.L_x_8375) ;  /* 0x0000000000048947 */ /* 0x000fea0003800000 */
[----:B------:R-:W-:Y:S01]  /*13b0*/  BPT.TRAP 0x1 ;  /* 0x000000040000795c */ /* 0x000fe20000300000 */
.L_x_8375:
[----:B------:R2:W3:Y:S01]  /*13c0*/  SYNCS.PHASECHK.TRANS64.TRYWAIT P2, [UR36+0x28830], R3 ;  /* 0x02883003ff0075a7 */ /* 0x0004e20008040164 */
[----:B------:R-:W-:Y:S05]  /*13d0*/  @!P0 BRA `(.L_x_8376) ;  /* 0x0000000000048947 */ /* 0x000fea0003800000 */
[----:B------:R-:W-:Y:S01]  /*13e0*/  BPT.TRAP 0x1 ;  /* 0x000000040000795c */ /* 0x000fe20000300000 */
.L_x_8376:
[----:B-1----:R-:W1:Y:S01]  /*13f0*/  S2R R0, SR_TID.X ;  /* 0x0000000000007919 */ /* 0x002e620000002100 */
[----:B------:R-:W-:-:S05]  /*1400*/  IMAD.U32 R2, RZ, RZ, UR38 ;  /* 0x00000026ff027e24 */ /* 0x000fca000f8e00ff */
[----:B------:R-:W-:Y:S02]  /*1410*/  LOP3.LUT R2, R2, 0x10000, RZ, 0xfc, !PT ;  /* 0x0001000002027812 */ /* 0x000fe400078efcff */
[----:B-1----:R-:W-:-:S04]  /*1420*/  LOP3.LUT R0, R0, 0x7f, RZ, 0xc0, !PT ;  /* 0x0000007f00007812 */ /* 0x002fc800078ec0ff */
[----:B------:R-:W-:Y:S01]  /*1430*/  ISETP.NE.AND P1, PT, R0, RZ, PT ;  /* 0x000000ff0000720c */ /* 0x000fe20003f25270 */
[----:B---3--:R-:W-:-:S12]  /*1440*/  @P2 BRA `(.L_x_8377) ;  /* 0x0000000000082947 */ /* 0x008fd80003800000 */
[----:B------:R-:W1:Y:S02]  /*1450*/  SYNCS.PHASECHK.TRANS64.TRYWAIT P2, [UR36+0x28830], R3 ;  /* 0x02883003ff0075a7 */ /* 0x000e640008040164 */
[----:B-1----:R-:W-:Y:S05]  /*1460*/  @!P2 BRA `(.L_x_8378) ;  /* 0x000000c800d0a947 */ /* 0x002fea0003800000 */
.L_x_8377:
[----:B------:R-:W-:Y:S05]  /*1470*/  WARPSYNC.ALL ;  /* 0x0000000000007948 */ /* 0x000fea0003800000 */
[----:B-12---:R-:W-:Y:S01]  /*1480*/  IMAD.MOV.U32 R3, RZ, RZ, 0x40000040 ;  /* 0x40000040ff037424 */ /* 0x006fe200078e00ff */
        /* <DEDUP_REMOVED lines=9> */
[----:B------:R-:W1:Y:S01]  /*1520*/  LDC R0, c[0x0][0x448] ;  /* 0x00011200ff007b82 */ /* 0x000e620000000800 */
        /* <DEDUP_REMOVED lines=9> */
[C---:B0-----:R-:W-:Y:S01]  /*15c0*/  IMAD.IADD R4, R152.reuse, 0x1, -R5 ;  /* 0x0000000198047824 */ /* 0x041fe200078e0a05 */
[----:B------:R-:W-:Y:S01]  /*15d0*/  UMOV UR10, UR6 ;  /* 0x00000006000a7c82 */ /* 0x000fe20008000000 */
[----:B------:R-:W-:Y:S01]  /*15e0*/  UIADD3 UR12, UR28, 0x6, URZ ;  /* 0x000000061c0c7890 */ /* 0x000fe2000fffe03f */
[----:B------:R-:W-:Y:S01]  /*15f0*/  HGMMA.64x128x16.F32 R24, gdesc[UR8], RZ, !UPT, gsb0 ;  /* 0x01e00000081879f0 */ /* 0x000fe2000c0008ff */
[----:B------:R-:W-:Y:S01]  /*1600*/  UIADD3 UR8, UR28, 0x4, URZ ;  /* 0x000000041c087890 */ /* 0x000fe2000fffe03f */
[----:B------:R-:W-:Y:S01]  /*1610*/  SHF.R.S32.HI R5, RZ, 0x1f, R4 ;  /* 0x0000001fff057819 */ /* 0x000fe20000011404 */
[----:B------:R-:W-:Y:S01]  /*1620*/  UIADD3 UR10, UR6, 0x4, URZ ;  /* 0x00000004060a7890 */ /* 0x000fe2000fffe03f */
[----:B------:R-:W-:Y:S01]  /*1630*/  LOP3.LUT R89, R89, 0xfffffffc, RZ, 0xc0, !PT ;  /* 0xfffffffc59597812 */ /* 0x000fe200078ec0ff */
[----:B------:R-:W-:Y:S01]  /*1640*/  UMOV UR9, 0x40000040 ;  /* 0x4000004000097882 */ /* 0x000fe20000000000 */
[----:B------:R-:W-:Y:S01]  /*1650*/  UMOV UR11, 0x40000040 ;  /* 0x40000040000b7882 */ /* 0x000fe20000000000 */
[----:B------:R-:W-:Y:S01]  /*1660*/  UIADD3 UR14, UR6, 0x6, URZ ;  /* 0x00000006060e7890 */ /* 0x000fe2000fffe03f */
[CC--:B------:R-:W-:Y:S01]  /*1670*/  LEA.HI R6, R5.reuse, R4.reuse, RZ, 0x5 ;  /* 0x0000000405067211 */ /* 0x0c0fe200078f28ff */
[----:B------:R-:W-:Y:S01]  /*1680*/  UIADD3 UR16, UR28, 0x400, URZ ;  /* 0x000004001c107890 */ /* 0x000fe2000fffe03f */
[----:B------:R-:W-:Y:S01]  /*1690*/  IMAD.IADD R89, R152, 0x1, -R89 ;  /* 0x0000000198597824 */ /* 0x000fe200078e0a59 */
[----:B------:R-:W-:Y:S01]  /*16a0*/  UIADD3 UR18, UR6, 0x400, URZ ;  /* 0x0000040006127890 */ /* 0x000fe2000fffe03f */
[----:B-1----:R-:W-:Y:S01]  /*16b0*/  ISETP.NE.AND P2, PT, R0, 0x1, PT ;  /* 0x000000010000780c */ /* 0x002fe20003f45270 */
[----:B------:R-:W-:Y:S01]  /*16c0*/  UMOV UR19, 0x40000040 ;  /* 0x4000004000137882 */ /* 0x000fe20000000000 */
[----:B------:R-:W-:Y:S01]  /*16d0*/  UIADD3 UR20, UR28, 0x402, URZ ;  /* 0x000004021c147890 */ /* 0x000fe2000fffe03f */
[----:B------:R-:W-:Y:S01]  /*16e0*/  LEA.HI R0, R5, R4, RZ, 0x2 ;  /* 0x0000000405007211 */ /* 0x000fe200078f10ff */
[----:B------:R-:W-:Y:S01]  /*16f0*/  UIADD3 UR22, UR6, 0x402, URZ ;  /* 0x0000040206167890 */ /* 0x000fe2000fffe03f */
[----:B------:R-:W-:Y:S01]  /*1700*/  SHF.R.S32.HI R6, RZ, 0x5, R6 ;  /* 0x00000005ff067819 */ /* 0x000fe20000011406 */
        /* <DEDUP_REMOVED lines=11> */
[----:B------:R-:W-:Y:S01]  /*17c0*/  LEA.HI R7, R90, R90, RZ, 0x1 ;  /* 0x0000005a5a077211 */ /* 0x000fe200078f08ff */
[----:B------:R-:W-:Y:S01]  /*17d0*/  UMOV UR29, 0x40000040 ;  /* 0x40000040001d7882 */ /* 0x000fe20000000000 */
[----:B------:R-:W-:Y:S01]  /*17e0*/  UMOV UR31, 0x40000040 ;  /* 0x40000040001f7882 */ /* 0x000fe20000000000 */
[----:B------:R-:W-:Y:S01]  /*17f0*/  LEA.HI R8, R8, R5, RZ, 0x3 ;  /* 0x0000000508087211 */ /* 0x000fe200078f18ff */
[----:B------:R-:W-:Y:S01]  /*1800*/  IMAD R10, R6, 0x10, R23 ;  /* 0x00000010060a7824 */ /* 0x000fe200078e0217 */
[----:B------:R-:W-:Y:S01]  /*1810*/  LOP3.LUT R7, R7, 0x3fffffe, RZ, 0xc0, !PT ;  /* 0x03fffffe07077812 */ /* 0x000fe200078ec0ff */
[----:B------:R-:W1:Y:S01]  /*1820*/  @P2 LDC R14, c[0x0][0x450] ;  /* 0x00011400ff0e2b82 */ /* 0x000e620000000800 */
[----:B------:R-:W-:Y:S01]  /*1830*/  LEA.HI R9, R89, R89, RZ, 0x1 ;  /* 0x0000005959097211 */ /* 0x000fe200078f08ff */
[----:B------:R-:W-:Y:S01]  /*1840*/  IMAD.MOV.U32 R11, RZ, RZ, -0x80 ;  /* 0xffffff80ff0b7424 */ /* 0x000fe200078e00ff */
[----:B------:R-:W-:Y:S01]  /*1850*/  LOP3.LUT R8, R8, 0xfffffff8, RZ, 0xc0, !PT ;  /* 0xfffffff808087812 */ /* 0x000fe200078ec0ff */
[----:B------:R-:W-:Y:S01]  /*1860*/  IMAD.IADD R7, R90, 0x1, -R7 ;  /* 0x000000015a077824 */ /* 0x000fe200078e0a07 */
[----:B------:R-:W-:Y:S01]  /*1870*/  LOP3.LUT R6, R9, 0x1ffffffe, RZ, 0xc0, !PT ;  /* 0x1ffffffe09067812 */ /* 0x000fe200078ec0ff */
[----:B------:R-:W-:Y:S01]  /*1880*/  IMAD R11, R22, R11, 0x80 ;  /* 0x00000080160b7424 */ /* 0x000fe200078e020b */
[----:B------:R-:W-:Y:S01]  /*1890*/  IADD3 R8, R10, R5, -R8 ;  /* 0x000000050a087210 */ /* 0x000fe20007ffe808 */
[----:B------:R-:W-:Y:S01]  /*18a0*/  ULDC UR4, c[0x0][0x2f0] ;  /* 0x0000bc0000047ab9 */ /* 0x000fe20000000800 */
[----:B------:R-:W-:Y:S01]  /*18b0*/  LOP3.LUT R9, R0, 0x7ffffffc, RZ, 0xc0, !PT ;  /* 0x7ffffffc00097812 */ /* 0x000fe200078ec0ff */
[----:B------:R-:W-:Y:S01]  /*18c0*/  IMAD.IADD R5, R89, 0x1, -R6 ;  /* 0x0000000159057824 */ /* 0x000fe200078e0a06 */
[----:B------:R-:W-:Y:S01]  /*18d0*/  ULDC UR5, c[0x0][0x988] ;  /* 0x0002620000057ab9 */ /* 0x000fe20000000800 */
[----:B------:R-:W-:Y:S01]  /*18e0*/  IMAD R8, R7, 0x40, R8 ;  /* 0x0000004007087824 */ /* 0x000fe200078e0208 */
[----:B------:R-:W-:Y:S01]  /*18f0*/  CS2R R150, SRZ ;  /* 0x0000000000967805 */ /* 0x000fe2000001ff00 */
[----:B------:R-:W-:Y:S01]  /*1900*/  IMAD.IADD R4, R4, 0x1, -R9 ;  /* 0x0000000104047824 */ /* 0x000fe200078e0a09 */
[----:B------:R-:W-:Y:S01]  /*1910*/  CS2R R148, SRZ ;  /* 0x0000000000947805 */ /* 0x000fe2000001ff00 */
[----:B------:R-:W-:Y:S01]  /*1920*/  IMAD R5, R5, 0x8, R8 ;  /* 0x0000000805057824 */ /* 0x000fe200078e0208 */
[----:B------:R-:W-:Y:S01]  /*1930*/  CS2R R146, SRZ ;  /* 0x0000000000927805 */ /* 0x000fe2000001ff00 */
[----:B------:R-:W-:Y:S01]  /*1940*/  VIADD R9, R11, 0x1 ;  /* 0x000000010b097836 */ /* 0x000fe20000000000 */
[----:B------:R-:W-:Y:S01]  /*1950*/  CS2R R144, SRZ ;  /* 0x0000000000907805 */ /* 0x000fe2000001ff00 */
[----:B0-----:R-:W-:Y:S01]  /*1960*/  @P2 IMAD.HI.U32 R7, R5, R12, RZ ;  /* 0x0000000c05072227 */ /* 0x001fe200078e00ff */
[----:B------:R-:W-:-:S02]  /*1970*/  CS2R R142, SRZ ;  /* 0x00000000008e7805 */ /* 0x000fc4000001ff00 */
[----:B------:R-:W-:Y:S02]  /*1980*/  CS2R R140, SRZ ;  /* 0x00000000008c7805 */ /* 0x000fe4000001ff00 */
[----:B------:R-:W-:Y:S01]  /*1990*/  CS2R R138, SRZ ;  /* 0x00000000008a7805 */ /* 0x000fe2000001ff00 */
[----:B------:R-:W-:Y:S01]  /*19a0*/  IMAD.MOV.U32 R6, RZ, RZ, R5 ;  /* 0x000000ffff067224 */ /* 0x000fe200078e0005 */
[----:B-1----:R-:W-:Y:S01]  /*19b0*/  @P2 SHF.R.U32.HI R6, RZ, R14, R7 ;  /* 0x0000000eff062219 */ /* 0x002fe20000011607 */
[----:B------:R-:W-:Y:S01]  /*19c0*/  IMAD R9, R4, -0x2, R9 ;  /* 0xfffffffe04097824 */ /* 0x000fe200078e0209 */
[----:B------:R-:W0:Y:S01]  /*19d0*/  LDC R7, c[0x0][0x288] ;  /* 0x0000a200ff077b82 */ /* 0x000e220000000800 */
[C---:B------:R-:W-:Y:S01]  /*19e0*/  IMAD R11, R16.reuse, UR4, R11 ;  /* 0x00000004100b7c24 */ /* 0x040fe2000f8e020b */
[----:B------:R-:W-:Y:S01]  /*19f0*/  CS2R R136, SRZ ;  /* 0x0000000000887805 */ /* 0x000fe2000001ff00 */
[----:B------:R-:W1:Y:S01]  /*1a00*/  SHFL.IDX PT, R10, R6, RZ, 0x1c1f ;  /* 0x001c1fff060a7589 */ /* 0x000e6200000e0000 */
[----:B------:R-:W-:Y:S01]  /*1a10*/  IMAD R8, R16, UR4, R9 ;  /* 0x0000000410087c24 */ /* 0x000fe2000f8e0209 */
[----:B------:R-:W-:Y:S01]  /*1a20*/  CS2R R134, SRZ ;  /* 0x0000000000867805 */ /* 0x000fe2000001ff00 */
[----:B------:R-:W-:Y:S01]  /*1a30*/  IMAD R11, R4, -0x2, R11 ;  /* 0xfffffffe040b7824 */ /* 0x000fe200078e020b */
[----:B------:R-:W2:Y:S01]  /*1a40*/  SHFL.IDX PT, R6, R6, 0x1, 0x1c1f ;  /* 0x003c1f0006067f89 */ /* 0x000ea200000e0000 */
[----:B------:R-:W-:-:S02]  /*1a50*/  CS2R R132, SRZ ;  /* 0x0000000000847805 */ /* 0x000fc4000001ff00 */
[----:B------:R-:W-:Y:S02]  /*1a60*/  CS2R R130, SRZ ;  /* 0x0000000000827805 */ /* 0x000fe4000001ff00 */
[----:B------:R-:W-:Y:S01]  /*1a70*/  CS2R R128, SRZ ;  /* 0x0000000000807805 */ /* 0x000fe2000001ff00 */
[----:B0-----:R-:W-:-:S05]  /*1a80*/  IMAD.IADD R0, R8, 0x1, -R7 ;  /* 0x0000000108007824 */ /* 0x001fca00078e0a07 */
[----:B-1----:R-:W-:Y:S02]  /*1a90*/  VIADDMNMX R0, R10, R0, R11, PT ;  /* 0x000000000a007246 */ /* 0x002fe4000380010b */
[----:B--2---:R-:W-:Y:S02]  /*1aa0*/  IADD3 R8, R6, -R7, R8 ;  /* 0x8000000706087210 */ /* 0x004fe40007ffe008 */
[C---:B------:R-:W-:Y:S02]  /*1ab0*/  ISETP.GT.AND P3, PT, R0.reuse, RZ, PT ;  /* 0x000000ff0000720c */ /* 0x040fe40003f64270 */
[C---:B------:R-:W-:Y:S02]  /*1ac0*/  ISETP.GT.AND P4, PT, R0.reuse, 0x1, PT ;  /* 0x000000010000780c */ /* 0x040fe40003f84270 */
[----:B------:R-:W-:Y:S02]  /*1ad0*/  ISETP.GT.AND P5, PT, R0, 0x8, PT ;  /* 0x000000080000780c */ /* 0x000fe40003fa4270 */
[----:B------:R-:W-:Y:S01]  /*1ae0*/  VIMNMX R8, R11, R8, PT ;  /* 0x000000080b087248 */ /* 0x000fe20003fe0100 */
[----:B------:R-:W-:-:S02]  /*1af0*/  WARPGROUP.DEPBAR.LE gsb0, 0x0 ;  /* 0x00008000000079c5 */ /* 0x000fc40000010000 */
        /* <DEDUP_REMOVED lines=21> */
[----:B------:R-:W-:Y:S02]  /*1c50*/  FSEL R13, R24, -INF , P3 ;  /* 0xff800000180d7808 */ /* 0x000fe40001800000 */
[----:B------:R-:W-:Y:S02]  /*1c60*/  FSEL R25, R25, -INF , P4 ;  /* 0xff80000019197808 */ /* 0x000fe40002000000 */
[----:B------:R-:W-:Y:S02]  /*1c70*/  ISETP.GT.AND P3, PT, R0, 0x9, PT ;  /* 0x000000090000780c */ /* 0x000fe40003f64270 */
[----:B------:R-:W-:-:S02]  /*1c80*/  FSEL R15, R28, -INF , P5 ;  /* 0xff8000001c0f7808 */ /* 0x000fc40002800000 */
[----:B------:R-:W-:Y:S02]  /*1c90*/  FMNMX.FTZ R10, R13, R25, !PT ;  /* 0x000000190d0a7209 */ /* 0x000fe40007810000 */
[C---:B------:R-:W-:Y:S02]  /*1ca0*/  ISETP.GT.AND P4, PT, R0.reuse, 0x10, PT ;  /* 0x000000100000780c */ /* 0x040fe40003f84270 */
[----:B------:R-:W-:Y:S02]  /*1cb0*/  FSEL R29, R29, -INF , P3 ;  /* 0xff8000001d1d7808 */ /* 0x000fe40001800000 */
[----:B------:R-:W-:Y:S02]  /*1cc0*/  FMNMX.FTZ R10, R15, R10, !PT ;  /* 0x0000000a0f0a7209 */ /* 0x000fe40007810000 */
[----:B------:R-:W-:Y:S02]  /*1cd0*/  ISETP.GT.AND P3, PT, R0, 0x11, PT ;  /* 0x000000110000780c */ /* 0x000fe40003f64270 */
[----:B------:R-:W-:-:S02]  /*1ce0*/  FSEL R21, R32, -INF , P4 ;  /* 0xff80000020157808 */ /* 0x000fc40002000000 */
[----:B------:R-:W-:Y:S02]  /*1cf0*/  FMNMX.FTZ R10, R29, R10, !PT ;  /* 0x0000000a1d0a7209 */ /* 0x000fe40007810000 */
[C---:B------:R-:W-:Y:S02]  /*1d00*/  ISETP.GT.AND P4, PT, R0.reuse, 0x18, PT ;  /* 0x000000180000780c */ /* 0x040fe40003f84270 */
[----:B------:R-:W-:Y:S02]  /*1d10*/  FSEL R33, R33, -INF , P3 ;  /* 0xff80000021217808 */ /* 0x000fe40001800000 */
[----:B------:R-:W-:Y:S02]  /*1d20*/  FMNMX.FTZ R10, R21, R10, !PT ;  /* 0x0000000a150a7209 */ /* 0x000fe40007810000 */
[----:B------:R-:W-:Y:S02]  /*1d30*/  ISETP.GT.AND P3, PT, R0, 0x19, PT ;  /* 0x000000190000780c */ /* 0x000fe40003f64270 */
[----:B------:R-:W-:Y:S01]  /*1d40*/  FSEL R89, R36, -INF , P4 ;  /* 0xff80000024597808 */ /* 0x000fe20002000000 */
[----:B------:R-:W-:Y:S01]  /*1d50*/  IMAD.U32 R36, RZ, RZ, UR36 ;  /* 0x00000024ff247e24 */ /* 0x000fe2000f8e00ff */
[----:B------:R-:W-:-:S02]  /*1d60*/  FMNMX.FTZ R10, R33, R10, !PT ;  /* 0x0000000a210a7209 */ /* 0x000fc40007810000 */
[C---:B------:R-:W-:Y:S02]  /*1d70*/  ISETP.GT.AND P4, PT, R0.reuse, 0x20, PT ;  /* 0x000000200000780c */ /* 0x040fe40003f84270 */
[----:B------:R-:W-:Y:S02]  /*1d80*/  FSEL R37, R37, -INF , P3 ;  /* 0xff80000025257808 */ /* 0x000fe40001800000 */
[----:B------:R-:W-:Y:S02]  /*1d90*/  FMNMX.FTZ R10, R89, R10, !PT ;  /* 0x0000000a590a7209 */ /* 0x000fe40007810000 */
[----:B------:R-:W-:Y:S02]  /*1da0*/  ISETP.GT.AND P3, PT, R0, 0x21, PT ;  /* 0x000000210000780c */ /* 0x000fe40003f64270 */
[----:B------:R-:W-:Y:S02]  /*1db0*/  FSEL R91, R40, -INF , P4 ;  /* 0xff800000285b7808 */ /* 0x000fe40002000000 */
[----:B------:R-:W-:Y:S01]  /*1dc0*/  FMNMX.FTZ R10, R37, R10, !PT ;  /* 0x0000000a250a7209 */ /* 0x000fe20007810000 */
[----:B------:R-:W0:Y:S01]  /*1dd0*/  @P2 LDC R40, c[0x0][0x44c] ;  /* 0x00011300ff282b82 */ /* 0x000e220000000800 */
        /* <DEDUP_REMOVED lines=11> */
[----:B------:R-:W-:Y:S01]  /*1e90*/  FMNMX.FTZ R10, R45, R10, !PT ;  /* 0x0000000a2d0a7209 */ /* 0x000fe20007810000 */
[----:B0-----:R-:W-:Y:S01]  /*1ea0*/  @P2 IMAD.HI.U32 R40, R23, R40, RZ ;  /* 0x0000002817282227 */ /* 0x001fe200078e00ff */
        /* <DEDUP_REMOVED lines=51> */
[----:B------:R-:W-:Y:S01]  /*21e0*/  ISETP.GT.AND P3, PT, R0, 0x79, PT ;  /* 0x000000790000780c */ /* 0x000fe20003f64270 */
[----:B------:R-:W-:Y:S01]  /*21f0*/  IMAD.U32 R0, RZ, RZ, UR5 ;  /* 0x00000005ff007e24 */ /* 0x000fe2000f8e00ff */
[----:B------:R-:W-:Y:S02]  /*2200*/  FSEL R113, R84, -INF , P4 ;  /* 0xff80000054717808 */ /* 0x000fe40002000000 */
[----:B------:R-:W-:Y:S02]  /*2210*/  FMNMX.FTZ R10, R81, R10, !PT ;  /* 0x0000000a510a7209 */ /* 0x000fe40007810000 */
[----:B------:R-:W-:-:S02]  /*2220*/  FSEL R85, R85, -INF , P3 ;  /* 0xff80000055557808 */ /* 0x000fc40001800000 */
[----:B------:R-:W-:Y:S02]  /*2230*/  FMNMX.FTZ R10, R113, R10, !PT ;  /* 0x0000000a710a7209 */ /* 0x000fe40007810000 */
[C---:B------:R-:W-:Y:S02]  /*2240*/  ISETP.GT.AND P4, PT, R8.reuse, 0x1, PT ;  /* 0x000000010800780c */ /* 0x040fe40003f84270 */
[----:B------:R-:W-:Y:S02]  /*2250*/  FMNMX.FTZ R10, R85, R10, !PT ;  /* 0x0000000a550a7209 */ /* 0x000fe40007810000 */
[----:B------:R-:W-:Y:S02]  /*2260*/  ISETP.GT.AND P5, PT, R8, 0x8, PT ;  /* 0x000000080800780c */ /* 0x000fe40003fa4270 */
[----:B------:R-:W-:Y:S01]  /*2270*/  FSEL R6, R27, -INF , P4 ;  /* 0xff8000001b067808 */ /* 0x000fe20002000000 */
[----:B------:R-:W0:Y:S01]  /*2280*/  SHFL.BFLY PT, R9, R10, 0x2, 0x1f ;  /* 0x0c401f000a097f89 */ /* 0x000e2200000e0000 */
[----:B------:R-:W-:-:S02]  /*2290*/  FSEL R117, R30, -INF , P5 ;  /* 0xff8000001e757808 */ /* 0x000fc40002800000 */
[----:B------:R-:W-:-:S04]  /*22a0*/  ISETP.GT.AND P4, PT, R8, 0x10, PT ;  /* 0x000000100800780c */ /* 0x000fc80003f84270 */
[----:B------:R-:W-:Y:S02]  /*22b0*/  FSEL R121, R34, -INF , P4 ;  /* 0xff80000022797808 */ /* 0x000fe40002000000 */
[----:B------:R-:W-:-:S04]  /*22c0*/  ISETP.GT.AND P4, PT, R8, 0x18, PT ;  /* 0x000000180800780c */ /* 0x000fc80003f84270 */
[----:B------:R-:W-:Y:S02]  /*22d0*/  FSEL R125, R38, -INF , P4 ;  /* 0xff800000267d7808 */ /* 0x000fe40002000000 */
[----:B------:R-:W-:-:S04]  /*22e0*/  ISETP.GT.AND P4, PT, R8, 0x20, PT ;  /* 0x000000200800780c */ /* 0x000fc80003f84270 */
[----:B------:R-:W-:Y:S01]  /*22f0*/  FSEL R127, R42, -INF , P4 ;  /* 0xff8000002a7f7808 */ /* 0x000fe20002000000 */
[----:B------:R-:W-:Y:S01]  /*2300*/  IMAD R42, R16, UR4, -R7 ;  /* 0x00000004102a7c24 */ /* 0x000fe2000f8e0a07 */
[----:B------:R-:W-:Y:S01]  /*2310*/  ISETP.GT.AND P4, PT, R8, 0x28, PT ;  /* 0x000000280800780c */ /* 0x000fe20003f84270 */
[----:B------:R-:W-:Y:S01]  /*2320*/  UMOV UR4, URZ ;  /* 0x0000003f00047c82 */ /* 0x000fe20008000000 */
[----:B0-----:R-:W-:-:S05]  /*2330*/  FMNMX.FTZ R12, R10, R9, !PT ;  /* 0x000000090a0c7209 */ /* 0x001fca0007810000 */
[----:B------:R-:W0:Y:S02]  /*2340*/  SHFL.BFLY PT, R9, R12, 0x1, 0x1f ;  /* 0x0c201f000c097f89 */ /* 0x000e2400000e0000 */
[----:B0-----:R-:W-:-:S04]  /*2350*/  FMNMX.FTZ R9, R12, R9, !PT ;  /* 0x000000090c097209 */ /* 0x001fc80007810000 */
[C---:B------:R-:W-:Y:S01]  /*2360*/  FSETP.NEU.FTZ.AND P3, PT, R9.reuse, -INF , PT ;  /* 0xff8000000900780b */ /* 0x040fe20003f7d000 */
[----:B------:R-:W-:-:S05]  /*2370*/  FMUL.FTZ R14, R9, R0 ;  /* 0x00000000090e7220 */ /* 0x000fca0000410000 */
[----:B------:R-:W-:Y:S02]  /*2380*/  FSEL R14, R14, RZ, P3 ;  /* 0x000000ff0e0e7208 */ /* 0x000fe40001800000 */
[----:B------:R-:W-:-:S03]  /*2390*/  ISETP.GT.AND P3, PT, R8, RZ, PT ;  /* 0x000000ff0800720c */ /* 0x000fc60003f64270 */
        /* <DEDUP_REMOVED lines=8> */
[--C-:B------:R-:W-:Y:S01]  /*2420*/  FFMA.FTZ R172, R91, R0, -R14.reuse ;  /* 0x000000005bac7223 */ /* 0x100fe2000001080e */
[----:B------:R-:W-:Y:S01]  /*2430*/  FMNMX.FTZ R10, R117, R10, !PT ;  /* 0x0000000a750a7209 */ /* 0x000fe20007810000 */
        /* <DEDUP_REMOVED lines=26> */
[-CC-:B------:R-:W-:Y:S01]  /*25e0*/  FFMA.FTZ R35, R57, R0.reuse, -R14.reuse ;  /* 0x0000000039237223 */ /* 0x180fe2000001080e */
[----:B------:R-:W-:Y:S01]  /*25f0*/  FSEL R89, R46, -INF , P4 ;  /* 0xff8000002e597808 */ /* 0x000fe20002000000 */
[--C-:B------:R-:W-:Y:S01]  /*2600*/  FFMA.FTZ R154, R101, R0, -R14.reuse ;  /* 0x00000000659a7223 */ /* 0x100fe2000001080e */
[----:B------:R-:W-:Y:S01]  /*2610*/  FMNMX.FTZ R10, R43, R10, !PT ;  /* 0x0000000a2b0a7209 */ /* 0x000fe20007810000 */
[-CC-:B------:R-:W-:Y:S01]  /*2620*/  FFMA.FTZ R61, R61, R0.reuse, -R14.reuse ;  /* 0x000000003d3d7223 */ /* 0x180fe2000001080e */
[C---:B------:R-:W-:Y:S01]  /*2630*/  ISETP.GT.AND P4, PT, R8.reuse, 0x30, PT ;  /* 0x000000300800780c */ /* 0x040fe20003f84270 */
[----:B------:R-:W0:Y:S01]  /*2640*/  MUFU.EX2 R13, R13 ;  /* 0x0000000d000d7308 */ /* 0x000e220000000800 */
[----:B------:R-:W-:Y:S01]  /*2650*/  FSEL R47, R47, -INF , P3 ;  /* 0xff8000002f2f7808 */ /* 0x000fe20001800000 */
[--C-:B------:R-:W-:Y:S01]  /*2660*/  FFMA.FTZ R103, R103, R0, -R14.reuse ;  /* 0x0000000067677223 */ /* 0x100fe2000001080e */
[----:B------:R-:W-:Y:S01]  /*2670*/  FMNMX.FTZ R10, R89, R10, !PT ;  /* 0x0000000a590a7209 */ /* 0x000fe20007810000 */
[-CC-:B------:R-:W-:Y:S01]  /*2680*/  FFMA.FTZ R65, R65, R0.reuse, -R14.reuse ;  /* 0x0000000041417223 */ /* 0x180fe2000001080e */
[----:B------:R-:W-:Y:S01]  /*2690*/  ISETP.GT.AND P3, PT, R8, 0x31, PT ;  /* 0x000000310800780c */ /* 0x000fe20003f64270 */
[--C-:B------:R-:W-:Y:S01]  /*26a0*/  FFMA.FTZ R105, R105, R0, -R14.reuse ;  /* 0x0000000069697223 */ /* 0x100fe2000001080e */
[----:B------:R-:W-:Y:S01]  /*26b0*/  FSEL R37, R50, -INF , P4 ;  /* 0xff80000032257808 */ /* 0x000fe20002000000 */
[----:B------:R-:W1:Y:S01]  /*26c0*/  MUFU.EX2 R182, R182 ;  /* 0x000000b600b67308 */ /* 0x000e620000000800 */
[----:B------:R-:W-:Y:S01]  /*26d0*/  FMNMX.FTZ R10, R47, R10, !PT ;  /* 0x0000000a2f0a7209 */ /* 0x000fe20007810000 */
[-CC-:B------:R-:W-:Y:S01]  /*26e0*/  FFMA.FTZ R69, R69, R0.reuse, -R14.reuse ;  /* 0x0000000045457223 */ /* 0x180fe2000001080e */
[C---:B------:R-:W-:Y:S01]  /*26f0*/  ISETP.GT.AND P4, PT, R8.reuse, 0x38, PT ;  /* 0x000000380800780c */ /* 0x040fe20003f84270 */
[-CC-:B------:R-:W-:Y:S01]  /*2700*/  FFMA.FTZ R107, R107, R0.reuse, -R14.reuse ;  /* 0x000000006b6b7223 */ /* 0x180fe2000001080e */
[----:B------:R-:W-:Y:S01]  /*2710*/  FSEL R51, R51, -INF , P3 ;  /* 0xff80000033337808 */ /* 0x000fe20001800000 */
[--C-:B------:R-:W-:Y:S01]  /*2720*/  FFMA.FTZ R73, R73, R0, -R14.reuse ;  /* 0x0000000049497223 */ /* 0x100fe2000001080e */
[----:B------:R-:W-:Y:S01]  /*2730*/  FMNMX.FTZ R10, R37, R10, !PT ;  /* 0x0000000a250a7209 */ /* 0x000fe20007810000 */
[----:B------:R-:W2:Y:S01]  /*2740*/  MUFU.EX2 R15, R15 ;  /* 0x0000000f000f7308 */ /* 0x000ea20000000800 */
[----:B------:R-:W-:Y:S01]  /*2750*/  ISETP.GT.AND P3, PT, R8, 0x39, PT ;  /* 0x000000390800780c */ /* 0x000fe20003f64270 */
[-CC-:B------:R-:W-:Y:S01]  /*2760*/  FFMA.FTZ R109, R109, R0.reuse, -R14.reuse ;  /* 0x000000006d6d7223 */ /* 0x180fe2000001080e */
[----:B------:R-:W-:Y:S01]  /*2770*/  FSEL R91, R54, -INF , P4 ;  /* 0xff800000365b7808 */ /* 0x000fe20002000000 */
[--C-:B------:R-:W-:Y:S01]  /*2780*/  FFMA.FTZ R77, R77, R0, -R14.reuse ;  /* 0x000000004d4d7223 */ /* 0x100fe2000001080e */
[----:B------:R-:W-:Y:S01]  /*2790*/  FMNMX.FTZ R10, R51, R10, !PT ;  /* 0x0000000a330a7209 */ /* 0x000fe20007810000 */
[-CC-:B------:R-:W-:Y:S01]  /*27a0*/  FFMA.FTZ R111, R111, R0.reuse, -R14.reuse ;  /* 0x000000006f6f7223 */ /* 0x180fe2000001080e */
[C---:B------:R-:W-:Y:S01]  /*27b0*/  ISETP.GT.AND P4, PT, R8.reuse, 0x40, PT ;  /* 0x000000400800780c */ /* 0x040fe20003f84270 */
[----:B------:R-:W3:Y:S01]  /*27c0*/  MUFU.EX2 R176, R176 ;  /* 0x000000b000b07308 */ /* 0x000ee20000000800 */
[----:B------:R-:W-:Y:S01]  /*27d0*/  FSEL R55, R55, -INF , P3 ;  /* 0xff80000037377808 */ /* 0x000fe20001800000 */
[--C-:B------:R-:W-:Y:S01]  /*27e0*/  FFMA.FTZ R81, R81, R0, -R14.reuse ;  /* 0x0000000051517223 */ /* 0x100fe2000001080e */
[----:B------:R-:W-:Y:S01]  /*27f0*/  FMNMX.FTZ R10, R91, R10, !PT ;  /* 0x0000000a5b0a7209 */ /* 0x000fe20007810000 */
[-CC-:B------:R-:W-:Y:S01]  /*2800*/  FFMA.FTZ R113, R113, R0.reuse, -R14.reuse ;  /* 0x0000000071717223 */ /* 0x180fe2000001080e */
[----:B------:R-:W-:Y:S01]  /*2810*/  ISETP.GT.AND P3, PT, R8, 0x41, PT ;  /* 0x000000410800780c */ /* 0x000fe20003f64270 */
[----:B------:R-:W-:Y:S01]  /*2820*/  FFMA.FTZ R14, R85, R0, -R14 ;  /* 0x00000000550e7223 */ /* 0x000fe2000001080e */
[----:B------:R-:W-:Y:S01]  /*2830*/  FSEL R41, R58, -INF , P4 ;  /* 0xff8000003a297808 */ /* 0x000fe20002000000 */
[----:B------:R-:W4:Y:S01]  /*2840*/  MUFU.EX2 R21, R21 ;  /* 0x0000001500157308 */ /* 0x000f220000000800 */
[----:B------:R-:W-:-:S02]  /*2850*/  FMNMX.FTZ R10, R55, R10, !PT ;  /* 0x0000000a370a7209 */ /* 0x000fc40007810000 */
[----:B------:R-:W-:Y:S02]  /*2860*/  CS2R R100, SRZ ;  /* 0x0000000000647805 */ /* 0x000fe4000001ff00 */
[C---:B------:R-:W-:Y:S02]  /*2870*/  ISETP.GT.AND P4, PT, R8.reuse, 0x48, PT ;  /* 0x000000480800780c */ /* 0x040fe40003f84270 */
[----:B------:R-:W-:Y:S02]  /*2880*/  FSEL R59, R59, -INF , P3 ;  /* 0xff8000003b3b7808 */ /* 0x000fe40001800000 */
[----:B------:R-:W-:Y:S01]  /*2890*/  FMNMX.FTZ R10, R41, R10, !PT ;  /* 0x0000000a290a7209 */ /* 0x000fe20007810000 */
[----:B------:R-:W5:Y:S01]  /*28a0*/  MUFU.EX2 R178, R178 ;  /* 0x000000b200b27308 */ /* 0x000f620000000800 */
[----:B------:R-:W-:Y:S02]  /*28b0*/  ISETP.GT.AND P3, PT, R8, 0x49, PT ;  /* 0x000000490800780c */ /* 0x000fe40003f64270 */
[----:B------:R-:W-:-:S02]  /*28c0*/  FSEL R93, R62, -INF , P4 ;  /* 0xff8000003e5d7808 */ /* 0x000fc40002000000 */
[----:B------:R-:W-:Y:S02]  /*28d0*/  FMNMX.FTZ R10, R59, R10, !PT ;  /* 0x0000000a3b0a7209 */ /* 0x000fe40007810000 */
[C---:B------:R-:W-:Y:S01]  /*28e0*/  ISETP.GT.AND P4, PT, R8.reuse, 0x50, PT ;  /* 0x000000500800780c */ /* 0x040fe20003f84270 */
        /* <DEDUP_REMOVED lines=9> */
[----:B------:R-:W-:Y:S01]  /*2980*/  FMNMX.FTZ R10, R45, R10, !PT ;  /* 0x0000000a2d0a7209 */ /* 0x000fe20007810000 */
[----:B------:R-:W-:Y:S01]  /*2990*/  MUFU.EX2 R27, R27 ;  /* 0x0000001b001b7308 */ /* 0x000fe20000000800 */
[----:B------:R-:W-:Y:S02]  /*29a0*/  ISETP.GT.AND P3, PT, R8, 0x59, PT ;  /* 0x000000590800780c */ /* 0x000fe40003f64270 */
[----:B------:R-:W-:Y:S02]  /*29b0*/  FSEL R95, R70, -INF , P4 ;  /* 0xff800000465f7808 */ /* 0x000fe40002000000 */
[----:B------:R-:W-:-:S02]  /*29c0*/  FMNMX.FTZ R10, R67, R10, !PT ;  /* 0x0000000a430a7209 */ /* 0x000fc40007810000 */
        /* <DEDUP_REMOVED lines=30> */
[----:B------:R-:W-:Y:S01]  /*2bb0*/  FSEL R87, R87, -INF , P3 ;  /* 0xff80000057577808 */ /* 0x000fe20001800000 */
        /* <DEDUP_REMOVED lines=32> */
[----:B0-----:R-:W-:Y:S01]  /*2dc0*/  FADD.FTZ R39, R180, R13 ;  /* 0x0000000db4277221 */ /* 0x001fe20000010000 */
[-CC-:B------:R-:W-:Y:S01]  /*2dd0*/  FFMA.FTZ R89, R89, R0.reuse, -R8.reuse ;  /* 0x0000000059597223 */ /* 0x180fe20000010808 */
[-CC-:B------:R-:W-:Y:S01]  /*2de0*/  FFMA.FTZ R37, R37, R0.reuse, -R8.reuse ;  /* 0x0000000025257223 */ /* 0x180fe20000010808 */
[-CC-:B------:R-:W-:Y:S01]  /*2df0*/  FFMA.FTZ R51, R51, R0.reuse, -R8.reuse ;  /* 0x0000000033337223 */ /* 0x180fe20000010808 */
[-CC-:B------:R-:W-:Y:S01]  /*2e00*/  FFMA.FTZ R91, R91, R0.reuse, -R8.reuse ;  /* 0x000000005b5b7223 */ /* 0x180fe20000010808 */
[-CC-:B------:R-:W-:Y:S01]  /*2e10*/  FFMA.FTZ R55, R55, R0.reuse, -R8.reuse ;  /* 0x0000000037377223 */ /* 0x180fe20000010808 */
[-CC-:B------:R-:W-:Y:S01]  /*2e20*/  FFMA.FTZ R41, R41, R0.reuse, -R8.reuse ;  /* 0x0000000029297223 */ /* 0x180fe20000010808 */
[----:B------:R-:W0:Y:S01]  /*2e30*/  MUFU.EX2 R115, R115 ;  /* 0x0000007300737308 */ /* 0x000e220000000800 */
[----:B-1----:R-:W-:Y:S01]  /*2e40*/  FADD.FTZ R6, R182, R39 ;  /* 0x00000027b6067221 */ /* 0x002fe20000010000 */
[-CC-:B------:R-:W-:Y:S01]  /*2e50*/  FFMA.FTZ R59, R59, R0.reuse, -R8.reuse ;  /* 0x000000003b3b7223 */ /* 0x180fe20000010808 */
[-CC-:B------:R-:W-:Y:S01]  /*2e60*/  FFMA.FTZ R93, R93, R0.reuse, -R8.reuse ;  /* 0x000000005d5d7223 */ /* 0x180fe20000010808 */
[-C--:B------:R-:W-:Y:S01]  /*2e70*/  FFMA.FTZ R63, R63, R0.reuse, -R8 ;  /* 0x000000003f3f7223 */ /* 0x080fe20000010808 */
[----:B--2---:R-:W-:Y:S01]  /*2e80*/  FADD.FTZ R39, R15, R6 ;  /* 0x000000060f277221 */ /* 0x004fe20000010000 */
[-CC-:B------:R-:W-:Y:S01]  /*2e90*/  FFMA.FTZ R45, R45, R0.reuse, -R8.reuse ;  /* 0x000000002d2d7223 */ /* 0x180fe20000010808 */
[-CC-:B------:R-:W-:Y:S01]  /*2ea0*/  FFMA.FTZ R67, R67, R0.reuse, -R8.reuse ;  /* 0x0000000043437223 */ /* 0x180fe20000010808 */
[----:B------:R-:W1:Y:S01]  /*2eb0*/  MUFU.EX2 R117, R117 ;  /* 0x0000007500757308 */ /* 0x000e620000000800 */
[----:B---3--:R-:W-:Y:S01]  /*2ec0*/  FADD.FTZ R6, R176, R39 ;  /* 0x00000027b0067221 */ /* 0x008fe20000010000 */
[--C-:B------:R-:W-:Y:S01]  /*2ed0*/  FFMA.FTZ R95, R95, R0, -R8.reuse ;  /* 0x000000005f5f7223 */ /* 0x100fe20000010808 */
[----:B------:R-:W-:Y:S01]  /*2ee0*/  F2FP.F16.F32.PACK_AB R180, R13, R180 ;  /* 0x000000b40db4723e */ /* 0x000fe200000000ff */
[----:B------:R-:W-:Y:S01]  /*2ef0*/  FFMA.FTZ R71, R71, R0, -R8 ;  /* 0x0000000047477223 */ /* 0x000fe20000010808 */
[----:B----4-:R-:W-:Y:S01]  /*2f00*/  FADD.FTZ R39, R21, R6 ;  /* 0x0000000615277221 */ /* 0x010fe20000010000 */
[----:B------:R-:W-:-:S02]  /*2f10*/  @!P1 VIADD R6, R36, 0x28840 ;  /* 0x0002884024069836 */ /* 0x000fc40000000000 */
[-C--:B------:R-:W-:Y:S01]  /*2f20*/  FFMA.FTZ R49, R49, R0.reuse, -R8 ;  /* 0x0000000031317223 */ /* 0x080fe20000010808 */
[----:B------:R2:W3:Y:S01]  /*2f30*/  MUFU.EX2 R12, R119 ;  /* 0x00000077000c7308 */ /* 0x0004e20000000800 */
[----:B-----5:R-:W-:Y:S01]  /*2f40*/  FADD.FTZ R38, R178, R39 ;  /* 0x00000027b2267221 */ /* 0x020fe20000010000 */
[----:B0-----:R-:W-:Y:S01]  /*2f50*/  FADD.FTZ R36, R115, R10 ;  /* 0x0000000a73247221 */ /* 0x001fe20000010000 */
[----:B------:R-:W-:Y:S01]  /*2f60*/  @!P1 PRMT R6, RZ, 0x654, R6 ;  /* 0x00000654ff069816 */ /* 0x000fe20000000006 */
[-CC-:B------:R-:W-:Y:S01]  /*2f70*/  FFMA.FTZ R75, R75, R0.reuse, -R8.reuse ;  /* 0x000000004b4b7223 */ /* 0x180fe20000010808 */
[-CC-:B------:R-:W-:Y:S01]  /*2f80*/  FFMA.FTZ R97, R97, R0.reuse, -R8.reuse ;  /* 0x0000000061617223 */ /* 0x180fe20000010808 */
[-C--:B------:R-:W-:Y:S01]  /*2f90*/  FFMA.FTZ R79, R79, R0.reuse, -R8 ;  /* 0x000000004f4f7223 */ /* 0x080fe20000010808 */
[----:B------:R3:W-:Y:S01]  /*2fa0*/  @!P1 SYNCS.ARRIVE.TRANS64.RED.A1T0 RZ, [R6+URZ], RZ ;  /* 0x000000ff06ff99a7 */ /* 0x0007e2000810043f */
[----:B------:R-:W0:Y:S01]  /*2fb0*/  MUFU.EX2 R121, R121 ;  /* 0x0000007900797308 */ /* 0x000e220000000800 */
[----:B-1----:R-:W-:Y:S01]  /*2fc0*/  FADD.FTZ R39, R117, R36 ;  /* 0x0000002475277221 */ /* 0x002fe20000010000 */
[-CC-:B------:R-:W-:Y:S01]  /*2fd0*/  FFMA.FTZ R53, R53, R0.reuse, -R8.reuse ;  /* 0x0000000035357223 */ /* 0x180fe20000010808 */
[-CC-:B------:R-:W-:Y:S01]  /*2fe0*/  FFMA.FTZ R83, R83, R0.reuse, -R8.reuse ;  /* 0x0000000053537223 */ /* 0x180fe20000010808 */
[-CC-:B------:R-:W-:Y:S01]  /*2ff0*/  FFMA.FTZ R99, R99, R0.reuse, -R8.reuse ;  /* 0x0000000063637223 */ /* 0x180fe20000010808 */
[----:B------:R-:W-:Y:S01]  /*3000*/  FFMA.FTZ R87, R87, R0, -R8 ;  /* 0x0000000057577223 */ /* 0x000fe20000010808 */
[----:B------:R-:W-:-:S02]  /*3010*/  F2FP.F16.F32.PACK_AB R181, R10, R115 ;  /* 0x000000730ab5723e */ /* 0x000fc400000000ff */
[----:B--2---:R-:W-:Y:S01]  /*3020*/  CS2R R118, SRZ ;  /* 0x0000000000767805 */ /* 0x004fe2000001ff00 */
[----:B------:R1:W-:Y:S01]  /*3030*/  MUFU.EX2 R28, R47 ;  /* 0x0000002f001c7308 */ /* 0x0003e20000000800 */
[C---:B---3--:R-:W-:Y:S01]  /*3040*/  FADD.FTZ R6, R12.reuse, R39 ;  /* 0x000000270c067221 */ /* 0x048fe20000010000 */
[----:B------:R-:W-:Y:S02]  /*3050*/  F2FP.F16.F32.PACK_AB R183, R12, R117 ;  /* 0x000000750cb7723e */ /* 0x000fe400000000ff */
[----:B------:R-:W-:Y:S02]  /*3060*/  CS2R R116, SRZ ;  /* 0x0000000000747805 */ /* 0x000fe4000001ff00 */
[----:B------:R-:W-:Y:S02]  /*3070*/  F2FP.F16.F32.PACK_AB R182, R15, R182 ;  /* 0x000000b60fb6723e */ /* 0x000fe400000000ff */
[----:B------:R-:W-:Y:S02]  /*3080*/  CS2R R114, SRZ ;  /* 0x0000000000727805 */ /* 0x000fe4000001ff00 */
[----:B------:R-:W-:Y:S01]  /*3090*/  F2FP.F16.F32.PACK_AB R176, R21, R176 ;  /* 0x000000b015b0723e */ /* 0x000fe200000000ff */
[----:B------:R2:W3:Y:S01]  /*30a0*/  MUFU.EX2 R20, R123 ;  /* 0x0000007b00147308 */ /* 0x0004e20000000800 */
[----:B-1----:R-:W1:Y:S01]  /*30b0*/  @P2 LDC R47, c[0x0][0x450] ;  /* 0x00011400ff2f2b82 */ /* 0x002e620000000800 */
[----:B0-----:R-:W-:Y:S01]  /*30c0*/  FADD.FTZ R39, R121, R6 ;  /* 0x0000000679277221 */ /* 0x001fe20000010000 */
[----:B------:R-:W-:-:S05]  /*30d0*/  F2FP.F16.F32.PACK_AB R178, R25, R178 ;  /* 0x000000b219b2723e */ /* 0x000fca00000000ff */
[----:B------:R0:W-:Y:S01]  /*30e0*/  MUFU.EX2 R26, R43 ;  /* 0x0000002b001a7308 */ /* 0x0001e20000000800 */
[----:B--2---:R-:W-:-:S07]  /*30f0*/  CS2R R122, SRZ ;  /* 0x00000000007a7805 */ /* 0x004fce000001ff00 */
[----:B------:R-:W2:Y:S01]  /*3100*/  MUFU.EX2 R125, R125 ;  /* 0x0000007d007d7308 */ /* 0x000ea20000000800 */
[----:B0-----:R-:W-:Y:S01]  /*3110*/  FADD.FTZ R43, R25, R38 ;  /* 0x00000026192b7221 */ /* 0x001fe20000010000 */
[C---:B---3--:R-:W-:Y:S01]  /*3120*/  FADD.FTZ R6, R20.reuse, R39 ;  /* 0x0000002714067221 */ /* 0x048fe20000010000 */
[----:B------:R-:W-:Y:S02]  /*3130*/  F2FP.F16.F32.PACK_AB R177, R20, R121 ;  /* 0x0000007914b1723e */ /* 0x000fe400000000ff */
[----:B------:R-:W-:Y:S01]  /*3140*/  CS2R R120, SRZ ;  /* 0x0000000000787805 */ /* 0x000fe2000001ff00 */
[----:B------:R-:W-:Y:S01]  /*3150*/  FADD.FTZ R38, R172, R43 ;  /* 0x0000002bac267221 */ /* 0x000fe20000010000 */
[C---:B------:R-:W-:Y:S01]  /*3160*/  F2FP.F16.F32.PACK_AB R172, R27.reuse, R172 ;  /* 0x000000ac1bac723e */ /* 0x040fe200000000ff */
[----:B------:R-:W0:Y:S02]  /*3170*/  MUFU.EX2 R127, R127 ;  /* 0x0000007f007f7308 */ /* 0x000e240000000800 */
[----:B------:R-:W-:Y:S01]  /*3180*/  FADD.FTZ R43, R27, R38 ;  /* 0x000000261b2b7221 */ /* 0x000fe20000010000 */
[----:B-1----:R-:W-:-:S03]  /*3190*/  @P2 SHF.R.U32.HI R23, RZ, R47, R40 ;  /* 0x0000002fff172219 */ /* 0x002fc60000011628 */
[----:B------:R-:W-:Y:S01]  /*31a0*/  FADD.FTZ R38, R174, R43 ;  /* 0x0000002bae267221 */ /* 0x000fe20000010000 */
[C---:B------:R-:W-:Y:S01]  /*31b0*/  F2FP.F16.F32.PACK_AB R174, R29.reuse, R174 ;  /* 0x000000ae1dae723e */ /* 0x040fe200000000ff */
[----:B------:R-:W1:Y:S02]  /*31c0*/  MUFU.EX2 R89, R89 ;  /* 0x0000005900597308 */ /* 0x000e640000000800 */
[----:B------:R-:W-:Y:S01]  /*31d0*/  FADD.FTZ R39, R29, R38 ;  /* 0x000000261d277221 */ /* 0x000fe20000010000 */
[----:B--2---:R-:W-:Y:S01]  /*31e0*/  FADD.FTZ R7, R125, R6 ;  /* 0x000000067d077221 */ /* 0x004fe20000010000 */
[----:B------:R-:W-:Y:S02]  /*31f0*/  F2FP.F16.F32.PACK_AB R179, R24, R125 ;  /* 0x0000007d18b3723e */ /* 0x000fe400000000ff */
[----:B------:R-:W-:Y:S01]  /*3200*/  CS2R R124, SRZ ;  /* 0x00000000007c7805 */ /* 0x000fe2000001ff00 */
[----:B------:R-:W-:Y:S01]  /*3210*/  FADD.FTZ R40, R168, R39 ;  /* 0x00000027a8287221 */ /* 0x000fe20000010000 */
[----:B------:R-:W-:Y:S01]  /*3220*/  FADD.FTZ R6, R24, R7 ;  /* 0x0000000718067221 */ /* 0x000fe20000010000 */
[----:B------:R-:W-:Y:S01]  /*3230*/  IMAD.IADD R39, R42, 0x1, R23 ;  /* 0x000000012a277824 */ /* 0x000fe200078e0217 */
[----:B------:R-:W2:Y:S01]  /*3240*/  MUFU.EX2 R37, R37 ;  /* 0x0000002500257308 */ /* 0x000ea20000000800 */
[----:B------:R-:W-:Y:S01]  /*3250*/  FADD.FTZ R23, R31, R40 ;  /* 0x000000281f177221 */ /* 0x000fe20000010000 */
[----:B0-----:R-:W-:Y:S01]  /*3260*/  FADD.FTZ R7, R127, R6 ;  /* 0x000000067f077221 */ /* 0x001fe20000010000 */
[----:B------:R-:W-:-:S02]  /*3270*/  F2FP.F16.F32.PACK_AB R173, R26, R127 ;  /* 0x0000007f1aad723e */ /* 0x000fc400000000ff */
[----:B------:R-:W-:Y:S01]  /*3280*/  CS2R R126, SRZ ;  /* 0x00000000007e7805 */ /* 0x000fe2000001ff00 */
[----:B------:R-:W-:Y:S01]  /*3290*/  FADD.FTZ R40, R170, R23 ;  /* 0x00000017aa287221 */ /* 0x000fe20000010000 */
[----:B------:R-:W-:Y:S01]  /*32a0*/  FADD.FTZ R6, R26, R7 ;  /* 0x000000071a067221 */ /* 0x000fe20000010000 */
[----:B------:R-:W-:Y:S01]  /*32b0*/  SHF.R.S32.HI R44, RZ, 0x1f, R39 ;  /* 0x0000001fff2c7819 */ /* 0x000fe20000011427 */
[----:B------:R-:W0:Y:S01]  /*32c0*/  MUFU.EX2 R30, R51 ;  /* 0x00000033001e7308 */ /* 0x000e220000000800 */
[----:B------:R-:W-:Y:S01]  /*32d0*/  FADD.FTZ R23, R33, R40 ;  /* 0x0000002821177221 */ /* 0x000fe20000010000 */
[----:B-1----:R-:W-:Y:S01]  /*32e0*/  FADD.FTZ R7, R89, R6 ;  /* 0x0000000659077221 */ /* 0x002fe20000010000 */
[----:B------:R-:W-:Y:S02]  /*32f0*/  LEA.HI R39, R44, R39, RZ, 0x7 ;  /* 0x000000272c277211 */ /* 0x000fe400078f38ff */
[----:B------:R-:W-:Y:S01]  /*3300*/  FADD.FTZ R42, R152, R23 ;  /* 0x00000017982a7221 */ /* 0x000fe20000010000 */
[C---:B------:R-:W-:Y:S01]  /*3310*/  FADD.FTZ R6, R28.reuse, R7 ;  /* 0x000000071c067221 */ /* 0x040fe20000010000 */
[----:B------:R-:W-:Y:S01]  /*3320*/  F2FP.F16.F32.PACK_AB R175, R28, R89 ;  /* 0x000000591caf723e */ /* 0x000fe200000000ff */
[----:B------:R-:W1:Y:S01]  /*3330*/  MUFU.EX2 R91, R91 ;  /* 0x0000005b005b7308 */ /* 0x000e620000000800 */
[----:B------:R-:W-:Y:S01]  /*3340*/  FADD.FTZ R23, R35, R42 ;  /* 0x0000002a23177221 */ /* 0x000fe20000010000 */
[----:B--2---:R-:W-:Y:S01]  /*3350*/  FADD.FTZ R7, R37, R6 ;  /* 0x0000000625077221 */ /* 0x004fe20000010000 */
[----:B------:R-:W-:-:S02]  /*3360*/  F2FP.F16.F32.PACK_AB R168, R31, R168 ;  /* 0x000000a81fa8723e */ /* 0x000fc400000000ff */
[----:B------:R-:W-:Y:S01]  /*3370*/  CS2R R88, SRZ ;  /* 0x0000000000587805 */ /* 0x000fe2000001ff00 */
[----:B------:R-:W-:Y:S01]  /*3380*/  FADD.FTZ R42, R154, R23 ;  /* 0x000000179a2a7221 */ /* 0x000fe20000010000 */
[----:B------:R-:W-:Y:S01]  /*3390*/  F2FP.F16.F32.PACK_AB R170, R33, R170 ;  /* 0x000000aa21aa723e */ /* 0x000fe200000000ff */
[----:B------:R-:W2:Y:S01]  /*33a0*/  MUFU.EX2 R32, R55 ;  /* 0x0000003700207308 */ /* 0x000ea20000000800 */
[C---:B0-----:R-:W-:Y:S01]  /*33b0*/  FADD.FTZ R6, R30.reuse, R7 ;  /* 0x000000071e067221 */ /* 0x041fe20000010000 */
[----:B------:R-:W-:Y:S01]  /*33c0*/  FADD.FTZ R42, R61, R42 ;  /* 0x0000002a3d2a7221 */ /* 0x000fe20000010000 */
[----:B------:R-:W-:Y:S02]  /*33d0*/  F2FP.F16.F32.PACK_AB R152, R35, R152 ;  /* 0x000000982398723e */ /* 0x000fe400000000ff */
[----:B------:R-:W-:Y:S01]  /*33e0*/  F2FP.F16.F32.PACK_AB R154, R61, R154 ;  /* 0x0000009a3d9a723e */ /* 0x000fe200000000ff */
[----:B------:R-:W-:Y:S01]  /*33f0*/  FADD.FTZ R23, R103, R42 ;  /* 0x0000002a67177221 */ /* 0x000fe20000010000 */
[----:B------:R-:W-:Y:S01]  /*3400*/  F2FP.F16.F32.PACK_AB R169, R30, R37 ;  /* 0x000000251ea9723e */ /* 0x000fe200000000ff */
[----:B------:R-:W0:Y:S01]  /*3410*/  MUFU.EX2 R41, R41 ;  /* 0x0000002900297308 */ /* 0x000e220000000800 */
[----:B-1----:R-:W-:Y:S01]  /*3420*/  FADD.FTZ R7, R91, R6 ;  /* 0x000000065b077221 */ /* 0x002fe20000010000 */
[C---:B------:R-:W-:Y:S01]  /*3430*/  FADD.FTZ R42, R156.reuse, R23 ;  /* 0x000000179c2a7221 */ /* 0x040fe20000010000 */
[----:B------:R-:W-:-:S02]  /*3440*/  F2FP.F16.F32.PACK_AB R156, R156, R103 ;  /* 0x000000679c9c723e */ /* 0x000fc400000000ff */
[----:B------:R-:W-:Y:S01]  /*3450*/  CS2R R102, SRZ ;  /* 0x0000000000667805 */ /* 0x000fe2000001ff00 */
[----:B------:R-:W-:Y:S02]  /*3460*/  FADD.FTZ R13, R105, R42 ;  /* 0x0000002a690d7221 */ /* 0x000fe40000010000 */
[----:B------:R-:W1:Y:S01]  /*3470*/  MUFU.EX2 R34, R59 ;  /* 0x0000003b00227308 */ /* 0x000e620000000800 */
[----:B--2---:R-:W-:Y:S01]  /*3480*/  FADD.FTZ R6, R32, R7 ;  /* 0x0000000720067221 */ /* 0x004fe20000010000 */
[C---:B------:R-:W-:Y:S01]  /*3490*/  FADD.FTZ R42, R158.reuse, R13 ;  /* 0x0000000d9e2a7221 */ /* 0x040fe20000010000 */
[----:B------:R-:W-:Y:S02]  /*34a0*/  F2FP.F16.F32.PACK_AB R158, R158, R105 ;  /* 0x000000699e9e723e */ /* 0x000fe400000000ff */
[----:B------:R-:W-:Y:S02]  /*34b0*/  CS2R R104, SRZ ;  /* 0x0000000000687805 */ /* 0x000fe4000001ff00 */
[----:B------:R-:W-:Y:S01]  /*34c0*/  F2FP.F16.F32.PACK_AB R171, R32, R91 ;  /* 0x0000005b20ab723e */ /* 0x000fe200000000ff */
[----:B------:R-:W-:Y:S01]  /*34d0*/  FADD.FTZ R13, R107, R42 ;  /* 0x0000002a6b0d7221 */ /* 0x000fe20000010000 */
[----:B------:R-:W-:Y:S01]  /*34e0*/  CS2R R90, SRZ ;  /* 0x00000000005a7805 */ /* 0x000fe2000001ff00 */
[----:B------:R-:W2:Y:S01]  /*34f0*/  MUFU.EX2 R93, R93 ;  /* 0x0000005d005d7308 */ /* 0x000ea20000000800 */
[----:B0-----:R-:W-:Y:S01]  /*3500*/  FADD.FTZ R7, R41, R6 ;  /* 0x0000000629077221 */ /* 0x001fe20000010000 */
[C---:B------:R-:W-:Y:S01]  /*3510*/  FADD.FTZ R44, R160.reuse, R13 ;  /* 0x0000000da02c7221 */ /* 0x040fe20000010000 */
[----:B------:R-:W-:-:S02]  /*3520*/  F2FP.F16.F32.PACK_AB R160, R160, R107 ;  /* 0x0000006ba0a0723e */ /* 0x000fc400000000ff */
[----:B------:R-:W-:-:S03]  /*3530*/  CS2R R106, SRZ ;  /* 0x00000000006a7805 */ /* 0x000fc6000001ff00 */
[----:B------:R-:W0:Y:S01]  /*3540*/  MUFU.EX2 R36, R63 ;  /* 0x0000003f00247308 */ /* 0x000e220000000800 */
[C---:B-1----:R-:W-:Y:S01]  /*3550*/  FADD.FTZ R6, R34.reuse, R7 ;  /* 0x0000000722067221 */ /* 0x042fe20000010000 */
[----:B------:R-:W-:-:S06]  /*3560*/  F2FP.F16.F32.PACK_AB R153, R34, R41 ;  /* 0x000000292299723e */ /* 0x000fcc00000000ff */
[----:B------:R-:W1:Y:S01]  /*3570*/  MUFU.EX2 R45, R45 ;  /* 0x0000002d002d7308 */ /* 0x000e620000000800 */
[----:B--2---:R-:W-:-:S07]  /*3580*/  FADD.FTZ R7, R93, R6 ;  /* 0x000000065d077221 */ /* 0x004fce0000010000 */
        /* <DEDUP_REMOVED lines=33> */
[----:B------:R-:W-:Y:S01]  /*37a0*/  F2FP.F16.F32.PACK_AB R161, R8, R49 ;  /* 0x0000003108a1723e */ /* 0x000fe200000000ff */
[----:B------:R-:W-:-:S05]  /*37b0*/  IMAD.MOV.U32 R8, RZ, RZ, RZ ;  /* 0x000000ffff087224 */ /* 0x000fca00078e00ff */
        /* <DEDUP_REMOVED lines=10> */
[----:B------:R-:W-:-:S06]  /*3860*/  F2FP.F16.F32.PACK_AB R165, R44, R53 ;  /* 0x000000352ca5723e */ /* 0x000fcc00000000ff */
[----:B------:R-:W0:Y:S01]  /*3870*/  MUFU.EX2 R14, R14 ;  /* 0x0000000e000e7308 */ /* 0x000e220000000800 */
[----:B-1----:R-:W-:Y:S01]  /*3880*/  FADD.FTZ R7, R99, R12 ;  /* 0x0000000c63077221 */ /* 0x002fe20000010000 */
[----:B------:R-:W-:-:S04]  /*3890*/  SHF.R.S32.HI R12, RZ, 0x7, R39 ;  /* 0x00000007ff0c7819 */ /* 0x000fc80000011427 */
[----:B------:R-:W-:Y:S01]  /*38a0*/  VIMNMX R15, R17, R12, !PT ;  /* 0x0000000c110f7248 */ /* 0x000fe20007fe0100 */
[C---:B--2---:R-:W-:Y:S01]  /*38b0*/  FADD.FTZ R7, R10.reuse, R7 ;  /* 0x000000070a077221 */ /* 0x044fe20000010000 */
[----:B------:R-:W-:Y:S01]  /*38c0*/  F2FP.F16.F32.PACK_AB R167, R10, R99 ;  /* 0x000000630aa7723e */ /* 0x000fe200000000ff */
[----:B------:R-:W-:Y:S01]  /*38d0*/  VIADD R10, R22, 0xfffffffe ;  /* 0xfffffffe160a7836 */ /* 0x000fe20000000000 */
[----:B------:R-:W-:-:S04]  /*38e0*/  CS2R R98, SRZ ;  /* 0x0000000000627805 */ /* 0x000fc8000001ff00 */
[----:B------:R-:W-:Y:S01]  /*38f0*/  ISETP.GE.AND P3, PT, R10, R15, PT ;  /* 0x0000000f0a00720c */ /* 0x000fe20003f66270 */
[C---:B0-----:R-:W-:Y:S01]  /*3900*/  FADD.FTZ R6, R14.reuse, R13 ;  /* 0x0000000d0e067221 */ /* 0x041fe20000010000 */
[----:B------:R-:W-:Y:S02]  /*3910*/  F2FP.F16.F32.PACK_AB R166, R14, R113 ;  /* 0x000000710ea6723e */ /* 0x000fe400000000ff */
[----:B------:R-:W-:-:S09]  /*3920*/  CS2R R112, SRZ ;  /* 0x0000000000707805 */ /* 0x000fd2000001ff00 */
[----:B------:R-:W-:Y:S05]  /*3930*/  @!P3 BRA `(.L_x_8379) ;  /* 0x000000280048b947 */ /* 0x000fea0003800000 */
[----:B------:R-:W-:Y:S01]  /*3940*/  IMAD.MOV.U32 R13, RZ, RZ, R11 ;  /* 0x000000ffff0d7224 */ /* 0x000fe200078e000b */
[----:B------:R-:W-:Y:S01]  /*3950*/  UMOV UR5, URZ ;  /* 0x0000003f00057c82 */ /* 0x000fe20008000000 */
[----:B------:R-:W-:Y:S01]  /*3960*/  IMAD.MOV.U32 R12, RZ, RZ, R9 ;  /* 0x000000ffff0c7224 */ /* 0x000fe200078e0009 */
[----:B------:R-:W-:Y:S01]  /*3970*/  ULDC UR39, c[0x0][0x288] ;  /* 0x0000a20000277ab9 */ /* 0x000fe20000000800 */
[----:B------:R-:W-:Y:S01]  /*3980*/  IMAD.MOV.U32 R14, RZ, RZ, RZ ;  /* 0x000000ffff0e7224 */ /* 0x000fe200078e00ff */
[----:B------:R-:W-:Y:S01]  /*3990*/  ULDC UR38, c[0x0][0x2f0] ;  /* 0x0000bc0000267ab9 */ /* 0x000fe20000000800 */
[----:B------:R-:W-:-:S07]  /*39a0*/  IMAD.MOV.U32 R151, RZ, RZ, RZ ;  /* 0x000000ffff977224 */ /* 0x000fce00078e00ff */
.L_x_8388:
        /* <DEDUP_REMOVED lines=9> */
.L_x_8381:
[----:B------:R-:W-:Y:S01]  /*3a40*/  ULEA UR7, UR4, UR36, 0x3 ;  /* 0x0000002404077291 */ /* 0x000fe2000f8e183f */
[----:B------:R-:W-:-:S08]  /*3a50*/  SHF.L.U32 R0, R8, 0x1f, RZ ;  /* 0x0000001f08007819 */ /* 0x000fd000000006ff */
[----:B------:R0:W1:Y:S01]  /*3a60*/  SYNCS.PHASECHK.TRANS64.TRYWAIT P3, [UR7+0x28830], R0 ;  /* 0x02883000ff0075a7 */ /* 0x0000620008060147 */
[----:B------:R-:W-:Y:S05]  /*3a70*/  @!P0 BRA `(.L_x_8382) ;  /* 0x0000000000048947 */ /* 0x000fea0003800000 */
[----:B------:R-:W-:Y:S01]  /*3a80*/  BPT.TRAP 0x1 ;  /* 0x000000040000795c */ /* 0x000fe20000300000 */
.L_x_8382:
[----:B-1----:R-:W-:Y:S05]  /*3a90*/  @P3 BRA `(.L_x_8380) ;  /* 0x0000000000083947 */ /* 0x002fea0003800000 */
[----:B------:R-:W1:Y:S02]  /*3aa0*/  SYNCS.PHASECHK.TRANS64.TRYWAIT P3, [UR7+0x28830], R0 ;  /* 0x02883000ff0075a7 */ /* 0x000e640008060147 */
[----:B-1----:R-:W-:Y:S05]  /*3ab0*/  @!P3 BRA `(.L_x_8383) ;  /* 0x000000a40054b947 */ /* 0x002fea0003800000 */
.L_x_8380:
        /* <DEDUP_REMOVED lines=47> */
.L_x_8385:
[----:B------:R-:W-:Y:S01]  /*3db0*/  ULEA UR7, UR5, UR36, 0x3 ;  /* 0x0000002405077291 */ /* 0x000fe2000f8e183f */
[----:B------:R-:W-:-:S08]  /*3dc0*/  SHF.L.U32 R0, R14, 0x1f, RZ ;  /* 0x0000001f0e007819 */ /* 0x000fd000000006ff */
[----:B------:R0:W1:Y:S01]  /*3dd0*/  SYNCS.PHASECHK.TRANS64.TRYWAIT P3, [UR7+0x28850], R0 ;  /* 0x02885000ff0075a7 */ /* 0x0000620008060147 */
[----:B------:R-:W-:Y:S05]  /*3de0*/  @!P0 BRA `(.L_x_8386) ;  /* 0x0000000000048947 */ /* 0x000fea0003800000 */
[----:B------:R-:W-:Y:S01]  /*3df0*/  BPT.TRAP 0x1 ;  /* 0x000000040000795c */ /* 0x000fe20000300000 */
.L_x_8386:
[----:B-1----:R-:W-:Y:S05]  /*3e00*/  @P3 BRA `(.L_x_8384) ;  /* 0x0000000000083947 */ /* 0x002fea0003800000 */
[----:B------:R-:W1:Y:S02]  /*3e10*/  SYNCS.PHASECHK.TRANS64.TRYWAIT P3, [UR7+0x28850], R0 ;  /* 0x02885000ff0075a7 */ /* 0x000e640008060147 */
[----:B-1----:R-:W-:Y:S05]  /*3e20*/  @!P3 BRA `(.L_x_8387) ;  /* 0x000000a00090b947 */ /* 0x002fea0003800000 */
.L_x_8384:
[----:B------:R-:W-:Y:S01]  /*3e30*/  UIADD3 UR7, UR36, 0x400, URZ ;  /* 0x0000040024077890 */ /* 0x000fe2000fffe03f */
[----:B------:R-:W-:Y:S01]  /*3e40*/  WARPGROUP.ARRIVE ;  /* 0x00000000000079c5 */ /* 0x000fe20000000000 */
[----:B------:R-:W-:Y:S01]  /*3e50*/  UMOV UR11, 0x40000040 ;  /* 0x40000040000b7882 */ /* 0x000fe20000000000 */
[----:B------:R-:W-:Y:S01]  /*3e60*/  UMOV UR15, 0x40000040 ;  /* 0x40000040000f7882 */ /* 0x000fe20000000000 */
[----:B------:R-:W-:Y:S01]  /*3e70*/  USHF.R.U32.HI UR7, URZ, 0x4, UR7 ;  /* 0x000000043f077899 */ /* 0x000fe20008011607 */
[----:B01----:R-:W0:Y:S01]  /*3e80*/  @P2 LDC R0, c[0x0][0x44c] ;  /* 0x00011300ff002b82 */ /* 0x003e220000000800 */
[----:B------:R-:W-:Y:S02]  /*3e90*/  IMAD.MOV.U32 R23, RZ, RZ, R5 ;  /* 0x000000ffff177224 */ /* 0x000fe400078e0005 */
[----:B------:R-:W-:-:S04]  /*3ea0*/  ULOP3.LUT UR7, UR7, 0x3fff, URZ, 0xc0, !UPT ;  /* 0x00003fff07077892 */ /* 0x000fc8000f8ec03f */
[----:B------:R-:W-:Y:S01]  /*3eb0*/  ULOP3.LUT UR7, UR7, 0x4000000, URZ, 0xfc, !UPT ;  /* 0x0400000007077892 */ /* 0x000fe2000f8efc3f */
[----:B------:R-:W1:Y:S03]  /*3ec0*/  @P2 LDC R9, c[0x0][0x450] ;  /* 0x00011400ff092b82 */ /* 0x000e660000000800 */
[----:B------:R-:W-:-:S04]  /*3ed0*/  ULEA UR10, UR5, UR7, 0xb ;  /* 0x00000007050a7291 */ /* 0x000fc8000f8e583f */
[----:B------:R-:W-:-:S05]  /*3ee0*/  UIADD3 UR14, UR10, 0x80, URZ ;  /* 0x000000800a0e7890 */ /* 0x000fca000fffe03f */
[----:B------:R-:W-:Y:S01]  /*3ef0*/  HGMMA.64x128x16.F32 R88, R180, gdesc[UR8].tnspB, R88, gsb0 ;  /* 0x41e00008b4587df0 */ /* 0x000fe20008000858 */
[----:B------:R-:W-:Y:S01]  /*3f00*/  UMOV UR11, 0x40000040 ;  /* 0x40000040000b7882 */ /* 0x000fe20000000000 */
[----:B0-----:R-:W-:-:S05]  /*3f10*/  @P2 IMAD.HI.U32 R0, R5, R0, RZ ;  /* 0x0000000005002227 */ /* 0x001fca00078e00ff */
[----:B-1----:R-:W-:Y:S01]  /*3f20*/  @P2 SHF.R.U32.HI R23, RZ, R9, R0 ;  /* 0x00000009ff172219 */ /* 0x002fe20000011600 */
[----:B------:R-:W-:-:S04]  /*3f30*/  IMAD.MOV.U32 R9, RZ, RZ, -0x80 ;  /* 0xffffff80ff097424 */ /* 0x000fc800078e00ff */
[----:B------:R-:W0:Y:S01]  /*3f40*/  SHFL.IDX PT, R0, R23, 0x1, 0x1c1f ;  /* 0x003c1f0017007f89 */ /* 0x000e2200000e0000 */
[----:B------:R-:W-:-:S04]  /*3f50*/  IMAD R9, R10, R9, 0x1 ;  /* 0x000000010a097424 */ /* 0x000fc800078e0209 */
        /* <DEDUP_REMOVED lines=28> */
[----:B------:R-:W-:Y:S01]  /*4120*/  HGMMA.64x128x16.F32 R88, R176, gdesc[UR12].tnspB, R88, gsb0 ;  /* 0x41e0000cb0587df0 */ /* 0x000fe20008000858 */
[----:B------:R-:W-:Y:S01]  /*4130*/  UIADD3 UR14, UR10, 0x100, URZ ;  /* 0x000001000a0e7890 */ /* 0x000fe2000fffe03f */
[----:B------:R-:W-:Y:S01]  /*4140*/  FMNMX.FTZ R11, R182, R11, !PT ;  /* 0x0000000bb60b7209 */ /* 0x000fe20007810000 */
[----:B------:R-:W-:Y:S01]  /*4150*/  UMOV UR15, 0x40000040 ;  /* 0x40000040000f7882 */ /* 0x000fe20000000000 */
[----:B------:R-:W-:-:S02]  /*4160*/  ISETP.GT.AND P4, PT, R0, 0x21, PT ;  /* 0x000000210000780c */ /* 0x000fc40003f84270 */
        /* <DEDUP_REMOVED lines=29> */
[----:B------:R-:W-:Y:S01]  /*4340*/  FMNMX.FTZ R11, R170, R11, !PT ;  /* 0x0000000baa0b7209 */ /* 0x000fe20007810000 */
[----:B------:R-:W-:Y:S01]  /*4350*/  UIADD3 UR14, UR10, 0x280, URZ ;  /* 0x000002800a0e7890 */ /* 0x000fe2000fffe03f */
[----:B------:R-:W-:Y:S01]  /*4360*/  ISETP.GT.AND P4, PT, R0, 0x39, PT ;  /* 0x000000390000780c */ /* 0x000fe20003f84270 */
[----:B------:R-:W-:Y:S01]  /*4370*/  UMOV UR15, 0x40000040 ;  /* 0x40000040000f7882 */ /* 0x000fe20000000000 */
        /* <DEDUP_REMOVED lines=50> */
[----:B------:R-:W-:Y:S02]  /*46a0*/  FSEL R87, R87, -INF , P4 ;  /* 0xff80000057577808 */ /* 0x000fe40002000000 */
[----:B------:R-:W-:-:S04]  /*46b0*/  FMNMX.FTZ R0, R86, R11, !PT ;  /* 0x0000000b56007209 */ /* 0x000fc80007810000 */
[----:B------:R-:W-:-:S05]  /*46c0*/  FMNMX.FTZ R27, R87, R0, !PT ;  /* 0x00000000571b7209 */ /* 0x000fca0007810000 */
[----:B------:R-:W0:Y:S02]  /*46d0*/  SHFL.BFLY PT, R0, R27, 0x2, 0x1f ;  /* 0x0c401f001b007f89 */ /* 0x000e2400000e0000 */
[----:B0-----:R-:W-:Y:S01]  /*46e0*/  FMNMX.FTZ R31, R27, R0, !PT ;  /* 0x000000001b1f7209 */ /* 0x001fe20007810000 */
[----:B------:R-:W-:Y:S02]  /*46f0*/  WARPGROUP.DEPBAR.LE gsb0, 0x0 ;  /* 0x00008000000079c5 */ /* 0x000fe40000010000 */
[----:B------:R-:W-:Y:S01]  /*4700*/  WARPGROUP.ARRIVE ;  /* 0x00000000000079c5 */ /* 0x000fe20000000000 */
[----:B------:R-:W0:Y:S01]  /*4710*/  SHFL.IDX PT, R152, R23, RZ, 0x1c1f ;  /* 0x001c1fff17987589 */ /* 0x000e2200000e0000 */
[----:B------:R-:W1:Y:S03]  /*4720*/  LDC R0, c[0x0][0x988] ;  /* 0x00026200ff007b82 */ /* 0x000e660000000800 */
[----:B------:R-:W2:Y:S01]  /*4730*/  SHFL.BFLY PT, R154, R31, 0x1, 0x1f ;  /* 0x0c201f001f9a7f89 */ /* 0x000ea200000e0000 */
[----:B------:R-:W-:Y:S01]  /*4740*/  HGMMA.64x128x16.F32 R88, R156, gdesc[UR12].tnspB, R88, gsb0 ;  /* 0x41e0000c9c587df0 */ /* 0x000fe20008000858 */
[----:B------:R-:W-:Y:S01]  /*4750*/  UIADD3 UR14, UR10, 0x300, URZ ;  /* 0x000003000a0e7890 */ /* 0x000fe2000fffe03f */
[----:B------:R-:W-:Y:S01]  /*4760*/  UMOV UR15, 0x40000040 ;  /* 0x40000040000f7882 */ /* 0x000fe20000000000 */
[----:B------:R-:W-:Y:S01]  /*4770*/  UIADD3 UR10, UR10, 0x380, URZ ;  /* 0x000003800a0a7890 */ /* 0x000fe2000fffe03f */
[----:B0-----:R-:W-:-:S04]  /*4780*/  IADD3 R9, R152, -UR39, R9 ;  /* 0x8000002798097c10 */ /* 0x001fc8000fffe009 */
[C---:B------:R-:W-:Y:S02]  /*4790*/  ISETP.GT.AND P4, PT, R9.reuse, RZ, PT ;  /* 0x000000ff0900720c */ /* 0x040fe40003f84270 */
[C---:B------:R-:W-:Y:S02]  /*47a0*/  ISETP.GT.AND P5, PT, R9.reuse, 0x1, PT ;  /* 0x000000010900780c */ /* 0x040fe40003fa4270 */
        /* <DEDUP_REMOVED lines=10> */
[----:B--2---:R-:W-:Y:S02]  /*4850*/  FMNMX.FTZ R11, R31, R154, !PT ;  /* 0x0000009a1f0b7209 */ /* 0x004fe40007810000 */
[----:B------:R-:W-:Y:S02]  /*4860*/  ISETP.GT.AND P5, PT, R9, 0x11, PT ;  /* 0x000000110900780c */ /* 0x000fe40003fa4270 */
[----:B------:R-:W-:Y:S01]  /*4870*/  FSEL R31, R32, -INF , P4 ;  /* 0xff800000201f7808 */ /* 0x000fe20002000000 */
[----:B-1----:R-:W-:Y:S01]  /*4880*/  FMUL.FTZ R21, R11, R0 ;  /* 0x000000000b157220 */ /* 0x002fe20000410000 */
        /* <DEDUP_REMOVED lines=44> */
[----:B------:R-:W-:Y:S01]  /*4b50*/  FSEL R61, R61, -INF , P5 ;  /* 0xff8000003d3d7808 */ /* 0x000fe20002800000 */
[----:B------:R-:W-:-:S02]  /*4b60*/  WARPGROUP.DEPBAR.LE gsb0, 0x0 ;  /* 0x00008000000079c5 */ /* 0x000fc40000010000 */
[----:B------:R-:W-:Y:S01]  /*4b70*/  WARPGROUP.ARRIVE ;  /* 0x00000000000079c5 */ /* 0x000fe20000000000 */
[----:B------:R-:W-:Y:S02]  /*4b80*/  FMNMX.FTZ R36, R47, R36, !PT ;  /* 0x000000242f247209 */ /* 0x000fe40007810000 */
[----:B------:R-:W-:Y:S02]  /*4b90*/  ISETP.GT.AND P5, PT, R9, 0x51, PT ;  /* 0x000000510900780c */ /* 0x000fe40003fa4270 */
[----:B------:R-:W-:Y:S01]  /*4ba0*/  FSEL R49, R64, -INF , P4 ;  /* 0xff80000040317808 */ /* 0x000fe20002000000 */
[----:B------:R-:W-:Y:S01]  /*4bb0*/  HGMMA.64x128x16.F32 R88, R160, gdesc[UR12].tnspB, R88, gsb0 ;  /* 0x41e0000ca0587df0 */ /* 0x000fe20008000858 */
        /* <DEDUP_REMOVED lines=31> */
[----:B------:R-:W-:Y:S02]  /*4db0*/  FSEL R189, R85, -INF , P5 ;  /* 0xff80000055bd7808 */ /* 0x000fe40002800000 */
[----:B------:R-:W-:-:S02]  /*4dc0*/  FMNMX.FTZ R44, R187, R44, !PT ;  /* 0x0000002cbb2c7209 */ /* 0x000fc40007810000 */
[----:B------:R-:W-:Y:S02]  /*4dd0*/  FSETP.NEU.FTZ.AND P3, PT, R11, -INF , PT ;  /* 0xff8000000b00780b */ /* 0x000fe40003f7d000 */
[----:B------:R-:W-:Y:S02]  /*4de0*/  FMNMX.FTZ R44, R189, R44, !PT ;  /* 0x0000002cbd2c7209 */ /* 0x000fe40007810000 */
[----:B------:R-:W-:Y:S02]  /*4df0*/  FSEL R21, R21, RZ, P3 ;  /* 0x000000ff15157208 */ /* 0x000fe40001800000 */
[----:B------:R-:W-:Y:S01]  /*4e00*/  FSEL R52, R11, RZ, P3 ;  /* 0x000000ff0b347208 */ /* 0x000fe20001800000 */
[----:B------:R-:W0:Y:S01]  /*4e10*/  SHFL.BFLY PT, R9, R44, 0x2, 0x1f ;  /* 0x0c401f002c097f89 */ /* 0x000e2200000e0000 */
[----:B------:R-:W-:Y:S01]  /*4e20*/  ISETP.GT.AND P3, PT, R10, R15, PT ;  /* 0x0000000f0a00720c */ /* 0x000fe20003f64270 */
        /* <DEDUP_REMOVED lines=22> */
[----:B0-----:R-:W-:Y:S01]  /*4f90*/  FMNMX.FTZ R48, R44, R9, !PT ;  /* 0x000000092c307209 */ /* 0x001fe20007810000 */
[-CC-:B------:R-:W-:Y:S01]  /*4fa0*/  FFMA.FTZ R155, R62, R0.reuse, -R21.reuse ;  /* 0x000000003e9b7223 */ /* 0x180fe20000010815 */
[-CC-:B------:R-:W-:Y:S01]  /*4fb0*/  FFMA.FTZ R30, R30, R0.reuse, -R21.reuse ;  /* 0x000000001e1e7223 */ /* 0x180fe20000010815 */
[-CC-:B------:R-:W-:Y:S01]  /*4fc0*/  FFMA.FTZ R157, R66, R0.reuse, -R21.reuse ;  /* 0x00000000429d7223 */ /* 0x180fe20000010815 */
[-CC-:B------:R-:W-:Y:S01]  /*4fd0*/  FFMA.FTZ R26, R26, R0.reuse, -R21.reuse ;  /* 0x000000001a1a7223 */ /* 0x180fe20000010815 */
        /* <DEDUP_REMOVED lines=9> */
[----:B------:R-:W-:Y:S01]  /*5070*/  VIADD R10, R10, 0xffffffff ;  /* 0xffffffff0a0a7836 */ /* 0x000fe20000000000 */
[----:B------:R-:W-:Y:S08]  /*5080*/  MUFU.EX2 R181, R181 ;  /* 0x000000b500b57308 */ /* 0x000ff00000000800 */
[----:B------:R-:W-:Y:S01]  /*5090*/  MUFU.EX2 R183, R183 ;  /* 0x000000b700b77308 */ /* 0x000fe20000000800 */
[----:B0-----:R-:W-:Y:S01]  /*50a0*/  FMNMX.FTZ R9, R48, R9, !PT ;  /* 0x0000000930097209 */ /* 0x001fe20007810000 */
[----:B------:R-:W-:-:S06]  /*50b0*/  FFMA.FTZ R48, R82, R0, -R21 ;  /* 0x0000000052307223 */ /* 0x000fcc0000010815 */
[----:B------:R-:W-:Y:S01]  /*50c0*/  MUFU.EX2 R20, R20 ;  /* 0x0000001400147308 */ /* 0x000fe20000000800 */
[-C--:B------:R-:W-:Y:S01]  /*50d0*/  FFMA.FTZ R21, R87, R0.reuse, -R21 ;  /* 0x0000000057157223 */ /* 0x080fe20000010815 */
[C---:B------:R-:W-:Y:S01]  /*50e0*/  FSETP.NEU.FTZ.AND P4, PT, R9.reuse, -INF , PT ;  /* 0xff8000000900780b */ /* 0x040fe20003f9d000 */
[----:B------:R-:W-:-:S05]  /*50f0*/  FMUL.FTZ R50, R9, R0 ;  /* 0x0000000009327220 */ /* 0x000fca0000410000 */
[----:B------:R-:W-:Y:S01]  /*5100*/  FSEL R50, R50, RZ, P4 ;  /* 0x000000ff32327208 */ /* 0x000fe20002000000 */
[----:B------:R-:W-:Y:S01]  /*5110*/  MUFU.EX2 R177, R177 ;  /* 0x000000b100b17308 */ /* 0x000fe20000000800 */
[----:B------:R-:W-:Y:S02]  /*5120*/  WARPGROUP.DEPBAR.LE gsb0, 0x0 ;  /* 0x00008000000079c5 */ /* 0x000fe40000010000 */
[----:B------:R-:W-:Y:S01]  /*5130*/  WARPGROUP.ARRIVE ;  /* 0x00000000000079c5 */ /* 0x000fe20000000000 */
[-CC-:B-1----:R-:W-:Y:S01]  /*5140*/  FFMA.FTZ R172, R39, R0.reuse, -R50.reuse ;  /* 0x0000000027ac7223 */ /* 0x182fe20000010832 */
[----:B------:R-:W-:Y:S01]  /*5150*/  FADD.FTZ R39, -R52, R13 ;  /* 0x0000000d34277221 */ /* 0x000fe20000010100 */
[----:B------:R-:W-:Y:S01]  /*5160*/  FSEL R13, R9, RZ, P4 ;  /* 0x000000ff090d7208 */ /* 0x000fe20002000000 */
[-CC-:B------:R-:W-:Y:S01]  /*5170*/  FFMA.FTZ R174, R43, R0.reuse, -R50.reuse ;  /* 0x000000002bae7223 */ /* 0x180fe20000010832 */
[-C--:B------:R-:W-:Y:S01]  /*5180*/  FFMA.FTZ R23, R23, R0.reuse, -R50 ;  /* 0x0000000017177223 */ /* 0x080fe20000010832 */
[----:B------:R-:W-:Y:S01]  /*5190*/  HGMMA.64x128x16.F32 R88, R164, gdesc[UR8].tnspB, R88, gsb0 ;  /* 0x41e00008a4587df0 */ /* 0x000fe20008000858 */
[-C--:B------:R-:W-:Y:S01]  /*51a0*/  FMUL.FTZ R43, R39, R0.reuse ;  /* 0x00000000272b7220 */ /* 0x080fe20000410000 */
[----:B------:R-:W-:Y:S01]  /*51b0*/  FADD.FTZ R39, -R13, R12 ;  /* 0x0000000c0d277221 */ /* 0x000fe20000010100 */
[-CC-:B--2---:R-:W-:Y:S01]  /*51c0*/  FFMA.FTZ R176, R31, R0.reuse, -R50.reuse ;  /* 0x000000001fb07223 */ /* 0x184fe20000010832 */
[----:B------:R-:W-:Y:S01]  /*51d0*/  FFMA.FTZ R31, R41, R0, -R50 ;  /* 0x00000000291f7223 */ /* 0x000fe20000010832 */
[----:B------:R-:W-:-:S02]  /*51e0*/  IMAD.U32 R41, RZ, RZ, UR4 ;  /* 0x00000004ff297e24 */ /* 0x000fc4000f8e00ff */
[-C--:B------:R-:W-:Y:S01]  /*51f0*/  FMUL.FTZ R12, R39, R0.reuse ;  /* 0x00000000270c7220 */ /* 0x080fe20000410000 */
[-CC-:B---3--:R-:W-:Y:S01]  /*5200*/  FFMA.FTZ R180, R25, R0.reuse, -R50.reuse ;  /* 0x0000000019b47223 */ /* 0x188fe20000010832 */
        /* <DEDUP_REMOVED lines=25> */
[----:B-1----:R-:W-:Y:S01]  /*53a0*/  @!P1 PRMT R43, RZ, 0x654, R39 ;  /* 0x00000654ff2b9816 */ /* 0x002fe20000000027 */
[-CC-:B------:R-:W-:Y:S01]  /*53b0*/  FFMA.FTZ R73, R73, R0.reuse, -R50.reuse ;  /* 0x0000000049497223 */ /* 0x180fe20000010832 */
[-CC-:B------:R-:W-:Y:S01]  /*53c0*/  FFMA.FTZ R75, R75, R0.reuse, -R50.reuse ;  /* 0x000000004b4b7223 */ /* 0x180fe20000010832 */
[-CC-:B------:R-:W-:Y:S01]  /*53d0*/  FFMA.FTZ R77, R77, R0.reuse, -R50.reuse ;  /* 0x000000004d4d7223 */ /* 0x180fe20000010832 */
[-CC-:B------:R-:W-:Y:S01]  /*53e0*/  FFMA.FTZ R83, R83, R0.reuse, -R50.reuse ;  /* 0x0000000053537223 */ /* 0x180fe20000010832 */
[-CC-:B------:R-:W-:Y:S01]  /*53f0*/  FFMA.FTZ R185, R185, R0.reuse, -R50.reuse ;  /* 0x00000000b9b97223 */ /* 0x180fe20000010832 */
[----:B------:R-:W-:Y:S01]  /*5400*/  FFMA.FTZ R187, R187, R0, -R50 ;  /* 0x00000000bbbb7223 */ /* 0x000fe20000010832 */
[----:B------:R-:W1:Y:S01]  /*5410*/  MUFU.EX2 R182, R182 ;  /* 0x000000b600b67308 */ /* 0x000e620000000800 */
[----:B------:R-:W-:Y:S01]  /*5420*/  IMAD.U32 R45, RZ, RZ, UR5 ;  /* 0x00000005ff2d7e24 */ /* 0x000fe2000f8e00ff */
[----:B------:R-:W-:-:S04]  /*5430*/  UMOV UR5, UR4 ;  /* 0x0000000400057c82 */ /* 0x000fc80008000000 */
[----:B------:R-:W-:Y:S02]  /*5440*/  @!P1 LEA R45, R45, UR36, 0x3 ;  /* 0x000000242d2d9c11 */ /* 0x000fe4000f8e18ff */
[----:B------:R-:W4:Y:S03]  /*5450*/  MUFU.EX2 R25, R25 ;  /* 0x0000001900197308 */ /* 0x000f260000000800 */
[----:B------:R-:W-:-:S05]  /*5460*/  @!P1 VIADD R45, R45, 0x28860 ;  /* 0x000288602d2d9836 */ /* 0x000fca0000000000 */
[----:B------:R-:W5:Y:S01]  /*5470*/  MUFU.EX2 R176, R176 ;  /* 0x000000b000b07308 */ /* 0x000f620000000800 */
[----:B------:R-:W-:-:S07]  /*5480*/  @!P1 PRMT R45, RZ, 0x654, R45 ;  /* 0x00000654ff2d9816 */ /* 0x000fce000000002d */
        /* <DEDUP_REMOVED lines=13> */
[----:B------:R3:W-:Y:S01]  /*5560*/  MUFU.EX2 R40, R168 ;  /* 0x000000a800287308 */ /* 0x0007e20000000800 */
[-C--:B0-----:R-:W-:Y:S01]  /*5570*/  FMUL.FTZ R88, R88, R12.reuse ;  /* 0x0000000c58587220 */ /* 0x081fe20000410000 */
[-C--:B------:R-:W-:Y:S01]  /*5580*/  FMUL.FTZ R89, R89, R12.reuse ;  /* 0x0000000c59597220 */ /* 0x080fe20000410000 */
[-C--:B------:R-:W-:Y:S01]  /*5590*/  FMUL.FTZ R92, R92, R12.reuse ;  /* 0x0000000c5c5c7220 */ /* 0x080fe20000410000 */
[-C--:B------:R-:W-:Y:S01]  /*55a0*/  FMUL.FTZ R93, R93, R12.reuse ;  /* 0x0000000c5d5d7220 */ /* 0x080fe20000410000 */
[-C--:B------:R-:W-:Y:S01]  /*55b0*/  FMUL.FTZ R96, R96, R12.reuse ;  /* 0x0000000c60607220 */ /* 0x080fe20000410000 */
[----:B------:R-:W-:Y:S01]  /*55c0*/  FMUL.FTZ R97, R97, R12 ;  /* 0x0000000c61617220 */ /* 0x000fe20000410000 */
[----:B--2---:R-:W-:Y:S01]  /*55d0*/  FFMA.FTZ R43, R12, R6, R23 ;  /* 0x000000060c2b7223 */ /* 0x004fe20000010017 */
[----:B------:R-:W-:Y:S01]  /*55e0*/  FFMA.FTZ R6, R13, R7, R14 ;  /* 0x000000070d067223 */ /* 0x000fe2000001000e */
[----:B---3--:R-:W-:Y:S01]  /*55f0*/  FFMA.FTZ R168, R51, R0, -R50 ;  /* 0x0000000033a87223 */ /* 0x008fe20000010832 */
[----:B------:R-:W0:Y:S01]  /*5600*/  MUFU.EX2 R33, R33 ;  /* 0x0000002100217308 */ /* 0x000e220000000800 */
[----:B------:R-:W-:Y:S01]  /*5610*/  FADD.FTZ R43, R180, R43 ;  /* 0x0000002bb42b7221 */ /* 0x000fe20000010000 */
[C---:B------:R-:W-:Y:S01]  /*5620*/  FADD.FTZ R6, R181.reuse, R6 ;  /* 0x00000006b5067221 */ /* 0x040fe20000010000 */
[----:B------:R-:W-:Y:S01]  /*5630*/  F2FP.F16.F32.PACK_AB R181, R181, R14 ;  /* 0x0000000eb5b5723e */ /* 0x000fe200000000ff */
[----:B------:R-:W-:Y:S01]  /*5640*/  FFMA.FTZ R50, R189, R0, -R50 ;  /* 0x00000000bd327223 */ /* 0x000fe20000010832 */
[----:B-1----:R-:W-:Y:S01]  /*5650*/  FADD.FTZ R52, R182, R43 ;  /* 0x0000002bb6347221 */ /* 0x002fe20000010000 */
[----:B----4-:R-:W-:Y:S01]  /*5660*/  FADD.FTZ R41, R183, R6 ;  /* 0x00000006b7297221 */ /* 0x010fe20000010000 */
[----:B------:R-:W-:Y:S01]  /*5670*/  F2FP.F16.F32.PACK_AB R180, R180, R23 ;  /* 0x00000017b4b4723e */ /* 0x000fe200000000ff */
[----:B------:R-:W1:Y:S01]  /*5680*/  MUFU.EX2 R168, R168 ;  /* 0x000000a800a87308 */ /* 0x000e620000000800 */
[C---:B------:R-:W-:Y:S01]  /*5690*/  FADD.FTZ R43, R25.reuse, R52 ;  /* 0x00000034192b7221 */ /* 0x040fe20000010000 */
[----:B------:R-:W-:Y:S01]  /*56a0*/  FADD.FTZ R6, R20, R41 ;  /* 0x0000002914067221 */ /* 0x000fe20000010000 */
[----:B------:R-:W-:Y:S01]  /*56b0*/  F2FP.F16.F32.PACK_AB R182, R25, R182 ;  /* 0x000000b619b6723e */ /* 0x000fe200000000ff */
[----:B------:R2:W-:Y:S01]  /*56c0*/  @!P1 SYNCS.ARRIVE.TRANS64.RED.A1T0 RZ, [R45+URZ], RZ ;  /* 0x000000ff2dff99a7 */ /* 0x0005e2000810043f */
[----:B-----5:R-:W-:Y:S01]  /*56d0*/  FADD.FTZ R52, R176, R43 ;  /* 0x0000002bb0347221 */ /* 0x020fe20000010000 */
        /* <DEDUP_REMOVED lines=8> */
[----:B------:R-:W-:Y:S01]  /*5760*/  FADD.FTZ R41, R179, R6 ;  /* 0x00000006b3297221 */ /* 0x000fe20000010000 */
[-C--:B------:R-:W-:Y:S01]  /*5770*/  FMUL.FTZ R105, R105, R12.reuse ;  /* 0x0000000c69697220 */ /* 0x080fe20000410000 */
[----:B------:R-:W4:Y:S01]  /*5780*/  MUFU.EX2 R35, R35 ;  /* 0x0000002300237308 */ /* 0x000f220000000800 */
[----:B------:R-:W-:Y:S01]  /*5790*/  FADD.FTZ R43, R29, R52 ;  /* 0x000000341d2b7221 */ /* 0x000fe20000010000 */
[----:B------:R-:W-:Y:S01]  /*57a0*/  FADD.FTZ R6, R28, R41 ;  /* 0x000000291c067221 */ /* 0x000fe20000010000 */
[-C--:B------:R-:W-:Y:S01]  /*57b0*/  FMUL.FTZ R108, R108, R12.reuse ;  /* 0x0000000c6c6c7220 */ /* 0x080fe20000410000 */
[-C--:B------:R-:W-:Y:S01]  /*57c0*/  FMUL.FTZ R109, R109, R12.reuse ;  /* 0x0000000c6d6d7220 */ /* 0x080fe20000410000 */
[----:B------:R-:W-:Y:S01]  /*57d0*/  FADD.FTZ R52, R172, R43 ;  /* 0x0000002bac347221 */ /* 0x000fe20000010000 */
[----:B------:R-:W-:Y:S01]  /*57e0*/  FADD.FTZ R41, R173, R6 ;  /* 0x00000006ad297221 */ /* 0x000fe20000010000 */
[-C--:B------:R-:W-:Y:S01]  /*57f0*/  FMUL.FTZ R112, R112, R12.reuse ;  /* 0x0000000c70707220 */ /* 0x080fe20000410000 */
[----:B------:R-:W5:Y:S01]  /*5800*/  MUFU.EX2 R170, R170 ;  /* 0x000000aa00aa7308 */ /* 0x000f620000000800 */
[----:B------:R-:W-:Y:S01]  /*5810*/  FADD.FTZ R43, R31, R52 ;  /* 0x000000341f2b7221 */ /* 0x000fe20000010000 */
[----:B------:R-:W-:Y:S01]  /*5820*/  FADD.FTZ R6, R32, R41 ;  /* 0x0000002920067221 */ /* 0x000fe20000010000 */
[-C--:B------:R-:W-:Y:S01]  /*5830*/  FMUL.FTZ R113, R113, R12.reuse ;  /* 0x0000000c71717220 */ /* 0x080fe20000410000 */
[-C--:B------:R-:W-:Y:S01]  /*5840*/  FMUL.FTZ R116, R116, R12.reuse ;  /* 0x0000000c74747220 */ /* 0x080fe20000410000 */
[----:B------:R-:W-:Y:S01]  /*5850*/  FADD.FTZ R52, R174, R43 ;  /* 0x0000002bae347221 */ /* 0x000fe20000010000 */
[----:B------:R-:W-:Y:S01]  /*5860*/  FADD.FTZ R41, R175, R6 ;  /* 0x00000006af297221 */ /* 0x000fe20000010000 */
[-C--:B------:R-:W-:Y:S01]  /*5870*/  FMUL.FTZ R117, R117, R12.reuse ;  /* 0x0000000c75757220 */ /* 0x080fe20000410000 */
[----:B------:R-:W2:Y:S01]  /*5880*/  MUFU.EX2 R171, R171 ;  /* 0x000000ab00ab7308 */ /* 0x000ea20000000800 */
[----:B0-----:R-:W-:Y:S01]  /*5890*/  FADD.FTZ R43, R33, R52 ;  /* 0x00000034212b7221 */ /* 0x001fe20000010000 */
[----:B------:R-:W-:Y:S01]  /*58a0*/  FADD.FTZ R6, R36, R41 ;  /* 0x0000002924067221 */ /* 0x000fe20000010000 */
[-C--:B------:R-:W-:Y:S01]  /*58b0*/  FMUL.FTZ R120, R120, R12.reuse ;  /* 0x0000000c78787220 */ /* 0x080fe20000410000 */
[-C--:B------:R-:W-:Y:S01]  /*58c0*/  FMUL.FTZ R121, R121, R12.reuse ;  /* 0x0000000c79797220 */ /* 0x080fe20000410000 */
[----:B-1----:R-:W-:Y:S01]  /*58d0*/  FADD.FTZ R52, R168, R43 ;  /* 0x0000002ba8347221 */ /* 0x002fe20000010000 */
[----:B---3--:R-:W-:Y:S01]  /*58e0*/  FADD.FTZ R41, R169, R6 ;  /* 0x00000006a9297221 */ /* 0x008fe20000010000 */
[-C--:B------:R-:W-:Y:S01]  /*58f0*/  FMUL.FTZ R124, R124, R12.reuse ;  /* 0x0000000c7c7c7220 */ /* 0x080fe20000410000 */
[----:B------:R-:W0:Y:S01]  /*5900*/  MUFU.EX2 R37, R37 ;  /* 0x0000002500257308 */ /* 0x000e220000000800 */
[----:B----4-:R-:W-:Y:S01]  /*5910*/  FADD.FTZ R43, R35, R52 ;  /* 0x00000034232b7221 */ /* 0x010fe20000010000 */
[----:B------:R-:W-:Y:S01]  /*5920*/  FADD.FTZ R6, R40, R41 ;  /* 0x0000002928067221 */ /* 0x000fe20000010000 */
[-C--:B------:R-:W-:Y:S01]  /*5930*/  FMUL.FTZ R125, R125, R12.reuse ;  /* 0x0000000c7d7d7220 */ /* 0x080fe20000410000 */
[-C--:B------:R-:W-:Y:S01]  /*5940*/  FMUL.FTZ R128, R128, R12.reuse ;  /* 0x0000000c80807220 */ /* 0x080fe20000410000 */
[----:B-----5:R-:W-:Y:S01]  /*5950*/  FADD.FTZ R14, R170, R43 ;  /* 0x0000002baa0e7221 */ /* 0x020fe20000010000 */
        /* <DEDUP_REMOVED lines=11> */
[----:B0-----:R-:W-:Y:S01]  /*5a10*/  FADD.FTZ R25, R37, R14 ;  /* 0x0000000e25197221 */ /* 0x001fe20000010000 */
[-C--:B------:R-:W-:Y:S01]  /*5a20*/  FMUL.FTZ R145, R145, R12.reuse ;  /* 0x0000000c91917220 */ /* 0x080fe20000410000 */
[-C--:B------:R-:W-:Y:S01]  /*5a30*/  FMUL.FTZ R148, R148, R12.reuse ;  /* 0x0000000c94947220 */ /* 0x080fe20000410000 */
[----:B------:R-:W-:Y:S01]  /*5a40*/  FMUL.FTZ R149, R149, R12 ;  /* 0x0000000c95957220 */ /* 0x000fe20000410000 */
        /* <DEDUP_REMOVED lines=41> */
[----:B------:R-:W-:Y:S01]  /*5ce0*/  FMUL.FTZ R151, R151, R13 ;  /* 0x0000000d97977220 */ /* 0x000fe20000410000 */
[----:B------:R-:W-:Y:S01]  /*5cf0*/  F2FP.F16.F32.PACK_AB R183, R20, R183 ;  /* 0x000000b714b7723e */ /* 0x000fe200000000ff */
[----:B------:R-:W2:Y:S01]  /*5d00*/  MUFU.EX2 R7, R61 ;  /* 0x0000003d00077308 */ /* 0x000ea20000000800 */
[----:B0-----:R-:W-:Y:S01]  /*5d10*/  FADD.FTZ R14, R154, R25 ;  /* 0x000000199a0e7221 */ /* 0x001fe20000010000 */
[----:B------:R-:W-:Y:S01]  /*5d20*/  F2FP.F16.F32.PACK_AB R177, R24, R177 ;  /* 0x000000b118b1723e */ /* 0x000fe200000000ff */
[----:B------:R-:W-:Y:S01]  /*5d30*/  IMAD.MOV.U32 R13, RZ, RZ, R11 ;  /* 0x000000ffff0d7224 */ /* 0x000fe200078e000b */
[----:B------:R-:W-:Y:S01]  /*5d40*/  F2FP.F16.F32.PACK_AB R176, R27, R176 ;  /* 0x000000b01bb0723e */ /* 0x000fe200000000ff */
[----:B------:R-:W-:Y:S01]  /*5d50*/  IMAD.MOV.U32 R12, RZ, RZ, R9 ;  /* 0x000000ffff0c7224 */ /* 0x000fe200078e0009 */
[----:B------:R-:W-:-:S02]  /*5d60*/  F2FP.F16.F32.PACK_AB R178, R29, R178 ;  /* 0x000000b21db2723e */ /* 0x000fc400000000ff */
[----:B------:R-:W0:Y:S01]  /*5d70*/  MUFU.EX2 R30, R30 ;  /* 0x0000001e001e7308 */ /* 0x000e220000000800 */
[----:B-1----:R-:W-:Y:S01]  /*5d80*/  FADD.FTZ R23, R155, R6 ;  /* 0x000000069b177221 */ /* 0x002fe20000010000 */
[----:B------:R-:W-:Y:S02]  /*5d90*/  F2FP.F16.F32.PACK_AB R179, R28, R179 ;  /* 0x000000b31cb3723e */ /* 0x000fe400000000ff */
[----:B------:R-:W-:Y:S02]  /*5da0*/  F2FP.F16.F32.PACK_AB R172, R31, R172 ;  /* 0x000000ac1fac723e */ /* 0x000fe400000000ff */
[----:B------:R-:W-:Y:S02]  /*5db0*/  F2FP.F16.F32.PACK_AB R173, R32, R173 ;  /* 0x000000ad20ad723e */ /* 0x000fe400000000ff */
[----:B------:R-:W1:Y:S01]  /*5dc0*/  MUFU.EX2 R49, R49 ;  /* 0x0000003100317308 */ /* 0x000e620000000800 */
[C---:B--2---:R-:W-:Y:S01]  /*5dd0*/  FADD.FTZ R14, R7.reuse, R14 ;  /* 0x0000000e070e7221 */ /* 0x044fe20000010000 */
[----:B------:R-:W-:-:S02]  /*5de0*/  F2FP.F16.F32.PACK_AB R154, R7, R154 ;  /* 0x0000009a079a723e */ /* 0x000fc400000000ff */
[----:B------:R-:W-:Y:S02]  /*5df0*/  F2FP.F16.F32.PACK_AB R174, R33, R174 ;  /* 0x000000ae21ae723e */ /* 0x000fe400000000ff */
[----:B------:R-:W-:Y:S02]  /*5e00*/  F2FP.F16.F32.PACK_AB R175, R36, R175 ;  /* 0x000000af24af723e */ /* 0x000fe400000000ff */
[----:B------:R-:W2:Y:S01]  /*5e10*/  MUFU.EX2 R157, R157 ;  /* 0x0000009d009d7308 */ /* 0x000ea20000000800 */
[----:B0-----:R-:W-:Y:S01]  /*5e20*/  FADD.FTZ R6, R30, R23 ;  /* 0x000000171e067221 */ /* 0x001fe20000010000 */
[----:B------:R-:W-:Y:S02]  /*5e30*/  F2FP.F16.F32.PACK_AB R168, R35, R168 ;  /* 0x000000a823a8723e */ /* 0x000fe400000000ff */
[----:B------:R-:W-:Y:S02]  /*5e40*/  F2FP.F16.F32.PACK_AB R169, R40, R169 ;  /* 0x000000a928a9723e */ /* 0x000fe400000000ff */
[----:B------:R-:W-:-:S02]  /*5e50*/  F2FP.F16.F32.PACK_AB R170, R37, R170 ;  /* 0x000000aa25aa723e */ /* 0x000fc400000000ff */
[----:B------:R-:W0:Y:S01]  /*5e60*/  MUFU.EX2 R65, R65 ;  /* 0x0000004100417308 */ /* 0x000e220000000800 */
[----:B-1----:R-:W-:Y:S01]  /*5e70*/  FADD.FTZ R14, R49, R14 ;  /* 0x0000000e310e7221 */ /* 0x002fe20000010000 */
[----:B------:R-:W-:Y:S02]  /*5e80*/  F2FP.F16.F32.PACK_AB R171, R42, R171 ;  /* 0x000000ab2aab723e */ /* 0x000fe400000000ff */
        /* <DEDUP_REMOVED lines=56> */
[----:B------:R-:W-:Y:S01]  /*6210*/  F2FP.F16.F32.PACK_AB R166, R50, R187 ;  /* 0x000000bb32a6723e */ /* 0x000fe200000000ff */
[----:B------:R-:W-:Y:S02]  /*6220*/  IMAD.MOV.U32 R14, RZ, RZ, R8 ;  /* 0x000000ffff0e7224 */ /* 0x000fe400078e0008 */
[C---:B0-----:R-:W-:Y:S01]  /*6230*/  FADD.FTZ R7, R21.reuse, R7 ;  /* 0x0000000715077221 */ /* 0x041fe20000010000 */
[----:B------:R-:W-:Y:S01]  /*6240*/  F2FP.F16.F32.PACK_AB R167, R21, R46 ;  /* 0x0000002e15a7723e */ /* 0x000fe200000000ff */
[----:B------:R-:W-:Y:S06]  /*6250*/  @P3 BRA `(.L_x_8388) ;  /* 0xffffffd400d43947 */ /* 0x000fec000383ffff */
.L_x_8379:
[----:B------:R-:W-:-:S13]  /*6260*/  ISETP.GE.AND P2, PT, R10, R17, PT ;  /* 0x000000110a00720c */ /* 0x000fda0003f46270 */
[----:B------:R-:W-:Y:S05]  /*6270*/  @!P2 BRA `(.L_x_8389) ;  /* 0x0000001c00f0a947 */ /* 0x000fea0003800000 */
[C---:B------:R-:W-:Y:S01]  /*6280*/  VIADD R4, R19.reuse, 0x8 ;  /* 0x0000000813047836 */ /* 0x040fe20000000000 */
[----:B------:R-:W-:Y:S01]  /*6290*/  IADD3 R19, -R19, 0xb, RZ ;  /* 0x0000000b13137810 */ /* 0x000fe20007ffe1ff */
[----:B------:R-:W-:Y:S01]  /*62a0*/  IMAD.MOV.U32 R12, RZ, RZ, R11 ;  /* 0x000000ffff0c7224 */ /* 0x000fe200078e000b */
[----:B------:R-:W-:Y:S01]  /*62b0*/  UMOV UR5, UR4 ;  /* 0x0000000400057c82 */ /* 0x000fe20008000000 */
[----:B------:R-:W-:Y:S02]  /*62c0*/  IMAD.MOV.U32 R5, RZ, RZ, R9 ;  /* 0x000000ffff057224 */ /* 0x000fe400078e0009 */
[----:B------:R-:W-:-:S07]  /*62d0*/  IMAD.MOV.U32 R13, RZ, RZ, R8 ;  /* 0x000000ffff0d7224 */ /* 0x000fce00078e0008 */
.L_x_8398:
        /* <DEDUP_REMOVED lines=9> */
.L_x_8391:
[----:B------:R-:W-:Y:S01]  /*6370*/  ULEA UR7, UR4, UR36, 0x3 ;  /* 0x0000002404077291 */ /* 0x000fe2000f8e183f */
[----:B------:R-:W-:-:S08]  /*6380*/  SHF.L.U32 R0, R8, 0x1f, RZ ;  /* 0x0000001f08007819 */ /* 0x000fd000000006ff */
[----:B------:R0:W1:Y:S01]  /*6390*/  SYNCS.PHASECHK.TRANS64.TRYWAIT P2, [UR7+0x28830], R0 ;  /* 0x02883000ff0075a7 */ /* 0x0000620008040147 */
[----:B------:R-:W-:Y:S05]  /*63a0*/  @!P0 BRA `(.L_x_8392) ;  /* 0x0000000000048947 */ /* 0x000fea0003800000 */
[----:B------:R-:W-:Y:S01]  /*63b0*/  BPT.TRAP 0x1 ;  /* 0x000000040000795c */ /* 0x000fe20000300000 */
.L_x_8392:
[----:B-1----:R-:W-:Y:S05]  /*63c0*/  @P2 BRA `(.L_x_8390) ;  /* 0x0000000000082947 */ /* 0x002fea0003800000 */
[----:B------:R-:W1:Y:S02]  /*63d0*/  SYNCS.PHASECHK.TRANS64.TRYWAIT P2, [UR7+0x28830], R0 ;  /* 0x02883000ff0075a7 */ /* 0x000e640008040147 */
[----:B-1----:R-:W-:Y:S05]  /*63e0*/  @!P2 BRA `(.L_x_8393) ;  /* 0x0000007c0038a947 */ /* 0x002fea0003800000 */
.L_x_8390:
        /* <DEDUP_REMOVED lines=46> */
.L_x_8395:
[----:B------:R-:W-:Y:S01]  /*66d0*/  ULEA UR7, UR5, UR36, 0x3 ;  /* 0x0000002405077291 */ /* 0x000fe2000f8e183f */
[----:B01----:R-:W-:-:S08]  /*66e0*/  SHF.L.U32 R0, R13, 0x1f, RZ ;  /* 0x0000001f0d007819 */ /* 0x003fd000000006ff */
[----:B------:R0:W1:Y:S01]  /*66f0*/  SYNCS.PHASECHK.TRANS64.TRYWAIT P2, [UR7+0x28850], R0 ;  /* 0x02885000ff0075a7 */ /* 0x0000620008040147 */
[----:B------:R-:W-:Y:S05]  /*6700*/  @!P0 BRA `(.L_x_8396) ;  /* 0x0000000000048947 */ /* 0x000fea0003800000 */
[----:B------:R-:W-:Y:S01]  /*6710*/  BPT.TRAP 0x1 ;  /* 0x000000040000795c */ /* 0x000fe20000300000 */
.L_x_8396:
[----:B-1----:R-:W-:Y:S05]  /*6720*/  @P2 BRA `(.L_x_8394) ;  /* 0x0000000000082947 */ /* 0x002fea0003800000 */
[----:B------:R-:W1:Y:S02]  /*6730*/  SYNCS.PHASECHK.TRANS64.TRYWAIT P2, [UR7+0x28850], R0 ;  /* 0x02885000ff0075a7 */ /* 0x000e640008040147 */
[----:B-1----:R-:W-:Y:S05]  /*6740*/  @!P2 BRA `(.L_x_8397) ;  /* 0x000000780078a947 */ /* 0x002fea0003800000 */
.L_x_8394:
        /* <DEDUP_REMOVED lines=48> */
[----:B------:R-:W1:Y:S01]  /*6a50*/  SHFL.BFLY PT, R14, R13, 0x1, 0x1f ;  /* 0x0c201f000d0e7f89 */ /* 0x000e6200000e0000 */
[----:B------:R-:W-:Y:S02]  /*6a60*/  WARPGROUP.DEPBAR.LE gsb0, 0x0 ;  /* 0x00008000000079c5 */ /* 0x000fe40000010000 */
[----:B------:R-:W-:-:S06]  /*6a70*/  WARPGROUP.ARRIVE ;  /* 0x00000000000079c5 */ /* 0x000fcc0000000000 */
[----:B------:R-:W-:Y:S01]  /*6a80*/  HGMMA.64x128x16.F32 R88, R176, gdesc[UR12].tnspB, R88, gsb0 ;  /* 0x41e0000cb0587df0 */ /* 0x000fe20008000858 */
[----:B------:R-:W-:Y:S01]  /*6a90*/  UIADD3 UR14, UR10, 0x100, URZ ;  /* 0x000001000a0e7890 */ /* 0x000fe2000fffe03f */
[----:B------:R-:W-:Y:S01]  /*6aa0*/  UMOV UR15, 0x40000040 ;  /* 0x40000040000f7882 */ /* 0x000fe20000000000 */
        /* <DEDUP_REMOVED lines=42> */
[----:B0-----:R-:W-:-:S05]  /*6d50*/  FMNMX.FTZ R22, R11, R16, !PT ;  /* 0x000000100b167209 */ /* 0x001fca0007810000 */
[----:B------:R-:W0:Y:S02]  /*6d60*/  SHFL.BFLY PT, R11, R22, 0x1, 0x1f ;  /* 0x0c201f00160b7f89 */ /* 0x000e2400000e0000 */
[----:B0-----:R-:W-:Y:S01]  /*6d70*/  FMNMX.FTZ R11, R22, R11, !PT ;  /* 0x0000000b160b7209 */ /* 0x001fe20007810000 */
[----:B------:R-:W-:Y:S02]  /*6d80*/  WARPGROUP.DEPBAR.LE gsb0, 0x0 ;  /* 0x00008000000079c5 */ /* 0x000fe40000010000 */
[----:B------:R-:W-:-:S06]  /*6d90*/  WARPGROUP.ARRIVE ;  /* 0x00000000000079c5 */ /* 0x000fcc0000000000 */
[----:B------:R-:W-:Y:S01]  /*6da0*/  HGMMA.64x128x16.F32 R88, R168, gdesc[UR12].tnspB, R88, gsb0 ;  /* 0x41e0000ca8587df0 */ /* 0x000fe20008000858 */
[----:B------:R-:W-:Y:S01]  /*6db0*/  UIADD3 UR14, UR10, 0x200, URZ ;  /* 0x000002000a0e7890 */ /* 0x000fe2000fffe03f */
[----:B------:R-:W-:Y:S01]  /*6dc0*/  UMOV UR15, 0x40000040 ;  /* 0x40000040000f7882 */ /* 0x000fe20000000000 */
[----:B------:R-:W-:Y:S02]  /*6dd0*/  WARPGROUP.DEPBAR.LE gsb0, 0x0 ;  /* 0x00008000000079c5 */ /* 0x000fe40000010000 */
[----:B------:R-:W-:Y:S01]  /*6de0*/  WARPGROUP.ARRIVE ;  /* 0x00000000000079c5 */ /* 0x000fe20000000000 */
[----:B------:R-:W-:-:S04]  /*6df0*/  FMUL.FTZ R169, R9, R0 ;  /* 0x0000000009a97220 */ /* 0x000fc80000410000 */
[-CC-:B------:R-:W-:Y:S02]  /*6e00*/  FFMA.FTZ R13, R25, R0.reuse, -R169.reuse ;  /* 0x00000000190d7223 */ /* 0x180fe400000108a9 */
[----:B------:R-:W-:Y:S01]  /*6e10*/  HGMMA.64x128x16.F32 R88, R152, gdesc[UR12].tnspB, R88, gsb0 ;  /* 0x41e0000c98587df0 */ /* 0x000fe20008000858 */
[----:B------:R-:W-:Y:S01]  /*6e20*/  UIADD3 UR14, UR10, 0x280, URZ ;  /* 0x000002800a0e7890 */ /* 0x000fe2000fffe03f */
[-CC-:B------:R-:W-:Y:S01]  /*6e30*/  FFMA.FTZ R25, R41, R0.reuse, -R169.reuse ;  /* 0x0000000029197223 */ /* 0x180fe200000108a9 */
[----:B------:R-:W-:Y:S01]  /*6e40*/  UMOV UR15, 0x40000040 ;  /* 0x40000040000f7882 */ /* 0x000fe20000000000 */
[-CC-:B------:R-:W-:Y:S01]  /*6e50*/  FFMA.FTZ R41, R57, R0.reuse, -R169.reuse ;  /* 0x0000000039297223 */ /* 0x180fe200000108a9 */
[-CC-:B------:R-:W-:Y:S01]  /*6e60*/  FFMA.FTZ R57, R73, R0.reuse, -R169.reuse ;  /* 0x0000000049397223 */ /* 0x180fe200000108a9 */
[----:B------:R-:W-:Y:S01]  /*6e70*/  FADD.FTZ R73, -R11, R12 ;  /* 0x0000000c0b497221 */ /* 0x000fe20000010100 */
[-CC-:B------:R-:W-:Y:S01]  /*6e80*/  FFMA.FTZ R180, R24, R0.reuse, -R169.reuse ;  /* 0x0000000018b47223 */ /* 0x180fe200000108a9 */
[-CC-:B------:R-:W-:Y:S01]  /*6e90*/  FFMA.FTZ R176, R32, R0.reuse, -R169.reuse ;  /* 0x0000000020b07223 */ /* 0x180fe200000108a9 */
[-CC-:B------:R-:W-:Y:S01]  /*6ea0*/  FFMA.FTZ R182, R28, R0.reuse, -R169.reuse ;  /* 0x000000001cb67223 */ /* 0x180fe200000108a9 */
[-C--:B------:R-:W-:Y:S01]  /*6eb0*/  FMUL.FTZ R12, R73, R0.reuse ;  /* 0x00000000490c7220 */ /* 0x080fe20000410000 */
[-C--:B------:R-:W-:Y:S01]  /*6ec0*/  FMUL.FTZ R73, R11, R0.reuse ;  /* 0x000000000b497220 */ /* 0x080fe20000410000 */
[----:B------:R-:W-:Y:S01]  /*6ed0*/  MUFU.EX2 R13, R13 ;  /* 0x0000000d000d7308 */ /* 0x000fe20000000800 */
[-CC-:B------:R-:W-:Y:S01]  /*6ee0*/  FFMA.FTZ R172, R40, R0.reuse, -R169.reuse ;  /* 0x0000000028ac7223 */ /* 0x180fe200000108a9 */
[-C--:B------:R-:W-:Y:S01]  /*6ef0*/  FFMA.FTZ R15, R29, R0.reuse, -R169 ;  /* 0x000000001d0f7223 */ /* 0x080fe200000108a9 */
[-CC-:B------:R-:W-:Y:S01]  /*6f00*/  FFMA.FTZ R181, R26, R0.reuse, -R73.reuse ;  /* 0x000000001ab57223 */ /* 0x180fe20000010849 */
[----:B------:R-:W-:Y:S01]  /*6f10*/  FFMA.FTZ R32, R27, R0, -R73 ;  /* 0x000000001b207223 */ /* 0x000fe20000010849 */
[----:B------:R-:W-:-:S02]  /*6f20*/  IMAD.U32 R27, RZ, RZ, UR4 ;  /* 0x00000004ff1b7e24 */ /* 0x000fc4000f8e00ff */
[-CC-:B------:R-:W-:Y:S01]  /*6f30*/  FFMA.FTZ R183, R30, R0.reuse, -R73.reuse ;  /* 0x000000001eb77223 */ /* 0x180fe20000010849 */
[-CC-:B------:R-:W-:Y:S01]  /*6f40*/  FFMA.FTZ R40, R31, R0.reuse, -R73.reuse ;  /* 0x000000001f287223 */ /* 0x180fe20000010849 */
[----:B------:R-:W0:Y:S01]  /*6f50*/  MUFU.EX2 R180, R180 ;  /* 0x000000b400b47308 */ /* 0x000e220000000800 */
[-C--:B------:R-:W-:Y:S01]  /*6f60*/  FFMA.FTZ R177, R34, R0.reuse, -R73 ;  /* 0x0000000022b17223 */ /* 0x080fe20000010849 */
[----:B------:R-:W-:Y:S01]  /*6f70*/  @!P1 LEA R27, R27, UR36, 0x3 ;  /* 0x000000241b1b9c11 */ /* 0x000fe2000f8e18ff */
[-CC-:B------:R-:W-:Y:S01]  /*6f80*/  FFMA.FTZ R178, R36, R0.reuse, -R169.reuse ;  /* 0x0000000024b27223 */ /* 0x180fe200000108a9 */
[-C--:B------:R-:W-:Y:S01]  /*6f90*/  FFMA.FTZ R21, R33, R0.reuse, -R169 ;  /* 0x0000000021157223 */ /* 0x080fe200000108a9 */
[-CC-:B------:R-:W-:Y:S01]  /*6fa0*/  FFMA.FTZ R36, R35, R0.reuse, -R73.reuse ;  /* 0x0000000023247223 */ /* 0x180fe20000010849 */
[-C--:B------:R-:W-:Y:S01]  /*6fb0*/  FFMA.FTZ R179, R38, R0.reuse, -R73 ;  /* 0x0000000026b37223 */ /* 0x080fe20000010849 */
[----:B------:R-:W-:Y:S01]  /*6fc0*/  @!P1 VIADD R27, R27, 0x28840 ;  /* 0x000288401b1b9836 */ /* 0x000fe20000000000 */
[----:B------:R-:W-:Y:S01]  /*6fd0*/  MUFU.EX2 R12, R12 ;  /* 0x0000000c000c7308 */ /* 0x000fe20000000800 */
[-C--:B------:R-:W-:Y:S01]  /*6fe0*/  FFMA.FTZ R23, R37, R0.reuse, -R169 ;  /* 0x0000000025177223 */ /* 0x080fe200000108a9 */
[-CC-:B------:R-:W-:Y:S01]  /*6ff0*/  FFMA.FTZ R38, R39, R0.reuse, -R73.reuse ;  /* 0x0000000027267223 */ /* 0x180fe20000010849 */
[-C--:B------:R-:W-:Y:S01]  /*7000*/  FFMA.FTZ R173, R42, R0.reuse, -R73 ;  /* 0x000000002aad7223 */ /* 0x080fe20000010849 */
[----:B------:R-:W-:Y:S01]  /*7010*/  @!P1 PRMT R27, RZ, 0x654, R27 ;  /* 0x00000654ff1b9816 */ /* 0x000fe2000000001b */
[-C--:B------:R-:W-:Y:S01]  /*7020*/  FFMA.FTZ R30, R43, R0.reuse, -R73 ;  /* 0x000000002b1e7223 */ /* 0x080fe20000010849 */
[-C--:B------:R-:W-:Y:S01]  /*7030*/  FFMA.FTZ R174, R44, R0.reuse, -R169 ;  /* 0x000000002cae7223 */ /* 0x080fe200000108a9 */
[----:B------:R-:W-:Y:S01]  /*7040*/  FFMA.FTZ R175, R46, R0, -R73 ;  /* 0x000000002eaf7223 */ /* 0x000fe20000010849 */
[----:B------:R-:W1:Y:S01]  /*7050*/  MUFU.EX2 R181, R181 ;  /* 0x000000b500b57308 */ /* 0x000e620000000800 */
[----:B0-----:R-:W-:Y:S01]  /*7060*/  FFMA.FTZ R6, R5, R6, R180 ;  /* 0x0000000605067223 */ /* 0x001fe200000100b4 */
[-C--:B------:R-:W-:Y:S01]  /*7070*/  FFMA.FTZ R29, R45, R0.reuse, -R169 ;  /* 0x000000002d1d7223 */ /* 0x080fe200000108a9 */
[-C--:B------:R-:W-:Y:S01]  /*7080*/  FFMA.FTZ R26, R47, R0.reuse, -R73 ;  /* 0x000000002f1a7223 */ /* 0x080fe20000010849 */
        /* <DEDUP_REMOVED lines=13> */
[----:B-1----:R-:W-:Y:S01]  /*7160*/  FFMA.FTZ R7, R12, R7, R181 ;  /* 0x000000070c077223 */ /* 0x002fe200000100b5 */
[-CC-:B------:R-:W-:Y:S01]  /*7170*/  FFMA.FTZ R65, R81, R0.reuse, -R169.reuse ;  /* 0x0000000051417223 */ /* 0x180fe200000108a9 */
[-CC-:B------:R-:W-:Y:S01]  /*7180*/  FFMA.FTZ R84, R84, R0.reuse, -R169.reuse ;  /* 0x0000000054547223 */ /* 0x180fe200000108a9 */
[-C--:B------:R-:W-:Y:S01]  /*7190*/  FFMA.FTZ R69, R85, R0.reuse, -R169 ;  /* 0x0000000055457223 */ /* 0x080fe200000108a9 */
[-CC-:B------:R-:W-:Y:S01]  /*71a0*/  FFMA.FTZ R28, R51, R0.reuse, -R73.reuse ;  /* 0x00000000331c7223 */ /* 0x180fe20000010849 */
[-CC-:B------:R-:W-:Y:S01]  /*71b0*/  FFMA.FTZ R171, R54, R0.reuse, -R73.reuse ;  /* 0x0000000036ab7223 */ /* 0x180fe20000010849 */
[-CC-:B------:R-:W-:Y:S01]  /*71c0*/  FFMA.FTZ R24, R55, R0.reuse, -R73.reuse ;  /* 0x0000000037187223 */ /* 0x180fe20000010849 */
[----:B------:R-:W-:Y:S01]  /*71d0*/  MUFU.EX2 R183, R183 ;  /* 0x000000b700b77308 */ /* 0x000fe20000000800 */
[-CC-:B------:R-:W-:Y:S01]  /*71e0*/  FFMA.FTZ R34, R59, R0.reuse, -R73.reuse ;  /* 0x000000003b227223 */ /* 0x180fe20000010849 */
[--C-:B------:R-:W-:Y:S01]  /*71f0*/  FFMA.FTZ R62, R62, R0, -R73.reuse ;  /* 0x000000003e3e7223 */ /* 0x100fe20000010849 */
[----:B------:R-:W-:Y:S01]  /*7200*/  F2FP.F16.F32.PACK_AB R180, R13, R180 ;  /* 0x000000b40db4723e */ /* 0x000fe200000000ff */
[-CC-:B------:R-:W-:Y:S01]  /*7210*/  FFMA.FTZ R63, R63, R0.reuse, -R73.reuse ;  /* 0x000000003f3f7223 */ /* 0x180fe20000010849 */
[-CC-:B------:R-:W-:Y:S01]  /*7220*/  FFMA.FTZ R66, R66, R0.reuse, -R73.reuse ;  /* 0x0000000042427223 */ /* 0x180fe20000010849 */
[-CC-:B------:R-:W-:Y:S01]  /*7230*/  FFMA.FTZ R67, R67, R0.reuse, -R73.reuse ;  /* 0x0000000043437223 */ /* 0x180fe20000010849 */
[----:B0-----:R-:W-:Y:S01]  /*7240*/  F2FP.F16.F32.PACK_AB R181, R32, R181 ;  /* 0x000000b520b5723e */ /* 0x001fe200000000ff */
        /* <DEDUP_REMOVED lines=10> */
[----:B------:R-:W-:Y:S01]  /*72f0*/  FFMA.FTZ R86, R86, R0, -R73 ;  /* 0x0000000056567223 */ /* 0x000fe20000010849 */
[----:B------:R-:W-:Y:S01]  /*7300*/  IMAD.U32 R31, RZ, RZ, UR5 ;  /* 0x00000005ff1f7e24 */ /* 0x000fe2000f8e00ff */
[----:B------:R-:W-:-:S04]  /*7310*/  UMOV UR5, UR4 ;  /* 0x0000000400057c82 */ /* 0x000fc80008000000 */
[----:B------:R-:W-:Y:S01]  /*7320*/  MUFU.EX2 R176, R176 ;  /* 0x000000b000b07308 */ /* 0x000fe20000000800 */
[----:B------:R-:W-:-:S05]  /*7330*/  @!P1 LEA R31, R31, UR36, 0x3 ;  /* 0x000000241f1f9c11 */ /* 0x000fca000f8e18ff */
[----:B------:R-:W-:Y:S02]  /*7340*/  @!P1 VIADD R31, R31, 0x28860 ;  /* 0x000288601f1f9836 */ /* 0x000fe40000000000 */
[----:B------:R-:W-:Y:S03]  /*7350*/  MUFU.EX2 R177, R177 ;  /* 0x000000b100b17308 */ /* 0x000fe60000000800 */
[----:B------:R-:W-:-:S05]  /*7360*/  @!P1 PRMT R31, RZ, 0x654, R31 ;  /* 0x00000654ff1f9816 */ /* 0x000fca000000001f */
        /* <DEDUP_REMOVED lines=10> */
[----:B------:R-:W-:Y:S02]  /*7410*/  FFMA.FTZ R153, R58, R0, -R73 ;  /* 0x000000003a997223 */ /* 0x000fe40000010849 */
[----:B------:R-:W-:Y:S01]  /*7420*/  MUFU.EX2 R172, R172 ;  /* 0x000000ac00ac7308 */ /* 0x000fe20000000800 */
[----:B------:R-:W-:Y:S01]  /*7430*/  HGMMA.64x128x16.F32 R88, R156, gdesc[UR12].tnspB, R88, gsb0 ;  /* 0x41e0000c9c587df0 */ /* 0x000fe20008000858 */
[----:B------:R-:W-:Y:S01]  /*7440*/  UIADD3 UR14, UR10, 0x300, URZ ;  /* 0x000003000a0e7890 */ /* 0x000fe2000fffe03f */
[----:B------:R-:W-:Y:S01]  /*7450*/  UMOV UR15, 0x40000040 ;  /* 0x40000040000f7882 */ /* 0x000fe20000000000 */
[----:B------:R-:W-:-:S04]  /*7460*/  UIADD3 UR10, UR10, 0x380, URZ ;  /* 0x000003800a0a7890 */ /* 0x000fc8000fffe03f */
        /* <DEDUP_REMOVED lines=21> */
[-CC-:B------:R-:W-:Y:S02]  /*75c0*/  FFMA.FTZ R169, R50, R0.reuse, -R73.reuse ;  /* 0x0000000032a97223 */ /* 0x180fe40000010849 */
[----:B------:R-:W-:Y:S01]  /*75d0*/  MUFU.EX2 R34, R34 ;  /* 0x0000002200227308 */ /* 0x000fe20000000800 */
[----:B------:R-:W-:Y:S01]  /*75e0*/  FFMA.FTZ R73, R87, R0, -R73 ;  /* 0x0000000057497223 */ /* 0x000fe20000010849 */
[----:B------:R-:W-:Y:S06]  /*75f0*/  HGMMA.64x128x16.F32 R88, R160, gdesc[UR12].tnspB, R88, gsb0 ;  /* 0x41e0000ca0587df0 */ /* 0x000fec0008000858 */
[----:B------:R-:W-:Y:S08]  /*7600*/  MUFU.EX2 R169, R169 ;  /* 0x000000a900a97308 */ /* 0x000ff00000000800 */
[----:B------:R-:W-:Y:S08]  /*7610*/  MUFU.EX2 R154, R154 ;  /* 0x0000009a009a7308 */ /* 0x000ff00000000800 */
[----:B------:R-:W-:Y:S08]  /*7620*/  MUFU.EX2 R62, R62 ;  /* 0x0000003e003e7308 */ /* 0x000ff00000000800 */
[----:B------:R-:W-:Y:S08]  /*7630*/  MUFU.EX2 R45, R45 ;  /* 0x0000002d002d7308 */ /* 0x000ff00000000800 */
[----:B------:R-:W0:Y:S08]  /*7640*/  MUFU.EX2 R63, R63 ;  /* 0x0000003f003f7308 */ /* 0x000e300000000800 */
[----:B------:R-:W-:Y:S08]  /*7650*/  MUFU.EX2 R156, R156 ;  /* 0x0000009c009c7308 */ /* 0x000ff00000000800 */
[----:B------:R-:W-:Y:S01]  /*7660*/  MUFU.EX2 R66, R66 ;  /* 0x0000004200427308 */ /* 0x000fe20000000800 */
[----:B0-----:R-:W-:-:S07]  /*7670*/  F2FP.F16.F32.PACK_AB R155, R63, R62 ;  /* 0x0000003e3f9b723e */ /* 0x001fce00000000ff */
        /* <DEDUP_REMOVED lines=10> */
[----:B------:R-:W0:Y:S08]  /*7720*/  MUFU.EX2 R57, R57 ;  /* 0x0000003900397308 */ /* 0x000e300000000800 */
[----:B------:R-:W1:Y:S01]  /*7730*/  MUFU.EX2 R75, R75 ;  /* 0x0000004b004b7308 */ /* 0x000e620000000800 */
[----:B------:R-:W-:Y:S02]  /*7740*/  WARPGROUP.DEPBAR.LE gsb0, 0x0 ;  /* 0x00008000000079c5 */ /* 0x000fe40000010000 */
[----:B------:R-:W-:-:S05]  /*7750*/  WARPGROUP.ARRIVE ;  /* 0x00000000000079c5 */ /* 0x000fca0000000000 */
[----:B------:R-:W-:Y:S01]  /*7760*/  MUFU.EX2 R16, R16 ;  /* 0x0000001000107308 */ /* 0x000fe20000000800 */
[----:B0-----:R-:W-:Y:S01]  /*7770*/  F2FP.F16.F32.PACK_AB R160, R57, R14 ;  /* 0x0000000e39a0723e */ /* 0x001fe200000000ff */
[----:B------:R-:W-:Y:S01]  /*7780*/  HGMMA.64x128x16.F32 R88, R164, gdesc[UR8].tnspB, R88, gsb0 ;  /* 0x41e00008a4587df0 */ /* 0x000fe20008000858 */
[----:B-1----:R-:W-:-:S05]  /*7790*/  F2FP.F16.F32.PACK_AB R161, R75, R74 ;  /* 0x0000004a4ba1723e */ /* 0x002fca00000000ff */
[----:B------:R-:W-:Y:S08]  /*77a0*/  MUFU.EX2 R78, R78 ;  /* 0x0000004e004e7308 */ /* 0x000ff00000000800 */
[----:B------:R-:W0:Y:S08]  /*77b0*/  MUFU.EX2 R61, R61 ;  /* 0x0000003d003d7308 */ /* 0x000e300000000800 */
[----:B------:R-:W1:Y:S08]  /*77c0*/  MUFU.EX2 R79, R79 ;  /* 0x0000004f004f7308 */ /* 0x000e700000000800 */
[----:B------:R-:W2:Y:S01]  /*77d0*/  MUFU.EX2 R20, R20 ;  /* 0x0000001400147308 */ /* 0x000ea20000000800 */
[----:B0-----:R-:W-:-:S07]  /*77e0*/  F2FP.F16.F32.PACK_AB R162, R61, R16 ;  /* 0x000000103da2723e */ /* 0x001fce00000000ff */
[----:B------:R-:W0:Y:S01]  /*77f0*/  MUFU.EX2 R82, R82 ;  /* 0x0000005200527308 */ /* 0x000e220000000800 */
[----:B-1----:R-:W-:-:S07]  /*7800*/  F2FP.F16.F32.PACK_AB R163, R79, R78 ;  /* 0x0000004e4fa3723e */ /* 0x002fce00000000ff */
[----:B------:R-:W1:Y:S08]  /*7810*/  MUFU.EX2 R65, R65 ;  /* 0x0000004100417308 */ /* 0x000e700000000800 */
[----:B------:R-:W3:Y:S08]  /*7820*/  MUFU.EX2 R83, R83 ;  /* 0x0000005300537308 */ /* 0x000ef00000000800 */
[----:B------:R-:W4:Y:S08]  /*7830*/  MUFU.EX2 R22, R84 ;  /* 0x0000005400167308 */ /* 0x000f300000000800 */
[----:B------:R-:W5:Y:S08]  /*7840*/  MUFU.EX2 R86, R86 ;  /* 0x0000005600567308 */ /* 0x000f700000000800 */
[----:B------:R-:W5:Y:S08]  /*7850*/  MUFU.EX2 R69, R69 ;  /* 0x0000004500457308 */ /* 0x000f700000000800 */
[----:B------:R-:W5:Y:S01]  /*7860*/  MUFU.EX2 R73, R73 ;  /* 0x0000004900497308 */ /* 0x000f620000000800 */
[----:B------:R-:W-:-:S02]  /*7870*/  WARPGROUP.DEPBAR.LE gsb0, 0x0 ;  /* 0x00008000000079c5 */ /* 0x000fc40000010000 */
[----:B------:R0:W-:Y:S06]  /*7880*/  BAR.ARV R19, 0x100 ;  /* 0x000400130000751d */ /* 0x0001ec0000002000 */
        /* <DEDUP_REMOVED lines=8> */
[----:B--2---:R-:W-:Y:S01]  /*7910*/  FADD.FTZ R27, R13, R6 ;  /* 0x000000060d1b7221 */ /* 0x004fe20000010000 */
[----:B------:R-:W-:Y:S01]  /*7920*/  FADD.FTZ R6, R32, R7 ;  /* 0x0000000720067221 */ /* 0x000fe20000010000 */
[----:B------:R2:W-:Y:S01]  /*7930*/  @!P1 SYNCS.ARRIVE.TRANS64.RED.A1T0 RZ, [R31+URZ], RZ ;  /* 0x000000ff1fff99a7 */ /* 0x0005e2000810043f */
        /* <DEDUP_REMOVED lines=109> */
[----:B-1----:R-:W-:Y:S01]  /*8010*/  FADD.FTZ R13, R65, R6 ;  /* 0x00000006410d7221 */ /* 0x002fe20000010000 */
[----:B---3--:R-:W-:Y:S01]  /*8020*/  FADD.FTZ R7, R83, R7 ;  /* 0x0000000753077221 */ /* 0x008fe20000010000 */
[-C--:B------:R-:W-:Y:S01]  /*8030*/  FMUL.FTZ R150, R150, R12.reuse ;  /* 0x0000000c96967220 */ /* 0x080fe20000410000 */
[----:B------:R-:W-:Y:S01]  /*8040*/  FMUL.FTZ R151, R151, R12 ;  /* 0x0000000c97977220 */ /* 0x000fe20000410000 */
[----:B----4-:R-:W-:Y:S01]  /*8050*/  FADD.FTZ R6, R22, R13 ;  /* 0x0000000d16067221 */ /* 0x010fe20000010000 */
[----:B-----5:R-:W-:Y:S01]  /*8060*/  FADD.FTZ R7, R86, R7 ;  /* 0x0000000756077221 */ /* 0x020fe20000010000 */
[----:B------:R-:W-:Y:S01]  /*8070*/  F2FP.F16.F32.PACK_AB R182, R15, R182 ;  /* 0x000000b60fb6723e */ /* 0x000fe200000000ff */
[----:B------:R-:W-:Y:S01]  /*8080*/  IMAD.MOV.U32 R13, RZ, RZ, R8 ;  /* 0x000000ffff0d7224 */ /* 0x000fe200078e0008 */
[----:B------:R-:W-:Y:S01]  /*8090*/  F2FP.F16.F32.PACK_AB R176, R21, R176 ;  /* 0x000000b015b0723e */ /* 0x000fe200000000ff */
[----:B------:R-:W-:Y:S01]  /*80a0*/  FADD.FTZ R6, R69, R6 ;  /* 0x0000000645067221 */ /* 0x000fe20000010000 */
[----:B------:R-:W-:Y:S01]  /*80b0*/  F2FP.F16.F32.PACK_AB R183, R40, R183 ;  /* 0x000000b728b7723e */ /* 0x000fe200000000ff */
[----:B------:R-:W-:Y:S01]  /*80c0*/  FADD.FTZ R7, R73, R7 ;  /* 0x0000000749077221 */ /* 0x000fe20000010000 */
        /* <DEDUP_REMOVED lines=22> */
[----:B--2---:R-:W-:Y:S06]  /*8230*/  @P2 BRA `(.L_x_8398) ;  /* 0xffffffe000282947 */ /* 0x004fec000383ffff */
.L_x_8389:
[----:B------:R-:W-:Y:S06]  /*8240*/  BAR.ARV 0x8, 0x180 ;  /* 0x0206000000007b1d */ /* 0x000fec0000002000 */
[----:B------:R-:W-:Y:S05]  /*8250*/  @!P0 BRA `(.L_x_8399) ;  /* 0x0000000000048947 */ /* 0x000fea0003800000 */
[----:B------:R-:W-:Y:S01]  /*8260*/  BPT.TRAP 0x1 ;  /* 0x000000040000795c */ /* 0x000fe20000300000 */
.L_x_8399:
[----:B------:R-:W-:Y:S01]  /*8270*/  ULEA UR5, UR4, UR36, 0x3 ;  /* 0x0000002404057291 */ /* 0x000fe2000f8e183f */
[----:B------:R-:W-:-:S08]  /*8280*/  SHF.L.U32 R8, R8, 0x1f, RZ ;  /* 0x0000001f08087819 */ /* 0x000fd000000006ff */
[----:B------:R0:W1:Y:S01]  /*8290*/  SYNCS.PHASECHK.TRANS64.TRYWAIT P2, [UR5+0x28850], R8 ;  /* 0x02885008ff0075a7 */ /* 0x0000620008040145 */
[----:B------:R-:W-:Y:S05]  /*82a0*/  @!P0 BRA `(.L_x_8400) ;  /* 0x0000000000048947 */ /* 0x000fea0003800000 */
[----:B------:R-:W-:Y:S01]  /*82b0*/  BPT.TRAP 0x1 ;  /* 0x000000040000795c */ /* 0x000fe20000300000 */
.L_x_8400:
[----:B-1----:R-:W-:Y:S05]  /*82c0*/  @P2 BRA `(.L_x_8401) ;  /* 0x0000000000082947 */ /* 0x002fea0003800000 */
[----:B------:R-:W1:Y:S02]  /*82d0*/  SYNCS.PHASECHK.TRANS64.TRYWAIT P0, [UR5+0x28850], R8 ;  /* 0x02885008ff0075a7 */ /* 0x000e640008000145 */
[----:B-1----:R-:W-:Y:S05]  /*82e0*/  @!P0 BRA `(.L_x_8402) ;  /* 0x0000005c00a88947 */ /* 0x002fea0003800000 */
.L_x_8401:
[----:B------:R-:W-:Y:S01]  /*82f0*/  UIADD3 UR36, UR36, 0x400, URZ ;  /* 0x0000040024247890 */ /* 0x000fe2000fffe03f */
[----:B------:R-:W-:Y:S01]  /*8300*/  WARPGROUP.ARRIVE ;  /* 0x00000000000079c5 */ /* 0x000fe20000000000 */
[----:B------:R-:W-:Y:S01]  /*8310*/  UMOV UR7, 0x40000040 ;  /* 0x4000004000077882 */ /* 0x000fe20000000000 */
[----:B-1----:R-:W1:Y:S01]  /*8320*/  SHFL.BFLY PT, R3, R6, 0x2, 0x1f ;  /* 0x0c401f0006037f89 */ /* 0x002e6200000e0000 */
[----:B------:R-:W-:Y:S01]  /*8330*/  USHF.R.U32.HI UR36, URZ, 0x4, UR36 ;  /* 0x000000043f247899 */ /* 0x000fe20008011624 */
[----:B------:R-:W-:Y:S02]  /*8340*/  IMAD.U32 R12, RZ, RZ, UR5 ;  /* 0x00000005ff0c7e24 */ /* 0x000fe4000f8e00ff */
[----:B------:R-:W2:Y:S01]  /*8350*/  SHFL.BFLY PT, R2, R7, 0x2, 0x1f ;  /* 0x0c401f0007027f89 */ /* 0x000ea200000e0000 */
        /* <DEDUP_REMOVED lines=10> */
[----:B------:R-:W-:Y:S02]  /*8400*/  IMAD.MOV.U32 R6, RZ, RZ, RZ ;  /* 0x000000ffff067224 */ /* 0x000fe400078e00ff */
[----:B--2---:R-:W-:Y:S02]  /*8410*/  FADD.FTZ R4, R2, R7 ;  /* 0x0000000702047221 */ /* 0x004fe40000010000 */
[----:B------:R-:W1:Y:S04]  /*8420*/  SHFL.BFLY PT, R2, R3, 0x1, 0x1f ;  /* 0x0c201f0003027f89 */ /* 0x000e6800000e0000 */
[----:B------:R-:W2:Y:S01]  /*8430*/  SHFL.BFLY PT, R5, R4, 0x1, 0x1f ;  /* 0x0c201f0004057f89 */ /* 0x000ea200000e0000 */
[----:B-1----:R-:W-:Y:S01]  /*8440*/  FADD.FTZ R13, R3, R2 ;  /* 0x00000002030d7221 */ /* 0x002fe20000010000 */
[----:B------:R-:W-:-:S02]  /*8450*/  IMAD.MOV.U32 R3, RZ, RZ, -0x800000 ;  /* 0xff800000ff037424 */ /* 0x000fc400078e00ff */
[----:B------:R-:W-:Y:S02]  /*8460*/  IMAD.MOV.U32 R2, RZ, RZ, -0x800000 ;  /* 0xff800000ff027424 */ /* 0x000fe400078e00ff */
[----:B--2---:R-:W-:Y:S01]  /*8470*/  FADD.FTZ R14, R4, R5 ;  /* 0x00000005040e7221 */ /* 0x004fe20000010000 */
[----:B------:R-:W-:Y:S01]  /*8480*/  FSETP.NE.FTZ.AND P0, PT, R13, RZ, PT ;  /* 0x000000ff0d00720b */ /* 0x000fe20003f15000 */
[----:B------:R-:W-:-:S03]  /*8490*/  IMAD.MOV.U32 R5, RZ, RZ, RZ ;  /* 0x000000ffff057224 */ /* 0x000fc600078e00ff */
[----:B------:R-:W-:-:S09]  /*84a0*/  FSETP.NE.FTZ.AND P2, PT, R14, RZ, PT ;  /* 0x000000ff0e00720b */ /* 0x000fd20003f55000 */
[----:B0-----:R-:W0:Y:S01]  /*84b0*/  @P0 MUFU.LG2 R8, R13 ;  /* 0x0000000d00080308 */ /* 0x001e220000000c00 */
        /* <DEDUP_REMOVED lines=110> */
.L_x_8372:
[----:B------:R-:W-:Y:S05]  /*8ba0*/  @P0 BRA `(.L_x_8403) ;  /* 0x0000001400340947 */ /* 0x000fea0003800000 */
[----:B------:R-:W1:Y:S01]  /*8bb0*/  S2R R0, SR_TID.X ;  /* 0x0000000000007919 */ /* 0x000e620000002100 */
[----:B------:R-:W2:Y:S01]  /*8bc0*/  LDC R17, c[0x0][0xbe8] ;  /* 0x0002fa00ff117b82 */ /* 0x000ea20000000800 */
[----:B------:R-:W-:Y:S01]  /*8bd0*/  ULDC.64 UR4, c[0x0][0xbd0] ;  /* 0x0002f40000047ab9 */ /* 0x000fe20000000a00 */
[----:B------:R-:W-:Y:S01]  /*8be0*/  ULDC.64 UR6, c[0x0][0xb38] ;  /* 0x0002ce0000067ab9 */ /* 0x000fe20000000a00 */
[----:B------:R-:W3:Y:S01]  /*8bf0*/  S2R R19, SR_CTAID.X ;  /* 0x0000000000137919 */ /* 0x000ee20000002500 */
[----:B------:R-:W-:Y:S04]  /*8c00*/  BSSY B0, `(.L_x_8404) ;  /* 0x00000e3000007945 */ /* 0x000fe80003800000 */
[----:B------:R-:W4:Y:S08]  /*8c10*/  S2UR UR9, SR_CTAID.Z ;  /* 0x00000000000979c3 */ /* 0x000f300000002700 */
[----:B------:R-:W5:Y:S08]  /*8c20*/  LDC.64 R20, c[0x0][0xbd8] ;  /* 0x0002f600ff147b82 */ /* 0x000f700000000a00 */
[----:B------:R-:W-:Y:S01]  /*8c30*/  BAR.SYNC.DEFER_BLOCKING 0x1, 0x100 ;  /* 0x0044000000007b1d */ /* 0x000fe20000010000 */
[----:B--2---:R-:W-:-:S07]  /*8c40*/  ISETP.NE.AND P0, PT, R17, 0x1, PT ;  /* 0x000000011100780c */ /* 0x004fce0003f05270 */
[----:B------:R-:W2:Y:S01]  /*8c50*/  S2UR UR8, SR_CTAID.Y ;  /* 0x00000000000879c3 */ /* 0x000ea20000002600 */
[----:B-1----:R-:W-:-:S07]  /*8c60*/  VIADD R0, R0, 0xffffff80 ;  /* 0xffffff8000007836 */ /* 0x002fce0000000000 */
[----:B------:R-:W2:Y:S01]  /*8c70*/  LDC R25, c[0x0][0xc50] ;  /* 0x00031400ff197b82 */ /* 0x000ea20000000800 */
[----:B------:R-:W-:-:S04]  /*8c80*/  SHF.R.S32.HI R5, RZ, 0x1f, R0 ;  /* 0x0000001fff057819 */ /* 0x000fc80000011400 */
[----:B------:R-:W-:-:S03]  /*8c90*/  LEA.HI R6, R5, R0, RZ, 0x7 ;  /* 0x0000000005067211 */ /* 0x000fc600078f38ff */
[----:B------:R-:W1:Y:S01]  /*8ca0*/  LDC.64 R22, c[0x0][0xb40] ;  /* 0x0002d000ff167b82 */ /* 0x000e620000000a00 */
[----:B------:R-:W-:Y:S02]  /*8cb0*/  LEA.HI R5, R5, R0, RZ, 0x2 ;  /* 0x0000000005057211 */ /* 0x000fe400078f10ff */
[----:B------:R-:W-:Y:S02]  /*8cc0*/  LOP3.LUT R7, R6, 0xffffff80, RZ, 0xc0, !PT ;  /* 0xffffff8006077812 */ /* 0x000fe400078ec0ff */
[----:B------:R-:W-:Y:S02]  /*8cd0*/  LOP3.LUT R11, R5, 0xfffffffc, RZ, 0xc0, !PT ;  /* 0xfffffffc050b7812 */ /* 0x000fe400078ec0ff */
[----:B------:R-:W-:Y:S01]  /*8ce0*/  SHF.R.S32.HI R5, RZ, 0x7, R6 ;  /* 0x00000007ff057819 */ /* 0x000fe20000011406 */
[C---:B------:R-:W-:Y:S01]  /*8cf0*/  IMAD.IADD R24, R0.reuse, 0x1, -R7 ;  /* 0x0000000100187824 */ /* 0x040fe200078e0a07 */
[----:B------:R-:W2:Y:S01]  /*8d00*/  @P0 LDC R13, c[0x0][0xbec] ;  /* 0x0002fb00ff0d0b82 */ /* 0x000ea20000000800 */
[----:B------:R-:W-:Y:S01]  /*8d10*/  IMAD.IADD R11, R0, 0x1, -R11 ;  /* 0x00000001000b7824 */ /* 0x000fe200078e0a0b */
[----:B------:R-:W-:-:S02]  /*8d20*/  LEA.HI R0, R6, R5, RZ, 0x1 ;  /* 0x0000000506007211 */ /* 0x000fc400078f08ff */
[----:B------:R-:W-:Y:S02]  /*8d30*/  SHF.R.S32.HI R7, RZ, 0x1f, R24 ;  /* 0x0000001fff077819 */ /* 0x000fe40000011418 */
[----:B------:R-:W-:Y:S02]  /*8d40*/  LEA.HI R6, R11, R11, RZ, 0x1 ;  /* 0x0000000b0b067211 */ /* 0x000fe400078f08ff */
[-C--:B------:R-:W-:Y:S01]  /*8d50*/  LEA.HI R26, R7, R24.reuse, RZ, 0x2 ;  /* 0x00000018071a7211 */ /* 0x080fe200078f10ff */
[----:B------:R-:W2:Y:S01]  /*8d60*/  @P0 LDC R29, c[0x0][0xbec] ;  /* 0x0002fb00ff1d0b82 */ /* 0x000ea20000000800 */
[----:B------:R-:W-:Y:S02]  /*8d70*/  LOP3.LUT R6, R6, 0x1ffffffe, RZ, 0xc0, !PT ;  /* 0x1ffffffe06067812 */ /* 0x000fe400078ec0ff */
[--C-:B0-----:R-:W-:Y:S02]  /*8d80*/  SHF.R.S32.HI R4, RZ, 0x2, R26.reuse ;  /* 0x00000002ff047819 */ /* 0x101fe4000001141a */
[----:B------:R-:W-:Y:S01]  /*8d90*/  SHF.R.S32.HI R9, RZ, 0x1f, R26 ;  /* 0x0000001fff097819 */ /* 0x000fe2000001141a */
[----:B------:R-:W-:Y:S01]  /*8da0*/  IMAD.IADD R27, R11, 0x1, -R6 ;  /* 0x000000010b1b7824 */ /* 0x000fe200078e0a06 */
[----:B------:R-:W-:Y:S01]  /*8db0*/  LEA.HI R7, R7, R24, RZ, 0x5 ;  /* 0x0000001807077211 */ /* 0x000fe200078f28ff */
[----:B------:R-:W0:Y:S01]  /*8dc0*/  @P0 LDC R15, c[0x0][0xbf0] ;  /* 0x0002fc00ff0f0b82 */ /* 0x000e220000000800 */
[----:B------:R-:W-:-:S02]  /*8dd0*/  LEA.HI R9, R9, R4, RZ, 0x3 ;  /* 0x0000000409097211 */ /* 0x000fc400078f18ff */
[----:B------:R-:W-:Y:S02]  /*8de0*/  LOP3.LUT R0, R0, 0x3fffffe, RZ, 0xc0, !PT ;  /* 0x03fffffe00007812 */ /* 0x000fe400078ec0ff */
[----:B------:R-:W-:Y:S02]  /*8df0*/  LOP3.LUT R9, R9, 0xfffffff8, RZ, 0xc0, !PT ;  /* 0xfffffff809097812 */ /* 0x000fe400078ec0ff */
[----:B------:R-:W-:Y:S01]  /*8e00*/  SHF.R.S32.HI R7, RZ, 0x5, R7 ;  /* 0x00000005ff077819 */ /* 0x000fe20000011407 */
[----:B------:R-:W-:Y:S01]  /*8e10*/  IMAD.IADD R0, R5, 0x1, -R0 ;  /* 0x0000000105007824 */ /* 0x000fe200078e0a00 */
[----:B------:R-:W-:Y:S01]  /*8e20*/  SHF.R.S32.HI R11, RZ, 0x1f, R18 ;  /* 0x0000001fff0b7819 */ /* 0x000fe20000011412 */
[----:B------:R-:W-:Y:S01]  /*8e30*/  IMAD.IADD R4, R4, 0x1, -R9 ;  /* 0x0000000104047824 */ /* 0x000fe200078e0a09 */
[----:B------:R-:W0:Y:S03]  /*8e40*/  @P0 LDC R14, c[0x0][0xbf0] ;  /* 0x0002fc00ff0e0b82 */ /* 0x000e260000000800 */
[----:B------:R-:W-:-:S02]  /*8e50*/  IMAD R5, R7, 0x10, R4 ;  /* 0x0000001007057824 */ /* 0x000fc400078e0204 */
[----:B------:R-:W-:Y:S02]  /*8e60*/  IMAD R7, R11, UR4, RZ ;  /* 0x000000040b077c24 */ /* 0x000fe4000f8e02ff */
[----:B------:R-:W-:Y:S02]  /*8e70*/  IMAD R0, R0, 0x40, R5 ;  /* 0x0000004000007824 */ /* 0x000fe400078e0205 */
[----:B------:R-:W-:Y:S01]  /*8e80*/  IMAD.WIDE.U32 R4, R18, UR4, RZ ;  /* 0x0000000412047c25 */ /* 0x000fe2000f8e00ff */
[----:B----4-:R-:W-:-:S03]  /*8e90*/  USHF.R.S32.HI UR4, URZ, 0x1f, UR9 ;  /* 0x0000001f3f047899 */ /* 0x010fc60008011409 */
        /* <DEDUP_REMOVED lines=8> */
[----:B-----5:R-:W-:Y:S02]  /*8f20*/  IMAD R10, R20, UR4, RZ ;  /* 0x00000004140a7c24 */ /* 0x020fe4000f8e02ff */
[----:B---3--:R-:W-:Y:S02]  /*8f30*/  IMAD R8, R19, 0x80, R8 ;  /* 0x0000008013087824 */ /* 0x008fe400078e0208 */
[----:B-1----:R-:W-:Y:S01]  /*8f40*/  IMAD R12, R22, UR4, RZ ;  /* 0x00000004160c7c24 */ /* 0x002fe2000f8e02ff */
[----:B------:R-:W-:Y:S01]  /*8f50*/  ULDC.64 UR4, c[0x0][0xbe0] ;  /* 0x0002f80000047ab9 */ /* 0x000fe20000000a00 */
[----:B--2---:R-:W-:-:S02]  /*8f60*/  IMAD R25, R25, R18, UR8 ;  /* 0x0000000819197e24 */ /* 0x004fc4000f8e0212 */
[----:B------:R-:W-:Y:S02]  /*8f70*/  IMAD.IADD R7, R7, 0x1, R9 ;  /* 0x0000000107077824 */ /* 0x000fe400078e0209 */
[----:B------:R-:W-:Y:S02]  /*8f80*/  IMAD R11, R21, UR9, R10 ;  /* 0x00000009150b7c24 */ /* 0x000fe4000f8e020a */
[----:B------:R-:W-:-:S04]  /*8f90*/  IMAD.WIDE.U32 R4, R20, UR9, R4 ;  /* 0x0000000914047c25 */ /* 0x000fc8000f8e0004 */
[----:B------:R-:W-:-:S04]  /*8fa0*/  @P0 IMAD.HI.U32 R10, R8, R13, RZ ;  /* 0x0000000d080a0227 */ /* 0x000fc800078e00ff */
        /* <DEDUP_REMOVED lines=8> */
[----:B0-----:R-:W-:Y:S01]  /*9030*/  @P0 SHF.R.U32.HI R9, RZ, R15, R10 ;  /* 0x0000000fff090219 */ /* 0x001fe2000001160a */
        /* <DEDUP_REMOVED lines=82> */
[----:B------:R-:W-:Y:S01]  /*9560*/  @!P3 LEA.HI R0, R0, R0, RZ, 0x1 ;  /* 0x000000000000b211 */ /* 0x000fe200078f08ff */
[----:B------:R-:W-:Y:S01]  /*9570*/  VIADD R18, R19, 0x60 ;  /* 0x0000006013127836 */ /* 0x000fe20000000000 */
        /* <DEDUP_REMOVED lines=8> */
[----:B------:R-:W-:Y:S02]  /*9600*/  @!P5 LOP3.LUT R13, R10, 0xfffffffe, RZ, 0xc0, !PT ;  /* 0xfffffffe0a0dd812 */ /* 0x000fe400078ec0ff */
[----:B------:R1:W-:Y:S01]  /*9610*/  @!P3 ST.E.64 desc[UR42][R4.64], R92 ;  /* 0x0000005c0400b985 */ /* 0x0003e2000c101b2a */
[----:B------:R-:W-:-:S02]  /*9620*/  ISETP.GE.AND P3, PT, R8, UR4, PT ;  /* 0x0000000408007c0c */ /* 0x000fc4000bf66270 */
[----:B0-----:R-:W-:Y:S02]  /*9630*/  @!P0 LOP3.LUT R3, R6, 0xfffffffe, RZ, 0xc0, !PT ;  /* 0xfffffffe06038812 */ /* 0x001fe400078ec0ff */
[----:B------:R-:W-:-:S03]  /*9640*/  @!P4 LEA.HI R6, R9, R9, RZ, 0x1 ;  /* 0x000000090906c211 */ /* 0x000fc600078f08ff */
        /* <DEDUP_REMOVED lines=15> */
[----:B------:R0:W-:Y:S02]  /*9740*/  @!P2 ST.E.64 desc[UR42][R6.64], R104 ;  /* 0x000000680600a985 */ /* 0x0001e4000c101b2a */
[----:B------:R-:W-:Y:S02]  /*9750*/  VIADD R0, R19, 0x48 ;  /* 0x0000004813007836 */ /* 0x000fe40000000000 */
[--C-:B------:R-:W-:Y:S01]  /*9760*/  @!P5 IMAD.WIDE R8, R13, 0x4, R14.reuse ;  /* 0x000000040d08d825 */ /* 0x100fe200078e020e */
[----:B------:R2:W-:Y:S01]  /*9770*/  @!P3 ST.E.64 desc[UR42][R2.64], R108 ;  /* 0x0000006c0200b985 */ /* 0x0005e2000c101b2a */
[----:B------:R-:W-:Y:S02]  /*9780*/  ISETP.GE.AND P3, PT, R18, UR4, PT ;  /* 0x0000000412007c0c */ /* 0x000fe4000bf66270 */
[----:B------:R-:W-:Y:S01]  /*9790*/  VIADD R13, R19, 0x58 ;  /* 0x00000058130d7836 */ /* 0x000fe20000000000 */
[----:B------:R-:W-:Y:S01]  /*97a0*/  ISETP.GE.AND P0, PT, R0, UR4, PT ;  /* 0x0000000400007c0c */ /* 0x000fe2000bf06270 */
[----:B-1----:R-:W-:Y:S01]  /*97b0*/  @!P4 IMAD.WIDE R4, R11, 0x4, R14 ;  /* 0x000000040b04c825 */ /* 0x002fe200078e020e */
[----:B------:R-:W-:-:S02]  /*97c0*/  @!P1 LEA.HI R12, R12, R12, RZ, 0x1 ;  /* 0x0000000c0c0c9211 */ /* 0x000fc400078f08ff */
[----:B------:R-:W-:Y:S01]  /*97d0*/  ISETP.GE.AND P2, PT, R13, UR4, PT ;  /* 0x000000040d007c0c */ /* 0x000fe2000bf46270 */
[----:B------:R-:W-:Y:S01]  /*97e0*/  @!P6 IMAD.WIDE R10, R21, 0x4, R14 ;  /* 0x00000004150ae825 */ /* 0x000fe200078e020e */
[----:B------:R1:W-:Y:S03]  /*97f0*/  @!P4 ST.E.64 desc[UR42][R4.64], R112 ;  /* 0x000000700400c985 */ /* 0x0003e6000c101b2a */
[C---:B0-----:R-:W-:Y:S01]  /*9800*/  VIADD R6, R19.reuse, 0x68 ;  /* 0x0000006813067836 */ /* 0x041fe20000000000 */
[----:B------:R0:W-:Y:S01]  /*9810*/  @!P5 ST.E.64 desc[UR42][R8.64], R116 ;  /* 0x000000740800d985 */ /* 0x0001e2000c101b2a */
[C---:B--2---:R-:W-:Y:S01]  /*9820*/  VIADD R3, R19.reuse, 0x78 ;  /* 0x0000007813037836 */ /* 0x044fe20000000000 */
[----:B------:R-:W-:Y:S01]  /*9830*/  @!P3 LEA.HI R18, R18, R18, RZ, 0x1 ;  /* 0x000000121212b211 */ /* 0x000fe200078f08ff */
[----:B------:R-:W-:Y:S01]  /*9840*/  VIADD R7, R19, 0x70 ;  /* 0x0000007013077836 */ /* 0x000fe20000000000 */
[----:B------:R2:W-:Y:S01]  /*9850*/  @!P6 ST.E.64 desc[UR42][R10.64], R120 ;  /* 0x000000780a00e985 */ /* 0x0005e2000c101b2a */
[----:B------:R-:W-:-:S02]  /*9860*/  ISETP.GE.AND P4, PT, R6, UR4, PT ;  /* 0x0000000406007c0c */ /* 0x000fc4000bf86270 */
[----:B------:R-:W-:Y:S02]  /*9870*/  ISETP.GE.AND P6, PT, R3, UR4, PT ;  /* 0x0000000403007c0c */ /* 0x000fe4000bfc6270 */
[----:B------:R-:W-:Y:S02]  /*9880*/  ISETP.GE.AND P5, PT, R7, UR4, PT ;  /* 0x0000000407007c0c */ /* 0x000fe4000bfa6270 */
[----:B------:R-:W-:Y:S02]  /*9890*/  @!P0 LEA.HI R0, R0, R0, RZ, 0x1 ;  /* 0x0000000000008211 */ /* 0x000fe400078f08ff */
[----:B------:R-:W-:Y:S02]  /*98a0*/  @!P2 LEA.HI R13, R13, R13, RZ, 0x1 ;  /* 0x0000000d0d0da211 */ /* 0x000fe400078f08ff */
[----:B-1----:R-:W-:Y:S02]  /*98b0*/  @!P1 LOP3.LUT R5, R12, 0xfffffffe, RZ, 0xc0, !PT ;  /* 0xfffffffe0c059812 */ /* 0x002fe400078ec0ff */
[----:B0-----:R-:W-:-:S02]  /*98c0*/  @!P3 LOP3.LUT R9, R18, 0xfffffffe, RZ, 0xc0, !PT ;  /* 0xfffffffe1209b812 */ /* 0x001fc400078ec0ff */
[----:B------:R-:W-:Y:S02]  /*98d0*/  @!P4 LEA.HI R6, R6, R6, RZ, 0x1 ;  /* 0x000000060606c211 */ /* 0x000fe400078f08ff */
[----:B------:R-:W-:Y:S01]  /*98e0*/  @!P6 LEA.HI R4, R3, R3, RZ, 0x1 ;  /* 0x000000030304e211 */ /* 0x000fe200078f08ff */
[----:B------:R-:W-:Y:S01]  /*98f0*/  @!P3 IMAD.WIDE R8, R9, 0x4, R14 ;  /* 0x000000040908b825 */ /* 0x000fe200078e020e */
[----:B------:R-:W-:Y:S02]  /*9900*/  @!P5 LEA.HI R2, R7, R7, RZ, 0x1 ;  /* 0x000000070702d211 */ /* 0x000fe400078f08ff */
[----:B------:R-:W-:Y:S02]  /*9910*/  @!P0 LOP3.LUT R3, R0, 0xfffffffe, RZ, 0xc0, !PT ;  /* 0xfffffffe00038812 */ /* 0x000fe400078ec0ff */
[----:B------:R-:W-:Y:S02]  /*9920*/  @!P2 LOP3.LUT R7, R13, 0xfffffffe, RZ, 0xc0, !PT ;  /* 0xfffffffe0d07a812 */ /* 0x000fe400078ec0ff */
[----:B--2---:R-:W-:-:S02]  /*9930*/  @!P4 LOP3.LUT R11, R6, 0xfffffffe, RZ, 0xc0, !PT ;  /* 0xfffffffe060bc812 */ /* 0x004fc400078ec0ff */
        /* <DEDUP_REMOVED lines=15> */
.L_x_8405:
[----:B------:R-:W-:Y:S05]  /*9a30*/  BSYNC B0 ;  /* 0x0000000000007941 */ /* 0x000fea0003800000 */
.L_x_8404:
        /* <DEDUP_REMOVED lines=100> */
.L_x_8403:
[----:B------:R-:W1:Y:S02]  /*a080*/  S2R R0, SR_TID.X ;  /* 0x0000000000007919 */ /* 0x000e640000002100 */
[----:B-1----:R-:W-:-:S05]  /*a090*/  VIADD R2, R0, 0xffffff80 ;  /* 0xffffff8000027836 */ /* 0x002fca0000000000 */
[----:B------:R-:W-:-:S13]  /*a0a0*/  ISETP.GT.AND P0, PT, R2, 0x7f, PT ;  /* 0x0000007f0200780c */ /* 0x000fda0003f04270 */
[----:B------:R-:W-:Y:S05]  /*a0b0*/  @P0 BRA `(.L_x_8370) ;  /* 0x0000003c009c0947 */ /* 0x000fea0003800000 */
[----:B------:R-:W1:Y:S01]  /*a0c0*/  S2R R3, SR_CTAID.X ;  /* 0x0000000000037919 */ /* 0x000e620000002500 */
[----:B------:R-:W2:Y:S01]  /*a0d0*/  LDC R6, c[0x0][0xbe8] ;  /* 0x0002fa00ff067b82 */ /* 0x000ea20000000800 */
[----:B------:R-:W-:Y:S01]  /*a0e0*/  ULDC UR4, c[0x0][0xa88] ;  /* 0x0002a20000047ab9 */ /* 0x000fe20000000800 */
[----:B-1----:R-:W-:Y:S02]  /*a0f0*/  IMAD R0, R3, 0x80, R0 ;  /* 0x0000008003007824 */ /* 0x002fe400078e0200 */
[----:B--2---:R-:W-:Y:S02]  /*a100*/  IMAD R3, R6, UR4, RZ ;  /* 0x0000000406037c24 */ /* 0x004fe4000f8e02ff */
[----:B------:R-:W-:-:S05]  /*a110*/  VIADD R0, R0, 0xffffff80 ;  /* 0xffffff8000007836 */ /* 0x000fca0000000000 */
[----:B------:R-:W-:-:S13]  /*a120*/  ISETP.GE.AND P0, PT, R0, R3, PT ;  /* 0x000000030000720c */ /* 0x000fda0003f06270 */
[----:B------:R-:W-:Y:S05]  /*a130*/  @P0 BRA `(.L_x_8370) ;  /* 0x0000003c007c0947 */ /* 0x000fea0003800000 */
[----:B------:R-:W-:Y:S01]  /*a140*/  ISETP.NE.AND P0, PT, R6, 0x1, PT ;  /* 0x000000010600780c */ /* 0x000fe20003f05270 */
[----:B------:R-:W1:Y:S01]  /*a150*/  S2UR UR4, SR_CTAID.Z ;  /* 0x00000000000479c3 */ /* 0x000e620000002700 */
[----:B------:R-:W-:Y:S01]  /*a160*/  SHF.R.S32.HI R5, RZ, 0x1f, R18 ;  /* 0x0000001fff057819 */ /* 0x000fe20000011412 */
[----:B------:R-:W-:Y:S02]  /*a170*/  ULDC.64 UR6, c[0x0][0xbd0] ;  /* 0x0002f40000067ab9 */ /* 0x000fe40000000a00 */
[----:B------:R-:W-:-:S04]  /*a180*/  IMAD.WIDE.U32 R2, R18, UR6, RZ ;  /* 0x0000000612027c25 */ /* 0x000fc8000f8e00ff */
[----:B------:R-:W2:Y:S01]  /*a190*/  LDC.64 R12, c[0x0][0xbd8] ;  /* 0x0002f600ff0c7b82 */ /* 0x000ea20000000a00 */
[----:B------:R-:W-:-:S04]  /*a1a0*/  IMAD R5, R5, UR6, RZ ;  /* 0x0000000605057c24 */ /* 0x000fc8000f8e02ff */
[----:B------:R-:W-:Y:S02]  /*a1b0*/  IMAD R5, R18, UR7, R5 ;  /* 0x0000000712057c24 */ /* 0x000fe4000f8e0205 */
[----:B------:R-:W-:Y:S01]  /*a1c0*/  IMAD.MOV R18, RZ, RZ, -R18 ;  /* 0x000000ffff127224 */ /* 0x000fe200078e0a12 */
[----:B------:R-:W0:Y:S01]  /*a1d0*/  @P0 LDC R9, c[0x0][0xbec] ;  /* 0x0002fb00ff090b82 */ /* 0x000e220000000800 */
[----:B------:R-:W-:Y:S02]  /*a1e0*/  IMAD.IADD R3, R3, 0x1, R5 ;  /* 0x0000000103037824 */ /* 0x000fe400078e0205 */
[----:B------:R-:W-:-:S05]  /*a1f0*/  IMAD.MOV.U32 R5, RZ, RZ, R0 ;  /* 0x000000ffff057224 */ /* 0x000fca00078e0000 */
[----:B------:R-:W3:Y:S01]  /*a200*/  S2UR UR8, SR_CTAID.Y ;  /* 0x00000000000879c3 */ /* 0x000ee20000002600 */
[----:B-1----:R-:W-:-:S07]  /*a210*/  USHF.R.S32.HI UR5, URZ, 0x1f, UR4 ;  /* 0x0000001f3f057899 */ /* 0x002fce0008011404 */
[----:B------:R-:W3:Y:S01]  /*a220*/  LDC R7, c[0x0][0xc50] ;  /* 0x00031400ff077b82 */ /* 0x000ee20000000800 */
[C---:B--2---:R-:W-:Y:S02]  /*a230*/  IMAD R8, R12.reuse, UR5, RZ ;  /* 0x000000050c087c24 */ /* 0x044fe4000f8e02ff */
[----:B------:R-:W-:-:S04]  /*a240*/  IMAD.WIDE.U32 R2, R12, UR4, R2 ;  /* 0x000000040c027c25 */ /* 0x000fc8000f8e0002 */
[----:B------:R-:W-:Y:S01]  /*a250*/  IMAD R13, R13, UR4, R8 ;  /* 0x000000040d0d7c24 */ /* 0x000fe2000f8e0208 */
[----:B------:R-:W1:Y:S01]  /*a260*/  @P0 LDC R11, c[0x0][0xbf0] ;  /* 0x0002fc00ff0b0b82 */ /* 0x000e620000000800 */
[----:B0-----:R-:W-:Y:S01]  /*a270*/  @P0 IMAD.HI.U32 R4, R0, R9, RZ ;  /* 0x0000000900040227 */ /* 0x001fe200078e00ff */
[----:B------:R-:W-:-:S03]  /*a280*/  ULDC.64 UR4, c[0x0][0xbe0] ;  /* 0x0002f80000047ab9 */ /* 0x000fc60000000a00 */
[----:B------:R-:W-:Y:S02]  /*a290*/  IMAD.IADD R3, R13, 0x1, R3 ;  /* 0x000000010d037824 */ /* 0x000fe400078e0203 */
[----:B---3--:R-:W-:-:S04]  /*a2a0*/  IMAD R9, R7, R18, UR8 ;  /* 0x0000000807097e24 */ /* 0x008fc8000f8e0212 */
[----:B------:R-:W-:Y:S01]  /*a2b0*/  IMAD.WIDE.U32 R2, R9, UR4, R2 ;  /* 0x0000000409027c25 */ /* 0x000fe2000f8e0002 */
[----:B-1----:R-:W-:Y:S02]  /*a2c0*/  @P0 SHF.R.U32.HI R5, RZ, R11, R4 ;  /* 0x0000000bff050219 */ /* 0x002fe40000011604 */
        /* <DEDUP_REMOVED lines=20> */
.L_x_8368:
        /* <DEDUP_REMOVED lines=18> */
.L_x_8406:
[----:B------:R-:W-:Y:S01]  /*a530*/  ULDC UR39, c[0x0][0xc50] ;  /* 0x0003140000277ab9 */ /* 0x000fe20000000800 */
[----:B------:R-:W-:Y:S01]  /*a540*/  UMOV UR36, UR6 ;  /* 0x0000000600247c82 */ /* 0x000fe20008000000 */
[----:B------:R-:W-:-:S11]  /*a550*/  UISETP.NE.AND UP0, UPT, UR39, 0x1, UPT ;  /* 0x000000012700788c */ /* 0x000fd6000bf05270 */
[----:B------:R-:W-:Y:S01]  /*a560*/  @UP0 ULDC UR4, c[0x0][0xc54] ;  /* 0x0003150000040ab9 */ /* 0x000fe20000000800 */
[----:B------:R-:W-:Y:S01]  /*a570*/  @UP0 ULDC UR7, c[0x0][0xc58] ;  /* 0x0003160000070ab9 */ /* 0x000fe20000000800 */
[----:B------:R-:W-:-:S04]  /*a580*/  UIMAD.WIDE.U32 UR4, UR6, UR4, URZ ;  /* 0x00000004060472a5 */ /* 0x000fc8000f8e003f */
[----:B------:R-:W-:-:S12]  /*a590*/  @UP0 USHF.R.U32.HI UR36, URZ, UR7, UR5 ;  /* 0x000000073f240299 */ /* 0x000fd80008011605 */
.L_x_8407:
        /* <DEDUP_REMOVED lines=20> */
[----:B------:R-:W-:Y:S02]  /*a6e0*/  UIMAD UR7, UR7, UR9, 0x7f ;  /* 0x0000007f070774a4 */ /* 0x000fe4000f8e0209 */
[----:B0-----:R-:W-:-:S03]  /*a6f0*/  ULEA UR8, UR4, 0x7f, 0x7 ;  /* 0x0000007f04087891 */ /* 0x001fc6000f8e383f */
[----:B------:R-:W-:Y:S02]  /*a700*/  @UP1 ULDC UR4, c[0x0][0x44c] ;  /* 0x0001130000041ab9 */ /* 0x000fe40000000800 */
[----:B------:R-:W-:Y:S02]  /*a710*/  UIMAD.WIDE.U32 UR4, UR8, UR4, URZ ;  /* 0x00000004080472a5 */ /* 0x000fe4000f8e003f */
[----:B------:R-:W-:Y:S01]  /*a720*/  UMOV UR6, UR8 ;  /* 0x0000000800067c82 */ /* 0x000fe20008000000 */
[----:B------:R-:W-:Y:S02]  /*a730*/  @UP1 ULDC UR8, c[0x0][0x450] ;  /* 0x0001140000081ab9 */ /* 0x000fe40000000800 */
[----:B------:R-:W-:Y:S02]  /*a740*/  @UP1 USHF.R.U32.HI UR6, URZ, UR8, UR5 ;  /* 0x000000083f061299 */ /* 0x000fe40008011605 */
[----:B------:R-:W-:Y:S02]  /*a750*/  USHF.R.S32.HI UR5, URZ, 0x1f, UR7 ;  /* 0x0000001f3f057899 */ /* 0x000fe40008011407 */
[----:B------:R-:W-:-:S02]  /*a760*/  UIADD3 UR6, UR10, UR6, URZ ;  /* 0x000000060a067290 */ /* 0x000fc4000fffe03f */
[----:B------:R-:W-:Y:S02]  /*a770*/  ULEA.HI UR5, UR5, UR7, URZ, 0x7 ;  /* 0x0000000705057291 */ /* 0x000fe4000f8f383f */
[----:B------:R-:W-:Y:S02]  /*a780*/  USHF.R.S32.HI UR4, URZ, 0x1f, UR6 ;  /* 0x0000001f3f047899 */ /* 0x000fe40008011406 */
[----:B------:R-:W-:Y:S02]  /*a790*/  USHF.R.S32.HI UR5, URZ, 0x7, UR5 ;  /* 0x000000073f057899 */ /* 0x000fe40008011405 */
[----:B------:R-:W-:-:S04]  /*a7a0*/  ULEA.HI UR4, UR4, UR6, URZ, 0x7 ;  /* 0x0000000604047291 */ /* 0x000fc8000f8f383f */
[----:B------:R-:W-:-:S04]  /*a7b0*/  USHF.R.S32.HI UR4, URZ, 0x7, UR4 ;  /* 0x000000073f047899 */ /* 0x000fc80008011404 */
[----:B------:R-:W-:-:S04]  /*a7c0*/  UISETP.LT.AND UP0, UPT, UR5, UR4, UPT ;  /* 0x000000040500728c */ /* 0x000fc8000bf01270 */
[----:B------:R-:W-:Y:S02]  /*a7d0*/  USEL UR40, UR5, UR4, UP0 ;  /* 0x0000000405287287 */ /* 0x000fe40008000000 */
[----:B------:R-:W-:Y:S02]  /*a7e0*/  USHF.R.U32.HI UR5, URZ, 0x10, UR39 ;  /* 0x000000103f057899 */ /* 0x000fe40008011627 */
[----:B------:R-:W-:Y:S02]  /*a7f0*/  UISETP.GE.AND UP1, UPT, UR40, 0x1, UPT ;  /* 0x000000012800788c */ /* 0x000fe4000bf26270 */
[----:B------:R-:W-:Y:S02]  /*a800*/  UISETP.NE.AND UP0, UPT, UR5, URZ, UPT ;  /* 0x0000003f0500728c */ /* 0x000fe4000bf05270 */
[----:B------:R-:W-:Y:S02]  /*a810*/  ULOP3.LUT UR39, UR39, 0xffff, URZ, 0xc0, !UPT ;  /* 0x0000ffff27277892 */ /* 0x000fe4000f8ec03f */
[----:B------:R-:W-:-:S07]  /*a820*/  PLOP3.LUT P0, PT, PT, PT, UP1, 0x80, 0x0 ;  /* 0x000000000000781c */ /* 0x000fce0003f0f018 */
[----:B------:R-:W-:-:S06]  /*a830*/  @!UP0 ULDC UR5, c[0x0][0x9f0] ;  /* 0x00027c0000058ab9 */ /* 0x000fcc0000000800 */
        /* <DEDUP_REMOVED lines=29> */
.L_x_8409:
        /* <DEDUP_REMOVED lines=32> */
.L_x_8410:
        /* <DEDUP_REMOVED lines=20> */
.L_x_8412:
        /* <DEDUP_REMOVED lines=15> */
.L_x_8411:
[----:B------:R-:W0:Y:S02]  /*ae40*/  LDC.64 R2, c[0x0][0x9f8] ;  /* 0x00027e00ff027b82 */ /* 0x000e240000000a00 */
        /* <DEDUP_REMOVED lines=19> */
.L_x_8490:
        /* <DEDUP_REMOVED lines=8> */
.L_x_8493:
[----:B------:R-:W-:Y:S05]  /*b000*/  @!P6 BRA `(.L_x_8414) ;  /* 0x0000000000e4e947 */ /* 0x000fea0003800000 */
[----:B------:R-:W-:Y:S01]  /*b010*/  IMAD.MOV.U32 R16, RZ, RZ, R18 ;  /* 0x000000ffff107224 */ /* 0x000fe200078e0012 */
[----:B------:R-:W-:Y:S06]  /*b020*/  @!P1 BRA `(.L_x_8416) ;  /* 0x0000000000489947 */ /* 0x000fec0003800000 */
[----:B------:R-:W1:Y:S01]  /*b030*/  LDC R6, c[0x0][0x43c] ;  /* 0x00010f00ff067b82 */ /* 0x000e620000000800 */
[----:B0-----:R-:W-:Y:S01]  /*b040*/  IMAD.MOV.U32 R0, RZ, RZ, R17 ;  /* 0x000000ffff007224 */ /* 0x001fe200078e0011 */
[----:B------:R-:W-:Y:S02]  /*b050*/  ULDC.64 UR4, c[0x0][0x428] ;  /* 0x00010a0000047ab9 */ /* 0x000fe40000000a00 */
        /* <DEDUP_REMOVED lines=15> */
.L_x_8416:
[----:B0-----:R-:W-:Y:S01]  /*b150*/  IMAD.MOV.U32 R0, RZ, RZ, 0x1 ;  /* 0x00000001ff007424 */ /* 0x001fe200078e00ff */
[----:B------:R-:W1:Y:S04]  /*b160*/  S2R R8, SR_TID.X ;  /* 0x0000000000087919 */ /* 0x000e680000002100 */
[----:B------:R-:W-:-:S04]  /*b170*/  SHF.L.U32 R0, R0, 0x1f, RZ ;  /* 0x0000001f00007819 */ /* 0x000fc800000006ff */
[----:B------:R-:W0:Y:S01]  /*b180*/  SYNCS.PHASECHK.TRANS64.TRYWAIT P0, [UR38+0x28840], R0 ;  /* 0x02884000ff0075a7 */ /* 0x000e220008000166 */
[----:B-1----:R-:W-:-:S04]  /*b190*/  LOP3.LUT R2, R8, 0x7f, RZ, 0xc0, !PT ;  /* 0x0000007f08027812 */ /* 0x002fc800078ec0ff */
[----:B------:R-:W-:Y:S01]  /*b1a0*/  ISETP.NE.AND P1, PT, R2, RZ, PT ;  /* 0x000000ff0200720c */ /* 0x000fe20003f25270 */
[----:B0-----:R-:W-:-:S12]  /*b1b0*/  @!P0 BRA `(.L_x_8417) ;  /* 0x00000030004c8947 */ /* 0x001fd80003800000 */
.L_x_8494:
[----:B------:R-:W-:Y:S05]  /*b1c0*/  @P1 BRA `(.L_x_8418) ;  /* 0x0000000000181947 */ /* 0x000fea0003800000 */
[----:B------:R-:W1:Y:S01]  /*b1d0*/  S2R R2, SR_TID.X ;  /* 0x0000000000027919 */ /* 0x000e620000002100 */
[----:B0-----:R-:W-:-:S04]  /*b1e0*/  IMAD.MOV.U32 R0, RZ, RZ, 0x8000 ;  /* 0x00008000ff007424 */ /* 0x001fc800078e00ff */
[----:B------:R2:W-:Y:S01]  /*b1f0*/  SYNCS.ARRIVE.TRANS64 RZ, [UR38+0x28830], R0 ;  /* 0x02883000ffff79a7 */ /* 0x0005e20008000026 */
[----:B-1----:R-:W-:-:S13]  /*b200*/  LOP3.LUT P0, RZ, R2, 0x1f, RZ, 0xc0, !PT ;  /* 0x0000001f02ff7812 */ /* 0x002fda000780c0ff */
[----:B--2---:R-:W-:Y:S05]  /*b210*/  @!P0 BRA `(.L_x_8418) ;  /* 0x0000000000048947 */ /* 0x004fea0003800000 */
[----:B------:R-:W-:Y:S01]  /*b220*/  BPT.TRAP 0x1 ;  /* 0x000000040000795c */ /* 0x000fe20000300000 */
.L_x_8418:
        /* <DEDUP_REMOVED lines=21> */
[----:B------:R1:W-:Y:S02]  /*b380*/  UTMALDG.4D [UR32], [UR4], desc[UR6] ;  /* 0x00000620040075b4 */ /* 0x0003e40008019000 */
[----:B-1----:R-:W-:Y:S01]  /*b390*/  NOP ;  /* 0x0000000000007918 */ /* 0x002fe20000000000 */
.L_x_8414:
        /* <DEDUP_REMOVED lines=22> */
.L_x_8419:
        /* <DEDUP_REMOVED lines=14> */
[----:B0-----:R-:W-:Y:S01]  /*b5e0*/  IMAD R0, R5, R2, RZ ;  /* 0x0000000205007224 */ /* 0x001fe200078e02ff */
[----:B------:R-:W-:-:S03]  /*b5f0*/  SHF.R.U32.HI R6, RZ, 0x3, R11 ;  /* 0x00000003ff067819 */ /* 0x000fc6000001160b */
[C---:B------:R-:W-:Y:S02]  /*b600*/  IMAD R5, R4.reuse, R3, R0 ;  /* 0x0000000304057224 */ /* 0x040fe400078e0200 */
[----:B------:R-:W-:Y:S01]  /*b610*/  IMAD.WIDE.U32 R2, R4, R2, UR4 ;  /* 0x0000000404027e25 */ /* 0x000fe2000f8e0002 */
[----:B------:R-:W0:Y:S01]  /*b620*/  @P0 LDC R0, c[0x0][0x450] ;  /* 0x00011400ff000b82 */ /* 0x000e220000000800 */
[----:B------:R-:W-:Y:S02]  /*b630*/  ULDC.64 UR4, c[0x0][0x2d0] ;  /* 0x0000b40000047ab9 */ /* 0x000fe40000000a00 */
[----:B------:R-:W-:Y:S02]  /*b640*/  IMAD.IADD R3, R3, 0x1, R5 ;  /* 0x0000000103037824 */ /* 0x000fe400078e0205 */
[----:B------:R-:W-:-:S03]  /*b650*/  IMAD.SHL.U32 R5, R12, 0x10, RZ ;  /* 0x000000100c057824 */ /* 0x000fc600078e00ff */
[----:B------:R-:W1:Y:S02]  /*b660*/  @P0 LDC R4, c[0x0][0x44c] ;  /* 0x00011300ff040b82 */ /* 0x000e640000000800 */
[----:B------:R-:W-:-:S05]  /*b670*/  LOP3.LUT R10, R6, 0x70, R5, 0xf8, !PT ;  /* 0x00000070060a7812 */ /* 0x000fca00078ef805 */
[----:B----4-:R-:W-:-:S04]  /*b680*/  IMAD R5, R9, 0x80, R10 ;  /* 0x0000008009057824 */ /* 0x010fc800078e020a */
        /* <DEDUP_REMOVED lines=34> */
[----:B------:R-:W-:Y:S02]  /*b8b0*/  IMAD R6, R9, 0x80, R6 ;  /* 0x0000008009067824 */ /* 0x000fe400078e0206 */
[----:B------:R-:W0:Y:S01]  /*b8c0*/  SHFL.IDX PT, R3, R0, RZ, 0x181f ;  /* 0x00181fff00037589 */ /* 0x000e2200000e0000 */
[----:B------:R-:W-:Y:S02]  /*b8d0*/  IMAD R4, R8, UR4, RZ ;  /* 0x0000000408047c24 */ /* 0x000fe4000f8e02ff */
[C---:B------:R-:W-:Y:S01]  /*b8e0*/  VIADD R9, R6.reuse, 0x10 ;  /* 0x0000001006097836 */ /* 0x040fe20000000000 */
[----:B------:R-:W-:Y:S01]  /*b8f0*/  SHFL.IDX PT, R14, R0, 0x1, 0x181f ;  /* 0x00381f00000e7f89 */ /* 0x000fe200000e0000 */
        /* <DEDUP_REMOVED lines=9> */
[----:B------:R-:W-:-:S03]  /*b990*/  ISETP.GE.AND P2, PT, R9, R4, PT ;  /* 0x000000040900720c */ /* 0x000fc60003f46270 */
        /* <DEDUP_REMOVED lines=58> */
.L_x_8511:
[----:B------:R-:W-:Y:S01]  /*bd40*/  VIADD R3, R6, 0x70 ;  /* 0x0000007006037836 */ /* 0x000fe20000000000 */
[----:B------:R-:W-:Y:S04]  /*bd50*/  BSSY B0, `(.L_x_8421) ;  /* 0x000000c000007945 */ /* 0x000fe80003800000 */
[----:B------:R-:W-:Y:S01]  /*bd60*/  ISETP.GE.AND P2, PT, R3, R4, PT ;  /* 0x000000040300720c */ /* 0x000fe20003f46270 */
[----:B--2---:R-:W-:Y:S02]  /*bd70*/  IMAD.MOV.U32 R3, RZ, RZ, R2 ;  /* 0x000000ffff037224 */ /* 0x004fe400078e0002 */
[----:B-1----:R-:W-:-:S10]  /*bd80*/  IMAD.MOV.U32 R2, RZ, RZ, R14 ;  /* 0x000000ffff027224 */ /* 0x002fd400078e000e */
        /* <DEDUP_REMOVED lines=8> */
.L_x_8422:
[----:B------:R-:W-:Y:S05]  /*be10*/  BSYNC B0 ;  /* 0x0000000000007941 */ /* 0x000fea0003800000 */
.L_x_8421:
[----:B------:R-:W-:Y:S01]  /*be20*/  NOP ;  /* 0x0000000000007918 */ /* 0x000fe20000000000 */
[----:B------:R-:W-:Y:S01]  /*be30*/  SYNCS.ARRIVE.TRANS64.RED.A0T1 RZ, [UR38+0x28800], RZ ;  /* 0x028800ffffff79a7 */ /* 0x000fe20008200426 */
[----:B-1----:R-:W-:Y:S01]  /*be40*/  IMAD.MOV.U32 R2, RZ, RZ, 0x1 ;  /* 0x00000001ff027424 */ /* 0x002fe200078e00ff */
[----:B------:R-:W-:Y:S04]  /*be50*/  ARRIVES.LDGSTSBAR.64.TRANSCNT [UR38+0x28800] ;  /* 0x02880000ff0079b0 */ /* 0x000fe80008000aa6 */
[----:B------:R-:W-:Y:S01]  /*be60*/  SHF.L.U32 R2, R2, 0x1f, RZ ;  /* 0x0000001f02027819 */ /* 0x000fe200000006ff */
[----:B------:R-:W-:Y:S01]  /*be70*/  NOP ;  /* 0x0000000000007918 */ /* 0x000fe20000000000 */
[----:B------:R-:W0:Y:S01]  /*be80*/  LDL.LU R4, [R1+0x10] ;  /* 0x0000100001047983 */ /* 0x000e220000300800 */
[----:B------:R-:W-:Y:S03]  /*be90*/  SYNCS.ARRIVE.TRANS64.A1T0 RZ, [UR38+0x28800], RZ ;  /* 0x028800ffffff79a7 */ /* 0x000fe60008100026 */
[----:B------:R-:W2:Y:S01]  /*bea0*/  LDL R3, [R1+0x8] ;  /* 0x0000080001037983 */ /* 0x000ea20000100800 */
[----:B------:R-:W1:Y:S01]  /*beb0*/  SYNCS.PHASECHK.TRANS64.TRYWAIT P0, [UR38+0x28820], R2 ;  /* 0x02882002ff0075a7 */ /* 0x000e620008000166 */
[----:B0-----:R-:W-:-:S05]  /*bec0*/  VIADD R0, R4, 0xfffffffe ;  /* 0xfffffffe04007836 */ /* 0x001fca0000000000 */
[----:B--2---:R-:W-:Y:S01]  /*bed0*/  ISETP.GE.AND P1, PT, R0, R3, PT ;  /* 0x000000030000720c */ /* 0x004fe20003f26270 */
[----:B-1----:R-:W-:-:S12]  /*bee0*/  @!P0 BRA `(.L_x_8423) ;  /* 0x0000002c00a88947 */ /* 0x002fd80003800000 */
.L_x_8512:
[----:B------:R-:W-:Y:S02]  /*bef0*/  IMAD.MOV.U32 R9, RZ, RZ, 0x1 ;  /* 0x00000001ff097424 */ /* 0x000fe400078e00ff */
[----:B------:R-:W-:Y:S01]  /*bf00*/  IMAD.MOV.U32 R8, RZ, RZ, RZ ;  /* 0x000000ffff087224 */ /* 0x000fe200078e00ff */
[----:B------:R-:W-:Y:S06]  /*bf10*/  @!P1 BRA `(.L_x_8424) ;  /* 0x0000001800489947 */ /* 0x000fec0003800000 */
[----:B------:R-:W2:Y:S04]  /*bf20*/  LDL.LU R4, [R1+0xc] ;  /* 0x00000c0001047983 */ /* 0x000ea80000300800 */
[----:B0-----:R-:W3:Y:S01]  /*bf30*/  LDL.LU R3, [R1+0x8] ;  /* 0x0000080001037983 */ /* 0x001ee20000300800 */
        /* <DEDUP_REMOVED lines=20> */
.L_x_8456:
        /* <DEDUP_REMOVED lines=11> */
[----:B------:R-:W-:Y:S02]  /*c130*/  ULDC.64 UR4, c[0x0][0x428] ;  /* 0x00010a0000047ab9 */ /* 0x000fe40000000a00 */
        /* <DEDUP_REMOVED lines=16> */
.L_x_8428:
[----:B------:R-:W1:Y:S01]  /*c240*/  S2R R2, SR_TID.X ;  /* 0x0000000000027919 */ /* 0x000e620000002100 */
[----:B------:R-:W-:Y:S01]  /*c250*/  BSSY B2, `(.L_x_8429) ;  /* 0x0000006000027945 */ /* 0x000fe20003800000 */
[----:B-1----:R-:W-:Y:S02]  /*c260*/  LOP3.LUT R3, R2, 0x7f, RZ, 0xc0, !PT ;  /* 0x0000007f02037812 */ /* 0x002fe400078ec0ff */
[----:B------:R-:W-:Y:S02]  /*c270*/  SHF.L.U32 R2, R7, 0x1f, RZ ;  /* 0x0000001f07027819 */ /* 0x000fe400000006ff */
[----:B------:R-:W-:Y:S02]  /*c280*/  ISETP.NE.AND P2, PT, R3, RZ, PT ;  /* 0x000000ff0300720c */ /* 0x000fe40003f45270 */
[----:B------:R-:W1:Y:S02]  /*c290*/  SYNCS.PHASECHK.TRANS64.TRYWAIT P0, [UR38+0x28848], R2 ;  /* 0x02884802ff0075a7 */ /* 0x000e640008000166 */
[----:B-1----:R-:W-:Y:S09]  /*c2a0*/  @!P0 BRA `(.L_x_8430) ;  /* 0x0000002800d08947 */ /* 0x002ff20003800000 */
.L_x_8513:
[----:B------:R-:W-:Y:S05]  /*c2b0*/  BSYNC B2 ;  /* 0x0000000000027941 */ /* 0x000fea0003800000 */
.L_x_8429:
[----:B------:R-:W-:Y:S04]  /*c2c0*/  BSSY B2, `(.L_x_8431) ;  /* 0x0000007000027945 */ /* 0x000fe80003800000 */
[----:B------:R-:W-:Y:S05]  /*c2d0*/  @P2 BRA `(.L_x_8432) ;  /* 0x0000000000142947 */ /* 0x000fea0003800000 */
[----:B------:R-:W-:Y:S01]  /*c2e0*/  ISETP.NE.AND P0, PT, R10, RZ, PT ;  /* 0x000000ff0a00720c */ /* 0x000fe20003f05270 */
[----:B-1----:R-:W-:-:S04]  /*c2f0*/  IMAD.MOV.U32 R3, RZ, RZ, 0x8000 ;  /* 0x00008000ff037424 */ /* 0x002fc800078e00ff */
[----:B------:R2:W-:Y:S08]  /*c300*/  SYNCS.ARRIVE.TRANS64 RZ, [UR38+0x28838], R3 ;  /* 0x02883803ffff79a7 */ /* 0x0005f00008000026 */
[----:B--2---:R-:W-:Y:S05]  /*c310*/  @!P0 BRA `(.L_x_8432) ;  /* 0x0000000000048947 */ /* 0x004fea0003800000 */
[----:B------:R-:W-:Y:S01]  /*c320*/  BPT.TRAP 0x1 ;  /* 0x000000040000795c */ /* 0x000fe20000300000 */
.L_x_8432:
[----:B------:R-:W-:Y:S05]  /*c330*/  BSYNC B2 ;  /* 0x0000000000027941 */ /* 0x000fea0003800000 */
.L_x_8431:
        /* <DEDUP_REMOVED lines=11> */
.L_x_8433:
        /* <DEDUP_REMOVED lines=13> */
.L_x_8434:
        /* <DEDUP_REMOVED lines=12> */
.L_x_8514:
[----:B------:R-:W-:Y:S05]  /*c580*/  BSYNC B2 ;  /* 0x0000000000027941 */ /* 0x000fea0003800000 */
.L_x_8435:
        /* <DEDUP_REMOVED lines=9> */
.L_x_8438:
[----:B------:R-:W-:Y:S05]  /*c620*/  BSYNC B2 ;  /* 0x0000000000027941 */ /* 0x000fea0003800000 */
.L_x_8437:
        /* <DEDUP_REMOVED lines=10> */
.L_x_8439:
        /* <DEDUP_REMOVED lines=13> */
.L_x_8440:
        /* <DEDUP_REMOVED lines=10> */
.L_x_8427:
[----:B------:R-:W-:Y:S05]  /*c840*/  BSYNC B1 ;  /* 0x0000000000017941 */ /* 0x000fea0003800000 */
.L_x_8426:
        /* <DEDUP_REMOVED lines=27> */
.L_x_8443:
[----:B------:R-:W1:Y:S01]  /*ca00*/  S2R R2, SR_TID.X ;  /* 0x0000000000027919 */ /* 0x000e620000002100 */
[----:B------:R-:W-:Y:S01]  /*ca10*/  BSSY B2, `(.L_x_8444) ;  /* 0x0000006000027945 */ /* 0x000fe20003800000 */
[----:B-1----:R-:W-:Y:S02]  /*ca20*/  LOP3.LUT R3, R2, 0x7f, RZ, 0xc0, !PT ;  /* 0x0000007f02037812 */ /* 0x002fe400078ec0ff */
[----:B------:R-:W-:Y:S02]  /*ca30*/  SHF.L.U32 R2, R9, 0x1f, RZ ;  /* 0x0000001f09027819 */ /* 0x000fe400000006ff */
[----:B------:R-:W-:Y:S02]  /*ca40*/  ISETP.NE.AND P2, PT, R3, RZ, PT ;  /* 0x000000ff0300720c */ /* 0x000fe40003f45270 */
[----:B------:R-:W1:Y:S02]  /*ca50*/  SYNCS.PHASECHK.TRANS64.TRYWAIT P0, [UR38+0x28840], R2 ;  /* 0x02884002ff0075a7 */ /* 0x000e640008000166 */
[----:B-1----:R-:W-:Y:S09]  /*ca60*/  @!P0 BRA `(.L_x_8445) ;  /* 0x0000002400108947 */ /* 0x002ff20003800000 */
.L_x_8515:
[----:B------:R-:W-:Y:S05]  /*ca70*/  BSYNC B2 ;  /* 0x0000000000027941 */ /* 0x000fea0003800000 */
.L_x_8444:
[----:B------:R-:W-:Y:S04]  /*ca80*/  BSSY B2, `(.L_x_8446) ;  /* 0x0000007000027945 */ /* 0x000fe80003800000 */
[----:B------:R-:W-:Y:S05]  /*ca90*/  @P2 BRA `(.L_x_8447) ;  /* 0x0000000000142947 */ /* 0x000fea0003800000 */
[----:B------:R-:W-:Y:S01]  /*caa0*/  ISETP.NE.AND P0, PT, R10, RZ, PT ;  /* 0x000000ff0a00720c */ /* 0x000fe20003f05270 */
[----:B-1----:R-:W-:-:S04]  /*cab0*/  IMAD.MOV.U32 R2, RZ, RZ, 0x8000 ;  /* 0x00008000ff027424 */ /* 0x002fc800078e00ff */
[----:B------:R2:W-:Y:S08]  /*cac0*/  SYNCS.ARRIVE.TRANS64 RZ, [UR38+0x28830], R2 ;  /* 0x02883002ffff79a7 */ /* 0x0005f00008000026 */
[----:B--2---:R-:W-:Y:S05]  /*cad0*/  @!P0 BRA `(.L_x_8447) ;  /* 0x0000000000048947 */ /* 0x004fea0003800000 */
[----:B------:R-:W-:Y:S01]  /*cae0*/  BPT.TRAP 0x1 ;  /* 0x000000040000795c */ /* 0x000fe20000300000 */
.L_x_8447:
[----:B------:R-:W-:Y:S05]  /*caf0*/  BSYNC B2 ;  /* 0x0000000000027941 */ /* 0x000fea0003800000 */
.L_x_8446:
        /* <DEDUP_REMOVED lines=11> */
.L_x_8448:
        /* <DEDUP_REMOVED lines=14> */
.L_x_8449:
        /* <DEDUP_REMOVED lines=12> */
.L_x_8516:
[----:B------:R-:W-:Y:S05]  /*cd50*/  BSYNC B2 ;  /* 0x0000000000027941 */ /* 0x000fea0003800000 */
.L_x_8450:
        /* <DEDUP_REMOVED lines=9> */
.L_x_8453:
[----:B------:R-:W-:Y:S05]  /*cdf0*/  BSYNC B2 ;  /* 0x0000000000027941 */ /* 0x000fea0003800000 */
.L_x_8452:
        /* <DEDUP_REMOVED lines=10> */
.L_x_8454:
        /* <DEDUP_REMOVED lines=13> */
.L_x_8455:
        /* <DEDUP_REMOVED lines=10> */
.L_x_8442:
[----:B------:R-:W-:Y:S05]  /*d010*/  BSYNC B1 ;  /* 0x0000000000017941 */ /* 0x000fea0003800000 */
.L_x_8441:
[----:B------:R-:W-:Y:S02]  /*d020*/  VIADD R0, R0, 0xfffffffe ;  /* 0xfffffffe00007836 */ /* 0x000fe40000000000 */
[----:B------:R-:W-:Y:S01]  /*d030*/  IMAD.MOV.U32 R7, RZ, RZ, R9 ;  /* 0x000000ffff077224 */ /* 0x000fe200078e0009 */
[----:B------:R-:W-:Y:S06]  /*d040*/  @P1 BRA `(.L_x_8456) ;  /* 0xfffffff0000c1947 */ /* 0x000fec000383ffff */
[----:B------:R-:W-:Y:S05]  /*d050*/  BSYNC B0 ;  /* 0x0000000000007941 */ /* 0x000fea0003800000 */
.L_x_8425:
        /* <DEDUP_REMOVED lines=12> */
[----:B------:R-:W-:Y:S02]  /*d120*/  ULDC.64 UR4, c[0x0][0x428] ;  /* 0x00010a0000047ab9 */ /* 0x000fe40000000a00 */
        /* <DEDUP_REMOVED lines=16> */
.L_x_8458:
[----:B------:R-:W1:Y:S01]  /*d230*/  S2R R2, SR_TID.X ;  /* 0x0000000000027919 */ /* 0x000e620000002100 */
[----:B------:R-:W-:Y:S01]  /*d240*/  BSSY B1, `(.L_x_8459) ;  /* 0x0000006000017945 */ /* 0x000fe20003800000 */
[----:B-1----:R-:W-:Y:S02]  /*d250*/  LOP3.LUT R3, R2, 0x7f, RZ, 0xc0, !PT ;  /* 0x0000007f02037812 */ /* 0x002fe400078ec0ff */
[----:B------:R-:W-:Y:S02]  /*d260*/  SHF.L.U32 R2, R9, 0x1f, RZ ;  /* 0x0000001f09027819 */ /* 0x000fe400000006ff */
[----:B------:R-:W-:Y:S02]  /*d270*/  ISETP.NE.AND P1, PT, R3, RZ, PT ;  /* 0x000000ff0300720c */ /* 0x000fe40003f25270 */
[----:B------:R-:W1:Y:S02]  /*d280*/  SYNCS.PHASECHK.TRANS64.TRYWAIT P0, [UR38+0x28848], R2 ;  /* 0x02884802ff0075a7 */ /* 0x000e640008000166 */
[----:B-1----:R-:W-:Y:S09]  /*d290*/  @!P0 BRA `(.L_x_8460) ;  /* 0x0000001c00348947 */ /* 0x002ff20003800000 */
.L_x_8517:
[----:B------:R-:W-:Y:S05]  /*d2a0*/  BSYNC B1 ;  /* 0x0000000000017941 */ /* 0x000fea0003800000 */
.L_x_8459:
[----:B------:R-:W-:Y:S04]  /*d2b0*/  BSSY B1, `(.L_x_8461) ;  /* 0x0000007000017945 */ /* 0x000fe80003800000 */
[----:B------:R-:W-:Y:S05]  /*d2c0*/  @P1 BRA `(.L_x_8462) ;  /* 0x0000000000141947 */ /* 0x000fea0003800000 */
[----:B------:R-:W-:Y:S01]  /*d2d0*/  ISETP.NE.AND P0, PT, R10, RZ, PT ;  /* 0x000000ff0a00720c */ /* 0x000fe20003f05270 */
[----:B-1----:R-:W-:-:S04]  /*d2e0*/  IMAD.MOV.U32 R3, RZ, RZ, 0x8000 ;  /* 0x00008000ff037424 */ /* 0x002fc800078e00ff */
[----:B------:R2:W-:Y:S08]  /*d2f0*/  SYNCS.ARRIVE.TRANS64 RZ, [UR38+0x28838], R3 ;  /* 0x02883803ffff79a7 */ /* 0x0005f00008000026 */
[----:B--2---:R-:W-:Y:S05]  /*d300*/  @!P0 BRA `(.L_x_8462) ;  /* 0x0000000000048947 */ /* 0x004fea0003800000 */
[----:B------:R-:W-:Y:S01]  /*d310*/  BPT.TRAP 0x1 ;  /* 0x000000040000795c */ /* 0x000fe20000300000 */
.L_x_8462:
[----:B------:R-:W-:Y:S05]  /*d320*/  BSYNC B1 ;  /* 0x0000000000017941 */ /* 0x000fea0003800000 */
.L_x_8461:
        /* <DEDUP_REMOVED lines=11> */
.L_x_8463:
        /* <DEDUP_REMOVED lines=14> */
.L_x_8464:
        /* <DEDUP_REMOVED lines=11> */
.L_x_8518:
[----:B------:R-:W-:Y:S05]  /*d570*/  BSYNC B1 ;  /* 0x0000000000017941 */ /* 0x000fea0003800000 */
.L_x_8465:
        /* <DEDUP_REMOVED lines=9> */
.L_x_8468:
[----:B------:R-:W-:Y:S05]  /*d610*/  BSYNC B1 ;  /* 0x0000000000017941 */ /* 0x000fea0003800000 */
.L_x_8467:
        /* <DEDUP_REMOVED lines=10> */
.L_x_8469:
        /* <DEDUP_REMOVED lines=13> */
.L_x_8470:
        /* <DEDUP_REMOVED lines=10> */
.L_x_8457:
[----:B------:R-:W-:Y:S05]  /*d830*/  BSYNC B0 ;  /* 0x0000000000007941 */ /* 0x000fea0003800000 */
.L_x_8424:
[----:B------:R-:W2:Y:S01]  /*d840*/  LDL.LU R0, [R1] ;  /* 0x0000000001007983 */ /* 0x000ea20000300800 */
[----:B------:R-:W-:Y:S01]  /*d850*/  BSSY B0, `(.L_x_8471) ;  /* 0x0000037000007945 */ /* 0x000fe20003800000 */
[----:B--2---:R-:W-:-:S13]  /*d860*/  ISETP.NE.AND P0, PT, R0, RZ, PT ;  /* 0x000000ff0000720c */ /* 0x004fda0003f05270 */
[----:B------:R-:W-:Y:S05]  /*d870*/  @!P0 BRA `(.L_x_8472) ;  /* 0x0000000000d08947 */ /* 0x000fea0003800000 */
[----:B------:R-:W1:Y:S01]  /*d880*/  S2R R0, SR_TID.X ;  /* 0x0000000000007919 */ /* 0x000e620000002100 */
[----:B0-----:R-:W-:Y:S01]  /*d890*/  LEA R3, R8, UR38, 0x3 ;  /* 0x0000002608037c11 */ /* 0x001fe2000f8e18ff */
[----:B------:R-:W-:Y:S01]  /*d8a0*/  BSSY B1, `(.L_x_8473) ;  /* 0x0000006000017945 */ /* 0x000fe20003800000 */
[----:B-1----:R-:W-:Y:S02]  /*d8b0*/  LOP3.LUT R2, R0, 0x7f, RZ, 0xc0, !PT ;  /* 0x0000007f00027812 */ /* 0x002fe400078ec0ff */
[----:B------:R-:W-:Y:S02]  /*d8c0*/  SHF.L.U32 R0, R9, 0x1f, RZ ;  /* 0x0000001f09007819 */ /* 0x000fe400000006ff */
[----:B------:R-:W-:Y:S02]  /*d8d0*/  ISETP.NE.AND P1, PT, R2, RZ, PT ;  /* 0x000000ff0200720c */ /* 0x000fe40003f25270 */
[----:B------:R-:W0:Y:S02]  /*d8e0*/  SYNCS.PHASECHK.TRANS64.TRYWAIT P0, [R3+URZ+0x28860], R0 ;  /* 0x02886000030075a7 */ /* 0x000e24000800017f */
[----:B0-----:R-:W-:Y:S09]  /*d8f0*/  @!P0 BRA `(.L_x_8474) ;  /* 0x0000001400cc8947 */ /* 0x001ff20003800000 */
.L_x_8519:
[----:B------:R-:W-:Y:S05]  /*d900*/  BSYNC B1 ;  /* 0x0000000000017941 */ /* 0x000fea0003800000 */
.L_x_8473:
        /* <DEDUP_REMOVED lines=8> */
.L_x_8476:
[----:B------:R-:W-:Y:S05]  /*d990*/  BSYNC B1 ;  /* 0x0000000000017941 */ /* 0x000fea0003800000 */
.L_x_8475:
        /* <DEDUP_REMOVED lines=13> */
.L_x_8477:
        /* <DEDUP_REMOVED lines=13> */
.L_x_8478:
        /* <DEDUP_REMOVED lines=8> */
.L_x_8472:
[----:B------:R-:W-:Y:S05]  /*dbc0*/  BSYNC B0 ;  /* 0x0000000000007941 */ /* 0x000fea0003800000 */
.L_x_8471:
[----:B0-----:R-:W-:Y:S02]  /*dbd0*/  VIADD R0, R8, 0x1 ;  /* 0x0000000108007836 */ /* 0x001fe40000000000 */
[----:B------:R-:W-:-:S03]  /*dbe0*/  IMAD.MOV.U32 R3, RZ, RZ, RZ ;  /* 0x000000ffff037224 */ /* 0x000fc600078e00ff */
[----:B------:R-:W-:-:S04]  /*dbf0*/  ISETP.NE.AND P0, PT, R0, 0x2, PT ;  /* 0x000000020000780c */ /* 0x000fc80003f05270 */
[----:B------:R-:W-:Y:S02]  /*dc00*/  SEL R2, RZ, 0x1, P0 ;  /* 0x00000001ff027807 */ /* 0x000fe40000000000 */
[----:B------:R-:W-:Y:S02]  /*dc10*/  SEL R0, R0, RZ, P0 ;  /* 0x000000ff00007207 */ /* 0x000fe40000000000 */
[----:B------:R-:W-:-:S07]  /*dc20*/  LOP3.LUT R9, R9, R2, RZ, 0x3c, !PT ;  /* 0x0000000209097212 */ /* 0x000fce00078e3cff */
.L_x_8408:
[----:B------:R-:W0:Y:S01]  /*dc30*/  S2R R5, SR_CgaCtaId ;  /* 0x0000000000057919 */ /* 0x000e220000008800 */
[----:B------:R-:W-:Y:S02]  /*dc40*/  MOV R2, 0x400 ;  /* 0x0000040000027802 */ /* 0x000fe40000000f00 */
[----:B------:R-:W-:Y:S02]  /*dc50*/  SHF.L.U32 R3, R3, 0x1f, RZ ;  /* 0x0000001f03037819 */ /* 0x000fe400000006ff */
[----:B0-----:R-:W-:-:S04]  /*dc60*/  LEA R2, R5, R2, 0x18 ;  /* 0x0000000205027211 */ /* 0x001fc800078ec0ff */
[----:B------:R-:W0:Y:S02]  /*dc70*/  SYNCS.PHASECHK.TRANS64.TRYWAIT P0, [R2+URZ+0x28820], R3 ;  /* 0x02882003020075a7 */ /* 0x000e24000800017f */
[----:B0-----:R-:W-:Y:S05]  /*dc80*/  @!P0 BRA `(.L_x_8479) ;  /* 0x0000001000fc8947 */ /* 0x001fea0003800000 */
.L_x_8520:
[----:B------:R-:W-:-:S03]  /*dc90*/  UMOV UR4, 0xffffffff ;  /* 0xffffffff00047882 */ /* 0x000fc60000000000 */
[----:B------:R-:W-:Y:S05]  /*dca0*/  BRA.DIV UR4, `(.L_x_8480) ;  /* 0x0000001604087947 */ /* 0x000fea000b800000 */
[----:B0-----:R-:W0:Y:S02]  /*dcb0*/  S2R R3, SR_TID.X ;  /* 0x0000000000037919 */ /* 0x001e240000002100 */
[----:B0-----:R-:W-:-:S04]  /*dcc0*/  SHF.R.U32.HI R3, RZ, 0x5, R3 ;  /* 0x00000005ff037819 */ /* 0x001fc80000011603 */
[----:B------:R-:W-:-:S05]  /*dcd0*/  LOP3.LUT R3, R3, 0x3, RZ, 0xc0, !PT ;  /* 0x0000000303037812 */ /* 0x000fca00078ec0ff */
[----:B------:R0:W1:Y:S02]  /*dce0*/  SHFL.IDX PT, R14, R3, RZ, 0x1f ;  /* 0x00001fff030e7589 */ /* 0x00006400000e0000 */
.L_x_8523:
[----:B-1----:R-:W-:-:S13]  /*dcf0*/  ISETP.NE.AND P0, PT, R14, RZ, PT ;  /* 0x000000ff0e00720c */ /* 0x002fda0003f05270 */
[----:B------:R-:W-:Y:S05]  /*dd00*/  @P0 BRA `(.L_x_8370) ;  /* 0x0000000000880947 */ /* 0x000fea0003800000 */
[----:B------:R-:W-:-:S03]  /*dd10*/  UMOV UR4, 0xffffffff ;  /* 0xffffffff00047882 */ /* 0x000fc60000000000 */
[----:B------:R-:W-:Y:S05]  /*dd20*/  BRA.DIV UR4, `(.L_x_8481) ;  /* 0x00000016041c7947 */ /* 0x000fea000b800000 */
[----:B------:R-:W-:-:S13]  /*dd30*/  ELECT P6, URZ, PT ;  /* 0x00000000003f782f */ /* 0x000fda00038c0000 */
.L_x_8526:
[----:B------:R-:W-:Y:S05]  /*dd40*/  @!P6 BRA `(.L_x_8370) ;  /* 0x000000000078e947 */ /* 0x000fea0003800000 */
[----:B0-----:R-:W2:Y:S02]  /*dd50*/  LDL.LU R3, [R1+0x14] ;  /* 0x0000140001037983 */ /* 0x001ea40000300800 */
[----:B--2---:R-:W-:-:S04]  /*dd60*/  LOP3.LUT R3, R3, 0x2, RZ, 0xfc, !PT ;  /* 0x0000000203037812 */ /* 0x004fc800078efcff */
[----:B------:R-:W-:-:S13]  /*dd70*/  ISETP.NE.AND P2, PT, R3, 0x3, PT ;  /* 0x000000030300780c */ /* 0x000fda0003f45270 */
[----:B------:R-:W-:Y:S05]  /*dd80*/  @!P2 BRA `(.L_x_8482) ;  /* 0x000000000004a947 */ /* 0x000fea0003800000 */
[----:B------:R-:W-:Y:S01]  /*dd90*/  BPT.TRAP 0x1 ;  /* 0x000000040000795c */ /* 0x000fe20000300000 */
.L_x_8482:
        /* <DEDUP_REMOVED lines=12> */
.L_x_8527:
[----:B------:R-:W1:Y:S02]  /*de60*/  SYNCS.PHASECHK.TRANS64.TRYWAIT P0, [R3+URZ], R4 ;  /* 0x00000004030075a7 */ /* 0x000e64000800017f */
[----:B-1----:R-:W-:Y:S05]  /*de70*/  @!P0 BRA `(.L_x_8484) ;  /* 0x0000001000fc8947 */ /* 0x002fea0003800000 */
.L_x_8528:
[----:B------:R-:W-:Y:S05]  /*de80*/  @!P2 BRA `(.L_x_8485) ;  /* 0x000000000004a947 */ /* 0x000fea0003800000 */
[----:B------:R-:W-:Y:S01]  /*de90*/  BPT.TRAP 0x1 ;  /* 0x000000040000795c */ /* 0x000fe20000300000 */
.L_x_8485:
[----:B-1----:R-:W-:-:S04]  /*dea0*/  VIADD R3, R2, 0x28860 ;  /* 0x0002886002037836 */ /* 0x002fc80000000000 */
[----:B------:R-:W-:-:S04]  /*deb0*/  IMAD R0, R0, 0x8, R3 ;  /* 0x0000000800007824 */ /* 0x000fc800078e0203 */
[----:B------:R-:W1:Y:S02]  /*dec0*/  SYNCS.PHASECHK.TRANS64.TRYWAIT P0, [R0+URZ], R5 ;  /* 0x00000005000075a7 */ /* 0x000e64000800017f */
[----:B-1----:R-:W-:Y:S05]  /*ded0*/  @!P0 BRA `(.L_x_8486) ;  /* 0x0000001000f88947 */ /* 0x002fea0003800000 */
.L_x_8529:
[----:B------:R-:W-:-:S07]  /*dee0*/  IMAD R3, R8, 0x8, R3 ;  /* 0x0000000808037824 */ /* 0x000fce00078e0203 */
.L_x_8487:
[----:B--2---:R2:W3:Y:S02]  /*def0*/  SYNCS.PHASECHK.TRANS64.TRYWAIT P0, [R3+URZ], R4 ;  /* 0x00000004030075a7 */ /* 0x0044e4000800017f */
[----:B---3--:R-:W-:Y:S05]  /*df00*/  @!P0 NANOSLEEP.SYNCS 0x989680 ;  /* 0x009896800000895d */ /* 0x008fea0003900000 */
[----:B------:R-:W3:Y:S02]  /*df10*/  @!P0 SYNCS.PHASECHK.TRANS64 P0, [R3+URZ], R4 ;  /* 0x00000004030085a7 */ /* 0x000ee4000800007f */
[----:B---3--:R-:W-:Y:S05]  /*df20*/  @!P0 BRA `(.L_x_8487) ;  /* 0xfffffffc00f08947 */ /* 0x008fea000383ffff */
.L_x_8370:
[----:B------:R-:W-:Y:S05]  /*df30*/  BSYNC B6 ;  /* 0x0000000000067941 */ /* 0x000fea0003800000 */
.L_x_8367:
[----:B------:R-:W-:Y:S05]  /*df40*/  EXIT ;  /* 0x000000000000794d */ /* 0x000fea0003800000 */
.L_x_8374:
[----:B-1----:R-:W-:-:S04]  /*df50*/  IMAD.U32 R0, RZ, RZ, UR36 ;  /* 0x00000024ff007e24 */ /* 0x002fc8000f8e00ff */
[----:B------:R1:W2:Y:S03]  /*df60*/  SYNCS.PHASECHK.TRANS64.TRYWAIT P1, [R0+URZ+0x28800], R3 ;  /* 0x02880003000075a7 */ /* 0x0002a6000802017f */
[----:B--2---:R-:W-:Y:S05]  /*df70*/  @!P1 NANOSLEEP.SYNCS 0x989680 ;  /* 0x009896800000995d */ /* 0x004fea0003900000 */
[----:B------:R-:W2:Y:S02]  /*df80*/  @!P1 SYNCS.PHASECHK.TRANS64 P1, [R0+URZ+0x28800], R3 ;  /* 0x02880003000095a7 */ /* 0x000ea4000802007f */
[----:B--2---:R-:W-:Y:S05]  /*df90*/  @!P1 BRA `(.L_x_8374) ;  /* 0xfffffffc00ec9947 */ /* 0x004fea000383ffff */
[----:B------:R-:W-:Y:S05]  /*dfa0*/  BRA `(.L_x_8488) ;  /* 0xffffff3000fc7947 */ /* 0x000fea000383ffff */
.L_x_8378:
[----:B-1----:R-:W-:-:S04]  /*dfb0*/  IMAD.U32 R0, RZ, RZ, UR36 ;  /* 0x00000024ff007e24 */ /* 0x002fc8000f8e00ff */
[----:B------:R1:W3:Y:S03]  /*dfc0*/  SYNCS.PHASECHK.TRANS64.TRYWAIT P2, [R0+URZ+0x28830], R3 ;  /* 0x02883003000075a7 */ /* 0x0002e6000804017f */
[----:B---3--:R-:W-:Y:S05]  /*dfd0*/  @!P2 NANOSLEEP.SYNCS 0x989680 ;  /* 0x009896800000a95d */ /* 0x008fea0003900000 */
[----:B------:R-:W3:Y:S02]  /*dfe0*/  @!P2 SYNCS.PHASECHK.TRANS64 P2, [R0+URZ+0x28830], R3 ;  /* 0x028830030000a5a7 */ /* 0x000ee4000804007f */
[----:B---3--:R-:W-:Y:S05]  /*dff0*/  @!P2 BRA `(.L_x_8378) ;  /* 0xfffffffc00eca947 */ /* 0x008fea000383ffff */
[----:B------:R-:W-:Y:S05]  /*e000*/  BRA `(.L_x_8377) ;  /* 0xffffff3400187947 */ /* 0x000fea000383ffff */
.L_x_8383:
[----:B-1----:R-:W-:-:S04]  /*e010*/  IMAD.U32 R9, RZ, RZ, UR7 ;  /* 0x00000007ff097e24 */ /* 0x002fc8000f8e00ff */
[----:B------:R1:W2:Y:S03]  /*e020*/  SYNCS.PHASECHK.TRANS64.TRYWAIT P3, [R9+URZ+0x28830], R0 ;  /* 0x02883000090075a7 */ /* 0x0002a6000806017f */
[----:B--2---:R-:W-:Y:S05]  /*e030*/  @!P3 NANOSLEEP.SYNCS 0x989680 ;  /* 0x009896800000b95d */ /* 0x004fea0003900000 */
[----:B------:R-:W2:Y:S02]  /*e040*/  @!P3 SYNCS.PHASECHK.TRANS64 P3, [R9+URZ+0x28830], R0 ;  /* 0x028830000900b5a7 */ /* 0x000ea4000806007f */
[----:B--2---:R-:W-:Y:S05]  /*e050*/  @!P3 BRA `(.L_x_8383) ;  /* 0xfffffffc00ecb947 */ /* 0x004fea000383ffff */
[----:B------:R-:W-:Y:S05]  /*e060*/  BRA `(.L_x_8380) ;  /* 0xffffff5800947947 */ /* 0x000fea000383ffff */
.L_x_8387:
[----:B-1----:R-:W-:-:S04]  /*e070*/  IMAD.U32 R9, RZ, RZ, UR7 ;  /* 0x00000007ff097e24 */ /* 0x002fc8000f8e00ff */
[----:B------:R1:W2:Y:S03]  /*e080*/  SYNCS.PHASECHK.TRANS64.TRYWAIT P3, [R9+URZ+0x28850], R0 ;  /* 0x02885000090075a7 */ /* 0x0002a6000806017f */
[----:B--2---:R-:W-:Y:S05]  /*e090*/  @!P3 NANOSLEEP.SYNCS 0x989680 ;  /* 0x009896800000b95d */ /* 0x004fea0003900000 */
[----:B------:R-:W2:Y:S02]  /*e0a0*/  @!P3 SYNCS.PHASECHK.TRANS64 P3, [R9+URZ+0x28850], R0 ;  /* 0x028850000900b5a7 */ /* 0x000ea4000806007f */
[----:B--2---:R-:W-:Y:S05]  /*e0b0*/  @!P3 BRA `(.L_x_8387) ;  /* 0xfffffffc00ecb947 */ /* 0x004fea000383ffff */
[----:B------:R-:W-:Y:S05]  /*e0c0*/  BRA `(.L_x_8384) ;  /* 0xffffff5c00587947 */ /* 0x000fea000383ffff */
.L_x_8393:
[----:B-1----:R-:W-:-:S04]  /*e0d0*/  IMAD.U32 R9, RZ, RZ, UR7 ;  /* 0x00000007ff097e24 */ /* 0x002fc8000f8e00ff */
[----:B------:R1:W2:Y:S03]  /*e0e0*/  SYNCS.PHASECHK.TRANS64.TRYWAIT P2, [R9+URZ+0x28830], R0 ;  /* 0x02883000090075a7 */ /* 0x0002a6000804017f */
[----:B--2---:R-:W-:Y:S05]  /*e0f0*/  @!P2 NANOSLEEP.SYNCS 0x989680 ;  /* 0x009896800000a95d */ /* 0x004fea0003900000 */
[----:B------:R-:W2:Y:S02]  /*e100*/  @!P2 SYNCS.PHASECHK.TRANS64 P2, [R9+URZ+0x28830], R0 ;  /* 0x028830000900a5a7 */ /* 0x000ea4000804007f */
[----:B--2---:R-:W-:Y:S05]  /*e110*/  @!P2 BRA `(.L_x_8393) ;  /* 0xfffffffc00eca947 */ /* 0x004fea000383ffff */
[----:B------:R-:W-:Y:S05]  /*e120*/  BRA `(.L_x_8390) ;  /* 0xffffff8000b07947 */ /* 0x000fea000383ffff */
.L_x_8397:
[----:B-1----:R-:W-:-:S04]  /*e130*/  IMAD.U32 R9, RZ, RZ, UR7 ;  /* 0x00000007ff097e24 */ /* 0x002fc8000f8e00ff */
[----:B------:R1:W2:Y:S03]  /*e140*/  SYNCS.PHASECHK.TRANS64.TRYWAIT P2, [R9+URZ+0x28850], R0 ;  /* 0x02885000090075a7 */ /* 0x0002a6000804017f */
[----:B--2---:R-:W-:Y:S05]  /*e150*/  @!P2 NANOSLEEP.SYNCS 0x989680 ;  /* 0x009896800000a95d */ /* 0x004fea0003900000 */
[----:B------:R-:W2:Y:S02]  /*e160*/  @!P2 SYNCS.PHASECHK.TRANS64 P2, [R9+URZ+0x28850], R0 ;  /* 0x028850000900a5a7 */ /* 0x000ea4000804007f */
[----:B--2---:R-:W-:Y:S05]  /*e170*/  @!P2 BRA `(.L_x_8397) ;  /* 0xfffffffc00eca947 */ /* 0x004fea000383ffff */
[----:B------:R-:W-:Y:S05]  /*e180*/  BRA `(.L_x_8394) ;  /* 0xffffff8400707947 */ /* 0x000fea000383ffff */
.L_x_8402:
[----:B-1----:R-:W-:-:S04]  /*e190*/  IMAD.U32 R3, RZ, RZ, UR5 ;  /* 0x00000005ff037e24 */ /* 0x002fc8000f8e00ff */
[----:B------:R1:W2:Y:S03]  /*e1a0*/  SYNCS.PHASECHK.TRANS64.TRYWAIT P0, [R3+URZ+0x28850], R8 ;  /* 0x02885008030075a7 */ /* 0x0002a6000800017f */
[----:B--2---:R-:W-:Y:S05]  /*e1b0*/  @!P0 NANOSLEEP.SYNCS 0x989680 ;  /* 0x009896800000895d */ /* 0x004fea0003900000 */
[----:B------:R-:W2:Y:S02]  /*e1c0*/  @!P0 SYNCS.PHASECHK.TRANS64 P0, [R3+URZ+0x28850], R8 ;  /* 0x02885008030085a7 */ /* 0x000ea4000800007f */
[----:B--2---:R-:W-:Y:S05]  /*e1d0*/  @!P0 BRA `(.L_x_8402) ;  /* 0xfffffffc00ec8947 */ /* 0x004fea000383ffff */
[----:B------:R-:W-:Y:S05]  /*e1e0*/  BRA `(.L_x_8401) ;  /* 0xffffffa000407947 */ /* 0x000fea000383ffff */
.L_x_8413:
[----:B------:R-:W-:Y:S02]  /*e1f0*/  IMAD.MOV.U32 R13, RZ, RZ, R0 ;  /* 0x000000ffff0d7224 */ /* 0x000fe400078e0000 */
[----:B------:R-:W-:Y:S02]  /*e200*/  IMAD.MOV.U32 R12, RZ, RZ, RZ ;  /* 0x000000ffff0c7224 */ /* 0x000fe400078e00ff */
[----:B------:R-:W-:Y:S02]  /*e210*/  IMAD.MOV.U32 R11, RZ, RZ, 0x1f ;  /* 0x0000001fff0b7424 */ /* 0x000fe400078e00ff */
[----:B------:R-:W-:-:S07]  /*e220*/  IMAD.MOV.U32 R15, RZ, RZ, -0x1 ;  /* 0xffffffffff0f7424 */ /* 0x000fce00078e00ff */
[----:B------:R-:W-:Y:S05]  /*e230*/  WARPSYNC.COLLECTIVE R15, `(.L_x_8489) ;  /* 0x000000000f087348 */ /* 0x000fea0003c00000 */
[----:B------:R0:W1:Y:S02]  /*e240*/  SHFL.IDX P6, R14, R13, R12, R11 ;  /* 0x0000000c0d0e7389 */ /* 0x00006400000c000b */
[----:B01----:R-:W-:Y:S01]  /*e250*/  ENDCOLLECTIVE ;  /* 0x000000000000791b */ /* 0x003fe20003800000 */
.L_x_8489:
[----:B------:R-:W-:Y:S05]  /*e260*/  BRA `(.L_x_8490) ;  /* 0xffffffcc00447947 */ /* 0x000fea000383ffff */
.L_x_8415:
[----:B------:R-:W-:Y:S01]  /*e270*/  BSSY B0, `(.L_x_8491) ;  /* 0x0000006000007945 */ /* 0x000fe20003800000 */
[----:B------:R-:W-:-:S07]  /*e280*/  IMAD.MOV.U32 R15, RZ, RZ, -0x1 ;  /* 0xffffffffff0f7424 */ /* 0x000fce00078e00ff */
[----:B0-----:R-:W-:Y:S05]  /*e290*/  WARPSYNC.COLLECTIVE R15, `(.L_x_8492) ;  /* 0x000000000f0c7348 */ /* 0x001fea0003c00000 */
[----:B------:R-:W-:Y:S02]  /*e2a0*/  ELECT P6, UR62, PT ;  /* 0x00000000003e782f */ /* 0x000fe400038c0000 */
[----:B------:R-:W-:Y:S01]  /*e2b0*/  MOV R14, UR62 ;  /* 0x0000003e000e7c02 */ /* 0x000fe20008000f00 */
[----:B0-----:R-:W-:Y:S10]  /*e2c0*/  ENDCOLLECTIVE ;  /* 0x000000000000791b */ /* 0x001ff40003800000 */
.L_x_8492:
[----:B------:R-:W-:Y:S05]  /*e2d0*/  BSYNC B0 ;  /* 0x0000000000007941 */ /* 0x000fea0003800000 */
.L_x_8491:
[----:B------:R-:W-:Y:S05]  /*e2e0*/  BRA `(.L_x_8493) ;  /* 0xffffffcc00447947 */ /* 0x000fea000383ffff */
.L_x_8417:
[----:B0-----:R-:W-:-:S04]  /*e2f0*/  IMAD.U32 R3, RZ, RZ, UR38 ;  /* 0x00000026ff037e24 */ /* 0x001fc8000f8e00ff */
[----:B------:R0:W1:Y:S03]  /*e300*/  SYNCS.PHASECHK.TRANS64.TRYWAIT P0, [R3+URZ+0x28840], R0 ;  /* 0x02884000030075a7 */ /* 0x000066000800017f */
[----:B-1----:R-:W-:Y:S05]  /*e310*/  @!P0 NANOSLEEP.SYNCS 0x989680 ;  /* 0x009896800000895d */ /* 0x002fea0003900000 */
[----:B------:R-:W1:Y:S02]  /*e320*/  @!P0 SYNCS.PHASECHK.TRANS64 P0, [R3+URZ+0x28840], R0 ;  /* 0x02884000030085a7 */ /* 0x000e64000800007f */
[----:B-1----:R-:W-:Y:S05]  /*e330*/  @!P0 BRA `(.L_x_8417) ;  /* 0xfffffffc00ec8947 */ /* 0x002fea000383ffff */
[----:B------:R-:W-:Y:S05]  /*e340*/  BRA `(.L_x_8494) ;  /* 0xffffffcc009c7947 */ /* 0x000fea000383ffff */
.L_x_8420:
[----:B------:R-:W-:Y:S02]  /*e350*/  IMAD.MOV.U32 R13, RZ, RZ, R5 ;  /* 0x000000ffff0d7224 */ /* 0x000fe400078e0005 */
[----:B------:R-:W-:Y:S02]  /*e360*/  IMAD.MOV.U32 R12, RZ, RZ, RZ ;  /* 0x000000ffff0c7224 */ /* 0x000fe400078e00ff */
[----:B------:R-:W-:Y:S02]  /*e370*/  IMAD.MOV.U32 R11, RZ, RZ, 0x181f ;  /* 0x0000181fff0b7424 */ /* 0x000fe400078e00ff */
[----:B------:R-:W-:Y:S02]  /*e380*/  IMAD.MOV.U32 R15, RZ, RZ, -0x1 ;  /* 0xffffffffff0f7424 */ /* 0x000fe400078e00ff */
[----:B------:R-:W-:-:S07]  /*e390*/  IMAD R6, R9, 0x80, R6 ;  /* 0x0000008009067824 */ /* 0x000fce00078e0206 */
[----:B------:R-:W-:Y:S05]  /*e3a0*/  WARPSYNC.COLLECTIVE R15, `(.L_x_8495) ;  /* 0x000000000f087348 */ /* 0x000fea0003c00000 */
[----:B------:R0:W1:Y:S02]  /*e3b0*/  SHFL.IDX P6, R14, R13, R12, R11 ;  /* 0x0000000c0d0e7389 */ /* 0x00006400000c000b */
[----:B01----:R-:W-:Y:S01]  /*e3c0*/  ENDCOLLECTIVE ;  /* 0x000000000000791b */ /* 0x003fe20003800000 */
.L_x_8495:
[----:B------:R-:W-:Y:S02]  /*e3d0*/  VIADD R9, R6, 0x10 ;  /* 0x0000001006097836 */ /* 0x000fe40000000000 */
[----:B------:R-:W-:Y:S02]  /*e3e0*/  IMAD.MOV.U32 R13, RZ, RZ, R0 ;  /* 0x000000ffff0d7224 */ /* 0x000fe400078e0000 */
[----:B------:R-:W-:-:S07]  /*e3f0*/  IMAD.MOV.U32 R2, RZ, RZ, R14 ;  /* 0x000000ffff027224 */ /* 0x000fce00078e000e */
[----:B------:R-:W-:Y:S05]  /*e400*/  WARPSYNC.COLLECTIVE R15, `(.L_x_8496) ;  /* 0x000000000f087348 */ /* 0x000fea0003c00000 */
[----:B------:R0:W1:Y:S02]  /*e410*/  SHFL.IDX P6, R14, R13, R12, R11 ;  /* 0x0000000c0d0e7389 */ /* 0x00006400000c000b */
[----:B01----:R-:W-:Y:S01]  /*e420*/  ENDCOLLECTIVE ;  /* 0x000000000000791b */ /* 0x003fe20003800000 */
.L_x_8496:
[----:B------:R-:W-:Y:S02]  /*e430*/  ULDC UR4, c[0x0][0x288] ;  /* 0x0000a20000047ab9 */ /* 0x000fe40000000800 */
[----:B------:R-:W-:-:S05]  /*e440*/  IMAD R4, R8, UR4, RZ ;  /* 0x0000000408047c24 */ /* 0x000fca000f8e02ff */
[----:B------:R-:W-:Y:S01]  /*e450*/  ISETP.GE.AND P2, PT, R6, R4, PT ;  /* 0x000000040600720c */ /* 0x000fe20003f46270 */
[----:B------:R-:W-:Y:S02]  /*e460*/  IMAD.MOV.U32 R13, RZ, RZ, R5 ;  /* 0x000000ffff0d7224 */ /* 0x000fe400078e0005 */
[----:B------:R-:W-:-:S10]  /*e470*/  IMAD.MOV.U32 R12, RZ, RZ, 0x1 ;  /* 0x00000001ff0c7424 */ /* 0x000fd400078e00ff */
[----:B------:R-:W-:Y:S01]  /*e480*/  @!P2 LEA R8, R7, UR38, 0x1 ;  /* 0x000000260708ac11 */ /* 0x000fe2000f8e08ff */
[----:B------:R-:W-:-:S07]  /*e490*/  IMAD.MOV.U32 R3, RZ, RZ, R14 ;  /* 0x000000ffff037224 */ /* 0x000fce00078e000e */
[----:B------:R-:W-:Y:S05]  /*e4a0*/  WARPSYNC.COLLECTIVE R15, `(.L_x_8497) ;  /* 0x000000000f087348 */ /* 0x000fea0003c00000 */
[----:B------:R0:W1:Y:S02]  /*e4b0*/  SHFL.IDX P6, R14, R13, R12, R11 ;  /* 0x0000000c0d0e7389 */ /* 0x00006400000c000b */
[----:B01----:R-:W-:Y:S01]  /*e4c0*/  ENDCOLLECTIVE ;  /* 0x000000000000791b */ /* 0x003fe20003800000 */
.L_x_8497:
[----:B------:R-:W-:-:S04]  /*e4d0*/  LOP3.LUT R3, R3, R2, RZ, 0x3c, !PT ;  /* 0x0000000203037212 */ /* 0x000fc800078e3cff */
[----:B------:R-:W-:-:S04]  /*e4e0*/  LOP3.LUT R2, R3, R2, RZ, 0x3c, !PT ;  /* 0x0000000203027212 */ /* 0x000fc800078e3cff */
[----:B------:R-:W-:Y:S01]  /*e4f0*/  LOP3.LUT R3, R3, R2, RZ, 0x3c, !PT ;  /* 0x0000000203037212 */ /* 0x000fe200078e3cff */
[----:B------:R-:W-:Y:S02]  /*e500*/  IMAD.MOV.U32 R13, RZ, RZ, R0 ;  /* 0x000000ffff0d7224 */ /* 0x000fe400078e0000 */
[----:B------:R-:W-:-:S05]  /*e510*/  @!P2 IMAD.WIDE.U32 R2, R10, 0x2, R2 ;  /* 0x000000020a02a825 */ /* 0x000fca00078e0002 */
        /* <DEDUP_REMOVED lines=10> */
.L_x_8498:
[----:B------:R-:W-:Y:S01]  /*e5c0*/  @!P2 LEA R21, R7, UR38, 0x1 ;  /* 0x000000260715ac11 */ /* 0x000fe2000f8e08ff */
[----:B------:R-:W-:Y:S02]  /*e5d0*/  IMAD.MOV.U32 R9, RZ, RZ, R8 ;  /* 0x000000ffff097224 */ /* 0x000fe400078e0008 */
[----:B------:R-:W-:Y:S02]  /*e5e0*/  VIADD R3, R6, 0x20 ;  /* 0x0000002006037836 */ /* 0x000fe40000000000 */
[----:B------:R-:W-:Y:S02]  /*e5f0*/  IMAD.MOV.U32 R13, RZ, RZ, R5 ;  /* 0x000000ffff0d7224 */ /* 0x000fe400078e0005 */
[----:B------:R-:W-:Y:S02]  /*e600*/  IMAD.MOV.U32 R12, RZ, RZ, 0x2 ;  /* 0x00000002ff0c7424 */ /* 0x000fe400078e00ff */
[----:B------:R-:W-:-:S07]  /*e610*/  IMAD.MOV.U32 R8, RZ, RZ, R14 ;  /* 0x000000ffff087224 */ /* 0x000fce00078e000e */
[----:B------:R-:W-:Y:S05]  /*e620*/  WARPSYNC.COLLECTIVE R15, `(.L_x_8499) ;  /* 0x000000000f087348 */ /* 0x000fea0003c00000 */
[----:B------:R0:W1:Y:S02]  /*e630*/  SHFL.IDX P6, R14, R13, R12, R11 ;  /* 0x0000000c0d0e7389 */ /* 0x00006400000c000b */
[----:B01----:R-:W-:Y:S01]  /*e640*/  ENDCOLLECTIVE ;  /* 0x000000000000791b */ /* 0x003fe20003800000 */
.L_x_8499:
        /* <DEDUP_REMOVED lines=14> */
.L_x_8500:
[----:B------:R-:W-:Y:S02]  /*e730*/  IMAD.MOV.U32 R3, RZ, RZ, R2 ;  /* 0x000000ffff037224 */ /* 0x000fe400078e0002 */
[----:B------:R-:W-:Y:S02]  /*e740*/  IMAD.MOV.U32 R13, RZ, RZ, R5 ;  /* 0x000000ffff0d7224 */ /* 0x000fe400078e0005 */
[----:B------:R-:W-:Y:S02]  /*e750*/  IMAD.MOV.U32 R12, RZ, RZ, 0x3 ;  /* 0x00000003ff0c7424 */ /* 0x000fe400078e00ff */
[----:B------:R-:W-:-:S07]  /*e760*/  IMAD.MOV.U32 R2, RZ, RZ, R14 ;  /* 0x000000ffff027224 */ /* 0x000fce00078e000e */
[----:B------:R-:W-:Y:S05]  /*e770*/  WARPSYNC.COLLECTIVE R15, `(.L_x_8501) ;  /* 0x000000000f087348 */ /* 0x000fea0003c00000 */
[----:B------:R0:W1:Y:S02]  /*e780*/  SHFL.IDX P6, R14, R13, R12, R11 ;  /* 0x0000000c0d0e7389 */ /* 0x00006400000c000b */
[----:B01----:R-:W-:Y:S01]  /*e790*/  ENDCOLLECTIVE ;  /* 0x000000000000791b */ /* 0x003fe20003800000 */
.L_x_8501:
        /* <DEDUP_REMOVED lines=14> */
.L_x_8502:
[----:B------:R-:W-:Y:S02]  /*e880*/  IMAD.MOV.U32 R9, RZ, RZ, R8 ;  /* 0x000000ffff097224 */ /* 0x000fe400078e0008 */
[----:B------:R-:W-:Y:S02]  /*e890*/  IMAD.MOV.U32 R13, RZ, RZ, R5 ;  /* 0x000000ffff0d7224 */ /* 0x000fe400078e0005 */
[----:B------:R-:W-:Y:S02]  /*e8a0*/  IMAD.MOV.U32 R12, RZ, RZ, 0x4 ;  /* 0x00000004ff0c7424 */ /* 0x000fe400078e00ff */
[----:B------:R-:W-:-:S07]  /*e8b0*/  IMAD.MOV.U32 R8, RZ, RZ, R14 ;  /* 0x000000ffff087224 */ /* 0x000fce00078e000e */
[----:B------:R-:W-:Y:S05]  /*e8c0*/  WARPSYNC.COLLECTIVE R15, `(.L_x_8503) ;  /* 0x000000000f087348 */ /* 0x000fea0003c00000 */
[----:B------:R0:W1:Y:S02]  /*e8d0*/  SHFL.IDX P6, R14, R13, R12, R11 ;  /* 0x0000000c0d0e7389 */ /* 0x00006400000c000b */
[----:B01----:R-:W-:Y:S01]  /*e8e0*/  ENDCOLLECTIVE ;  /* 0x000000000000791b */ /* 0x003fe20003800000 */
.L_x_8503:
        /* <DEDUP_REMOVED lines=14> */
.L_x_8504:
[----:B------:R-:W-:Y:S02]  /*e9d0*/  IMAD.MOV.U32 R3, RZ, RZ, R2 ;  /* 0x000000ffff037224 */ /* 0x000fe400078e0002 */
[----:B------:R-:W-:Y:S02]  /*e9e0*/  IMAD.MOV.U32 R13, RZ, RZ, R5 ;  /* 0x000000ffff0d7224 */ /* 0x000fe400078e0005 */
[----:B------:R-:W-:Y:S02]  /*e9f0*/  IMAD.MOV.U32 R12, RZ, RZ, 0x5 ;  /* 0x00000005ff0c7424 */ /* 0x000fe400078e00ff */
[----:B------:R-:W-:-:S07]  /*ea00*/  IMAD.MOV.U32 R2, RZ, RZ, R14 ;  /* 0x000000ffff027224 */ /* 0x000fce00078e000e */
[----:B------:R-:W-:Y:S05]  /*ea10*/  WARPSYNC.COLLECTIVE R15, `(.L_x_8505) ;  /* 0x000000000f087348 */ /* 0x000fea0003c00000 */
[----:B------:R0:W1:Y:S02]  /*ea20*/  SHFL.IDX P6, R14, R13, R12, R11 ;  /* 0x0000000c0d0e7389 */ /* 0x00006400000c000b */
[----:B01----:R-:W-:Y:S01]  /*ea30*/  ENDCOLLECTIVE ;  /* 0x000000000000791b */ /* 0x003fe20003800000 */
.L_x_8505:
        /* <DEDUP_REMOVED lines=14> */
.L_x_8506:
[----:B------:R-:W-:Y:S02]  /*eb20*/  IMAD.MOV.U32 R9, RZ, RZ, R8 ;  /* 0x000000ffff097224 */ /* 0x000fe400078e0008 */
[----:B------:R-:W-:Y:S02]  /*eb30*/  IMAD.MOV.U32 R13, RZ, RZ, R5 ;  /* 0x000000ffff0d7224 */ /* 0x000fe400078e0005 */
[----:B------:R-:W-:Y:S02]  /*eb40*/  IMAD.MOV.U32 R12, RZ, RZ, 0x6 ;  /* 0x00000006ff0c7424 */ /* 0x000fe400078e00ff */
[----:B------:R-:W-:-:S07]  /*eb50*/  IMAD.MOV.U32 R8, RZ, RZ, R14 ;  /* 0x000000ffff087224 */ /* 0x000fce00078e000e */
[----:B------:R-:W-:Y:S05]  /*eb60*/  WARPSYNC.COLLECTIVE R15, `(.L_x_8507) ;  /* 0x000000000f087348 */ /* 0x000fea0003c00000 */
[----:B------:R0:W1:Y:S02]  /*eb70*/  SHFL.IDX P6, R14, R13, R12, R11 ;  /* 0x0000000c0d0e7389 */ /* 0x00006400000c000b */
[----:B01----:R-:W-:Y:S01]  /*eb80*/  ENDCOLLECTIVE ;  /* 0x000000000000791b */ /* 0x003fe20003800000 */
.L_x_8507:
        /* <DEDUP_REMOVED lines=13> */
.L_x_8508:
[----:B------:R-:W-:Y:S02]  /*ec60*/  IMAD.MOV.U32 R3, RZ, RZ, R2 ;  /* 0x000000ffff037224 */ /* 0x000fe400078e0002 */
[----:B------:R-:W-:Y:S02]  /*ec70*/  IMAD.MOV.U32 R13, RZ, RZ, R5 ;  /* 0x000000ffff0d7224 */ /* 0x000fe400078e0005 */
[----:B------:R-:W-:Y:S02]  /*ec80*/  IMAD.MOV.U32 R12, RZ, RZ, 0x7 ;  /* 0x00000007ff0c7424 */ /* 0x000fe400078e00ff */
[----:B------:R-:W-:-:S07]  /*ec90*/  IMAD.MOV.U32 R2, RZ, RZ, R14 ;  /* 0x000000ffff027224 */ /* 0x000fce00078e000e */
[----:B------:R-:W-:Y:S05]  /*eca0*/  WARPSYNC.COLLECTIVE R15, `(.L_x_8509) ;  /* 0x000000000f087348 */ /* 0x000fea0003c00000 */
[----:B------:R0:W1:Y:S02]  /*ecb0*/  SHFL.IDX P6, R14, R13, R12, R11 ;  /* 0x0000000c0d0e7389 */ /* 0x00006400000c000b */
[----:B01----:R-:W-:Y:S01]  /*ecc0*/  ENDCOLLECTIVE ;  /* 0x000000000000791b */ /* 0x003fe20003800000 */
.L_x_8509:
        /* <DEDUP_REMOVED lines=11> */
.L_x_8510:
[----:B------:R-:W-:Y:S05]  /*ed80*/  BRA `(.L_x_8511) ;  /* 0xffffffcc00ec7947 */ /* 0x000fea000383ffff */
.L_x_8423:
[----:B0-----:R-:W-:-:S04]  /*ed90*/  IMAD.U32 R3, RZ, RZ, UR38 ;  /* 0x00000026ff037e24 */ /* 0x001fc8000f8e00ff */
[----:B------:R0:W1:Y:S03]  /*eda0*/  SYNCS.PHASECHK.TRANS64.TRYWAIT P0, [R3+URZ+0x28820], R2 ;  /* 0x02882002030075a7 */ /* 0x000066000800017f */
[----:B-1----:R-:W-:Y:S05]  /*edb0*/  @!P0 NANOSLEEP.SYNCS 0x989680 ;  /* 0x009896800000895d */ /* 0x002fea0003900000 */
[----:B------:R-:W1:Y:S02]  /*edc0*/  @!P0 SYNCS.PHASECHK.TRANS64 P0, [R3+URZ+0x28820], R2 ;  /* 0x02882002030085a7 */ /* 0x000e64000800007f */
[----:B-1----:R-:W-:Y:S05]  /*edd0*/  @!P0 BRA `(.L_x_8423) ;  /* 0xfffffffc00ec8947 */ /* 0x002fea000383ffff */
[----:B------:R-:W-:Y:S05]  /*ede0*/  BRA `(.L_x_8512) ;  /* 0xffffffd000407947 */ /* 0x000fea000383ffff */
.L_x_8430:
[----:B-1----:R-:W-:-:S04]  /*edf0*/  IMAD.U32 R3, RZ, RZ, UR38 ;  /* 0x00000026ff037e24 */ /* 0x002fc8000f8e00ff */
[----:B------:R1:W2:Y:S03]  /*ee00*/  SYNCS.PHASECHK.TRANS64.TRYWAIT P0, [R3+URZ+0x28848], R2 ;  /* 0x02884802030075a7 */ /* 0x0002a6000800017f */
[----:B--2---:R-:W-:Y:S05]  /*ee10*/  @!P0 NANOSLEEP.SYNCS 0x989680 ;  /* 0x009896800000895d */ /* 0x004fea0003900000 */
[----:B------:R-:W2:Y:S02]  /*ee20*/  @!P0 SYNCS.PHASECHK.TRANS64 P0, [R3+URZ+0x28848], R2 ;  /* 0x02884802030085a7 */ /* 0x000ea4000800007f */
[----:B--2---:R-:W-:Y:S05]  /*ee30*/  @!P0 BRA `(.L_x_8430) ;  /* 0xfffffffc00ec8947 */ /* 0x004fea000383ffff */
[----:B------:R-:W-:Y:S05]  /*ee40*/  BRA `(.L_x_8513) ;  /* 0xffffffd400187947 */ /* 0x000fea000383ffff */
.L_x_8436:
[----:B0-----:R-:W-:-:S04]  /*ee50*/  IMAD.U32 R3, RZ, RZ, UR38 ;  /* 0x00000026ff037e24 */ /* 0x001fc8000f8e00ff */
[----:B------:R0:W1:Y:S03]  /*ee60*/  SYNCS.PHASECHK.TRANS64.TRYWAIT P0, [R3+URZ+0x28860], R2 ;  /* 0x02886002030075a7 */ /* 0x000066000800017f */
[----:B-1----:R-:W-:Y:S05]  /*ee70*/  @!P0 NANOSLEEP.SYNCS 0x989680 ;  /* 0x009896800000895d */ /* 0x002fea0003900000 */
[----:B------:R-:W1:Y:S02]  /*ee80*/  @!P0 SYNCS.PHASECHK.TRANS64 P0, [R3+URZ+0x28860], R2 ;  /* 0x02886002030085a7 */ /* 0x000e64000800007f */
[----:B-1----:R-:W-:Y:S05]  /*ee90*/  @!P0 BRA `(.L_x_8436) ;  /* 0xfffffffc00ec8947 */ /* 0x002fea000383ffff */
[----:B------:R-:W-:Y:S05]  /*eea0*/  BRA `(.L_x_8514) ;  /* 0xffffffd400b47947 */ /* 0x000fea000383ffff */
.L_x_8445:
[----:B-1----:R-:W-:-:S04]  /*eeb0*/  IMAD.U32 R3, RZ, RZ, UR38 ;  /* 0x00000026ff037e24 */ /* 0x002fc8000f8e00ff */
[----:B------:R1:W2:Y:S03]  /*eec0*/  SYNCS.PHASECHK.TRANS64.TRYWAIT P0, [R3+URZ+0x28840], R2 ;  /* 0x02884002030075a7 */ /* 0x0002a6000800017f */
[----:B--2---:R-:W-:Y:S05]  /*eed0*/  @!P0 NANOSLEEP.SYNCS 0x989680 ;  /* 0x009896800000895d */ /* 0x004fea0003900000 */
[----:B------:R-:W2:Y:S02]  /*eee0*/  @!P0 SYNCS.PHASECHK.TRANS64 P0, [R3+URZ+0x28840], R2 ;  /* 0x02884002030085a7 */ /* 0x000ea4000800007f */
[----:B--2---:R-:W-:Y:S05]  /*eef0*/  @!P0 BRA `(.L_x_8445) ;  /* 0xfffffffc00ec8947 */ /* 0x004fea000383ffff */
[----:B------:R-:W-:Y:S05]  /*ef00*/  BRA `(.L_x_8515) ;  /* 0xffffffd800d87947 */ /* 0x000fea000383ffff */
.L_x_8451:
[----:B0-----:R-:W-:-:S04]  /*ef10*/  IMAD.U32 R3, RZ, RZ, UR38 ;  /* 0x00000026ff037e24 */ /* 0x001fc8000f8e00ff */
[----:B------:R0:W1:Y:S03]  /*ef20*/  SYNCS.PHASECHK.TRANS64.TRYWAIT P0, [R3+URZ+0x28868], R2 ;  /* 0x02886802030075a7 */ /* 0x000066000800017f */
[----:B-1----:R-:W-:Y:S05]  /*ef30*/  @!P0 NANOSLEEP.SYNCS 0x989680 ;  /* 0x009896800000895d */ /* 0x002fea0003900000 */
[----:B------:R-:W1:Y:S02]  /*ef40*/  @!P0 SYNCS.PHASECHK.TRANS64 P0, [R3+URZ+0x28868], R2 ;  /* 0x02886802030085a7 */ /* 0x000e64000800007f */
[----:B-1----:R-:W-:Y:S05]  /*ef50*/  @!P0 BRA `(.L_x_8451) ;  /* 0xfffffffc00ec8947 */ /* 0x002fea000383ffff */
[----:B------:R-:W-:Y:S05]  /*ef60*/  BRA `(.L_x_8516) ;  /* 0xffffffdc00787947 */ /* 0x000fea000383ffff */
.L_x_8460:
[----:B-1----:R-:W-:-:S04]  /*ef70*/  IMAD.U32 R3, RZ, RZ, UR38 ;  /* 0x00000026ff037e24 */ /* 0x002fc8000f8e00ff */
[----:B------:R1:W2:Y:S03]  /*ef80*/  SYNCS.PHASECHK.TRANS64.TRYWAIT P0, [R3+URZ+0x28848], R2 ;  /* 0x02884802030075a7 */ /* 0x0002a6000800017f */
[----:B--2---:R-:W-:Y:S05]  /*ef90*/  @!P0 NANOSLEEP.SYNCS 0x989680 ;  /* 0x009896800000895d */ /* 0x004fea0003900000 */
[----:B------:R-:W2:Y:S02]  /*efa0*/  @!P0 SYNCS.PHASECHK.TRANS64 P0, [R3+URZ+0x28848], R2 ;  /* 0x02884802030085a7 */ /* 0x000ea4000800007f */
[----:B--2---:R-:W-:Y:S05]  /*efb0*/  @!P0 BRA `(.L_x_8460) ;  /* 0xfffffffc00ec8947 */ /* 0x004fea000383ffff */
[----:B------:R-:W-:Y:S05]  /*efc0*/  BRA `(.L_x_8517) ;  /* 0xffffffe000b47947 */ /* 0x000fea000383ffff */
.L_x_8466:
[----:B0-----:R-:W-:-:S04]  /*efd0*/  IMAD.U32 R3, RZ, RZ, UR38 ;  /* 0x00000026ff037e24 */ /* 0x001fc8000f8e00ff */
[----:B------:R0:W1:Y:S03]  /*efe0*/  SYNCS.PHASECHK.TRANS64.TRYWAIT P0, [R3+URZ+0x28860], R2 ;  /* 0x02886002030075a7 */ /* 0x000066000800017f */
[----:B-1----:R-:W-:Y:S05]  /*eff0*/  @!P0 NANOSLEEP.SYNCS 0x989680 ;  /* 0x009896800000895d */ /* 0x002fea0003900000 */
[----:B------:R-:W1:Y:S02]  /*f000*/  @!P0 SYNCS.PHASECHK.TRANS64 P0, [R3+URZ+0x28860], R2 ;  /* 0x02886002030085a7 */ /* 0x000e64000800007f */
[----:B-1----:R-:W-:Y:S05]  /*f010*/  @!P0 BRA `(.L_x_8466) ;  /* 0xfffffffc00ec8947 */ /* 0x002fea000383ffff */
[----:B------:R-:W-:Y:S05]  /*f020*/  BRA `(.L_x_8518) ;  /* 0xffffffe400507947 */ /* 0x000fea000383ffff */
.L_x_8474:
[----:B0-----:R0:W1:Y:S02]  /*f030*/  SYNCS.PHASECHK.TRANS64.TRYWAIT P0, [R3+URZ+0x28860], R0 ;  /* 0x02886000030075a7 */ /* 0x001064000800017f */
[----:B-1----:R-:W-:Y:S05]  /*f040*/  @!P0 NANOSLEEP.SYNCS 0x989680 ;  /* 0x009896800000895d */ /* 0x002fea0003900000 */
[----:B------:R-:W1:Y:S02]  /*f050*/  @!P0 SYNCS.PHASECHK.TRANS64 P0, [R3+URZ+0x28860], R0 ;  /* 0x02886000030085a7 */ /* 0x000e64000800007f */
[----:B-1----:R-:W-:Y:S05]  /*f060*/  @!P0 BRA `(.L_x_8474) ;  /* 0xfffffffc00f08947 */ /* 0x002fea000383ffff */
[----:B------:R-:W-:Y:S05]  /*f070*/  BRA `(.L_x_8519) ;  /* 0xffffffe800207947 */ /* 0x000fea000383ffff */
.L_x_8479:
[----:B0-----:R0:W1:Y:S02]  /*f080*/  SYNCS.PHASECHK.TRANS64.TRYWAIT P0, [R2+URZ+0x28820], R3 ;  /* 0x02882003020075a7 */ /* 0x001064000800017f */
[----:B-1----:R-:W-:Y:S05]  /*f090*/  @!P0 NANOSLEEP.SYNCS 0x989680 ;  /* 0x009896800000895d */ /* 0x002fea0003900000 */
[----:B------:R-:W1:Y:S02]  /*f0a0*/  @!P0 SYNCS.PHASECHK.TRANS64 P0, [R2+URZ+0x28820], R3 ;  /* 0x02882003020085a7 */ /* 0x000e64000800007f */
[----:B-1----:R-:W-:Y:S05]  /*f0b0*/  @!P0 BRA `(.L_x_8479) ;  /* 0xfffffffc00f08947 */ /* 0x002fea000383ffff */
[----:B------:R-:W-:Y:S05]  /*f0c0*/  BRA `(.L_x_8520) ;  /* 0xffffffe800f07947 */ /* 0x000fea000383ffff */
.L_x_8480:
        /* <DEDUP_REMOVED lines=11> */
.L_x_8522:
[----:B------:R-:W-:Y:S05]  /*f180*/  BSYNC B0 ;  /* 0x0000000000007941 */ /* 0x000fea0003800000 */
.L_x_8521:
[----:B------:R-:W-:Y:S05]  /*f190*/  BRA `(.L_x_8523) ;  /* 0xffffffe800d47947 */ /* 0x000fea000383ffff */
.L_x_8481:
[----:B------:R-:W-:Y:S01]  /*f1a0*/  BSSY B0, `(.L_x_8524) ;  /* 0x0000006000007945 */ /* 0x000fe20003800000 */
[----:B------:R-:W-:-:S07]  /*f1b0*/  IMAD.MOV.U32 R15, RZ, RZ, -0x1 ;  /* 0xffffffffff0f7424 */ /* 0x000fce00078e00ff */
[----:B0-----:R-:W-:Y:S05]  /*f1c0*/  WARPSYNC.COLLECTIVE R15, `(.L_x_8525) ;  /* 0x000000000f0c7348 */ /* 0x001fea0003c00000 */
[----:B------:R-:W-:Y:S02]  /*f1d0*/  ELECT P6, UR62, PT ;  /* 0x00000000003e782f */ /* 0x000fe400038c0000 */
[----:B------:R-:W-:Y:S01]  /*f1e0*/  MOV R14, UR62 ;  /* 0x0000003e000e7c02 */ /* 0x000fe20008000f00 */
[----:B0-----:R-:W-:Y:S10]  /*f1f0*/  ENDCOLLECTIVE ;  /* 0x000000000000791b */ /* 0x001ff40003800000 */
.L_x_8525:
[----:B------:R-:W-:Y:S05]  /*f200*/  BSYNC B0 ;  /* 0x0000000000007941 */ /* 0x000fea0003800000 */
.L_x_8524:
[----:B------:R-:W-:Y:S05]  /*f210*/  BRA `(.L_x_8526) ;  /* 0xffffffe800c87947 */ /* 0x000fea000383ffff */
.L_x_8483:
[----:B0-----:R0:W1:Y:S02]  /*f220*/  SYNCS.PHASECHK.TRANS64.TRYWAIT P0, [R6+URZ], R5 ;  /* 0x00000005060075a7 */ /* 0x001064000800017f */
[----:B-1----:R-:W-:Y:S05]  /*f230*/  @!P0 NANOSLEEP.SYNCS 0x989680 ;  /* 0x009896800000895d */ /* 0x002fea0003900000 */
[----:B------:R-:W1:Y:S02]  /*f240*/  @!P0 SYNCS.PHASECHK.TRANS64 P0, [R6+URZ], R5 ;  /* 0x00000005060085a7 */ /* 0x000e64000800007f */
[----:B-1----:R-:W-:Y:S05]  /*f250*/  @!P0 BRA `(.L_x_8483) ;  /* 0xfffffffc00f08947 */ /* 0x002fea000383ffff */
[----:B------:R-:W-:Y:S05]  /*f260*/  BRA `(.L_x_8527) ;  /* 0xffffffe800fc7947 */ /* 0x000fea000383ffff */
.L_x_8484:
[----:B-1----:R1:W2:Y:S02]  /*f270*/  SYNCS.PHASECHK.TRANS64.TRYWAIT P0, [R3+URZ], R4 ;  /* 0x00000004030075a7 */ /* 0x0022a4000800017f */
[----:B--2---:R-:W-:Y:S05]  /*f280*/  @!P0 NANOSLEEP.SYNCS 0x989680 ;  /* 0x009896800000895d */ /* 0x004fea0003900000 */
[----:B------:R-:W2:Y:S02]  /*f290*/  @!P0 SYNCS.PHASECHK.TRANS64 P0, [R3+URZ], R4 ;  /* 0x00000004030085a7 */ /* 0x000ea4000800007f */
[----:B--2---:R-:W-:Y:S05]  /*f2a0*/  @!P0 BRA `(.L_x_8484) ;  /* 0xfffffffc00f08947 */ /* 0x004fea000383ffff */
[----:B------:R-:W-:Y:S05]  /*f2b0*/  BRA `(.L_x_8528) ;  /* 0xffffffe800f07947 */ /* 0x000fea000383ffff */
.L_x_8486:
[----:B-1----:R1:W2:Y:S02]  /*f2c0*/  SYNCS.PHASECHK.TRANS64.TRYWAIT P0, [R0+URZ], R5 ;  /* 0x00000005000075a7 */ /* 0x0022a4000800017f */
[----:B--2---:R-:W-:Y:S05]  /*f2d0*/  @!P0 NANOSLEEP.SYNCS 0x989680 ;  /* 0x009896800000895d */ /* 0x004fea0003900000 */
[----:B------:R-:W2:Y:S02]  /*f2e0*/  @!P0 SYNCS.PHASECHK.TRANS64 P0, [R0+URZ], R5 ;  /* 0x00000005000085a7 */ /* 0x000ea4000800007f */
[----:B--2---:R-:W-:Y:S05]  /*f2f0*/  @!P0 BRA `(.L_x_8486) ;  /* 0xfffffffc00f08947 */ /* 0x004fea000383ffff */
[----:B------:R-:W-:Y:S05]  /*f300*/  BRA `(.L_x_8529) ;  /* 0xffffffe800f47947 */ /* 0x000fea000383ffff */
.L_x_8530:
        /* <DEDUP_REMOVED lines=15> */
.L_x_14863:


//--------------------- .text._ZN7cutlass13device_kernelIN5flash11enable_sm90INS1_16FlashAttnFwdSm90INS1_25CollectiveMainloopFwdSm90ILi2EN4cute5tupleIJNS5_1CILi1EEES8_S8_EEENS6_IJNS7_ILi128EEESA_SA_EEELi128ENS_6half_tEfNS_4arch4Sm90ELb1ELb0ELb0ELb1ELb0ELb0ELb0ELb1ELb1ELb1ELb1ELb0EEENS1_21CollectiveEpilogueFwdISB_S9_SC_SE_Li256ELb1ELb1ELb1ELb0EEENS1_36VarlenDynamicPersistentTileSchedulerILi128ELi128ELi256ELi128ELb1ELb1ELb1ELb1ELb1ELb1EEEEEEEEEvNT_6ParamsE --------------------------
	.section	.text._ZN7cutlass13device_kernelIN5flash11enable_sm90INS1_16FlashAttnFwdSm90INS1_25CollectiveMainloopFwdSm90ILi2EN4cute5tupleIJNS5_1CILi1EEES8_S8_EEENS6_IJNS7_ILi128EEESA_SA_EEELi128ENS_6half_tEfNS_4arch4Sm90ELb1ELb0ELb0ELb1ELb0ELb0ELb0ELb1ELb1ELb1ELb1ELb0EEENS1_21CollectiveEpilogueFwdISB_S9_SC_SE_Li256ELb1ELb1ELb1ELb0EEENS1_36VarlenDynamicPersistentTileSchedulerILi128ELi128ELi256ELi128ELb1ELb1ELb1ELb1ELb1ELb1EEEEEEEEEvNT_6ParamsE,"ax",@progbits
	.align	128
.text._ZN7cutlass13device_kernelIN5flash11enable_sm90INS1_16FlashAttnFwdSm90INS1_25CollectiveMainloopFwdSm90ILi2EN4cute5tupleIJNS5_1CILi1EEES8_S8_EEENS6_IJNS7_ILi128EEESA_SA_EEELi128ENS_6half_tEfNS_4arch4Sm90ELb1ELb0ELb0ELb1ELb0ELb0ELb0ELb1ELb1ELb1ELb1ELb0EEENS1_21CollectiveEpilogueFwdISB_S9_SC_SE_Li256ELb1ELb1ELb1ELb0EEENS1_36VarlenDynamicPersistentTileSchedulerILi128ELi128ELi256ELi128ELb1ELb1ELb1ELb1ELb1ELb1EEEEEEEEEvNT_6ParamsE:
        .type           _ZN7cutlass13device_kernelIN5flash11enable_sm90INS1_16FlashAttnFwdSm90INS1_25CollectiveMainloopFwdSm90ILi2EN4cute5tupleIJNS5_1CILi1EEES8_S8_EEENS6_IJNS7_ILi128EEESA_SA_EEELi128ENS_6half_tEfNS_4arch4Sm90ELb1ELb0ELb0ELb1ELb0ELb0ELb0ELb1ELb1ELb1ELb1ELb0EEENS1_21CollectiveEpilogueFwdISB_S9_SC_SE_Li256ELb1ELb1ELb1ELb0EEENS1_36VarlenDynamicPersistentTileSchedulerILi128ELi128ELi256ELi128ELb1ELb1ELb1ELb1ELb1ELb1EEEEEEEEEvNT_6ParamsE,@function
        .size           _ZN7cutlass13device_kernelIN5flash11enable_sm90INS1_16FlashAttnFwdSm90INS1_25CollectiveMainloopFwdSm90ILi2EN4cute5tupleIJNS5_1CILi1EEES8_S8_EEENS6_IJNS7_ILi128EEESA_SA_EEELi128ENS_6half_tEfNS_4arch4Sm90ELb1ELb0ELb0ELb1ELb0ELb0ELb0ELb1ELb1ELb1ELb1ELb0EEENS1_21CollectiveEpilogueFwdISB_S9_SC_SE_Li256ELb1ELb1ELb1ELb0EEENS1_36VarlenDynamicPersistentTileSchedulerILi128ELi128ELi256ELi128ELb1ELb1ELb1ELb1ELb1ELb1EEEEEEEEEvNT_6ParamsE,(.L_x_14864 - _ZN7cutlass13device_kernelIN5flash11enable_sm90INS1_16FlashAttnFwdSm90INS1_25CollectiveMainloopFwdSm90ILi2EN4cute5tupleIJNS5_1CILi1EEES8_S8_EEENS6_IJNS7_ILi128EEESA_SA_EEELi128ENS_6half_tEfNS_4arch4Sm90ELb1ELb0ELb0ELb1ELb0ELb0ELb0ELb1ELb1ELb1ELb1ELb0EEENS1_21CollectiveEpilogueFwdISB_S9_SC_SE_Li256ELb1ELb1ELb1ELb0EEENS1_36VarlenDynamicPersistentTileSchedulerILi128ELi128ELi256ELi128ELb1ELb1ELb1ELb1ELb1ELb1EEEEEEEEEvNT_6ParamsE)
        .other          _ZN7cutlass13device_kernelIN5flash11enable_sm90INS1_16FlashAttnFwdSm90INS1_25CollectiveMainloopFwdSm90ILi2EN4cute5tupleIJNS5_1CILi1EEES8_S8_EEENS6_IJNS7_ILi128EEESA_SA_EEELi128ENS_6half_tEfNS_4arch4Sm90ELb1ELb0ELb0ELb1ELb0ELb0ELb0ELb1ELb1ELb1ELb1ELb0EEENS1_21CollectiveEpilogueFwdISB_S9_SC_SE_Li256ELb1ELb1ELb1ELb0EEENS1_36VarlenDynamicPersistentTileSchedulerILi128ELi128ELi256ELi128ELb1ELb1ELb1ELb1ELb1ELb1EEEEEEEEEvNT_6ParamsE,@"STO_CUDA_ENTRY STV_DEFAULT"
_ZN7cutlass13device_kernelIN5flash11enable_sm90INS1_16FlashAttnFwdSm90INS1_25CollectiveMainloopFwdSm90ILi2EN4cute5tupleIJNS5_1CILi1EEES8_S8_EEENS6_IJNS7_ILi128EEESA_SA_EEELi128ENS_6half_tEfNS_4arch4Sm90ELb1ELb0ELb0ELb1ELb0ELb0ELb0ELb1ELb1ELb1ELb1ELb0EEENS1_21CollectiveEpilogueFwdISB_S9_SC_SE_Li256ELb1ELb1ELb1ELb0EEENS1_36VarlenDynamicPersistentTileSchedulerILi128ELi128ELi256ELi128ELb1ELb1ELb1ELb1ELb1ELb1EEEEEEEEEvNT_6ParamsE:
        /* <DEDUP_REMOVED lines=18> */
.L_x_8532:
[----:B------:R-:W-:Y:S05]  /*0120*/  BSYNC B0 ;  /* 0x0000000000007941 */ /* 0x000fea0003800000 */
.L_x_8531:
        /* <DEDUP_REMOVED lines=41> */
.L_x_8533:
        /* <DEDUP_REMOVED lines=22> */
.L_x_8534:
        /* <DEDUP_REMOVED lines=18> */
.L_x_8535:
        /* <DEDUP_REMOVED lines=22> */
.L_x_8536:
        /* <DEDUP_REMOVED lines=22> */
.L_x_8537:
[----:B------:R-:W-:Y:S01]  /*0900*/  PLOP3.LUT P0, PT, PT, PT, UP0, 0x80, 0x0 ;  /* 0x000000000000781c */ /* 0x000fe20003f0f008 */
[----:B------:R-:W-:Y:S01]  /*0910*/  UMOV UR36, 0x1 ;  /* 0x0000000100247882 */ /* 0x000fe20000000000 */
[----:B------:R-:W-:Y:S01]  /*0920*/  NOP ;  /* 0x0000000000007918 */ /* 0x000fe20000000000 */
[----:B------:R-:W-:Y:S01]  /*0930*/  USEL UR36, UR36, 0x2, !UP0 ;  /* 0x0000000224247887 */ /* 0x000fe2000c000000 */
[----:B------:R-:W-:Y:S01]  /*0940*/  ULDC.64 UR50, c[0x0][0x208] ;  /* 0x0000820000327ab9 */ /* 0x000fe20000000a00 */
[----:B012-4-:R-:W-:Y:S08]  /*0950*/  BAR.SYNC.DEFER_BLOCKING 0x0 ;  /* 0x0000000000007b1d */ /* 0x017ff00000010000 */
[----:B------:R-:W-:Y:S05]  /*0960*/  @!P0 BRA `(.L_x_8538) ;  /* 0x000000b800a08947 */ /* 0x000fea0003800000 */
.L_x_8539:
[----:B------:R-:W-:-:S08]  /*0970*/  NOP ;  /* 0x0000000000007918 */ /* 0x000fd00000000000 */
[----:B------:R-:W0:Y:S02]  /*0980*/  USETMAXREG.TRY_ALLOC.CTAPOOL UP0, 0xf0 ;  /* 0x000000f0000079c8 */ /* 0x000e240008000600 */
[----:B0-----:R-:W-:-:S13]  /*0990*/  PLOP3.LUT P0, PT, PT, PT, UP0, 0x80, 0x0 ;  /* 0x000000000000781c */ /* 0x001fda0003f0f008 */
[----:B------:R-:W-:Y:S05]  /*09a0*/  @!P0 BRA `(.L_x_8539) ;  /* 0xfffffffc00f08947 */ /* 0x000fea000383ffff */
[----:B------:R-:W0:Y:S01]  /*09b0*/  S2R R2, SR_TID.X ;  /* 0x0000000000027919 */ /* 0x000e220000002100 */
        /* <DEDUP_REMOVED lines=20> */
[----:B------:R-:W-:Y:S02]  /*0b00*/  UMOV UR46, URZ ;  /* 0x0000003f002e7c82 */ /* 0x000fe40008000000 */
[CC--:B------:R-:W-:Y:S02]  /*0b10*/  LEA.HI R4, R0.reuse, R219.reuse, RZ, 0x5 ;  /* 0x000000db00047211 */ /* 0x0c0fe400078f28ff */
[----:B------:R-:W-:-:S02]  /*0b20*/  LEA.HI R2, R0, R219, RZ, 0x4 ;  /* 0x000000db00027211 */ /* 0x000fc400078f20ff */
[----:B------:R-:W-:Y:S01]  /*0b30*/  LEA.HI R3, R0, R219, RZ, 0x7 ;  /* 0x000000db00037211 */ /* 0x000fe200078f38ff */
[----:B------:R-:W-:Y:S01]  /*0b40*/  IMAD.SHL.U32 R6, R4, 0x20, RZ ;  /* 0x0000002004067824 */ /* 0x000fe200078e00ff */
[----:B------:R-:W-:Y:S02]  /*0b50*/  LOP3.LUT R4, R2, 0x3fffff0, RZ, 0xc0, !PT ;  /* 0x03fffff002047812 */ /* 0x000fe400078ec0ff */
[----:B------:R-:W-:Y:S02]  /*0b60*/  SHF.R.S32.HI R5, RZ, 0x4, R2 ;  /* 0x00000004ff057819 */ /* 0x000fe40000011402 */
[----:B------:R-:W-:Y:S01]  /*0b70*/  LOP3.LUT R7, R6, 0xfffffc00, RZ, 0xc0, !PT ;  /* 0xfffffc0006077812 */ /* 0x000fe200078ec0ff */
[----:B------:R-:W-:Y:S01]  /*0b80*/  IMAD.IADD R4, R219, 0x1, -R4 ;  /* 0x00000001db047824 */ /* 0x000fe200078e0a04 */
[----:B------:R-:W-:Y:S02]  /*0b90*/  LOP3.LUT R198, R3, 0xffffff80, RZ, 0xc0, !PT ;  /* 0xffffff8003c67812 */ /* 0x000fe400078ec0ff */
[----:B------:R-:W-:Y:S01]  /*0ba0*/  LEA.HI R2, R2, R5, RZ, 0x1 ;  /* 0x0000000502027211 */ /* 0x000fe200078f08ff */
[----:B------:R-:W-:Y:S01]  /*0bb0*/  IMAD R7, R4, 0x40, R7 ;  /* 0x0000004004077824 */ /* 0x000fe200078e0207 */
[----:B------:R-:W-:Y:S01]  /*0bc0*/  LEA.HI R4, R0, R219, RZ, 0x2 ;  /* 0x000000db00047211 */ /* 0x000fe200078f10ff */
[----:B------:R-:W-:Y:S01]  /*0bd0*/  IMAD.IADD R198, R219, 0x1, -R198 ;  /* 0x00000001dbc67824 */ /* 0x000fe200078e0ac6 */
[----:B------:R-:W-:-:S02]  /*0be0*/  LOP3.LUT R2, R2, 0x1ffffffe, RZ, 0xc0, !PT ;  /* 0x1ffffffe02027812 */ /* 0x000fc400078ec0ff */
[----:B------:R-:W-:Y:S02]  /*0bf0*/  LOP3.LUT R4, R4, 0xfffffffc, RZ, 0xc0, !PT ;  /* 0xfffffffc04047812 */ /* 0x000fe400078ec0ff */
[----:B------:R-:W-:Y:S01]  /*0c00*/  SHF.R.S32.HI R9, RZ, 0x1f, R198 ;  /* 0x0000001fff097819 */ /* 0x000fe200000114c6 */
[----:B------:R-:W-:Y:S01]  /*0c10*/  IMAD.IADD R2, R5, 0x1, -R2 ;  /* 0x0000000105027824 */ /* 0x000fe200078e0a02 */
[----:B------:R-:W-:Y:S01]  /*0c20*/  LEA.HI R0, R0, R219, RZ, 0x3 ;  /* 0x000000db00007211 */ /* 0x000fe200078f18ff */
[----:B------:R-:W-:Y:S01]  /*0c30*/  IMAD.IADD R4, R219, 0x1, -R4 ;  /* 0x00000001db047824 */ /* 0x000fe200078e0a04 */
[----:B------:R-:W-:Y:S01]  /*0c40*/  LEA.HI R8, R9, R198, RZ, 0x2 ;  /* 0x000000c609087211 */ /* 0x000fe200078f10ff */
[----:B------:R-:W-:Y:S01]  /*0c50*/  IMAD R216, R2, 0x8, R7 ;  /* 0x0000000802d87824 */ /* 0x000fe200078e0207 */
[----:B------:R-:W-:Y:S02]  /*0c60*/  SHF.R.S32.HI R214, RZ, 0x7, R3 ;  /* 0x00000007ffd67819 */ /* 0x000fe40000011403 */
[----:B------:R-:W-:-:S02]  /*0c70*/  LEA.HI R2, R4, R4, RZ, 0x1 ;  /* 0x0000000404027211 */ /* 0x000fc400078f08ff */
[--C-:B------:R-:W-:Y:S02]  /*0c80*/  SHF.R.S32.HI R6, RZ, 0x2, R8.reuse ;  /* 0x00000002ff067819 */ /* 0x100fe40000011408 */
[----:B------:R-:W-:Y:S02]  /*0c90*/  SHF.R.S32.HI R11, RZ, 0x1f, R8 ;  /* 0x0000001fff0b7819 */ /* 0x000fe40000011408 */
[----:B------:R-:W-:Y:S02]  /*0ca0*/  LOP3.LUT R5, R2, 0x1ffffffe, RZ, 0xc0, !PT ;  /* 0x1ffffffe02057812 */ /* 0x000fe400078ec0ff */
[----:B------:R-:W-:Y:S02]  /*0cb0*/  LEA.HI R11, R11, R6, RZ, 0x3 ;  /* 0x000000060b0b7211 */ /* 0x000fe400078f18ff */
[----:B------:R-:W-:Y:S01]  /*0cc0*/  LOP3.LUT R2, R0, 0xfffffff8, RZ, 0xc0, !PT ;  /* 0xfffffff800027812 */ /* 0x000fe200078ec0ff */
[----:B------:R-:W-:Y:S01]  /*0cd0*/  IMAD.IADD R4, R4, 0x1, -R5 ;  /* 0x0000000104047824 */ /* 0x000fe200078e0a05 */
[----:B------:R-:W-:-:S02]  /*0ce0*/  LOP3.LUT R5, R8, 0x7ffffffc, RZ, 0xc0, !PT ;  /* 0x7ffffffc08057812 */ /* 0x000fc400078ec0ff */
        /* <DEDUP_REMOVED lines=13> */
[----:B------:R-:W-:-:S02]  /*0dc0*/  IMAD.IADD R3, R214, 0x1, -R3 ;  /* 0x00000001d6037824 */ /* 0x000fc400078e0a03 */
[----:B------:R-:W-:Y:S02]  /*0dd0*/  VIADD R18, R2, 0x40 ;  /* 0x0000004002127836 */ /* 0x000fe40000000000 */
        /* <DEDUP_REMOVED lines=33> */
.L_x_8597:
[----:B012-4-:R-:W0:Y:S01]  /*0ff0*/  LDC.64 R4, c[0x0][0xc88] ;  /* 0x00032200ff047b82 */ /* 0x017e220000000a00 */
[----:B------:R-:W-:Y:S01]  /*1000*/  ULDC.64 UR8, c[0x0][0xa28] ;  /* 0x00028a0000087ab9 */ /* 0x000fe20000000a00 */
[----:B------:R-:W-:Y:S01]  /*1010*/  ULDC.64 UR10, c[0x0][0xa18] ;  /* 0x00028600000a7ab9 */ /* 0x000fe20000000a00 */
[----:B------:R-:W-:Y:S01]  /*1020*/  ULOP3.LUT UR4, UR6, 0xff000000, URZ, 0xc0, !UPT ;  /* 0xff00000006047892 */ /* 0x000fe2000f8ec03f */
[----:B------:R-:W-:Y:S01]  /*1030*/  ULDC UR7, c[0x0][0x424] ;  /* 0x0001090000077ab9 */ /* 0x000fe20000000800 */
        /* <DEDUP_REMOVED lines=10> */
[----:B------:R-:W-:-:S04]  /*10e0*/  @UP0 ULEA UR8, UP2, UR42, UR8, 0x2 ;  /* 0x000000082a080291 */ /* 0x000fc8000f84103f */
[----:B------:R-:W-:Y:S02]  /*10f0*/  @UP0 ULEA.HI.X UR9, UR42, UR9, UR37, 0x2, UP2 ;  /* 0x000000092a090291 */ /* 0x000fe400090f1425 */
[----:B------:R-:W-:Y:S01]  /*1100*/  @UP1 ULEA UR10, UP0, UR42, UR10, 0x2 ;  /* 0x0000000a2a0a1291 */ /* 0x000fe2000f80103f */
[----:B------:R-:W-:-:S03]  /*1110*/  IMAD.U32 R4, RZ, RZ, UR8 ;  /* 0x00000008ff047e24 */ /* 0x000fc6000f8e00ff */
[----:B------:R-:W-:Y:S01]  /*1120*/  @UP1 ULEA.HI.X UR11, UR42, UR11, UR37, 0x2, UP0 ;  /* 0x0000000b2a0b1291 */ /* 0x000fe200080f1425 */
[----:B------:R-:W-:Y:S01]  /*1130*/  IMAD.U32 R5, RZ, RZ, UR9 ;  /* 0x00000009ff057e24 */ /* 0x000fe2000f8e00ff */
[----:B------:R-:W-:Y:S01]  /*1140*/  ULDC.64 UR8, c[0x0][0x418] ;  /* 0x0001060000087ab9 */ /* 0x000fe20000000a00 */
[----:B------:R-:W-:-:S03]  /*1150*/  IMAD.U32 R6, RZ, RZ, UR10 ;  /* 0x0000000aff067e24 */ /* 0x000fc6000f8e00ff */
[----:B---3--:R-:W-:Y:S01]  /*1160*/  IMAD.U32 R7, RZ, RZ, UR11 ;  /* 0x0000000bff077e24 */ /* 0x008fe2000f8e00ff */
[----:B------:R-:W2:Y:S01]  /*1170*/  @P0 LDG.E R4, desc[UR50][R4.64] ;  /* 0x0000003204040981 */ /* 0x000ea2000c1e1900 */
[----:B------:R-:W-:Y:S01]  /*1180*/  UISETP.NE.U32.AND UP0, UPT, UR8, URZ, UPT ;  /* 0x0000003f0800728c */ /* 0x000fe2000bf05070 */
[----:B------:R-:W-:Y:S02]  /*1190*/  ULDC.64 UR10, c[0x0][0xa20] ;  /* 0x00028800000a7ab9 */ /* 0x000fe40000000a00 */
[----:B------:R-:W3:Y:S01]  /*11a0*/  @P2 LDG.E R6, desc[UR50][R6.64] ;  /* 0x0000003206062981 */ /* 0x000ee2000c1e1900 */
[----:B------:R-:W-:Y:S01]  /*11b0*/  UISETP.NE.AND.EX UP0, UPT, UR9, URZ, UPT, UP0 ;  /* 0x0000003f0900728c */ /* 0x000fe2000bf05300 */
[----:B------:R-:W-:Y:S01]  /*11c0*/  ISETP.NE.U32.AND P1, PT, RZ, UR10, PT ;  /* 0x0000000aff007c0c */ /* 0x000fe2000bf25070 */
[----:B------:R-:W-:Y:S02]  /*11d0*/  ULOP3.LUT UR45, UR6, 0xff0000, URZ, 0xc0, !UPT ;  /* 0x00ff0000062d7892 */ /* 0x000fe4000f8ec03f */
[----:B------:R-:W-:Y:S01]  /*11e0*/  USHF.R.U32.HI UR4, URZ, 0x8, UR4 ;  /* 0x000000083f047899 */ /* 0x000fe20008011604 */
[----:B------:R-:W-:Y:S01]  /*11f0*/  ISETP.NE.AND.EX P1, PT, RZ, UR11, PT, P1 ;  /* 0x0000000bff007c0c */ /* 0x000fe2000bf25310 */
        /* <DEDUP_REMOVED lines=9> */
[----:B-----5:R-:W-:-:S14]  /*1290*/  @P2 BRA `(.L_x_8540) ;  /* 0x0000000000342947 */ /* 0x020fdc0003800000 */
        /* <DEDUP_REMOVED lines=13> */
.L_x_8540:
[----:B------:R-:W-:Y:S05]  /*1370*/  @!P1 BRA `(.L_x_8541) ;  /* 0x00000000001c9947 */ /* 0x000fea0003800000 */
[----:B------:R-:W-:-:S04]  /*1380*/  ULEA UR4, UP0, UR42, UR10, 0x2 ;  /* 0x0000000a2a047291 */ /* 0x000fc8000f80103f */
[----:B------:R-:W-:Y:S02]  /*1390*/  ULEA.HI.X UR6, UR42, UR11, UR37, 0x2, UP0 ;  /* 0x0000000b2a067291 */ /* 0x000fe400080f1425 */
[----:B------:R-:W-:-:S04]  /*13a0*/  IMAD.U32 R4, RZ, RZ, UR4 ;  /* 0x00000004ff047e24 */ /* 0x000fc8000f8e00ff */
[----:B------:R-:W-:-:S05]  /*13b0*/  IMAD.U32 R5, RZ, RZ, UR6 ;  /* 0x00000006ff057e24 */ /* 0x000fca000f8e00ff */
[----:B------:R-:W2:Y:S02]  /*13c0*/  LDG.E R4, desc[UR50][R4.64] ;  /* 0x0000003204047981 */ /* 0x000ea4000c1e1900 */
[----:B--2---:R-:W-:Y:S01]  /*13d0*/  R2UR UR4, R4 ;  /* 0x00000000040472ca */ /* 0x004fe200000e0000 */
[----:B------:R-:W-:-:S14]  /*13e0*/  BRA `(.L_x_8542) ;  /* 0x0000000000347947 */ /* 0x000fdc0003800000 */
.L_x_8541:
        /* <DEDUP_REMOVED lines=13> */
.L_x_8542:
[----:B------:R-:W-:Y:S01]  /*14c0*/  ULDC UR6, c[0x0][0x448] ;  /* 0x0001120000067ab9 */ /* 0x000fe20000000800 */
[----:B------:R-:W-:Y:S02]  /*14d0*/  USHF.L.U32 UR38, UR5, 0x7, URZ ;  /* 0x0000000705267899 */ /* 0x000fe4000800063f */
[----:B------:R-:W-:Y:S02]  /*14e0*/  UISETP.NE.AND UP0, UPT, UR6, 0x1, UPT ;  /* 0x000000010600788c */ /* 0x000fe4000bf05270 */
[----:B------:R-:W-:Y:S02]  /*14f0*/  UIADD3 UR6, UR38, 0x7f, URZ ;  /* 0x0000007f26067890 */ /* 0x000fe4000fffe03f */
[----:B------:R-:W-:Y:S02]  /*1500*/  UIADD3 UR53, -UR53, UR4, URZ ;  /* 0x0000000435357290 */ /* 0x000fe4000fffe13f */
[----:B------:R-:W-:Y:S02]  /*1510*/  ULOP3.LUT UR39, UR45, 0xff, URZ, 0xc0, !UPT ;  /* 0x000000ff2d277892 */ /* 0x000fe4000f8ec03f */
[----:B------:R-:W-:-:S02]  /*1520*/  UIADD3 UR7, UR53, 0x80, -UR54 ;  /* 0x0000008035077890 */ /* 0x000fc4000fffe836 */
[----:B------:R-:W-:Y:S01]  /*1530*/  USHF.R.U32.HI UR45, URZ, 0x10, UR45 ;  /* 0x000000103f2d7899 */ /* 0x000fe2000801162d */
[----:B------:R-:W-:Y:S01]  /*1540*/  @UP0 ULDC UR4, c[0x0][0x44c] ;  /* 0x0001130000040ab9 */ /* 0x000fe20000000800 */
[----:B------:R-:W-:Y:S01]  /*1550*/  @UP0 ULDC UR8, c[0x0][0x450] ;  /* 0x0001140000080ab9 */ /* 0x000fe20000000800 */
[----:B------:R-:W-:Y:S02]  /*1560*/  UIMAD.WIDE.U32 UR4, UR6, UR4, URZ ;  /* 0x00000004060472a5 */ /* 0x000fe4000f8e003f */
[----:B------:R-:W-:Y:S02]  /*1570*/  UIADD3 UR4, UR53, 0x7f, URZ ;  /* 0x0000007f35047890 */ /* 0x000fe4000fffe03f */
[----:B------:R-:W-:Y:S02]  /*1580*/  @UP0 USHF.R.U32.HI UR6, URZ, UR8, UR5 ;  /* 0x000000083f060299 */ /* 0x000fe40008011605 */
[----:B------:R-:W-:Y:S02]  /*1590*/  USHF.R.S32.HI UR5, URZ, 0x1f, UR4 ;  /* 0x0000001f3f057899 */ /* 0x000fe40008011404 */
[----:B------:R-:W-:-:S02]  /*15a0*/  UIADD3 UR6, UR7, UR6, URZ ;  /* 0x0000000607067290 */ /* 0x000fc4000fffe03f */
[----:B------:R-:W-:Y:S02]  /*15b0*/  ULEA.HI UR5, UR5, UR4, URZ, 0x7 ;  /* 0x0000000405057291 */ /* 0x000fe4000f8f383f */
[----:B------:R-:W-:Y:S02]  /*15c0*/  USHF.R.S32.HI UR7, URZ, 0x1f, UR6 ;  /* 0x0000001f3f077899 */ /* 0x000fe40008011406 */
[----:B------:R-:W-:Y:S02]  /*15d0*/  USHF.R.S32.HI UR5, URZ, 0x7, UR5 ;  /* 0x000000073f057899 */ /* 0x000fe40008011405 */
[----:B------:R-:W-:Y:S01]  /*15e0*/  ULEA.HI UR7, UR7, UR6, URZ, 0x7 ;  /* 0x0000000607077291 */ /* 0x000fe2000f8f383f */
[----:B------:R-:W-:-:S03]  /*15f0*/  UMOV UR4, URZ ;  /* 0x0000003f00047c82 */ /* 0x000fc60008000000 */
[----:B------:R-:W-:-:S04]  /*1600*/  USHF.R.S32.HI UR7, URZ, 0x7, UR7 ;  /* 0x000000073f077899 */ /* 0x000fc80008011407 */
[----:B------:R-:W-:-:S04]  /*1610*/  UISETP.LT.AND UP0, UPT, UR5, UR7, UPT ;  /* 0x000000070500728c */ /* 0x000fc8000bf01270 */
[----:B------:R-:W-:-:S04]  /*1620*/  USEL UR9, UR5, UR7, UP0 ;  /* 0x0000000705097287 */ /* 0x000fc80008000000 */
[----:B------:R-:W-:-:S06]  /*1630*/  UISETP.GE.AND UP0, UPT, UR9, 0x1, UPT ;  /* 0x000000010900788c */ /* 0x000fcc000bf06270 */
[----:B------:R-:W-:-:S13]  /*1640*/  PLOP3.LUT P0, PT, PT, PT, UP0, 0x80, 0x0 ;  /* 0x000000000000781c */ /* 0x000fda0003f0f008 */
[----:B------:R-:W-:Y:S05]  /*1650*/  @!P0 BRA `(.L_x_8543) ;  /* 0x0000000000908947 */ /* 0x000fea0003800000 */
[----:B------:R-:W-:Y:S01]  /*1660*/  UISETP.NE.AND UP0, UPT, UR45, URZ, UPT ;  /* 0x0000003f2d00728c */ /* 0x000fe2000bf05270 */
[----:B------:R-:W-:-:S03]  /*1670*/  ULDC UR4, c[0x0][0x9f0] ;  /* 0x00027c0000047ab9 */ /* 0x000fc60000000800 */
        /* <DEDUP_REMOVED lines=34> */
.L_x_8543:
[----:B------:R-:W-:Y:S01]  /*18a0*/  UIMAD UR40, UR39, UR4, URZ ;  /* 0x00000004272872a4 */ /* 0x000fe2000f8e023f */
[----:B------:R-:W-:Y:S01]  /*18b0*/  IMAD.U32 R0, RZ, RZ, UR9 ;  /* 0x00000009ff007e24 */ /* 0x000fe2000f8e00ff */
[----:B------:R-:W-:Y:S01]  /*18c0*/  PLOP3.LUT P0, PT, PT, PT, PT, 0x80, 0x0 ;  /* 0x000000000000781c */ /* 0x000fe20003f0f070 */
[----:B------:R-:W-:Y:S01]  /*18d0*/  IMAD.U32 R3, RZ, RZ, UR4 ;  /* 0x00000004ff037e24 */ /* 0x000fe2000f8e00ff */
[----:B------:R-:W-:Y:S02]  /*18e0*/  CS2R R150, SRZ ;  /* 0x0000000000967805 */ /* 0x000fe4000001ff00 */
[----:B------:R-:W-:Y:S02]  /*18f0*/  CS2R R148, SRZ ;  /* 0x0000000000947805 */ /* 0x000fe4000001ff00 */
[----:B------:R-:W-:Y:S02]  /*1900*/  CS2R R146, SRZ ;  /* 0x0000000000927805 */ /* 0x000fe4000001ff00 */
[----:B------:R-:W-:-:S02]  /*1910*/  CS2R R144, SRZ ;  /* 0x0000000000907805 */ /* 0x000fc4000001ff00 */
[----:B------:R-:W-:Y:S01]  /*1920*/  VIADDMNMX R3, R3, UR40, R0, PT ;  /* 0x0000002803037c46 */ /* 0x000fe2000b800100 */
[----:B------:R-:W-:Y:S01]  /*1930*/  IMAD.MOV.U32 R0, RZ, RZ, RZ ;  /* 0x000000ffff007224 */ /* 0x000fe200078e00ff */
[----:B------:R-:W-:Y:S02]  /*1940*/  CS2R R142, SRZ ;  /* 0x00000000008e7805 */ /* 0x000fe4000001ff00 */
[----:B------:R-:W-:Y:S02]  /*1950*/  CS2R R140, SRZ ;  /* 0x00000000008c7805 */ /* 0x000fe4000001ff00 */
[----:B------:R-:W-:Y:S01]  /*1960*/  R2UR UR58, R3 ;  /* 0x00000000033a72ca */ /* 0x000fe200000e0000 */
[----:B------:R-:W-:Y:S01]  /*1970*/  IMAD.MOV.U32 R3, RZ, RZ, RZ ;  /* 0x000000ffff037224 */ /* 0x000fe200078e00ff */
        /* <DEDUP_REMOVED lines=60> */
.L_x_8545:
        /* <DEDUP_REMOVED lines=9> */
.L_x_8721:
[----:B------:R-:W-:Y:S05]  /*1dd0*/  @!P0 BRA `(.L_x_8547) ;  /* 0x0000000000048947 */ /* 0x000fea0003800000 */
[----:B------:R-:W-:Y:S01]  /*1de0*/  BPT.TRAP 0x1 ;  /* 0x000000040000795c */ /* 0x000fe20000300000 */
.L_x_8547:
[----:B0-----:R-:W-:Y:S02]  /*1df0*/  IMAD.U32 R0, RZ, RZ, UR46 ;  /* 0x0000002eff007e24 */ /* 0x001fe4000f8e00ff */
[----:B------:R-:W-:-:S03]  /*1e00*/  IMAD.U32 R3, RZ, RZ, UR47 ;  /* 0x0000002fff037e24 */ /* 0x000fc6000f8e00ff */
[----:B------:R-:W-:Y:S02]  /*1e10*/  LEA R0, R0, UR41, 0x3 ;  /* 0x0000002900007c11 */ /* 0x000fe4000f8e18ff */
[----:B------:R-:W-:-:S04]  /*1e20*/  SHF.L.U32 R3, R3, 0x1f, RZ ;  /* 0x0000001f03037819 */ /* 0x000fc800000006ff */
[----:B------:R0:W1:Y:S01]  /*1e30*/  SYNCS.PHASECHK.TRANS64.TRYWAIT P2, [R0+URZ+0x28830], R3 ;  /* 0x02883003000075a7 */ /* 0x000062000804017f */
[----:B------:R-:W-:Y:S05]  /*1e40*/  @!P0 BRA `(.L_x_8548) ;  /* 0x0000000000048947 */ /* 0x000fea0003800000 */
[----:B------:R-:W-:Y:S01]  /*1e50*/  BPT.TRAP 0x1 ;  /* 0x000000040000795c */ /* 0x000fe20000300000 */
.L_x_8548:
[----:B------:R-:W2:Y:S02]  /*1e60*/  S2R R4, SR_TID.X ;  /* 0x0000000000047919 */ /* 0x000ea40000002100 */
[----:B--2---:R-:W-:Y:S01]  /*1e70*/  LOP3.LUT P1, RZ, R4, 0x7f, RZ, 0xc0, !PT ;  /* 0x0000007f04ff7812 */ /* 0x004fe2000782c0ff */
[----:B-1----:R-:W-:-:S12]  /*1e80*/  @P2 BRA `(.L_x_8549) ;  /* 0x0000000000082947 */ /* 0x002fd80003800000 */
[----:B------:R-:W1:Y:S02]  /*1e90*/  SYNCS.PHASECHK.TRANS64.TRYWAIT P2, [R0+URZ+0x28830], R3 ;  /* 0x02883003000075a7 */ /* 0x000e64000804017f */
[----:B-1----:R-:W-:Y:S05]  /*1ea0*/  @!P2 BRA `(.L_x_8550) ;  /* 0x0000011000aca947 */ /* 0x002fea0003800000 */
.L_x_8549:
[----:B------:R-:W-:Y:S05]  /*1eb0*/  WARPSYNC.ALL ;  /* 0x0000000000007948 */ /* 0x000fea0003800000 */
[----:B------:R-:W-:Y:S01]  /*1ec0*/  UIADD3 UR4, UR41, 0x18400, URZ ;  /* 0x0001840029047890 */ /* 0x000fe2000fffe03f */
[----:B------:R-:W-:Y:S01]  /*1ed0*/  WARPGROUP.ARRIVE ;  /* 0x00000000000079c5 */ /* 0x000fe20000000000 */
[----:B------:R-:W-:Y:S01]  /*1ee0*/  ULOP3.LUT UR32, UR55, 0x10000, URZ, 0xfc, !UPT ;  /* 0x0001000037207892 */ /* 0x000fe2000f8efc3f */
[----:B01----:R-:W-:Y:S01]  /*1ef0*/  VIADD R3, R17, UR38 ;  /* 0x0000002611037c36 */ /* 0x003fe20008000000 */
[----:B------:R-:W-:Y:S01]  /*1f00*/  USHF.R.U32.HI UR4, URZ, 0x4, UR4 ;  /* 0x000000043f047899 */ /* 0x000fe20008011604 */
[----:B------:R-:W-:Y:S01]  /*1f10*/  IMAD.U32 R9, RZ, RZ, UR54 ;  /* 0x00000036ff097e24 */ /* 0x000fe2000f8e00ff */
[----:B------:R-:W-:Y:S01]  /*1f20*/  UMOV UR33, 0x40000040 ;  /* 0x4000004000217882 */ /* 0x000fe20000000000 */
[----:B------:R-:W-:Y:S01]  /*1f30*/  UMOV UR35, 0x40000040 ;  /* 0x4000004000237882 */ /* 0x000fe20000000000 */
[----:B------:R-:W-:Y:S01]  /*1f40*/  ULOP3.LUT UR4, UR4, 0x3fff, URZ, 0xc0, !UPT ;  /* 0x00003fff04047892 */ /* 0x000fe2000f8ec03f */
[----:B------:R-:W-:Y:S01]  /*1f50*/  @!P1 VIADD R0, R0, 0x28840 ;  /* 0x0002884000009836 */ /* 0x000fe20000000000 */
[----:B------:R-:W-:Y:S01]  /*1f60*/  UMOV UR5, 0x40000040 ;  /* 0x4000004000057882 */ /* 0x000fe20000000000 */
[----:B------:R-:W-:Y:S01]  /*1f70*/  UMOV UR7, 0x40000040 ;  /* 0x4000004000077882 */ /* 0x000fe20000000000 */
[----:B------:R-:W-:Y:S01]  /*1f80*/  ULOP3.LUT UR52, UR4, 0x10000, URZ, 0xfc, !UPT ;  /* 0x0001000004347892 */ /* 0x000fe2000f8efc3f */
[----:B------:R-:W-:Y:S01]  /*1f90*/  CS2R R150, SRZ ;  /* 0x0000000000967805 */ /* 0x000fe2000001ff00 */
[----:B------:R-:W-:Y:S01]  /*1fa0*/  UIADD3 UR4, UR32, 0x2, URZ ;  /* 0x0000000220047890 */ /* 0x000fe2000fffe03f */
[----:B------:R-:W-:Y:S01]  /*1fb0*/  @!P1 PRMT R0, RZ, 0x654, R0 ;  /* 0x00000654ff009816 */ /* 0x000fe20000000000 */
[----:B------:R-:W-:Y:S01]  /*1fc0*/  ULEA UR34, UR46, UR52, 0xb ;  /* 0x000000342e227291 */ /* 0x000fe2000f8e583f */
[----:B------:R-:W-:Y:S01]  /*1fd0*/  CS2R R148, SRZ ;  /* 0x0000000000947805 */ /* 0x000fe2000001ff00 */
[----:B------:R-:W-:Y:S01]  /*1fe0*/  UIADD3 UR8, UR32, 0x4, URZ ;  /* 0x0000000420087890 */ /* 0x000fe2000fffe03f */
[----:B------:R-:W-:Y:S01]  /*1ff0*/  CS2R R146, SRZ ;  /* 0x0000000000927805 */ /* 0x000fe2000001ff00 */
[----:B------:R-:W-:Y:S01]  /*2000*/  UIADD3 UR6, UR34, 0x2, URZ ;  /* 0x0000000222067890 */ /* 0x000fe2000fffe03f */
[----:B------:R-:W-:Y:S01]  /*2010*/  CS2R R144, SRZ ;  /* 0x0000000000907805 */ /* 0x000fe2000001ff00 */
[----:B------:R-:W-:Y:S01]  /*2020*/  UIADD3 UR10, UR34, 0x4, URZ ;  /* 0x00000004220a7890 */ /* 0x000fe2000fffe03f */
[----:B------:R-:W-:Y:S01]  /*2030*/  CS2R R142, SRZ ;  /* 0x00000000008e7805 */ /* 0x000fe2000001ff00 */
[----:B------:R-:W-:Y:S01]  /*2040*/  UMOV UR9, 0x40000040 ;  /* 0x4000004000097882 */ /* 0x000fe20000000000 */
[----:B------:R-:W-:Y:S01]  /*2050*/  HGMMA.64x128x16.F32 R24, gdesc[UR32], RZ, !UPT, gsb0 ;  /* 0x01e00000201879f0 */ /* 0x000fe2000c0008ff */
        /* <DEDUP_REMOVED lines=44> */
[----:B------:R-:W-:-:S02]  /*2320*/  WARPGROUP.DEPBAR.LE gsb0, 0x0 ;  /* 0x00008000000079c5 */ /* 0x000fc40000010000 */
[----:B------:R-:W-:-:S06]  /*2330*/  WARPGROUP.ARRIVE ;  /* 0x00000000000079c5 */ /* 0x000fcc0000000000 */
[----:B------:R-:W-:Y:S01]  /*2340*/  HGMMA.64x128x16.F32 R24, gdesc[UR4], R24, gsb0 ;  /* 0x01e00000041879f0 */ /* 0x000fe20008000818 */
[----:B------:R-:W-:Y:S02]  /*2350*/  ULDC UR6, c[0x0][0x448] ;  /* 0x0001120000067ab9 */ /* 0x000fe40000000800 */
[----:B------:R-:W-:-:S06]  /*2360*/  UISETP.NE.AND UP0, UPT, UR6, 0x1, UPT ;  /* 0x000000010600788c */ /* 0x000fcc000bf05270 */
[----:B------:R-:W-:-:S05]  /*2370*/  PLOP3.LUT P2, PT, PT, PT, UP0, 0x80, 0x0 ;  /* 0x000000000000781c */ /* 0x000fca0003f4f008 */
[----:B------:R-:W-:-:S08]  /*2380*/  @UP0 ULDC UR6, c[0x0][0x44c] ;  /* 0x0001130000060ab9 */ /* 0x000fd00000000800 */
[----:B------:R-:W-:Y:S01]  /*2390*/  @P2 IMAD.HI.U32 R4, R3, UR6, RZ ;  /* 0x0000000603042c27 */ /* 0x000fe2000f8e00ff */
[----:B------:R-:W-:-:S04]  /*23a0*/  @UP0 ULDC UR6, c[0x0][0x450] ;  /* 0x0001140000060ab9 */ /* 0x000fc80000000800 */
[----:B------:R-:W-:Y:S01]  /*23b0*/  @P2 SHF.R.U32.HI R3, RZ, UR6, R4 ;  /* 0x00000006ff032c19 */ /* 0x000fe20008011604 */
[----:B------:R-:W-:Y:S02]  /*23c0*/  UMOV UR6, 0xffffff80 ;  /* 0xffffff8000067882 */ /* 0x000fe40000000000 */
[----:B------:R-:W-:Y:S02]  /*23d0*/  UIMAD UR6, UR58, UR6, 0x80 ;  /* 0x000000803a0674a4 */ /* 0x000fe4000f8e0206 */
[----:B------:R-:W0:Y:S01]  /*23e0*/  SHFL.IDX PT, R7, R3, 0x1, 0x1c1f ;  /* 0x003c1f0003077f89 */ /* 0x000e2200000e0000 */
[----:B------:R-:W-:-:S03]  /*23f0*/  UIADD3 UR58, UR58, -0x2, URZ ;  /* 0xfffffffe3a3a7890 */ /* 0x000fc6000fffe03f */
[----:B------:R-:W-:Y:S01]  /*2400*/  IMAD.U32 R5, RZ, RZ, UR6 ;  /* 0x00000006ff057e24 */ /* 0x000fe2000f8e00ff */
[----:B------:R-:W1:Y:S01]  /*2410*/  SHFL.IDX PT, R3, R3, RZ, 0x1c1f ;  /* 0x001c1fff03037589 */ /* 0x000e6200000e0000 */
[----:B------:R-:W-:Y:S02]  /*2420*/  @UP0 ULDC UR6, c[0x0][0x44c] ;  /* 0x0001130000060ab9 */ /* 0x000fe40000000800 */
[----:B------:R-:W-:Y:S01]  /*2430*/  UIMAD.WIDE.U32 UR6, UR38, UR6, URZ ;  /* 0x00000006260672a5 */ /* 0x000fe2000f8e003f */
[C-C-:B------:R-:W-:Y:S02]  /*2440*/  IADD3 R4, -R16.reuse, 0x1, R5.reuse ;  /* 0x0000000110047810 */ /* 0x140fe40007ffe105 */
[----:B------:R-:W-:Y:S02]  /*2450*/  IADD3 R5, -R16, UR53, R5 ;  /* 0x0000003510057c10 */ /* 0x000fe4000fffe105 */
[----:B------:R-:W-:-:S04]  /*2460*/  IADD3 R6, -R9, UR53, R4 ;  /* 0x0000003509067c10 */ /* 0x000fc8000fffe104 */
[----:B0-----:R-:W-:-:S04]  /*2470*/  VIADDMNMX R7, R7, R6, R5, PT ;  /* 0x0000000607077246 */ /* 0x001fc80003800105 */
[C---:B------:R-:W-:Y:S02]  /*2480*/  ISETP.GT.AND P3, PT, R7.reuse, RZ, PT ;  /* 0x000000ff0700720c */ /* 0x040fe40003f64270 */
[C---:B------:R-:W-:Y:S02]  /*2490*/  ISETP.GT.AND P4, PT, R7.reuse, 0x1, PT ;  /* 0x000000010700780c */ /* 0x040fe40003f84270 */
[----:B------:R-:W-:Y:S02]  /*24a0*/  ISETP.GT.AND P5, PT, R7, 0x8, PT ;  /* 0x000000080700780c */ /* 0x000fe40003fa4270 */
[----:B-1----:R-:W-:Y:S01]  /*24b0*/  VIADDMNMX R5, R3, R6, R5, PT ;  /* 0x0000000603057246 */ /* 0x002fe20003800105 */
[----:B------:R-:W-:Y:S02]  /*24c0*/  WARPGROUP.DEPBAR.LE gsb0, 0x0 ;  /* 0x00008000000079c5 */ /* 0x000fe40000010000 */
[----:B------:R-:W-:-:S06]  /*24d0*/  WARPGROUP.ARRIVE ;  /* 0x00000000000079c5 */ /* 0x000fcc0000000000 */
[----:B------:R-:W-:Y:S01]  /*24e0*/  HGMMA.64x128x16.F32 R24, gdesc[UR8], R24, gsb0 ;  /* 0x01e00000081879f0 */ /* 0x000fe20008000818 */
[----:B------:R-:W-:Y:S01]  /*24f0*/  ULDC UR10, c[0x0][0x988] ;  /* 0x00026200000a7ab9 */ /* 0x000fe20000000800 */
[----:B------:R-:W-:Y:S01]  /*2500*/  UMOV UR11, UR38 ;  /* 0x00000026000b7c82 */ /* 0x000fe20008000000 */
[----:B------:R-:W-:Y:S02]  /*2510*/  WARPGROUP.DEPBAR.LE gsb0, 0x0 ;  /* 0x00008000000079c5 */ /* 0x000fe40000010000 */
[----:B------:R-:W-:-:S07]  /*2520*/  WARPGROUP.ARRIVE ;  /* 0x00000000000079c5 */ /* 0x000fce0000000000 */
[----:B------:R-:W-:Y:S01]  /*2530*/  HGMMA.64x128x16.F32 R24, gdesc[UR12], R24, gsb0 ;  /* 0x01e000000c1879f0 */ /* 0x000fe20008000818 */
[----:B------:R-:W-:Y:S02]  /*2540*/  @UP0 ULDC UR14, c[0x0][0x450] ;  /* 0x00011400000e0ab9 */ /* 0x000fe40000000800 */
[----:B------:R-:W-:-:S04]  /*2550*/  @UP0 USHF.R.U32.HI UR11, URZ, UR14, UR7 ;  /* 0x0000000e3f0b0299 */ /* 0x000fc80008011607 */
[----:B------:R-:W-:-:S04]  /*2560*/  UIADD3 UR6, UR11, UR53, -UR54 ;  /* 0x000000350b067290 */ /* 0x000fc8000fffe836 */
[----:B------:R-:W-:-:S04]  /*2570*/  USHF.R.S32.HI UR7, URZ, 0x1f, UR6 ;  /* 0x0000001f3f077899 */ /* 0x000fc80008011406 */
[----:B------:R-:W-:-:S04]  /*2580*/  ULEA.HI UR7, UR7, UR6, URZ, 0x7 ;  /* 0x0000000607077291 */ /* 0x000fc8000f8f383f */
[----:B------:R-:W-:-:S04]  /*2590*/  USHF.R.S32.HI UR7, URZ, 0x7, UR7 ;  /* 0x000000073f077899 */ /* 0x000fc80008011407 */
[----:B------:R-:W-:-:S04]  /*25a0*/  UISETP.LT.AND UP1, UPT, UR40, UR7, UPT ;  /* 0x000000072800728c */ /* 0x000fc8000bf21270 */
[----:B------:R-:W-:-:S04]  /*25b0*/  USEL UR56, UR40, UR7, !UP1 ;  /* 0x0000000728387287 */ /* 0x000fc8000c800000 */
[----:B------:R-:W-:Y:S01]  /*25c0*/  UISETP.GE.AND UP1, UPT, UR58, UR56, UPT ;  /* 0x000000383a00728c */ /* 0x000fe2000bf26270 */
        /* <DEDUP_REMOVED lines=13> */
[----:B------:R-:W-:Y:S01]  /*26a0*/  FSEL R9, R26, -INF , P3 ;  /* 0xff8000001a097808 */ /* 0x000fe20001800000 */
[----:B------:R0:W-:Y:S01]  /*26b0*/  @!P1 SYNCS.ARRIVE.TRANS64.RED.A1T0 RZ, [R0+URZ], RZ ;  /* 0x000000ff00ff99a7 */ /* 0x0001e2000810043f */
[----:B------:R-:W-:Y:S02]  /*26c0*/  FSEL R27, R27, -INF , P4 ;  /* 0xff8000001b1b7808 */ /* 0x000fe40002000000 */
        /* <DEDUP_REMOVED lines=88> */
[----:B------:R-:W-:Y:S02]  /*2c50*/  FMNMX.FTZ R4, R86, R7, !PT ;  /* 0x0000000756047209 */ /* 0x000fe40007810000 */
[----:B------:R-:W-:Y:S02]  /*2c60*/  ISETP.GT.AND P4, PT, R5, 0x1, PT ;  /* 0x000000010500780c */ /* 0x000fe40003f84270 */
[----:B------:R-:W-:Y:S02]  /*2c70*/  FMNMX.FTZ R7, R87, R4, !PT ;  /* 0x0000000457077209 */ /* 0x000fe40007810000 */
[----:B------:R-:W-:-:S02]  /*2c80*/  ISETP.GT.AND P5, PT, R5, 0x8, PT ;  /* 0x000000080500780c */ /* 0x000fc40003fa4270 */
[----:B------:R-:W-:Y:S01]  /*2c90*/  FSEL R30, R25, -INF , P4 ;  /* 0xff800000191e7808 */ /* 0x000fe20002000000 */
[----:B------:R-:W1:Y:S01]  /*2ca0*/  SHFL.BFLY PT, R4, R7, 0x2, 0x1f ;  /* 0x0c401f0007047f89 */ /* 0x000e6200000e0000 */
[----:B------:R-:W-:Y:S02]  /*2cb0*/  FSEL R28, R28, -INF , P5 ;  /* 0xff8000001c1c7808 */ /* 0x000fe40002800000 */
[----:B------:R-:W-:-:S04]  /*2cc0*/  ISETP.GT.AND P4, PT, R5, 0x10, PT ;  /* 0x000000100500780c */ /* 0x000fc80003f84270 */
[----:B------:R-:W-:Y:S02]  /*2cd0*/  FSEL R32, R32, -INF , P4 ;  /* 0xff80000020207808 */ /* 0x000fe40002000000 */
[----:B------:R-:W-:-:S04]  /*2ce0*/  ISETP.GT.AND P4, PT, R5, 0x18, PT ;  /* 0x000000180500780c */ /* 0x000fc80003f84270 */
[----:B------:R-:W-:Y:S02]  /*2cf0*/  FSEL R36, R36, -INF , P4 ;  /* 0xff80000024247808 */ /* 0x000fe40002000000 */
[----:B------:R-:W-:Y:S02]  /*2d00*/  ISETP.GT.AND P4, PT, R5, 0x20, PT ;  /* 0x000000200500780c */ /* 0x000fe40003f84270 */
[----:B-1----:R-:W-:-:S05]  /*2d10*/  FMNMX.FTZ R8, R7, R4, !PT ;  /* 0x0000000407087209 */ /* 0x002fca0007810000 */
[----:B------:R-:W1:Y:S02]  /*2d20*/  SHFL.BFLY PT, R21, R8, 0x1, 0x1f ;  /* 0x0c201f0008157f89 */ /* 0x000e6400000e0000 */
[----:B-1----:R-:W-:-:S04]  /*2d30*/  FMNMX.FTZ R4, R8, R21, !PT ;  /* 0x0000001508047209 */ /* 0x002fc80007810000 */
[C---:B------:R-:W-:Y:S01]  /*2d40*/  FSETP.NEU.FTZ.AND P3, PT, R4.reuse, -INF , PT ;  /* 0xff8000000400780b */ /* 0x040fe20003f7d000 */
[----:B------:R-:W-:-:S05]  /*2d50*/  FMUL.FTZ R26, R4, UR10 ;  /* 0x0000000a041a7c20 */ /* 0x000fca0008410000 */
[----:B------:R-:W-:Y:S02]  /*2d60*/  FSEL R26, R26, RZ, P3 ;  /* 0x000000ff1a1a7208 */ /* 0x000fe40001800000 */
[----:B------:R-:W-:-:S03]  /*2d70*/  ISETP.GT.AND P3, PT, R5, RZ, PT ;  /* 0x000000ff0500720c */ /* 0x000fc60003f64270 */
        /* <DEDUP_REMOVED lines=26> */
[----:B------:R-:W2:Y:S01]  /*2f20*/  MUFU.EX2 R183, R183 ;  /* 0x000000b700b77308 */ /* 0x000ea20000000800 */
[----:B------:R-:W-:Y:S01]  /*2f30*/  ISETP.GT.AND P3, PT, R5, 0x21, PT ;  /* 0x000000210500780c */ /* 0x000fe20003f64270 */
[--C-:B------:R-:W-:Y:S01]  /*2f40*/  FFMA.FTZ R47, R47, UR10, -R26.reuse ;  /* 0x0000000a2f2f7c23 */ /* 0x100fe2000801081a */
[----:B------:R-:W-:Y:S01]  /*2f50*/  FSEL R13, R40, -INF , P4 ;  /* 0xff800000280d7808 */ /* 0x000fe20002000000 */
[--C-:B------:R-:W-:Y:S01]  /*2f60*/  FFMA.FTZ R169, R93, UR10, -R26.reuse ;  /* 0x0000000a5da97c23 */ /* 0x100fe2000801081a */
[----:B------:R-:W-:Y:S01]  /*2f70*/  FMNMX.FTZ R12, R37, R12, !PT ;  /* 0x0000000c250c7209 */ /* 0x000fe20007810000 */
[--C-:B------:R-:W-:Y:S01]  /*2f80*/  FFMA.FTZ R51, R51, UR10, -R26.reuse ;  /* 0x0000000a33337c23 */ /* 0x100fe2000801081a */
[----:B------:R-:W-:Y:S01]  /*2f90*/  ISETP.GT.AND P4, PT, R5, 0x28, PT ;  /* 0x000000280500780c */ /* 0x000fe20003f84270 */
[----:B------:R-:W3:Y:S01]  /*2fa0*/  MUFU.EX2 R8, R8 ;  /* 0x0000000800087308 */ /* 0x000ee20000000800 */
[----:B------:R-:W-:Y:S01]  /*2fb0*/  FSEL R41, R41, -INF , P3 ;  /* 0xff80000029297808 */ /* 0x000fe20001800000 */
[--C-:B------:R-:W-:Y:S01]  /*2fc0*/  FFMA.FTZ R171, R95, UR10, -R26.reuse ;  /* 0x0000000a5fab7c23 */ /* 0x100fe2000801081a */
[----:B------:R-:W-:Y:S01]  /*2fd0*/  FMNMX.FTZ R12, R13, R12, !PT ;  /* 0x0000000c0d0c7209 */ /* 0x000fe20007810000 */
[--C-:B------:R-:W-:Y:S01]  /*2fe0*/  FFMA.FTZ R55, R55, UR10, -R26.reuse ;  /* 0x0000000a37377c23 */ /* 0x100fe2000801081a */
[----:B------:R-:W-:Y:S01]  /*2ff0*/  ISETP.GT.AND P3, PT, R5, 0x29, PT ;  /* 0x000000290500780c */ /* 0x000fe20003f64270 */
[--C-:B------:R-:W-:Y:S01]  /*3000*/  FFMA.FTZ R153, R58, UR10, -R26.reuse ;  /* 0x0000000a3a997c23 */ /* 0x100fe2000801081a */
[----:B------:R-:W-:Y:S01]  /*3010*/  FSEL R15, R44, -INF , P4 ;  /* 0xff8000002c0f7808 */ /* 0x000fe20002000000 */
[----:B------:R-:W4:Y:S01]  /*3020*/  MUFU.EX2 R177, R177 ;  /* 0x000000b100b17308 */ /* 0x000f220000000800 */
[----:B------:R-:W-:Y:S01]  /*3030*/  FMNMX.FTZ R14, R41, R12, !PT ;  /* 0x0000000c290e7209 */ /* 0x000fe20007810000 */
[--C-:B------:R-:W-:Y:S01]  /*3040*/  FFMA.FTZ R59, R59, UR10, -R26.reuse ;  /* 0x0000000a3b3b7c23 */ /* 0x100fe2000801081a */
[----:B------:R-:W-:Y:S01]  /*3050*/  ISETP.GT.AND P4, PT, R5, 0x30, PT ;  /* 0x000000300500780c */ /* 0x000fe20003f84270 */
[--C-:B------:R-:W-:Y:S01]  /*3060*/  FFMA.FTZ R155, R62, UR10, -R26.reuse ;  /* 0x0000000a3e9b7c23 */ /* 0x100fe2000801081a */
[----:B------:R-:W-:Y:S01]  /*3070*/  FSEL R45, R45, -INF , P3 ;  /* 0xff8000002d2d7808 */ /* 0x000fe20001800000 */
[--C-:B------:R-:W-:Y:S01]  /*3080*/  FFMA.FTZ R157, R66, UR10, -R26.reuse ;  /* 0x0000000a429d7c23 */ /* 0x100fe2000801081a */
[----:B------:R-:W-:Y:S01]  /*3090*/  FMNMX.FTZ R14, R15, R14, !PT ;  /* 0x0000000e0f0e7209 */ /* 0x000fe20007810000 */
[----:B------:R-:W5:Y:S01]  /*30a0*/  MUFU.EX2 R10, R35 ;  /* 0x00000023000a7308 */ /* 0x000f620000000800 */
[----:B------:R-:W-:Y:S01]  /*30b0*/  ISETP.GT.AND P3, PT, R5, 0x31, PT ;  /* 0x000000310500780c */ /* 0x000fe20003f64270 */
[--C-:B------:R-:W-:Y:S01]  /*30c0*/  FFMA.FTZ R42, R67, UR10, -R26.reuse ;  /* 0x0000000a432a7c23 */ /* 0x100fe2000801081a */
[----:B------:R-:W-:Y:S01]  /*30d0*/  FSEL R21, R48, -INF , P4 ;  /* 0xff80000030157808 */ /* 0x000fe20002000000 */
[--C-:B------:R-:W-:Y:S01]  /*30e0*/  FFMA.FTZ R159, R70, UR10, -R26.reuse ;  /* 0x0000000a469f7c23 */ /* 0x100fe2000801081a */
[----:B------:R-:W-:Y:S01]  /*30f0*/  FMNMX.FTZ R14, R45, R14, !PT ;  /* 0x0000000e2d0e7209 */ /* 0x000fe20007810000 */
[--C-:B------:R-:W-:Y:S01]  /*3100*/  FFMA.FTZ R44, R71, UR10, -R26.reuse ;  /* 0x0000000a472c7c23 */ /* 0x100fe2000801081a */
[----:B------:R-:W-:Y:S01]  /*3110*/  ISETP.GT.AND P4, PT, R5, 0x38, PT ;  /* 0x000000380500780c */ /* 0x000fe20003f84270 */
[----:B------:R-:W0:Y:S01]  /*3120*/  MUFU.EX2 R179, R179 ;  /* 0x000000b300b37308 */ /* 0x000e220000000800 */
[----:B------:R-:W-:Y:S01]  /*3130*/  FSEL R49, R49, -INF , P3 ;  /* 0xff80000031317808 */ /* 0x000fe20001800000 */
[--C-:B------:R-:W-:Y:S01]  /*3140*/  FFMA.FTZ R161, R74, UR10, -R26.reuse ;  /* 0x0000000a4aa17c23 */ /* 0x100fe2000801081a */
[----:B------:R-:W-:Y:S01]  /*3150*/  FMNMX.FTZ R14, R21, R14, !PT ;  /* 0x0000000e150e7209 */ /* 0x000fe20007810000 */
[--C-:B------:R-:W-:Y:S01]  /*3160*/  FFMA.FTZ R163, R78, UR10, -R26.reuse ;  /* 0x0000000a4ea37c23 */ /* 0x100fe2000801081a */
[----:B------:R-:W-:Y:S01]  /*3170*/  ISETP.GT.AND P3, PT, R5, 0x39, PT ;  /* 0x000000390500780c */ /* 0x000fe20003f64270 */
[--C-:B------:R-:W-:Y:S01]  /*3180*/  FFMA.FTZ R48, R79, UR10, -R26.reuse ;  /* 0x0000000a4f307c23 */ /* 0x100fe2000801081a */
[----:B------:R-:W-:Y:S01]  /*3190*/  FSEL R52, R52, -INF , P4 ;  /* 0xff80000034347808 */ /* 0x000fe20002000000 */
[----:B------:R-:W0:Y:S01]  /*31a0*/  MUFU.EX2 R12, R39 ;  /* 0x00000027000c7308 */ /* 0x000e220000000800 */
[----:B------:R-:W-:Y:S01]  /*31b0*/  FMNMX.FTZ R7, R49, R14, !PT ;  /* 0x0000000e31077209 */ /* 0x000fe20007810000 */
[--C-:B------:R-:W-:Y:S01]  /*31c0*/  FFMA.FTZ R165, R82, UR10, -R26.reuse ;  /* 0x0000000a52a57c23 */ /* 0x100fe2000801081a */
[----:B------:R-:W-:Y:S01]  /*31d0*/  ISETP.GT.AND P4, PT, R5, 0x40, PT ;  /* 0x000000400500780c */ /* 0x000fe20003f84270 */
[--C-:B------:R-:W-:Y:S01]  /*31e0*/  FFMA.FTZ R83, R83, UR10, -R26.reuse ;  /* 0x0000000a53537c23 */ /* 0x100fe2000801081a */
[----:B------:R-:W-:Y:S01]  /*31f0*/  FSEL R53, R53, -INF , P3 ;  /* 0xff80000035357808 */ /* 0x000fe20001800000 */
[----:B------:R-:W-:Y:S01]  /*3200*/  FFMA.FTZ R167, R86, UR10, -R26 ;  /* 0x0000000a56a77c23 */ /* 0x000fe2000801081a */
[----:B------:R-:W-:Y:S01]  /*3210*/  FMNMX.FTZ R20, R52, R7, !PT ;  /* 0x0000000734147209 */ /* 0x000fe20007810000 */
[----:B------:R-:W-:Y:S01]  /*3220*/  MUFU.EX2 R173, R173 ;  /* 0x000000ad00ad7308 */ /* 0x000fe20000000800 */
[----:B------:R-:W-:-:S02]  /*3230*/  ISETP.GT.AND P3, PT, R5, 0x41, PT ;  /* 0x000000410500780c */ /* 0x000fc40003f64270 */
[----:B------:R-:W-:Y:S02]  /*3240*/  CS2R R94, SRZ ;  /* 0x00000000005e7805 */ /* 0x000fe4000001ff00 */
[----:B------:R-:W-:Y:S02]  /*3250*/  FSEL R56, R56, -INF , P4 ;  /* 0xff80000038387808 */ /* 0x000fe40002000000 */
[----:B------:R-:W-:Y:S02]  /*3260*/  CS2R R92, SRZ ;  /* 0x00000000005c7805 */ /* 0x000fe4000001ff00 */
[----:B------:R-:W-:Y:S02]  /*3270*/  FMNMX.FTZ R7, R53, R20, !PT ;  /* 0x0000001435077209 */ /* 0x000fe40007810000 */
[----:B------:R-:W-:Y:S02]  /*3280*/  CS2R R90, SRZ ;  /* 0x00000000005a7805 */ /* 0x000fe4000001ff00 */
[----:B------:R-:W-:Y:S01]  /*3290*/  ISETP.GT.AND P4, PT, R5, 0x48, PT ;  /* 0x000000480500780c */ /* 0x000fe20003f84270 */
[----:B------:R-:W-:Y:S01]  /*32a0*/  MUFU.EX2 R14, R43 ;  /* 0x0000002b000e7308 */ /* 0x000fe20000000800 */
[----:B------:R-:W-:-:S02]  /*32b0*/  FSEL R57, R57, -INF , P3 ;  /* 0xff80000039397808 */ /* 0x000fc40001800000 */
[----:B------:R-:W-:Y:S02]  /*32c0*/  CS2R R88, SRZ ;  /* 0x0000000000587805 */ /* 0x000fe4000001ff00 */
[----:B------:R-:W-:Y:S02]  /*32d0*/  FMNMX.FTZ R20, R56, R7, !PT ;  /* 0x0000000738147209 */ /* 0x000fe40007810000 */
[----:B------:R-:W-:Y:S02]  /*32e0*/  ISETP.GT.AND P3, PT, R5, 0x49, PT ;  /* 0x000000490500780c */ /* 0x000fe40003f64270 */
[----:B------:R-:W-:Y:S01]  /*32f0*/  FSEL R60, R60, -INF , P4 ;  /* 0xff8000003c3c7808 */ /* 0x000fe20002000000 */
[----:B------:R-:W-:Y:S01]  /*3300*/  MUFU.EX2 R175, R175 ;  /* 0x000000af00af7308 */ /* 0x000fe20000000800 */
[----:B------:R-:W-:Y:S02]  /*3310*/  FMNMX.FTZ R7, R57, R20, !PT ;  /* 0x0000001439077209 */ /* 0x000fe40007810000 */
[----:B------:R-:W-:-:S02]  /*3320*/  ISETP.GT.AND P4, PT, R5, 0x50, PT ;  /* 0x000000500500780c */ /* 0x000fc40003f84270 */
[----:B------:R-:W-:Y:S02]  /*3330*/  FSEL R61, R61, -INF , P3 ;  /* 0xff8000003d3d7808 */ /* 0x000fe40001800000 */
[----:B------:R-:W-:Y:S01]  /*3340*/  FMNMX.FTZ R24, R60, R7, !PT ;  /* 0x000000073c187209 */ /* 0x000fe20007810000 */
[----:B------:R-:W-:Y:S01]  /*3350*/  MUFU.EX2 R20, R47 ;  /* 0x0000002f00147308 */ /* 0x000fe20000000800 */
[----:B------:R-:W-:Y:S02]  /*3360*/  ISETP.GT.AND P3, PT, R5, 0x51, PT ;  /* 0x000000510500780c */ /* 0x000fe40003f64270 */
[----:B------:R-:W-:Y:S02]  /*3370*/  FSEL R64, R64, -INF , P4 ;  /* 0xff80000040407808 */ /* 0x000fe40002000000 */
[----:B------:R-:W-:Y:S02]  /*3380*/  FMNMX.FTZ R7, R61, R24, !PT ;  /* 0x000000183d077209 */ /* 0x000fe40007810000 */
[----:B------:R-:W-:Y:S01]  /*3390*/  ISETP.GT.AND P4, PT, R5, 0x58, PT ;  /* 0x000000580500780c */ /* 0x000fe20003f84270 */
[----:B------:R-:W-:Y:S01]  /*33a0*/  MUFU.EX2 R169, R169 ;  /* 0x000000a900a97308 */ /* 0x000fe20000000800 */
[----:B------:R-:W-:-:S02]  /*33b0*/  FSEL R65, R65, -INF , P3 ;  /* 0xff80000041417808 */ /* 0x000fc40001800000 */
[----:B------:R-:W-:Y:S02]  /*33c0*/  FMNMX.FTZ R24, R64, R7, !PT ;  /* 0x0000000740187209 */ /* 0x000fe40007810000 */
[----:B------:R-:W-:Y:S02]  /*33d0*/  ISETP.GT.AND P3, PT, R5, 0x59, PT ;  /* 0x000000590500780c */ /* 0x000fe40003f64270 */
[----:B------:R-:W-:Y:S01]  /*33e0*/  FSEL R68, R68, -INF , P4 ;  /* 0xff80000044447808 */ /* 0x000fe20002000000 */
[----:B------:R-:W-:Y:S01]  /*33f0*/  MUFU.EX2 R171, R171 ;  /* 0x000000ab00ab7308 */ /* 0x000fe20000000800 */
[----:B------:R-:W-:Y:S02]  /*3400*/  FMNMX.FTZ R7, R65, R24, !PT ;  /* 0x0000001841077209 */ /* 0x000fe40007810000 */
[----:B------:R-:W-:Y:S02]  /*3410*/  ISETP.GT.AND P4, PT, R5, 0x60, PT ;  /* 0x000000600500780c */ /* 0x000fe40003f84270 */
[----:B------:R-:W-:-:S02]  /*3420*/  FSEL R69, R69, -INF , P3 ;  /* 0xff80000045457808 */ /* 0x000fc40001800000 */
        /* <DEDUP_REMOVED lines=28> */
[----:B------:R-:W-:Y:S02]  /*35f0*/  FSEL R85, R85, -INF , P3 ;  /* 0xff80000055557808 */ /* 0x000fe40001800000 */
[----:B------:R-:W-:-:S03]  /*3600*/  FMNMX.FTZ R40, R84, R5, !PT ;  /* 0x0000000554287209 */ /* 0x000fc60007810000 */
[----:B------:R-:W-:Y:S01]  /*3610*/  MUFU.EX2 R38, R59 ;  /* 0x0000003b00267308 */ /* 0x000fe20000000800 */
[----:B------:R-:W-:Y:S01]  /*3620*/  FMNMX.FTZ R5, R85, R40, !PT ;  /* 0x0000002855057209 */ /* 0x000fe20007810000 */
[----:B------:R-:W-:-:S04]  /*3630*/  FFMA.FTZ R40, R63, UR10, -R26 ;  /* 0x0000000a3f287c23 */ /* 0x000fc8000801081a */
[----:B------:R-:W1:Y:S02]  /*3640*/  SHFL.BFLY PT, R46, R5, 0x2, 0x1f ;  /* 0x0c401f00052e7f89 */ /* 0x000e6400000e0000 */
[----:B------:R-:W-:Y:S08]  /*3650*/  MUFU.EX2 R40, R40 ;  /* 0x0000002800287308 */ /* 0x000ff00000000800 */
[----:B------:R-:W-:Y:S08]  /*3660*/  MUFU.EX2 R159, R159 ;  /* 0x0000009f009f7308 */ /* 0x000ff00000000800 */
[----:B------:R-:W-:Y:S01]  /*3670*/  MUFU.EX2 R44, R44 ;  /* 0x0000002c002c7308 */ /* 0x000fe20000000800 */
[----:B-1----:R-:W-:Y:S01]  /*3680*/  FMNMX.FTZ R9, R5, R46, !PT ;  /* 0x0000002e05097209 */ /* 0x002fe20007810000 */
[----:B------:R-:W-:-:S06]  /*3690*/  FFMA.FTZ R46, R75, UR10, -R26 ;  /* 0x0000000a4b2e7c23 */ /* 0x000fcc000801081a */
[----:B------:R-:W-:Y:S01]  /*36a0*/  MUFU.EX2 R161, R161 ;  /* 0x000000a100a17308 */ /* 0x000fe20000000800 */
[----:B------:R-:W-:Y:S01]  /*36b0*/  FFMA.FTZ R26, R87, UR10, -R26 ;  /* 0x0000000a571a7c23 */ /* 0x000fe2000801081a */
[----:B------:R-:W1:Y:S06]  /*36c0*/  SHFL.BFLY PT, R50, R9, 0x1, 0x1f ;  /* 0x0c201f0009327f89 */ /* 0x000e6c00000e0000 */
[----:B------:R-:W-:Y:S08]  /*36d0*/  MUFU.EX2 R46, R46 ;  /* 0x0000002e002e7308 */ /* 0x000ff00000000800 */
[----:B------:R-:W-:Y:S08]  /*36e0*/  MUFU.EX2 R163, R163 ;  /* 0x000000a300a37308 */ /* 0x000ff00000000800 */
[----:B------:R-:W-:Y:S01]  /*36f0*/  MUFU.EX2 R48, R48 ;  /* 0x0000003000307308 */ /* 0x000fe20000000800 */
[----:B-1----:R-:W-:-:S04]  /*3700*/  FMNMX.FTZ R7, R9, R50, !PT ;  /* 0x0000003209077209 */ /* 0x002fc80007810000 */
[C---:B------:R-:W-:Y:S01]  /*3710*/  FSETP.NEU.FTZ.AND P3, PT, R7.reuse, -INF , PT ;  /* 0xff8000000700780b */ /* 0x040fe20003f7d000 */
[----:B------:R-:W-:Y:S02]  /*3720*/  FMUL.FTZ R5, R7, UR10 ;  /* 0x0000000a07057c20 */ /* 0x000fe40008410000 */
[----:B------:R-:W-:Y:S03]  /*3730*/  MUFU.EX2 R165, R165 ;  /* 0x000000a500a57308 */ /* 0x000fe60000000800 */
[----:B------:R-:W-:Y:S02]  /*3740*/  FSEL R54, R5, RZ, P3 ;  /* 0x000000ff05367208 */ /* 0x000fe40001800000 */
[----:B------:R-:W-:-:S03]  /*3750*/  PLOP3.LUT P3, PT, PT, PT, UP1, 0x80, 0x0 ;  /* 0x000000000000781c */ /* 0x000fc60003f6f018 */
[----:B------:R-:W-:Y:S01]  /*3760*/  MUFU.EX2 R50, R83 ;  /* 0x0000005300327308 */ /* 0x000fe20000000800 */
[--C-:B------:R-:W-:Y:S01]  /*3770*/  FFMA.FTZ R180, R3, UR10, -R54.reuse ;  /* 0x0000000a03b47c23 */ /* 0x100fe20008010836 */
[--C-:B------:R-:W-:Y:S01]  /*3780*/  FFMA.FTZ R3, R30, UR10, -R54.reuse ;  /* 0x0000000a1e037c23 */ /* 0x100fe20008010836 */
[----:B------:R-:W-:Y:S01]  /*3790*/  FFMA.FTZ R182, R28, UR10, -R54 ;  /* 0x0000000a1cb67c23 */ /* 0x000fe20008010836 */
[----:B------:R-:W-:Y:S01]  /*37a0*/  FADD.FTZ R28, R181, R6 ;  /* 0x00000006b51c7221 */ /* 0x000fe20000010000 */
[--C-:B------:R-:W-:Y:S01]  /*37b0*/  FFMA.FTZ R172, R13, UR10, -R54.reuse ;  /* 0x0000000a0dac7c23 */ /* 0x100fe20008010836 */
[--C-:B------:R-:W-:Y:S01]  /*37c0*/  FFMA.FTZ R5, R29, UR10, -R54.reuse ;  /* 0x0000000a1d057c23 */ /* 0x100fe20008010836 */
[----:B------:R-:W-:Y:S01]  /*37d0*/  FFMA.FTZ R176, R32, UR10, -R54 ;  /* 0x0000000a20b07c23 */ /* 0x000fe20008010836 */
[----:B------:R-:W-:Y:S01]  /*37e0*/  MUFU.EX2 R180, R180 ;  /* 0x000000b400b47308 */ /* 0x000fe20000000800 */
[----:B--2---:R-:W-:Y:S01]  /*37f0*/  FADD.FTZ R13, R183, R28 ;  /* 0x0000001cb70d7221 */ /* 0x004fe20000010000 */
[--C-:B------:R-:W-:Y:S01]  /*3800*/  FFMA.FTZ R9, R33, UR10, -R54.reuse ;  /* 0x0000000a21097c23 */ /* 0x100fe20008010836 */
[--C-:B------:R-:W-:Y:S01]  /*3810*/  FFMA.FTZ R178, R36, UR10, -R54.reuse ;  /* 0x0000000a24b27c23 */ /* 0x100fe20008010836 */
[--C-:B------:R-:W-:Y:S01]  /*3820*/  FFMA.FTZ R11, R37, UR10, -R54.reuse ;  /* 0x0000000a250b7c23 */ /* 0x100fe20008010836 */
[----:B---3--:R-:W-:Y:S01]  /*3830*/  FADD.FTZ R28, R8, R13 ;  /* 0x0000000d081c7221 */ /* 0x008fe20000010000 */
[--C-:B------:R-:W-:Y:S01]  /*3840*/  FFMA.FTZ R41, R41, UR10, -R54.reuse ;  /* 0x0000000a29297c23 */ /* 0x100fe20008010836 */
[----:B------:R-:W-:Y:S01]  /*3850*/  FFMA.FTZ R15, R15, UR10, -R54 ;  /* 0x0000000a0f0f7c23 */ /* 0x000fe20008010836 */
[----:B------:R-:W1:Y:S01]  /*3860*/  MUFU.EX2 R3, R3 ;  /* 0x0000000300037308 */ /* 0x000e620000000800 */
[----:B----4-:R-:W-:Y:S01]  /*3870*/  FADD.FTZ R13, R177, R28 ;  /* 0x0000001cb10d7221 */ /* 0x010fe20000010000 */
[--C-:B------:R-:W-:Y:S01]  /*3880*/  FFMA.FTZ R45, R45, UR10, -R54.reuse ;  /* 0x0000000a2d2d7c23 */ /* 0x100fe20008010836 */
[--C-:B------:R-:W-:Y:S01]  /*3890*/  FFMA.FTZ R21, R21, UR10, -R54.reuse ;  /* 0x0000000a15157c23 */ /* 0x100fe20008010836 */
[--C-:B------:R-:W-:Y:S01]  /*38a0*/  FFMA.FTZ R49, R49, UR10, -R54.reuse ;  /* 0x0000000a31317c23 */ /* 0x100fe20008010836 */
[----:B-----5:R-:W-:Y:S01]  /*38b0*/  FADD.FTZ R28, R10, R13 ;  /* 0x0000000d0a1c7221 */ /* 0x020fe20000010000 */
        /* <DEDUP_REMOVED lines=21> */
[----:B------:R-:W-:Y:S01]  /*3a10*/  F2FP.F16.F32.PACK_AB R181, R6, R181 ;  /* 0x000000b506b5723e */ /* 0x000fe200000000ff */
[--C-:B------:R-:W-:Y:S01]  /*3a20*/  FFMA.FTZ R73, R73, UR10, -R54.reuse ;  /* 0x0000000a49497c23 */ /* 0x100fe20008010836 */
[--C-:B------:R-:W-:Y:S01]  /*3a30*/  FFMA.FTZ R76, R76, UR10, -R54.reuse ;  /* 0x0000000a4c4c7c23 */ /* 0x100fe20008010836 */
[----:B------:R-:W-:Y:S01]  /*3a40*/  FADD.FTZ R30, R20, R25 ;  /* 0x00000019141e7221 */ /* 0x000fe20000010000 */
[----:B------:R-:W-:Y:S01]  /*3a50*/  FFMA.FTZ R77, R77, UR10, -R54 ;  /* 0x0000000a4d4d7c23 */ /* 0x000fe20008010836 */
[----:B------:R-:W2:Y:S01]  /*3a60*/  MUFU.EX2 R9, R9 ;  /* 0x0000000900097308 */ /* 0x000ea20000000800 */
[----:B0-----:R-:W-:Y:S01]  /*3a70*/  FADD.FTZ R13, R5, R28 ;  /* 0x0000001c050d7221 */ /* 0x001fe20000010000 */
[----:B------:R-:W-:Y:S01]  /*3a80*/  FADD.FTZ R25, R169, R30 ;  /* 0x0000001ea9197221 */ /* 0x000fe20000010000 */
[--C-:B------:R-:W-:Y:S01]  /*3a90*/  FFMA.FTZ R80, R80, UR10, -R54.reuse ;  /* 0x0000000a50507c23 */ /* 0x100fe20008010836 */
[--C-:B------:R-:W-:Y:S01]  /*3aa0*/  FFMA.FTZ R81, R81, UR10, -R54.reuse ;  /* 0x0000000a51517c23 */ /* 0x100fe20008010836 */
[--C-:B------:R-:W-:Y:S01]  /*3ab0*/  FFMA.FTZ R84, R84, UR10, -R54.reuse ;  /* 0x0000000a54547c23 */ /* 0x100fe20008010836 */
[----:B------:R-:W-:Y:S01]  /*3ac0*/  FADD.FTZ R30, R24, R25 ;  /* 0x00000019181e7221 */ /* 0x000fe20000010000 */
[----:B------:R-:W-:Y:S01]  /*3ad0*/  FFMA.FTZ R54, R85, UR10, -R54 ;  /* 0x0000000a55367c23 */ /* 0x000fe20008010836 */
[----:B------:R-:W0:Y:S01]  /*3ae0*/  MUFU.EX2 R178, R178 ;  /* 0x000000b200b27308 */ /* 0x000e220000000800 */
[----:B-1----:R-:W-:Y:S01]  /*3af0*/  FADD.FTZ R28, R176, R13 ;  /* 0x0000000db01c7221 */ /* 0x002fe20000010000 */
[----:B------:R-:W-:-:S02]  /*3b00*/  F2FP.F16.F32.PACK_AB R182, R5, R182 ;  /* 0x000000b605b6723e */ /* 0x000fc400000000ff */
[----:B------:R-:W-:Y:S02]  /*3b10*/  F2FP.F16.F32.PACK_AB R180, R3, R180 ;  /* 0x000000b403b4723e */ /* 0x000fe400000000ff */
[----:B------:R-:W-:Y:S02]  /*3b20*/  F2FP.F16.F32.PACK_AB R183, R8, R183 ;  /* 0x000000b708b7723e */ /* 0x000fe400000000ff */
[----:B------:R-:W1:Y:S01]  /*3b30*/  MUFU.EX2 R11, R11 ;  /* 0x0000000b000b7308 */ /* 0x000e620000000800 */
[----:B--2---:R-:W-:Y:S01]  /*3b40*/  FADD.FTZ R13, R9, R28 ;  /* 0x0000001c090d7221 */ /* 0x004fe20000010000 */
[----:B------:R-:W-:Y:S02]  /*3b50*/  F2FP.F16.F32.PACK_AB R177, R10, R177 ;  /* 0x000000b10ab1723e */ /* 0x000fe400000000ff */
[----:B------:R-:W-:Y:S02]  /*3b60*/  F2FP.F16.F32.PACK_AB R179, R12, R179 ;  /* 0x000000b30cb3723e */ /* 0x000fe400000000ff */
[----:B------:R-:W-:-:S02]  /*3b70*/  F2FP.F16.F32.PACK_AB R173, R14, R173 ;  /* 0x000000ad0ead723e */ /* 0x000fc400000000ff */
[----:B------:R-:W2:Y:S01]  /*3b80*/  MUFU.EX2 R172, R172 ;  /* 0x000000ac00ac7308 */ /* 0x000ea20000000800 */
[----:B0-----:R-:W-:Y:S01]  /*3b90*/  FADD.FTZ R28, R178, R13 ;  /* 0x0000000db21c7221 */ /* 0x001fe20000010000 */
[----:B------:R-:W-:Y:S02]  /*3ba0*/  F2FP.F16.F32.PACK_AB R175, R20, R175 ;  /* 0x000000af14af723e */ /* 0x000fe400000000ff */
[----:B------:R-:W-:Y:S02]  /*3bb0*/  F2FP.F16.F32.PACK_AB R169, R24, R169 ;  /* 0x000000a918a9723e */ /* 0x000fe400000000ff */
[----:B------:R-:W-:Y:S02]  /*3bc0*/  F2FP.F16.F32.PACK_AB R176, R9, R176 ;  /* 0x000000b009b0723e */ /* 0x000fe400000000ff */
[----:B------:R-:W0:Y:S01]  /*3bd0*/  MUFU.EX2 R41, R41 ;  /* 0x0000002900297308 */ /* 0x000e220000000800 */
[C---:B-1----:R-:W-:Y:S01]  /*3be0*/  FADD.FTZ R13, R11.reuse, R28 ;  /* 0x0000001c0b0d7221 */ /* 0x042fe20000010000 */
[----:B------:R-:W-:-:S06]  /*3bf0*/  F2FP.F16.F32.PACK_AB R178, R11, R178 ;  /* 0x000000b20bb2723e */ /* 0x000fcc00000000ff */
[----:B------:R-:W1:Y:S01]  /*3c00*/  MUFU.EX2 R15, R15 ;  /* 0x0000000f000f7308 */ /* 0x000e620000000800 */
[----:B--2---:R-:W-:Y:S01]  /*3c10*/  FADD.FTZ R28, R172, R13 ;  /* 0x0000000dac1c7221 */ /* 0x004fe20000010000 */
[----:B------:R-:W-:Y:S01]  /*3c20*/  FADD.FTZ R13, R171, R30 ;  /* 0x0000001eab0d7221 */ /* 0x000fe20000010000 */
[----:B------:R-:W-:-:S03]  /*3c30*/  F2FP.F16.F32.PACK_AB R171, R34, R171 ;  /* 0x000000ab22ab723e */ /* 0x000fc600000000ff */
[----:B------:R-:W-:Y:S02]  /*3c40*/  FADD.FTZ R0, R34, R13 ;  /* 0x0000000d22007221 */ /* 0x000fe40000010000 */
[----:B------:R-:W2:Y:S01]  /*3c50*/  MUFU.EX2 R174, R45 ;  /* 0x0000002d00ae7308 */ /* 0x000ea20000000800 */
[----:B0-----:R-:W-:Y:S01]  /*3c60*/  FADD.FTZ R28, R41, R28 ;  /* 0x0000001c291c7221 */ /* 0x001fe20000010000 */
[----:B------:R-:W-:Y:S01]  /*3c70*/  FADD.FTZ R25, R153, R0 ;  /* 0x0000000099197221 */ /* 0x000fe20000010000 */
[----:B------:R-:W-:Y:S02]  /*3c80*/  F2FP.F16.F32.PACK_AB R153, R38, R153 ;  /* 0x000000992699723e */ /* 0x000fe400000000ff */
[----:B------:R-:W-:-:S03]  /*3c90*/  F2FP.F16.F32.PACK_AB R172, R41, R172 ;  /* 0x000000ac29ac723e */ /* 0x000fc600000000ff */
        /* <DEDUP_REMOVED lines=10> */
[C---:B------:R-:W-:Y:S01]  /*3d40*/  F2FP.F16.F32.PACK_AB R157, R42.reuse, R157 ;  /* 0x0000009d2a9d723e */ /* 0x040fe200000000ff */
[----:B------:R-:W2:Y:S01]  /*3d50*/  MUFU.EX2 R52, R52 ;  /* 0x0000003400347308 */ /* 0x000ea20000000800 */
[----:B0-----:R-:W-:Y:S01]  /*3d60*/  FADD.FTZ R13, R21, R0 ;  /* 0x00000000150d7221 */ /* 0x001fe20000010000 */
[----:B------:R-:W-:-:S04]  /*3d70*/  FADD.FTZ R28, R42, R25 ;  /* 0x000000192a1c7221 */ /* 0x000fc80000010000 */
[----:B------:R-:W-:Y:S01]  /*3d80*/  FADD.FTZ R25, R159, R28 ;  /* 0x0000001c9f197221 */ /* 0x000fe20000010000 */
[----:B------:R-:W-:Y:S01]  /*3d90*/  F2FP.F16.F32.PACK_AB R159, R44, R159 ;  /* 0x0000009f2c9f723e */ /* 0x000fe200000000ff */
[----:B------:R-:W0:Y:S01]  /*3da0*/  MUFU.EX2 R53, R53 ;  /* 0x0000003500357308 */ /* 0x000e220000000800 */
[----:B-1----:R-:W-:Y:S01]  /*3db0*/  FADD.FTZ R13, R168, R13 ;  /* 0x0000000da80d7221 */ /* 0x002fe20000010000 */
[----:B------:R-:W-:Y:S01]  /*3dc0*/  FADD.FTZ R6, R44, R25 ;  /* 0x000000192c067221 */ /* 0x000fe20000010000 */
[----:B------:R-:W-:-:S03]  /*3dd0*/  F2FP.F16.F32.PACK_AB R168, R168, R21 ;  /* 0x00000015a8a8723e */ /* 0x000fc600000000ff */
[----:B------:R-:W-:Y:S01]  /*3de0*/  FADD.FTZ R25, R161, R6 ;  /* 0x00000006a1197221 */ /* 0x000fe20000010000 */
[----:B------:R-:W-:Y:S01]  /*3df0*/  F2FP.F16.F32.PACK_AB R161, R46, R161 ;  /* 0x000000a12ea1723e */ /* 0x000fe200000000ff */
[----:B------:R-:W1:Y:S01]  /*3e00*/  MUFU.EX2 R56, R56 ;  /* 0x0000003800387308 */ /* 0x000e620000000800 */
[----:B--2---:R-:W-:Y:S01]  /*3e10*/  FADD.FTZ R0, R52, R13 ;  /* 0x0000000d34007221 */ /* 0x004fe20000010000 */
[----:B------:R-:W-:-:S04]  /*3e20*/  FADD.FTZ R6, R46, R25 ;  /* 0x000000192e067221 */ /* 0x000fc80000010000 */
[----:B------:R-:W-:Y:S01]  /*3e30*/  FADD.FTZ R25, R163, R6 ;  /* 0x00000006a3197221 */ /* 0x000fe20000010000 */
[C---:B------:R-:W-:Y:S01]  /*3e40*/  F2FP.F16.F32.PACK_AB R163, R48.reuse, R163 ;  /* 0x000000a330a3723e */ /* 0x040fe200000000ff */
[----:B------:R-:W2:Y:S01]  /*3e50*/  MUFU.EX2 R57, R57 ;  /* 0x0000003900397308 */ /* 0x000ea20000000800 */
[C---:B0-----:R-:W-:Y:S01]  /*3e60*/  FADD.FTZ R13, R53.reuse, R0 ;  /* 0x00000000350d7221 */ /* 0x041fe20000010000 */
[----:B------:R-:W-:Y:S01]  /*3e70*/  FADD.FTZ R6, R48, R25 ;  /* 0x0000001930067221 */ /* 0x000fe20000010000 */
[----:B------:R-:W-:-:S03]  /*3e80*/  F2FP.F16.F32.PACK_AB R170, R53, R52 ;  /* 0x0000003435aa723e */ /* 0x000fc600000000ff */
[----:B------:R-:W-:Y:S01]  /*3e90*/  FADD.FTZ R25, R165, R6 ;  /* 0x00000006a5197221 */ /* 0x000fe20000010000 */
[----:B------:R-:W-:Y:S01]  /*3ea0*/  F2FP.F16.F32.PACK_AB R165, R50, R165 ;  /* 0x000000a532a5723e */ /* 0x000fe200000000ff */
        /* <DEDUP_REMOVED lines=41> */
[----:B------:R-:W-:Y:S02]  /*4140*/  F2FP.F16.F32.PACK_AB R167, R26, R167 ;  /* 0x000000a71aa7723e */ /* 0x000fe400000000ff */
[C---:B0-----:R-:W-:Y:S01]  /*4150*/  FADD.FTZ R3, R5.reuse, R6 ;  /* 0x0000000605037221 */ /* 0x041fe20000010000 */
[----:B------:R-:W-:Y:S01]  /*4160*/  F2FP.F16.F32.PACK_AB R166, R5, R84 ;  /* 0x0000005405a6723e */ /* 0x000fe200000000ff */
[----:B------:R-:W-:Y:S06]  /*4170*/  @!P3 BRA `(.L_x_8551) ;  /* 0x000000280060b947 */ /* 0x000fec0003800000 */
[----:B------:R-:W-:Y:S01]  /*4180*/  IMAD.MOV.U32 R6, RZ, RZ, R4 ;  /* 0x000000ffff067224 */ /* 0x000fe200078e0004 */
[----:B------:R-:W-:Y:S01]  /*4190*/  UMOV UR59, UR47 ;  /* 0x0000002f003b7c82 */ /* 0x000fe20008000000 */
[----:B------:R-:W-:Y:S01]  /*41a0*/  IMAD.MOV.U32 R5, RZ, RZ, R7 ;  /* 0x000000ffff057224 */ /* 0x000fe200078e0007 */
[----:B------:R-:W-:Y:S01]  /*41b0*/  UMOV UR57, UR46 ;  /* 0x0000002e00397c82 */ /* 0x000fe20008000000 */
[----:B------:R-:W-:Y:S01]  /*41c0*/  IMAD.MOV.U32 R151, RZ, RZ, RZ ;  /* 0x000000ffff977224 */ /* 0x000fe200078e00ff */
[----:B------:R-:W-:-:S06]  /*41d0*/  ULDC UR55, c[0x0][0x988] ;  /* 0x0002620000377ab9 */ /* 0x000fcc0000000800 */
.L_x_8560:
        /* <DEDUP_REMOVED lines=9> */
.L_x_8553:
[----:B------:R-:W-:Y:S01]  /*4270*/  ULEA UR6, UR46, UR41, 0x3 ;  /* 0x000000292e067291 */ /* 0x000fe2000f8e183f */
[----:B------:R-:W-:-:S05]  /*4280*/  IMAD.U32 R4, RZ, RZ, UR47 ;  /* 0x0000002fff047e24 */ /* 0x000fca000f8e00ff */
[----:B------:R-:W-:-:S04]  /*4290*/  SHF.L.U32 R4, R4, 0x1f, RZ ;  /* 0x0000001f04047819 */ /* 0x000fc800000006ff */
[----:B------:R0:W1:Y:S01]  /*42a0*/  SYNCS.PHASECHK.TRANS64.TRYWAIT P3, [UR6+0x28830], R4 ;  /* 0x02883004ff0075a7 */ /* 0x0000620008060146 */
[----:B------:R-:W-:Y:S05]  /*42b0*/  @!P0 BRA `(.L_x_8554) ;  /* 0x0000000000048947 */ /* 0x000fea0003800000 */
[----:B------:R-:W-:Y:S01]  /*42c0*/  BPT.TRAP 0x1 ;  /* 0x000000040000795c */ /* 0x000fe20000300000 */
.L_x_8554:
[----:B-1----:R-:W-:Y:S05]  /*42d0*/  @P3 BRA `(.L_x_8552) ;  /* 0x0000000000083947 */ /* 0x002fea0003800000 */
[----:B------:R-:W1:Y:S02]  /*42e0*/  SYNCS.PHASECHK.TRANS64.TRYWAIT P3, [UR6+0x28830], R4 ;  /* 0x02883004ff0075a7 */ /* 0x000e640008060146 */
[----:B-1----:R-:W-:Y:S05]  /*42f0*/  @!P3 BRA `(.L_x_8555) ;  /* 0x000000ec00acb947 */ /* 0x002fea0003800000 */
.L_x_8552:
        /* <DEDUP_REMOVED lines=47> */
.L_x_8557:
[----:B------:R-:W-:Y:S01]  /*45f0*/  ULEA UR6, UR57, UR41, 0x3 ;  /* 0x0000002939067291 */ /* 0x000fe2000f8e183f */
[----:B------:R-:W-:-:S05]  /*4600*/  IMAD.U32 R4, RZ, RZ, UR59 ;  /* 0x0000003bff047e24 */ /* 0x000fca000f8e00ff */
[----:B------:R-:W-:-:S04]  /*4610*/  SHF.L.U32 R4, R4, 0x1f, RZ ;  /* 0x0000001f04047819 */ /* 0x000fc800000006ff */
[----:B------:R0:W1:Y:S01]  /*4620*/  SYNCS.PHASECHK.TRANS64.TRYWAIT P3, [UR6+0x28850], R4 ;  /* 0x02885004ff0075a7 */ /* 0x0000620008060146 */
[----:B------:R-:W-:Y:S05]  /*4630*/  @!P0 BRA `(.L_x_8558) ;  /* 0x0000000000048947 */ /* 0x000fea0003800000 */
[----:B------:R-:W-:Y:S01]  /*4640*/  BPT.TRAP 0x1 ;  /* 0x000000040000795c */ /* 0x000fe20000300000 */
.L_x_8558:
[----:B-1----:R-:W-:Y:S05]  /*4650*/  @P3 BRA `(.L_x_8556) ;  /* 0x0000000000083947 */ /* 0x002fea0003800000 */
[----:B------:R-:W1:Y:S02]  /*4660*/  SYNCS.PHASECHK.TRANS64.TRYWAIT P3, [UR6+0x28850], R4 ;  /* 0x02885004ff0075a7 */ /* 0x000e640008060146 */
[----:B-1----:R-:W-:Y:S05]  /*4670*/  @!P3 BRA `(.L_x_8559) ;  /* 0x000000e800e4b947 */ /* 0x002fea0003800000 */
.L_x_8556:
[----:B------:R-:W-:Y:S01]  /*4680*/  UIADD3 UR6, UR41, 0x400, URZ ;  /* 0x0000040029067890 */ /* 0x000fe2000fffe03f */
[----:B------:R-:W-:Y:S01]  /*4690*/  WARPGROUP.ARRIVE ;  /* 0x00000000000079c5 */ /* 0x000fe20000000000 */
[----:B------:R-:W-:Y:S01]  /*46a0*/  UMOV UR7, 0x40000040 ;  /* 0x4000004000077882 */ /* 0x000fe20000000000 */
[----:B------:R-:W-:Y:S01]  /*46b0*/  VIADD R10, R17, UR38 ;  /* 0x00000026110a7c36 */ /* 0x000fe20008000000 */
[----:B------:R-:W-:-:S03]  /*46c0*/  USHF.R.U32.HI UR6, URZ, 0x4, UR6 ;  /* 0x000000043f067899 */ /* 0x000fc60008011606 */
[----:B------:R-:W2:Y:S01]  /*46d0*/  S2R R220, SR_TID.X ;  /* 0x0000000000dc7919 */ /* 0x000ea20000002100 */
[----:B------:R-:W-:Y:S01]  /*46e0*/  UMOV UR10, UR55 ;  /* 0x00000037000a7c82 */ /* 0x000fe20008000000 */
[----:B------:R-:W-:Y:S02]  /*46f0*/  UISETP.GT.AND UP1, UPT, UR58, UR56, UPT ;  /* 0x000000383a00728c */ /* 0x000fe4000bf24270 */
[----:B------:R-:W-:Y:S01]  /*4700*/  ULOP3.LUT UR6, UR6, 0x3fff, URZ, 0xc0, !UPT ;  /* 0x00003fff06067892 */ /* 0x000fe2000f8ec03f */
[----:B------:R-:W-:-:S03]  /*4710*/  UMOV UR59, UR47 ;  /* 0x0000002f003b7c82 */ /* 0x000fc60008000000 */
[----:B------:R-:W-:-:S04]  /*4720*/  ULOP3.LUT UR6, UR6, 0x4000000, URZ, 0xfc, !UPT ;  /* 0x0400000006067892 */ /* 0x000fc8000f8efc3f */
[----:B------:R-:W-:-:S07]  /*4730*/  ULEA UR11, UR57, UR6, 0xb ;  /* 0x00000006390b7291 */ /* 0x000fce000f8e583f */
[----:B------:R-:W-:Y:S02]  /*4740*/  UMOV UR6, UR11 ;  /* 0x0000000b00067c82 */ /* 0x000fe40008000000 */
[----:B------:R-:W-:Y:S01]  /*4750*/  HGMMA.64x128x16.F32 R88, R180, gdesc[UR4].tnspB, R88, gsb0 ;  /* 0x41e00004b4587df0 */ /* 0x000fe20008000858 */
[----:B------:R-:W-:Y:S01]  /*4760*/  UIADD3 UR6, UR11, 0x80, URZ ;  /* 0x000000800b067890 */ /* 0x000fe2000fffe03f */
[----:B------:R-:W-:Y:S01]  /*4770*/  UMOV UR7, 0x40000040 ;  /* 0x4000004000077882 */ /* 0x000fe20000000000 */
[----:B--2---:R-:W-:Y:S01]  /*4780*/  SHF.R.U32.HI R220, RZ, 0x7, R220 ;  /* 0x00000007ffdc7819 */ /* 0x004fe200000116dc */
[----:B------:R-:W-:Y:S02]  /*4790*/  WARPGROUP.DEPBAR.LE gsb0, 0x0 ;  /* 0x00008000000079c5 */ /* 0x000fe40000010000 */
[----:B------:R-:W-:-:S06]  /*47a0*/  WARPGROUP.ARRIVE ;  /* 0x00000000000079c5 */ /* 0x000fcc0000000000 */
[----:B------:R-:W-:Y:S01]  /*47b0*/  HGMMA.64x128x16.F32 R88, R176, gdesc[UR4].tnspB, R88, gsb0 ;  /* 0x41e00004b0587df0 */ /* 0x000fe20008000858 */
[----:B------:R-:W-:Y:S01]  /*47c0*/  @UP0 ULDC UR6, c[0x0][0x44c] ;  /* 0x0001130000060ab9 */ /* 0x000fe20000000800 */
[----:B------:R-:W-:Y:S01]  /*47d0*/  UMOV UR7, 0x40000040 ;  /* 0x4000004000077882 */ /* 0x000fe20000000000 */
[----:B01----:R-:W-:Y:S01]  /*47e0*/  @P2 IMAD.HI.U32 R4, R10, UR6, RZ ;  /* 0x000000060a042c27 */ /* 0x003fe2000f8e00ff */
[----:B------:R-:W-:-:S04]  /*47f0*/  @UP0 ULDC UR6, c[0x0][0x450] ;  /* 0x0001140000060ab9 */ /* 0x000fc80000000800 */
[----:B------:R-:W-:Y:S01]  /*4800*/  @P2 SHF.R.U32.HI R10, RZ, UR6, R4 ;  /* 0x00000006ff0a2c19 */ /* 0x000fe20008011604 */
[----:B------:R-:W-:Y:S02]  /*4810*/  UMOV UR6, 0xffffff80 ;  /* 0xffffff8000067882 */ /* 0x000fe40000000000 */
[----:B------:R-:W-:Y:S02]  /*4820*/  UIMAD UR6, UR58, UR6, 0x1 ;  /* 0x000000013a0674a4 */ /* 0x000fe4000f8e0206 */
[----:B------:R-:W0:Y:S01]  /*4830*/  SHFL.IDX PT, R4, R10, 0x1, 0x1c1f ;  /* 0x003c1f000a047f89 */ /* 0x000e2200000e0000 */
[----:B------:R-:W-:-:S03]  /*4840*/  UIADD3 UR58, UR58, -0x1, URZ ;  /* 0xffffffff3a3a7890 */ /* 0x000fc6000fffe03f */
[----:B------:R-:W-:Y:S01]  /*4850*/  IMAD.U32 R9, RZ, RZ, UR6 ;  /* 0x00000006ff097e24 */ /* 0x000fe2000f8e00ff */
[----:B------:R-:W-:Y:S01]  /*4860*/  UIADD3 UR6, UR11, 0x100, URZ ;  /* 0x000001000b067890 */ /* 0x000fe2000fffe03f */
[----:B------:R-:W1:Y:S03]  /*4870*/  SHFL.IDX PT, R10, R10, RZ, 0x1c1f ;  /* 0x001c1fff0a0a7589 */ /* 0x000e6600000e0000 */
[----:B------:R-:W-:-:S05]  /*4880*/  IADD3 R9, R9, UR53, -R16 ;  /* 0x0000003509097c10 */ /* 0x000fca000fffe810 */
[----:B------:R-:W-:-:S04]  /*4890*/  VIADD R9, R9, -UR54 ;  /* 0x8000003609097c36 */ /* 0x000fc80008000000 */
[----:B0-----:R-:W-:-:S05]  /*48a0*/  IMAD.IADD R4, R9, 0x1, R4 ;  /* 0x0000000109047824 */ /* 0x001fca00078e0204 */
[C---:B------:R-:W-:Y:S01]  /*48b0*/  ISETP.GT.AND P3, PT, R4.reuse, RZ, PT ;  /* 0x000000ff0400720c */ /* 0x040fe20003f64270 */
[----:B-1----:R-:W-:Y:S01]  /*48c0*/  IMAD.IADD R9, R9, 0x1, R10 ;  /* 0x0000000109097824 */ /* 0x002fe200078e020a */
        /* <DEDUP_REMOVED lines=49> */
[----:B------:R-:W-:Y:S02]  /*4be0*/  WARPGROUP.DEPBAR.LE gsb0, 0x0 ;  /* 0x00008000000079c5 */ /* 0x000fe40000010000 */
[----:B------:R-:W-:Y:S01]  /*4bf0*/  WARPGROUP.ARRIVE ;  /* 0x00000000000079c5 */ /* 0x000fe20000000000 */
[----:B------:R-:W-:Y:S02]  /*4c00*/  FMNMX.FTZ R15, R55, R8, !PT ;  /* 0x00000008370f7209 */ /* 0x000fe40007810000 */
[----:B------:R-:W-:Y:S02]  /*4c10*/  ISETP.GT.AND P3, PT, R4, 0x48, PT ;  /* 0x000000480400780c */ /* 0x000fe40003f64270 */
[----:B------:R-:W-:Y:S01]  /*4c20*/  FSEL R59, R59, -INF , P4 ;  /* 0xff8000003b3b7808 */ /* 0x000fe20002000000 */
[----:B------:R-:W-:Y:S01]  /*4c30*/  HGMMA.64x128x16.F32 R88, R172, gdesc[UR4].tnspB, R88, gsb0 ;  /* 0x41e00004ac587df0 */ /* 0x000fe20008000858 */
        /* <DEDUP_REMOVED lines=46> */
[C---:B------:R-:W-:Y:S02]  /*4f20*/  ISETP.GT.AND P4, PT, R9.reuse, 0x1, PT ;  /* 0x000000010900780c */ /* 0x040fe40003f84270 */
[----:B------:R-:W-:Y:S01]  /*4f30*/  FSEL R24, R24, -INF , P5 ;  /* 0xff80000018187808 */ /* 0x000fe20002800000 */
[----:B------:R-:W0:Y:S01]  /*4f40*/  SHFL.BFLY PT, R15, R12, 0x2, 0x1f ;  /* 0x0c401f000c0f7f89 */ /* 0x000e2200000e0000 */
[----:B------:R-:W-:Y:S02]  /*4f50*/  ISETP.GT.AND P6, PT, R9, 0x8, PT ;  /* 0x000000080900780c */ /* 0x000fe40003fc4270 */
[----:B------:R-:W-:Y:S02]  /*4f60*/  FSEL R25, R25, -INF , P4 ;  /* 0xff80000019197808 */ /* 0x000fe40002000000 */
[----:B------:R-:W-:Y:S02]  /*4f70*/  ISETP.GT.AND P5, PT, R9, 0x9, PT ;  /* 0x000000090900780c */ /* 0x000fe40003fa4270 */
[----:B------:R-:W-:-:S02]  /*4f80*/  FSEL R28, R28, -INF , P6 ;  /* 0xff8000001c1c7808 */ /* 0x000fc40003000000 */
[----:B------:R-:W-:Y:S02]  /*4f90*/  ISETP.GT.AND P4, PT, R9, 0x10, PT ;  /* 0x000000100900780c */ /* 0x000fe40003f84270 */
[----:B------:R-:W-:Y:S02]  /*4fa0*/  FSEL R29, R29, -INF , P5 ;  /* 0xff8000001d1d7808 */ /* 0x000fe40002800000 */
[C---:B------:R-:W-:Y:S02]  /*4fb0*/  ISETP.GT.AND P6, PT, R9.reuse, 0x11, PT ;  /* 0x000000110900780c */ /* 0x040fe40003fc4270 */
[----:B------:R-:W-:Y:S02]  /*4fc0*/  FSEL R32, R32, -INF , P4 ;  /* 0xff80000020207808 */ /* 0x000fe40002000000 */
[----:B------:R-:W-:Y:S02]  /*4fd0*/  ISETP.GT.AND P5, PT, R9, 0x18, PT ;  /* 0x000000180900780c */ /* 0x000fe40003fa4270 */
[----:B------:R-:W-:-:S02]  /*4fe0*/  FSEL R33, R33, -INF , P6 ;  /* 0xff80000021217808 */ /* 0x000fc40003000000 */
[C---:B------:R-:W-:Y:S02]  /*4ff0*/  ISETP.GT.AND P4, PT, R9.reuse, 0x19, PT ;  /* 0x000000190900780c */ /* 0x040fe40003f84270 */
[----:B------:R-:W-:Y:S02]  /*5000*/  FSEL R36, R36, -INF , P5 ;  /* 0xff80000024247808 */ /* 0x000fe40002800000 */
[----:B0-----:R-:W-:Y:S02]  /*5010*/  FMNMX.FTZ R15, R12, R15, !PT ;  /* 0x0000000f0c0f7209 */ /* 0x001fe40007810000 */
[----:B------:R-:W-:Y:S02]  /*5020*/  FMNMX.FTZ R12, R24, R5, !PT ;  /* 0x00000005180c7209 */ /* 0x000fe40007810000 */
[----:B------:R-:W-:Y:S01]  /*5030*/  ISETP.GT.AND P6, PT, R9, 0x20, PT ;  /* 0x000000200900780c */ /* 0x000fe20003fc4270 */
[----:B------:R-:W0:Y:S01]  /*5040*/  SHFL.BFLY PT, R4, R15, 0x1, 0x1f ;  /* 0x0c201f000f047f89 */ /* 0x000e2200000e0000 */
[----:B------:R-:W-:-:S02]  /*5050*/  FSEL R37, R37, -INF , P4 ;  /* 0xff80000025257808 */ /* 0x000fc40002000000 */
[C---:B------:R-:W-:Y:S02]  /*5060*/  ISETP.GT.AND P5, PT, R9.reuse, 0x21, PT ;  /* 0x000000210900780c */ /* 0x040fe40003fa4270 */
[----:B------:R-:W-:Y:S02]  /*5070*/  FSEL R40, R40, -INF , P6 ;  /* 0xff80000028287808 */ /* 0x000fe40003000000 */
[----:B------:R-:W-:Y:S02]  /*5080*/  ISETP.GT.AND P4, PT, R9, 0x28, PT ;  /* 0x000000280900780c */ /* 0x000fe40003f84270 */
[----:B------:R-:W-:Y:S02]  /*5090*/  FSEL R41, R41, -INF , P5 ;  /* 0xff80000029297808 */ /* 0x000fe40002800000 */
[----:B------:R-:W-:Y:S02]  /*50a0*/  ISETP.GT.AND P6, PT, R9, 0x29, PT ;  /* 0x000000290900780c */ /* 0x000fe40003fc4270 */
[----:B------:R-:W-:-:S02]  /*50b0*/  FSEL R44, R44, -INF , P4 ;  /* 0xff8000002c2c7808 */ /* 0x000fc40002000000 */
[----:B------:R-:W-:Y:S02]  /*50c0*/  ISETP.GT.AND P5, PT, R9, 0x30, PT ;  /* 0x000000300900780c */ /* 0x000fe40003fa4270 */
[----:B------:R-:W-:Y:S01]  /*50d0*/  FSEL R45, R45, -INF , P6 ;  /* 0xff8000002d2d7808 */ /* 0x000fe20003000000 */
[----:B------:R-:W-:Y:S02]  /*50e0*/  WARPGROUP.DEPBAR.LE gsb0, 0x0 ;  /* 0x00008000000079c5 */ /* 0x000fe40000010000 */
[----:B------:R-:W-:Y:S01]  /*50f0*/  WARPGROUP.ARRIVE ;  /* 0x00000000000079c5 */ /* 0x000fe20000000000 */
[----:B------:R-:W-:Y:S02]  /*5100*/  ISETP.GT.AND P4, PT, R9, 0x31, PT ;  /* 0x000000310900780c */ /* 0x000fe40003f84270 */
[----:B0-----:R-:W-:Y:S02]  /*5110*/  FMNMX.FTZ R4, R15, R4, !PT ;  /* 0x000000040f047209 */ /* 0x001fe40007810000 */
[----:B------:R-:W-:Y:S01]  /*5120*/  FSEL R48, R48, -INF , P5 ;  /* 0xff80000030307808 */ /* 0x000fe20002800000 */
[----:B------:R-:W-:Y:S01]  /*5130*/  HGMMA.64x128x16.F32 R88, R168, gdesc[UR4].tnspB, R88, gsb0 ;  /* 0x41e00004a8587df0 */ /* 0x000fe20008000858 */
[----:B------:R-:W-:Y:S01]  /*5140*/  UIADD3 UR6, UR11, 0x200, URZ ;  /* 0x000002000b067890 */ /* 0x000fe2000fffe03f */
[C---:B------:R-:W-:Y:S01]  /*5150*/  FMUL.FTZ R8, R4.reuse, UR10 ;  /* 0x0000000a04087c20 */ /* 0x040fe20008410000 */
[----:B------:R-:W-:Y:S01]  /*5160*/  UMOV UR7, 0x40000040 ;  /* 0x4000004000077882 */ /* 0x000fe20000000000 */
[----:B------:R-:W-:-:S02]  /*5170*/  FSETP.NEU.FTZ.AND P3, PT, R4, -INF , PT ;  /* 0xff8000000400780b */ /* 0x000fc40003f7d000 */
[----:B------:R-:W-:Y:S02]  /*5180*/  ISETP.GT.AND P6, PT, R9, 0x38, PT ;  /* 0x000000380900780c */ /* 0x000fe40003fc4270 */
[----:B------:R-:W-:Y:S02]  /*5190*/  FSEL R8, R8, RZ, P3 ;  /* 0x000000ff08087208 */ /* 0x000fe40001800000 */
[----:B------:R-:W-:Y:S02]  /*51a0*/  FSEL R49, R49, -INF , P4 ;  /* 0xff80000031317808 */ /* 0x000fe40002000000 */
[----:B------:R-:W-:Y:S01]  /*51b0*/  ISETP.GT.AND P5, PT, R9, 0x39, PT ;  /* 0x000000390900780c */ /* 0x000fe20003fa4270 */
        /* <DEDUP_REMOVED lines=8> */
[----:B------:R-:W-:Y:S01]  /*5240*/  ISETP.GT.AND P4, PT, R9, 0x40, PT ;  /* 0x000000400900780c */ /* 0x000fe20003f84270 */
[--C-:B------:R-:W-:Y:S01]  /*5250*/  FFMA.FTZ R10, R27, UR10, -R8.reuse ;  /* 0x0000000a1b0a7c23 */ /* 0x100fe20008010808 */
[----:B------:R-:W-:Y:S01]  /*5260*/  FMNMX.FTZ R11, R29, R12, !PT ;  /* 0x0000000c1d0b7209 */ /* 0x000fe20007810000 */
[----:B------:R-:W-:Y:S01]  /*5270*/  MUFU.EX2 R181, R181 ;  /* 0x000000b500b57308 */ /* 0x000fe20000000800 */
        /* <DEDUP_REMOVED lines=11> */
[----:B------:R-:W-:Y:S01]  /*5330*/  FFMA.FTZ R11, R78, UR10, -R8 ;  /* 0x0000000a4e0b7c23 */ /* 0x000fe20008010808 */
[----:B------:R-:W-:-:S02]  /*5340*/  ISETP.GT.AND P5, PT, R9, 0x48, PT ;  /* 0x000000480900780c */ /* 0x000fc40003fa4270 */
[----:B------:R-:W-:Y:S01]  /*5350*/  FMNMX.FTZ R7, R37, R14, !PT ;  /* 0x0000000e25077209 */ /* 0x000fe20007810000 */
[----:B------:R-:W-:Y:S01]  /*5360*/  MUFU.EX2 R183, R183 ;  /* 0x000000b700b77308 */ /* 0x000fe20000000800 */
[----:B------:R-:W-:Y:S01]  /*5370*/  FSEL R57, R57, -INF , P6 ;  /* 0xff80000039397808 */ /* 0x000fe20003000000 */
[----:B------:R-:W-:Y:S01]  /*5380*/  FFMA.FTZ R14, R35, UR10, -R8 ;  /* 0x0000000a230e7c23 */ /* 0x000fe20008010808 */
[----:B------:R-:W-:Y:S02]  /*5390*/  FMNMX.FTZ R20, R40, R7, !PT ;  /* 0x0000000728147209 */ /* 0x000fe40007810000 */
[----:B------:R-:W-:Y:S02]  /*53a0*/  ISETP.GT.AND P4, PT, R9, 0x49, PT ;  /* 0x000000490900780c */ /* 0x000fe40003f84270 */
[----:B------:R-:W-:Y:S01]  /*53b0*/  FMNMX.FTZ R7, R41, R20, !PT ;  /* 0x0000001429077209 */ /* 0x000fe20007810000 */
[----:B------:R-:W-:Y:S01]  /*53c0*/  MUFU.EX2 R12, R12 ;  /* 0x0000000c000c7308 */ /* 0x000fe20000000800 */
[----:B------:R-:W-:-:S02]  /*53d0*/  FSEL R60, R60, -INF , P5 ;  /* 0xff8000003c3c7808 */ /* 0x000fc40002800000 */
[----:B------:R-:W-:Y:S02]  /*53e0*/  FMNMX.FTZ R20, R44, R7, !PT ;  /* 0x000000072c147209 */ /* 0x000fe40007810000 */
[----:B------:R-:W-:Y:S02]  /*53f0*/  ISETP.GT.AND P6, PT, R9, 0x50, PT ;  /* 0x000000500900780c */ /* 0x000fe40003fc4270 */
[----:B------:R-:W-:Y:S01]  /*5400*/  FMNMX.FTZ R7, R45, R20, !PT ;  /* 0x000000142d077209 */ /* 0x000fe20007810000 */
[----:B------:R-:W-:Y:S01]  /*5410*/  MUFU.EX2 R177, R177 ;  /* 0x000000b100b17308 */ /* 0x000fe20000000800 */
[----:B------:R-:W-:Y:S01]  /*5420*/  FSEL R61, R61, -INF , P4 ;  /* 0xff8000003d3d7808 */ /* 0x000fe20002000000 */
[----:B------:R-:W-:Y:S01]  /*5430*/  FFMA.FTZ R20, R39, UR10, -R8 ;  /* 0x0000000a27147c23 */ /* 0x000fe20008010808 */
[----:B------:R-:W-:Y:S02]  /*5440*/  FMNMX.FTZ R26, R48, R7, !PT ;  /* 0x00000007301a7209 */ /* 0x000fe40007810000 */
[----:B------:R-:W-:-:S02]  /*5450*/  ISETP.GT.AND P5, PT, R9, 0x51, PT ;  /* 0x000000510900780c */ /* 0x000fc40003fa4270 */
[----:B------:R-:W-:Y:S01]  /*5460*/  FMNMX.FTZ R7, R49, R26, !PT ;  /* 0x0000001a31077209 */ /* 0x000fe20007810000 */
[----:B------:R-:W-:Y:S01]  /*5470*/  MUFU.EX2 R14, R14 ;  /* 0x0000000e000e7308 */ /* 0x000fe20000000800 */
[----:B------:R-:W-:Y:S02]  /*5480*/  FSEL R64, R64, -INF , P6 ;  /* 0xff80000040407808 */ /* 0x000fe40003000000 */
[----:B------:R-:W-:Y:S02]  /*5490*/  FMNMX.FTZ R26, R52, R7, !PT ;  /* 0x00000007341a7209 */ /* 0x000fe40007810000 */
[----:B------:R-:W-:Y:S02]  /*54a0*/  ISETP.GT.AND P4, PT, R9, 0x58, PT ;  /* 0x000000580900780c */ /* 0x000fe40003f84270 */
[----:B------:R-:W-:Y:S01]  /*54b0*/  FMNMX.FTZ R7, R53, R26, !PT ;  /* 0x0000001a35077209 */ /* 0x000fe20007810000 */
[----:B------:R-:W-:Y:S01]  /*54c0*/  FFMA.FTZ R26, R43, UR10, -R8 ;  /* 0x0000000a2b1a7c23 */ /* 0x000fe20008010808 */
[----:B------:R-:W-:Y:S01]  /*54d0*/  FSEL R65, R65, -INF , P5 ;  /* 0xff80000041417808 */ /* 0x000fe20002800000 */
[----:B------:R-:W-:Y:S01]  /*54e0*/  MUFU.EX2 R179, R179 ;  /* 0x000000b300b37308 */ /* 0x000fe20000000800 */
[----:B------:R-:W-:-:S02]  /*54f0*/  FMNMX.FTZ R30, R56, R7, !PT ;  /* 0x00000007381e7209 */ /* 0x000fc40007810000 */
[----:B------:R-:W-:Y:S02]  /*5500*/  ISETP.GT.AND P6, PT, R9, 0x59, PT ;  /* 0x000000590900780c */ /* 0x000fe40003fc4270 */
[----:B------:R-:W-:Y:S02]  /*5510*/  FMNMX.FTZ R7, R57, R30, !PT ;  /* 0x0000001e39077209 */ /* 0x000fe40007810000 */
[----:B------:R-:W-:Y:S01]  /*5520*/  FSEL R68, R68, -INF , P4 ;  /* 0xff80000044447808 */ /* 0x000fe20002000000 */
[----:B------:R-:W-:Y:S01]  /*5530*/  MUFU.EX2 R20, R20 ;  /* 0x0000001400147308 */ /* 0x000fe20000000800 */
        /* <DEDUP_REMOVED lines=19> */
[----:B------:R-:W-:Y:S02]  /*5670*/  FSEL R76, R76, -INF , P6 ;  /* 0xff8000004c4c7808 */ /* 0x000fe40003000000 */
        /* <DEDUP_REMOVED lines=8> */
[----:B------:R-:W-:Y:S01]  /*5700*/  FMNMX.FTZ R7, R77, R38, !PT ;  /* 0x000000264d077209 */ /* 0x000fe20007810000 */
[----:B------:R-:W-:Y:S01]  /*5710*/  FFMA.FTZ R38, R55, UR10, -R8 ;  /* 0x0000000a37267c23 */ /* 0x000fe20008010808 */
[----:B------:R-:W-:Y:S02]  /*5720*/  ISETP.GT.AND P5, PT, R9, 0x78, PT ;  /* 0x000000780900780c */ /* 0x000fe40003fa4270 */
[----:B------:R-:W-:Y:S01]  /*5730*/  FSEL R81, R81, -INF , P6 ;  /* 0xff80000051517808 */ /* 0x000fe20003000000 */
[----:B------:R-:W-:Y:S01]  /*5740*/  MUFU.EX2 R46, R46 ;  /* 0x0000002e002e7308 */ /* 0x000fe20000000800 */
[----:B------:R-:W-:-:S02]  /*5750*/  FMNMX.FTZ R42, R80, R7, !PT ;  /* 0x00000007502a7209 */ /* 0x000fc40007810000 */
[----:B------:R-:W-:Y:S01]  /*5760*/  ISETP.GT.AND P4, PT, R9, 0x79, PT ;  /* 0x000000790900780c */ /* 0x000fe20003f84270 */
[--C-:B------:R-:W-:Y:S01]  /*5770*/  FFMA.FTZ R9, R74, UR10, -R8.reuse ;  /* 0x0000000a4a097c23 */ /* 0x100fe20008010808 */
[----:B------:R-:W-:Y:S02]  /*5780*/  FSEL R84, R84, -INF , P5 ;  /* 0xff80000054547808 */ /* 0x000fe40002800000 */
[----:B------:R-:W-:Y:S01]  /*5790*/  FMNMX.FTZ R7, R81, R42, !PT ;  /* 0x0000002a51077209 */ /* 0x000fe20007810000 */
[----:B------:R-:W-:Y:S01]  /*57a0*/  MUFU.EX2 R38, R38 ;  /* 0x0000002600267308 */ /* 0x000fe20000000800 */
[----:B------:R-:W-:Y:S02]  /*57b0*/  FSEL R85, R85, -INF , P4 ;  /* 0xff80000055557808 */ /* 0x000fe40002000000 */
[----:B------:R-:W-:Y:S01]  /*57c0*/  FMNMX.FTZ R42, R84, R7, !PT ;  /* 0x00000007542a7209 */ /* 0x000fe20007810000 */
[----:B------:R-:W-:Y:S02]  /*57d0*/  WARPGROUP.DEPBAR.LE gsb0, 0x0 ;  /* 0x00008000000079c5 */ /* 0x000fe40000010000 */
[----:B------:R-:W-:Y:S01]  /*57e0*/  WARPGROUP.ARRIVE ;  /* 0x00000000000079c5 */ /* 0x000fe20000000000 */
[----:B------:R-:W-:Y:S01]  /*57f0*/  FMNMX.FTZ R7, R85, R42, !PT ;  /* 0x0000002a55077209 */ /* 0x000fe20007810000 */
[--C-:B------:R-:W-:Y:S01]  /*5800*/  FFMA.FTZ R169, R50, UR10, -R8.reuse ;  /* 0x0000000a32a97c23 */ /* 0x100fe20008010808 */
[--C-:B------:R-:W-:Y:S01]  /*5810*/  FFMA.FTZ R171, R54, UR10, -R8.reuse ;  /* 0x0000000a36ab7c23 */ /* 0x100fe20008010808 */
[--C-:B------:R-:W-:Y:S01]  /*5820*/  FFMA.FTZ R42, R59, UR10, -R8.reuse ;  /* 0x0000000a3b2a7c23 */ /* 0x100fe20008010808 */
[--C-:B------:R-:W-:Y:S01]  /*5830*/  FFMA.FTZ R54, R63, UR10, -R8.reuse ;  /* 0x0000000a3f367c23 */ /* 0x100fe20008010808 */
[----:B------:R-:W-:Y:S01]  /*5840*/  HGMMA.64x128x16.F32 R88, R152, gdesc[UR4].tnspB, R88, gsb0 ;  /* 0x41e0000498587df0 */ /* 0x000fe20008000858 */
[----:B------:R-:W-:Y:S01]  /*5850*/  UIADD3 UR6, UR11, 0x280, URZ ;  /* 0x000002800b067890 */ /* 0x000fe2000fffe03f */
[----:B------:R-:W0:Y:S01]  /*5860*/  SHFL.BFLY PT, R50, R7, 0x2, 0x1f ;  /* 0x0c401f0007327f89 */ /* 0x000e2200000e0000 */
[----:B------:R-:W-:Y:S01]  /*5870*/  UMOV UR7, 0x40000040 ;  /* 0x4000004000077882 */ /* 0x000fe20000000000 */
[----:B------:R-:W-:Y:S08]  /*5880*/  MUFU.EX2 R169, R169 ;  /* 0x000000a900a97308 */ /* 0x000ff00000000800 */
[----:B------:R-:W-:Y:S08]  /*5890*/  MUFU.EX2 R171, R171 ;  /* 0x000000ab00ab7308 */ /* 0x000ff00000000800 */
[----:B------:R-:W-:Y:S01]  /*58a0*/  MUFU.EX2 R42, R42 ;  /* 0x0000002a002a7308 */ /* 0x000fe20000000800 */
[----:B0-----:R-:W-:Y:S01]  /*58b0*/  FMNMX.FTZ R13, R7, R50, !PT ;  /* 0x00000032070d7209 */ /* 0x001fe20007810000 */
[----:B------:R-:W-:-:S06]  /*58c0*/  FFMA.FTZ R50, R71, UR10, -R8 ;  /* 0x0000000a47327c23 */ /* 0x000fcc0008010808 */
        /* <DEDUP_REMOVED lines=22> */
[----:B------:R-:W0:Y:S03]  /*5a30*/  SHFL.BFLY PT, R66, R13, 0x1, 0x1f ;  /* 0x0c201f000d427f89 */ /* 0x000e2600000e0000 */
[----:B------:R-:W-:Y:S01]  /*5a40*/  HGMMA.64x128x16.F32 R88, R160, gdesc[UR4].tnspB, R88, gsb0 ;  /* 0x41e00004a0587df0 */ /* 0x000fe20008000858 */
[----:B------:R-:W-:Y:S01]  /*5a50*/  UIADD3 UR6, UR11, 0x380, URZ ;  /* 0x000003800b067890 */ /* 0x000fe2000fffe03f */
[----:B------:R-:W-:Y:S01]  /*5a60*/  MUFU.EX2 R157, R157 ;  /* 0x0000009d009d7308 */ /* 0x000fe20000000800 */
[----:B------:R-:W-:-:S07]  /*5a70*/  UMOV UR7, 0x40000040 ;  /* 0x4000004000077882 */ /* 0x000fce0000000000 */
[----:B------:R-:W-:Y:S01]  /*5a80*/  MUFU.EX2 R159, R159 ;  /* 0x0000009f009f7308 */ /* 0x000fe20000000800 */
[----:B0-----:R-:W-:Y:S01]  /*5a90*/  FMNMX.FTZ R7, R13, R66, !PT ;  /* 0x000000420d077209 */ /* 0x001fe20007810000 */
[--C-:B------:R-:W-:Y:S01]  /*5aa0*/  FFMA.FTZ R13, R82, UR10, -R8.reuse ;  /* 0x0000000a520d7c23 */ /* 0x100fe20008010808 */
[--C-:B------:R-:W-:Y:S01]  /*5ab0*/  FFMA.FTZ R66, R83, UR10, -R8.reuse ;  /* 0x0000000a53427c23 */ /* 0x100fe20008010808 */
[----:B------:R-:W-:Y:S01]  /*5ac0*/  FFMA.FTZ R8, R87, UR10, -R8 ;  /* 0x0000000a57087c23 */ /* 0x000fe20008010808 */
[C---:B------:R-:W-:Y:S01]  /*5ad0*/  FSETP.NEU.FTZ.AND P4, PT, R7.reuse, -INF , PT ;  /* 0xff8000000700780b */ /* 0x040fe20003f9d000 */
[----:B------:R-:W-:Y:S02]  /*5ae0*/  FMUL.FTZ R21, R7, UR10 ;  /* 0x0000000a07157c20 */ /* 0x000fe40008410000 */
[----:B------:R-:W-:Y:S03]  /*5af0*/  MUFU.EX2 R13, R13 ;  /* 0x0000000d000d7308 */ /* 0x000fe60000000800 */
[----:B------:R-:W-:-:S05]  /*5b00*/  FSEL R21, R21, RZ, P4 ;  /* 0x000000ff15157208 */ /* 0x000fca0002000000 */
[--C-:B------:R-:W-:Y:S01]  /*5b10*/  FFMA.FTZ R27, R29, UR10, -R21.reuse ;  /* 0x0000000a1d1b7c23 */ /* 0x100fe20008010815 */
[--C-:B------:R-:W-:Y:S01]  /*5b20*/  FFMA.FTZ R29, R33, UR10, -R21.reuse ;  /* 0x0000000a211d7c23 */ /* 0x100fe20008010815 */
[--C-:B------:R-:W-:Y:S01]  /*5b30*/  FFMA.FTZ R33, R41, UR10, -R21.reuse ;  /* 0x0000000a29217c23 */ /* 0x100fe20008010815 */
[----:B------:R-:W-:Y:S01]  /*5b40*/  FSEL R41, R4, RZ, P3 ;  /* 0x000000ff04297208 */ /* 0x000fe20001800000 */
[--C-:B------:R-:W-:Y:S01]  /*5b50*/  FFMA.FTZ R180, R24, UR10, -R21.reuse ;  /* 0x0000000a18b47c23 */ /* 0x100fe20008010815 */
[--C-:B------:R-:W-:Y:S01]  /*5b60*/  FFMA.FTZ R182, R28, UR10, -R21.reuse ;  /* 0x0000000a1cb67c23 */ /* 0x100fe20008010815 */
[----:B------:R-:W-:Y:S02]  /*5b70*/  IMAD.U32 R28, RZ, RZ, UR46 ;  /* 0x0000002eff1c7e24 */ /* 0x000fe4000f8e00ff */
[--C-:B------:R-:W-:Y:S01]  /*5b80*/  FFMA.FTZ R25, R25, UR10, -R21.reuse ;  /* 0x0000000a19197c23 */ /* 0x100fe20008010815 */
[----:B------:R-:W-:Y:S01]  /*5b90*/  FADD.FTZ R41, -R41, R6 ;  /* 0x0000000629297221 */ /* 0x000fe20000010100 */
[----:B------:R-:W-:Y:S01]  /*5ba0*/  FSEL R6, R7, RZ, P4 ;  /* 0x000000ff07067208 */ /* 0x000fe20002000000 */
[----:B------:R-:W-:Y:S01]  /*5bb0*/  MUFU.EX2 R180, R180 ;  /* 0x000000b400b47308 */ /* 0x000fe20000000800 */
[----:B------:R-:W-:Y:S01]  /*5bc0*/  @!P1 LEA R28, R28, UR41, 0x3 ;  /* 0x000000291c1c9c11 */ /* 0x000fe2000f8e18ff */
[----:B------:R-:W-:Y:S01]  /*5bd0*/  FMUL.FTZ R41, R41, UR10 ;  /* 0x0000000a29297c20 */ /* 0x000fe20008410000 */
[----:B------:R-:W-:Y:S01]  /*5be0*/  FFMA.FTZ R176, R32, UR10, -R21 ;  /* 0x0000000a20b07c23 */ /* 0x000fe20008010815 */
[----:B------:R-:W-:Y:S01]  /*5bf0*/  FADD.FTZ R5, -R6, R5 ;  /* 0x0000000506057221 */ /* 0x000fe20000010100 */
[----:B------:R-:W-:Y:S01]  /*5c00*/  IADD3 R24, -R220, 0xb, RZ ;  /* 0x0000000bdc187810 */ /* 0x000fe20007ffe1ff */
[----:B------:R-:W-:-:S02]  /*5c10*/  @!P1 VIADD R28, R28, 0x28840 ;  /* 0x000288401c1c9836 */ /* 0x000fc40000000000 */
[--C-:B------:R-:W-:Y:S01]  /*5c20*/  FFMA.FTZ R178, R36, UR10, -R21.reuse ;  /* 0x0000000a24b27c23 */ /* 0x100fe20008010815 */
[----:B------:R-:W-:Y:S01]  /*5c30*/  FMUL.FTZ R5, R5, UR10 ;  /* 0x0000000a05057c20 */ /* 0x000fe20008410000 */
[----:B------:R-:W0:Y:S01]  /*5c40*/  MUFU.EX2 R6, R41 ;  /* 0x0000002900067308 */ /* 0x000e220000000800 */
[--C-:B------:R-:W-:Y:S01]  /*5c50*/  FFMA.FTZ R35, R45, UR10, -R21.reuse ;  /* 0x0000000a2d237c23 */ /* 0x100fe20008010815 */
[----:B------:R-:W-:Y:S01]  /*5c60*/  @!P1 PRMT R28, RZ, 0x654, R28 ;  /* 0x00000654ff1c9816 */ /* 0x000fe2000000001c */
        /* <DEDUP_REMOVED lines=15> */
[----:B------:R-:W-:Y:S01]  /*5d60*/  F2FP.F16.F32.PACK_AB R181, R10, R181 ;  /* 0x000000b50ab5723e */ /* 0x000fe200000000ff */
        /* <DEDUP_REMOVED lines=8> */
[----:B------:R-:W-:Y:S01]  /*5df0*/  FFMA.FTZ R84, R84, UR10, -R21 ;  /* 0x0000000a54547c23 */ /* 0x000fe20008010815 */
[----:B------:R-:W-:-:S02]  /*5e00*/  IMAD.U32 R32, RZ, RZ, UR57 ;  /* 0x00000039ff207e24 */ /* 0x000fc4000f8e00ff */
[----:B------:R-:W-:Y:S01]  /*5e10*/  FADD.FTZ R0, R12, R43 ;  /* 0x0000002b0c007221 */ /* 0x000fe20000010000 */
[----:B------:R-:W-:Y:S01]  /*5e20*/  FFMA.FTZ R43, R65, UR10, -R21 ;  /* 0x0000000a412b7c23 */ /* 0x000fe20008010815 */
[----:B------:R-:W-:Y:S01]  /*5e30*/  PLOP3.LUT P3, PT, PT, PT, UP1, 0x80, 0x0 ;  /* 0x000000000000781c */ /* 0x000fe20003f6f018 */
[----:B------:R-:W-:Y:S01]  /*5e40*/  MUFU.EX2 R27, R27 ;  /* 0x0000001b001b7308 */ /* 0x000fe20000000800 */
[----:B------:R-:W-:Y:S01]  /*5e50*/  @!P1 LEA R32, R32, UR41, 0x3 ;  /* 0x0000002920209c11 */ /* 0x000fe2000f8e18ff */
[----:B------:R-:W-:Y:S01]  /*5e60*/  UMOV UR57, UR46 ;  /* 0x0000002e00397c82 */ /* 0x000fe20008000000 */
        /* <DEDUP_REMOVED lines=8> */
[----:B------:R-:W-:-:S05]  /*5ef0*/  WARPGROUP.ARRIVE ;  /* 0x00000000000079c5 */ /* 0x000fca0000000000 */
[----:B------:R-:W-:Y:S01]  /*5f00*/  MUFU.EX2 R174, R174 ;  /* 0x000000ae00ae7308 */ /* 0x000fe20000000800 */
[----:B------:R-:W-:Y:S01]  /*5f10*/  FFMA.FTZ R160, R72, UR10, -R21 ;  /* 0x0000000a48a07c23 */ /* 0x000fe20008010815 */
[----:B------:R-:W-:Y:S02]  /*5f20*/  F2FP.F16.F32.PACK_AB R161, R58, R9 ;  /* 0x000000093aa1723e */ /* 0x000fe400000000ff */
[----:B------:R-:W-:Y:S01]  /*5f30*/  F2FP.F16.F32.PACK_AB R163, R62, R11 ;  /* 0x0000000b3ea3723e */ /* 0x000fe200000000ff */
[----:B------:R-:W-:Y:S03]  /*5f40*/  HGMMA.64x128x16.F32 R88, R164, gdesc[UR4].tnspB, R88, gsb0 ;  /* 0x41e00004a4587df0 */ /* 0x000fe60008000858 */
        /* <DEDUP_REMOVED lines=18> */
[----:B------:R-:W-:Y:S01]  /*6070*/  MUFU.EX2 R81, R81 ;  /* 0x0000005100517308 */ /* 0x000fe20000000800 */
[----:B------:R-:W-:Y:S02]  /*6080*/  WARPGROUP.DEPBAR.LE gsb0, 0x0 ;  /* 0x00008000000079c5 */ /* 0x000fe40000010000 */
[----:B------:R0:W-:Y:S06]  /*6090*/  BAR.ARV R24, 0x100 ;  /* 0x000400180000751d */ /* 0x0001ec0000002000 */
        /* <DEDUP_REMOVED lines=8> */
[----:B-1----:R-:W-:Y:S01]  /*6120*/  FFMA.FTZ R28, R5, R3, R180 ;  /* 0x00000003051c7223 */ /* 0x002fe200000100b4 */
[----:B------:R-:W-:Y:S01]  /*6130*/  FFMA.FTZ R3, R61, UR10, -R21 ;  /* 0x0000000a3d037c23 */ /* 0x000fe20008010815 */
[C---:B------:R-:W-:Y:S01]  /*6140*/  F2FP.F16.F32.PACK_AB R180, R25.reuse, R180 ;  /* 0x000000b419b4723e */ /* 0x040fe200000000ff */
[----:B------:R-:W-:Y:S01]  /*6150*/  MUFU.EX2 R8, R8 ;  /* 0x0000000800087308 */ /* 0x000fe20000000800 */
[----:B------:R-:W-:Y:S01]  /*6160*/  FADD.FTZ R45, R25, R28 ;  /* 0x0000001c192d7221 */ /* 0x000fe20000010000 */
[----:B------:R-:W-:-:S02]  /*6170*/  @!P1 VIADD R28, R32, 0x28860 ;  /* 0x00028860201c9836 */ /* 0x000fc40000000000 */
[-C--:B------:R-:W-:Y:S01]  /*6180*/  FMUL.FTZ R100, R100, R5.reuse ;  /* 0x0000000564647220 */ /* 0x080fe20000410000 */
[-C--:B------:R-:W-:Y:S01]  /*6190*/  FMUL.FTZ R101, R101, R5.reuse ;  /* 0x0000000565657220 */ /* 0x080fe20000410000 */
[----:B0-----:R-:W-:Y:S01]  /*61a0*/  FADD.FTZ R24, R182, R45 ;  /* 0x0000002db6187221 */ /* 0x001fe20000010000 */
[C---:B------:R-:W-:Y:S01]  /*61b0*/  F2FP.F16.F32.PACK_AB R182, R27.reuse, R182 ;  /* 0x000000b61bb6723e */ /* 0x040fe200000000ff */
[-C--:B------:R-:W-:Y:S01]  /*61c0*/  FMUL.FTZ R104, R104, R5.reuse ;  /* 0x0000000568687220 */ /* 0x080fe20000410000 */
[----:B------:R-:W0:Y:S01]  /*61d0*/  MUFU.EX2 R3, R3 ;  /* 0x0000000300037308 */ /* 0x000e220000000800 */
[----:B------:R-:W-:Y:S01]  /*61e0*/  FADD.FTZ R45, R27, R24 ;  /* 0x000000181b2d7221 */ /* 0x000fe20000010000 */
[----:B------:R-:W-:Y:S01]  /*61f0*/  @!P1 PRMT R28, RZ, 0x654, R28 ;  /* 0x00000654ff1c9816 */ /* 0x000fe2000000001c */
[-C--:B------:R-:W-:Y:S01]  /*6200*/  FMUL.FTZ R105, R105, R5.reuse ;  /* 0x0000000569697220 */ /* 0x080fe20000410000 */
[-C--:B------:R-:W-:Y:S01]  /*6210*/  FMUL.FTZ R108, R108, R5.reuse ;  /* 0x000000056c6c7220 */ /* 0x080fe20000410000 */
[----:B------:R-:W-:Y:S01]  /*6220*/  FADD.FTZ R24, R176, R45 ;  /* 0x0000002db0187221 */ /* 0x000fe20000010000 */
[----:B------:R-:W-:Y:S01]  /*6230*/  FADD.FTZ R45, R177, R0 ;  /* 0x00000000b12d7221 */ /* 0x000fe20000010000 */
[----:B------:R1:W-:Y:S01]  /*6240*/  @!P1 SYNCS.ARRIVE.TRANS64.RED.A1T0 RZ, [R28+URZ], RZ ;  /* 0x000000ff1cff99a7 */ /* 0x0003e2000810043f */
[-C--:B------:R-:W-:Y:S01]  /*6250*/  FMUL.FTZ R109, R109, R5.reuse ;  /* 0x000000056d6d7220 */ /* 0x080fe20000410000 */
[----:B------:R-:W-:Y:S01]  /*6260*/  FADD.FTZ R47, R29, R24 ;  /* 0x000000181d2f7221 */ /* 0x000fe20000010000 */
[----:B------:R-:W-:Y:S01]  /*6270*/  FADD.FTZ R0, R14, R45 ;  /* 0x0000002d0e007221 */ /* 0x000fe20000010000 */
[--C-:B------:R-:W-:Y:S01]  /*6280*/  FFMA.FTZ R45, R69, UR10, -R21.reuse ;  /* 0x0000000a452d7c23 */ /* 0x100fe20008010815 */
[----:B------:R-:W-:Y:S01]  /*6290*/  FFMA.FTZ R21, R85, UR10, -R21 ;  /* 0x0000000a55157c23 */ /* 0x000fe20008010815 */
        /* <DEDUP_REMOVED lines=9> */
[----:B------:R-:W-:Y:S01]  /*6330*/  FADD.FTZ R47, R173, R0 ;  /* 0x00000000ad2f7221 */ /* 0x000fe20000010000 */
[-C--:B------:R-:W-:Y:S01]  /*6340*/  FMUL.FTZ R117, R117, R5.reuse ;  /* 0x0000000575757220 */ /* 0x080fe20000410000 */
[-C--:B------:R-:W-:Y:S01]  /*6350*/  FMUL.FTZ R120, R120, R5.reuse ;  /* 0x0000000578787220 */ /* 0x080fe20000410000 */
[----:B------:R-:W-:Y:S01]  /*6360*/  FADD.FTZ R49, R33, R24 ;  /* 0x0000001821317221 */ /* 0x000fe20000010000 */
[----:B------:R-:W-:Y:S01]  /*6370*/  FADD.FTZ R0, R26, R47 ;  /* 0x0000002f1a007221 */ /* 0x000fe20000010000 */
[----:B------:R-:W3:Y:S01]  /*6380*/  MUFU.EX2 R21, R21 ;  /* 0x0000001500157308 */ /* 0x000ee20000000800 */
        /* <DEDUP_REMOVED lines=32> */
[----:B------:R-:W-:Y:S01]  /*6590*/  FMUL.FTZ R91, R91, R6 ;  /* 0x000000065b5b7220 */ /* 0x000fe20000410000 */
[----:B------:R-:W-:Y:S01]  /*65a0*/  FADD.FTZ R10, R154, R27 ;  /* 0x0000001b9a0a7221 */ /* 0x000fe20000010000 */
[----:B------:R-:W-:Y:S01]  /*65b0*/  FADD.FTZ R25, R155, R0 ;  /* 0x000000009b197221 */ /* 0x000fe20000010000 */
[C---:B0-----:R-:W-:Y:S01]  /*65c0*/  F2FP.F16.F32.PACK_AB R154, R3.reuse, R154 ;  /* 0x0000009a039a723e */ /* 0x041fe200000000ff */
        /* <DEDUP_REMOVED lines=17> */
[----:B--2---:R-:W-:Y:S01]  /*66e0*/  FADD.FTZ R27, R45, R10 ;  /* 0x0000000a2d1b7221 */ /* 0x004fe20000010000 */
        /* <DEDUP_REMOVED lines=37> */
[----:B---3--:R-:W-:Y:S01]  /*6940*/  FADD.FTZ R3, R21, R27 ;  /* 0x0000001b15037221 */ /* 0x008fe20000010000 */
        /* <DEDUP_REMOVED lines=26> */
[----:B-1----:R-:W-:Y:S06]  /*6af0*/  @P3 BRA `(.L_x_8560) ;  /* 0xffffffd400b83947 */ /* 0x002fec000383ffff */
.L_x_8551:
        /* <DEDUP_REMOVED lines=8> */
.L_x_8570:
        /* <DEDUP_REMOVED lines=9> */
.L_x_8563:
[----:B------:R-:W-:Y:S01]  /*6c10*/  ULEA UR6, UR46, UR41, 0x3 ;  /* 0x000000292e067291 */ /* 0x000fe2000f8e183f */
[----:B------:R-:W-:-:S05]  /*6c20*/  IMAD.U32 R4, RZ, RZ, UR47 ;  /* 0x0000002fff047e24 */ /* 0x000fca000f8e00ff */
[----:B------:R-:W-:-:S04]  /*6c30*/  SHF.L.U32 R4, R4, 0x1f, RZ ;  /* 0x0000001f04047819 */ /* 0x000fc800000006ff */
[----:B------:R0:W1:Y:S01]  /*6c40*/  SYNCS.PHASECHK.TRANS64.TRYWAIT P2, [UR6+0x28830], R4 ;  /* 0x02883004ff0075a7 */ /* 0x0000620008040146 */
[----:B------:R-:W-:Y:S05]  /*6c50*/  @!P0 BRA `(.L_x_8564) ;  /* 0x0000000000048947 */ /* 0x000fea0003800000 */
[----:B------:R-:W-:Y:S01]  /*6c60*/  BPT.TRAP 0x1 ;  /* 0x000000040000795c */ /* 0x000fe20000300000 */
.L_x_8564:
[----:B-1----:R-:W-:Y:S05]  /*6c70*/  @P2 BRA `(.L_x_8562) ;  /* 0x0000000000082947 */ /* 0x002fea0003800000 */
[----:B------:R-:W1:Y:S02]  /*6c80*/  SYNCS.PHASECHK.TRANS64.TRYWAIT P2, [UR6+0x28830], R4 ;  /* 0x02883004ff0075a7 */ /* 0x000e640008040146 */
[----:B-1----:R-:W-:Y:S05]  /*6c90*/  @!P2 BRA `(.L_x_8565) ;  /* 0x000000c40074a947 */ /* 0x002fea0003800000 */
.L_x_8562:
        /* <DEDUP_REMOVED lines=47> */
.L_x_8567:
[----:B------:R-:W-:Y:S01]  /*6f90*/  ULEA UR6, UR54, UR41, 0x3 ;  /* 0x0000002936067291 */ /* 0x000fe2000f8e183f */
[----:B------:R-:W-:-:S05]  /*6fa0*/  IMAD.U32 R4, RZ, RZ, UR55 ;  /* 0x00000037ff047e24 */ /* 0x000fca000f8e00ff */
[----:B------:R-:W-:-:S04]  /*6fb0*/  SHF.L.U32 R4, R4, 0x1f, RZ ;  /* 0x0000001f04047819 */ /* 0x000fc800000006ff */
[----:B------:R0:W1:Y:S01]  /*6fc0*/  SYNCS.PHASECHK.TRANS64.TRYWAIT P2, [UR6+0x28850], R4 ;  /* 0x02885004ff0075a7 */ /* 0x0000620008040146 */
[----:B------:R-:W-:Y:S05]  /*6fd0*/  @!P0 BRA `(.L_x_8568) ;  /* 0x0000000000048947 */ /* 0x000fea0003800000 */
[----:B------:R-:W-:Y:S01]  /*6fe0*/  BPT.TRAP 0x1 ;  /* 0x000000040000795c */ /* 0x000fe20000300000 */
.L_x_8568:
[----:B-1----:R-:W-:Y:S05]  /*6ff0*/  @P2 BRA `(.L_x_8566) ;  /* 0x0000000000082947 */ /* 0x002fea0003800000 */
[----:B------:R-:W1:Y:S02]  /*7000*/  SYNCS.PHASECHK.TRANS64.TRYWAIT P2, [UR6+0x28850], R4 ;  /* 0x02885004ff0075a7 */ /* 0x000e640008040146 */
[----:B-1----:R-:W-:Y:S05]  /*7010*/  @!P2 BRA `(.L_x_8569) ;  /* 0x000000c000aca947 */ /* 0x002fea0003800000 */
.L_x_8566:
[----:B------:R-:W-:Y:S01]  /*7020*/  UIADD3 UR6, UR41, 0x400, URZ ;  /* 0x0000040029067890 */ /* 0x000fe2000fffe03f */
[----:B------:R-:W-:Y:S01]  /*7030*/  WARPGROUP.ARRIVE ;  /* 0x00000000000079c5 */ /* 0x000fe20000000000 */
[----:B------:R-:W-:Y:S01]  /*7040*/  UMOV UR7, 0x40000040 ;  /* 0x4000004000077882 */ /* 0x000fe20000000000 */
[----:B01----:R-:W-:Y:S01]  /*7050*/  FMNMX.FTZ R4, R24, R6, !PT ;  /* 0x0000000618047209 */ /* 0x003fe20007810000 */
[----:B------:R-:W-:-:S03]  /*7060*/  USHF.R.U32.HI UR6, URZ, 0x4, UR6 ;  /* 0x000000043f067899 */ /* 0x000fc60008011606 */
[----:B------:R-:W0:Y:S01]  /*7070*/  S2R R220, SR_TID.X ;  /* 0x0000000000dc7919 */ /* 0x000e220000002100 */
[----:B------:R-:W-:Y:S01]  /*7080*/  UMOV UR10, UR53 ;  /* 0x00000035000a7c82 */ /* 0x000fe20008000000 */
[----:B------:R-:W-:Y:S01]  /*7090*/  FMNMX.FTZ R7, R25, R4, !PT ;  /* 0x0000000419077209 */ /* 0x000fe20007810000 */
[----:B------:R-:W-:Y:S02]  /*70a0*/  ULOP3.LUT UR6, UR6, 0x3fff, URZ, 0xc0, !UPT ;  /* 0x00003fff06067892 */ /* 0x000fe4000f8ec03f */
[----:B------:R-:W-:Y:S01]  /*70b0*/  UISETP.GT.AND UP0, UPT, UR58, UR40, UPT ;  /* 0x000000283a00728c */ /* 0x000fe2000bf04270 */
[----:B------:R-:W-:Y:S01]  /*70c0*/  FMNMX.FTZ R4, R28, R7, !PT ;  /* 0x000000071c047209 */ /* 0x000fe20007810000 */
[----:B------:R-:W-:Y:S02]  /*70d0*/  ULOP3.LUT UR6, UR6, 0x4000000, URZ, 0xfc, !UPT ;  /* 0x0400000006067892 */ /* 0x000fe4000f8efc3f */
[----:B------:R-:W-:Y:S01]  /*70e0*/  UIADD3 UR58, UR58, -0x1, URZ ;  /* 0xffffffff3a3a7890 */ /* 0x000fe2000fffe03f */
[----:B------:R-:W-:Y:S01]  /*70f0*/  FMNMX.FTZ R7, R29, R4, !PT ;  /* 0x000000041d077209 */ /* 0x000fe20007810000 */
[----:B------:R-:W-:Y:S01]  /*7100*/  ULEA UR11, UR54, UR6, 0xb ;  /* 0x00000006360b7291 */ /* 0x000fe2000f8e583f */
[----:B------:R-:W-:Y:S01]  /*7110*/  PLOP3.LUT P2, PT, PT, PT, UP0, 0x80, 0x0 ;  /* 0x000000000000781c */ /* 0x000fe20003f4f008 */
[----:B------:R-:W-:Y:S01]  /*7120*/  UMOV UR55, UR47 ;  /* 0x0000002f00377c82 */ /* 0x000fe20008000000 */
        /* <DEDUP_REMOVED lines=50> */
[C---:B------:R-:W-:Y:S01]  /*7450*/  FMUL.FTZ R20, R7.reuse, UR10 ;  /* 0x0000000a07147c20 */ /* 0x040fe20008410000 */
[----:B------:R-:W-:Y:S01]  /*7460*/  FMNMX.FTZ R4, R42, R13, !PT ;  /* 0x0000000d2a047209 */ /* 0x000fe20007810000 */
[----:B------:R-:W-:Y:S02]  /*7470*/  FADD.FTZ R6, -R7, R6 ;  /* 0x0000000607067221 */ /* 0x000fe40000010100 */
        /* <DEDUP_REMOVED lines=18> */
[----:B------:R-:W-:Y:S01]  /*75a0*/  FFMA.FTZ R85, R85, UR10, -R20 ;  /* 0x0000000a55557c23 */ /* 0x000fe20008010814 */
[----:B------:R-:W-:Y:S01]  /*75b0*/  FMUL.FTZ R6, R6, UR10 ;  /* 0x0000000a06067c20 */ /* 0x000fe20008410000 */
[----:B------:R-:W-:Y:S01]  /*75c0*/  MUFU.EX2 R9, R9 ;  /* 0x0000000900097308 */ /* 0x000fe20000000800 */
[----:B------:R-:W-:-:S04]  /*75d0*/  FMNMX.FTZ R4, R54, R15, !PT ;  /* 0x0000000f36047209 */ /* 0x000fc80007810000 */
[----:B------:R-:W-:-:S03]  /*75e0*/  FMNMX.FTZ R15, R55, R4, !PT ;  /* 0x00000004370f7209 */ /* 0x000fc60007810000 */
[----:B------:R-:W0:Y:S01]  /*75f0*/  MUFU.EX2 R6, R6 ;  /* 0x0000000600067308 */ /* 0x000e220000000800 */
[----:B------:R-:W-:-:S04]  /*7600*/  FMNMX.FTZ R4, R58, R15, !PT ;  /* 0x0000000f3a047209 */ /* 0x000fc80007810000 */
[----:B------:R-:W-:-:S03]  /*7610*/  FMNMX.FTZ R15, R59, R4, !PT ;  /* 0x000000043b0f7209 */ /* 0x000fc60007810000 */
[----:B------:R-:W1:Y:S01]  /*7620*/  MUFU.EX2 R180, R180 ;  /* 0x000000b400b47308 */ /* 0x000e620000000800 */
[----:B------:R-:W-:Y:S01]  /*7630*/  FMNMX.FTZ R4, R62, R15, !PT ;  /* 0x0000000f3e047209 */ /* 0x000fe20007810000 */
[--C-:B------:R-:W-:Y:S01]  /*7640*/  FFMA.FTZ R15, R49, UR10, -R20.reuse ;  /* 0x0000000a310f7c23 */ /* 0x100fe20008010814 */
[----:B------:R-:W-:Y:S02]  /*7650*/  FFMA.FTZ R49, R69, UR10, -R20 ;  /* 0x0000000a45317c23 */ /* 0x000fe40008010814 */
[----:B------:R-:W-:-:S03]  /*7660*/  FMNMX.FTZ R33, R63, R4, !PT ;  /* 0x000000043f217209 */ /* 0x000fc60007810000 */
[----:B------:R-:W2:Y:S01]  /*7670*/  MUFU.EX2 R182, R182 ;  /* 0x000000b600b67308 */ /* 0x000ea20000000800 */
[----:B------:R-:W-:Y:S01]  /*7680*/  FMNMX.FTZ R4, R66, R33, !PT ;  /* 0x0000002142047209 */ /* 0x000fe20007810000 */
[----:B0-----:R-:W-:-:S03]  /*7690*/  FFMA.FTZ R3, R6, R3, R9 ;  /* 0x0000000306037223 */ /* 0x001fc60000010009 */
[----:B------:R-:W-:-:S03]  /*76a0*/  FMNMX.FTZ R33, R67, R4, !PT ;  /* 0x0000000443217209 */ /* 0x000fc60007810000 */
[----:B------:R-:W0:Y:S01]  /*76b0*/  MUFU.EX2 R29, R29 ;  /* 0x0000001d001d7308 */ /* 0x000e220000000800 */
[----:B------:R-:W-:Y:S01]  /*76c0*/  FMNMX.FTZ R4, R70, R33, !PT ;  /* 0x0000002146047209 */ /* 0x000fe20007810000 */
[--C-:B------:R-:W-:Y:S01]  /*76d0*/  FFMA.FTZ R33, R53, UR10, -R20.reuse ;  /* 0x0000000a35217c23 */ /* 0x100fe20008010814 */
[--C-:B------:R-:W-:Y:S01]  /*76e0*/  FFMA.FTZ R53, R57, UR10, -R20.reuse ;  /* 0x0000000a39357c23 */ /* 0x100fe20008010814 */
[----:B------:R-:W-:Y:S01]  /*76f0*/  FFMA.FTZ R57, R77, UR10, -R20 ;  /* 0x0000000a4d397c23 */ /* 0x000fe20008010814 */
[----:B------:R-:W-:Y:S01]  /*7700*/  FMNMX.FTZ R37, R71, R4, !PT ;  /* 0x0000000447257209 */ /* 0x000fe20007810000 */
[C---:B-1----:R-:W-:Y:S01]  /*7710*/  FADD.FTZ R3, R180.reuse, R3 ;  /* 0x00000003b4037221 */ /* 0x042fe20000010000 */
[----:B------:R-:W-:Y:S01]  /*7720*/  F2FP.F16.F32.PACK_AB R180, R180, R9 ;  /* 0x00000009b4b4723e */ /* 0x000fe200000000ff */
        /* <DEDUP_REMOVED lines=11> */
[--C-:B------:R-:W-:Y:S01]  /*77e0*/  FFMA.FTZ R37, R61, UR10, -R20.reuse ;  /* 0x0000000a3d257c23 */ /* 0x100fe20008010814 */
[----:B------:R-:W-:Y:S02]  /*77f0*/  FFMA.FTZ R61, R81, UR10, -R20 ;  /* 0x0000000a513d7c23 */ /* 0x000fe40008010814 */
[----:B------:R-:W-:-:S03]  /*7800*/  FMNMX.FTZ R4, R87, R4, !PT ;  /* 0x0000000457047209 */ /* 0x000fc60007810000 */
[----:B------:R-:W-:Y:S02]  /*7810*/  MUFU.EX2 R15, R15 ;  /* 0x0000000f000f7308 */ /* 0x000fe40000000800 */
[----:B------:R-:W1:Y:S06]  /*7820*/  SHFL.BFLY PT, R45, R4, 0x2, 0x1f ;  /* 0x0c401f00042d7f89 */ /* 0x000e6c00000e0000 */
[----:B------:R-:W-:Y:S08]  /*7830*/  MUFU.EX2 R33, R33 ;  /* 0x0000002100217308 */ /* 0x000ff00000000800 */
[----:B------:R-:W-:Y:S08]  /*7840*/  MUFU.EX2 R53, R53 ;  /* 0x0000003500357308 */ /* 0x000ff00000000800 */
[----:B------:R-:W-:Y:S01]  /*7850*/  MUFU.EX2 R37, R37 ;  /* 0x0000002500257308 */ /* 0x000fe20000000800 */
[----:B-1----:R-:W-:Y:S01]  /*7860*/  FMNMX.FTZ R14, R4, R45, !PT ;  /* 0x0000002d040e7209 */ /* 0x002fe20007810000 */
[----:B------:R-:W-:-:S02]  /*7870*/  WARPGROUP.DEPBAR.LE gsb0, 0x0 ;  /* 0x00008000000079c5 */ /* 0x000fc40000010000 */
[----:B------:R-:W-:Y:S01]  /*7880*/  WARPGROUP.ARRIVE ;  /* 0x00000000000079c5 */ /* 0x000fe20000000000 */
[--C-:B------:R-:W-:Y:S01]  /*7890*/  FFMA.FTZ R176, R32, UR10, -R20.reuse ;  /* 0x0000000a20b07c23 */ /* 0x100fe20008010814 */
[----:B------:R-:W1:Y:S01]  /*78a0*/  SHFL.BFLY PT, R65, R14, 0x1, 0x1f ;  /* 0x0c201f000e417f89 */ /* 0x000e6200000e0000 */
[--C-:B------:R-:W-:Y:S01]  /*78b0*/  FFMA.FTZ R178, R36, UR10, -R20.reuse ;  /* 0x0000000a24b27c23 */ /* 0x100fe20008010814 */
[----:B------:R-:W-:Y:S01]  /*78c0*/  FFMA.FTZ R45, R73, UR10, -R20 ;  /* 0x0000000a492d7c23 */ /* 0x000fe20008010814 */
[----:B------:R-:W-:Y:S01]  /*78d0*/  MUFU.EX2 R41, R41 ;  /* 0x0000002900297308 */ /* 0x000fe20000000800 */
[----:B------:R-:W-:Y:S01]  /*78e0*/  HGMMA.64x128x16.F32 R88, R172, gdesc[UR4].tnspB, R88, gsb0 ;  /* 0x41e00004ac587df0 */ /* 0x000fe20008000858 */
[----:B------:R-:W-:Y:S01]  /*78f0*/  UIADD3 UR6, UR11, 0x180, URZ ;  /* 0x000001800b067890 */ /* 0x000fe2000fffe03f */
[----:B------:R-:W-:-:S05]  /*7900*/  UMOV UR7, 0x40000040 ;  /* 0x4000004000077882 */ /* 0x000fca0000000000 */
[----:B------:R-:W-:Y:S08]  /*7910*/  MUFU.EX2 R176, R176 ;  /* 0x000000b000b07308 */ /* 0x000ff00000000800 */
[----:B------:R-:W-:Y:S01]  /*7920*/  MUFU.EX2 R178, R178 ;  /* 0x000000b200b27308 */ /* 0x000fe20000000800 */
[----:B-1----:R-:W-:-:S07]  /*7930*/  FMNMX.FTZ R4, R14, R65, !PT ;  /* 0x000000410e047209 */ /* 0x002fce0007810000 */
[----:B------:R-:W-:Y:S01]  /*7940*/  MUFU.EX2 R49, R49 ;  /* 0x0000003100317308 */ /* 0x000fe20000000800 */
[----:B------:R-:W-:-:S04]  /*7950*/  FMUL.FTZ R24, R4, UR10 ;  /* 0x0000000a04187c20 */ /* 0x000fc80008410000 */
[--C-:B------:R-:W-:Y:S01]  /*7960*/  FFMA.FTZ R181, R27, UR10, -R24.reuse ;  /* 0x0000000a1bb57c23 */ /* 0x100fe20008010818 */
[----:B------:R-:W-:Y:S02]  /*7970*/  IMAD.U32 R27, RZ, RZ, UR46 ;  /* 0x0000002eff1b7e24 */ /* 0x000fe4000f8e00ff */
[--C-:B------:R-:W-:Y:S01]  /*7980*/  FFMA.FTZ R183, R30, UR10, -R24.reuse ;  /* 0x0000000a1eb77c23 */ /* 0x100fe20008010818 */
[--C-:B------:R-:W-:Y:S01]  /*7990*/  FFMA.FTZ R177, R34, UR10, -R24.reuse ;  /* 0x0000000a22b17c23 */ /* 0x100fe20008010818 */
[--C-:B------:R-:W-:Y:S01]  /*79a0*/  FFMA.FTZ R28, R35, UR10, -R24.reuse ;  /* 0x0000000a231c7c23 */ /* 0x100fe20008010818 */
[--C-:B------:R-:W-:Y:S01]  /*79b0*/  FFMA.FTZ R179, R38, UR10, -R24.reuse ;  /* 0x0000000a26b37c23 */ /* 0x100fe20008010818 */
[----:B------:R-:W-:Y:S01]  /*79c0*/  @!P1 LEA R27, R27, UR41, 0x3 ;  /* 0x000000291b1b9c11 */ /* 0x000fe2000f8e18ff */
        /* <DEDUP_REMOVED lines=12> */
[----:B------:R-:W-:-:S04]  /*7a90*/  FFMA.FTZ R86, R86, UR10, -R24 ;  /* 0x0000000a56567c23 */ /* 0x000fc80008010818 */
        /* <DEDUP_REMOVED lines=17> */
[----:B--2---:R-:W-:Y:S01]  /*7bb0*/  FADD.FTZ R44, R182, R3 ;  /* 0x00000003b62c7221 */ /* 0x004fe20000010000 */
[--C-:B------:R-:W-:Y:S01]  /*7bc0*/  FFMA.FTZ R175, R46, UR10, -R24.reuse ;  /* 0x0000000a2eaf7c23 */ /* 0x100fe20008010818 */
[----:B------:R-:W-:Y:S01]  /*7bd0*/  HGMMA.64x128x16.F32 R88, R168, gdesc[UR4].tnspB, R88, gsb0 ;  /* 0x41e00004a8587df0 */ /* 0x000fe20008000858 */
[----:B------:R-:W-:Y:S01]  /*7be0*/  UIADD3 UR6, UR11, 0x200, URZ ;  /* 0x000002000b067890 */ /* 0x000fe2000fffe03f */
[----:B------:R-:W-:Y:S01]  /*7bf0*/  MUFU.EX2 R172, R172 ;  /* 0x000000ac00ac7308 */ /* 0x000fe20000000800 */
[----:B------:R-:W-:Y:S01]  /*7c00*/  UMOV UR7, 0x40000040 ;  /* 0x4000004000077882 */ /* 0x000fe20000000000 */
[----:B------:R-:W-:Y:S01]  /*7c10*/  FFMA.FTZ R40, R59, UR10, -R24 ;  /* 0x0000000a3b287c23 */ /* 0x000fe20008010818 */
[----:B0-----:R-:W-:-:S05]  /*7c20*/  F2FP.F16.F32.PACK_AB R182, R29, R182 ;  /* 0x000000b61db6723e */ /* 0x001fca00000000ff */
        /* <DEDUP_REMOVED lines=41> */
[--C-:B------:R-:W-:Y:S01]  /*7ec0*/  FFMA.FTZ R157, R66, UR10, -R24.reuse ;  /* 0x0000000a429d7c23 */ /* 0x100fe20008010818 */
[--C-:B------:R-:W-:Y:S01]  /*7ed0*/  FFMA.FTZ R159, R70, UR10, -R24.reuse ;  /* 0x0000000a469f7c23 */ /* 0x100fe20008010818 */
[----:B------:R-:W-:Y:S01]  /*7ee0*/  HGMMA.64x128x16.F32 R88, R160, gdesc[UR4].tnspB, R88, gsb0 ;  /* 0x41e00004a0587df0 */ /* 0x000fe20008000858 */
[----:B------:R-:W-:Y:S01]  /*7ef0*/  UIADD3 UR6, UR11, 0x380, URZ ;  /* 0x000003800b067890 */ /* 0x000fe2000fffe03f */
[----:B------:R-:W-:Y:S01]  /*7f00*/  FMUL.FTZ R65, R20, UR10 ;  /* 0x0000000a14417c20 */ /* 0x000fe20008410000 */
[----:B------:R-:W-:Y:S01]  /*7f10*/  UMOV UR7, 0x40000040 ;  /* 0x4000004000077882 */ /* 0x000fe20000000000 */
[--C-:B------:R-:W-:Y:S01]  /*7f20*/  FFMA.FTZ R20, R26, UR10, -R24.reuse ;  /* 0x0000000a1a147c23 */ /* 0x100fe20008010818 */
[----:B------:R-:W-:Y:S01]  /*7f30*/  FFMA.FTZ R26, R31, UR10, -R24 ;  /* 0x0000000a1f1a7c23 */ /* 0x000fe20008010818 */
[----:B------:R-:W-:Y:S01]  /*7f40*/  @!P1 VIADD R31, R27, 0x28840 ;  /* 0x000288401b1f9836 */ /* 0x000fe20000000000 */
[----:B------:R-:W-:Y:S01]  /*7f50*/  IADD3 R27, -R220, 0xb, RZ ;  /* 0x0000000bdc1b7810 */ /* 0x000fe20007ffe1ff */
[----:B------:R-:W-:Y:S03]  /*7f60*/  MUFU.EX2 R65, R65 ;  /* 0x0000004100417308 */ /* 0x000fe60000000800 */
[----:B------:R-:W-:-:S05]  /*7f70*/  @!P1 PRMT R31, RZ, 0x654, R31 ;  /* 0x00000654ff1f9816 */ /* 0x000fca000000001f */
[----:B------:R-:W0:Y:S08]  /*7f80*/  MUFU.EX2 R20, R20 ;  /* 0x0000001400147308 */ /* 0x000e300000000800 */
[----:B------:R-:W1:Y:S08]  /*7f90*/  MUFU.EX2 R26, R26 ;  /* 0x0000001a001a7308 */ /* 0x000e700000000800 */
[----:B------:R-:W-:Y:S01]  /*7fa0*/  MUFU.EX2 R156, R156 ;  /* 0x0000009c009c7308 */ /* 0x000fe20000000800 */
[----:B0-----:R-:W-:-:S04]  /*7fb0*/  FFMA.FTZ R0, R65, R0, R20 ;  /* 0x0000000041007223 */ /* 0x001fc80000010014 */
[----:B------:R-:W-:Y:S01]  /*7fc0*/  FADD.FTZ R42, R181, R0 ;  /* 0x00000000b52a7221 */ /* 0x000fe20000010000 */
[----:B------:R-:W-:Y:S01]  /*7fd0*/  FFMA.FTZ R0, R63, UR10, -R24 ;  /* 0x0000000a3f007c23 */ /* 0x000fe20008010818 */
[----:B------:R-:W-:Y:S01]  /*7fe0*/  F2FP.F16.F32.PACK_AB R181, R181, R20 ;  /* 0x00000014b5b5723e */ /* 0x000fe200000000ff */
[----:B------:R-:W-:Y:S01]  /*7ff0*/  MUFU.EX2 R157, R157 ;  /* 0x0000009d009d7308 */ /* 0x000fe20000000800 */
[----:B------:R-:W-:Y:S01]  /*8000*/  FADD.FTZ R3, R183, R42 ;  /* 0x0000002ab7037221 */ /* 0x000fe20000010000 */
[----:B-1----:R-:W-:-:S03]  /*8010*/  F2FP.F16.F32.PACK_AB R183, R26, R183 ;  /* 0x000000b71ab7723e */ /* 0x002fc600000000ff */
[----:B------:R-:W-:-:S03]  /*8020*/  FADD.FTZ R42, R26, R3 ;  /* 0x000000031a2a7221 */ /* 0x000fc60000010000 */
[----:B------:R-:W-:Y:S01]  /*8030*/  MUFU.EX2 R0, R0 ;  /* 0x0000000000007308 */ /* 0x000fe20000000800 */
[----:B------:R-:W-:Y:S01]  /*8040*/  FADD.FTZ R3, R177, R42 ;  /* 0x0000002ab1037221 */ /* 0x000fe20000010000 */
[----:B------:R-:W-:Y:S01]  /*8050*/  FFMA.FTZ R42, R67, UR10, -R24 ;  /* 0x0000000a432a7c23 */ /* 0x000fe20008010818 */
[C---:B------:R-:W-:Y:S02]  /*8060*/  F2FP.F16.F32.PACK_AB R177, R28.reuse, R177 ;  /* 0x000000b11cb1723e */ /* 0x040fe400000000ff */
        /* <DEDUP_REMOVED lines=13> */
[----:B------:R-:W0:Y:S01]  /*8140*/  MUFU.EX2 R5, R85 ;  /* 0x0000005500057308 */ /* 0x000e220000000800 */
[----:B------:R-:W-:Y:S01]  /*8150*/  FADD.FTZ R3, R169, R46 ;  /* 0x0000002ea9037221 */ /* 0x000fe20000010000 */
[----:B------:R-:W-:-:S03]  /*8160*/  F2FP.F16.F32.PACK_AB R169, R36, R169 ;  /* 0x000000a924a9723e */ /* 0x000fc600000000ff */
[----:B------:R-:W-:-:S04]  /*8170*/  FADD.FTZ R46, R36, R3 ;  /* 0x00000003242e7221 */ /* 0x000fc80000010000 */
[----:B------:R-:W-:Y:S01]  /*8180*/  FADD.FTZ R3, R171, R46 ;  /* 0x0000002eab037221 */ /* 0x000fe20000010000 */
[----:B------:R-:W-:Y:S01]  /*8190*/  F2FP.F16.F32.PACK_AB R171, R38, R171 ;  /* 0x000000ab26ab723e */ /* 0x000fe200000000ff */
[----:B------:R-:W-:Y:S02]  /*81a0*/  WARPGROUP.DEPBAR.LE gsb0, 0x0 ;  /* 0x00008000000079c5 */ /* 0x000fe40000010000 */
[----:B------:R-:W-:Y:S01]  /*81b0*/  WARPGROUP.ARRIVE ;  /* 0x00000000000079c5 */ /* 0x000fe20000000000 */
[----:B------:R-:W-:Y:S01]  /*81c0*/  FFMA.FTZ R161, R74, UR10, -R24 ;  /* 0x0000000a4aa17c23 */ /* 0x000fe20008010818 */
[----:B------:R-:W-:Y:S01]  /*81d0*/  MUFU.EX2 R163, R78 ;  /* 0x0000004e00a37308 */ /* 0x000fe20000000800 */
[----:B------:R-:W-:Y:S02]  /*81e0*/  F2FP.F16.F32.PACK_AB R160, R45, R8 ;  /* 0x000000082da0723e */ /* 0x000fe400000000ff */
[----:B------:R-:W-:Y:S01]  /*81f0*/  F2FP.F16.F32.PACK_AB R162, R57, R10 ;  /* 0x0000000a39a2723e */ /* 0x000fe200000000ff */
[----:B------:R-:W-:Y:S04]  /*8200*/  HGMMA.64x128x16.F32 R88, R164, gdesc[UR4].tnspB, R88, gsb0 ;  /* 0x41e00004a4587df0 */ /* 0x000fe80008000858 */
[----:B------:R-:W-:Y:S01]  /*8210*/  MUFU.EX2 R161, R161 ;  /* 0x000000a100a17308 */ /* 0x000fe20000000800 */
[----:B------:R-:W-:-:S02]  /*8220*/  WARPGROUP.DEPBAR.LE gsb0, 0x0 ;  /* 0x00008000000079c5 */ /* 0x000fc40000010000 */
[----:B------:R1:W-:Y:S06]  /*8230*/  BAR.ARV R27, 0x100 ;  /* 0x0004001b0000751d */ /* 0x0003ec0000002000 */
[----:B------:R2:W-:Y:S01]  /*8240*/  @!P1 SYNCS.ARRIVE.TRANS64.RED.A1T0 RZ, [R31+URZ], RZ ;  /* 0x000000ff1fff99a7 */ /* 0x0005e2000810043f */
[----:B------:R-:W-:Y:S01]  /*8250*/  MUFU.EX2 R165, R82 ;  /* 0x0000005200a57308 */ /* 0x000fe20000000800 */
[----:B0-----:R-:W-:Y:S01]  /*8260*/  F2FP.F16.F32.PACK_AB R166, R5, R14 ;  /* 0x0000000e05a6723e */ /* 0x001fe200000000ff */
[-C--:B------:R-:W-:Y:S01]  /*8270*/  FMUL.FTZ R88, R88, R6.reuse ;  /* 0x0000000658587220 */ /* 0x080fe20000410000 */
[-C--:B------:R-:W-:Y:S01]  /*8280*/  FMUL.FTZ R89, R89, R6.reuse ;  /* 0x0000000659597220 */ /* 0x080fe20000410000 */
[-C--:B------:R-:W-:Y:S01]  /*8290*/  FMUL.FTZ R92, R92, R6.reuse ;  /* 0x000000065c5c7220 */ /* 0x080fe20000410000 */
[-C--:B------:R-:W-:Y:S01]  /*82a0*/  FMUL.FTZ R93, R93, R6.reuse ;  /* 0x000000065d5d7220 */ /* 0x080fe20000410000 */
[-C--:B------:R-:W-:Y:S01]  /*82b0*/  FMUL.FTZ R96, R96, R6.reuse ;  /* 0x0000000660607220 */ /* 0x080fe20000410000 */
[----:B--2---:R-:W-:Y:S01]  /*82c0*/  IMAD.U32 R31, RZ, RZ, UR54 ;  /* 0x00000036ff1f7e24 */ /* 0x004fe2000f8e00ff */
        /* <DEDUP_REMOVED lines=9> */
[----:B-1----:R-:W-:-:S02]  /*8360*/  @!P1 VIADD R27, R31, 0x28860 ;  /* 0x000288601f1b9836 */ /* 0x002fc40000000000 */
[-C--:B------:R-:W-:Y:S01]  /*8370*/  FMUL.FTZ R109, R109, R6.reuse ;  /* 0x000000066d6d7220 */ /* 0x080fe20000410000 */
[-C--:B------:R-:W-:Y:S01]  /*8380*/  FMUL.FTZ R112, R112, R6.reuse ;  /* 0x0000000670707220 */ /* 0x080fe20000410000 */
[-C--:B------:R-:W-:Y:S01]  /*8390*/  FMUL.FTZ R113, R113, R6.reuse ;  /* 0x0000000671717220 */ /* 0x080fe20000410000 */
[-C--:B------:R-:W-:Y:S01]  /*83a0*/  FMUL.FTZ R116, R116, R6.reuse ;  /* 0x0000000674747220 */ /* 0x080fe20000410000 */
[----:B------:R-:W-:Y:S01]  /*83b0*/  @!P1 PRMT R31, RZ, 0x654, R27 ;  /* 0x00000654ff1f9816 */ /* 0x000fe2000000001b */
[----:B------:R-:W-:Y:S01]  /*83c0*/  FADD.FTZ R27, R29, R44 ;  /* 0x0000002c1d1b7221 */ /* 0x000fe20000010000 */
[-C--:B------:R-:W-:Y:S01]  /*83d0*/  FMUL.FTZ R117, R117, R6.reuse ;  /* 0x0000000675757220 */ /* 0x080fe20000410000 */
[-C--:B------:R-:W-:Y:S01]  /*83e0*/  FMUL.FTZ R120, R120, R6.reuse ;  /* 0x0000000678787220 */ /* 0x080fe20000410000 */
[----:B------:R0:W-:Y:S01]  /*83f0*/  @!P1 SYNCS.ARRIVE.TRANS64.RED.A1T0 RZ, [R31+URZ], RZ ;  /* 0x000000ff1fff99a7 */ /* 0x0001e2000810043f */
[----:B------:R-:W-:Y:S01]  /*8400*/  FADD.FTZ R44, R176, R27 ;  /* 0x0000001bb02c7221 */ /* 0x000fe20000010000 */
[-C--:B------:R-:W-:Y:S01]  /*8410*/  FMUL.FTZ R121, R121, R6.reuse ;  /* 0x0000000679797220 */ /* 0x080fe20000410000 */
[-C--:B------:R-:W-:Y:S01]  /*8420*/  FMUL.FTZ R124, R124, R6.reuse ;  /* 0x000000067c7c7220 */ /* 0x080fe20000410000 */
[-C--:B------:R-:W-:Y:S01]  /*8430*/  FMUL.FTZ R125, R125, R6.reuse ;  /* 0x000000067d7d7220 */ /* 0x080fe20000410000 */
[----:B------:R-:W-:Y:S01]  /*8440*/  FADD.FTZ R27, R21, R44 ;  /* 0x0000002c151b7221 */ /* 0x000fe20000010000 */
[--C-:B------:R-:W-:Y:S01]  /*8450*/  FFMA.FTZ R44, R71, UR10, -R24.reuse ;  /* 0x0000000a472c7c23 */ /* 0x100fe20008010818 */
[----:B------:R-:W-:Y:S01]  /*8460*/  FFMA.FTZ R24, R87, UR10, -R24 ;  /* 0x0000000a57187c23 */ /* 0x000fe20008010818 */
        /* <DEDUP_REMOVED lines=11> */
[-C--:B------:R-:W-:Y:S01]  /*8520*/  FMUL.FTZ R141, R141, R6.reuse ;  /* 0x000000068d8d7220 */ /* 0x080fe20000410000 */
[----:B------:R-:W2:Y:S01]  /*8530*/  MUFU.EX2 R24, R24 ;  /* 0x0000001800187308 */ /* 0x000ea20000000800 */
[----:B------:R-:W-:Y:S01]  /*8540*/  FADD.FTZ R27, R13, R48 ;  /* 0x000000300d1b7221 */ /* 0x000fe20000010000 */
[-C--:B------:R-:W-:Y:S01]  /*8550*/  FMUL.FTZ R144, R144, R6.reuse ;  /* 0x0000000690907220 */ /* 0x080fe20000410000 */
[-C--:B------:R-:W-:Y:S01]  /*8560*/  FMUL.FTZ R145, R145, R6.reuse ;  /* 0x0000000691917220 */ /* 0x080fe20000410000 */
[-C--:B------:R-:W-:Y:S01]  /*8570*/  FMUL.FTZ R148, R148, R6.reuse ;  /* 0x0000000694947220 */ /* 0x080fe20000410000 */
[----:B------:R-:W-:Y:S01]  /*8580*/  FADD.FTZ R48, R174, R27 ;  /* 0x0000001bae307221 */ /* 0x000fe20000010000 */
[----:B------:R-:W-:Y:S01]  /*8590*/  FMUL.FTZ R149, R149, R6 ;  /* 0x0000000695957220 */ /* 0x000fe20000410000 */
[----:B------:R-:W-:Y:S01]  /*85a0*/  F2FP.F16.F32.PACK_AB R176, R21, R176 ;  /* 0x000000b015b0723e */ /* 0x000fe200000000ff */
[-C--:B------:R-:W-:Y:S01]  /*85b0*/  FMUL.FTZ R90, R90, R65.reuse ;  /* 0x000000415a5a7220 */ /* 0x080fe20000410000 */
[----:B------:R-:W-:Y:S01]  /*85c0*/  FADD.FTZ R27, R25, R48 ;  /* 0x00000030191b7221 */ /* 0x000fe20000010000 */
[----:B------:R-:W-:Y:S01]  /*85d0*/  F2FP.F16.F32.PACK_AB R178, R11, R178 ;  /* 0x000000b20bb2723e */ /* 0x000fe200000000ff */
[-C--:B------:R-:W-:Y:S01]  /*85e0*/  FMUL.FTZ R91, R91, R65.reuse ;  /* 0x000000415b5b7220 */ /* 0x080fe20000410000 */
[----:B------:R-:W-:Y:S01]  /*85f0*/  F2FP.F16.F32.PACK_AB R172, R13, R172 ;  /* 0x000000ac0dac723e */ /* 0x000fe200000000ff */
[----:B------:R-:W-:Y:S01]  /*8600*/  FADD.FTZ R48, R168, R27 ;  /* 0x0000001ba8307221 */ /* 0x000fe20000010000 */
[----:B------:R-:W-:Y:S01]  /*8610*/  F2FP.F16.F32.PACK_AB R174, R25, R174 ;  /* 0x000000ae19ae723e */ /* 0x000fe200000000ff */
[-C--:B------:R-:W-:Y:S01]  /*8620*/  FMUL.FTZ R94, R94, R65.reuse ;  /* 0x000000415e5e7220 */ /* 0x080fe20000410000 */
[C---:B------:R-:W-:Y:S01]  /*8630*/  F2FP.F16.F32.PACK_AB R168, R15.reuse, R168 ;  /* 0x000000a80fa8723e */ /* 0x040fe200000000ff */
[----:B------:R-:W-:Y:S01]  /*8640*/  FADD.FTZ R9, R15, R48 ;  /* 0x000000300f097221 */ /* 0x000fe20000010000 */
[----:B------:R-:W-:Y:S01]  /*8650*/  F2FP.F16.F32.PACK_AB R164, R61, R12 ;  /* 0x0000000c3da4723e */ /* 0x000fe200000000ff */
        /* <DEDUP_REMOVED lines=80> */
.L_x_8561:
[----:B------:R-:W-:Y:S06]  /*8b60*/  BAR.ARV 0x8, 0x180 ;  /* 0x0206000000007b1d */ /* 0x000fec0000002000 */
[----:B------:R-:W-:Y:S05]  /*8b70*/  @!P0 BRA `(.L_x_8571) ;  /* 0x0000000000048947 */ /* 0x000fea0003800000 */
[----:B------:R-:W-:Y:S01]  /*8b80*/  BPT.TRAP 0x1 ;  /* 0x000000040000795c */ /* 0x000fe20000300000 */
.L_x_8571:
[----:B------:R-:W-:Y:S01]  /*8b90*/  ULEA UR5, UR46, UR41, 0x3 ;  /* 0x000000292e057291 */ /* 0x000fe2000f8e183f */
[----:B------:R-:W-:-:S05]  /*8ba0*/  IMAD.U32 R5, RZ, RZ, UR47 ;  /* 0x0000002fff057e24 */ /* 0x000fca000f8e00ff */
[----:B------:R-:W-:-:S04]  /*8bb0*/  SHF.L.U32 R5, R5, 0x1f, RZ ;  /* 0x0000001f05057819 */ /* 0x000fc800000006ff */
[----:B------:R0:W1:Y:S01]  /*8bc0*/  SYNCS.PHASECHK.TRANS64.TRYWAIT P2, [UR5+0x28850], R5 ;  /* 0x02885005ff0075a7 */ /* 0x0000620008040145 */
[----:B------:R-:W-:Y:S05]  /*8bd0*/  @!P0 BRA `(.L_x_8572) ;  /* 0x0000000000048947 */ /* 0x000fea0003800000 */
[----:B------:R-:W-:Y:S01]  /*8be0*/  BPT.TRAP 0x1 ;  /* 0x000000040000795c */ /* 0x000fe20000300000 */
.L_x_8572:
[----:B-1----:R-:W-:Y:S05]  /*8bf0*/  @P2 BRA `(.L_x_8573) ;  /* 0x0000000000082947 */ /* 0x002fea0003800000 */
[----:B------:R-:W1:Y:S02]  /*8c00*/  SYNCS.PHASECHK.TRANS64.TRYWAIT P0, [UR5+0x28850], R5 ;  /* 0x02885005ff0075a7 */ /* 0x000e640008000145 */
[----:B-1----:R-:W-:Y:S05]  /*8c10*/  @!P0 BRA `(.L_x_8574) ;  /* 0x000000a400c48947 */ /* 0x002fea0003800000 */
.L_x_8573:
[----:B------:R-:W-:Y:S01]  /*8c20*/  UIADD3 UR41, UR41, 0x400, URZ ;  /* 0x0000040029297890 */ /* 0x000fe2000fffe03f */
[----:B------:R-:W-:Y:S01]  /*8c30*/  WARPGROUP.ARRIVE ;  /* 0x00000000000079c5 */ /* 0x000fe20000000000 */
[----:B------:R-:W-:Y:S01]  /*8c40*/  UMOV UR7, 0x40000040 ;  /* 0x4000004000077882 */ /* 0x000fe20000000000 */
[----:B-1----:R-:W1:Y:S01]  /*8c50*/  SHFL.BFLY PT, R6, R3, 0x2, 0x1f ;  /* 0x0c401f0003067f89 */ /* 0x002e6200000e0000 */
[----:B------:R-:W-:Y:S01]  /*8c60*/  USHF.R.U32.HI UR41, URZ, 0x4, UR41 ;  /* 0x000000043f297899 */ /* 0x000fe20008011629 */
[----:B------:R-:W-:Y:S01]  /*8c70*/  IMAD.MOV.U32 R10, RZ, RZ, RZ ;  /* 0x000000ffff0a7224 */ /* 0x000fe200078e00ff */
[----:B------:R-:W-:Y:S01]  /*8c80*/  UIADD3 UR48, UR48, 0x1, URZ ;  /* 0x0000000130307890 */ /* 0x000fe2000fffe03f */
[----:B0-----:R-:W0:Y:S01]  /*8c90*/  SHFL.BFLY PT, R5, R0, 0x2, 0x1f ;  /* 0x0c401f0000057f89 */ /* 0x001e2200000e0000 */
[----:B------:R-:W-:Y:S01]  /*8ca0*/  ULOP3.LUT UR41, UR41, 0x3fff, URZ, 0xc0, !UPT ;  /* 0x00003fff29297892 */ /* 0x000fe2000f8ec03f */
[----:B------:R-:W-:-:S03]  /*8cb0*/  IMAD.U32 R14, RZ, RZ, UR10 ;  /* 0x0000000aff0e7e24 */ /* 0x000fc6000f8e00ff */
[----:B------:R-:W-:-:S04]  /*8cc0*/  ULOP3.LUT UR4, UR41, 0x4000000, URZ, 0xfc, !UPT ;  /* 0x0400000029047892 */ /* 0x000fc8000f8efc3f */
[----:B------:R-:W-:Y:S02]  /*8cd0*/  ULEA UR4, UR46, UR4, 0xb ;  /* 0x000000042e047291 */ /* 0x000fe4000f8e583f */
[----:B------:R-:W-:-:S04]  /*8ce0*/  UIADD3 UR46, UR46, 0x1, URZ ;  /* 0x000000012e2e7890 */ /* 0x000fc8000fffe03f */
[----:B------:R-:W-:Y:S01]  /*8cf0*/  UISETP.NE.AND UP0, UPT, UR46, 0x2, UPT ;  /* 0x000000022e00788c */ /* 0x000fe2000bf05270 */
[----:B------:R-:W-:Y:S02]  /*8d00*/  UMOV UR6, UR4 ;  /* 0x0000000400067c82 */ /* 0x000fe40008000000 */
[----:B------:R-:W-:Y:S01]  /*8d10*/  HGMMA.64x128x16.F32 R88, R180, gdesc[UR4].tnspB, R88, gsb0 ;  /* 0x41e00004b4587df0 */ /* 0x000fe20008000858 */
[----:B------:R-:W-:Y:S01]  /*8d20*/  UIADD3 UR6, UR4, 0x80, URZ ;  /* 0x0000008004067890 */ /* 0x000fe2000fffe03f */
[----:B-1----:R-:W-:Y:S01]  /*8d30*/  FADD.FTZ R6, R6, R3 ;  /* 0x0000000306067221 */ /* 0x002fe20000010000 */
[----:B------:R-:W-:Y:S01]  /*8d40*/  UMOV UR7, 0x40000040 ;  /* 0x4000004000077882 */ /* 0x000fe20000000000 */
[----:B------:R-:W-:Y:S02]  /*8d50*/  IMAD.MOV.U32 R3, RZ, RZ, -0x800000 ;  /* 0xff800000ff037424 */ /* 0x000fe400078e00ff */
[----:B0-----:R-:W-:Y:S01]  /*8d60*/  FADD.FTZ R8, R5, R0 ;  /* 0x0000000005087221 */ /* 0x001fe20000010000 */
[----:B------:R-:W-:Y:S01]  /*8d70*/  IMAD.MOV.U32 R0, RZ, RZ, -0x800000 ;  /* 0xff800000ff007424 */ /* 0x000fe200078e00ff */
[----:B------:R-:W0:Y:S01]  /*8d80*/  SHFL.BFLY PT, R5, R6, 0x1, 0x1f ;  /* 0x0c201f0006057f89 */ /* 0x000e2200000e0000 */
[----:B------:R-:W-:-:S03]  /*8d90*/  USEL UR46, UR46, URZ, UP0 ;  /* 0x0000003f2e2e7287 */ /* 0x000fc60008000000 */
[----:B------:R-:W1:Y:S01]  /*8da0*/  SHFL.BFLY PT, R9, R8, 0x1, 0x1f ;  /* 0x0c201f0008097f89 */ /* 0x000e6200000e0000 */
[----:B0-----:R-:W-:Y:S01]  /*8db0*/  FADD.FTZ R12, R6, R5 ;  /* 0x00000005060c7221 */ /* 0x001fe20000010000 */
[----:B------:R-:W-:Y:S02]  /*8dc0*/  IMAD.MOV.U32 R5, RZ, RZ, RZ ;  /* 0x000000ffff057224 */ /* 0x000fe400078e00ff */
[----:B------:R-:W-:Y:S02]  /*8dd0*/  IMAD.U32 R6, RZ, RZ, UR10 ;  /* 0x0000000aff067e24 */ /* 0x000fe4000f8e00ff */
[----:B-1----:R-:W-:Y:S01]  /*8de0*/  FADD.FTZ R13, R8, R9 ;  /* 0x00000009080d7221 */ /* 0x002fe20000010000 */
[----:B------:R-:W-:Y:S01]  /*8df0*/  FSETP.NE.FTZ.AND P0, PT, R12, RZ, PT ;  /* 0x000000ff0c00720b */ /* 0x000fe20003f15000 */
[----:B------:R-:W-:-:S03]  /*8e00*/  IMAD.U32 R8, RZ, RZ, UR5 ;  /* 0x00000005ff087e24 */ /* 0x000fc6000f8e00ff */
[----:B------:R-:W-:Y:S01]  /*8e10*/  FSETP.NE.FTZ.AND P2, PT, R13, RZ, PT ;  /* 0x000000ff0d00720b */ /* 0x000fe20003f55000 */
[----:B------:R-:W-:-:S05]  /*8e20*/  @!P1 VIADD R8, R8, 0x28860 ;  /* 0x0002886008089836 */ /* 0x000fca0000000000 */
[----:B------:R-:W-:-:S03]  /*8e30*/  @!P1 PRMT R8, RZ, 0x654, R8 ;  /* 0x00000654ff089816 */ /* 0x000fc60000000008 */
        /* <DEDUP_REMOVED lines=113> */
.L_x_8544:
        /* <DEDUP_REMOVED lines=10> */
[----:B------:R-:W0:Y:S01]  /*95f0*/  S2R R5, SR_SWINHI ;  /* 0x0000000000057919 */ /* 0x000e220000002f00 */
[----:B------:R-:W-:Y:S01]  /*9600*/  ULDC.64 UR10, c[0x0][0xc00] ;  /* 0x00030000000a7ab9 */ /* 0x000fe20000000a00 */
[----:B------:R-:W-:Y:S02]  /*9610*/  ULDC.64 UR8, c[0x0][0xc00] ;  /* 0x0003000000087ab9 */ /* 0x000fe40000000a00 */
        /* <DEDUP_REMOVED lines=77> */
[----:B------:R-:W-:Y:S01]  /*9af0*/  STSM.16.M88.4 [R37], R4 ;  /* 0x0000000425007844 */ /* 0x000fe20000000200 */
[----:B------:R-:W-:-:S02]  /*9b00*/  F2FP.F16.F32.PACK_AB R10, R133, R132 ;  /* 0x00000084850a723e */ /* 0x000fc400000000ff */
[----:B------:R-:W-:Y:S02]  /*9b10*/  F2FP.F16.F32.PACK_AB R11, R135, R134 ;  /* 0x00000086870b723e */ /* 0x000fe400000000ff */
[----:B-1----:R-:W-:Y:S02]  /*9b20*/  F2FP.F16.F32.PACK_AB R12, R137, R136 ;  /* 0x00000088890c723e */ /* 0x002fe400000000ff */
[----:B------:R-:W-:Y:S01]  /*9b30*/  F2FP.F16.F32.PACK_AB R13, R139, R138 ;  /* 0x0000008a8b0d723e */ /* 0x000fe200000000ff */
[----:B------:R-:W-:Y:S01]  /*9b40*/  STSM.16.M88.4 [R36], R8 ;  /* 0x0000000824007844 */ /* 0x000fe20000000200 */
[----:B------:R-:W-:Y:S01]  /*9b50*/  F2FP.F16.F32.PACK_AB R14, R141, R140 ;  /* 0x0000008c8d0e723e */ /* 0x000fe200000000ff */
[----:B0-----:R-:W-:Y:S01]  /*9b60*/  IMAD.U32 R28, RZ, RZ, UR8 ;  /* 0x00000008ff1c7e24 */ /* 0x001fe2000f8e00ff */
[----:B------:R-:W-:Y:S01]  /*9b70*/  F2FP.F16.F32.PACK_AB R15, R143, R142 ;  /* 0x0000008e8f0f723e */ /* 0x000fe200000000ff */
[----:B------:R-:W-:Y:S01]  /*9b80*/  IMAD.U32 R29, RZ, RZ, UR9 ;  /* 0x00000009ff1d7e24 */ /* 0x000fe2000f8e00ff */
[----:B------:R-:W-:Y:S01]  /*9b90*/  F2FP.F16.F32.PACK_AB R24, R145, R144 ;  /* 0x000000909118723e */ /* 0x000fe200000000ff */
[----:B------:R-:W-:Y:S01]  /*9ba0*/  ULDC.64 UR8, c[0x0][0xc08] ;  /* 0x0003020000087ab9 */ /* 0x000fe20000000a00 */
[----:B------:R-:W-:Y:S01]  /*9bb0*/  F2FP.F16.F32.PACK_AB R25, R147, R146 ;  /* 0x000000929319723e */ /* 0x000fe200000000ff */
[----:B------:R-:W-:Y:S01]  /*9bc0*/  STSM.16.M88.4 [R21], R12 ;  /* 0x0000000c15007844 */ /* 0x000fe20000000200 */
[----:B------:R-:W-:-:S02]  /*9bd0*/  F2FP.F16.F32.PACK_AB R26, R149, R148 ;  /* 0x00000094951a723e */ /* 0x000fc400000000ff */
        /* <DEDUP_REMOVED lines=25> */
[----:B------:R-:W-:Y:S01]  /*9d70*/  VIADD R11, R17, UR38 ;  /* 0x00000026110b7c36 */ /* 0x000fe20008000000 */
[----:B------:R-:W-:Y:S01]  /*9d80*/  UISETP.NE.U32.AND UP0, UPT, UR10, URZ, UPT ;  /* 0x0000003f0a00728c */ /* 0x000fe2000bf05070 */
[----:B------:R0:W5:Y:S01]  /*9d90*/  @P4 LDG.E R21, desc[UR50][R4.64] ;  /* 0x0000003204154981 */ /* 0x000162000c1e1900 */
[----:B------:R-:W-:Y:S01]  /*9da0*/  UMOV UR4, URZ ;  /* 0x0000003f00047c82 */ /* 0x000fe20008000000 */
[----:B------:R-:W-:Y:S01]  /*9db0*/  USEL UR7, UR39, URZ, UP1 ;  /* 0x0000003f27077287 */ /* 0x000fe20008800000 */
[----:B------:R-:W-:Y:S01]  /*9dc0*/  IMAD.MOV.U32 R7, RZ, RZ, R11 ;  /* 0x000000ffff077224 */ /* 0x000fe200078e000b */
[----:B------:R-:W-:-:S04]  /*9dd0*/  UISETP.NE.AND.EX UP0, UPT, UR11, URZ, UPT, UP0 ;  /* 0x0000003f0b00728c */ /* 0x000fc8000bf05300 */
[----:B------:R-:W-:Y:S01]  /*9de0*/  USEL UR42, UR42, URZ, !UP0 ;  /* 0x0000003f2a2a7287 */ /* 0x000fe2000c000000 */
[----:B------:R-:W-:Y:S01]  /*9df0*/  ULDC.64 UR10, c[0x0][UR16+0x220] ;  /* 0x00008800100a7abb */ /* 0x000fe20008000a00 */
[----:B------:R-:W-:Y:S01]  /*9e00*/  ULDC.64 UR8, c[0x0][UR16+0x218] ;  /* 0x0000860010087abb */ /* 0x000fe20008000a00 */
[----:B0-----:R-:W-:Y:S01]  /*9e10*/  @P1 IMAD.HI.U32 R4, R11, R6, RZ ;  /* 0x000000060b041227 */ /* 0x001fe200078e00ff */
[----:B------:R-:W-:Y:S01]  /*9e20*/  USEL UR37, UR37, URZ, !UP0 ;  /* 0x0000003f25257287 */ /* 0x000fe2000c000000 */
[----:B------:R-:W-:Y:S01]  /*9e30*/  ULDC.64 UR12, c[0x0][UR16+0x228] ;  /* 0x00008a00100c7abb */ /* 0x000fe20008000a00 */
[----:B------:R-:W-:Y:S02]  /*9e40*/  UIMAD UR11, UR11, UR42, URZ ;  /* 0x0000002a0b0b72a4 */ /* 0x000fe4000f8e023f */
[----:B------:R-:W-:Y:S02]  /*9e50*/  UIMAD.WIDE.U32 UR14, UR8, UR43, URZ ;  /* 0x0000002b080e72a5 */ /* 0x000fe4000f8e003f */
[----:B------:R-:W-:Y:S01]  /*9e60*/  UIMAD UR17, UR9, UR43, URZ ;  /* 0x0000002b091172a4 */ /* 0x000fe2000f8e023f */
[----:B-1----:R-:W-:Y:S01]  /*9e70*/  @P1 SHF.R.U32.HI R7, RZ, R9, R4 ;  /* 0x00000009ff071219 */ /* 0x002fe20000011604 */
[----:B------:R-:W-:-:S02]  /*9e80*/  UIMAD.WIDE.U32 UR8, UR10, UR42, URZ ;  /* 0x0000002a0a0872a5 */ /* 0x000fc4000f8e003f */
[----:B------:R-:W-:Y:S02]  /*9e90*/  UIMAD.WIDE.U32 UR18, UR12, UR7, URZ ;  /* 0x000000070c1272a5 */ /* 0x000fe4000f8e003f */
[----:B------:R-:W-:Y:S01]  /*9ea0*/  UIMAD UR7, UR13, UR7, URZ ;  /* 0x000000070d0772a4 */ /* 0x000fe2000f8e023f */
[--C-:B------:R-:W-:Y:S01]  /*9eb0*/  IMAD.MOV R9, RZ, RZ, -R7.reuse ;  /* 0x000000ffff097224 */ /* 0x100fe200078e0a07 */
[----:B------:R-:W-:Y:S02]  /*9ec0*/  UIMAD UR11, UR10, UR37, UR11 ;  /* 0x000000250a0b72a4 */ /* 0x000fe4000f8e020b */
[----:B------:R-:W-:Y:S01]  /*9ed0*/  UIADD3 UR17, UR15, UR17, URZ ;  /* 0x000000110f117290 */ /* 0x000fe2000fffe03f */
[----:B------:R-:W-:Y:S02]  /*9ee0*/  IMAD.U32 R4, RZ, RZ, UR18 ;  /* 0x00000012ff047e24 */ /* 0x000fe4000f8e00ff */
[----:B------:R-:W-:Y:S01]  /*9ef0*/  IMAD.U32 R5, RZ, RZ, UR19 ;  /* 0x00000013ff057e24 */ /* 0x000fe2000f8e00ff */
[----:B------:R-:W-:Y:S01]  /*9f00*/  SHF.R.S32.HI R5, RZ, 0x1f, R7 ;  /* 0x0000001fff057819 */ /* 0x000fe20000011407 */
[----:B------:R-:W-:-:S05]  /*9f10*/  IMAD R9, R34, R9, R11 ;  /* 0x0000000922097224 */ /* 0x000fca00078e020b */
[----:B------:R-:W-:Y:S02]  /*9f20*/  SHF.R.S32.HI R6, RZ, 0x1f, R9 ;  /* 0x0000001fff067819 */ /* 0x000fe40000011409 */
[----:B--2---:R-:W-:-:S13]  /*9f30*/  @P0 R2UR UR4, R30 ;  /* 0x000000001e0402ca */ /* 0x004fda00000e0000 */
        /* <DEDUP_REMOVED lines=23> */
.L_x_8577:
        /* <DEDUP_REMOVED lines=15> */
[----:B------:R-:W-:Y:S01]  /*a1a0*/  ULDC.64 UR10, c[0x0][0xaa0] ;  /* 0x0002a800000a7ab9 */ /* 0x000fe20000000a00 */
[----:B------:R-:W0:Y:S02]  /*a1b0*/  @P1 LDC R49, c[0x0][0xbf0] ;  /* 0x0002fc00ff311b82 */ /* 0x000e240000000800 */
[----:B------:R-:W-:-:S03]  /*a1c0*/  IMAD.WIDE R32, R3, 0x2, R32 ;  /* 0x0000000203207825 */ /* 0x000fc600078e0220 */
[C---:B------:R-:W-:Y:S02]  /*a1d0*/  IADD3 R9, P6, R32.reuse, 0x1000, RZ ;  /* 0x0000100020097810 */ /* 0x040fe40007fde0ff */
[C---:B------:R-:W-:Y:S02]  /*a1e0*/  IADD3 R13, P5, R32.reuse, 0x2000, RZ ;  /* 0x00002000200d7810 */ /* 0x040fe40007fbe0ff */
[----:B------:R-:W-:Y:S02]  /*a1f0*/  LOP3.LUT R8, R9, 0x380, RZ, 0xc0, !PT ;  /* 0x0000038009087812 */ /* 0x000fe400078ec0ff */
[C---:B------:R-:W-:Y:S02]  /*a200*/  IADD3 R25, P4, R32.reuse, 0x3000, RZ ;  /* 0x0000300020197810 */ /* 0x040fe40007f9e0ff */
[C---:B------:R-:W-:Y:S02]  /*a210*/  IADD3 R29, P3, R32.reuse, 0x4000, RZ ;  /* 0x00004000201d7810 */ /* 0x040fe40007f7e0ff */
[----:B------:R-:W-:-:S02]  /*a220*/  IADD3 R37, P2, R32, 0x5000, RZ ;  /* 0x0000500020257810 */ /* 0x000fc40007f5e0ff */
[C---:B------:R-:W-:Y:S02]  /*a230*/  IADD3 R41, P0, R32.reuse, 0x6000, RZ ;  /* 0x0000600020297810 */ /* 0x040fe40007f1e0ff */
[----:B------:R-:W-:Y:S02]  /*a240*/  LOP3.LUT R5, R32, 0x380, RZ, 0xc0, !PT ;  /* 0x0000038020057812 */ /* 0x000fe400078ec0ff */
[----:B------:R-:W-:Y:S02]  /*a250*/  SHF.R.U64 R8, R8, 0x3, RZ ;  /* 0x0000000308087819 */ /* 0x000fe400000012ff */
[----:B------:R-:W-:Y:S02]  /*a260*/  LOP3.LUT R12, R13, 0x380, RZ, 0xc0, !PT ;  /* 0x000003800d0c7812 */ /* 0x000fe400078ec0ff */
[----:B------:R-:W-:Y:S02]  /*a270*/  LOP3.LUT R24, R25, 0x380, RZ, 0xc0, !PT ;  /* 0x0000038019187812 */ /* 0x000fe400078ec0ff */
[----:B------:R-:W-:-:S02]  /*a280*/  LOP3.LUT R28, R29, 0x380, RZ, 0xc0, !PT ;  /* 0x000003801d1c7812 */ /* 0x000fc400078ec0ff */
[----:B------:R-:W-:Y:S02]  /*a290*/  LOP3.LUT R36, R37, 0x380, RZ, 0xc0, !PT ;  /* 0x0000038025247812 */ /* 0x000fe400078ec0ff */
[----:B------:R-:W-:Y:S02]  /*a2a0*/  LOP3.LUT R40, R41, 0x380, RZ, 0xc0, !PT ;  /* 0x0000038029287812 */ /* 0x000fe400078ec0ff */
[----:B------:R-:W-:Y:S02]  /*a2b0*/  SHF.R.U64 R5, R5, 0x3, RZ ;  /* 0x0000000305057819 */ /* 0x000fe400000012ff */
[----:B------:R-:W-:Y:S01]  /*a2c0*/  LOP3.LUT R8, R8, R9, RZ, 0x3c, !PT ;  /* 0x0000000908087212 */ /* 0x000fe200078e3cff */
[----:B------:R-:W-:Y:S01]  /*a2d0*/  IMAD.X R9, RZ, RZ, R33, P6 ;  /* 0x000000ffff097224 */ /* 0x000fe200030e0621 */
[----:B------:R-:W-:Y:S02]  /*a2e0*/  IADD3 R3, P6, R32, 0x7000, RZ ;  /* 0x0000700020037810 */ /* 0x000fe40007fde0ff */
[----:B------:R-:W-:-:S02]  /*a2f0*/  SHF.R.U64 R12, R12, 0x3, RZ ;  /* 0x000000030c0c7819 */ /* 0x000fc400000012ff */
[----:B------:R-:W-:Y:S01]  /*a300*/  SHF.R.U64 R24, R24, 0x3, RZ ;  /* 0x0000000318187819 */ /* 0x000fe200000012ff */
[--C-:B------:R-:W-:Y:S01]  /*a310*/  IMAD.X R45, RZ, RZ, R33.reuse, P6 ;  /* 0x000000ffff2d7224 */ /* 0x100fe200030e0621 */
[----:B------:R-:W-:Y:S01]  /*a320*/  SHF.R.U64 R28, R28, 0x3, RZ ;  /* 0x000000031c1c7819 */ /* 0x000fe200000012ff */
[----:B------:R-:W-:Y:S01]  /*a330*/  UIMAD UR7, UR12, UR10, URZ ;  /* 0x0000000a0c0772a4 */ /* 0x000fe2000f8e023f */
[----:B------:R-:W-:Y:S01]  /*a340*/  SHF.R.U64 R36, R36, 0x3, RZ ;  /* 0x0000000324247819 */ /* 0x000fe200000012ff */
[----:B------:R-:W-:Y:S01]  /*a350*/  UIMAD.WIDE.U32 UR8, UR4, UR10, URZ ;  /* 0x0000000a040872a5 */ /* 0x000fe2000f8e003f */
[----:B------:R-:W-:Y:S01]  /*a360*/  SHF.R.U64 R40, R40, 0x3, RZ ;  /* 0x0000000328287819 */ /* 0x000fe200000012ff */
[----:B------:R-:W5:Y:S01]  /*a370*/  LD.E.128 R8, desc[UR50][R8.64] ;  /* 0x0000003208087980 */ /* 0x000f62000c101d00 */
        /* <DEDUP_REMOVED lines=11> */
[----:B------:R1:W5:Y:S01]  /*a430*/  LD.E.128 R4, desc[UR50][R32.64] ;  /* 0x0000003220047980 */ /* 0x000362000c101d00 */
[----:B------:R-:W-:Y:S01]  /*a440*/  LOP3.LUT R0, R3, 0x380, RZ, 0xc0, !PT ;  /* 0x0000038003007812 */ /* 0x000fe200078ec0ff */
[----:B------:R-:W-:-:S02]  /*a450*/  UIMAD UR7, UR4, UR11, UR7 ;  /* 0x0000000b040772a4 */ /* 0x000fc4000f8e0207 */
[----:B------:R-:W5:Y:S01]  /*a460*/  LD.E.128 R12, desc[UR50][R12.64] ;  /* 0x000000320c0c7980 */ /* 0x000f62000c101d00 */
[----:B------:R-:W-:-:S03]  /*a470*/  SHF.R.U64 R0, R0, 0x3, RZ ;  /* 0x0000000300007819 */ /* 0x000fc600000012ff */
[----:B------:R-:W5:Y:S01]  /*a480*/  LD.E.128 R24, desc[UR50][R24.64] ;  /* 0x0000003218187980 */ /* 0x000f62000c101d00 */
[----:B-1----:R-:W1:Y:S01]  /*a490*/  @P1 LDC R33, c[0x0][0xbec] ;  /* 0x0002fb00ff211b82 */ /* 0x002e620000000800 */
[----:B------:R-:W-:Y:S01]  /*a4a0*/  UIADD3 UR9, UR9, UR7, URZ ;  /* 0x0000000709097290 */ /* 0x000fe2000fffe03f */
[----:B------:R-:W-:Y:S01]  /*a4b0*/  LOP3.LUT R44, R0, R3, RZ, 0x3c, !PT ;  /* 0x00000003002c7212 */ /* 0x000fe200078e3cff */
[----:B------:R-:W-:Y:S01]  /*a4c0*/  ULDC.64 UR10, c[0x0][0xae8] ;  /* 0x0002ba00000a7ab9 */ /* 0x000fe20000000a00 */
[----:B------:R-:W-:Y:S01]  /*a4d0*/  IMAD R0, R19, 0x20, R197 ;  /* 0x0000002013007824 */ /* 0x000fe200078e02c5 */
[----:B------:R-:W-:Y:S01]  /*a4e0*/  UIMAD.WIDE.U32 UR8, UR43, UR10, UR8 ;  /* 0x0000000a2b0872a5 */ /* 0x000fe2000f8e0008 */
[----:B------:R-:W5:Y:S01]  /*a4f0*/  LD.E.128 R28, desc[UR50][R28.64] ;  /* 0x000000321c1c7980 */ /* 0x000f62000c101d00 */
[----:B------:R-:W-:Y:S01]  /*a500*/  USHF.R.S32.HI UR4, URZ, 0x1f, UR42 ;  /* 0x0000001f3f047899 */ /* 0x000fe2000801142a */
[----:B------:R-:W-:Y:S01]  /*a510*/  VIADD R48, R0, UR38 ;  /* 0x0000002600307c36 */ /* 0x000fe20008000000 */
[----:B------:R-:W-:Y:S01]  /*a520*/  UIMAD UR9, UR43, UR11, UR9 ;  /* 0x0000000b2b0972a4 */ /* 0x000fe2000f8e0209 */
[----:B------:R-:W5:Y:S02]  /*a530*/  LD.E.128 R36, desc[UR50][R36.64] ;  /* 0x0000003224247980 */ /* 0x000f64000c101d00 */
[----:B------:R-:W-:-:S02]  /*a540*/  ULDC.64 UR10, c[0x0][0xaf0] ;  /* 0x0002bc00000a7ab9 */ /* 0x000fc40000000a00 */
[----:B------:R-:W-:Y:S01]  /*a550*/  UIMAD UR4, UR4, UR10, URZ ;  /* 0x0000000a040472a4 */ /* 0x000fe2000f8e023f */
[----:B------:R-:W-:Y:S01]  /*a560*/  IMAD.MOV.U32 R3, RZ, RZ, R48 ;  /* 0x000000ffff037224 */ /* 0x000fe200078e0030 */
[----:B------:R-:W5:Y:S02]  /*a570*/  LD.E.128 R40, desc[UR50][R40.64] ;  /* 0x0000003228287980 */ /* 0x000f64000c101d00 */
[----:B------:R-:W-:Y:S02]  /*a580*/  UIMAD UR4, UR42, UR11, UR4 ;  /* 0x0000000b2a0472a4 */ /* 0x000fe4000f8e0204 */
[----:B------:R-:W5:Y:S01]  /*a590*/  LD.E.128 R44, desc[UR50][R44.64] ;  /* 0x000000322c2c7980 */ /* 0x000f62000c101d00 */
[----:B-1----:R-:W-:Y:S01]  /*a5a0*/  @P1 IMAD.HI.U32 R0, R48, R33, RZ ;  /* 0x0000002130001227 */ /* 0x002fe200078e00ff */
[----:B------:R-:W-:Y:S01]  /*a5b0*/  UIMAD.WIDE.U32 UR42, UR42, UR10, UR8 ;  /* 0x0000000a2a2a72a5 */ /* 0x000fe2000f8e0008 */
[----:B------:R-:W-:Y:S01]  /*a5c0*/  @!PT LDS RZ, [RZ] ;  /* 0x00000000fffff984 */ /* 0x000fe20000000800 */
[----:B------:R-:W-:Y:S01]  /*a5d0*/  @!PT LDS RZ, [RZ] ;  /* 0x00000000fffff984 */ /* 0x000fe20000000800 */
[----:B------:R-:W-:Y:S01]  /*a5e0*/  @!PT LDS RZ, [RZ] ;  /* 0x00000000fffff984 */ /* 0x000fe20000000800 */
[----:B------:R-:W-:Y:S01]  /*a5f0*/  @!PT LDS RZ, [RZ] ;  /* 0x00000000fffff984 */ /* 0x000fe20000000800 */
[----:B------:R1:W-:Y:S06]  /*a600*/  MEMBAR.ALL.CTA ;  /* 0x0000000000007992 */ /* 0x0003ec0000008000 */
[----:B-1----:R-:W1:Y:S01]  /*a610*/  FENCE.VIEW.ASYNC.S ;  /* 0x00000000000073c6 */ /* 0x002e620000000000 */
[----:B------:R-:W-:Y:S01]  /*a620*/  ULDC.64 UR8, c[0x0][0xae0] ;  /* 0x0002b80000087ab9 */ /* 0x000fe20000000a00 */
[----:B0-----:R-:W-:Y:S01]  /*a630*/  @P1 SHF.R.U32.HI R3, RZ, R49, R0 ;  /* 0x00000031ff031219 */ /* 0x001fe20000011600 */
[----:B------:R-:W-:-:S03]  /*a640*/  UIADD3 UR4, UR43, UR4, URZ ;  /* 0x000000042b047290 */ /* 0x000fc6000fffe03f */
[--C-:B------:R-:W-:Y:S01]  /*a650*/  SHF.R.S32.HI R0, RZ, 0x1f, R3.reuse ;  /* 0x0000001fff007819 */ /* 0x100fe20000011403 */
[----:B------:R-:W-:Y:S02]  /*a660*/  IMAD.MOV R49, RZ, RZ, -R3 ;  /* 0x000000ffff317224 */ /* 0x000fe400078e0a03 */
[----:B------:R-:W-:Y:S02]  /*a670*/  IMAD.U32 R33, RZ, RZ, UR43 ;  /* 0x0000002bff217e24 */ /* 0x000fe4000f8e00ff */
[----:B------:R-:W-:Y:S02]  /*a680*/  IMAD R0, R0, UR8, RZ ;  /* 0x0000000800007c24 */ /* 0x000fe4000f8e02ff */
[----:B------:R-:W-:Y:S02]  /*a690*/  IMAD R49, R34, R49, R48 ;  /* 0x0000003122317224 */ /* 0x000fe400078e0230 */
[----:B------:R-:W-:Y:S02]  /*a6a0*/  IMAD.U32 R32, RZ, RZ, UR42 ;  /* 0x0000002aff207e24 */ /* 0x000fe4000f8e00ff */
[----:B------:R-:W-:-:S02]  /*a6b0*/  IMAD.U32 R33, RZ, RZ, UR4 ;  /* 0x00000004ff217e24 */ /* 0x000fc4000f8e00ff */
[C---:B------:R-:W-:Y:S01]  /*a6c0*/  IMAD R51, R3.reuse, UR9, R0 ;  /* 0x0000000903337c24 */ /* 0x040fe2000f8e0200 */
[----:B------:R-:W-:Y:S01]  /*a6d0*/  SHF.R.S32.HI R0, RZ, 0x1f, R49 ;  /* 0x0000001fff007819 */ /* 0x000fe20000011431 */
[----:B------:R-:W-:Y:S01]  /*a6e0*/  IMAD.WIDE.U32 R32, R3, UR8, R32 ;  /* 0x0000000803207c25 */ /* 0x000fe2000f8e0020 */
[----:B------:R-:W-:-:S03]  /*a6f0*/  ULDC.64 UR8, c[0x0][0xad8] ;  /* 0x0002b60000087ab9 */ /* 0x000fc60000000a00 */
[----:B------:R-:W-:Y:S02]  /*a700*/  IMAD.IADD R33, R33, 0x1, R51 ;  /* 0x0000000121217824 */ /* 0x000fe400078e0233 */
[----:B------:R-:W-:Y:S02]  /*a710*/  IMAD R34, R0, UR8, RZ ;  /* 0x0000000800227c24 */ /* 0x000fe4000f8e02ff */
[----:B------:R-:W-:Y:S02]  /*a720*/  VIADD R50, R197, UR38 ;  /* 0x00000026c5327c36 */ /* 0x000fe40008000000 */
[C---:B------:R-:W-:Y:S02]  /*a730*/  IMAD R3, R49.reuse, UR9, R34 ;  /* 0x0000000931037c24 */ /* 0x040fe4000f8e0222 */
[----:B------:R-:W-:Y:S01]  /*a740*/  IMAD.WIDE.U32 R32, R49, UR8, R32 ;  /* 0x0000000831207c25 */ /* 0x000fe2000f8e0020 */
[----:B------:R-:W-:Y:S01]  /*a750*/  ISETP.GE.AND P2, PT, R50, R21, PT ;  /* 0x000000153200720c */ /* 0x000fe20003f46270 */
[----:B------:R-:W-:-:S02]  /*a760*/  ULDC.64 UR8, c[0x0][0xa80] ;  /* 0x0002a00000087ab9 */ /* 0x000fc40000000a00 */
[----:B------:R-:W-:Y:S01]  /*a770*/  IMAD.IADD R3, R33, 0x1, R3 ;  /* 0x0000000121037824 */ /* 0x000fe200078e0203 */
[----:B------:R-:W-:Y:S01]  /*a780*/  LEA R34, P3, R32, UR8, 0x1 ;  /* 0x0000000820227c11 */ /* 0x000fe2000f8608ff */
[----:B------:R-:W-:Y:S02]  /*a790*/  VIADD R20, R20, 0x28820 ;  /* 0x0002882014147836 */ /* 0x000fe40000000000 */
[----:B------:R-:W-:Y:S01]  /*a7a0*/  VIADD R0, R50, 0x20 ;  /* 0x0000002032007836 */ /* 0x000fe20000000000 */
[----:B------:R-:W-:Y:S02]  /*a7b0*/  LEA.HI.X R3, R32, UR9, R3, 0x1, P3 ;  /* 0x0000000920037c11 */ /* 0x000fe400098f0c03 */
[----:B------:R-:W-:Y:S02]  /*a7c0*/  PRMT R20, RZ, 0x654, R20 ;  /* 0x00000654ff147816 */ /* 0x000fe40000000014 */
[-C--:B------:R-:W-:Y:S01]  /*a7d0*/  ISETP.GE.AND P0, PT, R0, R21.reuse, PT ;  /* 0x000000150000720c */ /* 0x080fe20003f06270 */
[----:B------:R-:W-:Y:S01]  /*a7e0*/  VIADD R0, R50, 0x40 ;  /* 0x0000004032007836 */ /* 0x000fe20000000000 */
[----:B-1----:R0:W-:Y:S01]  /*a7f0*/  SYNCS.ARRIVE.TRANS64.RED.A1T0 RZ, [R20+URZ], RZ ;  /* 0x000000ff14ff79a7 */ /* 0x0021e2000810043f */
[----:B------:R0:W1:Y:S01]  /*a800*/  SHFL.IDX PT, R33, R34, RZ, 0x181f ;  /* 0x00181fff22217589 */ /* 0x00006200000e0000 */
[----:B------:R-:W-:Y:S03]  /*a810*/  BSSY B1, `(.L_x_8579) ;  /* 0x000000d000017945 */ /* 0x000fe60003800000 */
[----:B------:R0:W2:Y:S01]  /*a820*/  SHFL.IDX PT, R49, R3, RZ, 0x181f ;  /* 0x00181fff03317589 */ /* 0x0000a200000e0000 */
[----:B------:R-:W-:Y:S01]  /*a830*/  ISETP.GE.AND P1, PT, R0, R21, PT ;  /* 0x000000150000720c */ /* 0x000fe20003f26270 */
[----:B------:R-:W-:-:S12]  /*a840*/  @P2 BRA `(.L_x_8580) ;  /* 0x0000000000242947 */ /* 0x000fd80003800000 */
[----:B------:R-:W-:Y:S02]  /*a850*/  ULDC UR4, c[0x0][0xac8] ;  /* 0x0002b20000047ab9 */ /* 0x000fe40000000800 */
[----:B------:R-:W-:Y:S02]  /*a860*/  ISETP.GE.AND P2, PT, R2, UR4, PT ;  /* 0x0000000402007c0c */ /* 0x000fe4000bf46270 */
[----:B------:R-:W-:-:S11]  /*a870*/  ISETP.GE.AND P3, PT, R18, UR4, PT ;  /* 0x0000000412007c0c */ /* 0x000fd6000bf66270 */
[-C--:B-1----:R-:W-:Y:S02]  /*a880*/  @!P2 LEA R32, P4, R2, R33.reuse, 0x1 ;  /* 0x000000210220a211 */ /* 0x082fe400078808ff */
[----:B------:R-:W-:Y:S02]  /*a890*/  @!P3 LEA R48, P5, R18, R33, 0x1 ;  /* 0x000000211230b211 */ /* 0x000fe400078a08ff */
[-C--:B--2---:R-:W-:Y:S02]  /*a8a0*/  @!P2 LEA.HI.X R33, R2, R49.reuse, R218, 0x1, P4 ;  /* 0x000000310221a211 */ /* 0x084fe400020f0cda */
[----:B------:R-:W-:-:S03]  /*a8b0*/  @!P3 LEA.HI.X R49, R18, R49, R217, 0x1, P5 ;  /* 0x000000311231b211 */ /* 0x000fc600028f0cd9 */
[----:B-----5:R3:W-:Y:S04]  /*a8c0*/  @!P2 ST.E.128 desc[UR50][R32.64], R4 ;  /* 0x000000042000a985 */ /* 0x0207e8000c101d32 */
[----:B------:R3:W-:Y:S02]  /*a8d0*/  @!P3 ST.E.128 desc[UR50][R48.64], R28 ;  /* 0x0000001c3000b985 */ /* 0x0007e4000c101d32 */
.L_x_8580:
[----:B------:R-:W-:Y:S05]  /*a8e0*/  BSYNC B1 ;  /* 0x0000000000017941 */ /* 0x000fea0003800000 */
.L_x_8579:
[----:B---3-5:R3:W4:Y:S01]  /*a8f0*/  SHFL.IDX PT, R7, R3, 0x1, 0x181f ;  /* 0x00381f0003077f89 */ /* 0x02872200000e0000 */
[----:B------:R-:W-:Y:S03]  /*a900*/  BSSY B1, `(.L_x_8581) ;  /* 0x000000c000017945 */ /* 0x000fe60003800000 */
[----:B------:R3:W0:Y:S01]  /*a910*/  SHFL.IDX PT, R5, R34, 0x1, 0x181f ;  /* 0x00381f0022057f89 */ /* 0x00062200000e0000 */
[----:B------:R-:W-:Y:S05]  /*a920*/  @P0 BRA `(.L_x_8582) ;  /* 0x0000000000240947 */ /* 0x000fea0003800000 */
[----:B------:R-:W-:Y:S02]  /*a930*/  ULDC UR4, c[0x0][0xac8] ;  /* 0x0002b20000047ab9 */ /* 0x000fe40000000800 */
[----:B------:R-:W-:Y:S02]  /*a940*/  ISETP.GE.AND P3, PT, R2, UR4, PT ;  /* 0x0000000402007c0c */ /* 0x000fe4000bf66270 */
[----:B------:R-:W-:-:S11]  /*a950*/  ISETP.GE.AND P4, PT, R18, UR4, PT ;  /* 0x0000000412007c0c */ /* 0x000fd6000bf86270 */
[-C--:B0-----:R-:W-:Y:S02]  /*a960*/  @!P3 LEA R4, P0, R2, R5.reuse, 0x1 ;  /* 0x000000050204b211 */ /* 0x081fe400078008ff */
[----:B------:R-:W-:Y:S02]  /*a970*/  @!P4 LEA R6, P2, R18, R5, 0x1 ;  /* 0x000000051206c211 */ /* 0x000fe400078408ff */
[-C--:B----4-:R-:W-:Y:S02]  /*a980*/  @!P3 LEA.HI.X R5, R2, R7.reuse, R218, 0x1, P0 ;  /* 0x000000070205b211 */ /* 0x090fe400000f0cda */
[----:B------:R-:W-:-:S03]  /*a990*/  @!P4 LEA.HI.X R7, R18, R7, R217, 0x1, P2 ;  /* 0x000000071207c211 */ /* 0x000fc600010f0cd9 */
[----:B------:R0:W-:Y:S04]  /*a9a0*/  @!P3 ST.E.128 desc[UR50][R4.64], R8 ;  /* 0x000000080400b985 */ /* 0x0001e8000c101d32 */
[----:B------:R0:W-:Y:S02]  /*a9b0*/  @!P4 ST.E.128 desc[UR50][R6.64], R36 ;  /* 0x000000240600c985 */ /* 0x0001e4000c101d32 */
.L_x_8582:
[----:B------:R-:W-:Y:S05]  /*a9c0*/  BSYNC B1 ;  /* 0x0000000000017941 */ /* 0x000fea0003800000 */
.L_x_8581:
[----:B0---4-:R0:W4:Y:S01]  /*a9d0*/  SHFL.IDX PT, R7, R3, 0x2, 0x181f ;  /* 0x00581f0003077f89 */ /* 0x01112200000e0000 */
        /* <DEDUP_REMOVED lines=12> */
.L_x_8584:
[----:B------:R-:W-:Y:S05]  /*aaa0*/  BSYNC B1 ;  /* 0x0000000000017941 */ /* 0x000fea0003800000 */
.L_x_8583:
[----:B------:R-:W-:Y:S01]  /*aab0*/  VIADD R0, R50, 0x60 ;  /* 0x0000006032007836 */ /* 0x000fe20000000000 */
[----:B0--3--:R-:W0:Y:S04]  /*aac0*/  SHFL.IDX PT, R3, R3, 0x3, 0x181f ;  /* 0x00781f0003037f89 */ /* 0x009e2800000e0000 */
[----:B------:R-:W-:Y:S01]  /*aad0*/  ISETP.GE.AND P0, PT, R0, R21, PT ;  /* 0x000000150000720c */ /* 0x000fe20003f06270 */
[----:B----4-:R3:W4:-:S12]  /*aae0*/  SHFL.IDX PT, R7, R34, 0x3, 0x181f ;  /* 0x00781f0022077f89 */ /* 0x01071800000e0000 */
[----:B---3--:R-:W-:Y:S05]  /*aaf0*/  @P0 BRA `(.L_x_8585) ;  /* 0x0000001800280947 */ /* 0x008fea0003800000 */
[----:B------:R-:W-:Y:S02]  /*ab00*/  ULDC UR4, c[0x0][0xac8] ;  /* 0x0002b20000047ab9 */ /* 0x000fe40000000800 */
[----:B------:R-:W-:-:S13]  /*ab10*/  ISETP.GE.AND P1, PT, R2, UR4, PT ;  /* 0x0000000402007c0c */ /* 0x000fda000bf26270 */
[----:B----4-:R-:W-:-:S04]  /*ab20*/  @!P1 LEA R4, P0, R2, R7, 0x1 ;  /* 0x0000000702049211 */ /* 0x010fc800078008ff */
        /* <DEDUP_REMOVED lines=8> */
.L_x_8578:
[----:B------:R-:W-:Y:S01]  /*abb0*/  ULDC.64 UR10, c[0x0][0xb08] ;  /* 0x0002c200000a7ab9 */ /* 0x000fe20000000a00 */
[----:B------:R-:W0:Y:S01]  /*abc0*/  @P1 LDC R0, c[0x0][0xbec] ;  /* 0x0002fb00ff001b82 */ /* 0x000e220000000800 */
[----:B------:R-:W-:Y:S01]  /*abd0*/  UIMAD UR7, UR12, UR10, URZ ;  /* 0x0000000a0c0772a4 */ /* 0x000fe2000f8e023f */
[----:B------:R-:W-:Y:S01]  /*abe0*/  IMAD.MOV.U32 R3, RZ, RZ, R11 ;  /* 0x000000ffff037224 */ /* 0x000fe200078e000b */
[----:B------:R-:W-:Y:S01]  /*abf0*/  UIMAD.WIDE.U32 UR8, UR4, UR10, URZ ;  /* 0x0000000a040872a5 */ /* 0x000fe2000f8e003f */
[----:B------:R-:W-:Y:S01]  /*ac00*/  ISETP.GE.AND P0, PT, R10, R21, PT ;  /* 0x000000150a00720c */ /* 0x000fe20003f06270 */
[----:B------:R-:W-:Y:S01]  /*ac10*/  UIMAD UR7, UR4, UR11, UR7 ;  /* 0x0000000b040772a4 */ /* 0x000fe2000f8e0207 */
[----:B------:R-:W-:Y:S01]  /*ac20*/  VIADD R20, R20, 0x28820 ;  /* 0x0002882014147836 */ /* 0x000fe20000000000 */
[----:B------:R-:W-:Y:S01]  /*ac30*/  USHF.R.S32.HI UR4, URZ, 0x1f, UR42 ;  /* 0x0000001f3f047899 */ /* 0x000fe2000801142a */
[----:B------:R-:W1:Y:S01]  /*ac40*/  @P1 LDC R5, c[0x0][0xbf0] ;  /* 0x0002fc00ff051b82 */ /* 0x000e620000000800 */
[----:B------:R-:W-:Y:S01]  /*ac50*/  UIADD3 UR9, UR9, UR7, URZ ;  /* 0x0000000709097290 */ /* 0x000fe2000fffe03f */
[----:B------:R-:W-:Y:S01]  /*ac60*/  BSSY B1, `(.L_x_8586) ;  /* 0x0000068000017945 */ /* 0x000fe20003800000 */
[----:B------:R-:W-:Y:S01]  /*ac70*/  ULDC.64 UR10, c[0x0][0xb38] ;  /* 0x0002ce00000a7ab9 */ /* 0x000fe20000000a00 */
[----:B------:R-:W-:Y:S01]  /*ac80*/  PRMT R20, RZ, 0x654, R20 ;  /* 0x00000654ff147816 */ /* 0x000fe20000000014 */
[----:B------:R-:W-:-:S03]  /*ac90*/  UIMAD.WIDE.U32 UR8, UR43, UR10, UR8 ;  /* 0x0000000a2b0872a5 */ /* 0x000fc6000f8e0008 */
[----:B------:R2:W-:Y:S01]  /*aca0*/  SYNCS.ARRIVE.TRANS64.RED.A1T0 RZ, [R20+URZ], RZ ;  /* 0x000000ff14ff79a7 */ /* 0x0005e2000810043f */
        /* <DEDUP_REMOVED lines=8> */
[----:B-1----:R-:W-:Y:S02]  /*ad30*/  @P1 SHF.R.U32.HI R3, RZ, R5, R0 ;  /* 0x00000005ff031219 */ /* 0x002fe40000011600 */
[----:B------:R-:W-:Y:S02]  /*ad40*/  UMOV UR8, UR42 ;  /* 0x0000002a00087c82 */ /* 0x000fe40008000000 */
[----:B------:R-:W-:Y:S01]  /*ad50*/  UIMAD.WIDE.U32 UR8, UR39, UR10, UR8 ;  /* 0x0000000a270872a5 */ /* 0x000fe2000f8e0008 */
[--C-:B------:R-:W-:Y:S01]  /*ad60*/  SHF.R.S32.HI R0, RZ, 0x1f, R3.reuse ;  /* 0x0000001fff007819 */ /* 0x100fe20000011403 */
[----:B------:R-:W-:Y:S02]  /*ad70*/  IMAD.MOV R7, RZ, RZ, -R3 ;  /* 0x000000ffff077224 */ /* 0x000fe400078e0a03 */
[----:B------:R-:W-:-:S02]  /*ad80*/  UIMAD UR39, UR39, UR11, UR9 ;  /* 0x0000000b272772a4 */ /* 0x000fc4000f8e0209 */
[----:B------:R-:W-:Y:S01]  /*ad90*/  IMAD R7, R34, R7, R11 ;  /* 0x0000000722077224 */ /* 0x000fe200078e020b */
[----:B------:R-:W-:Y:S01]  /*ada0*/  ULDC.64 UR10, c[0x0][0xb30] ;  /* 0x0002cc00000a7ab9 */ /* 0x000fe20000000a00 */
[----:B------:R-:W-:Y:S02]  /*adb0*/  IMAD.U32 R5, RZ, RZ, UR9 ;  /* 0x00000009ff057e24 */ /* 0x000fe4000f8e00ff */
        /* <DEDUP_REMOVED lines=14> */
[----:B------:R-:W-:Y:S01]  /*aea0*/  LEA.HI.X R3, R4, UR9, R3, 0x2, P1 ;  /* 0x0000000904037c11 */ /* 0x000fe200088f1403 */
[----:B------:R2:W0:Y:S04]  /*aeb0*/  SHFL.IDX PT, R6, R0, RZ, 0x1c1f ;  /* 0x001c1fff00067589 */ /* 0x00042800000e0000 */
[----:B------:R2:W1:Y:S01]  /*aec0*/  SHFL.IDX PT, R7, R3, RZ, 0x1c1f ;  /* 0x001c1fff03077589 */ /* 0x00046200000e0000 */
[----:B------:R-:W-:Y:S05]  /*aed0*/  @P0 BRA `(.L_x_8587) ;  /* 0x0000000400000947 */ /* 0x000fea0003800000 */
[----:B------:R-:W-:Y:S02]  /*aee0*/  ULDC UR4, c[0x0][0xac8] ;  /* 0x0002b20000047ab9 */ /* 0x000fe40000000800 */
[----:B------:R-:W-:Y:S02]  /*aef0*/  ISETP.GE.AND P3, PT, R16, UR4, PT ;  /* 0x0000000410007c0c */ /* 0x000fe4000bf66270 */
[----:B------:R-:W-:Y:S02]  /*af00*/  ISETP.GE.AND P2, PT, R196, UR4, PT ;  /* 0x00000004c4007c0c */ /* 0x000fe4000bf46270 */
[----:B------:R-:W-:Y:S02]  /*af10*/  ISETP.GE.AND P1, PT, R195, UR4, PT ;  /* 0x00000004c3007c0c */ /* 0x000fe4000bf26270 */
[----:B------:R-:W-:Y:S02]  /*af20*/  ISETP.GE.AND P0, PT, R194, UR4, PT ;  /* 0x00000004c2007c0c */ /* 0x000fe4000bf06270 */
[----:B------:R-:W-:-:S05]  /*af30*/  ISETP.GE.AND P4, PT, R192, UR4, PT ;  /* 0x00000004c0007c0c */ /* 0x000fca000bf86270 */
[----:B01----:R-:W-:Y:S02]  /*af40*/  @!P3 IMAD.WIDE R4, R16, 0x4, R6 ;  /* 0x000000041004b825 */ /* 0x003fe400078e0206 */
        /* <DEDUP_REMOVED lines=12> */
[-C--:B0-----:R-:W-:Y:S01]  /*b010*/  @!P3 LEA R4, P6, R193, R6.reuse, 0x2 ;  /* 0x00000006c104b211 */ /* 0x081fe200078c10ff */
[----:B------:R0:W-:Y:S01]  /*b020*/  @!P0 ST.E.64 desc[UR50][R12.64], R100 ;  /* 0x000000640c008985 */ /* 0x0001e2000c101b32 */
[----:B------:R-:W-:-:S02]  /*b030*/  @!P4 LEA R14, P0, R192, R6, 0x2 ;  /* 0x00000006c00ec211 */ /* 0x000fc400078010ff */
        /* <DEDUP_REMOVED lines=9> */
[----:B-1----:R-:W-:-:S03]  /*b0d0*/  @!P2 LEA R8, P4, R190, R6, 0x2 ;  /* 0x00000006be08a211 */ /* 0x002fc600078810ff */
[----:B------:R-:W-:Y:S01]  /*b0e0*/  @!P5 ST.E.64 desc[UR50][R24.64], R112 ;  /* 0x000000701800d985 */ /* 0x000fe2000c101b32 */
[CC--:B---3--:R-:W-:Y:S02]  /*b0f0*/  @!P1 LEA R10, P5, R189.reuse, R6.reuse, 0x2 ;  /* 0x00000006bd0a9211 */ /* 0x0c8fe400078a10ff */
        /* <DEDUP_REMOVED lines=16> */
[CC--:B0-----:R-:W-:Y:S02]  /*b200*/  @!P2 LEA R8, P3, R185.reuse, R6.reuse, 0x2 ;  /* 0x00000006b908a211 */ /* 0x0c1fe400078610ff */
[-C--:B------:R-:W-:Y:S02]  /*b210*/  @!P4 LEA.HI.X R15, R186, R7.reuse, R203, 0x2, P6 ;  /* 0x00000007ba0fc211 */ /* 0x080fe400030f14cb */
[-C--:B-1----:R-:W-:Y:S02]  /*b220*/  @!P1 LEA R10, P6, R184, R6.reuse, 0x2 ;  /* 0x00000006b80a9211 */ /* 0x082fe400078c10ff */
        /* <DEDUP_REMOVED lines=11> */
.L_x_8587:
[----:B------:R-:W-:Y:S05]  /*b2e0*/  BSYNC B1 ;  /* 0x0000000000017941 */ /* 0x000fea0003800000 */
.L_x_8586:
[----:B------:R-:W-:Y:S01]  /*b2f0*/  ISETP.GE.AND P0, PT, R26, R21, PT ;  /* 0x000000151a00720c */ /* 0x000fe20003f06270 */
[----:B-1--4-:R1:W3:Y:S04]  /*b300*/  SHFL.IDX PT, R7, R3, 0x1, 0x1c1f ;  /* 0x003c1f0003077f89 */ /* 0x0122e800000e0000 */
[----:B0-----:R1:W0:Y:S08]  /*b310*/  SHFL.IDX PT, R6, R0, 0x1, 0x1c1f ;  /* 0x003c1f0000067f89 */ /* 0x00123000000e0000 */
[----:B-1----:R-:W-:Y:S05]  /*b320*/  @P0 BRA `(.L_x_8585) ;  /* 0x00000010001c0947 */ /* 0x002fea0003800000 */
[----:B------:R-:W-:Y:S02]  /*b330*/  ULDC UR4, c[0x0][0xac8] ;  /* 0x0002b20000047ab9 */ /* 0x000fe40000000800 */
[----:B------:R-:W-:Y:S02]  /*b340*/  ISETP.GE.AND P1, PT, R196, UR4, PT ;  /* 0x00000004c4007c0c */ /* 0x000fe4000bf26270 */
[----:B------:R-:W-:Y:S02]  /*b350*/  ISETP.GE.AND P0, PT, R195, UR4, PT ;  /* 0x00000004c3007c0c */ /* 0x000fe4000bf06270 */
[----:B------:R-:W-:Y:S02]  /*b360*/  ISETP.GE.AND P2, PT, R16, UR4, PT ;  /* 0x0000000410007c0c */ /* 0x000fe4000bf46270 */
[----:B------:R-:W-:Y:S02]  /*b370*/  ISETP.GE.AND P4, PT, R193, UR4, PT ;  /* 0x00000004c1007c0c */ /* 0x000fe4000bf86270 */
[----:B------:R-:W-:-:S05]  /*b380*/  ISETP.GE.AND P3, PT, R194, UR4, PT ;  /* 0x00000004c2007c0c */ /* 0x000fca000bf66270 */
[CC--:B0-----:R-:W-:Y:S02]  /*b390*/  @!P1 LEA R8, P5, R196.reuse, R6.reuse, 0x2 ;  /* 0x00000006c4089211 */ /* 0x0c1fe400078a10ff */
[CC--:B------:R-:W-:Y:S02]  /*b3a0*/  @!P0 LEA R10, P6, R195.reuse, R6.reuse, 0x2 ;  /* 0x00000006c30a8211 */ /* 0x0c0fe400078c10ff */
[-C--:B---3--:R-:W-:Y:S01]  /*b3b0*/  @!P1 LEA.HI.X R9, R196, R7.reuse, R213, 0x2, P5 ;  /* 0x00000007c4099211 */ /* 0x088fe200028f14d5 */
[----:B------:R-:W-:Y:S01]  /*b3c0*/  @!P2 IMAD.WIDE R4, R16, 0x4, R6 ;  /* 0x000000041004a825 */ /* 0x000fe200078e0206 */
[----:B------:R-:W-:Y:S02]  /*b3d0*/  ISETP.GE.AND P5, PT, R192, UR4, PT ;  /* 0x00000004c0007c0c */ /* 0x000fe4000bfa6270 */
[----:B------:R-:W-:Y:S02]  /*b3e0*/  @!P0 LEA.HI.X R11, R195, R7, R212, 0x2, P6 ;  /* 0x00000007c30b8211 */ /* 0x000fe400030f14d4 */
[----:B------:R0:W-:Y:S01]  /*b3f0*/  @!P2 ST.E.64 desc[UR50][R4.64], R90 ;  /* 0x0000005a0400a985 */ /* 0x0001e2000c101b32 */
[----:B------:R-:W-:-:S02]  /*b400*/  @!P4 LEA R14, P2, R193, R6, 0x2 ;  /* 0x00000006c10ec211 */ /* 0x000fc400078410ff */
        /* <DEDUP_REMOVED lines=8> */
[----:B--2---:R-:W-:-:S03]  /*b490*/  @!P5 LEA R20, P6, R192, R6, 0x2 ;  /* 0x00000006c014d211 */ /* 0x004fc600078c10ff */
[----:B------:R2:W-:Y:S01]  /*b4a0*/  @!P3 ST.E.64 desc[UR50][R12.64], R102 ;  /* 0x000000660c00b985 */ /* 0x0005e2000c101b32 */
[-C--:B------:R-:W-:Y:S02]  /*b4b0*/  @!P5 LEA.HI.X R21, R192, R7.reuse, R209, 0x2, P6 ;  /* 0x00000007c015d211 */ /* 0x080fe400030f14d1 */
[----:B------:R-:W-:Y:S01]  /*b4c0*/  ISETP.GE.AND P3, PT, R188, UR4, PT ;  /* 0x00000004bc007c0c */ /* 0x000fe2000bf66270 */
[----:B------:R3:W-:Y:S01]  /*b4d0*/  @!P4 ST.E.64 desc[UR50][R14.64], R106 ;  /* 0x0000006a0e00c985 */ /* 0x0007e2000c101b32 */
[-C--:B0-----:R-:W-:Y:S02]  /*b4e0*/  @!P0 LEA R4, P4, R191, R6.reuse, 0x2 ;  /* 0x00000006bf048211 */ /* 0x081fe400078810ff */
[-C--:B-1----:R-:W-:Y:S01]  /*b4f0*/  @!P2 LEA R10, P6, R189, R6.reuse, 0x2 ;  /* 0x00000006bd0aa211 */ /* 0x082fe200078c10ff */
[----:B------:R-:W-:Y:S01]  /*b500*/  @!P5 ST.E.64 desc[UR50][R20.64], R110 ;  /* 0x0000006e1400d985 */ /* 0x000fe2000c101b32 */
[----:B------:R-:W-:Y:S02]  /*b510*/  @!P1 LEA R8, P5, R190, R6, 0x2 ;  /* 0x00000006be089211 */ /* 0x000fe400078a10ff */
[----:B------:R-:W-:-:S02]  /*b520*/  @!P0 LEA.HI.X R5, R191, R7, R208, 0x2, P4 ;  /* 0x00000007bf058211 */ /* 0x000fc400020f14d0 */
[-C--:B------:R-:W-:Y:S02]  /*b530*/  @!P1 LEA.HI.X R9, R190, R7.reuse, R207, 0x2, P5 ;  /* 0x00000007be099211 */ /* 0x080fe400028f14cf */
[----:B------:R-:W-:Y:S01]  /*b540*/  ISETP.GE.AND P4, PT, R187, UR4, PT ;  /* 0x00000004bb007c0c */ /* 0x000fe2000bf86270 */
[----:B------:R-:W-:Y:S01]  /*b550*/  @!P0 ST.E.64 desc[UR50][R4.64], R114 ;  /* 0x0000007204008985 */ /* 0x000fe2000c101b32 */
[----:B------:R-:W-:Y:S02]  /*b560*/  @!P2 LEA.HI.X R11, R189, R7, R206, 0x2, P6 ;  /* 0x00000007bd0ba211 */ /* 0x000fe400030f14ce */
[----:B--2---:R-:W-:Y:S01]  /*b570*/  @!P3 LEA R12, P5, R188, R6, 0x2 ;  /* 0x00000006bc0cb211 */ /* 0x004fe200078a10ff */
[----:B------:R0:W-:Y:S01]  /*b580*/  @!P1 ST.E.64 desc[UR50][R8.64], R118 ;  /* 0x0000007608009985 */ /* 0x0001e2000c101b32 */
[----:B------:R-:W-:Y:S02]  /*b590*/  ISETP.GE.AND P1, PT, R185, UR4, PT ;  /* 0x00000004b9007c0c */ /* 0x000fe4000bf26270 */
[----:B------:R-:W-:Y:S01]  /*b5a0*/  ISETP.GE.AND P0, PT, R184, UR4, PT ;  /* 0x00000004b8007c0c */ /* 0x000fe2000bf06270 */
[----:B------:R1:W-:Y:S01]  /*b5b0*/  @!P2 ST.E.64 desc[UR50][R10.64], R122 ;  /* 0x0000007a0a00a985 */ /* 0x0003e2000c101b32 */
[----:B------:R-:W-:-:S02]  /*b5c0*/  ISETP.GE.AND P2, PT, R186, UR4, PT ;  /* 0x00000004ba007c0c */ /* 0x000fc4000bf46270 */
[-C--:B------:R-:W-:Y:S02]  /*b5d0*/  @!P3 LEA.HI.X R13, R188, R7.reuse, R205, 0x2, P5 ;  /* 0x00000007bc0db211 */ /* 0x080fe400028f14cd */
[----:B------:R-:W-:Y:S02]  /*b5e0*/  ISETP.GE.AND P5, PT, R23, UR4, PT ;  /* 0x0000000417007c0c */ /* 0x000fe4000bfa6270 */
[CC--:B---3--:R-:W-:Y:S01]  /*b5f0*/  @!P4 LEA R14, P6, R187.reuse, R6.reuse, 0x2 ;  /* 0x00000006bb0ec211 */ /* 0x0c8fe200078c10ff */
[----:B------:R4:W-:Y:S03]  /*b600*/  @!P3 ST.E.64 desc[UR50][R12.64], R126 ;  /* 0x0000007e0c00b985 */ /* 0x0009e6000c101b32 */
[----:B------:R-:W-:Y:S02]  /*b610*/  @!P4 LEA.HI.X R15, R187, R7, R204, 0x2, P6 ;  /* 0x00000007bb0fc211 */ /* 0x000fe400030f14cc */
[----:B0-----:R-:W-:-:S02]  /*b620*/  @!P1 LEA R8, P6, R185, R6, 0x2 ;  /* 0x00000006b9089211 */ /* 0x001fc400078c10ff */
[-C--:B------:R-:W-:Y:S01]  /*b630*/  @!P2 LEA R4, P3, R186, R6.reuse, 0x2 ;  /* 0x00000006ba04a211 */ /* 0x080fe200078610ff */
[----:B------:R4:W-:Y:S01]  /*b640*/  @!P4 ST.E.64 desc[UR50][R14.64], R130 ;  /* 0x000000820e00c985 */ /* 0x0009e2000c101b32 */
[-C--:B-1----:R-:W-:Y:S02]  /*b650*/  @!P0 LEA R10, P4, R184, R6.reuse, 0x2 ;  /* 0x00000006b80a8211 */ /* 0x082fe400078810ff */
[-C--:B------:R-:W-:Y:S02]  /*b660*/  @!P2 LEA.HI.X R5, R186, R7.reuse, R203, 0x2, P3 ;  /* 0x00000007ba05a211 */ /* 0x080fe400018f14cb */
[----:B------:R-:W-:Y:S02]  /*b670*/  @!P5 LEA R20, P3, R23, R6, 0x2 ;  /* 0x000000061714d211 */ /* 0x000fe400078610ff */
[-C--:B------:R-:W-:Y:S01]  /*b680*/  @!P1 LEA.HI.X R9, R185, R7.reuse, R202, 0x2, P6 ;  /* 0x00000007b9099211 */ /* 0x080fe200030f14ca */
[----:B------:R4:W-:Y:S01]  /*b690*/  @!P2 ST.E.64 desc[UR50][R4.64], R134 ;  /* 0x000000860400a985 */ /* 0x0009e2000c101b32 */
[----:B------:R-:W-:-:S02]  /*b6a0*/  @!P0 LEA.HI.X R11, R184, R7, R201, 0x2, P4 ;  /* 0x00000007b80b8211 */ /* 0x000fc400020f14c9 */
[----:B------:R-:W-:Y:S01]  /*b6b0*/  @!P5 LEA.HI.X R21, R23, R7, R200, 0x2, P3 ;  /* 0x000000071715d211 */ /* 0x000fe200018f14c8 */
[----:B------:R4:W-:Y:S04]  /*b6c0*/  @!P1 ST.E.64 desc[UR50][R8.64], R138 ;  /* 0x0000008a08009985 */ /* 0x0009e8000c101b32 */
[----:B------:R4:W-:Y:S01]  /*b6d0*/  @!P0 ST.E.64 desc[UR50][R10.64], R142 ;  /* 0x0000008e0a008985 */ /* 0x0009e2000c101b32 */
[----:B------:R-:W-:-:S03]  /*b6e0*/  ISETP.GE.AND P0, PT, R22, UR4, PT ;  /* 0x0000000416007c0c */ /* 0x000fc6000bf06270 */
[----:B------:R4:W-:Y:S10]  /*b6f0*/  @!P5 ST.E.64 desc[UR50][R20.64], R146 ;  /* 0x000000921400d985 */ /* 0x0009f4000c101b32 */
[----:B------:R-:W-:Y:S05]  /*b700*/  @P0 BRA `(.L_x_8585) ;  /* 0x0000000c00240947 */ /* 0x000fea0003800000 */
[----:B----4-:R-:W-:-:S04]  /*b710*/  LEA R4, P0, R22, R6, 0x2 ;  /* 0x0000000616047211 */ /* 0x010fc800078010ff */
[----:B------:R-:W-:-:S05]  /*b720*/  LEA.HI.X R5, R22, R7, R199, 0x2, P0 ;  /* 0x0000000716057211 */ /* 0x000fca00000f14c7 */
[----:B------:R1:W-:Y:S01]  /*b730*/  ST.E.64 desc[UR50][R4.64], R150 ;  /* 0x0000009604007985 */ /* 0x0003e2000c101b32 */
[----:B------:R-:W-:Y:S05]  /*b740*/  BRA `(.L_x_8585) ;  /* 0x0000000c00147947 */ /* 0x000fea0003800000 */
.L_x_8576:
        /* <DEDUP_REMOVED lines=9> */
[----:B------:R-:W-:-:S03]  /*b7e0*/  UISETP.NE.U32.AND UP1, UPT, UR8, URZ, UPT ;  /* 0x0000003f0800728c */ /* 0x000fc6000bf25070 */
[----:B------:R-:W2:Y:S01]  /*b7f0*/  @P1 LDG.E R3, desc[UR50][R4.64] ;  /* 0x0000003204031981 */ /* 0x000ea2000c1e1900 */
[----:B------:R-:W-:Y:S01]  /*b800*/  UISETP.NE.AND.EX UP1, UPT, UR9, URZ, UPT, UP1 ;  /* 0x0000003f0900728c */ /* 0x000fe2000bf25310 */
[----:B------:R-:W-:Y:S02]  /*b810*/  ULDC UR4, c[0x0][0xa88] ;  /* 0x0002a20000047ab9 */ /* 0x000fe40000000800 */
[----:B------:R-:W-:-:S03]  /*b820*/  IMAD.U32 R0, RZ, RZ, UR4 ;  /* 0x00000004ff007e24 */ /* 0x000fc6000f8e00ff */
[----:B------:R-:W-:-:S05]  /*b830*/  PLOP3.LUT P2, PT, PT, PT, UP1, 0x80, 0x0 ;  /* 0x000000000000781c */ /* 0x000fca0003f4f018 */
[----:B------:R-:W-:-:S04]  /*b840*/  @UP1 ULEA UR8, UP2, UR42, UR8, 0x2 ;  /* 0x000000082a081291 */ /* 0x000fc8000f84103f */
[----:B------:R-:W-:Y:S02]  /*b850*/  @UP1 ULEA.HI.X UR9, UR42, UR9, UR37, 0x2, UP2 ;  /* 0x000000092a091291 */ /* 0x000fe400090f1425 */
[----:B------:R-:W-:-:S04]  /*b860*/  IMAD.U32 R6, RZ, RZ, UR8 ;  /* 0x00000008ff067e24 */ /* 0x000fc8000f8e00ff */
[----:B------:R-:W-:-:S05]  /*b870*/  IMAD.U32 R7, RZ, RZ, UR9 ;  /* 0x00000009ff077e24 */ /* 0x000fca000f8e00ff */
[----:B------:R0:W5:Y:S01]  /*b880*/  @P2 LDG.E R0, desc[UR50][R6.64] ;  /* 0x0000003206002981 */ /* 0x000162000c1e1900 */
[----:B------:R-:W-:Y:S01]  /*b890*/  UMOV UR4, URZ ;  /* 0x0000003f00047c82 */ /* 0x000fe20008000000 */
[----:B------:R-:W-:Y:S01]  /*b8a0*/  UISETP.NE.AND UP1, UPT, UR45, URZ, UPT ;  /* 0x0000003f2d00728c */ /* 0x000fe2000bf25270 */
[----:B------:R-:W-:-:S10]  /*b8b0*/  ISETP.GT.AND P0, PT, R219, 0x7f, PT ;  /* 0x0000007fdb00780c */ /* 0x000fd40003f04270 */
[----:B------:R-:W-:Y:S01]  /*b8c0*/  @!UP1 ULDC UR45, c[0x0][0xad4] ;  /* 0x0002b500002d9ab9 */ /* 0x000fe20000000800 */
[----:B--2---:R-:W-:-:S13]  /*b8d0*/  @P1 R2UR UR4, R3 ;  /* 0x00000000030412ca */ /* 0x004fda00000e0000 */
[----:B------:R-:W-:Y:S01]  /*b8e0*/  USHF.R.S32.HI UR18, URZ, 0x1f, UR4 ;  /* 0x0000001f3f127899 */ /* 0x000fe20008011404 */
[----:B0-----:R-:W-:Y:S11]  /*b8f0*/  @P2 BRA `(.L_x_8588) ;  /* 0x0000000000102947 */ /* 0x001ff60003800000 */
[----:B------:R-:W-:Y:S05]  /*b900*/  @!P1 BRA `(.L_x_8588) ;  /* 0x00000000000c9947 */ /* 0x000fea0003800000 */
[----:B------:R-:W2:Y:S04]  /*b910*/  LDG.E R3, desc[UR50][R4.64] ;  /* 0x0000003204037981 */ /* 0x000ea8000c1e1900 */
[----:B-----5:R-:W2:Y:S02]  /*b920*/  LDG.E R0, desc[UR50][R4.64+0x4] ;  /* 0x0000043204007981 */ /* 0x020ea4000c1e1900 */
[----:B--2---:R-:W-:-:S07]  /*b930*/  IMAD.IADD R0, R0, 0x1, -R3 ;  /* 0x0000000100007824 */ /* 0x004fce00078e0a03 */
.L_x_8588:
[----:B------:R-:W-:Y:S01]  /*b940*/  USEL UR42, UR42, URZ, !UP0 ;  /* 0x0000003f2a2a7287 */ /* 0x000fe2000c000000 */
[----:B------:R-:W-:Y:S01]  /*b950*/  BSSY B1, `(.L_x_8589) ;  /* 0x0000038000017945 */ /* 0x000fe20003800000 */
[----:B------:R-:W-:-:S03]  /*b960*/  USEL UR37, UR37, URZ, !UP0 ;  /* 0x0000003f25257287 */ /* 0x000fc6000c000000 */
[----:B------:R-:W-:Y:S09]  /*b970*/  @P0 BRA `(.L_x_8590) ;  /* 0x0000000000d40947 */ /* 0x000ff20003800000 */
        /* <DEDUP_REMOVED lines=9> */
[----:B------:R-:W-:-:S03]  /*ba10*/  UMOV UR16, 0x9b8 ;  /* 0x000009b800107882 */ /* 0x000fc60000000000 */
[----:B------:R-:W-:Y:S02]  /*ba20*/  USEL UR16, UR16, 0x978, UP0 ;  /* 0x0000097810107887 */ /* 0x000fe40008000000 */
[----:B------:R-:W-:-:S06]  /*ba30*/  USEL UR7, UR39, URZ, UP0 ;  /* 0x0000003f27077287 */ /* 0x000fcc0008000000 */
[----:B------:R-:W0:Y:S04]  /*ba40*/  @P0 LDC R3, c[0x0][0xbec] ;  /* 0x0002fb00ff030b82 */ /* 0x000e280000000800 */
[----:B------:R-:W-:Y:S01]  /*ba50*/  ULDC.64 UR10, c[0x0][UR16+0x220] ;  /* 0x00008800100a7abb */ /* 0x000fe20008000a00 */
[----:B------:R-:W-:Y:S01]  /*ba60*/  ULDC.64 UR8, c[0x0][UR16+0x218] ;  /* 0x0000860010087abb */ /* 0x000fe20008000a00 */
[----:B------:R-:W-:Y:S01]  /*ba70*/  ULDC.64 UR12, c[0x0][UR16+0x228] ;  /* 0x00008a00100c7abb */ /* 0x000fe20008000a00 */
[----:B------:R-:W-:Y:S01]  /*ba80*/  UIMAD UR11, UR11, UR42, URZ ;  /* 0x0000002a0b0b72a4 */ /* 0x000fe2000f8e023f */
[----:B------:R-:W1:Y:S01]  /*ba90*/  @P0 LDC R5, c[0x0][0xbf0] ;  /* 0x0002fc00ff050b82 */ /* 0x000e620000000800 */
[----:B------:R-:W-:Y:S02]  /*baa0*/  UIMAD.WIDE.U32 UR14, UR8, UR43, URZ ;  /* 0x0000002b080e72a5 */ /* 0x000fe4000f8e003f */
        /* <DEDUP_REMOVED lines=10> */
[----:B------:R-:W-:Y:S02]  /*bb50*/  IMAD.MOV.U32 R3, RZ, RZ, R6 ;  /* 0x000000ffff037224 */ /* 0x000fe400078e0006 */
[----:B------:R-:W-:Y:S01]  /*bb60*/  IMAD.U32 R8, RZ, RZ, UR8 ;  /* 0x00000008ff087e24 */ /* 0x000fe2000f8e00ff */
[----:B------:R-:W-:Y:S01]  /*bb70*/  UIADD3.X UR7, UR7, UR17, UR18, UP1, UP2 ;  /* 0x0000001107077290 */ /* 0x000fe20008fe4412 */
[----:B-1----:R-:W-:Y:S01]  /*bb80*/  @P0 SHF.R.U32.HI R3, RZ, R5, R4 ;  /* 0x00000005ff030219 */ /* 0x002fe20000011604 */
[----:B------:R-:W-:Y:S01]  /*bb90*/  IMAD.U32 R4, RZ, RZ, UR20 ;  /* 0x00000014ff047e24 */ /* 0x000fe2000f8e00ff */
[----:B------:R-:W-:Y:S01]  /*bba0*/  ULDC.64 UR8, c[0x0][UR16+0x210] ;  /* 0x0000840010087abb */ /* 0x000fe20008000a00 */
[----:B------:R-:W-:Y:S01]  /*bbb0*/  IMAD.U32 R5, RZ, RZ, UR21 ;  /* 0x00000015ff057e24 */ /* 0x000fe2000f8e00ff */
[--C-:B------:R-:W-:Y:S01]  /*bbc0*/  SHF.R.S32.HI R5, RZ, 0x1f, R3.reuse ;  /* 0x0000001fff057819 */ /* 0x100fe20000011403 */
[----:B------:R-:W-:Y:S01]  /*bbd0*/  IMAD.MOV R7, RZ, RZ, -R3 ;  /* 0x000000ffff077224 */ /* 0x000fe200078e0a03 */
[----:B------:R-:W-:Y:S01]  /*bbe0*/  IADD3 R4, P0, P1, R3, UR14, R4 ;  /* 0x0000000e03047c10 */ /* 0x000fe2000f91e004 */
[----:B------:R-:W-:Y:S01]  /*bbf0*/  ULDC.64 UR10, c[0x0][0xba8] ;  /* 0x0002ea00000a7ab9 */ /* 0x000fe20000000a00 */
[----:B------:R-:W-:Y:S01]  /*bc00*/  @!UP0 ULDC UR10, c[0x0][0xb50] ;  /* 0x0002d400000a8ab9 */ /* 0x000fe20000000800 */
[----:B------:R-:W-:Y:S01]  /*bc10*/  IMAD R7, R9, R7, R6 ;  /* 0x0000000709077224 */ /* 0x000fe200078e0206 */
[----:B------:R-:W-:Y:S01]  /*bc20*/  IADD3.X R5, R5, UR7, R8, P0, P1 ;  /* 0x0000000705057c10 */ /* 0x000fe200087e2408 */
[----:B------:R-:W-:-:S02]  /*bc30*/  @!UP0 ULDC UR11, c[0x0][0xb54] ;  /* 0x0002d500000b8ab9 */ /* 0x000fc40000000800 */
[C---:B------:R-:W-:Y:S01]  /*bc40*/  IMAD R6, R7.reuse, UR9, RZ ;  /* 0x0000000907067c24 */ /* 0x040fe2000f8e02ff */
[----:B------:R-:W-:Y:S01]  /*bc50*/  SHF.R.S32.HI R3, RZ, 0x1f, R7 ;  /* 0x0000001fff037819 */ /* 0x000fe20000011407 */
[----:B------:R-:W-:-:S04]  /*bc60*/  IMAD.WIDE.U32 R4, R7, UR8, R4 ;  /* 0x0000000807047c25 */ /* 0x000fc8000f8e0004 */
[----:B------:R-:W-:Y:S01]  /*bc70*/  IMAD R3, R3, UR8, R6 ;  /* 0x0000000803037c24 */ /* 0x000fe2000f8e0206 */
[----:B------:R-:W-:-:S03]  /*bc80*/  LEA R6, P0, R4, UR10, 0x2 ;  /* 0x0000000a04067c11 */ /* 0x000fc6000f8010ff */
[----:B------:R-:W-:-:S05]  /*bc90*/  IMAD.IADD R3, R5, 0x1, R3 ;  /* 0x0000000105037824 */ /* 0x000fca00078e0203 */
[----:B------:R-:W-:Y:S01]  /*bca0*/  LEA.HI.X R7, R4, UR11, R3, 0x2, P0 ;  /* 0x0000000b04077c11 */ /* 0x000fe200080f1403 */
[----:B------:R-:W-:-:S05]  /*bcb0*/  IMAD.MOV.U32 R3, RZ, RZ, -0x800000 ;  /* 0xff800000ff037424 */ /* 0x000fca00078e00ff */
[----:B------:R0:W-:Y:S02]  /*bcc0*/  STG.E desc[UR50][R6.64], R3 ;  /* 0x0000000306007986 */ /* 0x0001e4000c101932 */
.L_x_8590:
[----:B------:R-:W-:Y:S05]  /*bcd0*/  BSYNC B1 ;  /* 0x0000000000017941 */ /* 0x000fea0003800000 */
.L_x_8589:
[----:B------:R-:W-:-:S06]  /*bce0*/  UISETP.GT.AND UP0, UPT, UR45, 0x1, UPT ;  /* 0x000000012d00788c */ /* 0x000fcc000bf04270 */
[----:B------:R-:W-:-:S13]  /*bcf0*/  PLOP3.LUT P0, PT, PT, PT, UP0, 0x80, 0x0 ;  /* 0x000000000000781c */ /* 0x000fda0003f0f008 */
[----:B------:R-:W-:Y:S05]  /*bd00*/  @P0 BRA `(.L_x_8585) ;  /* 0x0000000400a40947 */ /* 0x000fea0003800000 */
[----:B------:R-:W1:Y:S01]  /*bd10*/  LDC R11, c[0x0][0xbe8] ;  /* 0x0002fa00ff0b7b82 */ /* 0x000e620000000800 */
[----:B------:R-:W-:Y:S01]  /*bd20*/  ULDC.64 UR10, c[0x0][0xaa0] ;  /* 0x0002a800000a7ab9 */ /* 0x000fe20000000a00 */
[----:B0-----:R-:W-:Y:S01]  /*bd30*/  IMAD R3, R19, 0x20, R197 ;  /* 0x0000002013037824 */ /* 0x001fe200078e02c5 */
[----:B------:R-:W-:Y:S01]  /*bd40*/  UIMAD UR7, UR18, UR10, URZ ;  /* 0x0000000a120772a4 */ /* 0x000fe2000f8e023f */
[----:B------:R-:W-:Y:S01]  /*bd50*/  BSSY B1, `(.L_x_8591) ;  /* 0x000003a000017945 */ /* 0x000fe20003800000 */
[----:B------:R-:W-:Y:S01]  /*bd60*/  UIMAD.WIDE.U32 UR8, UR4, UR10, URZ ;  /* 0x0000000a040872a5 */ /* 0x000fe2000f8e003f */
[----:B------:R-:W-:Y:S01]  /*bd70*/  VIADD R8, R3, UR38 ;  /* 0x0000002603087c36 */ /* 0x000fe20008000000 */
[----:B------:R-:W-:-:S03]  /*bd80*/  UIMAD UR7, UR4, UR11, UR7 ;  /* 0x0000000b040772a4 */ /* 0x000fc6000f8e0207 */
[----:B------:R-:W-:Y:S01]  /*bd90*/  ULDC.64 UR10, c[0x0][0xae8] ;  /* 0x0002ba00000a7ab9 */ /* 0x000fe20000000a00 */
[----:B------:R-:W-:Y:S01]  /*bda0*/  UIADD3 UR9, UR9, UR7, URZ ;  /* 0x0000000709097290 */ /* 0x000fe2000fffe03f */
[----:B------:R-:W-:-:S03]  /*bdb0*/  IMAD.MOV.U32 R3, RZ, RZ, R8 ;  /* 0x000000ffff037224 */ /* 0x000fc600078e0008 */
        /* <DEDUP_REMOVED lines=18> */
[----:B------:R-:W-:Y:S02]  /*bee0*/  IMAD.U32 R4, RZ, RZ, UR42 ;  /* 0x0000002aff047e24 */ /* 0x000fe4000f8e00ff */
[----:B------:R-:W-:Y:S02]  /*bef0*/  IMAD R7, R11, R7, R8 ;  /* 0x000000070b077224 */ /* 0x000fe400078e0208 */
[C---:B------:R-:W-:Y:S02]  /*bf00*/  IMAD R9, R3.reuse, UR9, R6 ;  /* 0x0000000903097c24 */ /* 0x040fe4000f8e0206 */
[----:B------:R-:W-:Y:S01]  /*bf10*/  IMAD.WIDE.U32 R4, R3, UR8, R4 ;  /* 0x0000000803047c25 */ /* 0x000fe2000f8e0004 */
[----:B------:R-:W-:Y:S01]  /*bf20*/  SHF.R.S32.HI R3, RZ, 0x1f, R7 ;  /* 0x0000001fff037819 */ /* 0x000fe20000011407 */
[----:B------:R-:W-:-:S02]  /*bf30*/  ULDC.64 UR8, c[0x0][0xad8] ;  /* 0x0002b60000087ab9 */ /* 0x000fc40000000a00 */
        /* <DEDUP_REMOVED lines=25> */
[----:B------:R3:W-:Y:S04]  /*c0d0*/  @!P4 ST.E.128 desc[UR50][R12.64], RZ ;  /* 0x000000ff0c00c985 */ /* 0x0007e8000c101d32 */
[----:B------:R3:W-:Y:S02]  /*c0e0*/  @!P5 ST.E.128 desc[UR50][R4.64], RZ ;  /* 0x000000ff0400d985 */ /* 0x0007e4000c101d32 */
.L_x_8592:
[----:B------:R-:W-:Y:S05]  /*c0f0*/  BSYNC B1 ;  /* 0x0000000000017941 */ /* 0x000fea0003800000 */
.L_x_8591:
[----:B--23--:R2:W3:Y:S01]  /*c100*/  SHFL.IDX PT, R5, R3, 0x1, 0x181f ;  /* 0x00381f0003057f89 */ /* 0x00c4e200000e0000 */
[----:B------:R-:W-:Y:S03]  /*c110*/  BSSY B1, `(.L_x_8593) ;  /* 0x000000c000017945 */ /* 0x000fe60003800000 */
[----:B-1----:R2:W1:Y:S01]  /*c120*/  SHFL.IDX PT, R7, R6, 0x1, 0x181f ;  /* 0x00381f0006077f89 */ /* 0x00246200000e0000 */
[----:B------:R-:W-:Y:S05]  /*c130*/  @P1 BRA `(.L_x_8594) ;  /* 0x0000000000241947 */ /* 0x000fea0003800000 */
[----:B------:R-:W-:Y:S02]  /*c140*/  ULDC UR4, c[0x0][0xac8] ;  /* 0x0002b20000047ab9 */ /* 0x000fe40000000800 */
[----:B------:R-:W-:Y:S02]  /*c150*/  ISETP.GE.AND P3, PT, R2, UR4, PT ;  /* 0x0000000402007c0c */ /* 0x000fe4000bf66270 */
[----:B------:R-:W-:-:S11]  /*c160*/  ISETP.GE.AND P4, PT, R18, UR4, PT ;  /* 0x0000000412007c0c */ /* 0x000fd6000bf86270 */
[-C--:B-1----:R-:W-:Y:S02]  /*c170*/  @!P3 LEA R12, P1, R2, R7.reuse, 0x1 ;  /* 0x00000007020cb211 */ /* 0x082fe400078208ff */
[----:B------:R-:W-:Y:S02]  /*c180*/  @!P4 LEA R4, P2, R18, R7, 0x1 ;  /* 0x000000071204c211 */ /* 0x000fe400078408ff */
[-C--:B---3--:R-:W-:Y:S02]  /*c190*/  @!P3 LEA.HI.X R13, R2, R5.reuse, R218, 0x1, P1 ;  /* 0x00000005020db211 */ /* 0x088fe400008f0cda */
[----:B------:R-:W-:-:S03]  /*c1a0*/  @!P4 LEA.HI.X R5, R18, R5, R217, 0x1, P2 ;  /* 0x000000051205c211 */ /* 0x000fc600010f0cd9 */
[----:B------:R4:W-:Y:S04]  /*c1b0*/  @!P3 ST.E.128 desc[UR50][R12.64], RZ ;  /* 0x000000ff0c00b985 */ /* 0x0009e8000c101d32 */
[----:B------:R4:W-:Y:S02]  /*c1c0*/  @!P4 ST.E.128 desc[UR50][R4.64], RZ ;  /* 0x000000ff0400c985 */ /* 0x0009e4000c101d32 */
.L_x_8594:
[----:B------:R-:W-:Y:S05]  /*c1d0*/  BSYNC B1 ;  /* 0x0000000000017941 */ /* 0x000fea0003800000 */
.L_x_8593:
[----:B---34-:R3:W4:Y:S01]  /*c1e0*/  SHFL.IDX PT, R5, R3, 0x2, 0x181f ;  /* 0x00581f0003057f89 */ /* 0x01872200000e0000 */
        /* <DEDUP_REMOVED lines=8> */
[-C--:B----4-:R-:W-:Y:S02]  /*c270*/  @!P2 LEA.HI.X R13, R2, R5.reuse, R218, 0x1, P0 ;  /* 0x00000005020da211 */ /* 0x090fe400000f0cda */
[----:B------:R-:W-:-:S03]  /*c280*/  @!P3 LEA.HI.X R5, R18, R5, R217, 0x1, P1 ;  /* 0x000000051205b211 */ /* 0x000fc600008f0cd9 */
[----:B------:R1:W-:Y:S04]  /*c290*/  @!P2 ST.E.128 desc[UR50][R12.64], RZ ;  /* 0x000000ff0c00a985 */ /* 0x0003e8000c101d32 */
[----:B------:R1:W-:Y:S02]  /*c2a0*/  @!P3 ST.E.128 desc[UR50][R4.64], RZ ;  /* 0x000000ff0400b985 */ /* 0x0003e4000c101d32 */
.L_x_8596:
[----:B------:R-:W-:Y:S05]  /*c2b0*/  BSYNC B1 ;  /* 0x0000000000017941 */ /* 0x000fea0003800000 */
.L_x_8595:
[----:B------:R-:W-:Y:S01]  /*c2c0*/  VIADD R0, R8, 0x60 ;  /* 0x0000006008007836 */ /* 0x000fe20000000000 */
[----:B0-23--:R-:W0:Y:S04]  /*c2d0*/  SHFL.IDX PT, R3, R3, 0x3, 0x181f ;  /* 0x00781f0003037f89 */ /* 0x00de2800000e0000 */
[----:B------:R-:W-:Y:S01]  /*c2e0*/  ISETP.GE.AND P0, PT, R0, R11, PT ;  /* 0x0000000b0000720c */ /* 0x000fe20003f06270 */
[----:B-1--4-:R1:W2:-:S12]  /*c2f0*/  SHFL.IDX PT, R5, R6, 0x3, 0x181f ;  /* 0x00781f0006057f89 */ /* 0x01229800000e0000 */
[----:B-1----:R-:W-:Y:S05]  /*c300*/  @P0 BRA `(.L_x_8585) ;  /* 0x0000000000240947 */ /* 0x002fea0003800000 */
[----:B------:R-:W-:Y:S02]  /*c310*/  ULDC UR4, c[0x0][0xac8] ;  /* 0x0002b20000047ab9 */ /* 0x000fe40000000800 */
[----:B------:R-:W-:Y:S02]  /*c320*/  ISETP.GE.AND P2, PT, R2, UR4, PT ;  /* 0x0000000402007c0c */ /* 0x000fe4000bf46270 */
[----:B------:R-:W-:-:S11]  /*c330*/  ISETP.GE.AND P3, PT, R18, UR4, PT ;  /* 0x0000000412007c0c */ /* 0x000fd6000bf66270 */
[-C--:B--2---:R-:W-:Y:S02]  /*c340*/  @!P2 LEA R6, P0, R2, R5.reuse, 0x1 ;  /* 0x000000050206a211 */ /* 0x084fe400078008ff */
[----:B------:R-:W-:Y:S02]  /*c350*/  @!P3 LEA R4, P1, R18, R5, 0x1 ;  /* 0x000000051204b211 */ /* 0x000fe400078208ff */
[-C--:B0-----:R-:W-:Y:S02]  /*c360*/  @!P2 LEA.HI.X R7, R2, R3.reuse, R218, 0x1, P0 ;  /* 0x000000030207a211 */ /* 0x081fe400000f0cda */
[----:B------:R-:W-:-:S03]  /*c370*/  @!P3 LEA.HI.X R5, R18, R3, R217, 0x1, P1 ;  /* 0x000000031205b211 */ /* 0x000fc600008f0cd9 */
[----:B------:R0:W-:Y:S04]  /*c380*/  @!P2 ST.E.128 desc[UR50][R6.64], RZ ;  /* 0x000000ff0600a985 */ /* 0x0001e8000c101d32 */
[----:B------:R0:W-:Y:S02]  /*c390*/  @!P3 ST.E.128 desc[UR50][R4.64], RZ ;  /* 0x000000ff0400b985 */ /* 0x0001e4000c101d32 */
.L_x_8585:
[----:B------:R-:W-:Y:S05]  /*c3a0*/  BSYNC B0 ;  /* 0x0000000000007941 */ /* 0x000fea0003800000 */
.L_x_8575:
[----:B------:R-:W-:Y:S02]  /*c3b0*/  ULDC UR4, c[0x0][0xc3c] ;  /* 0x00030f0000047ab9 */ /* 0x000fe40000000800 */
[----:B------:R-:W-:-:S13]  /*c3c0*/  ISETP.GE.AND P0, PT, R35, UR4, PT ;  /* 0x0000000423007c0c */ /* 0x000fda000bf06270 */
[----:B------:R-:W-:Y:S05]  /*c3d0*/  @!P0 BRA `(.L_x_8597) ;  /* 0xffffff4c00048947 */ /* 0x000fea000383ffff */
[----:B------:R-:W-:Y:S05]  /*c3e0*/  EXIT ;  /* 0x000000000000794d */ /* 0x000fea0003800000 */
.L_x_8538:
[----:B------:R-:W-:-:S08]  /*c3f0*/  NOP ;  /* 0x0000000000007918 */ /* 0x000fd00000000000 */
[----:B------:R-:W0:-:S00]  /*c400*/  USETMAXREG.DEALLOC.CTAPOOL 0x18 ;  /* 0x00000018000079c8 */ /* 0x000e0000080e0500 */
        /* <DEDUP_REMOVED lines=16> */
.L_x_8598:
[----:B0-----:R-:W0:Y:S01]  /*c510*/  S2R R0, SR_TID.X ;  /* 0x0000000000007919 */ /* 0x001e220000002100 */
[----:B------:R-:W-:Y:S01]  /*c520*/  ULDC UR4, c[0x0][0xc3c] ;  /* 0x00030f0000047ab9 */ /* 0x000fe20000000800 */
[----:B------:R-:W1:Y:S01]  /*c530*/  S2UR UR6, SR_CTAID.X ;  /* 0x00000000000679c3 */ /* 0x000e620000002500 */
[----:B------:R-:W-:Y:S01]  /*c540*/  ULDC UR5, c[0x0][0xc38] ;  /* 0x00030e0000057ab9 */ /* 0x000fe20000000800 */
[----:B0-----:R-:W-:-:S04]  /*c550*/  LOP3.LUT R0, R0, 0x1f, RZ, 0xc0, !PT ;  /* 0x0000001f00007812 */ /* 0x001fc800078ec0ff */
[----:B------:R-:W-:-:S04]  /*c560*/  ISETP.NE.AND P0, PT, R0, 0x1f, PT ;  /* 0x0000001f0000780c */ /* 0x000fc80003f05270 */
[----:B------:R-:W-:-:S13]  /*c570*/  ISETP.GE.OR P1, PT, R0, UR4, !P0 ;  /* 0x0000000400007c0c */ /* 0x000fda000c726670 */
[----:B------:R-:W0:Y:S08]  /*c580*/  @!P1 LDC.64 R2, c[0x0][0xc80] ;  /* 0x00032000ff029b82 */ /* 0x000e300000000a00 */
[----:B------:R-:W2:Y:S01]  /*c590*/  @!P1 LDC.64 R4, c[0x0][0xc78] ;  /* 0x00031e00ff049b82 */ /* 0x000ea20000000a00 */
[----:B0-----:R-:W-:-:S05]  /*c5a0*/  @!P1 IMAD.WIDE.U32 R2, R0, 0x4, R2 ;  /* 0x0000000400029825 */ /* 0x001fca00078e0002 */
[----:B------:R2:W3:Y:S02]  /*c5b0*/  @!P1 LDG.E R6, desc[UR50][R2.64] ;  /* 0x0000003202069981 */ /* 0x0004e4000c1e1900 */
[----:B--2---:R-:W-:-:S04]  /*c5c0*/  @!P1 IMAD.WIDE.U32 R2, R0, 0x4, R4 ;  /* 0x0000000400029825 */ /* 0x004fc800078e0004 */
[----:B------:R-:W-:-:S06]  /*c5d0*/  IMAD.MOV.U32 R5, RZ, RZ, RZ ;  /* 0x000000ffff057224 */ /* 0x000fcc00078e00ff */
        /* <DEDUP_REMOVED lines=31> */
.L_x_8602:
        /* <DEDUP_REMOVED lines=39> */
.L_x_8600:
        /* <DEDUP_REMOVED lines=12> */
.L_x_8603:
[----:B----4-:R-:W-:Y:S01]  /*cb00*/  IMAD R2, R8, UR5, R9 ;  /* 0x0000000508027c24 */ /* 0x010fe2000f8e0209 */
[----:B-1----:R-:W-:Y:S01]  /*cb10*/  ISETP.NE.AND P0, PT, R7, 0x1, PT ;  /* 0x000000010700780c */ /* 0x002fe20003f05270 */
[----:B------:R-:W-:-:S03]  /*cb20*/  VIADD R12, R10, UR4 ;  /* 0x000000040a0c7c36 */ /* 0x000fc60008000000 */
[----:B------:R1:W-:Y:S01]  /*cb30*/  STL [R1], R2 ;  /* 0x0000000201007387 */ /* 0x0003e20000100800 */
[----:B0-----:R-:W-:-:S03]  /*cb40*/  IADD3 R5, -R2, UR6, RZ ;  /* 0x0000000602057c10 */ /* 0x001fc6000fffe1ff */
[----:B------:R1:W-:Y:S05]  /*cb50*/  STL [R1+0xc], R12 ;  /* 0x00000c0c01007387 */ /* 0x0003ea0000100800 */
[----:B------:R-:W-:Y:S05]  /*cb60*/  @!P0 BRA `(.L_x_8604) ;  /* 0x0000000000e08947 */ /* 0x000fea0003800000 */
[-C--:B--2---:R-:W-:Y:S02]  /*cb70*/  IABS R6, R4.reuse ;  /* 0x0000000400067213 */ /* 0x084fe40000000000 */
[----:B------:R-:W-:Y:S02]  /*cb80*/  IABS R8, R7 ;  /* 0x0000000700087213 */ /* 0x000fe40000000000 */
[----:B------:R-:W0:Y:S08]  /*cb90*/  I2F.RP R9, R6 ;  /* 0x0000000600097306 */ /* 0x000e300000209400 */
[----:B------:R-:W2:Y:S08]  /*cba0*/  I2F.RP R10, R8 ;  /* 0x00000008000a7306 */ /* 0x000eb00000209400 */
[----:B0-----:R-:W1:Y:S08]  /*cbb0*/  MUFU.RCP R9, R9 ;  /* 0x0000000900097308 */ /* 0x001e700000001000 */
[----:B--2---:R-:W-:Y:S01]  /*cbc0*/  MUFU.RCP R10, R10 ;  /* 0x0000000a000a7308 */ /* 0x004fe20000001000 */
[----:B-1----:R-:W-:Y:S01]  /*cbd0*/  VIADD R2, R9, 0xffffffe ;  /* 0x0ffffffe09027836 */ /* 0x002fe20000000000 */
[----:B------:R-:W-:-:S06]  /*cbe0*/  IABS R9, R4 ;  /* 0x0000000400097213 */ /* 0x000fcc0000000000 */
[----:B---3--:R0:W1:Y:S02]  /*cbf0*/  F2I.FTZ.U32.TRUNC.NTZ R3, R2 ;  /* 0x0000000200037305 */ /* 0x008064000021f000 */
        /* <DEDUP_REMOVED lines=8> */
[----:B------:R-:W-:Y:S02]  /*cc80*/  VIADD R3, R10, 0xffffffe ;  /* 0x0ffffffe0a037836 */ /* 0x000fe40000000000 */
[----:B------:R-:W-:Y:S01]  /*cc90*/  IMAD.MOV.U32 R2, RZ, RZ, RZ ;  /* 0x000000ffff027224 */ /* 0x000fe200078e00ff */
[----:B------:R-:W-:-:S03]  /*cca0*/  ISETP.GT.U32.AND P1, PT, R6, R11, PT ;  /* 0x0000000b0600720c */ /* 0x000fc60003f24070 */
        /* <DEDUP_REMOVED lines=36> */
.L_x_8604:
[----:B-1-3--:R-:W0:Y:S02]  /*cef0*/  LDC.64 R2, c[0x0][0xc90] ;  /* 0x00032400ff027b82 */ /* 0x00ae240000000a00 */
        /* <DEDUP_REMOVED lines=60> */
.L_x_8605:
[----:B01----:R-:W-:-:S05]  /*d2c0*/  LOP3.LUT R3, RZ, R2, RZ, 0x33, !PT ;  /* 0x00000002ff037212 */ /* 0x003fca00078e33ff */
[----:B------:R-:W-:-:S05]  /*d2d0*/  IMAD.IADD R2, R4, 0x1, R3 ;  /* 0x0000000104027824 */ /* 0x000fca00078e0203 */
[----:B------:R1:W-:Y:S01]  /*d2e0*/  STL [R1+0x4], R2 ;  /* 0x0000040201007387 */ /* 0x0003e20000100800 */
[----:B------:R-:W-:Y:S05]  /*d2f0*/  BRA `(.L_x_8606) ;  /* 0x0000000000107947 */ /* 0x000fea0003800000 */
.L_x_8601:
[----:B------:R-:W-:Y:S01]  /*d300*/  IMAD.U32 R2, RZ, RZ, UR6 ;  /* 0x00000006ff027e24 */ /* 0x000fe2000f8e00ff */
[----:B------:R0:W-:Y:S04]  /*d310*/  STL [R1+0x4], RZ ;  /* 0x000004ff01007387 */ /* 0x0001e80000100800 */
[----:B------:R0:W-:Y:S04]  /*d320*/  STL [R1+0x8], RZ ;  /* 0x000008ff01007387 */ /* 0x0001e80000100800 */
[----:B------:R0:W-:Y:S02]  /*d330*/  STL [R1], R2 ;  /* 0x0000000201007387 */ /* 0x0001e40000100800 */
.L_x_8606:
        /* <DEDUP_REMOVED lines=10> */
.L_x_8599:
        /* <DEDUP_REMOVED lines=33> */
.L_x_8708:
[----:B------:R-:W2:Y:S01]  /*d5f0*/  LDL R0, [R1+0xc] ;  /* 0x00000c0001007983 */ /* 0x000ea20000100800 */
[----:B0-----:R-:W2:Y:S01]  /*d600*/  LDC.64 R2, c[0x0][0xc88] ;  /* 0x00032200ff027b82 */ /* 0x001ea20000000a00 */
[----:B------:R-:W-:Y:S05]  /*d610*/  YIELD ;  /* 0x0000000000007946 */ /* 0x000fea0003800000 */
[----:B------:R-:W-:Y:S01]  /*d620*/  ULDC.64 UR4, c[0x0][0xa28] ;  /* 0x00028a0000047ab9 */ /* 0x000fe20000000a00 */
[----:B-1----:R-:W-:Y:S01]  /*d630*/  IMAD.MOV.U32 R6, RZ, RZ, RZ ;  /* 0x000000ffff067224 */ /* 0x002fe200078e00ff */
[----:B------:R-:W-:Y:S01]  /*d640*/  ISETP.NE.U32.AND P0, PT, RZ, UR4, PT ;  /* 0x00000004ff007c0c */ /* 0x000fe2000bf05070 */
[----:B------:R-:W-:Y:S01]  /*d650*/  ULDC.64 UR8, c[0x0][0xa18] ;  /* 0x0002860000087ab9 */ /* 0x000fe20000000a00 */
[----:B------:R-:W-:Y:S01]  /*d660*/  ULDC.64 UR6, c[0x0][0xa08] ;  /* 0x0002820000067ab9 */ /* 0x000fe20000000a00 */
[----:B--2---:R-:W-:-:S05]  /*d670*/  IMAD.WIDE R2, R0, 0x4, R2 ;  /* 0x0000000400027825 */ /* 0x004fca00078e0202 */
[----:B------:R-:W2:Y:S01]  /*d680*/  LDG.E R11, desc[UR50][R2.64] ;  /* 0x00000032020b7981 */ /* 0x000ea2000c1e1900 */
[----:B------:R-:W-:Y:S01]  /*d690*/  ISETP.NE.AND.EX P0, PT, RZ, UR5, PT, P0 ;  /* 0x00000005ff007c0c */ /* 0x000fe2000bf05300 */
[----:B------:R-:W-:Y:S01]  /*d6a0*/  IMAD.MOV.U32 R0, RZ, RZ, RZ ;  /* 0x000000ffff007224 */ /* 0x000fe200078e00ff */
        /* <DEDUP_REMOVED lines=44> */
.L_x_8608:
        /* <DEDUP_REMOVED lines=14> */
[----:B------:R-:W-:-:S04]  /*da50*/  IADD3 R6, P0, R17, UR4, RZ ;  /* 0x0000000411067c10 */ /* 0x000fc8000ff1e0ff */
[----:B--2---:R-:W-:-:S05]  /*da60*/  IADD3.X R7, R10, UR5, RZ, P0, !PT ;  /* 0x000000050a077c10 */ /* 0x004fca00087fe4ff */
[----:B------:R3:W5:Y:S01]  /*da70*/  LDG.E R6, desc[UR50][R6.64] ;  /* 0x0000003206067981 */ /* 0x000762000c1e1900 */
[----:B------:R-:W-:Y:S05]  /*da80*/  BRA `(.L_x_8610) ;  /* 0x0000000000107947 */ /* 0x000fea0003800000 */
.L_x_8609:
[----:B------:R-:W-:Y:S05]  /*da90*/  @!P0 BRA `(.L_x_8610) ;  /* 0x00000000000c8947 */ /* 0x000fea0003800000 */
[----:B------:R-:W3:Y:S04]  /*daa0*/  LDG.E R6, desc[UR50][R4.64] ;  /* 0x0000003204067981 */ /* 0x000ee8000c1e1900 */
[----:B------:R-:W3:Y:S02]  /*dab0*/  LDG.E R4, desc[UR50][R4.64+0x4] ;  /* 0x0000043204047981 */ /* 0x000ee4000c1e1900 */
[----:B---3--:R-:W-:-:S07]  /*dac0*/  IMAD.IADD R6, R4, 0x1, -R6 ;  /* 0x0000000104067824 */ /* 0x008fce00078e0a06 */
.L_x_8610:
[----:B------:R-:W4:Y:S01]  /*dad0*/  LDL R5, [R1+0x4] ;  /* 0x0000040001057983 */ /* 0x000f220000100800 */
[----:B-----5:R-:W-:Y:S01]  /*dae0*/  IMAD.IADD R6, R6, 0x1, -R0 ;  /* 0x0000000106067824 */ /* 0x020fe200078e0a00 */
[----:B------:R-:W-:Y:S01]  /*daf0*/  BSSY B0, `(.L_x_8611) ;  /* 0x000003a000007945 */ /* 0x000fe20003800000 */
[----:B------:R-:W0:Y:S02]  /*db00*/  LDC R0, c[0x0][0x448] ;  /* 0x00011200ff007b82 */ /* 0x000e240000000800 */
[----:B0-----:R-:W-:-:S13]  /*db10*/  ISETP.NE.AND P0, PT, R0, 0x1, PT ;  /* 0x000000010000780c */ /* 0x001fda0003f05270 */
[----:B--2---:R-:W0:Y:S08]  /*db20*/  @P0 LDC R3, c[0x0][0x44c] ;  /* 0x00011300ff030b82 */ /* 0x004e300000000800 */
[----:B------:R-:W2:Y:S01]  /*db30*/  @P0 LDC R4, c[0x0][0x450] ;  /* 0x00011400ff040b82 */ /* 0x000ea20000000800 */
[----:B----4-:R-:W-:Y:S02]  /*db40*/  IMAD.SHL.U32 R0, R5, 0x80, RZ ;  /* 0x0000008005007824 */ /* 0x010fe400078e00ff */
[----:B------:R-:W-:-:S02]  /*db50*/  IMAD.MOV.U32 R5, RZ, RZ, RZ ;  /* 0x000000ffff057224 */ /* 0x000fc400078e00ff */
[----:B------:R-:W-:Y:S02]  /*db60*/  VIADD R0, R0, 0x7f ;  /* 0x0000007f00007836 */ /* 0x000fe40000000000 */
[----:B------:R-:W-:Y:S02]  /*db70*/  IMAD.MOV.U32 R10, RZ, RZ, R5 ;  /* 0x000000ffff0a7224 */ /* 0x000fe400078e0005 */
[----:B0-----:R-:W-:-:S05]  /*db80*/  @P0 IMAD.HI.U32 R3, R0, R3, RZ ;  /* 0x0000000300030227 */ /* 0x001fca00078e00ff */
[----:B--2---:R-:W-:Y:S02]  /*db90*/  @P0 SHF.R.U32.HI R0, RZ, R4, R3 ;  /* 0x00000004ff000219 */ /* 0x004fe40000011603 */
[C---:B------:R-:W-:Y:S01]  /*dba0*/  IADD3 R3, R6.reuse, 0x80, -R9 ;  /* 0x0000008006037810 */ /* 0x040fe20007ffe809 */
[----:B------:R-:W-:Y:S01]  /*dbb0*/  VIADD R6, R6, 0x7f ;  /* 0x0000007f06067836 */ /* 0x000fe20000000000 */
[----:B-1----:R-:W-:-:S03]  /*dbc0*/  LOP3.LUT R9, R2, 0xff, RZ, 0xc0, !PT ;  /* 0x000000ff02097812 */ /* 0x002fc600078ec0ff */
[----:B------:R-:W-:Y:S01]  /*dbd0*/  IMAD.IADD R0, R3, 0x1, R0 ;  /* 0x0000000103007824 */ /* 0x000fe200078e0200 */
[----:B------:R-:W-:-:S04]  /*dbe0*/  SHF.R.S32.HI R3, RZ, 0x1f, R6 ;  /* 0x0000001fff037819 */ /* 0x000fc80000011406 */
[----:B------:R-:W-:Y:S02]  /*dbf0*/  SHF.R.S32.HI R4, RZ, 0x1f, R0 ;  /* 0x0000001fff047819 */ /* 0x000fe40000011400 */
[----:B------:R-:W-:Y:S02]  /*dc00*/  LEA.HI R3, R3, R6, RZ, 0x7 ;  /* 0x0000000603037211 */ /* 0x000fe400078f38ff */
[----:B------:R-:W-:Y:S02]  /*dc10*/  LEA.HI R4, R4, R0, RZ, 0x7 ;  /* 0x0000000004047211 */ /* 0x000fe400078f38ff */
[----:B------:R-:W-:Y:S02]  /*dc20*/  SHF.R.U32.HI R0, RZ, 0x10, R2 ;  /* 0x00000010ff007819 */ /* 0x000fe40000011602 */
[----:B------:R-:W-:Y:S02]  /*dc30*/  SHF.R.S32.HI R3, RZ, 0x7, R3 ;  /* 0x00000007ff037819 */ /* 0x000fe40000011403 */
[----:B------:R-:W-:-:S02]  /*dc40*/  ISETP.NE.AND P0, PT, R0, RZ, PT ;  /* 0x000000ff0000720c */ /* 0x000fc40003f05270 */
[----:B------:R-:W-:-:S04]  /*dc50*/  SHF.R.S32.HI R4, RZ, 0x7, R4 ;  /* 0x00000007ff047819 */ /* 0x000fc80000011404 */
[----:B------:R-:W-:-:S04]  /*dc60*/  VIMNMX R8, R3, R4, PT ;  /* 0x0000000403087248 */ /* 0x000fc80003fe0100 */
[----:B------:R-:W-:Y:S01]  /*dc70*/  ISETP.GE.AND P1, PT, R8, 0x1, PT ;  /* 0x000000010800780c */ /* 0x000fe20003f26270 */
[----:B------:R0:W-:Y:S02]  /*dc80*/  STL [R1+0x30], R8 ;  /* 0x0000300801007387 */ /* 0x0001e40000100800 */
[----:B------:R-:W1:Y:S02]  /*dc90*/  @!P0 LDC R0, c[0x0][0x9f0] ;  /* 0x00027c00ff008b82 */ /* 0x000e640000000800 */
[----:B------:R0:W-:Y:S04]  /*dca0*/  STL [R1+0x3c], R5 ;  /* 0x00003c0501007387 */ /* 0x0001e80000100800 */
[----:B------:R0:W-:Y:S04]  /*dcb0*/  STL [R1+0x58], R9 ;  /* 0x0000580901007387 */ /* 0x0001e80000100800 */
        /* <DEDUP_REMOVED lines=9> */
[----:B---3--:R-:W-:Y:S01]  /*dd50*/  IMAD.HI.U32 R7, R3, R5, R2 ;  /* 0x0000000503077227 */ /* 0x008fe200078e0002 */
        /* <DEDUP_REMOVED lines=19> */
.L_x_8612:
[----:B------:R-:W-:Y:S05]  /*de90*/  BSYNC B0 ;  /* 0x0000000000007941 */ /* 0x000fea0003800000 */
.L_x_8611:
        /* <DEDUP_REMOVED lines=12> */
[----:B0-----:R-:W0:Y:S01]  /*df60*/  S2R R5, SR_LANEID ;  /* 0x0000000000057919 */ /* 0x001e220000000000 */
[----:B------:R-:W-:Y:S01]  /*df70*/  VOTEU.ANY UR4, UPT, PT ;  /* 0x0000000000047886 */ /* 0x000fe200038e0100 */
[----:B------:R-:W1:Y:S01]  /*df80*/  LDC.64 R2, c[0x0][0xc60] ;  /* 0x00031800ff027b82 */ /* 0x000e620000000a00 */
[----:B------:R-:W0:Y:S02]  /*df90*/  FLO.U32 R0, UR4 ;  /* 0x0000000400007d00 */ /* 0x000e2400080e0000 */
[----:B0-----:R-:W-:-:S06]  /*dfa0*/  ISETP.EQ.U32.AND P0, PT, R0, R5, PT ;  /* 0x000000050000720c */ /* 0x001fcc0003f02070 */
[----:B------:R-:W1:Y:S07]  /*dfb0*/  POPC R5, UR4 ;  /* 0x0000000400057d09 */ /* 0x000e6e0008000000 */
[----:B-1----:R-:W4:Y:S01]  /*dfc0*/  @P0 ATOMG.E.ADD.STRONG.GPU PT, R3, desc[UR50][R2.64], R5 ;  /* 0x00000005020309a8 */ /* 0x002f2200081ee1f2 */
[----:B------:R-:W0:Y:S02]  /*dfd0*/  S2R R4, SR_LTMASK ;  /* 0x0000000000047919 */ /* 0x000e240000003900 */
[----:B0-----:R-:W-:-:S04]  /*dfe0*/  LOP3.LUT R4, R4, UR4, RZ, 0xc0, !PT ;  /* 0x0000000404047c12 */ /* 0x001fc8000f8ec0ff */
[----:B---3--:R-:W0:Y:S01]  /*dff0*/  POPC R7, R4 ;  /* 0x0000000400077309 */ /* 0x008e220000000000 */
[----:B----4-:R-:W0:Y:S02]  /*e000*/  SHFL.IDX PT, R0, R3, R0, 0x1f ;  /* 0x00001f0003007589 */ /* 0x010e2400000e0000 */
[----:B0-----:R-:W-:-:S05]  /*e010*/  IADD3 R0, R0, UR37, R7 ;  /* 0x0000002500007c10 */ /* 0x001fca000fffe007 */
[----:B------:R4:W-:Y:S01]  /*e020*/  STL [R1], R0 ;  /* 0x0000000001007387 */ /* 0x0009e20000100800 */
[----:B------:R-:W-:Y:S05]  /*e030*/  BRA `(.L_x_8615) ;  /* 0x0000003800c87947 */ /* 0x000fea0003800000 */
.L_x_8614:
        /* <DEDUP_REMOVED lines=12> */
[----:B---3--:R-:W-:-:S02]  /*e100*/  IMAD.U32 R7, RZ, RZ, UR9 ;  /* 0x00000009ff077e24 */ /* 0x008fc4000f8e00ff */
[----:B--2---:R-:W-:Y:S02]  /*e110*/  IMAD.U32 R10, RZ, RZ, UR4 ;  /* 0x00000004ff0a7e24 */ /* 0x004fe4000f8e00ff */
[----:B------:R-:W-:Y:S02]  /*e120*/  IMAD.U32 R11, RZ, RZ, UR5 ;  /* 0x00000005ff0b7e24 */ /* 0x000fe4000f8e00ff */
[----:B------:R-:W-:Y:S02]  /*e130*/  IMAD.MOV.U32 R8, RZ, RZ, 0x70 ;  /* 0x00000070ff087424 */ /* 0x000fe400078e00ff */
[----:B------:R-:W-:Y:S02]  /*e140*/  IMAD.MOV.U32 R12, RZ, RZ, 0x1 ;  /* 0x00000001ff0c7424 */ /* 0x000fe400078e00ff */
[----:B------:R-:W-:-:S07]  /*e150*/  IMAD.MOV.U32 R13, RZ, RZ, RZ ;  /* 0x000000ffff0d7224 */ /* 0x000fce00078e00ff */
[----:B------:R-:W-:-:S07]  /*e160*/  LEPC R20, `(.L_x_8617) ;  /* 0x000000001014794e */ /* 0x000fce0000000000 */
[----:B-1----:R-:W-:Y:S05]  /*e170*/  CALL.ABS.NOINC R2 ;  /* 0x0000000002007343 */ /* 0x002fea0003c00000 */
.L_x_8617:
[----:B------:R-:W-:Y:S05]  /*e180*/  BSYNC B6 ;  /* 0x0000000000067941 */ /* 0x000fea0003800000 */
.L_x_8616:
        /* <DEDUP_REMOVED lines=9> */
[----:B------:R-:W-:Y:S02]  /*e220*/  IMAD.U32 R4, RZ, RZ, UR6 ;  /* 0x00000006ff047e24 */ /* 0x000fe4000f8e00ff */
[----:B0-----:R-:W-:Y:S02]  /*e230*/  IMAD.U32 R5, RZ, RZ, UR7 ;  /* 0x00000007ff057e24 */ /* 0x001fe4000f8e00ff */
[----:B------:R-:W-:Y:S02]  /*e240*/  IMAD.U32 R6, RZ, RZ, UR8 ;  /* 0x00000008ff067e24 */ /* 0x000fe4000f8e00ff */
[----:B---3--:R-:W-:-:S02]  /*e250*/  IMAD.U32 R7, RZ, RZ, UR9 ;  /* 0x00000009ff077e24 */ /* 0x008fc4000f8e00ff */
[----:B--2---:R-:W-:Y:S02]  /*e260*/  IMAD.U32 R10, RZ, RZ, UR4 ;  /* 0x00000004ff0a7e24 */ /* 0x004fe4000f8e00ff */
[----:B------:R-:W-:Y:S02]  /*e270*/  IMAD.U32 R11, RZ, RZ, UR5 ;  /* 0x00000005ff0b7e24 */ /* 0x000fe4000f8e00ff */
[----:B------:R-:W-:Y:S02]  /*e280*/  IMAD.MOV.U32 R8, RZ, RZ, 0x70 ;  /* 0x00000070ff087424 */ /* 0x000fe400078e00ff */
[----:B------:R-:W-:Y:S02]  /*e290*/  IMAD.MOV.U32 R12, RZ, RZ, 0x1 ;  /* 0x00000001ff0c7424 */ /* 0x000fe400078e00ff */
[----:B-1----:R-:W-:-:S07]  /*e2a0*/  IMAD.MOV.U32 R13, RZ, RZ, RZ ;  /* 0x000000ffff0d7224 */ /* 0x002fce00078e00ff */
[----:B------:R-:W-:-:S07]  /*e2b0*/  LEPC R20, `(.L_x_8620) ;  /* 0x000000001014794e */ /* 0x000fce0000000000 */
[----:B----4-:R-:W-:Y:S05]  /*e2c0*/  CALL.ABS.NOINC R2 ;  /* 0x0000000002007343 */ /* 0x010fea0003c00000 */
.L_x_8620:
        /* <DEDUP_REMOVED lines=16> */
.L_x_8619:
[----:B------:R-:W-:Y:S05]  /*e3d0*/  BSYNC B6 ;  /* 0x0000000000067941 */ /* 0x000fea0003800000 */
.L_x_8618:
[----:B------:R-:W4:Y:S01]  /*e3e0*/  LDL.LU R4, [R1+0x1c] ;  /* 0x00001c0001047983 */ /* 0x000f220000300800 */
[----:B------:R-:W-:-:S03]  /*e3f0*/  ULDC.64 UR4, c[0x0][0x9f8] ;  /* 0x00027e0000047ab9 */ /* 0x000fc60000000a00 */
[----:B---3--:R-:W3:Y:S01]  /*e400*/  LDL R7, [R1+0x10] ;  /* 0x0000100001077983 */ /* 0x008ee20000100800 */
[----:B------:R-:W-:-:S03]  /*e410*/  ISETP.NE.U32.AND P0, PT, RZ, UR4, PT ;  /* 0x00000004ff007c0c */ /* 0x000fc6000bf05070 */
[----:B------:R-:W5:Y:S01]  /*e420*/  LDL R0, [R1+0x34] ;  /* 0x0000340001007983 */ /* 0x000f620000100800 */
[----:B------:R-:W-:-:S13]  /*e430*/  ISETP.NE.AND.EX P0, PT, RZ, UR5, PT, P0 ;  /* 0x00000005ff007c0c */ /* 0x000fda000bf05300 */
[----:B------:R-:W-:-:S04]  /*e440*/  @P0 IADD3 R2, P1, R17, UR4, RZ ;  /* 0x0000000411020c10 */ /* 0x000fc8000ff3e0ff */
[----:B----4-:R-:W-:Y:S01]  /*e450*/  @P0 IADD3.X R3, R4, UR5, RZ, P1, !PT ;  /* 0x0000000504030c10 */ /* 0x010fe20008ffe4ff */
[----:B------:R-:W-:-:S04]  /*e460*/  ULDC.64 UR4, c[0x0][0xa08] ;  /* 0x0002820000047ab9 */ /* 0x000fc80000000a00 */
[----:B---3--:R1:W0:Y:S02]  /*e470*/  @P0 LDG.E R7, desc[UR50][R2.64] ;  /* 0x0000003202070981 */ /* 0x008224000c1e1900 */
        /* <DEDUP_REMOVED lines=14> */
.L_x_8724:
        /* <DEDUP_REMOVED lines=9> */
.L_x_8727:
[----:B------:R-:W-:Y:S05]  /*e5f0*/  @!P6 BRA `(.L_x_8622) ;  /* 0x000000040008e947 */ /* 0x000fea0003800000 */
[----:B------:R-:W-:-:S04]  /*e600*/  ISETP.NE.U32.AND P0, PT, R2, RZ, PT ;  /* 0x000000ff0200720c */ /* 0x000fc80003f05070 */
[----:B------:R-:W-:-:S13]  /*e610*/  ISETP.NE.AND.EX P0, PT, R3, RZ, PT, P0 ;  /* 0x000000ff0300720c */ /* 0x000fda0003f05300 */
[----:B------:R-:W-:Y:S05]  /*e620*/  @!P0 BRA `(.L_x_8624) ;  /* 0x0000000000508947 */ /* 0x000fea0003800000 */
[----:B------:R-:W0:Y:S01]  /*e630*/  LDC R6, c[0x0][0x43c] ;  /* 0x00010f00ff067b82 */ /* 0x000e220000000800 */
[----:B------:R-:W-:Y:S01]  /*e640*/  IMAD.MOV.U32 R9, RZ, RZ, R0 ;  /* 0x000000ffff097224 */ /* 0x000fe200078e0000 */
[----:B------:R-:W-:-:S03]  /*e650*/  ULDC.64 UR4, c[0x0][0x428] ;  /* 0x00010a0000047ab9 */ /* 0x000fc60000000a00 */
        /* <DEDUP_REMOVED lines=17> */
.L_x_8624:
[----:B0-----:R-:W4:Y:S01]  /*e770*/  LDL R2, [R1+0x14] ;  /* 0x0000140001027983 */ /* 0x001f220000100800 */
[----:B---3--:R-:W-:Y:S01]  /*e780*/  IMAD R0, R19, 0x8, R18 ;  /* 0x0000000813007824 */ /* 0x008fe200078e0212 */
[----:B----4-:R-:W-:-:S04]  /*e790*/  SHF.L.U32 R2, R2, 0x1f, RZ ;  /* 0x0000001f02027819 */ /* 0x010fc800000006ff */
[----:B------:R-:W0:Y:S02]  /*e7a0*/  SYNCS.PHASECHK.TRANS64.TRYWAIT P0, [R0+URZ+0x28840], R2 ;  /* 0x02884002000075a7 */ /* 0x000e24000800017f */
[----:B0-----:R-:W-:Y:S05]  /*e7b0*/  @!P0 BRA `(.L_x_8625) ;  /* 0x0000004c00488947 */ /* 0x001fea0003800000 */
.L_x_8728:
        /* <DEDUP_REMOVED lines=11> */
.L_x_8626:
        /* <DEDUP_REMOVED lines=11> */
[----:B------:R-:W-:-:S04]  /*e920*/  PLOP3.LUT P0, PT, PT, PT, PT, 0x80, 0x0 ;  /* 0x000000000000781c */ /* 0x000fc80003f0f070 */
[----:B------:R-:W-:Y:S01]  /*e930*/  UIADD3 UR9, UR9, 0x28830, URZ ;  /* 0x0002883009097890 */ /* 0x000fe2000fffe03f */
[----:B------:R-:W-:-:S05]  /*e940*/  P2R R0, PR, RZ, 0x1 ;  /* 0x00000001ff007803 */ /* 0x000fca0000000000 */
[----:B------:R0:W-:Y:S01]  /*e950*/  STL [R1+0x20], R0 ;  /* 0x0000200001007387 */ /* 0x0001e20000100800 */
[----:B------:R-:W-:Y:S02]  /*e960*/  UIADD3 UR8, UR6, 0x18400, URZ ;  /* 0x0001840006087890 */ /* 0x000fe4000fffe03f */
[----:B------:R-:W-:-:S03]  /*e970*/  UIADD3 UR14, UR6, 0x1c400, URZ ;  /* 0x0001c400060e7890 */ /* 0x000fc6000fffe03f */
[----:B------:R-:W-:Y:S01]  /*e980*/  UMOV UR6, 0x0 ;  /* 0x0000000000067882 */ /* 0x000fe20000000000 */
[----:B---3--:R-:W-:Y:S02]  /*e990*/  R2UR UR11, R3 ;  /* 0x00000000030b72ca */ /* 0x008fe400000e0000 */
[----:B----4-:R-:W-:-:S13]  /*e9a0*/  R2UR UR5, R2 ;  /* 0x00000000020572ca */ /* 0x010fda00000e0000 */
[----:B------:R-:W-:Y:S02]  /*e9b0*/  ULEA UR11, UR11, UR5, 0x7 ;  /* 0x000000050b0b7291 */ /* 0x000fe4000f8e383f */
[----:B------:R-:W-:-:S09]  /*e9c0*/  UIADD3.X UR5, URZ, UR39, URZ, UP0, !UPT ;  /* 0x000000273f057290 */ /* 0x000fd200087fe43f */
[----:B------:R1:W-:Y:S02]  /*e9d0*/  UTMALDG.4D [UR8], [UR4], desc[UR6] ;  /* 0x00000608040075b4 */ /* 0x0003e40008019000 */
[----:B-1----:R-:W-:Y:S01]  /*e9e0*/  UMOV UR8, UR14 ;  /* 0x0000000e00087c82 */ /* 0x002fe20008000000 */
[----:B------:R-:W-:Y:S02]  /*e9f0*/  UMOV UR10, UR15 ;  /* 0x0000000f000a7c82 */ /* 0x000fe40008000000 */
[----:B------:R0:W-:Y:S02]  /*ea00*/  UTMALDG.4D [UR8], [UR4], desc[UR6] ;  /* 0x00000608040075b4 */ /* 0x0001e40008019000 */
[----:B0-----:R-:W-:Y:S01]  /*ea10*/  NOP ;  /* 0x0000000000007918 */ /* 0x001fe20000000000 */
.L_x_8622:
        /* <DEDUP_REMOVED lines=40> */
.L_x_8628:
[----:B------:R-:W-:Y:S05]  /*eca0*/  BSYNC B6 ;  /* 0x0000000000067941 */ /* 0x000fea0003800000 */
.L_x_8627:
[----:B0-----:R-:W3:Y:S01]  /*ecb0*/  LDL.LU R0, [R1+0x44] ;  /* 0x0000440001007983 */ /* 0x001ee20000300800 */
[----:B------:R-:W-:Y:S01]  /*ecc0*/  ULDC.64 UR4, c[0x0][0x2d8] ;  /* 0x0000b60000047ab9 */ /* 0x000fe20000000a00 */
[----:B------:R-:W0:Y:S01]  /*ecd0*/  LDC R7, c[0x0][0x448] ;  /* 0x00011200ff077b82 */ /* 0x000e220000000800 */
[----:B------:R-:W-:Y:S01]  /*ece0*/  ULDC.64 UR6, c[0x0][0x280] ;  /* 0x0000a00000067ab9 */ /* 0x000fe20000000a00 */
[----:B------:R-:W4:Y:S04]  /*ecf0*/  LDL.LU R5, [R1+0x38] ;  /* 0x0000380001057983 */ /* 0x000f280000300800 */
[----:B------:R-:W4:Y:S04]  /*ed00*/  LDL.LU.64 R2, [R1+0x50] ;  /* 0x0000500001027983 */ /* 0x000f280000300a00 */
[----:B------:R-:W2:Y:S04]  /*ed10*/  LDL.LU R4, [R1+0x2c] ;  /* 0x00002c0001047983 */ /* 0x000ea80000300800 */
[----:B------:R-:W2:Y:S01]  /*ed20*/  LDL R8, [R1+0x4] ;  /* 0x0000040001087983 */ /* 0x000ea20000100800 */
[----:B------:R-:W1:Y:S01]  /*ed30*/  S2R R9, SR_TID.X ;  /* 0x0000000000097919 */ /* 0x000e620000002100 */
[----:B0-----:R-:W-:-:S13]  /*ed40*/  ISETP.NE.AND P0, PT, R7, 0x1, PT ;  /* 0x000000010700780c */ /* 0x001fda0003f05270 */
[----:B------:R-:W0:Y:S01]  /*ed50*/  @P0 LDC R6, c[0x0][0x450] ;  /* 0x00011400ff060b82 */ /* 0x000e220000000800 */
[----:B-1----:R-:W-:-:S05]  /*ed60*/  IMAD.SHL.U32 R9, R9, 0x8, RZ ;  /* 0x0000000809097824 */ /* 0x002fca00078e00ff */
        /* <DEDUP_REMOVED lines=8> */
[----:B--2---:R-:W-:-:S04]  /*edf0*/  IMAD.WIDE.U32 R2, R4, UR4, R2 ;  /* 0x0000000404027c25 */ /* 0x004fc8000f8e0002 */
[----:B------:R-:W-:Y:S01]  /*ee00*/  IMAD R0, R4, UR5, R0 ;  /* 0x0000000504007c24 */ /* 0x000fe2000f8e0200 */
[----:B------:R-:W-:Y:S01]  /*ee10*/  ULDC.64 UR4, c[0x0][0x2d0] ;  /* 0x0000b40000047ab9 */ /* 0x000fe20000000a00 */
[----:B------:R-:W2:Y:S02]  /*ee20*/  S2R R4, SR_TID.X ;  /* 0x0000000000047919 */ /* 0x000ea40000002100 */
[----:B------:R-:W-:Y:S01]  /*ee30*/  IMAD.IADD R3, R3, 0x1, R0 ;  /* 0x0000000103037824 */ /* 0x000fe200078e0200 */
[----:B-1----:R-:W-:-:S04]  /*ee40*/  LOP3.LUT R5, R5, 0x7f, RZ, 0xc0, !PT ;  /* 0x0000007f05057812 */ /* 0x002fc800078ec0ff */
[----:B------:R-:W-:Y:S01]  /*ee50*/  SHF.R.U32.HI R5, RZ, 0x3, R5 ;  /* 0x00000003ff057819 */ /* 0x000fe20000011605 */
[----:B--2---:R-:W-:-:S05]  /*ee60*/  IMAD.SHL.U32 R4, R4, 0x10, RZ ;  /* 0x0000001004047824 */ /* 0x004fca00078e00ff */
        /* <DEDUP_REMOVED lines=23> */
[----:B------:R-:W-:Y:S02]  /*efe0*/  IMAD.IADD R0, R3, 0x1, R0 ;  /* 0x0000000103007824 */ /* 0x000fe400078e0200 */
[----:B0-----:R-:W-:-:S05]  /*eff0*/  IMAD.SHL.U32 R10, R5, 0x8, RZ ;  /* 0x00000008050a7824 */ /* 0x001fca00078e00ff */
[----:B------:R-:W-:-:S04]  /*f000*/  LOP3.LUT R10, R10, 0x38, RZ, 0xc0, !PT ;  /* 0x000000380a0a7812 */ /* 0x000fc800078ec0ff */
[----:B------:R-:W-:Y:S01]  /*f010*/  ISETP.GE.AND P0, PT, R10, UR4, PT ;  /* 0x000000040a007c0c */ /* 0x000fe2000bf06270 */
[----:B------:R-:W-:Y:S01]  /*f020*/  UMOV UR4, 0xffffffff ;  /* 0xffffffff00047882 */ /* 0x000fe20000000000 */
[----:B------:R-:W-:Y:S02]  /*f030*/  LEA.HI.X R3, R2, UR7, R0, 0x1, P2 ;  /* 0x0000000702037c11 */ /* 0x000fe400090f0c00 */
[----:B-1----:R-:W-:Y:S09]  /*f040*/  BRA.DIV UR4, `(.L_x_8629) ;  /* 0x0000004604387947 */ /* 0x002ff2000b800000 */
[----:B------:R-:W0:Y:S01]  /*f050*/  S2R R6, SR_TID.X ;  /* 0x0000000000067919 */ /* 0x000e220000002100 */
[----:B------:R-:W2:Y:S01]  /*f060*/  LDL.LU R8, [R1+0x4] ;  /* 0x0000040001087983 */ /* 0x000ea20000300800 */
[----:B0-----:R-:W-:-:S04]  /*f070*/  LOP3.LUT R6, R6, 0x7f, RZ, 0xc0, !PT ;  /* 0x0000007f06067812 */ /* 0x001fc800078ec0ff */
[----:B------:R-:W-:Y:S02]  /*f080*/  SHF.R.U32.HI R11, RZ, 0x3, R6 ;  /* 0x00000003ff0b7819 */ /* 0x000fe40000011606 */
[----:B------:R-:W3:Y:S03]  /*f090*/  LDL.LU R6, [R1+0x40] ;  /* 0x0000400001067983 */ /* 0x000ee60000300800 */
[----:B--2---:R-:W-:-:S04]  /*f0a0*/  IMAD R2, R8, 0x80, R11 ;  /* 0x0000008008027824 */ /* 0x004fc800078e020b */
        /* <DEDUP_REMOVED lines=74> */
.L_x_8745:
        /* <DEDUP_REMOVED lines=11> */
.L_x_8631:
[----:B------:R-:W-:Y:S05]  /*f600*/  BSYNC B0 ;  /* 0x0000000000007941 */ /* 0x000fea0003800000 */
.L_x_8630:
[----:B------:R-:W-:Y:S01]  /*f610*/  NOP ;  /* 0x0000000000007918 */ /* 0x000fe20000000000 */
[----:B------:R-:W-:Y:S01]  /*f620*/  PLOP3.LUT P0, PT, PT, PT, PT, 0x80, 0x0 ;  /* 0x000000000000781c */ /* 0x000fe20003f0f070 */
[----:B0-----:R-:W-:-:S12]  /*f630*/  VIADD R6, R18, 0x28800 ;  /* 0x0002880012067836 */ /* 0x001fd80000000000 */
.L_x_8632:
        /* <DEDUP_REMOVED lines=18> */
.L_x_8746:
[----:B------:R-:W-:Y:S05]  /*f760*/  BSYNC B0 ;  /* 0x0000000000007941 */ /* 0x000fea0003800000 */
.L_x_8633:
        /* <DEDUP_REMOVED lines=54> */
.L_x_8641:
[----:B------:R-:W-:Y:S01]  /*fad0*/  IMAD R3, R8, 0x8, R18 ;  /* 0x0000000808037824 */ /* 0x000fe200078e0212 */
[----:B------:R-:W-:Y:S01]  /*fae0*/  SHF.L.U32 R2, R11, 0x1f, RZ ;  /* 0x0000001f0b027819 */ /* 0x000fe200000006ff */
[----:B------:R-:W-:Y:S03]  /*faf0*/  BSSY B3, `(.L_x_8642) ;  /* 0x0000003000037945 */ /* 0x000fe60003800000 */
[----:B------:R-:W1:Y:S02]  /*fb00*/  SYNCS.PHASECHK.TRANS64.TRYWAIT P0, [R3+URZ+0x28840], R2 ;  /* 0x02884002030075a7 */ /* 0x000e64000800017f */
[----:B-1----:R-:W-:Y:S05]  /*fb10*/  @!P0 BRA `(.L_x_8643) ;  /* 0x0000004400508947 */ /* 0x002fea0003800000 */
.L_x_8747:
[----:B------:R-:W-:Y:S05]  /*fb20*/  BSYNC B3 ;  /* 0x0000000000037941 */ /* 0x000fea0003800000 */
.L_x_8642:
        /* <DEDUP_REMOVED lines=12> */
.L_x_8645:
[----:B------:R-:W-:Y:S05]  /*fbf0*/  BSYNC B3 ;  /* 0x0000000000037941 */ /* 0x000fea0003800000 */
.L_x_8644:
        /* <DEDUP_REMOVED lines=12> */
.L_x_8646:
        /* <DEDUP_REMOVED lines=16> */
.L_x_8647:
        /* <DEDUP_REMOVED lines=16> */
.L_x_8748:
[----:B------:R-:W-:Y:S05]  /*fec0*/  BSYNC B3 ;  /* 0x0000000000037941 */ /* 0x000fea0003800000 */
.L_x_8648:
        /* <DEDUP_REMOVED lines=12> */
.L_x_8651:
[----:B------:R-:W-:Y:S05]  /*ff90*/  BSYNC B3 ;  /* 0x0000000000037941 */ /* 0x000fea0003800000 */
.L_x_8650:
        /* <DEDUP_REMOVED lines=13> */
.L_x_8652:
        /* <DEDUP_REMOVED lines=15> */
.L_x_8653:
        /* <DEDUP_REMOVED lines=12> */
.L_x_8640:
[----:B------:R-:W-:Y:S05]  /*10220*/  BSYNC B1 ;  /* 0x0000000000017941 */ /* 0x000fea0003800000 */
.L_x_8639:
[----:B0-----:R-:W2:Y:S01]  /*10230*/  LDL.LU R0, [R1+0x34] ;  /* 0x0000340001007983 */ /* 0x001ea20000300800 */
[----:B------:R-:W-:-:S03]  /*10240*/  IMAD.MOV.U32 R19, RZ, RZ, R8 ;  /* 0x000000ffff137224 */ /* 0x000fc600078e0008 */
[----:B------:R0:W-:Y:S02]  /*10250*/  STL [R1+0x14], R11 ;  /* 0x0000140b01007387 */ /* 0x0001e40000100800 */
[----:B0-2---:R-:W-:-:S07]  /*10260*/  VIADD R0, R0, 0xfffffffd ;  /* 0xfffffffd00007836 */ /* 0x005fce0000000000 */
.L_x_8638:
[----:B------:R-:W-:Y:S05]  /*10270*/  BSYNC B2 ;  /* 0x0000000000027941 */ /* 0x000fea0003800000 */
.L_x_8637:
[----:B------:R-:W-:Y:S01]  /*10280*/  VIADD R10, R10, 0xfffffffe ;  /* 0xfffffffe0a0a7836 */ /* 0x000fe20000000000 */
[----:B------:R-:W-:-:S04]  /*10290*/  LOP3.LUT R7, RZ, R7, RZ, 0x33, !PT ;  /* 0x00000007ff077212 */ /* 0x000fc800078e33ff */
[----:B------:R-:W-:-:S13]  /*102a0*/  ISETP.NE.AND P0, PT, R10, R7, PT ;  /* 0x000000070a00720c */ /* 0x000fda0003f05270 */
[----:B------:R-:W-:Y:S05]  /*102b0*/  @!P0 BRA `(.L_x_8636) ;  /* 0x0000001000cc8947 */ /* 0x000fea0003800000 */
[----:B------:R-:W-:-:S07]  /*102c0*/  IMAD.MOV.U32 R9, RZ, RZ, R17 ;  /* 0x000000ffff097224 */ /* 0x000fce00078e0011 */
.L_x_8684:
        /* <DEDUP_REMOVED lines=35> */
.L_x_8656:
[----:B------:R-:W-:Y:S01]  /*10500*/  IMAD R3, R4, 0x8, R18 ;  /* 0x0000000804037824 */ /* 0x000fe200078e0212 */
[----:B------:R-:W-:Y:S01]  /*10510*/  SHF.L.U32 R2, R5, 0x1f, RZ ;  /* 0x0000001f05027819 */ /* 0x000fe200000006ff */
[----:B------:R-:W-:Y:S03]  /*10520*/  BSSY B2, `(.L_x_8657) ;  /* 0x0000003000027945 */ /* 0x000fe60003800000 */
[----:B------:R-:W1:Y:S02]  /*10530*/  SYNCS.PHASECHK.TRANS64.TRYWAIT P0, [R3+URZ+0x28840], R2 ;  /* 0x02884002030075a7 */ /* 0x000e64000800017f */
[----:B-1----:R-:W-:Y:S05]  /*10540*/  @!P0 BRA `(.L_x_8658) ;  /* 0x0000003800ec8947 */ /* 0x002fea0003800000 */
.L_x_8749:
[----:B------:R-:W-:Y:S05]  /*10550*/  BSYNC B2 ;  /* 0x0000000000027941 */ /* 0x000fea0003800000 */
.L_x_8657:
        /* <DEDUP_REMOVED lines=12> */
.L_x_8660:
[----:B------:R-:W-:Y:S05]  /*10620*/  BSYNC B2 ;  /* 0x0000000000027941 */ /* 0x000fea0003800000 */
.L_x_8659:
        /* <DEDUP_REMOVED lines=12> */
.L_x_8661:
        /* <DEDUP_REMOVED lines=16> */
.L_x_8662:
        /* <DEDUP_REMOVED lines=16> */
.L_x_8750:
[----:B------:R-:W-:Y:S05]  /*108f0*/  BSYNC B2 ;  /* 0x0000000000027941 */ /* 0x000fea0003800000 */
.L_x_8663:
        /* <DEDUP_REMOVED lines=11> */
.L_x_8666:
[----:B------:R-:W-:Y:S05]  /*109b0*/  BSYNC B2 ;  /* 0x0000000000027941 */ /* 0x000fea0003800000 */
.L_x_8665:
        /* <DEDUP_REMOVED lines=12> */
.L_x_8667:
        /* <DEDUP_REMOVED lines=15> */
.L_x_8668:
        /* <DEDUP_REMOVED lines=12> */
.L_x_8655:
[----:B------:R-:W-:Y:S05]  /*10c30*/  BSYNC B1 ;  /* 0x0000000000017941 */ /* 0x000fea0003800000 */
.L_x_8654:
        /* <DEDUP_REMOVED lines=35> */
.L_x_8671:
[----:B------:R-:W-:Y:S01]  /*10e70*/  IMAD R2, R19, 0x8, R18 ;  /* 0x0000000813027824 */ /* 0x000fe200078e0212 */
[----:B------:R-:W-:Y:S01]  /*10e80*/  SHF.L.U32 R3, R12, 0x1f, RZ ;  /* 0x0000001f0c037819 */ /* 0x000fe200000006ff */
[----:B------:R-:W-:Y:S03]  /*10e90*/  BSSY B2, `(.L_x_8672) ;  /* 0x0000003000027945 */ /* 0x000fe60003800000 */
[----:B------:R-:W2:Y:S02]  /*10ea0*/  SYNCS.PHASECHK.TRANS64.TRYWAIT P0, [R2+URZ+0x28840], R3 ;  /* 0x02884003020075a7 */ /* 0x000ea4000800017f */
[----:B--2---:R-:W-:Y:S05]  /*10eb0*/  @!P0 BRA `(.L_x_8673) ;  /* 0x0000003000b88947 */ /* 0x004fea0003800000 */
.L_x_8751:
[----:B------:R-:W-:Y:S05]  /*10ec0*/  BSYNC B2 ;  /* 0x0000000000027941 */ /* 0x000fea0003800000 */
.L_x_8672:
        /* <DEDUP_REMOVED lines=12> */
.L_x_8675:
[----:B------:R-:W-:Y:S05]  /*10f90*/  BSYNC B2 ;  /* 0x0000000000027941 */ /* 0x000fea0003800000 */
.L_x_8674:
        /* <DEDUP_REMOVED lines=13> */
.L_x_8676:
        /* <DEDUP_REMOVED lines=16> */
.L_x_8677:
        /* <DEDUP_REMOVED lines=15> */
.L_x_8752:
[----:B------:R-:W-:Y:S05]  /*11260*/  BSYNC B2 ;  /* 0x0000000000027941 */ /* 0x000fea0003800000 */
.L_x_8678:
        /* <DEDUP_REMOVED lines=11> */
.L_x_8681:
[----:B------:R-:W-:Y:S05]  /*11320*/  BSYNC B2 ;  /* 0x0000000000027941 */ /* 0x000fea0003800000 */
.L_x_8680:
        /* <DEDUP_REMOVED lines=12> */
.L_x_8682:
        /* <DEDUP_REMOVED lines=15> */
.L_x_8683:
        /* <DEDUP_REMOVED lines=12> */
.L_x_8670:
[----:B------:R-:W-:Y:S05]  /*115a0*/  BSYNC B1 ;  /* 0x0000000000017941 */ /* 0x000fea0003800000 */
.L_x_8669:
[----:B------:R-:W2:Y:S01]  /*115b0*/  LDL R2, [R1+0x24] ;  /* 0x0000240001027983 */ /* 0x000ea20000100800 */
[----:B------:R-:W-:Y:S01]  /*115c0*/  VIADD R0, R0, 0xfffffffe ;  /* 0xfffffffe00007836 */ /* 0x000fe20000000000 */
[----:B--2---:R-:W-:-:S13]  /*115d0*/  ISETP.GT.AND P0, PT, R7, R2, PT ;  /* 0x000000020700720c */ /* 0x004fda0003f04270 */
[----:B------:R-:W-:Y:S05]  /*115e0*/  @P0 BRA `(.L_x_8684) ;  /* 0xffffffec00380947 */ /* 0x000fea000383ffff */
.L_x_8636:
[----:B------:R-:W-:Y:S05]  /*115f0*/  BSYNC B0 ;  /* 0x0000000000007941 */ /* 0x000fea0003800000 */
.L_x_8635:
        /* <DEDUP_REMOVED lines=8> */
[----:B------:R-:W2:Y:S08]  /*11680*/  FLO.U32 R0, UR4 ;  /* 0x0000000400007d00 */ /* 0x000eb000080e0000 */
        /* <DEDUP_REMOVED lines=9> */
.L_x_8686:
[----:B------:R-:W-:Y:S05]  /*11720*/  BSYNC B0 ;  /* 0x0000000000007941 */ /* 0x000fea0003800000 */
.L_x_8685:
        /* <DEDUP_REMOVED lines=11> */
.L_x_8753:
[----:B------:R-:W-:Y:S05]  /*117e0*/  BSYNC B1 ;  /* 0x0000000000017941 */ /* 0x000fea0003800000 */
.L_x_8689:
        /* <DEDUP_REMOVED lines=9> */
.L_x_8692:
[----:B------:R-:W-:Y:S05]  /*11880*/  BSYNC B1 ;  /* 0x0000000000017941 */ /* 0x000fea0003800000 */
.L_x_8691:
        /* <DEDUP_REMOVED lines=12> */
.L_x_8693:
        /* <DEDUP_REMOVED lines=15> */
.L_x_8694:
        /* <DEDUP_REMOVED lines=10> */
.L_x_8688:
[----:B------:R-:W-:Y:S05]  /*11ae0*/  BSYNC B0 ;  /* 0x0000000000007941 */ /* 0x000fea0003800000 */
.L_x_8687:
[----:B------:R-:W2:Y:S01]  /*11af0*/  LDL.LU R4, [R1+0x14] ;  /* 0x0000140001047983 */ /* 0x000ea20000300800 */
[----:B------:R-:W-:-:S05]  /*11b00*/  VIADD R19, R19, 0x1 ;  /* 0x0000000113137836 */ /* 0x000fca0000000000 */
[----:B------:R-:W-:-:S04]  /*11b10*/  ISETP.NE.AND P0, PT, R19, 0x2, PT ;  /* 0x000000021300780c */ /* 0x000fc80003f05270 */
[----:B------:R-:W-:Y:S02]  /*11b20*/  SEL R0, RZ, 0x1, P0 ;  /* 0x00000001ff007807 */ /* 0x000fe40000000000 */
[----:B------:R-:W-:Y:S02]  /*11b30*/  SEL R19, R19, RZ, P0 ;  /* 0x000000ff13137207 */ /* 0x000fe40000000000 */
[----:B--2---:R-:W-:-:S05]  /*11b40*/  LOP3.LUT R4, R4, R0, RZ, 0x3c, !PT ;  /* 0x0000000004047212 */ /* 0x004fca00078e3cff */
[----:B------:R2:W-:Y:S02]  /*11b50*/  STL [R1+0x14], R4 ;  /* 0x0000140401007387 */ /* 0x0005e40000100800 */
.L_x_8615:
[----:B------:R-:W-:Y:S05]  /*11b60*/  BSYNC B7 ;  /* 0x0000000000077941 */ /* 0x000fea0003800000 */
.L_x_8613:
        /* <DEDUP_REMOVED lines=9> */
[----:B0123--:R-:W0:Y:S04]  /*11c00*/  LDS.128 R4, [R18+0x288d0] ;  /* 0x0288d00012047984 */ /* 0x00fe280000000c00 */
[----:B0-----:R0:W-:Y:S04]  /*11c10*/  STL.64 [R1], R4 ;  /* 0x0000000401007387 */ /* 0x0011e80000100a00 */
[----:B------:R0:W-:Y:S01]  /*11c20*/  STL.64 [R1+0x8], R6 ;  /* 0x0000080601007387 */ /* 0x0001e20000100a00 */
[----:B------:R-:W-:Y:S06]  /*11c30*/  BAR.ARV 0x4, 0x180 ;  /* 0x0106000000007b1d */ /* 0x000fec0000002000 */
[----:B------:R-:W-:Y:S05]  /*11c40*/  BRA `(.L_x_8696) ;  /* 0x00000010002c7947 */ /* 0x000fea0003800000 */
.L_x_8695:
[----:B------:R-:W4:Y:S01]  /*11c50*/  S2R R0, SR_TID.X ;  /* 0x0000000000007919 */ /* 0x000f220000002100 */
[----:B------:R-:W-:Y:S01]  /*11c60*/  UMOV UR4, 0xffffffff ;  /* 0xffffffff00047882 */ /* 0x000fe20000000000 */
[----:B----4-:R-:W-:-:S04]  /*11c70*/  LOP3.LUT R16, R0, 0x1f, RZ, 0xc0, !PT ;  /* 0x0000001f00107812 */ /* 0x010fc800078ec0ff */
[----:B------:R-:W-:Y:S01]  /*11c80*/  ISETP.NE.AND P0, PT, R16, 0x1f, PT ;  /* 0x0000001f1000780c */ /* 0x000fe20003f05270 */
[----:B------:R-:W-:-:S12]  /*11c90*/  BRA.DIV UR4, `(.L_x_8697) ;  /* 0x00000026047c7947 */ /* 0x000fd8000b800000 */
[----:B------:R-:W2:Y:S01]  /*11ca0*/  LDL.LU R3, [R1] ;  /* 0x0000000001037983 */ /* 0x000ea20000300800 */
[----:B------:R-:W-:-:S03]  /*11cb0*/  ULDC UR4, c[0x0][0xc3c] ;  /* 0x00030f0000047ab9 */ /* 0x000fc60000000800 */
[----:B01----:R-:W4:Y:S01]  /*11cc0*/  LDL R8, [R1+0xc] ;  /* 0x00000c0001087983 */ /* 0x003f220000100800 */
[----:B--2---:R-:W-:Y:S02]  /*11cd0*/  IMAD.MOV.U32 R10, RZ, RZ, R3 ;  /* 0x000000ffff0a7224 */ /* 0x004fe400078e0003 */
[----:B----4-:R-:W-:-:S05]  /*11ce0*/  IMAD.IADD R0, R8, 0x1, R16 ;  /* 0x0000000108007824 */ /* 0x010fca00078e0210 */
[----:B------:R-:W-:-:S13]  /*11cf0*/  ISETP.GE.OR P1, PT, R0, UR4, !P0 ;  /* 0x0000000400007c0c */ /* 0x000fda000c726670 */
[----:B------:R-:W0:Y:S08]  /*11d00*/  @!P1 LDC.64 R2, c[0x0][0xc80] ;  /* 0x00032000ff029b82 */ /* 0x000e300000000a00 */
[----:B---3--:R-:W1:Y:S01]  /*11d10*/  @!P1 LDC.64 R6, c[0x0][0xc78] ;  /* 0x00031e00ff069b82 */ /* 0x008e620000000a00 */
[----:B0-----:R-:W-:-:S05]  /*11d20*/  @!P1 IMAD.WIDE R2, R0, 0x4, R2 ;  /* 0x0000000400029825 */ /* 0x001fca00078e0202 */
[----:B------:R1:W2:Y:S02]  /*11d30*/  @!P1 LDG.E R5, desc[UR50][R2.64] ;  /* 0x0000003202059981 */ /* 0x0002a4000c1e1900 */
[----:B-1----:R-:W-:-:S05]  /*11d40*/  @!P1 IMAD.WIDE R2, R0, 0x4, R6 ;  /* 0x0000000400029825 */ /* 0x002fca00078e0206 */
        /* <DEDUP_REMOVED lines=9> */
[----:B---3--:R-:W-:Y:S01]  /*11de0*/  @!P1 IMAD.MOV.U32 R7, RZ, RZ, R8 ;  /* 0x000000ffff079224 */ /* 0x008fe200078e0008 */
        /* <DEDUP_REMOVED lines=19> */
.L_x_8763:
[----:B------:R-:W-:Y:S02]  /*11f20*/  ULDC UR4, c[0x0][0xc38] ;  /* 0x00030e0000047ab9 */ /* 0x000fe40000000800 */
[----:B------:R-:W-:-:S04]  /*11f30*/  IMAD.U32 R8, RZ, RZ, UR4 ;  /* 0x00000004ff087e24 */ /* 0x000fc8000f8e00ff */
[----:B-1----:R-:W-:-:S04]  /*11f40*/  IMAD R9, R9, R8, RZ ;  /* 0x0000000809097224 */ /* 0x002fc800078e02ff */
[----:B------:R-:W-:-:S05]  /*11f50*/  IMAD.IADD R0, R0, 0x1, R9 ;  /* 0x0000000100007824 */ /* 0x000fca00078e0209 */
[----:B------:R-:W-:-:S13]  /*11f60*/  ISETP.GT.AND P6, PT, R0, R4, PT ;  /* 0x000000040000720c */ /* 0x000fda0003fc4270 */
[----:B------:R-:W-:Y:S05]  /*11f70*/  @P6 BRA `(.L_x_8698) ;  /* 0x0000000000ac6947 */ /* 0x000fea0003800000 */
.L_x_8701:
        /* <DEDUP_REMOVED lines=37> */
.L_x_8771:
[----:B------:R-:W-:Y:S02]  /*121d0*/  ULDC UR4, c[0x0][0xc38] ;  /* 0x00030e0000047ab9 */ /* 0x000fe40000000800 */
[----:B------:R-:W-:-:S04]  /*121e0*/  IMAD.U32 R8, RZ, RZ, UR4 ;  /* 0x00000004ff087e24 */ /* 0x000fc8000f8e00ff */
[----:B-1----:R-:W-:-:S04]  /*121f0*/  IMAD R9, R9, R8, RZ ;  /* 0x0000000809097224 */ /* 0x002fc800078e02ff */
[----:B------:R-:W-:-:S05]  /*12200*/  IMAD.IADD R0, R9, 0x1, R0 ;  /* 0x0000000109007824 */ /* 0x000fca00078e0200 */
[----:B------:R-:W-:-:S13]  /*12210*/  ISETP.GT.AND P6, PT, R0, R4, PT ;  /* 0x000000040000720c */ /* 0x000fda0003fc4270 */
[----:B------:R-:W-:Y:S05]  /*12220*/  @!P6 BRA `(.L_x_8701) ;  /* 0xfffffffc0054e947 */ /* 0x000fea000383ffff */
.L_x_8698:
        /* <DEDUP_REMOVED lines=12> */
.L_x_8776:
[----:B------:R-:W-:-:S13]  /*122f0*/  ISETP.NE.AND P0, PT, R3, RZ, PT ;  /* 0x000000ff0300720c */ /* 0x000fda0003f05270 */
[----:B------:R-:W-:Y:S05]  /*12300*/  @!P0 BRA `(.L_x_8703) ;  /* 0x0000000000108947 */ /* 0x000fea0003800000 */
[----:B------:R-:W-:Y:S01]  /*12310*/  UMOV UR4, 0xffffffff ;  /* 0xffffffff00047882 */ /* 0x000fe20000000000 */
[----:B---3--:R-:W-:Y:S02]  /*12320*/  VIADD R10, R10, 0xffffffff ;  /* 0xffffffff0a0a7836 */ /* 0x008fe40000000000 */
[----:B------:R-:W-:Y:S05]  /*12330*/  BRA.DIV UR4, `(.L_x_8704) ;  /* 0x0000002a04487947 */ /* 0x000fea000b800000 */
[----:B------:R1:W2:Y:S02]  /*12340*/  SHFL.IDX PT, R5, R2, R10, 0x1f ;  /* 0x00001f0a02057589 */ /* 0x0002a400000e0000 */
.L_x_8703:
[----:B--2---:R-:W-:Y:S01]  /*12350*/  IMAD R3, R5, R8, R9 ;  /* 0x0000000805037224 */ /* 0x004fe200078e0209 */
[----:B------:R-:W-:-:S03]  /*12360*/  ISETP.NE.AND P0, PT, R7, 0x1, PT ;  /* 0x000000010700780c */ /* 0x000fc60003f05270 */
[----:B------:R-:W-:Y:S01]  /*12370*/  IMAD.IADD R4, R4, 0x1, -R3 ;  /* 0x0000000104047824 */ /* 0x000fe200078e0a03 */
[----:B------:R2:W-:Y:S09]  /*12380*/  STL [R1], R3 ;  /* 0x0000000301007387 */ /* 0x0005f20000100800 */
[----:B------:R-:W-:Y:S05]  /*12390*/  @!P0 BRA `(.L_x_8705) ;  /* 0x0000000000e48947 */ /* 0x000fea0003800000 */
[----:B------:R-:W-:-:S04]  /*123a0*/  IABS R5, R0 ;  /* 0x0000000000057213 */ /* 0x000fc80000000000 */
[----:B0--3--:R-:W0:Y:S08]  /*123b0*/  I2F.RP R6, R5 ;  /* 0x0000000500067306 */ /* 0x009e300000209400 */
[----:B0-----:R-:W0:Y:S02]  /*123c0*/  MUFU.RCP R6, R6 ;  /* 0x0000000600067308 */ /* 0x001e240000001000 */
[----:B0-----:R-:W-:-:S06]  /*123d0*/  VIADD R9, R6, 0xffffffe ;  /* 0x0ffffffe06097836 */ /* 0x001fcc0000000000 */
[----:B--2---:R-:W1:Y:S02]  /*123e0*/  F2I.FTZ.U32.TRUNC.NTZ R3, R9 ;  /* 0x0000000900037305 */ /* 0x004e64000021f000 */
        /* <DEDUP_REMOVED lines=52> */
.L_x_8705:
[----:B------:R-:W4:Y:S01]  /*12730*/  LDL R5, [R1+0xc] ;  /* 0x00000c0001057983 */ /* 0x000f220000100800 */
[----:B012---:R-:W4:Y:S02]  /*12740*/  LDC.64 R2, c[0x0][0xc90] ;  /* 0x00032400ff027b82 */ /* 0x007f240000000a00 */
[----:B----4-:R-:W-:-:S05]  /*12750*/  IMAD.WIDE R2, R5, 0x4, R2 ;  /* 0x0000000405027825 */ /* 0x010fca00078e0202 */
        /* <DEDUP_REMOVED lines=60> */
.L_x_8706:
[----:B-1----:R-:W-:-:S05]  /*12b20*/  LOP3.LUT R3, RZ, R4, RZ, 0x33, !PT ;  /* 0x00000004ff037212 */ /* 0x002fca00078e33ff */
[----:B------:R-:W-:-:S05]  /*12b30*/  IMAD.IADD R0, R0, 0x1, R3 ;  /* 0x0000000100007824 */ /* 0x000fca00078e0203 */
[----:B------:R1:W-:Y:S01]  /*12b40*/  STL [R1+0x4], R0 ;  /* 0x0000040001007387 */ /* 0x0003e20000100800 */
[----:B------:R-:W-:Y:S05]  /*12b50*/  BRA `(.L_x_8707) ;  /* 0x0000000000287947 */ /* 0x000fea0003800000 */
.L_x_8699:
        /* <DEDUP_REMOVED lines=10> */
.L_x_8707:
[----:B--2---:R-:W2:Y:S04]  /*12c00*/  LDL R3, [R1+0x8] ;  /* 0x0000080001037983 */ /* 0x004ea80000100800 */
[----:B0-----:R-:W3:Y:S04]  /*12c10*/  LDL R2, [R1+0xc] ;  /* 0x00000c0001027983 */ /* 0x001ee80000100800 */
[----:B------:R-:W4:Y:S04]  /*12c20*/  LDL R4, [R1] ;  /* 0x0000000001047983 */ /* 0x000f280000100800 */
[----:B------:R-:W4:Y:S01]  /*12c30*/  LDL R5, [R1+0x4] ;  /* 0x0000040001057983 */ /* 0x000f220000100800 */
[----:B------:R-:W-:Y:S05]  /*12c40*/  WARPSYNC.ALL ;  /* 0x0000000000007948 */ /* 0x000fea0003800000 */
[----:B-1----:R-:W0:Y:S02]  /*12c50*/  S2R R0, SR_TID.X ;  /* 0x0000000000007919 */ /* 0x002e240000002100 */
        /* <DEDUP_REMOVED lines=10> */
.L_x_8696:
[----:B------:R-:W2:Y:S01]  /*12d00*/  LDL R0, [R1+0xc] ;  /* 0x00000c0001007983 */ /* 0x000ea20000100800 */
[----:B------:R-:W-:Y:S02]  /*12d10*/  ULDC UR4, c[0x0][0xc3c] ;  /* 0x00030f0000047ab9 */ /* 0x000fe40000000800 */
[----:B--2---:R-:W-:-:S13]  /*12d20*/  ISETP.GE.AND P0, PT, R0, UR4, PT ;  /* 0x0000000400007c0c */ /* 0x004fda000bf06270 */
[----:B------:R-:W-:Y:S05]  /*12d30*/  @!P0 BRA `(.L_x_8708) ;  /* 0xffffffa8002c8947 */ /* 0x000fea000383ffff */
[----:B------:R-:W-:Y:S05]  /*12d40*/  BSYNC B8 ;  /* 0x0000000000087941 */ /* 0x000fea0003800000 */
.L_x_8607:
        /* <DEDUP_REMOVED lines=12> */
.L_x_8779:
[----:B------:R-:W-:Y:S05]  /*12e10*/  BSYNC B0 ;  /* 0x0000000000007941 */ /* 0x000fea0003800000 */
.L_x_8709:
[----:B------:R-:W-:-:S03]  /*12e20*/  UMOV UR4, 0xffffffff ;  /* 0xffffffff00047882 */ /* 0x000fc60000000000 */
[----:B------:R-:W-:Y:S05]  /*12e30*/  BRA.DIV UR4, `(.L_x_8711) ;  /* 0x0000001e04c87947 */ /* 0x000fea000b800000 */
[----:B------:R-:W1:Y:S02]  /*12e40*/  S2R R2, SR_TID.X ;  /* 0x0000000000027919 */ /* 0x000e640000002100 */
[----:B-1----:R-:W-:-:S04]  /*12e50*/  SHF.R.U32.HI R2, RZ, 0x5, R2 ;  /* 0x00000005ff027819 */ /* 0x002fc80000011602 */
[----:B------:R-:W-:-:S05]  /*12e60*/  LOP3.LUT R2, R2, 0x3, RZ, 0xc0, !PT ;  /* 0x0000000302027812 */ /* 0x000fca00078ec0ff */
[----:B------:R1:W2:Y:S02]  /*12e70*/  SHFL.IDX PT, R14, R2, RZ, 0x1f ;  /* 0x00001fff020e7589 */ /* 0x0002a400000e0000 */
.L_x_8782:
[----:B--2---:R-:W-:Y:S01]  /*12e80*/  ISETP.NE.AND P0, PT, R14, RZ, PT ;  /* 0x000000ff0e00720c */ /* 0x004fe20003f05270 */
[----:B------:R-:W-:-:S12]  /*12e90*/  BSSY B0, `(.L_x_8712) ;  /* 0x0000025000007945 */ /* 0x000fd80003800000 */
[----:B------:R-:W-:Y:S05]  /*12ea0*/  @P0 BRA `(.L_x_8713) ;  /* 0x00000000008c0947 */ /* 0x000fea0003800000 */
[----:B------:R-:W-:-:S03]  /*12eb0*/  UMOV UR4, 0xffffffff ;  /* 0xffffffff00047882 */ /* 0x000fc60000000000 */
[----:B------:R-:W-:Y:S05]  /*12ec0*/  BRA.DIV UR4, `(.L_x_8714) ;  /* 0x0000001e04d87947 */ /* 0x000fea000b800000 */
[----:B------:R-:W-:-:S13]  /*12ed0*/  ELECT P6, URZ, PT ;  /* 0x00000000003f782f */ /* 0x000fda00038c0000 */
.L_x_8785:
[----:B------:R-:W-:Y:S05]  /*12ee0*/  @!P6 BRA `(.L_x_8713) ;  /* 0x00000000007ce947 */ /* 0x000fea0003800000 */
[----:B------:R-:W-:-:S06]  /*12ef0*/  ULOP3.LUT UR4, UR36, 0x2, URZ, 0xfc, !UPT ;  /* 0x0000000224047892 */ /* 0x000fcc000f8efc3f */
[----:B-1----:R-:W-:-:S05]  /*12f00*/  IMAD.U32 R2, RZ, RZ, UR4 ;  /* 0x00000004ff027e24 */ /* 0x002fca000f8e00ff */
[----:B------:R-:W-:-:S13]  /*12f10*/  ISETP.NE.AND P2, PT, R2, 0x3, PT ;  /* 0x000000030200780c */ /* 0x000fda0003f45270 */
[----:B------:R-:W-:Y:S05]  /*12f20*/  @!P2 BRA `(.L_x_8715) ;  /* 0x000000000004a947 */ /* 0x000fea0003800000 */
[----:B------:R-:W-:Y:S01]  /*12f30*/  BPT.TRAP 0x1 ;  /* 0x000000040000795c */ /* 0x000fe20000300000 */
.L_x_8715:
        /* <DEDUP_REMOVED lines=13> */
.L_x_8786:
[----:B------:R-:W1:Y:S02]  /*13010*/  SYNCS.PHASECHK.TRANS64.TRYWAIT P0, [R7+URZ], R2 ;  /* 0x00000002070075a7 */ /* 0x000e64000800017f */
[----:B-1----:R-:W-:Y:S05]  /*13020*/  @!P0 BRA `(.L_x_8717) ;  /* 0x0000001c00b48947 */ /* 0x002fea0003800000 */
.L_x_8787:
[----:B------:R-:W-:Y:S05]  /*13030*/  @!P2 BRA `(.L_x_8718) ;  /* 0x000000000004a947 */ /* 0x000fea0003800000 */
[----:B------:R-:W-:Y:S01]  /*13040*/  BPT.TRAP 0x1 ;  /* 0x000000040000795c */ /* 0x000fe20000300000 */
.L_x_8718:
[----:B------:R-:W-:-:S04]  /*13050*/  VIADD R0, R0, 0x28860 ;  /* 0x0002886000007836 */ /* 0x000fc80000000000 */
[----:B------:R-:W-:-:S04]  /*13060*/  IMAD R4, R19, 0x8, R0 ;  /* 0x0000000813047824 */ /* 0x000fc800078e0200 */
[----:B------:R-:W2:Y:S02]  /*13070*/  SYNCS.PHASECHK.TRANS64.TRYWAIT P0, [R4+URZ], R5 ;  /* 0x00000005040075a7 */ /* 0x000ea4000800017f */
[----:B--2---:R-:W-:Y:S05]  /*13080*/  @!P0 BRA `(.L_x_8719) ;  /* 0x0000001c00b08947 */ /* 0x004fea0003800000 */
.L_x_8788:
[----:B------:R-:W-:-:S07]  /*13090*/  IMAD R3, R3, 0x8, R0 ;  /* 0x0000000803037824 */ /* 0x000fce00078e0200 */
.L_x_8720:
[----:B---3--:R3:W4:Y:S02]  /*130a0*/  SYNCS.PHASECHK.TRANS64.TRYWAIT P0, [R3+URZ], R2 ;  /* 0x00000002030075a7 */ /* 0x008724000800017f */
[----:B----4-:R-:W-:Y:S05]  /*130b0*/  @!P0 NANOSLEEP.SYNCS 0x989680 ;  /* 0x009896800000895d */ /* 0x010fea0003900000 */
[----:B------:R-:W4:Y:S02]  /*130c0*/  @!P0 SYNCS.PHASECHK.TRANS64 P0, [R3+URZ], R2 ;  /* 0x00000002030085a7 */ /* 0x000f24000800007f */
[----:B----4-:R-:W-:Y:S05]  /*130d0*/  @!P0 BRA `(.L_x_8720) ;  /* 0xfffffffc00f08947 */ /* 0x010fea000383ffff */
.L_x_8713:
[----:B------:R-:W-:Y:S05]  /*130e0*/  BSYNC B0 ;  /* 0x0000000000007941 */ /* 0x000fea0003800000 */
.L_x_8712:
[----:B------:R-:W-:Y:S05]  /*130f0*/  EXIT ;  /* 0x000000000000794d */ /* 0x000fea0003800000 */
.L_x_8546:
[----:B0-----:R-:W-:-:S04]  /*13100*/  IMAD.U32 R3, RZ, RZ, UR41 ;  /* 0x00000029ff037e24 */ /* 0x001fc8000f8e00ff */
[----:B------:R0:W1:Y:S03]  /*13110*/  SYNCS.PHASECHK.TRANS64.TRYWAIT P1, [R3+URZ+0x28800], R0 ;  /* 0x02880000030075a7 */ /* 0x000066000802017f */
[----:B-1----:R-:W-:Y:S05]  /*13120*/  @!P1 NANOSLEEP.SYNCS 0x989680 ;  /* 0x009896800000995d */ /* 0x002fea0003900000 */
[----:B------:R-:W1:Y:S02]  /*13130*/  @!P1 SYNCS.PHASECHK.TRANS64 P1, [R3+URZ+0x28800], R0 ;  /* 0x02880000030095a7 */ /* 0x000e64000802007f */
[----:B-1----:R-:W-:Y:S05]  /*13140*/  @!P1 BRA `(.L_x_8546) ;  /* 0xfffffffc00ec9947 */ /* 0x002fea000383ffff */
[----:B------:R-:W-:Y:S05]  /*13150*/  BRA `(.L_x_8721) ;  /* 0xfffffeec001c7947 */ /* 0x000fea000383ffff */
.L_x_8550:
[----:B-1----:R1:W2:Y:S02]  /*13160*/  SYNCS.PHASECHK.TRANS64.TRYWAIT P2, [R0+URZ+0x28830], R3 ;  /* 0x02883003000075a7 */ /* 0x0022a4000804017f */
[----:B--2---:R-:W-:Y:S05]  /*13170*/  @!P2 NANOSLEEP.SYNCS 0x989680 ;  /* 0x009896800000a95d */ /* 0x004fea0003900000 */
[----:B------:R-:W2:Y:S02]  /*13180*/  @!P2 SYNCS.PHASECHK.TRANS64 P2, [R0+URZ+0x28830], R3 ;  /* 0x028830030000a5a7 */ /* 0x000ea4000804007f */
[----:B--2---:R-:W-:Y:S05]  /*13190*/  @!P2 BRA `(.L_x_8550) ;  /* 0xfffffffc00f0a947 */ /* 0x004fea000383ffff */
[----:B------:R-:W-:Y:S05]  /*131a0*/  BRA `(.L_x_8549) ;  /* 0xfffffeec00407947 */ /* 0x000fea000383ffff */
.L_x_8555:
[----:B-1----:R-:W-:-:S04]  /*131b0*/  IMAD.U32 R7, RZ, RZ, UR6 ;  /* 0x00000006ff077e24 */ /* 0x002fc8000f8e00ff */
[----:B------:R1:W2:Y:S03]  /*131c0*/  SYNCS.PHASECHK.TRANS64.TRYWAIT P3, [R7+URZ+0x28830], R4 ;  /* 0x02883004070075a7 */ /* 0x0002a6000806017f */
[----:B--2---:R-:W-:Y:S05]  /*131d0*/  @!P3 NANOSLEEP.SYNCS 0x989680 ;  /* 0x009896800000b95d */ /* 0x004fea0003900000 */
[----:B------:R-:W2:Y:S02]  /*131e0*/  @!P3 SYNCS.PHASECHK.TRANS64 P3, [R7+URZ+0x28830], R4 ;  /* 0x028830040700b5a7 */ /* 0x000ea4000806007f */
[----:B--2---:R-:W-:Y:S05]  /*131f0*/  @!P3 BRA `(.L_x_8555) ;  /* 0xfffffffc00ecb947 */ /* 0x004fea000383ffff */
[----:B------:R-:W-:Y:S05]  /*13200*/  BRA `(.L_x_8552) ;  /* 0xffffff10003c7947 */ /* 0x000fea000383ffff */
.L_x_8559:
[----:B-1----:R-:W-:-:S04]  /*13210*/  IMAD.U32 R7, RZ, RZ, UR6 ;  /* 0x00000006ff077e24 */ /* 0x002fc8000f8e00ff */
[----:B------:R1:W2:Y:S03]  /*13220*/  SYNCS.PHASECHK.TRANS64.TRYWAIT P3, [R7+URZ+0x28850], R4 ;  /* 0x02885004070075a7 */ /* 0x0002a6000806017f */
[----:B--2---:R-:W-:Y:S05]  /*13230*/  @!P3 NANOSLEEP.SYNCS 0x989680 ;  /* 0x009896800000b95d */ /* 0x004fea0003900000 */
[----:B------:R-:W2:Y:S02]  /*13240*/  @!P3 SYNCS.PHASECHK.TRANS64 P3, [R7+URZ+0x28850], R4 ;  /* 0x028850040700b5a7 */ /* 0x000ea4000806007f */
[----:B--2---:R-:W-:Y:S05]  /*13250*/  @!P3 BRA `(.L_x_8559) ;  /* 0xfffffffc00ecb947 */ /* 0x004fea000383ffff */
[----:B------:R-:W-:Y:S05]  /*13260*/  BRA `(.L_x_8556) ;  /* 0xffffff1400047947 */ /* 0x000fea000383ffff */
.L_x_8565:
[----:B-1----:R-:W-:-:S04]  /*13270*/  IMAD.U32 R7, RZ, RZ, UR6 ;  /* 0x00000006ff077e24 */ /* 0x002fc8000f8e00ff */
[----:B------:R1:W2:Y:S03]  /*13280*/  SYNCS.PHASECHK.TRANS64.TRYWAIT P2, [R7+URZ+0x28830], R4 ;  /* 0x02883004070075a7 */ /* 0x0002a6000804017f */
[----:B--2---:R-:W-:Y:S05]  /*13290*/  @!P2 NANOSLEEP.SYNCS 0x989680 ;  /* 0x009896800000a95d */ /* 0x004fea0003900000 */
[----:B------:R-:W2:Y:S02]  /*132a0*/  @!P2 SYNCS.PHASECHK.TRANS64 P2, [R7+URZ+0x28830], R4 ;  /* 0x028830040700a5a7 */ /* 0x000ea4000804007f */
[----:B--2---:R-:W-:Y:S05]  /*132b0*/  @!P2 BRA `(.L_x_8565) ;  /* 0xfffffffc00eca947 */ /* 0x004fea000383ffff */
[----:B------:R-:W-:Y:S05]  /*132c0*/  BRA `(.L_x_8562) ;  /* 0xffffff3800747947 */ /* 0x000fea000383ffff */
.L_x_8569:
[----:B-1----:R-:W-:-:S04]  /*132d0*/  IMAD.U32 R7, RZ, RZ, UR6 ;  /* 0x00000006ff077e24 */ /* 0x002fc8000f8e00ff */
[----:B------:R1:W2:Y:S03]  /*132e0*/  SYNCS.PHASECHK.TRANS64.TRYWAIT P2, [R7+URZ+0x28850], R4 ;  /* 0x02885004070075a7 */ /* 0x0002a6000804017f */
[----:B--2---:R-:W-:Y:S05]  /*132f0*/  @!P2 NANOSLEEP.SYNCS 0x989680 ;  /* 0x009896800000a95d */ /* 0x004fea0003900000 */
[----:B------:R-:W2:Y:S02]  /*13300*/  @!P2 SYNCS.PHASECHK.TRANS64 P2, [R7+URZ+0x28850], R4 ;  /* 0x028850040700a5a7 */ /* 0x000ea4000804007f */
[----:B--2---:R-:W-:Y:S05]  /*13310*/  @!P2 BRA `(.L_x_8569) ;  /* 0xfffffffc00eca947 */ /* 0x004fea000383ffff */
[----:B------:R-:W-:Y:S05]  /*13320*/  BRA `(.L_x_8566) ;  /* 0xffffff3c003c7947 */ /* 0x000fea000383ffff */
.L_x_8574:
[----:B-1----:R-:W-:-:S04]  /*13330*/  IMAD.U32 R6, RZ, RZ, UR5 ;  /* 0x00000005ff067e24 */ /* 0x002fc8000f8e00ff */
[----:B------:R1:W2:Y:S03]  /*13340*/  SYNCS.PHASECHK.TRANS64.TRYWAIT P0, [R6+URZ+0x28850], R5 ;  /* 0x02885005060075a7 */ /* 0x0002a6000800017f */
[----:B--2---:R-:W-:Y:S05]  /*13350*/  @!P0 NANOSLEEP.SYNCS 0x989680 ;  /* 0x009896800000895d */ /* 0x004fea0003900000 */
[----:B------:R-:W2:Y:S02]  /*13360*/  @!P0 SYNCS.PHASECHK.TRANS64 P0, [R6+URZ+0x28850], R5 ;  /* 0x02885005060085a7 */ /* 0x000ea4000800007f */
[----:B--2---:R-:W-:Y:S05]  /*13370*/  @!P0 BRA `(.L_x_8574) ;  /* 0xfffffffc00ec8947 */ /* 0x004fea000383ffff */
[----:B------:R-:W-:Y:S05]  /*13380*/  BRA `(.L_x_8573) ;  /* 0xffffff5800247947 */ /* 0x000fea000383ffff */
.L_x_8621:
        /* <DEDUP_REMOVED lines=11> */
.L_x_8723:
[----:B------:R-:W-:Y:S05]  /*13440*/  BSYNC B0 ;  /* 0x0000000000007941 */ /* 0x000fea0003800000 */
.L_x_8722:
[----:B------:R-:W-:Y:S05]  /*13450*/  BRA `(.L_x_8724) ;  /* 0xffffffb000407947 */ /* 0x000fea000383ffff */
.L_x_8623:
[----:B------:R-:W-:Y:S01]  /*13460*/  BSSY B0, `(.L_x_8725) ;  /* 0x0000006000007945 */ /* 0x000fe20003800000 */
[----:B------:R-:W-:-:S07]  /*13470*/  IMAD.MOV.U32 R15, RZ, RZ, -0x1 ;  /* 0xffffffffff0f7424 */ /* 0x000fce00078e00ff */
[----:B--23--:R-:W-:Y:S05]  /*13480*/  WARPSYNC.COLLECTIVE R15, `(.L_x_8726) ;  /* 0x000000000f0c7348 */ /* 0x00cfea0003c00000 */
[----:B------:R-:W-:Y:S02]  /*13490*/  ELECT P6, UR62, PT ;  /* 0x00000000003e782f */ /* 0x000fe400038c0000 */
[----:B------:R-:W-:Y:S01]  /*134a0*/  MOV R14, UR62 ;  /* 0x0000003e000e7c02 */ /* 0x000fe20008000f00 */
[----:B--23--:R-:W-:Y:S10]  /*134b0*/  ENDCOLLECTIVE ;  /* 0x000000000000791b */ /* 0x00cff40003800000 */
.L_x_8726:
[----:B------:R-:W-:Y:S05]  /*134c0*/  BSYNC B0 ;  /* 0x0000000000007941 */ /* 0x000fea0003800000 */
.L_x_8725:
[----:B------:R-:W-:Y:S05]  /*134d0*/  BRA `(.L_x_8727) ;  /* 0xffffffb000447947 */ /* 0x000fea000383ffff */
.L_x_8625:
[----:B0-----:R0:W1:Y:S02]  /*134e0*/  SYNCS.PHASECHK.TRANS64.TRYWAIT P0, [R0+URZ+0x28840], R2 ;  /* 0x02884002000075a7 */ /* 0x001064000800017f */
[----:B-1----:R-:W-:Y:S05]  /*134f0*/  @!P0 NANOSLEEP.SYNCS 0x989680 ;  /* 0x009896800000895d */ /* 0x002fea0003900000 */
[----:B------:R-:W1:Y:S02]  /*13500*/  @!P0 SYNCS.PHASECHK.TRANS64 P0, [R0+URZ+0x28840], R2 ;  /* 0x02884002000085a7 */ /* 0x000e64000800007f */
[----:B-1----:R-:W-:Y:S05]  /*13510*/  @!P0 BRA `(.L_x_8625) ;  /* 0xfffffffc00f08947 */ /* 0x002fea000383ffff */
[----:B------:R-:W-:Y:S05]  /*13520*/  BRA `(.L_x_8728) ;  /* 0xffffffb000a47947 */ /* 0x000fea000383ffff */
.L_x_8629:
        /* <DEDUP_REMOVED lines=14> */
.L_x_8729:
[----:B------:R-:W-:Y:S02]  /*13610*/  IMAD.MOV.U32 R13, RZ, RZ, R4 ;  /* 0x000000ffff0d7224 */ /* 0x000fe400078e0004 */
[----:B------:R-:W-:-:S07]  /*13620*/  IMAD.MOV.U32 R6, RZ, RZ, R14 ;  /* 0x000000ffff067224 */ /* 0x000fce00078e000e */
[----:B------:R-:W-:Y:S05]  /*13630*/  WARPSYNC.COLLECTIVE R15, `(.L_x_8730) ;  /* 0x000000000f087348 */ /* 0x000fea0003c00000 */
[----:B------:R0:W1:Y:S02]  /*13640*/  SHFL.IDX P6, R14, R13, R12, R11 ;  /* 0x0000000c0d0e7389 */ /* 0x00006400000c000b */
[----:B01----:R-:W-:Y:S01]  /*13650*/  ENDCOLLECTIVE ;  /* 0x000000000000791b */ /* 0x003fe20003800000 */
.L_x_8730:
[----:B------:R-:W-:Y:S02]  /*13660*/  IMAD.MOV.U32 R13, RZ, RZ, R3 ;  /* 0x000000ffff0d7224 */ /* 0x000fe400078e0003 */
[----:B------:R-:W-:Y:S02]  /*13670*/  IMAD.MOV.U32 R12, RZ, RZ, 0x1 ;  /* 0x00000001ff0c7424 */ /* 0x000fe400078e00ff */
[----:B------:R-:W-:-:S07]  /*13680*/  IMAD.MOV.U32 R7, RZ, RZ, R14 ;  /* 0x000000ffff077224 */ /* 0x000fce00078e000e */
[----:B------:R-:W-:Y:S05]  /*13690*/  WARPSYNC.COLLECTIVE R15, `(.L_x_8731) ;  /* 0x000000000f087348 */ /* 0x000fea0003c00000 */
[----:B------:R0:W1:Y:S02]  /*136a0*/  SHFL.IDX P6, R14, R13, R12, R11 ;  /* 0x0000000c0d0e7389 */ /* 0x00006400000c000b */
[----:B01----:R-:W-:Y:S01]  /*136b0*/  ENDCOLLECTIVE ;  /* 0x000000000000791b */ /* 0x003fe20003800000 */
.L_x_8731:
        /* <DEDUP_REMOVED lines=10> */
.L_x_8732:
        /* <DEDUP_REMOVED lines=12> */
.L_x_8733:
        /* <DEDUP_REMOVED lines=17> */
.L_x_8734:
[----:B------:R-:W-:Y:S02]  /*13930*/  IMAD.MOV.U32 R13, RZ, RZ, R3 ;  /* 0x000000ffff0d7224 */ /* 0x000fe400078e0003 */
[----:B------:R-:W-:Y:S02]  /*13940*/  IMAD.MOV.U32 R12, RZ, RZ, 0x3 ;  /* 0x00000003ff0c7424 */ /* 0x000fe400078e00ff */
[----:B------:R-:W-:-:S07]  /*13950*/  IMAD.MOV.U32 R5, RZ, RZ, R14 ;  /* 0x000000ffff057224 */ /* 0x000fce00078e000e */
[----:B------:R-:W-:Y:S05]  /*13960*/  WARPSYNC.COLLECTIVE R15, `(.L_x_8735) ;  /* 0x000000000f087348 */ /* 0x000fea0003c00000 */
[----:B------:R0:W1:Y:S02]  /*13970*/  SHFL.IDX P6, R14, R13, R12, R11 ;  /* 0x0000000c0d0e7389 */ /* 0x00006400000c000b */
[----:B01----:R-:W-:Y:S01]  /*13980*/  ENDCOLLECTIVE ;  /* 0x000000000000791b */ /* 0x003fe20003800000 */
.L_x_8735:
        /* <DEDUP_REMOVED lines=16> */
.L_x_8736:
[----:B------:R-:W-:Y:S02]  /*13a90*/  IMAD.MOV.U32 R13, RZ, RZ, R3 ;  /* 0x000000ffff0d7224 */ /* 0x000fe400078e0003 */
[----:B------:R-:W-:Y:S02]  /*13aa0*/  IMAD.MOV.U32 R12, RZ, RZ, 0x4 ;  /* 0x00000004ff0c7424 */ /* 0x000fe400078e00ff */
[----:B------:R-:W-:-:S07]  /*13ab0*/  IMAD.MOV.U32 R5, RZ, RZ, R14 ;  /* 0x000000ffff057224 */ /* 0x000fce00078e000e */
[----:B------:R-:W-:Y:S05]  /*13ac0*/  WARPSYNC.COLLECTIVE R15, `(.L_x_8737) ;  /* 0x000000000f087348 */ /* 0x000fea0003c00000 */
[----:B------:R0:W1:Y:S02]  /*13ad0*/  SHFL.IDX P6, R14, R13, R12, R11 ;  /* 0x0000000c0d0e7389 */ /* 0x00006400000c000b */
[----:B01----:R-:W-:Y:S01]  /*13ae0*/  ENDCOLLECTIVE ;  /* 0x000000000000791b */ /* 0x003fe20003800000 */
.L_x_8737:
        /* <DEDUP_REMOVED lines=16> */
.L_x_8738:
[----:B------:R-:W-:Y:S02]  /*13bf0*/  IMAD.MOV.U32 R13, RZ, RZ, R3 ;  /* 0x000000ffff0d7224 */ /* 0x000fe400078e0003 */
[----:B------:R-:W-:Y:S02]  /*13c00*/  IMAD.MOV.U32 R12, RZ, RZ, 0x5 ;  /* 0x00000005ff0c7424 */ /* 0x000fe400078e00ff */
[----:B------:R-:W-:-:S07]  /*13c10*/  IMAD.MOV.U32 R5, RZ, RZ, R14 ;  /* 0x000000ffff057224 */ /* 0x000fce00078e000e */
[----:B------:R-:W-:Y:S05]  /*13c20*/  WARPSYNC.COLLECTIVE R15, `(.L_x_8739) ;  /* 0x000000000f087348 */ /* 0x000fea0003c00000 */
[----:B------:R0:W1:Y:S02]  /*13c30*/  SHFL.IDX P6, R14, R13, R12, R11 ;  /* 0x0000000c0d0e7389 */ /* 0x00006400000c000b */
[----:B01----:R-:W-:Y:S01]  /*13c40*/  ENDCOLLECTIVE ;  /* 0x000000000000791b */ /* 0x003fe20003800000 */
.L_x_8739:
        /* <DEDUP_REMOVED lines=16> */
.L_x_8740:
[----:B------:R-:W-:Y:S02]  /*13d50*/  IMAD.MOV.U32 R13, RZ, RZ, R3 ;  /* 0x000000ffff0d7224 */ /* 0x000fe400078e0003 */
[----:B------:R-:W-:Y:S02]  /*13d60*/  IMAD.MOV.U32 R12, RZ, RZ, 0x6 ;  /* 0x00000006ff0c7424 */ /* 0x000fe400078e00ff */
[----:B------:R-:W-:-:S07]  /*13d70*/  IMAD.MOV.U32 R5, RZ, RZ, R14 ;  /* 0x000000ffff057224 */ /* 0x000fce00078e000e */
[----:B------:R-:W-:Y:S05]  /*13d80*/  WARPSYNC.COLLECTIVE R15, `(.L_x_8741) ;  /* 0x000000000f087348 */ /* 0x000fea0003c00000 */
[----:B------:R0:W1:Y:S02]  /*13d90*/  SHFL.IDX P6, R14, R13, R12, R11 ;  /* 0x0000000c0d0e7389 */ /* 0x00006400000c000b */
[----:B01----:R-:W-:Y:S01]  /*13da0*/  ENDCOLLECTIVE ;  /* 0x000000000000791b */ /* 0x003fe20003800000 */
.L_x_8741:
        /* <DEDUP_REMOVED lines=14> */
.L_x_8742:
        /* <DEDUP_REMOVED lines=8> */
.L_x_8743:
        /* <DEDUP_REMOVED lines=14> */
.L_x_8744:
[----:B------:R-:W-:Y:S01]  /*13ff0*/  IMAD.MOV.U32 R3, RZ, RZ, R14 ;  /* 0x000000ffff037224 */ /* 0x000fe200078e000e */
[----:B------:R-:W-:Y:S06]  /*14000*/  BRA `(.L_x_8745) ;  /* 0xffffffb400507947 */ /* 0x000fec000383ffff */
.L_x_8634:
[----:B0-----:R0:W3:Y:S02]  /*14010*/  SYNCS.PHASECHK.TRANS64.TRYWAIT P0, [R18+URZ+0x28820], R0 ;  /* 0x02882000120075a7 */ /* 0x0010e4000800017f */
[----:B---3--:R-:W-:Y:S05]  /*14020*/  @!P0 NANOSLEEP.SYNCS 0x989680 ;  /* 0x009896800000895d */ /* 0x008fea0003900000 */
[----:B------:R-:W3:Y:S02]  /*14030*/  @!P0 SYNCS.PHASECHK.TRANS64 P0, [R18+URZ+0x28820], R0 ;  /* 0x02882000120085a7 */ /* 0x000ee4000800007f */
[----:B---3--:R-:W-:Y:S05]  /*14040*/  @!P0 BRA `(.L_x_8634) ;  /* 0xfffffffc00f08947 */ /* 0x008fea000383ffff */
[----:B------:R-:W-:Y:S05]  /*14050*/  BRA `(.L_x_8746) ;  /* 0xffffffb400c07947 */ /* 0x000fea000383ffff */
.L_x_8643:
[----:B-1----:R1:W2:Y:S02]  /*14060*/  SYNCS.PHASECHK.TRANS64.TRYWAIT P0, [R3+URZ+0x28840], R2 ;  /* 0x02884002030075a7 */ /* 0x0022a4000800017f */
[----:B--2---:R-:W-:Y:S05]  /*14070*/  @!P0 NANOSLEEP.SYNCS 0x989680 ;  /* 0x009896800000895d */ /* 0x004fea0003900000 */
[----:B------:R-:W2:Y:S02]  /*14080*/  @!P0 SYNCS.PHASECHK.TRANS64 P0, [R3+URZ+0x28840], R2 ;  /* 0x02884002030085a7 */ /* 0x000ea4000800007f */
[----:B--2---:R-:W-:Y:S05]  /*14090*/  @!P0 BRA `(.L_x_8643) ;  /* 0xfffffffc00f08947 */ /* 0x004fea000383ffff */
[----:B------:R-:W-:Y:S05]  /*140a0*/  BRA `(.L_x_8747) ;  /* 0xffffffb8009c7947 */ /* 0x000fea000383ffff */
.L_x_8649:
[----:B0-----:R0:W1:Y:S02]  /*140b0*/  SYNCS.PHASECHK.TRANS64.TRYWAIT P0, [R3+URZ+0x60], R2 ;  /* 0x00006002030075a7 */ /* 0x001064000800017f */
[----:B-1----:R-:W-:Y:S05]  /*140c0*/  @!P0 NANOSLEEP.SYNCS 0x989680 ;  /* 0x009896800000895d */ /* 0x002fea0003900000 */
[----:B------:R-:W1:Y:S02]  /*140d0*/  @!P0 SYNCS.PHASECHK.TRANS64 P0, [R3+URZ+0x60], R2 ;  /* 0x00006002030085a7 */ /* 0x000e64000800007f */
[----:B-1----:R-:W-:Y:S05]  /*140e0*/  @!P0 BRA `(.L_x_8649) ;  /* 0xfffffffc00f08947 */ /* 0x002fea000383ffff */
[----:B------:R-:W-:Y:S05]  /*140f0*/  BRA `(.L_x_8748) ;  /* 0xffffffbc00707947 */ /* 0x000fea000383ffff */
.L_x_8658:
[----:B-1----:R1:W2:Y:S02]  /*14100*/  SYNCS.PHASECHK.TRANS64.TRYWAIT P0, [R3+URZ+0x28840], R2 ;  /* 0x02884002030075a7 */ /* 0x0022a4000800017f */
[----:B--2---:R-:W-:Y:S05]  /*14110*/  @!P0 NANOSLEEP.SYNCS 0x989680 ;  /* 0x009896800000895d */ /* 0x004fea0003900000 */
[----:B------:R-:W2:Y:S02]  /*14120*/  @!P0 SYNCS.PHASECHK.TRANS64 P0, [R3+URZ+0x28840], R2 ;  /* 0x02884002030085a7 */ /* 0x000ea4000800007f */
[----:B--2---:R-:W-:Y:S05]  /*14130*/  @!P0 BRA `(.L_x_8658) ;  /* 0xfffffffc00f08947 */ /* 0x004fea000383ffff */
[----:B------:R-:W-:Y:S05]  /*14140*/  BRA `(.L_x_8749) ;  /* 0xffffffc400007947 */ /* 0x000fea000383ffff */
.L_x_8664:
[----:B0-----:R0:W1:Y:S02]  /*14150*/  SYNCS.PHASECHK.TRANS64.TRYWAIT P0, [R2+URZ+0x60], R3 ;  /* 0x00006003020075a7 */ /* 0x001064000800017f */
[----:B-1----:R-:W-:Y:S05]  /*14160*/  @!P0 NANOSLEEP.SYNCS 0x989680 ;  /* 0x009896800000895d */ /* 0x002fea0003900000 */
[----:B------:R-:W1:Y:S02]  /*14170*/  @!P0 SYNCS.PHASECHK.TRANS64 P0, [R2+URZ+0x60], R3 ;  /* 0x00006003020085a7 */ /* 0x000e64000800007f */
[----:B-1----:R-:W-:Y:S05]  /*14180*/  @!P0 BRA `(.L_x_8664) ;  /* 0xfffffffc00f08947 */ /* 0x002fea000383ffff */
[----:B------:R-:W-:Y:S05]  /*14190*/  BRA `(.L_x_8750) ;  /* 0xffffffc400d47947 */ /* 0x000fea000383ffff */
.L_x_8673:
[----:B--2---:R2:W3:Y:S02]  /*141a0*/  SYNCS.PHASECHK.TRANS64.TRYWAIT P0, [R2+URZ+0x28840], R3 ;  /* 0x02884003020075a7 */ /* 0x0044e4000800017f */
[----:B---3--:R-:W-:Y:S05]  /*141b0*/  @!P0 NANOSLEEP.SYNCS 0x989680 ;  /* 0x009896800000895d */ /* 0x008fea0003900000 */
[----:B------:R-:W3:Y:S02]  /*141c0*/  @!P0 SYNCS.PHASECHK.TRANS64 P0, [R2+URZ+0x28840], R3 ;  /* 0x02884003020085a7 */ /* 0x000ee4000800007f */
[----:B---3--:R-:W-:Y:S05]  /*141d0*/  @!P0 BRA `(.L_x_8673) ;  /* 0xfffffffc00f08947 */ /* 0x008fea000383ffff */
[----:B------:R-:W-:Y:S05]  /*141e0*/  BRA `(.L_x_8751) ;  /* 0xffffffcc00347947 */ /* 0x000fea000383ffff */
.L_x_8679:
[----:B0-----:R0:W1:Y:S02]  /*141f0*/  SYNCS.PHASECHK.TRANS64.TRYWAIT P0, [R2+URZ+0x60], R5 ;  /* 0x00006005020075a7 */ /* 0x001064000800017f */
[----:B-1----:R-:W-:Y:S05]  /*14200*/  @!P0 NANOSLEEP.SYNCS 0x989680 ;  /* 0x009896800000895d */ /* 0x002fea0003900000 */
[----:B------:R-:W1:Y:S02]  /*14210*/  @!P0 SYNCS.PHASECHK.TRANS64 P0, [R2+URZ+0x60], R5 ;  /* 0x00006005020085a7 */ /* 0x000e64000800007f */
[----:B-1----:R-:W-:Y:S05]  /*14220*/  @!P0 BRA `(.L_x_8679) ;  /* 0xfffffffc00f08947 */ /* 0x002fea000383ffff */
[----:B------:R-:W-:Y:S05]  /*14230*/  BRA `(.L_x_8752) ;  /* 0xffffffd000087947 */ /* 0x000fea000383ffff */
.L_x_8690:
[----:B--2---:R2:W3:Y:S02]  /*14240*/  SYNCS.PHASECHK.TRANS64.TRYWAIT P0, [R0+URZ+0x28860], R3 ;  /* 0x02886003000075a7 */ /* 0x0044e4000800017f */
[----:B---3--:R-:W-:Y:S05]  /*14250*/  @!P0 NANOSLEEP.SYNCS 0x989680 ;  /* 0x009896800000895d */ /* 0x008fea0003900000 */
[----:B------:R-:W3:Y:S02]  /*14260*/  @!P0 SYNCS.PHASECHK.TRANS64 P0, [R0+URZ+0x28860], R3 ;  /* 0x02886003000085a7 */ /* 0x000ee4000800007f */
[----:B---3--:R-:W-:Y:S05]  /*14270*/  @!P0 BRA `(.L_x_8690) ;  /* 0xfffffffc00f08947 */ /* 0x008fea000383ffff */
[----:B------:R-:W-:Y:S05]  /*14280*/  BRA `(.L_x_8753) ;  /* 0xffffffd400547947 */ /* 0x000fea000383ffff */
.L_x_8697:
        /* <DEDUP_REMOVED lines=9> */
.L_x_8755:
[----:B------:R-:W-:Y:S05]  /*14320*/  BSYNC B0 ;  /* 0x0000000000007941 */ /* 0x000fea0003800000 */
.L_x_8754:
        /* <DEDUP_REMOVED lines=9> */
.L_x_8756:
        /* <DEDUP_REMOVED lines=25> */
.L_x_8757:
[----:B------:R-:W-:Y:S01]  /*14550*/  IMAD.MOV.U32 R12, RZ, RZ, 0x2 ;  /* 0x00000002ff0c7424 */ /* 0x000fe200078e00ff */
[----:B------:R-:W-:-:S05]  /*14560*/  SEL R3, R14, RZ, P1 ;  /* 0x000000ff0e037207 */ /* 0x000fca0000800000 */
[----:B------:R-:W-:-:S04]  /*14570*/  IMAD.IADD R2, R2, 0x1, R3 ;  /* 0x0000000102027824 */ /* 0x000fc800078e0203 */
[----:B------:R-:W-:-:S07]  /*14580*/  IMAD.MOV.U32 R13, RZ, RZ, R2 ;  /* 0x000000ffff0d7224 */ /* 0x000fce00078e0002 */
[----:B------:R-:W-:Y:S05]  /*14590*/  WARPSYNC.COLLECTIVE R15, `(.L_x_8758) ;  /* 0x000000000f087348 */ /* 0x000fea0003c00000 */
[----:B------:R0:W1:Y:S02]  /*145a0*/  SHFL.UP P6, R14, R13, R12, R11 ;  /* 0x0400000c0d0e7389 */ /* 0x00006400000c000b */
[----:B01----:R-:W-:Y:S01]  /*145b0*/  ENDCOLLECTIVE ;  /* 0x000000000000791b */ /* 0x003fe20003800000 */
.L_x_8758:
[----:B------:R-:W-:Y:S01]  /*145c0*/  IMAD.MOV.U32 R12, RZ, RZ, 0x4 ;  /* 0x00000004ff0c7424 */ /* 0x000fe200078e00ff */
[----:B------:R-:W-:-:S05]  /*145d0*/  SEL R3, R14, RZ, P2 ;  /* 0x000000ff0e037207 */ /* 0x000fca0001000000 */
[----:B------:R-:W-:-:S04]  /*145e0*/  IMAD.IADD R2, R2, 0x1, R3 ;  /* 0x0000000102027824 */ /* 0x000fc800078e0203 */
[----:B------:R-:W-:-:S07]  /*145f0*/  IMAD.MOV.U32 R13, RZ, RZ, R2 ;  /* 0x000000ffff0d7224 */ /* 0x000fce00078e0002 */
[----:B------:R-:W-:Y:S05]  /*14600*/  WARPSYNC.COLLECTIVE R15, `(.L_x_8759) ;  /* 0x000000000f087348 */ /* 0x000fea0003c00000 */
[----:B------:R0:W1:Y:S02]  /*14610*/  SHFL.UP P6, R14, R13, R12, R11 ;  /* 0x0400000c0d0e7389 */ /* 0x00006400000c000b */
[----:B01----:R-:W-:Y:S01]  /*14620*/  ENDCOLLECTIVE ;  /* 0x000000000000791b */ /* 0x003fe20003800000 */
.L_x_8759:
[----:B------:R-:W-:Y:S01]  /*14630*/  IMAD.MOV.U32 R12, RZ, RZ, 0x8 ;  /* 0x00000008ff0c7424 */ /* 0x000fe200078e00ff */
[----:B------:R-:W-:-:S05]  /*14640*/  SEL R3, R14, RZ, P3 ;  /* 0x000000ff0e037207 */ /* 0x000fca0001800000 */
[----:B------:R-:W-:-:S04]  /*14650*/  IMAD.IADD R2, R2, 0x1, R3 ;  /* 0x0000000102027824 */ /* 0x000fc800078e0203 */
[----:B------:R-:W-:-:S07]  /*14660*/  IMAD.MOV.U32 R13, RZ, RZ, R2 ;  /* 0x000000ffff0d7224 */ /* 0x000fce00078e0002 */
[----:B------:R-:W-:Y:S05]  /*14670*/  WARPSYNC.COLLECTIVE R15, `(.L_x_8760) ;  /* 0x000000000f087348 */ /* 0x000fea0003c00000 */
[----:B------:R0:W1:Y:S02]  /*14680*/  SHFL.UP P6, R14, R13, R12, R11 ;  /* 0x0400000c0d0e7389 */ /* 0x00006400000c000b */
[----:B01----:R-:W-:Y:S01]  /*14690*/  ENDCOLLECTIVE ;  /* 0x000000000000791b */ /* 0x003fe20003800000 */
.L_x_8760:
[----:B------:R-:W-:Y:S01]  /*146a0*/  IMAD.MOV.U32 R12, RZ, RZ, 0x10 ;  /* 0x00000010ff0c7424 */ /* 0x000fe200078e00ff */
[----:B------:R-:W-:-:S05]  /*146b0*/  SEL R3, R14, RZ, P4 ;  /* 0x000000ff0e037207 */ /* 0x000fca0002000000 */
[----:B------:R-:W-:-:S04]  /*146c0*/  IMAD.IADD R2, R2, 0x1, R3 ;  /* 0x0000000102027824 */ /* 0x000fc800078e0203 */
[----:B------:R-:W-:-:S07]  /*146d0*/  IMAD.MOV.U32 R13, RZ, RZ, R2 ;  /* 0x000000ffff0d7224 */ /* 0x000fce00078e0002 */
[----:B------:R-:W-:Y:S05]  /*146e0*/  WARPSYNC.COLLECTIVE R15, `(.L_x_8761) ;  /* 0x000000000f087348 */ /* 0x000fea0003c00000 */
[----:B------:R0:W1:Y:S02]  /*146f0*/  SHFL.UP P6, R14, R13, R12, R11 ;  /* 0x0400000c0d0e7389 */ /* 0x00006400000c000b */
[----:B01----:R-:W-:Y:S01]  /*14700*/  ENDCOLLECTIVE ;  /* 0x000000000000791b */ /* 0x003fe20003800000 */
.L_x_8761:
        /* <DEDUP_REMOVED lines=8> */
.L_x_8762:
[----:B------:R-:W-:Y:S01]  /*14790*/  IMAD.MOV.U32 R9, RZ, RZ, R14 ;  /* 0x000000ffff097224 */ /* 0x000fe200078e000e */
[----:B------:R-:W-:Y:S06]  /*147a0*/  BRA `(.L_x_8763) ;  /* 0xffffffd400dc7947 */ /* 0x000fec000383ffff */
.L_x_8700:
        /* <DEDUP_REMOVED lines=8> */
.L_x_8765:
[----:B------:R-:W-:Y:S05]  /*14830*/  BSYNC B0 ;  /* 0x0000000000007941 */ /* 0x000fea0003800000 */
.L_x_8764:
        /* <DEDUP_REMOVED lines=9> */
.L_x_8766:
[----:B------:R-:W-:Y:S01]  /*148d0*/  IMAD.MOV.U32 R12, RZ, RZ, 0x4 ;  /* 0x00000004ff0c7424 */ /* 0x000fe200078e00ff */
[----:B------:R-:W-:-:S05]  /*148e0*/  SEL R3, R14, RZ, P2 ;  /* 0x000000ff0e037207 */ /* 0x000fca0001000000 */
[----:B------:R-:W-:-:S04]  /*148f0*/  IMAD.IADD R2, R2, 0x1, R3 ;  /* 0x0000000102027824 */ /* 0x000fc800078e0203 */
[----:B------:R-:W-:-:S07]  /*14900*/  IMAD.MOV.U32 R13, RZ, RZ, R2 ;  /* 0x000000ffff0d7224 */ /* 0x000fce00078e0002 */
[----:B------:R-:W-:Y:S05]  /*14910*/  WARPSYNC.COLLECTIVE R15, `(.L_x_8767) ;  /* 0x000000000f087348 */ /* 0x000fea0003c00000 */
[----:B------:R0:W1:Y:S02]  /*14920*/  SHFL.UP P6, R14, R13, R12, R11 ;  /* 0x0400000c0d0e7389 */ /* 0x00006400000c000b */
[----:B01----:R-:W-:Y:S01]  /*14930*/  ENDCOLLECTIVE ;  /* 0x000000000000791b */ /* 0x003fe20003800000 */
.L_x_8767:
[----:B------:R-:W-:Y:S01]  /*14940*/  IMAD.MOV.U32 R12, RZ, RZ, 0x8 ;  /* 0x00000008ff0c7424 */ /* 0x000fe200078e00ff */
[----:B------:R-:W-:-:S05]  /*14950*/  SEL R3, R14, RZ, P3 ;  /* 0x000000ff0e037207 */ /* 0x000fca0001800000 */
[----:B------:R-:W-:-:S04]  /*14960*/  IMAD.IADD R2, R2, 0x1, R3 ;  /* 0x0000000102027824 */ /* 0x000fc800078e0203 */
[----:B------:R-:W-:-:S07]  /*14970*/  IMAD.MOV.U32 R13, RZ, RZ, R2 ;  /* 0x000000ffff0d7224 */ /* 0x000fce00078e0002 */
[----:B------:R-:W-:Y:S05]  /*14980*/  WARPSYNC.COLLECTIVE R15, `(.L_x_8768) ;  /* 0x000000000f087348 */ /* 0x000fea0003c00000 */
[----:B------:R0:W1:Y:S02]  /*14990*/  SHFL.UP P6, R14, R13, R12, R11 ;  /* 0x0400000c0d0e7389 */ /* 0x00006400000c000b */
[----:B01----:R-:W-:Y:S01]  /*149a0*/  ENDCOLLECTIVE ;  /* 0x000000000000791b */ /* 0x003fe20003800000 */
.L_x_8768:
[----:B------:R-:W-:Y:S01]  /*149b0*/  IMAD.MOV.U32 R12, RZ, RZ, 0x10 ;  /* 0x00000010ff0c7424 */ /* 0x000fe200078e00ff */
[----:B------:R-:W-:-:S05]  /*149c0*/  SEL R3, R14, RZ, P4 ;  /* 0x000000ff0e037207 */ /* 0x000fca0002000000 */
[----:B------:R-:W-:-:S04]  /*149d0*/  IMAD.IADD R2, R2, 0x1, R3 ;  /* 0x0000000102027824 */ /* 0x000fc800078e0203 */
[----:B------:R-:W-:-:S07]  /*149e0*/  IMAD.MOV.U32 R13, RZ, RZ, R2 ;  /* 0x000000ffff0d7224 */ /* 0x000fce00078e0002 */
[----:B------:R-:W-:Y:S05]  /*149f0*/  WARPSYNC.COLLECTIVE R15, `(.L_x_8769) ;  /* 0x000000000f087348 */ /* 0x000fea0003c00000 */
[----:B------:R0:W1:Y:S02]  /*14a00*/  SHFL.UP P6, R14, R13, R12, R11 ;  /* 0x0400000c0d0e7389 */ /* 0x00006400000c000b */
[----:B01----:R-:W-:Y:S01]  /*14a10*/  ENDCOLLECTIVE ;  /* 0x000000000000791b */ /* 0x003fe20003800000 */
.L_x_8769:
        /* <DEDUP_REMOVED lines=8> */
.L_x_8770:
[----:B------:R-:W-:Y:S01]  /*14aa0*/  IMAD.MOV.U32 R9, RZ, RZ, R14 ;  /* 0x000000ffff097224 */ /* 0x000fe200078e000e */
[----:B------:R-:W-:Y:S06]  /*14ab0*/  BRA `(.L_x_8771) ;  /* 0xffffffd400c47947 */ /* 0x000fec000383ffff */
.L_x_8702:
[----:B------:R-:W-:Y:S01]  /*14ac0*/  BSSY B0, `(.L_x_8772) ;  /* 0x0000006000007945 */ /* 0x000fe20003800000 */
[----:B------:R-:W-:Y:S01]  /*14ad0*/  PLOP3.LUT P6, PT, P6, PT, PT, 0x8, 0x0 ;  /* 0x000000000000781c */ /* 0x000fe200037ce170 */
[----:B------:R-:W-:-:S12]  /*14ae0*/  IMAD.MOV.U32 R15, RZ, RZ, -0x1 ;  /* 0xffffffffff0f7424 */ /* 0x000fd800078e00ff */
[----:B0-----:R-:W-:Y:S05]  /*14af0*/  WARPSYNC.COLLECTIVE R15, `(.L_x_8773) ;  /* 0x000000000f087348 */ /* 0x001fea0003c00000 */
[----:B------:R-:W-:Y:S01]  /*14b00*/  VOTE.ANY R14, PT, P6 ;  /* 0x00000000000e7806 */ /* 0x000fe200030e0100 */
[----:B0-----:R-:W-:Y:S06]  /*14b10*/  ENDCOLLECTIVE ;  /* 0x000000000000791b */ /* 0x001fec0003800000 */
.L_x_8773:
[----:B------:R-:W-:Y:S05]  /*14b20*/  BSYNC B0 ;  /* 0x0000000000007941 */ /* 0x000fea0003800000 */
.L_x_8772:
        /* <DEDUP_REMOVED lines=10> */
.L_x_8774:
[----:B------:R-:W-:Y:S02]  /*14bd0*/  IMAD.MOV.U32 R13, RZ, RZ, R7 ;  /* 0x000000ffff0d7224 */ /* 0x000fe400078e0007 */
[----:B------:R-:W-:-:S07]  /*14be0*/  IMAD.MOV.U32 R0, RZ, RZ, R14 ;  /* 0x000000ffff007224 */ /* 0x000fce00078e000e */
[----:B------:R-:W-:Y:S05]  /*14bf0*/  WARPSYNC.COLLECTIVE R15, `(.L_x_8775) ;  /* 0x000000000f087348 */ /* 0x000fea0003c00000 */
[----:B------:R0:W1:Y:S02]  /*14c00*/  SHFL.IDX P6, R14, R13, R12, R11 ;  /* 0x0000000c0d0e7389 */ /* 0x00006400000c000b */
[----:B01----:R-:W-:Y:S01]  /*14c10*/  ENDCOLLECTIVE ;  /* 0x000000000000791b */ /* 0x003fe20003800000 */
.L_x_8775:
[----:B------:R-:W-:Y:S02]  /*14c20*/  IMAD.MOV.U32 R7, RZ, RZ, R14 ;  /* 0x000000ffff077224 */ /* 0x000fe400078e000e */
[----:B------:R-:W-:-:S05]  /*14c30*/  IMAD.IADD R6, R10, 0x1, R16 ;  /* 0x000000010a067824 */ /* 0x000fca00078e0210 */
[----:B------:R0:W-:Y:S01]  /*14c40*/  STL [R1+0xc], R6 ;  /* 0x00000c0601007387 */ /* 0x0001e20000100800 */
[----:B------:R-:W-:Y:S05]  /*14c50*/  BRA `(.L_x_8776) ;  /* 0xffffffd400a47947 */ /* 0x000fea000383ffff */
.L_x_8704:
        /* <DEDUP_REMOVED lines=8> */
.L_x_8778:
[----:B------:R-:W-:Y:S05]  /*14ce0*/  BSYNC B0 ;  /* 0x0000000000007941 */ /* 0x000fea0003800000 */
.L_x_8777:
[----:B------:R-:W-:Y:S01]  /*14cf0*/  IMAD.MOV.U32 R5, RZ, RZ, R14 ;  /* 0x000000ffff057224 */ /* 0x000fe200078e000e */
[----:B------:R-:W-:Y:S06]  /*14d00*/  BRA `(.L_x_8703) ;  /* 0xffffffd400907947 */ /* 0x000fec000383ffff */
.L_x_8710:
[----:B0-----:R0:W1:Y:S02]  /*14d10*/  SYNCS.PHASECHK.TRANS64.TRYWAIT P0, [R0+URZ+0x28820], R3 ;  /* 0x02882003000075a7 */ /* 0x001064000800017f */
[----:B-1----:R-:W-:Y:S05]  /*14d20*/  @!P0 NANOSLEEP.SYNCS 0x989680 ;  /* 0x009896800000895d */ /* 0x002fea0003900000 */
[----:B------:R-:W1:Y:S02]  /*14d30*/  @!P0 SYNCS.PHASECHK.TRANS64 P0, [R0+URZ+0x28820], R3 ;  /* 0x02882003000085a7 */ /* 0x000e64000800007f */
[----:B-1----:R-:W-:Y:S05]  /*14d40*/  @!P0 BRA `(.L_x_8710) ;  /* 0xfffffffc00f08947 */ /* 0x002fea000383ffff */
[----:B------:R-:W-:Y:S05]  /*14d50*/  BRA `(.L_x_8779) ;  /* 0xffffffe0002c7947 */ /* 0x000fea000383ffff */
.L_x_8711:
        /* <DEDUP_REMOVED lines=11> */
.L_x_8781:
[----:B------:R-:W-:Y:S05]  /*14e10*/  BSYNC B0 ;  /* 0x0000000000007941 */ /* 0x000fea0003800000 */
.L_x_8780:
[----:B------:R-:W-:Y:S05]  /*14e20*/  BRA `(.L_x_8782) ;  /* 0xffffffe000147947 */ /* 0x000fea000383ffff */
.L_x_8714:
[----:B------:R-:W-:Y:S01]  /*14e30*/  BSSY B1, `(.L_x_8783) ;  /* 0x0000006000017945 */ /* 0x000fe20003800000 */
[----:B------:R-:W-:-:S07]  /*14e40*/  IMAD.MOV.U32 R15, RZ, RZ, -0x1 ;  /* 0xffffffffff0f7424 */ /* 0x000fce00078e00ff */
[----:B01----:R-:W-:Y:S05]  /*14e50*/  WARPSYNC.COLLECTIVE R15, `(.L_x_8784) ;  /* 0x000000000f0c7348 */ /* 0x003fea0003c00000 */
[----:B------:R-:W-:Y:S02]  /*14e60*/  ELECT P6, UR62, PT ;  /* 0x00000000003e782f */ /* 0x000fe400038c0000 */
[----:B------:R-:W-:Y:S01]  /*14e70*/  MOV R14, UR62 ;  /* 0x0000003e000e7c02 */ /* 0x000fe20008000f00 */
[----:B01----:R-:W-:Y:S10]  /*14e80*/  ENDCOLLECTIVE ;  /* 0x000000000000791b */ /* 0x003ff40003800000 */
.L_x_8784:
[----:B------:R-:W-:Y:S05]  /*14e90*/  BSYNC B1 ;  /* 0x0000000000017941 */ /* 0x000fea0003800000 */
.L_x_8783:
[----:B------:R-:W-:Y:S05]  /*14ea0*/  BRA `(.L_x_8785) ;  /* 0xffffffe0000c7947 */ /* 0x000fea000383ffff */
.L_x_8716:
[----:B0-----:R0:W1:Y:S02]  /*14eb0*/  SYNCS.PHASECHK.TRANS64.TRYWAIT P0, [R6+URZ], R5 ;  /* 0x00000005060075a7 */ /* 0x001064000800017f */
[----:B-1----:R-:W-:Y:S05]  /*14ec0*/  @!P0 NANOSLEEP.SYNCS 0x989680 ;  /* 0x009896800000895d */ /* 0x002fea0003900000 */
[----:B------:R-:W1:Y:S02]  /*14ed0*/  @!P0 SYNCS.PHASECHK.TRANS64 P0, [R6+URZ], R5 ;  /* 0x00000005060085a7 */ /* 0x000e64000800007f */
[----:B-1----:R-:W-:Y:S05]  /*14ee0*/  @!P0 BRA `(.L_x_8716) ;  /* 0xfffffffc00f08947 */ /* 0x002fea000383ffff */
[----:B------:R-:W-:Y:S05]  /*14ef0*/  BRA `(.L_x_8786) ;  /* 0xffffffe000447947 */ /* 0x000fea000383ffff */
.L_x_8717:
[----:B-1----:R1:W2:Y:S02]  /*14f00*/  SYNCS.PHASECHK.TRANS64.TRYWAIT P0, [R7+URZ], R2 ;  /* 0x00000002070075a7 */ /* 0x0022a4000800017f */
[----:B--2---:R-:W-:Y:S05]  /*14f10*/  @!P0 NANOSLEEP.SYNCS 0x989680 ;  /* 0x009896800000895d */ /* 0x004fea0003900000 */
[----:B------:R-:W2:Y:S02]  /*14f20*/  @!P0 SYNCS.PHASECHK.TRANS64 P0, [R7+URZ], R2 ;  /* 0x00000002070085a7 */ /* 0x000ea4000800007f */
[----:B--2---:R-:W-:Y:S05]  /*14f30*/  @!P0 BRA `(.L_x_8717) ;  /* 0xfffffffc00f08947 */ /* 0x004fea000383ffff */
[----:B------:R-:W-:Y:S05]  /*14f40*/  BRA `(.L_x_8787) ;  /* 0xffffffe000387947 */ /* 0x000fea000383ffff */
.L_x_8719:
[----:B--2---:R2:W3:Y:S02]  /*14f50*/  SYNCS.PHASECHK.TRANS64.TRYWAIT P0, [R4+URZ], R5 ;  /* 0x00000005040075a7 */ /* 0x0044e4000800017f */
[----:B---3--:R-:W-:Y:S05]  /*14f60*/  @!P0 NANOSLEEP.SYNCS 0x989680 ;  /* 0x009896800000895d */ /* 0x008fea0003900000 */
[----:B------:R-:W3:Y:S02]  /*14f70*/  @!P0 SYNCS.PHASECHK.TRANS64 P0, [R4+URZ], R5 ;  /* 0x00000005040085a7 */ /* 0x000ee4000800007f */
[----:B---3--:R-:W-:Y:S05]  /*14f80*/  @!P0 BRA `(.L_x_8719) ;  /* 0xfffffffc00f08947 */ /* 0x008fea000383ffff */
[----:B------:R-:W-:Y:S05]  /*14f90*/  BRA `(.L_x_8788) ;  /* 0xffffffe0003c7947 */ /* 0x000fea000383ffff */
.L_x_8789:
        /* <DEDUP_REMOVED lines=14> */
.L_x_14864:


//--------------------- .text._ZN7cutlass13device_kernelIN5flash11enable_sm90INS1_16FlashAttnFwdSm90INS1_25CollectiveMainloopFwdSm90ILi2EN4cute5tupleIJNS5_1CILi1EEES8_S8_EEENS6_IJNS7_ILi128EEESA_SA_EEELi128ENS_6half_tEfNS_4arch4Sm90ELb1ELb0ELb0ELb1ELb0ELb1ELb0ELb1ELb1ELb1ELb1ELb0EEENS1_21CollectiveEpilogueFwdISB_S9_SC_SE_Li256ELb1ELb1ELb1ELb0EEENS1_36VarlenDynamicPersistentTileSchedulerILi128ELi128ELi256ELi128ELb1ELb1ELb1ELb1ELb1ELb1EEEEEEEEEvNT_6ParamsE --------------------------
	.section	.text._ZN7cutlass13device_kernelIN5flash11enable_sm90INS1_16FlashAttnFwdSm90INS1_25CollectiveMainloopFwdSm90ILi2EN4cute5tupleIJNS5_1CILi1EEES8_S8_EEENS6_IJNS7_ILi128EEESA_SA_EEELi128ENS_6half_tEfNS_4arch4Sm90ELb1ELb0ELb0ELb1ELb0ELb1ELb0ELb1ELb1ELb1ELb1ELb0EEENS1_21CollectiveEpilogueFwdISB_S9_SC_SE_Li256ELb1ELb1ELb1ELb0EEENS1_36VarlenDynamicPersistentTileSchedulerILi128ELi128ELi256ELi128ELb1ELb1ELb1ELb1ELb1ELb1EEEEEEEEEvNT_6ParamsE,"ax",@progbits
	.align	128
.text._ZN7cutlass13device_kernelIN5flash11enable_sm90INS1_16FlashAttnFwdSm90INS1_25CollectiveMainloopFwdSm90ILi2EN4cute5tupleIJNS5_1CILi1EEES8_S8_EEENS6_IJNS7_ILi128EEESA_SA_EEELi128ENS_6half_tEfNS_4arch4Sm90ELb1ELb0ELb0ELb1ELb0ELb1ELb0ELb1ELb1ELb1ELb1ELb0EEENS1_21CollectiveEpilogueFwdISB_S9_SC_SE_Li256ELb1ELb1ELb1ELb0EEENS1_36VarlenDynamicPersistentTileSchedulerILi128ELi128ELi256ELi128ELb1ELb1ELb1ELb1ELb1ELb1EEEEEEEEEvNT_6ParamsE:
        .type           _ZN7cutlass13device_kernelIN5flash11enable_sm90INS1_16FlashAttnFwdSm90INS1_25CollectiveMainloopFwdSm90ILi2EN4cute5tupleIJNS5_1CILi1EEES8_S8_EEENS6_IJNS7_ILi128EEESA_SA_EEELi128ENS_6half_tEfNS_4arch4Sm90ELb1ELb0ELb0ELb1ELb0ELb1ELb0ELb1ELb1ELb1ELb1ELb0EEENS1_21CollectiveEpilogueFwdISB_S9_SC_SE_Li256ELb1ELb1ELb1ELb0EEENS1_36VarlenDynamicPersistentTileSchedulerILi128ELi128ELi256ELi128ELb1ELb1ELb1ELb1ELb1ELb1EEEEEEEEEvNT_6ParamsE,@function
        .size           _ZN7cutlass13device_kernelIN5flash11enable_sm90INS1_16FlashAttnFwdSm90INS1_25CollectiveMainloopFwdSm90ILi2EN4cute5tupleIJNS5_1CILi1EEES8_S8_EEENS6_IJNS7_ILi128EEESA_SA_EEELi128ENS_6half_tEfNS_4arch4Sm90ELb1ELb0ELb0ELb1ELb0ELb1ELb0ELb1ELb1ELb1ELb1ELb0EEENS1_21CollectiveEpilogueFwdISB_S9_SC_SE_Li256ELb1ELb1ELb1ELb0EEENS1_36VarlenDynamicPersistentTileSchedulerILi128ELi128ELi256ELi128ELb1ELb1ELb1ELb1ELb1ELb1EEEEEEEEEvNT_6ParamsE,(.L_x_14865 - _ZN7cutlass13device_kernelIN5flash11enable_sm90INS1_16FlashAttnFwdSm90INS1_25CollectiveMainloopFwdSm90ILi2EN4cute5tupleIJNS5_1CILi1EEES8_S8_EEENS6_IJNS7_ILi128EEESA_SA_EEELi128ENS_6half_tEfNS_4arch4Sm90ELb1ELb0ELb0ELb1ELb0ELb1ELb0ELb1ELb1ELb1ELb1ELb0EEENS1_21CollectiveEpilogueFwdISB_S9_SC_SE_Li256ELb1ELb1ELb1ELb0EEENS1_36VarlenDynamicPersistentTileSchedulerILi128ELi128ELi256ELi128ELb1ELb1ELb1ELb1ELb1ELb1EEEEEEEEEvNT_6ParamsE)
        .other          _ZN7cutlass13device_kernelIN5flash11enable_sm90INS1_16FlashAttnFwdSm90INS1_25CollectiveMainloopFwdSm90ILi2EN4cute5tupleIJNS5_1CILi1EEES8_S8_EEENS6_IJNS7_ILi128EEESA_SA_EEELi128ENS_6half_tEfNS_4arch4Sm90ELb1ELb0ELb0ELb1ELb0ELb1ELb0ELb1ELb1ELb1ELb1ELb0EEENS1_21CollectiveEpilogueFwdISB_S9_SC_SE_Li256ELb1ELb1ELb1ELb0EEENS1_36VarlenDynamicPersistentTileSchedulerILi128ELi128ELi256ELi128ELb1ELb1ELb1ELb1ELb1ELb1EEEEEEEEEvNT_6ParamsE,@"STO_CUDA_ENTRY STV_DEFAULT"
_ZN7cutlass13device_kernelIN5flash11enable_sm90INS1_16FlashAttnFwdSm90INS1_25CollectiveMainloopFwdSm90ILi2EN4cute5tupleIJNS5_1CILi1EEES8_S8_EEENS6_IJNS7_ILi128EEESA_SA_EEELi128ENS_6half_tEfNS_4arch4Sm90ELb1ELb0ELb0ELb1ELb0ELb1ELb0ELb1ELb1ELb1ELb1ELb0EEENS1_21CollectiveEpilogueFwdISB_S9_SC_SE_Li256ELb1ELb1ELb1ELb0EEENS1_36VarlenDynamicPersistentTileSchedulerILi128ELi128ELi256ELi128ELb1ELb1ELb1ELb1ELb1ELb1EEEEEEEEEvNT_6ParamsE:
        /* <DEDUP_REMOVED lines=24> */
.L_x_8791:
[----:B------:R-:W-:Y:S05]  /*0180*/  BSYNC B0 ;  /* 0x0000000000007941 */ /* 0x000fea0003800000 */
.L_x_8790:
        /* <DEDUP_REMOVED lines=41> */
.L_x_8792:
        /* <DEDUP_REMOVED lines=22> */
.L_x_8793:
        /* <DEDUP_REMOVED lines=18> */
.L_x_8794:
        /* <DEDUP_REMOVED lines=22> */
.L_x_8795:
        /* <DEDUP_REMOVED lines=22> */
.L_x_8796:
        /* <DEDUP_REMOVED lines=8> */
.L_x_8799:
        /* <DEDUP_REMOVED lines=21> */
[----:B----4-:R-:W-:Y:S05]  /*0b30*/  @P0 BRA `(.L_x_8800) ;  /* 0x0000020800340947 */ /* 0x010fea0003800000 */
        /* <DEDUP_REMOVED lines=16> */
[----:B------:R-:W-:Y:S01]  /*0c40*/  IMAD.IADD R236, R16, 0x1, -R236 ;  /* 0x0000000110ec7824 */ /* 0x000fe200078e0aec */
[----:B------:R-:W-:Y:S02]  /*0c50*/  LOP3.LUT R5, R4, 0x3fffff0, RZ, 0xc0, !PT ;  /* 0x03fffff004057812 */ /* 0x000fe400078ec0ff */
[----:B------:R-:W-:Y:S02]  /*0c60*/  LEA.HI R22, R0, R16, RZ, 0x3 ;  /* 0x0000001000167211 */ /* 0x000fe400078f18ff */
[----:B------:R-:W-:Y:S01]  /*0c70*/  SHF.R.S32.HI R9, RZ, 0x1f, R236 ;  /* 0x0000001fff097819 */ /* 0x000fe200000114ec */
[----:B------:R-:W-:Y:S01]  /*0c80*/  IMAD.IADD R5, R16, 0x1, -R5 ;  /* 0x0000000110057824 */ /* 0x000fe200078e0a05 */
[----:B------:R-:W-:-:S02]  /*0c90*/  LOP3.LUT R6, R6, 0xfffffc00, RZ, 0xc0, !PT ;  /* 0xfffffc0006067812 */ /* 0x000fc400078ec0ff */
[CC--:B------:R-:W-:Y:S02]  /*0ca0*/  LEA.HI R8, R9.reuse, R236.reuse, RZ, 0x2 ;  /* 0x000000ec09087211 */ /* 0x0c0fe400078f10ff */
[----:B------:R-:W-:Y:S02]  /*0cb0*/  LEA.HI R9, R9, R236, RZ, 0x5 ;  /* 0x000000ec09097211 */ /* 0x000fe400078f28ff */
[--C-:B------:R-:W-:Y:S02]  /*0cc0*/  SHF.R.S32.HI R10, RZ, 0x2, R8.reuse ;  /* 0x00000002ff0a7819 */ /* 0x100fe40000011408 */
[----:B------:R-:W-:Y:S02]  /*0cd0*/  SHF.R.S32.HI R7, RZ, 0x1f, R8 ;  /* 0x0000001fff077819 */ /* 0x000fe40000011408 */
[----:B------:R-:W-:Y:S02]  /*0ce0*/  LEA.HI R3, R3, R18, RZ, 0x1 ;  /* 0x0000001203037211 */ /* 0x000fe400078f08ff */
[----:B------:R-:W-:-:S02]  /*0cf0*/  LEA.HI R7, R7, R10, RZ, 0x3 ;  /* 0x0000000a07077211 */ /* 0x000fc400078f18ff */
[-C--:B------:R-:W-:Y:S02]  /*0d00*/  LEA.HI R12, R0, R16.reuse, RZ, 0x2 ;  /* 0x00000010000c7211 */ /* 0x080fe400078f10ff */
[----:B------:R-:W-:Y:S01]  /*0d10*/  LOP3.LUT R11, R7, 0xfffffff8, RZ, 0xc0, !PT ;  /* 0xfffffff8070b7812 */ /* 0x000fe200078ec0ff */
[----:B------:R-:W-:Y:S01]  /*0d20*/  IMAD R7, R5, 0x40, R6 ;  /* 0x0000004005077824 */ /* 0x000fe200078e0206 */
[----:B------:R-:W-:Y:S02]  /*0d30*/  LOP3.LUT R207, R22, 0xfffffff8, RZ, 0xc0, !PT ;  /* 0xfffffff816cf7812 */ /* 0x000fe400078ec0ff */
[----:B------:R-:W-:Y:S02]  /*0d40*/  SHF.R.S32.HI R22, RZ, 0x3, R22 ;  /* 0x00000003ff167819 */ /* 0x000fe40000011416 */
[----:B------:R-:W-:Y:S01]  /*0d50*/  SHF.R.S32.HI R5, RZ, 0x4, R4 ;  /* 0x00000004ff057819 */ /* 0x000fe20000011404 */
[----:B------:R-:W-:Y:S01]  /*0d60*/  IMAD.IADD R207, R16, 0x1, -R207 ;  /* 0x0000000110cf7824 */ /* 0x000fe200078e0acf */
[----:B------:R-:W-:Y:S01]  /*0d70*/  IADD3 R10, R10, -R11, RZ ;  /* 0x8000000b0a0a7210 */ /* 0x000fe20007ffe0ff */
[C---:B------:R-:W-:Y:S01]  /*0d80*/  VIADD R214, R22.reuse, 0x20 ;  /* 0x0000002016d67836 */ /* 0x040fe20000000000 */
[----:B------:R-:W-:Y:S01]  /*0d90*/  SHF.R.S32.HI R9, RZ, 0x5, R9 ;  /* 0x00000005ff097819 */ /* 0x000fe20000011409 */
[C---:B------:R-:W-:Y:S01]  /*0da0*/  VIADD R213, R22.reuse, 0x40 ;  /* 0x0000004016d57836 */ /* 0x040fe20000000000 */
[----:B------:R-:W-:Y:S01]  /*0db0*/  LOP3.LUT R3, R3, 0x3fffffe, RZ, 0xc0, !PT ;  /* 0x03fffffe03037812 */ /* 0x000fe200078ec0ff */
[----:B------:R-:W-:Y:S01]  /*0dc0*/  VIADD R212, R22, 0x60 ;  /* 0x0000006016d47836 */ /* 0x000fe20000000000 */
[----:B------:R-:W-:Y:S01]  /*0dd0*/  LEA.HI R0, R0, R16, RZ, 0x6 ;  /* 0x0000001000007211 */ /* 0x000fe200078f30ff */
[----:B------:R-:W-:Y:S01]  /*0de0*/  IMAD R10, R9, 0x10, R10 ;  /* 0x00000010090a7824 */ /* 0x000fe200078e020a */
[----:B------:R-:W-:Y:S01]  /*0df0*/  LOP3.LUT R12, R12, 0xfffffffc, RZ, 0xc0, !PT ;  /* 0xfffffffc0c0c7812 */ /* 0x000fe200078ec0ff */
[----:B------:R-:W-:Y:S01]  /*0e00*/  IMAD.IADD R3, R18, 0x1, -R3 ;  /* 0x0000000112037824 */ /* 0x000fe200078e0a03 */
[----:B------:R-:W-:Y:S01]  /*0e10*/  LEA.HI R4, R4, R5, RZ, 0x1 ;  /* 0x0000000504047211 */ /* 0x000fe200078f08ff */
[----:B------:R-:W-:Y:S01]  /*0e20*/  IMAD.SHL.U32 R196, R214, 0x40, RZ ;  /* 0x00000040d6c47824 */ /* 0x000fe200078e00ff */
[----:B------:R-:W-:Y:S01]  /*0e30*/  SHF.L.U32 R0, R0, 0x3, RZ ;  /* 0x0000000300007819 */ /* 0x000fe200000006ff */
[----:B------:R-:W-:Y:S01]  /*0e40*/  IMAD.IADD R12, R16, 0x1, -R12 ;  /* 0x00000001100c7824 */ /* 0x000fe200078e0a0c */
[----:B------:R-:W-:Y:S01]  /*0e50*/  LOP3.LUT R4, R4, 0x1ffffffe, RZ, 0xc0, !PT ;  /* 0x1ffffffe04047812 */ /* 0x000fe200078ec0ff */
[----:B------:R-:W-:Y:S01]  /*0e60*/  IMAD R10, R3, 0x40, R10 ;  /* 0x00000040030a7824 */ /* 0x000fe200078e020a */
[----:B------:R-:W-:Y:S01]  /*0e70*/  LOP3.LUT R202, R0, 0xfffffe00, RZ, 0xc0, !PT ;  /* 0xfffffe0000ca7812 */ /* 0x000fe200078ec0ff */
[----:B------:R-:W-:Y:S01]  /*0e80*/  IMAD.SHL.U32 R3, R22, 0x40, RZ ;  /* 0x0000004016037824 */ /* 0x000fe200078e00ff */
[----:B------:R-:W-:Y:S01]  /*0e90*/  SHF.R.S32.HI R9, RZ, 0x1f, R214 ;  /* 0x0000001fff097819 */ /* 0x000fe200000114d6 */
[----:B------:R-:W-:Y:S01]  /*0ea0*/  IMAD.IADD R4, R5, 0x1, -R4 ;  /* 0x0000000105047824 */ /* 0x000fe200078e0a04 */
[----:B------:R-:W-:Y:S01]  /*0eb0*/  SHF.R.S32.HI R0, RZ, 0x1f, R213 ;  /* 0x0000001fff007819 */ /* 0x000fe200000114d5 */
[----:B------:R-:W-:Y:S01]  /*0ec0*/  IMAD.SHL.U32 R16, R207, 0x8, RZ ;  /* 0x00000008cf107824 */ /* 0x000fe200078e00ff */
[----:B------:R-:W-:Y:S01]  /*0ed0*/  SHF.R.S32.HI R11, RZ, 0x1f, R212 ;  /* 0x0000001fff0b7819 */ /* 0x000fe200000114d4 */
[----:B------:R-:W-:Y:S01]  /*0ee0*/  IMAD.SHL.U32 R194, R212, 0x40, RZ ;  /* 0x00000040d4c27824 */ /* 0x000fe200078e00ff */
[----:B------:R-:W-:Y:S01]  /*0ef0*/  LEA.HI R6, R12, R12, RZ, 0x1 ;  /* 0x0000000c0c067211 */ /* 0x000fe200078f08ff */
[----:B------:R-:W-:Y:S01]  /*0f00*/  IMAD R4, R4, 0x8, R7 ;  /* 0x0000000804047824 */ /* 0x000fe200078e0207 */
[----:B------:R-:W-:Y:S01]  /*0f10*/  LEA.HI R9, R9, R214, RZ, 0x3 ;  /* 0x000000d609097211 */ /* 0x000fe200078f18ff */
[----:B------:R-:W-:Y:S01]  /*0f20*/  IMAD.MOV.U32 R7, RZ, RZ, R15 ;  /* 0x000000ffff077224 */ /* 0x000fe200078e000f */
[----:B------:R-:W-:Y:S01]  /*0f30*/  LEA.HI R0, R0, R213, RZ, 0x3 ;  /* 0x000000d500007211 */ /* 0x000fe200078f18ff */
[----:B------:R-:W-:Y:S01]  /*0f40*/  IMAD.SHL.U32 R18, R207, 0x4, RZ ;  /* 0x00000004cf127824 */ /* 0x000fe200078e00ff */
[----:B------:R-:W-:Y:S01]  /*0f50*/  LEA.HI R11, R11, R212, RZ, 0x3 ;  /* 0x000000d40b0b7211 */ /* 0x000fe200078f18ff */
[----:B------:R-:W-:Y:S01]  /*0f60*/  IMAD.SHL.U32 R9, R9, 0x40, RZ ;  /* 0x0000004009097824 */ /* 0x000fe200078e00ff */
[----:B------:R-:W-:Y:S01]  /*0f70*/  LOP3.LUT R5, R6, 0x1ffffffe, RZ, 0xc0, !PT ;  /* 0x1ffffffe06057812 */ /* 0x000fe200078ec0ff */
[----:B------:R-:W-:Y:S01]  /*0f80*/  IMAD.SHL.U32 R0, R0, 0x40, RZ ;  /* 0x0000004000007824 */ /* 0x000fe200078e00ff */
[----:B------:R-:W-:Y:S01]  /*0f90*/  LOP3.LUT R3, R3, 0x1c0, RZ, 0xc0, !PT ;  /* 0x000001c003037812 */ /* 0x000fe200078ec0ff */
[----:B------:R-:W-:Y:S01]  /*0fa0*/  IMAD.SHL.U32 R11, R11, 0x40, RZ ;  /* 0x000000400b0b7824 */ /* 0x000fe200078e00ff */
[----:B------:R-:W-:Y:S01]  /*0fb0*/  SHF.L.U32 R195, R213, 0x6, RZ ;  /* 0x00000006d5c37819 */ /* 0x000fe200000006ff */
[----:B------:R-:W-:Y:S01]  /*0fc0*/  IMAD.IADD R204, R12, 0x1, -R5 ;  /* 0x000000010ccc7824 */ /* 0x000fe200078e0a05 */
[----:B------:R-:W-:Y:S01]  /*0fd0*/  LOP3.LUT R196, R196, 0x1c0, RZ, 0xc0, !PT ;  /* 0x000001c0c4c47812 */ /* 0x000fe200078ec0ff */
[----:B------:R0:W-:Y:S01]  /*0fe0*/  STL [R1+0x54], R4 ;  /* 0x0000540401007387 */ /* 0x0001e20000100800 */
[----:B------:R-:W-:Y:S01]  /*0ff0*/  SHF.R.U32.HI R201, RZ, 0x3, R3 ;  /* 0x00000003ffc97819 */ /* 0x000fe20000011603 */
[----:B------:R-:W-:Y:S01]  /*1000*/  IMAD.MOV.U32 R6, RZ, RZ, R14 ;  /* 0x000000ffff067224 */ /* 0x000fe200078e000e */
[----:B------:R-:W-:Y:S01]  /*1010*/  LOP3.LUT R205, R3, 0x38, R16, 0xf8, !PT ;  /* 0x0000003803cd7812 */ /* 0x000fe200078ef810 */
[----:B------:R-:W-:Y:S01]  /*1020*/  STL [R1+0x50], R10 ;  /* 0x0000500a01007387 */ /* 0x000fe20000100800 */
[----:B------:R-:W-:Y:S01]  /*1030*/  LOP3.LUT R195, R195, 0x1c0, RZ, 0xc0, !PT ;  /* 0x000001c0c3c37812 */ /* 0x000fe200078ec0ff */
[----:B------:R-:W-:Y:S01]  /*1040*/  VIADD R185, R18, 0x20 ;  /* 0x0000002012b97836 */ /* 0x000fe20000000000 */
[----:B------:R-:W-:Y:S01]  /*1050*/  LOP3.LUT R194, R194, 0x1c0, RZ, 0xc0, !PT ;  /* 0x000001c0c2c27812 */ /* 0x000fe200078ec0ff */
[----:B------:R-:W-:Y:S01]  /*1060*/  VIADD R187, R16, 0x40 ;  /* 0x0000004010bb7836 */ /* 0x000fe20000000000 */
[----:B------:R-:W-:Y:S01]  /*1070*/  LOP3.LUT R3, R8, 0x7ffffffc, RZ, 0xc0, !PT ;  /* 0x7ffffffc08037812 */ /* 0x000fe200078ec0ff */
[----:B------:R-:W-:Y:S01]  /*1080*/  IMAD R204, R204, 0x8, R10 ;  /* 0x00000008cccc7824 */ /* 0x000fe200078e020a */
[----:B------:R-:W-:-:S02]  /*1090*/  MOV R5, R13 ;  /* 0x0000000d00057202 */ /* 0x000fc40000000f00 */
[----:B------:R-:W-:Y:S02]  /*10a0*/  SHF.R.U32.HI R20, RZ, 0x3, R196 ;  /* 0x00000003ff147819 */ /* 0x000fe400000116c4 */
[--C-:B------:R-:W-:Y:S02]  /*10b0*/  LOP3.LUT R13, R196, 0x38, R16.reuse, 0xf8, !PT ;  /* 0x00000038c40d7812 */ /* 0x100fe400078ef810 */
[----:B------:R-:W-:Y:S02]  /*10c0*/  LOP3.LUT R200, R9, 0xfffffe00, RZ, 0xc0, !PT ;  /* 0xfffffe0009c87812 */ /* 0x000fe400078ec0ff */
[----:B------:R-:W-:Y:S02]  /*10d0*/  SHF.R.U32.HI R14, RZ, 0x3, R195 ;  /* 0x00000003ff0e7819 */ /* 0x000fe400000116c3 */
[----:B0-----:R-:W-:Y:S02]  /*10e0*/  LOP3.LUT R4, R195, 0x38, R16, 0xf8, !PT ;  /* 0x00000038c3047812 */ /* 0x001fe400078ef810 */
[----:B------:R-:W-:-:S02]  /*10f0*/  LOP3.LUT R199, R0, 0xfffffe00, RZ, 0xc0, !PT ;  /* 0xfffffe0000c77812 */ /* 0x000fc400078ec0ff */
[----:B------:R-:W-:Y:S02]  /*1100*/  SHF.R.U32.HI R12, RZ, 0x3, R194 ;  /* 0x00000003ff0c7819 */ /* 0x000fe400000116c2 */
[----:B------:R-:W-:Y:S02]  /*1110*/  LOP3.LUT R15, R194, 0x38, R16, 0xf8, !PT ;  /* 0x00000038c20f7812 */ /* 0x000fe400078ef810 */
[----:B------:R-:W-:Y:S02]  /*1120*/  IADD3 R3, R236, -R3, RZ ;  /* 0x80000003ec037210 */ /* 0x000fe40007ffe0ff */
[----:B------:R-:W-:Y:S02]  /*1130*/  LOP3.LUT R198, R11, 0xfffffe00, RZ, 0xc0, !PT ;  /* 0xfffffe000bc67812 */ /* 0x000fe400078ec0ff */
[----:B------:R-:W-:Y:S01]  /*1140*/  LOP3.LUT R13, R200, R13, R20, 0xf6, !PT ;  /* 0x0000000dc80d7212 */ /* 0x000fe200078ef614 */
[----:B------:R-:W-:Y:S01]  /*1150*/  IMAD.SHL.U32 R197, R3, 0x2, RZ ;  /* 0x0000000203c57824 */ /* 0x000fe200078e00ff */
[----:B------:R-:W-:-:S02]  /*1160*/  LOP3.LUT R4, R199, R4, R14, 0xf6, !PT ;  /* 0x00000004c7047212 */ /* 0x000fc400078ef60e */
[----:B------:R-:W-:Y:S01]  /*1170*/  LOP3.LUT R15, R198, R15, R12, 0xf6, !PT ;  /* 0x0000000fc60f7212 */ /* 0x000fe200078ef60c */
[----:B------:R-:W-:Y:S01]  /*1180*/  VIADD R233, R197, 0x8 ;  /* 0x00000008c5e97836 */ /* 0x000fe20000000000 */
[----:B------:R-:W-:Y:S01]  /*1190*/  LEA R8, R13, UR44, 0x1 ;  /* 0x0000002c0d087c11 */ /* 0x000fe2000f8e08ff */
[C---:B------:R-:W-:Y:S01]  /*11a0*/  VIADD R232, R197.reuse, 0x10 ;  /* 0x00000010c5e87836 */ /* 0x040fe20000000000 */
[----:B------:R-:W-:Y:S01]  /*11b0*/  LEA R3, R4, UR44, 0x1 ;  /* 0x0000002c04037c11 */ /* 0x000fe2000f8e08ff */
[----:B------:R-:W-:Y:S01]  /*11c0*/  VIADD R231, R197, 0x18 ;  /* 0x00000018c5e77836 */ /* 0x000fe20000000000 */
[----:B------:R-:W-:Y:S01]  /*11d0*/  LEA R0, R15, UR44, 0x1 ;  /* 0x0000002c0f007c11 */ /* 0x000fe2000f8e08ff */
[C---:B------:R-:W-:Y:S01]  /*11e0*/  VIADD R230, R197.reuse, 0x20 ;  /* 0x00000020c5e67836 */ /* 0x040fe20000000000 */
[----:B------:R-:W-:Y:S01]  /*11f0*/  STL [R1+0x48], R8 ;  /* 0x0000480801007387 */ /* 0x000fe20000100800 */
[C---:B------:R-:W-:Y:S01]  /*1200*/  VIADD R229, R197.reuse, 0x28 ;  /* 0x00000028c5e57836 */ /* 0x040fe20000000000 */
[C---:B------:R-:W-:Y:S01]  /*1210*/  IADD3 R227, R197.reuse, 0x38, RZ ;  /* 0x00000038c5e37810 */ /* 0x040fe20007ffe0ff */
[C---:B------:R-:W-:Y:S01]  /*1220*/  VIADD R228, R197.reuse, 0x30 ;  /* 0x00000030c5e47836 */ /* 0x040fe20000000000 */
[----:B------:R0:W-:Y:S01]  /*1230*/  STL [R1+0x44], R3 ;  /* 0x0000440301007387 */ /* 0x0001e20000100800 */
[C---:B------:R-:W-:Y:S01]  /*1240*/  VIADD R226, R197.reuse, 0x40 ;  /* 0x00000040c5e27836 */ /* 0x040fe20000000000 */
[----:B------:R-:W-:Y:S01]  /*1250*/  LOP3.LUT R205, R202, R205, R201, 0xf6, !PT ;  /* 0x000000cdcacd7212 */ /* 0x000fe200078ef6c9 */
[C---:B------:R-:W-:Y:S01]  /*1260*/  VIADD R225, R197.reuse, 0x48 ;  /* 0x00000048c5e17836 */ /* 0x040fe20000000000 */
[----:B------:R1:W-:Y:S01]  /*1270*/  STL [R1+0x40], R0 ;  /* 0x0000400001007387 */ /* 0x0003e20000100800 */
[C---:B------:R-:W-:Y:S01]  /*1280*/  VIADD R224, R197.reuse, 0x50 ;  /* 0x00000050c5e07836 */ /* 0x040fe20000000000 */
[C---:B------:R-:W-:Y:S01]  /*1290*/  IADD3 R219, R197.reuse, 0x78, RZ ;  /* 0x00000078c5db7810 */ /* 0x040fe20007ffe0ff */
[C---:B------:R-:W-:Y:S01]  /*12a0*/  VIADD R223, R197.reuse, 0x58 ;  /* 0x00000058c5df7836 */ /* 0x040fe20000000000 */
[----:B------:R-:W-:Y:S01]  /*12b0*/  SHF.R.S32.HI R4, RZ, 0x1f, R231 ;  /* 0x0000001fff047819 */ /* 0x000fe200000114e7 */
[C---:B------:R-:W-:Y:S01]  /*12c0*/  VIADD R222, R197.reuse, 0x60 ;  /* 0x00000060c5de7836 */ /* 0x040fe20000000000 */
[----:B0-----:R-:W-:Y:S01]  /*12d0*/  SHF.R.S32.HI R3, RZ, 0x1f, R233 ;  /* 0x0000001fff037819 */ /* 0x001fe200000114e9 */
[C---:B------:R-:W-:Y:S01]  /*12e0*/  VIADD R221, R197.reuse, 0x68 ;  /* 0x00000068c5dd7836 */ /* 0x040fe20000000000 */
[----:B------:R-:W-:Y:S01]  /*12f0*/  SHF.R.S32.HI R3, RZ, 0x1f, R230 ;  /* 0x0000001fff037819 */ /* 0x000fe200000114e6 */
[----:B------:R-:W-:Y:S01]  /*1300*/  VIADD R220, R197, 0x70 ;  /* 0x00000070c5dc7836 */ /* 0x000fe20000000000 */
[----:B-1----:R-:W-:-:S02]  /*1310*/  SHF.R.S32.HI R0, RZ, 0x1f, R232 ;  /* 0x0000001fff007819 */ /* 0x002fc400000114e8 */
        /* <DEDUP_REMOVED lines=12> */
[----:B------:R-:W-:Y:S02]  /*13e0*/  LEA R203, R205, UR44, 0x1 ;  /* 0x0000002ccdcb7c11 */ /* 0x000fe4000f8e08ff */
[----:B------:R-:W-:Y:S02]  /*13f0*/  SHF.R.S32.HI R4, RZ, 0x1f, R222 ;  /* 0x0000001fff047819 */ /* 0x000fe400000114de */
[----:B------:R-:W-:Y:S02]  /*1400*/  SHF.R.S32.HI R3, RZ, 0x1f, R221 ;  /* 0x0000001fff037819 */ /* 0x000fe400000114dd */
[----:B------:R-:W-:Y:S02]  /*1410*/  SHF.R.S32.HI R0, RZ, 0x1f, R220 ;  /* 0x0000001fff007819 */ /* 0x000fe400000114dc */
[----:B------:R-:W-:-:S07]  /*1420*/  SHF.R.S32.HI R237, RZ, 0x1f, R219 ;  /* 0x0000001fffed7819 */ /* 0x000fce00000114db */
.L_x_9016:
[----:B0-2---:R-:W0:Y:S02]  /*1430*/  LDC.64 R8, c[0x0][0xc88] ;  /* 0x00032200ff087b82 */ /* 0x005e240000000a00 */
[----:B0-----:R-:W-:-:S05]  /*1440*/  IMAD.WIDE R8, R7, 0x4, R8 ;  /* 0x0000000407087825 */ /* 0x001fca00078e0208 */
[----:B------:R-:W2:Y:S01]  /*1450*/  LDG.E R209, desc[UR42][R8.64] ;  /* 0x0000002a08d17981 */ /* 0x000ea2000c1e1900 */
[----:B------:R-:W-:Y:S05]  /*1460*/  YIELD ;  /* 0x0000000000007946 */ /* 0x000fea0003800000 */
[----:B------:R-:W-:Y:S01]  /*1470*/  ULDC.64 UR4, c[0x0][0xa28] ;  /* 0x00028a0000047ab9 */ /* 0x000fe20000000a00 */
[----:B------:R-:W-:Y:S01]  /*1480*/  ULDC.64 UR8, c[0x0][0xa18] ;  /* 0x0002860000087ab9 */ /* 0x000fe20000000a00 */
[----:B------:R-:W-:Y:S01]  /*1490*/  ISETP.NE.U32.AND P1, PT, RZ, UR4, PT ;  /* 0x00000004ff007c0c */ /* 0x000fe2000bf25070 */
[----:B------:R-:W-:Y:S01]  /*14a0*/  ULDC.64 UR6, c[0x0][0xa08] ;  /* 0x0002820000067ab9 */ /* 0x000fe20000000a00 */
[----:B----4-:R-:W-:Y:S01]  /*14b0*/  IMAD.MOV.U32 R4, RZ, RZ, RZ ;  /* 0x000000ffff047224 */ /* 0x010fe200078e00ff */
[----:B------:R-:W-:Y:S01]  /*14c0*/  ISETP.NE.U32.AND P0, PT, RZ, UR6, PT ;  /* 0x00000006ff007c0c */ /* 0x000fe2000bf05070 */
[----:B-----5:R-:W-:Y:S01]  /*14d0*/  IMAD.MOV.U32 R28, RZ, RZ, RZ ;  /* 0x000000ffff1c7224 */ /* 0x020fe200078e00ff */
[----:B------:R-:W-:-:S02]  /*14e0*/  ISETP.NE.AND.EX P1, PT, RZ, UR5, PT, P1 ;  /* 0x00000005ff007c0c */ /* 0x000fc4000bf25310 */
[----:B------:R-:W-:Y:S02]  /*14f0*/  ISETP.NE.AND.EX P0, PT, RZ, UR7, PT, P0 ;  /* 0x00000007ff007c0c */ /* 0x000fe4000bf05300 */
[----:B--2---:R-:W-:Y:S01]  /*1500*/  SHF.R.S32.HI R234, RZ, 0x1f, R209 ;  /* 0x0000001fffea7819 */ /* 0x004fe200000114d1 */
[----:B------:R-:W-:-:S08]  /*1510*/  IMAD.SHL.U32 R210, R209, 0x4, RZ ;  /* 0x00000004d1d27824 */ /* 0x000fd000078e00ff */
[C---:B------:R-:W-:Y:S02]  /*1520*/  @P1 LEA R10, P2, R209.reuse, UR4, 0x2 ;  /* 0x00000004d10a1c11 */ /* 0x040fe4000f8410ff */
[C-C-:B------:R-:W-:Y:S02]  /*1530*/  SHF.L.U64.HI R211, R209.reuse, 0x2, R234.reuse ;  /* 0x00000002d1d37819 */ /* 0x140fe400000102ea */
[----:B------:R-:W-:Y:S02]  /*1540*/  @P1 LEA.HI.X R11, R209, UR5, R234, 0x2, P2 ;  /* 0x00000005d10b1c11 */ /* 0x000fe400090f14ea */
[----:B------:R-:W-:Y:S01]  /*1550*/  ISETP.NE.U32.AND P2, PT, RZ, UR8, PT ;  /* 0x00000008ff007c0c */ /* 0x000fe2000bf45070 */
[----:B------:R-:W-:Y:S01]  /*1560*/  ULDC UR4, c[0x0][0x288] ;  /* 0x0000a20000047ab9 */ /* 0x000fe20000000800 */
[----:B------:R-:W-:Y:S01]  /*1570*/  IADD3 R12, P3, R210, UR6, RZ ;  /* 0x00000006d20c7c10 */ /* 0x000fe2000ff7e0ff */
[----:B------:R0:W5:Y:S01]  /*1580*/  @P1 LDG.E R4, desc[UR42][R10.64] ;  /* 0x0000002a0a041981 */ /* 0x000162000c1e1900 */
[----:B------:R-:W-:Y:S01]  /*1590*/  ISETP.NE.AND.EX P2, PT, RZ, UR9, PT, P2 ;  /* 0x00000009ff007c0c */ /* 0x000fe2000bf45320 */
[----:B------:R-:W-:Y:S01]  /*15a0*/  IMAD.U32 R192, RZ, RZ, UR4 ;  /* 0x00000004ffc07e24 */ /* 0x000fe2000f8e00ff */
[----:B------:R-:W-:Y:S01]  /*15b0*/  IADD3.X R13, R211, UR7, RZ, P3, !PT ;  /* 0x00000007d30d7c10 */ /* 0x000fe20009ffe4ff */
[----:B------:R-:W-:-:S04]  /*15c0*/  ULDC.64 UR4, c[0x0][0x418] ;  /* 0x0001060000047ab9 */ /* 0x000fc80000000a00 */
[----:B------:R0:W5:Y:S06]  /*15d0*/  @P0 LDG.E R28, desc[UR42][R12.64] ;  /* 0x0000002a0c1c0981 */ /* 0x00016c000c1e1900 */
[----:B------:R-:W-:-:S04]  /*15e0*/  @P2 IADD3 R8, P1, R210, UR8, RZ ;  /* 0x00000008d2082c10 */ /* 0x000fc8000ff3e0ff */
[----:B------:R-:W-:-:S05]  /*15f0*/  @P2 IADD3.X R9, R211, UR9, RZ, P1, !PT ;  /* 0x00000009d3092c10 */ /* 0x000fca0008ffe4ff */
        /* <DEDUP_REMOVED lines=10> */
[----:B0--3--:R-:W-:Y:S06]  /*16a0*/  @P2 BRA `(.L_x_8801) ;  /* 0x0000000000242947 */ /* 0x009fec0003800000 */
        /* <DEDUP_REMOVED lines=9> */
.L_x_8801:
[----:B------:R-:W-:Y:S01]  /*1740*/  ULDC.64 UR4, c[0x0][0xa20] ;  /* 0x0002880000047ab9 */ /* 0x000fe20000000a00 */
[C---:B------:R-:W-:Y:S02]  /*1750*/  LOP3.LUT R3, R6.reuse, 0xff000000, RZ, 0xc0, !PT ;  /* 0xff00000006037812 */ /* 0x040fe400078ec0ff */
[----:B------:R-:W-:Y:S02]  /*1760*/  ISETP.NE.U32.AND P1, PT, RZ, UR4, PT ;  /* 0x00000004ff007c0c */ /* 0x000fe4000bf25070 */
[C---:B------:R-:W-:Y:S02]  /*1770*/  LOP3.LUT R0, R6.reuse, 0xff0000, RZ, 0xc0, !PT ;  /* 0x00ff000006007812 */ /* 0x040fe400078ec0ff */
[----:B------:R-:W-:Y:S02]  /*1780*/  ISETP.NE.AND.EX P1, PT, RZ, UR5, PT, P1 ;  /* 0x00000005ff007c0c */ /* 0x000fe4000bf25310 */
[----:B------:R-:W-:Y:S02]  /*1790*/  SHF.R.U32.HI R3, RZ, 0x8, R3 ;  /* 0x00000008ff037819 */ /* 0x000fe40000011603 */
[----:B------:R-:W-:-:S02]  /*17a0*/  LOP3.LUT R206, R6, 0xffff, RZ, 0xc0, !PT ;  /* 0x0000ffff06ce7812 */ /* 0x000fc400078ec0ff */
[----:B------:R-:W-:-:S07]  /*17b0*/  LEA.HI R208, R0, R3, RZ, 0x10 ;  /* 0x0000000300d07211 */ /* 0x000fce00078f80ff */
[----:B------:R-:W-:Y:S05]  /*17c0*/  @!P1 BRA `(.L_x_8802) ;  /* 0x0000000000109947 */ /* 0x000fea0003800000 */
[----:B------:R-:W-:-:S04]  /*17d0*/  IADD3 R6, P0, R210, UR4, RZ ;  /* 0x00000004d2067c10 */ /* 0x000fc8000ff1e0ff */
[----:B------:R-:W-:-:S05]  /*17e0*/  IADD3.X R7, R211, UR5, RZ, P0, !PT ;  /* 0x00000005d3077c10 */ /* 0x000fca00087fe4ff */
[----:B------:R0:W5:Y:S01]  /*17f0*/  LDG.E R27, desc[UR42][R6.64] ;  /* 0x0000002a061b7981 */ /* 0x000162000c1e1900 */
[----:B------:R-:W-:Y:S05]  /*1800*/  BRA `(.L_x_8803) ;  /* 0x0000000000107947 */ /* 0x000fea0003800000 */
.L_x_8802:
[----:B------:R-:W-:Y:S05]  /*1810*/  @!P0 BRA `(.L_x_8803) ;  /* 0x00000000000c8947 */ /* 0x000fea0003800000 */
[----:B------:R-:W2:Y:S04]  /*1820*/  LDG.E R0, desc[UR42][R12.64] ;  /* 0x0000002a0c007981 */ /* 0x000ea8000c1e1900 */
[----:B------:R-:W2:Y:S02]  /*1830*/  LDG.E R27, desc[UR42][R12.64+0x4] ;  /* 0x0000042a0c1b7981 */ /* 0x000ea4000c1e1900 */
[----:B--2---:R-:W-:-:S07]  /*1840*/  IMAD.IADD R27, R27, 0x1, -R0 ;  /* 0x000000011b1b7824 */ /* 0x004fce00078e0a00 */
.L_x_8803:
        /* <DEDUP_REMOVED lines=9> */
[----:B------:R-:W-:Y:S01]  /*18e0*/  ISETP.NE.U32.AND P1, PT, RZ, UR4, PT ;  /* 0x00000004ff007c0c */ /* 0x000fe2000bf25070 */
[----:B-----5:R-:W-:-:S03]  /*18f0*/  IMAD.MOV.U32 R111, RZ, RZ, R27 ;  /* 0x000000ffff6f7224 */ /* 0x020fc600078e001b */
        /* <DEDUP_REMOVED lines=9> */
[----:B------:R-:W-:Y:S01]  /*1990*/  VIADD R5, R190, 0x7f ;  /* 0x0000007fbe057836 */ /* 0x000fe20000000000 */
[----:B------:R-:W-:-:S07]  /*19a0*/  SHF.R.U32.HI R208, RZ, 0x10, R208 ;  /* 0x00000010ffd07819 */ /* 0x000fce00000116d0 */
[----:B------:R-:W1:Y:S08]  /*19b0*/  @P1 LDC R10, c[0x0][0x44c] ;  /* 0x00011300ff0a1b82 */ /* 0x000e700000000800 */
[----:B0-----:R-:W0:Y:S01]  /*19c0*/  @P1 LDC R7, c[0x0][0x450] ;  /* 0x00011400ff071b82 */ /* 0x001e220000000800 */
[----:B--2---:R-:W-:Y:S02]  /*19d0*/  @P0 IMAD.IADD R24, R3, 0x1, -R0 ;  /* 0x0000000103180824 */ /* 0x004fe400078e0a00 */
[----:B-1----:R-:W-:-:S04]  /*19e0*/  @P1 IMAD.HI.U32 R0, R5, R10, RZ ;  /* 0x0000000a05001227 */ /* 0x002fc800078e00ff */
[----:B------:R-:W-:Y:S01]  /*19f0*/  IMAD.IADD R193, R11, 0x1, R24 ;  /* 0x000000010bc17824 */ /* 0x000fe200078e0218 */
[----:B0-----:R-:W-:-:S04]  /*1a00*/  @P1 SHF.R.U32.HI R5, RZ, R7, R0 ;  /* 0x00000007ff051219 */ /* 0x001fc80000011600 */
[C---:B------:R-:W-:Y:S02]  /*1a10*/  IADD3 R124, R193.reuse, 0x80, -R192 ;  /* 0x00000080c17c7810 */ /* 0x040fe40007ffe8c0 */
[----:B------:R-:W-:-:S03]  /*1a20*/  IADD3 R0, R193, 0x7f, RZ ;  /* 0x0000007fc1007810 */ /* 0x000fc60007ffe0ff */
[----:B------:R-:W-:Y:S01]  /*1a30*/  IMAD.IADD R5, R124, 0x1, R5 ;  /* 0x000000017c057824 */ /* 0x000fe200078e0205 */
[----:B------:R-:W-:-:S04]  /*1a40*/  SHF.R.S32.HI R3, RZ, 0x1f, R0 ;  /* 0x0000001fff037819 */ /* 0x000fc80000011400 */
[----:B------:R-:W-:Y:S02]  /*1a50*/  SHF.R.S32.HI R4, RZ, 0x1f, R5 ;  /* 0x0000001fff047819 */ /* 0x000fe40000011405 */
[----:B------:R-:W-:Y:S01]  /*1a60*/  LEA.HI R3, R3, R0, RZ, 0x7 ;  /* 0x0000000003037211 */ /* 0x000fe200078f38ff */
[----:B------:R-:W-:Y:S01]  /*1a70*/  IMAD.MOV.U32 R0, RZ, RZ, RZ ;  /* 0x000000ffff007224 */ /* 0x000fe200078e00ff */
[----:B------:R-:W-:Y:S02]  /*1a80*/  LEA.HI R4, R4, R5, RZ, 0x7 ;  /* 0x0000000504047211 */ /* 0x000fe400078f38ff */
[----:B------:R-:W-:Y:S02]  /*1a90*/  SHF.R.S32.HI R125, RZ, 0x7, R3 ;  /* 0x00000007ff7d7819 */ /* 0x000fe40000011403 */
[----:B------:R-:W-:-:S04]  /*1aa0*/  SHF.R.S32.HI R4, RZ, 0x7, R4 ;  /* 0x00000007ff047819 */ /* 0x000fc80000011404 */
[----:B---3--:R-:W-:-:S04]  /*1ab0*/  VIMNMX R9, R125, R4, PT ;  /* 0x000000047d097248 */ /* 0x008fc80003fe0100 */
        /* <DEDUP_REMOVED lines=31> */
.L_x_8805:
[----:B------:R-:W-:Y:S05]  /*1cb0*/  BSYNC B0 ;  /* 0x0000000000007941 */ /* 0x000fea0003800000 */
.L_x_8804:
[----:B------:R-:W-:-:S05]  /*1cc0*/  IMAD R3, R217, R0, RZ ;  /* 0x00000000d9037224 */ /* 0x000fca00078e02ff */
        /* <DEDUP_REMOVED lines=35> */
.L_x_8808:
[----:B------:R-:W-:Y:S05]  /*1f00*/  BSYNC B6 ;  /* 0x0000000000067941 */ /* 0x000fea0003800000 */
.L_x_8807:
        /* <DEDUP_REMOVED lines=20> */
.L_x_8810:
[----:B------:R-:W-:Y:S05]  /*2050*/  BSYNC B6 ;  /* 0x0000000000067941 */ /* 0x000fea0003800000 */
.L_x_8809:
[----:B------:R-:W-:Y:S01]  /*2060*/  ULDC.64 UR4, c[0x0][0x9f8] ;  /* 0x00027e0000047ab9 */ /* 0x000fe20000000a00 */
[----:B------:R-:W-:Y:S01]  /*2070*/  IMAD.MOV.U32 R0, RZ, RZ, R209 ;  /* 0x000000ffff007224 */ /* 0x000fe200078e00d1 */
[----:B------:R-:W-:Y:S01]  /*2080*/  ISETP.NE.U32.AND P0, PT, RZ, UR4, PT ;  /* 0x00000004ff007c0c */ /* 0x000fe2000bf05070 */
[----:B------:R-:W2:Y:S01]  /*2090*/  LDL.LU R20, [R1+0x10] ;  /* 0x0000100001147983 */ /* 0x000ea20000300800 */
[----:B------:R-:W0:Y:S02]  /*20a0*/  LDC.64 R102, c[0x0][0x300] ;  /* 0x0000c000ff667b82 */ /* 0x000e240000000a00 */
[----:B------:R-:W-:Y:S01]  /*20b0*/  ISETP.NE.AND.EX P0, PT, RZ, UR5, PT, P0 ;  /* 0x00000005ff007c0c */ /* 0x000fe2000bf05300 */
[----:B------:R-:W1:Y:S01]  /*20c0*/  S2R R30, SR_TID.X ;  /* 0x00000000001e7919 */ /* 0x000e620000002100 */
[----:B------:R-:W-:-:S04]  /*20d0*/  IMAD.IADD R47, R28, 0x1, R27 ;  /* 0x000000011c2f7824 */ /* 0x000fc800078e021b */
[----:B------:R-:W3:Y:S07]  /*20e0*/  LDC R33, c[0x0][0x3f4] ;  /* 0x0000fd00ff217b82 */ /* 0x000eee0000000800 */
[----:B------:R-:W-:-:S04]  /*20f0*/  @P0 IADD3 R4, P1, R210, UR4, RZ ;  /* 0x00000004d2040c10 */ /* 0x000fc8000ff3e0ff */
[----:B------:R-:W-:Y:S01]  /*2100*/  @P0 IADD3.X R5, R211, UR5, RZ, P1, !PT ;  /* 0x00000005d3050c10 */ /* 0x000fe20008ffe4ff */
[----:B------:R-:W-:-:S04]  /*2110*/  ULDC.64 UR4, c[0x0][0xa08] ;  /* 0x0002820000047ab9 */ /* 0x000fc80000000a00 */
[----:B------:R4:W2:Y:S01]  /*2120*/  @P0 LDG.E R0, desc[UR42][R4.64] ;  /* 0x0000002a04000981 */ /* 0x0008a2000c1e1900 */
[----:B------:R-:W-:Y:S01]  /*2130*/  SHF.R.S32.HI R39, RZ, 0x1f, R47 ;  /* 0x0000001fff277819 */ /* 0x000fe2000001142f */
[-C--:B0-----:R-:W-:Y:S01]  /*2140*/  IMAD.WIDE.U32 R6, R47, R102.reuse, RZ ;  /* 0x000000662f067225 */ /* 0x081fe200078e00ff */
[----:B------:R-:W-:Y:S02]  /*2150*/  ISETP.NE.U32.AND P0, PT, RZ, UR4, PT ;  /* 0x00000004ff007c0c */ /* 0x000fe4000bf05070 */
[----:B------:R-:W-:Y:S01]  /*2160*/  SHF.R.U32.HI R32, RZ, 0x3, R196 ;  /* 0x00000003ff207819 */ /* 0x000fe200000116c4 */
[-C--:B------:R-:W-:Y:S01]  /*2170*/  IMAD R8, R39, R102.reuse, RZ ;  /* 0x0000006627087224 */ /* 0x080fe200078e02ff */
[----:B------:R-:W-:Y:S01]  /*2180*/  ISETP.NE.AND.EX P0, PT, RZ, UR5, PT, P0 ;  /* 0x00000005ff007c0c */ /* 0x000fe2000bf05300 */
[----:B------:R-:W-:Y:S01]  /*2190*/  ULDC.64 UR4, c[0x0][0x308] ;  /* 0x0000c20000047ab9 */ /* 0x000fe20000000a00 */
[----:B---3--:R-:W-:Y:S01]  /*21a0*/  ISETP.GE.AND P2, PT, R16, R33, PT ;  /* 0x000000211000720c */ /* 0x008fe20003f46270 */
[----:B------:R-:W-:Y:S01]  /*21b0*/  IMAD R3, R47, R103, R8 ;  /* 0x000000672f037224 */ /* 0x000fe200078e0208 */
[----:B-1----:R-:W-:Y:S01]  /*21c0*/  SHF.R.U32.HI R30, RZ, 0x7, R30 ;  /* 0x00000007ff1e7819 */ /* 0x002fe2000001161e */
[----:B------:R-:W-:Y:S01]  /*21d0*/  IMAD.SHL.U32 R34, R22, 0x40, RZ ;  /* 0x0000004016227824 */ /* 0x000fe200078e00ff */
[----:B------:R-:W-:Y:S01]  /*21e0*/  SHF.R.U32.HI R29, RZ, 0x3, R195 ;  /* 0x00000003ff1d7819 */ /* 0x000fe200000116c3 */
[----:B------:R-:W-:Y:S01]  /*21f0*/  IMAD.IADD R7, R7, 0x1, R3 ;  /* 0x0000000107077824 */ /* 0x000fe200078e0203 */
[----:B------:R-:W-:Y:S01]  /*2200*/  ISETP.NE.AND P6, PT, R30, 0x1, PT ;  /* 0x000000011e00780c */ /* 0x000fe20003fc5270 */
[----:B------:R-:W-:Y:S01]  /*2210*/  IMAD.SHL.U32 R92, R102, 0x20, RZ ;  /* 0x00000020665c7824 */ /* 0x000fe200078e00ff */
[----:B-----5:R-:W-:Y:S01]  /*2220*/  SHF.R.S32.HI R31, RZ, 0x1f, R111 ;  /* 0x0000001fff1f7819 */ /* 0x020fe2000001146f */
        /* <DEDUP_REMOVED lines=10> */
[----:B------:R-:W-:Y:S01]  /*22d0*/  VIADD R122, R30, 0x8 ;  /* 0x000000081e7a7836 */ /* 0x000fe20000000000 */
[C---:B------:R-:W-:Y:S01]  /*22e0*/  SHF.L.U64.HI R30, R102.reuse, 0x6, R103 ;  /* 0x00000006661e7819 */ /* 0x040fe20000010267 */
[----:B------:R-:W-:Y:S02]  /*22f0*/  IMAD.SHL.U32 R123, R102, 0x80, RZ ;  /* 0x00000080667b7824 */ /* 0x000fe400078e00ff */
[-C--:B0-----:R-:W-:Y:S01]  /*2300*/  IMAD.WIDE.U32 R94, R22, R6.reuse, R16 ;  /* 0x00000006165e7225 */ /* 0x081fe200078e0010 */
[C-C-:B------:R-:W-:Y:S02]  /*2310*/  SHF.L.U64.HI R15, R6.reuse, 0x6, R7.reuse ;  /* 0x00000006060f7819 */ /* 0x140fe40000010207 */
[----:B------:R-:W-:Y:S01]  /*2320*/  SHF.L.U64.HI R14, R6, 0x7, R7 ;  /* 0x00000007060e7819 */ /* 0x000fe20000010207 */
[----:B------:R-:W-:-:S04]  /*2330*/  IMAD.WIDE.U32 R96, R22, R6, R18 ;  /* 0x0000000616607225 */ /* 0x000fc800078e0012 */
[----:B------:R-:W-:Y:S02]  /*2340*/  IMAD R12, R31, R6, RZ ;  /* 0x000000061f0c7224 */ /* 0x000fe400078e02ff */
[C---:B------:R-:W-:Y:S02]  /*2350*/  IMAD.SHL.U32 R13, R6.reuse, 0x20, RZ ;  /* 0x00000020060d7824 */ /* 0x040fe400078e00ff */
        /* <DEDUP_REMOVED lines=10> */
[----:B------:R-:W-:-:S02]  /*2400*/  IMAD.WIDE.U32 R100, R99, UR4, R4 ;  /* 0x0000000463647c25 */ /* 0x000fc4000f8e0004 */
[----:B------:R-:W0:Y:S02]  /*2410*/  LDC.64 R4, c[0x0][0x408] ;  /* 0x00010200ff047b82 */ /* 0x000e240000000a00 */
[----:B------:R-:W-:Y:S01]  /*2420*/  IMAD R0, R3, UR4, RZ ;  /* 0x0000000403007c24 */ /* 0x000fe2000f8e02ff */
[----:B------:R-:W-:Y:S01]  /*2430*/  IADD3 R42, P4, R100, 0x40, RZ ;  /* 0x00000040642a7810 */ /* 0x000fe20007f9e0ff */
[----:B------:R-:W-:Y:S01]  /*2440*/  IMAD.X R47, R218, 0x1, R39, P0 ;  /* 0x00000001da2f7824 */ /* 0x000fe200000e0627 */
[----:B------:R-:W-:Y:S01]  /*2450*/  IADD3 R39, P0, R100, R44, RZ ;  /* 0x0000002c64277210 */ /* 0x000fe20007f1e0ff */
[----:B------:R-:W-:Y:S01]  /*2460*/  IMAD R41, R99, UR5, R0 ;  /* 0x0000000563297c24 */ /* 0x000fe2000f8e0200 */
[----:B------:R-:W-:Y:S05]  /*2470*/  @!P6 WARPSYNC.ALL ;  /* 0x000000000000e948 */ /* 0x000fea0003800000 */
[----:B------:R-:W-:Y:S01]  /*2480*/  ULDC.64 UR4, c[0x0][0x330] ;  /* 0x0000cc0000047ab9 */ /* 0x000fe20000000a00 */
[----:B------:R-:W-:Y:S01]  /*2490*/  IADD3 R41, R101, R41, RZ ;  /* 0x0000002965297210 */ /* 0x000fe20007ffe0ff */
[----:B------:R-:W-:Y:S01]  /*24a0*/  IMAD.WIDE.U32 R8, R206, UR4, R16 ;  /* 0x00000004ce087c25 */ /* 0x000fe2000f8e0010 */
[----:B------:R-:W-:Y:S01]  /*24b0*/  @!P6 BAR.SYNC.DEFER_BLOCKING 0x9, 0x100 ;  /* 0x024400000000eb1d */ /* 0x000fe20000010000 */
[----:B------:R-:W-:-:S02]  /*24c0*/  IADD3 R43, P3, R39, 0x40, RZ ;  /* 0x00000040272b7810 */ /* 0x000fc40007f7e0ff */
[----:B------:R-:W-:Y:S02]  /*24d0*/  IMAD R9, R206, UR5, R9 ;  /* 0x00000005ce097c24 */ /* 0x000fe4000f8e0209 */
[----:B------:R-:W-:Y:S01]  /*24e0*/  IMAD.X R107, RZ, RZ, R41, P4 ;  /* 0x000000ffff6b7224 */ /* 0x000fe200020e0629 */
[----:B------:R-:W-:Y:S02]  /*24f0*/  ULDC.64 UR4, c[0x0][0x338] ;  /* 0x0000ce0000047ab9 */ /* 0x000fe40000000a00 */
[----:B------:R-:W-:Y:S01]  /*2500*/  IMAD R0, R3, UR4, RZ ;  /* 0x0000000403007c24 */ /* 0x000fe2000f8e02ff */
[----:B------:R-:W-:Y:S01]  /*2510*/  SEL R3, R33, RZ, P2 ;  /* 0x000000ff21037207 */ /* 0x000fe20001000000 */
[----:B0-----:R-:W-:-:S04]  /*2520*/  IMAD.WIDE.U32 R90, R22, R4, R18 ;  /* 0x00000004165a7225 */ /* 0x001fc800078e0012 */
[C---:B------:R-:W-:Y:S02]  /*2530*/  IMAD R109, R99.reuse, UR5, R0 ;  /* 0x00000005636d7c24 */ /* 0x040fe4000f8e0200 */
[----:B------:R-:W-:Y:S02]  /*2540*/  IMAD R0, R218, R6, RZ ;  /* 0x00000006da007224 */ /* 0x000fe400078e02ff */
[----:B------:R-:W-:Y:S01]  /*2550*/  IMAD.WIDE.U32 R98, R99, UR4, R8 ;  /* 0x0000000463627c25 */ /* 0x000fe2000f8e0008 */
[----:B------:R-:W-:Y:S02]  /*2560*/  ULDC UR4, c[0x0][0x2f4] ;  /* 0x0000bd0000047ab9 */ /* 0x000fe40000000800 */
[----:B------:R-:W-:Y:S01]  /*2570*/  ISETP.GE.AND P2, PT, R16, UR4, PT ;  /* 0x0000000410007c0c */ /* 0x000fe2000bf46270 */
[----:B------:R-:W-:Y:S02]  /*2580*/  IMAD R9, R22, R7, R0 ;  /* 0x0000000716097224 */ /* 0x000fe400078e0200 */
[----:B------:R-:W-:-:S02]  /*2590*/  IMAD R0, R218, R4, RZ ;  /* 0x00000004da007224 */ /* 0x000fc400078e02ff */
[----:B------:R-:W-:Y:S01]  /*25a0*/  IMAD.IADD R3, R16, 0x1, R3 ;  /* 0x0000000110037824 */ /* 0x000fe200078e0203 */
[----:B------:R-:W-:Y:S01]  /*25b0*/  IADD3 R95, R9, R95, RZ ;  /* 0x0000005f095f7210 */ /* 0x000fe20007ffe0ff */
[C---:B------:R-:W-:Y:S02]  /*25c0*/  IMAD R11, R22.reuse, R5, R0 ;  /* 0x00000005160b7224 */ /* 0x040fe400078e0200 */
[----:B------:R-:W-:Y:S01]  /*25d0*/  IMAD.IADD R97, R97, 0x1, R9 ;  /* 0x0000000161617824 */ /* 0x000fe200078e0209 */
[----:B------:R-:W-:Y:S01]  /*25e0*/  SHF.R.S32.HI R0, RZ, 0x1f, R3 ;  /* 0x0000001fff007819 */ /* 0x000fe20000011403 */
[----:B------:R-:W-:-:S03]  /*25f0*/  IMAD.WIDE.U32 R88, R22, R4, R16 ;  /* 0x0000000416587225 */ /* 0x000fc600078e0010 */
[CC--:B------:R-:W-:Y:S01]  /*2600*/  LEA.HI R8, R0.reuse, R3.reuse, RZ, 0x6 ;  /* 0x0000000300087211 */ /* 0x0c0fe200078f30ff */
[----:B------:R-:W-:Y:S01]  /*2610*/  IMAD.IADD R91, R91, 0x1, R11 ;  /* 0x000000015b5b7824 */ /* 0x000fe200078e020b */
[----:B------:R-:W-:Y:S01]  /*2620*/  LEA.HI R105, R0, R3, RZ, 0x3 ;  /* 0x0000000300697211 */ /* 0x000fe200078f18ff */
[----:B------:R-:W-:Y:S01]  /*2630*/  IMAD.IADD R89, R11, 0x1, R89 ;  /* 0x000000010b597824 */ /* 0x000fe200078e0259 */
[----:B------:R-:W-:Y:S01]  /*2640*/  SHF.L.U32 R11, R6, 0x7, RZ ;  /* 0x00000007060b7819 */ /* 0x000fe200000006ff */
[----:B------:R-:W-:Y:S01]  /*2650*/  IMAD.SHL.U32 R8, R8, 0x80, RZ ;  /* 0x0000008008087824 */ /* 0x000fe200078e00ff */
[----:B------:R-:W-:Y:S01]  /*2660*/  LOP3.LUT R0, R105, 0x38, RZ, 0xc0, !PT ;  /* 0x0000003869007812 */ /* 0x000fe200078ec0ff */
[-C--:B------:R-:W-:Y:S01]  /*2670*/  IMAD.WIDE.U32 R96, R111, R6.reuse, R96 ;  /* 0x000000066f607225 */ /* 0x080fe200078e0060 */
[--C-:B------:R-:W-:Y:S02]  /*2680*/  LOP3.LUT R3, R196, 0x38, R105.reuse, 0xf8, !PT ;  /* 0x00000038c4037812 */ /* 0x100fe400078ef869 */
[----:B------:R-:W-:Y:S01]  /*2690*/  LOP3.LUT R9, R195, 0x38, R105, 0xf8, !PT ;  /* 0x00000038c3097812 */ /* 0x000fe200078ef869 */
[----:B------:R-:W-:Y:S01]  /*26a0*/  IMAD.WIDE.U32 R94, R111, R6, R94 ;  /* 0x000000066f5e7225 */ /* 0x000fe200078e005e */
[----:B------:R-:W-:-:S02]  /*26b0*/  LOP3.LUT R10, R194, 0x38, R105, 0xf8, !PT ;  /* 0x00000038c20a7812 */ /* 0x000fc400078ef869 */
[----:B------:R-:W-:Y:S01]  /*26c0*/  LOP3.LUT R0, R0, 0x1c0, R34, 0xf8, !PT ;  /* 0x000001c000007812 */ /* 0x000fe200078ef822 */
[----:B------:R-:W-:Y:S01]  /*26d0*/  IMAD.WIDE.U32 R90, R111, R4, R90 ;  /* 0x000000046f5a7225 */ /* 0x000fe200078e005a */
[----:B------:R-:W-:Y:S02]  /*26e0*/  LOP3.LUT R21, R8, 0xffffe000, RZ, 0xc0, !PT ;  /* 0xffffe00008157812 */ /* 0x000fe400078ec0ff */
[----:B------:R-:W-:Y:S01]  /*26f0*/  LOP3.LUT R3, R3, R32, RZ, 0x3c, !PT ;  /* 0x0000002003037212 */ /* 0x000fe200078e3cff */
[----:B------:R-:W-:Y:S01]  /*2700*/  IMAD.WIDE.U32 R88, R111, R4, R88 ;  /* 0x000000046f587225 */ /* 0x000fe200078e0058 */
[----:B------:R-:W-:Y:S02]  /*2710*/  LOP3.LUT R28, R9, R29, RZ, 0x3c, !PT ;  /* 0x0000001d091c7212 */ /* 0x000fe400078e3cff */
[----:B------:R-:W-:Y:S01]  /*2720*/  LOP3.LUT R10, R10, R20, RZ, 0x3c, !PT ;  /* 0x000000140a0a7212 */ /* 0x000fe200078e3cff */
[----:B------:R-:W-:Y:S01]  /*2730*/  IMAD.IADD R36, R97, 0x1, R37 ;  /* 0x0000000161247824 */ /* 0x000fe200078e0225 */
[----:B------:R-:W-:Y:S01]  /*2740*/  LOP3.LUT R0, R0, R201, RZ, 0x3c, !PT ;  /* 0x000000c900007212 */ /* 0x000fe200078e3cff */
[----:B------:R-:W-:Y:S01]  /*2750*/  IMAD.SHL.U32 R33, R33, 0x2, RZ ;  /* 0x0000000221217824 */ /* 0x000fe200078e00ff */
[-C--:B------:R-:W-:Y:S01]  /*2760*/  IADD3 R29, R3, R21.reuse, R200 ;  /* 0x00000015031d7210 */ /* 0x080fe20007ffe0c8 */
[----:B------:R-:W-:Y:S01]  /*2770*/  IMAD R3, R218, R102, RZ ;  /* 0x00000066da037224 */ /* 0x000fe200078e02ff */
[-C--:B------:R-:W-:Y:S01]  /*2780*/  IADD3 R28, R28, R21.reuse, R199 ;  /* 0x000000151c1c7210 */ /* 0x080fe20007ffe0c7 */
[----:B------:R-:W-:Y:S01]  /*2790*/  IMAD.IADD R37, R37, 0x1, R95 ;  /* 0x0000000125257824 */ /* 0x000fe200078e025f */
[----:B------:R-:W-:Y:S01]  /*27a0*/  IADD3 R27, R10, R21, R198 ;  /* 0x000000150a1b7210 */ /* 0x000fe20007ffe0c6 */
[----:B------:R-:W-:Y:S01]  /*27b0*/  IMAD R35, R22, R103, R3 ;  /* 0x0000006716237224 */ /* 0x000fe200078e0203 */
[----:B------:R-:W-:Y:S01]  /*27c0*/  IADD3 R21, R0, R21, R202 ;  /* 0x0000001500157210 */ /* 0x000fe20007ffe0ca */
[----:B------:R-:W-:Y:S01]  /*27d0*/  IMAD R0, R31, R4, RZ ;  /* 0x000000041f007224 */ /* 0x000fe200078e02ff */
[----:B------:R-:W-:Y:S01]  /*27e0*/  SHF.L.U64.HI R20, R6, 0x5, R7 ;  /* 0x0000000506147819 */ /* 0x000fe20000010207 */
[C---:B------:R-:W-:Y:S01]  /*27f0*/  IMAD.SHL.U32 R7, R4.reuse, 0x20, RZ ;  /* 0x0000002004077824 */ /* 0x040fe200078e00ff */
[C-C-:B------:R-:W-:Y:S01]  /*2800*/  SHF.L.U64.HI R10, R4.reuse, 0x5, R5.reuse ;  /* 0x00000005040a7819 */ /* 0x140fe20000010205 */
[----:B------:R-:W-:Y:S01]  /*2810*/  IMAD R49, R111, R5, R0 ;  /* 0x000000056f317224 */ /* 0x000fe200078e0200 */
[C-C-:B------:R-:W-:Y:S01]  /*2820*/  SHF.L.U64.HI R9, R4.reuse, 0x6, R5.reuse ;  /* 0x0000000604097819 */ /* 0x140fe20000010205 */
[C---:B------:R-:W-:Y:S01]  /*2830*/  IMAD.SHL.U32 R6, R4.reuse, 0x40, RZ ;  /* 0x0000004004067824 */ /* 0x040fe200078e00ff */
[C---:B------:R-:W-:Y:S01]  /*2840*/  SHF.L.U64.HI R8, R4.reuse, 0x7, R5 ;  /* 0x0000000704087819 */ /* 0x040fe20000010205 */
[----:B------:R-:W-:Y:S01]  /*2850*/  IMAD.SHL.U32 R5, R4, 0x80, RZ ;  /* 0x0000008004057824 */ /* 0x000fe200078e00ff */
[----:B------:R-:W-:Y:S01]  /*2860*/  IADD3 R3, P1, R92, R126, RZ ;  /* 0x0000007e5c037210 */ /* 0x000fe20007f3e0ff */
[----:B------:R-:W-:Y:S01]  /*2870*/  IMAD.IADD R4, R35, 0x1, R127 ;  /* 0x0000000123047824 */ /* 0x000fe200078e027f */
[----:B------:R-:W-:Y:S01]  /*2880*/  SHF.L.U64.HI R0, R102, 0x7, R103 ;  /* 0x0000000766007819 */ /* 0x000fe20000010267 */
[----:B------:R-:W-:Y:S01]  /*2890*/  IMAD.IADD R34, R45, 0x1, R35 ;  /* 0x000000012d227824 */ /* 0x000fe200078e0223 */
[----:B------:R-:W-:Y:S01]  /*28a0*/  LOP3.LUT R40, R105, 0xfffffff8, RZ, 0xc0, !PT ;  /* 0xfffffff869287812 */ /* 0x000fe200078ec0ff */
[----:B------:R-:W-:Y:S01]  /*28b0*/  IMAD.IADD R38, R91, 0x1, R49 ;  /* 0x000000015b267824 */ /* 0x000fe200078e0231 */
[----:B------:R-:W-:Y:S01]  /*28c0*/  IADD3.X R31, R4, R93, RZ, P1, !PT ;  /* 0x0000005d041f7210 */ /* 0x000fe20000ffe4ff */
[----:B------:R-:W-:Y:S01]  /*28d0*/  IMAD.X R103, R34, 0x1, R41, P0 ;  /* 0x0000000122677824 */ /* 0x000fe200000e0629 */
[----:B------:R-:W-:Y:S01]  /*28e0*/  IADD3 R32, P1, R3, R92, RZ ;  /* 0x0000005c03207210 */ /* 0x000fe20007f3e0ff */
[----:B------:R-:W-:Y:S01]  /*28f0*/  IMAD.IADD R104, R49, 0x1, R89 ;  /* 0x0000000131687824 */ /* 0x000fe200078e0259 */
[----:B------:R-:W-:Y:S01]  /*2900*/  SHF.R.S32.HI R105, RZ, 0x3, R105 ;  /* 0x00000003ff697819 */ /* 0x000fe20000011469 */
[----:B------:R-:W-:Y:S01]  /*2910*/  IMAD.X R108, RZ, RZ, R103, P3 ;  /* 0x000000ffff6c7224 */ /* 0x000fe200018e0667 */
[----:B------:R-:W-:Y:S01]  /*2920*/  SHF.R.S32.HI R106, RZ, 0x1f, R40 ;  /* 0x0000001fff6a7819 */ /* 0x000fe20000011428 */
[----:B------:R-:W-:Y:S01]  /*2930*/  IMAD.X R35, R31, 0x1, R93, P1 ;  /* 0x000000011f237824 */ /* 0x000fe200008e065d */
[----:B------:R-:W-:Y:S01]  /*2940*/  ISETP.GE.AND P1, PT, R187, UR4, PT ;  /* 0x00000004bb007c0c */ /* 0x000fe2000bf26270 */
[----:B------:R-:W-:-:S12]  /*2950*/  IMAD.IADD R109, R99, 0x1, R109 ;  /* 0x00000001636d7824 */ /* 0x000fd800078e026d */
.L_x_8896:
[----:B------:R-:W2:Y:S01]  /*2960*/  LDL.LU R48, [R1+0x10] ;  /* 0x0000100001307983 */ /* 0x000ea20000300800 */
[----:B------:R-:W-:Y:S01]  /*2970*/  VIADD R26, R26, 0xffffffff ;  /* 0xffffffff1a1a7836 */ /* 0x000fe20000000000 */
[----:B------:R-:W0:Y:S01]  /*2980*/  LDC R121, c[0x0][0x3f4] ;  /* 0x0000fd00ff797b82 */ /* 0x000e220000000800 */
[----:B------:R-:W-:Y:S01]  /*2990*/  IMAD R49, R23, 0x4000, R205 ;  /* 0x0000400017317824 */ /* 0x000fe200078e02cd */
[----:B------:R-:W-:Y:S05]  /*29a0*/  YIELD ;  /* 0x0000000000007946 */ /* 0x000fea0003800000 */
[----:B------:R-:W-:Y:S01]  /*29b0*/  ISETP.GT.AND P3, PT, R26, R25, PT ;  /* 0x000000191a00720c */ /* 0x000fe20003f64270 */
[----:B------:R-:W-:Y:S01]  /*29c0*/  BSSY B0, `(.L_x_8811) ;  /* 0x00005a0000007945 */ /* 0x000fe20003800000 */
[----:B------:R-:W-:-:S02]  /*29d0*/  LEA R112, R49, R2, 0x1 ;  /* 0x0000000231707211 */ /* 0x000fc400078e08ff */
[----:B0-----:R-:W-:Y:S02]  /*29e0*/  ISETP.GE.AND P0, PT, R121, 0x1, PT ;  /* 0x000000017900780c */ /* 0x001fe40003f06270 */
[----:B--2---:R-:W-:-:S07]  /*29f0*/  LOP3.LUT R48, R48, 0xfffffffb, RZ, 0xc0, !PT ;  /* 0xfffffffb30307812 */ /* 0x004fce00078ec0ff */
        /* <DEDUP_REMOVED lines=49> */
.L_x_8815:
[----:B------:R-:W-:Y:S05]  /*2d10*/  BSYNC B1 ;  /* 0x0000000000017941 */ /* 0x000fea0003800000 */
.L_x_8814:
[----:B------:R-:W-:Y:S01]  /*2d20*/  ISETP.GE.AND P4, PT, R214, R113, PT ;  /* 0x00000071d600720c */ /* 0x000fe20003f86270 */
[----:B0----5:R-:W-:Y:S01]  /*2d30*/  IMAD.MOV.U32 R48, RZ, RZ, R76 ;  /* 0x000000ffff307224 */ /* 0x021fe200078e004c */
[----:B------:R-:W-:Y:S01]  /*2d40*/  MOV R50, R84 ;  /* 0x0000005400327202 */ /* 0x000fe20000000f00 */
[----:B------:R-:W-:Y:S01]  /*2d50*/  IMAD.MOV.U32 R49, RZ, RZ, R77 ;  /* 0x000000ffff317224 */ /* 0x000fe200078e004d */
[----:B------:R-:W-:Y:S01]  /*2d60*/  BSSY B1, `(.L_x_8816) ;  /* 0x0000024000017945 */ /* 0x000fe20003800000 */
[----:B------:R-:W-:Y:S01]  /*2d70*/  IMAD.MOV.U32 R51, RZ, RZ, R85 ;  /* 0x000000ffff337224 */ /* 0x000fe200078e0055 */
        /* <DEDUP_REMOVED lines=8> */
[----:B------:R-:W-:-:S02]  /*2e00*/  PRMT R132, R48, 0x7610, R132 ;  /* 0x0000761030847816 */ /* 0x000fc40000000084 */
[----:B------:R-:W-:Y:S02]  /*2e10*/  CS2R R70, SRZ ;  /* 0x0000000000467805 */ /* 0x000fe4000001ff00 */
[----:B------:R-:W-:Y:S02]  /*2e20*/  PRMT R143, R143, 0x5410, R49 ;  /* 0x000054108f8f7816 */ /* 0x000fe40000000031 */
[----:B------:R-:W-:Y:S02]  /*2e30*/  CS2R R74, SRZ ;  /* 0x00000000004a7805 */ /* 0x000fe4000001ff00 */
        /* <DEDUP_REMOVED lines=22> */
.L_x_8817:
[----:B------:R-:W-:Y:S05]  /*2fa0*/  BSYNC B1 ;  /* 0x0000000000017941 */ /* 0x000fea0003800000 */
.L_x_8816:
[----:B------:R-:W-:Y:S01]  /*2fb0*/  ISETP.GE.AND P0, PT, R213, R113, PT ;  /* 0x00000071d500720c */ /* 0x000fe20003f06270 */
[----:B0----5:R-:W-:Y:S01]  /*2fc0*/  IMAD.MOV.U32 R48, RZ, RZ, R68 ;  /* 0x000000ffff307224 */ /* 0x021fe200078e0044 */
[----:B------:R-:W-:Y:S01]  /*2fd0*/  MOV R50, R72 ;  /* 0x0000004800327202 */ /* 0x000fe20000000f00 */
[----:B------:R-:W-:Y:S01]  /*2fe0*/  IMAD.MOV.U32 R49, RZ, RZ, R69 ;  /* 0x000000ffff317224 */ /* 0x000fe200078e0045 */
[----:B------:R-:W-:Y:S01]  /*2ff0*/  BSSY B1, `(.L_x_8818) ;  /* 0x0000028000017945 */ /* 0x000fe20003800000 */
[----:B------:R-:W-:Y:S01]  /*3000*/  IMAD.MOV.U32 R51, RZ, RZ, R73 ;  /* 0x000000ffff337224 */ /* 0x000fe200078e0049 */
[----:B------:R-:W-:Y:S02]  /*3010*/  CS2R R52, SRZ ;  /* 0x0000000000347805 */ /* 0x000fe4000001ff00 */
        /* <DEDUP_REMOVED lines=9> */
[----:B------:R-:W-:-:S02]  /*30b0*/  PRMT R129, R49, 0x5410, R48 ;  /* 0x0000541031817816 */ /* 0x000fc40000000030 */
[----:B------:R-:W-:Y:S02]  /*30c0*/  CS2R R66, SRZ ;  /* 0x0000000000427805 */ /* 0x000fe4000001ff00 */
[----:B------:R-:W-:Y:S02]  /*30d0*/  CS2R R56, SRZ ;  /* 0x0000000000387805 */ /* 0x000fe4000001ff00 */
[----:B------:R-:W-:Y:S02]  /*30e0*/  CS2R R54, SRZ ;  /* 0x0000000000367805 */ /* 0x000fe4000001ff00 */
[----:B------:R-:W-:Y:S02]  /*30f0*/  PRMT R149, R50, 0x5410, R51 ;  /* 0x0000541032957816 */ /* 0x000fe40000000033 */
        /* <DEDUP_REMOVED lines=23> */
.L_x_8819:
[----:B------:R-:W-:Y:S05]  /*3270*/  BSYNC B1 ;  /* 0x0000000000017941 */ /* 0x000fea0003800000 */
.L_x_8818:
        /* <DEDUP_REMOVED lines=31> */
.L_x_8821:
[----:B------:R-:W-:Y:S05]  /*3470*/  BSYNC B1 ;  /* 0x0000000000017941 */ /* 0x000fea0003800000 */
.L_x_8820:
[----:B01---5:R-:W-:Y:S01]  /*3480*/  IMAD.MOV.U32 R49, RZ, RZ, R61 ;  /* 0x000000ffff317224 */ /* 0x023fe200078e003d */
[----:B------:R-:W-:Y:S01]  /*3490*/  MOV R48, R60 ;  /* 0x0000003c00307202 */ /* 0x000fe20000000f00 */
[----:B------:R-:W-:Y:S01]  /*34a0*/  IMAD.MOV.U32 R50, RZ, RZ, R64 ;  /* 0x000000ffff327224 */ /* 0x000fe200078e0040 */
[----:B------:R-:W-:Y:S01]  /*34b0*/  UISETP.NE.AND UP0, UPT, UR45, 0x3, UPT ;  /* 0x000000032d00788c */ /* 0x000fe2000bf05270 */
        /* <DEDUP_REMOVED lines=9> */
[----:B------:R-:W-:-:S02]  /*3550*/  PLOP3.LUT P0, PT, PT, PT, UP0, 0x80, 0x0 ;  /* 0x000000000000781c */ /* 0x000fc40003f0f008 */
        /* <DEDUP_REMOVED lines=15> */
[----:B------:R-:W-:Y:S02]  /*3650*/  PRMT R133, R133, 0x5410, R50 ;  /* 0x0000541085857816 */ /* 0x000fe40000000032 */
[----:B------:R-:W-:Y:S02]  /*3660*/  PRMT R82, R49, 0x5410, R48 ;  /* 0x0000541031527816 */ /* 0x000fe40000000030 */
[----:B------:R-:W-:Y:S01]  /*3670*/  PRMT R134, R51, 0x7610, R134 ;  /* 0x0000761033867816 */ /* 0x000fe20000000086 */
[----:B------:R-:W-:Y:S06]  /*3680*/  @!P0 BRA `(.L_x_8822) ;  /* 0x0000000000048947 */ /* 0x000fec0003800000 */
[----:B------:R-:W-:Y:S01]  /*3690*/  BPT.TRAP 0x1 ;  /* 0x000000040000795c */ /* 0x000fe20000300000 */
.L_x_8822:
[----:B------:R-:W-:Y:S01]  /*36a0*/  LEA R110, R23, R2, 0x3 ;  /* 0x00000002176e7211 */ /* 0x000fe200078e18ff */
[----:B------:R-:W-:Y:S01]  /*36b0*/  BSSY B1, `(.L_x_8823) ;  /* 0x0000004000017945 */ /* 0x000fe20003800000 */
[----:B------:R-:W-:-:S04]  /*36c0*/  SHF.L.U32 R117, R188, 0x1f, RZ ;  /* 0x0000001fbc757819 */ /* 0x000fc800000006ff */
[----:B------:R-:W0:Y:S02]  /*36d0*/  SYNCS.PHASECHK.TRANS64.TRYWAIT P6, [R110+URZ+0x28890], R117 ;  /* 0x028890756e0075a7 */ /* 0x000e2400080c017f */
[----:B0-----:R-:W-:Y:S05]  /*36e0*/  @!P6 BRA `(.L_x_8824) ;  /* 0x000001dc0050e947 */ /* 0x001fea0003800000 */
.L_x_9180:
[----:B------:R-:W-:Y:S05]  /*36f0*/  BSYNC B1 ;  /* 0x0000000000017941 */ /* 0x000fea0003800000 */
.L_x_8823:
        /* <DEDUP_REMOVED lines=31> */
[----:B------:R-:W-:Y:S02]  /*38f0*/  HADD2.F32 R87, -RZ, R136.H1_H1 ;  /* 0x30000088ff577230 */ /* 0x000fe40000004100 */
[C---:B------:R-:W-:Y:S01]  /*3900*/  FMUL.FTZ R80, R51.reuse, R80 ;  /* 0x0000005033507220 */ /* 0x040fe20000410000 */
[-C--:B------:R-:W-:Y:S01]  /*3910*/  FFMA.FTZ R146, R51, R84.reuse, -R146 ;  /* 0x0000005433927223 */ /* 0x080fe20000010892 */
[----:B------:R-:W-:Y:S02]  /*3920*/  HADD2.F32 R51, -RZ, R48.H0_H0 ;  /* 0x20000030ff337230 */ /* 0x000fe40000004100 */
[----:B------:R-:W-:Y:S01]  /*3930*/  FFMA.FTZ R49, R49, R84, R80 ;  /* 0x0000005431317223 */ /* 0x000fe20000010050 */
[----:B------:R-:W-:Y:S02]  /*3940*/  HADD2.F32 R80, -RZ, R144.H0_H0 ;  /* 0x20000090ff507230 */ /* 0x000fe40000004100 */
[----:B------:R-:W-:-:S02]  /*3950*/  HADD2.F32 R48, -RZ, R48.H1_H1 ;  /* 0x30000030ff307230 */ /* 0x000fc40000004100 */
[----:B------:R-:W-:Y:S02]  /*3960*/  HADD2.F32 R84, -RZ, R139.H0_H0 ;  /* 0x2000008bff547230 */ /* 0x000fe40000004100 */
[-C--:B------:R-:W-:Y:S01]  /*3970*/  FMUL.FTZ R85, R51, R80.reuse ;  /* 0x0000005033557220 */ /* 0x080fe20000410000 */
[----:B------:R-:W-:-:S03]  /*3980*/  FMUL.FTZ R148, R48, R80 ;  /* 0x0000005030947220 */ /* 0x000fc60000410000 */
[-C--:B------:R-:W-:Y:S01]  /*3990*/  FFMA.FTZ R85, R48, R84.reuse, R85 ;  /* 0x0000005430557223 */ /* 0x080fe20000010055 */
[--C-:B------:R-:W-:Y:S02]  /*39a0*/  HADD2.F32 R48, -RZ, R50.reuse.H0_H0 ;  /* 0x20000032ff307230 */ /* 0x100fe40000004100 */
[----:B------:R-:W-:Y:S01]  /*39b0*/  FFMA.FTZ R148, R51, R84, -R148 ;  /* 0x0000005433947223 */ /* 0x000fe20000010894 */
[----:B------:R-:W-:Y:S02]  /*39c0*/  HADD2.F32 R50, -RZ, R50.H1_H1 ;  /* 0x30000032ff327230 */ /* 0x000fe40000004100 */
[----:B------:R-:W-:-:S05]  /*39d0*/  HADD2.F32 R51, -RZ, R144.H1_H1 ;  /* 0x30000090ff337230 */ /* 0x000fca0000004100 */
[-C--:B------:R-:W-:Y:S01]  /*39e0*/  FMUL.FTZ R147, R50, R51.reuse ;  /* 0x0000003332937220 */ /* 0x080fe20000410000 */
[----:B------:R-:W-:-:S03]  /*39f0*/  FMUL.FTZ R51, R48, R51 ;  /* 0x0000003330337220 */ /* 0x000fc60000410000 */
[-C--:B------:R-:W-:Y:S01]  /*3a00*/  FFMA.FTZ R147, R48, R87.reuse, -R147 ;  /* 0x0000005730937223 */ /* 0x080fe20000010893 */
[----:B------:R-:W-:Y:S01]  /*3a10*/  FFMA.FTZ R50, R50, R87, R51 ;  /* 0x0000005732327223 */ /* 0x000fe20000010033 */
[----:B------:R-:W-:Y:S01]  /*3a20*/  F2FP.F16.F32.PACK_AB R51, R49, R146 ;  /* 0x000000923133723e */ /* 0x000fe200000000ff */
[----:B------:R-:W-:Y:S01]  /*3a30*/  IMAD.MOV.U32 R49, RZ, RZ, R86 ;  /* 0x000000ffff317224 */ /* 0x000fe200078e0056 */
[----:B------:R-:W-:Y:S02]  /*3a40*/  F2FP.F16.F32.PACK_AB R48, R85, R148 ;  /* 0x000000945530723e */ /* 0x000fe400000000ff */
[----:B------:R-:W-:-:S07]  /*3a50*/  F2FP.F16.F32.PACK_AB R50, R50, R147 ;  /* 0x000000933232723e */ /* 0x000fce00000000ff */
.L_x_8830:
[----:B------:R-:W-:Y:S05]  /*3a60*/  BSYNC B3 ;  /* 0x0000000000037941 */ /* 0x000fea0003800000 */
.L_x_8829:
[----:B------:R-:W-:Y:S02]  /*3a70*/  ULDC.64 UR4, c[0x0][0x2e8] ;  /* 0x0000ba0000047ab9 */ /* 0x000fe40000000a00 */
[----:B------:R-:W-:-:S04]  /*3a80*/  LEA R80, P3, R81, UR4, 0x1 ;  /* 0x0000000451507c11 */ /* 0x000fc8000f8608ff */
[----:B------:R-:W-:-:S05]  /*3a90*/  LEA.HI.X R81, R81, UR5, R140, 0x1, P3 ;  /* 0x0000000551517c11 */ /* 0x000fca00098f0c8c */
[----:B--2---:R1:W-:Y:S04]  /*3aa0*/  STG.E.128 desc[UR42][R80.64], R48 ;  /* 0x0000003050007986 */ /* 0x0043e8000c101d2a */
.L_x_8828:
[----:B------:R-:W-:Y:S05]  /*3ab0*/  BSYNC B2 ;  /* 0x0000000000027941 */ /* 0x000fea0003800000 */
.L_x_8827:
[----:B------:R-:W-:Y:S05]  /*3ac0*/  @P1 BRA `(.L_x_8826) ;  /* 0x0000000000d81947 */ /* 0x000fea0003800000 */
[----:B-1----:R1:W2:Y:S01]  /*3ad0*/  LDS.128 R48, [R112+0x1c400] ;  /* 0x01c4000070307984 */ /* 0x0022a20000000c00 */
[----:B------:R-:W-:Y:S01]  /*3ae0*/  IADD3 R137, P3, R137, R42, RZ ;  /* 0x0000002a89897210 */ /* 0x000fe20007f7e0ff */
[----:B------:R-:W-:Y:S04]  /*3af0*/  BSSY B2, `(.L_x_8831) ;  /* 0x000002f000027945 */ /* 0x000fe80003800000 */
[----:B------:R-:W-:Y:S01]  /*3b00*/  IMAD.X R138, R138, 0x1, R107, P3 ;  /* 0x000000018a8a7824 */ /* 0x000fe200018e066b */
[----:B------:R-:W-:-:S13]  /*3b10*/  ISETP.GE.AND P3, PT, R185, R121, PT ;  /* 0x00000079b900720c */ /* 0x000fda0003f66270 */
[----:B-1----:R-:W-:Y:S05]  /*3b20*/  @P3 BRA `(.L_x_8832) ;  /* 0x0000000000ac3947 */ /* 0x002fea0003800000 */
[----:B------:R-:W-:Y:S01]  /*3b30*/  SHF.R.U64 R86, R78, 0x10, R79 ;  /* 0x000000104e567819 */ /* 0x000fe2000000124f */
[----:B--2---:R-:W-:Y:S01]  /*3b40*/  IMAD.MOV.U32 R84, RZ, RZ, R51 ;  /* 0x000000ffff547224 */ /* 0x004fe200078e0033 */
[----:B------:R-:W-:Y:S01]  /*3b50*/  SHF.R.U32.HI R78, RZ, 0x10, R79 ;  /* 0x00000010ff4e7819 */ /* 0x000fe2000001164f */
[----:B------:R-:W-:Y:S01]  /*3b60*/  IMAD.MOV.U32 R79, RZ, RZ, R49 ;  /* 0x000000ffff4f7224 */ /* 0x000fe200078e0031 */
[--C-:B------:R-:W-:Y:S01]  /*3b70*/  SHF.R.U64 R80, R76, 0x10, R77.reuse ;  /* 0x000000104c507819 */ /* 0x100fe2000000124d */
[----:B------:R-:W-:Y:S01]  /*3b80*/  HADD2.F32 R86, -RZ, R86.H0_H0 ;  /* 0x20000056ff567230 */ /* 0x000fe20000004100 */
[----:B------:R-:W-:Y:S01]  /*3b90*/  SHF.R.U32.HI R76, RZ, 0x10, R77 ;  /* 0x00000010ff4c7819 */ /* 0x000fe2000001164d */
[----:B------:R-:W-:Y:S02]  /*3ba0*/  HADD2.F32 R49, -RZ, R78.H0_H0 ;  /* 0x2000004eff317230 */ /* 0x000fe40000004100 */
[--C-:B------:R-:W-:Y:S02]  /*3bb0*/  HADD2.F32 R51, -RZ, R79.reuse.H1_H1 ;  /* 0x3000004fff337230 */ /* 0x100fe40000004100 */
        /* <DEDUP_REMOVED lines=11> */
[-C--:B------:R-:W-:Y:S01]  /*3c70*/  FFMA.FTZ R51, R84, R77.reuse, -R81 ;  /* 0x0000004d54337223 */ /* 0x080fe20000010851 */
[----:B------:R-:W-:Y:S02]  /*3c80*/  HADD2.F32 R79, -RZ, R132.H0_H0 ;  /* 0x20000084ff4f7230 */ /* 0x000fe40000004100 */
[----:B------:R-:W-:Y:S01]  /*3c90*/  FFMA.FTZ R78, R78, R77, R85 ;  /* 0x0000004d4e4e7223 */ /* 0x000fe20000010055 */
[--C-:B------:R-:W-:Y:S01]  /*3ca0*/  HADD2.F32 R80, -RZ, R48.reuse.H1_H1 ;  /* 0x30000030ff507230 */ /* 0x100fe20000004100 */
[----:B------:R-:W-:Y:S01]  /*3cb0*/  F2FP.F16.F32.PACK_AB R49, R76, R49 ;  /* 0x000000314c31723e */ /* 0x000fe200000000ff */
[----:B------:R-:W-:Y:S02]  /*3cc0*/  HADD2.F32 R84, -RZ, R48.H0_H0 ;  /* 0x20000030ff547230 */ /* 0x000fe40000004100 */
[----:B------:R-:W-:-:S02]  /*3cd0*/  HADD2.F32 R81, -RZ, R143.H1_H1 ;  /* 0x3000008fff517230 */ /* 0x000fc40000004100 */
[-C--:B------:R-:W-:Y:S01]  /*3ce0*/  FMUL.FTZ R85, R80, R79.reuse ;  /* 0x0000004f50557220 */ /* 0x080fe20000410000 */
[--C-:B------:R-:W-:Y:S02]  /*3cf0*/  HADD2.F32 R48, -RZ, R50.reuse.H1_H1 ;  /* 0x30000032ff307230 */ /* 0x100fe40000004100 */
[----:B------:R-:W-:Y:S01]  /*3d00*/  FMUL.FTZ R79, R84, R79 ;  /* 0x0000004f544f7220 */ /* 0x000fe20000410000 */
[----:B------:R-:W-:Y:S01]  /*3d10*/  HADD2.F32 R50, -RZ, R50.H0_H0 ;  /* 0x20000032ff327230 */ /* 0x000fe20000004100 */
[----:B------:R-:W-:Y:S01]  /*3d20*/  F2FP.F16.F32.PACK_AB R51, R78, R51 ;  /* 0x000000334e33723e */ /* 0x000fe200000000ff */
[--C-:B------:R-:W-:Y:S02]  /*3d30*/  HADD2.F32 R77, -RZ, R131.reuse.H0_H0 ;  /* 0x20000083ff4d7230 */ /* 0x100fe40000004100 */
        /* <DEDUP_REMOVED lines=8> */
[----:B------:R-:W-:Y:S02]  /*3dc0*/  F2FP.F16.F32.PACK_AB R50, R48, R87 ;  /* 0x000000573032723e */ /* 0x000fe400000000ff */
[----:B------:R-:W-:-:S07]  /*3dd0*/  MOV R48, R80 ;  /* 0x0000005000307202 */ /* 0x000fce0000000f00 */
.L_x_8832:
[----:B------:R-:W-:Y:S05]  /*3de0*/  BSYNC B2 ;  /* 0x0000000000027941 */ /* 0x000fea0003800000 */
.L_x_8831:
[----:B------:R-:W-:Y:S02]  /*3df0*/  ULDC.64 UR4, c[0x0][0x2e8] ;  /* 0x0000ba0000047ab9 */ /* 0x000fe40000000a00 */
[----:B------:R-:W-:-:S04]  /*3e00*/  LEA R76, P3, R137, UR4, 0x1 ;  /* 0x00000004894c7c11 */ /* 0x000fc8000f8608ff */
[----:B------:R-:W-:-:S05]  /*3e10*/  LEA.HI.X R77, R137, UR5, R138, 0x1, P3 ;  /* 0x00000005894d7c11 */ /* 0x000fca00098f0c8a */
[----:B--2---:R2:W-:Y:S04]  /*3e20*/  STG.E.128 desc[UR42][R76.64], R48 ;  /* 0x000000304c007986 */ /* 0x0045e8000c101d2a */
.L_x_8826:
[----:B------:R-:W-:Y:S05]  /*3e30*/  BSYNC B1 ;  /* 0x0000000000017941 */ /* 0x000fea0003800000 */
.L_x_8825:
        /* <DEDUP_REMOVED lines=12> */
[----:B------:R-:W-:Y:S02]  /*3f00*/  SHF.R.U64 R72, R72, 0x10, R73 ;  /* 0x0000001048487819 */ /* 0x000fe40000001249 */
[--C-:B------:R-:W-:Y:S01]  /*3f10*/  SHF.R.U64 R80, R74, 0x10, R75.reuse ;  /* 0x000000104a507819 */ /* 0x100fe2000000124b */
[--C-:B--2---:R-:W-:Y:S01]  /*3f20*/  HADD2.F32 R74, -RZ, R51.reuse.H1_H1 ;  /* 0x30000033ff4a7230 */ /* 0x104fe20000004100 */
[----:B------:R-:W-:Y:S01]  /*3f30*/  SHF.R.U32.HI R81, RZ, 0x10, R75 ;  /* 0x00000010ff517819 */ /* 0x000fe2000001164b */
[----:B------:R-:W-:Y:S01]  /*3f40*/  HADD2.F32 R51, -RZ, R51.H0_H0 ;  /* 0x20000033ff337230 */ /* 0x000fe20000004100 */
[----:B------:R-:W-:Y:S01]  /*3f50*/  SHF.R.U32.HI R84, RZ, 0x10, R73 ;  /* 0x00000010ff547819 */ /* 0x000fe20000011649 */
[----:B------:R-:W-:Y:S02]  /*3f60*/  HADD2.F32 R73, -RZ, R72.H0_H0 ;  /* 0x20000048ff497230 */ /* 0x000fe40000004100 */
[----:B------:R-:W-:Y:S02]  /*3f70*/  HADD2.F32 R72, -RZ, R49.H1_H1 ;  /* 0x30000031ff487230 */ /* 0x000fe40000004100 */
[----:B------:R-:W-:-:S02]  /*3f80*/  HADD2.F32 R80, -RZ, R80.H0_H0 ;  /* 0x20000050ff507230 */ /* 0x000fc40000004100 */
[----:B------:R-:W-:Y:S02]  /*3f90*/  HADD2.F32 R49, -RZ, R49.H0_H0 ;  /* 0x20000031ff317230 */ /* 0x000fe40000004100 */
[----:B------:R-:W-:Y:S02]  /*3fa0*/  HADD2.F32 R81, -RZ, R81.H0_H0 ;  /* 0x20000051ff517230 */ /* 0x000fe40000004100 */
[----:B------:R-:W-:Y:S02]  /*3fb0*/  HADD2.F32 R75, -RZ, R84.H0_H0 ;  /* 0x20000054ff4b7230 */ /* 0x000fe40000004100 */
[-C--:B------:R-:W-:Y:S01]  /*3fc0*/  FMUL.FTZ R84, R72, R80.reuse ;  /* 0x0000005048547220 */ /* 0x080fe20000410000 */
[----:B------:R-:W-:Y:S01]  /*3fd0*/  FMUL.FTZ R85, R49, R80 ;  /* 0x0000005031557220 */ /* 0x000fe20000410000 */
[-C--:B------:R-:W-:Y:S01]  /*3fe0*/  FMUL.FTZ R80, R74, R81.reuse ;  /* 0x000000514a507220 */ /* 0x080fe20000410000 */
        /* <DEDUP_REMOVED lines=25> */
.L_x_8838:
[----:B------:R-:W-:Y:S05]  /*4180*/  BSYNC B3 ;  /* 0x0000000000037941 */ /* 0x000fea0003800000 */
.L_x_8837:
[----:B------:R-:W-:Y:S02]  /*4190*/  ULDC.64 UR4, c[0x0][0x2e8] ;  /* 0x0000ba0000047ab9 */ /* 0x000fe40000000a00 */
[----:B------:R-:W-:-:S04]  /*41a0*/  LEA R72, P3, R78, UR4, 0x1 ;  /* 0x000000044e487c11 */ /* 0x000fc8000f8608ff */
[----:B------:R-:W-:-:S05]  /*41b0*/  LEA.HI.X R73, R78, UR5, R79, 0x1, P3 ;  /* 0x000000054e497c11 */ /* 0x000fca00098f0c4f */
[----:B--2---:R2:W-:Y:S04]  /*41c0*/  STG.E.128 desc[UR42][R72.64], R48 ;  /* 0x0000003048007986 */ /* 0x0045e8000c101d2a */
.L_x_8836:
[----:B------:R-:W-:Y:S05]  /*41d0*/  BSYNC B2 ;  /* 0x0000000000027941 */ /* 0x000fea0003800000 */
.L_x_8835:
        /* <DEDUP_REMOVED lines=48> */
.L_x_8840:
[----:B------:R-:W-:Y:S05]  /*44e0*/  BSYNC B2 ;  /* 0x0000000000027941 */ /* 0x000fea0003800000 */
.L_x_8839:
[----:B------:R-:W-:Y:S02]  /*44f0*/  ULDC.64 UR4, c[0x0][0x2e8] ;  /* 0x0000ba0000047ab9 */ /* 0x000fe40000000a00 */
[----:B------:R-:W-:-:S04]  /*4500*/  LEA R68, P3, R77, UR4, 0x1 ;  /* 0x000000044d447c11 */ /* 0x000fc8000f8608ff */
[----:B------:R-:W-:-:S05]  /*4510*/  LEA.HI.X R69, R77, UR5, R76, 0x1, P3 ;  /* 0x000000054d457c11 */ /* 0x000fca00098f0c4c */
[----:B--2---:R3:W-:Y:S04]  /*4520*/  STG.E.128 desc[UR42][R68.64], R48 ;  /* 0x0000003044007986 */ /* 0x0047e8000c101d2a */
.L_x_8834:
[----:B------:R-:W-:Y:S05]  /*4530*/  BSYNC B1 ;  /* 0x0000000000017941 */ /* 0x000fea0003800000 */
.L_x_8833:
        /* <DEDUP_REMOVED lines=35> */
[----:B------:R-:W-:Y:S02]  /*4770*/  HADD2.F32 R65, -RZ, R142.H1_H1 ;  /* 0x3000008eff417230 */ /* 0x000fe40000004100 */
[----:B------:R-:W-:Y:S01]  /*4780*/  FFMA.FTZ R78, R51, R72, -R78 ;  /* 0x00000048334e7223 */ /* 0x000fe2000001084e */
[----:B------:R-:W-:Y:S02]  /*4790*/  HADD2.F32 R143, -RZ, R143.H0_H0 ;  /* 0x2000008fff8f7230 */ /* 0x000fe40000004100 */
[--C-:B------:R-:W-:Y:S02]  /*47a0*/  HADD2.F32 R50, -RZ, R64.reuse.H1_H1 ;  /* 0x30000040ff327230 */ /* 0x100fe40000004100 */
[----:B------:R-:W-:Y:S01]  /*47b0*/  FMUL.FTZ R67, R49, R65 ;  /* 0x0000004131437220 */ /* 0x000fe20000410000 */
[----:B------:R-:W-:-:S02]  /*47c0*/  HADD2.F32 R64, -RZ, R64.H0_H0 ;  /* 0x20000040ff407230 */ /* 0x000fc40000004100 */
[----:B------:R-:W-:Y:S01]  /*47d0*/  FMUL.FTZ R66, R48, R65 ;  /* 0x0000004130427220 */ /* 0x000fe20000410000 */
[----:B------:R-:W-:Y:S02]  /*47e0*/  HADD2.F32 R139, -RZ, R139.H1_H1 ;  /* 0x3000008bff8b7230 */ /* 0x000fe40000004100 */
        /* <DEDUP_REMOVED lines=11> */
.L_x_8846:
[----:B------:R-:W-:Y:S05]  /*48a0*/  BSYNC B3 ;  /* 0x0000000000037941 */ /* 0x000fea0003800000 */
.L_x_8845:
[----:B------:R-:W-:Y:S02]  /*48b0*/  ULDC.64 UR4, c[0x0][0x2e8] ;  /* 0x0000ba0000047ab9 */ /* 0x000fe40000000a00 */
[----:B------:R-:W-:-:S04]  /*48c0*/  LEA R64, P3, R70, UR4, 0x1 ;  /* 0x0000000446407c11 */ /* 0x000fc8000f8608ff */
[----:B------:R-:W-:-:S05]  /*48d0*/  LEA.HI.X R65, R70, UR5, R71, 0x1, P3 ;  /* 0x0000000546417c11 */ /* 0x000fca00098f0c47 */
[----:B--2---:R3:W-:Y:S04]  /*48e0*/  STG.E.128 desc[UR42][R64.64], R48 ;  /* 0x0000003040007986 */ /* 0x0047e8000c101d2a */
.L_x_8844:
[----:B------:R-:W-:Y:S05]  /*48f0*/  BSYNC B2 ;  /* 0x0000000000027941 */ /* 0x000fea0003800000 */
.L_x_8843:
        /* <DEDUP_REMOVED lines=48> */
.L_x_8848:
[----:B------:R-:W-:Y:S05]  /*4c00*/  BSYNC B2 ;  /* 0x0000000000027941 */ /* 0x000fea0003800000 */
.L_x_8847:
[----:B------:R-:W-:Y:S02]  /*4c10*/  ULDC.64 UR4, c[0x0][0x2e8] ;  /* 0x0000ba0000047ab9 */ /* 0x000fe40000000a00 */
[----:B------:R-:W-:-:S04]  /*4c20*/  LEA R60, P3, R69, UR4, 0x1 ;  /* 0x00000004453c7c11 */ /* 0x000fc8000f8608ff */
[----:B------:R-:W-:-:S05]  /*4c30*/  LEA.HI.X R61, R69, UR5, R68, 0x1, P3 ;  /* 0x00000005453d7c11 */ /* 0x000fca00098f0c44 */
[----:B--2---:R4:W-:Y:S04]  /*4c40*/  STG.E.128 desc[UR42][R60.64], R48 ;  /* 0x000000303c007986 */ /* 0x0049e8000c101d2a */
.L_x_8842:
[----:B------:R-:W-:Y:S05]  /*4c50*/  BSYNC B1 ;  /* 0x0000000000017941 */ /* 0x000fea0003800000 */
.L_x_8841:
[----:B------:R-:W-:Y:S05]  /*4c60*/  @P5 BRA `(.L_x_8849) ;  /* 0x0000003400d45947 */ /* 0x000fea0003800000 */
[----:B------:R-:W-:Y:S01]  /*4c70*/  IADD3 R119, P3, P4, R32, R118, R16 ;  /* 0x0000007620777210 */ /* 0x000fe20007c7e010 */
[----:B------:R-:W-:Y:S03]  /*4c80*/  BSSY B1, `(.L_x_8850) ;  /* 0x0000038000017945 */ /* 0x000fe60003800000 */
[----:B------:R-:W-:Y:S01]  /*4c90*/  IADD3.X R120, R35, R120, R17, P3, P4 ;  /* 0x0000007823787210 */ /* 0x000fe20001fe8411 */
[----:B------:R-:W-:Y:S08]  /*4ca0*/  @P2 BRA `(.L_x_8851) ;  /* 0x0000000000d42947 */ /* 0x000ff00003800000 */
[----:B-1234-:R1:W2:Y:S01]  /*4cb0*/  LDS.128 R48, [R112+0x1b400] ;  /* 0x01b4000070307984 */ /* 0x01e2a20000000c00 */
[----:B------:R-:W-:Y:S01]  /*4cc0*/  ISETP.GE.AND P4, PT, R18, R121, PT ;  /* 0x000000791200720c */ /* 0x000fe20003f86270 */
[----:B------:R-:W-:Y:S01]  /*4cd0*/  BSSY B2, `(.L_x_8852) ;  /* 0x000002d000027945 */ /* 0x000fe20003800000 */
[----:B------:R-:W-:-:S11]  /*4ce0*/  IADD3 R65, P3, R119, R100, RZ ;  /* 0x0000006477417210 */ /* 0x000fd60007f7e0ff */
        /* <DEDUP_REMOVED lines=10> */
[----:B------:R-:W-:-:S02]  /*4d90*/  HADD2.F32 R50, -RZ, R49.H1_H1 ;  /* 0x30000031ff327230 */ /* 0x000fc40000004100 */
[----:B------:R-:W-:Y:S02]  /*4da0*/  HADD2.F32 R62, -RZ, R62.H0_H0 ;  /* 0x2000003eff3e7230 */ /* 0x000fe40000004100 */
[----:B------:R-:W-:Y:S02]  /*4db0*/  HADD2.F32 R57, -RZ, R51.H1_H1 ;  /* 0x30000033ff397230 */ /* 0x000fe40000004100 */
[-C--:B------:R-:W-:Y:S01]  /*4dc0*/  FMUL.FTZ R64, R50, R59.reuse ;  /* 0x0000003b32407220 */ /* 0x080fe20000410000 */
[----:B------:R-:W-:Y:S02]  /*4dd0*/  HADD2.F32 R49, -RZ, R49.H0_H0 ;  /* 0x20000031ff317230 */ /* 0x000fe40000004100 */
[----:B------:R-:W-:Y:S02]  /*4de0*/  HADD2.F32 R51, -RZ, R51.H0_H0 ;  /* 0x20000033ff337230 */ /* 0x000fe40000004100 */
[----:B------:R-:W-:Y:S01]  /*4df0*/  FMUL.FTZ R66, R57, R62 ;  /* 0x0000003e39427220 */ /* 0x000fe20000410000 */
[C---:B------:R-:W-:Y:S01]  /*4e00*/  FMUL.FTZ R59, R49.reuse, R59 ;  /* 0x0000003b313b7220 */ /* 0x040fe20000410000 */
[----:B------:R-:W-:Y:S01]  /*4e10*/  FFMA.FTZ R64, R49, R58, -R64 ;  /* 0x0000003a31407223 */ /* 0x000fe20000010840 */
[C---:B------:R-:W-:Y:S01]  /*4e20*/  FMUL.FTZ R62, R51.reuse, R62 ;  /* 0x0000003e333e7220 */ /* 0x040fe20000410000 */
[----:B------:R-:W-:Y:S01]  /*4e30*/  FFMA.FTZ R66, R51, R60, -R66 ;  /* 0x0000003c33427223 */ /* 0x000fe20000010842 */
[----:B------:R-:W-:-:S02]  /*4e40*/  HADD2.F32 R49, -RZ, R48.H1_H1 ;  /* 0x30000030ff317230 */ /* 0x000fc40000004100 */
[----:B------:R-:W-:Y:S01]  /*4e50*/  FFMA.FTZ R61, R50, R58, R59 ;  /* 0x0000003a323d7223 */ /* 0x000fe2000001003b */
[----:B------:R-:W-:Y:S01]  /*4e60*/  FFMA.FTZ R63, R57, R60, R62 ;  /* 0x0000003c393f7223 */ /* 0x000fe2000001003e */
[----:B------:R-:W-:Y:S02]  /*4e70*/  HADD2.F32 R51, -RZ, R133.H1_H1 ;  /* 0x30000085ff337230 */ /* 0x000fe40000004100 */
[----:B------:R-:W-:Y:S02]  /*4e80*/  HADD2.F32 R48, -RZ, R48.H0_H0 ;  /* 0x20000030ff307230 */ /* 0x000fe40000004100 */
[----:B------:R-:W-:Y:S02]  /*4e90*/  HADD2.F32 R57, -RZ, R134.H0_H0 ;  /* 0x20000086ff397230 */ /* 0x000fe40000004100 */
[-C--:B------:R-:W-:Y:S01]  /*4ea0*/  FMUL.FTZ R59, R49, R51.reuse ;  /* 0x00000033313b7220 */ /* 0x080fe20000410000 */
[--C-:B------:R-:W-:Y:S02]  /*4eb0*/  HADD2.F32 R50, -RZ, R56.reuse.H1_H1 ;  /* 0x30000038ff327230 */ /* 0x100fe40000004100 */
[----:B------:R-:W-:Y:S01]  /*4ec0*/  FMUL.FTZ R58, R48, R51 ;  /* 0x00000033303a7220 */ /* 0x000fe20000410000 */
[----:B------:R-:W-:-:S02]  /*4ed0*/  HADD2.F32 R56, -RZ, R56.H0_H0 ;  /* 0x20000038ff387230 */ /* 0x000fc40000004100 */
[-C--:B------:R-:W-:Y:S01]  /*4ee0*/  FFMA.FTZ R59, R48, R132.reuse, -R59 ;  /* 0x00000084303b7223 */ /* 0x080fe2000001083b */
[----:B------:R-:W-:Y:S02]  /*4ef0*/  HADD2.F32 R133, -RZ, R133.H0_H0 ;  /* 0x20000085ff857230 */ /* 0x000fe40000004100 */
[-C--:B------:R-:W-:Y:S01]  /*4f00*/  FMUL.FTZ R51, R50, R57.reuse ;  /* 0x0000003932337220 */ /* 0x080fe20000410000 */
[----:B------:R-:W-:Y:S01]  /*4f10*/  FFMA.FTZ R58, R49, R132, R58 ;  /* 0x00000084313a7223 */ /* 0x000fe2000001003a */
[C---:B------:R-:W-:Y:S01]  /*4f20*/  FMUL.FTZ R57, R56.reuse, R57 ;  /* 0x0000003938397220 */ /* 0x040fe20000410000 */
[----:B------:R-:W-:Y:S01]  /*4f30*/  F2FP.F16.F32.PACK_AB R63, R63, R66 ;  /* 0x000000423f3f723e */ /* 0x000fe200000000ff */
[-C--:B------:R-:W-:Y:S01]  /*4f40*/  FFMA.FTZ R51, R56, R133.reuse, -R51 ;  /* 0x0000008538337223 */ /* 0x080fe20000010833 */
[----:B------:R-:W-:Y:S01]  /*4f50*/  F2FP.F16.F32.PACK_AB R49, R61, R64 ;  /* 0x000000403d31723e */ /* 0x000fe200000000ff */
[----:B------:R-:W-:Y:S01]  /*4f60*/  FFMA.FTZ R50, R50, R133, R57 ;  /* 0x0000008532327223 */ /* 0x000fe20000010039 */
[----:B------:R-:W-:-:S04]  /*4f70*/  F2FP.F16.F32.PACK_AB R48, R58, R59 ;  /* 0x0000003b3a30723e */ /* 0x000fc800000000ff */
[----:B------:R-:W-:Y:S01]  /*4f80*/  F2FP.F16.F32.PACK_AB R50, R50, R51 ;  /* 0x000000333232723e */ /* 0x000fe200000000ff */
[----:B------:R-:W-:-:S07]  /*4f90*/  IMAD.MOV.U32 R51, RZ, RZ, R63 ;  /* 0x000000ffff337224 */ /* 0x000fce00078e003f */
.L_x_8853:
[----:B------:R-:W-:Y:S05]  /*4fa0*/  BSYNC B2 ;  /* 0x0000000000027941 */ /* 0x000fea0003800000 */
.L_x_8852:
[----:B------:R-:W-:Y:S01]  /*4fb0*/  ULDC.64 UR4, c[0x0][0x2e8] ;  /* 0x0000ba0000047ab9 */ /* 0x000fe20000000a00 */
[----:B------:R-:W-:Y:S01]  /*4fc0*/  IMAD.X R58, R120, 0x1, R41, P3 ;  /* 0x00000001783a7824 */ /* 0x000fe200018e0629 */
[----:B------:R-:W-:-:S04]  /*4fd0*/  LEA R56, P3, R65, UR4, 0x1 ;  /* 0x0000000441387c11 */ /* 0x000fc8000f8608ff */
[----:B------:R-:W-:-:S05]  /*4fe0*/  LEA.HI.X R57, R65, UR5, R58, 0x1, P3 ;  /* 0x0000000541397c11 */ /* 0x000fca00098f0c3a */
[----:B--2---:R1:W-:Y:S04]  /*4ff0*/  STG.E.128 desc[UR42][R56.64], R48 ;  /* 0x0000003038007986 */ /* 0x0043e8000c101d2a */
.L_x_8851:
[----:B------:R-:W-:Y:S05]  /*5000*/  BSYNC B1 ;  /* 0x0000000000017941 */ /* 0x000fea0003800000 */
.L_x_8850:
        /* <DEDUP_REMOVED lines=47> */
.L_x_8855:
[----:B------:R-:W-:Y:S05]  /*5300*/  BSYNC B1 ;  /* 0x0000000000017941 */ /* 0x000fea0003800000 */
.L_x_8854:
[----:B------:R-:W-:Y:S01]  /*5310*/  ULDC.64 UR4, c[0x0][0x2e8] ;  /* 0x0000ba0000047ab9 */ /* 0x000fe20000000a00 */
[----:B------:R-:W-:Y:S01]  /*5320*/  IMAD.X R120, R120, 0x1, R107, P3 ;  /* 0x0000000178787824 */ /* 0x000fe200018e066b */
[----:B------:R-:W-:-:S04]  /*5330*/  LEA R52, P3, R119, UR4, 0x1 ;  /* 0x0000000477347c11 */ /* 0x000fc8000f8608ff */
[----:B------:R-:W-:-:S05]  /*5340*/  LEA.HI.X R53, R119, UR5, R120, 0x1, P3 ;  /* 0x0000000577357c11 */ /* 0x000fca00098f0c78 */
[----:B--2---:R1:W-:Y:S01]  /*5350*/  STG.E.128 desc[UR42][R52.64], R48 ;  /* 0x0000003034007986 */ /* 0x0043e2000c101d2a */
[----:B------:R-:W-:Y:S05]  /*5360*/  BRA `(.L_x_8849) ;  /* 0x0000003000147947 */ /* 0x000fea0003800000 */
.L_x_8813:
        /* <DEDUP_REMOVED lines=64> */
[----:B------:R-:W-:Y:S01]  /*5770*/  MOV R77, R117 ;  /* 0x00000075004d7202 */ /* 0x000fe20000000f00 */
[----:B------:R-:W-:Y:S01]  /*5780*/  IMAD.MOV.U32 R76, RZ, RZ, R82 ;  /* 0x000000ffff4c7224 */ /* 0x000fe200078e0052 */
[----:B------:R-:W-:Y:S01]  /*5790*/  ULDC.64 UR4, c[0x0][0x3e8] ;  /* 0x0000fa0000047ab9 */ /* 0x000fe20000000a00 */
[----:B------:R-:W-:Y:S01]  /*57a0*/  IMAD.MOV.U32 R81, RZ, RZ, R110 ;  /* 0x000000ffff517224 */ /* 0x000fe200078e006e */
[----:B------:R-:W-:-:S03]  /*57b0*/  ULDC.64 UR6, c[0x0][0x400] ;  /* 0x0001000000067ab9 */ /* 0x000fc60000000a00 */
        /* <DEDUP_REMOVED lines=15> */
.L_x_8857:
[----:B------:R-:W-:Y:S05]  /*58b0*/  BSYNC B1 ;  /* 0x0000000000017941 */ /* 0x000fea0003800000 */
.L_x_8856:
        /* <DEDUP_REMOVED lines=57> */
[----:B------:R-:W-:Y:S01]  /*5c50*/  PRMT R137, R82, 0x5410, R83 ;  /* 0x0000541052897816 */ /* 0x000fe20000000053 */
[----:B------:R-:W-:Y:S06]  /*5c60*/  @!P0 BRA `(.L_x_8858) ;  /* 0x0000000000048947 */ /* 0x000fec0003800000 */
[----:B------:R-:W-:Y:S01]  /*5c70*/  BPT.TRAP 0x1 ;  /* 0x000000040000795c */ /* 0x000fe20000300000 */
.L_x_8858:
        /* <DEDUP_REMOVED lines=9> */
.L_x_9181:
[----:B------:R-:W-:Y:S05]  /*5d10*/  BSYNC B1 ;  /* 0x0000000000017941 */ /* 0x000fea0003800000 */
.L_x_8859:
        /* <DEDUP_REMOVED lines=19> */
[----:B------:R-:W-:Y:S02]  /*5e50*/  IADD3 R80, R80, R81, R202 ;  /* 0x0000005150507210 */ /* 0x000fe40007ffe0ca */
[----:B------:R-:W-:-:S03]  /*5e60*/  LEA R81, R23, R21, 0xe ;  /* 0x0000001517517211 */ /* 0x000fc600078e70ff */
        /* <DEDUP_REMOVED lines=24> */
[----:B------:R-:W-:Y:S02]  /*5ff0*/  HADD2.F32 R81, -RZ, R141.H1_H1 ;  /* 0x3000008dff517230 */ /* 0x000fe40000004100 */
[----:B------:R-:W-:-:S02]  /*6000*/  HADD2.F32 R142, -RZ, R142.H0_H0 ;  /* 0x2000008eff8e7230 */ /* 0x000fc40000004100 */
[----:B------:R-:W-:Y:S02]  /*6010*/  IMAD.MOV.U32 R141, RZ, RZ, R87 ;  /* 0x000000ffff8d7224 */ /* 0x000fe400078e0057 */
[-C--:B------:R-:W-:Y:S01]  /*6020*/  FMUL.FTZ R146, R81, R144.reuse ;  /* 0x0000009051927220 */ /* 0x080fe20000410000 */
[----:B------:R-:W-:Y:S01]  /*6030*/  FMUL.FTZ R144, R85, R144 ;  /* 0x0000009055907220 */ /* 0x000fe20000410000 */
[----:B------:R-:W-:Y:S02]  /*6040*/  IMAD.MOV.U32 R143, RZ, RZ, R83 ;  /* 0x000000ffff8f7224 */ /* 0x000fe400078e0053 */
[----:B------:R-:W-:Y:S02]  /*6050*/  HADD2.F32 R87, -RZ, R141.H0_H0 ;  /* 0x2000008dff577230 */ /* 0x000fe40000004100 */
[-C--:B------:R-:W-:Y:S01]  /*6060*/  FFMA.FTZ R81, R81, R142.reuse, R144 ;  /* 0x0000008e51517223 */ /* 0x080fe20000010090 */
[----:B------:R-:W-:Y:S02]  /*6070*/  HADD2.F32 R144, -RZ, R148.H1_H1 ;  /* 0x30000094ff907230 */ /* 0x000fe40000004100 */
[----:B------:R-:W-:Y:S01]  /*6080*/  FFMA.FTZ R85, R85, R142, -R146 ;  /* 0x0000008e55557223 */ /* 0x000fe20000010892 */
[----:B------:R-:W-:-:S02]  /*6090*/  HADD2.F32 R83, -RZ, R143.H0_H0 ;  /* 0x2000008fff537230 */ /* 0x000fc40000004100 */
[----:B------:R-:W-:Y:S02]  /*60a0*/  HADD2.F32 R142, -RZ, R148.H0_H0 ;  /* 0x20000094ff8e7230 */ /* 0x000fe40000004100 */
[-C--:B------:R-:W-:Y:S01]  /*60b0*/  FMUL.FTZ R146, R87, R144.reuse ;  /* 0x0000009057927220 */ /* 0x080fe20000410000 */
[----:B------:R-:W-:Y:S02]  /*60c0*/  HADD2.F32 R141, -RZ, R141.H1_H1 ;  /* 0x3000008dff8d7230 */ /* 0x000fe40000004100 */
[C---:B------:R-:W-:Y:S01]  /*60d0*/  FMUL.FTZ R144, R83.reuse, R144 ;  /* 0x0000009053907220 */ /* 0x040fe20000410000 */
[----:B------:R-:W-:Y:S02]  /*60e0*/  HADD2.F32 R143, -RZ, R143.H1_H1 ;  /* 0x3000008fff8f7230 */ /* 0x000fe40000004100 */
[-C--:B------:R-:W-:Y:S01]  /*60f0*/  FFMA.FTZ R83, R83, R142.reuse, -R146 ;  /* 0x0000008e53537223 */ /* 0x080fe20000010892 */
[----:B------:R-:W-:Y:S02]  /*6100*/  HADD2.F32 R150, -RZ, R150.H0_H0 ;  /* 0x20000096ff967230 */ /* 0x000fe40000004100 */
[----:B------:R-:W-:Y:S01]  /*6110*/  FFMA.FTZ R87, R87, R142, R144 ;  /* 0x0000008e57577223 */ /* 0x000fe20000010090 */
[----:B------:R-:W-:Y:S01]  /*6120*/  SHF.R.U32.HI R142, RZ, 0x10, R55 ;  /* 0x00000010ff8e7819 */ /* 0x000fe20000011637 */
[----:B------:R-:W-:Y:S01]  /*6130*/  HADD2.F32 R53, -RZ, R84.H0_H0 ;  /* 0x20000054ff357230 */ /* 0x000fe20000004100 */
[----:B------:R-:W-:Y:S01]  /*6140*/  SHF.R.U32.HI R144, RZ, 0x10, R51 ;  /* 0x00000010ff907819 */ /* 0x000fe20000011633 */
[----:B------:R-:W-:Y:S01]  /*6150*/  HADD2.F32 R52, -RZ, R52.H0_H0 ;  /* 0x20000034ff347230 */ /* 0x000fe20000004100 */
[----:B------:R-:W-:Y:S01]  /*6160*/  F2FP.F16.F32.PACK_AB R85, R85, R140 ;  /* 0x0000008c5555723e */ /* 0x000fe200000000ff */
[----:B------:R-:W-:-:S02]  /*6170*/  HADD2.F32 R142, -RZ, R142.H0_H0 ;  /* 0x2000008eff8e7230 */ /* 0x000fc40000004100 */
[----:B------:R-:W-:Y:S01]  /*6180*/  FMUL.FTZ R148, R53, R150 ;  /* 0x0000009635947220 */ /* 0x000fe20000410000 */
[----:B------:R-:W-:Y:S01]  /*6190*/  HADD2.F32 R144, -RZ, R144.H0_H0 ;  /* 0x20000090ff907230 */ /* 0x000fe20000004100 */
[----:B------:R-:W-:Y:S01]  /*61a0*/  F2FP.F16.F32.PACK_AB R138, R81, R138 ;  /* 0x0000008a518a723e */ /* 0x000fe200000000ff */
[----:B------:R-:W-:Y:S02]  /*61b0*/  HADD2.F32 R49, -RZ, R84.H1_H1 ;  /* 0x30000054ff317230 */ /* 0x000fe40000004100 */
[-C--:B------:R-:W-:Y:S01]  /*61c0*/  FMUL.FTZ R146, R141, R142.reuse ;  /* 0x0000008e8d927220 */ /* 0x080fe20000410000 */
[C---:B------:R-:W-:Y:S01]  /*61d0*/  FMUL.FTZ R142, R143.reuse, R142 ;  /* 0x0000008e8f8e7220 */ /* 0x040fe20000410000 */
[----:B------:R-:W-:Y:S01]  /*61e0*/  HADD2.F32 R48, -RZ, R48.H0_H0 ;  /* 0x20000030ff307230 */ /* 0x000fe20000004100 */
[----:B------:R-:W-:Y:S01]  /*61f0*/  MOV R81, R85 ;  /* 0x0000005500517202 */ /* 0x000fe20000000f00 */
[-C--:B------:R-:W-:Y:S01]  /*6200*/  FFMA.FTZ R146, R143, R144.reuse, -R146 ;  /* 0x000000908f927223 */ /* 0x080fe20000010892 */
[----:B------:R-:W-:Y:S01]  /*6210*/  FFMA.FTZ R142, R141, R144, R142 ;  /* 0x000000908d8e7223 */ /* 0x000fe2000001008e */
[----:B------:R-:W-:-:S02]  /*6220*/  HADD2.F32 R141, -RZ, R80.H0_H0 ;  /* 0x20000050ff8d7230 */ /* 0x000fc40000004100 */
[----:B------:R-:W-:Y:S01]  /*6230*/  HADD2.F32 R144, -RZ, R147.H0_H0 ;  /* 0x20000093ff907230 */ /* 0x000fe20000004100 */
[----:B------:R-:W-:Y:S01]  /*6240*/  F2FP.F16.F32.PACK_AB R83, R146, R83 ;  /* 0x000000539253723e */ /* 0x000fe200000000ff */
[--C-:B------:R-:W-:Y:S02]  /*6250*/  HADD2.F32 R55, -RZ, R145.reuse.H1_H1 ;  /* 0x30000091ff377230 */ /* 0x100fe40000004100 */
[C---:B------:R-:W-:Y:S01]  /*6260*/  FMUL.FTZ R150, R141.reuse, R150 ;  /* 0x000000968d967220 */ /* 0x040fe20000410000 */
[----:B------:R-:W-:Y:S02]  /*6270*/  HADD2.F32 R145, -RZ, R145.H0_H0 ;  /* 0x20000091ff917230 */ /* 0x000fe40000004100 */
[-C--:B------:R-:W-:Y:S01]  /*6280*/  FFMA.FTZ R148, R141, R144.reuse, -R148 ;  /* 0x000000908d947223 */ /* 0x080fe20000010894 */
[----:B------:R-:W-:Y:S02]  /*6290*/  HADD2.F32 R54, -RZ, R54.H0_H0 ;  /* 0x20000036ff367230 */ /* 0x000fe40000004100 */
[----:B------:R-:W-:Y:S01]  /*62a0*/  FFMA.FTZ R150, R53, R144, R150 ;  /* 0x0000009035967223 */ /* 0x000fe20000010096 */
[----:B------:R-:W-:-:S02]  /*62b0*/  HADD2.F32 R53, -RZ, R80.H1_H1 ;  /* 0x30000050ff357230 */ /* 0x000fc40000004100 */
[-C--:B------:R-:W-:Y:S01]  /*62c0*/  FMUL.FTZ R80, R49, R52.reuse ;  /* 0x0000003431507220 */ /* 0x080fe20000410000 */
[----:B------:R-:W-:Y:S01]  /*62d0*/  HADD2.F32 R51, -RZ, R86.H1_H1 ;  /* 0x30000056ff337230 */ /* 0x000fe20000004100 */
[----:B------:R-:W-:Y:S01]  /*62e0*/  F2FP.F16.F32.PACK_AB R87, R142, R87 ;  /* 0x000000578e57723e */ /* 0x000fe200000000ff */
[----:B------:R-:W-:Y:S02]  /*62f0*/  HADD2.F32 R143, -RZ, R82.H1_H1 ;  /* 0x30000052ff8f7230 */ /* 0x000fe40000004100 */
[C---:B------:R-:W-:Y:S01]  /*6300*/  FMUL.FTZ R52, R53.reuse, R52 ;  /* 0x0000003435347220 */ /* 0x040fe20000410000 */
[-C--:B------:R-:W-:Y:S01]  /*6310*/  FFMA.FTZ R53, R53, R48.reuse, -R80 ;  /* 0x0000003035357223 */ /* 0x080fe20000010850 */
[----:B------:R-:W-:Y:S02]  /*6320*/  HADD2.F32 R50, -RZ, R50.H0_H0 ;  /* 0x20000032ff327230 */ /* 0x000fe40000004100 */
[----:B------:R-:W-:Y:S01]  /*6330*/  FFMA.FTZ R49, R49, R48, R52 ;  /* 0x0000003031317223 */ /* 0x000fe20000010034 */
[----:B------:R-:W-:Y:S01]  /*6340*/  HADD2.F32 R48, -RZ, R86.H0_H0 ;  /* 0x20000056ff307230 */ /* 0x000fe20000004100 */
[----:B------:R-:W-:Y:S01]  /*6350*/  F2FP.F16.F32.PACK_AB R80, R53, R148 ;  /* 0x000000943550723e */ /* 0x000fe200000000ff */
[----:B------:R-:W-:-:S02]  /*6360*/  HADD2.F32 R52, -RZ, R82.H0_H0 ;  /* 0x20000052ff347230 */ /* 0x000fc40000004100 */
[----:B------:R-:W-:Y:S01]  /*6370*/  F2FP.F16.F32.PACK_AB R84, R49, R150 ;  /* 0x000000963154723e */ /* 0x000fe200000000ff */
[-C--:B------:R-:W-:Y:S01]  /*6380*/  FMUL.FTZ R141, R48, R55.reuse ;  /* 0x00000037308d7220 */ /* 0x080fe20000410000 */
[----:B------:R-:W-:Y:S02]  /*6390*/  IMAD.MOV.U32 R85, RZ, RZ, R138 ;  /* 0x000000ffff557224 */ /* 0x000fe400078e008a */
[C---:B------:R-:W-:Y:S01]  /*63a0*/  FMUL.FTZ R55, R52.reuse, R55 ;  /* 0x0000003734377220 */ /* 0x040fe20000410000 */
[----:B------:R-:W-:-:S03]  /*63b0*/  FFMA.FTZ R141, R52, R145, -R141 ;  /* 0x00000091348d7223 */ /* 0x000fc6000001088d */
[----:B------:R-:W-:Y:S01]  /*63c0*/  FFMA.FTZ R55, R48, R145, R55 ;  /* 0x0000009130377223 */ /* 0x000fe20000010037 */
[-C--:B------:R-:W-:Y:S01]  /*63d0*/  FMUL.FTZ R48, R51, R54.reuse ;  /* 0x0000003633307220 */ /* 0x080fe20000410000 */
[----:B------:R-:W-:-:S03]  /*63e0*/  FMUL.FTZ R54, R143, R54 ;  /* 0x000000368f367220 */ /* 0x000fc60000410000 */
[-C--:B------:R-:W-:Y:S01]  /*63f0*/  FFMA.FTZ R48, R143, R50.reuse, -R48 ;  /* 0x000000328f307223 */ /* 0x080fe20000010830 */
[----:B------:R-:W-:-:S04]  /*6400*/  FFMA.FTZ R54, R51, R50, R54 ;  /* 0x0000003233367223 */ /* 0x000fc80000010036 */
[----:B------:R-:W-:Y:S02]  /*6410*/  F2FP.F16.F32.PACK_AB R82, R48, R141 ;  /* 0x0000008d3052723e */ /* 0x000fe400000000ff */
[----:B------:R-:W-:-:S07]  /*6420*/  F2FP.F16.F32.PACK_AB R86, R54, R55 ;  /* 0x000000373656723e */ /* 0x000fce00000000ff */
.L_x_8864:
[----:B------:R-:W-:Y:S05]  /*6430*/  BSYNC B2 ;  /* 0x0000000000027941 */ /* 0x000fea0003800000 */
.L_x_8863:
[-C--:B--2---:R-:W-:Y:S01]  /*6440*/  IMAD R50, R218, R120.reuse, RZ ;  /* 0x00000078da327224 */ /* 0x084fe200078e02ff */
[----:B------:R-:W-:Y:S01]  /*6450*/  ULDC.64 UR4, c[0x0][0x2e8] ;  /* 0x0000ba0000047ab9 */ /* 0x000fe20000000a00 */
[----:B------:R-:W-:-:S04]  /*6460*/  IMAD.WIDE.U32 R48, R22, R120, R118 ;  /* 0x0000007816307225 */ /* 0x000fc800078e0076 */
        /* <DEDUP_REMOVED lines=14> */
.L_x_8862:
[----:B------:R-:W-:Y:S05]  /*6550*/  BSYNC B1 ;  /* 0x0000000000017941 */ /* 0x000fea0003800000 */
.L_x_8861:
[----:B------:R-:W-:Y:S01]  /*6560*/  ISETP.GE.OR P4, PT, R214, R113, P2 ;  /* 0x00000071d600720c */ /* 0x000fe20001786670 */
[----:B------:R-:W-:-:S12]  /*6570*/  BSSY B1, `(.L_x_8865) ;  /* 0x000007f000017945 */ /* 0x000fd80003800000 */
[----:B------:R-:W-:Y:S05]  /*6580*/  @P4 BRA `(.L_x_8866) ;  /* 0x0000000400f44947 */ /* 0x000fea0003800000 */
[----:B-1----:R-:W3:Y:S01]  /*6590*/  LDL R48, [R1+0x10] ;  /* 0x0000100001307983 */ /* 0x002ee20000100800 */
[----:B--2---:R-:W-:Y:S01]  /*65a0*/  IMAD.WIDE.U32 R80, R214, R120, R118 ;  /* 0x00000078d6507225 */ /* 0x004fe200078e0076 */
[----:B------:R-:W-:Y:S01]  /*65b0*/  SHF.R.U32.HI R51, RZ, 0x3, R196 ;  /* 0x00000003ff337819 */ /* 0x000fe200000116c4 */
[----:B------:R-:W-:Y:S01]  /*65c0*/  BSSY B2, `(.L_x_8867) ;  /* 0x000006e000027945 */ /* 0x000fe20003800000 */
        /* <DEDUP_REMOVED lines=19> */
[----:B------:R-:W-:Y:S01]  /*6700*/  IMAD R51, R23, 0x4000, R48 ;  /* 0x0000400017337824 */ /* 0x000fe200078e0230 */
[----:B------:R-:W-:-:S03]  /*6710*/  LEA R49, R49, R2, 0x1 ;  /* 0x0000000231317211 */ /* 0x000fc600078e08ff */
[----:B------:R-:W-:-:S03]  /*6720*/  IMAD R52, R51, 0x2, R2 ;  /* 0x0000000233347824 */ /* 0x000fc600078e0202 */
[----:B------:R-:W1:Y:S04]  /*6730*/  LDS.128 R48, [R49+0x18400] ;  /* 0x0184000031307984 */ /* 0x000e680000000c00 */
[----:B------:R-:W2:Y:S01]  /*6740*/  LDS.128 R52, [R52+0x18400] ;  /* 0x0184000034347984 */ /* 0x000ea20000000c00 */
[----:B------:R-:W-:Y:S05]  /*6750*/  @P3 BRA `(.L_x_8868) ;  /* 0x0000000400503947 */ /* 0x000fea0003800000 */
[----:B------:R-:W-:Y:S01]  /*6760*/  HADD2.F32 R139, -RZ, R154.H0_H0 ;  /* 0x2000009aff8b7230 */ /* 0x000fe20000004100 */
[----:B------:R-:W-:Y:S01]  /*6770*/  SHF.R.U32.HI R142, RZ, 0x10, R61 ;  /* 0x00000010ff8e7819 */ /* 0x000fe2000001163d */
[----:B--2---:R-:W-:Y:S01]  /*6780*/  HADD2.F32 R86, -RZ, R53.H0_H0 ;  /* 0x20000035ff567230 */ /* 0x004fe20000004100 */
[----:B------:R-:W-:Y:S01]  /*6790*/  SHF.R.U32.HI R140, RZ, 0x10, R57 ;  /* 0x00000010ff8c7819 */ /* 0x000fe20000011639 */
[----:B-1----:R-:W-:Y:S01]  /*67a0*/  HADD2.F32 R138, -RZ, R49.H0_H0 ;  /* 0x20000031ff8a7230 */ /* 0x002fe20000004100 */
[----:B------:R-:W-:Y:S01]  /*67b0*/  SHF.R.U32.HI R146, RZ, 0x10, R63 ;  /* 0x00000010ff927819 */ /* 0x000fe2000001163f */
[----:B------:R-:W-:Y:S02]  /*67c0*/  HADD2.F32 R87, -RZ, R152.H0_H0 ;  /* 0x20000098ff577230 */ /* 0x000fe40000004100 */
[-C--:B------:R-:W-:Y:S01]  /*67d0*/  FMUL.FTZ R141, R86, R139.reuse ;  /* 0x0000008b568d7220 */ /* 0x080fe20000410000 */
[----:B------:R-:W-:Y:S02]  /*67e0*/  HADD2.F32 R142, -RZ, R142.H0_H0 ;  /* 0x2000008eff8e7230 */ /* 0x000fe40000004100 */
[----:B------:R-:W-:Y:S01]  /*67f0*/  FMUL.FTZ R139, R138, R139 ;  /* 0x0000008b8a8b7220 */ /* 0x000fe20000410000 */
[----:B------:R-:W-:-:S02]  /*6800*/  HADD2.F32 R140, -RZ, R140.H0_H0 ;  /* 0x2000008cff8c7230 */ /* 0x000fc40000004100 */
[-C--:B------:R-:W-:Y:S01]  /*6810*/  FFMA.FTZ R138, R138, R87.reuse, -R141 ;  /* 0x000000578a8a7223 */ /* 0x080fe2000001088d */
[----:B------:R-:W-:Y:S02]  /*6820*/  HADD2.F32 R146, -RZ, R146.H0_H0 ;  /* 0x20000092ff927230 */ /* 0x000fe40000004100 */
[----:B------:R-:W-:Y:S01]  /*6830*/  FFMA.FTZ R86, R86, R87, R139 ;  /* 0x0000005756567223 */ /* 0x000fe2000001008b */
[----:B------:R-:W-:Y:S01]  /*6840*/  HADD2.F32 R87, -RZ, R53.H1_H1 ;  /* 0x30000035ff577230 */ /* 0x000fe20000004100 */
[----:B------:R-:W-:Y:S01]  /*6850*/  SHF.R.U64 R60, R60, 0x10, R61 ;  /* 0x000000103c3c7819 */ /* 0x000fe2000000123d */
[----:B------:R-:W-:Y:S01]  /*6860*/  HADD2.F32 R53, -RZ, R49.H1_H1 ;  /* 0x30000031ff357230 */ /* 0x000fe20000004100 */
[----:B------:R-:W-:Y:S01]  /*6870*/  SHF.R.U64 R57, R56, 0x10, R57 ;  /* 0x0000001038397819 */ /* 0x000fe20000001239 */
[----:B------:R-:W-:Y:S02]  /*6880*/  HADD2.F32 R139, -RZ, R51.H0_H0 ;  /* 0x20000033ff8b7230 */ /* 0x000fe40000004100 */
[-C--:B------:R-:W-:Y:S01]  /*6890*/  FMUL.FTZ R144, R87, R142.reuse ;  /* 0x0000008e57907220 */ /* 0x080fe20000410000 */
[----:B------:R-:W-:Y:S01]  /*68a0*/  SHF.R.U64 R58, R58, 0x10, R59 ;  /* 0x000000103a3a7819 */ /* 0x000fe2000000123b */
[----:B------:R-:W-:Y:S01]  /*68b0*/  FMUL.FTZ R142, R53, R142 ;  /* 0x0000008e358e7220 */ /* 0x000fe20000410000 */
[----:B------:R-:W-:-:S02]  /*68c0*/  HADD2.F32 R56, -RZ, R52.H1_H1 ;  /* 0x30000034ff387230 */ /* 0x000fc40000004100 */
[-C--:B------:R-:W-:Y:S01]  /*68d0*/  FFMA.FTZ R53, R53, R140.reuse, -R144 ;  /* 0x0000008c35357223 */ /* 0x080fe20000010890 */
[----:B------:R-:W-:Y:S02]  /*68e0*/  HADD2.F32 R57, -RZ, R57.H0_H0 ;  /* 0x20000039ff397230 */ /* 0x000fe40000004100 */
[----:B------:R-:W-:Y:S01]  /*68f0*/  FFMA.FTZ R49, R87, R140, R142 ;  /* 0x0000008c57317223 */ /* 0x000fe2000001008e */
[----:B------:R-:W-:Y:S01]  /*6900*/  HADD2.F32 R140, -RZ, R153.H0_H0 ;  /* 0x20000099ff8c7230 */ /* 0x000fe20000004100 */
[----:B------:R-:W-:Y:S01]  /*6910*/  SHF.R.U64 R62, R62, 0x10, R63 ;  /* 0x000000103e3e7819 */ /* 0x000fe2000000123f */
[----:B------:R-:W-:Y:S01]  /*6920*/  HADD2.F32 R87, -RZ, R55.H0_H0 ;  /* 0x20000037ff577230 */ /* 0x000fe20000004100 */
[----:B------:R-:W-:Y:S01]  /*6930*/  F2FP.F16.F32.PACK_AB R53, R53, R138 ;  /* 0x0000008a3535723e */ /* 0x000fe200000000ff */
[----:B------:R-:W-:Y:S01]  /*6940*/  HADD2.F32 R142, -RZ, R151.H0_H0 ;  /* 0x20000097ff8e7230 */ /* 0x000fe20000004100 */
[----:B------:R-:W-:Y:S01]  /*6950*/  F2FP.F16.F32.PACK_AB R86, R49, R86 ;  /* 0x000000563156723e */ /* 0x000fe200000000ff */
[----:B------:R-:W-:-:S02]  /*6960*/  HADD2.F32 R152, -RZ, R152.H1_H1 ;  /* 0x30000098ff987230 */ /* 0x000fc40000004100 */
[-C--:B------:R-:W-:Y:S01]  /*6970*/  FMUL.FTZ R144, R87, R140.reuse ;  /* 0x0000008c57907220 */ /* 0x080fe20000410000 */
[C---:B------:R-:W-:Y:S01]  /*6980*/  FMUL.FTZ R140, R139.reuse, R140 ;  /* 0x0000008c8b8c7220 */ /* 0x040fe20000410000 */
[----:B------:R-:W-:Y:S02]  /*6990*/  HADD2.F32 R147, -RZ, R147.H1_H1 ;  /* 0x30000093ff937230 */ /* 0x000fe40000004100 */
[-C--:B------:R-:W-:Y:S01]  /*69a0*/  FFMA.FTZ R144, R139, R142.reuse, -R144 ;  /* 0x0000008e8b907223 */ /* 0x080fe20000010890 */
[----:B------:R-:W-:Y:S01]  /*69b0*/  FFMA.FTZ R140, R87, R142, R140 ;  /* 0x0000008e578c7223 */ /* 0x000fe2000001008c */
[----:B------:R-:W-:Y:S01]  /*69c0*/  HADD2.F32 R87, -RZ, R55.H1_H1 ;  /* 0x30000037ff577230 */ /* 0x000fe20000004100 */
[----:B------:R-:W-:Y:S01]  /*69d0*/  SHF.R.U32.HI R142, RZ, 0x10, R59 ;  /* 0x00000010ff8e7819 */ /* 0x000fe2000001163b */
[----:B------:R-:W-:Y:S02]  /*69e0*/  HADD2.F32 R55, -RZ, R51.H1_H1 ;  /* 0x30000033ff377230 */ /* 0x000fe40000004100 */
        /* <DEDUP_REMOVED lines=8> */
[----:B------:R-:W-:-:S02]  /*6a70*/  HADD2.F32 R87, -RZ, R48.H0_H0 ;  /* 0x20000030ff577230 */ /* 0x000fc40000004100 */
[----:B------:R-:W-:Y:S01]  /*6a80*/  FFMA.FTZ R55, R55, R142, -R148 ;  /* 0x0000008e37377223 */ /* 0x000fe20000010894 */
[----:B------:R-:W-:Y:S02]  /*6a90*/  HADD2.F32 R48, -RZ, R48.H1_H1 ;  /* 0x30000030ff307230 */ /* 0x000fe40000004100 */
[----:B------:R-:W-:Y:S01]  /*6aa0*/  FMUL.FTZ R60, R52, R152 ;  /* 0x00000098343c7220 */ /* 0x000fe20000410000 */
[----:B------:R-:W-:Y:S01]  /*6ab0*/  HADD2.F32 R146, -RZ, R153.H1_H1 ;  /* 0x30000099ff927230 */ /* 0x000fe20000004100 */
[----:B------:R-:W-:Y:S01]  /*6ac0*/  F2FP.F16.F32.PACK_AB R140, R51, R140 ;  /* 0x0000008c338c723e */ /* 0x000fe200000000ff */
[----:B------:R-:W-:Y:S02]  /*6ad0*/  HADD2.F32 R62, -RZ, R62.H0_H0 ;  /* 0x2000003eff3e7230 */ /* 0x000fe40000004100 */
[C---:B------:R-:W-:Y:S01]  /*6ae0*/  FMUL.FTZ R59, R48.reuse, R59 ;  /* 0x0000003b303b7220 */ /* 0x040fe20000410000 */
[----:B------:R-:W-:Y:S01]  /*6af0*/  FFMA.FTZ R48, R48, R57, -R61 ;  /* 0x0000003930307223 */ /* 0x000fe2000001083d */
[----:B------:R-:W-:-:S02]  /*6b00*/  HADD2.F32 R142, -RZ, R151.H1_H1 ;  /* 0x30000097ff8e7230 */ /* 0x000fc40000004100 */
[-C--:B------:R-:W-:Y:S01]  /*6b10*/  FMUL.FTZ R148, R139, R146.reuse ;  /* 0x000000928b947220 */ /* 0x080fe20000410000 */
[----:B------:R-:W-:Y:S01]  /*6b20*/  FFMA.FTZ R56, R56, R57, R59 ;  /* 0x0000003938387223 */ /* 0x000fe2000001003b */
[----:B------:R-:W-:Y:S02]  /*6b30*/  HADD2.F32 R57, -RZ, R50.H0_H0 ;  /* 0x20000032ff397230 */ /* 0x000fe40000004100 */
[----:B------:R-:W-:Y:S01]  /*6b40*/  FMUL.FTZ R146, R87, R146 ;  /* 0x0000009257927220 */ /* 0x000fe20000410000 */
[----:B------:R-:W-:Y:S01]  /*6b50*/  HADD2.F32 R59, -RZ, R54.H1_H1 ;  /* 0x30000036ff3b7230 */ /* 0x000fe20000004100 */
[----:B------:R-:W-:Y:S01]  /*6b60*/  F2FP.F16.F32.PACK_AB R55, R55, R144 ;  /* 0x000000903737723e */ /* 0x000fe200000000ff */
[----:B------:R-:W-:Y:S02]  /*6b70*/  HADD2.F32 R54, -RZ, R50.H1_H1 ;  /* 0x30000032ff367230 */ /* 0x000fe40000004100 */
[C---:B------:R-:W-:Y:S01]  /*6b80*/  FMUL.FTZ R61, R57.reuse, R152 ;  /* 0x00000098393d7220 */ /* 0x040fe20000410000 */
[----:B------:R-:W-:Y:S01]  /*6b90*/  FFMA.FTZ R50, R57, R147, -R60 ;  /* 0x0000009339327223 */ /* 0x000fe2000001083c */
[----:B------:R-:W-:-:S02]  /*6ba0*/  HADD2.F32 R58, -RZ, R58.H0_H0 ;  /* 0x2000003aff3a7230 */ /* 0x000fc40000004100 */
[-C--:B------:R-:W-:Y:S01]  /*6bb0*/  FMUL.FTZ R57, R59, R62.reuse ;  /* 0x0000003e3b397220 */ /* 0x080fe20000410000 */
[----:B------:R-:W-:Y:S01]  /*6bc0*/  FMUL.FTZ R62, R54, R62 ;  /* 0x0000003e363e7220 */ /* 0x000fe20000410000 */
[-C--:B------:R-:W-:Y:S01]  /*6bd0*/  FFMA.FTZ R87, R87, R142.reuse, -R148 ;  /* 0x0000008e57577223 */ /* 0x080fe20000010894 */
[----:B------:R-:W-:Y:S01]  /*6be0*/  FFMA.FTZ R139, R139, R142, R146 ;  /* 0x0000008e8b8b7223 */ /* 0x000fe20000010092 */
[----:B------:R-:W-:Y:S01]  /*6bf0*/  FFMA.FTZ R61, R52, R147, R61 ;  /* 0x00000093343d7223 */ /* 0x000fe2000001003d */
[-C--:B------:R-:W-:Y:S01]  /*6c00*/  FFMA.FTZ R57, R54, R58.reuse, -R57 ;  /* 0x0000003a36397223 */ /* 0x080fe20000010839 */
[----:B------:R-:W-:Y:S01]  /*6c10*/  FFMA.FTZ R62, R59, R58, R62 ;  /* 0x0000003a3b3e7223 */ /* 0x000fe2000001003e */
[----:B------:R-:W-:Y:S01]  /*6c20*/  IMAD.MOV.U32 R49, RZ, RZ, R53 ;  /* 0x000000ffff317224 */ /* 0x000fe200078e0035 */
[----:B------:R-:W-:Y:S01]  /*6c30*/  F2FP.F16.F32.PACK_AB R48, R48, R87 ;  /* 0x000000573030723e */ /* 0x000fe200000000ff */
[----:B------:R-:W-:Y:S01]  /*6c40*/  IMAD.MOV.U32 R51, RZ, RZ, R55 ;  /* 0x000000ffff337224 */ /* 0x000fe200078e0037 */
[----:B------:R-:W-:Y:S01]  /*6c50*/  F2FP.F16.F32.PACK_AB R52, R56, R139 ;  /* 0x0000008b3834723e */ /* 0x000fe200000000ff */
[----:B------:R-:W-:Y:S01]  /*6c60*/  IMAD.MOV.U32 R53, RZ, RZ, R86 ;  /* 0x000000ffff357224 */ /* 0x000fe200078e0056 */
[----:B------:R-:W-:Y:S01]  /*6c70*/  F2FP.F16.F32.PACK_AB R50, R57, R50 ;  /* 0x000000323932723e */ /* 0x000fe200000000ff */
[----:B------:R-:W-:Y:S01]  /*6c80*/  IMAD.MOV.U32 R55, RZ, RZ, R140 ;  /* 0x000000ffff377224 */ /* 0x000fe200078e008c */
[----:B------:R-:W-:-:S07]  /*6c90*/  F2FP.F16.F32.PACK_AB R54, R62, R61 ;  /* 0x0000003d3e36723e */ /* 0x000fce00000000ff */
.L_x_8868:
[----:B------:R-:W-:Y:S05]  /*6ca0*/  BSYNC B2 ;  /* 0x0000000000027941 */ /* 0x000fea0003800000 */
.L_x_8867:
        /* <DEDUP_REMOVED lines=11> */
.L_x_8866:
[----:B------:R-:W-:Y:S05]  /*6d60*/  BSYNC B1 ;  /* 0x0000000000017941 */ /* 0x000fea0003800000 */
.L_x_8865:
[----:B------:R-:W-:Y:S01]  /*6d70*/  ISETP.GE.OR P4, PT, R213, R113, P2 ;  /* 0x00000071d500720c */ /* 0x000fe20001786670 */
[----:B------:R-:W-:-:S12]  /*6d80*/  BSSY B1, `(.L_x_8869) ;  /* 0x000007f000017945 */ /* 0x000fd80003800000 */
[----:B------:R-:W-:Y:S05]  /*6d90*/  @P4 BRA `(.L_x_8870) ;  /* 0x0000000400f44947 */ /* 0x000fea0003800000 */
[----:B-1-3--:R-:W3:Y:S01]  /*6da0*/  LDL R48, [R1+0x10] ;  /* 0x0000100001307983 */ /* 0x00aee20000100800 */
        /* <DEDUP_REMOVED lines=17> */
[----:B------:R-:W-:Y:S02]  /*6ec0*/  SHF.L.U32 R49, R49, 0xa, RZ ;  /* 0x0000000a31317819 */ /* 0x000fe400000006ff */
[----:B------:R-:W-:Y:S02]  /*6ed0*/  LOP3.LUT R48, R48, R50, RZ, 0x3c, !PT ;  /* 0x0000003230307212 */ /* 0x000fe400078e3cff */
        /* <DEDUP_REMOVED lines=56> */
[----:B------:R-:W-:Y:S01]  /*7260*/  HADD2.F32 R52, -RZ, R52.H1_H1 ;  /* 0x30000034ff347230 */ /* 0x000fe20000004100 */
[----:B------:R-:W-:Y:S01]  /*7270*/  F2FP.F16.F32.PACK_AB R66, R66, R53 ;  /* 0x000000354242723e */ /* 0x000fe200000000ff */
[----:B------:R-:W-:Y:S01]  /*7280*/  HADD2.F32 R137, -RZ, R137.H0_H0 ;  /* 0x20000089ff897230 */ /* 0x000fe20000004100 */
[----:B------:R-:W-:Y:S01]  /*7290*/  F2FP.F16.F32.PACK_AB R53, R70, R51 ;  /* 0x000000334635723e */ /* 0x000fe200000000ff */
[----:B------:R-:W-:-:S02]  /*72a0*/  HADD2.F32 R48, -RZ, R48.H1_H1 ;  /* 0x30000030ff307230 */ /* 0x000fc40000004100 */
[----:B------:R-:W-:Y:S01]  /*72b0*/  FMUL.FTZ R83, R52, R71 ;  /* 0x0000004734537220 */ /* 0x000fe20000410000 */
[----:B------:R-:W-:Y:S02]  /*72c0*/  HADD2.F32 R135, -RZ, R135.H0_H0 ;  /* 0x20000087ff877230 */ /* 0x000fe40000004100 */
[----:B------:R-:W-:Y:S01]  /*72d0*/  FMUL.FTZ R81, R67, R137 ;  /* 0x0000008943517220 */ /* 0x000fe20000410000 */
[----:B------:R-:W-:Y:S02]  /*72e0*/  HADD2.F32 R69, -RZ, R62.H0_H0 ;  /* 0x2000003eff457230 */ /* 0x000fe40000004100 */
[----:B------:R-:W-:Y:S01]  /*72f0*/  FMUL.FTZ R71, R48, R71 ;  /* 0x0000004730477220 */ /* 0x000fe20000410000 */
[C---:B------:R-:W-:Y:S01]  /*7300*/  FMUL.FTZ R62, R64.reuse, R137 ;  /* 0x00000089403e7220 */ /* 0x040fe20000410000 */
[----:B------:R-:W-:Y:S01]  /*7310*/  FFMA.FTZ R81, R64, R135, -R81 ;  /* 0x0000008740517223 */ /* 0x000fe20000010851 */
[----:B------:R-:W-:Y:S02]  /*7320*/  HADD2.F32 R65, -RZ, R65.H0_H0 ;  /* 0x20000041ff417230 */ /* 0x000fe40000004100 */
[-C--:B------:R-:W-:Y:S01]  /*7330*/  FFMA.FTZ R71, R52, R69.reuse, R71 ;  /* 0x0000004534477223 */ /* 0x080fe20000010047 */
[----:B------:R-:W-:Y:S01]  /*7340*/  FFMA.FTZ R64, R48, R69, -R83 ;  /* 0x0000004530407223 */ /* 0x000fe20000010853 */
[----:B------:R-:W-:-:S02]  /*7350*/  HADD2.F32 R52, -RZ, R54.H0_H0 ;  /* 0x20000036ff347230 */ /* 0x000fc40000004100 */
[----:B------:R-:W-:Y:S01]  /*7360*/  FFMA.FTZ R62, R67, R135, R62 ;  /* 0x00000087433e7223 */ /* 0x000fe2000001003e */
[----:B------:R-:W-:Y:S01]  /*7370*/  HADD2.F32 R69, -RZ, R136.H0_H0 ;  /* 0x20000088ff457230 */ /* 0x000fe20000004100 */
[----:B------:R-:W-:Y:S01]  /*7380*/  F2FP.F16.F32.PACK_AB R55, R80, R55 ;  /* 0x000000375037723e */ /* 0x000fe200000000ff */
[----:B------:R-:W-:Y:S01]  /*7390*/  HADD2.F32 R48, -RZ, R50.H0_H0 ;  /* 0x20000032ff307230 */ /* 0x000fe20000004100 */
[----:B------:R-:W-:Y:S01]  /*73a0*/  MOV R51, R66 ;  /* 0x0000004200337202 */ /* 0x000fe20000000f00 */
        /* <DEDUP_REMOVED lines=8> */
[-C--:B------:R-:W-:Y:S01]  /*7430*/  FFMA.FTZ R83, R48, R67.reuse, -R83 ;  /* 0x0000004330537223 */ /* 0x080fe20000010853 */
[----:B------:R-:W-:Y:S01]  /*7440*/  FFMA.FTZ R69, R52, R67, R69 ;  /* 0x0000004334457223 */ /* 0x000fe20000010045 */
[-C--:B------:R-:W-:Y:S01]  /*7450*/  FFMA.FTZ R50, R50, R63.reuse, -R85 ;  /* 0x0000003f32327223 */ /* 0x080fe20000010855 */
[----:B------:R-:W-:Y:S01]  /*7460*/  FFMA.FTZ R54, R54, R63, R65 ;  /* 0x0000003f36367223 */ /* 0x000fe20000010041 */
[----:B------:R-:W-:Y:S02]  /*7470*/  F2FP.F16.F32.PACK_AB R48, R64, R81 ;  /* 0x000000514030723e */ /* 0x000fe400000000ff */
[----:B------:R-:W-:-:S02]  /*7480*/  F2FP.F16.F32.PACK_AB R52, R71, R62 ;  /* 0x0000003e4734723e */ /* 0x000fc400000000ff */
[----:B------:R-:W-:Y:S02]  /*7490*/  F2FP.F16.F32.PACK_AB R50, R50, R83 ;  /* 0x000000533232723e */ /* 0x000fe400000000ff */
[----:B------:R-:W-:-:S07]  /*74a0*/  F2FP.F16.F32.PACK_AB R54, R54, R69 ;  /* 0x000000453636723e */ /* 0x000fce00000000ff */
.L_x_8872:
[----:B------:R-:W-:Y:S05]  /*74b0*/  BSYNC B2 ;  /* 0x0000000000027941 */ /* 0x000fea0003800000 */
.L_x_8871:
        /* <DEDUP_REMOVED lines=11> */
.L_x_8870:
[----:B------:R-:W-:Y:S05]  /*7570*/  BSYNC B1 ;  /* 0x0000000000017941 */ /* 0x000fea0003800000 */
.L_x_8869:
        /* <DEDUP_REMOVED lines=15> */
[----:B------:R-:W-:Y:S02]  /*7670*/  LEA.HI.X R59, R48, R57, R49, 0x1, P4 ;  /* 0x00000039303b7211 */ /* 0x000fe400020f0c31 */
[----:B------:R-:W-:-:S04]  /*7680*/  SHF.R.S32.HI R48, RZ, 0x1f, R129 ;  /* 0x0000001fff307819 */ /* 0x000fc80000011481 */
        /* <DEDUP_REMOVED lines=17> */
[----:B-1----:R-:W-:Y:S01]  /*77a0*/  MOV R66, R48 ;  /* 0x0000003000427202 */ /* 0x002fe20000000f00 */
[----:B--2---:R-:W-:Y:S01]  /*77b0*/  IMAD.MOV.U32 R48, RZ, RZ, R53 ;  /* 0x000000ffff307224 */ /* 0x004fe200078e0035 */
[----:B------:R-:W-:Y:S01]  /*77c0*/  SHF.R.U64 R64, R72, 0x10, R73 ;  /* 0x0000001048407819 */ /* 0x000fe20000001249 */
[----:B------:R-:W-:Y:S01]  /*77d0*/  IMAD.MOV.U32 R67, RZ, RZ, R52 ;  /* 0x000000ffff437224 */ /* 0x000fe200078e0034 */
[----:B------:R-:W-:Y:S01]  /*77e0*/  SHF.R.U32.HI R72, RZ, 0x10, R77 ;  /* 0x00000010ff487819 */ /* 0x000fe2000001164d */
[----:B------:R-:W-:Y:S01]  /*77f0*/  IMAD.MOV.U32 R68, RZ, RZ, R55 ;  /* 0x000000ffff447224 */ /* 0x000fe200078e0037 */
[----:B------:R-:W-:Y:S01]  /*7800*/  SHF.R.U32.HI R70, RZ, 0x10, R73 ;  /* 0x00000010ff467819 */ /* 0x000fe20000011649 */
[--C-:B------:R-:W-:Y:S01]  /*7810*/  HADD2.F32 R69, -RZ, R133.reuse.H0_H0 ;  /* 0x20000085ff457230 */ /* 0x100fe20000004100 */
        /* <DEDUP_REMOVED lines=13> */
[----:B------:R-:W-:Y:S02]  /*78f0*/  HADD2.F32 R70, -RZ, R70.H0_H0 ;  /* 0x20000046ff467230 */ /* 0x000fe40000004100 */
        /* <DEDUP_REMOVED lines=9> */
[----:B------:R-:W-:Y:S02]  /*7990*/  HADD2.F32 R55, -RZ, R53.H0_H0 ;  /* 0x20000035ff377230 */ /* 0x000fe40000004100 */
[----:B------:R-:W-:Y:S02]  /*79a0*/  HADD2.F32 R68, -RZ, R68.H1_H1 ;  /* 0x30000044ff447230 */ /* 0x000fe40000004100 */
[-C--:B------:R-:W-:Y:S01]  /*79b0*/  FMUL.FTZ R74, R69, R72.reuse ;  /* 0x00000048454a7220 */ /* 0x080fe20000410000 */
[----:B------:R-:W-:Y:S02]  /*79c0*/  HADD2.F32 R73, -RZ, R73.H0_H0 ;  /* 0x20000049ff497230 */ /* 0x000fe40000004100 */
[----:B------:R-:W-:Y:S01]  /*79d0*/  FMUL.FTZ R72, R55, R72 ;  /* 0x0000004837487220 */ /* 0x000fe20000410000 */
[----:B------:R-:W-:Y:S01]  /*79e0*/  HADD2.F32 R53, -RZ, R53.H1_H1 ;  /* 0x30000035ff357230 */ /* 0x000fe20000004100 */
[----:B------:R-:W-:Y:S01]  /*79f0*/  F2FP.F16.F32.PACK_AB R51, R51, R48 ;  /* 0x000000303333723e */ /* 0x000fe200000000ff */
[----:B------:R-:W-:-:S02]  /*7a00*/  HADD2.F32 R70, -RZ, R131.H1_H1 ;  /* 0x30000083ff467230 */ /* 0x000fc40000004100 */
[CC--:B------:R-:W-:Y:S01]  /*7a10*/  FMUL.FTZ R76, R68.reuse, R73.reuse ;  /* 0x00000049444c7220 */ /* 0x0c0fe20000410000 */
[----:B------:R-:W-:Y:S02]  /*7a20*/  HADD2.F32 R71, -RZ, R71.H0_H0 ;  /* 0x20000047ff477230 */ /* 0x000fe40000004100 */
[----:B------:R-:W-:Y:S01]  /*7a30*/  FMUL.FTZ R77, R53, R73 ;  /* 0x00000049354d7220 */ /* 0x000fe20000410000 */
[----:B------:R-:W-:Y:S02]  /*7a40*/  HADD2.F32 R65, -RZ, R65.H0_H0 ;  /* 0x20000041ff417230 */ /* 0x000fe40000004100 */
[-C--:B------:R-:W-:Y:S01]  /*7a50*/  FFMA.FTZ R73, R55, R70.reuse, -R74 ;  /* 0x0000004637497223 */ /* 0x080fe2000001084a */
[----:B------:R-:W-:Y:S01]  /*7a60*/  FFMA.FTZ R75, R69, R70, R72 ;  /* 0x00000046454b7223 */ /* 0x000fe20000010048 */
[-C--:B------:R-:W-:Y:S01]  /*7a70*/  FFMA.FTZ R76, R53, R71.reuse, -R76 ;  /* 0x00000047354c7223 */ /* 0x080fe2000001084c */
[----:B------:R-:W-:Y:S02]  /*7a80*/  HADD2.F32 R70, -RZ, R132.H1_H1 ;  /* 0x30000084ff467230 */ /* 0x000fe40000004100 */
[----:B------:R-:W-:Y:S01]  /*7a90*/  FFMA.FTZ R78, R68, R71, R77 ;  /* 0x00000047444e7223 */ /* 0x000fe2000001004d */
[----:B------:R-:W-:-:S02]  /*7aa0*/  HADD2.F32 R55, -RZ, R67.H0_H0 ;  /* 0x20000043ff377230 */ /* 0x000fc40000004100 */
[--C-:B------:R-:W-:Y:S01]  /*7ab0*/  HADD2.F32 R53, -RZ, R66.reuse.H0_H0 ;  /* 0x20000042ff357230 */ /* 0x100fe20000004100 */
[----:B------:R-:W-:Y:S01]  /*7ac0*/  F2FP.F16.F32.PACK_AB R73, R76, R73 ;  /* 0x000000494c49723e */ /* 0x000fe200000000ff */
[----:B------:R-:W-:Y:S02]  /*7ad0*/  HADD2.F32 R68, -RZ, R131.H0_H0 ;  /* 0x20000083ff447230 */ /* 0x000fe40000004100 */
[-C--:B------:R-:W-:Y:S01]  /*7ae0*/  FMUL.FTZ R72, R55, R70.reuse ;  /* 0x0000004637487220 */ /* 0x080fe20000410000 */
[----:B------:R-:W-:Y:S02]  /*7af0*/  HADD2.F32 R67, -RZ, R67.H1_H1 ;  /* 0x30000043ff437230 */ /* 0x000fe40000004100 */
[C---:B------:R-:W-:Y:S01]  /*7b00*/  FMUL.FTZ R70, R53.reuse, R70 ;  /* 0x0000004635467220 */ /* 0x040fe20000410000 */
[----:B------:R-:W-:Y:S02]  /*7b10*/  HADD2.F32 R66, -RZ, R66.H1_H1 ;  /* 0x30000042ff427230 */ /* 0x000fe40000004100 */
[----:B------:R-:W-:Y:S01]  /*7b20*/  FFMA.FTZ R72, R53, R68, -R72 ;  /* 0x0000004435487223 */ /* 0x000fe20000010848 */
[----:B------:R-:W-:-:S02]  /*7b30*/  HADD2.F32 R130, -RZ, R130.H1_H1 ;  /* 0x30000082ff827230 */ /* 0x000fc40000004100 */
[----:B------:R-:W-:Y:S01]  /*7b40*/  FFMA.FTZ R70, R55, R68, R70 ;  /* 0x0000004437467223 */ /* 0x000fe20000010046 */
[-C--:B------:R-:W-:Y:S01]  /*7b50*/  FMUL.FTZ R69, R67, R65.reuse ;  /* 0x0000004143457220 */ /* 0x080fe20000410000 */
[----:B------:R-:W-:Y:S01]  /*7b60*/  FMUL.FTZ R74, R66, R65 ;  /* 0x00000041424a7220 */ /* 0x000fe20000410000 */
[----:B------:R-:W-:Y:S02]  /*7b70*/  HADD2.F32 R55, -RZ, R54.H0_H0 ;  /* 0x20000036ff377230 */ /* 0x000fe40000004100 */
[----:B------:R-:W-:Y:S02]  /*7b80*/  HADD2.F32 R65, -RZ, R63.H0_H0 ;  /* 0x2000003fff417230 */ /* 0x000fe40000004100 */
[----:B------:R-:W-:Y:S02]  /*7b90*/  HADD2.F32 R53, -RZ, R50.H0_H0 ;  /* 0x20000032ff357230 */ /* 0x000fe40000004100 */
[----:B------:R-:W-:Y:S02]  /*7ba0*/  HADD2.F32 R54, -RZ, R54.H1_H1 ;  /* 0x30000036ff367230 */ /* 0x000fe40000004100 */
[----:B------:R-:W-:-:S02]  /*7bb0*/  HADD2.F32 R50, -RZ, R50.H1_H1 ;  /* 0x30000032ff327230 */ /* 0x000fc40000004100 */
[----:B------:R-:W-:Y:S02]  /*7bc0*/  HADD2.F32 R63, -RZ, R62.H0_H0 ;  /* 0x2000003eff3f7230 */ /* 0x000fe40000004100 */
[-C--:B------:R-:W-:Y:S01]  /*7bd0*/  FMUL.FTZ R62, R55, R130.reuse ;  /* 0x00000082373e7220 */ /* 0x080fe20000410000 */
[----:B------:R-:W-:Y:S02]  /*7be0*/  HADD2.F32 R64, -RZ, R64.H0_H0 ;  /* 0x20000040ff407230 */ /* 0x000fe40000004100 */
[-C--:B------:R-:W-:Y:S01]  /*7bf0*/  FMUL.FTZ R71, R54, R65.reuse ;  /* 0x0000004136477220 */ /* 0x080fe20000410000 */
[----:B------:R-:W-:Y:S02]  /*7c00*/  HADD2.F32 R132, -RZ, R132.H0_H0 ;  /* 0x20000084ff847230 */ /* 0x000fe40000004100 */
[----:B------:R-:W-:Y:S01]  /*7c10*/  FMUL.FTZ R130, R53, R130 ;  /* 0x0000008235827220 */ /* 0x000fe20000410000 */
[----:B------:R-:W-:Y:S01]  /*7c20*/  FMUL.FTZ R65, R50, R65 ;  /* 0x0000004132417220 */ /* 0x000fe20000410000 */
[-C--:B------:R-:W-:Y:S01]  /*7c30*/  FFMA.FTZ R69, R66, R64.reuse, -R69 ;  /* 0x0000004042457223 */ /* 0x080fe20000010845 */
[----:B------:R-:W-:Y:S01]  /*7c40*/  FFMA.FTZ R67, R67, R64, R74 ;  /* 0x0000004043437223 */ /* 0x000fe2000001004a */
        /* <DEDUP_REMOVED lines=12> */
.L_x_8874:
[----:B------:R-:W-:Y:S05]  /*7d10*/  BSYNC B1 ;  /* 0x0000000000017941 */ /* 0x000fea0003800000 */
.L_x_8873:
        /* <DEDUP_REMOVED lines=10> */
.L_x_8812:
[----:B------:R-:W-:-:S06]  /*7dc0*/  UISETP.NE.AND UP0, UPT, UR45, 0x3, UPT ;  /* 0x000000032d00788c */ /* 0x000fcc000bf05270 */
[----:B------:R-:W-:-:S13]  /*7dd0*/  PLOP3.LUT P0, PT, PT, PT, UP0, 0x80, 0x0 ;  /* 0x000000000000781c */ /* 0x000fda0003f0f008 */
[----:B------:R-:W-:Y:S05]  /*7de0*/  @!P0 BRA `(.L_x_8875) ;  /* 0x0000000000048947 */ /* 0x000fea0003800000 */
[----:B------:R-:W-:Y:S01]  /*7df0*/  BPT.TRAP 0x1 ;  /* 0x000000040000795c */ /* 0x000fe20000300000 */
.L_x_8875:
        /* <DEDUP_REMOVED lines=9> */
.L_x_9182:
[----:B------:R-:W-:Y:S05]  /*7e90*/  BSYNC B1 ;  /* 0x0000000000017941 */ /* 0x000fea0003800000 */
.L_x_8876:
[----:B------:R-:W-:Y:S01]  /*7ea0*/  ISETP.GE.AND P3, PT, R22, R113, PT ;  /* 0x000000711600720c */ /* 0x000fe20003f66270 */
[----:B------:R-:W-:Y:S01]  /*7eb0*/  IMAD R49, R48, R123, R49 ;  /* 0x0000007b30317224 */ /* 0x000fe200078e0231 */
[----:B------:R-:W-:Y:S01]  /*7ec0*/  BSSY B1, `(.L_x_8878) ;  /* 0x0000012000017945 */ /* 0x000fe20003800000 */
[----:B------:R-:W-:-:S05]  /*7ed0*/  IMAD.WIDE.U32 R56, R123, R26, RZ ;  /* 0x0000001a7b387225 */ /* 0x000fca00078e00ff */
[----:B------:R-:W-:-:S05]  /*7ee0*/  IADD3 R65, R49, R57, RZ ;  /* 0x0000003931417210 */ /* 0x000fca0007ffe0ff */
        /* <DEDUP_REMOVED lines=15> */
.L_x_8879:
[----:B------:R-:W-:Y:S05]  /*7fe0*/  BSYNC B1 ;  /* 0x0000000000017941 */ /* 0x000fea0003800000 */
.L_x_8878:
        /* <DEDUP_REMOVED lines=19> */
.L_x_8881:
[----:B------:R-:W-:Y:S05]  /*8120*/  BSYNC B1 ;  /* 0x0000000000017941 */ /* 0x000fea0003800000 */
.L_x_8880:
        /* <DEDUP_REMOVED lines=19> */
.L_x_8883:
[----:B------:R-:W-:Y:S05]  /*8260*/  BSYNC B1 ;  /* 0x0000000000017941 */ /* 0x000fea0003800000 */
.L_x_8882:
        /* <DEDUP_REMOVED lines=21> */
.L_x_8849:
[----:B------:R-:W-:Y:S05]  /*83c0*/  BSYNC B0 ;  /* 0x0000000000007941 */ /* 0x000fea0003800000 */
.L_x_8811:
        /* <DEDUP_REMOVED lines=17> */
.L_x_8885:
[----:B------:R-:W-:Y:S05]  /*84e0*/  BSYNC B0 ;  /* 0x0000000000007941 */ /* 0x000fea0003800000 */
.L_x_8884:
[----:B------:R-:W2:Y:S01]  /*84f0*/  SYNCS.PHASECHK.TRANS64.TRYWAIT P0, [R110+URZ+0x288b0], R117 ;  /* 0x0288b0756e0075a7 */ /* 0x000ea2000800017f */
[----:B------:R-:W-:Y:S01]  /*8500*/  ULDC UR41, c[0x0][0x2f4] ;  /* 0x0000bd0000297ab9 */ /* 0x000fe20000000800 */
[----:B------:R-:W-:Y:S01]  /*8510*/  ULDC.64 UR36, c[0x0][0x328] ;  /* 0x0000ca0000247ab9 */ /* 0x000fe20000000a00 */
[----:B------:R-:W-:Y:S01]  /*8520*/  ULDC.64 UR38, c[0x0][0x318] ;  /* 0x0000c60000267ab9 */ /* 0x000fe20000000a00 */
[----:B------:R-:W-:Y:S04]  /*8530*/  BSSY B0, `(.L_x_8886) ;  /* 0x0000002000007945 */ /* 0x000fe80003800000 */
[----:B--2---:R-:W-:Y:S05]  /*8540*/  @!P0 BRA `(.L_x_8887) ;  /* 0x0000018c00f48947 */ /* 0x004fea0003800000 */
.L_x_9183:
[----:B------:R-:W-:Y:S05]  /*8550*/  BSYNC B0 ;  /* 0x0000000000007941 */ /* 0x000fea0003800000 */
.L_x_8886:
        /* <DEDUP_REMOVED lines=8> */
[----:B------:R-:W-:-:S05]  /*85e0*/  IMAD.WIDE.U32 R48, R52, UR36, R48 ;  /* 0x0000002434307c25 */ /* 0x000fca000f8e0030 */
[----:B------:R-:W-:Y:S02]  /*85f0*/  IADD3 R49, R49, R51, RZ ;  /* 0x0000003331317210 */ /* 0x000fe40007ffe0ff */
        /* <DEDUP_REMOVED lines=8> */
.L_x_8889:
[----:B------:R-:W-:Y:S05]  /*8680*/  BSYNC B0 ;  /* 0x0000000000007941 */ /* 0x000fea0003800000 */
.L_x_8888:
        /* <DEDUP_REMOVED lines=19> */
.L_x_8891:
[----:B------:R-:W-:Y:S05]  /*87c0*/  BSYNC B0 ;  /* 0x0000000000007941 */ /* 0x000fea0003800000 */
.L_x_8890:
        /* <DEDUP_REMOVED lines=10> */
[----:B------:R-:W-:-:S04]  /*8870*/  LEA R54, P0, R48, UR38, 0x1 ;  /* 0x0000002630367c11 */ /* 0x000fc8000f8008ff */
[----:B------:R-:W-:-:S04]  /*8880*/  IADD3 R49, R49, R51, RZ ;  /* 0x0000003331317210 */ /* 0x000fc80007ffe0ff */
[----:B------:R-:W-:Y:S02]  /*8890*/  LEA.HI.X R55, R48, UR39, R49, 0x1, P0 ;  /* 0x0000002730377c11 */ /* 0x000fe400080f0c31 */
[----:B------:R-:W-:-:S13]  /*88a0*/  ISETP.GE.AND P0, PT, R16, UR41, PT ;  /* 0x0000002910007c0c */ /* 0x000fda000bf06270 */
[----:B------:R-:W1:Y:S04]  /*88b0*/  @!P0 LDS.128 R48, [R112+0x2400] ;  /* 0x0024000070308984 */ /* 0x000e680000000c00 */
[----:B-1----:R-:W-:Y:S01]  /*88c0*/  @!P0 STG.E.128 desc[UR42][R54.64], R48 ;  /* 0x0000003036008986 */ /* 0x002fe2000c101d2a */
[----:B------:R-:W-:-:S13]  /*88d0*/  ISETP.GE.AND P0, PT, R187, UR41, PT ;  /* 0x00000029bb007c0c */ /* 0x000fda000bf06270 */
[----:B------:R-:W1:Y:S04]  /*88e0*/  @!P0 LDS.128 R48, [R112+0x6400] ;  /* 0x0064000070308984 */ /* 0x000e680000000c00 */
[----:B-1----:R1:W-:Y:S02]  /*88f0*/  @!P0 STG.E.128 desc[UR42][R54.64+0x80], R48 ;  /* 0x0000803036008986 */ /* 0x0023e4000c101d2a */
.L_x_8893:
[----:B------:R-:W-:Y:S05]  /*8900*/  BSYNC B0 ;  /* 0x0000000000007941 */ /* 0x000fea0003800000 */
.L_x_8892:
        /* <DEDUP_REMOVED lines=19> */
.L_x_8895:
[----:B------:R-:W-:Y:S05]  /*8a40*/  BSYNC B0 ;  /* 0x0000000000007941 */ /* 0x000fea0003800000 */
.L_x_8894:
        /* <DEDUP_REMOVED lines=12> */
[----:B------:R-:W-:Y:S02]  /*8b10*/  SEL R49, RZ, 0x1, P0 ;  /* 0x00000001ff317807 */ /* 0x000fe40000000000 */
[----:B------:R-:W-:Y:S02]  /*8b20*/  SEL R23, R23, RZ, P0 ;  /* 0x000000ff17177207 */ /* 0x000fe40000000000 */
[----:B------:R-:W-:Y:S01]  /*8b30*/  LOP3.LUT R188, R188, R49, RZ, 0x3c, !PT ;  /* 0x00000031bcbc7212 */ /* 0x000fe200078e3cff */
[----:B------:R0:W-:Y:S01]  /*8b40*/  @!P3 SYNCS.ARRIVE.TRANS64.RED.A1T0 RZ, [R110+URZ], RZ ;  /* 0x000000ff6effb9a7 */ /* 0x0001e2000810043f */
[----:B---3--:R-:W-:-:S13]  /*8b50*/  LOP3.LUT P4, RZ, R48, 0x4, RZ, 0xc0, !PT ;  /* 0x0000000430ff7812 */ /* 0x008fda000788c0ff */
[----:B0-----:R-:W-:Y:S05]  /*8b60*/  @P4 BRA `(.L_x_8896) ;  /* 0xffffff9c007c4947 */ /* 0x001fea000383ffff */
[----:B------:R-:W0:Y:S01]  /*8b70*/  S2R R48, SR_TID.X ;  /* 0x0000000000307919 */ /* 0x000e220000002100 */
[----:B------:R-:W-:Y:S02]  /*8b80*/  PLOP3.LUT P0, PT, PT, PT, PT, 0x8, 0x0 ;  /* 0x000000000000781c */ /* 0x000fe40003f0e170 */
[----:B0-----:R-:W-:-:S04]  /*8b90*/  SHF.R.U32.HI R48, RZ, 0x7, R48 ;  /* 0x00000007ff307819 */ /* 0x001fc80000011630 */
[----:B------:R-:W-:-:S13]  /*8ba0*/  ISETP.NE.AND P4, PT, R48, 0x1, PT ;  /* 0x000000013000780c */ /* 0x000fda0003f85270 */
[----:B------:R-:W-:Y:S06]  /*8bb0*/  @!P4 BAR.ARV 0x9, 0x100 ;  /* 0x024400000000cb1d */ /* 0x000fec0000002000 */
.L_x_8806:
[----:B------:R-:W0:Y:S01]  /*8bc0*/  LDC R0, c[0x0][0x448] ;  /* 0x00011200ff007b82 */ /* 0x000e220000000800 */
[----:B------:R-:W-:Y:S02]  /*8bd0*/  VIADD R3, R190, 0x7f ;  /* 0x0000007fbe037836 */ /* 0x000fe40000000000 */
[----:B------:R-:W-:Y:S01]  /*8be0*/  IMAD.MOV.U32 R88, RZ, RZ, RZ ;  /* 0x000000ffff587224 */ /* 0x000fe200078e00ff */
[----:B0-----:R-:W-:-:S13]  /*8bf0*/  ISETP.NE.AND P1, PT, R0, 0x1, PT ;  /* 0x000000010000780c */ /* 0x001fda0003f25270 */
[----:B------:R-:W0:Y:S08]  /*8c00*/  @P1 LDC R0, c[0x0][0x44c] ;  /* 0x00011300ff001b82 */ /* 0x000e300000000800 */
[----:B------:R-:W1:Y:S01]  /*8c10*/  @P1 LDC R5, c[0x0][0x450] ;  /* 0x00011400ff051b82 */ /* 0x000e620000000800 */
[----:B0-----:R-:W-:-:S05]  /*8c20*/  @P1 IMAD.HI.U32 R0, R3, R0, RZ ;  /* 0x0000000003001227 */ /* 0x001fca00078e00ff */
[----:B-1----:R-:W-:-:S04]  /*8c30*/  @P1 SHF.R.U32.HI R3, RZ, R5, R0 ;  /* 0x00000005ff031219 */ /* 0x002fc80000011600 */
[----:B------:R-:W-:-:S04]  /*8c40*/  IADD3 R3, R124, R3, RZ ;  /* 0x000000037c037210 */ /* 0x000fc80007ffe0ff */
[----:B------:R-:W-:-:S04]  /*8c50*/  SHF.R.S32.HI R0, RZ, 0x1f, R3 ;  /* 0x0000001fff007819 */ /* 0x000fc80000011403 */
[----:B------:R-:W-:-:S04]  /*8c60*/  LEA.HI R0, R0, R3, RZ, 0x7 ;  /* 0x0000000300007211 */ /* 0x000fc800078f38ff */
[----:B------:R-:W-:-:S04]  /*8c70*/  SHF.R.S32.HI R0, RZ, 0x7, R0 ;  /* 0x00000007ff007819 */ /* 0x000fc80000011400 */
[----:B------:R-:W-:-:S04]  /*8c80*/  VIMNMX R125, R125, R0, PT ;  /* 0x000000007d7d7248 */ /* 0x000fc80003fe0100 */
[----:B------:R-:W-:Y:S01]  /*8c90*/  ISETP.GE.AND P1, PT, R125, 0x1, PT ;  /* 0x000000017d00780c */ /* 0x000fe20003f26270 */
[----:B------:R-:W-:-:S12]  /*8ca0*/  @P0 BRA `(.L_x_8897) ;  /* 0x00000000000c0947 */ /* 0x000fd80003800000 */
[----:B------:R-:W0:Y:S01]  /*8cb0*/  FENCE.VIEW.ASYNC.G ;  /* 0x00000000000073c6 */ /* 0x000e220000000100 */
[----:B------:R-:W-:Y:S05]  /*8cc0*/  WARPSYNC.ALL ;  /* 0x0000000000007948 */ /* 0x000fea0003800000 */
[----:B0-----:R-:W-:Y:S06]  /*8cd0*/  BAR.ARV 0xc, 0x180 ;  /* 0x0306000000007b1d */ /* 0x001fec0000002000 */
.L_x_8897:
        /* <DEDUP_REMOVED lines=31> */
.L_x_8899:
[----:B------:R-:W-:Y:S05]  /*8ed0*/  BSYNC B0 ;  /* 0x0000000000007941 */ /* 0x000fea0003800000 */
.L_x_8898:
[-C--:B------:R-:W-:Y:S01]  /*8ee0*/  IMAD R191, R217, R88.reuse, RZ ;  /* 0x00000058d9bf7224 */ /* 0x080fe200078e02ff */
        /* <DEDUP_REMOVED lines=46> */
.L_x_9186:
        /* <DEDUP_REMOVED lines=26> */
.L_x_8902:
        /* <DEDUP_REMOVED lines=12> */
.L_x_8906:
[----:B-1----:R1:W2:Y:S02]  /*9430*/  SYNCS.PHASECHK.TRANS64.TRYWAIT P0, [R2+URZ+0x28800], R3 ;  /* 0x02880003020075a7 */ /* 0x0022a4000800017f */
[----:B--2---:R-:W-:Y:S05]  /*9440*/  @!P0 NANOSLEEP.SYNCS 0x989680 ;  /* 0x009896800000895d */ /* 0x004fea0003900000 */
[----:B------:R-:W2:Y:S02]  /*9450*/  @!P0 SYNCS.PHASECHK.TRANS64 P0, [R2+URZ+0x28800], R3 ;  /* 0x02880003020085a7 */ /* 0x000ea4000800007f */
[----:B--2---:R-:W-:Y:S05]  /*9460*/  @!P0 BRA `(.L_x_8906) ;  /* 0xfffffffc00f08947 */ /* 0x004fea000383ffff */
.L_x_8905:
[----:B------:R-:W-:Y:S05]  /*9470*/  BSYNC B0 ;  /* 0x0000000000007941 */ /* 0x000fea0003800000 */
.L_x_8904:
[----:B------:R-:W-:Y:S05]  /*9480*/  BRA `(.L_x_8907) ;  /* 0x0000004c00a07947 */ /* 0x000fea0003800000 */
.L_x_8903:
        /* <DEDUP_REMOVED lines=29> */
.L_x_8908:
        /* <DEDUP_REMOVED lines=39> */
.L_x_9192:
        /* <DEDUP_REMOVED lines=18> */
[C---:B----4-:R-:W-:Y:S02]  /*99f0*/  @!P4 IADD3 R12, P1, R14.reuse, R12, RZ ;  /* 0x0000000c0e0cc210 */ /* 0x050fe40007f3e0ff */
[-C--:B------:R-:W-:Y:S02]  /*9a00*/  @!P5 IADD3 R20, P2, R3, R15.reuse, RZ ;  /* 0x0000000f0314d210 */ /* 0x080fe40007f5e0ff */
[----:B------:R-:W-:Y:S02]  /*9a10*/  @!P5 IADD3 R14, P3, R14, R15, RZ ;  /* 0x0000000f0e0ed210 */ /* 0x000fe40007f7e0ff */
[----:B------:R-:W-:-:S02]  /*9a20*/  CS2R R44, SRZ ;  /* 0x00000000002c7805 */ /* 0x000fc4000001ff00 */
[C---:B-1----:R-:W-:Y:S02]  /*9a30*/  @!P4 IADD3.X R9, R0.reuse, R13, RZ, P0, !PT ;  /* 0x0000000d0009c210 */ /* 0x042fe400007fe4ff */
[----:B------:R-:W-:Y:S01]  /*9a40*/  CS2R R46, SRZ ;  /* 0x00000000002e7805 */ /* 0x000fe2000001ff00 */
[----:B------:R-:W-:Y:S02]  /*9a50*/  @!P5 IMAD.X R21, R0, 0x1, R11, P2 ;  /* 0x000000010015d824 */ /* 0x000fe400010e060b */
[C---:B---3--:R-:W-:Y:S01]  /*9a60*/  @!P4 IMAD.X R13, R4.reuse, 0x1, R13, P1 ;  /* 0x00000001040dc824 */ /* 0x048fe200008e060d */
[----:B------:R1:W5:Y:S01]  /*9a70*/  @!P4 LD.E.64 R44, desc[UR42][R8.64] ;  /* 0x0000002a082cc980 */ /* 0x000362000c101b00 */
[----:B------:R-:W-:-:S03]  /*9a80*/  @!P5 IMAD.X R15, R4, 0x1, R11, P3 ;  /* 0x00000001040fd824 */ /* 0x000fc600018e060b */
[----:B------:R1:W5:Y:S04]  /*9a90*/  @!P5 LD.E.64 R38, desc[UR42][R20.64] ;  /* 0x0000002a1426d980 */ /* 0x000368000c101b00 */
[----:B------:R1:W5:Y:S04]  /*9aa0*/  @!P5 LD.E.64 R40, desc[UR42][R14.64] ;  /* 0x0000002a0e28d980 */ /* 0x000368000c101b00 */
[----:B------:R1:W5:Y:S02]  /*9ab0*/  @!P4 LD.E.64 R46, desc[UR42][R12.64] ;  /* 0x0000002a0c2ec980 */ /* 0x000364000c101b00 */
.L_x_8913:
[----:B------:R-:W-:Y:S05]  /*9ac0*/  BSYNC B1 ;  /* 0x0000000000017941 */ /* 0x000fea0003800000 */
.L_x_8912:
[----:B-1---5:R-:W-:Y:S01]  /*9ad0*/  IMAD.MOV.U32 R0, RZ, RZ, R46 ;  /* 0x000000ffff007224 */ /* 0x022fe200078e002e */
[----:B------:R-:W-:Y:S01]  /*9ae0*/  UMOV UR4, 0xffffffff ;  /* 0xffffffff00047882 */ /* 0x000fe20000000000 */
[----:B---3--:R-:W-:Y:S01]  /*9af0*/  IMAD.MOV.U32 R4, RZ, RZ, R40 ;  /* 0x000000ffff047224 */ /* 0x008fe200078e0028 */
[----:B------:R-:W-:Y:S01]  /*9b00*/  CS2R R34, SRZ ;  /* 0x0000000000227805 */ /* 0x000fe2000001ff00 */
[----:B------:R-:W-:Y:S01]  /*9b10*/  IMAD.MOV.U32 R8, RZ, RZ, R41 ;  /* 0x000000ffff087224 */ /* 0x000fe200078e0029 */
[----:B------:R-:W-:Y:S01]  /*9b20*/  PRMT R66, R0, 0x7610, R66 ;  /* 0x0000761000427816 */ /* 0x000fe20000000042 */
[----:B--2---:R-:W-:Y:S01]  /*9b30*/  IMAD.MOV.U32 R3, RZ, RZ, R47 ;  /* 0x000000ffff037224 */ /* 0x004fe200078e002f */
        /* <DEDUP_REMOVED lines=12> */
[----:B------:R1:W2:Y:S04]  /*9c00*/  SHFL.IDX PT, R0, R7, 0x1, 0x181f ;  /* 0x00381f0007007f89 */ /* 0x0002a800000e0000 */
[----:B------:R1:W3:Y:S04]  /*9c10*/  SHFL.IDX PT, R3, R6, 0x1, 0x181f ;  /* 0x00381f0006037f89 */ /* 0x0002e800000e0000 */
[----:B------:R1:W0:Y:S04]  /*9c20*/  SHFL.IDX PT, R4, R10, 0x1, 0x181f ;  /* 0x00381f000a047f89 */ /* 0x00022800000e0000 */
[----:B----4-:R1:W4:Y:S02]  /*9c30*/  SHFL.IDX PT, R14, R5, 0x1, 0x181f ;  /* 0x00381f00050e7f89 */ /* 0x01032400000e0000 */
.L_x_9198:
        /* <DEDUP_REMOVED lines=22> */
[----:B------:R-:W-:Y:S01]  /*9da0*/  CS2R R34, SRZ ;  /* 0x0000000000227805 */ /* 0x000fe2000001ff00 */
[----:B------:R-:W-:Y:S01]  /*9db0*/  @!P4 IMAD.X R9, R0, 0x1, R11, P0 ;  /* 0x000000010009c824 */ /* 0x000fe200000e060b */
[C---:B0-----:R-:W-:Y:S01]  /*9dc0*/  @!P4 IADD3.X R13, R4.reuse, R11, RZ, P1, !PT ;  /* 0x0000000b040dc210 */ /* 0x041fe20000ffe4ff */
[----:B------:R-:W-:Y:S01]  /*9dd0*/  @!P5 IMAD.X R15, R4, 0x1, R15, P3 ;  /* 0x00000001040fd824 */ /* 0x000fe200018e060f */
[----:B------:R0:W5:Y:S04]  /*9de0*/  @!P5 LD.E.64 R32, desc[UR42][R20.64] ;  /* 0x0000002a1420d980 */ /* 0x000168000c101b00 */
[----:B------:R0:W5:Y:S04]  /*9df0*/  @!P5 LD.E.64 R30, desc[UR42][R14.64] ;  /* 0x0000002a0e1ed980 */ /* 0x000168000c101b00 */
[----:B------:R0:W5:Y:S04]  /*9e00*/  @!P4 LD.E.64 R42, desc[UR42][R8.64] ;  /* 0x0000002a082ac980 */ /* 0x000168000c101b00 */
[----:B------:R0:W5:Y:S02]  /*9e10*/  @!P4 LD.E.64 R34, desc[UR42][R12.64] ;  /* 0x0000002a0c22c980 */ /* 0x000164000c101b00 */
.L_x_8916:
[----:B------:R-:W-:Y:S05]  /*9e20*/  BSYNC B1 ;  /* 0x0000000000017941 */ /* 0x000fea0003800000 */
.L_x_8915:
        /* <DEDUP_REMOVED lines=13> */
[----:B------:R-:W-:Y:S06]  /*9f00*/  BRA.DIV UR4, `(.L_x_8917) ;  /* 0x0000017a04b87947 */ /* 0x000fec000b800000 */
[----:B------:R0:W2:Y:S04]  /*9f10*/  SHFL.IDX PT, R0, R7, 0x2, 0x181f ;  /* 0x00581f0007007f89 */ /* 0x0000a800000e0000 */
[----:B------:R0:W3:Y:S04]  /*9f20*/  SHFL.IDX PT, R3, R6, 0x2, 0x181f ;  /* 0x00581f0006037f89 */ /* 0x0000e800000e0000 */
[----:B------:R0:W0:Y:S04]  /*9f30*/  SHFL.IDX PT, R4, R10, 0x2, 0x181f ;  /* 0x00581f000a047f89 */ /* 0x00002800000e0000 */
[----:B----4-:R4:W0:Y:S02]  /*9f40*/  SHFL.IDX PT, R14, R5, 0x2, 0x181f ;  /* 0x00581f00050e7f89 */ /* 0x01082400000e0000 */
.L_x_9204:
        /* <DEDUP_REMOVED lines=12> */
[----:B------:R-:W-:Y:S02]  /*a010*/  ISETP.GE.AND P5, PT, R185, UR4, PT ;  /* 0x00000004b9007c0c */ /* 0x000fe4000bfa6270 */
[----:B------:R-:W-:-:S07]  /*a020*/  CS2R R28, SRZ ;  /* 0x00000000001c7805 */ /* 0x000fce000001ff00 */
        /* <DEDUP_REMOVED lines=8> */
[C---:B--2---:R-:W-:Y:S01]  /*a0b0*/  @!P5 IMAD.X R49, R0.reuse, 0x1, R15, P2 ;  /* 0x000000010031d824 */ /* 0x044fe200010e060f */
[----:B------:R-:W-:Y:S01]  /*a0c0*/  CS2R R26, SRZ ;  /* 0x00000000001a7805 */ /* 0x000fe2000001ff00 */
[--C-:B------:R-:W-:Y:S01]  /*a0d0*/  @!P4 IMAD.X R9, R0, 0x1, R11.reuse, P0 ;  /* 0x000000010009c824 */ /* 0x100fe200000e060b */
[C---:B------:R-:W-:Y:S01]  /*a0e0*/  @!P5 IADD3.X R15, R4.reuse, R15, RZ, P3, !PT ;  /* 0x0000000f040fd210 */ /* 0x040fe20001ffe4ff */
[----:B------:R-:W-:Y:S01]  /*a0f0*/  @!P4 IMAD.X R13, R4, 0x1, R11, P1 ;  /* 0x00000001040dc824 */ /* 0x000fe200008e060b */
[----:B------:R0:W5:Y:S04]  /*a100*/  @!P5 LD.E.64 R20, desc[UR42][R48.64] ;  /* 0x0000002a3014d980 */ /* 0x000168000c101b00 */
[----:B------:R0:W5:Y:S04]  /*a110*/  @!P5 LD.E.64 R24, desc[UR42][R14.64] ;  /* 0x0000002a0e18d980 */ /* 0x000168000c101b00 */
[----:B------:R0:W5:Y:S04]  /*a120*/  @!P4 LD.E.64 R28, desc[UR42][R8.64] ;  /* 0x0000002a081cc980 */ /* 0x000168000c101b00 */
[----:B------:R0:W5:Y:S02]  /*a130*/  @!P4 LD.E.64 R26, desc[UR42][R12.64] ;  /* 0x0000002a0c1ac980 */ /* 0x000164000c101b00 */
.L_x_8919:
[----:B------:R-:W-:Y:S05]  /*a140*/  BSYNC B1 ;  /* 0x0000000000017941 */ /* 0x000fea0003800000 */
.L_x_8918:
[----:B0----5:R-:W-:Y:S01]  /*a150*/  IMAD.MOV.U32 R4, RZ, RZ, R24 ;  /* 0x000000ffff047224 */ /* 0x021fe200078e0018 */
[----:B------:R-:W-:Y:S01]  /*a160*/  UMOV UR4, 0xffffffff ;  /* 0xffffffff00047882 */ /* 0x000fe20000000000 */
[----:B------:R-:W-:Y:S02]  /*a170*/  IMAD.MOV.U32 R8, RZ, RZ, R25 ;  /* 0x000000ffff087224 */ /* 0x000fe400078e0019 */
[----:B--2---:R-:W-:Y:S02]  /*a180*/  IMAD.MOV.U32 R0, RZ, RZ, R26 ;  /* 0x000000ffff007224 */ /* 0x004fe400078e001a */
[----:B---3--:R-:W-:Y:S01]  /*a190*/  IMAD.MOV.U32 R3, RZ, RZ, R27 ;  /* 0x000000ffff037224 */ /* 0x008fe200078e001b */
[----:B------:R-:W-:Y:S01]  /*a1a0*/  PRMT R37, R4, 0x5410, R8 ;  /* 0x0000541004257816 */ /* 0x000fe20000000008 */
[----:B------:R-:W-:Y:S01]  /*a1b0*/  IMAD.MOV.U32 R4, RZ, RZ, R20 ;  /* 0x000000ffff047224 */ /* 0x000fe200078e0014 */
[----:B------:R-:W-:Y:S02]  /*a1c0*/  MOV R8, R21 ;  /* 0x0000001500087202 */ /* 0x000fe40000000f00 */
[----:B------:R-:W-:Y:S01]  /*a1d0*/  PRMT R58, R0, 0x5410, R3 ;  /* 0x00005410003a7816 */ /* 0x000fe20000000003 */
[----:B------:R-:W-:Y:S01]  /*a1e0*/  IMAD.MOV.U32 R0, RZ, RZ, R28 ;  /* 0x000000ffff007224 */ /* 0x000fe200078e001c */
[----:B------:R-:W-:Y:S01]  /*a1f0*/  PRMT R54, R4, 0x5410, R8 ;  /* 0x0000541004367816 */ /* 0x000fe20000000008 */
[----:B------:R-:W-:Y:S01]  /*a200*/  IMAD.MOV.U32 R3, RZ, RZ, R29 ;  /* 0x000000ffff037224 */ /* 0x000fe200078e001d */
[----:B------:R-:W-:-:S04]  /*a210*/  CS2R R8, SRZ ;  /* 0x0000000000087805 */ /* 0x000fc8000001ff00 */
[----:B------:R-:W-:Y:S01]  /*a220*/  PRMT R59, R0, 0x5410, R3 ;  /* 0x00005410003b7816 */ /* 0x000fe20000000003 */
[----:B------:R-:W-:Y:S06]  /*a230*/  BRA.DIV UR4, `(.L_x_8920) ;  /* 0x0000017a045c7947 */ /* 0x000fec000b800000 */
[----:B------:R0:W2:Y:S04]  /*a240*/  SHFL.IDX PT, R0, R7, 0x3, 0x181f ;  /* 0x00781f0007007f89 */ /* 0x0000a800000e0000 */
[----:B------:R0:W3:Y:S04]  /*a250*/  SHFL.IDX PT, R3, R6, 0x3, 0x181f ;  /* 0x00781f0006037f89 */ /* 0x0000e800000e0000 */
[----:B------:R0:W0:Y:S04]  /*a260*/  SHFL.IDX PT, R4, R10, 0x3, 0x181f ;  /* 0x00781f000a047f89 */ /* 0x00002800000e0000 */
[----:B-1--4-:R-:W1:Y:S02]  /*a270*/  SHFL.IDX PT, R5, R5, 0x3, 0x181f ;  /* 0x00781f0005057f89 */ /* 0x012e6400000e0000 */
.L_x_9210:
        /* <DEDUP_REMOVED lines=27> */
[----:B------:R-:W-:-:S02]  /*a430*/  @!P5 IADD3.X R51, R4, R11, RZ, P3, !PT ;  /* 0x0000000b0433d210 */ /* 0x000fc40001ffe4ff */
[----:B------:R-:W-:Y:S02]  /*a440*/  CS2R R10, SRZ ;  /* 0x00000000000a7805 */ /* 0x000fe4000001ff00 */
[----:B------:R-:W-:Y:S01]  /*a450*/  CS2R R8, SRZ ;  /* 0x0000000000087805 */ /* 0x000fe2000001ff00 */
[----:B------:R0:W5:Y:S04]  /*a460*/  @!P5 LD.E.64 R12, desc[UR42][R52.64] ;  /* 0x0000002a340cd980 */ /* 0x000168000c101b00 */
[----:B------:R0:W5:Y:S04]  /*a470*/  @!P5 LD.E.64 R10, desc[UR42][R50.64] ;  /* 0x0000002a320ad980 */ /* 0x000168000c101b00 */
[----:B------:R0:W5:Y:S04]  /*a480*/  @!P4 LD.E.64 R14, desc[UR42][R6.64] ;  /* 0x0000002a060ec980 */ /* 0x000168000c101b00 */
[----:B------:R0:W5:Y:S02]  /*a490*/  @!P4 LD.E.64 R8, desc[UR42][R48.64] ;  /* 0x0000002a3008c980 */ /* 0x000164000c101b00 */
.L_x_8922:
[----:B------:R-:W-:Y:S05]  /*a4a0*/  BSYNC B1 ;  /* 0x0000000000017941 */ /* 0x000fea0003800000 */
.L_x_8921:
[----:B------:R-:W4:Y:S01]  /*a4b0*/  SYNCS.PHASECHK.TRANS64.TRYWAIT P0, [R2+URZ+0x28800], R67 ;  /* 0x02880043020075a7 */ /* 0x000f22000800017f */
[----:B--2--5:R-:W-:Y:S01]  /*a4c0*/  IMAD.MOV.U32 R0, RZ, RZ, R8 ;  /* 0x000000ffff007224 */ /* 0x024fe200078e0008 */
[----:B---3--:R-:W-:Y:S01]  /*a4d0*/  VIADDMNMX R3, R65, -R190, 0x80, PT ;  /* 0x0000008041037446 */ /* 0x008fe200038009be */
[----:B------:R-:W-:Y:S01]  /*a4e0*/  IMAD.MOV.U32 R4, RZ, RZ, R9 ;  /* 0x000000ffff047224 */ /* 0x000fe200078e0009 */
[----:B------:R-:W-:Y:S01]  /*a4f0*/  BSSY B1, `(.L_x_8923) ;  /* 0x000000c000017945 */ /* 0x000fe20003800000 */
[----:B-1----:R-:W-:Y:S01]  /*a500*/  IMAD.MOV.U32 R5, RZ, RZ, R14 ;  /* 0x000000ffff057224 */ /* 0x002fe200078e000e */
[----:B------:R-:W-:Y:S01]  /*a510*/  ISETP.GE.AND P1, PT, R22, R3, PT ;  /* 0x000000031600720c */ /* 0x000fe20003f26270 */
[----:B0-----:R-:W-:Y:S01]  /*a520*/  IMAD.MOV.U32 R6, RZ, RZ, R15 ;  /* 0x000000ffff067224 */ /* 0x001fe200078e000f */
[----:B------:R-:W-:Y:S01]  /*a530*/  PRMT R49, R0, 0x5410, R4 ;  /* 0x0000541000317816 */ /* 0x000fe20000000004 */
[----:B------:R-:W-:Y:S02]  /*a540*/  IMAD.MOV.U32 R0, RZ, RZ, R10 ;  /* 0x000000ffff007224 */ /* 0x000fe400078e000a */
[----:B------:R-:W-:Y:S01]  /*a550*/  IMAD.MOV.U32 R4, RZ, RZ, R11 ;  /* 0x000000ffff047224 */ /* 0x000fe200078e000b */
[----:B------:R-:W-:-:S02]  /*a560*/  PRMT R50, R5, 0x5410, R6 ;  /* 0x0000541005327816 */ /* 0x000fc40000000006 */
[----:B------:R-:W-:Y:S02]  /*a570*/  MOV R5, R13 ;  /* 0x0000000d00057202 */ /* 0x000fe40000000f00 */
[----:B------:R-:W-:Y:S01]  /*a580*/  PRMT R0, R0, 0x5410, R4 ;  /* 0x0000541000007816 */ /* 0x000fe20000000004 */
[----:B------:R-:W-:Y:S01]  /*a590*/  IMAD.MOV.U32 R4, RZ, RZ, R12 ;  /* 0x000000ffff047224 */ /* 0x000fe200078e000c */
[----:B----4-:R-:W-:Y:S06]  /*a5a0*/  @!P0 BRA `(.L_x_8924) ;  /* 0x0000017400f48947 */ /* 0x010fec0003800000 */
.L_x_9211:
[----:B------:R-:W-:Y:S05]  /*a5b0*/  BSYNC B1 ;  /* 0x0000000000017941 */ /* 0x000fea0003800000 */
.L_x_8923:
        /* <DEDUP_REMOVED lines=50> */
.L_x_8928:
[----:B------:R-:W-:Y:S05]  /*a8e0*/  BSYNC B2 ;  /* 0x0000000000027941 */ /* 0x000fea0003800000 */
.L_x_8927:
        /* <DEDUP_REMOVED lines=43> */
.L_x_8926:
[----:B------:R-:W-:Y:S05]  /*aba0*/  BSYNC B1 ;  /* 0x0000000000017941 */ /* 0x000fea0003800000 */
.L_x_8925:
        /* <DEDUP_REMOVED lines=50> */
.L_x_8932:
[----:B------:R-:W-:Y:S05]  /*aed0*/  BSYNC B2 ;  /* 0x0000000000027941 */ /* 0x000fea0003800000 */
.L_x_8931:
        /* <DEDUP_REMOVED lines=43> */
.L_x_8930:
[----:B------:R-:W-:Y:S05]  /*b190*/  BSYNC B1 ;  /* 0x0000000000017941 */ /* 0x000fea0003800000 */
.L_x_8929:
        /* <DEDUP_REMOVED lines=50> */
.L_x_8936:
[----:B------:R-:W-:Y:S05]  /*b4c0*/  BSYNC B2 ;  /* 0x0000000000027941 */ /* 0x000fea0003800000 */
.L_x_8935:
        /* <DEDUP_REMOVED lines=43> */
.L_x_8934:
[----:B------:R-:W-:Y:S05]  /*b780*/  BSYNC B1 ;  /* 0x0000000000017941 */ /* 0x000fea0003800000 */
.L_x_8933:
        /* <DEDUP_REMOVED lines=49> */
.L_x_8939:
[----:B------:R-:W-:Y:S05]  /*baa0*/  BSYNC B1 ;  /* 0x0000000000017941 */ /* 0x000fea0003800000 */
.L_x_8938:
[----:B------:R-:W-:Y:S05]  /*bab0*/  @P1 BRA `(.L_x_8937) ;  /* 0x0000002400f01947 */ /* 0x000fea0003800000 */
[----:B-1234-:R-:W1:Y:S01]  /*bac0*/  LDS.128 R4, [R203+0x7000] ;  /* 0x00700000cb047984 */ /* 0x01ee620000000c00 */
[----:B------:R-:W-:Y:S02]  /*bad0*/  SHF.R.U64 R24, R12, 0x10, R13 ;  /* 0x000000100c187819 */ /* 0x000fe4000000120d */
[----:B------:R-:W-:Y:S02]  /*bae0*/  SHF.R.U32.HI R14, RZ, 0x10, R11 ;  /* 0x00000010ff0e7819 */ /* 0x000fe4000001160b */
[----:B------:R-:W-:Y:S01]  /*baf0*/  SHF.R.U32.HI R12, RZ, 0x10, R13 ;  /* 0x00000010ff0c7819 */ /* 0x000fe2000001160d */
[----:B------:R-:W-:Y:S01]  /*bb00*/  HADD2.F32 R13, -RZ, R0.H0_H0 ;  /* 0x20000000ff0d7230 */ /* 0x000fe20000004100 */
        /* <DEDUP_REMOVED lines=14> */
[C---:B------:R-:W-:Y:S01]  /*bbf0*/  FMUL.FTZ R10, R4.reuse, R13 ;  /* 0x0000000d040a7220 */ /* 0x040fe20000410000 */
[--C-:B------:R-:W-:Y:S02]  /*bc00*/  HADD2.F32 R6, -RZ, R5.reuse.H0_H0 ;  /* 0x20000005ff067230 */ /* 0x100fe40000004100 */
[----:B------:R-:W-:Y:S01]  /*bc10*/  FFMA.FTZ R15, R9, R14, R15 ;  /* 0x0000000e090f7223 */ /* 0x000fe2000001000f */
[----:B------:R-:W-:Y:S01]  /*bc20*/  FMUL.FTZ R12, R4, R11 ;  /* 0x0000000b040c7220 */ /* 0x000fe20000410000 */
[----:B------:R-:W-:-:S02]  /*bc30*/  HADD2.F32 R5, -RZ, R5.H1_H1 ;  /* 0x30000005ff057230 */ /* 0x000fc40000004100 */
[C---:B------:R-:W-:Y:S01]  /*bc40*/  FFMA.FTZ R10, R3.reuse, R11, -R10 ;  /* 0x0000000b030a7223 */ /* 0x040fe2000001080a */
[----:B------:R-:W-:Y:S02]  /*bc50*/  HADD2.F32 R9, -RZ, R0.H1_H1 ;  /* 0x30000000ff097230 */ /* 0x000fe40000004100 */
[----:B------:R-:W-:Y:S01]  /*bc60*/  FFMA.FTZ R3, R3, R13, R12 ;  /* 0x0000000d03037223 */ /* 0x000fe2000001000c */
[----:B------:R-:W-:Y:S02]  /*bc70*/  HADD2.F32 R4, -RZ, R21.H0_H0 ;  /* 0x20000015ff047230 */ /* 0x000fe40000004100 */
[----:B------:R-:W-:Y:S02]  /*bc80*/  HADD2.F32 R0, -RZ, R24.H0_H0 ;  /* 0x20000018ff007230 */ /* 0x000fe40000004100 */
[C---:B------:R-:W-:Y:S01]  /*bc90*/  FMUL.FTZ R12, R8.reuse, R9 ;  /* 0x00000009080c7220 */ /* 0x040fe20000410000 */
[----:B------:R-:W-:Y:S01]  /*bca0*/  FMUL.FTZ R8, R8, R48 ;  /* 0x0000003008087220 */ /* 0x000fe20000410000 */
[C---:B------:R-:W-:Y:S01]  /*bcb0*/  FMUL.FTZ R11, R5.reuse, R4 ;  /* 0x00000004050b7220 */ /* 0x040fe20000410000 */
[----:B------:R-:W-:Y:S01]  /*bcc0*/  FMUL.FTZ R13, R5, R0 ;  /* 0x00000000050d7220 */ /* 0x000fe20000410000 */
[----:B------:R-:W-:-:S02]  /*bcd0*/  FFMA.FTZ R12, R7, R48, -R12 ;  /* 0x00000030070c7223 */ /* 0x000fc4000001080c */
[C---:B------:R-:W-:Y:S01]  /*bce0*/  FFMA.FTZ R5, R6.reuse, R0, -R11 ;  /* 0x0000000006057223 */ /* 0x040fe2000001080b */
[----:B------:R-:W-:Y:S01]  /*bcf0*/  FFMA.FTZ R9, R7, R9, R8 ;  /* 0x0000000907097223 */ /* 0x000fe20000010008 */
[----:B------:R-:W-:Y:S01]  /*bd00*/  FFMA.FTZ R0, R6, R4, R13 ;  /* 0x0000000406007223 */ /* 0x000fe2000001000d */
[----:B------:R-:W-:Y:S02]  /*bd10*/  F2FP.F16.F32.PACK_AB R7, R15, R20 ;  /* 0x000000140f07723e */ /* 0x000fe400000000ff */
[----:B------:R-:W-:Y:S02]  /*bd20*/  F2FP.F16.F32.PACK_AB R4, R3, R10 ;  /* 0x0000000a0304723e */ /* 0x000fe400000000ff */
[----:B------:R-:W-:Y:S02]  /*bd30*/  F2FP.F16.F32.PACK_AB R6, R9, R12 ;  /* 0x0000000c0906723e */ /* 0x000fe400000000ff */
[----:B------:R-:W-:-:S05]  /*bd40*/  F2FP.F16.F32.PACK_AB R5, R0, R5 ;  /* 0x000000050005723e */ /* 0x000fca00000000ff */
[----:B------:R1:W-:Y:S01]  /*bd50*/  STS.128 [R203+0x7000], R4 ;  /* 0x00700004cb007388 */ /* 0x0003e20000000c00 */
[----:B------:R-:W-:Y:S05]  /*bd60*/  BRA `(.L_x_8937) ;  /* 0x0000002400447947 */ /* 0x000fea0003800000 */
.L_x_8910:
        /* <DEDUP_REMOVED lines=39> */
[----:B------:R-:W-:-:S03]  /*bfe0*/  @!P1 IMAD.MOV.U32 R8, RZ, RZ, R4 ;  /* 0x000000ffff089224 */ /* 0x000fc600078e0004 */
[----:B------:R-:W-:-:S06]  /*bff0*/  @!P1 MOV R9, R7 ;  /* 0x0000000700099202 */ /* 0x000fcc0000000f00 */
        /* <DEDUP_REMOVED lines=11> */
[----:B--2---:R-:W-:Y:S01]  /*c0b0*/  @!P1 IMAD.MOV.U32 R46, RZ, RZ, R8 ;  /* 0x000000ffff2e9224 */ /* 0x004fe200078e0008 */
[----:B------:R-:W-:Y:S01]  /*c0c0*/  @!P1 MOV R49, R11 ;  /* 0x0000000b00319202 */ /* 0x000fe20000000f00 */
[----:B------:R-:W-:Y:S01]  /*c0d0*/  @!P1 IMAD.MOV.U32 R47, RZ, RZ, R9 ;  /* 0x000000ffff2f9224 */ /* 0x000fe200078e0009 */
[----:B------:R0:W2:Y:S01]  /*c0e0*/  SHFL.IDX PT, R8, R32, 0x1, 0x181f ;  /* 0x00381f0020087f89 */ /* 0x0000a200000e0000 */
[----:B------:R-:W-:-:S02]  /*c0f0*/  IMAD.MOV.U32 R0, RZ, RZ, R46 ;  /* 0x000000ffff007224 */ /* 0x000fc400078e002e */
[----:B------:R-:W-:Y:S01]  /*c100*/  IMAD.MOV.U32 R12, RZ, RZ, R47 ;  /* 0x000000ffff0c7224 */ /* 0x000fe200078e002f */
[----:B------:R0:W4:Y:S01]  /*c110*/  SHFL.IDX PT, R9, R33, 0x1, 0x181f ;  /* 0x00381f0021097f89 */ /* 0x00012200000e0000 */
[----:B------:R-:W-:Y:S01]  /*c120*/  @!P1 IMAD.MOV.U32 R48, RZ, RZ, R10 ;  /* 0x000000ffff309224 */ /* 0x000fe200078e000a */
[----:B------:R-:W-:Y:S01]  /*c130*/  PRMT R64, R64, 0x5410, R0 ;  /* 0x0000541040407816 */ /* 0x000fe20000000000 */
[----:B------:R-:W-:Y:S01]  /*c140*/  IMAD.MOV.U32 R11, RZ, RZ, R49 ;  /* 0x000000ffff0b7224 */ /* 0x000fe200078e0031 */
[----:B------:R0:W0:Y:S01]  /*c150*/  SHFL.IDX PT, R0, R35, 0x1, 0x181f ;  /* 0x00381f0023007f89 */ /* 0x00002200000e0000 */
[----:B------:R-:W-:Y:S01]  /*c160*/  IMAD.MOV.U32 R10, RZ, RZ, R48 ;  /* 0x000000ffff0a7224 */ /* 0x000fe200078e0030 */
[----:B------:R-:W-:Y:S01]  /*c170*/  PRMT R67, R12, 0x7610, R67 ;  /* 0x000076100c437816 */ /* 0x000fe20000000043 */
[----:B---3--:R-:W-:Y:S02]  /*c180*/  @!P1 IMAD.MOV.U32 R44, RZ, RZ, R4 ;  /* 0x000000ffff2c9224 */ /* 0x008fe400078e0004 */
[----:B------:R-:W-:Y:S01]  /*c190*/  @!P1 IMAD.MOV.U32 R45, RZ, RZ, R5 ;  /* 0x000000ffff2d9224 */ /* 0x000fe200078e0005 */
[----:B------:R-:W-:Y:S01]  /*c1a0*/  PRMT R37, R10, 0x5410, R11 ;  /* 0x000054100a257816 */ /* 0x000fe2000000000b */
[----:B------:R-:W-:-:S02]  /*c1b0*/  @!P1 IMAD.MOV.U32 R50, RZ, RZ, R6 ;  /* 0x000000ffff329224 */ /* 0x000fc400078e0006 */
[----:B------:R-:W-:Y:S01]  /*c1c0*/  @!P1 IMAD.MOV.U32 R51, RZ, RZ, R7 ;  /* 0x000000ffff339224 */ /* 0x000fe200078e0007 */
[----:B------:R-:W-:Y:S01]  /*c1d0*/  MOV R5, R45 ;  /* 0x0000002d00057202 */ /* 0x000fe20000000f00 */
[----:B------:R-:W-:Y:S02]  /*c1e0*/  IMAD.MOV.U32 R4, RZ, RZ, R44 ;  /* 0x000000ffff047224 */ /* 0x000fe400078e002c */
[----:B------:R-:W-:Y:S01]  /*c1f0*/  IMAD.MOV.U32 R6, RZ, RZ, R50 ;  /* 0x000000ffff067224 */ /* 0x000fe200078e0032 */
[----:B------:R-:W-:Y:S01]  /*c200*/  PRMT R67, R67, 0x5410, R5 ;  /* 0x0000541043437816 */ /* 0x000fe20000000005 */
[----:B------:R-:W-:-:S03]  /*c210*/  IMAD.MOV.U32 R7, RZ, RZ, R51 ;  /* 0x000000ffff077224 */ /* 0x000fc600078e0033 */
[----:B------:R-:W-:Y:S02]  /*c220*/  PRMT R66, R6, 0x5410, R4 ;  /* 0x0000541006427816 */ /* 0x000fe40000000004 */
[----:B-12-4-:R-:W-:-:S07]  /*c230*/  PRMT R64, R7, 0x7610, R64 ;  /* 0x0000761007407816 */ /* 0x016fce0000000040 */
.L_x_9221:
[----:B------:R-:W-:Y:S01]  /*c240*/  VIADD R4, R56, 0x20 ;  /* 0x0000002038047836 */ /* 0x000fe20000000000 */
        /* <DEDUP_REMOVED lines=14> */
[--C-:B0-----:R-:W-:Y:S02]  /*c330*/  IMAD.X R5, R0, 0x1, R6.reuse, P1 ;  /* 0x0000000100057824 */ /* 0x101fe400008e0606 */
[----:B------:R-:W-:-:S04]  /*c340*/  IMAD.X R15, R9, 0x1, R6, P2 ;  /* 0x00000001090f7824 */ /* 0x000fc800010e0606 */
[----:B------:R-:W5:Y:S04]  /*c350*/  LD.E.128 R4, desc[UR42][R4.64] ;  /* 0x0000002a04047980 */ /* 0x000f68000c101d00 */
[----:B------:R1:W5:Y:S02]  /*c360*/  LD.E.128 R24, desc[UR42][R14.64] ;  /* 0x0000002a0e187980 */ /* 0x000364000c101d00 */
.L_x_8942:
[----:B------:R-:W-:Y:S05]  /*c370*/  BSYNC B1 ;  /* 0x0000000000017941 */ /* 0x000fea0003800000 */
.L_x_8941:
        /* <DEDUP_REMOVED lines=14> */
[----:B------:R-:W0:Y:S01]  /*c460*/  SHFL.IDX PT, R8, R32, 0x2, 0x181f ;  /* 0x00581f0020087f89 */ /* 0x000e2200000e0000 */
[----:B------:R-:W-:-:S03]  /*c470*/  VIADD R10, R56, 0x40 ;  /* 0x00000040380a7836 */ /* 0x000fc60000000000 */
[----:B------:R-:W2:Y:S02]  /*c480*/  SHFL.IDX PT, R0, R35, 0x2, 0x181f ;  /* 0x00581f0023007f89 */ /* 0x000ea400000e0000 */
[----:B------:R-:W-:Y:S02]  /*c490*/  ISETP.GE.OR P1, PT, R10, R3, P0 ;  /* 0x000000030a00720c */ /* 0x000fe40000726670 */
[----:B-1----:R-:W1:Y:S04]  /*c4a0*/  SHFL.IDX PT, R14, R34, 0x2, 0x181f ;  /* 0x00581f00220e7f89 */ /* 0x002e6800000e0000 */
[----:B------:R-:W3:Y:S07]  /*c4b0*/  SHFL.IDX PT, R20, R33, 0x2, 0x181f ;  /* 0x00581f0021147f89 */ /* 0x000eee00000e0000 */
[----:B------:R-:W-:-:S02]  /*c4c0*/  @!P1 SHF.L.U32 R21, R16, 0x1, RZ ;  /* 0x0000000110159819 */ /* 0x000fc400000006ff */
[----:B------:R-:W-:Y:S02]  /*c4d0*/  @!P1 SHF.L.U64.HI R29, R16, 0x1, R17 ;  /* 0x00000001101d9819 */ /* 0x000fe40000010211 */
[----:B0-----:R-:W-:-:S05]  /*c4e0*/  @!P1 IADD3 R8, P2, R8, R21, RZ ;  /* 0x0000001508089210 */ /* 0x001fca0007f5e0ff */
[----:B--2---:R-:W-:-:S06]  /*c4f0*/  @!P1 IMAD.X R9, R0, 0x1, R29, P2 ;  /* 0x0000000100099824 */ /* 0x004fcc00010e061d */
[----:B------:R-:W2:Y:S01]  /*c500*/  @!P1 LD.E.128 R8, desc[UR42][R8.64] ;  /* 0x0000002a08089980 */ /* 0x000ea2000c101d00 */
[----:B-1----:R-:W-:-:S05]  /*c510*/  @!P1 IADD3 R28, P2, R14, R21, RZ ;  /* 0x000000150e1c9210 */ /* 0x002fca0007f5e0ff */
        /* <DEDUP_REMOVED lines=9> */
[----:B--2---:R-:W-:Y:S01]  /*c5b0*/  @!P1 IMAD.MOV.U32 R20, RZ, RZ, R8 ;  /* 0x000000ffff149224 */ /* 0x004fe200078e0008 */
[----:B------:R-:W-:Y:S01]  /*c5c0*/  @!P1 MOV R39, R11 ;  /* 0x0000000b00279202 */ /* 0x000fe20000000f00 */
[----:B------:R-:W-:Y:S02]  /*c5d0*/  @!P1 IMAD.MOV.U32 R21, RZ, RZ, R9 ;  /* 0x000000ffff159224 */ /* 0x000fe400078e0009 */
[----:B------:R-:W-:Y:S02]  /*c5e0*/  IMAD.MOV.U32 R0, RZ, RZ, R20 ;  /* 0x000000ffff007224 */ /* 0x000fe400078e0014 */
[----:B------:R-:W-:-:S02]  /*c5f0*/  IMAD.MOV.U32 R12, RZ, RZ, R21 ;  /* 0x000000ffff0c7224 */ /* 0x000fc400078e0015 */
[----:B------:R-:W-:Y:S02]  /*c600*/  @!P1 IMAD.MOV.U32 R38, RZ, RZ, R10 ;  /* 0x000000ffff269224 */ /* 0x000fe400078e000a */
[----:B------:R-:W-:Y:S01]  /*c610*/  IMAD.MOV.U32 R9, RZ, RZ, R39 ;  /* 0x000000ffff097224 */ /* 0x000fe200078e0027 */
[----:B------:R-:W-:Y:S01]  /*c620*/  PRMT R59, R0, 0x5410, R12 ;  /* 0x00005410003b7816 */ /* 0x000fe2000000000c */
[----:B------:R-:W-:Y:S01]  /*c630*/  IMAD.MOV.U32 R8, RZ, RZ, R38 ;  /* 0x000000ffff087224 */ /* 0x000fe200078e0026 */
[----:B------:R2:W0:Y:S01]  /*c640*/  SHFL.IDX PT, R0, R35, 0x3, 0x181f ;  /* 0x00781f0023007f89 */ /* 0x00042200000e0000 */
[----:B---3--:R-:W-:Y:S02]  /*c650*/  @!P1 IMAD.MOV.U32 R40, RZ, RZ, R28 ;  /* 0x000000ffff289224 */ /* 0x008fe400078e001c */
[----:B------:R-:W-:Y:S01]  /*c660*/  @!P1 IMAD.MOV.U32 R41, RZ, RZ, R29 ;  /* 0x000000ffff299224 */ /* 0x000fe200078e001d */
[----:B------:R-:W-:Y:S01]  /*c670*/  PRMT R52, R8, 0x5410, R9 ;  /* 0x0000541008347816 */ /* 0x000fe20000000009 */
[----:B------:R-:W-:-:S02]  /*c680*/  @!P1 IMAD.MOV.U32 R42, RZ, RZ, R30 ;  /* 0x000000ffff2a9224 */ /* 0x000fc400078e001e */
[----:B------:R-:W-:Y:S01]  /*c690*/  @!P1 IMAD.MOV.U32 R43, RZ, RZ, R31 ;  /* 0x000000ffff2b9224 */ /* 0x000fe200078e001f */
[----:B------:R-:W-:Y:S01]  /*c6a0*/  MOV R9, R41 ;  /* 0x0000002900097202 */ /* 0x000fe20000000f00 */
[----:B------:R-:W-:Y:S02]  /*c6b0*/  IMAD.MOV.U32 R8, RZ, RZ, R40 ;  /* 0x000000ffff087224 */ /* 0x000fe400078e0028 */
[----:B------:R-:W-:Y:S02]  /*c6c0*/  IMAD.MOV.U32 R10, RZ, RZ, R42 ;  /* 0x000000ffff0a7224 */ /* 0x000fe400078e002a */
[----:B------:R-:W-:Y:S01]  /*c6d0*/  IMAD.MOV.U32 R11, RZ, RZ, R43 ;  /* 0x000000ffff0b7224 */ /* 0x000fe200078e002b */
[----:B------:R-:W-:Y:S02]  /*c6e0*/  PRMT R62, R8, 0x5410, R9 ;  /* 0x00005410083e7816 */ /* 0x000fe40000000009 */
[----:B------:R-:W-:Y:S02]  /*c6f0*/  CS2R R8, SRZ ;  /* 0x0000000000087805 */ /* 0x000fe4000001ff00 */
[----:B-12-4-:R-:W-:-:S07]  /*c700*/  PRMT R63, R10, 0x5410, R11 ;  /* 0x000054100a3f7816 */ /* 0x016fce000000000b */
.L_x_9231:
        /* <DEDUP_REMOVED lines=15> */
[C---:B------:R-:W-:Y:S01]  /*c800*/  IMAD.SHL.U32 R11, R16.reuse, 0x2, RZ ;  /* 0x00000002100b7824 */ /* 0x040fe200078e00ff */
[----:B------:R-:W-:-:S04]  /*c810*/  SHF.L.U64.HI R9, R16, 0x1, R17 ;  /* 0x0000000110097819 */ /* 0x000fc80000010211 */
[-C--:B0-----:R-:W-:Y:S02]  /*c820*/  IADD3 R12, P1, R32, R11.reuse, RZ ;  /* 0x0000000b200c7210 */ /* 0x081fe40007f3e0ff */
[----:B------:R-:W-:-:S03]  /*c830*/  IADD3 R8, P2, R34, R11, RZ ;  /* 0x0000000b22087210 */ /* 0x000fc60007f5e0ff */
[--C-:B------:R-:W-:Y:S02]  /*c840*/  IMAD.X R13, R0, 0x1, R9.reuse, P1 ;  /* 0x00000001000d7824 */ /* 0x100fe400008e0609 */
[----:B------:R-:W-:-:S04]  /*c850*/  IMAD.X R9, R33, 0x1, R9, P2 ;  /* 0x0000000121097824 */ /* 0x000fc800010e0609 */
[----:B------:R-:W5:Y:S04]  /*c860*/  LD.E.128 R12, desc[UR42][R12.64] ;  /* 0x0000002a0c0c7980 */ /* 0x000f68000c101d00 */
[----:B------:R-:W5:Y:S02]  /*c870*/  LD.E.128 R8, desc[UR42][R8.64] ;  /* 0x0000002a08087980 */ /* 0x000f64000c101d00 */
.L_x_8945:
[----:B------:R-:W-:Y:S05]  /*c880*/  BSYNC B1 ;  /* 0x0000000000017941 */ /* 0x000fea0003800000 */
.L_x_8944:
[----:B------:R-:W1:Y:S01]  /*c890*/  SYNCS.PHASECHK.TRANS64.TRYWAIT P4, [R2+URZ+0x28800], R29 ;  /* 0x0288001d020075a7 */ /* 0x000e62000808017f */
[----:B------:R-:W-:Y:S01]  /*c8a0*/  VIADDMNMX R3, R3, -R190, 0x80, PT ;  /* 0x0000008003037446 */ /* 0x000fe200038009be */
[----:B-----5:R-:W-:Y:S01]  /*c8b0*/  IMAD.MOV.U32 R28, RZ, RZ, R9 ;  /* 0x000000ffff1c7224 */ /* 0x020fe200078e0009 */
[----:B0-----:R-:W-:Y:S01]  /*c8c0*/  MOV R0, R8 ;  /* 0x0000000800007202 */ /* 0x001fe20000000f00 */
[----:B------:R-:W-:Y:S01]  /*c8d0*/  IMAD.MOV.U32 R30, RZ, RZ, R13 ;  /* 0x000000ffff1e7224 */ /* 0x000fe200078e000d */
[-C--:B------:R-:W-:Y:S01]  /*c8e0*/  ISETP.GE.OR P3, PT, R22, R3.reuse, P0 ;  /* 0x000000031600720c */ /* 0x080fe20000766670 */
[----:B------:R-:W-:Y:S01]  /*c8f0*/  BSSY B1, `(.L_x_8946) ;  /* 0x000000d000017945 */ /* 0x000fe20003800000 */
        /* <DEDUP_REMOVED lines=9> */
[----:B------:R-:W-:Y:S02]  /*c990*/  PRMT R61, R28, 0x5410, R30 ;  /* 0x000054101c3d7816 */ /* 0x000fe4000000001e */
[----:B------:R-:W-:Y:S01]  /*c9a0*/  MOV R3, R15 ;  /* 0x0000000f00037202 */ /* 0x000fe20000000f00 */
[----:B-1----:R-:W-:Y:S06]  /*c9b0*/  @!P4 BRA `(.L_x_8947) ;  /* 0x0000015c00c4c947 */ /* 0x002fec0003800000 */
.L_x_9232:
[----:B------:R-:W-:Y:S05]  /*c9c0*/  BSYNC B1 ;  /* 0x0000000000017941 */ /* 0x000fea0003800000 */
.L_x_8946:
        /* <DEDUP_REMOVED lines=98> */
.L_x_8949:
[----:B------:R-:W-:Y:S05]  /*cff0*/  BSYNC B1 ;  /* 0x0000000000017941 */ /* 0x000fea0003800000 */
.L_x_8948:
        /* <DEDUP_REMOVED lines=23> */
[----:B------:R-:W-:Y:S02]  /*d170*/  LEA R37, R33, R2, 0x1 ;  /* 0x0000000221257211 */ /* 0x000fe400078e08ff */
[----:B------:R-:W-:Y:S02]  /*d180*/  SHF.R.U32.HI R49, RZ, 0x10, R27 ;  /* 0x00000010ff317819 */ /* 0x000fe4000001161b */
[--C-:B------:R-:W-:Y:S01]  /*d190*/  SHF.R.U32.HI R67, RZ, 0x10, R7.reuse ;  /* 0x00000010ff437819 */ /* 0x100fe20000011607 */
[----:B------:R-:W0:Y:S01]  /*d1a0*/  LDS.128 R32, [R37+0x10400] ;  /* 0x0104000025207984 */ /* 0x000e220000000c00 */
[----:B------:R-:W-:Y:S01]  /*d1b0*/  SHF.R.U64 R68, R6, 0x10, R7 ;  /* 0x0000001006447819 */ /* 0x000fe20000001207 */
[----:B0-----:R-:W-:Y:S02]  /*d1c0*/  HADD2.F32 R25, -RZ, R33.H0_H0 ;  /* 0x20000021ff197230 */ /* 0x001fe40000004100 */
[----:B------:R-:W-:-:S02]  /*d1d0*/  HADD2.F32 R24, -RZ, R32.H0_H0 ;  /* 0x20000020ff187230 */ /* 0x000fc40000004100 */
[----:B------:R-:W-:Y:S02]  /*d1e0*/  HADD2.F32 R33, -RZ, R33.H1_H1 ;  /* 0x30000021ff217230 */ /* 0x000fe40000004100 */
[C---:B------:R-:W-:Y:S01]  /*d1f0*/  FMUL.FTZ R50, R25.reuse, R46 ;  /* 0x0000002e19327220 */ /* 0x040fe20000410000 */
[----:B------:R-:W-:Y:S01]  /*d200*/  FMUL.FTZ R64, R25, R44 ;  /* 0x0000002c19407220 */ /* 0x000fe20000410000 */
[----:B------:R-:W-:Y:S02]  /*d210*/  HADD2.F32 R26, -RZ, R34.H0_H0 ;  /* 0x20000022ff1a7230 */ /* 0x000fe40000004100 */
[----:B------:R-:W-:Y:S02]  /*d220*/  HADD2.F32 R27, -RZ, R35.H0_H0 ;  /* 0x20000023ff1b7230 */ /* 0x000fe40000004100 */
[----:B------:R-:W-:Y:S01]  /*d230*/  FMUL.FTZ R66, R33, R48 ;  /* 0x0000003021427220 */ /* 0x000fe20000410000 */
[----:B------:R-:W-:Y:S02]  /*d240*/  HADD2.F32 R25, -RZ, R55.H0_H0 ;  /* 0x20000037ff197230 */ /* 0x000fe40000004100 */
[----:B------:R-:W-:-:S02]  /*d250*/  HADD2.F32 R35, -RZ, R35.H1_H1 ;  /* 0x30000023ff237230 */ /* 0x000fc40000004100 */
[----:B------:R-:W-:Y:S02]  /*d260*/  HADD2.F32 R32, -RZ, R32.H1_H1 ;  /* 0x30000020ff207230 */ /* 0x000fe40000004100 */
[----:B------:R-:W-:Y:S01]  /*d270*/  HADD2.F32 R34, -RZ, R34.H1_H1 ;  /* 0x30000022ff227230 */ /* 0x000fe20000004100 */
[----:B--2---:R-:W0:Y:S02]  /*d280*/  LDS.128 R28, [R70] ;  /* 0x00000000461c7984 */ /* 0x004e240000000c00 */
[--C-:B0-----:R-:W-:Y:S02]  /*d290*/  HADD2.F32 R5, -RZ, R29.reuse.H0_H0 ;  /* 0x2000001dff057230 */ /* 0x101fe40000004100 */
[----:B------:R-:W-:Y:S02]  /*d2a0*/  HADD2.F32 R4, -RZ, R28.H0_H0 ;  /* 0x2000001cff047230 */ /* 0x000fe40000004100 */
[----:B------:R-:W-:Y:S02]  /*d2b0*/  HADD2.F32 R29, -RZ, R29.H1_H1 ;  /* 0x3000001dff1d7230 */ /* 0x000fe40000004100 */
[C---:B------:R-:W-:Y:S01]  /*d2c0*/  FFMA.FTZ R50, R5.reuse, R44, -R50 ;  /* 0x0000002c05327223 */ /* 0x040fe20000010832 */
[----:B------:R-:W-:Y:S01]  /*d2d0*/  FFMA.FTZ R64, R5, R46, R64 ;  /* 0x0000002e05407223 */ /* 0x000fe20000010040 */
[----:B------:R-:W-:Y:S01]  /*d2e0*/  FMUL.FTZ R5, R24, R53 ;  /* 0x0000003518057220 */ /* 0x000fe20000410000 */
[----:B------:R-:W-:-:S02]  /*d2f0*/  HADD2.F32 R44, -RZ, R45.H0_H0 ;  /* 0x2000002dff2c7230 */ /* 0x000fc40000004100 */
[-C--:B------:R-:W-:Y:S01]  /*d300*/  FMUL.FTZ R24, R24, R57.reuse ;  /* 0x0000003918187220 */ /* 0x080fe20000410000 */
[----:B------:R-:W-:Y:S02]  /*d310*/  HADD2.F32 R6, -RZ, R30.H0_H0 ;  /* 0x2000001eff067230 */ /* 0x000fe40000004100 */
[C---:B------:R-:W-:Y:S01]  /*d320*/  FFMA.FTZ R57, R4.reuse, R57, -R5 ;  /* 0x0000003904397223 */ /* 0x040fe20000010805 */
[--C-:B------:R-:W-:Y:S02]  /*d330*/  HADD2.F32 R5, -RZ, R58.reuse.H0_H0 ;  /* 0x2000003aff057230 */ /* 0x100fe40000004100 */
[----:B------:R-:W-:Y:S01]  /*d340*/  FFMA.FTZ R53, R4, R53, R24 ;  /* 0x0000003504357223 */ /* 0x000fe20000010018 */
[-C--:B------:R-:W-:Y:S01]  /*d350*/  FMUL.FTZ R46, R33, R44.reuse ;  /* 0x0000002c212e7220 */ /* 0x080fe20000410000 */
[----:B------:R-:W-:Y:S02]  /*d360*/  HADD2.F32 R24, -RZ, R55.H1_H1 ;  /* 0x30000037ff187230 */ /* 0x000fe40000004100 */
[----:B------:R-:W-:Y:S01]  /*d370*/  FFMA.FTZ R33, R29, R44, -R66 ;  /* 0x0000002c1d217223 */ /* 0x000fe20000010842 */
[----:B------:R-:W-:-:S02]  /*d380*/  HADD2.F32 R58, -RZ, R58.H1_H1 ;  /* 0x3000003aff3a7230 */ /* 0x000fc40000004100 */
[----:B------:R-:W-:Y:S01]  /*d390*/  FFMA.FTZ R45, R29, R48, R46 ;  /* 0x000000301d2d7223 */ /* 0x000fe2000001002e */
[----:B------:R-:W-:Y:S02]  /*d3a0*/  HADD2.F32 R7, -RZ, R31.H0_H0 ;  /* 0x2000001fff077230 */ /* 0x000fe40000004100 */
[C---:B------:R-:W-:Y:S01]  /*d3b0*/  FMUL.FTZ R29, R26.reuse, R25 ;  /* 0x000000191a1d7220 */ /* 0x040fe20000410000 */
[-C--:B------:R-:W-:Y:S01]  /*d3c0*/  FMUL.FTZ R47, R26, R5.reuse ;  /* 0x000000051a2f7220 */ /* 0x080fe20000410000 */
[C---:B------:R-:W-:Y:S01]  /*d3d0*/  FMUL.FTZ R46, R27.reuse, R24 ;  /* 0x000000181b2e7220 */ /* 0x040fe20000410000 */
[----:B------:R-:W-:Y:S02]  /*d3e0*/  HADD2.F32 R26, -RZ, R49.H0_H0 ;  /* 0x20000031ff1a7230 */ /* 0x000fe40000004100 */
[----:B------:R-:W-:Y:S01]  /*d3f0*/  FMUL.FTZ R27, R27, R58 ;  /* 0x0000003a1b1b7220 */ /* 0x000fe20000410000 */
[----:B------:R-:W-:Y:S02]  /*d400*/  HADD2.F32 R4, -RZ, R67.H0_H0 ;  /* 0x20000043ff047230 */ /* 0x000fe40000004100 */
[C---:B------:R-:W-:Y:S01]  /*d410*/  FFMA.FTZ R44, R6.reuse, R5, -R29 ;  /* 0x00000005062c7223 */ /* 0x040fe2000001081d */
[----:B------:R-:W-:Y:S01]  /*d420*/  FFMA.FTZ R47, R6, R25, R47 ;  /* 0x00000019062f7223 */ /* 0x000fe2000001002f */
[----:B------:R-:W-:-:S02]  /*d430*/  HADD2.F32 R31, -RZ, R31.H1_H1 ;  /* 0x3000001fff1f7230 */ /* 0x000fc40000004100 */
[----:B------:R-:W-:Y:S01]  /*d440*/  FFMA.FTZ R6, R7, R24, R27 ;  /* 0x0000001807067223 */ /* 0x000fe2000001001b */
[----:B------:R-:W-:Y:S01]  /*d450*/  FMUL.FTZ R48, R35, R26 ;  /* 0x0000001a23307220 */ /* 0x000fe20000410000 */
        /* <DEDUP_REMOVED lines=28> */
.L_x_8951:
[----:B------:R-:W-:Y:S05]  /*d620*/  BSYNC B1 ;  /* 0x0000000000017941 */ /* 0x000fea0003800000 */
.L_x_8950:
        /* <DEDUP_REMOVED lines=98> */
.L_x_8953:
[----:B------:R-:W-:Y:S05]  /*dc50*/  BSYNC B1 ;  /* 0x0000000000017941 */ /* 0x000fea0003800000 */
.L_x_8952:
        /* <DEDUP_REMOVED lines=98> */
.L_x_8937:
[----:B------:R-:W-:Y:S05]  /*e280*/  BSYNC B0 ;  /* 0x0000000000007941 */ /* 0x000fea0003800000 */
.L_x_8909:
        /* <DEDUP_REMOVED lines=8> */
.L_x_8907:
[----:B------:R-:W-:-:S04]  /*e310*/  MOV R0, UR45 ;  /* 0x0000002d00007c02 */ /* 0x000fc80008000f00 */
[----:B------:R-:W-:-:S13]  /*e320*/  ISETP.NE.AND P0, PT, R0, 0x3, PT ;  /* 0x000000030000780c */ /* 0x000fda0003f05270 */
[----:B------:R-:W-:Y:S05]  /*e330*/  @!P0 BRA `(.L_x_8954) ;  /* 0x0000000000048947 */ /* 0x000fea0003800000 */
[----:B------:R-:W-:Y:S01]  /*e340*/  BPT.TRAP 0x1 ;  /* 0x000000040000795c */ /* 0x000fe20000300000 */
.L_x_8954:
[----:B01----:R-:W-:Y:S01]  /*e350*/  IMAD R3, R184, 0x8, R2 ;  /* 0x00000008b8037824 */ /* 0x003fe200078e0202 */
[----:B------:R-:W-:-:S04]  /*e360*/  SHF.L.U32 R0, R186, 0x1f, RZ ;  /* 0x0000001fba007819 */ /* 0x000fc800000006ff */
[----:B------:R0:W1:Y:S01]  /*e370*/  SYNCS.PHASECHK.TRANS64.TRYWAIT P2, [R3+URZ+0x28830], R0 ;  /* 0x02883000030075a7 */ /* 0x000062000804017f */
[----:B------:R-:W-:Y:S05]  /*e380*/  @!P0 BRA `(.L_x_8955) ;  /* 0x0000000000048947 */ /* 0x000fea0003800000 */
[----:B------:R-:W-:Y:S01]  /*e390*/  BPT.TRAP 0x1 ;  /* 0x000000040000795c */ /* 0x000fe20000300000 */
.L_x_8955:
[----:B--234-:R-:W2:Y:S02]  /*e3a0*/  S2R R4, SR_TID.X ;  /* 0x0000000000047919 */ /* 0x01cea40000002100 */
[----:B--2---:R-:W-:-:S04]  /*e3b0*/  LOP3.LUT R4, R4, 0x7f, RZ, 0xc0, !PT ;  /* 0x0000007f04047812 */ /* 0x004fc800078ec0ff */
[----:B------:R-:W-:Y:S01]  /*e3c0*/  ISETP.NE.AND P1, PT, R4, RZ, PT ;  /* 0x000000ff0400720c */ /* 0x000fe20003f25270 */
[----:B-1----:R-:W-:-:S12]  /*e3d0*/  @P2 BRA `(.L_x_8956) ;  /* 0x0000000000082947 */ /* 0x002fd80003800000 */
[----:B------:R-:W1:Y:S02]  /*e3e0*/  SYNCS.PHASECHK.TRANS64.TRYWAIT P2, [R3+URZ+0x28830], R0 ;  /* 0x02883000030075a7 */ /* 0x000e64000804017f */
[----:B-1----:R-:W-:Y:S05]  /*e3f0*/  @!P2 BRA `(.L_x_8957) ;  /* 0x000001440048a947 */ /* 0x002fea0003800000 */
.L_x_8956:
        /* <DEDUP_REMOVED lines=26> */
[----:B------:R-:W-:Y:S01]  /*e5a0*/  R2UR UR19, R9 ;  /* 0x00000000091372ca */ /* 0x000fe200000e0000 */
[----:B------:R-:W-:Y:S01]  /*e5b0*/  IMAD.MOV.U32 R9, RZ, RZ, 0x40000040 ;  /* 0x40000040ff097424 */ /* 0x000fe200078e00ff */
[----:B------:R-:W-:Y:S01]  /*e5c0*/  R2UR UR10, R8 ;  /* 0x00000000080a72ca */ /* 0x000fe200000e0000 */
[----:B------:R-:W-:Y:S01]  /*e5d0*/  UIADD3 UR20, UR12, 0x400, URZ ;  /* 0x000004000c147890 */ /* 0x000fe2000fffe03f */
[----:B------:R-:W-:Y:S01]  /*e5e0*/  IADD3 R8, R6, 0x4, RZ ;  /* 0x0000000406087810 */ /* 0x000fe20007ffe0ff */
[----:B------:R-:W-:Y:S01]  /*e5f0*/  UMOV UR21, 0x40000040 ;  /* 0x4000004000157882 */ /* 0x000fe20000000000 */
[----:B------:R-:W-:Y:S01]  /*e600*/  R2UR UR23, R9 ;  /* 0x00000000091772ca */ /* 0x000fe200000e0000 */
[----:B------:R-:W-:Y:S01]  /*e610*/  UIADD3 UR24, UR12, 0x402, URZ ;  /* 0x000004020c187890 */ /* 0x000fe2000fffe03f */
[----:B------:R-:W-:Y:S01]  /*e620*/  R2UR UR6, R8 ;  /* 0x00000000080672ca */ /* 0x000fe200000e0000 */
[----:B------:R-:W-:Y:S01]  /*e630*/  VIADD R8, R6, 0x6 ;  /* 0x0000000606087836 */ /* 0x000fe20000000000 */
[----:B------:R-:W-:Y:S01]  /*e640*/  MOV R9, 0x40000040 ;  /* 0x4000004000097802 */ /* 0x000fe20000000f00 */
[----:B------:R-:W-:Y:S01]  /*e650*/  HGMMA.64x128x16.F32 R24, gdesc[UR12], RZ, !UPT, gsb0 ;  /* 0x01e000000c1879f0 */ /* 0x000fe2000c0008ff */
[----:B------:R-:W-:Y:S01]  /*e660*/  UMOV UR25, 0x40000040 ;  /* 0x4000004000197882 */ /* 0x000fe20000000000 */
[----:B------:R-:W-:Y:S01]  /*e670*/  UIADD3 UR28, UR12, 0x404, URZ ;  /* 0x000004040c1c7890 */ /* 0x000fe2000fffe03f */
[----:B------:R-:W-:Y:S01]  /*e680*/  R2UR UR18, R8 ;  /* 0x00000000081272ca */ /* 0x000fe200000e0000 */
[----:B------:R-:W-:Y:S01]  /*e690*/  VIADD R8, R6, 0x400 ;  /* 0x0000040006087836 */ /* 0x000fe20000000000 */
[----:B------:R-:W-:Y:S01]  /*e6a0*/  R2UR UR27, R9 ;  /* 0x00000000091b72ca */ /* 0x000fe200000e0000 */
[----:B------:R-:W-:Y:S01]  /*e6b0*/  IMAD.MOV.U32 R9, RZ, RZ, 0x40000040 ;  /* 0x40000040ff097424 */ /* 0x000fe200078e00ff */
[----:B------:R-:W-:Y:S01]  /*e6c0*/  UMOV UR29, 0x40000040 ;  /* 0x40000040001d7882 */ /* 0x000fe20000000000 */
[----:B------:R-:W-:Y:S01]  /*e6d0*/  R2UR UR35, R7 ;  /* 0x00000000072372ca */ /* 0x000fe200000e0000 */
[----:B------:R-:W-:Y:S01]  /*e6e0*/  UIADD3 UR32, UR12, 0x406, URZ ;  /* 0x000004060c207890 */ /* 0x000fe2000fffe03f */
[----:B------:R-:W-:Y:S01]  /*e6f0*/  R2UR UR22, R8 ;  /* 0x00000000081672ca */ /* 0x000fe200000e0000 */
[----:B------:R-:W-:Y:S01]  /*e700*/  VIADD R8, R6, 0x402 ;  /* 0x0000040206087836 */ /* 0x000fe20000000000 */
[----:B------:R-:W-:Y:S01]  /*e710*/  R2UR UR31, R9 ;  /* 0x00000000091f72ca */ /* 0x000fe200000e0000 */
[----:B------:R-:W-:Y:S01]  /*e720*/  UMOV UR33, 0x40000040 ;  /* 0x4000004000217882 */ /* 0x000fe20000000000 */
[----:B------:R-:W0:Y:S01]  /*e730*/  LDC R0, c[0x0][0x448] ;  /* 0x00011200ff007b82 */ /* 0x000e220000000800 */
[----:B------:R-:W-:Y:S01]  /*e740*/  @!P1 VIADD R3, R3, 0x28840 ;  /* 0x0002884003039836 */ /* 0x000fe20000000000 */
[----:B------:R-:W-:Y:S01]  /*e750*/  R2UR UR26, R8 ;  /* 0x00000000081a72ca */ /* 0x000fe200000e0000 */
[C---:B------:R-:W-:Y:S01]  /*e760*/  VIADD R8, R6.reuse, 0x404 ;  /* 0x0000040406087836 */ /* 0x040fe20000000000 */
[----:B------:R-:W-:Y:S01]  /*e770*/  ULDC UR46, c[0x0][0x988] ;  /* 0x00026200002e7ab9 */ /* 0x000fe20000000800 */
[----:B------:R-:W-:Y:S01]  /*e780*/  VIADD R6, R6, 0x406 ;  /* 0x0000040606067836 */ /* 0x000fe20000000000 */
[----:B------:R-:W-:Y:S01]  /*e790*/  @!P1 PRMT R3, RZ, 0x654, R3 ;  /* 0x00000654ff039816 */ /* 0x000fe20000000003 */
[----:B------:R-:W-:Y:S01]  /*e7a0*/  ULDC UR47, c[0x0][0x988] ;  /* 0x00026200002f7ab9 */ /* 0x000fe20000000800 */
[----:B------:R-:W-:-:S02]  /*e7b0*/  R2UR UR30, R8 ;  /* 0x00000000081e72ca */ /* 0x000fc400000e0000 */
[----:B------:R-:W-:Y:S02]  /*e7c0*/  CS2R R150, SRZ ;  /* 0x0000000000967805 */ /* 0x000fe4000001ff00 */
[----:B------:R-:W-:Y:S02]  /*e7d0*/  R2UR UR34, R6 ;  /* 0x00000000062272ca */ /* 0x000fe400000e0000 */
        /* <DEDUP_REMOVED lines=13> */
[----:B0-----:R-:W-:Y:S01]  /*e8b0*/  ISETP.NE.AND P2, PT, R0, 0x1, PT ;  /* 0x000000010000780c */ /* 0x001fe20003f45270 */
[----:B------:R-:W-:Y:S01]  /*e8c0*/  IMAD.IADD R0, R204, 0x1, R190 ;  /* 0x00000001cc007824 */ /* 0x000fe200078e02be */
[----:B------:R-:W-:Y:S02]  /*e8d0*/  CS2R R122, SRZ ;  /* 0x00000000007a7805 */ /* 0x000fe4000001ff00 */
[----:B------:R-:W-:-:S02]  /*e8e0*/  CS2R R120, SRZ ;  /* 0x0000000000787805 */ /* 0x000fc4000001ff00 */
[----:B------:R-:W-:Y:S02]  /*e8f0*/  CS2R R118, SRZ ;  /* 0x0000000000767805 */ /* 0x000fe4000001ff00 */
[----:B------:R-:W-:Y:S02]  /*e900*/  CS2R R116, SRZ ;  /* 0x0000000000747805 */ /* 0x000fe4000001ff00 */
[----:B------:R-:W-:Y:S02]  /*e910*/  CS2R R114, SRZ ;  /* 0x0000000000727805 */ /* 0x000fe4000001ff00 */
[----:B------:R-:W-:Y:S01]  /*e920*/  CS2R R112, SRZ ;  /* 0x0000000000707805 */ /* 0x000fe2000001ff00 */
[----:B------:R-:W0:Y:S08]  /*e930*/  @P2 LDC R7, c[0x0][0x44c] ;  /* 0x00011300ff072b82 */ /* 0x000e300000000800 */
[----:B------:R-:W1:Y:S01]  /*e940*/  @P2 LDC R9, c[0x0][0x450] ;  /* 0x00011400ff092b82 */ /* 0x000e620000000800 */
[----:B0-----:R-:W-:-:S05]  /*e950*/  @P2 IMAD.HI.U32 R4, R0, R7, RZ ;  /* 0x0000000700042227 */ /* 0x001fca00078e00ff */
[----:B-1----:R-:W-:Y:S01]  /*e960*/  @P2 SHF.R.U32.HI R0, RZ, R9, R4 ;  /* 0x00000009ff002219 */ /* 0x002fe20000011604 */
[----:B------:R-:W-:-:S04]  /*e970*/  IMAD.MOV.U32 R9, RZ, RZ, -0x80 ;  /* 0xffffff80ff097424 */ /* 0x000fc800078e00ff */
[----:B------:R-:W0:Y:S01]  /*e980*/  SHFL.IDX PT, R7, R0, 0x1, 0x1c1f ;  /* 0x003c1f0000077f89 */ /* 0x000e2200000e0000 */
[----:B------:R-:W-:-:S05]  /*e990*/  IMAD R4, R88, R9, 0x80 ;  /* 0x0000008058047424 */ /* 0x000fca00078e0209 */
[C-C-:B------:R-:W-:Y:S02]  /*e9a0*/  IADD3 R6, -R197.reuse, 0x1, R4.reuse ;  /* 0x00000001c5067810 */ /* 0x140fe40007ffe104 */
[----:B------:R-:W-:Y:S02]  /*e9b0*/  IADD3 R4, -R197, R193, R4 ;  /* 0x000000c1c5047210 */ /* 0x000fe40007ffe104 */
[----:B------:R-:W-:-:S04]  /*e9c0*/  IADD3 R89, -R192, R6, R193 ;  /* 0x00000006c0597210 */ /* 0x000fc80007ffe1c1 */
[----:B0-----:R-:W-:-:S04]  /*e9d0*/  VIADDMNMX R6, R7, R89, R4, PT ;  /* 0x0000005907067246 */ /* 0x001fc80003800104 */
[C---:B------:R-:W-:Y:S02]  /*e9e0*/  ISETP.GT.AND P4, PT, R6.reuse, RZ, PT ;  /* 0x000000ff0600720c */ /* 0x040fe40003f84270 */
[C---:B------:R-:W-:Y:S02]  /*e9f0*/  ISETP.GT.AND P5, PT, R6.reuse, 0x1, PT ;  /* 0x000000010600780c */ /* 0x040fe40003fa4270 */
[----:B------:R-:W-:Y:S01]  /*ea00*/  ISETP.GT.AND P3, PT, R6, 0x8, PT ;  /* 0x000000080600780c */ /* 0x000fe20003f64270 */
[----:B------:R-:W-:Y:S02]  /*ea10*/  WARPGROUP.DEPBAR.LE gsb0, 0x0 ;  /* 0x00008000000079c5 */ /* 0x000fe40000010000 */
[----:B------:R-:W-:-:S06]  /*ea20*/  WARPGROUP.ARRIVE ;  /* 0x00000000000079c5 */ /* 0x000fcc0000000000 */
[----:B------:R-:W-:Y:S03]  /*ea30*/  HGMMA.64x128x16.F32 R24, gdesc[UR8], R24, gsb0 ;  /* 0x01e00000081879f0 */ /* 0x000fe60008000818 */
[----:B------:R-:W-:Y:S02]  /*ea40*/  WARPGROUP.DEPBAR.LE gsb0, 0x0 ;  /* 0x00008000000079c5 */ /* 0x000fe40000010000 */
[----:B------:R-:W-:-:S07]  /*ea50*/  WARPGROUP.ARRIVE ;  /* 0x00000000000079c5 */ /* 0x000fce0000000000 */
[----:B------:R-:W-:Y:S01]  /*ea60*/  HGMMA.64x128x16.F32 R24, gdesc[UR4], R24, gsb0 ;  /* 0x01e00000041879f0 */ /* 0x000fe20008000818 */
[----:B------:R-:W-:Y:S02]  /*ea70*/  ULDC UR6, c[0x0][0x988] ;  /* 0x0002620000067ab9 */ /* 0x000fe40000000800 */
        /* <DEDUP_REMOVED lines=22> */
[C---:B------:R-:W-:Y:S02]  /*ebe0*/  ISETP.GT.AND P3, PT, R6.reuse, 0x10, PT ;  /* 0x000000100600780c */ /* 0x040fe40003f64270 */
[----:B-----5:R-:W-:Y:S02]  /*ebf0*/  FSEL R111, R31, -INF , P4 ;  /* 0xff8000001f6f7808 */ /* 0x020fe40002000000 */
[----:B------:R-:W-:Y:S02]  /*ec00*/  FMNMX.FTZ R8, R109, R8, !PT ;  /* 0x000000086d087209 */ /* 0x000fe40007810000 */
[----:B------:R-:W-:Y:S02]  /*ec10*/  ISETP.GT.AND P4, PT, R6, 0x11, PT ;  /* 0x000000110600780c */ /* 0x000fe40003f84270 */
[----:B------:R-:W-:-:S02]  /*ec20*/  FSEL R93, R34, -INF , P3 ;  /* 0xff800000225d7808 */ /* 0x000fc40001800000 */
[----:B------:R-:W-:Y:S01]  /*ec30*/  FMNMX.FTZ R8, R111, R8, !PT ;  /* 0x000000086f087209 */ /* 0x000fe20007810000 */
[----:B------:R1:W2:Y:S01]  /*ec40*/  SHFL.IDX PT, R34, R0, RZ, 0x1c1f ;  /* 0x001c1fff00227589 */ /* 0x0002a200000e0000 */
        /* <DEDUP_REMOVED lines=23> */
[----:B------:R-:W-:Y:S01]  /*edc0*/  FMNMX.FTZ R8, R47, R8, !PT ;  /* 0x000000082f087209 */ /* 0x000fe20007810000 */
[----:B------:R-:W3:Y:S01]  /*edd0*/  @P2 LDC R50, c[0x0][0x450] ;  /* 0x00011400ff322b82 */ /* 0x000ee20000000800 */
        /* <DEDUP_REMOVED lines=54> */
[----:B------:R-:W-:Y:S02]  /*f140*/  FSEL R87, R87, -INF , P4 ;  /* 0xff80000057577808 */ /* 0x000fe40002000000 */
[----:B------:R-:W-:Y:S02]  /*f150*/  FMNMX.FTZ R8, R13, R8, !PT ;  /* 0x000000080d087209 */ /* 0x000fe40007810000 */
[----:B-1----:R-:W-:Y:S02]  /*f160*/  MOV R0, UR6 ;  /* 0x0000000600007c02 */ /* 0x002fe40008000f00 */
[----:B------:R-:W-:Y:S02]  /*f170*/  FMNMX.FTZ R6, R87, R8, !PT ;  /* 0x0000000857067209 */ /* 0x000fe40007810000 */
[----:B--2---:R-:W-:-:S03]  /*f180*/  VIADDMNMX R34, R34, R89, R4, PT ;  /* 0x0000005922227246 */ /* 0x004fc60003800104 */
[----:B------:R-:W1:Y:S01]  /*f190*/  SHFL.BFLY PT, R43, R6, 0x2, 0x1f ;  /* 0x0c401f00062b7f89 */ /* 0x000e6200000e0000 */
[C---:B------:R-:W-:Y:S02]  /*f1a0*/  ISETP.GT.AND P4, PT, R34.reuse, RZ, PT ;  /* 0x000000ff2200720c */ /* 0x040fe40003f84270 */
[----:B------:R-:W-:-:S04]  /*f1b0*/  ISETP.GT.AND P5, PT, R34, 0x1, PT ;  /* 0x000000012200780c */ /* 0x000fc80003fa4270 */
[----:B------:R-:W-:Y:S02]  /*f1c0*/  FSEL R20, R25, -INF , P5 ;  /* 0xff80000019147808 */ /* 0x000fe40002800000 */
[----:B-1----:R-:W-:-:S05]  /*f1d0*/  FMNMX.FTZ R43, R6, R43, !PT ;  /* 0x0000002b062b7209 */ /* 0x002fca0007810000 */
[----:B------:R-:W1:Y:S02]  /*f1e0*/  SHFL.BFLY PT, R8, R43, 0x1, 0x1f ;  /* 0x0c201f002b087f89 */ /* 0x000e6400000e0000 */
[----:B-1----:R-:W-:Y:S02]  /*f1f0*/  FMNMX.FTZ R8, R43, R8, !PT ;  /* 0x000000082b087209 */ /* 0x002fe40007810000 */
[----:B------:R-:W-:Y:S02]  /*f200*/  FSEL R43, R24, -INF , P4 ;  /* 0xff800000182b7808 */ /* 0x000fe40002000000 */
[C---:B------:R-:W-:Y:S01]  /*f210*/  FSETP.NEU.FTZ.AND P3, PT, R8.reuse, -INF , PT ;  /* 0xff8000000800780b */ /* 0x040fe20003f7d000 */
[----:B------:R-:W-:Y:S01]  /*f220*/  FMUL.FTZ R14, R8, R0 ;  /* 0x00000000080e7220 */ /* 0x000fe20000410000 */
[----:B------:R-:W-:Y:S02]  /*f230*/  ISETP.GT.AND P4, PT, R34, 0x9, PT ;  /* 0x000000092200780c */ /* 0x000fe40003f84270 */
[----:B------:R-:W-:-:S02]  /*f240*/  FMNMX.FTZ R10, R43, R20, !PT ;  /* 0x000000142b0a7209 */ /* 0x000fc40007810000 */
[----:B------:R-:W-:Y:S02]  /*f250*/  FSEL R14, R14, RZ, P3 ;  /* 0x000000ff0e0e7208 */ /* 0x000fe40001800000 */
[----:B------:R-:W-:Y:S02]  /*f260*/  ISETP.GT.AND P3, PT, R34, 0x8, PT ;  /* 0x000000082200780c */ /* 0x000fe40003f64270 */
        /* <DEDUP_REMOVED lines=27> */
[----:B------:R1:W-:Y:S01]  /*f420*/  MUFU.EX2 R10, R24 ;  /* 0x00000018000a7308 */ /* 0x0003e20000000800 */
        /* <DEDUP_REMOVED lines=11> */
[--C-:B------:R-:W-:Y:S01]  /*f4e0*/  FFMA.FTZ R159, R7, R0, -R14.reuse ;  /* 0x00000000079f7223 */ /* 0x100fe2000001080e */
[----:B------:R-:W-:Y:S01]  /*f4f0*/  FSEL R41, R41, -INF , P4 ;  /* 0xff80000029297808 */ /* 0x000fe20002000000 */
[----:B------:R-:W-:Y:S01]  /*f500*/  MUFU.EX2 R181, R181 ;  /* 0x000000b500b57308 */ /* 0x000fe20000000800 */
[----:B------:R-:W-:Y:S01]  /*f510*/  FMNMX.FTZ R12, R97, R12, !PT ;  /* 0x0000000c610c7209 */ /* 0x000fe20007810000 */
[-CC-:B------:R-:W-:Y:S01]  /*f520*/  FFMA.FTZ R6, R111, R0.reuse, -R14.reuse ;  /* 0x000000006f067223 */ /* 0x180fe2000001080e */
[----:B------:R-:W-:Y:S01]  /*f530*/  ISETP.GT.AND P4, PT, R34, 0x29, PT ;  /* 0x000000292200780c */ /* 0x000fe20003f84270 */
[-CC-:B------:R-:W-:Y:S01]  /*f540*/  FFMA.FTZ R165, R9, R0.reuse, -R14.reuse ;  /* 0x0000000009a57223 */ /* 0x180fe2000001080e */
[----:B------:R-:W-:Y:S01]  /*f550*/  FSEL R101, R44, -INF , P3 ;  /* 0xff8000002c657808 */ /* 0x000fe20001800000 */
[--C-:B------:R-:W-:Y:S01]  /*f560*/  FFMA.FTZ R167, R13, R0, -R14.reuse ;  /* 0x000000000da77223 */ /* 0x100fe2000001080e */
[----:B-1----:R-:W-:Y:S01]  /*f570*/  FMNMX.FTZ R24, R41, R12, !PT ;  /* 0x0000000c29187209 */ /* 0x002fe20007810000 */
[----:B------:R1:W2:Y:S01]  /*f580*/  MUFU.EX2 R4, R107 ;  /* 0x0000006b00047308 */ /* 0x0002a20000000800 */
[C---:B------:R-:W-:Y:S01]  /*f590*/  ISETP.GT.AND P3, PT, R34.reuse, 0x30, PT ;  /* 0x000000302200780c */ /* 0x040fe20003f64270 */
[-CC-:B------:R-:W-:Y:S01]  /*f5a0*/  FFMA.FTZ R163, R21, R0.reuse, -R14.reuse ;  /* 0x0000000015a37223 */ /* 0x180fe2000001080e */
[----:B------:R-:W-:Y:S01]  /*f5b0*/  FSEL R45, R45, -INF , P4 ;  /* 0xff8000002d2d7808 */ /* 0x000fe20002000000 */
[--C-:B------:R-:W-:Y:S01]  /*f5c0*/  FFMA.FTZ R161, R27, R0, -R14.reuse ;  /* 0x000000001ba17223 */ /* 0x100fe2000001080e */
[----:B------:R-:W-:Y:S01]  /*f5d0*/  FMNMX.FTZ R24, R101, R24, !PT ;  /* 0x0000001865187209 */ /* 0x000fe20007810000 */
[-CC-:B------:R-:W-:Y:S01]  /*f5e0*/  FFMA.FTZ R59, R59, R0.reuse, -R14.reuse ;  /* 0x000000003b3b7223 */ /* 0x180fe2000001080e */
[----:B------:R-:W-:Y:S01]  /*f5f0*/  ISETP.GT.AND P4, PT, R34, 0x31, PT ;  /* 0x000000312200780c */ /* 0x000fe20003f84270 */
[----:B------:R4:W-:Y:S01]  /*f600*/  MUFU.EX2 R12, R26 ;  /* 0x0000001a000c7308 */ /* 0x0009e20000000800 */
[----:B------:R-:W-:Y:S01]  /*f610*/  FSEL R103, R48, -INF , P3 ;  /* 0xff80000030677808 */ /* 0x000fe20001800000 */
[--C-:B------:R-:W-:Y:S01]  /*f620*/  FFMA.FTZ R38, R71, R0, -R14.reuse ;  /* 0x0000000047267223 */ /* 0x100fe2000001080e */
[----:B------:R-:W-:Y:S01]  /*f630*/  FMNMX.FTZ R24, R45, R24, !PT ;  /* 0x000000182d187209 */ /* 0x000fe20007810000 */
[-CC-:B------:R-:W-:Y:S01]  /*f640*/  FFMA.FTZ R42, R79, R0.reuse, -R14.reuse ;  /* 0x000000004f2a7223 */ /* 0x180fe2000001080e */
[----:B------:R-:W-:Y:S01]  /*f650*/  ISETP.GT.AND P3, PT, R34, 0x38, PT ;  /* 0x000000382200780c */ /* 0x000fe20003f64270 */
[----:B------:R-:W-:Y:S01]  /*f660*/  FFMA.FTZ R83, R83, R0, -R14 ;  /* 0x0000000053537223 */ /* 0x000fe2000001080e */
[----:B------:R-:W-:Y:S01]  /*f670*/  FSEL R49, R49, -INF , P4 ;  /* 0xff80000031317808 */ /* 0x000fe20002000000 */
[----:B------:R-:W0:Y:S01]  /*f680*/  MUFU.EX2 R183, R183 ;  /* 0x000000b700b77308 */ /* 0x000e220000000800 */
[----:B------:R-:W-:-:S02]  /*f690*/  FMNMX.FTZ R24, R103, R24, !PT ;  /* 0x0000001867187209 */ /* 0x000fc40007810000 */
[----:B------:R-:W-:Y:S02]  /*f6a0*/  CS2R R110, SRZ ;  /* 0x00000000006e7805 */ /* 0x000fe4000001ff00 */
[----:B------:R-:W-:Y:S02]  /*f6b0*/  ISETP.GT.AND P4, PT, R34, 0x39, PT ;  /* 0x000000392200780c */ /* 0x000fe40003f84270 */
[----:B------:R-:W-:Y:S02]  /*f6c0*/  CS2R R108, SRZ ;  /* 0x00000000006c7805 */ /* 0x000fe4000001ff00 */
[----:B------:R-:W-:Y:S02]  /*f6d0*/  FSEL R99, R52, -INF , P3 ;  /* 0xff80000034637808 */ /* 0x000fe40001800000 */
[----:B-1----:R-:W-:Y:S02]  /*f6e0*/  CS2R R106, SRZ ;  /* 0x00000000006a7805 */ /* 0x002fe4000001ff00 */
[----:B----4-:R-:W-:Y:S01]  /*f6f0*/  FMNMX.FTZ R26, R49, R24, !PT ;  /* 0x00000018311a7209 */ /* 0x010fe20007810000 */
[----:B------:R-:W1:Y:S01]  /*f700*/  MUFU.EX2 R6, R6 ;  /* 0x0000000600067308 */ /* 0x000e620000000800 */
[----:B------:R-:W-:-:S02]  /*f710*/  ISETP.GT.AND P3, PT, R34, 0x40, PT ;  /* 0x000000402200780c */ /* 0x000fc40003f64270 */
[----:B------:R-:W-:Y:S02]  /*f720*/  CS2R R104, SRZ ;  /* 0x0000000000687805 */ /* 0x000fe4000001ff00 */
[----:B------:R-:W-:Y:S02]  /*f730*/  FSEL R53, R53, -INF , P4 ;  /* 0xff80000035357808 */ /* 0x000fe40002000000 */
[----:B------:R-:W-:Y:S02]  /*f740*/  FMNMX.FTZ R26, R99, R26, !PT ;  /* 0x0000001a631a7209 */ /* 0x000fe40007810000 */
[----:B------:R-:W-:Y:S01]  /*f750*/  ISETP.GT.AND P4, PT, R34, 0x41, PT ;  /* 0x000000412200780c */ /* 0x000fe20003f84270 */
[----:B------:R4:W-:Y:S01]  /*f760*/  MUFU.EX2 R24, R28 ;  /* 0x0000001c00187308 */ /* 0x0009e20000000800 */
[----:B------:R-:W-:Y:S02]  /*f770*/  FSEL R95, R56, -INF , P3 ;  /* 0xff800000385f7808 */ /* 0x000fe40001800000 */
[----:B------:R-:W-:-:S02]  /*f780*/  FMNMX.FTZ R26, R53, R26, !PT ;  /* 0x0000001a351a7209 */ /* 0x000fc40007810000 */
[C---:B------:R-:W-:Y:S02]  /*f790*/  ISETP.GT.AND P3, PT, R34.reuse, 0x48, PT ;  /* 0x000000482200780c */ /* 0x040fe40003f64270 */
[----:B------:R-:W-:Y:S01]  /*f7a0*/  FSEL R57, R57, -INF , P4 ;  /* 0xff80000039397808 */ /* 0x000fe20002000000 */
[----:B------:R-:W3:Y:S01]  /*f7b0*/  MUFU.EX2 R177, R177 ;  /* 0x000000b100b17308 */ /* 0x000ee20000000800 */
[----:B------:R-:W-:Y:S02]  /*f7c0*/  FMNMX.FTZ R26, R95, R26, !PT ;  /* 0x0000001a5f1a7209 */ /* 0x000fe40007810000 */
[----:B------:R-:W-:Y:S02]  /*f7d0*/  ISETP.GT.AND P4, PT, R34, 0x49, PT ;  /* 0x000000492200780c */ /* 0x000fe40003f84270 */
[----:B------:R-:W-:Y:S02]  /*f7e0*/  FSEL R91, R60, -INF , P3 ;  /* 0xff8000003c5b7808 */ /* 0x000fe40001800000 */
[----:B----4-:R-:W-:Y:S01]  /*f7f0*/  FMNMX.FTZ R28, R57, R26, !PT ;  /* 0x0000001a391c7209 */ /* 0x010fe20007810000 */
[----:B------:R-:W4:Y:S01]  /*f800*/  MUFU.EX2 R179, R179 ;  /* 0x000000b300b37308 */ /* 0x000f220000000800 */
[----:B------:R-:W-:-:S02]  /*f810*/  ISETP.GT.AND P3, PT, R34, 0x50, PT ;  /* 0x000000502200780c */ /* 0x000fc40003f64270 */
[----:B------:R-:W-:Y:S02]  /*f820*/  FSEL R61, R61, -INF , P4 ;  /* 0xff8000003d3d7808 */ /* 0x000fe40002000000 */
[----:B------:R-:W-:Y:S02]  /*f830*/  FMNMX.FTZ R28, R91, R28, !PT ;  /* 0x0000001c5b1c7209 */ /* 0x000fe40007810000 */
[----:B------:R-:W-:Y:S01]  /*f840*/  ISETP.GT.AND P4, PT, R34, 0x51, PT ;  /* 0x000000512200780c */ /* 0x000fe20003f84270 */
[----:B------:R2:W-:Y:S01]  /*f850*/  MUFU.EX2 R26, R30 ;  /* 0x0000001e001a7308 */ /* 0x0005e20000000800 */
[----:B------:R-:W-:Y:S02]  /*f860*/  FSEL R47, R64, -INF , P3 ;  /* 0xff800000402f7808 */ /* 0x000fe40001800000 */
[----:B------:R-:W-:Y:S02]  /*f870*/  FMNMX.FTZ R28, R61, R28, !PT ;  /* 0x0000001c3d1c7209 */ /* 0x000fe40007810000 */
[----:B------:R-:W-:-:S02]  /*f880*/  ISETP.GT.AND P3, PT, R34, 0x58, PT ;  /* 0x000000582200780c */ /* 0x000fc40003f64270 */
[----:B------:R-:W-:Y:S01]  /*f890*/  FSEL R65, R65, -INF , P4 ;  /* 0xff80000041417808 */ /* 0x000fe20002000000 */
[----:B------:R-:W-:Y:S01]  /*f8a0*/  MUFU.EX2 R173, R173 ;  /* 0x000000ad00ad7308 */ /* 0x000fe20000000800 */
[----:B------:R-:W-:Y:S02]  /*f8b0*/  FMNMX.FTZ R28, R47, R28, !PT ;  /* 0x0000001c2f1c7209 */ /* 0x000fe40007810000 */
[----:B------:R-:W-:Y:S02]  /*f8c0*/  ISETP.GT.AND P4, PT, R34, 0x59, PT ;  /* 0x000000592200780c */ /* 0x000fe40003f84270 */
[----:B------:R-:W-:Y:S02]  /*f8d0*/  FSEL R39, R68, -INF , P3 ;  /* 0xff80000044277808 */ /* 0x000fe40001800000 */
[----:B--2---:R-:W-:Y:S01]  /*f8e0*/  FMNMX.FTZ R30, R65, R28, !PT ;  /* 0x0000001c411e7209 */ /* 0x004fe20007810000 */
[----:B------:R-:W-:Y:S01]  /*f8f0*/  MUFU.EX2 R175, R175 ;  /* 0x000000af00af7308 */ /* 0x000fe20000000800 */
        /* <DEDUP_REMOVED lines=25> */
[----:B------:R-:W-:Y:S01]  /*fa90*/  FMNMX.FTZ R32, R55, R32, !PT ;  /* 0x0000002037207209 */ /* 0x000fe20007810000 */
[----:B--2---:R-:W-:Y:S01]  /*faa0*/  FFMA.FTZ R36, R67, R0, -R14 ;  /* 0x0000000043247223 */ /* 0x004fe2000001080e */
[----:B------:R-:W-:Y:S02]  /*fab0*/  ISETP.GT.AND P4, PT, R34, 0x79, PT ;  /* 0x000000792200780c */ /* 0x000fe40003f84270 */
[----:B------:R-:W-:Y:S02]  /*fac0*/  FSEL R31, R84, -INF , P3 ;  /* 0xff800000541f7808 */ /* 0x000fe40001800000 */
[----:B------:R-:W-:Y:S01]  /*fad0*/  FMNMX.FTZ R34, R81, R32, !PT ;  /* 0x0000002051227209 */ /* 0x000fe20007810000 */
[----:B------:R-:W-:Y:S01]  /*fae0*/  MUFU.EX2 R155, R155 ;  /* 0x0000009b009b7308 */ /* 0x000fe20000000800 */
[----:B------:R-:W-:-:S02]  /*faf0*/  FSEL R85, R85, -INF , P4 ;  /* 0xff80000055557808 */ /* 0x000fc40002000000 */
[----:B------:R-:W-:-:S04]  /*fb00*/  FMNMX.FTZ R34, R31, R34, !PT ;  /* 0x000000221f227209 */ /* 0x000fc80007810000 */
[----:B------:R-:W-:Y:S01]  /*fb10*/  FMNMX.FTZ R11, R85, R34, !PT ;  /* 0x00000022550b7209 */ /* 0x000fe20007810000 */
[----:B------:R-:W-:Y:S01]  /*fb20*/  MUFU.EX2 R32, R59 ;  /* 0x0000003b00207308 */ /* 0x000fe20000000800 */
[----:B------:R-:W-:-:S03]  /*fb30*/  FFMA.FTZ R34, R63, R0, -R14 ;  /* 0x000000003f227223 */ /* 0x000fc6000001080e */
[----:B------:R-:W2:Y:S04]  /*fb40*/  SHFL.BFLY PT, R40, R11, 0x2, 0x1f ;  /* 0x0c401f000b287f89 */ /* 0x000ea800000e0000 */
[----:B------:R-:W-:Y:S08]  /*fb50*/  MUFU.EX2 R34, R34 ;  /* 0x0000002200227308 */ /* 0x000ff00000000800 */
[----:B------:R-:W-:Y:S08]  /*fb60*/  MUFU.EX2 R157, R157 ;  /* 0x0000009d009d7308 */ /* 0x000ff00000000800 */
[----:B------:R-:W-:Y:S01]  /*fb70*/  MUFU.EX2 R36, R36 ;  /* 0x0000002400247308 */ /* 0x000fe20000000800 */
[----:B--2---:R-:W-:Y:S01]  /*fb80*/  FMNMX.FTZ R15, R11, R40, !PT ;  /* 0x000000280b0f7209 */ /* 0x004fe20007810000 */
[-CC-:B------:R-:W-:Y:S01]  /*fb90*/  FFMA.FTZ R40, R75, R0.reuse, -R14.reuse ;  /* 0x000000004b287223 */ /* 0x180fe2000001080e */
[----:B------:R-:W-:-:S05]  /*fba0*/  FFMA.FTZ R14, R87, R0, -R14 ;  /* 0x00000000570e7223 */ /* 0x000fca000001080e */
[----:B------:R-:W-:Y:S01]  /*fbb0*/  MUFU.EX2 R159, R159 ;  /* 0x0000009f009f7308 */ /* 0x000fe20000000800 */
[----:B------:R-:W2:Y:S07]  /*fbc0*/  SHFL.BFLY PT, R44, R15, 0x1, 0x1f ;  /* 0x0c201f000f2c7f89 */ /* 0x000eae00000e0000 */
[----:B------:R-:W-:Y:S08]  /*fbd0*/  MUFU.EX2 R38, R38 ;  /* 0x0000002600267308 */ /* 0x000ff00000000800 */
[----:B------:R-:W-:Y:S08]  /*fbe0*/  MUFU.EX2 R161, R161 ;  /* 0x000000a100a17308 */ /* 0x000ff00000000800 */
[----:B------:R-:W-:Y:S01]  /*fbf0*/  MUFU.EX2 R40, R40 ;  /* 0x0000002800287308 */ /* 0x000fe20000000800 */
[----:B--2---:R-:W-:-:S04]  /*fc00*/  FMNMX.FTZ R7, R15, R44, !PT ;  /* 0x0000002c0f077209 */ /* 0x004fc80007810000 */
[C---:B------:R-:W-:Y:S01]  /*fc10*/  FSETP.NEU.FTZ.AND P3, PT, R7.reuse, -INF , PT ;  /* 0xff8000000700780b */ /* 0x040fe20003f7d000 */
[----:B------:R-:W-:Y:S02]  /*fc20*/  FMUL.FTZ R46, R7, R0 ;  /* 0x00000000072e7220 */ /* 0x000fe40000410000 */
[----:B------:R-:W-:Y:S03]  /*fc30*/  MUFU.EX2 R163, R163 ;  /* 0x000000a300a37308 */ /* 0x000fe60000000800 */
[----:B------:R-:W-:-:S05]  /*fc40*/  FSEL R46, R46, RZ, P3 ;  /* 0x000000ff2e2e7208 */ /* 0x000fca0001800000 */
[-CC-:B------:R-:W-:Y:S01]  /*fc50*/  FFMA.FTZ R180, R43, R0.reuse, -R46.reuse ;  /* 0x000000002bb47223 */ /* 0x180fe2000001082e */
[-C--:B------:R-:W-:Y:S01]  /*fc60*/  FFMA.FTZ R11, R20, R0.reuse, -R46 ;  /* 0x00000000140b7223 */ /* 0x080fe2000001082e */
[----:B------:R-:W-:Y:S01]  /*fc70*/  FADD.FTZ R20, R181, R4 ;  /* 0x00000004b5147221 */ /* 0x000fe20000010000 */
[-CC-:B------:R-:W-:Y:S01]  /*fc80*/  FFMA.FTZ R182, R25, R0.reuse, -R46.reuse ;  /* 0x0000000019b67223 */ /* 0x180fe2000001082e */
[-CC-:B------:R-:W-:Y:S01]  /*fc90*/  FFMA.FTZ R13, R29, R0.reuse, -R46.reuse ;  /* 0x000000001d0d7223 */ /* 0x180fe2000001082e */
[-C--:B------:R-:W-:Y:S01]  /*fca0*/  FFMA.FTZ R176, R89, R0.reuse, -R46 ;  /* 0x0000000059b07223 */ /* 0x080fe2000001082e */
[----:B------:R-:W-:Y:S01]  /*fcb0*/  MUFU.EX2 R180, R180 ;  /* 0x000000b400b47308 */ /* 0x000fe20000000800 */
[----:B0-----:R-:W-:Y:S01]  /*fcc0*/  FADD.FTZ R9, R183, R20 ;  /* 0x00000014b7097221 */ /* 0x001fe20000010000 */
[-CC-:B------:R-:W-:Y:S01]  /*fcd0*/  FFMA.FTZ R15, R33, R0.reuse, -R46.reuse ;  /* 0x00000000210f7223 */ /* 0x180fe2000001082e */
[-CC-:B------:R-:W-:Y:S01]  /*fce0*/  FFMA.FTZ R178, R93, R0.reuse, -R46.reuse ;  /* 0x000000005db27223 */ /* 0x180fe2000001082e */
[-CC-:B------:R-:W-:Y:S01]  /*fcf0*/  FFMA.FTZ R25, R41, R0.reuse, -R46.reuse ;  /* 0x0000000029197223 */ /* 0x180fe2000001082e */
[----:B-1----:R-:W-:Y:S01]  /*fd00*/  FADD.FTZ R20, R6, R9 ;  /* 0x0000000906147221 */ /* 0x002fe20000010000 */
[-CC-:B------:R-:W-:Y:S01]  /*fd10*/  FFMA.FTZ R21, R37, R0.reuse, -R46.reuse ;  /* 0x0000000025157223 */ /* 0x180fe2000001082e */
[-C--:B------:R-:W-:Y:S01]  /*fd20*/  FFMA.FTZ R172, R97, R0.reuse, -R46 ;  /* 0x0000000061ac7223 */ /* 0x080fe2000001082e */
[----:B------:R-:W0:Y:S01]  /*fd30*/  MUFU.EX2 R11, R11 ;  /* 0x0000000b000b7308 */ /* 0x000e220000000800 */
[----:B---3--:R-:W-:Y:S01]  /*fd40*/  FADD.FTZ R9, R177, R20 ;  /* 0x00000014b1097221 */ /* 0x008fe20000010000 */
[-CC-:B------:R-:W-:Y:S01]  /*fd50*/  FFMA.FTZ R174, R101, R0.reuse, -R46.reuse ;  /* 0x0000000065ae7223 */ /* 0x180fe2000001082e */
[-CC-:B------:R-:W-:Y:S01]  /*fd60*/  FFMA.FTZ R27, R45, R0.reuse, -R46.reuse ;  /* 0x000000002d1b7223 */ /* 0x180fe2000001082e */
[-CC-:B------:R-:W-:Y:S01]  /*fd70*/  FFMA.FTZ R168, R103, R0.reuse, -R46.reuse ;  /* 0x0000000067a87223 */ /* 0x180fe2000001082e */
[----:B------:R-:W-:Y:S01]  /*fd80*/  FADD.FTZ R20, R10, R9 ;  /* 0x000000090a147221 */ /* 0x000fe20000010000 */
[----:B------:R-:W1:Y:S01]  /*fd90*/  @P2 LDC R43, c[0x0][0x44c] ;  /* 0x00011300ff2b2b82 */ /* 0x000e620000000800 */
[-C--:B------:R-:W-:Y:S01]  /*fda0*/  FFMA.FTZ R29, R49, R0.reuse, -R46 ;  /* 0x00000000311d7223 */ /* 0x080fe2000001082e */
[----:B------:R-:W2:Y:S01]  /*fdb0*/  MUFU.EX2 R182, R182 ;  /* 0x000000b600b67308 */ /* 0x000ea20000000800 */
[----:B----4-:R-:W-:Y:S01]  /*fdc0*/  FADD.FTZ R41, R179, R20 ;  /* 0x00000014b3297221 */ /* 0x010fe20000010000 */
[-CC-:B------:R-:W-:Y:S01]  /*fdd0*/  FFMA.FTZ R170, R99, R0.reuse, -R46.reuse ;  /* 0x0000000063aa7223 */ /* 0x180fe2000001082e */
[-CC-:B------:R-:W-:Y:S01]  /*fde0*/  FFMA.FTZ R33, R53, R0.reuse, -R46.reuse ;  /* 0x0000000035217223 */ /* 0x180fe2000001082e */
[-CC-:B------:R-:W-:Y:S01]  /*fdf0*/  FFMA.FTZ R152, R95, R0.reuse, -R46.reuse ;  /* 0x000000005f987223 */ /* 0x180fe2000001082e */
[----:B------:R-:W-:Y:S01]  /*fe00*/  FADD.FTZ R48, R12, R41 ;  /* 0x000000290c307221 */ /* 0x000fe20000010000 */
[-CC-:B------:R-:W-:Y:S01]  /*fe10*/  FFMA.FTZ R158, R39, R0.reuse, -R46.reuse ;  /* 0x00000000279e7223 */ /* 0x180fe2000001082e */
[-CC-:B------:R-:W-:Y:S01]  /*fe20*/  FFMA.FTZ R37, R57, R0.reuse, -R46.reuse ;  /* 0x0000000039257223 */ /* 0x180fe2000001082e */
[----:B------:R-:W3:Y:S01]  /*fe30*/  MUFU.EX2 R13, R13 ;  /* 0x0000000d000d7308 */ /* 0x000ee20000000800 */
[----:B0-----:R-:W-:Y:S01]  /*fe40*/  FADD.FTZ R9, R180, R11 ;  /* 0x0000000bb4097221 */ /* 0x001fe20000010000 */
[-CC-:B------:R-:W-:Y:S01]  /*fe50*/  FFMA.FTZ R154, R91, R0.reuse, -R46.reuse ;  /* 0x000000005b9a7223 */ /* 0x180fe2000001082e */
[----:B------:R-:W-:Y:S01]  /*fe60*/  FFMA.FTZ R41, R61, R0, -R46 ;  /* 0x000000003d297223 */ /* 0x000fe2000001082e */
[----:B------:R-:W-:-:S02]  /*fe70*/  IMAD.MOV.U32 R45, RZ, RZ, R190 ;  /* 0x000000ffff2d7224 */ /* 0x000fc400078e00be */
[-CC-:B------:R-:W-:Y:S01]  /*fe80*/  FFMA.FTZ R156, R47, R0.reuse, -R46.reuse ;  /* 0x000000002f9c7223 */ /* 0x180fe2000001082e */
[----:B------:R-:W-:Y:S01]  /*fe90*/  F2FP.F16.F32.PACK_AB R181, R4, R181 ;  /* 0x000000b504b5723e */ /* 0x000fe200000000ff */
[-C--:B------:R-:W-:Y:S01]  /*fea0*/  FFMA.FTZ R69, R69, R0.reuse, -R46 ;  /* 0x0000000045457223 */ /* 0x080fe2000001082e */
[----:B------:R-:W0:Y:S01]  /*feb0*/  MUFU.EX2 R176, R176 ;  /* 0x000000b000b07308 */ /* 0x000e220000000800 */
[----:B--2---:R-:W-:Y:S01]  /*fec0*/  FADD.FTZ R20, R182, R9 ;  /* 0x00000009b6147221 */ /* 0x004fe20000010000 */
[----:B------:R-:W-:Y:S01]  /*fed0*/  FADD.FTZ R9, R173, R48 ;  /* 0x00000030ad097221 */ /* 0x000fe20000010000 */
[----:B------:R-:W-:Y:S01]  /*fee0*/  F2FP.F16.F32.PACK_AB R183, R6, R183 ;  /* 0x000000b706b7723e */ /* 0x000fe200000000ff */
[-CC-:B------:R-:W-:Y:S01]  /*fef0*/  FFMA.FTZ R51, R51, R0.reuse, -R46.reuse ;  /* 0x0000000033337223 */ /* 0x180fe2000001082e */
[-C--:B------:R-:W-:Y:S01]  /*ff00*/  FFMA.FTZ R73, R73, R0.reuse, -R46 ;  /* 0x0000000049497223 */ /* 0x080fe2000001082e */
[----:B------:R-:W-:Y:S01]  /*ff10*/  FADD.FTZ R48, R24, R9 ;  /* 0x0000000918307221 */ /* 0x000fe20000010000 */
[----:B-1----:R-:W-:Y:S01]  /*ff20*/  @P2 IMAD.HI.U32 R43, R190, R43, RZ ;  /* 0x0000002bbe2b2227 */ /* 0x002fe200078e00ff */
[----:B------:R-:W1:Y:S03]  /*ff30*/  MUFU.EX2 R15, R15 ;  /* 0x0000000f000f7308 */ /* 0x000e660000000800 */
[----:B---3--:R-:W-:Y:S01]  /*ff40*/  FADD.FTZ R3, R13, R20 ;  /* 0x000000140d037221 */ /* 0x008fe20000010000 */
[----:B------:R-:W-:Y:S01]  /*ff50*/  FADD.FTZ R9, R175, R48 ;  /* 0x00000030af097221 */ /* 0x000fe20000010000 */
[--C-:B------:R-:W-:Y:S01]  /*ff60*/  FFMA.FTZ R77, R77, R0, -R46.reuse ;  /* 0x000000004d4d7223 */ /* 0x100fe2000001082e */
[----:B------:R-:W-:Y:S01]  /*ff70*/  @P2 SHF.R.U32.HI R45, RZ, R50, R43 ;  /* 0x00000032ff2d2219 */ /* 0x000fe2000001162b */
[-CC-:B------:R-:W-:Y:S01]  /*ff80*/  FFMA.FTZ R43, R65, R0.reuse, -R46.reuse ;  /* 0x00000000412b7223 */ /* 0x180fe2000001082e */
[----:B------:R-:W-:Y:S01]  /*ff90*/  FADD.FTZ R48, R26, R9 ;  /* 0x000000091a307221 */ /* 0x000fe20000010000 */
[-C--:B------:R-:W-:Y:S01]  /*ffa0*/  FFMA.FTZ R55, R55, R0.reuse, -R46 ;  /* 0x0000000037377223 */ /* 0x080fe2000001082e */
[----:B------:R-:W2:Y:S01]  /*ffb0*/  MUFU.EX2 R178, R178 ;  /* 0x000000b200b27308 */ /* 0x000ea20000000800 */
[----:B0-----:R-:W-:Y:S01]  /*ffc0*/  FADD.FTZ R20, R176, R3 ;  /* 0x00000003b0147221 */ /* 0x001fe20000010000 */
[----:B------:R-:W-:Y:S01]  /*ffd0*/  FADD.FTZ R9, R169, R48 ;  /* 0x00000030a9097221 */ /* 0x000fe20000010000 */
[----:B------:R-:W-:Y:S01]  /*ffe0*/  IADD3 R47, R45, R193, -R192 ;  /* 0x000000c12d2f7210 */ /* 0x000fe20007ffe8c0 */
[-CC-:B------:R-:W-:Y:S01]  /*fff0*/  FFMA.FTZ R81, R81, R0.reuse, -R46.reuse ;  /* 0x0000000051517223 */ /* 0x180fe2000001082e */
[----:B------:R-:W-:Y:S01]  /*10000*/  FFMA.FTZ R31, R31, R0, -R46 ;  /* 0x000000001f1f7223 */ /* 0x000fe2000001082e */
[----:B------:R-:W-:Y:S01]  /*10010*/  FADD.FTZ R48, R28, R9 ;  /* 0x000000091c307221 */ /* 0x000fe20000010000 */
[----:B------:R-:W-:Y:S01]  /*10020*/  SHF.R.S32.HI R50, RZ, 0x1f, R47 ;  /* 0x0000001fff327819 */ /* 0x000fe2000001142f */
[----:B------:R-:W0:Y:S01]  /*10030*/  MUFU.EX2 R21, R21 ;  /* 0x0000001500157308 */ /* 0x000e220000000800 */
[----:B-1----:R-:W-:Y:S01]  /*10040*/  FADD.FTZ R3, R15, R20 ;  /* 0x000000140f037221 */ /* 0x002fe20000010000 */
[----:B------:R-:W-:Y:S01]  /*10050*/  FADD.FTZ R9, R171, R48 ;  /* 0x00000030ab097221 */ /* 0x000fe20000010000 */
[----:B------:R-:W-:Y:S01]  /*10060*/  F2FP.F16.F32.PACK_AB R177, R10, R177 ;  /* 0x000000b10ab1723e */ /* 0x000fe200000000ff */
[----:B------:R-:W-:Y:S01]  /*10070*/  VIADD R10, R88, 0xfffffffe ;  /* 0xfffffffe580a7836 */ /* 0x000fe20000000000 */
[----:B------:R-:W-:Y:S01]  /*10080*/  F2FP.F16.F32.PACK_AB R182, R13, R182 ;  /* 0x000000b60db6723e */ /* 0x000fe200000000ff */
[----:B------:R-:W-:Y:S01]  /*10090*/  FADD.FTZ R48, R30, R9 ;  /* 0x000000091e307221 */ /* 0x000fe20000010000 */
[----:B------:R-:W-:Y:S01]  /*100a0*/  F2FP.F16.F32.PACK_AB R180, R11, R180 ;  /* 0x000000b40bb4723e */ /* 0x000fe200000000ff */
[----:B------:R-:W1:Y:S01]  /*100b0*/  MUFU.EX2 R172, R172 ;  /* 0x000000ac00ac7308 */ /* 0x000e620000000800 */
[----:B--2---:R-:W-:Y:S01]  /*100c0*/  FADD.FTZ R20, R178, R3 ;  /* 0x00000003b2147221 */ /* 0x004fe20000010000 */
[----:B------:R-:W-:Y:S01]  /*100d0*/  FADD.FTZ R39, R153, R48 ;  /* 0x0000003099277221 */ /* 0x000fe20000010000 */
[----:B------:R-:W-:-:S02]  /*100e0*/  F2FP.F16.F32.PACK_AB R179, R12, R179 ;  /* 0x000000b30cb3723e */ /* 0x000fc400000000ff */
[----:B------:R-:W-:Y:S02]  /*100f0*/  CS2R R102, SRZ ;  /* 0x0000000000667805 */ /* 0x000fe4000001ff00 */
[----:B------:R-:W-:Y:S01]  /*10100*/  F2FP.F16.F32.PACK_AB R173, R24, R173 ;  /* 0x000000ad18ad723e */ /* 0x000fe200000000ff */
[----:B------:R-:W-:Y:S01]  /*10110*/  FADD.FTZ R48, R32, R39 ;  /* 0x0000002720307221 */ /* 0x000fe20000010000 */
[----:B------:R-:W-:Y:S01]  /*10120*/  F2FP.F16.F32.PACK_AB R175, R26, R175 ;  /* 0x000000af1aaf723e */ /* 0x000fe200000000ff */
[----:B------:R-:W2:Y:S01]  /*10130*/  MUFU.EX2 R25, R25 ;  /* 0x0000001900197308 */ /* 0x000ea20000000800 */
[----:B0-----:R-:W-:Y:S01]  /*10140*/  FADD.FTZ R3, R21, R20 ;  /* 0x0000001415037221 */ /* 0x001fe20000010000 */
[----:B------:R-:W-:Y:S01]  /*10150*/  FADD.FTZ R39, R155, R48 ;  /* 0x000000309b277221 */ /* 0x000fe20000010000 */
[----:B------:R-:W-:Y:S02]  /*10160*/  F2FP.F16.F32.PACK_AB R169, R28, R169 ;  /* 0x000000a91ca9723e */ /* 0x000fe400000000ff */
[----:B------:R-:W-:-:S02]  /*10170*/  CS2R R100, SRZ ;  /* 0x0000000000647805 */ /* 0x000fc4000001ff00 */
[----:B------:R-:W-:Y:S01]  /*10180*/  F2FP.F16.F32.PACK_AB R171, R30, R171 ;  /* 0x000000ab1eab723e */ /* 0x000fe200000000ff */
[----:B------:R-:W-:Y:S01]  /*10190*/  FADD.FTZ R48, R34, R39 ;  /* 0x0000002722307221 */ /* 0x000fe20000010000 */
[----:B------:R-:W-:Y:S01]  /*101a0*/  F2FP.F16.F32.PACK_AB R153, R32, R153 ;  /* 0x000000992099723e */ /* 0x000fe200000000ff */
[----:B------:R-:W0:Y:S01]  /*101b0*/  MUFU.EX2 R174, R174 ;  /* 0x000000ae00ae7308 */ /* 0x000e220000000800 */
[----:B-1----:R-:W-:Y:S01]  /*101c0*/  FADD.FTZ R20, R172, R3 ;  /* 0x00000003ac147221 */ /* 0x002fe20000010000 */
[----:B------:R-:W-:Y:S01]  /*101d0*/  FADD.FTZ R45, R157, R48 ;  /* 0x000000309d2d7221 */ /* 0x000fe20000010000 */
[----:B------:R-:W-:Y:S02]  /*101e0*/  F2FP.F16.F32.PACK_AB R155, R34, R155 ;  /* 0x0000009b229b723e */ /* 0x000fe400000000ff */
[----:B------:R-:W-:Y:S02]  /*101f0*/  CS2R R98, SRZ ;  /* 0x0000000000627805 */ /* 0x000fe4000001ff00 */
[----:B------:R-:W-:-:S02]  /*10200*/  F2FP.F16.F32.PACK_AB R157, R36, R157 ;  /* 0x0000009d249d723e */ /* 0x000fc400000000ff */
[----:B------:R-:W-:Y:S02]  /*10210*/  CS2R R96, SRZ ;  /* 0x0000000000607805 */ /* 0x000fe4000001ff00 */
[----:B------:R-:W-:Y:S01]  /*10220*/  F2FP.F16.F32.PACK_AB R176, R15, R176 ;  /* 0x000000b00fb0723e */ /* 0x000fe200000000ff */
[----:B------:R-:W1:Y:S01]  /*10230*/  MUFU.EX2 R27, R27 ;  /* 0x0000001b001b7308 */ /* 0x000e620000000800 */
[----:B--2---:R-:W-:Y:S01]  /*10240*/  FADD.FTZ R3, R25, R20 ;  /* 0x0000001419037221 */ /* 0x004fe20000010000 */
[----:B------:R-:W-:Y:S02]  /*10250*/  F2FP.F16.F32.PACK_AB R178, R21, R178 ;  /* 0x000000b215b2723e */ /* 0x000fe400000000ff */
[----:B------:R-:W-:Y:S02]  /*10260*/  CS2R R94, SRZ ;  /* 0x00000000005e7805 */ /* 0x000fe4000001ff00 */
[----:B------:R-:W-:Y:S02]  /*10270*/  F2FP.F16.F32.PACK_AB R172, R25, R172 ;  /* 0x000000ac19ac723e */ /* 0x000fe400000000ff */
[----:B------:R-:W-:-:S02]  /*10280*/  CS2R R92, SRZ ;  /* 0x00000000005c7805 */ /* 0x000fc4000001ff00 */
[----:B------:R-:W-:Y:S02]  /*10290*/  CS2R R90, SRZ ;  /* 0x00000000005a7805 */ /* 0x000fe4000001ff00 */
[----:B------:R-:W-:Y:S01]  /*102a0*/  CS2R R88, SRZ ;  /* 0x0000000000587805 */ /* 0x000fe2000001ff00 */
[----:B------:R-:W2:Y:S01]  /*102b0*/  MUFU.EX2 R168, R168 ;  /* 0x000000a800a87308 */ /* 0x000ea20000000800 */
[----:B0-----:R-:W-:Y:S01]  /*102c0*/  FADD.FTZ R20, R174, R3 ;  /* 0x00000003ae147221 */ /* 0x001fe20000010000 */
[-CC-:B------:R-:W-:Y:S01]  /*102d0*/  FFMA.FTZ R3, R35, R0.reuse, -R46.reuse ;  /* 0x0000000023037223 */ /* 0x180fe2000001082e */
[----:B------:R-:W-:-:S05]  /*102e0*/  FFMA.FTZ R46, R85, R0, -R46 ;  /* 0x00000000552e7223 */ /* 0x000fca000001082e */
        /* <DEDUP_REMOVED lines=10> */
[----:B------:R-:W-:-:S06]  /*10390*/  LEA.HI R9, R50, R47, RZ, 0x7 ;  /* 0x0000002f32097211 */ /* 0x000fcc00078f38ff */
        /* <DEDUP_REMOVED lines=14> */
[----:B------:R-:W-:-:S05]  /*10480*/  F2FP.F16.F32.PACK_AB R152, R37, R152 ;  /* 0x000000982598723e */ /* 0x000fca00000000ff */
[----:B------:R-:W1:Y:S01]  /*10490*/  MUFU.EX2 R156, R156 ;  /* 0x0000009c009c7308 */ /* 0x000e620000000800 */
[----:B--2---:R-:W-:-:S07]  /*104a0*/  FADD.FTZ R4, R154, R39 ;  /* 0x000000279a047221 */ /* 0x004fce0000010000 */
[----:B------:R-:W2:Y:S01]  /*104b0*/  MUFU.EX2 R43, R43 ;  /* 0x0000002b002b7308 */ /* 0x000ea20000000800 */
[C---:B0-----:R-:W-:Y:S01]  /*104c0*/  FADD.FTZ R39, R41.reuse, R4 ;  /* 0x0000000429277221 */ /* 0x041fe20000010000 */
[----:B------:R-:W-:-:S06]  /*104d0*/  F2FP.F16.F32.PACK_AB R154, R41, R154 ;  /* 0x0000009a299a723e */ /* 0x000fcc00000000ff */
[----:B------:R-:W0:Y:S01]  /*104e0*/  MUFU.EX2 R42, R42 ;  /* 0x0000002a002a7308 */ /* 0x000e220000000800 */
[----:B-1----:R-:W-:Y:S01]  /*104f0*/  FADD.FTZ R4, R156, R39 ;  /* 0x000000279c047221 */ /* 0x002fe20000010000 */
[----:B------:R-:W-:-:S06]  /*10500*/  FADD.FTZ R39, R163, R6 ;  /* 0x00000006a3277221 */ /* 0x000fcc0000010000 */
[----:B------:R-:W1:Y:S01]  /*10510*/  MUFU.EX2 R158, R158 ;  /* 0x0000009e009e7308 */ /* 0x000e620000000800 */
[----:B--2---:R-:W-:-:S07]  /*10520*/  F2FP.F16.F32.PACK_AB R156, R43, R156 ;  /* 0x0000009c2b9c723e */ /* 0x004fce00000000ff */
[----:B------:R-:W2:Y:S01]  /*10530*/  MUFU.EX2 R165, R165 ;  /* 0x000000a500a57308 */ /* 0x000ea20000000800 */
[C---:B0-----:R-:W-:Y:S01]  /*10540*/  FADD.FTZ R6, R42.reuse, R39 ;  /* 0x000000272a067221 */ /* 0x041fe20000010000 */
[----:B------:R-:W-:-:S06]  /*10550*/  F2FP.F16.F32.PACK_AB R163, R42, R163 ;  /* 0x000000a32aa3723e */ /* 0x000fcc00000000ff */
[----:B------:R-:W-:Y:S08]  /*10560*/  MUFU.EX2 R35, R69 ;  /* 0x0000004500237308 */ /* 0x000ff00000000800 */
[----:B------:R-:W0:Y:S08]  /*10570*/  MUFU.EX2 R44, R83 ;  /* 0x00000053002c7308 */ /* 0x000e300000000800 */
[----:B------:R-:W3:Y:S08]  /*10580*/  MUFU.EX2 R51, R51 ;  /* 0x0000003300337308 */ /* 0x000ef00000000800 */
[----:B------:R-:W4:Y:S08]  /*10590*/  MUFU.EX2 R167, R167 ;  /* 0x000000a700a77308 */ /* 0x000f300000000800 */
[----:B------:R-:W4:Y:S08]  /*105a0*/  MUFU.EX2 R160, R73 ;  /* 0x0000004900a07308 */ /* 0x000f300000000800 */
[----:B------:R1:W4:Y:S08]  /*105b0*/  MUFU.EX2 R162, R3 ;  /* 0x0000000300a27308 */ /* 0x0003300000000800 */
[----:B------:R-:W4:Y:S01]  /*105c0*/  MUFU.EX2 R77, R77 ;  /* 0x0000004d004d7308 */ /* 0x000f220000000800 */
[----:B-1----:R-:W-:-:S04]  /*105d0*/  FADD.FTZ R3, R43, R4 ;  /* 0x000000042b037221 */ /* 0x002fc80000010000 */
[----:B------:R-:W-:Y:S01]  /*105e0*/  FADD.FTZ R4, R158, R3 ;  /* 0x000000039e047221 */ /* 0x000fe20000010000 */
[----:B--2---:R-:W-:Y:S01]  /*105f0*/  FADD.FTZ R3, R165, R6 ;  /* 0x00000006a5037221 */ /* 0x004fe20000010000 */
[C---:B0-----:R-:W-:Y:S01]  /*10600*/  F2FP.F16.F32.PACK_AB R165, R44.reuse, R165 ;  /* 0x000000a52ca5723e */ /* 0x041fe200000000ff */
[----:B------:R-:W0:Y:S01]  /*10610*/  MUFU.EX2 R55, R55 ;  /* 0x0000003700377308 */ /* 0x000e220000000800 */
[C---:B------:R-:W-:Y:S01]  /*10620*/  FADD.FTZ R4, R35.reuse, R4 ;  /* 0x0000000423047221 */ /* 0x040fe20000010000 */
[----:B------:R-:W-:Y:S01]  /*10630*/  FADD.FTZ R6, R44, R3 ;  /* 0x000000032c067221 */ /* 0x000fe20000010000 */
[----:B------:R-:W-:Y:S02]  /*10640*/  F2FP.F16.F32.PACK_AB R158, R35, R158 ;  /* 0x0000009e239e723e */ /* 0x000fe400000000ff */
[----:B---3--:R-:W-:Y:S01]  /*10650*/  FADD.FTZ R3, R51, R4 ;  /* 0x0000000433037221 */ /* 0x008fe20000010000 */
[----:B----4-:R-:W-:Y:S01]  /*10660*/  FADD.FTZ R45, R167, R6 ;  /* 0x00000006a72d7221 */ /* 0x010fe20000010000 */
[----:B------:R-:W-:Y:S01]  /*10670*/  SHF.R.S32.HI R6, RZ, 0x7, R9 ;  /* 0x00000007ff067819 */ /* 0x000fe20000011409 */
[----:B------:R-:W1:Y:S01]  /*10680*/  MUFU.EX2 R164, R81 ;  /* 0x0000005100a47308 */ /* 0x000e620000000800 */
[C---:B------:R-:W-:Y:S01]  /*10690*/  FADD.FTZ R39, R160.reuse, R3 ;  /* 0x00000003a0277221 */ /* 0x040fe20000010000 */
[----:B------:R-:W-:-:S02]  /*106a0*/  F2FP.F16.F32.PACK_AB R160, R160, R51 ;  /* 0x00000033a0a0723e */ /* 0x000fc400000000ff */
[----:B------:R-:W-:Y:S01]  /*106b0*/  VIMNMX R13, R191, R6, !PT ;  /* 0x00000006bf0d7248 */ /* 0x000fe20007fe0100 */
[----:B------:R-:W-:Y:S01]  /*106c0*/  FADD.FTZ R4, R162, R39 ;  /* 0x00000027a2047221 */ /* 0x000fe20000010000 */
[C---:B------:R-:W-:Y:S02]  /*106d0*/  F2FP.F16.F32.PACK_AB R162, R77.reuse, R162 ;  /* 0x000000a24da2723e */ /* 0x040fe400000000ff */
[----:B------:R-:W2:Y:S01]  /*106e0*/  MUFU.EX2 R31, R31 ;  /* 0x0000001f001f7308 */ /* 0x000ea20000000800 */
[----:B------:R-:W-:Y:S01]  /*106f0*/  FADD.FTZ R4, R77, R4 ;  /* 0x000000044d047221 */ /* 0x000fe20000010000 */
[----:B------:R-:W-:-:S03]  /*10700*/  ISETP.GE.AND P3, PT, R10, R13, PT ;  /* 0x0000000d0a00720c */ /* 0x000fc60003f66270 */
[----:B0-----:R-:W-:-:S03]  /*10710*/  FADD.FTZ R11, R55, R4 ;  /* 0x00000004370b7221 */ /* 0x001fc60000010000 */
[----:B------:R-:W0:Y:S01]  /*10720*/  MUFU.EX2 R14, R14 ;  /* 0x0000000e000e7308 */ /* 0x000e220000000800 */
[C---:B-1----:R-:W-:Y:S01]  /*10730*/  FADD.FTZ R4, R164.reuse, R11 ;  /* 0x0000000ba4047221 */ /* 0x042fe20000010000 */
[----:B------:R-:W-:-:S06]  /*10740*/  F2FP.F16.F32.PACK_AB R164, R164, R55 ;  /* 0x00000037a4a4723e */ /* 0x000fcc00000000ff */
[----:B------:R-:W1:Y:S01]  /*10750*/  MUFU.EX2 R46, R46 ;  /* 0x0000002e002e7308 */ /* 0x000e620000000800 */
[----:B--2---:R-:W-:Y:S01]  /*10760*/  FADD.FTZ R11, R31, R4 ;  /* 0x000000041f0b7221 */ /* 0x004fe20000010000 */
[C---:B0-----:R-:W-:Y:S01]  /*10770*/  FADD.FTZ R3, R14.reuse, R45 ;  /* 0x0000002d0e037221 */ /* 0x041fe20000010000 */
[----:B------:R-:W-:Y:S02]  /*10780*/  F2FP.F16.F32.PACK_AB R167, R14, R167 ;  /* 0x000000a70ea7723e */ /* 0x000fe400000000ff */
[C---:B-1----:R-:W-:Y:S01]  /*10790*/  FADD.FTZ R4, R46.reuse, R11 ;  /* 0x0000000b2e047221 */ /* 0x042fe20000010000 */
[----:B------:R-:W-:Y:S01]  /*107a0*/  F2FP.F16.F32.PACK_AB R166, R46, R31 ;  /* 0x0000001f2ea6723e */ /* 0x000fe200000000ff */
[----:B------:R-:W-:Y:S06]  /*107b0*/  @!P3 BRA `(.L_x_8958) ;  /* 0x0000002800c8b947 */ /* 0x000fec0003800000 */
[----:B------:R-:W-:Y:S01]  /*107c0*/  IMAD.MOV.U32 R12, RZ, RZ, R8 ;  /* 0x000000ffff0c7224 */ /* 0x000fe200078e0008 */
[----:B------:R-:W-:Y:S01]  /*107d0*/  MOV R14, R184 ;  /* 0x000000b8000e7202 */ /* 0x000fe20000000f00 */
[----:B------:R-:W-:Y:S02]  /*107e0*/  IMAD.MOV.U32 R11, RZ, RZ, R7 ;  /* 0x000000ffff0b7224 */ /* 0x000fe400078e0007 */
[----:B------:R-:W-:Y:S02]  /*107f0*/  IMAD.MOV.U32 R6, RZ, RZ, R186 ;  /* 0x000000ffff067224 */ /* 0x000fe400078e00ba */
[----:B------:R-:W-:-:S07]  /*10800*/  IMAD.MOV.U32 R151, RZ, RZ, RZ ;  /* 0x000000ffff977224 */ /* 0x000fce00078e00ff */
.L_x_8968:
[----:B------:R-:W-:Y:S01]  /*10810*/  ISETP.NE.AND P3, PT, R189, RZ, PT ;  /* 0x000000ffbd00720c */ /* 0x000fe20003f65270 */
[----:B------:R-:W-:Y:S01]  /*10820*/  VIADD R184, R14, 0x1 ;  /* 0x000000010eb87836 */ /* 0x000fe20000000000 */
[----:B------:R-:W-:Y:S05]  /*10830*/  YIELD ;  /* 0x0000000000007946 */ /* 0x000fea0003800000 */
[----:B------:R-:W-:-:S04]  /*10840*/  ISETP.NE.AND P4, PT, R184, 0x2, PT ;  /* 0x00000002b800780c */ /* 0x000fc80003f85270 */
[----:B------:R-:W-:Y:S02]  /*10850*/  SEL R7, RZ, 0x1, P4 ;  /* 0x00000001ff077807 */ /* 0x000fe40002000000 */
[----:B------:R-:W-:Y:S02]  /*10860*/  SEL R184, R184, RZ, P4 ;  /* 0x000000ffb8b87207 */ /* 0x000fe40002000000 */
[----:B------:R-:W-:Y:S01]  /*10870*/  LOP3.LUT R186, R6, R7, RZ, 0x3c, !PT ;  /* 0x0000000706ba7212 */ /* 0x000fe200078e3cff */
[----:B------:R-:W-:Y:S06]  /*10880*/  @P3 BRA `(.L_x_8959) ;  /* 0x0000000000303947 */ /* 0x000fec0003800000 */
[----:B------:R-:W-:Y:S05]  /*10890*/  @!P0 BRA `(.L_x_8960) ;  /* 0x0000000000048947 */ /* 0x000fea0003800000 */
[----:B------:R-:W-:Y:S01]  /*108a0*/  BPT.TRAP 0x1 ;  /* 0x000000040000795c */ /* 0x000fe20000300000 */
.L_x_8960:
[----:B------:R-:W-:Y:S01]  /*108b0*/  IMAD R0, R184, 0x8, R2 ;  /* 0x00000008b8007824 */ /* 0x000fe200078e0202 */
[----:B------:R-:W-:-:S04]  /*108c0*/  SHF.L.U32 R7, R186, 0x1f, RZ ;  /* 0x0000001fba077819 */ /* 0x000fc800000006ff */
[----:B------:R0:W1:Y:S01]  /*108d0*/  SYNCS.PHASECHK.TRANS64.TRYWAIT P4, [R0+URZ+0x28830], R7 ;  /* 0x02883007000075a7 */ /* 0x000062000808017f */
[----:B------:R-:W-:Y:S05]  /*108e0*/  @!P0 BRA `(.L_x_8961) ;  /* 0x0000000000048947 */ /* 0x000fea0003800000 */
[----:B------:R-:W-:Y:S01]  /*108f0*/  BPT.TRAP 0x1 ;  /* 0x000000040000795c */ /* 0x000fe20000300000 */
.L_x_8961:
[----:B------:R-:W-:Y:S04]  /*10900*/  BSSY B0, `(.L_x_8959) ;  /* 0x0000004000007945 */ /* 0x000fe80003800000 */
[----:B-1----:R-:W-:Y:S05]  /*10910*/  @P4 BRA `(.L_x_8962) ;  /* 0x0000000000084947 */ /* 0x002fea0003800000 */
[----:B------:R-:W1:Y:S02]  /*10920*/  SYNCS.PHASECHK.TRANS64.TRYWAIT P4, [R0+URZ+0x28830], R7 ;  /* 0x02883007000075a7 */ /* 0x000e64000808017f */
[----:B-1----:R-:W-:Y:S05]  /*10930*/  @!P4 BRA `(.L_x_8963) ;  /* 0x00000120000cc947 */ /* 0x002fea0003800000 */
.L_x_8962:
[----:B------:R-:W-:Y:S05]  /*10940*/  BSYNC B0 ;  /* 0x0000000000007941 */ /* 0x000fea0003800000 */
.L_x_8959:
[----:B01----:R-:W0:Y:S01]  /*10950*/  S2R R0, SR_TID.X ;  /* 0x0000000000007919 */ /* 0x003e220000002100 */
[----:B------:R-:W-:Y:S05]  /*10960*/  WARPSYNC.ALL ;  /* 0x0000000000007948 */ /* 0x000fea0003800000 */
[----:B------:R-:W-:Y:S02]  /*10970*/  IMAD R8, R184, 0x800, R5 ;  /* 0x00000800b8087824 */ /* 0x000fe400078e0205 */
[----:B------:R-:W-:Y:S02]  /*10980*/  IMAD.MOV.U32 R9, RZ, RZ, 0x40000040 ;  /* 0x40000040ff097424 */ /* 0x000fe400078e00ff */
[C---:B------:R-:W-:Y:S01]  /*10990*/  VIADD R24, R8.reuse, 0x2 ;  /* 0x0000000208187836 */ /* 0x040fe20000000000 */
[C---:B------:R-:W-:Y:S01]  /*109a0*/  IADD3 R26, R8.reuse, 0x4, RZ ;  /* 0x00000004081a7810 */ /* 0x040fe20007ffe0ff */
[----:B------:R-:W-:Y:S01]  /*109b0*/  IMAD.MOV.U32 R25, RZ, RZ, 0x40000040 ;  /* 0x40000040ff197424 */ /* 0x000fe200078e00ff */
[C---:B------:R-:W-:Y:S01]  /*109c0*/  R2UR UR14, R8.reuse ;  /* 0x00000000080e72ca */ /* 0x040fe200000e0000 */
[----:B------:R-:W-:Y:S01]  /*109d0*/  IMAD.MOV.U32 R27, RZ, RZ, 0x40000040 ;  /* 0x40000040ff1b7424 */ /* 0x000fe200078e00ff */
[----:B------:R-:W-:Y:S01]  /*109e0*/  R2UR UR15, R9 ;  /* 0x00000000090f72ca */ /* 0x000fe200000e0000 */
[----:B------:R-:W-:Y:S01]  /*109f0*/  VIADD R20, R8, 0x6 ;  /* 0x0000000608147836 */ /* 0x000fe20000000000 */
[----:B------:R-:W-:Y:S01]  /*10a00*/  R2UR UR10, R24 ;  /* 0x00000000180a72ca */ /* 0x000fe200000e0000 */
[----:B------:R-:W-:Y:S01]  /*10a10*/  VIADD R24, R8, 0x400 ;  /* 0x0000040008187836 */ /* 0x000fe20000000000 */
        /* <DEDUP_REMOVED lines=8> */
[----:B------:R-:W-:Y:S02]  /*10aa0*/  R2UR UR31, R27 ;  /* 0x000000001b1f72ca */ /* 0x000fe400000e0000 */
[----:B0-----:R-:W-:Y:S02]  /*10ab0*/  SHF.R.U32.HI R0, RZ, 0x7, R0 ;  /* 0x00000007ff007819 */ /* 0x001fe40000011600 */
[----:B------:R-:W-:-:S02]  /*10ac0*/  R2UR UR18, R20 ;  /* 0x00000000141272ca */ /* 0x000fc400000e0000 */
[C---:B------:R-:W-:Y:S01]  /*10ad0*/  R2UR UR19, R21.reuse ;  /* 0x00000000151372ca */ /* 0x040fe200000e0000 */
[----:B------:R-:W-:Y:S01]  /*10ae0*/  VIADD R0, R0, 0x8 ;  /* 0x0000000800007836 */ /* 0x000fe20000000000 */
[C---:B------:R-:W-:Y:S01]  /*10af0*/  IADD3 R20, R8.reuse, 0x402, RZ ;  /* 0x0000040208147810 */ /* 0x040fe20007ffe0ff */
[----:B------:R-:W-:Y:S01]  /*10b00*/  VIADD R8, R8, 0x406 ;  /* 0x0000040608087836 */ /* 0x000fe20000000000 */
[----:B------:R-:W-:Y:S02]  /*10b10*/  R2UR UR27, R21 ;  /* 0x00000000151b72ca */ /* 0x000fe400000e0000 */
[----:B------:R0:W-:Y:S01]  /*10b20*/  BAR.SYNC.DEFER_BLOCKING R0, 0x100 ;  /* 0x000400000000751d */ /* 0x0001e20000010000 */
[----:B------:R-:W-:Y:S02]  /*10b30*/  R2UR UR26, R20 ;  /* 0x00000000141a72ca */ /* 0x000fe400000e0000 */
[----:B------:R-:W-:Y:S02]  /*10b40*/  R2UR UR34, R8 ;  /* 0x00000000082272ca */ /* 0x000fe400000e0000 */
[----:B------:R-:W-:Y:S01]  /*10b50*/  R2UR UR35, R9 ;  /* 0x00000000092372ca */ /* 0x000fe200000e0000 */
        /* <DEDUP_REMOVED lines=27> */
.L_x_8965:
[----:B------:R-:W-:Y:S01]  /*10d10*/  SHF.L.U32 R0, R6, 0x1f, RZ ;  /* 0x0000001f06007819 */ /* 0x000fe200000006ff */
[----:B------:R-:W-:-:S04]  /*10d20*/  IMAD R6, R14, 0x8, R2 ;  /* 0x000000080e067824 */ /* 0x000fc800078e0202 */
[----:B------:R0:W1:Y:S01]  /*10d30*/  SYNCS.PHASECHK.TRANS64.TRYWAIT P3, [R6+URZ+0x28850], R0 ;  /* 0x02885000060075a7 */ /* 0x000062000806017f */
[----:B------:R-:W-:Y:S05]  /*10d40*/  @!P0 BRA `(.L_x_8966) ;  /* 0x0000000000048947 */ /* 0x000fea0003800000 */
[----:B------:R-:W-:Y:S01]  /*10d50*/  BPT.TRAP 0x1 ;  /* 0x000000040000795c */ /* 0x000fe20000300000 */
.L_x_8966:
[----:B-1----:R-:W-:Y:S05]  /*10d60*/  @P3 BRA `(.L_x_8964) ;  /* 0x0000000000083947 */ /* 0x002fea0003800000 */
[----:B------:R-:W1:Y:S02]  /*10d70*/  SYNCS.PHASECHK.TRANS64.TRYWAIT P3, [R6+URZ+0x28850], R0 ;  /* 0x02885000060075a7 */ /* 0x000e64000806017f */
[----:B-1----:R-:W-:Y:S05]  /*10d80*/  @!P3 BRA `(.L_x_8967) ;  /* 0x0000011c000cb947 */ /* 0x002fea0003800000 */
.L_x_8964:
[----:B01----:R-:W-:Y:S01]  /*10d90*/  VIADD R0, R2, 0x400 ;  /* 0x0000040002007836 */ /* 0x003fe20000000000 */
[----:B------:R-:W-:Y:S05]  /*10da0*/  WARPSYNC.ALL ;  /* 0x0000000000007948 */ /* 0x000fea0003800000 */
[----:B------:R-:W-:Y:S01]  /*10db0*/  SHF.R.U32.HI R0, RZ, 0x4, R0 ;  /* 0x00000004ff007819 */ /* 0x000fe20000011600 */
[----:B------:R-:W-:Y:S01]  /*10dc0*/  IMAD.MOV.U32 R7, RZ, RZ, 0x40000040 ;  /* 0x40000040ff077424 */ /* 0x000fe200078e00ff */
[----:B------:R-:W-:Y:S01]  /*10dd0*/  WARPGROUP.ARRIVE ;  /* 0x00000000000079c5 */ /* 0x000fe20000000000 */
[----:B------:R-:W-:Y:S01]  /*10de0*/  IMAD.MOV.U32 R9, RZ, RZ, 0x40000040 ;  /* 0x40000040ff097424 */ /* 0x000fe200078e00ff */
[----:B------:R-:W-:-:S02]  /*10df0*/  LOP3.LUT R0, R0, 0x3fff, RZ, 0xc0, !PT ;  /* 0x00003fff00007812 */ /* 0x000fc400078ec0ff */
[----:B------:R-:W-:Y:S02]  /*10e00*/  R2UR UR7, R7 ;  /* 0x00000000070772ca */ /* 0x000fe400000e0000 */
[----:B------:R-:W-:Y:S01]  /*10e10*/  LOP3.LUT R0, R0, 0x4000000, RZ, 0xfc, !PT ;  /* 0x0400000000007812 */ /* 0x000fe200078efcff */
[----:B------:R-:W0:Y:S04]  /*10e20*/  @P2 LDC R7, c[0x0][0x450] ;  /* 0x00011400ff072b82 */ /* 0x000e280000000800 */
[C---:B------:R-:W-:Y:S02]  /*10e30*/  IMAD R6, R14.reuse, 0x800, R0 ;  /* 0x000008000e067824 */ /* 0x040fe400078e0200 */
[----:B------:R-:W-:Y:S02]  /*10e40*/  @!P1 IMAD R14, R14, 0x8, R2 ;  /* 0x000000080e0e9824 */ /* 0x000fe400078e0202 */
[----:B------:R-:W1:Y:S01]  /*10e50*/  @P2 LDC R0, c[0x0][0x44c] ;  /* 0x00011300ff002b82 */ /* 0x000e620000000800 */
[----:B------:R-:W-:Y:S01]  /*10e60*/  R2UR UR6, R6 ;  /* 0x00000000060672ca */ /* 0x000fe200000e0000 */
[----:B------:R-:W-:Y:S01]  /*10e70*/  @!P1 VIADD R14, R14, 0x28860 ;  /* 0x000288600e0e9836 */ /* 0x000fe20000000000 */
[----:B------:R-:W-:-:S04]  /*10e80*/  IADD3 R8, R6, 0x80, RZ ;  /* 0x0000008006087810 */ /* 0x000fc80007ffe0ff */
[----:B------:R-:W-:-:S07]  /*10e90*/  @!P1 PRMT R14, RZ, 0x654, R14 ;  /* 0x00000654ff0e9816 */ /* 0x000fce000000000e */
        /* <DEDUP_REMOVED lines=23> */
[----:B------:R-:W-:Y:S01]  /*11010*/  IMAD.IADD R8, R204, 0x1, R190 ;  /* 0x00000001cc087824 */ /* 0x000fe200078e02be */
[----:B------:R-:W-:-:S03]  /*11020*/  R2UR UR7, R9 ;  /* 0x00000000090772ca */ /* 0x000fc600000e0000 */
[----:B-1----:R-:W-:-:S04]  /*11030*/  @P2 IMAD.HI.U32 R9, R8, R0, RZ ;  /* 0x0000000008092227 */ /* 0x002fc800078e00ff */
[----:B------:R-:W-:Y:S01]  /*11040*/  IMAD.MOV.U32 R0, RZ, RZ, R8 ;  /* 0x000000ffff007224 */ /* 0x000fe200078e0008 */
[----:B0-----:R-:W-:Y:S01]  /*11050*/  @P2 SHF.R.U32.HI R0, RZ, R7, R9 ;  /* 0x00000007ff002219 */ /* 0x001fe20000011609 */
[----:B------:R-:W-:Y:S01]  /*11060*/  IMAD.MOV.U32 R8, RZ, RZ, -0x80 ;  /* 0xffffff80ff087424 */ /* 0x000fe200078e00ff */
[----:B------:R-:W-:-:S03]  /*11070*/  MOV R9, 0x40000040 ;  /* 0x4000004000097802 */ /* 0x000fc60000000f00 */
[----:B------:R-:W0:Y:S01]  /*11080*/  SHFL.IDX PT, R7, R0, RZ, 0x1c1f ;  /* 0x001c1fff00077589 */ /* 0x000e2200000e0000 */
[----:B------:R-:W-:-:S05]  /*11090*/  IMAD R8, R10, R8, 0x1 ;  /* 0x000000010a087424 */ /* 0x000fca00078e0208 */
[----:B------:R-:W-:-:S05]  /*110a0*/  IADD3 R8, R193, R8, -R197 ;  /* 0x00000008c1087210 */ /* 0x000fca0007ffe8c5 */
[----:B------:R-:W-:-:S04]  /*110b0*/  IMAD.IADD R15, R8, 0x1, -R192 ;  /* 0x00000001080f7824 */ /* 0x000fc800078e0ac0 */
[----:B0-----:R-:W-:-:S05]  /*110c0*/  IMAD.IADD R7, R15, 0x1, R7 ;  /* 0x000000010f077824 */ /* 0x001fca00078e0207 */
        /* <DEDUP_REMOVED lines=48> */
[----:B------:R-:W-:Y:S01]  /*113d0*/  ISETP.GT.AND P4, PT, R7, 0x41, PT ;  /* 0x000000410700780c */ /* 0x000fe20003f84270 */
[----:B------:R-:W-:Y:S02]  /*113e0*/  WARPGROUP.DEPBAR.LE gsb0, 0x0 ;  /* 0x00008000000079c5 */ /* 0x000fe40000010000 */
[----:B------:R-:W-:Y:S01]  /*113f0*/  FSEL R56, R56, -INF , P3 ;  /* 0xff80000038387808 */ /* 0x000fe20001800000 */
[----:B------:R-:W-:Y:S01]  /*11400*/  WARPGROUP.ARRIVE ;  /* 0x00000000000079c5 */ /* 0x000fe20000000000 */
[----:B------:R-:W-:Y:S02]  /*11410*/  FMNMX.FTZ R8, R53, R8, !PT ;  /* 0x0000000835087209 */ /* 0x000fe40007810000 */
[----:B------:R-:W-:Y:S02]  /*11420*/  ISETP.GT.AND P3, PT, R7, 0x48, PT ;  /* 0x000000480700780c */ /* 0x000fe40003f64270 */
[----:B------:R-:W-:Y:S01]  /*11430*/  FSEL R57, R57, -INF , P4 ;  /* 0xff80000039397808 */ /* 0x000fe20002000000 */
[----:B------:R-:W-:Y:S01]  /*11440*/  HGMMA.64x128x16.F32 R88, R152, gdesc[UR4].tnspB, R88, gsb0 ;  /* 0x41e0000498587df0 */ /* 0x000fe20008000858 */
        /* <DEDUP_REMOVED lines=42> */
[----:B------:R-:W-:-:S02]  /*116f0*/  R2UR UR7, R9 ;  /* 0x00000000090772ca */ /* 0x000fc400000e0000 */
[----:B------:R-:W-:-:S05]  /*11700*/  FMNMX.FTZ R7, R85, R7, !PT ;  /* 0x0000000755077209 */ /* 0x000fca0007810000 */
[----:B------:R-:W0:Y:S02]  /*11710*/  SHFL.BFLY PT, R8, R7, 0x2, 0x1f ;  /* 0x0c401f0007087f89 */ /* 0x000e2400000e0000 */
[----:B0-----:R-:W-:Y:S01]  /*11720*/  FMNMX.FTZ R7, R7, R8, !PT ;  /* 0x0000000807077209 */ /* 0x001fe20007810000 */
[----:B------:R-:W-:-:S04]  /*11730*/  VIADD R8, R6, 0x280 ;  /* 0x0000028006087836 */ /* 0x000fc80000000000 */
[----:B------:R-:W0:Y:S01]  /*11740*/  SHFL.BFLY PT, R20, R7, 0x1, 0x1f ;  /* 0x0c201f0007147f89 */ /* 0x000e2200000e0000 */
[----:B------:R-:W-:-:S03]  /*11750*/  R2UR UR6, R8 ;  /* 0x00000000080672ca */ /* 0x000fc600000e0000 */
[----:B------:R1:W2:Y:S02]  /*11760*/  SHFL.IDX PT, R8, R0, 0x1, 0x1c1f ;  /* 0x003c1f0000087f89 */ /* 0x0002a400000e0000 */
[----:B-1----:R-:W-:Y:S01]  /*11770*/  IMAD.U32 R0, RZ, RZ, UR47 ;  /* 0x0000002fff007e24 */ /* 0x002fe2000f8e00ff */
[----:B------:R-:W-:Y:S02]  /*11780*/  WARPGROUP.DEPBAR.LE gsb0, 0x0 ;  /* 0x00008000000079c5 */ /* 0x000fe40000010000 */
[----:B------:R-:W-:Y:S01]  /*11790*/  WARPGROUP.ARRIVE ;  /* 0x00000000000079c5 */ /* 0x000fe20000000000 */
[----:B0-----:R-:W-:-:S05]  /*117a0*/  FMNMX.FTZ R7, R7, R20, !PT ;  /* 0x0000001407077209 */ /* 0x001fca0007810000 */
[----:B------:R-:W0:Y:S01]  /*117b0*/  S2R R155, SR_TID.X ;  /* 0x00000000009b7919 */ /* 0x000e220000002100 */
[----:B--2---:R-:W-:Y:S01]  /*117c0*/  IMAD.IADD R8, R15, 0x1, R8 ;  /* 0x000000010f087824 */ /* 0x004fe200078e0208 */
[----:B------:R-:W-:Y:S01]  /*117d0*/  HGMMA.64x128x16.F32 R88, R156, gdesc[UR4].tnspB, R88, gsb0 ;  /* 0x41e000049c587df0 */ /* 0x000fe20008000858 */
[C---:B------:R-:W-:Y:S01]  /*117e0*/  FMUL.FTZ R9, R7.reuse, R0 ;  /* 0x0000000007097220 */ /* 0x040fe20000410000 */
[----:B------:R-:W-:Y:S02]  /*117f0*/  FSETP.NEU.FTZ.AND P3, PT, R7, -INF , PT ;  /* 0xff8000000700780b */ /* 0x000fe40003f7d000 */
[C---:B------:R-:W-:Y:S02]  /*11800*/  ISETP.GT.AND P5, PT, R8.reuse, RZ, PT ;  /* 0x000000ff0800720c */ /* 0x040fe40003fa4270 */
[----:B------:R-:W-:Y:S02]  /*11810*/  ISETP.GT.AND P4, PT, R8, 0x1, PT ;  /* 0x000000010800780c */ /* 0x000fe40003f84270 */
[----:B------:R-:W-:-:S02]  /*11820*/  FSEL R26, R26, -INF , P5 ;  /* 0xff8000001a1a7808 */ /* 0x000fc40002800000 */
        /* <DEDUP_REMOVED lines=92> */
[----:B------:R-:W-:Y:S02]  /*11df0*/  FSEL R87, R87, -INF , P4 ;  /* 0xff80000057577808 */ /* 0x000fe40002000000 */
[----:B------:R-:W-:Y:S02]  /*11e00*/  FMNMX.FTZ R8, R86, R20, !PT ;  /* 0x0000001456087209 */ /* 0x000fe40007810000 */
[----:B------:R-:W-:Y:S02]  /*11e10*/  FSEL R9, R9, RZ, P3 ;  /* 0x000000ff09097208 */ /* 0x000fe40001800000 */
[----:B------:R-:W-:Y:S02]  /*11e20*/  FMNMX.FTZ R8, R87, R8, !PT ;  /* 0x0000000857087209 */ /* 0x000fe40007810000 */
[----:B0-----:R-:W-:Y:S01]  /*11e30*/  SHF.R.U32.HI R155, RZ, 0x7, R155 ;  /* 0x00000007ff9b7819 */ /* 0x001fe2000001169b */
[-CC-:B------:R-:W-:Y:S01]  /*11e40*/  FFMA.FTZ R180, R24, R0.reuse, -R9.reuse ;  /* 0x0000000018b47223 */ /* 0x180fe20000010809 */
[-CC-:B------:R-:W-:Y:S01]  /*11e50*/  FFMA.FTZ R24, R29, R0.reuse, -R9.reuse ;  /* 0x000000001d187223 */ /* 0x180fe20000010809 */
[----:B------:R-:W0:Y:S01]  /*11e60*/  SHFL.BFLY PT, R20, R8, 0x2, 0x1f ;  /* 0x0c401f0008147f89 */ /* 0x000e2200000e0000 */
        /* <DEDUP_REMOVED lines=20> */
[-CC-:B-1----:R-:W-:Y:S01]  /*11fb0*/  FFMA.FTZ R25, R33, R0.reuse, -R9.reuse ;  /* 0x0000000021197223 */ /* 0x182fe20000010809 */
[-CC-:B------:R-:W-:Y:S01]  /*11fc0*/  FFMA.FTZ R33, R49, R0.reuse, -R9.reuse ;  /* 0x0000000031217223 */ /* 0x180fe20000010809 */
[----:B------:R-:W-:Y:S01]  /*11fd0*/  FFMA.FTZ R44, R65, R0, -R9 ;  /* 0x00000000412c7223 */ /* 0x000fe20000010809 */
[----:B0-----:R-:W-:Y:S01]  /*11fe0*/  FMNMX.FTZ R8, R8, R20, !PT ;  /* 0x0000001408087209 */ /* 0x001fe20007810000 */
[----:B------:R-:W-:-:S02]  /*11ff0*/  VIADD R20, R6, 0x300 ;  /* 0x0000030006147836 */ /* 0x000fc40000000000 */
[-CC-:B------:R-:W-:Y:S01]  /*12000*/  FFMA.FTZ R158, R68, R0.reuse, -R9.reuse ;  /* 0x00000000449e7223 */ /* 0x180fe20000010809 */
[-CC-:B------:R-:W-:Y:S01]  /*12010*/  FFMA.FTZ R45, R69, R0.reuse, -R9.reuse ;  /* 0x00000000452d7223 */ /* 0x180fe20000010809 */
[----:B------:R-:W-:Y:S01]  /*12020*/  MUFU.EX2 R24, R24 ;  /* 0x0000001800187308 */ /* 0x000fe20000000800 */
[----:B------:R-:W0:Y:S01]  /*12030*/  SHFL.BFLY PT, R21, R8, 0x1, 0x1f ;  /* 0x0c201f0008157f89 */ /* 0x000e2200000e0000 */
[----:B------:R-:W-:Y:S01]  /*12040*/  R2UR UR6, R20 ;  /* 0x00000000140672ca */ /* 0x000fe200000e0000 */
[----:B------:R-:W-:Y:S02]  /*12050*/  VIADD R20, R6, 0x380 ;  /* 0x0000038006147836 */ /* 0x000fe40000000000 */
        /* <DEDUP_REMOVED lines=8> */
[----:B------:R-:W-:-:S04]  /*120e0*/  FFMA.FTZ R9, R85, R0, -R9 ;  /* 0x0000000055097223 */ /* 0x000fc80000010809 */
[----:B------:R-:W-:Y:S08]  /*120f0*/  MUFU.EX2 R25, R25 ;  /* 0x0000001900197308 */ /* 0x000ff00000000800 */
[----:B------:R-:W-:Y:S01]  /*12100*/  MUFU.EX2 R178, R178 ;  /* 0x000000b200b27308 */ /* 0x000fe20000000800 */
[----:B0-----:R-:W-:Y:S01]  /*12110*/  FMNMX.FTZ R8, R8, R21, !PT ;  /* 0x0000001508087209 */ /* 0x001fe20007810000 */
[----:B------:R-:W-:-:S03]  /*12120*/  IMAD.MOV.U32 R21, RZ, RZ, 0x40000040 ;  /* 0x40000040ff157424 */ /* 0x000fc600078e00ff */
[C---:B------:R-:W-:Y:S01]  /*12130*/  FSETP.NEU.FTZ.AND P4, PT, R8.reuse, -INF , PT ;  /* 0xff8000000800780b */ /* 0x040fe20003f9d000 */
[-C--:B------:R-:W-:Y:S01]  /*12140*/  FMUL.FTZ R61, R8, R0.reuse ;  /* 0x00000000083d7220 */ /* 0x080fe20000410000 */
[----:B------:R-:W-:Y:S01]  /*12150*/  R2UR UR7, R21 ;  /* 0x00000000150772ca */ /* 0x000fe200000e0000 */
[----:B------:R-:W-:Y:S01]  /*12160*/  MUFU.EX2 R28, R28 ;  /* 0x0000001c001c7308 */ /* 0x000fe20000000800 */
[----:B------:R-:W-:Y:S02]  /*12170*/  FSEL R21, R7, RZ, P3 ;  /* 0x000000ff07157208 */ /* 0x000fe40001800000 */
[----:B------:R-:W-:Y:S02]  /*12180*/  FSEL R61, R61, RZ, P4 ;  /* 0x000000ff3d3d7208 */ /* 0x000fe40002000000 */
[C---:B------:R-:W-:Y:S01]  /*12190*/  ISETP.GT.AND P3, PT, R10.reuse, R13, PT ;  /* 0x0000000d0a00720c */ /* 0x040fe20003f64270 */
[----:B------:R-:W-:Y:S02]  /*121a0*/  VIADD R10, R10, 0xffffffff ;  /* 0xffffffff0a0a7836 */ /* 0x000fe40000000000 */
[-CC-:B------:R-:W-:Y:S01]  /*121b0*/  FFMA.FTZ R177, R34, R0.reuse, -R61.reuse ;  /* 0x0000000022b17223 */ /* 0x180fe2000001083d */
[-C--:B------:R-:W-:Y:S01]  /*121c0*/  FFMA.FTZ R34, R43, R0.reuse, -R61 ;  /* 0x000000002b227223 */ /* 0x080fe2000001083d */
[----:B------:R-:W-:Y:S01]  /*121d0*/  FADD.FTZ R43, -R21, R11 ;  /* 0x0000000b152b7221 */ /* 0x000fe20000010100 */
[----:B------:R-:W-:Y:S01]  /*121e0*/  IMAD.MOV.U32 R21, RZ, RZ, 0x40000040 ;  /* 0x40000040ff157424 */ /* 0x000fe200078e00ff */
[----:B------:R-:W-:Y:S01]  /*121f0*/  HGMMA.64x128x16.F32 R88, R160, gdesc[UR4].tnspB, R88, gsb0 ;  /* 0x41e00004a0587df0 */ /* 0x000fe20008000858 */
[----:B------:R-:W-:Y:S01]  /*12200*/  R2UR UR6, R20 ;  /* 0x00000000140672ca */ /* 0x000fe200000e0000 */
[-C--:B------:R-:W-:Y:S01]  /*12210*/  FMUL.FTZ R6, R43, R0.reuse ;  /* 0x000000002b067220 */ /* 0x080fe20000410000 */
[----:B------:R-:W-:Y:S01]  /*12220*/  FSEL R11, R8, RZ, P4 ;  /* 0x000000ff080b7208 */ /* 0x000fe20002000000 */
[-CC-:B------:R-:W-:Y:S01]  /*12230*/  FFMA.FTZ R181, R26, R0.reuse, -R61.reuse ;  /* 0x000000001ab57223 */ /* 0x180fe2000001083d */
[----:B------:R-:W-:Y:S01]  /*12240*/  R2UR UR7, R21 ;  /* 0x00000000150772ca */ /* 0x000fe200000e0000 */
[-CC-:B------:R-:W-:Y:S01]  /*12250*/  FFMA.FTZ R26, R27, R0.reuse, -R61.reuse ;  /* 0x000000001b1a7223 */ /* 0x180fe2000001083d */
[--C-:B------:R-:W-:Y:S01]  /*12260*/  FFMA.FTZ R183, R30, R0, -R61.reuse ;  /* 0x000000001eb77223 */ /* 0x100fe2000001083d */
[----:B------:R-:W-:Y:S01]  /*12270*/  FADD.FTZ R11, -R11, R12 ;  /* 0x0000000c0b0b7221 */ /* 0x000fe20000010100 */
[----:B------:R-:W0:Y:S01]  /*12280*/  MUFU.EX2 R6, R6 ;  /* 0x0000000600067308 */ /* 0x000e220000000800 */
[----:B------:R-:W-:Y:S01]  /*12290*/  @!P1 LEA R12, R184, R2, 0x3 ;  /* 0x00000002b80c9211 */ /* 0x000fe200078e18ff */
[-CC-:B------:R-:W-:Y:S01]  /*122a0*/  FFMA.FTZ R27, R31, R0.reuse, -R61.reuse ;  /* 0x000000001f1b7223 */ /* 0x180fe2000001083d */
[-C--:B------:R-:W-:Y:S01]  /*122b0*/  FMUL.FTZ R11, R11, R0.reuse ;  /* 0x000000000b0b7220 */ /* 0x080fe20000410000 */
[----:B------:R-:W-:Y:S01]  /*122c0*/  IADD3 R20, -R155, 0xb, RZ ;  /* 0x0000000b9b147810 */ /* 0x000fe20007ffe1ff */
[----:B------:R-:W-:Y:S01]  /*122d0*/  FFMA.FTZ R30, R35, R0, -R61 ;  /* 0x00000000231e7223 */ /* 0x000fe2000001083d */
[----:B------:R-:W-:-:S02]  /*122e0*/  @!P1 VIADD R12, R12, 0x28840 ;  /* 0x000288400c0c9836 */ /* 0x000fc40000000000 */
[-CC-:B------:R-:W-:Y:S01]  /*122f0*/  FFMA.FTZ R179, R38, R0.reuse, -R61.reuse ;  /* 0x0000000026b37223 */ /* 0x180fe2000001083d */
[----:B------:R-:W-:Y:S01]  /*12300*/  MUFU.EX2 R181, R181 ;  /* 0x000000b500b57308 */ /* 0x000fe20000000800 */
[-CC-:B------:R-:W-:Y:S01]  /*12310*/  FFMA.FTZ R31, R39, R0.reuse, -R61.reuse ;  /* 0x00000000271f7223 */ /* 0x180fe2000001083d */
[-CC-:B------:R-:W-:Y:S01]  /*12320*/  FFMA.FTZ R173, R42, R0.reuse, -R61.reuse ;  /* 0x000000002aad7223 */ /* 0x180fe2000001083d */
[----:B------:R-:W-:Y:S01]  /*12330*/  @!P1 PRMT R21, RZ, 0x654, R12 ;  /* 0x00000654ff159816 */ /* 0x000fe2000000000c */
        /* <DEDUP_REMOVED lines=9> */
[--C-:B------:R-:W-:Y:S01]  /*123d0*/  FFMA.FTZ R59, R59, R0, -R61.reuse ;  /* 0x000000003b3b7223 */ /* 0x100fe2000001083d */
[----:B------:R-:W-:Y:S01]  /*123e0*/  F2FP.F16.F32.PACK_AB R180, R15, R180 ;  /* 0x000000b40fb4723e */ /* 0x000fe200000000ff */
        /* <DEDUP_REMOVED lines=10> */
[----:B-1----:R-:W-:Y:S01]  /*12490*/  FFMA.FTZ R3, R11, R3, R181 ;  /* 0x000000030b037223 */ /* 0x002fe200000100b5 */
[----:B------:R-:W-:-:S06]  /*124a0*/  FFMA.FTZ R86, R86, R0, -R61 ;  /* 0x0000000056567223 */ /* 0x000fcc000001083d */
[----:B------:R-:W1:Y:S01]  /*124b0*/  MUFU.EX2 R27, R27 ;  /* 0x0000001b001b7308 */ /* 0x000e620000000800 */
[----:B0-----:R-:W-:-:S07]  /*124c0*/  F2FP.F16.F32.PACK_AB R181, R26, R181 ;  /* 0x000000b51ab5723e */ /* 0x001fce00000000ff */
        /* <DEDUP_REMOVED lines=12> */
[----:B------:R-:W-:-:S05]  /*12590*/  WARPGROUP.ARRIVE ;  /* 0x00000000000079c5 */ /* 0x000fca0000000000 */
[----:B------:R-:W5:Y:S01]  /*125a0*/  MUFU.EX2 R35, R35 ;  /* 0x0000002300237308 */ /* 0x000f620000000800 */
[----:B------:R-:W-:Y:S01]  /*125b0*/  FFMA.FTZ R161, R74, R0, -R61 ;  /* 0x000000004aa17223 */ /* 0x000fe2000001083d */
[----:B------:R-:W-:Y:S06]  /*125c0*/  HGMMA.64x128x16.F32 R88, R164, gdesc[UR4].tnspB, R88, gsb0 ;  /* 0x41e00004a4587df0 */ /* 0x000fec0008000858 */
        /* <DEDUP_REMOVED lines=28> */
[----:B--2---:R-:W-:Y:S01]  /*12790*/  FADD.FTZ R21, R15, R4 ;  /* 0x000000040f157221 */ /* 0x004fe20000010000 */
[----:B------:R-:W-:Y:S01]  /*127a0*/  FADD.FTZ R4, R26, R3 ;  /* 0x000000031a047221 */ /* 0x000fe20000010000 */
[----:B------:R2:W-:Y:S01]  /*127b0*/  @!P1 SYNCS.ARRIVE.TRANS64.RED.A1T0 RZ, [R14+URZ], RZ ;  /* 0x000000ff0eff99a7 */ /* 0x0005e2000810043f */
[----:B------:R-:W-:Y:S01]  /*127c0*/  FFMA.FTZ R3, R63, R0, -R61 ;  /* 0x000000003f037223 */ /* 0x000fe2000001083d */
[----:B------:R-:W-:Y:S01]  /*127d0*/  FADD.FTZ R21, R182, R21 ;  /* 0x00000015b6157221 */ /* 0x000fe20000010000 */
[----:B------:R-:W-:Y:S01]  /*127e0*/  FADD.FTZ R4, R183, R4 ;  /* 0x00000004b7047221 */ /* 0x000fe20000010000 */
[C---:B------:R-:W-:Y:S01]  /*127f0*/  F2FP.F16.F32.PACK_AB R182, R24.reuse, R182 ;  /* 0x000000b618b6723e */ /* 0x040fe200000000ff */
[----:B------:R-:W-:Y:S01]  /*12800*/  MUFU.EX2 R159, R159 ;  /* 0x0000009f009f7308 */ /* 0x000fe20000000800 */
[----:B------:R-:W-:Y:S01]  /*12810*/  FADD.FTZ R21, R24, R21 ;  /* 0x0000001518157221 */ /* 0x000fe20000010000 */
[----:B-1----:R-:W-:Y:S01]  /*12820*/  FADD.FTZ R4, R27, R4 ;  /* 0x000000041b047221 */ /* 0x002fe20000010000 */
[-C--:B------:R-:W-:Y:S01]  /*12830*/  FMUL.FTZ R100, R100, R6.reuse ;  /* 0x0000000664647220 */ /* 0x080fe20000410000 */
[----:B------:R-:W-:Y:S01]  /*12840*/  FMUL.FTZ R101, R101, R6 ;  /* 0x0000000665657220 */ /* 0x000fe20000410000 */
[----:B--2---:R-:W-:Y:S01]  /*12850*/  FADD.FTZ R14, R176, R21 ;  /* 0x00000015b00e7221 */ /* 0x004fe20000010000 */
[----:B0-----:R-:W-:Y:S01]  /*12860*/  FADD.FTZ R21, R177, R4 ;  /* 0x00000004b1157221 */ /* 0x001fe20000010000 */
[----:B------:R-:W-:Y:S01]  /*12870*/  FFMA.FTZ R4, R67, R0, -R61 ;  /* 0x0000000043047223 */ /* 0x000fe2000001083d */
[----:B------:R-:W0:Y:S01]  /*12880*/  MUFU.EX2 R3, R3 ;  /* 0x0000000300037308 */ /* 0x000e220000000800 */
[C---:B------:R-:W-:Y:S01]  /*12890*/  FADD.FTZ R43, R25.reuse, R14 ;  /* 0x0000000e192b7221 */ /* 0x040fe20000010000 */
[----:B---3--:R-:W-:Y:S01]  /*128a0*/  FADD.FTZ R20, R30, R21 ;  /* 0x000000151e147221 */ /* 0x008fe20000010000 */
[----:B------:R-:W-:Y:S01]  /*128b0*/  F2FP.F16.F32.PACK_AB R176, R25, R176 ;  /* 0x000000b019b0723e */ /* 0x000fe200000000ff */
[-C--:B------:R-:W-:Y:S01]  /*128c0*/  FFMA.FTZ R14, R71, R0.reuse, -R61 ;  /* 0x00000000470e7223 */ /* 0x080fe2000001083d */
[----:B------:R-:W-:Y:S01]  /*128d0*/  FADD.FTZ R43, R178, R43 ;  /* 0x0000002bb22b7221 */ /* 0x000fe20000010000 */
[----:B----4-:R-:W-:Y:S01]  /*128e0*/  FADD.FTZ R20, R179, R20 ;  /* 0x00000014b3147221 */ /* 0x010fe20000010000 */
[----:B------:R-:W-:Y:S01]  /*128f0*/  FFMA.FTZ R61, R87, R0, -R61 ;  /* 0x00000000573d7223 */ /* 0x000fe2000001083d */
[----:B------:R-:W1:Y:S01]  /*12900*/  MUFU.EX2 R4, R4 ;  /* 0x0000000400047308 */ /* 0x000e620000000800 */
[----:B------:R-:W-:Y:S01]  /*12910*/  FADD.FTZ R43, R28, R43 ;  /* 0x0000002b1c2b7221 */ /* 0x000fe20000010000 */
[----:B-----5:R-:W-:Y:S01]  /*12920*/  FADD.FTZ R20, R31, R20 ;  /* 0x000000141f147221 */ /* 0x020fe20000010000 */
        /* <DEDUP_REMOVED lines=36> */
[----:B------:R-:W-:Y:S01]  /*12b70*/  F2FP.F16.F32.PACK_AB R153, R12, R153 ;  /* 0x000000990c99723e */ /* 0x000fe200000000ff */
[----:B------:R-:W5:Y:S01]  /*12b80*/  MUFU.EX2 R48, R48 ;  /* 0x0000003000307308 */ /* 0x000f620000000800 */
[----:B------:R-:W-:Y:S01]  /*12b90*/  FADD.FTZ R21, R40, R21 ;  /* 0x0000001528157221 */ /* 0x000fe20000010000 */
[----:B------:R-:W-:Y:S01]  /*12ba0*/  FADD.FTZ R20, R12, R25 ;  /* 0x000000190c147221 */ /* 0x000fe20000010000 */
[-C--:B------:R-:W-:Y:S01]  /*12bb0*/  FMUL.FTZ R132, R132, R6.reuse ;  /* 0x0000000684847220 */ /* 0x080fe20000410000 */
[-C--:B------:R-:W-:Y:S01]  /*12bc0*/  FMUL.FTZ R133, R133, R6.reuse ;  /* 0x0000000685857220 */ /* 0x080fe20000410000 */
[----:B------:R-:W-:Y:S01]  /*12bd0*/  FADD.FTZ R24, R154, R21 ;  /* 0x000000159a187221 */ /* 0x000fe20000010000 */
[----:B------:R-:W-:Y:S01]  /*12be0*/  FADD.FTZ R20, R155, R20 ;  /* 0x000000149b147221 */ /* 0x000fe20000010000 */
[----:B0-----:R-:W-:Y:S01]  /*12bf0*/  F2FP.F16.F32.PACK_AB R155, R3, R155 ;  /* 0x0000009b039b723e */ /* 0x001fe200000000ff */
[----:B------:R-:W0:Y:S01]  /*12c00*/  MUFU.EX2 R15, R75 ;  /* 0x0000004b000f7308 */ /* 0x000e220000000800 */
[----:B------:R-:W-:Y:S01]  /*12c10*/  FADD.FTZ R21, R41, R24 ;  /* 0x0000001829157221 */ /* 0x000fe20000010000 */
[----:B------:R-:W-:Y:S01]  /*12c20*/  FADD.FTZ R20, R3, R20 ;  /* 0x0000001403147221 */ /* 0x000fe20000010000 */
[-C--:B------:R-:W-:Y:S01]  /*12c30*/  FMUL.FTZ R136, R136, R6.reuse ;  /* 0x0000000688887220 */ /* 0x080fe20000410000 */
[-C--:B------:R-:W-:Y:S01]  /*12c40*/  FMUL.FTZ R137, R137, R6.reuse ;  /* 0x0000000689897220 */ /* 0x080fe20000410000 */
[----:B------:R-:W-:Y:S01]  /*12c50*/  FADD.FTZ R21, R156, R21 ;  /* 0x000000159c157221 */ /* 0x000fe20000010000 */
[----:B------:R-:W-:Y:S01]  /*12c60*/  FADD.FTZ R25, R157, R20 ;  /* 0x000000149d197221 */ /* 0x000fe20000010000 */
[----:B-1----:R-:W-:Y:S01]  /*12c70*/  F2FP.F16.F32.PACK_AB R157, R4, R157 ;  /* 0x0000009d049d723e */ /* 0x002fe200000000ff */
[----:B------:R-:W1:Y:S01]  /*12c80*/  MUFU.EX2 R49, R49 ;  /* 0x0000003100317308 */ /* 0x000e620000000800 */
[----:B------:R-:W-:Y:S01]  /*12c90*/  FADD.FTZ R21, R44, R21 ;  /* 0x000000152c157221 */ /* 0x000fe20000010000 */
[----:B------:R-:W-:Y:S01]  /*12ca0*/  FADD.FTZ R20, R4, R25 ;  /* 0x0000001904147221 */ /* 0x000fe20000010000 */
[-C--:B------:R-:W-:Y:S01]  /*12cb0*/  FMUL.FTZ R140, R140, R6.reuse ;  /* 0x000000068c8c7220 */ /* 0x080fe20000410000 */
[-C--:B------:R-:W-:Y:S01]  /*12cc0*/  FMUL.FTZ R141, R141, R6.reuse ;  /* 0x000000068d8d7220 */ /* 0x080fe20000410000 */
[----:B------:R-:W-:Y:S01]  /*12cd0*/  FADD.FTZ R24, R158, R21 ;  /* 0x000000159e187221 */ /* 0x000fe20000010000 */
[----:B------:R-:W-:Y:S01]  /*12ce0*/  FADD.FTZ R21, R159, R20 ;  /* 0x000000149f157221 */ /* 0x000fe20000010000 */
[C---:B--2---:R-:W-:Y:S01]  /*12cf0*/  F2FP.F16.F32.PACK_AB R159, R14.reuse, R159 ;  /* 0x0000009f0e9f723e */ /* 0x044fe200000000ff */
[----:B------:R-:W2:Y:S01]  /*12d00*/  MUFU.EX2 R78, R78 ;  /* 0x0000004e004e7308 */ /* 0x000ea20000000800 */
[----:B------:R-:W-:Y:S01]  /*12d10*/  FADD.FTZ R24, R45, R24 ;  /* 0x000000182d187221 */ /* 0x000fe20000010000 */
[----:B------:R-:W-:Y:S01]  /*12d20*/  FADD.FTZ R20, R14, R21 ;  /* 0x000000150e147221 */ /* 0x000fe20000010000 */
[-C--:B------:R-:W-:Y:S01]  /*12d30*/  FMUL.FTZ R144, R144, R6.reuse ;  /* 0x0000000690907220 */ /* 0x080fe20000410000 */
[-C--:B------:R-:W-:Y:S01]  /*12d40*/  FMUL.FTZ R145, R145, R6.reuse ;  /* 0x0000000691917220 */ /* 0x080fe20000410000 */
[----:B---3--:R-:W-:Y:S01]  /*12d50*/  FADD.FTZ R21, R37, R24 ;  /* 0x0000001825157221 */ /* 0x008fe20000010000 */
[----:B----4-:R-:W-:Y:S01]  /*12d60*/  FADD.FTZ R20, R161, R20 ;  /* 0x00000014a1147221 */ /* 0x010fe20000010000 */
[-C--:B------:R-:W-:Y:S01]  /*12d70*/  FMUL.FTZ R148, R148, R6.reuse ;  /* 0x0000000694947220 */ /* 0x080fe20000410000 */
[----:B------:R-:W3:Y:S01]  /*12d80*/  MUFU.EX2 R52, R52 ;  /* 0x0000003400347308 */ /* 0x000ee20000000800 */
[----:B-----5:R-:W-:Y:S01]  /*12d90*/  FADD.FTZ R12, R48, R21 ;  /* 0x00000015300c7221 */ /* 0x020fe20000010000 */
[----:B0-----:R-:W-:Y:S01]  /*12da0*/  FADD.FTZ R3, R15, R20 ;  /* 0x000000140f037221 */ /* 0x001fe20000010000 */
[----:B------:R-:W-:Y:S01]  /*12db0*/  FMUL.FTZ R149, R149, R6 ;  /* 0x0000000695957220 */ /* 0x000fe20000410000 */
[-C--:B------:R-:W-:Y:S01]  /*12dc0*/  FMUL.FTZ R90, R90, R11.reuse ;  /* 0x0000000b5a5a7220 */ /* 0x080fe20000410000 */
[----:B-1----:R-:W-:Y:S01]  /*12dd0*/  FADD.FTZ R21, R49, R12 ;  /* 0x0000000c31157221 */ /* 0x002fe20000010000 */
        /* <DEDUP_REMOVED lines=10> */
[----:B------:R-:W1:Y:S01]  /*12e80*/  MUFU.EX2 R53, R53 ;  /* 0x0000003500357308 */ /* 0x000e620000000800 */
        /* <DEDUP_REMOVED lines=37> */
[----:B------:R-:W-:Y:S01]  /*130e0*/  F2FP.F16.F32.PACK_AB R179, R31, R179 ;  /* 0x000000b31fb3723e */ /* 0x000fe200000000ff */
[----:B------:R-:W-:Y:S01]  /*130f0*/  IMAD.MOV.U32 R11, RZ, RZ, R7 ;  /* 0x000000ffff0b7224 */ /* 0x000fe200078e0007 */
        /* <DEDUP_REMOVED lines=15> */
[----:B------:R-:W-:Y:S01]  /*131f0*/  F2FP.F16.F32.PACK_AB R154, R41, R154 ;  /* 0x0000009a299a723e */ /* 0x000fe200000000ff */
[----:B-1----:R-:W-:Y:S01]  /*13200*/  FADD.FTZ R4, R9, R12 ;  /* 0x0000000c09047221 */ /* 0x002fe20000010000 */
[----:B------:R-:W-:-:S02]  /*13210*/  F2FP.F16.F32.PACK_AB R156, R44, R156 ;  /* 0x0000009c2c9c723e */ /* 0x000fc400000000ff */
[----:B------:R-:W-:Y:S02]  /*13220*/  F2FP.F16.F32.PACK_AB R158, R45, R158 ;  /* 0x0000009e2d9e723e */ /* 0x000fe400000000ff */
[----:B------:R-:W-:Y:S02]  /*13230*/  F2FP.F16.F32.PACK_AB R160, R48, R37 ;  /* 0x0000002530a0723e */ /* 0x000fe400000000ff */
[----:B------:R-:W-:Y:S01]  /*13240*/  F2FP.F16.F32.PACK_AB R161, R15, R161 ;  /* 0x000000a10fa1723e */ /* 0x000fe200000000ff */
[----:B--2---:R-:W-:Y:S01]  /*13250*/  FADD.FTZ R3, R20, R3 ;  /* 0x0000000314037221 */ /* 0x004fe20000010000 */
[----:B------:R-:W-:Y:S02]  /*13260*/  F2FP.F16.F32.PACK_AB R162, R52, R49 ;  /* 0x0000003134a2723e */ /* 0x000fe400000000ff */
[----:B------:R-:W-:Y:S02]  /*13270*/  F2FP.F16.F32.PACK_AB R163, R79, R78 ;  /* 0x0000004e4fa3723e */ /* 0x000fe400000000ff */
[----:B------:R-:W-:-:S02]  /*13280*/  F2FP.F16.F32.PACK_AB R164, R56, R53 ;  /* 0x0000003538a4723e */ /* 0x000fc400000000ff */
[----:B------:R-:W-:Y:S02]  /*13290*/  F2FP.F16.F32.PACK_AB R165, R83, R82 ;  /* 0x0000005253a5723e */ /* 0x000fe400000000ff */
[----:B------:R-:W-:Y:S02]  /*132a0*/  F2FP.F16.F32.PACK_AB R166, R9, R57 ;  /* 0x0000003909a6723e */ /* 0x000fe400000000ff */
[----:B------:R-:W-:Y:S02]  /*132b0*/  F2FP.F16.F32.PACK_AB R167, R20, R167 ;  /* 0x000000a714a7723e */ /* 0x000fe400000000ff */
[----:B------:R-:W-:Y:S01]  /*132c0*/  MOV R12, R8 ;  /* 0x00000008000c7202 */ /* 0x000fe20000000f00 */
[----:B------:R-:W-:Y:S06]  /*132d0*/  @P3 BRA `(.L_x_8968) ;  /* 0xffffffd4004c3947 */ /* 0x000fec000383ffff */
.L_x_8958:
[----:B------:R-:W-:-:S13]  /*132e0*/  ISETP.GE.AND P2, PT, R10, R191, PT ;  /* 0x000000bf0a00720c */ /* 0x000fda0003f46270 */
[----:B------:R-:W-:Y:S05]  /*132f0*/  @!P2 BRA `(.L_x_8969) ;  /* 0x000000200074a947 */ /* 0x000fea0003800000 */
[----:B------:R-:W-:Y:S02]  /*13300*/  IMAD.MOV.U32 R11, RZ, RZ, R8 ;  /* 0x000000ffff0b7224 */ /* 0x000fe400078e0008 */
[----:B------:R-:W-:Y:S02]  /*13310*/  IMAD.MOV.U32 R12, RZ, RZ, R7 ;  /* 0x000000ffff0c7224 */ /* 0x000fe400078e0007 */
[----:B------:R-:W-:Y:S02]  /*13320*/  IMAD.MOV.U32 R6, RZ, RZ, R186 ;  /* 0x000000ffff067224 */ /* 0x000fe400078e00ba */
[----:B------:R-:W-:-:S07]  /*13330*/  IMAD.MOV.U32 R13, RZ, RZ, R184 ;  /* 0x000000ffff0d7224 */ /* 0x000fce00078e00b8 */
.L_x_8979:
        /* <DEDUP_REMOVED lines=10> */
.L_x_8971:
[----:B------:R-:W-:Y:S02]  /*133e0*/  LEA R0, R184, R2, 0x3 ;  /* 0x00000002b8007211 */ /* 0x000fe400078e18ff */
[----:B------:R-:W-:-:S04]  /*133f0*/  SHF.L.U32 R7, R186, 0x1f, RZ ;  /* 0x0000001fba077819 */ /* 0x000fc800000006ff */
[----:B------:R0:W1:Y:S01]  /*13400*/  SYNCS.PHASECHK.TRANS64.TRYWAIT P3, [R0+URZ+0x28830], R7 ;  /* 0x02883007000075a7 */ /* 0x000062000806017f */
[----:B------:R-:W-:Y:S05]  /*13410*/  @!P0 BRA `(.L_x_8972) ;  /* 0x0000000000048947 */ /* 0x000fea0003800000 */
[----:B------:R-:W-:Y:S01]  /*13420*/  BPT.TRAP 0x1 ;  /* 0x000000040000795c */ /* 0x000fe20000300000 */
.L_x_8972:
[----:B------:R-:W-:Y:S04]  /*13430*/  BSSY B0, `(.L_x_8970) ;  /* 0x0000004000007945 */ /* 0x000fe80003800000 */
[----:B-1----:R-:W-:Y:S05]  /*13440*/  @P3 BRA `(.L_x_8973) ;  /* 0x0000000000083947 */ /* 0x002fea0003800000 */
[----:B------:R-:W1:Y:S02]  /*13450*/  SYNCS.PHASECHK.TRANS64.TRYWAIT P3, [R0+URZ+0x28830], R7 ;  /* 0x02883007000075a7 */ /* 0x000e64000806017f */
[----:B-1----:R-:W-:Y:S05]  /*13460*/  @!P3 BRA `(.L_x_8974) ;  /* 0x000000f40068b947 */ /* 0x002fea0003800000 */
.L_x_8973:
[----:B------:R-:W-:Y:S05]  /*13470*/  BSYNC B0 ;  /* 0x0000000000007941 */ /* 0x000fea0003800000 */
.L_x_8970:
        /* <DEDUP_REMOVED lines=60> */
.L_x_8976:
[----:B------:R-:W-:Y:S02]  /*13840*/  SHF.L.U32 R0, R6, 0x1f, RZ ;  /* 0x0000001f06007819 */ /* 0x000fe400000006ff */
[----:B------:R-:W-:-:S04]  /*13850*/  LEA R6, R13, R2, 0x3 ;  /* 0x000000020d067211 */ /* 0x000fc800078e18ff */
[----:B------:R0:W1:Y:S01]  /*13860*/  SYNCS.PHASECHK.TRANS64.TRYWAIT P2, [R6+URZ+0x28850], R0 ;  /* 0x02885000060075a7 */ /* 0x000062000804017f */
[----:B------:R-:W-:Y:S05]  /*13870*/  @!P0 BRA `(.L_x_8977) ;  /* 0x0000000000048947 */ /* 0x000fea0003800000 */
[----:B------:R-:W-:Y:S01]  /*13880*/  BPT.TRAP 0x1 ;  /* 0x000000040000795c */ /* 0x000fe20000300000 */
.L_x_8977:
[----:B-1----:R-:W-:Y:S05]  /*13890*/  @P2 BRA `(.L_x_8975) ;  /* 0x0000000000082947 */ /* 0x002fea0003800000 */
[----:B------:R-:W1:Y:S02]  /*138a0*/  SYNCS.PHASECHK.TRANS64.TRYWAIT P2, [R6+URZ+0x28850], R0 ;  /* 0x02885000060075a7 */ /* 0x000e64000804017f */
[----:B-1----:R-:W-:Y:S05]  /*138b0*/  @!P2 BRA `(.L_x_8978) ;  /* 0x000000f00068a947 */ /* 0x002fea0003800000 */
.L_x_8975:
        /* <DEDUP_REMOVED lines=8> */
[----:B------:R-:W-:Y:S02]  /*13940*/  R2UR UR7, R7 ;  /* 0x00000000070772ca */ /* 0x000fe400000e0000 */
[----:B------:R-:W-:Y:S02]  /*13950*/  LOP3.LUT R0, R0, 0x4000000, RZ, 0xfc, !PT ;  /* 0x0400000000007812 */ /* 0x000fe400078efcff */
[C---:B------:R-:W-:Y:S01]  /*13960*/  ISETP.GT.AND P2, PT, R10.reuse, R191, PT ;  /* 0x000000bf0a00720c */ /* 0x040fe20003f44270 */
[----:B------:R-:W-:Y:S02]  /*13970*/  VIADD R10, R10, 0xffffffff ;  /* 0xffffffff0a0a7836 */ /* 0x000fe40000000000 */
[C---:B------:R-:W-:Y:S01]  /*13980*/  IMAD R6, R13.reuse, 0x800, R0 ;  /* 0x000008000d067824 */ /* 0x040fe200078e0200 */
[----:B------:R-:W-:Y:S02]  /*13990*/  FMNMX.FTZ R0, R24, R12, !PT ;  /* 0x0000000c18007209 */ /* 0x000fe40007810000 */
[----:B------:R-:W-:Y:S01]  /*139a0*/  @!P1 LEA R13, R13, R2, 0x3 ;  /* 0x000000020d0d9211 */ /* 0x000fe200078e18ff */
[C---:B------:R-:W-:Y:S01]  /*139b0*/  VIADD R8, R6.reuse, 0x80 ;  /* 0x0000008006087836 */ /* 0x040fe20000000000 */
[----:B------:R-:W-:-:S02]  /*139c0*/  R2UR UR6, R6 ;  /* 0x00000000060672ca */ /* 0x000fc400000e0000 */
[----:B------:R-:W-:Y:S01]  /*139d0*/  FMNMX.FTZ R7, R25, R0, !PT ;  /* 0x0000000019077209 */ /* 0x000fe20007810000 */
[----:B------:R-:W-:-:S03]  /*139e0*/  @!P1 VIADD R13, R13, 0x28860 ;  /* 0x000288600d0d9836 */ /* 0x000fc60000000000 */
[----:B------:R-:W-:Y:S02]  /*139f0*/  FMNMX.FTZ R0, R28, R7, !PT ;  /* 0x000000071c007209 */ /* 0x000fe40007810000 */
[----:B------:R-:W-:Y:S02]  /*13a00*/  @!P1 PRMT R13, RZ, 0x654, R13 ;  /* 0x00000654ff0d9816 */ /* 0x000fe4000000000d */
[----:B------:R-:W-:-:S03]  /*13a10*/  FMNMX.FTZ R7, R29, R0, !PT ;  /* 0x000000001d077209 */ /* 0x000fc60007810000 */
[----:B------:R-:W-:Y:S01]  /*13a20*/  HGMMA.64x128x16.F32 R88, R180, gdesc[UR4].tnspB, R88, gsb0 ;  /* 0x41e00004b4587df0 */ /* 0x000fe20008000858 */
[----:B------:R-:W-:Y:S01]  /*13a30*/  R2UR UR6, R8 ;  /* 0x00000000080672ca */ /* 0x000fe200000e0000 */
[----:B------:R-:W-:Y:S01]  /*13a40*/  VIADD R8, R6, 0x100 ;  /* 0x0000010006087836 */ /* 0x000fe20000000000 */
[----:B------:R-:W-:Y:S02]  /*13a50*/  R2UR UR7, R9 ;  /* 0x00000000090772ca */ /* 0x000fe400000e0000 */
[----:B------:R-:W-:Y:S02]  /*13a60*/  MOV R9, 0x40000040 ;  /* 0x4000004000097802 */ /* 0x000fe40000000f00 */
        /* <DEDUP_REMOVED lines=29> */
[----:B------:R-:W0:Y:S01]  /*13c40*/  SHFL.BFLY PT, R0, R7, 0x2, 0x1f ;  /* 0x0c401f0007007f89 */ /* 0x000e2200000e0000 */
[----:B------:R-:W-:Y:S02]  /*13c50*/  WARPGROUP.DEPBAR.LE gsb0, 0x0 ;  /* 0x00008000000079c5 */ /* 0x000fe40000010000 */
[----:B------:R-:W-:Y:S01]  /*13c60*/  WARPGROUP.ARRIVE ;  /* 0x00000000000079c5 */ /* 0x000fe20000000000 */
[----:B0-----:R-:W-:-:S05]  /*13c70*/  FMNMX.FTZ R7, R7, R0, !PT ;  /* 0x0000000007077209 */ /* 0x001fca0007810000 */
[----:B------:R-:W-:Y:S01]  /*13c80*/  HGMMA.64x128x16.F32 R88, R176, gdesc[UR4].tnspB, R88, gsb0 ;  /* 0x41e00004b0587df0 */ /* 0x000fe20008000858 */
[----:B------:R-:W-:Y:S01]  /*13c90*/  R2UR UR6, R8 ;  /* 0x00000000080672ca */ /* 0x000fe200000e0000 */
[----:B------:R-:W-:Y:S01]  /*13ca0*/  VIADD R8, R6, 0x180 ;  /* 0x0000018006087836 */ /* 0x000fe20000000000 */
[----:B------:R-:W-:Y:S01]  /*13cb0*/  R2UR UR7, R9 ;  /* 0x00000000090772ca */ /* 0x000fe200000e0000 */
[----:B------:R-:W-:Y:S01]  /*13cc0*/  IMAD.MOV.U32 R9, RZ, RZ, 0x40000040 ;  /* 0x40000040ff097424 */ /* 0x000fe200078e00ff */
[----:B------:R-:W0:Y:S02]  /*13cd0*/  SHFL.BFLY PT, R0, R7, 0x1, 0x1f ;  /* 0x0c201f0007007f89 */ /* 0x000e2400000e0000 */
[----:B0-----:R-:W-:Y:S02]  /*13ce0*/  FMNMX.FTZ R7, R7, R0, !PT ;  /* 0x0000000007077209 */ /* 0x001fe40007810000 */
[----:B------:R-:W-:-:S05]  /*13cf0*/  MOV R0, UR46 ;  /* 0x0000002e00007c02 */ /* 0x000fca0008000f00 */
        /* <DEDUP_REMOVED lines=25> */
[-CC-:B------:R-:W-:Y:S01]  /*13e90*/  FFMA.FTZ R36, R61, R0.reuse, -R15.reuse ;  /* 0x000000003d247223 */ /* 0x180fe2000001080f */
[----:B------:R-:W-:Y:S01]  /*13ea0*/  FFMA.FTZ R49, R77, R0, -R15 ;  /* 0x000000004d317223 */ /* 0x000fe2000001080f */
[----:B------:R-:W-:Y:S01]  /*13eb0*/  HGMMA.64x128x16.F32 R88, R172, gdesc[UR4].tnspB, R88, gsb0 ;  /* 0x41e00004ac587df0 */ /* 0x000fe20008000858 */
[----:B------:R-:W-:Y:S01]  /*13ec0*/  R2UR UR6, R8 ;  /* 0x00000000080672ca */ /* 0x000fe200000e0000 */
[----:B------:R-:W-:Y:S01]  /*13ed0*/  VIADD R8, R6, 0x200 ;  /* 0x0000020006087836 */ /* 0x000fe20000000000 */
[----:B------:R-:W-:Y:S01]  /*13ee0*/  R2UR UR7, R9 ;  /* 0x00000000090772ca */ /* 0x000fe200000e0000 */
[----:B------:R-:W-:Y:S01]  /*13ef0*/  IMAD.MOV.U32 R9, RZ, RZ, 0x40000040 ;  /* 0x40000040ff097424 */ /* 0x000fe200078e00ff */
        /* <DEDUP_REMOVED lines=27> */
[-C--:B------:R-:W-:Y:S02]  /*140b0*/  FFMA.FTZ R52, R80, R0.reuse, -R15 ;  /* 0x0000000050347223 */ /* 0x080fe4000001080f */
[----:B------:R-:W-:Y:S01]  /*140c0*/  HGMMA.64x128x16.F32 R88, R152, gdesc[UR4].tnspB, R88, gsb0 ;  /* 0x41e0000498587df0 */ /* 0x000fe20008000858 */
[----:B------:R-:W-:Y:S01]  /*140d0*/  R2UR UR6, R8 ;  /* 0x00000000080672ca */ /* 0x000fe200000e0000 */
[----:B------:R-:W-:Y:S01]  /*140e0*/  FADD.FTZ R8, -R7, R12 ;  /* 0x0000000c07087221 */ /* 0x000fe20000010100 */
[----:B------:R-:W-:Y:S01]  /*140f0*/  R2UR UR7, R9 ;  /* 0x00000000090772ca */ /* 0x000fe200000e0000 */
[----:B------:R-:W-:Y:S02]  /*14100*/  MUFU.EX2 R168, R168 ;  /* 0x000000a800a87308 */ /* 0x000fe40000000800 */
[----:B------:R-:W-:-:S06]  /*14110*/  FMUL.FTZ R8, R8, R0 ;  /* 0x0000000008087220 */ /* 0x000fcc0000410000 */
[----:B------:R0:W-:Y:S08]  /*14120*/  MUFU.EX2 R12, R8 ;  /* 0x00000008000c7308 */ /* 0x0001f00000000800 */
[----:B------:R-:W-:Y:S01]  /*14130*/  MUFU.EX2 R170, R170 ;  /* 0x000000aa00aa7308 */ /* 0x000fe20000000800 */
[----:B0-----:R-:W-:-:S04]  /*14140*/  FMNMX.FTZ R8, R26, R11, !PT ;  /* 0x0000000b1a087209 */ /* 0x001fc80007810000 */
        /* <DEDUP_REMOVED lines=35> */
[----:B------:R-:W-:Y:S02]  /*14380*/  IMAD.MOV.U32 R9, RZ, RZ, 0x40000040 ;  /* 0x40000040ff097424 */ /* 0x000fe400078e00ff */
[-CC-:B------:R-:W-:Y:S01]  /*14390*/  FFMA.FTZ R153, R33, R0.reuse, -R15.reuse ;  /* 0x0000000021997223 */ /* 0x180fe2000001080f */
[-CC-:B------:R-:W-:Y:S01]  /*143a0*/  FFMA.FTZ R33, R53, R0.reuse, -R15.reuse ;  /* 0x0000000035217223 */ /* 0x180fe2000001080f */
[-CC-:B------:R-:W-:Y:S01]  /*143b0*/  FFMA.FTZ R152, R56, R0.reuse, -R15.reuse ;  /* 0x0000000038987223 */ /* 0x180fe2000001080f */
[----:B------:R-:W-:Y:S01]  /*143c0*/  HGMMA.64x128x16.F32 R88, R156, gdesc[UR4].tnspB, R88, gsb0 ;  /* 0x41e000049c587df0 */ /* 0x000fe20008000858 */
[----:B------:R-:W0:Y:S01]  /*143d0*/  SHFL.BFLY PT, R8, R24, 0x2, 0x1f ;  /* 0x0c401f0018087f89 */ /* 0x000e2200000e0000 */
[----:B------:R-:W-:Y:S01]  /*143e0*/  R2UR UR7, R9 ;  /* 0x00000000090772ca */ /* 0x000fe200000e0000 */
[-CC-:B------:R-:W-:Y:S01]  /*143f0*/  FFMA.FTZ R154, R60, R0.reuse, -R15.reuse ;  /* 0x000000003c9a7223 */ /* 0x180fe2000001080f */
[-CC-:B------:R-:W-:Y:S01]  /*14400*/  FFMA.FTZ R53, R81, R0.reuse, -R15.reuse ;  /* 0x0000000051357223 */ /* 0x180fe2000001080f */
[----:B------:R-:W-:Y:S01]  /*14410*/  FFMA.FTZ R9, R84, R0, -R15 ;  /* 0x0000000054097223 */ /* 0x000fe2000001080f */
[----:B------:R-:W-:Y:S08]  /*14420*/  MUFU.EX2 R153, R153 ;  /* 0x0000009900997308 */ /* 0x000ff00000000800 */
[----:B------:R-:W-:Y:S08]  /*14430*/  MUFU.EX2 R33, R33 ;  /* 0x0000002100217308 */ /* 0x000ff00000000800 */
[----:B------:R-:W-:Y:S01]  /*14440*/  MUFU.EX2 R152, R152 ;  /* 0x0000009800987308 */ /* 0x000fe20000000800 */
[----:B0-----:R-:W-:Y:S01]  /*14450*/  FMNMX.FTZ R24, R24, R8, !PT ;  /* 0x0000000818187209 */ /* 0x001fe20007810000 */
[----:B------:R-:W-:-:S04]  /*14460*/  VIADD R8, R6, 0x300 ;  /* 0x0000030006087836 */ /* 0x000fc80000000000 */
[----:B------:R-:W0:Y:S01]  /*14470*/  SHFL.BFLY PT, R25, R24, 0x1, 0x1f ;  /* 0x0c201f0018197f89 */ /* 0x000e2200000e0000 */
[----:B------:R-:W-:Y:S01]  /*14480*/  R2UR UR6, R8 ;  /* 0x00000000080672ca */ /* 0x000fe200000e0000 */
[----:B------:R-:W-:Y:S08]  /*14490*/  MUFU.EX2 R154, R154 ;  /* 0x0000009a009a7308 */ /* 0x000ff00000000800 */
[----:B------:R-:W-:Y:S08]  /*144a0*/  MUFU.EX2 R53, R53 ;  /* 0x0000003500357308 */ /* 0x000ff00000000800 */
[----:B------:R-:W-:Y:S01]  /*144b0*/  MUFU.EX2 R9, R9 ;  /* 0x0000000900097308 */ /* 0x000fe20000000800 */
[----:B0-----:R-:W-:Y:S01]  /*144c0*/  FMNMX.FTZ R8, R24, R25, !PT ;  /* 0x0000001918087209 */ /* 0x001fe20007810000 */
[----:B------:R-:W-:-:S02]  /*144d0*/  VIADD R24, R6, 0x380 ;  /* 0x0000038006187836 */ /* 0x000fc40000000000 */
[----:B------:R-:W-:Y:S02]  /*144e0*/  IMAD.MOV.U32 R25, RZ, RZ, 0x40000040 ;  /* 0x40000040ff197424 */ /* 0x000fe400078e00ff */
[----:B------:R-:W-:-:S04]  /*144f0*/  FMUL.FTZ R57, R8, R0 ;  /* 0x0000000008397220 */ /* 0x000fc80000410000 */
        /* <DEDUP_REMOVED lines=8> */
[----:B------:R-:W-:Y:S01]  /*14580*/  IADD3 R42, -R192, 0xb, RZ ;  /* 0x0000000bc02a7810 */ /* 0x000fe20007ffe1ff */
        /* <DEDUP_REMOVED lines=30> */
[-C--:B------:R-:W-:Y:S01]  /*14770*/  FFMA.FTZ R157, R66, R0.reuse, -R57 ;  /* 0x00000000429d7223 */ /* 0x080fe20000010839 */
[----:B------:R-:W-:Y:S01]  /*14780*/  MUFU.EX2 R175, R175 ;  /* 0x000000af00af7308 */ /* 0x000fe20000000800 */
[----:B------:R-:W-:Y:S01]  /*14790*/  HGMMA.64x128x16.F32 R88, R160, gdesc[UR4].tnspB, R88, gsb0 ;  /* 0x41e00004a0587df0 */ /* 0x000fe20008000858 */
[----:B------:R-:W-:Y:S01]  /*147a0*/  R2UR UR6, R24 ;  /* 0x00000000180672ca */ /* 0x000fe200000e0000 */
[----:B------:R-:W-:Y:S01]  /*147b0*/  FMUL.FTZ R15, R15, R0 ;  /* 0x000000000f0f7220 */ /* 0x000fe20000410000 */
[----:B------:R-:W-:Y:S01]  /*147c0*/  R2UR UR7, R25 ;  /* 0x00000000190772ca */ /* 0x000fe200000e0000 */
[----:B------:R-:W-:-:S02]  /*147d0*/  @!P1 IMAD R25, R184, 0x8, R2 ;  /* 0x00000008b8199824 */ /* 0x000fc400078e0202 */
[-CC-:B------:R-:W-:Y:S01]  /*147e0*/  FFMA.FTZ R24, R55, R0.reuse, -R57.reuse ;  /* 0x0000000037187223 */ /* 0x180fe20000010839 */
[-CC-:B------:R-:W-:Y:S01]  /*147f0*/  FFMA.FTZ R159, R70, R0.reuse, -R57.reuse ;  /* 0x00000000469f7223 */ /* 0x180fe20000010839 */
[----:B------:R-:W-:Y:S01]  /*14800*/  MUFU.EX2 R34, R34 ;  /* 0x0000002200227308 */ /* 0x000fe20000000800 */
[----:B------:R-:W-:Y:S02]  /*14810*/  @!P1 VIADD R39, R25, 0x28840 ;  /* 0x0002884019279836 */ /* 0x000fe40000000000 */
[----:B------:R-:W-:-:S03]  /*14820*/  FFMA.FTZ R25, R59, R0, -R57 ;  /* 0x000000003b197223 */ /* 0x000fc60000010839 */
[----:B------:R-:W-:Y:S02]  /*14830*/  @!P1 PRMT R39, RZ, 0x654, R39 ;  /* 0x00000654ff279816 */ /* 0x000fe40000000027 */
[----:B------:R-:W0:Y:S08]  /*14840*/  MUFU.EX2 R15, R15 ;  /* 0x0000000f000f7308 */ /* 0x000e300000000800 */
[----:B------:R-:W-:Y:S08]  /*14850*/  MUFU.EX2 R169, R169 ;  /* 0x000000a900a97308 */ /* 0x000ff00000000800 */
        /* <DEDUP_REMOVED lines=16> */
[----:B------:R-:W-:-:S02]  /*14960*/  WARPGROUP.DEPBAR.LE gsb0, 0x0 ;  /* 0x00008000000079c5 */ /* 0x000fc40000010000 */
[----:B------:R-:W-:Y:S01]  /*14970*/  WARPGROUP.ARRIVE ;  /* 0x00000000000079c5 */ /* 0x000fe20000000000 */
[----:B------:R-:W-:-:S04]  /*14980*/  FFMA.FTZ R161, R74, R0, -R57 ;  /* 0x000000004aa17223 */ /* 0x000fc80000010839 */
[----:B------:R-:W-:Y:S01]  /*14990*/  MUFU.EX2 R86, R86 ;  /* 0x0000005600567308 */ /* 0x000fe20000000800 */
[----:B------:R-:W-:Y:S02]  /*149a0*/  F2FP.F16.F32.PACK_AB R160, R40, R21 ;  /* 0x0000001528a0723e */ /* 0x000fe400000000ff */
[----:B------:R-:W-:Y:S01]  /*149b0*/  F2FP.F16.F32.PACK_AB R162, R49, R48 ;  /* 0x0000003031a2723e */ /* 0x000fe200000000ff */
[----:B------:R-:W-:Y:S01]  /*149c0*/  HGMMA.64x128x16.F32 R88, R164, gdesc[UR4].tnspB, R88, gsb0 ;  /* 0x41e00004a4587df0 */ /* 0x000fe20008000858 */
[----:B0-----:R-:W-:-:S03]  /*149d0*/  F2FP.F16.F32.PACK_AB R163, R79, R78 ;  /* 0x0000004e4fa3723e */ /* 0x001fc600000000ff */
[----:B------:R-:W-:Y:S08]  /*149e0*/  MUFU.EX2 R161, R161 ;  /* 0x000000a100a17308 */ /* 0x000ff00000000800 */
[----:B------:R-:W0:Y:S01]  /*149f0*/  MUFU.EX2 R11, R85 ;  /* 0x00000055000b7308 */ /* 0x000e220000000800 */
[----:B------:R-:W-:Y:S02]  /*14a00*/  WARPGROUP.DEPBAR.LE gsb0, 0x0 ;  /* 0x00008000000079c5 */ /* 0x000fe40000010000 */
[----:B------:R1:W-:Y:S06]  /*14a10*/  BAR.ARV R42, 0x100 ;  /* 0x0004002a0000751d */ /* 0x0003ec0000002000 */
[----:B------:R2:W-:Y:S01]  /*14a20*/  @!P1 SYNCS.ARRIVE.TRANS64.RED.A1T0 RZ, [R39+URZ], RZ ;  /* 0x000000ff27ff99a7 */ /* 0x0005e2000810043f */
[----:B0-----:R-:W-:Y:S01]  /*14a30*/  F2FP.F16.F32.PACK_AB R166, R11, R9 ;  /* 0x000000090ba6723e */ /* 0x001fe200000000ff */
[-C--:B------:R-:W-:Y:S01]  /*14a40*/  FMUL.FTZ R88, R88, R12.reuse ;  /* 0x0000000c58587220 */ /* 0x080fe20000410000 */
[-C--:B------:R-:W-:Y:S01]  /*14a50*/  FMUL.FTZ R89, R89, R12.reuse ;  /* 0x0000000c59597220 */ /* 0x080fe20000410000 */
[-C--:B------:R-:W-:Y:S01]  /*14a60*/  FMUL.FTZ R92, R92, R12.reuse ;  /* 0x0000000c5c5c7220 */ /* 0x080fe20000410000 */
[-C--:B------:R-:W-:Y:S01]  /*14a70*/  FMUL.FTZ R93, R93, R12.reuse ;  /* 0x0000000c5d5d7220 */ /* 0x080fe20000410000 */
[-C--:B------:R-:W-:Y:S01]  /*14a80*/  FMUL.FTZ R96, R96, R12.reuse ;  /* 0x0000000c60607220 */ /* 0x080fe20000410000 */
[----:B------:R-:W-:Y:S01]  /*14a90*/  FMUL.FTZ R97, R97, R12 ;  /* 0x0000000c61617220 */ /* 0x000fe20000410000 */
[----:B--2---:R-:W-:Y:S01]  /*14aa0*/  FFMA.FTZ R39, R12, R4, R180 ;  /* 0x000000040c277223 */ /* 0x004fe200000100b4 */
[----:B------:R-:W-:Y:S01]  /*14ab0*/  FADD.FTZ R4, R26, R3 ;  /* 0x000000031a047221 */ /* 0x000fe20000010000 */
[----:B------:R0:W-:Y:S01]  /*14ac0*/  @!P1 SYNCS.ARRIVE.TRANS64.RED.A1T0 RZ, [R13+URZ], RZ ;  /* 0x000000ff0dff99a7 */ /* 0x0001e2000810043f */
[----:B------:R-:W-:Y:S01]  /*14ad0*/  FFMA.FTZ R3, R63, R0, -R57 ;  /* 0x000000003f037223 */ /* 0x000fe20000010839 */
[C---:B------:R-:W-:Y:S01]  /*14ae0*/  FADD.FTZ R39, R14.reuse, R39 ;  /* 0x000000270e277221 */ /* 0x040fe20000010000 */
[----:B------:R-:W-:Y:S01]  /*14af0*/  FADD.FTZ R4, R183, R4 ;  /* 0x00000004b7047221 */ /* 0x000fe20000010000 */
[----:B------:R-:W-:Y:S01]  /*14b00*/  F2FP.F16.F32.PACK_AB R180, R14, R180 ;  /* 0x000000b40eb4723e */ /* 0x000fe200000000ff */
[----:B------:R-:W-:Y:S01]  /*14b10*/  FMUL.FTZ R100, R100, R12 ;  /* 0x0000000c64647220 */ /* 0x000fe20000410000 */
[----:B------:R-:W-:Y:S01]  /*14b20*/  FADD.FTZ R39, R182, R39 ;  /* 0x00000027b6277221 */ /* 0x000fe20000010000 */
[C---:B------:R-:W-:Y:S01]  /*14b30*/  FADD.FTZ R4, R27.reuse, R4 ;  /* 0x000000041b047221 */ /* 0x040fe20000010000 */
[----:B------:R-:W-:Y:S01]  /*14b40*/  F2FP.F16.F32.PACK_AB R183, R27, R183 ;  /* 0x000000b71bb7723e */ /* 0x000fe200000000ff */
[----:B------:R-:W2:Y:S01]  /*14b50*/  MUFU.EX2 R3, R3 ;  /* 0x0000000300037308 */ /* 0x000ea20000000800 */
[C---:B------:R-:W-:Y:S01]  /*14b60*/  FADD.FTZ R39, R20.reuse, R39 ;  /* 0x0000002714277221 */ /* 0x040fe20000010000 */
[----:B0-----:R-:W-:Y:S01]  /*14b70*/  FADD.FTZ R13, R177, R4 ;  /* 0x00000004b10d7221 */ /* 0x001fe20000010000 */
[----:B------:R-:W-:Y:S01]  /*14b80*/  FFMA.FTZ R4, R67, R0, -R57 ;  /* 0x0000000043047223 */ /* 0x000fe20000010839 */
[----:B------:R-:W-:Y:S01]  /*14b90*/  F2FP.F16.F32.PACK_AB R182, R20, R182 ;  /* 0x000000b614b6723e */ /* 0x000fe200000000ff */
[----:B-1----:R-:W-:Y:S01]  /*14ba0*/  FADD.FTZ R42, R176, R39 ;  /* 0x00000027b02a7221 */ /* 0x002fe20000010000 */
[----:B------:R-:W-:Y:S01]  /*14bb0*/  F2FP.F16.F32.PACK_AB R176, R153, R176 ;  /* 0x000000b099b0723e */ /* 0x000fe200000000ff */
[-C--:B------:R-:W-:Y:S01]  /*14bc0*/  FMUL.FTZ R101, R101, R12.reuse ;  /* 0x0000000c65657220 */ /* 0x080fe20000410000 */
[----:B------:R-:W-:Y:S01]  /*14bd0*/  FMUL.FTZ R104, R104, R12 ;  /* 0x0000000c68687220 */ /* 0x000fe20000410000 */
[----:B------:R-:W-:Y:S01]  /*14be0*/  FADD.FTZ R39, R153, R42 ;  /* 0x0000002a99277221 */ /* 0x000fe20000010000 */
[----:B------:R-:W-:Y:S01]  /*14bf0*/  FADD.FTZ R42, R30, R13 ;  /* 0x0000000d1e2a7221 */ /* 0x000fe20000010000 */
[----:B------:R-:W0:Y:S01]  /*14c00*/  MUFU.EX2 R4, R4 ;  /* 0x0000000400047308 */ /* 0x000e220000000800 */
[----:B------:R-:W-:Y:S01]  /*14c10*/  FFMA.FTZ R13, R71, R0, -R57 ;  /* 0x00000000470d7223 */ /* 0x000fe20000010839 */
[----:B------:R-:W-:Y:S01]  /*14c20*/  FADD.FTZ R39, R178, R39 ;  /* 0x00000027b2277221 */ /* 0x000fe20000010000 */
[----:B------:R-:W-:Y:S01]  /*14c30*/  FADD.FTZ R43, R179, R42 ;  /* 0x0000002ab32b7221 */ /* 0x000fe20000010000 */
[----:B------:R-:W-:Y:S01]  /*14c40*/  F2FP.F16.F32.PACK_AB R153, R25, R6 ;  /* 0x000000061999723e */ /* 0x000fe200000000ff */
[----:B------:R-:W-:Y:S01]  /*14c50*/  FFMA.FTZ R57, R87, R0, -R57 ;  /* 0x0000000057397223 */ /* 0x000fe20000010839 */
[----:B------:R-:W-:Y:S01]  /*14c60*/  FADD.FTZ R39, R28, R39 ;  /* 0x000000271c277221 */ /* 0x000fe20000010000 */
[----:B------:R-:W-:Y:S01]  /*14c70*/  FADD.FTZ R42, R38, R43 ;  /* 0x0000002b262a7221 */ /* 0x000fe20000010000 */
[----:B------:R-:W1:Y:S01]  /*14c80*/  MUFU.EX2 R13, R13 ;  /* 0x0000000d000d7308 */ /* 0x000e620000000800 */
[----:B------:R-:W-:Y:S01]  /*14c90*/  FMUL.FTZ R105, R105, R12 ;  /* 0x0000000c69697220 */ /* 0x000fe20000410000 */
[----:B------:R-:W-:Y:S01]  /*14ca0*/  FADD.FTZ R46, R172, R39 ;  /* 0x00000027ac2e7221 */ /* 0x000fe20000010000 */
[----:B------:R-:W-:Y:S01]  /*14cb0*/  FADD.FTZ R42, R173, R42 ;  /* 0x0000002aad2a7221 */ /* 0x000fe20000010000 */
[C---:B------:R-:W-:Y:S01]  /*14cc0*/  F2FP.F16.F32.PACK_AB R172, R29.reuse, R172 ;  /* 0x000000ac1dac723e */ /* 0x040fe200000000ff */
[-C--:B------:R-:W-:Y:S01]  /*14cd0*/  FMUL.FTZ R108, R108, R12.reuse ;  /* 0x0000000c6c6c7220 */ /* 0x080fe20000410000 */
[----:B------:R-:W-:Y:S01]  /*14ce0*/  FADD.FTZ R39, R29, R46 ;  /* 0x0000002e1d277221 */ /* 0x000fe20000010000 */
[----:B------:R-:W-:Y:S01]  /*14cf0*/  FADD.FTZ R42, R31, R42 ;  /* 0x0000002a1f2a7221 */ /* 0x000fe20000010000 */
[----:B------:R-:W-:Y:S01]  /*14d00*/  MUFU.EX2 R57, R57 ;  /* 0x0000003900397308 */ /* 0x000fe20000000800 */
        /* <DEDUP_REMOVED lines=41> */
[----:B------:R-:W-:Y:S01]  /*14fa0*/  FADD.FTZ R20, R156, R27 ;  /* 0x0000001b9c147221 */ /* 0x000fe20000010000 */
[----:B------:R-:W-:Y:S01]  /*14fb0*/  FADD.FTZ R27, R157, R26 ;  /* 0x0000001a9d1b7221 */ /* 0x000fe20000010000 */
[----:B0-----:R-:W-:Y:S01]  /*14fc0*/  F2FP.F16.F32.PACK_AB R157, R4, R157 ;  /* 0x0000009d049d723e */ /* 0x001fe200000000ff */
[-C--:B------:R-:W-:Y:S01]  /*14fd0*/  FMUL.FTZ R148, R148, R12.reuse ;  /* 0x0000000c94947220 */ /* 0x080fe20000410000 */
[----:B------:R-:W-:Y:S01]  /*14fe0*/  FADD.FTZ R29, R37, R20 ;  /* 0x00000014251d7221 */ /* 0x000fe20000010000 */
[----:B------:R-:W-:Y:S01]  /*14ff0*/  FADD.FTZ R20, R4, R27 ;  /* 0x0000001b04147221 */ /* 0x000fe20000010000 */
[----:B------:R-:W-:Y:S01]  /*15000*/  FMUL.FTZ R149, R149, R12 ;  /* 0x0000000c95957220 */ /* 0x000fe20000410000 */
[----:B------:R-:W-:Y:S01]  /*15010*/  F2FP.F16.F32.PACK_AB R177, R30, R177 ;  /* 0x000000b11eb1723e */ /* 0x000fe200000000ff */
[----:B------:R-:W-:Y:S01]  /*15020*/  FADD.FTZ R26, R158, R29 ;  /* 0x0000001d9e1a7221 */ /* 0x000fe20000010000 */
[----:B------:R-:W-:Y:S01]  /*15030*/  FADD.FTZ R20, R159, R20 ;  /* 0x000000149f147221 */ /* 0x000fe20000010000 */
[----:B-1----:R-:W-:Y:S01]  /*15040*/  F2FP.F16.F32.PACK_AB R159, R13, R159 ;  /* 0x0000009f0d9f723e */ /* 0x002fe200000000ff */
        /* <DEDUP_REMOVED lines=10> */
[----:B---3--:R-:W-:Y:S01]  /*150f0*/  FADD.FTZ R27, R14, R27 ;  /* 0x0000001b0e1b7221 */ /* 0x008fe20000010000 */
        /* <DEDUP_REMOVED lines=23> */
[----:B------:R-:W-:Y:S01]  /*15270*/  F2FP.F16.F32.PACK_AB R171, R24, R171 ;  /* 0x000000ab18ab723e */ /* 0x000fe200000000ff */
[----:B------:R-:W-:Y:S01]  /*15280*/  FADD.FTZ R3, R57, R25 ;  /* 0x0000001939037221 */ /* 0x000fe20000010000 */
        /* <DEDUP_REMOVED lines=32> */
[----:B------:R-:W-:Y:S02]  /*15490*/  IMAD.MOV.U32 R13, RZ, RZ, R184 ;  /* 0x000000ffff0d7224 */ /* 0x000fe400078e00b8 */
[----:B------:R-:W-:Y:S02]  /*154a0*/  IMAD.MOV.U32 R11, RZ, RZ, R8 ;  /* 0x000000ffff0b7224 */ /* 0x000fe400078e0008 */
[----:B------:R-:W-:Y:S01]  /*154b0*/  IMAD.MOV.U32 R12, RZ, RZ, R7 ;  /* 0x000000ffff0c7224 */ /* 0x000fe200078e0007 */
[----:B------:R-:W-:Y:S06]  /*154c0*/  @P2 BRA `(.L_x_8979) ;  /* 0xffffffdc009c2947 */ /* 0x000fec000383ffff */
.L_x_8969:
[----:B------:R-:W-:Y:S05]  /*154d0*/  WARPSYNC.ALL ;  /* 0x0000000000007948 */ /* 0x000fea0003800000 */
[----:B------:R-:W-:Y:S06]  /*154e0*/  BAR.ARV 0x8, 0x180 ;  /* 0x0206000000007b1d */ /* 0x000fec0000002000 */
[----:B------:R-:W-:Y:S05]  /*154f0*/  @!P0 BRA `(.L_x_8980) ;  /* 0x0000000000048947 */ /* 0x000fea0003800000 */
[----:B------:R-:W-:Y:S01]  /*15500*/  BPT.TRAP 0x1 ;  /* 0x000000040000795c */ /* 0x000fe20000300000 */
.L_x_8980:
[----:B------:R-:W-:Y:S02]  /*15510*/  LEA R14, R184, R2, 0x3 ;  /* 0x00000002b80e7211 */ /* 0x000fe400078e18ff */
[----:B------:R-:W-:-:S04]  /*15520*/  SHF.L.U32 R5, R186, 0x1f, RZ ;  /* 0x0000001fba057819 */ /* 0x000fc800000006ff */
[----:B------:R0:W1:Y:S01]  /*15530*/  SYNCS.PHASECHK.TRANS64.TRYWAIT P2, [R14+URZ+0x28850], R5 ;  /* 0x028850050e0075a7 */ /* 0x000062000804017f */
[----:B------:R-:W-:Y:S05]  /*15540*/  @!P0 BRA `(.L_x_8981) ;  /* 0x0000000000048947 */ /* 0x000fea0003800000 */
[----:B------:R-:W-:Y:S01]  /*15550*/  BPT.TRAP 0x1 ;  /* 0x000000040000795c */ /* 0x000fe20000300000 */
.L_x_8981:
[----:B------:R-:W-:-:S05]  /*15560*/  VIADD R2, R2, 0x400 ;  /* 0x0000040002027836 */ /* 0x000fca0000000000 */
[----:B------:R-:W-:-:S04]  /*15570*/  SHF.R.U32.HI R2, RZ, 0x4, R2 ;  /* 0x00000004ff027819 */ /* 0x000fc80000011602 */
[----:B------:R-:W-:-:S04]  /*15580*/  LOP3.LUT R2, R2, 0x3fff, RZ, 0xc0, !PT ;  /* 0x00003fff02027812 */ /* 0x000fc800078ec0ff */
[----:B------:R-:W-:Y:S01]  /*15590*/  LOP3.LUT R11, R2, 0x4000000, RZ, 0xfc, !PT ;  /* 0x04000000020b7812 */ /* 0x000fe200078efcff */
[----:B-1----:R-:W-:Y:S06]  /*155a0*/  @P2 BRA `(.L_x_8982) ;  /* 0x0000000000082947 */ /* 0x002fec0003800000 */
[----:B------:R-:W1:Y:S02]  /*155b0*/  SYNCS.PHASECHK.TRANS64.TRYWAIT P0, [R14+URZ+0x28850], R5 ;  /* 0x028850050e0075a7 */ /* 0x000e64000800017f */
[----:B-1----:R-:W-:Y:S05]  /*155c0*/  @!P0 BRA `(.L_x_8983) ;  /* 0x000000d400388947 */ /* 0x002fea0003800000 */
.L_x_8982:
[----:B------:R-:W-:Y:S01]  /*155d0*/  IMAD R10, R184, 0x800, R11 ;  /* 0x00000800b80a7824 */ /* 0x000fe200078e020b */
[----:B------:R-:W-:Y:S05]  /*155e0*/  WARPSYNC.ALL ;  /* 0x0000000000007948 */ /* 0x000fea0003800000 */
[----:B------:R-:W-:Y:S01]  /*155f0*/  IMAD.MOV.U32 R11, RZ, RZ, 0x40000040 ;  /* 0x40000040ff0b7424 */ /* 0x000fe200078e00ff */
[C---:B------:R-:W-:Y:S01]  /*15600*/  R2UR UR6, R10.reuse ;  /* 0x000000000a0672ca */ /* 0x040fe200000e0000 */
[----:B------:R-:W-:Y:S01]  /*15610*/  WARPGROUP.ARRIVE ;  /* 0x00000000000079c5 */ /* 0x000fe20000000000 */
[----:B------:R-:W-:Y:S01]  /*15620*/  VIADD R12, R10, 0x80 ;  /* 0x000000800a0c7836 */ /* 0x000fe20000000000 */
[----:B01----:R-:W0:Y:S01]  /*15630*/  SHFL.BFLY PT, R5, R4, 0x2, 0x1f ;  /* 0x0c401f0004057f89 */ /* 0x003e2200000e0000 */
[----:B------:R-:W-:Y:S01]  /*15640*/  R2UR UR7, R11 ;  /* 0x000000000b0772ca */ /* 0x000fe200000e0000 */
[----:B------:R-:W-:Y:S01]  /*15650*/  IMAD.MOV.U32 R13, RZ, RZ, 0x40000040 ;  /* 0x40000040ff0d7424 */ /* 0x000fe200078e00ff */
[----:B------:R-:W-:Y:S01]  /*15660*/  MOV R42, 0xff800000 ;  /* 0xff800000002a7802 */ /* 0x000fe20000000f00 */
[----:B------:R-:W-:Y:S01]  /*15670*/  IMAD.MOV.U32 R11, RZ, RZ, 0x40000040 ;  /* 0x40000040ff0b7424 */ /* 0x000fe200078e00ff */
[----:B------:R-:W1:Y:S01]  /*15680*/  SHFL.BFLY PT, R2, R3, 0x2, 0x1f ;  /* 0x0c401f0003027f89 */ /* 0x000e6200000e0000 */
[----:B------:R-:W-:-:S02]  /*15690*/  VIADD R184, R184, 0x1 ;  /* 0x00000001b8b87836 */ /* 0x000fc40000000000 */
[----:B------:R-:W-:-:S03]  /*156a0*/  VIADD R215, R215, 0x1 ;  /* 0x00000001d7d77836 */ /* 0x000fc60000000000 */
[----:B------:R-:W-:-:S03]  /*156b0*/  ISETP.NE.AND P2, PT, R184, 0x2, PT ;  /* 0x00000002b800780c */ /* 0x000fc60003f45270 */
[----:B------:R-:W-:Y:S01]  /*156c0*/  HGMMA.64x128x16.F32 R88, R180, gdesc[UR4].tnspB, R88, gsb0 ;  /* 0x41e00004b4587df0 */ /* 0x000fe20008000858 */
[----:B------:R-:W-:Y:S01]  /*156d0*/  R2UR UR6, R12 ;  /* 0x000000000c0672ca */ /* 0x000fe200000e0000 */
[----:B------:R-:W-:Y:S01]  /*156e0*/  VIADD R12, R10, 0x100 ;  /* 0x000001000a0c7836 */ /* 0x000fe20000000000 */
[----:B------:R-:W-:Y:S02]  /*156f0*/  R2UR UR7, R13 ;  /* 0x000000000d0772ca */ /* 0x000fe400000e0000 */
[----:B------:R-:W-:Y:S02]  /*15700*/  MOV R13, 0x40000040 ;  /* 0x40000040000d7802 */ /* 0x000fe40000000f00 */
[----:B------:R-:W-:Y:S01]  /*15710*/  SEL R184, R184, RZ, P2 ;  /* 0x000000ffb8b87207 */ /* 0x000fe20001000000 */
[----:B0-----:R-:W-:Y:S01]  /*15720*/  FADD.FTZ R5, R5, R4 ;  /* 0x0000000405057221 */ /* 0x001fe20000010000 */
[----:B-1----:R-:W-:Y:S01]  /*15730*/  FADD.FTZ R6, R2, R3 ;  /* 0x0000000302067221 */ /* 0x002fe20000010000 */
[----:B------:R-:W-:-:S03]  /*15740*/  SEL R3, RZ, 0x1, P2 ;  /* 0x00000001ff037807 */ /* 0x000fc60001000000 */
[----:B------:R-:W0:Y:S01]  /*15750*/  SHFL.BFLY PT, R2, R5, 0x1, 0x1f ;  /* 0x0c201f0005027f89 */ /* 0x000e2200000e0000 */
[----:B------:R-:W-:-:S03]  /*15760*/  LOP3.LUT R186, R186, R3, RZ, 0x3c, !PT ;  /* 0x00000003baba7212 */ /* 0x000fc600078e3cff */
[----:B------:R-:W1:Y:S01]  /*15770*/  SHFL.BFLY PT, R9, R6, 0x1, 0x1f ;  /* 0x0c201f0006097f89 */ /* 0x000e6200000e0000 */
[----:B------:R-:W-:Y:S01]  /*15780*/  IMAD.MOV.U32 R3, RZ, RZ, -0x800000 ;  /* 0xff800000ff037424 */ /* 0x000fe200078e00ff */
        /* <DEDUP_REMOVED lines=27> */
[C---:B------:R-:W-:Y:S01]  /*15940*/  IADD3 R12, R10.reuse, 0x300, RZ ;  /* 0x000003000a0c7810 */ /* 0x040fe20007ffe0ff */
[----:B------:R-:W-:Y:S01]  /*15950*/  VIADD R10, R10, 0x380 ;  /* 0x000003800a0a7836 */ /* 0x000fe20000000000 */
[----:B------:R-:W-:Y:S02]  /*15960*/  WARPGROUP.DEPBAR.LE gsb0, 0x0 ;  /* 0x00008000000079c5 */ /* 0x000fe40000010000 */
[----:B------:R-:W-:-:S07]  /*15970*/  WARPGROUP.ARRIVE ;  /* 0x00000000000079c5 */ /* 0x000fce0000000000 */
[----:B------:R-:W-:Y:S01]  /*15980*/  HGMMA.64x128x16.F32 R88, R156, gdesc[UR4].tnspB, R88, gsb0 ;  /* 0x41e000049c587df0 */ /* 0x000fe20008000858 */
[----:B------:R-:W-:Y:S01]  /*15990*/  R2UR UR6, R12 ;  /* 0x000000000c0672ca */ /* 0x000fe200000e0000 */
[----:B0-----:R-:W-:Y:S01]  /*159a0*/  FADD.FTZ R12, R5, R2 ;  /* 0x00000002050c7221 */ /* 0x001fe20000010000 */
[----:B------:R-:W-:Y:S01]  /*159b0*/  R2UR UR7, R13 ;  /* 0x000000000d0772ca */ /* 0x000fe200000e0000 */
[----:B-1----:R-:W-:Y:S01]  /*159c0*/  FADD.FTZ R13, R6, R9 ;  /* 0x00000009060d7221 */ /* 0x002fe20000010000 */
[----:B------:R-:W-:Y:S02]  /*159d0*/  @!P1 VIADD R6, R14, 0x28860 ;  /* 0x000288600e069836 */ /* 0x000fe40000000000 */
[----:B------:R-:W-:Y:S01]  /*159e0*/  FSETP.NE.FTZ.AND P0, PT, R12, RZ, PT ;  /* 0x000000ff0c00720b */ /* 0x000fe20003f15000 */
[----:B------:R-:W-:Y:S01]  /*159f0*/  IMAD.MOV.U32 R2, RZ, RZ, RZ ;  /* 0x000000ffff027224 */ /* 0x000fe200078e00ff */
[----:B------:R-:W-:Y:S01]  /*15a00*/  FSETP.NE.FTZ.AND P3, PT, R13, RZ, PT ;  /* 0x000000ff0d00720b */ /* 0x000fe20003f75000 */
[----:B------:R-:W-:Y:S01]  /*15a10*/  IMAD.MOV.U32 R5, RZ, RZ, RZ ;  /* 0x000000ffff057224 */ /* 0x000fe200078e00ff */
[----:B------:R-:W-:-:S09]  /*15a20*/  @!P1 PRMT R6, RZ, 0x654, R6 ;  /* 0x00000654ff069816 */ /* 0x000fd20000000006 */
[----:B------:R-:W0:Y:S01]  /*15a30*/  @P0 MUFU.LG2 R9, R12 ;  /* 0x0000000c00090308 */ /* 0x000e220000000c00 */
[C---:B------:R-:W-:Y:S01]  /*15a40*/  @P0 FMUL.FTZ R4, R0.reuse, 0.69314718246459960938 ;  /* 0x3f31721800040820 */ /* 0x040fe20000410000 */
[----:B------:R-:W-:-:S06]  /*15a50*/  @P3 FMUL.FTZ R0, R0, 0.69314718246459960938 ;  /* 0x3f31721800003820 */ /* 0x000fcc0000410000 */
[----:B------:R-:W-:Y:S08]  /*15a60*/  @P0 MUFU.RCP R2, R12 ;  /* 0x0000000c00020308 */ /* 0x000ff00000001000 */
[----:B------:R-:W-:Y:S01]  /*15a70*/  @P3 MUFU.RCP R5, R13 ;  /* 0x0000000d00053308 */ /* 0x000fe20000001000 */
[----:B0-----:R-:W-:-:S04]  /*15a80*/  @P0 FMUL.FTZ R9, R9, 0.69314718246459960938 ;  /* 0x3f31721809090820 */ /* 0x001fc80000410000 */
[----:B------:R-:W-:Y:S01]  /*15a90*/  @P0 FFMA.FTZ R42, R4, R7, R9 ;  /* 0x00000007042a0223 */ /* 0x000fe20000010009 */
[----:B------:R-:W-:Y:S01]  /*15aa0*/  PLOP3.LUT P0, PT, PT, PT, PT, 0x8, 0x0 ;  /* 0x000000000000781c */ /* 0x000fe20003f0e170 */
[----:B------:R-:W-:Y:S02]  /*15ab0*/  WARPGROUP.DEPBAR.LE gsb0, 0x0 ;  /* 0x00008000000079c5 */ /* 0x000fe40000010000 */
[----:B------:R-:W-:-:S06]  /*15ac0*/  WARPGROUP.ARRIVE ;  /* 0x00000000000079c5 */ /* 0x000fcc0000000000 */
[----:B------:R-:W-:Y:S01]  /*15ad0*/  HGMMA.64x128x16.F32 R88, R160, gdesc[UR4].tnspB, R88, gsb0 ;  /* 0x41e00004a0587df0 */ /* 0x000fe20008000858 */
[----:B------:R-:W-:Y:S02]  /*15ae0*/  R2UR UR6, R10 ;  /* 0x000000000a0672ca */ /* 0x000fe400000e0000 */
[----:B------:R-:W-:Y:S01]  /*15af0*/  R2UR UR7, R11 ;  /* 0x000000000b0772ca */ /* 0x000fe200000e0000 */
[----:B------:R-:W0:Y:S02]  /*15b00*/  @P3 MUFU.LG2 R10, R13 ;  /* 0x0000000d000a3308 */ /* 0x000e240000000c00 */
[----:B0-----:R-:W-:-:S04]  /*15b10*/  @P3 FMUL.FTZ R11, R10, 0.69314718246459960938 ;  /* 0x3f3172180a0b3820 */ /* 0x001fc80000410000 */
[----:B------:R-:W-:Y:S01]  /*15b20*/  @P3 FFMA.FTZ R3, R0, R8, R11 ;  /* 0x0000000800033223 */ /* 0x000fe2000001000b */
[----:B------:R-:W-:Y:S02]  /*15b30*/  WARPGROUP.DEPBAR.LE gsb0, 0x0 ;  /* 0x00008000000079c5 */ /* 0x000fe40000010000 */
[----:B------:R-:W-:-:S06]  /*15b40*/  WARPGROUP.ARRIVE ;  /* 0x00000000000079c5 */ /* 0x000fcc0000000000 */
[----:B------:R-:W-:Y:S03]  /*15b50*/  HGMMA.64x128x16.F32 R88, R164, gdesc[UR4].tnspB, R88, gsb0 ;  /* 0x41e00004a4587df0 */ /* 0x000fe60008000858 */
        /* <DEDUP_REMOVED lines=66> */
.L_x_8900:
        /* <DEDUP_REMOVED lines=13> */
[----:B------:R-:W-:Y:S01]  /*16050*/  IMAD.MOV.U32 R57, RZ, RZ, RZ ;  /* 0x000000ffff397224 */ /* 0x000fe200078e00ff */
[----:B------:R-:W3:Y:S01]  /*16060*/  S2R R9, SR_SWINHI ;  /* 0x0000000000097919 */ /* 0x000ee20000002f00 */
[----:B------:R-:W-:Y:S02]  /*16070*/  F2FP.F16.F32.PACK_AB R36, R137, R136 ;  /* 0x000000888924723e */ /* 0x000fe400000000ff */
[----:B------:R-:W-:Y:S02]  /*16080*/  MOV R44, R2 ;  /* 0x00000002002c7202 */ /* 0x000fe40000000f00 */
[----:B---3--:R-:W-:-:S03]  /*16090*/  MOV R45, R9 ;  /* 0x00000009002d7202 */ /* 0x008fc60000000f00 */
[----:B--2---:R-:W-:-:S03]  /*160a0*/  IMAD.WIDE R12, R0, 0x2, R44 ;  /* 0x00000002000c7825 */ /* 0x004fc600078e022c */
[C---:B------:R-:W-:Y:S02]  /*160b0*/  IADD3 R37, P0, R12.reuse, 0x40, RZ ;  /* 0x000000400c257810 */ /* 0x040fe40007f1e0ff */
[C---:B------:R-:W-:Y:S02]  /*160c0*/  IADD3 R35, P5, R12.reuse, 0x20, RZ ;  /* 0x000000200c237810 */ /* 0x040fe40007fbe0ff */
[----:B------:R-:W-:Y:S01]  /*160d0*/  IADD3 R39, P1, R12, 0x60, RZ ;  /* 0x000000600c277810 */ /* 0x000fe20007f3e0ff */
[--C-:B------:R-:W-:Y:S01]  /*160e0*/  IMAD.X R11, RZ, RZ, R13.reuse, P0 ;  /* 0x000000ffff0b7224 */ /* 0x100fe200000e060d */
[C---:B------:R-:W-:Y:S01]  /*160f0*/  ISETP.NE.AND P0, PT, R208.reuse, RZ, PT ;  /* 0x000000ffd000720c */ /* 0x040fe20003f05270 */
[----:B------:R-:W-:Y:S01]  /*16100*/  IMAD.X R9, RZ, RZ, R13, P5 ;  /* 0x000000ffff097224 */ /* 0x000fe200028e060d */
[----:B------:R-:W-:Y:S02]  /*16110*/  LOP3.LUT R0, R35, 0x380, RZ, 0xc0, !PT ;  /* 0x0000038023007812 */ /* 0x000fe400078ec0ff */
[----:B------:R-:W-:Y:S01]  /*16120*/  SEL R208, R208, UR4, P0 ;  /* 0x00000004d0d07c07 */ /* 0x000fe20008000000 */
[----:B------:R-:W-:Y:S05]  /*16130*/  WARPSYNC.ALL ;  /* 0x0000000000007948 */ /* 0x000fea0003800000 */
[----:B------:R-:W-:Y:S01]  /*16140*/  LOP3.LUT R15, R12, 0x380, RZ, 0xc0, !PT ;  /* 0x000003800c0f7812 */ /* 0x000fe200078ec0ff */
[----:B------:R-:W-:Y:S01]  /*16150*/  ULDC.64 UR6, c[0x0][0xc08] ;  /* 0x0003020000067ab9 */ /* 0x000fe20000000a00 */
[----:B------:R-:W-:Y:S01]  /*16160*/  LOP3.LUT R14, R39, 0x380, RZ, 0xc0, !PT ;  /* 0x00000380270e7812 */ /* 0x000fe200078ec0ff */
[----:B------:R-:W-:Y:S01]  /*16170*/  ULDC.64 UR4, c[0x0][0xc00] ;  /* 0x0003000000047ab9 */ /* 0x000fe20000000a00 */
[----:B------:R-:W-:-:S02]  /*16180*/  SHF.R.U64 R0, R0, 0x3, RZ ;  /* 0x0000000300007819 */ /* 0x000fc400000012ff */
[----:B------:R-:W-:Y:S02]  /*16190*/  IADD3 R43, P2, R12, 0x4000, RZ ;  /* 0x000040000c2b7810 */ /* 0x000fe40007f5e0ff */
[----:B------:R-:W-:Y:S02]  /*161a0*/  SHF.R.U64 R15, R15, 0x3, RZ ;  /* 0x000000030f0f7819 */ /* 0x000fe400000012ff */
[----:B------:R-:W-:Y:S01]  /*161b0*/  SHF.R.U64 R14, R14, 0x3, RZ ;  /* 0x000000030e0e7819 */ /* 0x000fe200000012ff */
[--C-:B------:R-:W-:Y:S01]  /*161c0*/  IMAD.X R27, RZ, RZ, R13.reuse, P2 ;  /* 0x000000ffff1b7224 */ /* 0x100fe200010e060d */
[C---:B------:R-:W-:Y:S02]  /*161d0*/  IADD3 R49, P4, R12.reuse, 0x4040, RZ ;  /* 0x000040400c317810 */ /* 0x040fe40007f9e0ff */
[C---:B------:R-:W-:Y:S02]  /*161e0*/  IADD3 R32, P5, R12.reuse, 0x4060, RZ ;  /* 0x000040600c207810 */ /* 0x040fe40007fbe0ff */
[----:B------:R-:W-:Y:S01]  /*161f0*/  IADD3 R47, P3, R12, 0x4020, RZ ;  /* 0x000040200c2f7810 */ /* 0x000fe20007f7e0ff */
[--C-:B------:R-:W-:Y:S01]  /*16200*/  IMAD.X R31, RZ, RZ, R13.reuse, P4 ;  /* 0x000000ffff1f7224 */ /* 0x100fe200020e060d */
[----:B-1----:R-:W-:Y:S01]  /*16210*/  LOP3.LUT R4, R37, 0x380, RZ, 0xc0, !PT ;  /* 0x0000038025047812 */ /* 0x002fe200078ec0ff */
[--C-:B------:R-:W-:Y:S01]  /*16220*/  IMAD.X R33, RZ, RZ, R13.reuse, P5 ;  /* 0x000000ffff217224 */ /* 0x100fe200028e060d */
[----:B------:R-:W-:Y:S01]  /*16230*/  LOP3.LUT R8, R0, R35, RZ, 0x3c, !PT ;  /* 0x0000002300087212 */ /* 0x000fe200078e3cff */
[----:B------:R-:W-:Y:S01]  /*16240*/  IMAD.X R29, RZ, RZ, R13, P3 ;  /* 0x000000ffff1d7224 */ /* 0x000fe200018e060d */
[----:B------:R-:W-:-:S02]  /*16250*/  LOP3.LUT R12, R15, R12, RZ, 0x3c, !PT ;  /* 0x0000000c0f0c7212 */ /* 0x000fc400078e3cff */
[----:B------:R-:W-:Y:S02]  /*16260*/  LOP3.LUT R24, R14, R39, RZ, 0x3c, !PT ;  /* 0x000000270e187212 */ /* 0x000fe400078e3cff */
[----:B------:R-:W-:Y:S02]  /*16270*/  LOP3.LUT R0, R43, 0x380, RZ, 0xc0, !PT ;  /* 0x000003802b007812 */ /* 0x000fe400078ec0ff */
[----:B------:R-:W-:Y:S02]  /*16280*/  LOP3.LUT R14, R49, 0x380, RZ, 0xc0, !PT ;  /* 0x00000380310e7812 */ /* 0x000fe400078ec0ff */
[----:B------:R-:W-:Y:S02]  /*16290*/  LOP3.LUT R15, R32, 0x380, RZ, 0xc0, !PT ;  /* 0x00000380200f7812 */ /* 0x000fe400078ec0ff */
[----:B------:R-:W-:Y:S02]  /*162a0*/  SHF.R.U64 R4, R4, 0x3, RZ ;  /* 0x0000000304047819 */ /* 0x000fe400000012ff */
[----:B------:R-:W-:-:S02]  /*162b0*/  SHF.R.U64 R0, R0, 0x3, RZ ;  /* 0x0000000300007819 */ /* 0x000fc400000012ff */
[----:B------:R-:W-:Y:S02]  /*162c0*/  SHF.R.U64 R14, R14, 0x3, RZ ;  /* 0x000000030e0e7819 */ /* 0x000fe400000012ff */
[----:B------:R-:W-:Y:S02]  /*162d0*/  SHF.R.U64 R15, R15, 0x3, RZ ;  /* 0x000000030f0f7819 */ /* 0x000fe400000012ff */
[----:B------:R-:W-:Y:S02]  /*162e0*/  LOP3.LUT R10, R4, R37, RZ, 0x3c, !PT ;  /* 0x00000025040a7212 */ /* 0x000fe400078e3cff */
[----:B------:R-:W-:Y:S02]  /*162f0*/  LOP3.LUT R4, R47, 0x380, RZ, 0xc0, !PT ;  /* 0x000003802f047812 */ /* 0x000fe400078ec0ff */
[----:B------:R-:W-:Y:S02]  /*16300*/  LOP3.LUT R26, R0, R43, RZ, 0x3c, !PT ;  /* 0x0000002b001a7212 */ /* 0x000fe400078e3cff */
        /* <DEDUP_REMOVED lines=9> */
[----:B------:R-:W-:Y:S02]  /*163a0*/  SHF.R.U64 R4, R4, 0x3, RZ ;  /* 0x0000000304047819 */ /* 0x000fe400000012ff */
[----:B------:R-:W-:Y:S02]  /*163b0*/  MOV R37, R8 ;  /* 0x0000000800257202 */ /* 0x000fe40000000f00 */
[----:B------:R-:W-:Y:S02]  /*163c0*/  MOV R38, R10 ;  /* 0x0000000a00267202 */ /* 0x000fe40000000f00 */
[----:B------:R-:W-:Y:S02]  /*163d0*/  F2FP.F16.F32.PACK_AB R8, R97, R96 ;  /* 0x000000606108723e */ /* 0x000fe400000000ff */
[----:B------:R-:W-:-:S02]  /*163e0*/  F2FP.F16.F32.PACK_AB R9, R99, R98 ;  /* 0x000000626309723e */ /* 0x000fc400000000ff */
[----:B------:R-:W-:Y:S02]  /*163f0*/  F2FP.F16.F32.PACK_AB R10, R101, R100 ;  /* 0x00000064650a723e */ /* 0x000fe400000000ff */
[----:B------:R-:W-:Y:S02]  /*16400*/  F2FP.F16.F32.PACK_AB R11, R103, R102 ;  /* 0x00000066670b723e */ /* 0x000fe400000000ff */
[----:B------:R-:W-:Y:S02]  /*16410*/  LOP3.LUT R28, R4, R47, RZ, 0x3c, !PT ;  /* 0x0000002f041c7212 */ /* 0x000fe400078e3cff */
[----:B------:R-:W-:Y:S02]  /*16420*/  MOV R39, R24 ;  /* 0x0000001800277202 */ /* 0x000fe40000000f00 */
[----:B------:R-:W-:Y:S02]  /*16430*/  MOV R46, R26 ;  /* 0x0000001a002e7202 */ /* 0x000fe40000000f00 */
[----:B------:R-:W-:-:S02]  /*16440*/  F2FP.F16.F32.PACK_AB R24, R113, R112 ;  /* 0x000000707118723e */ /* 0x000fc400000000ff */
[----:B------:R-:W-:Y:S01]  /*16450*/  F2FP.F16.F32.PACK_AB R25, R115, R114 ;  /* 0x000000727319723e */ /* 0x000fe200000000ff */
[----:B------:R1:W-:Y:S01]  /*16460*/  STSM.16.M88.4 [R0], R12 ;  /* 0x0000000c00007844 */ /* 0x0003e20000000200 */
[----:B------:R-:W-:Y:S02]  /*16470*/  F2FP.F16.F32.PACK_AB R26, R117, R116 ;  /* 0x00000074751a723e */ /* 0x000fe400000000ff */
[----:B------:R-:W-:Y:S01]  /*16480*/  F2FP.F16.F32.PACK_AB R27, R119, R118 ;  /* 0x00000076771b723e */ /* 0x000fe200000000ff */
[----:B------:R2:W-:Y:S01]  /*16490*/  STSM.16.M88.4 [R37], R8 ;  /* 0x0000000825007844 */ /* 0x0005e20000000200 */
[----:B------:R-:W-:Y:S02]  /*164a0*/  MOV R43, R28 ;  /* 0x0000001c002b7202 */ /* 0x000fe40000000f00 */
[----:B------:R-:W-:Y:S02]  /*164b0*/  MOV R4, R30 ;  /* 0x0000001e00047202 */ /* 0x000fe40000000f00 */
[----:B------:R-:W-:-:S02]  /*164c0*/  F2FP.F16.F32.PACK_AB R28, R121, R120 ;  /* 0x00000078791c723e */ /* 0x000fc400000000ff */
[----:B------:R-:W-:Y:S02]  /*164d0*/  F2FP.F16.F32.PACK_AB R29, R123, R122 ;  /* 0x0000007a7b1d723e */ /* 0x000fe400000000ff */
[----:B------:R-:W-:Y:S02]  /*164e0*/  F2FP.F16.F32.PACK_AB R30, R125, R124 ;  /* 0x0000007c7d1e723e */ /* 0x000fe400000000ff */
[----:B------:R-:W-:Y:S02]  /*164f0*/  F2FP.F16.F32.PACK_AB R31, R127, R126 ;  /* 0x0000007e7f1f723e */ /* 0x000fe400000000ff */
[----:B-1----:R-:W-:Y:S02]  /*16500*/  F2FP.F16.F32.PACK_AB R12, R105, R104 ;  /* 0x00000068690c723e */ /* 0x002fe400000000ff */
[----:B------:R-:W-:Y:S02]  /*16510*/  F2FP.F16.F32.PACK_AB R13, R107, R106 ;  /* 0x0000006a6b0d723e */ /* 0x000fe400000000ff */
[----:B------:R-:W-:-:S02]  /*16520*/  F2FP.F16.F32.PACK_AB R14, R109, R108 ;  /* 0x0000006c6d0e723e */ /* 0x000fc400000000ff */
[----:B------:R-:W-:Y:S02]  /*16530*/  F2FP.F16.F32.PACK_AB R15, R41, R40 ;  /* 0x00000028290f723e */ /* 0x000fe400000000ff */
[----:B------:R-:W-:Y:S02]  /*16540*/  MOV R0, R32 ;  /* 0x0000002000007202 */ /* 0x000fe40000000f00 */
[----:B------:R-:W-:Y:S01]  /*16550*/  F2FP.F16.F32.PACK_AB R32, R129, R128 ;  /* 0x000000808120723e */ /* 0x000fe200000000ff */
[----:B------:R1:W-:Y:S01]  /*16560*/  STSM.16.M88.4 [R38], R12 ;  /* 0x0000000c26007844 */ /* 0x0003e20000000200 */
[----:B------:R-:W-:Y:S02]  /*16570*/  F2FP.F16.F32.PACK_AB R33, R131, R130 ;  /* 0x000000828321723e */ /* 0x000fe400000000ff */
[----:B------:R-:W-:Y:S01]  /*16580*/  F2FP.F16.F32.PACK_AB R35, R135, R134 ;  /* 0x000000868723723e */ /* 0x000fe200000000ff */
[----:B------:R3:W-:Y:S01]  /*16590*/  STSM.16.M88.4 [R39], R24 ;  /* 0x0000001827007844 */ /* 0x0007e20000000200 */
[----:B--2---:R-:W-:-:S02]  /*165a0*/  F2FP.F16.F32.PACK_AB R37, R139, R138 ;  /* 0x0000008a8b25723e */ /* 0x004fc400000000ff */
[----:B------:R-:W-:Y:S01]  /*165b0*/  F2FP.F16.F32.PACK_AB R8, R145, R144 ;  /* 0x000000909108723e */ /* 0x000fe200000000ff */
[----:B------:R-:W-:Y:S01]  /*165c0*/  STSM.16.M88.4 [R46], R28 ;  /* 0x0000001c2e007844 */ /* 0x000fe20000000200 */
[----:B------:R-:W-:Y:S02]  /*165d0*/  F2FP.F16.F32.PACK_AB R9, R147, R146 ;  /* 0x000000929309723e */ /* 0x000fe400000000ff */
[----:B------:R-:W-:Y:S01]  /*165e0*/  F2FP.F16.F32.PACK_AB R10, R149, R148 ;  /* 0x00000094950a723e */ /* 0x000fe200000000ff */
[----:B------:R-:W-:Y:S01]  /*165f0*/  STSM.16.M88.4 [R43], R32 ;  /* 0x000000202b007844 */ /* 0x000fe20000000200 */
[----:B------:R-:W-:Y:S02]  /*16600*/  F2FP.F16.F32.PACK_AB R11, R151, R150 ;  /* 0x00000096970b723e */ /* 0x000fe400000000ff */
[----:B------:R-:W-:Y:S02]  /*16610*/  ISETP.NE.U32.AND P0, PT, RZ, UR4, PT ;  /* 0x00000004ff007c0c */ /* 0x000fe4000bf05070 */
[----:B-1----:R-:W-:-:S02]  /*16620*/  F2FP.F16.F32.PACK_AB R38, R141, R140 ;  /* 0x0000008c8d26723e */ /* 0x002fc400000000ff */
[----:B------:R-:W-:Y:S02]  /*16630*/  ISETP.NE.U32.AND P3, PT, RZ, UR6, PT ;  /* 0x00000006ff007c0c */ /* 0x000fe4000bf65070 */
[----:B---3--:R-:W-:Y:S02]  /*16640*/  F2FP.F16.F32.PACK_AB R39, R143, R142 ;  /* 0x0000008e8f27723e */ /* 0x008fe400000000ff */
[C---:B------:R-:W-:Y:S02]  /*16650*/  IADD3 R12, P1, R210.reuse, UR4, RZ ;  /* 0x00000004d20c7c10 */ /* 0x040fe4000ff3e0ff */
[----:B------:R-:W-:Y:S01]  /*16660*/  ISETP.NE.AND.EX P0, PT, RZ, UR5, PT, P0 ;  /* 0x00000005ff007c0c */ /* 0x000fe2000bf05300 */
[----:B------:R-:W-:Y:S01]  /*16670*/  STSM.16.M88.4 [R4], R36 ;  /* 0x0000002404007844 */ /* 0x000fe20000000200 */
[----:B------:R-:W-:Y:S02]  /*16680*/  ISETP.NE.AND.EX P3, PT, RZ, UR7, PT, P3 ;  /* 0x00000007ff007c0c */ /* 0x000fe4000bf65330 */
[----:B------:R-:W-:Y:S01]  /*16690*/  IADD3.X R13, R211, UR5, RZ, P1, !PT ;  /* 0x00000005d30d7c10 */ /* 0x000fe20008ffe4ff */
[----:B------:R1:W-:Y:S01]  /*166a0*/  STSM.16.M88.4 [R0], R8 ;  /* 0x0000000800007844 */ /* 0x0003e20000000200 */
[----:B------:R-:W-:Y:S09]  /*166b0*/  BAR.SYNC.DEFER_BLOCKING 0x1, 0x100 ;  /* 0x0044000000007b1d */ /* 0x000ff20000010000 */
[----:B------:R-:W-:Y:S01]  /*166c0*/  @P3 IADD3 R210, P1, R210, UR6, RZ ;  /* 0x00000006d2d23c10 */ /* 0x000fe2000ff3e0ff */
[----:B------:R-:W-:-:S02]  /*166d0*/  ULDC UR6, c[0x0][0xa88] ;  /* 0x0002a20000067ab9 */ /* 0x000fc40000000800 */
[----:B------:R-:W-:Y:S01]  /*166e0*/  IMAD.U32 R27, RZ, RZ, UR6 ;  /* 0x00000006ff1b7e24 */ /* 0x000fe2000f8e00ff */
[----:B------:R-:W-:Y:S02]  /*166f0*/  @P3 IADD3.X R211, R211, UR7, RZ, P1, !PT ;  /* 0x00000007d3d33c10 */ /* 0x000fe40008ffe4ff */
[----:B------:R-:W-:Y:S01]  /*16700*/  ISETP.GT.AND P2, PT, R208, 0x1, PT ;  /* 0x00000001d000780c */ /* 0x000fe20003f44270 */
[----:B-1----:R-:W1:Y:S01]  /*16710*/  LDC R0, c[0x0][0xbe8] ;  /* 0x0002fa00ff007b82 */ /* 0x002e620000000800 */
[----:B------:R2:W5:Y:S04]  /*16720*/  @P0 LDG.E R57, desc[UR42][R12.64] ;  /* 0x0000002a0c390981 */ /* 0x000568000c1e1900 */
[----:B------:R2:W5:Y:S01]  /*16730*/  @P3 LDG.E R27, desc[UR42][R210.64] ;  /* 0x0000002ad21b3981 */ /* 0x000562000c1e1900 */
[----:B------:R-:W-:-:S04]  /*16740*/  MOV R4, 0x9b8 ;  /* 0x000009b800047802 */ /* 0x000fc80000000f00 */
[----:B------:R-:W-:-:S04]  /*16750*/  SEL R4, R4, 0x978, P2 ;  /* 0x0000097804047807 */ /* 0x000fc80001000000 */
[----:B------:R2:W3:Y:S01]  /*16760*/  LDC.64 R8, c[0x0][R4+0x220] ;  /* 0x0000880004087b82 */ /* 0x0004e20000000a00 */
[----:B-1----:R-:W-:-:S07]  /*16770*/  ISETP.NE.AND P1, PT, R0, 0x1, PT ;  /* 0x000000010000780c */ /* 0x002fce0003f25270 */
[----:B------:R2:W1:Y:S08]  /*16780*/  LDC.64 R10, c[0x0][R4+0x218] ;  /* 0x00008600040a7b82 */ /* 0x0004700000000a00 */
[----:B------:R2:W4:Y:S01]  /*16790*/  LDC.64 R14, c[0x0][R4+0x228] ;  /* 0x00008a00040e7b82 */ /* 0x0005220000000a00 */
[----:B---3--:R-:W-:Y:S05]  /*167a0*/  @P3 BRA `(.L_x_8986) ;  /* 0x0000000000103947 */ /* 0x008fea0003800000 */
[----:B------:R-:W-:Y:S05]  /*167b0*/  @!P0 BRA `(.L_x_8986) ;  /* 0x00000000000c8947 */ /* 0x000fea0003800000 */
[----:B------:R-:W3:Y:S04]  /*167c0*/  LDG.E R24, desc[UR42][R12.64] ;  /* 0x0000002a0c187981 */ /* 0x000ee8000c1e1900 */
[----:B-----5:R-:W3:Y:S02]  /*167d0*/  LDG.E R27, desc[UR42][R12.64+0x4] ;  /* 0x0000042a0c1b7981 */ /* 0x020ee4000c1e1900 */
[----:B---3--:R-:W-:-:S07]  /*167e0*/  IMAD.IADD R27, R27, 0x1, -R24 ;  /* 0x000000011b1b7824 */ /* 0x008fce00078e0a18 */
.L_x_8986:
[----:B------:R-:W3:Y:S01]  /*167f0*/  LDL R28, [R1+0x50] ;  /* 0x00005000011c7983 */ /* 0x000ee20000100800 */
[----:B--2---:R2:W0:Y:S01]  /*16800*/  LDC.64 R12, c[0x0][R4+0x210] ;  /* 0x00008400040c7b82 */ /* 0x0044220000000a00 */
[----:B------:R-:W-:Y:S01]  /*16810*/  ISETP.NE.U32.AND P0, PT, RZ, UR4, PT ;  /* 0x00000004ff007c0c */ /* 0x000fe2000bf05070 */
[-C--:B-1----:R-:W-:Y:S02]  /*16820*/  IMAD R31, R11, R206.reuse, RZ ;  /* 0x000000ce0b1f7224 */ /* 0x082fe400078e02ff */
[----:B------:R-:W-:Y:S01]  /*16830*/  IMAD.WIDE.U32 R10, R10, R206, RZ ;  /* 0x000000ce0a0a7225 */ /* 0x000fe200078e00ff */
[----:B------:R-:W-:-:S03]  /*16840*/  ISETP.NE.AND.EX P0, PT, RZ, UR5, PT, P0 ;  /* 0x00000005ff007c0c */ /* 0x000fc6000bf05300 */
[----:B------:R-:W1:Y:S01]  /*16850*/  @P1 LDC R26, c[0x0][0xbec] ;  /* 0x0002fb00ff1a1b82 */ /* 0x000e620000000800 */
[----:B------:R-:W-:Y:S01]  /*16860*/  SEL R209, R209, RZ, !P0 ;  /* 0x000000ffd1d17207 */ /* 0x000fe20004000000 */
[----:B------:R-:W-:Y:S01]  /*16870*/  IMAD.IADD R37, R204, 0x1, R190 ;  /* 0x00000001cc257824 */ /* 0x000fe200078e02be */
[----:B------:R-:W-:Y:S01]  /*16880*/  SEL R29, R234, RZ, !P0 ;  /* 0x000000ffea1d7207 */ /* 0x000fe20004000000 */
[----:B------:R-:W-:Y:S01]  /*16890*/  IMAD.IADD R11, R11, 0x1, R31 ;  /* 0x000000010b0b7824 */ /* 0x000fe200078e021f */
[----:B--2--5:R-:W-:Y:S01]  /*168a0*/  SHF.R.S32.HI R4, RZ, 0x1f, R57 ;  /* 0x0000001fff047819 */ /* 0x024fe20000011439 */
[----:B------:R-:W-:Y:S02]  /*168b0*/  IMAD R9, R9, R209, RZ ;  /* 0x000000d109097224 */ /* 0x000fe400078e02ff */
[----:B------:R-:W2:Y:S01]  /*168c0*/  @P1 LDC R35, c[0x0][0xbf0] ;  /* 0x0002fc00ff231b82 */ /* 0x000ea20000000800 */
[----:B------:R-:W-:Y:S02]  /*168d0*/  IMAD R56, R27, R0, RZ ;  /* 0x000000001b387224 */ /* 0x000fe400078e02ff */
[C---:B------:R-:W-:Y:S01]  /*168e0*/  IMAD R33, R8.reuse, R29, R9 ;  /* 0x0000001d08217224 */ /* 0x040fe200078e0209 */
[----:B------:R-:W-:Y:S01]  /*168f0*/  SEL R29, R217, RZ, P2 ;  /* 0x000000ffd91d7207 */ /* 0x000fe20001000000 */
[----:B------:R-:W-:-:S03]  /*16900*/  IMAD.WIDE.U32 R8, R8, R209, RZ ;  /* 0x000000d108087225 */ /* 0x000fc600078e00ff */
[----:B------:R-:W0:Y:S01]  /*16910*/  LDC.64 R24, c[0x0][0xba8] ;  /* 0x0002ea00ff187b82 */ /* 0x000e220000000a00 */
[----:B------:R-:W-:Y:S01]  /*16920*/  IMAD.IADD R33, R9, 0x1, R33 ;  /* 0x0000000109217824 */ /* 0x000fe200078e0221 */
[----:B------:R-:W-:Y:S01]  /*16930*/  IADD3 R10, P0, P3, R8, R10, R57 ;  /* 0x0000000a080a7210 */ /* 0x000fe20007b1e039 */
[----:B------:R-:W-:Y:S02]  /*16940*/  IMAD.MOV.U32 R9, RZ, RZ, R37 ;  /* 0x000000ffff097224 */ /* 0x000fe400078e0025 */
[----:B----4-:R-:W-:Y:S01]  /*16950*/  IMAD R31, R15, R29, RZ ;  /* 0x0000001d0f1f7224 */ /* 0x010fe200078e02ff */
[----:B------:R-:W-:Y:S01]  /*16960*/  IADD3.X R11, R33, R11, R4, P0, P3 ;  /* 0x0000000b210b7210 */ /* 0x000fe200007e6404 */
[----:B------:R-:W-:-:S04]  /*16970*/  IMAD.WIDE.U32 R14, R14, R29, RZ ;  /* 0x0000001d0e0e7225 */ /* 0x000fc800078e00ff */
[----:B-1----:R-:W-:Y:S01]  /*16980*/  @P1 IMAD.HI.U32 R8, R37, R26, RZ ;  /* 0x0000001a25081227 */ /* 0x002fe200078e00ff */
[----:B------:R-:W-:-:S04]  /*16990*/  IADD3 R31, R15, R31, RZ ;  /* 0x0000001f0f1f7210 */ /* 0x000fc80007ffe0ff */
[----:B--2---:R-:W-:-:S04]  /*169a0*/  @P1 SHF.R.U32.HI R9, RZ, R35, R8 ;  /* 0x00000023ff091219 */ /* 0x004fc80000011608 */
[----:B------:R-:W-:Y:S01]  /*169b0*/  IADD3 R14, P0, P3, R9, R10, R14 ;  /* 0x0000000a090e7210 */ /* 0x000fe20007b1e00e */
[--C-:B------:R-:W-:Y:S01]  /*169c0*/  IMAD.MOV R29, RZ, RZ, -R9.reuse ;  /* 0x000000ffff1d7224 */ /* 0x100fe200078e0a09 */
[----:B------:R-:W-:Y:S01]  /*169d0*/  SHF.R.S32.HI R8, RZ, 0x1f, R9 ;  /* 0x0000001fff087819 */ /* 0x000fe20000011409 */
[----:B0-----:R-:W0:Y:S02]  /*169e0*/  @!P2 LDC R24, c[0x0][0xb50] ;  /* 0x0002d400ff18ab82 */ /* 0x001e240000000800 */
[----:B------:R-:W-:Y:S01]  /*169f0*/  IMAD R9, R0, R29, R37 ;  /* 0x0000001d00097224 */ /* 0x000fe200078e0225 */
[----:B------:R-:W-:-:S03]  /*16a00*/  IADD3.X R15, R8, R11, R31, P0, P3 ;  /* 0x0000000b080f7210 */ /* 0x000fc600007e641f */
[-C--:B------:R-:W-:Y:S01]  /*16a10*/  IMAD R8, R13, R9.reuse, RZ ;  /* 0x000000090d087224 */ /* 0x080fe200078e02ff */
[----:B------:R-:W-:Y:S01]  /*16a20*/  SHF.R.S32.HI R11, RZ, 0x1f, R9 ;  /* 0x0000001fff0b7819 */ /* 0x000fe20000011409 */
[C---:B------:R-:W-:Y:S01]  /*16a30*/  IMAD.WIDE.U32 R14, R12.reuse, R9, R14 ;  /* 0x000000090c0e7225 */ /* 0x040fe200078e000e */
[----:B------:R-:W1:Y:S03]  /*16a40*/  @!P2 LDC R25, c[0x0][0xb54] ;  /* 0x0002d500ff19ab82 */ /* 0x000e660000000800 */
[----:B------:R-:W-:-:S04]  /*16a50*/  IMAD R11, R12, R11, R8 ;  /* 0x0000000b0c0b7224 */ /* 0x000fc800078e0208 */
[----:B------:R-:W-:Y:S01]  /*16a60*/  IMAD.IADD R8, R15, 0x1, R11 ;  /* 0x000000010f087824 */ /* 0x000fe200078e020b */
[----:B0-----:R-:W-:-:S05]  /*16a70*/  LEA R24, P0, R14, R24, 0x2 ;  /* 0x000000180e187211 */ /* 0x001fca00078010ff */
[----:B------:R-:W-:Y:S01]  /*16a80*/  SHFL.IDX PT, R10, R24, 0x1, 0x1c1f ;  /* 0x003c1f00180a7f89 */ /* 0x000fe200000e0000 */
[----:B-1----:R-:W-:-:S03]  /*16a90*/  LEA.HI.X R14, R14, R25, R8, 0x2, P0 ;  /* 0x000000190e0e7211 */ /* 0x002fc600000f1408 */
[----:B------:R-:W-:Y:S01]  /*16aa0*/  SHFL.IDX PT, R8, R24, RZ, 0x1c1f ;  /* 0x001c1fff18087589 */ /* 0x000fe200000e0000 */
[----:B------:R-:W-:-:S03]  /*16ab0*/  LOP3.LUT P0, RZ, R236, 0x3, RZ, 0xc0, !PT ;  /* 0x00000003ecff7812 */ /* 0x000fc6000780c0ff */
[----:B------:R-:W0:Y:S04]  /*16ac0*/  SHFL.IDX PT, R9, R14, RZ, 0x1c1f ;  /* 0x001c1fff0e097589 */ /* 0x000e2800000e0000 */
[----:B------:R-:W1:Y:S01]  /*16ad0*/  SHFL.IDX PT, R11, R14, 0x1, 0x1c1f ;  /* 0x003c1f000e0b7f89 */ /* 0x000e6200000e0000 */
[----:B---3--:R-:W-:-:S04]  /*16ae0*/  IMAD.IADD R29, R28, 0x1, R190 ;  /* 0x000000011c1d7824 */ /* 0x008fc800078e02be */
[C---:B------:R-:W-:Y:S01]  /*16af0*/  VIADD R25, R29.reuse, 0x8 ;  /* 0x000000081d197836 */ /* 0x040fe20000000000 */
[----:B------:R-:W-:-:S04]  /*16b00*/  ISETP.GE.OR P3, PT, R29, R56, P0 ;  /* 0x000000381d00720c */ /* 0x000fc80000766670 */
[----:B------:R-:W-:-:S09]  /*16b10*/  ISETP.GE.OR P0, PT, R25, R56, P0 ;  /* 0x000000381900720c */ /* 0x000fd20000706670 */
[----:B0-----:R0:W-:Y:S04]  /*16b20*/  @!P3 ST.E desc[UR42][R8.64], R42 ;  /* 0x0000002a0800b985 */ /* 0x0011e8000c10192a */
[----:B-1----:R0:W-:Y:S01]  /*16b30*/  @!P0 ST.E desc[UR42][R10.64], R3 ;  /* 0x000000030a008985 */ /* 0x0021e2000c10192a */
[----:B------:R-:W-:Y:S05]  /*16b40*/  @P2 BRA `(.L_x_8987) ;  /* 0x0000000800a42947 */ /* 0x000fea0003800000 */
[----:B------:R-:W-:Y:S01]  /*16b50*/  IMAD.SHL.U32 R28, R22, 0x40, RZ ;  /* 0x00000040161c7824 */ /* 0x000fe200078e00ff */
[----:B0-----:R-:W0:Y:S01]  /*16b60*/  @P1 LDC R11, c[0x0][0xbec] ;  /* 0x0002fb00ff0b1b82 */ /* 0x001e220000000800 */
[----:B------:R-:W-:Y:S02]  /*16b70*/  ULDC.64 UR4, c[0x0][0xaa0] ;  /* 0x0002a80000047ab9 */ /* 0x000fe40000000a00 */
[----:B------:R-:W-:-:S04]  /*16b80*/  IMAD.IADD R3, R16, 0x1, R28 ;  /* 0x0000000110037824 */ /* 0x000fc800078e021c */
[----:B------:R-:W-:Y:S01]  /*16b90*/  IMAD.WIDE R44, R3, 0x2, R44 ;  /* 0x00000002032c7825 */ /* 0x000fe200078e022c */
[----:B------:R-:W1:Y:S02]  /*16ba0*/  @P1 LDC R12, c[0x0][0xbf0] ;  /* 0x0002fc00ff0c1b82 */ /* 0x000e640000000800 */
[C---:B------:R-:W-:Y:S02]  /*16bb0*/  IADD3 R33, P0, R44.reuse, 0x2000, RZ ;  /* 0x000020002c217810 */ /* 0x040fe40007f1e0ff */
[----:B------:R-:W-:Y:S02]  /*16bc0*/  IADD3 R29, P5, R44, 0x1000, RZ ;  /* 0x000010002c1d7810 */ /* 0x000fe40007fbe0ff */
[----:B------:R-:W-:Y:S02]  /*16bd0*/  LOP3.LUT R32, R33, 0x380, RZ, 0xc0, !PT ;  /* 0x0000038021207812 */ /* 0x000fe400078ec0ff */
[----:B------:R-:W-:Y:S02]  /*16be0*/  LOP3.LUT R28, R29, 0x380, RZ, 0xc0, !PT ;  /* 0x000003801d1c7812 */ /* 0x000fe400078ec0ff */
[----:B------:R-:W-:-:S02]  /*16bf0*/  SHF.R.U64 R32, R32, 0x3, RZ ;  /* 0x0000000320207819 */ /* 0x000fc400000012ff */
[----:B------:R-:W-:Y:S02]  /*16c00*/  SHF.R.U64 R28, R28, 0x3, RZ ;  /* 0x000000031c1c7819 */ /* 0x000fe400000012ff */
[----:B------:R-:W-:Y:S02]  /*16c10*/  LOP3.LUT R32, R32, R33, RZ, 0x3c, !PT ;  /* 0x0000002120207212 */ /* 0x000fe400078e3cff */
[----:B------:R-:W-:Y:S02]  /*16c20*/  IADD3.X R33, RZ, R45, RZ, P0, !PT ;  /* 0x0000002dff217210 */ /* 0x000fe400007fe4ff */
[----:B------:R-:W-:Y:S01]  /*16c30*/  IADD3 R8, P0, R44, 0x7000, RZ ;  /* 0x000070002c087810 */ /* 0x000fe20007f1e0ff */
[----:B------:R-:W-:Y:S01]  /*16c40*/  IMAD R4, R4, UR4, RZ ;  /* 0x0000000404047c24 */ /* 0x000fe2000f8e02ff */
[----:B------:R-:W-:Y:S01]  /*16c50*/  LOP3.LUT R28, R28, R29, RZ, 0x3c, !PT ;  /* 0x0000001d1c1c7212 */ /* 0x000fe200078e3cff */
[--C-:B------:R-:W-:Y:S01]  /*16c60*/  IMAD.X R29, RZ, RZ, R45.reuse, P5 ;  /* 0x000000ffff1d7224 */ /* 0x100fe200028e062d */
[----:B------:R-:W-:Y:S01]  /*16c70*/  LOP3.LUT R3, R8, 0x380, RZ, 0xc0, !PT ;  /* 0x0000038008037812 */ /* 0x000fe200078ec0ff */
[----:B------:R-:W-:Y:S01]  /*16c80*/  IMAD.X R53, RZ, RZ, R45, P0 ;  /* 0x000000ffff357224 */ /* 0x000fe200000e062d */
[----:B------:R-:W-:Y:S01]  /*16c90*/  IADD3 R37, P2, R44, 0x3000, RZ ;  /* 0x000030002c257810 */ /* 0x000fe20007f5e0ff */
[----:B------:R-:W5:Y:S01]  /*16ca0*/  LD.E.128 R32, desc[UR42][R32.64] ;  /* 0x0000002a20207980 */ /* 0x000f62000c101d00 */
[----:B------:R-:W-:-:S02]  /*16cb0*/  SHF.R.U64 R3, R3, 0x3, RZ ;  /* 0x0000000303037819 */ /* 0x000fc400000012ff */
[C---:B------:R-:W-:Y:S01]  /*16cc0*/  IADD3 R41, P3, R44.reuse, 0x4000, RZ ;  /* 0x000040002c297810 */ /* 0x040fe20007f7e0ff */
[----:B------:R-:W5:Y:S01]  /*16cd0*/  LD.E.128 R28, desc[UR42][R28.64] ;  /* 0x0000002a1c1c7980 */ /* 0x000f62000c101d00 */
[C---:B------:R-:W-:Y:S02]  /*16ce0*/  IADD3 R47, P4, R44.reuse, 0x5000, RZ ;  /* 0x000050002c2f7810 */ /* 0x040fe40007f9e0ff */
[----:B------:R-:W-:Y:S02]  /*16cf0*/  IADD3 R49, P5, R44, 0x6000, RZ ;  /* 0x000060002c317810 */ /* 0x000fe40007fbe0ff */
[----:B------:R-:W-:Y:S01]  /*16d00*/  LOP3.LUT R52, R3, R8, RZ, 0x3c, !PT ;  /* 0x0000000803347212 */ /* 0x000fe200078e3cff */
[----:B------:R-:W-:Y:S01]  /*16d10*/  IMAD R3, R57, UR5, R4 ;  /* 0x0000000539037c24 */ /* 0x000fe2000f8e0204 */
[----:B------:R-:W-:Y:S01]  /*16d20*/  LOP3.LUT R36, R37, 0x380, RZ, 0xc0, !PT ;  /* 0x0000038025247812 */ /* 0x000fe200078ec0ff */
[----:B------:R-:W-:Y:S01]  /*16d30*/  IMAD.WIDE.U32 R8, R57, UR4, RZ ;  /* 0x0000000439087c25 */ /* 0x000fe2000f8e00ff */
[----:B------:R-:W-:Y:S01]  /*16d40*/  LOP3.LUT R40, R41, 0x380, RZ, 0xc0, !PT ;  /* 0x0000038029287812 */ /* 0x000fe200078ec0ff */
[----:B------:R-:W-:Y:S01]  /*16d50*/  ULDC.64 UR4, c[0x0][0xae8] ;  /* 0x0002ba0000047ab9 */ /* 0x000fe20000000a00 */
[----:B------:R-:W-:Y:S01]  /*16d60*/  LOP3.LUT R46, R47, 0x380, RZ, 0xc0, !PT ;  /* 0x000003802f2e7812 */ /* 0x000fe200078ec0ff */
[----:B------:R-:W5:Y:S01]  /*16d70*/  LD.E.128 R52, desc[UR42][R52.64] ;  /* 0x0000002a34347980 */ /* 0x000f62000c101d00 */
[----:B------:R-:W-:-:S02]  /*16d80*/  LOP3.LUT R48, R49, 0x380, RZ, 0xc0, !PT ;  /* 0x0000038031307812 */ /* 0x000fc400078ec0ff */
[----:B------:R-:W-:Y:S02]  /*16d90*/  LOP3.LUT R25, R44, 0x380, RZ, 0xc0, !PT ;  /* 0x000003802c197812 */ /* 0x000fe400078ec0ff */
[----:B------:R-:W-:Y:S01]  /*16da0*/  IADD3 R9, R9, R3, RZ ;  /* 0x0000000309097210 */ /* 0x000fe20007ffe0ff */
[----:B------:R-:W-:Y:S01]  /*16db0*/  IMAD R3, R207, 0x20, R22 ;  /* 0x00000020cf037824 */ /* 0x000fe200078e0216 */
[----:B------:R-:W-:Y:S02]  /*16dc0*/  SHF.R.U64 R36, R36, 0x3, RZ ;  /* 0x0000000324247819 */ /* 0x000fe400000012ff */
[----:B------:R-:W-:Y:S02]  /*16dd0*/  SHF.R.U64 R40, R40, 0x3, RZ ;  /* 0x0000000328287819 */ /* 0x000fe400000012ff */
[----:B------:R-:W-:Y:S02]  /*16de0*/  SHF.R.U64 R46, R46, 0x3, RZ ;  /* 0x000000032e2e7819 */ /* 0x000fe400000012ff */
[----:B------:R-:W-:-:S02]  /*16df0*/  SHF.R.U64 R48, R48, 0x3, RZ ;  /* 0x0000000330307819 */ /* 0x000fc400000012ff */
        /* <DEDUP_REMOVED lines=17> */
[----:B0-----:R-:W-:Y:S01]  /*16f10*/  @P1 IMAD.HI.U32 R3, R10, R11, RZ ;  /* 0x0000000b0a031227 */ /* 0x001fe200078e00ff */
        /* <DEDUP_REMOVED lines=8> */
[----:B-1----:R-:W-:Y:S01]  /*16fa0*/  @P1 SHF.R.U32.HI R11, RZ, R12, R3 ;  /* 0x0000000cff0b1219 */ /* 0x002fe20000011603 */
        /* <DEDUP_REMOVED lines=10> */
[----:B------:R-:W-:Y:S02]  /*17050*/  IMAD R4, R4, UR4, RZ ;  /* 0x0000000404047c24 */ /* 0x000fe4000f8e02ff */
[----:B------:R-:W-:Y:S02]  /*17060*/  IMAD R13, R0, R13, R10 ;  /* 0x0000000d000d7224 */ /* 0x000fe400078e020a */
[----:B------:R-:W-:Y:S02]  /*17070*/  VIADD R3, R2, 0x28820 ;  /* 0x0002882002037836 */ /* 0x000fe40000000000 */
[C---:B------:R-:W-:Y:S01]  /*17080*/  IMAD R15, R11.reuse, UR5, R4 ;  /* 0x000000050b0f7c24 */ /* 0x040fe2000f8e0204 */
[----:B------:R-:W-:Y:S01]  /*17090*/  SHF.R.S32.HI R0, RZ, 0x1f, R13 ;  /* 0x0000001fff007819 */ /* 0x000fe2000001140d */
[----:B------:R-:W-:Y:S01]  /*170a0*/  IMAD.WIDE.U32 R8, R11, UR4, R8 ;  /* 0x000000040b087c25 */ /* 0x000fe2000f8e0008 */
[----:B------:R-:W-:Y:S01]  /*170b0*/  ULDC.64 UR4, c[0x0][0xad8] ;  /* 0x0002b60000047ab9 */ /* 0x000fe20000000a00 */
[----:B------:R-:W-:-:S02]  /*170c0*/  PRMT R3, RZ, 0x654, R3 ;  /* 0x00000654ff037816 */ /* 0x000fc40000000003 */
[----:B------:R-:W-:Y:S01]  /*170d0*/  IMAD R0, R0, UR4, RZ ;  /* 0x0000000400007c24 */ /* 0x000fe2000f8e02ff */
[----:B------:R-:W-:Y:S01]  /*170e0*/  IADD3 R9, R9, R15, RZ ;  /* 0x0000000f09097210 */ /* 0x000fe20007ffe0ff */
[----:B0-----:R0:W-:Y:S02]  /*170f0*/  SYNCS.ARRIVE.TRANS64.RED.A1T0 RZ, [R3+URZ], RZ ;  /* 0x000000ff03ff79a7 */ /* 0x0011e4000810043f */
[----:B------:R-:W-:-:S04]  /*17100*/  IMAD.WIDE.U32 R8, R13, UR4, R8 ;  /* 0x000000040d087c25 */ /* 0x000fc8000f8e0008 */
        /* <DEDUP_REMOVED lines=10> */
.L_x_9235:
[----:B------:R-:W-:Y:S01]  /*171b0*/  ISETP.GE.AND P0, PT, R21, R56, PT ;  /* 0x000000381500720c */ /* 0x000fe20003f06270 */
[----:B------:R-:W-:-:S12]  /*171c0*/  BSSY B1, `(.L_x_8989) ;  /* 0x000000b000017945 */ /* 0x000fd80003800000 */
[----:B------:R-:W-:Y:S05]  /*171d0*/  @P0 BRA `(.L_x_8990) ;  /* 0x0000000000240947 */ /* 0x000fea0003800000 */
[----:B------:R-:W-:Y:S02]  /*171e0*/  ULDC UR4, c[0x0][0xac8] ;  /* 0x0002b20000047ab9 */ /* 0x000fe40000000800 */
        /* <DEDUP_REMOVED lines=8> */
.L_x_8990:
[----:B------:R-:W-:Y:S05]  /*17270*/  BSYNC B1 ;  /* 0x0000000000017941 */ /* 0x000fea0003800000 */
.L_x_8989:
[----:B------:R-:W-:-:S03]  /*17280*/  UMOV UR4, 0xffffffff ;  /* 0xffffffff00047882 */ /* 0x000fc60000000000 */
[----:B------:R-:W-:Y:S05]  /*17290*/  BRA.DIV UR4, `(.L_x_8991) ;  /* 0x000000ba044c7947 */ /* 0x000fea000b800000 */
[----:B-1----:R1:W4:Y:S04]  /*172a0*/  SHFL.IDX PT, R3, R4, 0x1, 0x181f ;  /* 0x00381f0004037f89 */ /* 0x00232800000e0000 */
[----:B--23--:R1:W2:Y:S02]  /*172b0*/  SHFL.IDX PT, R14, R0, 0x1, 0x181f ;  /* 0x00381f00000e7f89 */ /* 0x00c2a400000e0000 */
.L_x_9239:
[----:B------:R-:W-:Y:S01]  /*172c0*/  VIADD R9, R21, 0x20 ;  /* 0x0000002015097836 */ /* 0x000fe20000000000 */
[----:B------:R-:W-:Y:S04]  /*172d0*/  BSSY B1, `(.L_x_8992) ;  /* 0x000000c000017945 */ /* 0x000fe80003800000 */
[----:B------:R-:W-:-:S13]  /*172e0*/  ISETP.GE.AND P0, PT, R9, R56, PT ;  /* 0x000000380900720c */ /* 0x000fda0003f06270 */
[----:B------:R-:W-:Y:S05]  /*172f0*/  @P0 BRA `(.L_x_8993) ;  /* 0x0000000000240947 */ /* 0x000fea0003800000 */
[----:B------:R-:W-:Y:S02]  /*17300*/  ULDC UR4, c[0x0][0xac8] ;  /* 0x0002b20000047ab9 */ /* 0x000fe40000000800 */
[----:B------:R-:W-:Y:S02]  /*17310*/  ISETP.GE.AND P2, PT, R16, UR4, PT ;  /* 0x0000000410007c0c */ /* 0x000fe4000bf46270 */
[----:B------:R-:W-:-:S11]  /*17320*/  ISETP.GE.AND P3, PT, R187, UR4, PT ;  /* 0x00000004bb007c0c */ /* 0x000fd6000bf66270 */
[CC--:B--2---:R-:W-:Y:S02]  /*17330*/  @!P2 LEA R8, P0, R16.reuse, R14.reuse, 0x1 ;  /* 0x0000000e1008a211 */ /* 0x0c4fe400078008ff */
[C---:B------:R-:W-:Y:S02]  /*17340*/  @!P3 LEA R14, P1, R187.reuse, R14, 0x1 ;  /* 0x0000000ebb0eb211 */ /* 0x040fe400078208ff */
[-C--:B----4-:R-:W-:Y:S02]  /*17350*/  @!P2 LEA.HI.X R9, R16, R3.reuse, R17, 0x1, P0 ;  /* 0x000000031009a211 */ /* 0x090fe400000f0c11 */
[----:B------:R-:W-:-:S03]  /*17360*/  @!P3 LEA.HI.X R15, R187, R3, R216, 0x1, P1 ;  /* 0x00000003bb0fb211 */ /* 0x000fc600008f0cd8 */
[----:B-----5:R3:W-:Y:S04]  /*17370*/  @!P2 ST.E.128 desc[UR42][R8.64], R28 ;  /* 0x0000001c0800a985 */ /* 0x0207e8000c101d2a */
[----:B------:R3:W-:Y:S02]  /*17380*/  @!P3 ST.E.128 desc[UR42][R14.64], R44 ;  /* 0x0000002c0e00b985 */ /* 0x0007e4000c101d2a */
.L_x_8993:
[----:B------:R-:W-:Y:S05]  /*17390*/  BSYNC B1 ;  /* 0x0000000000017941 */ /* 0x000fea0003800000 */
.L_x_8992:
[----:B------:R-:W-:-:S03]  /*173a0*/  UMOV UR4, 0xffffffff ;  /* 0xffffffff00047882 */ /* 0x000fc60000000000 */
[----:B------:R-:W-:Y:S05]  /*173b0*/  BRA.DIV UR4, `(.L_x_8994) ;  /* 0x000000ba044c7947 */ /* 0x000fea000b800000 */
[----:B----4-:R4:W0:Y:S04]  /*173c0*/  SHFL.IDX PT, R3, R4, 0x2, 0x181f ;  /* 0x00581f0004037f89 */ /* 0x01082800000e0000 */
[----:B--23--:R4:W2:Y:S02]  /*173d0*/  SHFL.IDX PT, R14, R0, 0x2, 0x181f ;  /* 0x00581f00000e7f89 */ /* 0x00c8a400000e0000 */
.L_x_9243:
        /* <DEDUP_REMOVED lines=13> */
.L_x_8996:
[----:B------:R-:W-:Y:S05]  /*174b0*/  BSYNC B1 ;  /* 0x0000000000017941 */ /* 0x000fea0003800000 */
.L_x_8995:
[----:B------:R-:W-:-:S03]  /*174c0*/  UMOV UR4, 0xffffffff ;  /* 0xffffffff00047882 */ /* 0x000fc60000000000 */
[----:B------:R-:W-:Y:S05]  /*174d0*/  BRA.DIV UR4, `(.L_x_8997) ;  /* 0x000000ba044c7947 */ /* 0x000fea000b800000 */
[----:B0-----:R0:W0:Y:S04]  /*174e0*/  SHFL.IDX PT, R3, R4, 0x3, 0x181f ;  /* 0x00781f0004037f89 */ /* 0x00102800000e0000 */
[----:B--23--:R2:W3:Y:S02]  /*174f0*/  SHFL.IDX PT, R14, R0, 0x3, 0x181f ;  /* 0x00781f00000e7f89 */ /* 0x00c4e400000e0000 */
.L_x_9247:
[----:B------:R-:W-:-:S05]  /*17500*/  VIADD R9, R21, 0x60 ;  /* 0x0000006015097836 */ /* 0x000fca0000000000 */
[----:B------:R-:W-:-:S13]  /*17510*/  ISETP.GE.AND P0, PT, R9, R56, PT ;  /* 0x000000380900720c */ /* 0x000fda0003f06270 */
[----:B------:R-:W-:Y:S05]  /*17520*/  @P0 BRA `(.L_x_8998) ;  /* 0x00000018008c0947 */ /* 0x000fea0003800000 */
[----:B------:R-:W-:Y:S02]  /*17530*/  ULDC UR4, c[0x0][0xac8] ;  /* 0x0002b20000047ab9 */ /* 0x000fe40000000800 */
[----:B------:R-:W-:-:S13]  /*17540*/  ISETP.GE.AND P1, PT, R16, UR4, PT ;  /* 0x0000000410007c0c */ /* 0x000fda000bf26270 */
[----:B---3--:R-:W-:-:S04]  /*17550*/  @!P1 LEA R8, P0, R16, R14, 0x1 ;  /* 0x0000000e10089211 */ /* 0x008fc800078008ff */
[----:B0-----:R-:W-:Y:S02]  /*17560*/  @!P1 LEA.HI.X R9, R16, R3, R17, 0x1, P0 ;  /* 0x0000000310099211 */ /* 0x001fe400000f0c11 */
[----:B------:R-:W-:-:S03]  /*17570*/  ISETP.GE.AND P0, PT, R187, UR4, PT ;  /* 0x00000004bb007c0c */ /* 0x000fc6000bf06270 */
[----:B-----5:R0:W-:Y:S10]  /*17580*/  @!P1 ST.E.128 desc[UR42][R8.64], R36 ;  /* 0x0000002408009985 */ /* 0x0201f4000c101d2a */
[----:B------:R-:W-:Y:S05]  /*17590*/  @P0 BRA `(.L_x_8998) ;  /* 0x0000001800700947 */ /* 0x000fea0003800000 */
[----:B------:R-:W-:-:S04]  /*175a0*/  LEA R14, P0, R187, R14, 0x1 ;  /* 0x0000000ebb0e7211 */ /* 0x000fc800078008ff */
[----:B------:R-:W-:-:S05]  /*175b0*/  LEA.HI.X R15, R187, R3, R216, 0x1, P0 ;  /* 0x00000003bb0f7211 */ /* 0x000fca00000f0cd8 */
[----:B------:R3:W-:Y:S01]  /*175c0*/  ST.E.128 desc[UR42][R14.64], R52 ;  /* 0x000000340e007985 */ /* 0x0007e2000c101d2a */
[----:B------:R-:W-:Y:S05]  /*175d0*/  BRA `(.L_x_8998) ;  /* 0x0000001800607947 */ /* 0x000fea0003800000 */
.L_x_8987:
[----:B------:R-:W-:Y:S01]  /*175e0*/  ULDC.64 UR4, c[0x0][0xb08] ;  /* 0x0002c20000047ab9 */ /* 0x000fe20000000a00 */
[----:B0-----:R-:W0:Y:S01]  /*175f0*/  @P1 LDC R10, c[0x0][0xbec] ;  /* 0x0002fb00ff0a1b82 */ /* 0x001e220000000800 */
[----:B------:R-:W-:Y:S01]  /*17600*/  IMAD R4, R4, UR4, RZ ;  /* 0x0000000404047c24 */ /* 0x000fe2000f8e02ff */
[----:B------:R-:W-:Y:S01]  /*17610*/  MOV R3, R37 ;  /* 0x0000002500037202 */ /* 0x000fe20000000f00 */
[----:B------:R-:W-:-:S04]  /*17620*/  IMAD.WIDE.U32 R8, R57, UR4, RZ ;  /* 0x0000000439087c25 */ /* 0x000fc8000f8e00ff */
[----:B------:R-:W-:Y:S01]  /*17630*/  IMAD R57, R57, UR5, R4 ;  /* 0x0000000539397c24 */ /* 0x000fe2000f8e0204 */
[----:B------:R-:W1:Y:S01]  /*17640*/  @P1 LDC R13, c[0x0][0xbf0] ;  /* 0x0002fc00ff0d1b82 */ /* 0x000e620000000800 */
[----:B------:R-:W-:Y:S01]  /*17650*/  ULDC.64 UR4, c[0x0][0xb38] ;  /* 0x0002ce0000047ab9 */ /* 0x000fe20000000a00 */
[----:B------:R-:W-:Y:S01]  /*17660*/  SHF.R.S32.HI R4, RZ, 0x1f, R209 ;  /* 0x0000001fff047819 */ /* 0x000fe200000114d1 */
[----:B------:R-:W-:Y:S02]  /*17670*/  IMAD.IADD R9, R9, 0x1, R57 ;  /* 0x0000000109097824 */ /* 0x000fe400078e0239 */
[----:B------:R-:W-:-:S04]  /*17680*/  IMAD.WIDE.U32 R8, R206, UR4, R8 ;  /* 0x00000004ce087c25 */ /* 0x000fc8000f8e0008 */
[----:B------:R-:W-:Y:S01]  /*17690*/  IMAD R9, R206, UR5, R9 ;  /* 0x00000005ce097c24 */ /* 0x000fe2000f8e0209 */
[----:B------:R-:W-:Y:S02]  /*176a0*/  ULDC.64 UR4, c[0x0][0xb40] ;  /* 0x0002d00000047ab9 */ /* 0x000fe40000000a00 */
[----:B------:R-:W-:Y:S02]  /*176b0*/  IMAD R4, R4, UR4, RZ ;  /* 0x0000000404047c24 */ /* 0x000fe4000f8e02ff */
[----:B------:R-:W-:-:S04]  /*176c0*/  IMAD.WIDE.U32 R8, R209, UR4, R8 ;  /* 0x00000004d1087c25 */ /* 0x000fc8000f8e0008 */
[----:B------:R-:W-:Y:S01]  /*176d0*/  IMAD R11, R209, UR5, R4 ;  /* 0x00000005d10b7c24 */ /* 0x000fe2000f8e0204 */
[----:B------:R-:W-:Y:S01]  /*176e0*/  ULDC.64 UR4, c[0x0][0xb48] ;  /* 0x0002d20000047ab9 */ /* 0x000fe20000000a00 */
[----:B0-----:R-:W-:-:S04]  /*176f0*/  @P1 IMAD.HI.U32 R10, R37, R10, RZ ;  /* 0x0000000a250a1227 */ /* 0x001fc800078e00ff */
[----:B------:R-:W-:Y:S01]  /*17700*/  IMAD.IADD R9, R9, 0x1, R11 ;  /* 0x0000000109097824 */ /* 0x000fe200078e020b */
[----:B-1----:R-:W-:Y:S01]  /*17710*/  @P1 SHF.R.U32.HI R3, RZ, R13, R10 ;  /* 0x0000000dff031219 */ /* 0x002fe2000001160a */
[----:B------:R-:W-:Y:S02]  /*17720*/  VIADD R10, R2, 0x28820 ;  /* 0x00028820020a7836 */ /* 0x000fe40000000000 */
[C---:B------:R-:W-:Y:S01]  /*17730*/  IMAD.WIDE.U32 R8, R217.reuse, UR4, R8 ;  /* 0x00000004d9087c25 */ /* 0x040fe2000f8e0008 */
[--C-:B------:R-:W-:Y:S02]  /*17740*/  SHF.R.S32.HI R4, RZ, 0x1f, R3.reuse ;  /* 0x0000001fff047819 */ /* 0x100fe40000011403 */
[----:B------:R-:W-:Y:S01]  /*17750*/  PRMT R10, RZ, 0x654, R10 ;  /* 0x00000654ff0a7816 */ /* 0x000fe2000000000a */
[----:B------:R-:W-:Y:S02]  /*17760*/  IMAD.MOV R11, RZ, RZ, -R3 ;  /* 0x000000ffff0b7224 */ /* 0x000fe400078e0a03 */
[----:B------:R-:W-:Y:S01]  /*17770*/  IMAD R9, R217, UR5, R9 ;  /* 0x00000005d9097c24 */ /* 0x000fe2000f8e0209 */
[----:B------:R-:W-:Y:S01]  /*17780*/  ULDC.64 UR4, c[0x0][0xb30] ;  /* 0x0002cc0000047ab9 */ /* 0x000fe20000000a00 */
[----:B------:R-:W-:Y:S01]  /*17790*/  IMAD R11, R0, R11, R37 ;  /* 0x0000000b000b7224 */ /* 0x000fe200078e0225 */
[----:B------:R0:W-:Y:S01]  /*177a0*/  SYNCS.ARRIVE.TRANS64.RED.A1T0 RZ, [R10+URZ], RZ ;  /* 0x000000ff0aff79a7 */ /* 0x0001e2000810043f */
[----:B------:R-:W-:-:S02]  /*177b0*/  IMAD R4, R4, UR4, RZ ;  /* 0x0000000404047c24 */ /* 0x000fc4000f8e02ff */
[----:B------:R-:W-:Y:S01]  /*177c0*/  IMAD.WIDE.U32 R8, R3, UR4, R8 ;  /* 0x0000000403087c25 */ /* 0x000fe2000f8e0008 */
[----:B------:R-:W-:-:S03]  /*177d0*/  SHF.R.S32.HI R0, RZ, 0x1f, R11 ;  /* 0x0000001fff007819 */ /* 0x000fc6000001140b */
[----:B------:R-:W-:Y:S01]  /*177e0*/  IMAD R13, R3, UR5, R4 ;  /* 0x00000005030d7c24 */ /* 0x000fe2000f8e0204 */
[----:B------:R-:W-:Y:S02]  /*177f0*/  ULDC.64 UR4, c[0x0][0xb28] ;  /* 0x0002ca0000047ab9 */ /* 0x000fe40000000a00 */
[----:B------:R-:W-:Y:S02]  /*17800*/  IMAD R0, R0, UR4, RZ ;  /* 0x0000000400007c24 */ /* 0x000fe4000f8e02ff */
[----:B------:R-:W-:Y:S02]  /*17810*/  IMAD.IADD R9, R9, 0x1, R13 ;  /* 0x0000000109097824 */ /* 0x000fe400078e020d */
[----:B------:R-:W-:-:S04]  /*17820*/  IMAD.WIDE.U32 R8, R11, UR4, R8 ;  /* 0x000000040b087c25 */ /* 0x000fc8000f8e0008 */
[----:B------:R-:W-:Y:S01]  /*17830*/  IMAD R11, R11, UR5, R0 ;  /* 0x000000050b0b7c24 */ /* 0x000fe2000f8e0200 */
[----:B------:R-:W-:Y:S02]  /*17840*/  ULDC.64 UR4, c[0x0][0xb00] ;  /* 0x0002c00000047ab9 */ /* 0x000fe40000000a00 */
[----:B------:R-:W-:Y:S01]  /*17850*/  LEA R3, P0, R8, UR4, 0x2 ;  /* 0x0000000408037c11 */ /* 0x000fe2000f8010ff */
[----:B------:R-:W-:Y:S01]  /*17860*/  IMAD.IADD R9, R9, 0x1, R11 ;  /* 0x0000000109097824 */ /* 0x000fe200078e020b */
[----:B------:R-:W-:-:S04]  /*17870*/  UMOV UR4, 0xffffffff ;  /* 0xffffffff00047882 */ /* 0x000fc80000000000 */
[----:B------:R-:W-:Y:S01]  /*17880*/  LEA.HI.X R4, R8, UR5, R9, 0x2, P0 ;  /* 0x0000000508047c11 */ /* 0x000fe200080f1409 */
[----:B0-----:R-:W-:Y:S06]  /*17890*/  BRA.DIV UR4, `(.L_x_8999) ;  /* 0x000000b604a47947 */ /* 0x001fec000b800000 */
[----:B------:R0:W1:Y:S04]  /*178a0*/  SHFL.IDX PT, R0, R4, RZ, 0x1c1f ;  /* 0x001c1fff04007589 */ /* 0x00006800000e0000 */
[----:B------:R0:W2:Y:S02]  /*178b0*/  SHFL.IDX PT, R14, R3, RZ, 0x1c1f ;  /* 0x001c1fff030e7589 */ /* 0x0000a400000e0000 */
.L_x_9250:
        /* <DEDUP_REMOVED lines=10> */
[----:B------:R-:W-:Y:S02]  /*17960*/  SHF.R.S32.HI R24, RZ, 0x1f, R231 ;  /* 0x0000001fff187819 */ /* 0x000fe400000114e7 */
[----:B------:R-:W-:Y:S01]  /*17970*/  SHF.R.S32.HI R30, RZ, 0x1f, R230 ;  /* 0x0000001fff1e7819 */ /* 0x000fe200000114e6 */
[----:B-1----:R-:W-:Y:S02]  /*17980*/  @!P0 IMAD.MOV.U32 R15, RZ, RZ, R0 ;  /* 0x000000ffff0f8224 */ /* 0x002fe400078e0000 */
[----:B--2---:R-:W-:Y:S01]  /*17990*/  @!P2 LEA R8, P4, R233, R14, 0x2 ;  /* 0x0000000ee908a211 */ /* 0x004fe200078810ff */
[----:B------:R-:W-:Y:S01]  /*179a0*/  @!P0 IMAD.WIDE R10, R197, 0x4, R14 ;  /* 0x00000004c50a8825 */ /* 0x000fe200078e020e */
[----:B------:R-:W-:Y:S02]  /*179b0*/  SHF.R.S32.HI R15, RZ, 0x1f, R226 ;  /* 0x0000001fff0f7819 */ /* 0x000fe400000114e2 */
[----:B------:R-:W-:Y:S02]  /*179c0*/  @!P2 LEA.HI.X R9, R233, R0, R12, 0x2, P4 ;  /* 0x00000000e909a211 */ /* 0x000fe400020f140c */
[----:B------:R1:W-:Y:S01]  /*179d0*/  @!P0 ST.E.64 desc[UR42][R10.64], R20 ;  /* 0x000000140a008985 */ /* 0x0003e2000c101b2a */
[----:B------:R-:W-:-:S02]  /*179e0*/  ISETP.GE.AND P0, PT, R230, UR4, PT ;  /* 0x00000004e6007c0c */ /* 0x000fc4000bf06270 */
[CC--:B------:R-:W-:Y:S01]  /*179f0*/  @!P3 LEA R12, P4, R232.reuse, R14.reuse, 0x2 ;  /* 0x0000000ee80cb211 */ /* 0x0c0fe200078810ff */
        /* <DEDUP_REMOVED lines=11> */
[C---:B-1----:R-:W-:Y:S02]  /*17ab0*/  @!P2 LEA R10, P5, R229.reuse, R14, 0x2 ;  /* 0x0000000ee50aa211 */ /* 0x042fe400078a10ff */
[-C--:B------:R-:W-:Y:S02]  /*17ac0*/  @!P0 LEA.HI.X R29, R230, R0.reuse, R30, 0x2, P3 ;  /* 0x00000000e61d8211 */ /* 0x080fe400018f141e */
[----:B------:R-:W-:Y:S02]  /*17ad0*/  @!P2 LEA.HI.X R11, R229, R0, R24, 0x2, P5 ;  /* 0x00000000e50ba211 */ /* 0x000fe400028f1418 */
[----:B------:R-:W-:Y:S01]  /*17ae0*/  ISETP.GE.AND P3, PT, R226, UR4, PT ;  /* 0x00000004e2007c0c */ /* 0x000fe2000bf66270 */
[----:B------:R-:W-:Y:S01]  /*17af0*/  @!P0 ST.E.64 desc[UR42][R28.64], R104 ;  /* 0x000000681c008985 */ /* 0x000fe2000c101b2a */
[----:B--2---:R-:W-:-:S02]  /*17b00*/  @!P4 LEA R8, P0, R228, R14, 0x2 ;  /* 0x0000000ee408c211 */ /* 0x004fc400078010ff */
[----:B------:R-:W-:Y:S01]  /*17b10*/  SHF.R.S32.HI R30, RZ, 0x1f, R228 ;  /* 0x0000001fff1e7819 */ /* 0x000fe200000114e4 */
[----:B------:R1:W-:Y:S01]  /*17b20*/  @!P2 ST.E.64 desc[UR42][R10.64], R108 ;  /* 0x0000006c0a00a985 */ /* 0x0003e2000c101b2a */
[----:B------:R-:W-:Y:S02]  /*17b30*/  SHF.R.S32.HI R24, RZ, 0x1f, R227 ;  /* 0x0000001fff187819 */ /* 0x000fe400000114e3 */
[----:B---3--:R-:W-:Y:S02]  /*17b40*/  @!P1 LEA R12, P5, R227, R14, 0x2 ;  /* 0x0000000ee30c9211 */ /* 0x008fe400078a10ff */
[----:B------:R-:W-:Y:S02]  /*17b50*/  ISETP.GE.AND P2, PT, R225, UR4, PT ;  /* 0x00000004e1007c0c */ /* 0x000fe4000bf46270 */
[----:B------:R-:W-:Y:S02]  /*17b60*/  @!P4 LEA.HI.X R9, R228, R0, R30, 0x2, P0 ;  /* 0x00000000e409c211 */ /* 0x000fe400000f141e */
[----:B------:R-:W-:-:S02]  /*17b70*/  ISETP.GE.AND P0, PT, R224, UR4, PT ;  /* 0x00000004e0007c0c */ /* 0x000fc4000bf06270 */
[----:B------:R-:W-:Y:S01]  /*17b80*/  @!P1 LEA.HI.X R13, R227, R0, R24, 0x2, P5 ;  /* 0x00000000e30d9211 */ /* 0x000fe200028f1418 */
[----:B------:R2:W-:Y:S01]  /*17b90*/  @!P4 ST.E.64 desc[UR42][R8.64], R112 ;  /* 0x000000700800c985 */ /* 0x0005e2000c101b2a */
[C---:B------:R-:W-:Y:S02]  /*17ba0*/  @!P3 LEA R20, P5, R226.reuse, R14, 0x2 ;  /* 0x0000000ee214b211 */ /* 0x040fe400078a10ff */
[----:B------:R-:W-:Y:S01]  /*17bb0*/  SHF.R.S32.HI R24, RZ, 0x1f, R225 ;  /* 0x0000001fff187819 */ /* 0x000fe200000114e1 */
[----:B------:R3:W-:Y:S01]  /*17bc0*/  @!P1 ST.E.64 desc[UR42][R12.64], R116 ;  /* 0x000000740c009985 */ /* 0x0007e2000c101b2a */
[----:B------:R-:W-:Y:S02]  /*17bd0*/  ISETP.GE.AND P1, PT, R223, UR4, PT ;  /* 0x00000004df007c0c */ /* 0x000fe4000bf26270 */
[----:B------:R-:W-:Y:S02]  /*17be0*/  @!P3 LEA.HI.X R21, R226, R0, R15, 0x2, P5 ;  /* 0x00000000e215b211 */ /* 0x000fe400028f140f */
[----:B----4-:R-:W-:-:S02]  /*17bf0*/  @!P2 LEA R26, P4, R225, R14, 0x2 ;  /* 0x0000000ee11aa211 */ /* 0x010fc400078810ff */
[----:B-1----:R-:W-:Y:S01]  /*17c00*/  @!P0 LEA R10, P5, R224, R14, 0x2 ;  /* 0x0000000ee00a8211 */ /* 0x002fe200078a10ff */
[----:B------:R1:W-:Y:S01]  /*17c10*/  @!P3 ST.E.64 desc[UR42][R20.64], R120 ;  /* 0x000000781400b985 */ /* 0x0003e2000c101b2a */
[----:B------:R-:W-:Y:S02]  /*17c20*/  SHF.R.S32.HI R15, RZ, 0x1f, R224 ;  /* 0x0000001fff0f7819 */ /* 0x000fe400000114e0 */
[-C--:B------:R-:W-:Y:S02]  /*17c30*/  @!P2 LEA.HI.X R27, R225, R0.reuse, R24, 0x2, P4 ;  /* 0x00000000e11ba211 */ /* 0x080fe400020f1418 */
[----:B------:R-:W-:Y:S02]  /*17c40*/  ISETP.GE.AND P3, PT, R222, UR4, PT ;  /* 0x00000004de007c0c */ /* 0x000fe4000bf66270 */
[----:B------:R-:W-:Y:S01]  /*17c50*/  @!P0 LEA.HI.X R11, R224, R0, R15, 0x2, P5 ;  /* 0x00000000e00b8211 */ /* 0x000fe200028f140f */
[----:B------:R4:W-:Y:S01]  /*17c60*/  @!P2 ST.E.64 desc[UR42][R26.64], R124 ;  /* 0x0000007c1a00a985 */ /* 0x0009e2000c101b2a */
[----:B------:R-:W-:-:S02]  /*17c70*/  ISETP.GE.AND P4, PT, R221, UR4, PT ;  /* 0x00000004dd007c0c */ /* 0x000fc4000bf86270 */
[----:B------:R-:W-:Y:S01]  /*17c80*/  SHF.R.S32.HI R15, RZ, 0x1f, R223 ;  /* 0x0000001fff0f7819 */ /* 0x000fe200000114df */
[----:B------:R0:W-:Y:S01]  /*17c90*/  @!P0 ST.E.64 desc[UR42][R10.64], R128 ;  /* 0x000000800a008985 */ /* 0x0001e2000c101b2a */
[----:B--2---:R-:W-:Y:S02]  /*17ca0*/  @!P1 LEA R8, P5, R223, R14, 0x2 ;  /* 0x0000000edf089211 */ /* 0x004fe400078a10ff */
[----:B------:R-:W-:Y:S02]  /*17cb0*/  ISETP.GE.AND P2, PT, R220, UR4, PT ;  /* 0x00000004dc007c0c */ /* 0x000fe4000bf46270 */
[----:B------:R-:W-:Y:S02]  /*17cc0*/  ISETP.GE.AND P0, PT, R219, UR4, PT ;  /* 0x00000004db007c0c */ /* 0x000fe4000bf06270 */
[----:B------:R-:W-:Y:S02]  /*17cd0*/  @!P1 LEA.HI.X R9, R223, R0, R15, 0x2, P5 ;  /* 0x00000000df099211 */ /* 0x000fe400028f140f */
[----:B---3--:R-:W-:-:S02]  /*17ce0*/  @!P3 LEA R12, P5, R222, R14, 0x2 ;  /* 0x0000000ede0cb211 */ /* 0x008fc400078a10ff */
[----:B------:R-:W-:Y:S01]  /*17cf0*/  SHF.R.S32.HI R24, RZ, 0x1f, R222 ;  /* 0x0000001fff187819 */ /* 0x000fe200000114de */
[----:B------:R0:W-:Y:S01]  /*17d00*/  @!P1 ST.E.64 desc[UR42][R8.64], R132 ;  /* 0x0000008408009985 */ /* 0x0001e2000c101b2a */
[C---:B-1----:R-:W-:Y:S02]  /*17d10*/  @!P4 LEA R20, P1, R221.reuse, R14, 0x2 ;  /* 0x0000000edd14c211 */ /* 0x042fe400078210ff */
[----:B------:R-:W-:Y:S02]  /*17d20*/  SHF.R.S32.HI R15, RZ, 0x1f, R221 ;  /* 0x0000001fff0f7819 */ /* 0x000fe400000114dd */
[----:B------:R-:W-:Y:S02]  /*17d30*/  @!P3 LEA.HI.X R13, R222, R0, R24, 0x2, P5 ;  /* 0x00000000de0db211 */ /* 0x000fe400028f1418 */
[----:B------:R-:W-:Y:S02]  /*17d40*/  SHF.R.S32.HI R24, RZ, 0x1f, R220 ;  /* 0x0000001fff187819 */ /* 0x000fe400000114dc */
[----:B----4-:R-:W-:Y:S01]  /*17d50*/  @!P2 LEA R26, P5, R220, R14, 0x2 ;  /* 0x0000000edc1aa211 */ /* 0x010fe200078a10ff */
[----:B------:R0:W-:Y:S01]  /*17d60*/  @!P3 ST.E.64 desc[UR42][R12.64], R136 ;  /* 0x000000880c00b985 */ /* 0x0001e2000c101b2a */
[----:B------:R-:W-:-:S02]  /*17d70*/  @!P4 LEA.HI.X R21, R221, R0, R15, 0x2, P1 ;  /* 0x00000000dd15c211 */ /* 0x000fc400008f140f */
[C---:B------:R-:W-:Y:S02]  /*17d80*/  @!P0 LEA R14, P1, R219.reuse, R14, 0x2 ;  /* 0x0000000edb0e8211 */ /* 0x040fe400078210ff */
[-C--:B------:R-:W-:Y:S01]  /*17d90*/  @!P2 LEA.HI.X R27, R220, R0.reuse, R24, 0x2, P5 ;  /* 0x00000000dc1ba211 */ /* 0x080fe200028f1418 */
[----:B------:R0:W-:Y:S01]  /*17da0*/  @!P4 ST.E.64 desc[UR42][R20.64], R140 ;  /* 0x0000008c1400c985 */ /* 0x0001e2000c101b2a */
[----:B------:R-:W-:-:S03]  /*17db0*/  @!P0 LEA.HI.X R15, R219, R0, R237, 0x2, P1 ;  /* 0x00000000db0f8211 */ /* 0x000fc600008f14ed */
[----:B------:R0:W-:Y:S04]  /*17dc0*/  @!P2 ST.E.64 desc[UR42][R26.64], R144 ;  /* 0x000000901a00a985 */ /* 0x0001e8000c101b2a */
[----:B------:R0:W-:Y:S02]  /*17dd0*/  @!P0 ST.E.64 desc[UR42][R14.64], R148 ;  /* 0x000000940e008985 */ /* 0x0001e4000c101b2a */
.L_x_9001:
[----:B------:R-:W-:Y:S05]  /*17de0*/  BSYNC B1 ;  /* 0x0000000000017941 */ /* 0x000fea0003800000 */
.L_x_9000:
[----:B------:R-:W-:-:S03]  /*17df0*/  UMOV UR4, 0xffffffff ;  /* 0xffffffff00047882 */ /* 0x000fc60000000000 */
[----:B------:R-:W-:Y:S05]  /*17e00*/  BRA.DIV UR4, `(.L_x_9002) ;  /* 0x000000b2047c7947 */ /* 0x000fea000b800000 */
[----:B-1----:R1:W3:Y:S04]  /*17e10*/  SHFL.IDX PT, R0, R4, 0x1, 0x1c1f ;  /* 0x003c1f0004007f89 */ /* 0x0022e800000e0000 */
[----:B0-2---:R1:W0:Y:S02]  /*17e20*/  SHFL.IDX PT, R14, R3, 0x1, 0x1c1f ;  /* 0x003c1f00030e7f89 */ /* 0x00522400000e0000 */
.L_x_9254:
[----:B------:R-:W-:-:S13]  /*17e30*/  ISETP.GE.AND P0, PT, R25, R56, PT ;  /* 0x000000381900720c */ /* 0x000fda0003f06270 */
[----:B------:R-:W-:Y:S05]  /*17e40*/  @P0 BRA `(.L_x_8998) ;  /* 0x0000001000440947 */ /* 0x000fea0003800000 */
[----:B------:R-:W-:Y:S01]  /*17e50*/  ULDC UR4, c[0x0][0xac8] ;  /* 0x0002b20000047ab9 */ /* 0x000fe20000000800 */
[----:B-1----:R-:W-:Y:S02]  /*17e60*/  SHF.R.S32.HI R4, RZ, 0x1f, R233 ;  /* 0x0000001fff047819 */ /* 0x002fe400000114e9 */
[----:B------:R-:W-:Y:S02]  /*17e70*/  ISETP.GE.AND P2, PT, R197, UR4, PT ;  /* 0x00000004c5007c0c */ /* 0x000fe4000bf46270 */
[----:B------:R-:W-:Y:S02]  /*17e80*/  ISETP.GE.AND P3, PT, R233, UR4, PT ;  /* 0x00000004e9007c0c */ /* 0x000fe4000bf66270 */
[----:B------:R-:W-:Y:S02]  /*17e90*/  ISETP.GE.AND P1, PT, R232, UR4, PT ;  /* 0x00000004e8007c0c */ /* 0x000fe4000bf26270 */
[----:B------:R-:W-:Y:S02]  /*17ea0*/  ISETP.GE.AND P0, PT, R231, UR4, PT ;  /* 0x00000004e7007c0c */ /* 0x000fe4000bf06270 */
[----:B------:R-:W-:-:S02]  /*17eb0*/  SHF.R.S32.HI R3, RZ, 0x1f, R232 ;  /* 0x0000001fff037819 */ /* 0x000fc400000114e8 */
[----:B------:R-:W-:-:S03]  /*17ec0*/  SHF.R.S32.HI R26, RZ, 0x1f, R222 ;  /* 0x0000001fff1a7819 */ /* 0x000fc600000114de */
[----:B---3--:R-:W-:Y:S02]  /*17ed0*/  @!P2 MOV R15, R0 ;  /* 0x00000000000fa202 */ /* 0x008fe40000000f00 */
[-C--:B0-----:R-:W-:Y:S02]  /*17ee0*/  @!P3 LEA R10, P4, R233, R14.reuse, 0x2 ;  /* 0x0000000ee90ab211 */ /* 0x081fe400078810ff */
[----:B------:R-:W-:Y:S01]  /*17ef0*/  @!P1 LEA R12, P5, R232, R14, 0x2 ;  /* 0x0000000ee80c9211 */ /* 0x000fe200078a10ff */
[----:B------:R-:W-:Y:S01]  /*17f00*/  @!P2 IMAD.WIDE R8, R197, 0x4, R14 ;  /* 0x00000004c508a825 */ /* 0x000fe200078e020e */
[----:B------:R-:W-:Y:S02]  /*17f10*/  @!P3 LEA.HI.X R11, R233, R0, R4, 0x2, P4 ;  /* 0x00000000e90bb211 */ /* 0x000fe400020f1404 */
[----:B------:R-:W-:Y:S02]  /*17f20*/  ISETP.GE.AND P4, PT, R229, UR4, PT ;  /* 0x00000004e5007c0c */ /* 0x000fe4000bf86270 */
[----:B------:R0:W-:Y:S01]  /*17f30*/  @!P2 ST.E.64 desc[UR42][R8.64], R90 ;  /* 0x0000005a0800a985 */ /* 0x0001e2000c101b2a */
[----:B------:R-:W-:-:S02]  /*17f40*/  ISETP.GE.AND P2, PT, R230, UR4, PT ;  /* 0x00000004e6007c0c */ /* 0x000fc4000bf46270 */
[----:B------:R-:W-:Y:S01]  /*17f50*/  @!P1 LEA.HI.X R13, R232, R0, R3, 0x2, P5 ;  /* 0x00000000e80d9211 */ /* 0x000fe200028f1403 */
[----:B------:R1:W-:Y:S01]  /*17f60*/  @!P3 ST.E.64 desc[UR42][R10.64], R94 ;  /* 0x0000005e0a00b985 */ /* 0x0003e2000c101b2a */
[C---:B------:R-:W-:Y:S02]  /*17f70*/  @!P0 LEA R20, P5, R231.reuse, R14, 0x2 ;  /* 0x0000000ee7148211 */ /* 0x040fe400078a10ff */
[----:B------:R-:W-:Y:S01]  /*17f80*/  SHF.R.S32.HI R4, RZ, 0x1f, R231 ;  /* 0x0000001fff047819 */ /* 0x000fe200000114e7 */
[----:B------:R2:W-:Y:S01]  /*17f90*/  @!P1 ST.E.64 desc[UR42][R12.64], R98 ;  /* 0x000000620c009985 */ /* 0x0005e2000c101b2a */
[----:B------:R-:W-:Y:S02]  /*17fa0*/  ISETP.GE.AND P3, PT, R228, UR4, PT ;  /* 0x00000004e4007c0c */ /* 0x000fe4000bf66270 */
[----:B------:R-:W-:Y:S02]  /*17fb0*/  SHF.R.S32.HI R3, RZ, 0x1f, R230 ;  /* 0x0000001fff037819 */ /* 0x000fe400000114e6 */
[----:B------:R-:W-:-:S02]  /*17fc0*/  @!P0 LEA.HI.X R21, R231, R0, R4, 0x2, P5 ;  /* 0x00000000e7158211 */ /* 0x000fc400028f1404 */
[C---:B------:R-:W-:Y:S02]  /*17fd0*/  @!P2 LEA R24, P1, R230.reuse, R14, 0x2 ;  /* 0x0000000ee618a211 */ /* 0x040fe400078210ff */
[----:B------:R-:W-:Y:S01]  /*17fe0*/  SHF.R.S32.HI R4, RZ, 0x1f, R229 ;  /* 0x0000001fff047819 */ /* 0x000fe200000114e5 */
[----:B------:R3:W-:Y:S01]  /*17ff0*/  @!P0 ST.E.64 desc[UR42][R20.64], R102 ;  /* 0x0000006614008985 */ /* 0x0007e2000c101b2a */
[----:B------:R-:W-:Y:S02]  /*18000*/  @!P2 LEA.HI.X R25, R230, R0, R3, 0x2, P1 ;  /* 0x00000000e619a211 */ /* 0x000fe400008f1403 */
[----:B------:R-:W-:Y:S02]  /*18010*/  ISETP.GE.AND P1, PT, R227, UR4, PT ;  /* 0x00000004e3007c0c */ /* 0x000fe4000bf26270 */
[----:B0-----:R-:W-:Y:S01]  /*18020*/  @!P4 LEA R8, P0, R229, R14, 0x2 ;  /* 0x0000000ee508c211 */ /* 0x001fe200078010ff */
        /* <DEDUP_REMOVED lines=35> */
[----:B------:R-:W-:Y:S01]  /*18260*/  SHF.R.S32.HI R4, RZ, 0x1f, R221 ;  /* 0x0000001fff047819 */ /* 0x000fe200000114dd */
[----:B------:R4:W-:Y:S01]  /*18270*/  @!P1 ST.E.64 desc[UR42][R10.64], R134 ;  /* 0x000000860a009985 */ /* 0x0009e2000c101b2a */
[----:B------:R-:W-:Y:S02]  /*18280*/  @!P4 LEA.HI.X R13, R222, R0, R26, 0x2, P3 ;  /* 0x00000000de0dc211 */ /* 0x000fe400018f141a */
[----:B------:R-:W-:Y:S02]  /*18290*/  SHF.R.S32.HI R3, RZ, 0x1f, R220 ;  /* 0x0000001fff037819 */ /* 0x000fe400000114dc */
[----:B------:R-:W-:Y:S01]  /*182a0*/  @!P0 LEA R26, P3, R220, R14, 0x2 ;  /* 0x0000000edc1a8211 */ /* 0x000fe200078610ff */
[----:B------:R4:W-:Y:S01]  /*182b0*/  @!P4 ST.E.64 desc[UR42][R12.64], R138 ;  /* 0x0000008a0c00c985 */ /* 0x0009e2000c101b2a */
[----:B------:R-:W-:-:S02]  /*182c0*/  @!P2 LEA.HI.X R21, R221, R0, R4, 0x2, P5 ;  /* 0x00000000dd15a211 */ /* 0x000fc400028f1404 */
        /* <DEDUP_REMOVED lines=9> */
.L_x_8985:
        /* <DEDUP_REMOVED lines=26> */
.L_x_9003:
        /* <DEDUP_REMOVED lines=33> */
[----:B------:R-:W-:Y:S01]  /*18710*/  IMAD R15, R15, R217, RZ ;  /* 0x000000d90f0f7224 */ /* 0x000fe200078e02ff */
[----:B------:R-:W-:Y:S01]  /*18720*/  IADD3 R0, P1, P3, R24, R10, R3 ;  /* 0x0000000a18007210 */ /* 0x000fe20007b3e003 */
[----:B------:R-:W-:Y:S01]  /*18730*/  IMAD.IADD R24, R25, 0x1, R13 ;  /* 0x0000000119187824 */ /* 0x000fe200078e020d */
[----:B------:R-:W-:Y:S01]  /*18740*/  IADD3 R29, R11, R29, RZ ;  /* 0x0000001d0b1d7210 */ /* 0x000fe20007ffe0ff */
[----:B------:R-:W-:Y:S02]  /*18750*/  IMAD.MOV R4, RZ, RZ, -R27 ;  /* 0x000000ffff047224 */ /* 0x000fe400078e0a1b */
[----:B------:R-:W-:-:S04]  /*18760*/  IMAD.WIDE.U32 R10, R14, R217, RZ ;  /* 0x000000d90e0a7225 */ /* 0x000fc800078e00ff */
[----:B------:R-:W-:Y:S01]  /*18770*/  IMAD R13, R33, R4, R31 ;  /* 0x00000004210d7224 */ /* 0x000fe200078e021f */
[----:B------:R-:W-:Y:S01]  /*18780*/  IADD3.X R4, R24, R29, R30, P1, P3 ;  /* 0x0000001d18047210 */ /* 0x000fe20000fe641e */
[----:B------:R-:W-:Y:S01]  /*18790*/  IMAD.IADD R15, R11, 0x1, R15 ;  /* 0x000000010b0f7824 */ /* 0x000fe200078e020f */
[----:B------:R-:W-:Y:S01]  /*187a0*/  IADD3 R10, P0, P1, R27, R0, R10 ;  /* 0x000000001b0a7210 */ /* 0x000fe2000791e00a */
[----:B0-----:R-:W-:Y:S01]  /*187b0*/  IMAD R0, R21, R13, RZ ;  /* 0x0000000d15007224 */ /* 0x001fe200078e02ff */
[----:B------:R-:W-:-:S04]  /*187c0*/  SHF.R.S32.HI R27, RZ, 0x1f, R27 ;  /* 0x0000001fff1b7819 */ /* 0x000fc8000001141b */
[----:B------:R-:W-:Y:S02]  /*187d0*/  IADD3.X R11, R27, R4, R15, P0, P1 ;  /* 0x000000041b0b7210 */ /* 0x000fe400007e240f */
[----:B------:R-:W-:Y:S01]  /*187e0*/  SHF.R.S32.HI R15, RZ, 0x1f, R13 ;  /* 0x0000001fff0f7819 */ /* 0x000fe2000001140d */
[----:B------:R-:W-:-:S04]  /*187f0*/  IMAD.WIDE.U32 R10, R20, R13, R10 ;  /* 0x0000000d140a7225 */ /* 0x000fc800078e000a */
[----:B------:R-:W-:Y:S01]  /*18800*/  IMAD R15, R20, R15, R0 ;  /* 0x0000000f140f7224 */ /* 0x000fe200078e0200 */
[----:B--2---:R-:W-:-:S03]  /*18810*/  LEA R8, P0, R10, R8, 0x2 ;  /* 0x000000080a087211 */ /* 0x004fc600078010ff */
[----:B------:R-:W-:Y:S02]  /*18820*/  IMAD.IADD R0, R11, 0x1, R15 ;  /* 0x000000010b007824 */ /* 0x000fe400078e020f */
[----:B------:R-:W-:-:S03]  /*18830*/  IMAD.MOV.U32 R11, RZ, RZ, -0x800000 ;  /* 0xff800000ff0b7424 */ /* 0x000fc600078e00ff */
[----:B-1----:R-:W-:-:S05]  /*18840*/  LEA.HI.X R9, R10, R9, R0, 0x2, P0 ;  /* 0x000000090a097211 */ /* 0x002fca00000f1400 */
[----:B------:R2:W-:Y:S02]  /*18850*/  STG.E desc[UR42][R8.64], R11 ;  /* 0x0000000b08007986 */ /* 0x0005e4000c10192a */
.L_x_9005:
[----:B------:R-:W-:Y:S05]  /*18860*/  BSYNC B1 ;  /* 0x0000000000017941 */ /* 0x000fea0003800000 */
.L_x_9004:
        /* <DEDUP_REMOVED lines=9> */
[----:B-1----:R-:W-:Y:S01]  /*18900*/  IMAD R4, R234, UR6, RZ ;  /* 0x00000006ea047c24 */ /* 0x002fe2000f8e02ff */
[----:B------:R-:W-:Y:S01]  /*18910*/  IADD3 R9, R9, R11, RZ ;  /* 0x0000000b09097210 */ /* 0x000fe20007ffe0ff */
[----:B------:R-:W-:Y:S01]  /*18920*/  IMAD.IADD R10, R190, 0x1, R3 ;  /* 0x00000001be0a7824 */ /* 0x000fe200078e0203 */
[----:B------:R-:W-:-:S03]  /*18930*/  IADD3 R190, R22, R190, RZ ;  /* 0x000000be16be7210 */ /* 0x000fc60007ffe0ff */
[----:B------:R-:W-:Y:S02]  /*18940*/  IMAD.MOV.U32 R3, RZ, RZ, R10 ;  /* 0x000000ffff037224 */ /* 0x000fe400078e000a */
[----:B------:R-:W-:Y:S01]  /*18950*/  IMAD.WIDE.U32 R8, R206, UR4, R8 ;  /* 0x00000004ce087c25 */ /* 0x000fe2000f8e0008 */
[----:B---3--:R-:W-:-:S03]  /*18960*/  ISETP.NE.AND P0, PT, R21, 0x1, PT ;  /* 0x000000011500780c */ /* 0x008fc60003f05270 */
[----:B------:R-:W-:Y:S01]  /*18970*/  IMAD R9, R206, UR5, R9 ;  /* 0x00000005ce097c24 */ /* 0x000fe2000f8e0209 */
[----:B------:R-:W-:Y:S01]  /*18980*/  ULDC.64 UR4, c[0x0][0xae0] ;  /* 0x0002b80000047ab9 */ /* 0x000fe20000000a00 */
[----:B------:R-:W-:-:S08]  /*18990*/  IMAD.WIDE.U32 R8, R209, UR6, R8 ;  /* 0x00000006d1087c25 */ /* 0x000fd0000f8e0008 */
[----:B------:R-:W1:Y:S08]  /*189a0*/  @P0 LDC R13, c[0x0][0xbec] ;  /* 0x0002fb00ff0d0b82 */ /* 0x000e700000000800 */
[----:B------:R-:W2:Y:S01]  /*189b0*/  @P0 LDC R15, c[0x0][0xbf0] ;  /* 0x0002fc00ff0f0b82 */ /* 0x000ea20000000800 */
[----:B-1----:R-:W-:-:S04]  /*189c0*/  @P0 IMAD.HI.U32 R0, R10, R13, RZ ;  /* 0x0000000d0a000227 */ /* 0x002fc800078e00ff */
[----:B------:R-:W-:Y:S01]  /*189d0*/  IMAD R13, R209, UR7, R4 ;  /* 0x00000007d10d7c24 */ /* 0x000fe2000f8e0204 */
[----:B--2---:R-:W-:-:S03]  /*189e0*/  @P0 SHF.R.U32.HI R3, RZ, R15, R0 ;  /* 0x0000000fff030219 */ /* 0x004fc60000011600 */
        /* <DEDUP_REMOVED lines=19> */
[----:B------:R1:W2:Y:S04]  /*18b20*/  SHFL.IDX PT, R3, R4, RZ, 0x181f ;  /* 0x00181fff04037589 */ /* 0x0002a800000e0000 */
[----:B------:R1:W3:Y:S02]  /*18b30*/  SHFL.IDX PT, R14, R0, RZ, 0x181f ;  /* 0x00181fff000e7589 */ /* 0x0002e400000e0000 */
.L_x_9257:
[----:B------:R-:W-:Y:S01]  /*18b40*/  IMAD R21, R26, R21, RZ ;  /* 0x000000151a157224 */ /* 0x000fe200078e02ff */
[----:B------:R-:W-:Y:S04]  /*18b50*/  BSSY B1, `(.L_x_9007) ;  /* 0x000000c000017945 */ /* 0x000fe80003800000 */
[----:B------:R-:W-:-:S13]  /*18b60*/  ISETP.GE.AND P0, PT, R190, R21, PT ;  /* 0x00000015be00720c */ /* 0x000fda0003f06270 */
[----:B------:R-:W-:Y:S05]  /*18b70*/  @P0 BRA `(.L_x_9008) ;  /* 0x0000000000240947 */ /* 0x000fea0003800000 */
[----:B------:R-:W-:Y:S02]  /*18b80*/  ULDC UR4, c[0x0][0xac8] ;  /* 0x0002b20000047ab9 */ /* 0x000fe40000000800 */
        /* <DEDUP_REMOVED lines=8> */
.L_x_9008:
[----:B------:R-:W-:Y:S05]  /*18c10*/  BSYNC B1 ;  /* 0x0000000000017941 */ /* 0x000fea0003800000 */
.L_x_9007:
[----:B------:R-:W-:-:S03]  /*18c20*/  UMOV UR4, 0xffffffff ;  /* 0xffffffff00047882 */ /* 0x000fc60000000000 */
[----:B------:R-:W-:Y:S05]  /*18c30*/  BRA.DIV UR4, `(.L_x_9009) ;  /* 0x000000a6046c7947 */ /* 0x000fea000b800000 */
[----:B--2---:R2:W0:Y:S04]  /*18c40*/  SHFL.IDX PT, R3, R4, 0x1, 0x181f ;  /* 0x00381f0004037f89 */ /* 0x00442800000e0000 */
[----:B---34-:R2:W3:Y:S02]  /*18c50*/  SHFL.IDX PT, R14, R0, 0x1, 0x181f ;  /* 0x00381f00000e7f89 */ /* 0x0184e400000e0000 */
.L_x_9261:
[----:B------:R-:W-:Y:S01]  /*18c60*/  VIADD R8, R190, 0x20 ;  /* 0x00000020be087836 */ /* 0x000fe20000000000 */
        /* <DEDUP_REMOVED lines=12> */
.L_x_9011:
[----:B------:R-:W-:Y:S05]  /*18d30*/  BSYNC B1 ;  /* 0x0000000000017941 */ /* 0x000fea0003800000 */
.L_x_9010:
[----:B------:R-:W-:-:S03]  /*18d40*/  UMOV UR4, 0xffffffff ;  /* 0xffffffff00047882 */ /* 0x000fc60000000000 */
[----:B------:R-:W-:Y:S05]  /*18d50*/  BRA.DIV UR4, `(.L_x_9012) ;  /* 0x000000a6046c7947 */ /* 0x000fea000b800000 */
[----:B0-----:R0:W0:Y:S04]  /*18d60*/  SHFL.IDX PT, R3, R4, 0x2, 0x181f ;  /* 0x00581f0004037f89 */ /* 0x00102800000e0000 */
[----:B---34-:R3:W4:Y:S02]  /*18d70*/  SHFL.IDX PT, R14, R0, 0x2, 0x181f ;  /* 0x00581f00000e7f89 */ /* 0x01872400000e0000 */
.L_x_9265:
[----:B------:R-:W-:Y:S01]  /*18d80*/  VIADD R8, R190, 0x40 ;  /* 0x00000040be087836 */ /* 0x000fe20000000000 */
[----:B------:R-:W-:Y:S04]  /*18d90*/  BSSY B1, `(.L_x_9013) ;  /* 0x000000c000017945 */ /* 0x000fe80003800000 */
[----:B------:R-:W-:-:S13]  /*18da0*/  ISETP.GE.AND P0, PT, R8, R21, PT ;  /* 0x000000150800720c */ /* 0x000fda0003f06270 */
[----:B------:R-:W-:Y:S05]  /*18db0*/  @P0 BRA `(.L_x_9014) ;  /* 0x0000000000240947 */ /* 0x000fea0003800000 */
[----:B------:R-:W-:Y:S02]  /*18dc0*/  ULDC UR4, c[0x0][0xac8] ;  /* 0x0002b20000047ab9 */ /* 0x000fe40000000800 */
        /* <DEDUP_REMOVED lines=8> */
.L_x_9014:
[----:B------:R-:W-:Y:S05]  /*18e50*/  BSYNC B1 ;  /* 0x0000000000017941 */ /* 0x000fea0003800000 */
.L_x_9013:
[----:B------:R-:W-:-:S03]  /*18e60*/  UMOV UR4, 0xffffffff ;  /* 0xffffffff00047882 */ /* 0x000fc60000000000 */
[----:B------:R-:W-:Y:S05]  /*18e70*/  BRA.DIV UR4, `(.L_x_9015) ;  /* 0x000000a6046c7947 */ /* 0x000fea000b800000 */
[----:B0-----:R0:W0:Y:S04]  /*18e80*/  SHFL.IDX PT, R3, R4, 0x3, 0x181f ;  /* 0x00781f0004037f89 */ /* 0x00102800000e0000 */
[----:B----4-:R4:W0:Y:S02]  /*18e90*/  SHFL.IDX PT, R14, R0, 0x3, 0x181f ;  /* 0x00781f00000e7f89 */ /* 0x01082400000e0000 */
.L_x_9269:
[----:B-1234-:R-:W-:-:S05]  /*18ea0*/  VIADD R0, R190, 0x60 ;  /* 0x00000060be007836 */ /* 0x01efca0000000000 */
[----:B------:R-:W-:-:S13]  /*18eb0*/  ISETP.GE.AND P0, PT, R0, R21, PT ;  /* 0x000000150000720c */ /* 0x000fda0003f06270 */
[----:B------:R-:W-:Y:S05]  /*18ec0*/  @P0 BRA `(.L_x_8998) ;  /* 0x0000000000240947 */ /* 0x000fea0003800000 */
[----:B------:R-:W-:Y:S02]  /*18ed0*/  ULDC UR4, c[0x0][0xac8] ;  /* 0x0002b20000047ab9 */ /* 0x000fe40000000800 */
        /* <DEDUP_REMOVED lines=8> */
.L_x_8998:
[----:B------:R-:W-:Y:S05]  /*18f60*/  BSYNC B0 ;  /* 0x0000000000007941 */ /* 0x000fea0003800000 */
.L_x_8984:
[----:B------:R-:W-:Y:S02]  /*18f70*/  ULDC UR4, c[0x0][0xc3c] ;  /* 0x00030f0000047ab9 */ /* 0x000fe40000000800 */
[----:B-1----:R-:W-:-:S13]  /*18f80*/  ISETP.GE.AND P0, PT, R7, UR4, PT ;  /* 0x0000000407007c0c */ /* 0x002fda000bf06270 */
[----:B------:R-:W-:Y:S05]  /*18f90*/  @!P0 BRA `(.L_x_9016) ;  /* 0xfffffe8400248947 */ /* 0x000fea000383ffff */
[----:B------:R-:W-:Y:S05]  /*18fa0*/  BRA `(.L_x_8800) ;  /* 0x0000008400187947 */ /* 0x000fea0003800000 */
.L_x_8798:
        /* <DEDUP_REMOVED lines=20> */
.L_x_9017:
        /* <DEDUP_REMOVED lines=43> */
.L_x_9021:
        /* <DEDUP_REMOVED lines=35> */
[----:B------:R-:W-:-:S05]  /*195d0*/  IMAD.IADD R9, R4, 0x1, R9 ;  /* 0x0000000104097824 */ /* 0x000fca00078e0209 */
[----:B------:R-:W-:-:S13]  /*195e0*/  ISETP.GT.AND P6, PT, R9, UR6, PT ;  /* 0x0000000609007c0c */ /* 0x000fda000bfc4270 */
[----:B------:R-:W-:Y:S05]  /*195f0*/  @!P6 BRA `(.L_x_9021) ;  /* 0xfffffffc0068e947 */ /* 0x000fea000383ffff */
[----:B------:R-:W-:-:S07]  /*19600*/  IMAD.MOV.U32 R5, RZ, RZ, R2 ;  /* 0x000000ffff057224 */ /* 0x000fce00078e0002 */
.L_x_9019:
        /* <DEDUP_REMOVED lines=12> */
.L_x_9022:
        /* <DEDUP_REMOVED lines=13> */
[----:B-1----:R-:W-:-:S02]  /*197a0*/  IADD3 R2, R10, 0xffffffe, RZ ;  /* 0x0ffffffe0a027810 */ /* 0x002fc40007ffe0ff */
[----:B------:R-:W-:-:S05]  /*197b0*/  IABS R10, R4 ;  /* 0x00000004000a7213 */ /* 0x000fca0000000000 */
        /* <DEDUP_REMOVED lines=17> */
[----:B------:R-:W-:Y:S01]  /*198d0*/  IMAD R7, R2, R9, RZ ;  /* 0x0000000902077224 */ /* 0x000fe200078e02ff */
[----:B------:R-:W-:-:S05]  /*198e0*/  MOV R2, RZ ;  /* 0x000000ff00027202 */ /* 0x000fca0000000f00 */
        /* <DEDUP_REMOVED lines=20> */
[----:B------:R-:W-:-:S06]  /*19a30*/  @P0 IADD3 R7, R7, 0x1, RZ ;  /* 0x0000000107070810 */ /* 0x000fcc0007ffe0ff */
        /* <DEDUP_REMOVED lines=8> */
.L_x_9023:
        /* <DEDUP_REMOVED lines=29> */
[----:B------:R-:W-:-:S03]  /*19c90*/  IMAD.MOV R2, RZ, RZ, -R2 ;  /* 0x000000ffff027224 */ /* 0x000fc600078e0a02 */
[C---:B------:R-:W-:Y:S01]  /*19ca0*/  IADD3 R10, -R9.reuse, RZ, RZ ;  /* 0x000000ff090a7210 */ /* 0x040fe20007ffe1ff */
        /* <DEDUP_REMOVED lines=30> */
.L_x_9024:
[----:B01----:R-:W-:-:S05]  /*19e90*/  LOP3.LUT R3, RZ, R2, RZ, 0x33, !PT ;  /* 0x00000002ff037212 */ /* 0x003fca00078e33ff */
[----:B------:R-:W-:-:S05]  /*19ea0*/  IMAD.IADD R2, R4, 0x1, R3 ;  /* 0x0000000104027824 */ /* 0x000fca00078e0203 */
[----:B------:R1:W-:Y:S01]  /*19eb0*/  STL [R1+0x4], R2 ;  /* 0x0000040201007387 */ /* 0x0003e20000100800 */
[----:B------:R-:W-:Y:S05]  /*19ec0*/  BRA `(.L_x_9025) ;  /* 0x0000000000107947 */ /* 0x000fea0003800000 */
.L_x_9020:
[----:B------:R-:W-:Y:S01]  /*19ed0*/  IMAD.U32 R2, RZ, RZ, UR6 ;  /* 0x00000006ff027e24 */ /* 0x000fe2000f8e00ff */
[----:B------:R0:W-:Y:S04]  /*19ee0*/  STL [R1+0x4], RZ ;  /* 0x000004ff01007387 */ /* 0x0001e80000100800 */
[----:B------:R0:W-:Y:S04]  /*19ef0*/  STL [R1+0x8], RZ ;  /* 0x000008ff01007387 */ /* 0x0001e80000100800 */
[----:B------:R0:W-:Y:S02]  /*19f00*/  STL [R1], R2 ;  /* 0x0000000201007387 */ /* 0x0001e40000100800 */
.L_x_9025:
        /* <DEDUP_REMOVED lines=10> */
.L_x_9018:
        /* <DEDUP_REMOVED lines=8> */
[----:B------:R-:W3:Y:S01]  /*1a030*/  LDL.LU R4, [R1+0x10] ;  /* 0x0000100001047983 */ /* 0x000ee20000300800 */
[C---:B--2---:R-:W-:Y:S01]  /*1a040*/  IMAD.SHL.U32 R0, R6.reuse, 0x8, RZ ;  /* 0x0000000806007824 */ /* 0x044fe200078e00ff */
[----:B------:R-:W2:Y:S01]  /*1a050*/  S2UR UR5, SR_CgaCtaId ;  /* 0x00000000000579c3 */ /* 0x000ea20000008800 */
[----:B------:R-:W-:Y:S01]  /*1a060*/  LOP3.LUT R5, R6, 0x7f, RZ, 0xc0, !PT ;  /* 0x0000007f06057812 */ /* 0x000fe200078ec0ff */
[----:B------:R-:W-:Y:S01]  /*1a070*/  UMOV UR4, 0x400 ;  /* 0x0000040000047882 */ /* 0x000fe20000000000 */
[----:B------:R-:W-:Y:S01]  /*1a080*/  BSSY B8, `(.L_x_9026) ;  /* 0x0000700000087945 */ /* 0x000fe20003800000 */
[C---:B------:R-:W-:Y:S01]  /*1a090*/  LOP3.LUT R3, R0.reuse, 0x1f8, RZ, 0xc0, !PT ;  /* 0x000001f800037812 */ /* 0x040fe200078ec0ff */
[----:B------:R-:W-:Y:S01]  /*1a0a0*/  ULDC.64 UR38, c[0x0][0x198] ;  /* 0x0000660000267ab9 */ /* 0x000fe20000000a00 */
[C---:B------:R-:W-:Y:S01]  /*1a0b0*/  ISETP.NE.AND P1, PT, R5.reuse, RZ, PT ;  /* 0x000000ff0500720c */ /* 0x040fe20003f25270 */
[----:B01----:R-:W-:Y:S01]  /*1a0c0*/  IMAD.SHL.U32 R2, R5, 0x8, RZ ;  /* 0x0000000805027824 */ /* 0x003fe200078e00ff */
[----:B------:R-:W-:Y:S01]  /*1a0d0*/  LOP3.LUT R3, R3, 0x38, R6, 0x78, !PT ;  /* 0x0000003803037812 */ /* 0x000fe200078e7806 */
[----:B------:R-:W-:Y:S01]  /*1a0e0*/  ULOP3.LUT UR37, UR40, 0x2, URZ, 0xfc, !UPT ;  /* 0x0000000228257892 */ /* 0x000fe2000f8efc3f */
[----:B------:R-:W-:Y:S01]  /*1a0f0*/  LOP3.LUT R0, R0, 0x38, RZ, 0xc0, !PT ;  /* 0x0000003800007812 */ /* 0x000fe200078ec0ff */
[----:B------:R-:W-:Y:S01]  /*1a100*/  ULDC UR36, c[0x0][0xc] ;  /* 0x0000030000247ab9 */ /* 0x000fe20000000800 */
[----:B------:R-:W-:-:S02]  /*1a110*/  LOP3.LUT R3, R3, 0x200, R2, 0xf8, !PT ;  /* 0x0000020003037812 */ /* 0x000fc400078ef802 */
[C---:B------:R-:W-:Y:S01]  /*1a120*/  LOP3.LUT P0, R2, R6.reuse, 0x1f, RZ, 0xc0, !PT ;  /* 0x0000001f06027812 */ /* 0x040fe2000780c0ff */
[----:B------:R-:W-:Y:S01]  /*1a130*/  IMAD.SHL.U32 R6, R6, 0x10, RZ ;  /* 0x0000001006067824 */ /* 0x000fe200078e00ff */
[----:B------:R-:W-:Y:S02]  /*1a140*/  MOV R19, RZ ;  /* 0x000000ff00137202 */ /* 0x000fe40000000f00 */
[----:B------:R-:W-:Y:S01]  /*1a150*/  LOP3.LUT R0, R0, 0x40, RZ, 0xfc, !PT ;  /* 0x0000004000007812 */ /* 0x000fe200078efcff */
        /* <DEDUP_REMOVED lines=20> */
.L_x_9169:
[----:B--2---:R-:W2:Y:S01]  /*1a2a0*/  LDL R0, [R1+0xc] ;  /* 0x00000c0001007983 */ /* 0x004ea20000100800 */
        /* <DEDUP_REMOVED lines=8> */
[----:B------:R-:W2:Y:S01]  /*1a330*/  LDG.E R4, desc[UR42][R2.64] ;  /* 0x0000002a02047981 */ /* 0x000ea2000c1e1900 */
        /* <DEDUP_REMOVED lines=8> */
[----:B0-----:R0:W-:Y:S01]  /*1a3c0*/  STL [R1+0x38], R4 ;  /* 0x0000380401007387 */ /* 0x0011e20000100800 */
        /* <DEDUP_REMOVED lines=45> */
[----:B--2--5:R-:W-:-:S05]  /*1a6a0*/  IADD3 R13, -R12, R2, RZ ;  /* 0x000000020c0d7210 */ /* 0x024fca0007ffe1ff */
[----:B------:R0:W-:Y:S02]  /*1a6b0*/  STL [R1+0x50], R13 ;  /* 0x0000500d01007387 */ /* 0x0001e40000100800 */
.L_x_9027:
        /* <DEDUP_REMOVED lines=18> */
.L_x_9028:
[----:B------:R-:W-:Y:S05]  /*1a7e0*/  @!P2 BRA `(.L_x_9029) ;  /* 0x00000000000ca947 */ /* 0x000fea0003800000 */
[----:B------:R-:W2:Y:S04]  /*1a7f0*/  LDG.E R8, desc[UR42][R6.64] ;  /* 0x0000002a06087981 */ /* 0x000ea8000c1e1900 */
[----:B------:R-:W2:Y:S02]  /*1a800*/  LDG.E R6, desc[UR42][R6.64+0x4] ;  /* 0x0000042a06067981 */ /* 0x000ea4000c1e1900 */
[----:B--2---:R-:W-:-:S07]  /*1a810*/  IMAD.IADD R8, R6, 0x1, -R8 ;  /* 0x0000000106087824 */ /* 0x004fce00078e0a08 */
.L_x_9029:
[----:B-1----:R-:W2:Y:S01]  /*1a820*/  @P0 LDG.E R2, desc[UR42][R4.64] ;  /* 0x0000002a04020981 */ /* 0x002ea2000c1e1900 */
        /* <DEDUP_REMOVED lines=10> */
[----:B------:R-:W-:Y:S01]  /*1a8d0*/  SHF.R.U32.HI R17, RZ, 0x10, R17 ;  /* 0x00000010ff117819 */ /* 0x000fe20000011611 */
[----:B--2---:R-:W-:Y:S02]  /*1a8e0*/  @P0 IMAD.IADD R9, R4, 0x1, -R2 ;  /* 0x0000000104090824 */ /* 0x004fe400078e0a02 */
[----:B---3--:R-:W-:-:S04]  /*1a8f0*/  IMAD.SHL.U32 R2, R6, 0x80, RZ ;  /* 0x0000008006027824 */ /* 0x008fc800078e00ff */
[----:B------:R-:W-:-:S04]  /*1a900*/  VIADD R2, R2, 0x7f ;  /* 0x0000007f02027836 */ /* 0x000fc80000000000 */
[----:B-1----:R-:W-:-:S05]  /*1a910*/  @P1 IMAD.HI.U32 R0, R2, R3, RZ ;  /* 0x0000000302001227 */ /* 0x002fca00078e00ff */
[----:B----4-:R-:W-:Y:S02]  /*1a920*/  @P1 SHF.R.U32.HI R2, RZ, R5, R0 ;  /* 0x00000005ff021219 */ /* 0x010fe40000011600 */
[----:B------:R-:W-:-:S04]  /*1a930*/  IADD3 R0, R7, R9, RZ ;  /* 0x0000000907007210 */ /* 0x000fc80007ffe0ff */
[C---:B------:R-:W-:Y:S01]  /*1a940*/  IADD3 R21, R0.reuse, 0x80, -R13 ;  /* 0x0000008000157810 */ /* 0x040fe20007ffe80d */
[----:B------:R-:W-:-:S04]  /*1a950*/  VIADD R3, R0, 0x7f ;  /* 0x0000007f00037836 */ /* 0x000fc80000000000 */
        /* <DEDUP_REMOVED lines=23> */
[----:B------:R-:W-:Y:S02]  /*1aad0*/  IMAD R8, R4, R3, RZ ;  /* 0x0000000304087224 */ /* 0x000fe400078e02ff */
[----:B------:R-:W-:-:S04]  /*1aae0*/  IMAD.MOV.U32 R4, RZ, RZ, RZ ;  /* 0x000000ffff047224 */ /* 0x000fc800078e00ff */
[----:B------:R-:W-:Y:S01]  /*1aaf0*/  IMAD.HI.U32 R8, R5, R8, R4 ;  /* 0x0000000805087227 */ /* 0x000fe200078e0004 */
[----:B------:R-:W-:Y:S02]  /*1ab00*/  IABS R4, R0 ;  /* 0x0000000000047213 */ /* 0x000fe40000000000 */
[----:B------:R-:W-:-:S04]  /*1ab10*/  IABS R0, R2 ;  /* 0x0000000200007213 */ /* 0x000fc80000000000 */
        /* <DEDUP_REMOVED lines=12> */
.L_x_9031:
[----:B------:R-:W-:Y:S05]  /*1abe0*/  BSYNC B0 ;  /* 0x0000000000007941 */ /* 0x000fea0003800000 */
.L_x_9030:
[----:B------:R-:W-:Y:S01]  /*1abf0*/  IMAD R2, R11, R0, RZ ;  /* 0x000000000b027224 */ /* 0x000fe200078e02ff */
[----:B------:R-:W-:Y:S01]  /*1ac00*/  BSSY B0, `(.L_x_9032) ;  /* 0x000011e000007945 */ /* 0x000fe20003800000 */
[----:B------:R-:W-:-:S03]  /*1ac10*/  PLOP3.LUT P5, PT, PT, PT, PT, 0x80, 0x0 ;  /* 0x000000000000781c */ /* 0x000fc60003faf070 */
[C---:B------:R-:W-:Y:S02]  /*1ac20*/  VIADDMNMX R0, R2.reuse, R0, R6, PT ;  /* 0x0000000002007246 */ /* 0x040fe40003800106 */
[----:B------:R-:W-:-:S03]  /*1ac30*/  LEA R2, R2, -R7, 0x7 ;  /* 0x8000000702027211 */ /* 0x000fc600078e38ff */
[----:B------:R-:W-:Y:S01]  /*1ac40*/  IMAD R0, R0, 0x80, -R7 ;  /* 0x0000008000007824 */ /* 0x000fe200078e0a07 */
[----:B------:R-:W-:-:S04]  /*1ac50*/  VIMNMX R2, RZ, R2, !PT ;  /* 0x00000002ff027248 */ /* 0x000fc80007fe0100 */
[----:B------:R-:W-:-:S04]  /*1ac60*/  VIMNMX R9, R0, R9, PT ;  /* 0x0000000900097248 */ /* 0x000fc80003fe0100 */
[----:B------:R-:W-:-:S13]  /*1ac70*/  ISETP.GT.AND P1, PT, R9, R2, PT ;  /* 0x000000020900720c */ /* 0x000fda0003f24270 */
[----:B------:R-:W-:Y:S01]  /*1ac80*/  @P1 VIADD R0, R9, 0x7f ;  /* 0x0000007f09001836 */ /* 0x000fe20000000000 */
[----:B------:R-:W-:-:S04]  /*1ac90*/  SHF.R.U32.HI R9, RZ, 0x7, R2 ;  /* 0x00000007ff097819 */ /* 0x000fc80000011602 */
[----:B------:R-:W-:Y:S01]  /*1aca0*/  @P1 SHF.R.S32.HI R2, RZ, 0x1f, R0 ;  /* 0x0000001fff021819 */ /* 0x000fe20000011400 */
[----:B------:R-:W-:-:S03]  /*1acb0*/  IMAD.MOV.U32 R6, RZ, RZ, R9 ;  /* 0x000000ffff067224 */ /* 0x000fc600078e0009 */
[----:B------:R-:W-:-:S04]  /*1acc0*/  @P1 LEA.HI R0, R2, R0, RZ, 0x7 ;  /* 0x0000000002001211 */ /* 0x000fc800078f38ff */
[----:B------:R-:W-:-:S04]  /*1acd0*/  @P1 SHF.R.S32.HI R6, RZ, 0x7, R0 ;  /* 0x00000007ff061819 */ /* 0x000fc80000011400 */
        /* <DEDUP_REMOVED lines=9> */
.L_x_9272:
[----:B-1----:R-:W-:Y:S02]  /*1ad70*/  ISETP.NE.AND P0, PT, R14, RZ, PT ;  /* 0x000000ff0e00720c */ /* 0x002fe40003f05270 */
[----:B------:R-:W-:-:S11]  /*1ad80*/  PLOP3.LUT P1, PT, PT, PT, PT, 0x8, 0x0 ;  /* 0x000000000000781c */ /* 0x000fd60003f2e170 */
[----:B------:R-:W-:Y:S05]  /*1ad90*/  @P0 BRA `(.L_x_9035) ;  /* 0x00000000000c0947 */ /* 0x000fea0003800000 */
[----:B------:R-:W-:-:S03]  /*1ada0*/  UMOV UR4, 0xffffffff ;  /* 0xffffffff00047882 */ /* 0x000fc60000000000 */
[----:B------:R-:W-:Y:S05]  /*1adb0*/  BRA.DIV UR4, `(.L_x_9036) ;  /* 0x0000008a04187947 */ /* 0x000fea000b800000 */
[----:B------:R-:W-:-:S13]  /*1adc0*/  ELECT P1, URZ, PT ;  /* 0x00000000003f782f */ /* 0x000fda0003820000 */
.L_x_9035:
        /* <DEDUP_REMOVED lines=9> */
.L_x_9275:
[----:B------:R-:W-:Y:S05]  /*1ae60*/  BSYNC B1 ;  /* 0x0000000000017941 */ /* 0x000fea0003800000 */
.L_x_9037:
        /* <DEDUP_REMOVED lines=12> */
.L_x_9276:
[----:B------:R-:W-:Y:S05]  /*1af30*/  BSYNC B2 ;  /* 0x0000000000027941 */ /* 0x000fea0003800000 */
.L_x_9041:
        /* <DEDUP_REMOVED lines=8> */
.L_x_9044:
[----:B------:R-:W-:Y:S05]  /*1afc0*/  BSYNC B2 ;  /* 0x0000000000027941 */ /* 0x000fea0003800000 */
.L_x_9043:
[----:B0-2---:R-:W2:Y:S01]  /*1afd0*/  LDL R2, [R1+0x20] ;  /* 0x0000200001027983 */ /* 0x005ea20000100800 */
[----:B------:R-:W-:Y:S01]  /*1afe0*/  MOV R14, RZ ;  /* 0x000000ff000e7202 */ /* 0x000fe20000000f00 */
[----:B------:R-:W-:Y:S01]  /*1aff0*/  IMAD R3, R6, 0x80, R10 ;  /* 0x0000008006037824 */ /* 0x000fe200078e020a */
[----:B------:R-:W-:Y:S01]  /*1b000*/  UIADD3 UR4, UP0, UR38, 0x570, URZ ;  /* 0x0000057026047890 */ /* 0x000fe2000ff1e03f */
[----:B------:R-:W-:Y:S01]  /*1b010*/  PLOP3.LUT P0, PT, PT, PT, PT, 0x80, 0x0 ;  /* 0x000000000000781c */ /* 0x000fe20003f0f070 */
[----:B------:R-:W-:Y:S01]  /*1b020*/  UMOV UR6, 0x0 ;  /* 0x0000000000067882 */ /* 0x000fe20000000000 */
[----:B------:R-:W-:Y:S01]  /*1b030*/  R2UR UR10, R14 ;  /* 0x000000000e0a72ca */ /* 0x000fe200000e0000 */
[----:B------:R-:W-:Y:S01]  /*1b040*/  VIADD R3, R3, 0xffffff80 ;  /* 0xffffff8003037836 */ /* 0x000fe20000000000 */
[----:B------:R-:W-:Y:S01]  /*1b050*/  UIADD3.X UR5, URZ, UR39, URZ, UP0, !UPT ;  /* 0x000000273f057290 */ /* 0x000fe200087fe43f */
[----:B------:R-:W-:Y:S01]  /*1b060*/  UMOV UR7, 0x12f00000 ;  /* 0x12f0000000077882 */ /* 0x000fe20000000000 */
[----:B--2---:R-:W-:-:S02]  /*1b070*/  IMAD R7, R2, 0x8000, R18 ;  /* 0x0000800002077824 */ /* 0x004fc400078e0212 */
[----:B------:R-:W-:Y:S02]  /*1b080*/  IMAD.SHL.U32 R11, R2, 0x4000, RZ ;  /* 0x00004000020b7824 */ /* 0x000fe400078e00ff */
[----:B------:R-:W-:Y:S02]  /*1b090*/  VIADD R2, R5, 0x28890 ;  /* 0x0002889005027836 */ /* 0x000fe40000000000 */
[----:B------:R-:W-:-:S07]  /*1b0a0*/  VIADD R4, R7, 0x18400 ;  /* 0x0001840007047836 */ /* 0x000fce0000000000 */
.L_x_9045:
        /* <DEDUP_REMOVED lines=16> */
.L_x_9046:
        /* <DEDUP_REMOVED lines=13> */
.L_x_9277:
[----:B------:R-:W-:Y:S05]  /*1b280*/  BSYNC B2 ;  /* 0x0000000000027941 */ /* 0x000fea0003800000 */
.L_x_9047:
        /* <DEDUP_REMOVED lines=10> */
.L_x_9050:
[----:B------:R-:W-:Y:S05]  /*1b330*/  BSYNC B2 ;  /* 0x0000000000027941 */ /* 0x000fea0003800000 */
.L_x_9049:
[----:B------:R-:W-:Y:S01]  /*1b340*/  R2UR UR10, R14 ;  /* 0x000000000e0a72ca */ /* 0x000fe200000e0000 */
[----:B------:R-:W-:Y:S01]  /*1b350*/  IMAD R4, R11, 0x2, R18 ;  /* 0x000000020b047824 */ /* 0x000fe200078e0212 */
[----:B------:R-:W-:Y:S01]  /*1b360*/  R2UR UR6, R12 ;  /* 0x000000000c0672ca */ /* 0x000fe200000e0000 */
[----:B------:R-:W-:Y:S01]  /*1b370*/  UIADD3 UR4, UP0, UR38, 0x670, URZ ;  /* 0x0000067026047890 */ /* 0x000fe2000ff1e03f */
[----:B------:R-:W-:Y:S01]  /*1b380*/  R2UR UR7, R13 ;  /* 0x000000000d0772ca */ /* 0x000fe200000e0000 */
[----:B012---:R-:W-:Y:S01]  /*1b390*/  VIADD R5, R5, 0x288b0 ;  /* 0x000288b005057836 */ /* 0x007fe20000000000 */
[----:B------:R-:W-:Y:S01]  /*1b3a0*/  PLOP3.LUT P0, PT, PT, PT, PT, 0x80, 0x0 ;  /* 0x000000000000781c */ /* 0x000fe20003f0f070 */
[----:B------:R-:W-:Y:S01]  /*1b3b0*/  UIADD3.X UR5, URZ, UR39, URZ, UP0, !UPT ;  /* 0x000000273f057290 */ /* 0x000fe200087fe43f */
[----:B------:R-:W-:-:S11]  /*1b3c0*/  IADD3 R2, R4, 0x400, RZ ;  /* 0x0000040004027810 */ /* 0x000fd60007ffe0ff */
.L_x_9051:
        /* <DEDUP_REMOVED lines=15> */
.L_x_9052:
        /* <DEDUP_REMOVED lines=10> */
.L_x_9040:
[----:B------:R-:W-:Y:S05]  /*1b560*/  BSYNC B1 ;  /* 0x0000000000017941 */ /* 0x000fea0003800000 */
.L_x_9039:
[----:B------:R-:W0:Y:S04]  /*1b570*/  LDL.LU R7, [R1+0x20] ;  /* 0x0000200001077983 */ /* 0x000e280000300800 */
[----:B------:R-:W2:Y:S01]  /*1b580*/  LDL.LU R4, [R1+0x24] ;  /* 0x0000240001047983 */ /* 0x000ea20000300800 */
[----:B------:R-:W-:Y:S01]  /*1b590*/  PLOP3.LUT P5, PT, PT, PT, PT, 0x8, 0x0 ;  /* 0x000000000000781c */ /* 0x000fe20003fae170 */
[----:B0-----:R-:W-:Y:S02]  /*1b5a0*/  VIADD R2, R7, 0x1 ;  /* 0x0000000107027836 */ /* 0x001fe40000000000 */
        /* <DEDUP_REMOVED lines=9> */
.L_x_9067:
        /* <DEDUP_REMOVED lines=13> */
.L_x_9278:
[----:B------:R-:W-:Y:S05]  /*1b710*/  BSYNC B2 ;  /* 0x0000000000027941 */ /* 0x000fea0003800000 */
.L_x_9055:
        /* <DEDUP_REMOVED lines=8> */
.L_x_9058:
[----:B------:R-:W-:Y:S05]  /*1b7a0*/  BSYNC B2 ;  /* 0x0000000000027941 */ /* 0x000fea0003800000 */
.L_x_9057:
        /* <DEDUP_REMOVED lines=9> */
[----:B--2---:R-:W-:Y:S01]  /*1b840*/  LEA R4, R2, R18, 0xf ;  /* 0x0000001202047211 */ /* 0x004fe200078e78ff */
[----:B------:R-:W-:-:S04]  /*1b850*/  VIADD R2, R6, 0x28890 ;  /* 0x0002889006027836 */ /* 0x000fc80000000000 */
[----:B------:R-:W-:-:S07]  /*1b860*/  VIADD R8, R4, 0x18400 ;  /* 0x0001840004087836 */ /* 0x000fce0000000000 */
.L_x_9059:
        /* <DEDUP_REMOVED lines=16> */
.L_x_9060:
        /* <DEDUP_REMOVED lines=13> */
.L_x_9279:
[----:B------:R-:W-:Y:S05]  /*1ba40*/  BSYNC B2 ;  /* 0x0000000000027941 */ /* 0x000fea0003800000 */
.L_x_9061:
        /* <DEDUP_REMOVED lines=10> */
.L_x_9064:
[----:B------:R-:W-:Y:S05]  /*1baf0*/  BSYNC B2 ;  /* 0x0000000000027941 */ /* 0x000fea0003800000 */
.L_x_9063:
        /* <DEDUP_REMOVED lines=8> */
.L_x_9065:
        /* <DEDUP_REMOVED lines=15> */
.L_x_9066:
        /* <DEDUP_REMOVED lines=10> */
.L_x_9054:
[----:B------:R-:W-:Y:S05]  /*1bd10*/  BSYNC B1 ;  /* 0x0000000000017941 */ /* 0x000fea0003800000 */
.L_x_9053:
        /* <DEDUP_REMOVED lines=12> */
.L_x_9033:
[----:B------:R-:W-:Y:S05]  /*1bde0*/  BSYNC B0 ;  /* 0x0000000000007941 */ /* 0x000fea0003800000 */
.L_x_9032:
        /* <DEDUP_REMOVED lines=49> */
.L_x_9069:
[----:B------:R-:W-:Y:S05]  /*1c100*/  BSYNC B0 ;  /* 0x0000000000007941 */ /* 0x000fea0003800000 */
.L_x_9068:
        /* <DEDUP_REMOVED lines=25> */
[----:B------:R4:W-:Y:S01]  /*1c2a0*/  STL [R1], R0 ;  /* 0x0000000001007387 */ /* 0x0009e20000100800 */
[----:B------:R-:W-:Y:S05]  /*1c2b0*/  BRA `(.L_x_9072) ;  /* 0x0000003800f47947 */ /* 0x000fea0003800000 */
.L_x_9071:
        /* <DEDUP_REMOVED lines=20> */
.L_x_9074:
[----:B------:R-:W-:Y:S05]  /*1c400*/  BSYNC B6 ;  /* 0x0000000000067941 */ /* 0x000fea0003800000 */
.L_x_9073:
        /* <DEDUP_REMOVED lines=20> */
.L_x_9077:
        /* <DEDUP_REMOVED lines=15> */
.L_x_9076:
[----:B------:R-:W-:Y:S05]  /*1c640*/  BSYNC B6 ;  /* 0x0000000000067941 */ /* 0x000fea0003800000 */
.L_x_9075:
        /* <DEDUP_REMOVED lines=25> */
.L_x_9282:
        /* <DEDUP_REMOVED lines=11> */
.L_x_9285:
        /* <DEDUP_REMOVED lines=24> */
.L_x_9081:
[----:B-1----:R-:W2:Y:S01]  /*1ca10*/  LDL R2, [R1+0x18] ;  /* 0x0000180001027983 */ /* 0x002ea20000100800 */
[----:B0-----:R-:W-:Y:S01]  /*1ca20*/  IMAD R0, R19, 0x8, R18 ;  /* 0x0000000813007824 */ /* 0x001fe200078e0212 */
[----:B--2---:R-:W-:-:S04]  /*1ca30*/  SHF.L.U32 R2, R2, 0x1f, RZ ;  /* 0x0000001f02027819 */ /* 0x004fc800000006ff */
[----:B------:R-:W0:Y:S02]  /*1ca40*/  SYNCS.PHASECHK.TRANS64.TRYWAIT P0, [R0+URZ+0x28840], R2 ;  /* 0x02884002000075a7 */ /* 0x000e24000800017f */
[----:B0-----:R-:W-:Y:S05]  /*1ca50*/  @!P0 BRA `(.L_x_9082) ;  /* 0x0000006c00cc8947 */ /* 0x001fea0003800000 */
.L_x_9286:
        /* <DEDUP_REMOVED lines=10> */
.L_x_9083:
        /* <DEDUP_REMOVED lines=19> */
[----:B--2---:R-:W-:Y:S02]  /*1cc30*/  R2UR UR11, R4 ;  /* 0x00000000040b72ca */ /* 0x004fe400000e0000 */
[----:B---3--:R-:W-:-:S13]  /*1cc40*/  R2UR UR5, R2 ;  /* 0x00000000020572ca */ /* 0x008fda00000e0000 */
[----:B------:R-:W-:Y:S02]  /*1cc50*/  ULEA UR11, UR11, UR5, 0x7 ;  /* 0x000000050b0b7291 */ /* 0x000fe4000f8e383f */
[----:B------:R-:W-:-:S09]  /*1cc60*/  UIADD3.X UR5, URZ, UR39, URZ, UP0, !UPT ;  /* 0x000000273f057290 */ /* 0x000fd200087fe43f */
[----:B------:R0:W-:Y:S02]  /*1cc70*/  UTMALDG.4D [UR8], [UR4], desc[UR6] ;  /* 0x00000608040075b4 */ /* 0x0001e40008019000 */
[----:B0-----:R-:W-:Y:S01]  /*1cc80*/  UMOV UR8, UR14 ;  /* 0x0000000e00087c82 */ /* 0x001fe20008000000 */
[----:B------:R-:W-:Y:S02]  /*1cc90*/  UMOV UR10, UR15 ;  /* 0x0000000f000a7c82 */ /* 0x000fe40008000000 */
[----:B------:R1:W-:Y:S02]  /*1cca0*/  UTMALDG.4D [UR8], [UR4], desc[UR6] ;  /* 0x00000608040075b4 */ /* 0x0003e40008019000 */
[----:B-1----:R-:W-:Y:S01]  /*1ccb0*/  NOP ;  /* 0x0000000000007918 */ /* 0x002fe20000000000 */
.L_x_9079:
        /* <DEDUP_REMOVED lines=29> */
[----:B------:R-:W-:Y:S01]  /*1ce90*/  MOV R8, 0x70 ;  /* 0x0000007000087802 */ /* 0x000fe20000000f00 */
[----:B------:R-:W0:Y:S01]  /*1cea0*/  LDC.64 R2, c[0x4][R2] ;  /* 0x0100000002027b82 */ /* 0x000e220000000a00 */
[----:B------:R-:W-:Y:S02]  /*1ceb0*/  IMAD.U32 R5, RZ, RZ, UR5 ;  /* 0x00000005ff057e24 */ /* 0x000fe4000f8e00ff */
[----:B------:R-:W-:Y:S02]  /*1cec0*/  IMAD.U32 R6, RZ, RZ, UR6 ;  /* 0x00000006ff067e24 */ /* 0x000fe4000f8e00ff */
[----:B------:R-:W-:-:S02]  /*1ced0*/  IMAD.U32 R7, RZ, RZ, UR7 ;  /* 0x00000007ff077e24 */ /* 0x000fc4000f8e00ff */
[----:B------:R-:W-:Y:S02]  /*1cee0*/  IMAD.U32 R10, RZ, RZ, UR8 ;  /* 0x00000008ff0a7e24 */ /* 0x000fe4000f8e00ff */
[----:B------:R-:W-:Y:S02]  /*1cef0*/  IMAD.U32 R11, RZ, RZ, UR9 ;  /* 0x00000009ff0b7e24 */ /* 0x000fe4000f8e00ff */
[----:B------:R-:W-:Y:S02]  /*1cf00*/  IMAD.MOV.U32 R12, RZ, RZ, 0x1 ;  /* 0x00000001ff0c7424 */ /* 0x000fe400078e00ff */
[----:B------:R-:W-:-:S07]  /*1cf10*/  IMAD.MOV.U32 R13, RZ, RZ, RZ ;  /* 0x000000ffff0d7224 */ /* 0x000fce00078e00ff */
[----:B------:R-:W-:-:S07]  /*1cf20*/  LEPC R20, `(.L_x_9085) ;  /* 0x000000001014794e */ /* 0x000fce0000000000 */
[----:B0-----:R-:W-:Y:S05]  /*1cf30*/  CALL.ABS.NOINC R2 ;  /* 0x0000000002007343 */ /* 0x001fea0003c00000 */
.L_x_9085:
[----:B------:R-:W-:Y:S05]  /*1cf40*/  BSYNC B6 ;  /* 0x0000000000067941 */ /* 0x000fea0003800000 */
.L_x_9084:
[----:B0-----:R-:W2:Y:S01]  /*1cf50*/  LDL.LU R0, [R1+0x4c] ;  /* 0x00004c0001007983 */ /* 0x001ea20000300800 */
[----:B------:R-:W-:Y:S01]  /*1cf60*/  ULDC.64 UR4, c[0x0][0x2d8] ;  /* 0x0000b60000047ab9 */ /* 0x000fe20000000a00 */
[----:B------:R-:W0:Y:S02]  /*1cf70*/  LDC R7, c[0x0][0x448] ;  /* 0x00011200ff077b82 */ /* 0x000e240000000800 */
[----:B------:R-:W3:Y:S04]  /*1cf80*/  LDL.LU R4, [R1+0x3c] ;  /* 0x00003c0001047983 */ /* 0x000ee80000300800 */
[----:B------:R-:W3:Y:S04]  /*1cf90*/  LDL.LU.64 R2, [R1+0x58] ;  /* 0x0000580001027983 */ /* 0x000ee80000300a00 */
[----:B------:R-:W4:Y:S04]  /*1cfa0*/  LDL.LU R5, [R1+0x38] ;  /* 0x0000380001057983 */ /* 0x000f280000300800 */
[----:B------:R-:W4:Y:S01]  /*1cfb0*/  LDL R10, [R1+0x4] ;  /* 0x00000400010a7983 */ /* 0x000f220000100800 */
[----:B------:R-:W1:Y:S01]  /*1cfc0*/  S2R R8, SR_TID.X ;  /* 0x0000000000087919 */ /* 0x000e620000002100 */
[----:B------:R-:W1:Y:S01]  /*1cfd0*/  S2R R9, SR_TID.X ;  /* 0x0000000000097919 */ /* 0x000e620000002100 */
[----:B0-----:R-:W-:-:S13]  /*1cfe0*/  ISETP.NE.AND P0, PT, R7, 0x1, PT ;  /* 0x000000010700780c */ /* 0x001fda0003f05270 */
[----:B------:R-:W0:Y:S01]  /*1cff0*/  @P0 LDC R6, c[0x0][0x450] ;  /* 0x00011400ff060b82 */ /* 0x000e220000000800 */
[----:B-1----:R-:W-:Y:S02]  /*1d000*/  IMAD.SHL.U32 R8, R8, 0x8, RZ ;  /* 0x0000000808087824 */ /* 0x002fe400078e00ff */
[----:B------:R-:W-:-:S03]  /*1d010*/  IMAD.SHL.U32 R9, R9, 0x8, RZ ;  /* 0x0000000809097824 */ /* 0x000fc600078e00ff */
[----:B------:R-:W-:-:S04]  /*1d020*/  LOP3.LUT R8, R8, 0x38, RZ, 0xc0, !PT ;  /* 0x0000003808087812 */ /* 0x000fc800078ec0ff */
        /* <DEDUP_REMOVED lines=18> */
[----:B------:R-:W-:-:S05]  /*1d150*/  IMAD R4, R10, 0x80, R4 ;  /* 0x000000800a047824 */ /* 0x000fca00078e0204 */
        /* <DEDUP_REMOVED lines=28> */
[----:B------:R-:W-:-:S05]  /*1d320*/  SHF.R.U32.HI R11, RZ, 0x3, R11 ;  /* 0x00000003ff0b7819 */ /* 0x000fca000001160b */
[----:B------:R-:W-:-:S04]  /*1d330*/  IMAD R0, R10, 0x80, R11 ;  /* 0x000000800a007824 */ /* 0x000fc800078e020b */
[----:B------:R-:W-:Y:S02]  /*1d340*/  VIADD R5, R0, 0x10 ;  /* 0x0000001000057836 */ /* 0x000fe40000000000 */
[----:B--2---:R-:W-:Y:S02]  /*1d350*/  IMAD R2, R6, R7, RZ ;  /* 0x0000000706027224 */ /* 0x004fe400078e02ff */
[----:B------:R-:W1:Y:S04]  /*1d360*/  SHFL.IDX PT, R7, R4, RZ, 0x181f ;  /* 0x00181fff04077589 */ /* 0x000e6800000e0000 */
[----:B------:R-:W2:Y:S01]  /*1d370*/  SHFL.IDX PT, R6, R3, RZ, 0x181f ;  /* 0x00181fff03067589 */ /* 0x000ea200000e0000 */
        /* <DEDUP_REMOVED lines=70> */
.L_x_9303:
[----:B------:R-:W-:Y:S01]  /*1d7e0*/  VIADD R0, R0, 0x70 ;  /* 0x0000007000007836 */ /* 0x000fe20000000000 */
[----:B------:R-:W-:Y:S04]  /*1d7f0*/  BSSY B0, `(.L_x_9087) ;  /* 0x000000a000007945 */ /* 0x000fe80003800000 */
[----:B------:R-:W-:-:S13]  /*1d800*/  ISETP.GE.AND P2, PT, R0, R2, PT ;  /* 0x000000020000720c */ /* 0x000fda0003f46270 */
[----:B------:R-:W-:Y:S05]  /*1d810*/  @P2 BRA `(.L_x_9088) ;  /* 0x00000000001c2947 */ /* 0x000fea0003800000 */
[----:B---3--:R-:W-:-:S05]  /*1d820*/  LEA R2, P2, R9, R3, 0x1 ;  /* 0x0000000309027211 */ /* 0x008fca00078408ff */
[----:B-12---:R-:W-:-:S05]  /*1d830*/  IMAD.X R3, RZ, RZ, R5, P2 ;  /* 0x000000ffff037224 */ /* 0x006fca00010e0605 */
[----:B------:R-:W-:Y:S01]  /*1d840*/  @!PT LDS RZ, [RZ] ;  /* 0x00000000fffff984 */ /* 0x000fe20000000800 */
[----:B------:R-:W-:Y:S01]  /*1d850*/  @!PT LDS RZ, [RZ] ;  /* 0x00000000fffff984 */ /* 0x000fe20000000800 */
[----:B------:R-:W-:Y:S01]  /*1d860*/  @!PT LDS RZ, [RZ] ;  /* 0x00000000fffff984 */ /* 0x000fe20000000800 */
[----:B------:R4:W-:Y:S04]  /*1d870*/  LDGSTS.E.BYPASS.LTC128B.128 [R8+0x13c00], desc[UR42][R2.64], !P0 ;  /* 0x13c0000002087fae */ /* 0x0009e8000c101d6a */
[----:B------:R4:W-:Y:S02]  /*1d880*/  LDGSTS.E.BYPASS.LTC128B.128 [R8+0x17c00], desc[UR42][R2.64+0x80], !P1 ;  /* 0x17c0008002087fae */ /* 0x0009e4000c901d6a */
.L_x_9088:
[----:B------:R-:W-:Y:S05]  /*1d890*/  BSYNC B0 ;  /* 0x0000000000007941 */ /* 0x000fea0003800000 */
.L_x_9087:
[----:B------:R-:W-:Y:S01]  /*1d8a0*/  NOP ;  /* 0x0000000000007918 */ /* 0x000fe20000000000 */
[----:B------:R-:W-:-:S13]  /*1d8b0*/  PLOP3.LUT P0, PT, PT, PT, PT, 0x80, 0x0 ;  /* 0x000000000000781c */ /* 0x000fda0003f0f070 */
.L_x_9089:
        /* <DEDUP_REMOVED lines=10> */
[----:B------:R-:W-:-:S04]  /*1d960*/  LOP3.LUT R0, R0, 0xfffffffe, RZ, 0xc0, !PT ;  /* 0xfffffffe00007812 */ /* 0x000fc800078ec0ff */
[----:B------:R-:W-:-:S04]  /*1d970*/  IADD3 R0, R2, -R0, RZ ;  /* 0x8000000002007210 */ /* 0x000fc80007ffe0ff */
[----:B------:R-:W-:Y:S01]  /*1d980*/  SHF.L.U32 R0, R0, 0x1f, RZ ;  /* 0x0000001f00007819 */ /* 0x000fe200000006ff */
[----:B------:R-:W-:Y:S01]  /*1d990*/  NOP ;  /* 0x0000000000007918 */ /* 0x000fe20000000000 */
[----:B------:R4:W-:Y:S01]  /*1d9a0*/  SYNCS.ARRIVE.TRANS64.A1T0 RZ, [R18+URZ+0x28800], RZ ;  /* 0x028800ff12ff79a7 */ /* 0x0009e2000810003f */
[----:B------:R-:W-:Y:S01]  /*1d9b0*/  BSSY B0, `(.L_x_9090) ;  /* 0x0000003000007945 */ /* 0x000fe20003800000 */
[----:B------:R-:W5:Y:S03]  /*1d9c0*/  SYNCS.PHASECHK.TRANS64.TRYWAIT P0, [R18+URZ+0x28820], R0 ;  /* 0x02882000120075a7 */ /* 0x000f66000800017f */
[----:B----45:R-:W-:Y:S05]  /*1d9d0*/  @!P0 BRA `(.L_x_9091) ;  /* 0x0000006800b88947 */ /* 0x030fea0003800000 */
.L_x_9304:
[----:B------:R-:W-:Y:S05]  /*1d9e0*/  BSYNC B0 ;  /* 0x0000000000007941 */ /* 0x000fea0003800000 */
.L_x_9090:
        /* <DEDUP_REMOVED lines=8> */
[----:B------:R-:W4:Y:S01]  /*1da70*/  LDL.LU R4, [R1+0x40] ;  /* 0x0000400001047983 */ /* 0x000f220000300800 */
[----:B------:R-:W-:Y:S01]  /*1da80*/  BSSY B2, `(.L_x_9094) ;  /* 0x00000a8000027945 */ /* 0x000fe20003800000 */
[----:B---3--:R-:W-:-:S04]  /*1da90*/  VIADD R2, R2, 0x1 ;  /* 0x0000000102027836 */ /* 0x008fc80000000000 */
[----:B--2---:R-:W-:-:S05]  /*1daa0*/  IMAD R2, R2, R5, RZ ;  /* 0x0000000502027224 */ /* 0x004fca00078e02ff */
        /* <DEDUP_REMOVED lines=42> */
.L_x_9098:
[----:B------:R-:W-:Y:S01]  /*1dd50*/  IMAD R3, R7, 0x8, R18 ;  /* 0x0000000807037824 */ /* 0x000fe200078e0212 */
[----:B------:R-:W-:Y:S01]  /*1dd60*/  SHF.L.U32 R2, R10, 0x1f, RZ ;  /* 0x0000001f0a027819 */ /* 0x000fe200000006ff */
[----:B------:R-:W-:Y:S03]  /*1dd70*/  BSSY B3, `(.L_x_9099) ;  /* 0x0000003000037945 */ /* 0x000fe60003800000 */
[----:B------:R-:W2:Y:S02]  /*1dd80*/  SYNCS.PHASECHK.TRANS64.TRYWAIT P0, [R3+URZ+0x28840], R2 ;  /* 0x02884002030075a7 */ /* 0x000ea4000800017f */
[----:B--2---:R-:W-:Y:S05]  /*1dd90*/  @!P0 BRA `(.L_x_9100) ;  /* 0x0000006400dc8947 */ /* 0x004fea0003800000 */
.L_x_9305:
[----:B------:R-:W-:Y:S05]  /*1dda0*/  BSYNC B3 ;  /* 0x0000000000037941 */ /* 0x000fea0003800000 */
.L_x_9099:
        /* <DEDUP_REMOVED lines=11> */
.L_x_9102:
[----:B------:R-:W-:Y:S05]  /*1de60*/  BSYNC B3 ;  /* 0x0000000000037941 */ /* 0x000fea0003800000 */
.L_x_9101:
[----:B--2---:R-:W2:Y:S01]  /*1de70*/  LDL R2, [R1+0x1c] ;  /* 0x00001c0001027983 */ /* 0x004ea20000100800 */
        /* <DEDUP_REMOVED lines=11> */
.L_x_9103:
        /* <DEDUP_REMOVED lines=16> */
.L_x_9104:
        /* <DEDUP_REMOVED lines=16> */
.L_x_9306:
[----:B------:R-:W-:Y:S05]  /*1e130*/  BSYNC B3 ;  /* 0x0000000000037941 */ /* 0x000fea0003800000 */
.L_x_9105:
        /* <DEDUP_REMOVED lines=10> */
.L_x_9107:
[----:B------:R-:W2:Y:S01]  /*1e1e0*/  LDL R3, [R1+0x10] ;  /* 0x0000100001037983 */ /* 0x000ea20000100800 */
[----:B------:R-:W-:Y:S01]  /*1e1f0*/  BSSY B3, `(.L_x_9108) ;  /* 0x0000004000037945 */ /* 0x000fe20003800000 */
[----:B--2---:R-:W-:-:S13]  /*1e200*/  LOP3.LUT P0, RZ, R3, 0x8, RZ, 0xc0, !PT ;  /* 0x0000000803ff7812 */ /* 0x004fda000780c0ff */
[----:B------:R-:W-:Y:S05]  /*1e210*/  @P0 BRA `(.L_x_9109) ;  /* 0x0000000000040947 */ /* 0x000fea0003800000 */
[----:B------:R-:W-:Y:S01]  /*1e220*/  BPT.TRAP 0x1 ;  /* 0x000000040000795c */ /* 0x000fe20000300000 */
.L_x_9109:
[----:B------:R-:W-:Y:S05]  /*1e230*/  BSYNC B3 ;  /* 0x0000000000037941 */ /* 0x000fea0003800000 */
.L_x_9108:
[----:B------:R-:W2:Y:S04]  /*1e240*/  LDL R5, [R1+0x1c] ;  /* 0x00001c0001057983 */ /* 0x000ea80000100800 */
        /* <DEDUP_REMOVED lines=11> */
.L_x_9110:
        /* <DEDUP_REMOVED lines=15> */
.L_x_9111:
        /* <DEDUP_REMOVED lines=12> */
.L_x_9097:
[----:B------:R-:W-:Y:S05]  /*1e4b0*/  BSYNC B1 ;  /* 0x0000000000017941 */ /* 0x000fea0003800000 */
.L_x_9096:
[----:B-1----:R-:W2:Y:S01]  /*1e4c0*/  LDL.LU R0, [R1+0x44] ;  /* 0x0000440001007983 */ /* 0x002ea20000300800 */
[----:B------:R-:W-:-:S03]  /*1e4d0*/  MOV R19, R7 ;  /* 0x0000000700137202 */ /* 0x000fc60000000f00 */
[----:B------:R1:W-:Y:S02]  /*1e4e0*/  STL [R1+0x18], R10 ;  /* 0x0000180a01007387 */ /* 0x0003e40000100800 */
[----:B-12---:R-:W-:-:S07]  /*1e4f0*/  VIADD R0, R0, 0xfffffffd ;  /* 0xfffffffd00007836 */ /* 0x006fce0000000000 */
.L_x_9095:
[----:B------:R-:W-:Y:S05]  /*1e500*/  BSYNC B2 ;  /* 0x0000000000027941 */ /* 0x000fea0003800000 */
.L_x_9094:
[----:B------:R-:W-:Y:S01]  /*1e510*/  VIADD R9, R9, 0xfffffffe ;  /* 0xfffffffe09097836 */ /* 0x000fe20000000000 */
[----:B------:R-:W-:-:S04]  /*1e520*/  LOP3.LUT R6, RZ, R6, RZ, 0x33, !PT ;  /* 0x00000006ff067212 */ /* 0x000fc800078e33ff */
[----:B------:R-:W-:-:S13]  /*1e530*/  ISETP.NE.AND P0, PT, R9, R6, PT ;  /* 0x000000060900720c */ /* 0x000fda0003f05270 */
[----:B------:R-:W-:Y:S05]  /*1e540*/  @!P0 BRA `(.L_x_9093) ;  /* 0x0000001000e08947 */ /* 0x000fea0003800000 */
[----:B------:R-:W-:-:S07]  /*1e550*/  IMAD.MOV.U32 R8, RZ, RZ, R17 ;  /* 0x000000ffff087224 */ /* 0x000fce00078e0011 */
.L_x_9144:
[----:B--2---:R-:W2:Y:S04]  /*1e560*/  LDL R3, [R1+0x10] ;  /* 0x0000100001037983 */ /* 0x004ea80000100800 */
        /* <DEDUP_REMOVED lines=32> */
[----:B------:R-:W-:-:S05]  /*1e770*/  LEA.HI.X R9, R2, UR5, R3, 0x2, P0 ;  /* 0x0000000502097c11 */ /* 0x000fca00080f1403 */
[----:B------:R1:W5:Y:S04]  /*1e780*/  LDG.E R8, desc[UR42][R8.64] ;  /* 0x0000002a08087981 */ /* 0x000368000c1e1900 */
.L_x_9114:
[----:B------:R-:W-:Y:S01]  /*1e790*/  IMAD R3, R4, 0x8, R18 ;  /* 0x0000000804037824 */ /* 0x000fe200078e0212 */
[----:B------:R-:W-:Y:S01]  /*1e7a0*/  SHF.L.U32 R2, R5, 0x1f, RZ ;  /* 0x0000001f05027819 */ /* 0x000fe200000006ff */
[----:B------:R-:W-:Y:S03]  /*1e7b0*/  BSSY B2, `(.L_x_9115) ;  /* 0x0000003000027945 */ /* 0x000fe60003800000 */
[----:B------:R-:W2:Y:S02]  /*1e7c0*/  SYNCS.PHASECHK.TRANS64.TRYWAIT P0, [R3+URZ+0x28840], R2 ;  /* 0x02884002030075a7 */ /* 0x000ea4000800017f */
[----:B--2---:R-:W-:Y:S05]  /*1e7d0*/  @!P0 BRA `(.L_x_9116) ;  /* 0x0000005c00748947 */ /* 0x004fea0003800000 */
.L_x_9307:
[----:B------:R-:W-:Y:S05]  /*1e7e0*/  BSYNC B2 ;  /* 0x0000000000027941 */ /* 0x000fea0003800000 */
.L_x_9115:
[----:B------:R-:W3:Y:S01]  /*1e7f0*/  S2R R7, SR_TID.X ;  /* 0x0000000000077919 */ /* 0x000ee20000002100 */
[----:B------:R-:W-:Y:S01]  /*1e800*/  BSSY B2, `(.L_x_9117) ;  /* 0x000000a000027945 */ /* 0x000fe20003800000 */
[----:B---3--:R-:W-:-:S04]  /*1e810*/  LOP3.LUT R7, R7, 0x7f, RZ, 0xc0, !PT ;  /* 0x0000007f07077812 */ /* 0x008fc800078ec0ff */
[----:B------:R-:W-:-:S13]  /*1e820*/  ISETP.NE.AND P0, PT, R7, RZ, PT ;  /* 0x000000ff0700720c */ /* 0x000fda0003f05270 */
[----:B------:R-:W-:Y:S05]  /*1e830*/  @P0 BRA `(.L_x_9118) ;  /* 0x0000000000180947 */ /* 0x000fea0003800000 */
[----:B------:R-:W3:Y:S01]  /*1e840*/  LDL R7, [R1+0x10] ;  /* 0x0000100001077983 */ /* 0x000ee20000100800 */
[----:B--2---:R-:W-:-:S04]  /*1e850*/  IMAD.MOV.U32 R2, RZ, RZ, 0x8000 ;  /* 0x00008000ff027424 */ /* 0x004fc800078e00ff */
[----:B------:R4:W-:Y:S01]  /*1e860*/  SYNCS.ARRIVE.TRANS64 RZ, [R3+URZ+0x28830], R2 ;  /* 0x0288300203ff79a7 */ /* 0x0009e2000800003f */
[----:B---3--:R-:W-:-:S13]  /*1e870*/  LOP3.LUT P1, RZ, R7, 0x1, RZ, 0xc0, !PT ;  /* 0x0000000107ff7812 */ /* 0x008fda000782c0ff */
[----:B----4-:R-:W-:Y:S05]  /*1e880*/  @!P1 BRA `(.L_x_9118) ;  /* 0x0000000000049947 */ /* 0x010fea0003800000 */
[----:B------:R-:W-:Y:S01]  /*1e890*/  BPT.TRAP 0x1 ;  /* 0x000000040000795c */ /* 0x000fe20000300000 */
.L_x_9118:
[----:B------:R-:W-:Y:S05]  /*1e8a0*/  BSYNC B2 ;  /* 0x0000000000027941 */ /* 0x000fea0003800000 */
.L_x_9117:
[----:B------:R-:W3:Y:S01]  /*1e8b0*/  LDL R7, [R1+0x1c] ;  /* 0x00001c0001077983 */ /* 0x000ee20000100800 */
[----:B------:R-:W-:Y:S01]  /*1e8c0*/  IMAD.MOV.U32 R10, RZ, RZ, RZ ;  /* 0x000000ffff0a7224 */ /* 0x000fe200078e00ff */
[----:B------:R-:W-:Y:S01]  /*1e8d0*/  UIADD3 UR4, UP0, UR38, 0x370, URZ ;  /* 0x0000037026047890 */ /* 0x000fe2000ff1e03f */
[----:B--2---:R-:W-:Y:S01]  /*1e8e0*/  IMAD R2, R4, 0x8000, R18 ;  /* 0x0000800004027824 */ /* 0x004fe200078e0212 */
[----:B------:R-:W-:Y:S01]  /*1e8f0*/  PLOP3.LUT P0, PT, PT, PT, PT, 0x80, 0x0 ;  /* 0x000000000000781c */ /* 0x000fe20003f0f070 */
[----:B------:R-:W-:Y:S01]  /*1e900*/  VIADD R3, R3, 0x28830 ;  /* 0x0002883003037836 */ /* 0x000fe20000000000 */
[----:B------:R-:W-:Y:S01]  /*1e910*/  R2UR UR10, R10 ;  /* 0x000000000a0a72ca */ /* 0x000fe200000e0000 */
[----:B------:R-:W-:Y:S01]  /*1e920*/  UIADD3.X UR5, URZ, UR39, URZ, UP0, !UPT ;  /* 0x000000273f057290 */ /* 0x000fe200087fe43f */
[----:B-1----:R-:W-:Y:S01]  /*1e930*/  IADD3 R9, R2, 0x18400, RZ ;  /* 0x0001840002097810 */ /* 0x002fe20007ffe0ff */
[----:B------:R-:W-:Y:S01]  /*1e940*/  UMOV UR6, 0x0 ;  /* 0x0000000000067882 */ /* 0x000fe20000000000 */
[----:B------:R-:W-:Y:S01]  /*1e950*/  UMOV UR7, 0x14f00000 ;  /* 0x14f0000000077882 */ /* 0x000fe20000000000 */
[----:B---3--:R-:W-:-:S10]  /*1e960*/  IMAD R7, R6, 0x80, R7 ;  /* 0x0000008006077824 */ /* 0x008fd400078e0207 */
.L_x_9119:
        /* <DEDUP_REMOVED lines=16> */
.L_x_9120:
        /* <DEDUP_REMOVED lines=16> */
.L_x_9308:
[----:B------:R-:W-:Y:S05]  /*1eb70*/  BSYNC B2 ;  /* 0x0000000000027941 */ /* 0x000fea0003800000 */
.L_x_9121:
        /* <DEDUP_REMOVED lines=10> */
.L_x_9123:
[----:B------:R-:W2:Y:S01]  /*1ec20*/  LDL R3, [R1+0x10] ;  /* 0x0000100001037983 */ /* 0x000ea20000100800 */
[----:B------:R-:W-:Y:S01]  /*1ec30*/  BSSY B2, `(.L_x_9124) ;  /* 0x0000004000027945 */ /* 0x000fe20003800000 */
[----:B--2---:R-:W-:-:S13]  /*1ec40*/  LOP3.LUT P0, RZ, R3, 0x8, RZ, 0xc0, !PT ;  /* 0x0000000803ff7812 */ /* 0x004fda000780c0ff */
[----:B------:R-:W-:Y:S05]  /*1ec50*/  @P0 BRA `(.L_x_9125) ;  /* 0x0000000000040947 */ /* 0x000fea0003800000 */
[----:B------:R-:W-:Y:S01]  /*1ec60*/  BPT.TRAP 0x1 ;  /* 0x000000040000795c */ /* 0x000fe20000300000 */
.L_x_9125:
[----:B------:R-:W-:Y:S05]  /*1ec70*/  BSYNC B2 ;  /* 0x0000000000027941 */ /* 0x000fea0003800000 */
.L_x_9124:
        /* <DEDUP_REMOVED lines=12> */
.L_x_9126:
        /* <DEDUP_REMOVED lines=15> */
.L_x_9127:
        /* <DEDUP_REMOVED lines=12> */
.L_x_9113:
[----:B------:R-:W-:Y:S05]  /*1eef0*/  BSYNC B1 ;  /* 0x0000000000017941 */ /* 0x000fea0003800000 */
.L_x_9112:
[----:B------:R-:W2:Y:S01]  /*1ef00*/  LDL R2, [R1+0x10] ;  /* 0x0000100001027983 */ /* 0x000ea20000100800 */
        /* <DEDUP_REMOVED lines=16> */
[----:B------:R-:W3:Y:S01]  /*1f010*/  LDC R8, c[0x0][0x43c] ;  /* 0x00010f00ff087b82 */ /* 0x000ee20000000800 */
[----:B------:R-:W-:Y:S02]  /*1f020*/  ULDC.64 UR6, c[0x0][0x428] ;  /* 0x00010a0000067ab9 */ /* 0x000fe40000000a00 */
[----:B------:R-:W4:Y:S01]  /*1f030*/  LDL R9, [R1+0x14] ;  /* 0x0000140001097983 */ /* 0x000f220000100800 */
[----:B---3--:R-:W-:-:S13]  /*1f040*/  ISETP.NE.AND P0, PT, R8, 0x1, PT ;  /* 0x000000010800780c */ /* 0x008fda0003f05270 */
[----:B------:R-:W3:Y:S02]  /*1f050*/  @P0 LDC.64 R2, c[0x0][0x440] ;  /* 0x00011000ff020b82 */ /* 0x000ee40000000a00 */
[----:B---3--:R-:W-:Y:S01]  /*1f060*/  @P0 IMAD.HI.U32 R7, R6, R2, RZ ;  /* 0x0000000206070227 */ /* 0x008fe200078e00ff */
[----:B------:R-:W-:-:S04]  /*1f070*/  MOV R2, R6 ;  /* 0x0000000600027202 */ /* 0x000fc80000000f00 */
        /* <DEDUP_REMOVED lines=11> */
.L_x_9130:
[----:B------:R-:W-:Y:S01]  /*1f130*/  IMAD R2, R19, 0x8, R18 ;  /* 0x0000000813027824 */ /* 0x000fe200078e0212 */
[----:B------:R-:W-:Y:S01]  /*1f140*/  SHF.L.U32 R3, R10, 0x1f, RZ ;  /* 0x0000001f0a037819 */ /* 0x000fe200000006ff */
[----:B------:R-:W-:Y:S03]  /*1f150*/  BSSY B2, `(.L_x_9131) ;  /* 0x0000003000027945 */ /* 0x000fe60003800000 */
[----:B------:R-:W3:Y:S02]  /*1f160*/  SYNCS.PHASECHK.TRANS64.TRYWAIT P0, [R2+URZ+0x28840], R3 ;  /* 0x02884003020075a7 */ /* 0x000ee4000800017f */
[----:B---3--:R-:W-:Y:S05]  /*1f170*/  @!P0 BRA `(.L_x_9132) ;  /* 0x0000005400348947 */ /* 0x008fea0003800000 */
.L_x_9309:
[----:B------:R-:W-:Y:S05]  /*1f180*/  BSYNC B2 ;  /* 0x0000000000027941 */ /* 0x000fea0003800000 */
.L_x_9131:
[----:B--2---:R-:W2:Y:S01]  /*1f190*/  S2R R9, SR_TID.X ;  /* 0x0000000000097919 */ /* 0x004ea20000002100 */
[----:B------:R-:W-:Y:S01]  /*1f1a0*/  BSSY B2, `(.L_x_9133) ;  /* 0x000000a000027945 */ /* 0x000fe20003800000 */
[----:B--2---:R-:W-:-:S04]  /*1f1b0*/  LOP3.LUT R9, R9, 0x7f, RZ, 0xc0, !PT ;  /* 0x0000007f09097812 */ /* 0x004fc800078ec0ff */
[----:B------:R-:W-:-:S13]  /*1f1c0*/  ISETP.NE.AND P0, PT, R9, RZ, PT ;  /* 0x000000ff0900720c */ /* 0x000fda0003f05270 */
[----:B------:R-:W-:Y:S05]  /*1f1d0*/  @P0 BRA `(.L_x_9134) ;  /* 0x0000000000180947 */ /* 0x000fea0003800000 */
[----:B------:R-:W2:Y:S01]  /*1f1e0*/  LDL R9, [R1+0x10] ;  /* 0x0000100001097983 */ /* 0x000ea20000100800 */
[----:B---3--:R-:W-:-:S04]  /*1f1f0*/  IMAD.MOV.U32 R3, RZ, RZ, 0x8000 ;  /* 0x00008000ff037424 */ /* 0x008fc800078e00ff */
[----:B------:R4:W-:Y:S01]  /*1f200*/  SYNCS.ARRIVE.TRANS64 RZ, [R2+URZ+0x28830], R3 ;  /* 0x0288300302ff79a7 */ /* 0x0009e2000800003f */
[----:B--2---:R-:W-:-:S13]  /*1f210*/  LOP3.LUT P1, RZ, R9, 0x1, RZ, 0xc0, !PT ;  /* 0x0000000109ff7812 */ /* 0x004fda000782c0ff */
[----:B----4-:R-:W-:Y:S05]  /*1f220*/  @!P1 BRA `(.L_x_9134) ;  /* 0x0000000000049947 */ /* 0x010fea0003800000 */
[----:B------:R-:W-:Y:S01]  /*1f230*/  BPT.TRAP 0x1 ;  /* 0x000000040000795c */ /* 0x000fe20000300000 */
.L_x_9134:
[----:B------:R-:W-:Y:S05]  /*1f240*/  BSYNC B2 ;  /* 0x0000000000027941 */ /* 0x000fea0003800000 */
.L_x_9133:
[----:B---3--:R-:W2:Y:S01]  /*1f250*/  LDL R3, [R1+0x1c] ;  /* 0x00001c0001037983 */ /* 0x008ea20000100800 */
[----:B------:R-:W-:Y:S01]  /*1f260*/  IMAD.MOV.U32 R11, RZ, RZ, RZ ;  /* 0x000000ffff0b7224 */ /* 0x000fe200078e00ff */
[----:B------:R-:W-:Y:S01]  /*1f270*/  UIADD3 UR4, UP0, UR38, 0x370, URZ ;  /* 0x0000037026047890 */ /* 0x000fe2000ff1e03f */
[----:B-1----:R-:W-:Y:S01]  /*1f280*/  IMAD R10, R19, 0x8000, R18 ;  /* 0x00008000130a7824 */ /* 0x002fe200078e0212 */
        /* <DEDUP_REMOVED lines=8> */
.L_x_9135:
        /* <DEDUP_REMOVED lines=16> */
.L_x_9136:
        /* <DEDUP_REMOVED lines=15> */
.L_x_9310:
[----:B------:R-:W-:Y:S05]  /*1f500*/  BSYNC B2 ;  /* 0x0000000000027941 */ /* 0x000fea0003800000 */
.L_x_9137:
        /* <DEDUP_REMOVED lines=10> */
.L_x_9139:
[----:B------:R-:W2:Y:S01]  /*1f5b0*/  LDL R3, [R1+0x10] ;  /* 0x0000100001037983 */ /* 0x000ea20000100800 */
[----:B------:R-:W-:Y:S01]  /*1f5c0*/  BSSY B2, `(.L_x_9140) ;  /* 0x0000004000027945 */ /* 0x000fe20003800000 */
[----:B--2---:R-:W-:-:S13]  /*1f5d0*/  LOP3.LUT P0, RZ, R3, 0x8, RZ, 0xc0, !PT ;  /* 0x0000000803ff7812 */ /* 0x004fda000780c0ff */
[----:B------:R-:W-:Y:S05]  /*1f5e0*/  @P0 BRA `(.L_x_9141) ;  /* 0x0000000000040947 */ /* 0x000fea0003800000 */
[----:B------:R-:W-:Y:S01]  /*1f5f0*/  BPT.TRAP 0x1 ;  /* 0x000000040000795c */ /* 0x000fe20000300000 */
.L_x_9141:
[----:B------:R-:W-:Y:S05]  /*1f600*/  BSYNC B2 ;  /* 0x0000000000027941 */ /* 0x000fea0003800000 */
.L_x_9140:
[----:B-1----:R-:W2:Y:S04]  /*1f610*/  LDL R5, [R1+0x1c] ;  /* 0x00001c0001057983 */ /* 0x002ea80000100800 */
        /* <DEDUP_REMOVED lines=11> */
.L_x_9142:
        /* <DEDUP_REMOVED lines=15> */
.L_x_9143:
        /* <DEDUP_REMOVED lines=12> */
.L_x_9129:
[----:B------:R-:W-:Y:S05]  /*1f880*/  BSYNC B1 ;  /* 0x0000000000017941 */ /* 0x000fea0003800000 */
.L_x_9128:
[----:B------:R-:W3:Y:S01]  /*1f890*/  LDL R2, [R1+0x30] ;  /* 0x0000300001027983 */ /* 0x000ee20000100800 */
[----:B------:R-:W-:Y:S01]  /*1f8a0*/  VIADD R0, R0, 0xfffffffe ;  /* 0xfffffffe00007836 */ /* 0x000fe20000000000 */
[----:B---3--:R-:W-:-:S13]  /*1f8b0*/  ISETP.GT.AND P0, PT, R6, R2, PT ;  /* 0x000000020600720c */ /* 0x008fda0003f04270 */
[----:B------:R-:W-:Y:S05]  /*1f8c0*/  @P0 BRA `(.L_x_9144) ;  /* 0xffffffec00240947 */ /* 0x000fea000383ffff */
.L_x_9093:
[----:B------:R-:W-:Y:S05]  /*1f8d0*/  BSYNC B0 ;  /* 0x0000000000007941 */ /* 0x000fea0003800000 */
.L_x_9092:
        /* <DEDUP_REMOVED lines=18> */
.L_x_9146:
[----:B------:R-:W-:Y:S05]  /*1fa00*/  BSYNC B0 ;  /* 0x0000000000007941 */ /* 0x000fea0003800000 */
.L_x_9145:
        /* <DEDUP_REMOVED lines=10> */
.L_x_9311:
[----:B------:R-:W-:Y:S05]  /*1fab0*/  BSYNC B1 ;  /* 0x0000000000017941 */ /* 0x000fea0003800000 */
.L_x_9149:
        /* <DEDUP_REMOVED lines=10> */
.L_x_9151:
[----:B------:R-:W3:Y:S01]  /*1fb60*/  LDL R2, [R1+0x10] ;  /* 0x0000100001027983 */ /* 0x000ee20000100800 */
[----:B------:R-:W-:Y:S01]  /*1fb70*/  BSSY B1, `(.L_x_9152) ;  /* 0x0000004000017945 */ /* 0x000fe20003800000 */
[----:B---3--:R-:W-:-:S13]  /*1fb80*/  LOP3.LUT P0, RZ, R2, 0x8, RZ, 0xc0, !PT ;  /* 0x0000000802ff7812 */ /* 0x008fda000780c0ff */
[----:B------:R-:W-:Y:S05]  /*1fb90*/  @P0 BRA `(.L_x_9153) ;  /* 0x0000000000040947 */ /* 0x000fea0003800000 */
[----:B------:R-:W-:Y:S01]  /*1fba0*/  BPT.TRAP 0x1 ;  /* 0x000000040000795c */ /* 0x000fe20000300000 */
.L_x_9153:
[----:B------:R-:W-:Y:S05]  /*1fbb0*/  BSYNC B1 ;  /* 0x0000000000017941 */ /* 0x000fea0003800000 */
.L_x_9152:
        /* <DEDUP_REMOVED lines=12> */
.L_x_9154:
        /* <DEDUP_REMOVED lines=15> */
.L_x_9155:
        /* <DEDUP_REMOVED lines=10> */
.L_x_9148:
[----:B------:R-:W-:Y:S05]  /*1fe10*/  BSYNC B0 ;  /* 0x0000000000007941 */ /* 0x000fea0003800000 */
.L_x_9147:
[----:B------:R-:W3:Y:S01]  /*1fe20*/  LDL.LU R4, [R1+0x18] ;  /* 0x0000180001047983 */ /* 0x000ee20000300800 */
[----:B------:R-:W-:-:S04]  /*1fe30*/  IADD3 R19, R19, 0x1, RZ ;  /* 0x0000000113137810 */ /* 0x000fc80007ffe0ff */
[----:B------:R-:W-:-:S04]  /*1fe40*/  ISETP.NE.AND P0, PT, R19, 0x2, PT ;  /* 0x000000021300780c */ /* 0x000fc80003f05270 */
[----:B------:R-:W-:Y:S02]  /*1fe50*/  SEL R0, RZ, 0x1, P0 ;  /* 0x00000001ff007807 */ /* 0x000fe40000000000 */
[----:B------:R-:W-:Y:S02]  /*1fe60*/  SEL R19, R19, RZ, P0 ;  /* 0x000000ff13137207 */ /* 0x000fe40000000000 */
[----:B---3--:R-:W-:-:S05]  /*1fe70*/  LOP3.LUT R4, R4, R0, RZ, 0x3c, !PT ;  /* 0x0000000004047212 */ /* 0x008fca00078e3cff */
[----:B------:R3:W-:Y:S02]  /*1fe80*/  STL [R1+0x18], R4 ;  /* 0x0000180401007387 */ /* 0x0007e40000100800 */
.L_x_9072:
[----:B------:R-:W-:Y:S05]  /*1fe90*/  BSYNC B7 ;  /* 0x0000000000077941 */ /* 0x000fea0003800000 */
.L_x_9070:
[----:B-1----:R-:W5:Y:S02]  /*1fea0*/  LDL R10, [R1+0x10] ;  /* 0x00001000010a7983 */ /* 0x002f640000100800 */
[----:B-----5:R-:W-:-:S13]  /*1feb0*/  LOP3.LUT P0, RZ, R10, 0x10, RZ, 0xc0, !PT ;  /* 0x000000100aff7812 */ /* 0x020fda000780c0ff */
[----:B------:R-:W-:Y:S05]  /*1fec0*/  @!P0 BRA `(.L_x_9156) ;  /* 0x00000000002c8947 */ /* 0x000fea0003800000 */
[----:B------:R-:W-:Y:S05]  /*1fed0*/  WARPSYNC.ALL ;  /* 0x0000000000007948 */ /* 0x000fea0003800000 */
[----:B------:R-:W1:Y:S08]  /*1fee0*/  S2UR UR5, SR_CgaCtaId ;  /* 0x00000000000579c3 */ /* 0x000e700000008800 */
[----:B------:R-:W-:Y:S06]  /*1fef0*/  BAR.SYNC.DEFER_BLOCKING 0x5, 0x180 ;  /* 0x0146000000007b1d */ /* 0x000fec0000010000 */
[----:B------:R-:W-:-:S02]  /*1ff00*/  UMOV UR4, 0x400 ;  /* 0x0000040000047882 */ /* 0x000fc40000000000 */
[----:B-1----:R-:W-:-:S06]  /*1ff10*/  ULEA UR4, UR5, UR4, 0x18 ;  /* 0x0000000405047291 */ /* 0x002fcc000f8ec03f */
[----:B------:R-:W-:-:S05]  /*1ff20*/  IMAD.U32 R18, RZ, RZ, UR4 ;  /* 0x00000004ff127e24 */ /* 0x000fca000f8e00ff */
[----:B--23--:R-:W1:Y:S04]  /*1ff30*/  LDS.128 R4, [R18+0x288d0] ;  /* 0x0288d00012047984 */ /* 0x00ce680000000c00 */
[----:B-1----:R1:W-:Y:S04]  /*1ff40*/  STL.64 [R1], R4 ;  /* 0x0000000401007387 */ /* 0x0023e80000100a00 */
[----:B------:R1:W-:Y:S01]  /*1ff50*/  STL.64 [R1+0x8], R6 ;  /* 0x0000080601007387 */ /* 0x0003e20000100a00 */
[----:B------:R-:W-:Y:S06]  /*1ff60*/  BAR.ARV 0x4, 0x180 ;  /* 0x0106000000007b1d */ /* 0x000fec0000002000 */
[----:B------:R-:W-:Y:S05]  /*1ff70*/  BRA `(.L_x_9157) ;  /* 0x0000001000307947 */ /* 0x000fea0003800000 */
.L_x_9156:
        /* <DEDUP_REMOVED lines=11> */
[----:B------:R-:W1:Y:S08]  /*20030*/  @!P0 LDC.64 R2, c[0x0][0xc80] ;  /* 0x00032000ff028b82 */ /* 0x000e700000000a00 */
[----:B--2---:R-:W2:Y:S01]  /*20040*/  @!P0 LDC.64 R6, c[0x0][0xc78] ;  /* 0x00031e00ff068b82 */ /* 0x004ea20000000a00 */
[----:B-1----:R-:W-:-:S05]  /*20050*/  @!P0 IMAD.WIDE R2, R0, 0x4, R2 ;  /* 0x0000000400028825 */ /* 0x002fca00078e0202 */
        /* <DEDUP_REMOVED lines=9> */
[----:B----4-:R-:W-:Y:S02]  /*200f0*/  @!P0 IMAD.MOV.U32 R4, RZ, RZ, R8 ;  /* 0x000000ffff048224 */ /* 0x010fe400078e0008 */
[----:B------:R-:W-:Y:S01]  /*20100*/  IMAD.MOV.U32 R8, RZ, RZ, RZ ;  /* 0x000000ffff087224 */ /* 0x000fe200078e00ff */
        /* <DEDUP_REMOVED lines=20> */
.L_x_9321:
[----:B------:R-:W-:Y:S02]  /*20250*/  ULDC UR4, c[0x0][0xc38] ;  /* 0x00030e0000047ab9 */ /* 0x000fe40000000800 */
[----:B------:R-:W-:-:S05]  /*20260*/  MOV R2, UR4 ;  /* 0x0000000400027c02 */ /* 0x000fca0008000f00 */
[----:B--2---:R-:W-:-:S04]  /*20270*/  IMAD R9, R9, R2, RZ ;  /* 0x0000000209097224 */ /* 0x004fc800078e02ff */
[----:B------:R-:W-:-:S05]  /*20280*/  IMAD.IADD R0, R0, 0x1, R9 ;  /* 0x0000000100007824 */ /* 0x000fca00078e0209 */
[----:B------:R-:W-:-:S13]  /*20290*/  ISETP.GT.AND P4, PT, R0, R5, PT ;  /* 0x000000050000720c */ /* 0x000fda0003f84270 */
[----:B------:R-:W-:Y:S05]  /*202a0*/  @P4 BRA `(.L_x_9159) ;  /* 0x0000000000b04947 */ /* 0x000fea0003800000 */
.L_x_9162:
        /* <DEDUP_REMOVED lines=20> */
[----:B------:R-:W2:Y:S02]  /*203f0*/  LDL R3, [R1+0x10] ;  /* 0x0000100001037983 */ /* 0x000ea40000100800 */
[----:B--2---:R-:W-:Y:S02]  /*20400*/  LOP3.LUT P4, RZ, R3, 0x1, RZ, 0xc0, !PT ;  /* 0x0000000103ff7812 */ /* 0x004fe4000788c0ff */
        /* <DEDUP_REMOVED lines=14> */
[----:B-1----:R-:W-:-:S05]  /*204f0*/  IMAD.IADD R7, R2, 0x1, R3 ;  /* 0x0000000102077824 */ /* 0x002fca00078e0203 */
[----:B------:R1:W2:Y:S02]  /*20500*/  SHFL.IDX PT, R9, R7, 0x1f, 0x1f ;  /* 0x03e01f0007097f89 */ /* 0x0002a400000e0000 */
.L_x_9329:
[----:B------:R-:W-:Y:S02]  /*20510*/  ULDC UR4, c[0x0][0xc38] ;  /* 0x00030e0000047ab9 */ /* 0x000fe40000000800 */
[----:B------:R-:W-:-:S04]  /*20520*/  IMAD.U32 R2, RZ, RZ, UR4 ;  /* 0x00000004ff027e24 */ /* 0x000fc8000f8e00ff */
[----:B--2---:R-:W-:-:S04]  /*20530*/  IMAD R9, R9, R2, RZ ;  /* 0x0000000209097224 */ /* 0x004fc800078e02ff */
[----:B------:R-:W-:-:S05]  /*20540*/  IMAD.IADD R0, R9, 0x1, R0 ;  /* 0x0000000109007824 */ /* 0x000fca00078e0200 */
[----:B------:R-:W-:-:S13]  /*20550*/  ISETP.GT.AND P4, PT, R0, R5, PT ;  /* 0x000000050000720c */ /* 0x000fda0003f84270 */
[----:B------:R-:W-:Y:S05]  /*20560*/  @!P4 BRA `(.L_x_9162) ;  /* 0xfffffffc0050c947 */ /* 0x000fea000383ffff */
.L_x_9159:
        /* <DEDUP_REMOVED lines=12> */
.L_x_9334:
[----:B------:R-:W-:-:S13]  /*20630*/  ISETP.NE.AND P0, PT, R0, RZ, PT ;  /* 0x000000ff0000720c */ /* 0x000fda0003f05270 */
[----:B------:R-:W-:Y:S05]  /*20640*/  @!P0 BRA `(.L_x_9164) ;  /* 0x0000000000148947 */ /* 0x000fea0003800000 */
[----:B------:R-:W-:Y:S01]  /*20650*/  UMOV UR4, 0xffffffff ;  /* 0xffffffff00047882 */ /* 0x000fe20000000000 */
[----:B---3--:R-:W-:Y:S02]  /*20660*/  VIADD R3, R3, 0xffffffff ;  /* 0xffffffff03037836 */ /* 0x008fe40000000000 */
[----:B------:R-:W-:Y:S05]  /*20670*/  BRA.DIV UR4, `(.L_x_9165) ;  /* 0x0000004a04d87947 */ /* 0x000fea000b800000 */
[----:B------:R2:W3:Y:S02]  /*20680*/  SHFL.IDX PT, R3, R7, R3, 0x1f ;  /* 0x00001f0307037589 */ /* 0x0004e400000e0000 */
.L_x_9337:
[----:B---3--:R-:W-:-:S07]  /*20690*/  IMAD.MOV.U32 R8, RZ, RZ, R3 ;  /* 0x000000ffff087224 */ /* 0x008fce00078e0003 */
.L_x_9164:
        /* <DEDUP_REMOVED lines=31> */
[----:B-12---:R-:W-:Y:S02]  /*20890*/  IMAD R7, R2, R5, RZ ;  /* 0x0000000502077224 */ /* 0x006fe400078e02ff */
        /* <DEDUP_REMOVED lines=30> */
.L_x_9166:
[----:B---3--:R-:W3:Y:S01]  /*20a80*/  LDL R3, [R1+0xc] ;  /* 0x00000c0001037983 */ /* 0x008ee20000100800 */
[----:B-12---:R-:W3:Y:S02]  /*20a90*/  LDC.64 R6, c[0x0][0xc90] ;  /* 0x00032400ff067b82 */ /* 0x006ee40000000a00 */
[----:B---3--:R-:W-:-:S05]  /*20aa0*/  IMAD.WIDE R6, R3, 0x4, R6 ;  /* 0x0000000403067825 */ /* 0x008fca00078e0206 */
[----:B------:R-:W2:Y:S02]  /*20ab0*/  LDG.E R3, desc[UR42][R6.64] ;  /* 0x0000002a06037981 */ /* 0x000ea4000c1e1900 */
[----:B--2---:R-:W-:-:S05]  /*20ac0*/  IMAD R5, R4, R3, RZ ;  /* 0x0000000304057224 */ /* 0x004fca00078e02ff */
[----:B------:R-:W-:-:S04]  /*20ad0*/  IABS R8, R5 ;  /* 0x0000000500087213 */ /* 0x000fc80000000000 */
        /* <DEDUP_REMOVED lines=23> */
[----:B------:R-:W-:Y:S01]  /*20c50*/  IMAD R7, R3, R6, RZ ;  /* 0x0000000603077224 */ /* 0x000fe200078e02ff */
[----:B------:R-:W-:-:S03]  /*20c60*/  IADD3 R6, -R6, RZ, RZ ;  /* 0x000000ff06067210 */ /* 0x000fc60007ffe1ff */
[----:B------:R-:W-:Y:S02]  /*20c70*/  IMAD.MOV R8, RZ, RZ, -R7 ;  /* 0x000000ffff087224 */ /* 0x000fe400078e0a07 */
[----:B------:R-:W-:-:S03]  /*20c80*/  IMAD R6, R5, R6, R0 ;  /* 0x0000000605067224 */ /* 0x000fc600078e0200 */
[----:B------:R-:W-:Y:S02]  /*20c90*/  VIADDMNMX R8, R8, R2, R3, PT ;  /* 0x0000000208087246 */ /* 0x000fe40003800103 */
[----:B------:R-:W-:Y:S02]  /*20ca0*/  IADD3 R7, R7, 0x1000000, R6 ;  /* 0x0100000007077810 */ /* 0x000fe40007ffe006 */
[----:B------:R-:W-:-:S04]  /*20cb0*/  IABS R9, R8 ;  /* 0x0000000800097213 */ /* 0x000fc80000000000 */
[----:B------:R-:W1:Y:S08]  /*20cc0*/  I2F.RP R2, R9 ;  /* 0x0000000900027306 */ /* 0x000e700000209400 */
[----:B-1----:R-:W1:Y:S02]  /*20cd0*/  MUFU.RCP R2, R2 ;  /* 0x0000000200027308 */ /* 0x002e640000001000 */
[----:B-1----:R-:W-:-:S06]  /*20ce0*/  VIADD R2, R2, 0xffffffe ;  /* 0x0ffffffe02027836 */ /* 0x002fcc0000000000 */
[----:B------:R1:W2:Y:S02]  /*20cf0*/  F2I.FTZ.U32.TRUNC.NTZ R3, R2 ;  /* 0x0000000200037305 */ /* 0x0002a4000021f000 */
[----:B-1----:R-:W-:Y:S02]  /*20d00*/  IMAD.MOV.U32 R2, RZ, RZ, RZ ;  /* 0x000000ffff027224 */ /* 0x002fe400078e00ff */
[----:B--2---:R-:W-:-:S04]  /*20d10*/  IMAD.MOV R0, RZ, RZ, -R3 ;  /* 0x000000ffff007224 */ /* 0x004fc800078e0a03 */
        /* <DEDUP_REMOVED lines=21> */
.L_x_9167:
[----:B------:R-:W-:-:S05]  /*20e70*/  LOP3.LUT R3, RZ, R0, RZ, 0x33, !PT ;  /* 0x00000000ff037212 */ /* 0x000fca00078e33ff */
[----:B------:R-:W-:-:S05]  /*20e80*/  IMAD.IADD R0, R4, 0x1, R3 ;  /* 0x0000000104007824 */ /* 0x000fca00078e0203 */
[----:B------:R3:W-:Y:S01]  /*20e90*/  STL [R1+0x4], R0 ;  /* 0x0000040001007387 */ /* 0x0007e20000100800 */
[----:B------:R-:W-:Y:S05]  /*20ea0*/  BRA `(.L_x_9168) ;  /* 0x0000000000287947 */ /* 0x000fea0003800000 */
.L_x_9160:
        /* <DEDUP_REMOVED lines=10> */
.L_x_9168:
[----:B---34-:R-:W3:Y:S04]  /*20f50*/  LDL R0, [R1+0x2c] ;  /* 0x00002c0001007983 */ /* 0x018ee80000100800 */
[----:B------:R-:W4:Y:S04]  /*20f60*/  LDL R3, [R1+0x8] ;  /* 0x0000080001037983 */ /* 0x000f280000100800 */
[----:B-12---:R-:W2:Y:S04]  /*20f70*/  LDL R2, [R1+0xc] ;  /* 0x00000c0001027983 */ /* 0x006ea80000100800 */
[----:B------:R-:W5:Y:S04]  /*20f80*/  LDL R4, [R1] ;  /* 0x0000000001047983 */ /* 0x000f680000100800 */
[----:B------:R-:W5:Y:S01]  /*20f90*/  LDL R5, [R1+0x4] ;  /* 0x0000040001057983 */ /* 0x000f620000100800 */
[----:B------:R-:W-:Y:S05]  /*20fa0*/  WARPSYNC.ALL ;  /* 0x0000000000007948 */ /* 0x000fea0003800000 */
[----:B------:R-:W-:Y:S01]  /*20fb0*/  BAR.SYNC.DEFER_BLOCKING 0x4, 0x180 ;  /* 0x0106000000007b1d */ /* 0x000fe20000010000 */
[----:B---3--:R-:W-:-:S02]  /*20fc0*/  ISETP.NE.AND P0, PT, R0, RZ, PT ;  /* 0x000000ff0000720c */ /* 0x008fc40003f05270 */
[----:B----4-:R-:W-:-:S11]  /*20fd0*/  MOV R6, R3 ;  /* 0x0000000300067202 */ /* 0x010fd60000000f00 */
[----:B------:R-:W1:Y:S01]  /*20fe0*/  @!P0 S2R R3, SR_CgaCtaId ;  /* 0x0000000000038919 */ /* 0x000e620000008800 */
[----:B------:R-:W-:Y:S01]  /*20ff0*/  @!P0 MOV R0, 0x400 ;  /* 0x0000040000008802 */ /* 0x000fe20000000f00 */
[----:B--2---:R-:W-:-:S03]  /*21000*/  IMAD.MOV.U32 R7, RZ, RZ, R2 ;  /* 0x000000ffff077224 */ /* 0x004fc600078e0002 */
[----:B-1----:R-:W-:-:S05]  /*21010*/  @!P0 LEA R18, R3, R0, 0x18 ;  /* 0x0000000003128211 */ /* 0x002fca00078ec0ff */
[----:B-----5:R2:W-:Y:S01]  /*21020*/  @!P0 STS.128 [R18+0x288d0], R4 ;  /* 0x0288d00412008388 */ /* 0x0205e20000000c00 */
[----:B------:R-:W-:Y:S06]  /*21030*/  BAR.ARV 0x5, 0x180 ;  /* 0x0146000000007b1d */ /* 0x000fec0000002000 */
.L_x_9157:
[----:B----4-:R-:W3:Y:S01]  /*21040*/  LDL R0, [R1+0xc] ;  /* 0x00000c0001007983 */ /* 0x010ee20000100800 */
[----:B------:R-:W-:Y:S02]  /*21050*/  ULDC UR4, c[0x0][0xc3c] ;  /* 0x00030f0000047ab9 */ /* 0x000fe40000000800 */
[----:B---3--:R-:W-:-:S13]  /*21060*/  ISETP.GE.AND P0, PT, R0, UR4, PT ;  /* 0x0000000400007c0c */ /* 0x008fda000bf06270 */
[----:B------:R-:W-:Y:S05]  /*21070*/  @!P0 BRA `(.L_x_9169) ;  /* 0xffffff9000888947 */ /* 0x000fea000383ffff */
[----:B------:R-:W-:Y:S05]  /*21080*/  BSYNC B8 ;  /* 0x0000000000087941 */ /* 0x000fea0003800000 */
.L_x_9026:
[----:B--2---:R-:W2:Y:S01]  /*21090*/  LDL.LU R0, [R1+0x64] ;  /* 0x0000640001007983 */ /* 0x004ea20000300800 */
[----:B------:R-:W-:Y:S01]  /*210a0*/  BSSY B0, `(.L_x_9170) ;  /* 0x000000b000007945 */ /* 0x000fe20003800000 */
[----:B-1----:R-:W1:Y:S01]  /*210b0*/  S2R R5, SR_CgaCtaId ;  /* 0x0000000000057919 */ /* 0x002e620000008800 */
[----:B--2---:R-:W-:-:S05]  /*210c0*/  VIADD R0, R0, 0x1 ;  /* 0x0000000100007836 */ /* 0x004fca0000000000 */
        /* <DEDUP_REMOVED lines=8> */
.L_x_9338:
[----:B------:R-:W-:Y:S05]  /*21150*/  BSYNC B0 ;  /* 0x0000000000007941 */ /* 0x000fea0003800000 */
.L_x_9170:
[----:B------:R-:W-:-:S03]  /*21160*/  UMOV UR4, 0xffffffff ;  /* 0xffffffff00047882 */ /* 0x000fc60000000000 */
[----:B------:R-:W-:Y:S05]  /*21170*/  BRA.DIV UR4, `(.L_x_9172) ;  /* 0x0000004204587947 */ /* 0x000fea000b800000 */
[----:B------:R-:W1:Y:S02]  /*21180*/  S2R R2, SR_TID.X ;  /* 0x0000000000027919 */ /* 0x000e640000002100 */
[----:B-1----:R-:W-:-:S04]  /*21190*/  SHF.R.U32.HI R2, RZ, 0x5, R2 ;  /* 0x00000005ff027819 */ /* 0x002fc80000011602 */
[----:B------:R-:W-:-:S05]  /*211a0*/  LOP3.LUT R2, R2, 0x3, RZ, 0xc0, !PT ;  /* 0x0000000302027812 */ /* 0x000fca00078ec0ff */
[----:B------:R1:W2:Y:S02]  /*211b0*/  SHFL.IDX PT, R14, R2, RZ, 0x1f ;  /* 0x00001fff020e7589 */ /* 0x0002a400000e0000 */
.L_x_9341:
[----:B--2---:R-:W-:-:S13]  /*211c0*/  ISETP.NE.AND P0, PT, R14, RZ, PT ;  /* 0x000000ff0e00720c */ /* 0x004fda0003f05270 */
[----:B------:R-:W-:Y:S05]  /*211d0*/  @P0 BRA `(.L_x_8800) ;  /* 0x00000000008c0947 */ /* 0x000fea0003800000 */
[----:B------:R-:W-:-:S03]  /*211e0*/  UMOV UR4, 0xffffffff ;  /* 0xffffffff00047882 */ /* 0x000fc60000000000 */
[----:B------:R-:W-:Y:S05]  /*211f0*/  BRA.DIV UR4, `(.L_x_9173) ;  /* 0x00000042046c7947 */ /* 0x000fea000b800000 */
[----:B------:R-:W-:-:S13]  /*21200*/  ELECT P6, URZ, PT ;  /* 0x00000000003f782f */ /* 0x000fda00038c0000 */
.L_x_9344:
[----:B------:R-:W-:Y:S05]  /*21210*/  @!P6 BRA `(.L_x_8800) ;  /* 0x00000000007ce947 */ /* 0x000fea0003800000 */
[----:B------:R-:W-:-:S06]  /*21220*/  ULOP3.LUT UR4, UR40, 0x2, URZ, 0xfc, !UPT ;  /* 0x0000000228047892 */ /* 0x000fcc000f8efc3f */
[----:B-1----:R-:W-:-:S05]  /*21230*/  IMAD.U32 R2, RZ, RZ, UR4 ;  /* 0x00000004ff027e24 */ /* 0x002fca000f8e00ff */
[----:B------:R-:W-:-:S13]  /*21240*/  ISETP.NE.AND P2, PT, R2, 0x3, PT ;  /* 0x000000030200780c */ /* 0x000fda0003f45270 */
[----:B------:R-:W-:Y:S05]  /*21250*/  @!P2 BRA `(.L_x_9174) ;  /* 0x000000000004a947 */ /* 0x000fea0003800000 */
[----:B------:R-:W-:Y:S01]  /*21260*/  BPT.TRAP 0x1 ;  /* 0x000000040000795c */ /* 0x000fe20000300000 */
.L_x_9174:
        /* <DEDUP_REMOVED lines=13> */
.L_x_9345:
[----:B------:R-:W1:Y:S02]  /*21340*/  SYNCS.PHASECHK.TRANS64.TRYWAIT P0, [R7+URZ], R2 ;  /* 0x00000002070075a7 */ /* 0x000e64000800017f */
[----:B-1----:R-:W-:Y:S05]  /*21350*/  @!P0 BRA `(.L_x_9176) ;  /* 0x0000004000488947 */ /* 0x002fea0003800000 */
.L_x_9346:
[----:B------:R-:W-:Y:S05]  /*21360*/  @!P2 BRA `(.L_x_9177) ;  /* 0x000000000004a947 */ /* 0x000fea0003800000 */
[----:B------:R-:W-:Y:S01]  /*21370*/  BPT.TRAP 0x1 ;  /* 0x000000040000795c */ /* 0x000fe20000300000 */
.L_x_9177:
[----:B------:R-:W-:-:S04]  /*21380*/  VIADD R0, R0, 0x28860 ;  /* 0x0002886000007836 */ /* 0x000fc80000000000 */
[----:B------:R-:W-:-:S04]  /*21390*/  IMAD R4, R19, 0x8, R0 ;  /* 0x0000000813047824 */ /* 0x000fc800078e0200 */
[----:B------:R-:W2:Y:S02]  /*213a0*/  SYNCS.PHASECHK.TRANS64.TRYWAIT P0, [R4+URZ], R5 ;  /* 0x00000005040075a7 */ /* 0x000ea4000800017f */
[----:B--2---:R-:W-:Y:S05]  /*213b0*/  @!P0 BRA `(.L_x_9178) ;  /* 0x0000004000448947 */ /* 0x004fea0003800000 */
.L_x_9347:
[----:B------:R-:W-:-:S07]  /*213c0*/  IMAD R3, R3, 0x8, R0 ;  /* 0x0000000803037824 */ /* 0x000fce00078e0200 */
.L_x_9179:
[----:B---3--:R3:W4:Y:S02]  /*213d0*/  SYNCS.PHASECHK.TRANS64.TRYWAIT P0, [R3+URZ], R2 ;  /* 0x00000002030075a7 */ /* 0x008724000800017f */
[----:B----4-:R-:W-:Y:S05]  /*213e0*/  @!P0 NANOSLEEP.SYNCS 0x989680 ;  /* 0x009896800000895d */ /* 0x010fea0003900000 */
[----:B------:R-:W4:Y:S02]  /*213f0*/  @!P0 SYNCS.PHASECHK.TRANS64 P0, [R3+URZ], R2 ;  /* 0x00000002030085a7 */ /* 0x000f24000800007f */
[----:B----4-:R-:W-:Y:S05]  /*21400*/  @!P0 BRA `(.L_x_9179) ;  /* 0xfffffffc00f08947 */ /* 0x010fea000383ffff */
.L_x_8800:
[----:B------:R-:W-:Y:S05]  /*21410*/  BSYNC B9 ;  /* 0x0000000000097941 */ /* 0x000fea0003800000 */
.L_x_8797:
[----:B------:R-:W-:Y:S05]  /*21420*/  EXIT ;  /* 0x000000000000794d */ /* 0x000fea0003800000 */
.L_x_8824:
[----:B0-----:R0:W1:Y:S02]  /*21430*/  SYNCS.PHASECHK.TRANS64.TRYWAIT P6, [R110+URZ+0x28890], R117 ;  /* 0x028890756e0075a7 */ /* 0x00106400080c017f */
[----:B-1----:R-:W-:Y:S05]  /*21440*/  @!P6 NANOSLEEP.SYNCS 0x989680 ;  /* 0x009896800000e95d */ /* 0x002fea0003900000 */
[----:B------:R-:W1:Y:S02]  /*21450*/  @!P6 SYNCS.PHASECHK.TRANS64 P6, [R110+URZ+0x28890], R117 ;  /* 0x028890756e00e5a7 */ /* 0x000e6400080c007f */
[----:B-1----:R-:W-:Y:S05]  /*21460*/  @!P6 BRA `(.L_x_8824) ;  /* 0xfffffffc00f0e947 */ /* 0x002fea000383ffff */
[----:B------:R-:W-:Y:S05]  /*21470*/  BRA `(.L_x_9180) ;  /* 0xfffffe20009c7947 */ /* 0x000fea000383ffff */
.L_x_8860:
[----:B0-----:R0:W1:Y:S02]  /*21480*/  SYNCS.PHASECHK.TRANS64.TRYWAIT P4, [R110+URZ+0x28890], R117 ;  /* 0x028890756e0075a7 */ /* 0x001064000808017f */
[----:B-1----:R-:W-:Y:S05]  /*21490*/  @!P4 NANOSLEEP.SYNCS 0x989680 ;  /* 0x009896800000c95d */ /* 0x002fea0003900000 */
[----:B------:R-:W1:Y:S02]  /*214a0*/  @!P4 SYNCS.PHASECHK.TRANS64 P4, [R110+URZ+0x28890], R117 ;  /* 0x028890756e00c5a7 */ /* 0x000e64000808007f */
[----:B-1----:R-:W-:Y:S05]  /*214b0*/  @!P4 BRA `(.L_x_8860) ;  /* 0xfffffffc00f0c947 */ /* 0x002fea000383ffff */
[----:B------:R-:W-:Y:S05]  /*214c0*/  BRA `(.L_x_9181) ;  /* 0xfffffe4800107947 */ /* 0x000fea000383ffff */
.L_x_8877:
[----:B0-----:R0:W1:Y:S02]  /*214d0*/  SYNCS.PHASECHK.TRANS64.TRYWAIT P3, [R110+URZ+0x28890], R117 ;  /* 0x028890756e0075a7 */ /* 0x001064000806017f */
[----:B-1----:R-:W-:Y:S05]  /*214e0*/  @!P3 NANOSLEEP.SYNCS 0x989680 ;  /* 0x009896800000b95d */ /* 0x002fea0003900000 */
[----:B------:R-:W1:Y:S02]  /*214f0*/  @!P3 SYNCS.PHASECHK.TRANS64 P3, [R110+URZ+0x28890], R117 ;  /* 0x028890756e00b5a7 */ /* 0x000e64000806007f */
[----:B-1----:R-:W-:Y:S05]  /*21500*/  @!P3 BRA `(.L_x_8877) ;  /* 0xfffffffc00f0b947 */ /* 0x002fea000383ffff */
[----:B------:R-:W-:Y:S05]  /*21510*/  BRA `(.L_x_9182) ;  /* 0xfffffe68005c7947 */ /* 0x000fea000383ffff */
.L_x_8887:
[----:B--2---:R2:W3:Y:S02]  /*21520*/  SYNCS.PHASECHK.TRANS64.TRYWAIT P0, [R110+URZ+0x288b0], R117 ;  /* 0x0288b0756e0075a7 */ /* 0x0044e4000800017f */
[----:B---3--:R-:W-:Y:S05]  /*21530*/  @!P0 NANOSLEEP.SYNCS 0x989680 ;  /* 0x009896800000895d */ /* 0x008fea0003900000 */
[----:B------:R-:W3:Y:S02]  /*21540*/  @!P0 SYNCS.PHASECHK.TRANS64 P0, [R110+URZ+0x288b0], R117 ;  /* 0x0288b0756e0085a7 */ /* 0x000ee4000800007f */
[----:B---3--:R-:W-:Y:S05]  /*21550*/  @!P0 BRA `(.L_x_8887) ;  /* 0xfffffffc00f08947 */ /* 0x008fea000383ffff */
[----:B------:R-:W-:Y:S05]  /*21560*/  BRA `(.L_x_9183) ;  /* 0xfffffe6c00f87947 */ /* 0x000fea000383ffff */
.L_x_8901:
[----:B------:R-:W0:Y:S01]  /*21570*/  S2R R4, SR_TID.X ;  /* 0x0000000000047919 */ /* 0x000e220000002100 */
[----:B------:R-:W-:Y:S01]  /*21580*/  BSSY B0, `(.L_x_9184) ;  /* 0x000000c000007945 */ /* 0x000fe20003800000 */
[----:B------:R-:W-:Y:S01]  /*21590*/  MOV R12, RZ ;  /* 0x000000ff000c7202 */ /* 0x000fe20000000f00 */
        /* <DEDUP_REMOVED lines=10> */
.L_x_9185:
[----:B------:R-:W-:Y:S05]  /*21640*/  BSYNC B0 ;  /* 0x0000000000007941 */ /* 0x000fea0003800000 */
.L_x_9184:
[----:B------:R-:W-:Y:S01]  /*21650*/  IMAD.MOV.U32 R189, RZ, RZ, R14 ;  /* 0x000000ffffbd7224 */ /* 0x000fe200078e000e */
[----:B------:R-:W-:Y:S06]  /*21660*/  BRA `(.L_x_9186) ;  /* 0xfffffe7800d87947 */ /* 0x000fec000383ffff */
.L_x_8911:
        /* <DEDUP_REMOVED lines=8> */
.L_x_9188:
[----:B------:R-:W-:Y:S05]  /*216f0*/  BSYNC B1 ;  /* 0x0000000000017941 */ /* 0x000fea0003800000 */
.L_x_9187:
        /* <DEDUP_REMOVED lines=8> */
.L_x_9189:
[----:B------:R-:W-:Y:S01]  /*21780*/  MOV R13, R10 ;  /* 0x0000000a000d7202 */ /* 0x000fe20000000f00 */
[----:B------:R-:W-:-:S07]  /*21790*/  IMAD.MOV.U32 R3, RZ, RZ, R14 ;  /* 0x000000ffff037224 */ /* 0x000fce00078e000e */
[----:B------:R-:W-:Y:S05]  /*217a0*/  WARPSYNC.COLLECTIVE R15, `(.L_x_9190) ;  /* 0x000000000f087348 */ /* 0x000fea0003c00000 */
[----:B------:R0:W1:Y:S02]  /*217b0*/  SHFL.IDX P6, R14, R13, R12, R11 ;  /* 0x0000000c0d0e7389 */ /* 0x00006400000c000b */
[----:B01----:R-:W-:Y:S01]  /*217c0*/  ENDCOLLECTIVE ;  /* 0x000000000000791b */ /* 0x003fe20003800000 */
.L_x_9190:
[----:B------:R-:W-:Y:S02]  /*217d0*/  IMAD.MOV.U32 R13, RZ, RZ, R5 ;  /* 0x000000ffff0d7224 */ /* 0x000fe400078e0005 */
[----:B------:R-:W-:-:S07]  /*217e0*/  IMAD.MOV.U32 R4, RZ, RZ, R14 ;  /* 0x000000ffff047224 */ /* 0x000fce00078e000e */
[----:B------:R-:W-:Y:S05]  /*217f0*/  WARPSYNC.COLLECTIVE R15, `(.L_x_9191) ;  /* 0x000000000f087348 */ /* 0x000fea0003c00000 */
[----:B------:R0:W1:Y:S02]  /*21800*/  SHFL.IDX P6, R14, R13, R12, R11 ;  /* 0x0000000c0d0e7389 */ /* 0x00006400000c000b */
[----:B01----:R-:W-:Y:S01]  /*21810*/  ENDCOLLECTIVE ;  /* 0x000000000000791b */ /* 0x003fe20003800000 */
.L_x_9191:
[----:B------:R-:W-:Y:S05]  /*21820*/  BRA `(.L_x_9192) ;  /* 0xfffffe8000287947 */ /* 0x000fea000383ffff */
.L_x_8914:
        /* <DEDUP_REMOVED lines=8> */
.L_x_9194:
[----:B------:R-:W-:Y:S05]  /*218b0*/  BSYNC B1 ;  /* 0x0000000000017941 */ /* 0x000fea0003800000 */
.L_x_9193:
        /* <DEDUP_REMOVED lines=8> */
.L_x_9195:
[----:B------:R-:W-:Y:S02]  /*21940*/  IMAD.MOV.U32 R13, RZ, RZ, R10 ;  /* 0x000000ffff0d7224 */ /* 0x000fe400078e000a */
[----:B------:R-:W-:-:S07]  /*21950*/  IMAD.MOV.U32 R3, RZ, RZ, R14 ;  /* 0x000000ffff037224 */ /* 0x000fce00078e000e */
[----:B------:R-:W-:Y:S05]  /*21960*/  WARPSYNC.COLLECTIVE R15, `(.L_x_9196) ;  /* 0x000000000f087348 */ /* 0x000fea0003c00000 */
[----:B------:R0:W1:Y:S02]  /*21970*/  SHFL.IDX P6, R14, R13, R12, R11 ;  /* 0x0000000c0d0e7389 */ /* 0x00006400000c000b */
[----:B01----:R-:W-:Y:S01]  /*21980*/  ENDCOLLECTIVE ;  /* 0x000000000000791b */ /* 0x003fe20003800000 */
.L_x_9196:
[----:B------:R-:W-:Y:S01]  /*21990*/  IMAD.MOV.U32 R13, RZ, RZ, R5 ;  /* 0x000000ffff0d7224 */ /* 0x000fe200078e0005 */
[----:B------:R-:W-:-:S07]  /*219a0*/  MOV R4, R14 ;  /* 0x0000000e00047202 */ /* 0x000fce0000000f00 */
[----:B------:R-:W-:Y:S05]  /*219b0*/  WARPSYNC.COLLECTIVE R15, `(.L_x_9197) ;  /* 0x000000000f087348 */ /* 0x000fea0003c00000 */
[----:B------:R0:W1:Y:S02]  /*219c0*/  SHFL.IDX P6, R14, R13, R12, R11 ;  /* 0x0000000c0d0e7389 */ /* 0x00006400000c000b */
[----:B01----:R-:W-:Y:S01]  /*219d0*/  ENDCOLLECTIVE ;  /* 0x000000000000791b */ /* 0x003fe20003800000 */
.L_x_9197:
[----:B------:R-:W-:Y:S05]  /*219e0*/  BRA `(.L_x_9198) ;  /* 0xfffffe8000947947 */ /* 0x000fea000383ffff */
.L_x_8917:
[----:B------:R-:W-:Y:S01]  /*219f0*/  BSSY B1, `(.L_x_9199) ;  /* 0x0000008000017945 */ /* 0x000fe20003800000 */
[----:B------:R-:W-:Y:S02]  /*21a00*/  IMAD.MOV.U32 R13, RZ, RZ, R7 ;  /* 0x000000ffff0d7224 */ /* 0x000fe400078e0007 */
[----:B------:R-:W-:Y:S02]  /*21a10*/  IMAD.MOV.U32 R12, RZ, RZ, 0x2 ;  /* 0x00000002ff0c7424 */ /* 0x000fe400078e00ff */
[----:B------:R-:W-:Y:S02]  /*21a20*/  IMAD.MOV.U32 R11, RZ, RZ, 0x181f ;  /* 0x0000181fff0b7424 */ /* 0x000fe400078e00ff */
[----:B------:R-:W-:-:S07]  /*21a30*/  IMAD.MOV.U32 R15, RZ, RZ, -0x1 ;  /* 0xffffffffff0f7424 */ /* 0x000fce00078e00ff */
[----:B-1--4-:R-:W-:Y:S05]  /*21a40*/  WARPSYNC.COLLECTIVE R15, `(.L_x_9200) ;  /* 0x000000000f087348 */ /* 0x012fea0003c00000 */
[----:B----4-:R0:W2:Y:S02]  /*21a50*/  SHFL.IDX P6, R14, R13, R12, R11 ;  /* 0x0000000c0d0e7389 */ /* 0x0100a400000c000b */
[----:B012---:R-:W-:Y:S01]  /*21a60*/  ENDCOLLECTIVE ;  /* 0x000000000000791b */ /* 0x007fe20003800000 */
.L_x_9200:
[----:B------:R-:W-:Y:S05]  /*21a70*/  BSYNC B1 ;  /* 0x0000000000017941 */ /* 0x000fea0003800000 */
.L_x_9199:
        /* <DEDUP_REMOVED lines=8> */
.L_x_9201:
[----:B------:R-:W-:Y:S02]  /*21b00*/  IMAD.MOV.U32 R13, RZ, RZ, R10 ;  /* 0x000000ffff0d7224 */ /* 0x000fe400078e000a */
[----:B------:R-:W-:-:S07]  /*21b10*/  IMAD.MOV.U32 R3, RZ, RZ, R14 ;  /* 0x000000ffff037224 */ /* 0x000fce00078e000e */
[----:B------:R-:W-:Y:S05]  /*21b20*/  WARPSYNC.COLLECTIVE R15, `(.L_x_9202) ;  /* 0x000000000f087348 */ /* 0x000fea0003c00000 */
[----:B------:R0:W1:Y:S02]  /*21b30*/  SHFL.IDX P6, R14, R13, R12, R11 ;  /* 0x0000000c0d0e7389 */ /* 0x00006400000c000b */
[----:B01----:R-:W-:Y:S01]  /*21b40*/  ENDCOLLECTIVE ;  /* 0x000000000000791b */ /* 0x003fe20003800000 */
.L_x_9202:
[----:B------:R-:W-:Y:S01]  /*21b50*/  MOV R13, R5 ;  /* 0x00000005000d7202 */ /* 0x000fe20000000f00 */
[----:B------:R-:W-:-:S07]  /*21b60*/  IMAD.MOV.U32 R4, RZ, RZ, R14 ;  /* 0x000000ffff047224 */ /* 0x000fce00078e000e */
[----:B------:R-:W-:Y:S05]  /*21b70*/  WARPSYNC.COLLECTIVE R15, `(.L_x_9203) ;  /* 0x000000000f087348 */ /* 0x000fea0003c00000 */
[----:B------:R0:W1:Y:S02]  /*21b80*/  SHFL.IDX P6, R14, R13, R12, R11 ;  /* 0x0000000c0d0e7389 */ /* 0x00006400000c000b */
[----:B01----:R-:W-:Y:S01]  /*21b90*/  ENDCOLLECTIVE ;  /* 0x000000000000791b */ /* 0x003fe20003800000 */
.L_x_9203:
[----:B------:R-:W-:Y:S05]  /*21ba0*/  BRA `(.L_x_9204) ;  /* 0xfffffe8000e87947 */ /* 0x000fea000383ffff */
.L_x_8920:
        /* <DEDUP_REMOVED lines=8> */
.L_x_9206:
[----:B------:R-:W-:Y:S05]  /*21c30*/  BSYNC B1 ;  /* 0x0000000000017941 */ /* 0x000fea0003800000 */
.L_x_9205:
        /* <DEDUP_REMOVED lines=8> */
.L_x_9207:
[----:B------:R-:W-:Y:S02]  /*21cc0*/  IMAD.MOV.U32 R13, RZ, RZ, R10 ;  /* 0x000000ffff0d7224 */ /* 0x000fe400078e000a */
[----:B------:R-:W-:-:S07]  /*21cd0*/  IMAD.MOV.U32 R3, RZ, RZ, R14 ;  /* 0x000000ffff037224 */ /* 0x000fce00078e000e */
[----:B------:R-:W-:Y:S05]  /*21ce0*/  WARPSYNC.COLLECTIVE R15, `(.L_x_9208) ;  /* 0x000000000f087348 */ /* 0x000fea0003c00000 */
[----:B------:R0:W1:Y:S02]  /*21cf0*/  SHFL.IDX P6, R14, R13, R12, R11 ;  /* 0x0000000c0d0e7389 */ /* 0x00006400000c000b */
[----:B01----:R-:W-:Y:S01]  /*21d00*/  ENDCOLLECTIVE ;  /* 0x000000000000791b */ /* 0x003fe20003800000 */
.L_x_9208:
[----:B------:R-:W-:Y:S02]  /*21d10*/  IMAD.MOV.U32 R13, RZ, RZ, R5 ;  /* 0x000000ffff0d7224 */ /* 0x000fe400078e0005 */
[----:B------:R-:W-:-:S07]  /*21d20*/  IMAD.MOV.U32 R4, RZ, RZ, R14 ;  /* 0x000000ffff047224 */ /* 0x000fce00078e000e */
[----:B------:R-:W-:Y:S05]  /*21d30*/  WARPSYNC.COLLECTIVE R15, `(.L_x_9209) ;  /* 0x000000000f087348 */ /* 0x000fea0003c00000 */
[----:B------:R0:W1:Y:S02]  /*21d40*/  SHFL.IDX P6, R14, R13, R12, R11 ;  /* 0x0000000c0d0e7389 */ /* 0x00006400000c000b */
[----:B01----:R-:W-:Y:S01]  /*21d50*/  ENDCOLLECTIVE ;  /* 0x000000000000791b */ /* 0x003fe20003800000 */
.L_x_9209:
[----:B------:R-:W-:Y:S01]  /*21d60*/  MOV R5, R14 ;  /* 0x0000000e00057202 */ /* 0x000fe20000000f00 */
[----:B------:R-:W-:Y:S06]  /*21d70*/  BRA `(.L_x_9210) ;  /* 0xfffffe8400407947 */ /* 0x000fec000383ffff */
.L_x_8924:
[----:B0-----:R0:W1:Y:S02]  /*21d80*/  SYNCS.PHASECHK.TRANS64.TRYWAIT P0, [R2+URZ+0x28800], R67 ;  /* 0x02880043020075a7 */ /* 0x001064000800017f */
[----:B-1----:R-:W-:Y:S05]  /*21d90*/  @!P0 NANOSLEEP.SYNCS 0x989680 ;  /* 0x009896800000895d */ /* 0x002fea0003900000 */
[----:B------:R-:W1:Y:S02]  /*21da0*/  @!P0 SYNCS.PHASECHK.TRANS64 P0, [R2+URZ+0x28800], R67 ;  /* 0x02880043020085a7 */ /* 0x000e64000800007f */
[----:B-1----:R-:W-:Y:S05]  /*21db0*/  @!P0 BRA `(.L_x_8924) ;  /* 0xfffffffc00f08947 */ /* 0x002fea000383ffff */
[----:B------:R-:W-:Y:S05]  /*21dc0*/  BRA `(.L_x_9211) ;  /* 0xfffffe8400f87947 */ /* 0x000fea000383ffff */
.L_x_8940:
        /* <DEDUP_REMOVED lines=9> */
.L_x_9213:
[----:B------:R-:W-:Y:S05]  /*21e60*/  BSYNC B1 ;  /* 0x0000000000017941 */ /* 0x000fea0003800000 */
.L_x_9212:
        /* <DEDUP_REMOVED lines=10> */
.L_x_9214:
[----:B------:R-:W-:Y:S01]  /*21f10*/  ISETP.GE.OR P1, PT, R56, R3, P0 ;  /* 0x000000033800720c */ /* 0x000fe20000726670 */
[----:B------:R-:W-:-:S12]  /*21f20*/  IMAD.MOV.U32 R13, RZ, RZ, R33 ;  /* 0x000000ffff0d7224 */ /* 0x000fd800078e0021 */
[C---:B------:R-:W-:Y:S02]  /*21f30*/  @!P1 SHF.L.U32 R21, R16.reuse, 0x1, RZ ;  /* 0x0000000110159819 */ /* 0x040fe400000006ff */
[----:B------:R-:W-:Y:S01]  /*21f40*/  @!P1 SHF.L.U64.HI R6, R16, 0x1, R17 ;  /* 0x0000000110069819 */ /* 0x000fe20000010211 */
[----:B------:R-:W-:-:S07]  /*21f50*/  IMAD.MOV.U32 R4, RZ, RZ, R14 ;  /* 0x000000ffff047224 */ /* 0x000fce00078e000e */
[----:B------:R-:W-:Y:S05]  /*21f60*/  WARPSYNC.COLLECTIVE R15, `(.L_x_9215) ;  /* 0x000000000f087348 */ /* 0x000fea0003c00000 */
[----:B------:R0:W1:Y:S02]  /*21f70*/  SHFL.IDX P6, R14, R13, R12, R11 ;  /* 0x0000000c0d0e7389 */ /* 0x00006400000c000b */
[----:B01----:R-:W-:Y:S01]  /*21f80*/  ENDCOLLECTIVE ;  /* 0x000000000000791b */ /* 0x003fe20003800000 */
.L_x_9215:
        /* <DEDUP_REMOVED lines=9> */
.L_x_9216:
        /* <DEDUP_REMOVED lines=10> */
[----:B------:R-:W-:Y:S02]  /*220c0*/  CS2R R24, SRZ ;  /* 0x0000000000187805 */ /* 0x000fe4000001ff00 */
[----:B--2---:R-:W-:Y:S01]  /*220d0*/  @!P1 MOV R47, R9 ;  /* 0x00000009002f9202 */ /* 0x004fe20000000f00 */
[----:B------:R-:W-:Y:S01]  /*220e0*/  @!P1 IMAD.MOV.U32 R49, RZ, RZ, R11 ;  /* 0x000000ffff319224 */ /* 0x000fe200078e000b */
[----:B------:R-:W-:Y:S01]  /*220f0*/  MOV R11, 0x181f ;  /* 0x0000181f000b7802 */ /* 0x000fe20000000f00 */
[----:B------:R-:W-:-:S02]  /*22100*/  @!P1 IMAD.MOV.U32 R46, RZ, RZ, R8 ;  /* 0x000000ffff2e9224 */ /* 0x000fc400078e0008 */
[----:B------:R-:W-:Y:S02]  /*22110*/  IMAD.MOV.U32 R12, RZ, RZ, R47 ;  /* 0x000000ffff0c7224 */ /* 0x000fe400078e002f */
[----:B------:R-:W-:Y:S02]  /*22120*/  IMAD.MOV.U32 R0, RZ, RZ, R46 ;  /* 0x000000ffff007224 */ /* 0x000fe400078e002e */
[----:B------:R-:W-:Y:S01]  /*22130*/  @!P1 IMAD.MOV.U32 R48, RZ, RZ, R10 ;  /* 0x000000ffff309224 */ /* 0x000fe200078e000a */
[----:B------:R-:W-:Y:S01]  /*22140*/  PRMT R67, R12, 0x7610, R67 ;  /* 0x000076100c437816 */ /* 0x000fe20000000043 */
[----:B------:R-:W-:Y:S01]  /*22150*/  IMAD.MOV.U32 R12, RZ, RZ, 0x1 ;  /* 0x00000001ff0c7424 */ /* 0x000fe200078e00ff */
[----:B------:R-:W-:Y:S01]  /*22160*/  PRMT R64, R64, 0x5410, R0 ;  /* 0x0000541040407816 */ /* 0x000fe20000000000 */
[----:B------:R-:W-:Y:S01]  /*22170*/  IMAD.MOV.U32 R20, RZ, RZ, R49 ;  /* 0x000000ffff147224 */ /* 0x000fe200078e0031 */
[----:B------:R-:W-:-:S07]  /*22180*/  MOV R10, R48 ;  /* 0x00000030000a7202 */ /* 0x000fce0000000f00 */
[----:B-----5:R-:W-:Y:S05]  /*22190*/  WARPSYNC.COLLECTIVE R15, `(.L_x_9217) ;  /* 0x000000000f087348 */ /* 0x020fea0003c00000 */
[----:B------:R0:W1:Y:S02]  /*221a0*/  SHFL.IDX P6, R14, R13, R12, R11 ;  /* 0x0000000c0d0e7389 */ /* 0x00006400000c000b */
[----:B01---5:R-:W-:Y:S01]  /*221b0*/  ENDCOLLECTIVE ;  /* 0x000000000000791b */ /* 0x023fe20003800000 */
.L_x_9217:
[----:B------:R-:W-:Y:S01]  /*221c0*/  PRMT R37, R10, 0x5410, R20 ;  /* 0x000054100a257816 */ /* 0x000fe20000000014 */
[----:B------:R-:W-:Y:S02]  /*221d0*/  @!P1 IMAD.MOV.U32 R44, RZ, RZ, R4 ;  /* 0x000000ffff2c9224 */ /* 0x000fe400078e0004 */
[----:B------:R-:W-:Y:S02]  /*221e0*/  @!P1 IMAD.MOV.U32 R45, RZ, RZ, R5 ;  /* 0x000000ffff2d9224 */ /* 0x000fe400078e0005 */
[----:B------:R-:W-:Y:S02]  /*221f0*/  @!P1 IMAD.MOV.U32 R50, RZ, RZ, R6 ;  /* 0x000000ffff329224 */ /* 0x000fe400078e0006 */
[----:B------:R-:W-:Y:S01]  /*22200*/  @!P1 IMAD.MOV.U32 R51, RZ, RZ, R7 ;  /* 0x000000ffff339224 */ /* 0x000fe200078e0007 */
[----:B------:R-:W-:Y:S01]  /*22210*/  MOV R5, R45 ;  /* 0x0000002d00057202 */ /* 0x000fe20000000f00 */
[----:B------:R-:W-:Y:S02]  /*22220*/  IMAD.MOV.U32 R13, RZ, RZ, R32 ;  /* 0x000000ffff0d7224 */ /* 0x000fe400078e0020 */
[----:B------:R-:W-:Y:S01]  /*22230*/  IMAD.MOV.U32 R4, RZ, RZ, R44 ;  /* 0x000000ffff047224 */ /* 0x000fe200078e002c */
[----:B------:R-:W-:Y:S01]  /*22240*/  PRMT R67, R67, 0x5410, R5 ;  /* 0x0000541043437816 */ /* 0x000fe20000000005 */
[----:B------:R-:W-:-:S02]  /*22250*/  IMAD.MOV.U32 R6, RZ, RZ, R50 ;  /* 0x000000ffff067224 */ /* 0x000fc400078e0032 */
[----:B------:R-:W-:Y:S02]  /*22260*/  IMAD.MOV.U32 R7, RZ, RZ, R51 ;  /* 0x000000ffff077224 */ /* 0x000fe400078e0033 */
[----:B------:R-:W-:Y:S01]  /*22270*/  IMAD.MOV.U32 R0, RZ, RZ, R14 ;  /* 0x000000ffff007224 */ /* 0x000fe200078e000e */
[----:B------:R-:W-:-:S07]  /*22280*/  PRMT R66, R6, 0x5410, R4 ;  /* 0x0000541006427816 */ /* 0x000fce0000000004 */
[----:B------:R-:W-:Y:S05]  /*22290*/  WARPSYNC.COLLECTIVE R15, `(.L_x_9218) ;  /* 0x000000000f087348 */ /* 0x000fea0003c00000 */
[----:B------:R0:W1:Y:S02]  /*222a0*/  SHFL.IDX P6, R14, R13, R12, R11 ;  /* 0x0000000c0d0e7389 */ /* 0x00006400000c000b */
[----:B01----:R-:W-:Y:S01]  /*222b0*/  ENDCOLLECTIVE ;  /* 0x000000000000791b */ /* 0x003fe20003800000 */
.L_x_9218:
[----:B------:R-:W-:Y:S01]  /*222c0*/  PRMT R64, R7, 0x7610, R64 ;  /* 0x0000761007407816 */ /* 0x000fe20000000040 */
[----:B------:R-:W-:Y:S02]  /*222d0*/  IMAD.MOV.U32 R13, RZ, RZ, R33 ;  /* 0x000000ffff0d7224 */ /* 0x000fe400078e0021 */
[----:B------:R-:W-:-:S07]  /*222e0*/  IMAD.MOV.U32 R8, RZ, RZ, R14 ;  /* 0x000000ffff087224 */ /* 0x000fce00078e000e */
[----:B------:R-:W-:Y:S05]  /*222f0*/  WARPSYNC.COLLECTIVE R15, `(.L_x_9219) ;  /* 0x000000000f087348 */ /* 0x000fea0003c00000 */
[----:B------:R0:W1:Y:S02]  /*22300*/  SHFL.IDX P6, R14, R13, R12, R11 ;  /* 0x0000000c0d0e7389 */ /* 0x00006400000c000b */
[----:B01----:R-:W-:Y:S01]  /*22310*/  ENDCOLLECTIVE ;  /* 0x000000000000791b */ /* 0x003fe20003800000 */
.L_x_9219:
[----:B------:R-:W-:Y:S02]  /*22320*/  IMAD.MOV.U32 R13, RZ, RZ, R34 ;  /* 0x000000ffff0d7224 */ /* 0x000fe400078e0022 */
[----:B------:R-:W-:-:S07]  /*22330*/  IMAD.MOV.U32 R9, RZ, RZ, R14 ;  /* 0x000000ffff097224 */ /* 0x000fce00078e000e */
[----:B------:R-:W-:Y:S05]  /*22340*/  WARPSYNC.COLLECTIVE R15, `(.L_x_9220) ;  /* 0x000000000f087348 */ /* 0x000fea0003c00000 */
[----:B------:R0:W1:Y:S02]  /*22350*/  SHFL.IDX P6, R14, R13, R12, R11 ;  /* 0x0000000c0d0e7389 */ /* 0x00006400000c000b */
[----:B01----:R-:W-:Y:S01]  /*22360*/  ENDCOLLECTIVE ;  /* 0x000000000000791b */ /* 0x003fe20003800000 */
.L_x_9220:
[----:B------:R-:W-:Y:S05]  /*22370*/  BRA `(.L_x_9221) ;  /* 0xfffffe9c00b07947 */ /* 0x000fea000383ffff */
.L_x_8943:
[----:B------:R-:W-:Y:S01]  /*22380*/  BSSY B1, `(.L_x_9222) ;  /* 0x0000008000017945 */ /* 0x000fe20003800000 */
[----:B------:R-:W-:Y:S02]  /*22390*/  IMAD.MOV.U32 R13, RZ, RZ, R35 ;  /* 0x000000ffff0d7224 */ /* 0x000fe400078e0023 */
[----:B------:R-:W-:Y:S02]  /*223a0*/  IMAD.MOV.U32 R12, RZ, RZ, 0x2 ;  /* 0x00000002ff0c7424 */ /* 0x000fe400078e00ff */
[----:B------:R-:W-:Y:S02]  /*223b0*/  IMAD.MOV.U32 R11, RZ, RZ, 0x181f ;  /* 0x0000181fff0b7424 */ /* 0x000fe400078e00ff */
[----:B-1----:R-:W-:-:S07]  /*223c0*/  IMAD.MOV.U32 R15, RZ, RZ, -0x1 ;  /* 0xffffffffff0f7424 */ /* 0x002fce00078e00ff */
[----:B------:R-:W-:Y:S05]  /*223d0*/  WARPSYNC.COLLECTIVE R15, `(.L_x_9223) ;  /* 0x000000000f087348 */ /* 0x000fea0003c00000 */
[----:B------:R0:W1:Y:S02]  /*223e0*/  SHFL.IDX P6, R14, R13, R12, R11 ;  /* 0x0000000c0d0e7389 */ /* 0x00006400000c000b */
[----:B01----:R-:W-:Y:S01]  /*223f0*/  ENDCOLLECTIVE ;  /* 0x000000000000791b */ /* 0x003fe20003800000 */
.L_x_9223:
[----:B------:R-:W-:Y:S05]  /*22400*/  BSYNC B1 ;  /* 0x0000000000017941 */ /* 0x000fea0003800000 */
.L_x_9222:
[----:B------:R-:W-:Y:S01]  /*22410*/  IMAD.MOV.U32 R13, RZ, RZ, R32 ;  /* 0x000000ffff0d7224 */ /* 0x000fe200078e0020 */
[----:B------:R-:W-:Y:S01]  /*22420*/  MOV R0, R14 ;  /* 0x0000000e00007202 */ /* 0x000fe20000000f00 */
[----:B------:R-:W-:Y:S02]  /*22430*/  IMAD.MOV.U32 R12, RZ, RZ, 0x2 ;  /* 0x00000002ff0c7424 */ /* 0x000fe400078e00ff */
[----:B------:R-:W-:Y:S02]  /*22440*/  IMAD.MOV.U32 R11, RZ, RZ, 0x181f ;  /* 0x0000181fff0b7424 */ /* 0x000fe400078e00ff */
[----:B------:R-:W-:Y:S02]  /*22450*/  IMAD.MOV.U32 R15, RZ, RZ, -0x1 ;  /* 0xffffffffff0f7424 */ /* 0x000fe400078e00ff */
[----:B------:R-:W-:-:S07]  /*22460*/  VIADD R10, R56, 0x40 ;  /* 0x00000040380a7836 */ /* 0x000fce0000000000 */
[----:B------:R-:W-:Y:S05]  /*22470*/  WARPSYNC.COLLECTIVE R15, `(.L_x_9224) ;  /* 0x000000000f087348 */ /* 0x000fea0003c00000 */
[----:B------:R0:W1:Y:S02]  /*22480*/  SHFL.IDX P6, R14, R13, R12, R11 ;  /* 0x0000000c0d0e7389 */ /* 0x00006400000c000b */
[----:B01----:R-:W-:Y:S01]  /*22490*/  ENDCOLLECTIVE ;  /* 0x000000000000791b */ /* 0x003fe20003800000 */
.L_x_9224:
[----:B------:R-:W-:Y:S02]  /*224a0*/  ISETP.GE.OR P1, PT, R10, R3, P0 ;  /* 0x000000030a00720c */ /* 0x000fe40000726670 */
[----:B------:R-:W-:-:S11]  /*224b0*/  MOV R13, R33 ;  /* 0x00000021000d7202 */ /* 0x000fd60000000f00 */
[C---:B------:R-:W-:Y:S01]  /*224c0*/  @!P1 IMAD.SHL.U32 R21, R16.reuse, 0x2, RZ ;  /* 0x0000000210159824 */ /* 0x040fe200078e00ff */
[----:B------:R-:W-:Y:S01]  /*224d0*/  @!P1 SHF.L.U64.HI R29, R16, 0x1, R17 ;  /* 0x00000001101d9819 */ /* 0x000fe20000010211 */
[----:B------:R-:W-:-:S07]  /*224e0*/  IMAD.MOV.U32 R8, RZ, RZ, R14 ;  /* 0x000000ffff087224 */ /* 0x000fce00078e000e */
[----:B------:R-:W-:Y:S05]  /*224f0*/  WARPSYNC.COLLECTIVE R15, `(.L_x_9225) ;  /* 0x000000000f087348 */ /* 0x000fea0003c00000 */
[----:B------:R0:W1:Y:S02]  /*22500*/  SHFL.IDX P6, R14, R13, R12, R11 ;  /* 0x0000000c0d0e7389 */ /* 0x00006400000c000b */
[----:B01----:R-:W-:Y:S01]  /*22510*/  ENDCOLLECTIVE ;  /* 0x000000000000791b */ /* 0x003fe20003800000 */
.L_x_9225:
[----:B------:R-:W-:-:S05]  /*22520*/  @!P1 IADD3 R8, P2, R8, R21, RZ ;  /* 0x0000001508089210 */ /* 0x000fca0007f5e0ff */
[----:B------:R-:W-:Y:S02]  /*22530*/  @!P1 IMAD.X R9, R0, 0x1, R29, P2 ;  /* 0x0000000100099824 */ /* 0x000fe400010e061d */
[----:B------:R-:W-:Y:S02]  /*22540*/  IMAD.MOV.U32 R13, RZ, RZ, R34 ;  /* 0x000000ffff0d7224 */ /* 0x000fe400078e0022 */
[----:B------:R-:W-:-:S07]  /*22550*/  IMAD.MOV.U32 R20, RZ, RZ, R14 ;  /* 0x000000ffff147224 */ /* 0x000fce00078e000e */
[----:B------:R-:W-:Y:S05]  /*22560*/  WARPSYNC.COLLECTIVE R15, `(.L_x_9226) ;  /* 0x000000000f087348 */ /* 0x000fea0003c00000 */
[----:B------:R0:W1:Y:S02]  /*22570*/  SHFL.IDX P6, R14, R13, R12, R11 ;  /* 0x0000000c0d0e7389 */ /* 0x00006400000c000b */
[----:B01----:R-:W-:Y:S01]  /*22580*/  ENDCOLLECTIVE ;  /* 0x000000000000791b */ /* 0x003fe20003800000 */
.L_x_9226:
        /* <DEDUP_REMOVED lines=8> */
[----:B------:R-:W-:Y:S02]  /*22610*/  CS2R R42, SRZ ;  /* 0x00000000002a7805 */ /* 0x000fe4000001ff00 */
[----:B--2---:R-:W-:Y:S01]  /*22620*/  @!P1 MOV R21, R9 ;  /* 0x0000000900159202 */ /* 0x004fe20000000f00 */
[----:B------:R-:W-:-:S02]  /*22630*/  @!P1 IMAD.MOV.U32 R20, RZ, RZ, R8 ;  /* 0x000000ffff149224 */ /* 0x000fc400078e0008 */
[----:B------:R-:W-:Y:S01]  /*22640*/  @!P1 IMAD.MOV.U32 R39, RZ, RZ, R11 ;  /* 0x000000ffff279224 */ /* 0x000fe200078e000b */
[----:B------:R-:W-:Y:S01]  /*22650*/  MOV R11, 0x181f ;  /* 0x0000181f000b7802 */ /* 0x000fe20000000f00 */
[----:B------:R-:W-:Y:S02]  /*22660*/  IMAD.MOV.U32 R0, RZ, RZ, R20 ;  /* 0x000000ffff007224 */ /* 0x000fe400078e0014 */
[----:B------:R-:W-:Y:S02]  /*22670*/  IMAD.MOV.U32 R12, RZ, RZ, R21 ;  /* 0x000000ffff0c7224 */ /* 0x000fe400078e0015 */
[----:B------:R-:W-:Y:S02]  /*22680*/  @!P1 IMAD.MOV.U32 R38, RZ, RZ, R10 ;  /* 0x000000ffff269224 */ /* 0x000fe400078e000a */
[----:B------:R-:W-:Y:S01]  /*22690*/  IMAD.MOV.U32 R9, RZ, RZ, R39 ;  /* 0x000000ffff097224 */ /* 0x000fe200078e0027 */
[----:B------:R-:W-:Y:S01]  /*226a0*/  PRMT R59, R0, 0x5410, R12 ;  /* 0x00005410003b7816 */ /* 0x000fe2000000000c */
[----:B------:R-:W-:-:S02]  /*226b0*/  IMAD.MOV.U32 R12, RZ, RZ, 0x3 ;  /* 0x00000003ff0c7424 */ /* 0x000fc400078e00ff */
[----:B------:R-:W-:-:S07]  /*226c0*/  IMAD.MOV.U32 R8, RZ, RZ, R38 ;  /* 0x000000ffff087224 */ /* 0x000fce00078e0026 */
[----:B-----5:R-:W-:Y:S05]  /*226d0*/  WARPSYNC.COLLECTIVE R15, `(.L_x_9227) ;  /* 0x000000000f087348 */ /* 0x020fea0003c00000 */
[----:B------:R0:W1:Y:S02]  /*226e0*/  SHFL.IDX P6, R14, R13, R12, R11 ;  /* 0x0000000c0d0e7389 */ /* 0x00006400000c000b */
[----:B01---5:R-:W-:Y:S01]  /*226f0*/  ENDCOLLECTIVE ;  /* 0x000000000000791b */ /* 0x023fe20003800000 */
.L_x_9227:
[----:B------:R-:W-:Y:S01]  /*22700*/  PRMT R52, R8, 0x5410, R9 ;  /* 0x0000541008347816 */ /* 0x000fe20000000009 */
[----:B------:R-:W-:Y:S02]  /*22710*/  @!P1 IMAD.MOV.U32 R40, RZ, RZ, R28 ;  /* 0x000000ffff289224 */ /* 0x000fe400078e001c */
[----:B------:R-:W-:Y:S02]  /*22720*/  @!P1 IMAD.MOV.U32 R41, RZ, RZ, R29 ;  /* 0x000000ffff299224 */ /* 0x000fe400078e001d */
[----:B------:R-:W-:Y:S01]  /*22730*/  @!P1 IMAD.MOV.U32 R42, RZ, RZ, R30 ;  /* 0x000000ffff2a9224 */ /* 0x000fe200078e001e */
[----:B------:R-:W-:Y:S01]  /*22740*/  MOV R8, R40 ;  /* 0x0000002800087202 */ /* 0x000fe20000000f00 */
[----:B------:R-:W-:Y:S02]  /*22750*/  @!P1 IMAD.MOV.U32 R43, RZ, RZ, R31 ;  /* 0x000000ffff2b9224 */ /* 0x000fe400078e001f */
[----:B------:R-:W-:Y:S02]  /*22760*/  IMAD.MOV.U32 R9, RZ, RZ, R41 ;  /* 0x000000ffff097224 */ /* 0x000fe400078e0029 */
[----:B------:R-:W-:-:S02]  /*22770*/  IMAD.MOV.U32 R10, RZ, RZ, R42 ;  /* 0x000000ffff0a7224 */ /* 0x000fc400078e002a */
[----:B------:R-:W-:Y:S01]  /*22780*/  IMAD.MOV.U32 R13, RZ, RZ, R32 ;  /* 0x000000ffff0d7224 */ /* 0x000fe200078e0020 */
[----:B------:R-:W-:Y:S02]  /*22790*/  PRMT R62, R8, 0x5410, R9 ;  /* 0x00005410083e7816 */ /* 0x000fe40000000009 */
[----:B------:R-:W-:Y:S01]  /*227a0*/  CS2R R8, SRZ ;  /* 0x0000000000087805 */ /* 0x000fe2000001ff00 */
[----:B------:R-:W-:-:S07]  /*227b0*/  IMAD.MOV.U32 R0, RZ, RZ, R14 ;  /* 0x000000ffff007224 */ /* 0x000fce00078e000e */
[----:B------:R-:W-:Y:S05]  /*227c0*/  WARPSYNC.COLLECTIVE R15, `(.L_x_9228) ;  /* 0x000000000f087348 */ /* 0x000fea0003c00000 */
[----:B------:R0:W1:Y:S02]  /*227d0*/  SHFL.IDX P6, R14, R13, R12, R11 ;  /* 0x0000000c0d0e7389 */ /* 0x00006400000c000b */
[----:B01----:R-:W-:Y:S01]  /*227e0*/  ENDCOLLECTIVE ;  /* 0x000000000000791b */ /* 0x003fe20003800000 */
.L_x_9228:
[----:B------:R-:W-:Y:S02]  /*227f0*/  IMAD.MOV.U32 R13, RZ, RZ, R33 ;  /* 0x000000ffff0d7224 */ /* 0x000fe400078e0021 */
[----:B------:R-:W-:-:S07]  /*22800*/  IMAD.MOV.U32 R32, RZ, RZ, R14 ;  /* 0x000000ffff207224 */ /* 0x000fce00078e000e */
[----:B------:R-:W-:Y:S05]  /*22810*/  WARPSYNC.COLLECTIVE R15, `(.L_x_9229) ;  /* 0x000000000f087348 */ /* 0x000fea0003c00000 */
[----:B------:R0:W1:Y:S02]  /*22820*/  SHFL.IDX P6, R14, R13, R12, R11 ;  /* 0x0000000c0d0e7389 */ /* 0x00006400000c000b */
[----:B01----:R-:W-:Y:S01]  /*22830*/  ENDCOLLECTIVE ;  /* 0x000000000000791b */ /* 0x003fe20003800000 */
.L_x_9229:
[----:B------:R-:W-:Y:S02]  /*22840*/  IMAD.MOV.U32 R13, RZ, RZ, R34 ;  /* 0x000000ffff0d7224 */ /* 0x000fe400078e0022 */
[----:B------:R-:W-:-:S07]  /*22850*/  IMAD.MOV.U32 R33, RZ, RZ, R14 ;  /* 0x000000ffff217224 */ /* 0x000fce00078e000e */
[----:B------:R-:W-:Y:S05]  /*22860*/  WARPSYNC.COLLECTIVE R15, `(.L_x_9230) ;  /* 0x000000000f087348 */ /* 0x000fea0003c00000 */
[----:B------:R0:W1:Y:S02]  /*22870*/  SHFL.IDX P6, R14, R13, R12, R11 ;  /* 0x0000000c0d0e7389 */ /* 0x00006400000c000b */
[----:B01----:R-:W-:Y:S01]  /*22880*/  ENDCOLLECTIVE ;  /* 0x000000000000791b */ /* 0x003fe20003800000 */
.L_x_9230:
[----:B------:R-:W-:-:S05]  /*22890*/  IMAD.MOV.U32 R11, RZ, RZ, R43 ;  /* 0x000000ffff0b7224 */ /* 0x000fca00078e002b */
[----:B------:R-:W-:Y:S02]  /*228a0*/  PRMT R63, R10, 0x5410, R11 ;  /* 0x000054100a3f7816 */ /* 0x000fe4000000000b */
[----:B------:R-:W-:Y:S01]  /*228b0*/  MOV R34, R14 ;  /* 0x0000000e00227202 */ /* 0x000fe20000000f00 */
[----:B------:R-:W-:Y:S06]  /*228c0*/  BRA `(.L_x_9231) ;  /* 0xfffffe9c00907947 */ /* 0x000fec000383ffff */
.L_x_8947:
[----:B0-----:R0:W1:Y:S02]  /*228d0*/  SYNCS.PHASECHK.TRANS64.TRYWAIT P4, [R2+URZ+0x28800], R29 ;  /* 0x0288001d020075a7 */ /* 0x001064000808017f */
[----:B-1----:R-:W-:Y:S05]  /*228e0*/  @!P4 NANOSLEEP.SYNCS 0x989680 ;  /* 0x009896800000c95d */ /* 0x002fea0003900000 */
[----:B------:R-:W1:Y:S02]  /*228f0*/  @!P4 SYNCS.PHASECHK.TRANS64 P4, [R2+URZ+0x28800], R29 ;  /* 0x0288001d0200c5a7 */ /* 0x000e64000808007f */
[----:B-1----:R-:W-:Y:S05]  /*22900*/  @!P4 BRA `(.L_x_8947) ;  /* 0xfffffffc00f0c947 */ /* 0x002fea000383ffff */
[----:B------:R-:W-:Y:S05]  /*22910*/  BRA `(.L_x_9232) ;  /* 0xfffffea000287947 */ /* 0x000fea000383ffff */
.L_x_8957:
[----:B-1----:R1:W2:Y:S02]  /*22920*/  SYNCS.PHASECHK.TRANS64.TRYWAIT P2, [R3+URZ+0x28830], R0 ;  /* 0x02883000030075a7 */ /* 0x0022a4000804017f */
[----:B--2---:R-:W-:Y:S05]  /*22930*/  @!P2 NANOSLEEP.SYNCS 0x989680 ;  /* 0x009896800000a95d */ /* 0x004fea0003900000 */
[----:B------:R-:W2:Y:S02]  /*22940*/  @!P2 SYNCS.PHASECHK.TRANS64 P2, [R3+URZ+0x28830], R0 ;  /* 0x028830000300a5a7 */ /* 0x000ea4000804007f */
[----:B--2---:R-:W-:Y:S05]  /*22950*/  @!P2 BRA `(.L_x_8957) ;  /* 0xfffffffc00f0a947 */ /* 0x004fea000383ffff */
[----:B------:R-:W-:Y:S05]  /*22960*/  BRA `(.L_x_8956) ;  /* 0xfffffeb800a47947 */ /* 0x000fea000383ffff */
.L_x_8963:
[----:B-1----:R1:W2:Y:S02]  /*22970*/  SYNCS.PHASECHK.TRANS64.TRYWAIT P4, [R0+URZ+0x28830], R7 ;  /* 0x02883007000075a7 */ /* 0x0022a4000808017f */
[----:B--2---:R-:W-:Y:S05]  /*22980*/  @!P4 NANOSLEEP.SYNCS 0x989680 ;  /* 0x009896800000c95d */ /* 0x004fea0003900000 */
[----:B------:R-:W2:Y:S02]  /*22990*/  @!P4 SYNCS.PHASECHK.TRANS64 P4, [R0+URZ+0x28830], R7 ;  /* 0x028830070000c5a7 */ /* 0x000ea4000808007f */
[----:B--2---:R-:W-:Y:S05]  /*229a0*/  @!P4 BRA `(.L_x_8963) ;  /* 0xfffffffc00f0c947 */ /* 0x004fea000383ffff */
[----:B------:R-:W-:Y:S05]  /*229b0*/  BRA `(.L_x_8962) ;  /* 0xfffffedc00e07947 */ /* 0x000fea000383ffff */
.L_x_8967:
[----:B-1----:R1:W2:Y:S02]  /*229c0*/  SYNCS.PHASECHK.TRANS64.TRYWAIT P3, [R6+URZ+0x28850], R0 ;  /* 0x02885000060075a7 */ /* 0x0022a4000806017f */
[----:B--2---:R-:W-:Y:S05]  /*229d0*/  @!P3 NANOSLEEP.SYNCS 0x989680 ;  /* 0x009896800000b95d */ /* 0x004fea0003900000 */
[----:B------:R-:W2:Y:S02]  /*229e0*/  @!P3 SYNCS.PHASECHK.TRANS64 P3, [R6+URZ+0x28850], R0 ;  /* 0x028850000600b5a7 */ /* 0x000ea4000806007f */
[----:B--2---:R-:W-:Y:S05]  /*229f0*/  @!P3 BRA `(.L_x_8967) ;  /* 0xfffffffc00f0b947 */ /* 0x004fea000383ffff */
[----:B------:R-:W-:Y:S05]  /*22a00*/  BRA `(.L_x_8964) ;  /* 0xfffffee000e07947 */ /* 0x000fea000383ffff */
.L_x_8974:
[----:B-1----:R1:W2:Y:S02]  /*22a10*/  SYNCS.PHASECHK.TRANS64.TRYWAIT P3, [R0+URZ+0x28830], R7 ;  /* 0x02883007000075a7 */ /* 0x0022a4000806017f */
[----:B--2---:R-:W-:Y:S05]  /*22a20*/  @!P3 NANOSLEEP.SYNCS 0x989680 ;  /* 0x009896800000b95d */ /* 0x004fea0003900000 */
[----:B------:R-:W2:Y:S02]  /*22a30*/  @!P3 SYNCS.PHASECHK.TRANS64 P3, [R0+URZ+0x28830], R7 ;  /* 0x028830070000b5a7 */ /* 0x000ea4000806007f */
[----:B--2---:R-:W-:Y:S05]  /*22a40*/  @!P3 BRA `(.L_x_8974) ;  /* 0xfffffffc00f0b947 */ /* 0x004fea000383ffff */
[----:B------:R-:W-:Y:S05]  /*22a50*/  BRA `(.L_x_8973) ;  /* 0xffffff0800847947 */ /* 0x000fea000383ffff */
.L_x_8978:
[----:B-1----:R1:W2:Y:S02]  /*22a60*/  SYNCS.PHASECHK.TRANS64.TRYWAIT P2, [R6+URZ+0x28850], R0 ;  /* 0x02885000060075a7 */ /* 0x0022a4000804017f */
[----:B--2---:R-:W-:Y:S05]  /*22a70*/  @!P2 NANOSLEEP.SYNCS 0x989680 ;  /* 0x009896800000a95d */ /* 0x004fea0003900000 */
[----:B------:R-:W2:Y:S02]  /*22a80*/  @!P2 SYNCS.PHASECHK.TRANS64 P2, [R6+URZ+0x28850], R0 ;  /* 0x028850000600a5a7 */ /* 0x000ea4000804007f */
[----:B--2---:R-:W-:Y:S05]  /*22a90*/  @!P2 BRA `(.L_x_8978) ;  /* 0xfffffffc00f0a947 */ /* 0x004fea000383ffff */
[----:B------:R-:W-:Y:S05]  /*22aa0*/  BRA `(.L_x_8975) ;  /* 0xffffff0c00847947 */ /* 0x000fea000383ffff */
.L_x_8983:
[----:B-1----:R1:W2:Y:S02]  /*22ab0*/  SYNCS.PHASECHK.TRANS64.TRYWAIT P0, [R14+URZ+0x28850], R5 ;  /* 0x028850050e0075a7 */ /* 0x0022a4000800017f */
[----:B--2---:R-:W-:Y:S05]  /*22ac0*/  @!P0 NANOSLEEP.SYNCS 0x989680 ;  /* 0x009896800000895d */ /* 0x004fea0003900000 */
[----:B------:R-:W2:Y:S02]  /*22ad0*/  @!P0 SYNCS.PHASECHK.TRANS64 P0, [R14+URZ+0x28850], R5 ;  /* 0x028850050e0085a7 */ /* 0x000ea4000800007f */
[----:B--2---:R-:W-:Y:S05]  /*22ae0*/  @!P0 BRA `(.L_x_8983) ;  /* 0xfffffffc00f08947 */ /* 0x004fea000383ffff */
[----:B------:R-:W-:Y:S05]  /*22af0*/  BRA `(.L_x_8982) ;  /* 0xffffff2800b47947 */ /* 0x000fea000383ffff */
.L_x_8988:
[----:B------:R-:W-:Y:S01]  /*22b00*/  IMAD.MOV.U32 R13, RZ, RZ, R4 ;  /* 0x000000ffff0d7224 */ /* 0x000fe200078e0004 */
[----:B------:R-:W-:Y:S01]  /*22b10*/  MOV R15, 0xffffffff ;  /* 0xffffffff000f7802 */ /* 0x000fe20000000f00 */
[----:B------:R-:W-:Y:S02]  /*22b20*/  IMAD.MOV.U32 R12, RZ, RZ, RZ ;  /* 0x000000ffff0c7224 */ /* 0x000fe400078e00ff */
[----:B------:R-:W-:-:S07]  /*22b30*/  IMAD.MOV.U32 R11, RZ, RZ, 0x181f ;  /* 0x0000181fff0b7424 */ /* 0x000fce00078e00ff */
[----:B-----5:R-:W-:Y:S05]  /*22b40*/  WARPSYNC.COLLECTIVE R15, `(.L_x_9233) ;  /* 0x000000000f087348 */ /* 0x020fea0003c00000 */
[----:B------:R0:W1:Y:S02]  /*22b50*/  SHFL.IDX P6, R14, R13, R12, R11 ;  /* 0x0000000c0d0e7389 */ /* 0x00006400000c000b */
[----:B01---5:R-:W-:Y:S01]  /*22b60*/  ENDCOLLECTIVE ;  /* 0x000000000000791b */ /* 0x023fe20003800000 */
.L_x_9233:
[----:B------:R-:W-:Y:S02]  /*22b70*/  IMAD.MOV.U32 R13, RZ, RZ, R0 ;  /* 0x000000ffff0d7224 */ /* 0x000fe400078e0000 */
[----:B------:R-:W-:-:S07]  /*22b80*/  IMAD.MOV.U32 R3, RZ, RZ, R14 ;  /* 0x000000ffff037224 */ /* 0x000fce00078e000e */
[----:B------:R-:W-:Y:S05]  /*22b90*/  WARPSYNC.COLLECTIVE R15, `(.L_x_9234) ;  /* 0x000000000f087348 */ /* 0x000fea0003c00000 */
[----:B------:R0:W1:Y:S02]  /*22ba0*/  SHFL.IDX P6, R14, R13, R12, R11 ;  /* 0x0000000c0d0e7389 */ /* 0x00006400000c000b */
[----:B01----:R-:W-:Y:S01]  /*22bb0*/  ENDCOLLECTIVE ;  /* 0x000000000000791b */ /* 0x003fe20003800000 */
.L_x_9234:
[----:B------:R-:W-:Y:S05]  /*22bc0*/  BRA `(.L_x_9235) ;  /* 0xffffff4400787947 */ /* 0x000fea000383ffff */
.L_x_8991:
[----:B------:R-:W-:Y:S01]  /*22bd0*/  BSSY B1, `(.L_x_9236) ;  /* 0x0000008000017945 */ /* 0x000fe20003800000 */
[----:B------:R-:W-:Y:S02]  /*22be0*/  IMAD.MOV.U32 R13, RZ, RZ, R4 ;  /* 0x000000ffff0d7224 */ /* 0x000fe400078e0004 */
[----:B------:R-:W-:Y:S02]  /*22bf0*/  IMAD.MOV.U32 R12, RZ, RZ, 0x1 ;  /* 0x00000001ff0c7424 */ /* 0x000fe400078e00ff */
[----:B------:R-:W-:Y:S02]  /*22c00*/  IMAD.MOV.U32 R11, RZ, RZ, 0x181f ;  /* 0x0000181fff0b7424 */ /* 0x000fe400078e00ff */
[----:B---3--:R-:W-:-:S07]  /*22c10*/  IMAD.MOV.U32 R15, RZ, RZ, -0x1 ;  /* 0xffffffffff0f7424 */ /* 0x008fce00078e00ff */
[----:B012--5:R-:W-:Y:S05]  /*22c20*/  WARPSYNC.COLLECTIVE R15, `(.L_x_9237) ;  /* 0x000000000f087348 */ /* 0x027fea0003c00000 */
[----:B--2---:R2:W3:Y:S02]  /*22c30*/  SHFL.IDX P6, R14, R13, R12, R11 ;  /* 0x0000000c0d0e7389 */ /* 0x0044e400000c000b */
[----:B0123-5:R-:W-:Y:S01]  /*22c40*/  ENDCOLLECTIVE ;  /* 0x000000000000791b */ /* 0x02ffe20003800000 */
.L_x_9237:
[----:B------:R-:W-:Y:S05]  /*22c50*/  BSYNC B1 ;  /* 0x0000000000017941 */ /* 0x000fea0003800000 */
.L_x_9236:
        /* <DEDUP_REMOVED lines=8> */
.L_x_9238:
[----:B------:R-:W-:Y:S05]  /*22ce0*/  BRA `(.L_x_9239) ;  /* 0xffffff4400747947 */ /* 0x000fea000383ffff */
.L_x_8994:
[----:B------:R-:W-:Y:S01]  /*22cf0*/  BSSY B1, `(.L_x_9240) ;  /* 0x0000008000017945 */ /* 0x000fe20003800000 */
[----:B------:R-:W-:Y:S01]  /*22d00*/  IMAD.MOV.U32 R13, RZ, RZ, R4 ;  /* 0x000000ffff0d7224 */ /* 0x000fe200078e0004 */
[----:B------:R-:W-:Y:S01]  /*22d10*/  MOV R11, 0x181f ;  /* 0x0000181f000b7802 */ /* 0x000fe20000000f00 */
[----:B------:R-:W-:Y:S02]  /*22d20*/  IMAD.MOV.U32 R12, RZ, RZ, 0x2 ;  /* 0x00000002ff0c7424 */ /* 0x000fe400078e00ff */
[----:B---3--:R-:W-:-:S07]  /*22d30*/  IMAD.MOV.U32 R15, RZ, RZ, -0x1 ;  /* 0xffffffffff0f7424 */ /* 0x008fce00078e00ff */
[----:B012-45:R-:W-:Y:S05]  /*22d40*/  WARPSYNC.COLLECTIVE R15, `(.L_x_9241) ;  /* 0x000000000f087348 */ /* 0x037fea0003c00000 */
[----:B--2---:R2:W3:Y:S02]  /*22d50*/  SHFL.IDX P6, R14, R13, R12, R11 ;  /* 0x0000000c0d0e7389 */ /* 0x0044e400000c000b */
[----:B012345:R-:W-:Y:S01]  /*22d60*/  ENDCOLLECTIVE ;  /* 0x000000000000791b */ /* 0x03ffe20003800000 */
.L_x_9241:
[----:B------:R-:W-:Y:S05]  /*22d70*/  BSYNC B1 ;  /* 0x0000000000017941 */ /* 0x000fea0003800000 */
.L_x_9240:
        /* <DEDUP_REMOVED lines=8> */
.L_x_9242:
[----:B------:R-:W-:Y:S05]  /*22e00*/  BRA `(.L_x_9243) ;  /* 0xffffff4400747947 */ /* 0x000fea000383ffff */
.L_x_8997:
[----:B------:R-:W-:Y:S01]  /*22e10*/  BSSY B1, `(.L_x_9244) ;  /* 0x0000008000017945 */ /* 0x000fe20003800000 */
[----:B------:R-:W-:Y:S01]  /*22e20*/  MOV R13, R4 ;  /* 0x00000004000d7202 */ /* 0x000fe20000000f00 */
[----:B------:R-:W-:Y:S02]  /*22e30*/  IMAD.MOV.U32 R12, RZ, RZ, 0x3 ;  /* 0x00000003ff0c7424 */ /* 0x000fe400078e00ff */
[----:B------:R-:W-:Y:S02]  /*22e40*/  IMAD.MOV.U32 R11, RZ, RZ, 0x181f ;  /* 0x0000181fff0b7424 */ /* 0x000fe400078e00ff */
[----:B---3--:R-:W-:-:S07]  /*22e50*/  IMAD.MOV.U32 R15, RZ, RZ, -0x1 ;  /* 0xffffffffff0f7424 */ /* 0x008fce00078e00ff */
[----:B012-45:R-:W-:Y:S05]  /*22e60*/  WARPSYNC.COLLECTIVE R15, `(.L_x_9245) ;  /* 0x000000000f087348 */ /* 0x037fea0003c00000 */
[----:B--2---:R2:W3:Y:S02]  /*22e70*/  SHFL.IDX P6, R14, R13, R12, R11 ;  /* 0x0000000c0d0e7389 */ /* 0x0044e400000c000b */
[----:B012345:R-:W-:Y:S01]  /*22e80*/  ENDCOLLECTIVE ;  /* 0x000000000000791b */ /* 0x03ffe20003800000 */
.L_x_9245:
[----:B------:R-:W-:Y:S05]  /*22e90*/  BSYNC B1 ;  /* 0x0000000000017941 */ /* 0x000fea0003800000 */
.L_x_9244:
        /* <DEDUP_REMOVED lines=8> */
.L_x_9246:
[----:B------:R-:W-:Y:S05]  /*22f20*/  BRA `(.L_x_9247) ;  /* 0xffffff4400747947 */ /* 0x000fea000383ffff */
.L_x_8999:
[----:B------:R-:W-:Y:S02]  /*22f30*/  IMAD.MOV.U32 R13, RZ, RZ, R4 ;  /* 0x000000ffff0d7224 */ /* 0x000fe400078e0004 */
[----:B------:R-:W-:Y:S02]  /*22f40*/  IMAD.MOV.U32 R12, RZ, RZ, RZ ;  /* 0x000000ffff0c7224 */ /* 0x000fe400078e00ff */
[----:B------:R-:W-:Y:S02]  /*22f50*/  IMAD.MOV.U32 R11, RZ, RZ, 0x1c1f ;  /* 0x00001c1fff0b7424 */ /* 0x000fe400078e00ff */
[----:B------:R-:W-:-:S07]  /*22f60*/  IMAD.MOV.U32 R15, RZ, RZ, -0x1 ;  /* 0xffffffffff0f7424 */ /* 0x000fce00078e00ff */
[----:B------:R-:W-:Y:S05]  /*22f70*/  WARPSYNC.COLLECTIVE R15, `(.L_x_9248) ;  /* 0x000000000f087348 */ /* 0x000fea0003c00000 */
[----:B------:R0:W1:Y:S02]  /*22f80*/  SHFL.IDX P6, R14, R13, R12, R11 ;  /* 0x0000000c0d0e7389 */ /* 0x00006400000c000b */
[----:B01----:R-:W-:Y:S01]  /*22f90*/  ENDCOLLECTIVE ;  /* 0x000000000000791b */ /* 0x003fe20003800000 */
.L_x_9248:
[----:B------:R-:W-:Y:S01]  /*22fa0*/  MOV R13, R3 ;  /* 0x00000003000d7202 */ /* 0x000fe20000000f00 */
[----:B------:R-:W-:-:S07]  /*22fb0*/  IMAD.MOV.U32 R0, RZ, RZ, R14 ;  /* 0x000000ffff007224 */ /* 0x000fce00078e000e */
[----:B------:R-:W-:Y:S05]  /*22fc0*/  WARPSYNC.COLLECTIVE R15, `(.L_x_9249) ;  /* 0x000000000f087348 */ /* 0x000fea0003c00000 */
[----:B------:R0:W1:Y:S02]  /*22fd0*/  SHFL.IDX P6, R14, R13, R12, R11 ;  /* 0x0000000c0d0e7389 */ /* 0x00006400000c000b */
[----:B01----:R-:W-:Y:S01]  /*22fe0*/  ENDCOLLECTIVE ;  /* 0x000000000000791b */ /* 0x003fe20003800000 */
.L_x_9249:
[----:B------:R-:W-:Y:S05]  /*22ff0*/  BRA `(.L_x_9250) ;  /* 0xffffff4800307947 */ /* 0x000fea000383ffff */
.L_x_9002:
        /* <DEDUP_REMOVED lines=8> */
.L_x_9252:
[----:B------:R-:W-:Y:S05]  /*23080*/  BSYNC B1 ;  /* 0x0000000000017941 */ /* 0x000fea0003800000 */
.L_x_9251:
        /* <DEDUP_REMOVED lines=8> */
.L_x_9253:
[----:B------:R-:W-:Y:S05]  /*23110*/  BRA `(.L_x_9254) ;  /* 0xffffff4c00447947 */ /* 0x000fea000383ffff */
.L_x_9006:
[----:B------:R-:W-:Y:S02]  /*23120*/  IMAD.MOV.U32 R13, RZ, RZ, R4 ;  /* 0x000000ffff0d7224 */ /* 0x000fe400078e0004 */
[----:B------:R-:W-:Y:S02]  /*23130*/  IMAD.MOV.U32 R12, RZ, RZ, RZ ;  /* 0x000000ffff0c7224 */ /* 0x000fe400078e00ff */
[----:B------:R-:W-:Y:S02]  /*23140*/  IMAD.MOV.U32 R11, RZ, RZ, 0x181f ;  /* 0x0000181fff0b7424 */ /* 0x000fe400078e00ff */
[----:B------:R-:W-:-:S07]  /*23150*/  IMAD.MOV.U32 R15, RZ, RZ, -0x1 ;  /* 0xffffffffff0f7424 */ /* 0x000fce00078e00ff */
[----:B0-----:R-:W-:Y:S05]  /*23160*/  WARPSYNC.COLLECTIVE R15, `(.L_x_9255) ;  /* 0x000000000f087348 */ /* 0x001fea0003c00000 */
[----:B------:R1:W2:Y:S02]  /*23170*/  SHFL.IDX P6, R14, R13, R12, R11 ;  /* 0x0000000c0d0e7389 */ /* 0x0002a400000c000b */
[----:B012---:R-:W-:Y:S01]  /*23180*/  ENDCOLLECTIVE ;  /* 0x000000000000791b */ /* 0x007fe20003800000 */
.L_x_9255:
[----:B------:R-:W-:Y:S01]  /*23190*/  IMAD.MOV.U32 R13, RZ, RZ, R0 ;  /* 0x000000ffff0d7224 */ /* 0x000fe200078e0000 */
[----:B------:R-:W-:-:S07]  /*231a0*/  MOV R3, R14 ;  /* 0x0000000e00037202 */ /* 0x000fce0000000f00 */
[----:B------:R-:W-:Y:S05]  /*231b0*/  WARPSYNC.COLLECTIVE R15, `(.L_x_9256) ;  /* 0x000000000f087348 */ /* 0x000fea0003c00000 */
[----:B------:R0:W1:Y:S02]  /*231c0*/  SHFL.IDX P6, R14, R13, R12, R11 ;  /* 0x0000000c0d0e7389 */ /* 0x00006400000c000b */
[----:B01----:R-:W-:Y:S01]  /*231d0*/  ENDCOLLECTIVE ;  /* 0x000000000000791b */ /* 0x003fe20003800000 */
.L_x_9256:
[----:B------:R-:W-:Y:S05]  /*231e0*/  BRA `(.L_x_9257) ;  /* 0xffffff5800547947 */ /* 0x000fea000383ffff */
.L_x_9009:
[----:B------:R-:W-:Y:S01]  /*231f0*/  BSSY B1, `(.L_x_9258) ;  /* 0x0000008000017945 */ /* 0x000fe20003800000 */
[----:B------:R-:W-:Y:S02]  /*23200*/  IMAD.MOV.U32 R13, RZ, RZ, R4 ;  /* 0x000000ffff0d7224 */ /* 0x000fe400078e0004 */
[----:B------:R-:W-:Y:S02]  /*23210*/  IMAD.MOV.U32 R12, RZ, RZ, 0x1 ;  /* 0x00000001ff0c7424 */ /* 0x000fe400078e00ff */
[----:B------:R-:W-:Y:S02]  /*23220*/  IMAD.MOV.U32 R11, RZ, RZ, 0x181f ;  /* 0x0000181fff0b7424 */ /* 0x000fe400078e00ff */
[----:B----4-:R-:W-:-:S07]  /*23230*/  IMAD.MOV.U32 R15, RZ, RZ, -0x1 ;  /* 0xffffffffff0f7424 */ /* 0x010fce00078e00ff */
[----:B0123--:R-:W-:Y:S05]  /*23240*/  WARPSYNC.COLLECTIVE R15, `(.L_x_9259) ;  /* 0x000000000f087348 */ /* 0x00ffea0003c00000 */
[----:B---3--:R3:W4:Y:S02]  /*23250*/  SHFL.IDX P6, R14, R13, R12, R11 ;  /* 0x0000000c0d0e7389 */ /* 0x00872400000c000b */
[----:B01234-:R-:W-:Y:S01]  /*23260*/  ENDCOLLECTIVE ;  /* 0x000000000000791b */ /* 0x01ffe20003800000 */
.L_x_9259:
[----:B------:R-:W-:Y:S05]  /*23270*/  BSYNC B1 ;  /* 0x0000000000017941 */ /* 0x000fea0003800000 */
.L_x_9258:
        /* <DEDUP_REMOVED lines=8> */
.L_x_9260:
[----:B------:R-:W-:Y:S05]  /*23300*/  BRA `(.L_x_9261) ;  /* 0xffffff5800547947 */ /* 0x000fea000383ffff */
.L_x_9012:
[----:B------:R-:W-:Y:S01]  /*23310*/  BSSY B1, `(.L_x_9262) ;  /* 0x0000008000017945 */ /* 0x000fe20003800000 */
[----:B------:R-:W-:Y:S01]  /*23320*/  IMAD.MOV.U32 R13, RZ, RZ, R4 ;  /* 0x000000ffff0d7224 */ /* 0x000fe200078e0004 */
[----:B----4-:R-:W-:Y:S01]  /*23330*/  MOV R15, 0xffffffff ;  /* 0xffffffff000f7802 */ /* 0x010fe20000000f00 */
[----:B------:R-:W-:Y:S02]  /*23340*/  IMAD.MOV.U32 R12, RZ, RZ, 0x2 ;  /* 0x00000002ff0c7424 */ /* 0x000fe400078e00ff */
[----:B------:R-:W-:-:S07]  /*23350*/  IMAD.MOV.U32 R11, RZ, RZ, 0x181f ;  /* 0x0000181fff0b7424 */ /* 0x000fce00078e00ff */
[----:B0123--:R-:W-:Y:S05]  /*23360*/  WARPSYNC.COLLECTIVE R15, `(.L_x_9263) ;  /* 0x000000000f087348 */ /* 0x00ffea0003c00000 */
[----:B---3--:R3:W4:Y:S02]  /*23370*/  SHFL.IDX P6, R14, R13, R12, R11 ;  /* 0x0000000c0d0e7389 */ /* 0x00872400000c000b */
[----:B01234-:R-:W-:Y:S01]  /*23380*/  ENDCOLLECTIVE ;  /* 0x000000000000791b */ /* 0x01ffe20003800000 */
.L_x_9263:
[----:B------:R-:W-:Y:S05]  /*23390*/  BSYNC B1 ;  /* 0x0000000000017941 */ /* 0x000fea0003800000 */
.L_x_9262:
        /* <DEDUP_REMOVED lines=8> */
.L_x_9264:
[----:B------:R-:W-:Y:S05]  /*23420*/  BRA `(.L_x_9265) ;  /* 0xffffff5800547947 */ /* 0x000fea000383ffff */
.L_x_9015:
        /* <DEDUP_REMOVED lines=8> */
.L_x_9267:
[----:B------:R-:W-:Y:S05]  /*234b0*/  BSYNC B1 ;  /* 0x0000000000017941 */ /* 0x000fea0003800000 */
.L_x_9266:
        /* <DEDUP_REMOVED lines=8> */
.L_x_9268:
[----:B------:R-:W-:Y:S05]  /*23540*/  BRA `(.L_x_9269) ;  /* 0xffffff5800547947 */ /* 0x000fea000383ffff */
.L_x_9034:
        /* <DEDUP_REMOVED lines=11> */
.L_x_9271:
[----:B------:R-:W-:Y:S05]  /*23600*/  BSYNC B1 ;  /* 0x0000000000017941 */ /* 0x000fea0003800000 */
.L_x_9270:
[----:B------:R-:W-:Y:S05]  /*23610*/  BRA `(.L_x_9272) ;  /* 0xffffff7400d47947 */ /* 0x000fea000383ffff */
.L_x_9036:
[----:B------:R-:W-:Y:S01]  /*23620*/  BSSY B1, `(.L_x_9273) ;  /* 0x0000006000017945 */ /* 0x000fe20003800000 */
[----:B------:R-:W-:-:S07]  /*23630*/  IMAD.MOV.U32 R15, RZ, RZ, -0x1 ;  /* 0xffffffffff0f7424 */ /* 0x000fce00078e00ff */
[----:B0-----:R-:W-:Y:S05]  /*23640*/  WARPSYNC.COLLECTIVE R15, `(.L_x_9274) ;  /* 0x000000000f0c7348 */ /* 0x001fea0003c00000 */
[----:B------:R-:W-:Y:S02]  /*23650*/  ELECT P6, UR62, PT ;  /* 0x00000000003e782f */ /* 0x000fe400038c0000 */
[----:B------:R-:W-:Y:S01]  /*23660*/  MOV R14, UR62 ;  /* 0x0000003e000e7c02 */ /* 0x000fe20008000f00 */
[----:B0-----:R-:W-:Y:S10]  /*23670*/  ENDCOLLECTIVE ;  /* 0x000000000000791b */ /* 0x001ff40003800000 */
.L_x_9274:
[----:B------:R-:W-:Y:S05]  /*23680*/  BSYNC B1 ;  /* 0x0000000000017941 */ /* 0x000fea0003800000 */
.L_x_9273:
[----:B------:R-:W-:Y:S01]  /*23690*/  PLOP3.LUT P1, PT, P6, PT, PT, 0x80, 0x0 ;  /* 0x000000000000781c */ /* 0x000fe2000372f070 */
[----:B------:R-:W-:-:S12]  /*236a0*/  BRA `(.L_x_9035) ;  /* 0xffffff7400c87947 */ /* 0x000fd8000383ffff */
.L_x_9038:
[----:B0-----:R0:W1:Y:S02]  /*236b0*/  SYNCS.PHASECHK.TRANS64.TRYWAIT P0, [R18+URZ+0x28820], R2 ;  /* 0x02882002120075a7 */ /* 0x001064000800017f */
[----:B-1----:R-:W-:Y:S05]  /*236c0*/  @!P0 NANOSLEEP.SYNCS 0x989680 ;  /* 0x009896800000895d */ /* 0x002fea0003900000 */
[----:B------:R-:W1:Y:S02]  /*236d0*/  @!P0 SYNCS.PHASECHK.TRANS64 P0, [R18+URZ+0x28820], R2 ;  /* 0x02882002120085a7 */ /* 0x000e64000800007f */
[----:B-1----:R-:W-:Y:S05]  /*236e0*/  @!P0 BRA `(.L_x_9038) ;  /* 0xfffffffc00f08947 */ /* 0x002fea000383ffff */
[----:B------:R-:W-:Y:S05]  /*236f0*/  BRA `(.L_x_9275) ;  /* 0xffffff7400d87947 */ /* 0x000fea000383ffff */
.L_x_9042:
[----:B-1----:R1:W2:Y:S02]  /*23700*/  SYNCS.PHASECHK.TRANS64.TRYWAIT P0, [R5+URZ+0x288a0], R8 ;  /* 0x0288a008050075a7 */ /* 0x0022a4000800017f */
[----:B--2---:R-:W-:Y:S05]  /*23710*/  @!P0 NANOSLEEP.SYNCS 0x989680 ;  /* 0x009896800000895d */ /* 0x004fea0003900000 */
[----:B------:R-:W2:Y:S02]  /*23720*/  @!P0 SYNCS.PHASECHK.TRANS64 P0, [R5+URZ+0x288a0], R8 ;  /* 0x0288a008050085a7 */ /* 0x000ea4000800007f */
[----:B--2---:R-:W-:Y:S05]  /*23730*/  @!P0 BRA `(.L_x_9042) ;  /* 0xfffffffc00f08947 */ /* 0x004fea000383ffff */
[----:B------:R-:W-:Y:S05]  /*23740*/  BRA `(.L_x_9276) ;  /* 0xffffff7400f87947 */ /* 0x000fea000383ffff */
.L_x_9048:
[----:B0-----:R0:W2:Y:S02]  /*23750*/  SYNCS.PHASECHK.TRANS64.TRYWAIT P0, [R5+URZ+0x288c0], R8 ;  /* 0x0288c008050075a7 */ /* 0x0010a4000800017f */
[----:B--2---:R-:W-:Y:S05]  /*23760*/  @!P0 NANOSLEEP.SYNCS 0x989680 ;  /* 0x009896800000895d */ /* 0x004fea0003900000 */
[----:B------:R-:W2:Y:S02]  /*23770*/  @!P0 SYNCS.PHASECHK.TRANS64 P0, [R5+URZ+0x288c0], R8 ;  /* 0x0288c008050085a7 */ /* 0x000ea4000800007f */
[----:B--2---:R-:W-:Y:S05]  /*23780*/  @!P0 BRA `(.L_x_9048) ;  /* 0xfffffffc00f08947 */ /* 0x004fea000383ffff */
[----:B------:R-:W-:Y:S05]  /*23790*/  BRA `(.L_x_9277) ;  /* 0xffffff7800b87947 */ /* 0x000fea000383ffff */
.L_x_9056:
[----:B0-----:R0:W1:Y:S02]  /*237a0*/  SYNCS.PHASECHK.TRANS64.TRYWAIT P0, [R6+URZ+0x288a0], R5 ;  /* 0x0288a005060075a7 */ /* 0x001064000800017f */
[----:B-1----:R-:W-:Y:S05]  /*237b0*/  @!P0 NANOSLEEP.SYNCS 0x989680 ;  /* 0x009896800000895d */ /* 0x002fea0003900000 */
[----:B------:R-:W1:Y:S02]  /*237c0*/  @!P0 SYNCS.PHASECHK.TRANS64 P0, [R6+URZ+0x288a0], R5 ;  /* 0x0288a005060085a7 */ /* 0x000e64000800007f */
[----:B-1----:R-:W-:Y:S05]  /*237d0*/  @!P0 BRA `(.L_x_9056) ;  /* 0xfffffffc00f08947 */ /* 0x002fea000383ffff */
[----:B------:R-:W-:Y:S05]  /*237e0*/  BRA `(.L_x_9278) ;  /* 0xffffff7c00c87947 */ /* 0x000fea000383ffff */
.L_x_9062:
[----:B-1----:R1:W2:Y:S02]  /*237f0*/  SYNCS.PHASECHK.TRANS64.TRYWAIT P0, [R6+URZ+0x288c0], R5 ;  /* 0x0288c005060075a7 */ /* 0x0022a4000800017f */
[----:B--2---:R-:W-:Y:S05]  /*23800*/  @!P0 NANOSLEEP.SYNCS 0x989680 ;  /* 0x009896800000895d */ /* 0x004fea0003900000 */
[----:B------:R-:W2:Y:S02]  /*23810*/  @!P0 SYNCS.PHASECHK.TRANS64 P0, [R6+URZ+0x288c0], R5 ;  /* 0x0288c005060085a7 */ /* 0x000ea4000800007f */
[----:B--2---:R-:W-:Y:S05]  /*23820*/  @!P0 BRA `(.L_x_9062) ;  /* 0xfffffffc00f08947 */ /* 0x004fea000383ffff */
[----:B------:R-:W-:Y:S05]  /*23830*/  BRA `(.L_x_9279) ;  /* 0xffffff8000807947 */ /* 0x000fea000383ffff */
.L_x_9078:
[----:B------:R-:W0:Y:S01]  /*23840*/  S2R R4, SR_TID.X ;  /* 0x0000000000047919 */ /* 0x000e220000002100 */
[----:B------:R-:W-:Y:S01]  /*23850*/  BSSY B0, `(.L_x_9280) ;  /* 0x000000a000007945 */ /* 0x000fe20003800000 */
[----:B------:R-:W-:Y:S01]  /*23860*/  MOV R12, RZ ;  /* 0x000000ff000c7202 */ /* 0x000fe20000000f00 */
        /* <DEDUP_REMOVED lines=8> */
.L_x_9281:
[----:B------:R-:W-:Y:S05]  /*238f0*/  BSYNC B0 ;  /* 0x0000000000007941 */ /* 0x000fea0003800000 */
.L_x_9280:
[----:B------:R-:W-:Y:S05]  /*23900*/  BRA `(.L_x_9282) ;  /* 0xffffff8c00b47947 */ /* 0x000fea000383ffff */
.L_x_9080:
[----:B------:R-:W-:Y:S01]  /*23910*/  BSSY B0, `(.L_x_9283) ;  /* 0x0000006000007945 */ /* 0x000fe20003800000 */
[----:B------:R-:W-:-:S07]  /*23920*/  IMAD.MOV.U32 R15, RZ, RZ, -0x1 ;  /* 0xffffffffff0f7424 */ /* 0x000fce00078e00ff */
[----:B0-----:R-:W-:Y:S05]  /*23930*/  WARPSYNC.COLLECTIVE R15, `(.L_x_9284) ;  /* 0x000000000f0c7348 */ /* 0x001fea0003c00000 */
[----:B------:R-:W-:Y:S02]  /*23940*/  ELECT P6, UR62, PT ;  /* 0x00000000003e782f */ /* 0x000fe400038c0000 */
[----:B------:R-:W-:Y:S01]  /*23950*/  MOV R14, UR62 ;  /* 0x0000003e000e7c02 */ /* 0x000fe20008000f00 */
[----:B0-----:R-:W-:Y:S10]  /*23960*/  ENDCOLLECTIVE ;  /* 0x000000000000791b */ /* 0x001ff40003800000 */
.L_x_9284:
[----:B------:R-:W-:Y:S05]  /*23970*/  BSYNC B0 ;  /* 0x0000000000007941 */ /* 0x000fea0003800000 */
.L_x_9283:
[----:B------:R-:W-:Y:S05]  /*23980*/  BRA `(.L_x_9285) ;  /* 0xffffff8c00c07947 */ /* 0x000fea000383ffff */
.L_x_9082:
[----:B0-----:R0:W1:Y:S02]  /*23990*/  SYNCS.PHASECHK.TRANS64.TRYWAIT P0, [R0+URZ+0x28840], R2 ;  /* 0x02884002000075a7 */ /* 0x001064000800017f */
[----:B-1----:R-:W-:Y:S05]  /*239a0*/  @!P0 NANOSLEEP.SYNCS 0x989680 ;  /* 0x009896800000895d */ /* 0x002fea0003900000 */
[----:B------:R-:W1:Y:S02]  /*239b0*/  @!P0 SYNCS.PHASECHK.TRANS64 P0, [R0+URZ+0x28840], R2 ;  /* 0x02884002000085a7 */ /* 0x000e64000800007f */
[----:B-1----:R-:W-:Y:S05]  /*239c0*/  @!P0 BRA `(.L_x_9082) ;  /* 0xfffffffc00f08947 */ /* 0x002fea000383ffff */
[----:B------:R-:W-:Y:S05]  /*239d0*/  BRA `(.L_x_9286) ;  /* 0xffffff9000207947 */ /* 0x000fea000383ffff */
.L_x_9086:
[----:B------:R-:W2:Y:S01]  /*239e0*/  LDL.LU R11, [R1+0x50] ;  /* 0x00005000010b7983 */ /* 0x000ea20000300800 */
[----:B------:R-:W-:Y:S01]  /*239f0*/  IMAD.MOV.U32 R13, RZ, RZ, R3 ;  /* 0x000000ffff0d7224 */ /* 0x000fe200078e0003 */
[----:B------:R-:W-:Y:S01]  /*23a00*/  MOV R15, 0xffffffff ;  /* 0xffffffff000f7802 */ /* 0x000fe20000000f00 */
[----:B------:R-:W-:Y:S01]  /*23a10*/  IMAD.MOV.U32 R12, RZ, RZ, RZ ;  /* 0x000000ffff0c7224 */ /* 0x000fe200078e00ff */
[----:B------:R-:W1:Y:S02]  /*23a20*/  S2R R5, SR_TID.X ;  /* 0x0000000000057919 */ /* 0x000e640000002100 */
[----:B-1----:R-:W-:-:S04]  /*23a30*/  LOP3.LUT R5, R5, 0x7f, RZ, 0xc0, !PT ;  /* 0x0000007f05057812 */ /* 0x002fc800078ec0ff */
[----:B------:R-:W-:-:S05]  /*23a40*/  SHF.R.U32.HI R0, RZ, 0x3, R5 ;  /* 0x00000003ff007819 */ /* 0x000fca0000011605 */
[----:B------:R-:W-:-:S04]  /*23a50*/  IMAD R0, R10, 0x80, R0 ;  /* 0x000000800a007824 */ /* 0x000fc800078e0200 */
[----:B------:R-:W-:Y:S02]  /*23a60*/  VIADD R5, R0, 0x10 ;  /* 0x0000001000057836 */ /* 0x000fe40000000000 */
[----:B--2---:R-:W-:Y:S02]  /*23a70*/  IMAD R2, R11, R7, RZ ;  /* 0x000000070b027224 */ /* 0x004fe400078e02ff */
[----:B------:R-:W-:-:S03]  /*23a80*/  IMAD.MOV.U32 R11, RZ, RZ, 0x181f ;  /* 0x0000181fff0b7424 */ /* 0x000fc600078e00ff */
[----:B------:R-:W-:-:S13]  /*23a90*/  ISETP.GE.AND P2, PT, R0, R2, PT ;  /* 0x000000020000720c */ /* 0x000fda0003f46270 */
[----:B0----5:R-:W-:Y:S05]  /*23aa0*/  WARPSYNC.COLLECTIVE R15, `(.L_x_9287) ;  /* 0x000000000f087348 */ /* 0x021fea0003c00000 */
[----:B------:R1:W2:Y:S02]  /*23ab0*/  SHFL.IDX P6, R14, R13, R12, R11 ;  /* 0x0000000c0d0e7389 */ /* 0x0002a400000c000b */
[----:B012--5:R-:W-:Y:S01]  /*23ac0*/  ENDCOLLECTIVE ;  /* 0x000000000000791b */ /* 0x027fe20003800000 */
.L_x_9287:
[----:B------:R-:W-:Y:S02]  /*23ad0*/  IMAD.MOV.U32 R13, RZ, RZ, R4 ;  /* 0x000000ffff0d7224 */ /* 0x000fe400078e0004 */
[----:B------:R-:W-:-:S07]  /*23ae0*/  IMAD.MOV.U32 R6, RZ, RZ, R14 ;  /* 0x000000ffff067224 */ /* 0x000fce00078e000e */
[----:B------:R-:W-:Y:S05]  /*23af0*/  WARPSYNC.COLLECTIVE R15, `(.L_x_9288) ;  /* 0x000000000f087348 */ /* 0x000fea0003c00000 */
[----:B------:R0:W1:Y:S02]  /*23b00*/  SHFL.IDX P6, R14, R13, R12, R11 ;  /* 0x0000000c0d0e7389 */ /* 0x00006400000c000b */
[----:B01----:R-:W-:Y:S01]  /*23b10*/  ENDCOLLECTIVE ;  /* 0x000000000000791b */ /* 0x003fe20003800000 */
.L_x_9288:
[----:B------:R-:W-:Y:S01]  /*23b20*/  MOV R13, R3 ;  /* 0x00000003000d7202 */ /* 0x000fe20000000f00 */
[----:B------:R-:W-:Y:S02]  /*23b30*/  IMAD.MOV.U32 R12, RZ, RZ, 0x1 ;  /* 0x00000001ff0c7424 */ /* 0x000fe400078e00ff */
[----:B------:R-:W-:-:S07]  /*23b40*/  IMAD.MOV.U32 R7, RZ, RZ, R14 ;  /* 0x000000ffff077224 */ /* 0x000fce00078e000e */
[----:B------:R-:W-:Y:S05]  /*23b50*/  WARPSYNC.COLLECTIVE R15, `(.L_x_9289) ;  /* 0x000000000f087348 */ /* 0x000fea0003c00000 */
[----:B------:R0:W1:Y:S02]  /*23b60*/  SHFL.IDX P6, R14, R13, R12, R11 ;  /* 0x0000000c0d0e7389 */ /* 0x00006400000c000b */
[----:B01----:R-:W-:Y:S01]  /*23b70*/  ENDCOLLECTIVE ;  /* 0x000000000000791b */ /* 0x003fe20003800000 */
.L_x_9289:
        /* <DEDUP_REMOVED lines=16> */
.L_x_9290:
[----:B------:R-:W-:Y:S02]  /*23c80*/  IMAD.MOV.U32 R13, RZ, RZ, R3 ;  /* 0x000000ffff0d7224 */ /* 0x000fe400078e0003 */
[----:B------:R-:W-:Y:S02]  /*23c90*/  IMAD.MOV.U32 R12, RZ, RZ, 0x2 ;  /* 0x00000002ff0c7424 */ /* 0x000fe400078e00ff */
[----:B------:R-:W-:-:S07]  /*23ca0*/  IMAD.MOV.U32 R5, RZ, RZ, R14 ;  /* 0x000000ffff057224 */ /* 0x000fce00078e000e */
[----:B------:R-:W-:Y:S05]  /*23cb0*/  WARPSYNC.COLLECTIVE R15, `(.L_x_9291) ;  /* 0x000000000f087348 */ /* 0x000fea0003c00000 */
[----:B------:R0:W1:Y:S02]  /*23cc0*/  SHFL.IDX P6, R14, R13, R12, R11 ;  /* 0x0000000c0d0e7389 */ /* 0x00006400000c000b */
[----:B01----:R-:W-:Y:S01]  /*23cd0*/  ENDCOLLECTIVE ;  /* 0x000000000000791b */ /* 0x003fe20003800000 */
.L_x_9291:
[----:B------:R-:W-:-:S05]  /*23ce0*/  @!P2 LEA R5, P3, R9, R5, 0x1 ;  /* 0x000000050905a211 */ /* 0x000fca00078608ff */
[----:B------:R-:W-:-:S04]  /*23cf0*/  @!P2 IMAD.X R6, RZ, RZ, R6, P3 ;  /* 0x000000ffff06a224 */ /* 0x000fc800018e0606 */
[----:B------:R-:W-:Y:S01]  /*23d00*/  @!P2 IMAD.MOV.U32 R7, RZ, RZ, R6 ;  /* 0x000000ffff07a224 */ /* 0x000fe200078e0006 */
[----:B------:R-:W-:Y:S01]  /*23d10*/  @!P2 MOV R6, R5 ;  /* 0x000000050006a202 */ /* 0x000fe20000000f00 */
[----:B------:R-:W-:Y:S02]  /*23d20*/  IMAD.MOV.U32 R13, RZ, RZ, R4 ;  /* 0x000000ffff0d7224 */ /* 0x000fe400078e0004 */
[----:B------:R-:W-:Y:S02]  /*23d30*/  VIADD R5, R0, 0x20 ;  /* 0x0000002000057836 */ /* 0x000fe40000000000 */
        /* <DEDUP_REMOVED lines=10> */
.L_x_9292:
[----:B------:R-:W-:Y:S02]  /*23de0*/  IMAD.MOV.U32 R13, RZ, RZ, R3 ;  /* 0x000000ffff0d7224 */ /* 0x000fe400078e0003 */
[----:B------:R-:W-:Y:S02]  /*23df0*/  IMAD.MOV.U32 R12, RZ, RZ, 0x3 ;  /* 0x00000003ff0c7424 */ /* 0x000fe400078e00ff */
[----:B------:R-:W-:-:S07]  /*23e00*/  IMAD.MOV.U32 R5, RZ, RZ, R14 ;  /* 0x000000ffff057224 */ /* 0x000fce00078e000e */
[----:B------:R-:W-:Y:S05]  /*23e10*/  WARPSYNC.COLLECTIVE R15, `(.L_x_9293) ;  /* 0x000000000f087348 */ /* 0x000fea0003c00000 */
[----:B------:R0:W1:Y:S02]  /*23e20*/  SHFL.IDX P6, R14, R13, R12, R11 ;  /* 0x0000000c0d0e7389 */ /* 0x00006400000c000b */
[----:B01----:R-:W-:Y:S01]  /*23e30*/  ENDCOLLECTIVE ;  /* 0x000000000000791b */ /* 0x003fe20003800000 */
.L_x_9293:
[----:B------:R-:W-:-:S04]  /*23e40*/  @!P2 LEA R5, P3, R9, R5, 0x1 ;  /* 0x000000050905a211 */ /* 0x000fc800078608ff */
[----:B------:R-:W-:-:S05]  /*23e50*/  @!P2 IADD3.X R6, RZ, R6, RZ, P3, !PT ;  /* 0x00000006ff06a210 */ /* 0x000fca0001ffe4ff */
        /* <DEDUP_REMOVED lines=14> */
.L_x_9294:
[----:B------:R-:W-:Y:S01]  /*23f40*/  IMAD.MOV.U32 R13, RZ, RZ, R3 ;  /* 0x000000ffff0d7224 */ /* 0x000fe200078e0003 */
[----:B------:R-:W-:Y:S01]  /*23f50*/  MOV R12, 0x4 ;  /* 0x00000004000c7802 */ /* 0x000fe20000000f00 */
[----:B------:R-:W-:-:S07]  /*23f60*/  IMAD.MOV.U32 R5, RZ, RZ, R14 ;  /* 0x000000ffff057224 */ /* 0x000fce00078e000e */
[----:B------:R-:W-:Y:S05]  /*23f70*/  WARPSYNC.COLLECTIVE R15, `(.L_x_9295) ;  /* 0x000000000f087348 */ /* 0x000fea0003c00000 */
[----:B------:R0:W1:Y:S02]  /*23f80*/  SHFL.IDX P6, R14, R13, R12, R11 ;  /* 0x0000000c0d0e7389 */ /* 0x00006400000c000b */
[----:B01----:R-:W-:Y:S01]  /*23f90*/  ENDCOLLECTIVE ;  /* 0x000000000000791b */ /* 0x003fe20003800000 */
.L_x_9295:
        /* <DEDUP_REMOVED lines=16> */
.L_x_9296:
[----:B------:R-:W-:Y:S02]  /*240a0*/  IMAD.MOV.U32 R13, RZ, RZ, R3 ;  /* 0x000000ffff0d7224 */ /* 0x000fe400078e0003 */
[----:B------:R-:W-:Y:S02]  /*240b0*/  IMAD.MOV.U32 R12, RZ, RZ, 0x5 ;  /* 0x00000005ff0c7424 */ /* 0x000fe400078e00ff */
[----:B------:R-:W-:-:S07]  /*240c0*/  IMAD.MOV.U32 R5, RZ, RZ, R14 ;  /* 0x000000ffff057224 */ /* 0x000fce00078e000e */
[----:B------:R-:W-:Y:S05]  /*240d0*/  WARPSYNC.COLLECTIVE R15, `(.L_x_9297) ;  /* 0x000000000f087348 */ /* 0x000fea0003c00000 */
[----:B------:R0:W1:Y:S02]  /*240e0*/  SHFL.IDX P6, R14, R13, R12, R11 ;  /* 0x0000000c0d0e7389 */ /* 0x00006400000c000b */
[----:B01----:R-:W-:Y:S01]  /*240f0*/  ENDCOLLECTIVE ;  /* 0x000000000000791b */ /* 0x003fe20003800000 */
.L_x_9297:
        /* <DEDUP_REMOVED lines=16> */
.L_x_9298:
[----:B------:R-:W-:Y:S02]  /*24200*/  IMAD.MOV.U32 R13, RZ, RZ, R3 ;  /* 0x000000ffff0d7224 */ /* 0x000fe400078e0003 */
[----:B------:R-:W-:Y:S02]  /*24210*/  IMAD.MOV.U32 R12, RZ, RZ, 0x6 ;  /* 0x00000006ff0c7424 */ /* 0x000fe400078e00ff */
[----:B------:R-:W-:-:S07]  /*24220*/  IMAD.MOV.U32 R5, RZ, RZ, R14 ;  /* 0x000000ffff057224 */ /* 0x000fce00078e000e */
[----:B------:R-:W-:Y:S05]  /*24230*/  WARPSYNC.COLLECTIVE R15, `(.L_x_9299) ;  /* 0x000000000f087348 */ /* 0x000fea0003c00000 */
[----:B------:R0:W1:Y:S02]  /*24240*/  SHFL.IDX P6, R14, R13, R12, R11 ;  /* 0x0000000c0d0e7389 */ /* 0x00006400000c000b */
[----:B01----:R-:W-:Y:S01]  /*24250*/  ENDCOLLECTIVE ;  /* 0x000000000000791b */ /* 0x003fe20003800000 */
.L_x_9299:
        /* <DEDUP_REMOVED lines=16> */
.L_x_9300:
[----:B------:R-:W-:Y:S02]  /*24360*/  IMAD.MOV.U32 R13, RZ, RZ, R3 ;  /* 0x000000ffff0d7224 */ /* 0x000fe400078e0003 */
[----:B------:R-:W-:Y:S01]  /*24370*/  IMAD.MOV.U32 R12, RZ, RZ, 0x7 ;  /* 0x00000007ff0c7424 */ /* 0x000fe200078e00ff */
[----:B------:R-:W-:-:S07]  /*24380*/  MOV R5, R14 ;  /* 0x0000000e00057202 */ /* 0x000fce0000000f00 */
[----:B------:R-:W-:Y:S05]  /*24390*/  WARPSYNC.COLLECTIVE R15, `(.L_x_9301) ;  /* 0x000000000f087348 */ /* 0x000fea0003c00000 */
[----:B------:R0:W1:Y:S02]  /*243a0*/  SHFL.IDX P6, R14, R13, R12, R11 ;  /* 0x0000000c0d0e7389 */ /* 0x00006400000c000b */
[----:B01----:R-:W-:Y:S01]  /*243b0*/  ENDCOLLECTIVE ;  /* 0x000000000000791b */ /* 0x003fe20003800000 */
.L_x_9301:
[----:B------:R-:W-:-:S05]  /*243c0*/  @!P2 LEA R5, P3, R9, R5, 0x1 ;  /* 0x000000050905a211 */ /* 0x000fca00078608ff */
[----:B------:R-:W-:-:S04]  /*243d0*/  @!P2 IMAD.X R6, RZ, RZ, R6, P3 ;  /* 0x000000ffff06a224 */ /* 0x000fc800018e0606 */
[----:B------:R-:W-:Y:S02]  /*243e0*/  @!P2 IMAD.MOV.U32 R7, RZ, RZ, R6 ;  /* 0x000000ffff07a224 */ /* 0x000fe400078e0006 */
[----:B------:R-:W-:Y:S01]  /*243f0*/  @!P2 IMAD.MOV.U32 R6, RZ, RZ, R5 ;  /* 0x000000ffff06a224 */ /* 0x000fe200078e0005 */
[----:B------:R-:W-:-:S04]  /*24400*/  MOV R13, R4 ;  /* 0x00000004000d7202 */ /* 0x000fc80000000f00 */
[----:B------:R-:W-:Y:S01]  /*24410*/  @!PT LDS RZ, [RZ] ;  /* 0x00000000fffff984 */ /* 0x000fe20000000800 */
[----:B------:R-:W-:Y:S01]  /*24420*/  @!PT LDS RZ, [RZ] ;  /* 0x00000000fffff984 */ /* 0x000fe20000000800 */
[----:B------:R-:W-:Y:S01]  /*24430*/  @!PT LDS RZ, [RZ] ;  /* 0x00000000fffff984 */ /* 0x000fe20000000800 */
[----:B------:R0:W-:Y:S04]  /*24440*/  @!P2 LDGSTS.E.BYPASS.LTC128B.128 [R8+0x13400], desc[UR42][R6.64], !P0 ;  /* 0x134000000608afae */ /* 0x0001e8000c101d6a */
[----:B------:R0:W-:Y:S01]  /*24450*/  @!P2 LDGSTS.E.BYPASS.LTC128B.128 [R8+0x17400], desc[UR42][R6.64+0x80], !P1 ;  /* 0x174000800608afae */ /* 0x0001e2000c901d6a */
[----:B------:R-:W-:-:S07]  /*24460*/  IMAD.MOV.U32 R5, RZ, RZ, R14 ;  /* 0x000000ffff057224 */ /* 0x000fce00078e000e */
[----:B0-----:R-:W-:Y:S05]  /*24470*/  WARPSYNC.COLLECTIVE R15, `(.L_x_9302) ;  /* 0x000000000f087348 */ /* 0x001fea0003c00000 */
[----:B------:R1:W2:Y:S02]  /*24480*/  SHFL.IDX P6, R14, R13, R12, R11 ;  /* 0x0000000c0d0e7389 */ /* 0x0002a400000c000b */
[----:B012---:R-:W-:Y:S01]  /*24490*/  ENDCOLLECTIVE ;  /* 0x000000000000791b */ /* 0x007fe20003800000 */
.L_x_9302:
[----:B------:R-:W-:Y:S01]  /*244a0*/  IMAD.MOV.U32 R3, RZ, RZ, R14 ;  /* 0x000000ffff037224 */ /* 0x000fe200078e000e */
[----:B------:R-:W-:Y:S06]  /*244b0*/  BRA `(.L_x_9303) ;  /* 0xffffff9000c87947 */ /* 0x000fec000383ffff */
.L_x_9091:
[----:B----4-:R4:W0:Y:S02]  /*244c0*/  SYNCS.PHASECHK.TRANS64.TRYWAIT P0, [R18+URZ+0x28820], R0 ;  /* 0x02882000120075a7 */ /* 0x010824000800017f */
[----:B0-----:R-:W-:Y:S05]  /*244d0*/  @!P0 NANOSLEEP.SYNCS 0x989680 ;  /* 0x009896800000895d */ /* 0x001fea0003900000 */
[----:B------:R-:W0:Y:S02]  /*244e0*/  @!P0 SYNCS.PHASECHK.TRANS64 P0, [R18+URZ+0x28820], R0 ;  /* 0x02882000120085a7 */ /* 0x000e24000800007f */
[----:B0-----:R-:W-:Y:S05]  /*244f0*/  @!P0 BRA `(.L_x_9091) ;  /* 0xfffffffc00f08947 */ /* 0x001fea000383ffff */
[----:B------:R-:W-:Y:S05]  /*24500*/  BRA `(.L_x_9304) ;  /* 0xffffff9400347947 */ /* 0x000fea000383ffff */
.L_x_9100:
[----:B--2---:R2:W3:Y:S02]  /*24510*/  SYNCS.PHASECHK.TRANS64.TRYWAIT P0, [R3+URZ+0x28840], R2 ;  /* 0x02884002030075a7 */ /* 0x0044e4000800017f */
[----:B---3--:R-:W-:Y:S05]  /*24520*/  @!P0 NANOSLEEP.SYNCS 0x989680 ;  /* 0x009896800000895d */ /* 0x008fea0003900000 */
[----:B------:R-:W3:Y:S02]  /*24530*/  @!P0 SYNCS.PHASECHK.TRANS64 P0, [R3+URZ+0x28840], R2 ;  /* 0x02884002030085a7 */ /* 0x000ee4000800007f */
[----:B---3--:R-:W-:Y:S05]  /*24540*/  @!P0 BRA `(.L_x_9100) ;  /* 0xfffffffc00f08947 */ /* 0x008fea000383ffff */
[----:B------:R-:W-:Y:S05]  /*24550*/  BRA `(.L_x_9305) ;  /* 0xffffff9800107947 */ /* 0x000fea000383ffff */
.L_x_9106:
[----:B-1----:R1:W2:Y:S02]  /*24560*/  SYNCS.PHASECHK.TRANS64.TRYWAIT P0, [R2+URZ+0x28860], R3 ;  /* 0x02886003020075a7 */ /* 0x0022a4000800017f */
[----:B--2---:R-:W-:Y:S05]  /*24570*/  @!P0 NANOSLEEP.SYNCS 0x989680 ;  /* 0x009896800000895d */ /* 0x004fea0003900000 */
[----:B------:R-:W2:Y:S02]  /*24580*/  @!P0 SYNCS.PHASECHK.TRANS64 P0, [R2+URZ+0x28860], R3 ;  /* 0x02886003020085a7 */ /* 0x000ea4000800007f */
[----:B--2---:R-:W-:Y:S05]  /*24590*/  @!P0 BRA `(.L_x_9106) ;  /* 0xfffffffc00f08947 */ /* 0x004fea000383ffff */
[----:B------:R-:W-:Y:S05]  /*245a0*/  BRA `(.L_x_9306) ;  /* 0xffffff9800e07947 */ /* 0x000fea000383ffff */
.L_x_9116:
[----:B--2---:R2:W3:Y:S02]  /*245b0*/  SYNCS.PHASECHK.TRANS64.TRYWAIT P0, [R3+URZ+0x28840], R2 ;  /* 0x02884002030075a7 */ /* 0x0044e4000800017f */
[----:B---3--:R-:W-:Y:S05]  /*245c0*/  @!P0 NANOSLEEP.SYNCS 0x989680 ;  /* 0x009896800000895d */ /* 0x008fea0003900000 */
[----:B------:R-:W3:Y:S02]  /*245d0*/  @!P0 SYNCS.PHASECHK.TRANS64 P0, [R3+URZ+0x28840], R2 ;  /* 0x02884002030085a7 */ /* 0x000ee4000800007f */
[----:B---3--:R-:W-:Y:S05]  /*245e0*/  @!P0 BRA `(.L_x_9116) ;  /* 0xfffffffc00f08947 */ /* 0x008fea000383ffff */
[----:B------:R-:W-:Y:S05]  /*245f0*/  BRA `(.L_x_9307) ;  /* 0xffffffa000787947 */ /* 0x000fea000383ffff */
.L_x_9122:
[----:B-1----:R1:W2:Y:S02]  /*24600*/  SYNCS.PHASECHK.TRANS64.TRYWAIT P0, [R2+URZ+0x28860], R3 ;  /* 0x02886003020075a7 */ /* 0x0022a4000800017f */
[----:B--2---:R-:W-:Y:S05]  /*24610*/  @!P0 NANOSLEEP.SYNCS 0x989680 ;  /* 0x009896800000895d */ /* 0x004fea0003900000 */
[----:B------:R-:W2:Y:S02]  /*24620*/  @!P0 SYNCS.PHASECHK.TRANS64 P0, [R2+URZ+0x28860], R3 ;  /* 0x02886003020085a7 */ /* 0x000ea4000800007f */
[----:B--2---:R-:W-:Y:S05]  /*24630*/  @!P0 BRA `(.L_x_9122) ;  /* 0xfffffffc00f08947 */ /* 0x004fea000383ffff */
[----:B------:R-:W-:Y:S05]  /*24640*/  BRA `(.L_x_9308) ;  /* 0xffffffa400487947 */ /* 0x000fea000383ffff */
.L_x_9132:
[----:B---3--:R3:W4:Y:S02]  /*24650*/  SYNCS.PHASECHK.TRANS64.TRYWAIT P0, [R2+URZ+0x28840], R3 ;  /* 0x02884003020075a7 */ /* 0x008724000800017f */
[----:B----4-:R-:W-:Y:S05]  /*24660*/  @!P0 NANOSLEEP.SYNCS 0x989680 ;  /* 0x009896800000895d */ /* 0x010fea0003900000 */
[----:B------:R-:W4:Y:S02]  /*24670*/  @!P0 SYNCS.PHASECHK.TRANS64 P0, [R2+URZ+0x28840], R3 ;  /* 0x02884003020085a7 */ /* 0x000f24000800007f */
[----:B----4-:R-:W-:Y:S05]  /*24680*/  @!P0 BRA `(.L_x_9132) ;  /* 0xfffffffc00f08947 */ /* 0x010fea000383ffff */
[----:B------:R-:W-:Y:S05]  /*24690*/  BRA `(.L_x_9309) ;  /* 0xffffffa800b87947 */ /* 0x000fea000383ffff */
.L_x_9138:
[----:B-1----:R1:W2:Y:S02]  /*246a0*/  SYNCS.PHASECHK.TRANS64.TRYWAIT P0, [R2+URZ+0x28860], R5 ;  /* 0x02886005020075a7 */ /* 0x0022a4000800017f */
[----:B--2---:R-:W-:Y:S05]  /*246b0*/  @!P0 NANOSLEEP.SYNCS 0x989680 ;  /* 0x009896800000895d */ /* 0x004fea0003900000 */
[----:B------:R-:W2:Y:S02]  /*246c0*/  @!P0 SYNCS.PHASECHK.TRANS64 P0, [R2+URZ+0x28860], R5 ;  /* 0x02886005020085a7 */ /* 0x000ea4000800007f */
[----:B--2---:R-:W-:Y:S05]  /*246d0*/  @!P0 BRA `(.L_x_9138) ;  /* 0xfffffffc00f08947 */ /* 0x004fea000383ffff */
[----:B------:R-:W-:Y:S05]  /*246e0*/  BRA `(.L_x_9310) ;  /* 0xffffffac00847947 */ /* 0x000fea000383ffff */
.L_x_9150:
[----:B---3--:R3:W4:Y:S02]  /*246f0*/  SYNCS.PHASECHK.TRANS64.TRYWAIT P0, [R0+URZ+0x28860], R2 ;  /* 0x02886002000075a7 */ /* 0x008724000800017f */
[----:B----4-:R-:W-:Y:S05]  /*24700*/  @!P0 NANOSLEEP.SYNCS 0x989680 ;  /* 0x009896800000895d */ /* 0x010fea0003900000 */
[----:B------:R-:W4:Y:S02]  /*24710*/  @!P0 SYNCS.PHASECHK.TRANS64 P0, [R0+URZ+0x28860], R2 ;  /* 0x02886002000085a7 */ /* 0x000f24000800007f */
[----:B----4-:R-:W-:Y:S05]  /*24720*/  @!P0 BRA `(.L_x_9150) ;  /* 0xfffffffc00f08947 */ /* 0x010fea000383ffff */
[----:B------:R-:W-:Y:S05]  /*24730*/  BRA `(.L_x_9311) ;  /* 0xffffffb000dc7947 */ /* 0x000fea000383ffff */
.L_x_9158:
[----:B----4-:R-:W4:Y:S01]  /*24740*/  LDL R0, [R1] ;  /* 0x0000000001007983 */ /* 0x010f220000100800 */
[----:B------:R-:W-:Y:S01]  /*24750*/  BSSY B0, `(.L_x_9312) ;  /* 0x0000008000007945 */ /* 0x000fe20003800000 */
[----:B------:R-:W-:Y:S02]  /*24760*/  IMAD.MOV.U32 R12, RZ, RZ, RZ ;  /* 0x000000ffff0c7224 */ /* 0x000fe400078e00ff */
[----:B------:R-:W-:Y:S02]  /*24770*/  IMAD.MOV.U32 R11, RZ, RZ, 0x1f ;  /* 0x0000001fff0b7424 */ /* 0x000fe400078e00ff */
[----:B------:R-:W-:Y:S02]  /*24780*/  IMAD.MOV.U32 R15, RZ, RZ, -0x1 ;  /* 0xffffffffff0f7424 */ /* 0x000fe400078e00ff */
[----:B----4-:R-:W-:-:S07]  /*24790*/  IMAD.MOV.U32 R13, RZ, RZ, R0 ;  /* 0x000000ffff0d7224 */ /* 0x010fce00078e0000 */
[----:B0-23--:R-:W-:Y:S05]  /*247a0*/  WARPSYNC.COLLECTIVE R15, `(.L_x_9313) ;  /* 0x000000000f087348 */ /* 0x00dfea0003c00000 */
[----:B------:R1:W4:Y:S02]  /*247b0*/  SHFL.IDX P6, R14, R13, R12, R11 ;  /* 0x0000000c0d0e7389 */ /* 0x00032400000c000b */
[----:B01234-:R-:W-:Y:S01]  /*247c0*/  ENDCOLLECTIVE ;  /* 0x000000000000791b */ /* 0x01ffe20003800000 */
.L_x_9313:
[----:B------:R-:W-:Y:S05]  /*247d0*/  BSYNC B0 ;  /* 0x0000000000007941 */ /* 0x000fea0003800000 */
.L_x_9312:
        /* <DEDUP_REMOVED lines=10> */
.L_x_9314:
        /* <DEDUP_REMOVED lines=15> */
[----:B--2---:R-:W-:Y:S01]  /*24970*/  @!P0 MOV R4, R8 ;  /* 0x0000000800048202 */ /* 0x004fe20000000f00 */
        /* <DEDUP_REMOVED lines=8> */
.L_x_9315:
        /* <DEDUP_REMOVED lines=9> */
.L_x_9316:
        /* <DEDUP_REMOVED lines=8> */
.L_x_9317:
        /* <DEDUP_REMOVED lines=8> */
.L_x_9318:
        /* <DEDUP_REMOVED lines=8> */
.L_x_9319:
        /* <DEDUP_REMOVED lines=9> */
.L_x_9320:
[----:B------:R-:W-:Y:S01]  /*24ca0*/  IMAD.MOV.U32 R9, RZ, RZ, R14 ;  /* 0x000000ffff097224 */ /* 0x000fe200078e000e */
[----:B------:R-:W-:Y:S06]  /*24cb0*/  BRA `(.L_x_9321) ;  /* 0xffffffb400647947 */ /* 0x000fec000383ffff */
.L_x_9161:
[----:B------:R-:W-:Y:S01]  /*24cc0*/  BSSY B0, `(.L_x_9322) ;  /* 0x0000008000007945 */ /* 0x000fe20003800000 */
[----:B------:R-:W-:Y:S01]  /*24cd0*/  MOV R13, R2 ;  /* 0x00000002000d7202 */ /* 0x000fe20000000f00 */
[----:B------:R-:W-:Y:S02]  /*24ce0*/  IMAD.MOV.U32 R12, RZ, RZ, 0x1 ;  /* 0x00000001ff0c7424 */ /* 0x000fe400078e00ff */
[----:B------:R-:W-:Y:S02]  /*24cf0*/  IMAD.MOV.U32 R11, RZ, RZ, RZ ;  /* 0x000000ffff0b7224 */ /* 0x000fe400078e00ff */
[----:B------:R-:W-:-:S07]  /*24d00*/  IMAD.MOV.U32 R15, RZ, RZ, -0x1 ;  /* 0xffffffffff0f7424 */ /* 0x000fce00078e00ff */
[----:B01----:R-:W-:Y:S05]  /*24d10*/  WARPSYNC.COLLECTIVE R15, `(.L_x_9323) ;  /* 0x000000000f087348 */ /* 0x003fea0003c00000 */
[----:B------:R2:W3:Y:S02]  /*24d20*/  SHFL.UP P6, R14, R13, R12, R11 ;  /* 0x0400000c0d0e7389 */ /* 0x0004e400000c000b */
[----:B0123--:R-:W-:Y:S01]  /*24d30*/  ENDCOLLECTIVE ;  /* 0x000000000000791b */ /* 0x00ffe20003800000 */
.L_x_9323:
[----:B------:R-:W-:Y:S05]  /*24d40*/  BSYNC B0 ;  /* 0x0000000000007941 */ /* 0x000fea0003800000 */
.L_x_9322:
        /* <DEDUP_REMOVED lines=12> */
.L_x_9324:
        /* <DEDUP_REMOVED lines=8> */
.L_x_9325:
        /* <DEDUP_REMOVED lines=8> */
.L_x_9326:
        /* <DEDUP_REMOVED lines=8> */
.L_x_9327:
        /* <DEDUP_REMOVED lines=9> */
.L_x_9328:
[----:B------:R-:W-:Y:S01]  /*25020*/  IMAD.MOV.U32 R9, RZ, RZ, R14 ;  /* 0x000000ffff097224 */ /* 0x000fe200078e000e */
[----:B------:R-:W-:Y:S06]  /*25030*/  BRA `(.L_x_9329) ;  /* 0xffffffb400347947 */ /* 0x000fec000383ffff */
.L_x_9163:
[----:B------:R-:W-:Y:S01]  /*25040*/  BSSY B0, `(.L_x_9330) ;  /* 0x0000006000007945 */ /* 0x000fe20003800000 */
[----:B------:R-:W-:Y:S02]  /*25050*/  PLOP3.LUT P6, PT, P6, PT, PT, 0x8, 0x0 ;  /* 0x000000000000781c */ /* 0x000fe400037ce170 */
[----:B------:R-:W-:-:S11]  /*25060*/  MOV R15, 0xffffffff ;  /* 0xffffffff000f7802 */ /* 0x000fd60000000f00 */
[----:B01----:R-:W-:Y:S05]  /*25070*/  WARPSYNC.COLLECTIVE R15, `(.L_x_9331) ;  /* 0x000000000f087348 */ /* 0x003fea0003c00000 */
[----:B------:R-:W-:Y:S01]  /*25080*/  VOTE.ANY R14, PT, P6 ;  /* 0x00000000000e7806 */ /* 0x000fe200030e0100 */
[----:B01----:R-:W-:Y:S06]  /*25090*/  ENDCOLLECTIVE ;  /* 0x000000000000791b */ /* 0x003fec0003800000 */
.L_x_9331:
[----:B------:R-:W-:Y:S05]  /*250a0*/  BSYNC B0 ;  /* 0x0000000000007941 */ /* 0x000fea0003800000 */
.L_x_9330:
        /* <DEDUP_REMOVED lines=10> */
.L_x_9332:
[----:B------:R-:W-:Y:S01]  /*25150*/  MOV R13, R6 ;  /* 0x00000006000d7202 */ /* 0x000fe20000000f00 */
[----:B------:R-:W-:-:S07]  /*25160*/  IMAD.MOV.U32 R4, RZ, RZ, R14 ;  /* 0x000000ffff047224 */ /* 0x000fce00078e000e */
[----:B------:R-:W-:Y:S05]  /*25170*/  WARPSYNC.COLLECTIVE R15, `(.L_x_9333) ;  /* 0x000000000f087348 */ /* 0x000fea0003c00000 */
[----:B------:R0:W1:Y:S02]  /*25180*/  SHFL.IDX P6, R14, R13, R12, R11 ;  /* 0x0000000c0d0e7389 */ /* 0x00006400000c000b */
[----:B01----:R-:W-:Y:S01]  /*25190*/  ENDCOLLECTIVE ;  /* 0x000000000000791b */ /* 0x003fe20003800000 */
.L_x_9333:
[----:B------:R-:W-:Y:S02]  /*251a0*/  IMAD.MOV.U32 R6, RZ, RZ, R14 ;  /* 0x000000ffff067224 */ /* 0x000fe400078e000e */
[----:B------:R-:W-:-:S05]  /*251b0*/  IMAD.IADD R10, R3, 0x1, R10 ;  /* 0x00000001030a7824 */ /* 0x000fca00078e020a */
[----:B------:R0:W-:Y:S01]  /*251c0*/  STL [R1+0xc], R10 ;  /* 0x00000c0a01007387 */ /* 0x0001e20000100800 */
[----:B------:R-:W-:Y:S05]  /*251d0*/  BRA `(.L_x_9334) ;  /* 0xffffffb400147947 */ /* 0x000fea000383ffff */
.L_x_9165:
        /* <DEDUP_REMOVED lines=8> */
.L_x_9336:
[----:B------:R-:W-:Y:S05]  /*25260*/  BSYNC B0 ;  /* 0x0000000000007941 */ /* 0x000fea0003800000 */
.L_x_9335:
[----:B------:R-:W-:Y:S01]  /*25270*/  MOV R3, R14 ;  /* 0x0000000e00037202 */ /* 0x000fe20000000f00 */
[----:B------:R-:W-:Y:S06]  /*25280*/  BRA `(.L_x_9337) ;  /* 0xffffffb400007947 */ /* 0x000fec000383ffff */
.L_x_9171:
[----:B0-----:R0:W1:Y:S02]  /*25290*/  SYNCS.PHASECHK.TRANS64.TRYWAIT P0, [R0+URZ+0x28820], R3 ;  /* 0x02882003000075a7 */ /* 0x001064000800017f */
[----:B-1----:R-:W-:Y:S05]  /*252a0*/  @!P0 NANOSLEEP.SYNCS 0x989680 ;  /* 0x009896800000895d */ /* 0x002fea0003900000 */
[----:B------:R-:W1:Y:S02]  /*252b0*/  @!P0 SYNCS.PHASECHK.TRANS64 P0, [R0+URZ+0x28820], R3 ;  /* 0x02882003000085a7 */ /* 0x000e64000800007f */
[----:B-1----:R-:W-:Y:S05]  /*252c0*/  @!P0 BRA `(.L_x_9171) ;  /* 0xfffffffc00f08947 */ /* 0x002fea000383ffff */
[----:B------:R-:W-:Y:S05]  /*252d0*/  BRA `(.L_x_9338) ;  /* 0xffffffbc009c7947 */ /* 0x000fea000383ffff */
.L_x_9172:
        /* <DEDUP_REMOVED lines=11> */
.L_x_9340:
[----:B------:R-:W-:Y:S05]  /*25390*/  BSYNC B0 ;  /* 0x0000000000007941 */ /* 0x000fea0003800000 */
.L_x_9339:
[----:B------:R-:W-:Y:S05]  /*253a0*/  BRA `(.L_x_9341) ;  /* 0xffffffbc00847947 */ /* 0x000fea000383ffff */
.L_x_9173:
[----:B------:R-:W-:Y:S01]  /*253b0*/  BSSY B0, `(.L_x_9342) ;  /* 0x0000006000007945 */ /* 0x000fe20003800000 */
[----:B------:R-:W-:-:S07]  /*253c0*/  IMAD.MOV.U32 R15, RZ, RZ, -0x1 ;  /* 0xffffffffff0f7424 */ /* 0x000fce00078e00ff */
[----:B01----:R-:W-:Y:S05]  /*253d0*/  WARPSYNC.COLLECTIVE R15, `(.L_x_9343) ;  /* 0x000000000f0c7348 */ /* 0x003fea0003c00000 */
[----:B------:R-:W-:Y:S02]  /*253e0*/  ELECT P6, UR62, PT ;  /* 0x00000000003e782f */ /* 0x000fe400038c0000 */
[----:B------:R-:W-:Y:S01]  /*253f0*/  MOV R14, UR62 ;  /* 0x0000003e000e7c02 */ /* 0x000fe20008000f00 */
[----:B01----:R-:W-:Y:S10]  /*25400*/  ENDCOLLECTIVE ;  /* 0x000000000000791b */ /* 0x003ff40003800000 */
.L_x_9343:
[----:B------:R-:W-:Y:S05]  /*25410*/  BSYNC B0 ;  /* 0x0000000000007941 */ /* 0x000fea0003800000 */
.L_x_9342:
[----:B------:R-:W-:Y:S05]  /*25420*/  BRA `(.L_x_9344) ;  /* 0xffffffbc00787947 */ /* 0x000fea000383ffff */
.L_x_9175:
[----:B0-----:R0:W1:Y:S02]  /*25430*/  SYNCS.PHASECHK.TRANS64.TRYWAIT P0, [R6+URZ], R5 ;  /* 0x00000005060075a7 */ /* 0x001064000800017f */
[----:B-1----:R-:W-:Y:S05]  /*25440*/  @!P0 NANOSLEEP.SYNCS 0x989680 ;  /* 0x009896800000895d */ /* 0x002fea0003900000 */
[----:B------:R-:W1:Y:S02]  /*25450*/  @!P0 SYNCS.PHASECHK.TRANS64 P0, [R6+URZ], R5 ;  /* 0x00000005060085a7 */ /* 0x000e64000800007f */
[----:B-1----:R-:W-:Y:S05]  /*25460*/  @!P0 BRA `(.L_x_9175) ;  /* 0xfffffffc00f08947 */ /* 0x002fea000383ffff */
[----:B------:R-:W-:Y:S05]  /*25470*/  BRA `(.L_x_9345) ;  /* 0xffffffbc00b07947 */ /* 0x000fea000383ffff */
.L_x_9176:
[----:B-1----:R1:W2:Y:S02]  /*25480*/  SYNCS.PHASECHK.TRANS64.TRYWAIT P0, [R7+URZ], R2 ;  /* 0x00000002070075a7 */ /* 0x0022a4000800017f */
[----:B--2---:R-:W-:Y:S05]  /*25490*/  @!P0 NANOSLEEP.SYNCS 0x989680 ;  /* 0x009896800000895d */ /* 0x004fea0003900000 */
[----:B------:R-:W2:Y:S02]  /*254a0*/  @!P0 SYNCS.PHASECHK.TRANS64 P0, [R7+URZ], R2 ;  /* 0x00000002070085a7 */ /* 0x000ea4000800007f */
[----:B--2---:R-:W-:Y:S05]  /*254b0*/  @!P0 BRA `(.L_x_9176) ;  /* 0xfffffffc00f08947 */ /* 0x004fea000383ffff */
[----:B------:R-:W-:Y:S05]  /*254c0*/  BRA `(.L_x_9346) ;  /* 0xffffffbc00a47947 */ /* 0x000fea000383ffff */
.L_x_9178:
[----:B--2---:R2:W3:Y:S02]  /*254d0*/  SYNCS.PHASECHK.TRANS64.TRYWAIT P0, [R4+URZ], R5 ;  /* 0x00000005040075a7 */ /* 0x0044e4000800017f */
[----:B---3--:R-:W-:Y:S05]  /*254e0*/  @!P0 NANOSLEEP.SYNCS 0x989680 ;  /* 0x009896800000895d */ /* 0x008fea0003900000 */
[----:B------:R-:W3:Y:S02]  /*254f0*/  @!P0 SYNCS.PHASECHK.TRANS64 P0, [R4+URZ], R5 ;  /* 0x00000005040085a7 */ /* 0x000ee4000800007f */
[----:B---3--:R-:W-:Y:S05]  /*25500*/  @!P0 BRA `(.L_x_9178) ;  /* 0xfffffffc00f08947 */ /* 0x008fea000383ffff */
[----:B------:R-:W-:Y:S05]  /*25510*/  BRA `(.L_x_9347) ;  /* 0xffffffbc00a87947 */ /* 0x000fea000383ffff */
.L_x_9348:
        /* <DEDUP_REMOVED lines=14> */
.L_x_14865:


//--------------------- .text._ZN7cutlass13device_kernelIN5flash11enable_sm90INS1_16FlashAttnFwdSm90INS1_25CollectiveMainloopFwdSm90ILi2EN4cute5tupleIJNS5_1CILi1EEES8_S8_EEENS6_IJNS7_ILi192EEENS7_ILi144EEENS7_ILi96EEEEEELi96ENS_6half_tEfNS_4arch4Sm90ELb0ELb0ELb0ELb0ELb0ELb0ELb0ELb0ELb1ELb1ELb1ELb0EEENS1_21CollectiveEpilogueFwdINS6_IJSA_SC_SB_EEES9_SE_SG_Li384ELb0ELb1ELb1ELb0EEENS1_19SingleTileSchedulerILb0ELb1ELb1ELi192EEEEEEEEEvNT_6ParamsE --------------------------
	.section	.text._ZN7cutlass13device_kernelIN5flash11enable_sm90INS1_16FlashAttnFwdSm90INS1_25CollectiveMainloopFwdSm90ILi2EN4cute5tupleIJNS5_1CILi1EEES8_S8_EEENS6_IJNS7_ILi192EEENS7_ILi144EEENS7_ILi96EEEEEELi96ENS_6half_tEfNS_4arch4Sm90ELb0ELb0ELb0ELb0ELb0ELb0ELb0ELb0ELb1ELb1ELb1ELb0EEENS1_21CollectiveEpilogueFwdINS6_IJSA_SC_SB_EEES9_SE_SG_Li384ELb0ELb1ELb1ELb0EEENS1_19SingleTileSchedulerILb0ELb1ELb1ELi192EEEEEEEEEvNT_6ParamsE,"ax",@progbits
	.align	128
.text._ZN7cutlass13device_kernelIN5flash11enable_sm90INS1_16FlashAttnFwdSm90INS1_25CollectiveMainloopFwdSm90ILi2EN4cute5tupleIJNS5_1CILi1EEES8_S8_EEENS6_IJNS7_ILi192EEENS7_ILi144EEENS7_ILi96EEEEEELi96ENS_6half_tEfNS_4arch4Sm90ELb0ELb0ELb0ELb0ELb0ELb0ELb0ELb0ELb1ELb1ELb1ELb0EEENS1_21CollectiveEpilogueFwdINS6_IJSA_SC_SB_EEES9_SE_SG_Li384ELb0ELb1ELb1ELb0EEENS1_19SingleTileSchedulerILb0ELb1ELb1ELi192EEEEEEEEEvNT_6ParamsE:
        .type           _ZN7cutlass13device_kernelIN5flash11enable_sm90INS1_16FlashAttnFwdSm90INS1_25CollectiveMainloopFwdSm90ILi2EN4cute5tupleIJNS5_1CILi1EEES8_S8_EEENS6_IJNS7_ILi192EEENS7_ILi144EEENS7_ILi96EEEEEELi96ENS_6half_tEfNS_4arch4Sm90ELb0ELb0ELb0ELb0ELb0ELb0ELb0ELb0ELb1ELb1ELb1ELb0EEENS1_21CollectiveEpilogueFwdINS6_IJSA_SC_SB_EEES9_SE_SG_Li384ELb0ELb1ELb1ELb0EEENS1_19SingleTileSchedulerILb0ELb1ELb1ELi192EEEEEEEEEvNT_6ParamsE,@function
        .size           _ZN7cutlass13device_kernelIN5flash11enable_sm90INS1_16FlashAttnFwdSm90INS1_25CollectiveMainloopFwdSm90ILi2EN4cute5tupleIJNS5_1CILi1EEES8_S8_EEENS6_IJNS7_ILi192EEENS7_ILi144EEENS7_ILi96EEEEEELi96ENS_6half_tEfNS_4arch4Sm90ELb0ELb0ELb0ELb0ELb0ELb0ELb0ELb0ELb1ELb1ELb1ELb0EEENS1_21CollectiveEpilogueFwdINS6_IJSA_SC_SB_EEES9_SE_SG_Li384ELb0ELb1ELb1ELb0EEENS1_19SingleTileSchedulerILb0ELb1ELb1ELi192EEEEEEEEEvNT_6ParamsE,(.L_x_14866 - _ZN7cutlass13device_kernelIN5flash11enable_sm90INS1_16FlashAttnFwdSm90INS1_25CollectiveMainloopFwdSm90ILi2EN4cute5tupleIJNS5_1CILi1EEES8_S8_EEENS6_IJNS7_ILi192EEENS7_ILi144EEENS7_ILi96EEEEEELi96ENS_6half_tEfNS_4arch4Sm90ELb0ELb0ELb0ELb0ELb0ELb0ELb0ELb0ELb1ELb1ELb1ELb0EEENS1_21CollectiveEpilogueFwdINS6_IJSA_SC_SB_EEES9_SE_SG_Li384ELb0ELb1ELb1ELb0EEENS1_19SingleTileSchedulerILb0ELb1ELb1ELi192EEEEEEEEEvNT_6ParamsE)
        .other          _ZN7cutlass13device_kernelIN5flash11enable_sm90INS1_16FlashAttnFwdSm90INS1_25CollectiveMainloopFwdSm90ILi2EN4cute5tupleIJNS5_1CILi1EEES8_S8_EEENS6_IJNS7_ILi192EEENS7_ILi144EEENS7_ILi96EEEEEELi96ENS_6half_tEfNS_4arch4Sm90ELb0ELb0ELb0ELb0ELb0ELb0ELb0ELb0ELb1ELb1ELb1ELb0EEENS1_21CollectiveEpilogueFwdINS6_IJSA_SC_SB_EEES9_SE_SG_Li384ELb0ELb1ELb1ELb0EEENS1_19SingleTileSchedulerILb0ELb1ELb1ELi192EEEEEEEEEvNT_6ParamsE,@"STO_CUDA_ENTRY STV_DEFAULT"
_ZN7cutlass13device_kernelIN5flash11enable_sm90INS1_16FlashAttnFwdSm90INS1_25CollectiveMainloopFwdSm90ILi2EN4cute5tupleIJNS5_1CILi1EEES8_S8_EEENS6_IJNS7_ILi192EEENS7_ILi144EEENS7_ILi96EEEEEELi96ENS_6half_tEfNS_4arch4Sm90ELb0ELb0ELb0ELb0ELb0ELb0ELb0ELb0ELb1ELb1ELb1ELb0EEENS1_21CollectiveEpilogueFwdINS6_IJSA_SC_SB_EEES9_SE_SG_Li384ELb0ELb1ELb1ELb0EEENS1_19SingleTileSchedulerILb0ELb1ELb1ELi192EEEEEEEEEvNT_6ParamsE:
[----:B------:R-:W0:Y:S01]  /*0000*/  LDC R1, c[0x0][0x28] ;  /* 0x00000a00ff017b82 */ /* 0x000e220000000800 */
[----:B------:R-:W1:Y:S01]  /*0010*/  S2R R3, SR_TID.X ;  /* 0x0000000000037919 */ /* 0x000e620000002100 */
[----:B------:R-:W-:Y:S01]  /*0020*/  ELECT P0, URZ, PT ;  /* 0x00000000003f782f */ /* 0x000fe20003800000 */
[----:B------:R-:W-:Y:S01]  /*0030*/  BSSY B0, `(.L_x_9349) ;  /* 0x000000d000007945 */ /* 0x000fe20003800000 */
[----:B-1----:R-:W-:-:S05]  /*0040*/  SHF.R.U32.HI R29, RZ, 0x5, R3 ;  /* 0x00000005ff1d7819 */ /* 0x002fca0000011603 */
[----:B------:R-:W1:Y:S02]  /*0050*/  SHFL.IDX PT, R0, R29, RZ, 0x1f ;  /* 0x00001fff1d007589 */ /* 0x000e6400000e0000 */
[----:B-1----:R-:W-:-:S13]  /*0060*/  ISETP.EQ.AND P0, PT, R0, RZ, P0 ;  /* 0x000000ff0000720c */ /* 0x002fda0000702270 */
[----:B0-----:R-:W-:Y:S05]  /*0070*/  @!P0 BRA `(.L_x_9350) ;  /* 0x0000000000208947 */ /* 0x001fea0003800000 */
        /* <DEDUP_REMOVED lines=8> */
.L_x_9350:
[----:B------:R-:W-:Y:S05]  /*0100*/  BSYNC B0 ;  /* 0x0000000000007941 */ /* 0x000fea0003800000 */
.L_x_9349:
        /* <DEDUP_REMOVED lines=40> */
.L_x_9351:
        /* <DEDUP_REMOVED lines=22> */
.L_x_9352:
        /* <DEDUP_REMOVED lines=18> */
.L_x_9353:
        /* <DEDUP_REMOVED lines=22> */
.L_x_9354:
        /* <DEDUP_REMOVED lines=22> */
.L_x_9355:
[----:B--2---:R-:W-:Y:S01]  /*08d0*/  ISETP.NE.AND P0, PT, R0, RZ, PT ;  /* 0x000000ff0000720c */ /* 0x004fe20003f05270 */
[----:B------:R-:W-:Y:S01]  /*08e0*/  IMAD.MOV.U32 R26, RZ, RZ, 0x1 ;  /* 0x00000001ff1a7424 */ /* 0x000fe200078e00ff */
[----:B------:R-:W-:Y:S01]  /*08f0*/  NOP ;  /* 0x0000000000007918 */ /* 0x000fe20000000000 */
[----:B------:R-:W-:Y:S01]  /*0900*/  ULDC.64 UR38, c[0x0][0x208] ;  /* 0x0000820000267ab9 */ /* 0x000fe20000000a00 */
[----:B------:R-:W-:Y:S01]  /*0910*/  BSSY B6, `(.L_x_9356) ;  /* 0x0000db2000067945 */ /* 0x000fe20003800000 */
[----:B------:R-:W-:Y:S02]  /*0920*/  LOP3.LUT R27, R3, 0x7f, RZ, 0xc0, !PT ;  /* 0x0000007f031b7812 */ /* 0x000fe400078ec0ff */
[----:B------:R-:W-:Y:S01]  /*0930*/  SEL R26, R26, 0x2, !P0 ;  /* 0x000000021a1a7807 */ /* 0x000fe20004000000 */
[----:B01-34-:R-:W-:Y:S06]  /*0940*/  BAR.SYNC.DEFER_BLOCKING 0x0 ;  /* 0x0000000000007b1d */ /* 0x01bfec0000010000 */
[----:B------:R-:W-:Y:S05]  /*0950*/  @!P0 BRA `(.L_x_9357) ;  /* 0x0000009800dc8947 */ /* 0x000fea0003800000 */
.L_x_9358:
[----:B------:R-:W-:-:S08]  /*0960*/  NOP ;  /* 0x0000000000007918 */ /* 0x000fd00000000000 */
[----:B------:R-:W0:Y:S02]  /*0970*/  USETMAXREG.TRY_ALLOC.CTAPOOL UP0, 0xa0 ;  /* 0x000000a0000079c8 */ /* 0x000e240008000600 */
[----:B0-----:R-:W-:-:S13]  /*0980*/  PLOP3.LUT P0, PT, PT, PT, UP0, 0x80, 0x0 ;  /* 0x000000000000781c */ /* 0x001fda0003f0f008 */
[----:B------:R-:W-:Y:S05]  /*0990*/  @!P0 BRA `(.L_x_9358) ;  /* 0xfffffffc00f08947 */ /* 0x000fea000383ffff */
[----:B------:R-:W0:Y:S01]  /*09a0*/  LDC R2, c[0x0][0xc50] ;  /* 0x00031400ff027b82 */ /* 0x000e220000000800 */
        /* <DEDUP_REMOVED lines=17> */
[----:B------:R-:W0:Y:S01]  /*0ac0*/  LDC.64 R4, c[0x0][0x418] ;  /* 0x00010600ff047b82 */ /* 0x000e220000000a00 */
[----:B------:R-:W-:-:S07]  /*0ad0*/  LOP3.LUT R7, R2, 0xffff, RZ, 0xc0, !PT ;  /* 0x0000ffff02077812 */ /* 0x000fce00078ec0ff */
        /* <DEDUP_REMOVED lines=11> */
[----:B------:R-:W-:Y:S01]  /*0b90*/  IMAD.MOV.U32 R0, RZ, RZ, RZ ;  /* 0x000000ffff007224 */ /* 0x000fe200078e00ff */
        /* <DEDUP_REMOVED lines=31> */
.L_x_9360:
[-C--:B------:R-:W-:Y:S01]  /*0d90*/  IMAD R144, R7, R0.reuse, RZ ;  /* 0x0000000007907224 */ /* 0x080fe200078e02ff */
[----:B------:R-:W-:Y:S01]  /*0da0*/  PLOP3.LUT P0, PT, PT, PT, PT, 0x80, 0x0 ;  /* 0x000000000000781c */ /* 0x000fe20003f0f070 */
[----:B------:R-:W-:Y:S01]  /*0db0*/  VIADD R16, R10, 0xffffff80 ;  /* 0xffffff800a107836 */ /* 0x000fe20000000000 */
[----:B------:R-:W-:Y:S01]  /*0dc0*/  CS2R R70, SRZ ;  /* 0x0000000000467805 */ /* 0x000fe2000001ff00 */
[----:B------:R-:W-:Y:S01]  /*0dd0*/  IMAD.MOV.U32 R76, RZ, RZ, RZ ;  /* 0x000000ffff4c7224 */ /* 0x000fe200078e00ff */
[----:B------:R-:W-:Y:S01]  /*0de0*/  VIADDMNMX R17, R144, R0, R17, PT ;  /* 0x0000000090117246 */ /* 0x000fe20003800111 */
[----:B------:R-:W-:Y:S01]  /*0df0*/  IMAD.MOV.U32 R0, RZ, RZ, RZ ;  /* 0x000000ffff007224 */ /* 0x000fe200078e00ff */
[----:B------:R-:W-:Y:S02]  /*0e00*/  CS2R R44, SRZ ;  /* 0x00000000002c7805 */ /* 0x000fe4000001ff00 */
[----:B------:R-:W-:Y:S02]  /*0e10*/  CS2R R38, SRZ ;  /* 0x0000000000267805 */ /* 0x000fe4000001ff00 */
[----:B------:R-:W-:-:S02]  /*0e20*/  ISETP.GT.AND P1, PT, R17, R144, PT ;  /* 0x000000901100720c */ /* 0x000fc40003f24270 */
        /* <DEDUP_REMOVED lines=29> */
[----:B------:R-:W-:-:S04]  /*1000*/  UIADD3 UR6, UR37, 0x24300, URZ ;  /* 0x0002430025067890 */ /* 0x000fc8000fffe03f */
[----:B------:R-:W-:Y:S01]  /*1010*/  ULOP3.LUT UP0, URZ, UR6, 0x9f, URZ, 0xc0, !UPT ;  /* 0x0000009f063f7892 */ /* 0x000fe2000f80c03f */
[----:B-1----:R-:W-:-:S05]  /*1020*/  R2UR UR36, R0 ;  /* 0x00000000002472ca */ /* 0x002fca00000e0000 */
[----:B------:R-:W-:-:S08]  /*1030*/  PLOP3.LUT P0, PT, PT, PT, UP0, 0x80, 0x0 ;  /* 0x000000000000781c */ /* 0x000fd00003f0f008 */
[----:B------:R-:W-:-:S04]  /*1040*/  UIMAD.WIDE UR4, UR36, 0x55555556, URZ ;  /* 0x55555556240478a5 */ /* 0x000fc8000f8e023f */
[----:B------:R-:W-:-:S04]  /*1050*/  ULEA.HI UR5, UR5, UR5, URZ, 0x1 ;  /* 0x0000000505057291 */ /* 0x000fc8000f8f083f */
[----:B------:R-:W-:-:S04]  /*1060*/  UIMAD UR41, UR5, -0x3, UR36 ;  /* 0xfffffffd052978a4 */ /* 0x000fc8000f8e0224 */
        /* <DEDUP_REMOVED lines=20> */
.L_x_9362:
[----:B------:R-:W-:Y:S02]  /*11b0*/  SHF.L.U32 R0, RZ, 0x1f, RZ ;  /* 0x0000001fff007819 */ /* 0x000fe400000006ff */
[----:B------:R-:W-:Y:S02]  /*11c0*/  LOP3.LUT R26, R26, 0x1, RZ, 0xfc, !PT ;  /* 0x000000011a1a7812 */ /* 0x000fe400078efcff */
[----:B------:R-:W0:Y:S02]  /*11d0*/  SYNCS.PHASECHK.TRANS64.TRYWAIT P1, [UR37+0x31c00], R0 ;  /* 0x031c0000ff0075a7 */ /* 0x000e240008020165 */
[----:B------:R-:W-:Y:S01]  /*11e0*/  ISETP.NE.AND P0, PT, R26, 0x3, PT ;  /* 0x000000031a00780c */ /* 0x000fe20003f05270 */
[----:B0-----:R-:W-:-:S12]  /*11f0*/  @!P1 BRA `(.L_x_9363) ;  /* 0x000000d000949947 */ /* 0x001fd80003800000 */
.L_x_9474:
[----:B------:R-:W-:Y:S05]  /*1200*/  @!P0 BRA `(.L_x_9364) ;  /* 0x0000000000048947 */ /* 0x000fea0003800000 */
[----:B------:R-:W-:Y:S01]  /*1210*/  BPT.TRAP 0x1 ;  /* 0x000000040000795c */ /* 0x000fe20000300000 */
.L_x_9364:
[----:B------:R1:W2:Y:S01]  /*1220*/  SYNCS.PHASECHK.TRANS64.TRYWAIT P1, [UR37+0x31c30], R0 ;  /* 0x031c3000ff0075a7 */ /* 0x0002a20008020165 */
[----:B------:R-:W-:Y:S05]  /*1230*/  @!P0 BRA `(.L_x_9365) ;  /* 0x0000000000048947 */ /* 0x000fea0003800000 */
[----:B------:R-:W-:Y:S01]  /*1240*/  BPT.TRAP 0x1 ;  /* 0x000000040000795c */ /* 0x000fe20000300000 */
.L_x_9365:
[----:B--2---:R-:W-:Y:S05]  /*1250*/  @P1 BRA `(.L_x_9366) ;  /* 0x0000000000081947 */ /* 0x004fea0003800000 */
[----:B------:R-:W2:Y:S02]  /*1260*/  SYNCS.PHASECHK.TRANS64.TRYWAIT P1, [UR37+0x31c30], R0 ;  /* 0x031c3000ff0075a7 */ /* 0x000ea40008020165 */
[----:B--2---:R-:W-:Y:S05]  /*1270*/  @!P1 BRA `(.L_x_9367) ;  /* 0x000000d0008c9947 */ /* 0x004fea0003800000 */
.L_x_9366:
[----:B------:R-:W-:Y:S01]  /*1280*/  ULEA UR4, UR41, UR37, 0xc ;  /* 0x0000002529047291 */ /* 0x000fe2000f8e603f */
[----:B------:R-:W-:Y:S01]  /*1290*/  ISETP.NE.AND P1, PT, R27, RZ, PT ;  /* 0x000000ff1b00720c */ /* 0x000fe20003f25270 */
[----:B01----:R-:W-:Y:S02]  /*12a0*/  IMAD.MOV.U32 R0, RZ, RZ, RZ ;  /* 0x000000ffff007224 */ /* 0x003fe400078e00ff */
[----:B------:R-:W-:Y:S01]  /*12b0*/  UIADD3 UR4, UR4, 0xda00, URZ ;  /* 0x0000da0004047890 */ /* 0x000fe2000fffe03f */
[----:B------:R-:W-:Y:S02]  /*12c0*/  IMAD.MOV.U32 R71, RZ, RZ, RZ ;  /* 0x000000ffff477224 */ /* 0x000fe400078e00ff */
[----:B------:R-:W-:Y:S01]  /*12d0*/  IMAD.MOV.U32 R3, RZ, RZ, -0x7fffffe0 ;  /* 0x80000020ff037424 */ /* 0x000fe200078e00ff */
[----:B------:R-:W-:-:S04]  /*12e0*/  USHF.R.U32.HI UR4, URZ, 0x4, UR4 ;  /* 0x000000043f047899 */ /* 0x000fc80008011604 */
[----:B------:R-:W-:-:S06]  /*12f0*/  ULOP3.LUT UR4, UR4, 0x3fff, URZ, 0xc0, !UPT ;  /* 0x00003fff04047892 */ /* 0x000fcc000f8ec03f */
[----:B------:R-:W-:Y:S01]  /*1300*/  IMAD.U32 R2, RZ, RZ, UR4 ;  /* 0x00000004ff027e24 */ /* 0x000fe2000f8e00ff */
[----:B------:R-:W-:Y:S05]  /*1310*/  WARPSYNC.ALL ;  /* 0x0000000000007948 */ /* 0x000fea0003800000 */
[----:B------:R-:W-:Y:S01]  /*1320*/  LOP3.LUT R2, R2, 0x10000, RZ, 0xfc, !PT ;  /* 0x0001000002027812 */ /* 0x000fe200078efcff */
[----:B------:R-:W-:-:S03]  /*1330*/  UIADD3 UR4, UR37, 0x16a00, URZ ;  /* 0x00016a0025047890 */ /* 0x000fc6000fffe03f */
[C---:B------:R-:W-:Y:S01]  /*1340*/  R2UR UR8, R2.reuse ;  /* 0x00000000020872ca */ /* 0x040fe200000e0000 */
[----:B------:R-:W-:Y:S01]  /*1350*/  WARPGROUP.ARRIVE ;  /* 0x00000000000079c5 */ /* 0x000fe20000000000 */
[C---:B------:R-:W-:Y:S01]  /*1360*/  R2UR UR9, R3.reuse ;  /* 0x00000000030972ca */ /* 0x040fe200000e0000 */
[----:B------:R-:W-:Y:S01]  /*1370*/  USHF.R.U32.HI UR4, URZ, 0x4, UR4 ;  /* 0x000000043f047899 */ /* 0x000fe20008011604 */
[C---:B------:R-:W-:Y:S01]  /*1380*/  R2UR UR24, R2.reuse ;  /* 0x00000000021872ca */ /* 0x040fe200000e0000 */
[----:B------:R-:W-:Y:S01]  /*1390*/  UMOV UR11, 0x80000020 ;  /* 0x80000020000b7882 */ /* 0x000fe20000000000 */
[C---:B------:R-:W-:Y:S01]  /*13a0*/  R2UR UR25, R3.reuse ;  /* 0x00000000031972ca */ /* 0x040fe200000e0000 */
[----:B------:R-:W-:Y:S01]  /*13b0*/  ULOP3.LUT UR4, UR4, 0x3fff, URZ, 0xc0, !UPT ;  /* 0x00003fff04047892 */ /* 0x000fe2000f8ec03f */
[C---:B------:R-:W-:Y:S01]  /*13c0*/  R2UR UR20, R2.reuse ;  /* 0x00000000021472ca */ /* 0x040fe200000e0000 */
[----:B------:R-:W-:Y:S01]  /*13d0*/  UMOV UR27, 0x80000020 ;  /* 0x80000020001b7882 */ /* 0x000fe20000000000 */
[C---:B------:R-:W-:Y:S01]  /*13e0*/  R2UR UR21, R3.reuse ;  /* 0x00000000031572ca */ /* 0x040fe200000e0000 */
[----:B------:R-:W-:Y:S01]  /*13f0*/  ULOP3.LUT UR42, UR4, 0x10000, URZ, 0xfc, !UPT ;  /* 0x00010000042a7892 */ /* 0x000fe2000f8efc3f */
[C---:B------:R-:W-:Y:S01]  /*1400*/  R2UR UR16, R2.reuse ;  /* 0x00000000021072ca */ /* 0x040fe200000e0000 */
[----:B------:R-:W-:Y:S01]  /*1410*/  UMOV UR23, 0x80000020 ;  /* 0x8000002000177882 */ /* 0x000fe20000000000 */
[C---:B------:R-:W-:Y:S01]  /*1420*/  R2UR UR17, R3.reuse ;  /* 0x00000000031172ca */ /* 0x040fe200000e0000 */
[----:B------:R-:W-:Y:S01]  /*1430*/  UIADD3 UR4, UR42, 0x40, URZ ;  /* 0x000000402a047890 */ /* 0x000fe2000fffe03f */
[C---:B------:R-:W-:Y:S01]  /*1440*/  R2UR UR12, R2.reuse ;  /* 0x00000000020c72ca */ /* 0x040fe200000e0000 */
[----:B------:R-:W-:Y:S01]  /*1450*/  UMOV UR19, 0x80000020 ;  /* 0x8000002000137882 */ /* 0x000fe20000000000 */
[----:B------:R-:W-:Y:S01]  /*1460*/  UMOV UR10, UR42 ;  /* 0x0000002a000a7c82 */ /* 0x000fe20008000000 */
[C---:B------:R-:W-:Y:S01]  /*1470*/  R2UR UR13, R3.reuse ;  /* 0x00000000030d72ca */ /* 0x040fe200000e0000 */
[----:B------:R-:W-:Y:S01]  /*1480*/  HGMMA.64x16x16.F32 R96, gdesc[UR8], RZ, !UPT, gsb0 ;  /* 0x00200000086079f0 */ /* 0x000fe2000c0008ff */
[C---:B------:R-:W-:Y:S01]  /*1490*/  R2UR UR8, R2.reuse ;  /* 0x00000000020872ca */ /* 0x040fe200000e0000 */
[----:B------:R-:W-:Y:S01]  /*14a0*/  UMOV UR10, UR4 ;  /* 0x00000004000a7c82 */ /* 0x000fe20008000000 */
[----:B------:R-:W-:Y:S01]  /*14b0*/  R2UR UR9, R3 ;  /* 0x00000000030972ca */ /* 0x000fe200000e0000 */
[----:B------:R-:W-:Y:S01]  /*14c0*/  UMOV UR11, 0x80000020 ;  /* 0x80000020000b7882 */ /* 0x000fe20000000000 */
[----:B------:R-:W-:Y:S01]  /*14d0*/  UIADD3 UR4, UR42, 0x80, URZ ;  /* 0x000000802a047890 */ /* 0x000fe2000fffe03f */
[----:B------:R-:W-:Y:S01]  /*14e0*/  R2UR UR6, R2 ;  /* 0x00000000020672ca */ /* 0x000fe200000e0000 */
[----:B------:R-:W-:Y:S01]  /*14f0*/  UMOV UR15, 0x80000020 ;  /* 0x80000020000f7882 */ /* 0x000fe20000000000 */
[----:B------:R-:W-:Y:S01]  /*1500*/  UMOV UR5, 0x80000020 ;  /* 0x8000002000057882 */ /* 0x000fe20000000000 */
[----:B------:R-:W-:Y:S01]  /*1510*/  UIADD3 UR34, UR42, 0x542, URZ ;  /* 0x000005422a227890 */ /* 0x000fe2000fffe03f */
[----:B------:R-:W-:Y:S01]  /*1520*/  LOP3.LUT R5, R18, 0xffffff80, RZ, 0xc0, !PT ;  /* 0xffffff8012057812 */ /* 0x000fe200078ec0ff */
[----:B------:R-:W-:Y:S01]  /*1530*/  UMOV UR35, 0x80000020 ;  /* 0x8000002000237882 */ /* 0x000fe20000000000 */
[----:B------:R-:W-:Y:S01]  /*1540*/  UMOV UR26, UR4 ;  /* 0x00000004001a7c82 */ /* 0x000fe20008000000 */
[----:B------:R-:W-:Y:S01]  /*1550*/  UIADD3 UR4, UR42, 0x140, URZ ;  /* 0x000001402a047890 */ /* 0x000fe2000fffe03f */
[----:B------:R-:W-:Y:S01]  /*1560*/  IMAD.MOV.U32 R7, RZ, RZ, -0x2 ;  /* 0xfffffffeff077424 */ /* 0x000fe200078e00ff */
[----:B------:R-:W-:Y:S01]  /*1570*/  UIADD3 UR30, UR42, 0x582, URZ ;  /* 0x000005822a1e7890 */ /* 0x000fe2000fffe03f */
[----:B------:R-:W-:Y:S01]  /*1580*/  IMAD.IADD R5, R16, 0x1, -R5 ;  /* 0x0000000110057824 */ /* 0x000fe200078e0a05 */
[----:B------:R-:W-:Y:S01]  /*1590*/  UMOV UR31, 0x80000020 ;  /* 0x80000020001f7882 */ /* 0x000fe20000000000 */
[----:B------:R-:W-:Y:S01]  /*15a0*/  P2R R10, PR, RZ, 0x2 ;  /* 0x00000002ff0a7803 */ /* 0x000fe20000000000 */
[----:B------:R-:W-:Y:S01]  /*15b0*/  UIADD3 UR7, UR6, 0x2, URZ ;  /* 0x0000000206077890 */ /* 0x000fe2000fffe03f */
[----:B------:R-:W-:Y:S01]  /*15c0*/  P2R R8, PR, RZ, 0x1 ;  /* 0x00000001ff087803 */ /* 0x000fe20000000000 */
[----:B------:R-:W-:Y:S01]  /*15d0*/  UMOV UR14, UR4 ;  /* 0x00000004000e7c82 */ /* 0x000fe20008000000 */
[----:B------:R-:W-:Y:S01]  /*15e0*/  UIADD3 UR4, UR42, 0x200, URZ ;  /* 0x000002002a047890 */ /* 0x000fe2000fffe03f */
[----:B------:R-:W-:Y:S01]  /*15f0*/  SHF.R.S32.HI R4, RZ, 0x1f, R5 ;  /* 0x0000001fff047819 */ /* 0x000fe20000011405 */
[----:B------:R-:W-:-:S02]  /*1600*/  IMAD.MOV.U32 R70, RZ, RZ, R71 ;  /* 0x000000ffff467224 */ /* 0x000fc400078e0047 */
[----:B------:R-:W-:Y:S01]  /*1610*/  IMAD.MOV.U32 R68, RZ, RZ, R71 ;  /* 0x000000ffff447224 */ /* 0x000fe200078e0047 */
[----:B------:R-:W-:-:S04]  /*1620*/  LEA.HI R4, R4, R5, RZ, 0x2 ;  /* 0x0000000504047211 */ /* 0x000fc800078f10ff */
[----:B------:R-:W-:-:S05]  /*1630*/  LOP3.LUT R4, R4, 0x7ffffffc, RZ, 0xc0, !PT ;  /* 0x7ffffffc04047812 */ /* 0x000fca00078ec0ff */
[----:B------:R-:W-:-:S04]  /*1640*/  IMAD.IADD R4, R5, 0x1, -R4 ;  /* 0x0000000105047824 */ /* 0x000fc800078e0a04 */
[----:B------:R-:W-:-:S04]  /*1650*/  IMAD R5, R4, R7, 0x90 ;  /* 0x0000009004057424 */ /* 0x000fc800078e0207 */
[----:B------:R-:W-:-:S04]  /*1660*/  IMAD.IADD R6, R64, 0x1, R5 ;  /* 0x0000000140067824 */ /* 0x000fc800078e0205 */
[----:B------:R-:W-:Y:S01]  /*1670*/  IMAD R6, R17, -0x90, R6 ;  /* 0xffffff7011067824 */ /* 0x000fe200078e0206 */
[----:B------:R-:W-:Y:S02]  /*1680*/  WARPGROUP.DEPBAR.LE gsb0, 0x0 ;  /* 0x00008000000079c5 */ /* 0x000fe40000010000 */
[----:B------:R-:W-:Y:S02]  /*1690*/  WARPGROUP.ARRIVE ;  /* 0x00000000000079c5 */ /* 0x000fe40000000000 */
[C---:B------:R-:W-:Y:S02]  /*16a0*/  ISETP.GT.AND P2, PT, R6.reuse, RZ, PT ;  /* 0x000000ff0600720c */ /* 0x040fe40003f44270 */
[C---:B------:R-:W-:Y:S02]  /*16b0*/  ISETP.GT.AND P3, PT, R6.reuse, 0x1, PT ;  /* 0x000000010600780c */ /* 0x040fe40003f64270 */
[C---:B------:R-:W-:Y:S01]  /*16c0*/  ISETP.GT.AND P4, PT, R6.reuse, 0x8, PT ;  /* 0x000000080600780c */ /* 0x040fe20003f84270 */
[----:B------:R-:W-:Y:S01]  /*16d0*/  HGMMA.64x16x16.F32 R88, gdesc[UR8], RZ, !UPT, gsb0 ;  /* 0x00200000085879f0 */ /* 0x000fe2000c0008ff */
[----:B------:R-:W-:Y:S01]  /*16e0*/  UIADD3 UR8, UR42, 0xc0, URZ ;  /* 0x000000c02a087890 */ /* 0x000fe2000fffe03f */
[C---:B------:R-:W-:Y:S01]  /*16f0*/  ISETP.GT.AND P5, PT, R6.reuse, 0x9, PT ;  /* 0x000000090600780c */ /* 0x040fe20003fa4270 */
[----:B------:R-:W-:Y:S01]  /*1700*/  UIADD3 UR10, UR42, 0x100, URZ ;  /* 0x000001002a0a7890 */ /* 0x000fe2000fffe03f */
[C---:B------:R-:W-:Y:S01]  /*1710*/  ISETP.GT.AND P6, PT, R6.reuse, 0x41, PT ;  /* 0x000000410600780c */ /* 0x040fe20003fc4270 */
[----:B------:R-:W-:Y:S01]  /*1720*/  UMOV UR9, UR5 ;  /* 0x0000000500097c82 */ /* 0x000fe20008000000 */
[----:B------:R-:W-:Y:S01]  /*1730*/  UMOV UR11, 0x80000020 ;  /* 0x80000020000b7882 */ /* 0x000fe20000000000 */
[C---:B------:R-:W-:Y:S01]  /*1740*/  ISETP.GT.AND P1, PT, R6.reuse, 0x69, PT ;  /* 0x000000690600780c */ /* 0x040fe20003f24270 */
[----:B------:R-:W-:Y:S01]  /*1750*/  UMOV UR22, UR8 ;  /* 0x0000000800167c82 */ /* 0x000fe20008000000 */
[----:B------:R-:W-:Y:S01]  /*1760*/  UIADD3 UR8, UR42, 0x180, URZ ;  /* 0x000001802a087890 */ /* 0x000fe2000fffe03f */
[----:B------:R-:W-:Y:S01]  /*1770*/  ISETP.GT.AND P0, PT, R6, 0x70, PT ;  /* 0x000000700600780c */ /* 0x000fe20003f04270 */
[----:B------:R-:W-:Y:S01]  /*1780*/  UMOV UR18, UR10 ;  /* 0x0000000a00127c82 */ /* 0x000fe20008000000 */
[----:B------:R-:W-:Y:S01]  /*1790*/  UIADD3 UR10, UR42, 0x1c0, URZ ;  /* 0x000001c02a0a7890 */ /* 0x000fe2000fffe03f */
[----:B------:R-:W-:-:S02]  /*17a0*/  WARPGROUP.DEPBAR.LE gsb0, 0x0 ;  /* 0x00008000000079c5 */ /* 0x000fc40000010000 */
[----:B------:R-:W-:-:S06]  /*17b0*/  WARPGROUP.ARRIVE ;  /* 0x00000000000079c5 */ /* 0x000fcc0000000000 */
[----:B------:R-:W-:Y:S01]  /*17c0*/  HGMMA.64x16x16.F32 R80, gdesc[UR24], RZ, !UPT, gsb0 ;  /* 0x00200000185079f0 */ /* 0x000fe2000c0008ff */
[----:B------:R-:W-:Y:S01]  /*17d0*/  R2UR UR24, R2 ;  /* 0x00000000021872ca */ /* 0x000fe200000e0000 */
[----:B------:R-:W-:Y:S01]  /*17e0*/  UMOV UR26, UR8 ;  /* 0x00000008001a7c82 */ /* 0x000fe20008000000 */
[----:B------:R-:W-:Y:S01]  /*17f0*/  R2UR UR25, R3 ;  /* 0x00000000031972ca */ /* 0x000fe200000e0000 */
[----:B------:R-:W-:Y:S01]  /*1800*/  UMOV UR27, 0x80000020 ;  /* 0x80000020001b7882 */ /* 0x000fe20000000000 */
[----:B------:R-:W-:Y:S02]  /*1810*/  WARPGROUP.DEPBAR.LE gsb0, 0x0 ;  /* 0x00008000000079c5 */ /* 0x000fe40000010000 */
[----:B------:R-:W-:-:S06]  /*1820*/  WARPGROUP.ARRIVE ;  /* 0x00000000000079c5 */ /* 0x000fcc0000000000 */
[----:B------:R-:W-:Y:S01]  /*1830*/  HGMMA.64x16x16.F32 R72, gdesc[UR20], RZ, !UPT, gsb0 ;  /* 0x00200000144879f0 */ /* 0x000fe2000c0008ff */
[----:B------:R-:W-:Y:S01]  /*1840*/  R2UR UR20, R2 ;  /* 0x00000000021472ca */ /* 0x000fe200000e0000 */
[----:B------:R-:W-:Y:S01]  /*1850*/  UMOV UR22, UR10 ;  /* 0x0000000a00167c82 */ /* 0x000fe20008000000 */
[----:B------:R-:W-:Y:S01]  /*1860*/  R2UR UR21, R3 ;  /* 0x00000000031572ca */ /* 0x000fe200000e0000 */
[----:B------:R-:W-:Y:S01]  /*1870*/  UMOV UR23, 0x80000020 ;  /* 0x8000002000177882 */ /* 0x000fe20000000000 */
[----:B------:R-:W-:Y:S01]  /*1880*/  UIADD3 UR10, UR42, 0x2, URZ ;  /* 0x000000022a0a7890 */ /* 0x000fe2000fffe03f */
[----:B------:R-:W-:Y:S02]  /*1890*/  WARPGROUP.DEPBAR.LE gsb0, 0x0 ;  /* 0x00008000000079c5 */ /* 0x000fe40000010000 */
[----:B------:R-:W-:-:S06]  /*18a0*/  WARPGROUP.ARRIVE ;  /* 0x00000000000079c5 */ /* 0x000fcc0000000000 */
[----:B------:R-:W-:Y:S01]  /*18b0*/  HGMMA.64x16x16.F32 R56, gdesc[UR16], RZ, !UPT, gsb0 ;  /* 0x00200000103879f0 */ /* 0x000fe2000c0008ff */
[----:B------:R-:W-:Y:S01]  /*18c0*/  R2UR UR16, R2 ;  /* 0x00000000021072ca */ /* 0x000fe200000e0000 */
[----:B------:R-:W-:Y:S01]  /*18d0*/  UMOV UR18, UR4 ;  /* 0x0000000400127c82 */ /* 0x000fe20008000000 */
[----:B------:R-:W-:Y:S01]  /*18e0*/  R2UR UR17, R3 ;  /* 0x00000000031172ca */ /* 0x000fe200000e0000 */
[----:B------:R-:W-:Y:S01]  /*18f0*/  UMOV UR19, 0x80000020 ;  /* 0x8000002000137882 */ /* 0x000fe20000000000 */
[----:B------:R-:W-:Y:S01]  /*1900*/  UMOV UR4, UR7 ;  /* 0x0000000700047c82 */ /* 0x000fe20008000000 */
[----:B------:R-:W-:Y:S01]  /*1910*/  UIADD3 UR7, UR42, 0xc2, URZ ;  /* 0x000000c22a077890 */ /* 0x000fe2000fffe03f */
[----:B------:R-:W-:Y:S01]  /*1920*/  UMOV UR8, UR4 ;  /* 0x0000000400087c82 */ /* 0x000fe20008000000 */
        /* <DEDUP_REMOVED lines=19> */
[----:B------:R-:W-:Y:S02]  /*1a60*/  UMOV UR33, UR21 ;  /* 0x0000001500217c82 */ /* 0x000fe40008000000 */
[----:B------:R-:W-:Y:S01]  /*1a70*/  UMOV UR32, UR20 ;  /* 0x0000001400207c82 */ /* 0x000fe20008000000 */
[----:B------:R-:W-:Y:S01]  /*1a80*/  UMOV UR28, UR20 ;  /* 0x00000014001c7c82 */ /* 0x000fe20008000000 */
[----:B------:R-:W-:Y:S01]  /*1a90*/  UMOV UR29, UR21 ;  /* 0x00000015001d7c82 */ /* 0x000fe20008000000 */
[----:B------:R-:W-:Y:S01]  /*1aa0*/  UMOV UR24, UR20 ;  /* 0x0000001400187c82 */ /* 0x000fe20008000000 */
[----:B------:R-:W-:Y:S01]  /*1ab0*/  UMOV UR25, UR21 ;  /* 0x0000001500197c82 */ /* 0x000fe20008000000 */
[----:B------:R-:W-:-:S02]  /*1ac0*/  WARPGROUP.DEPBAR.LE gsb0, 0x0 ;  /* 0x00008000000079c5 */ /* 0x000fc40000010000 */
        /* <DEDUP_REMOVED lines=242> */
[C---:B------:R-:W-:Y:S02]  /*29f0*/  ISETP.GT.AND P2, PT, R6.reuse, 0x10, PT ;  /* 0x000000100600780c */ /* 0x040fe40003f44270 */
        /* <DEDUP_REMOVED lines=20> */
[C---:B------:R-:W-:Y:S02]  /*2b40*/  ISETP.GT.AND P2, PT, R6.reuse, 0x20, PT ;  /* 0x000000200600780c */ /* 0x040fe40003f44270 */
        /* <DEDUP_REMOVED lines=14> */
[----:B------:R-:W-:Y:S02]  /*2c30*/  FSEL R107, R86, -INF , P4 ;  /* 0xff800000566b7808 */ /* 0x000fe40002000000 */
        /* <DEDUP_REMOVED lines=25> */
[----:B------:R-:W-:Y:S02]  /*2dd0*/  FMNMX.FTZ R4, R79, R4, !PT ;  /* 0x000000044f047209 */ /* 0x000fe40007810000 */
[----:B------:R-:W-:Y:S02]  /*2de0*/  ISETP.GT.AND P5, PT, R6, 0x48, PT ;  /* 0x000000480600780c */ /* 0x000fe40003fa4270 */
[----:B------:R-:W-:Y:S02]  /*2df0*/  FSEL R65, R76, -INF , P4 ;  /* 0xff8000004c417808 */ /* 0x000fe40002000000 */
[C---:B------:R-:W-:Y:S02]  /*2e00*/  ISETP.GT.AND P4, PT, R6.reuse, 0x49, PT ;  /* 0x000000490600780c */ /* 0x040fe40003f84270 */
        /* <DEDUP_REMOVED lines=27> */
[----:B------:R-:W-:Y:S01]  /*2fc0*/  FSEL R51, R60, -INF , P5 ;  /* 0xff8000003c337808 */ /* 0x000fe20002800000 */
[----:B------:R-:W-:Y:S01]  /*2fd0*/  ULDC UR6, c[0x0][0x988] ;  /* 0x0002620000067ab9 */ /* 0x000fe20000000800 */
[----:B------:R-:W-:-:S02]  /*2fe0*/  ISETP.GT.AND P5, PT, R6, 0x59, PT ;  /* 0x000000590600780c */ /* 0x000fc40003fa4270 */
[----:B------:R-:W-:Y:S02]  /*2ff0*/  FSEL R121, R54, -INF , P6 ;  /* 0xff80000036797808 */ /* 0x000fe40003000000 */
[----:B------:R-:W-:Y:S02]  /*3000*/  FMNMX.FTZ R4, R125, R4, !PT ;  /* 0x000000047d047209 */ /* 0x000fe40007810000 */
[----:B------:R-:W-:Y:S02]  /*3010*/  FSEL R131, R55, -INF , P5 ;  /* 0xff80000037837808 */ /* 0x000fe40002800000 */
[----:B------:R-:W-:Y:S02]  /*3020*/  FMNMX.FTZ R4, R121, R4, !PT ;  /* 0x0000000479047209 */ /* 0x000fe40007810000 */
[----:B------:R-:W-:Y:S02]  /*3030*/  FSEL R55, R48, -INF , P3 ;  /* 0xff80000030377808 */ /* 0x000fe40001800000 */
[----:B------:R-:W-:-:S02]  /*3040*/  ISETP.GT.AND P3, PT, R6, 0x61, PT ;  /* 0x000000610600780c */ /* 0x000fc40003f64270 */
[----:B------:R-:W-:Y:S02]  /*3050*/  FMNMX.FTZ R4, R131, R4, !PT ;  /* 0x0000000483047209 */ /* 0x000fe40007810000 */
[----:B------:R-:W-:Y:S02]  /*3060*/  FSEL R49, R49, -INF , P2 ;  /* 0xff80000031317808 */ /* 0x000fe40001000000 */
[C---:B------:R-:W-:Y:S02]  /*3070*/  ISETP.GT.AND P2, PT, R6.reuse, 0x68, PT ;  /* 0x000000680600780c */ /* 0x040fe40003f44270 */
        /* <DEDUP_REMOVED lines=30> */
[----:B------:R-:W-:Y:S02]  /*3260*/  ISETP.GT.AND P2, PT, R6, 0x79, PT ;  /* 0x000000790600780c */ /* 0x000fe40003f44270 */
[----:B------:R-:W-:Y:S02]  /*3270*/  FSEL R155, R38, -INF , P0 ;  /* 0xff800000269b7808 */ /* 0x000fe40000000000 */
[----:B------:R-:W-:Y:S02]  /*3280*/  FMNMX.FTZ R4, R147, R4, !PT ;  /* 0x0000000493047209 */ /* 0x000fe40007810000 */
[----:B------:R-:W-:Y:S02]  /*3290*/  FSEL R38, R39, -INF , P2 ;  /* 0xff80000027267808 */ /* 0x000fe40001000000 */
[----:B------:R-:W-:-:S02]  /*32a0*/  FMNMX.FTZ R39, R155, R4, !PT ;  /* 0x000000049b277209 */ /* 0x000fc40007810000 */
[----:B------:R-:W-:Y:S02]  /*32b0*/  P2R R34, PR, RZ, 0x2 ;  /* 0x00000002ff227803 */ /* 0x000fe40000000000 */
[----:B------:R-:W-:Y:S02]  /*32c0*/  FMNMX.FTZ R4, R38, R39, !PT ;  /* 0x0000002726047209 */ /* 0x000fe40007810000 */
[C---:B------:R-:W-:Y:S02]  /*32d0*/  ISETP.GT.AND P1, PT, R6.reuse, 0x70, PT ;  /* 0x000000700600780c */ /* 0x040fe40003f24270 */
[----:B------:R-:W-:Y:S02]  /*32e0*/  P2R R22, PR, RZ, 0x1 ;  /* 0x00000001ff167803 */ /* 0x000fe40000000000 */
[----:B------:R-:W-:Y:S02]  /*32f0*/  ISETP.GT.AND P0, PT, R6, 0x69, PT ;  /* 0x000000690600780c */ /* 0x000fe40003f04270 */
[----:B------:R-:W-:-:S02]  /*3300*/  P2R R20, PR, RZ, 0x4 ;  /* 0x00000004ff147803 */ /* 0x000fc40000000000 */
        /* <DEDUP_REMOVED lines=13> */
[----:B------:R-:W-:-:S02]  /*33e0*/  FSEL R25, R25, -INF , P4 ;  /* 0xff80000019197808 */ /* 0x000fc40002000000 */
[----:B------:R-:W-:Y:S01]  /*33f0*/  ISETP.NE.AND P0, PT, R8, RZ, PT ;  /* 0x000000ff0800720c */ /* 0x000fe20003f05270 */
[----:B------:R-:W0:Y:S02]  /*3400*/  SHFL.BFLY PT, R27, R12, 0x2, 0x1f ;  /* 0x0c401f000c1b7f89 */ /* 0x000e2400000e0000 */
[----:B0-----:R-:W-:-:S05]  /*3410*/  FMNMX.FTZ R18, R12, R27, !PT ;  /* 0x0000001b0c127209 */ /* 0x001fca0007810000 */
[----:B------:R-:W0:Y:S02]  /*3420*/  SHFL.BFLY PT, R27, R18, 0x1, 0x1f ;  /* 0x0c201f00121b7f89 */ /* 0x000e2400000e0000 */
[----:B0-----:R-:W-:Y:S02]  /*3430*/  FMNMX.FTZ R72, R18, R27, !PT ;  /* 0x0000001b12487209 */ /* 0x001fe40007810000 */
[----:B------:R-:W-:Y:S02]  /*3440*/  FSEL R27, R32, -INF , P1 ;  /* 0xff800000201b7808 */ /* 0x000fe40000800000 */
[----:B------:R-:W-:Y:S01]  /*3450*/  ISETP.NE.AND P1, PT, R34, RZ, PT ;  /* 0x000000ff2200720c */ /* 0x000fe20003f25270 */
[C---:B------:R-:W-:Y:S01]  /*3460*/  FMUL.FTZ R14, R72.reuse, R4 ;  /* 0x00000004480e7220 */ /* 0x040fe20000410000 */
[----:B------:R-:W-:Y:S02]  /*3470*/  FSETP.NEU.FTZ.AND P2, PT, R72, -INF , PT ;  /* 0xff8000004800780b */ /* 0x000fe40003f5d000 */
[----:B------:R-:W-:-:S02]  /*3480*/  FSEL R33, R33, -INF , P1 ;  /* 0xff80000021217808 */ /* 0x000fc40000800000 */
[----:B------:R-:W-:Y:S02]  /*3490*/  ISETP.NE.AND P1, PT, R10, RZ, PT ;  /* 0x000000ff0a00720c */ /* 0x000fe40003f25270 */
        /* <DEDUP_REMOVED lines=30> */
[-CC-:B0-----:R-:W-:Y:S01]  /*3680*/  FFMA.FTZ R69, R75, R4.reuse, -R14.reuse ;  /* 0x000000044b457223 */ /* 0x181fe2000001080e */
        /* <DEDUP_REMOVED lines=31> */
[----:B------:R-:W1:Y:S01]  /*3880*/  MUFU.EX2 R6, R6 ;  /* 0x0000000600067308 */ /* 0x000e620000000800 */
        /* <DEDUP_REMOVED lines=9> */
[----:B------:R-:W-:Y:S02]  /*3920*/  FMNMX.FTZ R30, R35, R30, !PT ;  /* 0x0000001e231e7209 */ /* 0x000fe40007810000 */
[----:B--2---:R-:W-:Y:S01]  /*3930*/  FSEL R119, R29, -INF , P6 ;  /* 0xff8000001d777808 */ /* 0x004fe20003000000 */
[----:B------:R-:W-:Y:S01]  /*3940*/  FFMA.FTZ R29, R139, R4, -R14 ;  /* 0x000000048b1d7223 */ /* 0x000fe2000001080e */
        /* <DEDUP_REMOVED lines=14> */
[----:B------:R-:W2:Y:S06]  /*3a30*/  SHFL.BFLY PT, R5, R24, 0x2, 0x1f ;  /* 0x0c401f0018057f89 */ /* 0x000eac00000e0000 */
[----:B------:R-:W-:Y:S08]  /*3a40*/  MUFU.EX2 R67, R67 ;  /* 0x0000004300437308 */ /* 0x000ff00000000800 */
[----:B------:R-:W-:Y:S08]  /*3a50*/  MUFU.EX2 R26, R26 ;  /* 0x0000001a001a7308 */ /* 0x000ff00000000800 */
[----:B------:R-:W-:Y:S01]  /*3a60*/  MUFU.EX2 R69, R69 ;  /* 0x0000004500457308 */ /* 0x000fe20000000800 */
[----:B--2---:R-:W-:-:S05]  /*3a70*/  FMNMX.FTZ R48, R24, R5, !PT ;  /* 0x0000000518307209 */ /* 0x004fca0007810000 */
[----:B------:R-:W2:Y:S02]  /*3a80*/  SHFL.BFLY PT, R5, R48, 0x1, 0x1f ;  /* 0x0c201f0030057f89 */ /* 0x000ea400000e0000 */
[----:B------:R-:W-:Y:S08]  /*3a90*/  MUFU.EX2 R32, R32 ;  /* 0x0000002000207308 */ /* 0x000ff00000000800 */
[----:B------:R-:W-:Y:S08]  /*3aa0*/  MUFU.EX2 R75, R75 ;  /* 0x0000004b004b7308 */ /* 0x000ff00000000800 */
[----:B------:R-:W-:Y:S01]  /*3ab0*/  MUFU.EX2 R47, R47 ;  /* 0x0000002f002f7308 */ /* 0x000fe20000000800 */
[----:B--2---:R-:W-:-:S07]  /*3ac0*/  FMNMX.FTZ R5, R48, R5, !PT ;  /* 0x0000000530057209 */ /* 0x004fce0007810000 */
[----:B------:R-:W-:Y:S01]  /*3ad0*/  MUFU.EX2 R30, R127 ;  /* 0x0000007f001e7308 */ /* 0x000fe20000000800 */
[C---:B------:R-:W-:Y:S01]  /*3ae0*/  FSETP.NEU.FTZ.AND P2, PT, R5.reuse, -INF , PT ;  /* 0xff8000000500780b */ /* 0x040fe20003f5d000 */
[----:B------:R-:W-:-:S06]  /*3af0*/  FMUL.FTZ R24, R5, R4 ;  /* 0x0000000405187220 */ /* 0x000fcc0000410000 */
[----:B------:R-:W-:Y:S01]  /*3b00*/  MUFU.EX2 R37, R133 ;  /* 0x0000008500257308 */ /* 0x000fe20000000800 */
[----:B------:R-:W-:-:S05]  /*3b10*/  FSEL R24, R24, RZ, P2 ;  /* 0x000000ff18187208 */ /* 0x000fca0001000000 */
[--C-:B------:R-:W-:Y:S01]  /*3b20*/  FFMA.FTZ R58, R9, R4, -R24.reuse ;  /* 0x00000004093a7223 */ /* 0x100fe20000010818 */
[----:B------:R-:W-:Y:S01]  /*3b30*/  LEA.HI R9, R19, R16, RZ, 0x4 ;  /* 0x0000001013097211 */ /* 0x000fe200078f20ff */
[--C-:B------:R-:W-:Y:S01]  /*3b40*/  FFMA.FTZ R60, R11, R4, -R24.reuse ;  /* 0x000000040b3c7223 */ /* 0x100fe20000010818 */
[----:B------:R-:W-:Y:S01]  /*3b50*/  LEA.HI R19, R19, R16, RZ, 0x5 ;  /* 0x0000001013137211 */ /* 0x000fe200078f28ff */
[-CC-:B------:R-:W-:Y:S01]  /*3b60*/  FFMA.FTZ R62, R13, R4.reuse, -R24.reuse ;  /* 0x000000040d3e7223 */ /* 0x180fe20000010818 */
[----:B------:R-:W-:Y:S01]  /*3b70*/  LOP3.LUT R11, R9, 0xfffffff0, RZ, 0xc0, !PT ;  /* 0xfffffff0090b7812 */ /* 0x000fe200078ec0ff */
[-CC-:B------:R-:W-:Y:S01]  /*3b80*/  FFMA.FTZ R14, R7, R4.reuse, -R24.reuse ;  /* 0x00000004070e7223 */ /* 0x180fe20000010818 */
[----:B------:R-:W-:Y:S01]  /*3b90*/  SHF.R.S32.HI R13, RZ, 0x4, R9 ;  /* 0x00000004ff0d7819 */ /* 0x000fe20000011409 */
[-CC-:B------:R-:W-:Y:S01]  /*3ba0*/  FFMA.FTZ R7, R15, R4.reuse, -R24.reuse ;  /* 0x000000040f077223 */ /* 0x180fe20000010818 */
[----:B------:R-:W-:Y:S02]  /*3bb0*/  IMAD.SHL.U32 R15, R19, 0x8, RZ ;  /* 0x00000008130f7824 */ /* 0x000fe400078e00ff */
[-CC-:B------:R-:W-:Y:S01]  /*3bc0*/  FFMA.FTZ R97, R97, R4.reuse, -R24.reuse ;  /* 0x0000000461617223 */ /* 0x180fe20000010818 */
[----:B------:R-:W-:Y:S01]  /*3bd0*/  IMAD.IADD R11, R16, 0x1, -R11 ;  /* 0x00000001100b7824 */ /* 0x000fe200078e0a0b */
[----:B------:R-:W-:Y:S01]  /*3be0*/  MUFU.EX2 R14, R14 ;  /* 0x0000000e000e7308 */ /* 0x000fe20000000800 */
[----:B------:R-:W-:Y:S01]  /*3bf0*/  IMAD.SHL.U32 R64, R13, 0x8, RZ ;  /* 0x000000080d407824 */ /* 0x000fe200078e00ff */
[----:B------:R-:W-:Y:S01]  /*3c00*/  LOP3.LUT R66, R15, 0x7fffff00, RZ, 0xc0, !PT ;  /* 0x7fffff000f427812 */ /* 0x000fe200078ec0ff */
[-CC-:B------:R-:W-:Y:S01]  /*3c10*/  FFMA.FTZ R101, R101, R4.reuse, -R24.reuse ;  /* 0x0000000465657223 */ /* 0x180fe20000010818 */
[----:B------:R-:W-:Y:S01]  /*3c20*/  SHF.R.S32.HI R56, RZ, 0x1f, R11 ;  /* 0x0000001fff387819 */ /* 0x000fe2000001140b */
[-CC-:B------:R-:W-:Y:S01]  /*3c30*/  FFMA.FTZ R89, R89, R4.reuse, -R24.reuse ;  /* 0x0000000459597223 */ /* 0x180fe20000010818 */
[-CC-:B------:R-:W-:Y:S01]  /*3c40*/  FFMA.FTZ R93, R93, R4.reuse, -R24.reuse ;  /* 0x000000045d5d7223 */ /* 0x180fe20000010818 */
[-CC-:B------:R-:W-:Y:S01]  /*3c50*/  FFMA.FTZ R104, R55, R4.reuse, -R24.reuse ;  /* 0x0000000437687223 */ /* 0x180fe20000010818 */
[CC--:B------:R-:W-:Y:S01]  /*3c60*/  LEA.HI R9, R56.reuse, R11.reuse, RZ, 0x2 ;  /* 0x0000000b38097211 */ /* 0x0c0fe200078f10ff */
[----:B------:R-:W2:Y:S01]  /*3c70*/  MUFU.EX2 R97, R97 ;  /* 0x0000006100617308 */ /* 0x000ea20000000800 */
[----:B------:R-:W-:Y:S01]  /*3c80*/  LEA.HI R56, R56, R11, RZ, 0x3 ;  /* 0x0000000b38387211 */ /* 0x000fe200078f18ff */
[-CC-:B------:R-:W-:Y:S01]  /*3c90*/  FFMA.FTZ R48, R81, R4.reuse, -R24.reuse ;  /* 0x0000000451307223 */ /* 0x180fe20000010818 */
[----:B------:R-:W-:Y:S01]  /*3ca0*/  SHF.R.S32.HI R13, RZ, 0x2, R9 ;  /* 0x00000002ff0d7819 */ /* 0x000fe20000011409 */
[-CC-:B------:R-:W-:Y:S01]  /*3cb0*/  FFMA.FTZ R50, R21, R4.reuse, -R24.reuse ;  /* 0x0000000415327223 */ /* 0x180fe20000010818 */
[----:B------:R-:W-:Y:S01]  /*3cc0*/  FFMA.FTZ R52, R23, R4, -R24 ;  /* 0x0000000417347223 */ /* 0x000fe20000010818 */
[----:B------:R-:W-:Y:S01]  /*3cd0*/  IMAD.SHL.U32 R15, R56, 0x10, RZ ;  /* 0x00000010380f7824 */ /* 0x000fe200078e00ff */
[----:B------:R-:W-:Y:S01]  /*3ce0*/  LOP3.LUT R56, R9, 0x7fffffc, RZ, 0xc0, !PT ;  /* 0x07fffffc09387812 */ /* 0x000fe200078ec0ff */
[----:B------:R-:W-:Y:S01]  /*3cf0*/  IMAD.SHL.U32 R13, R13, 0x40, RZ ;  /* 0x000000400d0d7824 */ /* 0x000fe200078e00ff */
[----:B------:R-:W3:Y:S01]  /*3d00*/  MUFU.EX2 R58, R58 ;  /* 0x0000003a003a7308 */ /* 0x000ee20000000800 */
[----:B------:R-:W-:Y:S01]  /*3d10*/  IMAD.U32 R9, RZ, RZ, UR37 ;  /* 0x00000025ff097e24 */ /* 0x000fe2000f8e00ff */
[----:B------:R-:W-:Y:S01]  /*3d20*/  LOP3.LUT R15, R15, 0x7fffff80, RZ, 0xc0, !PT ;  /* 0x7fffff800f0f7812 */ /* 0x000fe200078ec0ff */
[----:B------:R-:W-:Y:S01]  /*3d30*/  IMAD.IADD R11, R11, 0x1, -R56 ;  /* 0x000000010b0b7824 */ /* 0x000fe200078e0a38 */
[----:B------:R-:W-:Y:S01]  /*3d40*/  LOP3.LUT R13, R13, 0x40, RZ, 0xc0, !PT ;  /* 0x000000400d0d7812 */ /* 0x000fe200078ec0ff */
[----:B------:R-:W-:-:S02]  /*3d50*/  @!P1 VIADD R9, R9, 0x31c40 ;  /* 0x00031c4009099836 */ /* 0x000fc40000000000 */
[-C--:B------:R-:W-:Y:S01]  /*3d60*/  FFMA.FTZ R81, R85, R4.reuse, -R24 ;  /* 0x0000000455517223 */ /* 0x080fe20000010818 */
[----:B------:R-:W-:Y:S01]  /*3d70*/  IMAD.IADD R66, R15, 0x1, R66 ;  /* 0x000000010f427824 */ /* 0x000fe200078e0242 */
[----:B------:R-:W-:Y:S01]  /*3d80*/  LOP3.LUT R64, R13, 0x8, R64, 0xf8, !PT ;  /* 0x000000080d407812 */ /* 0x000fe200078ef840 */
[----:B------:R-:W4:Y:S01]  /*3d90*/  MUFU.EX2 R101, R101 ;  /* 0x0000006500657308 */ /* 0x000f220000000800 */
[----:B------:R-:W-:Y:S01]  /*3da0*/  SHF.R.U32.HI R13, RZ, 0x3, R13 ;  /* 0x00000003ff0d7819 */ /* 0x000fe2000001160d */
[----:B------:R-:W-:Y:S02]  /*3db0*/  IMAD R66, R11, 0x10, R66 ;  /* 0x000000100b427824 */ /* 0x000fe400078e0242 */
[----:B0-----:R-:W-:Y:S01]  /*3dc0*/  FADD.FTZ R11, R8, R87 ;  /* 0x00000057080b7221 */ /* 0x001fe20000010000 */
[----:B------:R-:W-:Y:S01]  /*3dd0*/  @!P1 PRMT R9, RZ, 0x654, R9 ;  /* 0x00000654ff099816 */ /* 0x000fe20000000009 */
[----:B------:R-:W-:Y:S01]  /*3de0*/  FFMA.FTZ R73, R73, R4, -R24 ;  /* 0x0000000449497223 */ /* 0x000fe20000010818 */
[----:B------:R-:W-:Y:S01]  /*3df0*/  LOP3.LUT R13, R64, R13, RZ, 0x3c, !PT ;  /* 0x0000000d400d7212 */ /* 0x000fe200078e3cff */
[----:B-1----:R-:W-:Y:S01]  /*3e00*/  FADD.FTZ R64, R6, R11 ;  /* 0x0000000b06407221 */ /* 0x002fe20000010000 */
[----:B------:R-:W0:Y:S01]  /*3e10*/  MUFU.EX2 R60, R60 ;  /* 0x0000003c003c7308 */ /* 0x000e220000000800 */
[----:B--2---:R-:W-:Y:S01]  /*3e20*/  FADD.FTZ R11, R14, R97 ;  /* 0x000000610e0b7221 */ /* 0x004fe20000010000 */
[----:B------:R1:W-:Y:S01]  /*3e30*/  @!P1 SYNCS.ARRIVE.TRANS64.RED.A1T0 RZ, [R9+URZ], RZ ;  /* 0x000000ff09ff99a7 */ /* 0x0003e2000810043f */
[----:B------:R-:W-:-:S02]  /*3e40*/  IMAD.IADD R55, R13, 0x1, R66 ;  /* 0x000000010d377824 */ /* 0x000fc400078e0242 */
[C---:B------:R-:W-:Y:S01]  /*3e50*/  FADD.FTZ R13, R83.reuse, R64 ;  /* 0x00000040530d7221 */ /* 0x040fe20000010000 */
[----:B---3--:R-:W-:Y:S01]  /*3e60*/  FADD.FTZ R64, R58, R11 ;  /* 0x0000000b3a407221 */ /* 0x008fe20000010000 */
[----:B------:R-:W-:Y:S01]  /*3e70*/  F2FP.F16.F32.PACK_AB R11, R83, R6 ;  /* 0x00000006530b723e */ /* 0x000fe200000000ff */
[----:B------:R-:W-:Y:S01]  /*3e80*/  FFMA.FTZ R54, R65, R4, -R24 ;  /* 0x0000000441367223 */ /* 0x000fe20000010818 */
[----:B------:R-:W2:Y:S01]  /*3e90*/  MUFU.EX2 R89, R89 ;  /* 0x0000005900597308 */ /* 0x000ea20000000800 */
[----:B------:R-:W-:Y:S01]  /*3ea0*/  FADD.FTZ R66, R12, R13 ;  /* 0x0000000d0c427221 */ /* 0x000fe20000010000 */
[----:B----4-:R-:W-:Y:S01]  /*3eb0*/  FADD.FTZ R13, R101, R64 ;  /* 0x00000040650d7221 */ /* 0x010fe20000010000 */
[----:B-1----:R-:W-:Y:S01]  /*3ec0*/  F2FP.F16.F32.PACK_AB R9, R87, R8 ;  /* 0x000000085709723e */ /* 0x002fe200000000ff */
[-C--:B------:R-:W-:Y:S01]  /*3ed0*/  FFMA.FTZ R65, R77, R4.reuse, -R24 ;  /* 0x000000044d417223 */ /* 0x080fe20000010818 */
[----:B------:R-:W-:Y:S01]  /*3ee0*/  FADD.FTZ R15, R91, R66 ;  /* 0x000000425b0f7221 */ /* 0x000fe20000010000 */
[-CC-:B------:R-:W-:Y:S01]  /*3ef0*/  FFMA.FTZ R59, R59, R4.reuse, -R24.reuse ;  /* 0x000000043b3b7223 */ /* 0x180fe20000010818 */
[--C-:B------:R-:W-:Y:S01]  /*3f00*/  FFMA.FTZ R19, R57, R4, -R24.reuse ;  /* 0x0000000439137223 */ /* 0x100fe20000010818 */
[----:B------:R-:W1:Y:S01]  /*3f10*/  MUFU.EX2 R62, R62 ;  /* 0x0000003e003e7308 */ /* 0x000e620000000800 */
[----:B0-----:R-:W-:Y:S01]  /*3f20*/  FADD.FTZ R6, R60, R13 ;  /* 0x0000000d3c067221 */ /* 0x001fe20000010000 */
[----:B------:R-:W-:Y:S01]  /*3f30*/  FADD.FTZ R8, R10, R15 ;  /* 0x0000000f0a087221 */ /* 0x000fe20000010000 */
[----:B------:R-:W-:Y:S01]  /*3f40*/  F2FP.F16.F32.PACK_AB R13, R91, R12 ;  /* 0x0000000c5b0d723e */ /* 0x000fe200000000ff */
[-CC-:B------:R-:W-:Y:S01]  /*3f50*/  FFMA.FTZ R51, R51, R4.reuse, -R24.reuse ;  /* 0x0000000433337223 */ /* 0x180fe20000010818 */
[----:B------:R-:W-:Y:S01]  /*3f60*/  FFMA.FTZ R43, R43, R4, -R24 ;  /* 0x000000042b2b7223 */ /* 0x000fe20000010818 */
[----:B------:R-:W-:Y:S01]  /*3f70*/  FADD.FTZ R23, R95, R8 ;  /* 0x000000085f177221 */ /* 0x000fe20000010000 */
[----:B------:R-:W-:Y:S01]  /*3f80*/  F2FP.F16.F32.PACK_AB R8, R97, R14 ;  /* 0x0000000e6108723e */ /* 0x000fe200000000ff */
[----:B------:R-:W0:Y:S01]  /*3f90*/  MUFU.EX2 R93, R93 ;  /* 0x0000005d005d7308 */ /* 0x000e220000000800 */
[C---:B--2---:R-:W-:Y:S01]  /*3fa0*/  FADD.FTZ R21, R89.reuse, R6 ;  /* 0x0000000659157221 */ /* 0x044fe20000010000 */
[----:B------:R-:W-:Y:S01]  /*3fb0*/  F2FP.F16.F32.PACK_AB R12, R89, R60 ;  /* 0x0000003c590c723e */ /* 0x000fe200000000ff */
[--C-:B------:R-:W-:Y:S01]  /*3fc0*/  FFMA.FTZ R56, R61, R4, -R24.reuse ;  /* 0x000000043d387223 */ /* 0x100fe20000010818 */
[----:B------:R-:W-:Y:S01]  /*3fd0*/  F2FP.F16.F32.PACK_AB R15, R95, R10 ;  /* 0x0000000a5f0f723e */ /* 0x000fe200000000ff */
[--C-:B------:R-:W-:Y:S01]  /*3fe0*/  FFMA.FTZ R49, R49, R4, -R24.reuse ;  /* 0x0000000431317223 */ /* 0x100fe20000010818 */
[----:B------:R-:W-:Y:S01]  /*3ff0*/  F2FP.F16.F32.PACK_AB R10, R101, R58 ;  /* 0x0000003a650a723e */ /* 0x000fe200000000ff */
        /* <DEDUP_REMOVED lines=8> */
[----:B------:R-:W-:Y:S01]  /*4080*/  FFMA.FTZ R31, R31, R4, -R24 ;  /* 0x000000041f1f7223 */ /* 0x000fe20000010818 */
[----:B------:R-:W1:Y:S01]  /*4090*/  MUFU.EX2 R48, R48 ;  /* 0x0000003000307308 */ /* 0x000e620000000800 */
[C---:B0-----:R-:W-:Y:S01]  /*40a0*/  F2FP.F16.F32.PACK_AB R14, R93.reuse, R62 ;  /* 0x0000003e5d0e723e */ /* 0x041fe200000000ff */
[----:B------:R-:W-:Y:S01]  /*40b0*/  FADD.FTZ R62, R20, R23 ;  /* 0x00000017143e7221 */ /* 0x000fe20000010000 */
[----:B------:R-:W-:Y:S01]  /*40c0*/  FADD.FTZ R60, R93, R6 ;  /* 0x000000065d3c7221 */ /* 0x000fe20000010000 */
[----:B------:R-:W-:Y:S01]  /*40d0*/  LEA R6, R55, UR37, 0x1 ;  /* 0x0000002537067c11 */ /* 0x000fe2000f8e08ff */
[-C--:B------:R-:W-:Y:S01]  /*40e0*/  FFMA.FTZ R55, R27, R4.reuse, -R24 ;  /* 0x000000041b377223 */ /* 0x080fe20000010818 */
[----:B------:R-:W-:Y:S01]  /*40f0*/  FADD.FTZ R23, R39, R62 ;  /* 0x0000003e27177221 */ /* 0x000fe20000010000 */
[-C--:B------:R-:W-:Y:S01]  /*4100*/  FFMA.FTZ R99, R99, R4.reuse, -R24 ;  /* 0x0000000463637223 */ /* 0x080fe20000010818 */
[----:B------:R-:W0:Y:S01]  /*4110*/  MUFU.EX2 R50, R50 ;  /* 0x0000003200327308 */ /* 0x000e220000000800 */
[----:B--2---:R-:W-:Y:S01]  /*4120*/  FADD.FTZ R21, R7, R60 ;  /* 0x0000003c07157221 */ /* 0x004fe20000010000 */
[----:B------:R-:W-:Y:S01]  /*4130*/  FADD.FTZ R60, R22, R23 ;  /* 0x00000017163c7221 */ /* 0x000fe20000010000 */
[-CC-:B------:R-:W-:Y:S01]  /*4140*/  FFMA.FTZ R57, R25, R4.reuse, -R24.reuse ;  /* 0x0000000419397223 */ /* 0x180fe20000010818 */
[-CC-:B------:R-:W-:Y:S01]  /*4150*/  FFMA.FTZ R113, R113, R4.reuse, -R24.reuse ;  /* 0x0000000471717223 */ /* 0x180fe20000010818 */
[----:B------:R-:W-:Y:S01]  /*4160*/  FFMA.FTZ R119, R119, R4, -R24 ;  /* 0x0000000477777223 */ /* 0x000fe20000010818 */
[----:B------:R-:W-:Y:S01]  /*4170*/  FADD.FTZ R23, R67, R60 ;  /* 0x0000003c43177221 */ /* 0x000fe20000010000 */
[----:B------:R2:W-:Y:S01]  /*4180*/  STSM.16.M88.4 [R6+0x24300], R8 ;  /* 0x0243000806007844 */ /* 0x0005e20000000200 */
[----:B------:R-:W3:Y:S01]  /*4190*/  MUFU.EX2 R81, R81 ;  /* 0x0000005100517308 */ /* 0x000ee20000000800 */
[----:B-1----:R-:W-:Y:S01]  /*41a0*/  FADD.FTZ R21, R48, R21 ;  /* 0x0000001530157221 */ /* 0x002fe20000010000 */
[----:B------:R-:W-:Y:S01]  /*41b0*/  FADD.FTZ R62, R26, R23 ;  /* 0x000000171a3e7221 */ /* 0x000fe20000010000 */
[----:B------:R-:W-:Y:S01]  /*41c0*/  STSM.16.M88.4 [R6+0x25b00], R12 ;  /* 0x025b000c06007844 */ /* 0x000fe20000000200 */
[----:B------:R-:W-:Y:S01]  /*41d0*/  F2FP.F16.F32.PACK_AB R27, R75, R32 ;  /* 0x000000204b1b723e */ /* 0x000fe200000000ff */
[----:B------:R-:W-:-:S02]  /*41e0*/  IMAD.MOV.U32 R66, RZ, RZ, R71 ;  /* 0x000000ffff427224 */ /* 0x000fc400078e0047 */
[----:B------:R-:W-:Y:S01]  /*41f0*/  FADD.FTZ R23, R69, R62 ;  /* 0x0000003e45177221 */ /* 0x000fe20000010000 */
[----:B------:R-:W-:Y:S01]  /*4200*/  IMAD.MOV.U32 R64, RZ, RZ, R71 ;  /* 0x000000ffff407224 */ /* 0x000fe200078e0047 */
[----:B------:R-:W1:Y:S01]  /*4210*/  MUFU.EX2 R52, R52 ;  /* 0x0000003400347308 */ /* 0x000e620000000800 */
[----:B0-----:R-:W-:Y:S01]  /*4220*/  FADD.FTZ R60, R50, R21 ;  /* 0x00000015323c7221 */ /* 0x001fe20000010000 */
[----:B------:R-:W-:Y:S01]  /*4230*/  FADD.FTZ R62, R32, R23 ;  /* 0x00000017203e7221 */ /* 0x000fe20000010000 */
[--C-:B------:R-:W-:Y:S02]  /*4240*/  IMAD.MOV.U32 R63, RZ, RZ, R71.reuse ;  /* 0x000000ffff3f7224 */ /* 0x100fe400078e0047 */
[--C-:B------:R-:W-:Y:S02]  /*4250*/  IMAD.MOV.U32 R61, RZ, RZ, R71.reuse ;  /* 0x000000ffff3d7224 */ /* 0x100fe400078e0047 */
[----:B------:R-:W-:Y:S01]  /*4260*/  FADD.FTZ R23, R75, R62 ;  /* 0x0000003e4b177221 */ /* 0x000fe20000010000 */
[----:B------:R-:W-:Y:S01]  /*4270*/  IMAD.MOV.U32 R32, RZ, RZ, R71 ;  /* 0x000000ffff207224 */ /* 0x000fe200078e0047 */
[----:B------:R-:W0:Y:S01]  /*4280*/  MUFU.EX2 R73, R73 ;  /* 0x0000004900497308 */ /* 0x000e220000000800 */
[----:B---3--:R-:W-:Y:S01]  /*4290*/  FADD.FTZ R21, R81, R60 ;  /* 0x0000003c51157221 */ /* 0x008fe20000010000 */
[----:B------:R-:W-:-:S04]  /*42a0*/  FADD.FTZ R62, R18, R23 ;  /* 0x00000017123e7221 */ /* 0x000fc80000010000 */
[----:B------:R-:W-:Y:S01]  /*42b0*/  FADD.FTZ R25, R47, R62 ;  /* 0x0000003e2f197221 */ /* 0x000fe20000010000 */
[----:B------:R-:W-:Y:S01]  /*42c0*/  IMAD.MOV.U32 R62, RZ, RZ, R71 ;  /* 0x000000ffff3e7224 */ /* 0x000fe200078e0047 */
[----:B------:R-:W3:Y:S01]  /*42d0*/  MUFU.EX2 R54, R54 ;  /* 0x0000003600367308 */ /* 0x000ee20000000800 */
[----:B-1----:R-:W-:-:S07]  /*42e0*/  FADD.FTZ R60, R52, R21 ;  /* 0x00000015343c7221 */ /* 0x002fce0000010000 */
[----:B------:R-:W1:Y:S01]  /*42f0*/  MUFU.EX2 R65, R65 ;  /* 0x0000004100417308 */ /* 0x000e620000000800 */
[----:B0-----:R-:W-:-:S07]  /*4300*/  FADD.FTZ R21, R73, R60 ;  /* 0x0000003c49157221 */ /* 0x001fce0000010000 */
[----:B------:R0:W4:Y:S08]  /*4310*/  MUFU.EX2 R16, R59 ;  /* 0x0000003b00107308 */ /* 0x0001300000000800 */
[----:B------:R-:W5:Y:S01]  /*4320*/  MUFU.EX2 R19, R19 ;  /* 0x0000001300137308 */ /* 0x000f620000000800 */
[----:B0-----:R-:W-:-:S07]  /*4330*/  IMAD.MOV.U32 R59, RZ, RZ, R71 ;  /* 0x000000ffff3b7224 */ /* 0x001fce00078e0047 */
[----:B------:R0:W-:Y:S08]  /*4340*/  MUFU.EX2 R41, R43 ;  /* 0x0000002b00297308 */ /* 0x0001f00000000800 */
[----:B------:R-:W5:Y:S01]  /*4350*/  MUFU.EX2 R51, R51 ;  /* 0x0000003300337308 */ /* 0x000f620000000800 */
[----:B0-----:R-:W-:Y:S01]  /*4360*/  FFMA.FTZ R43, R105, R4, -R24 ;  /* 0x00000004692b7223 */ /* 0x001fe20000010818 */
[----:B---3--:R-:W-:Y:S01]  /*4370*/  FADD.FTZ R24, R54, R21 ;  /* 0x0000001536187221 */ /* 0x008fe20000010000 */
[----:B------:R-:W-:Y:S01]  /*4380*/  F2FP.F16.F32.PACK_AB R21, R39, R20 ;  /* 0x000000142715723e */ /* 0x000fe200000000ff */
[----:B------:R-:W-:-:S02]  /*4390*/  IMAD.MOV.U32 R39, RZ, RZ, R71 ;  /* 0x000000ffff277224 */ /* 0x000fc400078e0047 */
[----:B-1----:R-:W-:Y:S01]  /*43a0*/  FADD.FTZ R23, R65, R24 ;  /* 0x0000001841177221 */ /* 0x002fe20000010000 */
[----:B------:R-:W-:Y:S01]  /*43b0*/  FADD.FTZ R24, R30, R25 ;  /* 0x000000191e187221 */ /* 0x000fe20000010000 */
[----:B------:R-:W0:Y:S01]  /*43c0*/  MUFU.EX2 R34, R129 ;  /* 0x0000008100227308 */ /* 0x000e220000000800 */
[----:B------:R-:W-:Y:S01]  /*43d0*/  F2FP.F16.F32.PACK_AB R25, R69, R26 ;  /* 0x0000001a4519723e */ /* 0x000fe200000000ff */
[----:B----4-:R-:W-:Y:S01]  /*43e0*/  FADD.FTZ R20, R16, R23 ;  /* 0x0000001710147221 */ /* 0x010fe20000010000 */
[----:B--2---:R-:W-:Y:S01]  /*43f0*/  FADD.FTZ R11, R37, R24 ;  /* 0x00000018250b7221 */ /* 0x004fe20000010000 */
[----:B------:R-:W-:Y:S01]  /*4400*/  F2FP.F16.F32.PACK_AB R23, R67, R22 ;  /* 0x000000164317723e */ /* 0x000fe200000000ff */
[--C-:B------:R-:W-:Y:S02]  /*4410*/  IMAD.MOV.U32 R69, RZ, RZ, R71.reuse ;  /* 0x000000ffff457224 */ /* 0x100fe400078e0047 */
[----:B-----5:R-:W-:Y:S01]  /*4420*/  FADD.FTZ R20, R19, R20 ;  /* 0x0000001413147221 */ /* 0x020fe20000010000 */
[----:B------:R-:W-:Y:S01]  /*4430*/  F2FP.F16.F32.PACK_AB R22, R81, R50 ;  /* 0x000000325116723e */ /* 0x000fe200000000ff */
[----:B------:R-:W1:Y:S01]  /*4440*/  MUFU.EX2 R56, R56 ;  /* 0x0000003800387308 */ /* 0x000e620000000800 */
[----:B------:R-:W-:Y:S01]  /*4450*/  F2FP.F16.F32.PACK_AB R24, R73, R52 ;  /* 0x000000344918723e */ /* 0x000fe200000000ff */
[----:B------:R-:W-:Y:S01]  /*4460*/  FADD.FTZ R9, R51, R20 ;  /* 0x0000001433097221 */ /* 0x000fe20000010000 */
[----:B------:R-:W-:Y:S01]  /*4470*/  F2FP.F16.F32.PACK_AB R20, R48, R7 ;  /* 0x000000073014723e */ /* 0x000fe200000000ff */
[--C-:B------:R-:W-:Y:S01]  /*4480*/  IMAD.MOV.U32 R67, RZ, RZ, R71.reuse ;  /* 0x000000ffff437224 */ /* 0x100fe200078e0047 */
[----:B------:R-:W-:Y:S01]  /*4490*/  F2FP.F16.F32.PACK_AB R26, R65, R54 ;  /* 0x00000036411a723e */ /* 0x000fe200000000ff */
[----:B------:R-:W-:-:S02]  /*44a0*/  IMAD.MOV.U32 R65, RZ, RZ, R71 ;  /* 0x000000ffff417224 */ /* 0x000fc400078e0047 */
[----:B------:R-:W2:Y:S01]  /*44b0*/  MUFU.EX2 R103, R103 ;  /* 0x0000006700677308 */ /* 0x000ea20000000800 */
[----:B0-----:R-:W-:Y:S01]  /*44c0*/  FADD.FTZ R8, R34, R11 ;  /* 0x0000000b22087221 */ /* 0x001fe20000010000 */
[----:B------:R-:W-:Y:S01]  /*44d0*/  F2FP.F16.F32.PACK_AB R11, R37, R30 ;  /* 0x0000001e250b723e */ /* 0x000fe200000000ff */
[----:B------:R-:W-:Y:S01]  /*44e0*/  STSM.16.M88.4 [R6+0x27300], R20 ;  /* 0x0273001406007844 */ /* 0x000fe20000000200 */
[--C-:B------:R-:W-:Y:S02]  /*44f0*/  IMAD.MOV.U32 R54, RZ, RZ, R71.reuse ;  /* 0x000000ffff367224 */ /* 0x100fe400078e0047 */
[----:B------:R-:W-:Y:S01]  /*4500*/  IMAD.MOV.U32 R52, RZ, RZ, R71 ;  /* 0x000000ffff347224 */ /* 0x000fe200078e0047 */
[----:B------:R0:W-:Y:S01]  /*4510*/  STSM.16.M88.4 [R6+0x28b00], R24 ;  /* 0x028b001806007844 */ /* 0x0001e20000000200 */
[----:B------:R-:W3:Y:S01]  /*4520*/  MUFU.EX2 R104, R104 ;  /* 0x0000006800687308 */ /* 0x000ee20000000800 */
[----:B-1----:R-:W-:Y:S01]  /*4530*/  FADD.FTZ R9, R56, R9 ;  /* 0x0000000938097221 */ /* 0x002fe20000010000 */
[----:B------:R-:W-:-:S02]  /*4540*/  IMAD.MOV.U32 R50, RZ, RZ, R71 ;  /* 0x000000ffff327224 */ /* 0x000fc400078e0047 */
[--C-:B------:R-:W-:Y:S02]  /*4550*/  IMAD.MOV.U32 R48, RZ, RZ, R71.reuse ;  /* 0x000000ffff307224 */ /* 0x100fe400078e0047 */
[--C-:B------:R-:W-:Y:S02]  /*4560*/  IMAD.MOV.U32 R37, RZ, RZ, R71.reuse ;  /* 0x000000ffff257224 */ /* 0x100fe400078e0047 */
[----:B------:R-:W1:Y:S01]  /*4570*/  MUFU.EX2 R42, R42 ;  /* 0x0000002a002a7308 */ /* 0x000e620000000800 */
[C---:B--2---:R-:W-:Y:S01]  /*4580*/  FADD.FTZ R7, R103.reuse, R8 ;  /* 0x0000000867077221 */ /* 0x044fe20000010000 */
[----:B------:R-:W-:Y:S01]  /*4590*/  F2FP.F16.F32.PACK_AB R105, R103, R34 ;  /* 0x000000226769723e */ /* 0x000fe200000000ff */
[--C-:B------:R-:W-:Y:S02]  /*45a0*/  IMAD.MOV.U32 R34, RZ, RZ, R71.reuse ;  /* 0x000000ffff227224 */ /* 0x100fe400078e0047 */
[--C-:B------:R-:W-:Y:S02]  /*45b0*/  IMAD.MOV.U32 R30, RZ, RZ, R71.reuse ;  /* 0x000000ffff1e7224 */ /* 0x100fe400078e0047 */
[----:B0-----:R-:W-:Y:S01]  /*45c0*/  IMAD.MOV.U32 R27, RZ, RZ, R71 ;  /* 0x000000ffff1b7224 */ /* 0x001fe200078e0047 */
[----:B------:R-:W0:Y:S01]  /*45d0*/  MUFU.EX2 R49, R49 ;  /* 0x0000003100317308 */ /* 0x000e220000000800 */
[----:B---3--:R-:W-:Y:S01]  /*45e0*/  FADD.FTZ R8, R104, R9 ;  /* 0x0000000968087221 */ /* 0x008fe20000010000 */
[----:B------:R-:W-:-:S02]  /*45f0*/  IMAD.MOV.U32 R26, RZ, RZ, R71 ;  /* 0x000000ffff1a7224 */ /* 0x000fc400078e0047 */
[--C-:B------:R-:W-:Y:S02]  /*4600*/  IMAD.MOV.U32 R25, RZ, RZ, R71.reuse ;  /* 0x000000ffff197224 */ /* 0x100fe400078e0047 */
[----:B------:R-:W-:Y:S02]  /*4610*/  IMAD.MOV.U32 R24, RZ, RZ, R71 ;  /* 0x000000ffff187224 */ /* 0x000fe400078e0047 */
        /* <DEDUP_REMOVED lines=13> */
[----:B0-----:R-:W-:Y:S01]  /*46f0*/  FADD.FTZ R10, R28, R9 ;  /* 0x000000091c0a7221 */ /* 0x001fe20000010000 */
[----:B------:R-:W-:Y:S01]  /*4700*/  F2FP.F16.F32.PACK_AB R9, R47, R18 ;  /* 0x000000122f09723e */ /* 0x000fe200000000ff */
[----:B------:R-:W-:-:S05]  /*4710*/  IMAD.MOV.U32 R47, RZ, RZ, R71 ;  /* 0x000000ffff2f7224 */ /* 0x000fca00078e0047 */
[----:B------:R-:W0:Y:S01]  /*4720*/  MUFU.EX2 R29, R29 ;  /* 0x0000001d001d7308 */ /* 0x000e220000000800 */
[C---:B--2---:R-:W-:Y:S01]  /*4730*/  FADD.FTZ R8, R53.reuse, R8 ;  /* 0x0000000835087221 */ /* 0x044fe20000010000 */
[----:B------:R-:W-:Y:S01]  /*4740*/  F2FP.F16.F32.PACK_AB R106, R53, R106 ;  /* 0x0000006a356a723e */ /* 0x000fe200000000ff */
[----:B------:R-:W-:Y:S02]  /*4750*/  IMAD.MOV.U32 R53, RZ, RZ, R71 ;  /* 0x000000ffff357224 */ /* 0x000fe400078e0047 */
[----:B------:R-:W-:Y:S01]  /*4760*/  FADD.FTZ R7, R41, R8 ;  /* 0x0000000829077221 */ /* 0x000fe20000010000 */
[----:B------:R-:W-:Y:S02]  /*4770*/  F2FP.F16.F32.PACK_AB R8, R19, R16 ;  /* 0x000000101308723e */ /* 0x000fe400000000ff */
[----:B------:R-:W2:Y:S01]  /*4780*/  MUFU.EX2 R58, R58 ;  /* 0x0000003a003a7308 */ /* 0x000ea20000000800 */
[----:B-1----:R-:W-:-:S07]  /*4790*/  FADD.FTZ R10, R79, R10 ;  /* 0x0000000a4f0a7221 */ /* 0x002fce0000010000 */
[----:B------:R-:W1:Y:S01]  /*47a0*/  MUFU.EX2 R36, R36 ;  /* 0x0000002400247308 */ /* 0x000e620000000800 */
[----:B0-----:R-:W-:Y:S01]  /*47b0*/  FADD.FTZ R13, R29, R10 ;  /* 0x0000000a1d0d7221 */ /* 0x001fe20000010000 */
[----:B------:R-:W-:Y:S01]  /*47c0*/  F2FP.F16.F32.PACK_AB R10, R56, R51 ;  /* 0x00000033380a723e */ /* 0x000fe200000000ff */
[--C-:B------:R-:W-:Y:S02]  /*47d0*/  IMAD.MOV.U32 R56, RZ, RZ, R71.reuse ;  /* 0x000000ffff387224 */ /* 0x100fe400078e0047 */
[----:B------:R-:W-:Y:S02]  /*47e0*/  IMAD.MOV.U32 R51, RZ, RZ, R71 ;  /* 0x000000ffff337224 */ /* 0x000fe400078e0047 */
[----:B------:R0:W-:Y:S01]  /*47f0*/  STSM.16.M88.4 [R6+0x2a300], R8 ;  /* 0x02a3000806007844 */ /* 0x0001e20000000200 */
[----:B------:R-:W3:Y:S01]  /*4800*/  MUFU.EX2 R35, R35 ;  /* 0x0000002300237308 */ /* 0x000ee20000000800 */
[----:B--2---:R-:W-:Y:S02]  /*4810*/  FADD.FTZ R12, R58, R7 ;  /* 0x000000073a0c7221 */ /* 0x004fe40000010000 */
[----:B------:R2:W-:Y:S05]  /*4820*/  STSM.16.M88.4 [R6+0x2bb00], R104 ;  /* 0x02bb006806007844 */ /* 0x0005ea0000000200 */
[----:B------:R-:W4:Y:S01]  /*4830*/  MUFU.EX2 R40, R40 ;  /* 0x0000002800287308 */ /* 0x000f220000000800 */
[C---:B-1----:R-:W-:Y:S01]  /*4840*/  FADD.FTZ R13, R36.reuse, R13 ;  /* 0x0000000d240d7221 */ /* 0x042fe20000010000 */
[----:B------:R-:W-:Y:S01]  /*4850*/  F2FP.F16.F32.PACK_AB R15, R36, R29 ;  /* 0x0000001d240f723e */ /* 0x000fe200000000ff */
[----:B------:R-:W-:-:S02]  /*4860*/  IMAD.MOV.U32 R36, RZ, RZ, R71 ;  /* 0x000000ffff247224 */ /* 0x000fc400078e0047 */
[----:B------:R-:W-:-:S03]  /*4870*/  IMAD.MOV.U32 R29, RZ, RZ, R71 ;  /* 0x000000ffff1d7224 */ /* 0x000fc600078e0047 */
[----:B------:R1:W5:Y:S01]  /*4880*/  MUFU.EX2 R60, R45 ;  /* 0x0000002d003c7308 */ /* 0x0003620000000800 */
[----:B---3--:R-:W-:-:S07]  /*4890*/  FADD.FTZ R7, R35, R12 ;  /* 0x0000000c23077221 */ /* 0x008fce0000010000 */
[----:B------:R-:W3:Y:S01]  /*48a0*/  MUFU.EX2 R109, R109 ;  /* 0x0000006d006d7308 */ /* 0x000ee20000000800 */
[----:B----4-:R-:W-:Y:S01]  /*48b0*/  FADD.FTZ R14, R40, R13 ;  /* 0x0000000d280e7221 */ /* 0x010fe20000010000 */
[----:B-1----:R-:W-:-:S06]  /*48c0*/  IMAD.MOV.U32 R45, RZ, RZ, R71 ;  /* 0x000000ffff2d7224 */ /* 0x002fcc00078e0047 */
[----:B------:R-:W1:Y:S01]  /*48d0*/  MUFU.EX2 R55, R55 ;  /* 0x0000003700377308 */ /* 0x000e620000000800 */
[----:B-----5:R-:W-:-:S07]  /*48e0*/  FADD.FTZ R12, R60, R7 ;  /* 0x000000073c0c7221 */ /* 0x020fce0000010000 */
[----:B------:R-:W4:Y:S01]  /*48f0*/  MUFU.EX2 R44, R44 ;  /* 0x0000002c002c7308 */ /* 0x000f220000000800 */
[C---:B---3--:R-:W-:Y:S01]  /*4900*/  FADD.FTZ R13, R109.reuse, R14 ;  /* 0x0000000e6d0d7221 */ /* 0x048fe20000010000 */
[----:B------:R-:W-:Y:S01]  /*4910*/  F2FP.F16.F32.PACK_AB R109, R109, R40 ;  /* 0x000000286d6d723e */ /* 0x000fe200000000ff */
[----:B------:R-:W-:-:S05]  /*4920*/  IMAD.MOV.U32 R40, RZ, RZ, R71 ;  /* 0x000000ffff287224 */ /* 0x000fca00078e0047 */
[----:B------:R3:W5:Y:S01]  /*4930*/  MUFU.EX2 R108, R33 ;  /* 0x00000021006c7308 */ /* 0x0007620000000800 */
[----:B-1----:R-:W-:-:S07]  /*4940*/  FADD.FTZ R7, R55, R12 ;  /* 0x0000000c37077221 */ /* 0x002fce0000010000 */
[----:B------:R-:W1:Y:S01]  /*4950*/  MUFU.EX2 R111, R111 ;  /* 0x0000006f006f7308 */ /* 0x000e620000000800 */
[----:B----4-:R-:W-:Y:S01]  /*4960*/  FADD.FTZ R14, R44, R13 ;  /* 0x0000000d2c0e7221 */ /* 0x010fe20000010000 */
[----:B------:R-:W-:Y:S01]  /*4970*/  F2FP.F16.F32.PACK_AB R13, R79, R28 ;  /* 0x0000001c4f0d723e */ /* 0x000fe200000000ff */
[--C-:B---3--:R-:W-:Y:S02]  /*4980*/  IMAD.MOV.U32 R33, RZ, RZ, R71.reuse ;  /* 0x000000ffff217224 */ /* 0x108fe400078e0047 */
[----:B------:R-:W-:-:S03]  /*4990*/  IMAD.MOV.U32 R28, RZ, RZ, R71 ;  /* 0x000000ffff1c7224 */ /* 0x000fc600078e0047 */
[----:B------:R-:W3:Y:S01]  /*49a0*/  MUFU.EX2 R31, R31 ;  /* 0x0000001f001f7308 */ /* 0x000ee20000000800 */
[C---:B-----5:R-:W-:Y:S01]  /*49b0*/  FADD.FTZ R12, R108.reuse, R7 ;  /* 0x000000076c0c7221 */ /* 0x060fe20000010000 */
[----:B------:R-:W-:Y:S01]  /*49c0*/  F2FP.F16.F32.PACK_AB R108, R108, R55 ;  /* 0x000000376c6c723e */ /* 0x000fe200000000ff */
[----:B------:R-:W-:-:S05]  /*49d0*/  IMAD.MOV.U32 R55, RZ, RZ, R71 ;  /* 0x000000ffff377224 */ /* 0x000fca00078e0047 */
[----:B------:R-:W4:Y:S01]  /*49e0*/  MUFU.EX2 R46, R46 ;  /* 0x0000002e002e7308 */ /* 0x000f220000000800 */
[C---:B-1----:R-:W-:Y:S01]  /*49f0*/  FADD.FTZ R19, R111.reuse, R14 ;  /* 0x0000000e6f137221 */ /* 0x042fe20000010000 */
[----:B------:R-:W-:Y:S01]  /*4a00*/  F2FP.F16.F32.PACK_AB R14, R60, R35 ;  /* 0x000000233c0e723e */ /* 0x000fe200000000ff */
[--C-:B------:R-:W-:Y:S01]  /*4a10*/  IMAD.MOV.U32 R60, RZ, RZ, R71.reuse ;  /* 0x000000ffff3c7224 */ /* 0x100fe200078e0047 */
[----:B------:R-:W-:Y:S01]  /*4a20*/  F2FP.F16.F32.PACK_AB R111, R111, R44 ;  /* 0x0000002c6f6f723e */ /* 0x000fe200000000ff */
[--C-:B------:R-:W-:Y:S02]  /*4a30*/  IMAD.MOV.U32 R44, RZ, RZ, R71.reuse ;  /* 0x000000ffff2c7224 */ /* 0x100fe400078e0047 */
[----:B------:R-:W-:Y:S01]  /*4a40*/  IMAD.MOV.U32 R35, RZ, RZ, R71 ;  /* 0x000000ffff237224 */ /* 0x000fe200078e0047 */
[----:B------:R-:W0:Y:S01]  /*4a50*/  MUFU.EX2 R117, R117 ;  /* 0x0000007500757308 */ /* 0x000e220000000800 */
[----:B---3--:R-:W-:-:S07]  /*4a60*/  FADD.FTZ R7, R31, R12 ;  /* 0x0000000c1f077221 */ /* 0x008fce0000010000 */
[----:B------:R-:W1:Y:S01]  /*4a70*/  MUFU.EX2 R110, R99 ;  /* 0x00000063006e7308 */ /* 0x000e620000000800 */
[----:B----4-:R-:W-:-:S07]  /*4a80*/  FADD.FTZ R12, R46, R19 ;  /* 0x000000132e0c7221 */ /* 0x010fce0000010000 */
[----:B------:R-:W-:Y:S01]  /*4a90*/  MUFU.EX2 R38, R38 ;  /* 0x0000002600267308 */ /* 0x000fe20000000800 */
[C---:B0-----:R-:W-:Y:S01]  /*4aa0*/  FADD.FTZ R9, R117.reuse, R12 ;  /* 0x0000000c75097221 */ /* 0x041fe20000010000 */
[----:B------:R-:W-:Y:S01]  /*4ab0*/  F2FP.F16.F32.PACK_AB R12, R58, R41 ;  /* 0x000000293a0c723e */ /* 0x000fe200000000ff */
[--C-:B------:R-:W-:Y:S01]  /*4ac0*/  IMAD.MOV.U32 R58, RZ, RZ, R71.reuse ;  /* 0x000000ffff3a7224 */ /* 0x100fe200078e0047 */
[----:B------:R-:W-:Y:S01]  /*4ad0*/  F2FP.F16.F32.PACK_AB R117, R117, R46 ;  /* 0x0000002e7575723e */ /* 0x000fe200000000ff */
[----:B------:R-:W-:Y:S02]  /*4ae0*/  IMAD.MOV.U32 R46, RZ, RZ, R71 ;  /* 0x000000ffff2e7224 */ /* 0x000fe400078e0047 */
[----:B------:R2:W-:Y:S01]  /*4af0*/  STSM.16.M88.4 [R6+0x2d300], R12 ;  /* 0x02d3000c06007844 */ /* 0x0005e20000000200 */
[----:B------:R-:W-:Y:S01]  /*4b00*/  MUFU.EX2 R115, R115 ;  /* 0x0000007300737308 */ /* 0x000fe20000000800 */
[C---:B-1----:R-:W-:Y:S01]  /*4b10*/  FADD.FTZ R8, R110.reuse, R7 ;  /* 0x000000076e087221 */ /* 0x042fe20000010000 */
[----:B------:R-:W-:Y:S01]  /*4b20*/  F2FP.F16.F32.PACK_AB R110, R110, R31 ;  /* 0x0000001f6e6e723e */ /* 0x000fe200000000ff */
[----:B------:R-:W-:-:S02]  /*4b30*/  IMAD.MOV.U32 R41, RZ, RZ, R71 ;  /* 0x000000ffff297224 */ /* 0x000fc400078e0047 */
[--C-:B------:R-:W-:Y:S02]  /*4b40*/  IMAD.MOV.U32 R31, RZ, RZ, R71.reuse ;  /* 0x000000ffff1f7224 */ /* 0x100fe400078e0047 */
[----:B------:R2:W-:Y:S01]  /*4b50*/  STSM.16.M88.4 [R6+0x2eb00], R108 ;  /* 0x02eb006c06007844 */ /* 0x0005e20000000200 */
[----:B------:R-:W0:Y:S08]  /*4b60*/  MUFU.EX2 R43, R43 ;  /* 0x0000002b002b7308 */ /* 0x000e300000000800 */
[----:B------:R1:W3:Y:S08]  /*4b70*/  MUFU.EX2 R16, R57 ;  /* 0x0000003900107308 */ /* 0x0002f00000000800 */
[----:B------:R-:W-:Y:S01]  /*4b80*/  MUFU.EX2 R113, R113 ;  /* 0x0000007100717308 */ /* 0x000fe20000000800 */
[----:B0-----:R-:W-:Y:S01]  /*4b90*/  FADD.FTZ R7, R43, R8 ;  /* 0x000000082b077221 */ /* 0x001fe20000010000 */
[----:B-1----:R-:W-:-:S06]  /*4ba0*/  IMAD.MOV.U32 R57, RZ, RZ, R71 ;  /* 0x000000ffff397224 */ /* 0x002fcc00078e0047 */
[----:B------:R0:W1:Y:S01]  /*4bb0*/  MUFU.EX2 R18, R119 ;  /* 0x0000007700127308 */ /* 0x0000620000000800 */
[C---:B---3--:R-:W-:Y:S01]  /*4bc0*/  F2FP.F16.F32.PACK_AB R116, R16.reuse, R43 ;  /* 0x0000002b1074723e */ /* 0x048fe200000000ff */
[----:B------:R-:W-:Y:S01]  /*4bd0*/  FADD.FTZ R8, R16, R7 ;  /* 0x0000000710087221 */ /* 0x000fe20000010000 */
[----:B------:R-:W-:Y:S02]  /*4be0*/  IMAD.MOV.U32 R7, RZ, RZ, RZ ;  /* 0x000000ffff077224 */ /* 0x000fe400078e00ff */
[----:B------:R-:W-:Y:S01]  /*4bf0*/  IMAD.MOV.U32 R43, RZ, RZ, R71 ;  /* 0x000000ffff2b7224 */ /* 0x000fe200078e0047 */
[----:B0-----:R-:W-:Y:S01]  /*4c00*/  F2FP.F16.F32.PACK_AB R119, R115, R38 ;  /* 0x000000267377723e */ /* 0x001fe200000000ff */
[----:B------:R-:W-:-:S04]  /*4c10*/  FADD.FTZ R38, R38, R9 ;  /* 0x0000000926267221 */ /* 0x000fc80000010000 */
[----:B------:R-:W-:Y:S01]  /*4c20*/  FADD.FTZ R11, R115, R38 ;  /* 0x00000026730b7221 */ /* 0x000fe20000010000 */
[----:B------:R-:W-:Y:S01]  /*4c30*/  IMAD.MOV.U32 R38, RZ, RZ, R71 ;  /* 0x000000ffff267224 */ /* 0x000fe200078e0047 */
[----:B-1----:R-:W-:Y:S01]  /*4c40*/  F2FP.F16.F32.PACK_AB R118, R18, R113 ;  /* 0x000000711276723e */ /* 0x002fe200000000ff */
[----:B------:R-:W-:Y:S01]  /*4c50*/  FADD.FTZ R113, R113, R8 ;  /* 0x0000000871717221 */ /* 0x000fe20000010000 */
[----:B------:R-:W-:-:S03]  /*4c60*/  VIADD R8, R17, 0xfffffffe ;  /* 0xfffffffe11087836 */ /* 0x000fc60000000000 */
[----:B------:R2:W-:Y:S01]  /*4c70*/  STSM.16.M88.4 [R6+0x30300], R116 ;  /* 0x0303007406007844 */ /* 0x0005e20000000200 */
[----:B------:R-:W-:Y:S01]  /*4c80*/  FADD.FTZ R10, R18, R113 ;  /* 0x00000071120a7221 */ /* 0x000fe20000010000 */
[----:B------:R-:W-:Y:S01]  /*4c90*/  ISETP.GE.AND P2, PT, R8, R144, PT ;  /* 0x000000900800720c */ /* 0x000fe20003f46270 */
[----:B------:R0:W-:Y:S06]  /*4ca0*/  MEMBAR.ALL.CTA ;  /* 0x0000000000007992 */ /* 0x0001ec0000008000 */
[----:B0-----:R-:W0:Y:S02]  /*4cb0*/  FENCE.VIEW.ASYNC.S ;  /* 0x00000000000073c6 */ /* 0x001e240000000000 */
[----:B0-----:R-:W-:-:S04]  /*4cc0*/  NOP ;  /* 0x0000000000007918 */ /* 0x001fc80000000000 */
[----:B------:R-:W-:Y:S05]  /*4cd0*/  @!P2 BRA `(.L_x_9368) ;  /* 0x00000038002ca947 */ /* 0x000fea0003800000 */
[----:B--2---:R-:W-:Y:S01]  /*4ce0*/  IMAD.MOV.U32 R12, RZ, RZ, R72 ;  /* 0x000000ffff0c7224 */ /* 0x004fe200078e0048 */
[----:B------:R-:W-:Y:S01]  /*4cf0*/  CS2R R70, SRZ ;  /* 0x0000000000467805 */ /* 0x000fe2000001ff00 */
[----:B------:R-:W-:Y:S01]  /*4d00*/  IMAD.MOV.U32 R9, RZ, RZ, R5 ;  /* 0x000000ffff097224 */ /* 0x000fe200078e0005 */
        /* <DEDUP_REMOVED lines=24> */
[----:B------:R-:W-:-:S06]  /*4e90*/  UMOV UR41, URZ ;  /* 0x0000003f00297c82 */ /* 0x000fcc0008000000 */
.L_x_9377:
[----:B------:R-:W-:Y:S01]  /*4ea0*/  UIADD3 UR6, UR41, 0x1, URZ ;  /* 0x0000000129067890 */ /* 0x000fe2000fffe03f */
[----:B------:R-:W-:-:S03]  /*4eb0*/  ISETP.NE.AND P3, PT, RZ, UR36, PT ;  /* 0x00000024ff007c0c */ /* 0x000fc6000bf65270 */
[----:B------:R-:W-:-:S04]  /*4ec0*/  UISETP.NE.AND UP0, UPT, UR6, 0x2, UPT ;  /* 0x000000020600788c */ /* 0x000fc8000bf05270 */
[----:B------:R-:W-:Y:S02]  /*4ed0*/  USEL UR7, URZ, 0x1, UP0 ;  /* 0x000000013f077887 */ /* 0x000fe40008000000 */
[----:B------:R-:W-:-:S04]  /*4ee0*/  USEL UR6, UR6, URZ, UP0 ;  /* 0x0000003f06067287 */ /* 0x000fc80008000000 */
[----:B------:R-:W-:Y:S02]  /*4ef0*/  LOP3.LUT R7, R13, UR7, RZ, 0x3c, !PT ;  /* 0x000000070d077c12 */ /* 0x000fe4000f8e3cff */
[----:B------:R-:W-:Y:S01]  /*4f00*/  IMAD.U32 R0, RZ, RZ, UR6 ;  /* 0x00000006ff007e24 */ /* 0x000fe2000f8e00ff */
[----:B------:R-:W-:Y:S06]  /*4f10*/  @P3 BRA `(.L_x_9369) ;  /* 0x0000000000283947 */ /* 0x000fec0003800000 */
[----:B------:R-:W-:Y:S05]  /*4f20*/  @!P0 BRA `(.L_x_9370) ;  /* 0x0000000000048947 */ /* 0x000fea0003800000 */
[----:B------:R-:W-:Y:S01]  /*4f30*/  BPT.TRAP 0x1 ;  /* 0x000000040000795c */ /* 0x000fe20000300000 */
.L_x_9370:
[----:B------:R-:W-:Y:S02]  /*4f40*/  LEA R5, R0, UR37, 0x3 ;  /* 0x0000002500057c11 */ /* 0x000fe4000f8e18ff */
[----:B------:R-:W-:-:S04]  /*4f50*/  SHF.L.U32 R4, R7, 0x1f, RZ ;  /* 0x0000001f07047819 */ /* 0x000fc800000006ff */
[----:B------:R0:W1:Y:S01]  /*4f60*/  SYNCS.PHASECHK.TRANS64.TRYWAIT P2, [R5+URZ+0x31c30], R4 ;  /* 0x031c3004050075a7 */ /* 0x000062000804017f */
[----:B------:R-:W-:Y:S05]  /*4f70*/  @!P0 BRA `(.L_x_9371) ;  /* 0x0000000000048947 */ /* 0x000fea0003800000 */
[----:B------:R-:W-:Y:S01]  /*4f80*/  BPT.TRAP 0x1 ;  /* 0x000000040000795c */ /* 0x000fe20000300000 */
.L_x_9371:
[----:B-1----:R-:W-:Y:S05]  /*4f90*/  @P2 BRA `(.L_x_9369) ;  /* 0x0000000000082947 */ /* 0x002fea0003800000 */
[----:B------:R-:W1:Y:S02]  /*4fa0*/  SYNCS.PHASECHK.TRANS64.TRYWAIT P2, [R5+URZ+0x31c30], R4 ;  /* 0x031c3004050075a7 */ /* 0x000e64000804017f */
[----:B-1----:R-:W-:Y:S05]  /*4fb0*/  @!P2 BRA `(.L_x_9372) ;  /* 0x000000940054a947 */ /* 0x002fea0003800000 */
.L_x_9369:
[----:B------:R-:W2:Y:S01]  /*4fc0*/  S2R R14, SR_TID.X ;  /* 0x00000000000e7919 */ /* 0x000ea20000002100 */
[----:B------:R-:W-:Y:S01]  /*4fd0*/  R2UR UR43, R0 ;  /* 0x00000000002b72ca */ /* 0x000fe200000e0000 */
        /* <DEDUP_REMOVED lines=13> */
[C---:B------:R-:W-:Y:S01]  /*50b0*/  R2UR UR28, R2.reuse ;  /* 0x00000000021c72ca */ /* 0x040fe200000e0000 */
[----:B------:R-:W-:Y:S01]  /*50c0*/  UMOV UR11, 0x80000020 ;  /* 0x80000020000b7882 */ /* 0x000fe20000000000 */
[C---:B------:R-:W-:Y:S01]  /*50d0*/  R2UR UR29, R3.reuse ;  /* 0x00000000031d72ca */ /* 0x040fe200000e0000 */
[----:B------:R-:W-:Y:S01]  /*50e0*/  UIADD3 UR50, UR43, 0x40, URZ ;  /* 0x000000402b327890 */ /* 0x000fe2000fffe03f */
[----:B------:R-:W-:Y:S01]  /*50f0*/  R2UR UR32, R2 ;  /* 0x00000000022072ca */ /* 0x000fe200000e0000 */
[----:B------:R-:W-:Y:S01]  /*5100*/  UIADD3 UR26, UR43, 0x80, URZ ;  /* 0x000000802b1a7890 */ /* 0x000fe2000fffe03f */
[----:B------:R-:W-:Y:S01]  /*5110*/  R2UR UR33, R3 ;  /* 0x00000000032172ca */ /* 0x000fe200000e0000 */
[----:B------:R-:W-:Y:S01]  /*5120*/  UMOV UR46, UR43 ;  /* 0x0000002b002e7c82 */ /* 0x000fe20008000000 */
[----:B------:R-:W-:-:S02]  /*5130*/  UIADD3 UR30, UR43, 0xc0, URZ ;  /* 0x000000c02b1e7890 */ /* 0x000fc4000fffe03f */
[----:B------:R-:W-:Y:S02]  /*5140*/  UIADD3 UR34, UR43, 0x100, URZ ;  /* 0x000001002b227890 */ /* 0x000fe4000fffe03f */
[----:B------:R-:W-:Y:S02]  /*5150*/  UIADD3 UR6, UR43, 0x2, URZ ;  /* 0x000000022b067890 */ /* 0x000fe4000fffe03f */
[----:B------:R-:W-:Y:S02]  /*5160*/  UIADD3 UR10, UR43, 0x42, URZ ;  /* 0x000000422b0a7890 */ /* 0x000fe4000fffe03f */
[----:B------:R-:W-:Y:S01]  /*5170*/  UIADD3 UR14, UR43, 0x242, URZ ;  /* 0x000002422b0e7890 */ /* 0x000fe2000fffe03f */
[----:B--2---:R-:W-:Y:S01]  /*5180*/  SHF.R.U32.HI R14, RZ, 0x7, R14 ;  /* 0x00000007ff0e7819 */ /* 0x004fe2000001160e */
[----:B------:R-:W-:Y:S01]  /*5190*/  UMOV UR15, 0x80000020 ;  /* 0x80000020000f7882 */ /* 0x000fe20000000000 */
[----:B------:R-:W-:Y:S01]  /*51a0*/  UIADD3 UR18, UR43, 0x480, URZ ;  /* 0x000004802b127890 */ /* 0x000fe2000fffe03f */
[----:B------:R-:W-:-:S02]  /*51b0*/  UMOV UR19, 0x80000020 ;  /* 0x8000002000137882 */ /* 0x000fc40000000000 */
[----:B01----:R-:W-:Y:S01]  /*51c0*/  VIADD R4, R14, 0x8 ;  /* 0x000000080e047836 */ /* 0x003fe20000000000 */
[----:B------:R-:W-:Y:S01]  /*51d0*/  UIADD3 UR22, UR43, 0x482, URZ ;  /* 0x000004822b167890 */ /* 0x000fe2000fffe03f */
[----:B------:R-:W-:-:S03]  /*51e0*/  UMOV UR23, 0x80000020 ;  /* 0x8000002000177882 */ /* 0x000fc60000000000 */
[----:B------:R0:W-:Y:S06]  /*51f0*/  BAR.SYNC.DEFER_BLOCKING R4, 0x100 ;  /* 0x000400040000751d */ /* 0x0001ec0000010000 */
        /* <DEDUP_REMOVED lines=321> */
.L_x_9374:
[----:B------:R-:W-:Y:S01]  /*6610*/  ULEA UR6, UR41, UR37, 0x3 ;  /* 0x0000002529067291 */ /* 0x000fe2000f8e183f */
[----:B------:R-:W-:-:S08]  /*6620*/  SHF.L.U32 R4, R13, 0x1f, RZ ;  /* 0x0000001f0d047819 */ /* 0x000fd000000006ff */
[----:B------:R0:W1:Y:S01]  /*6630*/  SYNCS.PHASECHK.TRANS64.TRYWAIT P2, [UR6+0x31c50], R4 ;  /* 0x031c5004ff0075a7 */ /* 0x0000620008040146 */
[----:B------:R-:W-:Y:S05]  /*6640*/  @!P0 BRA `(.L_x_9375) ;  /* 0x0000000000048947 */ /* 0x000fea0003800000 */
[----:B------:R-:W-:Y:S01]  /*6650*/  BPT.TRAP 0x1 ;  /* 0x000000040000795c */ /* 0x000fe20000300000 */
.L_x_9375:
[----:B-1----:R-:W-:Y:S05]  /*6660*/  @P2 BRA `(.L_x_9373) ;  /* 0x0000000000082947 */ /* 0x002fea0003800000 */
[----:B------:R-:W1:Y:S02]  /*6670*/  SYNCS.PHASECHK.TRANS64.TRYWAIT P2, [UR6+0x31c50], R4 ;  /* 0x031c5004ff0075a7 */ /* 0x000e640008040146 */
[----:B-1----:R-:W-:Y:S05]  /*6680*/  @!P2 BRA `(.L_x_9376) ;  /* 0x0000007c00b4a947 */ /* 0x002fea0003800000 */
.L_x_9373:
[----:B------:R-:W-:Y:S01]  /*6690*/  UIADD3 UR6, UR37, 0x200, URZ ;  /* 0x0000020025067890 */ /* 0x000fe2000fffe03f */
[----:B------:R-:W-:Y:S01]  /*66a0*/  WARPGROUP.ARRIVE ;  /* 0x00000000000079c5 */ /* 0x000fe20000000000 */
[----:B------:R-:W-:Y:S01]  /*66b0*/  ULOP3.LUT UR10, UR40, 0x10000, URZ, 0xfc, !UPT ;  /* 0x00010000280a7892 */ /* 0x000fe2000f8efc3f */
[----:B01----:R-:W-:Y:S01]  /*66c0*/  FMNMX.FTZ R4, R136, R9, !PT ;  /* 0x0000000988047209 */ /* 0x003fe20007810000 */
[----:B------:R-:W-:Y:S01]  /*66d0*/  USHF.R.U32.HI UR6, URZ, 0x4, UR6 ;  /* 0x000000043f067899 */ /* 0x000fe20008011606 */
[----:B------:R-:W-:Y:S01]  /*66e0*/  FMNMX.FTZ R20, R138, R12, !PT ;  /* 0x0000000c8a147209 */ /* 0x000fe20007810000 */
[----:B------:R-:W-:Y:S01]  /*66f0*/  UMOV UR25, 0xc0000010 ;  /* 0xc000001000197882 */ /* 0x000fe20000000000 */
[----:B------:R-:W-:Y:S01]  /*6700*/  UMOV UR27, 0x80000020 ;  /* 0x80000020001b7882 */ /* 0x000fe20000000000 */
[----:B------:R-:W-:Y:S01]  /*6710*/  ULOP3.LUT UR6, UR6, 0x3fff, URZ, 0xc0, !UPT ;  /* 0x00003fff06067892 */ /* 0x000fe2000f8ec03f */
[----:B------:R-:W-:Y:S01]  /*6720*/  FMNMX.FTZ R5, R137, R4, !PT ;  /* 0x0000000489057209 */ /* 0x000fe20007810000 */
[----:B------:R-:W-:Y:S01]  /*6730*/  UMOV UR24, UR10 ;  /* 0x0000000a00187c82 */ /* 0x000fe20008000000 */
[----:B------:R-:W-:Y:S01]  /*6740*/  FMNMX.FTZ R21, R139, R20, !PT ;  /* 0x000000148b157209 */ /* 0x000fe20007810000 */
[----:B------:R-:W-:Y:S01]  /*6750*/  ULOP3.LUT UR6, UR6, 0x2400000, URZ, 0xfc, !UPT ;  /* 0x0240000006067892 */ /* 0x000fe2000f8efc3f */
[----:B------:R-:W-:Y:S01]  /*6760*/  FMNMX.FTZ R4, R140, R5, !PT ;  /* 0x000000058c047209 */ /* 0x000fe20007810000 */
[----:B------:R-:W0:Y:S01]  /*6770*/  S2R R146, SR_TID.X ;  /* 0x0000000000927919 */ /* 0x000e220000002100 */
[----:B------:R-:W-:Y:S01]  /*6780*/  FMNMX.FTZ R22, R142, R21, !PT ;  /* 0x000000158e167209 */ /* 0x000fe20007810000 */
[----:B------:R-:W-:Y:S01]  /*6790*/  UIMAD UR6, UR41, 0x6c0, UR6 ;  /* 0x000006c0290678a4 */ /* 0x000fe2000f8e0206 */
[----:B------:R-:W-:-:S02]  /*67a0*/  FMNMX.FTZ R5, R141, R4, !PT ;  /* 0x000000048d057209 */ /* 0x000fc40007810000 */
[----:B------:R-:W-:Y:S02]  /*67b0*/  FMNMX.FTZ R23, R143, R22, !PT ;  /* 0x000000168f177209 */ /* 0x000fe40007810000 */
[----:B------:R-:W-:Y:S02]  /*67c0*/  FMNMX.FTZ R4, R128, R5, !PT ;  /* 0x0000000580047209 */ /* 0x000fe40007810000 */
[----:B------:R-:W-:Y:S01]  /*67d0*/  UMOV UR26, UR6 ;  /* 0x00000006001a7c82 */ /* 0x000fe20008000000 */
[----:B------:R-:W-:Y:S01]  /*67e0*/  FMNMX.FTZ R22, R130, R23, !PT ;  /* 0x0000001782167209 */ /* 0x000fe20007810000 */
[----:B------:R-:W-:Y:S01]  /*67f0*/  HGMMA.64x96x16.F32 R24, gdesc[UR24].tnspB, R24, gsb0 ;  /* 0x41600000181879f0 */ /* 0x000fe20008000818 */
[----:B------:R-:W-:Y:S01]  /*6800*/  UIADD3 UR24, UR10, 0x180, URZ ;  /* 0x000001800a187890 */ /* 0x000fe2000fffe03f */
[----:B------:R-:W-:Y:S01]  /*6810*/  FMNMX.FTZ R5, R129, R4, !PT ;  /* 0x0000000481057209 */ /* 0x000fe20007810000 */
[----:B------:R-:W-:Y:S01]  /*6820*/  UIADD3 UR26, UR6, 0x40, URZ ;  /* 0x00000040061a7890 */ /* 0x000fe2000fffe03f */
[----:B------:R-:W-:Y:S01]  /*6830*/  FMNMX.FTZ R23, R131, R22, !PT ;  /* 0x0000001683177209 */ /* 0x000fe20007810000 */
[----:B------:R-:W-:Y:S01]  /*6840*/  UMOV UR25, 0xc0000010 ;  /* 0xc000001000197882 */ /* 0x000fe20000000000 */
[----:B------:R-:W-:Y:S01]  /*6850*/  UMOV UR27, 0x80000020 ;  /* 0x80000020001b7882 */ /* 0x000fe20000000000 */
[----:B------:R-:W-:-:S04]  /*6860*/  FMNMX.FTZ R4, R132, R5, !PT ;  /* 0x0000000584047209 */ /* 0x000fc80007810000 */
[----:B------:R-:W-:-:S04]  /*6870*/  FMNMX.FTZ R5, R133, R4, !PT ;  /* 0x0000000485057209 */ /* 0x000fc80007810000 */
[----:B------:R-:W-:-:S04]  /*6880*/  FMNMX.FTZ R4, R120, R5, !PT ;  /* 0x0000000578047209 */ /* 0x000fc80007810000 */
[----:B------:R-:W-:Y:S02]  /*6890*/  FMNMX.FTZ R5, R121, R4, !PT ;  /* 0x0000000479057209 */ /* 0x000fe40007810000 */
[----:B0-----:R-:W-:Y:S02]  /*68a0*/  ISETP.GE.U32.AND P2, PT, R146, 0x180, PT ;  /* 0x000001809200780c */ /* 0x001fe40003f46070 */
[----:B------:R-:W-:Y:S02]  /*68b0*/  FMNMX.FTZ R4, R124, R5, !PT ;  /* 0x000000057c047209 */ /* 0x000fe40007810000 */
[----:B------:R-:W-:Y:S02]  /*68c0*/  SHF.R.U32.HI R146, RZ, 0x7, R146 ;  /* 0x00000007ff927819 */ /* 0x000fe40000011692 */
        /* <DEDUP_REMOVED lines=23> */
[----:B------:R-:W-:Y:S01]  /*6a40*/  HGMMA.64x96x16.F32 R24, gdesc[UR24].tnspB, R24, gsb0 ;  /* 0x41600000181879f0 */ /* 0x000fe20008000818 */
[----:B------:R-:W-:Y:S02]  /*6a50*/  UIADD3 UR24, UR10, 0x300, URZ ;  /* 0x000003000a187890 */ /* 0x000fe4000fffe03f */
[----:B------:R-:W-:Y:S01]  /*6a60*/  UIADD3 UR26, UR6, 0x80, URZ ;  /* 0x00000080061a7890 */ /* 0x000fe2000fffe03f */
[----:B------:R-:W-:Y:S01]  /*6a70*/  FMNMX.FTZ R4, R72, R5, !PT ;  /* 0x0000000548047209 */ /* 0x000fe20007810000 */
[----:B------:R-:W-:Y:S01]  /*6a80*/  UMOV UR25, 0xc0000010 ;  /* 0xc000001000197882 */ /* 0x000fe20000000000 */
[----:B------:R-:W-:Y:S02]  /*6a90*/  UMOV UR27, 0x80000020 ;  /* 0x80000020001b7882 */ /* 0x000fe40000000000 */
[----:B------:R-:W-:-:S04]  /*6aa0*/  FMNMX.FTZ R5, R73, R4, !PT ;  /* 0x0000000449057209 */ /* 0x000fc80007810000 */
[----:B------:R-:W-:-:S04]  /*6ab0*/  FMNMX.FTZ R4, R76, R5, !PT ;  /* 0x000000054c047209 */ /* 0x000fc80007810000 */
[----:B------:R-:W-:-:S05]  /*6ac0*/  FMNMX.FTZ R13, R77, R4, !PT ;  /* 0x000000044d0d7209 */ /* 0x000fca0007810000 */
[----:B------:R-:W0:Y:S02]  /*6ad0*/  SHFL.BFLY PT, R4, R13, 0x2, 0x1f ;  /* 0x0c401f000d047f89 */ /* 0x000e2400000e0000 */
[----:B0-----:R-:W-:Y:S02]  /*6ae0*/  FMNMX.FTZ R14, R13, R4, !PT ;  /* 0x000000040d0e7209 */ /* 0x001fe40007810000 */
[----:B------:R-:W0:Y:S03]  /*6af0*/  LDC R4, c[0x0][0x988] ;  /* 0x00026200ff047b82 */ /* 0x000e260000000800 */
[----:B------:R-:W1:Y:S02]  /*6b00*/  SHFL.BFLY PT, R5, R14, 0x1, 0x1f ;  /* 0x0c201f000e057f89 */ /* 0x000e6400000e0000 */
[----:B-1----:R-:W-:-:S05]  /*6b10*/  FMNMX.FTZ R5, R14, R5, !PT ;  /* 0x000000050e057209 */ /* 0x002fca0007810000 */
[C---:B0-----:R-:W-:Y:S01]  /*6b20*/  FMUL.FTZ R13, R5.reuse, R4 ;  /* 0x00000004050d7220 */ /* 0x041fe20000410000 */
[----:B------:R-:W-:-:S03]  /*6b30*/  FADD.FTZ R9, -R5, R9 ;  /* 0x0000000905097221 */ /* 0x000fc60000010100 */
[-CC-:B------:R-:W-:Y:S01]  /*6b40*/  FFMA.FTZ R18, R128, R4.reuse, -R13.reuse ;  /* 0x0000000480127223 */ /* 0x180fe2000001080d */
[-CC-:B------:R-:W-:Y:S01]  /*6b50*/  FFMA.FTZ R128, R120, R4.reuse, -R13.reuse ;  /* 0x0000000478807223 */ /* 0x180fe2000001080d */
[----:B------:R-:W-:Y:S01]  /*6b60*/  FMNMX.FTZ R120, R134, R23, !PT ;  /* 0x0000001786787209 */ /* 0x000fe20007810000 */
[-CC-:B------:R-:W-:Y:S01]  /*6b70*/  FFMA.FTZ R23, R121, R4.reuse, -R13.reuse ;  /* 0x0000000479177223 */ /* 0x180fe2000001080d */
[-CC-:B------:R-:W-:Y:S01]  /*6b80*/  FFMA.FTZ R19, R129, R4.reuse, -R13.reuse ;  /* 0x0000000481137223 */ /* 0x180fe2000001080d */
[--C-:B------:R-:W-:Y:S01]  /*6b90*/  FFMA.FTZ R129, R124, R4, -R13.reuse ;  /* 0x000000047c817223 */ /* 0x100fe2000001080d */
[----:B------:R-:W-:Y:S01]  /*6ba0*/  FMNMX.FTZ R121, R135, R120, !PT ;  /* 0x0000007887797209 */ /* 0x000fe20007810000 */
[----:B------:R0:W-:Y:S01]  /*6bb0*/  MUFU.EX2 R22, R128 ;  /* 0x0000008000167308 */ /* 0x0001e20000000800 */
        /* <DEDUP_REMOVED lines=8> */
[----:B------:R1:W-:Y:S01]  /*6c40*/  MUFU.EX2 R120, R129 ;  /* 0x0000008100787308 */ /* 0x0003e20000000800 */
[----:B------:R-:W-:Y:S01]  /*6c50*/  FFMA.FTZ R112, R112, R4, -R13 ;  /* 0x0000000470707223 */ /* 0x000fe2000001080d */
[----:B------:R-:W-:Y:S01]  /*6c60*/  FMNMX.FTZ R124, R126, R121, !PT ;  /* 0x000000797e7c7209 */ /* 0x000fe20007810000 */
[----:B------:R-:W-:-:S02]  /*6c70*/  WARPGROUP.DEPBAR.LE gsb0, 0x0 ;  /* 0x00008000000079c5 */ /* 0x000fc40000010000 */
[----:B------:R-:W-:Y:S01]  /*6c80*/  WARPGROUP.ARRIVE ;  /* 0x00000000000079c5 */ /* 0x000fe20000000000 */
[--C-:B------:R-:W-:Y:S01]  /*6c90*/  FFMA.FTZ R121, R125, R4, -R13.reuse ;  /* 0x000000047d797223 */ /* 0x100fe2000001080d */
[----:B------:R-:W-:Y:S01]  /*6ca0*/  FMNMX.FTZ R125, R127, R124, !PT ;  /* 0x0000007c7f7d7209 */ /* 0x000fe20007810000 */
[-CC-:B------:R-:W-:Y:S01]  /*6cb0*/  FFMA.FTZ R113, R113, R4.reuse, -R13.reuse ;  /* 0x0000000471717223 */ /* 0x180fe2000001080d */
[-CC-:B------:R-:W-:Y:S01]  /*6cc0*/  FFMA.FTZ R116, R116, R4.reuse, -R13.reuse ;  /* 0x0000000474747223 */ /* 0x180fe2000001080d */
[-CC-:B------:R-:W-:Y:S01]  /*6cd0*/  FFMA.FTZ R117, R117, R4.reuse, -R13.reuse ;  /* 0x0000000475757223 */ /* 0x180fe2000001080d */
[----:B------:R-:W-:Y:S01]  /*6ce0*/  HGMMA.64x96x16.F32 R24, gdesc[UR24].tnspB, R24, gsb0 ;  /* 0x41600000181879f0 */ /* 0x000fe20008000818 */
[----:B------:R-:W-:Y:S01]  /*6cf0*/  UIADD3 UR24, UR10, 0x480, URZ ;  /* 0x000004800a187890 */ /* 0x000fe2000fffe03f */
[----:B------:R-:W-:Y:S01]  /*6d00*/  FMNMX.FTZ R124, R114, R125, !PT ;  /* 0x0000007d727c7209 */ /* 0x000fe20007810000 */
[----:B------:R-:W-:Y:S01]  /*6d10*/  UIADD3 UR26, UR6, 0xc0, URZ ;  /* 0x000000c0061a7890 */ /* 0x000fe2000fffe03f */
[--C-:B------:R-:W-:Y:S01]  /*6d20*/  FFMA.FTZ R104, R104, R4, -R13.reuse ;  /* 0x0000000468687223 */ /* 0x100fe2000001080d */
[----:B------:R-:W-:Y:S01]  /*6d30*/  UMOV UR25, 0xc0000010 ;  /* 0xc000001000197882 */ /* 0x000fe20000000000 */
[----:B------:R-:W-:Y:S01]  /*6d40*/  UMOV UR27, 0x80000020 ;  /* 0x80000020001b7882 */ /* 0x000fe20000000000 */
        /* <DEDUP_REMOVED lines=25> */
[----:B------:R-:W-:Y:S01]  /*6ee0*/  FMUL.FTZ R9, R9, R4 ;  /* 0x0000000409097220 */ /* 0x000fe20000410000 */
        /* <DEDUP_REMOVED lines=9> */
[----:B------:R2:W-:Y:S02]  /*6f80*/  MUFU.EX2 R20, R132 ;  /* 0x0000008400147308 */ /* 0x0005e40000000800 */
        /* <DEDUP_REMOVED lines=15> */
[----:B------:R-:W3:Y:S01]  /*7080*/  SHFL.BFLY PT, R125, R124, 0x2, 0x1f ;  /* 0x0c401f007c7d7f89 */ /* 0x000ee200000e0000 */
[----:B------:R-:W-:Y:S02]  /*7090*/  WARPGROUP.DEPBAR.LE gsb0, 0x0 ;  /* 0x00008000000079c5 */ /* 0x000fe40000010000 */
[----:B------:R-:W-:Y:S02]  /*70a0*/  WARPGROUP.ARRIVE ;  /* 0x00000000000079c5 */ /* 0x000fe40000000000 */
[----:B------:R-:W-:Y:S04]  /*70b0*/  MUFU.EX2 R23, R23 ;  /* 0x0000001700177308 */ /* 0x000fe80000000800 */
[----:B------:R-:W-:Y:S01]  /*70c0*/  HGMMA.64x96x16.F32 R24, gdesc[UR24].tnspB, R24, gsb0 ;  /* 0x41600000181879f0 */ /* 0x000fe20008000818 */
[----:B------:R-:W-:-:S02]  /*70d0*/  UIADD3 UR24, UR10, 0x600, URZ ;  /* 0x000006000a187890 */ /* 0x000fc4000fffe03f */
[----:B------:R-:W-:Y:S01]  /*70e0*/  UIADD3 UR26, UR6, 0x100, URZ ;  /* 0x00000100061a7890 */ /* 0x000fe2000fffe03f */
[----:B------:R-:W-:Y:S01]  /*70f0*/  MUFU.EX2 R121, R121 ;  /* 0x0000007900797308 */ /* 0x000fe20000000800 */
[----:B------:R-:W-:Y:S01]  /*7100*/  UMOV UR25, 0xc0000010 ;  /* 0xc000001000197882 */ /* 0x000fe20000000000 */
[----:B------:R-:W-:-:S06]  /*7110*/  UMOV UR27, 0x80000020 ;  /* 0x80000020001b7882 */ /* 0x000fcc0000000000 */
[----:B------:R-:W-:Y:S01]  /*7120*/  MUFU.EX2 R112, R112 ;  /* 0x0000007000707308 */ /* 0x000fe20000000800 */
[----:B---3--:R-:W-:Y:S01]  /*7130*/  FMNMX.FTZ R125, R124, R125, !PT ;  /* 0x0000007d7c7d7209 */ /* 0x008fe20007810000 */
[----:B------:R-:W-:-:S04]  /*7140*/  FFMA.FTZ R124, R72, R4, -R13 ;  /* 0x00000004487c7223 */ /* 0x000fc8000001080d */
[----:B0-----:R-:W0:Y:S02]  /*7150*/  SHFL.BFLY PT, R128, R125, 0x1, 0x1f ;  /* 0x0c201f007d807f89 */ /* 0x001e2400000e0000 */
[----:B------:R-:W-:Y:S08]  /*7160*/  MUFU.EX2 R113, R113 ;  /* 0x0000007100717308 */ /* 0x000ff00000000800 */
[----:B------:R-:W-:Y:S08]  /*7170*/  MUFU.EX2 R116, R116 ;  /* 0x0000007400747308 */ /* 0x000ff00000000800 */
[----:B------:R-:W-:Y:S01]  /*7180*/  MUFU.EX2 R117, R117 ;  /* 0x0000007500757308 */ /* 0x000fe20000000800 */
[----:B0-----:R-:W-:-:S07]  /*7190*/  FMNMX.FTZ R72, R125, R128, !PT ;  /* 0x000000807d487209 */ /* 0x001fce0007810000 */
[----:B------:R-:W-:Y:S01]  /*71a0*/  MUFU.EX2 R104, R104 ;  /* 0x0000006800687308 */ /* 0x000fe20000000800 */
[CC--:B-1----:R-:W-:Y:S01]  /*71b0*/  FMUL.FTZ R129, R72.reuse, R4.reuse ;  /* 0x0000000448817220 */ /* 0x0c2fe20000410000 */
[----:B------:R-:W-:Y:S01]  /*71c0*/  FADD.FTZ R13, -R72, R12 ;  /* 0x0000000c480d7221 */ /* 0x000fe20000010100 */
[----:B------:R-:W-:Y:S02]  /*71d0*/  VIADD R12, R146, 0x9 ;  /* 0x00000009920c7836 */ /* 0x000fe40000000000 */
[-CC-:B------:R-:W-:Y:S01]  /*71e0*/  FFMA.FTZ R137, R131, R4.reuse, -R129.reuse ;  /* 0x0000000483897223 */ /* 0x180fe20000010881 */
[-CC-:B------:R-:W-:Y:S01]  /*71f0*/  FFMA.FTZ R131, R134, R4.reuse, -R129.reuse ;  /* 0x0000000486837223 */ /* 0x180fe20000010881 */
[-CC-:B------:R-:W-:Y:S01]  /*7200*/  FFMA.FTZ R134, R135, R4.reuse, -R129.reuse ;  /* 0x0000000487867223 */ /* 0x180fe20000010881 */
[-CC-:B------:R-:W-:Y:S01]  /*7210*/  FFMA.FTZ R135, R123, R4.reuse, -R129.reuse ;  /* 0x000000047b877223 */ /* 0x180fe20000010881 */
[-C--:B------:R-:W-:Y:S01]  /*7220*/  FMUL.FTZ R125, R13, R4.reuse ;  /* 0x000000040d7d7220 */ /* 0x080fe20000410000 */
[-CC-:B------:R-:W-:Y:S01]  /*7230*/  FFMA.FTZ R128, R138, R4.reuse, -R129.reuse ;  /* 0x000000048a807223 */ /* 0x180fe20000010881 */
[-CC-:B------:R-:W-:Y:S01]  /*7240*/  FFMA.FTZ R123, R127, R4.reuse, -R129.reuse ;  /* 0x000000047f7b7223 */ /* 0x180fe20000010881 */
[-CC-:B------:R-:W-:Y:S01]  /*7250*/  FFMA.FTZ R127, R115, R4.reuse, -R129.reuse ;  /* 0x00000004737f7223 */ /* 0x180fe20000010881 */
[----:B------:R-:W-:Y:S01]  /*7260*/  FFMA.FTZ R115, R118, R4, -R129 ;  /* 0x0000000476737223 */ /* 0x000fe20000010881 */
[----:B------:R-:W-:-:S02]  /*7270*/  IMAD.U32 R138, RZ, RZ, UR41 ;  /* 0x00000029ff8a7e24 */ /* 0x000fc4000f8e00ff */
[-CC-:B------:R-:W-:Y:S01]  /*7280*/  FFMA.FTZ R118, R119, R4.reuse, -R129.reuse ;  /* 0x0000000477767223 */ /* 0x180fe20000010881 */
[-CC-:B------:R-:W-:Y:S01]  /*7290*/  FFMA.FTZ R13, R139, R4.reuse, -R129.reuse ;  /* 0x000000048b0d7223 */ /* 0x180fe20000010881 */
[-CC-:B------:R-:W-:Y:S01]  /*72a0*/  FFMA.FTZ R119, R107, R4.reuse, -R129.reuse ;  /* 0x000000046b777223 */ /* 0x180fe20000010881 */
[-CC-:B------:R-:W-:Y:S01]  /*72b0*/  FFMA.FTZ R107, R110, R4.reuse, -R129.reuse ;  /* 0x000000046e6b7223 */ /* 0x180fe20000010881 */
[----:B------:R-:W-:Y:S01]  /*72c0*/  MUFU.EX2 R125, R125 ;  /* 0x0000007d007d7308 */ /* 0x000fe20000000800 */
[----:B------:R-:W-:Y:S01]  /*72d0*/  @!P1 LEA R110, R0, UR37, 0x3 ;  /* 0x00000025006e9c11 */ /* 0x000fe2000f8e18ff */
[-CC-:B------:R-:W-:Y:S01]  /*72e0*/  FFMA.FTZ R133, R142, R4.reuse, -R129.reuse ;  /* 0x000000048e857223 */ /* 0x180fe20000010881 */
[----:B------:R-:W-:Y:S01]  /*72f0*/  @!P1 LEA R138, R138, UR37, 0x3 ;  /* 0x000000258a8a9c11 */ /* 0x000fe2000f8e18ff */
[-CC-:B--2---:R-:W-:Y:S01]  /*7300*/  FFMA.FTZ R132, R130, R4.reuse, -R129.reuse ;  /* 0x0000000482847223 */ /* 0x184fe20000010881 */
[----:B------:R-:W-:Y:S01]  /*7310*/  FFMA.FTZ R136, R143, R4, -R129 ;  /* 0x000000048f887223 */ /* 0x000fe20000010881 */
[----:B------:R-:W-:-:S02]  /*7320*/  @!P1 VIADD R110, R110, 0x31c40 ;  /* 0x00031c406e6e9836 */ /* 0x000fc40000000000 */
[-CC-:B------:R-:W-:Y:S01]  /*7330*/  FFMA.FTZ R130, R122, R4.reuse, -R129.reuse ;  /* 0x000000047a827223 */ /* 0x180fe20000010881 */
[----:B------:R-:W0:Y:S01]  /*7340*/  MUFU.EX2 R128, R128 ;  /* 0x0000008000807308 */ /* 0x000e220000000800 */
[----:B------:R-:W-:Y:S02]  /*7350*/  @!P1 VIADD R138, R138, 0x31c60 ;  /* 0x00031c608a8a9836 */ /* 0x000fe40000000000 */
[-CC-:B------:R-:W-:Y:S01]  /*7360*/  FFMA.FTZ R122, R126, R4.reuse, -R129.reuse ;  /* 0x000000047e7a7223 */ /* 0x180fe20000010881 */
[-CC-:B------:R-:W-:Y:S01]  /*7370*/  FFMA.FTZ R126, R111, R4.reuse, -R129.reuse ;  /* 0x000000046f7e7223 */ /* 0x180fe20000010881 */
[----:B------:R-:W-:Y:S01]  /*7380*/  SEL R12, R12, 0x9, !P2 ;  /* 0x000000090c0c7807 */ /* 0x000fe20005000000 */
[-CC-:B------:R-:W-:Y:S01]  /*7390*/  FFMA.FTZ R114, R114, R4.reuse, -R129.reuse ;  /* 0x0000000472727223 */ /* 0x180fe20000010881 */
[----:B------:R-:W-:Y:S01]  /*73a0*/  @!P1 PRMT R138, RZ, 0x654, R138 ;  /* 0x00000654ff8a9816 */ /* 0x000fe2000000008a */
        /* <DEDUP_REMOVED lines=10> */
[----:B0-----:R-:W-:Y:S01]  /*7450*/  FFMA.FTZ R140, R125, R11, R128 ;  /* 0x0000000b7d8c7223 */ /* 0x001fe20000010080 */
[-CC-:B------:R-:W-:Y:S01]  /*7460*/  FFMA.FTZ R78, R78, R4.reuse, -R129.reuse ;  /* 0x000000044e4e7223 */ /* 0x180fe20000010881 */
[----:B------:R-:W-:Y:S01]  /*7470*/  FFMA.FTZ R79, R79, R4, -R129 ;  /* 0x000000044f4f7223 */ /* 0x000fe20000010881 */
[C---:B------:R-:W-:Y:S01]  /*7480*/  ISETP.GT.AND P2, PT, R8.reuse, R144, PT ;  /* 0x000000900800720c */ /* 0x040fe20003f44270 */
[----:B------:R-:W-:Y:S01]  /*7490*/  VIADD R8, R8, 0xffffffff ;  /* 0xffffffff08087836 */ /* 0x000fe20000000000 */
[----:B------:R-:W-:-:S02]  /*74a0*/  R2UR UR41, R0 ;  /* 0x00000000002972ca */ /* 0x000fc400000e0000 */
[----:B------:R0:W-:Y:S01]  /*74b0*/  MUFU.EX2 R111, R119 ;  /* 0x00000077006f7308 */ /* 0x0001e20000000800 */
[C---:B-1----:R-:W-:Y:S01]  /*74c0*/  FADD.FTZ R140, R13.reuse, R140 ;  /* 0x0000008c0d8c7221 */ /* 0x042fe20000010000 */
[----:B------:R-:W-:Y:S01]  /*74d0*/  F2FP.F16.F32.PACK_AB R13, R13, R128 ;  /* 0x000000800d0d723e */ /* 0x000fe200000000ff */
[----:B------:R-:W-:Y:S02]  /*74e0*/  WARPGROUP.DEPBAR.LE gsb0, 0x0 ;  /* 0x00008000000079c5 */ /* 0x000fe40000010000 */
[----:B------:R-:W-:-:S03]  /*74f0*/  WARPGROUP.ARRIVE ;  /* 0x00000000000079c5 */ /* 0x000fc60000000000 */
[----:B------:R-:W1:Y:S01]  /*7500*/  MUFU.EX2 R136, R136 ;  /* 0x0000008800887308 */ /* 0x000e620000000800 */
[----:B0-----:R-:W-:Y:S02]  /*7510*/  @!P1 PRMT R119, RZ, 0x654, R110 ;  /* 0x00000654ff779816 */ /* 0x001fe4000000006e */
[----:B------:R-:W-:Y:S01]  /*7520*/  HGMMA.64x96x16.F32 R24, gdesc[UR24].tnspB, R24, gsb0 ;  /* 0x41600000181879f0 */ /* 0x000fe20008000818 */
[----:B------:R-:W-:Y:S02]  /*7530*/  UIADD3 UR24, UR10, 0x780, URZ ;  /* 0x000007800a187890 */ /* 0x000fe4000fffe03f */
[----:B------:R-:W-:Y:S02]  /*7540*/  UIADD3 UR26, UR6, 0x140, URZ ;  /* 0x00000140061a7890 */ /* 0x000fe4000fffe03f */
[----:B------:R-:W0:Y:S01]  /*7550*/  MUFU.EX2 R132, R132 ;  /* 0x0000008400847308 */ /* 0x000e220000000800 */
[----:B------:R-:W-:Y:S01]  /*7560*/  UMOV UR25, 0xc0000010 ;  /* 0xc000001000197882 */ /* 0x000fe20000000000 */
[----:B------:R-:W-:-:S06]  /*7570*/  UMOV UR27, 0x80000020 ;  /* 0x80000020001b7882 */ /* 0x000fcc0000000000 */
[----:B------:R-:W3:Y:S08]  /*7580*/  MUFU.EX2 R137, R137 ;  /* 0x0000008900897308 */ /* 0x000ef00000000800 */
[----:B------:R-:W4:Y:S08]  /*7590*/  MUFU.EX2 R131, R131 ;  /* 0x0000008300837308 */ /* 0x000f300000000800 */
[----:B------:R-:W5:Y:S08]  /*75a0*/  MUFU.EX2 R134, R134 ;  /* 0x0000008600867308 */ /* 0x000f700000000800 */
[----:B------:R-:W5:Y:S08]  /*75b0*/  MUFU.EX2 R130, R130 ;  /* 0x0000008200827308 */ /* 0x000f700000000800 */
[----:B------:R-:W5:Y:S08]  /*75c0*/  MUFU.EX2 R135, R135 ;  /* 0x0000008700877308 */ /* 0x000f700000000800 */
[----:B------:R4:W-:Y:S08]  /*75d0*/  MUFU.EX2 R110, R126 ;  /* 0x0000007e006e7308 */ /* 0x0009f00000000800 */
        /* <DEDUP_REMOVED lines=9> */
[----:B------:R-:W-:Y:S01]  /*7670*/  HGMMA.64x96x16.F32 R24, gdesc[UR24].tnspB, R24, gsb0 ;  /* 0x41600000181879f0 */ /* 0x000fe20008000818 */
[----:B------:R-:W-:Y:S02]  /*7680*/  UIADD3 UR24, UR10, 0x900, URZ ;  /* 0x000009000a187890 */ /* 0x000fe4000fffe03f */
[----:B------:R-:W-:Y:S01]  /*7690*/  UIADD3 UR26, UR6, 0x180, URZ ;  /* 0x00000180061a7890 */ /* 0x000fe2000fffe03f */
[----:B------:R-:W-:Y:S01]  /*76a0*/  UMOV UR25, 0xc0000010 ;  /* 0xc000001000197882 */ /* 0x000fe20000000000 */
[----:B------:R-:W-:Y:S02]  /*76b0*/  UMOV UR27, 0x80000020 ;  /* 0x80000020001b7882 */ /* 0x000fe40000000000 */
[----:B------:R-:W5:Y:S08]  /*76c0*/  MUFU.EX2 R105, R105 ;  /* 0x0000006900697308 */ /* 0x000f700000000800 */
[----:B------:R-:W5:Y:S08]  /*76d0*/  MUFU.EX2 R108, R108 ;  /* 0x0000006c006c7308 */ /* 0x000f700000000800 */
[----:B------:R-:W5:Y:S08]  /*76e0*/  MUFU.EX2 R107, R107 ;  /* 0x0000006b006b7308 */ /* 0x000f700000000800 */
[----:B------:R-:W5:Y:S08]  /*76f0*/  MUFU.EX2 R109, R109 ;  /* 0x0000006d006d7308 */ /* 0x000f700000000800 */
[----:B------:R-:W5:Y:S08]  /*7700*/  MUFU.EX2 R96, R96 ;  /* 0x0000006000607308 */ /* 0x000f700000000800 */
[----:B------:R-:W-:Y:S08]  /*7710*/  MUFU.EX2 R98, R98 ;  /* 0x0000006200627308 */ /* 0x000ff00000000800 */
[----:B------:R-:W5:Y:S08]  /*7720*/  MUFU.EX2 R97, R97 ;  /* 0x0000006100617308 */ /* 0x000f700000000800 */
        /* <DEDUP_REMOVED lines=8> */
[----:B------:R-:W-:Y:S01]  /*77b0*/  HGMMA.64x96x16.F32 R24, gdesc[UR24].tnspB, R24, gsb0 ;  /* 0x41600000181879f0 */ /* 0x000fe20008000818 */
[----:B------:R-:W-:Y:S02]  /*77c0*/  UIADD3 UR24, UR10, 0xa80, URZ ;  /* 0x00000a800a187890 */ /* 0x000fe4000fffe03f */
[----:B------:R-:W-:-:S04]  /*77d0*/  UIADD3 UR26, UR6, 0x1c0, URZ ;  /* 0x000001c0061a7890 */ /* 0x000fc8000fffe03f */
[----:B------:R-:W-:Y:S01]  /*77e0*/  MUFU.EX2 R93, R93 ;  /* 0x0000005d005d7308 */ /* 0x000fe20000000800 */
[----:B------:R-:W-:Y:S01]  /*77f0*/  UMOV UR25, 0xc0000010 ;  /* 0xc000001000197882 */ /* 0x000fe20000000000 */
[----:B------:R-:W-:-:S06]  /*7800*/  UMOV UR27, 0x80000020 ;  /* 0x80000020001b7882 */ /* 0x000fcc0000000000 */
        /* <DEDUP_REMOVED lines=12> */
[----:B------:R-:W-:-:S06]  /*78d0*/  WARPGROUP.ARRIVE ;  /* 0x00000000000079c5 */ /* 0x000fcc0000000000 */
[----:B------:R-:W-:Y:S01]  /*78e0*/  HGMMA.64x96x16.F32 R24, gdesc[UR24].tnspB, R24, gsb0 ;  /* 0x41600000181879f0 */ /* 0x000fe20008000818 */
[----:B------:R-:W-:Y:S02]  /*78f0*/  UIADD3 UR24, UR10, 0xc00, URZ ;  /* 0x00000c000a187890 */ /* 0x000fe4000fffe03f */
[----:B------:R-:W-:Y:S01]  /*7900*/  UIADD3 UR26, UR6, 0x200, URZ ;  /* 0x00000200061a7890 */ /* 0x000fe2000fffe03f */
[----:B------:R-:W-:Y:S01]  /*7910*/  UMOV UR25, 0xc0000010 ;  /* 0xc000001000197882 */ /* 0x000fe20000000000 */
[----:B------:R-:W-:Y:S01]  /*7920*/  UMOV UR27, 0x80000020 ;  /* 0x80000020001b7882 */ /* 0x000fe20000000000 */
[----:B------:R-:W-:Y:S02]  /*7930*/  WARPGROUP.DEPBAR.LE gsb0, 0x0 ;  /* 0x00008000000079c5 */ /* 0x000fe40000010000 */
[----:B------:R-:W-:-:S06]  /*7940*/  WARPGROUP.ARRIVE ;  /* 0x00000000000079c5 */ /* 0x000fcc0000000000 */
[----:B------:R-:W-:Y:S03]  /*7950*/  HGMMA.64x96x16.F32 R24, gdesc[UR24].tnspB, R24, gsb0 ;  /* 0x41600000181879f0 */ /* 0x000fe60008000818 */
[----:B------:R-:W-:Y:S02]  /*7960*/  WARPGROUP.DEPBAR.LE gsb0, 0x0 ;  /* 0x00008000000079c5 */ /* 0x000fe40000010000 */
        /* <DEDUP_REMOVED lines=10> */
[-CC-:B-1----:R-:W-:Y:S01]  /*7a10*/  FFMA.FTZ R119, R99, R4.reuse, -R129.reuse ;  /* 0x0000000463777223 */ /* 0x182fe20000010881 */
[-CC-:B------:R-:W-:Y:S01]  /*7a20*/  FFMA.FTZ R99, R102, R4.reuse, -R129.reuse ;  /* 0x0000000466637223 */ /* 0x180fe20000010881 */
[-CC-:B------:R-:W-:Y:S01]  /*7a30*/  FFMA.FTZ R102, R90, R4.reuse, -R129.reuse ;  /* 0x000000045a667223 */ /* 0x180fe20000010881 */
[--C-:B------:R-:W-:Y:S01]  /*7a40*/  FFMA.FTZ R90, R82, R4, -R129.reuse ;  /* 0x00000004525a7223 */ /* 0x100fe20000010881 */
[----:B------:R1:W1:Y:S01]  /*7a50*/  MUFU.EX2 R11, R119 ;  /* 0x00000077000b7308 */ /* 0x0002620000000800 */
[-C--:B------:R-:W-:Y:S01]  /*7a60*/  FMUL.FTZ R37, R37, R9.reuse ;  /* 0x0000000925257220 */ /* 0x080fe20000410000 */
[-C--:B------:R-:W-:Y:S01]  /*7a70*/  FMUL.FTZ R40, R40, R9.reuse ;  /* 0x0000000928287220 */ /* 0x080fe20000410000 */
[----:B0-----:R-:W-:Y:S01]  /*7a80*/  FFMA.FTZ R138, R9, R10, R14 ;  /* 0x0000000a098a7223 */ /* 0x001fe2000001000e */
[----:B------:R-:W-:Y:S01]  /*7a90*/  FFMA.FTZ R10, R103, R4, -R129 ;  /* 0x00000004670a7223 */ /* 0x000fe20000010881 */
[-C--:B------:R-:W-:Y:S01]  /*7aa0*/  FMUL.FTZ R41, R41, R9.reuse ;  /* 0x0000000929297220 */ /* 0x080fe20000410000 */
[-C--:B------:R-:W-:Y:S01]  /*7ab0*/  FMUL.FTZ R44, R44, R9.reuse ;  /* 0x000000092c2c7220 */ /* 0x080fe20000410000 */
[----:B------:R-:W-:Y:S01]  /*7ac0*/  FADD.FTZ R103, R15, R138 ;  /* 0x0000008a0f677221 */ /* 0x000fe20000010000 */
[----:B------:R-:W0:Y:S01]  /*7ad0*/  MUFU.EX2 R99, R99 ;  /* 0x0000006300637308 */ /* 0x000e220000000800 */
        /* <DEDUP_REMOVED lines=15> */
[----:B---3--:R-:W-:Y:S01]  /*7bd0*/  FADD.FTZ R82, R137, R82 ;  /* 0x0000005289527221 */ /* 0x008fe20000010000 */
[----:B------:R-:W-:Y:S01]  /*7be0*/  F2FP.F16.F32.PACK_AB R12, R15, R14 ;  /* 0x0000000e0f0c723e */ /* 0x000fe200000000ff */
[----:B------:R-:W-:Y:S01]  /*7bf0*/  FMUL.FTZ R60, R60, R9 ;  /* 0x000000093c3c7220 */ /* 0x000fe20000410000 */
[----:B----4-:R-:W-:Y:S01]  /*7c00*/  FADD.FTZ R126, R20, R103 ;  /* 0x00000067147e7221 */ /* 0x010fe20000010000 */
[----:B------:R-:W-:Y:S01]  /*7c10*/  FADD.FTZ R15, R131, R82 ;  /* 0x00000052830f7221 */ /* 0x000fe20000010000 */
[----:B------:R-:W-:Y:S01]  /*7c20*/  F2FP.F16.F32.PACK_AB R14, R17, R16 ;  /* 0x00000010110e723e */ /* 0x000fe200000000ff */
[----:B------:R3:W4:Y:S01]  /*7c30*/  MUFU.EX2 R82, R102 ;  /* 0x0000006600527308 */ /* 0x0007220000000800 */
[----:B------:R-:W-:Y:S01]  /*7c40*/  FADD.FTZ R17, R21, R126 ;  /* 0x0000007e15117221 */ /* 0x000fe20000010000 */
[----:B-----5:R-:W-:Y:S01]  /*7c50*/  FADD.FTZ R103, R134, R15 ;  /* 0x0000000f86677221 */ /* 0x020fe20000010000 */
[----:B------:R-:W-:Y:S01]  /*7c60*/  F2FP.F16.F32.PACK_AB R15, R136, R133 ;  /* 0x00000085880f723e */ /* 0x000fe200000000ff */
[-C--:B------:R-:W-:Y:S01]  /*7c70*/  FMUL.FTZ R61, R61, R9.reuse ;  /* 0x000000093d3d7220 */ /* 0x080fe20000410000 */
[----:B------:R-:W-:Y:S01]  /*7c80*/  FADD.FTZ R16, R22, R17 ;  /* 0x0000001116107221 */ /* 0x000fe20000010000 */
[----:B------:R-:W-:Y:S01]  /*7c90*/  FADD.FTZ R126, R130, R103 ;  /* 0x00000067827e7221 */ /* 0x000fe20000010000 */
[-CC-:B------:R-:W-:Y:S01]  /*7ca0*/  FFMA.FTZ R103, R74, R4.reuse, -R129.reuse ;  /* 0x000000044a677223 */ /* 0x180fe20000010881 */
[----:B------:R5:W-:Y:S01]  /*7cb0*/  STSM.16.M88.4 [R6+0x24300], R12 ;  /* 0x0243000c06007844 */ /* 0x000be20000000200 */
[----:B------:R-:W-:Y:S01]  /*7cc0*/  FADD.FTZ R17, R23, R16 ;  /* 0x0000001017117221 */ /* 0x000fe20000010000 */
[----:B-1----:R-:W-:Y:S01]  /*7cd0*/  FADD.FTZ R119, R135, R126 ;  /* 0x0000007e87777221 */ /* 0x002fe20000010000 */
[----:B------:R-:W-:Y:S01]  /*7ce0*/  FFMA.FTZ R74, R75, R4, -R129 ;  /* 0x000000044b4a7223 */ /* 0x000fe20000010881 */
[-C--:B------:R-:W-:Y:S01]  /*7cf0*/  FMUL.FTZ R64, R64, R9.reuse ;  /* 0x0000000940407220 */ /* 0x080fe20000410000 */
[----:B------:R-:W-:Y:S01]  /*7d00*/  FADD.FTZ R16, R120, R17 ;  /* 0x0000001178107221 */ /* 0x000fe20000010000 */
[----:B---3--:R-:W-:Y:S01]  /*7d10*/  FADD.FTZ R102, R122, R119 ;  /* 0x000000777a667221 */ /* 0x008fe20000010000 */
[----:B------:R-:W1:Y:S01]  /*7d20*/  MUFU.EX2 R75, R91 ;  /* 0x0000005b004b7308 */ /* 0x000e620000000800 */
[-C--:B------:R-:W-:Y:S01]  /*7d30*/  FMUL.FTZ R65, R65, R9.reuse ;  /* 0x0000000941417220 */ /* 0x080fe20000410000 */
[----:B------:R-:W-:Y:S01]  /*7d40*/  FADD.FTZ R17, R121, R16 ;  /* 0x0000001079117221 */ /* 0x000fe20000010000 */
[----:B------:R-:W-:Y:S01]  /*7d50*/  FADD.FTZ R119, R123, R102 ;  /* 0x000000667b777221 */ /* 0x000fe20000010000 */
[-C--:B------:R-:W-:Y:S01]  /*7d60*/  FMUL.FTZ R68, R68, R9.reuse ;  /* 0x0000000944447220 */ /* 0x080fe20000410000 */
[----:B------:R-:W-:Y:S01]  /*7d70*/  FMUL.FTZ R69, R69, R9 ;  /* 0x0000000945457220 */ /* 0x000fe20000410000 */
[----:B------:R-:W-:Y:S01]  /*7d80*/  FADD.FTZ R16, R112, R17 ;  /* 0x0000001170107221 */ /* 0x000fe20000010000 */
[----:B------:R-:W-:Y:S01]  /*7d90*/  F2FP.F16.F32.PACK_AB R112, R113, R112 ;  /* 0x000000707170723e */ /* 0x000fe200000000ff */
[----:B------:R-:W3:Y:S01]  /*7da0*/  MUFU.EX2 R91, R95 ;  /* 0x0000005f005b7308 */ /* 0x000ee20000000800 */
[----:B-----5:R-:W-:Y:S01]  /*7db0*/  F2FP.F16.F32.PACK_AB R12, R19, R18 ;  /* 0x00000012130c723e */ /* 0x020fe200000000ff */
[----:B------:R-:W-:Y:S01]  /*7dc0*/  FADD.FTZ R18, R114, R119 ;  /* 0x0000007772127221 */ /* 0x000fe20000010000 */
[----:B------:R-:W-:Y:S01]  /*7dd0*/  FADD.FTZ R17, R113, R16 ;  /* 0x0000001071117221 */ /* 0x000fe20000010000 */
[----:B------:R-:W-:Y:S01]  /*7de0*/  F2FP.F16.F32.PACK_AB R14, R21, R20 ;  /* 0x00000014150e723e */ /* 0x000fe200000000ff */
[-C--:B------:R-:W-:Y:S01]  /*7df0*/  FMUL.FTZ R26, R26, R125.reuse ;  /* 0x0000007d1a1a7220 */ /* 0x080fe20000410000 */
        /* <DEDUP_REMOVED lines=11> */
[----:B------:R5:W3:Y:S01]  /*7eb0*/  MUFU.EX2 R20, R90 ;  /* 0x0000005a00147308 */ /* 0x000ae20000000800 */
[----:B------:R-:W-:Y:S01]  /*7ec0*/  FADD.FTZ R102, R106, R19 ;  /* 0x000000136a667221 */ /* 0x000fe20000010000 */
[----:B------:R-:W-:Y:S01]  /*7ed0*/  FADD.FTZ R21, R105, R22 ;  /* 0x0000001669157221 */ /* 0x000fe20000010000 */
[----:B------:R-:W-:Y:S01]  /*7ee0*/  F2FP.F16.F32.PACK_AB R17, R135, R130 ;  /* 0x000000828711723e */ /* 0x000fe200000000ff */
[----:B------:R2:W-:Y:S01]  /*7ef0*/  STSM.16.M88.4 [R6+0x25b00], R12 ;  /* 0x025b000c06007844 */ /* 0x0005e20000000200 */
        /* <DEDUP_REMOVED lines=10> */
[C---:B------:R-:W-:Y:S01]  /*7fa0*/  F2FP.F16.F32.PACK_AB R96, R97.reuse, R96 ;  /* 0x000000606160723e */ /* 0x040fe200000000ff */
[----:B------:R4:W-:Y:S01]  /*7fb0*/  STSM.16.M88.4 [R6+0x27300], R16 ;  /* 0x0273001006007844 */ /* 0x0009e20000000200 */
[----:B-----5:R-:W-:Y:S01]  /*7fc0*/  FADD.FTZ R90, R98, R21 ;  /* 0x00000015625a7221 */ /* 0x020fe20000010000 */
[----:B------:R-:W-:Y:S01]  /*7fd0*/  FADD.FTZ R21, R97, R22 ;  /* 0x0000001661157221 */ /* 0x000fe20000010000 */
[C---:B------:R-:W-:Y:S01]  /*7fe0*/  F2FP.F16.F32.PACK_AB R97, R11.reuse, R98 ;  /* 0x000000620b61723e */ /* 0x040fe200000000ff */
[-C--:B------:R-:W-:Y:S01]  /*7ff0*/  FMUL.FTZ R34, R34, R125.reuse ;  /* 0x0000007d22227220 */ /* 0x080fe20000410000 */
[----:B------:R-:W-:Y:S01]  /*8000*/  FADD.FTZ R90, R11, R90 ;  /* 0x0000005a0b5a7221 */ /* 0x000fe20000010000 */
[----:B------:R-:W-:Y:S01]  /*8010*/  FADD.FTZ R22, R100, R21 ;  /* 0x0000001564167221 */ /* 0x000fe20000010000 */
[----:B------:R-:W-:Y:S01]  /*8020*/  F2FP.F16.F32.PACK_AB R113, R127, R114 ;  /* 0x000000727f71723e */ /* 0x000fe200000000ff */
[----:B------:R-:W-:Y:S01]  /*8030*/  FMUL.FTZ R35, R35, R125 ;  /* 0x0000007d23237220 */ /* 0x000fe20000410000 */
[----:B0-----:R-:W-:Y:S01]  /*8040*/  FADD.FTZ R21, R99, R90 ;  /* 0x0000005a63157221 */ /* 0x001fe20000010000 */
[----:B--2---:R-:W-:Y:S01]  /*8050*/  FADD.FTZ R13, R101, R22 ;  /* 0x00000016650d7221 */ /* 0x004fe20000010000 */
[----:B------:R-:W-:Y:S01]  /*8060*/  F2FP.F16.F32.PACK_AB R99, R10, R99 ;  /* 0x000000630a63723e */ /* 0x000fe200000000ff */
[-C--:B------:R-:W-:Y:S01]  /*8070*/  FMUL.FTZ R38, R38, R125.reuse ;  /* 0x0000007d26267220 */ /* 0x080fe20000410000 */
[----:B------:R-:W-:Y:S01]  /*8080*/  FADD.FTZ R21, R10, R21 ;  /* 0x000000150a157221 */ /* 0x000fe20000010000 */
[----:B------:R-:W-:Y:S01]  /*8090*/  FADD.FTZ R12, R88, R13 ;  /* 0x0000000d580c7221 */ /* 0x000fe20000010000 */
[----:B------:R-:W-:Y:S01]  /*80a0*/  F2FP.F16.F32.PACK_AB R104, R105, R104 ;  /* 0x000000686968723e */ /* 0x000fe200000000ff */
[----:B----4-:R-:W0:Y:S01]  /*80b0*/  MUFU.EX2 R16, R103 ;  /* 0x0000006700107308 */ /* 0x010e220000000800 */
[----:B------:R-:W-:Y:S01]  /*80c0*/  FADD.FTZ R14, R82, R21 ;  /* 0x00000015520e7221 */ /* 0x000fe20000010000 */
[----:B------:R-:W-:Y:S01]  /*80d0*/  FADD.FTZ R13, R89, R12 ;  /* 0x0000000c590d7221 */ /* 0x000fe20000010000 */
[----:B------:R-:W-:Y:S01]  /*80e0*/  F2FP.F16.F32.PACK_AB R114, R117, R116 ;  /* 0x000000747572723e */ /* 0x000fe200000000ff */
[----:B------:R-:W-:Y:S01]  /*80f0*/  FMUL.FTZ R39, R39, R125 ;  /* 0x0000007d27277220 */ /* 0x000fe20000410000 */
[----:B-1----:R-:W-:Y:S01]  /*8100*/  FADD.FTZ R11, R75, R14 ;  /* 0x0000000e4b0b7221 */ /* 0x002fe20000010000 */
[----:B------:R-:W-:Y:S01]  /*8110*/  FADD.FTZ R12, R92, R13 ;  /* 0x0000000d5c0c7221 */ /* 0x000fe20000010000 */
[----:B------:R-:W-:Y:S01]  /*8120*/  F2FP.F16.F32.PACK_AB R115, R118, R115 ;  /* 0x000000737673723e */ /* 0x000fe200000000ff */
[----:B------:R-:W-:Y:S01]  /*8130*/  MUFU.EX2 R17, R78 ;  /* 0x0000004e00117308 */ /* 0x000fe20000000800 */
[----:B------:R-:W-:Y:S01]  /*8140*/  FADD.FTZ R14, R94, R11 ;  /* 0x0000000b5e0e7221 */ /* 0x000fe20000010000 */
[----:B------:R-:W-:Y:S01]  /*8150*/  FADD.FTZ R11, R93, R12 ;  /* 0x0000000c5d0b7221 */ /* 0x000fe20000010000 */
[----:B------:R-:W-:Y:S01]  /*8160*/  F2FP.F16.F32.PACK_AB R105, R111, R106 ;  /* 0x0000006a6f69723e */ /* 0x000fe200000000ff */
[----:B------:R-:W-:Y:S01]  /*8170*/  STSM.16.M88.4 [R6+0x28b00], R112 ;  /* 0x028b007006007844 */ /* 0x000fe20000000200 */
[----:B---3--:R-:W-:Y:S01]  /*8180*/  FADD.FTZ R13, R91, R14 ;  /* 0x0000000e5b0d7221 */ /* 0x008fe20000010000 */
[----:B------:R-:W-:Y:S01]  /*8190*/  FADD.FTZ R10, R80, R11 ;  /* 0x0000000b500a7221 */ /* 0x000fe20000010000 */
[----:B------:R-:W-:Y:S01]  /*81a0*/  F2FP.F16.F32.PACK_AB R106, R109, R108 ;  /* 0x0000006c6d6a723e */ /* 0x000fe200000000ff */
[----:B------:R-:W1:Y:S01]  /*81b0*/  MUFU.EX2 R18, R79 ;  /* 0x0000004f00127308 */ /* 0x000e620000000800 */
[----:B------:R-:W-:Y:S01]  /*81c0*/  FADD.FTZ R12, R20, R13 ;  /* 0x0000000d140c7221 */ /* 0x000fe20000010000 */
[----:B------:R-:W-:Y:S01]  /*81d0*/  FADD.FTZ R11, R81, R10 ;  /* 0x0000000a510b7221 */ /* 0x000fe20000010000 */
[----:B------:R-:W-:Y:S01]  /*81e0*/  F2FP.F16.F32.PACK_AB R107, R110, R107 ;  /* 0x0000006b6e6b723e */ /* 0x000fe200000000ff */
[-C--:B------:R-:W-:Y:S01]  /*81f0*/  FMUL.FTZ R42, R42, R125.reuse ;  /* 0x0000007d2a2a7220 */ /* 0x080fe20000410000 */
[----:B------:R-:W-:Y:S01]  /*8200*/  FADD.FTZ R13, R83, R12 ;  /* 0x0000000c530d7221 */ /* 0x000fe20000010000 */
[----:B------:R-:W-:Y:S01]  /*8210*/  FADD.FTZ R10, R84, R11 ;  /* 0x0000000b540a7221 */ /* 0x000fe20000010000 */
[----:B------:R-:W-:Y:S01]  /*8220*/  F2FP.F16.F32.PACK_AB R98, R101, R100 ;  /* 0x000000646562723e */ /* 0x000fe200000000ff */
[----:B------:R-:W-:Y:S01]  /*8230*/  STSM.16.M88.4 [R6+0x2a300], R104 ;  /* 0x02a3006806007844 */ /* 0x000fe20000000200 */
[----:B------:R-:W-:Y:S01]  /*8240*/  FADD.FTZ R13, R86, R13 ;  /* 0x0000000d560d7221 */ /* 0x000fe20000010000 */
[----:B------:R-:W-:Y:S01]  /*8250*/  FADD.FTZ R11, R85, R10 ;  /* 0x0000000a550b7221 */ /* 0x000fe20000010000 */
[----:B------:R-:W-:Y:S01]  /*8260*/  F2FP.F16.F32.PACK_AB R88, R89, R88 ;  /* 0x000000585958723e */ /* 0x000fe200000000ff */
[----:B------:R-:W-:Y:S01]  /*8270*/  STSM.16.M88.4 [R6+0x2bb00], R96 ;  /* 0x02bb006006007844 */ /* 0x000fe20000000200 */
[----:B------:R-:W-:Y:S01]  /*8280*/  FADD.FTZ R13, R87, R13 ;  /* 0x0000000d570d7221 */ /* 0x000fe20000010000 */
[----:B------:R-:W-:Y:S01]  /*8290*/  FADD.FTZ R10, R124, R11 ;  /* 0x0000000b7c0a7221 */ /* 0x000fe20000010000 */
[----:B------:R-:W-:Y:S01]  /*82a0*/  F2FP.F16.F32.PACK_AB R80, R81, R80 ;  /* 0x000000505150723e */ /* 0x000fe200000000ff */
[-C--:B------:R-:W-:Y:S01]  /*82b0*/  FMUL.FTZ R43, R43, R125.reuse ;  /* 0x0000007d2b2b7220 */ /* 0x080fe20000410000 */
[----:B0-----:R-:W-:Y:S01]  /*82c0*/  FADD.FTZ R13, R16, R13 ;  /* 0x0000000d100d7221 */ /* 0x001fe20000010000 */
[----:B------:R-:W-:Y:S01]  /*82d0*/  F2FP.F16.F32.PACK_AB R89, R75, R82 ;  /* 0x000000524b59723e */ /* 0x000fe200000000ff */
        /* <DEDUP_REMOVED lines=8> */
[----:B------:R-:W-:Y:S01]  /*8360*/  STSM.16.M88.4 [R6+0x2d300], R88 ;  /* 0x02d3005806007844 */ /* 0x000fe20000000200 */
[----:B------:R-:W-:Y:S01]  /*8370*/  F2FP.F16.F32.PACK_AB R83, R87, R86 ;  /* 0x000000565753723e */ /* 0x000fe200000000ff */
[-C--:B------:R-:W-:Y:S01]  /*8380*/  FMUL.FTZ R50, R50, R125.reuse ;  /* 0x0000007d32327220 */ /* 0x080fe20000410000 */
[----:B------:R-:W-:Y:S01]  /*8390*/  F2FP.F16.F32.PACK_AB R12, R73, R124 ;  /* 0x0000007c490c723e */ /* 0x000fe200000000ff */
[----:B------:R-:W-:Y:S01]  /*83a0*/  FMUL.FTZ R51, R51, R125 ;  /* 0x0000007d33337220 */ /* 0x000fe20000410000 */
[----:B------:R-:W-:Y:S01]  /*83b0*/  F2FP.F16.F32.PACK_AB R13, R74, R16 ;  /* 0x000000104a0d723e */ /* 0x000fe200000000ff */
[----:B------:R-:W-:Y:S01]  /*83c0*/  STSM.16.M88.4 [R6+0x2eb00], R80 ;  /* 0x02eb005006007844 */ /* 0x000fe20000000200 */
[----:B------:R-:W-:Y:S01]  /*83d0*/  F2FP.F16.F32.PACK_AB R14, R77, R76 ;  /* 0x0000004c4d0e723e */ /* 0x000fe200000000ff */
[----:B------:R-:W-:Y:S01]  /*83e0*/  FADD.FTZ R76, R76, R11 ;  /* 0x0000000b4c4c7221 */ /* 0x000fe20000010000 */
[----:B-1----:R-:W-:Y:S01]  /*83f0*/  F2FP.F16.F32.PACK_AB R15, R18, R17 ;  /* 0x00000011120f723e */ /* 0x002fe200000000ff */
[----:B------:R-:W-:Y:S01]  /*8400*/  FADD.FTZ R11, R17, R10 ;  /* 0x0000000a110b7221 */ /* 0x000fe20000010000 */
[-C--:B------:R-:W-:Y:S01]  /*8410*/  FMUL.FTZ R54, R54, R125.reuse ;  /* 0x0000007d36367220 */ /* 0x080fe20000410000 */
[----:B------:R-:W-:Y:S01]  /*8420*/  FADD.FTZ R10, R77, R76 ;  /* 0x0000004c4d0a7221 */ /* 0x000fe20000010000 */
[-C--:B------:R-:W-:Y:S01]  /*8430*/  FMUL.FTZ R55, R55, R125.reuse ;  /* 0x0000007d37377220 */ /* 0x080fe20000410000 */
[----:B------:R0:W-:Y:S01]  /*8440*/  STSM.16.M88.4 [R6+0x30300], R12 ;  /* 0x0303000c06007844 */ /* 0x0001e20000000200 */
[----:B------:R-:W-:Y:S01]  /*8450*/  FADD.FTZ R11, R18, R11 ;  /* 0x0000000b120b7221 */ /* 0x000fe20000010000 */
[-C--:B------:R-:W-:Y:S01]  /*8460*/  FMUL.FTZ R58, R58, R125.reuse ;  /* 0x0000007d3a3a7220 */ /* 0x080fe20000410000 */
[-C--:B------:R-:W-:Y:S01]  /*8470*/  FMUL.FTZ R59, R59, R125.reuse ;  /* 0x0000007d3b3b7220 */ /* 0x080fe20000410000 */
[----:B------:R-:W-:Y:S01]  /*8480*/  @!PT LDS RZ, [RZ] ;  /* 0x00000000fffff984 */ /* 0x000fe20000000800 */
[----:B------:R-:W-:Y:S01]  /*8490*/  @!PT LDS RZ, [RZ] ;  /* 0x00000000fffff984 */ /* 0x000fe20000000800 */
[----:B------:R-:W-:Y:S01]  /*84a0*/  @!PT LDS RZ, [RZ] ;  /* 0x00000000fffff984 */ /* 0x000fe20000000800 */
[----:B------:R-:W-:Y:S01]  /*84b0*/  @!PT LDS RZ, [RZ] ;  /* 0x00000000fffff984 */ /* 0x000fe20000000800 */
[----:B------:R1:W-:Y:S06]  /*84c0*/  MEMBAR.ALL.CTA ;  /* 0x0000000000007992 */ /* 0x0003ec0000008000 */
[----:B-1----:R-:W1:Y:S01]  /*84d0*/  FENCE.VIEW.ASYNC.S ;  /* 0x00000000000073c6 */ /* 0x002e620000000000 */
[-C--:B------:R-:W-:Y:S01]  /*84e0*/  FMUL.FTZ R62, R62, R125.reuse ;  /* 0x0000007d3e3e7220 */ /* 0x080fe20000410000 */
[-C--:B------:R-:W-:Y:S01]  /*84f0*/  FMUL.FTZ R63, R63, R125.reuse ;  /* 0x0000007d3f3f7220 */ /* 0x080fe20000410000 */
[-C--:B------:R-:W-:Y:S01]  /*8500*/  FMUL.FTZ R66, R66, R125.reuse ;  /* 0x0000007d42427220 */ /* 0x080fe20000410000 */
[-C--:B------:R-:W-:Y:S01]  /*8510*/  FMUL.FTZ R67, R67, R125.reuse ;  /* 0x0000007d43437220 */ /* 0x080fe20000410000 */
[-C--:B------:R-:W-:Y:S01]  /*8520*/  FMUL.FTZ R70, R70, R125.reuse ;  /* 0x0000007d46467220 */ /* 0x080fe20000410000 */
[----:B------:R-:W-:Y:S01]  /*8530*/  FMUL.FTZ R71, R71, R125 ;  /* 0x0000007d47477220 */ /* 0x000fe20000410000 */
[----:B------:R-:W-:-:S02]  /*8540*/  IMAD.MOV.U32 R9, RZ, RZ, R5 ;  /* 0x000000ffff097224 */ /* 0x000fc400078e0005 */
[----:B0-----:R-:W-:Y:S02]  /*8550*/  IMAD.MOV.U32 R13, RZ, RZ, R7 ;  /* 0x000000ffff0d7224 */ /* 0x001fe400078e0007 */
[----:B------:R-:W-:Y:S01]  /*8560*/  IMAD.MOV.U32 R12, RZ, RZ, R72 ;  /* 0x000000ffff0c7224 */ /* 0x000fe200078e0048 */
[----:B-1----:R-:W-:Y:S01]  /*8570*/  NOP ;  /* 0x0000000000007918 */ /* 0x002fe20000000000 */
[----:B------:R-:W-:Y:S05]  /*8580*/  @P2 BRA `(.L_x_9377) ;  /* 0xffffffc800442947 */ /* 0x000fea000383ffff */
.L_x_9368:
[----:B------:R-:W-:Y:S06]  /*8590*/  BAR.ARV 0x8, 0x200 ;  /* 0x0208000000007b1d */ /* 0x000fec0000002000 */
[----:B------:R-:W-:Y:S05]  /*85a0*/  @!P0 BRA `(.L_x_9378) ;  /* 0x0000000000048947 */ /* 0x000fea0003800000 */
[----:B------:R-:W-:Y:S01]  /*85b0*/  BPT.TRAP 0x1 ;  /* 0x000000040000795c */ /* 0x000fe20000300000 */
.L_x_9378:
[----:B------:R-:W-:Y:S02]  /*85c0*/  SHF.L.U32 R7, R7, 0x1f, RZ ;  /* 0x0000001f07077819 */ /* 0x000fe400000006ff */
[----:B--2---:R-:W-:-:S04]  /*85d0*/  LEA R12, R0, UR37, 0x3 ;  /* 0x00000025000c7c11 */ /* 0x004fc8000f8e18ff */
[----:B------:R0:W1:Y:S01]  /*85e0*/  SYNCS.PHASECHK.TRANS64.TRYWAIT P2, [R12+URZ+0x31c50], R7 ;  /* 0x031c50070c0075a7 */ /* 0x000062000804017f */
[----:B------:R-:W-:Y:S05]  /*85f0*/  @!P0 BRA `(.L_x_9379) ;  /* 0x0000000000048947 */ /* 0x000fea0003800000 */
[----:B------:R-:W-:Y:S01]  /*8600*/  BPT.TRAP 0x1 ;  /* 0x000000040000795c */ /* 0x000fe20000300000 */
.L_x_9379:
[----:B-1----:R-:W-:Y:S05]  /*8610*/  @P2 BRA `(.L_x_9380) ;  /* 0x0000000000082947 */ /* 0x002fea0003800000 */
[----:B------:R-:W1:Y:S02]  /*8620*/  SYNCS.PHASECHK.TRANS64.TRYWAIT P0, [R12+URZ+0x31c50], R7 ;  /* 0x031c50070c0075a7 */ /* 0x000e64000800017f */
[----:B-1----:R-:W-:Y:S05]  /*8630*/  @!P0 BRA `(.L_x_9381) ;  /* 0x0000005c00e08947 */ /* 0x002fea0003800000 */
.L_x_9380:
[----:B------:R-:W-:Y:S01]  /*8640*/  UIADD3 UR37, UR37, 0x200, URZ ;  /* 0x0000020025257890 */ /* 0x000fe2000fffe03f */
[----:B------:R-:W-:Y:S01]  /*8650*/  R2UR UR4, R0 ;  /* 0x00000000000472ca */ /* 0x000fe200000e0000 */
[----:B------:R-:W-:Y:S01]  /*8660*/  ULOP3.LUT UR40, UR40, 0x10000, URZ, 0xfc, !UPT ;  /* 0x0001000028287892 */ /* 0x000fe2000f8efc3f */
[----:B------:R-:W-:Y:S01]  /*8670*/  WARPGROUP.ARRIVE ;  /* 0x00000000000079c5 */ /* 0x000fe20000000000 */
[----:B------:R-:W-:Y:S01]  /*8680*/  USHF.R.U32.HI UR37, URZ, 0x4, UR37 ;  /* 0x000000043f257899 */ /* 0x000fe20008011625 */
[----:B------:R-:W2:Y:S01]  /*8690*/  SHFL.BFLY PT, R3, R10, 0x2, 0x1f ;  /* 0x0c401f000a037f89 */ /* 0x000ea200000e0000 */
[----:B------:R-:W-:Y:S01]  /*86a0*/  UMOV UR5, 0xc0000010 ;  /* 0xc000001000057882 */ /* 0x000fe20000000000 */
[----:B------:R-:W-:Y:S01]  /*86b0*/  UMOV UR7, 0x80000020 ;  /* 0x8000002000077882 */ /* 0x000fe20000000000 */
[----:B------:R-:W-:Y:S01]  /*86c0*/  ULOP3.LUT UR37, UR37, 0x3fff, URZ, 0xc0, !UPT ;  /* 0x00003fff25257892 */ /* 0x000fe2000f8ec03f */
[----:B------:R-:W3:Y:S01]  /*86d0*/  SHFL.BFLY PT, R0, R11, 0x2, 0x1f ;  /* 0x0c401f000b007f89 */ /* 0x000ee200000e0000 */
[----:B------:R-:W-:-:S02]  /*86e0*/  IMAD.MOV.U32 R8, RZ, RZ, RZ ;  /* 0x000000ffff087224 */ /* 0x000fc400078e00ff */
[----:B------:R-:W-:Y:S01]  /*86f0*/  ULOP3.LUT UR8, UR37, 0x2400000, URZ, 0xfc, !UPT ;  /* 0x0240000025087892 */ /* 0x000fe2000f8efc3f */
[----:B------:R-:W-:Y:S02]  /*8700*/  IMAD.MOV.U32 R16, RZ, RZ, RZ ;  /* 0x000000ffff107224 */ /* 0x000fe400078e00ff */
[----:B------:R-:W-:Y:S01]  /*8710*/  @!P1 VIADD R9, R12, 0x31c60 ;  /* 0x00031c600c099836 */ /* 0x000fe20000000000 */
[----:B------:R-:W-:Y:S01]  /*8720*/  UIMAD UR8, UR4, 0x6c0, UR8 ;  /* 0x000006c0040878a4 */ /* 0x000fe2000f8e0208 */
[----:B------:R-:W-:Y:S02]  /*8730*/  IMAD.MOV.U32 R76, RZ, RZ, -0x800000 ;  /* 0xff800000ff4c7424 */ /* 0x000fe400078e00ff */
[----:B------:R-:W-:Y:S01]  /*8740*/  UMOV UR4, UR40 ;  /* 0x0000002800047c82 */ /* 0x000fe20008000000 */
[----:B------:R-:W-:-:S03]  /*8750*/  @!P1 PRMT R9, RZ, 0x654, R9 ;  /* 0x00000654ff099816 */ /* 0x000fc60000000009 */
[----:B------:R-:W-:Y:S02]  /*8760*/  UMOV UR6, UR8 ;  /* 0x0000000800067c82 */ /* 0x000fe40008000000 */
[----:B------:R-:W-:Y:S01]  /*8770*/  HGMMA.64x96x16.F32 R24, gdesc[UR4].tnspB, R24, gsb0 ;  /* 0x41600000041879f0 */ /* 0x000fe20008000818 */
[----:B------:R-:W-:Y:S02]  /*8780*/  UIADD3 UR4, UR40, 0x180, URZ ;  /* 0x0000018028047890 */ /* 0x000fe4000fffe03f */
[----:B------:R-:W-:Y:S01]  /*8790*/  UIADD3 UR6, UR8, 0x40, URZ ;  /* 0x0000004008067890 */ /* 0x000fe2000fffe03f */
[----:B--2---:R-:W-:Y:S01]  /*87a0*/  FADD.FTZ R3, R3, R10 ;  /* 0x0000000a03037221 */ /* 0x004fe20000010000 */
[----:B------:R-:W-:Y:S01]  /*87b0*/  UMOV UR5, 0xc0000010 ;  /* 0xc000001000057882 */ /* 0x000fe20000000000 */
[----:B------:R-:W-:Y:S01]  /*87c0*/  UMOV UR7, 0x80000020 ;  /* 0x8000002000077882 */ /* 0x000fe20000000000 */
[----:B---3--:R-:W-:Y:S02]  /*87d0*/  FADD.FTZ R2, R0, R11 ;  /* 0x0000000b00027221 */ /* 0x008fe40000010000 */
[----:B------:R-:W2:Y:S04]  /*87e0*/  SHFL.BFLY PT, R0, R3, 0x1, 0x1f ;  /* 0x0c201f0003007f89 */ /* 0x000ea800000e0000 */
[----:B01----:R-:W0:Y:S01]  /*87f0*/  SHFL.BFLY PT, R7, R2, 0x1, 0x1f ;  /* 0x0c201f0002077f89 */ /* 0x003e2200000e0000 */
[----:B--2---:R-:W-:Y:S01]  /*8800*/  FADD.FTZ R13, R3, R0 ;  /* 0x00000000030d7221 */ /* 0x004fe20000010000 */
[----:B------:R-:W-:-:S02]  /*8810*/  IMAD.MOV.U32 R0, RZ, RZ, -0x800000 ;  /* 0xff800000ff007424 */ /* 0x000fc400078e00ff */
[----:B0-----:R-:W-:Y:S02]  /*8820*/  FADD.FTZ R14, R2, R7 ;  /* 0x00000007020e7221 */ /* 0x001fe40000010000 */
[----:B------:R-:W-:-:S03]  /*8830*/  FSETP.NE.FTZ.AND P0, PT, R13, RZ, PT ;  /* 0x000000ff0d00720b */ /* 0x000fc60003f15000 */
        /* <DEDUP_REMOVED lines=76> */
[----:B------:R-:W-:Y:S01]  /*8d00*/  FMUL.FTZ R41, R35, R16 ;  /* 0x0000001023297220 */ /* 0x000fe20000410000 */
        /* <DEDUP_REMOVED lines=37> */
.L_x_9361:
[----:B------:R-:W-:Y:S05]  /*8f60*/  @P0 BRA `(.L_x_9382) ;  /* 0x0000001000740947 */ /* 0x000fea0003800000 */
[----:B------:R-:W0:Y:S01]  /*8f70*/  S2R R16, SR_TID.X ;  /* 0x0000000000107919 */ /* 0x000e220000002100 */
[----:B------:R-:W1:Y:S01]  /*8f80*/  LDC R46, c[0x0][0xbe8] ;  /* 0x0002fa00ff2e7b82 */ /* 0x000e620000000800 */
[----:B------:R-:W-:Y:S01]  /*8f90*/  SHF.R.S32.HI R58, RZ, 0x1f, R145 ;  /* 0x0000001fff3a7819 */ /* 0x000fe20000011491 */
[----:B------:R-:W-:Y:S01]  /*8fa0*/  ULDC.64 UR4, c[0x0][0xbd0] ;  /* 0x0002f40000047ab9 */ /* 0x000fe20000000a00 */
[----:B------:R-:W2:Y:S01]  /*8fb0*/  S2R R54, SR_CTAID.X ;  /* 0x0000000000367919 */ /* 0x000ea20000002500 */
[----:B------:R-:W-:Y:S01]  /*8fc0*/  ULDC.64 UR6, c[0x0][0xb38] ;  /* 0x0002ce0000067ab9 */ /* 0x000fe20000000a00 */
[----:B------:R-:W-:Y:S01]  /*8fd0*/  BSSY B0, `(.L_x_9383) ;  /* 0x00000ca000007945 */ /* 0x000fe20003800000 */
[C---:B------:R-:W-:Y:S02]  /*8fe0*/  IMAD R56, R58.reuse, UR4, RZ ;  /* 0x000000043a387c24 */ /* 0x040fe4000f8e02ff */
[----:B------:R-:W3:Y:S01]  /*8ff0*/  S2UR UR9, SR_CTAID.Z ;  /* 0x00000000000979c3 */ /* 0x000ee20000002700 */
[----:B------:R-:W-:-:S07]  /*9000*/  IMAD R58, R58, UR6, RZ ;  /* 0x000000063a3a7c24 */ /* 0x000fce000f8e02ff */
        /* <DEDUP_REMOVED lines=14> */
[----:B------:R-:W5:Y:S01]  /*90f0*/  LDC.64 R64, c[0x0][0xb40] ;  /* 0x0002d000ff407b82 */ /* 0x000f620000000a00 */
[----:B------:R-:W-:-:S03]  /*9100*/  IMAD.IADD R51, R50, 0x1, -R47 ;  /* 0x0000000132337824 */ /* 0x000fc600078e0a2f */
[----:B------:R-:W-:Y:S02]  /*9110*/  SHF.R.S32.HI R55, RZ, 0x1f, R26 ;  /* 0x0000001fff377819 */ /* 0x000fe4000001141a */
[----:B------:R-:W-:Y:S02]  /*9120*/  LEA.HI R47, R51, R51, RZ, 0x1 ;  /* 0x00000033332f7211 */ /* 0x000fe400078f08ff */
[----:B------:R-:W-:Y:S01]  /*9130*/  LEA.HI R27, R55, R26, RZ, 0x2 ;  /* 0x0000001a371b7211 */ /* 0x000fe200078f10ff */
[----:B------:R-:W5:Y:S01]  /*9140*/  @P0 LDC R68, c[0x0][0xbec] ;  /* 0x0002fb00ff440b82 */ /* 0x000f620000000800 */
[----:B------:R-:W-:Y:S02]  /*9150*/  LOP3.LUT R52, R47, 0x1ffffffe, RZ, 0xc0, !PT ;  /* 0x1ffffffe2f347812 */ /* 0x000fe400078ec0ff */
[--C-:B------:R-:W-:Y:S02]  /*9160*/  SHF.R.S32.HI R16, RZ, 0x2, R27.reuse ;  /* 0x00000002ff107819 */ /* 0x100fe4000001141b */
[----:B------:R-:W-:Y:S01]  /*9170*/  SHF.R.S32.HI R17, RZ, 0x1f, R27 ;  /* 0x0000001fff117819 */ /* 0x000fe2000001141b */
[----:B------:R-:W-:Y:S01]  /*9180*/  IMAD.IADD R52, R51, 0x1, -R52 ;  /* 0x0000000133347824 */ /* 0x000fe200078e0a34 */
[----:B------:R-:W-:Y:S01]  /*9190*/  LOP3.LUT R27, R27, 0x7ffffffc, RZ, 0xc0, !PT ;  /* 0x7ffffffc1b1b7812 */ /* 0x000fe200078ec0ff */
[----:B------:R-:W5:Y:S01]  /*91a0*/  @P0 LDC R59, c[0x0][0xbf0] ;  /* 0x0002fc00ff3b0b82 */ /* 0x000f620000000800 */
[----:B------:R-:W-:-:S03]  /*91b0*/  LEA.HI R17, R17, R16, RZ, 0x3 ;  /* 0x0000001011117211 */ /* 0x000fc600078f18ff */
[----:B------:R-:W-:Y:S01]  /*91c0*/  IMAD.IADD R27, R26, 0x1, -R27 ;  /* 0x000000011a1b7824 */ /* 0x000fe200078e0a1b */
[----:B------:R-:W-:-:S03]  /*91d0*/  LOP3.LUT R17, R17, 0xfffffff8, RZ, 0xc0, !PT ;  /* 0xfffffff811117812 */ /* 0x000fc600078ec0ff */
[----:B------:R-:W5:Y:S01]  /*91e0*/  @P0 LDC R61, c[0x0][0xbf0] ;  /* 0x0002fc00ff3d0b82 */ /* 0x000f620000000800 */
[----:B------:R-:W-:Y:S02]  /*91f0*/  IMAD.SHL.U32 R27, R27, 0x2, RZ ;  /* 0x000000021b1b7824 */ /* 0x000fe400078e00ff */
[----:B------:R-:W-:Y:S01]  /*9200*/  IMAD.IADD R50, R16, 0x1, -R17 ;  /* 0x0000000110327824 */ /* 0x000fe200078e0a11 */
[----:B------:R-:W-:Y:S01]  /*9210*/  LEA.HI R17, R55, R26, RZ, 0x5 ;  /* 0x0000001a37117211 */ /* 0x000fe200078f28ff */
[----:B------:R-:W-:-:S03]  /*9220*/  IMAD.HI R16, R53, 0x55555556, RZ ;  /* 0x5555555635107827 */ /* 0x000fc600078e02ff */
[----:B------:R-:W-:Y:S01]  /*9230*/  SHF.R.S32.HI R17, RZ, 0x5, R17 ;  /* 0x00000005ff117819 */ /* 0x000fe20000011411 */
[----:B------:R-:W-:Y:S01]  /*9240*/  IMAD R55, R145, UR7, R58 ;  /* 0x0000000791377c24 */ /* 0x000fe2000f8e023a */
[----:B------:R-:W-:-:S03]  /*9250*/  LEA.HI R16, R16, R16, RZ, 0x1 ;  /* 0x0000001010107211 */ /* 0x000fc600078f08ff */
[----:B------:R-:W-:Y:S02]  /*9260*/  IMAD R50, R17, 0x10, R50 ;  /* 0x0000001011327824 */ /* 0x000fe400078e0232 */
[----:B------:R-:W-:Y:S02]  /*9270*/  IMAD R47, R16, -0x3, R53 ;  /* 0xfffffffd102f7824 */ /* 0x000fe400078e0235 */
[----:B------:R-:W-:Y:S01]  /*9280*/  IMAD.WIDE.U32 R16, R145, UR4, RZ ;  /* 0x0000000491107c25 */ /* 0x000fe2000f8e00ff */
[----:B---3--:R-:W-:-:S03]  /*9290*/  USHF.R.S32.HI UR4, URZ, 0x1f, UR9 ;  /* 0x0000001f3f047899 */ /* 0x008fc60008011409 */
[----:B------:R-:W-:Y:S02]  /*92a0*/  IMAD R47, R47, 0x40, R50 ;  /* 0x000000402f2f7824 */ /* 0x000fe400078e0232 */
[C---:B------:R-:W-:Y:S02]  /*92b0*/  IMAD R53, R145.reuse, UR5, R56 ;  /* 0x0000000591357c24 */ /* 0x040fe4000f8e0238 */
[----:B------:R-:W-:Y:S01]  /*92c0*/  IMAD.WIDE.U32 R50, R145, UR6, RZ ;  /* 0x0000000691327c25 */ /* 0x000fe2000f8e00ff */
[----:B------:R-:W-:-:S03]  /*92d0*/  ULDC.64 UR6, c[0x0][0xb48] ;  /* 0x0002d20000067ab9 */ /* 0x000fc60000000a00 */
[----:B------:R-:W-:Y:S02]  /*92e0*/  IMAD R52, R52, 0x8, R47 ;  /* 0x0000000834347824 */ /* 0x000fe400078e022f */
[----:B------:R-:W-:Y:S02]  /*92f0*/  IMAD.MOV R145, RZ, RZ, -R145 ;  /* 0x000000ffff917224 */ /* 0x000fe400078e0a91 */
[----:B------:R-:W-:Y:S02]  /*9300*/  IMAD.IADD R17, R17, 0x1, R53 ;  /* 0x0000000111117824 */ /* 0x000fe400078e0235 */
[----:B----4-:R-:W-:Y:S02]  /*9310*/  IMAD R56, R62, UR4, RZ ;  /* 0x000000043e387c24 */ /* 0x010fe4000f8e02ff */
[----:B--2---:R-:W-:Y:S02]  /*9320*/  IMAD R53, R54, 0xc0, R52 ;  /* 0x000000c036357824 */ /* 0x004fe400078e0234 */
[----:B-1----:R-:W-:-:S02]  /*9330*/  IMAD R145, R66, R145, UR8 ;  /* 0x0000000842917e24 */ /* 0x002fc4000f8e0291 */
[----:B------:R-:W-:Y:S02]  /*9340*/  IMAD R57, R63, UR9, R56 ;  /* 0x000000093f397c24 */ /* 0x000fe4000f8e0238 */
[----:B------:R-:W-:Y:S01]  /*9350*/  IMAD.WIDE.U32 R16, R62, UR9, R16 ;  /* 0x000000093e107c25 */ /* 0x000fe2000f8e0010 */
[----:B------:R-:W-:-:S03]  /*9360*/  SHF.R.S32.HI R58, RZ, 0x1f, R145 ;  /* 0x0000001fff3a7819 */ /* 0x000fc60000011491 */
[----:B0-----:R-:W-:-:S04]  /*9370*/  @P0 IMAD.HI.U32 R52, R53, R60, RZ ;  /* 0x0000003c35340227 */ /* 0x001fc800078e00ff */
[----:B------:R-:W-:Y:S02]  /*9380*/  IMAD.IADD R51, R51, 0x1, R55 ;  /* 0x0000000133337824 */ /* 0x000fe400078e0237 */
[----:B------:R-:W-:Y:S02]  /*9390*/  IMAD.IADD R17, R17, 0x1, R57 ;  /* 0x0000000111117824 */ /* 0x000fe400078e0239 */
[----:B-----5:R-:W-:Y:S01]  /*93a0*/  IMAD R56, R64, UR4, RZ ;  /* 0x0000000440387c24 */ /* 0x020fe2000f8e02ff */
[----:B------:R-:W-:Y:S01]  /*93b0*/  ULDC.64 UR4, c[0x0][0xbe0] ;  /* 0x0002f80000047ab9 */ /* 0x000fe20000000a00 */
[----:B------:R-:W-:-:S04]  /*93c0*/  @P0 IMAD.HI.U32 R68, R53, R68, RZ ;  /* 0x0000004435440227 */ /* 0x000fc800078e00ff */
[----:B------:R-:W-:Y:S01]  /*93d0*/  IMAD.MOV.U32 R55, RZ, RZ, R53 ;  /* 0x000000ffff377224 */ /* 0x000fe200078e0035 */
[----:B------:R-:W-:Y:S01]  /*93e0*/  @P0 SHF.R.U32.HI R55, RZ, R59, R52 ;  /* 0x0000003bff370219 */ /* 0x000fe20000011634 */
[----:B------:R-:W-:Y:S02]  /*93f0*/  IMAD R59, R65, UR9, R56 ;  /* 0x00000009413b7c24 */ /* 0x000fe4000f8e0238 */
[----:B------:R-:W-:Y:S01]  /*9400*/  IMAD.WIDE.U32 R50, R64, UR9, R50 ;  /* 0x0000000940327c25 */ /* 0x000fe2000f8e0032 */
[----:B------:R-:W-:-:S03]  /*9410*/  ULDC.64 UR8, c[0x0][0xb28] ;  /* 0x0002ca0000087ab9 */ /* 0x000fc60000000a00 */
[----:B------:R-:W-:Y:S01]  /*9420*/  IMAD.MOV.U32 R57, RZ, RZ, R53 ;  /* 0x000000ffff397224 */ /* 0x000fe200078e0035 */
[----:B------:R-:W-:Y:S01]  /*9430*/  @P0 SHF.R.U32.HI R57, RZ, R61, R68 ;  /* 0x0000003dff390219 */ /* 0x000fe20000011644 */
[----:B------:R-:W-:Y:S02]  /*9440*/  IMAD R52, R58, UR4, RZ ;  /* 0x000000043a347c24 */ /* 0x000fe4000f8e02ff */
[----:B------:R-:W-:-:S04]  /*9450*/  IMAD.WIDE.U32 R16, R145, UR4, R16 ;  /* 0x0000000491107c25 */ /* 0x000fc8000f8e0010 */
[----:B------:R-:W-:Y:S01]  /*9460*/  IMAD.IADD R51, R51, 0x1, R59 ;  /* 0x0000000133337824 */ /* 0x000fe200078e023b */
[----:B------:R-:W-:Y:S01]  /*9470*/  SHF.R.S32.HI R59, RZ, 0x1f, R55 ;  /* 0x0000001fff3b7819 */ /* 0x000fe20000011437 */
[----:B------:R-:W-:Y:S01]  /*9480*/  IMAD R58, R58, UR6, RZ ;  /* 0x000000063a3a7c24 */ /* 0x000fe2000f8e02ff */
[----:B------:R-:W-:Y:S01]  /*9490*/  IADD3 R16, P0, R55, R16, RZ ;  /* 0x0000001037107210 */ /* 0x000fe20007f1e0ff */
[C---:B------:R-:W-:Y:S01]  /*94a0*/  IMAD R56, R145.reuse, UR5, R52 ;  /* 0x0000000591387c24 */ /* 0x040fe2000f8e0234 */
        /* <DEDUP_REMOVED lines=27> */
[----:B------:R-:W-:Y:S01]  /*9660*/  ULDC.64 UR8, c[0x0][0xb00] ;  /* 0x0002c00000087ab9 */ /* 0x000fe20000000a00 */
[----:B------:R-:W-:-:S02]  /*9670*/  ULDC UR6, c[0x0][0xa88] ;  /* 0x0002a20000067ab9 */ /* 0x000fc40000000800 */
        /* <DEDUP_REMOVED lines=14> */
[----:B------:R-:W-:-:S02]  /*9760*/  ISETP.GE.OR P1, PT, R47, R58, P0 ;  /* 0x0000003a2f00720c */ /* 0x000fc40000726670 */
[-C--:B------:R-:W-:Y:S01]  /*9770*/  ISETP.GE.OR P0, PT, R59, R58.reuse, P0 ;  /* 0x0000003a3b00720c */ /* 0x080fe20000706670 */
[----:B------:R-:W1:Y:S01]  /*9780*/  SHFL.IDX PT, R53, R54, 0x1, 0x1c1f ;  /* 0x003c1f0036357f89 */ /* 0x000e6200000e0000 */
[----:B------:R-:W-:Y:S01]  /*9790*/  UPRMT UR4, URZ, 0x654, UR4 ;  /* 0x000006543f047896 */ /* 0x000fe20008000004 */
[----:B------:R-:W-:Y:S02]  /*97a0*/  ISETP.GE.AND P2, PT, R47, R58, PT ;  /* 0x0000003a2f00720c */ /* 0x000fe40003f46270 */
[----:B------:R2:W3:Y:S04]  /*97b0*/  SHFL.IDX PT, R16, R62, RZ, 0x1c1f ;  /* 0x001c1fff3e107589 */ /* 0x0004e800000e0000 */
[----:B------:R2:W4:Y:S02]  /*97c0*/  SHFL.IDX PT, R17, R63, RZ, 0x1c1f ;  /* 0x001c1fff3f117589 */ /* 0x00052400000e0000 */
[----:B------:R-:W-:Y:S02]  /*97d0*/  SYNCS.ARRIVE.TRANS64.RED.A1T0 RZ, [UR4], RZ ;  /* 0x000000ffffff79a7 */ /* 0x000fe40008100404 */
        /* <DEDUP_REMOVED lines=13> */
[----:B------:R-:W-:Y:S01]  /*98b0*/  VIADD R61, R27, 0x40 ;  /* 0x000000401b3d7836 */ /* 0x000fe20000000000 */
[----:B------:R-:W-:-:S07]  /*98c0*/  ISETP.GE.AND P4, PT, R47, UR4, PT ;  /* 0x000000042f007c0c */ /* 0x000fce000bf86270 */
[----:B------:R-:W-:Y:S02]  /*98d0*/  @!P1 LEA.HI R0, R0, R0, RZ, 0x1 ;  /* 0x0000000000009211 */ /* 0x000fe400078f08ff */
[----:B------:R-:W-:Y:S02]  /*98e0*/  @!P2 LEA.HI R26, R26, R26, RZ, 0x1 ;  /* 0x0000001a1a1aa211 */ /* 0x000fe400078f08ff */
[----:B------:R-:W-:Y:S02]  /*98f0*/  @!P3 LEA.HI R50, R46, R46, RZ, 0x1 ;  /* 0x0000002e2e32b211 */ /* 0x000fe400078f08ff */
[----:B------:R-:W-:Y:S02]  /*9900*/  @!P1 LOP3.LUT R51, R0, 0xfffffffe, RZ, 0xc0, !PT ;  /* 0xfffffffe00339812 */ /* 0x000fe400078ec0ff */
[----:B------:R-:W-:Y:S01]  /*9910*/  @!P4 LEA.HI R0, R47, R47, RZ, 0x1 ;  /* 0x0000002f2f00c211 */ /* 0x000fe200078f08ff */
[----:B---34-:R-:W-:Y:S01]  /*9920*/  @!P0 IMAD.WIDE R46, R27, 0x4, R16 ;  /* 0x000000041b2e8825 */ /* 0x018fe200078e0210 */
[----:B------:R-:W-:-:S02]  /*9930*/  @!P2 LOP3.LUT R53, R26, 0xfffffffe, RZ, 0xc0, !PT ;  /* 0xfffffffe1a35a812 */ /* 0x000fc400078ec0ff */
[----:B------:R-:W-:Y:S01]  /*9940*/  @!P3 LOP3.LUT R55, R50, 0xfffffffe, RZ, 0xc0, !PT ;  /* 0xfffffffe3237b812 */ /* 0x000fe200078ec0ff */
[--C-:B------:R-:W-:Y:S01]  /*9950*/  @!P1 IMAD.WIDE R50, R51, 0x4, R16.reuse ;  /* 0x0000000433329825 */ /* 0x100fe200078e0210 */
[----:B------:R-:W-:Y:S01]  /*9960*/  @!P4 LOP3.LUT R57, R0, 0xfffffffe, RZ, 0xc0, !PT ;  /* 0xfffffffe0039c812 */ /* 0x000fe200078ec0ff */
[----:B------:R0:W-:Y:S02]  /*9970*/  @!P0 ST.E.64 desc[UR38][R46.64], R72 ;  /* 0x000000482e008985 */ /* 0x0001e4000c101b26 */
[----:B------:R-:W-:Y:S02]  /*9980*/  VIADD R0, R27, 0x28 ;  /* 0x000000281b007836 */ /* 0x000fe40000000000 */
[--C-:B------:R-:W-:Y:S01]  /*9990*/  @!P2 IMAD.WIDE R52, R53, 0x4, R16.reuse ;  /* 0x000000043534a825 */ /* 0x100fe200078e0210 */
[----:B------:R1:W-:Y:S02]  /*99a0*/  @!P1 ST.E.64 desc[UR38][R50.64], R28 ;  /* 0x0000001c32009985 */ /* 0x0003e4000c101b26 */
[----:B------:R-:W-:Y:S01]  /*99b0*/  ISETP.GE.AND P0, PT, R0, UR4, PT ;  /* 0x0000000400007c0c */ /* 0x000fe2000bf06270 */
[----:B------:R-:W-:Y:S01]  /*99c0*/  VIADD R26, R27, 0x30 ;  /* 0x000000301b1a7836 */ /* 0x000fe20000000000 */
[----:B------:R2:W-:Y:S01]  /*99d0*/  @!P2 ST.E.64 desc[UR38][R52.64], R22 ;  /* 0x000000163400a985 */ /* 0x0005e2000c101b26 */
[----:B------:R-:W-:Y:S01]  /*99e0*/  @!P3 IMAD.WIDE R54, R55, 0x4, R16 ;  /* 0x000000043736b825 */ /* 0x000fe200078e0210 */
[----:B------:R-:W-:-:S02]  /*99f0*/  ISETP.GE.AND P2, PT, R60, UR4, PT ;  /* 0x000000043c007c0c */ /* 0x000fc4000bf46270 */
[----:B------:R-:W-:Y:S01]  /*9a00*/  ISETP.GE.AND P1, PT, R26, UR4, PT ;  /* 0x000000041a007c0c */ /* 0x000fe2000bf26270 */
[----:B------:R-:W-:Y:S01]  /*9a10*/  @!P4 IMAD.WIDE R56, R57, 0x4, R16 ;  /* 0x000000043938c825 */ /* 0x000fe200078e0210 */
[----:B------:R3:W-:Y:S01]  /*9a20*/  @!P3 ST.E.64 desc[UR38][R54.64], R36 ;  /* 0x000000243600b985 */ /* 0x0007e2000c101b26 */
[----:B------:R-:W-:Y:S02]  /*9a30*/  ISETP.GE.AND P3, PT, R61, UR4, PT ;  /* 0x000000043d007c0c */ /* 0x000fe4000bf66270 */
[C---:B0-----:R-:W-:Y:S01]  /*9a40*/  VIADD R46, R27.reuse, 0x48 ;  /* 0x000000481b2e7836 */ /* 0x041fe20000000000 */
[----:B------:R0:W-:Y:S01]  /*9a50*/  @!P4 ST.E.64 desc[UR38][R56.64], R74 ;  /* 0x0000004a3800c985 */ /* 0x0001e2000c101b26 */
[C---:B------:R-:W-:Y:S01]  /*9a60*/  VIADD R47, R27.reuse, 0x50 ;  /* 0x000000501b2f7836 */ /* 0x040fe20000000000 */
[----:B------:R-:W-:Y:S01]  /*9a70*/  @!P0 LEA.HI R0, R0, R0, RZ, 0x1 ;  /* 0x0000000000008211 */ /* 0x000fe200078f08ff */
[----:B-1----:R-:W-:Y:S01]  /*9a80*/  VIADD R28, R27, 0x58 ;  /* 0x000000581b1c7836 */ /* 0x002fe20000000000 */
[----:B------:R-:W-:-:S02]  /*9a90*/  ISETP.GE.AND P4, PT, R46, UR4, PT ;  /* 0x000000042e007c0c */ /* 0x000fc4000bf86270 */
[----:B------:R-:W-:Y:S02]  /*9aa0*/  ISETP.GE.AND P5, PT, R47, UR4, PT ;  /* 0x000000042f007c0c */ /* 0x000fe4000bfa6270 */
[----:B------:R-:W-:Y:S02]  /*9ab0*/  ISETP.GE.AND P6, PT, R28, UR4, PT ;  /* 0x000000041c007c0c */ /* 0x000fe4000bfc6270 */
[----:B------:R-:W-:Y:S02]  /*9ac0*/  @!P1 LEA.HI R26, R26, R26, RZ, 0x1 ;  /* 0x0000001a1a1a9211 */ /* 0x000fe400078f08ff */
[----:B------:R-:W-:Y:S02]  /*9ad0*/  @!P2 LEA.HI R60, R60, R60, RZ, 0x1 ;  /* 0x0000003c3c3ca211 */ /* 0x000fe400078f08ff */
[----:B------:R-:W-:Y:S02]  /*9ae0*/  @!P3 LEA.HI R61, R61, R61, RZ, 0x1 ;  /* 0x0000003d3d3db211 */ /* 0x000fe400078f08ff */
[----:B--2---:R-:W-:-:S02]  /*9af0*/  @!P0 LOP3.LUT R23, R0, 0xfffffffe, RZ, 0xc0, !PT ;  /* 0xfffffffe00178812 */ /* 0x004fc400078ec0ff */
[----:B------:R-:W-:Y:S02]  /*9b00*/  @!P4 LEA.HI R46, R46, R46, RZ, 0x1 ;  /* 0x0000002e2e2ec211 */ /* 0x000fe400078f08ff */
[----:B------:R-:W-:Y:S02]  /*9b10*/  @!P5 LEA.HI R22, R47, R47, RZ, 0x1 ;  /* 0x0000002f2f16d211 */ /* 0x000fe400078f08ff */
[----:B------:R-:W-:Y:S02]  /*9b20*/  @!P6 LEA.HI R28, R28, R28, RZ, 0x1 ;  /* 0x0000001c1c1ce211 */ /* 0x000fe400078f08ff */
[----:B------:R-:W-:Y:S02]  /*9b30*/  @!P1 LOP3.LUT R29, R26, 0xfffffffe, RZ, 0xc0, !PT ;  /* 0xfffffffe1a1d9812 */ /* 0x000fe400078ec0ff */
[----:B---3--:R-:W-:Y:S02]  /*9b40*/  @!P2 LOP3.LUT R37, R60, 0xfffffffe, RZ, 0xc0, !PT ;  /* 0xfffffffe3c25a812 */ /* 0x008fe400078ec0ff */
[----:B------:R-:W-:-:S02]  /*9b50*/  @!P3 LOP3.LUT R47, R61, 0xfffffffe, RZ, 0xc0, !PT ;  /* 0xfffffffe3d2fb812 */ /* 0x000fc400078ec0ff */
[----:B------:R-:W-:Y:S01]  /*9b60*/  @!P4 LOP3.LUT R51, R46, 0xfffffffe, RZ, 0xc0, !PT ;  /* 0xfffffffe2e33c812 */ /* 0x000fe200078ec0ff */
        /* <DEDUP_REMOVED lines=16> */
.L_x_9384:
[----:B------:R-:W-:Y:S05]  /*9c70*/  BSYNC B0 ;  /* 0x0000000000007941 */ /* 0x000fea0003800000 */
.L_x_9383:
[----:B------:R-:W-:Y:S01]  /*9c80*/  ISETP.GE.AND P0, PT, R59, R58, PT ;  /* 0x0000003a3b00720c */ /* 0x000fe20003f06270 */
[----:B0---4-:R4:W0:Y:S04]  /*9c90*/  SHFL.IDX PT, R17, R63, 0x1, 0x1c1f ;  /* 0x003c1f003f117f89 */ /* 0x01182800000e0000 */
[----:B---3--:R4:W3:Y:S08]  /*9ca0*/  SHFL.IDX PT, R16, R62, 0x1, 0x1c1f ;  /* 0x003c1f003e107f89 */ /* 0x0088f000000e0000 */
[----:B----4-:R-:W-:Y:S05]  /*9cb0*/  @P0 BRA `(.L_x_9359) ;  /* 0x0000004400dc0947 */ /* 0x010fea0003800000 */
        /* <DEDUP_REMOVED lines=14> */
[----:B------:R-:W-:-:S02]  /*9da0*/  VIADD R26, R27, 0x48 ;  /* 0x000000481b1a7836 */ /* 0x000fc40000000000 */
[----:B------:R-:W-:Y:S02]  /*9db0*/  VIADD R28, R27, 0x50 ;  /* 0x000000501b1c7836 */ /* 0x000fe40000000000 */
[----:B------:R-:W-:Y:S02]  /*9dc0*/  @!P3 LEA.HI R0, R0, R0, RZ, 0x1 ;  /* 0x000000000000b211 */ /* 0x000fe400078f08ff */
[----:B------:R-:W-:Y:S02]  /*9dd0*/  @!P4 LEA.HI R2, R2, R2, RZ, 0x1 ;  /* 0x000000020202c211 */ /* 0x000fe400078f08ff */
[----:B------:R-:W-:Y:S02]  /*9de0*/  @!P5 LEA.HI R3, R3, R3, RZ, 0x1 ;  /* 0x000000030303d211 */ /* 0x000fe400078f08ff */
[----:B------:R-:W-:Y:S01]  /*9df0*/  @!P3 LOP3.LUT R5, R0, 0xfffffffe, RZ, 0xc0, !PT ;  /* 0xfffffffe0005b812 */ /* 0x000fe200078ec0ff */
[----:B------:R-:W-:Y:S01]  /*9e00*/  VIADD R0, R27, 0x30 ;  /* 0x000000301b007836 */ /* 0x000fe20000000000 */
[----:B------:R-:W-:-:S02]  /*9e10*/  @!P4 LOP3.LUT R7, R2, 0xfffffffe, RZ, 0xc0, !PT ;  /* 0xfffffffe0207c812 */ /* 0x000fc400078ec0ff */
[----:B------:R-:W-:Y:S01]  /*9e20*/  @!P5 LOP3.LUT R11, R3, 0xfffffffe, RZ, 0xc0, !PT ;  /* 0xfffffffe030bd812 */ /* 0x000fe200078ec0ff */
[--C-:B0--3--:R-:W-:Y:S01]  /*9e30*/  @!P2 IMAD.WIDE R2, R27, 0x4, R16.reuse ;  /* 0x000000041b02a825 */ /* 0x109fe200078e0210 */
[----:B------:R-:W-:Y:S02]  /*9e40*/  ISETP.GE.AND P6, PT, R28, UR4, PT ;  /* 0x000000041c007c0c */ /* 0x000fe4000bfc6270 */
[----:B------:R-:W-:Y:S01]  /*9e50*/  @!P0 LEA.HI R18, R18, R18, RZ, 0x1 ;  /* 0x0000001212128211 */ /* 0x000fe200078f08ff */
[--C-:B------:R-:W-:Y:S01]  /*9e60*/  @!P3 IMAD.WIDE R4, R5, 0x4, R16.reuse ;  /* 0x000000040504b825 */ /* 0x100fe200078e0210 */
[----:B------:R0:W-:Y:S01]  /*9e70*/  @!P2 ST.E.64 desc[UR38][R2.64], R14 ;  /* 0x0000000e0200a985 */ /* 0x0001e2000c101b26 */
[----:B------:R-:W-:Y:S02]  /*9e80*/  ISETP.GE.AND P2, PT, R0, UR4, PT ;  /* 0x0000000400007c0c */ /* 0x000fe4000bf46270 */
[----:B------:R-:W-:Y:S01]  /*9e90*/  @!P4 IMAD.WIDE R6, R7, 0x4, R16 ;  /* 0x000000040706c825 */ /* 0x000fe200078e0210 */
[----:B------:R1:W-:Y:S01]  /*9ea0*/  @!P3 ST.E.64 desc[UR38][R4.64], R24 ;  /* 0x000000180400b985 */ /* 0x0003e2000c101b26 */
[----:B------:R-:W-:-:S02]  /*9eb0*/  ISETP.GE.AND P3, PT, R22, UR4, PT ;  /* 0x0000000416007c0c */ /* 0x000fc4000bf66270 */
[----:B------:R-:W-:Y:S01]  /*9ec0*/  @!P5 IMAD.WIDE R10, R11, 0x4, R16 ;  /* 0x000000040b0ad825 */ /* 0x000fe200078e0210 */
[----:B------:R2:W-:Y:S01]  /*9ed0*/  @!P4 ST.E.64 desc[UR38][R6.64], R40 ;  /* 0x000000280600c985 */ /* 0x0005e2000c101b26 */
[----:B------:R-:W-:Y:S02]  /*9ee0*/  ISETP.GE.AND P4, PT, R23, UR4, PT ;  /* 0x0000000417007c0c */ /* 0x000fe4000bf86270 */
[----:B------:R-:W-:Y:S01]  /*9ef0*/  @!P1 LEA.HI R19, R19, R19, RZ, 0x1 ;  /* 0x0000001313139211 */ /* 0x000fe200078f08ff */
[----:B------:R3:W-:Y:S01]  /*9f00*/  @!P5 ST.E.64 desc[UR38][R10.64], R48 ;  /* 0x000000300a00d985 */ /* 0x0007e2000c101b26 */
[----:B------:R-:W-:Y:S01]  /*9f10*/  ISETP.GE.AND P5, PT, R26, UR4, PT ;  /* 0x000000041a007c0c */ /* 0x000fe2000bfa6270 */
[----:B------:R-:W-:Y:S01]  /*9f20*/  VIADD R27, R27, 0x58 ;  /* 0x000000581b1b7836 */ /* 0x000fe20000000000 */
[----:B0-----:R-:W-:Y:S02]  /*9f30*/  @!P0 LOP3.LUT R3, R18, 0xfffffffe, RZ, 0xc0, !PT ;  /* 0xfffffffe12038812 */ /* 0x001fe400078ec0ff */
[----:B------:R-:W-:-:S02]  /*9f40*/  @!P2 LEA.HI R0, R0, R0, RZ, 0x1 ;  /* 0x000000000000a211 */ /* 0x000fc400078f08ff */
[----:B-1----:R-:W-:Y:S01]  /*9f50*/  @!P1 LOP3.LUT R5, R19, 0xfffffffe, RZ, 0xc0, !PT ;  /* 0xfffffffe13059812 */ /* 0x002fe200078ec0ff */
[--C-:B------:R-:W-:Y:S01]  /*9f60*/  @!P0 IMAD.WIDE R2, R3, 0x4, R16.reuse ;  /* 0x0000000403028825 */ /* 0x100fe200078e0210 */
[----:B------:R-:W-:Y:S02]  /*9f70*/  @!P3 LEA.HI R22, R22, R22, RZ, 0x1 ;  /* 0x000000161616b211 */ /* 0x000fe400078f08ff */
[----:B------:R-:W-:Y:S01]  /*9f80*/  @!P4 LEA.HI R23, R23, R23, RZ, 0x1 ;  /* 0x000000171717c211 */ /* 0x000fe200078f08ff */
[----:B------:R-:W-:Y:S01]  /*9f90*/  @!P1 IMAD.WIDE R4, R5, 0x4, R16 ;  /* 0x0000000405049825 */ /* 0x000fe200078e0210 */
[----:B------:R-:W-:Y:S01]  /*9fa0*/  @!P6 LEA.HI R28, R28, R28, RZ, 0x1 ;  /* 0x0000001c1c1ce211 */ /* 0x000fe200078f08ff */
[----:B------:R0:W-:Y:S01]  /*9fb0*/  @!P0 ST.E.64 desc[UR38][R2.64], R34 ;  /* 0x0000002202008985 */ /* 0x0001e2000c101b26 */
[----:B------:R-:W-:Y:S02]  /*9fc0*/  @!P5 LEA.HI R26, R26, R26, RZ, 0x1 ;  /* 0x0000001a1a1ad211 */ /* 0x000fe400078f08ff */
[----:B--2---:R-:W-:Y:S01]  /*9fd0*/  @!P2 LOP3.LUT R7, R0, 0xfffffffe, RZ, 0xc0, !PT ;  /* 0xfffffffe0007a812 */ /* 0x004fe200078ec0ff */
[----:B------:R1:W-:Y:S01]  /*9fe0*/  @!P1 ST.E.64 desc[UR38][R4.64], R42 ;  /* 0x0000002a04009985 */ /* 0x0003e2000c101b26 */
[----:B---3--:R-:W-:-:S02]  /*9ff0*/  @!P3 LOP3.LUT R11, R22, 0xfffffffe, RZ, 0xc0, !PT ;  /* 0xfffffffe160bb812 */ /* 0x008fc400078ec0ff */
[----:B------:R-:W-:Y:S02]  /*a000*/  @!P4 LOP3.LUT R23, R23, 0xfffffffe, RZ, 0xc0, !PT ;  /* 0xfffffffe1717c812 */ /* 0x000fe400078ec0ff */
[----:B------:R-:W-:Y:S02]  /*a010*/  @!P5 LOP3.LUT R15, R26, 0xfffffffe, RZ, 0xc0, !PT ;  /* 0xfffffffe1a0fd812 */ /* 0x000fe400078ec0ff */
[----:B------:R-:W-:Y:S02]  /*a020*/  @!P6 LOP3.LUT R19, R28, 0xfffffffe, RZ, 0xc0, !PT ;  /* 0xfffffffe1c13e812 */ /* 0x000fe400078ec0ff */
[----:B------:R-:W-:Y:S01]  /*a030*/  ISETP.GE.AND P0, PT, R27, UR4, PT ;  /* 0x000000041b007c0c */ /* 0x000fe2000bf06270 */
[----:B0-----:R-:W-:-:S04]  /*a040*/  @!P2 IMAD.WIDE R2, R7, 0x4, R16 ;  /* 0x000000040702a825 */ /* 0x001fc800078e0210 */
        /* <DEDUP_REMOVED lines=11> */
[----:B----4-:R-:W-:-:S05]  /*a100*/  LOP3.LUT R3, R27, 0xfffffffe, RZ, 0xc0, !PT ;  /* 0xfffffffe1b037812 */ /* 0x010fca00078ec0ff */
[----:B------:R-:W-:-:S05]  /*a110*/  IMAD.WIDE R2, R3, 0x4, R16 ;  /* 0x0000000403027825 */ /* 0x000fca00078e0210 */
[----:B------:R0:W-:Y:S01]  /*a120*/  ST.E.64 desc[UR38][R2.64], R70 ;  /* 0x0000004602007985 */ /* 0x0001e2000c101b26 */
[----:B------:R-:W-:Y:S05]  /*a130*/  BRA `(.L_x_9359) ;  /* 0x0000004000bc7947 */ /* 0x000fea0003800000 */
.L_x_9382:
[----:B------:R-:W0:Y:S02]  /*a140*/  S2R R2, SR_TID.X ;  /* 0x0000000000027919 */ /* 0x000e240000002100 */
[----:B0-----:R-:W-:-:S05]  /*a150*/  VIADD R0, R2, 0xffffff80 ;  /* 0xffffff8002007836 */ /* 0x001fca0000000000 */
[----:B------:R-:W-:-:S13]  /*a160*/  ISETP.GT.AND P0, PT, R0, 0xbf, PT ;  /* 0x000000bf0000780c */ /* 0x000fda0003f04270 */
[----:B------:R-:W-:Y:S05]  /*a170*/  @P0 BRA `(.L_x_9359) ;  /* 0x0000004000ac0947 */ /* 0x000fea0003800000 */
[----:B------:R-:W0:Y:S01]  /*a180*/  S2R R0, SR_CTAID.X ;  /* 0x0000000000007919 */ /* 0x000e220000002500 */
[----:B------:R-:W1:Y:S01]  /*a190*/  LDC R6, c[0x0][0xbe8] ;  /* 0x0002fa00ff067b82 */ /* 0x000e620000000800 */
[----:B------:R-:W-:Y:S02]  /*a1a0*/  ULDC UR4, c[0x0][0xa88] ;  /* 0x0002a20000047ab9 */ /* 0x000fe40000000800 */
[----:B-1----:R-:W-:Y:S02]  /*a1b0*/  IMAD R3, R6, UR4, RZ ;  /* 0x0000000406037c24 */ /* 0x002fe4000f8e02ff */
[----:B0-----:R-:W-:-:S04]  /*a1c0*/  IMAD R0, R0, 0xc0, R2 ;  /* 0x000000c000007824 */ /* 0x001fc800078e0202 */
        /* <DEDUP_REMOVED lines=48> */
.L_x_9357:
[----:B------:R-:W-:-:S08]  /*a4d0*/  NOP ;  /* 0x0000000000007918 */ /* 0x000fd00000000000 */
[----:B------:R-:W0:-:S00]  /*a4e0*/  USETMAXREG.DEALLOC.CTAPOOL 0x20 ;  /* 0x00000020000079c8 */ /* 0x000e0000080e0500 */
        /* <DEDUP_REMOVED lines=16> */
.L_x_9385:
[----:B------:R-:W-:Y:S01]  /*a5f0*/  ULDC UR7, c[0x0][0xc50] ;  /* 0x0003140000077ab9 */ /* 0x000fe20000000800 */
[----:B------:R-:W-:Y:S01]  /*a600*/  UMOV UR36, UR6 ;  /* 0x0000000600247c82 */ /* 0x000fe20008000000 */
[----:B------:R-:W-:-:S11]  /*a610*/  UISETP.NE.AND UP0, UPT, UR7, 0x1, UPT ;  /* 0x000000010700788c */ /* 0x000fd6000bf05270 */
[----:B------:R-:W-:Y:S01]  /*a620*/  @UP0 ULDC UR4, c[0x0][0xc54] ;  /* 0x0003150000040ab9 */ /* 0x000fe20000000800 */
[----:B------:R-:W-:Y:S01]  /*a630*/  @UP0 ULDC UR8, c[0x0][0xc58] ;  /* 0x0003160000080ab9 */ /* 0x000fe20000000800 */
[----:B------:R-:W-:-:S04]  /*a640*/  UIMAD.WIDE.U32 UR4, UR6, UR4, URZ ;  /* 0x00000004060472a5 */ /* 0x000fc8000f8e003f */
[----:B------:R-:W-:-:S12]  /*a650*/  @UP0 USHF.R.U32.HI UR36, URZ, UR8, UR5 ;  /* 0x000000083f240299 */ /* 0x000fd80008011605 */
.L_x_9386:
        /* <DEDUP_REMOVED lines=8> */
[----:B------:R-:W-:Y:S01]  /*a6e0*/  ULOP3.LUT UR42, UR6, 0xffff, URZ, 0xc0, !UPT ;  /* 0x0000ffff062a7892 */ /* 0x000fe2000f8ec03f */
[----:B------:R-:W-:Y:S01]  /*a6f0*/  IMAD.MOV.U32 R24, RZ, RZ, RZ ;  /* 0x000000ffff187224 */ /* 0x000fe200078e00ff */
[----:B------:R-:W-:-:S03]  /*a700*/  UISETP.NE.U32.AND UP0, UPT, UR4, URZ, UPT ;  /* 0x0000003f0400728c */ /* 0x000fc6000bf05070 */
        /* <DEDUP_REMOVED lines=12> */
[----:B------:R-:W-:-:S04]  /*a7d0*/  USHF.R.U32.HI UR4, URZ, 0x10, UR6 ;  /* 0x000000103f047899 */ /* 0x000fc80008011606 */
[----:B------:R-:W-:-:S11]  /*a7e0*/  UISETP.NE.AND UP0, UPT, UR4, URZ, UPT ;  /* 0x0000003f0400728c */ /* 0x000fd6000bf05270 */
[----:B------:R-:W-:Y:S02]  /*a7f0*/  @!UP0 ULDC UR4, c[0x0][0x9f0] ;  /* 0x00027c0000048ab9 */ /* 0x000fe40000000800 */
[----:B------:R-:W-:Y:S01]  /*a800*/  IMAD.U32 R4, RZ, RZ, UR4 ;  /* 0x00000004ff047e24 */ /* 0x000fe2000f8e00ff */
[----:B------:R-:W-:-:S04]  /*a810*/  UIADD3 UR5, UR41, -0x1, UR4 ;  /* 0xffffffff29057890 */ /* 0x000fc8000fffe004 */
[-C--:B------:R-:W-:Y:S02]  /*a820*/  IABS R5, R4.reuse ;  /* 0x0000000400057213 */ /* 0x080fe40000000000 */
[----:B------:R-:W-:Y:S01]  /*a830*/  IMAD.U32 R8, RZ, RZ, UR5 ;  /* 0x00000005ff087e24 */ /* 0x000fe2000f8e00ff */
[----:B------:R-:W-:Y:S01]  /*a840*/  IABS R4, R4 ;  /* 0x0000000400047213 */ /* 0x000fe20000000000 */
[----:B------:R-:W0:Y:S01]  /*a850*/  I2F.RP R0, R5 ;  /* 0x0000000500007306 */ /* 0x000e220000209400 */
[----:B------:R-:W-:-:S03]  /*a860*/  ULOP3.LUT UR5, UR5, UR4, URZ, 0x3c, !UPT ;  /* 0x0000000405057292 */ /* 0x000fc6000f8e3c3f */
[----:B------:R-:W-:-:S03]  /*a870*/  IMAD.MOV R4, RZ, RZ, -R4 ;  /* 0x000000ffff047224 */ /* 0x000fc600078e0a04 */
[----:B------:R-:W-:Y:S01]  /*a880*/  ISETP.LE.AND P2, PT, RZ, UR5, PT ;  /* 0x00000005ff007c0c */ /* 0x000fe2000bf43270 */
[----:B0-----:R-:W0:Y:S02]  /*a890*/  MUFU.RCP R0, R0 ;  /* 0x0000000000007308 */ /* 0x001e240000001000 */
[----:B0-----:R-:W-:Y:S01]  /*a8a0*/  VIADD R2, R0, 0xffffffe ;  /* 0x0ffffffe00027836 */ /* 0x001fe20000000000 */
[----:B------:R-:W-:-:S05]  /*a8b0*/  IABS R0, R8 ;  /* 0x0000000800007213 */ /* 0x000fca0000000000 */
[----:B------:R0:W1:Y:S02]  /*a8c0*/  F2I.FTZ.U32.TRUNC.NTZ R3, R2 ;  /* 0x0000000200037305 */ /* 0x000064000021f000 */
        /* <DEDUP_REMOVED lines=15> */
[----:B------:R-:W-:-:S07]  /*a9c0*/  IMAD.MOV.U32 R24, RZ, RZ, R3 ;  /* 0x000000ffff187224 */ /* 0x000fce00078e0003 */
.L_x_9388:
[----:B------:R-:W-:Y:S02]  /*a9d0*/  IMAD R23, R24, UR42, RZ ;  /* 0x0000002a18177c24 */ /* 0x000fe4000f8e02ff */
[----:B------:R-:W-:Y:S02]  /*a9e0*/  IMAD.MOV.U32 R0, RZ, RZ, RZ ;  /* 0x000000ffff007224 */ /* 0x000fe400078e00ff */
[----:B------:R-:W-:Y:S01]  /*a9f0*/  IMAD.MOV.U32 R2, RZ, RZ, 0x1 ;  /* 0x00000001ff027424 */ /* 0x000fe200078e00ff */
[----:B------:R-:W-:-:S04]  /*aa00*/  VIADDMNMX R25, R23, R24, UR41, PT ;  /* 0x0000002917197e46 */ /* 0x000fc8000b800118 */
[----:B------:R-:W-:-:S13]  /*aa10*/  ISETP.GT.AND P0, PT, R25, R23, PT ;  /* 0x000000171900720c */ /* 0x000fda0003f04270 */
[----:B------:R-:W-:Y:S05]  /*aa20*/  @!P0 BRA `(.L_x_9387) ;  /* 0x0000003400d08947 */ /* 0x000fea0003800000 */
        /* <DEDUP_REMOVED lines=23> */
.L_x_9389:
[----:B------:R-:W-:-:S04]  /*aba0*/  UIADD3 UR4, UR40, 0x200, URZ ;  /* 0x0000020028047890 */ /* 0x000fc8000fffe03f */
[----:B------:R-:W-:-:S06]  /*abb0*/  ULOP3.LUT UP0, URZ, UR4, 0x1bf, URZ, 0xc0, !UPT ;  /* 0x000001bf043f7892 */ /* 0x000fcc000f80c03f */
[----:B------:R-:W-:-:S13]  /*abc0*/  PLOP3.LUT P0, PT, PT, PT, UP0, 0x80, 0x0 ;  /* 0x000000000000781c */ /* 0x000fda0003f0f008 */
        /* <DEDUP_REMOVED lines=17> */
.L_x_9391:
[----:B------:R0:W1:Y:S01]  /*ace0*/  LDC.64 R2, c[0x4][R16] ;  /* 0x0100000010027b82 */ /* 0x0000620000000a00 */
[----:B------:R-:W-:Y:S01]  /*acf0*/  ULDC.64 UR4, c[0x4][0x1b8] ;  /* 0x01006e0000047ab9 */ /* 0x000fe20000000a00 */
[----:B------:R-:W-:Y:S01]  /*ad00*/  ULDC.64 UR6, c[0x4][0x1c0] ;  /* 0x0100700000067ab9 */ /* 0x000fe20000000a00 */
[----:B------:R-:W-:Y:S02]  /*ad10*/  IMAD.U32 R4, RZ, RZ, UR4 ;  /* 0x00000004ff047e24 */ /* 0x000fe4000f8e00ff */
        /* <DEDUP_REMOVED lines=11> */
.L_x_9390:
[----:B------:R-:W0:Y:S01]  /*add0*/  LDC.64 R2, c[0x0][0x9f8] ;  /* 0x00027e00ff027b82 */ /* 0x000e220000000a00 */
[----:B------:R-:W-:-:S07]  /*ade0*/  IMAD.MOV.U32 R19, RZ, RZ, R18 ;  /* 0x000000ffff137224 */ /* 0x000fce00078e0012 */
        /* <DEDUP_REMOVED lines=9> */
[----:B------:R-:W-:Y:S01]  /*ae80*/  VIADD R18, R25, 0xffffffff ;  /* 0xffffffff19127836 */ /* 0x000fe20000000000 */
[----:B------:R-:W-:-:S13]  /*ae90*/  ISETP.NE.AND.EX P1, PT, R5, RZ, PT, P0 ;  /* 0x000000ff0500720c */ /* 0x000fda0003f25300 */
[----:B------:R-:W-:Y:S02]  /*aea0*/  @P1 LOP3.LUT R17, R17, 0x1, RZ, 0xfc, !PT ;  /* 0x0000000111111812 */ /* 0x000fe400078efcff */
[----:B--2---:R-:W-:Y:S02]  /*aeb0*/  SHF.R.S32.HI R22, RZ, 0x1f, R19 ;  /* 0x0000001fff167819 */ /* 0x004fe40000011413 */
[----:B------:R-:W-:Y:S01]  /*aec0*/  SEL R16, R19, RZ, !P1 ;  /* 0x000000ff13107207 */ /* 0x000fe20004800000 */
[----:B------:R-:W-:Y:S06]  /*aed0*/  BRA.DIV UR4, `(.L_x_9392) ;  /* 0x0000003604cc7947 */ /* 0x000fec000b800000 */
[----:B------:R0:W1:Y:S02]  /*aee0*/  SHFL.IDX PT, R14, R29, RZ, 0x1f ;  /* 0x00001fff1d0e7589 */ /* 0x00006400000e0000 */
.L_x_9476:
[----:B-1----:R-:W-:Y:S02]  /*aef0*/  ISETP.NE.AND P0, PT, R14, RZ, PT ;  /* 0x000000ff0e00720c */ /* 0x002fe40003f05270 */
[----:B------:R-:W-:Y:S02]  /*af00*/  PLOP3.LUT P2, PT, PT, PT, PT, 0x8, 0x0 ;  /* 0x000000000000781c */ /* 0x000fe40003f4e170 */
[----:B------:R-:W-:-:S11]  /*af10*/  LOP3.LUT R17, R17, 0xfffffffd, RZ, 0xc0, !PT ;  /* 0xfffffffd11117812 */ /* 0x000fd600078ec0ff */
[----:B------:R-:W-:Y:S01]  /*af20*/  @P2 LOP3.LUT R17, R17, 0x2, RZ, 0xfc, !PT ;  /* 0x0000000211112812 */ /* 0x000fe200078efcff */
[----:B------:R-:W-:Y:S06]  /*af30*/  @P0 BRA `(.L_x_9393) ;  /* 0x0000000400080947 */ /* 0x000fec0003800000 */
[----:B------:R-:W-:-:S03]  /*af40*/  UMOV UR4, 0xffffffff ;  /* 0xffffffff00047882 */ /* 0x000fc60000000000 */
[----:B------:R-:W-:Y:S05]  /*af50*/  BRA.DIV UR4, `(.L_x_9394) ;  /* 0x0000003604cc7947 */ /* 0x000fea000b800000 */
[----:B------:R-:W-:-:S13]  /*af60*/  ELECT P6, URZ, PT ;  /* 0x00000000003f782f */ /* 0x000fda00038c0000 */
.L_x_9479:
[----:B------:R-:W-:Y:S05]  /*af70*/  @!P6 BRA `(.L_x_9393) ;  /* 0x0000000000f8e947 */ /* 0x000fea0003800000 */
[----:B------:R-:W-:Y:S02]  /*af80*/  IMAD.MOV.U32 R0, RZ, RZ, 0x1 ;  /* 0x00000001ff007424 */ /* 0x000fe400078e00ff */
[----:B------:R-:W-:-:S03]  /*af90*/  IMAD.MOV.U32 R16, RZ, RZ, R19 ;  /* 0x000000ffff107224 */ /* 0x000fc600078e0013 */
[----:B------:R-:W-:Y:S01]  /*afa0*/  SHF.L.U32 R0, R0, 0x1f, RZ ;  /* 0x0000001f00007819 */ /* 0x000fe200000006ff */
[----:B------:R-:W-:Y:S06]  /*afb0*/  @!P1 BRA `(.L_x_9395) ;  /* 0x0000000000489947 */ /* 0x000fec0003800000 */
[----:B------:R-:W1:Y:S01]  /*afc0*/  LDC R7, c[0x0][0x43c] ;  /* 0x00010f00ff077b82 */ /* 0x000e620000000800 */
[----:B------:R-:W-:Y:S01]  /*afd0*/  IMAD.MOV.U32 R9, RZ, RZ, R18 ;  /* 0x000000ffff097224 */ /* 0x000fe200078e0012 */
[----:B------:R-:W-:Y:S02]  /*afe0*/  ULDC.64 UR4, c[0x0][0x428] ;  /* 0x00010a0000047ab9 */ /* 0x000fe40000000a00 */
[----:B------:R-:W-:-:S04]  /*aff0*/  IMAD R6, R22, UR4, RZ ;  /* 0x0000000416067c24 */ /* 0x000fc8000f8e02ff */
[----:B------:R-:W-:Y:S01]  /*b000*/  IMAD R11, R19, UR5, R6 ;  /* 0x00000005130b7c24 */ /* 0x000fe2000f8e0206 */
[----:B-1----:R-:W-:-:S13]  /*b010*/  ISETP.NE.AND P0, PT, R7, 0x1, PT ;  /* 0x000000010700780c */ /* 0x002fda0003f05270 */
[----:B------:R-:W1:Y:S02]  /*b020*/  @P0 LDC.64 R2, c[0x0][0x440] ;  /* 0x00011000ff020b82 */ /* 0x000e640000000a00 */
[----:B-1----:R-:W-:-:S05]  /*b030*/  @P0 IMAD.HI.U32 R2, R18, R2, RZ ;  /* 0x0000000212020227 */ /* 0x002fca00078e00ff */
        /* <DEDUP_REMOVED lines=10> */
.L_x_9395:
[----:B------:R-:W2:Y:S01]  /*b0e0*/  SYNCS.PHASECHK.TRANS64.TRYWAIT P0, [UR40+0x31c40], R0 ;  /* 0x031c4000ff0075a7 */ /* 0x000ea20008000168 */
[----:B------:R-:W-:Y:S01]  /*b0f0*/  ISETP.NE.AND P1, PT, R27, RZ, PT ;  /* 0x000000ff1b00720c */ /* 0x000fe20003f25270 */
[----:B--2---:R-:W-:-:S12]  /*b100*/  @!P0 BRA `(.L_x_9396) ;  /* 0x0000003400808947 */ /* 0x004fd80003800000 */
.L_x_9480:
[----:B------:R-:W-:Y:S05]  /*b110*/  @P1 BRA `(.L_x_9397) ;  /* 0x0000000000181947 */ /* 0x000fea0003800000 */
[----:B------:R-:W3:Y:S01]  /*b120*/  S2R R2, SR_TID.X ;  /* 0x0000000000027919 */ /* 0x000ee20000002100 */
[----:B--2---:R-:W-:-:S04]  /*b130*/  IMAD.MOV.U32 R0, RZ, RZ, 0x6c00 ;  /* 0x00006c00ff007424 */ /* 0x004fc800078e00ff */
[----:B------:R4:W-:Y:S01]  /*b140*/  SYNCS.ARRIVE.TRANS64 RZ, [UR40+0x31c30], R0 ;  /* 0x031c3000ffff79a7 */ /* 0x0009e20008000028 */
[----:B---3--:R-:W-:-:S13]  /*b150*/  LOP3.LUT P0, RZ, R2, 0x1f, RZ, 0xc0, !PT ;  /* 0x0000001f02ff7812 */ /* 0x008fda000780c0ff */
[----:B----4-:R-:W-:Y:S05]  /*b160*/  @!P0 BRA `(.L_x_9397) ;  /* 0x0000000000048947 */ /* 0x010fea0003800000 */
[----:B------:R-:W-:Y:S01]  /*b170*/  BPT.TRAP 0x1 ;  /* 0x000000040000795c */ /* 0x000fe20000300000 */
.L_x_9397:
        /* <DEDUP_REMOVED lines=30> */
.L_x_9393:
[----:B------:R-:W-:Y:S05]  /*b360*/  WARPSYNC.ALL ;  /* 0x0000000000007948 */ /* 0x000fea0003800000 */
[----:B--2---:R-:W2:Y:S01]  /*b370*/  S2R R0, SR_CTAID.Z ;  /* 0x0000000000007919 */ /* 0x004ea20000002700 */
[----:B------:R-:W-:Y:S02]  /*b380*/  UIADD3 UR5, UR40, 0xda00, URZ ;  /* 0x0000da0028057890 */ /* 0x000fe4000fffe03f */
[----:B------:R-:W-:Y:S01]  /*b390*/  USHF.R.S32.HI UR4, URZ, 0x1f, UR36 ;  /* 0x0000001f3f047899 */ /* 0x000fe20008011424 */
[----:B------:R-:W-:Y:S01]  /*b3a0*/  BAR.SYNC.DEFER_BLOCKING 0x8, 0x200 ;  /* 0x0208000000007b1d */ /* 0x000fe20000010000 */
[----:B------:R-:W-:-:S05]  /*b3b0*/  ULOP3.LUT UP0, URZ, UR5, 0x1bf, URZ, 0xc0, !UPT ;  /* 0x000001bf053f7892 */ /* 0x000fca000f80c03f */
[----:B------:R-:W-:Y:S01]  /*b3c0*/  ULDC.64 UR6, c[0x0][0x2d8] ;  /* 0x0000b60000067ab9 */ /* 0x000fe20000000a00 */
[----:B------:R-:W-:Y:S01]  /*b3d0*/  PLOP3.LUT P0, PT, PT, PT, UP0, 0x80, 0x0 ;  /* 0x000000000000781c */ /* 0x000fe20003f0f008 */
[----:B------:R-:W-:Y:S02]  /*b3e0*/  UIMAD UR4, UR4, UR6, URZ ;  /* 0x00000006040472a4 */ /* 0x000fe4000f8e023f */
[----:B------:R-:W-:Y:S02]  /*b3f0*/  UIMAD.WIDE.U32 UR44, UR36, UR6, URZ ;  /* 0x00000006242c72a5 */ /* 0x000fe4000f8e003f */
[----:B------:R-:W-:-:S04]  /*b400*/  UIMAD UR4, UR36, UR7, UR4 ;  /* 0x00000007240472a4 */ /* 0x000fc8000f8e0204 */
[----:B------:R-:W-:Y:S01]  /*b410*/  UIADD3 UR43, UR45, UR4, URZ ;  /* 0x000000042d2b7290 */ /* 0x000fe2000fffe03f */
[----:B--2---:R-:W-:-:S03]  /*b420*/  SHF.R.S32.HI R28, RZ, 0x1f, R0 ;  /* 0x0000001fff1c7819 */ /* 0x004fc60000011400 */
[----:B------:R-:W-:Y:S08]  /*b430*/  @!P0 BRA `(.L_x_9398) ;  /* 0x0000000000408947 */ /* 0x000ff00003800000 */
        /* <DEDUP_REMOVED lines=16> */
.L_x_9398:
[----:B------:R-:W2:Y:S01]  /*b540*/  LDC R14, c[0x0][0x448] ;  /* 0x00011200ff0e7b82 */ /* 0x000ea20000000800 */
[----:B------:R-:W3:Y:S01]  /*b550*/  S2R R20, SR_TID.X ;  /* 0x0000000000147919 */ /* 0x000ee20000002100 */
[----:B------:R-:W-:Y:S01]  /*b560*/  SHF.R.U32.HI R10, RZ, 0x2, R27 ;  /* 0x00000002ff0a7819 */ /* 0x000fe2000001161b */
[----:B------:R-:W-:Y:S01]  /*b570*/  UMOV UR4, UR44 ;  /* 0x0000002c00047c82 */ /* 0x000fe20008000000 */
[----:B------:R-:W-:Y:S01]  /*b580*/  UMOV UR5, UR43 ;  /* 0x0000002b00057c82 */ /* 0x000fe20008000000 */
[----:B------:R-:W4:Y:S01]  /*b590*/  S2R R13, SR_CTAID.X ;  /* 0x00000000000d7919 */ /* 0x000f220000002500 */
[----:B------:R-:W-:Y:S01]  /*b5a0*/  ULDC.64 UR6, c[0x0][0x2c8] ;  /* 0x0000b20000067ab9 */ /* 0x000fe20000000a00 */
[----:B------:R-:W-:Y:S01]  /*b5b0*/  ULDC.64 UR8, c[0x0][0x280] ;  /* 0x0000a00000087ab9 */ /* 0x000fe20000000a00 */
[----:B------:R-:W5:Y:S01]  /*b5c0*/  S2R R21, SR_CTAID.Z ;  /* 0x0000000000157919 */ /* 0x000f620000002700 */
[----:B--2---:R-:W-:Y:S01]  /*b5d0*/  ISETP.NE.AND P0, PT, R14, 0x1, PT ;  /* 0x000000010e00780c */ /* 0x004fe20003f05270 */
[----:B---3--:R-:W-:-:S12]  /*b5e0*/  IMAD.SHL.U32 R3, R20, 0x20, RZ ;  /* 0x0000002014037824 */ /* 0x008fd800078e00ff */
[----:B-1----:R-:W1:Y:S01]  /*b5f0*/  @P0 LDC R5, c[0x0][0x44c] ;  /* 0x00011300ff050b82 */ /* 0x002e620000000800 */
[----:B------:R-:W-:-:S05]  /*b600*/  LOP3.LUT R0, R10, 0x60, R3, 0xf8, !PT ;  /* 0x000000600a007812 */ /* 0x000fca00078ef803 */
[----:B----4-:R-:W-:Y:S02]  /*b610*/  IMAD R0, R13, 0xc0, R0 ;  /* 0x000000c00d007824 */ /* 0x010fe400078e0200 */
[----:B------:R-:W2:Y:S02]  /*b620*/  @P0 LDC R7, c[0x0][0x450] ;  /* 0x00011400ff070b82 */ /* 0x000ea40000000800 */
[----:B------:R-:W-:-:S04]  /*b630*/  VIADD R9, R0, 0x80 ;  /* 0x0000008000097836 */ /* 0x000fc80000000000 */
[----:B------:R-:W-:Y:S02]  /*b640*/  IMAD.MOV.U32 R8, RZ, RZ, R9 ;  /* 0x000000ffff087224 */ /* 0x000fe400078e0009 */
[----:B------:R-:W3:Y:S08]  /*b650*/  @P0 LDC R6, c[0x0][0x44c] ;  /* 0x00011300ff060b82 */ /* 0x000ef00000000800 */
[----:B------:R-:W4:Y:S01]  /*b660*/  @P0 LDC R11, c[0x0][0x450] ;  /* 0x00011400ff0b0b82 */ /* 0x000f220000000800 */
[----:B-1----:R-:W-:-:S04]  /*b670*/  @P0 IMAD.HI.U32 R4, R0, R5, RZ ;  /* 0x0000000500040227 */ /* 0x002fc800078e00ff */
[----:B------:R-:W-:-:S03]  /*b680*/  IMAD.MOV.U32 R5, RZ, RZ, R0 ;  /* 0x000000ffff057224 */ /* 0x000fc600078e0000 */
[----:B------:R-:W1:Y:S01]  /*b690*/  LDC.64 R2, c[0x0][0x2e0] ;  /* 0x0000b800ff027b82 */ /* 0x000e620000000a00 */
[----:B--2---:R-:W-:Y:S01]  /*b6a0*/  @P0 SHF.R.U32.HI R5, RZ, R7, R4 ;  /* 0x00000007ff050219 */ /* 0x004fe20000011604 */
[----:B---3--:R-:W-:Y:S01]  /*b6b0*/  @P0 IMAD.HI.U32 R4, R9, R6, RZ ;  /* 0x0000000609040227 */ /* 0x008fe200078e00ff */
[----:B------:R-:W-:-:S04]  /*b6c0*/  SHF.R.U32.HI R6, RZ, 0x3, R20 ;  /* 0x00000003ff067819 */ /* 0x000fc80000011614 */
[----:B------:R-:W-:Y:S02]  /*b6d0*/  LOP3.LUT R6, R6, 0x3, RZ, 0xc0, !PT ;  /* 0x0000000306067812 */ /* 0x000fe400078ec0ff */
[----:B----4-:R-:W-:Y:S01]  /*b6e0*/  @P0 SHF.R.U32.HI R8, RZ, R11, R4 ;  /* 0x0000000bff080219 */ /* 0x010fe20000011604 */
[--C-:B------:R-:W-:Y:S01]  /*b6f0*/  IMAD.MOV R11, RZ, RZ, -R5.reuse ;  /* 0x000000ffff0b7224 */ /* 0x100fe200078e0a05 */
[----:B------:R-:W-:-:S03]  /*b700*/  SHF.R.S32.HI R4, RZ, 0x1f, R5 ;  /* 0x0000001fff047819 */ /* 0x000fc60000011405 */
[----:B------:R-:W-:Y:S02]  /*b710*/  IMAD R11, R14, R11, R0 ;  /* 0x0000000b0e0b7224 */ /* 0x000fe400078e0200 */
[----:B------:R-:W-:Y:S02]  /*b720*/  IMAD.MOV R12, RZ, RZ, -R8 ;  /* 0x000000ffff0c7224 */ /* 0x000fe400078e0a08 */
[----:B-1----:R-:W-:Y:S01]  /*b730*/  IMAD R28, R28, R2, RZ ;  /* 0x000000021c1c7224 */ /* 0x002fe200078e02ff */
[----:B------:R-:W-:-:S03]  /*b740*/  SHF.R.S32.HI R0, RZ, 0x1f, R11 ;  /* 0x0000001fff007819 */ /* 0x000fc6000001140b */
[C---:B-----5:R-:W-:Y:S02]  /*b750*/  IMAD R7, R21.reuse, R3, R28 ;  /* 0x0000000315077224 */ /* 0x060fe400078e021c */
[----:B------:R-:W-:Y:S01]  /*b760*/  IMAD.WIDE.U32 R2, R21, R2, UR4 ;  /* 0x0000000415027e25 */ /* 0x000fe2000f8e0002 */
[----:B------:R-:W-:-:S03]  /*b770*/  ULDC.64 UR4, c[0x0][0x2d0] ;  /* 0x0000b40000047ab9 */ /* 0x000fc60000000a00 */
[----:B------:R-:W-:Y:S02]  /*b780*/  IMAD R4, R4, UR4, RZ ;  /* 0x0000000404047c24 */ /* 0x000fe4000f8e02ff */
[----:B------:R-:W-:Y:S02]  /*b790*/  IMAD.IADD R3, R3, 0x1, R7 ;  /* 0x0000000103037824 */ /* 0x000fe400078e0207 */
[C---:B------:R-:W-:Y:S02]  /*b7a0*/  IMAD R7, R5.reuse, UR5, R4 ;  /* 0x0000000505077c24 */ /* 0x040fe4000f8e0204 */
[----:B------:R-:W-:-:S04]  /*b7b0*/  IMAD.WIDE.U32 R4, R5, UR4, R2 ;  /* 0x0000000405047c25 */ /* 0x000fc8000f8e0002 */
[----:B------:R-:W-:Y:S02]  /*b7c0*/  IMAD R0, R0, UR6, RZ ;  /* 0x0000000600007c24 */ /* 0x000fe4000f8e02ff */
[----:B------:R-:W-:Y:S02]  /*b7d0*/  IMAD.IADD R5, R5, 0x1, R7 ;  /* 0x0000000105057824 */ /* 0x000fe400078e0207 */
[C---:B------:R-:W-:Y:S02]  /*b7e0*/  IMAD R7, R11.reuse, UR7, R0 ;  /* 0x000000070b077c24 */ /* 0x040fe4000f8e0200 */
[----:B------:R-:W-:Y:S02]  /*b7f0*/  IMAD.SHL.U32 R0, R20, 0x8, RZ ;  /* 0x0000000814007824 */ /* 0x000fe400078e00ff */
[----:B------:R-:W-:-:S03]  /*b800*/  IMAD.WIDE.U32 R4, R11, UR6, R4 ;  /* 0x000000060b047c25 */ /* 0x000fc6000f8e0004 */
[C---:B------:R-:W-:Y:S01]  /*b810*/  LOP3.LUT R21, R0.reuse, 0x18, RZ, 0xc0, !PT ;  /* 0x0000001800157812 */ /* 0x040fe200078ec0ff */
[----:B------:R-:W-:Y:S01]  /*b820*/  IMAD.SHL.U32 R11, R27, 0x8, RZ ;  /* 0x000000081b0b7824 */ /* 0x000fe200078e00ff */
[----:B------:R-:W-:Y:S01]  /*b830*/  LOP3.LUT R0, R0, 0x20, RZ, 0xc0, !PT ;  /* 0x0000002000007812 */ /* 0x000fe200078ec0ff */
[----:B------:R-:W-:Y:S02]  /*b840*/  IMAD.IADD R7, R5, 0x1, R7 ;  /* 0x0000000105077824 */ /* 0x000fe400078e0207 */
[----:B------:R-:W-:Y:S01]  /*b850*/  IMAD R5, R14, R12, R9 ;  /* 0x0000000c0e057224 */ /* 0x000fe200078e0209 */
[----:B------:R-:W-:Y:S01]  /*b860*/  LOP3.LUT R0, R0, 0x300, R11, 0xf8, !PT ;  /* 0x0000030000007812 */ /* 0x000fe200078ef80b */
[C---:B------:R-:W-:Y:S02]  /*b870*/  IMAD R11, R6.reuse, 0x40, R21 ;  /* 0x00000040060b7824 */ /* 0x040fe400078e0215 */
[----:B------:R-:W-:Y:S02]  /*b880*/  IMAD.SHL.U32 R6, R6, 0x8, RZ ;  /* 0x0000000806067824 */ /* 0x000fe400078e00ff */
[----:B------:R-:W-:-:S03]  /*b890*/  IMAD.WIDE.U32 R2, R8, UR4, R2 ;  /* 0x0000000408027c25 */ /* 0x000fc6000f8e0002 */
[----:B------:R-:W-:Y:S02]  /*b8a0*/  LOP3.LUT R0, R0, R11, R6, 0xf6, !PT ;  /* 0x0000000b00007212 */ /* 0x000fe400078ef606 */
[----:B------:R-:W-:-:S04]  /*b8b0*/  LEA R6, P0, R4, UR8, 0x1 ;  /* 0x0000000804067c11 */ /* 0x000fc8000f8008ff */
[----:B------:R-:W-:Y:S02]  /*b8c0*/  LEA.HI.X R7, R4, UR9, R7, 0x1, P0 ;  /* 0x0000000904077c11 */ /* 0x000fe400080f0c07 */
[----:B------:R-:W-:-:S05]  /*b8d0*/  SHF.R.S32.HI R4, RZ, 0x1f, R8 ;  /* 0x0000001fff047819 */ /* 0x000fca0000011408 */
[----:B------:R-:W-:Y:S01]  /*b8e0*/  IMAD R9, R4, UR4, RZ ;  /* 0x0000000404097c24 */ /* 0x000fe2000f8e02ff */
[----:B------:R-:W-:Y:S01]  /*b8f0*/  SHF.R.S32.HI R4, RZ, 0x1f, R5 ;  /* 0x0000001fff047819 */ /* 0x000fe20000011405 */
[----:B------:R-:W-:Y:S02]  /*b900*/  ULDC UR4, c[0x0][0x2b8] ;  /* 0x0000ae0000047ab9 */ /* 0x000fe40000000800 */
[----:B------:R-:W-:Y:S01]  /*b910*/  IMAD R9, R8, UR5, R9 ;  /* 0x0000000508097c24 */ /* 0x000fe2000f8e0209 */
[----:B------:R-:W-:Y:S01]  /*b920*/  ISETP.GE.AND P2, PT, R21, UR4, PT ;  /* 0x0000000415007c0c */ /* 0x000fe2000bf46270 */
[----:B------:R-:W-:Y:S02]  /*b930*/  IMAD R4, R4, UR6, RZ ;  /* 0x0000000604047c24 */ /* 0x000fe4000f8e02ff */
[----:B------:R-:W-:Y:S02]  /*b940*/  IMAD.IADD R3, R3, 0x1, R9 ;  /* 0x0000000103037824 */ /* 0x000fe400078e0209 */
[----:B------:R-:W-:Y:S01]  /*b950*/  IMAD R9, R5, UR7, R4 ;  /* 0x0000000705097c24 */ /* 0x000fe2000f8e0204 */
[----:B------:R-:W-:Y:S01]  /*b960*/  LOP3.LUT R4, R21, 0x20, RZ, 0xfc, !PT ;  /* 0x0000002015047812 */ /* 0x000fe200078efcff */
[----:B------:R-:W-:-:S03]  /*b970*/  IMAD.WIDE.U32 R2, R5, UR6, R2 ;  /* 0x0000000605027c25 */ /* 0x000fc6000f8e0002 */
[----:B------:R-:W-:Y:S01]  /*b980*/  ISETP.GE.AND P0, PT, R4, UR4, PT ;  /* 0x0000000404007c0c */ /* 0x000fe2000bf06270 */
[----:B------:R-:W-:Y:S01]  /*b990*/  IMAD.IADD R3, R3, 0x1, R9 ;  /* 0x0000000103037824 */ /* 0x000fe200078e0209 */
[----:B------:R-:W-:Y:S02]  /*b9a0*/  LOP3.LUT R4, R21, 0x40, RZ, 0xfc, !PT ;  /* 0x0000004015047812 */ /* 0x000fe400078efcff */
[----:B------:R-:W-:Y:S02]  /*b9b0*/  LEA R20, P3, R2, UR8, 0x1 ;  /* 0x0000000802147c11 */ /* 0x000fe4000f8608ff */
[----:B------:R-:W-:Y:S01]  /*b9c0*/  ISETP.GE.AND P1, PT, R4, UR4, PT ;  /* 0x0000000404007c0c */ /* 0x000fe2000bf26270 */
[----:B------:R-:W-:Y:S01]  /*b9d0*/  UMOV UR4, 0xffffffff ;  /* 0xffffffff00047882 */ /* 0x000fe20000000000 */
[----:B------:R-:W-:Y:S02]  /*b9e0*/  LEA.HI.X R8, R2, UR9, R3, 0x1, P3 ;  /* 0x0000000902087c11 */ /* 0x000fe400098f0c03 */
[----:B------:R-:W-:Y:S09]  /*b9f0*/  BRA.DIV UR4, `(.L_x_9399) ;  /* 0x0000002e045c7947 */ /* 0x000ff2000b800000 */
[----:B------:R-:W1:Y:S01]  /*ba00*/  S2R R2, SR_CTAID.X ;  /* 0x0000000000027919 */ /* 0x000e620000002500 */
[----:B------:R-:W2:Y:S01]  /*ba10*/  LDC R4, c[0x0][0x448] ;  /* 0x00011200ff047b82 */ /* 0x000ea20000000800 */
[----:B------:R-:W-:Y:S01]  /*ba20*/  ULDC UR4, c[0x0][0x288] ;  /* 0x0000a20000047ab9 */ /* 0x000fe20000000800 */
[----:B------:R-:W-:Y:S04]  /*ba30*/  SHFL.IDX PT, R3, R7, RZ, 0x1c1f ;  /* 0x001c1fff07037589 */ /* 0x000fe800000e0000 */
[----:B------:R-:W-:Y:S04]  /*ba40*/  SHFL.IDX PT, R5, R7, 0x1, 0x1c1f ;  /* 0x003c1f0007057f89 */ /* 0x000fe800000e0000 */
[----:B------:R-:W-:Y:S01]  /*ba50*/  SHFL.IDX PT, R14, R6, 0x2, 0x1c1f ;  /* 0x005c1f00060e7f89 */ /* 0x000fe200000e0000 */
[----:B-1----:R-:W-:-:S03]  /*ba60*/  IMAD R9, R2, 0xc0, R10 ;  /* 0x000000c002097824 */ /* 0x002fc600078e020a */
[----:B------:R-:W1:Y:S01]  /*ba70*/  SHFL.IDX PT, R2, R6, RZ, 0x1c1f ;  /* 0x001c1fff06027589 */ /* 0x000e6200000e0000 */
[----:B--2---:R-:W-:Y:S02]  /*ba80*/  IMAD R10, R4, UR4, RZ ;  /* 0x00000004040a7c24 */ /* 0x004fe4000f8e02ff */
[C---:B------:R-:W-:Y:S01]  /*ba90*/  VIADD R11, R9.reuse, 0x20 ;  /* 0x00000020090b7836 */ /* 0x040fe20000000000 */
[----:B------:R-:W2:Y:S02]  /*baa0*/  SHFL.IDX PT, R4, R6, 0x1, 0x1c1f ;  /* 0x003c1f0006047f89 */ /* 0x000ea400000e0000 */
[----:B------:R-:W-:-:S13]  /*bab0*/  ISETP.GE.AND P3, PT, R9, R10, PT ;  /* 0x0000000a0900720c */ /* 0x000fda0003f66270 */
[----:B------:R-:W-:Y:S01]  /*bac0*/  @!P3 LEA R28, R0, UR40, 0x1 ;  /* 0x00000028001cbc11 */ /* 0x000fe2000f8e08ff */
[----:B-1----:R-:W-:-:S05]  /*bad0*/  @!P3 IMAD.WIDE.U32 R2, R21, 0x2, R2 ;  /* 0x000000021502b825 */ /* 0x002fca00078e0002 */
[----:B------:R-:W-:Y:S04]  /*bae0*/  @!P3 LDGSTS.E.BYPASS.LTC128B.128 [R28+0xda00], desc[UR38][R2.64], !P2 ;  /* 0x0da00000021cbfae */ /* 0x000fe8000d101d66 */
[----:B------:R-:W-:Y:S04]  /*baf0*/  @!P3 LDGSTS.E.BYPASS.LTC128B.128 [R28+0x10a00], desc[UR38][R2.64+0x40], !P0 ;  /* 0x10a00040021cbfae */ /* 0x000fe8000c101d66 */
[----:B------:R1:W-:Y:S01]  /*bb00*/  @!P3 LDGSTS.E.BYPASS.LTC128B.128 [R28+0x13a00], desc[UR38][R2.64+0x80], !P1 ;  /* 0x13a00080021cbfae */ /* 0x0003e2000c901d66 */
[----:B------:R-:W-:Y:S01]  /*bb10*/  ISETP.GE.AND P3, PT, R11, R10, PT ;  /* 0x0000000a0b00720c */ /* 0x000fe20003f66270 */
[----:B------:R-:W-:-:S05]  /*bb20*/  VIADD R11, R9, 0x40 ;  /* 0x00000040090b7836 */ /* 0x000fca0000000000 */
[-C--:B------:R-:W-:Y:S01]  /*bb30*/  ISETP.GE.AND P4, PT, R11, R10.reuse, PT ;  /* 0x0000000a0b00720c */ /* 0x080fe20003f86270 */
[----:B------:R-:W-:Y:S01]  /*bb40*/  VIADD R11, R9, 0x60 ;  /* 0x00000060090b7836 */ /* 0x000fe20000000000 */
[----:B-1----:R-:W1:Y:S05]  /*bb50*/  SHFL.IDX PT, R2, R7, 0x2, 0x1c1f ;  /* 0x005c1f0007027f89 */ /* 0x002e6a00000e0000 */
[----:B--2---:R-:W-:Y:S01]  /*bb60*/  @!P3 IMAD.WIDE.U32 R4, R21, 0x2, R4 ;  /* 0x000000021504b825 */ /* 0x004fe200078e0004 */
[----:B------:R-:W-:Y:S01]  /*bb70*/  @!P3 LEA R28, R0, UR40, 0x1 ;  /* 0x00000028001cbc11 */ /* 0x000fe2000f8e08ff */
[----:B------:R-:W-:Y:S04]  /*bb80*/  SHFL.IDX PT, R7, R7, 0x3, 0x1c1f ;  /* 0x007c1f0007077f89 */ /* 0x000fe800000e0000 */
[----:B------:R-:W-:Y:S04]  /*bb90*/  @!P3 LDGSTS.E.BYPASS.LTC128B.128 [R28+0xe200], desc[UR38][R4.64], !P2 ;  /* 0x0e200000041cbfae */ /* 0x000fe8000d101d66 */
[----:B------:R-:W-:Y:S04]  /*bba0*/  @!P3 LDGSTS.E.BYPASS.LTC128B.128 [R28+0x11200], desc[UR38][R4.64+0x40], !P0 ;  /* 0x11200040041cbfae */ /* 0x000fe8000c101d66 */
[----:B------:R2:W-:Y:S01]  /*bbb0*/  @!P3 LDGSTS.E.BYPASS.LTC128B.128 [R28+0x14200], desc[UR38][R4.64+0x80], !P1 ;  /* 0x14200080041cbfae */ /* 0x0005e2000c901d66 */
[----:B------:R-:W-:Y:S01]  /*bbc0*/  ISETP.GE.AND P3, PT, R11, R10, PT ;  /* 0x0000000a0b00720c */ /* 0x000fe20003f66270 */
[----:B------:R-:W-:-:S02]  /*bbd0*/  VIADD R11, R9, 0x80 ;  /* 0x00000080090b7836 */ /* 0x000fc40000000000 */
[----:B-1----:R-:W-:Y:S02]  /*bbe0*/  IMAD.MOV.U32 R3, RZ, RZ, R2 ;  /* 0x000000ffff037224 */ /* 0x002fe400078e0002 */
[----:B------:R-:W-:Y:S02]  /*bbf0*/  IMAD.MOV.U32 R2, RZ, RZ, R14 ;  /* 0x000000ffff027224 */ /* 0x000fe400078e000e */
[----:B------:R-:W1:Y:S01]  /*bc00*/  SHFL.IDX PT, R14, R6, 0x3, 0x1c1f ;  /* 0x007c1f00060e7f89 */ /* 0x000e6200000e0000 */
[----:B--2---:R-:W-:Y:S01]  /*bc10*/  @!P4 LEA R5, R0, UR40, 0x1 ;  /* 0x000000280005cc11 */ /* 0x004fe2000f8e08ff */
[----:B------:R-:W-:Y:S02]  /*bc20*/  @!P4 IMAD.WIDE.U32 R2, R21, 0x2, R2 ;  /* 0x000000021502c825 */ /* 0x000fe400078e0002 */
[----:B------:R-:W-:Y:S04]  /*bc30*/  SHFL.IDX PT, R28, R8, RZ, 0x1c1f ;  /* 0x001c1fff081c7589 */ /* 0x000fe800000e0000 */
[----:B------:R-:W2:Y:S04]  /*bc40*/  SHFL.IDX PT, R6, R20, RZ, 0x1c1f ;  /* 0x001c1fff14067589 */ /* 0x000ea800000e0000 */
[----:B------:R-:W-:Y:S04]  /*bc50*/  @!P4 LDGSTS.E.BYPASS.LTC128B.128 [R5+0xea00], desc[UR38][R2.64], !P2 ;  /* 0x0ea000000205cfae */ /* 0x000fe8000d101d66 */
[----:B------:R-:W-:Y:S04]  /*bc60*/  @!P4 LDGSTS.E.BYPASS.LTC128B.128 [R5+0x11a00], desc[UR38][R2.64+0x40], !P0 ;  /* 0x11a000400205cfae */ /* 0x000fe8000c101d66 */
[----:B------:R3:W-:Y:S01]  /*bc70*/  @!P4 LDGSTS.E.BYPASS.LTC128B.128 [R5+0x14a00], desc[UR38][R2.64+0x80], !P1 ;  /* 0x14a000800205cfae */ /* 0x0007e2000c901d66 */
[----:B------:R-:W-:Y:S01]  /*bc80*/  ISETP.GE.AND P4, PT, R11, R10, PT ;  /* 0x0000000a0b00720c */ /* 0x000fe20003f86270 */
[----:B-1----:R-:W-:-:S02]  /*bc90*/  IMAD.MOV.U32 R4, RZ, RZ, R14 ;  /* 0x000000ffff047224 */ /* 0x002fc400078e000e */
[----:B------:R-:W1:Y:S04]  /*bca0*/  SHFL.IDX PT, R8, R8, 0x1, 0x1c1f ;  /* 0x003c1f0008087f89 */ /* 0x000e6800000e0000 */
[----:B------:R4:W0:Y:S01]  /*bcb0*/  SHFL.IDX PT, R14, R20, 0x1, 0x1c1f ;  /* 0x003c1f00140e7f89 */ /* 0x00082200000e0000 */
[----:B---3--:R-:W-:Y:S01]  /*bcc0*/  IMAD.MOV.U32 R5, RZ, RZ, R7 ;  /* 0x000000ffff057224 */ /* 0x008fe200078e0007 */
[C---:B------:R-:W-:Y:S01]  /*bcd0*/  @!P3 LEA R7, R0.reuse, UR40, 0x1 ;  /* 0x000000280007bc11 */ /* 0x040fe2000f8e08ff */
[----:B--2---:R-:W-:Y:S02]  /*bce0*/  IMAD.MOV.U32 R2, RZ, RZ, R6 ;  /* 0x000000ffff027224 */ /* 0x004fe400078e0006 */
[----:B------:R-:W-:Y:S01]  /*bcf0*/  IMAD.MOV.U32 R3, RZ, RZ, R28 ;  /* 0x000000ffff037224 */ /* 0x000fe200078e001c */
[----:B------:R-:W-:Y:S01]  /*bd00*/  @!P4 LEA R28, R0, UR40, 0x1 ;  /* 0x00000028001ccc11 */ /* 0x000fe2000f8e08ff */
[----:B------:R-:W-:-:S04]  /*bd10*/  @!P3 IMAD.WIDE.U32 R4, R21, 0x2, R4 ;  /* 0x000000021504b825 */ /* 0x000fc800078e0004 */
[----:B------:R-:W-:Y:S01]  /*bd20*/  @!P4 IMAD.WIDE.U32 R2, R21, 0x2, R2 ;  /* 0x000000021502c825 */ /* 0x000fe200078e0002 */
[----:B------:R4:W-:Y:S03]  /*bd30*/  @!P3 LDGSTS.E.BYPASS.LTC128B.128 [R7+0xf200], desc[UR38][R4.64], !P2 ;  /* 0x0f2000000407bfae */ /* 0x0009e6000d101d66 */
[----:B------:R-:W-:Y:S01]  /*bd40*/  IMAD.MOV.U32 R6, RZ, RZ, 0x1 ;  /* 0x00000001ff067424 */ /* 0x000fe200078e00ff */
[----:B------:R4:W-:Y:S04]  /*bd50*/  @!P3 LDGSTS.E.BYPASS.LTC128B.128 [R7+0x12200], desc[UR38][R4.64+0x40], !P0 ;  /* 0x122000400407bfae */ /* 0x0009e8000c101d66 */
[----:B------:R4:W-:Y:S04]  /*bd60*/  @!P3 LDGSTS.E.BYPASS.LTC128B.128 [R7+0x15200], desc[UR38][R4.64+0x80], !P1 ;  /* 0x152000800407bfae */ /* 0x0009e8000c901d66 */
[----:B------:R4:W-:Y:S04]  /*bd70*/  @!P4 LDGSTS.E.BYPASS.LTC128B.128 [R28+0xfa00], desc[UR38][R2.64], !P2 ;  /* 0x0fa00000021ccfae */ /* 0x0009e8000d101d66 */
[----:B------:R4:W-:Y:S04]  /*bd80*/  @!P4 LDGSTS.E.BYPASS.LTC128B.128 [R28+0x12a00], desc[UR38][R2.64+0x40], !P0 ;  /* 0x12a00040021ccfae */ /* 0x0009e8000c101d66 */
[----:B01----:R4:W-:Y:S02]  /*bd90*/  @!P4 LDGSTS.E.BYPASS.LTC128B.128 [R28+0x15a00], desc[UR38][R2.64+0x80], !P1 ;  /* 0x15a00080021ccfae */ /* 0x0039e4000c901d66 */
.L_x_9493:
[----:B------:R-:W-:Y:S01]  /*bda0*/  VIADD R9, R9, 0xa0 ;  /* 0x000000a009097836 */ /* 0x000fe20000000000 */
[----:B------:R-:W-:Y:S01]  /*bdb0*/  BSSY B0, `(.L_x_9400) ;  /* 0x000000e000007945 */ /* 0x000fe20003800000 */
[----:B----4-:R-:W-:Y:S02]  /*bdc0*/  IMAD.MOV.U32 R4, RZ, RZ, 0x1 ;  /* 0x00000001ff047424 */ /* 0x010fe400078e00ff */
[----:B------:R-:W-:Y:S01]  /*bdd0*/  IMAD.MOV.U32 R2, RZ, RZ, R14 ;  /* 0x000000ffff027224 */ /* 0x000fe200078e000e */
[----:B------:R-:W-:Y:S01]  /*bde0*/  ISETP.GE.AND P3, PT, R9, R10, PT ;  /* 0x0000000a0900720c */ /* 0x000fe20003f66270 */
[----:B------:R-:W-:-:S12]  /*bdf0*/  IMAD.MOV.U32 R3, RZ, RZ, R8 ;  /* 0x000000ffff037224 */ /* 0x000fd800078e0008 */
[----:B------:R-:W-:Y:S05]  /*be00*/  @P3 BRA `(.L_x_9401) ;  /* 0x0000000000203947 */ /* 0x000fea0003800000 */
[----:B------:R-:W-:Y:S01]  /*be10*/  IMAD.WIDE.U32 R2, R21, 0x2, R2 ;  /* 0x0000000215027825 */ /* 0x000fe200078e0002 */
[----:B------:R-:W-:-:S05]  /*be20*/  LEA R5, R0, UR40, 0x1 ;  /* 0x0000002800057c11 */ /* 0x000fca000f8e08ff */
[----:B------:R-:W-:Y:S01]  /*be30*/  @!PT LDS RZ, [RZ] ;  /* 0x00000000fffff984 */ /* 0x000fe20000000800 */
[----:B------:R-:W-:Y:S01]  /*be40*/  @!PT LDS RZ, [RZ] ;  /* 0x00000000fffff984 */ /* 0x000fe20000000800 */
[----:B------:R-:W-:Y:S01]  /*be50*/  @!PT LDS RZ, [RZ] ;  /* 0x00000000fffff984 */ /* 0x000fe20000000800 */
[----:B------:R0:W-:Y:S04]  /*be60*/  LDGSTS.E.BYPASS.LTC128B.128 [R5+0x10200], desc[UR38][R2.64], !P2 ;  /* 0x1020000002057fae */ /* 0x0001e8000d101d66 */
[----:B------:R0:W-:Y:S04]  /*be70*/  LDGSTS.E.BYPASS.LTC128B.128 [R5+0x13200], desc[UR38][R2.64+0x40], !P0 ;  /* 0x1320004002057fae */ /* 0x0001e8000c101d66 */
[----:B------:R0:W-:Y:S02]  /*be80*/  LDGSTS.E.BYPASS.LTC128B.128 [R5+0x16200], desc[UR38][R2.64+0x80], !P1 ;  /* 0x1620008002057fae */ /* 0x0001e4000c901d66 */
.L_x_9401:
[----:B------:R-:W-:Y:S05]  /*be90*/  BSYNC B0 ;  /* 0x0000000000007941 */ /* 0x000fea0003800000 */
.L_x_9400:
[----:B------:R-:W-:Y:S01]  /*bea0*/  NOP ;  /* 0x0000000000007918 */ /* 0x000fe20000000000 */
[----:B------:R-:W-:Y:S01]  /*beb0*/  SYNCS.ARRIVE.TRANS64.RED.A0T1 RZ, [UR40+0x31c00], RZ ;  /* 0x031c00ffffff79a7 */ /* 0x000fe20008200428 */
[----:B------:R-:W-:Y:S01]  /*bec0*/  SHF.L.U32 R0, R4, 0x1f, RZ ;  /* 0x0000001f04007819 */ /* 0x000fe200000006ff */
[----:B------:R-:W-:Y:S01]  /*bed0*/  ARRIVES.LDGSTSBAR.64.TRANSCNT [UR40+0x31c00] ;  /* 0x031c0000ff0079b0 */ /* 0x000fe20008000aa8 */
[----:B------:R-:W-:Y:S01]  /*bee0*/  NOP ;  /* 0x0000000000007918 */ /* 0x000fe20000000000 */
[----:B------:R-:W-:Y:S01]  /*bef0*/  SYNCS.ARRIVE.TRANS64.A1T0 RZ, [UR40+0x31c00], RZ ;  /* 0x031c00ffffff79a7 */ /* 0x000fe20008100028 */
[----:B------:R-:W-:-:S05]  /*bf00*/  VIADD R8, R25, 0xfffffffe ;  /* 0xfffffffe19087836 */ /* 0x000fca0000000000 */
[----:B------:R-:W-:Y:S01]  /*bf10*/  ISETP.GE.AND P1, PT, R8, R23, PT ;  /* 0x000000170800720c */ /* 0x000fe20003f26270 */
[----:B------:R-:W1:Y:S02]  /*bf20*/  SYNCS.PHASECHK.TRANS64.TRYWAIT P0, [UR40+0x31c20], R0 ;  /* 0x031c2000ff0075a7 */ /* 0x000e640008000168 */
[----:B-1----:R-:W-:Y:S10]  /*bf30*/  @!P0 BRA `(.L_x_9402) ;  /* 0x0000003000048947 */ /* 0x002ff40003800000 */
.L_x_9494:
[----:B0-----:R-:W-:Y:S01]  /*bf40*/  IMAD.MOV.U32 R0, RZ, RZ, RZ ;  /* 0x000000ffff007224 */ /* 0x001fe200078e00ff */
[----:B------:R-:W-:Y:S06]  /*bf50*/  @!P1 BRA `(.L_x_9403) ;  /* 0x0000001c00609947 */ /* 0x000fec0003800000 */
[----:B------:R-:W-:Y:S01]  /*bf60*/  UIADD3 UR4, UR42, 0x1, URZ ;  /* 0x000000012a047890 */ /* 0x000fe2000fffe03f */
[----:B------:R-:W0:Y:S01]  /*bf70*/  S2R R4, SR_TID.X ;  /* 0x0000000000047919 */ /* 0x000e220000002100 */
[----:B------:R-:W-:Y:S01]  /*bf80*/  LOP3.LUT R23, RZ, R23, RZ, 0x33, !PT ;  /* 0x00000017ff177212 */ /* 0x000fe200078e33ff */
[----:B------:R-:W-:-:S03]  /*bf90*/  IMAD.MOV.U32 R6, RZ, RZ, 0x1 ;  /* 0x00000001ff067424 */ /* 0x000fc600078e00ff */
[----:B------:R-:W-:-:S05]  /*bfa0*/  IMAD R24, R24, UR4, RZ ;  /* 0x0000000418187c24 */ /* 0x000fca000f8e02ff */
[----:B------:R-:W-:-:S05]  /*bfb0*/  VIMNMX R24, R24, UR41, PT ;  /* 0x0000002918187c48 */ /* 0x000fca000bfe0100 */
[----:B------:R-:W-:-:S05]  /*bfc0*/  IMAD.MOV R2, RZ, RZ, -R24 ;  /* 0x000000ffff027224 */ /* 0x000fca00078e0a18 */
[----:B------:R-:W-:Y:S02]  /*bfd0*/  VIADDMNMX R23, R2, 0x1, R23, !PT ;  /* 0x0000000102177846 */ /* 0x000fe40007800117 */
[----:B------:R-:W-:-:S03]  /*bfe0*/  LOP3.LUT R2, RZ, R24, RZ, 0x33, !PT ;  /* 0x00000018ff027212 */ /* 0x000fc600078e33ff */
[----:B------:R-:W-:Y:S02]  /*bff0*/  VIADD R3, R23, 0xfffffffe ;  /* 0xfffffffe17037836 */ /* 0x000fe40000000000 */
[----:B------:R-:W-:-:S03]  /*c000*/  IMAD.IADD R10, R24, 0x1, R23 ;  /* 0x00000001180a7824 */ /* 0x000fc600078e0217 */
[----:B------:R-:W-:Y:S02]  /*c010*/  ISETP.NE.AND P0, PT, R3, R2, PT ;  /* 0x000000020300720c */ /* 0x000fe40003f05270 */
[----:B0-----:R-:W-:Y:S01]  /*c020*/  LOP3.LUT R7, R4, 0x1f, RZ, 0xc0, !PT ;  /* 0x0000001f04077812 */ /* 0x001fe200078ec0ff */
[----:B------:R-:W-:Y:S01]  /*c030*/  IMAD.MOV.U32 R4, RZ, RZ, R16 ;  /* 0x000000ffff047224 */ /* 0x000fe200078e0010 */
[----:B------:R-:W-:-:S09]  /*c040*/  LOP3.LUT R9, R10, 0x1, RZ, 0xc0, !PT ;  /* 0x000000010a097812 */ /* 0x000fd200078ec0ff */
[----:B------:R-:W-:Y:S05]  /*c050*/  @!P0 BRA `(.L_x_9404) ;  /* 0x0000001000cc8947 */ /* 0x000fea0003800000 */
[----:B------:R-:W-:Y:S01]  /*c060*/  BSSY B0, `(.L_x_9404) ;  /* 0x0000132000007945 */ /* 0x000fe20003800000 */
[----:B------:R-:W-:Y:S02]  /*c070*/  IMAD.IADD R10, R10, 0x1, -R9 ;  /* 0x000000010a0a7824 */ /* 0x000fe400078e0a09 */
[----:B------:R-:W-:Y:S02]  /*c080*/  IMAD.MOV.U32 R11, RZ, RZ, 0x1 ;  /* 0x00000001ff0b7424 */ /* 0x000fe400078e00ff */
[----:B------:R-:W-:-:S07]  /*c090*/  IMAD.MOV.U32 R4, RZ, RZ, R16 ;  /* 0x000000ffff047224 */ /* 0x000fce00078e0010 */
.L_x_9439:
[----:B------:R-:W-:Y:S01]  /*c0a0*/  LOP3.LUT P0, RZ, R17, 0x2, RZ, 0xc0, !PT ;  /* 0x0000000211ff7812 */ /* 0x000fe2000780c0ff */
[----:B------:R-:W-:Y:S01]  /*c0b0*/  VIADD R10, R10, 0xfffffffe ;  /* 0xfffffffe0a0a7836 */ /* 0x000fe20000000000 */
[----:B------:R-:W-:Y:S04]  /*c0c0*/  BSSY B1, `(.L_x_9405) ;  /* 0x0000093000017945 */ /* 0x000fe80003800000 */
[----:B------:R-:W-:-:S07]  /*c0d0*/  ISETP.NE.AND P1, PT, R10, RZ, PT ;  /* 0x000000ff0a00720c */ /* 0x000fce0003f25270 */
[----:B------:R-:W-:Y:S06]  /*c0e0*/  @!P0 BRA `(.L_x_9406) ;  /* 0x0000000800408947 */ /* 0x000fec0003800000 */
[----:B------:R-:W-:Y:S01]  /*c0f0*/  LOP3.LUT P0, RZ, R17, 0x1, RZ, 0xc0, !PT ;  /* 0x0000000111ff7812 */ /* 0x000fe2000780c0ff */
[----:B------:R-:W-:Y:S01]  /*c100*/  IMAD.MOV.U32 R13, RZ, RZ, R8 ;  /* 0x000000ffff0d7224 */ /* 0x000fe200078e0008 */
[----:B------:R-:W-:-:S11]  /*c110*/  SHF.L.U32 R6, R11, 0x1f, RZ ;  /* 0x0000001f0b067819 */ /* 0x000fd600000006ff */
[----:B------:R-:W-:Y:S05]  /*c120*/  @!P0 BRA `(.L_x_9407) ;  /* 0x00000000004c8947 */ /* 0x000fea0003800000 */
[----:B------:R-:W0:Y:S01]  /*c130*/  LDC R13, c[0x0][0x43c] ;  /* 0x00010f00ff0d7b82 */ /* 0x000e220000000800 */
[----:B------:R-:W-:Y:S01]  /*c140*/  IMAD.MOV.U32 R15, RZ, RZ, R8 ;  /* 0x000000ffff0f7224 */ /* 0x000fe200078e0008 */
[----:B------:R-:W-:Y:S01]  /*c150*/  ULDC.64 UR4, c[0x0][0x428] ;  /* 0x00010a0000047ab9 */ /* 0x000fe20000000a00 */
[----:B0-----:R-:W-:-:S13]  /*c160*/  ISETP.NE.AND P0, PT, R13, 0x1, PT ;  /* 0x000000010d00780c */ /* 0x001fda0003f05270 */
[----:B------:R-:W0:Y:S02]  /*c170*/  @P0 LDC.64 R2, c[0x0][0x440] ;  /* 0x00011000ff020b82 */ /* 0x000e240000000a00 */
[----:B0-----:R-:W-:-:S05]  /*c180*/  @P0 IMAD.HI.U32 R2, R8, R2, RZ ;  /* 0x0000000208020227 */ /* 0x001fca00078e00ff */
[----:B------:R-:W-:Y:S01]  /*c190*/  @P0 SHF.R.U32.HI R15, RZ, R3, R2 ;  /* 0x00000003ff0f0219 */ /* 0x000fe20000011602 */
[----:B------:R-:W-:-:S03]  /*c1a0*/  IMAD R2, R22, UR4, RZ ;  /* 0x0000000416027c24 */ /* 0x000fc6000f8e02ff */
[--C-:B------:R-:W-:Y:S01]  /*c1b0*/  SHF.R.S32.HI R3, RZ, 0x1f, R15.reuse ;  /* 0x0000001fff037819 */ /* 0x100fe2000001140f */
        /* <DEDUP_REMOVED lines=10> */
.L_x_9407:
[----:B------:R-:W1:Y:S01]  /*c260*/  SYNCS.PHASECHK.TRANS64.TRYWAIT P0, [UR40+0x31c48], R6 ;  /* 0x031c4806ff0075a7 */ /* 0x000e620008000168 */
[----:B------:R-:W-:Y:S01]  /*c270*/  BSSY B2, `(.L_x_9408) ;  /* 0x0000003000027945 */ /* 0x000fe20003800000 */
[----:B------:R-:W-:-:S03]  /*c280*/  ISETP.NE.AND P2, PT, R27, RZ, PT ;  /* 0x000000ff1b00720c */ /* 0x000fc60003f45270 */
[----:B-1----:R-:W-:Y:S10]  /*c290*/  @!P0 BRA `(.L_x_9409) ;  /* 0x0000002c00448947 */ /* 0x002ff40003800000 */
.L_x_9495:
[----:B------:R-:W-:Y:S05]  /*c2a0*/  BSYNC B2 ;  /* 0x0000000000027941 */ /* 0x000fea0003800000 */
.L_x_9408:
[----:B------:R-:W-:Y:S04]  /*c2b0*/  BSSY B2, `(.L_x_9410) ;  /* 0x0000007000027945 */ /* 0x000fe80003800000 */
[----:B------:R-:W-:Y:S05]  /*c2c0*/  @P2 BRA `(.L_x_9411) ;  /* 0x0000000000142947 */ /* 0x000fea0003800000 */
[----:B------:R-:W-:Y:S01]  /*c2d0*/  ISETP.NE.AND P0, PT, R7, RZ, PT ;  /* 0x000000ff0700720c */ /* 0x000fe20003f05270 */
[----:B------:R-:W-:-:S04]  /*c2e0*/  IMAD.MOV.U32 R2, RZ, RZ, 0x6c00 ;  /* 0x00006c00ff027424 */ /* 0x000fc800078e00ff */
[----:B------:R2:W-:Y:S08]  /*c2f0*/  SYNCS.ARRIVE.TRANS64 RZ, [UR40+0x31c38], R2 ;  /* 0x031c3802ffff79a7 */ /* 0x0005f00008000028 */
[----:B--2---:R-:W-:Y:S05]  /*c300*/  @!P0 BRA `(.L_x_9411) ;  /* 0x0000000000048947 */ /* 0x004fea0003800000 */
[----:B------:R-:W-:Y:S01]  /*c310*/  BPT.TRAP 0x1 ;  /* 0x000000040000795c */ /* 0x000fe20000300000 */
.L_x_9411:
[----:B------:R-:W-:Y:S05]  /*c320*/  BSYNC B2 ;  /* 0x0000000000027941 */ /* 0x000fea0003800000 */
.L_x_9410:
[----:B0-----:R-:W-:Y:S01]  /*c330*/  IMAD.MOV.U32 R5, RZ, RZ, RZ ;  /* 0x000000ffff057224 */ /* 0x001fe200078e00ff */
[----:B------:R-:W-:Y:S01]  /*c340*/  ULDC.64 UR4, c[0x0][0x198] ;  /* 0x0000660000047ab9 */ /* 0x000fe20000000a00 */
[----:B------:R-:W-:Y:S01]  /*c350*/  PLOP3.LUT P0, PT, PT, PT, PT, 0x80, 0x0 ;  /* 0x000000000000781c */ /* 0x000fe20003f0f070 */
[----:B------:R-:W-:Y:S01]  /*c360*/  UIADD3 UR4, UP0, UR4, 0x370, URZ ;  /* 0x0000037004047890 */ /* 0x000fe2000ff1e03f */
[----:B------:R-:W-:Y:S01]  /*c370*/  IMAD R2, R13, 0x90, RZ ;  /* 0x000000900d027824 */ /* 0x000fe200078e02ff */
[----:B------:R-:W-:Y:S01]  /*c380*/  R2UR UR34, R5 ;  /* 0x00000000052272ca */ /* 0x000fe200000e0000 */
[----:B------:R-:W-:Y:S02]  /*c390*/  UIADD3 UR32, UR40, 0x1d600, URZ ;  /* 0x0001d60028207890 */ /* 0x000fe4000fffe03f */
[----:B------:R-:W-:Y:S02]  /*c3a0*/  UIADD3 UR33, UR40, 0x31c38, URZ ;  /* 0x00031c3828217890 */ /* 0x000fe4000fffe03f */
[----:B------:R-:W-:Y:S01]  /*c3b0*/  UIADD3.X UR5, URZ, UR5, URZ, UP0, !UPT ;  /* 0x000000053f057290 */ /* 0x000fe200087fe43f */
[----:B------:R-:W-:Y:S01]  /*c3c0*/  UMOV UR6, 0x0 ;  /* 0x0000000000067882 */ /* 0x000fe20000000000 */
[----:B------:R-:W-:-:S10]  /*c3d0*/  UMOV UR7, 0x14f00000 ;  /* 0x14f0000000077882 */ /* 0x000fd40000000000 */
.L_x_9412:
        /* <DEDUP_REMOVED lines=13> */
.L_x_9413:
        /* <DEDUP_REMOVED lines=15> */
.L_x_9414:
        /* <DEDUP_REMOVED lines=12> */
.L_x_9496:
[----:B------:R-:W-:Y:S05]  /*c660*/  BSYNC B2 ;  /* 0x0000000000027941 */ /* 0x000fea0003800000 */
.L_x_9415:
[----:B------:R-:W-:Y:S01]  /*c670*/  BSSY B2, `(.L_x_9417) ;  /* 0x0000009000027945 */ /* 0x000fe20003800000 */
[----:B------:R-:W-:Y:S02]  /*c680*/  IMAD.MOV.U32 R2, RZ, RZ, 0x0 ;  /* 0x00000000ff027424 */ /* 0x000fe400078e00ff */
[----:B01----:R-:W-:Y:S01]  /*c690*/  IMAD.MOV.U32 R3, RZ, RZ, 0x14f00000 ;  /* 0x14f00000ff037424 */ /* 0x003fe200078e00ff */
[----:B------:R-:W-:Y:S06]  /*c6a0*/  @P2 BRA `(.L_x_9418) ;  /* 0x0000000000142947 */ /* 0x000fec0003800000 */
[----:B------:R-:W-:Y:S01]  /*c6b0*/  ISETP.NE.AND P0, PT, R7, RZ, PT ;  /* 0x000000ff0700720c */ /* 0x000fe20003f05270 */
[----:B------:R-:W-:-:S04]  /*c6c0*/  IMAD.MOV.U32 R6, RZ, RZ, 0x6c00 ;  /* 0x00006c00ff067424 */ /* 0x000fc800078e00ff */
[----:B------:R0:W-:Y:S08]  /*c6d0*/  SYNCS.ARRIVE.TRANS64 RZ, [UR40+0x31c50], R6 ;  /* 0x031c5006ffff79a7 */ /* 0x0001f00008000028 */
[----:B0-----:R-:W-:Y:S05]  /*c6e0*/  @!P0 BRA `(.L_x_9418) ;  /* 0x0000000000048947 */ /* 0x001fea0003800000 */
[----:B------:R-:W-:Y:S01]  /*c6f0*/  BPT.TRAP 0x1 ;  /* 0x000000040000795c */ /* 0x000fe20000300000 */
.L_x_9418:
[----:B------:R-:W-:Y:S05]  /*c700*/  BSYNC B2 ;  /* 0x0000000000027941 */ /* 0x000fea0003800000 */
.L_x_9417:
        /* <DEDUP_REMOVED lines=10> */
.L_x_9419:
        /* <DEDUP_REMOVED lines=13> */
.L_x_9420:
        /* <DEDUP_REMOVED lines=13> */
.L_x_9421:
        /* <DEDUP_REMOVED lines=10> */
.L_x_9406:
[----:B------:R-:W-:Y:S05]  /*c9f0*/  BSYNC B1 ;  /* 0x0000000000017941 */ /* 0x000fea0003800000 */
.L_x_9405:
[----:B------:R-:W-:Y:S01]  /*ca00*/  LOP3.LUT P0, RZ, R17, 0x2, RZ, 0xc0, !PT ;  /* 0x0000000211ff7812 */ /* 0x000fe2000780c0ff */
[----:B------:R-:W-:Y:S01]  /*ca10*/  BSSY B1, `(.L_x_9422) ;  /* 0x0000093000017945 */ /* 0x000fe20003800000 */
[----:B------:R-:W-:-:S11]  /*ca20*/  LOP3.LUT R6, R11, 0x1, RZ, 0x3c, !PT ;  /* 0x000000010b067812 */ /* 0x000fd600078e3cff */
[----:B------:R-:W-:Y:S05]  /*ca30*/  @!P0 BRA `(.L_x_9423) ;  /* 0x0000000800408947 */ /* 0x000fea0003800000 */
[----:B------:R-:W-:Y:S01]  /*ca40*/  LOP3.LUT P0, RZ, R17, 0x1, RZ, 0xc0, !PT ;  /* 0x0000000111ff7812 */ /* 0x000fe2000780c0ff */
[----:B------:R-:W-:Y:S01]  /*ca50*/  VIADD R13, R8, 0xffffffff ;  /* 0xffffffff080d7836 */ /* 0x000fe20000000000 */
        /* <DEDUP_REMOVED lines=21> */
.L_x_9424:
[----:B------:R-:W1:Y:S01]  /*cbb0*/  SYNCS.PHASECHK.TRANS64.TRYWAIT P0, [UR40+0x31c40], R12 ;  /* 0x031c400cff0075a7 */ /* 0x000e620008000168 */
[----:B------:R-:W-:Y:S01]  /*cbc0*/  BSSY B2, `(.L_x_9425) ;  /* 0x0000003000027945 */ /* 0x000fe20003800000 */
[----:B------:R-:W-:-:S03]  /*cbd0*/  ISETP.NE.AND P2, PT, R27, RZ, PT ;  /* 0x000000ff1b00720c */ /* 0x000fc60003f45270 */
[----:B-1----:R-:W-:Y:S10]  /*cbe0*/  @!P0 BRA `(.L_x_9426) ;  /* 0x0000002400208947 */ /* 0x002ff40003800000 */
.L_x_9497:
[----:B------:R-:W-:Y:S05]  /*cbf0*/  BSYNC B2 ;  /* 0x0000000000027941 */ /* 0x000fea0003800000 */
.L_x_9425:
[----:B------:R-:W-:Y:S04]  /*cc00*/  BSSY B2, `(.L_x_9427) ;  /* 0x0000007000027945 */ /* 0x000fe80003800000 */
[----:B------:R-:W-:Y:S05]  /*cc10*/  @P2 BRA `(.L_x_9428) ;  /* 0x0000000000142947 */ /* 0x000fea0003800000 */
[----:B------:R-:W-:Y:S01]  /*cc20*/  ISETP.NE.AND P0, PT, R7, RZ, PT ;  /* 0x000000ff0700720c */ /* 0x000fe20003f05270 */
[----:B------:R-:W-:-:S04]  /*cc30*/  IMAD.MOV.U32 R2, RZ, RZ, 0x6c00 ;  /* 0x00006c00ff027424 */ /* 0x000fc800078e00ff */
[----:B------:R2:W-:Y:S08]  /*cc40*/  SYNCS.ARRIVE.TRANS64 RZ, [UR40+0x31c30], R2 ;  /* 0x031c3002ffff79a7 */ /* 0x0005f00008000028 */
[----:B--2---:R-:W-:Y:S05]  /*cc50*/  @!P0 BRA `(.L_x_9428) ;  /* 0x0000000000048947 */ /* 0x004fea0003800000 */
[----:B------:R-:W-:Y:S01]  /*cc60*/  BPT.TRAP 0x1 ;  /* 0x000000040000795c */ /* 0x000fe20000300000 */
.L_x_9428:
[----:B------:R-:W-:Y:S05]  /*cc70*/  BSYNC B2 ;  /* 0x0000000000027941 */ /* 0x000fea0003800000 */
.L_x_9427:
        /* <DEDUP_REMOVED lines=11> */
.L_x_9429:
        /* <DEDUP_REMOVED lines=8> */
[----:B-1----:R-:W-:Y:S01]  /*cdb0*/  IMAD.MOV.U32 R12, RZ, RZ, 0x20 ;  /* 0x00000020ff0c7424 */ /* 0x002fe200078e00ff */
[----:B------:R-:W-:Y:S01]  /*cdc0*/  PLOP3.LUT P0, PT, PT, PT, PT, 0x80, 0x0 ;  /* 0x000000000000781c */ /* 0x000fe20003f0f070 */
[----:B------:R-:W-:Y:S01]  /*cdd0*/  UIADD3 UR8, UR40, 0x18e00, URZ ;  /* 0x00018e0028087890 */ /* 0x000fe2000fffe03f */
[----:B------:R-:W-:Y:S02]  /*cde0*/  UMOV UR6, 0x0 ;  /* 0x0000000000067882 */ /* 0x000fe40000000000 */
[----:B------:R-:W-:Y:S01]  /*cdf0*/  R2UR UR10, R12 ;  /* 0x000000000c0a72ca */ /* 0x000fe200000e0000 */
[----:B------:R-:W-:-:S14]  /*ce00*/  UMOV UR7, 0x14f00000 ;  /* 0x14f0000000077882 */ /* 0x000fdc0000000000 */
.L_x_9430:
        /* <DEDUP_REMOVED lines=14> */
.L_x_9431:
        /* <DEDUP_REMOVED lines=12> */
.L_x_9498:
[----:B------:R-:W-:Y:S05]  /*cfb0*/  BSYNC B2 ;  /* 0x0000000000027941 */ /* 0x000fea0003800000 */
.L_x_9432:
        /* <DEDUP_REMOVED lines=9> */
.L_x_9435:
[----:B------:R-:W-:Y:S05]  /*d050*/  BSYNC B2 ;  /* 0x0000000000027941 */ /* 0x000fea0003800000 */
.L_x_9434:
        /* <DEDUP_REMOVED lines=10> */
.L_x_9436:
        /* <DEDUP_REMOVED lines=13> */
.L_x_9437:
        /* <DEDUP_REMOVED lines=13> */
.L_x_9438:
        /* <DEDUP_REMOVED lines=10> */
.L_x_9423:
[----:B------:R-:W-:Y:S05]  /*d340*/  BSYNC B1 ;  /* 0x0000000000017941 */ /* 0x000fea0003800000 */
.L_x_9422:
[----:B------:R-:W-:Y:S02]  /*d350*/  VIADD R8, R8, 0xfffffffe ;  /* 0xfffffffe08087836 */ /* 0x000fe40000000000 */
[----:B------:R-:W-:Y:S01]  /*d360*/  IMAD.MOV.U32 R11, RZ, RZ, R6 ;  /* 0x000000ffff0b7224 */ /* 0x000fe200078e0006 */
[----:B------:R-:W-:Y:S06]  /*d370*/  @P1 BRA `(.L_x_9439) ;  /* 0xffffffec00481947 */ /* 0x000fec000383ffff */
[----:B------:R-:W-:Y:S05]  /*d380*/  BSYNC B0 ;  /* 0x0000000000007941 */ /* 0x000fea0003800000 */
.L_x_9404:
[----:B------:R-:W-:Y:S01]  /*d390*/  ISETP.NE.AND P0, PT, R9, RZ, PT ;  /* 0x000000ff0900720c */ /* 0x000fe20003f05270 */
[----:B------:R-:W-:-:S12]  /*d3a0*/  BSSY B0, `(.L_x_9403) ;  /* 0x0000093000007945 */ /* 0x000fd80003800000 */
[----:B------:R-:W-:Y:S05]  /*d3b0*/  @!P0 BRA `(.L_x_9440) ;  /* 0x0000000800448947 */ /* 0x000fea0003800000 */
[----:B------:R-:W-:Y:S01]  /*d3c0*/  LOP3.LUT P1, RZ, R17, 0x2, RZ, 0xc0, !PT ;  /* 0x0000000211ff7812 */ /* 0x000fe2000782c0ff */
[----:B------:R-:W-:-:S12]  /*d3d0*/  IMAD.MOV.U32 R0, RZ, RZ, 0x1 ;  /* 0x00000001ff007424 */ /* 0x000fd800078e00ff */
[----:B------:R-:W-:Y:S05]  /*d3e0*/  @!P1 BRA `(.L_x_9440) ;  /* 0x0000000800389947 */ /* 0x000fea0003800000 */
[----:B------:R-:W-:Y:S02]  /*d3f0*/  LOP3.LUT P1, RZ, R17, 0x1, RZ, 0xc0, !PT ;  /* 0x0000000111ff7812 */ /* 0x000fe4000782c0ff */
[----:B------:R-:W-:-:S11]  /*d400*/  SHF.L.U32 R9, R6, 0x1f, RZ ;  /* 0x0000001f06097819 */ /* 0x000fd600000006ff */
        /* <DEDUP_REMOVED lines=20> */
.L_x_9441:
[----:B------:R-:W1:Y:S01]  /*d550*/  SYNCS.PHASECHK.TRANS64.TRYWAIT P0, [UR40+0x31c48], R9 ;  /* 0x031c4809ff0075a7 */ /* 0x000e620008000168 */
[----:B------:R-:W-:Y:S01]  /*d560*/  BSSY B1, `(.L_x_9442) ;  /* 0x0000003000017945 */ /* 0x000fe20003800000 */
[----:B------:R-:W-:-:S03]  /*d570*/  ISETP.NE.AND P1, PT, R27, RZ, PT ;  /* 0x000000ff1b00720c */ /* 0x000fc60003f25270 */
[----:B-1----:R-:W-:Y:S10]  /*d580*/  @!P0 BRA `(.L_x_9443) ;  /* 0x0000001800e88947 */ /* 0x002ff40003800000 */
.L_x_9499:
[----:B------:R-:W-:Y:S05]  /*d590*/  BSYNC B1 ;  /* 0x0000000000017941 */ /* 0x000fea0003800000 */
.L_x_9442:
[----:B------:R-:W-:Y:S04]  /*d5a0*/  BSSY B1, `(.L_x_9444) ;  /* 0x0000007000017945 */ /* 0x000fe80003800000 */
[----:B------:R-:W-:Y:S05]  /*d5b0*/  @P1 BRA `(.L_x_9445) ;  /* 0x0000000000141947 */ /* 0x000fea0003800000 */
[----:B------:R-:W-:Y:S01]  /*d5c0*/  ISETP.NE.AND P0, PT, R7, RZ, PT ;  /* 0x000000ff0700720c */ /* 0x000fe20003f05270 */
[----:B-1----:R-:W-:-:S04]  /*d5d0*/  IMAD.MOV.U32 R2, RZ, RZ, 0x6c00 ;  /* 0x00006c00ff027424 */ /* 0x002fc800078e00ff */
[----:B------:R2:W-:Y:S08]  /*d5e0*/  SYNCS.ARRIVE.TRANS64 RZ, [UR40+0x31c38], R2 ;  /* 0x031c3802ffff79a7 */ /* 0x0005f00008000028 */
[----:B--2---:R-:W-:Y:S05]  /*d5f0*/  @!P0 BRA `(.L_x_9445) ;  /* 0x0000000000048947 */ /* 0x004fea0003800000 */
[----:B------:R-:W-:Y:S01]  /*d600*/  BPT.TRAP 0x1 ;  /* 0x000000040000795c */ /* 0x000fe20000300000 */
.L_x_9445:
[----:B------:R-:W-:Y:S05]  /*d610*/  BSYNC B1 ;  /* 0x0000000000017941 */ /* 0x000fea0003800000 */
.L_x_9444:
        /* <DEDUP_REMOVED lines=11> */
.L_x_9446:
        /* <DEDUP_REMOVED lines=14> */
.L_x_9447:
        /* <DEDUP_REMOVED lines=14> */
.L_x_9448:
        /* <DEDUP_REMOVED lines=11> */
.L_x_9500:
[----:B------:R-:W-:Y:S05]  /*d940*/  BSYNC B1 ;  /* 0x0000000000017941 */ /* 0x000fea0003800000 */
.L_x_9449:
        /* <DEDUP_REMOVED lines=9> */
.L_x_9452:
[----:B------:R-:W-:Y:S05]  /*d9e0*/  BSYNC B1 ;  /* 0x0000000000017941 */ /* 0x000fea0003800000 */
.L_x_9451:
        /* <DEDUP_REMOVED lines=10> */
.L_x_9453:
        /* <DEDUP_REMOVED lines=13> */
.L_x_9454:
        /* <DEDUP_REMOVED lines=13> */
.L_x_9455:
        /* <DEDUP_REMOVED lines=10> */
.L_x_9440:
[----:B------:R-:W-:Y:S05]  /*dcd0*/  BSYNC B0 ;  /* 0x0000000000007941 */ /* 0x000fea0003800000 */
.L_x_9403:
[----:B------:R-:W-:Y:S01]  /*dce0*/  LOP3.LUT P0, RZ, R17, 0x2, RZ, 0xc0, !PT ;  /* 0x0000000211ff7812 */ /* 0x000fe2000780c0ff */
[----:B------:R-:W-:-:S12]  /*dcf0*/  BSSY B0, `(.L_x_9456) ;  /* 0x0000041000007945 */ /* 0x000fd80003800000 */
[----:B------:R-:W-:Y:S05]  /*dd00*/  @!P0 BRA `(.L_x_9457) ;  /* 0x0000000000fc8947 */ /* 0x000fea0003800000 */
[----:B------:R-:W-:Y:S01]  /*dd10*/  LEA R3, R0, UR40, 0x3 ;  /* 0x0000002800037c11 */ /* 0x000fe2000f8e18ff */
[----:B------:R-:W-:Y:S01]  /*dd20*/  BSSY B1, `(.L_x_9458) ;  /* 0x0000005000017945 */ /* 0x000fe20003800000 */
[----:B------:R-:W-:Y:S02]  /*dd30*/  SHF.L.U32 R2, R6, 0x1f, RZ ;  /* 0x0000001f06027819 */ /* 0x000fe400000006ff */
[----:B------:R-:W-:Y:S02]  /*dd40*/  ISETP.NE.AND P1, PT, R27, RZ, PT ;  /* 0x000000ff1b00720c */ /* 0x000fe40003f25270 */
[----:B------:R-:W0:Y:S02]  /*dd50*/  SYNCS.PHASECHK.TRANS64.TRYWAIT P0, [R3+URZ+0x31c60], R2 ;  /* 0x031c6002030075a7 */ /* 0x000e24000800017f */
[----:B0-----:R-:W-:Y:S09]  /*dd60*/  @!P0 BRA `(.L_x_9459) ;  /* 0x0000001400208947 */ /* 0x001ff20003800000 */
.L_x_9501:
[----:B------:R-:W-:Y:S05]  /*dd70*/  BSYNC B1 ;  /* 0x0000000000017941 */ /* 0x000fea0003800000 */
.L_x_9458:
        /* <DEDUP_REMOVED lines=8> */
.L_x_9461:
[----:B------:R-:W-:Y:S05]  /*de00*/  BSYNC B1 ;  /* 0x0000000000017941 */ /* 0x000fea0003800000 */
.L_x_9460:
        /* <DEDUP_REMOVED lines=13> */
.L_x_9462:
        /* <DEDUP_REMOVED lines=13> */
.L_x_9463:
        /* <DEDUP_REMOVED lines=13> */
.L_x_9464:
        /* <DEDUP_REMOVED lines=8> */
.L_x_9457:
[----:B------:R-:W-:Y:S05]  /*e100*/  BSYNC B0 ;  /* 0x0000000000007941 */ /* 0x000fea0003800000 */
.L_x_9456:
[----:B------:R-:W-:Y:S02]  /*e110*/  VIADD R0, R0, 0x1 ;  /* 0x0000000100007836 */ /* 0x000fe40000000000 */
[----:B0-----:R-:W-:-:S03]  /*e120*/  IMAD.MOV.U32 R2, RZ, RZ, RZ ;  /* 0x000000ffff027224 */ /* 0x001fc600078e00ff */
[----:B------:R-:W-:-:S04]  /*e130*/  ISETP.NE.AND P0, PT, R0, 0x2, PT ;  /* 0x000000020000780c */ /* 0x000fc80003f05270 */
[----:B------:R-:W-:Y:S02]  /*e140*/  SEL R3, RZ, 0x1, P0 ;  /* 0x00000001ff037807 */ /* 0x000fe40000000000 */
[----:B------:R-:W-:Y:S02]  /*e150*/  SEL R0, R0, RZ, P0 ;  /* 0x000000ff00007207 */ /* 0x000fe40000000000 */
[----:B------:R-:W-:-:S07]  /*e160*/  LOP3.LUT R6, R6, R3, RZ, 0x3c, !PT ;  /* 0x0000000306067212 */ /* 0x000fce00078e3cff */
.L_x_9387:
[----:B------:R-:W0:Y:S01]  /*e170*/  S2R R4, SR_CgaCtaId ;  /* 0x0000000000047919 */ /* 0x000e220000008800 */
[----:B------:R-:W-:Y:S02]  /*e180*/  MOV R3, 0x400 ;  /* 0x0000040000037802 */ /* 0x000fe40000000f00 */
[----:B------:R-:W-:Y:S02]  /*e190*/  SHF.L.U32 R2, R2, 0x1f, RZ ;  /* 0x0000001f02027819 */ /* 0x000fe400000006ff */
[----:B0-----:R-:W-:-:S04]  /*e1a0*/  LEA R7, R4, R3, 0x18 ;  /* 0x0000000304077211 */ /* 0x001fc800078ec0ff */
[----:B------:R-:W0:Y:S02]  /*e1b0*/  SYNCS.PHASECHK.TRANS64.TRYWAIT P0, [R7+URZ+0x31c20], R2 ;  /* 0x031c2002070075a7 */ /* 0x000e24000800017f */
[----:B0-----:R-:W-:Y:S05]  /*e1c0*/  @!P0 BRA `(.L_x_9465) ;  /* 0x00000010001c8947 */ /* 0x001fea0003800000 */
.L_x_9502:
[----:B------:R-:W-:-:S03]  /*e1d0*/  UMOV UR4, 0xffffffff ;  /* 0xffffffff00047882 */ /* 0x000fc60000000000 */
[----:B------:R-:W-:Y:S05]  /*e1e0*/  BRA.DIV UR4, `(.L_x_9466) ;  /* 0x0000001204287947 */ /* 0x000fea000b800000 */
[----:B------:R1:W2:Y:S02]  /*e1f0*/  SHFL.IDX PT, R14, R29, RZ, 0x1f ;  /* 0x00001fff1d0e7589 */ /* 0x0002a400000e0000 */
.L_x_9505:
[----:B--2---:R-:W-:-:S13]  /*e200*/  ISETP.NE.AND P0, PT, R14, RZ, PT ;  /* 0x000000ff0e00720c */ /* 0x004fda0003f05270 */
[----:B------:R-:W-:Y:S05]  /*e210*/  @P0 BRA `(.L_x_9359) ;  /* 0x0000000000840947 */ /* 0x000fea0003800000 */
[----:B------:R-:W-:-:S03]  /*e220*/  UMOV UR4, 0xffffffff ;  /* 0xffffffff00047882 */ /* 0x000fc60000000000 */
[----:B------:R-:W-:Y:S05]  /*e230*/  BRA.DIV UR4, `(.L_x_9467) ;  /* 0x00000012043c7947 */ /* 0x000fea000b800000 */
[----:B------:R-:W-:-:S13]  /*e240*/  ELECT P6, URZ, PT ;  /* 0x00000000003f782f */ /* 0x000fda00038c0000 */
.L_x_9508:
[----:B------:R-:W-:Y:S05]  /*e250*/  @!P6 BRA `(.L_x_9359) ;  /* 0x000000000074e947 */ /* 0x000fea0003800000 */
[----:B------:R-:W-:-:S04]  /*e260*/  LOP3.LUT R26, R26, 0x2, RZ, 0xfc, !PT ;  /* 0x000000021a1a7812 */ /* 0x000fc800078efcff */
[----:B------:R-:W-:-:S13]  /*e270*/  ISETP.NE.AND P2, PT, R26, 0x3, PT ;  /* 0x000000031a00780c */ /* 0x000fda0003f45270 */
[----:B------:R-:W-:Y:S05]  /*e280*/  @!P2 BRA `(.L_x_9468) ;  /* 0x000000000004a947 */ /* 0x000fea0003800000 */
[----:B------:R-:W-:Y:S01]  /*e290*/  BPT.TRAP 0x1 ;  /* 0x000000040000795c */ /* 0x000fe20000300000 */
.L_x_9468:
[----:B------:R-:W-:Y:S01]  /*e2a0*/  VIADD R9, R7, 0x31c40 ;  /* 0x00031c4007097836 */ /* 0x000fe20000000000 */
[----:B------:R-:W-:Y:S01]  /*e2b0*/  SHF.L.U32 R4, R6, 0x1f, RZ ;  /* 0x0000001f06047819 */ /* 0x000fe200000006ff */
[C---:B0-----:R-:W-:Y:S02]  /*e2c0*/  VIADD R2, R0.reuse, 0x1 ;  /* 0x0000000100027836 */ /* 0x041fe40000000000 */
        /* <DEDUP_REMOVED lines=9> */
.L_x_9509:
[----:B------:R-:W2:Y:S02]  /*e360*/  SYNCS.PHASECHK.TRANS64.TRYWAIT P0, [R3+URZ], R2 ;  /* 0x00000002030075a7 */ /* 0x000ea4000800017f */
[----:B--2---:R-:W-:Y:S05]  /*e370*/  @!P0 BRA `(.L_x_9470) ;  /* 0x0000001000208947 */ /* 0x004fea0003800000 */
.L_x_9510:
[----:B------:R-:W-:Y:S05]  /*e380*/  @!P2 BRA `(.L_x_9471) ;  /* 0x000000000004a947 */ /* 0x000fea0003800000 */
[----:B------:R-:W-:Y:S01]  /*e390*/  BPT.TRAP 0x1 ;  /* 0x000000040000795c */ /* 0x000fe20000300000 */
.L_x_9471:
[----:B--2---:R-:W-:-:S04]  /*e3a0*/  VIADD R3, R7, 0x31c60 ;  /* 0x00031c6007037836 */ /* 0x004fc80000000000 */
[----:B0-----:R-:W-:-:S04]  /*e3b0*/  IMAD R5, R0, 0x8, R3 ;  /* 0x0000000800057824 */ /* 0x001fc800078e0203 */
[----:B------:R-:W0:Y:S02]  /*e3c0*/  SYNCS.PHASECHK.TRANS64.TRYWAIT P0, [R5+URZ], R4 ;  /* 0x00000004050075a7 */ /* 0x000e24000800017f */
[----:B0-----:R-:W-:Y:S05]  /*e3d0*/  @!P0 BRA `(.L_x_9472) ;  /* 0x00000010001c8947 */ /* 0x001fea0003800000 */
.L_x_9511:
[----:B------:R-:W-:-:S07]  /*e3e0*/  IMAD R3, R8, 0x8, R3 ;  /* 0x0000000808037824 */ /* 0x000fce00078e0203 */
.L_x_9473:
[----:B--2---:R2:W3:Y:S02]  /*e3f0*/  SYNCS.PHASECHK.TRANS64.TRYWAIT P0, [R3+URZ], R2 ;  /* 0x00000002030075a7 */ /* 0x0044e4000800017f */
[----:B---3--:R-:W-:Y:S05]  /*e400*/  @!P0 NANOSLEEP.SYNCS 0x989680 ;  /* 0x009896800000895d */ /* 0x008fea0003900000 */
[----:B------:R-:W3:Y:S02]  /*e410*/  @!P0 SYNCS.PHASECHK.TRANS64 P0, [R3+URZ], R2 ;  /* 0x00000002030085a7 */ /* 0x000ee4000800007f */
[----:B---3--:R-:W-:Y:S05]  /*e420*/  @!P0 BRA `(.L_x_9473) ;  /* 0xfffffffc00f08947 */ /* 0x008fea000383ffff */
.L_x_9359:
[----:B------:R-:W-:Y:S05]  /*e430*/  BSYNC B6 ;  /* 0x0000000000067941 */ /* 0x000fea0003800000 */
.L_x_9356:
[----:B------:R-:W-:Y:S05]  /*e440*/  EXIT ;  /* 0x000000000000794d */ /* 0x000fea0003800000 */
.L_x_9363:
[----:B0-----:R-:W-:-:S04]  /*e450*/  IMAD.U32 R3, RZ, RZ, UR37 ;  /* 0x00000025ff037e24 */ /* 0x001fc8000f8e00ff */
[----:B------:R0:W1:Y:S03]  /*e460*/  SYNCS.PHASECHK.TRANS64.TRYWAIT P1, [R3+URZ+0x31c00], R0 ;  /* 0x031c0000030075a7 */ /* 0x000066000802017f */
[----:B-1----:R-:W-:Y:S05]  /*e470*/  @!P1 NANOSLEEP.SYNCS 0x989680 ;  /* 0x009896800000995d */ /* 0x002fea0003900000 */
[----:B------:R-:W1:Y:S02]  /*e480*/  @!P1 SYNCS.PHASECHK.TRANS64 P1, [R3+URZ+0x31c00], R0 ;  /* 0x031c0000030095a7 */ /* 0x000e64000802007f */
[----:B-1----:R-:W-:Y:S05]  /*e490*/  @!P1 BRA `(.L_x_9363) ;  /* 0xfffffffc00ec9947 */ /* 0x002fea000383ffff */
[----:B------:R-:W-:Y:S05]  /*e4a0*/  BRA `(.L_x_9474) ;  /* 0xffffff2c00547947 */ /* 0x000fea000383ffff */
.L_x_9367:
[----:B0-----:R-:W-:-:S04]  /*e4b0*/  IMAD.U32 R3, RZ, RZ, UR37 ;  /* 0x00000025ff037e24 */ /* 0x001fc8000f8e00ff */
[----:B------:R0:W2:Y:S03]  /*e4c0*/  SYNCS.PHASECHK.TRANS64.TRYWAIT P1, [R3+URZ+0x31c30], R0 ;  /* 0x031c3000030075a7 */ /* 0x0000a6000802017f */
[----:B--2---:R-:W-:Y:S05]  /*e4d0*/  @!P1 NANOSLEEP.SYNCS 0x989680 ;  /* 0x009896800000995d */ /* 0x004fea0003900000 */
[----:B------:R-:W2:Y:S02]  /*e4e0*/  @!P1 SYNCS.PHASECHK.TRANS64 P1, [R3+URZ+0x31c30], R0 ;  /* 0x031c3000030095a7 */ /* 0x000ea4000802007f */
[----:B--2---:R-:W-:Y:S05]  /*e4f0*/  @!P1 BRA `(.L_x_9367) ;  /* 0xfffffffc00ec9947 */ /* 0x004fea000383ffff */
[----:B------:R-:W-:Y:S05]  /*e500*/  BRA `(.L_x_9366) ;  /* 0xffffff2c005c7947 */ /* 0x000fea000383ffff */
.L_x_9372:
[----:B-1----:R1:W2:Y:S02]  /*e510*/  SYNCS.PHASECHK.TRANS64.TRYWAIT P2, [R5+URZ+0x31c30], R4 ;  /* 0x031c3004050075a7 */ /* 0x0022a4000804017f */
[----:B--2---:R-:W-:Y:S05]  /*e520*/  @!P2 NANOSLEEP.SYNCS 0x989680 ;  /* 0x009896800000a95d */ /* 0x004fea0003900000 */
[----:B------:R-:W2:Y:S02]  /*e530*/  @!P2 SYNCS.PHASECHK.TRANS64 P2, [R5+URZ+0x31c30], R4 ;  /* 0x031c30040500a5a7 */ /* 0x000ea4000804007f */
[----:B--2---:R-:W-:Y:S05]  /*e540*/  @!P2 BRA `(.L_x_9372) ;  /* 0xfffffffc00f0a947 */ /* 0x004fea000383ffff */
[----:B------:R-:W-:Y:S05]  /*e550*/  BRA `(.L_x_9369) ;  /* 0xffffff6800987947 */ /* 0x000fea000383ffff */
.L_x_9376:
[----:B-1----:R-:W-:-:S04]  /*e560*/  IMAD.U32 R5, RZ, RZ, UR6 ;  /* 0x00000006ff057e24 */ /* 0x002fc8000f8e00ff */
[----:B------:R1:W2:Y:S03]  /*e570*/  SYNCS.PHASECHK.TRANS64.TRYWAIT P2, [R5+URZ+0x31c50], R4 ;  /* 0x031c5004050075a7 */ /* 0x0002a6000804017f */
[----:B--2---:R-:W-:Y:S05]  /*e580*/  @!P2 NANOSLEEP.SYNCS 0x989680 ;  /* 0x009896800000a95d */ /* 0x004fea0003900000 */
[----:B------:R-:W2:Y:S02]  /*e590*/  @!P2 SYNCS.PHASECHK.TRANS64 P2, [R5+URZ+0x31c50], R4 ;  /* 0x031c50040500a5a7 */ /* 0x000ea4000804007f */
[----:B--2---:R-:W-:Y:S05]  /*e5a0*/  @!P2 BRA `(.L_x_9376) ;  /* 0xfffffffc00eca947 */ /* 0x004fea000383ffff */
[----:B------:R-:W-:Y:S05]  /*e5b0*/  BRA `(.L_x_9373) ;  /* 0xffffff8000347947 */ /* 0x000fea000383ffff */
.L_x_9381:
[----:B-1----:R1:W2:Y:S02]  /*e5c0*/  SYNCS.PHASECHK.TRANS64.TRYWAIT P0, [R12+URZ+0x31c50], R7 ;  /* 0x031c50070c0075a7 */ /* 0x0022a4000800017f */
[----:B--2---:R-:W-:Y:S05]  /*e5d0*/  @!P0 NANOSLEEP.SYNCS 0x989680 ;  /* 0x009896800000895d */ /* 0x004fea0003900000 */
[----:B------:R-:W2:Y:S02]  /*e5e0*/  @!P0 SYNCS.PHASECHK.TRANS64 P0, [R12+URZ+0x31c50], R7 ;  /* 0x031c50070c0085a7 */ /* 0x000ea4000800007f */
[----:B--2---:R-:W-:Y:S05]  /*e5f0*/  @!P0 BRA `(.L_x_9381) ;  /* 0xfffffffc00f08947 */ /* 0x004fea000383ffff */
[----:B------:R-:W-:Y:S05]  /*e600*/  BRA `(.L_x_9380) ;  /* 0xffffffa0000c7947 */ /* 0x000fea000383ffff */
.L_x_9392:
[----:B------:R-:W-:Y:S02]  /*e610*/  IMAD.MOV.U32 R13, RZ, RZ, R29 ;  /* 0x000000ffff0d7224 */ /* 0x000fe400078e001d */
[----:B------:R-:W-:Y:S02]  /*e620*/  IMAD.MOV.U32 R12, RZ, RZ, RZ ;  /* 0x000000ffff0c7224 */ /* 0x000fe400078e00ff */
[----:B------:R-:W-:Y:S02]  /*e630*/  IMAD.MOV.U32 R11, RZ, RZ, 0x1f ;  /* 0x0000001fff0b7424 */ /* 0x000fe400078e00ff */
[----:B------:R-:W-:-:S07]  /*e640*/  IMAD.MOV.U32 R15, RZ, RZ, -0x1 ;  /* 0xffffffffff0f7424 */ /* 0x000fce00078e00ff */
[----:B------:R-:W-:Y:S05]  /*e650*/  WARPSYNC.COLLECTIVE R15, `(.L_x_9475) ;  /* 0x000000000f087348 */ /* 0x000fea0003c00000 */
[----:B------:R0:W1:Y:S02]  /*e660*/  SHFL.IDX P6, R14, R13, R12, R11 ;  /* 0x0000000c0d0e7389 */ /* 0x00006400000c000b */
[----:B01----:R-:W-:Y:S01]  /*e670*/  ENDCOLLECTIVE ;  /* 0x000000000000791b */ /* 0x003fe20003800000 */
.L_x_9475:
[----:B------:R-:W-:Y:S05]  /*e680*/  BRA `(.L_x_9476) ;  /* 0xffffffc800187947 */ /* 0x000fea000383ffff */
.L_x_9394:
[----:B------:R-:W-:Y:S01]  /*e690*/  BSSY B0, `(.L_x_9477) ;  /* 0x0000006000007945 */ /* 0x000fe20003800000 */
[----:B------:R-:W-:-:S07]  /*e6a0*/  IMAD.MOV.U32 R15, RZ, RZ, -0x1 ;  /* 0xffffffffff0f7424 */ /* 0x000fce00078e00ff */
[----:B0-----:R-:W-:Y:S05]  /*e6b0*/  WARPSYNC.COLLECTIVE R15, `(.L_x_9478) ;  /* 0x000000000f0c7348 */ /* 0x001fea0003c00000 */
[----:B------:R-:W-:Y:S02]  /*e6c0*/  ELECT P6, UR62, PT ;  /* 0x00000000003e782f */ /* 0x000fe400038c0000 */
[----:B------:R-:W-:Y:S01]  /*e6d0*/  MOV R14, UR62 ;  /* 0x0000003e000e7c02 */ /* 0x000fe20008000f00 */
[----:B0-----:R-:W-:Y:S10]  /*e6e0*/  ENDCOLLECTIVE ;  /* 0x000000000000791b */ /* 0x001ff40003800000 */
.L_x_9478:
[----:B------:R-:W-:Y:S05]  /*e6f0*/  BSYNC B0 ;  /* 0x0000000000007941 */ /* 0x000fea0003800000 */
.L_x_9477:
[----:B------:R-:W-:Y:S05]  /*e700*/  BRA `(.L_x_9479) ;  /* 0xffffffc800187947 */ /* 0x000fea000383ffff */
.L_x_9396:
[----:B--2---:R-:W-:-:S04]  /*e710*/  IMAD.U32 R3, RZ, RZ, UR40 ;  /* 0x00000028ff037e24 */ /* 0x004fc8000f8e00ff */
[----:B------:R2:W3:Y:S03]  /*e720*/  SYNCS.PHASECHK.TRANS64.TRYWAIT P0, [R3+URZ+0x31c40], R0 ;  /* 0x031c4000030075a7 */ /* 0x0004e6000800017f */
[----:B---3--:R-:W-:Y:S05]  /*e730*/  @!P0 NANOSLEEP.SYNCS 0x989680 ;  /* 0x009896800000895d */ /* 0x008fea0003900000 */
[----:B------:R-:W3:Y:S02]  /*e740*/  @!P0 SYNCS.PHASECHK.TRANS64 P0, [R3+URZ+0x31c40], R0 ;  /* 0x031c4000030085a7 */ /* 0x000ee4000800007f */
[----:B---3--:R-:W-:Y:S05]  /*e750*/  @!P0 BRA `(.L_x_9396) ;  /* 0xfffffffc00ec8947 */ /* 0x008fea000383ffff */
[----:B------:R-:W-:Y:S05]  /*e760*/  BRA `(.L_x_9480) ;  /* 0xffffffc800687947 */ /* 0x000fea000383ffff */
.L_x_9399:
[----:B------:R-:W-:Y:S01]  /*e770*/  IMAD R9, R13, 0xc0, R10 ;  /* 0x000000c00d097824 */ /* 0x000fe200078e020a */
[----:B------:R-:W1:Y:S01]  /*e780*/  LDC R5, c[0x0][0x448] ;  /* 0x00011200ff057b82 */ /* 0x000e620000000800 */
[----:B------:R-:W-:Y:S02]  /*e790*/  IMAD.MOV.U32 R13, RZ, RZ, R7 ;  /* 0x000000ffff0d7224 */ /* 0x000fe400078e0007 */
[----:B------:R-:W-:Y:S02]  /*e7a0*/  IMAD.MOV.U32 R12, RZ, RZ, RZ ;  /* 0x000000ffff0c7224 */ /* 0x000fe400078e00ff */
[----:B------:R-:W-:Y:S02]  /*e7b0*/  IMAD.MOV.U32 R11, RZ, RZ, 0x1c1f ;  /* 0x00001c1fff0b7424 */ /* 0x000fe400078e00ff */
[----:B------:R-:W-:-:S07]  /*e7c0*/  IMAD.MOV.U32 R15, RZ, RZ, -0x1 ;  /* 0xffffffffff0f7424 */ /* 0x000fce00078e00ff */
[----:B01----:R-:W-:Y:S05]  /*e7d0*/  WARPSYNC.COLLECTIVE R15, `(.L_x_9481) ;  /* 0x000000000f087348 */ /* 0x003fea0003c00000 */
[----:B------:R2:W3:Y:S02]  /*e7e0*/  SHFL.IDX P6, R14, R13, R12, R11 ;  /* 0x0000000c0d0e7389 */ /* 0x0004e400000c000b */
[----:B0123--:R-:W-:Y:S01]  /*e7f0*/  ENDCOLLECTIVE ;  /* 0x000000000000791b */ /* 0x00ffe20003800000 */
.L_x_9481:
[----:B------:R-:W-:Y:S02]  /*e800*/  IMAD.MOV.U32 R13, RZ, RZ, R6 ;  /* 0x000000ffff0d7224 */ /* 0x000fe400078e0006 */
[----:B------:R-:W-:-:S07]  /*e810*/  IMAD.MOV.U32 R3, RZ, RZ, R14 ;  /* 0x000000ffff037224 */ /* 0x000fce00078e000e */
[----:B------:R-:W-:Y:S05]  /*e820*/  WARPSYNC.COLLECTIVE R15, `(.L_x_9482) ;  /* 0x000000000f087348 */ /* 0x000fea0003c00000 */
[----:B------:R0:W1:Y:S02]  /*e830*/  SHFL.IDX P6, R14, R13, R12, R11 ;  /* 0x0000000c0d0e7389 */ /* 0x00006400000c000b */
[----:B01----:R-:W-:Y:S01]  /*e840*/  ENDCOLLECTIVE ;  /* 0x000000000000791b */ /* 0x003fe20003800000 */
.L_x_9482:
[----:B------:R-:W-:Y:S02]  /*e850*/  ULDC UR4, c[0x0][0x288] ;  /* 0x0000a20000047ab9 */ /* 0x000fe40000000800 */
[----:B------:R-:W-:Y:S02]  /*e860*/  IMAD R10, R5, UR4, RZ ;  /* 0x00000004050a7c24 */ /* 0x000fe4000f8e02ff */
[----:B------:R-:W-:-:S03]  /*e870*/  VIADD R5, R9, 0x20 ;  /* 0x0000002009057836 */ /* 0x000fc60000000000 */
        /* <DEDUP_REMOVED lines=8> */
.L_x_9483:
[----:B------:R-:W-:-:S05]  /*e900*/  @!P3 IMAD.WIDE.U32 R2, R21, 0x2, R2 ;  /* 0x000000021502b825 */ /* 0x000fca00078e0002 */
[----:B------:R-:W-:Y:S01]  /*e910*/  @!PT LDS RZ, [RZ] ;  /* 0x00000000fffff984 */ /* 0x000fe20000000800 */
[----:B------:R-:W-:Y:S01]  /*e920*/  @!PT LDS RZ, [RZ] ;  /* 0x00000000fffff984 */ /* 0x000fe20000000800 */
[----:B------:R-:W-:Y:S01]  /*e930*/  @!PT LDS RZ, [RZ] ;  /* 0x00000000fffff984 */ /* 0x000fe20000000800 */
[----:B------:R0:W-:Y:S04]  /*e940*/  @!P3 LDGSTS.E.BYPASS.LTC128B.128 [R28+0xda00], desc[UR38][R2.64], !P2 ;  /* 0x0da00000021cbfae */ /* 0x0001e8000d101d66 */
[----:B------:R0:W-:Y:S01]  /*e950*/  @!P3 LDGSTS.E.BYPASS.LTC128B.128 [R28+0x10a00], desc[UR38][R2.64+0x40], !P0 ;  /* 0x10a00040021cbfae */ /* 0x0001e2000c101d66 */
[----:B------:R-:W-:-:S03]  /*e960*/  IMAD.MOV.U32 R13, RZ, RZ, R6 ;  /* 0x000000ffff0d7224 */ /* 0x000fc600078e0006 */
[----:B------:R0:W-:Y:S01]  /*e970*/  @!P3 LDGSTS.E.BYPASS.LTC128B.128 [R28+0x13a00], desc[UR38][R2.64+0x80], !P1 ;  /* 0x13a00080021cbfae */ /* 0x0001e2000c901d66 */
[----:B------:R-:W-:Y:S01]  /*e980*/  ISETP.GE.AND P3, PT, R5, R10, PT ;  /* 0x0000000a0500720c */ /* 0x000fe20003f66270 */
[----:B------:R-:W-:-:S12]  /*e990*/  IMAD.MOV.U32 R5, RZ, RZ, R14 ;  /* 0x000000ffff057224 */ /* 0x000fd800078e000e */
[----:B0-----:R-:W-:Y:S05]  /*e9a0*/  WARPSYNC.COLLECTIVE R15, `(.L_x_9484) ;  /* 0x000000000f087348 */ /* 0x001fea0003c00000 */
[----:B------:R1:W2:Y:S02]  /*e9b0*/  SHFL.IDX P6, R14, R13, R12, R11 ;  /* 0x0000000c0d0e7389 */ /* 0x0002a400000c000b */
[----:B012---:R-:W-:Y:S01]  /*e9c0*/  ENDCOLLECTIVE ;  /* 0x000000000000791b */ /* 0x007fe20003800000 */
.L_x_9484:
[----:B------:R-:W-:Y:S01]  /*e9d0*/  VIADD R3, R9, 0x40 ;  /* 0x0000004009037836 */ /* 0x000fe20000000000 */
[----:B------:R-:W-:Y:S01]  /*e9e0*/  @!P3 LEA R28, R0, UR40, 0x1 ;  /* 0x00000028001cbc11 */ /* 0x000fe2000f8e08ff */
[----:B------:R-:W-:Y:S02]  /*e9f0*/  IMAD.MOV.U32 R13, RZ, RZ, R7 ;  /* 0x000000ffff0d7224 */ /* 0x000fe400078e0007 */
[----:B------:R-:W-:Y:S02]  /*ea00*/  IMAD.MOV.U32 R12, RZ, RZ, 0x2 ;  /* 0x00000002ff0c7424 */ /* 0x000fe400078e00ff */
[----:B------:R-:W-:-:S07]  /*ea10*/  IMAD.MOV.U32 R4, RZ, RZ, R14 ;  /* 0x000000ffff047224 */ /* 0x000fce00078e000e */
[----:B------:R-:W-:Y:S05]  /*ea20*/  WARPSYNC.COLLECTIVE R15, `(.L_x_9485) ;  /* 0x000000000f087348 */ /* 0x000fea0003c00000 */
[----:B------:R0:W1:Y:S02]  /*ea30*/  SHFL.IDX P6, R14, R13, R12, R11 ;  /* 0x0000000c0d0e7389 */ /* 0x00006400000c000b */
[----:B01----:R-:W-:Y:S01]  /*ea40*/  ENDCOLLECTIVE ;  /* 0x000000000000791b */ /* 0x003fe20003800000 */
.L_x_9485:
        /* <DEDUP_REMOVED lines=13> */
.L_x_9486:
[----:B------:R-:W-:Y:S01]  /*eb20*/  IMAD.MOV.U32 R3, RZ, RZ, R2 ;  /* 0x000000ffff037224 */ /* 0x000fe200078e0002 */
[----:B------:R-:W-:Y:S01]  /*eb30*/  @!P3 LEA R5, R0, UR40, 0x1 ;  /* 0x000000280005bc11 */ /* 0x000fe2000f8e08ff */
[----:B------:R-:W-:Y:S02]  /*eb40*/  IMAD.MOV.U32 R13, RZ, RZ, R7 ;  /* 0x000000ffff0d7224 */ /* 0x000fe400078e0007 */
[----:B------:R-:W-:Y:S02]  /*eb50*/  IMAD.MOV.U32 R12, RZ, RZ, 0x3 ;  /* 0x00000003ff0c7424 */ /* 0x000fe400078e00ff */
[----:B------:R-:W-:-:S07]  /*eb60*/  IMAD.MOV.U32 R2, RZ, RZ, R14 ;  /* 0x000000ffff027224 */ /* 0x000fce00078e000e */
[----:B------:R-:W-:Y:S05]  /*eb70*/  WARPSYNC.COLLECTIVE R15, `(.L_x_9487) ;  /* 0x000000000f087348 */ /* 0x000fea0003c00000 */
[----:B------:R0:W1:Y:S02]  /*eb80*/  SHFL.IDX P6, R14, R13, R12, R11 ;  /* 0x0000000c0d0e7389 */ /* 0x00006400000c000b */
[----:B01----:R-:W-:Y:S01]  /*eb90*/  ENDCOLLECTIVE ;  /* 0x000000000000791b */ /* 0x003fe20003800000 */
.L_x_9487:
        /* <DEDUP_REMOVED lines=8> */
[----:B------:R-:W-:-:S07]  /*ec20*/  IMAD.MOV.U32 R7, RZ, RZ, R14 ;  /* 0x000000ffff077224 */ /* 0x000fce00078e000e */
[----:B0-----:R-:W-:Y:S05]  /*ec30*/  WARPSYNC.COLLECTIVE R15, `(.L_x_9488) ;  /* 0x000000000f087348 */ /* 0x001fea0003c00000 */
[----:B------:R1:W2:Y:S02]  /*ec40*/  SHFL.IDX P6, R14, R13, R12, R11 ;  /* 0x0000000c0d0e7389 */ /* 0x0002a400000c000b */
[----:B012---:R-:W-:Y:S01]  /*ec50*/  ENDCOLLECTIVE ;  /* 0x000000000000791b */ /* 0x007fe20003800000 */
.L_x_9488:
[----:B------:R-:W-:Y:S02]  /*ec60*/  VIADD R3, R9, 0x60 ;  /* 0x0000006009037836 */ /* 0x000fe40000000000 */
[----:B------:R-:W-:-:S03]  /*ec70*/  IMAD.MOV.U32 R5, RZ, RZ, R7 ;  /* 0x000000ffff057224 */ /* 0x000fc600078e0007 */
[----:B------:R-:W-:Y:S01]  /*ec80*/  ISETP.GE.AND P3, PT, R3, R10, PT ;  /* 0x0000000a0300720c */ /* 0x000fe20003f66270 */
[----:B------:R-:W-:Y:S02]  /*ec90*/  VIADD R3, R9, 0x80 ;  /* 0x0000008009037836 */ /* 0x000fe40000000000 */
[----:B------:R-:W-:Y:S02]  /*eca0*/  IMAD.MOV.U32 R13, RZ, RZ, R8 ;  /* 0x000000ffff0d7224 */ /* 0x000fe400078e0008 */
[----:B------:R-:W-:-:S08]  /*ecb0*/  IMAD.MOV.U32 R12, RZ, RZ, RZ ;  /* 0x000000ffff0c7224 */ /* 0x000fd000078e00ff */
[----:B------:R-:W-:Y:S01]  /*ecc0*/  @!P3 LEA R7, R0, UR40, 0x1 ;  /* 0x000000280007bc11 */ /* 0x000fe2000f8e08ff */
[----:B------:R-:W-:-:S07]  /*ecd0*/  IMAD.MOV.U32 R4, RZ, RZ, R14 ;  /* 0x000000ffff047224 */ /* 0x000fce00078e000e */
[----:B------:R-:W-:Y:S05]  /*ece0*/  WARPSYNC.COLLECTIVE R15, `(.L_x_9489) ;  /* 0x000000000f087348 */ /* 0x000fea0003c00000 */
[----:B------:R0:W1:Y:S02]  /*ecf0*/  SHFL.IDX P6, R14, R13, R12, R11 ;  /* 0x0000000c0d0e7389 */ /* 0x00006400000c000b */
[----:B01----:R-:W-:Y:S01]  /*ed00*/  ENDCOLLECTIVE ;  /* 0x000000000000791b */ /* 0x003fe20003800000 */
.L_x_9489:
        /* <DEDUP_REMOVED lines=13> */
.L_x_9490:
        /* <DEDUP_REMOVED lines=8> */
.L_x_9491:
[----:B------:R-:W-:Y:S02]  /*ee60*/  IMAD.MOV.U32 R2, RZ, RZ, R6 ;  /* 0x000000ffff027224 */ /* 0x000fe400078e0006 */
[----:B------:R-:W-:Y:S02]  /*ee70*/  IMAD.MOV.U32 R6, RZ, RZ, 0x1 ;  /* 0x00000001ff067424 */ /* 0x000fe400078e00ff */
[----:B------:R-:W-:-:S05]  /*ee80*/  @!P3 IMAD.WIDE.U32 R2, R21, 0x2, R2 ;  /* 0x000000021502b825 */ /* 0x000fca00078e0002 */
[----:B------:R-:W-:Y:S01]  /*ee90*/  @!PT LDS RZ, [RZ] ;  /* 0x00000000fffff984 */ /* 0x000fe20000000800 */
[----:B------:R-:W-:Y:S01]  /*eea0*/  @!PT LDS RZ, [RZ] ;  /* 0x00000000fffff984 */ /* 0x000fe20000000800 */
[----:B------:R-:W-:Y:S01]  /*eeb0*/  @!PT LDS RZ, [RZ] ;  /* 0x00000000fffff984 */ /* 0x000fe20000000800 */
[----:B------:R0:W-:Y:S01]  /*eec0*/  @!P3 LDGSTS.E.BYPASS.LTC128B.128 [R28+0xfa00], desc[UR38][R2.64], !P2 ;  /* 0x0fa00000021cbfae */ /* 0x0001e2000d101d66 */
[----:B------:R-:W-:-:S03]  /*eed0*/  IMAD.MOV.U32 R13, RZ, RZ, R20 ;  /* 0x000000ffff0d7224 */ /* 0x000fc600078e0014 */
[----:B------:R0:W-:Y:S04]  /*eee0*/  @!P3 LDGSTS.E.BYPASS.LTC128B.128 [R28+0x12a00], desc[UR38][R2.64+0x40], !P0 ;  /* 0x12a00040021cbfae */ /* 0x0001e8000c101d66 */
[----:B------:R0:W-:Y:S01]  /*eef0*/  @!P3 LDGSTS.E.BYPASS.LTC128B.128 [R28+0x15a00], desc[UR38][R2.64+0x80], !P1 ;  /* 0x15a00080021cbfae */ /* 0x0001e2000c901d66 */
[----:B------:R-:W-:-:S07]  /*ef00*/  IMAD.MOV.U32 R8, RZ, RZ, R14 ;  /* 0x000000ffff087224 */ /* 0x000fce00078e000e */
[----:B0-----:R-:W-:Y:S05]  /*ef10*/  WARPSYNC.COLLECTIVE R15, `(.L_x_9492) ;  /* 0x000000000f087348 */ /* 0x001fea0003c00000 */
[----:B------:R1:W2:Y:S02]  /*ef20*/  SHFL.IDX P6, R14, R13, R12, R11 ;  /* 0x0000000c0d0e7389 */ /* 0x0002a400000c000b */
[----:B012---:R-:W-:Y:S01]  /*ef30*/  ENDCOLLECTIVE ;  /* 0x000000000000791b */ /* 0x007fe20003800000 */
.L_x_9492:
[----:B------:R-:W-:Y:S05]  /*ef40*/  BRA `(.L_x_9493) ;  /* 0xffffffcc00947947 */ /* 0x000fea000383ffff */
.L_x_9402:
[----:B0-----:R-:W-:-:S04]  /*ef50*/  IMAD.U32 R3, RZ, RZ, UR40 ;  /* 0x00000028ff037e24 */ /* 0x001fc8000f8e00ff */
[----:B------:R0:W1:Y:S03]  /*ef60*/  SYNCS.PHASECHK.TRANS64.TRYWAIT P0, [R3+URZ+0x31c20], R0 ;  /* 0x031c2000030075a7 */ /* 0x000066000800017f */
[----:B-1----:R-:W-:Y:S05]  /*ef70*/  @!P0 NANOSLEEP.SYNCS 0x989680 ;  /* 0x009896800000895d */ /* 0x002fea0003900000 */
[----:B------:R-:W1:Y:S02]  /*ef80*/  @!P0 SYNCS.PHASECHK.TRANS64 P0, [R3+URZ+0x31c20], R0 ;  /* 0x031c2000030085a7 */ /* 0x000e64000800007f */
[----:B-1----:R-:W-:Y:S05]  /*ef90*/  @!P0 BRA `(.L_x_9402) ;  /* 0xfffffffc00ec8947 */ /* 0x002fea000383ffff */
[----:B------:R-:W-:Y:S05]  /*efa0*/  BRA `(.L_x_9494) ;  /* 0xffffffcc00e47947 */ /* 0x000fea000383ffff */
.L_x_9409:
[----:B-1----:R-:W-:-:S04]  /*efb0*/  IMAD.U32 R3, RZ, RZ, UR40 ;  /* 0x00000028ff037e24 */ /* 0x002fc8000f8e00ff */
[----:B------:R1:W2:Y:S03]  /*efc0*/  SYNCS.PHASECHK.TRANS64.TRYWAIT P0, [R3+URZ+0x31c48], R6 ;  /* 0x031c4806030075a7 */ /* 0x0002a6000800017f */
[----:B--2---:R-:W-:Y:S05]  /*efd0*/  @!P0 NANOSLEEP.SYNCS 0x989680 ;  /* 0x009896800000895d */ /* 0x004fea0003900000 */
[----:B------:R-:W2:Y:S02]  /*efe0*/  @!P0 SYNCS.PHASECHK.TRANS64 P0, [R3+URZ+0x31c48], R6 ;  /* 0x031c4806030085a7 */ /* 0x000ea4000800007f */
[----:B--2---:R-:W-:Y:S05]  /*eff0*/  @!P0 BRA `(.L_x_9409) ;  /* 0xfffffffc00ec8947 */ /* 0x004fea000383ffff */
[----:B------:R-:W-:Y:S05]  /*f000*/  BRA `(.L_x_9495) ;  /* 0xffffffd000a47947 */ /* 0x000fea000383ffff */
.L_x_9416:
[----:B01----:R-:W-:-:S04]  /*f010*/  IMAD.U32 R3, RZ, RZ, UR40 ;  /* 0x00000028ff037e24 */ /* 0x003fc8000f8e00ff */
[----:B------:R0:W1:Y:S03]  /*f020*/  SYNCS.PHASECHK.TRANS64.TRYWAIT P0, [R3+URZ+0x31c60], R6 ;  /* 0x031c6006030075a7 */ /* 0x000066000800017f */
[----:B-1----:R-:W-:Y:S05]  /*f030*/  @!P0 NANOSLEEP.SYNCS 0x989680 ;  /* 0x009896800000895d */ /* 0x002fea0003900000 */
[----:B------:R-:W1:Y:S02]  /*f040*/  @!P0 SYNCS.PHASECHK.TRANS64 P0, [R3+URZ+0x31c60], R6 ;  /* 0x031c6006030085a7 */ /* 0x000e64000800007f */
[----:B-1----:R-:W-:Y:S05]  /*f050*/  @!P0 BRA `(.L_x_9416) ;  /* 0xfffffffc00ec8947 */ /* 0x002fea000383ffff */
[----:B------:R-:W-:Y:S05]  /*f060*/  BRA `(.L_x_9496) ;  /* 0xffffffd4007c7947 */ /* 0x000fea000383ffff */
.L_x_9426:
[----:B-1----:R-:W-:-:S04]  /*f070*/  IMAD.U32 R3, RZ, RZ, UR40 ;  /* 0x00000028ff037e24 */ /* 0x002fc8000f8e00ff */
[----:B------:R1:W2:Y:S03]  /*f080*/  SYNCS.PHASECHK.TRANS64.TRYWAIT P0, [R3+URZ+0x31c40], R12 ;  /* 0x031c400c030075a7 */ /* 0x0002a6000800017f */
[----:B--2---:R-:W-:Y:S05]  /*f090*/  @!P0 NANOSLEEP.SYNCS 0x989680 ;  /* 0x009896800000895d */ /* 0x004fea0003900000 */
[----:B------:R-:W2:Y:S02]  /*f0a0*/  @!P0 SYNCS.PHASECHK.TRANS64 P0, [R3+URZ+0x31c40], R12 ;  /* 0x031c400c030085a7 */ /* 0x000ea4000800007f */
[----:B--2---:R-:W-:Y:S05]  /*f0b0*/  @!P0 BRA `(.L_x_9426) ;  /* 0xfffffffc00ec8947 */ /* 0x004fea000383ffff */
[----:B------:R-:W-:Y:S05]  /*f0c0*/  BRA `(.L_x_9497) ;  /* 0xffffffd800c87947 */ /* 0x000fea000383ffff */
.L_x_9433:
[----:B0-----:R-:W-:-:S04]  /*f0d0*/  IMAD.U32 R3, RZ, RZ, UR40 ;  /* 0x00000028ff037e24 */ /* 0x001fc8000f8e00ff */
[----:B------:R0:W1:Y:S03]  /*f0e0*/  SYNCS.PHASECHK.TRANS64.TRYWAIT P0, [R3+URZ+0x31c68], R2 ;  /* 0x031c6802030075a7 */ /* 0x000066000800017f */
[----:B-1----:R-:W-:Y:S05]  /*f0f0*/  @!P0 NANOSLEEP.SYNCS 0x989680 ;  /* 0x009896800000895d */ /* 0x002fea0003900000 */
[----:B------:R-:W1:Y:S02]  /*f100*/  @!P0 SYNCS.PHASECHK.TRANS64 P0, [R3+URZ+0x31c68], R2 ;  /* 0x031c6802030085a7 */ /* 0x000e64000800007f */
[----:B-1----:R-:W-:Y:S05]  /*f110*/  @!P0 BRA `(.L_x_9433) ;  /* 0xfffffffc00ec8947 */ /* 0x002fea000383ffff */
[----:B------:R-:W-:Y:S05]  /*f120*/  BRA `(.L_x_9498) ;  /* 0xffffffdc00a07947 */ /* 0x000fea000383ffff */
.L_x_9443:
[----:B-1----:R-:W-:-:S04]  /*f130*/  IMAD.U32 R2, RZ, RZ, UR40 ;  /* 0x00000028ff027e24 */ /* 0x002fc8000f8e00ff */
[----:B------:R1:W2:Y:S03]  /*f140*/  SYNCS.PHASECHK.TRANS64.TRYWAIT P0, [R2+URZ+0x31c48], R9 ;  /* 0x031c4809020075a7 */ /* 0x0002a6000800017f */
[----:B--2---:R-:W-:Y:S05]  /*f150*/  @!P0 NANOSLEEP.SYNCS 0x989680 ;  /* 0x009896800000895d */ /* 0x004fea0003900000 */
[----:B------:R-:W2:Y:S02]  /*f160*/  @!P0 SYNCS.PHASECHK.TRANS64 P0, [R2+URZ+0x31c48], R9 ;  /* 0x031c4809020085a7 */ /* 0x000ea4000800007f */
[----:B--2---:R-:W-:Y:S05]  /*f170*/  @!P0 BRA `(.L_x_9443) ;  /* 0xfffffffc00ec8947 */ /* 0x004fea000383ffff */
[----:B------:R-:W-:Y:S05]  /*f180*/  BRA `(.L_x_9499) ;  /* 0xffffffe400007947 */ /* 0x000fea000383ffff */
.L_x_9450:
[----:B0-----:R-:W-:-:S04]  /*f190*/  IMAD.U32 R2, RZ, RZ, UR40 ;  /* 0x00000028ff027e24 */ /* 0x001fc8000f8e00ff */
[----:B------:R0:W1:Y:S03]  /*f1a0*/  SYNCS.PHASECHK.TRANS64.TRYWAIT P0, [R2+URZ+0x31c60], R9 ;  /* 0x031c6009020075a7 */ /* 0x000066000800017f */
[----:B-1----:R-:W-:Y:S05]  /*f1b0*/  @!P0 NANOSLEEP.SYNCS 0x989680 ;  /* 0x009896800000895d */ /* 0x002fea0003900000 */
[----:B------:R-:W1:Y:S02]  /*f1c0*/  @!P0 SYNCS.PHASECHK.TRANS64 P0, [R2+URZ+0x31c60], R9 ;  /* 0x031c6009020085a7 */ /* 0x000e64000800007f */
[----:B-1----:R-:W-:Y:S05]  /*f1d0*/  @!P0 BRA `(.L_x_9450) ;  /* 0xfffffffc00ec8947 */ /* 0x002fea000383ffff */
[----:B------:R-:W-:Y:S05]  /*f1e0*/  BRA `(.L_x_9500) ;  /* 0xffffffe400d47947 */ /* 0x000fea000383ffff */
.L_x_9459:
[----:B0-----:R0:W1:Y:S02]  /*f1f0*/  SYNCS.PHASECHK.TRANS64.TRYWAIT P0, [R3+URZ+0x31c60], R2 ;  /* 0x031c6002030075a7 */ /* 0x001064000800017f */
[----:B-1----:R-:W-:Y:S05]  /*f200*/  @!P0 NANOSLEEP.SYNCS 0x989680 ;  /* 0x009896800000895d */ /* 0x002fea0003900000 */
[----:B------:R-:W1:Y:S02]  /*f210*/  @!P0 SYNCS.PHASECHK.TRANS64 P0, [R3+URZ+0x31c60], R2 ;  /* 0x031c6002030085a7 */ /* 0x000e64000800007f */
[----:B-1----:R-:W-:Y:S05]  /*f220*/  @!P0 BRA `(.L_x_9459) ;  /* 0xfffffffc00f08947 */ /* 0x002fea000383ffff */
[----:B------:R-:W-:Y:S05]  /*f230*/  BRA `(.L_x_9501) ;  /* 0xffffffe800cc7947 */ /* 0x000fea000383ffff */
.L_x_9465:
[----:B0-----:R0:W1:Y:S02]  /*f240*/  SYNCS.PHASECHK.TRANS64.TRYWAIT P0, [R7+URZ+0x31c20], R2 ;  /* 0x031c2002070075a7 */ /* 0x001064000800017f */
[----:B-1----:R-:W-:Y:S05]  /*f250*/  @!P0 NANOSLEEP.SYNCS 0x989680 ;  /* 0x009896800000895d */ /* 0x002fea0003900000 */
[----:B------:R-:W1:Y:S02]  /*f260*/  @!P0 SYNCS.PHASECHK.TRANS64 P0, [R7+URZ+0x31c20], R2 ;  /* 0x031c2002070085a7 */ /* 0x000e64000800007f */
[----:B-1----:R-:W-:Y:S05]  /*f270*/  @!P0 BRA `(.L_x_9465) ;  /* 0xfffffffc00f08947 */ /* 0x002fea000383ffff */
[----:B------:R-:W-:Y:S05]  /*f280*/  BRA `(.L_x_9502) ;  /* 0xffffffec00d07947 */ /* 0x000fea000383ffff */
.L_x_9466:
        /* <DEDUP_REMOVED lines=8> */
.L_x_9504:
[----:B------:R-:W-:Y:S05]  /*f310*/  BSYNC B0 ;  /* 0x0000000000007941 */ /* 0x000fea0003800000 */
.L_x_9503:
[----:B------:R-:W-:Y:S05]  /*f320*/  BRA `(.L_x_9505) ;  /* 0xffffffec00b47947 */ /* 0x000fea000383ffff */
.L_x_9467:
[----:B------:R-:W-:Y:S01]  /*f330*/  BSSY B0, `(.L_x_9506) ;  /* 0x0000006000007945 */ /* 0x000fe20003800000 */
[----:B------:R-:W-:-:S07]  /*f340*/  IMAD.MOV.U32 R15, RZ, RZ, -0x1 ;  /* 0xffffffffff0f7424 */ /* 0x000fce00078e00ff */
[----:B01----:R-:W-:Y:S05]  /*f350*/  WARPSYNC.COLLECTIVE R15, `(.L_x_9507) ;  /* 0x000000000f0c7348 */ /* 0x003fea0003c00000 */
[----:B------:R-:W-:Y:S02]  /*f360*/  ELECT P6, UR62, PT ;  /* 0x00000000003e782f */ /* 0x000fe400038c0000 */
[----:B------:R-:W-:Y:S01]  /*f370*/  MOV R14, UR62 ;  /* 0x0000003e000e7c02 */ /* 0x000fe20008000f00 */
[----:B01----:R-:W-:Y:S10]  /*f380*/  ENDCOLLECTIVE ;  /* 0x000000000000791b */ /* 0x003ff40003800000 */
.L_x_9507:
[----:B------:R-:W-:Y:S05]  /*f390*/  BSYNC B0 ;  /* 0x0000000000007941 */ /* 0x000fea0003800000 */
.L_x_9506:
[----:B------:R-:W-:Y:S05]  /*f3a0*/  BRA `(.L_x_9508) ;  /* 0xffffffec00a87947 */ /* 0x000fea000383ffff */
.L_x_9469:
[----:B0-----:R0:W2:Y:S02]  /*f3b0*/  SYNCS.PHASECHK.TRANS64.TRYWAIT P0, [R5+URZ], R4 ;  /* 0x00000004050075a7 */ /* 0x0010a4000800017f */
[----:B--2---:R-:W-:Y:S05]  /*f3c0*/  @!P0 NANOSLEEP.SYNCS 0x989680 ;  /* 0x009896800000895d */ /* 0x004fea0003900000 */
[----:B------:R-:W2:Y:S02]  /*f3d0*/  @!P0 SYNCS.PHASECHK.TRANS64 P0, [R5+URZ], R4 ;  /* 0x00000004050085a7 */ /* 0x000ea4000800007f */
[----:B--2---:R-:W-:Y:S05]  /*f3e0*/  @!P0 BRA `(.L_x_9469) ;  /* 0xfffffffc00f08947 */ /* 0x004fea000383ffff */
[----:B------:R-:W-:Y:S05]  /*f3f0*/  BRA `(.L_x_9509) ;  /* 0xffffffec00d87947 */ /* 0x000fea000383ffff */
.L_x_9470:
[----:B--2---:R2:W3:Y:S02]  /*f400*/  SYNCS.PHASECHK.TRANS64.TRYWAIT P0, [R3+URZ], R2 ;  /* 0x00000002030075a7 */ /* 0x0044e4000800017f */
[----:B---3--:R-:W-:Y:S05]  /*f410*/  @!P0 NANOSLEEP.SYNCS 0x989680 ;  /* 0x009896800000895d */ /* 0x008fea0003900000 */
[----:B------:R-:W3:Y:S02]  /*f420*/  @!P0 SYNCS.PHASECHK.TRANS64 P0, [R3+URZ], R2 ;  /* 0x00000002030085a7 */ /* 0x000ee4000800007f */
[----:B---3--:R-:W-:Y:S05]  /*f430*/  @!P0 BRA `(.L_x_9470) ;  /* 0xfffffffc00f08947 */ /* 0x008fea000383ffff */
[----:B------:R-:W-:Y:S05]  /*f440*/  BRA `(.L_x_9510) ;  /* 0xffffffec00cc7947 */ /* 0x000fea000383ffff */
.L_x_9472:
[----:B0-----:R0:W2:Y:S02]  /*f450*/  SYNCS.PHASECHK.TRANS64.TRYWAIT P0, [R5+URZ], R4 ;  /* 0x00000004050075a7 */ /* 0x0010a4000800017f */
[----:B--2---:R-:W-:Y:S05]  /*f460*/  @!P0 NANOSLEEP.SYNCS 0x989680 ;  /* 0x009896800000895d */ /* 0x004fea0003900000 */
[----:B------:R-:W2:Y:S02]  /*f470*/  @!P0 SYNCS.PHASECHK.TRANS64 P0, [R5+URZ], R4 ;  /* 0x00000004050085a7 */ /* 0x000ea4000800007f */
[----:B--2---:R-:W-:Y:S05]  /*f480*/  @!P0 BRA `(.L_x_9472) ;  /* 0xfffffffc00f08947 */ /* 0x004fea000383ffff */
[----:B------:R-:W-:Y:S05]  /*f490*/  BRA `(.L_x_9511) ;  /* 0xffffffec00d07947 */ /* 0x000fea000383ffff */
.L_x_9512:
        /* <DEDUP_REMOVED lines=14> */
.L_x_14866:


//--------------------- .text._ZN7cutlass13device_kernelIN5flash11enable_sm90INS1_16FlashAttnFwdSm90INS1_25CollectiveMainloopFwdSm90ILi2EN4cute5tupleIJNS5_1CILi1EEES8_S8_EEENS6_IJNS7_ILi192EEENS7_ILi144EEENS7_ILi96EEEEEELi96ENS_6half_tEfNS_4arch4Sm90ELb0ELb0ELb0ELb1ELb0ELb0ELb0ELb0ELb1ELb1ELb1ELb0EEENS1_21CollectiveEpilogueFwdINS6_IJSA_SC_SB_EEES9_SE_SG_Li384ELb1ELb1ELb1ELb0EEENS1_36VarlenDynamicPersistentTileSchedulerILi192ELi144ELi384ELi128ELb1ELb1ELb1ELb0ELb1ELb1EEEEEEEEEvNT_6ParamsE --------------------------
	.section	.text._ZN7cutlass13device_kernelIN5flash11enable_sm90INS1_16FlashAttnFwdSm90INS1_25CollectiveMainloopFwdSm90ILi2EN4cute5tupleIJNS5_1CILi1EEES8_S8_EEENS6_IJNS7_ILi192EEENS7_ILi144EEENS7_ILi96EEEEEELi96ENS_6half_tEfNS_4arch4Sm90ELb0ELb0ELb0ELb1ELb0ELb0ELb0ELb0ELb1ELb1ELb1ELb0EEENS1_21CollectiveEpilogueFwdINS6_IJSA_SC_SB_EEES9_SE_SG_Li384ELb1ELb1ELb1ELb0EEENS1_36VarlenDynamicPersistentTileSchedulerILi192ELi144ELi384ELi128ELb1ELb1ELb1ELb0ELb1ELb1EEEEEEEEEvNT_6ParamsE,"ax",@progbits
	.align	128
.text._ZN7cutlass13device_kernelIN5flash11enable_sm90INS1_16FlashAttnFwdSm90INS1_25CollectiveMainloopFwdSm90ILi2EN4cute5tupleIJNS5_1CILi1EEES8_S8_EEENS6_IJNS7_ILi192EEENS7_ILi144EEENS7_ILi96EEEEEELi96ENS_6half_tEfNS_4arch4Sm90ELb0ELb0ELb0ELb1ELb0ELb0ELb0ELb0ELb1ELb1ELb1ELb0EEENS1_21CollectiveEpilogueFwdINS6_IJSA_SC_SB_EEES9_SE_SG_Li384ELb1ELb1ELb1ELb0EEENS1_36VarlenDynamicPersistentTileSchedulerILi192ELi144ELi384ELi128ELb1ELb1ELb1ELb0ELb1ELb1EEEEEEEEEvNT_6ParamsE:
        .type           _ZN7cutlass13device_kernelIN5flash11enable_sm90INS1_16FlashAttnFwdSm90INS1_25CollectiveMainloopFwdSm90ILi2EN4cute5tupleIJNS5_1CILi1EEES8_S8_EEENS6_IJNS7_ILi192EEENS7_ILi144EEENS7_ILi96EEEEEELi96ENS_6half_tEfNS_4arch4Sm90ELb0ELb0ELb0ELb1ELb0ELb0ELb0ELb0ELb1ELb1ELb1ELb0EEENS1_21CollectiveEpilogueFwdINS6_IJSA_SC_SB_EEES9_SE_SG_Li384ELb1ELb1ELb1ELb0EEENS1_36VarlenDynamicPersistentTileSchedulerILi192ELi144ELi384ELi128ELb1ELb1ELb1ELb0ELb1ELb1EEEEEEEEEvNT_6ParamsE,@function
        .size           _ZN7cutlass13device_kernelIN5flash11enable_sm90INS1_16FlashAttnFwdSm90INS1_25CollectiveMainloopFwdSm90ILi2EN4cute5tupleIJNS5_1CILi1EEES8_S8_EEENS6_IJNS7_ILi192EEENS7_ILi144EEENS7_ILi96EEEEEELi96ENS_6half_tEfNS_4arch4Sm90ELb0ELb0ELb0ELb1ELb0ELb0ELb0ELb0ELb1ELb1ELb1ELb0EEENS1_21CollectiveEpilogueFwdINS6_IJSA_SC_SB_EEES9_SE_SG_Li384ELb1ELb1ELb1ELb0EEENS1_36VarlenDynamicPersistentTileSchedulerILi192ELi144ELi384ELi128ELb1ELb1ELb1ELb0ELb1ELb1EEEEEEEEEvNT_6ParamsE,(.L_x_14867 - _ZN7cutlass13device_kernelIN5flash11enable_sm90INS1_16FlashAttnFwdSm90INS1_25CollectiveMainloopFwdSm90ILi2EN4cute5tupleIJNS5_1CILi1EEES8_S8_EEENS6_IJNS7_ILi192EEENS7_ILi144EEENS7_ILi96EEEEEELi96ENS_6half_tEfNS_4arch4Sm90ELb0ELb0ELb0ELb1ELb0ELb0ELb0ELb0ELb1ELb1ELb1ELb0EEENS1_21CollectiveEpilogueFwdINS6_IJSA_SC_SB_EEES9_SE_SG_Li384ELb1ELb1ELb1ELb0EEENS1_36VarlenDynamicPersistentTileSchedulerILi192ELi144ELi384ELi128ELb1ELb1ELb1ELb0ELb1ELb1EEEEEEEEEvNT_6ParamsE)
        .other          _ZN7cutlass13device_kernelIN5flash11enable_sm90INS1_16FlashAttnFwdSm90INS1_25CollectiveMainloopFwdSm90ILi2EN4cute5tupleIJNS5_1CILi1EEES8_S8_EEENS6_IJNS7_ILi192EEENS7_ILi144EEENS7_ILi96EEEEEELi96ENS_6half_tEfNS_4arch4Sm90ELb0ELb0ELb0ELb1ELb0ELb0ELb0ELb0ELb1ELb1ELb1ELb0EEENS1_21CollectiveEpilogueFwdINS6_IJSA_SC_SB_EEES9_SE_SG_Li384ELb1ELb1ELb1ELb0EEENS1_36VarlenDynamicPersistentTileSchedulerILi192ELi144ELi384ELi128ELb1ELb1ELb1ELb0ELb1ELb1EEEEEEEEEvNT_6ParamsE,@"STO_CUDA_ENTRY STV_DEFAULT"
_ZN7cutlass13device_kernelIN5flash11enable_sm90INS1_16FlashAttnFwdSm90INS1_25CollectiveMainloopFwdSm90ILi2EN4cute5tupleIJNS5_1CILi1EEES8_S8_EEENS6_IJNS7_ILi192EEENS7_ILi144EEENS7_ILi96EEEEEELi96ENS_6half_tEfNS_4arch4Sm90ELb0ELb0ELb0ELb1ELb0ELb0ELb0ELb0ELb1ELb1ELb1ELb0EEENS1_21CollectiveEpilogueFwdINS6_IJSA_SC_SB_EEES9_SE_SG_Li384ELb1ELb1ELb1ELb0EEENS1_36VarlenDynamicPersistentTileSchedulerILi192ELi144ELi384ELi128ELb1ELb1ELb1ELb0ELb1ELb1EEEEEEEEEvNT_6ParamsE:
        /* <DEDUP_REMOVED lines=18> */
.L_x_9514:
[----:B------:R-:W-:Y:S05]  /*0120*/  BSYNC B0 ;  /* 0x0000000000007941 */ /* 0x000fea0003800000 */
.L_x_9513:
        /* <DEDUP_REMOVED lines=41> */
.L_x_9515:
        /* <DEDUP_REMOVED lines=22> */
.L_x_9516:
        /* <DEDUP_REMOVED lines=18> */
.L_x_9517:
        /* <DEDUP_REMOVED lines=22> */
.L_x_9518:
        /* <DEDUP_REMOVED lines=22> */
.L_x_9519:
        /* <DEDUP_REMOVED lines=8> */
.L_x_9521:
        /* <DEDUP_REMOVED lines=8> */
[----:B-1----:R-:W-:-:S03]  /*0a00*/  ULEA UR37, UR4, UR37, 0x18 ;  /* 0x0000002504257291 */ /* 0x002fc6000f8ec03f */
[----:B------:R-:W-:Y:S01]  /*0a10*/  ULDC UR4, c[0x0][0xc3c] ;  /* 0x00030f0000047ab9 */ /* 0x000fe20000000800 */
[----:B0-----:R-:W-:-:S04]  /*0a20*/  LOP3.LUT R0, R2, 0xffffff80, RZ, 0xc0, !PT ;  /* 0xffffff8002007812 */ /* 0x001fc800078ec0ff */
[----:B------:R-:W-:-:S13]  /*0a30*/  ISETP.NE.AND P0, PT, R0, 0x80, PT ;  /* 0x000000800000780c */ /* 0x000fda0003f05270 */
[----:B------:R-:W-:Y:S08]  /*0a40*/  @!P0 BAR.ARV 0x9, 0x100 ;  /* 0x0244000000008b1d */ /* 0x000ff00000002000 */
[----:B------:R-:W-:Y:S06]  /*0a50*/  BAR.SYNC.DEFER_BLOCKING 0x5, 0x200 ;  /* 0x0148000000007b1d */ /* 0x000fec0000010000 */
[----:B------:R-:W0:Y:S02]  /*0a60*/  LDS.128 R8, [UR37+0x31cd0] ;  /* 0x031cd025ff087984 */ /* 0x000e240008000c00 */
[----:B------:R-:W-:Y:S06]  /*0a70*/  BAR.ARV 0x4, 0x200 ;  /* 0x0108000000007b1d */ /* 0x000fec0000002000 */
[----:B0-----:R-:W-:-:S13]  /*0a80*/  ISETP.GE.AND P0, PT, R11, UR4, PT ;  /* 0x000000040b007c0c */ /* 0x001fda000bf06270 */
        /* <DEDUP_REMOVED lines=9> */
[----:B------:R-:W-:-:S02]  /*0b20*/  LEA.HI R2, R0, R15, RZ, 0x4 ;  /* 0x0000000f00027211 */ /* 0x000fc400078f20ff */
[----:B------:R-:W-:Y:S02]  /*0b30*/  LEA.HI R7, R0, R15, RZ, 0x5 ;  /* 0x0000000f00077211 */ /* 0x000fe400078f28ff */
[----:B------:R-:W-:Y:S02]  /*0b40*/  SHF.R.S32.HI R5, RZ, 0x4, R2 ;  /* 0x00000004ff057819 */ /* 0x000fe40000011402 */
[----:B------:R-:W-:Y:S02]  /*0b50*/  SHF.R.S32.HI R10, RZ, 0x5, R7 ;  /* 0x00000005ff0a7819 */ /* 0x000fe40000011407 */
[----:B------:R-:W-:-:S04]  /*0b60*/  LEA.HI R4, R2, R5, RZ, 0x1 ;  /* 0x0000000502047211 */ /* 0x000fc800078f08ff */
[----:B------:R-:W-:-:S05]  /*0b70*/  LOP3.LUT R6, R4, 0x1ffffffe, RZ, 0xc0, !PT ;  /* 0x1ffffffe04067812 */ /* 0x000fca00078ec0ff */
[----:B------:R-:W-:Y:S01]  /*0b80*/  IMAD.IADD R6, R5, 0x1, -R6 ;  /* 0x0000000105067824 */ /* 0x000fe200078e0a06 */
[----:B--2---:R-:W-:Y:S02]  /*0b90*/  R2UR UR4, R3 ;  /* 0x00000000030472ca */ /* 0x004fe400000e0000 */
[----:B------:R-:W-:Y:S02]  /*0ba0*/  LOP3.LUT R3, R2, 0xfffffff0, RZ, 0xc0, !PT ;  /* 0xfffffff002037812 */ /* 0x000fe400078ec0ff */
[CC--:B------:R-:W-:Y:S02]  /*0bb0*/  LEA.HI R2, R0.reuse, R15.reuse, RZ, 0x7 ;  /* 0x0000000f00027211 */ /* 0x0c0fe400078f38ff */
[----:B------:R-:W-:Y:S01]  /*0bc0*/  LEA.HI R0, R0, R15, RZ, 0x2 ;  /* 0x0000000f00007211 */ /* 0x000fe200078f10ff */
[C---:B------:R-:W-:Y:S01]  /*0bd0*/  IMAD.IADD R3, R15.reuse, 0x1, -R3 ;  /* 0x000000010f037824 */ /* 0x040fe200078e0a03 */
[----:B------:R-:W-:Y:S02]  /*0be0*/  LOP3.LUT R8, R2, 0xffffff80, RZ, 0xc0, !PT ;  /* 0xffffff8002087812 */ /* 0x000fe400078ec0ff */
[----:B------:R-:W-:Y:S01]  /*0bf0*/  SHF.R.S32.HI R16, RZ, 0x7, R2 ;  /* 0x00000007ff107819 */ /* 0x000fe20000011402 */
[--C-:B------:R-:W-:Y:S01]  /*0c00*/  IMAD R12, R10, 0x10, R3.reuse ;  /* 0x000000100a0c7824 */ /* 0x100fe200078e0203 */
[----:B------:R-:W-:Y:S01]  /*0c10*/  SHF.R.S32.HI R4, RZ, 0x1f, R3 ;  /* 0x0000001fff047819 */ /* 0x000fe20000011403 */
[C---:B------:R-:W-:Y:S01]  /*0c20*/  IMAD.IADD R14, R15.reuse, 0x1, -R8 ;  /* 0x000000010f0e7824 */ /* 0x040fe200078e0a08 */
[----:B------:R-:W-:Y:S01]  /*0c30*/  LOP3.LUT R157, R0, 0xfffffffc, RZ, 0xc0, !PT ;  /* 0xfffffffc009d7812 */ /* 0x000fe200078ec0ff */
[----:B------:R-:W-:Y:S01]  /*0c40*/  IMAD.HI R2, R16, 0x55555556, RZ ;  /* 0x5555555610027827 */ /* 0x000fe200078e02ff */
[CC--:B------:R-:W-:Y:S01]  /*0c50*/  LEA.HI R5, R4.reuse, R3.reuse, RZ, 0x3 ;  /* 0x0000000304057211 */ /* 0x0c0fe200078f18ff */
[----:B------:R-:W-:Y:S01]  /*0c60*/  ULOP3.LUT UR8, UR4, 0x1, URZ, 0xfc, !UPT ;  /* 0x0000000104087892 */ /* 0x000fe2000f8efc3f */
[----:B------:R-:W-:Y:S01]  /*0c70*/  LEA.HI R4, R4, R3, RZ, 0x2 ;  /* 0x0000000304047211 */ /* 0x000fe200078f10ff */
[----:B------:R-:W-:Y:S01]  /*0c80*/  IMAD.IADD R157, R15, 0x1, -R157 ;  /* 0x000000010f9d7824 */ /* 0x000fe200078e0a9d */
[----:B------:R-:W-:Y:S01]  /*0c90*/  SHF.R.S32.HI R9, RZ, 0x1f, R14 ;  /* 0x0000001fff097819 */ /* 0x000fe2000001140e */
[----:B------:R-:W-:Y:S01]  /*0ca0*/  IMAD.SHL.U32 R5, R5, 0x10, RZ ;  /* 0x0000001005057824 */ /* 0x000fe200078e00ff */
[----:B------:R-:W-:Y:S01]  /*0cb0*/  LOP3.LUT R8, R4, 0x7fffffc, RZ, 0xc0, !PT ;  /* 0x07fffffc04087812 */ /* 0x000fe200078ec0ff */
[----:B------:R-:W-:Y:S01]  /*0cc0*/  UMOV UR4, URZ ;  /* 0x0000003f00047c82 */ /* 0x000fe20008000000 */
[-C--:B------:R-:W-:Y:S01]  /*0cd0*/  LEA.HI R11, R9, R14.reuse, RZ, 0x2 ;  /* 0x0000000e090b7211 */ /* 0x080fe200078f10ff */
[----:B------:R-:W-:Y:S01]  /*0ce0*/  IMAD.SHL.U32 R17, R157, 0x8, RZ ;  /* 0x000000089d117824 */ /* 0x000fe200078e00ff */
[----:B------:R-:W-:Y:S01]  /*0cf0*/  LOP3.LUT R5, R5, 0x7fffff80, RZ, 0xc0, !PT ;  /* 0x7fffff8005057812 */ /* 0x000fe200078ec0ff */
[----:B------:R-:W-:Y:S01]  /*0d00*/  IMAD.IADD R8, R3, 0x1, -R8 ;  /* 0x0000000103087824 */ /* 0x000fe200078e0a08 */
[----:B------:R-:W-:Y:S01]  /*0d10*/  SHF.R.S32.HI R3, RZ, 0x1f, R11 ;  /* 0x0000001fff037819 */ /* 0x000fe2000001140b */
[C---:B------:R-:W-:Y:S01]  /*0d20*/  VIADD R19, R17.reuse, 0x20 ;  /* 0x0000002011137836 */ /* 0x040fe20000000000 */
[----:B------:R-:W-:Y:S01]  /*0d30*/  SHF.R.S32.HI R4, RZ, 0x2, R4 ;  /* 0x00000002ff047819 */ /* 0x000fe20000011404 */
[----:B------:R-:W-:Y:S01]  /*0d40*/  IMAD R5, R10, 0x100, R5 ;  /* 0x000001000a057824 */ /* 0x000fe200078e0205 */
[----:B------:R-:W-:Y:S01]  /*0d50*/  SHF.R.S32.HI R10, RZ, 0x2, R11 ;  /* 0x00000002ff0a7819 */ /* 0x000fe2000001140b */
[----:B------:R-:W-:Y:S01]  /*0d60*/  VIADD R23, R17, 0x40 ;  /* 0x0000004011177836 */ /* 0x000fe20000000000 */
[----:B------:R-:W-:Y:S01]  /*0d70*/  LEA.HI R9, R9, R14, RZ, 0x5 ;  /* 0x0000000e09097211 */ /* 0x000fe200078f28ff */
[----:B------:R-:W-:Y:S01]  /*0d80*/  IMAD R7, R8, 0x10, R5 ;  /* 0x0000001008077824 */ /* 0x000fe200078e0205 */
[----:B------:R-:W-:Y:S01]  /*0d90*/  LEA.HI R5, R3, R10, RZ, 0x3 ;  /* 0x0000000a03057211 */ /* 0x000fe200078f18ff */
[----:B------:R-:W-:Y:S01]  /*0da0*/  IMAD.SHL.U32 R4, R4, 0x40, RZ ;  /* 0x0000004004047824 */ /* 0x000fe200078e00ff */
[----:B------:R-:W-:Y:S01]  /*0db0*/  SHF.R.S32.HI R9, RZ, 0x5, R9 ;  /* 0x00000005ff097819 */ /* 0x000fe20000011409 */
[----:B------:R-:W-:Y:S01]  /*0dc0*/  IMAD.SHL.U32 R3, R6, 0x8, RZ ;  /* 0x0000000806037824 */ /* 0x000fe200078e00ff */
[----:B------:R-:W-:-:S02]  /*0dd0*/  LOP3.LUT R13, R5, 0xfffffff8, RZ, 0xc0, !PT ;  /* 0xfffffff8050d7812 */ /* 0x000fc400078ec0ff */
[----:B------:R-:W-:Y:S02]  /*0de0*/  LEA.HI R6, R2, R2, RZ, 0x1 ;  /* 0x0000000202067211 */ /* 0x000fe400078f08ff */
[----:B------:R-:W-:Y:S01]  /*0df0*/  LOP3.LUT R4, R4, 0x40, RZ, 0xc0, !PT ;  /* 0x0000004004047812 */ /* 0x000fe200078ec0ff */
[----:B------:R-:W-:Y:S01]  /*0e00*/  IMAD.IADD R10, R10, 0x1, -R13 ;  /* 0x000000010a0a7824 */ /* 0x000fe200078e0a0d */
[----:B------:R-:W-:Y:S01]  /*0e10*/  LOP3.LUT R11, R11, 0x7ffffffc, RZ, 0xc0, !PT ;  /* 0x7ffffffc0b0b7812 */ /* 0x000fe200078ec0ff */
[----:B------:R-:W-:Y:S01]  /*0e20*/  IMAD R6, R6, -0x3, R16 ;  /* 0xfffffffd06067824 */ /* 0x000fe200078e0210 */
[--C-:B------:R-:W-:Y:S01]  /*0e30*/  LOP3.LUT R2, R4, 0x8, R3.reuse, 0xf8, !PT ;  /* 0x0000000804027812 */ /* 0x100fe200078ef803 */
[----:B------:R-:W-:Y:S01]  /*0e40*/  IMAD R9, R9, 0x10, R10 ;  /* 0x0000001009097824 */ /* 0x000fe200078e020a */
[----:B------:R-:W-:Y:S01]  /*0e50*/  SHF.R.U32.HI R5, RZ, 0x3, R4 ;  /* 0x00000003ff057819 */ /* 0x000fe20000011604 */
[----:B------:R-:W-:Y:S02]  /*0e60*/  IMAD.U32 R3, R12, 0x20, R3 ;  /* 0x000000200c037824 */ /* 0x000fe400078e0003 */
[----:B------:R-:W-:Y:S01]  /*0e70*/  IMAD R4, R6, 0x40, R9 ;  /* 0x0000004006047824 */ /* 0x000fe200078e0209 */
[----:B------:R-:W-:Y:S01]  /*0e80*/  LOP3.LUT R2, R2, R5, RZ, 0x3c, !PT ;  /* 0x0000000502027212 */ /* 0x000fe200078e3cff */
[----:B------:R-:W-:Y:S01]  /*0e90*/  IMAD.U32 R5, RZ, RZ, UR8 ;  /* 0x00000008ff057e24 */ /* 0x000fe2000f8e00ff */
[----:B------:R0:W-:Y:S01]  /*0ea0*/  STL [R1+0x44], R3 ;  /* 0x0000440301007387 */ /* 0x0001e20000100800 */
[----:B------:R-:W-:-:S02]  /*0eb0*/  IMAD.U32 R6, RZ, RZ, UR4 ;  /* 0x00000004ff067e24 */ /* 0x000fc4000f8e00ff */
[----:B------:R-:W-:Y:S01]  /*0ec0*/  IMAD.IADD R11, R14, 0x1, -R11 ;  /* 0x000000010e0b7824 */ /* 0x000fe200078e0a0b */
[----:B------:R-:W-:Y:S01]  /*0ed0*/  STL [R1+0x3c], R4 ;  /* 0x00003c0401007387 */ /* 0x000fe20000100800 */
[----:B------:R-:W-:Y:S02]  /*0ee0*/  IMAD.IADD R2, R2, 0x1, R7 ;  /* 0x0000000102027824 */ /* 0x000fe400078e0207 */
[----:B------:R-:W-:Y:S01]  /*0ef0*/  IMAD.SHL.U32 R156, R11, 0x2, RZ ;  /* 0x000000020b9c7824 */ /* 0x000fe200078e00ff */
[----:B------:R1:W-:Y:S01]  /*0f00*/  STL [R1+0x48], R5 ;  /* 0x0000480501007387 */ /* 0x0003e20000100800 */
[----:B0-----:R-:W-:Y:S02]  /*0f10*/  LEA.HI R3, R157, R157, RZ, 0x1 ;  /* 0x0000009d9d037211 */ /* 0x001fe400078f08ff */
[C---:B------:R-:W-:Y:S01]  /*0f20*/  VIADD R154, R156.reuse, 0x8 ;  /* 0x000000089c9a7836 */ /* 0x040fe20000000000 */
[----:B------:R0:W-:Y:S01]  /*0f30*/  STL [R1+0x10], R6 ;  /* 0x0000100601007387 */ /* 0x0001e20000100800 */
[----:B------:R-:W-:Y:S01]  /*0f40*/  VIADD R153, R156, 0x10 ;  /* 0x000000109c997836 */ /* 0x000fe20000000000 */
[----:B------:R-:W-:Y:S01]  /*0f50*/  LEA R2, R2, UR37, 0x1 ;  /* 0x0000002502027c11 */ /* 0x000fe2000f8e08ff */
[----:B------:R-:W-:-:S02]  /*0f60*/  VIADD R152, R156, 0x18 ;  /* 0x000000189c987836 */ /* 0x000fc40000000000 */
[C---:B------:R-:W-:Y:S01]  /*0f70*/  VIADD R151, R156.reuse, 0x20 ;  /* 0x000000209c977836 */ /* 0x040fe20000000000 */
[----:B-1----:R-:W-:Y:S01]  /*0f80*/  SHF.R.S32.HI R5, RZ, 0x2, R0 ;  /* 0x00000002ff057819 */ /* 0x002fe20000011400 */
[C---:B------:R-:W-:Y:S01]  /*0f90*/  VIADD R150, R156.reuse, 0x28 ;  /* 0x000000289c967836 */ /* 0x040fe20000000000 */
[----:B------:R-:W-:Y:S01]  /*0fa0*/  LOP3.LUT R0, R3, 0x1ffffffe, RZ, 0xc0, !PT ;  /* 0x1ffffffe03007812 */ /* 0x000fe200078ec0ff */
        /* <DEDUP_REMOVED lines=9> */
[----:B0-----:R-:W-:Y:S01]  /*1040*/  SHF.R.S32.HI R6, RZ, 0x1f, R152 ;  /* 0x0000001fff067819 */ /* 0x001fe20000011498 */
[C---:B------:R-:W-:Y:S01]  /*1050*/  VIADD R146, R156.reuse, 0x48 ;  /* 0x000000489c927836 */ /* 0x040fe20000000000 */
[----:B------:R-:W-:Y:S01]  /*1060*/  SHF.R.S32.HI R5, RZ, 0x1f, R151 ;  /* 0x0000001fff057819 */ /* 0x000fe20000011497 */
[C---:B------:R-:W-:Y:S01]  /*1070*/  VIADD R145, R156.reuse, 0x50 ;  /* 0x000000509c917836 */ /* 0x040fe20000000000 */
[----:B------:R0:W-:Y:S01]  /*1080*/  STL [R1+0x40], R0 ;  /* 0x0000400001007387 */ /* 0x0001e20000100800 */
[----:B------:R-:W-:Y:S01]  /*1090*/  VIADD R144, R156, 0x58 ;  /* 0x000000589c907836 */ /* 0x000fe20000000000 */
[----:B------:R-:W-:-:S02]  /*10a0*/  SHF.R.S32.HI R3, RZ, 0x1f, R150 ;  /* 0x0000001fff037819 */ /* 0x000fc40000011496 */
[----:B------:R-:W-:Y:S02]  /*10b0*/  SHF.R.S32.HI R6, RZ, 0x1f, R149 ;  /* 0x0000001fff067819 */ /* 0x000fe40000011495 */
[----:B------:R-:W-:Y:S02]  /*10c0*/  SHF.R.S32.HI R5, RZ, 0x1f, R148 ;  /* 0x0000001fff057819 */ /* 0x000fe40000011494 */
[----:B------:R-:W-:Y:S02]  /*10d0*/  SHF.R.S32.HI R3, RZ, 0x1f, R147 ;  /* 0x0000001fff037819 */ /* 0x000fe40000011493 */
[----:B------:R-:W-:Y:S02]  /*10e0*/  SHF.R.S32.HI R6, RZ, 0x1f, R146 ;  /* 0x0000001fff067819 */ /* 0x000fe40000011492 */
[----:B------:R-:W-:Y:S02]  /*10f0*/  SHF.R.S32.HI R5, RZ, 0x1f, R145 ;  /* 0x0000001fff057819 */ /* 0x000fe40000011491 */
[----:B0-----:R-:W-:-:S07]  /*1100*/  SHF.R.S32.HI R3, RZ, 0x1f, R144 ;  /* 0x0000001fff037819 */ /* 0x001fce0000011490 */
.L_x_9559:
[----:B------:R-:W-:Y:S01]  /*1110*/  ULDC.64 UR8, c[0x0][0xc88] ;  /* 0x0003220000087ab9 */ /* 0x000fe20000000a00 */
[----:B------:R-:W-:Y:S01]  /*1120*/  ULDC.64 UR12, c[0x0][0x208] ;  /* 0x00008200000c7ab9 */ /* 0x000fe20000000a00 */
[----:B------:R-:W-:Y:S01]  /*1130*/  UIMAD.WIDE UR8, UR7, 0x4, UR8 ;  /* 0x00000004070878a5 */ /* 0x000fe2000f8e0208 */
[----:B------:R-:W-:Y:S02]  /*1140*/  ULDC.64 UR10, c[0x0][0xa20] ;  /* 0x00028800000a7ab9 */ /* 0x000fe40000000a00 */
[----:B------:R-:W-:-:S03]  /*1150*/  ULDC UR7, c[0x0][0x2f0] ;  /* 0x0000bc0000077ab9 */ /* 0x000fc60000000800 */
[----:B01----:R-:W-:Y:S02]  /*1160*/  IMAD.U32 R4, RZ, RZ, UR8 ;  /* 0x00000008ff047e24 */ /* 0x003fe4000f8e00ff */
[----:B--2-4-:R-:W-:Y:S01]  /*1170*/  IMAD.U32 R5, RZ, RZ, UR9 ;  /* 0x00000009ff057e24 */ /* 0x014fe2000f8e00ff */
        /* <DEDUP_REMOVED lines=24> */
[----:B------:R-:W2:Y:S04]  /*1300*/  @P0 LDG.E R4, desc[UR12][R4.64] ;  /* 0x0000000c04040981 */ /* 0x000ea8000c1e1900 */
[----:B---3--:R-:W3:Y:S01]  /*1310*/  @P1 LDG.E R6, desc[UR12][R6.64] ;  /* 0x0000000c06061981 */ /* 0x008ee2000c1e1900 */
[----:B0-----:R-:W-:Y:S01]  /*1320*/  IMAD.U32 R3, RZ, RZ, UR6 ;  /* 0x00000006ff037e24 */ /* 0x001fe2000f8e00ff */
[----:B------:R-:W-:-:S02]  /*1330*/  UISETP.NE.U32.AND UP0, UPT, UR8, URZ, UPT ;  /* 0x0000003f0800728c */ /* 0x000fc4000bf05070 */
[----:B------:R-:W-:Y:S02]  /*1340*/  ULOP3.LUT UR6, UR5, 0xffff, URZ, 0xc0, !UPT ;  /* 0x0000ffff05067892 */ /* 0x000fe4000f8ec03f */
[----:B------:R0:W-:Y:S01]  /*1350*/  STL [R1], R3 ;  /* 0x0000000301007387 */ /* 0x0001e20000100800 */
[----:B------:R-:W-:Y:S01]  /*1360*/  UISETP.NE.AND.EX UP0, UPT, UR9, URZ, UPT, UP0 ;  /* 0x0000003f0900728c */ /* 0x000fe2000bf05300 */
[----:B------:R-:W-:Y:S02]  /*1370*/  UMOV UR38, URZ ;  /* 0x0000003f00267c82 */ /* 0x000fe40008000000 */
[----:B------:R-:W-:Y:S01]  /*1380*/  IMAD.U32 R155, RZ, RZ, UR6 ;  /* 0x00000006ff9b7e24 */ /* 0x000fe2000f8e00ff */
[----:B------:R-:W-:Y:S02]  /*1390*/  USEL UR4, UR4, 0x1, UP0 ;  /* 0x0000000104047887 */ /* 0x000fe40008000000 */
[----:B------:R-:W-:Y:S02]  /*13a0*/  ULOP3.LUT UR6, UR5, 0xff0000, URZ, 0xc0, !UPT ;  /* 0x00ff000005067892 */ /* 0x000fe4000f8ec03f */
[----:B------:R-:W-:-:S02]  /*13b0*/  UIMAD UR4, UR4, UR7, URZ ;  /* 0x00000007040472a4 */ /* 0x000fc4000f8e023f */
[----:B------:R-:W-:Y:S01]  /*13c0*/  ULOP3.LUT UR7, UR5, 0xff000000, URZ, 0xc0, !UPT ;  /* 0xff00000005077892 */ /* 0x000fe2000f8ec03f */
[----:B--2---:R-:W-:-:S04]  /*13d0*/  @P0 R2UR UR38, R4 ;  /* 0x00000000042602ca */ /* 0x004fc800000e0000 */
[----:B---3--:R-:W-:Y:S01]  /*13e0*/  @P1 R2UR UR4, R6 ;  /* 0x00000000060412ca */ /* 0x008fe200000e0000 */
[----:B0-----:R-:W-:-:S14]  /*13f0*/  @P1 BRA `(.L_x_9522) ;  /* 0x00000000003c1947 */ /* 0x001fdc0003800000 */
        /* <DEDUP_REMOVED lines=15> */
.L_x_9522:
        /* <DEDUP_REMOVED lines=52> */
.L_x_9523:
        /* <DEDUP_REMOVED lines=20> */
[----:B------:R-:W-:Y:S01]  /*1970*/  IMAD.MOV.U32 R3, RZ, RZ, RZ ;  /* 0x000000ffff037224 */ /* 0x000fe200078e00ff */
[----:B------:R-:W-:Y:S02]  /*1980*/  CS2R R44, SRZ ;  /* 0x00000000002c7805 */ /* 0x000fe4000001ff00 */
[----:B------:R-:W-:-:S02]  /*1990*/  CS2R R42, SRZ ;  /* 0x00000000002a7805 */ /* 0x000fc4000001ff00 */
[----:B------:R-:W-:Y:S02]  /*19a0*/  R2UR UR40, R0 ;  /* 0x00000000002872ca */ /* 0x000fe400000e0000 */
        /* <DEDUP_REMOVED lines=9> */
[----:B------:R-:W-:-:S06]  /*1a40*/  UISETP.GT.AND UP0, UPT, UR40, UR61, UPT ;  /* 0x0000003d2800728c */ /* 0x000fcc000bf04270 */
[----:B------:R-:W-:-:S13]  /*1a50*/  PLOP3.LUT P1, PT, PT, PT, UP0, 0x80, 0x0 ;  /* 0x000000000000781c */ /* 0x000fda0003f2f008 */
[----:B------:R-:W-:Y:S05]  /*1a60*/  @!P1 BRA `(.L_x_9524) ;  /* 0x0000007c00749947 */ /* 0x000fea0003800000 */
[----:B------:R-:W0:Y:S02]  /*1a70*/  S2R R4, SR_TID.X ;  /* 0x0000000000047919 */ /* 0x000e240000002100 */
[----:B0-----:R-:W-:-:S05]  /*1a80*/  VIADD R5, R4, 0xffffff80 ;  /* 0xffffff8004057836 */ /* 0x001fca0000000000 */
[----:B------:R-:W-:-:S04]  /*1a90*/  SHF.R.S32.HI R4, RZ, 0x1f, R5 ;  /* 0x0000001fff047819 */ /* 0x000fc80000011405 */
[----:B------:R-:W-:-:S04]  /*1aa0*/  LEA.HI R4, R4, R5, RZ, 0x7 ;  /* 0x0000000504047211 */ /* 0x000fc800078f38ff */
[----:B------:R-:W-:-:S05]  /*1ab0*/  SHF.R.S32.HI R4, RZ, 0x7, R4 ;  /* 0x00000007ff047819 */ /* 0x000fca0000011404 */
[----:B------:R-:W0:Y:S02]  /*1ac0*/  SHFL.IDX PT, R0, R4, RZ, 0x1f ;  /* 0x00001fff04007589 */ /* 0x000e2400000e0000 */
[----:B0-----:R-:W-:-:S13]  /*1ad0*/  R2UR UR6, R0 ;  /* 0x00000000000672ca */ /* 0x001fda00000e0000 */
[----:B------:R-:W-:Y:S02]  /*1ae0*/  UIMAD.WIDE UR4, UR6, 0x55555556, URZ ;  /* 0x55555556060478a5 */ /* 0x000fe4000f8e023f */
[----:B------:R-:W-:Y:S02]  /*1af0*/  IMAD.U32 R16, RZ, RZ, UR6 ;  /* 0x00000006ff107e24 */ /* 0x000fe4000f8e00ff */
[----:B------:R-:W-:Y:S02]  /*1b00*/  ULEA.HI UR41, UR5, UR5, URZ, 0x1 ;  /* 0x0000000505297291 */ /* 0x000fe4000f8f083f */
[----:B------:R-:W-:Y:S02]  /*1b10*/  UIADD3 UR5, UR37, 0x24300, URZ ;  /* 0x0002430025057890 */ /* 0x000fe4000fffe03f */
[----:B------:R-:W-:Y:S02]  /*1b20*/  UIMAD UR41, UR41, -0x3, UR6 ;  /* 0xfffffffd292978a4 */ /* 0x000fe4000f8e0206 */
[----:B------:R-:W-:-:S02]  /*1b30*/  ULOP3.LUT UP0, URZ, UR5, 0x9f, URZ, 0xc0, !UPT ;  /* 0x0000009f053f7892 */ /* 0x000fc4000f80c03f */
[----:B------:R-:W-:-:S04]  /*1b40*/  ULEA UR4, UR41, UR5, 0xb ;  /* 0x0000000529047291 */ /* 0x000fc8000f8e583f */
[----:B------:R-:W-:Y:S01]  /*1b50*/  PLOP3.LUT P0, PT, PT, PT, UP0, 0x80, 0x0 ;  /* 0x000000000000781c */ /* 0x000fe20003f0f008 */
[----:B------:R-:W-:-:S04]  /*1b60*/  USHF.R.U32.HI UR4, URZ, 0x4, UR4 ;  /* 0x000000043f047899 */ /* 0x000fc80008011604 */
[----:B------:R-:W-:-:S08]  /*1b70*/  ULOP3.LUT UR60, UR4, 0x3fff, URZ, 0xc0, !UPT ;  /* 0x00003fff043c7892 */ /* 0x000fd0000f8ec03f */
        /* <DEDUP_REMOVED lines=17> */
.L_x_9525:
[----:B------:R-:W2:Y:S04]  /*1c90*/  LDL R21, [R1+0x10] ;  /* 0x0000100001157983 */ /* 0x000ea80000100800 */
[----:B------:R-:W3:Y:S01]  /*1ca0*/  LDL R20, [R1+0x48] ;  /* 0x0000480001147983 */ /* 0x000ee20000100800 */
        /* <DEDUP_REMOVED lines=11> */
.L_x_9684:
[----:B------:R-:W-:Y:S05]  /*1d60*/  @!P0 BRA `(.L_x_9527) ;  /* 0x0000000000048947 */ /* 0x000fea0003800000 */
[----:B------:R-:W-:Y:S01]  /*1d70*/  BPT.TRAP 0x1 ;  /* 0x000000040000795c */ /* 0x000fe20000300000 */
.L_x_9527:
[----:B0-----:R-:W-:Y:S02]  /*1d80*/  IMAD.U32 R3, RZ, RZ, UR36 ;  /* 0x00000024ff037e24 */ /* 0x001fe4000f8e00ff */
[----:B------:R-:W-:-:S03]  /*1d90*/  IMAD.U32 R0, RZ, RZ, UR39 ;  /* 0x00000027ff007e24 */ /* 0x000fc6000f8e00ff */
[----:B------:R-:W-:Y:S02]  /*1da0*/  LEA R3, R3, UR37, 0x3 ;  /* 0x0000002503037c11 */ /* 0x000fe4000f8e18ff */
[----:B------:R-:W-:-:S04]  /*1db0*/  SHF.L.U32 R0, R0, 0x1f, RZ ;  /* 0x0000001f00007819 */ /* 0x000fc800000006ff */
[----:B------:R0:W1:Y:S01]  /*1dc0*/  SYNCS.PHASECHK.TRANS64.TRYWAIT P2, [R3+URZ+0x31c30], R0 ;  /* 0x031c3000030075a7 */ /* 0x000062000804017f */
[----:B------:R-:W-:Y:S05]  /*1dd0*/  @!P0 BRA `(.L_x_9528) ;  /* 0x0000000000048947 */ /* 0x000fea0003800000 */
[----:B------:R-:W-:Y:S01]  /*1de0*/  BPT.TRAP 0x1 ;  /* 0x000000040000795c */ /* 0x000fe20000300000 */
.L_x_9528:
[----:B------:R-:W2:Y:S01]  /*1df0*/  S2R R4, SR_TID.X ;  /* 0x0000000000047919 */ /* 0x000ea20000002100 */
[----:B------:R-:W-:Y:S01]  /*1e00*/  IMAD.MOV.U32 R71, RZ, RZ, RZ ;  /* 0x000000ffff477224 */ /* 0x000fe200078e00ff */
[----:B--2---:R-:W-:Y:S01]  /*1e10*/  LOP3.LUT P1, RZ, R4, 0x7f, RZ, 0xc0, !PT ;  /* 0x0000007f04ff7812 */ /* 0x004fe2000782c0ff */
[----:B-1----:R-:W-:-:S12]  /*1e20*/  @P2 BRA `(.L_x_9529) ;  /* 0x0000000000082947 */ /* 0x002fd80003800000 */
[----:B------:R-:W1:Y:S02]  /*1e30*/  SYNCS.PHASECHK.TRANS64.TRYWAIT P2, [R3+URZ+0x31c30], R0 ;  /* 0x031c3000030075a7 */ /* 0x000e64000804017f */
[----:B-1----:R-:W-:Y:S05]  /*1e40*/  @!P2 BRA `(.L_x_9530) ;  /* 0x0000010c00a4a947 */ /* 0x002fea0003800000 */
.L_x_9529:
[----:B------:R-:W-:Y:S05]  /*1e50*/  WARPSYNC.ALL ;  /* 0x0000000000007948 */ /* 0x000fea0003800000 */
[----:B------:R-:W-:Y:S01]  /*1e60*/  UIADD3 UR4, UR37, 0x16a00, URZ ;  /* 0x00016a0025047890 */ /* 0x000fe2000fffe03f */
[----:B------:R-:W-:Y:S01]  /*1e70*/  WARPGROUP.ARRIVE ;  /* 0x00000000000079c5 */ /* 0x000fe20000000000 */
[----:B------:R-:W-:Y:S01]  /*1e80*/  ULEA UR41, UR41, UR37, 0xc ;  /* 0x0000002529297291 */ /* 0x000fe2000f8e603f */
[----:B------:R-:W-:Y:S01]  /*1e90*/  IMAD.U32 R7, RZ, RZ, UR38 ;  /* 0x00000026ff077e24 */ /* 0x000fe2000f8e00ff */
[----:B------:R-:W-:Y:S01]  /*1ea0*/  USHF.R.U32.HI UR4, URZ, 0x4, UR4 ;  /* 0x000000043f047899 */ /* 0x000fe20008011604 */
[----:B------:R-:W-:Y:S01]  /*1eb0*/  IMAD.U32 R9, RZ, RZ, UR40 ;  /* 0x00000028ff097e24 */ /* 0x000fe2000f8e00ff */
[----:B------:R-:W-:Y:S01]  /*1ec0*/  UIADD3 UR41, UR41, 0xda00, URZ ;  /* 0x0000da0029297890 */ /* 0x000fe2000fffe03f */
[----:B------:R-:W-:Y:S01]  /*1ed0*/  P2R R6, PR, RZ, 0x2 ;  /* 0x00000002ff067803 */ /* 0x000fe20000000000 */
[----:B------:R-:W-:Y:S01]  /*1ee0*/  ULOP3.LUT UR4, UR4, 0x3fff, URZ, 0xc0, !UPT ;  /* 0x00003fff04047892 */ /* 0x000fe2000f8ec03f */
[----:B------:R-:W-:Y:S01]  /*1ef0*/  IADD3 R4, R7, 0x90, -R156 ;  /* 0x0000009007047810 */ /* 0x000fe20007ffe89c */
[----:B------:R-:W-:Y:S01]  /*1f00*/  USHF.R.U32.HI UR41, URZ, 0x4, UR41 ;  /* 0x000000043f297899 */ /* 0x000fe20008011629 */
[----:B------:R-:W-:Y:S01]  /*1f10*/  P2R R5, PR, RZ, 0x1 ;  /* 0x00000001ff057803 */ /* 0x000fe20000000000 */
[----:B------:R-:W-:-:S02]  /*1f20*/  ULOP3.LUT UR5, UR4, 0x10000, URZ, 0xfc, !UPT ;  /* 0x0001000004057892 */ /* 0x000fc4000f8efc3f */
[----:B------:R-:W-:Y:S01]  /*1f30*/  ULOP3.LUT UR6, UR41, 0x3fff, URZ, 0xc0, !UPT ;  /* 0x00003fff29067892 */ /* 0x000fe2000f8ec03f */
[----:B------:R-:W-:Y:S01]  /*1f40*/  IMAD R4, R9, -0x90, R4 ;  /* 0xffffff7009047824 */ /* 0x000fe200078e0204 */
[----:B------:R-:W-:Y:S02]  /*1f50*/  UIMAD UR4, UR36, 0x6c0, UR5 ;  /* 0x000006c0240478a4 */ /* 0x000fe4000f8e0205 */
[----:B------:R-:W-:Y:S01]  /*1f60*/  ULOP3.LUT UR6, UR6, 0x10000, URZ, 0xfc, !UPT ;  /* 0x0001000006067892 */ /* 0x000fe2000f8efc3f */
[----:B------:R-:W-:Y:S01]  /*1f70*/  UMOV UR31, 0x80000020 ;  /* 0x80000020001f7882 */ /* 0x000fe20000000000 */
[----:B------:R-:W-:Y:S01]  /*1f80*/  UMOV UR29, 0x80000020 ;  /* 0x80000020001d7882 */ /* 0x000fe20000000000 */
[----:B------:R-:W-:Y:S01]  /*1f90*/  UIADD3 UR10, UR4, 0x40, URZ ;  /* 0x00000040040a7890 */ /* 0x000fe2000fffe03f */
[C---:B------:R-:W-:Y:S01]  /*1fa0*/  ISETP.GT.AND P2, PT, R4.reuse, RZ, PT ;  /* 0x000000ff0400720c */ /* 0x040fe20003f44270 */
[----:B------:R-:W-:Y:S02]  /*1fb0*/  UMOV UR30, UR4 ;  /* 0x00000004001e7c82 */ /* 0x000fe40008000000 */
[----:B------:R-:W-:Y:S01]  /*1fc0*/  UMOV UR28, UR6 ;  /* 0x00000006001c7c82 */ /* 0x000fe20008000000 */
[----:B------:R-:W-:Y:S01]  /*1fd0*/  UMOV UR9, UR29 ;  /* 0x0000001d00097c82 */ /* 0x000fe20008000000 */
[----:B------:R-:W-:Y:S01]  /*1fe0*/  HGMMA.64x16x16.F32 R96, gdesc[UR28], RZ, !UPT, gsb0 ;  /* 0x002000001c6079f0 */ /* 0x000fe2000c0008ff */
[----:B------:R-:W-:Y:S01]  /*1ff0*/  UMOV UR8, UR28 ;  /* 0x0000001c00087c82 */ /* 0x000fe20008000000 */
[----:B------:R-:W-:Y:S01]  /*2000*/  UMOV UR11, 0x80000020 ;  /* 0x80000020000b7882 */ /* 0x000fe20000000000 */
[----:B------:R-:W-:Y:S01]  /*2010*/  UIADD3 UR7, UR4, 0xc0, URZ ;  /* 0x000000c004077890 */ /* 0x000fe2000fffe03f */
[C---:B------:R-:W-:Y:S01]  /*2020*/  ISETP.GT.AND P3, PT, R4.reuse, 0x1, PT ;  /* 0x000000010400780c */ /* 0x040fe20003f64270 */
        /* <DEDUP_REMOVED lines=9> */
[----:B------:R-:W-:Y:S01]  /*20c0*/  ISETP.GT.AND P0, PT, R4, 0x70, PT ;  /* 0x000000700400780c */ /* 0x000fe20003f04270 */
        /* <DEDUP_REMOVED lines=11> */
[----:B------:R-:W-:-:S04]  /*2180*/  UIADD3 UR38, UR40, -0x2, URZ ;  /* 0xfffffffe28267890 */ /* 0x000fc8000fffe03f */
[----:B------:R-:W-:Y:S01]  /*2190*/  UISETP.GE.AND UP0, UPT, UR38, UR61, UPT ;  /* 0x0000003d2600728c */ /* 0x000fe2000bf06270 */
        /* <DEDUP_REMOVED lines=60> */
[----:B------:R-:W-:Y:S01]  /*2560*/  UMOV UR10, UR14 ;  /* 0x0000000e000a7c82 */ /* 0x000fe20008000000 */
[----:B------:R-:W-:Y:S01]  /*2570*/  UMOV UR11, 0x80000020 ;  /* 0x80000020000b7882 */ /* 0x000fe20000000000 */
        /* <DEDUP_REMOVED lines=218> */
[----:B01----:R-:W-:Y:S02]  /*3320*/  FMNMX.FTZ R0, R100, R7, !PT ;  /* 0x0000000764007209 */ /* 0x003fe40007810000 */
        /* <DEDUP_REMOVED lines=57> */
[----:B------:R-:W-:Y:S01]  /*36c0*/  UIADD3 UR6, UR4, 0x642, URZ ;  /* 0x0000064204067890 */ /* 0x000fe2000fffe03f */
        /* <DEDUP_REMOVED lines=75> */
[----:B------:R-:W-:Y:S02]  /*3b80*/  P2R R10, PR, RZ, 0x4 ;  /* 0x00000004ff0a7803 */ /* 0x000fe40000000000 */
[----:B------:R-:W-:Y:S01]  /*3b90*/  P2R R12, PR, RZ, 0x2 ;  /* 0x00000002ff0c7803 */ /* 0x000fe20000000000 */
[----:B------:R-:W-:Y:S02]  /*3ba0*/  WARPGROUP.DEPBAR.LE gsb0, 0x0 ;  /* 0x00008000000079c5 */ /* 0x000fe40000010000 */
[----:B------:R-:W-:Y:S01]  /*3bb0*/  WARPGROUP.ARRIVE ;  /* 0x00000000000079c5 */ /* 0x000fe20000000000 */
[----:B------:R-:W-:-:S02]  /*3bc0*/  FSEL R32, R32, -INF , P0 ;  /* 0xff80000020207808 */ /* 0x000fc40000000000 */
[----:B------:R-:W-:Y:S02]  /*3bd0*/  ISETP.GT.AND P0, PT, R4, 0x78, PT ;  /* 0x000000780400780c */ /* 0x000fe40003f04270 */
[----:B------:R-:W-:Y:S01]  /*3be0*/  FSEL R33, R33, -INF , P1 ;  /* 0xff80000021217808 */ /* 0x000fe20000800000 */
[----:B------:R-:W-:Y:S01]  /*3bf0*/  HGMMA.64x16x16.F32 R24, gdesc[UR24], R24, gsb0 ;  /* 0x00200000181879f0 */ /* 0x000fe20008000818 */
[----:B------:R-:W-:Y:S02]  /*3c00*/  FMNMX.FTZ R0, R32, R7, !PT ;  /* 0x0000000720007209 */ /* 0x000fe40007810000 */
[----:B------:R-:W-:Y:S02]  /*3c10*/  FSEL R36, R36, -INF , P0 ;  /* 0xff80000024247808 */ /* 0x000fe40000000000 */
[----:B------:R-:W-:Y:S02]  /*3c20*/  FMNMX.FTZ R7, R33, R0, !PT ;  /* 0x0000000021077209 */ /* 0x000fe40007810000 */
[----:B------:R-:W-:-:S02]  /*3c30*/  FSEL R37, R37, -INF , P2 ;  /* 0xff80000025257808 */ /* 0x000fc40001000000 */
[----:B------:R-:W-:Y:S02]  /*3c40*/  FMNMX.FTZ R0, R36, R7, !PT ;  /* 0x0000000724007209 */ /* 0x000fe40007810000 */
[----:B------:R-:W-:Y:S02]  /*3c50*/  P2R R11, PR, RZ, 0x1 ;  /* 0x00000001ff0b7803 */ /* 0x000fe40000000000 */
[----:B------:R-:W-:Y:S02]  /*3c60*/  FMNMX.FTZ R7, R37, R0, !PT ;  /* 0x0000000025077209 */ /* 0x000fe40007810000 */
[C---:B------:R-:W-:Y:S02]  /*3c70*/  ISETP.GT.AND P0, PT, R4.reuse, 0x69, PT ;  /* 0x000000690400780c */ /* 0x040fe40003f04270 */
[----:B------:R-:W-:Y:S02]  /*3c80*/  ISETP.GT.AND P1, PT, R4, 0x70, PT ;  /* 0x000000700400780c */ /* 0x000fe40003f24270 */
[----:B------:R-:W-:-:S02]  /*3c90*/  FSEL R47, R47, -INF , P0 ;  /* 0xff8000002f2f7808 */ /* 0x000fc40000000000 */
[----:B------:R-:W-:Y:S02]  /*3ca0*/  FSEL R34, R34, -INF , P1 ;  /* 0xff80000022227808 */ /* 0x000fe40000800000 */
[----:B------:R-:W-:Y:S02]  /*3cb0*/  ISETP.NE.AND P1, PT, R12, RZ, PT ;  /* 0x000000ff0c00720c */ /* 0x000fe40003f25270 */
[----:B------:R-:W-:Y:S02]  /*3cc0*/  ISETP.NE.AND P0, PT, R11, RZ, PT ;  /* 0x000000ff0b00720c */ /* 0x000fe40003f05270 */
[----:B------:R-:W-:Y:S02]  /*3cd0*/  FSEL R35, R35, -INF , P1 ;  /* 0xff80000023237808 */ /* 0x000fe40000800000 */
[----:B------:R-:W-:Y:S02]  /*3ce0*/  FSEL R38, R38, -INF , P0 ;  /* 0xff80000026267808 */ /* 0x000fe40000000000 */
[----:B------:R-:W-:-:S02]  /*3cf0*/  ISETP.NE.AND P1, PT, R6, RZ, PT ;  /* 0x000000ff0600720c */ /* 0x000fc40003f25270 */
[----:B------:R-:W-:-:S11]  /*3d00*/  ISETP.NE.AND P0, PT, R5, RZ, PT ;  /* 0x000000ff0500720c */ /* 0x000fd60003f05270 */
        /* <DEDUP_REMOVED lines=13> */
[----:B------:R-:W0:Y:S01]  /*3de0*/  SHFL.BFLY PT, R0, R7, 0x2, 0x1f ;  /* 0x0c401f0007007f89 */ /* 0x000e2200000e0000 */
[----:B------:R-:W-:-:S02]  /*3df0*/  FSEL R31, R31, -INF , P6 ;  /* 0xff8000001f1f7808 */ /* 0x000fc40003000000 */
[----:B0-----:R-:W-:-:S05]  /*3e00*/  FMNMX.FTZ R8, R7, R0, !PT ;  /* 0x0000000007087209 */ /* 0x001fca0007810000 */
[----:B------:R-:W0:Y:S02]  /*3e10*/  SHFL.BFLY PT, R9, R8, 0x1, 0x1f ;  /* 0x0c201f0008097f89 */ /* 0x000e2400000e0000 */
[----:B0-----:R-:W-:-:S04]  /*3e20*/  FMNMX.FTZ R0, R8, R9, !PT ;  /* 0x0000000908007209 */ /* 0x001fc80007810000 */
        /* <DEDUP_REMOVED lines=49> */
[----:B------:R-:W-:Y:S01]  /*4140*/  FFMA.FTZ R40, R40, UR10, -R4 ;  /* 0x0000000a28287c23 */ /* 0x000fe20008010804 */
[----:B------:R-:W-:-:S04]  /*4150*/  FMNMX.FTZ R9, R75, R8, !PT ;  /* 0x000000084b097209 */ /* 0x000fc80007810000 */
[----:B------:R-:W-:Y:S01]  /*4160*/  FMNMX.FTZ R8, R78, R9, !PT ;  /* 0x000000094e087209 */ /* 0x000fe20007810000 */
[----:B------:R-:W2:Y:S03]  /*4170*/  MUFU.EX2 R70, R70 ;  /* 0x0000004600467308 */ /* 0x000ea60000000800 */
[----:B------:R-:W-:-:S04]  /*4180*/  FMNMX.FTZ R9, R79, R8, !PT ;  /* 0x000000084f097209 */ /* 0x000fc80007810000 */
[----:B------:R-:W-:Y:S01]  /*4190*/  FMNMX.FTZ R8, R58, R9, !PT ;  /* 0x000000093a087209 */ /* 0x000fe20007810000 */
[----:B------:R-:W3:Y:S03]  /*41a0*/  MUFU.EX2 R15, R15 ;  /* 0x0000000f000f7308 */ /* 0x000ee60000000800 */
        /* <DEDUP_REMOVED lines=17> */
[----:B------:R4:W-:Y:S03]  /*42c0*/  MUFU.EX2 R8, R60 ;  /* 0x0000003c00087308 */ /* 0x0009e60000000800 */
        /* <DEDUP_REMOVED lines=10> */
[--C-:B------:R-:W-:Y:S01]  /*4370*/  FFMA.FTZ R56, R45, UR10, -R4.reuse ;  /* 0x0000000a2d387c23 */ /* 0x100fe20008010804 */
[--C-:B------:R-:W-:Y:S01]  /*4380*/  FFMA.FTZ R45, R33, UR10, -R4.reuse ;  /* 0x0000000a212d7c23 */ /* 0x100fe20008010804 */
[--C-:B------:R-:W-:Y:S01]  /*4390*/  FFMA.FTZ R33, R36, UR10, -R4.reuse ;  /* 0x0000000a24217c23 */ /* 0x100fe20008010804 */
[--C-:B------:R-:W-:Y:S01]  /*43a0*/  FFMA.FTZ R36, R24, UR10, -R4.reuse ;  /* 0x0000000a18247c23 */ /* 0x100fe20008010804 */
[----:B----4-:R-:W4:Y:S01]  /*43b0*/  SHFL.BFLY PT, R60, R9, 0x2, 0x1f ;  /* 0x0c401f00093c7f89 */ /* 0x010f2200000e0000 */
[--C-:B------:R-:W-:Y:S01]  /*43c0*/  FFMA.FTZ R24, R25, UR10, -R4.reuse ;  /* 0x0000000a19187c23 */ /* 0x100fe20008010804 */
[----:B------:R-:W-:Y:S08]  /*43d0*/  MUFU.EX2 R21, R21 ;  /* 0x0000001500157308 */ /* 0x000ff00000000800 */
[----:B------:R-:W-:Y:S08]  /*43e0*/  MUFU.EX2 R11, R11 ;  /* 0x0000000b000b7308 */ /* 0x000ff00000000800 */
[----:B------:R-:W-:Y:S01]  /*43f0*/  MUFU.EX2 R64, R64 ;  /* 0x0000004000407308 */ /* 0x000fe20000000800 */
[----:B----4-:R-:W-:Y:S01]  /*4400*/  FMNMX.FTZ R69, R9, R60, !PT ;  /* 0x0000003c09457209 */ /* 0x010fe20007810000 */
[--C-:B------:R-:W-:Y:S01]  /*4410*/  FFMA.FTZ R60, R37, UR10, -R4.reuse ;  /* 0x0000000a253c7c23 */ /* 0x100fe20008010804 */
[----:B------:R-:W-:-:S05]  /*4420*/  FFMA.FTZ R37, R29, UR10, -R4 ;  /* 0x0000000a1d257c23 */ /* 0x000fca0008010804 */
[----:B------:R-:W-:Y:S01]  /*4430*/  MUFU.EX2 R10, R10 ;  /* 0x0000000a000a7308 */ /* 0x000fe20000000800 */
[----:B------:R-:W4:Y:S07]  /*4440*/  SHFL.BFLY PT, R32, R69, 0x1, 0x1f ;  /* 0x0c201f0045207f89 */ /* 0x000f2e00000e0000 */
[----:B------:R-:W-:Y:S08]  /*4450*/  MUFU.EX2 R57, R57 ;  /* 0x0000003900397308 */ /* 0x000ff00000000800 */
[----:B------:R-:W-:Y:S08]  /*4460*/  MUFU.EX2 R48, R48 ;  /* 0x0000003000307308 */ /* 0x000ff00000000800 */
[----:B------:R-:W-:Y:S01]  /*4470*/  MUFU.EX2 R49, R49 ;  /* 0x0000003100317308 */ /* 0x000fe20000000800 */
[----:B----4-:R-:W-:Y:S01]  /*4480*/  FMNMX.FTZ R9, R69, R32, !PT ;  /* 0x0000002045097209 */ /* 0x010fe20007810000 */
[----:B------:R-:W-:Y:S01]  /*4490*/  FFMA.FTZ R32, R28, UR10, -R4 ;  /* 0x0000000a1c207c23 */ /* 0x000fe20008010804 */
[----:B------:R-:W-:-:S02]  /*44a0*/  @!P1 PRMT R4, RZ, 0x654, R3 ;  /* 0x00000654ff049816 */ /* 0x000fc40000000003 */
[C---:B------:R-:W-:Y:S01]  /*44b0*/  FSETP.NEU.FTZ.AND P2, PT, R9.reuse, -INF , PT ;  /* 0xff8000000900780b */ /* 0x040fe20003f5d000 */
[----:B------:R-:W-:Y:S02]  /*44c0*/  FMUL.FTZ R25, R9, UR10 ;  /* 0x0000000a09197c20 */ /* 0x000fe40008410000 */
[----:B------:R4:W-:Y:S01]  /*44d0*/  MUFU.EX2 R69, R24 ;  /* 0x0000001800457308 */ /* 0x0009e20000000800 */
[----:B------:R5:W-:Y:S02]  /*44e0*/  @!P1 SYNCS.ARRIVE.TRANS64.RED.A1T0 RZ, [R4+URZ], RZ ;  /* 0x000000ff04ff99a7 */ /* 0x000be4000810043f */
[----:B------:R-:W-:Y:S02]  /*44f0*/  FSEL R25, R25, RZ, P2 ;  /* 0x000000ff19197208 */ /* 0x000fe40001000000 */
[----:B------:R-:W-:-:S03]  /*4500*/  PLOP3.LUT P2, PT, PT, PT, UP0, 0x80, 0x0 ;  /* 0x000000000000781c */ /* 0x000fc60003f4f008 */
        /* <DEDUP_REMOVED lines=13> */
[----:B0-----:R-:W-:Y:S01]  /*45e0*/  FADD.FTZ R78, R5, R6 ;  /* 0x00000006054e7221 */ /* 0x001fe20000010000 */
[--C-:B------:R-:W-:Y:S01]  /*45f0*/  FFMA.FTZ R73, R74, UR10, -R25.reuse ;  /* 0x0000000a4a497c23 */ /* 0x100fe20008010819 */
[--C-:B------:R-:W-:Y:S01]  /*4600*/  FFMA.FTZ R50, R51, UR10, -R25.reuse ;  /* 0x0000000a33327c23 */ /* 0x100fe20008010819 */
[----:B------:R-:W0:Y:S01]  /*4610*/  MUFU.EX2 R89, R89 ;  /* 0x0000005900597308 */ /* 0x000e220000000800 */
[--C-:B------:R-:W-:Y:S01]  /*4620*/  FFMA.FTZ R74, R59, UR10, -R25.reuse ;  /* 0x0000000a3b4a7c23 */ /* 0x100fe20008010819 */
[--C-:B------:R-:W-:Y:S01]  /*4630*/  FFMA.FTZ R84, R95, UR10, -R25.reuse ;  /* 0x0000000a5f547c23 */ /* 0x100fe20008010819 */
[--C-:B------:R-:W-:Y:S01]  /*4640*/  FFMA.FTZ R59, R63, UR10, -R25.reuse ;  /* 0x0000000a3f3b7c23 */ /* 0x100fe20008010819 */
[----:B-1----:R-:W-:Y:S01]  /*4650*/  FADD.FTZ R63, R7, R78 ;  /* 0x0000004e073f7221 */ /* 0x002fe20000010000 */
[--C-:B------:R-:W-:Y:S01]  /*4660*/  FFMA.FTZ R76, R82, UR10, -R25.reuse ;  /* 0x0000000a524c7c23 */ /* 0x100fe20008010819 */
[--C-:B----4-:R-:W-:Y:S01]  /*4670*/  FFMA.FTZ R24, R86, UR10, -R25.reuse ;  /* 0x0000000a56187c23 */ /* 0x110fe20008010819 */
[----:B------:R-:W-:Y:S01]  /*4680*/  FFMA.FTZ R81, R83, UR10, -R25 ;  /* 0x0000000a53517c23 */ /* 0x000fe20008010819 */
[----:B------:R-:W1:Y:S01]  /*4690*/  MUFU.EX2 R92, R92 ;  /* 0x0000005c005c7308 */ /* 0x000e620000000800 */
[----:B--2---:R-:W-:Y:S01]  /*46a0*/  FADD.FTZ R86, R70, R63 ;  /* 0x0000003f46567221 */ /* 0x004fe20000010000 */
[--C-:B------:R-:W-:Y:S01]  /*46b0*/  FFMA.FTZ R63, R55, UR10, -R25.reuse ;  /* 0x0000000a373f7c23 */ /* 0x100fe20008010819 */
[--C-:B------:R-:W-:Y:S01]  /*46c0*/  FFMA.FTZ R82, R75, UR10, -R25.reuse ;  /* 0x0000000a4b527c23 */ /* 0x100fe20008010819 */
[--C-:B------:R-:W-:Y:S01]  /*46d0*/  FFMA.FTZ R75, R79, UR10, -R25.reuse ;  /* 0x0000000a4f4b7c23 */ /* 0x100fe20008010819 */
[----:B---3--:R-:W-:Y:S01]  /*46e0*/  FADD.FTZ R55, R15, R86 ;  /* 0x000000560f377221 */ /* 0x008fe20000010000 */
[----:B------:R-:W-:Y:S01]  /*46f0*/  FFMA.FTZ R79, R46, UR10, -R25 ;  /* 0x0000000a2e4f7c23 */ /* 0x000fe20008010819 */
[----:B-----5:R-:W-:Y:S01]  /*4700*/  F2FP.F16.F32.PACK_AB R4, R6, R5 ;  /* 0x000000050604723e */ /* 0x020fe200000000ff */
[----:B------:R-:W2:Y:S01]  /*4710*/  MUFU.EX2 R93, R93 ;  /* 0x0000005d005d7308 */ /* 0x000ea20000000800 */
[----:B0-----:R-:W-:Y:S01]  /*4720*/  FADD.FTZ R51, R88, R89 ;  /* 0x0000005958337221 */ /* 0x001fe20000010000 */
[----:B------:R-:W-:Y:S01]  /*4730*/  FADD.FTZ R46, R68, R55 ;  /* 0x00000037442e7221 */ /* 0x000fe20000010000 */
[----:B------:R-:W-:Y:S01]  /*4740*/  F2FP.F16.F32.PACK_AB R5, R89, R88 ;  /* 0x000000585905723e */ /* 0x000fe200000000ff */
[--C-:B------:R-:W-:Y:S01]  /*4750*/  FFMA.FTZ R83, R87, UR10, -R25.reuse ;  /* 0x0000000a57537c23 */ /* 0x100fe20008010819 */
[--C-:B------:R-:W-:Y:S01]  /*4760*/  FFMA.FTZ R86, R47, UR10, -R25.reuse ;  /* 0x0000000a2f567c23 */ /* 0x100fe20008010819 */
[----:B------:R-:W-:Y:S01]  /*4770*/  FADD.FTZ R47, R13, R46 ;  /* 0x0000002e0d2f7221 */ /* 0x000fe20000010000 */
[----:B------:R-:W-:Y:S01]  /*4780*/  FFMA.FTZ R54, R54, UR10, -R25 ;  /* 0x0000000a36367c23 */ /* 0x000fe20008010819 */
[----:B------:R-:W-:Y:S01]  /*4790*/  MUFU.EX2 R80, R80 ;  /* 0x0000005000507308 */ /* 0x000fe20000000800 */
[----:B-1----:R-:W-:Y:S01]  /*47a0*/  FADD.FTZ R78, R92, R51 ;  /* 0x000000335c4e7221 */ /* 0x002fe20000010000 */
[----:B------:R-:W-:Y:S01]  /*47b0*/  FADD.FTZ R47, R66, R47 ;  /* 0x0000002f422f7221 */ /* 0x000fe20000010000 */
[----:B------:R-:W-:Y:S01]  /*47c0*/  F2FP.F16.F32.PACK_AB R6, R70, R7 ;  /* 0x000000074606723e */ /* 0x000fe200000000ff */
[--C-:B------:R-:W-:Y:S01]  /*47d0*/  FFMA.FTZ R70, R42, UR10, -R25.reuse ;  /* 0x0000000a2a467c23 */ /* 0x100fe20008010819 */
[--C-:B------:R-:W-:Y:S01]  /*47e0*/  FFMA.FTZ R55, R35, UR10, -R25.reuse ;  /* 0x0000000a23377c23 */ /* 0x100fe20008010819 */
[----:B------:R-:W-:-:S02]  /*47f0*/  FFMA.FTZ R72, R72, UR10, -R25 ;  /* 0x0000000a48487c23 */ /* 0x000fc40008010819 */
[----:B------:R-:W0:Y:S01]  /*4800*/  MUFU.EX2 R85, R85 ;  /* 0x0000005500557308 */ /* 0x000e220000000800 */
[C---:B--2---:R-:W-:Y:S01]  /*4810*/  FADD.FTZ R51, R93.reuse, R78 ;  /* 0x0000004e5d337221 */ /* 0x044fe20000010000 */
[----:B------:R-:W-:Y:S01]  /*4820*/  F2FP.F16.F32.PACK_AB R7, R93, R92 ;  /* 0x0000005c5d07723e */ /* 0x000fe200000000ff */
[----:B------:R-:W-:-:S04]  /*4830*/  FFMA.FTZ R78, R43, UR10, -R25 ;  /* 0x0000000a2b4e7c23 */ /* 0x000fc80008010819 */
[----:B------:R1:W-:Y:S01]  /*4840*/  STSM.16.M88.4 [R2+0x24300], R4 ;  /* 0x0243000402007844 */ /* 0x0003e20000000200 */
[----:B------:R-:W-:Y:S08]  /*4850*/  MUFU.EX2 R77, R77 ;  /* 0x0000004d004d7308 */ /* 0x000ff00000000800 */
[----:B------:R-:W2:Y:S01]  /*4860*/  MUFU.EX2 R84, R84 ;  /* 0x0000005400547308 */ /* 0x000ea20000000800 */
[----:B-1----:R-:W-:-:S07]  /*4870*/  F2FP.F16.F32.PACK_AB R4, R68, R15 ;  /* 0x0000000f4404723e */ /* 0x002fce00000000ff */
[----:B------:R-:W1:Y:S01]  /*4880*/  MUFU.EX2 R76, R76 ;  /* 0x0000004c004c7308 */ /* 0x000e620000000800 */
[----:B------:R-:W-:Y:S01]  /*4890*/  F2FP.F16.F32.PACK_AB R6, R66, R13 ;  /* 0x0000000d4206723e */ /* 0x000fe200000000ff */
[----:B------:R-:W-:Y:S01]  /*48a0*/  IMAD.MOV.U32 R68, RZ, RZ, R71 ;  /* 0x000000ffff447224 */ /* 0x000fe200078e0047 */
[----:B0-----:R-:W-:-:S05]  /*48b0*/  F2FP.F16.F32.PACK_AB R5, R85, R80 ;  /* 0x000000505505723e */ /* 0x001fca00000000ff */
[----:B------:R0:W-:Y:S01]  /*48c0*/  MUFU.EX2 R3, R62 ;  /* 0x0000003e00037308 */ /* 0x0001e20000000800 */
[----:B--2---:R-:W-:-:S05]  /*48d0*/  F2FP.F16.F32.PACK_AB R7, R84, R77 ;  /* 0x0000004d5407723e */ /* 0x004fca00000000ff */
[----:B------:R-:W-:Y:S02]  /*48e0*/  STSM.16.M88.4 [R2+0x25b00], R4 ;  /* 0x025b000402007844 */ /* 0x000fe40000000200 */
[----:B------:R-:W2:Y:S01]  /*48f0*/  MUFU.EX2 R81, R81 ;  /* 0x0000005100517308 */ /* 0x000ea20000000800 */
[----:B0-----:R-:W-:Y:S01]  /*4900*/  FADD.FTZ R62, R80, R51 ;  /* 0x00000033503e7221 */ /* 0x001fe20000010000 */
[----:B------:R-:W-:Y:S01]  /*4910*/  FFMA.FTZ R51, R38, UR10, -R25 ;  /* 0x0000000a26337c23 */ /* 0x000fe20008010819 */
[----:B------:R-:W-:Y:S01]  /*4920*/  FADD.FTZ R38, R12, R47 ;  /* 0x0000002f0c267221 */ /* 0x000fe20000010000 */
[----:B------:R-:W-:Y:S01]  /*4930*/  F2FP.F16.F32.PACK_AB R12, R67, R12 ;  /* 0x0000000c430c723e */ /* 0x000fe200000000ff */
[----:B------:R-:W-:Y:S01]  /*4940*/  FADD.FTZ R88, R85, R62 ;  /* 0x0000003e55587221 */ /* 0x000fe20000010000 */
[--C-:B------:R-:W-:Y:S01]  /*4950*/  FFMA.FTZ R62, R34, UR10, -R25.reuse ;  /* 0x0000000a223e7c23 */ /* 0x100fe20008010819 */
[----:B------:R-:W-:Y:S01]  /*4960*/  FADD.FTZ R47, R67, R38 ;  /* 0x00000026432f7221 */ /* 0x000fe20000010000 */
[----:B------:R-:W0:Y:S01]  /*4970*/  MUFU.EX2 R24, R24 ;  /* 0x0000001800187308 */ /* 0x000e220000000800 */
[----:B------:R-:W-:Y:S01]  /*4980*/  FADD.FTZ R87, R77, R88 ;  /* 0x000000584d577221 */ /* 0x000fe20000010000 */
[----:B------:R-:W-:Y:S01]  /*4990*/  FFMA.FTZ R38, R27, UR10, -R25 ;  /* 0x0000000a1b267c23 */ /* 0x000fe20008010819 */
[----:B------:R-:W-:-:S02]  /*49a0*/  IMAD.MOV.U32 R67, RZ, RZ, R71 ;  /* 0x000000ffff437224 */ /* 0x000fc400078e0047 */
[----:B------:R-:W-:-:S03]  /*49b0*/  FADD.FTZ R87, R84, R87 ;  /* 0x0000005754577221 */ /* 0x000fc60000010000 */
[----:B------:R-:W3:Y:S01]  /*49c0*/  MUFU.EX2 R83, R83 ;  /* 0x0000005300537308 */ /* 0x000ee20000000800 */
[----:B-1----:R-:W-:-:S04]  /*49d0*/  FADD.FTZ R46, R76, R87 ;  /* 0x000000574c2e7221 */ /* 0x002fc80000010000 */
[----:B--2---:R-:W-:Y:S01]  /*49e0*/  FADD.FTZ R27, R81, R46 ;  /* 0x0000002e511b7221 */ /* 0x004fe20000010000 */
[--C-:B------:R-:W-:Y:S02]  /*49f0*/  FFMA.FTZ R46, R31, UR10, -R25.reuse ;  /* 0x0000000a1f2e7c23 */ /* 0x100fe40008010819 */
[----:B------:R-:W1:Y:S08]  /*4a00*/  MUFU.EX2 R73, R73 ;  /* 0x0000004900497308 */ /* 0x000e700000000800 */
[----:B------:R-:W2:Y:S08]  /*4a10*/  MUFU.EX2 R82, R82 ;  /* 0x0000005200527308 */ /* 0x000eb00000000800 */
[----:B------:R4:W-:Y:S08]  /*4a20*/  MUFU.EX2 R42, R54 ;  /* 0x00000036002a7308 */ /* 0x0009f00000000800 */
[----:B------:R-:W5:Y:S01]  /*4a30*/  MUFU.EX2 R28, R28 ;  /* 0x0000001c001c7308 */ /* 0x000f620000000800 */
[----:B----4-:R-:W-:Y:S01]  /*4a40*/  FFMA.FTZ R54, R26, UR10, -R25 ;  /* 0x0000000a1a367c23 */ /* 0x010fe20008010819 */
[----:B------:R-:W-:Y:S01]  /*4a50*/  FADD.FTZ R26, R14, R47 ;  /* 0x0000002f0e1a7221 */ /* 0x000fe20000010000 */
[----:B------:R-:W-:Y:S01]  /*4a60*/  FFMA.FTZ R47, R30, UR10, -R25 ;  /* 0x0000000a1e2f7c23 */ /* 0x000fe20008010819 */
[----:B0-----:R-:W-:Y:S01]  /*4a70*/  FADD.FTZ R30, R24, R27 ;  /* 0x0000001b181e7221 */ /* 0x001fe20000010000 */
[C---:B------:R-:W-:Y:S01]  /*4a80*/  F2FP.F16.F32.PACK_AB R14, R65.reuse, R14 ;  /* 0x0000000e410e723e */ /* 0x040fe200000000ff */
[----:B------:R-:W-:Y:S01]  /*4a90*/  FADD.FTZ R25, R65, R26 ;  /* 0x0000001a41197221 */ /* 0x000fe20000010000 */
[----:B------:R-:W-:Y:S01]  /*4aa0*/  IMAD.MOV.U32 R65, RZ, RZ, R71 ;  /* 0x000000ffff417224 */ /* 0x000fe200078e0047 */
[----:B------:R-:W0:Y:S01]  /*4ab0*/  MUFU.EX2 R75, R75 ;  /* 0x0000004b004b7308 */ /* 0x000e220000000800 */
[----:B---3--:R-:W-:Y:S01]  /*4ac0*/  FADD.FTZ R30, R83, R30 ;  /* 0x0000001e531e7221 */ /* 0x008fe20000010000 */
[----:B------:R-:W-:-:S03]  /*4ad0*/  FADD.FTZ R26, R20, R25 ;  /* 0x00000019141a7221 */ /* 0x000fc60000010000 */
[----:B-1----:R-:W-:Y:S01]  /*4ae0*/  FADD.FTZ R15, R73, R30 ;  /* 0x0000001e490f7221 */ /* 0x002fe20000010000 */
[----:B------:R-:W-:Y:S02]  /*4af0*/  FADD.FTZ R26, R21, R26 ;  /* 0x0000001a151a7221 */ /* 0x000fe40000010000 */
[----:B------:R-:W1:Y:S01]  /*4b00*/  MUFU.EX2 R29, R29 ;  /* 0x0000001d001d7308 */ /* 0x000e620000000800 */
[----:B--2---:R-:W-:Y:S01]  /*4b10*/  FADD.FTZ R15, R82, R15 ;  /* 0x0000000f520f7221 */ /* 0x004fe20000010000 */
[----:B------:R-:W-:-:S03]  /*4b20*/  FADD.FTZ R13, R11, R26 ;  /* 0x0000001a0b0d7221 */ /* 0x000fc60000010000 */
[----:B-----5:R-:W-:Y:S01]  /*4b30*/  FADD.FTZ R26, R28, R15 ;  /* 0x0000000f1c1a7221 */ /* 0x020fe20000010000 */
[----:B------:R-:W-:Y:S01]  /*4b40*/  FADD.FTZ R15, R64, R13 ;  /* 0x0000000d400f7221 */ /* 0x000fe20000010000 */
[----:B------:R-:W-:Y:S01]  /*4b50*/  F2FP.F16.F32.PACK_AB R13, R81, R76 ;  /* 0x0000004c510d723e */ /* 0x000fe200000000ff */
[----:B------:R-:W2:Y:S01]  /*4b60*/  MUFU.EX2 R74, R74 ;  /* 0x0000004a004a7308 */ /* 0x000ea20000000800 */
[----:B0-----:R-:W-:Y:S01]  /*4b70*/  FADD.FTZ R26, R75, R26 ;  /* 0x0000001a4b1a7221 */ /* 0x001fe20000010000 */
[----:B------:R-:W-:Y:S01]  /*4b80*/  FADD.FTZ R30, R10, R15 ;  /* 0x0000000f0a1e7221 */ /* 0x000fe20000010000 */
[----:B------:R-:W-:Y:S02]  /*4b90*/  F2FP.F16.F32.PACK_AB R15, R83, R24 ;  /* 0x00000018530f723e */ /* 0x000fe400000000ff */
[----:B------:R-:W-:Y:S01]  /*4ba0*/  F2FP.F16.F32.PACK_AB R24, R21, R20 ;  /* 0x000000141518723e */ /* 0x000fe200000000ff */
[----:B------:R-:W-:Y:S02]  /*4bb0*/  FADD.FTZ R27, R57, R30 ;  /* 0x0000001e391b7221 */ /* 0x000fe40000010000 */
[----:B------:R-:W0:Y:S01]  /*4bc0*/  MUFU.EX2 R58, R58 ;  /* 0x0000003a003a7308 */ /* 0x000e220000000800 */
[----:B-1----:R-:W-:Y:S01]  /*4bd0*/  FADD.FTZ R25, R29, R26 ;  /* 0x0000001a1d197221 */ /* 0x002fe20000010000 */
[----:B------:R-:W-:Y:S01]  /*4be0*/  FADD.FTZ R20, R8, R27 ;  /* 0x0000001b08147221 */ /* 0x000fe20000010000 */
[----:B------:R-:W-:Y:S01]  /*4bf0*/  F2FP.F16.F32.PACK_AB R26, R64, R11 ;  /* 0x0000000b401a723e */ /* 0x000fe200000000ff */
[----:B------:R1:W-:Y:S01]  /*4c00*/  STSM.16.M88.4 [R2+0x27300], R12 ;  /* 0x0273000c02007844 */ /* 0x0003e20000000200 */
[----:B------:R-:W-:Y:S01]  /*4c10*/  F2FP.F16.F32.PACK_AB R27, R75, R28 ;  /* 0x0000001c4b1b723e */ /* 0x000fe200000000ff */
[----:B------:R-:W-:Y:S01]  /*4c20*/  FADD.FTZ R11, R39, R20 ;  /* 0x00000014270b7221 */ /* 0x000fe20000010000 */
[----:B------:R-:W-:Y:S01]  /*4c30*/  F2FP.F16.F32.PACK_AB R28, R57, R10 ;  /* 0x0000000a391c723e */ /* 0x000fe200000000ff */
[----:B------:R-:W3:Y:S01]  /*4c40*/  MUFU.EX2 R59, R59 ;  /* 0x0000003b003b7308 */ /* 0x000ee20000000800 */
[----:B--2---:R-:W-:Y:S01]  /*4c50*/  FADD.FTZ R21, R74, R25 ;  /* 0x000000194a157221 */ /* 0x004fe20000010000 */
[----:B------:R-:W-:Y:S01]  /*4c60*/  FADD.FTZ R20, R48, R11 ;  /* 0x0000000b30147221 */ /* 0x000fe20000010000 */
[----:B------:R-:W-:Y:S01]  /*4c70*/  F2FP.F16.F32.PACK_AB R25, R82, R73 ;  /* 0x000000495219723e */ /* 0x000fe200000000ff */
[--C-:B------:R-:W-:Y:S01]  /*4c80*/  IMAD.MOV.U32 R64, RZ, RZ, R71.reuse ;  /* 0x000000ffff407224 */ /* 0x100fe200078e0047 */
[----:B------:R-:W-:Y:S01]  /*4c90*/  F2FP.F16.F32.PACK_AB R29, R74, R29 ;  /* 0x0000001d4a1d723e */ /* 0x000fe200000000ff */
[----:B------:R-:W-:Y:S01]  /*4ca0*/  FADD.FTZ R20, R61, R20 ;  /* 0x000000143d147221 */ /* 0x000fe20000010000 */
[----:B------:R-:W-:Y:S01]  /*4cb0*/  IMAD.MOV.U32 R57, RZ, RZ, R71 ;  /* 0x000000ffff397224 */ /* 0x000fe200078e0047 */
[----:B------:R-:W2:Y:S01]  /*4cc0*/  MUFU.EX2 R50, R50 ;  /* 0x0000003200327308 */ /* 0x000ea20000000800 */
[----:B0-----:R-:W-:Y:S01]  /*4cd0*/  FADD.FTZ R30, R58, R21 ;  /* 0x000000153a1e7221 */ /* 0x001fe20000010000 */
[----:B------:R-:W-:Y:S01]  /*4ce0*/  FADD.FTZ R21, R49, R20 ;  /* 0x0000001431157221 */ /* 0x000fe20000010000 */
[----:B------:R-:W-:Y:S01]  /*4cf0*/  STSM.16.M88.4 [R2+0x28b00], R24 ;  /* 0x028b001802007844 */ /* 0x000fe20000000200 */
[----:B-1----:R-:W-:Y:S01]  /*4d00*/  F2FP.F16.F32.PACK_AB R12, R61, R48 ;  /* 0x000000303d0c723e */ /* 0x002fe200000000ff */
[----:B------:R-:W-:-:S02]  /*4d10*/  IMAD.MOV.U32 R61, RZ, RZ, R71 ;  /* 0x000000ffff3d7224 */ /* 0x000fc400078e0047 */
[C---:B------:R-:W-:Y:S01]  /*4d20*/  FADD.FTZ R21, R52.reuse, R21 ;  /* 0x0000001534157221 */ /* 0x040fe20000010000 */
[----:B------:R-:W-:Y:S01]  /*4d30*/  F2FP.F16.F32.PACK_AB R14, R52, R49 ;  /* 0x00000031340e723e */ /* 0x000fe200000000ff */
[----:B------:R-:W0:Y:S01]  /*4d40*/  MUFU.EX2 R43, R63 ;  /* 0x0000003f002b7308 */ /* 0x000e220000000800 */
[C---:B---3--:R-:W-:Y:S01]  /*4d50*/  FADD.FTZ R30, R59.reuse, R30 ;  /* 0x0000001e3b1e7221 */ /* 0x048fe20000010000 */
[----:B------:R-:W-:Y:S01]  /*4d60*/  F2FP.F16.F32.PACK_AB R31, R59, R58 ;  /* 0x0000003a3b1f723e */ /* 0x000fe200000000ff */
[--C-:B------:R-:W-:Y:S02]  /*4d70*/  IMAD.MOV.U32 R59, RZ, RZ, R71.reuse ;  /* 0x000000ffff3b7224 */ /* 0x100fe400078e0047 */
[----:B------:R-:W-:Y:S01]  /*4d80*/  FADD.FTZ R11, R3, R30 ;  /* 0x0000001e030b7221 */ /* 0x000fe20000010000 */
[----:B------:R-:W-:Y:S01]  /*4d90*/  F2FP.F16.F32.PACK_AB R30, R39, R8 ;  /* 0x00000008271e723e */ /* 0x000fe200000000ff */
[----:B------:R-:W-:Y:S01]  /*4da0*/  IMAD.MOV.U32 R58, RZ, RZ, R71 ;  /* 0x000000ffff3a7224 */ /* 0x000fe200078e0047 */
[----:B------:R1:W3:Y:S01]  /*4db0*/  MUFU.EX2 R34, R70 ;  /* 0x0000004600227308 */ /* 0x0002e20000000800 */
[C---:B--2---:R-:W-:Y:S01]  /*4dc0*/  FADD.FTZ R11, R50.reuse, R11 ;  /* 0x0000000b320b7221 */ /* 0x044fe20000010000 */
[----:B------:R-:W-:Y:S01]  /*4dd0*/  F2FP.F16.F32.PACK_AB R13, R50, R3 ;  /* 0x00000003320d723e */ /* 0x000fe200000000ff */
[----:B------:R2:W-:Y:S01]  /*4de0*/  STSM.16.M88.4 [R2+0x2a300], R28 ;  /* 0x02a3001c02007844 */ /* 0x0005e20000000200 */
[----:B------:R-:W-:-:S02]  /*4df0*/  IMAD.MOV.U32 R52, RZ, RZ, R71 ;  /* 0x000000ffff347224 */ /* 0x000fc400078e0047 */
[----:B------:R-:W-:Y:S01]  /*4e00*/  FADD.FTZ R10, R42, R11 ;  /* 0x0000000b2a0a7221 */ /* 0x000fe20000010000 */
[--C-:B------:R-:W-:Y:S01]  /*4e10*/  IMAD.MOV.U32 R50, RZ, RZ, R71.reuse ;  /* 0x000000ffff327224 */ /* 0x100fe200078e0047 */
[----:B------:R-:W4:Y:S02]  /*4e20*/  MUFU.EX2 R35, R78 ;  /* 0x0000004e00237308 */ /* 0x000f240000000800 */
[C---:B0-----:R-:W-:Y:S01]  /*4e30*/  FADD.FTZ R5, R43.reuse, R10 ;  /* 0x0000000a2b057221 */ /* 0x041fe20000010000 */
[----:B------:R-:W-:Y:S01]  /*4e40*/  F2FP.F16.F32.PACK_AB R15, R43, R42 ;  /* 0x0000002a2b0f723e */ /* 0x000fe200000000ff */
[--C-:B-1----:R-:W-:Y:S02]  /*4e50*/  IMAD.MOV.U32 R70, RZ, RZ, R71.reuse ;  /* 0x000000ffff467224 */ /* 0x102fe400078e0047 */
[----:B------:R-:W-:Y:S02]  /*4e60*/  IMAD.MOV.U32 R49, RZ, RZ, R71 ;  /* 0x000000ffff317224 */ /* 0x000fe400078e0047 */
[----:B------:R0:W-:Y:S01]  /*4e70*/  STSM.16.M88.4 [R2+0x2bb00], R12 ;  /* 0x02bb000c02007844 */ /* 0x0001e20000000200 */
[----:B------:R-:W1:Y:S01]  /*4e80*/  MUFU.EX2 R63, R79 ;  /* 0x0000004f003f7308 */ /* 0x000e620000000800 */
[----:B---3--:R-:W-:Y:S01]  /*4e90*/  FADD.FTZ R6, R34, R5 ;  /* 0x0000000522067221 */ /* 0x008fe20000010000 */
[----:B------:R-:W-:-:S02]  /*4ea0*/  IMAD.MOV.U32 R48, RZ, RZ, R71 ;  /* 0x000000ffff307224 */ /* 0x000fc400078e0047 */
[--C-:B------:R-:W-:Y:S02]  /*4eb0*/  IMAD.MOV.U32 R43, RZ, RZ, R71.reuse ;  /* 0x000000ffff2b7224 */ /* 0x100fe400078e0047 */
[--C-:B------:R-:W-:Y:S02]  /*4ec0*/  IMAD.MOV.U32 R42, RZ, RZ, R71.reuse ;  /* 0x000000ffff2a7224 */ /* 0x100fe400078e0047 */
[----:B------:R-:W3:Y:S01]  /*4ed0*/  MUFU.EX2 R40, R40 ;  /* 0x0000002800287308 */ /* 0x000ee20000000800 */
[----:B----4-:R-:W-:Y:S01]  /*4ee0*/  FADD.FTZ R6, R35, R6 ;  /* 0x0000000623067221 */ /* 0x010fe20000010000 */
[--C-:B------:R-:W-:Y:S02]  /*4ef0*/  IMAD.MOV.U32 R39, RZ, RZ, R71.reuse ;  /* 0x000000ffff277224 */ /* 0x100fe400078e0047 */
[--C-:B--2---:R-:W-:Y:S02]  /*4f00*/  IMAD.MOV.U32 R31, RZ, RZ, R71.reuse ;  /* 0x000000ffff1f7224 */ /* 0x104fe400078e0047 */
[----:B------:R-:W-:-:S02]  /*4f10*/  IMAD.MOV.U32 R30, RZ, RZ, R71 ;  /* 0x000000ffff1e7224 */ /* 0x000fc400078e0047 */
[----:B------:R-:W2:Y:S01]  /*4f20*/  MUFU.EX2 R66, R86 ;  /* 0x0000005600427308 */ /* 0x000ea20000000800 */
[----:B-1----:R-:W-:Y:S01]  /*4f30*/  FADD.FTZ R5, R63, R6 ;  /* 0x000000063f057221 */ /* 0x002fe20000010000 */
[--C-:B------:R-:W-:Y:S02]  /*4f40*/  IMAD.MOV.U32 R29, RZ, RZ, R71.reuse ;  /* 0x000000ffff1d7224 */ /* 0x100fe400078e0047 */
[----:B------:R-:W-:-:S04]  /*4f50*/  IMAD.MOV.U32 R28, RZ, RZ, R71 ;  /* 0x000000ffff1c7224 */ /* 0x000fc800078e0047 */
[----:B------:R-:W1:Y:S01]  /*4f60*/  MUFU.EX2 R53, R53 ;  /* 0x0000003500357308 */ /* 0x000e620000000800 */
[----:B---3--:R-:W-:-:S07]  /*4f70*/  FADD.FTZ R4, R40, R21 ;  /* 0x0000001528047221 */ /* 0x008fce0000010000 */
[----:B------:R-:W3:Y:S01]  /*4f80*/  MUFU.EX2 R62, R62 ;  /* 0x0000003e003e7308 */ /* 0x000ee20000000800 */
[C---:B--2---:R-:W-:Y:S01]  /*4f90*/  FADD.FTZ R5, R66.reuse, R5 ;  /* 0x0000000542057221 */ /* 0x044fe20000010000 */
[----:B------:R-:W-:Y:S01]  /*4fa0*/  F2FP.F16.F32.PACK_AB R7, R66, R63 ;  /* 0x0000003f4207723e */ /* 0x000fe200000000ff */
[--C-:B------:R-:W-:Y:S02]  /*4fb0*/  IMAD.MOV.U32 R66, RZ, RZ, R71.reuse ;  /* 0x000000ffff427224 */ /* 0x100fe400078e0047 */
[----:B------:R-:W-:-:S03]  /*4fc0*/  IMAD.MOV.U32 R63, RZ, RZ, R71 ;  /* 0x000000ffff3f7224 */ /* 0x000fc600078e0047 */
[----:B------:R-:W2:Y:S01]  /*4fd0*/  MUFU.EX2 R41, R41 ;  /* 0x0000002900297308 */ /* 0x000ea20000000800 */
[----:B-1----:R-:W-:-:S07]  /*4fe0*/  FADD.FTZ R4, R53, R4 ;  /* 0x0000000435047221 */ /* 0x002fce0000010000 */
[----:B------:R-:W1:Y:S01]  /*4ff0*/  MUFU.EX2 R55, R55 ;  /* 0x0000003700377308 */ /* 0x000e620000000800 */
[----:B---3--:R-:W-:Y:S01]  /*5000*/  FADD.FTZ R8, R62, R5 ;  /* 0x000000053e087221 */ /* 0x008fe20000010000 */
[----:B------:R-:W-:Y:S01]  /*5010*/  F2FP.F16.F32.PACK_AB R5, R35, R34 ;  /* 0x000000222305723e */ /* 0x000fe200000000ff */
[--C-:B------:R-:W-:Y:S02]  /*5020*/  IMAD.MOV.U32 R35, RZ, RZ, R71.reuse ;  /* 0x000000ffff237224 */ /* 0x100fe400078e0047 */
[----:B------:R-:W-:-:S03]  /*5030*/  IMAD.MOV.U32 R34, RZ, RZ, R71 ;  /* 0x000000ffff227224 */ /* 0x000fc600078e0047 */
[----:B------:R-:W3:Y:S01]  /*5040*/  MUFU.EX2 R56, R56 ;  /* 0x0000003800387308 */ /* 0x000ee20000000800 */
[----:B--2---:R-:W-:Y:S01]  /*5050*/  FADD.FTZ R3, R41, R4 ;  /* 0x0000000429037221 */ /* 0x004fe20000010000 */
[----:B------:R-:W-:Y:S01]  /*5060*/  F2FP.F16.F32.PACK_AB R4, R53, R40 ;  /* 0x000000283504723e */ /* 0x000fe200000000ff */
[--C-:B------:R-:W-:Y:S02]  /*5070*/  IMAD.MOV.U32 R53, RZ, RZ, R71.reuse ;  /* 0x000000ffff357224 */ /* 0x100fe400078e0047 */
[----:B------:R-:W-:-:S03]  /*5080*/  IMAD.MOV.U32 R40, RZ, RZ, R71 ;  /* 0x000000ffff287224 */ /* 0x000fc600078e0047 */
[----:B------:R-:W2:Y:S01]  /*5090*/  MUFU.EX2 R51, R51 ;  /* 0x0000003300337308 */ /* 0x000ea20000000800 */
[C---:B-1----:R-:W-:Y:S01]  /*50a0*/  FADD.FTZ R8, R55.reuse, R8 ;  /* 0x0000000837087221 */ /* 0x042fe20000010000 */
[----:B0-----:R-:W-:Y:S01]  /*50b0*/  F2FP.F16.F32.PACK_AB R13, R55, R62 ;  /* 0x0000003e370d723e */ /* 0x001fe200000000ff */
[--C-:B------:R-:W-:Y:S02]  /*50c0*/  IMAD.MOV.U32 R62, RZ, RZ, R71.reuse ;  /* 0x000000ffff3e7224 */ /* 0x100fe400078e0047 */
[----:B------:R-:W-:-:S03]  /*50d0*/  IMAD.MOV.U32 R55, RZ, RZ, R71 ;  /* 0x000000ffff377224 */ /* 0x000fc600078e0047 */
[----:B------:R-:W0:Y:S01]  /*50e0*/  MUFU.EX2 R44, R44 ;  /* 0x0000002c002c7308 */ /* 0x000e220000000800 */
[----:B---3--:R-:W-:-:S07]  /*50f0*/  FADD.FTZ R3, R56, R3 ;  /* 0x0000000338037221 */ /* 0x008fce0000010000 */
        /* <DEDUP_REMOVED lines=15> */
[----:B------:R0:W3:Y:S01]  /*51f0*/  MUFU.EX2 R25, R38 ;  /* 0x0000002600197308 */ /* 0x0000e20000000800 */
[----:B-1----:R-:W-:Y:S01]  /*5200*/  FADD.FTZ R3, R33, R6 ;  /* 0x0000000621037221 */ /* 0x002fe20000010000 */
[----:B------:R-:W-:Y:S01]  /*5210*/  F2FP.F16.F32.PACK_AB R6, R56, R41 ;  /* 0x000000293806723e */ /* 0x000fe200000000ff */
[--C-:B------:R-:W-:Y:S02]  /*5220*/  IMAD.MOV.U32 R56, RZ, RZ, R71.reuse ;  /* 0x000000ffff387224 */ /* 0x100fe400078e0047 */
[----:B------:R-:W-:Y:S02]  /*5230*/  IMAD.MOV.U32 R41, RZ, RZ, R71 ;  /* 0x000000ffff297224 */ /* 0x000fe400078e0047 */
[----:B------:R1:W-:Y:S01]  /*5240*/  STSM.16.M88.4 [R2+0x2d300], R4 ;  /* 0x02d3000402007844 */ /* 0x0003e20000000200 */
[----:B------:R-:W4:Y:S01]  /*5250*/  MUFU.EX2 R36, R36 ;  /* 0x0000002400247308 */ /* 0x000f220000000800 */
[C---:B--2---:R-:W-:Y:S01]  /*5260*/  F2FP.F16.F32.PACK_AB R14, R60.reuse, R33 ;  /* 0x000000213c0e723e */ /* 0x044fe200000000ff */
[----:B------:R-:W-:Y:S01]  /*5270*/  FADD.FTZ R3, R60, R3 ;  /* 0x000000033c037221 */ /* 0x000fe20000010000 */
[----:B------:R-:W-:-:S02]  /*5280*/  IMAD.MOV.U32 R60, RZ, RZ, R71 ;  /* 0x000000ffff3c7224 */ /* 0x000fc400078e0047 */
[--C-:B0-----:R-:W-:Y:S01]  /*5290*/  IMAD.MOV.U32 R38, RZ, RZ, R71.reuse ;  /* 0x000000ffff267224 */ /* 0x101fe200078e0047 */
[----:B------:R-:W-:Y:S01]  /*52a0*/  STSM.16.M88.4 [R2+0x2eb00], R12 ;  /* 0x02eb000c02007844 */ /* 0x000fe20000000200 */
[--C-:B------:R-:W-:Y:S01]  /*52b0*/  IMAD.MOV.U32 R33, RZ, RZ, R71.reuse ;  /* 0x000000ffff217224 */ /* 0x100fe200078e0047 */
[----:B------:R-:W-:Y:S01]  /*52c0*/  MUFU.EX2 R32, R32 ;  /* 0x0000002000207308 */ /* 0x000fe20000000800 */
[C---:B---3--:R-:W-:Y:S01]  /*52d0*/  FADD.FTZ R10, R25.reuse, R10 ;  /* 0x0000000a190a7221 */ /* 0x048fe20000010000 */
[----:B------:R-:W-:Y:S01]  /*52e0*/  F2FP.F16.F32.PACK_AB R25, R25, R54 ;  /* 0x000000361919723e */ /* 0x000fe200000000ff */
[----:B------:R-:W-:-:S05]  /*52f0*/  IMAD.MOV.U32 R54, RZ, RZ, R71 ;  /* 0x000000ffff367224 */ /* 0x000fca00078e0047 */
[----:B------:R-:W0:Y:S01]  /*5300*/  MUFU.EX2 R37, R37 ;  /* 0x0000002500257308 */ /* 0x000e220000000800 */
[----:B----4-:R-:W-:Y:S01]  /*5310*/  F2FP.F16.F32.PACK_AB R24, R69, R36 ;  /* 0x000000244518723e */ /* 0x010fe200000000ff */
[----:B------:R-:W-:Y:S01]  /*5320*/  FADD.FTZ R8, R36, R3 ;  /* 0x0000000324087221 */ /* 0x000fe20000010000 */
[----:B------:R-:W-:-:S03]  /*5330*/  IMAD.MOV.U32 R36, RZ, RZ, R71 ;  /* 0x000000ffff247224 */ /* 0x000fc600078e0047 */
[----:B------:R-:W-:Y:S01]  /*5340*/  FADD.FTZ R3, R69, R8 ;  /* 0x0000000845037221 */ /* 0x000fe20000010000 */
[----:B------:R-:W-:Y:S01]  /*5350*/  IMAD.MOV.U32 R69, RZ, RZ, R71 ;  /* 0x000000ffff457224 */ /* 0x000fe200078e0047 */
[----:B------:R-:W-:Y:S08]  /*5360*/  MUFU.EX2 R47, R47 ;  /* 0x0000002f002f7308 */ /* 0x000ff00000000800 */
[----:B------:R-:W2:Y:S01]  /*5370*/  MUFU.EX2 R46, R46 ;  /* 0x0000002e002e7308 */ /* 0x000ea20000000800 */
[----:B0-----:R-:W-:Y:S01]  /*5380*/  F2FP.F16.F32.PACK_AB R26, R37, R32 ;  /* 0x00000020251a723e */ /* 0x001fe200000000ff */
[----:B------:R-:W-:-:S04]  /*5390*/  FADD.FTZ R32, R32, R3 ;  /* 0x0000000320207221 */ /* 0x000fc80000010000 */
[----:B-1----:R-:W-:Y:S01]  /*53a0*/  FADD.FTZ R7, R37, R32 ;  /* 0x0000002025077221 */ /* 0x002fe20000010000 */
[--C-:B------:R-:W-:Y:S02]  /*53b0*/  IMAD.MOV.U32 R37, RZ, RZ, R71.reuse ;  /* 0x000000ffff257224 */ /* 0x100fe400078e0047 */
[----:B------:R-:W-:Y:S01]  /*53c0*/  IMAD.MOV.U32 R32, RZ, RZ, R71 ;  /* 0x000000ffff207224 */ /* 0x000fe200078e0047 */
[----:B--2---:R-:W-:Y:S01]  /*53d0*/  F2FP.F16.F32.PACK_AB R27, R46, R47 ;  /* 0x0000002f2e1b723e */ /* 0x004fe200000000ff */
[----:B------:R-:W-:-:S04]  /*53e0*/  FADD.FTZ R47, R47, R10 ;  /* 0x0000000a2f2f7221 */ /* 0x000fc80000010000 */
[----:B------:R0:W-:Y:S01]  /*53f0*/  STSM.16.M88.4 [R2+0x30300], R24 ;  /* 0x0303001802007844 */ /* 0x0001e20000000200 */
[----:B------:R-:W-:Y:S01]  /*5400*/  FADD.FTZ R5, R46, R47 ;  /* 0x0000002f2e057221 */ /* 0x000fe20000010000 */
[--C-:B------:R-:W-:Y:S01]  /*5410*/  IMAD.MOV.U32 R47, RZ, RZ, R71.reuse ;  /* 0x000000ffff2f7224 */ /* 0x100fe200078e0047 */
[----:B------:R1:W-:Y:S06]  /*5420*/  MEMBAR.ALL.CTA ;  /* 0x0000000000007992 */ /* 0x0003ec0000008000 */
[----:B-1----:R-:W1:Y:S01]  /*5430*/  FENCE.VIEW.ASYNC.S ;  /* 0x00000000000073c6 */ /* 0x002e620000000000 */
[----:B------:R-:W-:-:S02]  /*5440*/  IMAD.MOV.U32 R46, RZ, RZ, R71 ;  /* 0x000000ffff2e7224 */ /* 0x000fc400078e0047 */
[--C-:B0-----:R-:W-:Y:S02]  /*5450*/  IMAD.MOV.U32 R27, RZ, RZ, R71.reuse ;  /* 0x000000ffff1b7224 */ /* 0x101fe400078e0047 */
[--C-:B------:R-:W-:Y:S02]  /*5460*/  IMAD.MOV.U32 R26, RZ, RZ, R71.reuse ;  /* 0x000000ffff1a7224 */ /* 0x100fe400078e0047 */
[--C-:B------:R-:W-:Y:S02]  /*5470*/  IMAD.MOV.U32 R25, RZ, RZ, R71.reuse ;  /* 0x000000ffff197224 */ /* 0x100fe400078e0047 */
[----:B------:R-:W-:Y:S01]  /*5480*/  IMAD.MOV.U32 R24, RZ, RZ, R71 ;  /* 0x000000ffff187224 */ /* 0x000fe200078e0047 */
[----:B-1----:R-:W-:Y:S01]  /*5490*/  NOP ;  /* 0x0000000000007918 */ /* 0x002fe20000000000 */
[----:B------:R-:W-:Y:S05]  /*54a0*/  @!P2 BRA `(.L_x_9531) ;  /* 0x000000380040a947 */ /* 0x000fea0003800000 */
[----:B------:R-:W-:Y:S01]  /*54b0*/  IMAD.MOV.U32 R3, RZ, RZ, R9 ;  /* 0x000000ffff037224 */ /* 0x000fe200078e0009 */
[----:B------:R-:W-:Y:S01]  /*54c0*/  CS2R R70, SRZ ;  /* 0x0000000000467805 */ /* 0x000fe2000001ff00 */
[----:B------:R-:W-:Y:S01]  /*54d0*/  IMAD.MOV.U32 R4, RZ, RZ, R0 ;  /* 0x000000ffff047224 */ /* 0x000fe200078e0000 */
        /* <DEDUP_REMOVED lines=23> */
[----:B------:R-:W-:Y:S01]  /*5650*/  UMOV UR7, UR39 ;  /* 0x0000002700077c82 */ /* 0x000fe20008000000 */
[----:B------:R-:W-:-:S05]  /*5660*/  UMOV UR6, UR36 ;  /* 0x0000002400067c82 */ /* 0x000fca0008000000 */
.L_x_9540:
[----:B------:R-:W-:Y:S01]  /*5670*/  R2UR UR4, R16 ;  /* 0x00000000100472ca */ /* 0x000fe200000e0000 */
[----:B------:R-:W-:-:S04]  /*5680*/  UIADD3 UR36, UR6, 0x1, URZ ;  /* 0x0000000106247890 */ /* 0x000fc8000fffe03f */
[----:B------:R-:W-:-:S04]  /*5690*/  UISETP.NE.AND UP0, UPT, UR36, 0x2, UPT ;  /* 0x000000022400788c */ /* 0x000fc8000bf05270 */
[----:B------:R-:W-:Y:S02]  /*56a0*/  USEL UR39, URZ, 0x1, UP0 ;  /* 0x000000013f277887 */ /* 0x000fe40008000000 */
[----:B------:R-:W-:Y:S02]  /*56b0*/  USEL UR36, UR36, URZ, UP0 ;  /* 0x0000003f24247287 */ /* 0x000fe40008000000 */
[----:B------:R-:W-:Y:S01]  /*56c0*/  ISETP.NE.AND P3, PT, RZ, UR4, PT ;  /* 0x00000004ff007c0c */ /* 0x000fe2000bf65270 */
[----:B------:R-:W-:-:S12]  /*56d0*/  ULOP3.LUT UR39, UR7, UR39, URZ, 0x3c, !UPT ;  /* 0x0000002707277292 */ /* 0x000fd8000f8e3c3f */
[----:B----4-:R-:W-:Y:S05]  /*56e0*/  @P3 BRA `(.L_x_9532) ;  /* 0x00000000002c3947 */ /* 0x010fea0003800000 */
[----:B------:R-:W-:Y:S05]  /*56f0*/  @!P0 BRA `(.L_x_9533) ;  /* 0x0000000000048947 */ /* 0x000fea0003800000 */
[----:B------:R-:W-:Y:S01]  /*5700*/  BPT.TRAP 0x1 ;  /* 0x000000040000795c */ /* 0x000fe20000300000 */
.L_x_9533:
[----:B------:R-:W-:Y:S01]  /*5710*/  ULEA UR4, UR36, UR37, 0x3 ;  /* 0x0000002524047291 */ /* 0x000fe2000f8e183f */
[----:B------:R-:W-:-:S05]  /*5720*/  IMAD.U32 R0, RZ, RZ, UR39 ;  /* 0x00000027ff007e24 */ /* 0x000fca000f8e00ff */
[----:B------:R-:W-:-:S04]  /*5730*/  SHF.L.U32 R0, R0, 0x1f, RZ ;  /* 0x0000001f00007819 */ /* 0x000fc800000006ff */
[----:B------:R0:W1:Y:S01]  /*5740*/  SYNCS.PHASECHK.TRANS64.TRYWAIT P2, [UR4+0x31c30], R0 ;  /* 0x031c3000ff0075a7 */ /* 0x0000620008040144 */
[----:B------:R-:W-:Y:S05]  /*5750*/  @!P0 BRA `(.L_x_9534) ;  /* 0x0000000000048947 */ /* 0x000fea0003800000 */
[----:B------:R-:W-:Y:S01]  /*5760*/  BPT.TRAP 0x1 ;  /* 0x000000040000795c */ /* 0x000fe20000300000 */
.L_x_9534:
[----:B-1----:R-:W-:Y:S05]  /*5770*/  @P2 BRA `(.L_x_9532) ;  /* 0x0000000000082947 */ /* 0x002fea0003800000 */
[----:B------:R-:W1:Y:S02]  /*5780*/  SYNCS.PHASECHK.TRANS64.TRYWAIT P2, [UR4+0x31c30], R0 ;  /* 0x031c3000ff0075a7 */ /* 0x000e640008040144 */
[----:B-1----:R-:W-:Y:S05]  /*5790*/  @!P2 BRA `(.L_x_9535) ;  /* 0x000000d40064a947 */ /* 0x002fea0003800000 */
.L_x_9532:
[----:B------:R-:W2:Y:S01]  /*57a0*/  S2R R6, SR_TID.X ;  /* 0x0000000000067919 */ /* 0x000ea20000002100 */
[----:B------:R-:W-:Y:S01]  /*57b0*/  UIMAD UR4, UR36, 0x6c0, UR5 ;  /* 0x000006c0240478a4 */ /* 0x000fe2000f8e0205 */
[----:B------:R-:W-:Y:S01]  /*57c0*/  UMOV UR31, 0x80000020 ;  /* 0x80000020001f7882 */ /* 0x000fe20000000000 */
[----:B------:R-:W-:Y:S02]  /*57d0*/  UMOV UR32, UR28 ;  /* 0x0000001c00207c82 */ /* 0x000fe40008000000 */
[----:B------:R-:W-:Y:S01]  /*57e0*/  UIADD3 UR34, UR4, 0x40, URZ ;  /* 0x0000004004227890 */ /* 0x000fe2000fffe03f */
[----:B------:R-:W-:Y:S02]  /*57f0*/  UMOV UR33, UR29 ;  /* 0x0000001d00217c82 */ /* 0x000fe40008000000 */
[----:B------:R-:W-:Y:S01]  /*5800*/  UMOV UR30, UR4 ;  /* 0x00000004001e7c82 */ /* 0x000fe20008000000 */
[----:B------:R-:W-:Y:S01]  /*5810*/  UMOV UR35, 0x80000020 ;  /* 0x8000002000237882 */ /* 0x000fe20000000000 */
[----:B------:R-:W-:Y:S01]  /*5820*/  UIADD3 UR42, UR4, 0x80, URZ ;  /* 0x00000080042a7890 */ /* 0x000fe2000fffe03f */
[----:B------:R-:W-:Y:S01]  /*5830*/  UMOV UR40, UR28 ;  /* 0x0000001c00287c82 */ /* 0x000fe20008000000 */
        /* <DEDUP_REMOVED lines=21> */
[----:B------:R-:W-:Y:S01]  /*5990*/  UMOV UR11, 0x80000020 ;  /* 0x80000020000b7882 */ /* 0x000fe20000000000 */
[----:B------:R-:W-:Y:S01]  /*59a0*/  UIADD3 UR14, UR4, 0x202, URZ ;  /* 0x00000202040e7890 */ /* 0x000fe2000fffe03f */
[----:B------:R-:W-:-:S02]  /*59b0*/  UMOV UR15, 0x80000020 ;  /* 0x80000020000f7882 */ /* 0x000fc40000000000 */
[----:B------:R0:W-:Y:S01]  /*59c0*/  BAR.SYNC.DEFER_BLOCKING R0, 0x100 ;  /* 0x000400000000751d */ /* 0x0001e20000010000 */
[----:B------:R-:W-:Y:S02]  /*59d0*/  UIADD3 UR18, UR4, 0x242, URZ ;  /* 0x0000024204127890 */ /* 0x000fe4000fffe03f */
[----:B------:R-:W-:Y:S02]  /*59e0*/  UIADD3 UR22, UR4, 0x480, URZ ;  /* 0x0000048004167890 */ /* 0x000fe4000fffe03f */
[----:B------:R-:W-:Y:S01]  /*59f0*/  UIADD3 UR26, UR4, 0x482, URZ ;  /* 0x00000482041a7890 */ /* 0x000fe2000fffe03f */
[----:B------:R-:W-:Y:S01]  /*5a00*/  UMOV UR19, 0x80000020 ;  /* 0x8000002000137882 */ /* 0x000fe20000000000 */
[----:B------:R-:W-:Y:S01]  /*5a10*/  UMOV UR23, 0x80000020 ;  /* 0x8000002000177882 */ /* 0x000fe20000000000 */
[----:B------:R-:W-:Y:S01]  /*5a20*/  UMOV UR27, 0x80000020 ;  /* 0x80000020001b7882 */ /* 0x000fe20000000000 */
        /* <DEDUP_REMOVED lines=316> */
.L_x_9537:
[----:B------:R-:W-:Y:S01]  /*6df0*/  ULEA UR4, UR6, UR37, 0x3 ;  /* 0x0000002506047291 */ /* 0x000fe2000f8e183f */
[----:B------:R-:W-:-:S05]  /*6e00*/  IMAD.U32 R0, RZ, RZ, UR7 ;  /* 0x00000007ff007e24 */ /* 0x000fca000f8e00ff */
[----:B------:R-:W-:-:S04]  /*6e10*/  SHF.L.U32 R0, R0, 0x1f, RZ ;  /* 0x0000001f00007819 */ /* 0x000fc800000006ff */
[----:B------:R0:W1:Y:S01]  /*6e20*/  SYNCS.PHASECHK.TRANS64.TRYWAIT P2, [UR4+0x31c50], R0 ;  /* 0x031c5000ff0075a7 */ /* 0x0000620008040144 */
[----:B------:R-:W-:Y:S05]  /*6e30*/  @!P0 BRA `(.L_x_9538) ;  /* 0x0000000000048947 */ /* 0x000fea0003800000 */
[----:B------:R-:W-:Y:S01]  /*6e40*/  BPT.TRAP 0x1 ;  /* 0x000000040000795c */ /* 0x000fe20000300000 */
.L_x_9538:
[----:B-1----:R-:W-:Y:S05]  /*6e50*/  @P2 BRA `(.L_x_9536) ;  /* 0x0000000000082947 */ /* 0x002fea0003800000 */
[----:B------:R-:W1:Y:S02]  /*6e60*/  SYNCS.PHASECHK.TRANS64.TRYWAIT P2, [UR4+0x31c50], R0 ;  /* 0x031c5000ff0075a7 */ /* 0x000e640008040144 */
[----:B-1----:R-:W-:Y:S05]  /*6e70*/  @!P2 BRA `(.L_x_9539) ;  /* 0x000000bc00c4a947 */ /* 0x002fea0003800000 */
.L_x_9536:
[----:B------:R-:W-:Y:S01]  /*6e80*/  UIADD3 UR4, UR37, 0x200, URZ ;  /* 0x0000020025047890 */ /* 0x000fe2000fffe03f */
[----:B------:R-:W-:Y:S01]  /*6e90*/  WARPGROUP.ARRIVE ;  /* 0x00000000000079c5 */ /* 0x000fe20000000000 */
[----:B------:R-:W-:Y:S01]  /*6ea0*/  UMOV UR33, 0xc0000010 ;  /* 0xc000001000217882 */ /* 0x000fe20000000000 */
[----:B------:R-:W-:Y:S01]  /*6eb0*/  UMOV UR35, 0x80000020 ;  /* 0x8000002000237882 */ /* 0x000fe20000000000 */
[----:B------:R-:W-:Y:S01]  /*6ec0*/  USHF.R.U32.HI UR4, URZ, 0x4, UR4 ;  /* 0x000000043f047899 */ /* 0x000fe20008011604 */
[----:B01----:R-:W-:Y:S01]  /*6ed0*/  FMNMX.FTZ R0, R136, R4, !PT ;  /* 0x0000000488007209 */ /* 0x003fe20007810000 */
[----:B------:R-:W-:Y:S01]  /*6ee0*/  ULDC UR10, c[0x0][0x988] ;  /* 0x00026200000a7ab9 */ /* 0x000fe20000000800 */
[----:B------:R-:W0:Y:S01]  /*6ef0*/  S2R R13, SR_TID.X ;  /* 0x00000000000d7919 */ /* 0x000e220000002100 */
[----:B------:R-:W-:Y:S01]  /*6f00*/  ULOP3.LUT UR4, UR4, 0x3fff, URZ, 0xc0, !UPT ;  /* 0x00003fff04047892 */ /* 0x000fe2000f8ec03f */
[----:B------:R-:W-:Y:S01]  /*6f10*/  FMNMX.FTZ R0, R137, R0, !PT ;  /* 0x0000000089007209 */ /* 0x000fe20007810000 */
[----:B------:R-:W-:-:S02]  /*6f20*/  UISETP.GT.AND UP0, UPT, UR38, UR61, UPT ;  /* 0x0000003d2600728c */ /* 0x000fc4000bf04270 */
[----:B------:R-:W-:Y:S01]  /*6f30*/  ULOP3.LUT UR7, UR4, 0x2400000, URZ, 0xfc, !UPT ;  /* 0x0240000004077892 */ /* 0x000fe2000f8efc3f */
[----:B------:R-:W-:Y:S01]  /*6f40*/  FMNMX.FTZ R0, R140, R0, !PT ;  /* 0x000000008c007209 */ /* 0x000fe20007810000 */
[----:B------:R-:W-:Y:S02]  /*6f50*/  ULOP3.LUT UR4, UR60, 0x10000, URZ, 0xfc, !UPT ;  /* 0x000100003c047892 */ /* 0x000fe4000f8efc3f */
[----:B------:R-:W-:Y:S01]  /*6f60*/  UIMAD UR7, UR6, 0x6c0, UR7 ;  /* 0x000006c0060778a4 */ /* 0x000fe2000f8e0207 */
[----:B------:R-:W-:-:S04]  /*6f70*/  FMNMX.FTZ R0, R141, R0, !PT ;  /* 0x000000008d007209 */ /* 0x000fc80007810000 */
[----:B------:R-:W-:Y:S01]  /*6f80*/  UMOV UR32, UR4 ;  /* 0x0000000400207c82 */ /* 0x000fe20008000000 */
[----:B------:R-:W-:Y:S01]  /*6f90*/  FMNMX.FTZ R0, R128, R0, !PT ;  /* 0x0000000080007209 */ /* 0x000fe20007810000 */
[----:B------:R-:W-:Y:S02]  /*6fa0*/  UMOV UR34, UR7 ;  /* 0x0000000700227c82 */ /* 0x000fe40008000000 */
[----:B------:R-:W-:Y:S01]  /*6fb0*/  HGMMA.64x96x16.F32 R24, gdesc[UR32].tnspB, R24, gsb0 ;  /* 0x41600000201879f0 */ /* 0x000fe20008000818 */
[----:B------:R-:W-:Y:S01]  /*6fc0*/  UIADD3 UR32, UR4, 0x180, URZ ;  /* 0x0000018004207890 */ /* 0x000fe2000fffe03f */
[----:B------:R-:W-:Y:S01]  /*6fd0*/  FMNMX.FTZ R0, R129, R0, !PT ;  /* 0x0000000081007209 */ /* 0x000fe20007810000 */
[----:B------:R-:W-:Y:S01]  /*6fe0*/  UIADD3 UR34, UR7, 0x40, URZ ;  /* 0x0000004007227890 */ /* 0x000fe2000fffe03f */
[----:B------:R-:W-:Y:S01]  /*6ff0*/  UMOV UR33, 0xc0000010 ;  /* 0xc000001000217882 */ /* 0x000fe20000000000 */
[----:B------:R-:W-:Y:S01]  /*7000*/  UMOV UR35, 0x80000020 ;  /* 0x8000002000237882 */ /* 0x000fe20000000000 */
[----:B------:R-:W-:-:S04]  /*7010*/  FMNMX.FTZ R0, R132, R0, !PT ;  /* 0x0000000084007209 */ /* 0x000fc80007810000 */
[----:B------:R-:W-:Y:S02]  /*7020*/  FMNMX.FTZ R0, R133, R0, !PT ;  /* 0x0000000085007209 */ /* 0x000fe40007810000 */
[----:B0-----:R-:W-:Y:S02]  /*7030*/  SHF.R.U32.HI R12, RZ, 0x7, R13 ;  /* 0x00000007ff0c7819 */ /* 0x001fe4000001160d */
[----:B------:R-:W-:Y:S02]  /*7040*/  FMNMX.FTZ R0, R120, R0, !PT ;  /* 0x0000000078007209 */ /* 0x000fe40007810000 */
[----:B------:R-:W-:Y:S02]  /*7050*/  ISETP.GE.U32.AND P2, PT, R13, 0x180, PT ;  /* 0x000001800d00780c */ /* 0x000fe40003f46070 */
        /* <DEDUP_REMOVED lines=35> */
[----:B0-----:R-:W-:-:S05]  /*7290*/  FMNMX.FTZ R0, R0, R6, !PT ;  /* 0x0000000600007209 */ /* 0x001fca0007810000 */
[----:B------:R-:W0:Y:S02]  /*72a0*/  SHFL.BFLY PT, R6, R0, 0x1, 0x1f ;  /* 0x0c201f0000067f89 */ /* 0x000e2400000e0000 */
[----:B0-----:R-:W-:-:S05]  /*72b0*/  FMNMX.FTZ R0, R0, R6, !PT ;  /* 0x0000000600007209 */ /* 0x001fca0007810000 */
[C---:B------:R-:W-:Y:S01]  /*72c0*/  FADD.FTZ R4, -R0.reuse, R4 ;  /* 0x0000000400047221 */ /* 0x040fe20000010100 */
[----:B------:R-:W-:-:S03]  /*72d0*/  FMUL.FTZ R6, R0, UR10 ;  /* 0x0000000a00067c20 */ /* 0x000fc60008410000 */
        /* <DEDUP_REMOVED lines=18> */
[----:B------:R-:W-:Y:S01]  /*7400*/  FFMA.FTZ R117, R117, UR10, -R6 ;  /* 0x0000000a75757c23 */ /* 0x000fe20008010806 */
[----:B------:R-:W-:-:S02]  /*7410*/  WARPGROUP.DEPBAR.LE gsb0, 0x0 ;  /* 0x00008000000079c5 */ /* 0x000fc40000010000 */
[----:B------:R-:W-:Y:S01]  /*7420*/  WARPGROUP.ARRIVE ;  /* 0x00000000000079c5 */ /* 0x000fe20000000000 */
[--C-:B------:R-:W-:Y:S01]  /*7430*/  FFMA.FTZ R104, R104, UR10, -R6.reuse ;  /* 0x0000000a68687c23 */ /* 0x100fe20008010806 */
[--C-:B------:R-:W-:Y:S01]  /*7440*/  FFMA.FTZ R105, R105, UR10, -R6.reuse ;  /* 0x0000000a69697c23 */ /* 0x100fe20008010806 */
[--C-:B------:R-:W-:Y:S01]  /*7450*/  FFMA.FTZ R108, R108, UR10, -R6.reuse ;  /* 0x0000000a6c6c7c23 */ /* 0x100fe20008010806 */
[--C-:B------:R-:W-:Y:S01]  /*7460*/  FFMA.FTZ R109, R109, UR10, -R6.reuse ;  /* 0x0000000a6d6d7c23 */ /* 0x100fe20008010806 */
[--C-:B------:R-:W-:Y:S01]  /*7470*/  FFMA.FTZ R96, R96, UR10, -R6.reuse ;  /* 0x0000000a60607c23 */ /* 0x100fe20008010806 */
[----:B------:R-:W-:Y:S01]  /*7480*/  HGMMA.64x96x16.F32 R24, gdesc[UR32].tnspB, R24, gsb0 ;  /* 0x41600000201879f0 */ /* 0x000fe20008000818 */
[----:B------:R-:W-:Y:S01]  /*7490*/  UIADD3 UR32, UR4, 0x480, URZ ;  /* 0x0000048004207890 */ /* 0x000fe2000fffe03f */
[--C-:B------:R-:W-:Y:S01]  /*74a0*/  FFMA.FTZ R97, R97, UR10, -R6.reuse ;  /* 0x0000000a61617c23 */ /* 0x100fe20008010806 */
[----:B------:R-:W-:Y:S01]  /*74b0*/  UIADD3 UR34, UR7, 0xc0, URZ ;  /* 0x000000c007227890 */ /* 0x000fe2000fffe03f */
[--C-:B------:R-:W-:Y:S01]  /*74c0*/  FFMA.FTZ R100, R100, UR10, -R6.reuse ;  /* 0x0000000a64647c23 */ /* 0x100fe20008010806 */
[----:B------:R-:W-:Y:S01]  /*74d0*/  UMOV UR33, 0xc0000010 ;  /* 0xc000001000217882 */ /* 0x000fe20000000000 */
[----:B------:R-:W-:Y:S01]  /*74e0*/  UMOV UR35, 0x80000020 ;  /* 0x8000002000237882 */ /* 0x000fe20000000000 */
        /* <DEDUP_REMOVED lines=13> */
[----:B0-----:R-:W-:Y:S01]  /*75c0*/  FFMA.FTZ R6, R8, R7, R4 ;  /* 0x0000000708067223 */ /* 0x001fe20000010004 */
[----:B------:R-:W-:Y:S01]  /*75d0*/  FMNMX.FTZ R7, R138, R3, !PT ;  /* 0x000000038a077209 */ /* 0x000fe20007810000 */
[----:B------:R-:W0:Y:S03]  /*75e0*/  MUFU.EX2 R137, R137 ;  /* 0x0000008900897308 */ /* 0x000e260000000800 */
[----:B------:R-:W-:-:S04]  /*75f0*/  FMNMX.FTZ R7, R139, R7, !PT ;  /* 0x000000078b077209 */ /* 0x000fc80007810000 */
[----:B------:R-:W-:Y:S01]  /*7600*/  FMNMX.FTZ R7, R142, R7, !PT ;  /* 0x000000078e077209 */ /* 0x000fe20007810000 */
[----:B------:R-:W1:Y:S03]  /*7610*/  MUFU.EX2 R140, R140 ;  /* 0x0000008c008c7308 */ /* 0x000e660000000800 */
[----:B------:R-:W-:-:S04]  /*7620*/  FMNMX.FTZ R7, R143, R7, !PT ;  /* 0x000000078f077209 */ /* 0x000fc80007810000 */
[----:B------:R-:W-:Y:S01]  /*7630*/  FMNMX.FTZ R7, R130, R7, !PT ;  /* 0x0000000782077209 */ /* 0x000fe20007810000 */
[----:B------:R-:W2:Y:S01]  /*7640*/  MUFU.EX2 R141, R141 ;  /* 0x0000008d008d7308 */ /* 0x000ea20000000800 */
[C---:B0-----:R-:W-:Y:S01]  /*7650*/  FADD.FTZ R6, R137.reuse, R6 ;  /* 0x0000000689067221 */ /* 0x041fe20000010000 */
[----:B------:R-:W-:Y:S02]  /*7660*/  F2FP.F16.F32.PACK_AB R4, R137, R4 ;  /* 0x000000048904723e */ /* 0x000fe400000000ff */
[----:B------:R-:W-:-:S04]  /*7670*/  FMNMX.FTZ R7, R131, R7, !PT ;  /* 0x0000000783077209 */ /* 0x000fc80007810000 */
[----:B------:R-:W-:Y:S01]  /*7680*/  FMNMX.FTZ R7, R134, R7, !PT ;  /* 0x0000000786077209 */ /* 0x000fe20007810000 */
[----:B-1----:R-:W-:Y:S01]  /*7690*/  FADD.FTZ R6, R140, R6 ;  /* 0x000000068c067221 */ /* 0x002fe20000010000 */
[----:B------:R-:W-:Y:S02]  /*76a0*/  MUFU.EX2 R129, R129 ;  /* 0x0000008100817308 */ /* 0x000fe40000000800 */
[----:B------:R-:W-:-:S04]  /*76b0*/  FMNMX.FTZ R7, R135, R7, !PT ;  /* 0x0000000787077209 */ /* 0x000fc80007810000 */
[----:B------:R-:W-:Y:S01]  /*76c0*/  FMNMX.FTZ R7, R122, R7, !PT ;  /* 0x000000077a077209 */ /* 0x000fe20007810000 */
[C---:B--2---:R-:W-:Y:S01]  /*76d0*/  FADD.FTZ R10, R141.reuse, R6 ;  /* 0x000000068d0a7221 */ /* 0x044fe20000010000 */
        /* <DEDUP_REMOVED lines=20> */
[----:B------:R-:W-:-:S03]  /*7820*/  FMNMX.FTZ R7, R98, R7, !PT ;  /* 0x0000000762077209 */ /* 0x000fc60007810000 */
[----:B------:R-:W-:Y:S01]  /*7830*/  MUFU.EX2 R116, R116 ;  /* 0x0000007400747308 */ /* 0x000fe20000000800 */
[----:B------:R-:W-:Y:S01]  /*7840*/  FMNMX.FTZ R7, R99, R7, !PT ;  /* 0x0000000763077209 */ /* 0x000fe20007810000 */
[----:B------:R-:W-:Y:S01]  /*7850*/  HGMMA.64x96x16.F32 R24, gdesc[UR32].tnspB, R24, gsb0 ;  /* 0x41600000201879f0 */ /* 0x000fe20008000818 */
[----:B------:R-:W-:Y:S02]  /*7860*/  UIADD3 UR32, UR4, 0x600, URZ ;  /* 0x0000060004207890 */ /* 0x000fe4000fffe03f */
[----:B------:R-:W-:Y:S01]  /*7870*/  UIADD3 UR34, UR7, 0x100, URZ ;  /* 0x0000010007227890 */ /* 0x000fe2000fffe03f */
[----:B------:R-:W-:Y:S01]  /*7880*/  FMNMX.FTZ R7, R102, R7, !PT ;  /* 0x0000000766077209 */ /* 0x000fe20007810000 */
[----:B------:R-:W-:Y:S01]  /*7890*/  UMOV UR33, 0xc0000010 ;  /* 0xc000001000217882 */ /* 0x000fe20000000000 */
[----:B------:R-:W-:Y:S01]  /*78a0*/  UMOV UR35, 0x80000020 ;  /* 0x8000002000237882 */ /* 0x000fe20000000000 */
        /* <DEDUP_REMOVED lines=27> */
[----:B------:R-:W-:Y:S01]  /*7a60*/  MUFU.EX2 R92, R92 ;  /* 0x0000005c005c7308 */ /* 0x000fe20000000800 */
[----:B------:R-:W-:Y:S02]  /*7a70*/  WARPGROUP.DEPBAR.LE gsb0, 0x0 ;  /* 0x00008000000079c5 */ /* 0x000fe40000010000 */
[----:B------:R-:W-:-:S05]  /*7a80*/  WARPGROUP.ARRIVE ;  /* 0x00000000000079c5 */ /* 0x000fca0000000000 */
[----:B------:R-:W-:Y:S01]  /*7a90*/  MUFU.EX2 R93, R93 ;  /* 0x0000005d005d7308 */ /* 0x000fe20000000800 */
[----:B------:R-:W-:Y:S01]  /*7aa0*/  HGMMA.64x96x16.F32 R24, gdesc[UR32].tnspB, R24, gsb0 ;  /* 0x41600000201879f0 */ /* 0x000fe20008000818 */
[----:B------:R-:W-:Y:S02]  /*7ab0*/  UIADD3 UR32, UR4, 0x780, URZ ;  /* 0x0000078004207890 */ /* 0x000fe4000fffe03f */
[----:B------:R-:W-:Y:S01]  /*7ac0*/  UIADD3 UR34, UR7, 0x140, URZ ;  /* 0x0000014007227890 */ /* 0x000fe2000fffe03f */
[----:B0-----:R-:W-:Y:S01]  /*7ad0*/  FMNMX.FTZ R9, R9, R7, !PT ;  /* 0x0000000709097209 */ /* 0x001fe20007810000 */
[----:B------:R-:W-:Y:S01]  /*7ae0*/  UMOV UR33, 0xc0000010 ;  /* 0xc000001000217882 */ /* 0x000fe20000000000 */
[----:B------:R-:W-:Y:S01]  /*7af0*/  UMOV UR35, 0x80000020 ;  /* 0x8000002000237882 */ /* 0x000fe20000000000 */
[----:B------:R-:W-:Y:S02]  /*7b00*/  MUFU.EX2 R80, R80 ;  /* 0x0000005000507308 */ /* 0x000fe40000000800 */
        /* <DEDUP_REMOVED lines=38> */
[----:B------:R-:W-:-:S02]  /*7d70*/  VIADD R7, R12, 0x9 ;  /* 0x000000090c077836 */ /* 0x000fc40000000000 */
[----:B------:R-:W-:Y:S01]  /*7d80*/  FMUL.FTZ R3, R3, UR10 ;  /* 0x0000000a03037c20 */ /* 0x000fe20008410000 */
[----:B------:R-:W-:Y:S02]  /*7d90*/  MUFU.EX2 R138, R138 ;  /* 0x0000008a008a7308 */ /* 0x000fe40000000800 */
[----:B------:R-:W-:Y:S02]  /*7da0*/  SEL R7, R7, 0x9, !P2 ;  /* 0x0000000907077807 */ /* 0x000fe40005000000 */
[----:B------:R-:W-:-:S04]  /*7db0*/  PLOP3.LUT P2, PT, PT, PT, UP0, 0x80, 0x0 ;  /* 0x000000000000781c */ /* 0x000fc80003f4f008 */
[----:B------:R-:W0:Y:S08]  /*7dc0*/  MUFU.EX2 R3, R3 ;  /* 0x0000000300037308 */ /* 0x000e300000000800 */
[----:B------:R-:W1:Y:S08]  /*7dd0*/  MUFU.EX2 R139, R139 ;  /* 0x0000008b008b7308 */ /* 0x000e700000000800 */
[----:B------:R-:W-:Y:S01]  /*7de0*/  MUFU.EX2 R143, R143 ;  /* 0x0000008f008f7308 */ /* 0x000fe20000000800 */
[----:B0-----:R-:W-:-:S07]  /*7df0*/  FFMA.FTZ R11, R3, R5, R138 ;  /* 0x00000005030b7223 */ /* 0x001fce000001008a */
[----:B------:R-:W-:Y:S01]  /*7e00*/  MUFU.EX2 R131, R131 ;  /* 0x0000008300837308 */ /* 0x000fe20000000800 */
[C---:B-1----:R-:W-:Y:S01]  /*7e10*/  FADD.FTZ R11, R139.reuse, R11 ;  /* 0x0000000b8b0b7221 */ /* 0x042fe20000010000 */
[----:B------:R-:W-:-:S06]  /*7e20*/  F2FP.F16.F32.PACK_AB R5, R139, R138 ;  /* 0x0000008a8b05723e */ /* 0x000fcc00000000ff */
[----:B------:R-:W-:Y:S08]  /*7e30*/  MUFU.EX2 R135, R135 ;  /* 0x0000008700877308 */ /* 0x000ff00000000800 */
[----:B------:R-:W-:Y:S01]  /*7e40*/  MUFU.EX2 R21, R107 ;  /* 0x0000006b00157308 */ /* 0x000fe20000000800 */
[----:B------:R-:W-:Y:S02]  /*7e50*/  WARPGROUP.DEPBAR.LE gsb0, 0x0 ;  /* 0x00008000000079c5 */ /* 0x000fe40000010000 */
[----:B------:R-:W-:-:S05]  /*7e60*/  WARPGROUP.ARRIVE ;  /* 0x00000000000079c5 */ /* 0x000fca0000000000 */
[----:B------:R-:W-:Y:S01]  /*7e70*/  MUFU.EX2 R13, R122 ;  /* 0x0000007a000d7308 */ /* 0x000fe20000000800 */
[----:B------:R-:W-:Y:S01]  /*7e80*/  HGMMA.64x96x16.F32 R24, gdesc[UR32].tnspB, R24, gsb0 ;  /* 0x41600000201879f0 */ /* 0x000fe20008000818 */
[----:B------:R-:W-:Y:S02]  /*7e90*/  UIADD3 UR32, UR4, 0x900, URZ ;  /* 0x0000090004207890 */ /* 0x000fe4000fffe03f */
[----:B------:R-:W-:Y:S01]  /*7ea0*/  UIADD3 UR34, UR7, 0x180, URZ ;  /* 0x0000018007227890 */ /* 0x000fe2000fffe03f */
[----:B------:R-:W-:Y:S01]  /*7eb0*/  UMOV UR33, 0xc0000010 ;  /* 0xc000001000217882 */ /* 0x000fe20000000000 */
[----:B------:R-:W-:Y:S02]  /*7ec0*/  UMOV UR35, 0x80000020 ;  /* 0x8000002000237882 */ /* 0x000fe40000000000 */
        /* <DEDUP_REMOVED lines=38> */
[----:B------:R-:W-:Y:S01]  /*8130*/  UIADD3 UR34, UR7, 0x200, URZ ;  /* 0x0000020007227890 */ /* 0x000fe2000fffe03f */
[----:B------:R-:W-:Y:S01]  /*8140*/  UMOV UR33, 0xc0000010 ;  /* 0xc000001000217882 */ /* 0x000fe20000000000 */
[----:B------:R-:W-:Y:S02]  /*8150*/  UMOV UR35, 0x80000020 ;  /* 0x8000002000237882 */ /* 0x000fe40000000000 */
[----:B------:R-:W-:Y:S01]  /*8160*/  MUFU.EX2 R76, R76 ;  /* 0x0000004c004c7308 */ /* 0x000fe20000000800 */
[----:B------:R-:W-:Y:S01]  /*8170*/  UIADD3 UR4, UR38, -0x1, URZ ;  /* 0xffffffff26047890 */ /* 0x000fe2000fffe03f */
[----:B------:R-:W-:-:S06]  /*8180*/  UMOV UR7, UR39 ;  /* 0x0000002700077c82 */ /* 0x000fcc0008000000 */
[----:B------:R-:W-:Y:S01]  /*8190*/  MUFU.EX2 R77, R77 ;  /* 0x0000004d004d7308 */ /* 0x000fe20000000800 */
[----:B------:R-:W-:-:S07]  /*81a0*/  UMOV UR38, UR4 ;  /* 0x0000000400267c82 */ /* 0x000fce0008000000 */
[----:B------:R-:W-:Y:S01]  /*81b0*/  MUFU.EX2 R79, R79 ;  /* 0x0000004f004f7308 */ /* 0x000fe20000000800 */
[----:B------:R-:W-:Y:S02]  /*81c0*/  WARPGROUP.DEPBAR.LE gsb0, 0x0 ;  /* 0x00008000000079c5 */ /* 0x000fe40000010000 */
[----:B------:R-:W-:-:S06]  /*81d0*/  WARPGROUP.ARRIVE ;  /* 0x00000000000079c5 */ /* 0x000fcc0000000000 */
[----:B------:R-:W-:Y:S03]  /*81e0*/  HGMMA.64x96x16.F32 R24, gdesc[UR32].tnspB, R24, gsb0 ;  /* 0x41600000201879f0 */ /* 0x000fe60008000818 */
[----:B------:R-:W-:Y:S02]  /*81f0*/  WARPGROUP.DEPBAR.LE gsb0, 0x0 ;  /* 0x00008000000079c5 */ /* 0x000fe40000010000 */
[----:B------:R0:W-:Y:S06]  /*8200*/  BAR.ARV R7, 0x100 ;  /* 0x000400070000751d */ /* 0x0001ec0000002000 */
[-C--:B------:R-:W-:Y:S01]  /*8210*/  FMUL.FTZ R26, R26, R3.reuse ;  /* 0x000000031a1a7220 */ /* 0x080fe20000410000 */
[----:B------:R-:W-:Y:S01]  /*8220*/  FMUL.FTZ R27, R27, R3 ;  /* 0x000000031b1b7220 */ /* 0x000fe20000410000 */
[----:B0-----:R-:W-:-:S02]  /*8230*/  IMAD.U32 R7, RZ, RZ, UR36 ;  /* 0x00000024ff077e24 */ /* 0x001fc4000f8e00ff */
[-C--:B------:R-:W-:Y:S01]  /*8240*/  FMUL.FTZ R30, R30, R3.reuse ;  /* 0x000000031e1e7220 */ /* 0x080fe20000410000 */
[-C--:B------:R-:W-:Y:S01]  /*8250*/  FMUL.FTZ R31, R31, R3.reuse ;  /* 0x000000031f1f7220 */ /* 0x080fe20000410000 */
[-C--:B------:R-:W-:Y:S01]  /*8260*/  FMUL.FTZ R34, R34, R3.reuse ;  /* 0x0000000322227220 */ /* 0x080fe20000410000 */
[-C--:B------:R-:W-:Y:S01]  /*8270*/  FMUL.FTZ R35, R35, R3.reuse ;  /* 0x0000000323237220 */ /* 0x080fe20000410000 */
[----:B------:R-:W-:Y:S01]  /*8280*/  @!P1 LEA R7, R7, UR37, 0x3 ;  /* 0x0000002507079c11 */ /* 0x000fe2000f8e18ff */
[-C--:B------:R-:W-:Y:S01]  /*8290*/  FMUL.FTZ R38, R38, R3.reuse ;  /* 0x0000000326267220 */ /* 0x080fe20000410000 */
[-C--:B------:R-:W-:Y:S01]  /*82a0*/  FMUL.FTZ R39, R39, R3.reuse ;  /* 0x0000000327277220 */ /* 0x080fe20000410000 */
[-C--:B------:R-:W-:Y:S01]  /*82b0*/  FMUL.FTZ R42, R42, R3.reuse ;  /* 0x000000032a2a7220 */ /* 0x080fe20000410000 */
[-C--:B------:R-:W-:Y:S01]  /*82c0*/  FMUL.FTZ R43, R43, R3.reuse ;  /* 0x000000032b2b7220 */ /* 0x080fe20000410000 */
[----:B------:R-:W-:Y:S02]  /*82d0*/  @!P1 VIADD R12, R7, 0x31c40 ;  /* 0x00031c40070c9836 */ /* 0x000fe40000000000 */
[-C--:B------:R-:W-:Y:S01]  /*82e0*/  FMUL.FTZ R46, R46, R3.reuse ;  /* 0x000000032e2e7220 */ /* 0x080fe20000410000 */
[----:B------:R-:W0:Y:S01]  /*82f0*/  MUFU.EX2 R7, R142 ;  /* 0x0000008e00077308 */ /* 0x000e220000000800 */
[-C--:B------:R-:W-:Y:S01]  /*8300*/  FMUL.FTZ R47, R47, R3.reuse ;  /* 0x000000032f2f7220 */ /* 0x080fe20000410000 */
[-C--:B------:R-:W-:Y:S01]  /*8310*/  FMUL.FTZ R50, R50, R3.reuse ;  /* 0x0000000332327220 */ /* 0x080fe20000410000 */
[----:B------:R-:W-:Y:S01]  /*8320*/  @!P1 PRMT R12, RZ, 0x654, R12 ;  /* 0x00000654ff0c9816 */ /* 0x000fe2000000000c */
        /* <DEDUP_REMOVED lines=10> */
[----:B------:R-:W-:Y:S01]  /*83d0*/  FMUL.FTZ R70, R70, R3 ;  /* 0x0000000346467220 */ /* 0x000fe20000410000 */
[----:B-1----:R-:W-:Y:S01]  /*83e0*/  IMAD.U32 R12, RZ, RZ, UR6 ;  /* 0x00000006ff0c7e24 */ /* 0x002fe2000f8e00ff */
[----:B------:R-:W-:Y:S01]  /*83f0*/  UMOV UR6, UR36 ;  /* 0x0000002400067c82 */ /* 0x000fe20008000000 */
[----:B0-----:R-:W-:Y:S01]  /*8400*/  FADD.FTZ R11, R7, R11 ;  /* 0x0000000b070b7221 */ /* 0x001fe20000010000 */
[----:B------:R-:W-:Y:S01]  /*8410*/  F2FP.F16.F32.PACK_AB R7, R143, R7 ;  /* 0x000000078f07723e */ /* 0x000fe200000000ff */
[----:B------:R-:W-:Y:S01]  /*8420*/  FMUL.FTZ R71, R71, R3 ;  /* 0x0000000347477220 */ /* 0x000fe20000410000 */
[----:B------:R-:W-:Y:S01]  /*8430*/  @!P1 LEA R12, R12, UR37, 0x3 ;  /* 0x000000250c0c9c11 */ /* 0x000fe2000f8e18ff */
[----:B------:R-:W-:Y:S01]  /*8440*/  FADD.FTZ R11, R143, R11 ;  /* 0x0000000b8f0b7221 */ /* 0x000fe20000010000 */
        /* <DEDUP_REMOVED lines=13> */
[----:B------:R1:W-:Y:S01]  /*8520*/  STSM.16.M88.4 [R2+0x24300], R4 ;  /* 0x0243000402007844 */ /* 0x0003e20000000200 */
[-C--:B------:R-:W-:Y:S01]  /*8530*/  FMUL.FTZ R44, R44, R8.reuse ;  /* 0x000000082c2c7220 */ /* 0x080fe20000410000 */
[-C--:B------:R-:W-:Y:S01]  /*8540*/  FMUL.FTZ R45, R45, R8.reuse ;  /* 0x000000082d2d7220 */ /* 0x080fe20000410000 */
[-C--:B------:R-:W-:Y:S01]  /*8550*/  FMUL.FTZ R48, R48, R8.reuse ;  /* 0x0000000830307220 */ /* 0x080fe20000410000 */
[-C--:B------:R-:W-:Y:S01]  /*8560*/  FMUL.FTZ R49, R49, R8.reuse ;  /* 0x0000000831317220 */ /* 0x080fe20000410000 */
[-C--:B------:R-:W-:Y:S01]  /*8570*/  FMUL.FTZ R52, R52, R8.reuse ;  /* 0x0000000834347220 */ /* 0x080fe20000410000 */
[-C--:B------:R-:W-:Y:S01]  /*8580*/  FMUL.FTZ R53, R53, R8.reuse ;  /* 0x0000000835357220 */ /* 0x080fe20000410000 */
[----:B0-----:R-:W-:Y:S01]  /*8590*/  MUFU.EX2 R12, R120 ;  /* 0x00000078000c7308 */ /* 0x001fe20000000800 */
        /* <DEDUP_REMOVED lines=8> */
[----:B-1----:R-:W0:Y:S01]  /*8620*/  MUFU.EX2 R4, R128 ;  /* 0x0000008000047308 */ /* 0x002e220000000800 */
[----:B------:R-:W-:-:S07]  /*8630*/  IMAD.MOV.U32 R3, RZ, RZ, R9 ;  /* 0x000000ffff037224 */ /* 0x000fce00078e0009 */
[----:B------:R-:W1:Y:S08]  /*8640*/  MUFU.EX2 R5, R130 ;  /* 0x0000008200057308 */ /* 0x000e700000000800 */
[----:B------:R-:W2:Y:S01]  /*8650*/  MUFU.EX2 R6, R132 ;  /* 0x0000008400067308 */ /* 0x000ea20000000800 */
[----:B0-----:R-:W-:Y:S01]  /*8660*/  FADD.FTZ R10, R4, R10 ;  /* 0x0000000a040a7221 */ /* 0x001fe20000010000 */
[----:B------:R-:W-:-:S03]  /*8670*/  F2FP.F16.F32.PACK_AB R4, R129, R4 ;  /* 0x000000048104723e */ /* 0x000fc600000000ff */
[----:B------:R-:W-:-:S03]  /*8680*/  FADD.FTZ R10, R129, R10 ;  /* 0x0000000a810a7221 */ /* 0x000fc60000010000 */
[----:B------:R-:W0:Y:S01]  /*8690*/  MUFU.EX2 R7, R134 ;  /* 0x0000008600077308 */ /* 0x000e220000000800 */
[----:B-1----:R-:W-:Y:S01]  /*86a0*/  FADD.FTZ R110, R5, R11 ;  /* 0x0000000b056e7221 */ /* 0x002fe20000010000 */
[C---:B------:R-:W-:Y:S01]  /*86b0*/  F2FP.F16.F32.PACK_AB R5, R131.reuse, R5 ;  /* 0x000000058305723e */ /* 0x040fe200000000ff */
[----:B--2---:R-:W-:Y:S02]  /*86c0*/  FADD.FTZ R11, R6, R10 ;  /* 0x0000000a060b7221 */ /* 0x004fe40000010000 */
[----:B------:R-:W-:Y:S01]  /*86d0*/  FADD.FTZ R10, R131, R110 ;  /* 0x0000006e830a7221 */ /* 0x000fe20000010000 */
[C---:B------:R-:W-:Y:S01]  /*86e0*/  F2FP.F16.F32.PACK_AB R6, R133.reuse, R6 ;  /* 0x000000068506723e */ /* 0x040fe200000000ff */
[----:B------:R-:W-:Y:S02]  /*86f0*/  FADD.FTZ R11, R133, R11 ;  /* 0x0000000b850b7221 */ /* 0x000fe40000010000 */
[----:B0-----:R-:W-:Y:S02]  /*8700*/  FADD.FTZ R10, R7, R10 ;  /* 0x0000000a070a7221 */ /* 0x001fe40000010000 */
[----:B------:R-:W-:Y:S01]  /*8710*/  FADD.FTZ R11, R12, R11 ;  /* 0x0000000b0c0b7221 */ /* 0x000fe20000010000 */
[C---:B------:R-:W-:Y:S01]  /*8720*/  F2FP.F16.F32.PACK_AB R7, R135.reuse, R7 ;  /* 0x000000078707723e */ /* 0x040fe200000000ff */
[----:B------:R-:W-:-:S02]  /*8730*/  FADD.FTZ R10, R135, R10 ;  /* 0x0000000a870a7221 */ /* 0x000fc40000010000 */
[C---:B------:R-:W-:Y:S01]  /*8740*/  FADD.FTZ R11, R121.reuse, R11 ;  /* 0x0000000b790b7221 */ /* 0x040fe20000010000 */
[----:B------:R-:W-:Y:S01]  /*8750*/  F2FP.F16.F32.PACK_AB R12, R121, R12 ;  /* 0x0000000c790c723e */ /* 0x000fe200000000ff */
[----:B------:R0:W-:Y:S01]  /*8760*/  STSM.16.M88.4 [R2+0x25b00], R4 ;  /* 0x025b000402007844 */ /* 0x0001e20000000200 */
[----:B------:R-:W-:Y:S01]  /*8770*/  FADD.FTZ R110, R13, R10 ;  /* 0x0000000a0d6e7221 */ /* 0x000fe20000010000 */
[----:B------:R-:W-:Y:S01]  /*8780*/  FADD.FTZ R10, R14, R11 ;  /* 0x0000000b0e0a7221 */ /* 0x000fe20000010000 */
[C---:B------:R-:W-:Y:S02]  /*8790*/  F2FP.F16.F32.PACK_AB R13, R123.reuse, R13 ;  /* 0x0000000d7b0d723e */ /* 0x040fe400000000ff */
[----:B------:R-:W-:Y:S01]  /*87a0*/  FADD.FTZ R11, R123, R110 ;  /* 0x0000006e7b0b7221 */ /* 0x000fe20000010000 */
[C---:B------:R-:W-:Y:S01]  /*87b0*/  FADD.FTZ R110, R125.reuse, R10 ;  /* 0x0000000a7d6e7221 */ /* 0x040fe20000010000 */
        /* <DEDUP_REMOVED lines=8> */
[----:B------:R2:W3:Y:S01]  /*8840*/  MUFU.EX2 R91, R94 ;  /* 0x0000005e005b7308 */ /* 0x0004e20000000800 */
[----:B------:R-:W-:Y:S01]  /*8850*/  FADD.FTZ R11, R114, R11 ;  /* 0x0000000b720b7221 */ /* 0x000fe20000010000 */
[C---:B------:R-:W-:Y:S02]  /*8860*/  F2FP.F16.F32.PACK_AB R113, R20.reuse, R114 ;  /* 0x000000721471723e */ /* 0x040fe400000000ff */
[----:B------:R-:W-:Y:S01]  /*8870*/  F2FP.F16.F32.PACK_AB R114, R117, R116 ;  /* 0x000000747572723e */ /* 0x000fe200000000ff */
[----:B------:R-:W-:Y:S01]  /*8880*/  FADD.FTZ R11, R20, R11 ;  /* 0x0000000b140b7221 */ /* 0x000fe20000010000 */
[----:B------:R4:W-:Y:S01]  /*8890*/  STSM.16.M88.4 [R2+0x27300], R12 ;  /* 0x0273000c02007844 */ /* 0x0009e20000000200 */
[----:B--2---:R-:W-:-:S02]  /*88a0*/  FADD.FTZ R94, R116, R110 ;  /* 0x0000006e745e7221 */ /* 0x004fc40000010000 */
[----:B------:R-:W-:Y:S01]  /*88b0*/  FADD.FTZ R11, R115, R11 ;  /* 0x0000000b730b7221 */ /* 0x000fe20000010000 */
[----:B------:R-:W-:Y:S01]  /*88c0*/  F2FP.F16.F32.PACK_AB R115, R119, R115 ;  /* 0x000000737773723e */ /* 0x000fe200000000ff */
[----:B------:R-:W-:-:S04]  /*88d0*/  FADD.FTZ R94, R117, R94 ;  /* 0x0000005e755e7221 */ /* 0x000fc80000010000 */
[----:B------:R4:W-:Y:S01]  /*88e0*/  STSM.16.M88.4 [R2+0x28b00], R112 ;  /* 0x028b007002007844 */ /* 0x0009e20000000200 */
[----:B------:R-:W-:Y:S01]  /*88f0*/  FADD.FTZ R110, R104, R94 ;  /* 0x0000005e686e7221 */ /* 0x000fe20000010000 */
[----:B------:R-:W-:Y:S01]  /*8900*/  FADD.FTZ R94, R119, R11 ;  /* 0x0000000b775e7221 */ /* 0x000fe20000010000 */
[C---:B------:R-:W-:Y:S02]  /*8910*/  F2FP.F16.F32.PACK_AB R104, R105.reuse, R104 ;  /* 0x000000686968723e */ /* 0x040fe400000000ff */
[----:B------:R-:W-:Y:S01]  /*8920*/  FADD.FTZ R11, R105, R110 ;  /* 0x0000006e690b7221 */ /* 0x000fe20000010000 */
[----:B------:R-:W-:Y:S01]  /*8930*/  FADD.FTZ R94, R106, R94 ;  /* 0x0000005e6a5e7221 */ /* 0x000fe20000010000 */
[C---:B------:R-:W-:Y:S02]  /*8940*/  F2FP.F16.F32.PACK_AB R105, R21.reuse, R106 ;  /* 0x0000006a1569723e */ /* 0x040fe400000000ff */
[----:B------:R-:W-:Y:S01]  /*8950*/  FADD.FTZ R11, R108, R11 ;  /* 0x0000000b6c0b7221 */ /* 0x000fe20000010000 */
[----:B------:R-:W-:Y:S01]  /*8960*/  FADD.FTZ R94, R21, R94 ;  /* 0x0000005e155e7221 */ /* 0x000fe20000010000 */
[----:B------:R-:W-:-:S02]  /*8970*/  F2FP.F16.F32.PACK_AB R106, R109, R108 ;  /* 0x0000006c6d6a723e */ /* 0x000fc400000000ff */
[----:B------:R-:W-:Y:S01]  /*8980*/  FADD.FTZ R11, R109, R11 ;  /* 0x0000000b6d0b7221 */ /* 0x000fe20000010000 */
[----:B------:R-:W-:Y:S01]  /*8990*/  FADD.FTZ R94, R107, R94 ;  /* 0x0000005e6b5e7221 */ /* 0x000fe20000010000 */
[C---:B------:R-:W-:Y:S02]  /*89a0*/  F2FP.F16.F32.PACK_AB R107, R111.reuse, R107 ;  /* 0x0000006b6f6b723e */ /* 0x040fe400000000ff */
[----:B------:R-:W-:Y:S01]  /*89b0*/  FADD.FTZ R110, R96, R11 ;  /* 0x0000000b606e7221 */ /* 0x000fe20000010000 */
[----:B------:R-:W-:Y:S01]  /*89c0*/  FADD.FTZ R11, R111, R94 ;  /* 0x0000005e6f0b7221 */ /* 0x000fe20000010000 */
[C---:B------:R-:W-:Y:S01]  /*89d0*/  F2FP.F16.F32.PACK_AB R96, R97.reuse, R96 ;  /* 0x000000606160723e */ /* 0x040fe200000000ff */
[----:B------:R4:W-:Y:S01]  /*89e0*/  STSM.16.M88.4 [R2+0x2a300], R104 ;  /* 0x02a3006802007844 */ /* 0x0009e20000000200 */
[----:B------:R-:W-:Y:S01]  /*89f0*/  FADD.FTZ R121, R97, R110 ;  /* 0x0000006e61797221 */ /* 0x000fe20000010000 */
[----:B0-----:R-:W-:Y:S01]  /*8a00*/  FADD.FTZ R4, R98, R11 ;  /* 0x0000000b62047221 */ /* 0x001fe20000010000 */
[C---:B------:R-:W-:Y:S01]  /*8a10*/  F2FP.F16.F32.PACK_AB R97, R99.reuse, R98 ;  /* 0x000000626361723e */ /* 0x040fe200000000ff */
[----:B------:R-:W0:Y:S01]  /*8a20*/  MUFU.EX2 R11, R78 ;  /* 0x0000004e000b7308 */ /* 0x000e220000000800 */
        /* <DEDUP_REMOVED lines=11> */
[----:B------:R-:W-:Y:S01]  /*8ae0*/  FADD.FTZ R5, R90, R5 ;  /* 0x000000055a057221 */ /* 0x000fe20000010000 */
[----:B-1----:R-:W-:-:S02]  /*8af0*/  F2FP.F16.F32.PACK_AB R89, R10, R90 ;  /* 0x0000005a0a59723e */ /* 0x002fc400000000ff */
[----:B------:R-:W-:Y:S01]  /*8b00*/  FADD.FTZ R6, R92, R7 ;  /* 0x000000075c067221 */ /* 0x000fe20000010000 */
[----:B------:R-:W-:Y:S01]  /*8b10*/  FADD.FTZ R4, R10, R5 ;  /* 0x000000050a047221 */ /* 0x000fe20000010000 */
[C---:B------:R-:W-:Y:S02]  /*8b20*/  F2FP.F16.F32.PACK_AB R90, R93.reuse, R92 ;  /* 0x0000005c5d5a723e */ /* 0x040fe400000000ff */
[----:B------:R-:W-:Y:S01]  /*8b30*/  FADD.FTZ R5, R93, R6 ;  /* 0x000000065d057221 */ /* 0x000fe20000010000 */
[----:B---3--:R-:W-:Y:S01]  /*8b40*/  FADD.FTZ R4, R91, R4 ;  /* 0x000000045b047221 */ /* 0x008fe20000010000 */
[C---:B------:R-:W-:Y:S02]  /*8b50*/  F2FP.F16.F32.PACK_AB R91, R95.reuse, R91 ;  /* 0x0000005b5f5b723e */ /* 0x040fe400000000ff */
[----:B------:R-:W-:Y:S01]  /*8b60*/  FADD.FTZ R6, R80, R5 ;  /* 0x0000000550067221 */ /* 0x000fe20000010000 */
[----:B------:R-:W-:Y:S01]  /*8b70*/  FADD.FTZ R5, R95, R4 ;  /* 0x000000045f057221 */ /* 0x000fe20000010000 */
[C---:B------:R-:W-:Y:S01]  /*8b80*/  F2FP.F16.F32.PACK_AB R80, R81.reuse, R80 ;  /* 0x000000505150723e */ /* 0x040fe200000000ff */
[----:B------:R4:W-:Y:S01]  /*8b90*/  STSM.16.M88.4 [R2+0x2d300], R88 ;  /* 0x02d3005802007844 */ /* 0x0009e20000000200 */
        /* <DEDUP_REMOVED lines=16> */
[----:B------:R-:W-:Y:S01]  /*8ca0*/  F2FP.F16.F32.PACK_AB R74, R77, R76 ;  /* 0x0000004c4d4a723e */ /* 0x000fe200000000ff */
[----:B------:R-:W-:Y:S01]  /*8cb0*/  FADD.FTZ R4, R75, R4 ;  /* 0x000000044b047221 */ /* 0x000fe20000010000 */
[----:B0-----:R-:W-:Y:S01]  /*8cc0*/  F2FP.F16.F32.PACK_AB R75, R79, R11 ;  /* 0x0000000b4f4b723e */ /* 0x001fe200000000ff */
[----:B------:R-:W-:Y:S02]  /*8cd0*/  FADD.FTZ R6, R76, R7 ;  /* 0x000000074c067221 */ /* 0x000fe40000010000 */
[----:B------:R-:W-:Y:S02]  /*8ce0*/  FADD.FTZ R4, R11, R4 ;  /* 0x000000040b047221 */ /* 0x000fe40000010000 */
[----:B------:R4:W-:Y:S01]  /*8cf0*/  STSM.16.M88.4 [R2+0x30300], R72 ;  /* 0x0303004802007844 */ /* 0x0009e20000000200 */
[----:B------:R-:W-:Y:S01]  /*8d00*/  FADD.FTZ R7, R77, R6 ;  /* 0x000000064d077221 */ /* 0x000fe20000010000 */
[----:B------:R-:W-:Y:S01]  /*8d10*/  FADD.FTZ R5, R79, R4 ;  /* 0x000000044f057221 */ /* 0x000fe20000010000 */
[----:B------:R-:W-:Y:S01]  /*8d20*/  IMAD.MOV.U32 R4, RZ, RZ, R0 ;  /* 0x000000ffff047224 */ /* 0x000fe200078e0000 */
[----:B------:R-:W-:Y:S01]  /*8d30*/  @!PT LDS RZ, [RZ] ;  /* 0x00000000fffff984 */ /* 0x000fe20000000800 */
[----:B------:R-:W-:Y:S01]  /*8d40*/  @!PT LDS RZ, [RZ] ;  /* 0x00000000fffff984 */ /* 0x000fe20000000800 */
[----:B------:R-:W-:Y:S01]  /*8d50*/  @!PT LDS RZ, [RZ] ;  /* 0x00000000fffff984 */ /* 0x000fe20000000800 */
[----:B------:R-:W-:Y:S01]  /*8d60*/  @!PT LDS RZ, [RZ] ;  /* 0x00000000fffff984 */ /* 0x000fe20000000800 */
[----:B------:R0:W-:Y:S06]  /*8d70*/  MEMBAR.ALL.CTA ;  /* 0x0000000000007992 */ /* 0x0001ec0000008000 */
[----:B0-----:R-:W0:Y:S02]  /*8d80*/  FENCE.VIEW.ASYNC.S ;  /* 0x00000000000073c6 */ /* 0x001e240000000000 */
[----:B0-----:R-:W-:Y:S01]  /*8d90*/  NOP ;  /* 0x0000000000007918 */ /* 0x001fe20000000000 */
[----:B------:R-:W-:Y:S05]  /*8da0*/  @P2 BRA `(.L_x_9540) ;  /* 0xffffffc800302947 */ /* 0x000fea000383ffff */
.L_x_9531:
[----:B------:R-:W-:Y:S06]  /*8db0*/  BAR.ARV 0x8, 0x200 ;  /* 0x0208000000007b1d */ /* 0x000fec0000002000 */
[----:B------:R-:W-:Y:S05]  /*8dc0*/  @!P0 BRA `(.L_x_9541) ;  /* 0x0000000000048947 */ /* 0x000fea0003800000 */
[----:B------:R-:W-:Y:S01]  /*8dd0*/  BPT.TRAP 0x1 ;  /* 0x000000040000795c */ /* 0x000fe20000300000 */
.L_x_9541:
[----:B------:R-:W-:Y:S01]  /*8de0*/  ULEA UR9, UR36, UR37, 0x3 ;  /* 0x0000002524097291 */ /* 0x000fe2000f8e183f */
[----:B------:R-:W-:-:S05]  /*8df0*/  IMAD.U32 R3, RZ, RZ, UR39 ;  /* 0x00000027ff037e24 */ /* 0x000fca000f8e00ff */
[----:B------:R-:W-:-:S04]  /*8e00*/  SHF.L.U32 R3, R3, 0x1f, RZ ;  /* 0x0000001f03037819 */ /* 0x000fc800000006ff */
[----:B------:R0:W1:Y:S01]  /*8e10*/  SYNCS.PHASECHK.TRANS64.TRYWAIT P2, [UR9+0x31c50], R3 ;  /* 0x031c5003ff0075a7 */ /* 0x0000620008040149 */
[----:B------:R-:W-:Y:S05]  /*8e20*/  @!P0 BRA `(.L_x_9542) ;  /* 0x0000000000048947 */ /* 0x000fea0003800000 */
[----:B------:R-:W-:Y:S01]  /*8e30*/  BPT.TRAP 0x1 ;  /* 0x000000040000795c */ /* 0x000fe20000300000 */
.L_x_9542:
[----:B-1----:R-:W-:Y:S05]  /*8e40*/  @P2 BRA `(.L_x_9543) ;  /* 0x0000000000082947 */ /* 0x002fea0003800000 */
[----:B------:R-:W1:Y:S02]  /*8e50*/  SYNCS.PHASECHK.TRANS64.TRYWAIT P0, [UR9+0x31c50], R3 ;  /* 0x031c5003ff0075a7 */ /* 0x000e640008000149 */
[----:B-1----:R-:W-:Y:S05]  /*8e60*/  @!P0 BRA `(.L_x_9544) ;  /* 0x0000009c00e08947 */ /* 0x002fea0003800000 */
.L_x_9543:
[----:B------:R-:W-:Y:S01]  /*8e70*/  UIADD3 UR37, UR37, 0x200, URZ ;  /* 0x0000020025257890 */ /* 0x000fe2000fffe03f */
[----:B-1----:R-:W2:Y:S01]  /*8e80*/  LDL.LU R4, [R1+0x10] ;  /* 0x0000100001047983 */ /* 0x002ea20000300800 */
[----:B------:R-:W-:Y:S01]  /*8e90*/  ULOP3.LUT UR60, UR60, 0x10000, URZ, 0xfc, !UPT ;  /* 0x000100003c3c7892 */ /* 0x000fe2000f8efc3f */
[----:B------:R-:W-:Y:S01]  /*8ea0*/  WARPGROUP.ARRIVE ;  /* 0x00000000000079c5 */ /* 0x000fe20000000000 */
[----:B------:R-:W-:Y:S01]  /*8eb0*/  USHF.R.U32.HI UR37, URZ, 0x4, UR37 ;  /* 0x000000043f257899 */ /* 0x000fe20008011625 */
[----:B------:R-:W1:Y:S01]  /*8ec0*/  SHFL.BFLY PT, R6, R5, 0x2, 0x1f ;  /* 0x0c401f0005067f89 */ /* 0x000e6200000e0000 */
[----:B------:R-:W-:Y:S01]  /*8ed0*/  UMOV UR5, 0xc0000010 ;  /* 0xc000001000057882 */ /* 0x000fe20000000000 */
[----:B------:R-:W-:Y:S01]  /*8ee0*/  UMOV UR7, 0x80000020 ;  /* 0x8000002000077882 */ /* 0x000fe20000000000 */
[----:B------:R-:W-:Y:S01]  /*8ef0*/  ULOP3.LUT UR37, UR37, 0x3fff, URZ, 0xc0, !UPT ;  /* 0x00003fff25257892 */ /* 0x000fe2000f8ec03f */
[----:B----4-:R-:W-:Y:S01]  /*8f00*/  IMAD.U32 R13, RZ, RZ, UR10 ;  /* 0x0000000aff0d7e24 */ /* 0x010fe2000f8e00ff */
[----:B------:R-:W-:Y:S01]  /*8f10*/  UMOV UR4, UR60 ;  /* 0x0000003c00047c82 */ /* 0x000fe20008000000 */
[----:B------:R-:W-:Y:S01]  /*8f20*/  IMAD.MOV.U32 R16, RZ, RZ, -0x800000 ;  /* 0xff800000ff107424 */ /* 0x000fe200078e00ff */
[----:B------:R-:W-:-:S04]  /*8f30*/  ULOP3.LUT UR8, UR37, 0x2400000, URZ, 0xfc, !UPT ;  /* 0x0240000025087892 */ /* 0x000fc8000f8efc3f */
[----:B------:R-:W-:Y:S02]  /*8f40*/  UIMAD UR8, UR36, 0x6c0, UR8 ;  /* 0x000006c0240878a4 */ /* 0x000fe4000f8e0208 */
[----:B------:R-:W-:-:S04]  /*8f50*/  UIADD3 UR36, UR36, 0x1, URZ ;  /* 0x0000000124247890 */ /* 0x000fc8000fffe03f */
[----:B------:R-:W-:Y:S01]  /*8f60*/  UISETP.NE.AND UP0, UPT, UR36, 0x2, UPT ;  /* 0x000000022400788c */ /* 0x000fe2000bf05270 */
[----:B------:R-:W-:Y:S02]  /*8f70*/  UMOV UR6, UR8 ;  /* 0x0000000800067c82 */ /* 0x000fe40008000000 */
[----:B------:R-:W-:Y:S01]  /*8f80*/  HGMMA.64x96x16.F32 R24, gdesc[UR4].tnspB, R24, gsb0 ;  /* 0x41600000041879f0 */ /* 0x000fe20008000818 */
[----:B------:R-:W-:Y:S02]  /*8f90*/  UIADD3 UR4, UR60, 0x180, URZ ;  /* 0x000001803c047890 */ /* 0x000fe4000fffe03f */
[----:B------:R-:W-:Y:S01]  /*8fa0*/  UIADD3 UR6, UR8, 0x40, URZ ;  /* 0x0000004008067890 */ /* 0x000fe2000fffe03f */
[----:B-1----:R-:W-:Y:S01]  /*8fb0*/  FADD.FTZ R6, R6, R5 ;  /* 0x0000000506067221 */ /* 0x002fe20000010000 */
[----:B------:R-:W-:Y:S01]  /*8fc0*/  UMOV UR5, 0xc0000010 ;  /* 0xc000001000057882 */ /* 0x000fe20000000000 */
[----:B------:R-:W-:Y:S01]  /*8fd0*/  UMOV UR7, 0x80000020 ;  /* 0x8000002000077882 */ /* 0x000fe20000000000 */
[----:B------:R-:W-:-:S02]  /*8fe0*/  USEL UR36, UR36, URZ, UP0 ;  /* 0x0000003f24247287 */ /* 0x000fc40008000000 */
[----:B------:R-:W1:Y:S02]  /*8ff0*/  SHFL.BFLY PT, R11, R6, 0x1, 0x1f ;  /* 0x0c201f00060b7f89 */ /* 0x000e6400000e0000 */
[----:B-1----:R-:W-:Y:S01]  /*9000*/  FADD.FTZ R11, R6, R11 ;  /* 0x0000000b060b7221 */ /* 0x002fe20000010000 */
[----:B------:R-:W-:-:S04]  /*9010*/  IMAD.U32 R6, RZ, RZ, UR9 ;  /* 0x00000009ff067e24 */ /* 0x000fc8000f8e00ff */
[----:B------:R-:W-:Y:S01]  /*9020*/  FSETP.NE.FTZ.AND P2, PT, R11, RZ, PT ;  /* 0x000000ff0b00720b */ /* 0x000fe20003f55000 */
[----:B------:R-:W-:-:S05]  /*9030*/  @!P1 VIADD R6, R6, 0x31c60 ;  /* 0x00031c6006069836 */ /* 0x000fca0000000000 */
[----:B------:R-:W-:-:S07]  /*9040*/  @!P1 PRMT R6, RZ, 0x654, R6 ;  /* 0x00000654ff069816 */ /* 0x000fce0000000006 */
[----:B------:R-:W1:Y:S01]  /*9050*/  @P2 MUFU.LG2 R10, R11 ;  /* 0x0000000b000a2308 */ /* 0x000e620000000c00 */
[----:B------:R-:W-:Y:S01]  /*9060*/  @P2 FMUL.FTZ R13, R13, 0.69314718246459960938 ;  /* 0x3f3172180d0d2820 */ /* 0x000fe20000410000 */
        /* <DEDUP_REMOVED lines=16> */
[----:B--2---:R-:W-:Y:S02]  /*9170*/  R2UR UR11, R4 ;  /* 0x00000000040b72ca */ /* 0x004fe400000e0000 */
[----:B------:R-:W0:Y:S11]  /*9180*/  SHFL.BFLY PT, R4, R7, 0x2, 0x1f ;  /* 0x0c401f0007047f89 */ /* 0x000e3600000e0000 */
[----:B------:R-:W-:Y:S01]  /*9190*/  UIADD3 UR11, UR11, 0x1, URZ ;  /* 0x000000010b0b7890 */ /* 0x000fe2000fffe03f */
[----:B0-----:R-:W-:Y:S01]  /*91a0*/  FADD.FTZ R3, R4, R7 ;  /* 0x0000000704037221 */ /* 0x001fe20000010000 */
[----:B------:R-:W-:-:S04]  /*91b0*/  IMAD.U32 R7, RZ, RZ, UR10 ;  /* 0x0000000aff077e24 */ /* 0x000fc8000f8e00ff */
[----:B------:R-:W0:Y:S01]  /*91c0*/  SHFL.BFLY PT, R4, R3, 0x1, 0x1f ;  /* 0x0c201f0003047f89 */ /* 0x000e2200000e0000 */
[----:B------:R-:W-:Y:S02]  /*91d0*/  WARPGROUP.DEPBAR.LE gsb0, 0x0 ;  /* 0x00008000000079c5 */ /* 0x000fe40000010000 */
[----:B------:R-:W-:-:S06]  /*91e0*/  WARPGROUP.ARRIVE ;  /* 0x00000000000079c5 */ /* 0x000fcc0000000000 */
[----:B------:R-:W-:Y:S01]  /*91f0*/  HGMMA.64x96x16.F32 R24, gdesc[UR4].tnspB, R24, gsb0 ;  /* 0x41600000041879f0 */ /* 0x000fe20008000818 */
[----:B------:R-:W-:Y:S01]  /*9200*/  UIADD3 UR4, UR60, 0x600, URZ ;  /* 0x000006003c047890 */ /* 0x000fe2000fffe03f */
[----:B0-----:R-:W-:Y:S01]  /*9210*/  FADD.FTZ R12, R3, R4 ;  /* 0x00000004030c7221 */ /* 0x001fe20000010000 */
[----:B------:R-:W-:Y:S01]  /*9220*/  UIADD3 UR6, UR8, 0x100, URZ ;  /* 0x0000010008067890 */ /* 0x000fe2000fffe03f */
[----:B------:R-:W-:Y:S01]  /*9230*/  IMAD.MOV.U32 R3, RZ, RZ, -0x800000 ;  /* 0xff800000ff037424 */ /* 0x000fe200078e00ff */
[----:B------:R-:W-:Y:S01]  /*9240*/  UMOV UR5, 0xc0000010 ;  /* 0xc000001000057882 */ /* 0x000fe20000000000 */
[----:B------:R-:W-:Y:S01]  /*9250*/  UMOV UR7, 0x80000020 ;  /* 0x8000002000077882 */ /* 0x000fe20000000000 */
[----:B------:R-:W-:Y:S02]  /*9260*/  FSETP.NE.FTZ.AND P0, PT, R12, RZ, PT ;  /* 0x000000ff0c00720b */ /* 0x000fe40003f15000 */
[----:B------:R-:W-:-:S06]  /*9270*/  CS2R R4, SRZ ;  /* 0x0000000000047805 */ /* 0x000fcc000001ff00 */
[----:B------:R-:W-:Y:S05]  /*9280*/  @P2 MUFU.RCP R4, R11 ;  /* 0x0000000b00042308 */ /* 0x000fea0000001000 */
[----:B------:R-:W-:-:S03]  /*9290*/  @P0 FMUL.FTZ R7, R7, 0.69314718246459960938 ;  /* 0x3f31721807070820 */ /* 0x000fc60000410000 */
[----:B------:R-:W0:Y:S08]  /*92a0*/  @P0 MUFU.LG2 R8, R12 ;  /* 0x0000000c00080308 */ /* 0x000e300000000c00 */
[----:B------:R-:W1:Y:S01]  /*92b0*/  @P0 MUFU.RCP R5, R12 ;  /* 0x0000000c00050308 */ /* 0x000e620000001000 */
[----:B0-----:R-:W-:-:S04]  /*92c0*/  @P0 FMUL.FTZ R8, R8, 0.69314718246459960938 ;  /* 0x3f31721808080820 */ /* 0x001fc80000410000 */
[----:B------:R-:W-:Y:S01]  /*92d0*/  @P0 FFMA.FTZ R3, R7, R0, R8 ;  /* 0x0000000007030223 */ /* 0x000fe20000010008 */
[----:B------:R-:W-:Y:S01]  /*92e0*/  IMAD.U32 R0, RZ, RZ, UR11 ;  /* 0x0000000bff007e24 */ /* 0x000fe2000f8e00ff */
[----:B------:R-:W-:-:S04]  /*92f0*/  PLOP3.LUT P0, PT, PT, PT, PT, 0x8, 0x0 ;  /* 0x000000000000781c */ /* 0x000fc80003f0e170 */
[----:B------:R0:W-:Y:S01]  /*9300*/  STL [R1+0x10], R0 ;  /* 0x0000100001007387 */ /* 0x0001e20000100800 */
        /* <DEDUP_REMOVED lines=31> */
[----:B------:R-:W-:-:S04]  /*9500*/  USEL UR4, URZ, 0x1, UP0 ;  /* 0x000000013f047887 */ /* 0x000fc80008000000 */
[----:B------:R-:W-:Y:S01]  /*9510*/  ULOP3.LUT UR39, UR39, UR4, URZ, 0x3c, !UPT ;  /* 0x0000000427277292 */ /* 0x000fe2000f8e3c3f */
        /* <DEDUP_REMOVED lines=50> */
.L_x_9524:
        /* <DEDUP_REMOVED lines=13> */
[----:B------:R-:W-:Y:S01]  /*9910*/  R2UR UR16, R18 ;  /* 0x00000000121072ca */ /* 0x000fe200000e0000 */
[----:B------:R-:W-:Y:S01]  /*9920*/  ULDC.64 UR10, c[0x0][0xc00] ;  /* 0x00030000000a7ab9 */ /* 0x000fe20000000a00 */
[----:B------:R-:W3:Y:S04]  /*9930*/  LDL.LU R8, [R1+0xc] ;  /* 0x00000c0001087983 */ /* 0x000ee80000300800 */
[----:B------:R-:W4:Y:S04]  /*9940*/  LDL R0, [R1+0x44] ;  /* 0x0000440001007983 */ /* 0x000f280000100800 */
[----:B------:R-:W4:Y:S01]  /*9950*/  LDL R82, [R1] ;  /* 0x0000000001527983 */ /* 0x000f220000100800 */
[----:B------:R-:W-:Y:S01]  /*9960*/  ULDC.64 UR18, c[0x0][0x208] ;  /* 0x0000820000127ab9 */ /* 0x000fe20000000a00 */
[----:B------:R-:W-:-:S02]  /*9970*/  R2UR UR15, R22 ;  /* 0x00000000160f72ca */ /* 0x000fc400000e0000 */
[----:B------:R-:W4:Y:S01]  /*9980*/  LDL R84, [R1+0x40] ;  /* 0x0000400001547983 */ /* 0x000f220000100800 */
[----:B------:R-:W-:Y:S01]  /*9990*/  R2UR UR20, R155 ;  /* 0x000000009b1472ca */ /* 0x000fe200000e0000 */
[----:B------:R-:W-:Y:S01]  /*99a0*/  UMOV UR8, UR37 ;  /* 0x0000002500087c82 */ /* 0x000fe20008000000 */
[----:B0-----:R-:W-:Y:S01]  /*99b0*/  UMOV UR9, UR4 ;  /* 0x0000000400097c82 */ /* 0x001fe20008000000 */
[----:B------:R-:W-:Y:S02]  /*99c0*/  IMAD.U32 R74, RZ, RZ, UR8 ;  /* 0x00000008ff4a7e24 */ /* 0x000fe4000f8e00ff */
[----:B------:R-:W-:Y:S01]  /*99d0*/  IMAD.U32 R75, RZ, RZ, UR9 ;  /* 0x00000009ff4b7e24 */ /* 0x000fe2000f8e00ff */
[----:B------:R-:W-:Y:S01]  /*99e0*/  BAR.SYNC.DEFER_BLOCKING 0x1, 0x180 ;  /* 0x0046000000007b1d */ /* 0x000fe20000010000 */
[----:B--2---:R-:W-:Y:S02]  /*99f0*/  R2UR UR14, R9 ;  /* 0x00000000090e72ca */ /* 0x004fe400000e0000 */
[----:B---3--:R-:W-:Y:S01]  /*9a00*/  R2UR UR13, R8 ;  /* 0x00000000080d72ca */ /* 0x008fe200000e0000 */
[----:B----4-:R-:W-:Y:S01]  /*9a10*/  IMAD.WIDE R4, R0, 0x2, R74 ;  /* 0x0000000200047825 */ /* 0x010fe200078e024a */
[----:B------:R-:W-:-:S02]  /*9a20*/  R2UR UR21, R82 ;  /* 0x00000000521572ca */ /* 0x000fc400000e0000 */
[C---:B------:R-:W-:Y:S02]  /*9a30*/  IADD3 R27, P4, R4.reuse, 0x20, RZ ;  /* 0x00000020041b7810 */ /* 0x040fe40007f9e0ff */
[C---:B------:R-:W-:Y:S02]  /*9a40*/  IADD3 R77, P3, R4.reuse, 0x3000, RZ ;  /* 0x00003000044d7810 */ /* 0x040fe40007f7e0ff */
[----:B------:R-:W-:Y:S02]  /*9a50*/  LOP3.LUT R0, R27, 0x180, RZ, 0xc0, !PT ;  /* 0x000001801b007812 */ /* 0x000fe400078ec0ff */
[----:B------:R-:W-:Y:S02]  /*9a60*/  LOP3.LUT R7, R4, 0x180, RZ, 0xc0, !PT ;  /* 0x0000018004077812 */ /* 0x000fe400078ec0ff */
[----:B------:R-:W-:Y:S02]  /*9a70*/  SHF.R.U64 R0, R0, 0x3, RZ ;  /* 0x0000000300007819 */ /* 0x000fe400000012ff */
[----:B------:R-:W-:-:S02]  /*9a80*/  IADD3 R79, P2, R4, 0x3020, RZ ;  /* 0x00003020044f7810 */ /* 0x000fc40007f5e0ff */
[----:B------:R-:W-:Y:S02]  /*9a90*/  LOP3.LUT R6, R77, 0x180, RZ, 0xc0, !PT ;  /* 0x000001804d067812 */ /* 0x000fe400078ec0ff */
[C---:B------:R-:W-:Y:S02]  /*9aa0*/  IADD3 R81, P1, R4.reuse, 0x6000, RZ ;  /* 0x0000600004517810 */ /* 0x040fe40007f3e0ff */
[----:B------:R-:W-:Y:S02]  /*9ab0*/  IADD3 R83, P0, R4, 0x6020, RZ ;  /* 0x0000602004537810 */ /* 0x000fe40007f1e0ff */
[----:B------:R-:W-:Y:S02]  /*9ac0*/  SHF.R.U64 R7, R7, 0x3, RZ ;  /* 0x0000000307077819 */ /* 0x000fe400000012ff */
[----:B------:R-:W-:Y:S02]  /*9ad0*/  LOP3.LUT R12, R0, R27, RZ, 0x3c, !PT ;  /* 0x0000001b000c7212 */ /* 0x000fe400078e3cff */
[----:B------:R-:W-:-:S02]  /*9ae0*/  LOP3.LUT R0, R79, 0x180, RZ, 0xc0, !PT ;  /* 0x000001804f007812 */ /* 0x000fc400078ec0ff */
[----:B------:R-:W-:Y:S02]  /*9af0*/  SHF.R.U64 R6, R6, 0x3, RZ ;  /* 0x0000000306067819 */ /* 0x000fe400000012ff */
[----:B------:R-:W-:Y:S02]  /*9b00*/  LOP3.LUT R8, R81, 0x180, RZ, 0xc0, !PT ;  /* 0x0000018051087812 */ /* 0x000fe400078ec0ff */
[----:B------:R-:W-:Y:S01]  /*9b10*/  LOP3.LUT R10, R83, 0x180, RZ, 0xc0, !PT ;  /* 0x00000180530a7812 */ /* 0x000fe200078ec0ff */
[--C-:B------:R-:W-:Y:S01]  /*9b20*/  IMAD.X R13, RZ, RZ, R5.reuse, P4 ;  /* 0x000000ffff0d7224 */ /* 0x100fe200020e0605 */
[----:B------:R-:W-:Y:S01]  /*9b30*/  LOP3.LUT R4, R7, R4, RZ, 0x3c, !PT ;  /* 0x0000000407047212 */ /* 0x000fe200078e3cff */
[--C-:B------:R-:W-:Y:S01]  /*9b40*/  IMAD.X R15, RZ, RZ, R5.reuse, P3 ;  /* 0x000000ffff0f7224 */ /* 0x100fe200018e0605 */
[----:B------:R-:W-:Y:S02]  /*9b50*/  SHF.R.U64 R0, R0, 0x3, RZ ;  /* 0x0000000300007819 */ /* 0x000fe400000012ff */
[----:B------:R-:W-:Y:S01]  /*9b60*/  LOP3.LUT R14, R6, R77, RZ, 0x3c, !PT ;  /* 0x0000004d060e7212 */ /* 0x000fe200078e3cff */
[--C-:B------:R-:W-:Y:S01]  /*9b70*/  IMAD.X R25, RZ, RZ, R5.reuse, P2 ;  /* 0x000000ffff197224 */ /* 0x100fe200010e0605 */
[----:B------:R-:W-:Y:S01]  /*9b80*/  SHF.R.U64 R8, R8, 0x3, RZ ;  /* 0x0000000308087819 */ /* 0x000fe200000012ff */
[--C-:B------:R-:W-:Y:S01]  /*9b90*/  IMAD.X R9, RZ, RZ, R5.reuse, P1 ;  /* 0x000000ffff097224 */ /* 0x100fe200008e0605 */
[----:B------:R-:W-:Y:S01]  /*9ba0*/  SHF.R.U64 R10, R10, 0x3, RZ ;  /* 0x000000030a0a7819 */ /* 0x000fe200000012ff */
[----:B------:R-:W-:Y:S01]  /*9bb0*/  IMAD.X R11, RZ, RZ, R5, P0 ;  /* 0x000000ffff0b7224 */ /* 0x000fe200000e0605 */
[----:B------:R-:W-:-:S02]  /*9bc0*/  MOV R26, R4 ;  /* 0x00000004001a7202 */ /* 0x000fc40000000f00 */
[----:B------:R-:W-:Y:S02]  /*9bd0*/  F2FP.F16.F32.PACK_AB R4, R21, R20 ;  /* 0x000000141504723e */ /* 0x000fe400000000ff */
[----:B------:R-:W-:Y:S02]  /*9be0*/  F2FP.F16.F32.PACK_AB R5, R73, R72 ;  /* 0x000000484905723e */ /* 0x000fe400000000ff */
[----:B------:R-:W-:Y:S02]  /*9bf0*/  F2FP.F16.F32.PACK_AB R6, R29, R28 ;  /* 0x0000001c1d06723e */ /* 0x000fe400000000ff */
[----:B------:R-:W-:Y:S02]  /*9c00*/  F2FP.F16.F32.PACK_AB R7, R31, R30 ;  /* 0x0000001e1f07723e */ /* 0x000fe400000000ff */
[----:B------:R-:W-:Y:S02]  /*9c10*/  LOP3.LUT R24, R0, R79, RZ, 0x3c, !PT ;  /* 0x0000004f00187212 */ /* 0x000fe400078e3cff */
[----:B------:R-:W-:-:S02]  /*9c20*/  MOV R0, R12 ;  /* 0x0000000c00007202 */ /* 0x000fc40000000f00 */
[----:B------:R-:W-:Y:S02]  /*9c30*/  MOV R80, R14 ;  /* 0x0000000e00507202 */ /* 0x000fe40000000f00 */
[----:B------:R-:W-:Y:S02]  /*9c40*/  LOP3.LUT R8, R8, R81, RZ, 0x3c, !PT ;  /* 0x0000005108087212 */ /* 0x000fe400078e3cff */
[----:B------:R-:W-:Y:S02]  /*9c50*/  LOP3.LUT R10, R10, R83, RZ, 0x3c, !PT ;  /* 0x000000530a0a7212 */ /* 0x000fe400078e3cff */
[----:B------:R-:W-:Y:S02]  /*9c60*/  F2FP.F16.F32.PACK_AB R12, R33, R32 ;  /* 0x00000020210c723e */ /* 0x000fe400000000ff */
[----:B------:R-:W-:Y:S02]  /*9c70*/  F2FP.F16.F32.PACK_AB R13, R35, R34 ;  /* 0x00000022230d723e */ /* 0x000fe400000000ff */
[----:B------:R-:W-:-:S02]  /*9c80*/  F2FP.F16.F32.PACK_AB R14, R37, R36 ;  /* 0x00000024250e723e */ /* 0x000fc400000000ff */
[----:B------:R-:W-:Y:S01]  /*9c90*/  F2FP.F16.F32.PACK_AB R15, R39, R38 ;  /* 0x00000026270f723e */ /* 0x000fe200000000ff */
[----:B------:R0:W-:Y:S01]  /*9ca0*/  STSM.16.M88.4 [R26], R4 ;  /* 0x000000041a007844 */ /* 0x0001e20000000200 */
[----:B------:R-:W-:Y:S02]  /*9cb0*/  MOV R78, R8 ;  /* 0x00000008004e7202 */ /* 0x000fe40000000f00 */
[----:B------:R-:W-:Y:S01]  /*9cc0*/  MOV R18, R10 ;  /* 0x0000000a00127202 */ /* 0x000fe20000000f00 */
[----:B------:R1:W-:Y:S01]  /*9cd0*/  STSM.16.M88.4 [R0], R12 ;  /* 0x0000000c00007844 */ /* 0x0003e20000000200 */
[----:B------:R-:W-:Y:S02]  /*9ce0*/  MOV R79, R24 ;  /* 0x00000018004f7202 */ /* 0x000fe40000000f00 */
[----:B------:R-:W-:Y:S02]  /*9cf0*/  F2FP.F16.F32.PACK_AB R8, R49, R48 ;  /* 0x000000303108723e */ /* 0x000fe400000000ff */
[----:B------:R-:W-:-:S02]  /*9d00*/  F2FP.F16.F32.PACK_AB R9, R51, R50 ;  /* 0x000000323309723e */ /* 0x000fc400000000ff */
[----:B------:R-:W-:Y:S02]  /*9d10*/  F2FP.F16.F32.PACK_AB R10, R53, R52 ;  /* 0x00000034350a723e */ /* 0x000fe400000000ff */
[----:B------:R-:W-:Y:S02]  /*9d20*/  F2FP.F16.F32.PACK_AB R11, R55, R54 ;  /* 0x00000036370b723e */ /* 0x000fe400000000ff */
[----:B0-----:R-:W-:Y:S02]  /*9d30*/  F2FP.F16.F32.PACK_AB R4, R41, R40 ;  /* 0x000000282904723e */ /* 0x001fe400000000ff */
[----:B------:R-:W-:Y:S02]  /*9d40*/  F2FP.F16.F32.PACK_AB R5, R43, R42 ;  /* 0x0000002a2b05723e */ /* 0x000fe400000000ff */
[----:B------:R-:W-:Y:S02]  /*9d50*/  F2FP.F16.F32.PACK_AB R6, R45, R44 ;  /* 0x0000002c2d06723e */ /* 0x000fe400000000ff */
[----:B------:R-:W-:-:S02]  /*9d60*/  F2FP.F16.F32.PACK_AB R7, R47, R46 ;  /* 0x0000002e2f07723e */ /* 0x000fc400000000ff */
[----:B-1----:R-:W-:Y:S02]  /*9d70*/  F2FP.F16.F32.PACK_AB R12, R57, R56 ;  /* 0x00000038390c723e */ /* 0x002fe400000000ff */
[----:B------:R-:W-:Y:S02]  /*9d80*/  F2FP.F16.F32.PACK_AB R13, R59, R58 ;  /* 0x0000003a3b0d723e */ /* 0x000fe400000000ff */
[----:B------:R-:W-:Y:S02]  /*9d90*/  F2FP.F16.F32.PACK_AB R14, R61, R60 ;  /* 0x0000003c3d0e723e */ /* 0x000fe400000000ff */
[----:B------:R-:W-:Y:S02]  /*9da0*/  F2FP.F16.F32.PACK_AB R15, R63, R62 ;  /* 0x0000003e3f0f723e */ /* 0x000fe400000000ff */
[----:B------:R-:W-:Y:S02]  /*9db0*/  F2FP.F16.F32.PACK_AB R24, R65, R64 ;  /* 0x000000404118723e */ /* 0x000fe400000000ff */
[----:B------:R-:W-:-:S02]  /*9dc0*/  F2FP.F16.F32.PACK_AB R25, R67, R66 ;  /* 0x000000424319723e */ /* 0x000fc400000000ff */
        /* <DEDUP_REMOVED lines=13> */
[----:B------:R-:W-:Y:S01]  /*9ea0*/  IMAD.U32 R76, RZ, RZ, UR8 ;  /* 0x00000008ff4c7e24 */ /* 0x000fe2000f8e00ff */
[----:B0-----:R-:W0:Y:S03]  /*9eb0*/  LDC R18, c[0x0][0xbe8] ;  /* 0x0002fa00ff127b82 */ /* 0x001e260000000800 */
[----:B------:R-:W-:Y:S01]  /*9ec0*/  IMAD.U32 R77, RZ, RZ, UR9 ;  /* 0x00000009ff4d7e24 */ /* 0x000fe2000f8e00ff */
[----:B------:R-:W-:-:S04]  /*9ed0*/  ULDC.64 UR8, c[0x0][0xc08] ;  /* 0x0003020000087ab9 */ /* 0x000fc80000000a00 */
[----:B------:R-:W2:Y:S01]  /*9ee0*/  @P0 LDG.E R0, desc[UR18][R76.64] ;  /* 0x000000124c000981 */ /* 0x000ea2000c1e1900 */
[----:B------:R-:W-:-:S04]  /*9ef0*/  UISETP.NE.U32.AND UP0, UPT, UR8, URZ, UPT ;  /* 0x0000003f0800728c */ /* 0x000fc8000bf05070 */
[----:B------:R-:W-:Y:S01]  /*9f00*/  UISETP.NE.AND.EX UP0, UPT, UR9, URZ, UPT, UP0 ;  /* 0x0000003f0900728c */ /* 0x000fe2000bf05300 */
[----:B0-----:R-:W-:-:S05]  /*9f10*/  ISETP.NE.AND P1, PT, R18, 0x1, PT ;  /* 0x000000011200780c */ /* 0x001fca0003f25270 */
[----:B------:R-:W-:-:S05]  /*9f20*/  PLOP3.LUT P4, PT, PT, PT, UP0, 0x80, 0x0 ;  /* 0x000000000000781c */ /* 0x000fca0003f8f008 */
[----:B------:R-:W-:-:S03]  /*9f30*/  @UP0 UIADD3 UR8, UP1, UR4, UR8, URZ ;  /* 0x0000000804080290 */ /* 0x000fc6000ff3e03f */
[----:B------:R-:W-:Y:S01]  /*9f40*/  ULDC UR4, c[0x0][0xa88] ;  /* 0x0002a20000047ab9 */ /* 0x000fe20000000800 */
[----:B------:R-:W-:Y:S01]  /*9f50*/  @UP0 UIADD3.X UR9, UR12, UR9, URZ, UP1, !UPT ;  /* 0x000000090c090290 */ /* 0x000fe20008ffe43f */
[----:B------:R-:W-:Y:S01]  /*9f60*/  IMAD.U32 R9, RZ, RZ, UR4 ;  /* 0x00000004ff097e24 */ /* 0x000fe2000f8e00ff */
[----:B------:R-:W-:Y:S01]  /*9f70*/  UISETP.NE.AND UP0, UPT, UR16, URZ, UPT ;  /* 0x0000003f1000728c */ /* 0x000fe2000bf05270 */
[----:B------:R-:W-:Y:S01]  /*9f80*/  ULDC UR4, c[0x0][0xad4] ;  /* 0x0002b50000047ab9 */ /* 0x000fe20000000800 */
[----:B------:R-:W0:Y:S01]  /*9f90*/  @P1 LDC R6, c[0x0][0xbec] ;  /* 0x0002fb00ff061b82 */ /* 0x000e220000000800 */
[----:B------:R-:W-:Y:S01]  /*9fa0*/  IMAD.U32 R4, RZ, RZ, UR8 ;  /* 0x00000008ff047e24 */ /* 0x000fe2000f8e00ff */
[----:B------:R-:W-:Y:S01]  /*9fb0*/  USEL UR4, UR16, UR4, UP0 ;  /* 0x0000000410047287 */ /* 0x000fe20008000000 */
[----:B------:R-:W-:-:S03]  /*9fc0*/  IMAD.U32 R5, RZ, RZ, UR9 ;  /* 0x00000009ff057e24 */ /* 0x000fc6000f8e00ff */
[----:B------:R-:W-:Y:S02]  /*9fd0*/  UISETP.GT.AND UP1, UPT, UR4, 0x1, UPT ;  /* 0x000000010400788c */ /* 0x000fe4000bf24270 */
[----:B------:R-:W1:Y:S01]  /*9fe0*/  @P1 LDC R11, c[0x0][0xbf0] ;  /* 0x0002fc00ff0b1b82 */ /* 0x000e620000000800 */
[----:B------:R3:W5:Y:S01]  /*9ff0*/  @P4 LDG.E R9, desc[UR18][R4.64] ;  /* 0x0000001204094981 */ /* 0x000762000c1e1900 */
[----:B------:R-:W-:Y:S02]  /*a000*/  UMOV UR19, 0x9b8 ;  /* 0x000009b800137882 */ /* 0x000fe40000000000 */
[----:B------:R-:W-:Y:S02]  /*a010*/  USEL UR19, UR19, 0x978, UP1 ;  /* 0x0000097813137887 */ /* 0x000fe40008800000 */
[----:B------:R-:W-:Y:S01]  /*a020*/  UISETP.NE.U32.AND UP0, UPT, UR10, URZ, UPT ;  /* 0x0000003f0a00728c */ /* 0x000fe2000bf05070 */
[----:B------:R-:W-:Y:S01]  /*a030*/  IMAD.U32 R13, RZ, RZ, UR21 ;  /* 0x00000015ff0d7e24 */ /* 0x000fe2000f8e00ff */
[----:B------:R-:W-:-:S02]  /*a040*/  UMOV UR4, URZ ;  /* 0x0000003f00047c82 */ /* 0x000fc40008000000 */
[----:B------:R-:W-:Y:S01]  /*a050*/  UISETP.NE.AND.EX UP0, UPT, UR11, URZ, UPT, UP0 ;  /* 0x0000003f0b00728c */ /* 0x000fe2000bf05300 */
[----:B------:R-:W-:Y:S01]  /*a060*/  IMAD R13, R13, 0xc0, R84 ;  /* 0x000000c00d0d7824 */ /* 0x000fe200078e0254 */
[----:B------:R-:W-:Y:S02]  /*a070*/  USEL UR9, UR15, URZ, UP1 ;  /* 0x0000003f0f097287 */ /* 0x000fe40008800000 */
[----:B------:R-:W-:Y:S02]  /*a080*/  USEL UR8, UR14, URZ, !UP0 ;  /* 0x0000003f0e087287 */ /* 0x000fe4000c000000 */
[----:B------:R-:W-:Y:S01]  /*a090*/  USEL UR18, UR13, URZ, !UP0 ;  /* 0x0000003f0d127287 */ /* 0x000fe2000c000000 */
[----:B------:R-:W-:Y:S02]  /*a0a0*/  ULDC.64 UR10, c[0x0][UR19+0x218] ;  /* 0x00008600130a7abb */ /* 0x000fe40008000a00 */
[----:B------:R-:W-:Y:S01]  /*a0b0*/  ULDC.64 UR12, c[0x0][UR19+0x220] ;  /* 0x00008800130c7abb */ /* 0x000fe20008000a00 */
[----:B------:R-:W-:Y:S01]  /*a0c0*/  ULDC.64 UR14, c[0x0][UR19+0x228] ;  /* 0x00008a00130e7abb */ /* 0x000fe20008000a00 */
[----:B------:R-:W-:-:S02]  /*a0d0*/  UIMAD.WIDE.U32 UR16, UR10, UR20, URZ ;  /* 0x000000140a1072a5 */ /* 0x000fc4000f8e003f */
[----:B------:R-:W-:Y:S02]  /*a0e0*/  UIMAD UR13, UR13, UR8, URZ ;  /* 0x000000080d0d72a4 */ /* 0x000fe4000f8e023f */
[----:B------:R-:W-:Y:S01]  /*a0f0*/  UIMAD UR20, UR11, UR20, URZ ;  /* 0x000000140b1472a4 */ /* 0x000fe2000f8e023f */
[----:B------:R-:W-:Y:S01]  /*a100*/  IMAD.MOV.U32 R7, RZ, RZ, R13 ;  /* 0x000000ffff077224 */ /* 0x000fe200078e000d */
[----:B------:R-:W-:Y:S02]  /*a110*/  UIMAD.WIDE.U32 UR10, UR12, UR8, URZ ;  /* 0x000000080c0a72a5 */ /* 0x000fe4000f8e003f */
[----:B------:R-:W-:Y:S02]  /*a120*/  UIMAD.WIDE.U32 UR22, UR14, UR9, URZ ;  /* 0x000000090e1672a5 */ /* 0x000fe4000f8e003f */
[----:B------:R-:W-:Y:S02]  /*a130*/  UIMAD UR9, UR15, UR9, URZ ;  /* 0x000000090f0972a4 */ /* 0x000fe4000f8e023f */
[----:B------:R-:W-:-:S02]  /*a140*/  UIMAD UR13, UR12, UR18, UR13 ;  /* 0x000000120c0d72a4 */ /* 0x000fc4000f8e020d */
[----:B------:R-:W-:Y:S01]  /*a150*/  UIADD3 UR20, UR17, UR20, URZ ;  /* 0x0000001411147290 */ /* 0x000fe2000fffe03f */
[----:B---3--:R-:W-:Y:S02]  /*a160*/  IMAD.U32 R4, RZ, RZ, UR22 ;  /* 0x00000016ff047e24 */ /* 0x008fe4000f8e00ff */
[----:B------:R-:W-:Y:S02]  /*a170*/  IMAD.U32 R5, RZ, RZ, UR23 ;  /* 0x00000017ff057e24 */ /* 0x000fe4000f8e00ff */
[----:B------:R-:W-:Y:S01]  /*a180*/  IMAD.U32 R15, RZ, RZ, UR21 ;  /* 0x00000015ff0f7e24 */ /* 0x000fe2000f8e00ff */
[----:B--2---:R-:W-:Y:S01]  /*a190*/  @P0 R2UR UR4, R0 ;  /* 0x00000000000402ca */ /* 0x004fe200000e0000 */
[----:B0-----:R-:W-:-:S05]  /*a1a0*/  @P1 IMAD.HI.U32 R0, R13, R6, RZ ;  /* 0x000000060d001227 */ /* 0x001fca00078e00ff */
[----:B-1----:R-:W-:-:S07]  /*a1b0*/  @P1 SHF.R.U32.HI R7, RZ, R11, R0 ;  /* 0x0000000bff071219 */ /* 0x002fce0000011600 */
[----:B------:R-:W-:Y:S02]  /*a1c0*/  UIADD3 UR16, UP0, UP2, UR10, UR16, UR4 ;  /* 0x000000100a107290 */ /* 0x000fe4000fa1e004 */
[----:B------:R-:W-:Y:S01]  /*a1d0*/  UIADD3 UR10, UR23, UR9, URZ ;  /* 0x00000009170a7290 */ /* 0x000fe2000fffe03f */
[----:B------:R-:W-:Y:S01]  /*a1e0*/  IMAD.MOV R11, RZ, RZ, -R7 ;  /* 0x000000ffff0b7224 */ /* 0x000fe200078e0a07 */
[----:B------:R-:W-:Y:S02]  /*a1f0*/  UIADD3 UR9, UR11, UR13, URZ ;  /* 0x0000000d0b097290 */ /* 0x000fe4000fffe03f */
[----:B------:R-:W-:Y:S01]  /*a200*/  USHF.R.S32.HI UR14, URZ, 0x1f, UR4 ;  /* 0x0000001f3f0e7899 */ /* 0x000fe20008011404 */
[----:B------:R-:W-:Y:S01]  /*a210*/  IMAD R11, R18, R11, R13 ;  /* 0x0000000b120b7224 */ /* 0x000fe200078e020d */
[----:B------:R-:W-:Y:S01]  /*a220*/  IADD3 R4, P2, P3, R7, UR16, R4 ;  /* 0x0000001007047c10 */ /* 0x000fe2000fb5e004 */
[----:B------:R-:W-:Y:S01]  /*a230*/  IMAD.U32 R6, RZ, RZ, UR10 ;  /* 0x0000000aff067e24 */ /* 0x000fe2000f8e00ff */
[----:B------:R-:W-:Y:S01]  /*a240*/  UIADD3.X UR9, UR9, UR20, UR14, UP0, UP2 ;  /* 0x0000001409097290 */ /* 0x000fe200087e440e */
[----:B------:R-:W-:Y:S01]  /*a250*/  SHF.R.S32.HI R5, RZ, 0x1f, R7 ;  /* 0x0000001fff057819 */ /* 0x000fe20000011407 */
[----:B------:R-:W-:Y:S01]  /*a260*/  ULDC.64 UR10, c[0x0][UR19+0x210] ;  /* 0x00008400130a7abb */ /* 0x000fe20008000a00 */
[----:B------:R-:W-:Y:S01]  /*a270*/  SHF.R.S32.HI R0, RZ, 0x1f, R11 ;  /* 0x0000001fff007819 */ /* 0x000fe2000001140b */
[----:B------:R-:W-:Y:S01]  /*a280*/  IMAD R7, R11, UR11, RZ ;  /* 0x0000000b0b077c24 */ /* 0x000fe2000f8e02ff */
[----:B------:R-:W-:Y:S01]  /*a290*/  ULDC.64 UR12, c[0x0][0xba8] ;  /* 0x0002ea00000c7ab9 */ /* 0x000fe20000000a00 */
[----:B------:R-:W-:Y:S01]  /*a2a0*/  IADD3.X R5, R5, UR9, R6, P2, P3 ;  /* 0x0000000905057c10 */ /* 0x000fe200097e6406 */
[----:B------:R-:W-:Y:S01]  /*a2b0*/  @!UP1 ULDC UR12, c[0x0][0xb50] ;  /* 0x0002d400000c9ab9 */ /* 0x000fe20000000800 */
[----:B------:R-:W-:Y:S01]  /*a2c0*/  IMAD R7, R0, UR10, R7 ;  /* 0x0000000a00077c24 */ /* 0x000fe2000f8e0207 */
        /* <DEDUP_REMOVED lines=11> */
.L_x_9547:
[----:B------:R-:W2:Y:S01]  /*a380*/  LDL R0, [R1+0x3c] ;  /* 0x00003c0001007983 */ /* 0x000ea20000100800 */
[----:B------:R-:W0:Y:S03]  /*a390*/  S2R R4, SR_TID.X ;  /* 0x0000000000047919 */ /* 0x000e260000002100 */
[----:B------:R-:W-:Y:S04]  /*a3a0*/  SHFL.IDX PT, R5, R10, RZ, 0x1c1f ;  /* 0x001c1fff0a057589 */ /* 0x000fe800000e0000 */
[----:B------:R-:W-:Y:S04]  /*a3b0*/  SHFL.IDX PT, R6, R8, 0x1, 0x1c1f ;  /* 0x003c1f0008067f89 */ /* 0x000fe800000e0000 */
[----:B------:R-:W-:Y:S01]  /*a3c0*/  SHFL.IDX PT, R7, R10, 0x1, 0x1c1f ;  /* 0x003c1f000a077f89 */ /* 0x000fe200000e0000 */
[----:B0-----:R-:W-:-:S05]  /*a3d0*/  VIADD R12, R4, 0xffffff80 ;  /* 0xffffff80040c7836 */ /* 0x001fca0000000000 */
[----:B------:R-:W-:-:S04]  /*a3e0*/  SHF.R.S32.HI R11, RZ, 0x1f, R12 ;  /* 0x0000001fff0b7819 */ /* 0x000fc8000001140c */
[----:B------:R-:W-:Y:S01]  /*a3f0*/  LEA.HI R11, R11, R12, RZ, 0x7 ;  /* 0x0000000c0b0b7211 */ /* 0x000fe200078f38ff */
[----:B------:R-:W0:Y:S03]  /*a400*/  SHFL.IDX PT, R4, R8, RZ, 0x1c1f ;  /* 0x001c1fff08047589 */ /* 0x000e2600000e0000 */
[----:B------:R-:W-:-:S05]  /*a410*/  LOP3.LUT R11, R11, 0xffffff80, RZ, 0xc0, !PT ;  /* 0xffffff800b0b7812 */ /* 0x000fca00078ec0ff */
[----:B------:R-:W-:-:S05]  /*a420*/  IMAD.IADD R11, R12, 0x1, -R11 ;  /* 0x000000010c0b7824 */ /* 0x000fca00078e0a0b */
[----:B------:R-:W-:Y:S01]  /*a430*/  LOP3.LUT P0, RZ, R11, 0x3, RZ, 0xc0, !PT ;  /* 0x000000030bff7812 */ /* 0x000fe2000780c0ff */
[----:B------:R-:W-:Y:S01]  /*a440*/  ULDC.64 UR10, c[0x0][0x208] ;  /* 0x00008200000a7ab9 */ /* 0x000fe20000000a00 */
[----:B--2---:R-:W-:Y:S02]  /*a450*/  IMAD R15, R15, 0xc0, R0 ;  /* 0x000000c00f0f7824 */ /* 0x004fe400078e0200 */
[----:B-----5:R-:W-:Y:S02]  /*a460*/  IMAD R0, R9, R18, RZ ;  /* 0x0000001209007224 */ /* 0x020fe400078e02ff */
[----:B------:R-:W-:-:S03]  /*a470*/  VIADD R9, R15, 0x8 ;  /* 0x000000080f097836 */ /* 0x000fc60000000000 */
[-C--:B------:R-:W-:Y:S02]  /*a480*/  ISETP.GE.OR P2, PT, R15, R0.reuse, P0 ;  /* 0x000000000f00720c */ /* 0x080fe40000746670 */
[----:B------:R-:W-:-:S11]  /*a490*/  ISETP.GE.OR P0, PT, R9, R0, P0 ;  /* 0x000000000900720c */ /* 0x000fd60000706670 */
[----:B0-----:R0:W-:Y:S04]  /*a4a0*/  @!P2 ST.E desc[UR10][R4.64], R3 ;  /* 0x000000030400a985 */ /* 0x0011e8000c10190a */
[----:B------:R0:W-:Y:S01]  /*a4b0*/  @!P0 ST.E desc[UR10][R6.64], R16 ;  /* 0x0000001006008985 */ /* 0x0001e2000c10190a */
[----:B------:R-:W-:-:S13]  /*a4c0*/  PLOP3.LUT P0, PT, PT, PT, UP1, 0x80, 0x0 ;  /* 0x000000000000781c */ /* 0x000fda0003f0f018 */
[----:B0-----:R-:W-:Y:S05]  /*a4d0*/  @P0 BRA `(.L_x_9548) ;  /* 0x00000008002c0947 */ /* 0x001fea0003800000 */
[----:B------:R-:W0:Y:S01]  /*a4e0*/  S2R R11, SR_TID.X ;  /* 0x00000000000b7919 */ /* 0x000e220000002100 */
[----:B------:R-:W1:Y:S01]  /*a4f0*/  @P1 LDC R21, c[0x0][0xbec] ;  /* 0x0002fb00ff151b82 */ /* 0x000e620000000800 */
[----:B------:R-:W-:Y:S01]  /*a500*/  R2UR UR16, R82 ;  /* 0x00000000521072ca */ /* 0x000fe200000e0000 */
[----:B------:R-:W-:Y:S01]  /*a510*/  ULDC.64 UR12, c[0x0][0xaa0] ;  /* 0x0002a800000c7ab9 */ /* 0x000fe20000000a00 */
[----:B------:R-:W-:Y:S01]  /*a520*/  R2UR UR17, R155 ;  /* 0x000000009b1172ca */ /* 0x000fe200000e0000 */
[----:B------:R-:W-:-:S04]  /*a530*/  ULDC.64 UR10, c[0x0][0x208] ;  /* 0x00008200000a7ab9 */ /* 0x000fc80000000a00 */
[----:B------:R-:W2:Y:S01]  /*a540*/  @P1 LDC R37, c[0x0][0xbf0] ;  /* 0x0002fc00ff251b82 */ /* 0x000ea20000000800 */
        /* <DEDUP_REMOVED lines=8> */
[C---:B------:R-:W-:Y:S02]  /*a5d0*/  IADD3 R25, P3, R74.reuse, 0x4800, RZ ;  /* 0x000048004a197810 */ /* 0x040fe40007f7e0ff */
[C---:B------:R-:W-:Y:S02]  /*a5e0*/  IADD3 R29, P4, R74.reuse, 0x6000, RZ ;  /* 0x000060004a1d7810 */ /* 0x040fe40007f9e0ff */
[----:B------:R-:W-:Y:S02]  /*a5f0*/  IADD3 R4, P5, R74, 0x7800, RZ ;  /* 0x000078004a047810 */ /* 0x000fe40007fbe0ff */
[----:B------:R-:W-:-:S02]  /*a600*/  LOP3.LUT R8, R9, 0x180, RZ, 0xc0, !PT ;  /* 0x0000018009087812 */ /* 0x000fc400078ec0ff */
[----:B------:R-:W-:Y:S01]  /*a610*/  LOP3.LUT R12, R13, 0x180, RZ, 0xc0, !PT ;  /* 0x000001800d0c7812 */ /* 0x000fe200078ec0ff */
[----:B------:R-:W-:Y:S01]  /*a620*/  IMAD.X R33, RZ, RZ, R75, P5 ;  /* 0x000000ffff217224 */ /* 0x000fe200028e064b */
        /* <DEDUP_REMOVED lines=19> */
[----:B------:R-:W-:Y:S01]  /*a760*/  UIMAD UR9, UR14, UR12, URZ ;  /* 0x0000000c0e0972a4 */ /* 0x000fe2000f8e023f */
[----:B------:R-:W-:Y:S01]  /*a770*/  LOP3.LUT R74, R5, R74, RZ, 0x3c, !PT ;  /* 0x0000004a054a7212 */ /* 0x000fe200078e3cff */
[----:B------:R-:W5:Y:S04]  /*a780*/  LD.E.128 R8, desc[UR10][R8.64] ;  /* 0x0000000a08087980 */ /* 0x000f68000c101d00 */
[----:B------:R-:W5:Y:S01]  /*a790*/  LD.E.128 R12, desc[UR10][R12.64] ;  /* 0x0000000a0c0c7980 */ /* 0x000f62000c101d00 */
[----:B------:R-:W-:-:S03]  /*a7a0*/  UIMAD UR9, UR4, UR13, UR9 ;  /* 0x0000000d040972a4 */ /* 0x000fc6000f8e0209 */
[----:B------:R-:W5:Y:S04]  /*a7b0*/  LD.E.128 R24, desc[UR10][R24.64] ;  /* 0x0000000a18187980 */ /* 0x000f68000c101d00 */
[----:B------:R-:W5:Y:S01]  /*a7c0*/  LD.E.128 R28, desc[UR10][R28.64] ;  /* 0x0000000a1c1c7980 */ /* 0x000f62000c101d00 */
[----:B------:R-:W-:Y:S01]  /*a7d0*/  IMAD R3, R157, 0x60, R76 ;  /* 0x000000609d037824 */ /* 0x000fe200078e024c */
[----:B------:R-:W-:Y:S02]  /*a7e0*/  ULDC.64 UR14, c[0x0][0xaf0] ;  /* 0x0002bc00000e7ab9 */ /* 0x000fe40000000a00 */
[----:B------:R0:W5:Y:S04]  /*a7f0*/  LD.E.128 R4, desc[UR10][R74.64] ;  /* 0x0000000a4a047980 */ /* 0x000168000c101d00 */
[----:B------:R-:W5:Y:S01]  /*a800*/  LD.E.128 R32, desc[UR10][R32.64] ;  /* 0x0000000a20207980 */ /* 0x000f62000c101d00 */
[----:B------:R-:W-:Y:S01]  /*a810*/  UIMAD.WIDE.U32 UR10, UR4, UR12, URZ ;  /* 0x0000000c040a72a5 */ /* 0x000fe2000f8e003f */
[----:B------:R-:W-:Y:S01]  /*a820*/  IMAD.U32 R22, RZ, RZ, UR16 ;  /* 0x00000010ff167e24 */ /* 0x000fe2000f8e00ff */
[----:B------:R-:W-:Y:S01]  /*a830*/  USHF.R.S32.HI UR4, URZ, 0x1f, UR8 ;  /* 0x0000001f3f047899 */ /* 0x000fe20008011408 */
[----:B------:R-:W-:Y:S01]  /*a840*/  @!PT LDS RZ, [RZ] ;  /* 0x00000000fffff984 */ /* 0x000fe20000000800 */
[----:B------:R-:W-:Y:S01]  /*a850*/  @!PT LDS RZ, [RZ] ;  /* 0x00000000fffff984 */ /* 0x000fe20000000800 */
[----:B------:R-:W-:Y:S01]  /*a860*/  @!PT LDS RZ, [RZ] ;  /* 0x00000000fffff984 */ /* 0x000fe20000000800 */
[----:B------:R-:W-:Y:S01]  /*a870*/  @!PT LDS RZ, [RZ] ;  /* 0x00000000fffff984 */ /* 0x000fe20000000800 */
[----:B------:R3:W-:Y:S06]  /*a880*/  MEMBAR.ALL.CTA ;  /* 0x0000000000007992 */ /* 0x0007ec0000008000 */
[----:B---3--:R-:W3:Y:S01]  /*a890*/  FENCE.VIEW.ASYNC.S ;  /* 0x00000000000073c6 */ /* 0x008ee20000000000 */
[----:B------:R-:W-:Y:S01]  /*a8a0*/  UIADD3 UR11, UR11, UR9, URZ ;  /* 0x000000090b0b7290 */ /* 0x000fe2000fffe03f */
[----:B------:R-:W-:Y:S01]  /*a8b0*/  ULDC.64 UR12, c[0x0][0xae8] ;  /* 0x0002ba00000c7ab9 */ /* 0x000fe20000000a00 */
[----:B------:R-:W-:-:S02]  /*a8c0*/  IMAD R22, R22, 0xc0, R3 ;  /* 0x000000c016167824 */ /* 0x000fc400078e0203 */
[----:B------:R-:W-:Y:S02]  /*a8d0*/  UIMAD.WIDE.U32 UR10, UR17, UR12, UR10 ;  /* 0x0000000c110a72a5 */ /* 0x000fe4000f8e000a */
[----:B------:R-:W-:Y:S01]  /*a8e0*/  UIMAD UR4, UR4, UR14, URZ ;  /* 0x0000000e040472a4 */ /* 0x000fe2000f8e023f */
[----:B-1----:R-:W-:Y:S01]  /*a8f0*/  @P1 IMAD.HI.U32 R16, R22, R21, RZ ;  /* 0x0000001516101227 */ /* 0x002fe200078e00ff */
[----:B------:R-:W-:Y:S02]  /*a900*/  UIMAD UR11, UR17, UR13, UR11 ;  /* 0x0000000d110b72a4 */ /* 0x000fe4000f8e020b */
[----:B------:R-:W-:Y:S01]  /*a910*/  UIMAD UR4, UR8, UR15, UR4 ;  /* 0x0000000f080472a4 */ /* 0x000fe2000f8e0204 */
[----:B------:R-:W-:Y:S01]  /*a920*/  IMAD.MOV.U32 R3, RZ, RZ, R22 ;  /* 0x000000ffff037224 */ /* 0x000fe200078e0016 */
[----:B------:R-:W-:Y:S01]  /*a930*/  UIMAD.WIDE.U32 UR8, UR8, UR14, UR10 ;  /* 0x0000000e080872a5 */ /* 0x000fe2000f8e000a */
[----:B--2---:R-:W-:Y:S02]  /*a940*/  @P1 SHF.R.U32.HI R3, RZ, R37, R16 ;  /* 0x00000025ff031219 */ /* 0x004fe40000011610 */
[----:B------:R-:W-:Y:S01]  /*a950*/  ULDC.64 UR10, c[0x0][0xae0] ;  /* 0x0002b800000a7ab9 */ /* 0x000fe20000000a00 */
[----:B------:R-:W-:Y:S01]  /*a960*/  UIADD3 UR4, UR9, UR4, URZ ;  /* 0x0000000409047290 */ /* 0x000fe2000fffe03f */
[--C-:B------:R-:W-:Y:S01]  /*a970*/  SHF.R.S32.HI R16, RZ, 0x1f, R3.reuse ;  /* 0x0000001fff107819 */ /* 0x100fe20000011403 */
[----:B------:R-:W-:-:S02]  /*a980*/  IMAD.MOV R37, RZ, RZ, -R3 ;  /* 0x000000ffff257224 */ /* 0x000fc400078e0a03 */
[----:B------:R-:W-:Y:S02]  /*a990*/  IMAD.U32 R21, RZ, RZ, UR9 ;  /* 0x00000009ff157e24 */ /* 0x000fe4000f8e00ff */
[----:B------:R-:W-:Y:S01]  /*a9a0*/  IMAD.U32 R20, RZ, RZ, UR8 ;  /* 0x00000008ff147e24 */ /* 0x000fe2000f8e00ff */
[----:B------:R-:W-:Y:S01]  /*a9b0*/  ULDC.64 UR8, c[0x0][0xad8] ;  /* 0x0002b60000087ab9 */ /* 0x000fe20000000a00 */
[----:B------:R-:W-:Y:S02]  /*a9c0*/  IMAD.U32 R21, RZ, RZ, UR4 ;  /* 0x00000004ff157e24 */ /* 0x000fe4000f8e00ff */
[----:B------:R-:W-:Y:S02]  /*a9d0*/  IMAD R16, R16, UR10, RZ ;  /* 0x0000000a10107c24 */ /* 0x000fe4000f8e02ff */
[----:B------:R-:W-:Y:S02]  /*a9e0*/  IMAD R37, R18, R37, R22 ;  /* 0x0000002512257224 */ /* 0x000fe400078e0216 */
[----:B------:R-:W-:-:S02]  /*a9f0*/  IMAD R39, R3, UR11, R16 ;  /* 0x0000000b03277c24 */ /* 0x000fc4000f8e0210 */
[----:B------:R-:W-:Y:S01]  /*aa00*/  IMAD.WIDE.U32 R20, R3, UR10, R20 ;  /* 0x0000000a03147c25 */ /* 0x000fe2000f8e0014 */
[----:B------:R-:W-:-:S03]  /*aa10*/  SHF.R.S32.HI R3, RZ, 0x1f, R37 ;  /* 0x0000001fff037819 */ /* 0x000fc60000011425 */
        /* <DEDUP_REMOVED lines=11> */
[----:B------:R-:W-:-:S04]  /*aad0*/  LEA R16, P1, R20, UR8, 0x1 ;  /* 0x0000000814107c11 */ /* 0x000fc8000f8208ff */
[----:B------:R-:W-:Y:S01]  /*aae0*/  LEA.HI.X R18, R20, UR9, R3, 0x1, P1 ;  /* 0x0000000914127c11 */ /* 0x000fe200088f0c03 */
[----:B---3--:R0:W1:Y:S01]  /*aaf0*/  SHFL.IDX PT, R36, R16, RZ, 0x1c1f ;  /* 0x001c1fff10247589 */ /* 0x00806200000e0000 */
[----:B------:R-:W-:Y:S01]  /*ab00*/  BSSY B1, `(.L_x_9549) ;  /* 0x0000013000017945 */ /* 0x000fe20003800000 */
[----:B------:R-:W-:Y:S02]  /*ab10*/  SYNCS.ARRIVE.TRANS64.RED.A1T0 RZ, [UR4], RZ ;  /* 0x000000ffffff79a7 */ /* 0x000fe40008100404 */
        /* <DEDUP_REMOVED lines=11> */
[----:B--2---:R-:W-:Y:S01]  /*abd0*/  @!P0 IMAD.WIDE R20, R17, 0x2, R36 ;  /* 0x0000000211148825 */ /* 0x004fe200078e0224 */
[-C--:B------:R-:W-:Y:S02]  /*abe0*/  @!P1 LEA.HI.X R39, R19, R37.reuse, R44, 0x1, P3 ;  /* 0x0000002513279211 */ /* 0x080fe400018f0c2c */
[----:B------:R-:W-:Y:S02]  /*abf0*/  @!P2 LEA.HI.X R41, R23, R37, R42, 0x1, P4 ;  /* 0x000000251729a211 */ /* 0x000fe400020f0c2a */
[----:B-----5:R3:W-:Y:S04]  /*ac00*/  @!P0 ST.E.128 desc[UR8][R20.64], R4 ;  /* 0x0000000414008985 */ /* 0x0207e8000c101d08 */
[----:B------:R3:W-:Y:S04]  /*ac10*/  @!P1 ST.E.128 desc[UR8][R38.64], R12 ;  /* 0x0000000c26009985 */ /* 0x0007e8000c101d08 */
[----:B------:R3:W-:Y:S02]  /*ac20*/  @!P2 ST.E.128 desc[UR8][R40.64], R28 ;  /* 0x0000001c2800a985 */ /* 0x0007e4000c101d08 */
.L_x_9550:
[----:B------:R-:W-:Y:S05]  /*ac30*/  BSYNC B1 ;  /* 0x0000000000017941 */ /* 0x000fea0003800000 */
.L_x_9549:
[----:B------:R-:W-:Y:S01]  /*ac40*/  VIADD R3, R43, 0x60 ;  /* 0x000000602b037836 */ /* 0x000fe20000000000 */
[----:B---3-5:R3:W4:Y:S04]  /*ac50*/  SHFL.IDX PT, R7, R18, 0x1, 0x1c1f ;  /* 0x003c1f0012077f89 */ /* 0x02872800000e0000 */
[----:B------:R-:W-:Y:S01]  /*ac60*/  ISETP.GE.AND P0, PT, R3, R0, PT ;  /* 0x000000000300720c */ /* 0x000fe20003f06270 */
[----:B------:R3:W0:-:S12]  /*ac70*/  SHFL.IDX PT, R6, R16, 0x1, 0x1c1f ;  /* 0x003c1f0010067f89 */ /* 0x00061800000e0000 */
[----:B---3--:R-:W-:Y:S05]  /*ac80*/  @P0 BRA `(.L_x_9551) ;  /* 0x00000018000c0947 */ /* 0x008fea0003800000 */
[----:B------:R-:W-:Y:S01]  /*ac90*/  ULDC UR4, c[0x0][0xac8] ;  /* 0x0002b20000047ab9 */ /* 0x000fe20000000800 */
[----:B------:R-:W-:Y:S01]  /*aca0*/  ULDC.64 UR8, c[0x0][0x208] ;  /* 0x0000820000087ab9 */ /* 0x000fe20000000a00 */
[----:B------:R-:W-:Y:S02]  /*acb0*/  ISETP.GE.AND P2, PT, R19, UR4, PT ;  /* 0x0000000413007c0c */ /* 0x000fe4000bf46270 */
[----:B------:R-:W-:-:S11]  /*acc0*/  ISETP.GE.AND P1, PT, R17, UR4, PT ;  /* 0x0000000411007c0c */ /* 0x000fd6000bf26270 */
[----:B0-----:R-:W-:Y:S02]  /*acd0*/  @!P2 LEA R12, P0, R19, R6, 0x1 ;  /* 0x00000006130ca211 */ /* 0x001fe400078008ff */
[----:B----4-:R-:W-:Y:S02]  /*ace0*/  @!P1 IMAD.WIDE R4, R17, 0x2, R6 ;  /* 0x0000000211049825 */ /* 0x010fe400078e0206 */
[----:B------:R-:W-:Y:S02]  /*acf0*/  @!P2 LEA.HI.X R13, R19, R7, R44, 0x1, P0 ;  /* 0x00000007130da211 */ /* 0x000fe400000f0c2c */
[----:B------:R-:W-:Y:S01]  /*ad00*/  ISETP.GE.AND P0, PT, R23, UR4, PT ;  /* 0x0000000417007c0c */ /* 0x000fe2000bf06270 */
[----:B------:R0:W-:Y:S04]  /*ad10*/  @!P1 ST.E.128 desc[UR8][R4.64], R8 ;  /* 0x0000000804009985 */ /* 0x0001e8000c101d08 */
[----:B------:R0:W-:Y:S08]  /*ad20*/  @!P2 ST.E.128 desc[UR8][R12.64], R24 ;  /* 0x000000180c00a985 */ /* 0x0001f0000c101d08 */
[----:B------:R-:W-:Y:S05]  /*ad30*/  @P0 BRA `(.L_x_9551) ;  /* 0x0000001400e00947 */ /* 0x000fea0003800000 */
[----:B0-----:R-:W-:Y:S01]  /*ad40*/  LEA R4, P0, R23, R6, 0x1 ;  /* 0x0000000617047211 */ /* 0x001fe200078008ff */
[----:B------:R-:W-:-:S03]  /*ad50*/  ULDC.64 UR8, c[0x0][0x208] ;  /* 0x0000820000087ab9 */ /* 0x000fc60000000a00 */
[----:B------:R-:W-:-:S05]  /*ad60*/  LEA.HI.X R5, R23, R7, R42, 0x1, P0 ;  /* 0x0000000717057211 */ /* 0x000fca00000f0c2a */
[----:B------:R0:W-:Y:S01]  /*ad70*/  ST.E.128 desc[UR8][R4.64], R32 ;  /* 0x0000002004007985 */ /* 0x0001e2000c101d08 */
[----:B------:R-:W-:Y:S05]  /*ad80*/  BRA `(.L_x_9551) ;  /* 0x0000001400cc7947 */ /* 0x000fea0003800000 */
.L_x_9548:
        /* <DEDUP_REMOVED lines=12> */
[----:B------:R-:W-:Y:S01]  /*ae50*/  ULDC.64 UR12, c[0x0][0xb38] ;  /* 0x0002ce00000c7ab9 */ /* 0x000fe20000000a00 */
[----:B------:R-:W-:Y:S01]  /*ae60*/  BSSY B1, `(.L_x_9552) ;  /* 0x0000063000017945 */ /* 0x000fe20003800000 */
[----:B------:R-:W-:Y:S01]  /*ae70*/  UIMAD.WIDE.U32 UR10, UR16, UR12, UR10 ;  /* 0x0000000c100a72a5 */ /* 0x000fe2000f8e000a */
[----:B------:R-:W-:-:S02]  /*ae80*/  SHF.R.S32.HI R16, RZ, 0x1f, R144 ;  /* 0x0000001fff107819 */ /* 0x000fc40000011490 */
[----:B------:R-:W-:Y:S01]  /*ae90*/  SHF.R.S32.HI R74, RZ, 0x1f, R145 ;  /* 0x0000001fff4a7819 */ /* 0x000fe20000011491 */
[----:B------:R-:W-:Y:S01]  /*aea0*/  UIMAD UR11, UR16, UR13, UR11 ;  /* 0x0000000d100b72a4 */ /* 0x000fe2000f8e020b */
[----:B------:R-:W-:Y:S02]  /*aeb0*/  SHF.R.S32.HI R75, RZ, 0x1f, R146 ;  /* 0x0000001fff4b7819 */ /* 0x000fe40000011492 */
[----:B------:R-:W-:Y:S01]  /*aec0*/  ULDC.64 UR12, c[0x0][0xb40] ;  /* 0x0002d000000c7ab9 */ /* 0x000fe20000000a00 */
[----:B------:R-:W-:Y:S01]  /*aed0*/  SHF.R.S32.HI R76, RZ, 0x1f, R147 ;  /* 0x0000001fff4c7819 */ /* 0x000fe20000011493 */
[----:B------:R-:W-:Y:S01]  /*aee0*/  UIMAD UR4, UR4, UR12, URZ ;  /* 0x0000000c040472a4 */ /* 0x000fe2000f8e023f */
[----:B------:R-:W-:Y:S02]  /*aef0*/  SHF.R.S32.HI R77, RZ, 0x1f, R148 ;  /* 0x0000001fff4d7819 */ /* 0x000fe40000011494 */
[----:B------:R-:W-:Y:S01]  /*af00*/  SHF.R.S32.HI R78, RZ, 0x1f, R149 ;  /* 0x0000001fff4e7819 */ /* 0x000fe20000011495 */
[----:B------:R-:W-:Y:S01]  /*af10*/  UIMAD UR4, UR8, UR13, UR4 ;  /* 0x0000000d080472a4 */ /* 0x000fe2000f8e0204 */
[----:B0-----:R-:W-:Y:S01]  /*af20*/  @P1 IMAD.HI.U32 R4, R13, R4, RZ ;  /* 0x000000040d041227 */ /* 0x001fe200078e00ff */
[----:B------:R-:W-:Y:S01]  /*af30*/  UIMAD.WIDE.U32 UR8, UR8, UR12, UR10 ;  /* 0x0000000c080872a5 */ /* 0x000fe2000f8e000a */
[----:B------:R-:W-:-:S02]  /*af40*/  SHF.R.S32.HI R79, RZ, 0x1f, R150 ;  /* 0x0000001fff4f7819 */ /* 0x000fc40000011496 */
[----:B------:R-:W-:Y:S01]  /*af50*/  ULDC.64 UR10, c[0x0][0xb48] ;  /* 0x0002d200000a7ab9 */ /* 0x000fe20000000a00 */
[----:B------:R-:W-:Y:S01]  /*af60*/  UIADD3 UR9, UR9, UR4, URZ ;  /* 0x0000000409097290 */ /* 0x000fe2000fffe03f */
[----:B------:R-:W-:Y:S02]  /*af70*/  SHF.R.S32.HI R80, RZ, 0x1f, R151 ;  /* 0x0000001fff507819 */ /* 0x000fe40000011497 */
[----:B-1----:R-:W-:Y:S01]  /*af80*/  @P1 SHF.R.U32.HI R3, RZ, R5, R4 ;  /* 0x00000005ff031219 */ /* 0x002fe20000011604 */
        /* <DEDUP_REMOVED lines=10> */
[----:B------:R-:W-:Y:S02]  /*b030*/  IMAD R6, R4, UR10, RZ ;  /* 0x0000000a04067c24 */ /* 0x000fe4000f8e02ff */
[----:B------:R-:W-:Y:S01]  /*b040*/  IMAD.U32 R4, RZ, RZ, UR8 ;  /* 0x00000008ff047e24 */ /* 0x000fe2000f8e00ff */
[----:B------:R-:W-:Y:S01]  /*b050*/  ULDC.64 UR8, c[0x0][0xb28] ;  /* 0x0002ca0000087ab9 */ /* 0x000fe20000000a00 */
[----:B------:R-:W-:Y:S01]  /*b060*/  IMAD.U32 R5, RZ, RZ, UR4 ;  /* 0x00000004ff057e24 */ /* 0x000fe2000f8e00ff */
[----:B------:R-:W-:Y:S01]  /*b070*/  UIADD3 UR4, UR37, 0x31c20, URZ ;  /* 0x00031c2025047890 */ /* 0x000fe2000fffe03f */
[C---:B------:R-:W-:Y:S01]  /*b080*/  IMAD R11, R3.reuse, UR11, R6 ;  /* 0x0000000b030b7c24 */ /* 0x040fe2000f8e0206 */
[----:B------:R-:W-:Y:S01]  /*b090*/  SHF.R.S32.HI R6, RZ, 0x1f, R7 ;  /* 0x0000001fff067819 */ /* 0x000fe20000011407 */
[----:B------:R-:W-:Y:S01]  /*b0a0*/  IMAD.WIDE.U32 R4, R3, UR10, R4 ;  /* 0x0000000a03047c25 */ /* 0x000fe2000f8e0004 */
[----:B------:R-:W-:-:S03]  /*b0b0*/  UPRMT UR4, URZ, 0x654, UR4 ;  /* 0x000006543f047896 */ /* 0x000fc60008000004 */
[----:B------:R-:W-:Y:S02]  /*b0c0*/  IMAD R6, R6, UR8, RZ ;  /* 0x0000000806067c24 */ /* 0x000fe4000f8e02ff */
[----:B------:R-:W-:Y:S02]  /*b0d0*/  IMAD.IADD R5, R5, 0x1, R11 ;  /* 0x0000000105057824 */ /* 0x000fe400078e020b */
[C---:B------:R-:W-:Y:S02]  /*b0e0*/  IMAD R3, R7.reuse, UR9, R6 ;  /* 0x0000000907037c24 */ /* 0x040fe4000f8e0206 */
[----:B------:R-:W-:Y:S01]  /*b0f0*/  IMAD.WIDE.U32 R4, R7, UR8, R4 ;  /* 0x0000000807047c25 */ /* 0x000fe2000f8e0004 */
[----:B------:R-:W-:Y:S01]  /*b100*/  ULDC.64 UR8, c[0x0][0xb00] ;  /* 0x0002c00000087ab9 */ /* 0x000fe20000000a00 */
[----:B------:R-:W-:Y:S02]  /*b110*/  SYNCS.ARRIVE.TRANS64.RED.A1T0 RZ, [UR4], RZ ;  /* 0x000000ffffff79a7 */ /* 0x000fe40008100404 */
        /* <DEDUP_REMOVED lines=12> */
[----:B------:R-:W-:-:S02]  /*b1e0*/  ISETP.GE.AND P3, PT, R151, UR4, PT ;  /* 0x0000000497007c0c */ /* 0x000fc4000bf66270 */
[----:B------:R-:W-:-:S03]  /*b1f0*/  ISETP.GE.AND P4, PT, R150, UR4, PT ;  /* 0x0000000496007c0c */ /* 0x000fc6000bf86270 */
[----:B-1----:R-:W-:-:S04]  /*b200*/  @!P1 LEA R10, P6, R154, R4, 0x2 ;  /* 0x000000049a0a9211 */ /* 0x002fc800078c10ff */
[----:B--2---:R-:W-:Y:S01]  /*b210*/  @!P1 LEA.HI.X R11, R154, R5, R83, 0x2, P6 ;  /* 0x000000059a0b9211 */ /* 0x004fe200030f1453 */
[----:B------:R-:W-:Y:S01]  /*b220*/  @!P5 IMAD.WIDE R6, R156, 0x4, R4 ;  /* 0x000000049c06d825 */ /* 0x000fe200078e0204 */
[----:B------:R-:W-:-:S04]  /*b230*/  @!P0 LEA R12, P6, R153, R4, 0x2 ;  /* 0x00000004990c8211 */ /* 0x000fc800078c10ff */
[-C--:B------:R-:W-:Y:S01]  /*b240*/  @!P0 LEA.HI.X R13, R153, R5.reuse, R82, 0x2, P6 ;  /* 0x00000005990d8211 */ /* 0x080fe200030f1452 */
[----:B------:R1:W-:Y:S01]  /*b250*/  @!P5 ST.E.64 desc[UR8][R6.64], R20 ;  /* 0x000000140600d985 */ /* 0x0003e2000c101b08 */
[CC--:B------:R-:W-:Y:S02]  /*b260*/  @!P3 LEA R24, P5, R151.reuse, R4.reuse, 0x2 ;  /* 0x000000049718b211 */ /* 0x0c0fe400078a10ff */
[-C--:B------:R-:W-:Y:S01]  /*b270*/  @!P4 LEA R26, P6, R150, R4.reuse, 0x2 ;  /* 0x00000004961ac211 */ /* 0x080fe200078c10ff */
[----:B------:R2:W-:Y:S01]  /*b280*/  @!P1 ST.E.64 desc[UR8][R10.64], R28 ;  /* 0x0000001c0a009985 */ /* 0x0005e2000c101b08 */
[----:B------:R-:W-:Y:S02]  /*b290*/  @!P2 LEA R14, P1, R152, R4, 0x2 ;  /* 0x00000004980ea211 */ /* 0x000fe400078210ff */
[----:B------:R-:W-:Y:S01]  /*b2a0*/  @!P3 LEA.HI.X R25, R151, R5, R80, 0x2, P5 ;  /* 0x000000059719b211 */ /* 0x000fe200028f1450 */
[----:B------:R-:W-:Y:S01]  /*b2b0*/  @!P0 ST.E.64 desc[UR8][R12.64], R32 ;  /* 0x000000200c008985 */ /* 0x000fe2000c101b08 */
[----:B------:R-:W-:-:S02]  /*b2c0*/  ISETP.GE.AND P0, PT, R149, UR4, PT ;  /* 0x0000000495007c0c */ /* 0x000fc4000bf06270 */
[-C--:B------:R-:W-:Y:S02]  /*b2d0*/  @!P2 LEA.HI.X R15, R152, R5.reuse, R81, 0x2, P1 ;  /* 0x00000005980fa211 */ /* 0x080fe400008f1451 */
[----:B------:R-:W-:Y:S02]  /*b2e0*/  ISETP.GE.AND P1, PT, R148, UR4, PT ;  /* 0x0000000494007c0c */ /* 0x000fe4000bf26270 */
[----:B------:R-:W-:Y:S01]  /*b2f0*/  @!P4 LEA.HI.X R27, R150, R5, R79, 0x2, P6 ;  /* 0x00000005961bc211 */ /* 0x000fe200030f144f */
[----:B------:R3:W-:Y:S01]  /*b300*/  @!P2 ST.E.64 desc[UR8][R14.64], R36 ;  /* 0x000000240e00a985 */ /* 0x0007e2000c101b08 */
[----:B------:R-:W-:-:S03]  /*b310*/  ISETP.GE.AND P2, PT, R145, UR4, PT ;  /* 0x0000000491007c0c */ /* 0x000fc6000bf46270 */
[----:B------:R4:W-:Y:S01]  /*b320*/  @!P3 ST.E.64 desc[UR8][R24.64], R40 ;  /* 0x000000281800b985 */ /* 0x0009e2000c101b08 */
[----:B------:R-:W-:Y:S02]  /*b330*/  ISETP.GE.AND P3, PT, R146, UR4, PT ;  /* 0x0000000492007c0c */ /* 0x000fe4000bf66270 */
[-C--:B-1----:R-:W-:Y:S01]  /*b340*/  @!P0 LEA R6, P5, R149, R4.reuse, 0x2 ;  /* 0x0000000495068211 */ /* 0x082fe200078a10ff */
[----:B------:R4:W-:Y:S01]  /*b350*/  @!P4 ST.E.64 desc[UR8][R26.64], R44 ;  /* 0x0000002c1a00c985 */ /* 0x0009e2000c101b08 */
[----:B------:R-:W-:Y:S02]  /*b360*/  ISETP.GE.AND P4, PT, R147, UR4, PT ;  /* 0x0000000493007c0c */ /* 0x000fe4000bf86270 */
[-C--:B------:R-:W-:Y:S02]  /*b370*/  @!P0 LEA.HI.X R7, R149, R5.reuse, R78, 0x2, P5 ;  /* 0x0000000595078211 */ /* 0x080fe400028f144e */
[----:B------:R-:W-:Y:S02]  /*b380*/  ISETP.GE.AND P5, PT, R144, UR4, PT ;  /* 0x0000000490007c0c */ /* 0x000fe4000bfa6270 */
[C---:B--2---:R-:W-:Y:S01]  /*b390*/  @!P1 LEA R10, P6, R148.reuse, R4, 0x2 ;  /* 0x00000004940a9211 */ /* 0x044fe200078c10ff */
[----:B------:R4:W-:Y:S03]  /*b3a0*/  @!P0 ST.E.64 desc[UR8][R6.64], R48 ;  /* 0x0000003006008985 */ /* 0x0009e6000c101b08 */
[----:B------:R-:W-:-:S02]  /*b3b0*/  @!P1 LEA.HI.X R11, R148, R5, R77, 0x2, P6 ;  /* 0x00000005940b9211 */ /* 0x000fc400030f144d */
[-C--:B---3--:R-:W-:Y:S02]  /*b3c0*/  @!P3 LEA R14, P6, R146, R4.reuse, 0x2 ;  /* 0x00000004920eb211 */ /* 0x088fe400078c10ff */
[-C--:B------:R-:W-:Y:S01]  /*b3d0*/  @!P4 LEA R12, P0, R147, R4.reuse, 0x2 ;  /* 0x00000004930cc211 */ /* 0x080fe200078010ff */
[----:B------:R4:W-:Y:S01]  /*b3e0*/  @!P1 ST.E.64 desc[UR8][R10.64], R52 ;  /* 0x000000340a009985 */ /* 0x0009e2000c101b08 */
[-C--:B------:R-:W-:Y:S02]  /*b3f0*/  @!P2 LEA R20, P1, R145, R4.reuse, 0x2 ;  /* 0x000000049114a211 */ /* 0x080fe400078210ff */
[-C--:B------:R-:W-:Y:S02]  /*b400*/  @!P4 LEA.HI.X R13, R147, R5.reuse, R76, 0x2, P0 ;  /* 0x00000005930dc211 */ /* 0x080fe400000f144c */
[----:B------:R-:W-:Y:S02]  /*b410*/  @!P5 LEA R4, P0, R144, R4, 0x2 ;  /* 0x000000049004d211 */ /* 0x000fe400078010ff */
[-C--:B------:R-:W-:Y:S01]  /*b420*/  @!P3 LEA.HI.X R15, R146, R5.reuse, R75, 0x2, P6 ;  /* 0x00000005920fb211 */ /* 0x080fe200030f144b */
[----:B------:R4:W-:Y:S01]  /*b430*/  @!P4 ST.E.64 desc[UR8][R12.64], R56 ;  /* 0x000000380c00c985 */ /* 0x0009e2000c101b08 */
[----:B------:R-:W-:-:S02]  /*b440*/  @!P2 LEA.HI.X R21, R145, R5, R74, 0x2, P1 ;  /* 0x000000059115a211 */ /* 0x000fc400008f144a */
[----:B------:R-:W-:Y:S01]  /*b450*/  @!P5 LEA.HI.X R5, R144, R5, R16, 0x2, P0 ;  /* 0x000000059005d211 */ /* 0x000fe200000f1410 */
[----:B------:R4:W-:Y:S04]  /*b460*/  @!P3 ST.E.64 desc[UR8][R14.64], R60 ;  /* 0x0000003c0e00b985 */ /* 0x0009e8000c101b08 */
[----:B------:R4:W-:Y:S04]  /*b470*/  @!P2 ST.E.64 desc[UR8][R20.64], R64 ;  /* 0x000000401400a985 */ /* 0x0009e8000c101b08 */
[----:B------:R4:W-:Y:S02]  /*b480*/  @!P5 ST.E.64 desc[UR8][R4.64], R68 ;  /* 0x000000440400d985 */ /* 0x0009e4000c101b08 */
.L_x_9553:
[----:B------:R-:W-:Y:S05]  /*b490*/  BSYNC B1 ;  /* 0x0000000000017941 */ /* 0x000fea0003800000 */
.L_x_9552:
[----:B------:R-:W-:Y:S01]  /*b4a0*/  ISETP.GE.AND P0, PT, R9, R0, PT ;  /* 0x000000000900720c */ /* 0x000fe20003f06270 */
[----:B----4-:R3:W4:Y:S04]  /*b4b0*/  SHFL.IDX PT, R7, R3, 0x1, 0x1c1f ;  /* 0x003c1f0003077f89 */ /* 0x01072800000e0000 */
[----:B------:R3:W0:Y:S08]  /*b4c0*/  SHFL.IDX PT, R6, R8, 0x1, 0x1c1f ;  /* 0x003c1f0008067f89 */ /* 0x00063000000e0000 */
[----:B---3--:R-:W-:Y:S05]  /*b4d0*/  @P0 BRA `(.L_x_9551) ;  /* 0x0000000c00f80947 */ /* 0x008fea0003800000 */
[----:B------:R-:W-:Y:S01]  /*b4e0*/  ULDC UR4, c[0x0][0xac8] ;  /* 0x0002b20000047ab9 */ /* 0x000fe20000000800 */
[----:B------:R-:W-:Y:S01]  /*b4f0*/  ULDC.64 UR8, c[0x0][0x208] ;  /* 0x0000820000087ab9 */ /* 0x000fe20000000a00 */
[----:B------:R-:W-:Y:S02]  /*b500*/  ISETP.GE.AND P5, PT, R154, UR4, PT ;  /* 0x000000049a007c0c */ /* 0x000fe4000bfa6270 */
[----:B------:R-:W-:Y:S02]  /*b510*/  ISETP.GE.AND P1, PT, R156, UR4, PT ;  /* 0x000000049c007c0c */ /* 0x000fe4000bf26270 */
[----:B------:R-:W-:Y:S02]  /*b520*/  ISETP.GE.AND P3, PT, R153, UR4, PT ;  /* 0x0000000499007c0c */ /* 0x000fe4000bf66270 */
[----:B------:R-:W-:Y:S02]  /*b530*/  ISETP.GE.AND P2, PT, R152, UR4, PT ;  /* 0x0000000498007c0c */ /* 0x000fe4000bf46270 */
[----:B------:R-:W-:-:S05]  /*b540*/  ISETP.GE.AND P4, PT, R151, UR4, PT ;  /* 0x0000000497007c0c */ /* 0x000fca000bf86270 */
[-C--:B0-----:R-:W-:Y:S02]  /*b550*/  @!P5 LEA R8, P0, R154, R6.reuse, 0x2 ;  /* 0x000000069a08d211 */ /* 0x081fe400078010ff */
[----:B-12-4-:R-:W-:Y:S02]  /*b560*/  @!P1 IMAD.WIDE R4, R156, 0x4, R6 ;  /* 0x000000049c049825 */ /* 0x016fe400078e0206 */
[-C--:B------:R-:W-:Y:S02]  /*b570*/  @!P5 LEA.HI.X R9, R154, R7.reuse, R83, 0x2, P0 ;  /* 0x000000079a09d211 */ /* 0x080fe400000f1453 */
[CC--:B------:R-:W-:Y:S01]  /*b580*/  @!P3 LEA R10, P0, R153.reuse, R6.reuse, 0x2 ;  /* 0x00000006990ab211 */ /* 0x0c0fe200078010ff */
[----:B------:R0:W-:Y:S01]  /*b590*/  @!P1 ST.E.64 desc[UR8][R4.64], R72 ;  /* 0x0000004804009985 */ /* 0x0001e2000c101b08 */
[----:B------:R-:W-:Y:S02]  /*b5a0*/  ISETP.GE.AND P1, PT, R150, UR4, PT ;  /* 0x0000000496007c0c */ /* 0x000fe4000bf26270 */
[----:B------:R-:W-:Y:S01]  /*b5b0*/  @!P3 LEA.HI.X R11, R153, R7, R82, 0x2, P0 ;  /* 0x00000007990bb211 */ /* 0x000fe200000f1452 */
[----:B------:R1:W-:Y:S01]  /*b5c0*/  @!P5 ST.E.64 desc[UR8][R8.64], R30 ;  /* 0x0000001e0800d985 */ /* 0x0003e2000c101b08 */
[----:B------:R-:W-:-:S02]  /*b5d0*/  @!P2 LEA R12, P5, R152, R6, 0x2 ;  /* 0x00000006980ca211 */ /* 0x000fc400078a10ff */
[----:B------:R-:W-:Y:S01]  /*b5e0*/  ISETP.GE.AND P0, PT, R149, UR4, PT ;  /* 0x0000000495007c0c */ /* 0x000fe2000bf06270 */
[----:B------:R-:W-:Y:S01]  /*b5f0*/  @!P3 ST.E.64 desc[UR8][R10.64], R34 ;  /* 0x000000220a00b985 */ /* 0x000fe2000c101b08 */
[CC--:B------:R-:W-:Y:S02]  /*b600*/  @!P4 LEA R14, P6, R151.reuse, R6.reuse, 0x2 ;  /* 0x00000006970ec211 */ /* 0x0c0fe400078c10ff */
[-C--:B------:R-:W-:Y:S02]  /*b610*/  @!P2 LEA.HI.X R13, R152, R7.reuse, R81, 0x2, P5 ;  /* 0x00000007980da211 */ /* 0x080fe400028f1451 */
[----:B------:R-:W-:Y:S02]  /*b620*/  @!P4 LEA.HI.X R15, R151, R7, R80, 0x2, P6 ;  /* 0x00000007970fc211 */ /* 0x000fe400030f1450 */
[----:B0-----:R-:W-:Y:S01]  /*b630*/  @!P1 LEA R4, P5, R150, R6, 0x2 ;  /* 0x0000000696049211 */ /* 0x001fe200078a10ff */
[----:B------:R0:W-:Y:S01]  /*b640*/  @!P2 ST.E.64 desc[UR8][R12.64], R38 ;  /* 0x000000260c00a985 */ /* 0x0001e2000c101b08 */
[----:B------:R-:W-:-:S02]  /*b650*/  ISETP.GE.AND P2, PT, R146, UR4, PT ;  /* 0x0000000492007c0c */ /* 0x000fc4000bf46270 */
[----:B------:R-:W-:Y:S01]  /*b660*/  ISETP.GE.AND P3, PT, R147, UR4, PT ;  /* 0x0000000493007c0c */ /* 0x000fe2000bf66270 */
[----:B------:R2:W-:Y:S01]  /*b670*/  @!P4 ST.E.64 desc[UR8][R14.64], R42 ;  /* 0x0000002a0e00c985 */ /* 0x0005e2000c101b08 */
[----:B------:R-:W-:Y:S02]  /*b680*/  ISETP.GE.AND P4, PT, R148, UR4, PT ;  /* 0x0000000494007c0c */ /* 0x000fe4000bf86270 */
[CC--:B-1----:R-:W-:Y:S02]  /*b690*/  @!P0 LEA R8, P6, R149.reuse, R6.reuse, 0x2 ;  /* 0x0000000695088211 */ /* 0x0c2fe400078c10ff */
[-C--:B------:R-:W-:Y:S02]  /*b6a0*/  @!P1 LEA.HI.X R5, R150, R7.reuse, R79, 0x2, P5 ;  /* 0x0000000796059211 */ /* 0x080fe400028f144f */
[----:B------:R-:W-:Y:S02]  /*b6b0*/  @!P0 LEA.HI.X R9, R149, R7, R78, 0x2, P6 ;  /* 0x0000000795098211 */ /* 0x000fe400030f144e */
[----:B------:R-:W-:Y:S01]  /*b6c0*/  ISETP.GE.AND P5, PT, R145, UR4, PT ;  /* 0x0000000491007c0c */ /* 0x000fe2000bfa6270 */
[----:B------:R1:W-:Y:S02]  /*b6d0*/  @!P1 ST.E.64 desc[UR8][R4.64], R46 ;  /* 0x0000002e04009985 */ /* 0x0003e4000c101b08 */
[----:B0-----:R-:W-:-:S02]  /*b6e0*/  @!P3 LEA R12, P6, R147, R6, 0x2 ;  /* 0x00000006930cb211 */ /* 0x001fc400078c10ff */
[----:B------:R1:W-:Y:S01]  /*b6f0*/  @!P0 ST.E.64 desc[UR8][R8.64], R50 ;  /* 0x0000003208008985 */ /* 0x0003e2000c101b08 */
[-C--:B--2---:R-:W-:Y:S02]  /*b700*/  @!P2 LEA R14, P0, R146, R6.reuse, 0x2 ;  /* 0x00000006920ea211 */ /* 0x084fe400078010ff */
[-C--:B------:R-:W-:Y:S02]  /*b710*/  @!P4 LEA R10, P1, R148, R6.reuse, 0x2 ;  /* 0x00000006940ac211 */ /* 0x080fe400078210ff */
[-C--:B------:R-:W-:Y:S02]  /*b720*/  @!P2 LEA.HI.X R15, R146, R7.reuse, R75, 0x2, P0 ;  /* 0x00000007920fa211 */ /* 0x080fe400000f144b */
[----:B------:R-:W-:Y:S02]  /*b730*/  ISETP.GE.AND P0, PT, R144, UR4, PT ;  /* 0x0000000490007c0c */ /* 0x000fe4000bf06270 */
[----:B------:R-:W-:Y:S02]  /*b740*/  @!P4 LEA.HI.X R11, R148, R7, R77, 0x2, P1 ;  /* 0x00000007940bc211 */ /* 0x000fe400008f144d */
[----:B------:R-:W-:-:S02]  /*b750*/  @!P5 LEA R20, P1, R145, R6, 0x2 ;  /* 0x000000069114d211 */ /* 0x000fc400078210ff */
[-C--:B------:R-:W-:Y:S01]  /*b760*/  @!P3 LEA.HI.X R13, R147, R7.reuse, R76, 0x2, P6 ;  /* 0x00000007930db211 */ /* 0x080fe200030f144c */
[----:B------:R1:W-:Y:S01]  /*b770*/  @!P4 ST.E.64 desc[UR8][R10.64], R54 ;  /* 0x000000360a00c985 */ /* 0x0003e2000c101b08 */
[----:B------:R-:W-:-:S03]  /*b780*/  @!P5 LEA.HI.X R21, R145, R7, R74, 0x2, P1 ;  /* 0x000000079115d211 */ /* 0x000fc600008f144a */
        /* <DEDUP_REMOVED lines=9> */
.L_x_9546:
        /* <DEDUP_REMOVED lines=41> */
.L_x_9554:
        /* <DEDUP_REMOVED lines=33> */
[----:B------:R-:W-:Y:S01]  /*bcc0*/  UIMAD.WIDE.U32 UR22, UR16, UR18, URZ ;  /* 0x00000012101672a5 */ /* 0x000fe2000f8e003f */
[----:B------:R-:W-:Y:S01]  /*bcd0*/  IMAD.MOV.U32 R3, RZ, RZ, R6 ;  /* 0x000000ffff037224 */ /* 0x000fe200078e0006 */
        /* <DEDUP_REMOVED lines=9> */
[----:B------:R-:W-:Y:S01]  /*bd70*/  UIADD3 UR20, UR9, UR20, URZ ;  /* 0x0000001409147290 */ /* 0x000fe2000fffe03f */
[----:B------:R-:W-:Y:S01]  /*bd80*/  SHF.R.S32.HI R5, RZ, 0x1f, R3 ;  /* 0x0000001fff057819 */ /* 0x000fe20000011403 */
[----:B------:R-:W-:Y:S01]  /*bd90*/  UIADD3 UR10, UR11, UR13, URZ ;  /* 0x0000000d0b0a7290 */ /* 0x000fe2000fffe03f */
[----:B------:R-:W-:Y:S01]  /*bda0*/  IMAD R7, R9, R7, R6 ;  /* 0x0000000709077224 */ /* 0x000fe200078e0206 */
[----:B------:R-:W-:Y:S01]  /*bdb0*/  IADD3 R4, P0, P1, R3, UR8, R4 ;  /* 0x0000000803047c10 */ /* 0x000fe2000f91e004 */
[----:B------:R-:W-:Y:S01]  /*bdc0*/  IMAD.U32 R8, RZ, RZ, UR16 ;  /* 0x00000010ff087e24 */ /* 0x000fe2000f8e00ff */
[----:B------:R-:W-:Y:S01]  /*bdd0*/  UIADD3.X UR10, UR10, UR20, UR21, UP1, UP2 ;  /* 0x000000140a0a7290 */ /* 0x000fe20008fe4415 */
[----:B------:R-:W-:Y:S01]  /*bde0*/  ULDC.64 UR8, c[0x0][UR19+0x210] ;  /* 0x0000840013087abb */ /* 0x000fe20008000a00 */
[----:B------:R-:W-:Y:S01]  /*bdf0*/  SHF.R.S32.HI R3, RZ, 0x1f, R7 ;  /* 0x0000001fff037819 */ /* 0x000fe20000011407 */
[----:B------:R-:W-:-:S03]  /*be00*/  IMAD R6, R7, UR9, RZ ;  /* 0x0000000907067c24 */ /* 0x000fc6000f8e02ff */
        /* <DEDUP_REMOVED lines=11> */
.L_x_9556:
[----:B------:R-:W-:Y:S05]  /*bec0*/  BSYNC B1 ;  /* 0x0000000000017941 */ /* 0x000fea0003800000 */
.L_x_9555:
[----:B------:R-:W-:-:S13]  /*bed0*/  R2UR UR8, R18 ;  /* 0x00000000120872ca */ /* 0x000fda00000e0000 */
[----:B------:R-:W-:-:S06]  /*bee0*/  UISETP.GT.AND UP0, UPT, UR8, 0x1, UPT ;  /* 0x000000010800788c */ /* 0x000fcc000bf04270 */
[----:B------:R-:W-:-:S13]  /*bef0*/  PLOP3.LUT P0, PT, PT, PT, UP0, 0x80, 0x0 ;  /* 0x000000000000781c */ /* 0x000fda0003f0f008 */
[----:B------:R-:W-:Y:S05]  /*bf00*/  @P0 BRA `(.L_x_9551) ;  /* 0x00000004006c0947 */ /* 0x000fea0003800000 */
[----:B0-----:R-:W2:Y:S01]  /*bf10*/  LDL.LU R3, [R1] ;  /* 0x0000000001037983 */ /* 0x001ea20000300800 */
[----:B------:R-:W0:Y:S01]  /*bf20*/  LDC R11, c[0x0][0xbe8] ;  /* 0x0002fa00ff0b7b82 */ /* 0x000e220000000800 */
[----:B------:R-:W-:Y:S01]  /*bf30*/  SHF.R.S32.HI R10, RZ, 0x1f, R12 ;  /* 0x0000001fff0a7819 */ /* 0x000fe2000001140c */
[----:B------:R-:W-:Y:S01]  /*bf40*/  ULDC.64 UR12, c[0x0][0xaa0] ;  /* 0x0002a800000c7ab9 */ /* 0x000fe20000000a00 */
[----:B------:R-:W-:Y:S01]  /*bf50*/  R2UR UR17, R155 ;  /* 0x000000009b1172ca */ /* 0x000fe200000e0000 */
[----:B------:R-:W-:Y:S01]  /*bf60*/  UIMAD UR10, UR21, UR12, URZ ;  /* 0x0000000c150a72a4 */ /* 0x000fe2000f8e023f */
[----:B------:R-:W-:Y:S01]  /*bf70*/  LEA.HI R10, R10, R12, RZ, 0x2 ;  /* 0x0000000c0a0a7211 */ /* 0x000fe200078f10ff */
[----:B------:R-:W-:Y:S01]  /*bf80*/  UIMAD.WIDE.U32 UR8, UR4, UR12, URZ ;  /* 0x0000000c040872a5 */ /* 0x000fe2000f8e003f */
[----:B------:R-:W-:Y:S01]  /*bf90*/  BSSY B1, `(.L_x_9557) ;  /* 0x0000040000017945 */ /* 0x000fe20003800000 */
[----:B------:R-:W-:Y:S01]  /*bfa0*/  UIMAD UR10, UR4, UR13, UR10 ;  /* 0x0000000d040a72a4 */ /* 0x000fe2000f8e020a */
        /* <DEDUP_REMOVED lines=9> */
[----:B------:R-:W-:-:S04]  /*c040*/  UIMAD UR15, UR15, UR10, URZ ;  /* 0x0000000a0f0f72a4 */ /* 0x000fc8000f8e023f */
[----:B------:R-:W-:Y:S02]  /*c050*/  UIMAD UR4, UR14, UR11, UR15 ;  /* 0x0000000b0e0472a4 */ /* 0x000fe4000f8e020f */
[----:B------:R-:W-:-:S03]  /*c060*/  UIMAD.WIDE.U32 UR14, UR14, UR10, UR8 ;  /* 0x0000000a0e0e72a5 */ /* 0x000fc6000f8e0008 */
[----:B------:R-:W-:Y:S01]  /*c070*/  ULDC.64 UR8, c[0x0][0xae0] ;  /* 0x0002b80000087ab9 */ /* 0x000fe20000000a00 */
[----:B------:R-:W0:Y:S01]  /*c080*/  @P0 LDC R5, c[0x0][0xbec] ;  /* 0x0002fb00ff050b82 */ /* 0x000e220000000800 */
[----:B------:R-:W-:-:S07]  /*c090*/  UIADD3 UR4, UR15, UR4, URZ ;  /* 0x000000040f047290 */ /* 0x000fce000fffe03f */
[----:B------:R-:W1:Y:S01]  /*c0a0*/  @P0 LDC R7, c[0x0][0xbf0] ;  /* 0x0002fc00ff070b82 */ /* 0x000e620000000800 */
[----:B--2---:R-:W-:Y:S01]  /*c0b0*/  R2UR UR16, R3 ;  /* 0x00000000031072ca */ /* 0x004fe200000e0000 */
[----:B------:R-:W-:-:S12]  /*c0c0*/  IMAD R3, R157, 0x60, R10 ;  /* 0x000000609d037824 */ /* 0x000fd800078e020a */
[----:B------:R-:W-:Y:S02]  /*c0d0*/  IMAD.U32 R6, RZ, RZ, UR16 ;  /* 0x00000010ff067e24 */ /* 0x000fe4000f8e00ff */
[----:B------:R-:W-:Y:S02]  /*c0e0*/  IMAD.U32 R8, RZ, RZ, UR16 ;  /* 0x00000010ff087e24 */ /* 0x000fe4000f8e00ff */
        /* <DEDUP_REMOVED lines=8> */
[----:B------:R-:W-:Y:S02]  /*c170*/  IMAD R7, R11, R7, R6 ;  /* 0x000000070b077224 */ /* 0x000fe400078e0206 */
        /* <DEDUP_REMOVED lines=8> */
[----:B-----5:R-:W-:Y:S02]  /*c200*/  IMAD R11, R0, R11, RZ ;  /* 0x0000000b000b7224 */ /* 0x020fe400078e02ff */
[----:B------:R-:W-:Y:S02]  /*c210*/  IMAD R0, R8, 0xc0, R10 ;  /* 0x000000c008007824 */ /* 0x000fe400078e020a */
[C---:B------:R-:W-:Y:S02]  /*c220*/  IMAD R3, R7.reuse, UR9, R6 ;  /* 0x0000000907037c24 */ /* 0x040fe4000f8e0206 */
[----:B------:R-:W-:Y:S01]  /*c230*/  IMAD.WIDE.U32 R4, R7, UR8, R4 ;  /* 0x0000000807047c25 */ /* 0x000fe2000f8e0004 */
[----:B------:R-:W-:Y:S01]  /*c240*/  ISETP.GE.AND P0, PT, R0, R11, PT ;  /* 0x0000000b0000720c */ /* 0x000fe20003f06270 */
[----:B------:R-:W-:-:S02]  /*c250*/  ULDC.64 UR8, c[0x0][0xa80] ;  /* 0x0002a00000087ab9 */ /* 0x000fc40000000a00 */
        /* <DEDUP_REMOVED lines=16> */
[----:B------:R3:W-:Y:S04]  /*c360*/  @!P2 ST.E.128 desc[UR8][R8.64], RZ ;  /* 0x000000ff0800a985 */ /* 0x0007e8000c101d08 */
[----:B------:R3:W-:Y:S04]  /*c370*/  @!P3 ST.E.128 desc[UR8][R12.64], RZ ;  /* 0x000000ff0c00b985 */ /* 0x0007e8000c101d08 */
[----:B------:R3:W-:Y:S02]  /*c380*/  @!P4 ST.E.128 desc[UR8][R14.64], RZ ;  /* 0x000000ff0e00c985 */ /* 0x0007e4000c101d08 */
.L_x_9558:
[----:B------:R-:W-:Y:S05]  /*c390*/  BSYNC B1 ;  /* 0x0000000000017941 */ /* 0x000fea0003800000 */
.L_x_9557:
[----:B------:R-:W-:Y:S01]  /*c3a0*/  VIADD R0, R0, 0x60 ;  /* 0x0000006000007836 */ /* 0x000fe20000000000 */
[----:B--2---:R2:W4:Y:S04]  /*c3b0*/  SHFL.IDX PT, R5, R3, 0x1, 0x1c1f ;  /* 0x003c1f0003057f89 */ /* 0x00452800000e0000 */
[----:B------:R-:W-:Y:S01]  /*c3c0*/  ISETP.GE.AND P0, PT, R0, R11, PT ;  /* 0x0000000b0000720c */ /* 0x000fe20003f06270 */
[----:B-1----:R2:W1:-:S12]  /*c3d0*/  SHFL.IDX PT, R4, R6, 0x1, 0x1c1f ;  /* 0x003c1f0006047f89 */ /* 0x00245800000e0000 */
[----:B--2---:R-:W-:Y:S05]  /*c3e0*/  @P0 BRA `(.L_x_9551) ;  /* 0x0000000000340947 */ /* 0x004fea0003800000 */
[----:B------:R-:W-:Y:S01]  /*c3f0*/  ULDC UR4, c[0x0][0xac8] ;  /* 0x0002b20000047ab9 */ /* 0x000fe20000000800 */
[----:B------:R-:W-:Y:S01]  /*c400*/  ULDC.64 UR8, c[0x0][0x208] ;  /* 0x0000820000087ab9 */ /* 0x000fe20000000a00 */
[----:B------:R-:W-:Y:S02]  /*c410*/  ISETP.GE.AND P3, PT, R19, UR4, PT ;  /* 0x0000000413007c0c */ /* 0x000fe4000bf66270 */
[----:B------:R-:W-:Y:S02]  /*c420*/  ISETP.GE.AND P4, PT, R23, UR4, PT ;  /* 0x0000000417007c0c */ /* 0x000fe4000bf86270 */
[----:B------:R-:W-:-:S09]  /*c430*/  ISETP.GE.AND P2, PT, R17, UR4, PT ;  /* 0x0000000411007c0c */ /* 0x000fd2000bf46270 */
[-C--:B-1-3--:R-:W-:Y:S02]  /*c440*/  @!P3 LEA R8, P0, R19, R4.reuse, 0x1 ;  /* 0x000000041308b211 */ /* 0x08afe400078008ff */
[----:B------:R-:W-:Y:S02]  /*c450*/  @!P4 LEA R10, P1, R23, R4, 0x1 ;  /* 0x00000004170ac211 */ /* 0x000fe400078208ff */
[----:B0---4-:R-:W-:Y:S01]  /*c460*/  @!P2 IMAD.WIDE R6, R17, 0x2, R4 ;  /* 0x000000021106a825 */ /* 0x011fe200078e0204 */
[-C--:B------:R-:W-:Y:S02]  /*c470*/  @!P3 LEA.HI.X R9, R19, R5.reuse, R20, 0x1, P0 ;  /* 0x000000051309b211 */ /* 0x080fe400000f0c14 */
[----:B------:R-:W-:Y:S02]  /*c480*/  @!P4 LEA.HI.X R11, R23, R5, R16, 0x1, P1 ;  /* 0x00000005170bc211 */ /* 0x000fe400008f0c10 */
[----:B------:R2:W-:Y:S04]  /*c490*/  @!P2 ST.E.128 desc[UR8][R6.64], RZ ;  /* 0x000000ff0600a985 */ /* 0x0005e8000c101d08 */
[----:B------:R2:W-:Y:S04]  /*c4a0*/  @!P3 ST.E.128 desc[UR8][R8.64], RZ ;  /* 0x000000ff0800b985 */ /* 0x0005e8000c101d08 */
[----:B------:R2:W-:Y:S02]  /*c4b0*/  @!P4 ST.E.128 desc[UR8][R10.64], RZ ;  /* 0x000000ff0a00c985 */ /* 0x0005e4000c101d08 */
.L_x_9551:
[----:B------:R-:W-:Y:S05]  /*c4c0*/  BSYNC B0 ;  /* 0x0000000000007941 */ /* 0x000fea0003800000 */
.L_x_9545:
[----:B------:R-:W-:Y:S02]  /*c4d0*/  ULDC UR4, c[0x0][0xc3c] ;  /* 0x00030f0000047ab9 */ /* 0x000fe40000000800 */
[----:B------:R-:W-:-:S06]  /*c4e0*/  UISETP.GE.AND UP0, UPT, UR7, UR4, UPT ;  /* 0x000000040700728c */ /* 0x000fcc000bf06270 */
[----:B------:R-:W-:-:S13]  /*c4f0*/  PLOP3.LUT P0, PT, PT, PT, UP0, 0x80, 0x0 ;  /* 0x000000000000781c */ /* 0x000fda0003f0f008 */
[----:B------:R-:W-:Y:S05]  /*c500*/  @!P0 BRA `(.L_x_9559) ;  /* 0xffffff4c00008947 */ /* 0x000fea000383ffff */
[----:B------:R-:W-:Y:S05]  /*c510*/  EXIT ;  /* 0x000000000000794d */ /* 0x000fea0003800000 */
.L_x_9520:
        /* <DEDUP_REMOVED lines=13> */
[----:B------:R-:W0:Y:S01]  /*c5f0*/  LDS.128 R24, [UR4+0x31cd0] ;  /* 0x031cd004ff187984 */ /* 0x000e220008000c00 */
[----:B------:R-:W-:Y:S06]  /*c600*/  BAR.ARV 0x4, 0x200 ;  /* 0x0108000000007b1d */ /* 0x000fec0000002000 */
[----:B------:R-:W-:Y:S05]  /*c610*/  BRA `(.L_x_9561) ;  /* 0x0000000800947947 */ /* 0x000fea0003800000 */
.L_x_9560:
[----:B------:R-:W0:Y:S01]  /*c620*/  S2R R0, SR_TID.X ;  /* 0x0000000000007919 */ /* 0x000e220000002100 */
[----:B------:R-:W-:Y:S01]  /*c630*/  ULDC UR4, c[0x0][0xc3c] ;  /* 0x00030f0000047ab9 */ /* 0x000fe20000000800 */
[----:B------:R-:W-:Y:S01]  /*c640*/  IMAD.MOV.U32 R7, RZ, RZ, RZ ;  /* 0x000000ffff077224 */ /* 0x000fe200078e00ff */
        /* <DEDUP_REMOVED lines=8> */
[----:B------:R-:W2:Y:S01]  /*c6d0*/  @!P1 LDG.E R6, desc[UR6][R4.64] ;  /* 0x0000000604069981 */ /* 0x000ea2000c1e1900 */
[----:B-1----:R-:W-:-:S05]  /*c6e0*/  @!P1 IMAD.WIDE.U32 R2, R0, 0x4, R2 ;  /* 0x0000000400029825 */ /* 0x002fca00078e0002 */
[----:B------:R-:W2:Y:S01]  /*c6f0*/  @!P1 LDG.E R7, desc[UR6][R2.64] ;  /* 0x0000000602079981 */ /* 0x000ea2000c1e1900 */
[C---:B------:R-:W-:Y:S02]  /*c700*/  ISETP.NE.AND P1, PT, R0.reuse, RZ, PT ;  /* 0x000000ff0000720c */ /* 0x040fe40003f25270 */
[C---:B------:R-:W-:Y:S02]  /*c710*/  ISETP.GE.U32.AND P2, PT, R0.reuse, 0x2, PT ;  /* 0x000000020000780c */ /* 0x040fe40003f46070 */
[C---:B------:R-:W-:Y:S02]  /*c720*/  ISETP.GE.U32.AND P3, PT, R0.reuse, 0x4, PT ;  /* 0x000000040000780c */ /* 0x040fe40003f66070 */
[C---:B------:R-:W-:Y:S02]  /*c730*/  ISETP.GE.U32.AND P4, PT, R0.reuse, 0x8, PT ;  /* 0x000000080000780c */ /* 0x040fe40003f86070 */
[----:B------:R-:W-:Y:S01]  /*c740*/  ISETP.GE.U32.AND P5, PT, R0, 0x10, PT ;  /* 0x000000100000780c */ /* 0x000fe20003fa6070 */
[----:B------:R-:W0:Y:S01]  /*c750*/  S2UR UR6, SR_CTAID.X ;  /* 0x00000000000679c3 */ /* 0x000e220000002500 */
[----:B------:R-:W-:Y:S01]  /*c760*/  UMOV UR4, URZ ;  /* 0x0000003f00047c82 */ /* 0x000fe20008000000 */
        /* <DEDUP_REMOVED lines=17> */
[----:B-1----:R-:W-:-:S05]  /*c880*/  IMAD R8, R8, UR5, RZ ;  /* 0x0000000508087c24 */ /* 0x002fca000f8e02ff */
[----:B0-----:R-:W-:Y:S01]  /*c890*/  ISETP.GT.AND P6, PT, R8, UR6, PT ;  /* 0x0000000608007c0c */ /* 0x001fe2000bfc4270 */
[----:B------:R-:W-:-:S12]  /*c8a0*/  IMAD.MOV.U32 R3, RZ, RZ, R8 ;  /* 0x000000ffff037224 */ /* 0x000fd800078e0008 */
[----:B------:R-:W-:Y:S05]  /*c8b0*/  @P6 BRA `(.L_x_9562) ;  /* 0x0000000000a06947 */ /* 0x000fea0003800000 */
[----:B------:R-:W-:Y:S01]  /*c8c0*/  IMAD.MOV.U32 R8, RZ, RZ, R3 ;  /* 0x000000ffff087224 */ /* 0x000fe200078e0003 */
[----:B------:R-:W-:Y:S01]  /*c8d0*/  UMOV UR4, URZ ;  /* 0x0000003f00047c82 */ /* 0x000fe20008000000 */
[----:B------:R-:W-:-:S05]  /*c8e0*/  ULDC UR5, c[0x0][0xc38] ;  /* 0x00030e0000057ab9 */ /* 0x000fca0000000800 */
.L_x_9564:
[----:B------:R-:W0:Y:S01]  /*c8f0*/  LDC R2, c[0x0][0xc3c] ;  /* 0x00030f00ff027b82 */ /* 0x000e220000000800 */
[----:B------:R-:W-:Y:S01]  /*c900*/  UIADD3 UR4, UR4, 0x1f, URZ ;  /* 0x0000001f04047890 */ /* 0x000fe2000fffe03f */
[----:B------:R-:W-:Y:S02]  /*c910*/  ULDC UR7, c[0x0][0xc3c] ;  /* 0x00030f0000077ab9 */ /* 0x000fe40000000800 */
[----:B------:R-:W-:-:S03]  /*c920*/  IMAD.U32 R27, RZ, RZ, UR7 ;  /* 0x00000007ff1b7e24 */ /* 0x000fc6000f8e00ff */
[----:B0-----:R-:W-:-:S13]  /*c930*/  ISETP.LE.AND P6, PT, R2, UR4, PT ;  /* 0x0000000402007c0c */ /* 0x001fda000bfc3270 */
[----:B------:R-:W-:Y:S05]  /*c940*/  @P6 BRA `(.L_x_9563) ;  /* 0x0000000400a46947 */ /* 0x000fea0003800000 */
[----:B------:R-:W-:Y:S01]  /*c950*/  VIADD R7, R0, UR4 ;  /* 0x0000000400077c36 */ /* 0x000fe20008000000 */
[----:B------:R-:W-:-:S04]  /*c960*/  ULDC.64 UR8, c[0x0][0x208] ;  /* 0x0000820000087ab9 */ /* 0x000fc80000000a00 */
[----:B------:R-:W-:-:S13]  /*c970*/  ISETP.GE.OR P6, PT, R7, R2, !P0 ;  /* 0x000000020700720c */ /* 0x000fda00047c6670 */
[----:B------:R-:W0:Y:S08]  /*c980*/  @!P6 LDC.64 R4, c[0x0][0xc80] ;  /* 0x00032000ff04eb82 */ /* 0x000e300000000a00 */
[----:B------:R-:W1:Y:S01]  /*c990*/  @!P6 LDC.64 R2, c[0x0][0xc78] ;  /* 0x00031e00ff02eb82 */ /* 0x000e620000000a00 */
[----:B0-----:R-:W-:-:S04]  /*c9a0*/  @!P6 IMAD.WIDE R4, R7, 0x4, R4 ;  /* 0x000000040704e825 */ /* 0x001fc800078e0204 */
[----:B-1----:R-:W-:Y:S01]  /*c9b0*/  @!P6 IMAD.WIDE R2, R7, 0x4, R2 ;  /* 0x000000040702e825 */ /* 0x002fe200078e0202 */
[----:B------:R-:W-:-:S06]  /*c9c0*/  CS2R R6, SRZ ;  /* 0x0000000000067805 */ /* 0x000fcc000001ff00 */
[----:B------:R-:W2:Y:S04]  /*c9d0*/  @!P6 LDG.E R6, desc[UR8][R4.64] ;  /* 0x000000080406e981 */ /* 0x000ea8000c1e1900 */
        /* <DEDUP_REMOVED lines=22> */
.L_x_9562:
        /* <DEDUP_REMOVED lines=12> */
[----:B0-----:R-:W0:Y:S02]  /*cc00*/  MUFU.RCP R8, R8 ;  /* 0x0000000800087308 */ /* 0x001e240000001000 */
[----:B0-----:R-:W-:-:S06]  /*cc10*/  VIADD R3, R8, 0xffffffe ;  /* 0x0ffffffe08037836 */ /* 0x001fcc0000000000 */
[----:B------:R-:W0:Y:S02]  /*cc20*/  F2I.FTZ.U32.TRUNC.NTZ R3, R3 ;  /* 0x0000000300037305 */ /* 0x000e24000021f000 */
[----:B0-----:R-:W-:Y:S01]  /*cc30*/  IMAD.MOV R11, RZ, RZ, -R3 ;  /* 0x000000ffff0b7224 */ /* 0x001fe200078e0a03 */
[----:B------:R-:W-:Y:S06]  /*cc40*/  @!P0 BRA `(.L_x_9565) ;  /* 0x0000000000088947 */ /* 0x000fec0003800000 */
[----:B------:R-:W-:-:S05]  /*cc50*/  VIADD R5, R27, 0xffffffff ;  /* 0xffffffff1b057836 */ /* 0x000fca0000000000 */
[----:B------:R0:W1:Y:S02]  /*cc60*/  SHFL.IDX PT, R24, R2, R5, 0x1f ;  /* 0x00001f0502187589 */ /* 0x00006400000e0000 */
.L_x_9565:
[----:B-1----:R-:W-:Y:S02]  /*cc70*/  IMAD R24, R24, UR5, R9 ;  /* 0x0000000518187c24 */ /* 0x002fe4000f8e0209 */
[----:B------:R-:W-:Y:S02]  /*cc80*/  IMAD R9, R11, R4, RZ ;  /* 0x000000040b097224 */ /* 0x000fe400078e02ff */
[----:B0-----:R-:W-:Y:S01]  /*cc90*/  IMAD.MOV.U32 R2, RZ, RZ, RZ ;  /* 0x000000ffff027224 */ /* 0x001fe200078e00ff */
[----:B------:R-:W-:Y:S01]  /*cca0*/  IADD3 R25, -R24, UR6, RZ ;  /* 0x0000000618197c10 */ /* 0x000fe2000fffe1ff */
[----:B------:R-:W-:Y:S01]  /*ccb0*/  IMAD.MOV.U32 R5, RZ, RZ, R10 ;  /* 0x000000ffff057224 */ /* 0x000fe200078e000a */
[----:B------:R-:W-:Y:S01]  /*ccc0*/  IABS R10, R7 ;  /* 0x00000007000a7213 */ /* 0x000fe20000000000 */
[----:B------:R-:W-:Y:S01]  /*ccd0*/  IMAD.HI.U32 R2, R3, R9, R2 ;  /* 0x0000000903027227 */ /* 0x000fe200078e0002 */
[----:B------:R-:W-:Y:S01]  /*cce0*/  IABS R9, R6 ;  /* 0x0000000600097213 */ /* 0x000fe20000000000 */
[----:B------:R-:W0:Y:S01]  /*ccf0*/  I2F.RP R8, R5 ;  /* 0x0000000500087306 */ /* 0x000e220000209400 */
[----:B------:R-:W-:Y:S01]  /*cd00*/  IABS R3, R25 ;  /* 0x0000001900037213 */ /* 0x000fe20000000000 */
[----:B------:R-:W-:-:S02]  /*cd10*/  IMAD.MOV R10, RZ, RZ, -R10 ;  /* 0x000000ffff0a7224 */ /* 0x000fc400078e0a0a */
[----:B------:R-:W-:Y:S02]  /*cd20*/  IMAD.MOV R9, RZ, RZ, -R9 ;  /* 0x000000ffff097224 */ /* 0x000fe400078e0a09 */
[----:B------:R-:W-:-:S04]  /*cd30*/  IMAD.HI.U32 R2, R2, R3, RZ ;  /* 0x0000000302027227 */ /* 0x000fc800078e00ff */
[----:B------:R-:W-:Y:S02]  /*cd40*/  IMAD R3, R2, R9, R3 ;  /* 0x0000000902037224 */ /* 0x000fe400078e0203 */
[----:B------:R-:W-:-:S03]  /*cd50*/  VIADD R27, R27, UR4 ;  /* 0x000000041b1b7c36 */ /* 0x000fc60008000000 */
[----:B------:R-:W-:Y:S01]  /*cd60*/  ISETP.GT.U32.AND P1, PT, R4, R3, PT ;  /* 0x000000030400720c */ /* 0x000fe20003f24070 */
[----:B0-----:R-:W0:-:S12]  /*cd70*/  MUFU.RCP R8, R8 ;  /* 0x0000000800087308 */ /* 0x001e180000001000 */
[----:B------:R-:W-:Y:S02]  /*cd80*/  @!P1 IMAD.IADD R3, R3, 0x1, -R4 ;  /* 0x0000000103039824 */ /* 0x000fe400078e0a04 */
[----:B------:R-:W-:Y:S01]  /*cd90*/  @!P1 VIADD R2, R2, 0x1 ;  /* 0x0000000102029836 */ /* 0x000fe20000000000 */
[----:B------:R-:W-:Y:S02]  /*cda0*/  ISETP.NE.AND P1, PT, R6, RZ, PT ;  /* 0x000000ff0600720c */ /* 0x000fe40003f25270 */
[----:B------:R-:W-:Y:S01]  /*cdb0*/  ISETP.GE.U32.AND P0, PT, R3, R4, PT ;  /* 0x000000040300720c */ /* 0x000fe20003f06070 */
[----:B0-----:R-:W-:Y:S01]  /*cdc0*/  VIADD R9, R8, 0xffffffe ;  /* 0x0ffffffe08097836 */ /* 0x001fe20000000000 */
[----:B------:R-:W-:-:S03]  /*cdd0*/  LOP3.LUT R4, R25, R6, RZ, 0x3c, !PT ;  /* 0x0000000619047212 */ /* 0x000fc600078e3cff */
[----:B------:R-:W0:Y:S01]  /*cde0*/  F2I.FTZ.U32.TRUNC.NTZ R3, R9 ;  /* 0x0000000900037305 */ /* 0x000e22000021f000 */
[----:B------:R-:W-:-:S07]  /*cdf0*/  ISETP.GE.AND P2, PT, R4, RZ, PT ;  /* 0x000000ff0400720c */ /* 0x000fce0003f46270 */
[----:B------:R-:W-:-:S04]  /*ce00*/  @P0 VIADD R2, R2, 0x1 ;  /* 0x0000000102020836 */ /* 0x000fc80000000000 */
[----:B------:R-:W-:Y:S02]  /*ce10*/  IMAD.MOV.U32 R4, RZ, RZ, R2 ;  /* 0x000000ffff047224 */ /* 0x000fe400078e0002 */
[----:B0-----:R-:W-:Y:S02]  /*ce20*/  IMAD.MOV R2, RZ, RZ, -R3 ;  /* 0x000000ffff027224 */ /* 0x001fe400078e0a03 */
[----:B------:R-:W-:Y:S01]  /*ce30*/  @!P2 IMAD.MOV R4, RZ, RZ, -R4 ;  /* 0x000000ffff04a224 */ /* 0x000fe200078e0a04 */
[----:B------:R-:W-:Y:S01]  /*ce40*/  @!P1 LOP3.LUT R4, RZ, R6, RZ, 0x33, !PT ;  /* 0x00000006ff049212 */ /* 0x000fe200078e33ff */
[----:B------:R-:W-:Y:S02]  /*ce50*/  IMAD R9, R2, R5, RZ ;  /* 0x0000000502097224 */ /* 0x000fe400078e02ff */
[----:B------:R-:W-:Y:S01]  /*ce60*/  IMAD.MOV.U32 R2, RZ, RZ, RZ ;  /* 0x000000ffff027224 */ /* 0x000fe200078e00ff */
[-C--:B------:R-:W-:Y:S01]  /*ce70*/  IABS R8, R4.reuse ;  /* 0x0000000400087213 */ /* 0x080fe20000000000 */
[----:B------:R-:W-:-:S02]  /*ce80*/  IMAD R6, R6, R4, RZ ;  /* 0x0000000406067224 */ /* 0x000fc400078e02ff */
[----:B------:R-:W-:-:S04]  /*ce90*/  IMAD.HI.U32 R2, R3, R9, R2 ;  /* 0x0000000903027227 */ /* 0x000fc800078e0002 */
[----:B------:R-:W-:Y:S02]  /*cea0*/  IMAD.MOV.U32 R3, RZ, RZ, R8 ;  /* 0x000000ffff037224 */ /* 0x000fe400078e0008 */
[----:B------:R-:W-:Y:S02]  /*ceb0*/  IMAD.MOV.U32 R8, RZ, RZ, R10 ;  /* 0x000000ffff087224 */ /* 0x000fe400078e000a */
[----:B------:R-:W-:-:S04]  /*cec0*/  IMAD.HI.U32 R2, R2, R3, RZ ;  /* 0x0000000302027227 */ /* 0x000fc800078e00ff */
[----:B------:R-:W-:Y:S01]  /*ced0*/  IMAD R8, R2, R8, R3 ;  /* 0x0000000802087224 */ /* 0x000fe200078e0203 */
[----:B------:R-:W-:Y:S01]  /*cee0*/  LOP3.LUT R3, R4, R7, RZ, 0x3c, !PT ;  /* 0x0000000704037212 */ /* 0x000fe200078e3cff */
[----:B------:R-:W-:-:S03]  /*cef0*/  IMAD.IADD R25, R25, 0x1, -R6 ;  /* 0x0000000119197824 */ /* 0x000fc600078e0a06 */
        /* <DEDUP_REMOVED lines=11> */
[----:B------:R-:W-:-:S04]  /*cfb0*/  IMAD R7, R7, 0x1000000, R2 ;  /* 0x0100000007077824 */ /* 0x000fc800078e0202 */
[----:B------:R-:W-:Y:S01]  /*cfc0*/  IMAD R26, R4, 0x10000, R7 ;  /* 0x00010000041a7824 */ /* 0x000fe200078e0207 */
[----:B------:R-:W-:Y:S06]  /*cfd0*/  BRA `(.L_x_9566) ;  /* 0x00000000000c7947 */ /* 0x000fec0003800000 */
.L_x_9563:
[----:B------:R-:W-:Y:S02]  /*cfe0*/  IMAD.MOV.U32 R25, RZ, RZ, RZ ;  /* 0x000000ffff197224 */ /* 0x000fe400078e00ff */
[----:B------:R-:W-:Y:S02]  /*cff0*/  IMAD.U32 R24, RZ, RZ, UR6 ;  /* 0x00000006ff187e24 */ /* 0x000fe4000f8e00ff */
[----:B------:R-:W-:-:S07]  /*d000*/  IMAD.MOV.U32 R26, RZ, RZ, RZ ;  /* 0x000000ffff1a7224 */ /* 0x000fce00078e00ff */
.L_x_9566:
[----:B------:R-:W-:-:S13]  /*d010*/  ISETP.NE.AND P0, PT, R0, RZ, PT ;  /* 0x000000ff0000720c */ /* 0x000fda0003f05270 */
[----:B------:R-:W0:Y:S01]  /*d020*/  @!P0 S2R R3, SR_CgaCtaId ;  /* 0x0000000000038919 */ /* 0x000e220000008800 */
[----:B------:R-:W-:-:S04]  /*d030*/  @!P0 MOV R0, 0x400 ;  /* 0x0000040000008802 */ /* 0x000fc80000000f00 */
[----:B0-----:R-:W-:-:S05]  /*d040*/  @!P0 LEA R0, R3, R0, 0x18 ;  /* 0x0000000003008211 */ /* 0x001fca00078ec0ff */
[----:B------:R1:W-:Y:S01]  /*d050*/  @!P0 STS.128 [R0+0x31cd0], R24 ;  /* 0x031cd01800008388 */ /* 0x0003e20000000c00 */
[----:B------:R-:W-:Y:S06]  /*d060*/  BAR.ARV 0x5, 0x200 ;  /* 0x0148000000007b1d */ /* 0x000fec0000002000 */
.L_x_9561:
[----:B------:R2:W-:Y:S01]  /*d070*/  STL [R1+0x34], RZ ;  /* 0x000034ff01007387 */ /* 0x0005e20000100800 */
[----:B------:R-:W-:Y:S01]  /*d080*/  ULDC UR4, c[0x0][0xc3c] ;  /* 0x00030f0000047ab9 */ /* 0x000fe20000000800 */
[----:B------:R-:W-:Y:S01]  /*d090*/  IMAD.MOV.U32 R28, RZ, RZ, 0x1 ;  /* 0x00000001ff1c7424 */ /* 0x000fe200078e00ff */
[----:B0-----:R-:W-:Y:S01]  /*d0a0*/  ISETP.GE.AND P0, PT, R27, UR4, PT ;  /* 0x000000041b007c0c */ /* 0x001fe2000bf06270 */
[----:B------:R-:W-:-:S12]  /*d0b0*/  IMAD.MOV.U32 R18, RZ, RZ, RZ ;  /* 0x000000ffff127224 */ /* 0x000fd800078e00ff */
[----:B--2---:R-:W-:Y:S05]  /*d0c0*/  @P0 BRA `(.L_x_9567) ;  /* 0x0000005400fc0947 */ /* 0x004fea0003800000 */
[----:B------:R-:W0:Y:S01]  /*d0d0*/  S2R R6, SR_TID.X ;  /* 0x0000000000067919 */ /* 0x000e220000002100 */
[----:B------:R-:W2:Y:S01]  /*d0e0*/  S2UR UR5, SR_CgaCtaId ;  /* 0x00000000000579c3 */ /* 0x000ea20000008800 */
[----:B------:R-:W-:Y:S01]  /*d0f0*/  UMOV UR4, 0x400 ;  /* 0x0000040000047882 */ /* 0x000fe20000000000 */
[----:B------:R-:W-:Y:S01]  /*d100*/  BSSY B8, `(.L_x_9567) ;  /* 0x000057b000087945 */ /* 0x000fe20003800000 */
[----:B------:R3:W-:Y:S01]  /*d110*/  STL [R1+0x34], RZ ;  /* 0x000034ff01007387 */ /* 0x0007e20000100800 */
[----:B------:R-:W-:Y:S01]  /*d120*/  IMAD.MOV.U32 R28, RZ, RZ, 0x1 ;  /* 0x00000001ff1c7424 */ /* 0x000fe200078e00ff */
[----:B------:R-:W-:Y:S01]  /*d130*/  ULDC UR38, c[0x0][0xc] ;  /* 0x0000030000267ab9 */ /* 0x000fe20000000800 */
[----:B------:R-:W-:Y:S01]  /*d140*/  IMAD.MOV.U32 R18, RZ, RZ, RZ ;  /* 0x000000ffff127224 */ /* 0x000fe200078e00ff */
[----:B------:R-:W-:Y:S01]  /*d150*/  ULDC.64 UR36, c[0x0][0x198] ;  /* 0x0000660000247ab9 */ /* 0x000fe20000000a00 */
[----:B--2---:R-:W-:-:S06]  /*d160*/  ULEA UR4, UR5, UR4, 0x18 ;  /* 0x0000000405047291 */ /* 0x004fcc000f8ec03f */
[----:B------:R-:W-:Y:S01]  /*d170*/  IMAD.U32 R17, RZ, RZ, UR4 ;  /* 0x00000004ff117e24 */ /* 0x000fe2000f8e00ff */
[C---:B0-----:R-:W-:Y:S01]  /*d180*/  LOP3.LUT R5, R6.reuse, 0x7f, RZ, 0xc0, !PT ;  /* 0x0000007f06057812 */ /* 0x041fe200078ec0ff */
[----:B-1----:R-:W-:-:S04]  /*d190*/  IMAD.SHL.U32 R0, R6, 0x8, RZ ;  /* 0x0000000806007824 */ /* 0x002fc800078e00ff */
[----:B------:R-:W-:Y:S01]  /*d1a0*/  IMAD.SHL.U32 R4, R5, 0x8, RZ ;  /* 0x0000000805047824 */ /* 0x000fe200078e00ff */
[C---:B------:R-:W-:Y:S02]  /*d1b0*/  LOP3.LUT R3, R0.reuse, 0x20, RZ, 0xc0, !PT ;  /* 0x0000002000037812 */ /* 0x040fe400078ec0ff */
[----:B------:R-:W-:Y:S02]  /*d1c0*/  LOP3.LUT R2, R0, 0xd8, RZ, 0xc0, !PT ;  /* 0x000000d800027812 */ /* 0x000fe400078ec0ff */
[----:B------:R-:W-:Y:S02]  /*d1d0*/  LOP3.LUT R3, R3, 0x300, R4, 0xf8, !PT ;  /* 0x0000030003037812 */ /* 0x000fe400078ef804 */
[----:B------:R-:W-:Y:S02]  /*d1e0*/  LOP3.LUT R2, R2, 0x18, R6, 0x78, !PT ;  /* 0x0000001802027812 */ /* 0x000fe400078e7806 */
[----:B------:R-:W-:Y:S02]  /*d1f0*/  LOP3.LUT R0, R0, 0x18, RZ, 0xc0, !PT ;  /* 0x0000001800007812 */ /* 0x000fe400078ec0ff */
[----:B------:R-:W-:Y:S01]  /*d200*/  LOP3.LUT R4, R3, R2, RZ, 0xfc, !PT ;  /* 0x0000000203047212 */ /* 0x000fe200078efcff */
[----:B------:R-:W-:Y:S01]  /*d210*/  IMAD.SHL.U32 R2, R6, 0x20, RZ ;  /* 0x0000002006027824 */ /* 0x000fe200078e00ff */
[----:B------:R-:W-:-:S04]  /*d220*/  SHF.R.U32.HI R3, RZ, 0x2, R5 ;  /* 0x00000002ff037819 */ /* 0x000fc80000011605 */
[----:B------:R-:W-:Y:S01]  /*d230*/  LOP3.LUT R5, R3, 0x60, R2, 0xf8, !PT ;  /* 0x0000006003057812 */ /* 0x000fe200078ef802 */
[----:B------:R-:W-:Y:S01]  /*d240*/  IMAD R2, R4, 0x2, R17 ;  /* 0x0000000204027824 */ /* 0x000fe200078e0211 */
[C---:B------:R-:W-:Y:S02]  /*d250*/  LOP3.LUT R3, R0.reuse, 0x20, RZ, 0xfc, !PT ;  /* 0x0000002000037812 */ /* 0x040fe400078efcff */
[----:B------:R-:W-:Y:S02]  /*d260*/  LOP3.LUT R0, R0, 0x40, RZ, 0xfc, !PT ;  /* 0x0000004000007812 */ /* 0x000fe400078efcff */
[----:B------:R3:W-:Y:S05]  /*d270*/  STL [R1+0x8], R2 ;  /* 0x0000080201007387 */ /* 0x0007ea0000100800 */
.L_x_9671:
[----:B01-3--:R-:W0:Y:S01]  /*d280*/  LDC.64 R2, c[0x0][0xc88] ;  /* 0x00032200ff027b82 */ /* 0x00be220000000a00 */
[----:B------:R-:W-:Y:S01]  /*d290*/  ULDC.64 UR4, c[0x0][0x208] ;  /* 0x0000820000047ab9 */ /* 0x000fe20000000a00 */
[----:B0-----:R-:W-:-:S05]  /*d2a0*/  IMAD.WIDE R2, R27, 0x4, R2 ;  /* 0x000000041b027825 */ /* 0x001fca00078e0202 */
[----:B--2---:R-:W2:Y:S01]  /*d2b0*/  LDG.E R9, desc[UR4][R2.64] ;  /* 0x0000000402097981 */ /* 0x004ea2000c1e1900 */
[----:B------:R-:W-:Y:S05]  /*d2c0*/  YIELD ;  /* 0x0000000000007946 */ /* 0x000fea0003800000 */
[----:B------:R-:W-:Y:S01]  /*d2d0*/  ULDC.64 UR4, c[0x0][0xa28] ;  /* 0x00028a0000047ab9 */ /* 0x000fe20000000a00 */
[----:B------:R-:W-:Y:S01]  /*d2e0*/  IMAD.MOV.U32 R0, RZ, RZ, RZ ;  /* 0x000000ffff007224 */ /* 0x000fe200078e00ff */
[----:B------:R-:W-:Y:S01]  /*d2f0*/  ISETP.NE.U32.AND P0, PT, RZ, UR4, PT ;  /* 0x00000004ff007c0c */ /* 0x000fe2000bf05070 */
[----:B------:R-:W-:Y:S01]  /*d300*/  ULDC.64 UR10, c[0x0][0x208] ;  /* 0x00008200000a7ab9 */ /* 0x000fe20000000a00 */
[----:B------:R-:W-:Y:S01]  /*d310*/  IMAD.MOV.U32 R6, RZ, RZ, RZ ;  /* 0x000000ffff067224 */ /* 0x000fe200078e00ff */
[----:B------:R-:W-:Y:S01]  /*d320*/  ULDC.64 UR8, c[0x0][0xa08] ;  /* 0x0002820000087ab9 */ /* 0x000fe20000000a00 */
[----:B------:R-:W-:Y:S01]  /*d330*/  ISETP.NE.AND.EX P0, PT, RZ, UR5, PT, P0 ;  /* 0x00000005ff007c0c */ /* 0x000fe2000bf05300 */
[----:B------:R-:W-:Y:S01]  /*d340*/  ULDC.64 UR6, c[0x0][0xa18] ;  /* 0x0002860000067ab9 */ /* 0x000fe20000000a00 */
[----:B------:R-:W-:-:S02]  /*d350*/  ISETP.NE.U32.AND P2, PT, RZ, UR8, PT ;  /* 0x00000008ff007c0c */ /* 0x000fc4000bf45070 */
[----:B--2---:R-:W-:Y:S01]  /*d360*/  SHF.R.S32.HI R4, RZ, 0x1f, R9 ;  /* 0x0000001fff047819 */ /* 0x004fe20000011409 */
[----:B------:R-:W-:-:S08]  /*d370*/  IMAD.SHL.U32 R19, R9, 0x4, RZ ;  /* 0x0000000409137824 */ /* 0x000fd000078e00ff */
        /* <DEDUP_REMOVED lines=10> */
[----:B------:R-:W-:Y:S02]  /*d420*/  ISETP.NE.AND.EX P0, PT, RZ, UR9, PT, P2 ;  /* 0x00000009ff007c0c */ /* 0x000fe4000bf05320 */
[----:B------:R-:W-:Y:S02]  /*d430*/  ISETP.NE.U32.AND P2, PT, RZ, UR6, PT ;  /* 0x00000006ff007c0c */ /* 0x000fe4000bf45070 */
[C---:B0-----:R-:W-:Y:S02]  /*d440*/  IADD3 R4, P4, R19.reuse, UR8, RZ ;  /* 0x0000000813047c10 */ /* 0x041fe4000ff9e0ff */
[----:B-1----:R-:W-:Y:S02]  /*d450*/  IADD3 R2, P3, R19, UR4, RZ ;  /* 0x0000000413027c10 */ /* 0x002fe4000ff7e0ff */
[----:B------:R-:W-:-:S02]  /*d460*/  ISETP.NE.AND.EX P2, PT, RZ, UR7, PT, P2 ;  /* 0x00000007ff007c0c */ /* 0x000fc4000bf45320 */
[C---:B------:R-:W-:Y:S02]  /*d470*/  IADD3.X R3, R22.reuse, UR5, RZ, P3, !PT ;  /* 0x0000000516037c10 */ /* 0x040fe40009ffe4ff */
[----:B------:R-:W-:-:S03]  /*d480*/  IADD3.X R5, R22, UR9, RZ, P4, !PT ;  /* 0x0000000916057c10 */ /* 0x000fc6000a7fe4ff */
[----:B------:R-:W2:Y:S01]  /*d490*/  @P1 LDG.E R6, desc[UR10][R2.64] ;  /* 0x0000000a02061981 */ /* 0x000ea2000c1e1900 */
[----:B------:R-:W-:Y:S02]  /*d4a0*/  ULDC UR4, c[0x0][0x288] ;  /* 0x0000a20000047ab9 */ /* 0x000fe40000000800 */
[----:B------:R-:W-:Y:S01]  /*d4b0*/  IMAD.U32 R10, RZ, RZ, UR4 ;  /* 0x00000004ff0a7e24 */ /* 0x000fe2000f8e00ff */
[----:B------:R-:W-:Y:S01]  /*d4c0*/  ULDC.64 UR4, c[0x0][0x418] ;  /* 0x0001060000047ab9 */ /* 0x000fe20000000a00 */
        /* <DEDUP_REMOVED lines=20> */
.L_x_9568:
[----:B------:R-:W-:Y:S01]  /*d610*/  ULDC.64 UR4, c[0x0][0xa20] ;  /* 0x0002880000047ab9 */ /* 0x000fe20000000a00 */
[C---:B------:R-:W-:Y:S01]  /*d620*/  LOP3.LUT R6, R26.reuse, 0xff000000, RZ, 0xc0, !PT ;  /* 0xff0000001a067812 */ /* 0x040fe200078ec0ff */
[----:B------:R-:W-:Y:S01]  /*d630*/  IMAD.MOV.U32 R23, RZ, RZ, R9 ;  /* 0x000000ffff177224 */ /* 0x000fe200078e0009 */
[----:B------:R-:W-:Y:S02]  /*d640*/  ISETP.NE.U32.AND P1, PT, RZ, UR4, PT ;  /* 0x00000004ff007c0c */ /* 0x000fe4000bf25070 */
[----:B------:R-:W-:Y:S02]  /*d650*/  SHF.R.U32.HI R6, RZ, 0x8, R6 ;  /* 0x00000008ff067819 */ /* 0x000fe40000011606 */
[----:B------:R-:W-:Y:S02]  /*d660*/  ISETP.NE.AND.EX P1, PT, RZ, UR5, PT, P1 ;  /* 0x00000005ff007c0c */ /* 0x000fe4000bf25310 */
[C---:B-1----:R-:W-:Y:S02]  /*d670*/  LOP3.LUT R2, R26.reuse, 0xff0000, RZ, 0xc0, !PT ;  /* 0x00ff00001a027812 */ /* 0x042fe400078ec0ff */
[----:B------:R-:W-:Y:S01]  /*d680*/  LOP3.LUT R16, R26, 0xffff, RZ, 0xc0, !PT ;  /* 0x0000ffff1a107812 */ /* 0x000fe200078ec0ff */
[----:B-----5:R-:W-:Y:S01]  /*d690*/  IMAD.IADD R26, R8, 0x1, R0 ;  /* 0x00000001081a7824 */ /* 0x020fe200078e0200 */
[----:B------:R-:W-:-:S07]  /*d6a0*/  LEA.HI R6, R2, R6, RZ, 0x10 ;  /* 0x0000000602067211 */ /* 0x000fce00078f80ff */
[----:B------:R-:W-:Y:S05]  /*d6b0*/  @!P1 BRA `(.L_x_9569) ;  /* 0x0000000000149947 */ /* 0x000fea0003800000 */
[----:B------:R-:W-:Y:S01]  /*d6c0*/  IADD3 R2, P0, R19, UR4, RZ ;  /* 0x0000000413027c10 */ /* 0x000fe2000ff1e0ff */
[----:B------:R-:W-:-:S03]  /*d6d0*/  ULDC.64 UR6, c[0x0][0x208] ;  /* 0x0000820000067ab9 */ /* 0x000fc60000000a00 */
[----:B------:R-:W-:-:S05]  /*d6e0*/  IADD3.X R3, R22, UR5, RZ, P0, !PT ;  /* 0x0000000516037c10 */ /* 0x000fca00087fe4ff */
[----:B------:R1:W5:Y:S01]  /*d6f0*/  LDG.E R7, desc[UR6][R2.64] ;  /* 0x0000000602077981 */ /* 0x000362000c1e1900 */
[----:B------:R-:W-:Y:S05]  /*d700*/  BRA `(.L_x_9570) ;  /* 0x0000000000147947 */ /* 0x000fea0003800000 */
.L_x_9569:
[----:B------:R-:W-:Y:S05]  /*d710*/  @!P0 BRA `(.L_x_9570) ;  /* 0x0000000000108947 */ /* 0x000fea0003800000 */
[----:B------:R-:W-:Y:S02]  /*d720*/  ULDC.64 UR4, c[0x0][0x208] ;  /* 0x0000820000047ab9 */ /* 0x000fe40000000a00 */
[----:B------:R-:W2:Y:S04]  /*d730*/  LDG.E R7, desc[UR4][R4.64] ;  /* 0x0000000404077981 */ /* 0x000ea8000c1e1900 */
[----:B------:R-:W2:Y:S02]  /*d740*/  LDG.E R4, desc[UR4][R4.64+0x4] ;  /* 0x0000040404047981 */ /* 0x000ea4000c1e1900 */
[----:B--2---:R-:W-:-:S07]  /*d750*/  IMAD.IADD R7, R4, 0x1, -R7 ;  /* 0x0000000104077824 */ /* 0x004fce00078e0a07 */
.L_x_9570:
[----:B-----5:R-:W-:Y:S01]  /*d760*/  IMAD.IADD R7, R7, 0x1, -R0 ;  /* 0x0000000107077824 */ /* 0x020fe200078e0a00 */
[----:B------:R-:W-:Y:S01]  /*d770*/  LOP3.LUT R9, R6, 0xff, RZ, 0xc0, !PT ;  /* 0x000000ff06097812 */ /* 0x000fe200078ec0ff */
[----:B-1----:R-:W-:Y:S01]  /*d780*/  IMAD.MOV.U32 R3, RZ, RZ, RZ ;  /* 0x000000ffff037224 */ /* 0x002fe200078e00ff */
[----:B------:R-:W-:Y:S01]  /*d790*/  BSSY B0, `(.L_x_9571) ;  /* 0x0000029000007945 */ /* 0x000fe20003800000 */
[C---:B------:R-:W-:Y:S01]  /*d7a0*/  VIADD R0, R7.reuse, 0x8f ;  /* 0x0000008f07007836 */ /* 0x040fe20000000000 */
[----:B------:R-:W-:Y:S01]  /*d7b0*/  ISETP.GE.AND P0, PT, R7, 0x1, PT ;  /* 0x000000010700780c */ /* 0x000fe20003f06270 */
[----:B------:R-:W-:Y:S01]  /*d7c0*/  IMAD.MOV.U32 R7, RZ, RZ, R3 ;  /* 0x000000ffff077224 */ /* 0x000fe200078e0003 */
[----:B------:R1:W-:Y:S01]  /*d7d0*/  STL [R1+0x14], R3 ;  /* 0x0000140301007387 */ /* 0x0003e20000100800 */
[----:B------:R-:W-:-:S05]  /*d7e0*/  IMAD.HI R0, R0, 0x38e38e39, RZ ;  /* 0x38e38e3900007827 */ /* 0x000fca00078e02ff */
[----:B------:R-:W-:-:S04]  /*d7f0*/  SHF.R.U32.HI R2, RZ, 0x1f, R0 ;  /* 0x0000001fff027819 */ /* 0x000fc80000011600 */
[----:B------:R-:W-:-:S05]  /*d800*/  LEA.HI.SX32 R8, R0, R2, 0x1b ;  /* 0x0000000200087211 */ /* 0x000fca00078fdaff */
[----:B------:R1:W-:Y:S04]  /*d810*/  STL [R1+0x20], R8 ;  /* 0x0000200801007387 */ /* 0x0003e80000100800 */
[----:B------:R1:W-:Y:S01]  /*d820*/  STL [R1+0x38], R9 ;  /* 0x0000380901007387 */ /* 0x0003e20000100800 */
[----:B------:R-:W-:Y:S05]  /*d830*/  @!P0 BRA `(.L_x_9572) ;  /* 0x0000000000788947 */ /* 0x000fea0003800000 */
[----:B------:R-:W-:-:S04]  /*d840*/  SHF.R.U32.HI R6, RZ, 0x10, R6 ;  /* 0x00000010ff067819 */ /* 0x000fc80000011606 */
[----:B------:R-:W-:-:S13]  /*d850*/  ISETP.NE.AND P0, PT, R6, RZ, PT ;  /* 0x000000ff0600720c */ /* 0x000fda0003f05270 */
[----:B------:R-:W2:Y:S02]  /*d860*/  @!P0 LDC R6, c[0x0][0x9f0] ;  /* 0x00027c00ff068b82 */ /* 0x000ea40000000800 */
[-C--:B--2---:R-:W-:Y:S02]  /*d870*/  IABS R0, R6.reuse ;  /* 0x0000000600007213 */ /* 0x084fe40000000000 */
[----:B------:R-:W-:Y:S02]  /*d880*/  IABS R5, R6 ;  /* 0x0000000600057213 */ /* 0x000fe40000000000 */
[----:B------:R-:W2:Y:S03]  /*d890*/  I2F.RP R2, R0 ;  /* 0x0000000000027306 */ /* 0x000ea60000209400 */
[----:B------:R-:W-:-:S05]  /*d8a0*/  IMAD.MOV R5, RZ, RZ, -R5 ;  /* 0x000000ffff057224 */ /* 0x000fca00078e0a05 */
[----:B--2---:R-:W2:Y:S02]  /*d8b0*/  MUFU.RCP R2, R2 ;  /* 0x0000000200027308 */ /* 0x004ea40000001000 */
[----:B--2---:R-:W-:-:S06]  /*d8c0*/  VIADD R2, R2, 0xffffffe ;  /* 0x0ffffffe02027836 */ /* 0x004fcc0000000000 */
[----:B-1----:R-:W1:Y:S02]  /*d8d0*/  F2I.FTZ.U32.TRUNC.NTZ R3, R2 ;  /* 0x0000000200037305 */ /* 0x002e64000021f000 */
[----:B-1----:R-:W-:-:S04]  /*d8e0*/  IMAD.MOV R2, RZ, RZ, -R3 ;  /* 0x000000ffff027224 */ /* 0x002fc800078e0a03 */
[----:B------:R-:W-:Y:S02]  /*d8f0*/  IMAD R4, R2, R0, RZ ;  /* 0x0000000002047224 */ /* 0x000fe400078e02ff */
[----:B------:R-:W-:-:S04]  /*d900*/  IMAD.MOV.U32 R2, RZ, RZ, RZ ;  /* 0x000000ffff027224 */ /* 0x000fc800078e00ff */
[----:B------:R-:W-:Y:S01]  /*d910*/  IMAD.HI.U32 R4, R3, R4, R2 ;  /* 0x0000000403047227 */ /* 0x000fe200078e0002 */
[----:B------:R-:W-:-:S04]  /*d920*/  IADD3 R3, R6, -0x1, R8 ;  /* 0xffffffff06037810 */ /* 0x000fc80007ffe008 */
        /* <DEDUP_REMOVED lines=15> */
.L_x_9572:
[----:B------:R-:W-:Y:S05]  /*da20*/  BSYNC B0 ;  /* 0x0000000000007941 */ /* 0x000fea0003800000 */
.L_x_9571:
        /* <DEDUP_REMOVED lines=19> */
[----:B-1----:R-:W3:Y:S01]  /*db60*/  @P0 ATOMG.E.ADD.STRONG.GPU PT, R3, desc[UR6][R2.64], R5 ;  /* 0x00000005020309a8 */ /* 0x002ee200081ee1c6 */
[----:B------:R-:W1:Y:S02]  /*db70*/  S2R R4, SR_LTMASK ;  /* 0x0000000000047919 */ /* 0x000e640000003900 */
[----:B-1----:R-:W-:-:S04]  /*db80*/  LOP3.LUT R4, R4, UR4, RZ, 0xc0, !PT ;  /* 0x0000000404047c12 */ /* 0x002fc8000f8ec0ff */
[----:B--2---:R-:W1:Y:S01]  /*db90*/  POPC R7, R4 ;  /* 0x0000000400077309 */ /* 0x004e620000000000 */
[----:B---3--:R-:W1:Y:S02]  /*dba0*/  SHFL.IDX PT, R0, R3, R0, 0x1f ;  /* 0x00001f0003007589 */ /* 0x008e6400000e0000 */
[----:B-1----:R-:W-:Y:S01]  /*dbb0*/  IADD3 R24, R0, UR38, R7 ;  /* 0x0000002600187c10 */ /* 0x002fe2000fffe007 */
[----:B------:R-:W-:Y:S06]  /*dbc0*/  BRA `(.L_x_9575) ;  /* 0x0000004000247947 */ /* 0x000fec0003800000 */
.L_x_9574:
        /* <DEDUP_REMOVED lines=9> */
[----:B-1----:R-:W1:Y:S01]  /*dc60*/  LDC.64 R2, c[0x4][R2] ;  /* 0x0100000002027b82 */ /* 0x002e620000000a00 */
[----:B------:R-:W-:Y:S02]  /*dc70*/  IMAD.U32 R5, RZ, RZ, UR7 ;  /* 0x00000007ff057e24 */ /* 0x000fe4000f8e00ff */
[----:B------:R-:W-:Y:S02]  /*dc80*/  IMAD.U32 R6, RZ, RZ, UR8 ;  /* 0x00000008ff067e24 */ /* 0x000fe4000f8e00ff */
[----:B--2---:R-:W-:-:S02]  /*dc90*/  IMAD.U32 R7, RZ, RZ, UR9 ;  /* 0x00000009ff077e24 */ /* 0x004fc4000f8e00ff */
[----:B0-----:R-:W-:Y:S02]  /*dca0*/  IMAD.U32 R10, RZ, RZ, UR4 ;  /* 0x00000004ff0a7e24 */ /* 0x001fe4000f8e00ff */
[----:B------:R-:W-:Y:S02]  /*dcb0*/  IMAD.U32 R11, RZ, RZ, UR5 ;  /* 0x00000005ff0b7e24 */ /* 0x000fe4000f8e00ff */
[----:B------:R-:W-:Y:S02]  /*dcc0*/  IMAD.MOV.U32 R8, RZ, RZ, 0x70 ;  /* 0x00000070ff087424 */ /* 0x000fe400078e00ff */
[----:B------:R-:W-:Y:S02]  /*dcd0*/  IMAD.MOV.U32 R12, RZ, RZ, 0x1 ;  /* 0x00000001ff0c7424 */ /* 0x000fe400078e00ff */
[----:B------:R-:W-:-:S07]  /*dce0*/  IMAD.MOV.U32 R13, RZ, RZ, RZ ;  /* 0x000000ffff0d7224 */ /* 0x000fce00078e00ff */
[----:B------:R-:W-:-:S07]  /*dcf0*/  LEPC R20, `(.L_x_9577) ;  /* 0x000000001014794e */ /* 0x000fce0000000000 */
[----:B-1----:R-:W-:Y:S05]  /*dd00*/  CALL.ABS.NOINC R2 ;  /* 0x0000000002007343 */ /* 0x002fea0003c00000 */
.L_x_9577:
[----:B------:R-:W-:Y:S05]  /*dd10*/  BSYNC B6 ;  /* 0x0000000000067941 */ /* 0x000fea0003800000 */
.L_x_9576:
        /* <DEDUP_REMOVED lines=8> */
[----:B-1----:R1:W3:Y:S01]  /*dda0*/  LDC.64 R2, c[0x4][R0] ;  /* 0x0100000000027b82 */ /* 0x0022e20000000a00 */
[----:B------:R-:W-:Y:S02]  /*ddb0*/  IMAD.U32 R4, RZ, RZ, UR6 ;  /* 0x00000006ff047e24 */ /* 0x000fe4000f8e00ff */
[----:B------:R-:W-:Y:S02]  /*ddc0*/  IMAD.U32 R5, RZ, RZ, UR7 ;  /* 0x00000007ff057e24 */ /* 0x000fe4000f8e00ff */
[----:B------:R-:W-:Y:S02]  /*ddd0*/  IMAD.U32 R6, RZ, RZ, UR8 ;  /* 0x00000008ff067e24 */ /* 0x000fe4000f8e00ff */
[----:B--2---:R-:W-:-:S02]  /*dde0*/  IMAD.U32 R7, RZ, RZ, UR9 ;  /* 0x00000009ff077e24 */ /* 0x004fc4000f8e00ff */
[----:B0-----:R-:W-:Y:S02]  /*ddf0*/  IMAD.U32 R10, RZ, RZ, UR4 ;  /* 0x00000004ff0a7e24 */ /* 0x001fe4000f8e00ff */
[----:B------:R-:W-:Y:S02]  /*de00*/  IMAD.U32 R11, RZ, RZ, UR5 ;  /* 0x00000005ff0b7e24 */ /* 0x000fe4000f8e00ff */
[----:B------:R-:W-:Y:S02]  /*de10*/  IMAD.MOV.U32 R8, RZ, RZ, 0x70 ;  /* 0x00000070ff087424 */ /* 0x000fe400078e00ff */
[----:B------:R-:W-:Y:S02]  /*de20*/  IMAD.MOV.U32 R12, RZ, RZ, 0x1 ;  /* 0x00000001ff0c7424 */ /* 0x000fe400078e00ff */
[----:B-1----:R-:W-:-:S07]  /*de30*/  IMAD.MOV.U32 R13, RZ, RZ, RZ ;  /* 0x000000ffff0d7224 */ /* 0x002fce00078e00ff */
[----:B------:R-:W-:-:S07]  /*de40*/  LEPC R20, `(.L_x_9580) ;  /* 0x000000001014794e */ /* 0x000fce0000000000 */
[----:B---3--:R-:W-:Y:S05]  /*de50*/  CALL.ABS.NOINC R2 ;  /* 0x0000000002007343 */ /* 0x008fea0003c00000 */
.L_x_9580:
        /* <DEDUP_REMOVED lines=16> */
.L_x_9579:
[----:B------:R-:W-:Y:S05]  /*df60*/  BSYNC B6 ;  /* 0x0000000000067941 */ /* 0x000fea0003800000 */
.L_x_9578:
[----:B------:R-:W-:Y:S01]  /*df70*/  ULDC.64 UR4, c[0x0][0x9f8] ;  /* 0x00027e0000047ab9 */ /* 0x000fe20000000a00 */
[----:B------:R-:W3:Y:S01]  /*df80*/  LDL R20, [R1+0x18] ;  /* 0x0000180001147983 */ /* 0x000ee20000100800 */
[----:B------:R-:W-:Y:S01]  /*df90*/  ISETP.NE.U32.AND P0, PT, RZ, UR4, PT ;  /* 0x00000004ff007c0c */ /* 0x000fe2000bf05070 */
[----:B------:R-:W-:-:S03]  /*dfa0*/  ULDC.64 UR6, c[0x0][0x208] ;  /* 0x0000820000067ab9 */ /* 0x000fc60000000a00 */
[----:B------:R-:W-:-:S13]  /*dfb0*/  ISETP.NE.AND.EX P0, PT, RZ, UR5, PT, P0 ;  /* 0x00000005ff007c0c */ /* 0x000fda000bf05300 */
[----:B------:R-:W-:-:S04]  /*dfc0*/  @P0 IADD3 R2, P1, R19, UR4, RZ ;  /* 0x0000000413020c10 */ /* 0x000fc8000ff3e0ff */
[----:B-1----:R-:W-:Y:S01]  /*dfd0*/  @P0 IADD3.X R3, R22, UR5, RZ, P1, !PT ;  /* 0x0000000516030c10 */ /* 0x002fe20008ffe4ff */
[----:B------:R-:W-:-:S04]  /*dfe0*/  ULDC.64 UR4, c[0x0][0xa08] ;  /* 0x0002820000047ab9 */ /* 0x000fc80000000a00 */
[----:B------:R1:W2:Y:S02]  /*dff0*/  @P0 LDG.E R23, desc[UR6][R2.64] ;  /* 0x0000000602170981 */ /* 0x0002a4000c1e1900 */
[----:B-1----:R-:W1:Y:S02]  /*e000*/  LDC.64 R2, c[0x0][0x418] ;  /* 0x00010600ff027b82 */ /* 0x002e640000000a00 */
[----:B-1----:R-:W-:Y:S01]  /*e010*/  LOP3.LUT P0, RZ, R2, UR4, RZ, 0xfc, !PT ;  /* 0x0000000402ff7c12 */ /* 0x002fe2000f80fcff */
[----:B------:R-:W-:-:S03]  /*e020*/  UMOV UR4, 0xffffffff ;  /* 0xffffffff00047882 */ /* 0x000fc60000000000 */
[----:B------:R-:W-:Y:S01]  /*e030*/  LOP3.LUT P0, RZ, R3, UR5, RZ, 0xfc, P0 ;  /* 0x0000000503ff7c12 */ /* 0x000fe2000800fcff */
[----:B---3--:R-:W-:Y:S01]  /*e040*/  VIADD R22, R20, 0xffffffff ;  /* 0xffffffff14167836 */ /* 0x008fe20000000000 */
[----:B--2---:R-:W-:Y:S02]  /*e050*/  SHF.R.S32.HI R7, RZ, 0x1f, R23 ;  /* 0x0000001fff077819 */ /* 0x004fe40000011417 */
[----:B------:R-:W-:-:S03]  /*e060*/  SEL R19, R23, RZ, !P0 ;  /* 0x000000ff17137207 */ /* 0x000fc60004000000 */
[----:B------:R1:W-:Y:S01]  /*e070*/  STL [R1], R7 ;  /* 0x0000000701007387 */ /* 0x0003e20000100800 */
[----:B------:R-:W-:Y:S05]  /*e080*/  BRA.DIV UR4, `(.L_x_9581) ;  /* 0x0000004e04707947 */ /* 0x000fea000b800000 */
[----:B------:R-:W2:Y:S02]  /*e090*/  S2R R0, SR_TID.X ;  /* 0x0000000000007919 */ /* 0x000ea40000002100 */
[----:B--2---:R-:W-:-:S04]  /*e0a0*/  SHF.R.U32.HI R0, RZ, 0x5, R0 ;  /* 0x00000005ff007819 */ /* 0x004fc80000011600 */
[----:B------:R-:W-:-:S05]  /*e0b0*/  LOP3.LUT R0, R0, 0x3, RZ, 0xc0, !PT ;  /* 0x0000000300007812 */ /* 0x000fca00078ec0ff */
[----:B------:R2:W3:Y:S02]  /*e0c0*/  SHFL.IDX PT, R14, R0, RZ, 0x1f ;  /* 0x00001fff000e7589 */ /* 0x0004e400000e0000 */
.L_x_9687:
        /* <DEDUP_REMOVED lines=8> */
.L_x_9690:
[----:B------:R-:W-:Y:S05]  /*e150*/  @!P6 BRA `(.L_x_9582) ;  /* 0x000000040010e947 */ /* 0x000fea0003800000 */
[----:B------:R-:W-:-:S04]  /*e160*/  ISETP.NE.U32.AND P0, PT, R2, RZ, PT ;  /* 0x000000ff0200720c */ /* 0x000fc80003f05070 */
[----:B------:R-:W-:-:S13]  /*e170*/  ISETP.NE.AND.EX P0, PT, R3, RZ, PT, P0 ;  /* 0x000000ff0300720c */ /* 0x000fda0003f05300 */
[----:B------:R-:W-:Y:S05]  /*e180*/  @!P0 BRA `(.L_x_9584) ;  /* 0x00000000004c8947 */ /* 0x000fea0003800000 */
[----:B------:R-:W3:Y:S01]  /*e190*/  LDC R6, c[0x0][0x43c] ;  /* 0x00010f00ff067b82 */ /* 0x000ee20000000800 */
[----:B--2---:R-:W-:Y:S01]  /*e1a0*/  IMAD.MOV.U32 R0, RZ, RZ, R22 ;  /* 0x000000ffff007224 */ /* 0x004fe200078e0016 */
[----:B------:R-:W-:Y:S01]  /*e1b0*/  ULDC.64 UR4, c[0x0][0x428] ;  /* 0x00010a0000047ab9 */ /* 0x000fe20000000a00 */
[----:B------:R-:W-:Y:S01]  /*e1c0*/  ULDC.64 UR6, c[0x0][0x208] ;  /* 0x0000820000067ab9 */ /* 0x000fe20000000a00 */
[----:B---3--:R-:W-:-:S13]  /*e1d0*/  ISETP.NE.AND P0, PT, R6, 0x1, PT ;  /* 0x000000010600780c */ /* 0x008fda0003f05270 */
[----:B------:R-:W2:Y:S02]  /*e1e0*/  @P0 LDC.64 R4, c[0x0][0x440] ;  /* 0x00011000ff040b82 */ /* 0x000ea40000000a00 */
[----:B--2---:R-:W-:-:S05]  /*e1f0*/  @P0 IMAD.HI.U32 R4, R22, R4, RZ ;  /* 0x0000000416040227 */ /* 0x004fca00078e00ff */
[----:B------:R-:W-:-:S04]  /*e200*/  @P0 SHF.R.U32.HI R0, RZ, R5, R4 ;  /* 0x00000005ff000219 */ /* 0x000fc80000011604 */
[--C-:B------:R-:W-:Y:S01]  /*e210*/  SHF.R.S32.HI R5, RZ, 0x1f, R0.reuse ;  /* 0x0000001fff057819 */ /* 0x100fe20000011400 */
[----:B------:R-:W-:-:S04]  /*e220*/  IMAD.MOV R4, RZ, RZ, -R0 ;  /* 0x000000ffff047224 */ /* 0x000fc800078e0a00 */
[----:B------:R-:W-:Y:S02]  /*e230*/  IMAD R22, R6, R4, R22 ;  /* 0x0000000406167224 */ /* 0x000fe400078e0216 */
[----:B------:R-:W-:Y:S02]  /*e240*/  IMAD R6, R7, UR4, RZ ;  /* 0x0000000407067c24 */ /* 0x000fe4000f8e02ff */
[----:B------:R-:W-:Y:S02]  /*e250*/  IMAD.MOV.U32 R4, RZ, RZ, R0 ;  /* 0x000000ffff047224 */ /* 0x000fe400078e0000 */
[C---:B------:R-:W-:Y:S02]  /*e260*/  IMAD R0, R23.reuse, UR5, R6 ;  /* 0x0000000517007c24 */ /* 0x040fe4000f8e0206 */
[----:B------:R-:W-:-:S04]  /*e270*/  IMAD.WIDE.U32 R4, R23, UR4, R4 ;  /* 0x0000000417047c25 */ /* 0x000fc8000f8e0004 */
[----:B------:R-:W-:Y:S01]  /*e280*/  IMAD.IADD R0, R5, 0x1, R0 ;  /* 0x0000000105007824 */ /* 0x000fe200078e0200 */
[----:B------:R-:W-:-:S04]  /*e290*/  LEA R2, P0, R4, R2, 0x2 ;  /* 0x0000000204027211 */ /* 0x000fc800078010ff */
[----:B------:R-:W-:-:S05]  /*e2a0*/  LEA.HI.X R3, R4, R3, R0, 0x2, P0 ;  /* 0x0000000304037211 */ /* 0x000fca00000f1400 */
[----:B------:R3:W5:Y:S04]  /*e2b0*/  LDG.E R19, desc[UR6][R2.64] ;  /* 0x0000000602137981 */ /* 0x000768000c1e1900 */
.L_x_9584:
[----:B--2---:R-:W-:Y:S01]  /*e2c0*/  IMAD R0, R18, 0x8, R17 ;  /* 0x0000000812007824 */ /* 0x004fe200078e0211 */
[----:B---3--:R-:W-:-:S04]  /*e2d0*/  SHF.L.U32 R2, R28, 0x1f, RZ ;  /* 0x0000001f1c027819 */ /* 0x008fc800000006ff */
[----:B------:R-:W2:Y:S02]  /*e2e0*/  SYNCS.PHASECHK.TRANS64.TRYWAIT P0, [R0+URZ+0x31c40], R2 ;  /* 0x031c4002000075a7 */ /* 0x000ea4000800017f */
[----:B--2---:R-:W-:Y:S05]  /*e2f0*/  @!P0 BRA `(.L_x_9585) ;  /* 0x0000004c00288947 */ /* 0x004fea0003800000 */
.L_x_9691:
        /* <DEDUP_REMOVED lines=11> */
.L_x_9586:
[----:B------:R-:W-:Y:S01]  /*e3b0*/  R2UR UR9, R0 ;  /* 0x00000000000972ca */ /* 0x000fe200000e0000 */
[----:B--2---:R-:W-:Y:S01]  /*e3c0*/  IMAD R0, R18, 0x6c00, R17 ;  /* 0x00006c0012007824 */ /* 0x004fe200078e0211 */
[----:B------:R-:W-:Y:S01]  /*e3d0*/  R2UR UR11, R22 ;  /* 0x00000000160b72ca */ /* 0x000fe200000e0000 */
[----:B------:R-:W-:Y:S01]  /*e3e0*/  UIADD3 UR4, UP0, UR36, 0x370, URZ ;  /* 0x0000037024047890 */ /* 0x000fe2000ff1e03f */
[----:B------:R-:W-:Y:S01]  /*e3f0*/  R2UR UR5, R26 ;  /* 0x000000001a0572ca */ /* 0x000fe200000e0000 */
[----:B------:R-:W-:Y:S01]  /*e400*/  UMOV UR10, URZ ;  /* 0x0000003f000a7c82 */ /* 0x000fe20008000000 */
[----:B------:R-:W-:Y:S01]  /*e410*/  R2UR UR8, R0 ;  /* 0x00000000000872ca */ /* 0x000fe200000e0000 */
[----:B------:R-:W-:Y:S01]  /*e420*/  UMOV UR6, 0x0 ;  /* 0x0000000000067882 */ /* 0x000fe20000000000 */
[----:B------:R-:W-:Y:S01]  /*e430*/  R2UR UR12, R16 ;  /* 0x00000000100c72ca */ /* 0x000fe200000e0000 */
[----:B------:R-:W-:Y:S01]  /*e440*/  UMOV UR7, 0x14f00000 ;  /* 0x14f0000000077882 */ /* 0x000fe20000000000 */
[----:B-----5:R-:W-:Y:S01]  /*e450*/  R2UR UR13, R19 ;  /* 0x00000000130d72ca */ /* 0x020fe200000e0000 */
[----:B------:R-:W-:Y:S01]  /*e460*/  UMOV UR16, 0x20 ;  /* 0x0000002000107882 */ /* 0x000fe20000000000 */
[----:B------:R-:W-:Y:S01]  /*e470*/  PLOP3.LUT P0, PT, PT, PT, PT, 0x80, 0x0 ;  /* 0x000000000000781c */ /* 0x000fe20003f0f070 */
[----:B------:R-:W-:Y:S01]  /*e480*/  UIADD3 UR9, UR9, 0x31c30, URZ ;  /* 0x00031c3009097890 */ /* 0x000fe2000fffe03f */
[----:B------:R-:W-:-:S03]  /*e490*/  LOP3.LUT R29, R29, 0xfffffffe, RZ, 0xc0, !PT ;  /* 0xfffffffe1d1d7812 */ /* 0x000fc600078ec0ff */
[----:B------:R-:W-:Y:S02]  /*e4a0*/  UIMAD UR11, UR11, 0x90, UR5 ;  /* 0x000000900b0b78a4 */ /* 0x000fe4000f8e0205 */
[----:B------:R-:W-:Y:S02]  /*e4b0*/  UIADD3 UR14, UR8, 0x16a00, URZ ;  /* 0x00016a00080e7890 */ /* 0x000fe4000fffe03f */
[----:B------:R-:W-:Y:S02]  /*e4c0*/  UIADD3.X UR5, URZ, UR37, URZ, UP0, !UPT ;  /* 0x000000253f057290 */ /* 0x000fe400087fe43f */
[----:B------:R-:W-:Y:S02]  /*e4d0*/  UIADD3 UR15, UR8, 0x18e00, URZ ;  /* 0x00018e00080f7890 */ /* 0x000fe4000fffe03f */
[----:B------:R-:W-:Y:S01]  /*e4e0*/  UIADD3 UR17, UR8, 0x1b200, URZ ;  /* 0x0001b20008117890 */ /* 0x000fe2000fffe03f */
[----:B------:R-:W-:Y:S02]  /*e4f0*/  @P0 LOP3.LUT R29, R29, 0x1, RZ, 0xfc, !PT ;  /* 0x000000011d1d0812 */ /* 0x000fe400078efcff */
[----:B------:R-:W-:Y:S01]  /*e500*/  UMOV UR8, UR14 ;  /* 0x0000000e00087c82 */ /* 0x000fe20008000000 */
[----:B------:R-:W-:Y:S01]  /*e510*/  UMOV UR14, 0x40 ;  /* 0x00000040000e7882 */ /* 0x000fe20000000000 */
[----:B------:R2:W-:Y:S02]  /*e520*/  UTMALDG.4D [UR8], [UR4], desc[UR6] ;  /* 0x00000608040075b4 */ /* 0x0005e40008019000 */
[----:B--2---:R-:W-:Y:S01]  /*e530*/  UMOV UR8, UR15 ;  /* 0x0000000f00087c82 */ /* 0x004fe20008000000 */
[----:B------:R-:W-:-:S02]  /*e540*/  UMOV UR10, UR16 ;  /* 0x00000010000a7c82 */ /* 0x000fc40008000000 */
[----:B------:R2:W-:Y:S02]  /*e550*/  UTMALDG.4D [UR8], [UR4], desc[UR6] ;  /* 0x00000608040075b4 */ /* 0x0005e40008019000 */
[----:B--2---:R-:W-:Y:S01]  /*e560*/  UMOV UR8, UR17 ;  /* 0x0000001100087c82 */ /* 0x004fe20008000000 */
[----:B------:R-:W-:Y:S02]  /*e570*/  UMOV UR10, UR14 ;  /* 0x0000000e000a7c82 */ /* 0x000fe40008000000 */
[----:B------:R3:W-:Y:S02]  /*e580*/  UTMALDG.4D [UR8], [UR4], desc[UR6] ;  /* 0x00000608040075b4 */ /* 0x0007e40008019000 */
[----:B---3--:R-:W-:Y:S01]  /*e590*/  NOP ;  /* 0x0000000000007918 */ /* 0x008fe20000000000 */
.L_x_9582:
[----:B------:R-:W3:Y:S04]  /*e5a0*/  LDL.LU R4, [R1+0x10] ;  /* 0x0000100001047983 */ /* 0x000ee80000300800 */
[----:B------:R-:W4:Y:S04]  /*e5b0*/  LDL.LU R6, [R1+0xc] ;  /* 0x00000c0001067983 */ /* 0x000f280000300800 */
[----:B------:R-:W5:Y:S01]  /*e5c0*/  LDL.LU R3, [R1+0x1c] ;  /* 0x00001c0001037983 */ /* 0x000f620000300800 */
[----:B------:R-:W-:Y:S05]  /*e5d0*/  WARPSYNC.ALL ;  /* 0x0000000000007948 */ /* 0x000fea0003800000 */
[----:B------:R-:W-:Y:S01]  /*e5e0*/  ULDC.64 UR6, c[0x0][0xa00] ;  /* 0x0002800000067ab9 */ /* 0x000fe20000000a00 */
[----:B------:R-:W-:Y:S01]  /*e5f0*/  ULDC.64 UR4, c[0x0][0x298] ;  /* 0x0000a60000047ab9 */ /* 0x000fe20000000a00 */
[----:B--2---:R-:W-:Y:S01]  /*e600*/  VIADD R0, R17, 0xda00 ;  /* 0x0000da0011007836 */ /* 0x004fe20000000000 */
[----:B------:R-:W-:Y:S01]  /*e610*/  BAR.SYNC.DEFER_BLOCKING 0x8, 0x200 ;  /* 0x0208000000007b1d */ /* 0x000fe20000010000 */
[----:B------:R-:W-:-:S03]  /*e620*/  ISETP.NE.U32.AND P0, PT, RZ, UR6, PT ;  /* 0x00000006ff007c0c */ /* 0x000fc6000bf05070 */
[----:B------:R-:W-:Y:S02]  /*e630*/  LOP3.LUT P1, RZ, R0, 0x1bf, RZ, 0xc0, !PT ;  /* 0x000001bf00ff7812 */ /* 0x000fe4000782c0ff */
[----:B------:R-:W-:Y:S01]  /*e640*/  ISETP.NE.AND.EX P0, PT, RZ, UR7, PT, P0 ;  /* 0x00000007ff007c0c */ /* 0x000fe2000bf05300 */
[----:B------:R-:W-:Y:S01]  /*e650*/  BSSY B6, `(.L_x_9587) ;  /* 0x000001d000067945 */ /* 0x000fe20003800000 */
[----:B---3--:R-:W-:Y:S02]  /*e660*/  SHF.R.S32.HI R2, RZ, 0x1f, R4 ;  /* 0x0000001fff027819 */ /* 0x008fe40000011404 */
[----:B----4-:R-:W-:-:S03]  /*e670*/  SEL R6, R6, RZ, !P0 ;  /* 0x000000ff06067207 */ /* 0x010fc60004000000 */
[----:B------:R-:W-:-:S04]  /*e680*/  IMAD R2, R2, UR4, RZ ;  /* 0x0000000402027c24 */ /* 0x000fc8000f8e02ff */
[C---:B------:R-:W-:Y:S01]  /*e690*/  IMAD R0, R4.reuse, UR5, R2 ;  /* 0x0000000504007c24 */ /* 0x040fe2000f8e0202 */
[----:B-----5:R-:W-:Y:S01]  /*e6a0*/  SEL R2, R3, RZ, !P0 ;  /* 0x000000ff03027207 */ /* 0x020fe20004000000 */
        /* <DEDUP_REMOVED lines=15> */
[----:B-1----:R-:W-:-:S02]  /*e7a0*/  IMAD.U32 R7, RZ, RZ, UR9 ;  /* 0x00000009ff077e24 */ /* 0x002fc4000f8e00ff */
[----:B0-----:R-:W-:Y:S02]  /*e7b0*/  IMAD.U32 R10, RZ, RZ, UR4 ;  /* 0x00000004ff0a7e24 */ /* 0x001fe4000f8e00ff */
[----:B------:R-:W-:Y:S02]  /*e7c0*/  IMAD.U32 R11, RZ, RZ, UR5 ;  /* 0x00000005ff0b7e24 */ /* 0x000fe4000f8e00ff */
[----:B------:R-:W-:Y:S02]  /*e7d0*/  IMAD.MOV.U32 R8, RZ, RZ, 0x70 ;  /* 0x00000070ff087424 */ /* 0x000fe400078e00ff */
[----:B------:R-:W-:Y:S02]  /*e7e0*/  IMAD.MOV.U32 R12, RZ, RZ, 0x1 ;  /* 0x00000001ff0c7424 */ /* 0x000fe400078e00ff */
[----:B------:R-:W-:-:S07]  /*e7f0*/  IMAD.MOV.U32 R13, RZ, RZ, RZ ;  /* 0x000000ffff0d7224 */ /* 0x000fce00078e00ff */
[----:B------:R-:W-:-:S07]  /*e800*/  LEPC R20, `(.L_x_9588) ;  /* 0x000000001014794e */ /* 0x000fce0000000000 */
[----:B--2---:R-:W-:Y:S05]  /*e810*/  CALL.ABS.NOINC R2 ;  /* 0x0000000002007343 */ /* 0x004fea0003c00000 */
.L_x_9588:
[----:B------:R-:W-:Y:S05]  /*e820*/  BSYNC B6 ;  /* 0x0000000000067941 */ /* 0x000fea0003800000 */
.L_x_9587:
[----:B------:R-:W3:Y:S01]  /*e830*/  LDL.LU R20, [R1+0x10] ;  /* 0x0000100001147983 */ /* 0x000ee20000300800 */
[----:B------:R-:W4:Y:S01]  /*e840*/  LDC R9, c[0x0][0x448] ;  /* 0x00011200ff097b82 */ /* 0x000f220000000800 */
[----:B------:R-:W-:Y:S01]  /*e850*/  ULDC.64 UR4, c[0x0][0x2d8] ;  /* 0x0000b60000047ab9 */ /* 0x000fe20000000a00 */
[----:B------:R-:W-:Y:S01]  /*e860*/  ULDC.64 UR6, c[0x0][0x2e0] ;  /* 0x0000b80000067ab9 */ /* 0x000fe20000000a00 */
[----:B--2---:R-:W3:Y:S01]  /*e870*/  LDL.LU.64 R2, [R1+0x28] ;  /* 0x0000280001027983 */ /* 0x004ee20000300a00 */
[----:B------:R-:W-:-:S03]  /*e880*/  ULDC.64 UR8, c[0x0][0x280] ;  /* 0x0000a00000087ab9 */ /* 0x000fc60000000a00 */
[----:B------:R-:W2:Y:S04]  /*e890*/  LDL.LU R21, [R1+0x1c] ;  /* 0x00001c0001157983 */ /* 0x000ea80000300800 */
[----:B------:R-:W2:Y:S01]  /*e8a0*/  LDL.LU R4, [R1+0xc] ;  /* 0x00000c0001047983 */ /* 0x000ea20000300800 */
[----:B0-----:R-:W0:Y:S01]  /*e8b0*/  S2R R10, SR_TID.X ;  /* 0x00000000000a7919 */ /* 0x001e220000002100 */
[----:B------:R-:W1:Y:S01]  /*e8c0*/  S2R R11, SR_TID.X ;  /* 0x00000000000b7919 */ /* 0x000e620000002100 */
[----:B----4-:R-:W-:-:S13]  /*e8d0*/  ISETP.NE.AND P0, PT, R9, 0x1, PT ;  /* 0x000000010900780c */ /* 0x010fda0003f05270 */
[----:B------:R-:W4:Y:S08]  /*e8e0*/  @P0 LDC R5, c[0x0][0x450] ;  /* 0x00011400ff050b82 */ /* 0x000f300000000800 */
[----:B------:R-:W4:Y:S01]  /*e8f0*/  @P0 LDC R8, c[0x0][0x450] ;  /* 0x00011400ff080b82 */ /* 0x000f220000000800 */
[----:B---3--:R-:W-:Y:S02]  /*e900*/  IMAD.MOV.U32 R3, RZ, RZ, R20 ;  /* 0x000000ffff037224 */ /* 0x008fe400078e0014 */
[----:B------:R-:W3:Y:S01]  /*e910*/  S2R R20, SR_TID.X ;  /* 0x0000000000147919 */ /* 0x000ee20000002100 */
[----:B------:R-:W-:-:S04]  /*e920*/  IMAD.WIDE.U32 R2, R16, UR4, R2 ;  /* 0x0000000410027c25 */ /* 0x000fc8000f8e0002 */
[----:B------:R-:W-:Y:S01]  /*e930*/  IMAD R3, R16, UR5, R3 ;  /* 0x0000000510037c24 */ /* 0x000fe2000f8e0203 */
[----:B------:R-:W-:Y:S01]  /*e940*/  ULDC.64 UR4, c[0x0][0x2d0] ;  /* 0x0000b40000047ab9 */ /* 0x000fe20000000a00 */
[----:B--2---:R-:W-:Y:S02]  /*e950*/  IMAD R0, R21, UR6, RZ ;  /* 0x0000000615007c24 */ /* 0x004fe4000f8e02ff */
[----:B------:R-:W-:-:S04]  /*e960*/  IMAD.WIDE.U32 R2, R4, UR6, R2 ;  /* 0x0000000604027c25 */ /* 0x000fc8000f8e0002 */
[----:B------:R-:W-:Y:S01]  /*e970*/  IMAD R0, R4, UR7, R0 ;  /* 0x0000000704007c24 */ /* 0x000fe2000f8e0200 */
[----:B------:R-:W-:Y:S01]  /*e980*/  ULDC.64 UR6, c[0x0][0x2c8] ;  /* 0x0000b20000067ab9 */ /* 0x000fe20000000a00 */
[----:B------:R-:W2:Y:S02]  /*e990*/  @P0 LDC R4, c[0x0][0x44c] ;  /* 0x00011300ff040b82 */ /* 0x000ea40000000800 */
[----:B------:R-:W-:Y:S01]  /*e9a0*/  IMAD.IADD R3, R3, 0x1, R0 ;  /* 0x0000000103037824 */ /* 0x000fe200078e0200 */
[C---:B---3--:R-:W-:Y:S01]  /*e9b0*/  LOP3.LUT R21, R20.reuse, 0x7f, RZ, 0xc0, !PT ;  /* 0x0000007f14157812 */ /* 0x048fe200078ec0ff */
[----:B------:R-:W-:-:S03]  /*e9c0*/  IMAD.SHL.U32 R20, R20, 0x20, RZ ;  /* 0x0000002014147824 */ /* 0x000fc600078e00ff */
[----:B------:R-:W-:-:S04]  /*e9d0*/  SHF.R.U32.HI R21, RZ, 0x2, R21 ;  /* 0x00000002ff157819 */ /* 0x000fc80000011615 */
[----:B------:R-:W-:Y:S01]  /*e9e0*/  LOP3.LUT R20, R21, 0x60, R20, 0xf8, !PT ;  /* 0x0000006015147812 */ /* 0x000fe200078ef814 */
[----:B0-----:R-:W-:-:S04]  /*e9f0*/  IMAD.SHL.U32 R21, R10, 0x8, RZ ;  /* 0x000000080a157824 */ /* 0x001fc800078e00ff */
[----:B------:R-:W-:Y:S01]  /*ea00*/  IMAD R6, R25, 0xc0, R20 ;  /* 0x000000c019067824 */ /* 0x000fe200078e0214 */
[----:B------:R-:W-:Y:S01]  /*ea10*/  LOP3.LUT R21, R21, 0x18, RZ, 0xc0, !PT ;  /* 0x0000001815157812 */ /* 0x000fe200078ec0ff */
[----:B-1----:R-:W-:Y:S02]  /*ea20*/  IMAD.SHL.U32 R20, R11, 0x8, RZ ;  /* 0x000000080b147824 */ /* 0x002fe400078e00ff */
[----:B--2---:R-:W-:Y:S01]  /*ea30*/  @P0 IMAD.HI.U32 R0, R6, R4, RZ ;  /* 0x0000000406000227 */ /* 0x004fe200078e00ff */
[C---:B------:R-:W-:Y:S02]  /*ea40*/  LOP3.LUT R10, R21.reuse, 0x40, RZ, 0xfc, !PT ;  /* 0x00000040150a7812 */ /* 0x040fe400078efcff */
[----:B------:R-:W-:Y:S01]  /*ea50*/  LOP3.LUT R20, R20, 0x18, RZ, 0xc0, !PT ;  /* 0x0000001814147812 */ /* 0x000fe200078ec0ff */
[----:B------:R-:W-:Y:S01]  /*ea60*/  IMAD.MOV.U32 R4, RZ, RZ, R6 ;  /* 0x000000ffff047224 */ /* 0x000fe200078e0006 */
[----:B----4-:R-:W-:Y:S02]  /*ea70*/  @P0 SHF.R.U32.HI R4, RZ, R5, R0 ;  /* 0x00000005ff040219 */ /* 0x010fe40000011600 */
[----:B------:R-:W-:-:S02]  /*ea80*/  LOP3.LUT R12, R21, 0x20, RZ, 0xfc, !PT ;  /* 0x00000020150c7812 */ /* 0x000fc400078efcff */
[----:B------:R-:W-:-:S05]  /*ea90*/  SHF.R.S32.HI R0, RZ, 0x1f, R4 ;  /* 0x0000001fff007819 */ /* 0x000fca0000011404 */
[----:B------:R-:W-:-:S04]  /*eaa0*/  IMAD R0, R0, UR4, RZ ;  /* 0x0000000400007c24 */ /* 0x000fc8000f8e02ff */
[C---:B------:R-:W-:Y:S02]  /*eab0*/  IMAD R7, R4.reuse, UR5, R0 ;  /* 0x0000000504077c24 */ /* 0x040fe4000f8e0200 */
[----:B------:R-:W-:Y:S02]  /*eac0*/  IMAD.MOV R0, RZ, RZ, -R4 ;  /* 0x000000ffff007224 */ /* 0x000fe400078e0a04 */
[----:B------:R-:W-:-:S04]  /*ead0*/  IMAD.WIDE.U32 R4, R4, UR4, R2 ;  /* 0x0000000404047c25 */ /* 0x000fc8000f8e0002 */
[----:B------:R-:W-:Y:S02]  /*eae0*/  IMAD R0, R9, R0, R6 ;  /* 0x0000000009007224 */ /* 0x000fe400078e0206 */
[----:B------:R-:W-:-:S03]  /*eaf0*/  IMAD.IADD R5, R5, 0x1, R7 ;  /* 0x0000000105057824 */ /* 0x000fc600078e0207 */
[----:B------:R-:W-:Y:S01]  /*eb00*/  SHF.R.S32.HI R7, RZ, 0x1f, R0 ;  /* 0x0000001fff077819 */ /* 0x000fe20000011400 */
[----:B------:R-:W-:-:S04]  /*eb10*/  IMAD.WIDE.U32 R4, R0, UR6, R4 ;  /* 0x0000000600047c25 */ /* 0x000fc8000f8e0004 */
[----:B------:R-:W-:-:S04]  /*eb20*/  IMAD R7, R7, UR6, RZ ;  /* 0x0000000607077c24 */ /* 0x000fc8000f8e02ff */
[----:B------:R-:W-:Y:S01]  /*eb30*/  IMAD R7, R0, UR7, R7 ;  /* 0x0000000700077c24 */ /* 0x000fe2000f8e0207 */
[----:B------:R-:W-:-:S03]  /*eb40*/  LEA R0, P1, R4, UR8, 0x1 ;  /* 0x0000000804007c11 */ /* 0x000fc6000f8208ff */
[----:B------:R-:W-:Y:S02]  /*eb50*/  IMAD.IADD R5, R5, 0x1, R7 ;  /* 0x0000000105057824 */ /* 0x000fe400078e0207 */
[----:B------:R-:W0:Y:S03]  /*eb60*/  @P0 LDC R7, c[0x0][0x44c] ;  /* 0x00011300ff070b82 */ /* 0x000e260000000800 */
[----:B------:R-:W-:Y:S01]  /*eb70*/  LEA.HI.X R4, R4, UR9, R5, 0x1, P1 ;  /* 0x0000000904047c11 */ /* 0x000fe200088f0c05 */
[----:B------:R-:W-:-:S04]  /*eb80*/  VIADD R5, R6, 0x80 ;  /* 0x0000008006057836 */ /* 0x000fc80000000000 */
[----:B------:R-:W-:Y:S02]  /*eb90*/  IMAD.MOV.U32 R6, RZ, RZ, R5 ;  /* 0x000000ffff067224 */ /* 0x000fe400078e0005 */
[----:B0-----:R-:W-:-:S05]  /*eba0*/  @P0 IMAD.HI.U32 R7, R5, R7, RZ ;  /* 0x0000000705070227 */ /* 0x001fca00078e00ff */
[----:B------:R-:W-:-:S05]  /*ebb0*/  @P0 SHF.R.U32.HI R6, RZ, R8, R7 ;  /* 0x00000008ff060219 */ /* 0x000fca0000011607 */
[----:B------:R-:W-:Y:S02]  /*ebc0*/  IMAD.MOV R7, RZ, RZ, -R6 ;  /* 0x000000ffff077224 */ /* 0x000fe400078e0a06 */
[----:B------:R-:W-:-:S04]  /*ebd0*/  IMAD.WIDE.U32 R2, R6, UR4, R2 ;  /* 0x0000000406027c25 */ /* 0x000fc8000f8e0002 */
[----:B------:R-:W-:Y:S01]  /*ebe0*/  IMAD R5, R9, R7, R5 ;  /* 0x0000000709057224 */ /* 0x000fe200078e0205 */
[----:B------:R-:W-:-:S05]  /*ebf0*/  SHF.R.S32.HI R7, RZ, 0x1f, R6 ;  /* 0x0000001fff077819 */ /* 0x000fca0000011406 */
[----:B------:R-:W-:Y:S01]  /*ec00*/  IMAD R7, R7, UR4, RZ ;  /* 0x0000000407077c24 */ /* 0x000fe2000f8e02ff */
[----:B------:R-:W-:Y:S02]  /*ec10*/  ULDC UR4, c[0x0][0x2b8] ;  /* 0x0000ae0000047ab9 */ /* 0x000fe40000000800 */
[----:B------:R-:W-:Y:S01]  /*ec20*/  ISETP.GE.AND P0, PT, R10, UR4, PT ;  /* 0x000000040a007c0c */ /* 0x000fe2000bf06270 */
[----:B------:R-:W-:Y:S01]  /*ec30*/  IMAD R7, R6, UR5, R7 ;  /* 0x0000000506077c24 */ /* 0x000fe2000f8e0207 */
[----:B------:R0:W5:Y:S01]  /*ec40*/  LDL R10, [R1+0x8] ;  /* 0x00000800010a7983 */ /* 0x0001620000100800 */
[----:B------:R-:W-:Y:S02]  /*ec50*/  SHF.R.S32.HI R6, RZ, 0x1f, R5 ;  /* 0x0000001fff067819 */ /* 0x000fe40000011405 */
[----:B------:R-:W-:Y:S01]  /*ec60*/  IMAD.IADD R3, R3, 0x1, R7 ;  /* 0x0000000103037824 */ /* 0x000fe200078e0207 */
[----:B------:R-:W-:Y:S02]  /*ec70*/  ISETP.GE.AND P2, PT, R20, UR4, PT ;  /* 0x0000000414007c0c */ /* 0x000fe4000bf46270 */
[----:B------:R-:W-:Y:S01]  /*ec80*/  IMAD R6, R6, UR6, RZ ;  /* 0x0000000606067c24 */ /* 0x000fe2000f8e02ff */
[----:B------:R-:W-:Y:S01]  /*ec90*/  ISETP.GE.AND P1, PT, R12, UR4, PT ;  /* 0x000000040c007c0c */ /* 0x000fe2000bf26270 */
[----:B------:R-:W-:-:S04]  /*eca0*/  IMAD.WIDE.U32 R2, R5, UR6, R2 ;  /* 0x0000000605027c25 */ /* 0x000fc8000f8e0002 */
[----:B------:R-:W-:Y:S01]  /*ecb0*/  IMAD R6, R5, UR7, R6 ;  /* 0x0000000705067c24 */ /* 0x000fe2000f8e0206 */
[----:B------:R-:W-:-:S03]  /*ecc0*/  LEA R7, P3, R2, UR8, 0x1 ;  /* 0x0000000802077c11 */ /* 0x000fc6000f8608ff */
[----:B------:R-:W-:Y:S01]  /*ecd0*/  IMAD.IADD R6, R3, 0x1, R6 ;  /* 0x0000000103067824 */ /* 0x000fe200078e0206 */
[----:B------:R-:W-:Y:S01]  /*ece0*/  UMOV UR4, 0xffffffff ;  /* 0xffffffff00047882 */ /* 0x000fe20000000000 */
[----:B------:R-:W-:-:S03]  /*ecf0*/  LOP3.LUT R21, R11, 0x7f, RZ, 0xc0, !PT ;  /* 0x0000007f0b157812 */ /* 0x000fc600078ec0ff */
[----:B------:R-:W-:Y:S02]  /*ed00*/  LEA.HI.X R6, R2, UR9, R6, 0x1, P3 ;  /* 0x0000000902067c11 */ /* 0x000fe400098f0c06 */
[----:B------:R-:W-:Y:S01]  /*ed10*/  SHF.R.U32.HI R21, RZ, 0x2, R21 ;  /* 0x00000002ff157819 */ /* 0x000fe20000011615 */
[----:B0-----:R-:W-:Y:S06]  /*ed20*/  BRA.DIV UR4, `(.L_x_9589) ;  /* 0x0000004204b07947 */ /* 0x001fec000b800000 */
[----:B------:R-:W2:Y:S01]  /*ed30*/  LDL.LU R3, [R1+0x30] ;  /* 0x0000300001037983 */ /* 0x000ea20000300800 */
[----:B------:R-:W-:Y:S01]  /*ed40*/  IMAD R25, R25, 0xc0, R21 ;  /* 0x000000c019197824 */ /* 0x000fe200078e0215 */
[----:B------:R-:W-:Y:S02]  /*ed50*/  ULDC.64 UR4, c[0x0][0x208] ;  /* 0x0000820000047ab9 */ /* 0x000fe40000000a00 */
[----:B------:R-:W-:Y:S01]  /*ed60*/  SHFL.IDX PT, R2, R4, RZ, 0x1c1f ;  /* 0x001c1fff04027589 */ /* 0x000fe200000e0000 */
[----:B--2---:R-:W-:-:S03]  /*ed70*/  IMAD R5, R3, R9, RZ ;  /* 0x0000000903057224 */ /* 0x004fc600078e02ff */
[----:B------:R-:W0:Y:S02]  /*ed80*/  SHFL.IDX PT, R3, R0, RZ, 0x1c1f ;  /* 0x001c1fff00037589 */ /* 0x000e2400000e0000 */
[----:B------:R-:W-:-:S13]  /*ed90*/  ISETP.GE.AND P4, PT, R25, R5, PT ;  /* 0x000000051900720c */ /* 0x000fda0003f86270 */
[----:B0-----:R-:W-:-:S05]  /*eda0*/  @!P4 LEA R3, P3, R20, R3, 0x1 ;  /* 0x000000031403c211 */ /* 0x001fca00078608ff */
[----:B------:R-:W-:-:S05]  /*edb0*/  @!P4 IMAD.X R2, RZ, RZ, R2, P3 ;  /* 0x000000ffff02c224 */ /* 0x000fca00018e0602 */
[----:B------:R-:W-:-:S04]  /*edc0*/  @!P4 LOP3.LUT R3, R3, R2, RZ, 0x3c, !PT ;  /* 0x000000020303c212 */ /* 0x000fc800078e3cff */
[----:B------:R-:W-:-:S04]  /*edd0*/  @!P4 LOP3.LUT R2, R3, R2, RZ, 0x3c, !PT ;  /* 0x000000020302c212 */ /* 0x000fc800078e3cff */
[----:B------:R-:W-:-:S05]  /*ede0*/  @!P4 LOP3.LUT R3, R3, R2, RZ, 0x3c, !PT ;  /* 0x000000020303c212 */ /* 0x000fca00078e3cff */
[----:B------:R-:W-:Y:S01]  /*edf0*/  @!PT LDS RZ, [RZ] ;  /* 0x00000000fffff984 */ /* 0x000fe20000000800 */
[----:B-----5:R-:W-:Y:S04]  /*ee00*/  @!P4 LDGSTS.E.BYPASS.LTC128B.128 [R10+0xda00], desc[UR4][R2.64], !P2 ;  /* 0x0da00000020acfae */ /* 0x020fe8000d101d44 */
[----:B------:R-:W-:Y:S04]  /*ee10*/  @!P4 LDGSTS.E.BYPASS.LTC128B.128 [R10+0x10a00], desc[UR4][R2.64+0x40], !P1 ;  /* 0x10a00040020acfae */ /* 0x000fe8000c901d44 */
[----:B------:R0:W-:Y:S02]  /*ee20*/  @!P4 LDGSTS.E.BYPASS.LTC128B.128 [R10+0x13a00], desc[UR4][R2.64+0x80], !P0 ;  /* 0x13a00080020acfae */ /* 0x0001e4000c101d44 */
[----:B0-----:R-:W-:-:S02]  /*ee30*/  VIADD R2, R25, 0x20 ;  /* 0x0000002019027836 */ /* 0x001fc40000000000 */
[----:B------:R-:W0:Y:S03]  /*ee40*/  SHFL.IDX PT, R3, R0, 0x1, 0x1c1f ;  /* 0x003c1f0000037f89 */ /* 0x000e2600000e0000 */
[----:B------:R-:W-:Y:S02]  /*ee50*/  ISETP.GE.AND P3, PT, R2, R5, PT ;  /* 0x000000050200720c */ /* 0x000fe40003f66270 */
[----:B------:R-:W1:Y:S11]  /*ee60*/  SHFL.IDX PT, R2, R4, 0x1, 0x1c1f ;  /* 0x003c1f0004027f89 */ /* 0x000e7600000e0000 */
[----:B0-----:R-:W-:-:S05]  /*ee70*/  @!P3 LEA R3, P4, R20, R3, 0x1 ;  /* 0x000000031403b211 */ /* 0x001fca00078808ff */
[----:B-1----:R-:W-:-:S05]  /*ee80*/  @!P3 IMAD.X R2, RZ, RZ, R2, P4 ;  /* 0x000000ffff02b224 */ /* 0x002fca00020e0602 */
[----:B------:R-:W-:-:S04]  /*ee90*/  @!P3 LOP3.LUT R3, R3, R2, RZ, 0x3c, !PT ;  /* 0x000000020303b212 */ /* 0x000fc800078e3cff */
[----:B------:R-:W-:-:S04]  /*eea0*/  @!P3 LOP3.LUT R2, R3, R2, RZ, 0x3c, !PT ;  /* 0x000000020302b212 */ /* 0x000fc800078e3cff */
[----:B------:R-:W-:-:S05]  /*eeb0*/  @!P3 LOP3.LUT R3, R3, R2, RZ, 0x3c, !PT ;  /* 0x000000020303b212 */ /* 0x000fca00078e3cff */
[----:B------:R-:W-:Y:S04]  /*eec0*/  @!P3 LDGSTS.E.BYPASS.LTC128B.128 [R10+0xe200], desc[UR4][R2.64], !P2 ;  /* 0x0e200000020abfae */ /* 0x000fe8000d101d44 */
[----:B------:R-:W-:Y:S04]  /*eed0*/  @!P3 LDGSTS.E.BYPASS.LTC128B.128 [R10+0x11200], desc[UR4][R2.64+0x40], !P1 ;  /* 0x11200040020abfae */ /* 0x000fe8000c901d44 */
[----:B------:R0:W-:Y:S02]  /*eee0*/  @!P3 LDGSTS.E.BYPASS.LTC128B.128 [R10+0x14200], desc[UR4][R2.64+0x80], !P0 ;  /* 0x14200080020abfae */ /* 0x0001e4000c101d44 */
[----:B0-----:R-:W-:-:S02]  /*eef0*/  VIADD R2, R25, 0x40 ;  /* 0x0000004019027836 */ /* 0x001fc40000000000 */
[----:B------:R-:W0:Y:S03]  /*ef00*/  SHFL.IDX PT, R3, R0, 0x2, 0x1c1f ;  /* 0x005c1f0000037f89 */ /* 0x000e2600000e0000 */
[----:B------:R-:W-:Y:S02]  /*ef10*/  ISETP.GE.AND P3, PT, R2, R5, PT ;  /* 0x000000050200720c */ /* 0x000fe40003f66270 */
[----:B------:R-:W1:Y:S04]  /*ef20*/  SHFL.IDX PT, R2, R4, 0x2, 0x1c1f ;  /* 0x005c1f0004027f89 */ /* 0x000e6800000e0000 */
[----:B------:R-:W-:Y:S07]  /*ef30*/  SHFL.IDX PT, R4, R4, 0x3, 0x1c1f ;  /* 0x007c1f0004047f89 */ /* 0x000fee00000e0000 */
[----:B0-----:R-:W-:-:S05]  /*ef40*/  @!P3 LEA R3, P4, R20, R3, 0x1 ;  /* 0x000000031403b211 */ /* 0x001fca00078808ff */
[----:B-1----:R-:W-:-:S05]  /*ef50*/  @!P3 IMAD.X R2, RZ, RZ, R2, P4 ;  /* 0x000000ffff02b224 */ /* 0x002fca00020e0602 */
[----:B------:R-:W-:-:S04]  /*ef60*/  @!P3 LOP3.LUT R3, R3, R2, RZ, 0x3c, !PT ;  /* 0x000000020303b212 */ /* 0x000fc800078e3cff */
[----:B------:R-:W-:-:S04]  /*ef70*/  @!P3 LOP3.LUT R2, R3, R2, RZ, 0x3c, !PT ;  /* 0x000000020302b212 */ /* 0x000fc800078e3cff */
[----:B------:R-:W-:-:S05]  /*ef80*/  @!P3 LOP3.LUT R3, R3, R2, RZ, 0x3c, !PT ;  /* 0x000000020303b212 */ /* 0x000fca00078e3cff */
[----:B------:R-:W-:Y:S04]  /*ef90*/  @!P3 LDGSTS.E.BYPASS.LTC128B.128 [R10+0xea00], desc[UR4][R2.64], !P2 ;  /* 0x0ea00000020abfae */ /* 0x000fe8000d101d44 */
[----:B------:R-:W-:Y:S04]  /*efa0*/  @!P3 LDGSTS.E.BYPASS.LTC128B.128 [R10+0x11a00], desc[UR4][R2.64+0x40], !P1 ;  /* 0x11a00040020abfae */ /* 0x000fe8000c901d44 */
[----:B------:R0:W-:Y:S04]  /*efb0*/  @!P3 LDGSTS.E.BYPASS.LTC128B.128 [R10+0x14a00], desc[UR4][R2.64+0x80], !P0 ;  /* 0x14a00080020abfae */ /* 0x0001e8000c101d44 */
[----:B0-----:R0:W1:Y:S02]  /*efc0*/  SHFL.IDX PT, R2, R0, 0x3, 0x1c1f ;  /* 0x007c1f0000027f89 */ /* 0x00106400000e0000 */
[----:B0-----:R-:W-:-:S05]  /*efd0*/  VIADD R0, R25, 0x80 ;  /* 0x0000008019007836 */ /* 0x001fca0000000000 */
[----:B------:R-:W-:Y:S01]  /*efe0*/  ISETP.GE.AND P3, PT, R0, R5, PT ;  /* 0x000000050000720c */ /* 0x000fe20003f66270 */
[----:B------:R-:W-:-:S05]  /*eff0*/  VIADD R0, R25, 0x60 ;  /* 0x0000006019007836 */ /* 0x000fca0000000000 */
[----:B------:R-:W-:Y:S02]  /*f000*/  ISETP.GE.AND P4, PT, R0, R5, PT ;  /* 0x000000050000720c */ /* 0x000fe40003f86270 */
[----:B------:R-:W-:Y:S04]  /*f010*/  SHFL.IDX PT, R0, R6, RZ, 0x1c1f ;  /* 0x001c1fff06007589 */ /* 0x000fe800000e0000 */
[----:B------:R-:W-:Y:S07]  /*f020*/  SHFL.IDX PT, R6, R6, 0x1, 0x1c1f ;  /* 0x003c1f0006067f89 */ /* 0x000fee00000e0000 */
[----:B-1----:R-:W-:-:S05]  /*f030*/  @!P4 LEA R2, P5, R20, R2, 0x1 ;  /* 0x000000021402c211 */ /* 0x002fca00078a08ff */
[----:B------:R-:W-:Y:S02]  /*f040*/  @!P4 IMAD.X R3, RZ, RZ, R4, P5 ;  /* 0x000000ffff03c224 */ /* 0x000fe400028e0604 */
[----:B------:R-:W0:Y:S04]  /*f050*/  SHFL.IDX PT, R4, R7, RZ, 0x1c1f ;  /* 0x001c1fff07047589 */ /* 0x000e2800000e0000 */
[----:B------:R-:W-:Y:S04]  /*f060*/  @!P4 LDGSTS.E.BYPASS.LTC128B.128 [R10+0xf200], desc[UR4][R2.64], !P2 ;  /* 0x0f200000020acfae */ /* 0x000fe8000d101d44 */
[----:B------:R-:W-:Y:S04]  /*f070*/  @!P4 LDGSTS.E.BYPASS.LTC128B.128 [R10+0x12200], desc[UR4][R2.64+0x40], !P1 ;  /* 0x12200040020acfae */ /* 0x000fe8000c901d44 */
[----:B------:R1:W-:Y:S01]  /*f080*/  @!P4 LDGSTS.E.BYPASS.LTC128B.128 [R10+0x15200], desc[UR4][R2.64+0x80], !P0 ;  /* 0x15200080020acfae */ /* 0x0003e2000c101d44 */
[----:B0-----:R-:W-:-:S05]  /*f090*/  @!P3 LEA R4, P5, R20, R4, 0x1 ;  /* 0x000000041404b211 */ /* 0x001fca00078a08ff */
[----:B------:R-:W-:Y:S02]  /*f0a0*/  @!P3 IMAD.X R0, RZ, RZ, R0, P5 ;  /* 0x000000ffff00b224 */ /* 0x000fe400028e0600 */
[----:B-1----:R-:W-:Y:S02]  /*f0b0*/  @!P3 IMAD.MOV.U32 R2, RZ, RZ, R4 ;  /* 0x000000ffff02b224 */ /* 0x002fe400078e0004 */
[----:B------:R-:W-:-:S05]  /*f0c0*/  @!P3 IMAD.MOV.U32 R3, RZ, RZ, R0 ;  /* 0x000000ffff03b224 */ /* 0x000fca00078e0000 */
[----:B------:R-:W-:Y:S04]  /*f0d0*/  @!P3 LDGSTS.E.BYPASS.LTC128B.128 [R10+0xfa00], desc[UR4][R2.64], !P2 ;  /* 0x0fa00000020abfae */ /* 0x000fe8000d101d44 */
[----:B------:R-:W-:Y:S04]  /*f0e0*/  @!P3 LDGSTS.E.BYPASS.LTC128B.128 [R10+0x12a00], desc[UR4][R2.64+0x40], !P1 ;  /* 0x12a00040020abfae */ /* 0x000fe8000c901d44 */
[----:B------:R0:W-:Y:S04]  /*f0f0*/  @!P3 LDGSTS.E.BYPASS.LTC128B.128 [R10+0x15a00], desc[UR4][R2.64+0x80], !P0 ;  /* 0x15a00080020abfae */ /* 0x0001e8000c101d44 */
[----:B0-----:R0:W1:Y:S02]  /*f100*/  SHFL.IDX PT, R2, R7, 0x1, 0x1c1f ;  /* 0x003c1f0007027f89 */ /* 0x00106400000e0000 */
.L_x_9704:
[----:B------:R-:W-:Y:S01]  /*f110*/  VIADD R25, R25, 0xa0 ;  /* 0x000000a019197836 */ /* 0x000fe20000000000 */
[----:B------:R-:W-:Y:S01]  /*f120*/  ULDC.64 UR4, c[0x0][0x208] ;  /* 0x0000820000047ab9 */ /* 0x000fe20000000a00 */
[----:B------:R-:W-:-:S03]  /*f130*/  VIADD R8, R17, 0x31c00 ;  /* 0x00031c0011087836 */ /* 0x000fc60000000000 */
[----:B------:R-:W-:-:S13]  /*f140*/  ISETP.GE.AND P3, PT, R25, R5, PT ;  /* 0x000000051900720c */ /* 0x000fda0003f66270 */
[----:B-1----:R-:W-:-:S05]  /*f150*/  @!P3 LEA R2, P4, R20, R2, 0x1 ;  /* 0x000000021402b211 */ /* 0x002fca00078808ff */
[----:B------:R-:W-:-:S05]  /*f160*/  @!P3 IMAD.X R3, RZ, RZ, R6, P4 ;  /* 0x000000ffff03b224 */ /* 0x000fca00020e0606 */
[----:B------:R-:W-:Y:S01]  /*f170*/  @!PT LDS RZ, [RZ] ;  /* 0x00000000fffff984 */ /* 0x000fe20000000800 */
[----:B------:R-:W-:Y:S01]  /*f180*/  @!PT LDS RZ, [RZ] ;  /* 0x00000000fffff984 */ /* 0x000fe20000000800 */
[----:B------:R-:W-:Y:S01]  /*f190*/  @!PT LDS RZ, [RZ] ;  /* 0x00000000fffff984 */ /* 0x000fe20000000800 */
[----:B------:R1:W-:Y:S04]  /*f1a0*/  @!P3 LDGSTS.E.BYPASS.LTC128B.128 [R10+0x10200], desc[UR4][R2.64], !P2 ;  /* 0x10200000020abfae */ /* 0x0003e8000d101d44 */
[----:B------:R1:W-:Y:S04]  /*f1b0*/  @!P3 LDGSTS.E.BYPASS.LTC128B.128 [R10+0x13200], desc[UR4][R2.64+0x40], !P1 ;  /* 0x13200040020abfae */ /* 0x0003e8000c901d44 */
[----:B------:R1:W-:Y:S01]  /*f1c0*/  @!P3 LDGSTS.E.BYPASS.LTC128B.128 [R10+0x16200], desc[UR4][R2.64+0x80], !P0 ;  /* 0x16200080020abfae */ /* 0x0003e2000c101d44 */
[----:B------:R-:W-:Y:S01]  /*f1d0*/  PLOP3.LUT P0, PT, PT, PT, PT, 0x80, 0x0 ;  /* 0x000000000000781c */ /* 0x000fe20003f0f070 */
[----:B------:R-:W-:-:S12]  /*f1e0*/  NOP ;  /* 0x0000000000007918 */ /* 0x000fd80000000000 */
.L_x_9590:
[----:B------:R-:W-:Y:S02]  /*f1f0*/  PLOP3.LUT P1, PT, P1, P0, PT, 0xa2, 0x0 ;  /* 0x000000000000781c */ /* 0x000fe40000f21472 */
[----:B------:R-:W-:-:S08]  /*f200*/  @P0 R2UR P1, UR4, R17 ;  /* 0x00000000110402ca */ /* 0x000fd00000020000 */
[----:B------:R-:W-:-:S05]  /*f210*/  @P0 PLOP3.LUT P0, PT, P1, PT, PT, 0x80, 0x0 ;  /* 0x000000000000081c */ /* 0x000fca0000f0f070 */
[----:B------:R-:W-:Y:S01]  /*f220*/  @!P1 SYNCS.ARRIVE.TRANS64.RED.A0T1 RZ, [UR4+0x31c00], RZ ;  /* 0x031c00ffffff99a7 */ /* 0x000fe20008200404 */
[----:B------:R-:W-:Y:S07]  /*f230*/  @!P1 ARRIVES.LDGSTSBAR.64.TRANSCNT [UR4+0x31c00] ;  /* 0x031c0000ff0099b0 */ /* 0x000fee0008000a84 */
[----:B------:R-:W-:Y:S05]  /*f240*/  @P0 BRA.U.ANY `(.L_x_9590) ;  /* 0xfffffffd00e80947 */ /* 0x000fea000393ffff */
[----:B-1----:R-:W2:Y:S02]  /*f250*/  LDL.LU R2, [R1+0x34] ;  /* 0x0000340001027983 */ /* 0x002ea40000300800 */
[----:B--2---:R-:W-:-:S05]  /*f260*/  VIADD R2, R2, 0x1 ;  /* 0x0000000102027836 */ /* 0x004fca0000000000 */
        /* <DEDUP_REMOVED lines=8> */
[----:B------:R-:W2:Y:S03]  /*f2f0*/  SYNCS.PHASECHK.TRANS64.TRYWAIT P0, [R17+URZ+0x31c20], R0 ;  /* 0x031c2000110075a7 */ /* 0x000ea6000800017f */
[----:B-12---:R-:W-:Y:S05]  /*f300*/  @!P0 BRA `(.L_x_9592) ;  /* 0x00000044005c8947 */ /* 0x006fea0003800000 */
.L_x_9705:
[----:B------:R-:W-:Y:S05]  /*f310*/  BSYNC B0 ;  /* 0x0000000000007941 */ /* 0x000fea0003800000 */
.L_x_9591:
[----:B------:R-:W1:Y:S04]  /*f320*/  LDL R2, [R1+0x18] ;  /* 0x0000180001027983 */ /* 0x000e680000100800 */
[----:B------:R-:W2:Y:S01]  /*f330*/  LDL R3, [R1+0x4] ;  /* 0x0000040001037983 */ /* 0x000ea20000100800 */
[----:B------:R-:W-:Y:S01]  /*f340*/  BSSY B0, `(.L_x_9593) ;  /* 0x0000232000007945 */ /* 0x000fe20003800000 */
[----:B-1----:R-:W-:-:S05]  /*f350*/  VIADD R0, R2, 0xfffffffe ;  /* 0xfffffffe02007836 */ /* 0x002fca0000000000 */
[----:B--2---:R-:W-:-:S13]  /*f360*/  ISETP.GE.AND P0, PT, R0, R3, PT ;  /* 0x000000030000720c */ /* 0x004fda0003f06270 */
[----:B------:R-:W-:Y:S05]  /*f370*/  @!P0 BRA `(.L_x_9594) ;  /* 0x0000002000b88947 */ /* 0x000fea0003800000 */
[----:B------:R-:W2:Y:S04]  /*f380*/  LDL.LU R2, [R1+0x38] ;  /* 0x0000380001027983 */ /* 0x000ea80000300800 */
[----:B------:R-:W3:Y:S04]  /*f390*/  LDL.LU R5, [R1+0x14] ;  /* 0x0000140001057983 */ /* 0x000ee80000300800 */
[----:B------:R-:W4:Y:S01]  /*f3a0*/  LDL.LU R4, [R1+0x20] ;  /* 0x0000200001047983 */ /* 0x000f220000300800 */
[----:B0-----:R-:W-:Y:S01]  /*f3b0*/  LOP3.LUT R7, RZ, R3, RZ, 0x33, !PT ;  /* 0x00000003ff077212 */ /* 0x001fe200078e33ff */
        /* <DEDUP_REMOVED lines=10> */
[----:B------:R-:W-:Y:S01]  /*f460*/  LOP3.LUT P1, RZ, R29, 0x1, RZ, 0xc0, !PT ;  /* 0x000000011dff7812 */ /* 0x000fe2000782c0ff */
[----:B------:R-:W-:Y:S01]  /*f470*/  VIADD R6, R18, 0x1 ;  /* 0x0000000112067836 */ /* 0x000fe20000000000 */
[----:B------:R-:W-:Y:S04]  /*f480*/  BSSY B1, `(.L_x_9597) ;  /* 0x00000ae000017945 */ /* 0x000fe80003800000 */
[----:B------:R-:W-:-:S04]  /*f490*/  ISETP.NE.AND P0, PT, R6, 0x2, PT ;  /* 0x000000020600780c */ /* 0x000fc80003f05270 */
[----:B------:R-:W-:Y:S02]  /*f4a0*/  SEL R10, RZ, 0x1, P0 ;  /* 0x00000001ff0a7807 */ /* 0x000fe40000000000 */
[----:B------:R-:W-:Y:S02]  /*f4b0*/  SEL R6, R6, RZ, P0 ;  /* 0x000000ff06067207 */ /* 0x000fe40000000000 */
[----:B------:R-:W-:Y:S01]  /*f4c0*/  LOP3.LUT R10, R28, R10, RZ, 0x3c, !PT ;  /* 0x0000000a1c0a7212 */ /* 0x000fe200078e3cff */
[----:B------:R-:W-:Y:S06]  /*f4d0*/  @!P1 BRA `(.L_x_9598) ;  /* 0x0000000800a09947 */ /* 0x000fec0003800000 */
[----:B------:R-:W-:Y:S01]  /*f4e0*/  ULDC.64 UR4, c[0x0][0x418] ;  /* 0x0001060000047ab9 */ /* 0x000fe20000000a00 */
[----:B------:R-:W-:Y:S01]  /*f4f0*/  IMAD.MOV.U32 R5, RZ, RZ, R19 ;  /* 0x000000ffff057224 */ /* 0x000fe200078e0013 */
[----:B------:R-:W-:-:S04]  /*f500*/  ISETP.NE.U32.AND P0, PT, RZ, UR4, PT ;  /* 0x00000004ff007c0c */ /* 0x000fc8000bf05070 */
[----:B------:R-:W-:-:S13]  /*f510*/  ISETP.NE.AND.EX P0, PT, RZ, UR5, PT, P0 ;  /* 0x00000005ff007c0c */ /* 0x000fda000bf05300 */
        /* <DEDUP_REMOVED lines=15> */
[----:B------:R-:W-:-:S04]  /*f610*/  IMAD R4, R23, UR7, R4 ;  /* 0x0000000717047c24 */ /* 0x000fc8000f8e0204 */
[----:B------:R-:W-:Y:S01]  /*f620*/  IMAD.IADD R3, R4, 0x1, R3 ;  /* 0x0000000104037824 */ /* 0x000fe200078e0203 */
[----:B------:R-:W-:-:S04]  /*f630*/  LEA R4, P0, R2, UR4, 0x2 ;  /* 0x0000000402047c11 */ /* 0x000fc8000f8010ff */
[----:B------:R-:W-:-:S06]  /*f640*/  LEA.HI.X R5, R2, UR5, R3, 0x2, P0 ;  /* 0x0000000502057c11 */ /* 0x000fcc00080f1403 */
[----:B------:R0:W5:Y:S03]  /*f650*/  LDG.E R5, desc[UR8][R4.64] ;  /* 0x0000000804057981 */ /* 0x000166000c1e1900 */
.L_x_9599:
[----:B------:R-:W-:Y:S01]  /*f660*/  IMAD R3, R6, 0x8, R17 ;  /* 0x0000000806037824 */ /* 0x000fe200078e0211 */
[----:B------:R-:W-:Y:S01]  /*f670*/  SHF.L.U32 R2, R10, 0x1f, RZ ;  /* 0x0000001f0a027819 */ /* 0x000fe200000006ff */
[----:B------:R-:W-:Y:S03]  /*f680*/  BSSY B3, `(.L_x_9600) ;  /* 0x0000003000037945 */ /* 0x000fe60003800000 */
[----:B------:R-:W1:Y:S02]  /*f690*/  SYNCS.PHASECHK.TRANS64.TRYWAIT P0, [R3+URZ+0x31c40], R2 ;  /* 0x031c4002030075a7 */ /* 0x000e64000800017f */
[----:B-1----:R-:W-:Y:S05]  /*f6a0*/  @!P0 BRA `(.L_x_9601) ;  /* 0x0000004000888947 */ /* 0x002fea0003800000 */
.L_x_9706:
[----:B------:R-:W-:Y:S05]  /*f6b0*/  BSYNC B3 ;  /* 0x0000000000037941 */ /* 0x000fea0003800000 */
.L_x_9600:
        /* <DEDUP_REMOVED lines=12> */
.L_x_9603:
[----:B------:R-:W-:Y:S05]  /*f780*/  BSYNC B3 ;  /* 0x0000000000037941 */ /* 0x000fea0003800000 */
.L_x_9602:
[----:B------:R-:W-:Y:S01]  /*f790*/  IMAD.MOV.U32 R14, RZ, RZ, RZ ;  /* 0x000000ffff0e7224 */ /* 0x000fe200078e00ff */
[----:B------:R-:W-:Y:S01]  /*f7a0*/  UIADD3 UR4, UP0, UR36, 0x370, URZ ;  /* 0x0000037024047890 */ /* 0x000fe2000ff1e03f */
[----:B------:R-:W-:Y:S01]  /*f7b0*/  IMAD R4, R6, 0x6c00, R17 ;  /* 0x00006c0006047824 */ /* 0x000fe200078e0211 */
[----:B------:R-:W-:Y:S01]  /*f7c0*/  PLOP3.LUT P0, PT, PT, PT, PT, 0x80, 0x0 ;  /* 0x000000000000781c */ /* 0x000fe20003f0f070 */
[----:B-1----:R-:W-:Y:S01]  /*f7d0*/  VIADD R3, R3, 0x31c30 ;  /* 0x00031c3003037836 */ /* 0x002fe20000000000 */
[----:B------:R-:W-:Y:S01]  /*f7e0*/  R2UR UR10, R14 ;  /* 0x000000000e0a72ca */ /* 0x000fe200000e0000 */
[----:B------:R-:W-:Y:S01]  /*f7f0*/  IMAD R2, R0, 0x90, R26 ;  /* 0x0000009000027824 */ /* 0x000fe200078e021a */
[----:B------:R-:W-:Y:S01]  /*f800*/  UIADD3.X UR5, URZ, UR37, URZ, UP0, !UPT ;  /* 0x000000253f057290 */ /* 0x000fe200087fe43f */
[----:B------:R-:W-:Y:S01]  /*f810*/  VIADD R11, R4, 0x16a00 ;  /* 0x00016a00040b7836 */ /* 0x000fe20000000000 */
[----:B------:R-:W-:Y:S01]  /*f820*/  UMOV UR6, 0x0 ;  /* 0x0000000000067882 */ /* 0x000fe20000000000 */
[----:B------:R-:W-:-:S10]  /*f830*/  UMOV UR7, 0x14f00000 ;  /* 0x14f0000000077882 */ /* 0x000fd40000000000 */
.L_x_9604:
        /* <DEDUP_REMOVED lines=16> */
.L_x_9605:
        /* <DEDUP_REMOVED lines=16> */
.L_x_9606:
        /* <DEDUP_REMOVED lines=15> */
.L_x_9707:
[----:B------:R-:W-:Y:S05]  /*fb30*/  BSYNC B3 ;  /* 0x0000000000037941 */ /* 0x000fea0003800000 */
.L_x_9607:
        /* <DEDUP_REMOVED lines=12> */
.L_x_9610:
[----:B------:R-:W-:Y:S05]  /*fc00*/  BSYNC B3 ;  /* 0x0000000000037941 */ /* 0x000fea0003800000 */
.L_x_9609:
[----:B------:R-:W-:Y:S01]  /*fc10*/  R2UR UR10, R14 ;  /* 0x000000000e0a72ca */ /* 0x000fe200000e0000 */
[--C-:B0-----:R-:W-:Y:S01]  /*fc20*/  IMAD R2, R18, 0x8, R17.reuse ;  /* 0x0000000812027824 */ /* 0x101fe200078e0211 */
[----:B------:R-:W-:Y:S01]  /*fc30*/  R2UR UR6, R12 ;  /* 0x000000000c0672ca */ /* 0x000fe200000e0000 */
[----:B------:R-:W-:Y:S01]  /*fc40*/  IMAD R3, R18, 0x6c00, R17 ;  /* 0x00006c0012037824 */ /* 0x000fe200078e0211 */
[----:B------:R-:W-:Y:S01]  /*fc50*/  R2UR UR7, R13 ;  /* 0x000000000d0772ca */ /* 0x000fe200000e0000 */
[----:B------:R-:W-:Y:S01]  /*fc60*/  UIADD3 UR4, UP0, UR36, 0x470, URZ ;  /* 0x0000047024047890 */ /* 0x000fe2000ff1e03f */
[----:B------:R-:W-:Y:S01]  /*fc70*/  PLOP3.LUT P0, PT, PT, PT, PT, 0x80, 0x0 ;  /* 0x000000000000781c */ /* 0x000fe20003f0f070 */
[----:B------:R-:W-:Y:S02]  /*fc80*/  IMAD R4, R22, 0x90, R26 ;  /* 0x0000009016047824 */ /* 0x000fe400078e021a */
[----:B------:R-:W-:Y:S01]  /*fc90*/  VIADD R2, R2, 0x31c50 ;  /* 0x00031c5002027836 */ /* 0x000fe20000000000 */
[----:B------:R-:W-:Y:S01]  /*fca0*/  UIADD3.X UR5, URZ, UR37, URZ, UP0, !UPT ;  /* 0x000000253f057290 */ /* 0x000fe200087fe43f */
[----:B------:R-:W-:-:S11]  /*fcb0*/  VIADD R11, R3, 0x200 ;  /* 0x00000200030b7836 */ /* 0x000fd60000000000 */
.L_x_9611:
        /* <DEDUP_REMOVED lines=15> */
.L_x_9612:
        /* <DEDUP_REMOVED lines=15> */
.L_x_9613:
        /* <DEDUP_REMOVED lines=10> */
[----:B------:R-:W-:Y:S02]  /*ff40*/  IMAD.MOV.U32 R19, RZ, RZ, R5 ;  /* 0x000000ffff137224 */ /* 0x000fe400078e0005 */
[----:B------:R-:W-:-:S07]  /*ff50*/  IMAD.MOV.U32 R22, RZ, RZ, R0 ;  /* 0x000000ffff167224 */ /* 0x000fce00078e0000 */
.L_x_9598:
[----:B------:R-:W-:Y:S05]  /*ff60*/  BSYNC B1 ;  /* 0x0000000000017941 */ /* 0x000fea0003800000 */
.L_x_9597:
[----:B------:R-:W2:Y:S01]  /*ff70*/  LDL.LU R0, [R1+0x18] ;  /* 0x0000180001007983 */ /* 0x000ea20000300800 */
[----:B------:R-:W-:Y:S02]  /*ff80*/  IMAD.MOV.U32 R28, RZ, RZ, R10 ;  /* 0x000000ffff1c7224 */ /* 0x000fe400078e000a */
[----:B------:R-:W-:Y:S02]  /*ff90*/  IMAD.MOV.U32 R18, RZ, RZ, R6 ;  /* 0x000000ffff127224 */ /* 0x000fe400078e0006 */
[----:B--2---:R-:W-:-:S07]  /*ffa0*/  VIADD R0, R0, 0xfffffffd ;  /* 0xfffffffd00007836 */ /* 0x004fce0000000000 */
.L_x_9596:
[----:B------:R-:W-:Y:S05]  /*ffb0*/  BSYNC B2 ;  /* 0x0000000000027941 */ /* 0x000fea0003800000 */
.L_x_9595:
[----:B------:R-:W-:Y:S01]  /*ffc0*/  VIADD R7, R7, 0xfffffffe ;  /* 0xfffffffe07077836 */ /* 0x000fe20000000000 */
[----:B------:R-:W-:-:S04]  /*ffd0*/  LOP3.LUT R2, RZ, R9, RZ, 0x33, !PT ;  /* 0x00000009ff027212 */ /* 0x000fc800078e33ff */
[----:B------:R-:W-:-:S13]  /*ffe0*/  ISETP.NE.AND P0, PT, R7, R2, PT ;  /* 0x000000020700720c */ /* 0x000fda0003f05270 */
[----:B------:R-:W-:Y:S05]  /*fff0*/  @!P0 BRA `(.L_x_9594) ;  /* 0x0000001400988947 */ /* 0x000fea0003800000 */
[----:B------:R-:W-:-:S07]  /*10000*/  IMAD.MOV.U32 R4, RZ, RZ, R19 ;  /* 0x000000ffff047224 */ /* 0x000fce00078e0013 */
.L_x_9648:
[----:B------:R-:W-:Y:S01]  /*10010*/  LOP3.LUT P1, RZ, R29, 0x1, RZ, 0xc0, !PT ;  /* 0x000000011dff7812 */ /* 0x000fe2000782c0ff */
[----:B------:R-:W-:Y:S01]  /*10020*/  VIADD R6, R18, 0x1 ;  /* 0x0000000112067836 */ /* 0x000fe20000000000 */
[----:B------:R-:W-:Y:S05]  /*10030*/  YIELD ;  /* 0x0000000000007946 */ /* 0x000fea0003800000 */
[----:B------:R-:W-:Y:S01]  /*10040*/  ISETP.NE.AND P0, PT, R6, 0x2, PT ;  /* 0x000000020600780c */ /* 0x000fe20003f05270 */
[----:B------:R-:W-:Y:S03]  /*10050*/  BSSY B1, `(.L_x_9614) ;  /* 0x00000ab000017945 */ /* 0x000fe60003800000 */
[----:B------:R-:W-:-:S02]  /*10060*/  SEL R7, RZ, 0x1, P0 ;  /* 0x00000001ff077807 */ /* 0x000fc40000000000 */
        /* <DEDUP_REMOVED lines=25> */
[----:B------:R-:W-:-:S05]  /*10200*/  LEA.HI.X R5, R2, UR5, R3, 0x2, P0 ;  /* 0x0000000502057c11 */ /* 0x000fca00080f1403 */
[----:B------:R0:W5:Y:S04]  /*10210*/  LDG.E R4, desc[UR8][R4.64] ;  /* 0x0000000804047981 */ /* 0x000168000c1e1900 */
.L_x_9616:
[----:B------:R-:W-:Y:S01]  /*10220*/  IMAD R3, R6, 0x8, R17 ;  /* 0x0000000806037824 */ /* 0x000fe200078e0211 */
[----:B------:R-:W-:Y:S01]  /*10230*/  SHF.L.U32 R2, R7, 0x1f, RZ ;  /* 0x0000001f07027819 */ /* 0x000fe200000006ff */
[----:B------:R-:W-:Y:S03]  /*10240*/  BSSY B2, `(.L_x_9617) ;  /* 0x0000003000027945 */ /* 0x000fe60003800000 */
[----:B------:R-:W1:Y:S02]  /*10250*/  SYNCS.PHASECHK.TRANS64.TRYWAIT P0, [R3+URZ+0x31c40], R2 ;  /* 0x031c4002030075a7 */ /* 0x000e64000800017f */
[----:B-1----:R-:W-:Y:S05]  /*10260*/  @!P0 BRA `(.L_x_9618) ;  /* 0x0000003400c08947 */ /* 0x002fea0003800000 */
.L_x_9708:
[----:B------:R-:W-:Y:S05]  /*10270*/  BSYNC B2 ;  /* 0x0000000000027941 */ /* 0x000fea0003800000 */
.L_x_9617:
        /* <DEDUP_REMOVED lines=12> */
.L_x_9620:
[----:B------:R-:W-:Y:S05]  /*10340*/  BSYNC B2 ;  /* 0x0000000000027941 */ /* 0x000fea0003800000 */
.L_x_9619:
        /* <DEDUP_REMOVED lines=11> */
.L_x_9621:
        /* <DEDUP_REMOVED lines=16> */
.L_x_9622:
        /* <DEDUP_REMOVED lines=16> */
.L_x_9623:
        /* <DEDUP_REMOVED lines=15> */
.L_x_9709:
[----:B------:R-:W-:Y:S05]  /*106f0*/  BSYNC B2 ;  /* 0x0000000000027941 */ /* 0x000fea0003800000 */
.L_x_9624:
        /* <DEDUP_REMOVED lines=11> */
.L_x_9627:
[----:B------:R-:W-:Y:S05]  /*107b0*/  BSYNC B2 ;  /* 0x0000000000027941 */ /* 0x000fea0003800000 */
.L_x_9626:
[----:B------:R-:W-:Y:S01]  /*107c0*/  R2UR UR6, R2 ;  /* 0x00000000020672ca */ /* 0x000fe200000e0000 */
[----:B------:R-:W-:Y:S01]  /*107d0*/  IMAD R18, R18, 0x6c00, R17 ;  /* 0x00006c0012127824 */ /* 0x000fe200078e0211 */
[----:B------:R-:W-:Y:S01]  /*107e0*/  R2UR UR7, R3 ;  /* 0x00000000030772ca */ /* 0x000fe200000e0000 */
[----:B------:R-:W-:Y:S01]  /*107f0*/  UIADD3 UR4, UP0, UR36, 0x470, URZ ;  /* 0x0000047024047890 */ /* 0x000fe2000ff1e03f */
[----:B------:R-:W-:Y:S01]  /*10800*/  R2UR UR10, R5 ;  /* 0x00000000050a72ca */ /* 0x000fe200000e0000 */
[----:B------:R-:W-:Y:S01]  /*10810*/  IMAD R5, R22, 0x90, R26 ;  /* 0x0000009016057824 */ /* 0x000fe200078e021a */
[----:B------:R-:W-:Y:S01]  /*10820*/  PLOP3.LUT P0, PT, PT, PT, PT, 0x80, 0x0 ;  /* 0x000000000000781c */ /* 0x000fe20003f0f070 */
[----:B0-----:R-:W-:Y:S01]  /*10830*/  VIADD R12, R12, 0x50 ;  /* 0x000000500c0c7836 */ /* 0x001fe20000000000 */
[----:B------:R-:W-:Y:S01]  /*10840*/  UIADD3.X UR5, URZ, UR37, URZ, UP0, !UPT ;  /* 0x000000253f057290 */ /* 0x000fe200087fe43f */
[----:B------:R-:W-:-:S11]  /*10850*/  VIADD R13, R18, 0x200 ;  /* 0x00000200120d7836 */ /* 0x000fd60000000000 */
.L_x_9628:
        /* <DEDUP_REMOVED lines=12> */
[----:B------:R-:W-:Y:S01]  /*10920*/  R2UR UR10, R10 ;  /* 0x000000000a0a72ca */ /* 0x000fe200000e0000 */
[----:B------:R-:W-:Y:S01]  /*10930*/  VIADD R10, R18, 0x2600 ;  /* 0x00002600120a7836 */ /* 0x000fe20000000000 */
[----:B------:R-:W-:-:S13]  /*10940*/  PLOP3.LUT P0, PT, PT, PT, PT, 0x80, 0x0 ;  /* 0x000000000000781c */ /* 0x000fda0003f0f070 */
.L_x_9629:
        /* <DEDUP_REMOVED lines=15> */
.L_x_9630:
        /* <DEDUP_REMOVED lines=12> */
.L_x_9615:
[----:B------:R-:W-:Y:S05]  /*10b00*/  BSYNC B1 ;  /* 0x0000000000017941 */ /* 0x000fea0003800000 */
.L_x_9614:
[----:B------:R-:W-:Y:S01]  /*10b10*/  LOP3.LUT P1, RZ, R29, 0x1, RZ, 0xc0, !PT ;  /* 0x000000011dff7812 */ /* 0x000fe2000782c0ff */
[----:B------:R-:W-:Y:S01]  /*10b20*/  VIADD R18, R6, 0x1 ;  /* 0x0000000106127836 */ /* 0x000fe20000000000 */
[----:B------:R-:W-:Y:S01]  /*10b30*/  BSSY B1, `(.L_x_9631) ;  /* 0x00000ae000017945 */ /* 0x000fe20003800000 */
[----:B------:R-:W-:-:S03]  /*10b40*/  VIADD R9, R0, 0xffffffff ;  /* 0xffffffff00097836 */ /* 0x000fc60000000000 */
        /* <DEDUP_REMOVED lines=29> */
.L_x_9633:
[----:B------:R-:W-:Y:S01]  /*10d20*/  IMAD R2, R18, 0x8, R17 ;  /* 0x0000000812027824 */ /* 0x000fe200078e0211 */
[----:B------:R-:W-:Y:S01]  /*10d30*/  SHF.L.U32 R3, R28, 0x1f, RZ ;  /* 0x0000001f1c037819 */ /* 0x000fe200000006ff */
[----:B------:R-:W-:Y:S03]  /*10d40*/  BSSY B2, `(.L_x_9634) ;  /* 0x0000003000027945 */ /* 0x000fe60003800000 */
[----:B------:R-:W1:Y:S02]  /*10d50*/  SYNCS.PHASECHK.TRANS64.TRYWAIT P0, [R2+URZ+0x31c40], R3 ;  /* 0x031c4003020075a7 */ /* 0x000e64000800017f */
[----:B-1----:R-:W-:Y:S05]  /*10d60*/  @!P0 BRA `(.L_x_9635) ;  /* 0x0000002c00288947 */ /* 0x002fea0003800000 */
.L_x_9710:
[----:B------:R-:W-:Y:S05]  /*10d70*/  BSYNC B2 ;  /* 0x0000000000027941 */ /* 0x000fea0003800000 */
.L_x_9634:
        /* <DEDUP_REMOVED lines=12> */
.L_x_9637:
[----:B------:R-:W-:Y:S05]  /*10e40*/  BSYNC B2 ;  /* 0x0000000000027941 */ /* 0x000fea0003800000 */
.L_x_9636:
[----:B------:R-:W-:Y:S01]  /*10e50*/  IMAD.MOV.U32 R13, RZ, RZ, RZ ;  /* 0x000000ffff0d7224 */ /* 0x000fe200078e00ff */
[----:B------:R-:W-:Y:S01]  /*10e60*/  UIADD3 UR4, UP0, UR36, 0x370, URZ ;  /* 0x0000037024047890 */ /* 0x000fe2000ff1e03f */
[C---:B-1----:R-:W-:Y:S01]  /*10e70*/  IMAD R3, R18.reuse, 0x8, R8 ;  /* 0x0000000812037824 */ /* 0x042fe200078e0208 */
[----:B------:R-:W-:Y:S01]  /*10e80*/  PLOP3.LUT P0, PT, PT, PT, PT, 0x80, 0x0 ;  /* 0x000000000000781c */ /* 0x000fe20003f0f070 */
[----:B------:R-:W-:Y:S01]  /*10e90*/  IMAD R12, R18, 0x6c00, R17 ;  /* 0x00006c00120c7824 */ /* 0x000fe200078e0211 */
[----:B------:R-:W-:Y:S01]  /*10ea0*/  R2UR UR10, R13 ;  /* 0x000000000d0a72ca */ /* 0x000fe200000e0000 */
[----:B------:R-:W-:Y:S01]  /*10eb0*/  VIADD R3, R3, 0x30 ;  /* 0x0000003003037836 */ /* 0x000fe20000000000 */
[----:B------:R-:W-:Y:S01]  /*10ec0*/  UIADD3.X UR5, URZ, UR37, URZ, UP0, !UPT ;  /* 0x000000253f057290 */ /* 0x000fe200087fe43f */
[----:B------:R-:W-:Y:S01]  /*10ed0*/  IMAD R2, R10, 0x90, R26 ;  /* 0x000000900a027824 */ /* 0x000fe200078e021a */
[----:B------:R-:W-:Y:S01]  /*10ee0*/  UMOV UR6, 0x0 ;  /* 0x0000000000067882 */ /* 0x000fe20000000000 */
[----:B------:R-:W-:Y:S01]  /*10ef0*/  VIADD R5, R12, 0x16a00 ;  /* 0x00016a000c057836 */ /* 0x000fe20000000000 */
[----:B------:R-:W-:-:S09]  /*10f00*/  UMOV UR7, 0x14f00000 ;  /* 0x14f0000000077882 */ /* 0x000fd20000000000 */
.L_x_9638:
        /* <DEDUP_REMOVED lines=16> */
.L_x_9639:
        /* <DEDUP_REMOVED lines=16> */
.L_x_9640:
        /* <DEDUP_REMOVED lines=15> */
.L_x_9711:
[----:B------:R-:W-:Y:S05]  /*11200*/  BSYNC B2 ;  /* 0x0000000000027941 */ /* 0x000fea0003800000 */
.L_x_9641:
[----:B------:R-:W-:Y:S01]  /*11210*/  BSSY B2, `(.L_x_9643) ;  /* 0x000000b000027945 */ /* 0x000fe20003800000 */
[----:B0-----:R-:W-:Y:S02]  /*11220*/  IMAD.MOV.U32 R2, RZ, RZ, 0x0 ;  /* 0x00000000ff027424 */ /* 0x001fe400078e00ff */
[----:B------:R-:W-:Y:S01]  /*11230*/  IMAD.MOV.U32 R3, RZ, RZ, 0x14f00000 ;  /* 0x14f00000ff037424 */ /* 0x000fe200078e00ff */
[----:B------:R-:W-:Y:S06]  /*11240*/  @P1 BRA `(.L_x_9644) ;  /* 0x00000000001c1947 */ /* 0x000fec0003800000 */
[----:B------:R-:W0:Y:S02]  /*11250*/  S2R R12, SR_TID.X ;  /* 0x00000000000c7919 */ /* 0x000e240000002100 */
[----:B0-----:R-:W-:Y:S01]  /*11260*/  LOP3.LUT R14, R12, 0x1f, RZ, 0xc0, !PT ;  /* 0x0000001f0c0e7812 */ /* 0x001fe200078ec0ff */
[----:B------:R-:W-:-:S03]  /*11270*/  IMAD.MOV.U32 R12, RZ, RZ, 0x6c00 ;  /* 0x00006c00ff0c7424 */ /* 0x000fc600078e00ff */
[----:B------:R-:W-:Y:S01]  /*11280*/  ISETP.NE.AND P0, PT, R14, RZ, PT ;  /* 0x000000ff0e00720c */ /* 0x000fe20003f05270 */
[----:B------:R0:W-:-:S12]  /*11290*/  SYNCS.ARRIVE.TRANS64 RZ, [R7+URZ+0x50], R12 ;  /* 0x0000500c07ff79a7 */ /* 0x0001d8000800003f */
[----:B0-----:R-:W-:Y:S05]  /*112a0*/  @!P0 BRA `(.L_x_9644) ;  /* 0x0000000000048947 */ /* 0x001fea0003800000 */
[----:B------:R-:W-:Y:S01]  /*112b0*/  BPT.TRAP 0x1 ;  /* 0x000000040000795c */ /* 0x000fe20000300000 */
.L_x_9644:
[----:B------:R-:W-:Y:S05]  /*112c0*/  BSYNC B2 ;  /* 0x0000000000027941 */ /* 0x000fea0003800000 */
.L_x_9643:
[----:B------:R-:W-:Y:S01]  /*112d0*/  R2UR UR6, R2 ;  /* 0x00000000020672ca */ /* 0x000fe200000e0000 */
[----:B------:R-:W-:Y:S01]  /*112e0*/  IMAD R6, R6, 0x6c00, R17 ;  /* 0x00006c0006067824 */ /* 0x000fe200078e0211 */
[----:B------:R-:W-:Y:S01]  /*112f0*/  R2UR UR7, R3 ;  /* 0x00000000030772ca */ /* 0x000fe200000e0000 */
[----:B------:R-:W-:Y:S01]  /*11300*/  UIADD3 UR4, UP0, UR36, 0x470, URZ ;  /* 0x0000047024047890 */ /* 0x000fe2000ff1e03f */
[----:B------:R-:W-:Y:S01]  /*11310*/  R2UR UR10, R13 ;  /* 0x000000000d0a72ca */ /* 0x000fe200000e0000 */
[----:B------:R-:W-:Y:S01]  /*11320*/  IMAD R12, R22, 0x90, R26 ;  /* 0x00000090160c7824 */ /* 0x000fe200078e021a */
[----:B------:R-:W-:Y:S01]  /*11330*/  PLOP3.LUT P0, PT, PT, PT, PT, 0x80, 0x0 ;  /* 0x000000000000781c */ /* 0x000fe20003f0f070 */
[----:B------:R-:W-:Y:S01]  /*11340*/  VIADD R7, R7, 0x50 ;  /* 0x0000005007077836 */ /* 0x000fe20000000000 */
[----:B------:R-:W-:Y:S01]  /*11350*/  UIADD3.X UR5, URZ, UR37, URZ, UP0, !UPT ;  /* 0x000000253f057290 */ /* 0x000fe200087fe43f */
[----:B------:R-:W-:-:S11]  /*11360*/  VIADD R13, R6, 0x200 ;  /* 0x00000200060d7836 */ /* 0x000fd60000000000 */
.L_x_9645:
        /* <DEDUP_REMOVED lines=15> */
.L_x_9646:
        /* <DEDUP_REMOVED lines=15> */
.L_x_9647:
        /* <DEDUP_REMOVED lines=12> */
.L_x_9632:
[----:B------:R-:W-:Y:S05]  /*11610*/  BSYNC B1 ;  /* 0x0000000000017941 */ /* 0x000fea0003800000 */
.L_x_9631:
[----:B------:R-:W2:Y:S01]  /*11620*/  LDL R2, [R1+0x4] ;  /* 0x0000040001027983 */ /* 0x000ea20000100800 */
[----:B------:R-:W-:Y:S01]  /*11630*/  VIADD R0, R0, 0xfffffffe ;  /* 0xfffffffe00007836 */ /* 0x000fe20000000000 */
[----:B--2---:R-:W-:-:S13]  /*11640*/  ISETP.GT.AND P0, PT, R9, R2, PT ;  /* 0x000000020900720c */ /* 0x004fda0003f04270 */
[----:B------:R-:W-:Y:S05]  /*11650*/  @P0 BRA `(.L_x_9648) ;  /* 0xffffffe8006c0947 */ /* 0x000fea000383ffff */
.L_x_9594:
[----:B------:R-:W-:Y:S05]  /*11660*/  BSYNC B0 ;  /* 0x0000000000007941 */ /* 0x000fea0003800000 */
.L_x_9593:
[----:B------:R-:W1:Y:S01]  /*11670*/  S2R R2, SR_TID.X ;  /* 0x0000000000027919 */ /* 0x000e620000002100 */
[----:B------:R-:W-:Y:S01]  /*11680*/  BSSY B0, `(.L_x_9649) ;  /* 0x0000011000007945 */ /* 0x000fe20003800000 */
[----:B-1----:R-:W-:-:S04]  /*11690*/  LOP3.LUT R6, R2, 0x7f, RZ, 0xc0, !PT ;  /* 0x0000007f02067812 */ /* 0x002fc800078ec0ff */
[----:B------:R-:W-:-:S13]  /*116a0*/  ISETP.NE.AND P0, PT, R6, RZ, PT ;  /* 0x000000ff0600720c */ /* 0x000fda0003f05270 */
[----:B------:R-:W-:Y:S05]  /*116b0*/  @P0 BRA `(.L_x_9650) ;  /* 0x0000000000340947 */ /* 0x000fea0003800000 */
[----:B------:R-:W1:Y:S01]  /*116c0*/  S2R R5, SR_LANEID ;  /* 0x0000000000057919 */ /* 0x000e620000000000 */
[----:B------:R-:W-:Y:S01]  /*116d0*/  VOTEU.ANY UR4, UPT, PT ;  /* 0x0000000000047886 */ /* 0x000fe200038e0100 */
[----:B------:R-:W2:Y:S01]  /*116e0*/  LDC.64 R2, c[0x0][0xc60] ;  /* 0x00031800ff027b82 */ /* 0x000ea20000000a00 */
[----:B------:R-:W1:Y:S01]  /*116f0*/  FLO.U32 R0, UR4 ;  /* 0x0000000400007d00 */ /* 0x000e6200080e0000 */
[----:B------:R-:W-:Y:S01]  /*11700*/  ULDC.64 UR6, c[0x0][0x208] ;  /* 0x0000820000067ab9 */ /* 0x000fe20000000a00 */
[----:B-1----:R-:W-:-:S06]  /*11710*/  ISETP.EQ.U32.AND P0, PT, R0, R5, PT ;  /* 0x000000050000720c */ /* 0x002fcc0003f02070 */
[----:B------:R-:W2:Y:S07]  /*11720*/  POPC R5, UR4 ;  /* 0x0000000400057d09 */ /* 0x000eae0008000000 */
[----:B--2---:R-:W2:Y:S01]  /*11730*/  @P0 ATOMG.E.ADD.STRONG.GPU PT, R3, desc[UR6][R2.64], R5 ;  /* 0x00000005020309a8 */ /* 0x004ea200081ee1c6 */
[----:B------:R-:W1:Y:S02]  /*11740*/  S2R R4, SR_LTMASK ;  /* 0x0000000000047919 */ /* 0x000e640000003900 */
[----:B-1----:R-:W-:-:S04]  /*11750*/  LOP3.LUT R4, R4, UR4, RZ, 0xc0, !PT ;  /* 0x0000000404047c12 */ /* 0x002fc8000f8ec0ff */
[----:B0-----:R-:W0:Y:S01]  /*11760*/  POPC R7, R4 ;  /* 0x0000000400077309 */ /* 0x001e220000000000 */
[----:B--2---:R-:W0:Y:S02]  /*11770*/  SHFL.IDX PT, R0, R3, R0, 0x1f ;  /* 0x00001f0003007589 */ /* 0x004e2400000e0000 */
[----:B0-----:R-:W-:-:S07]  /*11780*/  IADD3 R24, R0, UR38, R7 ;  /* 0x0000002600187c10 */ /* 0x001fce000fffe007 */
.L_x_9650:
[----:B------:R-:W-:Y:S05]  /*11790*/  BSYNC B0 ;  /* 0x0000000000007941 */ /* 0x000fea0003800000 */
.L_x_9649:
[----:B------:R-:W-:Y:S01]  /*117a0*/  LOP3.LUT P0, RZ, R29, 0x1, RZ, 0xc0, !PT ;  /* 0x000000011dff7812 */ /* 0x000fe2000780c0ff */
[----:B------:R-:W-:-:S12]  /*117b0*/  BSSY B0, `(.L_x_9651) ;  /* 0x0000045000007945 */ /* 0x000fd80003800000 */
[----:B------:R-:W-:Y:S05]  /*117c0*/  @!P0 BRA `(.L_x_9652) ;  /* 0x00000004000c8947 */ /* 0x000fea0003800000 */
[----:B------:R-:W-:Y:S01]  /*117d0*/  IMAD R3, R18, 0x8, R17 ;  /* 0x0000000812037824 */ /* 0x000fe200078e0211 */
[----:B------:R-:W-:Y:S01]  /*117e0*/  SHF.L.U32 R0, R28, 0x1f, RZ ;  /* 0x0000001f1c007819 */ /* 0x000fe200000006ff */
[----:B------:R-:W-:Y:S01]  /*117f0*/  BSSY B1, `(.L_x_9653) ;  /* 0x0000004000017945 */ /* 0x000fe20003800000 */
[----:B------:R-:W-:Y:S02]  /*11800*/  ISETP.NE.AND P1, PT, R6, RZ, PT ;  /* 0x000000ff0600720c */ /* 0x000fe40003f25270 */
[----:B------:R-:W1:Y:S02]  /*11810*/  SYNCS.PHASECHK.TRANS64.TRYWAIT P0, [R3+URZ+0x31c60], R0 ;  /* 0x031c6000030075a7 */ /* 0x000e64000800017f */
[----:B-1----:R-:W-:Y:S09]  /*11820*/  @!P0 BRA `(.L_x_9654) ;  /* 0x0000002000a08947 */ /* 0x002ff20003800000 */
.L_x_9712:
[----:B------:R-:W-:Y:S05]  /*11830*/  BSYNC B1 ;  /* 0x0000000000017941 */ /* 0x000fea0003800000 */
.L_x_9653:
[----:B------:R-:W-:Y:S04]  /*11840*/  BSSY B1, `(.L_x_9655) ;  /* 0x0000009000017945 */ /* 0x000fe80003800000 */
        /* <DEDUP_REMOVED lines=8> */
.L_x_9656:
[----:B------:R-:W-:Y:S05]  /*118d0*/  BSYNC B1 ;  /* 0x0000000000017941 */ /* 0x000fea0003800000 */
.L_x_9655:
[----:B-1----:R-:W-:Y:S01]  /*118e0*/  IMAD R0, R18, 0x6c00, R17 ;  /* 0x00006c0012007824 */ /* 0x002fe200078e0211 */
[----:B------:R-:W-:Y:S01]  /*118f0*/  UIADD3 UR4, UP0, UR36, 0x470, URZ ;  /* 0x0000047024047890 */ /* 0x000fe2000ff1e03f */
[----:B------:R-:W-:Y:S01]  /*11900*/  VIADD R2, R3, 0x31c50 ;  /* 0x00031c5003027836 */ /* 0x000fe20000000000 */
[----:B------:R-:W-:Y:S01]  /*11910*/  PLOP3.LUT P0, PT, PT, PT, PT, 0x80, 0x0 ;  /* 0x000000000000781c */ /* 0x000fe20003f0f070 */
[----:B------:R-:W-:Y:S01]  /*11920*/  IMAD R22, R22, 0x90, R26 ;  /* 0x0000009016167824 */ /* 0x000fe200078e021a */
[----:B------:R-:W-:Y:S01]  /*11930*/  UIADD3.X UR5, URZ, UR37, URZ, UP0, !UPT ;  /* 0x000000253f057290 */ /* 0x000fe200087fe43f */
[----:B------:R-:W-:Y:S01]  /*11940*/  VIADD R3, R0, 0x200 ;  /* 0x0000020000037836 */ /* 0x000fe20000000000 */
[----:B------:R-:W-:Y:S01]  /*11950*/  UMOV UR6, 0x0 ;  /* 0x0000000000067882 */ /* 0x000fe20000000000 */
[----:B------:R-:W-:Y:S01]  /*11960*/  UMOV UR7, 0x14f00000 ;  /* 0x14f0000000077882 */ /* 0x000fe20000000000 */
[----:B------:R-:W-:-:S08]  /*11970*/  UMOV UR10, URZ ;  /* 0x0000003f000a7c82 */ /* 0x000fd00008000000 */
.L_x_9657:
        /* <DEDUP_REMOVED lines=10> */
[----:B------:R-:W-:Y:S01]  /*11a20*/  PLOP3.LUT P0, PT, PT, PT, PT, 0x80, 0x0 ;  /* 0x000000000000781c */ /* 0x000fe20003f0f070 */
[----:B------:R-:W-:Y:S01]  /*11a30*/  VIADD R3, R0, 0x2600 ;  /* 0x0000260000037836 */ /* 0x000fe20000000000 */
[----:B------:R-:W-:Y:S01]  /*11a40*/  UMOV UR6, 0x0 ;  /* 0x0000000000067882 */ /* 0x000fe20000000000 */
[----:B------:R-:W-:Y:S01]  /*11a50*/  UMOV UR7, 0x14f00000 ;  /* 0x14f0000000077882 */ /* 0x000fe20000000000 */
[----:B------:R-:W-:-:S09]  /*11a60*/  UMOV UR10, 0x20 ;  /* 0x00000020000a7882 */ /* 0x000fd20000000000 */
.L_x_9658:
        /* <DEDUP_REMOVED lines=15> */
.L_x_9659:
        /* <DEDUP_REMOVED lines=10> */
.L_x_9652:
[----:B------:R-:W-:Y:S05]  /*11c00*/  BSYNC B0 ;  /* 0x0000000000007941 */ /* 0x000fea0003800000 */
.L_x_9651:
[----:B------:R-:W-:-:S05]  /*11c10*/  VIADD R18, R18, 0x1 ;  /* 0x0000000112127836 */ /* 0x000fca0000000000 */
[----:B------:R-:W-:-:S04]  /*11c20*/  ISETP.NE.AND P0, PT, R18, 0x2, PT ;  /* 0x000000021200780c */ /* 0x000fc80003f05270 */
[----:B------:R-:W-:Y:S02]  /*11c30*/  SEL R3, RZ, 0x1, P0 ;  /* 0x00000001ff037807 */ /* 0x000fe40000000000 */
[----:B------:R-:W-:Y:S02]  /*11c40*/  SEL R18, R18, RZ, P0 ;  /* 0x000000ff12127207 */ /* 0x000fe40000000000 */
[----:B------:R-:W-:-:S07]  /*11c50*/  LOP3.LUT R28, R28, R3, RZ, 0x3c, !PT ;  /* 0x000000031c1c7212 */ /* 0x000fce00078e3cff */
.L_x_9575:
[----:B------:R-:W-:Y:S05]  /*11c60*/  BSYNC B7 ;  /* 0x0000000000077941 */ /* 0x000fea0003800000 */
.L_x_9573:
[----:B------:R-:W-:-:S13]  /*11c70*/  LOP3.LUT P0, RZ, R29, 0x2, RZ, 0xc0, !PT ;  /* 0x000000021dff7812 */ /* 0x000fda000780c0ff */
[----:B------:R-:W-:Y:S05]  /*11c80*/  @!P0 BRA `(.L_x_9660) ;  /* 0x0000000000248947 */ /* 0x000fea0003800000 */
[----:B------:R-:W-:Y:S05]  /*11c90*/  WARPSYNC.ALL ;  /* 0x0000000000007948 */ /* 0x000fea0003800000 */
[----:B------:R-:W3:Y:S08]  /*11ca0*/  S2UR UR5, SR_CgaCtaId ;  /* 0x00000000000579c3 */ /* 0x000ef00000008800 */
[----:B------:R-:W-:Y:S06]  /*11cb0*/  BAR.SYNC.DEFER_BLOCKING 0x5, 0x200 ;  /* 0x0148000000007b1d */ /* 0x000fec0000010000 */
[----:B------:R-:W-:-:S02]  /*11cc0*/  UMOV UR4, 0x400 ;  /* 0x0000040000047882 */ /* 0x000fc40000000000 */
[----:B---3--:R-:W-:-:S06]  /*11cd0*/  ULEA UR4, UR5, UR4, 0x18 ;  /* 0x0000000405047291 */ /* 0x008fcc000f8ec03f */
[----:B------:R-:W-:-:S05]  /*11ce0*/  IMAD.U32 R17, RZ, RZ, UR4 ;  /* 0x00000004ff117e24 */ /* 0x000fca000f8e00ff */
[----:B------:R3:W4:Y:S01]  /*11cf0*/  LDS.128 R24, [R17+0x31cd0] ;  /* 0x031cd00011187984 */ /* 0x0007220000000c00 */
[----:B------:R-:W-:Y:S06]  /*11d00*/  BAR.ARV 0x4, 0x200 ;  /* 0x0108000000007b1d */ /* 0x000fec0000002000 */
[----:B------:R-:W-:Y:S05]  /*11d10*/  BRA `(.L_x_9661) ;  /* 0x0000000800d87947 */ /* 0x000fea0003800000 */
.L_x_9660:
[----:B------:R-:W1:Y:S01]  /*11d20*/  S2R R0, SR_TID.X ;  /* 0x0000000000007919 */ /* 0x000e620000002100 */
[----:B------:R-:W-:Y:S01]  /*11d30*/  UMOV UR4, 0xffffffff ;  /* 0xffffffff00047882 */ /* 0x000fe20000000000 */
[----:B-1----:R-:W-:-:S04]  /*11d40*/  LOP3.LUT R9, R0, 0x1f, RZ, 0xc0, !PT ;  /* 0x0000001f00097812 */ /* 0x002fc800078ec0ff */
[----:B------:R-:W-:Y:S01]  /*11d50*/  ISETP.NE.AND P0, PT, R9, 0x1f, PT ;  /* 0x0000001f0900780c */ /* 0x000fe20003f05270 */
[----:B------:R-:W-:-:S12]  /*11d60*/  BRA.DIV UR4, `(.L_x_9662) ;  /* 0x0000001e04647947 */ /* 0x000fd8000b800000 */
[----:B0-2---:R-:W-:Y:S01]  /*11d70*/  IMAD.IADD R7, R27, 0x1, R9 ;  /* 0x000000011b077824 */ /* 0x005fe200078e0209 */
[----:B------:R-:W-:Y:S01]  /*11d80*/  ULDC UR4, c[0x0][0xc3c] ;  /* 0x00030f0000047ab9 */ /* 0x000fe20000000800 */
[----:B------:R-:W-:-:S03]  /*11d90*/  ULDC.64 UR6, c[0x0][0x208] ;  /* 0x0000820000067ab9 */ /* 0x000fc60000000a00 */
        /* <DEDUP_REMOVED lines=8> */
[C---:B------:R-:W-:Y:S01]  /*11e20*/  ISETP.GE.U32.AND P2, PT, R9.reuse, 0x2, PT ;  /* 0x000000020900780c */ /* 0x040fe20003f46070 */
[----:B------:R-:W-:Y:S01]  /*11e30*/  IMAD.MOV.U32 R4, RZ, RZ, RZ ;  /* 0x000000ffff047224 */ /* 0x000fe200078e00ff */
[C---:B------:R-:W-:Y:S01]  /*11e40*/  ISETP.GE.U32.AND P3, PT, R9.reuse, 0x4, PT ;  /* 0x000000040900780c */ /* 0x040fe20003f66070 */
[----:B------:R-:W-:Y:S01]  /*11e50*/  SHFL.IDX PT, R0, R24, RZ, 0x1f ;  /* 0x00001fff18007589 */ /* 0x000fe200000e0000 */
[C---:B------:R-:W-:Y:S02]  /*11e60*/  ISETP.GE.U32.AND P4, PT, R9.reuse, 0x8, PT ;  /* 0x000000080900780c */ /* 0x040fe40003f86070 */
[----:B------:R-:W-:Y:S01]  /*11e70*/  ISETP.GE.U32.AND P5, PT, R9, 0x10, PT ;  /* 0x000000100900780c */ /* 0x000fe20003fa6070 */
[----:B------:R0:W-:Y:S02]  /*11e80*/  SHFL.IDX PT, R6, R24, 0x1, 0x1f ;  /* 0x00201f0018067f89 */ /* 0x0001e400000e0000 */
[----:B0-----:R-:W-:-:S02]  /*11e90*/  IMAD.MOV.U32 R24, RZ, RZ, RZ ;  /* 0x000000ffff187224 */ /* 0x001fc400078e00ff */
[----:B--2---:R-:W-:Y:S02]  /*11ea0*/  @!P1 IMAD.MOV.U32 R7, RZ, RZ, R8 ;  /* 0x000000ffff079224 */ /* 0x004fe400078e0008 */
        /* <DEDUP_REMOVED lines=19> */
.L_x_9722:
[----:B------:R-:W-:Y:S02]  /*11fe0*/  ULDC UR4, c[0x0][0xc38] ;  /* 0x00030e0000047ab9 */ /* 0x000fe40000000800 */
[----:B------:R-:W-:-:S04]  /*11ff0*/  IMAD.U32 R2, RZ, RZ, UR4 ;  /* 0x00000004ff027e24 */ /* 0x000fc8000f8e00ff */
[----:B-1----:R-:W-:-:S04]  /*12000*/  IMAD R5, R14, R2, RZ ;  /* 0x000000020e057224 */ /* 0x002fc800078e02ff */
[----:B------:R-:W-:-:S05]  /*12010*/  IMAD.IADD R6, R6, 0x1, R5 ;  /* 0x0000000106067824 */ /* 0x000fca00078e0205 */
[----:B------:R-:W-:-:S13]  /*12020*/  ISETP.GT.AND P6, PT, R6, R0, PT ;  /* 0x000000000600720c */ /* 0x000fda0003fc4270 */
[----:B------:R-:W-:Y:S05]  /*12030*/  @P6 BRA `(.L_x_9663) ;  /* 0x0000000000a86947 */ /* 0x000fea0003800000 */
.L_x_9666:
[----:B------:R-:W1:Y:S01]  /*12040*/  LDC R2, c[0x0][0xc3c] ;  /* 0x00030f00ff027b82 */ /* 0x000e620000000800 */
[----:B------:R-:W-:-:S05]  /*12050*/  VIADD R27, R27, 0x1f ;  /* 0x0000001f1b1b7836 */ /* 0x000fca0000000000 */
[----:B-1----:R-:W-:-:S13]  /*12060*/  ISETP.GE.AND P6, PT, R27, R2, PT ;  /* 0x000000021b00720c */ /* 0x002fda0003fc6270 */
[----:B------:R-:W-:Y:S05]  /*12070*/  @P6 BRA `(.L_x_9664) ;  /* 0x0000000400bc6947 */ /* 0x000fea0003800000 */
[----:B0-----:R-:W0:Y:S01]  /*12080*/  S2R R3, SR_TID.X ;  /* 0x0000000000037919 */ /* 0x001e220000002100 */
[----:B------:R-:W-:Y:S01]  /*12090*/  IMAD.MOV.U32 R7, RZ, RZ, RZ ;  /* 0x000000ffff077224 */ /* 0x000fe200078e00ff */
[----:B------:R-:W-:Y:S01]  /*120a0*/  ULDC.64 UR4, c[0x0][0x208] ;  /* 0x0000820000047ab9 */ /* 0x000fe20000000a00 */
[----:B0-----:R-:W-:-:S05]  /*120b0*/  LOP3.LUT R3, R3, 0x1f, RZ, 0xc0, !PT ;  /* 0x0000001f03037812 */ /* 0x001fca00078ec0ff */
[----:B------:R-:W-:-:S05]  /*120c0*/  IMAD.IADD R9, R27, 0x1, R3 ;  /* 0x000000011b097824 */ /* 0x000fca00078e0203 */
[----:B------:R-:W-:-:S13]  /*120d0*/  ISETP.GE.OR P6, PT, R9, R2, !P0 ;  /* 0x000000020900720c */ /* 0x000fda00047c6670 */
[----:B------:R-:W0:Y:S08]  /*120e0*/  @!P6 LDC.64 R2, c[0x0][0xc80] ;  /* 0x00032000ff02eb82 */ /* 0x000e300000000a00 */
[----:B------:R-:W1:Y:S01]  /*120f0*/  @!P6 LDC.64 R4, c[0x0][0xc78] ;  /* 0x00031e00ff04eb82 */ /* 0x000e620000000a00 */
[----:B0-----:R-:W-:-:S05]  /*12100*/  @!P6 IMAD.WIDE R2, R9, 0x4, R2 ;  /* 0x000000040902e825 */ /* 0x001fca00078e0202 */
[----:B------:R1:W2:Y:S02]  /*12110*/  @!P6 LDG.E R7, desc[UR4][R2.64] ;  /* 0x000000040207e981 */ /* 0x0002a4000c1e1900 */
[----:B-1----:R-:W-:-:S04]  /*12120*/  @!P6 IMAD.WIDE R2, R9, 0x4, R4 ;  /* 0x000000040902e825 */ /* 0x002fc800078e0204 */
        /* <DEDUP_REMOVED lines=21> */
.L_x_9730:
[----:B------:R-:W-:Y:S02]  /*12280*/  ULDC UR4, c[0x0][0xc38] ;  /* 0x00030e0000047ab9 */ /* 0x000fe40000000800 */
[----:B------:R-:W-:-:S04]  /*12290*/  IMAD.U32 R2, RZ, RZ, UR4 ;  /* 0x00000004ff027e24 */ /* 0x000fc8000f8e00ff */
[----:B-1----:R-:W-:-:S04]  /*122a0*/  IMAD R5, R14, R2, RZ ;  /* 0x000000020e057224 */ /* 0x002fc800078e02ff */
[----:B------:R-:W-:-:S05]  /*122b0*/  IMAD.IADD R6, R5, 0x1, R6 ;  /* 0x0000000105067824 */ /* 0x000fca00078e0206 */
[----:B------:R-:W-:-:S13]  /*122c0*/  ISETP.GT.AND P6, PT, R6, R0, PT ;  /* 0x000000000600720c */ /* 0x000fda0003fc4270 */
[----:B------:R-:W-:Y:S05]  /*122d0*/  @!P6 BRA `(.L_x_9666) ;  /* 0xfffffffc0058e947 */ /* 0x000fea000383ffff */
.L_x_9663:
        /* <DEDUP_REMOVED lines=9> */
.L_x_9735:
[----:B------:R-:W-:-:S13]  /*12370*/  ISETP.NE.AND P0, PT, R8, RZ, PT ;  /* 0x000000ff0800720c */ /* 0x000fda0003f05270 */
[----:B------:R-:W-:Y:S05]  /*12380*/  @!P0 BRA `(.L_x_9668) ;  /* 0x0000000000108947 */ /* 0x000fea0003800000 */
[----:B------:R-:W-:Y:S01]  /*12390*/  UMOV UR4, 0xffffffff ;  /* 0xffffffff00047882 */ /* 0x000fe20000000000 */
[----:B------:R-:W-:Y:S02]  /*123a0*/  VIADD R12, R5, 0xffffffff ;  /* 0xffffffff050c7836 */ /* 0x000fe40000000000 */
[----:B------:R-:W-:Y:S05]  /*123b0*/  BRA.DIV UR4, `(.L_x_9669) ;  /* 0x0000002204247947 */ /* 0x000fea000b800000 */
[----:B------:R4:W0:Y:S02]  /*123c0*/  SHFL.IDX PT, R24, R3, R12, 0x1f ;  /* 0x00001f0c03187589 */ /* 0x00082400000e0000 */
.L_x_9668:
[----:B--2---:R-:W-:Y:S01]  /*123d0*/  IABS R8, R7 ;  /* 0x0000000700087213 */ /* 0x004fe20000000000 */
[----:B0-----:R-:W-:Y:S01]  /*123e0*/  IMAD R24, R24, R2, R6 ;  /* 0x0000000218187224 */ /* 0x001fe200078e0206 */
[----:B---3--:R-:W-:Y:S01]  /*123f0*/  IABS R6, R4 ;  /* 0x0000000400067213 */ /* 0x008fe20000000000 */
[----:B------:R-:W-:Y:S01]  /*12400*/  IMAD.MOV.U32 R2, RZ, RZ, RZ ;  /* 0x000000ffff027224 */ /* 0x000fe200078e00ff */
[----:B------:R-:W0:Y:S01]  /*12410*/  I2F.RP R9, R8 ;  /* 0x0000000800097306 */ /* 0x000e220000209400 */
[----:B------:R-:W-:Y:S02]  /*12420*/  IMAD.IADD R0, R0, 0x1, -R24 ;  /* 0x0000000100007824 */ /* 0x000fe400078e0a18 */
[----:B------:R-:W-:-:S05]  /*12430*/  IMAD.IADD R27, R5, 0x1, R27 ;  /* 0x00000001051b7824 */ /* 0x000fca00078e021b */
[----:B------:R-:W2:Y:S08]  /*12440*/  I2F.RP R10, R6 ;  /* 0x00000006000a7306 */ /* 0x000eb00000209400 */
[----:B0-----:R-:W4:Y:S08]  /*12450*/  MUFU.RCP R9, R9 ;  /* 0x0000000900097308 */ /* 0x001f300000001000 */
[----:B--2---:R-:W-:Y:S01]  /*12460*/  MUFU.RCP R10, R10 ;  /* 0x0000000a000a7308 */ /* 0x004fe20000001000 */
[----:B----4-:R-:W-:-:S07]  /*12470*/  VIADD R3, R9, 0xffffffe ;  /* 0x0ffffffe09037836 */ /* 0x010fce0000000000 */
[----:B------:R-:W0:Y:S02]  /*12480*/  F2I.FTZ.U32.TRUNC.NTZ R3, R3 ;  /* 0x0000000300037305 */ /* 0x000e24000021f000 */
[----:B0-----:R-:W-:-:S04]  /*12490*/  IMAD.MOV R11, RZ, RZ, -R3 ;  /* 0x000000ffff0b7224 */ /* 0x001fc800078e0a03 */
[----:B------:R-:W-:-:S04]  /*124a0*/  IMAD R11, R11, R8, RZ ;  /* 0x000000080b0b7224 */ /* 0x000fc800078e02ff */
[----:B------:R-:W-:Y:S01]  /*124b0*/  IMAD.HI.U32 R2, R3, R11, R2 ;  /* 0x0000000b03027227 */ /* 0x000fe200078e0002 */
[----:B------:R-:W-:Y:S02]  /*124c0*/  IABS R3, R7 ;  /* 0x0000000700037213 */ /* 0x000fe40000000000 */
[----:B------:R-:W-:-:S03]  /*124d0*/  IABS R11, R0 ;  /* 0x00000000000b7213 */ /* 0x000fc60000000000 */
[----:B------:R-:W-:Y:S02]  /*124e0*/  IMAD.MOV R12, RZ, RZ, -R3 ;  /* 0x000000ffff0c7224 */ /* 0x000fe400078e0a03 */
[----:B------:R-:W-:-:S04]  /*124f0*/  IMAD.HI.U32 R9, R2, R11, RZ ;  /* 0x0000000b02097227 */ /* 0x000fc800078e00ff */
[----:B------:R-:W-:Y:S02]  /*12500*/  IMAD R11, R9, R12, R11 ;  /* 0x0000000c090b7224 */ /* 0x000fe400078e020b */
[----:B------:R-:W-:Y:S02]  /*12510*/  VIADD R12, R10, 0xffffffe ;  /* 0x0ffffffe0a0c7836 */ /* 0x000fe40000000000 */
[----:B------:R-:W-:Y:S01]  /*12520*/  IMAD.MOV.U32 R2, RZ, RZ, RZ ;  /* 0x000000ffff027224 */ /* 0x000fe200078e00ff */
[----:B------:R-:W-:Y:S01]  /*12530*/  ISETP.GT.U32.AND P1, PT, R8, R11, PT ;  /* 0x0000000b0800720c */ /* 0x000fe20003f24070 */
[----:B------:R-:W0:-:S12]  /*12540*/  F2I.FTZ.U32.TRUNC.NTZ R3, R12 ;  /* 0x0000000c00037305 */ /* 0x000e18000021f000 */
[----:B------:R-:W-:Y:S02]  /*12550*/  @!P1 IMAD.IADD R11, R11, 0x1, -R8 ;  /* 0x000000010b0b9824 */ /* 0x000fe400078e0a08 */
[----:B------:R-:W-:Y:S01]  /*12560*/  @!P1 VIADD R9, R9, 0x1 ;  /* 0x0000000109099836 */ /* 0x000fe20000000000 */
[----:B------:R-:W-:Y:S02]  /*12570*/  ISETP.NE.AND P1, PT, R7, RZ, PT ;  /* 0x000000ff0700720c */ /* 0x000fe40003f25270 */
[----:B------:R-:W-:Y:S01]  /*12580*/  ISETP.GE.U32.AND P0, PT, R11, R8, PT ;  /* 0x000000080b00720c */ /* 0x000fe20003f06070 */
[----:B0-----:R-:W-:Y:S01]  /*12590*/  IMAD.MOV R11, RZ, RZ, -R3 ;  /* 0x000000ffff0b7224 */ /* 0x001fe200078e0a03 */
[----:B------:R-:W-:-:S03]  /*125a0*/  IABS R8, R4 ;  /* 0x0000000400087213 */ /* 0x000fc60000000000 */
[----:B------:R-:W-:Y:S02]  /*125b0*/  IMAD R11, R11, R6, RZ ;  /* 0x000000060b0b7224 */ /* 0x000fe400078e02ff */
[----:B------:R-:W-:Y:S02]  /*125c0*/  IMAD.MOV R8, RZ, RZ, -R8 ;  /* 0x000000ffff087224 */ /* 0x000fe400078e0a08 */
[----:B------:R-:W-:Y:S01]  /*125d0*/  IMAD.HI.U32 R2, R3, R11, R2 ;  /* 0x0000000b03027227 */ /* 0x000fe200078e0002 */
[----:B------:R-:W-:-:S03]  /*125e0*/  LOP3.LUT R3, R0, R7, RZ, 0x3c, !PT ;  /* 0x0000000700037212 */ /* 0x000fc600078e3cff */
[----:B------:R-:W-:Y:S01]  /*125f0*/  @P0 VIADD R9, R9, 0x1 ;  /* 0x0000000109090836 */ /* 0x000fe20000000000 */
[----:B------:R-:W-:-:S13]  /*12600*/  ISETP.GE.AND P2, PT, R3, RZ, PT ;  /* 0x000000ff0300720c */ /* 0x000fda0003f46270 */
        /* <DEDUP_REMOVED lines=20> */
[----:B------:R-:W-:Y:S01]  /*12750*/  IMAD R26, R9, 0x10000, R2 ;  /* 0x00010000091a7824 */ /* 0x000fe200078e0202 */
[----:B------:R-:W-:Y:S06]  /*12760*/  BRA `(.L_x_9670) ;  /* 0x00000000001c7947 */ /* 0x000fec0003800000 */
.L_x_9664:
[----:B------:R-:W-:Y:S01]  /*12770*/  UMOV UR4, URZ ;  /* 0x0000003f00047c82 */ /* 0x000fe20008000000 */
[----:B------:R-:W-:Y:S01]  /*12780*/  UMOV UR5, URZ ;  /* 0x0000003f00057c82 */ /* 0x000fe20008000000 */
[----:B------:R-:W-:Y:S01]  /*12790*/  ULDC UR6, c[0x0][0xc3c] ;  /* 0x00030f0000067ab9 */ /* 0x000fe20000000800 */
[----:B------:R-:W-:Y:S02]  /*127a0*/  IMAD.MOV.U32 R24, RZ, RZ, R0 ;  /* 0x000000ffff187224 */ /* 0x000fe400078e0000 */
[----:B------:R-:W-:Y:S02]  /*127b0*/  IMAD.U32 R25, RZ, RZ, UR4 ;  /* 0x00000004ff197e24 */ /* 0x000fe4000f8e00ff */
[----:B------:R-:W-:Y:S02]  /*127c0*/  IMAD.U32 R26, RZ, RZ, UR5 ;  /* 0x00000005ff1a7e24 */ /* 0x000fe4000f8e00ff */
[----:B------:R-:W-:-:S07]  /*127d0*/  IMAD.U32 R27, RZ, RZ, UR6 ;  /* 0x00000006ff1b7e24 */ /* 0x000fce000f8e00ff */
.L_x_9670:
[----:B------:R-:W2:Y:S01]  /*127e0*/  S2R R0, SR_TID.X ;  /* 0x0000000000007919 */ /* 0x000ea20000002100 */
[----:B------:R-:W-:Y:S05]  /*127f0*/  WARPSYNC.ALL ;  /* 0x0000000000007948 */ /* 0x000fea0003800000 */
[----:B------:R-:W-:Y:S01]  /*12800*/  BAR.SYNC.DEFER_BLOCKING 0x4, 0x200 ;  /* 0x0108000000007b1d */ /* 0x000fe20000010000 */
[----:B--2---:R-:W-:-:S04]  /*12810*/  LOP3.LUT R0, R0, 0x1f, RZ, 0xc0, !PT ;  /* 0x0000001f00007812 */ /* 0x004fc800078ec0ff */
[----:B------:R-:W-:-:S13]  /*12820*/  ISETP.NE.AND P0, PT, R0, RZ, PT ;  /* 0x000000ff0000720c */ /* 0x000fda0003f05270 */
[----:B0-----:R-:W0:Y:S01]  /*12830*/  @!P0 S2R R3, SR_CgaCtaId ;  /* 0x0000000000038919 */ /* 0x001e220000008800 */
[----:B------:R-:W-:-:S04]  /*12840*/  @!P0 MOV R0, 0x400 ;  /* 0x0000040000008802 */ /* 0x000fc80000000f00 */
[----:B0-----:R-:W-:-:S05]  /*12850*/  @!P0 LEA R17, R3, R0, 0x18 ;  /* 0x0000000003118211 */ /* 0x001fca00078ec0ff */
[----:B------:R0:W-:Y:S01]  /*12860*/  @!P0 STS.128 [R17+0x31cd0], R24 ;  /* 0x031cd01811008388 */ /* 0x0001e20000000c00 */
[----:B------:R-:W-:Y:S06]  /*12870*/  BAR.ARV 0x5, 0x200 ;  /* 0x0148000000007b1d */ /* 0x000fec0000002000 */
.L_x_9661:
[----:B------:R-:W-:Y:S02]  /*12880*/  ULDC UR4, c[0x0][0xc3c] ;  /* 0x00030f0000047ab9 */ /* 0x000fe40000000800 */
[----:B----4-:R-:W-:-:S13]  /*12890*/  ISETP.GE.AND P0, PT, R27, UR4, PT ;  /* 0x000000041b007c0c */ /* 0x010fda000bf06270 */
[----:B------:R-:W-:Y:S05]  /*128a0*/  @!P0 BRA `(.L_x_9671) ;  /* 0xffffffa800748947 */ /* 0x000fea000383ffff */
[----:B------:R-:W-:Y:S05]  /*128b0*/  BSYNC B8 ;  /* 0x0000000000087941 */ /* 0x000fea0003800000 */
.L_x_9567:
[----:B-1----:R-:W4:Y:S01]  /*128c0*/  LDL.LU R0, [R1+0x34] ;  /* 0x0000340001007983 */ /* 0x002f220000300800 */
[----:B------:R-:W-:Y:S01]  /*128d0*/  BSSY B0, `(.L_x_9672) ;  /* 0x000000b000007945 */ /* 0x000fe20003800000 */
[----:B------:R-:W1:Y:S01]  /*128e0*/  S2R R5, SR_CgaCtaId ;  /* 0x0000000000057919 */ /* 0x000e620000008800 */
[----:B----4-:R-:W-:-:S05]  /*128f0*/  VIADD R0, R0, 0x1 ;  /* 0x0000000100007836 */ /* 0x010fca0000000000 */
[----:B------:R-:W-:-:S04]  /*12900*/  LEA.HI R2, R0, R0, RZ, 0x1 ;  /* 0x0000000000027211 */ /* 0x000fc800078f08ff */
[----:B------:R-:W-:Y:S02]  /*12910*/  LOP3.LUT R3, R2, 0xfffffffe, RZ, 0xc0, !PT ;  /* 0xfffffffe02037812 */ /* 0x000fe400078ec0ff */
[----:B------:R-:W-:-:S03]  /*12920*/  MOV R2, 0x400 ;  /* 0x0000040000027802 */ /* 0x000fc60000000f00 */
[----:B------:R-:W-:Y:S01]  /*12930*/  IMAD.IADD R0, R0, 0x1, -R3 ;  /* 0x0000000100007824 */ /* 0x000fe200078e0a03 */
[----:B-1----:R-:W-:-:S04]  /*12940*/  LEA R9, R5, R2, 0x18 ;  /* 0x0000000205097211 */ /* 0x002fc800078ec0ff */
[----:B------:R-:W-:-:S04]  /*12950*/  SHF.L.U32 R0, R0, 0x1f, RZ ;  /* 0x0000001f00007819 */ /* 0x000fc800000006ff */
[----:B------:R-:W1:Y:S02]  /*12960*/  SYNCS.PHASECHK.TRANS64.TRYWAIT P0, [R9+URZ+0x31c20], R0 ;  /* 0x031c2000090075a7 */ /* 0x000e64000800017f */
[----:B-1----:R-:W-:Y:S05]  /*12970*/  @!P0 BRA `(.L_x_9673) ;  /* 0x0000001800dc8947 */ /* 0x002fea0003800000 */
.L_x_9738:
[----:B------:R-:W-:Y:S05]  /*12980*/  BSYNC B0 ;  /* 0x0000000000007941 */ /* 0x000fea0003800000 */
.L_x_9672:
[----:B------:R-:W-:-:S03]  /*12990*/  UMOV UR4, 0xffffffff ;  /* 0xffffffff00047882 */ /* 0x000fc60000000000 */
[----:B------:R-:W-:Y:S05]  /*129a0*/  BRA.DIV UR4, `(.L_x_9674) ;  /* 0x0000001a04e47947 */ /* 0x000fea000b800000 */
[----:B-1----:R-:W1:Y:S02]  /*129b0*/  S2R R0, SR_TID.X ;  /* 0x0000000000007919 */ /* 0x002e640000002100 */
[----:B-1----:R-:W-:-:S04]  /*129c0*/  SHF.R.U32.HI R0, RZ, 0x5, R0 ;  /* 0x00000005ff007819 */ /* 0x002fc80000011600 */
[----:B------:R-:W-:-:S05]  /*129d0*/  LOP3.LUT R0, R0, 0x3, RZ, 0xc0, !PT ;  /* 0x0000000300007812 */ /* 0x000fca00078ec0ff */
[----:B------:R1:W4:Y:S02]  /*129e0*/  SHFL.IDX PT, R14, R0, RZ, 0x1f ;  /* 0x00001fff000e7589 */ /* 0x00032400000e0000 */
.L_x_9741:
[----:B----4-:R-:W-:Y:S01]  /*129f0*/  ISETP.NE.AND P0, PT, R14, RZ, PT ;  /* 0x000000ff0e00720c */ /* 0x010fe20003f05270 */
[----:B------:R-:W-:-:S12]  /*12a00*/  BSSY B0, `(.L_x_9675) ;  /* 0x0000026000007945 */ /* 0x000fd80003800000 */
[----:B------:R-:W-:Y:S05]  /*12a10*/  @P0 BRA `(.L_x_9676) ;  /* 0x0000000000900947 */ /* 0x000fea0003800000 */
[----:B------:R-:W-:-:S03]  /*12a20*/  UMOV UR4, 0xffffffff ;  /* 0xffffffff00047882 */ /* 0x000fc60000000000 */
[----:B------:R-:W-:Y:S05]  /*12a30*/  BRA.DIV UR4, `(.L_x_9677) ;  /* 0x0000001a04f47947 */ /* 0x000fea000b800000 */
[----:B------:R-:W-:-:S13]  /*12a40*/  ELECT P6, URZ, PT ;  /* 0x00000000003f782f */ /* 0x000fda00038c0000 */
.L_x_9744:
        /* <DEDUP_REMOVED lines=8> */
.L_x_9678:
[----:B------:R-:W-:Y:S01]  /*12ad0*/  VIADD R3, R9, 0x31c40 ;  /* 0x00031c4009037836 */ /* 0x000fe20000000000 */
[----:B------:R-:W-:Y:S01]  /*12ae0*/  SHF.L.U32 R2, R28, 0x1f, RZ ;  /* 0x0000001f1c027819 */ /* 0x000fe200000006ff */
[C---:B------:R-:W-:Y:S02]  /*12af0*/  VIADD R0, R18.reuse, 0x1 ;  /* 0x0000000112007836 */ /* 0x040fe40000000000 */
[----:B0-2---:R-:W-:-:S03]  /*12b00*/  IMAD R7, R18, 0x8, R3 ;  /* 0x0000000812077824 */ /* 0x005fc600078e0203 */
        /* <DEDUP_REMOVED lines=8> */
.L_x_9745:
[----:B------:R-:W1:Y:S02]  /*12b90*/  SYNCS.PHASECHK.TRANS64.TRYWAIT P0, [R3+URZ], R0 ;  /* 0x00000000030075a7 */ /* 0x000e64000800017f */
[----:B-1----:R-:W-:Y:S05]  /*12ba0*/  @!P0 BRA `(.L_x_9680) ;  /* 0x0000001800cc8947 */ /* 0x002fea0003800000 */
.L_x_9746:
[----:B------:R-:W-:Y:S05]  /*12bb0*/  @!P2 BRA `(.L_x_9681) ;  /* 0x000000000004a947 */ /* 0x000fea0003800000 */
[----:B------:R-:W-:Y:S01]  /*12bc0*/  BPT.TRAP 0x1 ;  /* 0x000000040000795c */ /* 0x000fe20000300000 */
.L_x_9681:
[----:B-1----:R-:W-:-:S04]  /*12bd0*/  VIADD R3, R9, 0x31c60 ;  /* 0x00031c6009037836 */ /* 0x002fc80000000000 */
[----:B------:R-:W-:-:S04]  /*12be0*/  IMAD R5, R18, 0x8, R3 ;  /* 0x0000000812057824 */ /* 0x000fc800078e0203 */
[----:B------:R-:W1:Y:S02]  /*12bf0*/  SYNCS.PHASECHK.TRANS64.TRYWAIT P0, [R5+URZ], R2 ;  /* 0x00000002050075a7 */ /* 0x000e64000800017f */
[----:B-1----:R-:W-:Y:S05]  /*12c00*/  @!P0 BRA `(.L_x_9682) ;  /* 0x0000001800c88947 */ /* 0x002fea0003800000 */
.L_x_9747:
[----:B------:R-:W-:-:S07]  /*12c10*/  IMAD R3, R4, 0x8, R3 ;  /* 0x0000000804037824 */ /* 0x000fce00078e0203 */
.L_x_9683:
[----:B--2---:R2:W4:Y:S02]  /*12c20*/  SYNCS.PHASECHK.TRANS64.TRYWAIT P0, [R3+URZ], R0 ;  /* 0x00000000030075a7 */ /* 0x004524000800017f */
[----:B----4-:R-:W-:Y:S05]  /*12c30*/  @!P0 NANOSLEEP.SYNCS 0x989680 ;  /* 0x009896800000895d */ /* 0x010fea0003900000 */
[----:B------:R-:W4:Y:S02]  /*12c40*/  @!P0 SYNCS.PHASECHK.TRANS64 P0, [R3+URZ], R0 ;  /* 0x00000000030085a7 */ /* 0x000f24000800007f */
[----:B----4-:R-:W-:Y:S05]  /*12c50*/  @!P0 BRA `(.L_x_9683) ;  /* 0xfffffffc00f08947 */ /* 0x010fea000383ffff */
.L_x_9676:
[----:B------:R-:W-:Y:S05]  /*12c60*/  BSYNC B0 ;  /* 0x0000000000007941 */ /* 0x000fea0003800000 */
.L_x_9675:
[----:B------:R-:W-:Y:S05]  /*12c70*/  EXIT ;  /* 0x000000000000794d */ /* 0x000fea0003800000 */
.L_x_9526:
[----:B0-----:R-:W-:-:S04]  /*12c80*/  IMAD.U32 R3, RZ, RZ, UR37 ;  /* 0x00000025ff037e24 */ /* 0x001fc8000f8e00ff */
[----:B------:R0:W1:Y:S03]  /*12c90*/  SYNCS.PHASECHK.TRANS64.TRYWAIT P1, [R3+URZ+0x31c00], R0 ;  /* 0x031c0000030075a7 */ /* 0x000066000802017f */
[----:B-1----:R-:W-:Y:S05]  /*12ca0*/  @!P1 NANOSLEEP.SYNCS 0x989680 ;  /* 0x009896800000995d */ /* 0x002fea0003900000 */
[----:B------:R-:W1:Y:S02]  /*12cb0*/  @!P1 SYNCS.PHASECHK.TRANS64 P1, [R3+URZ+0x31c00], R0 ;  /* 0x031c0000030095a7 */ /* 0x000e64000802007f */
[----:B-1----:R-:W-:Y:S05]  /*12cc0*/  @!P1 BRA `(.L_x_9526) ;  /* 0xfffffffc00ec9947 */ /* 0x002fea000383ffff */
[----:B------:R-:W-:Y:S05]  /*12cd0*/  BRA `(.L_x_9684) ;  /* 0xfffffef000207947 */ /* 0x000fea000383ffff */
.L_x_9530:
[----:B-1----:R1:W2:Y:S02]  /*12ce0*/  SYNCS.PHASECHK.TRANS64.TRYWAIT P2, [R3+URZ+0x31c30], R0 ;  /* 0x031c3000030075a7 */ /* 0x0022a4000804017f */
[----:B--2---:R-:W-:Y:S05]  /*12cf0*/  @!P2 NANOSLEEP.SYNCS 0x989680 ;  /* 0x009896800000a95d */ /* 0x004fea0003900000 */
[----:B------:R-:W2:Y:S02]  /*12d00*/  @!P2 SYNCS.PHASECHK.TRANS64 P2, [R3+URZ+0x31c30], R0 ;  /* 0x031c30000300a5a7 */ /* 0x000ea4000804007f */
[----:B--2---:R-:W-:Y:S05]  /*12d10*/  @!P2 BRA `(.L_x_9530) ;  /* 0xfffffffc00f0a947 */ /* 0x004fea000383ffff */
[----:B------:R-:W-:Y:S05]  /*12d20*/  BRA `(.L_x_9529) ;  /* 0xfffffef000487947 */ /* 0x000fea000383ffff */
.L_x_9535:
[----:B-1----:R-:W-:-:S04]  /*12d30*/  IMAD.U32 R9, RZ, RZ, UR4 ;  /* 0x00000004ff097e24 */ /* 0x002fc8000f8e00ff */
[----:B------:R1:W2:Y:S03]  /*12d40*/  SYNCS.PHASECHK.TRANS64.TRYWAIT P2, [R9+URZ+0x31c30], R0 ;  /* 0x031c3000090075a7 */ /* 0x0002a6000804017f */
[----:B--2---:R-:W-:Y:S05]  /*12d50*/  @!P2 NANOSLEEP.SYNCS 0x989680 ;  /* 0x009896800000a95d */ /* 0x004fea0003900000 */
[----:B------:R-:W2:Y:S02]  /*12d60*/  @!P2 SYNCS.PHASECHK.TRANS64 P2, [R9+URZ+0x31c30], R0 ;  /* 0x031c30000900a5a7 */ /* 0x000ea4000804007f */
[----:B--2---:R-:W-:Y:S05]  /*12d70*/  @!P2 BRA `(.L_x_9535) ;  /* 0xfffffffc00eca947 */ /* 0x004fea000383ffff */
[----:B------:R-:W-:Y:S05]  /*12d80*/  BRA `(.L_x_9532) ;  /* 0xffffff2800847947 */ /* 0x000fea000383ffff */
.L_x_9539:
[----:B-1----:R-:W-:-:S04]  /*12d90*/  IMAD.U32 R6, RZ, RZ, UR4 ;  /* 0x00000004ff067e24 */ /* 0x002fc8000f8e00ff */
[----:B------:R1:W2:Y:S03]  /*12da0*/  SYNCS.PHASECHK.TRANS64.TRYWAIT P2, [R6+URZ+0x31c50], R0 ;  /* 0x031c5000060075a7 */ /* 0x0002a6000804017f */
[----:B--2---:R-:W-:Y:S05]  /*12db0*/  @!P2 NANOSLEEP.SYNCS 0x989680 ;  /* 0x009896800000a95d */ /* 0x004fea0003900000 */
[----:B------:R-:W2:Y:S02]  /*12dc0*/  @!P2 SYNCS.PHASECHK.TRANS64 P2, [R6+URZ+0x31c50], R0 ;  /* 0x031c50000600a5a7 */ /* 0x000ea4000804007f */
[----:B--2---:R-:W-:Y:S05]  /*12dd0*/  @!P2 BRA `(.L_x_9539) ;  /* 0xfffffffc00eca947 */ /* 0x004fea000383ffff */
[----:B------:R-:W-:Y:S05]  /*12de0*/  BRA `(.L_x_9536) ;  /* 0xffffff4000247947 */ /* 0x000fea000383ffff */
.L_x_9544:
[----:B-1----:R-:W-:-:S04]  /*12df0*/  IMAD.U32 R4, RZ, RZ, UR9 ;  /* 0x00000009ff047e24 */ /* 0x002fc8000f8e00ff */
[----:B------:R1:W2:Y:S03]  /*12e00*/  SYNCS.PHASECHK.TRANS64.TRYWAIT P0, [R4+URZ+0x31c50], R3 ;  /* 0x031c5003040075a7 */ /* 0x0002a6000800017f */
[----:B--2---:R-:W-:Y:S05]  /*12e10*/  @!P0 NANOSLEEP.SYNCS 0x989680 ;  /* 0x009896800000895d */ /* 0x004fea0003900000 */
[----:B------:R-:W2:Y:S02]  /*12e20*/  @!P0 SYNCS.PHASECHK.TRANS64 P0, [R4+URZ+0x31c50], R3 ;  /* 0x031c5003040085a7 */ /* 0x000ea4000800007f */
[----:B--2---:R-:W-:Y:S05]  /*12e30*/  @!P0 BRA `(.L_x_9544) ;  /* 0xfffffffc00ec8947 */ /* 0x004fea000383ffff */
[----:B------:R-:W-:Y:S05]  /*12e40*/  BRA `(.L_x_9543) ;  /* 0xffffff6000087947 */ /* 0x000fea000383ffff */
.L_x_9581:
[----:B------:R-:W2:Y:S01]  /*12e50*/  S2R R20, SR_TID.X ;  /* 0x0000000000147919 */ /* 0x000ea20000002100 */
[----:B------:R-:W-:Y:S01]  /*12e60*/  BSSY B0, `(.L_x_9685) ;  /* 0x000000a000007945 */ /* 0x000fe20003800000 */
[----:B------:R-:W-:Y:S02]  /*12e70*/  IMAD.MOV.U32 R12, RZ, RZ, RZ ;  /* 0x000000ffff0c7224 */ /* 0x000fe400078e00ff */
[----:B------:R-:W-:Y:S02]  /*12e80*/  IMAD.MOV.U32 R11, RZ, RZ, 0x1f ;  /* 0x0000001fff0b7424 */ /* 0x000fe400078e00ff */
[----:B------:R-:W-:Y:S01]  /*12e90*/  IMAD.MOV.U32 R15, RZ, RZ, -0x1 ;  /* 0xffffffffff0f7424 */ /* 0x000fe200078e00ff */
[----:B--2---:R-:W-:-:S04]  /*12ea0*/  SHF.R.U32.HI R20, RZ, 0x5, R20 ;  /* 0x00000005ff147819 */ /* 0x004fc80000011614 */
[----:B------:R-:W-:-:S05]  /*12eb0*/  LOP3.LUT R20, R20, 0x3, RZ, 0xc0, !PT ;  /* 0x0000000314147812 */ /* 0x000fca00078ec0ff */
[----:B------:R-:W-:-:S07]  /*12ec0*/  IMAD.MOV.U32 R13, RZ, RZ, R20 ;  /* 0x000000ffff0d7224 */ /* 0x000fce00078e0014 */
[----:B01----:R-:W-:Y:S05]  /*12ed0*/  WARPSYNC.COLLECTIVE R15, `(.L_x_9686) ;  /* 0x000000000f087348 */ /* 0x003fea0003c00000 */
[----:B------:R2:W3:Y:S02]  /*12ee0*/  SHFL.IDX P6, R14, R13, R12, R11 ;  /* 0x0000000c0d0e7389 */ /* 0x0004e400000c000b */
[----:B0123--:R-:W-:Y:S01]  /*12ef0*/  ENDCOLLECTIVE ;  /* 0x000000000000791b */ /* 0x00ffe20003800000 */
.L_x_9686:
[----:B------:R-:W-:Y:S05]  /*12f00*/  BSYNC B0 ;  /* 0x0000000000007941 */ /* 0x000fea0003800000 */
.L_x_9685:
[----:B------:R-:W-:Y:S05]  /*12f10*/  BRA `(.L_x_9687) ;  /* 0xffffffb0006c7947 */ /* 0x000fea000383ffff */
.L_x_9583:
[----:B------:R-:W-:Y:S01]  /*12f20*/  BSSY B0, `(.L_x_9688) ;  /* 0x0000006000007945 */ /* 0x000fe20003800000 */
[----:B------:R-:W-:-:S07]  /*12f30*/  IMAD.MOV.U32 R15, RZ, RZ, -0x1 ;  /* 0xffffffffff0f7424 */ /* 0x000fce00078e00ff */
[----:B012---:R-:W-:Y:S05]  /*12f40*/  WARPSYNC.COLLECTIVE R15, `(.L_x_9689) ;  /* 0x000000000f0c7348 */ /* 0x007fea0003c00000 */
[----:B------:R-:W-:Y:S02]  /*12f50*/  ELECT P6, UR62, PT ;  /* 0x00000000003e782f */ /* 0x000fe400038c0000 */
[----:B------:R-:W-:Y:S01]  /*12f60*/  MOV R14, UR62 ;  /* 0x0000003e000e7c02 */ /* 0x000fe20008000f00 */
[----:B012---:R-:W-:Y:S10]  /*12f70*/  ENDCOLLECTIVE ;  /* 0x000000000000791b */ /* 0x007ff40003800000 */
.L_x_9689:
[----:B------:R-:W-:Y:S05]  /*12f80*/  BSYNC B0 ;  /* 0x0000000000007941 */ /* 0x000fea0003800000 */
.L_x_9688:
[----:B------:R-:W-:Y:S05]  /*12f90*/  BRA `(.L_x_9690) ;  /* 0xffffffb0006c7947 */ /* 0x000fea000383ffff */
.L_x_9585:
[----:B--2---:R2:W3:Y:S02]  /*12fa0*/  SYNCS.PHASECHK.TRANS64.TRYWAIT P0, [R0+URZ+0x31c40], R2 ;  /* 0x031c4002000075a7 */ /* 0x0044e4000800017f */
[----:B---3--:R-:W-:Y:S05]  /*12fb0*/  @!P0 NANOSLEEP.SYNCS 0x989680 ;  /* 0x009896800000895d */ /* 0x008fea0003900000 */
[----:B------:R-:W3:Y:S02]  /*12fc0*/  @!P0 SYNCS.PHASECHK.TRANS64 P0, [R0+URZ+0x31c40], R2 ;  /* 0x031c4002000085a7 */ /* 0x000ee4000800007f */
[----:B---3--:R-:W-:Y:S05]  /*12fd0*/  @!P0 BRA `(.L_x_9585) ;  /* 0xfffffffc00f08947 */ /* 0x008fea000383ffff */
[----:B------:R-:W-:Y:S05]  /*12fe0*/  BRA `(.L_x_9691) ;  /* 0xffffffb000c47947 */ /* 0x000fea000383ffff */
.L_x_9589:
[----:B------:R-:W2:Y:S01]  /*12ff0*/  LDL.LU R11, [R1+0x30] ;  /* 0x00003000010b7983 */ /* 0x000ea20000300800 */
[----:B------:R-:W-:Y:S02]  /*13000*/  IMAD.MOV.U32 R13, RZ, RZ, R4 ;  /* 0x000000ffff0d7224 */ /* 0x000fe400078e0004 */
[----:B------:R-:W-:Y:S02]  /*13010*/  IMAD.MOV.U32 R12, RZ, RZ, RZ ;  /* 0x000000ffff0c7224 */ /* 0x000fe400078e00ff */
[----:B------:R-:W-:Y:S02]  /*13020*/  IMAD.MOV.U32 R15, RZ, RZ, -0x1 ;  /* 0xffffffffff0f7424 */ /* 0x000fe400078e00ff */
        /* <DEDUP_REMOVED lines=8> */
.L_x_9692:
[----:B------:R-:W-:Y:S02]  /*130b0*/  IMAD.MOV.U32 R13, RZ, RZ, R0 ;  /* 0x000000ffff0d7224 */ /* 0x000fe400078e0000 */
[----:B------:R-:W-:-:S07]  /*130c0*/  IMAD.MOV.U32 R2, RZ, RZ, R14 ;  /* 0x000000ffff027224 */ /* 0x000fce00078e000e */
[----:B------:R-:W-:Y:S05]  /*130d0*/  WARPSYNC.COLLECTIVE R15, `(.L_x_9693) ;  /* 0x000000000f087348 */ /* 0x000fea0003c00000 */
[----:B------:R0:W1:Y:S02]  /*130e0*/  SHFL.IDX P6, R14, R13, R12, R11 ;  /* 0x0000000c0d0e7389 */ /* 0x00006400000c000b */
[----:B01----:R-:W-:Y:S01]  /*130f0*/  ENDCOLLECTIVE ;  /* 0x000000000000791b */ /* 0x003fe20003800000 */
.L_x_9693:
[----:B------:R-:W-:Y:S01]  /*13100*/  ULDC.64 UR4, c[0x0][0x208] ;  /* 0x0000820000047ab9 */ /* 0x000fe20000000a00 */
[----:B------:R-:W-:Y:S02]  /*13110*/  IMAD.MOV.U32 R13, RZ, RZ, R4 ;  /* 0x000000ffff0d7224 */ /* 0x000fe400078e0004 */
[----:B------:R-:W-:Y:S02]  /*13120*/  IMAD.MOV.U32 R12, RZ, RZ, 0x1 ;  /* 0x00000001ff0c7424 */ /* 0x000fe400078e00ff */
[----:B------:R-:W-:-:S05]  /*13130*/  IMAD.MOV.U32 R3, RZ, RZ, R14 ;  /* 0x000000ffff037224 */ /* 0x000fca00078e000e */
[----:B------:R-:W-:-:S05]  /*13140*/  @!P4 LEA R3, P3, R20, R3, 0x1 ;  /* 0x000000031403c211 */ /* 0x000fca00078608ff */
[----:B------:R-:W-:Y:S01]  /*13150*/  @!P4 IMAD.X R2, RZ, RZ, R2, P3 ;  /* 0x000000ffff02c224 */ /* 0x000fe200018e0602 */
[----:B------:R-:W-:-:S04]  /*13160*/  ISETP.GE.AND P3, PT, R8, R5, PT ;  /* 0x000000050800720c */ /* 0x000fc80003f66270 */
        /* <DEDUP_REMOVED lines=12> */
.L_x_9694:
[----:B------:R-:W-:Y:S02]  /*13230*/  IMAD.MOV.U32 R13, RZ, RZ, R0 ;  /* 0x000000ffff0d7224 */ /* 0x000fe400078e0000 */
[----:B------:R-:W-:-:S07]  /*13240*/  IMAD.MOV.U32 R2, RZ, RZ, R14 ;  /* 0x000000ffff027224 */ /* 0x000fce00078e000e */
[----:B------:R-:W-:Y:S05]  /*13250*/  WARPSYNC.COLLECTIVE R15, `(.L_x_9695) ;  /* 0x000000000f087348 */ /* 0x000fea0003c00000 */
[----:B------:R0:W1:Y:S02]  /*13260*/  SHFL.IDX P6, R14, R13, R12, R11 ;  /* 0x0000000c0d0e7389 */ /* 0x00006400000c000b */
[----:B01----:R-:W-:Y:S01]  /*13270*/  ENDCOLLECTIVE ;  /* 0x000000000000791b */ /* 0x003fe20003800000 */
.L_x_9695:
        /* <DEDUP_REMOVED lines=18> */
.L_x_9696:
[----:B------:R-:W-:-:S05]  /*133a0*/  VIADD R2, R25, 0x40 ;  /* 0x0000004019027836 */ /* 0x000fca0000000000 */
[----:B------:R-:W-:Y:S01]  /*133b0*/  ISETP.GE.AND P3, PT, R2, R5, PT ;  /* 0x000000050200720c */ /* 0x000fe20003f66270 */
[----:B------:R-:W-:Y:S02]  /*133c0*/  IMAD.MOV.U32 R13, RZ, RZ, R0 ;  /* 0x000000ffff0d7224 */ /* 0x000fe400078e0000 */
[----:B------:R-:W-:-:S10]  /*133d0*/  IMAD.MOV.U32 R2, RZ, RZ, R14 ;  /* 0x000000ffff027224 */ /* 0x000fd400078e000e */
[----:B------:R-:W-:Y:S05]  /*133e0*/  WARPSYNC.COLLECTIVE R15, `(.L_x_9697) ;  /* 0x000000000f087348 */ /* 0x000fea0003c00000 */
[----:B------:R0:W1:Y:S02]  /*133f0*/  SHFL.IDX P6, R14, R13, R12, R11 ;  /* 0x0000000c0d0e7389 */ /* 0x00006400000c000b */
[----:B01----:R-:W-:Y:S01]  /*13400*/  ENDCOLLECTIVE ;  /* 0x000000000000791b */ /* 0x003fe20003800000 */
.L_x_9697:
        /* <DEDUP_REMOVED lines=18> */
.L_x_9698:
[----:B------:R-:W-:Y:S02]  /*13530*/  IMAD.MOV.U32 R13, RZ, RZ, R0 ;  /* 0x000000ffff0d7224 */ /* 0x000fe400078e0000 */
[----:B------:R-:W-:-:S05]  /*13540*/  VIADD R0, R25, 0x60 ;  /* 0x0000006019007836 */ /* 0x000fca0000000000 */
[----:B------:R-:W-:Y:S01]  /*13550*/  ISETP.GE.AND P3, PT, R0, R5, PT ;  /* 0x000000050000720c */ /* 0x000fe20003f66270 */
[----:B------:R-:W-:-:S12]  /*13560*/  IMAD.MOV.U32 R4, RZ, RZ, R14 ;  /* 0x000000ffff047224 */ /* 0x000fd800078e000e */
[----:B------:R-:W-:Y:S05]  /*13570*/  WARPSYNC.COLLECTIVE R15, `(.L_x_9699) ;  /* 0x000000000f087348 */ /* 0x000fea0003c00000 */
[----:B------:R0:W1:Y:S02]  /*13580*/  SHFL.IDX P6, R14, R13, R12, R11 ;  /* 0x0000000c0d0e7389 */ /* 0x00006400000c000b */
[----:B01----:R-:W-:Y:S01]  /*13590*/  ENDCOLLECTIVE ;  /* 0x000000000000791b */ /* 0x003fe20003800000 */
.L_x_9699:
[----:B------:R-:W-:Y:S01]  /*135a0*/  ULDC.64 UR4, c[0x0][0x208] ;  /* 0x0000820000047ab9 */ /* 0x000fe20000000a00 */
[----:B------:R-:W-:Y:S02]  /*135b0*/  IMAD.MOV.U32 R13, RZ, RZ, R6 ;  /* 0x000000ffff0d7224 */ /* 0x000fe400078e0006 */
[----:B------:R-:W-:Y:S02]  /*135c0*/  IMAD.MOV.U32 R12, RZ, RZ, RZ ;  /* 0x000000ffff0c7224 */ /* 0x000fe400078e00ff */
[----:B------:R-:W-:-:S05]  /*135d0*/  IMAD.MOV.U32 R2, RZ, RZ, R14 ;  /* 0x000000ffff027224 */ /* 0x000fca00078e000e */
[----:B------:R-:W-:-:S05]  /*135e0*/  @!P3 LEA R2, P5, R20, R2, 0x1 ;  /* 0x000000021402b211 */ /* 0x000fca00078a08ff */
[----:B------:R-:W-:-:S05]  /*135f0*/  @!P3 IMAD.X R3, RZ, RZ, R4, P5 ;  /* 0x000000ffff03b224 */ /* 0x000fca00028e0604 */
        /* <DEDUP_REMOVED lines=9> */
.L_x_9700:
[----:B------:R-:W-:-:S05]  /*13690*/  VIADD R2, R25, 0x80 ;  /* 0x0000008019027836 */ /* 0x000fca0000000000 */
[----:B------:R-:W-:Y:S01]  /*136a0*/  ISETP.GE.AND P3, PT, R2, R5, PT ;  /* 0x000000050200720c */ /* 0x000fe20003f66270 */
[----:B------:R-:W-:Y:S02]  /*136b0*/  IMAD.MOV.U32 R13, RZ, RZ, R7 ;  /* 0x000000ffff0d7224 */ /* 0x000fe400078e0007 */
[----:B------:R-:W-:-:S10]  /*136c0*/  IMAD.MOV.U32 R0, RZ, RZ, R14 ;  /* 0x000000ffff007224 */ /* 0x000fd400078e000e */
[----:B------:R-:W-:Y:S05]  /*136d0*/  WARPSYNC.COLLECTIVE R15, `(.L_x_9701) ;  /* 0x000000000f087348 */ /* 0x000fea0003c00000 */
[----:B------:R0:W1:Y:S02]  /*136e0*/  SHFL.IDX P6, R14, R13, R12, R11 ;  /* 0x0000000c0d0e7389 */ /* 0x00006400000c000b */
[----:B01----:R-:W-:Y:S01]  /*136f0*/  ENDCOLLECTIVE ;  /* 0x000000000000791b */ /* 0x003fe20003800000 */
.L_x_9701:
[----:B------:R-:W-:Y:S01]  /*13700*/  ULDC.64 UR4, c[0x0][0x208] ;  /* 0x0000820000047ab9 */ /* 0x000fe20000000a00 */
[----:B------:R-:W-:Y:S02]  /*13710*/  IMAD.MOV.U32 R13, RZ, RZ, R6 ;  /* 0x000000ffff0d7224 */ /* 0x000fe400078e0006 */
[----:B------:R-:W-:Y:S02]  /*13720*/  IMAD.MOV.U32 R12, RZ, RZ, 0x1 ;  /* 0x00000001ff0c7424 */ /* 0x000fe400078e00ff */
[----:B------:R-:W-:-:S05]  /*13730*/  IMAD.MOV.U32 R4, RZ, RZ, R14 ;  /* 0x000000ffff047224 */ /* 0x000fca00078e000e */
[----:B------:R-:W-:-:S05]  /*13740*/  @!P3 LEA R4, P5, R20, R4, 0x1 ;  /* 0x000000041404b211 */ /* 0x000fca00078a08ff */
[----:B------:R-:W-:Y:S02]  /*13750*/  @!P3 IMAD.X R0, RZ, RZ, R0, P5 ;  /* 0x000000ffff00b224 */ /* 0x000fe400028e0600 */
        /* <DEDUP_REMOVED lines=11> */
.L_x_9702:
[----:B------:R-:W-:Y:S02]  /*13810*/  IMAD.MOV.U32 R13, RZ, RZ, R7 ;  /* 0x000000ffff0d7224 */ /* 0x000fe400078e0007 */
[----:B------:R-:W-:-:S07]  /*13820*/  IMAD.MOV.U32 R6, RZ, RZ, R14 ;  /* 0x000000ffff067224 */ /* 0x000fce00078e000e */
[----:B------:R-:W-:Y:S05]  /*13830*/  WARPSYNC.COLLECTIVE R15, `(.L_x_9703) ;  /* 0x000000000f087348 */ /* 0x000fea0003c00000 */
[----:B------:R0:W1:Y:S02]  /*13840*/  SHFL.IDX P6, R14, R13, R12, R11 ;  /* 0x0000000c0d0e7389 */ /* 0x00006400000c000b */
[----:B01----:R-:W-:Y:S01]  /*13850*/  ENDCOLLECTIVE ;  /* 0x000000000000791b */ /* 0x003fe20003800000 */
.L_x_9703:
[----:B------:R-:W-:Y:S01]  /*13860*/  IMAD.MOV.U32 R2, RZ, RZ, R14 ;  /* 0x000000ffff027224 */ /* 0x000fe200078e000e */
[----:B------:R-:W-:Y:S06]  /*13870*/  BRA `(.L_x_9704) ;  /* 0xffffffb800247947 */ /* 0x000fec000383ffff */
.L_x_9592:
[----:B-1----:R1:W2:Y:S02]  /*13880*/  SYNCS.PHASECHK.TRANS64.TRYWAIT P0, [R17+URZ+0x31c20], R0 ;  /* 0x031c2000110075a7 */ /* 0x0022a4000800017f */
[----:B--2---:R-:W-:Y:S05]  /*13890*/  @!P0 NANOSLEEP.SYNCS 0x989680 ;  /* 0x009896800000895d */ /* 0x004fea0003900000 */
[----:B------:R-:W2:Y:S02]  /*138a0*/  @!P0 SYNCS.PHASECHK.TRANS64 P0, [R17+URZ+0x31c20], R0 ;  /* 0x031c2000110085a7 */ /* 0x000ea4000800007f */
[----:B--2---:R-:W-:Y:S05]  /*138b0*/  @!P0 BRA `(.L_x_9592) ;  /* 0xfffffffc00f08947 */ /* 0x004fea000383ffff */
[----:B------:R-:W-:Y:S05]  /*138c0*/  BRA `(.L_x_9705) ;  /* 0xffffffb800907947 */ /* 0x000fea000383ffff */
.L_x_9601:
[----:B-1----:R1:W2:Y:S02]  /*138d0*/  SYNCS.PHASECHK.TRANS64.TRYWAIT P0, [R3+URZ+0x31c40], R2 ;  /* 0x031c4002030075a7 */ /* 0x0022a4000800017f */
[----:B--2---:R-:W-:Y:S05]  /*138e0*/  @!P0 NANOSLEEP.SYNCS 0x989680 ;  /* 0x009896800000895d */ /* 0x004fea0003900000 */
[----:B------:R-:W2:Y:S02]  /*138f0*/  @!P0 SYNCS.PHASECHK.TRANS64 P0, [R3+URZ+0x31c40], R2 ;  /* 0x031c4002030085a7 */ /* 0x000ea4000800007f */
[----:B--2---:R-:W-:Y:S05]  /*13900*/  @!P0 BRA `(.L_x_9601) ;  /* 0xfffffffc00f08947 */ /* 0x004fea000383ffff */
[----:B------:R-:W-:Y:S05]  /*13910*/  BRA `(.L_x_9706) ;  /* 0xffffffbc00647947 */ /* 0x000fea000383ffff */
.L_x_9608:
[----:B0-----:R0:W1:Y:S02]  /*13920*/  SYNCS.PHASECHK.TRANS64.TRYWAIT P0, [R3+URZ+0x60], R2 ;  /* 0x00006002030075a7 */ /* 0x001064000800017f */
[----:B-1----:R-:W-:Y:S05]  /*13930*/  @!P0 NANOSLEEP.SYNCS 0x989680 ;  /* 0x009896800000895d */ /* 0x002fea0003900000 */
[----:B------:R-:W1:Y:S02]  /*13940*/  @!P0 SYNCS.PHASECHK.TRANS64 P0, [R3+URZ+0x60], R2 ;  /* 0x00006002030085a7 */ /* 0x000e64000800007f */
[----:B-1----:R-:W-:Y:S05]  /*13950*/  @!P0 BRA `(.L_x_9608) ;  /* 0xfffffffc00f08947 */ /* 0x002fea000383ffff */
[----:B------:R-:W-:Y:S05]  /*13960*/  BRA `(.L_x_9707) ;  /* 0xffffffc000707947 */ /* 0x000fea000383ffff */
.L_x_9618:
[----:B-1----:R1:W2:Y:S02]  /*13970*/  SYNCS.PHASECHK.TRANS64.TRYWAIT P0, [R3+URZ+0x31c40], R2 ;  /* 0x031c4002030075a7 */ /* 0x0022a4000800017f */
[----:B--2---:R-:W-:Y:S05]  /*13980*/  @!P0 NANOSLEEP.SYNCS 0x989680 ;  /* 0x009896800000895d */ /* 0x004fea0003900000 */
[----:B------:R-:W2:Y:S02]  /*13990*/  @!P0 SYNCS.PHASECHK.TRANS64 P0, [R3+URZ+0x31c40], R2 ;  /* 0x031c4002030085a7 */ /* 0x000ea4000800007f */
[----:B--2---:R-:W-:Y:S05]  /*139a0*/  @!P0 BRA `(.L_x_9618) ;  /* 0xfffffffc00f08947 */ /* 0x004fea000383ffff */
[----:B------:R-:W-:Y:S05]  /*139b0*/  BRA `(.L_x_9708) ;  /* 0xffffffc8002c7947 */ /* 0x000fea000383ffff */
.L_x_9625:
[----:B0-----:R0:W1:Y:S02]  /*139c0*/  SYNCS.PHASECHK.TRANS64.TRYWAIT P0, [R12+URZ+0x60], R28 ;  /* 0x0000601c0c0075a7 */ /* 0x001064000800017f */
[----:B-1----:R-:W-:Y:S05]  /*139d0*/  @!P0 NANOSLEEP.SYNCS 0x989680 ;  /* 0x009896800000895d */ /* 0x002fea0003900000 */
[----:B------:R-:W1:Y:S02]  /*139e0*/  @!P0 SYNCS.PHASECHK.TRANS64 P0, [R12+URZ+0x60], R28 ;  /* 0x0000601c0c0085a7 */ /* 0x000e64000800007f */
[----:B-1----:R-:W-:Y:S05]  /*139f0*/  @!P0 BRA `(.L_x_9625) ;  /* 0xfffffffc00f08947 */ /* 0x002fea000383ffff */
[----:B------:R-:W-:Y:S05]  /*13a00*/  BRA `(.L_x_9709) ;  /* 0xffffffcc00387947 */ /* 0x000fea000383ffff */
.L_x_9635:
[----:B-1----:R1:W2:Y:S02]  /*13a10*/  SYNCS.PHASECHK.TRANS64.TRYWAIT P0, [R2+URZ+0x31c40], R3 ;  /* 0x031c4003020075a7 */ /* 0x0022a4000800017f */
[----:B--2---:R-:W-:Y:S05]  /*13a20*/  @!P0 NANOSLEEP.SYNCS 0x989680 ;  /* 0x009896800000895d */ /* 0x004fea0003900000 */
[----:B------:R-:W2:Y:S02]  /*13a30*/  @!P0 SYNCS.PHASECHK.TRANS64 P0, [R2+URZ+0x31c40], R3 ;  /* 0x031c4003020085a7 */ /* 0x000ea4000800007f */
[----:B--2---:R-:W-:Y:S05]  /*13a40*/  @!P0 BRA `(.L_x_9635) ;  /* 0xfffffffc00f08947 */ /* 0x004fea000383ffff */
[----:B------:R-:W-:Y:S05]  /*13a50*/  BRA `(.L_x_9710) ;  /* 0xffffffd000c47947 */ /* 0x000fea000383ffff */
.L_x_9642:
[----:B0-----:R0:W1:Y:S02]  /*13a60*/  SYNCS.PHASECHK.TRANS64.TRYWAIT P0, [R7+URZ+0x60], R2 ;  /* 0x00006002070075a7 */ /* 0x001064000800017f */
[----:B-1----:R-:W-:Y:S05]  /*13a70*/  @!P0 NANOSLEEP.SYNCS 0x989680 ;  /* 0x009896800000895d */ /* 0x002fea0003900000 */
[----:B------:R-:W1:Y:S02]  /*13a80*/  @!P0 SYNCS.PHASECHK.TRANS64 P0, [R7+URZ+0x60], R2 ;  /* 0x00006002070085a7 */ /* 0x000e64000800007f */
[----:B-1----:R-:W-:Y:S05]  /*13a90*/  @!P0 BRA `(.L_x_9642) ;  /* 0xfffffffc00f08947 */ /* 0x002fea000383ffff */
[----:B------:R-:W-:Y:S05]  /*13aa0*/  BRA `(.L_x_9711) ;  /* 0xffffffd400d47947 */ /* 0x000fea000383ffff */
.L_x_9654:
[----:B-1----:R1:W2:Y:S02]  /*13ab0*/  SYNCS.PHASECHK.TRANS64.TRYWAIT P0, [R3+URZ+0x31c60], R0 ;  /* 0x031c6000030075a7 */ /* 0x0022a4000800017f */
[----:B--2---:R-:W-:Y:S05]  /*13ac0*/  @!P0 NANOSLEEP.SYNCS 0x989680 ;  /* 0x009896800000895d */ /* 0x004fea0003900000 */
[----:B------:R-:W2:Y:S02]  /*13ad0*/  @!P0 SYNCS.PHASECHK.TRANS64 P0, [R3+URZ+0x31c60], R0 ;  /* 0x031c6000030085a7 */ /* 0x000ea4000800007f */
[----:B--2---:R-:W-:Y:S05]  /*13ae0*/  @!P0 BRA `(.L_x_9654) ;  /* 0xfffffffc00f08947 */ /* 0x004fea000383ffff */
[----:B------:R-:W-:Y:S05]  /*13af0*/  BRA `(.L_x_9712) ;  /* 0xffffffdc004c7947 */ /* 0x000fea000383ffff */
.L_x_9662:
[----:B------:R-:W-:Y:S01]  /*13b00*/  BSSY B0, `(.L_x_9713) ;  /* 0x0000008000007945 */ /* 0x000fe20003800000 */
[----:B------:R-:W-:Y:S02]  /*13b10*/  IMAD.MOV.U32 R13, RZ, RZ, R24 ;  /* 0x000000ffff0d7224 */ /* 0x000fe400078e0018 */
[----:B------:R-:W-:Y:S02]  /*13b20*/  IMAD.MOV.U32 R12, RZ, RZ, RZ ;  /* 0x000000ffff0c7224 */ /* 0x000fe400078e00ff */
[----:B------:R-:W-:Y:S02]  /*13b30*/  IMAD.MOV.U32 R11, RZ, RZ, 0x1f ;  /* 0x0000001fff0b7424 */ /* 0x000fe400078e00ff */
[----:B------:R-:W-:-:S07]  /*13b40*/  IMAD.MOV.U32 R15, RZ, RZ, -0x1 ;  /* 0xffffffffff0f7424 */ /* 0x000fce00078e00ff */
[----:B0-2---:R-:W-:Y:S05]  /*13b50*/  WARPSYNC.COLLECTIVE R15, `(.L_x_9714) ;  /* 0x000000000f087348 */ /* 0x005fea0003c00000 */
[----:B------:R1:W3:Y:S02]  /*13b60*/  SHFL.IDX P6, R14, R13, R12, R11 ;  /* 0x0000000c0d0e7389 */ /* 0x0002e400000c000b */
[----:B0123--:R-:W-:Y:S01]  /*13b70*/  ENDCOLLECTIVE ;  /* 0x000000000000791b */ /* 0x00ffe20003800000 */
.L_x_9714:
[----:B------:R-:W-:Y:S05]  /*13b80*/  BSYNC B0 ;  /* 0x0000000000007941 */ /* 0x000fea0003800000 */
.L_x_9713:
[----:B------:R-:W-:Y:S02]  /*13b90*/  IMAD.MOV.U32 R13, RZ, RZ, R24 ;  /* 0x000000ffff0d7224 */ /* 0x000fe400078e0018 */
[----:B------:R-:W-:Y:S02]  /*13ba0*/  IMAD.MOV.U32 R12, RZ, RZ, 0x1 ;  /* 0x00000001ff0c7424 */ /* 0x000fe400078e00ff */
[----:B------:R-:W-:Y:S02]  /*13bb0*/  IMAD.MOV.U32 R11, RZ, RZ, 0x1f ;  /* 0x0000001fff0b7424 */ /* 0x000fe400078e00ff */
[----:B------:R-:W-:Y:S02]  /*13bc0*/  IMAD.MOV.U32 R15, RZ, RZ, -0x1 ;  /* 0xffffffffff0f7424 */ /* 0x000fe400078e00ff */
[----:B------:R-:W-:Y:S02]  /*13bd0*/  IMAD.IADD R7, R27, 0x1, R9 ;  /* 0x000000011b077824 */ /* 0x000fe400078e0209 */
[----:B------:R-:W-:-:S07]  /*13be0*/  IMAD.MOV.U32 R0, RZ, RZ, R14 ;  /* 0x000000ffff007224 */ /* 0x000fce00078e000e */
[----:B------:R-:W-:Y:S05]  /*13bf0*/  WARPSYNC.COLLECTIVE R15, `(.L_x_9715) ;  /* 0x000000000f087348 */ /* 0x000fea0003c00000 */
[----:B------:R0:W1:Y:S02]  /*13c00*/  SHFL.IDX P6, R14, R13, R12, R11 ;  /* 0x0000000c0d0e7389 */ /* 0x00006400000c000b */
[----:B01----:R-:W-:Y:S01]  /*13c10*/  ENDCOLLECTIVE ;  /* 0x000000000000791b */ /* 0x003fe20003800000 */
.L_x_9715:
[----:B------:R-:W-:Y:S01]  /*13c20*/  ULDC UR4, c[0x0][0xc3c] ;  /* 0x00030f0000047ab9 */ /* 0x000fe20000000800 */
[----:B------:R-:W-:Y:S01]  /*13c30*/  ULDC.64 UR6, c[0x0][0x208] ;  /* 0x0000820000067ab9 */ /* 0x000fe20000000a00 */
[----:B------:R-:W-:-:S13]  /*13c40*/  ISETP.GE.OR P1, PT, R7, UR4, !P0 ;  /* 0x0000000407007c0c */ /* 0x000fda000c726670 */
[----:B------:R-:W0:Y:S08]  /*13c50*/  @!P1 LDC.64 R2, c[0x0][0xc80] ;  /* 0x00032000ff029b82 */ /* 0x000e300000000a00 */
[----:B------:R-:W1:Y:S01]  /*13c60*/  @!P1 LDC.64 R4, c[0x0][0xc78] ;  /* 0x00031e00ff049b82 */ /* 0x000e620000000a00 */
[----:B------:R-:W-:Y:S02]  /*13c70*/  IMAD.MOV.U32 R11, RZ, RZ, RZ ;  /* 0x000000ffff0b7224 */ /* 0x000fe400078e00ff */
[----:B------:R-:W-:-:S02]  /*13c80*/  IMAD.MOV.U32 R6, RZ, RZ, R14 ;  /* 0x000000ffff067224 */ /* 0x000fc400078e000e */
        /* <DEDUP_REMOVED lines=8> */
[----:B------:R-:W-:Y:S01]  /*13d10*/  IMAD.MOV.U32 R24, RZ, RZ, RZ ;  /* 0x000000ffff187224 */ /* 0x000fe200078e00ff */
[C---:B------:R-:W-:Y:S02]  /*13d20*/  ISETP.GE.U32.AND P4, PT, R9.reuse, 0x8, PT ;  /* 0x000000080900780c */ /* 0x040fe40003f86070 */
[C---:B------:R-:W-:Y:S01]  /*13d30*/  ISETP.GE.U32.AND P5, PT, R9.reuse, 0x10, PT ;  /* 0x000000100900780c */ /* 0x040fe20003fa6070 */
[----:B--2---:R-:W-:Y:S02]  /*13d40*/  @!P1 IMAD.MOV.U32 R7, RZ, RZ, R8 ;  /* 0x000000ffff079224 */ /* 0x004fe400078e0008 */
[----:B---3--:R-:W-:Y:S01]  /*13d50*/  @!P1 IMAD.MOV.U32 R4, RZ, RZ, R5 ;  /* 0x000000ffff049224 */ /* 0x008fe200078e0005 */
[----:B------:R-:W-:-:S03]  /*13d60*/  ISETP.NE.AND P1, PT, R9, RZ, PT ;  /* 0x000000ff0900720c */ /* 0x000fc60003f25270 */
[----:B------:R-:W-:-:S10]  /*13d70*/  IMAD R13, R4, R7, RZ ;  /* 0x00000007040d7224 */ /* 0x000fd400078e02ff */
[----:B------:R-:W-:Y:S05]  /*13d80*/  WARPSYNC.COLLECTIVE R15, `(.L_x_9716) ;  /* 0x000000000f087348 */ /* 0x000fea0003c00000 */
[----:B------:R0:W1:Y:S02]  /*13d90*/  SHFL.UP P6, R14, R13, R12, R11 ;  /* 0x0400000c0d0e7389 */ /* 0x00006400000c000b */
[----:B01----:R-:W-:Y:S01]  /*13da0*/  ENDCOLLECTIVE ;  /* 0x000000000000791b */ /* 0x003fe20003800000 */
.L_x_9716:
[----:B------:R-:W-:Y:S01]  /*13db0*/  IMAD.MOV.U32 R12, RZ, RZ, 0x2 ;  /* 0x00000002ff0c7424 */ /* 0x000fe200078e00ff */
[----:B------:R-:W-:-:S05]  /*13dc0*/  SEL R14, R14, RZ, P1 ;  /* 0x000000ff0e0e7207 */ /* 0x000fca0000800000 */
[----:B------:R-:W-:-:S04]  /*13dd0*/  IMAD.IADD R5, R13, 0x1, R14 ;  /* 0x000000010d057824 */ /* 0x000fc800078e020e */
[----:B------:R-:W-:-:S07]  /*13de0*/  IMAD.MOV.U32 R13, RZ, RZ, R5 ;  /* 0x000000ffff0d7224 */ /* 0x000fce00078e0005 */
[----:B------:R-:W-:Y:S05]  /*13df0*/  WARPSYNC.COLLECTIVE R15, `(.L_x_9717) ;  /* 0x000000000f087348 */ /* 0x000fea0003c00000 */
[----:B------:R0:W1:Y:S02]  /*13e00*/  SHFL.UP P6, R14, R13, R12, R11 ;  /* 0x0400000c0d0e7389 */ /* 0x00006400000c000b */
[----:B01----:R-:W-:Y:S01]  /*13e10*/  ENDCOLLECTIVE ;  /* 0x000000000000791b */ /* 0x003fe20003800000 */
.L_x_9717:
[----:B------:R-:W-:Y:S01]  /*13e20*/  IMAD.MOV.U32 R12, RZ, RZ, 0x4 ;  /* 0x00000004ff0c7424 */ /* 0x000fe200078e00ff */
[----:B------:R-:W-:-:S05]  /*13e30*/  SEL R2, R14, RZ, P2 ;  /* 0x000000ff0e027207 */ /* 0x000fca0001000000 */
[----:B------:R-:W-:-:S04]  /*13e40*/  IMAD.IADD R2, R5, 0x1, R2 ;  /* 0x0000000105027824 */ /* 0x000fc800078e0202 */
[----:B------:R-:W-:-:S07]  /*13e50*/  IMAD.MOV.U32 R13, RZ, RZ, R2 ;  /* 0x000000ffff0d7224 */ /* 0x000fce00078e0002 */
[----:B------:R-:W-:Y:S05]  /*13e60*/  WARPSYNC.COLLECTIVE R15, `(.L_x_9718) ;  /* 0x000000000f087348 */ /* 0x000fea0003c00000 */
[----:B------:R0:W1:Y:S02]  /*13e70*/  SHFL.UP P6, R14, R13, R12, R11 ;  /* 0x0400000c0d0e7389 */ /* 0x00006400000c000b */
[----:B01----:R-:W-:Y:S01]  /*13e80*/  ENDCOLLECTIVE ;  /* 0x000000000000791b */ /* 0x003fe20003800000 */
.L_x_9718:
[----:B------:R-:W-:Y:S01]  /*13e90*/  IMAD.MOV.U32 R12, RZ, RZ, 0x8 ;  /* 0x00000008ff0c7424 */ /* 0x000fe200078e00ff */
[----:B------:R-:W-:-:S05]  /*13ea0*/  SEL R3, R14, RZ, P3 ;  /* 0x000000ff0e037207 */ /* 0x000fca0001800000 */
[----:B------:R-:W-:-:S04]  /*13eb0*/  IMAD.IADD R8, R2, 0x1, R3 ;  /* 0x0000000102087824 */ /* 0x000fc800078e0203 */
[----:B------:R-:W-:-:S07]  /*13ec0*/  IMAD.MOV.U32 R13, RZ, RZ, R8 ;  /* 0x000000ffff0d7224 */ /* 0x000fce00078e0008 */
[----:B------:R-:W-:Y:S05]  /*13ed0*/  WARPSYNC.COLLECTIVE R15, `(.L_x_9719) ;  /* 0x000000000f087348 */ /* 0x000fea0003c00000 */
[----:B------:R0:W1:Y:S02]  /*13ee0*/  SHFL.UP P6, R14, R13, R12, R11 ;  /* 0x0400000c0d0e7389 */ /* 0x00006400000c000b */
[----:B01----:R-:W-:Y:S01]  /*13ef0*/  ENDCOLLECTIVE ;  /* 0x000000000000791b */ /* 0x003fe20003800000 */
.L_x_9719:
[----:B------:R-:W-:Y:S01]  /*13f00*/  IMAD.MOV.U32 R12, RZ, RZ, 0x10 ;  /* 0x00000010ff0c7424 */ /* 0x000fe200078e00ff */
[----:B------:R-:W-:-:S05]  /*13f10*/  SEL R5, R14, RZ, P4 ;  /* 0x000000ff0e057207 */ /* 0x000fca0002000000 */
[----:B------:R-:W-:-:S04]  /*13f20*/  IMAD.IADD R5, R8, 0x1, R5 ;  /* 0x0000000108057824 */ /* 0x000fc800078e0205 */
[----:B------:R-:W-:-:S07]  /*13f30*/  IMAD.MOV.U32 R13, RZ, RZ, R5 ;  /* 0x000000ffff0d7224 */ /* 0x000fce00078e0005 */
[----:B------:R-:W-:Y:S05]  /*13f40*/  WARPSYNC.COLLECTIVE R15, `(.L_x_9720) ;  /* 0x000000000f087348 */ /* 0x000fea0003c00000 */
[----:B------:R0:W1:Y:S02]  /*13f50*/  SHFL.UP P6, R14, R13, R12, R11 ;  /* 0x0400000c0d0e7389 */ /* 0x00006400000c000b */
[----:B01----:R-:W-:Y:S01]  /*13f60*/  ENDCOLLECTIVE ;  /* 0x000000000000791b */ /* 0x003fe20003800000 */
.L_x_9720:
        /* <DEDUP_REMOVED lines=8> */
.L_x_9721:
[----:B------:R-:W-:Y:S05]  /*13ff0*/  BRA `(.L_x_9722) ;  /* 0xffffffdc00f87947 */ /* 0x000fea000383ffff */
.L_x_9665:
[----:B------:R-:W-:Y:S01]  /*14000*/  BSSY B0, `(.L_x_9723) ;  /* 0x0000007000007945 */ /* 0x000fe20003800000 */
[----:B------:R-:W-:Y:S02]  /*14010*/  IMAD.MOV.U32 R12, RZ, RZ, 0x1 ;  /* 0x00000001ff0c7424 */ /* 0x000fe400078e00ff */
[----:B------:R-:W-:Y:S02]  /*14020*/  IMAD.MOV.U32 R11, RZ, RZ, RZ ;  /* 0x000000ffff0b7224 */ /* 0x000fe400078e00ff */
[----:B------:R-:W-:-:S07]  /*14030*/  IMAD.MOV.U32 R15, RZ, RZ, -0x1 ;  /* 0xffffffffff0f7424 */ /* 0x000fce00078e00ff */
[----:B------:R-:W-:Y:S05]  /*14040*/  WARPSYNC.COLLECTIVE R15, `(.L_x_9724) ;  /* 0x000000000f087348 */ /* 0x000fea0003c00000 */
[----:B------:R0:W1:Y:S02]  /*14050*/  SHFL.UP P6, R14, R13, R12, R11 ;  /* 0x0400000c0d0e7389 */ /* 0x00006400000c000b */
[----:B01----:R-:W-:Y:S01]  /*14060*/  ENDCOLLECTIVE ;  /* 0x000000000000791b */ /* 0x003fe20003800000 */
.L_x_9724:
[----:B------:R-:W-:Y:S05]  /*14070*/  BSYNC B0 ;  /* 0x0000000000007941 */ /* 0x000fea0003800000 */
.L_x_9723:
[----:B------:R-:W-:Y:S01]  /*14080*/  SEL R14, R14, RZ, P1 ;  /* 0x000000ff0e0e7207 */ /* 0x000fe20000800000 */
[----:B------:R-:W-:Y:S02]  /*14090*/  IMAD.MOV.U32 R12, RZ, RZ, 0x2 ;  /* 0x00000002ff0c7424 */ /* 0x000fe400078e00ff */
[----:B------:R-:W-:Y:S02]  /*140a0*/  IMAD.MOV.U32 R11, RZ, RZ, RZ ;  /* 0x000000ffff0b7224 */ /* 0x000fe400078e00ff */
[----:B------:R-:W-:Y:S02]  /*140b0*/  IMAD.IADD R13, R13, 0x1, R14 ;  /* 0x000000010d0d7824 */ /* 0x000fe400078e020e */
[----:B------:R-:W-:-:S07]  /*140c0*/  IMAD.MOV.U32 R15, RZ, RZ, -0x1 ;  /* 0xffffffffff0f7424 */ /* 0x000fce00078e00ff */
[----:B------:R-:W-:Y:S05]  /*140d0*/  WARPSYNC.COLLECTIVE R15, `(.L_x_9725) ;  /* 0x000000000f087348 */ /* 0x000fea0003c00000 */
[----:B------:R0:W1:Y:S02]  /*140e0*/  SHFL.UP P6, R14, R13, R12, R11 ;  /* 0x0400000c0d0e7389 */ /* 0x00006400000c000b */
[----:B01----:R-:W-:Y:S01]  /*140f0*/  ENDCOLLECTIVE ;  /* 0x000000000000791b */ /* 0x003fe20003800000 */
.L_x_9725:
[----:B------:R-:W-:Y:S01]  /*14100*/  IMAD.MOV.U32 R12, RZ, RZ, 0x4 ;  /* 0x00000004ff0c7424 */ /* 0x000fe200078e00ff */
[----:B------:R-:W-:-:S05]  /*14110*/  SEL R2, R14, RZ, P2 ;  /* 0x000000ff0e027207 */ /* 0x000fca0001000000 */
[----:B------:R-:W-:-:S04]  /*14120*/  IMAD.IADD R2, R13, 0x1, R2 ;  /* 0x000000010d027824 */ /* 0x000fc800078e0202 */
[----:B------:R-:W-:-:S07]  /*14130*/  IMAD.MOV.U32 R13, RZ, RZ, R2 ;  /* 0x000000ffff0d7224 */ /* 0x000fce00078e0002 */
[----:B------:R-:W-:Y:S05]  /*14140*/  WARPSYNC.COLLECTIVE R15, `(.L_x_9726) ;  /* 0x000000000f087348 */ /* 0x000fea0003c00000 */
[----:B------:R0:W1:Y:S02]  /*14150*/  SHFL.UP P6, R14, R13, R12, R11 ;  /* 0x0400000c0d0e7389 */ /* 0x00006400000c000b */
[----:B01----:R-:W-:Y:S01]  /*14160*/  ENDCOLLECTIVE ;  /* 0x000000000000791b */ /* 0x003fe20003800000 */
.L_x_9726:
[----:B------:R-:W-:Y:S01]  /*14170*/  IMAD.MOV.U32 R12, RZ, RZ, 0x8 ;  /* 0x00000008ff0c7424 */ /* 0x000fe200078e00ff */
[----:B------:R-:W-:-:S05]  /*14180*/  SEL R3, R14, RZ, P3 ;  /* 0x000000ff0e037207 */ /* 0x000fca0001800000 */
[----:B------:R-:W-:-:S04]  /*14190*/  IMAD.IADD R3, R2, 0x1, R3 ;  /* 0x0000000102037824 */ /* 0x000fc800078e0203 */
[----:B------:R-:W-:-:S07]  /*141a0*/  IMAD.MOV.U32 R13, RZ, RZ, R3 ;  /* 0x000000ffff0d7224 */ /* 0x000fce00078e0003 */
[----:B------:R-:W-:Y:S05]  /*141b0*/  WARPSYNC.COLLECTIVE R15, `(.L_x_9727) ;  /* 0x000000000f087348 */ /* 0x000fea0003c00000 */
[----:B------:R0:W1:Y:S02]  /*141c0*/  SHFL.UP P6, R14, R13, R12, R11 ;  /* 0x0400000c0d0e7389 */ /* 0x00006400000c000b */
[----:B01----:R-:W-:Y:S01]  /*141d0*/  ENDCOLLECTIVE ;  /* 0x000000000000791b */ /* 0x003fe20003800000 */
.L_x_9727:
[----:B------:R-:W-:Y:S01]  /*141e0*/  IMAD.MOV.U32 R12, RZ, RZ, 0x10 ;  /* 0x00000010ff0c7424 */ /* 0x000fe200078e00ff */
[----:B------:R-:W-:-:S05]  /*141f0*/  SEL R14, R14, RZ, P4 ;  /* 0x000000ff0e0e7207 */ /* 0x000fca0002000000 */
[----:B------:R-:W-:-:S04]  /*14200*/  IMAD.IADD R5, R3, 0x1, R14 ;  /* 0x0000000103057824 */ /* 0x000fc800078e020e */
[----:B------:R-:W-:-:S07]  /*14210*/  IMAD.MOV.U32 R13, RZ, RZ, R5 ;  /* 0x000000ffff0d7224 */ /* 0x000fce00078e0005 */
[----:B------:R-:W-:Y:S05]  /*14220*/  WARPSYNC.COLLECTIVE R15, `(.L_x_9728) ;  /* 0x000000000f087348 */ /* 0x000fea0003c00000 */
[----:B------:R0:W1:Y:S02]  /*14230*/  SHFL.UP P6, R14, R13, R12, R11 ;  /* 0x0400000c0d0e7389 */ /* 0x00006400000c000b */
[----:B01----:R-:W-:Y:S01]  /*14240*/  ENDCOLLECTIVE ;  /* 0x000000000000791b */ /* 0x003fe20003800000 */
.L_x_9728:
        /* <DEDUP_REMOVED lines=8> */
.L_x_9729:
[----:B------:R-:W-:Y:S05]  /*142d0*/  BRA `(.L_x_9730) ;  /* 0xffffffdc00e87947 */ /* 0x000fea000383ffff */
.L_x_9667:
[----:B------:R-:W-:Y:S01]  /*142e0*/  BSSY B0, `(.L_x_9731) ;  /* 0x0000006000007945 */ /* 0x000fe20003800000 */
[----:B------:R-:W-:Y:S01]  /*142f0*/  PLOP3.LUT P6, PT, P6, PT, PT, 0x8, 0x0 ;  /* 0x000000000000781c */ /* 0x000fe200037ce170 */
[----:B------:R-:W-:-:S12]  /*14300*/  IMAD.MOV.U32 R15, RZ, RZ, -0x1 ;  /* 0xffffffffff0f7424 */ /* 0x000fd800078e00ff */
[----:B0-----:R-:W-:Y:S05]  /*14310*/  WARPSYNC.COLLECTIVE R15, `(.L_x_9732) ;  /* 0x000000000f087348 */ /* 0x001fea0003c00000 */
[----:B------:R-:W-:Y:S01]  /*14320*/  VOTE.ANY R14, PT, P6 ;  /* 0x00000000000e7806 */ /* 0x000fe200030e0100 */
[----:B0-----:R-:W-:Y:S06]  /*14330*/  ENDCOLLECTIVE ;  /* 0x000000000000791b */ /* 0x001fec0003800000 */
.L_x_9732:
[----:B------:R-:W-:Y:S05]  /*14340*/  BSYNC B0 ;  /* 0x0000000000007941 */ /* 0x000fea0003800000 */
.L_x_9731:
        /* <DEDUP_REMOVED lines=9> */
.L_x_9733:
[----:B------:R-:W-:Y:S02]  /*143e0*/  IMAD.MOV.U32 R13, RZ, RZ, R4 ;  /* 0x000000ffff0d7224 */ /* 0x000fe400078e0004 */
[----:B------:R-:W-:-:S07]  /*143f0*/  IMAD.MOV.U32 R7, RZ, RZ, R14 ;  /* 0x000000ffff077224 */ /* 0x000fce00078e000e */
[----:B------:R-:W-:Y:S05]  /*14400*/  WARPSYNC.COLLECTIVE R15, `(.L_x_9734) ;  /* 0x000000000f087348 */ /* 0x000fea0003c00000 */
[----:B------:R0:W1:Y:S02]  /*14410*/  SHFL.IDX P6, R14, R13, R12, R11 ;  /* 0x0000000c0d0e7389 */ /* 0x00006400000c000b */
[----:B01----:R-:W-:Y:S01]  /*14420*/  ENDCOLLECTIVE ;  /* 0x000000000000791b */ /* 0x003fe20003800000 */
.L_x_9734:
[----:B------:R-:W-:Y:S01]  /*14430*/  IMAD.MOV.U32 R4, RZ, RZ, R14 ;  /* 0x000000ffff047224 */ /* 0x000fe200078e000e */
[----:B------:R-:W-:Y:S06]  /*14440*/  BRA `(.L_x_9735) ;  /* 0xffffffdc00c87947 */ /* 0x000fec000383ffff */
.L_x_9669:
[----:B------:R-:W-:Y:S01]  /*14450*/  BSSY B0, `(.L_x_9736) ;  /* 0x0000007000007945 */ /* 0x000fe20003800000 */
[----:B------:R-:W-:Y:S02]  /*14460*/  IMAD.MOV.U32 R13, RZ, RZ, R3 ;  /* 0x000000ffff0d7224 */ /* 0x000fe400078e0003 */
[----:B------:R-:W-:Y:S02]  /*14470*/  IMAD.MOV.U32 R11, RZ, RZ, 0x1f ;  /* 0x0000001fff0b7424 */ /* 0x000fe400078e00ff */
[----:B------:R-:W-:-:S07]  /*14480*/  IMAD.MOV.U32 R15, RZ, RZ, -0x1 ;  /* 0xffffffffff0f7424 */ /* 0x000fce00078e00ff */
[----:B0123--:R-:W-:Y:S05]  /*14490*/  WARPSYNC.COLLECTIVE R15, `(.L_x_9737) ;  /* 0x000000000f087348 */ /* 0x00ffea0003c00000 */
[----:B------:R4:W0:Y:S02]  /*144a0*/  SHFL.IDX P6, R14, R13, R12, R11 ;  /* 0x0000000c0d0e7389 */ /* 0x00082400000c000b */
[----:B01234-:R-:W-:Y:S01]  /*144b0*/  ENDCOLLECTIVE ;  /* 0x000000000000791b */ /* 0x01ffe20003800000 */
.L_x_9737:
[----:B------:R-:W-:Y:S05]  /*144c0*/  BSYNC B0 ;  /* 0x0000000000007941 */ /* 0x000fea0003800000 */
.L_x_9736:
[----:B------:R-:W-:Y:S01]  /*144d0*/  IMAD.MOV.U32 R24, RZ, RZ, R14 ;  /* 0x000000ffff187224 */ /* 0x000fe200078e000e */
[----:B------:R-:W-:Y:S06]  /*144e0*/  BRA `(.L_x_9668) ;  /* 0xffffffdc00b87947 */ /* 0x000fec000383ffff */
.L_x_9673:
[----:B-1----:R1:W4:Y:S02]  /*144f0*/  SYNCS.PHASECHK.TRANS64.TRYWAIT P0, [R9+URZ+0x31c20], R0 ;  /* 0x031c2000090075a7 */ /* 0x002324000800017f */
[----:B----4-:R-:W-:Y:S05]  /*14500*/  @!P0 NANOSLEEP.SYNCS 0x989680 ;  /* 0x009896800000895d */ /* 0x010fea0003900000 */
[----:B------:R-:W4:Y:S02]  /*14510*/  @!P0 SYNCS.PHASECHK.TRANS64 P0, [R9+URZ+0x31c20], R0 ;  /* 0x031c2000090085a7 */ /* 0x000f24000800007f */
[----:B----4-:R-:W-:Y:S05]  /*14520*/  @!P0 BRA `(.L_x_9673) ;  /* 0xfffffffc00f08947 */ /* 0x010fea000383ffff */
[----:B------:R-:W-:Y:S05]  /*14530*/  BRA `(.L_x_9738) ;  /* 0xffffffe400107947 */ /* 0x000fea000383ffff */
.L_x_9674:
[----:B------:R-:W4:Y:S01]  /*14540*/  S2R R2, SR_TID.X ;  /* 0x0000000000027919 */ /* 0x000f220000002100 */
[----:B------:R-:W-:Y:S01]  /*14550*/  BSSY B0, `(.L_x_9739) ;  /* 0x000000a000007945 */ /* 0x000fe20003800000 */
[----:B------:R-:W-:Y:S02]  /*14560*/  IMAD.MOV.U32 R12, RZ, RZ, RZ ;  /* 0x000000ffff0c7224 */ /* 0x000fe400078e00ff */
[----:B------:R-:W-:Y:S02]  /*14570*/  IMAD.MOV.U32 R11, RZ, RZ, 0x1f ;  /* 0x0000001fff0b7424 */ /* 0x000fe400078e00ff */
[----:B------:R-:W-:Y:S01]  /*14580*/  IMAD.MOV.U32 R15, RZ, RZ, -0x1 ;  /* 0xffffffffff0f7424 */ /* 0x000fe200078e00ff */
[----:B----4-:R-:W-:-:S04]  /*14590*/  SHF.R.U32.HI R2, RZ, 0x5, R2 ;  /* 0x00000005ff027819 */ /* 0x010fc80000011602 */
[----:B------:R-:W-:-:S05]  /*145a0*/  LOP3.LUT R2, R2, 0x3, RZ, 0xc0, !PT ;  /* 0x0000000302027812 */ /* 0x000fca00078ec0ff */
[----:B------:R-:W-:-:S07]  /*145b0*/  IMAD.MOV.U32 R13, RZ, RZ, R2 ;  /* 0x000000ffff0d7224 */ /* 0x000fce00078e0002 */
[----:B0123--:R-:W-:Y:S05]  /*145c0*/  WARPSYNC.COLLECTIVE R15, `(.L_x_9740) ;  /* 0x000000000f087348 */ /* 0x00ffea0003c00000 */
[----:B------:R4:W0:Y:S02]  /*145d0*/  SHFL.IDX P6, R14, R13, R12, R11 ;  /* 0x0000000c0d0e7389 */ /* 0x00082400000c000b */
[----:B01234-:R-:W-:Y:S01]  /*145e0*/  ENDCOLLECTIVE ;  /* 0x000000000000791b */ /* 0x01ffe20003800000 */
.L_x_9740:
[----:B------:R-:W-:Y:S05]  /*145f0*/  BSYNC B0 ;  /* 0x0000000000007941 */ /* 0x000fea0003800000 */
.L_x_9739:
[----:B------:R-:W-:Y:S05]  /*14600*/  BRA `(.L_x_9741) ;  /* 0xffffffe000f87947 */ /* 0x000fea000383ffff */
.L_x_9677:
[----:B------:R-:W-:Y:S01]  /*14610*/  BSSY B1, `(.L_x_9742) ;  /* 0x0000006000017945 */ /* 0x000fe20003800000 */
[----:B------:R-:W-:-:S07]  /*14620*/  IMAD.MOV.U32 R15, RZ, RZ, -0x1 ;  /* 0xffffffffff0f7424 */ /* 0x000fce00078e00ff */
[----:B0123--:R-:W-:Y:S05]  /*14630*/  WARPSYNC.COLLECTIVE R15, `(.L_x_9743) ;  /* 0x000000000f0c7348 */ /* 0x00ffea0003c00000 */
[----:B------:R-:W-:Y:S02]  /*14640*/  ELECT P6, UR62, PT ;  /* 0x00000000003e782f */ /* 0x000fe400038c0000 */
[----:B------:R-:W-:Y:S01]  /*14650*/  MOV R14, UR62 ;  /* 0x0000003e000e7c02 */ /* 0x000fe20008000f00 */
[----:B0123--:R-:W-:Y:S10]  /*14660*/  ENDCOLLECTIVE ;  /* 0x000000000000791b */ /* 0x00fff40003800000 */
.L_x_9743:
[----:B------:R-:W-:Y:S05]  /*14670*/  BSYNC B1 ;  /* 0x0000000000017941 */ /* 0x000fea0003800000 */
.L_x_9742:
[----:B------:R-:W-:Y:S05]  /*14680*/  BRA `(.L_x_9744) ;  /* 0xffffffe000f07947 */ /* 0x000fea000383ffff */
.L_x_9679:
[----:B0-----:R0:W1:Y:S02]  /*14690*/  SYNCS.PHASECHK.TRANS64.TRYWAIT P0, [R7+URZ], R2 ;  /* 0x00000002070075a7 */ /* 0x001064000800017f */
[----:B-1----:R-:W-:Y:S05]  /*146a0*/  @!P0 NANOSLEEP.SYNCS 0x989680 ;  /* 0x009896800000895d */ /* 0x002fea0003900000 */
[----:B------:R-:W1:Y:S02]  /*146b0*/  @!P0 SYNCS.PHASECHK.TRANS64 P0, [R7+URZ], R2 ;  /* 0x00000002070085a7 */ /* 0x000e64000800007f */
[----:B-1----:R-:W-:Y:S05]  /*146c0*/  @!P0 BRA `(.L_x_9679) ;  /* 0xfffffffc00f08947 */ /* 0x002fea000383ffff */
[----:B------:R-:W-:Y:S05]  /*146d0*/  BRA `(.L_x_9745) ;  /* 0xffffffe4002c7947 */ /* 0x000fea000383ffff */
.L_x_9680:
[----:B-1----:R1:W2:Y:S02]  /*146e0*/  SYNCS.PHASECHK.TRANS64.TRYWAIT P0, [R3+URZ], R0 ;  /* 0x00000000030075a7 */ /* 0x0022a4000800017f */
[----:B--2---:R-:W-:Y:S05]  /*146f0*/  @!P0 NANOSLEEP.SYNCS 0x989680 ;  /* 0x009896800000895d */ /* 0x004fea0003900000 */
[----:B------:R-:W2:Y:S02]  /*14700*/  @!P0 SYNCS.PHASECHK.TRANS64 P0, [R3+URZ], R0 ;  /* 0x00000000030085a7 */ /* 0x000ea4000800007f */
[----:B--2---:R-:W-:Y:S05]  /*14710*/  @!P0 BRA `(.L_x_9680) ;  /* 0xfffffffc00f08947 */ /* 0x004fea000383ffff */
[----:B------:R-:W-:Y:S05]  /*14720*/  BRA `(.L_x_9746) ;  /* 0xffffffe400207947 */ /* 0x000fea000383ffff */
.L_x_9682:
[----:B-1----:R1:W2:Y:S02]  /*14730*/  SYNCS.PHASECHK.TRANS64.TRYWAIT P0, [R5+URZ], R2 ;  /* 0x00000002050075a7 */ /* 0x0022a4000800017f */
[----:B--2---:R-:W-:Y:S05]  /*14740*/  @!P0 NANOSLEEP.SYNCS 0x989680 ;  /* 0x009896800000895d */ /* 0x004fea0003900000 */
[----:B------:R-:W2:Y:S02]  /*14750*/  @!P0 SYNCS.PHASECHK.TRANS64 P0, [R5+URZ], R2 ;  /* 0x00000002050085a7 */ /* 0x000ea4000800007f */
[----:B--2---:R-:W-:Y:S05]  /*14760*/  @!P0 BRA `(.L_x_9682) ;  /* 0xfffffffc00f08947 */ /* 0x004fea000383ffff */
[----:B------:R-:W-:Y:S05]  /*14770*/  BRA `(.L_x_9747) ;  /* 0xffffffe400247947 */ /* 0x000fea000383ffff */
.L_x_9748:
        /* <DEDUP_REMOVED lines=16> */
.L_x_14867:


//--------------------- .text._ZN7cutlass13device_kernelIN5flash11enable_sm90INS1_16FlashAttnFwdSm90INS1_25CollectiveMainloopFwdSm90ILi2EN4cute5tupleIJNS5_1CILi1EEES8_S8_EEENS6_IJNS7_ILi192EEENS7_ILi144EEENS7_ILi96EEEEEELi96ENS_6half_tEfNS_4arch4Sm90ELb0ELb0ELb0ELb1ELb0ELb1ELb0ELb0ELb1ELb1ELb1ELb0EEENS1_21CollectiveEpilogueFwdINS6_IJSA_SC_SB_EEES9_SE_SG_Li384ELb1ELb1ELb1ELb0EEENS1_36VarlenDynamicPersistentTileSchedulerILi192ELi144ELi384ELi128ELb1ELb1ELb1ELb0ELb1ELb1EEEEEEEEEvNT_6ParamsE --------------------------
	.section	.text._ZN7cutlass13device_kernelIN5flash11enable_sm90INS1_16FlashAttnFwdSm90INS1_25CollectiveMainloopFwdSm90ILi2EN4cute5tupleIJNS5_1CILi1EEES8_S8_EEENS6_IJNS7_ILi192EEENS7_ILi144EEENS7_ILi96EEEEEELi96ENS_6half_tEfNS_4arch4Sm90ELb0ELb0ELb0ELb1ELb0ELb1ELb0ELb0ELb1ELb1ELb1ELb0EEENS1_21CollectiveEpilogueFwdINS6_IJSA_SC_SB_EEES9_SE_SG_Li384ELb1ELb1ELb1ELb0EEENS1_36VarlenDynamicPersistentTileSchedulerILi192ELi144ELi384ELi128ELb1ELb1ELb1ELb0ELb1ELb1EEEEEEEEEvNT_6ParamsE,"ax",@progbits
	.align	128
.text._ZN7cutlass13device_kernelIN5flash11enable_sm90INS1_16FlashAttnFwdSm90INS1_25CollectiveMainloopFwdSm90ILi2EN4cute5tupleIJNS5_1CILi1EEES8_S8_EEENS6_IJNS7_ILi192EEENS7_ILi144EEENS7_ILi96EEEEEELi96ENS_6half_tEfNS_4arch4Sm90ELb0ELb0ELb0ELb1ELb0ELb1ELb0ELb0ELb1ELb1ELb1ELb0EEENS1_21CollectiveEpilogueFwdINS6_IJSA_SC_SB_EEES9_SE_SG_Li384ELb1ELb1ELb1ELb0EEENS1_36VarlenDynamicPersistentTileSchedulerILi192ELi144ELi384ELi128ELb1ELb1ELb1ELb0ELb1ELb1EEEEEEEEEvNT_6ParamsE:
        .type           _ZN7cutlass13device_kernelIN5flash11enable_sm90INS1_16FlashAttnFwdSm90INS1_25CollectiveMainloopFwdSm90ILi2EN4cute5tupleIJNS5_1CILi1EEES8_S8_EEENS6_IJNS7_ILi192EEENS7_ILi144EEENS7_ILi96EEEEEELi96ENS_6half_tEfNS_4arch4Sm90ELb0ELb0ELb0ELb1ELb0ELb1ELb0ELb0ELb1ELb1ELb1ELb0EEENS1_21CollectiveEpilogueFwdINS6_IJSA_SC_SB_EEES9_SE_SG_Li384ELb1ELb1ELb1ELb0EEENS1_36VarlenDynamicPersistentTileSchedulerILi192ELi144ELi384ELi128ELb1ELb1ELb1ELb0ELb1ELb1EEEEEEEEEvNT_6ParamsE,@function
        .size           _ZN7cutlass13device_kernelIN5flash11enable_sm90INS1_16FlashAttnFwdSm90INS1_25CollectiveMainloopFwdSm90ILi2EN4cute5tupleIJNS5_1CILi1EEES8_S8_EEENS6_IJNS7_ILi192EEENS7_ILi144EEENS7_ILi96EEEEEELi96ENS_6half_tEfNS_4arch4Sm90ELb0ELb0ELb0ELb1ELb0ELb1ELb0ELb0ELb1ELb1ELb1ELb0EEENS1_21CollectiveEpilogueFwdINS6_IJSA_SC_SB_EEES9_SE_SG_Li384ELb1ELb1ELb1ELb0EEENS1_36VarlenDynamicPersistentTileSchedulerILi192ELi144ELi384ELi128ELb1ELb1ELb1ELb0ELb1ELb1EEEEEEEEEvNT_6ParamsE,(.L_x_14868 - _ZN7cutlass13device_kernelIN5flash11enable_sm90INS1_16FlashAttnFwdSm90INS1_25CollectiveMainloopFwdSm90ILi2EN4cute5tupleIJNS5_1CILi1EEES8_S8_EEENS6_IJNS7_ILi192EEENS7_ILi144EEENS7_ILi96EEEEEELi96ENS_6half_tEfNS_4arch4Sm90ELb0ELb0ELb0ELb1ELb0ELb1ELb0ELb0ELb1ELb1ELb1ELb0EEENS1_21CollectiveEpilogueFwdINS6_IJSA_SC_SB_EEES9_SE_SG_Li384ELb1ELb1ELb1ELb0EEENS1_36VarlenDynamicPersistentTileSchedulerILi192ELi144ELi384ELi128ELb1ELb1ELb1ELb0ELb1ELb1EEEEEEEEEvNT_6ParamsE)
        .other          _ZN7cutlass13device_kernelIN5flash11enable_sm90INS1_16FlashAttnFwdSm90INS1_25CollectiveMainloopFwdSm90ILi2EN4cute5tupleIJNS5_1CILi1EEES8_S8_EEENS6_IJNS7_ILi192EEENS7_ILi144EEENS7_ILi96EEEEEELi96ENS_6half_tEfNS_4arch4Sm90ELb0ELb0ELb0ELb1ELb0ELb1ELb0ELb0ELb1ELb1ELb1ELb0EEENS1_21CollectiveEpilogueFwdINS6_IJSA_SC_SB_EEES9_SE_SG_Li384ELb1ELb1ELb1ELb0EEENS1_36VarlenDynamicPersistentTileSchedulerILi192ELi144ELi384ELi128ELb1ELb1ELb1ELb0ELb1ELb1EEEEEEEEEvNT_6ParamsE,@"STO_CUDA_ENTRY STV_DEFAULT"
_ZN7cutlass13device_kernelIN5flash11enable_sm90INS1_16FlashAttnFwdSm90INS1_25CollectiveMainloopFwdSm90ILi2EN4cute5tupleIJNS5_1CILi1EEES8_S8_EEENS6_IJNS7_ILi192EEENS7_ILi144EEENS7_ILi96EEEEEELi96ENS_6half_tEfNS_4arch4Sm90ELb0ELb0ELb0ELb1ELb0ELb1ELb0ELb0ELb1ELb1ELb1ELb0EEENS1_21CollectiveEpilogueFwdINS6_IJSA_SC_SB_EEES9_SE_SG_Li384ELb1ELb1ELb1ELb0EEENS1_36VarlenDynamicPersistentTileSchedulerILi192ELi144ELi384ELi128ELb1ELb1ELb1ELb0ELb1ELb1EEEEEEEEEvNT_6ParamsE:
        /* <DEDUP_REMOVED lines=23> */
.L_x_9750:
[----:B------:R-:W-:Y:S05]  /*0170*/  BSYNC B0 ;  /* 0x0000000000007941 */ /* 0x000fea0003800000 */
.L_x_9749:
        /* <DEDUP_REMOVED lines=40> */
.L_x_9751:
        /* <DEDUP_REMOVED lines=22> */
.L_x_9752:
        /* <DEDUP_REMOVED lines=18> */
.L_x_9753:
        /* <DEDUP_REMOVED lines=22> */
.L_x_9754:
        /* <DEDUP_REMOVED lines=22> */
.L_x_9755:
        /* <DEDUP_REMOVED lines=9> */
.L_x_9758:
[----:B------:R-:W-:-:S08]  /*09d0*/  NOP ;  /* 0x0000000000007918 */ /* 0x000fd00000000000 */
[----:B------:R-:W0:Y:S02]  /*09e0*/  USETMAXREG.TRY_ALLOC.CTAPOOL UP0, 0xa0 ;  /* 0x000000a0000079c8 */ /* 0x000e240008000600 */
[----:B0-----:R-:W-:-:S13]  /*09f0*/  PLOP3.LUT P0, PT, PT, PT, UP0, 0x80, 0x0 ;  /* 0x000000000000781c */ /* 0x001fda0003f0f008 */
[----:B------:R-:W-:Y:S05]  /*0a00*/  @!P0 BRA `(.L_x_9758) ;  /* 0xfffffffc00f08947 */ /* 0x000fea000383ffff */
[----:B------:R-:W0:Y:S01]  /*0a10*/  S2R R0, SR_TID.X ;  /* 0x0000000000007919 */ /* 0x000e220000002100 */
[----:B------:R-:W1:Y:S01]  /*0a20*/  S2UR UR5, SR_CgaCtaId ;  /* 0x00000000000579c3 */ /* 0x000e620000008800 */
[----:B------:R-:W-:Y:S01]  /*0a30*/  UMOV UR4, 0x400 ;  /* 0x0000040000047882 */ /* 0x000fe20000000000 */
[----:B------:R-:W-:-:S06]  /*0a40*/  LOP3.LUT R19, R19, 0xffffffef, RZ, 0xc0, !PT ;  /* 0xffffffef13137812 */ /* 0x000fcc00078ec0ff */
[----:B------:R-:W-:Y:S06]  /*0a50*/  BAR.ARV 0x8, 0x200 ;  /* 0x0208000000007b1d */ /* 0x000fec0000002000 */
[----:B-1----:R-:W-:-:S06]  /*0a60*/  ULEA UR4, UR5, UR4, 0x18 ;  /* 0x0000000405047291 */ /* 0x002fcc000f8ec03f */
[----:B------:R-:W-:Y:S01]  /*0a70*/  IMAD.U32 R16, RZ, RZ, UR4 ;  /* 0x00000004ff107e24 */ /* 0x000fe2000f8e00ff */
[----:B0-----:R-:W-:Y:S01]  /*0a80*/  SHF.R.U32.HI R0, RZ, 0x7, R0 ;  /* 0x00000007ff007819 */ /* 0x001fe20000011600 */
[----:B------:R-:W-:-:S03]  /*0a90*/  ULDC UR4, c[0x0][0xc3c] ;  /* 0x00030f0000047ab9 */ /* 0x000fc60000000800 */
[----:B------:R-:W-:-:S13]  /*0aa0*/  ISETP.NE.AND P0, PT, R0, 0x1, PT ;  /* 0x000000010000780c */ /* 0x000fda0003f05270 */
[----:B------:R-:W-:Y:S01]  /*0ab0*/  @P0 LOP3.LUT R19, R19, 0x10, RZ, 0xfc, !PT ;  /* 0x0000001013130812 */ /* 0x000fe200078efcff */
[----:B------:R-:W-:Y:S08]  /*0ac0*/  @!P0 BAR.ARV 0x9, 0x100 ;  /* 0x0244000000008b1d */ /* 0x000ff00000002000 */
[----:B------:R-:W-:Y:S06]  /*0ad0*/  BAR.SYNC.DEFER_BLOCKING 0x5, 0x200 ;  /* 0x0148000000007b1d */ /* 0x000fec0000010000 */
[----:B------:R-:W0:Y:S02]  /*0ae0*/  LDS.128 R108, [R16+0x31cd0] ;  /* 0x031cd000106c7984 */ /* 0x000e240000000c00 */
[----:B------:R-:W-:Y:S06]  /*0af0*/  BAR.ARV 0x4, 0x200 ;  /* 0x0108000000007b1d */ /* 0x000fec0000002000 */
[----:B0-----:R-:W-:-:S13]  /*0b00*/  ISETP.GE.AND P0, PT, R111, UR4, PT ;  /* 0x000000046f007c0c */ /* 0x001fda000bf06270 */
[----:B------:R-:W-:Y:S05]  /*0b10*/  @P0 BRA `(.L_x_9759) ;  /* 0x000001ec00100947 */ /* 0x000fea0003800000 */
[----:B------:R-:W0:Y:S02]  /*0b20*/  S2R R0, SR_TID.X ;  /* 0x0000000000007919 */ /* 0x000e240000002100 */
[----:B0-----:R-:W-:-:S05]  /*0b30*/  VIADD R0, R0, 0xffffff80 ;  /* 0xffffff8000007836 */ /* 0x001fca0000000000 */
[CC--:B------:R-:W-:Y:S02]  /*0b40*/  LEA.HI R13, R0.reuse, R0.reuse, RZ, 0x1 ;  /* 0x00000000000d7211 */ /* 0x0c0fe400078f08ff */
[----:B------:R-:W-:Y:S02]  /*0b50*/  SHF.R.S32.HI R3, RZ, 0x1f, R0 ;  /* 0x0000001fff037819 */ /* 0x000fe40000011400 */
[----:B------:R-:W-:Y:S02]  /*0b60*/  LOP3.LUT R9, R13, 0xfffffffe, RZ, 0xc0, !PT ;  /* 0xfffffffe0d097812 */ /* 0x000fe400078ec0ff */
[CC--:B--2---:R-:W-:Y:S02]  /*0b70*/  LEA.HI R2, R3.reuse, R0.reuse, RZ, 0x7 ;  /* 0x0000000003027211 */ /* 0x0c4fe400078f38ff */
[----:B------:R-:W-:Y:S01]  /*0b80*/  LEA.HI R4, R3, R0, RZ, 0x4 ;  /* 0x0000000003047211 */ /* 0x000fe200078f20ff */
[----:B------:R-:W-:Y:S01]  /*0b90*/  IMAD.IADD R144, R0, 0x1, -R9 ;  /* 0x0000000100907824 */ /* 0x000fe200078e0a09 */
[----:B------:R-:W-:-:S02]  /*0ba0*/  LOP3.LUT R11, R2, 0xffffff80, RZ, 0xc0, !PT ;  /* 0xffffff80020b7812 */ /* 0x000fc400078ec0ff */
[CC--:B------:R-:W-:Y:S01]  /*0bb0*/  LEA.HI R7, R3.reuse, R0.reuse, RZ, 0x2 ;  /* 0x0000000003077211 */ /* 0x0c0fe200078f10ff */
[----:B------:R-:W-:Y:S01]  /*0bc0*/  IMAD.SHL.U32 R156, R144, 0x4, RZ ;  /* 0x00000004909c7824 */ /* 0x000fe200078e00ff */
[----:B------:R-:W-:Y:S01]  /*0bd0*/  LEA.HI R6, R3, R0, RZ, 0x5 ;  /* 0x0000000003067211 */ /* 0x000fe200078f28ff */
[----:B------:R-:W-:Y:S01]  /*0be0*/  IMAD.IADD R23, R0, 0x1, -R11 ;  /* 0x0000000100177824 */ /* 0x000fe200078e0a0b */
[----:B------:R-:W-:Y:S01]  /*0bf0*/  SHF.R.S32.HI R3, RZ, 0x7, R2 ;  /* 0x00000007ff037819 */ /* 0x000fe20000011402 */
[----:B------:R-:W-:Y:S01]  /*0c00*/  VIADD R12, R156, 0x10 ;  /* 0x000000109c0c7836 */ /* 0x000fe20000000000 */
[----:B------:R-:W-:Y:S02]  /*0c10*/  LOP3.LUT R5, R4, 0xfffffff0, RZ, 0xc0, !PT ;  /* 0xfffffff004057812 */ /* 0x000fe400078ec0ff */
[----:B------:R-:W-:Y:S01]  /*0c20*/  STL [R1+0xc8], R23 ;  /* 0x0000c81701007387 */ /* 0x000fe20000100800 */
[----:B------:R-:W-:Y:S01]  /*0c30*/  LOP3.LUT R9, R7, 0xfffffffc, RZ, 0xc0, !PT ;  /* 0xfffffffc07097812 */ /* 0x000fe200078ec0ff */
[----:B------:R-:W-:Y:S01]  /*0c40*/  IMAD.HI R2, R3, 0x55555556, RZ ;  /* 0x5555555603027827 */ /* 0x000fe200078e02ff */
[----:B------:R-:W-:Y:S01]  /*0c50*/  SHF.R.S32.HI R11, RZ, 0x1f, R7 ;  /* 0x0000001fff0b7819 */ /* 0x000fe20000011407 */
[----:B------:R0:W-:Y:S01]  /*0c60*/  STL [R1+0x60], R12 ;  /* 0x0000600c01007387 */ /* 0x0001e20000100800 */
[----:B------:R-:W-:Y:S01]  /*0c70*/  SHF.R.S32.HI R146, RZ, 0x1, R13 ;  /* 0x00000001ff927819 */ /* 0x000fe2000001140d */
[----:B------:R-:W-:Y:S01]  /*0c80*/  IMAD.IADD R5, R0, 0x1, -R5 ;  /* 0x0000000100057824 */ /* 0x000fe200078e0a05 */
[----:B------:R-:W-:Y:S01]  /*0c90*/  LEA.HI R2, R2, R2, RZ, 0x1 ;  /* 0x0000000202027211 */ /* 0x000fe200078f08ff */
[----:B------:R-:W2:Y:S01]  /*0ca0*/  LDL.LU R17, [R1+0x38] ;  /* 0x0000380001117983 */ /* 0x000ea20000300800 */
[----:B------:R-:W-:Y:S01]  /*0cb0*/  IMAD.IADD R9, R0, 0x1, -R9 ;  /* 0x0000000100097824 */ /* 0x000fe200078e0a09 */
[----:B------:R-:W-:-:S02]  /*0cc0*/  SHF.R.S32.HI R0, RZ, 0x2, R7 ;  /* 0x00000002ff007819 */ /* 0x000fc40000011407 */
[----:B------:R-:W-:Y:S01]  /*0cd0*/  LEA.HI R13, R13, R146, RZ, 0x1 ;  /* 0x000000920d0d7211 */ /* 0x000fe200078f08ff */
[----:B------:R-:W-:Y:S01]  /*0ce0*/  IMAD R8, R2, -0x3, R3 ;  /* 0xfffffffd02087824 */ /* 0x000fe200078e0203 */
[----:B------:R-:W-:Y:S02]  /*0cf0*/  LEA.HI R11, R11, R0, RZ, 0x2 ;  /* 0x000000000b0b7211 */ /* 0x000fe400078f10ff */
[----:B------:R-:W-:Y:S02]  /*0d00*/  LEA.HI R2, R9, R9, RZ, 0x1 ;  /* 0x0000000909027211 */ /* 0x000fe400078f08ff */
[----:B------:R-:W-:Y:S02]  /*0d10*/  LOP3.LUT R11, R11, 0xfffffffc, RZ, 0xc0, !PT ;  /* 0xfffffffc0b0b7812 */ /* 0x000fe400078ec0ff */
[----:B------:R-:W-:Y:S02]  /*0d20*/  LOP3.LUT R13, R13, 0x7fffffe, RZ, 0xc0, !PT ;  /* 0x07fffffe0d0d7812 */ /* 0x000fe400078ec0ff */
[----:B------:R-:W-:Y:S01]  /*0d30*/  SHF.R.S32.HI R7, RZ, 0x4, R4 ;  /* 0x00000004ff077819 */ /* 0x000fe20000011404 */
[----:B------:R-:W-:Y:S01]  /*0d40*/  IMAD.IADD R14, R0, 0x1, -R11 ;  /* 0x00000001000e7824 */ /* 0x000fe200078e0a0b */
[----:B------:R-:W-:Y:S01]  /*0d50*/  LOP3.LUT R2, R2, 0x1ffffffe, RZ, 0xc0, !PT ;  /* 0x1ffffffe02027812 */ /* 0x000fe200078ec0ff */
[----:B------:R-:W-:Y:S01]  /*0d60*/  IMAD.IADD R10, R146, 0x1, -R13 ;  /* 0x00000001920a7824 */ /* 0x000fe200078e0a0d */
[----:B------:R-:W-:-:S02]  /*0d70*/  SHF.R.S32.HI R0, RZ, 0x1f, R5 ;  /* 0x0000001fff007819 */ /* 0x000fc40000011405 */
[----:B------:R-:W-:Y:S01]  /*0d80*/  LEA.HI R4, R4, R7, RZ, 0x1 ;  /* 0x0000000704047211 */ /* 0x000fe200078f08ff */
[----:B------:R-:W-:Y:S01]  /*0d90*/  IMAD.IADD R13, R9, 0x1, -R2 ;  /* 0x00000001090d7824 */ /* 0x000fe200078e0a02 */
[-C--:B------:R-:W-:Y:S01]  /*0da0*/  LEA.HI R2, R0, R5.reuse, RZ, 0x3 ;  /* 0x0000000500027211 */ /* 0x080fe200078f18ff */
[C---:B------:R-:W-:Y:S01]  /*0db0*/  IMAD R15, R7.reuse, 0x8, R10 ;  /* 0x00000008070f7824 */ /* 0x040fe200078e020a */
[----:B------:R-:W-:Y:S02]  /*0dc0*/  LOP3.LUT R4, R4, 0x1ffffffe, RZ, 0xc0, !PT ;  /* 0x1ffffffe04047812 */ /* 0x000fe400078ec0ff */
[----:B------:R-:W-:Y:S01]  /*0dd0*/  SHF.R.S32.HI R9, RZ, 0x1f, R23 ;  /* 0x0000001fff097819 */ /* 0x000fe20000011417 */
[----:B------:R-:W-:Y:S01]  /*0de0*/  IMAD.SHL.U32 R3, R2, 0x10, RZ ;  /* 0x0000001002037824 */ /* 0x000fe200078e00ff */
[----:B------:R-:W-:Y:S01]  /*0df0*/  LEA.HI R0, R0, R5, RZ, 0x2 ;  /* 0x0000000500007211 */ /* 0x000fe200078f10ff */
[----:B------:R-:W-:Y:S01]  /*0e00*/  IMAD.IADD R4, R7, 0x1, -R4 ;  /* 0x0000000107047824 */ /* 0x000fe200078e0a04 */
[----:B------:R-:W-:Y:S01]  /*0e10*/  LEA.HI R10, R9, R23, RZ, 0x2 ;  /* 0x00000017090a7211 */ /* 0x000fe200078f10ff */
[----:B------:R-:W-:Y:S01]  /*0e20*/  IMAD.IADD R7, R156, 0x1, R12 ;  /* 0x000000019c077824 */ /* 0x000fe200078e020c */
[----:B------:R-:W-:-:S02]  /*0e30*/  SHF.R.S32.HI R6, RZ, 0x5, R6 ;  /* 0x00000005ff067819 */ /* 0x000fc40000011406 */
[----:B------:R-:W-:Y:S02]  /*0e40*/  LOP3.LUT R2, R0, 0x7fffffc, RZ, 0xc0, !PT ;  /* 0x07fffffc00027812 */ /* 0x000fe400078ec0ff */
[--C-:B------:R-:W-:Y:S02]  /*0e50*/  SHF.R.S32.HI R11, RZ, 0x2, R10.reuse ;  /* 0x00000002ff0b7819 */ /* 0x100fe4000001140a */
[----:B0-----:R-:W-:Y:S02]  /*0e60*/  SHF.R.S32.HI R12, RZ, 0x1f, R10 ;  /* 0x0000001fff0c7819 */ /* 0x001fe4000001140a */
[----:B------:R-:W-:Y:S02]  /*0e70*/  LOP3.LUT R3, R3, 0x7fffff80, RZ, 0xc0, !PT ;  /* 0x7fffff8003037812 */ /* 0x000fe400078ec0ff */
[----:B------:R-:W-:Y:S02]  /*0e80*/  SHF.R.S32.HI R0, RZ, 0x2, R0 ;  /* 0x00000002ff007819 */ /* 0x000fe40000011400 */
[----:B------:R-:W-:Y:S01]  /*0e90*/  SHF.R.S32.HI R18, RZ, 0x1f, R7 ;  /* 0x0000001fff127819 */ /* 0x000fe20000011407 */
[----:B------:R-:W-:Y:S01]  /*0ea0*/  IMAD.IADD R2, R5, 0x1, -R2 ;  /* 0x0000000105027824 */ /* 0x000fe200078e0a02 */
[----:B------:R-:W-:Y:S01]  /*0eb0*/  LEA.HI R12, R12, R11, RZ, 0x3 ;  /* 0x0000000b0c0c7211 */ /* 0x000fe200078f18ff */
[----:B------:R-:W-:-:S02]  /*0ec0*/  IMAD R3, R6, 0x100, R3 ;  /* 0x0000010006037824 */ /* 0x000fc400078e0203 */
[----:B------:R-:W-:Y:S02]  /*0ed0*/  IMAD.SHL.U32 R14, R14, 0x40, RZ ;  /* 0x000000400e0e7824 */ /* 0x000fe400078e00ff */
[----:B------:R-:W-:Y:S01]  /*0ee0*/  IMAD R20, R6, 0x10, R5 ;  /* 0x0000001006147824 */ /* 0x000fe200078e0205 */
[-C--:B------:R-:W-:Y:S01]  /*0ef0*/  LEA.HI R5, R18, R7.reuse, RZ, 0x3 ;  /* 0x0000000712057211 */ /* 0x080fe200078f18ff */
[----:B------:R-:W-:Y:S01]  /*0f00*/  IMAD.SHL.U32 R0, R0, 0x40, RZ ;  /* 0x0000004000007824 */ /* 0x000fe200078e00ff */
[----:B------:R-:W-:Y:S01]  /*0f10*/  LEA.HI R18, R18, R7, RZ, 0x5 ;  /* 0x0000000712127211 */ /* 0x000fe200078f28ff */
[----:B------:R-:W-:Y:S01]  /*0f20*/  IMAD R7, R2, 0x10, R3 ;  /* 0x0000001002077824 */ /* 0x000fe200078e0203 */
[----:B------:R-:W-:Y:S02]  /*0f30*/  LOP3.LUT R12, R12, 0xfffffff8, RZ, 0xc0, !PT ;  /* 0xfffffff80c0c7812 */ /* 0x000fe400078ec0ff */
[----:B------:R-:W-:Y:S01]  /*0f40*/  LEA.HI R9, R9, R23, RZ, 0x5 ;  /* 0x0000001709097211 */ /* 0x000fe200078f28ff */
[----:B------:R-:W-:Y:S01]  /*0f50*/  IMAD.SHL.U32 R3, R4, 0x8, RZ ;  /* 0x0000000804037824 */ /* 0x000fe200078e00ff */
[----:B------:R-:W-:-:S02]  /*0f60*/  LOP3.LUT R22, R14, 0xc0, RZ, 0xc0, !PT ;  /* 0x000000c00e167812 */ /* 0x000fc400078ec0ff */
[----:B------:R-:W-:Y:S01]  /*0f70*/  LOP3.LUT R0, R0, 0x40, RZ, 0xc0, !PT ;  /* 0x0000004000007812 */ /* 0x000fe200078ec0ff */
[----:B------:R-:W-:Y:S01]  /*0f80*/  IMAD.IADD R12, R11, 0x1, -R12 ;  /* 0x000000010b0c7824 */ /* 0x000fe200078e0a0c */
[----:B------:R-:W-:Y:S01]  /*0f90*/  SHF.R.S32.HI R9, RZ, 0x5, R9 ;  /* 0x00000005ff097819 */ /* 0x000fe20000011409 */
[----:B------:R-:W-:Y:S01]  /*0fa0*/  IMAD.SHL.U32 R15, R15, 0x20, RZ ;  /* 0x000000200f0f7824 */ /* 0x000fe200078e00ff */
[----:B------:R-:W-:Y:S02]  /*0fb0*/  LOP3.LUT R4, R22, 0x18, R5, 0xf8, !PT ;  /* 0x0000001816047812 */ /* 0x000fe400078ef805 */
[----:B------:R-:W-:Y:S02]  /*0fc0*/  SHF.R.U32.HI R21, RZ, 0x3, R22 ;  /* 0x00000003ff157819 */ /* 0x000fe40000011616 */
[--C-:B------:R-:W-:Y:S02]  /*0fd0*/  LOP3.LUT R2, R0, 0x8, R3.reuse, 0xf8, !PT ;  /* 0x0000000800027812 */ /* 0x100fe400078ef803 */
[----:B------:R-:W-:Y:S01]  /*0fe0*/  SHF.R.U32.HI R5, RZ, 0x3, R0 ;  /* 0x00000003ff057819 */ /* 0x000fe20000011600 */
[----:B------:R-:W-:Y:S01]  /*0ff0*/  IMAD.U32 R0, R20, 0x20, R3 ;  /* 0x0000002014007824 */ /* 0x000fe200078e0003 */
[----:B------:R-:W-:Y:S01]  /*1000*/  STL [R1+0x50], R22 ;  /* 0x0000501601007387 */ /* 0x000fe20000100800 */
[----:B------:R-:W-:Y:S01]  /*1010*/  IMAD R9, R9, 0x10, R12 ;  /* 0x0000001009097824 */ /* 0x000fe200078e020c */
[----:B------:R-:W-:-:S02]  /*1020*/  LOP3.LUT R2, R2, R5, RZ, 0x3c, !PT ;  /* 0x0000000502027212 */ /* 0x000fc400078e3cff */
[----:B------:R-:W-:Y:S01]  /*1030*/  STL [R1+0x58], R15 ;  /* 0x0000580f01007387 */ /* 0x000fe20000100800 */
[----:B------:R-:W-:Y:S01]  /*1040*/  LOP3.LUT R11, R4, R21, RZ, 0x3c, !PT ;  /* 0x00000015040b7212 */ /* 0x000fe200078e3cff */
[----:B------:R-:W-:Y:S02]  /*1050*/  IMAD R4, R8, 0x40, R9 ;  /* 0x0000004008047824 */ /* 0x000fe400078e0209 */
[----:B------:R-:W-:Y:S01]  /*1060*/  STL [R1+0x54], R21 ;  /* 0x0000541501007387 */ /* 0x000fe20000100800 */
[----:B------:R-:W-:-:S03]  /*1070*/  IMAD.IADD R7, R2, 0x1, R7 ;  /* 0x0000000102077824 */ /* 0x000fc600078e0207 */
[----:B------:R2:W-:Y:S01]  /*1080*/  STL [R1+0xe8], R0 ;  /* 0x0000e80001007387 */ /* 0x0005e20000100800 */
[----:B------:R-:W-:Y:S01]  /*1090*/  VIADD R2, R16, 0xda00 ;  /* 0x0000da0010027836 */ /* 0x000fe20000000000 */
[----:B------:R-:W-:Y:S01]  /*10a0*/  LOP3.LUT R10, R10, 0x7ffffffc, RZ, 0xc0, !PT ;  /* 0x7ffffffc0a0a7812 */ /* 0x000fe200078ec0ff */
[----:B------:R-:W-:Y:S01]  /*10b0*/  VIADD R5, R156, 0x20 ;  /* 0x000000209c057836 */ /* 0x000fe20000000000 */
[----:B------:R-:W-:Y:S01]  /*10c0*/  STL [R1+0xe0], R4 ;  /* 0x0000e00401007387 */ /* 0x000fe20000100800 */
[----:B------:R-:W-:Y:S02]  /*10d0*/  IMAD.SHL.U32 R144, R144, 0x8, RZ ;  /* 0x0000000890907824 */ /* 0x000fe400078e00ff */
[----:B------:R-:W-:Y:S02]  /*10e0*/  VIADD R3, R156, 0x8 ;  /* 0x000000089c037836 */ /* 0x000fe40000000000 */
[----:B------:R-:W-:-:S04]  /*10f0*/  IMAD.IADD R10, R23, 0x1, -R10 ;  /* 0x00000001170a7824 */ /* 0x000fc800078e0a0a */
[----:B------:R-:W-:-:S04]  /*1100*/  IMAD.SHL.U32 R9, R10, 0x2, RZ ;  /* 0x000000020a097824 */ /* 0x000fc800078e00ff */
[C---:B------:R-:W-:Y:S02]  /*1110*/  VIADD R8, R9.reuse, 0x8 ;  /* 0x0000000809087836 */ /* 0x040fe40000000000 */
[C---:B------:R-:W-:Y:S02]  /*1120*/  VIADD R6, R9.reuse, 0x10 ;  /* 0x0000001009067836 */ /* 0x040fe40000000000 */
[----:B------:R-:W-:Y:S01]  /*1130*/  VIADD R10, R9, 0x28 ;  /* 0x00000028090a7836 */ /* 0x000fe20000000000 */
[----:B------:R-:W-:-:S05]  /*1140*/  SHF.R.S32.HI R18, RZ, 0x5, R18 ;  /* 0x00000005ff127819 */ /* 0x000fca0000011412 */
[----:B------:R-:W-:-:S04]  /*1150*/  IMAD R18, R18, 0x1800, R15 ;  /* 0x0000180012127824 */ /* 0x000fc800078e020f */
[----:B------:R-:W-:Y:S02]  /*1160*/  IMAD.IADD R11, R18, 0x1, R11 ;  /* 0x00000001120b7824 */ /* 0x000fe400078e020b */
[----:B------:R-:W-:Y:S02]  /*1170*/  IMAD.MOV.U32 R147, RZ, RZ, RZ ;  /* 0x000000ffff937224 */ /* 0x000fe400078e00ff */
[----:B------:R-:W-:Y:S01]  /*1180*/  IMAD R18, R7, 0x2, R16 ;  /* 0x0000000207127824 */ /* 0x000fe200078e0210 */
[----:B--2---:R-:W-:-:S05]  /*1190*/  LOP3.LUT R0, R17, 0x1, RZ, 0xfc, !PT ;  /* 0x0000000111007812 */ /* 0x004fca00078efcff */
[----:B------:R0:W-:Y:S04]  /*11a0*/  STL [R1+0x4c], R0 ;  /* 0x00004c0001007387 */ /* 0x0001e80000100800 */
[----:B------:R-:W-:Y:S04]  /*11b0*/  STL [R1+0xa0], RZ ;  /* 0x0000a0ff01007387 */ /* 0x000fe80000100800 */
[----:B------:R-:W-:Y:S01]  /*11c0*/  STL [R1], RZ ;  /* 0x000000ff01007387 */ /* 0x000fe20000100800 */
[----:B0-----:R-:W-:-:S03]  /*11d0*/  SHF.R.S32.HI R0, RZ, 0x1f, R146 ;  /* 0x0000001fff007819 */ /* 0x001fc60000011492 */
[----:B------:R-:W-:Y:S01]  /*11e0*/  STL [R1+0xc4], R2 ;  /* 0x0000c40201007387 */ /* 0x000fe20000100800 */
[----:B------:R-:W-:-:S03]  /*11f0*/  LOP3.LUT R0, R22, 0x8, R144, 0xf8, !PT ;  /* 0x0000000816007812 */ /* 0x000fc600078ef890 */
[----:B------:R-:W-:Y:S04]  /*1200*/  STL [R1+0x5c], RZ ;  /* 0x00005cff01007387 */ /* 0x000fe80000100800 */
[----:B------:R0:W-:Y:S01]  /*1210*/  STL [R1+0x64], R5 ;  /* 0x0000640501007387 */ /* 0x0001e20000100800 */
[----:B------:R-:W-:-:S03]  /*1220*/  LOP3.LUT R0, R0, R21, RZ, 0x3c, !PT ;  /* 0x0000001500007212 */ /* 0x000fc600078e3cff */
[----:B------:R1:W-:Y:S01]  /*1230*/  STL [R1+0x68], R3 ;  /* 0x0000680301007387 */ /* 0x0003e20000100800 */
[C---:B0-----:R-:W-:Y:S02]  /*1240*/  VIADD R5, R156.reuse, 0x18 ;  /* 0x000000189c057836 */ /* 0x041fe40000000000 */
[----:B-1----:R-:W-:-:S03]  /*1250*/  VIADD R3, R156, 0x28 ;  /* 0x000000289c037836 */ /* 0x002fc60000000000 */
[----:B------:R0:W-:Y:S04]  /*1260*/  STL [R1+0x6c], R5 ;  /* 0x00006c0501007387 */ /* 0x0001e80000100800 */
[----:B------:R-:W-:Y:S04]  /*1270*/  STL [R1+0x88], R9 ;  /* 0x0000880901007387 */ /* 0x000fe80000100800 */
[----:B------:R1:W-:Y:S01]  /*1280*/  STL [R1+0x70], R3 ;  /* 0x0000700301007387 */ /* 0x0003e20000100800 */
[----:B0-----:R-:W-:-:S03]  /*1290*/  VIADD R5, R9, 0x18 ;  /* 0x0000001809057836 */ /* 0x001fc60000000000 */
[----:B------:R-:W-:Y:S01]  /*12a0*/  STL [R1+0xbc], R8 ;  /* 0x0000bc0801007387 */ /* 0x000fe20000100800 */
[----:B-1----:R-:W-:Y:S02]  /*12b0*/  VIADD R3, R9, 0x20 ;  /* 0x0000002009037836 */ /* 0x002fe40000000000 */
[----:B------:R-:W-:Y:S01]  /*12c0*/  IMAD.IADD R9, R15, 0x1, R0 ;  /* 0x000000010f097824 */ /* 0x000fe200078e0200 */
[----:B------:R0:W-:Y:S01]  /*12d0*/  STL [R1+0xb8], R6 ;  /* 0x0000b80601007387 */ /* 0x0001e20000100800 */
[----:B------:R-:W-:-:S03]  /*12e0*/  SHF.R.S32.HI R0, RZ, 0x1f, R8 ;  /* 0x0000001fff007819 */ /* 0x000fc60000011408 */
[----:B------:R-:W-:Y:S04]  /*12f0*/  STL [R1+0xa8], R10 ;  /* 0x0000a80a01007387 */ /* 0x000fe80000100800 */
[----:B------:R1:W-:Y:S01]  /*1300*/  STL [R1+0xb4], R5 ;  /* 0x0000b40501007387 */ /* 0x0003e20000100800 */
[----:B0-----:R-:W-:-:S03]  /*1310*/  SHF.R.S32.HI R6, RZ, 0x1f, R6 ;  /* 0x0000001fff067819 */ /* 0x001fc60000011406 */
[----:B------:R-:W-:Y:S04]  /*1320*/  STL [R1+0x84], R9 ;  /* 0x0000840901007387 */ /* 0x000fe80000100800 */
[----:B------:R-:W-:Y:S01]  /*1330*/  STL [R1+0xb0], R3 ;  /* 0x0000b00301007387 */ /* 0x000fe20000100800 */
[----:B-1----:R-:W-:-:S03]  /*1340*/  SHF.R.S32.HI R5, RZ, 0x1f, R5 ;  /* 0x0000001fff057819 */ /* 0x002fc60000011405 */
[----:B------:R0:W-:Y:S01]  /*1350*/  STL [R1+0xd8], R0 ;  /* 0x0000d80001007387 */ /* 0x0001e20000100800 */
[----:B------:R-:W-:-:S03]  /*1360*/  IMAD R2, R11, 0x2, R2 ;  /* 0x000000020b027824 */ /* 0x000fc600078e0202 */
[----:B------:R-:W-:Y:S01]  /*1370*/  STL [R1+0xd4], R6 ;  /* 0x0000d40601007387 */ /* 0x000fe20000100800 */
[----:B0-----:R-:W-:-:S03]  /*1380*/  SHF.R.S32.HI R0, RZ, 0x1f, R3 ;  /* 0x0000001fff007819 */ /* 0x001fc60000011403 */
[----:B------:R-:W-:Y:S04]  /*1390*/  STL [R1+0xd0], R5 ;  /* 0x0000d00501007387 */ /* 0x000fe80000100800 */
[----:B------:R0:W-:Y:S04]  /*13a0*/  STL [R1+0xcc], R0 ;  /* 0x0000cc0001007387 */ /* 0x0001e80000100800 */
[----:B------:R1:W-:Y:S01]  /*13b0*/  STL [R1+0xdc], R2 ;  /* 0x0000dc0201007387 */ /* 0x0003e20000100800 */
[----:B0-----:R-:W-:-:S05]  /*13c0*/  IMAD R0, R13, 0x8, R4 ;  /* 0x000000080d007824 */ /* 0x001fca00078e0204 */
[----:B------:R1:W-:Y:S01]  /*13d0*/  STL [R1+0xe4], R0 ;  /* 0x0000e40001007387 */ /* 0x0003e20000100800 */
[----:B------:R-:W-:-:S07]  /*13e0*/  IMAD.MOV.U32 R17, RZ, RZ, RZ ;  /* 0x000000ffff117224 */ /* 0x000fce00078e00ff */
.L_x_9906:
[----:B01234-:R-:W0:Y:S02]  /*13f0*/  LDC.64 R2, c[0x0][0xc88] ;  /* 0x00032200ff027b82 */ /* 0x01fe240000000a00 */
        /* <DEDUP_REMOVED lines=9> */
[----:B------:R-:W-:Y:S01]  /*1490*/  IMAD.MOV.U32 R69, RZ, RZ, RZ ;  /* 0x000000ffff457224 */ /* 0x000fe200078e00ff */
[----:B------:R-:W-:-:S02]  /*14a0*/  ISETP.NE.AND.EX P1, PT, RZ, UR5, PT, P1 ;  /* 0x00000005ff007c0c */ /* 0x000fc4000bf25310 */
[----:B------:R-:W-:Y:S02]  /*14b0*/  ISETP.NE.AND.EX P0, PT, RZ, UR7, PT, P0 ;  /* 0x00000007ff007c0c */ /* 0x000fe4000bf05300 */
        /* <DEDUP_REMOVED lines=9> */
[C---:B------:R-:W-:Y:S02]  /*1550*/  IADD3 R8, P3, R27.reuse, UR6, RZ ;  /* 0x000000061b087c10 */ /* 0x040fe4000ff7e0ff */
[----:B------:R-:W-:Y:S01]  /*1560*/  ISETP.NE.AND.EX P2, PT, RZ, UR9, PT, P2 ;  /* 0x00000009ff007c0c */ /* 0x000fe2000bf45320 */
[----:B------:R0:W5:Y:S01]  /*1570*/  @P1 LDG.E R11, desc[UR60][R4.64] ;  /* 0x0000003c040b1981 */ /* 0x000162000c1e1900 */
[----:B------:R-:W-:Y:S01]  /*1580*/  IMAD.U32 R111, RZ, RZ, UR4 ;  /* 0x00000004ff6f7e24 */ /* 0x000fe2000f8e00ff */
[C---:B------:R-:W-:Y:S01]  /*1590*/  IADD3.X R9, R26.reuse, UR7, RZ, P3, !PT ;  /* 0x000000071a097c10 */ /* 0x040fe20009ffe4ff */
[----:B------:R-:W-:Y:S01]  /*15a0*/  ULDC.64 UR4, c[0x0][0x418] ;  /* 0x0001060000047ab9 */ /* 0x000fe20000000a00 */
[----:B------:R0:W-:Y:S04]  /*15b0*/  STL [R1+0x98], R27 ;  /* 0x0000981b01007387 */ /* 0x0001e80000100800 */
[----:B------:R0:W5:Y:S04]  /*15c0*/  @P0 LDG.E R69, desc[UR60][R8.64] ;  /* 0x0000003c08450981 */ /* 0x000168000c1e1900 */
[----:B------:R-:W-:Y:S01]  /*15d0*/  @P2 IADD3 R6, P1, R27, UR8, RZ ;  /* 0x000000081b062c10 */ /* 0x000fe2000ff3e0ff */
[----:B------:R-:W-:Y:S01]  /*15e0*/  UISETP.NE.U32.AND UP0, UPT, UR4, URZ, UPT ;  /* 0x0000003f0400728c */ /* 0x000fe2000bf05070 */
[----:B------:R0:W-:Y:S02]  /*15f0*/  STL [R1+0x9c], R26 ;  /* 0x00009c1a01007387 */ /* 0x0001e40000100800 */
[----:B------:R-:W-:Y:S01]  /*1600*/  @P2 IADD3.X R7, R26, UR9, RZ, P1, !PT ;  /* 0x000000091a072c10 */ /* 0x000fe20008ffe4ff */
[----:B------:R-:W-:-:S04]  /*1610*/  ULDC UR4, c[0x0][0x424] ;  /* 0x0001090000047ab9 */ /* 0x000fc80000000800 */
[----:B------:R0:W5:Y:S01]  /*1620*/  @P2 LDG.E R111, desc[UR60][R6.64] ;  /* 0x0000003c066f2981 */ /* 0x000162000c1e1900 */
[----:B------:R-:W-:-:S03]  /*1630*/  UISETP.NE.AND.EX UP0, UPT, UR5, URZ, UPT, UP0 ;  /* 0x0000003f0500728c */ /* 0x000fc6000bf05300 */
[----:B------:R-:W-:Y:S01]  /*1640*/  ULDC UR5, c[0x0][0x2f0] ;  /* 0x0000bc0000057ab9 */ /* 0x000fe20000000800 */
[----:B------:R-:W-:-:S04]  /*1650*/  USEL UR4, UR4, 0x1, UP0 ;  /* 0x0000000104047887 */ /* 0x000fc80008000000 */
[----:B------:R-:W-:-:S03]  /*1660*/  UIMAD UR4, UR4, UR5, URZ ;  /* 0x00000005040472a4 */ /* 0x000fc6000f8e023f */
[----:B------:R-:W-:Y:S02]  /*1670*/  ULDC UR5, c[0x0][0x348] ;  /* 0x0000d20000057ab9 */ /* 0x000fe40000000800 */
[----:B------:R-:W-:Y:S02]  /*1680*/  IMAD.U32 R2, RZ, RZ, UR5 ;  /* 0x00000005ff027e24 */ /* 0x000fe4000f8e00ff */
[----:B------:R-:W-:Y:S01]  /*1690*/  IMAD.U32 R24, RZ, RZ, UR4 ;  /* 0x00000004ff187e24 */ /* 0x000fe2000f8e00ff */
[----:B0-----:R-:W-:Y:S06]  /*16a0*/  @P2 BRA `(.L_x_9760) ;  /* 0x0000000000242947 */ /* 0x001fec0003800000 */
        /* <DEDUP_REMOVED lines=9> */
.L_x_9760:
[C---:B------:R-:W-:Y:S01]  /*1740*/  LOP3.LUT R30, R110.reuse, 0xffff, RZ, 0xc0, !PT ;  /* 0x0000ffff6e1e7812 */ /* 0x040fe200078ec0ff */
[----:B------:R-:W-:Y:S01]  /*1750*/  ULDC.64 UR4, c[0x0][0xa20] ;  /* 0x0002880000047ab9 */ /* 0x000fe20000000a00 */
[----:B------:R0:W-:Y:S01]  /*1760*/  STL [R1+0xa4], R109 ;  /* 0x0000a46d01007387 */ /* 0x0001e20000100800 */
[----:B------:R-:W-:Y:S02]  /*1770*/  ISETP.NE.U32.AND P1, PT, RZ, UR4, PT ;  /* 0x00000004ff007c0c */ /* 0x000fe4000bf25070 */
[C---:B------:R-:W-:Y:S01]  /*1780*/  LOP3.LUT R3, R110.reuse, 0xff000000, RZ, 0xc0, !PT ;  /* 0xff0000006e037812 */ /* 0x040fe200078ec0ff */
[----:B------:R0:W-:Y:S01]  /*1790*/  STL [R1+0x8c], R30 ;  /* 0x00008c1e01007387 */ /* 0x0001e20000100800 */
[----:B------:R-:W-:Y:S02]  /*17a0*/  ISETP.NE.AND.EX P1, PT, RZ, UR5, PT, P1 ;  /* 0x00000005ff007c0c */ /* 0x000fe4000bf25310 */
[----:B------:R-:W-:Y:S02]  /*17b0*/  LOP3.LUT R0, R110, 0xff0000, RZ, 0xc0, !PT ;  /* 0x00ff00006e007812 */ /* 0x000fe400078ec0ff */
[----:B------:R-:W-:-:S04]  /*17c0*/  SHF.R.U32.HI R3, RZ, 0x8, R3 ;  /* 0x00000008ff037819 */ /* 0x000fc80000011603 */
[----:B------:R-:W-:-:S05]  /*17d0*/  LEA.HI R10, R0, R3, RZ, 0x10 ;  /* 0x00000003000a7211 */ /* 0x000fca00078f80ff */
[----:B0-----:R-:W-:Y:S05]  /*17e0*/  @!P1 BRA `(.L_x_9761) ;  /* 0x0000000000109947 */ /* 0x001fea0003800000 */
[----:B------:R-:W-:-:S04]  /*17f0*/  IADD3 R4, P0, R27, UR4, RZ ;  /* 0x000000041b047c10 */ /* 0x000fc8000ff1e0ff */
[----:B------:R-:W-:-:S05]  /*1800*/  IADD3.X R5, R26, UR5, RZ, P0, !PT ;  /* 0x000000051a057c10 */ /* 0x000fca00087fe4ff */
[----:B------:R0:W5:Y:S01]  /*1810*/  LDG.E R24, desc[UR60][R4.64] ;  /* 0x0000003c04187981 */ /* 0x000162000c1e1900 */
[----:B------:R-:W-:Y:S05]  /*1820*/  BRA `(.L_x_9762) ;  /* 0x0000000000107947 */ /* 0x000fea0003800000 */
.L_x_9761:
[----:B------:R-:W-:Y:S05]  /*1830*/  @!P0 BRA `(.L_x_9762) ;  /* 0x00000000000c8947 */ /* 0x000fea0003800000 */
[----:B------:R-:W2:Y:S04]  /*1840*/  LDG.E R3, desc[UR60][R8.64] ;  /* 0x0000003c08037981 */ /* 0x000ea8000c1e1900 */
[----:B------:R-:W2:Y:S02]  /*1850*/  LDG.E R24, desc[UR60][R8.64+0x4] ;  /* 0x0000043c08187981 */ /* 0x000ea4000c1e1900 */
[----:B--2---:R-:W-:-:S07]  /*1860*/  IMAD.IADD R24, R24, 0x1, -R3 ;  /* 0x0000000118187824 */ /* 0x004fce00078e0a03 */
.L_x_9762:
[----:B------:R-:W-:Y:S02]  /*1870*/  ULDC.64 UR4, c[0x0][0xa10] ;  /* 0x0002840000047ab9 */ /* 0x000fe40000000a00 */
[----:B------:R-:W-:-:S04]  /*1880*/  ISETP.NE.U32.AND P0, PT, RZ, UR4, PT ;  /* 0x00000004ff007c0c */ /* 0x000fc8000bf05070 */
[----:B------:R-:W-:Y:S01]  /*1890*/  ISETP.NE.AND.EX P0, PT, RZ, UR5, PT, P0 ;  /* 0x00000005ff007c0c */ /* 0x000fe2000bf05300 */
[----:B------:R-:W-:-:S12]  /*18a0*/  ULDC.64 UR4, c[0x0][0xa30] ;  /* 0x00028c0000047ab9 */ /* 0x000fd80000000a00 */
[----:B0-----:R-:W0:Y:S01]  /*18b0*/  @P0 LDC.64 R4, c[0x0][0xa10] ;  /* 0x00028400ff040b82 */ /* 0x001e220000000a00 */
[----:B------:R-:W-:-:S04]  /*18c0*/  ISETP.NE.U32.AND P1, PT, RZ, UR4, PT ;  /* 0x00000004ff007c0c */ /* 0x000fc8000bf25070 */
[----:B------:R-:W-:Y:S01]  /*18d0*/  ISETP.NE.AND.EX P1, PT, RZ, UR5, PT, P1 ;  /* 0x00000005ff007c0c */ /* 0x000fe2000bf25310 */
[----:B0-----:R-:W-:-:S05]  /*18e0*/  @P0 IMAD.WIDE R4, R25, 0x4, R4 ;  /* 0x0000000419040825 */ /* 0x001fca00078e0204 */
[----:B------:R-:W2:Y:S04]  /*18f0*/  @P0 LDG.E R0, desc[UR60][R4.64] ;  /* 0x0000003c04000981 */ /* 0x000ea8000c1e1900 */
[----:B------:R-:W2:Y:S03]  /*1900*/  @P0 LDG.E R3, desc[UR60][R4.64+0x4] ;  /* 0x0000043c04030981 */ /* 0x000ea6000c1e1900 */
[----:B------:R-:W-:Y:S01]  /*1910*/  @P1 IADD3 R6, P2, R27, UR4, RZ ;  /* 0x000000041b061c10 */ /* 0x000fe2000ff5e0ff */
[----:B-----5:R-:W-:-:S03]  /*1920*/  IMAD.MOV.U32 R105, RZ, RZ, R24 ;  /* 0x000000ffff697224 */ /* 0x020fc600078e0018 */
[----:B------:R-:W-:-:S05]  /*1930*/  @P1 IADD3.X R7, R26, UR5, RZ, P2, !PT ;  /* 0x000000051a071c10 */ /* 0x000fca00097fe4ff */
[----:B------:R0:W5:Y:S01]  /*1940*/  @P1 LDG.E R105, desc[UR60][R6.64] ;  /* 0x0000003c06691981 */ /* 0x000162000c1e1900 */
[----:B------:R-:W-:Y:S01]  /*1950*/  LOP3.LUT R12, R10, 0xff, RZ, 0xc0, !PT ;  /* 0x000000ff0a0c7812 */ /* 0x000fe200078ec0ff */
[----:B------:R-:W-:Y:S01]  /*1960*/  IMAD.IADD R11, R24, 0x1, -R11 ;  /* 0x00000001180b7824 */ /* 0x000fe200078e0a0b */
[----:B------:R-:W-:Y:S01]  /*1970*/  SHF.R.U32.HI R8, RZ, 0x10, R10 ;  /* 0x00000010ff087819 */ /* 0x000fe2000001160a */
[----:B------:R-:W-:Y:S01]  /*1980*/  BSSY B0, `(.L_x_9763) ;  /* 0x000002b000007945 */ /* 0x000fe20003800000 */
[----:B------:R-:W-:Y:S01]  /*1990*/  LOP3.LUT R19, R19, 0xfffffffb, RZ, 0xc0, !PT ;  /* 0xfffffffb13137812 */ /* 0x000fe200078ec0ff */
[----:B------:R0:W-:Y:S04]  /*19a0*/  STL [R1+0xac], R12 ;  /* 0x0000ac0c01007387 */ /* 0x0001e80000100800 */
[----:B------:R0:W-:Y:S01]  /*19b0*/  STL [R1+0x90], R8 ;  /* 0x0000900801007387 */ /* 0x0001e20000100800 */
[----:B--2---:R-:W-:-:S04]  /*19c0*/  @P0 IMAD.IADD R2, R3, 0x1, -R0 ;  /* 0x0000000103020824 */ /* 0x004fc800078e0a00 */
[----:B------:R-:W-:-:S04]  /*19d0*/  IMAD.IADD R114, R11, 0x1, R2 ;  /* 0x000000010b727824 */ /* 0x000fc800078e0202 */
[C---:B------:R-:W-:Y:S01]  /*19e0*/  VIADD R0, R114.reuse, 0x8f ;  /* 0x0000008f72007836 */ /* 0x040fe20000000000 */
[----:B------:R-:W-:-:S03]  /*19f0*/  ISETP.GE.AND P3, PT, R114, 0x1, PT ;  /* 0x000000017200780c */ /* 0x000fc60003f66270 */
[----:B------:R-:W-:-:S05]  /*1a00*/  IMAD.HI R0, R0, 0x38e38e39, RZ ;  /* 0x38e38e3900007827 */ /* 0x000fca00078e02ff */
[----:B------:R-:W-:-:S04]  /*1a10*/  SHF.R.U32.HI R3, RZ, 0x1f, R0 ;  /* 0x0000001fff037819 */ /* 0x000fc80000011600 */
[----:B------:R-:W-:Y:S01]  /*1a20*/  LEA.HI.SX32 R108, R0, R3, 0x1b ;  /* 0x00000003006c7211 */ /* 0x000fe200078fdaff */
[----:B------:R-:W-:Y:S01]  /*1a30*/  IMAD.MOV.U32 R3, RZ, RZ, RZ ;  /* 0x000000ffff037224 */ /* 0x000fe200078e00ff */
[----:B------:R-:W-:Y:S01]  /*1a40*/  @P3 LOP3.LUT R19, R19, 0x4, RZ, 0xfc, !PT ;  /* 0x0000000413133812 */ /* 0x000fe200078efcff */
[----:B0-----:R-:W-:Y:S06]  /*1a50*/  @!P3 BRA `(.L_x_9764) ;  /* 0x000000000074b947 */ /* 0x001fec0003800000 */
        /* <DEDUP_REMOVED lines=29> */
.L_x_9764:
[----:B------:R-:W-:Y:S05]  /*1c30*/  BSYNC B0 ;  /* 0x0000000000007941 */ /* 0x000fea0003800000 */
.L_x_9763:
[----:B------:R-:W-:-:S05]  /*1c40*/  IMAD R0, R12, R3, RZ ;  /* 0x000000030c007224 */ /* 0x000fca00078e02ff */
[C---:B------:R-:W-:Y:S01]  /*1c50*/  VIADDMNMX R3, R0.reuse, R3, R108, PT ;  /* 0x0000000300037246 */ /* 0x040fe2000380016c */
[----:B------:R-:W-:-:S04]  /*1c60*/  IMAD R0, R0, 0x90, -R11 ;  /* 0x0000009000007824 */ /* 0x000fc800078e0a0b */
[----:B------:R-:W-:Y:S01]  /*1c70*/  IMAD R3, R3, 0x90, -R11 ;  /* 0x0000009003037824 */ /* 0x000fe200078e0a0b */
[----:B------:R-:W-:-:S04]  /*1c80*/  VIMNMX R0, RZ, R0, !PT ;  /* 0x00000000ff007248 */ /* 0x000fc80007fe0100 */
[----:B------:R-:W-:Y:S01]  /*1c90*/  VIMNMX R3, R3, R2, PT ;  /* 0x0000000203037248 */ /* 0x000fe20003fe0100 */
[----:B------:R-:W-:-:S03]  /*1ca0*/  IMAD.WIDE.U32 R82, R0, 0x38e38e39, RZ ;  /* 0x38e38e3900527825 */ /* 0x000fc600078e00ff */
        /* <DEDUP_REMOVED lines=30> */
.L_x_9767:
[----:B------:R-:W-:Y:S05]  /*1e90*/  BSYNC B6 ;  /* 0x0000000000067941 */ /* 0x000fea0003800000 */
.L_x_9766:
        /* <DEDUP_REMOVED lines=20> */
.L_x_9769:
[----:B------:R-:W-:Y:S05]  /*1fe0*/  BSYNC B6 ;  /* 0x0000000000067941 */ /* 0x000fea0003800000 */
.L_x_9768:
[----:B------:R-:W-:Y:S01]  /*1ff0*/  ULDC.64 UR4, c[0x0][0x9f8] ;  /* 0x00027e0000047ab9 */ /* 0x000fe20000000a00 */
[----:B------:R-:W-:Y:S01]  /*2000*/  IMAD.MOV.U32 R0, RZ, RZ, R25 ;  /* 0x000000ffff007224 */ /* 0x000fe200078e0019 */
[----:B------:R-:W-:Y:S01]  /*2010*/  ISETP.NE.U32.AND P0, PT, RZ, UR4, PT ;  /* 0x00000004ff007c0c */ /* 0x000fe2000bf05070 */
[----:B------:R-:W2:Y:S01]  /*2020*/  LDL R38, [R1+0x50] ;  /* 0x0000500001267983 */ /* 0x000ea20000100800 */
[----:B------:R-:W0:Y:S02]  /*2030*/  LDC.64 R28, c[0x0][0x300] ;  /* 0x0000c000ff1c7b82 */ /* 0x000e240000000a00 */
[----:B------:R-:W-:Y:S01]  /*2040*/  ISETP.NE.AND.EX P0, PT, RZ, UR5, PT, P0 ;  /* 0x00000005ff007c0c */ /* 0x000fe2000bf05300 */
[----:B------:R-:W3:Y:S04]  /*2050*/  LDL R36, [R1+0x54] ;  /* 0x0000540001247983 */ /* 0x000ee80000100800 */
[----:B------:R-:W4:Y:S01]  /*2060*/  LDL R37, [R1+0x58] ;  /* 0x0000580001257983 */ /* 0x000f220000100800 */
[----:B------:R-:W1:Y:S01]  /*2070*/  S2R R20, SR_TID.X ;  /* 0x0000000000147919 */ /* 0x000e620000002100 */
[----:B------:R-:W-:Y:S01]  /*2080*/  IMAD.IADD R69, R69, 0x1, R24 ;  /* 0x0000000145457824 */ /* 0x000fe200078e0218 */
[----:B------:R-:W-:Y:S01]  /*2090*/  SHF.R.S32.HI R145, RZ, 0x1f, R144 ;  /* 0x0000001fff917819 */ /* 0x000fe20000011490 */
[----:B------:R-:W1:Y:S04]  /*20a0*/  LDC.64 R66, c[0x0][0x408] ;  /* 0x00010200ff427b82 */ /* 0x000e680000000a00 */
[----:B------:R-:W-:-:S04]  /*20b0*/  @P0 IADD3 R4, P1, R27, UR4, RZ ;  /* 0x000000041b040c10 */ /* 0x000fc8000ff3e0ff */
[----:B------:R-:W-:Y:S01]  /*20c0*/  @P0 IADD3.X R5, R26, UR5, RZ, P1, !PT ;  /* 0x000000051a050c10 */ /* 0x000fe20008ffe4ff */
[----:B------:R-:W-:Y:S01]  /*20d0*/  ULDC.64 UR4, c[0x0][0xa08] ;  /* 0x0002820000047ab9 */ /* 0x000fe20000000a00 */
[----:B------:R-:W-:Y:S01]  /*20e0*/  SHF.R.S32.HI R32, RZ, 0x1f, R146 ;  /* 0x0000001fff207819 */ /* 0x000fe20000011492 */
[----:B------:R-:W1:Y:S02]  /*20f0*/  LDC.64 R74, c[0x0][0x3f8] ;  /* 0x0000fe00ff4a7b82 */ /* 0x000e640000000a00 */
[----:B------:R0:W2:Y:S01]  /*2100*/  @P0 LDG.E R0, desc[UR60][R4.64] ;  /* 0x0000003c04000981 */ /* 0x0000a2000c1e1900 */
[----:B------:R-:W-:Y:S01]  /*2110*/  SHF.R.S32.HI R9, RZ, 0x1f, R69 ;  /* 0x0000001fff097819 */ /* 0x000fe20000011445 */
[----:B0-----:R-:W-:Y:S01]  /*2120*/  IMAD.WIDE.U32 R6, R69, R28, RZ ;  /* 0x0000001c45067225 */ /* 0x001fe200078e00ff */
[----:B------:R-:W-:-:S03]  /*2130*/  ISETP.NE.U32.AND P0, PT, RZ, UR4, PT ;  /* 0x00000004ff007c0c */ /* 0x000fc6000bf05070 */
[----:B------:R-:W-:Y:S01]  /*2140*/  IMAD R8, R9, R28, RZ ;  /* 0x0000001c09087224 */ /* 0x000fe200078e02ff */
[----:B------:R-:W-:Y:S01]  /*2150*/  ISETP.NE.AND.EX P0, PT, RZ, UR5, PT, P0 ;  /* 0x00000005ff007c0c */ /* 0x000fe2000bf05300 */
[----:B------:R-:W-:Y:S01]  /*2160*/  ULDC.64 UR4, c[0x0][0x308] ;  /* 0x0000c20000047ab9 */ /* 0x000fe20000000a00 */
[----:B------:R-:W0:Y:S01]  /*2170*/  LDC R107, c[0x0][0x3f4] ;  /* 0x0000fd00ff6b7b82 */ /* 0x000e220000000800 */
[----:B------:R-:W-:-:S04]  /*2180*/  IMAD R3, R69, R29, R8 ;  /* 0x0000001d45037224 */ /* 0x000fc800078e0208 */
[----:B------:R-:W-:Y:S02]  /*2190*/  IMAD.IADD R7, R7, 0x1, R3 ;  /* 0x0000000107077824 */ /* 0x000fe400078e0203 */
[----:B------:R-:W-:Y:S01]  /*21a0*/  IMAD.WIDE.U32 R4, R30, UR4, R6 ;  /* 0x000000041e047c25 */ /* 0x000fe2000f8e0006 */
[----:B-1----:R-:W-:-:S03]  /*21b0*/  SHF.R.U32.HI R34, RZ, 0x7, R20 ;  /* 0x00000007ff227819 */ /* 0x002fc60000011614 */
[----:B------:R-:W-:Y:S01]  /*21c0*/  IMAD R5, R30, UR5, R5 ;  /* 0x000000051e057c24 */ /* 0x000fe2000f8e0205 */
[----:B------:R-:W-:Y:S01]  /*21d0*/  ISETP.NE.AND P6, PT, R34, 0x1, PT ;  /* 0x000000012200780c */ /* 0x000fe20003fc5270 */
[----:B------:R-:W-:Y:S01]  /*21e0*/  VIADD R10, R20, 0xffffff80 ;  /* 0xffffff80140a7836 */ /* 0x000fe20000000000 */
[----:B------:R-:W-:Y:S01]  /*21f0*/  ULDC.64 UR4, c[0x0][0x310] ;  /* 0x0000c40000047ab9 */ /* 0x000fe20000000a00 */
[----:B------:R-:W-:-:S03]  /*2200*/  IMAD R6, R32, R28, RZ ;  /* 0x0000001c20067224 */ /* 0x000fc600078e02ff */
[----:B------:R-:W-:Y:S01]  /*2210*/  SHF.R.S32.HI R11, RZ, 0x1f, R10 ;  /* 0x0000001fff0b7819 */ /* 0x000fe2000001140a */
[----:B------:R-:W-:-:S03]  /*2220*/  IMAD R6, R146, R29, R6 ;  /* 0x0000001d92067224 */ /* 0x000fc600078e0206 */
[----:B------:R-:W-:-:S04]  /*2230*/  LEA.HI R11, R11, R10, RZ, 0x2 ;  /* 0x0000000a0b0b7211 */ /* 0x000fc800078f10ff */
[--C-:B------:R-:W-:Y:S02]  /*2240*/  SHF.R.S32.HI R76, RZ, 0x2, R11.reuse ;  /* 0x00000002ff4c7819 */ /* 0x100fe4000001140b */
[----:B------:R-:W-:-:S04]  /*2250*/  SHF.R.S32.HI R11, RZ, 0x1f, R11 ;  /* 0x0000001fff0b7819 */ /* 0x000fc8000001140b */
[----:B------:R-:W-:-:S04]  /*2260*/  LEA.HI R11, R11, R76, RZ, 0x2 ;  /* 0x0000004c0b0b7211 */ /* 0x000fc800078f10ff */
[----:B------:R-:W-:Y:S01]  /*2270*/  LOP3.LUT R11, R11, 0xfffffffc, RZ, 0xc0, !PT ;  /* 0xfffffffc0b0b7812 */ /* 0x000fe200078ec0ff */
[----:B------:R-:W-:-:S04]  /*2280*/  IMAD R8, R32, R66, RZ ;  /* 0x0000004220087224 */ /* 0x000fc800078e02ff */
[----:B------:R-:W-:Y:S02]  /*2290*/  IMAD.IADD R76, R76, 0x1, -R11 ;  /* 0x000000014c4c7824 */ /* 0x000fe400078e0a0b */
[----:B------:R-:W-:-:S03]  /*22a0*/  IMAD R11, R146, R67, R8 ;  /* 0x00000043920b7224 */ /* 0x000fc600078e0208 */
[----:B------:R-:W-:Y:S02]  /*22b0*/  LOP3.LUT P2, RZ, R76, 0x2, RZ, 0xc0, !PT ;  /* 0x000000024cff7812 */ /* 0x000fe4000784c0ff */
[--C-:B------:R-:W-:Y:S02]  /*22c0*/  SHF.R.S32.HI R157, RZ, 0x1f, R156.reuse ;  /* 0x0000001fff9d7819 */ /* 0x100fe4000001149c */
[----:B------:R-:W-:Y:S01]  /*22d0*/  LOP3.LUT R19, R19, 0xfffffffd, RZ, 0xc0, !PT ;  /* 0xfffffffd13137812 */ /* 0x000fe200078ec0ff */
[----:B------:R-:W-:-:S08]  /*22e0*/  IMAD.WIDE.U32 R64, R146, R66, R156 ;  /* 0x0000004292407225 */ /* 0x000fd000078e009c */
[----:B------:R-:W-:Y:S01]  /*22f0*/  @P2 LOP3.LUT R19, R19, 0x2, RZ, 0xfc, !PT ;  /* 0x0000000213132812 */ /* 0x000fe200078efcff */
[----:B------:R-:W-:Y:S01]  /*2300*/  IMAD.IADD R65, R11, 0x1, R65 ;  /* 0x000000010b417824 */ /* 0x000fe200078e0241 */
[----:B-----5:R-:W-:Y:S01]  /*2310*/  SHF.R.S32.HI R35, RZ, 0x1f, R105 ;  /* 0x0000001fff237819 */ /* 0x020fe20000011469 */
[----:B------:R-:W-:Y:S01]  /*2320*/  VIADD R81, R144, 0x50 ;  /* 0x0000005090517836 */ /* 0x000fe20000000000 */
[----:B------:R-:W-:Y:S01]  /*2330*/  LOP3.LUT R19, R19, 0xfffffffe, RZ, 0xc0, !PT ;  /* 0xfffffffe13137812 */ /* 0x000fe200078ec0ff */
[----:B------:R-:W-:-:S04]  /*2340*/  IMAD.WIDE.U32 R70, R146, R74, R144 ;  /* 0x0000004a92467225 */ /* 0x000fc800078e0090 */
[----:B------:R-:W-:-:S04]  /*2350*/  IMAD.WIDE.U32 R72, R146, R74, R156 ;  /* 0x0000004a92487225 */ /* 0x000fc800078e009c */
[----:B------:R-:W-:Y:S02]  /*2360*/  IMAD R97, R67, 0x90, RZ ;  /* 0x0000009043617824 */ /* 0x000fe400078e02ff */
[----:B------:R-:W-:-:S04]  /*2370*/  IMAD.WIDE.U32 R64, R105, R66, R64 ;  /* 0x0000004269407225 */ /* 0x000fc800078e0040 */
[----:B------:R-:W-:Y:S01]  /*2380*/  VIADD R113, R34, 0x8 ;  /* 0x0000000822717836 */ /* 0x000fe20000000000 */
[----:B--2---:R-:W-:Y:S02]  /*2390*/  SHF.R.S32.HI R3, RZ, 0x1f, R0 ;  /* 0x0000001fff037819 */ /* 0x004fe40000011400 */
[----:B------:R-:W-:Y:S02]  /*23a0*/  SEL R13, R0, RZ, !P0 ;  /* 0x000000ff000d7207 */ /* 0x000fe40004000000 */
[----:B------:R-:W-:-:S03]  /*23b0*/  SEL R89, R3, RZ, !P0 ;  /* 0x000000ff03597207 */ /* 0x000fc60004000000 */
[----:B------:R-:W-:-:S04]  /*23c0*/  IMAD.WIDE.U32 R24, R13, UR4, R4 ;  /* 0x000000040d187c25 */ /* 0x000fc8000f8e0004 */
[----:B------:R-:W-:Y:S02]  /*23d0*/  IMAD R0, R89, UR4, RZ ;  /* 0x0000000459007c24 */ /* 0x000fe4000f8e02ff */
[----:B------:R-:W-:-:S04]  /*23e0*/  IMAD.WIDE.U32 R4, R146, R28, R144 ;  /* 0x0000001c92047225 */ /* 0x000fc800078e0090 */
[----:B------:R-:W-:Y:S01]  /*23f0*/  IMAD R3, R13, UR5, R0 ;  /* 0x000000050d037c24 */ /* 0x000fe2000f8e0200 */
[----:B------:R-:W-:Y:S05]  /*2400*/  @!P6 WARPSYNC.ALL ;  /* 0x000000000000e948 */ /* 0x000fea0003800000 */
[----:B------:R-:W-:Y:S01]  /*2410*/  VIADD R0, R144, 0x10 ;  /* 0x0000001090007836 */ /* 0x000fe20000000000 */
[----:B------:R-:W-:Y:S01]  /*2420*/  ULDC.64 UR4, c[0x0][0x330] ;  /* 0x0000cc0000047ab9 */ /* 0x000fe20000000a00 */
[----:B------:R-:W-:Y:S01]  /*2430*/  IMAD.IADD R3, R25, 0x1, R3 ;  /* 0x0000000119037824 */ /* 0x000fe200078e0203 */
[----:B------:R-:W-:Y:S01]  /*2440*/  @!P6 BAR.SYNC.DEFER_BLOCKING 0x9, 0x100 ;  /* 0x024400000000eb1d */ /* 0x000fe20000010000 */
[----:B------:R-:W-:Y:S01]  /*2450*/  IMAD.WIDE.U32 R26, R30, UR4, R144 ;  /* 0x000000041e1a7c25 */ /* 0x000fe2000f8e0090 */
[----:B------:R-:W-:-:S03]  /*2460*/  IADD3 R95, P0, R24, R4, RZ ;  /* 0x00000004185f7210 */ /* 0x000fc60007f1e0ff */
[----:B------:R-:W-:Y:S01]  /*2470*/  IMAD R27, R30, UR5, R27 ;  /* 0x000000051e1b7c24 */ /* 0x000fe2000f8e021b */
[----:B------:R-:W-:Y:S01]  /*2480*/  ULDC UR4, c[0x0][0x2f4] ;  /* 0x0000bd0000047ab9 */ /* 0x000fe20000000800 */
[----:B------:R-:W-:Y:S01]  /*2490*/  ULDC.64 UR6, c[0x0][0x338] ;  /* 0x0000ce0000067ab9 */ /* 0x000fe20000000a00 */
[----:B------:R-:W-:Y:S02]  /*24a0*/  ISETP.GE.AND P1, PT, R0, UR4, PT ;  /* 0x0000000400007c0c */ /* 0x000fe4000bf26270 */
[----:B------:R-:W-:Y:S02]  /*24b0*/  IADD3.X R94, R3, R5, R6, P0, !PT ;  /* 0x00000005035e7210 */ /* 0x000fe400007fe406 */
[----:B------:R-:W-:Y:S02]  /*24c0*/  SEL R5, RZ, 0xffffffff, P1 ;  /* 0xffffffffff057807 */ /* 0x000fe40000800000 */
[C---:B------:R-:W-:Y:S01]  /*24d0*/  ISETP.GE.AND P0, PT, R144.reuse, UR4, PT ;  /* 0x0000000490007c0c */ /* 0x040fe2000bf06270 */
[----:B------:R-:W-:-:S02]  /*24e0*/  VIADD R4, R144, 0x20 ;  /* 0x0000002090047836 */ /* 0x000fc40000000000 */
[----:B------:R-:W-:Y:S01]  /*24f0*/  IMAD.SHL.U32 R7, R5, 0x2, RZ ;  /* 0x0000000205077824 */ /* 0x000fe200078e00ff */
[----:B------:R-:W-:Y:S01]  /*2500*/  SEL R6, RZ, 0x1, P0 ;  /* 0x00000001ff067807 */ /* 0x000fe20000000000 */
[----:B------:R-:W-:Y:S01]  /*2510*/  VIADD R5, R144, 0x30 ;  /* 0x0000003090057836 */ /* 0x000fe20000000000 */
[----:B------:R-:W-:Y:S02]  /*2520*/  ISETP.GE.AND P0, PT, R4, UR4, PT ;  /* 0x0000000404007c0c */ /* 0x000fe4000bf06270 */
[----:B------:R-:W-:Y:S01]  /*2530*/  LOP3.LUT R7, R7, 0x2, R6, 0xe2, !PT ;  /* 0x0000000207077812 */ /* 0x000fe200078ee206 */
[----:B------:R-:W-:Y:S01]  /*2540*/  VIADD R6, R144, 0x40 ;  /* 0x0000004090067836 */ /* 0x000fe20000000000 */
[----:B------:R-:W-:Y:S02]  /*2550*/  ISETP.GE.AND P1, PT, R5, UR4, PT ;  /* 0x0000000405007c0c */ /* 0x000fe4000bf26270 */
[----:B------:R-:W-:Y:S02]  /*2560*/  SEL R8, RZ, 0x4, P0 ;  /* 0x00000004ff087807 */ /* 0x000fe40000000000 */
[----:B------:R-:W-:-:S02]  /*2570*/  SEL R10, RZ, 0x8, P1 ;  /* 0x00000008ff0a7807 */ /* 0x000fc40000800000 */
[----:B------:R-:W-:Y:S02]  /*2580*/  ISETP.GE.AND P0, PT, R6, UR4, PT ;  /* 0x0000000406007c0c */ /* 0x000fe4000bf06270 */
[----:B------:R-:W-:Y:S02]  /*2590*/  LOP3.LUT R10, R10, R7, R8, 0xfe, !PT ;  /* 0x000000070a0a7212 */ /* 0x000fe400078efe08 */
[----:B------:R-:W-:Y:S01]  /*25a0*/  SEL R7, RZ, 0x10, P0 ;  /* 0x00000010ff077807 */ /* 0x000fe20000000000 */
[----:B------:R-:W-:Y:S01]  /*25b0*/  IMAD.WIDE.U32 R30, R146, R66, R144 ;  /* 0x00000042921e7225 */ /* 0x000fe200078e0090 */
[----:B0-----:R-:W-:Y:S02]  /*25c0*/  ISETP.GE.AND P0, PT, R144, R107, PT ;  /* 0x0000006b9000720c */ /* 0x001fe40003f06270 */
[----:B------:R-:W-:Y:S01]  /*25d0*/  LOP3.LUT R10, R10, R7, RZ, 0xfc, !PT ;  /* 0x000000070a0a7212 */ /* 0x000fe200078efcff */
[----:B------:R-:W-:Y:S01]  /*25e0*/  IMAD R7, R32, R74, RZ ;  /* 0x0000004a20077224 */ /* 0x000fe200078e02ff */
[-C--:B------:R-:W-:Y:S01]  /*25f0*/  ISETP.GE.AND P1, PT, R0, R107.reuse, PT ;  /* 0x0000006b0000720c */ /* 0x080fe20003f26270 */
[----:B------:R-:W-:Y:S01]  /*2600*/  IMAD R89, R89, UR6, RZ ;  /* 0x0000000659597c24 */ /* 0x000fe2000f8e02ff */
[----:B------:R-:W-:Y:S01]  /*2610*/  ISETP.GE.AND P2, PT, R4, R107, PT ;  /* 0x0000006b0400720c */ /* 0x000fe20003f46270 */
[----:B------:R-:W-:Y:S01]  /*2620*/  IMAD R33, R146, R75, R7 ;  /* 0x0000004b92217224 */ /* 0x000fe200078e0207 */
[----:B------:R-:W-:Y:S01]  /*2630*/  SEL R7, R107, RZ, P0 ;  /* 0x000000ff6b077207 */ /* 0x000fe20000000000 */
[----:B------:R-:W-:Y:S01]  /*2640*/  IMAD.IADD R31, R31, 0x1, R11 ;  /* 0x000000011f1f7824 */ /* 0x000fe200078e020b */
[----:B------:R-:W-:Y:S01]  /*2650*/  SEL R11, R107, RZ, P1 ;  /* 0x000000ff6b0b7207 */ /* 0x000fe20000800000 */
[----:B------:R-:W-:-:S02]  /*2660*/  IMAD R89, R13, UR7, R89 ;  /* 0x000000070d597c24 */ /* 0x000fc4000f8e0259 */
[----:B------:R-:W-:Y:S01]  /*2670*/  IMAD.WIDE.U32 R26, R13, UR6, R26 ;  /* 0x000000060d1a7c25 */ /* 0x000fe2000f8e001a */
[----:B------:R-:W-:-:S03]  /*2680*/  SEL R13, R107, RZ, P2 ;  /* 0x000000ff6b0d7207 */ /* 0x000fc60001000000 */
[----:B------:R-:W-:Y:S02]  /*2690*/  IMAD.IADD R7, R144, 0x1, R7 ;  /* 0x0000000190077824 */ /* 0x000fe400078e0207 */
[----:B------:R-:W-:Y:S02]  /*26a0*/  IMAD.IADD R12, R0, 0x1, R11 ;  /* 0x00000001000c7824 */ /* 0x000fe400078e020b */
[----:B------:R-:W-:Y:S01]  /*26b0*/  IMAD.IADD R14, R4, 0x1, R13 ;  /* 0x00000001040e7824 */ /* 0x000fe200078e020d */
[----:B------:R-:W-:Y:S02]  /*26c0*/  SHF.R.S32.HI R8, RZ, 0x1f, R7 ;  /* 0x0000001fff087819 */ /* 0x000fe40000011407 */
[----:B------:R-:W-:Y:S02]  /*26d0*/  SHF.R.S32.HI R13, RZ, 0x1f, R12 ;  /* 0x0000001fff0d7819 */ /* 0x000fe4000001140c */
[----:B------:R-:W-:Y:S02]  /*26e0*/  SHF.R.S32.HI R15, RZ, 0x1f, R14 ;  /* 0x0000001fff0f7819 */ /* 0x000fe4000001140e */
[----:B------:R-:W-:-:S02]  /*26f0*/  LEA.HI R11, R8, R7, RZ, 0x5 ;  /* 0x00000007080b7211 */ /* 0x000fc400078f28ff */
[----:B------:R-:W-:Y:S02]  /*2700*/  LEA.HI R21, R8, R7, RZ, 0x3 ;  /* 0x0000000708157211 */ /* 0x000fe400078f18ff */
[CC--:B------:R-:W-:Y:S02]  /*2710*/  LEA.HI R7, R13.reuse, R12.reuse, RZ, 0x3 ;  /* 0x0000000c0d077211 */ /* 0x0c0fe400078f18ff */
[----:B------:R-:W-:Y:S02]  /*2720*/  LEA.HI R13, R13, R12, RZ, 0x5 ;  /* 0x0000000c0d0d7211 */ /* 0x000fe400078f28ff */
[CC--:B------:R-:W-:Y:S02]  /*2730*/  LEA.HI R8, R15.reuse, R14.reuse, RZ, 0x3 ;  /* 0x0000000e0f087211 */ /* 0x0c0fe400078f18ff */
[----:B------:R-:W-:Y:S02]  /*2740*/  LEA.HI R15, R15, R14, RZ, 0x5 ;  /* 0x0000000e0f0f7211 */ /* 0x000fe400078f28ff */
[----:B------:R-:W-:-:S02]  /*2750*/  SHF.R.S32.HI R12, RZ, 0x5, R11 ;  /* 0x00000005ff0c7819 */ /* 0x000fc4000001140b */
[----:B------:R-:W-:Y:S02]  /*2760*/  LOP3.LUT R11, R38, 0x18, R21, 0xf8, !PT ;  /* 0x00000018260b7812 */ /* 0x000fe400078ef815 */
[----:B------:R-:W-:Y:S01]  /*2770*/  SHF.R.S32.HI R20, RZ, 0x5, R15 ;  /* 0x00000005ff147819 */ /* 0x000fe2000001140f */
[----:B----4-:R-:W-:Y:S01]  /*2780*/  IMAD R12, R12, 0x1200, R37 ;  /* 0x000012000c0c7824 */ /* 0x010fe200078e0225 */
[C---:B------:R-:W-:Y:S02]  /*2790*/  LOP3.LUT R15, R38.reuse, 0x18, R8, 0xf8, !PT ;  /* 0x00000018260f7812 */ /* 0x040fe400078ef808 */
[-C--:B---3--:R-:W-:Y:S02]  /*27a0*/  LOP3.LUT R11, R11, R36.reuse, RZ, 0x3c, !PT ;  /* 0x000000240b0b7212 */ /* 0x088fe400078e3cff */
[----:B------:R-:W-:Y:S02]  /*27b0*/  SHF.R.S32.HI R14, RZ, 0x5, R13 ;  /* 0x00000005ff0e7819 */ /* 0x000fe4000001140d */
[----:B------:R-:W-:Y:S01]  /*27c0*/  LOP3.LUT R13, R38, 0x18, R7, 0xf8, !PT ;  /* 0x00000018260d7812 */ /* 0x000fe200078ef807 */
[----:B------:R-:W-:Y:S01]  /*27d0*/  IMAD R20, R20, 0x1200, R37 ;  /* 0x0000120014147824 */ /* 0x000fe200078e0225 */
[----:B------:R-:W-:Y:S01]  /*27e0*/  LOP3.LUT R15, R15, R36, RZ, 0x3c, !PT ;  /* 0x000000240f0f7212 */ /* 0x000fe200078e3cff */
[----:B------:R-:W-:Y:S01]  /*27f0*/  IMAD.IADD R104, R12, 0x1, R11 ;  /* 0x000000010c687824 */ /* 0x000fe200078e020b */
[----:B------:R-:W-:Y:S01]  /*2800*/  @P2 LOP3.LUT R19, R19, 0x1, RZ, 0xfc, !PT ;  /* 0x0000000113132812 */ /* 0x000fe200078efcff */
[----:B------:R-:W-:Y:S01]  /*2810*/  IMAD R12, R35, R66, RZ ;  /* 0x00000042230c7224 */ /* 0x000fe200078e02ff */
[----:B------:R-:W-:Y:S01]  /*2820*/  LOP3.LUT R13, R13, R36, RZ, 0x3c, !PT ;  /* 0x000000240d0d7212 */ /* 0x000fe200078e3cff */
[----:B------:R-:W-:Y:S01]  /*2830*/  IMAD R14, R14, 0x1200, R37 ;  /* 0x000012000e0e7824 */ /* 0x000fe200078e0225 */
[----:B------:R-:W-:Y:S01]  /*2840*/  ISETP.GE.AND P2, PT, R81, UR4, PT ;  /* 0x0000000451007c0c */ /* 0x000fe2000bf46270 */
[----:B------:R-:W-:-:S02]  /*2850*/  IMAD.IADD R102, R20, 0x1, R15 ;  /* 0x0000000114667824 */ /* 0x000fc400078e020f */
[----:B------:R-:W-:Y:S01]  /*2860*/  IMAD R15, R105, R67, R12 ;  /* 0x00000043690f7224 */ /* 0x000fe200078e020c */
[----:B------:R-:W-:Y:S01]  /*2870*/  SEL R11, RZ, 0x20, P2 ;  /* 0x00000020ff0b7807 */ /* 0x000fe20001000000 */
[----:B------:R-:W-:Y:S01]  /*2880*/  IMAD.IADD R71, R71, 0x1, R33 ;  /* 0x0000000147477824 */ /* 0x000fe200078e0221 */
[----:B------:R-:W-:Y:S01]  /*2890*/  IADD3 R68, P2, R146, R69, RZ ;  /* 0x0000004592447210 */ /* 0x000fe20007f5e0ff */
[----:B------:R-:W-:Y:S02]  /*28a0*/  IMAD.IADD R73, R33, 0x1, R73 ;  /* 0x0000000121497824 */ /* 0x000fe400078e0249 */
[----:B------:R-:W-:Y:S02]  /*28b0*/  IMAD R12, R35, R74, RZ ;  /* 0x0000004a230c7224 */ /* 0x000fe400078e02ff */
[----:B------:R-:W-:Y:S02]  /*28c0*/  IMAD.IADD R103, R14, 0x1, R13 ;  /* 0x000000010e677824 */ /* 0x000fe400078e020d */
[----:B------:R-:W-:Y:S01]  /*28d0*/  IMAD R13, R29, 0x90, RZ ;  /* 0x000000901d0d7824 */ /* 0x000fe200078e02ff */
[----:B------:R-:W-:Y:S01]  /*28e0*/  LOP3.LUT R14, R10, R11, RZ, 0xfc, !PT ;  /* 0x0000000b0a0e7212 */ /* 0x000fe200078efcff */
[----:B------:R-:W-:Y:S01]  /*28f0*/  IMAD.WIDE.U32 R28, R28, 0x90, RZ ;  /* 0x000000901c1c7825 */ /* 0x000fe200078e00ff */
[----:B------:R-:W-:-:S02]  /*2900*/  LOP3.LUT R80, R21, 0xfffffff8, RZ, 0xc0, !PT ;  /* 0xfffffff815507812 */ /* 0x000fc400078ec0ff */
[----:B------:R-:W-:Y:S01]  /*2910*/  LOP3.LUT R79, R7, 0xfffffff8, RZ, 0xc0, !PT ;  /* 0xfffffff8074f7812 */ /* 0x000fe200078ec0ff */
[----:B------:R-:W-:Y:S01]  /*2920*/  IMAD.WIDE.U32 R30, R105, R66, R30 ;  /* 0x00000042691e7225 */ /* 0x000fe200078e001e */
[----:B------:R-:W-:-:S03]  /*2930*/  LOP3.LUT R77, R8, 0xfffffff8, RZ, 0xc0, !PT ;  /* 0xfffffff8084d7812 */ /* 0x000fc600078ec0ff */
[----:B------:R-:W-:Y:S02]  /*2940*/  IMAD R83, R105, R75, R12 ;  /* 0x0000004b69537224 */ /* 0x000fe400078e020c */
[----:B------:R-:W-:Y:S02]  /*2950*/  IMAD R33, R75, 0x90, RZ ;  /* 0x000000904b217824 */ /* 0x000fe400078e02ff */
[----:B------:R-:W-:-:S04]  /*2960*/  IMAD.WIDE.U32 R70, R105, R74, R70 ;  /* 0x0000004a69467225 */ /* 0x000fc800078e0046 */
[----:B------:R-:W-:Y:S01]  /*2970*/  IMAD.WIDE.U32 R72, R105, R74, R72 ;  /* 0x0000004a69487225 */ /* 0x000fe200078e0048 */
[----:B------:R-:W-:-:S03]  /*2980*/  LOP3.LUT R11, R14, 0x4, RZ, 0xc0, !PT ;  /* 0x000000040e0b7812 */ /* 0x000fc600078ec0ff */
[----:B------:R-:W-:Y:S01]  /*2990*/  IMAD.WIDE.U32 R66, R66, 0x90, RZ ;  /* 0x0000009042427825 */ /* 0x000fe200078e00ff */
[----:B------:R-:W-:-:S03]  /*29a0*/  LOP3.LUT R12, R14, 0x8, RZ, 0xc0, !PT ;  /* 0x000000080e0c7812 */ /* 0x000fc600078ec0ff */
[----:B------:R-:W-:Y:S01]  /*29b0*/  IMAD.WIDE.U32 R74, R74, 0x90, RZ ;  /* 0x000000904a4a7825 */ /* 0x000fe200078e00ff */
[----:B------:R-:W-:-:S03]  /*29c0*/  SHF.R.S32.HI R101, RZ, 0x1f, R80 ;  /* 0x0000001fff657819 */ /* 0x000fc60000011450 */
[----:B------:R-:W-:Y:S01]  /*29d0*/  IMAD.X R69, R32, 0x1, R9, P2 ;  /* 0x0000000120457824 */ /* 0x000fe200010e0609 */
[----:B------:R-:W-:Y:S01]  /*29e0*/  LOP3.LUT R9, R10, 0x1, RZ, 0xc0, !PT ;  /* 0x000000010a097812 */ /* 0x000fe200078ec0ff */
[----:B------:R-:W-:Y:S01]  /*29f0*/  IMAD.IADD R96, R29, 0x1, R13 ;  /* 0x000000011d607824 */ /* 0x000fe200078e020d */
[C---:B------:R-:W-:Y:S01]  /*2a00*/  LOP3.LUT R10, R14.reuse, 0x2, RZ, 0xc0, !PT ;  /* 0x000000020e0a7812 */ /* 0x040fe200078ec0ff */
[----:B------:R-:W-:Y:S01]  /*2a10*/  IMAD.IADD R87, R71, 0x1, R83 ;  /* 0x0000000147577824 */ /* 0x000fe200078e0253 */
[C---:B------:R-:W-:Y:S01]  /*2a20*/  LOP3.LUT R13, R14.reuse, 0x10, RZ, 0xc0, !PT ;  /* 0x000000100e0d7812 */ /* 0x040fe200078ec0ff */
[----:B------:R-:W-:Y:S01]  /*2a30*/  IMAD.SHL.U32 R107, R107, 0x2, RZ ;  /* 0x000000026b6b7824 */ /* 0x000fe200078e00ff */
[----:B------:R-:W-:Y:S01]  /*2a40*/  SHF.R.S32.HI R100, RZ, 0x1f, R79 ;  /* 0x0000001fff647819 */ /* 0x000fe2000001144f */
[----:B------:R-:W-:Y:S01]  /*2a50*/  IMAD.IADD R97, R67, 0x1, R97 ;  /* 0x0000000143617824 */ /* 0x000fe200078e0261 */
[----:B------:R-:W-:Y:S01]  /*2a60*/  SHF.R.S32.HI R99, RZ, 0x1f, R77 ;  /* 0x0000001fff637819 */ /* 0x000fe2000001144d */
[----:B------:R-:W-:Y:S01]  /*2a70*/  IMAD.IADD R98, R75, 0x1, R33 ;  /* 0x000000014b627824 */ /* 0x000fe200078e0221 */
[----:B------:R-:W-:Y:S01]  /*2a80*/  LOP3.LUT R14, R14, 0x20, RZ, 0xc0, !PT ;  /* 0x000000200e0e7812 */ /* 0x000fe200078ec0ff */
[----:B------:R-:W-:-:S02]  /*2a90*/  IMAD.IADD R88, R31, 0x1, R15 ;  /* 0x000000011f587824 */ /* 0x000fc400078e020f */
[----:B------:R-:W-:Y:S02]  /*2aa0*/  IMAD.IADD R84, R15, 0x1, R65 ;  /* 0x000000010f547824 */ /* 0x000fe400078e0241 */
[----:B------:R-:W-:Y:S02]  /*2ab0*/  IMAD.IADD R83, R83, 0x1, R73 ;  /* 0x0000000153537824 */ /* 0x000fe400078e0249 */
[----:B------:R-:W-:-:S07]  /*2ac0*/  IMAD.IADD R89, R27, 0x1, R89 ;  /* 0x000000011b597824 */ /* 0x000fce00078e0259 */
.L_x_9825:
[----:B0-----:R-:W2:Y:S01]  /*2ad0*/  LDL R20, [R1+0x84] ;  /* 0x0000840001147983 */ /* 0x001ea20000100800 */
[----:B------:R-:W0:Y:S01]  /*2ae0*/  LDC R106, c[0x0][0x3f4] ;  /* 0x0000fd00ff6a7b82 */ /* 0x000e220000000800 */
[----:B------:R-:W-:Y:S01]  /*2af0*/  LOP3.LUT P3, RZ, R76, 0x2, RZ, 0xc0, !PT ;  /* 0x000000024cff7812 */ /* 0x000fe2000786c0ff */
[----:B---3--:R-:W-:Y:S01]  /*2b00*/  VIADD R35, R22, 0xffffffff ;  /* 0xffffffff16237836 */ /* 0x008fe20000000000 */
[----:B------:R-:W-:Y:S05]  /*2b10*/  YIELD ;  /* 0x0000000000007946 */ /* 0x000fea0003800000 */
[----:B-1----:R-:W1:Y:S01]  /*2b20*/  LDC.64 R90, c[0x0][0x2e8] ;  /* 0x0000ba00ff5a7b82 */ /* 0x002e620000000a00 */
[----:B------:R-:W-:Y:S01]  /*2b30*/  SHF.R.S32.HI R32, RZ, 0x1f, R35 ;  /* 0x0000001fff207819 */ /* 0x000fe20000011423 */
[-C--:B------:R-:W-:Y:S01]  /*2b40*/  IMAD R15, R96, R35.reuse, RZ ;  /* 0x00000023600f7224 */ /* 0x080fe200078e02ff */
[----:B------:R-:W-:Y:S01]  /*2b50*/  BSSY B0, `(.L_x_9770) ;  /* 0x00003e9000007945 */ /* 0x000fe20003800000 */
[----:B------:R-:W-:-:S04]  /*2b60*/  IMAD.WIDE.U32 R60, R28, R35, RZ ;  /* 0x000000231c3c7225 */ /* 0x000fc800078e00ff */
[----:B------:R-:W-:Y:S01]  /*2b70*/  IMAD R33, R32, R28, R15 ;  /* 0x0000001c20217224 */ /* 0x000fe200078e020f */
[----:B------:R-:W-:-:S03]  /*2b80*/  IADD3 R15, P2, R95, R60, RZ ;  /* 0x0000003c5f0f7210 */ /* 0x000fc60007f5e0ff */
[----:B------:R-:W-:-:S04]  /*2b90*/  IMAD.IADD R92, R61, 0x1, R33 ;  /* 0x000000013d5c7824 */ /* 0x000fc800078e0221 */
[----:B------:R-:W-:Y:S01]  /*2ba0*/  IMAD.X R22, R92, 0x1, R94, P2 ;  /* 0x000000015c167824 */ /* 0x000fe200010e065e */
[----:B-1----:R-:W-:-:S04]  /*2bb0*/  LEA R36, P2, R15, R90, 0x1 ;  /* 0x0000005a0f247211 */ /* 0x002fc800078408ff */
[----:B------:R-:W-:Y:S01]  /*2bc0*/  LEA.HI.X R37, R15, R91, R22, 0x1, P2 ;  /* 0x0000005b0f257211 */ /* 0x000fe200010f0c16 */
[----:B------:R-:W-:Y:S01]  /*2bd0*/  IMAD.MOV.U32 R22, RZ, RZ, R35 ;  /* 0x000000ffff167224 */ /* 0x000fe200078e0023 */
[----:B------:R-:W-:Y:S01]  /*2be0*/  ISETP.GT.AND P2, PT, R35, R82, PT ;  /* 0x000000522300720c */ /* 0x000fe20003f44270 */
[----:B--2---:R-:W-:-:S04]  /*2bf0*/  IMAD R78, R17, 0x3600, R20 ;  /* 0x00003600114e7824 */ /* 0x004fc800078e0214 */
[C---:B------:R-:W-:Y:S02]  /*2c00*/  VIADD R20, R78.reuse, 0x10 ;  /* 0x000000104e147836 */ /* 0x040fe40000000000 */
[----:B------:R-:W-:Y:S01]  /*2c10*/  @P3 VIADD R20, R78, 0xfffffff0 ;  /* 0xfffffff04e143836 */ /* 0x000fe20000000000 */
[----:B0-----:R-:W-:Y:S01]  /*2c20*/  ISETP.GE.AND P3, PT, R106, 0x1, PT ;  /* 0x000000016a00780c */ /* 0x001fe20003f66270 */
[--C-:B------:R-:W-:Y:S02]  /*2c30*/  IMAD R78, R78, 0x2, R23.reuse ;  /* 0x000000024e4e7824 */ /* 0x100fe400078e0217 */
[----:B------:R-:W-:-:S10]  /*2c40*/  IMAD R20, R20, 0x2, R23 ;  /* 0x0000000214147824 */ /* 0x000fd400078e0217 */
[----:B------:R-:W-:Y:S05]  /*2c50*/  @!P3 BRA `(.L_x_9771) ;  /* 0x0000003800dcb947 */ /* 0x000fea0003800000 */
        /* <DEDUP_REMOVED lines=28> */
[----:B------:R-:W2:Y:S04]  /*2e20*/  LDL R116, [R1+0x68] ;  /* 0x0000680001747983 */ /* 0x000ea80000100800 */
[----:B------:R-:W3:Y:S04]  /*2e30*/  LDL R115, [R1+0x60] ;  /* 0x0000600001737983 */ /* 0x000ee80000100800 */
[----:B------:R-:W4:Y:S04]  /*2e40*/  LDL R112, [R1+0x6c] ;  /* 0x00006c0001707983 */ /* 0x000f280000100800 */
[----:B------:R-:W4:Y:S04]  /*2e50*/  LDL R110, [R1+0x64] ;  /* 0x00006400016e7983 */ /* 0x000f280000100800 */
[----:B------:R-:W4:Y:S01]  /*2e60*/  LDL R93, [R1+0x70] ;  /* 0x00007000015d7983 */ /* 0x000f220000100800 */
[----:B------:R-:W-:Y:S01]  /*2e70*/  IADD3 R58, P3, R72, R58, RZ ;  /* 0x0000003a483a7210 */ /* 0x000fe20007f7e0ff */
[----:B------:R-:W-:Y:S01]  /*2e80*/  ULDC.64 UR4, c[0x0][0x3e8] ;  /* 0x0000fa0000047ab9 */ /* 0x000fe20000000a00 */
[----:B------:R-:W-:-:S02]  /*2e90*/  CS2R R62, SRZ ;  /* 0x00000000003e7805 */ /* 0x000fc4000001ff00 */
        /* <DEDUP_REMOVED lines=22> */
[----:B--2---:R-:W-:-:S13]  /*3000*/  ISETP.GE.AND P3, PT, R116, R106, PT ;  /* 0x0000006a7400720c */ /* 0x004fda0003f66270 */
[----:B------:R0:W5:Y:S04]  /*3010*/  @!P3 LDG.E.64 R54, desc[UR60][R34.64+0x10] ;  /* 0x0000103c2236b981 */ /* 0x000168000c1e1b00 */
[----:B------:R0:W5:Y:S01]  /*3020*/  @!P3 LDG.E.64 R60, desc[UR60][R32.64+0x10] ;  /* 0x0000103c203cb981 */ /* 0x000162000c1e1b00 */
[----:B---3--:R-:W-:-:S13]  /*3030*/  ISETP.GE.AND P3, PT, R115, R106, PT ;  /* 0x0000006a7300720c */ /* 0x008fda0003f66270 */
[----:B------:R0:W5:Y:S04]  /*3040*/  @!P3 LDG.E.64 R50, desc[UR60][R34.64+0x20] ;  /* 0x0000203c2232b981 */ /* 0x000168000c1e1b00 */
[----:B------:R0:W5:Y:S01]  /*3050*/  @!P3 LDG.E.64 R52, desc[UR60][R32.64+0x20] ;  /* 0x0000203c2034b981 */ /* 0x000162000c1e1b00 */
[----:B----4-:R-:W-:-:S13]  /*3060*/  ISETP.GE.AND P3, PT, R112, R106, PT ;  /* 0x0000006a7000720c */ /* 0x010fda0003f66270 */
[----:B------:R0:W5:Y:S04]  /*3070*/  @!P3 LDG.E.64 R46, desc[UR60][R34.64+0x30] ;  /* 0x0000303c222eb981 */ /* 0x000168000c1e1b00 */
[----:B------:R0:W5:Y:S01]  /*3080*/  @!P3 LDG.E.64 R48, desc[UR60][R32.64+0x30] ;  /* 0x0000303c2030b981 */ /* 0x000162000c1e1b00 */
[----:B------:R-:W-:-:S13]  /*3090*/  ISETP.GE.AND P3, PT, R110, R106, PT ;  /* 0x0000006a6e00720c */ /* 0x000fda0003f66270 */
[----:B------:R0:W5:Y:S04]  /*30a0*/  @!P3 LDG.E.64 R42, desc[UR60][R34.64+0x40] ;  /* 0x0000403c222ab981 */ /* 0x000168000c1e1b00 */
[----:B------:R0:W5:Y:S01]  /*30b0*/  @!P3 LDG.E.64 R44, desc[UR60][R32.64+0x40] ;  /* 0x0000403c202cb981 */ /* 0x000162000c1e1b00 */
[----:B------:R-:W-:-:S13]  /*30c0*/  ISETP.GE.AND P3, PT, R93, R106, PT ;  /* 0x0000006a5d00720c */ /* 0x000fda0003f66270 */
[----:B------:R0:W5:Y:S04]  /*30d0*/  @!P3 LDG.E.64 R38, desc[UR60][R34.64+0x50] ;  /* 0x0000503c2226b981 */ /* 0x000168000c1e1b00 */
[----:B------:R0:W5:Y:S02]  /*30e0*/  @!P3 LDG.E.64 R40, desc[UR60][R32.64+0x50] ;  /* 0x0000503c2028b981 */ /* 0x000164000c1e1b00 */
.L_x_9774:
[----:B------:R-:W-:Y:S05]  /*30f0*/  BSYNC B1 ;  /* 0x0000000000017941 */ /* 0x000fea0003800000 */
.L_x_9773:
[----:B0-----:R-:W2:Y:S01]  /*3100*/  LDL R33, [R1+0x4c] ;  /* 0x00004c0001217983 */ /* 0x001ea20000100800 */
[----:B-----5:R-:W-:Y:S02]  /*3110*/  IMAD.MOV.U32 R15, RZ, RZ, R38 ;  /* 0x000000ffff0f7224 */ /* 0x020fe400078e0026 */
        /* <DEDUP_REMOVED lines=37> */
[----:B--2---:R-:W-:-:S13]  /*3370*/  ISETP.NE.AND P3, PT, R33, 0x3, PT ;  /* 0x000000032100780c */ /* 0x004fda0003f65270 */
[----:B------:R-:W-:Y:S05]  /*3380*/  @!P3 BRA `(.L_x_9775) ;  /* 0x000000000004b947 */ /* 0x000fea0003800000 */
[----:B------:R-:W-:Y:S01]  /*3390*/  BPT.TRAP 0x1 ;  /* 0x000000040000795c */ /* 0x000fe20000300000 */
.L_x_9775:
[----:B------:R-:W2:Y:S01]  /*33a0*/  LDL R32, [R1] ;  /* 0x0000000001207983 */ /* 0x000ea20000100800 */
[----:B------:R-:W-:Y:S01]  /*33b0*/  IMAD R15, R17, 0x8, R16 ;  /* 0x00000008110f7824 */ /* 0x000fe200078e0210 */
[----:B------:R-:W-:Y:S01]  /*33c0*/  BSSY B1, `(.L_x_9776) ;  /* 0x0000004000017945 */ /* 0x000fe20003800000 */
[----:B--2---:R-:W-:-:S04]  /*33d0*/  SHF.L.U32 R86, R32, 0x1f, RZ ;  /* 0x0000001f20567819 */ /* 0x004fc800000006ff */
[----:B------:R-:W0:Y:S02]  /*33e0*/  SYNCS.PHASECHK.TRANS64.TRYWAIT P5, [R15+URZ+0x31c90], R86 ;  /* 0x031c90560f0075a7 */ /* 0x000e2400080a017f */
[----:B0-----:R-:W-:Y:S05]  /*33f0*/  @!P5 BRA `(.L_x_9777) ;  /* 0x000001c000e0d947 */ /* 0x001fea0003800000 */
.L_x_10075:
[----:B------:R-:W-:Y:S05]  /*3400*/  BSYNC B1 ;  /* 0x0000000000017941 */ /* 0x000fea0003800000 */
.L_x_9776:
        /* <DEDUP_REMOVED lines=24> */
[----:B------:R-:W-:Y:S02]  /*3590*/  HADD2.F32 R59, -RZ, R121.H1_H1 ;  /* 0x30000079ff3b7230 */ /* 0x000fe40000004100 */
        /* <DEDUP_REMOVED lines=18> */
[----:B------:R-:W-:Y:S02]  /*36c0*/  HADD2.F32 R59, -RZ, R121.H0_H0 ;  /* 0x20000079ff3b7230 */ /* 0x000fe40000004100 */
[-C--:B------:R-:W-:Y:S01]  /*36d0*/  FMUL.FTZ R62, R34, R63.reuse ;  /* 0x0000003f223e7220 */ /* 0x080fe20000410000 */
[----:B------:R-:W-:-:S03]  /*36e0*/  FMUL.FTZ R63, R90, R63 ;  /* 0x0000003f5a3f7220 */ /* 0x000fc60000410000 */
[-C--:B------:R-:W-:Y:S01]  /*36f0*/  FFMA.FTZ R62, R90, R59.reuse, -R62 ;  /* 0x0000003b5a3e7223 */ /* 0x080fe2000001083e */
[----:B------:R-:W-:-:S05]  /*3700*/  FFMA.FTZ R63, R34, R59, R63 ;  /* 0x0000003b223f7223 */ /* 0x000fca000001003f */
[----:B------:R-:W-:-:S05]  /*3710*/  F2FP.F16.F32.PACK_AB R62, R63, R62 ;  /* 0x0000003e3f3e723e */ /* 0x000fca00000000ff */
[----:B------:R-:W-:-:S07]  /*3720*/  IMAD.MOV.U32 R34, RZ, RZ, R62 ;  /* 0x000000ffff227224 */ /* 0x000fce00078e003e */
.L_x_9782:
[----:B------:R-:W-:Y:S05]  /*3730*/  BSYNC B2 ;  /* 0x0000000000027941 */ /* 0x000fea0003800000 */
.L_x_9781:
[----:B--2---:R1:W-:Y:S02]  /*3740*/  STG.E.128 desc[UR60][R36.64], R32 ;  /* 0x0000002024007986 */ /* 0x0043e4000c101d3c */
.L_x_9780:
[----:B------:R-:W-:Y:S05]  /*3750*/  BSYNC B1 ;  /* 0x0000000000017941 */ /* 0x000fea0003800000 */
.L_x_9779:
[----:B------:R-:W-:Y:S01]  /*3760*/  ISETP.NE.AND P4, PT, R10, RZ, PT ;  /* 0x000000ff0a00720c */ /* 0x000fe20003f85270 */
[----:B------:R-:W-:-:S12]  /*3770*/  BSSY B1, `(.L_x_9783) ;  /* 0x0000034000017945 */ /* 0x000fd80003800000 */
[----:B------:R-:W-:Y:S05]  /*3780*/  @!P4 BRA `(.L_x_9784) ;  /* 0x0000000000c8c947 */ /* 0x000fea0003800000 */
[----:B------:R-:W2:Y:S01]  /*3790*/  LDL R56, [R1+0x68] ;  /* 0x0000680001387983 */ /* 0x000ea20000100800 */
[----:B------:R-:W-:Y:S03]  /*37a0*/  BSSY B2, `(.L_x_9785) ;  /* 0x000002f000027945 */ /* 0x000fe60003800000 */
[----:B-1----:R1:W3:Y:S01]  /*37b0*/  LDS.128 R32, [R20+0x16800] ;  /* 0x0168000014207984 */ /* 0x0022e20000000c00 */
[----:B--2---:R-:W-:-:S13]  /*37c0*/  ISETP.GE.AND P4, PT, R56, R106, PT ;  /* 0x0000006a3800720c */ /* 0x004fda0003f86270 */
[----:B-1-3--:R-:W-:Y:S05]  /*37d0*/  @P4 BRA `(.L_x_9786) ;  /* 0x0000000000ac4947 */ /* 0x00afea0003800000 */
[--C-:B------:R-:W-:Y:S01]  /*37e0*/  SHF.R.U64 R56, R54, 0x10, R55.reuse ;  /* 0x0000001036387819 */ /* 0x100fe20000001237 */
[----:B------:R-:W-:Y:S01]  /*37f0*/  IMAD.MOV.U32 R59, RZ, RZ, R32 ;  /* 0x000000ffff3b7224 */ /* 0x000fe200078e0020 */
        /* <DEDUP_REMOVED lines=14> */
[----:B------:R-:W-:Y:S02]  /*38e0*/  HADD2.F32 R58, -RZ, R120.H0_H0 ;  /* 0x20000078ff3a7230 */ /* 0x000fe40000004100 */
        /* <DEDUP_REMOVED lines=26> */
.L_x_9786:
[----:B------:R-:W-:Y:S05]  /*3a90*/  BSYNC B2 ;  /* 0x0000000000027941 */ /* 0x000fea0003800000 */
.L_x_9785:
[----:B------:R2:W-:Y:S02]  /*3aa0*/  STG.E.128 desc[UR60][R36.64+0x20], R32 ;  /* 0x0000202024007986 */ /* 0x0005e4000c101d3c */
.L_x_9784:
[----:B------:R-:W-:Y:S05]  /*3ab0*/  BSYNC B1 ;  /* 0x0000000000017941 */ /* 0x000fea0003800000 */
.L_x_9783:
[----:B------:R-:W-:Y:S01]  /*3ac0*/  ISETP.NE.AND P4, PT, R11, RZ, PT ;  /* 0x000000ff0b00720c */ /* 0x000fe20003f85270 */
[----:B------:R-:W-:-:S12]  /*3ad0*/  BSSY B1, `(.L_x_9787) ;  /* 0x0000037000017945 */ /* 0x000fd80003800000 */
[----:B------:R-:W-:Y:S05]  /*3ae0*/  @!P4 BRA `(.L_x_9788) ;  /* 0x0000000000d4c947 */ /* 0x000fea0003800000 */
[----:B------:R-:W3:Y:S01]  /*3af0*/  LDL R54, [R1+0x60] ;  /* 0x0000600001367983 */ /* 0x000ee20000100800 */
[----:B------:R-:W-:Y:S03]  /*3b00*/  BSSY B2, `(.L_x_9789) ;  /* 0x0000032000027945 */ /* 0x000fe60003800000 */
[----:B-12---:R1:W2:Y:S01]  /*3b10*/  LDS.128 R32, [R78+0x18c00] ;  /* 0x018c00004e207984 */ /* 0x0062a20000000c00 */
[----:B---3--:R-:W-:-:S13]  /*3b20*/  ISETP.GE.AND P4, PT, R54, R106, PT ;  /* 0x0000006a3600720c */ /* 0x008fda0003f86270 */
[----:B-12---:R-:W-:Y:S05]  /*3b30*/  @P4 BRA `(.L_x_9790) ;  /* 0x0000000000b84947 */ /* 0x006fea0003800000 */
[----:B------:R-:W-:Y:S01]  /*3b40*/  SHF.R.U64 R55, R52, 0x10, R53 ;  /* 0x0000001034377819 */ /* 0x000fe20000001235 */
[----:B------:R-:W-:Y:S01]  /*3b50*/  IMAD.MOV.U32 R52, RZ, RZ, R33 ;  /* 0x000000ffff347224 */ /* 0x000fe200078e0021 */
        /* <DEDUP_REMOVED lines=27> */
[----:B------:R-:W-:Y:S02]  /*3d10*/  HADD2.F32 R51, -RZ, R117.H1_H1 ;  /* 0x30000075ff337230 */ /* 0x000fe40000004100 */
[-C--:B------:R-:W-:Y:S01]  /*3d20*/  FMUL.FTZ R53, R34, R52.reuse ;  /* 0x0000003422357220 */ /* 0x080fe20000410000 */
[----:B------:R-:W-:-:S03]  /*3d30*/  FMUL.FTZ R52, R35, R52 ;  /* 0x0000003423347220 */ /* 0x000fc60000410000 */
[-C--:B------:R-:W-:Y:S01]  /*3d40*/  FFMA.FTZ R35, R35, R51.reuse, -R53 ;  /* 0x0000003323237223 */ /* 0x080fe20000010835 */
[----:B------:R-:W-:Y:S01]  /*3d50*/  FFMA.FTZ R34, R34, R51, R52 ;  /* 0x0000003322227223 */ /* 0x000fe20000010034 */
[--C-:B------:R-:W-:Y:S02]  /*3d60*/  HADD2.F32 R52, -RZ, R50.reuse.H0_H0 ;  /* 0x20000032ff347230 */ /* 0x100fe40000004100 */
[----:B------:R-:W-:Y:S02]  /*3d70*/  HADD2.F32 R50, -RZ, R50.H1_H1 ;  /* 0x30000032ff327230 */ /* 0x000fe40000004100 */
[----:B------:R-:W-:-:S03]  /*3d80*/  HADD2.F32 R51, -RZ, R117.H0_H0 ;  /* 0x20000075ff337230 */ /* 0x000fc60000004100 */
[-C--:B------:R-:W-:Y:S01]  /*3d90*/  FMUL.FTZ R53, R50, R56.reuse ;  /* 0x0000003832357220 */ /* 0x080fe20000410000 */
[----:B------:R-:W-:-:S03]  /*3da0*/  FMUL.FTZ R56, R52, R56 ;  /* 0x0000003834387220 */ /* 0x000fc60000410000 */
[-C--:B------:R-:W-:Y:S01]  /*3db0*/  FFMA.FTZ R53, R52, R51.reuse, -R53 ;  /* 0x0000003334357223 */ /* 0x080fe20000010835 */
[----:B------:R-:W-:Y:S01]  /*3dc0*/  FFMA.FTZ R56, R50, R51, R56 ;  /* 0x0000003332387223 */ /* 0x000fe20000010038 */
[----:B------:R-:W-:Y:S01]  /*3dd0*/  F2FP.F16.F32.PACK_AB R50, R33, R32 ;  /* 0x000000202132723e */ /* 0x000fe200000000ff */
[----:B------:R-:W-:Y:S01]  /*3de0*/  IMAD.MOV.U32 R33, RZ, RZ, R54 ;  /* 0x000000ffff217224 */ /* 0x000fe200078e0036 */
[----:B------:R-:W-:Y:S02]  /*3df0*/  F2FP.F16.F32.PACK_AB R32, R34, R35 ;  /* 0x000000232220723e */ /* 0x000fe400000000ff */
[----:B------:R-:W-:Y:S01]  /*3e00*/  F2FP.F16.F32.PACK_AB R34, R56, R53 ;  /* 0x000000353822723e */ /* 0x000fe200000000ff */
[----:B------:R-:W-:-:S07]  /*3e10*/  IMAD.MOV.U32 R35, RZ, RZ, R50 ;  /* 0x000000ffff237224 */ /* 0x000fce00078e0032 */
.L_x_9790:
[----:B------:R-:W-:Y:S05]  /*3e20*/  BSYNC B2 ;  /* 0x0000000000027941 */ /* 0x000fea0003800000 */
.L_x_9789:
[----:B------:R3:W-:Y:S02]  /*3e30*/  STG.E.128 desc[UR60][R36.64+0x40], R32 ;  /* 0x0000402024007986 */ /* 0x0007e4000c101d3c */
.L_x_9788:
[----:B------:R-:W-:Y:S05]  /*3e40*/  BSYNC B1 ;  /* 0x0000000000017941 */ /* 0x000fea0003800000 */
.L_x_9787:
[----:B------:R-:W-:Y:S01]  /*3e50*/  ISETP.NE.AND P4, PT, R12, RZ, PT ;  /* 0x000000ff0c00720c */ /* 0x000fe20003f85270 */
[----:B------:R-:W-:-:S12]  /*3e60*/  BSSY B1, `(.L_x_9791) ;  /* 0x0000035000017945 */ /* 0x000fd80003800000 */
[----:B------:R-:W-:Y:S05]  /*3e70*/  @!P4 BRA `(.L_x_9792) ;  /* 0x0000000000ccc947 */ /* 0x000fea0003800000 */
[----:B------:R-:W4:Y:S01]  /*3e80*/  LDL R50, [R1+0x6c] ;  /* 0x00006c0001327983 */ /* 0x000f220000100800 */
[----:B------:R-:W-:Y:S03]  /*3e90*/  BSSY B2, `(.L_x_9793) ;  /* 0x0000030000027945 */ /* 0x000fe60003800000 */
[----:B-123--:R1:W2:Y:S01]  /*3ea0*/  LDS.128 R32, [R20+0x18c00] ;  /* 0x018c000014207984 */ /* 0x00e2a20000000c00 */
[----:B----4-:R-:W-:-:S13]  /*3eb0*/  ISETP.GE.AND P4, PT, R50, R106, PT ;  /* 0x0000006a3200720c */ /* 0x010fda0003f86270 */
[----:B-12---:R-:W-:Y:S05]  /*3ec0*/  @P4 BRA `(.L_x_9794) ;  /* 0x0000000000b04947 */ /* 0x006fea0003800000 */
[----:B------:R-:W-:Y:S01]  /*3ed0*/  SHF.R.U64 R51, R48, 0x10, R49 ;  /* 0x0000001030337819 */ /* 0x000fe20000001231 */
[----:B------:R-:W-:Y:S01]  /*3ee0*/  IMAD.MOV.U32 R48, RZ, RZ, R33 ;  /* 0x000000ffff307224 */ /* 0x000fe200078e0021 */
        /* <DEDUP_REMOVED lines=15> */
[----:B------:R-:W-:-:S02]  /*3fe0*/  IMAD.MOV.U32 R35, RZ, RZ, R32 ;  /* 0x000000ffff237224 */ /* 0x000fc400078e0020 */
[----:B------:R-:W-:Y:S02]  /*3ff0*/  HADD2.F32 R48, -RZ, R48.H0_H0 ;  /* 0x20000030ff307230 */ /* 0x000fe40000004100 */
[-C--:B------:R-:W-:Y:S01]  /*4000*/  FMUL.FTZ R32, R33, R46.reuse ;  /* 0x0000002e21207220 */ /* 0x080fe20000410000 */
[----:B------:R-:W-:-:S03]  /*4010*/  FMUL.FTZ R46, R47, R46 ;  /* 0x0000002e2f2e7220 */ /* 0x000fc60000410000 */
[-C--:B------:R-:W-:Y:S01]  /*4020*/  FFMA.FTZ R32, R47, R48.reuse, -R32 ;  /* 0x000000302f207223 */ /* 0x080fe20000010820 */
[----:B------:R-:W-:Y:S01]  /*4030*/  FFMA.FTZ R33, R33, R48, R46 ;  /* 0x0000003021217223 */ /* 0x000fe2000001002e */
[----:B------:R-:W-:Y:S02]  /*4040*/  HADD2.F32 R47, -RZ, R116.H0_H0 ;  /* 0x20000074ff2f7230 */ /* 0x000fe40000004100 */
[--C-:B------:R-:W-:Y:S02]  /*4050*/  HADD2.F32 R46, -RZ, R35.reuse.H1_H1 ;  /* 0x30000023ff2e7230 */ /* 0x100fe40000004100 */
[----:B------:R-:W-:Y:S02]  /*4060*/  HADD2.F32 R48, -RZ, R35.H0_H0 ;  /* 0x20000023ff307230 */ /* 0x000fe40000004100 */
[--C-:B------:R-:W-:Y:S02]  /*4070*/  HADD2.F32 R35, -RZ, R115.reuse.H1_H1 ;  /* 0x30000073ff237230 */ /* 0x100fe40000004100 */
[----:B------:R-:W-:Y:S01]  /*4080*/  FMUL.FTZ R49, R46, R47 ;  /* 0x0000002f2e317220 */ /* 0x000fe20000410000 */
[----:B------:R-:W-:-:S02]  /*4090*/  HADD2.F32 R115, -RZ, R115.H0_H0 ;  /* 0x20000073ff737230 */ /* 0x000fc40000004100 */
[C---:B------:R-:W-:Y:S01]  /*40a0*/  FMUL.FTZ R53, R48.reuse, R47 ;  /* 0x0000002f30357220 */ /* 0x040fe20000410000 */
[-C--:B------:R-:W-:Y:S01]  /*40b0*/  FFMA.FTZ R47, R48, R35.reuse, -R49 ;  /* 0x00000023302f7223 */ /* 0x080fe20000010831 */
[----:B------:R-:W-:Y:S02]  /*40c0*/  HADD2.F32 R49, -RZ, R116.H1_H1 ;  /* 0x30000074ff317230 */ /* 0x000fe40000004100 */
[----:B------:R-:W-:Y:S01]  /*40d0*/  FFMA.FTZ R46, R46, R35, R53 ;  /* 0x000000232e2e7223 */ /* 0x000fe20000010035 */
[--C-:B------:R-:W-:Y:S02]  /*40e0*/  HADD2.F32 R48, -RZ, R34.reuse.H1_H1 ;  /* 0x30000022ff307230 */ /* 0x100fe40000004100 */
[----:B------:R-:W-:-:S03]  /*40f0*/  HADD2.F32 R34, -RZ, R34.H0_H0 ;  /* 0x20000022ff227230 */ /* 0x000fc60000004100 */
[-C--:B------:R-:W-:Y:S02]  /*4100*/  FMUL.FTZ R35, R48, R49.reuse ;  /* 0x0000003130237220 */ /* 0x080fe40000410000 */
[C---:B------:R-:W-:Y:S02]  /*4110*/  FMUL.FTZ R49, R34.reuse, R49 ;  /* 0x0000003122317220 */ /* 0x040fe40000410000 */
[-C--:B------:R-:W-:Y:S02]  /*4120*/  FFMA.FTZ R35, R34, R115.reuse, -R35 ;  /* 0x0000007322237223 */ /* 0x080fe40000010823 */
[----:B------:R-:W-:Y:S01]  /*4130*/  FFMA.FTZ R48, R48, R115, R49 ;  /* 0x0000007330307223 */ /* 0x000fe20000010031 */
[----:B------:R-:W-:Y:S01]  /*4140*/  F2FP.F16.F32.PACK_AB R49, R33, R32 ;  /* 0x000000202131723e */ /* 0x000fe200000000ff */
[----:B------:R-:W-:Y:S01]  /*4150*/  IMAD.MOV.U32 R33, RZ, RZ, R50 ;  /* 0x000000ffff217224 */ /* 0x000fe200078e0032 */
[----:B------:R-:W-:Y:S02]  /*4160*/  F2FP.F16.F32.PACK_AB R32, R46, R47 ;  /* 0x0000002f2e20723e */ /* 0x000fe400000000ff */
[----:B------:R-:W-:Y:S01]  /*4170*/  F2FP.F16.F32.PACK_AB R34, R48, R35 ;  /* 0x000000233022723e */ /* 0x000fe200000000ff */
[----:B------:R-:W-:-:S07]  /*4180*/  IMAD.MOV.U32 R35, RZ, RZ, R49 ;  /* 0x000000ffff237224 */ /* 0x000fce00078e0031 */
.L_x_9794:
[----:B------:R-:W-:Y:S05]  /*4190*/  BSYNC B2 ;  /* 0x0000000000027941 */ /* 0x000fea0003800000 */
.L_x_9793:
[----:B------:R4:W-:Y:S02]  /*41a0*/  STG.E.128 desc[UR60][R36.64+0x60], R32 ;  /* 0x0000602024007986 */ /* 0x0009e4000c101d3c */
.L_x_9792:
[----:B------:R-:W-:Y:S05]  /*41b0*/  BSYNC B1 ;  /* 0x0000000000017941 */ /* 0x000fea0003800000 */
.L_x_9791:
[----:B------:R-:W-:Y:S01]  /*41c0*/  ISETP.NE.AND P4, PT, R13, RZ, PT ;  /* 0x000000ff0d00720c */ /* 0x000fe20003f85270 */
[----:B------:R-:W-:-:S12]  /*41d0*/  BSSY B1, `(.L_x_9795) ;  /* 0x0000032000017945 */ /* 0x000fd80003800000 */
[----:B------:R-:W-:Y:S05]  /*41e0*/  @!P4 BRA `(.L_x_9796) ;  /* 0x0000000000c0c947 */ /* 0x000fea0003800000 */
[----:B------:R-:W5:Y:S01]  /*41f0*/  LDL R46, [R1+0x64] ;  /* 0x00006400012e7983 */ /* 0x000f620000100800 */
[----:B------:R-:W-:Y:S03]  /*4200*/  BSSY B2, `(.L_x_9797) ;  /* 0x000002d000027945 */ /* 0x000fe60003800000 */
[----:B-1234-:R1:W2:Y:S01]  /*4210*/  LDS.128 R32, [R78+0x1b000] ;  /* 0x01b000004e207984 */ /* 0x01e2a20000000c00 */
[----:B-----5:R-:W-:-:S13]  /*4220*/  ISETP.GE.AND P4, PT, R46, R106, PT ;  /* 0x0000006a2e00720c */ /* 0x020fda0003f86270 */
[----:B-12---:R-:W-:Y:S05]  /*4230*/  @P4 BRA `(.L_x_9798) ;  /* 0x0000000000a44947 */ /* 0x006fea0003800000 */
[----:B------:R-:W-:Y:S02]  /*4240*/  SHF.R.U64 R46, R42, 0x10, R43 ;  /* 0x000000102a2e7819 */ /* 0x000fe4000000122b */
[----:B------:R-:W-:Y:S02]  /*4250*/  SHF.R.U64 R48, R44, 0x10, R45 ;  /* 0x000000102c307819 */ /* 0x000fe4000000122d */
[----:B------:R-:W-:Y:S01]  /*4260*/  SHF.R.U32.HI R42, RZ, 0x10, R43 ;  /* 0x00000010ff2a7819 */ /* 0x000fe2000001162b */
[----:B------:R-:W-:Y:S01]  /*4270*/  IMAD.MOV.U32 R43, RZ, RZ, R35 ;  /* 0x000000ffff2b7224 */ /* 0x000fe200078e0023 */
[----:B------:R-:W-:Y:S01]  /*4280*/  SHF.R.U32.HI R47, RZ, 0x10, R45 ;  /* 0x00000010ff2f7819 */ /* 0x000fe2000001162d */
[----:B------:R-:W-:Y:S02]  /*4290*/  HADD2.F32 R48, -RZ, R48.H0_H0 ;  /* 0x20000030ff307230 */ /* 0x000fe40000004100 */
[--C-:B------:R-:W-:Y:S02]  /*42a0*/  HADD2.F32 R35, -RZ, R33.reuse.H1_H1 ;  /* 0x30000021ff237230 */ /* 0x100fe40000004100 */
[----:B------:R-:W-:-:S02]  /*42b0*/  HADD2.F32 R33, -RZ, R33.H0_H0 ;  /* 0x20000021ff217230 */ /* 0x000fc40000004100 */
[----:B------:R-:W-:Y:S02]  /*42c0*/  HADD2.F32 R47, -RZ, R47.H0_H0 ;  /* 0x2000002fff2f7230 */ /* 0x000fe40000004100 */
        /* <DEDUP_REMOVED lines=11> */
[----:B------:R-:W-:Y:S01]  /*4380*/  FFMA.FTZ R44, R44, R45, R47 ;  /* 0x0000002d2c2c7223 */ /* 0x000fe2000001002f */
[----:B------:R-:W-:Y:S02]  /*4390*/  HADD2.F32 R43, -RZ, R32.H1_H1 ;  /* 0x30000020ff2b7230 */ /* 0x000fe40000004100 */
[----:B------:R-:W-:Y:S01]  /*43a0*/  HADD2.F32 R47, -RZ, R112.H0_H0 ;  /* 0x20000070ff2f7230 */ /* 0x000fe20000004100 */
[----:B------:R-:W-:Y:S01]  /*43b0*/  F2FP.F16.F32.PACK_AB R33, R42, R33 ;  /* 0x000000212a21723e */ /* 0x000fe200000000ff */
[----:B------:R-:W-:Y:S01]  /*43c0*/  HADD2.F32 R32, -RZ, R32.H0_H0 ;  /* 0x20000020ff207230 */ /* 0x000fe20000004100 */
[----:B------:R-:W-:Y:S01]  /*43d0*/  F2FP.F16.F32.PACK_AB R35, R44, R35 ;  /* 0x000000232c23723e */ /* 0x000fe200000000ff */
[----:B------:R-:W-:-:S02]  /*43e0*/  HADD2.F32 R112, -RZ, R112.H1_H1 ;  /* 0x30000070ff707230 */ /* 0x000fc40000004100 */
[-C--:B------:R-:W-:Y:S01]  /*43f0*/  FMUL.FTZ R49, R43, R47.reuse ;  /* 0x0000002f2b317220 */ /* 0x080fe20000410000 */
        /* <DEDUP_REMOVED lines=13> */
.L_x_9798:
[----:B------:R-:W-:Y:S05]  /*44d0*/  BSYNC B2 ;  /* 0x0000000000027941 */ /* 0x000fea0003800000 */
.L_x_9797:
[----:B------:R1:W-:Y:S02]  /*44e0*/  STG.E.128 desc[UR60][R36.64+0x80], R32 ;  /* 0x0000802024007986 */ /* 0x0003e4000c101d3c */
.L_x_9796:
[----:B------:R-:W-:Y:S05]  /*44f0*/  BSYNC B1 ;  /* 0x0000000000017941 */ /* 0x000fea0003800000 */
.L_x_9795:
[----:B------:R-:W-:-:S13]  /*4500*/  ISETP.NE.AND P4, PT, R14, RZ, PT ;  /* 0x000000ff0e00720c */ /* 0x000fda0003f85270 */
[----:B------:R-:W-:Y:S05]  /*4510*/  @!P4 BRA `(.L_x_9778) ;  /* 0x000000240030c947 */ /* 0x000fea0003800000 */
[----:B------:R-:W5:Y:S01]  /*4520*/  LDL R42, [R1+0x70] ;  /* 0x00007000012a7983 */ /* 0x000f620000100800 */
[----:B------:R-:W-:Y:S03]  /*4530*/  BSSY B1, `(.L_x_9799) ;  /* 0x000002e000017945 */ /* 0x000fe60003800000 */
[----:B-1234-:R1:W2:Y:S01]  /*4540*/  LDS.128 R32, [R20+0x1b000] ;  /* 0x01b0000014207984 */ /* 0x01e2a20000000c00 */
[----:B-----5:R-:W-:-:S13]  /*4550*/  ISETP.GE.AND P4, PT, R42, R106, PT ;  /* 0x0000006a2a00720c */ /* 0x020fda0003f86270 */
[----:B-12---:R-:W-:Y:S05]  /*4560*/  @P4 BRA `(.L_x_9800) ;  /* 0x0000000000a84947 */ /* 0x006fea0003800000 */
[--C-:B------:R-:W-:Y:S01]  /*4570*/  SHF.R.U64 R45, R38, 0x10, R39.reuse ;  /* 0x00000010262d7819 */ /* 0x100fe20000001227 */
[----:B------:R-:W-:Y:S01]  /*4580*/  IMAD.MOV.U32 R38, RZ, RZ, R32 ;  /* 0x000000ffff267224 */ /* 0x000fe200078e0020 */
        /* <DEDUP_REMOVED lines=11> */
[----:B------:R-:W-:Y:S02]  /*4640*/  HADD2.F32 R40, -RZ, R45.H0_H0 ;  /* 0x2000002dff287230 */ /* 0x000fe40000004100 */
[-C--:B------:R-:W-:Y:S01]  /*4650*/  FMUL.FTZ R48, R33, R44.reuse ;  /* 0x0000002c21307220 */ /* 0x080fe20000410000 */
[----:B------:R-:W-:Y:S02]  /*4660*/  HADD2.F32 R42, -RZ, R43.H0_H0 ;  /* 0x2000002bff2a7230 */ /* 0x000fe40000004100 */
[----:B------:R-:W-:Y:S01]  /*4670*/  FMUL.FTZ R43, R35, R41 ;  /* 0x00000029232b7220 */ /* 0x000fe20000410000 */
[----:B------:R-:W-:-:S03]  /*4680*/  FMUL.FTZ R44, R39, R44 ;  /* 0x0000002c272c7220 */ /* 0x000fc60000410000 */
[-C--:B------:R-:W-:Y:S01]  /*4690*/  FFMA.FTZ R32, R32, R40.reuse, -R43 ;  /* 0x0000002820207223 */ /* 0x080fe2000001082b */
[----:B------:R-:W-:Y:S01]  /*46a0*/  FFMA.FTZ R43, R35, R40, R46 ;  /* 0x00000028232b7223 */ /* 0x000fe2000001002e */
[-C--:B------:R-:W-:Y:S01]  /*46b0*/  FFMA.FTZ R47, R33, R42.reuse, R44 ;  /* 0x0000002a212f7223 */ /* 0x080fe2000001002c */
[--C-:B------:R-:W-:Y:S02]  /*46c0*/  HADD2.F32 R40, -RZ, R93.reuse.H0_H0 ;  /* 0x2000005dff287230 */ /* 0x100fe40000004100 */
[----:B------:R-:W-:Y:S01]  /*46d0*/  FFMA.FTZ R48, R39, R42, -R48 ;  /* 0x0000002a27307223 */ /* 0x000fe20000010830 */
[----:B------:R-:W-:Y:S02]  /*46e0*/  HADD2.F32 R33, -RZ, R38.H1_H1 ;  /* 0x30000026ff217230 */ /* 0x000fe40000004100 */
[----:B------:R-:W-:Y:S02]  /*46f0*/  HADD2.F32 R35, -RZ, R34.H1_H1 ;  /* 0x30000022ff237230 */ /* 0x000fe40000004100 */
[----:B------:R-:W-:-:S02]  /*4700*/  HADD2.F32 R93, -RZ, R93.H1_H1 ;  /* 0x3000005dff5d7230 */ /* 0x000fc40000004100 */
[-C--:B------:R-:W-:Y:S01]  /*4710*/  FMUL.FTZ R41, R33, R40.reuse ;  /* 0x0000002821297220 */ /* 0x080fe20000410000 */
[----:B------:R-:W-:Y:S02]  /*4720*/  HADD2.F32 R38, -RZ, R38.H0_H0 ;  /* 0x20000026ff267230 */ /* 0x000fe40000004100 */
[----:B------:R-:W-:Y:S02]  /*4730*/  HADD2.F32 R34, -RZ, R34.H0_H0 ;  /* 0x20000022ff227230 */ /* 0x000fe40000004100 */
        /* <DEDUP_REMOVED lines=13> */
.L_x_9800:
[----:B------:R-:W-:Y:S05]  /*4810*/  BSYNC B1 ;  /* 0x0000000000017941 */ /* 0x000fea0003800000 */
.L_x_9799:
[----:B------:R1:W-:Y:S01]  /*4820*/  STG.E.128 desc[UR60][R36.64+0xa0], R32 ;  /* 0x0000a02024007986 */ /* 0x0003e2000c101d3c */
[----:B------:R-:W-:Y:S05]  /*4830*/  BRA `(.L_x_9778) ;  /* 0x0000002000687947 */ /* 0x000fea0003800000 */
.L_x_9772:
        /* <DEDUP_REMOVED lines=22> */
[----:B------:R-:W-:-:S03]  /*49a0*/  CS2R R52, SRZ ;  /* 0x0000000000347805 */ /* 0x000fc6000001ff00 */
        /* <DEDUP_REMOVED lines=11> */
[----:B------:R-:W5:Y:S04]  /*4a60*/  @!P3 LDG.E.128 R40, desc[UR60][R44.64] ;  /* 0x0000003c2c28b981 */ /* 0x000f68000c1e1d00 */
[----:B------:R-:W5:Y:S01]  /*4a70*/  @!P3 LDG.E.128 R52, desc[UR60][R56.64] ;  /* 0x0000003c3834b981 */ /* 0x000f62000c1e1d00 */
        /* <DEDUP_REMOVED lines=10> */
.L_x_9802:
[----:B------:R-:W-:Y:S05]  /*4b20*/  BSYNC B1 ;  /* 0x0000000000017941 */ /* 0x000fea0003800000 */
.L_x_9801:
        /* <DEDUP_REMOVED lines=32> */
[----:B------:R-:W-:-:S04]  /*4d30*/  PRMT R126, R56, 0x7610, R126 ;  /* 0x00007610387e7816 */ /* 0x000fc8000000007e */
        /* <DEDUP_REMOVED lines=14> */
.L_x_9803:
[----:B------:R-:W2:Y:S01]  /*4e20*/  LDL R56, [R1] ;  /* 0x0000000001387983 */ /* 0x000ea20000100800 */
[----:B------:R-:W-:Y:S01]  /*4e30*/  IMAD R15, R17, 0x8, R16 ;  /* 0x00000008110f7824 */ /* 0x000fe200078e0210 */
[----:B------:R-:W-:Y:S01]  /*4e40*/  BSSY B1, `(.L_x_9804) ;  /* 0x0000004000017945 */ /* 0x000fe20003800000 */
[----:B--2---:R-:W-:-:S04]  /*4e50*/  SHF.L.U32 R86, R56, 0x1f, RZ ;  /* 0x0000001f38567819 */ /* 0x004fc800000006ff */
[----:B------:R-:W0:Y:S02]  /*4e60*/  SYNCS.PHASECHK.TRANS64.TRYWAIT P5, [R15+URZ+0x31c90], R86 ;  /* 0x031c90560f0075a7 */ /* 0x000e2400080a017f */
[----:B0-----:R-:W-:Y:S05]  /*4e70*/  @!P5 BRA `(.L_x_9805) ;  /* 0x000001a80054d947 */ /* 0x001fea0003800000 */
.L_x_10076:
[----:B------:R-:W-:Y:S05]  /*4e80*/  BSYNC B1 ;  /* 0x0000000000017941 */ /* 0x000fea0003800000 */
.L_x_9804:
[----:B------:R-:W-:Y:S05]  /*4e90*/  @P4 BRA `(.L_x_9778) ;  /* 0x0000001800d04947 */ /* 0x000fea0003800000 */
[----:B------:R-:W1:Y:S01]  /*4ea0*/  LDC R110, c[0x0][0x2f4] ;  /* 0x0000bd00ff6e7b82 */ /* 0x000e620000000800 */
[----:B------:R-:W-:Y:S01]  /*4eb0*/  ISETP.NE.AND P4, PT, R9, RZ, PT ;  /* 0x000000ff0900720c */ /* 0x000fe20003f85270 */
[----:B------:R-:W-:Y:S01]  /*4ec0*/  ULDC.64 UR4, c[0x0][0x300] ;  /* 0x0000c00000047ab9 */ /* 0x000fe20000000a00 */
[----:B------:R-:W-:Y:S01]  /*4ed0*/  SHF.R.S32.HI R56, RZ, 0x1f, R146 ;  /* 0x0000001fff387819 */ /* 0x000fe20000011492 */
[----:B------:R-:W-:Y:S01]  /*4ee0*/  IMAD.MOV.U32 R93, RZ, RZ, R92 ;  /* 0x000000ffff5d7224 */ /* 0x000fe200078e005c */
[----:B------:R-:W-:Y:S01]  /*4ef0*/  BSSY B1, `(.L_x_9806) ;  /* 0x0000088000017945 */ /* 0x000fe20003800000 */
[----:B------:R-:W-:Y:S02]  /*4f00*/  IMAD.MOV.U32 R92, RZ, RZ, R60 ;  /* 0x000000ffff5c7224 */ /* 0x000fe400078e003c */
[----:B------:R-:W-:Y:S02]  /*4f10*/  IMAD R56, R56, UR4, RZ ;  /* 0x0000000438387c24 */ /* 0x000fe4000f8e02ff */
[----:B------:R-:W-:-:S04]  /*4f20*/  IMAD.WIDE.U32 R92, R146, UR4, R92 ;  /* 0x00000004925c7c25 */ /* 0x000fc8000f8e005c */
[----:B------:R-:W-:-:S04]  /*4f30*/  IMAD R56, R146, UR5, R56 ;  /* 0x0000000592387c24 */ /* 0x000fc8000f8e0238 */
[----:B------:R-:W-:Y:S02]  /*4f40*/  IMAD.IADD R112, R56, 0x1, R93 ;  /* 0x0000000138707824 */ /* 0x000fe400078e025d */
[----:B-1----:R-:W-:Y:S01]  /*4f50*/  IMAD.IADD R115, R110, 0x1, -R107 ;  /* 0x000000016e737824 */ /* 0x002fe200078e0a6b */
[----:B------:R-:W-:Y:S06]  /*4f60*/  @!P4 BRA `(.L_x_9807) ;  /* 0x000000080000c947 */ /* 0x000fec0003800000 */
[----:B------:R-:W2:Y:S04]  /*4f70*/  LDL R62, [R1+0x50] ;  /* 0x00005000013e7983 */ /* 0x000ea80000100800 */
[----:B------:R-:W3:Y:S04]  /*4f80*/  LDL R58, [R1+0x54] ;  /* 0x00005400013a7983 */ /* 0x000ee80000100800 */
[----:B------:R-:W4:Y:S01]  /*4f90*/  LDL R59, [R1+0x58] ;  /* 0x00005800013b7983 */ /* 0x000f220000100800 */
[----:B------:R-:W-:-:S04]  /*4fa0*/  SEL R56, R107, R115, !P0 ;  /* 0x000000736b387207 */ /* 0x000fc80004000000 */
[----:B------:R-:W-:-:S04]  /*4fb0*/  SHF.R.S32.HI R57, RZ, 0x1f, R56 ;  /* 0x0000001fff397819 */ /* 0x000fc80000011438 */
[----:B------:R-:W-:-:S04]  /*4fc0*/  LEA.HI R57, R57, R56, RZ, 0x4 ;  /* 0x0000003839397211 */ /* 0x000fc800078f20ff */
[----:B------:R-:W-:-:S04]  /*4fd0*/  SHF.R.S32.HI R57, RZ, 0x4, R57 ;  /* 0x00000004ff397819 */ /* 0x000fc80000011439 */
[----:B------:R-:W-:-:S04]  /*4fe0*/  LEA.HI.SX32 R116, R21, R57, 0x1d ;  /* 0x0000003915747211 */ /* 0x000fc800078feaff */
[----:B------:R-:W-:-:S04]  /*4ff0*/  SHF.R.S32.HI R57, RZ, 0x1f, R116 ;  /* 0x0000001fff397819 */ /* 0x000fc80000011474 */
[----:B------:R-:W-:Y:S01]  /*5000*/  LEA.HI R57, R57, R116, RZ, 0x2 ;  /* 0x0000007439397211 */ /* 0x000fe200078f10ff */
[----:B------:R-:W-:-:S03]  /*5010*/  IMAD.SHL.U32 R116, R116, 0x8, RZ ;  /* 0x0000000874747824 */ /* 0x000fc600078e00ff */
[----:B------:R-:W-:Y:S02]  /*5020*/  SHF.R.S32.HI R57, RZ, 0x2, R57 ;  /* 0x00000002ff397819 */ /* 0x000fe40000011439 */
[----:B------:R-:W-:Y:S01]  /*5030*/  ISETP.GE.AND P4, PT, R144, R106, PT ;  /* 0x0000006a9000720c */ /* 0x000fe20003f86270 */
[----:B------:R-:W-:Y:S01]  /*5040*/  BSSY B2, `(.L_x_9808) ;  /* 0x0000066000027945 */ /* 0x000fe20003800000 */
[----:B--2---:R-:W-:-:S04]  /*5050*/  LOP3.LUT R56, R62, 0x18, R116, 0xf8, !PT ;  /* 0x000000183e387812 */ /* 0x004fc800078ef874 */
[----:B---3--:R-:W-:Y:S01]  /*5060*/  LOP3.LUT R56, R56, R58, RZ, 0x3c, !PT ;  /* 0x0000003a38387212 */ /* 0x008fe200078e3cff */
[----:B----4-:R-:W-:-:S04]  /*5070*/  IMAD R57, R57, 0x1200, R59 ;  /* 0x0000120039397824 */ /* 0x010fc800078e023b */
[----:B------:R-:W-:-:S04]  /*5080*/  IMAD.IADD R56, R57, 0x1, R56 ;  /* 0x0000000139387824 */ /* 0x000fc800078e0238 */
[C---:B------:R-:W-:Y:S02]  /*5090*/  IMAD R60, R17.reuse, 0x3600, R56 ;  /* 0x00003600113c7824 */ /* 0x040fe400078e0238 */
[----:B------:R-:W-:Y:S02]  /*50a0*/  IMAD R56, R17, 0x3600, R104 ;  /* 0x0000360011387824 */ /* 0x000fe400078e0268 */
[--C-:B------:R-:W-:Y:S02]  /*50b0*/  IMAD R60, R60, 0x2, R16.reuse ;  /* 0x000000023c3c7824 */ /* 0x100fe400078e0210 */
[----:B------:R-:W-:-:S04]  /*50c0*/  IMAD R56, R56, 0x2, R16 ;  /* 0x0000000238387824 */ /* 0x000fc800078e0210 */
[----:B------:R-:W1:Y:S04]  /*50d0*/  LDS.128 R60, [R60+0x16a00] ;  /* 0x016a00003c3c7984 */ /* 0x000e680000000c00 */
[----:B------:R-:W2:Y:S01]  /*50e0*/  LDS.128 R56, [R56+0x16a00] ;  /* 0x016a000038387984 */ /* 0x000ea20000000c00 */
[----:B------:R-:W-:Y:S05]  /*50f0*/  @P4 BRA `(.L_x_9809) ;  /* 0x0000000400684947 */ /* 0x000fea0003800000 */
[----:B-1----:R-:W-:Y:S01]  /*5100*/  IMAD.MOV.U32 R119, RZ, RZ, R61 ;  /* 0x000000ffff777224 */ /* 0x002fe200078e003d */
        /* <DEDUP_REMOVED lines=21> */
[----:B------:R-:W-:Y:S02]  /*5260*/  HADD2.F32 R117, -RZ, R117.H0_H0 ;  /* 0x20000075ff757230 */ /* 0x000fe40000004100 */
[C---:B------:R-:W-:Y:S01]  /*5270*/  FMUL.FTZ R120, R53.reuse, R120 ;  /* 0x0000007835787220 */ /* 0x040fe20000410000 */
[----:B------:R-:W-:Y:S01]  /*5280*/  FFMA.FTZ R53, R53, R41, -R118 ;  /* 0x0000002935357223 */ /* 0x000fe20000010876 */
[----:B------:R-:W-:-:S02]  /*5290*/  HADD2.F32 R118, -RZ, R132.H0_H0 ;  /* 0x20000084ff767230 */ /* 0x000fc40000004100 */
[----:B------:R-:W-:Y:S01]  /*52a0*/  FFMA.FTZ R41, R52, R41, R120 ;  /* 0x0000002934297223 */ /* 0x000fe20000010078 */
[----:B------:R-:W-:Y:S02]  /*52b0*/  IMAD.MOV.U32 R52, RZ, RZ, R59 ;  /* 0x000000ffff347224 */ /* 0x000fe400078e003b */
[----:B------:R-:W-:Y:S02]  /*52c0*/  HADD2.F32 R120, -RZ, R130.H1_H1 ;  /* 0x30000082ff787230 */ /* 0x000fe40000004100 */
[----:B------:R-:W-:Y:S01]  /*52d0*/  FMUL.FTZ R59, R119, R118 ;  /* 0x00000076773b7220 */ /* 0x000fe20000410000 */
[----:B------:R-:W-:Y:S01]  /*52e0*/  F2FP.F16.F32.PACK_AB R53, R53, R61 ;  /* 0x0000003d3535723e */ /* 0x000fe200000000ff */
[----:B------:R-:W-:Y:S01]  /*52f0*/  HADD2.F32 R121, -RZ, R52.H0_H0 ;  /* 0x20000034ff797230 */ /* 0x000fe20000004100 */
[----:B------:R-:W-:-:S03]  /*5300*/  F2FP.F16.F32.PACK_AB R41, R41, R57 ;  /* 0x000000392929723e */ /* 0x000fc600000000ff */
[----:B------:R-:W-:Y:S02]  /*5310*/  IMAD.MOV.U32 R57, RZ, RZ, R53 ;  /* 0x000000ffff397224 */ /* 0x000fe400078e0035 */
[C---:B------:R-:W-:Y:S01]  /*5320*/  FMUL.FTZ R118, R121.reuse, R118 ;  /* 0x0000007679767220 */ /* 0x040fe20000410000 */
[-C--:B------:R-:W-:Y:S01]  /*5330*/  FFMA.FTZ R59, R121, R120.reuse, -R59 ;  /* 0x00000078793b7223 */ /* 0x080fe2000001083b */
[----:B------:R-:W-:Y:S02]  /*5340*/  HADD2.F32 R121, -RZ, R132.H1_H1 ;  /* 0x30000084ff797230 */ /* 0x000fe40000004100 */
[----:B------:R-:W-:Y:S01]  /*5350*/  FFMA.FTZ R118, R119, R120, R118 ;  /* 0x0000007877767223 */ /* 0x000fe20000010076 */
[----:B------:R-:W-:Y:S01]  /*5360*/  SHF.R.U32.HI R119, RZ, 0x10, R43 ;  /* 0x00000010ff777819 */ /* 0x000fe2000001162b */
[----:B------:R-:W-:Y:S01]  /*5370*/  IMAD.MOV.U32 R61, RZ, RZ, R41 ;  /* 0x000000ffff3d7224 */ /* 0x000fe200078e0029 */
[--C-:B------:R-:W-:Y:S01]  /*5380*/  SHF.R.U64 R43, R54, 0x10, R55.reuse ;  /* 0x00000010362b7819 */ /* 0x100fe20000001237 */
[----:B------:R-:W-:Y:S01]  /*5390*/  HADD2.F32 R54, -RZ, R63.H1_H1 ;  /* 0x3000003fff367230 */ /* 0x000fe20000004100 */
        /* <DEDUP_REMOVED lines=12> */
[----:B------:R-:W-:Y:S02]  /*5460*/  HADD2.F32 R63, -RZ, R131.H0_H0 ;  /* 0x20000083ff3f7230 */ /* 0x000fe40000004100 */
[-C--:B------:R-:W-:Y:S01]  /*5470*/  FMUL.FTZ R120, R54, R121.reuse ;  /* 0x0000007936787220 */ /* 0x080fe20000410000 */
[----:B------:R-:W-:Y:S01]  /*5480*/  F2FP.F16.F32.PACK_AB R55, R55, R118 ;  /* 0x000000763737723e */ /* 0x000fe200000000ff */
[----:B------:R-:W-:-:S02]  /*5490*/  FMUL.FTZ R121, R119, R121 ;  /* 0x0000007977797220 */ /* 0x000fc40000410000 */
[-C--:B------:R-:W-:Y:S01]  /*54a0*/  FFMA.FTZ R120, R119, R63.reuse, -R120 ;  /* 0x0000003f77787223 */ /* 0x080fe20000010878 */
[----:B------:R-:W-:Y:S02]  /*54b0*/  HADD2.F32 R119, -RZ, R131.H1_H1 ;  /* 0x30000083ff777230 */ /* 0x000fe40000004100 */
[----:B------:R-:W-:Y:S01]  /*54c0*/  FFMA.FTZ R121, R54, R63, R121 ;  /* 0x0000003f36797223 */ /* 0x000fe20000010079 */
[----:B------:R-:W-:Y:S02]  /*54d0*/  HADD2.F32 R54, -RZ, R60.H1_H1 ;  /* 0x3000003cff367230 */ /* 0x000fe40000004100 */
[----:B------:R-:W-:Y:S02]  /*54e0*/  HADD2.F32 R60, -RZ, R56.H1_H1 ;  /* 0x30000038ff3c7230 */ /* 0x000fe40000004100 */
[----:B------:R-:W-:Y:S02]  /*54f0*/  HADD2.F32 R56, -RZ, R40.H0_H0 ;  /* 0x20000028ff387230 */ /* 0x000fe40000004100 */
[----:B------:R-:W-:Y:S01]  /*5500*/  FMUL.FTZ R40, R54, R117 ;  /* 0x0000007536287220 */ /* 0x000fe20000410000 */
[----:B------:R-:W-:-:S02]  /*5510*/  HADD2.F32 R63, -RZ, R58.H0_H0 ;  /* 0x2000003aff3f7230 */ /* 0x000fc40000004100 */
[C---:B------:R-:W-:Y:S01]  /*5520*/  FMUL.FTZ R117, R60.reuse, R117 ;  /* 0x000000753c757220 */ /* 0x040fe20000410000 */
[----:B------:R-:W-:Y:S02]  /*5530*/  HADD2.F32 R58, -RZ, R58.H1_H1 ;  /* 0x3000003aff3a7230 */ /* 0x000fe40000004100 */
[-C--:B------:R-:W-:Y:S01]  /*5540*/  FFMA.FTZ R40, R60, R56.reuse, -R40 ;  /* 0x000000383c287223 */ /* 0x080fe20000010828 */
[----:B------:R-:W-:Y:S02]  /*5550*/  HADD2.F32 R60, -RZ, R130.H0_H0 ;  /* 0x20000082ff3c7230 */ /* 0x000fe40000004100 */
[----:B------:R-:W-:Y:S01]  /*5560*/  FFMA.FTZ R54, R54, R56, R117 ;  /* 0x0000003836367223 */ /* 0x000fe20000010075 */
[--C-:B------:R-:W-:Y:S02]  /*5570*/  HADD2.F32 R56, -RZ, R62.reuse.H0_H0 ;  /* 0x2000003eff387230 */ /* 0x100fe40000004100 */
[----:B------:R-:W-:Y:S01]  /*5580*/  HADD2.F32 R62, -RZ, R62.H1_H1 ;  /* 0x3000003eff3e7230 */ /* 0x000fe20000004100 */
[----:B------:R-:W-:-:S02]  /*5590*/  F2FP.F16.F32.PACK_AB R40, R40, R120 ;  /* 0x000000782828723e */ /* 0x000fc400000000ff */
[-C--:B------:R-:W-:Y:S01]  /*55a0*/  FMUL.FTZ R117, R56, R119.reuse ;  /* 0x0000007738757220 */ /* 0x080fe20000410000 */
[C---:B------:R-:W-:Y:S01]  /*55b0*/  FMUL.FTZ R119, R63.reuse, R119 ;  /* 0x000000773f777220 */ /* 0x040fe20000410000 */
[----:B------:R-:W-:Y:S02]  /*55c0*/  F2FP.F16.F32.PACK_AB R54, R54, R121 ;  /* 0x000000793636723e */ /* 0x000fe400000000ff */
        /* <DEDUP_REMOVED lines=13> */
.L_x_9809:
[----:B------:R-:W-:Y:S05]  /*56a0*/  BSYNC B2 ;  /* 0x0000000000027941 */ /* 0x000fea0003800000 */
.L_x_9808:
        /* <DEDUP_REMOVED lines=11> */
[----:B-1----:R2:W-:Y:S04]  /*5760*/  @!P4 STG.E.128 desc[UR60][R42.64], R60 ;  /* 0x0000003c2a00c986 */ /* 0x0025e8000c101d3c */
.L_x_9807:
[----:B------:R-:W-:Y:S05]  /*5770*/  BSYNC B1 ;  /* 0x0000000000017941 */ /* 0x000fea0003800000 */
.L_x_9806:
[----:B------:R-:W-:Y:S01]  /*5780*/  ISETP.NE.AND P4, PT, R10, RZ, PT ;  /* 0x000000ff0a00720c */ /* 0x000fe20003f85270 */
[----:B------:R-:W-:-:S12]  /*5790*/  BSSY B1, `(.L_x_9810) ;  /* 0x0000082000017945 */ /* 0x000fd80003800000 */
[----:B------:R-:W-:Y:S05]  /*57a0*/  @!P4 BRA `(.L_x_9811) ;  /* 0x000000080000c947 */ /* 0x000fea0003800000 */
[----:B------:R-:W3:Y:S04]  /*57b0*/  LDL R52, [R1+0x50] ;  /* 0x0000500001347983 */ /* 0x000ee80000100800 */
[----:B--2---:R-:W2:Y:S04]  /*57c0*/  LDL R42, [R1+0x54] ;  /* 0x00005400012a7983 */ /* 0x004ea80000100800 */
        /* <DEDUP_REMOVED lines=12> */
[----:B---3--:R-:W-:-:S04]  /*5890*/  LOP3.LUT R40, R52, 0x18, R56, 0xf8, !PT ;  /* 0x0000001834287812 */ /* 0x008fc800078ef838 */
[----:B--2---:R-:W-:Y:S01]  /*58a0*/  LOP3.LUT R40, R40, R42, RZ, 0x3c, !PT ;  /* 0x0000002a28287212 */ /* 0x004fe200078e3cff */
        /* <DEDUP_REMOVED lines=30> */
[----:B------:R-:W-:Y:S02]  /*5a90*/  HADD2.F32 R49, -RZ, R49.H0_H0 ;  /* 0x20000031ff317230 */ /* 0x000fe40000004100 */
[----:B------:R-:W-:Y:S02]  /*5aa0*/  HADD2.F32 R38, -RZ, R38.H0_H0 ;  /* 0x20000026ff267230 */ /* 0x000fe40000004100 */
        /* <DEDUP_REMOVED lines=12> */
[----:B------:R-:W-:Y:S01]  /*5b70*/  F2FP.F16.F32.PACK_AB R37, R37, R41 ;  /* 0x000000292525723e */ /* 0x000fe200000000ff */
[----:B------:R-:W-:Y:S02]  /*5b80*/  IMAD.MOV.U32 R41, RZ, RZ, R48 ;  /* 0x000000ffff297224 */ /* 0x000fe400078e0030 */
[----:B------:R-:W-:Y:S01]  /*5b90*/  FFMA.FTZ R59, R57, R58, R59 ;  /* 0x0000003a393b7223 */ /* 0x000fe2000001003b */
[----:B------:R-:W-:Y:S01]  /*5ba0*/  SHF.R.U32.HI R57, RZ, 0x10, R39 ;  /* 0x00000010ff397819 */ /* 0x000fe20000011627 */
[----:B------:R-:W-:Y:S01]  /*5bb0*/  IMAD.MOV.U32 R53, RZ, RZ, R37 ;  /* 0x000000ffff357224 */ /* 0x000fe200078e0025 */
[--C-:B------:R-:W-:Y:S02]  /*5bc0*/  SHF.R.U64 R39, R50, 0x10, R51.reuse ;  /* 0x0000001032277819 */ /* 0x100fe40000001233 */
[----:B------:R-:W-:Y:S01]  /*5bd0*/  SHF.R.U32.HI R50, RZ, 0x10, R51 ;  /* 0x00000010ff327819 */ /* 0x000fe20000011633 */
[----:B------:R-:W-:-:S02]  /*5be0*/  HADD2.F32 R51, -RZ, R55.H1_H1 ;  /* 0x30000037ff337230 */ /* 0x000fc40000004100 */
        /* <DEDUP_REMOVED lines=9> */
[--C-:B------:R-:W-:Y:S01]  /*5c80*/  HADD2.F32 R57, -RZ, R127.reuse.H1_H1 ;  /* 0x3000007fff397230 */ /* 0x100fe20000004100 */
[----:B------:R-:W-:Y:S01]  /*5c90*/  F2FP.F16.F32.PACK_AB R55, R55, R61 ;  /* 0x0000003d3737723e */ /* 0x000fe200000000ff */
[----:B------:R-:W-:Y:S02]  /*5ca0*/  HADD2.F32 R51, -RZ, R40.H0_H0 ;  /* 0x20000028ff337230 */ /* 0x000fe40000004100 */
[----:B------:R-:W-:-:S02]  /*5cb0*/  HADD2.F32 R127, -RZ, R127.H0_H0 ;  /* 0x2000007fff7f7230 */ /* 0x000fc40000004100 */
[CC--:B------:R-:W-:Y:S01]  /*5cc0*/  FMUL.FTZ R58, R50.reuse, R57.reuse ;  /* 0x00000039323a7220 */ /* 0x0c0fe20000410000 */
[----:B------:R-:W-:Y:S02]  /*5cd0*/  HADD2.F32 R40, -RZ, R40.H1_H1 ;  /* 0x30000028ff287230 */ /* 0x000fe40000004100 */
[----:B------:R-:W-:Y:S01]  /*5ce0*/  FMUL.FTZ R57, R51, R57 ;  /* 0x0000003933397220 */ /* 0x000fe20000410000 */
[----:B------:R-:W-:Y:S01]  /*5cf0*/  F2FP.F16.F32.PACK_AB R59, R43, R59 ;  /* 0x0000003b2b3b723e */ /* 0x000fe200000000ff */
[-C--:B------:R-:W-:Y:S01]  /*5d00*/  FFMA.FTZ R58, R51, R127.reuse, -R58 ;  /* 0x0000007f333a7223 */ /* 0x080fe2000001083a */
[--C-:B------:R-:W-:Y:S02]  /*5d10*/  HADD2.F32 R51, -RZ, R126.reuse.H0_H0 ;  /* 0x2000007eff337230 */ /* 0x100fe40000004100 */
[----:B------:R-:W-:Y:S01]  /*5d20*/  FFMA.FTZ R57, R50, R127, R57 ;  /* 0x0000007f32397223 */ /* 0x000fe20000010039 */
[-C--:B------:R-:W-:Y:S01]  /*5d30*/  FMUL.FTZ R50, R52, R49.reuse ;  /* 0x0000003134327220 */ /* 0x080fe20000410000 */
[----:B------:R-:W-:Y:S01]  /*5d40*/  FMUL.FTZ R49, R40, R49 ;  /* 0x0000003128317220 */ /* 0x000fe20000410000 */
[----:B------:R-:W-:-:S02]  /*5d50*/  HADD2.F32 R126, -RZ, R126.H1_H1 ;  /* 0x3000007eff7e7230 */ /* 0x000fc40000004100 */
        /* <DEDUP_REMOVED lines=24> */
.L_x_9813:
[----:B------:R-:W-:Y:S05]  /*5ee0*/  BSYNC B2 ;  /* 0x0000000000027941 */ /* 0x000fea0003800000 */
.L_x_9812:
        /* <DEDUP_REMOVED lines=12> */
.L_x_9811:
[----:B------:R-:W-:Y:S05]  /*5fb0*/  BSYNC B1 ;  /* 0x0000000000017941 */ /* 0x000fea0003800000 */
.L_x_9810:
[----:B------:R-:W-:-:S13]  /*5fc0*/  ISETP.NE.AND P4, PT, R11, RZ, PT ;  /* 0x000000ff0b00720c */ /* 0x000fda0003f85270 */
[----:B------:R-:W-:Y:S05]  /*5fd0*/  @!P4 BRA `(.L_x_9778) ;  /* 0x000000080080c947 */ /* 0x000fea0003800000 */
[----:B--23--:R-:W2:Y:S04]  /*5fe0*/  LDL R40, [R1+0x50] ;  /* 0x0000500001287983 */ /* 0x00cea80000100800 */
[----:B------:R-:W3:Y:S04]  /*5ff0*/  LDL R38, [R1+0x54] ;  /* 0x0000540001267983 */ /* 0x000ee80000100800 */
[----:B------:R-:W4:Y:S01]  /*6000*/  LDL R39, [R1+0x58] ;  /* 0x0000580001277983 */ /* 0x000f220000100800 */
[----:B------:R-:W-:Y:S02]  /*6010*/  IADD3 R36, P4, P5, R24, R92, R77 ;  /* 0x0000005c18247210 */ /* 0x000fe40007d9e04d */
[----:B------:R-:W-:-:S02]  /*6020*/  LOP3.LUT P6, RZ, R19, 0x1, RZ, 0xc0, !PT ;  /* 0x0000000113ff7812 */ /* 0x000fc400078cc0ff */
[----:B------:R-:W-:Y:S02]  /*6030*/  IADD3.X R37, R3, R112, R99, P4, P5 ;  /* 0x0000007003257210 */ /* 0x000fe400027ea463 */
[C---:B------:R-:W-:Y:S02]  /*6040*/  LEA R48, P4, R36.reuse, R90, 0x1 ;  /* 0x0000005a24307211 */ /* 0x040fe400078808ff */
[----:B------:R-:W-:Y:S02]  /*6050*/  SEL R115, R107, R115, !P6 ;  /* 0x000000736b737207 */ /* 0x000fe40007000000 */
[----:B------:R-:W-:Y:S02]  /*6060*/  LEA.HI.X R49, R36, R91, R37, 0x1, P4 ;  /* 0x0000005b24317211 */ /* 0x000fe400020f0c25 */
[----:B------:R-:W-:-:S04]  /*6070*/  SHF.R.S32.HI R36, RZ, 0x1f, R115 ;  /* 0x0000001fff247819 */ /* 0x000fc80000011473 */
[----:B------:R-:W-:-:S04]  /*6080*/  LEA.HI R36, R36, R115, RZ, 0x4 ;  /* 0x0000007324247211 */ /* 0x000fc800078f20ff */
[----:B------:R-:W-:-:S04]  /*6090*/  SHF.R.S32.HI R37, RZ, 0x4, R36 ;  /* 0x00000004ff257819 */ /* 0x000fc80000011424 */
[----:B------:R-:W-:-:S04]  /*60a0*/  LEA.HI.SX32 R37, R8, R37, 0x1d ;  /* 0x0000002508257211 */ /* 0x000fc800078feaff */
[----:B------:R-:W-:Y:S01]  /*60b0*/  SHF.R.S32.HI R36, RZ, 0x1f, R37 ;  /* 0x0000001fff247819 */ /* 0x000fe20000011425 */
[----:B------:R-:W-:-:S03]  /*60c0*/  IMAD.SHL.U32 R50, R37, 0x8, RZ ;  /* 0x0000000825327824 */ /* 0x000fc600078e00ff */
[----:B------:R-:W-:-:S04]  /*60d0*/  LEA.HI R36, R36, R37, RZ, 0x2 ;  /* 0x0000002524247211 */ /* 0x000fc800078f10ff */
[----:B------:R-:W-:Y:S02]  /*60e0*/  SHF.R.S32.HI R37, RZ, 0x2, R36 ;  /* 0x00000002ff257819 */ /* 0x000fe40000011424 */
[----:B------:R-:W-:Y:S01]  /*60f0*/  ISETP.GE.AND P4, PT, R4, R106, PT ;  /* 0x0000006a0400720c */ /* 0x000fe20003f86270 */
[----:B------:R-:W-:Y:S01]  /*6100*/  BSSY B1, `(.L_x_9814) ;  /* 0x0000062000017945 */ /* 0x000fe20003800000 */
[----:B--2---:R-:W-:-:S04]  /*6110*/  LOP3.LUT R36, R40, 0x18, R50, 0xf8, !PT ;  /* 0x0000001828247812 */ /* 0x004fc800078ef832 */
[----:B---3--:R-:W-:Y:S01]  /*6120*/  LOP3.LUT R36, R36, R38, RZ, 0x3c, !PT ;  /* 0x0000002624247212 */ /* 0x008fe200078e3cff */
[----:B----4-:R-:W-:-:S04]  /*6130*/  IMAD R37, R37, 0x1200, R39 ;  /* 0x0000120025257824 */ /* 0x010fc800078e0227 */
[----:B------:R-:W-:Y:S02]  /*6140*/  IMAD.IADD R36, R37, 0x1, R36 ;  /* 0x0000000125247824 */ /* 0x000fe400078e0224 */
[C---:B------:R-:W-:Y:S02]  /*6150*/  IMAD R37, R17.reuse, 0x3600, R102 ;  /* 0x0000360011257824 */ /* 0x040fe400078e0266 */
[----:B------:R-:W-:Y:S02]  /*6160*/  IMAD R39, R17, 0x3600, R36 ;  /* 0x0000360011277824 */ /* 0x000fe400078e0224 */
[--C-:B------:R-:W-:Y:S02]  /*6170*/  IMAD R37, R37, 0x2, R16.reuse ;  /* 0x0000000225257824 */ /* 0x100fe400078e0210 */
[----:B------:R-:W-:-:S04]  /*6180*/  IMAD R40, R39, 0x2, R16 ;  /* 0x0000000227287824 */ /* 0x000fc800078e0210 */
[----:B------:R-:W1:Y:S04]  /*6190*/  LDS.128 R36, [R37+0x16a00] ;  /* 0x016a000025247984 */ /* 0x000e680000000c00 */
[----:B------:R-:W2:Y:S01]  /*61a0*/  LDS.128 R40, [R40+0x16a00] ;  /* 0x016a000028287984 */ /* 0x000ea20000000c00 */
[----:B------:R-:W-:Y:S05]  /*61b0*/  @P4 BRA `(.L_x_9815) ;  /* 0x0000000400584947 */ /* 0x000fea0003800000 */
[----:B------:R-:W-:Y:S01]  /*61c0*/  HADD2.F32 R53, -RZ, R125.H1_H1 ;  /* 0x3000007dff357230 */ /* 0x000fe20000004100 */
[----:B------:R-:W-:Y:S01]  /*61d0*/  SHF.R.U64 R32, R32, 0x10, R33 ;  /* 0x0000001020207819 */ /* 0x000fe20000001221 */
[----:B--2---:R-:W-:Y:S01]  /*61e0*/  HADD2.F32 R51, -RZ, R41.H0_H0 ;  /* 0x20000029ff337230 */ /* 0x004fe20000004100 */
[----:B------:R-:W-:Y:S01]  /*61f0*/  SHF.R.U64 R44, R44, 0x10, R45 ;  /* 0x000000102c2c7819 */ /* 0x000fe2000000122d */
[----:B-1----:R-:W-:Y:S01]  /*6200*/  HADD2.F32 R52, -RZ, R37.H0_H0 ;  /* 0x20000025ff347230 */ /* 0x002fe20000004100 */
[----:B------:R-:W-:Y:S01]  /*6210*/  SHF.R.U64 R46, R46, 0x10, R47 ;  /* 0x000000102e2e7819 */ /* 0x000fe2000000122f */
[----:B------:R-:W-:Y:S02]  /*6220*/  HADD2.F32 R54, -RZ, R123.H1_H1 ;  /* 0x3000007bff367230 */ /* 0x000fe40000004100 */
[-C--:B------:R-:W-:Y:S01]  /*6230*/  FMUL.FTZ R55, R51, R53.reuse ;  /* 0x0000003533377220 */ /* 0x080fe20000410000 */
[----:B------:R-:W-:Y:S02]  /*6240*/  HADD2.F32 R41, -RZ, R41.H1_H1 ;  /* 0x30000029ff297230 */ /* 0x000fe40000004100 */
[----:B------:R-:W-:Y:S01]  /*6250*/  FMUL.FTZ R53, R52, R53 ;  /* 0x0000003534357220 */ /* 0x000fe20000410000 */
[----:B------:R-:W-:-:S02]  /*6260*/  HADD2.F32 R125, -RZ, R125.H0_H0 ;  /* 0x2000007dff7d7230 */ /* 0x000fc40000004100 */
[-C--:B------:R-:W-:Y:S01]  /*6270*/  FFMA.FTZ R55, R52, R54.reuse, -R55 ;  /* 0x0000003634377223 */ /* 0x080fe20000010837 */
[----:B------:R-:W-:Y:S02]  /*6280*/  HADD2.F32 R52, -RZ, R37.H1_H1 ;  /* 0x30000025ff347230 */ /* 0x000fe40000004100 */
[----:B------:R-:W-:Y:S01]  /*6290*/  FFMA.FTZ R53, R51, R54, R53 ;  /* 0x0000003633357223 */ /* 0x000fe20000010035 */
[----:B------:R-:W-:Y:S01]  /*62a0*/  SHF.R.U32.HI R51, RZ, 0x10, R45 ;  /* 0x00000010ff337819 */ /* 0x000fe2000001162d */
[----:B------:R-:W-:Y:S01]  /*62b0*/  HADD2.F32 R45, -RZ, R122.H1_H1 ;  /* 0x3000007aff2d7230 */ /* 0x000fe20000004100 */
[----:B------:R-:W-:Y:S01]  /*62c0*/  SHF.R.U32.HI R54, RZ, 0x10, R33 ;  /* 0x00000010ff367819 */ /* 0x000fe20000011621 */
[----:B------:R-:W-:Y:S02]  /*62d0*/  IMAD.MOV.U32 R33, RZ, RZ, R43 ;  /* 0x000000ffff217224 */ /* 0x000fe400078e002b */
[----:B------:R-:W-:Y:S02]  /*62e0*/  HADD2.F32 R51, -RZ, R51.H0_H0 ;  /* 0x20000033ff337230 */ /* 0x000fe40000004100 */
[----:B------:R-:W-:-:S02]  /*62f0*/  HADD2.F32 R37, -RZ, R54.H0_H0 ;  /* 0x20000036ff257230 */ /* 0x000fc40000004100 */
[----:B------:R-:W-:Y:S02]  /*6300*/  HADD2.F32 R43, -RZ, R124.H1_H1 ;  /* 0x3000007cff2b7230 */ /* 0x000fe40000004100 */
[CC--:B------:R-:W-:Y:S01]  /*6310*/  FMUL.FTZ R54, R41.reuse, R51.reuse ;  /* 0x0000003329367220 */ /* 0x0c0fe20000410000 */
[C---:B------:R-:W-:Y:S01]  /*6320*/  FMUL.FTZ R51, R52.reuse, R51 ;  /* 0x0000003334337220 */ /* 0x040fe20000410000 */
[----:B------:R-:W-:Y:S02]  /*6330*/  HADD2.F32 R123, -RZ, R123.H0_H0 ;  /* 0x2000007bff7b7230 */ /* 0x000fe40000004100 */
[-C--:B------:R-:W-:Y:S01]  /*6340*/  FFMA.FTZ R54, R52, R37.reuse, -R54 ;  /* 0x0000002534367223 */ /* 0x080fe20000010836 */
[----:B------:R-:W-:Y:S01]  /*6350*/  FFMA.FTZ R51, R41, R37, R51 ;  /* 0x0000002529337223 */ /* 0x000fe20000010033 */
[----:B------:R-:W-:Y:S02]  /*6360*/  IMAD.MOV.U32 R37, RZ, RZ, R39 ;  /* 0x000000ffff257224 */ /* 0x000fe400078e0027 */
[--C-:B------:R-:W-:Y:S01]  /*6370*/  HADD2.F32 R39, -RZ, R33.reuse.H0_H0 ;  /* 0x20000021ff277230 */ /* 0x100fe20000004100 */
[----:B------:R-:W-:Y:S01]  /*6380*/  F2FP.F16.F32.PACK_AB R54, R54, R55 ;  /* 0x000000373636723e */ /* 0x000fe200000000ff */
[----:B------:R-:W-:Y:S01]  /*6390*/  HADD2.F32 R33, -RZ, R33.H1_H1 ;  /* 0x30000021ff217230 */ /* 0x000fe20000004100 */
[----:B------:R-:W-:Y:S01]  /*63a0*/  F2FP.F16.F32.PACK_AB R51, R51, R53 ;  /* 0x000000353333723e */ /* 0x000fe200000000ff */
[----:B------:R-:W-:-:S02]  /*63b0*/  HADD2.F32 R41, -RZ, R37.H0_H0 ;  /* 0x20000025ff297230 */ /* 0x000fc40000004100 */
[-C--:B------:R-:W-:Y:S01]  /*63c0*/  FMUL.FTZ R52, R39, R43.reuse ;  /* 0x0000002b27347220 */ /* 0x080fe20000410000 */
[----:B------:R-:W-:Y:S02]  /*63d0*/  HADD2.F32 R44, -RZ, R44.H0_H0 ;  /* 0x2000002cff2c7230 */ /* 0x000fe40000004100 */
[----:B------:R-:W-:Y:S02]  /*63e0*/  HADD2.F32 R124, -RZ, R124.H0_H0 ;  /* 0x2000007cff7c7230 */ /* 0x000fe40000004100 */
[C---:B------:R-:W-:Y:S01]  /*63f0*/  FMUL.FTZ R43, R41.reuse, R43 ;  /* 0x0000002b292b7220 */ /* 0x040fe20000410000 */
[-C--:B------:R-:W-:Y:S01]  /*6400*/  FFMA.FTZ R52, R41, R45.reuse, -R52 ;  /* 0x0000002d29347223 */ /* 0x080fe20000010834 */
[----:B------:R-:W-:Y:S02]  /*6410*/  HADD2.F32 R41, -RZ, R37.H1_H1 ;  /* 0x30000025ff297230 */ /* 0x000fe40000004100 */
[----:B------:R-:W-:Y:S01]  /*6420*/  FFMA.FTZ R43, R39, R45, R43 ;  /* 0x0000002d272b7223 */ /* 0x000fe2000001002b */
[----:B------:R-:W-:Y:S01]  /*6430*/  SHF.R.U32.HI R39, RZ, 0x10, R47 ;  /* 0x00000010ff277819 */ /* 0x000fe2000001162f */
[----:B------:R-:W-:Y:S01]  /*6440*/  HADD2.F32 R47, -RZ, R46.H0_H0 ;  /* 0x2000002eff2f7230 */ /* 0x000fe20000004100 */
[--C-:B------:R-:W-:Y:S01]  /*6450*/  SHF.R.U32.HI R45, RZ, 0x10, R35.reuse ;  /* 0x00000010ff2d7819 */ /* 0x100fe20000011623 */
[----:B------:R-:W-:Y:S01]  /*6460*/  HADD2.F32 R122, -RZ, R122.H0_H0 ;  /* 0x2000007aff7a7230 */ /* 0x000fe20000004100 */
[----:B------:R-:W-:Y:S01]  /*6470*/  SHF.R.U64 R35, R34, 0x10, R35 ;  /* 0x0000001022237819 */ /* 0x000fe20000001223 */
[----:B------:R-:W-:-:S02]  /*6480*/  HADD2.F32 R39, -RZ, R39.H0_H0 ;  /* 0x20000027ff277230 */ /* 0x000fc40000004100 */
[----:B------:R-:W-:Y:S02]  /*6490*/  HADD2.F32 R37, -RZ, R45.H0_H0 ;  /* 0x2000002dff257230 */ /* 0x000fe40000004100 */
[----:B------:R-:W-:Y:S02]  /*64a0*/  HADD2.F32 R35, -RZ, R35.H0_H0 ;  /* 0x20000023ff237230 */ /* 0x000fe40000004100 */
[-C--:B------:R-:W-:Y:S01]  /*64b0*/  FMUL.FTZ R45, R33, R39.reuse ;  /* 0x00000027212d7220 */ /* 0x080fe20000410000 */
[----:B------:R-:W-:-:S03]  /*64c0*/  FMUL.FTZ R39, R41, R39 ;  /* 0x0000002729277220 */ /* 0x000fc60000410000 */
[-C--:B------:R-:W-:Y:S01]  /*64d0*/  FFMA.FTZ R45, R41, R37.reuse, -R45 ;  /* 0x00000025292d7223 */ /* 0x080fe2000001082d */
[----:B------:R-:W-:Y:S01]  /*64e0*/  FFMA.FTZ R39, R33, R37, R39 ;  /* 0x0000002521277223 */ /* 0x000fe20000010027 */
[----:B------:R-:W-:Y:S02]  /*64f0*/  HADD2.F32 R33, -RZ, R40.H0_H0 ;  /* 0x20000028ff217230 */ /* 0x000fe40000004100 */
[----:B------:R-:W-:Y:S01]  /*6500*/  HADD2.F32 R37, -RZ, R36.H0_H0 ;  /* 0x20000024ff257230 */ /* 0x000fe20000004100 */
[----:B------:R-:W-:Y:S02]  /*6510*/  F2FP.F16.F32.PACK_AB R45, R45, R52 ;  /* 0x000000342d2d723e */ /* 0x000fe400000000ff */
[----:B------:R-:W-:Y:S01]  /*6520*/  FMUL.FTZ R41, R33, R125 ;  /* 0x0000007d21297220 */ /* 0x000fe20000410000 */
[----:B------:R-:W-:Y:S01]  /*6530*/  F2FP.F16.F32.PACK_AB R43, R39, R43 ;  /* 0x0000002b272b723e */ /* 0x000fe200000000ff */
[----:B------:R-:W-:Y:S01]  /*6540*/  FMUL.FTZ R125, R37, R125 ;  /* 0x0000007d257d7220 */ /* 0x000fe20000410000 */
[----:B------:R-:W-:-:S02]  /*6550*/  IMAD.MOV.U32 R39, RZ, RZ, R45 ;  /* 0x000000ffff277224 */ /* 0x000fc400078e002d */
[-C--:B------:R-:W-:Y:S01]  /*6560*/  FFMA.FTZ R41, R37, R123.reuse, -R41 ;  /* 0x0000007b25297223 */ /* 0x080fe20000010829 */
[----:B------:R-:W-:Y:S02]  /*6570*/  HADD2.F32 R37, -RZ, R36.H1_H1 ;  /* 0x30000024ff257230 */ /* 0x000fe40000004100 */
        /* <DEDUP_REMOVED lines=14> */
[-C--:B------:R-:W-:Y:S01]  /*6660*/  FMUL.FTZ R57, R42, R47.reuse ;  /* 0x0000002f2a397220 */ /* 0x080fe20000410000 */
[-C--:B------:R-:W-:Y:S01]  /*6670*/  FFMA.FTZ R33, R33, R122.reuse, -R40 ;  /* 0x0000007a21217223 */ /* 0x080fe20000010828 */
[C---:B------:R-:W-:Y:S01]  /*6680*/  FMUL.FTZ R47, R38.reuse, R47 ;  /* 0x0000002f262f7220 */ /* 0x040fe20000410000 */
[----:B------:R-:W-:Y:S01]  /*6690*/  FFMA.FTZ R37, R37, R122, R124 ;  /* 0x0000007a25257223 */ /* 0x000fe2000001007c */
[----:B------:R-:W-:Y:S01]  /*66a0*/  FFMA.FTZ R38, R38, R35, -R57 ;  /* 0x0000002326267223 */ /* 0x000fe20000010839 */
[----:B------:R-:W-:Y:S01]  /*66b0*/  F2FP.F16.F32.PACK_AB R40, R36, R125 ;  /* 0x0000007d2428723e */ /* 0x000fe200000000ff */
[----:B------:R-:W-:Y:S01]  /*66c0*/  FFMA.FTZ R42, R42, R35, R47 ;  /* 0x000000232a2a7223 */ /* 0x000fe2000001002f */
[----:B------:R-:W-:-:S02]  /*66d0*/  IMAD.MOV.U32 R36, RZ, RZ, R41 ;  /* 0x000000ffff247224 */ /* 0x000fc400078e0029 */
[----:B------:R-:W-:Y:S01]  /*66e0*/  F2FP.F16.F32.PACK_AB R38, R38, R33 ;  /* 0x000000212626723e */ /* 0x000fe200000000ff */
[----:B------:R-:W-:Y:S01]  /*66f0*/  IMAD.MOV.U32 R41, RZ, RZ, R51 ;  /* 0x000000ffff297224 */ /* 0x000fe200078e0033 */
[----:B------:R-:W-:Y:S01]  /*6700*/  F2FP.F16.F32.PACK_AB R42, R42, R37 ;  /* 0x000000252a2a723e */ /* 0x000fe200000000ff */
[----:B------:R-:W-:-:S07]  /*6710*/  IMAD.MOV.U32 R37, RZ, RZ, R54 ;  /* 0x000000ffff257224 */ /* 0x000fce00078e0036 */
.L_x_9815:
[----:B------:R-:W-:Y:S05]  /*6720*/  BSYNC B1 ;  /* 0x0000000000017941 */ /* 0x000fea0003800000 */
.L_x_9814:
[----:B-1----:R1:W-:Y:S01]  /*6730*/  STG.E.128 desc[UR60][R48.64], R36 ;  /* 0x0000002430007986 */ /* 0x0023e2000c101d3c */
[----:B------:R-:W-:-:S13]  /*6740*/  ISETP.GE.AND P4, PT, R50, R110, PT ;  /* 0x0000006e3200720c */ /* 0x000fda0003f86270 */
[----:B------:R-:W-:Y:S05]  /*6750*/  @P4 BRA `(.L_x_9778) ;  /* 0x0000000000a04947 */ /* 0x000fea0003800000 */
[--C-:B------:R-:W-:Y:S02]  /*6760*/  SHF.R.S32.HI R32, RZ, 0x1f, R50.reuse ;  /* 0x0000001fff207819 */ /* 0x100fe40000011432 */
[----:B------:R-:W-:-:S04]  /*6770*/  IADD3 R50, P4, P5, R24, R92, R50 ;  /* 0x0000005c18327210 */ /* 0x000fc80007d9e032 */
[----:B------:R-:W-:Y:S02]  /*6780*/  IADD3.X R32, R3, R112, R32, P4, P5 ;  /* 0x0000007003207210 */ /* 0x000fe400027ea420 */
[----:B------:R-:W-:-:S04]  /*6790*/  LEA R90, P4, R50, R90, 0x1 ;  /* 0x0000005a325a7211 */ /* 0x000fc800078808ff */
[----:B------:R-:W-:-:S05]  /*67a0*/  LEA.HI.X R91, R50, R91, R32, 0x1, P4 ;  /* 0x0000005b325b7211 */ /* 0x000fca00020f0c20 */
[----:B--2---:R2:W-:Y:S01]  /*67b0*/  STG.E.128 desc[UR60][R90.64], R40 ;  /* 0x000000285a007986 */ /* 0x0045e2000c101d3c */
[----:B------:R-:W-:Y:S05]  /*67c0*/  BRA `(.L_x_9778) ;  /* 0x0000000000847947 */ /* 0x000fea0003800000 */
.L_x_9771:
[----:B------:R-:W2:Y:S02]  /*67d0*/  LDL R32, [R1+0x4c] ;  /* 0x00004c0001207983 */ /* 0x000ea40000100800 */
[----:B--2---:R-:W-:-:S13]  /*67e0*/  ISETP.NE.AND P3, PT, R32, 0x3, PT ;  /* 0x000000032000780c */ /* 0x004fda0003f65270 */
[----:B------:R-:W-:Y:S05]  /*67f0*/  @!P3 BRA `(.L_x_9816) ;  /* 0x000000000004b947 */ /* 0x000fea0003800000 */
[----:B------:R-:W-:Y:S01]  /*6800*/  BPT.TRAP 0x1 ;  /* 0x000000040000795c */ /* 0x000fe20000300000 */
.L_x_9816:
[----:B------:R-:W2:Y:S01]  /*6810*/  LDL R32, [R1] ;  /* 0x0000000001207983 */ /* 0x000ea20000100800 */
[----:B------:R-:W-:Y:S01]  /*6820*/  IMAD R15, R17, 0x8, R16 ;  /* 0x00000008110f7824 */ /* 0x000fe200078e0210 */
[----:B------:R-:W-:Y:S01]  /*6830*/  BSSY B1, `(.L_x_9817) ;  /* 0x0000006000017945 */ /* 0x000fe20003800000 */
[----:B------:R-:W-:-:S05]  /*6840*/  IMAD R85, R22, -0x90, R2 ;  /* 0xffffff7016557824 */ /* 0x000fca00078e0202 */
[----:B------:R-:W-:Y:S02]  /*6850*/  VIMNMX R85, R85, 0x90, PT ;  /* 0x0000009055557848 */ /* 0x000fe40003fe0100 */
[----:B--2---:R-:W-:-:S04]  /*6860*/  SHF.L.U32 R86, R32, 0x1f, RZ ;  /* 0x0000001f20567819 */ /* 0x004fc800000006ff */
[----:B------:R-:W0:Y:S02]  /*6870*/  SYNCS.PHASECHK.TRANS64.TRYWAIT P4, [R15+URZ+0x31c90], R86 ;  /* 0x031c90560f0075a7 */ /* 0x000e24000808017f */
[----:B0-----:R-:W-:Y:S05]  /*6880*/  @!P4 BRA `(.L_x_9818) ;  /* 0x0000018c00e4c947 */ /* 0x001fea0003800000 */
.L_x_10077:
[----:B------:R-:W-:Y:S05]  /*6890*/  BSYNC B1 ;  /* 0x0000000000017941 */ /* 0x000fea0003800000 */
.L_x_9817:
[----:B------:R-:W-:-:S13]  /*68a0*/  ISETP.GE.AND P4, PT, R146, R85, PT ;  /* 0x000000559200720c */ /* 0x000fda0003f86270 */
        /* <DEDUP_REMOVED lines=19> */
.L_x_9778:
[----:B------:R-:W-:Y:S05]  /*69e0*/  BSYNC B0 ;  /* 0x0000000000007941 */ /* 0x000fea0003800000 */
.L_x_9770:
        /* <DEDUP_REMOVED lines=17> */
.L_x_9820:
[----:B------:R-:W-:Y:S05]  /*6b00*/  BSYNC B0 ;  /* 0x0000000000007941 */ /* 0x000fea0003800000 */
.L_x_9819:
[----:B------:R-:W2:Y:S01]  /*6b10*/  SYNCS.PHASECHK.TRANS64.TRYWAIT P3, [R15+URZ+0x31cb0], R86 ;  /* 0x031cb0560f0075a7 */ /* 0x000ea2000806017f */
[----:B------:R-:W-:Y:S04]  /*6b20*/  BSSY B0, `(.L_x_9821) ;  /* 0x0000002000007945 */ /* 0x000fe80003800000 */
[----:B--2---:R-:W-:Y:S05]  /*6b30*/  @!P3 BRA `(.L_x_9822) ;  /* 0x0000018c004cb947 */ /* 0x004fea0003800000 */
.L_x_10078:
[----:B------:R-:W-:Y:S05]  /*6b40*/  BSYNC B0 ;  /* 0x0000000000007941 */ /* 0x000fea0003800000 */
.L_x_9821:
[----:B------:R-:W-:Y:S01]  /*6b50*/  ISETP.GE.AND P3, PT, R146, R85, PT ;  /* 0x000000559200720c */ /* 0x000fe20003f66270 */
[----:B------:R-:W-:-:S12]  /*6b60*/  BSSY B0, `(.L_x_9823) ;  /* 0x0000020000007945 */ /* 0x000fd80003800000 */
[----:B------:R-:W-:Y:S05]  /*6b70*/  @P3 BRA `(.L_x_9824) ;  /* 0x0000000000783947 */ /* 0x000fea0003800000 */
[----:B------:R-:W-:Y:S01]  /*6b80*/  IMAD.WIDE R34, R22, 0x90, R68 ;  /* 0x0000009016227825 */ /* 0x000fe200078e0244 */
[----:B------:R-:W-:-:S03]  /*6b90*/  ULDC.64 UR4, c[0x0][0x328] ;  /* 0x0000ca0000047ab9 */ /* 0x000fc60000000a00 */
[----:B------:R-:W-:Y:S02]  /*6ba0*/  IMAD R35, R35, UR4, RZ ;  /* 0x0000000423237c24 */ /* 0x000fe4000f8e02ff */
[----:B-1----:R-:W-:Y:S02]  /*6bb0*/  IMAD.MOV.U32 R32, RZ, RZ, R26 ;  /* 0x000000ffff207224 */ /* 0x002fe400078e001a */
[----:B------:R-:W-:Y:S02]  /*6bc0*/  IMAD.MOV.U32 R33, RZ, RZ, R89 ;  /* 0x000000ffff217224 */ /* 0x000fe400078e0059 */
[C---:B------:R-:W-:Y:S02]  /*6bd0*/  IMAD R35, R34.reuse, UR5, R35 ;  /* 0x0000000522237c24 */ /* 0x040fe4000f8e0223 */
[----:B------:R-:W-:Y:S01]  /*6be0*/  IMAD.WIDE.U32 R32, R34, UR4, R32 ;  /* 0x0000000422207c25 */ /* 0x000fe2000f8e0020 */
[----:B------:R-:W-:-:S03]  /*6bf0*/  ULDC.64 UR4, c[0x0][0x318] ;  /* 0x0000c60000047ab9 */ /* 0x000fc60000000a00 */
[----:B------:R-:W-:Y:S01]  /*6c00*/  IMAD.IADD R33, R33, 0x1, R35 ;  /* 0x0000000121217824 */ /* 0x000fe200078e0223 */
[----:B------:R-:W-:Y:S01]  /*6c10*/  LEA R36, P3, R32, UR4, 0x1 ;  /* 0x0000000420247c11 */ /* 0x000fe2000f8608ff */
[----:B------:R-:W-:-:S03]  /*6c20*/  ULDC UR4, c[0x0][0x2f4] ;  /* 0x0000bd0000047ab9 */ /* 0x000fc60000000800 */
[----:B------:R-:W-:Y:S02]  /*6c30*/  LEA.HI.X R37, R32, UR5, R33, 0x1, P3 ;  /* 0x0000000520257c11 */ /* 0x000fe400098f0c21 */
        /* <DEDUP_REMOVED lines=17> */
[----:B-1----:R3:W-:Y:S02]  /*6d50*/  @!P3 STG.E.128 desc[UR60][R36.64+0xa0], R32 ;  /* 0x0000a0202400b986 */ /* 0x0027e4000c101d3c */
.L_x_9824:
[----:B------:R-:W-:Y:S05]  /*6d60*/  BSYNC B0 ;  /* 0x0000000000007941 */ /* 0x000fea0003800000 */
.L_x_9823:
[----:B------:R-:W4:Y:S01]  /*6d70*/  LDL.LU R20, [R1] ;  /* 0x0000000001147983 */ /* 0x000f220000300800 */
[----:B0-2---:R-:W-:Y:S02]  /*6d80*/  @!P4 VIADD R15, R15, 0x31cc0 ;  /* 0x00031cc00f0fc836 */ /* 0x005fe40000000000 */
        /* <DEDUP_REMOVED lines=8> */
[----:B0-----:R0:W-:Y:S01]  /*6e10*/  BAR.SYNC.DEFER_BLOCKING R113, 0x80 ;  /* 0x000200710000751d */ /* 0x0011e20000010000 */
[----:B------:R-:W-:-:S04]  /*6e20*/  ISETP.NE.AND P3, PT, R17, 0x2, PT ;  /* 0x000000021100780c */ /* 0x000fc80003f65270 */
[----:B------:R-:W-:Y:S01]  /*6e30*/  SEL R17, R17, RZ, P3 ;  /* 0x000000ff11117207 */ /* 0x000fe20001800000 */
[----:B------:R2:W-:Y:S02]  /*6e40*/  @!P4 SYNCS.ARRIVE.TRANS64.RED.A1T0 RZ, [R15+URZ], RZ ;  /* 0x000000ff0fffc9a7 */ /* 0x0005e4000810043f */
[----:B--2---:R-:W-:-:S04]  /*6e50*/  SEL R15, RZ, 0x1, P3 ;  /* 0x00000001ff0f7807 */ /* 0x004fc80001800000 */
[----:B----4-:R-:W-:-:S05]  /*6e60*/  LOP3.LUT R20, R20, R15, RZ, 0x3c, !PT ;  /* 0x0000000f14147212 */ /* 0x010fca00078e3cff */
[----:B------:R0:W-:Y:S01]  /*6e70*/  STL [R1], R20 ;  /* 0x0000001401007387 */ /* 0x0001e20000100800 */
[----:B------:R-:W-:Y:S05]  /*6e80*/  @P2 BRA `(.L_x_9825) ;  /* 0xffffffbc00102947 */ /* 0x000fea000383ffff */
[----:B0-----:R-:W0:Y:S01]  /*6e90*/  S2R R20, SR_TID.X ;  /* 0x0000000000147919 */ /* 0x001e220000002100 */
[----:B------:R-:W-:Y:S02]  /*6ea0*/  PLOP3.LUT P0, PT, PT, PT, PT, 0x8, 0x0 ;  /* 0x000000000000781c */ /* 0x000fe40003f0e170 */
[----:B0-----:R-:W-:-:S04]  /*6eb0*/  SHF.R.U32.HI R20, RZ, 0x7, R20 ;  /* 0x00000007ff147819 */ /* 0x001fc80000011614 */
[----:B------:R-:W-:-:S13]  /*6ec0*/  ISETP.NE.AND P5, PT, R20, 0x1, PT ;  /* 0x000000011400780c */ /* 0x000fda0003fa5270 */
[----:B------:R-:W-:Y:S06]  /*6ed0*/  @!P5 BAR.ARV 0x9, 0x100 ;  /* 0x024400000000db1d */ /* 0x000fec0000002000 */
.L_x_9765:
[----:B------:R-:W-:Y:S01]  /*6ee0*/  IMAD.MOV.U32 R3, RZ, RZ, RZ ;  /* 0x000000ffff037224 */ /* 0x000fe200078e00ff */
[----:B------:R-:W-:Y:S06]  /*6ef0*/  @P0 BRA `(.L_x_9826) ;  /* 0x00000000000c0947 */ /* 0x000fec0003800000 */
[----:B------:R-:W0:Y:S01]  /*6f00*/  FENCE.VIEW.ASYNC.G ;  /* 0x00000000000073c6 */ /* 0x000e220000000100 */
[----:B------:R-:W-:Y:S05]  /*6f10*/  WARPSYNC.ALL ;  /* 0x0000000000007948 */ /* 0x000fea0003800000 */
[----:B0-----:R-:W-:Y:S06]  /*6f20*/  BAR.ARV 0xc, 0x200 ;  /* 0x0308000000007b1d */ /* 0x001fec0000002000 */
.L_x_9826:
[----:B------:R-:W-:Y:S01]  /*6f30*/  LOP3.LUT P0, RZ, R19, 0x4, RZ, 0xc0, !PT ;  /* 0x0000000413ff7812 */ /* 0x000fe2000780c0ff */
[----:B------:R-:W-:-:S12]  /*6f40*/  BSSY B0, `(.L_x_9827) ;  /* 0x0000020000007945 */ /* 0x000fd80003800000 */
        /* <DEDUP_REMOVED lines=14> */
[----:B------:R0:W2:Y:S01]  /*7030*/  F2I.FTZ.U32.TRUNC.NTZ R3, R2 ;  /* 0x0000000200037305 */ /* 0x0000a2000021f000 */
        /* <DEDUP_REMOVED lines=16> */
.L_x_9828:
[----:B------:R-:W-:Y:S05]  /*7140*/  BSYNC B0 ;  /* 0x0000000000007941 */ /* 0x000fea0003800000 */
.L_x_9827:
[----:B------:R-:W2:Y:S01]  /*7150*/  LDL R0, [R1+0xac] ;  /* 0x0000ac0001007983 */ /* 0x000ea20000100800 */
[----:B------:R-:W-:Y:S01]  /*7160*/  PLOP3.LUT P0, PT, PT, PT, PT, 0x80, 0x0 ;  /* 0x000000000000781c */ /* 0x000fe20003f0f070 */
        /* <DEDUP_REMOVED lines=16> */
[----:B---3--:R-:W-:Y:S02]  /*7270*/  CS2R R36, SRZ ;  /* 0x0000000000247805 */ /* 0x008fe4000001ff00 */
[----:B------:R-:W-:-:S02]  /*7280*/  CS2R R38, SRZ ;  /* 0x0000000000267805 */ /* 0x000fc4000001ff00 */
[----:B------:R-:W-:Y:S02]  /*7290*/  CS2R R28, SRZ ;  /* 0x00000000001c7805 */ /* 0x000fe4000001ff00 */
[----:B------:R-:W-:Y:S02]  /*72a0*/  CS2R R72, SRZ ;  /* 0x0000000000487805 */ /* 0x000fe4000001ff00 */
[----:B------:R-:W-:Y:S02]  /*72b0*/  CS2R R8, SRZ ;  /* 0x0000000000087805 */ /* 0x000fe4000001ff00 */
[----:B------:R-:W-:Y:S02]  /*72c0*/  CS2R R30, SRZ ;  /* 0x00000000001e7805 */ /* 0x000fe4000001ff00 */
[----:B------:R-:W-:Y:S02]  /*72d0*/  CS2R R6, SRZ ;  /* 0x0000000000067805 */ /* 0x000fe4000001ff00 */
[----:B------:R-:W-:Y:S01]  /*72e0*/  CS2R R68, SRZ ;  /* 0x0000000000447805 */ /* 0x000fe2000001ff00 */
[----:B--2---:R-:W-:-:S02]  /*72f0*/  IMAD R4, R0, R3, RZ ;  /* 0x0000000300047224 */ /* 0x004fc400078e02ff */
[----:B------:R-:W-:-:S03]  /*7300*/  IMAD.MOV.U32 R0, RZ, RZ, RZ ;  /* 0x000000ffff007224 */ /* 0x000fc600078e00ff */
[----:B------:R-:W-:Y:S01]  /*7310*/  VIADDMNMX R108, R4, R3, R108, PT ;  /* 0x00000003046c7246 */ /* 0x000fe2000380016c */
[----:B------:R0:W-:Y:S03]  /*7320*/  STL [R1+0x74], R4 ;  /* 0x0000740401007387 */ /* 0x0001e60000100800 */
[----:B------:R-:W-:Y:S02]  /*7330*/  ISETP.GT.AND P1, PT, R108, R4, PT ;  /* 0x000000046c00720c */ /* 0x000fe40003f24270 */
[----:B0-----:R-:W-:-:S11]  /*7340*/  CS2R R4, SRZ ;  /* 0x0000000000047805 */ /* 0x001fd6000001ff00 */
[----:B------:R-:W-:Y:S05]  /*7350*/  @!P1 BRA `(.L_x_9829) ;  /* 0x000000d800189947 */ /* 0x000fea0003800000 */
[----:B------:R-:W0:Y:S01]  /*7360*/  S2R R10, SR_TID.X ;  /* 0x00000000000a7919 */ /* 0x000e220000002100 */
[----:B------:R-:W-:Y:S01]  /*7370*/  UMOV UR4, 0xffffffff ;  /* 0xffffffff00047882 */ /* 0x000fe20000000000 */
[----:B0-----:R-:W-:-:S05]  /*7380*/  VIADD R36, R10, 0xffffff80 ;  /* 0xffffff800a247836 */ /* 0x001fca0000000000 */
[----:B------:R-:W-:-:S04]  /*7390*/  SHF.R.S32.HI R37, RZ, 0x1f, R36 ;  /* 0x0000001fff257819 */ /* 0x000fc80000011424 */
[----:B------:R-:W-:-:S04]  /*73a0*/  LEA.HI R13, R37, R36, RZ, 0x7 ;  /* 0x00000024250d7211 */ /* 0x000fc800078f38ff */
[----:B------:R-:W-:Y:S01]  /*73b0*/  SHF.R.S32.HI R13, RZ, 0x7, R13 ;  /* 0x00000007ff0d7819 */ /* 0x000fe2000001140d */
[----:B------:R-:W-:Y:S06]  /*73c0*/  BRA.DIV UR4, `(.L_x_9830) ;  /* 0x00000186043c7947 */ /* 0x000fec000b800000 */
[----:B------:R-:W0:Y:S04]  /*73d0*/  SHFL.IDX PT, R0, R13, RZ, 0x1f ;  /* 0x00001fff0d007589 */ /* 0x000e2800000e0000 */
[----:B0-----:R2:W-:Y:S02]  /*73e0*/  STL [R1+0x78], R0 ;  /* 0x0000780001007387 */ /* 0x0015e40000100800 */
.L_x_10081:
[----:B------:R-:W2:Y:S01]  /*73f0*/  LDL R3, [R1+0x78] ;  /* 0x0000780001037983 */ /* 0x000ea20000100800 */
[----:B------:R-:W-:Y:S01]  /*7400*/  BSSY B6, `(.L_x_9831) ;  /* 0x000001b000067945 */ /* 0x000fe20003800000 */
[----:B--2---:R-:W-:-:S05]  /*7410*/  IMAD.HI R0, R3, 0x55555556, RZ ;  /* 0x5555555603007827 */ /* 0x004fca00078e02ff */
[----:B------:R-:W-:-:S05]  /*7420*/  LEA.HI R2, R0, R0, RZ, 0x1 ;  /* 0x0000000000027211 */ /* 0x000fca00078f08ff */
[----:B------:R-:W-:Y:S02]  /*7430*/  IMAD R2, R2, -0x3, R3 ;  /* 0xfffffffd02027824 */ /* 0x000fe400078e0203 */
[----:B------:R-:W-:-:S04]  /*7440*/  VIADD R3, R16, 0x24300 ;  /* 0x0002430010037836 */ /* 0x000fc80000000000 */
[----:B------:R-:W-:Y:S01]  /*7450*/  IMAD R0, R2, 0x800, R3 ;  /* 0x0000080002007824 */ /* 0x000fe200078e0203 */
[----:B------:R-:W-:-:S04]  /*7460*/  LOP3.LUT P0, RZ, R3, 0x9f, RZ, 0xc0, !PT ;  /* 0x0000009f03ff7812 */ /* 0x000fc8000780c0ff */
[----:B------:R-:W-:-:S04]  /*7470*/  SHF.R.U32.HI R0, RZ, 0x4, R0 ;  /* 0x00000004ff007819 */ /* 0x000fc80000011600 */
[----:B------:R-:W-:-:S05]  /*7480*/  LOP3.LUT R0, R0, 0x3fff, RZ, 0xc0, !PT ;  /* 0x00003fff00007812 */ /* 0x000fca00078ec0ff */
[----:B------:R2:W-:Y:S01]  /*7490*/  STL [R1+0x80], R0 ;  /* 0x0000800001007387 */ /* 0x0005e20000100800 */
[----:B------:R-:W-:Y:S05]  /*74a0*/  @!P0 BRA `(.L_x_9832) ;  /* 0x0000000000408947 */ /* 0x000fea0003800000 */
[----:B--2---:R-:W-:Y:S01]  /*74b0*/  MOV R0, 0x0 ;  /* 0x0000000000007802 */ /* 0x004fe20000000f00 */
[----:B------:R-:W-:Y:S01]  /*74c0*/  ULDC.64 UR4, c[0x4][0x1b8] ;  /* 0x01006e0000047ab9 */ /* 0x000fe20000000a00 */
[----:B------:R-:W-:Y:S01]  /*74d0*/  ULDC.64 UR6, c[0x4][0x1c0] ;  /* 0x0100700000067ab9 */ /* 0x000fe20000000a00 */
[----:B------:R-:W-:Y:S01]  /*74e0*/  IMAD.U32 R4, RZ, RZ, UR4 ;  /* 0x00000004ff047e24 */ /* 0x000fe2000f8e00ff */
[----:B0-----:R0:W2:Y:S01]  /*74f0*/  LDC.64 R14, c[0x4][R0] ;  /* 0x01000000000e7b82 */ /* 0x0010a20000000a00 */
        /* <DEDUP_REMOVED lines=10> */
[----:B-12--5:R-:W-:Y:S05]  /*75a0*/  CALL.ABS.NOINC R14 ;  /* 0x000000000e007343 */ /* 0x026fea0003c00000 */
.L_x_9832:
[----:B------:R-:W-:Y:S05]  /*75b0*/  BSYNC B6 ;  /* 0x0000000000067941 */ /* 0x000fea0003800000 */
.L_x_9831:
        /* <DEDUP_REMOVED lines=8> */
[----:B------:R2:W3:Y:S03]  /*7640*/  SYNCS.PHASECHK.TRANS64.TRYWAIT P0, [R16+URZ+0x31c00], R3 ;  /* 0x031c0003100075a7 */ /* 0x0004e6000800017f */
[----:B---3--:R-:W-:Y:S05]  /*7650*/  @!P0 NANOSLEEP.SYNCS 0x989680 ;  /* 0x009896800000895d */ /* 0x008fea0003900000 */
[----:B------:R-:W3:Y:S01]  /*7660*/  @!P0 SYNCS.PHASECHK.TRANS64 P0, [R16+URZ+0x31c00], R3 ;  /* 0x031c0003100085a7 */ /* 0x000ee2000800007f */
[----:B------:R-:W-:Y:S04]  /*7670*/  BSSY B0, `(.L_x_9834) ;  /* 0x0000006000007945 */ /* 0x000fe80003800000 */
[----:B---3--:R-:W-:Y:S05]  /*7680*/  @P0 BRA `(.L_x_9835) ;  /* 0x0000000000100947 */ /* 0x008fea0003800000 */
.L_x_9836:
[----:B---3--:R3:W4:Y:S02]  /*7690*/  SYNCS.PHASECHK.TRANS64.TRYWAIT P0, [R16+URZ+0x31c00], R3 ;  /* 0x031c0003100075a7 */ /* 0x008724000800017f */
[----:B----4-:R-:W-:Y:S05]  /*76a0*/  @!P0 NANOSLEEP.SYNCS 0x989680 ;  /* 0x009896800000895d */ /* 0x010fea0003900000 */
[----:B------:R-:W4:Y:S02]  /*76b0*/  @!P0 SYNCS.PHASECHK.TRANS64 P0, [R16+URZ+0x31c00], R3 ;  /* 0x031c0003100085a7 */ /* 0x000f24000800007f */
[----:B----4-:R-:W-:Y:S05]  /*76c0*/  @!P0 BRA `(.L_x_9836) ;  /* 0xfffffffc00f08947 */ /* 0x010fea000383ffff */
.L_x_9835:
[----:B------:R-:W-:Y:S05]  /*76d0*/  BSYNC B0 ;  /* 0x0000000000007941 */ /* 0x000fea0003800000 */
.L_x_9834:
[----:B------:R-:W-:Y:S05]  /*76e0*/  BRA `(.L_x_9837) ;  /* 0x0000003800cc7947 */ /* 0x000fea0003800000 */
.L_x_9833:
[----:B------:R-:W3:Y:S01]  /*76f0*/  LDL R3, [R1+0xc4] ;  /* 0x0000c40001037983 */ /* 0x000ee20000100800 */
[----:B--2--5:R-:W-:Y:S01]  /*7700*/  SHF.R.S32.HI R0, RZ, 0x1f, R105 ;  /* 0x0000001fff007819 */ /* 0x024fe20000011469 */
        /* <DEDUP_REMOVED lines=16> */
[----:B---3--:R-:W-:-:S13]  /*7810*/  LOP3.LUT P0, RZ, R3, 0x1bf, RZ, 0xc0, !PT ;  /* 0x000001bf03ff7812 */ /* 0x008fda000780c0ff */
[----:B------:R-:W-:Y:S05]  /*7820*/  @!P0 BRA `(.L_x_9838) ;  /* 0x0000000000408947 */ /* 0x000fea0003800000 */
[----:B------:R-:W-:Y:S01]  /*7830*/  MOV R0, 0x0 ;  /* 0x0000000000007802 */ /* 0x000fe20000000f00 */
        /* <DEDUP_REMOVED lines=14> */
[----:B-12---:R-:W-:Y:S05]  /*7920*/  CALL.ABS.NOINC R14 ;  /* 0x000000000e007343 */ /* 0x006fea0003c00000 */
.L_x_9838:
[----:B------:R-:W-:Y:S01]  /*7930*/  ULDC.U8 UR4, c[0x0][0x410] ;  /* 0x0001040000047ab9 */ /* 0x000fe20000000000 */
[----:B------:R-:W-:Y:S01]  /*7940*/  BSSY B0, `(.L_x_9839) ;  /* 0x0000385000007945 */ /* 0x000fe20003800000 */
[----:B------:R-:W-:Y:S01]  /*7950*/  ISETP.NE.AND P0, PT, RZ, UR4, PT ;  /* 0x00000004ff007c0c */ /* 0x000fe2000bf05270 */
[----:B------:R-:W-:-:S12]  /*7960*/  IMAD R8, R109, 0xc0, R146 ;  /* 0x000000c06d087824 */ /* 0x000fd800078e0292 */
[----:B------:R-:W-:Y:S05]  /*7970*/  @!P0 BRA `(.L_x_9840) ;  /* 0x0000001800f48947 */ /* 0x000fea0003800000 */
[----:B------:R-:W-:-:S03]  /*7980*/  UMOV UR4, 0xffffffff ;  /* 0xffffffff00047882 */ /* 0x000fc60000000000 */
[----:B------:R-:W-:Y:S05]  /*7990*/  BRA.DIV UR4, `(.L_x_9841) ;  /* 0x0000017e04f07947 */ /* 0x000fea000b800000 */
[----:B------:R2:W3:Y:S04]  /*79a0*/  SHFL.IDX PT, R3, R23, RZ, 0x1e1f ;  /* 0x001e1fff17037589 */ /* 0x0004e800000e0000 */
[----:B------:R2:W4:Y:S04]  /*79b0*/  SHFL.IDX PT, R0, R22, RZ, 0x1e1f ;  /* 0x001e1fff16007589 */ /* 0x00052800000e0000 */
[----:B------:R2:W0:Y:S04]  /*79c0*/  SHFL.IDX PT, R5, R25, RZ, 0x1e1f ;  /* 0x001e1fff19057589 */ /* 0x00042800000e0000 */
[----:B------:R2:W0:Y:S02]  /*79d0*/  SHFL.IDX PT, R4, R24, RZ, 0x1e1f ;  /* 0x001e1fff18047589 */ /* 0x00042400000e0000 */
.L_x_10087:
[----:B------:R-:W5:Y:S01]  /*79e0*/  LDL R51, [R1+0xa0] ;  /* 0x0000a00001337983 */ /* 0x000f620000100800 */
[----:B------:R-:W-:Y:S01]  /*79f0*/  ULDC UR4, c[0x0][0x448] ;  /* 0x0001120000047ab9 */ /* 0x000fe20000000800 */
[----:B------:R-:W-:Y:S01]  /*7a00*/  BSSY B1, `(.L_x_9842) ;  /* 0x000005f000017945 */ /* 0x000fe20003800000 */
[----:B------:R-:W-:Y:S01]  /*7a10*/  IMAD R111, R111, UR4, RZ ;  /* 0x000000046f6f7c24 */ /* 0x000fe2000f8e02ff */
[----:B-1----:R-:W-:Y:S02]  /*7a20*/  CS2R R32, SRZ ;  /* 0x0000000000207805 */ /* 0x002fe4000001ff00 */
[----:B------:R-:W-:Y:S02]  /*7a30*/  CS2R R28, SRZ ;  /* 0x00000000001c7805 */ /* 0x000fe4000001ff00 */
[----:B--2---:R-:W-:Y:S01]  /*7a40*/  CS2R R24, SRZ ;  /* 0x0000000000187805 */ /* 0x004fe2000001ff00 */
[----:B------:R-:W-:Y:S01]  /*7a50*/  IMAD R6, R109, -0xc0, R111 ;  /* 0xffffff406d067824 */ /* 0x000fe200078e026f */
[----:B------:R-:W-:-:S02]  /*7a60*/  ISETP.GE.AND P1, PT, R8, R111, PT ;  /* 0x0000006f0800720c */ /* 0x000fc40003f26270 */
[----:B------:R-:W-:Y:S02]  /*7a70*/  CS2R R20, SRZ ;  /* 0x0000000000147805 */ /* 0x000fe4000001ff00 */
[----:B------:R-:W-:Y:S02]  /*7a80*/  CS2R R12, SRZ ;  /* 0x00000000000c7805 */ /* 0x000fe4000001ff00 */
[----:B------:R-:W-:Y:S02]  /*7a90*/  CS2R R8, SRZ ;  /* 0x0000000000087805 */ /* 0x000fe4000001ff00 */
[----:B------:R-:W-:Y:S02]  /*7aa0*/  VIMNMX R7, R6, 0xc0, PT ;  /* 0x000000c006077848 */ /* 0x000fe40003fe0100 */
[----:B------:R-:W-:Y:S02]  /*7ab0*/  CS2R R34, SRZ ;  /* 0x0000000000227805 */ /* 0x000fe4000001ff00 */
[----:B------:R-:W-:-:S02]  /*7ac0*/  CS2R R30, SRZ ;  /* 0x00000000001e7805 */ /* 0x000fc4000001ff00 */
[----:B------:R-:W-:Y:S02]  /*7ad0*/  CS2R R26, SRZ ;  /* 0x00000000001a7805 */ /* 0x000fe4000001ff00 */
[----:B------:R-:W-:Y:S02]  /*7ae0*/  ISETP.GE.AND P0, PT, R146, R7, PT ;  /* 0x000000079200720c */ /* 0x000fe40003f06270 */
[----:B------:R-:W-:Y:S02]  /*7af0*/  CS2R R22, SRZ ;  /* 0x0000000000167805 */ /* 0x000fe4000001ff00 */
[----:B0-----:R-:W-:Y:S02]  /*7b00*/  CS2R R14, SRZ ;  /* 0x00000000000e7805 */ /* 0x001fe4000001ff00 */
[----:B------:R-:W-:Y:S02]  /*7b10*/  CS2R R10, SRZ ;  /* 0x00000000000a7805 */ /* 0x000fe4000001ff00 */
[----:B-----5:R-:W-:Y:S01]  /*7b20*/  LEA.HI R50, R51, R51, RZ, 0x1 ;  /* 0x0000003333327211 */ /* 0x020fe200078f08ff */
[----:B------:R-:W-:Y:S06]  /*7b30*/  @P1 BRA `(.L_x_9843) ;  /* 0x00000004002c1947 */ /* 0x000fec0003800000 */
[----:B------:R-:W2:Y:S01]  /*7b40*/  LDL R41, [R1+0x68] ;  /* 0x0000680001297983 */ /* 0x000ea20000100800 */
[----:B------:R-:W-:-:S03]  /*7b50*/  ULDC UR4, c[0x0][0x3f4] ;  /* 0x0000fd0000047ab9 */ /* 0x000fc60000000800 */
[----:B------:R-:W3:Y:S04]  /*7b60*/  LDL R40, [R1+0x60] ;  /* 0x0000600001287983 */ /* 0x000ee80000100800 */
[----:B------:R-:W4:Y:S04]  /*7b70*/  LDL R39, [R1+0x6c] ;  /* 0x00006c0001277983 */ /* 0x000f280000100800 */
[----:B------:R-:W4:Y:S04]  /*7b80*/  LDL R38, [R1+0x64] ;  /* 0x0000640001267983 */ /* 0x000f280000100800 */
[----:B------:R-:W4:Y:S01]  /*7b90*/  LDL R14, [R1+0x70] ;  /* 0x00007000010e7983 */ /* 0x000f220000100800 */
        /* <DEDUP_REMOVED lines=8> */
[C---:B--2---:R-:W-:Y:S01]  /*7c20*/  ISETP.GE.AND P4, PT, R41.reuse, UR4, PT ;  /* 0x0000000429007c0c */ /* 0x044fe2000bf86270 */
[C---:B------:R-:W-:Y:S01]  /*7c30*/  IMAD.SHL.U32 R9, R41.reuse, 0x2, RZ ;  /* 0x0000000229097824 */ /* 0x040fe200078e00ff */
[----:B------:R-:W-:Y:S02]  /*7c40*/  SHF.R.S32.HI R6, RZ, 0x1f, R41 ;  /* 0x0000001fff067819 */ /* 0x000fe40000011429 */
[----:B---3--:R-:W-:Y:S02]  /*7c50*/  ISETP.GE.AND P3, PT, R40, UR4, PT ;  /* 0x0000000428007c0c */ /* 0x008fe4000bf66270 */
[----:B------:R-:W-:-:S07]  /*7c60*/  SHF.L.U64.HI R10, R41, 0x1, R6 ;  /* 0x00000001290a7819 */ /* 0x000fce0000010206 */
[-C--:B------:R-:W-:Y:S02]  /*7c70*/  @!P4 IADD3 R8, P2, R4, R9.reuse, RZ ;  /* 0x000000090408c210 */ /* 0x080fe40007f5e0ff */
[----:B----4-:R-:W-:-:S03]  /*7c80*/  @!P4 IADD3 R6, P1, R0, R9, RZ ;  /* 0x000000090006c210 */ /* 0x010fc60007f3e0ff */
[--C-:B------:R-:W-:Y:S01]  /*7c90*/  @!P4 IMAD.X R9, R5, 0x1, R10.reuse, P2 ;  /* 0x000000010509c824 */ /* 0x100fe200010e060a */
[----:B------:R-:W-:Y:S01]  /*7ca0*/  ISETP.GE.AND P2, PT, R39, UR4, PT ;  /* 0x0000000427007c0c */ /* 0x000fe2000bf46270 */
[----:B------:R-:W-:Y:S01]  /*7cb0*/  @!P4 IMAD.X R7, R3, 0x1, R10, P1 ;  /* 0x000000010307c824 */ /* 0x000fe200008e060a */
[----:B------:R-:W-:Y:S01]  /*7cc0*/  SHF.R.S32.HI R10, RZ, 0x1f, R40 ;  /* 0x0000001fff0a7819 */ /* 0x000fe20000011428 */
[----:B------:R-:W-:Y:S01]  /*7cd0*/  IMAD.SHL.U32 R47, R40, 0x2, RZ ;  /* 0x00000002282f7824 */ /* 0x000fe200078e00ff */
[----:B------:R-:W5:Y:S01]  /*7ce0*/  @!P4 LD.E.64 R28, desc[UR60][R8.64] ;  /* 0x0000003c081cc980 */ /* 0x000f62000c101b00 */
[----:B------:R-:W-:Y:S01]  /*7cf0*/  ISETP.GE.AND P1, PT, R38, UR4, PT ;  /* 0x0000000426007c0c */ /* 0x000fe2000bf26270 */
[----:B------:R-:W-:Y:S01]  /*7d00*/  IMAD.SHL.U32 R43, R39, 0x2, RZ ;  /* 0x00000002272b7824 */ /* 0x000fe200078e00ff */
[----:B------:R-:W-:Y:S01]  /*7d10*/  SHF.L.U64.HI R10, R40, 0x1, R10 ;  /* 0x00000001280a7819 */ /* 0x000fe2000001020a */
[----:B------:R0:W5:Y:S01]  /*7d20*/  @!P4 LD.E.64 R30, desc[UR60][R6.64] ;  /* 0x0000003c061ec980 */ /* 0x000162000c101b00 */
[----:B------:R-:W-:-:S02]  /*7d30*/  @!P3 IADD3 R46, P4, R4, R47, RZ ;  /* 0x0000002f042eb210 */ /* 0x000fc40007f9e0ff */
[----:B------:R-:W-:Y:S02]  /*7d40*/  SHF.R.S32.HI R12, RZ, 0x1f, R39 ;  /* 0x0000001fff0c7819 */ /* 0x000fe40000011427 */
[----:B------:R-:W-:Y:S01]  /*7d50*/  @!P3 IADD3 R48, P5, R0, R47, RZ ;  /* 0x0000002f0030b210 */ /* 0x000fe20007fbe0ff */
[----:B------:R-:W-:Y:S01]  /*7d60*/  @!P3 IMAD.X R47, R5, 0x1, R10, P4 ;  /* 0x00000001052fb824 */ /* 0x000fe200020e060a */
[----:B------:R-:W-:Y:S02]  /*7d70*/  SHF.L.U64.HI R12, R39, 0x1, R12 ;  /* 0x00000001270c7819 */ /* 0x000fe4000001020c */
[-C--:B------:R-:W-:Y:S01]  /*7d80*/  @!P2 IADD3 R42, P4, R4, R43.reuse, RZ ;  /* 0x0000002b042aa210 */ /* 0x080fe20007f9e0ff */
[----:B0-----:R-:W-:Y:S01]  /*7d90*/  IMAD.SHL.U32 R7, R38, 0x2, RZ ;  /* 0x0000000226077824 */ /* 0x001fe200078e00ff */
[----:B------:R-:W-:Y:S01]  /*7da0*/  SHF.R.S32.HI R11, RZ, 0x1f, R38 ;  /* 0x0000001fff0b7819 */ /* 0x000fe20000011426 */
[----:B------:R-:W-:Y:S01]  /*7db0*/  @!P3 IMAD.X R49, R3, 0x1, R10, P5 ;  /* 0x000000010331b824 */ /* 0x000fe200028e060a */
[----:B------:R-:W-:Y:S01]  /*7dc0*/  @!P2 IADD3 R44, P5, R0, R43, RZ ;  /* 0x0000002b002ca210 */ /* 0x000fe20007fbe0ff */
[--C-:B------:R-:W-:Y:S01]  /*7dd0*/  @!P2 IMAD.X R43, R5, 0x1, R12.reuse, P4 ;  /* 0x00000001052ba824 */ /* 0x100fe200020e060c */
[----:B------:R-:W-:Y:S01]  /*7de0*/  SHF.L.U64.HI R8, R38, 0x1, R11 ;  /* 0x0000000126087819 */ /* 0x000fe2000001020b */
[----:B------:R-:W-:Y:S01]  /*7df0*/  IMAD.SHL.U32 R13, R14, 0x2, RZ ;  /* 0x000000020e0d7824 */ /* 0x000fe200078e00ff */
[-C--:B------:R-:W-:Y:S01]  /*7e00*/  @!P1 IADD3 R40, P4, R0, R7.reuse, RZ ;  /* 0x0000000700289210 */ /* 0x080fe20007f9e0ff */
[C---:B------:R-:W-:Y:S01]  /*7e10*/  @!P2 IMAD.X R45, R3.reuse, 0x1, R12, P5 ;  /* 0x00000001032da824 */ /* 0x040fe200028e060c */
[----:B------:R-:W-:Y:S01]  /*7e20*/  ISETP.GE.AND P5, PT, R156, UR4, PT ;  /* 0x000000049c007c0c */ /* 0x000fe2000bfa6270 */
[----:B------:R-:W5:Y:S02]  /*7e30*/  @!P3 LD.E.64 R26, desc[UR60][R48.64] ;  /* 0x0000003c301ab980 */ /* 0x000f64000c101b00 */
[--C-:B------:R-:W-:Y:S01]  /*7e40*/  @!P1 IMAD.X R41, R3, 0x1, R8.reuse, P4 ;  /* 0x0000000103299824 */ /* 0x100fe200020e0608 */
[----:B------:R-:W-:Y:S01]  /*7e50*/  @!P1 IADD3 R6, P4, R4, R7, RZ ;  /* 0x0000000704069210 */ /* 0x000fe20007f9e0ff */
[----:B------:R-:W5:Y:S04]  /*7e60*/  @!P3 LD.E.64 R24, desc[UR60][R46.64] ;  /* 0x0000003c2e18b980 */ /* 0x000f68000c101b00 */
[----:B------:R-:W-:Y:S01]  /*7e70*/  @!P1 IMAD.X R7, R5, 0x1, R8, P4 ;  /* 0x0000000105079824 */ /* 0x000fe200020e0608 */
[----:B------:R-:W-:Y:S01]  /*7e80*/  ISETP.GE.AND P4, PT, R14, UR4, PT ;  /* 0x000000040e007c0c */ /* 0x000fe2000bf86270 */
[----:B------:R-:W5:Y:S02]  /*7e90*/  @!P2 LD.E.64 R22, desc[UR60][R44.64] ;  /* 0x0000003c2c16a980 */ /* 0x000f64000c101b00 */
[----:B------:R-:W-:-:S02]  /*7ea0*/  @!P5 IMAD.MOV.U32 R8, RZ, RZ, R0 ;  /* 0x000000ffff08d224 */ /* 0x000fc400078e0000 */
[----:B------:R-:W-:Y:S01]  /*7eb0*/  @!P5 IMAD.MOV.U32 R9, RZ, RZ, R3 ;  /* 0x000000ffff09d224 */ /* 0x000fe200078e0003 */
[----:B------:R-:W5:Y:S01]  /*7ec0*/  @!P2 LD.E.64 R20, desc[UR60][R42.64] ;  /* 0x0000003c2a14a980 */ /* 0x000f62000c101b00 */
[----:B------:R-:W-:Y:S01]  /*7ed0*/  @!P5 IMAD.WIDE R10, R156, 0x2, R4 ;  /* 0x000000029c0ad825 */ /* 0x000fe200078e0204 */
[----:B------:R-:W-:-:S03]  /*7ee0*/  SHF.R.S32.HI R12, RZ, 0x1f, R14 ;  /* 0x0000001fff0c7819 */ /* 0x000fc6000001140e */
[----:B------:R-:W-:Y:S01]  /*7ef0*/  @!P5 IMAD.WIDE R8, R156, 0x2, R8 ;  /* 0x000000029c08d825 */ /* 0x000fe200078e0208 */
[----:B------:R0:W5:Y:S01]  /*7f00*/  @!P5 LD.E.64 R32, desc[UR60][R10.64] ;  /* 0x0000003c0a20d980 */ /* 0x000162000c101b00 */
[----:B------:R-:W-:-:S03]  /*7f10*/  SHF.L.U64.HI R12, R14, 0x1, R12 ;  /* 0x000000010e0c7819 */ /* 0x000fc6000001020c */
[----:B------:R1:W5:Y:S01]  /*7f20*/  @!P5 LD.E.64 R34, desc[UR60][R8.64] ;  /* 0x0000003c0822d980 */ /* 0x000362000c101b00 */
[----:B------:R-:W-:-:S05]  /*7f30*/  @!P4 IADD3 R38, P5, R0, R13, RZ ;  /* 0x0000000d0026c210 */ /* 0x000fca0007fbe0ff */
[--C-:B------:R-:W-:Y:S01]  /*7f40*/  @!P4 IMAD.X R39, R3, 0x1, R12.reuse, P5 ;  /* 0x000000010327c824 */ /* 0x100fe200028e060c */
[----:B------:R-:W-:Y:S02]  /*7f50*/  @!P4 IADD3 R4, P5, R4, R13, RZ ;  /* 0x0000000d0404c210 */ /* 0x000fe40007fbe0ff */
[----:B------:R-:W-:Y:S02]  /*7f60*/  CS2R R14, SRZ ;  /* 0x00000000000e7805 */ /* 0x000fe4000001ff00 */
[----:B0-----:R-:W-:Y:S02]  /*7f70*/  CS2R R10, SRZ ;  /* 0x00000000000a7805 */ /* 0x001fe4000001ff00 */
[----:B-1----:R-:W-:Y:S01]  /*7f80*/  CS2R R8, SRZ ;  /* 0x0000000000087805 */ /* 0x002fe2000001ff00 */
[----:B------:R-:W-:Y:S01]  /*7f90*/  @!P4 IMAD.X R5, R5, 0x1, R12, P5 ;  /* 0x000000010505c824 */ /* 0x000fe200028e060c */
[----:B------:R-:W-:Y:S01]  /*7fa0*/  CS2R R12, SRZ ;  /* 0x00000000000c7805 */ /* 0x000fe2000001ff00 */
[----:B------:R0:W5:Y:S04]  /*7fb0*/  @!P1 LD.E.64 R14, desc[UR60][R40.64] ;  /* 0x0000003c280e9980 */ /* 0x000168000c101b00 */
[----:B------:R0:W5:Y:S04]  /*7fc0*/  @!P4 LD.E.64 R10, desc[UR60][R38.64] ;  /* 0x0000003c260ac980 */ /* 0x000168000c101b00 */
[----:B------:R0:W5:Y:S04]  /*7fd0*/  @!P1 LD.E.64 R12, desc[UR60][R6.64] ;  /* 0x0000003c060c9980 */ /* 0x000168000c101b00 */
[----:B------:R0:W5:Y:S02]  /*7fe0*/  @!P4 LD.E.64 R8, desc[UR60][R4.64] ;  /* 0x0000003c0408c980 */ /* 0x000164000c101b00 */
.L_x_9843:
[----:B------:R-:W-:Y:S05]  /*7ff0*/  BSYNC B1 ;  /* 0x0000000000017941 */ /* 0x000fea0003800000 */
.L_x_9842:
[----:B---3-5:R-:W-:Y:S01]  /*8000*/  IMAD.MOV.U32 R3, RZ, RZ, R33 ;  /* 0x000000ffff037224 */ /* 0x028fe200078e0021 */
[----:B------:R-:W-:Y:S01]  /*8010*/  LOP3.LUT R50, R50, 0xfffffffe, RZ, 0xc0, !PT ;  /* 0xfffffffe32327812 */ /* 0x000fe200078ec0ff */
[----:B----4-:R-:W-:Y:S01]  /*8020*/  IMAD.MOV.U32 R0, RZ, RZ, R32 ;  /* 0x000000ffff007224 */ /* 0x010fe200078e0020 */
[----:B------:R-:W-:Y:S01]  /*8030*/  BSSY B1, `(.L_x_9844) ;  /* 0x000002b000017945 */ /* 0x000fe20003800000 */
[----:B0-----:R-:W-:Y:S01]  /*8040*/  IMAD.MOV.U32 R4, RZ, RZ, R28 ;  /* 0x000000ffff047224 */ /* 0x001fe200078e001c */
[----:B------:R-:W-:Y:S01]  /*8050*/  PRMT R45, R45, 0x5410, R3 ;  /* 0x000054102d2d7816 */ /* 0x000fe20000000003 */
        /* <DEDUP_REMOVED lines=39> */
[----:B0-----:R-:W-:Y:S06]  /*82d0*/  @!P1 BRA `(.L_x_9845) ;  /* 0x0000017800149947 */ /* 0x001fec0003800000 */
.L_x_10088:
[----:B------:R-:W-:Y:S05]  /*82e0*/  BSYNC B1 ;  /* 0x0000000000017941 */ /* 0x000fea0003800000 */
.L_x_9844:
[----:B------:R-:W-:Y:S01]  /*82f0*/  PRMT R39, R0, 0x5410, R4 ;  /* 0x0000541000277816 */ /* 0x000fe20000000004 */
[----:B------:R-:W-:Y:S06]  /*8300*/  @P0 BRA `(.L_x_9846) ;  /* 0x0000002c00a00947 */ /* 0x000fec0003800000 */
[----:B------:R-:W2:Y:S01]  /*8310*/  LDL R51, [R1+0x84] ;  /* 0x0000840001337983 */ /* 0x000ea20000100800 */
[----:B------:R-:W1:Y:S03]  /*8320*/  LDC R5, c[0x0][0x3f4] ;  /* 0x0000fd00ff057b82 */ /* 0x000e660000000800 */
[----:B------:R-:W3:Y:S04]  /*8330*/  LDL R50, [R1+0x68] ;  /* 0x0000680001327983 */ /* 0x000ee80000100800 */
[----:B------:R-:W4:Y:S04]  /*8340*/  LDL R49, [R1+0x60] ;  /* 0x0000600001317983 */ /* 0x000f280000100800 */
[----:B------:R-:W5:Y:S04]  /*8350*/  LDL R48, [R1+0x6c] ;  /* 0x00006c0001307983 */ /* 0x000f680000100800 */
[----:B------:R-:W5:Y:S04]  /*8360*/  LDL R47, [R1+0x64] ;  /* 0x00006400012f7983 */ /* 0x000f680000100800 */
[----:B------:R-:W5:Y:S01]  /*8370*/  LDL R6, [R1+0x70] ;  /* 0x0000700001067983 */ /* 0x000f620000100800 */
[----:B------:R-:W-:Y:S01]  /*8380*/  LEA.HI R36, R37, R36, RZ, 0x2 ;  /* 0x0000002425247211 */ /* 0x000fe200078f10ff */
[----:B------:R-:W-:Y:S03]  /*8390*/  BSSY B1, `(.L_x_9847) ;  /* 0x000003a000017945 */ /* 0x000fe60003800000 */
[----:B------:R-:W-:-:S02]  /*83a0*/  SHF.R.S32.HI R0, RZ, 0x2, R36 ;  /* 0x00000002ff007819 */ /* 0x000fc40000011424 */
[----:B0-----:R-:W-:Y:S02]  /*83b0*/  SHF.R.S32.HI R3, RZ, 0x1f, R36 ;  /* 0x0000001fff037819 */ /* 0x001fe40000011424 */
[----:B-1----:R-:W-:Y:S02]  /*83c0*/  ISETP.GE.AND P6, PT, R156, R5, PT ;  /* 0x000000059c00720c */ /* 0x002fe40003fc6270 */
[----:B------:R-:W-:-:S04]  /*83d0*/  LEA.HI R3, R3, R0, RZ, 0x2 ;  /* 0x0000000003037211 */ /* 0x000fc800078f10ff */
[----:B------:R-:W-:-:S05]  /*83e0*/  LOP3.LUT R7, R3, 0xfffffffc, RZ, 0xc0, !PT ;  /* 0xfffffffc03077812 */ /* 0x000fca00078ec0ff */
[----:B------:R-:W-:-:S05]  /*83f0*/  IMAD.IADD R7, R0, 0x1, -R7 ;  /* 0x0000000100077824 */ /* 0x000fca00078e0a07 */
[----:B------:R-:W-:Y:S01]  /*8400*/  LOP3.LUT P0, RZ, R7, 0x2, RZ, 0xc0, !PT ;  /* 0x0000000207ff7812 */ /* 0x000fe2000780c0ff */
[----:B--2---:R-:W-:-:S04]  /*8410*/  IMAD R3, R51, 0x2, R16 ;  /* 0x0000000233037824 */ /* 0x004fc800078e0210 */
[----:B------:R-:W-:Y:S01]  /*8420*/  VIADD R0, R3, 0x20 ;  /* 0x0000002003007836 */ /* 0x000fe20000000000 */
[-C--:B---3--:R-:W-:Y:S02]  /*8430*/  ISETP.GE.AND P1, PT, R50, R5.reuse, PT ;  /* 0x000000053200720c */ /* 0x088fe40003f26270 */
[-C--:B----4-:R-:W-:Y:S02]  /*8440*/  ISETP.GE.AND P2, PT, R49, R5.reuse, PT ;  /* 0x000000053100720c */ /* 0x090fe40003f46270 */
[-C--:B-----5:R-:W-:Y:S02]  /*8450*/  ISETP.GE.AND P3, PT, R48, R5.reuse, PT ;  /* 0x000000053000720c */ /* 0x0a0fe40003f66270 */
[-C--:B------:R-:W-:Y:S02]  /*8460*/  ISETP.GE.AND P4, PT, R47, R5.reuse, PT ;  /* 0x000000052f00720c */ /* 0x080fe40003f86270 */
[----:B------:R-:W-:Y:S01]  /*8470*/  ISETP.GE.AND P5, PT, R6, R5, PT ;  /* 0x000000050600720c */ /* 0x000fe20003fa6270 */
[----:B------:R-:W-:-:S12]  /*8480*/  @P6 BRA `(.L_x_9848) ;  /* 0x0000000000a86947 */ /* 0x000fd80003800000 */
[----:B------:R-:W0:Y:S01]  /*8490*/  LDS.128 R4, [R3+0xda00] ;  /* 0x00da000003047984 */ /* 0x000e220000000c00 */
        /* <DEDUP_REMOVED lines=12> */
[C---:B------:R-:W-:Y:S01]  /*8560*/  FMUL.FTZ R50, R35.reuse, R37 ;  /* 0x0000002523327220 */ /* 0x040fe20000410000 */
[-C--:B------:R-:W-:Y:S01]  /*8570*/  FMUL.FTZ R49, R35, R47.reuse ;  /* 0x0000002f23317220 */ /* 0x080fe20000410000 */
[--C-:B------:R-:W-:Y:S02]  /*8580*/  HADD2.F32 R32, -RZ, R6.reuse.H0_H0 ;  /* 0x20000006ff207230 */ /* 0x100fe40000004100 */
[----:B------:R-:W-:Y:S01]  /*8590*/  FMUL.FTZ R48, R4, R46 ;  /* 0x0000002e04307220 */ /* 0x000fe20000410000 */
[----:B------:R-:W-:Y:S01]  /*85a0*/  FFMA.FTZ R52, R34, R47, R50 ;  /* 0x0000002f22347223 */ /* 0x000fe20000010032 */
[----:B------:R-:W-:-:S02]  /*85b0*/  HADD2.F32 R33, -RZ, R6.H1_H1 ;  /* 0x30000006ff217230 */ /* 0x000fc40000004100 */
[-C--:B------:R-:W-:Y:S01]  /*85c0*/  FMUL.FTZ R50, R4, R36.reuse ;  /* 0x0000002404327220 */ /* 0x080fe20000410000 */
[C---:B------:R-:W-:Y:S01]  /*85d0*/  FFMA.FTZ R48, R7.reuse, R36, -R48 ;  /* 0x0000002407307223 */ /* 0x040fe20000010830 */
[----:B------:R-:W-:Y:S02]  /*85e0*/  HADD2.F32 R6, -RZ, R5.H0_H0 ;  /* 0x20000005ff067230 */ /* 0x000fe40000004100 */
[----:B------:R-:W-:Y:S01]  /*85f0*/  FFMA.FTZ R49, R34, R37, -R49 ;  /* 0x0000002522317223 */ /* 0x000fe20000010831 */
[----:B------:R-:W-:Y:S02]  /*8600*/  HADD2.F32 R36, -RZ, R45.H1_H1 ;  /* 0x3000002dff247230 */ /* 0x000fe40000004100 */
[----:B------:R-:W-:Y:S01]  /*8610*/  FFMA.FTZ R37, R7, R46, R50 ;  /* 0x0000002e07257223 */ /* 0x000fe20000010032 */
[----:B------:R-:W-:Y:S02]  /*8620*/  HADD2.F32 R5, -RZ, R5.H1_H1 ;  /* 0x30000005ff057230 */ /* 0x000fe40000004100 */
[----:B------:R-:W-:-:S02]  /*8630*/  HADD2.F32 R34, -RZ, R55.H0_H0 ;  /* 0x20000037ff227230 */ /* 0x000fc40000004100 */
        /* <DEDUP_REMOVED lines=14> */
[----:B------:R0:W-:Y:S02]  /*8720*/  STS.128 [R3+0xda00], R4 ;  /* 0x00da000403007388 */ /* 0x0001e40000000c00 */
.L_x_9848:
[----:B------:R-:W-:Y:S05]  /*8730*/  BSYNC B1 ;  /* 0x0000000000017941 */ /* 0x000fea0003800000 */
.L_x_9847:
[----:B------:R-:W-:Y:S01]  /*8740*/  BSSY B1, `(.L_x_9849) ;  /* 0x000002d000017945 */ /* 0x000fe20003800000 */
[----:B------:R-:W-:-:S03]  /*8750*/  @P0 VIADD R0, R3, 0xffffffe0 ;  /* 0xffffffe003000836 */ /* 0x000fc60000000000 */
[----:B------:R-:W-:Y:S05]  /*8760*/  @P1 BRA `(.L_x_9850) ;  /* 0x0000000000a81947 */ /* 0x000fea0003800000 */
[----:B0-----:R-:W0:Y:S01]  /*8770*/  LDS.128 R4, [R0+0xda00] ;  /* 0x00da000000047984 */ /* 0x001e220000000c00 */
        /* <DEDUP_REMOVED lines=41> */
.L_x_9850:
[----:B------:R-:W-:Y:S05]  /*8a10*/  BSYNC B1 ;  /* 0x0000000000017941 */ /* 0x000fea0003800000 */
.L_x_9849:
[----:B------:R-:W-:Y:S04]  /*8a20*/  BSSY B1, `(.L_x_9851) ;  /* 0x000002c000017945 */ /* 0x000fe80003800000 */
[----:B------:R-:W-:Y:S05]  /*8a30*/  @P2 BRA `(.L_x_9852) ;  /* 0x0000000000a82947 */ /* 0x000fea0003800000 */
[----:B01----:R-:W0:Y:S01]  /*8a40*/  LDS.128 R4, [R3+0x10a00] ;  /* 0x010a000003047984 */ /* 0x003e220000000c00 */
[----:B------:R-:W-:Y:S01]  /*8a50*/  SHF.R.U32.HI R30, RZ, 0x10, R25 ;  /* 0x00000010ff1e7819 */ /* 0x000fe20000011619 */
[----:B------:R-:W-:Y:S01]  /*8a60*/  HADD2.F32 R28, -RZ, R56.H1_H1 ;  /* 0x30000038ff1c7230 */ /* 0x000fe20000004100 */
        /* <DEDUP_REMOVED lines=39> */
.L_x_9852:
[----:B------:R-:W-:Y:S05]  /*8ce0*/  BSYNC B1 ;  /* 0x0000000000017941 */ /* 0x000fea0003800000 */
.L_x_9851:
        /* <DEDUP_REMOVED lines=44> */
.L_x_9854:
[----:B------:R-:W-:Y:S05]  /*8fb0*/  BSYNC B1 ;  /* 0x0000000000017941 */ /* 0x000fea0003800000 */
.L_x_9853:
        /* <DEDUP_REMOVED lines=44> */
.L_x_9856:
[----:B------:R-:W-:Y:S05]  /*9280*/  BSYNC B1 ;  /* 0x0000000000017941 */ /* 0x000fea0003800000 */
.L_x_9855:
        /* <DEDUP_REMOVED lines=44> */
.L_x_9840:
[----:B------:R-:W-:-:S03]  /*9550*/  UMOV UR4, 0xffffffff ;  /* 0xffffffff00047882 */ /* 0x000fc60000000000 */
[----:B------:R-:W-:Y:S05]  /*9560*/  BRA.DIV UR4, `(.L_x_9857) ;  /* 0x0000016604847947 */ /* 0x000fea000b800000 */
[----:B------:R-:W2:Y:S04]  /*9570*/  SHFL.IDX PT, R3, R23, RZ, 0x1e1f ;  /* 0x001e1fff17037589 */ /* 0x000ea800000e0000 */
[----:B------:R-:W1:Y:S04]  /*9580*/  SHFL.IDX PT, R0, R22, RZ, 0x1e1f ;  /* 0x001e1fff16007589 */ /* 0x000e6800000e0000 */
[----:B------:R3:W4:Y:S04]  /*9590*/  SHFL.IDX PT, R5, R25, RZ, 0x1e1f ;  /* 0x001e1fff19057589 */ /* 0x00072800000e0000 */
[----:B0-----:R3:W0:Y:S01]  /*95a0*/  SHFL.IDX PT, R14, R24, RZ, 0x1e1f ;  /* 0x001e1fff180e7589 */ /* 0x00162200000e0000 */
[----:B--2---:R-:W-:-:S02]  /*95b0*/  IMAD.MOV.U32 R33, RZ, RZ, R3 ;  /* 0x000000ffff217224 */ /* 0x004fc400078e0003 */
[----:B-1-3--:R-:W-:-:S07]  /*95c0*/  IMAD.MOV.U32 R32, RZ, RZ, R0 ;  /* 0x000000ffff207224 */ /* 0x00afce00078e0000 */
.L_x_10094:
[----:B------:R-:W2:Y:S01]  /*95d0*/  LDL R37, [R1+0xa0] ;  /* 0x0000a00001257983 */ /* 0x000ea20000100800 */
[----:B------:R-:W-:Y:S01]  /*95e0*/  ULDC UR4, c[0x0][0x448] ;  /* 0x0001120000047ab9 */ /* 0x000fe20000000800 */
[----:B------:R-:W-:Y:S01]  /*95f0*/  BSSY B1, `(.L_x_9858) ;  /* 0x0000040000017945 */ /* 0x000fe20003800000 */
[----:B------:R-:W-:Y:S01]  /*9600*/  IMAD R111, R111, UR4, RZ ;  /* 0x000000046f6f7c24 */ /* 0x000fe2000f8e02ff */
[----:B------:R-:W-:Y:S01]  /*9610*/  CS2R R6, SRZ ;  /* 0x0000000000067805 */ /* 0x000fe2000001ff00 */
[----:B0-----:R-:W-:Y:S01]  /*9620*/  IMAD.MOV.U32 R34, RZ, RZ, R14 ;  /* 0x000000ffff227224 */ /* 0x001fe200078e000e */
[----:B------:R-:W-:Y:S01]  /*9630*/  CS2R R10, SRZ ;  /* 0x00000000000a7805 */ /* 0x000fe2000001ff00 */
[----:B------:R-:W-:Y:S01]  /*9640*/  IMAD R0, R109, -0xc0, R111 ;  /* 0xffffff406d007824 */ /* 0x000fe200078e026f */
[----:B------:R-:W-:Y:S01]  /*9650*/  ISETP.GE.AND P1, PT, R8, R111, PT ;  /* 0x0000006f0800720c */ /* 0x000fe20003f26270 */
[----:B----4-:R-:W-:Y:S01]  /*9660*/  IMAD.MOV.U32 R35, RZ, RZ, R5 ;  /* 0x000000ffff237224 */ /* 0x010fe200078e0005 */
[----:B------:R-:W-:-:S02]  /*9670*/  CS2R R4, SRZ ;  /* 0x0000000000047805 */ /* 0x000fc4000001ff00 */
[----:B------:R-:W-:Y:S02]  /*9680*/  CS2R R8, SRZ ;  /* 0x0000000000087805 */ /* 0x000fe4000001ff00 */
[----:B------:R-:W-:Y:S02]  /*9690*/  VIMNMX R3, R0, 0xc0, PT ;  /* 0x000000c000037848 */ /* 0x000fe40003fe0100 */
[----:B------:R-:W-:Y:S02]  /*96a0*/  CS2R R12, SRZ ;  /* 0x00000000000c7805 */ /* 0x000fe4000001ff00 */
[----:B------:R-:W-:Y:S02]  /*96b0*/  CS2R R14, SRZ ;  /* 0x00000000000e7805 */ /* 0x000fe4000001ff00 */
[----:B------:R-:W-:Y:S02]  /*96c0*/  CS2R R20, SRZ ;  /* 0x0000000000147805 */ /* 0x000fe4000001ff00 */
[----:B------:R-:W-:-:S02]  /*96d0*/  ISETP.GE.AND P0, PT, R146, R3, PT ;  /* 0x000000039200720c */ /* 0x000fc40003f06270 */
[----:B------:R-:W-:Y:S02]  /*96e0*/  CS2R R22, SRZ ;  /* 0x0000000000167805 */ /* 0x000fe4000001ff00 */
[----:B------:R-:W-:Y:S02]  /*96f0*/  CS2R R24, SRZ ;  /* 0x0000000000187805 */ /* 0x000fe4000001ff00 */
[----:B------:R-:W-:Y:S02]  /*9700*/  CS2R R26, SRZ ;  /* 0x00000000001a7805 */ /* 0x000fe4000001ff00 */
[----:B------:R-:W-:Y:S02]  /*9710*/  CS2R R28, SRZ ;  /* 0x00000000001c7805 */ /* 0x000fe4000001ff00 */
[----:B------:R-:W-:Y:S02]  /*9720*/  CS2R R30, SRZ ;  /* 0x00000000001e7805 */ /* 0x000fe4000001ff00 */
[----:B--2---:R-:W-:Y:S01]  /*9730*/  LEA.HI R0, R37, R37, RZ, 0x1 ;  /* 0x0000002525007211 */ /* 0x004fe200078f08ff */
[----:B------:R-:W-:Y:S06]  /*9740*/  @P1 BRA `(.L_x_9859) ;  /* 0x0000000000a81947 */ /* 0x000fec0003800000 */
[----:B------:R-:W2:Y:S04]  /*9750*/  LDL R39, [R1+0x60] ;  /* 0x0000600001277983 */ /* 0x000ea80000100800 */
[----:B------:R-:W3:Y:S01]  /*9760*/  LDL R38, [R1+0x64] ;  /* 0x0000640001267983 */ /* 0x000ee20000100800 */
[C---:B------:R-:W-:Y:S01]  /*9770*/  VIADD R3, R144.reuse, 0x10 ;  /* 0x0000001090037836 */ /* 0x040fe20000000000 */
[----:B------:R-:W-:Y:S01]  /*9780*/  ULDC UR4, c[0x0][0x3f4] ;  /* 0x0000fd0000047ab9 */ /* 0x000fe20000000800 */
[C---:B------:R-:W-:Y:S01]  /*9790*/  VIADD R4, R144.reuse, 0x20 ;  /* 0x0000002090047836 */ /* 0x040fe20000000000 */
[----:B------:R-:W-:Y:S02]  /*97a0*/  ISETP.GE.AND P1, PT, R144, UR4, PT ;  /* 0x0000000490007c0c */ /* 0x000fe4000bf26270 */
[----:B------:R-:W-:-:S02]  /*97b0*/  CS2R R20, SRZ ;  /* 0x0000000000147805 */ /* 0x000fc4000001ff00 */
[----:B------:R-:W-:Y:S02]  /*97c0*/  ISETP.GE.AND P2, PT, R3, UR4, PT ;  /* 0x0000000403007c0c */ /* 0x000fe4000bf46270 */
[----:B------:R-:W-:Y:S02]  /*97d0*/  CS2R R22, SRZ ;  /* 0x0000000000167805 */ /* 0x000fe4000001ff00 */
[----:B------:R-:W-:Y:S02]  /*97e0*/  ISETP.GE.AND P3, PT, R4, UR4, PT ;  /* 0x0000000404007c0c */ /* 0x000fe4000bf66270 */
[----:B------:R-:W-:Y:S02]  /*97f0*/  CS2R R24, SRZ ;  /* 0x0000000000187805 */ /* 0x000fe4000001ff00 */
[----:B------:R-:W-:Y:S02]  /*9800*/  CS2R R26, SRZ ;  /* 0x00000000001a7805 */ /* 0x000fe4000001ff00 */
[----:B------:R-:W-:Y:S01]  /*9810*/  CS2R R8, SRZ ;  /* 0x0000000000087805 */ /* 0x000fe2000001ff00 */
[----:B------:R-:W-:Y:S01]  /*9820*/  @!P1 IMAD.WIDE R12, R144, 0x2, R32 ;  /* 0x00000002900c9825 */ /* 0x000fe200078e0220 */
[----:B------:R-:W-:-:S02]  /*9830*/  CS2R R10, SRZ ;  /* 0x00000000000a7805 */ /* 0x000fc4000001ff00 */
[----:B------:R-:W-:Y:S02]  /*9840*/  CS2R R28, SRZ ;  /* 0x00000000001c7805 */ /* 0x000fe4000001ff00 */
[----:B------:R-:W-:Y:S02]  /*9850*/  CS2R R30, SRZ ;  /* 0x00000000001e7805 */ /* 0x000fe4000001ff00 */
[----:B------:R-:W-:Y:S01]  /*9860*/  CS2R R14, SRZ ;  /* 0x00000000000e7805 */ /* 0x000fe2000001ff00 */
[----:B------:R0:W5:Y:S02]  /*9870*/  @!P1 LD.E.128 R20, desc[UR60][R12.64] ;  /* 0x0000003c0c149980 */ /* 0x000164000c101d00 */
[----:B0-----:R-:W-:Y:S01]  /*9880*/  CS2R R12, SRZ ;  /* 0x00000000000c7805 */ /* 0x001fe2000001ff00 */
[C---:B--2---:R-:W-:Y:S02]  /*9890*/  IMAD.IADD R3, R156.reuse, 0x1, R39 ;  /* 0x000000019c037824 */ /* 0x044fe400078e0227 */
[----:B---3--:R-:W-:-:S03]  /*98a0*/  IMAD.IADD R5, R156, 0x1, R38 ;  /* 0x000000019c057824 */ /* 0x008fc600078e0226 */
[----:B------:R-:W-:Y:S02]  /*98b0*/  SHF.R.S32.HI R4, RZ, 0x1f, R3 ;  /* 0x0000001fff047819 */ /* 0x000fe40000011403 */
[----:B------:R-:W-:Y:S02]  /*98c0*/  SHF.R.S32.HI R6, RZ, 0x1f, R5 ;  /* 0x0000001fff067819 */ /* 0x000fe40000011405 */
[----:B------:R-:W-:Y:S02]  /*98d0*/  LEA.HI R3, R4, R3, RZ, 0x3 ;  /* 0x0000000304037211 */ /* 0x000fe400078f18ff */
[----:B------:R-:W-:Y:S02]  /*98e0*/  LEA.HI R6, R6, R5, RZ, 0x3 ;  /* 0x0000000506067211 */ /* 0x000fe400078f18ff */
[----:B------:R-:W-:Y:S02]  /*98f0*/  SHF.R.S32.HI R3, RZ, 0x3, R3 ;  /* 0x00000003ff037819 */ /* 0x000fe40000011403 */
[----:B------:R-:W-:-:S03]  /*9900*/  SHF.R.S32.HI R43, RZ, 0x3, R6 ;  /* 0x00000003ff2b7819 */ /* 0x000fc60000011406 */
[----:B------:R-:W-:Y:S02]  /*9910*/  @!P2 IMAD.SHL.U32 R3, R3, 0x8, RZ ;  /* 0x000000080303a824 */ /* 0x000fe400078e00ff */
[----:B------:R-:W-:Y:S01]  /*9920*/  @!P3 IMAD.SHL.U32 R43, R43, 0x8, RZ ;  /* 0x000000082b2bb824 */ /* 0x000fe200078e00ff */
[----:B------:R-:W-:Y:S01]  /*9930*/  CS2R R4, SRZ ;  /* 0x0000000000047805 */ /* 0x000fe2000001ff00 */
[----:B------:R-:W-:Y:S01]  /*9940*/  @!P2 IMAD.WIDE R38, R3, 0x2, R32 ;  /* 0x000000020326a825 */ /* 0x000fe200078e0220 */
[----:B------:R-:W-:-:S03]  /*9950*/  CS2R R6, SRZ ;  /* 0x0000000000067805 */ /* 0x000fc6000001ff00 */
[----:B------:R-:W-:Y:S01]  /*9960*/  @!P3 IMAD.WIDE R40, R43, 0x2, R32 ;  /* 0x000000022b28b825 */ /* 0x000fe200078e0220 */
[----:B------:R0:W5:Y:S03]  /*9970*/  @!P2 LD.E.128 R24, desc[UR60][R38.64] ;  /* 0x0000003c2618a980 */ /* 0x000166000c101d00 */
[--C-:B------:R-:W-:Y:S01]  /*9980*/  @!P2 IMAD.WIDE R32, R3, 0x2, R34.reuse ;  /* 0x000000020320a825 */ /* 0x100fe200078e0222 */
[----:B------:R0:W5:Y:S03]  /*9990*/  @!P3 LD.E.128 R28, desc[UR60][R40.64] ;  /* 0x0000003c281cb980 */ /* 0x000166000c101d00 */
[--C-:B------:R-:W-:Y:S01]  /*99a0*/  @!P3 IMAD.WIDE R42, R43, 0x2, R34.reuse ;  /* 0x000000022b2ab825 */ /* 0x100fe200078e0222 */
[----:B------:R0:W5:Y:S03]  /*99b0*/  @!P2 LD.E.128 R8, desc[UR60][R32.64] ;  /* 0x0000003c2008a980 */ /* 0x000166000c101d00 */
[----:B------:R-:W-:Y:S01]  /*99c0*/  @!P1 IMAD.WIDE R34, R144, 0x2, R34 ;  /* 0x0000000290229825 */ /* 0x000fe200078e0222 */
[----:B------:R0:W5:Y:S04]  /*99d0*/  @!P3 LD.E.128 R12, desc[UR60][R42.64] ;  /* 0x0000003c2a0cb980 */ /* 0x000168000c101d00 */
[----:B------:R0:W5:Y:S02]  /*99e0*/  @!P1 LD.E.128 R4, desc[UR60][R34.64] ;  /* 0x0000003c22049980 */ /* 0x000164000c101d00 */
.L_x_9859:
[----:B------:R-:W-:Y:S05]  /*99f0*/  BSYNC B1 ;  /* 0x0000000000017941 */ /* 0x000fea0003800000 */
.L_x_9858:
[----:B------:R-:W-:Y:S01]  /*9a00*/  LOP3.LUT R0, R0, 0xfffffffe, RZ, 0xc0, !PT ;  /* 0xfffffffe00007812 */ /* 0x000fe200078ec0ff */
[----:B-----5:R-:W-:Y:S01]  /*9a10*/  IMAD.MOV.U32 R3, RZ, RZ, R4 ;  /* 0x000000ffff037224 */ /* 0x020fe200078e0004 */
[----:B------:R-:W-:Y:S01]  /*9a20*/  BSSY B1, `(.L_x_9860) ;  /* 0x000002e000017945 */ /* 0x000fe20003800000 */
[----:B0-----:R-:W-:Y:S02]  /*9a30*/  IMAD.MOV.U32 R32, RZ, RZ, R5 ;  /* 0x000000ffff207224 */ /* 0x001fe400078e0005 */
        /* <DEDUP_REMOVED lines=43> */
[----:B0-----:R-:W-:Y:S06]  /*9cf0*/  @!P1 BRA `(.L_x_9861) ;  /* 0x0000016000189947 */ /* 0x001fec0003800000 */
.L_x_10095:
[----:B------:R-:W-:Y:S05]  /*9d00*/  BSYNC B1 ;  /* 0x0000000000017941 */ /* 0x000fea0003800000 */
.L_x_9860:
[----:B------:R-:W-:Y:S01]  /*9d10*/  PRMT R44, R0, 0x5410, R32 ;  /* 0x00005410002c7816 */ /* 0x000fe20000000020 */
[----:B------:R-:W-:Y:S06]  /*9d20*/  @P0 BRA `(.L_x_9846) ;  /* 0x0000001400180947 */ /* 0x000fec0003800000 */
[----:B------:R1:W5:Y:S01]  /*9d30*/  LDL R68, [R1+0x50] ;  /* 0x0000500001447983 */ /* 0x0003620000100800 */
[----:B0-----:R-:W0:Y:S03]  /*9d40*/  LDC R3, c[0x0][0x3f4] ;  /* 0x0000fd00ff037b82 */ /* 0x001e260000000800 */
[----:B------:R1:W5:Y:S04]  /*9d50*/  LDL R67, [R1+0x58] ;  /* 0x0000580001437983 */ /* 0x0003680000100800 */
[----:B------:R1:W5:Y:S01]  /*9d60*/  LDL R65, [R1+0x54] ;  /* 0x0000540001417983 */ /* 0x0003620000100800 */
[C---:B------:R-:W-:Y:S01]  /*9d70*/  VIADD R0, R144.reuse, 0x10 ;  /* 0x0000001090007836 */ /* 0x040fe20000000000 */
[----:B------:R-:W-:Y:S01]  /*9d80*/  BSSY B1, `(.L_x_9862) ;  /* 0x000006c000017945 */ /* 0x000fe20003800000 */
[C---:B------:R-:W-:Y:S01]  /*9d90*/  VIADD R32, R144.reuse, 0x20 ;  /* 0x0000002090207836 */ /* 0x040fe20000000000 */
[----:B0-----:R-:W-:-:S02]  /*9da0*/  ISETP.GE.AND P0, PT, R144, R3, PT ;  /* 0x000000039000720c */ /* 0x001fc40003f06270 */
[-C--:B------:R-:W-:Y:S02]  /*9db0*/  ISETP.GE.AND P1, PT, R0, R3.reuse, PT ;  /* 0x000000030000720c */ /* 0x080fe40003f26270 */
[----:B------:R-:W-:-:S09]  /*9dc0*/  ISETP.GE.AND P2, PT, R32, R3, PT ;  /* 0x000000032000720c */ /* 0x000fd20003f46270 */
[----:B-1----:R-:W-:Y:S05]  /*9dd0*/  @P0 BRA `(.L_x_9863) ;  /* 0x0000000400980947 */ /* 0x002fea0003800000 */
[----:B------:R-:W2:Y:S01]  /*9de0*/  LDL R35, [R1+0xc4] ;  /* 0x0000c40001237983 */ /* 0x000ea20000100800 */
[----:B------:R-:W-:Y:S01]  /*9df0*/  LEA.HI R0, R36, R36, RZ, 0x1 ;  /* 0x0000002424007211 */ /* 0x000fe200078f08ff */
[----:B------:R-:W-:Y:S01]  /*9e00*/  HADD2.F32 R57, -RZ, R57.H0_H0 ;  /* 0x20000039ff397230 */ /* 0x000fe20000004100 */
[----:B-----5:R-:W-:Y:S01]  /*9e10*/  LOP3.LUT R32, R68, 0x18, R144, 0xf8, !PT ;  /* 0x0000001844207812 */ /* 0x020fe200078ef890 */
[----:B------:R-:W-:Y:S01]  /*9e20*/  HADD2.F32 R55, -RZ, R55.H0_H0 ;  /* 0x20000037ff377230 */ /* 0x000fe20000004100 */
[----:B------:R-:W-:Y:S01]  /*9e30*/  LOP3.LUT R33, R0, 0xfffffffe, RZ, 0xc0, !PT ;  /* 0xfffffffe00217812 */ /* 0x000fe200078ec0ff */
[----:B------:R-:W-:Y:S01]  /*9e40*/  HADD2.F32 R56, -RZ, R56.H0_H0 ;  /* 0x20000038ff387230 */ /* 0x000fe20000004100 */
[----:B------:R-:W-:Y:S02]  /*9e50*/  LOP3.LUT R32, R32, R65, RZ, 0x3c, !PT ;  /* 0x0000004120207212 */ /* 0x000fe400078e3cff */
[----:B------:R-:W-:Y:S01]  /*9e60*/  SHF.R.U64 R20, R20, 0x10, R21 ;  /* 0x0000001014147819 */ /* 0x000fe20000001215 */
[----:B------:R-:W-:Y:S01]  /*9e70*/  IMAD.IADD R0, R36, 0x1, -R33 ;  /* 0x0000000124007824 */ /* 0x000fe200078e0a21 */
[----:B------:R-:W-:Y:S01]  /*9e80*/  SHF.R.U32.HI R54, RZ, 0x10, R21 ;  /* 0x00000010ff367819 */ /* 0x000fe20000011615 */
[----:B------:R-:W-:Y:S01]  /*9e90*/  IMAD.IADD R34, R67, 0x1, R32 ;  /* 0x0000000143227824 */ /* 0x000fe200078e0220 */
[----:B------:R-:W-:-:S02]  /*9ea0*/  SHF.R.U64 R21, R4, 0x10, R5 ;  /* 0x0000001004157819 */ /* 0x000fc40000001205 */
[----:B------:R-:W-:Y:S02]  /*9eb0*/  LEA.HI R0, R3, R0, RZ, 0x1d ;  /* 0x0000000003007211 */ /* 0x000fe400078fe8ff */
[----:B------:R-:W-:Y:S01]  /*9ec0*/  SHF.R.U32.HI R58, RZ, 0x10, R5 ;  /* 0x00000010ff3a7819 */ /* 0x000fe20000011605 */
[----:B------:R-:W-:Y:S01]  /*9ed0*/  HADD2.F32 R21, -RZ, R21.H0_H0 ;  /* 0x20000015ff157230 */ /* 0x000fe20000004100 */
[----:B------:R-:W-:Y:S02]  /*9ee0*/  SHF.R.S32.HI R33, RZ, 0x1f, R0 ;  /* 0x0000001fff217819 */ /* 0x000fe40000011400 */
[----:B------:R-:W-:Y:S01]  /*9ef0*/  SHF.R.U64 R5, R6, 0x10, R7 ;  /* 0x0000001006057819 */ /* 0x000fe20000001207 */
[----:B------:R-:W-:Y:S01]  /*9f00*/  HADD2.F32 R58, -RZ, R58.H0_H0 ;  /* 0x2000003aff3a7230 */ /* 0x000fe20000004100 */
[----:B------:R-:W-:Y:S01]  /*9f10*/  LEA.HI R33, R33, R0, RZ, 0x2 ;  /* 0x0000000021217211 */ /* 0x000fe200078f10ff */
[----:B------:R-:W-:Y:S01]  /*9f20*/  IMAD.SHL.U32 R0, R0, 0x8, RZ ;  /* 0x0000000800007824 */ /* 0x000fe200078e00ff */
[----:B------:R-:W-:-:S02]  /*9f30*/  SHF.R.U64 R4, R22, 0x10, R23 ;  /* 0x0000001016047819 */ /* 0x000fc40000001217 */
[----:B------:R-:W-:Y:S02]  /*9f40*/  SHF.R.S32.HI R33, RZ, 0x2, R33 ;  /* 0x00000002ff217819 */ /* 0x000fe40000011421 */
[----:B------:R-:W-:Y:S02]  /*9f50*/  LOP3.LUT R32, R68, 0x18, R0, 0xf8, !PT ;  /* 0x0000001844207812 */ /* 0x000fe400078ef800 */
[----:B------:R-:W-:Y:S01]  /*9f60*/  SHF.R.U32.HI R23, RZ, 0x10, R23 ;  /* 0x00000010ff177819 */ /* 0x000fe20000011617 */
[----:B------:R-:W-:Y:S01]  /*9f70*/  IMAD R36, R33, 0x1800, R67 ;  /* 0x0000180021247824 */ /* 0x000fe200078e0243 */
[----:B------:R-:W-:Y:S02]  /*9f80*/  LOP3.LUT R37, R32, R65, RZ, 0x3c, !PT ;  /* 0x0000004120257212 */ /* 0x000fe400078e3cff */
[----:B------:R-:W-:-:S03]  /*9f90*/  SHF.R.U32.HI R63, RZ, 0x10, R7 ;  /* 0x00000010ff3f7819 */ /* 0x000fc60000011607 */
[----:B------:R-:W-:-:S04]  /*9fa0*/  IMAD.IADD R37, R36, 0x1, R37 ;  /* 0x0000000124257824 */ /* 0x000fc800078e0225 */
[----:B------:R-:W-:-:S05]  /*9fb0*/  IMAD R40, R37, 0x2, R16 ;  /* 0x0000000225287824 */ /* 0x000fca00078e0210 */
[----:B------:R-:W0:Y:S02]  /*9fc0*/  LDS.128 R36, [R40+0xda00] ;  /* 0x00da000028247984 */ /* 0x000e240000000c00 */
[--C-:B0-----:R-:W-:Y:S02]  /*9fd0*/  HADD2.F32 R6, -RZ, R37.reuse.H0_H0 ;  /* 0x20000025ff067230 */ /* 0x101fe40000004100 */
[----:B------:R-:W-:Y:S02]  /*9fe0*/  HADD2.F32 R37, -RZ, R37.H1_H1 ;  /* 0x30000025ff257230 */ /* 0x000fe40000004100 */
[----:B------:R-:W-:Y:S02]  /*9ff0*/  HADD2.F32 R51, -RZ, R36.H0_H0 ;  /* 0x20000024ff337230 */ /* 0x000fe40000004100 */
[C---:B------:R-:W-:Y:S01]  /*a000*/  FMUL.FTZ R59, R6.reuse, R57 ;  /* 0x00000039063b7220 */ /* 0x040fe20000410000 */
[----:B------:R-:W-:Y:S01]  /*a010*/  FMUL.FTZ R61, R6, R55 ;  /* 0x00000037063d7220 */ /* 0x000fe20000410000 */
[----:B------:R-:W-:-:S02]  /*a020*/  HADD2.F32 R52, -RZ, R38.H0_H0 ;  /* 0x20000026ff347230 */ /* 0x000fc40000004100 */
[--C-:B------:R-:W-:Y:S02]  /*a030*/  HADD2.F32 R53, -RZ, R39.reuse.H0_H0 ;  /* 0x20000027ff357230 */ /* 0x100fe40000004100 */
[----:B------:R-:W-:Y:S02]  /*a040*/  HADD2.F32 R39, -RZ, R39.H1_H1 ;  /* 0x30000027ff277230 */ /* 0x000fe40000004100 */
[----:B------:R-:W-:Y:S02]  /*a050*/  HADD2.F32 R36, -RZ, R36.H1_H1 ;  /* 0x30000024ff247230 */ /* 0x000fe40000004100 */
[----:B------:R-:W-:Y:S02]  /*a060*/  HADD2.F32 R38, -RZ, R38.H1_H1 ;  /* 0x30000026ff267230 */ /* 0x000fe40000004100 */
[----:B--2---:R-:W-:-:S05]  /*a070*/  IMAD R0, R34, 0x2, R35 ;  /* 0x0000000222007824 */ /* 0x004fca00078e0223 */
[----:B------:R-:W0:Y:S02]  /*a080*/  LDS.128 R32, [R0] ;  /* 0x0000000000207984 */ /* 0x000e240000000c00 */
[--C-:B0-----:R-:W-:Y:S02]  /*a090*/  HADD2.F32 R22, -RZ, R33.reuse.H0_H0 ;  /* 0x20000021ff167230 */ /* 0x101fe40000004100 */
[----:B------:R-:W-:Y:S02]  /*a0a0*/  HADD2.F32 R50, -RZ, R33.H1_H1 ;  /* 0x30000021ff327230 */ /* 0x000fe40000004100 */
[----:B------:R-:W-:Y:S02]  /*a0b0*/  HADD2.F32 R49, -RZ, R32.H0_H0 ;  /* 0x20000020ff317230 */ /* 0x000fe40000004100 */
[----:B------:R-:W-:Y:S01]  /*a0c0*/  FFMA.FTZ R6, R22, R55, -R59 ;  /* 0x0000003716067223 */ /* 0x000fe2000001083b */
[----:B------:R-:W-:Y:S02]  /*a0d0*/  HADD2.F32 R55, -RZ, R54.H0_H0 ;  /* 0x20000036ff377230 */ /* 0x000fe40000004100 */
[----:B------:R-:W-:Y:S01]  /*a0e0*/  FMUL.FTZ R59, R37, R58 ;  /* 0x0000003a253b7220 */ /* 0x000fe20000410000 */
[----:B------:R-:W-:-:S02]  /*a0f0*/  HADD2.F32 R54, -RZ, R60.H0_H0 ;  /* 0x2000003cff367230 */ /* 0x000fc40000004100 */
[----:B------:R-:W-:Y:S01]  /*a100*/  FFMA.FTZ R22, R22, R57, R61 ;  /* 0x0000003916167223 */ /* 0x000fe2000001003d */
[----:B------:R-:W-:Y:S01]  /*a110*/  FMUL.FTZ R60, R51, R56 ;  /* 0x00000038333c7220 */ /* 0x000fe20000410000 */
[-C--:B------:R-:W-:Y:S01]  /*a120*/  FMUL.FTZ R57, R37, R55.reuse ;  /* 0x0000003725397220 */ /* 0x080fe20000410000 */
[C---:B------:R-:W-:Y:S01]  /*a130*/  FFMA.FTZ R37, R50.reuse, R55, -R59 ;  /* 0x0000003732257223 */ /* 0x040fe2000001083b */
[----:B------:R-:W-:Y:S02]  /*a140*/  HADD2.F32 R55, -RZ, R62.H0_H0 ;  /* 0x2000003eff377230 */ /* 0x000fe40000004100 */
[----:B------:R-:W-:Y:S01]  /*a150*/  FMUL.FTZ R51, R51, R54 ;  /* 0x0000003633337220 */ /* 0x000fe20000410000 */
[----:B------:R-:W-:Y:S01]  /*a160*/  FFMA.FTZ R57, R50, R58, R57 ;  /* 0x0000003a32397223 */ /* 0x000fe20000010039 */
[----:B------:R-:W-:Y:S02]  /*a170*/  HADD2.F32 R33, -RZ, R34.H0_H0 ;  /* 0x20000022ff217230 */ /* 0x000fe40000004100 */
[----:B------:R-:W-:Y:S01]  /*a180*/  FFMA.FTZ R60, R49, R54, -R60 ;  /* 0x00000036313c7223 */ /* 0x000fe2000001083c */
[----:B------:R-:W-:-:S02]  /*a190*/  HADD2.F32 R50, -RZ, R64.H0_H0 ;  /* 0x20000040ff327230 */ /* 0x000fc40000004100 */
[----:B------:R-:W-:Y:S01]  /*a1a0*/  FFMA.FTZ R51, R49, R56, R51 ;  /* 0x0000003831337223 */ /* 0x000fe20000010033 */
[C---:B------:R-:W-:Y:S01]  /*a1b0*/  FMUL.FTZ R58, R52.reuse, R55 ;  /* 0x00000037343a7220 */ /* 0x040fe20000410000 */
[----:B------:R-:W-:Y:S02]  /*a1c0*/  HADD2.F32 R56, -RZ, R62.H1_H1 ;  /* 0x3000003eff387230 */ /* 0x000fe40000004100 */
[----:B------:R-:W-:Y:S02]  /*a1d0*/  HADD2.F32 R54, -RZ, R64.H1_H1 ;  /* 0x30000040ff367230 */ /* 0x000fe40000004100 */
[-C--:B------:R-:W-:Y:S01]  /*a1e0*/  FMUL.FTZ R62, R52, R50.reuse ;  /* 0x00000032343e7220 */ /* 0x080fe20000410000 */
[----:B------:R-:W-:Y:S02]  /*a1f0*/  HADD2.F32 R7, -RZ, R35.H0_H0 ;  /* 0x20000023ff077230 */ /* 0x000fe40000004100 */
[----:B------:R-:W-:Y:S01]  /*a200*/  FFMA.FTZ R58, R33, R50, -R58 ;  /* 0x00000032213a7223 */ /* 0x000fe2000001083a */
[----:B------:R-:W-:-:S02]  /*a210*/  HADD2.F32 R52, -RZ, R63.H0_H0 ;  /* 0x2000003fff347230 */ /* 0x000fc40000004100 */
[C---:B------:R-:W-:Y:S01]  /*a220*/  FMUL.FTZ R64, R53.reuse, R56 ;  /* 0x0000003835407220 */ /* 0x040fe20000410000 */
[----:B------:R-:W-:Y:S02]  /*a230*/  HADD2.F32 R50, -RZ, R23.H0_H0 ;  /* 0x20000017ff327230 */ /* 0x000fe40000004100 */
[-C--:B------:R-:W-:Y:S01]  /*a240*/  FMUL.FTZ R53, R53, R54.reuse ;  /* 0x0000003635357220 */ /* 0x080fe20000410000 */
[----:B------:R-:W-:Y:S02]  /*a250*/  HADD2.F32 R35, -RZ, R35.H1_H1 ;  /* 0x30000023ff237230 */ /* 0x000fe40000004100 */
[----:B------:R-:W-:Y:S01]  /*a260*/  FFMA.FTZ R64, R7, R54, -R64 ;  /* 0x0000003607407223 */ /* 0x000fe20000010840 */
[----:B------:R-:W-:Y:S01]  /*a270*/  FMUL.FTZ R66, R39, R52 ;  /* 0x0000003427427220 */ /* 0x000fe20000410000 */
[----:B------:R-:W-:Y:S01]  /*a280*/  FFMA.FTZ R53, R7, R56, R53 ;  /* 0x0000003807357223 */ /* 0x000fe20000010035 */
        /* <DEDUP_REMOVED lines=27> */
.L_x_9863:
[----:B------:R-:W-:Y:S05]  /*a440*/  BSYNC B1 ;  /* 0x0000000000017941 */ /* 0x000fea0003800000 */
.L_x_9862:
[----:B------:R-:W-:Y:S04]  /*a450*/  BSSY B1, `(.L_x_9864) ;  /* 0x0000066000017945 */ /* 0x000fe80003800000 */
[----:B------:R-:W-:Y:S05]  /*a460*/  @P1 BRA `(.L_x_9865) ;  /* 0x0000000400901947 */ /* 0x000fea0003800000 */
[----:B0-----:R-:W2:Y:S04]  /*a470*/  LDL R0, [R1+0x60] ;  /* 0x0000600001007983 */ /* 0x001ea80000100800 */
[----:B------:R-:W3:Y:S01]  /*a480*/  LDL R53, [R1+0xdc] ;  /* 0x0000dc0001357983 */ /* 0x000ee20000100800 */
[--C-:B------:R-:W-:Y:S01]  /*a490*/  SHF.R.U64 R24, R24, 0x10, R25.reuse ;  /* 0x0000001018187819 */ /* 0x100fe20000001219 */
[--C-:B------:R-:W-:Y:S01]  /*a4a0*/  HADD2.F32 R33, -RZ, R48.reuse.H1_H1 ;  /* 0x30000030ff217230 */ /* 0x100fe20000004100 */
[----:B------:R-:W-:Y:S01]  /*a4b0*/  SHF.R.U32.HI R34, RZ, 0x10, R25 ;  /* 0x00000010ff227819 */ /* 0x000fe20000011619 */
[----:B------:R-:W-:Y:S01]  /*a4c0*/  HADD2.F32 R48, -RZ, R48.H0_H0 ;  /* 0x20000030ff307230 */ /* 0x000fe20000004100 */
[--C-:B------:R-:W-:Y:S02]  /*a4d0*/  SHF.R.U32.HI R35, RZ, 0x10, R9.reuse ;  /* 0x00000010ff237819 */ /* 0x100fe40000011609 */
[----:B------:R-:W-:-:S02]  /*a4e0*/  SHF.R.U64 R50, R8, 0x10, R9 ;  /* 0x0000001008327819 */ /* 0x000fc40000001209 */
[--C-:B------:R-:W-:Y:S01]  /*a4f0*/  SHF.R.U64 R52, R26, 0x10, R27.reuse ;  /* 0x000000101a347819 */ /* 0x100fe2000000121b */
[----:B------:R-:W-:Y:S01]  /*a500*/  HADD2.F32 R35, -RZ, R35.H0_H0 ;  /* 0x20000023ff237230 */ /* 0x000fe20000004100 */
[----:B------:R-:W-:Y:S02]  /*a510*/  SHF.R.U32.HI R51, RZ, 0x10, R27 ;  /* 0x00000010ff337819 */ /* 0x000fe4000001161b */
[--C-:B------:R-:W-:Y:S02]  /*a520*/  SHF.R.U64 R49, R10, 0x10, R11.reuse ;  /* 0x000000100a317819 */ /* 0x100fe4000000120b */
[----:B------:R-:W-:Y:S01]  /*a530*/  SHF.R.U32.HI R40, RZ, 0x10, R11 ;  /* 0x00000010ff287819 */ /* 0x000fe2000001160b */
[----:B--2---:R-:W-:-:S05]  /*a540*/  IMAD.IADD R0, R156, 0x1, R0 ;  /* 0x000000019c007824 */ /* 0x004fca00078e0200 */
[----:B------:R-:W-:-:S04]  /*a550*/  SHF.R.S32.HI R5, RZ, 0x1f, R0 ;  /* 0x0000001fff057819 */ /* 0x000fc80000011400 */
[----:B------:R-:W-:-:S04]  /*a560*/  LEA.HI R5, R5, R0, RZ, 0x3 ;  /* 0x0000000005057211 */ /* 0x000fc800078f18ff */
[----:B------:R-:W-:-:S04]  /*a570*/  SHF.R.S32.HI R0, RZ, 0x3, R5 ;  /* 0x00000003ff007819 */ /* 0x000fc80000011405 */
[----:B------:R-:W-:-:S04]  /*a580*/  LEA.HI R0, R3, R0, RZ, 0x1d ;  /* 0x0000000003007211 */ /* 0x000fc800078fe8ff */
[----:B------:R-:W-:-:S04]  /*a590*/  SHF.R.S32.HI R5, RZ, 0x1f, R0 ;  /* 0x0000001fff057819 */ /* 0x000fc80000011400 */
[----:B------:R-:W-:Y:S01]  /*a5a0*/  LEA.HI R5, R5, R0, RZ, 0x2 ;  /* 0x0000000005057211 */ /* 0x000fe200078f10ff */
[----:B------:R-:W-:-:S03]  /*a5b0*/  IMAD.SHL.U32 R0, R0, 0x8, RZ ;  /* 0x0000000800007824 */ /* 0x000fc600078e00ff */
[----:B------:R-:W-:Y:S02]  /*a5c0*/  SHF.R.S32.HI R5, RZ, 0x2, R5 ;  /* 0x00000002ff057819 */ /* 0x000fe40000011405 */
[----:B-----5:R-:W-:-:S03]  /*a5d0*/  LOP3.LUT R0, R68, 0x18, R0, 0xf8, !PT ;  /* 0x0000001844007812 */ /* 0x020fc600078ef800 */
[----:B------:R-:W-:Y:S01]  /*a5e0*/  IMAD R20, R5, 0x1800, R67 ;  /* 0x0000180005147824 */ /* 0x000fe200078e0243 */
[----:B------:R-:W-:Y:S01]  /*a5f0*/  LOP3.LUT R21, R0, R65, RZ, 0x3c, !PT ;  /* 0x0000004100157212 */ /* 0x000fe200078e3cff */
[----:B---3--:R-:W0:Y:S04]  /*a600*/  LDS.128 R4, [R53] ;  /* 0x0000000035047984 */ /* 0x008e280000000c00 */
[----:B------:R-:W-:-:S04]  /*a610*/  IMAD.IADD R21, R20, 0x1, R21 ;  /* 0x0000000114157824 */ /* 0x000fc800078e0215 */
        /* <DEDUP_REMOVED lines=15> */
[----:B------:R-:W-:Y:S01]  /*a710*/  FMUL.FTZ R36, R26, R35 ;  /* 0x000000231a247220 */ /* 0x000fe20000410000 */
[----:B------:R-:W-:Y:S02]  /*a720*/  HADD2.F32 R34, -RZ, R45.H0_H0 ;  /* 0x2000002dff227230 */ /* 0x000fe40000004100 */
[C---:B------:R-:W-:Y:S01]  /*a730*/  FFMA.FTZ R37, R8.reuse, R33, -R37 ;  /* 0x0000002108257223 */ /* 0x040fe20000010825 */
[----:B------:R-:W-:Y:S01]  /*a740*/  FFMA.FTZ R39, R8, R48, R39 ;  /* 0x0000003008277223 */ /* 0x000fe20000010027 */
[----:B------:R-:W-:Y:S02]  /*a750*/  HADD2.F32 R8, -RZ, R47.H0_H0 ;  /* 0x2000002fff087230 */ /* 0x000fe40000004100 */
[-C--:B------:R-:W-:Y:S01]  /*a760*/  FMUL.FTZ R38, R26, R25.reuse ;  /* 0x000000191a267220 */ /* 0x080fe20000410000 */
[----:B------:R-:W-:Y:S01]  /*a770*/  FMUL.FTZ R26, R21, R34 ;  /* 0x00000022151a7220 */ /* 0x000fe20000410000 */
[----:B------:R-:W-:Y:S02]  /*a780*/  HADD2.F32 R27, -RZ, R22.H0_H0 ;  /* 0x20000016ff1b7230 */ /* 0x000fe40000004100 */
[----:B------:R-:W-:Y:S01]  /*a790*/  FFMA.FTZ R36, R9, R25, -R36 ;  /* 0x0000001909247223 */ /* 0x000fe20000010824 */
[----:B------:R-:W-:-:S02]  /*a7a0*/  HADD2.F32 R45, -RZ, R45.H1_H1 ;  /* 0x3000002dff2d7230 */ /* 0x000fc40000004100 */
[-C--:B------:R-:W-:Y:S01]  /*a7b0*/  FMUL.FTZ R21, R21, R8.reuse ;  /* 0x0000000815157220 */ /* 0x080fe20000410000 */
[----:B------:R-:W-:Y:S01]  /*a7c0*/  FFMA.FTZ R25, R5, R8, -R26 ;  /* 0x0000000805197223 */ /* 0x000fe2000001081a */
[--C-:B------:R-:W-:Y:S02]  /*a7d0*/  HADD2.F32 R8, -RZ, R46.reuse.H1_H1 ;  /* 0x3000002eff087230 */ /* 0x100fe40000004100 */
[----:B------:R-:W-:Y:S01]  /*a7e0*/  FFMA.FTZ R38, R9, R35, R38 ;  /* 0x0000002309267223 */ /* 0x000fe20000010026 */
[----:B------:R-:W-:Y:S01]  /*a7f0*/  FFMA.FTZ R34, R5, R34, R21 ;  /* 0x0000002205227223 */ /* 0x000fe20000010015 */
[----:B------:R-:W-:Y:S02]  /*a800*/  HADD2.F32 R32, -RZ, R23.H0_H0 ;  /* 0x20000017ff207230 */ /* 0x000fe40000004100 */
[C---:B------:R-:W-:Y:S01]  /*a810*/  FMUL.FTZ R5, R27.reuse, R45 ;  /* 0x0000002d1b057220 */ /* 0x040fe20000410000 */
[----:B------:R-:W-:Y:S02]  /*a820*/  HADD2.F32 R47, -RZ, R47.H1_H1 ;  /* 0x3000002fff2f7230 */ /* 0x000fe40000004100 */
[----:B------:R-:W-:Y:S01]  /*a830*/  FMUL.FTZ R9, R27, R8 ;  /* 0x000000081b097220 */ /* 0x000fe20000410000 */
[----:B------:R-:W-:-:S02]  /*a840*/  HADD2.F32 R46, -RZ, R46.H0_H0 ;  /* 0x2000002eff2e7230 */ /* 0x000fc40000004100 */
[----:B------:R-:W-:Y:S01]  /*a850*/  FFMA.FTZ R27, R10, R8, -R5 ;  /* 0x000000080a1b7223 */ /* 0x000fe20000010805 */
[----:B------:R-:W-:Y:S02]  /*a860*/  HADD2.F32 R26, -RZ, R40.H0_H0 ;  /* 0x20000028ff1a7230 */ /* 0x000fe40000004100 */
[C---:B------:R-:W-:Y:S01]  /*a870*/  FMUL.FTZ R5, R32.reuse, R47 ;  /* 0x0000002f20057220 */ /* 0x040fe20000410000 */
[----:B------:R-:W-:Y:S02]  /*a880*/  HADD2.F32 R23, -RZ, R23.H1_H1 ;  /* 0x30000017ff177230 */ /* 0x000fe40000004100 */
[-C--:B------:R-:W-:Y:S01]  /*a890*/  FMUL.FTZ R40, R32, R46.reuse ;  /* 0x0000002e20287220 */ /* 0x080fe20000410000 */
[----:B------:R-:W-:Y:S02]  /*a8a0*/  HADD2.F32 R8, -RZ, R51.H0_H0 ;  /* 0x20000033ff087230 */ /* 0x000fe40000004100 */
[----:B------:R-:W-:Y:S01]  /*a8b0*/  FFMA.FTZ R46, R11, R46, R5 ;  /* 0x0000002e0b2e7223 */ /* 0x000fe20000010005 */
[----:B------:R-:W-:-:S02]  /*a8c0*/  HADD2.F32 R20, -RZ, R20.H1_H1 ;  /* 0x30000014ff147230 */ /* 0x000fc40000004100 */
[----:B------:R-:W-:Y:S01]  /*a8d0*/  FFMA.FTZ R40, R11, R47, -R40 ;  /* 0x0000002f0b287223 */ /* 0x000fe20000010828 */
        /* <DEDUP_REMOVED lines=13> */
[----:B------:R-:W-:Y:S01]  /*a9b0*/  FMUL.FTZ R33, R22, R21 ;  /* 0x0000001516217220 */ /* 0x000fe20000410000 */
[----:B------:R-:W-:Y:S01]  /*a9c0*/  FFMA.FTZ R8, R4, R5, -R7 ;  /* 0x0000000504087223 */ /* 0x000fe20000010807 */
[----:B------:R-:W-:Y:S01]  /*a9d0*/  FMUL.FTZ R22, R22, R9 ;  /* 0x0000000916167220 */ /* 0x000fe20000410000 */
[----:B------:R-:W-:Y:S01]  /*a9e0*/  FFMA.FTZ R23, R4, R11, R20 ;  /* 0x0000000b04177223 */ /* 0x000fe20000010014 */
[C---:B------:R-:W-:Y:S01]  /*a9f0*/  FFMA.FTZ R20, R6.reuse, R9, -R33 ;  /* 0x0000000906147223 */ /* 0x040fe20000010821 */
[----:B------:R-:W-:Y:S01]  /*aa00*/  F2FP.F16.F32.PACK_AB R7, R35, R40 ;  /* 0x000000282307723e */ /* 0x000fe200000000ff */
        /* <DEDUP_REMOVED lines=10> */
.L_x_9865:
[----:B------:R-:W-:Y:S05]  /*aab0*/  BSYNC B1 ;  /* 0x0000000000017941 */ /* 0x000fea0003800000 */
.L_x_9864:
[----:B------:R-:W-:Y:S05]  /*aac0*/  @P2 BRA `(.L_x_9846) ;  /* 0x0000000400b02947 */ /* 0x000fea0003800000 */
[----:B01----:R-:W2:Y:S04]  /*aad0*/  LDL R0, [R1+0x64] ;  /* 0x0000640001007983 */ /* 0x003ea80000100800 */
[----:B------:R-:W3:Y:S01]  /*aae0*/  LDL R4, [R1+0xc4] ;  /* 0x0000c40001047983 */ /* 0x000ee20000100800 */
[----:B------:R-:W-:Y:S01]  /*aaf0*/  HADD2.F32 R27, -RZ, R41.H1_H1 ;  /* 0x30000029ff1b7230 */ /* 0x000fe20000004100 */
[--C-:B------:R-:W-:Y:S01]  /*ab00*/  SHF.R.U32.HI R24, RZ, 0x10, R13.reuse ;  /* 0x00000010ff187819 */ /* 0x100fe2000001160d */
[----:B------:R-:W-:Y:S01]  /*ab10*/  HADD2.F32 R25, -RZ, R43.H1_H1 ;  /* 0x3000002bff197230 */ /* 0x000fe20000004100 */
[----:B------:R-:W-:Y:S02]  /*ab20*/  SHF.R.U64 R34, R12, 0x10, R13 ;  /* 0x000000100c227819 */ /* 0x000fe4000000120d */
[----:B------:R-:W-:-:S02]  /*ab30*/  SHF.R.U64 R36, R28, 0x10, R29 ;  /* 0x000000101c247819 */ /* 0x000fc4000000121d */
[----:B------:R-:W-:Y:S01]  /*ab40*/  SHF.R.U32.HI R26, RZ, 0x10, R29 ;  /* 0x00000010ff1a7819 */ /* 0x000fe2000001161d */
[----:B------:R-:W-:Y:S01]  /*ab50*/  HADD2.F32 R24, -RZ, R24.H0_H0 ;  /* 0x20000018ff187230 */ /* 0x000fe20000004100 */
[--C-:B------:R-:W-:Y:S02]  /*ab60*/  SHF.R.U64 R35, R30, 0x10, R31.reuse ;  /* 0x000000101e237819 */ /* 0x100fe4000000121f */
[----:B------:R-:W-:Y:S02]  /*ab70*/  SHF.R.U32.HI R32, RZ, 0x10, R31 ;  /* 0x00000010ff207819 */ /* 0x000fe4000001161f */
[--C-:B------:R-:W-:Y:S02]  /*ab80*/  SHF.R.U32.HI R30, RZ, 0x10, R15.reuse ;  /* 0x00000010ff1e7819 */ /* 0x100fe4000001160f */
[----:B------:R-:W-:Y:S01]  /*ab90*/  SHF.R.U64 R33, R14, 0x10, R15 ;  /* 0x000000100e217819 */ /* 0x000fe2000000120f */
[----:B--2---:R-:W-:-:S05]  /*aba0*/  IMAD.IADD R0, R156, 0x1, R0 ;  /* 0x000000019c007824 */ /* 0x004fca00078e0200 */
[----:B------:R-:W-:Y:S01]  /*abb0*/  SHF.R.S32.HI R5, RZ, 0x1f, R0 ;  /* 0x0000001fff057819 */ /* 0x000fe20000011400 */
[----:B---3--:R-:W-:-:S03]  /*abc0*/  IMAD.MOV.U32 R7, RZ, RZ, R4 ;  /* 0x000000ffff077224 */ /* 0x008fc600078e0004 */
[----:B------:R-:W-:-:S04]  /*abd0*/  LEA.HI R4, R5, R0, RZ, 0x3 ;  /* 0x0000000005047211 */ /* 0x000fc800078f18ff */
[----:B------:R-:W-:Y:S02]  /*abe0*/  SHF.R.S32.HI R6, RZ, 0x3, R4 ;  /* 0x00000003ff067819 */ /* 0x000fe40000011404 */
[----:B------:R-:W-:Y:S02]  /*abf0*/  LEA.HI R0, R5, R0, RZ, 0x5 ;  /* 0x0000000005007211 */ /* 0x000fe400078f28ff */
[----:B------:R-:W-:Y:S02]  /*ac00*/  LEA.HI R3, R3, R6, RZ, 0x1d ;  /* 0x0000000603037211 */ /* 0x000fe400078fe8ff */
[----:B------:R-:W-:Y:S02]  /*ac10*/  SHF.R.S32.HI R5, RZ, 0x5, R0 ;  /* 0x00000005ff057819 */ /* 0x000fe40000011400 */
[----:B-----5:R-:W-:Y:S02]  /*ac20*/  LOP3.LUT R4, R68, 0x18, R4, 0xf8, !PT ;  /* 0x0000001844047812 */ /* 0x020fe400078ef804 */
[----:B------:R-:W-:Y:S01]  /*ac30*/  SHF.R.S32.HI R0, RZ, 0x1f, R3 ;  /* 0x0000001fff007819 */ /* 0x000fe20000011403 */
[----:B------:R-:W-:Y:S01]  /*ac40*/  IMAD R5, R5, 0x1800, R67 ;  /* 0x0000180005057824 */ /* 0x000fe200078e0243 */
[----:B------:R-:W-:-:S02]  /*ac50*/  LOP3.LUT R4, R4, R65, RZ, 0x3c, !PT ;  /* 0x0000004104047212 */ /* 0x000fc400078e3cff */
[----:B------:R-:W-:Y:S01]  /*ac60*/  LEA.HI R0, R0, R3, RZ, 0x2 ;  /* 0x0000000300007211 */ /* 0x000fe200078f10ff */
[----:B------:R-:W-:Y:S02]  /*ac70*/  IMAD.SHL.U32 R3, R3, 0x8, RZ ;  /* 0x0000000803037824 */ /* 0x000fe400078e00ff */
[----:B------:R-:W-:Y:S01]  /*ac80*/  IMAD.IADD R5, R5, 0x1, R4 ;  /* 0x0000000105057824 */ /* 0x000fe200078e0204 */
[----:B------:R-:W-:Y:S02]  /*ac90*/  SHF.R.S32.HI R4, RZ, 0x2, R0 ;  /* 0x00000002ff047819 */ /* 0x000fe40000011400 */
[----:B------:R-:W-:-:S03]  /*aca0*/  LOP3.LUT R3, R68, 0x18, R3, 0xf8, !PT ;  /* 0x0000001844037812 */ /* 0x000fc600078ef803 */
[----:B------:R-:W-:Y:S01]  /*acb0*/  IMAD R8, R4, 0x1800, R67 ;  /* 0x0000180004087824 */ /* 0x000fe200078e0243 */
[----:B------:R-:W-:-:S05]  /*acc0*/  LOP3.LUT R3, R3, R65, RZ, 0x3c, !PT ;  /* 0x0000004103037212 */ /* 0x000fca00078e3cff */
[----:B------:R-:W-:-:S04]  /*acd0*/  IMAD.IADD R3, R8, 0x1, R3 ;  /* 0x0000000108037824 */ /* 0x000fc800078e0203 */
[----:B------:R-:W-:Y:S02]  /*ace0*/  IMAD R3, R3, 0x2, R16 ;  /* 0x0000000203037824 */ /* 0x000fe400078e0210 */
[----:B------:R-:W-:-:S03]  /*acf0*/  IMAD R0, R5, 0x2, R7 ;  /* 0x0000000205007824 */ /* 0x000fc600078e0207 */
[----:B------:R-:W0:Y:S04]  /*ad00*/  LDS.128 R8, [R3+0xda00] ;  /* 0x00da000003087984 */ /* 0x000e280000000c00 */
[----:B------:R-:W1:Y:S01]  /*ad10*/  LDS.128 R4, [R0] ;  /* 0x0000000000047984 */ /* 0x000e620000000c00 */
[--C-:B0-----:R-:W-:Y:S02]  /*ad20*/  HADD2.F32 R20, -RZ, R9.reuse.H0_H0 ;  /* 0x20000009ff147230 */ /* 0x101fe40000004100 */
[----:B------:R-:W-:Y:S02]  /*ad30*/  HADD2.F32 R21, -RZ, R9.H1_H1 ;  /* 0x30000009ff157230 */ /* 0x000fe40000004100 */
[----:B-1----:R-:W-:Y:S02]  /*ad40*/  HADD2.F32 R12, -RZ, R5.H0_H0 ;  /* 0x20000005ff0c7230 */ /* 0x002fe40000004100 */
[C---:B------:R-:W-:Y:S01]  /*ad50*/  FMUL.FTZ R29, R20.reuse, R27 ;  /* 0x0000001b141d7220 */ /* 0x040fe20000410000 */
[----:B------:R-:W-:Y:S01]  /*ad60*/  FMUL.FTZ R31, R20, R25 ;  /* 0x00000019141f7220 */ /* 0x000fe20000410000 */
[----:B------:R-:W-:-:S02]  /*ad70*/  HADD2.F32 R20, -RZ, R26.H0_H0 ;  /* 0x2000001aff147230 */ /* 0x000fc40000004100 */
[C---:B------:R-:W-:Y:S01]  /*ad80*/  FFMA.FTZ R28, R12.reuse, R25, -R29 ;  /* 0x000000190c1c7223 */ /* 0x040fe2000001081d */
[----:B------:R-:W-:Y:S02]  /*ad90*/  HADD2.F32 R13, -RZ, R5.H1_H1 ;  /* 0x30000005ff0d7230 */ /* 0x000fe40000004100 */
[C---:B------:R-:W-:Y:S01]  /*ada0*/  FMUL.FTZ R26, R21.reuse, R24 ;  /* 0x00000018151a7220 */ /* 0x040fe20000410000 */
[----:B------:R-:W-:Y:S02]  /*adb0*/  HADD2.F32 R22, -RZ, R11.H0_H0 ;  /* 0x2000000bff167230 */ /* 0x000fe40000004100 */
[----:B------:R-:W-:Y:S02]  /*adc0*/  HADD2.F32 R29, -RZ, R42.H1_H1 ;  /* 0x3000002aff1d7230 */ /* 0x000fe40000004100 */
[----:B------:R-:W-:Y:S02]  /*add0*/  HADD2.F32 R25, -RZ, R44.H1_H1 ;  /* 0x3000002cff197230 */ /* 0x000fe40000004100 */
[----:B------:R-:W-:Y:S01]  /*ade0*/  FFMA.FTZ R31, R12, R27, R31 ;  /* 0x0000001b0c1f7223 */ /* 0x000fe2000001001f */
[----:B------:R-:W-:Y:S01]  /*adf0*/  FMUL.FTZ R12, R21, R20 ;  /* 0x00000014150c7220 */ /* 0x000fe20000410000 */
[----:B------:R-:W-:-:S02]  /*ae00*/  HADD2.F32 R14, -RZ, R7.H0_H0 ;  /* 0x20000007ff0e7230 */ /* 0x000fc40000004100 */
[----:B------:R-:W-:Y:S01]  /*ae10*/  FFMA.FTZ R27, R13, R20, -R26 ;  /* 0x000000140d1b7223 */ /* 0x000fe2000001081a */
[C---:B------:R-:W-:Y:S01]  /*ae20*/  FMUL.FTZ R21, R22.reuse, R29 ;  /* 0x0000001d16157220 */ /* 0x040fe20000410000 */
[----:B------:R-:W-:Y:S02]  /*ae30*/  HADD2.F32 R23, -RZ, R11.H1_H1 ;  /* 0x3000000bff177230 */ /* 0x000fe40000004100 */
[-C--:B------:R-:W-:Y:S01]  /*ae40*/  FMUL.FTZ R22, R22, R25.reuse ;  /* 0x0000001916167220 */ /* 0x080fe20000410000 */
[----:B------:R-:W-:Y:S02]  /*ae50*/  HADD2.F32 R26, -RZ, R30.H0_H0 ;  /* 0x2000001eff1a7230 */ /* 0x000fe40000004100 */
[C---:B------:R-:W-:Y:S01]  /*ae60*/  FFMA.FTZ R25, R14.reuse, R25, -R21 ;  /* 0x000000190e197223 */ /* 0x040fe20000010815 */
[----:B------:R-:W-:Y:S02]  /*ae70*/  HADD2.F32 R15, -RZ, R7.H1_H1 ;  /* 0x30000007ff0f7230 */ /* 0x000fe40000004100 */
[----:B------:R-:W-:Y:S01]  /*ae80*/  FFMA.FTZ R29, R14, R29, R22 ;  /* 0x0000001d0e1d7223 */ /* 0x000fe20000010016 */
[----:B------:R-:W-:-:S02]  /*ae90*/  HADD2.F32 R20, -RZ, R32.H0_H0 ;  /* 0x20000020ff147230 */ /* 0x000fc40000004100 */
[----:B------:R-:W-:Y:S01]  /*aea0*/  FMUL.FTZ R22, R23, R26 ;  /* 0x0000001a17167220 */ /* 0x000fe20000410000 */
[----:B------:R-:W-:Y:S02]  /*aeb0*/  HADD2.F32 R9, -RZ, R8.H0_H0 ;  /* 0x20000008ff097230 */ /* 0x000fe40000004100 */
[----:B------:R-:W-:Y:S01]  /*aec0*/  FFMA.FTZ R24, R13, R24, R12 ;  /* 0x000000180d187223 */ /* 0x000fe2000001000c */
[----:B------:R-:W-:Y:S02]  /*aed0*/  HADD2.F32 R14, -RZ, R41.H0_H0 ;  /* 0x20000029ff0e7230 */ /* 0x000fe40000004100 */
[----:B------:R-:W-:Y:S02]  /*aee0*/  HADD2.F32 R12, -RZ, R43.H0_H0 ;  /* 0x2000002bff0c7230 */ /* 0x000fe40000004100 */
[-C--:B------:R-:W-:Y:S01]  /*aef0*/  FMUL.FTZ R32, R23, R20.reuse ;  /* 0x0000001417207220 */ /* 0x080fe20000410000 */
[----:B------:R-:W-:Y:S02]  /*af00*/  HADD2.F32 R5, -RZ, R4.H0_H0 ;  /* 0x20000004ff057230 */ /* 0x000fe40000004100 */
[----:B------:R-:W-:Y:S01]  /*af10*/  FFMA.FTZ R30, R15, R20, -R22 ;  /* 0x000000140f1e7223 */ /* 0x000fe20000010816 */
[----:B------:R-:W-:-:S02]  /*af20*/  HADD2.F32 R11, -RZ, R10.H0_H0 ;  /* 0x2000000aff0b7230 */ /* 0x000fc40000004100 */
[C---:B------:R-:W-:Y:S01]  /*af30*/  FMUL.FTZ R20, R9.reuse, R14 ;  /* 0x0000000e09147220 */ /* 0x040fe20000410000 */
[----:B------:R-:W-:Y:S02]  /*af40*/  HADD2.F32 R42, -RZ, R42.H0_H0 ;  /* 0x2000002aff2a7230 */ /* 0x000fe40000004100 */
[----:B------:R-:W-:Y:S02]  /*af50*/  HADD2.F32 R44, -RZ, R44.H0_H0 ;  /* 0x2000002cff2c7230 */ /* 0x000fe40000004100 */
[-C--:B------:R-:W-:Y:S01]  /*af60*/  FMUL.FTZ R9, R9, R12.reuse ;  /* 0x0000000c09097220 */ /* 0x080fe20000410000 */
[----:B------:R-:W-:Y:S01]  /*af70*/  FFMA.FTZ R20, R5, R12, -R20 ;  /* 0x0000000c05147223 */ /* 0x000fe20000010814 */
[----:B------:R-:W-:Y:S02]  /*af80*/  HADD2.F32 R7, -RZ, R6.H0_H0 ;  /* 0x20000006ff077230 */ /* 0x000fe40000004100 */
[C---:B------:R-:W-:Y:S01]  /*af90*/  FMUL.FTZ R22, R11.reuse, R42 ;  /* 0x0000002a0b167220 */ /* 0x040fe20000410000 */
[----:B------:R-:W-:Y:S01]  /*afa0*/  FMUL.FTZ R12, R11, R44 ;  /* 0x0000002c0b0c7220 */ /* 0x000fe20000410000 */
[----:B------:R-:W-:-:S02]  /*afb0*/  HADD2.F32 R8, -RZ, R8.H1_H1 ;  /* 0x30000008ff087230 */ /* 0x000fc40000004100 */
[----:B------:R-:W-:Y:S01]  /*afc0*/  FFMA.FTZ R14, R5, R14, R9 ;  /* 0x0000000e050e7223 */ /* 0x000fe20000010009 */
[----:B------:R-:W-:Y:S02]  /*afd0*/  HADD2.F32 R10, -RZ, R10.H1_H1 ;  /* 0x3000000aff0a7230 */ /* 0x000fe40000004100 */
        /* <DEDUP_REMOVED lines=12> */
[----:B------:R-:W-:Y:S01]  /*b0a0*/  FFMA.FTZ R32, R15, R26, R32 ;  /* 0x0000001a0f207223 */ /* 0x000fe20000010020 */
        /* <DEDUP_REMOVED lines=14> */
.L_x_9846:
[----:B------:R-:W-:Y:S05]  /*b190*/  BSYNC B0 ;  /* 0x0000000000007941 */ /* 0x000fea0003800000 */
.L_x_9839:
        /* <DEDUP_REMOVED lines=8> */
.L_x_9837:
[----:B0--3--:R-:W3:Y:S02]  /*b220*/  LDL R0, [R1+0x4c] ;  /* 0x00004c0001007983 */ /* 0x009ee40000100800 */
[----:B---3--:R-:W-:-:S13]  /*b230*/  ISETP.NE.AND P0, PT, R0, 0x3, PT ;  /* 0x000000030000780c */ /* 0x008fda0003f05270 */
[----:B------:R-:W-:Y:S05]  /*b240*/  @!P0 BRA `(.L_x_9866) ;  /* 0x0000000000048947 */ /* 0x000fea0003800000 */
[----:B------:R-:W-:Y:S01]  /*b250*/  BPT.TRAP 0x1 ;  /* 0x000000040000795c */ /* 0x000fe20000300000 */
.L_x_9866:
[----:B--2-4-:R-:W2:Y:S01]  /*b260*/  LDL R3, [R1+0x5c] ;  /* 0x00005c0001037983 */ /* 0x014ea20000100800 */
[----:B------:R-:W-:Y:S01]  /*b270*/  IMAD R0, R147, 0x8, R16 ;  /* 0x0000000893007824 */ /* 0x000fe200078e0210 */
[----:B--2---:R-:W-:-:S04]  /*b280*/  SHF.L.U32 R5, R3, 0x1f, RZ ;  /* 0x0000001f03057819 */ /* 0x004fc800000006ff */
[----:B------:R0:W2:Y:S01]  /*b290*/  SYNCS.PHASECHK.TRANS64.TRYWAIT P1, [R0+URZ+0x31c30], R5 ;  /* 0x031c3005000075a7 */ /* 0x0000a2000802017f */
[----:B------:R-:W-:Y:S05]  /*b2a0*/  @!P0 BRA `(.L_x_9867) ;  /* 0x0000000000048947 */ /* 0x000fea0003800000 */
[----:B------:R-:W-:Y:S01]  /*b2b0*/  BPT.TRAP 0x1 ;  /* 0x000000040000795c */ /* 0x000fe20000300000 */
.L_x_9867:
[----:B------:R-:W-:Y:S02]  /*b2c0*/  IMAD R2, R2, 0x1000, R16 ;  /* 0x0000100002027824 */ /* 0x000fe400078e0210 */
[----:B------:R-:W-:Y:S02]  /*b2d0*/  VIADD R4, R16, 0x16a00 ;  /* 0x00016a0010047836 */ /* 0x000fe40000000000 */
[----:B------:R-:W-:-:S03]  /*b2e0*/  VIADD R3, R2, 0xda00 ;  /* 0x0000da0002037836 */ /* 0x000fc60000000000 */
[----:B------:R-:W-:Y:S02]  /*b2f0*/  SHF.R.U32.HI R2, RZ, 0x4, R4 ;  /* 0x00000004ff027819 */ /* 0x000fe40000011604 */
[----:B------:R-:W-:Y:S02]  /*b300*/  SHF.R.U32.HI R3, RZ, 0x4, R3 ;  /* 0x00000004ff037819 */ /* 0x000fe40000011603 */
[----:B------:R-:W-:Y:S02]  /*b310*/  LOP3.LUT R2, R2, 0x3fff, RZ, 0xc0, !PT ;  /* 0x00003fff02027812 */ /* 0x000fe400078ec0ff */
[----:B------:R-:W-:Y:S02]  /*b320*/  LOP3.LUT R3, R3, 0x3fff, RZ, 0xc0, !PT ;  /* 0x00003fff03037812 */ /* 0x000fe400078ec0ff */
[----:B------:R-:W-:-:S05]  /*b330*/  LOP3.LUT R2, R2, 0x10000, RZ, 0xfc, !PT ;  /* 0x0001000002027812 */ /* 0x000fca00078efcff */
[----:B------:R3:W-:Y:S01]  /*b340*/  STL [R1+0x7c], R2 ;  /* 0x00007c0201007387 */ /* 0x0007e20000100800 */
[----:B--2---:R-:W-:Y:S05]  /*b350*/  @P1 BRA `(.L_x_9868) ;  /* 0x0000000000081947 */ /* 0x004fea0003800000 */
[----:B------:R-:W2:Y:S02]  /*b360*/  SYNCS.PHASECHK.TRANS64.TRYWAIT P1, [R0+URZ+0x31c30], R5 ;  /* 0x031c3005000075a7 */ /* 0x000ea4000802017f */
[----:B--2---:R-:W-:Y:S05]  /*b370*/  @!P1 BRA `(.L_x_9869) ;  /* 0x00000148008c9947 */ /* 0x004fea0003800000 */
.L_x_9868:
[----:B------:R-:W4:Y:S01]  /*b380*/  LDL R4, [R1+0x7c] ;  /* 0x00007c0001047983 */ /* 0x000f220000100800 */
[----:B---3--:R-:W-:Y:S01]  /*b390*/  LOP3.LUT R2, R3, 0x10000, RZ, 0xfc, !PT ;  /* 0x0001000003027812 */ /* 0x008fe200078efcff */
[----:B------:R-:W-:Y:S01]  /*b3a0*/  IMAD.MOV.U32 R15, RZ, RZ, -0x7fffffe0 ;  /* 0x80000020ff0f7424 */ /* 0x000fe200078e00ff */
[----:B------:R-:W-:Y:S01]  /*b3b0*/  P2R R96, PR, RZ, 0x1 ;  /* 0x00000001ff607803 */ /* 0x000fe20000000000 */
[----:B------:R-:W-:Y:S01]  /*b3c0*/  IMAD.MOV.U32 R3, RZ, RZ, -0x7fffffe0 ;  /* 0x80000020ff037424 */ /* 0x000fe200078e00ff */
[----:B------:R-:W-:Y:S05]  /*b3d0*/  WARPSYNC.ALL ;  /* 0x0000000000007948 */ /* 0x000fea0003800000 */
[----:B------:R-:W-:Y:S01]  /*b3e0*/  R2UR UR7, R15 ;  /* 0x000000000f0772ca */ /* 0x000fe200000e0000 */
[----:B------:R-:W3:Y:S01]  /*b3f0*/  LDL R97, [R1+0x88] ;  /* 0x0000880001617983 */ /* 0x000ee20000100800 */
[----:B------:R-:W-:-:S02]  /*b400*/  R2UR UR4, R2 ;  /* 0x00000000020472ca */ /* 0x000fc400000e0000 */
[C---:B------:R-:W-:Y:S01]  /*b410*/  R2UR UR5, R3.reuse ;  /* 0x00000000030572ca */ /* 0x040fe200000e0000 */
[----:B------:R-:W-:Y:S01]  /*b420*/  WARPGROUP.ARRIVE ;  /* 0x00000000000079c5 */ /* 0x000fe20000000000 */
[----:B0-2---:R-:W-:Y:S02]  /*b430*/  IMAD.MOV.U32 R5, RZ, RZ, -0x7fffffe0 ;  /* 0x80000020ff057424 */ /* 0x005fe400078e00ff */
[----:B------:R-:W-:Y:S01]  /*b440*/  IMAD.MOV.U32 R7, RZ, RZ, -0x7fffffe0 ;  /* 0x80000020ff077424 */ /* 0x000fe200078e00ff */
[C---:B------:R-:W-:Y:S02]  /*b450*/  R2UR UR8, R2.reuse ;  /* 0x00000000020872ca */ /* 0x040fe400000e0000 */
[----:B------:R-:W-:Y:S02]  /*b460*/  R2UR UR9, R3 ;  /* 0x00000000030972ca */ /* 0x000fe400000e0000 */
[----:B------:R-:W-:Y:S02]  /*b470*/  R2UR UR11, R7 ;  /* 0x00000000070b72ca */ /* 0x000fe400000e0000 */
[----:B------:R-:W-:-:S02]  /*b480*/  R2UR UR12, R2 ;  /* 0x00000000020c72ca */ /* 0x000fc400000e0000 */
[C---:B------:R-:W-:Y:S01]  /*b490*/  R2UR UR13, R3.reuse ;  /* 0x00000000030d72ca */ /* 0x040fe200000e0000 */
[----:B------:R-:W-:Y:S01]  /*b4a0*/  IMAD.MOV.U32 R9, RZ, RZ, -0x7fffffe0 ;  /* 0x80000020ff097424 */ /* 0x000fe200078e00ff */
[----:B------:R-:W-:Y:S02]  /*b4b0*/  R2UR UR16, R2 ;  /* 0x00000000021072ca */ /* 0x000fe400000e0000 */
[----:B------:R-:W-:Y:S02]  /*b4c0*/  R2UR UR17, R3 ;  /* 0x00000000031172ca */ /* 0x000fe400000e0000 */
[----:B------:R-:W-:Y:S01]  /*b4d0*/  R2UR UR19, R9 ;  /* 0x00000000091372ca */ /* 0x000fe200000e0000 */
[----:B----4-:R-:W-:-:S05]  /*b4e0*/  IMAD R14, R147, 0x6c0, R4 ;  /* 0x000006c0930e7824 */ /* 0x010fca00078e0204 */
[----:B------:R-:W-:-:S13]  /*b4f0*/  R2UR UR6, R14 ;  /* 0x000000000e0672ca */ /* 0x000fda00000e0000 */
[----:B------:R-:W-:Y:S01]  /*b500*/  HGMMA.64x16x16.F32 R88, gdesc[UR4], RZ, !UPT, gsb0 ;  /* 0x00200000045879f0 */ /* 0x000fe2000c0008ff */
[----:B------:R-:W-:Y:S01]  /*b510*/  VIADD R4, R14, 0x40 ;  /* 0x000000400e047836 */ /* 0x000fe20000000000 */
[----:B------:R-:W-:Y:S02]  /*b520*/  R2UR UR7, R5 ;  /* 0x00000000050772ca */ /* 0x000fe400000e0000 */
[----:B------:R-:W-:Y:S02]  /*b530*/  R2UR UR4, R2 ;  /* 0x00000000020472ca */ /* 0x000fe400000e0000 */
[----:B------:R-:W-:Y:S02]  /*b540*/  R2UR UR6, R4 ;  /* 0x00000000040672ca */ /* 0x000fe400000e0000 */
[----:B------:R-:W-:Y:S01]  /*b550*/  R2UR UR5, R3 ;  /* 0x00000000030572ca */ /* 0x000fe200000e0000 */
[----:B------:R-:W-:Y:S02]  /*b560*/  WARPGROUP.DEPBAR.LE gsb0, 0x0 ;  /* 0x00008000000079c5 */ /* 0x000fe40000010000 */
[----:B------:R-:W-:-:S10]  /*b570*/  WARPGROUP.ARRIVE ;  /* 0x00000000000079c5 */ /* 0x000fd40000000000 */
[----:B------:R-:W-:Y:S01]  /*b580*/  HGMMA.64x16x16.F32 R80, gdesc[UR4], RZ, !UPT, gsb0 ;  /* 0x00200000045079f0 */ /* 0x000fe2000c0008ff */
[----:B------:R-:W-:-:S05]  /*b590*/  VIADD R6, R14, 0x80 ;  /* 0x000000800e067836 */ /* 0x000fca0000000000 */
[----:B------:R-:W-:Y:S01]  /*b5a0*/  R2UR UR10, R6 ;  /* 0x00000000060a72ca */ /* 0x000fe200000e0000 */
[----:B------:R-:W-:Y:S02]  /*b5b0*/  WARPGROUP.DEPBAR.LE gsb0, 0x0 ;  /* 0x00008000000079c5 */ /* 0x000fe40000010000 */
[----:B------:R-:W-:-:S10]  /*b5c0*/  WARPGROUP.ARRIVE ;  /* 0x00000000000079c5 */ /* 0x000fd40000000000 */
[----:B------:R-:W-:Y:S01]  /*b5d0*/  HGMMA.64x16x16.F32 R72, gdesc[UR8], RZ, !UPT, gsb0 ;  /* 0x00200000084879f0 */ /* 0x000fe2000c0008ff */
[----:B------:R-:W-:Y:S02]  /*b5e0*/  VIADD R4, R14, 0xc0 ;  /* 0x000000c00e047836 */ /* 0x000fe40000000000 */
[----:B------:R-:W-:-:S03]  /*b5f0*/  IMAD.MOV.U32 R5, RZ, RZ, -0x7fffffe0 ;  /* 0x80000020ff057424 */ /* 0x000fc600078e00ff */
[----:B------:R-:W-:Y:S02]  /*b600*/  R2UR UR14, R4 ;  /* 0x00000000040e72ca */ /* 0x000fe400000e0000 */
[----:B------:R-:W-:Y:S01]  /*b610*/  R2UR UR15, R5 ;  /* 0x00000000050f72ca */ /* 0x000fe200000e0000 */
[----:B------:R-:W-:Y:S02]  /*b620*/  WARPGROUP.DEPBAR.LE gsb0, 0x0 ;  /* 0x00008000000079c5 */ /* 0x000fe40000010000 */
[----:B-----5:R-:W-:-:S10]  /*b630*/  WARPGROUP.ARRIVE ;  /* 0x00000000000079c5 */ /* 0x020fd40000000000 */
[----:B------:R-:W-:Y:S01]  /*b640*/  HGMMA.64x16x16.F32 R64, gdesc[UR12], RZ, !UPT, gsb0 ;  /* 0x002000000c4079f0 */ /* 0x000fe2000c0008ff */
[----:B------:R-:W-:-:S05]  /*b650*/  VIADD R8, R14, 0x100 ;  /* 0x000001000e087836 */ /* 0x000fca0000000000 */
[----:B------:R-:W-:Y:S01]  /*b660*/  R2UR UR18, R8 ;  /* 0x00000000081272ca */ /* 0x000fe200000e0000 */
[----:B------:R-:W-:Y:S02]  /*b670*/  WARPGROUP.DEPBAR.LE gsb0, 0x0 ;  /* 0x00008000000079c5 */ /* 0x000fe40000010000 */
[----:B------:R-:W-:-:S10]  /*b680*/  WARPGROUP.ARRIVE ;  /* 0x00000000000079c5 */ /* 0x000fd40000000000 */
[----:B------:R-:W-:Y:S01]  /*b690*/  HGMMA.64x16x16.F32 R56, gdesc[UR16], RZ, !UPT, gsb0 ;  /* 0x00200000103879f0 */ /* 0x000fe2000c0008ff */
[----:B------:R-:W-:Y:S02]  /*b6a0*/  VIADD R6, R14, 0x140 ;  /* 0x000001400e067836 */ /* 0x000fe40000000000 */
[----:B------:R-:W-:Y:S01]  /*b6b0*/  IMAD.MOV.U32 R7, RZ, RZ, -0x7fffffe0 ;  /* 0x80000020ff077424 */ /* 0x000fe200078e00ff */
[----:B------:R-:W-:Y:S02]  /*b6c0*/  R2UR UR20, R2 ;  /* 0x00000000021472ca */ /* 0x000fe400000e0000 */
[----:B------:R-:W-:Y:S02]  /*b6d0*/  R2UR UR22, R6 ;  /* 0x00000000061672ca */ /* 0x000fe400000e0000 */
[----:B------:R-:W-:Y:S02]  /*b6e0*/  R2UR UR23, R7 ;  /* 0x00000000071772ca */ /* 0x000fe400000e0000 */
[----:B------:R-:W-:Y:S01]  /*b6f0*/  R2UR UR21, R3 ;  /* 0x00000000031572ca */ /* 0x000fe200000e0000 */
[----:B------:R-:W-:-:S02]  /*b700*/  WARPGROUP.DEPBAR.LE gsb0, 0x0 ;  /* 0x00008000000079c5 */ /* 0x000fc40000010000 */
        /* <DEDUP_REMOVED lines=18> */
[----:B-1----:R-:W-:-:S10]  /*b830*/  WARPGROUP.ARRIVE ;  /* 0x00000000000079c5 */ /* 0x002fd40000000000 */
        /* <DEDUP_REMOVED lines=11> */
[----:B------:R-:W-:Y:S02]  /*b8f0*/  VIADD R8, R2, 0x2 ;  /* 0x0000000202087836 */ /* 0x000fe40000000000 */
[----:B------:R-:W-:Y:S02]  /*b900*/  IMAD.MOV.U32 R5, RZ, RZ, -0x7fffffe0 ;  /* 0x80000020ff057424 */ /* 0x000fe400078e00ff */
[----:B------:R-:W-:Y:S01]  /*b910*/  IMAD.MOV.U32 R9, RZ, RZ, -0x7fffffe0 ;  /* 0x80000020ff097424 */ /* 0x000fe200078e00ff */
[----:B------:R-:W-:Y:S02]  /*b920*/  R2UR UR34, R4 ;  /* 0x00000000042272ca */ /* 0x000fe400000e0000 */
[----:B------:R-:W-:-:S02]  /*b930*/  R2UR UR35, R5 ;  /* 0x00000000052372ca */ /* 0x000fc400000e0000 */
[----:B------:R-:W-:Y:S02]  /*b940*/  R2UR UR32, R8 ;  /* 0x00000000082072ca */ /* 0x000fe400000e0000 */
[----:B------:R-:W-:Y:S01]  /*b950*/  R2UR UR33, R9 ;  /* 0x00000000092172ca */ /* 0x000fe200000e0000 */
[----:B------:R-:W-:Y:S02]  /*b960*/  WARPGROUP.DEPBAR.LE gsb0, 0x0 ;  /* 0x00008000000079c5 */ /* 0x000fe40000010000 */
[----:B------:R-:W-:-:S10]  /*b970*/  WARPGROUP.ARRIVE ;  /* 0x00000000000079c5 */ /* 0x000fd40000000000 */
[----:B------:R-:W-:Y:S01]  /*b980*/  HGMMA.64x16x16.F32 R88, gdesc[UR32], R88, gsb0 ;  /* 0x00200000205879f0 */ /* 0x000fe20008000858 */
        /* <DEDUP_REMOVED lines=382> */
[----:B------:R-:W-:-:S02]  /*d170*/  R2UR UR9, R5 ;  /* 0x00000000050972ca */ /* 0x000fc400000e0000 */
[----:B---3--:R-:W-:-:S05]  /*d180*/  IADD3 R97, R114, 0x90, -R97 ;  /* 0x0000009072617810 */ /* 0x008fca0007ffe861 */
[----:B------:R-:W-:Y:S01]  /*d190*/  IMAD R97, R108, -0x90, R97 ;  /* 0xffffff706c617824 */ /* 0x000fe200078e0261 */
[----:B------:R-:W-:Y:S02]  /*d1a0*/  WARPGROUP.DEPBAR.LE gsb0, 0x0 ;  /* 0x00008000000079c5 */ /* 0x000fe40000010000 */
[----:B------:R-:W-:-:S06]  /*d1b0*/  WARPGROUP.ARRIVE ;  /* 0x00000000000079c5 */ /* 0x000fcc0000000000 */
[----:B------:R-:W-:Y:S01]  /*d1c0*/  HGMMA.64x16x16.F32 R40, gdesc[UR8], R40, gsb0 ;  /* 0x00200000082879f0 */ /* 0x000fe20008000828 */
[C---:B------:R-:W-:Y:S02]  /*d1d0*/  ISETP.GT.AND P1, PT, R97.reuse, RZ, PT ;  /* 0x000000ff6100720c */ /* 0x040fe40003f24270 */
[C---:B------:R-:W-:Y:S02]  /*d1e0*/  ISETP.GT.AND P2, PT, R97.reuse, 0x1, PT ;  /* 0x000000016100780c */ /* 0x040fe40003f44270 */
[----:B------:R-:W-:Y:S02]  /*d1f0*/  ISETP.GT.AND P3, PT, R97, 0x8, PT ;  /* 0x000000086100780c */ /* 0x000fe40003f64270 */
[----:B------:R-:W-:Y:S02]  /*d200*/  FSEL R88, R88, -INF , P1 ;  /* 0xff80000058587808 */ /* 0x000fe40000800000 */
[----:B------:R-:W-:Y:S02]  /*d210*/  FSEL R89, R89, -INF , P2 ;  /* 0xff80000059597808 */ /* 0x000fe40001000000 */
[----:B------:R-:W-:-:S02]  /*d220*/  ISETP.GT.AND P4, PT, R97, 0x9, PT ;  /* 0x000000096100780c */ /* 0x000fc40003f84270 */
[----:B------:R-:W-:Y:S02]  /*d230*/  FSEL R92, R92, -INF , P3 ;  /* 0xff8000005c5c7808 */ /* 0x000fe40001800000 */
[----:B------:R-:W-:Y:S02]  /*d240*/  FMNMX.FTZ R15, R88, R89, !PT ;  /* 0x00000059580f7209 */ /* 0x000fe40007810000 */
[----:B------:R-:W-:Y:S02]  /*d250*/  FSEL R93, R93, -INF , P4 ;  /* 0xff8000005d5d7808 */ /* 0x000fe40002000000 */
[----:B------:R-:W-:Y:S01]  /*d260*/  FMNMX.FTZ R20, R92, R15, !PT ;  /* 0x0000000f5c147209 */ /* 0x000fe20007810000 */
[----:B------:R-:W-:-:S03]  /*d270*/  IMAD.MOV.U32 R21, RZ, RZ, -0x7fffffe0 ;  /* 0x80000020ff157424 */ /* 0x000fc600078e00ff */
[----:B------:R-:W-:Y:S01]  /*d280*/  FMNMX.FTZ R15, R93, R20, !PT ;  /* 0x000000145d0f7209 */ /* 0x000fe20007810000 */
[----:B------:R-:W-:Y:S01]  /*d290*/  VIADD R20, R14, 0x642 ;  /* 0x000006420e147836 */ /* 0x000fe20000000000 */
[----:B------:R-:W-:Y:S02]  /*d2a0*/  R2UR UR7, R21 ;  /* 0x00000000150772ca */ /* 0x000fe400000e0000 */
[----:B------:R-:W-:Y:S02]  /*d2b0*/  R2UR UR4, R4 ;  /* 0x00000000040472ca */ /* 0x000fe400000e0000 */
[----:B------:R-:W-:Y:S02]  /*d2c0*/  R2UR UR6, R20 ;  /* 0x00000000140672ca */ /* 0x000fe400000e0000 */
[----:B------:R-:W-:Y:S02]  /*d2d0*/  R2UR UR5, R5 ;  /* 0x00000000050572ca */ /* 0x000fe400000e0000 */
[----:B------:R-:W-:-:S02]  /*d2e0*/  FSEL R90, R90, -INF , P1 ;  /* 0xff8000005a5a7808 */ /* 0x000fc40000800000 */
[----:B------:R-:W-:Y:S02]  /*d2f0*/  ISETP.GT.AND P1, PT, R97, 0x10, PT ;  /* 0x000000106100780c */ /* 0x000fe40003f24270 */
[----:B------:R-:W-:Y:S02]  /*d300*/  FSEL R91, R91, -INF , P2 ;  /* 0xff8000005b5b7808 */ /* 0x000fe40001000000 */
[----:B------:R-:W-:Y:S02]  /*d310*/  ISETP.GT.AND P2, PT, R97, 0x11, PT ;  /* 0x000000116100780c */ /* 0x000fe40003f44270 */
[----:B------:R-:W-:Y:S01]  /*d320*/  FSEL R80, R80, -INF , P1 ;  /* 0xff80000050507808 */ /* 0x000fe20000800000 */
[----:B------:R-:W-:Y:S02]  /*d330*/  WARPGROUP.DEPBAR.LE gsb0, 0x0 ;  /* 0x00008000000079c5 */ /* 0x000fe40000010000 */
[----:B------:R-:W-:Y:S01]  /*d340*/  WARPGROUP.ARRIVE ;  /* 0x00000000000079c5 */ /* 0x000fe20000000000 */
[----:B------:R-:W-:-:S05]  /*d350*/  FSEL R94, R94, -INF , P3 ;  /* 0xff8000005e5e7808 */ /* 0x000fca0001800000 */
[----:B------:R-:W-:Y:S01]  /*d360*/  HGMMA.64x16x16.F32 R32, gdesc[UR4], R32, gsb0 ;  /* 0x00200000042079f0 */ /* 0x000fe20008000820 */
[----:B------:R-:W-:Y:S02]  /*d370*/  ISETP.GT.AND P3, PT, R97, 0x18, PT ;  /* 0x000000186100780c */ /* 0x000fe40003f64270 */
[----:B------:R-:W-:Y:S01]  /*d380*/  FSEL R95, R95, -INF , P4 ;  /* 0xff8000005f5f7808 */ /* 0x000fe20002000000 */
[----:B------:R-:W-:Y:S01]  /*d390*/  VIADD R14, R14, 0x682 ;  /* 0x000006820e0e7836 */ /* 0x000fe20000000000 */
[----:B------:R-:W-:Y:S01]  /*d3a0*/  FSEL R81, R81, -INF , P2 ;  /* 0xff80000051517808 */ /* 0x000fe20001000000 */
[----:B------:R-:W-:Y:S01]  /*d3b0*/  ULDC UR4, c[0x0][0x988] ;  /* 0x0002620000047ab9 */ /* 0x000fe20000000800 */
[----:B------:R-:W-:Y:S02]  /*d3c0*/  FMNMX.FTZ R22, R80, R15, !PT ;  /* 0x0000000f50167209 */ /* 0x000fe40007810000 */
[----:B------:R-:W-:Y:S02]  /*d3d0*/  ISETP.GT.AND P4, PT, R97, 0x19, PT ;  /* 0x000000196100780c */ /* 0x000fe40003f84270 */
[----:B------:R-:W-:-:S02]  /*d3e0*/  FSEL R84, R84, -INF , P3 ;  /* 0xff80000054547808 */ /* 0x000fc40001800000 */
[----:B------:R-:W-:Y:S02]  /*d3f0*/  FMNMX.FTZ R15, R81, R22, !PT ;  /* 0x00000016510f7209 */ /* 0x000fe40007810000 */
[----:B------:R-:W-:Y:S02]  /*d400*/  FSEL R82, R82, -INF , P1 ;  /* 0xff80000052527808 */ /* 0x000fe40000800000 */
[----:B------:R-:W-:Y:S02]  /*d410*/  FSEL R85, R85, -INF , P4 ;  /* 0xff80000055557808 */ /* 0x000fe40002000000 */
[----:B------:R-:W-:Y:S02]  /*d420*/  ISETP.GT.AND P1, PT, R97, 0x20, PT ;  /* 0x000000206100780c */ /* 0x000fe40003f24270 */
        /* <DEDUP_REMOVED lines=12> */
[----:B------:R-:W-:Y:S01]  /*d4f0*/  FMNMX.FTZ R21, R73, R22, !PT ;  /* 0x0000001649157209 */ /* 0x000fe20007810000 */
[----:B------:R-:W-:Y:S01]  /*d500*/  IMAD.MOV.U32 R15, RZ, RZ, -0x7fffffe0 ;  /* 0x80000020ff0f7424 */ /* 0x000fe200078e00ff */
[----:B------:R-:W-:-:S02]  /*d510*/  R2UR UR14, R14 ;  /* 0x000000000e0e72ca */ /* 0x000fc400000e0000 */
[----:B------:R-:W-:Y:S02]  /*d520*/  FSEL R77, R77, -INF , P4 ;  /* 0xff8000004d4d7808 */ /* 0x000fe40002000000 */
[----:B------:R-:W-:Y:S02]  /*d530*/  ISETP.GT.AND P5, PT, R97, 0x30, PT ;  /* 0x000000306100780c */ /* 0x000fe40003fa4270 */
[----:B------:R-:W-:Y:S02]  /*d540*/  FMNMX.FTZ R14, R76, R21, !PT ;  /* 0x000000154c0e7209 */ /* 0x000fe40007810000 */
[----:B------:R-:W-:Y:S02]  /*d550*/  FSEL R79, R79, -INF , P4 ;  /* 0xff8000004f4f7808 */ /* 0x000fe40002000000 */
[----:B------:R-:W-:Y:S02]  /*d560*/  R2UR UR15, R15 ;  /* 0x000000000f0f72ca */ /* 0x000fe400000e0000 */
        /* <DEDUP_REMOVED lines=15> */
[----:B------:R-:W-:Y:S02]  /*d660*/  R2UR UR12, R4 ;  /* 0x00000000040c72ca */ /* 0x000fe400000e0000 */
[----:B------:R-:W-:Y:S02]  /*d670*/  R2UR UR13, R5 ;  /* 0x00000000050d72ca */ /* 0x000fe400000e0000 */
[----:B------:R-:W-:Y:S02]  /*d680*/  FSEL R66, R66, -INF , P5 ;  /* 0xff80000042427808 */ /* 0x000fe40002800000 */
[----:B------:R-:W-:-:S02]  /*d690*/  ISETP.GT.AND P5, PT, R97, 0x41, PT ;  /* 0x000000416100780c */ /* 0x000fc40003fa4270 */
[----:B------:R-:W-:Y:S02]  /*d6a0*/  FSEL R56, R56, -INF , P2 ;  /* 0xff80000038387808 */ /* 0x000fe40001000000 */
[----:B------:R-:W-:Y:S01]  /*d6b0*/  FMNMX.FTZ R15, R69, R14, !PT ;  /* 0x0000000e450f7209 */ /* 0x000fe20007810000 */
[----:B------:R-:W-:Y:S02]  /*d6c0*/  WARPGROUP.DEPBAR.LE gsb0, 0x0 ;  /* 0x00008000000079c5 */ /* 0x000fe40000010000 */
[----:B------:R-:W-:Y:S01]  /*d6d0*/  FSEL R67, R67, -INF , P4 ;  /* 0xff80000043437808 */ /* 0x000fe20002000000 */
[----:B------:R-:W-:Y:S01]  /*d6e0*/  WARPGROUP.ARRIVE ;  /* 0x00000000000079c5 */ /* 0x000fe20000000000 */
[----:B------:R-:W-:Y:S02]  /*d6f0*/  ISETP.GT.AND P4, PT, R97, 0x48, PT ;  /* 0x000000486100780c */ /* 0x000fe40003f84270 */
[----:B------:R-:W-:Y:S02]  /*d700*/  FSEL R57, R57, -INF , P5 ;  /* 0xff80000039397808 */ /* 0x000fe40002800000 */
[----:B------:R-:W-:Y:S01]  /*d710*/  FMNMX.FTZ R14, R56, R15, !PT ;  /* 0x0000000f380e7209 */ /* 0x000fe20007810000 */
[----:B------:R-:W-:Y:S01]  /*d720*/  HGMMA.64x16x16.F32 R24, gdesc[UR12], R24, gsb0 ;  /* 0x002000000c1879f0 */ /* 0x000fe20008000818 */
        /* <DEDUP_REMOVED lines=69> */
[----:B0-----:R-:W-:-:S05]  /*db80*/  FMNMX.FTZ R99, R98, R15, !PT ;  /* 0x0000000f62637209 */ /* 0x001fca0007810000 */
[----:B------:R-:W0:Y:S01]  /*db90*/  SHFL.BFLY PT, R14, R99, 0x1, 0x1f ;  /* 0x0c201f00630e7f89 */ /* 0x000e2200000e0000 */
[----:B------:R-:W-:Y:S01]  /*dba0*/  IMAD.U32 R15, RZ, RZ, UR4 ;  /* 0x00000004ff0f7e24 */ /* 0x000fe2000f8e00ff */
[----:B------:R-:W-:Y:S02]  /*dbb0*/  P2R R23, PR, RZ, 0x4 ;  /* 0x00000004ff177803 */ /* 0x000fe40000000000 */
[----:B------:R-:W-:Y:S02]  /*dbc0*/  P2R R21, PR, RZ, 0x1 ;  /* 0x00000001ff157803 */ /* 0x000fe40000000000 */
[C---:B------:R-:W-:Y:S02]  /*dbd0*/  ISETP.GT.AND P0, PT, R97.reuse, 0x70, PT ;  /* 0x000000706100780c */ /* 0x040fe40003f04270 */
[----:B------:R-:W-:Y:S02]  /*dbe0*/  P2R R22, PR, RZ, 0x2 ;  /* 0x00000002ff167803 */ /* 0x000fe40000000000 */
[----:B------:R-:W-:-:S02]  /*dbf0*/  ISETP.GT.AND P1, PT, R97, 0x69, PT ;  /* 0x000000696100780c */ /* 0x000fc40003f24270 */
[----:B0-----:R-:W-:-:S04]  /*dc00*/  FMNMX.FTZ R14, R99, R14, !PT ;  /* 0x0000000e630e7209 */ /* 0x001fc80007810000 */
[C---:B------:R-:W-:Y:S01]  /*dc10*/  FSETP.NEU.FTZ.AND P2, PT, R14.reuse, -INF , PT ;  /* 0xff8000000e00780b */ /* 0x040fe20003f5d000 */
[----:B------:R-:W-:Y:S01]  /*dc20*/  FMUL.FTZ R20, R14, R15 ;  /* 0x0000000f0e147220 */ /* 0x000fe20000410000 */
[----:B------:R-:W-:-:S04]  /*dc30*/  FSEL R34, R34, -INF , P0 ;  /* 0xff80000022227808 */ /* 0x000fc80000000000 */
[----:B------:R-:W-:Y:S02]  /*dc40*/  FSEL R20, R20, RZ, P2 ;  /* 0x000000ff14147208 */ /* 0x000fe40001000000 */
[----:B------:R-:W-:-:S03]  /*dc50*/  ISETP.NE.AND P0, PT, R21, RZ, PT ;  /* 0x000000ff1500720c */ /* 0x000fc60003f05270 */
[-CC-:B------:R-:W-:Y:S01]  /*dc60*/  FFMA.FTZ R21, R88, R15.reuse, -R20.reuse ;  /* 0x0000000f58157223 */ /* 0x180fe20000010814 */
[--C-:B------:R-:W-:Y:S01]  /*dc70*/  FFMA.FTZ R88, R93, R15, -R20.reuse ;  /* 0x0000000f5d587223 */ /* 0x100fe20000010814 */
[----:B------:R-:W-:Y:S02]  /*dc80*/  FSEL R47, R47, -INF , P1 ;  /* 0xff8000002f2f7808 */ /* 0x000fe40000800000 */
[----:B------:R-:W-:Y:S02]  /*dc90*/  FMNMX.FTZ R93, R90, R91, !PT ;  /* 0x0000005b5a5d7209 */ /* 0x000fe40007810000 */
[----:B------:R-:W-:Y:S01]  /*dca0*/  ISETP.NE.AND P1, PT, R22, RZ, PT ;  /* 0x000000ff1600720c */ /* 0x000fe20003f25270 */
[-CC-:B------:R-:W-:Y:S01]  /*dcb0*/  FFMA.FTZ R22, R89, R15.reuse, -R20.reuse ;  /* 0x0000000f59167223 */ /* 0x180fe20000010814 */
[----:B------:R-:W-:Y:S01]  /*dcc0*/  FFMA.FTZ R89, R80, R15, -R20 ;  /* 0x0000000f50597223 */ /* 0x000fe20000010814 */
[----:B------:R-:W-:-:S04]  /*dcd0*/  FMNMX.FTZ R80, R94, R93, !PT ;  /* 0x0000005d5e507209 */ /* 0x000fc80007810000 */
[----:B------:R-:W-:-:S04]  /*dce0*/  FMNMX.FTZ R93, R95, R80, !PT ;  /* 0x000000505f5d7209 */ /* 0x000fc80007810000 */
[----:B------:R-:W-:-:S04]  /*dcf0*/  FMNMX.FTZ R80, R82, R93, !PT ;  /* 0x0000005d52507209 */ /* 0x000fc80007810000 */
[----:B------:R-:W-:-:S04]  /*dd00*/  FMNMX.FTZ R93, R83, R80, !PT ;  /* 0x00000050535d7209 */ /* 0x000fc80007810000 */
[----:B------:R-:W-:Y:S02]  /*dd10*/  FMNMX.FTZ R80, R86, R93, !PT ;  /* 0x0000005d56507209 */ /* 0x000fe40007810000 */
[----:B------:R-:W-:Y:S02]  /*dd20*/  ISETP.NE.AND P2, PT, R23, RZ, PT ;  /* 0x000000ff1700720c */ /* 0x000fe40003f45270 */
[----:B------:R-:W-:Y:S01]  /*dd30*/  FMNMX.FTZ R93, R87, R80, !PT ;  /* 0x00000050575d7209 */ /* 0x000fe20007810000 */
[-CC-:B------:R-:W-:Y:S01]  /*dd40*/  FFMA.FTZ R23, R92, R15.reuse, -R20.reuse ;  /* 0x0000000f5c177223 */ /* 0x180fe20000010814 */
[----:B------:R-:W-:Y:S02]  /*dd50*/  FFMA.FTZ R92, R72, R15, -R20 ;  /* 0x0000000f485c7223 */ /* 0x000fe40000010814 */
        /* <DEDUP_REMOVED lines=20> */
[----:B------:R-:W-:Y:S02]  /*dea0*/  FSEL R35, R35, -INF , P0 ;  /* 0xff80000023237808 */ /* 0x000fe40000000000 */
[----:B------:R-:W-:Y:S01]  /*deb0*/  FMNMX.FTZ R72, R34, R93, !PT ;  /* 0x0000005d22487209 */ /* 0x000fe20007810000 */
[----:B------:R0:W-:Y:S01]  /*dec0*/  MUFU.EX2 R80, R92 ;  /* 0x0000005c00507308 */ /* 0x0001e20000000800 */
[----:B------:R-:W-:Y:S02]  /*ded0*/  FSEL R38, R38, -INF , P1 ;  /* 0xff80000026267808 */ /* 0x000fe40000800000 */
[----:B------:R-:W-:Y:S01]  /*dee0*/  FSEL R98, R39, -INF , P2 ;  /* 0xff80000027627808 */ /* 0x000fe20001000000 */
[----:B0-----:R-:W-:Y:S01]  /*def0*/  FFMA.FTZ R92, R61, R15, -R20 ;  /* 0x0000000f3d5c7223 */ /* 0x001fe20000010814 */
[----:B------:R-:W-:-:S04]  /*df00*/  FMNMX.FTZ R61, R35, R72, !PT ;  /* 0x00000048233d7209 */ /* 0x000fc80007810000 */
        /* <DEDUP_REMOVED lines=8> */
[----:B------:R-:W-:-:S04]  /*df90*/  FMNMX.FTZ R26, R30, R27, !PT ;  /* 0x0000001b1e1a7209 */ /* 0x000fc80007810000 */
[----:B------:R-:W-:-:S05]  /*dfa0*/  FMNMX.FTZ R26, R101, R26, !PT ;  /* 0x0000001a651a7209 */ /* 0x000fca0007810000 */
[----:B------:R-:W0:Y:S02]  /*dfb0*/  SHFL.BFLY PT, R27, R26, 0x2, 0x1f ;  /* 0x0c401f001a1b7f89 */ /* 0x000e2400000e0000 */
[----:B0-----:R-:W-:-:S05]  /*dfc0*/  FMNMX.FTZ R27, R26, R27, !PT ;  /* 0x0000001b1a1b7209 */ /* 0x001fca0007810000 */
[----:B------:R-:W0:Y:S01]  /*dfd0*/  SHFL.BFLY PT, R72, R27, 0x1, 0x1f ;  /* 0x0c201f001b487f89 */ /* 0x000e2200000e0000 */
[-CC-:B------:R-:W-:Y:S01]  /*dfe0*/  FFMA.FTZ R97, R37, R15.reuse, -R20.reuse ;  /* 0x0000000f25617223 */ /* 0x180fe20000010814 */
[----:B------:R-:W-:Y:S01]  /*dff0*/  FFMA.FTZ R37, R28, R15, -R20 ;  /* 0x0000000f1c257223 */ /* 0x000fe20000010814 */
[----:B0-----:R-:W-:-:S04]  /*e000*/  FMNMX.FTZ R72, R27, R72, !PT ;  /* 0x000000481b487209 */ /* 0x001fc80007810000 */
[C---:B------:R-:W-:Y:S01]  /*e010*/  FSETP.NEU.FTZ.AND P1, PT, R72.reuse, -INF , PT ;  /* 0xff8000004800780b */ /* 0x040fe20003f3d000 */
[----:B------:R-:W-:-:S05]  /*e020*/  FMUL.FTZ R28, R72, R15 ;  /* 0x0000000f481c7220 */ /* 0x000fca0000410000 */
[----:B------:R-:W-:-:S05]  /*e030*/  FSEL R28, R28, RZ, P1 ;  /* 0x000000ff1c1c7208 */ /* 0x000fca0000800000 */
[-C--:B------:R-:W-:Y:S02]  /*e040*/  FFMA.FTZ R27, R91, R15.reuse, -R28 ;  /* 0x0000000f5b1b7223 */ /* 0x080fe4000001081c */
[----:B------:R-:W2:Y:S01]  /*e050*/  LDL R91, [R1+0x74] ;  /* 0x00007400015b7983 */ /* 0x000ea20000100800 */
[----:B------:R-:W0:Y:S01]  /*e060*/  S2R R102, SR_TID.X ;  /* 0x0000000000667919 */ /* 0x000e220000002100 */
[----:B------:R1:W-:Y:S01]  /*e070*/  MUFU.EX2 R39, R92 ;  /* 0x0000005c00277308 */ /* 0x0003e20000000800 */
[----:B------:R-:W-:Y:S01]  /*e080*/  ISETP.NE.AND P0, PT, R96, RZ, PT ;  /* 0x000000ff6000720c */ /* 0x000fe20003f05270 */
[-CC-:B------:R-:W-:Y:S01]  /*e090*/  FFMA.FTZ R96, R53, R15.reuse, -R20.reuse ;  /* 0x0000000f35607223 */ /* 0x180fe20000010814 */
[-CC-:B------:R-:W-:Y:S01]  /*e0a0*/  FFMA.FTZ R53, R32, R15.reuse, -R20.reuse ;  /* 0x0000000f20357223 */ /* 0x180fe20000010814 */
[-CC-:B-1----:R-:W-:Y:S01]  /*e0b0*/  FFMA.FTZ R92, R36, R15.reuse, -R20.reuse ;  /* 0x0000000f245c7223 */ /* 0x182fe20000010814 */
[----:B------:R-:W-:-:S03]  /*e0c0*/  FFMA.FTZ R36, R25, R15, -R20 ;  /* 0x0000000f19247223 */ /* 0x000fc60000010814 */
[----:B------:R-:W-:Y:S01]  /*e0d0*/  MUFU.EX2 R21, R21 ;  /* 0x0000001500157308 */ /* 0x000fe20000000800 */
[-CC-:B------:R-:W-:Y:S01]  /*e0e0*/  FFMA.FTZ R25, R90, R15.reuse, -R28.reuse ;  /* 0x0000000f5a197223 */ /* 0x180fe2000001081c */
[----:B------:R-:W-:-:S06]  /*e0f0*/  FFMA.FTZ R32, R94, R15, -R28 ;  /* 0x0000000f5e207223 */ /* 0x000fcc000001081c */
[----:B------:R-:W1:Y:S01]  /*e100*/  MUFU.EX2 R22, R22 ;  /* 0x0000001600167308 */ /* 0x000e620000000800 */
[-C--:B------:R-:W-:Y:S01]  /*e110*/  FFMA.FTZ R90, R95, R15.reuse, -R28 ;  /* 0x0000000f5f5a7223 */ /* 0x080fe2000001081c */
[----:B------:R-:W-:-:S06]  /*e120*/  FFMA.FTZ R81, R81, R15, -R20 ;  /* 0x0000000f51517223 */ /* 0x000fcc0000010814 */
[----:B------:R-:W3:Y:S01]  /*e130*/  MUFU.EX2 R23, R23 ;  /* 0x0000001700177308 */ /* 0x000ee20000000800 */
[----:B0-----:R-:W-:-:S07]  /*e140*/  LOP3.LUT R102, R102, 0x7f, RZ, 0xc0, !PT ;  /* 0x0000007f66667812 */ /* 0x001fce00078ec0ff */
[----:B------:R-:W-:Y:S01]  /*e150*/  MUFU.EX2 R25, R25 ;  /* 0x0000001900197308 */ /* 0x000fe20000000800 */
[----:B------:R-:W-:Y:S01]  /*e160*/  ISETP.NE.AND P1, PT, R102, RZ, PT ;  /* 0x000000ff6600720c */ /* 0x000fe20003f25270 */
[----:B------:R-:W-:-:S06]  /*e170*/  FFMA.FTZ R61, R49, R15, -R20 ;  /* 0x0000000f313d7223 */ /* 0x000fcc0000010814 */
[----:B------:R-:W0:Y:S01]  /*e180*/  MUFU.EX2 R27, R27 ;  /* 0x0000001b001b7308 */ /* 0x000e220000000800 */
[-C--:B------:R-:W-:Y:S01]  /*e190*/  FFMA.FTZ R82, R82, R15.reuse, -R28 ;  /* 0x0000000f52527223 */ /* 0x080fe2000001081c */
[----:B------:R-:W-:-:S06]  /*e1a0*/  FFMA.FTZ R84, R84, R15, -R20 ;  /* 0x0000000f54547223 */ /* 0x000fcc0000010814 */
[----:B------:R-:W4:Y:S01]  /*e1b0*/  MUFU.EX2 R88, R88 ;  /* 0x0000005800587308 */ /* 0x000f220000000800 */
[----:B------:R-:W-:-:S07]  /*e1c0*/  FFMA.FTZ R83, R83, R15, -R28 ;  /* 0x0000000f53537223 */ /* 0x000fce000001081c */
[----:B------:R-:W4:Y:S01]  /*e1d0*/  MUFU.EX2 R32, R32 ;  /* 0x0000002000207308 */ /* 0x000f220000000800 */
[----:B-1----:R-:W-:Y:S01]  /*e1e0*/  FADD.FTZ R26, R21, R22 ;  /* 0x00000016151a7221 */ /* 0x002fe20000010000 */
[----:B------:R-:W-:-:S06]  /*e1f0*/  FFMA.FTZ R85, R85, R15, -R20 ;  /* 0x0000000f55557223 */ /* 0x000fcc0000010814 */
[----:B------:R-:W1:Y:S01]  /*e200*/  MUFU.EX2 R89, R89 ;  /* 0x0000005900597308 */ /* 0x000e620000000800 */
[-CC-:B------:R-:W-:Y:S01]  /*e210*/  FFMA.FTZ R93, R52, R15.reuse, -R20.reuse ;  /* 0x0000000f345d7223 */ /* 0x180fe20000010814 */
[----:B------:R-:W-:-:S06]  /*e220*/  FFMA.FTZ R52, R41, R15, -R20 ;  /* 0x0000000f29347223 */ /* 0x000fcc0000010814 */
[----:B------:R-:W1:Y:S01]  /*e230*/  MUFU.EX2 R90, R90 ;  /* 0x0000005a005a7308 */ /* 0x000e620000000800 */
[-CC-:B------:R-:W-:Y:S01]  /*e240*/  FFMA.FTZ R49, R40, R15.reuse, -R20.reuse ;  /* 0x0000000f28317223 */ /* 0x180fe20000010814 */
[-C--:B------:R-:W-:Y:S01]  /*e250*/  FFMA.FTZ R41, R24, R15.reuse, -R20 ;  /* 0x0000000f18297223 */ /* 0x080fe20000010814 */
[----:B------:R-:W-:-:S05]  /*e260*/  FFMA.FTZ R86, R86, R15, -R28 ;  /* 0x0000000f56567223 */ /* 0x000fca000001081c */
[----:B------:R3:W-:Y:S01]  /*e270*/  MUFU.EX2 R31, R61 ;  /* 0x0000003d001f7308 */ /* 0x0007e20000000800 */
[-CC-:B------:R-:W-:Y:S01]  /*e280*/  FFMA.FTZ R73, R73, R15.reuse, -R20.reuse ;  /* 0x0000000f49497223 */ /* 0x180fe20000010814 */
[-CC-:B------:R-:W-:Y:S01]  /*e290*/  FFMA.FTZ R76, R76, R15.reuse, -R20.reuse ;  /* 0x0000000f4c4c7223 */ /* 0x180fe20000010814 */
[----:B------:R-:W-:-:S05]  /*e2a0*/  FFMA.FTZ R77, R77, R15, -R20 ;  /* 0x0000000f4d4d7223 */ /* 0x000fca0000010814 */
[----:B------:R-:W1:Y:S01]  /*e2b0*/  MUFU.EX2 R81, R81 ;  /* 0x0000005100517308 */ /* 0x000e620000000800 */
[-C--:B---3--:R-:W-:Y:S01]  /*e2c0*/  FFMA.FTZ R61, R33, R15.reuse, -R20 ;  /* 0x0000000f213d7223 */ /* 0x088fe20000010814 */
        /* <DEDUP_REMOVED lines=16> */
[-C--:B------:R-:W-:Y:S01]  /*e3d0*/  FFMA.FTZ R40, R29, R15.reuse, -R20 ;  /* 0x0000000f1d287223 */ /* 0x080fe20000010814 */
[-C--:B------:R-:W-:Y:S01]  /*e3e0*/  FFMA.FTZ R24, R50, R15.reuse, -R28 ;  /* 0x0000000f32187223 */ /* 0x080fe2000001081c */
[----:B------:R-:W-:Y:S01]  /*e3f0*/  FADD.FTZ R63, R23, R26 ;  /* 0x0000001a173f7221 */ /* 0x000fe20000010000 */
[----:B------:R-:W-:Y:S01]  /*e400*/  @!P1 VIADD R20, R0, 0x31c40 ;  /* 0x00031c4000149836 */ /* 0x000fe20000000000 */
[----:B------:R-:W3:Y:S01]  /*e410*/  MUFU.EX2 R83, R83 ;  /* 0x0000005300537308 */ /* 0x000ee20000000800 */
[-CC-:B------:R-:W-:Y:S01]  /*e420*/  FFMA.FTZ R50, R51, R15.reuse, -R28.reuse ;  /* 0x0000000f33327223 */ /* 0x180fe2000001081c */
[----:B0-----:R-:W-:Y:S01]  /*e430*/  FADD.FTZ R51, R25, R27 ;  /* 0x0000001b19337221 */ /* 0x001fe20000010000 */
[----:B------:R-:W-:Y:S01]  /*e440*/  FFMA.FTZ R87, R87, R15, -R28 ;  /* 0x0000000f57577223 */ /* 0x000fe2000001081c */
[----:B----4-:R-:W-:Y:S01]  /*e450*/  FADD.FTZ R26, R88, R63 ;  /* 0x0000003f581a7221 */ /* 0x010fe20000010000 */
[----:B------:R-:W-:-:S03]  /*e460*/  @!P1 PRMT R20, RZ, 0x654, R20 ;  /* 0x00000654ff149816 */ /* 0x000fc60000000014 */
[----:B------:R-:W0:Y:S01]  /*e470*/  MUFU.EX2 R85, R85 ;  /* 0x0000005500557308 */ /* 0x000e220000000800 */
[----:B------:R-:W-:Y:S01]  /*e480*/  FADD.FTZ R63, R32, R51 ;  /* 0x00000033203f7221 */ /* 0x000fe20000010000 */
[-C--:B------:R-:W-:Y:S01]  /*e490*/  FFMA.FTZ R29, R74, R15.reuse, -R28 ;  /* 0x0000000f4a1d7223 */ /* 0x080fe2000001081c */
[----:B-1----:R-:W-:Y:S01]  /*e4a0*/  FADD.FTZ R26, R89, R26 ;  /* 0x0000001a591a7221 */ /* 0x002fe20000010000 */
[----:B------:R1:W-:Y:S04]  /*e4b0*/  @!P1 SYNCS.ARRIVE.TRANS64.RED.A1T0 RZ, [R20+URZ], RZ ;  /* 0x000000ff14ff99a7 */ /* 0x0003e8000810043f */
[----:B------:R-:W4:Y:S01]  /*e4c0*/  MUFU.EX2 R86, R86 ;  /* 0x0000005600567308 */ /* 0x000f220000000800 */
[----:B------:R-:W-:Y:S01]  /*e4d0*/  FADD.FTZ R63, R90, R63 ;  /* 0x0000003f5a3f7221 */ /* 0x000fe20000010000 */
[----:B------:R-:W-:Y:S01]  /*e4e0*/  FFMA.FTZ R74, R75, R15, -R28 ;  /* 0x0000000f4b4a7223 */ /* 0x000fe2000001081c */
[----:B-1----:R-:W-:Y:S01]  /*e4f0*/  F2FP.F16.F32.PACK_AB R20, R22, R21 ;  /* 0x000000151614723e */ /* 0x002fe200000000ff */
[----:B------:R-:W-:-:S04]  /*e500*/  FADD.FTZ R21, R81, R26 ;  /* 0x0000001a51157221 */ /* 0x000fc80000010000 */
[----:B------:R-:W1:Y:S01]  /*e510*/  MUFU.EX2 R87, R87 ;  /* 0x0000005700577308 */ /* 0x000e620000000800 */
[----:B---3--:R-:W-:Y:S01]  /*e520*/  FADD.FTZ R26, R82, R63 ;  /* 0x0000003f521a7221 */ /* 0x008fe20000010000 */
[----:B------:R-:W-:Y:S01]  /*e530*/  FFMA.FTZ R75, R78, R15, -R28 ;  /* 0x0000000f4e4b7223 */ /* 0x000fe2000001081c */
[----:B------:R-:W-:-:S05]  /*e540*/  F2FP.F16.F32.PACK_AB R22, R88, R23 ;  /* 0x000000175816723e */ /* 0x000fca00000000ff */
[----:B------:R-:W3:Y:S01]  /*e550*/  MUFU.EX2 R73, R73 ;  /* 0x0000004900497308 */ /* 0x000ee20000000800 */
[----:B------:R-:W-:Y:S01]  /*e560*/  FADD.FTZ R88, R84, R21 ;  /* 0x0000001554587221 */ /* 0x000fe20000010000 */
[----:B------:R-:W-:Y:S01]  /*e570*/  FFMA.FTZ R51, R54, R15, -R28 ;  /* 0x0000000f36337223 */ /* 0x000fe2000001081c */
[----:B------:R-:W-:-:S05]  /*e580*/  FADD.FTZ R23, R83, R26 ;  /* 0x0000001a53177221 */ /* 0x000fca0000010000 */
[----:B------:R-:W3:Y:S01]  /*e590*/  MUFU.EX2 R29, R29 ;  /* 0x0000001d001d7308 */ /* 0x000ee20000000800 */
[-CC-:B------:R-:W-:Y:S01]  /*e5a0*/  FFMA.FTZ R78, R79, R15.reuse, -R28.reuse ;  /* 0x0000000f4f4e7223 */ /* 0x180fe2000001081c */
[----:B------:R-:W-:Y:S01]  /*e5b0*/  FFMA.FTZ R54, R55, R15, -R28 ;  /* 0x0000000f37367223 */ /* 0x000fe2000001081c */
[----:B0-----:R-:W-:-:S05]  /*e5c0*/  FADD.FTZ R55, R85, R88 ;  /* 0x0000005855377221 */ /* 0x001fca0000010000 */
[----:B------:R-:W0:Y:S01]  /*e5d0*/  MUFU.EX2 R76, R76 ;  /* 0x0000004c004c7308 */ /* 0x000e220000000800 */
[----:B------:R-:W-:Y:S01]  /*e5e0*/  F2FP.F16.F32.PACK_AB R26, R85, R84 ;  /* 0x00000054551a723e */ /* 0x000fe200000000ff */
[----:B----4-:R-:W-:-:S06]  /*e5f0*/  FADD.FTZ R84, R86, R23 ;  /* 0x0000001756547221 */ /* 0x010fcc0000010000 */
[----:B------:R-:W4:Y:S01]  /*e600*/  MUFU.EX2 R74, R74 ;  /* 0x0000004a004a7308 */ /* 0x000f220000000800 */
[----:B------:R-:W-:Y:S01]  /*e610*/  FFMA.FTZ R66, R66, R15, -R28 ;  /* 0x0000000f42427223 */ /* 0x000fe2000001081c */
[----:B------:R-:W-:Y:S01]  /*e620*/  F2FP.F16.F32.PACK_AB R23, R90, R32 ;  /* 0x000000205a17723e */ /* 0x000fe200000000ff */
[----:B------:R-:W-:-:S05]  /*e630*/  FADD.FTZ R32, R80, R55 ;  /* 0x0000003750207221 */ /* 0x000fca0000010000 */
[----:B------:R-:W4:Y:S01]  /*e640*/  MUFU.EX2 R77, R77 ;  /* 0x0000004d004d7308 */ /* 0x000f220000000800 */
[----:B-1----:R-:W-:Y:S01]  /*e650*/  FADD.FTZ R84, R87, R84 ;  /* 0x0000005457547221 */ /* 0x002fe20000010000 */
[----:B------:R-:W-:-:S06]  /*e660*/  FFMA.FTZ R67, R67, R15, -R28 ;  /* 0x0000000f43437223 */ /* 0x000fcc000001081c */
[----:B------:R-:W1:Y:S01]  /*e670*/  MUFU.EX2 R75, R75 ;  /* 0x0000004b004b7308 */ /* 0x000e620000000800 */
[----:B---3--:R-:W-:-:S07]  /*e680*/  FADD.FTZ R79, R73, R32 ;  /* 0x00000020494f7221 */ /* 0x008fce0000010000 */
[----:B------:R-:W3:Y:S01]  /*e690*/  MUFU.EX2 R64, R64 ;  /* 0x0000004000407308 */ /* 0x000ee20000000800 */
[----:B------:R-:W-:Y:S01]  /*e6a0*/  F2FP.F16.F32.PACK_AB R21, R27, R25 ;  /* 0x000000191b15723e */ /* 0x000fe200000000ff */
[----:B------:R-:W-:-:S06]  /*e6b0*/  FADD.FTZ R63, R29, R84 ;  /* 0x000000541d3f7221 */ /* 0x000fcc0000010000 */
[----:B------:R-:W3:Y:S01]  /*e6c0*/  MUFU.EX2 R78, R78 ;  /* 0x0000004e004e7308 */ /* 0x000ee20000000800 */
[----:B------:R-:W-:Y:S01]  /*e6d0*/  FFMA.FTZ R70, R70, R15, -R28 ;  /* 0x0000000f46467223 */ /* 0x000fe2000001081c */
[----:B------:R-:W-:Y:S01]  /*e6e0*/  F2FP.F16.F32.PACK_AB R25, R83, R82 ;  /* 0x000000525319723e */ /* 0x000fe200000000ff */
[----:B0-----:R-:W-:-:S05]  /*e6f0*/  FADD.FTZ R82, R76, R79 ;  /* 0x0000004f4c527221 */ /* 0x001fca0000010000 */
[----:B------:R-:W0:Y:S01]  /*e700*/  MUFU.EX2 R65, R65 ;  /* 0x0000004100417308 */ /* 0x000e220000000800 */
[----:B------:R-:W-:Y:S01]  /*e710*/  FFMA.FTZ R55, R46, R15, -R28 ;  /* 0x0000000f2e377223 */ /* 0x000fe2000001081c */
[----:B----4-:R-:W-:-:S06]  /*e720*/  FADD.FTZ R46, R74, R63 ;  /* 0x0000003f4a2e7221 */ /* 0x010fcc0000010000 */
[----:B------:R-:W4:Y:S01]  /*e730*/  MUFU.EX2 R66, R66 ;  /* 0x0000004200427308 */ /* 0x000f220000000800 */
[----:B------:R-:W-:Y:S01]  /*e740*/  FFMA.FTZ R71, R71, R15, -R28 ;  /* 0x0000000f47477223 */ /* 0x000fe2000001081c */
[----:B------:R-:W-:Y:S01]  /*e750*/  FADD.FTZ R79, R77, R82 ;  /* 0x000000524d4f7221 */ /* 0x000fe20000010000 */
[----:B-1----:R-:W-:-:S05]  /*e760*/  FADD.FTZ R63, R75, R46 ;  /* 0x0000002e4b3f7221 */ /* 0x002fca0000010000 */
[----:B------:R-:W-:Y:S01]  /*e770*/  MUFU.EX2 R67, R67 ;  /* 0x0000004300437308 */ /* 0x000fe20000000800 */
[----:B---3--:R-:W-:Y:S01]  /*e780*/  FADD.FTZ R46, R64, R79 ;  /* 0x0000004f402e7221 */ /* 0x008fe20000010000 */
[----:B------:R-:W-:-:S06]  /*e790*/  FADD.FTZ R63, R78, R63 ;  /* 0x0000003f4e3f7221 */ /* 0x000fcc0000010000 */
[----:B------:R-:W1:Y:S01]  /*e7a0*/  MUFU.EX2 R68, R68 ;  /* 0x0000004400447308 */ /* 0x000e620000000800 */
[----:B0-----:R-:W-:-:S07]  /*e7b0*/  FADD.FTZ R79, R65, R46 ;  /* 0x0000002e414f7221 */ /* 0x001fce0000010000 */
[----:B------:R-:W-:Y:S01]  /*e7c0*/  MUFU.EX2 R70, R70 ;  /* 0x0000004600467308 */ /* 0x000fe20000000800 */
[----:B------:R-:W-:Y:S01]  /*e7d0*/  FFMA.FTZ R46, R30, R15, -R28 ;  /* 0x0000000f1e2e7223 */ /* 0x000fe2000001081c */
[----:B----4-:R-:W-:-:S06]  /*e7e0*/  FADD.FTZ R30, R66, R63 ;  /* 0x0000003f421e7221 */ /* 0x010fcc0000010000 */
[----:B------:R-:W0:Y:S01]  /*e7f0*/  MUFU.EX2 R69, R69 ;  /* 0x0000004500457308 */ /* 0x000e220000000800 */
[----:B------:R-:W-:-:S07]  /*e800*/  FFMA.FTZ R32, R38, R15, -R28 ;  /* 0x0000000f26207223 */ /* 0x000fce000001081c */
[----:B------:R-:W3:Y:S08]  /*e810*/  MUFU.EX2 R71, R71 ;  /* 0x0000004700477308 */ /* 0x000ef00000000800 */
[----:B------:R-:W4:Y:S08]  /*e820*/  MUFU.EX2 R56, R56 ;  /* 0x0000003800387308 */ /* 0x000f300000000800 */
[----:B------:R-:W-:Y:S01]  /*e830*/  MUFU.EX2 R33, R33 ;  /* 0x0000002100217308 */ /* 0x000fe20000000800 */
[-CC-:B------:R-:W-:Y:S01]  /*e840*/  FFMA.FTZ R42, R42, R15.reuse, -R28.reuse ;  /* 0x0000000f2a2a7223 */ /* 0x180fe2000001081c */
[-CC-:B------:R-:W-:Y:S01]  /*e850*/  FFMA.FTZ R43, R43, R15.reuse, -R28.reuse ;  /* 0x0000000f2b2b7223 */ /* 0x180fe2000001081c */
[----:B------:R-:W-:-:S05]  /*e860*/  FFMA.FTZ R47, R47, R15, -R28 ;  /* 0x0000000f2f2f7223 */ /* 0x000fca000001081c */
[----:B------:R-:W2:Y:S01]  /*e870*/  MUFU.EX2 R57, R57 ;  /* 0x0000003900397308 */ /* 0x000ea20000000800 */
[-CC-:B------:R-:W-:Y:S01]  /*e880*/  FFMA.FTZ R34, R34, R15.reuse, -R28.reuse ;  /* 0x0000000f22227223 */ /* 0x180fe2000001081c */
[-CC-:B------:R-:W-:Y:S01]  /*e890*/  FFMA.FTZ R35, R35, R15.reuse, -R28.reuse ;  /* 0x0000000f23237223 */ /* 0x180fe2000001081c */
[-CC-:B------:R-:W-:Y:S01]  /*e8a0*/  FFMA.FTZ R98, R98, R15.reuse, -R28.reuse ;  /* 0x0000000f62627223 */ /* 0x180fe2000001081c */
[----:B------:R-:W-:-:S04]  /*e8b0*/  FFMA.FTZ R99, R99, R15, -R28 ;  /* 0x0000000f63637223 */ /* 0x000fc8000001081c */
[----:B------:R-:W2:Y:S01]  /*e8c0*/  MUFU.EX2 R58, R58 ;  /* 0x0000003a003a7308 */ /* 0x000ea20000000800 */
[-CC-:B------:R-:W-:Y:S01]  /*e8d0*/  FFMA.FTZ R100, R100, R15.reuse, -R28.reuse ;  /* 0x0000000f64647223 */ /* 0x180fe2000001081c */
[----:B-1----:R-:W-:Y:S01]  /*e8e0*/  FADD.FTZ R82, R68, R79 ;  /* 0x0000004f44527221 */ /* 0x002fe20000010000 */
[----:B------:R-:W-:-:S05]  /*e8f0*/  FFMA.FTZ R101, R101, R15, -R28 ;  /* 0x0000000f65657223 */ /* 0x000fca000001081c */
[----:B------:R1:W-:Y:S01]  /*e900*/  MUFU.EX2 R38, R55 ;  /* 0x0000003700267308 */ /* 0x0003e20000000800 */
[----:B0-----:R-:W-:Y:S01]  /*e910*/  FADD.FTZ R63, R69, R82 ;  /* 0x00000052453f7221 */ /* 0x001fe20000010000 */
[----:B-1----:R-:W-:-:S06]  /*e920*/  FADD.FTZ R55, R67, R30 ;  /* 0x0000001e43377221 */ /* 0x002fcc0000010000 */
[----:B------:R-:W0:Y:S01]  /*e930*/  MUFU.EX2 R60, R60 ;  /* 0x0000003c003c7308 */ /* 0x000e220000000800 */
[----:B------:R-:W-:-:S07]  /*e940*/  FADD.FTZ R28, R70, R55 ;  /* 0x00000037461c7221 */ /* 0x000fce0000010000 */
[----:B------:R-:W1:Y:S01]  /*e950*/  MUFU.EX2 R59, R59 ;  /* 0x0000003b003b7308 */ /* 0x000e620000000800 */
[----:B---3--:R-:W-:Y:S01]  /*e960*/  FADD.FTZ R28, R71, R28 ;  /* 0x0000001c471c7221 */ /* 0x008fe20000010000 */
[----:B------:R3:W-:Y:S01]  /*e970*/  STSM.16.M88.4 [R18+0x24300], R20 ;  /* 0x0243001412007844 */ /* 0x0007e20000000200 */
[----:B----4-:R-:W-:-:S05]  /*e980*/  FADD.FTZ R30, R56, R63 ;  /* 0x0000003f381e7221 */ /* 0x010fca0000010000 */
[----:B------:R-:W4:Y:S01]  /*e990*/  MUFU.EX2 R62, R62 ;  /* 0x0000003e003e7308 */ /* 0x000f220000000800 */
[----:B------:R-:W-:Y:S01]  /*e9a0*/  F2FP.F16.F32.PACK_AB R27, R87, R86 ;  /* 0x00000056571b723e */ /* 0x000fe200000000ff */
[----:B--2---:R-:W-:-:S06]  /*e9b0*/  FADD.FTZ R63, R57, R30 ;  /* 0x0000001e393f7221 */ /* 0x004fcc0000010000 */
[----:B------:R-:W2:Y:S01]  /*e9c0*/  MUFU.EX2 R48, R48 ;  /* 0x0000003000307308 */ /* 0x000ea20000000800 */
[----:B---3--:R-:W-:-:S07]  /*e9d0*/  FADD.FTZ R21, R33, R28 ;  /* 0x0000001c21157221 */ /* 0x008fce0000010000 */
[----:B------:R3:W2:Y:S01]  /*e9e0*/  MUFU.EX2 R0, R24 ;  /* 0x0000001800007308 */ /* 0x0006a20000000800 */
[----:B------:R-:W-:Y:S01]  /*e9f0*/  FADD.FTZ R28, R58, R21 ;  /* 0x000000153a1c7221 */ /* 0x000fe20000010000 */
[----:B0-----:R-:W-:-:S06]  /*ea00*/  FADD.FTZ R30, R60, R63 ;  /* 0x0000003f3c1e7221 */ /* 0x001fcc0000010000 */
[----:B------:R-:W0:Y:S01]  /*ea10*/  MUFU.EX2 R50, R50 ;  /* 0x0000003200327308 */ /* 0x000e220000000800 */
[----:B---3--:R-:W-:-:S05]  /*ea20*/  F2FP.F16.F32.PACK_AB R24, R81, R89 ;  /* 0x000000595118723e */ /* 0x008fca00000000ff */
[----:B------:R1:W-:Y:S02]  /*ea30*/  STSM.16.M88.4 [R18+0x25b00], R24 ;  /* 0x025b001812007844 */ /* 0x0003e40000000200 */
[----:B------:R-:W-:Y:S01]  /*ea40*/  MUFU.EX2 R93, R93 ;  /* 0x0000005d005d7308 */ /* 0x000fe20000000800 */
[----:B------:R-:W-:-:S07]  /*ea50*/  F2FP.F16.F32.PACK_AB R21, R74, R29 ;  /* 0x0000001d4a15723e */ /* 0x000fce00000000ff */
[----:B------:R-:W3:Y:S01]  /*ea60*/  MUFU.EX2 R51, R51 ;  /* 0x0000003300337308 */ /* 0x000ee20000000800 */
[----:B-1----:R-:W-:Y:S01]  /*ea70*/  FADD.FTZ R27, R59, R28 ;  /* 0x0000001c3b1b7221 */ /* 0x002fe20000010000 */
[----:B------:R-:W-:-:S06]  /*ea80*/  FADD.FTZ R25, R39, R30 ;  /* 0x0000001e27197221 */ /* 0x000fcc0000010000 */
[----:B------:R-:W-:Y:S01]  /*ea90*/  MUFU.EX2 R96, R96 ;  /* 0x0000006000607308 */ /* 0x000fe20000000800 */
[----:B----4-:R-:W-:Y:S01]  /*eaa0*/  FADD.FTZ R29, R62, R27 ;  /* 0x0000001b3e1d7221 */ /* 0x010fe20000010000 */
[----:B--2---:R-:W-:-:S06]  /*eab0*/  FADD.FTZ R28, R48, R25 ;  /* 0x00000019301c7221 */ /* 0x004fcc0000010000 */
[----:B------:R-:W1:Y:S01]  /*eac0*/  MUFU.EX2 R54, R54 ;  /* 0x0000003600367308 */ /* 0x000e620000000800 */
[----:B------:R-:W-:Y:S01]  /*ead0*/  FADD.FTZ R29, R0, R29 ;  /* 0x0000001d001d7221 */ /* 0x000fe20000010000 */
[----:B------:R-:W-:-:S06]  /*eae0*/  FADD.FTZ R28, R31, R28 ;  /* 0x0000001c1f1c7221 */ /* 0x000fcc0000010000 */
[----:B------:R-:W-:Y:S01]  /*eaf0*/  MUFU.EX2 R49, R49 ;  /* 0x0000003100317308 */ /* 0x000fe20000000800 */
[----:B------:R-:W-:-:S07]  /*eb00*/  F2FP.F16.F32.PACK_AB R24, R65, R64 ;  /* 0x000000404118723e */ /* 0x000fce00000000ff */
[----:B------:R-:W2:Y:S01]  /*eb10*/  MUFU.EX2 R42, R42 ;  /* 0x0000002a002a7308 */ /* 0x000ea20000000800 */
[----:B------:R-:W-:Y:S02]  /*eb20*/  F2FP.F16.F32.PACK_AB R20, R73, R80 ;  /* 0x000000504914723e */ /* 0x000fe400000000ff */
[----:B------:R-:W-:-:S05]  /*eb30*/  F2FP.F16.F32.PACK_AB R22, R77, R76 ;  /* 0x0000004c4d16723e */ /* 0x000fca00000000ff */
[----:B------:R-:W4:Y:S01]  /*eb40*/  MUFU.EX2 R52, R52 ;  /* 0x0000003400347308 */ /* 0x000f220000000800 */
[----:B------:R-:W-:-:S07]  /*eb50*/  F2FP.F16.F32.PACK_AB R23, R78, R75 ;  /* 0x0000004b4e17723e */ /* 0x000fce00000000ff */
[----:B------:R-:W4:Y:S08]  /*eb60*/  MUFU.EX2 R43, R43 ;  /* 0x0000002b002b7308 */ /* 0x000f300000000800 */
[----:B------:R0:W-:Y:S01]  /*eb70*/  MUFU.EX2 R63, R32 ;  /* 0x00000020003f7308 */ /* 0x0001e20000000800 */
[----:B------:R1:W-:Y:S01]  /*eb80*/  STSM.16.M88.4 [R18+0x27300], R20 ;  /* 0x0273001412007844 */ /* 0x0003e20000000200 */
[----:B0-----:R-:W-:-:S06]  /*eb90*/  FADD.FTZ R32, R50, R29 ;  /* 0x0000001d32207221 */ /* 0x001fcc0000010000 */
[----:B------:R-:W0:Y:S01]  /*eba0*/  MUFU.EX2 R44, R44 ;  /* 0x0000002c002c7308 */ /* 0x000e220000000800 */
[----:B---3--:R-:W-:-:S07]  /*ebb0*/  FADD.FTZ R29, R51, R32 ;  /* 0x00000020331d7221 */ /* 0x008fce0000010000 */
[----:B------:R3:W-:Y:S01]  /*ebc0*/  MUFU.EX2 R64, R35 ;  /* 0x0000002300407308 */ /* 0x0007e20000000800 */
[----:B-1----:R-:W-:Y:S01]  /*ebd0*/  FADD.FTZ R21, R54, R29 ;  /* 0x0000001d36157221 */ /* 0x002fe20000010000 */
[----:B---3--:R-:W-:-:S06]  /*ebe0*/  FADD.FTZ R35, R93, R28 ;  /* 0x0000001c5d237221 */ /* 0x008fcc0000010000 */
[----:B------:R-:W1:Y:S01]  /*ebf0*/  MUFU.EX2 R45, R45 ;  /* 0x0000002d002d7308 */ /* 0x000e620000000800 */
[----:B--2---:R-:W-:-:S07]  /*ec00*/  FADD.FTZ R20, R42, R21 ;  /* 0x000000152a147221 */ /* 0x004fce0000010000 */
[----:B------:R2:W-:Y:S08]  /*ec10*/  MUFU.EX2 R55, R34 ;  /* 0x0000002200377308 */ /* 0x0005f00000000800 */
[----:B------:R-:W3:Y:S01]  /*ec20*/  MUFU.EX2 R47, R47 ;  /* 0x0000002f002f7308 */ /* 0x000ee20000000800 */
[----:B--2---:R-:W-:-:S04]  /*ec30*/  FADD.FTZ R34, R96, R35 ;  /* 0x0000002360227221 */ /* 0x004fc80000010000 */
[----:B------:R-:W-:-:S03]  /*ec40*/  FADD.FTZ R23, R49, R34 ;  /* 0x0000002231177221 */ /* 0x000fc60000010000 */
[----:B------:R-:W2:Y:S01]  /*ec50*/  MUFU.EX2 R53, R53 ;  /* 0x0000003500357308 */ /* 0x000ea20000000800 */
[----:B----4-:R-:W-:Y:S01]  /*ec60*/  FADD.FTZ R23, R52, R23 ;  /* 0x0000001734177221 */ /* 0x010fe20000010000 */
[----:B------:R-:W-:Y:S01]  /*ec70*/  FADD.FTZ R21, R43, R20 ;  /* 0x000000142b157221 */ /* 0x000fe20000010000 */
[----:B------:R-:W-:-:S05]  /*ec80*/  F2FP.F16.F32.PACK_AB R29, R58, R33 ;  /* 0x000000213a1d723e */ /* 0x000fca00000000ff */
[----:B------:R-:W4:Y:S01]  /*ec90*/  MUFU.EX2 R61, R61 ;  /* 0x0000003d003d7308 */ /* 0x000f220000000800 */
[----:B0-----:R-:W-:Y:S01]  /*eca0*/  FADD.FTZ R22, R44, R23 ;  /* 0x000000172c167221 */ /* 0x001fe20000010000 */
[----:B------:R-:W-:Y:S01]  /*ecb0*/  F2FP.F16.F32.PACK_AB R33, R50, R0 ;  /* 0x000000003221723e */ /* 0x000fe200000000ff */
[----:B------:R-:W-:-:S05]  /*ecc0*/  FADD.FTZ R0, R38, R21 ;  /* 0x0000001526007221 */ /* 0x000fca0000010000 */
[----:B------:R-:W0:Y:S01]  /*ecd0*/  MUFU.EX2 R92, R92 ;  /* 0x0000005c005c7308 */ /* 0x000e220000000800 */
[----:B-1----:R-:W-:Y:S01]  /*ece0*/  FADD.FTZ R22, R45, R22 ;  /* 0x000000162d167221 */ /* 0x002fe20000010000 */
[----:B---3--:R-:W-:-:S06]  /*ecf0*/  FADD.FTZ R0, R47, R0 ;  /* 0x000000002f007221 */ /* 0x008fcc0000010000 */
[----:B------:R-:W-:Y:S01]  /*ed00*/  MUFU.EX2 R97, R97 ;  /* 0x0000006100617308 */ /* 0x000fe20000000800 */
[----:B--2---:R-:W-:Y:S01]  /*ed10*/  FADD.FTZ R22, R53, R22 ;  /* 0x0000001635167221 */ /* 0x004fe20000010000 */
[----:B------:R-:W-:-:S06]  /*ed20*/  FADD.FTZ R21, R55, R0 ;  /* 0x0000000037157221 */ /* 0x000fcc0000010000 */
[----:B------:R-:W1:Y:S01]  /*ed30*/  MUFU.EX2 R98, R98 ;  /* 0x0000006200627308 */ /* 0x000e620000000800 */
[----:B------:R-:W-:Y:S02]  /*ed40*/  F2FP.F16.F32.PACK_AB R26, R69, R68 ;  /* 0x00000044451a723e */ /* 0x000fe400000000ff */
[----:B------:R-:W-:Y:S02]  /*ed50*/  F2FP.F16.F32.PACK_AB R25, R67, R66 ;  /* 0x000000424319723e */ /* 0x000fe400000000ff */
[----:B------:R-:W-:-:S03]  /*ed60*/  F2FP.F16.F32.PACK_AB R27, R71, R70 ;  /* 0x00000046471b723e */ /* 0x000fc600000000ff */
[----:B------:R-:W2:Y:S01]  /*ed70*/  MUFU.EX2 R41, R41 ;  /* 0x0000002900297308 */ /* 0x000ea20000000800 */
[----:B----4-:R-:W-:Y:S01]  /*ed80*/  FADD.FTZ R23, R61, R22 ;  /* 0x000000163d177221 */ /* 0x010fe20000010000 */
[----:B------:R-:W-:Y:S01]  /*ed90*/  F2FP.F16.F32.PACK_AB R32, R31, R48 ;  /* 0x000000301f20723e */ /* 0x000fe200000000ff */
[----:B------:R-:W-:-:S05]  /*eda0*/  FADD.FTZ R0, R64, R21 ;  /* 0x0000001540007221 */ /* 0x000fca0000010000 */
[----:B------:R-:W3:Y:S01]  /*edb0*/  MUFU.EX2 R99, R99 ;  /* 0x0000006300637308 */ /* 0x000ee20000000800 */
[----:B------:R-:W-:Y:S01]  /*edc0*/  F2FP.F16.F32.PACK_AB R28, R57, R56 ;  /* 0x00000038391c723e */ /* 0x000fe200000000ff */
[----:B------:R0:W-:Y:S01]  /*edd0*/  STSM.16.M88.4 [R18+0x28b00], R24 ;  /* 0x028b001812007844 */ /* 0x0001e20000000200 */
[----:B------:R-:W-:-:S05]  /*ede0*/  F2FP.F16.F32.PACK_AB R30, R39, R60 ;  /* 0x0000003c271e723e */ /* 0x000fca00000000ff */
[----:B------:R-:W4:Y:S01]  /*edf0*/  MUFU.EX2 R36, R36 ;  /* 0x0000002400247308 */ /* 0x000f220000000800 */
[----:B------:R-:W-:-:S07]  /*ee00*/  F2FP.F16.F32.PACK_AB R31, R62, R59 ;  /* 0x0000003b3e1f723e */ /* 0x000fce00000000ff */
[----:B------:R-:W-:Y:S01]  /*ee10*/  MUFU.EX2 R37, R37 ;  /* 0x0000002500257308 */ /* 0x000fe20000000800 */
[----:B0-----:R-:W-:Y:S01]  /*ee20*/  FADD.FTZ R26, R92, R23 ;  /* 0x000000175c1a7221 */ /* 0x001fe20000010000 */
[----:B------:R-:W-:-:S06]  /*ee30*/  FADD.FTZ R27, R63, R0 ;  /* 0x000000003f1b7221 */ /* 0x000fcc0000010000 */
[----:B------:R-:W-:Y:S01]  /*ee40*/  MUFU.EX2 R40, R40 ;  /* 0x0000002800287308 */ /* 0x000fe20000000800 */
[----:B------:R-:W-:-:S07]  /*ee50*/  F2FP.F16.F32.PACK_AB R34, R96, R93 ;  /* 0x0000005d6022723e */ /* 0x000fce00000000ff */
[----:B------:R-:W0:Y:S01]  /*ee60*/  MUFU.EX2 R100, R100 ;  /* 0x0000006400647308 */ /* 0x000e220000000800 */
[----:B------:R-:W-:-:S07]  /*ee70*/  F2FP.F16.F32.PACK_AB R35, R54, R51 ;  /* 0x000000333623723e */ /* 0x000fce00000000ff */
[----:B------:R-:W-:Y:S01]  /*ee80*/  MUFU.EX2 R46, R46 ;  /* 0x0000002e002e7308 */ /* 0x000fe20000000800 */
[----:B------:R2:W-:Y:S07]  /*ee90*/  STSM.16.M88.4 [R18+0x2a300], R28 ;  /* 0x02a3001c12007844 */ /* 0x0005ee0000000200 */
[----:B------:R-:W0:Y:S01]  /*eea0*/  MUFU.EX2 R101, R101 ;  /* 0x0000006500657308 */ /* 0x000e220000000800 */
[----:B-1----:R-:W-:Y:S01]  /*eeb0*/  FADD.FTZ R0, R98, R27 ;  /* 0x0000001b62007221 */ /* 0x002fe20000010000 */
[----:B------:R1:W-:Y:S01]  /*eec0*/  STSM.16.M88.4 [R18+0x2bb00], R32 ;  /* 0x02bb002012007844 */ /* 0x0003e20000000200 */
[----:B--2---:R-:W-:Y:S01]  /*eed0*/  FADD.FTZ R28, R97, R26 ;  /* 0x0000001a611c7221 */ /* 0x004fe20000010000 */
[----:B------:R-:W-:-:S02]  /*eee0*/  F2FP.F16.F32.PACK_AB R20, R52, R49 ;  /* 0x000000313414723e */ /* 0x000fc400000000ff */
[----:B------:R-:W-:Y:S02]  /*eef0*/  F2FP.F16.F32.PACK_AB R22, R45, R44 ;  /* 0x0000002c2d16723e */ /* 0x000fe400000000ff */
[----:B------:R-:W-:Y:S01]  /*ef00*/  F2FP.F16.F32.PACK_AB R21, R43, R42 ;  /* 0x0000002a2b15723e */ /* 0x000fe200000000ff */
[----:B-1----:R-:W-:Y:S01]  /*ef10*/  FADD.FTZ R33, R41, R28 ;  /* 0x0000001c29217221 */ /* 0x002fe20000010000 */
[----:B---3--:R-:W-:Y:S01]  /*ef20*/  FADD.FTZ R35, R99, R0 ;  /* 0x0000000063237221 */ /* 0x008fe20000010000 */
[----:B------:R-:W-:Y:S02]  /*ef30*/  F2FP.F16.F32.PACK_AB R23, R47, R38 ;  /* 0x000000262f17723e */ /* 0x000fe400000000ff */
[C---:B----4-:R-:W-:Y:S01]  /*ef40*/  F2FP.F16.F32.PACK_AB R28, R36.reuse, R41 ;  /* 0x00000029241c723e */ /* 0x050fe200000000ff */
[----:B------:R-:W-:Y:S01]  /*ef50*/  FADD.FTZ R36, R36, R33 ;  /* 0x0000002124247221 */ /* 0x000fe20000010000 */
[----:B------:R-:W-:Y:S01]  /*ef60*/  F2FP.F16.F32.PACK_AB R24, R61, R53 ;  /* 0x000000353d18723e */ /* 0x000fe200000000ff */
[----:B0-----:R-:W-:Y:S01]  /*ef70*/  FADD.FTZ R35, R100, R35 ;  /* 0x0000002364237221 */ /* 0x001fe20000010000 */
[----:B------:R-:W-:-:S02]  /*ef80*/  F2FP.F16.F32.PACK_AB R26, R97, R92 ;  /* 0x0000005c611a723e */ /* 0x000fc400000000ff */
[----:B------:R-:W-:Y:S02]  /*ef90*/  F2FP.F16.F32.PACK_AB R25, R64, R55 ;  /* 0x000000374019723e */ /* 0x000fe400000000ff */
[----:B------:R-:W-:Y:S02]  /*efa0*/  F2FP.F16.F32.PACK_AB R27, R98, R63 ;  /* 0x0000003f621b723e */ /* 0x000fe400000000ff */
[----:B------:R-:W-:Y:S02]  /*efb0*/  F2FP.F16.F32.PACK_AB R29, R100, R99 ;  /* 0x00000063641d723e */ /* 0x000fe400000000ff */
[----:B------:R-:W-:Y:S02]  /*efc0*/  F2FP.F16.F32.PACK_AB R30, R40, R37 ;  /* 0x00000025281e723e */ /* 0x000fe400000000ff */
[----:B------:R-:W-:Y:S01]  /*efd0*/  F2FP.F16.F32.PACK_AB R31, R101, R46 ;  /* 0x0000002e651f723e */ /* 0x000fe200000000ff */
[----:B------:R0:W-:Y:S01]  /*efe0*/  STSM.16.M88.4 [R18+0x2d300], R20 ;  /* 0x02d3001412007844 */ /* 0x0001e20000000200 */
[----:B------:R-:W-:Y:S01]  /*eff0*/  FADD.FTZ R37, R37, R36 ;  /* 0x0000002425257221 */ /* 0x000fe20000010000 */
[----:B------:R-:W-:-:S02]  /*f000*/  FADD.FTZ R46, R46, R35 ;  /* 0x000000232e2e7221 */ /* 0x000fc40000010000 */
[----:B------:R-:W-:Y:S04]  /*f010*/  STSM.16.M88.4 [R18+0x2eb00], R24 ;  /* 0x02eb001812007844 */ /* 0x000fe80000000200 */
[----:B------:R1:W-:Y:S01]  /*f020*/  STSM.16.M88.4 [R18+0x30300], R28 ;  /* 0x0303001c12007844 */ /* 0x0003e20000000200 */
[----:B------:R-:W-:Y:S01]  /*f030*/  FADD.FTZ R0, R101, R46 ;  /* 0x0000002e65007221 */ /* 0x000fe20000010000 */
[----:B------:R2:W-:Y:S06]  /*f040*/  MEMBAR.ALL.CTA ;  /* 0x0000000000007992 */ /* 0x0005ec0000008000 */
[----:B--2---:R-:W2:Y:S01]  /*f050*/  FENCE.VIEW.ASYNC.S ;  /* 0x00000000000073c6 */ /* 0x004ea20000000000 */
[----:B0-----:R-:W-:Y:S01]  /*f060*/  FADD.FTZ R20, R40, R37 ;  /* 0x0000002528147221 */ /* 0x001fe20000010000 */
[----:B------:R-:W-:-:S04]  /*f070*/  VIADD R108, R108, 0xfffffffe ;  /* 0xfffffffe6c6c7836 */ /* 0x000fc80000000000 */
[----:B------:R0:W-:Y:S04]  /*f080*/  STL [R1+0x40], R20 ;  /* 0x0000401401007387 */ /* 0x0001e80000100800 */
[----:B------:R0:W-:Y:S01]  /*f090*/  STL [R1+0x48], R0 ;  /* 0x0000480001007387 */ /* 0x0001e20000100800 */
[----:B------:R-:W-:Y:S01]  /*f0a0*/  ISETP.GE.AND P2, PT, R108, R91, PT ;  /* 0x0000005b6c00720c */ /* 0x000fe20003f46270 */
[----:B------:R-:W-:-:S04]  /*f0b0*/  IMAD.MOV.U32 R71, RZ, RZ, RZ ;  /* 0x000000ffff477224 */ /* 0x000fc800078e00ff */
        /* <DEDUP_REMOVED lines=39> */
[--C-:B-1----:R-:W-:Y:S02]  /*f330*/  IMAD.MOV.U32 R31, RZ, RZ, R71.reuse ;  /* 0x000000ffff1f7224 */ /* 0x102fe400078e0047 */
[--C-:B------:R-:W-:Y:S02]  /*f340*/  IMAD.MOV.U32 R30, RZ, RZ, R71.reuse ;  /* 0x000000ffff1e7224 */ /* 0x100fe400078e0047 */
[----:B------:R-:W-:-:S02]  /*f350*/  IMAD.MOV.U32 R29, RZ, RZ, R71 ;  /* 0x000000ffff1d7224 */ /* 0x000fc400078e0047 */
[--C-:B------:R-:W-:Y:S02]  /*f360*/  IMAD.MOV.U32 R28, RZ, RZ, R71.reuse ;  /* 0x000000ffff1c7224 */ /* 0x100fe400078e0047 */
[--C-:B------:R-:W-:Y:S02]  /*f370*/  IMAD.MOV.U32 R27, RZ, RZ, R71.reuse ;  /* 0x000000ffff1b7224 */ /* 0x100fe400078e0047 */
[--C-:B------:R-:W-:Y:S02]  /*f380*/  IMAD.MOV.U32 R26, RZ, RZ, R71.reuse ;  /* 0x000000ffff1a7224 */ /* 0x100fe400078e0047 */
[--C-:B------:R-:W-:Y:S02]  /*f390*/  IMAD.MOV.U32 R25, RZ, RZ, R71.reuse ;  /* 0x000000ffff197224 */ /* 0x100fe400078e0047 */
[----:B------:R-:W-:Y:S01]  /*f3a0*/  IMAD.MOV.U32 R24, RZ, RZ, R71 ;  /* 0x000000ffff187224 */ /* 0x000fe200078e0047 */
[----:B--2---:R-:W-:Y:S01]  /*f3b0*/  NOP ;  /* 0x0000000000007918 */ /* 0x004fe20000000000 */
[----:B0-----:R-:W-:Y:S05]  /*f3c0*/  @!P2 BRA `(.L_x_9870) ;  /* 0x0000004800c4a947 */ /* 0x001fea0003800000 */
[----:B------:R-:W-:Y:S04]  /*f3d0*/  STL [R1+0x44], R108 ;  /* 0x0000446c01007387 */ /* 0x000fe80000100800 */
[----:B------:R-:W-:Y:S04]  /*f3e0*/  STL [R1+0x14], R72 ;  /* 0x0000144801007387 */ /* 0x000fe80000100800 */
[----:B------:R0:W-:Y:S04]  /*f3f0*/  STL [R1+0x4], R14 ;  /* 0x0000040e01007387 */ /* 0x0001e80000100800 */
[----:B0-----:R-:W2:Y:S01]  /*f400*/  LDL.LU R14, [R1+0x5c] ;  /* 0x00005c00010e7983 */ /* 0x001ea20000300800 */
[----:B------:R-:W-:Y:S01]  /*f410*/  IMAD.MOV.U32 R0, RZ, RZ, R147 ;  /* 0x000000ffff007224 */ /* 0x000fe200078e0093 */
        /* <DEDUP_REMOVED lines=24> */
[----:B--2---:R0:W-:Y:S06]  /*f5a0*/  STL [R1+0x8], R14 ;  /* 0x0000080e01007387 */ /* 0x0041ec0000100800 */
.L_x_9881:
[----:B--2---:R-:W2:Y:S04]  /*f5b0*/  LDL R15, [R1+0x8] ;  /* 0x00000800010f7983 */ /* 0x004ea80000100800 */
[----:B------:R-:W3:Y:S01]  /*f5c0*/  LDL R20, [R1+0x78] ;  /* 0x0000780001147983 */ /* 0x000ee20000100800 */
[----:B------:R-:W-:-:S05]  /*f5d0*/  VIADD R147, R0, 0x1 ;  /* 0x0000000100937836 */ /* 0x000fca0000000000 */
[----:B------:R-:W-:-:S04]  /*f5e0*/  ISETP.NE.AND P3, PT, R147, 0x2, PT ;  /* 0x000000029300780c */ /* 0x000fc80003f65270 */
[----:B0-----:R-:W-:Y:S01]  /*f5f0*/  SEL R14, RZ, 0x1, P3 ;  /* 0x00000001ff0e7807 */ /* 0x001fe20001800000 */
[----:B------:R-:W-:Y:S05]  /*f600*/  YIELD ;  /* 0x0000000000007946 */ /* 0x000fea0003800000 */
[----:B------:R-:W-:Y:S02]  /*f610*/  SEL R147, R147, RZ, P3 ;  /* 0x000000ff93937207 */ /* 0x000fe40001800000 */
[----:B--2---:R-:W-:-:S05]  /*f620*/  LOP3.LUT R15, R15, R14, RZ, 0x3c, !PT ;  /* 0x0000000e0f0f7212 */ /* 0x004fca00078e3cff */
[----:B------:R0:W-:Y:S01]  /*f630*/  STL [R1+0x5c], R15 ;  /* 0x00005c0f01007387 */ /* 0x0001e20000100800 */
[----:B---3--:R-:W-:-:S13]  /*f640*/  ISETP.NE.AND P2, PT, R20, RZ, PT ;  /* 0x000000ff1400720c */ /* 0x008fda0003f45270 */
[----:B0-----:R-:W-:Y:S05]  /*f650*/  @P2 BRA `(.L_x_9871) ;  /* 0x0000000000302947 */ /* 0x001fea0003800000 */
[----:B------:R-:W-:Y:S05]  /*f660*/  @!P0 BRA `(.L_x_9872) ;  /* 0x0000000000048947 */ /* 0x000fea0003800000 */
[----:B------:R-:W-:Y:S01]  /*f670*/  BPT.TRAP 0x1 ;  /* 0x000000040000795c */ /* 0x000fe20000300000 */
.L_x_9872:
[----:B------:R-:W-:Y:S01]  /*f680*/  IMAD R14, R147, 0x8, R16 ;  /* 0x00000008930e7824 */ /* 0x000fe200078e0210 */
[----:B------:R-:W-:-:S04]  /*f690*/  SHF.L.U32 R15, R15, 0x1f, RZ ;  /* 0x0000001f0f0f7819 */ /* 0x000fc800000006ff */
[----:B------:R0:W1:Y:S01]  /*f6a0*/  SYNCS.PHASECHK.TRANS64.TRYWAIT P3, [R14+URZ+0x31c30], R15 ;  /* 0x031c300f0e0075a7 */ /* 0x000062000806017f */
[----:B------:R-:W-:Y:S05]  /*f6b0*/  @!P0 BRA `(.L_x_9873) ;  /* 0x0000000000048947 */ /* 0x000fea0003800000 */
[----:B------:R-:W-:Y:S01]  /*f6c0*/  BPT.TRAP 0x1 ;  /* 0x000000040000795c */ /* 0x000fe20000300000 */
.L_x_9873:
[----:B------:R-:W-:Y:S04]  /*f6d0*/  BSSY B0, `(.L_x_9871) ;  /* 0x0000004000007945 */ /* 0x000fe80003800000 */
[----:B-1----:R-:W-:Y:S05]  /*f6e0*/  @P3 BRA `(.L_x_9874) ;  /* 0x0000000000083947 */ /* 0x002fea0003800000 */
[----:B------:R-:W1:Y:S02]  /*f6f0*/  SYNCS.PHASECHK.TRANS64.TRYWAIT P3, [R14+URZ+0x31c30], R15 ;  /* 0x031c300f0e0075a7 */ /* 0x000e64000806017f */
[----:B-1----:R-:W-:Y:S05]  /*f700*/  @!P3 BRA `(.L_x_9875) ;  /* 0x0000010400bcb947 */ /* 0x002fea0003800000 */
.L_x_9874:
[----:B------:R-:W-:Y:S05]  /*f710*/  BSYNC B0 ;  /* 0x0000000000007941 */ /* 0x000fea0003800000 */
.L_x_9871:
[----:B01----:R-:W2:Y:S01]  /*f720*/  LDL R14, [R1+0x7c] ;  /* 0x00007c00010e7983 */ /* 0x003ea20000100800 */
[----:B------:R-:W-:Y:S05]  /*f730*/  WARPSYNC.ALL ;  /* 0x0000000000007948 */ /* 0x000fea0003800000 */
[----:B------:R-:W0:Y:S01]  /*f740*/  S2R R20, SR_TID.X ;  /* 0x0000000000147919 */ /* 0x000e220000002100 */
[----:B------:R-:W-:Y:S01]  /*f750*/  IMAD.MOV.U32 R15, RZ, RZ, -0x7fffffe0 ;  /* 0x80000020ff0f7424 */ /* 0x000fe200078e00ff */
[C---:B------:R-:W-:Y:S01]  /*f760*/  R2UR UR52, R2.reuse ;  /* 0x00000000023472ca */ /* 0x040fe200000e0000 */
[----:B------:R-:W-:Y:S01]  /*f770*/  IMAD.MOV.U32 R23, RZ, RZ, -0x7fffffe0 ;  /* 0x80000020ff177424 */ /* 0x000fe200078e00ff */
[----:B------:R-:W-:Y:S01]  /*f780*/  R2UR UR53, R3 ;  /* 0x00000000033572ca */ /* 0x000fe200000e0000 */
[----:B------:R-:W-:Y:S01]  /*f790*/  IMAD.MOV.U32 R149, RZ, RZ, -0x7fffffe0 ;  /* 0x80000020ff957424 */ /* 0x000fe200078e00ff */
[C---:B------:R-:W-:Y:S01]  /*f7a0*/  R2UR UR7, R15.reuse ;  /* 0x000000000f0772ca */ /* 0x040fe200000e0000 */
[----:B------:R-:W-:Y:S01]  /*f7b0*/  IMAD.MOV.U32 R21, RZ, RZ, -0x7fffffe0 ;  /* 0x80000020ff157424 */ /* 0x000fe200078e00ff */
[----:B------:R-:W-:Y:S01]  /*f7c0*/  R2UR UR11, R15 ;  /* 0x000000000f0b72ca */ /* 0x000fe200000e0000 */
[----:B------:R-:W-:Y:S01]  /*f7d0*/  IMAD.MOV.U32 R81, RZ, RZ, -0x7fffffe0 ;  /* 0x80000020ff517424 */ /* 0x000fe200078e00ff */
[----:B------:R-:W-:Y:S01]  /*f7e0*/  R2UR UR55, R23 ;  /* 0x00000000173772ca */ /* 0x000fe200000e0000 */
[----:B------:R-:W-:Y:S01]  /*f7f0*/  IMAD.MOV.U32 R79, RZ, RZ, -0x7fffffe0 ;  /* 0x80000020ff4f7424 */ /* 0x000fe200078e00ff */
[----:B------:R-:W-:Y:S01]  /*f800*/  R2UR UR5, R15 ;  /* 0x000000000f0572ca */ /* 0x000fe200000e0000 */
[----:B------:R1:W-:Y:S01]  /*f810*/  STL [R1+0x118], R30 ;  /* 0x0001181e01007387 */ /* 0x0003e20000100800 */
[C---:B------:R-:W-:Y:S01]  /*f820*/  R2UR UR59, R21.reuse ;  /* 0x00000000153b72ca */ /* 0x040fe200000e0000 */
[----:B------:R-:W-:Y:S01]  /*f830*/  IMAD.MOV.U32 R151, RZ, RZ, -0x7fffffe0 ;  /* 0x80000020ff977424 */ /* 0x000fe200078e00ff */
[----:B------:R-:W-:Y:S01]  /*f840*/  R2UR UR9, R21 ;  /* 0x00000000150972ca */ /* 0x000fe200000e0000 */
[----:B------:R3:W-:Y:S01]  /*f850*/  STL [R1+0x114], R29 ;  /* 0x0001141d01007387 */ /* 0x0007e20000100800 */
[----:B------:R-:W-:-:S02]  /*f860*/  R2UR UR56, R2 ;  /* 0x00000000023872ca */ /* 0x000fc400000e0000 */
[----:B------:R-:W-:Y:S01]  /*f870*/  MOV R23, UR7 ;  /* 0x0000000700177c02 */ /* 0x000fe20008000f00 */
[----:B------:R-:W-:Y:S01]  /*f880*/  UMOV UR7, UR11 ;  /* 0x0000000b00077c82 */ /* 0x000fe20008000000 */
[----:B------:R-:W-:Y:S01]  /*f890*/  R2UR UR57, R3 ;  /* 0x00000000033972ca */ /* 0x000fe200000e0000 */
[----:B------:R4:W-:Y:S01]  /*f8a0*/  STL [R1+0x110], R28 ;  /* 0x0001101c01007387 */ /* 0x0009e20000100800 */
[----:B------:R-:W-:Y:S01]  /*f8b0*/  MOV R74, UR55 ;  /* 0x00000037004a7c02 */ /* 0x000fe20008000f00 */
[----:B------:R-:W-:Y:S01]  /*f8c0*/  UMOV UR55, UR5 ;  /* 0x0000000500377c82 */ /* 0x000fe20008000000 */
[----:B------:R-:W-:Y:S01]  /*f8d0*/  MOV R15, UR7 ;  /* 0x00000007000f7c02 */ /* 0x000fe20008000f00 */
[----:B------:R4:W-:Y:S01]  /*f8e0*/  STL [R1+0x10c], R27 ;  /* 0x00010c1b01007387 */ /* 0x0009e20000100800 */
[----:B------:R-:W-:Y:S02]  /*f8f0*/  R2UR UR7, R149 ;  /* 0x00000000950772ca */ /* 0x000fe400000e0000 */
[----:B------:R-:W-:Y:S01]  /*f900*/  R2UR UR5, R3 ;  /* 0x00000000030572ca */ /* 0x000fe200000e0000 */
[----:B------:R-:W-:Y:S01]  /*f910*/  STL [R1+0x108], R26 ;  /* 0x0001081a01007387 */ /* 0x000fe20000100800 */
[----:B0-----:R-:W-:-:S02]  /*f920*/  SHF.R.U32.HI R20, RZ, 0x7, R20 ;  /* 0x00000007ff147819 */ /* 0x001fc40000011614 */
[----:B------:R-:W-:Y:S01]  /*f930*/  R2UR UR11, R21 ;  /* 0x00000000150b72ca */ /* 0x000fe200000e0000 */
[----:B------:R-:W-:Y:S01]  /*f940*/  STL [R1+0x104], R25 ;  /* 0x0001041901007387 */ /* 0x000fe20000100800 */
[C---:B------:R-:W-:Y:S01]  /*f950*/  R2UR UR15, R81.reuse ;  /* 0x00000000510f72ca */ /* 0x040fe200000e0000 */
[----:B------:R-:W-:Y:S01]  /*f960*/  VIADD R72, R20, 0x8 ;  /* 0x0000000814487836 */ /* 0x000fe20000000000 */
[C---:B------:R-:W-:Y:S01]  /*f970*/  R2UR UR31, R81.reuse ;  /* 0x00000000511f72ca */ /* 0x040fe200000e0000 */
[----:B------:R-:W-:Y:S01]  /*f980*/  STL [R1+0x100], R24 ;  /* 0x0001001801007387 */ /* 0x000fe20000100800 */
[C---:B------:R-:W-:Y:S02]  /*f990*/  R2UR UR39, R81.reuse ;  /* 0x00000000512772ca */ /* 0x040fe400000e0000 */
[C---:B------:R-:W-:Y:S01]  /*f9a0*/  R2UR UR51, R81.reuse ;  /* 0x00000000513372ca */ /* 0x040fe200000e0000 */
[----:B------:R0:W-:Y:S01]  /*f9b0*/  BAR.SYNC.DEFER_BLOCKING R72, 0x100 ;  /* 0x000400480000751d */ /* 0x0001e20000010000 */
[----:B------:R-:W-:-:S02]  /*f9c0*/  R2UR UR25, R81 ;  /* 0x00000000511972ca */ /* 0x000fc400000e0000 */
[C---:B------:R-:W-:Y:S02]  /*f9d0*/  R2UR UR23, R21.reuse ;  /* 0x00000000151772ca */ /* 0x040fe400000e0000 */
[C---:B------:R-:W-:Y:S02]  /*f9e0*/  R2UR UR35, R21.reuse ;  /* 0x00000000152372ca */ /* 0x040fe400000e0000 */
[----:B------:R-:W-:Y:S01]  /*f9f0*/  R2UR UR47, R21 ;  /* 0x00000000152f72ca */ /* 0x000fe200000e0000 */
[----:B------:R4:W-:Y:S01]  /*fa00*/  STL [R1+0xfc], R19 ;  /* 0x0000fc1301007387 */ /* 0x0009e20000100800 */
[----:B0-----:R-:W-:Y:S01]  /*fa10*/  MOV R72, UR59 ;  /* 0x0000003b00487c02 */ /* 0x001fe20008000f00 */
[----:B------:R-:W-:Y:S01]  /*fa20*/  UMOV UR59, UR9 ;  /* 0x00000009003b7c82 */ /* 0x000fe20008000000 */
[----:B------:R-:W-:Y:S01]  /*fa30*/  R2UR UR9, R81 ;  /* 0x00000000510972ca */ /* 0x000fe200000e0000 */
[----:B------:R-:W-:Y:S01]  /*fa40*/  STL [R1+0xf8], R18 ;  /* 0x0000f81201007387 */ /* 0x000fe20000100800 */
[----:B------:R-:W-:-:S02]  /*fa50*/  R2UR UR33, R21 ;  /* 0x00000000152172ca */ /* 0x000fc400000e0000 */
[C---:B------:R-:W-:Y:S01]  /*fa60*/  R2UR UR29, R21.reuse ;  /* 0x00000000151d72ca */ /* 0x040fe200000e0000 */
[----:B------:R-:W-:Y:S01]  /*fa70*/  STL [R1+0xf4], R17 ;  /* 0x0000f41101007387 */ /* 0x000fe20000100800 */
[----:B------:R-:W-:Y:S01]  /*fa80*/  R2UR UR17, R21 ;  /* 0x00000000151172ca */ /* 0x000fe200000e0000 */
[----:B------:R-:W-:Y:S01]  /*fa90*/  IMAD.MOV.U32 R21, RZ, RZ, -0x7fffffe0 ;  /* 0x80000020ff157424 */ /* 0x000fe200078e00ff */
[----:B-1----:R-:W-:Y:S01]  /*faa0*/  MOV R30, UR61 ;  /* 0x0000003d001e7c02 */ /* 0x002fe20008000f00 */
[----:B------:R-:W-:Y:S01]  /*fab0*/  STL [R1+0xf0], R16 ;  /* 0x0000f01001007387 */ /* 0x000fe20000100800 */
[----:B---3--:R-:W-:Y:S02]  /*fac0*/  MOV R29, UR60 ;  /* 0x0000003c001d7c02 */ /* 0x008fe40008000f00 */
[----:B------:R-:W-:Y:S01]  /*fad0*/  R2UR UR13, R21 ;  /* 0x00000000150d72ca */ /* 0x000fe200000e0000 */
[----:B------:R-:W-:Y:S01]  /*fae0*/  WARPGROUP.ARRIVE ;  /* 0x00000000000079c5 */ /* 0x000fe20000000000 */
[----:B------:R-:W-:Y:S01]  /*faf0*/  IMAD.U32 R155, RZ, RZ, UR9 ;  /* 0x00000009ff9b7e24 */ /* 0x000fe2000f8e00ff */
[C---:B------:R-:W-:Y:S01]  /*fb00*/  R2UR UR9, R79.reuse ;  /* 0x000000004f0972ca */ /* 0x040fe200000e0000 */
[----:B------:R0:W-:Y:S01]  /*fb10*/  STL [R1+0xec], R0 ;  /* 0x0000ec0001007387 */ /* 0x0001e20000100800 */
[----:B------:R-:W-:-:S02]  /*fb20*/  R2UR UR19, R79 ;  /* 0x000000004f1372ca */ /* 0x000fc400000e0000 */
[C---:B------:R-:W-:Y:S02]  /*fb30*/  R2UR UR27, R79.reuse ;  /* 0x000000004f1b72ca */ /* 0x040fe400000e0000 */
[C---:B------:R-:W-:Y:S02]  /*fb40*/  R2UR UR43, R79.reuse ;  /* 0x000000004f2b72ca */ /* 0x040fe400000e0000 */
[----:B------:R-:W-:Y:S02]  /*fb50*/  R2UR UR21, R79 ;  /* 0x000000004f1572ca */ /* 0x000fe400000e0000 */
[C---:B------:R-:W-:Y:S02]  /*fb60*/  R2UR UR40, R8.reuse ;  /* 0x00000000082872ca */ /* 0x040fe400000e0000 */
[----:B------:R-:W-:Y:S01]  /*fb70*/  R2UR UR41, R9 ;  /* 0x00000000092972ca */ /* 0x000fe200000e0000 */
[----:B------:R-:W-:Y:S01]  /*fb80*/  IMAD.U32 R153, RZ, RZ, UR9 ;  /* 0x00000009ff997e24 */ /* 0x000fe2000f8e00ff */
[----:B------:R-:W-:-:S02]  /*fb90*/  R2UR UR44, R8 ;  /* 0x00000000082c72ca */ /* 0x000fc400000e0000 */
[C---:B------:R-:W-:Y:S02]  /*fba0*/  R2UR UR45, R9.reuse ;  /* 0x00000000092d72ca */ /* 0x040fe400000e0000 */
[----:B------:R-:W-:Y:S02]  /*fbb0*/  R2UR UR48, R8 ;  /* 0x00000000083072ca */ /* 0x000fe400000e0000 */
[----:B------:R-:W-:Y:S01]  /*fbc0*/  R2UR UR49, R9 ;  /* 0x00000000093172ca */ /* 0x000fe200000e0000 */
[----:B--2---:R-:W-:-:S04]  /*fbd0*/  IMAD R148, R147, 0x6c0, R14 ;  /* 0x000006c093947824 */ /* 0x004fc800078e020e */
[C---:B------:R-:W-:Y:S02]  /*fbe0*/  VIADD R14, R148.reuse, 0x40 ;  /* 0x00000040940e7836 */ /* 0x040fe40000000000 */
[C---:B------:R-:W-:Y:S02]  /*fbf0*/  VIADD R22, R148.reuse, 0x100 ;  /* 0x0000010094167836 */ /* 0x040fe40000000000 */
        /* <DEDUP_REMOVED lines=30> */
[C---:B------:R-:W-:Y:S01]  /*fde0*/  VIADD R80, R148.reuse, 0x280 ;  /* 0x0000028094507836 */ /* 0x040fe20000000000 */
[----:B------:R-:W-:Y:S01]  /*fdf0*/  MOV R76, UR6 ;  /* 0x00000006004c7c02 */ /* 0x000fe20008000f00 */
[C---:B------:R-:W-:Y:S01]  /*fe00*/  VIADD R150, R148.reuse, 0x402 ;  /* 0x0000040294967836 */ /* 0x040fe20000000000 */
[----:B------:R-:W-:-:S02]  /*fe10*/  R2UR UR6, R148 ;  /* 0x00000000940672ca */ /* 0x000fc400000e0000 */
[----:B------:R-:W-:Y:S01]  /*fe20*/  R2UR UR24, R80 ;  /* 0x00000000501872ca */ /* 0x000fe200000e0000 */
[----:B------:R-:W-:Y:S01]  /*fe30*/  VIADD R80, R148, 0x340 ;  /* 0x0000034094507836 */ /* 0x000fe20000000000 */
[----:B------:R-:W-:Y:S01]  /*fe40*/  R2UR UR26, R78 ;  /* 0x000000004e1a72ca */ /* 0x000fe200000e0000 */
[----:B------:R-:W-:Y:S01]  /*fe50*/  VIADD R78, R148, 0x182 ;  /* 0x00000182944e7836 */ /* 0x000fe20000000000 */
[----:B------:R-:W-:Y:S01]  /*fe60*/  R2UR UR10, R20 ;  /* 0x00000000140a72ca */ /* 0x000fe200000e0000 */
[----:B------:R-:W-:Y:S01]  /*fe70*/  VIADD R20, R148, 0x42 ;  /* 0x0000004294147836 */ /* 0x000fe20000000000 */
[----:B------:R-:W-:Y:S02]  /*fe80*/  R2UR UR8, R80 ;  /* 0x00000000500872ca */ /* 0x000fe400000e0000 */
[----:B------:R-:W-:Y:S01]  /*fe90*/  R2UR UR42, R78 ;  /* 0x000000004e2a72ca */ /* 0x000fe200000e0000 */
[----:B------:R-:W-:Y:S01]  /*fea0*/  VIADD R78, R148, 0x2c0 ;  /* 0x000002c0944e7836 */ /* 0x000fe20000000000 */
[----:B------:R-:W-:Y:S01]  /*feb0*/  R2UR UR22, R20 ;  /* 0x00000000141672ca */ /* 0x000fe200000e0000 */
[----:B------:R-:W-:Y:S01]  /*fec0*/  HGMMA.64x16x16.F32 R136, gdesc[UR4], RZ, !UPT, gsb0 ;  /* 0x00200000048879f0 */ /* 0x000fe2000c0008ff */
[----:B------:R-:W-:Y:S01]  /*fed0*/  R2UR UR7, R15 ;  /* 0x000000000f0772ca */ /* 0x000fe200000e0000 */
[----:B------:R-:W-:Y:S01]  /*fee0*/  IMAD.MOV.U32 R15, RZ, RZ, -0x7fffffe0 ;  /* 0x80000020ff0f7424 */ /* 0x000fe200078e00ff */
[----:B------:R-:W-:Y:S01]  /*fef0*/  R2UR UR6, R76 ;  /* 0x000000004c0672ca */ /* 0x000fe200000e0000 */
[----:B------:R-:W-:Y:S01]  /*ff00*/  VIADD R20, R148, 0x102 ;  /* 0x0000010294147836 */ /* 0x000fe20000000000 */
[----:B------:R-:W-:-:S02]  /*ff10*/  R2UR UR4, R2 ;  /* 0x00000000020472ca */ /* 0x000fc400000e0000 */
[----:B------:R-:W-:Y:S01]  /*ff20*/  R2UR UR5, R3 ;  /* 0x00000000030572ca */ /* 0x000fe200000e0000 */
[----:B------:R-:W-:Y:S01]  /*ff30*/  IMAD.U32 R154, RZ, RZ, UR8 ;  /* 0x00000008ff9a7e24 */ /* 0x000fe2000f8e00ff */
[----:B------:R-:W-:Y:S01]  /*ff40*/  R2UR UR20, R78 ;  /* 0x000000004e1472ca */ /* 0x000fe200000e0000 */
[----:B------:R-:W-:Y:S01]  /*ff50*/  VIADD R78, R148, 0x380 ;  /* 0x00000380944e7836 */ /* 0x000fe20000000000 */
[----:B------:R-:W-:Y:S01]  /*ff60*/  R2UR UR9, R15 ;  /* 0x000000000f0972ca */ /* 0x000fe200000e0000 */
[----:B------:R-:W-:Y:S01]  /*ff70*/  IMAD.MOV.U32 R15, RZ, RZ, -0x7fffffe0 ;  /* 0x80000020ff0f7424 */ /* 0x000fe200078e00ff */
[----:B------:R-:W-:Y:S01]  /*ff80*/  R2UR UR34, R20 ;  /* 0x00000000142272ca */ /* 0x000fe200000e0000 */
[----:B------:R-:W-:Y:S01]  /*ff90*/  VIADD R20, R148, 0x1c2 ;  /* 0x000001c294147836 */ /* 0x000fe20000000000 */
[----:B------:R-:W-:Y:S02]  /*ffa0*/  R2UR UR8, R78 ;  /* 0x000000004e0872ca */ /* 0x000fe400000e0000 */
[----:B------:R-:W-:Y:S01]  /*ffb0*/  R2UR UR37, R15 ;  /* 0x000000000f2572ca */ /* 0x000fe200000e0000 */
[----:B------:R-:W-:Y:S01]  /*ffc0*/  IMAD.MOV.U32 R15, RZ, RZ, -0x7fffffe0 ;  /* 0x80000020ff0f7424 */ /* 0x000fe200078e00ff */
[----:B------:R-:W-:Y:S01]  /*ffd0*/  R2UR UR46, R20 ;  /* 0x00000000142e72ca */ /* 0x000fe200000e0000 */
[----:B------:R-:W-:-:S05]  /*ffe0*/  VIADD R20, R148, 0x240 ;  /* 0x0000024094147836 */ /* 0x000fca0000000000 */
[----:B------:R-:W-:Y:S01]  /*fff0*/  R2UR UR32, R20 ;  /* 0x00000000142072ca */ /* 0x000fe200000e0000 */
[----:B------:R-:W-:Y:S02]  /*10000*/  VIADD R20, R148, 0x300 ;  /* 0x0000030094147836 */ /* 0x000fe40000000000 */
[----:B------:R-:W-:Y:S01]  /*10010*/  IMAD.U32 R152, RZ, RZ, UR8 ;  /* 0x00000008ff987e24 */ /* 0x000fe2000f8e00ff */
[----:B------:R-:W-:Y:S01]  /*10020*/  R2UR UR8, R14 ;  /* 0x000000000e0872ca */ /* 0x000fe200000e0000 */
[----:B------:R-:W-:Y:S01]  /*10030*/  VIADD R14, R148, 0x242 ;  /* 0x00000242940e7836 */ /* 0x000fe20000000000 */
[----:B------:R-:W-:Y:S01]  /*10040*/  R2UR UR28, R20 ;  /* 0x00000000141c72ca */ /* 0x000fe200000e0000 */
[----:B------:R-:W-:Y:S02]  /*10050*/  VIADD R20, R148, 0x3c0 ;  /* 0x000003c094147836 */ /* 0x000fe40000000000 */
[----:B------:R-:W-:Y:S01]  /*10060*/  IMAD.U32 R21, RZ, RZ, UR37 ;  /* 0x00000025ff157e24 */ /* 0x000fe2000f8e00ff */
[----:B------:R-:W-:Y:S01]  /*10070*/  R2UR UR36, R14 ;  /* 0x000000000e2472ca */ /* 0x000fe200000e0000 */
[----:B------:R-:W-:Y:S01]  /*10080*/  VIADD R14, R148, 0x282 ;  /* 0x00000282940e7836 */ /* 0x000fe20000000000 */
[----:B------:R-:W-:Y:S01]  /*10090*/  R2UR UR16, R20 ;  /* 0x00000000141072ca */ /* 0x000fe200000e0000 */
[----:B------:R-:W-:Y:S01]  /*100a0*/  VIADD R20, R148, 0x440 ;  /* 0x0000044094147836 */ /* 0x000fe20000000000 */
[----:B------:R-:W-:Y:S01]  /*100b0*/  R2UR UR37, R15 ;  /* 0x000000000f2572ca */ /* 0x000fe200000e0000 */
[----:B------:R-:W-:-:S03]  /*100c0*/  IMAD.MOV.U32 R15, RZ, RZ, -0x7fffffe0 ;  /* 0x80000020ff0f7424 */ /* 0x000fc600078e00ff */
[----:B------:R-:W-:-:S05]  /*100d0*/  R2UR UR12, R20 ;  /* 0x00000000140c72ca */ /* 0x000fca00000e0000 */
[----:B------:R-:W-:Y:S01]  /*100e0*/  IMAD.U32 R20, RZ, RZ, UR36 ;  /* 0x00000024ff147e24 */ /* 0x000fe2000f8e00ff */
[----:B------:R-:W-:Y:S01]  /*100f0*/  R2UR UR36, R14 ;  /* 0x000000000e2472ca */ /* 0x000fe200000e0000 */
[----:B------:R-:W-:Y:S01]  /*10100*/  VIADD R14, R148, 0x302 ;  /* 0x00000302940e7836 */ /* 0x000fe20000000000 */
[----:B------:R-:W-:Y:S02]  /*10110*/  WARPGROUP.DEPBAR.LE gsb0, 0x0 ;  /* 0x00008000000079c5 */ /* 0x000fe40000010000 */
[----:B------:R-:W-:-:S06]  /*10120*/  WARPGROUP.ARRIVE ;  /* 0x00000000000079c5 */ /* 0x000fcc0000000000 */
[----:B------:R-:W-:Y:S01]  /*10130*/  HGMMA.64x16x16.F32 R128, gdesc[UR52], RZ, !UPT, gsb0 ;  /* 0x00200000348079f0 */ /* 0x000fe2000c0008ff */
[----:B------:R-:W-:Y:S01]  /*10140*/  R2UR UR55, R74 ;  /* 0x000000004a3772ca */ /* 0x000fe200000e0000 */
[----:B------:R-:W-:Y:S01]  /*10150*/  VIADD R74, R148, 0x382 ;  /* 0x00000382944a7836 */ /* 0x000fe20000000000 */
[----:B------:R-:W-:Y:S01]  /*10160*/  R2UR UR54, R75 ;  /* 0x000000004b3672ca */ /* 0x000fe200000e0000 */
[----:B------:R-:W-:Y:S01]  /*10170*/  IMAD.MOV.U32 R75, RZ, RZ, -0x7fffffe0 ;  /* 0x80000020ff4b7424 */ /* 0x000fe200078e00ff */
[----:B------:R-:W-:Y:S02]  /*10180*/  R2UR UR52, R2 ;  /* 0x00000000023472ca */ /* 0x000fe400000e0000 */
[----:B------:R-:W-:Y:S01]  /*10190*/  R2UR UR53, R3 ;  /* 0x00000000033572ca */ /* 0x000fe200000e0000 */
        /* <DEDUP_REMOVED lines=8> */
[----:B------:R-:W-:Y:S02]  /*10220*/  R2UR UR57, R3 ;  /* 0x00000000033972ca */ /* 0x000fe400000e0000 */
[----:B------:R-:W-:Y:S01]  /*10230*/  R2UR UR60, R72 ;  /* 0x00000000483c72ca */ /* 0x000fe200000e0000 */
[----:B------:R-:W-:Y:S01]  /*10240*/  VIADD R72, R148, 0x342 ;  /* 0x0000034294487836 */ /* 0x000fe20000000000 */
[----:B------:R-:W-:Y:S01]  /*10250*/  R2UR UR61, R73 ;  /* 0x00000000493d72ca */ /* 0x000fe200000e0000 */
[----:B------:R-:W-:Y:S01]  /*10260*/  IMAD.MOV.U32 R73, RZ, RZ, -0x7fffffe0 ;  /* 0x80000020ff497424 */ /* 0x000fe200078e00ff */
[----:B------:R-:W-:-:S02]  /*10270*/  WARPGROUP.DEPBAR.LE gsb0, 0x0 ;  /* 0x00008000000079c5 */ /* 0x000fc40000010000 */
[----:B------:R-:W-:-:S06]  /*10280*/  WARPGROUP.ARRIVE ;  /* 0x00000000000079c5 */ /* 0x000fcc0000000000 */
[----:B------:R-:W-:Y:S01]  /*10290*/  HGMMA.64x16x16.F32 R112, gdesc[UR4], RZ, !UPT, gsb0 ;  /* 0x00200000047079f0 */ /* 0x000fe2000c0008ff */
[----:B------:R-:W-:Y:S01]  /*102a0*/  R2UR UR7, R23 ;  /* 0x00000000170772ca */ /* 0x000fe200000e0000 */
[----:B------:R-:W-:Y:S01]  /*102b0*/  IMAD.U32 R23, RZ, RZ, UR37 ;  /* 0x00000025ff177e24 */ /* 0x000fe2000f8e00ff */
[----:B------:R-:W-:Y:S01]  /*102c0*/  R2UR UR6, R22 ;  /* 0x00000000160672ca */ /* 0x000fe200000e0000 */
[----:B------:R-:W-:Y:S01]  /*102d0*/  IMAD.U32 R22, RZ, RZ, UR36 ;  /* 0x00000024ff167e24 */ /* 0x000fe2000f8e00ff */
[----:B------:R-:W-:Y:S02]  /*102e0*/  R2UR UR4, R2 ;  /* 0x00000000020472ca */ /* 0x000fe400000e0000 */
[----:B------:R-:W-:Y:S02]  /*102f0*/  R2UR UR5, R3 ;  /* 0x00000000030572ca */ /* 0x000fe400000e0000 */
[----:B------:R-:W-:Y:S02]  /*10300*/  R2UR UR36, R8 ;  /* 0x00000000082472ca */ /* 0x000fe400000e0000 */
[----:B------:R-:W-:Y:S01]  /*10310*/  R2UR UR37, R9 ;  /* 0x00000000092572ca */ /* 0x000fe200000e0000 */
[----:B------:R-:W-:-:S02]  /*10320*/  WARPGROUP.DEPBAR.LE gsb0, 0x0 ;  /* 0x00008000000079c5 */ /* 0x000fc40000010000 */
[----:B------:R-:W-:-:S06]  /*10330*/  WARPGROUP.ARRIVE ;  /* 0x00000000000079c5 */ /* 0x000fcc0000000000 */
[----:B------:R-:W-:Y:S01]  /*10340*/  HGMMA.64x16x16.F32 R104, gdesc[UR52], RZ, !UPT, gsb0 ;  /* 0x00200000346879f0 */ /* 0x000fe2000c0008ff */
[----:B------:R-:W-:Y:S01]  /*10350*/  UMOV UR54, UR12 ;  /* 0x0000000c00367c82 */ /* 0x000fe20008000000 */
[----:B------:R-:W-:Y:S01]  /*10360*/  UMOV UR55, UR13 ;  /* 0x0000000d00377c82 */ /* 0x000fe20008000000 */
[----:B------:R-:W-:Y:S01]  /*10370*/  R2UR UR12, R14 ;  /* 0x000000000e0c72ca */ /* 0x000fe200000e0000 */
[----:B------:R-:W-:Y:S01]  /*10380*/  UMOV UR52, UR16 ;  /* 0x0000001000347c82 */ /* 0x000fe20008000000 */
[----:B------:R-:W-:Y:S01]  /*10390*/  R2UR UR13, R15 ;  /* 0x000000000f0d72ca */ /* 0x000fe200000e0000 */
[----:B------:R-:W-:Y:S01]  /*103a0*/  UMOV UR53, UR17 ;  /* 0x0000001100357c82 */ /* 0x000fe20008000000 */
[C---:B------:R-:W-:Y:S02]  /*103b0*/  R2UR UR16, R8.reuse ;  /* 0x00000000081072ca */ /* 0x040fe400000e0000 */
[----:B------:R-:W-:Y:S02]  /*103c0*/  R2UR UR17, R9 ;  /* 0x00000000091172ca */ /* 0x000fe400000e0000 */
[----:B----4-:R-:W-:Y:S01]  /*103d0*/  MOV R28, UR55 ;  /* 0x00000037001c7c02 */ /* 0x010fe20008000f00 */
[----:B------:R-:W-:Y:S01]  /*103e0*/  UMOV UR55, UR25 ;  /* 0x0000001900377c82 */ /* 0x000fe20008000000 */
[----:B------:R-:W-:Y:S01]  /*103f0*/  MOV R27, UR54 ;  /* 0x00000036001b7c02 */ /* 0x000fe20008000f00 */
[----:B------:R-:W-:Y:S01]  /*10400*/  UMOV UR54, UR24 ;  /* 0x0000001800367c82 */ /* 0x000fe20008000000 */
[----:B------:R-:W-:Y:S01]  /*10410*/  R2UR UR24, R8 ;  /* 0x00000000081872ca */ /* 0x000fe200000e0000 */
[----:B------:R-:W-:Y:S01]  /*10420*/  IMAD.U32 R14, RZ, RZ, UR12 ;  /* 0x0000000cff0e7e24 */ /* 0x000fe2000f8e00ff */
[----:B------:R-:W-:Y:S01]  /*10430*/  R2UR UR12, R2 ;  /* 0x00000000020c72ca */ /* 0x000fe200000e0000 */
[----:B------:R-:W-:Y:S01]  /*10440*/  IMAD.U32 R15, RZ, RZ, UR13 ;  /* 0x0000000dff0f7e24 */ /* 0x000fe2000f8e00ff */
[----:B------:R-:W-:-:S02]  /*10450*/  R2UR UR13, R3 ;  /* 0x00000000030d72ca */ /* 0x000fc400000e0000 */
[----:B------:R-:W-:Y:S01]  /*10460*/  R2UR UR25, R9 ;  /* 0x00000000091972ca */ /* 0x000fe200000e0000 */
[----:B------:R-:W-:Y:S02]  /*10470*/  WARPGROUP.DEPBAR.LE gsb0, 0x0 ;  /* 0x00008000000079c5 */ /* 0x000fe40000010000 */
[----:B------:R-:W-:-:S06]  /*10480*/  WARPGROUP.ARRIVE ;  /* 0x00000000000079c5 */ /* 0x000fcc0000000000 */
[----:B------:R-:W-:Y:S01]  /*10490*/  HGMMA.64x16x16.F32 R96, gdesc[UR56], RZ, !UPT, gsb0 ;  /* 0x00200000386079f0 */ /* 0x000fe2000c0008ff */
[----:B------:R-:W-:Y:S01]  /*104a0*/  UMOV UR58, UR8 ;  /* 0x00000008003a7c82 */ /* 0x000fe20008000000 */
[----:B------:R-:W-:Y:S01]  /*104b0*/  UMOV UR59, UR9 ;  /* 0x00000009003b7c82 */ /* 0x000fe20008000000 */
        /* <DEDUP_REMOVED lines=10> */
[----:B------:R-:W-:Y:S01]  /*10560*/  UMOV UR4, UR20 ;  /* 0x0000001400047c82 */ /* 0x000fe20008000000 */
[----:B------:R-:W-:Y:S01]  /*10570*/  R2UR UR7, R75 ;  /* 0x000000004b0772ca */ /* 0x000fe200000e0000 */
[----:B------:R-:W-:Y:S01]  /*10580*/  UMOV UR5, UR21 ;  /* 0x0000001500057c82 */ /* 0x000fe20008000000 */
[----:B------:R-:W-:Y:S02]  /*10590*/  R2UR UR20, R8 ;  /* 0x00000000081472ca */ /* 0x000fe400000e0000 */
[----:B------:R-:W-:-:S07]  /*105a0*/  R2UR UR21, R9 ;  /* 0x00000000091572ca */ /* 0x000fce00000e0000 */
[----:B------:R-:W-:Y:S01]  /*105b0*/  MOV R19, UR6 ;  /* 0x0000000600137c02 */ /* 0x000fe20008000f00 */
[----:B------:R-:W-:Y:S01]  /*105c0*/  UMOV UR6, UR32 ;  /* 0x0000002000067c82 */ /* 0x000fe20008000000 */
[----:B------:R-:W-:Y:S01]  /*105d0*/  MOV R24, UR7 ;  /* 0x0000000700187c02 */ /* 0x000fe20008000f00 */
[----:B------:R-:W-:Y:S01]  /*105e0*/  UMOV UR7, UR33 ;  /* 0x0000002100077c82 */ /* 0x000fe20008000000 */
[----:B------:R-:W-:Y:S02]  /*105f0*/  R2UR UR32, R8 ;  /* 0x00000000082072ca */ /* 0x000fe400000e0000 */
[----:B------:R-:W-:Y:S01]  /*10600*/  R2UR UR33, R9 ;  /* 0x00000000092172ca */ /* 0x000fe200000e0000 */
[----:B------:R-:W-:Y:S02]  /*10610*/  WARPGROUP.DEPBAR.LE gsb0, 0x0 ;  /* 0x00008000000079c5 */ /* 0x000fe40000010000 */
[----:B------:R-:W-:-:S06]  /*10620*/  WARPGROUP.ARRIVE ;  /* 0x00000000000079c5 */ /* 0x000fcc0000000000 */
[----:B------:R-:W-:Y:S01]  /*10630*/  HGMMA.64x16x16.F32 R80, gdesc[UR8], RZ, !UPT, gsb0 ;  /* 0x00200000085079f0 */ /* 0x000fe2000c0008ff */
[----:B------:R-:W-:Y:S02]  /*10640*/  R2UR UR10, R72 ;  /* 0x00000000480a72ca */ /* 0x000fe400000e0000 */
[----:B------:R-:W-:Y:S02]  /*10650*/  R2UR UR11, R73 ;  /* 0x00000000490b72ca */ /* 0x000fe400000e0000 */
        /* <DEDUP_REMOVED lines=15> */
[----:B------:R-:W-:Y:S02]  /*10750*/  WARPGROUP.DEPBAR.LE gsb0, 0x0 ;  /* 0x00008000000079c5 */ /* 0x000fe40000010000 */
[----:B------:R-:W-:-:S06]  /*10760*/  WARPGROUP.ARRIVE ;  /* 0x00000000000079c5 */ /* 0x000fcc0000000000 */
[----:B------:R-:W-:Y:S01]  /*10770*/  HGMMA.64x16x16.F32 R136, gdesc[UR16], R136, gsb0 ;  /* 0x00200000108879f0 */ /* 0x000fe20008000888 */
        /* <DEDUP_REMOVED lines=11> */
[----:B------:R-:W-:Y:S02]  /*10830*/  R2UR UR20, R12 ;  /* 0x000000000c1472ca */ /* 0x000fe400000e0000 */
[----:B------:R-:W-:-:S07]  /*10840*/  R2UR UR21, R13 ;  /* 0x000000000d1572ca */ /* 0x000fce00000e0000 */
[----:B0-----:R-:W-:Y:S01]  /*10850*/  MOV R0, UR22 ;  /* 0x0000001600007c02 */ /* 0x001fe20008000f00 */
[----:B------:R-:W-:Y:S01]  /*10860*/  UMOV UR22, UR6 ;  /* 0x0000000600167c82 */ /* 0x000fe20008000000 */
[----:B------:R-:W-:Y:S01]  /*10870*/  MOV R16, UR23 ;  /* 0x0000001700107c02 */ /* 0x000fe20008000f00 */
[----:B------:R-:W-:Y:S01]  /*10880*/  UMOV UR23, UR7 ;  /* 0x0000000700177c82 */ /* 0x000fe20008000000 */
[----:B------:R-:W-:Y:S02]  /*10890*/  R2UR UR6, R154 ;  /* 0x000000009a0672ca */ /* 0x000fe400000e0000 */
[----:B------:R-:W-:Y:S01]  /*108a0*/  R2UR UR7, R155 ;  /* 0x000000009b0772ca */ /* 0x000fe200000e0000 */
        /* <DEDUP_REMOVED lines=9> */
[----:B------:R-:W-:Y:S02]  /*10940*/  MOV R17, UR26 ;  /* 0x0000001a00117c02 */ /* 0x000fe40008000f00 */
[----:B------:R-:W-:Y:S02]  /*10950*/  MOV R18, UR27 ;  /* 0x0000001b00127c02 */ /* 0x000fe40008000f00 */
        /* <DEDUP_REMOVED lines=11> */
[----:B------:R-:W-:Y:S01]  /*10a10*/  MOV R154, UR30 ;  /* 0x0000001e009a7c02 */ /* 0x000fe20008000f00 */
[----:B------:R-:W-:Y:S01]  /*10a20*/  UMOV UR30, UR60 ;  /* 0x0000003c001e7c82 */ /* 0x000fe20008000000 */
[----:B------:R-:W-:Y:S01]  /*10a30*/  MOV R155, UR31 ;  /* 0x0000001f009b7c02 */ /* 0x000fe20008000f00 */
[----:B------:R-:W-:Y:S01]  /*10a40*/  UMOV UR31, UR61 ;  /* 0x0000003d001f7c82 */ /* 0x000fe20008000000 */
[C---:B------:R-:W-:Y:S02]  /*10a50*/  R2UR UR12, R10.reuse ;  /* 0x000000000a0c72ca */ /* 0x040fe400000e0000 */
[C---:B------:R-:W-:Y:S02]  /*10a60*/  R2UR UR13, R11.reuse ;  /* 0x000000000b0d72ca */ /* 0x040fe400000e0000 */
[----:B------:R-:W-:Y:S02]  /*10a70*/  R2UR UR16, R10 ;  /* 0x000000000a1072ca */ /* 0x000fe400000e0000 */
[----:B------:R-:W-:Y:S01]  /*10a80*/  R2UR UR17, R11 ;  /* 0x000000000b1172ca */ /* 0x000fe200000e0000 */
[----:B------:R-:W-:Y:S01]  /*10a90*/  VIADD R14, R148, 0x5c0 ;  /* 0x000005c0940e7836 */ /* 0x000fe20000000000 */
[----:B------:R-:W-:Y:S01]  /*10aa0*/  R2UR UR61, R30 ;  /* 0x000000001e3d72ca */ /* 0x000fe200000e0000 */
[----:B------:R-:W-:Y:S01]  /*10ab0*/  IMAD.MOV.U32 R15, RZ, RZ, -0x7fffffe0 ;  /* 0x80000020ff0f7424 */ /* 0x000fe200078e00ff */
[----:B------:R0:W5:Y:S01]  /*10ac0*/  LDL.LU R30, [R1+0x118] ;  /* 0x00011800011e7983 */ /* 0x0001620000300800 */
[----:B------:R-:W-:-:S02]  /*10ad0*/  WARPGROUP.DEPBAR.LE gsb0, 0x0 ;  /* 0x00008000000079c5 */ /* 0x000fc40000010000 */
        /* <DEDUP_REMOVED lines=9> */
[----:B------:R-:W-:Y:S02]  /*10b70*/  R2UR UR38, R150 ;  /* 0x00000000962672ca */ /* 0x000fe400000e0000 */
[----:B------:R-:W-:Y:S02]  /*10b80*/  R2UR UR39, R151 ;  /* 0x00000000972772ca */ /* 0x000fe400000e0000 */
        /* <DEDUP_REMOVED lines=16> */
[----:B------:R-:W-:Y:S01]  /*10c90*/  UMOV UR46, UR52 ;  /* 0x00000034002e7c82 */ /* 0x000fe20008000000 */
[----:B------:R-:W-:Y:S01]  /*10ca0*/  UMOV UR47, UR53 ;  /* 0x00000035002f7c82 */ /* 0x000fe20008000000 */
[----:B------:R-:W-:Y:S02]  /*10cb0*/  R2UR UR52, R12 ;  /* 0x000000000c3472ca */ /* 0x000fe400000e0000 */
[----:B------:R-:W-:Y:S01]  /*10cc0*/  R2UR UR53, R13 ;  /* 0x000000000d3572ca */ /* 0x000fe200000e0000 */
[----:B------:R-:W-:Y:S02]  /*10cd0*/  WARPGROUP.DEPBAR.LE gsb0, 0x0 ;  /* 0x00008000000079c5 */ /* 0x000fe40000010000 */
[----:B------:R-:W-:-:S06]  /*10ce0*/  WARPGROUP.ARRIVE ;  /* 0x00000000000079c5 */ /* 0x000fcc0000000000 */
[----:B------:R-:W-:Y:S01]  /*10cf0*/  HGMMA.64x16x16.F32 R72, gdesc[UR48], R72, gsb0 ;  /* 0x00200000304879f0 */ /* 0x000fe20008000848 */
[----:B------:R-:W-:Y:S02]  /*10d00*/  R2UR UR4, R12 ;  /* 0x000000000c0472ca */ /* 0x000fe400000e0000 */
[----:B------:R-:W-:Y:S02]  /*10d10*/  R2UR UR5, R13 ;  /* 0x000000000d0572ca */ /* 0x000fe400000e0000 */
[----:B------:R-:W-:Y:S02]  /*10d20*/  R2UR UR50, R152 ;  /* 0x00000000983272ca */ /* 0x000fe400000e0000 */
[----:B------:R-:W-:Y:S02]  /*10d30*/  R2UR UR51, R153 ;  /* 0x00000000993372ca */ /* 0x000fe400000e0000 */
[----:B------:R-:W-:Y:S02]  /*10d40*/  R2UR UR48, R12 ;  /* 0x000000000c3072ca */ /* 0x000fe400000e0000 */
[----:B------:R-:W-:-:S02]  /*10d50*/  R2UR UR49, R13 ;  /* 0x000000000d3172ca */ /* 0x000fc400000e0000 */
[----:B------:R-:W-:Y:S02]  /*10d60*/  R2UR UR44, R12 ;  /* 0x000000000c2c72ca */ /* 0x000fe400000e0000 */
[----:B------:R-:W-:Y:S02]  /*10d70*/  R2UR UR45, R13 ;  /* 0x000000000d2d72ca */ /* 0x000fe400000e0000 */
[----:B------:R-:W-:Y:S02]  /*10d80*/  MOV R153, UR35 ;  /* 0x0000002300997c02 */ /* 0x000fe40008000f00 */
[----:B------:R-:W-:Y:S02]  /*10d90*/  MOV R152, UR34 ;  /* 0x0000002200987c02 */ /* 0x000fe40008000f00 */
[----:B------:R-:W-:Y:S02]  /*10da0*/  R2UR UR34, R22 ;  /* 0x00000000162272ca */ /* 0x000fe400000e0000 */
[----:B------:R-:W-:Y:S01]  /*10db0*/  R2UR UR35, R23 ;  /* 0x00000000172372ca */ /* 0x000fe200000e0000 */
[----:B------:R-:W-:-:S02]  /*10dc0*/  WARPGROUP.DEPBAR.LE gsb0, 0x0 ;  /* 0x00008000000079c5 */ /* 0x000fc40000010000 */
        /* <DEDUP_REMOVED lines=22> */
[----:B------:R-:W-:Y:S02]  /*10f30*/  R2UR UR56, R12 ;  /* 0x000000000c3872ca */ /* 0x000fe400000e0000 */
[----:B------:R-:W-:Y:S01]  /*10f40*/  R2UR UR57, R13 ;  /* 0x000000000d3972ca */ /* 0x000fe200000e0000 */
[----:B------:R-:W-:Y:S02]  /*10f50*/  WARPGROUP.DEPBAR.LE gsb0, 0x0 ;  /* 0x00008000000079c5 */ /* 0x000fe40000010000 */
[----:B------:R-:W-:-:S10]  /*10f60*/  WARPGROUP.ARRIVE ;  /* 0x00000000000079c5 */ /* 0x000fd40000000000 */
[----:B------:R-:W-:Y:S01]  /*10f70*/  HGMMA.64x16x16.F32 R80, gdesc[UR56], R80, gsb0 ;  /* 0x00200000385079f0 */ /* 0x000fe20008000850 */
[----:B------:R-:W-:Y:S02]  /*10f80*/  R2UR UR55, R28 ;  /* 0x000000001c3772ca */ /* 0x000fe400000e0000 */
[----:B------:R-:W-:Y:S02]  /*10f90*/  R2UR UR54, R27 ;  /* 0x000000001b3672ca */ /* 0x000fe400000e0000 */
[----:B------:R-:W-:Y:S02]  /*10fa0*/  R2UR UR52, R12 ;  /* 0x000000000c3472ca */ /* 0x000fe400000e0000 */
[----:B------:R-:W-:Y:S01]  /*10fb0*/  R2UR UR53, R13 ;  /* 0x000000000d3572ca */ /* 0x000fe200000e0000 */
[----:B------:R-:W-:Y:S02]  /*10fc0*/  WARPGROUP.DEPBAR.LE gsb0, 0x0 ;  /* 0x00008000000079c5 */ /* 0x000fe40000010000 */
[----:B------:R-:W-:-:S10]  /*10fd0*/  WARPGROUP.ARRIVE ;  /* 0x00000000000079c5 */ /* 0x000fd40000000000 */
        /* <DEDUP_REMOVED lines=148> */
[----:B------:R0:W5:Y:S01]  /*11920*/  LDL.LU R29, [R1+0x114] ;  /* 0x00011400011d7983 */ /* 0x0001620000300800 */
[----:B------:R-:W-:Y:S02]  /*11930*/  R2UR UR18, R14 ;  /* 0x000000000e1272ca */ /* 0x000fe400000e0000 */
[----:B------:R-:W-:Y:S01]  /*11940*/  R2UR UR19, R15 ;  /* 0x000000000f1372ca */ /* 0x000fe200000e0000 */
[----:B------:R0:W5:Y:S01]  /*11950*/  LDL.LU R28, [R1+0x110] ;  /* 0x00011000011c7983 */ /* 0x0001620000300800 */
[----:B------:R-:W-:-:S02]  /*11960*/  R2UR UR16, R4 ;  /* 0x00000000041072ca */ /* 0x000fc400000e0000 */
[----:B------:R-:W-:Y:S01]  /*11970*/  R2UR UR17, R5 ;  /* 0x00000000051172ca */ /* 0x000fe200000e0000 */
[----:B------:R0:W5:Y:S04]  /*11980*/  LDL.LU R27, [R1+0x10c] ;  /* 0x00010c00011b7983 */ /* 0x0001680000300800 */
[----:B------:R0:W5:Y:S04]  /*11990*/  LDL.LU R26, [R1+0x108] ;  /* 0x00010800011a7983 */ /* 0x0001680000300800 */
[----:B------:R0:W5:Y:S04]  /*119a0*/  LDL.LU R25, [R1+0x104] ;  /* 0x0001040001197983 */ /* 0x0001680000300800 */
[----:B------:R0:W5:Y:S04]  /*119b0*/  LDL.LU R24, [R1+0x100] ;  /* 0x0001000001187983 */ /* 0x0001680000300800 */
[----:B------:R0:W5:Y:S04]  /*119c0*/  LDL.LU R19, [R1+0xfc] ;  /* 0x0000fc0001137983 */ /* 0x0001680000300800 */
[----:B------:R0:W5:Y:S04]  /*119d0*/  LDL.LU R18, [R1+0xf8] ;  /* 0x0000f80001127983 */ /* 0x0001680000300800 */
[----:B------:R0:W5:Y:S04]  /*119e0*/  LDL.LU R17, [R1+0xf4] ;  /* 0x0000f40001117983 */ /* 0x0001680000300800 */
[----:B------:R0:W5:Y:S04]  /*119f0*/  LDL.LU R16, [R1+0xf0] ;  /* 0x0000f00001107983 */ /* 0x0001680000300800 */
[----:B------:R0:W5:Y:S01]  /*11a00*/  LDL.LU R0, [R1+0xec] ;  /* 0x0000ec0001007983 */ /* 0x0001620000300800 */
[----:B------:R-:W-:-:S02]  /*11a10*/  WARPGROUP.DEPBAR.LE gsb0, 0x0 ;  /* 0x00008000000079c5 */ /* 0x000fc40000010000 */
[----:B------:R-:W-:-:S06]  /*11a20*/  WARPGROUP.ARRIVE ;  /* 0x00000000000079c5 */ /* 0x000fcc0000000000 */
        /* <DEDUP_REMOVED lines=36> */
[----:B------:R-:W-:Y:S03]  /*11c70*/  HGMMA.64x16x16.F32 R72, gdesc[UR32], R72, gsb0 ;  /* 0x00200000204879f0 */ /* 0x000fe60008000848 */
[----:B------:R-:W-:Y:S02]  /*11c80*/  WARPGROUP.DEPBAR.LE gsb0, 0x0 ;  /* 0x00008000000079c5 */ /* 0x000fe40000010000 */
[----:B0-----:R-:W-:Y:S05]  /*11c90*/  @P2 BRA `(.L_x_9876) ;  /* 0x0000000000342947 */ /* 0x001fea0003800000 */
[----:B------:R-:W-:Y:S05]  /*11ca0*/  @!P0 BRA `(.L_x_9877) ;  /* 0x0000000000048947 */ /* 0x000fea0003800000 */
[----:B------:R-:W-:Y:S01]  /*11cb0*/  BPT.TRAP 0x1 ;  /* 0x000000040000795c */ /* 0x000fe20000300000 */
.L_x_9877:
[----:B------:R-:W2:Y:S01]  /*11cc0*/  LDL.LU R14, [R1+0x8] ;  /* 0x00000800010e7983 */ /* 0x000ea20000300800 */
[----:B-----5:R-:W-:Y:S01]  /*11cd0*/  IMAD R15, R0, 0x8, R16 ;  /* 0x00000008000f7824 */ /* 0x020fe200078e0210 */
[----:B--2---:R-:W-:-:S04]  /*11ce0*/  SHF.L.U32 R14, R14, 0x1f, RZ ;  /* 0x0000001f0e0e7819 */ /* 0x004fc800000006ff */
[----:B------:R0:W1:Y:S01]  /*11cf0*/  SYNCS.PHASECHK.TRANS64.TRYWAIT P2, [R15+URZ+0x31c50], R14 ;  /* 0x031c500e0f0075a7 */ /* 0x000062000804017f */
[----:B------:R-:W-:Y:S05]  /*11d00*/  @!P0 BRA `(.L_x_9878) ;  /* 0x0000000000048947 */ /* 0x000fea0003800000 */
[----:B------:R-:W-:Y:S01]  /*11d10*/  BPT.TRAP 0x1 ;  /* 0x000000040000795c */ /* 0x000fe20000300000 */
.L_x_9878:
[----:B------:R-:W-:Y:S04]  /*11d20*/  BSSY B0, `(.L_x_9876) ;  /* 0x0000004000007945 */ /* 0x000fe80003800000 */
[----:B-1----:R-:W-:Y:S05]  /*11d30*/  @P2 BRA `(.L_x_9879) ;  /* 0x0000000000082947 */ /* 0x002fea0003800000 */
[----:B------:R-:W1:Y:S02]  /*11d40*/  SYNCS.PHASECHK.TRANS64.TRYWAIT P2, [R15+URZ+0x31c50], R14 ;  /* 0x031c500e0f0075a7 */ /* 0x000e64000804017f */
[----:B-1----:R-:W-:Y:S05]  /*11d50*/  @!P2 BRA `(.L_x_9880) ;  /* 0x000000e0003ca947 */ /* 0x002fea0003800000 */
.L_x_9879:
[----:B------:R-:W-:Y:S05]  /*11d60*/  BSYNC B0 ;  /* 0x0000000000007941 */ /* 0x000fea0003800000 */
.L_x_9876:
[----:B------:R-:W0:Y:S01]  /*11d70*/  LDL.LU R21, [R1+0x4] ;  /* 0x0000040001157983 */ /* 0x000e220000300800 */
[----:B------:R-:W-:Y:S05]  /*11d80*/  WARPSYNC.ALL ;  /* 0x0000000000007948 */ /* 0x000fea0003800000 */
[----:B------:R-:W2:Y:S01]  /*11d90*/  LDL.LU R22, [R1+0x40] ;  /* 0x0000400001167983 */ /* 0x000ea20000300800 */
[----:B------:R-:W-:-:S03]  /*11da0*/  ULDC UR4, c[0x0][0x988] ;  /* 0x0002620000047ab9 */ /* 0x000fc60000000800 */
[----:B------:R-:W3:Y:S01]  /*11db0*/  LDL.LU R155, [R1+0x14] ;  /* 0x00001400019b7983 */ /* 0x000ee20000300800 */
[----:B01----:R-:W-:-:S04]  /*11dc0*/  FMNMX.FTZ R14, R136, R21, !PT ;  /* 0x00000015880e7209 */ /* 0x003fc80007810000 */
        /* <DEDUP_REMOVED lines=40> */
[C---:B------:R-:W-:Y:S01]  /*12050*/  FMUL.FTZ R20, R14.reuse, R15 ;  /* 0x0000000f0e147220 */ /* 0x040fe20000410000 */
[----:B------:R-:W-:-:S03]  /*12060*/  FADD.FTZ R21, -R14, R21 ;  /* 0x000000150e157221 */ /* 0x000fc60000010100 */
        /* <DEDUP_REMOVED lines=8> */
[----:B------:R-:W4:Y:S01]  /*120f0*/  LDL R121, [R1+0x80] ;  /* 0x0000800001797983 */ /* 0x000f220000100800 */
[-CC-:B------:R-:W-:Y:S01]  /*12100*/  FFMA.FTZ R136, R136, R15.reuse, -R20.reuse ;  /* 0x0000000f88887223 */ /* 0x180fe20000010814 */
[-CC-:B------:R-:W-:Y:S01]  /*12110*/  FFMA.FTZ R153, R129, R15.reuse, -R20.reuse ;  /* 0x0000000f81997223 */ /* 0x180fe20000010814 */
[-CC-:B------:R-:W-:Y:S01]  /*12120*/  FFMA.FTZ R152, R132, R15.reuse, -R20.reuse ;  /* 0x0000000f84987223 */ /* 0x180fe20000010814 */
        /* <DEDUP_REMOVED lines=27> */
[----:B------:R-:W2:Y:S08]  /*122e0*/  MUFU.EX2 R20, R136 ;  /* 0x0000008800147308 */ /* 0x000eb00000000800 */
[----:B------:R-:W0:Y:S08]  /*122f0*/  MUFU.EX2 R137, R137 ;  /* 0x0000008900897308 */ /* 0x000e300000000800 */
[----:B------:R-:W-:Y:S01]  /*12300*/  MUFU.EX2 R141, R141 ;  /* 0x0000008d008d7308 */ /* 0x000fe20000000800 */
[----:B--2---:R-:W-:Y:S01]  /*12310*/  FFMA.FTZ R21, R80, R22, R20 ;  /* 0x0000001650157223 */ /* 0x004fe20000010014 */
[----:B------:R-:W-:Y:S01]  /*12320*/  IMAD.MOV.U32 R77, RZ, RZ, -0x7fffffe0 ;  /* 0x80000020ff4d7424 */ /* 0x000fe200078e00ff */
[----:B-----5:R-:W-:Y:S01]  /*12330*/  WARPGROUP.ARRIVE ;  /* 0x00000000000079c5 */ /* 0x020fe20000000000 */
[----:B------:R-:W2:Y:S04]  /*12340*/  LDL.LU R136, [R1+0x48] ;  /* 0x0000480001887983 */ /* 0x000ea80000300800 */
[----:B------:R-:W1:Y:S01]  /*12350*/  MUFU.EX2 R22, R140 ;  /* 0x0000008c00167308 */ /* 0x000e620000000800 */
[C---:B0-----:R-:W-:Y:S01]  /*12360*/  FADD.FTZ R21, R137.reuse, R21 ;  /* 0x0000001589157221 */ /* 0x041fe20000010000 */
[----:B------:R-:W-:-:S03]  /*12370*/  F2FP.F16.F32.PACK_AB R20, R137, R20 ;  /* 0x000000148914723e */ /* 0x000fc600000000ff */
[----:B-1----:R-:W-:-:S04]  /*12380*/  FADD.FTZ R21, R22, R21 ;  /* 0x0000001516157221 */ /* 0x002fc80000010000 */
[----:B------:R-:W-:Y:S01]  /*12390*/  FADD.FTZ R137, R141, R21 ;  /* 0x000000158d897221 */ /* 0x000fe20000010000 */
[----:B---3--:R-:W-:-:S04]  /*123a0*/  FMNMX.FTZ R21, R138, R155, !PT ;  /* 0x0000009b8a157209 */ /* 0x008fc80007810000 */
        /* <DEDUP_REMOVED lines=38> */
[----:B------:R-:W-:-:S05]  /*12610*/  VIADD R21, R16, 0x200 ;  /* 0x0000020010157836 */ /* 0x000fca0000000000 */
[----:B------:R-:W-:-:S04]  /*12620*/  SHF.R.U32.HI R21, RZ, 0x4, R21 ;  /* 0x00000004ff157819 */ /* 0x000fc80000011615 */
[----:B------:R-:W-:-:S04]  /*12630*/  LOP3.LUT R21, R21, 0x3fff, RZ, 0xc0, !PT ;  /* 0x00003fff15157812 */ /* 0x000fc800078ec0ff */
[----:B------:R-:W-:Y:S02]  /*12640*/  LOP3.LUT R21, R21, 0x2400000, RZ, 0xfc, !PT ;  /* 0x0240000015157812 */ /* 0x000fe400078efcff */
[----:B0-----:R-:W-:-:S05]  /*12650*/  FMNMX.FTZ R72, R23, R72, !PT ;  /* 0x0000004817487209 */ /* 0x001fca0007810000 */
        /* <DEDUP_REMOVED lines=37> */
[----:B------:R-:W-:-:S04]  /*128b0*/  IMAD R76, R0, 0x6c0, R21 ;  /* 0x000006c0004c7824 */ /* 0x000fc800078e0215 */
[----:B------:R-:W-:-:S05]  /*128c0*/  VIADD R78, R76, 0x40 ;  /* 0x000000404c4e7836 */ /* 0x000fca0000000000 */
[----:B------:R-:W-:Y:S01]  /*128d0*/  R2UR UR10, R78 ;  /* 0x000000004e0a72ca */ /* 0x000fe200000e0000 */
        /* <DEDUP_REMOVED lines=8> */
[C---:B------:R-:W-:Y:S01]  /*12960*/  VIADD R78, R76.reuse, 0x180 ;  /* 0x000001804c4e7836 */ /* 0x040fe20000000000 */
[----:B------:R-:W-:-:S04]  /*12970*/  R2UR UR6, R76 ;  /* 0x000000004c0672ca */ /* 0x000fc800000e0000 */
[----:B------:R-:W-:Y:S01]  /*12980*/  R2UR UR30, R78 ;  /* 0x000000004e1e72ca */ /* 0x000fe200000e0000 */
[C---:B------:R-:W-:Y:S02]  /*12990*/  VIADD R78, R76.reuse, 0x1c0 ;  /* 0x000001c04c4e7836 */ /* 0x040fe40000000000 */
[----:B------:R-:W-:Y:S01]  /*129a0*/  VIADD R76, R76, 0x200 ;  /* 0x000002004c4c7836 */ /* 0x000fe20000000000 */
[C---:B------:R-:W-:Y:S02]  /*129b0*/  R2UR UR7, R77.reuse ;  /* 0x000000004d0772ca */ /* 0x040fe400000e0000 */
[----:B------:R-:W-:Y:S01]  /*129c0*/  R2UR UR39, R77 ;  /* 0x000000004d2772ca */ /* 0x000fe200000e0000 */
[----:B------:R-:W-:Y:S01]  /*129d0*/  IMAD.MOV.U32 R77, RZ, RZ, -0x3ffffff0 ;  /* 0xc0000010ff4d7424 */ /* 0x000fe200078e00ff */
[----:B------:R-:W-:Y:S02]  /*129e0*/  R2UR UR38, R76 ;  /* 0x000000004c2672ca */ /* 0x000fe400000e0000 */
[----:B----4-:R-:W-:-:S02]  /*129f0*/  LOP3.LUT R76, R121, 0x10000, RZ, 0xfc, !PT ;  /* 0x00010000794c7812 */ /* 0x010fc400078efcff */
[----:B------:R-:W-:Y:S02]  /*12a00*/  R2UR UR5, R77 ;  /* 0x000000004d0572ca */ /* 0x000fe400000e0000 */
[----:B------:R-:W-:-:S13]  /*12a10*/  R2UR UR4, R76 ;  /* 0x000000004c0472ca */ /* 0x000fda00000e0000 */
[----:B------:R-:W-:Y:S01]  /*12a20*/  HGMMA.64x96x16.F32 R24, gdesc[UR4].tnspB, R24, gsb0 ;  /* 0x41600000041879f0 */ /* 0x000fe20008000818 */
[----:B------:R-:W-:Y:S01]  /*12a30*/  IMAD.MOV.U32 R79, RZ, RZ, -0x7fffffe0 ;  /* 0x80000020ff4f7424 */ /* 0x000fe200078e00ff */
[----:B------:R-:W-:Y:S01]  /*12a40*/  R2UR UR34, R78 ;  /* 0x000000004e2272ca */ /* 0x000fe200000e0000 */
[----:B------:R-:W-:-:S03]  /*12a50*/  VIADD R78, R76, 0x180 ;  /* 0x000001804c4e7836 */ /* 0x000fc60000000000 */
[C---:B------:R-:W-:Y:S02]  /*12a60*/  R2UR UR11, R79.reuse ;  /* 0x000000004f0b72ca */ /* 0x040fe400000e0000 */
[C---:B------:R-:W-:Y:S02]  /*12a70*/  R2UR UR15, R79.reuse ;  /* 0x000000004f0f72ca */ /* 0x040fe400000e0000 */
[C---:B------:R-:W-:Y:S02]  /*12a80*/  R2UR UR19, R79.reuse ;  /* 0x000000004f1372ca */ /* 0x040fe400000e0000 */
[C---:B------:R-:W-:Y:S02]  /*12a90*/  R2UR UR23, R79.reuse ;  /* 0x000000004f1772ca */ /* 0x040fe400000e0000 */
[C---:B------:R-:W-:Y:S02]  /*12aa0*/  R2UR UR27, R79.reuse ;  /* 0x000000004f1b72ca */ /* 0x040fe400000e0000 */
[----:B------:R-:W-:-:S02]  /*12ab0*/  R2UR UR31, R79 ;  /* 0x000000004f1f72ca */ /* 0x000fc400000e0000 */
[----:B------:R-:W-:Y:S01]  /*12ac0*/  R2UR UR35, R79 ;  /* 0x000000004f2372ca */ /* 0x000fe200000e0000 */
[----:B------:R-:W-:Y:S01]  /*12ad0*/  IMAD.MOV.U32 R79, RZ, RZ, -0x3ffffff0 ;  /* 0xc0000010ff4f7424 */ /* 0x000fe200078e00ff */
[----:B------:R-:W-:-:S04]  /*12ae0*/  R2UR UR8, R78 ;  /* 0x000000004e0872ca */ /* 0x000fc800000e0000 */
[----:B------:R-:W-:Y:S01]  /*12af0*/  R2UR UR9, R79 ;  /* 0x000000004f0972ca */ /* 0x000fe200000e0000 */
[----:B------:R-:W-:Y:S02]  /*12b00*/  WARPGROUP.DEPBAR.LE gsb0, 0x0 ;  /* 0x00008000000079c5 */ /* 0x000fe40000010000 */
[----:B------:R-:W-:-:S10]  /*12b10*/  WARPGROUP.ARRIVE ;  /* 0x00000000000079c5 */ /* 0x000fd40000000000 */
[----:B------:R-:W-:Y:S01]  /*12b20*/  HGMMA.64x96x16.F32 R24, gdesc[UR8].tnspB, R24, gsb0 ;  /* 0x41600000081879f0 */ /* 0x000fe20008000818 */
[----:B------:R-:W-:Y:S02]  /*12b30*/  VIADD R78, R76, 0x300 ;  /* 0x000003004c4e7836 */ /* 0x000fe40000000000 */
[----:B------:R-:W-:-:S03]  /*12b40*/  IMAD.MOV.U32 R79, RZ, RZ, -0x3ffffff0 ;  /* 0xc0000010ff4f7424 */ /* 0x000fc600078e00ff */
[----:B------:R-:W-:Y:S02]  /*12b50*/  R2UR UR12, R78 ;  /* 0x000000004e0c72ca */ /* 0x000fe400000e0000 */
[----:B------:R-:W-:Y:S01]  /*12b60*/  R2UR UR13, R79 ;  /* 0x000000004f0d72ca */ /* 0x000fe200000e0000 */
[----:B------:R-:W-:Y:S02]  /*12b70*/  VIADD R78, R76, 0x480 ;  /* 0x000004804c4e7836 */ /* 0x000fe40000000000 */
[----:B------:R-:W-:Y:S01]  /*12b80*/  IMAD.MOV.U32 R79, RZ, RZ, -0x3ffffff0 ;  /* 0xc0000010ff4f7424 */ /* 0x000fe200078e00ff */
[----:B------:R-:W-:Y:S02]  /*12b90*/  WARPGROUP.DEPBAR.LE gsb0, 0x0 ;  /* 0x00008000000079c5 */ /* 0x000fe40000010000 */
[----:B------:R-:W-:-:S07]  /*12ba0*/  WARPGROUP.ARRIVE ;  /* 0x00000000000079c5 */ /* 0x000fce0000000000 */
[----:B------:R-:W-:Y:S01]  /*12bb0*/  HGMMA.64x96x16.F32 R24, gdesc[UR12].tnspB, R24, gsb0 ;  /* 0x416000000c1879f0 */ /* 0x000fe20008000818 */
[----:B------:R-:W-:Y:S02]  /*12bc0*/  R2UR UR16, R78 ;  /* 0x000000004e1072ca */ /* 0x000fe400000e0000 */
[----:B------:R-:W-:Y:S01]  /*12bd0*/  R2UR UR17, R79 ;  /* 0x000000004f1172ca */ /* 0x000fe200000e0000 */
[----:B------:R-:W-:Y:S02]  /*12be0*/  VIADD R78, R76, 0x600 ;  /* 0x000006004c4e7836 */ /* 0x000fe40000000000 */
[----:B------:R-:W-:-:S03]  /*12bf0*/  IMAD.MOV.U32 R79, RZ, RZ, -0x3ffffff0 ;  /* 0xc0000010ff4f7424 */ /* 0x000fc600078e00ff */
[----:B------:R-:W-:Y:S01]  /*12c00*/  R2UR UR20, R78 ;  /* 0x000000004e1472ca */ /* 0x000fe200000e0000 */
[----:B------:R-:W-:Y:S02]  /*12c10*/  WARPGROUP.DEPBAR.LE gsb0, 0x0 ;  /* 0x00008000000079c5 */ /* 0x000fe40000010000 */
[----:B------:R-:W-:-:S06]  /*12c20*/  WARPGROUP.ARRIVE ;  /* 0x00000000000079c5 */ /* 0x000fcc0000000000 */
[----:B------:R-:W-:Y:S01]  /*12c30*/  HGMMA.64x96x16.F32 R24, gdesc[UR16].tnspB, R24, gsb0 ;  /* 0x41600000101879f0 */ /* 0x000fe20008000818 */
[----:B------:R-:W-:Y:S01]  /*12c40*/  R2UR UR21, R79 ;  /* 0x000000004f1572ca */ /* 0x000fe200000e0000 */
[----:B------:R-:W-:Y:S02]  /*12c50*/  VIADD R78, R76, 0x780 ;  /* 0x000007804c4e7836 */ /* 0x000fe40000000000 */
[----:B------:R-:W-:-:S03]  /*12c60*/  IMAD.MOV.U32 R79, RZ, RZ, -0x3ffffff0 ;  /* 0xc0000010ff4f7424 */ /* 0x000fc600078e00ff */
[----:B------:R-:W-:Y:S02]  /*12c70*/  R2UR UR24, R78 ;  /* 0x000000004e1872ca */ /* 0x000fe400000e0000 */
[----:B------:R-:W-:Y:S01]  /*12c80*/  R2UR UR25, R79 ;  /* 0x000000004f1972ca */ /* 0x000fe200000e0000 */
[----:B------:R-:W-:Y:S02]  /*12c90*/  WARPGROUP.DEPBAR.LE gsb0, 0x0 ;  /* 0x00008000000079c5 */ /* 0x000fe40000010000 */
[----:B------:R-:W-:-:S06]  /*12ca0*/  WARPGROUP.ARRIVE ;  /* 0x00000000000079c5 */ /* 0x000fcc0000000000 */
[----:B------:R-:W-:Y:S01]  /*12cb0*/  HGMMA.64x96x16.F32 R24, gdesc[UR20].tnspB, R24, gsb0 ;  /* 0x41600000141879f0 */ /* 0x000fe20008000818 */
        /* <DEDUP_REMOVED lines=21> */
[----:B------:R-:W-:Y:S02]  /*12e10*/  FADD.FTZ R21, -R72, R155 ;  /* 0x0000009b48157221 */ /* 0x000fe40000010100 */
[----:B------:R-:W0:Y:S02]  /*12e20*/  S2R R155, SR_TID.X ;  /* 0x00000000009b7919 */ /* 0x000e240000002100 */
[----:B------:R-:W-:-:S04]  /*12e30*/  FMUL.FTZ R21, R21, R15 ;  /* 0x0000000f15157220 */ /* 0x000fc80000410000 */
[----:B------:R-:W-:Y:S08]  /*12e40*/  MUFU.EX2 R121, R21 ;  /* 0x0000001500797308 */ /* 0x000ff00000000800 */
[----:B------:R-:W2:Y:S01]  /*12e50*/  MUFU.EX2 R21, R138 ;  /* 0x0000008a00157308 */ /* 0x000ea20000000800 */
[----:B------:R-:W-:Y:S02]  /*12e60*/  WARPGROUP.DEPBAR.LE gsb0, 0x0 ;  /* 0x00008000000079c5 */ /* 0x000fe40000010000 */
[----:B------:R-:W-:-:S06]  /*12e70*/  WARPGROUP.ARRIVE ;  /* 0x00000000000079c5 */ /* 0x000fcc0000000000 */
[----:B------:R-:W-:Y:S01]  /*12e80*/  HGMMA.64x96x16.F32 R24, gdesc[UR36].tnspB, R24, gsb0 ;  /* 0x41600000241879f0 */ /* 0x000fe20008000818 */
[----:B------:R-:W1:Y:S01]  /*12e90*/  MUFU.EX2 R139, R139 ;  /* 0x0000008b008b7308 */ /* 0x000e620000000800 */
[----:B0-----:R-:W-:Y:S02]  /*12ea0*/  SHF.R.U32.HI R140, RZ, 0x7, R155 ;  /* 0x00000007ff8c7819 */ /* 0x001fe4000001169b */
[----:B------:R-:W-:-:S03]  /*12eb0*/  ISETP.GE.U32.AND P2, PT, R155, 0x180, PT ;  /* 0x000001809b00780c */ /* 0x000fc60003f46070 */
[----:B------:R-:W-:Y:S02]  /*12ec0*/  VIADD R76, R140, 0x9 ;  /* 0x000000098c4c7836 */ /* 0x000fe40000000000 */
[----:B------:R-:W-:Y:S01]  /*12ed0*/  MUFU.EX2 R23, R142 ;  /* 0x0000008e00177308 */ /* 0x000fe20000000800 */
[----:B--2---:R-:W-:Y:S02]  /*12ee0*/  FFMA.FTZ R77, R121, R136, R21 ;  /* 0x00000088794d7223 */ /* 0x004fe40000010015 */
[----:B------:R-:W-:-:S05]  /*12ef0*/  SEL R76, R76, 0x9, !P2 ;  /* 0x000000094c4c7807 */ /* 0x000fca0005000000 */
[----:B------:R-:W-:Y:S01]  /*12f00*/  MUFU.EX2 R143, R143 ;  /* 0x0000008f008f7308 */ /* 0x000fe20000000800 */
[----:B------:R-:W-:-:S04]  /*12f10*/  @!P1 IMAD R0, R0, 0x8, R16 ;  /* 0x0000000800009824 */ /* 0x000fc800078e0210 */
[----:B------:R-:W-:Y:S01]  /*12f20*/  @!P1 VIADD R0, R0, 0x31c60 ;  /* 0x00031c6000009836 */ /* 0x000fe20000000000 */
[----:B------:R-:W-:Y:S02]  /*12f30*/  F2FP.F16.F32.PACK_AB R22, R141, R22 ;  /* 0x000000168d16723e */ /* 0x000fe400000000ff */
[----:B-1----:R-:W-:Y:S02]  /*12f40*/  F2FP.F16.F32.PACK_AB R21, R139, R21 ;  /* 0x000000158b15723e */ /* 0x002fe400000000ff */
[----:B------:R-:W-:Y:S01]  /*12f50*/  @!P1 PRMT R0, RZ, 0x654, R0 ;  /* 0x00000654ff009816 */ /* 0x000fe20000000000 */
[----:B------:R-:W0:Y:S08]  /*12f60*/  MUFU.EX2 R154, R154 ;  /* 0x0000009a009a7308 */ /* 0x000e300000000800 */
[----:B------:R-:W-:Y:S08]  /*12f70*/  MUFU.EX2 R152, R152 ;  /* 0x0000009800987308 */ /* 0x000ff00000000800 */
[----:B------:R-:W-:Y:S01]  /*12f80*/  MUFU.EX2 R131, R131 ;  /* 0x0000008300837308 */ /* 0x000fe20000000800 */
[----:B0-----:R-:W-:-:S07]  /*12f90*/  FADD.FTZ R137, R154, R137 ;  /* 0x000000899a897221 */ /* 0x001fce0000010000 */
[----:B------:R-:W-:Y:S08]  /*12fa0*/  MUFU.EX2 R150, R150 ;  /* 0x0000009600967308 */ /* 0x000ff00000000800 */
[----:B------:R-:W-:Y:S01]  /*12fb0*/  MUFU.EX2 R135, R135 ;  /* 0x0000008700877308 */ /* 0x000fe20000000800 */
[----:B------:R-:W-:Y:S02]  /*12fc0*/  WARPGROUP.DEPBAR.LE gsb0, 0x0 ;  /* 0x00008000000079c5 */ /* 0x000fe40000010000 */
[----:B------:R0:W-:Y:S06]  /*12fd0*/  BAR.ARV R76, 0x100 ;  /* 0x0004004c0000751d */ /* 0x0001ec0000002000 */
[----:B0-----:R-:W-:Y:S01]  /*12fe0*/  FADD.FTZ R76, R139, R77 ;  /* 0x0000004d8b4c7221 */ /* 0x001fe20000010000 */
[----:B------:R-:W-:-:S04]  /*12ff0*/  @!P1 IMAD R77, R147, 0x8, R16 ;  /* 0x00000008934d9824 */ /* 0x000fc800078e0210 */
[----:B------:R-:W-:Y:S02]  /*13000*/  @!P1 VIADD R77, R77, 0x31c40 ;  /* 0x00031c404d4d9836 */ /* 0x000fe40000000000 */
[----:B------:R-:W-:Y:S01]  /*13010*/  FADD.FTZ R76, R23, R76 ;  /* 0x0000004c174c7221 */ /* 0x000fe20000010000 */
[----:B------:R-:W-:Y:S02]  /*13020*/  F2FP.F16.F32.PACK_AB R23, R143, R23 ;  /* 0x000000178f17723e */ /* 0x000fe400000000ff */
[----:B------:R-:W-:-:S04]  /*13030*/  @!P1 PRMT R77, RZ, 0x654, R77 ;  /* 0x00000654ff4d9816 */ /* 0x000fc8000000004d */
[----:B------:R0:W-:Y:S01]  /*13040*/  @!P1 SYNCS.ARRIVE.TRANS64.RED.A1T0 RZ, [R77+URZ], RZ ;  /* 0x000000ff4dff99a7 */ /* 0x0001e2000810043f */
[----:B------:R1:W-:Y:S01]  /*13050*/  @!P1 SYNCS.ARRIVE.TRANS64.RED.A1T0 RZ, [R0+URZ], RZ ;  /* 0x000000ff00ff99a7 */ /* 0x0003e2000810043f */
[----:B------:R2:W-:Y:S01]  /*13060*/  STSM.16.M88.4 [R18+0x24300], R20 ;  /* 0x0243001412007844 */ /* 0x0005e20000000200 */
[----:B------:R-:W-:Y:S01]  /*13070*/  FADD.FTZ R76, R143, R76 ;  /* 0x0000004c8f4c7221 */ /* 0x000fe20000010000 */
[----:B--2---:R-:W2:Y:S08]  /*13080*/  MUFU.EX2 R20, R153 ;  /* 0x0000009900147308 */ /* 0x004eb00000000800 */
[----:B------:R-:W3:Y:S08]  /*13090*/  MUFU.EX2 R21, R130 ;  /* 0x0000008200157308 */ /* 0x000ef00000000800 */
[----:B------:R-:W4:Y:S08]  /*130a0*/  MUFU.EX2 R22, R151 ;  /* 0x0000009700167308 */ /* 0x000f300000000800 */
[----:B------:R-:W1:Y:S01]  /*130b0*/  MUFU.EX2 R23, R134 ;  /* 0x0000008600177308 */ /* 0x000e620000000800 */
[----:B--2---:R-:W-:Y:S01]  /*130c0*/  FADD.FTZ R137, R20, R137 ;  /* 0x0000008914897221 */ /* 0x004fe20000010000 */
[----:B---3--:R-:W-:-:S06]  /*130d0*/  FADD.FTZ R76, R21, R76 ;  /* 0x0000004c154c7221 */ /* 0x008fcc0000010000 */
[----:B0-----:R-:W0:Y:S01]  /*130e0*/  MUFU.EX2 R77, R149 ;  /* 0x00000095004d7308 */ /* 0x001e220000000800 */
[----:B------:R-:W-:Y:S01]  /*130f0*/  FADD.FTZ R137, R152, R137 ;  /* 0x0000008998897221 */ /* 0x000fe20000010000 */
[----:B------:R-:W-:-:S06]  /*13100*/  FADD.FTZ R76, R131, R76 ;  /* 0x0000004c834c7221 */ /* 0x000fcc0000010000 */
[----:B------:R-:W-:Y:S01]  /*13110*/  MUFU.EX2 R122, R122 ;  /* 0x0000007a007a7308 */ /* 0x000fe20000000800 */
[----:B----4-:R-:W-:Y:S01]  /*13120*/  FADD.FTZ R137, R22, R137 ;  /* 0x0000008916897221 */ /* 0x010fe20000010000 */
[----:B-1----:R-:W-:-:S06]  /*13130*/  FADD.FTZ R76, R23, R76 ;  /* 0x0000004c174c7221 */ /* 0x002fcc0000010000 */
[----:B------:R-:W1:Y:S08]  /*13140*/  MUFU.EX2 R148, R148 ;  /* 0x0000009400947308 */ /* 0x000e700000000800 */
[----:B------:R-:W-:Y:S01]  /*13150*/  MUFU.EX2 R123, R123 ;  /* 0x0000007b007b7308 */ /* 0x000fe20000000800 */
[----:B------:R-:W-:-:S07]  /*13160*/  FADD.FTZ R137, R150, R137 ;  /* 0x0000008996897221 */ /* 0x000fce0000010000 */
[----:B------:R-:W2:Y:S08]  /*13170*/  MUFU.EX2 R78, R133 ;  /* 0x00000085004e7308 */ /* 0x000eb00000000800 */
[----:B------:R-:W3:Y:S01]  /*13180*/  MUFU.EX2 R79, R126 ;  /* 0x0000007e004f7308 */ /* 0x000ee20000000800 */
[----:B0-----:R-:W-:-:S07]  /*13190*/  FADD.FTZ R137, R77, R137 ;  /* 0x000000894d897221 */ /* 0x001fce0000010000 */
[----:B------:R-:W-:Y:S08]  /*131a0*/  MUFU.EX2 R136, R132 ;  /* 0x0000008400887308 */ /* 0x000ff00000000800 */
[----:B------:R0:W-:Y:S08]  /*131b0*/  MUFU.EX2 R138, R85 ;  /* 0x00000055008a7308 */ /* 0x0001f00000000800 */
[----:B------:R-:W4:Y:S01]  /*131c0*/  MUFU.EX2 R127, R127 ;  /* 0x0000007f007f7308 */ /* 0x000f220000000800 */
[----:B0-----:R-:W-:Y:S01]  /*131d0*/  FADD.FTZ R85, R135, R76 ;  /* 0x0000004c87557221 */ /* 0x001fe20000010000 */
[----:B-1----:R-:W-:-:S03]  /*131e0*/  FADD.FTZ R137, R148, R137 ;  /* 0x0000008994897221 */ /* 0x002fc60000010000 */
[----:B------:R-:W-:-:S03]  /*131f0*/  FADD.FTZ R85, R122, R85 ;  /* 0x000000557a557221 */ /* 0x000fc60000010000 */
[----:B------:R-:W-:Y:S08]  /*13200*/  MUFU.EX2 R129, R129 ;  /* 0x0000008100817308 */ /* 0x000ff00000000800 */
[----:B------:R-:W-:Y:S08]  /*13210*/  MUFU.EX2 R133, R128 ;  /* 0x0000008000857308 */ /* 0x000ff00000000800 */
[----:B------:R-:W-:Y:S08]  /*13220*/  MUFU.EX2 R0, R89 ;  /* 0x0000005900007308 */ /* 0x000ff00000000800 */
[----:B------:R-:W-:Y:S08]  /*13230*/  MUFU.EX2 R128, R117 ;  /* 0x0000007500807308 */ /* 0x000ff00000000800 */
[----:B------:R-:W0:Y:S01]  /*13240*/  MUFU.EX2 R89, R114 ;  /* 0x0000007200597308 */ /* 0x000e220000000800 */
[----:B--2---:R-:W-:-:S07]  /*13250*/  FADD.FTZ R137, R78, R137 ;  /* 0x000000894e897221 */ /* 0x004fce0000010000 */
[----:B------:R-:W-:Y:S08]  /*13260*/  MUFU.EX2 R117, R109 ;  /* 0x0000006d00757308 */ /* 0x000ff00000000800 */
[----:B------:R-:W-:Y:S08]  /*13270*/  MUFU.EX2 R109, R104 ;  /* 0x00000068006d7308 */ /* 0x000ff00000000800 */
[----:B------:R-:W-:Y:S08]  /*13280*/  MUFU.EX2 R104, R92 ;  /* 0x0000005c00687308 */ /* 0x000ff00000000800 */
[----:B------:R1:W-:Y:S08]  /*13290*/  MUFU.EX2 R92, R88 ;  /* 0x00000058005c7308 */ /* 0x0003f00000000800 */
[----:B------:R-:W2:Y:S01]  /*132a0*/  MUFU.EX2 R115, R115 ;  /* 0x0000007300737308 */ /* 0x000ea20000000800 */
[----:B-1----:R-:W-:-:S04]  /*132b0*/  FADD.FTZ R88, R123, R85 ;  /* 0x000000557b587221 */ /* 0x002fc80000010000 */
[----:B---3--:R-:W-:-:S03]  /*132c0*/  FADD.FTZ R88, R79, R88 ;  /* 0x000000584f587221 */ /* 0x008fc60000010000 */
[----:B------:R-:W1:Y:S01]  /*132d0*/  MUFU.EX2 R125, R125 ;  /* 0x0000007d007d7308 */ /* 0x000e620000000800 */
[----:B----4-:R-:W-:-:S07]  /*132e0*/  FADD.FTZ R88, R127, R88 ;  /* 0x000000587f587221 */ /* 0x010fce0000010000 */
[----:B------:R-:W-:Y:S08]  /*132f0*/  MUFU.EX2 R132, R124 ;  /* 0x0000007c00847308 */ /* 0x000ff00000000800 */
[----:B------:R-:W3:Y:S08]  /*13300*/  MUFU.EX2 R118, R118 ;  /* 0x0000007600767308 */ /* 0x000ef00000000800 */
[----:B------:R-:W-:Y:S01]  /*13310*/  MUFU.EX2 R124, R113 ;  /* 0x00000071007c7308 */ /* 0x000fe20000000800 */
[----:B0-----:R-:W-:-:S07]  /*13320*/  FADD.FTZ R88, R89, R88 ;  /* 0x0000005859587221 */ /* 0x001fce0000010000 */
[----:B------:R-:W-:Y:S08]  /*13330*/  MUFU.EX2 R113, R84 ;  /* 0x0000005400717308 */ /* 0x000ff00000000800 */
[----:B------:R0:W-:Y:S08]  /*13340*/  MUFU.EX2 R84, R90 ;  /* 0x0000005a00547308 */ /* 0x0001f00000000800 */
[----:B------:R-:W4:Y:S01]  /*13350*/  MUFU.EX2 R119, R119 ;  /* 0x0000007700777308 */ /* 0x000f220000000800 */
[----:B0-----:R-:W-:-:S04]  /*13360*/  FADD.FTZ R90, R136, R137 ;  /* 0x00000089885a7221 */ /* 0x001fc80000010000 */
[----:B------:R-:W-:-:S03]  /*13370*/  FADD.FTZ R90, R129, R90 ;  /* 0x0000005a815a7221 */ /* 0x000fc60000010000 */
[----:B------:R-:W0:Y:S01]  /*13380*/  MUFU.EX2 R120, R120 ;  /* 0x0000007800787308 */ /* 0x000e220000000800 */
[----:B------:R-:W-:Y:S01]  /*13390*/  FADD.FTZ R90, R133, R90 ;  /* 0x0000005a855a7221 */ /* 0x000fe20000010000 */
[----:B--2---:R-:W-:-:S06]  /*133a0*/  FADD.FTZ R88, R115, R88 ;  /* 0x0000005873587221 */ /* 0x004fcc0000010000 */
[----:B------:R-:W2:Y:S01]  /*133b0*/  MUFU.EX2 R106, R106 ;  /* 0x0000006a006a7308 */ /* 0x000ea20000000800 */
[----:B-1----:R-:W-:Y:S01]  /*133c0*/  FADD.FTZ R90, R125, R90 ;  /* 0x0000005a7d5a7221 */ /* 0x002fe20000010000 */
[----:B---3--:R-:W-:-:S06]  /*133d0*/  FADD.FTZ R88, R118, R88 ;  /* 0x0000005876587221 */ /* 0x008fcc0000010000 */
[----:B------:R-:W1:Y:S08]  /*133e0*/  MUFU.EX2 R107, R107 ;  /* 0x0000006b006b7308 */ /* 0x000e700000000800 */
[----:B------:R-:W3:Y:S08]  /*133f0*/  MUFU.EX2 R116, R116 ;  /* 0x0000007400747308 */ /* 0x000ef00000000800 */
[----:B------:R-:W3:Y:S08]  /*13400*/  MUFU.EX2 R110, R110 ;  /* 0x0000006e006e7308 */ /* 0x000ef00000000800 */
[----:B------:R4:W-:Y:S08]  /*13410*/  MUFU.EX2 R85, R91 ;  /* 0x0000005b00557308 */ /* 0x0009f00000000800 */
[----:B------:R-:W3:Y:S01]  /*13420*/  MUFU.EX2 R111, R111 ;  /* 0x0000006f006f7308 */ /* 0x000ee20000000800 */
[----:B----4-:R-:W-:Y:S01]  /*13430*/  FADD.FTZ R91, R132, R90 ;  /* 0x0000005a845b7221 */ /* 0x010fe20000010000 */
[----:B------:R-:W-:-:S03]  /*13440*/  FADD.FTZ R90, R119, R88 ;  /* 0x00000058775a7221 */ /* 0x000fc60000010000 */
[----:B0-----:R-:W-:Y:S01]  /*13450*/  FADD.FTZ R88, R120, R91 ;  /* 0x0000005b78587221 */ /* 0x001fe20000010000 */
[----:B--2---:R-:W-:Y:S02]  /*13460*/  FADD.FTZ R90, R106, R90 ;  /* 0x0000005a6a5a7221 */ /* 0x004fe40000010000 */
[----:B------:R-:W-:Y:S01]  /*13470*/  MUFU.EX2 R112, R112 ;  /* 0x0000007000707308 */ /* 0x000fe20000000800 */
[----:B------:R-:W-:Y:S01]  /*13480*/  FADD.FTZ R88, R128, R88 ;  /* 0x0000005880587221 */ /* 0x000fe20000010000 */
[----:B-1----:R-:W-:-:S06]  /*13490*/  FADD.FTZ R90, R107, R90 ;  /* 0x0000005a6b5a7221 */ /* 0x002fcc0000010000 */
[----:B------:R-:W0:Y:S01]  /*134a0*/  MUFU.EX2 R98, R98 ;  /* 0x0000006200627308 */ /* 0x000e220000000800 */
[----:B------:R-:W-:Y:S02]  /*134b0*/  F2FP.F16.F32.PACK_AB R20, R20, R154 ;  /* 0x0000009a1414723e */ /* 0x000fe400000000ff */
[----:B------:R-:W-:Y:S02]  /*134c0*/  F2FP.F16.F32.PACK_AB R21, R131, R21 ;  /* 0x000000158315723e */ /* 0x000fe400000000ff */
[----:B------:R-:W-:-:S03]  /*134d0*/  F2FP.F16.F32.PACK_AB R22, R22, R152 ;  /* 0x000000981616723e */ /* 0x000fc600000000ff */
[----:B------:R-:W1:Y:S01]  /*134e0*/  MUFU.EX2 R99, R99 ;  /* 0x0000006300637308 */ /* 0x000e620000000800 */
[----:B------:R-:W-:Y:S01]  /*134f0*/  F2FP.F16.F32.PACK_AB R23, R135, R23 ;  /* 0x000000178717723e */ /* 0x000fe200000000ff */
[----:B---3--:R-:W-:Y:S01]  /*13500*/  FADD.FTZ R88, R116, R88 ;  /* 0x0000005874587221 */ /* 0x008fe20000010000 */
[----:B------:R-:W-:-:S05]  /*13510*/  FADD.FTZ R90, R110, R90 ;  /* 0x0000005a6e5a7221 */ /* 0x000fca0000010000 */
[----:B------:R-:W2:Y:S01]  /*13520*/  MUFU.EX2 R108, R108 ;  /* 0x0000006c006c7308 */ /* 0x000ea20000000800 */
[----:B------:R3:W-:Y:S01]  /*13530*/  STSM.16.M88.4 [R18+0x25b00], R20 ;  /* 0x025b001412007844 */ /* 0x0007e20000000200 */
[----:B------:R-:W-:-:S06]  /*13540*/  FADD.FTZ R90, R111, R90 ;  /* 0x0000005a6f5a7221 */ /* 0x000fcc0000010000 */
[----:B------:R-:W4:Y:S08]  /*13550*/  MUFU.EX2 R102, R102 ;  /* 0x0000006600667308 */ /* 0x000f300000000800 */
[----:B------:R-:W4:Y:S01]  /*13560*/  MUFU.EX2 R105, R105 ;  /* 0x0000006900697308 */ /* 0x000f220000000800 */
[----:B---3--:R-:W-:Y:S01]  /*13570*/  FADD.FTZ R20, R124, R88 ;  /* 0x000000587c147221 */ /* 0x008fe20000010000 */
[----:B0-----:R-:W-:-:S06]  /*13580*/  FADD.FTZ R21, R98, R90 ;  /* 0x0000005a62157221 */ /* 0x001fcc0000010000 */
[----:B------:R-:W0:Y:S01]  /*13590*/  MUFU.EX2 R103, R103 ;  /* 0x0000006700677308 */ /* 0x000e220000000800 */
[----:B------:R-:W-:Y:S01]  /*135a0*/  FADD.FTZ R20, R112, R20 ;  /* 0x0000001470147221 */ /* 0x000fe20000010000 */
[----:B------:R-:W-:Y:S01]  /*135b0*/  F2FP.F16.F32.PACK_AB R76, R77, R150 ;  /* 0x000000964d4c723e */ /* 0x000fe200000000ff */
[----:B-1----:R-:W-:Y:S02]  /*135c0*/  FADD.FTZ R21, R99, R21 ;  /* 0x0000001563157221 */ /* 0x002fe40000010000 */
[----:B------:R-:W-:-:S03]  /*135d0*/  FADD.FTZ R22, R117, R20 ;  /* 0x0000001475167221 */ /* 0x000fc60000010000 */
[----:B------:R-:W1:Y:S01]  /*135e0*/  MUFU.EX2 R101, R101 ;  /* 0x0000006500657308 */ /* 0x000e620000000800 */
[----:B------:R-:W-:Y:S02]  /*135f0*/  F2FP.F16.F32.PACK_AB R77, R123, R122 ;  /* 0x0000007a7b4d723e */ /* 0x000fe400000000ff */
[----:B------:R-:W-:Y:S02]  /*13600*/  F2FP.F16.F32.PACK_AB R78, R78, R148 ;  /* 0x000000944e4e723e */ /* 0x000fe400000000ff */
[----:B------:R-:W-:Y:S01]  /*13610*/  F2FP.F16.F32.PACK_AB R79, R127, R79 ;  /* 0x0000004f7f4f723e */ /* 0x000fe200000000ff */
[----:B--2---:R-:W-:Y:S02]  /*13620*/  FADD.FTZ R22, R108, R22 ;  /* 0x000000166c167221 */ /* 0x004fe40000010000 */
[----:B------:R-:W2:Y:S01]  /*13630*/  MUFU.EX2 R100, R100 ;  /* 0x0000006400647308 */ /* 0x000ea20000000800 */
[----:B----4-:R-:W-:Y:S01]  /*13640*/  FADD.FTZ R23, R102, R21 ;  /* 0x0000001566177221 */ /* 0x010fe20000010000 */
[----:B------:R3:W-:Y:S06]  /*13650*/  STSM.16.M88.4 [R18+0x27300], R76 ;  /* 0x0273004c12007844 */ /* 0x0007ec0000000200 */
[----:B------:R-:W4:Y:S08]  /*13660*/  MUFU.EX2 R94, R94 ;  /* 0x0000005e005e7308 */ /* 0x000f300000000800 */
[----:B------:R-:W4:Y:S01]  /*13670*/  MUFU.EX2 R97, R97 ;  /* 0x0000006100617308 */ /* 0x000f220000000800 */
[----:B---3--:R-:W-:Y:S01]  /*13680*/  FADD.FTZ R76, R105, R22 ;  /* 0x00000016694c7221 */ /* 0x008fe20000010000 */
[----:B0-----:R-:W-:-:S06]  /*13690*/  FADD.FTZ R77, R103, R23 ;  /* 0x00000017674d7221 */ /* 0x001fcc0000010000 */
[----:B------:R-:W0:Y:S01]  /*136a0*/  MUFU.EX2 R95, R95 ;  /* 0x0000005f005f7308 */ /* 0x000e220000000800 */
[----:B------:R-:W-:Y:S01]  /*136b0*/  FADD.FTZ R76, R109, R76 ;  /* 0x0000004c6d4c7221 */ /* 0x000fe20000010000 */
[----:B------:R-:W-:-:S06]  /*136c0*/  FADD.FTZ R77, R84, R77 ;  /* 0x0000004d544d7221 */ /* 0x000fcc0000010000 */
[----:B------:R-:W3:Y:S01]  /*136d0*/  MUFU.EX2 R96, R96 ;  /* 0x0000006000607308 */ /* 0x000ee20000000800 */
[----:B-1----:R-:W-:Y:S01]  /*136e0*/  FADD.FTZ R78, R101, R76 ;  /* 0x0000004c654e7221 */ /* 0x002fe20000010000 */
[----:B------:R-:W-:-:S06]  /*136f0*/  FADD.FTZ R77, R85, R77 ;  /* 0x0000004d554d7221 */ /* 0x000fcc0000010000 */
[----:B------:R-:W1:Y:S01]  /*13700*/  MUFU.EX2 R82, R82 ;  /* 0x0000005200527308 */ /* 0x000e620000000800 */
[----:B------:R-:W-:Y:S01]  /*13710*/  F2FP.F16.F32.PACK_AB R88, R129, R136 ;  /* 0x000000888158723e */ /* 0x000fe200000000ff */
[----:B--2---:R-:W-:Y:S01]  /*13720*/  FADD.FTZ R78, R100, R78 ;  /* 0x0000004e644e7221 */ /* 0x004fe20000010000 */
[----:B------:R-:W-:-:S05]  /*13730*/  F2FP.F16.F32.PACK_AB R89, R115, R89 ;  /* 0x000000597359723e */ /* 0x000fca00000000ff */
[----:B------:R-:W2:Y:S01]  /*13740*/  MUFU.EX2 R93, R93 ;  /* 0x0000005d005d7308 */ /* 0x000ea20000000800 */
[----:B------:R-:W-:Y:S02]  /*13750*/  F2FP.F16.F32.PACK_AB R90, R125, R133 ;  /* 0x000000857d5a723e */ /* 0x000fe400000000ff */
[----:B------:R-:W-:-:S05]  /*13760*/  F2FP.F16.F32.PACK_AB R91, R119, R118 ;  /* 0x00000076775b723e */ /* 0x000fca00000000ff */
[----:B------:R-:W2:Y:S01]  /*13770*/  MUFU.EX2 R83, R83 ;  /* 0x0000005300537308 */ /* 0x000ea20000000800 */
[----:B------:R-:W-:Y:S01]  /*13780*/  F2FP.F16.F32.PACK_AB R20, R120, R132 ;  /* 0x000000847814723e */ /* 0x000fe200000000ff */
[----:B------:R0:W-:Y:S01]  /*13790*/  STSM.16.M88.4 [R18+0x28b00], R88 ;  /* 0x028b005812007844 */ /* 0x0001e20000000200 */
[----:B------:R-:W-:Y:S02]  /*137a0*/  F2FP.F16.F32.PACK_AB R21, R107, R106 ;  /* 0x0000006a6b15723e */ /* 0x000fe400000000ff */
[----:B------:R-:W-:-:S03]  /*137b0*/  F2FP.F16.F32.PACK_AB R22, R116, R128 ;  /* 0x000000807416723e */ /* 0x000fc600000000ff */
[----:B------:R4:W2:Y:S01]  /*137c0*/  MUFU.EX2 R114, R86 ;  /* 0x0000005600727308 */ /* 0x0008a20000000800 */
[----:B------:R-:W-:Y:S01]  /*137d0*/  F2FP.F16.F32.PACK_AB R23, R111, R110 ;  /* 0x0000006e6f17723e */ /* 0x000fe200000000ff */
[----:B----4-:R-:W-:Y:S01]  /*137e0*/  FADD.FTZ R86, R94, R77 ;  /* 0x0000004d5e567221 */ /* 0x010fe20000010000 */
[----:B------:R-:W-:-:S05]  /*137f0*/  F2FP.F16.F32.PACK_AB R77, R99, R98 ;  /* 0x00000062634d723e */ /* 0x000fca00000000ff */
[----:B------:R-:W4:Y:S01]  /*13800*/  MUFU.EX2 R87, R87 ;  /* 0x0000005700577308 */ /* 0x000f220000000800 */
[----:B------:R-:W-:Y:S01]  /*13810*/  FADD.FTZ R99, R97, R78 ;  /* 0x0000004e61637221 */ /* 0x000fe20000010000 */
[----:B0-----:R-:W-:Y:S01]  /*13820*/  FADD.FTZ R89, R95, R86 ;  /* 0x000000565f597221 */ /* 0x001fe20000010000 */
[----:B------:R1:W-:Y:S02]  /*13830*/  STSM.16.M88.4 [R18+0x2a300], R20 ;  /* 0x02a3001412007844 */ /* 0x0003e40000000200 */
[----:B---3--:R-:W-:-:S03]  /*13840*/  FADD.FTZ R86, R96, R99 ;  /* 0x0000006360567221 */ /* 0x008fc60000010000 */
[----:B------:R-:W0:Y:S08]  /*13850*/  MUFU.EX2 R74, R74 ;  /* 0x0000004a004a7308 */ /* 0x000e300000000800 */
[----:B------:R-:W3:Y:S01]  /*13860*/  MUFU.EX2 R75, R75 ;  /* 0x0000004b004b7308 */ /* 0x000ee20000000800 */
[----:B-1----:R-:W-:Y:S01]  /*13870*/  FADD.FTZ R22, R82, R89 ;  /* 0x0000005952167221 */ /* 0x002fe20000010000 */
[----:B--2---:R-:W-:-:S03]  /*13880*/  FADD.FTZ R89, R93, R86 ;  /* 0x000000565d597221 */ /* 0x004fc60000010000 */
[----:B------:R-:W-:-:S03]  /*13890*/  FADD.FTZ R23, R83, R22 ;  /* 0x0000001653177221 */ /* 0x000fc60000010000 */
[----:B------:R-:W-:Y:S01]  /*138a0*/  MUFU.EX2 R73, R73 ;  /* 0x0000004900497308 */ /* 0x000fe20000000800 */
[----:B------:R-:W-:Y:S01]  /*138b0*/  FADD.FTZ R89, R104, R89 ;  /* 0x0000005968597221 */ /* 0x000fe20000010000 */
[----:B------:R-:W-:-:S06]  /*138c0*/  FADD.FTZ R86, R114, R23 ;  /* 0x0000001772567221 */ /* 0x000fcc0000010000 */
[----:B------:R-:W1:Y:S01]  /*138d0*/  MUFU.EX2 R88, R81 ;  /* 0x0000005100587308 */ /* 0x000e620000000800 */
[----:B------:R-:W-:Y:S01]  /*138e0*/  FADD.FTZ R91, R0, R89 ;  /* 0x00000059005b7221 */ /* 0x000fe20000010000 */
[----:B----4-:R-:W-:Y:S01]  /*138f0*/  FADD.FTZ R89, R87, R86 ;  /* 0x0000005657597221 */ /* 0x010fe20000010000 */
[----:B------:R-:W-:Y:S02]  /*13900*/  F2FP.F16.F32.PACK_AB R21, R85, R84 ;  /* 0x000000545515723e */ /* 0x000fe400000000ff */
[----:B------:R-:W-:Y:S01]  /*13910*/  F2FP.F16.F32.PACK_AB R85, R83, R82 ;  /* 0x000000525355723e */ /* 0x000fe200000000ff */
[----:B0-----:R-:W-:Y:S01]  /*13920*/  FADD.FTZ R82, R74, R89 ;  /* 0x000000594a527221 */ /* 0x001fe20000010000 */
[----:B------:R-:W-:Y:S01]  /*13930*/  FADD.FTZ R91, R92, R91 ;  /* 0x0000005b5c5b7221 */ /* 0x000fe20000010000 */
[----:B------:R-:W-:Y:S02]  /*13940*/  F2FP.F16.F32.PACK_AB R76, R112, R124 ;  /* 0x0000007c704c723e */ /* 0x000fe400000000ff */
[----:B---3--:R-:W-:Y:S01]  /*13950*/  FADD.FTZ R82, R75, R82 ;  /* 0x000000524b527221 */ /* 0x008fe20000010000 */
[----:B------:R-:W-:-:S02]  /*13960*/  F2FP.F16.F32.PACK_AB R78, R108, R117 ;  /* 0x000000756c4e723e */ /* 0x000fc400000000ff */
[----:B------:R-:W-:Y:S01]  /*13970*/  F2FP.F16.F32.PACK_AB R79, R103, R102 ;  /* 0x00000066674f723e */ /* 0x000fe200000000ff */
[----:B------:R-:W-:Y:S01]  /*13980*/  FADD.FTZ R90, R138, R91 ;  /* 0x0000005b8a5a7221 */ /* 0x000fe20000010000 */
[----:B------:R-:W-:Y:S02]  /*13990*/  F2FP.F16.F32.PACK_AB R20, R109, R105 ;  /* 0x000000696d14723e */ /* 0x000fe400000000ff */
[----:B------:R-:W-:Y:S02]  /*139a0*/  F2FP.F16.F32.PACK_AB R22, R100, R101 ;  /* 0x000000656416723e */ /* 0x000fe400000000ff */
[----:B------:R-:W-:Y:S02]  /*139b0*/  F2FP.F16.F32.PACK_AB R23, R95, R94 ;  /* 0x0000005e5f17723e */ /* 0x000fe400000000ff */
[----:B-1----:R-:W-:Y:S01]  /*139c0*/  F2FP.F16.F32.PACK_AB R95, R88, R73 ;  /* 0x00000049585f723e */ /* 0x002fe200000000ff */
[----:B------:R-:W-:Y:S01]  /*139d0*/  FADD.FTZ R73, R73, R82 ;  /* 0x0000005249497221 */ /* 0x000fe20000010000 */
[----:B------:R-:W-:Y:S01]  /*139e0*/  F2FP.F16.F32.PACK_AB R86, R104, R93 ;  /* 0x0000005d6856723e */ /* 0x000fe200000000ff */
[----:B------:R-:W-:Y:S01]  /*139f0*/  STSM.16.M88.4 [R18+0x2bb00], R76 ;  /* 0x02bb004c12007844 */ /* 0x000fe20000000200 */
[----:B------:R-:W-:Y:S01]  /*13a00*/  F2FP.F16.F32.PACK_AB R93, R75, R74 ;  /* 0x0000004a4b5d723e */ /* 0x000fe200000000ff */
[----:B------:R-:W-:Y:S01]  /*13a10*/  FADD.FTZ R75, R113, R90 ;  /* 0x0000005a714b7221 */ /* 0x000fe20000010000 */
[----:B------:R-:W-:Y:S01]  /*13a20*/  F2FP.F16.F32.PACK_AB R92, R92, R0 ;  /* 0x000000005c5c723e */ /* 0x000fe200000000ff */
[----:B------:R-:W2:Y:S04]  /*13a30*/  LDL R74, [R1+0x74] ;  /* 0x00007400014a7983 */ /* 0x000ea80000100800 */
[----:B------:R-:W2:Y:S04]  /*13a40*/  LDL.LU R0, [R1+0x44] ;  /* 0x0000440001007983 */ /* 0x000ea80000300800 */
[----:B------:R0:W-:Y:S04]  /*13a50*/  STSM.16.M88.4 [R18+0x2d300], R20 ;  /* 0x02d3001412007844 */ /* 0x0001e80000000200 */
[----:B------:R-:W-:Y:S01]  /*13a60*/  STL [R1+0x40], R75 ;  /* 0x0000404b01007387 */ /* 0x000fe20000100800 */
[----:B0-----:R-:W-:-:S05]  /*13a70*/  FADD.FTZ R20, R88, R73 ;  /* 0x0000004958147221 */ /* 0x001fca0000010000 */
[----:B------:R0:W-:Y:S04]  /*13a80*/  STL [R1+0x48], R20 ;  /* 0x0000481401007387 */ /* 0x0001e80000100800 */
[----:B0-----:R-:W3:Y:S01]  /*13a90*/  LDL R20, [R1+0x5c] ;  /* 0x00005c0001147983 */ /* 0x001ee20000100800 */
[----:B------:R-:W-:Y:S02]  /*13aa0*/  F2FP.F16.F32.PACK_AB R84, R96, R97 ;  /* 0x000000616054723e */ /* 0x000fe400000000ff */
[----:B------:R-:W-:Y:S02]  /*13ab0*/  F2FP.F16.F32.PACK_AB R87, R87, R114 ;  /* 0x000000725757723e */ /* 0x000fe400000000ff */
[----:B------:R-:W-:-:S03]  /*13ac0*/  F2FP.F16.F32.PACK_AB R94, R113, R138 ;  /* 0x0000008a715e723e */ /* 0x000fc600000000ff */
[----:B------:R-:W-:Y:S04]  /*13ad0*/  STSM.16.M88.4 [R18+0x2eb00], R84 ;  /* 0x02eb005412007844 */ /* 0x000fe80000000200 */
[----:B------:R-:W-:Y:S01]  /*13ae0*/  STSM.16.M88.4 [R18+0x30300], R92 ;  /* 0x0303005c12007844 */ /* 0x000fe20000000200 */
[----:B------:R-:W-:Y:S01]  /*13af0*/  @!PT LDS RZ, [RZ] ;  /* 0x00000000fffff984 */ /* 0x000fe20000000800 */
[----:B------:R-:W-:Y:S01]  /*13b00*/  @!PT LDS RZ, [RZ] ;  /* 0x00000000fffff984 */ /* 0x000fe20000000800 */
[----:B------:R-:W-:Y:S01]  /*13b10*/  @!PT LDS RZ, [RZ] ;  /* 0x00000000fffff984 */ /* 0x000fe20000000800 */
[----:B------:R-:W-:Y:S01]  /*13b20*/  @!PT LDS RZ, [RZ] ;  /* 0x00000000fffff984 */ /* 0x000fe20000000800 */
[----:B------:R0:W-:Y:S06]  /*13b30*/  MEMBAR.ALL.CTA ;  /* 0x0000000000007992 */ /* 0x0001ec0000008000 */
[----:B0-----:R-:W0:Y:S01]  /*13b40*/  FENCE.VIEW.ASYNC.S ;  /* 0x00000000000073c6 */ /* 0x001e220000000000 */
        /* <DEDUP_REMOVED lines=48> */
[C---:B--2---:R-:W-:Y:S01]  /*13e50*/  ISETP.GT.AND P2, PT, R0.reuse, R74, PT ;  /* 0x0000004a0000720c */ /* 0x044fe20003f44270 */
[----:B------:R-:W-:-:S05]  /*13e60*/  VIADD R0, R0, 0xffffffff ;  /* 0xffffffff00007836 */ /* 0x000fca0000000000 */
[----:B------:R1:W-:Y:S04]  /*13e70*/  STL [R1+0x44], R0 ;  /* 0x0000440001007387 */ /* 0x0003e80000100800 */
[----:B---3--:R2:W-:Y:S04]  /*13e80*/  STL [R1+0x8], R20 ;  /* 0x0000081401007387 */ /* 0x0085e80000100800 */
[----:B------:R2:W-:Y:S04]  /*13e90*/  STL [R1+0x14], R72 ;  /* 0x0000144801007387 */ /* 0x0005e80000100800 */
[----:B------:R2:W-:Y:S01]  /*13ea0*/  STL [R1+0x4], R14 ;  /* 0x0000040e01007387 */ /* 0x0005e20000100800 */
[----:B-1----:R-:W-:Y:S01]  /*13eb0*/  IMAD.MOV.U32 R0, RZ, RZ, R147 ;  /* 0x000000ffff007224 */ /* 0x002fe200078e0093 */
[----:B0-----:R-:W-:Y:S01]  /*13ec0*/  NOP ;  /* 0x0000000000007918 */ /* 0x001fe20000000000 */
[----:B------:R-:W-:Y:S05]  /*13ed0*/  @P2 BRA `(.L_x_9881) ;  /* 0xffffffb400b42947 */ /* 0x000fea000383ffff */
.L_x_9870:
[----:B------:R-:W-:Y:S05]  /*13ee0*/  WARPSYNC.ALL ;  /* 0x0000000000007948 */ /* 0x000fea0003800000 */
[----:B------:R-:W-:Y:S06]  /*13ef0*/  BAR.ARV 0x8, 0x200 ;  /* 0x0208000000007b1d */ /* 0x000fec0000002000 */
[----:B------:R-:W-:Y:S05]  /*13f00*/  @!P0 BRA `(.L_x_9882) ;  /* 0x0000000000048947 */ /* 0x000fea0003800000 */
[----:B------:R-:W-:Y:S01]  /*13f10*/  BPT.TRAP 0x1 ;  /* 0x000000040000795c */ /* 0x000fe20000300000 */
.L_x_9882:
[----:B------:R-:W3:Y:S01]  /*13f20*/  LDL R2, [R1+0x5c] ;  /* 0x00005c0001027983 */ /* 0x000ee20000100800 */
[----:B------:R-:W-:Y:S01]  /*13f30*/  IMAD R0, R147, 0x8, R16 ;  /* 0x0000000893007824 */ /* 0x000fe200078e0210 */
[----:B---3--:R-:W-:-:S04]  /*13f40*/  SHF.L.U32 R3, R2, 0x1f, RZ ;  /* 0x0000001f02037819 */ /* 0x008fc800000006ff */
[----:B------:R0:W1:Y:S01]  /*13f50*/  SYNCS.PHASECHK.TRANS64.TRYWAIT P2, [R0+URZ+0x31c50], R3 ;  /* 0x031c5003000075a7 */ /* 0x000062000804017f */
[----:B------:R-:W-:Y:S05]  /*13f60*/  @!P0 BRA `(.L_x_9883) ;  /* 0x0000000000048947 */ /* 0x000fea0003800000 */
[----:B------:R-:W-:Y:S01]  /*13f70*/  BPT.TRAP 0x1 ;  /* 0x000000040000795c */ /* 0x000fe20000300000 */
.L_x_9883:
[----:B------:R-:W3:Y:S01]  /*13f80*/  LDL.LU R2, [R1+0x80] ;  /* 0x0000800001027983 */ /* 0x000ee20000300800 */
[----:B------:R-:W-:Y:S02]  /*13f90*/  VIADD R16, R16, 0x200 ;  /* 0x0000020010107836 */ /* 0x000fe40000000000 */
[----:B------:R-:W-:-:S03]  /*13fa0*/  IMAD.MOV.U32 R5, RZ, RZ, -0x3ffffff0 ;  /* 0xc0000010ff057424 */ /* 0x000fc600078e00ff */
[----:B------:R-:W-:-:S04]  /*13fb0*/  SHF.R.U32.HI R16, RZ, 0x4, R16 ;  /* 0x00000004ff107819 */ /* 0x000fc80000011610 */
[----:B------:R-:W-:-:S04]  /*13fc0*/  LOP3.LUT R16, R16, 0x3fff, RZ, 0xc0, !PT ;  /* 0x00003fff10107812 */ /* 0x000fc800078ec0ff */
[----:B------:R-:W-:Y:S02]  /*13fd0*/  LOP3.LUT R16, R16, 0x2400000, RZ, 0xfc, !PT ;  /* 0x0240000010107812 */ /* 0x000fe400078efcff */
[----:B---3--:R-:W-:Y:S01]  /*13fe0*/  LOP3.LUT R4, R2, 0x10000, RZ, 0xfc, !PT ;  /* 0x0001000002047812 */ /* 0x008fe200078efcff */
[----:B-1----:R-:W-:Y:S06]  /*13ff0*/  @P2 BRA `(.L_x_9884) ;  /* 0x0000000000082947 */ /* 0x002fec0003800000 */
[----:B------:R-:W1:Y:S02]  /*14000*/  SYNCS.PHASECHK.TRANS64.TRYWAIT P0, [R0+URZ+0x31c50], R3 ;  /* 0x031c5003000075a7 */ /* 0x000e64000800017f */
[----:B-1----:R-:W-:Y:S05]  /*14010*/  @!P0 BRA `(.L_x_9885) ;  /* 0x000000bc00a08947 */ /* 0x002fea0003800000 */
.L_x_9884:
[----:B------:R-:W-:Y:S01]  /*14020*/  IMAD R2, R147, 0x6c0, R16 ;  /* 0x000006c093027824 */ /* 0x000fe200078e0210 */
[----:B------:R-:W3:Y:S01]  /*14030*/  LDL.LU R11, [R1+0x40] ;  /* 0x00004000010b7983 */ /* 0x000ee20000300800 */
[----:B01----:R-:W-:Y:S01]  /*14040*/  IMAD.MOV.U32 R3, RZ, RZ, -0x7fffffe0 ;  /* 0x80000020ff037424 */ /* 0x003fe200078e00ff */
[----:B------:R-:W-:Y:S05]  /*14050*/  WARPSYNC.ALL ;  /* 0x0000000000007948 */ /* 0x000fea0003800000 */
[C---:B------:R-:W-:Y:S01]  /*14060*/  R2UR UR4, R4.reuse ;  /* 0x00000000040472ca */ /* 0x040fe200000e0000 */
[----:B------:R-:W-:Y:S01]  /*14070*/  VIADD R6, R4, 0x180 ;  /* 0x0000018004067836 */ /* 0x000fe20000000000 */
[----:B------:R-:W-:Y:S01]  /*14080*/  R2UR UR5, R5 ;  /* 0x00000000050572ca */ /* 0x000fe200000e0000 */
[C---:B------:R-:W-:Y:S01]  /*14090*/  VIADD R8, R2.reuse, 0x40 ;  /* 0x0000004002087836 */ /* 0x040fe20000000000 */
[----:B------:R-:W-:Y:S01]  /*140a0*/  R2UR UR6, R2 ;  /* 0x00000000020672ca */ /* 0x000fe200000e0000 */
[----:B------:R-:W-:Y:S01]  /*140b0*/  IMAD.MOV.U32 R7, RZ, RZ, -0x3ffffff0 ;  /* 0xc0000010ff077424 */ /* 0x000fe200078e00ff */
[----:B------:R-:W-:Y:S01]  /*140c0*/  R2UR UR7, R3 ;  /* 0x00000000030772ca */ /* 0x000fe200000e0000 */
[----:B------:R-:W-:Y:S01]  /*140d0*/  WARPGROUP.ARRIVE ;  /* 0x00000000000079c5 */ /* 0x000fe20000000000 */
[----:B------:R-:W-:Y:S01]  /*140e0*/  IMAD.MOV.U32 R9, RZ, RZ, -0x7fffffe0 ;  /* 0x80000020ff097424 */ /* 0x000fe200078e00ff */
[----:B------:R-:W4:Y:S04]  /*140f0*/  LDL.LU R10, [R1+0x48] ;  /* 0x00004800010a7983 */ /* 0x000f280000300800 */
[----:B------:R-:W5:Y:S01]  /*14100*/  LDL.LU R12, [R1+0x5c] ;  /* 0x00005c00010c7983 */ /* 0x000f620000300800 */
[----:B------:R-:W-:-:S02]  /*14110*/  IMAD.MOV.U32 R5, RZ, RZ, -0x3ffffff0 ;  /* 0xc0000010ff057424 */ /* 0x000fc400078e00ff */
[----:B------:R-:W-:Y:S01]  /*14120*/  IMAD.MOV.U32 R3, RZ, RZ, -0x7fffffe0 ;  /* 0x80000020ff037424 */ /* 0x000fe200078e00ff */
[----:B------:R-:W2:Y:S01]  /*14130*/  LDL.LU R13, [R1+0xa0] ;  /* 0x0000a000010d7983 */ /* 0x000ea20000300800 */
[----:B------:R-:W-:Y:S01]  /*14140*/  VIADD R147, R147, 0x1 ;  /* 0x0000000193937836 */ /* 0x000fe20000000000 */
[----:B------:R-:W-:Y:S01]  /*14150*/  HGMMA.64x96x16.F32 R24, gdesc[UR4].tnspB, R24, gsb0 ;  /* 0x41600000041879f0 */ /* 0x000fe20008000818 */
[----:B------:R-:W-:Y:S01]  /*14160*/  R2UR UR4, R6 ;  /* 0x00000000060472ca */ /* 0x000fe200000e0000 */
[----:B------:R-:W-:Y:S01]  /*14170*/  VIADD R6, R4, 0x300 ;  /* 0x0000030004067836 */ /* 0x000fe20000000000 */
[----:B------:R-:W-:Y:S01]  /*14180*/  R2UR UR5, R7 ;  /* 0x00000000070572ca */ /* 0x000fe200000e0000 */
[----:B------:R-:W-:Y:S01]  /*14190*/  IMAD.MOV.U32 R7, RZ, RZ, -0x3ffffff0 ;  /* 0xc0000010ff077424 */ /* 0x000fe200078e00ff */
[----:B------:R-:W-:Y:S01]  /*141a0*/  R2UR UR6, R8 ;  /* 0x00000000080672ca */ /* 0x000fe200000e0000 */
[----:B------:R-:W-:Y:S01]  /*141b0*/  VIADD R8, R2, 0x80 ;  /* 0x0000008002087836 */ /* 0x000fe20000000000 */
[----:B------:R-:W-:Y:S01]  /*141c0*/  R2UR UR7, R9 ;  /* 0x00000000090772ca */ /* 0x000fe200000e0000 */
[----:B------:R-:W-:Y:S01]  /*141d0*/  IMAD.MOV.U32 R9, RZ, RZ, -0x7fffffe0 ;  /* 0x80000020ff097424 */ /* 0x000fe200078e00ff */
[----:B------:R-:W-:Y:S01]  /*141e0*/  ISETP.NE.AND P2, PT, R147, 0x2, PT ;  /* 0x000000029300780c */ /* 0x000fe20003f45270 */
[----:B------:R-:W-:-:S02]  /*141f0*/  WARPGROUP.DEPBAR.LE gsb0, 0x0 ;  /* 0x00008000000079c5 */ /* 0x000fc40000010000 */
[----:B------:R-:W-:-:S08]  /*14200*/  WARPGROUP.ARRIVE ;  /* 0x00000000000079c5 */ /* 0x000fd00000000000 */
        /* <DEDUP_REMOVED lines=9> */
[----:B------:R-:W-:Y:S02]  /*142a0*/  WARPGROUP.DEPBAR.LE gsb0, 0x0 ;  /* 0x00008000000079c5 */ /* 0x000fe40000010000 */
[----:B------:R-:W-:-:S09]  /*142b0*/  WARPGROUP.ARRIVE ;  /* 0x00000000000079c5 */ /* 0x000fd20000000000 */
        /* <DEDUP_REMOVED lines=41> */
[----:B------:R-:W-:Y:S02]  /*14550*/  IMAD.MOV.U32 R9, RZ, RZ, -0x7fffffe0 ;  /* 0x80000020ff097424 */ /* 0x000fe400078e00ff */
[----:B------:R-:W-:-:S02]  /*14560*/  VIADD R4, R4, 0xc00 ;  /* 0x00000c0004047836 */ /* 0x000fc40000000000 */
[----:B------:R-:W-:Y:S01]  /*14570*/  VIADD R2, R2, 0x200 ;  /* 0x0000020002027836 */ /* 0x000fe20000000000 */
[----:B------:R-:W-:Y:S02]  /*14580*/  WARPGROUP.DEPBAR.LE gsb0, 0x0 ;  /* 0x00008000000079c5 */ /* 0x000fe40000010000 */
[----:B------:R-:W-:-:S06]  /*14590*/  WARPGROUP.ARRIVE ;  /* 0x00000000000079c5 */ /* 0x000fcc0000000000 */
[----:B------:R-:W-:Y:S01]  /*145a0*/  HGMMA.64x96x16.F32 R24, gdesc[UR4].tnspB, R24, gsb0 ;  /* 0x41600000041879f0 */ /* 0x000fe20008000818 */
[----:B------:R-:W-:Y:S02]  /*145b0*/  R2UR UR4, R6 ;  /* 0x00000000060472ca */ /* 0x000fe400000e0000 */
[----:B------:R-:W-:Y:S02]  /*145c0*/  R2UR UR5, R7 ;  /* 0x00000000070572ca */ /* 0x000fe400000e0000 */
[----:B------:R-:W-:Y:S02]  /*145d0*/  R2UR UR6, R8 ;  /* 0x00000000080672ca */ /* 0x000fe400000e0000 */
[----:B------:R-:W-:Y:S01]  /*145e0*/  R2UR UR7, R9 ;  /* 0x00000000090772ca */ /* 0x000fe200000e0000 */
[----:B------:R-:W-:Y:S02]  /*145f0*/  WARPGROUP.DEPBAR.LE gsb0, 0x0 ;  /* 0x00008000000079c5 */ /* 0x000fe40000010000 */
[----:B------:R-:W-:-:S10]  /*14600*/  WARPGROUP.ARRIVE ;  /* 0x00000000000079c5 */ /* 0x000fd40000000000 */
[----:B------:R-:W-:Y:S01]  /*14610*/  HGMMA.64x96x16.F32 R24, gdesc[UR4].tnspB, R24, gsb0 ;  /* 0x41600000041879f0 */ /* 0x000fe20008000818 */
[----:B------:R-:W-:Y:S02]  /*14620*/  R2UR UR4, R4 ;  /* 0x00000000040472ca */ /* 0x000fe400000e0000 */
[----:B------:R-:W-:Y:S02]  /*14630*/  R2UR UR5, R5 ;  /* 0x00000000050572ca */ /* 0x000fe400000e0000 */
[----:B------:R-:W-:Y:S02]  /*14640*/  R2UR UR6, R2 ;  /* 0x00000000020672ca */ /* 0x000fe400000e0000 */
[----:B------:R-:W-:Y:S01]  /*14650*/  R2UR UR7, R3 ;  /* 0x00000000030772ca */ /* 0x000fe200000e0000 */
[----:B---3--:R-:W0:Y:S04]  /*14660*/  SHFL.BFLY PT, R2, R11, 0x2, 0x1f ;  /* 0x0c401f000b027f89 */ /* 0x008e2800000e0000 */
[----:B----4-:R-:W1:Y:S01]  /*14670*/  SHFL.BFLY PT, R3, R10, 0x2, 0x1f ;  /* 0x0c401f000a037f89 */ /* 0x010e6200000e0000 */
[----:B0-----:R-:W-:Y:S01]  /*14680*/  FADD.FTZ R2, R2, R11 ;  /* 0x0000000b02027221 */ /* 0x001fe20000010000 */
[----:B-1----:R-:W-:Y:S01]  /*14690*/  FADD.FTZ R4, R3, R10 ;  /* 0x0000000a03047221 */ /* 0x002fe20000010000 */
[----:B------:R-:W-:-:S03]  /*146a0*/  IMAD.MOV.U32 R10, RZ, RZ, RZ ;  /* 0x000000ffff0a7224 */ /* 0x000fc600078e00ff */
[----:B------:R-:W0:Y:S04]  /*146b0*/  SHFL.BFLY PT, R3, R2, 0x1, 0x1f ;  /* 0x0c201f0002037f89 */ /* 0x000e2800000e0000 */
[----:B------:R-:W1:Y:S01]  /*146c0*/  SHFL.BFLY PT, R5, R4, 0x1, 0x1f ;  /* 0x0c201f0004057f89 */ /* 0x000e6200000e0000 */
[----:B0-----:R-:W-:Y:S01]  /*146d0*/  FADD.FTZ R8, R2, R3 ;  /* 0x0000000302087221 */ /* 0x001fe20000010000 */
[----:B------:R-:W-:Y:S01]  /*146e0*/  SEL R2, RZ, 0x1, P2 ;  /* 0x00000001ff027807 */ /* 0x000fe20001000000 */
[----:B-1----:R-:W-:-:S03]  /*146f0*/  FADD.FTZ R11, R4, R5 ;  /* 0x00000005040b7221 */ /* 0x002fc60000010000 */
[----:B------:R-:W-:Y:S01]  /*14700*/  FSETP.NE.FTZ.AND P0, PT, R8, RZ, PT ;  /* 0x000000ff0800720b */ /* 0x000fe20003f15000 */
[----:B--2---:R-:W-:Y:S01]  /*14710*/  VIADD R13, R13, 0x1 ;  /* 0x000000010d0d7836 */ /* 0x004fe20000000000 */
[----:B-----5:R-:W-:Y:S02]  /*14720*/  LOP3.LUT R12, R12, R2, RZ, 0x3c, !PT ;  /* 0x000000020c0c7212 */ /* 0x020fe400078e3cff */
[----:B------:R-:W-:-:S09]  /*14730*/  FSETP.NE.FTZ.AND P3, PT, R11, RZ, PT ;  /* 0x000000ff0b00720b */ /* 0x000fd20003f75000 */
[----:B------:R-:W0:Y:S08]  /*14740*/  @P0 MUFU.LG2 R6, R8 ;  /* 0x0000000800060308 */ /* 0x000e300000000c00 */
[----:B------:R-:W1:Y:S01]  /*14750*/  @P3 MUFU.LG2 R7, R11 ;  /* 0x0000000b00073308 */ /* 0x000e620000000c00 */
[----:B------:R-:W-:Y:S02]  /*14760*/  WARPGROUP.DEPBAR.LE gsb0, 0x0 ;  /* 0x00008000000079c5 */ /* 0x000fe40000010000 */
[----:B------:R-:W-:-:S05]  /*14770*/  WARPGROUP.ARRIVE ;  /* 0x00000000000079c5 */ /* 0x000fca0000000000 */
[----:B------:R-:W2:Y:S01]  /*14780*/  @P0 MUFU.RCP R10, R8 ;  /* 0x00000008000a0308 */ /* 0x000ea20000001000 */
[----:B------:R-:W-:Y:S01]  /*14790*/  HGMMA.64x96x16.F32 R24, gdesc[UR4].tnspB, R24, gsb0 ;  /* 0x41600000041879f0 */ /* 0x000fe20008000818 */
[----:B------:R-:W-:Y:S01]  /*147a0*/  IMAD.MOV.U32 R3, RZ, RZ, RZ ;  /* 0x000000ffff037224 */ /* 0x000fe200078e00ff */
[----:B------:R3:W-:Y:S04]  /*147b0*/  STL [R1+0x5c], R12 ;  /* 0x00005c0c01007387 */ /* 0x0007e80000100800 */
[----:B------:R4:W-:Y:S01]  /*147c0*/  STL [R1+0xa0], R13 ;  /* 0x0000a00d01007387 */ /* 0x0009e20000100800 */
[----:B------:R-:W5:Y:S01]  /*147d0*/  @P3 MUFU.RCP R3, R11 ;  /* 0x0000000b00033308 */ /* 0x000f620000001000 */
[----:B------:R-:W-:Y:S01]  /*147e0*/  @P0 FMUL.FTZ R5, R15, 0.69314718246459960938 ;  /* 0x3f3172180f050820 */ /* 0x000fe20000410000 */
[----:B0-----:R-:W-:Y:S01]  /*147f0*/  @P0 FMUL.FTZ R6, R6, 0.69314718246459960938 ;  /* 0x3f31721806060820 */ /* 0x001fe20000410000 */
[----:B-1----:R-:W-:Y:S01]  /*14800*/  @P3 FMUL.FTZ R7, R7, 0.69314718246459960938 ;  /* 0x3f31721807073820 */ /* 0x002fe20000410000 */
[----:B---3--:R-:W-:Y:S01]  /*14810*/  @P3 FMUL.FTZ R12, R15, 0.69314718246459960938 ;  /* 0x3f3172180f0c3820 */ /* 0x008fe20000410000 */
[----:B------:R-:W-:-:S02]  /*14820*/  @!P1 VIADD R4, R0, 0x31c60 ;  /* 0x00031c6000049836 */ /* 0x000fc40000000000 */
[----:B------:R-:W-:Y:S02]  /*14830*/  IMAD.MOV.U32 R2, RZ, RZ, -0x800000 ;  /* 0xff800000ff027424 */ /* 0x000fe400078e00ff */
[----:B------:R-:W-:Y:S01]  /*14840*/  @P0 FFMA.FTZ R2, R5, R14, R6 ;  /* 0x0000000e05020223 */ /* 0x000fe20000010006 */
[----:B------:R-:W-:Y:S02]  /*14850*/  IMAD.MOV.U32 R0, RZ, RZ, -0x800000 ;  /* 0xff800000ff007424 */ /* 0x000fe400078e00ff */
[----:B------:R-:W-:Y:S01]  /*14860*/  @P3 FFMA.FTZ R0, R12, R72, R7 ;  /* 0x000000480c003223 */ /* 0x000fe20000010007 */
[----:B------:R-:W-:Y:S02]  /*14870*/  @!P1 PRMT R4, RZ, 0x654, R4 ;  /* 0x00000654ff049816 */ /* 0x000fe40000000004 */
[----:B------:R-:W-:Y:S02]  /*14880*/  PLOP3.LUT P0, PT, PT, PT, PT, 0x8, 0x0 ;  /* 0x000000000000781c */ /* 0x000fe40003f0e170 */
[----:B------:R-:W-:Y:S01]  /*14890*/  SEL R147, R147, RZ, P2 ;  /* 0x000000ff93937207 */ /* 0x000fe20001000000 */
[----:B------:R-:W-:-:S02]  /*148a0*/  WARPGROUP.DEPBAR.LE gsb0, 0x0 ;  /* 0x00008000000079c5 */ /* 0x000fc40000010000 */
        /* <DEDUP_REMOVED lines=24> */
[-C--:B-----5:R-:W-:Y:S01]  /*14a30*/  FMUL.FTZ R68, R26, R3.reuse ;  /* 0x000000031a447220 */ /* 0x0a0fe20000410000 */
[-C--:B------:R-:W-:Y:S01]  /*14a40*/  FMUL.FTZ R69, R27, R3.reuse ;  /* 0x000000031b457220 */ /* 0x080fe20000410000 */
[----:B0-----:R-:W-:Y:S01]  /*14a50*/  FMUL.FTZ R4, R24, R10 ;  /* 0x0000000a18047220 */ /* 0x001fe20000410000 */
        /* <DEDUP_REMOVED lines=21> */
[----:B----4-:R-:W-:-:S07]  /*14bb0*/  FMUL.FTZ R71, R71, R3 ;  /* 0x0000000347477220 */ /* 0x010fce0000410000 */
.L_x_9829:
[----:B------:R-:W-:Y:S05]  /*14bc0*/  WARPSYNC.ALL ;  /* 0x0000000000007948 */ /* 0x000fea0003800000 */
[----:B------:R-:W0:Y:S08]  /*14bd0*/  S2UR UR5, SR_CgaCtaId ;  /* 0x00000000000579c3 */ /* 0x000e300000008800 */
[----:B------:R-:W-:Y:S06]  /*14be0*/  BAR.SYNC.DEFER_BLOCKING 0x5, 0x200 ;  /* 0x0148000000007b1d */ /* 0x000fec0000010000 */
[----:B------:R-:W-:Y:S01]  /*14bf0*/  UMOV UR4, 0x400 ;  /* 0x0000040000047882 */ /* 0x000fe20000000000 */
[----:B------:R-:W-:Y:S01]  /*14c00*/  BSSY B0, `(.L_x_9886) ;  /* 0x00002bb000007945 */ /* 0x000fe20003800000 */
[----:B0-----:R-:W-:-:S06]  /*14c10*/  ULEA UR4, UR5, UR4, 0x18 ;  /* 0x0000000405047291 */ /* 0x001fcc000f8ec03f */
[----:B------:R-:W-:-:S05]  /*14c20*/  IMAD.U32 R16, RZ, RZ, UR4 ;  /* 0x00000004ff107e24 */ /* 0x000fca000f8e00ff */
[----:B------:R0:W2:Y:S01]  /*14c30*/  LDS.128 R108, [R16+0x31cd0] ;  /* 0x031cd000106c7984 */ /* 0x0000a20000000c00 */
[----:B------:R-:W-:Y:S06]  /*14c40*/  BAR.ARV 0x4, 0x200 ;  /* 0x0108000000007b1d */ /* 0x000fec0000002000 */
[----:B------:R-:W-:Y:S05]  /*14c50*/  @P0 BRA `(.L_x_9887) ;  /* 0x0000001c00f00947 */ /* 0x000fea0003800000 */
[----:B------:R-:W3:Y:S01]  /*14c60*/  LDL R12, [R1+0xe8] ;  /* 0x0000e800010c7983 */ /* 0x000ee20000100800 */
[----:B------:R-:W-:-:S03]  /*14c70*/  ULDC UR4, c[0x0][0xad4] ;  /* 0x0002b50000047ab9 */ /* 0x000fc60000000800 */
[----:B------:R-:W4:Y:S04]  /*14c80*/  LDL.LU R74, [R1+0x90] ;  /* 0x00009000014a7983 */ /* 0x000f280000300800 */
[----:B------:R-:W2:Y:S04]  /*14c90*/  LDL.LU R80, [R1+0x98] ;  /* 0x0000980001507983 */ /* 0x000ea80000300800 */
[----:B------:R-:W2:Y:S01]  /*14ca0*/  LDL.LU R79, [R1+0x9c] ;  /* 0x00009c00014f7983 */ /* 0x000ea20000300800 */
[----:B------:R-:W1:Y:S01]  /*14cb0*/  S2R R3, SR_SWINHI ;  /* 0x0000000000037919 */ /* 0x000e620000002f00 */
[----:B------:R-:W-:-:S02]  /*14cc0*/  MOV R10, R16 ;  /* 0x00000010000a7202 */ /* 0x000fc40000000f00 */
[----:B-1----:R-:W-:-:S03]  /*14cd0*/  MOV R11, R3 ;  /* 0x00000003000b7202 */ /* 0x002fc60000000f00 */
[----:B---3--:R-:W-:-:S03]  /*14ce0*/  IMAD.WIDE R12, R12, 0x2, R10 ;  /* 0x000000020c0c7825 */ /* 0x008fc600078e020a */
[C---:B------:R-:W-:Y:S02]  /*14cf0*/  IADD3 R75, P0, R12.reuse, 0x6020, RZ ;  /* 0x000060200c4b7810 */ /* 0x040fe40007f1e0ff */
[----:B------:R-:W-:-:S03]  /*14d00*/  LOP3.LUT R3, R12, 0x180, RZ, 0xc0, !PT ;  /* 0x000001800c037812 */ /* 0x000fc600078ec0ff */
[----:B------:R-:W-:Y:S01]  /*14d10*/  IMAD.X R23, RZ, RZ, R13, P0 ;  /* 0x000000ffff177224 */ /* 0x000fe200000e060d */
[----:B----4-:R-:W-:Y:S02]  /*14d20*/  ISETP.NE.AND P0, PT, R74, RZ, PT ;  /* 0x000000ff4a00720c */ /* 0x010fe40003f05270 */
[----:B------:R-:W-:Y:S02]  /*14d30*/  IADD3 R20, P4, R12, 0x20, RZ ;  /* 0x000000200c147810 */ /* 0x000fe40007f9e0ff */
[----:B------:R-:W-:Y:S01]  /*14d40*/  SEL R78, R74, UR4, P0 ;  /* 0x000000044a4e7c07 */ /* 0x000fe20008000000 */
[----:B------:R-:W-:Y:S05]  /*14d50*/  WARPSYNC.ALL ;  /* 0x0000000000007948 */ /* 0x000fea0003800000 */
[----:B------:R-:W-:-:S02]  /*14d60*/  SHF.R.U64 R3, R3, 0x3, RZ ;  /* 0x0000000303037819 */ /* 0x000fc400000012ff */
[----:B------:R-:W-:Y:S01]  /*14d70*/  LOP3.LUT R14, R20, 0x180, RZ, 0xc0, !PT ;  /* 0x00000180140e7812 */ /* 0x000fe200078ec0ff */
[----:B------:R-:W-:Y:S01]  /*14d80*/  BAR.SYNC.DEFER_BLOCKING 0x1, 0x180 ;  /* 0x0046000000007b1d */ /* 0x000fe20000010000 */
[C---:B------:R-:W-:Y:S02]  /*14d90*/  IADD3 R22, P3, R12.reuse, 0x3000, RZ ;  /* 0x000030000c167810 */ /* 0x040fe40007f7e0ff */
[C---:B------:R-:W-:Y:S02]  /*14da0*/  IADD3 R15, P2, R12.reuse, 0x3020, RZ ;  /* 0x000030200c0f7810 */ /* 0x040fe40007f5e0ff */
[----:B------:R-:W-:Y:S02]  /*14db0*/  IADD3 R35, P1, R12, 0x6000, RZ ;  /* 0x000060000c237810 */ /* 0x000fe40007f3e0ff */
[----:B------:R-:W-:Y:S01]  /*14dc0*/  LOP3.LUT R34, R75, 0x180, RZ, 0xc0, !PT ;  /* 0x000001804b227812 */ /* 0x000fe200078ec0ff */
[----:B------:R-:W-:Y:S01]  /*14dd0*/  IMAD.X R25, RZ, RZ, R13, P4 ;  /* 0x000000ffff197224 */ /* 0x000fe200020e060d */
[----:B------:R-:W-:Y:S01]  /*14de0*/  LOP3.LUT R12, R3, R12, RZ, 0x3c, !PT ;  /* 0x0000000c030c7212 */ /* 0x000fe200078e3cff */
[----:B------:R-:W-:Y:S01]  /*14df0*/  ULDC.64 UR6, c[0x0][0xc08] ;  /* 0x0003020000067ab9 */ /* 0x000fe20000000a00 */
[----:B------:R-:W-:Y:S01]  /*14e00*/  SHF.R.U64 R3, R14, 0x3, RZ ;  /* 0x000000030e037819 */ /* 0x000fe200000012ff */
[----:B------:R-:W-:Y:S01]  /*14e10*/  ULDC.64 UR4, c[0x0][0xc00] ;  /* 0x0003000000047ab9 */ /* 0x000fe20000000a00 */
[----:B------:R-:W-:-:S02]  /*14e20*/  LOP3.LUT R14, R15, 0x180, RZ, 0xc0, !PT ;  /* 0x000001800f0e7812 */ /* 0x000fc400078ec0ff */
[----:B------:R-:W-:Y:S02]  /*14e30*/  LOP3.LUT R24, R3, R20, RZ, 0x3c, !PT ;  /* 0x0000001403187212 */ /* 0x000fe400078e3cff */
[----:B------:R-:W-:Y:S02]  /*14e40*/  LOP3.LUT R3, R22, 0x180, RZ, 0xc0, !PT ;  /* 0x0000018016037812 */ /* 0x000fe400078ec0ff */
[----:B------:R-:W-:Y:S02]  /*14e50*/  LOP3.LUT R20, R35, 0x180, RZ, 0xc0, !PT ;  /* 0x0000018023147812 */ /* 0x000fe400078ec0ff */
[----:B------:R-:W-:Y:S02]  /*14e60*/  SHF.R.U64 R3, R3, 0x3, RZ ;  /* 0x0000000303037819 */ /* 0x000fe400000012ff */
[----:B------:R-:W-:Y:S02]  /*14e70*/  SHF.R.U64 R20, R20, 0x3, RZ ;  /* 0x0000000314147819 */ /* 0x000fe400000012ff */
[----:B------:R-:W-:Y:S01]  /*14e80*/  SHF.R.U64 R14, R14, 0x3, RZ ;  /* 0x000000030e0e7819 */ /* 0x000fe200000012ff */
[--C-:B------:R-:W-:Y:S01]  /*14e90*/  IMAD.X R27, RZ, RZ, R13.reuse, P3 ;  /* 0x000000ffff1b7224 */ /* 0x100fe200018e060d */
[----:B------:R-:W-:Y:S01]  /*14ea0*/  LOP3.LUT R26, R3, R22, RZ, 0x3c, !PT ;  /* 0x00000016031a7212 */ /* 0x000fe200078e3cff */
[--C-:B------:R-:W-:Y:S01]  /*14eb0*/  IMAD.X R33, RZ, RZ, R13.reuse, P2 ;  /* 0x000000ffff217224 */ /* 0x100fe200010e060d */
[----:B------:R-:W-:Y:S01]  /*14ec0*/  LOP3.LUT R20, R20, R35, RZ, 0x3c, !PT ;  /* 0x0000002314147212 */ /* 0x000fe200078e3cff */
        /* <DEDUP_REMOVED lines=8> */
[----:B------:R-:W-:Y:S02]  /*14f50*/  MOV R77, R24 ;  /* 0x00000018004d7202 */ /* 0x000fe40000000f00 */
[----:B------:R-:W-:Y:S02]  /*14f60*/  MOV R3, R26 ;  /* 0x0000001a00037202 */ /* 0x000fe40000000f00 */
[----:B------:R-:W-:Y:S02]  /*14f70*/  LOP3.LUT R22, R34, R75, RZ, 0x3c, !PT ;  /* 0x0000004b22167212 */ /* 0x000fe400078e3cff */
[----:B------:R-:W-:Y:S02]  /*14f80*/  F2FP.F16.F32.PACK_AB R24, R9, R8 ;  /* 0x000000080918723e */ /* 0x000fe400000000ff */
[----:B------:R-:W-:Y:S02]  /*14f90*/  F2FP.F16.F32.PACK_AB R25, R73, R72 ;  /* 0x000000484919723e */ /* 0x000fe400000000ff */
[----:B------:R-:W-:-:S02]  /*14fa0*/  F2FP.F16.F32.PACK_AB R26, R29, R28 ;  /* 0x0000001c1d1a723e */ /* 0x000fc400000000ff */
[----:B------:R-:W-:Y:S01]  /*14fb0*/  F2FP.F16.F32.PACK_AB R27, R39, R38 ;  /* 0x00000026271b723e */ /* 0x000fe200000000ff */
[----:B------:R1:W-:Y:S01]  /*14fc0*/  STSM.16.M88.4 [R35], R12 ;  /* 0x0000000c23007844 */ /* 0x0003e20000000200 */
[----:B------:R-:W-:Y:S02]  /*14fd0*/  MOV R76, R32 ;  /* 0x00000020004c7202 */ /* 0x000fe40000000f00 */
[----:B------:R-:W-:Y:S02]  /*14fe0*/  F2FP.F16.F32.PACK_AB R32, R37, R36 ;  /* 0x000000242520723e */ /* 0x000fe400000000ff */
[----:B------:R-:W-:Y:S02]  /*14ff0*/  F2FP.F16.F32.PACK_AB R33, R43, R42 ;  /* 0x0000002a2b21723e */ /* 0x000fe400000000ff */
[----:B------:R-:W-:Y:S01]  /*15000*/  F2FP.F16.F32.PACK_AB R34, R41, R40 ;  /* 0x000000282922723e */ /* 0x000fe200000000ff */
[----:B------:R3:W-:Y:S01]  /*15010*/  STSM.16.M88.4 [R77], R24 ;  /* 0x000000184d007844 */ /* 0x0007e20000000200 */
[----:B------:R-:W-:-:S02]  /*15020*/  MOV R75, R20 ;  /* 0x00000014004b7202 */ /* 0x000fc40000000f00 */
[----:B------:R-:W-:Y:S02]  /*15030*/  MOV R74, R22 ;  /* 0x00000016004a7202 */ /* 0x000fe40000000f00 */
[----:B------:R-:W-:Y:S02]  /*15040*/  F2FP.F16.F32.PACK_AB R20, R53, R52 ;  /* 0x000000343514723e */ /* 0x000fe400000000ff */
[----:B-1----:R-:W-:Y:S02]  /*15050*/  F2FP.F16.F32.PACK_AB R35, R47, R46 ;  /* 0x0000002e2f23723e */ /* 0x002fe400000000ff */
[----:B------:R-:W-:Y:S02]  /*15060*/  F2FP.F16.F32.PACK_AB R12, R45, R44 ;  /* 0x0000002c2d0c723e */ /* 0x000fe400000000ff */
[----:B------:R-:W-:Y:S02]  /*15070*/  F2FP.F16.F32.PACK_AB R13, R51, R50 ;  /* 0x00000032330d723e */ /* 0x000fe400000000ff */
[----:B------:R-:W-:-:S02]  /*15080*/  F2FP.F16.F32.PACK_AB R14, R49, R48 ;  /* 0x00000030310e723e */ /* 0x000fc400000000ff */
[----:B------:R-:W-:Y:S02]  /*15090*/  F2FP.F16.F32.PACK_AB R15, R55, R54 ;  /* 0x00000036370f723e */ /* 0x000fe400000000ff */
[----:B------:R-:W-:Y:S02]  /*150a0*/  F2FP.F16.F32.PACK_AB R21, R59, R58 ;  /* 0x0000003a3b15723e */ /* 0x000fe400000000ff */
[----:B------:R-:W-:Y:S02]  /*150b0*/  F2FP.F16.F32.PACK_AB R22, R57, R56 ;  /* 0x000000383916723e */ /* 0x000fe400000000ff */
[----:B------:R-:W-:Y:S02]  /*150c0*/  F2FP.F16.F32.PACK_AB R23, R63, R62 ;  /* 0x0000003e3f17723e */ /* 0x000fe400000000ff */
[----:B---3--:R-:W-:Y:S02]  /*150d0*/  F2FP.F16.F32.PACK_AB R24, R61, R60 ;  /* 0x0000003c3d18723e */ /* 0x008fe400000000ff */
[----:B------:R-:W-:-:S02]  /*150e0*/  F2FP.F16.F32.PACK_AB R25, R67, R66 ;  /* 0x000000424319723e */ /* 0x000fc400000000ff */
[----:B------:R-:W-:Y:S02]  /*150f0*/  F2FP.F16.F32.PACK_AB R26, R65, R64 ;  /* 0x00000040411a723e */ /* 0x000fe400000000ff */
[----:B------:R-:W-:Y:S01]  /*15100*/  F2FP.F16.F32.PACK_AB R27, R71, R70 ;  /* 0x00000046471b723e */ /* 0x000fe200000000ff */
[----:B------:R2:W-:Y:S01]  /*15110*/  STSM.16.M88.4 [R3], R32 ;  /* 0x0000002003007844 */ /* 0x0005e20000000200 */
[----:B------:R-:W-:-:S03]  /*15120*/  ISETP.NE.U32.AND P3, PT, RZ, UR6, PT ;  /* 0x00000006ff007c0c */ /* 0x000fc6000bf65070 */
[----:B------:R-:W-:Y:S01]  /*15130*/  STSM.16.M88.4 [R76], R12 ;  /* 0x0000000c4c007844 */ /* 0x000fe20000000200 */
[----:B------:R-:W-:-:S03]  /*15140*/  ISETP.NE.AND.EX P3, PT, RZ, UR7, PT, P3 ;  /* 0x00000007ff007c0c */ /* 0x000fc6000bf65330 */
[----:B------:R1:W-:Y:S04]  /*15150*/  STSM.16.M88.4 [R75], R20 ;  /* 0x000000144b007844 */ /* 0x0003e80000000200 */
[----:B------:R3:W-:Y:S01]  /*15160*/  STSM.16.M88.4 [R74], R24 ;  /* 0x000000184a007844 */ /* 0x0007e20000000200 */
[----:B------:R-:W-:Y:S01]  /*15170*/  BAR.SYNC.DEFER_BLOCKING 0x1, 0x180 ;  /* 0x0046000000007b1d */ /* 0x000fe20000010000 */
[----:B------:R-:W-:Y:S02]  /*15180*/  ISETP.NE.U32.AND P0, PT, RZ, UR4, PT ;  /* 0x00000004ff007c0c */ /* 0x000fe4000bf05070 */
[----:B--2---:R-:W-:Y:S02]  /*15190*/  IADD3 R32, P1, R80, UR4, RZ ;  /* 0x0000000450207c10 */ /* 0x004fe4000ff3e0ff */
[----:B------:R-:W-:-:S02]  /*151a0*/  ISETP.NE.AND.EX P0, PT, RZ, UR5, PT, P0 ;  /* 0x00000005ff007c0c */ /* 0x000fc4000bf05300 */
[C---:B------:R-:W-:Y:S02]  /*151b0*/  IADD3.X R33, R79.reuse, UR5, RZ, P1, !PT ;  /* 0x000000054f217c10 */ /* 0x040fe40008ffe4ff */
[----:B------:R-:W-:Y:S01]  /*151c0*/  @P3 IADD3 R34, P1, R80, UR6, RZ ;  /* 0x0000000650223c10 */ /* 0x000fe2000ff3e0ff */
[----:B------:R-:W-:Y:S01]  /*151d0*/  ULDC UR6, c[0x0][0xa88] ;  /* 0x0002a20000067ab9 */ /* 0x000fe20000000800 */
[----:B------:R-:W-:Y:S01]  /*151e0*/  IMAD.MOV.U32 R3, RZ, RZ, RZ ;  /* 0x000000ffff037224 */ /* 0x000fe200078e00ff */
[----:B------:R-:W-:Y:S01]  /*151f0*/  ISETP.GT.AND P2, PT, R78, 0x1, PT ;  /* 0x000000014e00780c */ /* 0x000fe20003f44270 */
[----:B-1----:R-:W-:Y:S01]  /*15200*/  IMAD.MOV.U32 R22, RZ, RZ, 0x9b8 ;  /* 0x000009b8ff167424 */ /* 0x002fe200078e00ff */
[----:B------:R-:W-:Y:S01]  /*15210*/  @P3 IADD3.X R35, R79, UR7, RZ, P1, !PT ;  /* 0x000000074f233c10 */ /* 0x000fe20008ffe4ff */
[----:B------:R-:W-:Y:S01]  /*15220*/  IMAD.U32 R79, RZ, RZ, UR6 ;  /* 0x00000006ff4f7e24 */ /* 0x000fe2000f8e00ff */
[----:B---3--:R-:W1:Y:S02]  /*15230*/  LDC R74, c[0x0][0xbe8] ;  /* 0x0002fa00ff4a7b82 */ /* 0x008e640000000800 */
[----:B------:R2:W5:Y:S04]  /*15240*/  @P0 LDG.E R3, desc[UR60][R32.64] ;  /* 0x0000003c20030981 */ /* 0x000568000c1e1900 */
[----:B------:R2:W5:Y:S01]  /*15250*/  @P3 LDG.E R79, desc[UR60][R34.64] ;  /* 0x0000003c224f3981 */ /* 0x000562000c1e1900 */
[----:B------:R-:W-:-:S04]  /*15260*/  SEL R22, R22, 0x978, P2 ;  /* 0x0000097816167807 */ /* 0x000fc80001000000 */
[----:B------:R2:W3:Y:S08]  /*15270*/  LDC.64 R12, c[0x0][R22+0x220] ;  /* 0x00008800160c7b82 */ /* 0x0004f00000000a00 */
[----:B------:R2:W4:Y:S08]  /*15280*/  LDC.64 R14, c[0x0][R22+0x218] ;  /* 0x00008600160e7b82 */ /* 0x0005300000000a00 */
[----:B------:R2:W0:Y:S01]  /*15290*/  LDC.64 R20, c[0x0][R22+0x228] ;  /* 0x00008a0016147b82 */ /* 0x0004220000000a00 */
[----:B-1----:R-:W-:Y:S01]  /*152a0*/  ISETP.NE.AND P1, PT, R74, 0x1, PT ;  /* 0x000000014a00780c */ /* 0x002fe20003f25270 */
[----:B--2---:R-:W-:-:S12]  /*152b0*/  @P3 BRA `(.L_x_9888) ;  /* 0x0000000000103947 */ /* 0x004fd80003800000 */
[----:B------:R-:W-:Y:S05]  /*152c0*/  @!P0 BRA `(.L_x_9888) ;  /* 0x00000000000c8947 */ /* 0x000fea0003800000 */
[----:B------:R-:W2:Y:S04]  /*152d0*/  LDG.E R24, desc[UR60][R32.64] ;  /* 0x0000003c20187981 */ /* 0x000ea8000c1e1900 */
[----:B-----5:R-:W2:Y:S02]  /*152e0*/  LDG.E R79, desc[UR60][R32.64+0x4] ;  /* 0x0000043c204f7981 */ /* 0x020ea4000c1e1900 */
[----:B--2---:R-:W-:-:S07]  /*152f0*/  IMAD.IADD R79, R79, 0x1, -R24 ;  /* 0x000000014f4f7824 */ /* 0x004fce00078e0a18 */
.L_x_9888:
[----:B------:R-:W2:Y:S01]  /*15300*/  LDL.LU R24, [R1+0x94] ;  /* 0x0000940001187983 */ /* 0x000ea20000300800 */
[----:B------:R-:W1:Y:S03]  /*15310*/  LDC.64 R22, c[0x0][R22+0x210] ;  /* 0x0000840016167b82 */ /* 0x000e660000000a00 */
[----:B------:R-:W3:Y:S04]  /*15320*/  LDL.LU R27, [R1+0xc0] ;  /* 0x0000c000011b7983 */ /* 0x000ee80000300800 */
[----:B------:R-:W4:Y:S01]  /*15330*/  LDL R80, [R1+0x8c] ;  /* 0x00008c0001507983 */ /* 0x000f220000100800 */
[----:B------:R-:W-:Y:S01]  /*15340*/  ISETP.NE.U32.AND P0, PT, RZ, UR4, PT ;  /* 0x00000004ff007c0c */ /* 0x000fe2000bf05070 */
[----:B------:R-:W0:Y:S02]  /*15350*/  @P1 LDC R26, c[0x0][0xbec] ;  /* 0x0002fb00ff1a1b82 */ /* 0x000e240000000800 */
[----:B------:R-:W4:Y:S04]  /*15360*/  LDL R32, [R1+0xe4] ;  /* 0x0000e40001207983 */ /* 0x000f280000100800 */
[----:B------:R-:W4:Y:S02]  /*15370*/  LDL R82, [R1+0xa4] ;  /* 0x0000a40001527983 */ /* 0x000f240000100800 */
[----:B------:R-:W1:Y:S02]  /*15380*/  @P1 LDC R81, c[0x0][0xbf0] ;  /* 0x0002fc00ff511b82 */ /* 0x000e640000000800 */
[----:B------:R-:W4:Y:S04]  /*15390*/  LDL R78, [R1+0xac] ;  /* 0x0000ac00014e7983 */ /* 0x000f280000100800 */
[----:B------:R-:W4:Y:S04]  /*153a0*/  LDL R76, [R1+0xe0] ;  /* 0x0000e000014c7983 */ /* 0x000f280000100800 */
[----:B------:R-:W4:Y:S01]  /*153b0*/  LDL R34, [R1+0xc8] ;  /* 0x0000c80001227983 */ /* 0x000f220000100800 */
[----:B------:R-:W-:-:S04]  /*153c0*/  ISETP.NE.AND.EX P0, PT, RZ, UR5, PT, P0 ;  /* 0x00000005ff007c0c */ /* 0x000fc8000bf05300 */
[----:B--2---:R-:W-:Y:S02]  /*153d0*/  SEL R75, R24, RZ, !P0 ;  /* 0x000000ff184b7207 */ /* 0x004fe40004000000 */
[----:B------:R-:W2:Y:S01]  /*153e0*/  LDC.64 R24, c[0x0][0xba8] ;  /* 0x0002ea00ff187b82 */ /* 0x000ea20000000a00 */
[----:B---3--:R-:W-:Y:S02]  /*153f0*/  SEL R27, R27, RZ, !P0 ;  /* 0x000000ff1b1b7207 */ /* 0x008fe40004000000 */
[----:B------:R-:W-:Y:S02]  /*15400*/  IMAD R13, R13, R75, RZ ;  /* 0x0000004b0d0d7224 */ /* 0x000fe400078e02ff */
[-C--:B----4-:R-:W-:Y:S02]  /*15410*/  IMAD R35, R15, R80.reuse, RZ ;  /* 0x000000500f237224 */ /* 0x090fe400078e02ff */
[----:B------:R-:W-:Y:S02]  /*15420*/  IMAD R77, R12, R27, R13 ;  /* 0x0000001b0c4d7224 */ /* 0x000fe400078e020d */
[----:B------:R-:W-:-:S04]  /*15430*/  IMAD.WIDE.U32 R14, R14, R80, RZ ;  /* 0x000000500e0e7225 */ /* 0x000fc800078e00ff */
[----:B------:R-:W-:-:S04]  /*15440*/  IMAD.WIDE.U32 R12, R12, R75, RZ ;  /* 0x0000004b0c0c7225 */ /* 0x000fc800078e00ff */
[----:B------:R-:W-:Y:S01]  /*15450*/  IMAD R27, R82, 0xc0, R32 ;  /* 0x000000c0521b7824 */ /* 0x000fe200078e0220 */
[----:B-----5:R-:W-:Y:S01]  /*15460*/  IADD3 R14, P0, P3, R12, R14, R3 ;  /* 0x0000000e0c0e7210 */ /* 0x020fe20007b1e003 */
[----:B------:R-:W-:Y:S02]  /*15470*/  IMAD.IADD R32, R15, 0x1, R35 ;  /* 0x000000010f207824 */ /* 0x000fe400078e0223 */
[----:B0-----:R-:W-:Y:S01]  /*15480*/  @P1 IMAD.HI.U32 R12, R27, R26, RZ ;  /* 0x0000001a1b0c1227 */ /* 0x001fe200078e00ff */
[----:B------:R-:W-:Y:S01]  /*15490*/  SEL R33, R78, RZ, P2 ;  /* 0x000000ff4e217207 */ /* 0x000fe20001000000 */
[----:B--2---:R-:W0:Y:S02]  /*154a0*/  @!P2 LDC R24, c[0x0][0xb50] ;  /* 0x0002d400ff18ab82 */ /* 0x004e240000000800 */
[----:B------:R-:W-:Y:S02]  /*154b0*/  IMAD.IADD R15, R13, 0x1, R77 ;  /* 0x000000010d0f7824 */ /* 0x000fe400078e024d */
[----:B------:R-:W-:Y:S01]  /*154c0*/  IMAD.MOV.U32 R13, RZ, RZ, R27 ;  /* 0x000000ffff0d7224 */ /* 0x000fe200078e001b */
[----:B-1----:R-:W-:Y:S01]  /*154d0*/  @P1 SHF.R.U32.HI R13, RZ, R81, R12 ;  /* 0x00000051ff0d1219 */ /* 0x002fe2000001160c */
[-C--:B------:R-:W-:Y:S01]  /*154e0*/  IMAD R35, R21, R33.reuse, RZ ;  /* 0x0000002115237224 */ /* 0x080fe200078e02ff */
[----:B------:R-:W-:Y:S01]  /*154f0*/  SHF.R.S32.HI R77, RZ, 0x1f, R3 ;  /* 0x0000001fff4d7819 */ /* 0x000fe20000011403 */
[----:B------:R-:W-:Y:S01]  /*15500*/  IMAD.WIDE.U32 R20, R20, R33, RZ ;  /* 0x0000002114147225 */ /* 0x000fe200078e00ff */
[----:B------:R-:W1:Y:S03]  /*15510*/  @!P2 LDC R25, c[0x0][0xb54] ;  /* 0x0002d500ff19ab82 */ /* 0x000e660000000800 */
[----:B------:R-:W-:Y:S01]  /*15520*/  IMAD.MOV R26, RZ, RZ, -R13 ;  /* 0x000000ffff1a7224 */ /* 0x000fe200078e0a0d */
[----:B------:R-:W-:Y:S01]  /*15530*/  IADD3.X R15, R15, R32, R77, P0, P3 ;  /* 0x000000200f0f7210 */ /* 0x000fe200007e644d */
[----:B------:R-:W-:Y:S01]  /*15540*/  IMAD.IADD R35, R21, 0x1, R35 ;  /* 0x0000000115237824 */ /* 0x000fe200078e0223 */
[----:B------:R-:W-:-:S02]  /*15550*/  IADD3 R20, P0, P3, R13, R14, R20 ;  /* 0x0000000e0d147210 */ /* 0x000fc40007b1e014 */
        /* <DEDUP_REMOVED lines=10> */
[----:B------:R-:W-:Y:S01]  /*15600*/  SHFL.IDX PT, R14, R24, 0x1, 0x1c1f ;  /* 0x003c1f00180e7f89 */ /* 0x000fe200000e0000 */
[----:B------:R-:W-:-:S03]  /*15610*/  IMAD R23, R82, 0xc0, R76 ;  /* 0x000000c052177824 */ /* 0x000fc600078e024c */
[----:B------:R-:W-:Y:S04]  /*15620*/  SHFL.IDX PT, R12, R24, RZ, 0x1c1f ;  /* 0x001c1fff180c7589 */ /* 0x000fe800000e0000 */
[----:B------:R-:W0:Y:S04]  /*15630*/  SHFL.IDX PT, R13, R25, RZ, 0x1c1f ;  /* 0x001c1fff190d7589 */ /* 0x000e2800000e0000 */
        /* <DEDUP_REMOVED lines=9> */
[----:B------:R-:W1:Y:S01]  /*156d0*/  S2R R34, SR_TID.X ;  /* 0x0000000000227919 */ /* 0x000e620000002100 */
[----:B0-----:R-:W0:Y:S01]  /*156e0*/  @P1 LDC R15, c[0x0][0xbec] ;  /* 0x0002fb00ff0f1b82 */ /* 0x001e220000000800 */
[----:B------:R-:W-:-:S07]  /*156f0*/  ULDC.64 UR4, c[0x0][0xaa0] ;  /* 0x0002a80000047ab9 */ /* 0x000fce0000000a00 */
[----:B------:R-:W2:Y:S01]  /*15700*/  @P1 LDC R41, c[0x0][0xbf0] ;  /* 0x0002fc00ff291b82 */ /* 0x000ea20000000800 */
[----:B-1----:R-:W-:-:S05]  /*15710*/  VIADD R0, R34, 0xffffff80 ;  /* 0xffffff8022007836 */ /* 0x002fca0000000000 */
[----:B------:R-:W-:-:S04]  /*15720*/  SHF.R.S32.HI R5, RZ, 0x1f, R0 ;  /* 0x0000001fff057819 */ /* 0x000fc80000011400 */
[----:B------:R-:W-:-:S04]  /*15730*/  LEA.HI R5, R5, R0, RZ, 0x2 ;  /* 0x0000000005057211 */ /* 0x000fc800078f10ff */
[----:B------:R-:W-:Y:S02]  /*15740*/  LOP3.LUT R7, R5, 0xfffffffc, RZ, 0xc0, !PT ;  /* 0xfffffffc05077812 */ /* 0x000fe400078ec0ff */
[----:B------:R-:W-:-:S03]  /*15750*/  SHF.R.S32.HI R9, RZ, 0x2, R5 ;  /* 0x00000002ff097819 */ /* 0x000fc60000011405 */
[----:B------:R-:W-:-:S04]  /*15760*/  IMAD.IADD R12, R0, 0x1, -R7 ;  /* 0x00000001000c7824 */ /* 0x000fc800078e0a07 */
[----:B------:R-:W-:-:S04]  /*15770*/  IMAD.SHL.U32 R8, R12, 0x8, RZ ;  /* 0x000000080c087824 */ /* 0x000fc800078e00ff */
[----:B------:R-:W-:-:S04]  /*15780*/  IMAD R5, R9, 0x20, R8 ;  /* 0x0000002009057824 */ /* 0x000fc800078e0208 */
[----:B------:R-:W-:-:S03]  /*15790*/  IMAD.WIDE R10, R5, 0x2, R10 ;  /* 0x00000002050a7825 */ /* 0x000fc600078e020a */
[C---:B------:R-:W-:Y:S02]  /*157a0*/  IADD3 R5, P5, R10.reuse, 0x7800, RZ ;  /* 0x000078000a057810 */ /* 0x040fe40007fbe0ff */
[C---:B------:R-:W-:Y:S02]  /*157b0*/  LOP3.LUT R7, R10.reuse, 0x180, RZ, 0xc0, !PT ;  /* 0x000001800a077812 */ /* 0x040fe400078ec0ff */
[----:B------:R-:W-:Y:S01]  /*157c0*/  LOP3.LUT R0, R5, 0x180, RZ, 0xc0, !PT ;  /* 0x0000018005007812 */ /* 0x000fe200078ec0ff */
[----:B------:R-:W-:Y:S01]  /*157d0*/  IMAD.X R37, RZ, RZ, R11, P5 ;  /* 0x000000ffff257224 */ /* 0x000fe200028e060b */
[----:B------:R-:W-:Y:S02]  /*157e0*/  IADD3 R21, P0, R10, 0x1800, RZ ;  /* 0x000018000a157810 */ /* 0x000fe40007f1e0ff */
[----:B------:R-:W-:Y:S02]  /*157f0*/  SHF.R.U64 R0, R0, 0x3, RZ ;  /* 0x0000000300007819 */ /* 0x000fe400000012ff */
[----:B------:R-:W-:-:S02]  /*15800*/  IADD3 R25, P2, R10, 0x3000, RZ ;  /* 0x000030000a197810 */ /* 0x000fc40007f5e0ff */
[----:B------:R-:W-:Y:S01]  /*15810*/  LOP3.LUT R36, R0, R5, RZ, 0x3c, !PT ;  /* 0x0000000500247212 */ /* 0x000fe200078e3cff */
[----:B------:R-:W-:Y:S01]  /*15820*/  IMAD R0, R77, UR4, RZ ;  /* 0x000000044d007c24 */ /* 0x000fe2000f8e02ff */
[C---:B------:R-:W-:Y:S02]  /*15830*/  IADD3 R29, P3, R10.reuse, 0x4800, RZ ;  /* 0x000048000a1d7810 */ /* 0x040fe40007f7e0ff */
[----:B------:R-:W-:Y:S01]  /*15840*/  IADD3 R33, P4, R10, 0x6000, RZ ;  /* 0x000060000a217810 */ /* 0x000fe20007f9e0ff */
[----:B------:R-:W-:Y:S01]  /*15850*/  IMAD R13, R3, UR5, R0 ;  /* 0x00000005030d7c24 */ /* 0x000fe2000f8e0200 */
[----:B------:R-:W-:Y:S01]  /*15860*/  SHF.R.U64 R7, R7, 0x3, RZ ;  /* 0x0000000307077819 */ /* 0x000fe200000012ff */
[----:B------:R-:W-:Y:S01]  /*15870*/  IMAD.WIDE.U32 R2, R3, UR4, RZ ;  /* 0x0000000403027c25 */ /* 0x000fe2000f8e00ff */
[----:B------:R-:W-:Y:S01]  /*15880*/  LOP3.LUT R20, R21, 0x180, RZ, 0xc0, !PT ;  /* 0x0000018015147812 */ /* 0x000fe200078ec0ff */
[----:B------:R-:W-:Y:S01]  /*15890*/  ULDC.64 UR4, c[0x0][0xae8] ;  /* 0x0002ba0000047ab9 */ /* 0x000fe20000000a00 */
[----:B------:R-:W-:Y:S01]  /*158a0*/  LOP3.LUT R24, R25, 0x180, RZ, 0xc0, !PT ;  /* 0x0000018019187812 */ /* 0x000fe200078ec0ff */
[----:B------:R-:W-:Y:S01]  /*158b0*/  IMAD R0, R12, 0x60, R9 ;  /* 0x000000600c007824 */ /* 0x000fe200078e0209 */
[----:B------:R-:W-:Y:S01]  /*158c0*/  LOP3.LUT R28, R29, 0x180, RZ, 0xc0, !PT ;  /* 0x000001801d1c7812 */ /* 0x000fe200078ec0ff */
[----:B------:R-:W5:Y:S01]  /*158d0*/  LD.E.128 R36, desc[UR60][R36.64] ;  /* 0x0000003c24247980 */ /* 0x000f62000c101d00 */
[----:B------:R-:W-:Y:S01]  /*158e0*/  LOP3.LUT R32, R33, 0x180, RZ, 0xc0, !PT ;  /* 0x0000018021207812 */ /* 0x000fe200078ec0ff */
[----:B------:R-:W-:Y:S01]  /*158f0*/  IMAD.IADD R3, R3, 0x1, R13 ;  /* 0x0000000103037824 */ /* 0x000fe200078e020d */
[----:B------:R-:W-:Y:S01]  /*15900*/  LOP3.LUT R10, R7, R10, RZ, 0x3c, !PT ;  /* 0x0000000a070a7212 */ /* 0x000fe200078e3cff */
[----:B------:R-:W-:Y:S01]  /*15910*/  IMAD R12, R82, 0xc0, R0 ;  /* 0x000000c0520c7824 */ /* 0x000fe200078e0200 */
[----:B------:R-:W-:-:S02]  /*15920*/  SHF.R.U64 R20, R20, 0x3, RZ ;  /* 0x0000000314147819 */ /* 0x000fc400000012ff */
[----:B------:R-:W-:Y:S02]  /*15930*/  SHF.R.U64 R24, R24, 0x3, RZ ;  /* 0x0000000318187819 */ /* 0x000fe400000012ff */
[----:B------:R-:W-:Y:S02]  /*15940*/  SHF.R.U64 R28, R28, 0x3, RZ ;  /* 0x000000031c1c7819 */ /* 0x000fe400000012ff */
[----:B------:R-:W-:Y:S01]  /*15950*/  SHF.R.U64 R32, R32, 0x3, RZ ;  /* 0x0000000320207819 */ /* 0x000fe200000012ff */
[----:B------:R-:W-:Y:S01]  /*15960*/  IMAD.WIDE.U32 R2, R80, UR4, R2 ;  /* 0x0000000450027c25 */ /* 0x000fe2000f8e0002 */
[----:B------:R1:W5:Y:S01]  /*15970*/  LD.E.128 R4, desc[UR60][R10.64] ;  /* 0x0000003c0a047980 */ /* 0x000362000c101d00 */
[----:B------:R-:W-:Y:S02]  /*15980*/  LOP3.LUT R20, R20, R21, RZ, 0x3c, !PT ;  /* 0x0000001514147212 */ /* 0x000fe400078e3cff */
[----:B------:R-:W-:Y:S01]  /*15990*/  LOP3.LUT R24, R24, R25, RZ, 0x3c, !PT ;  /* 0x0000001918187212 */ /* 0x000fe200078e3cff */
[----:B0-----:R-:W-:Y:S01]  /*159a0*/  @P1 IMAD.HI.U32 R0, R12, R15, RZ ;  /* 0x0000000f0c001227 */ /* 0x001fe200078e00ff */
[----:B------:R-:W-:-:S02]  /*159b0*/  LOP3.LUT R28, R28, R29, RZ, 0x3c, !PT ;  /* 0x0000001d1c1c7212 */ /* 0x000fc400078e3cff */
[----:B------:R-:W-:Y:S01]  /*159c0*/  LOP3.LUT R32, R32, R33, RZ, 0x3c, !PT ;  /* 0x0000002120207212 */ /* 0x000fe200078e3cff */
[----:B------:R-:W-:Y:S01]  /*159d0*/  IMAD.X R21, RZ, RZ, R11, P0 ;  /* 0x000000ffff157224 */ /* 0x000fe200000e060b */
[----:B-1----:R-:W-:Y:S01]  /*159e0*/  SHF.R.S32.HI R10, RZ, 0x1f, R75 ;  /* 0x0000001fff0a7819 */ /* 0x002fe2000001144b */
[--C-:B------:R-:W-:Y:S02]  /*159f0*/  IMAD.X R25, RZ, RZ, R11.reuse, P2 ;  /* 0x000000ffff197224 */ /* 0x100fe400010e060b */
[--C-:B------:R-:W-:Y:S02]  /*15a00*/  IMAD.X R29, RZ, RZ, R11.reuse, P3 ;  /* 0x000000ffff1d7224 */ /* 0x100fe400018e060b */
[----:B------:R-:W5:Y:S01]  /*15a10*/  LD.E.128 R20, desc[UR60][R20.64] ;  /* 0x0000003c14147980 */ /* 0x000f62000c101d00 */
[----:B------:R-:W-:Y:S02]  /*15a20*/  IMAD.X R33, RZ, RZ, R11, P4 ;  /* 0x000000ffff217224 */ /* 0x000fe400020e060b */
[----:B------:R-:W-:Y:S01]  /*15a30*/  IMAD R3, R80, UR5, R3 ;  /* 0x0000000550037c24 */ /* 0x000fe2000f8e0203 */
[----:B------:R-:W-:Y:S01]  /*15a40*/  ULDC.64 UR4, c[0x0][0xaf0] ;  /* 0x0002bc0000047ab9 */ /* 0x000fe20000000a00 */
[----:B------:R-:W-:Y:S01]  /*15a50*/  IMAD.MOV.U32 R11, RZ, RZ, R12 ;  /* 0x000000ffff0b7224 */ /* 0x000fe200078e000c */
[----:B--2---:R-:W-:Y:S01]  /*15a60*/  @P1 SHF.R.U32.HI R11, RZ, R41, R0 ;  /* 0x00000029ff0b1219 */ /* 0x004fe20000011600 */
[----:B------:R-:W-:Y:S01]  /*15a70*/  IMAD R10, R10, UR4, RZ ;  /* 0x000000040a0a7c24 */ /* 0x000fe2000f8e02ff */
[----:B------:R-:W5:Y:S01]  /*15a80*/  LD.E.128 R24, desc[UR60][R24.64] ;  /* 0x0000003c18187980 */ /* 0x000f62000c101d00 */
[----:B------:R-:W-:-:S03]  /*15a90*/  IMAD.WIDE.U32 R2, R75, UR4, R2 ;  /* 0x000000044b027c25 */ /* 0x000fc6000f8e0002 */
[----:B------:R-:W5:Y:S01]  /*15aa0*/  LD.E.128 R28, desc[UR60][R28.64] ;  /* 0x0000003c1c1c7980 */ /* 0x000f62000c101d00 */
[----:B------:R-:W-:-:S03]  /*15ab0*/  IMAD R13, R75, UR5, R10 ;  /* 0x000000054b0d7c24 */ /* 0x000fc6000f8e020a */
[----:B------:R-:W5:Y:S01]  /*15ac0*/  LD.E.128 R32, desc[UR60][R32.64] ;  /* 0x0000003c20207980 */ /* 0x000f62000c101d00 */
[--C-:B------:R-:W-:Y:S01]  /*15ad0*/  IMAD.MOV R15, RZ, RZ, -R11.reuse ;  /* 0x000000ffff0f7224 */ /* 0x100fe200078e0a0b */
[----:B------:R-:W-:Y:S01]  /*15ae0*/  SHF.R.S32.HI R0, RZ, 0x1f, R11 ;  /* 0x0000001fff007819 */ /* 0x000fe2000001140b */
[----:B------:R-:W-:Y:S01]  /*15af0*/  ULDC.64 UR4, c[0x0][0xae0] ;  /* 0x0002b80000047ab9 */ /* 0x000fe20000000a00 */
[----:B------:R-:W-:Y:S01]  /*15b00*/  @!PT LDS RZ, [RZ] ;  /* 0x00000000fffff984 */ /* 0x000fe20000000800 */
[----:B------:R-:W-:Y:S01]  /*15b10*/  @!PT LDS RZ, [RZ] ;  /* 0x00000000fffff984 */ /* 0x000fe20000000800 */
[----:B------:R-:W-:Y:S01]  /*15b20*/  @!PT LDS RZ, [RZ] ;  /* 0x00000000fffff984 */ /* 0x000fe20000000800 */
[----:B------:R-:W-:Y:S01]  /*15b30*/  @!PT LDS RZ, [RZ] ;  /* 0x00000000fffff984 */ /* 0x000fe20000000800 */
[----:B------:R0:W-:Y:S06]  /*15b40*/  MEMBAR.ALL.CTA ;  /* 0x0000000000007992 */ /* 0x0001ec0000008000 */
[----:B0-----:R-:W0:Y:S01]  /*15b50*/  FENCE.VIEW.ASYNC.S ;  /* 0x00000000000073c6 */ /* 0x001e220000000000 */
[----:B------:R-:W-:-:S02]  /*15b60*/  IMAD.IADD R3, R3, 0x1, R13 ;  /* 0x0000000103037824 */ /* 0x000fc400078e020d */
[----:B------:R-:W-:Y:S02]  /*15b70*/  IMAD R13, R74, R15, R12 ;  /* 0x0000000f4a0d7224 */ /* 0x000fe400078e020c */
[----:B------:R-:W-:Y:S02]  /*15b80*/  IMAD R0, R0, UR4, RZ ;  /* 0x0000000400007c24 */ /* 0x000fe4000f8e02ff */
[----:B------:R-:W-:Y:S01]  /*15b90*/  IMAD.WIDE.U32 R2, R11, UR4, R2 ;  /* 0x000000040b027c25 */ /* 0x000fe2000f8e0002 */
[----:B------:R-:W-:-:S03]  /*15ba0*/  SHF.R.S32.HI R10, RZ, 0x1f, R13 ;  /* 0x0000001fff0a7819 */ /* 0x000fc6000001140d */
[----:B------:R-:W-:Y:S01]  /*15bb0*/  IMAD R11, R11, UR5, R0 ;  /* 0x000000050b0b7c24 */ /* 0x000fe2000f8e0200 */
[----:B------:R-:W-:Y:S01]  /*15bc0*/  ULDC.64 UR4, c[0x0][0xad8] ;  /* 0x0002b60000047ab9 */ /* 0x000fe20000000a00 */
[----:B------:R-:W-:Y:S02]  /*15bd0*/  VIADD R0, R16, 0x31c20 ;  /* 0x00031c2010007836 */ /* 0x000fe40000000000 */
[----:B------:R-:W-:Y:S02]  /*15be0*/  IMAD.IADD R3, R3, 0x1, R11 ;  /* 0x0000000103037824 */ /* 0x000fe400078e020b */
[----:B------:R-:W-:Y:S01]  /*15bf0*/  IMAD R10, R10, UR4, RZ ;  /* 0x000000040a0a7c24 */ /* 0x000fe2000f8e02ff */
[----:B------:R-:W-:Y:S01]  /*15c00*/  PRMT R0, RZ, 0x654, R0 ;  /* 0x00000654ff007816 */ /* 0x000fe20000000000 */
[----:B------:R-:W-:-:S04]  /*15c10*/  IMAD.WIDE.U32 R2, R13, UR4, R2 ;  /* 0x000000040d027c25 */ /* 0x000fc8000f8e0002 */
[----:B------:R-:W-:Y:S01]  /*15c20*/  IMAD R11, R13, UR5, R10 ;  /* 0x000000050d0b7c24 */ /* 0x000fe2000f8e020a */
[----:B------:R-:W-:Y:S01]  /*15c30*/  ULDC.64 UR4, c[0x0][0xa80] ;  /* 0x0002a00000047ab9 */ /* 0x000fe20000000a00 */
[----:B0-----:R0:W-:Y:S02]  /*15c40*/  SYNCS.ARRIVE.TRANS64.RED.A1T0 RZ, [R0+URZ], RZ ;  /* 0x000000ff00ff79a7 */ /* 0x0011e4000810043f */
[----:B------:R-:W-:Y:S02]  /*15c50*/  IMAD.IADD R3, R3, 0x1, R11 ;  /* 0x0000000103037824 */ /* 0x000fe400078e020b */
[C---:B------:R-:W-:Y:S02]  /*15c60*/  VIADD R42, R8.reuse, 0x40 ;  /* 0x00000040082a7836 */ /* 0x040fe40000000000 */
[----:B------:R-:W-:Y:S01]  /*15c70*/  VIADD R44, R8, 0x20 ;  /* 0x00000020082c7836 */ /* 0x000fe20000000000 */
[----:B0-----:R-:W-:Y:S01]  /*15c80*/  LEA R0, P0, R2, UR4, 0x1 ;  /* 0x0000000402007c11 */ /* 0x001fe2000f8008ff */
[----:B------:R-:W-:-:S03]  /*15c90*/  UMOV UR4, 0xffffffff ;  /* 0xffffffff00047882 */ /* 0x000fc60000000000 */
[----:B------:R-:W-:Y:S02]  /*15ca0*/  LEA.HI.X R2, R2, UR5, R3, 0x1, P0 ;  /* 0x0000000502027c11 */ /* 0x000fe400080f0c03 */
[----:B------:R-:W-:Y:S02]  /*15cb0*/  SHF.R.S32.HI R43, RZ, 0x1f, R42 ;  /* 0x0000001fff2b7819 */ /* 0x000fe4000001142a */
[----:B------:R-:W-:Y:S01]  /*15cc0*/  SHF.R.S32.HI R45, RZ, 0x1f, R44 ;  /* 0x0000001fff2d7819 */ /* 0x000fe2000001142c */
[----:B------:R-:W-:Y:S06]  /*15cd0*/  BRA.DIV UR4, `(.L_x_9890) ;  /* 0x000000a204847947 */ /* 0x000fec000b800000 */
[----:B------:R0:W1:Y:S04]  /*15ce0*/  SHFL.IDX PT, R3, R2, RZ, 0x1c1f ;  /* 0x001c1fff02037589 */ /* 0x00006800000e0000 */
[----:B------:R0:W2:Y:S02]  /*15cf0*/  SHFL.IDX PT, R14, R0, RZ, 0x1c1f ;  /* 0x001c1fff000e7589 */ /* 0x0000a400000e0000 */
.L_x_10098:
[----:B------:R-:W-:Y:S01]  /*15d00*/  IMAD R9, R82, 0xc0, R9 ;  /* 0x000000c052097824 */ /* 0x000fe200078e0209 */
[----:B------:R-:W-:Y:S04]  /*15d10*/  BSSY B1, `(.L_x_9891) ;  /* 0x0000010000017945 */ /* 0x000fe80003800000 */
[----:B------:R-:W-:-:S13]  /*15d20*/  ISETP.GE.AND P0, PT, R9, R76, PT ;  /* 0x0000004c0900720c */ /* 0x000fda0003f06270 */
[----:B------:R-:W-:Y:S05]  /*15d30*/  @P0 BRA `(.L_x_9892) ;  /* 0x0000000000340947 */ /* 0x000fea0003800000 */
[----:B------:R-:W-:Y:S02]  /*15d40*/  ULDC UR4, c[0x0][0xac8] ;  /* 0x0002b20000047ab9 */ /* 0x000fe40000000800 */
[----:B------:R-:W-:Y:S02]  /*15d50*/  ISETP.GE.AND P0, PT, R8, UR4, PT ;  /* 0x0000000408007c0c */ /* 0x000fe4000bf06270 */
[----:B------:R-:W-:Y:S02]  /*15d60*/  ISETP.GE.AND P1, PT, R44, UR4, PT ;  /* 0x000000042c007c0c */ /* 0x000fe4000bf26270 */
[----:B------:R-:W-:-:S09]  /*15d70*/  ISETP.GE.AND P2, PT, R42, UR4, PT ;  /* 0x000000042a007c0c */ /* 0x000fd2000bf46270 */
[----:B-1----:R-:W-:Y:S02]  /*15d80*/  @!P0 IMAD.MOV.U32 R15, RZ, RZ, R3 ;  /* 0x000000ffff0f8224 */ /* 0x002fe400078e0003 */
[-C--:B--2---:R-:W-:Y:S02]  /*15d90*/  @!P1 LEA R12, P3, R44, R14.reuse, 0x1 ;  /* 0x0000000e2c0c9211 */ /* 0x084fe400078608ff */
[----:B------:R-:W-:Y:S01]  /*15da0*/  @!P2 LEA R40, P4, R42, R14, 0x1 ;  /* 0x0000000e2a28a211 */ /* 0x000fe200078808ff */
[----:B------:R-:W-:Y:S01]  /*15db0*/  @!P0 IMAD.WIDE R10, R8, 0x2, R14 ;  /* 0x00000002080a8825 */ /* 0x000fe200078e020e */
[-C--:B------:R-:W-:Y:S02]  /*15dc0*/  @!P1 LEA.HI.X R13, R44, R3.reuse, R45, 0x1, P3 ;  /* 0x000000032c0d9211 */ /* 0x080fe400018f0c2d */
[----:B------:R-:W-:Y:S02]  /*15dd0*/  @!P2 LEA.HI.X R41, R42, R3, R43, 0x1, P4 ;  /* 0x000000032a29a211 */ /* 0x000fe400020f0c2b */
[----:B-----5:R3:W-:Y:S04]  /*15de0*/  @!P0 ST.E.128 desc[UR60][R10.64], R4 ;  /* 0x000000040a008985 */ /* 0x0207e8000c101d3c */
[----:B------:R3:W-:Y:S04]  /*15df0*/  @!P1 ST.E.128 desc[UR60][R12.64], R24 ;  /* 0x000000180c009985 */ /* 0x0007e8000c101d3c */
[----:B------:R3:W-:Y:S02]  /*15e00*/  @!P2 ST.E.128 desc[UR60][R40.64], R32 ;  /* 0x000000202800a985 */ /* 0x0007e4000c101d3c */
.L_x_9892:
[----:B------:R-:W-:Y:S05]  /*15e10*/  BSYNC B1 ;  /* 0x0000000000017941 */ /* 0x000fea0003800000 */
.L_x_9891:
[----:B------:R-:W-:-:S03]  /*15e20*/  UMOV UR4, 0xffffffff ;  /* 0xffffffff00047882 */ /* 0x000fc60000000000 */
[----:B------:R-:W-:Y:S05]  /*15e30*/  BRA.DIV UR4, `(.L_x_9893) ;  /* 0x000000a204607947 */ /* 0x000fea000b800000 */
[----:B-1----:R1:W4:Y:S04]  /*15e40*/  SHFL.IDX PT, R3, R2, 0x1, 0x1c1f ;  /* 0x003c1f0002037f89 */ /* 0x00232800000e0000 */
[----:B--2---:R1:W2:Y:S02]  /*15e50*/  SHFL.IDX PT, R14, R0, 0x1, 0x1c1f ;  /* 0x003c1f00000e7f89 */ /* 0x0042a400000e0000 */
.L_x_10102:
[----:B---3-5:R-:W-:-:S05]  /*15e60*/  VIADD R5, R9, 0x60 ;  /* 0x0000006009057836 */ /* 0x028fca0000000000 */
[----:B------:R-:W-:-:S13]  /*15e70*/  ISETP.GE.AND P0, PT, R5, R76, PT ;  /* 0x0000004c0500720c */ /* 0x000fda0003f06270 */
[----:B------:R-:W-:Y:S05]  /*15e80*/  @P0 BRA `(.L_x_9894) ;  /* 0x0000001800480947 */ /* 0x000fea0003800000 */
[----:B------:R-:W-:Y:S02]  /*15e90*/  ULDC UR4, c[0x0][0xac8] ;  /* 0x0002b20000047ab9 */ /* 0x000fe40000000800 */
[----:B------:R-:W-:Y:S02]  /*15ea0*/  ISETP.GE.AND P1, PT, R8, UR4, PT ;  /* 0x0000000408007c0c */ /* 0x000fe4000bf26270 */
[----:B------:R-:W-:-:S11]  /*15eb0*/  ISETP.GE.AND P2, PT, R44, UR4, PT ;  /* 0x000000042c007c0c */ /* 0x000fd6000bf46270 */
[----:B012---:R-:W-:Y:S02]  /*15ec0*/  @!P1 IMAD.MOV.U32 R2, RZ, RZ, R14 ;  /* 0x000000ffff029224 */ /* 0x007fe400078e000e */
[----:B------:R-:W-:Y:S02]  /*15ed0*/  @!P2 LEA R4, P0, R44, R14, 0x1 ;  /* 0x0000000e2c04a211 */ /* 0x000fe400078008ff */
[----:B----4-:R-:W-:Y:S02]  /*15ee0*/  @!P1 IMAD.WIDE R8, R8, 0x2, R2 ;  /* 0x0000000208089825 */ /* 0x010fe400078e0202 */
        /* <DEDUP_REMOVED lines=9> */
.L_x_9889:
[----:B------:R-:W-:Y:S01]  /*15f80*/  ULDC.64 UR4, c[0x0][0xb08] ;  /* 0x0002c20000047ab9 */ /* 0x000fe20000000a00 */
[----:B0-----:R-:W0:Y:S01]  /*15f90*/  @P1 LDC R12, c[0x0][0xbec] ;  /* 0x0002fb00ff0c1b82 */ /* 0x001e220000000800 */
[----:B------:R-:W-:Y:S02]  /*15fa0*/  IMAD R0, R77, UR4, RZ ;  /* 0x000000044d007c24 */ /* 0x000fe4000f8e02ff */
        /* <DEDUP_REMOVED lines=8> */
[----:B------:R-:W-:Y:S01]  /*16030*/  ULDC.64 UR4, c[0x0][0xb40] ;  /* 0x0002d00000047ab9 */ /* 0x000fe20000000a00 */
[----:B------:R-:W-:Y:S02]  /*16040*/  IMAD.MOV.U32 R11, RZ, RZ, R27 ;  /* 0x000000ffff0b7224 */ /* 0x000fe400078e001b */
        /* <DEDUP_REMOVED lines=33> */
.L_x_10105:
[----:B------:R-:W-:Y:S01]  /*16260*/  ISETP.GE.AND P0, PT, R23, R76, PT ;  /* 0x0000004c1700720c */ /* 0x000fe20003f06270 */
[----:B------:R-:W-:-:S12]  /*16270*/  BSSY B1, `(.L_x_9896) ;  /* 0x000004a000017945 */ /* 0x000fd80003800000 */
[----:B------:R-:W-:Y:S05]  /*16280*/  @P0 BRA `(.L_x_9897) ;  /* 0x0000000400200947 */ /* 0x000fea0003800000 */
[----:B------:R-:W3:Y:S01]  /*16290*/  LDL R35, [R1+0x88] ;  /* 0x0000880001237983 */ /* 0x000ee20000100800 */
[----:B------:R-:W-:-:S03]  /*162a0*/  ULDC UR4, c[0x0][0xac8] ;  /* 0x0002b20000047ab9 */ /* 0x000fc60000000800 */
[----:B------:R-:W4:Y:S04]  /*162b0*/  LDL R33, [R1+0xbc] ;  /* 0x0000bc0001217983 */ /* 0x000f280000100800 */
[----:B------:R-:W5:Y:S04]  /*162c0*/  LDL R27, [R1+0xb8] ;  /* 0x0000b800011b7983 */ /* 0x000f680000100800 */
[----:B------:R-:W2:Y:S04]  /*162d0*/  LDL R20, [R1+0xb4] ;  /* 0x0000b40001147983 */ /* 0x000ea80000100800 */
[----:B------:R-:W2:Y:S04]  /*162e0*/  LDL R34, [R1+0xd8] ;  /* 0x0000d80001227983 */ /* 0x000ea80000100800 */
[----:B------:R-:W2:Y:S04]  /*162f0*/  LDL R32, [R1+0xd4] ;  /* 0x0000d40001207983 */ /* 0x000ea80000100800 */
[----:B------:R-:W2:Y:S04]  /*16300*/  LDL R75, [R1+0xb0] ;  /* 0x0000b000014b7983 */ /* 0x000ea80000100800 */
[----:B------:R-:W2:Y:S04]  /*16310*/  LDL R74, [R1+0xa8] ;  /* 0x0000a800014a7983 */ /* 0x000ea80000100800 */
[----:B------:R-:W2:Y:S04]  /*16320*/  LDL R26, [R1+0xd0] ;  /* 0x0000d000011a7983 */ /* 0x000ea80000100800 */
[----:B------:R-:W2:Y:S01]  /*16330*/  LDL R77, [R1+0xcc] ;  /* 0x0000cc00014d7983 */ /* 0x000ea20000100800 */
[----:B---3--:R-:W-:-:S02]  /*16340*/  ISETP.GE.AND P1, PT, R35, UR4, PT ;  /* 0x0000000423007c0c */ /* 0x008fc4000bf26270 */
[----:B----4-:R-:W-:Y:S02]  /*16350*/  ISETP.GE.AND P0, PT, R33, UR4, PT ;  /* 0x0000000421007c0c */ /* 0x010fe4000bf06270 */
[----:B-----5:R-:W-:-:S09]  /*16360*/  ISETP.GE.AND P3, PT, R27, UR4, PT ;  /* 0x000000041b007c0c */ /* 0x020fd2000bf66270 */
[----:B-1----:R-:W-:Y:S01]  /*16370*/  @!P1 IMAD.MOV.U32 R15, RZ, RZ, R3 ;  /* 0x000000ffff0f9224 */ /* 0x002fe200078e0003 */
[----:B--2---:R-:W-:Y:S01]  /*16380*/  ISETP.GE.AND P4, PT, R20, UR4, PT ;  /* 0x0000000414007c0c */ /* 0x004fe2000bf86270 */
[----:B------:R-:W-:Y:S01]  /*16390*/  @!P1 IMAD.WIDE R10, R35, 0x4, R14 ;  /* 0x00000004230a9825 */ /* 0x000fe200078e020e */
[----:B------:R-:W-:-:S04]  /*163a0*/  @!P0 LEA R12, P2, R33, R14, 0x2 ;  /* 0x0000000e210c8211 */ /* 0x000fc800078410ff */
[----:B------:R1:W-:Y:S01]  /*163b0*/  @!P1 ST.E.64 desc[UR60][R10.64], R4 ;  /* 0x000000040a009985 */ /* 0x0003e2000c101b3c */
[-C--:B------:R-:W-:Y:S02]  /*163c0*/  @!P3 LEA R22, P1, R27, R14.reuse, 0x2 ;  /* 0x0000000e1b16b211 */ /* 0x080fe400078210ff */
[-C--:B------:R-:W-:Y:S02]  /*163d0*/  @!P0 LEA.HI.X R13, R33, R3.reuse, R34, 0x2, P2 ;  /* 0x00000003210d8211 */ /* 0x080fe400010f1422 */
[----:B------:R-:W-:Y:S02]  /*163e0*/  ISETP.GE.AND P2, PT, R75, UR4, PT ;  /* 0x000000044b007c0c */ /* 0x000fe4000bf46270 */
[----:B------:R-:W-:Y:S02]  /*163f0*/  @!P3 LEA.HI.X R23, R27, R3, R32, 0x2, P1 ;  /* 0x000000031b17b211 */ /* 0x000fe400008f1420 */
[----:B------:R-:W-:Y:S02]  /*16400*/  ISETP.GE.AND P1, PT, R74, UR4, PT ;  /* 0x000000044a007c0c */ /* 0x000fe4000bf26270 */
[----:B------:R-:W-:Y:S01]  /*16410*/  @!P4 LEA R24, P5, R20, R14, 0x2 ;  /* 0x0000000e1418c211 */ /* 0x000fe200078a10ff */
[----:B------:R-:W-:-:S02]  /*16420*/  VIADD R15, R35, 0x30 ;  /* 0x00000030230f7836 */ /* 0x000fc40000000000 */
[----:B------:R-:W-:Y:S01]  /*16430*/  VIADD R33, R35, 0x38 ;  /* 0x0000003823217836 */ /* 0x000fe20000000000 */
[----:B------:R-:W-:Y:S01]  /*16440*/  @!P4 LEA.HI.X R25, R20, R3, R26, 0x2, P5 ;  /* 0x000000031419c211 */ /* 0x000fe200028f141a */
[----:B------:R2:W-:Y:S01]  /*16450*/  @!P0 ST.E.64 desc[UR60][R12.64], R6 ;  /* 0x000000060c008985 */ /* 0x0005e2000c101b3c */
[----:B------:R-:W-:-:S03]  /*16460*/  ISETP.GE.AND P0, PT, R15, UR4, PT ;  /* 0x000000040f007c0c */ /* 0x000fc6000bf06270 */
[----:B------:R3:W-:Y:S01]  /*16470*/  @!P3 ST.E.64 desc[UR60][R22.64], R8 ;  /* 0x000000081600b985 */ /* 0x0007e2000c101b3c */
[----:B------:R-:W-:Y:S01]  /*16480*/  ISETP.GE.AND P3, PT, R33, UR4, PT ;  /* 0x0000000421007c0c */ /* 0x000fe2000bf66270 */
[----:B------:R-:W-:Y:S01]  /*16490*/  VIADD R34, R35, 0x40 ;  /* 0x0000004023227836 */ /* 0x000fe20000000000 */
[CC--:B-1----:R-:W-:Y:S01]  /*164a0*/  @!P2 LEA R10, P5, R75.reuse, R14.reuse, 0x2 ;  /* 0x0000000e4b0aa211 */ /* 0x0c2fe200078a10ff */
[----:B------:R-:W-:Y:S01]  /*164b0*/  @!P4 ST.E.64 desc[UR60][R24.64], R28 ;  /* 0x0000001c1800c985 */ /* 0x000fe2000c101b3c */
[----:B------:R-:W-:Y:S02]  /*164c0*/  SHF.R.S32.HI R20, RZ, 0x1f, R74 ;  /* 0x0000001fff147819 */ /* 0x000fe4000001144a */
[C---:B------:R-:W-:Y:S02]  /*164d0*/  @!P1 LEA R26, P4, R74.reuse, R14, 0x2 ;  /* 0x0000000e4a1a9211 */ /* 0x040fe400078810ff */
[-C--:B------:R-:W-:Y:S01]  /*164e0*/  @!P2 LEA.HI.X R11, R75, R3.reuse, R77, 0x2, P5 ;  /* 0x000000034b0ba211 */ /* 0x080fe200028f144d */
[----:B--2---:R-:W-:Y:S01]  /*164f0*/  VIADD R12, R35, 0x48 ;  /* 0x00000048230c7836 */ /* 0x004fe20000000000 */
[----:B------:R-:W-:-:S02]  /*16500*/  @!P1 LEA.HI.X R27, R74, R3, R20, 0x2, P4 ;  /* 0x000000034a1b9211 */ /* 0x000fc400020f1414 */
[----:B------:R-:W-:Y:S01]  /*16510*/  ISETP.GE.AND P4, PT, R34, UR4, PT ;  /* 0x0000000422007c0c */ /* 0x000fe2000bf86270 */
[----:B------:R1:W-:Y:S01]  /*16520*/  @!P2 ST.E.64 desc[UR60][R10.64], R36 ;  /* 0x000000240a00a985 */ /* 0x0003e2000c101b3c */
[----:B------:R-:W-:Y:S01]  /*16530*/  SHF.R.S32.HI R32, RZ, 0x1f, R15 ;  /* 0x0000001fff207819 */ /* 0x000fe2000001140f */
[----:B------:R-:W-:Y:S01]  /*16540*/  VIADD R13, R35, 0x50 ;  /* 0x00000050230d7836 */ /* 0x000fe20000000000 */
[-C--:B------:R-:W-:Y:S01]  /*16550*/  @!P0 LEA R4, P5, R15, R14.reuse, 0x2 ;  /* 0x0000000e0f048211 */ /* 0x080fe200078a10ff */
[----:B------:R4:W-:Y:S01]  /*16560*/  @!P1 ST.E.64 desc[UR60][R26.64], R40 ;  /* 0x000000281a009985 */ /* 0x0009e2000c101b3c */
[----:B------:R-:W-:Y:S02]  /*16570*/  ISETP.GE.AND P2, PT, R12, UR4, PT ;  /* 0x000000040c007c0c */ /* 0x000fe4000bf46270 */
[----:B------:R-:W-:Y:S02]  /*16580*/  SHF.R.S32.HI R20, RZ, 0x1f, R33 ;  /* 0x0000001fff147819 */ /* 0x000fe40000011421 */
[----:B---3--:R-:W-:-:S02]  /*16590*/  @!P3 LEA R8, P1, R33, R14, 0x2 ;  /* 0x0000000e2108b211 */ /* 0x008fc400078210ff */
[-C--:B------:R-:W-:Y:S01]  /*165a0*/  @!P0 LEA.HI.X R5, R15, R3.reuse, R32, 0x2, P5 ;  /* 0x000000030f058211 */ /* 0x080fe200028f1420 */
[----:B------:R-:W-:Y:S01]  /*165b0*/  VIADD R15, R35, 0x58 ;  /* 0x00000058230f7836 */ /* 0x000fe20000000000 */
[----:B------:R-:W-:Y:S02]  /*165c0*/  @!P3 LEA.HI.X R9, R33, R3, R20, 0x2, P1 ;  /* 0x000000032109b211 */ /* 0x000fe400008f1414 */
[----:B------:R-:W-:Y:S01]  /*165d0*/  ISETP.GE.AND P1, PT, R13, UR4, PT ;  /* 0x000000040d007c0c */ /* 0x000fe2000bf26270 */
[----:B------:R4:W-:Y:S01]  /*165e0*/  @!P0 ST.E.64 desc[UR60][R4.64], R44 ;  /* 0x0000002c04008985 */ /* 0x0009e2000c101b3c */
[----:B------:R-:W-:Y:S02]  /*165f0*/  SHF.R.S32.HI R7, RZ, 0x1f, R34 ;  /* 0x0000001fff077819 */ /* 0x000fe40000011422 */
[----:B------:R-:W-:Y:S02]  /*16600*/  @!P4 LEA R6, P5, R34, R14, 0x2 ;  /* 0x0000000e2206c211 */ /* 0x000fe400078a10ff */
[----:B------:R-:W-:-:S02]  /*16610*/  ISETP.GE.AND P0, PT, R15, UR4, PT ;  /* 0x000000040f007c0c */ /* 0x000fc4000bf06270 */
[-C--:B------:R-:W-:Y:S02]  /*16620*/  @!P4 LEA.HI.X R7, R34, R3.reuse, R7, 0x2, P5 ;  /* 0x000000032207c211 */ /* 0x080fe400028f1407 */
[----:B-1----:R-:W-:Y:S02]  /*16630*/  SHF.R.S32.HI R11, RZ, 0x1f, R12 ;  /* 0x0000001fff0b7819 */ /* 0x002fe4000001140c */
[CC--:B------:R-:W-:Y:S02]  /*16640*/  @!P2 LEA R10, P5, R12.reuse, R14.reuse, 0x2 ;  /* 0x0000000e0c0aa211 */ /* 0x0c0fe400078a10ff */
[----:B------:R-:W-:Y:S02]  /*16650*/  SHF.R.S32.HI R20, RZ, 0x1f, R13 ;  /* 0x0000001fff147819 */ /* 0x000fe4000001140d */
[----:B------:R-:W-:Y:S02]  /*16660*/  @!P2 LEA.HI.X R11, R12, R3, R11, 0x2, P5 ;  /* 0x000000030c0ba211 */ /* 0x000fe400028f140b */
[----:B------:R-:W-:-:S04]  /*16670*/  @!P1 LEA R12, P5, R13, R14, 0x2 ;  /* 0x0000000e0d0c9211 */ /* 0x000fc800078a10ff */
[-C--:B------:R-:W-:Y:S02]  /*16680*/  @!P1 LEA.HI.X R13, R13, R3.reuse, R20, 0x2, P5 ;  /* 0x000000030d0d9211 */ /* 0x080fe400028f1414 */
[----:B------:R-:W-:Y:S02]  /*16690*/  SHF.R.S32.HI R20, RZ, 0x1f, R15 ;  /* 0x0000001fff147819 */ /* 0x000fe4000001140f */
[C---:B------:R-:W-:Y:S01]  /*166a0*/  @!P0 LEA R14, P5, R15.reuse, R14, 0x2 ;  /* 0x0000000e0f0e8211 */ /* 0x040fe200078a10ff */
[----:B------:R4:W-:Y:S03]  /*166b0*/  @!P3 ST.E.64 desc[UR60][R8.64], R48 ;  /* 0x000000300800b985 */ /* 0x0009e6000c101b3c */
[----:B------:R-:W-:Y:S01]  /*166c0*/  @!P0 LEA.HI.X R15, R15, R3, R20, 0x2, P5 ;  /* 0x000000030f0f8211 */ /* 0x000fe200028f1414 */
[----:B------:R4:W-:Y:S04]  /*166d0*/  @!P4 ST.E.64 desc[UR60][R6.64], R52 ;  /* 0x000000340600c985 */ /* 0x0009e8000c101b3c */
[----:B------:R4:W-:Y:S04]  /*166e0*/  @!P2 ST.E.64 desc[UR60][R10.64], R56 ;  /* 0x000000380a00a985 */ /* 0x0009e8000c101b3c */
[----:B------:R4:W-:Y:S04]  /*166f0*/  @!P1 ST.E.64 desc[UR60][R12.64], R60 ;  /* 0x0000003c0c009985 */ /* 0x0009e8000c101b3c */
[----:B------:R4:W-:Y:S02]  /*16700*/  @!P0 ST.E.64 desc[UR60][R14.64], R64 ;  /* 0x000000400e008985 */ /* 0x0009e4000c101b3c */
.L_x_9897:
[----:B------:R-:W-:Y:S05]  /*16710*/  BSYNC B1 ;  /* 0x0000000000017941 */ /* 0x000fea0003800000 */
.L_x_9896:
[----:B------:R-:W-:-:S03]  /*16720*/  UMOV UR4, 0xffffffff ;  /* 0xffffffff00047882 */ /* 0x000fc60000000000 */
[----:B------:R-:W-:Y:S05]  /*16730*/  BRA.DIV UR4, `(.L_x_9898) ;  /* 0x0000009a049c7947 */ /* 0x000fea000b800000 */
[----:B-1----:R1:W3:Y:S04]  /*16740*/  SHFL.IDX PT, R3, R2, 0x1, 0x1c1f ;  /* 0x003c1f0002037f89 */ /* 0x0022e800000e0000 */
[----:B--2-4-:R1:W2:Y:S02]  /*16750*/  SHFL.IDX PT, R14, R0, 0x1, 0x1c1f ;  /* 0x003c1f00000e7f89 */ /* 0x0142a400000e0000 */
.L_x_10109:
[----:B------:R-:W-:-:S13]  /*16760*/  ISETP.GE.AND P0, PT, R21, R76, PT ;  /* 0x0000004c1500720c */ /* 0x000fda0003f06270 */
[----:B------:R-:W-:Y:S05]  /*16770*/  @P0 BRA `(.L_x_9894) ;  /* 0x00000010000c0947 */ /* 0x000fea0003800000 */
[----:B------:R-:W4:Y:S01]  /*16780*/  LDL R8, [R1+0xbc] ;  /* 0x0000bc0001087983 */ /* 0x000f220000100800 */
[----:B------:R-:W-:-:S03]  /*16790*/  ULDC UR4, c[0x0][0xac8] ;  /* 0x0002b20000047ab9 */ /* 0x000fc60000000800 */
[----:B------:R-:W5:Y:S04]  /*167a0*/  LDL R23, [R1+0x88] ;  /* 0x0000880001177983 */ /* 0x000f680000100800 */
[----:B------:R-:W3:Y:S04]  /*167b0*/  LDL R12, [R1+0xb8] ;  /* 0x0000b800010c7983 */ /* 0x000ee80000100800 */
[----:B------:R-:W2:Y:S04]  /*167c0*/  LDL R9, [R1+0xd8] ;  /* 0x0000d80001097983 */ /* 0x000ea80000100800 */
[----:B------:R-:W2:Y:S04]  /*167d0*/  LDL R22, [R1+0xb4] ;  /* 0x0000b40001167983 */ /* 0x000ea80000100800 */
[----:B01----:R-:W2:Y:S04]  /*167e0*/  LDL R0, [R1+0xb0] ;  /* 0x0000b00001007983 */ /* 0x003ea80000100800 */
[----:B------:R-:W2:Y:S04]  /*167f0*/  LDL R13, [R1+0xd4] ;  /* 0x0000d400010d7983 */ /* 0x000ea80000100800 */
[----:B------:R-:W2:Y:S04]  /*16800*/  LDL R24, [R1+0xa8] ;  /* 0x0000a80001187983 */ /* 0x000ea80000100800 */
[----:B------:R-:W2:Y:S04]  /*16810*/  LDL R25, [R1+0xd0] ;  /* 0x0000d00001197983 */ /* 0x000ea80000100800 */
[----:B------:R-:W2:Y:S01]  /*16820*/  LDL R20, [R1+0xcc] ;  /* 0x0000cc0001147983 */ /* 0x000ea20000100800 */
[----:B----4-:R-:W-:-:S02]  /*16830*/  ISETP.GE.AND P1, PT, R8, UR4, PT ;  /* 0x0000000408007c0c */ /* 0x010fc4000bf26270 */
[----:B-----5:R-:W-:Y:S02]  /*16840*/  ISETP.GE.AND P5, PT, R23, UR4, PT ;  /* 0x0000000417007c0c */ /* 0x020fe4000bfa6270 */
[----:B---3--:R-:W-:-:S09]  /*16850*/  ISETP.GE.AND P0, PT, R12, UR4, PT ;  /* 0x000000040c007c0c */ /* 0x008fd2000bf06270 */
[-C--:B--2---:R-:W-:Y:S02]  /*16860*/  @!P1 LEA R6, P2, R8, R14.reuse, 0x2 ;  /* 0x0000000e08069211 */ /* 0x084fe400078410ff */
[----:B------:R-:W-:Y:S01]  /*16870*/  ISETP.GE.AND P3, PT, R22, UR4, PT ;  /* 0x0000000416007c0c */ /* 0x000fe2000bf66270 */
[----:B------:R-:W-:Y:S01]  /*16880*/  @!P5 IMAD.MOV.U32 R2, RZ, RZ, R14 ;  /* 0x000000ffff02d224 */ /* 0x000fe200078e000e */
[----:B------:R-:W-:Y:S02]  /*16890*/  @!P1 LEA.HI.X R7, R8, R3, R9, 0x2, P2 ;  /* 0x0000000308079211 */ /* 0x000fe400010f1409 */
[----:B------:R-:W-:Y:S02]  /*168a0*/  ISETP.GE.AND P4, PT, R0, UR4, PT ;  /* 0x0000000400007c0c */ /* 0x000fe4000bf86270 */
[----:B------:R-:W-:Y:S01]  /*168b0*/  @!P0 LEA R8, P2, R12, R14, 0x2 ;  /* 0x0000000e0c088211 */ /* 0x000fe200078410ff */
[----:B------:R-:W-:-:S03]  /*168c0*/  @!P5 IMAD.WIDE R4, R23, 0x4, R2 ;  /* 0x000000041704d825 */ /* 0x000fc600078e0202 */
[----:B------:R-:W-:Y:S01]  /*168d0*/  @!P0 LEA.HI.X R9, R12, R3, R13, 0x2, P2 ;  /* 0x000000030c098211 */ /* 0x000fe200010f140d */
[----:B------:R-:W-:Y:S01]  /*168e0*/  VIADD R2, R23, 0x30 ;  /* 0x0000003017027836 */ /* 0x000fe20000000000 */
[----:B------:R0:W-:Y:S04]  /*168f0*/  @!P5 ST.E.64 desc[UR60][R4.64], R68 ;  /* 0x000000440400d985 */ /* 0x0001e8000c101b3c */
[----:B------:R1:W-:Y:S01]  /*16900*/  @!P1 ST.E.64 desc[UR60][R6.64], R30 ;  /* 0x0000001e06009985 */ /* 0x0003e2000c101b3c */
[----:B------:R-:W-:-:S03]  /*16910*/  ISETP.GE.AND P1, PT, R24, UR4, PT ;  /* 0x0000000418007c0c */ /* 0x000fc6000bf26270 */
[----:B------:R2:W-:Y:S01]  /*16920*/  @!P0 ST.E.64 desc[UR60][R8.64], R72 ;  /* 0x0000004808008985 */ /* 0x0005e2000c101b3c */
[----:B------:R-:W-:Y:S01]  /*16930*/  ISETP.GE.AND P0, PT, R2, UR4, PT ;  /* 0x0000000402007c0c */ /* 0x000fe2000bf06270 */
[C---:B------:R-:W-:Y:S01]  /*16940*/  VIADD R15, R23.reuse, 0x38 ;  /* 0x00000038170f7836 */ /* 0x040fe20000000000 */
[-C--:B------:R-:W-:Y:S02]  /*16950*/  @!P3 LEA R10, P5, R22, R14.reuse, 0x2 ;  /* 0x0000000e160ab211 */ /* 0x080fe400078a10ff */
[-C--:B------:R-:W-:Y:S02]  /*16960*/  @!P4 LEA R12, P2, R0, R14.reuse, 0x2 ;  /* 0x0000000e000cc211 */ /* 0x080fe400078410ff */
[-C--:B------:R-:W-:Y:S01]  /*16970*/  @!P3 LEA.HI.X R11, R22, R3.reuse, R25, 0x2, P5 ;  /* 0x00000003160bb211 */ /* 0x080fe200028f1419 */
[----:B------:R-:W-:Y:S01]  /*16980*/  VIADD R21, R23, 0x40 ;  /* 0x0000004017157836 */ /* 0x000fe20000000000 */
[----:B------:R-:W-:Y:S02]  /*16990*/  @!P4 LEA.HI.X R13, R0, R3, R20, 0x2, P2 ;  /* 0x00000003000dc211 */ /* 0x000fe400010f1414 */
[----:B------:R-:W-:Y:S01]  /*169a0*/  ISETP.GE.AND P2, PT, R15, UR4, PT ;  /* 0x000000040f007c0c */ /* 0x000fe2000bf46270 */
[----:B------:R-:W-:Y:S01]  /*169b0*/  @!P3 ST.E.64 desc[UR60][R10.64], R38 ;  /* 0x000000260a00b985 */ /* 0x000fe2000c101b3c */
[----:B------:R-:W-:Y:S01]  /*169c0*/  SHF.R.S32.HI R22, RZ, 0x1f, R24 ;  /* 0x0000001fff167819 */ /* 0x000fe20000011418 */
[----:B------:R-:W-:Y:S01]  /*169d0*/  VIADD R0, R23, 0x48 ;  /* 0x0000004817007836 */ /* 0x000fe20000000000 */
[----:B------:R-:W-:Y:S01]  /*169e0*/  ISETP.GE.AND P3, PT, R21, UR4, PT ;  /* 0x0000000415007c0c */ /* 0x000fe2000bf66270 */
[----:B------:R3:W-:Y:S01]  /*169f0*/  @!P4 ST.E.64 desc[UR60][R12.64], R42 ;  /* 0x0000002a0c00c985 */ /* 0x0007e2000c101b3c */
[----:B0-----:R-:W-:-:S02]  /*16a00*/  @!P1 LEA R4, P4, R24, R14, 0x2 ;  /* 0x0000000e18049211 */ /* 0x001fc400078810ff */
[----:B-1----:R-:W-:Y:S02]  /*16a10*/  SHF.R.S32.HI R7, RZ, 0x1f, R2 ;  /* 0x0000001fff077819 */ /* 0x002fe40000011402 */
[----:B------:R-:W-:Y:S02]  /*16a20*/  @!P0 LEA R6, P5, R2, R14, 0x2 ;  /* 0x0000000e02068211 */ /* 0x000fe400078a10ff */
[-C--:B------:R-:W-:Y:S02]  /*16a30*/  @!P1 LEA.HI.X R5, R24, R3.reuse, R22, 0x2, P4 ;  /* 0x0000000318059211 */ /* 0x080fe400020f1416 */
[----:B------:R-:W-:Y:S01]  /*16a40*/  @!P0 LEA.HI.X R7, R2, R3, R7, 0x2, P5 ;  /* 0x0000000302078211 */ /* 0x000fe200028f1407 */
[----:B------:R-:W-:Y:S01]  /*16a50*/  VIADD R2, R23, 0x50 ;  /* 0x0000005017027836 */ /* 0x000fe20000000000 */
[----:B------:R-:W-:Y:S01]  /*16a60*/  ISETP.GE.AND P5, PT, R0, UR4, PT ;  /* 0x0000000400007c0c */ /* 0x000fe2000bfa6270 */
[----:B------:R0:W-:Y:S01]  /*16a70*/  @!P1 ST.E.64 desc[UR60][R4.64], R46 ;  /* 0x0000002e04009985 */ /* 0x0001e2000c101b3c */
[----:B------:R-:W-:-:S02]  /*16a80*/  SHF.R.S32.HI R20, RZ, 0x1f, R15 ;  /* 0x0000001fff147819 */ /* 0x000fc4000001140f */
[CC--:B--2---:R-:W-:Y:S02]  /*16a90*/  @!P2 LEA R8, P4, R15.reuse, R14.reuse, 0x2 ;  /* 0x0000000e0f08a211 */ /* 0x0c4fe400078810ff */
[----:B------:R-:W-:Y:S02]  /*16aa0*/  ISETP.GE.AND P1, PT, R2, UR4, PT ;  /* 0x0000000402007c0c */ /* 0x000fe4000bf26270 */
[----:B------:R-:W-:Y:S02]  /*16ab0*/  @!P2 LEA.HI.X R9, R15, R3, R20, 0x2, P4 ;  /* 0x000000030f09a211 */ /* 0x000fe400020f1414 */
[----:B---3--:R-:W-:Y:S02]  /*16ac0*/  SHF.R.S32.HI R12, RZ, 0x1f, R21 ;  /* 0x0000001fff0c7819 */ /* 0x008fe40000011415 */
[----:B------:R-:W-:Y:S02]  /*16ad0*/  @!P3 LEA R10, P4, R21, R14, 0x2 ;  /* 0x0000000e150ab211 */ /* 0x000fe400078810ff */
[----:B------:R-:W-:-:S02]  /*16ae0*/  SHF.R.S32.HI R13, RZ, 0x1f, R0 ;  /* 0x0000001fff0d7819 */ /* 0x000fc40000011400 */
[----:B------:R-:W-:Y:S02]  /*16af0*/  @!P3 LEA.HI.X R11, R21, R3, R12, 0x2, P4 ;  /* 0x00000003150bb211 */ /* 0x000fe400020f140c */
[----:B------:R-:W-:-:S04]  /*16b00*/  @!P5 LEA R12, P4, R0, R14, 0x2 ;  /* 0x0000000e000cd211 */ /* 0x000fc800078810ff */
[-C--:B------:R-:W-:Y:S02]  /*16b10*/  @!P5 LEA.HI.X R13, R0, R3.reuse, R13, 0x2, P4 ;  /* 0x00000003000dd211 */ /* 0x080fe400020f140d */
[----:B------:R-:W-:Y:S02]  /*16b20*/  SHF.R.S32.HI R0, RZ, 0x1f, R2 ;  /* 0x0000001fff007819 */ /* 0x000fe40000011402 */
[C---:B------:R-:W-:Y:S01]  /*16b30*/  @!P1 LEA R20, P4, R2.reuse, R14, 0x2 ;  /* 0x0000000e02149211 */ /* 0x040fe200078810ff */
[----:B------:R0:W-:Y:S03]  /*16b40*/  @!P0 ST.E.64 desc[UR60][R6.64], R50 ;  /* 0x0000003206008985 */ /* 0x0001e6000c101b3c */
[----:B------:R-:W-:Y:S01]  /*16b50*/  @!P1 LEA.HI.X R21, R2, R3, R0, 0x2, P4 ;  /* 0x0000000302159211 */ /* 0x000fe200020f1400 */
[----:B------:R0:W-:Y:S01]  /*16b60*/  @!P2 ST.E.64 desc[UR60][R8.64], R54 ;  /* 0x000000360800a985 */ /* 0x0001e2000c101b3c */
[----:B------:R-:W-:-:S03]  /*16b70*/  VIADD R0, R23, 0x58 ;  /* 0x0000005817007836 */ /* 0x000fc60000000000 */
[----:B------:R0:W-:Y:S04]  /*16b80*/  @!P3 ST.E.64 desc[UR60][R10.64], R58 ;  /* 0x0000003a0a00b985 */ /* 0x0001e8000c101b3c */
[----:B------:R0:W-:Y:S04]  /*16b90*/  @!P5 ST.E.64 desc[UR60][R12.64], R62 ;  /* 0x0000003e0c00d985 */ /* 0x0001e8000c101b3c */
[----:B------:R0:W-:Y:S01]  /*16ba0*/  @!P1 ST.E.64 desc[UR60][R20.64], R66 ;  /* 0x0000004214009985 */ /* 0x0001e2000c101b3c */
[----:B------:R-:W-:-:S13]  /*16bb0*/  ISETP.GE.AND P0, PT, R0, UR4, PT ;  /* 0x0000000400007c0c */ /* 0x000fda000bf06270 */
[----:B0-----:R-:W-:Y:S05]  /*16bc0*/  @P0 BRA `(.L_x_9894) ;  /* 0x0000000800f80947 */ /* 0x001fea0003800000 */
[----:B------:R-:W-:Y:S02]  /*16bd0*/  LEA R14, P0, R0, R14, 0x2 ;  /* 0x0000000e000e7211 */ /* 0x000fe400078010ff */
[----:B------:R-:W-:-:S04]  /*16be0*/  SHF.R.S32.HI R2, RZ, 0x1f, R0 ;  /* 0x0000001fff027819 */ /* 0x000fc80000011400 */
[----:B------:R-:W-:-:S05]  /*16bf0*/  LEA.HI.X R15, R0, R3, R2, 0x2, P0 ;  /* 0x00000003000f7211 */ /* 0x000fca00000f1402 */
[----:B------:R0:W-:Y:S01]  /*16c00*/  ST.E.64 desc[UR60][R14.64], R70 ;  /* 0x000000460e007985 */ /* 0x0001e2000c101b3c */
[----:B------:R-:W-:Y:S05]  /*16c10*/  BRA `(.L_x_9894) ;  /* 0x0000000800e47947 */ /* 0x000fea0003800000 */
.L_x_9887:
[----:B------:R-:W3:Y:S01]  /*16c20*/  LDL.LU R4, [R1+0x98] ;  /* 0x0000980001047983 */ /* 0x000ee20000300800 */
[----:B------:R-:W-:Y:S01]  /*16c30*/  ULDC.64 UR6, c[0x0][0xc08] ;  /* 0x0003020000067ab9 */ /* 0x000fe20000000a00 */
[----:B------:R-:W-:Y:S02]  /*16c40*/  ULDC.64 UR4, c[0x0][0xc00] ;  /* 0x0003000000047ab9 */ /* 0x000fe40000000a00 */
[----:B------:R-:W4:Y:S04]  /*16c50*/  LDL.LU R0, [R1+0x9c] ;  /* 0x00009c0001007983 */ /* 0x000f280000300800 */
[----:B------:R-:W2:Y:S01]  /*16c60*/  LDL R8, [R1+0x90] ;  /* 0x0000900001087983 */ /* 0x000ea20000100800 */
[----:B------:R-:W-:Y:S01]  /*16c70*/  ISETP.NE.U32.AND P1, PT, RZ, UR6, PT ;  /* 0x00000006ff007c0c */ /* 0x000fe2000bf25070 */
[----:B------:R-:W-:Y:S01]  /*16c80*/  IMAD.MOV.U32 R7, RZ, RZ, RZ ;  /* 0x000000ffff077224 */ /* 0x000fe200078e00ff */
[----:B------:R-:W-:-:S02]  /*16c90*/  ISETP.NE.U32.AND P0, PT, RZ, UR4, PT ;  /* 0x00000004ff007c0c */ /* 0x000fc4000bf05070 */
[----:B------:R-:W-:Y:S02]  /*16ca0*/  ISETP.NE.AND.EX P1, PT, RZ, UR7, PT, P1 ;  /* 0x00000007ff007c0c */ /* 0x000fe4000bf25310 */
[----:B------:R-:W-:Y:S01]  /*16cb0*/  ISETP.NE.AND.EX P0, PT, RZ, UR5, PT, P0 ;  /* 0x00000005ff007c0c */ /* 0x000fe2000bf05300 */
[----:B------:R-:W1:Y:S01]  /*16cc0*/  S2R R9, SR_TID.X ;  /* 0x0000000000097919 */ /* 0x000e620000002100 */
[----:B---3--:R-:W-:Y:S01]  /*16cd0*/  IADD3 R2, P2, R4, UR4, RZ ;  /* 0x0000000404027c10 */ /* 0x008fe2000ff5e0ff */
[----:B------:R-:W-:-:S03]  /*16ce0*/  ULDC UR4, c[0x0][0xa88] ;  /* 0x0002a20000047ab9 */ /* 0x000fc60000000800 */
[----:B----4-:R-:W-:-:S05]  /*16cf0*/  IADD3.X R3, R0, UR5, RZ, P2, !PT ;  /* 0x0000000500037c10 */ /* 0x010fca00097fe4ff */
[----:B------:R-:W-:Y:S01]  /*16d00*/  @P1 IADD3 R4, P2, R4, UR6, RZ ;  /* 0x0000000604041c10 */ /* 0x000fe2000ff5e0ff */
[----:B------:R-:W-:Y:S01]  /*16d10*/  IMAD.U32 R6, RZ, RZ, UR4 ;  /* 0x00000004ff067e24 */ /* 0x000fe2000f8e00ff */
[----:B------:R3:W5:Y:S02]  /*16d20*/  @P0 LDG.E R7, desc[UR60][R2.64] ;  /* 0x0000003c02070981 */ /* 0x000764000c1e1900 */
[----:B------:R-:W-:-:S05]  /*16d30*/  @P1 IADD3.X R5, R0, UR7, RZ, P2, !PT ;  /* 0x0000000700051c10 */ /* 0x000fca00097fe4ff */
[----:B------:R3:W5:Y:S01]  /*16d40*/  @P1 LDG.E R6, desc[UR60][R4.64] ;  /* 0x0000003c04061981 */ /* 0x000762000c1e1900 */
[----:B--2---:R-:W-:Y:S01]  /*16d50*/  ISETP.NE.AND P2, PT, R8, RZ, PT ;  /* 0x000000ff0800720c */ /* 0x004fe20003f45270 */
[----:B-1----:R-:W-:-:S05]  /*16d60*/  VIADD R26, R9, 0xffffff80 ;  /* 0xffffff80091a7836 */ /* 0x002fca0000000000 */
[----:B------:R-:W-:-:S07]  /*16d70*/  ISETP.GT.AND P3, PT, R26, 0xbf, PT ;  /* 0x000000bf1a00780c */ /* 0x000fce0003f64270 */
[----:B------:R-:W1:Y:S02]  /*16d80*/  @!P2 LDC R8, c[0x0][0xad4] ;  /* 0x0002b500ff08ab82 */ /* 0x000e640000000800 */
[----:B-1----:R3:W-:Y:S01]  /*16d90*/  @!P2 STL [R1+0x90], R8 ;  /* 0x000090080100a387 */ /* 0x0027e20000100800 */
[----:B------:R-:W-:Y:S01]  /*16da0*/  ISETP.GT.AND P2, PT, R8, 0x1, PT ;  /* 0x000000010800780c */ /* 0x000fe20003f44270 */
[----:B------:R-:W-:-:S12]  /*16db0*/  @P1 BRA `(.L_x_9899) ;  /* 0x0000000000101947 */ /* 0x000fd80003800000 */
[----:B------:R-:W-:Y:S05]  /*16dc0*/  @!P0 BRA `(.L_x_9899) ;  /* 0x00000000000c8947 */ /* 0x000fea0003800000 */
[----:B---3--:R-:W2:Y:S04]  /*16dd0*/  LDG.E R5, desc[UR60][R2.64] ;  /* 0x0000003c02057981 */ /* 0x008ea8000c1e1900 */
[----:B-----5:R-:W2:Y:S02]  /*16de0*/  LDG.E R6, desc[UR60][R2.64+0x4] ;  /* 0x0000043c02067981 */ /* 0x020ea4000c1e1900 */
[----:B--2---:R-:W-:-:S07]  /*16df0*/  IMAD.IADD R6, R6, 0x1, -R5 ;  /* 0x0000000106067824 */ /* 0x004fce00078e0a05 */
.L_x_9899:
[----:B------:R-:W2:Y:S04]  /*16e00*/  LDL.LU R0, [R1+0xc0] ;  /* 0x0000c00001007983 */ /* 0x000ea80000300800 */
[----:B---3--:R-:W3:Y:S01]  /*16e10*/  LDL.LU R2, [R1+0x94] ;  /* 0x0000940001027983 */ /* 0x008ee20000300800 */
[----:B------:R-:W-:Y:S01]  /*16e20*/  BSSY B1, `(.L_x_9900) ;  /* 0x0000039000017945 */ /* 0x000fe20003800000 */
[----:B-----5:R-:W-:Y:S02]  /*16e30*/  SHF.R.S32.HI R22, RZ, 0x1f, R7 ;  /* 0x0000001fff167819 */ /* 0x020fe40000011407 */
[----:B--2---:R-:W-:Y:S02]  /*16e40*/  SEL R24, R0, RZ, !P0 ;  /* 0x000000ff00187207 */ /* 0x004fe40004000000 */
[----:B---3--:R-:W-:Y:S01]  /*16e50*/  SEL R27, R2, RZ, !P0 ;  /* 0x000000ff021b7207 */ /* 0x008fe20004000000 */
[----:B------:R-:W-:Y:S06]  /*16e60*/  @P3 BRA `(.L_x_9901) ;  /* 0x0000000000d03947 */ /* 0x000fec0003800000 */
[----:B------:R-:W2:Y:S01]  /*16e70*/  LDL R0, [R1+0xa4] ;  /* 0x0000a40001007983 */ /* 0x000ea20000100800 */
[----:B------:R-:W1:Y:S02]  /*16e80*/  LDC R31, c[0x0][0xbe8] ;  /* 0x0002fa00ff1f7b82 */ /* 0x000e640000000800 */
[----:B-1----:R-:W-:Y:S02]  /*16e90*/  IMAD R2, R6, R31, RZ ;  /* 0x0000001f06027224 */ /* 0x002fe400078e02ff */
[----:B--2---:R-:W-:-:S04]  /*16ea0*/  IMAD R0, R0, 0xc0, R9 ;  /* 0x000000c000007824 */ /* 0x004fc800078e0209 */
[----:B------:R-:W-:-:S05]  /*16eb0*/  VIADD R29, R0, 0xffffff80 ;  /* 0xffffff80001d7836 */ /* 0x000fca0000000000 */
[----:B------:R-:W-:-:S13]  /*16ec0*/  ISETP.GE.AND P0, PT, R29, R2, PT ;  /* 0x000000021d00720c */ /* 0x000fda0003f06270 */
[----:B------:R-:W-:Y:S05]  /*16ed0*/  @P0 BRA `(.L_x_9901) ;  /* 0x0000000000b40947 */ /* 0x000fea0003800000 */
[----:B------:R-:W2:Y:S01]  /*16ee0*/  LDL R14, [R1+0x8c] ;  /* 0x00008c00010e7983 */ /* 0x000ea20000100800 */
[----:B------:R-:W-:Y:S01]  /*16ef0*/  IMAD.MOV.U32 R20, RZ, RZ, 0x9b8 ;  /* 0x000009b8ff147424 */ /* 0x000fe200078e00ff */
[----:B------:R-:W-:Y:S01]  /*16f00*/  ISETP.GT.AND P0, PT, R8, 0x1, PT ;  /* 0x000000010800780c */ /* 0x000fe20003f04270 */
[----:B------:R-:W1:Y:S01]  /*16f10*/  LDC.64 R2, c[0x0][0xba8] ;  /* 0x0002ea00ff027b82 */ /* 0x000e620000000a00 */
[----:B------:R-:W3:Y:S01]  /*16f20*/  LDL.LU R28, [R1+0xac] ;  /* 0x0000ac00011c7983 */ /* 0x000ee20000300800 */
[----:B------:R-:W-:Y:S01]  /*16f30*/  ISETP.NE.AND P1, PT, R31, 0x1, PT ;  /* 0x000000011f00780c */ /* 0x000fe20003f25270 */
[----:B------:R-:W-:Y:S01]  /*16f40*/  IMAD.MOV.U32 R21, RZ, RZ, R29 ;  /* 0x000000ffff157224 */ /* 0x000fe200078e001d */
[----:B------:R-:W-:-:S04]  /*16f50*/  SEL R20, R20, 0x978, P0 ;  /* 0x0000097814147807 */ /* 0x000fc80000000000 */
[----:B------:R-:W4:Y:S08]  /*16f60*/  LDC.64 R10, c[0x0][R20+0x220] ;  /* 0x00008800140a7b82 */ /* 0x000f300000000a00 */
[----:B------:R-:W2:Y:S08]  /*16f70*/  LDC.64 R8, c[0x0][R20+0x218] ;  /* 0x0000860014087b82 */ /* 0x000eb00000000a00 */
[----:B------:R-:W5:Y:S08]  /*16f80*/  LDC.64 R12, c[0x0][R20+0x228] ;  /* 0x00008a00140c7b82 */ /* 0x000f700000000a00 */
[----:B------:R-:W0:Y:S08]  /*16f90*/  @P1 LDC R0, c[0x0][0xbec] ;  /* 0x0002fb00ff001b82 */ /* 0x000e300000000800 */
[----:B------:R-:W5:Y:S08]  /*16fa0*/  LDC.64 R4, c[0x0][R20+0x210] ;  /* 0x0000840014047b82 */ /* 0x000f700000000a00 */
[----:B------:R-:W5:Y:S01]  /*16fb0*/  @P1 LDC R25, c[0x0][0xbf0] ;  /* 0x0002fc00ff191b82 */ /* 0x000f620000000800 */
[----:B0-----:R-:W-:-:S07]  /*16fc0*/  @P1 IMAD.HI.U32 R0, R29, R0, RZ ;  /* 0x000000001d001227 */ /* 0x001fce00078e00ff */
[----:B-1----:R-:W0:Y:S01]  /*16fd0*/  @!P0 LDC R2, c[0x0][0xb50] ;  /* 0x0002d400ff028b82 */ /* 0x002e220000000800 */
        /* <DEDUP_REMOVED lines=21> */
[----:B------:R-:W-:-:S05]  /*17130*/  SHF.R.S32.HI R13, RZ, 0x1f, R11 ;  /* 0x0000001fff0d7819 */ /* 0x000fca000001140b */
[C---:B------:R-:W-:Y:S02]  /*17140*/  IMAD R13, R4.reuse, R13, R0 ;  /* 0x0000000d040d7224 */ /* 0x040fe400078e0200 */
[----:B------:R-:W-:-:S04]  /*17150*/  IMAD.WIDE.U32 R4, R4, R11, R8 ;  /* 0x0000000b04047225 */ /* 0x000fc800078e0008 */
[----:B------:R-:W-:Y:S01]  /*17160*/  IMAD.IADD R0, R5, 0x1, R13 ;  /* 0x0000000105007824 */ /* 0x000fe200078e020d */
[----:B0-----:R-:W-:Y:S01]  /*17170*/  LEA R2, P0, R4, R2, 0x2 ;  /* 0x0000000204027211 */ /* 0x001fe200078010ff */
[----:B------:R-:W-:-:S03]  /*17180*/  IMAD.MOV.U32 R5, RZ, RZ, -0x800000 ;  /* 0xff800000ff057424 */ /* 0x000fc600078e00ff */
[----:B-1----:R-:W-:-:S05]  /*17190*/  LEA.HI.X R3, R4, R3, R0, 0x2, P0 ;  /* 0x0000000304037211 */ /* 0x002fca00000f1400 */
[----:B------:R1:W-:Y:S04]  /*171a0*/  STG.E desc[UR60][R2.64], R5 ;  /* 0x0000000502007986 */ /* 0x0003e8000c10193c */
.L_x_9901:
[----:B------:R-:W-:Y:S05]  /*171b0*/  BSYNC B1 ;  /* 0x0000000000017941 */ /* 0x000fea0003800000 */
.L_x_9900:
[----:B------:R-:W-:Y:S05]  /*171c0*/  @P2 BRA `(.L_x_9894) ;  /* 0x0000000400782947 */ /* 0x000fea0003800000 */
[----:B------:R-:W2:Y:S01]  /*171d0*/  LDL.LU R10, [R1+0x8c] ;  /* 0x00008c00010a7983 */ /* 0x000ea20000300800 */
[----:B------:R-:W3:Y:S01]  /*171e0*/  LDC R21, c[0x0][0xbe8] ;  /* 0x0002fa00ff157b82 */ /* 0x000ee20000000800 */
[----:B-1----:R-:W-:Y:S01]  /*171f0*/  SHF.R.S32.HI R3, RZ, 0x1f, R26 ;  /* 0x0000001fff037819 */ /* 0x002fe2000001141a */
[----:B------:R-:W-:Y:S01]  /*17200*/  ULDC.64 UR4, c[0x0][0xaa0] ;  /* 0x0002a80000047ab9 */ /* 0x000fe20000000a00 */
[----:B------:R-:W4:Y:S01]  /*17210*/  LDL R20, [R1+0xa4] ;  /* 0x0000a40001147983 */ /* 0x000f220000100800 */
[----:B------:R-:W-:Y:S01]  /*17220*/  IMAD R0, R22, UR4, RZ ;  /* 0x0000000416007c24 */ /* 0x000fe2000f8e02ff */
[----:B------:R-:W-:Y:S01]  /*17230*/  LEA.HI R4, R3, R26, RZ, 0x2 ;  /* 0x0000001a03047211 */ /* 0x000fe200078f10ff */
[C---:B------:R-:W-:Y:S01]  /*17240*/  IMAD.WIDE.U32 R2, R7.reuse, UR4, RZ ;  /* 0x0000000407027c25 */ /* 0x040fe2000f8e00ff */
[----:B------:R-:W-:Y:S02]  /*17250*/  ULDC.64 UR6, c[0x0][0xaf0] ;  /* 0x0002bc0000067ab9 */ /* 0x000fe40000000a00 */
[----:B------:R-:W-:Y:S01]  /*17260*/  LOP3.LUT R9, R4, 0xfffffffc, RZ, 0xc0, !PT ;  /* 0xfffffffc04097812 */ /* 0x000fe200078ec0ff */
[----:B------:R-:W-:Y:S01]  /*17270*/  IMAD R5, R7, UR5, R0 ;  /* 0x0000000507057c24 */ /* 0x000fe2000f8e0200 */
[----:B------:R-:W-:Y:S01]  /*17280*/  SHF.R.S32.HI R23, RZ, 0x2, R4 ;  /* 0x00000002ff177819 */ /* 0x000fe20000011404 */
[----:B------:R-:W-:Y:S01]  /*17290*/  ULDC.64 UR4, c[0x0][0xae8] ;  /* 0x0002ba0000047ab9 */ /* 0x000fe20000000a00 */
[----:B------:R-:W-:-:S02]  /*172a0*/  IMAD R4, R24, UR6, RZ ;  /* 0x0000000618047c24 */ /* 0x000fc4000f8e02ff */
[----:B------:R-:W-:Y:S02]  /*172b0*/  IMAD.IADD R26, R26, 0x1, -R9 ;  /* 0x000000011a1a7824 */ /* 0x000fe400078e0a09 */
[----:B------:R-:W-:Y:S02]  /*172c0*/  IMAD.IADD R3, R3, 0x1, R5 ;  /* 0x0000000103037824 */ /* 0x000fe400078e0205 */
[----:B------:R-:W-:Y:S02]  /*172d0*/  IMAD R0, R26, 0x60, R23 ;  /* 0x000000601a007824 */ /* 0x000fe400078e0217 */
[----:B------:R-:W-:Y:S01]  /*172e0*/  IMAD R7, R27, UR7, R4 ;  /* 0x000000071b077c24 */ /* 0x000fe2000f8e0204 */
[----:B---3--:R-:W-:-:S13]  /*172f0*/  ISETP.NE.AND P0, PT, R21, 0x1, PT ;  /* 0x000000011500780c */ /* 0x008fda0003f05270 */
[----:B------:R-:W1:Y:S08]  /*17300*/  @P0 LDC R8, c[0x0][0xbec] ;  /* 0x0002fb00ff080b82 */ /* 0x000e700000000800 */
[----:B------:R-:W3:Y:S01]  /*17310*/  @P0 LDC R11, c[0x0][0xbf0] ;  /* 0x0002fc00ff0b0b82 */ /* 0x000ee20000000800 */
[----:B--2---:R-:W-:-:S04]  /*17320*/  IMAD.WIDE.U32 R2, R10, UR4, R2 ;  /* 0x000000040a027c25 */ /* 0x004fc8000f8e0002 */
[----:B----4-:R-:W-:Y:S02]  /*17330*/  IMAD R9, R20, 0xc0, R0 ;  /* 0x000000c014097824 */ /* 0x010fe400078e0200 */
[----:B------:R-:W-:Y:S01]  /*17340*/  IMAD R3, R10, UR5, R3 ;  /* 0x000000050a037c24 */ /* 0x000fe2000f8e0203 */
[----:B------:R-:W-:Y:S01]  /*17350*/  ULDC.64 UR4, c[0x0][0xae0] ;  /* 0x0002b80000047ab9 */ /* 0x000fe20000000a00 */
[----:B-1----:R-:W-:-:S04]  /*17360*/  @P0 IMAD.HI.U32 R0, R9, R8, RZ ;  /* 0x0000000809000227 */ /* 0x002fc800078e00ff */
[----:B------:R-:W-:Y:S01]  /*17370*/  IMAD.MOV.U32 R5, RZ, RZ, R9 ;  /* 0x000000ffff057224 */ /* 0x000fe200078e0009 */
[----:B---3--:R-:W-:Y:S01]  /*17380*/  @P0 SHF.R.U32.HI R5, RZ, R11, R0 ;  /* 0x0000000bff050219 */ /* 0x008fe20000011600 */
[----:B------:R-:W-:-:S03]  /*17390*/  IMAD.WIDE.U32 R2, R27, UR6, R2 ;  /* 0x000000061b027c25 */ /* 0x000fc6000f8e0002 */
[--C-:B------:R-:W-:Y:S01]  /*173a0*/  SHF.R.S32.HI R0, RZ, 0x1f, R5.reuse ;  /* 0x0000001fff007819 */ /* 0x100fe20000011405 */
[----:B------:R-:W-:Y:S02]  /*173b0*/  IMAD.MOV R4, RZ, RZ, -R5 ;  /* 0x000000ffff047224 */ /* 0x000fe400078e0a05 */
[----:B------:R-:W-:Y:S02]  /*173c0*/  IMAD.IADD R3, R3, 0x1, R7 ;  /* 0x0000000103037824 */ /* 0x000fe400078e0207 */
        /* <DEDUP_REMOVED lines=10> */
[----:B------:R-:W-:Y:S01]  /*17470*/  ULDC.64 UR4, c[0x0][0xa80] ;  /* 0x0002a00000047ab9 */ /* 0x000fe20000000a00 */
[----:B------:R-:W-:Y:S01]  /*17480*/  IMAD.SHL.U32 R5, R26, 0x8, RZ ;  /* 0x000000081a057824 */ /* 0x000fe200078e00ff */
[C---:B------:R-:W-:Y:S01]  /*17490*/  LEA R0, P0, R2.reuse, UR4, 0x1 ;  /* 0x0000000402007c11 */ /* 0x040fe2000f8008ff */
[----:B------:R-:W-:Y:S01]  /*174a0*/  IMAD.IADD R3, R3, 0x1, R7 ;  /* 0x0000000103037824 */ /* 0x000fe200078e0207 */
[----:B------:R-:W-:Y:S01]  /*174b0*/  UMOV UR4, 0xffffffff ;  /* 0xffffffff00047882 */ /* 0x000fe20000000000 */
[C---:B------:R-:W-:Y:S02]  /*174c0*/  VIADD R8, R5.reuse, 0x40 ;  /* 0x0000004005087836 */ /* 0x040fe40000000000 */
[----:B------:R-:W-:Y:S01]  /*174d0*/  VIADD R9, R5, 0x20 ;  /* 0x0000002005097836 */ /* 0x000fe20000000000 */
[----:B------:R-:W-:Y:S02]  /*174e0*/  LEA.HI.X R2, R2, UR5, R3, 0x1, P0 ;  /* 0x0000000502027c11 */ /* 0x000fe400080f0c03 */
[----:B------:R-:W-:-:S02]  /*174f0*/  SHF.R.S32.HI R7, RZ, 0x1f, R8 ;  /* 0x0000001fff077819 */ /* 0x000fc40000011408 */
[----:B------:R-:W-:Y:S01]  /*17500*/  SHF.R.S32.HI R10, RZ, 0x1f, R9 ;  /* 0x0000001fff0a7819 */ /* 0x000fe20000011409 */
[----:B------:R-:W-:Y:S06]  /*17510*/  BRA.DIV UR4, `(.L_x_9902) ;  /* 0x0000008e046c7947 */ /* 0x000fec000b800000 */
[----:B------:R1:W2:Y:S04]  /*17520*/  SHFL.IDX PT, R3, R2, RZ, 0x1c1f ;  /* 0x001c1fff02037589 */ /* 0x0002a800000e0000 */
[----:B------:R1:W3:Y:S02]  /*17530*/  SHFL.IDX PT, R14, R0, RZ, 0x1c1f ;  /* 0x001c1fff000e7589 */ /* 0x0002e400000e0000 */
.L_x_10112:
[----:B------:R-:W-:Y:S01]  /*17540*/  IMAD R21, R6, R21, RZ ;  /* 0x0000001506157224 */ /* 0x000fe200078e02ff */
[----:B------:R-:W-:Y:S01]  /*17550*/  BSSY B1, `(.L_x_9903) ;  /* 0x0000011000017945 */ /* 0x000fe20003800000 */
[----:B------:R-:W-:-:S05]  /*17560*/  IMAD R4, R20, 0xc0, R23 ;  /* 0x000000c014047824 */ /* 0x000fca00078e0217 */
[----:B------:R-:W-:-:S13]  /*17570*/  ISETP.GE.AND P0, PT, R4, R21, PT ;  /* 0x000000150400720c */ /* 0x000fda0003f06270 */
[----:B------:R-:W-:Y:S05]  /*17580*/  @P0 BRA `(.L_x_9904) ;  /* 0x0000000000340947 */ /* 0x000fea0003800000 */
[----:B------:R-:W-:Y:S02]  /*17590*/  ULDC UR4, c[0x0][0xac8] ;  /* 0x0002b20000047ab9 */ /* 0x000fe40000000800 */
[----:B------:R-:W-:Y:S02]  /*175a0*/  ISETP.GE.AND P2, PT, R5, UR4, PT ;  /* 0x0000000405007c0c */ /* 0x000fe4000bf46270 */
[----:B------:R-:W-:Y:S02]  /*175b0*/  ISETP.GE.AND P3, PT, R9, UR4, PT ;  /* 0x0000000409007c0c */ /* 0x000fe4000bf66270 */
[----:B------:R-:W-:-:S09]  /*175c0*/  ISETP.GE.AND P4, PT, R8, UR4, PT ;  /* 0x0000000408007c0c */ /* 0x000fd2000bf86270 */
[----:B--2---:R-:W-:Y:S02]  /*175d0*/  @!P2 IMAD.MOV.U32 R15, RZ, RZ, R3 ;  /* 0x000000ffff0fa224 */ /* 0x004fe400078e0003 */
[-C--:B---3--:R-:W-:Y:S02]  /*175e0*/  @!P3 LEA R22, P0, R9, R14.reuse, 0x1 ;  /* 0x0000000e0916b211 */ /* 0x088fe400078008ff */
[C---:B------:R-:W-:Y:S01]  /*175f0*/  @!P4 LEA R24, P1, R8.reuse, R14, 0x1 ;  /* 0x0000000e0818c211 */ /* 0x040fe200078208ff */
[----:B------:R-:W-:Y:S01]  /*17600*/  @!P2 IMAD.WIDE R12, R5, 0x2, R14 ;  /* 0x00000002050ca825 */ /* 0x000fe200078e020e */
[-C--:B------:R-:W-:Y:S02]  /*17610*/  @!P3 LEA.HI.X R23, R9, R3.reuse, R10, 0x1, P0 ;  /* 0x000000030917b211 */ /* 0x080fe400000f0c0a */
[----:B------:R-:W-:Y:S02]  /*17620*/  @!P4 LEA.HI.X R25, R8, R3, R7, 0x1, P1 ;  /* 0x000000030819c211 */ /* 0x000fe400008f0c07 */
[----:B------:R4:W-:Y:S04]  /*17630*/  @!P2 ST.E.128 desc[UR60][R12.64], RZ ;  /* 0x000000ff0c00a985 */ /* 0x0009e8000c101d3c */
[----:B------:R4:W-:Y:S04]  /*17640*/  @!P3 ST.E.128 desc[UR60][R22.64], RZ ;  /* 0x000000ff1600b985 */ /* 0x0009e8000c101d3c */
[----:B------:R4:W-:Y:S02]  /*17650*/  @!P4 ST.E.128 desc[UR60][R24.64], RZ ;  /* 0x000000ff1800c985 */ /* 0x0009e4000c101d3c */
.L_x_9904:
[----:B------:R-:W-:Y:S05]  /*17660*/  BSYNC B1 ;  /* 0x0000000000017941 */ /* 0x000fea0003800000 */
.L_x_9903:
[----:B------:R-:W-:-:S03]  /*17670*/  UMOV UR4, 0xffffffff ;  /* 0xffffffff00047882 */ /* 0x000fc60000000000 */
[----:B------:R-:W-:Y:S05]  /*17680*/  BRA.DIV UR4, `(.L_x_9905) ;  /* 0x0000008e04447947 */ /* 0x000fea000b800000 */
[----:B--2---:R2:W0:Y:S04]  /*17690*/  SHFL.IDX PT, R3, R2, 0x1, 0x1c1f ;  /* 0x003c1f0002037f89 */ /* 0x00442800000e0000 */
[----:B---3--:R2:W3:Y:S02]  /*176a0*/  SHFL.IDX PT, R14, R0, 0x1, 0x1c1f ;  /* 0x003c1f00000e7f89 */ /* 0x0084e400000e0000 */
.L_x_10116:
[----:B-12---:R-:W-:-:S05]  /*176b0*/  VIADD R0, R4, 0x60 ;  /* 0x0000006004007836 */ /* 0x006fca0000000000 */
[----:B------:R-:W-:-:S13]  /*176c0*/  ISETP.GE.AND P0, PT, R0, R21, PT ;  /* 0x000000150000720c */ /* 0x000fda0003f06270 */
[----:B------:R-:W-:Y:S05]  /*176d0*/  @P0 BRA `(.L_x_9894) ;  /* 0x0000000000340947 */ /* 0x000fea0003800000 */
[----:B------:R-:W-:Y:S02]  /*176e0*/  ULDC UR4, c[0x0][0xac8] ;  /* 0x0002b20000047ab9 */ /* 0x000fe40000000800 */
[----:B------:R-:W-:Y:S02]  /*176f0*/  ISETP.GE.AND P2, PT, R5, UR4, PT ;  /* 0x0000000405007c0c */ /* 0x000fe4000bf46270 */
[----:B------:R-:W-:Y:S02]  /*17700*/  ISETP.GE.AND P3, PT, R9, UR4, PT ;  /* 0x0000000409007c0c */ /* 0x000fe4000bf66270 */
[----:B------:R-:W-:-:S09]  /*17710*/  ISETP.GE.AND P4, PT, R8, UR4, PT ;  /* 0x0000000408007c0c */ /* 0x000fd2000bf86270 */
[----:B0-----:R-:W-:Y:S02]  /*17720*/  @!P2 IMAD.MOV.U32 R15, RZ, RZ, R3 ;  /* 0x000000ffff0fa224 */ /* 0x001fe400078e0003 */
[-C--:B---34-:R-:W-:Y:S02]  /*17730*/  @!P3 LEA R12, P0, R9, R14.reuse, 0x1 ;  /* 0x0000000e090cb211 */ /* 0x098fe400078008ff */
[C---:B------:R-:W-:Y:S01]  /*17740*/  @!P4 LEA R2, P1, R8.reuse, R14, 0x1 ;  /* 0x0000000e0802c211 */ /* 0x040fe200078208ff */
[----:B------:R-:W-:Y:S01]  /*17750*/  @!P2 IMAD.WIDE R4, R5, 0x2, R14 ;  /* 0x000000020504a825 */ /* 0x000fe200078e020e */
[-C--:B------:R-:W-:Y:S02]  /*17760*/  @!P3 LEA.HI.X R13, R9, R3.reuse, R10, 0x1, P0 ;  /* 0x00000003090db211 */ /* 0x080fe400000f0c0a */
[----:B------:R-:W-:Y:S02]  /*17770*/  @!P4 LEA.HI.X R3, R8, R3, R7, 0x1, P1 ;  /* 0x000000030803c211 */ /* 0x000fe400008f0c07 */
[----:B------:R2:W-:Y:S04]  /*17780*/  @!P2 ST.E.128 desc[UR60][R4.64], RZ ;  /* 0x000000ff0400a985 */ /* 0x0005e8000c101d3c */
[----:B------:R2:W-:Y:S04]  /*17790*/  @!P3 ST.E.128 desc[UR60][R12.64], RZ ;  /* 0x000000ff0c00b985 */ /* 0x0005e8000c101d3c */
[----:B------:R2:W-:Y:S02]  /*177a0*/  @!P4 ST.E.128 desc[UR60][R2.64], RZ ;  /* 0x000000ff0200c985 */ /* 0x0005e4000c101d3c */
.L_x_9894:
[----:B------:R-:W-:Y:S05]  /*177b0*/  BSYNC B0 ;  /* 0x0000000000007941 */ /* 0x000fea0003800000 */
.L_x_9886:
[----:B------:R-:W-:Y:S02]  /*177c0*/  ULDC UR4, c[0x0][0xc3c] ;  /* 0x00030f0000047ab9 */ /* 0x000fe40000000800 */
[----:B------:R-:W-:-:S13]  /*177d0*/  ISETP.GE.AND P0, PT, R111, UR4, PT ;  /* 0x000000046f007c0c */ /* 0x000fda000bf06270 */
[----:B------:R-:W-:Y:S05]  /*177e0*/  @!P0 BRA `(.L_x_9906) ;  /* 0xfffffe9c00008947 */ /* 0x000fea000383ffff */
[----:B------:R-:W-:Y:S05]  /*177f0*/  BRA `(.L_x_9759) ;  /* 0x0000007c00d87947 */ /* 0x000fea0003800000 */
.L_x_9757:
[----:B------:R-:W-:-:S08]  /*17800*/  NOP ;  /* 0x0000000000007918 */ /* 0x000fd00000000000 */
[----:B--2---:R-:W0:-:S00]  /*17810*/  USETMAXREG.DEALLOC.CTAPOOL 0x20 ;  /* 0x00000020000079c8 */ /* 0x004e0000080e0500 */
        /* <DEDUP_REMOVED lines=14> */
.L_x_9907:
[----:B------:R-:W0:Y:S01]  /*17900*/  S2R R0, SR_TID.X ;  /* 0x0000000000007919 */ /* 0x000e220000002100 */
[----:B------:R-:W-:Y:S01]  /*17910*/  ULDC UR4, c[0x0][0xc3c] ;  /* 0x00030f0000047ab9 */ /* 0x000fe20000000800 */
[----:B------:R-:W-:Y:S01]  /*17920*/  IMAD.MOV.U32 R7, RZ, RZ, RZ ;  /* 0x000000ffff077224 */ /* 0x000fe200078e00ff */
        /* <DEDUP_REMOVED lines=8> */
[----:B------:R-:W3:Y:S01]  /*179b0*/  @!P1 LDG.E R6, desc[UR60][R4.64] ;  /* 0x0000003c04069981 */ /* 0x000ee2000c1e1900 */
[----:B--2---:R-:W-:-:S05]  /*179c0*/  @!P1 IMAD.WIDE.U32 R2, R0, 0x4, R2 ;  /* 0x0000000400029825 */ /* 0x004fca00078e0002 */
[----:B------:R-:W3:Y:S01]  /*179d0*/  @!P1 LDG.E R7, desc[UR60][R2.64] ;  /* 0x0000003c02079981 */ /* 0x000ee2000c1e1900 */
[C---:B------:R-:W-:Y:S02]  /*179e0*/  ISETP.NE.AND P1, PT, R0.reuse, RZ, PT ;  /* 0x000000ff0000720c */ /* 0x040fe40003f25270 */
[C---:B------:R-:W-:Y:S02]  /*179f0*/  ISETP.GE.U32.AND P2, PT, R0.reuse, 0x2, PT ;  /* 0x000000020000780c */ /* 0x040fe40003f46070 */
[C---:B------:R-:W-:Y:S02]  /*17a00*/  ISETP.GE.U32.AND P3, PT, R0.reuse, 0x4, PT ;  /* 0x000000040000780c */ /* 0x040fe40003f66070 */
[C---:B------:R-:W-:Y:S02]  /*17a10*/  ISETP.GE.U32.AND P4, PT, R0.reuse, 0x8, PT ;  /* 0x000000080000780c */ /* 0x040fe40003f86070 */
[----:B------:R-:W-:Y:S01]  /*17a20*/  ISETP.GE.U32.AND P5, PT, R0, 0x10, PT ;  /* 0x000000100000780c */ /* 0x000fe20003fa6070 */
[----:B------:R-:W-:Y:S01]  /*17a30*/  UMOV UR4, URZ ;  /* 0x0000003f00047c82 */ /* 0x000fe20008000000 */
        /* <DEDUP_REMOVED lines=18> */
[----:B-1----:R-:W-:Y:S01]  /*17b60*/  ISETP.GT.AND P6, PT, R8, UR6, PT ;  /* 0x0000000608007c0c */ /* 0x002fe2000bfc4270 */
[----:B------:R-:W-:-:S12]  /*17b70*/  IMAD.MOV.U32 R3, RZ, RZ, R8 ;  /* 0x000000ffff037224 */ /* 0x000fd800078e0008 */
[----:B------:R-:W-:Y:S05]  /*17b80*/  @P6 BRA `(.L_x_9909) ;  /* 0x00000000009c6947 */ /* 0x000fea0003800000 */
[----:B------:R-:W-:Y:S01]  /*17b90*/  IMAD.MOV.U32 R8, RZ, RZ, R3 ;  /* 0x000000ffff087224 */ /* 0x000fe200078e0003 */
[----:B------:R-:W-:Y:S01]  /*17ba0*/  UMOV UR4, URZ ;  /* 0x0000003f00047c82 */ /* 0x000fe20008000000 */
[----:B------:R-:W-:-:S05]  /*17bb0*/  ULDC UR5, c[0x0][0xc38] ;  /* 0x00030e0000057ab9 */ /* 0x000fca0000000800 */
.L_x_9911:
[----:B------:R-:W0:Y:S01]  /*17bc0*/  LDC R2, c[0x0][0xc3c] ;  /* 0x00030f00ff027b82 */ /* 0x000e220000000800 */
[----:B------:R-:W-:Y:S01]  /*17bd0*/  UIADD3 UR4, UR4, 0x1f, URZ ;  /* 0x0000001f04047890 */ /* 0x000fe2000fffe03f */
[----:B------:R-:W-:Y:S02]  /*17be0*/  ULDC UR7, c[0x0][0xc3c] ;  /* 0x00030f0000077ab9 */ /* 0x000fe40000000800 */
[----:B------:R-:W-:-:S03]  /*17bf0*/  IMAD.U32 R27, RZ, RZ, UR7 ;  /* 0x00000007ff1b7e24 */ /* 0x000fc6000f8e00ff */
[----:B0-----:R-:W-:-:S13]  /*17c00*/  ISETP.LE.AND P6, PT, R2, UR4, PT ;  /* 0x0000000402007c0c */ /* 0x001fda000bfc3270 */
[----:B------:R-:W-:Y:S05]  /*17c10*/  @P6 BRA `(.L_x_9910) ;  /* 0x00000004009c6947 */ /* 0x000fea0003800000 */
[----:B------:R-:W-:-:S05]  /*17c20*/  VIADD R7, R0, UR4 ;  /* 0x0000000400077c36 */ /* 0x000fca0008000000 */
        /* <DEDUP_REMOVED lines=29> */
.L_x_9909:
        /* <DEDUP_REMOVED lines=19> */
.L_x_9912:
[----:B0-----:R-:W-:Y:S02]  /*17f30*/  IMAD.MOV.U32 R5, RZ, RZ, R10 ;  /* 0x000000ffff057224 */ /* 0x001fe400078e000a */
[----:B-1----:R-:W-:Y:S02]  /*17f40*/  IMAD R24, R24, UR5, R9 ;  /* 0x0000000518187c24 */ /* 0x002fe4000f8e0209 */
[----:B------:R-:W0:Y:S01]  /*17f50*/  I2F.RP R8, R5 ;  /* 0x0000000500087306 */ /* 0x000e220000209400 */
[----:B------:R-:W-:Y:S02]  /*17f60*/  IMAD R9, R11, R4, RZ ;  /* 0x000000040b097224 */ /* 0x000fe400078e02ff */
[----:B------:R-:W-:Y:S01]  /*17f70*/  IMAD.MOV.U32 R2, RZ, RZ, RZ ;  /* 0x000000ffff027224 */ /* 0x000fe200078e00ff */
[----:B------:R-:W-:Y:S01]  /*17f80*/  IADD3 R25, -R24, UR6, RZ ;  /* 0x0000000618197c10 */ /* 0x000fe2000fffe1ff */
[----:B------:R-:W-:Y:S02]  /*17f90*/  VIADD R27, R27, UR4 ;  /* 0x000000041b1b7c36 */ /* 0x000fe40008000000 */
[----:B------:R-:W-:Y:S01]  /*17fa0*/  IMAD.HI.U32 R2, R3, R9, R2 ;  /* 0x0000000903027227 */ /* 0x000fe200078e0002 */
[----:B------:R-:W-:-:S02]  /*17fb0*/  IABS R3, R6 ;  /* 0x0000000600037213 */ /* 0x000fc40000000000 */
[----:B------:R-:W-:-:S03]  /*17fc0*/  IABS R9, R25 ;  /* 0x0000001900097213 */ /* 0x000fc60000000000 */
[----:B------:R-:W-:Y:S02]  /*17fd0*/  IMAD.MOV R3, RZ, RZ, -R3 ;  /* 0x000000ffff037224 */ /* 0x000fe400078e0a03 */
[----:B------:R-:W-:Y:S01]  /*17fe0*/  IMAD.HI.U32 R2, R2, R9, RZ ;  /* 0x0000000902027227 */ /* 0x000fe200078e00ff */
[----:B0-----:R-:W0:Y:S03]  /*17ff0*/  MUFU.RCP R8, R8 ;  /* 0x0000000800087308 */ /* 0x001e260000001000 */
[----:B------:R-:W-:-:S05]  /*18000*/  IMAD R9, R2, R3, R9 ;  /* 0x0000000302097224 */ /* 0x000fca00078e0209 */
[----:B------:R-:W-:Y:S01]  /*18010*/  ISETP.GT.U32.AND P1, PT, R4, R9, PT ;  /* 0x000000090400720c */ /* 0x000fe20003f24070 */
[----:B0-----:R-:W-:-:S12]  /*18020*/  VIADD R3, R8, 0xffffffe ;  /* 0x0ffffffe08037836 */ /* 0x001fd80000000000 */
[----:B------:R-:W-:Y:S01]  /*18030*/  @!P1 IMAD.IADD R9, R9, 0x1, -R4 ;  /* 0x0000000109099824 */ /* 0x000fe200078e0a04 */
[----:B------:R-:W0:Y:S01]  /*18040*/  F2I.FTZ.U32.TRUNC.NTZ R3, R3 ;  /* 0x0000000300037305 */ /* 0x000e22000021f000 */
[----:B------:R-:W-:Y:S01]  /*18050*/  @!P1 VIADD R2, R2, 0x1 ;  /* 0x0000000102029836 */ /* 0x000fe20000000000 */
[----:B------:R-:W-:Y:S02]  /*18060*/  ISETP.NE.AND P1, PT, R6, RZ, PT ;  /* 0x000000ff0600720c */ /* 0x000fe40003f25270 */
[----:B------:R-:W-:Y:S02]  /*18070*/  ISETP.GE.U32.AND P0, PT, R9, R4, PT ;  /* 0x000000040900720c */ /* 0x000fe40003f06070 */
[----:B------:R-:W-:-:S04]  /*18080*/  LOP3.LUT R4, R25, R6, RZ, 0x3c, !PT ;  /* 0x0000000619047212 */ /* 0x000fc800078e3cff */
[----:B------:R-:W-:Y:S01]  /*18090*/  ISETP.GE.AND P2, PT, R4, RZ, PT ;  /* 0x000000ff0400720c */ /* 0x000fe20003f46270 */
[----:B0-----:R-:W-:-:S06]  /*180a0*/  IMAD.MOV R8, RZ, RZ, -R3 ;  /* 0x000000ffff087224 */ /* 0x001fcc00078e0a03 */
[----:B------:R-:W-:-:S04]  /*180b0*/  @P0 VIADD R2, R2, 0x1 ;  /* 0x0000000102020836 */ /* 0x000fc80000000000 */
[----:B------:R-:W-:Y:S02]  /*180c0*/  IMAD.MOV.U32 R4, RZ, RZ, R2 ;  /* 0x000000ffff047224 */ /* 0x000fe400078e0002 */
[----:B------:R-:W-:Y:S01]  /*180d0*/  IMAD.MOV.U32 R2, RZ, RZ, R8 ;  /* 0x000000ffff027224 */ /* 0x000fe200078e0008 */
[----:B------:R-:W-:Y:S01]  /*180e0*/  IABS R8, R7 ;  /* 0x0000000700087213 */ /* 0x000fe20000000000 */
[----:B------:R-:W-:Y:S01]  /*180f0*/  @!P2 IMAD.MOV R4, RZ, RZ, -R4 ;  /* 0x000000ffff04a224 */ /* 0x000fe200078e0a04 */
[----:B------:R-:W-:Y:S01]  /*18100*/  @!P1 LOP3.LUT R4, RZ, R6, RZ, 0x33, !PT ;  /* 0x00000006ff049212 */ /* 0x000fe200078e33ff */
[----:B------:R-:W-:Y:S02]  /*18110*/  IMAD R9, R2, R5, RZ ;  /* 0x0000000502097224 */ /* 0x000fe400078e02ff */
[----:B------:R-:W-:Y:S02]  /*18120*/  IMAD.MOV.U32 R2, RZ, RZ, RZ ;  /* 0x000000ffff027224 */ /* 0x000fe400078e00ff */
[----:B------:R-:W-:-:S02]  /*18130*/  IMAD.MOV R8, RZ, RZ, -R8 ;  /* 0x000000ffff087224 */ /* 0x000fc400078e0a08 */
[----:B------:R-:W-:Y:S01]  /*18140*/  IMAD.HI.U32 R2, R3, R9, R2 ;  /* 0x0000000903027227 */ /* 0x000fe200078e0002 */
[----:B------:R-:W-:-:S03]  /*18150*/  IABS R3, R4 ;  /* 0x0000000400037213 */ /* 0x000fc60000000000 */
[----:B------:R-:W-:Y:S02]  /*18160*/  IMAD R6, R6, R4, RZ ;  /* 0x0000000406067224 */ /* 0x000fe400078e02ff */
        /* <DEDUP_REMOVED lines=18> */
.L_x_9910:
[----:B------:R-:W-:Y:S02]  /*18290*/  IMAD.MOV.U32 R25, RZ, RZ, RZ ;  /* 0x000000ffff197224 */ /* 0x000fe400078e00ff */
[----:B------:R-:W-:Y:S02]  /*182a0*/  IMAD.U32 R24, RZ, RZ, UR6 ;  /* 0x00000006ff187e24 */ /* 0x000fe4000f8e00ff */
[----:B------:R-:W-:-:S07]  /*182b0*/  IMAD.MOV.U32 R26, RZ, RZ, RZ ;  /* 0x000000ffff1a7224 */ /* 0x000fce00078e00ff */
.L_x_9913:
[----:B------:R-:W-:-:S13]  /*182c0*/  ISETP.NE.AND P0, PT, R0, RZ, PT ;  /* 0x000000ff0000720c */ /* 0x000fda0003f05270 */
[----:B------:R-:W0:Y:S01]  /*182d0*/  @!P0 S2R R3, SR_CgaCtaId ;  /* 0x0000000000038919 */ /* 0x000e220000008800 */
[----:B------:R-:W-:-:S04]  /*182e0*/  @!P0 MOV R0, 0x400 ;  /* 0x0000040000008802 */ /* 0x000fc80000000f00 */
[----:B0-----:R-:W-:-:S05]  /*182f0*/  @!P0 LEA R0, R3, R0, 0x18 ;  /* 0x0000000003008211 */ /* 0x001fca00078ec0ff */
[----:B------:R1:W-:Y:S01]  /*18300*/  @!P0 STS.128 [R0+0x31cd0], R24 ;  /* 0x031cd01800008388 */ /* 0x0003e20000000c00 */
[----:B------:R-:W-:Y:S06]  /*18310*/  BAR.ARV 0x5, 0x200 ;  /* 0x0148000000007b1d */ /* 0x000fec0000002000 */
.L_x_9908:
[----:B------:R2:W-:Y:S01]  /*18320*/  STL [R1+0x40], RZ ;  /* 0x000040ff01007387 */ /* 0x0005e20000100800 */
[----:B------:R-:W-:Y:S01]  /*18330*/  ULDC UR4, c[0x0][0xc3c] ;  /* 0x00030f0000047ab9 */ /* 0x000fe20000000800 */
[----:B------:R-:W-:Y:S01]  /*18340*/  IMAD.MOV.U32 R28, RZ, RZ, 0x1 ;  /* 0x00000001ff1c7424 */ /* 0x000fe200078e00ff */
[----:B0-----:R-:W-:Y:S01]  /*18350*/  ISETP.GE.AND P0, PT, R27, UR4, PT ;  /* 0x000000041b007c0c */ /* 0x001fe2000bf06270 */
[----:B------:R-:W-:-:S12]  /*18360*/  IMAD.MOV.U32 R18, RZ, RZ, RZ ;  /* 0x000000ffff127224 */ /* 0x000fd800078e00ff */
[----:B--2---:R-:W-:Y:S05]  /*18370*/  @P0 BRA `(.L_x_9914) ;  /* 0x00000070001c0947 */ /* 0x004fea0003800000 */
[----:B------:R-:W2:Y:S01]  /*18380*/  LDL R6, [R1+0x38] ;  /* 0x0000380001067983 */ /* 0x000ea20000100800 */
[----:B------:R-:W0:Y:S01]  /*18390*/  S2R R7, SR_TID.X ;  /* 0x0000000000077919 */ /* 0x000e220000002100 */
[----:B------:R-:W3:Y:S01]  /*183a0*/  S2UR UR5, SR_CgaCtaId ;  /* 0x00000000000579c3 */ /* 0x000ee20000008800 */
[----:B------:R-:W-:Y:S01]  /*183b0*/  UMOV UR4, 0x400 ;  /* 0x0000040000047882 */ /* 0x000fe20000000000 */
[----:B------:R-:W-:Y:S02]  /*183c0*/  LOP3.LUT R19, R19, 0xfffffffd, RZ, 0xc0, !PT ;  /* 0xfffffffd13137812 */ /* 0x000fe400078ec0ff */
[C---:B0-----:R-:W-:Y:S01]  /*183d0*/  LOP3.LUT R5, R7.reuse, 0x7f, RZ, 0xc0, !PT ;  /* 0x0000007f07057812 */ /* 0x041fe200078ec0ff */
[----:B-1----:R-:W-:-:S04]  /*183e0*/  IMAD.SHL.U32 R0, R7, 0x8, RZ ;  /* 0x0000000807007824 */ /* 0x002fc800078e00ff */
[----:B------:R-:W-:Y:S01]  /*183f0*/  IMAD.SHL.U32 R4, R5, 0x8, RZ ;  /* 0x0000000805047824 */ /* 0x000fe200078e00ff */
[C---:B------:R-:W-:Y:S02]  /*18400*/  LOP3.LUT R3, R0.reuse, 0x20, RZ, 0xc0, !PT ;  /* 0x0000002000037812 */ /* 0x040fe400078ec0ff */
[----:B------:R-:W-:Y:S02]  /*18410*/  LOP3.LUT R2, R0, 0xd8, RZ, 0xc0, !PT ;  /* 0x000000d800027812 */ /* 0x000fe400078ec0ff */
[----:B------:R-:W-:Y:S02]  /*18420*/  LOP3.LUT R3, R3, 0x300, R4, 0xf8, !PT ;  /* 0x0000030003037812 */ /* 0x000fe400078ef804 */
[----:B------:R-:W-:Y:S01]  /*18430*/  LOP3.LUT R2, R2, 0x18, R7, 0x78, !PT ;  /* 0x0000001802027812 */ /* 0x000fe200078e7807 */
[----:B---3--:R-:W-:-:S03]  /*18440*/  ULEA UR4, UR5, UR4, 0x18 ;  /* 0x0000000405047291 */ /* 0x008fc6000f8ec03f */
[----:B------:R-:W-:Y:S02]  /*18450*/  LOP3.LUT R3, R3, R2, RZ, 0xfc, !PT ;  /* 0x0000000203037212 */ /* 0x000fe400078efcff */
[----:B------:R-:W-:Y:S02]  /*18460*/  LOP3.LUT P0, R2, R7, 0x1f, RZ, 0xc0, !PT ;  /* 0x0000001f07027812 */ /* 0x000fe4000780c0ff */
[----:B------:R-:W-:-:S03]  /*18470*/  ISETP.NE.AND P1, PT, R5, RZ, PT ;  /* 0x000000ff0500720c */ /* 0x000fc60003f25270 */
[----:B------:R0:W-:Y:S01]  /*18480*/  STL [R1+0xc], R2 ;  /* 0x00000c0201007387 */ /* 0x0001e20000100800 */
[----:B------:R-:W-:Y:S01]  /*18490*/  SHF.R.U32.HI R4, RZ, 0x2, R5 ;  /* 0x00000002ff047819 */ /* 0x000fe20000011605 */
[----:B------:R-:W-:Y:S02]  /*184a0*/  IMAD.U32 R16, RZ, RZ, UR4 ;  /* 0x00000004ff107e24 */ /* 0x000fe4000f8e00ff */
[----:B0-----:R-:W-:-:S05]  /*184b0*/  IMAD.SHL.U32 R2, R7, 0x20, RZ ;  /* 0x0000002007027824 */ /* 0x001fca00078e00ff */
[----:B------:R-:W-:Y:S01]  /*184c0*/  LOP3.LUT R4, R4, 0x60, R2, 0xf8, !PT ;  /* 0x0000006004047812 */ /* 0x000fe200078ef802 */
[----:B------:R-:W-:Y:S01]  /*184d0*/  IMAD R2, R3, 0x2, R16 ;  /* 0x0000000203027824 */ /* 0x000fe200078e0210 */
[----:B------:R-:W-:-:S04]  /*184e0*/  @P1 LOP3.LUT R19, R19, 0x2, RZ, 0xfc, !PT ;  /* 0x0000000213131812 */ /* 0x000fc800078efcff */
[----:B------:R-:W-:-:S04]  /*184f0*/  LOP3.LUT R19, R19, 0xfffffffe, RZ, 0xc0, !PT ;  /* 0xfffffffe13137812 */ /* 0x000fc800078ec0ff */
[----:B------:R-:W-:Y:S02]  /*18500*/  @P0 LOP3.LUT R19, R19, 0x1, RZ, 0xfc, !PT ;  /* 0x0000000113130812 */ /* 0x000fe400078efcff */
[----:B------:R-:W-:Y:S02]  /*18510*/  ISETP.NE.OR P0, PT, R5, RZ, !P0 ;  /* 0x000000ff0500720c */ /* 0x000fe40004705670 */
[----:B------:R-:W-:Y:S02]  /*18520*/  LOP3.LUT R0, R0, 0x18, RZ, 0xc0, !PT ;  /* 0x0000001800007812 */ /* 0x000fe400078ec0ff */
[----:B------:R-:W-:Y:S01]  /*18530*/  LOP3.LUT R19, R19, 0xfffffff7, RZ, 0xc0, !PT ;  /* 0xfffffff713137812 */ /* 0x000fe200078ec0ff */
[----:B------:R-:W-:Y:S01]  /*18540*/  BSSY B8, `(.L_x_9914) ;  /* 0x00006ea000087945 */ /* 0x000fe20003800000 */
[----:B------:R-:W-:Y:S02]  /*18550*/  IMAD.MOV.U32 R28, RZ, RZ, 0x1 ;  /* 0x00000001ff1c7424 */ /* 0x000fe400078e00ff */
[----:B------:R-:W-:Y:S01]  /*18560*/  IMAD.MOV.U32 R18, RZ, RZ, RZ ;  /* 0x000000ffff127224 */ /* 0x000fe200078e00ff */
[----:B------:R-:W-:Y:S01]  /*18570*/  ULDC.64 UR36, c[0x0][0x198] ;  /* 0x0000660000247ab9 */ /* 0x000fe20000000a00 */
[----:B------:R-:W-:-:S03]  /*18580*/  ULDC UR38, c[0x0][0xc] ;  /* 0x0000030000267ab9 */ /* 0x000fc60000000800 */
[----:B------:R-:W-:Y:S02]  /*18590*/  @P0 LOP3.LUT R19, R19, 0x8, RZ, 0xfc, !PT ;  /* 0x0000000813130812 */ /* 0x000fe400078efcff */
[----:B--2---:R-:W-:Y:S01]  /*185a0*/  LOP3.LUT R7, R6, 0x2, RZ, 0xfc, !PT ;  /* 0x0000000206077812 */ /* 0x004fe200078efcff */
[----:B------:R-:W-:-:S04]  /*185b0*/  IMAD.MOV.U32 R6, RZ, RZ, 0x1 ;  /* 0x00000001ff067424 */ /* 0x000fc800078e00ff */
[----:B------:R-:W-:Y:S04]  /*185c0*/  STL [R1+0x1c], R7 ;  /* 0x00001c0701007387 */ /* 0x000fe80000100800 */
[----:B------:R-:W-:Y:S04]  /*185d0*/  STL [R1+0x40], RZ ;  /* 0x000040ff01007387 */ /* 0x000fe80000100800 */
[----:B------:R-:W-:Y:S04]  /*185e0*/  STL [R1+0x4], R6 ;  /* 0x0000040601007387 */ /* 0x000fe80000100800 */
[----:B------:R0:W-:Y:S04]  /*185f0*/  STL [R1+0x14], R2 ;  /* 0x0000140201007387 */ /* 0x0001e80000100800 */
[----:B------:R1:W-:Y:S01]  /*18600*/  STL [R1], RZ ;  /* 0x000000ff01007387 */ /* 0x0003e20000100800 */
[----:B0-----:R-:W-:-:S02]  /*18610*/  LOP3.LUT R2, R0, 0x20, RZ, 0xfc, !PT ;  /* 0x0000002000027812 */ /* 0x001fc400078efcff */
[----:B-1----:R-:W-:-:S07]  /*18620*/  LOP3.LUT R0, R0, 0x40, RZ, 0xfc, !PT ;  /* 0x0000004000007812 */ /* 0x002fce00078efcff */
.L_x_10064:
[----:B------:R-:W0:Y:S02]  /*18630*/  LDC.64 R2, c[0x0][0xc88] ;  /* 0x00032200ff027b82 */ /* 0x000e240000000a00 */
[----:B0-----:R-:W-:-:S05]  /*18640*/  IMAD.WIDE R2, R27, 0x4, R2 ;  /* 0x000000041b027825 */ /* 0x001fca00078e0202 */
[----:B-12---:R-:W2:Y:S01]  /*18650*/  LDG.E R12, desc[UR60][R2.64] ;  /* 0x0000003c020c7981 */ /* 0x006ea2000c1e1900 */
[----:B------:R-:W-:Y:S05]  /*18660*/  YIELD ;  /* 0x0000000000007946 */ /* 0x000fea0003800000 */
[----:B------:R-:W-:Y:S01]  /*18670*/  ULDC.64 UR4, c[0x0][0xa28] ;  /* 0x00028a0000047ab9 */ /* 0x000fe20000000a00 */
[----:B------:R-:W-:Y:S01]  /*18680*/  ULDC.64 UR6, c[0x0][0xa18] ;  /* 0x0002860000067ab9 */ /* 0x000fe20000000a00 */
[----:B------:R-:W-:Y:S02]  /*18690*/  ISETP.NE.U32.AND P0, PT, RZ, UR4, PT ;  /* 0x00000004ff007c0c */ /* 0x000fe4000bf05070 */
[----:B------:R-:W-:-:S02]  /*186a0*/  CS2R R8, SRZ ;  /* 0x0000000000087805 */ /* 0x000fc4000001ff00 */
[----:B------:R-:W-:Y:S01]  /*186b0*/  ISETP.NE.U32.AND P3, PT, RZ, UR6, PT ;  /* 0x00000006ff007c0c */ /* 0x000fe2000bf65070 */
[----:B------:R-:W-:Y:S01]  /*186c0*/  ULDC.64 UR8, c[0x0][0xa10] ;  /* 0x0002840000087ab9 */ /* 0x000fe20000000a00 */
[----:B------:R-:W-:Y:S02]  /*186d0*/  ISETP.NE.AND.EX P0, PT, RZ, UR5, PT, P0 ;  /* 0x00000005ff007c0c */ /* 0x000fe4000bf05300 */
[----:B------:R-:W-:Y:S02]  /*186e0*/  ISETP.NE.AND.EX P3, PT, RZ, UR7, PT, P3 ;  /* 0x00000007ff007c0c */ /* 0x000fe4000bf65330 */
[----:B--2---:R-:W-:Y:S01]  /*186f0*/  SHF.R.S32.HI R0, RZ, 0x1f, R12 ;  /* 0x0000001fff007819 */ /* 0x004fe2000001140c */
[----:B------:R-:W-:-:S08]  /*18700*/  IMAD.SHL.U32 R22, R12, 0x4, RZ ;  /* 0x000000040c167824 */ /* 0x000fd000078e00ff */
[C---:B------:R-:W-:Y:S01]  /*18710*/  @P0 LEA R2, P1, R12.reuse, UR4, 0x2 ;  /* 0x000000040c020c11 */ /* 0x040fe2000f8210ff */
[----:B------:R-:W-:Y:S01]  /*18720*/  STL [R1+0x18], R12 ;  /* 0x0000180c01007387 */ /* 0x000fe20000100800 */
[C-C-:B------:R-:W-:Y:S02]  /*18730*/  SHF.L.U64.HI R23, R12.reuse, 0x2, R0.reuse ;  /* 0x000000020c177819 */ /* 0x140fe40000010200 */
[----:B------:R-:W-:Y:S01]  /*18740*/  @P0 LEA.HI.X R3, R12, UR5, R0, 0x2, P1 ;  /* 0x000000050c030c11 */ /* 0x000fe200088f1400 */
[----:B------:R-:W-:Y:S01]  /*18750*/  ULDC.64 UR4, c[0x0][0xa00] ;  /* 0x0002800000047ab9 */ /* 0x000fe20000000a00 */
[C---:B------:R-:W-:Y:S01]  /*18760*/  @P3 IADD3 R10, P1, R22.reuse, UR6, RZ ;  /* 0x00000006160a3c10 */ /* 0x040fe2000ff3e0ff */
[----:B------:R0:W-:Y:S03]  /*18770*/  STL [R1+0x3c], R0 ;  /* 0x00003c0001007387 */ /* 0x0001e60000100800 */
[----:B------:R-:W-:Y:S01]  /*18780*/  @P3 IADD3.X R11, R23, UR7, RZ, P1, !PT ;  /* 0x00000007170b3c10 */ /* 0x000fe20008ffe4ff */
[----:B------:R-:W-:Y:S01]  /*18790*/  ULDC.64 UR6, c[0x0][0xa08] ;  /* 0x0002820000067ab9 */ /* 0x000fe20000000a00 */
[----:B------:R1:W5:Y:S01]  /*187a0*/  @P0 LDG.E R9, desc[UR60][R2.64] ;  /* 0x0000003c02090981 */ /* 0x000362000c1e1900 */
[----:B------:R-:W-:Y:S01]  /*187b0*/  IADD3 R6, P1, R22, UR6, RZ ;  /* 0x0000000616067c10 */ /* 0x000fe2000ff3e0ff */
[----:B------:R-:W-:Y:S01]  /*187c0*/  IMAD.MOV.U32 R29, RZ, RZ, RZ ;  /* 0x000000ffff1d7224 */ /* 0x000fe200078e00ff */
[----:B------:R-:W-:-:S02]  /*187d0*/  ISETP.NE.U32.AND P2, PT, RZ, UR6, PT ;  /* 0x00000006ff007c0c */ /* 0x000fc4000bf45070 */
[----:B------:R-:W-:Y:S01]  /*187e0*/  IADD3.X R7, R23, UR7, RZ, P1, !PT ;  /* 0x0000000717077c10 */ /* 0x000fe20008ffe4ff */
[----:B0-----:R-:W-:Y:S01]  /*187f0*/  IMAD.MOV.U32 R0, RZ, RZ, RZ ;  /* 0x000000ffff007224 */ /* 0x001fe200078e00ff */
[----:B------:R-:W-:Y:S02]  /*18800*/  ISETP.NE.U32.AND P1, PT, RZ, UR4, PT ;  /* 0x00000004ff007c0c */ /* 0x000fe4000bf25070 */
[----:B------:R-:W-:Y:S02]  /*18810*/  ISETP.NE.AND.EX P2, PT, RZ, UR7, PT, P2 ;  /* 0x00000007ff007c0c */ /* 0x000fe4000bf45320 */
[----:B------:R-:W-:Y:S02]  /*18820*/  ISETP.NE.AND.EX P1, PT, RZ, UR5, PT, P1 ;  /* 0x00000005ff007c0c */ /* 0x000fe4000bf25310 */
[----:B-1----:R-:W-:-:S04]  /*18830*/  IADD3 R2, P0, R22, UR4, RZ ;  /* 0x0000000416027c10 */ /* 0x002fc8000ff1e0ff */
[C---:B------:R-:W-:Y:S02]  /*18840*/  IADD3.X R3, R23.reuse, UR5, RZ, P0, !PT ;  /* 0x0000000517037c10 */ /* 0x040fe400087fe4ff */
[----:B------:R-:W-:Y:S01]  /*18850*/  IADD3 R4, P0, R22, UR8, RZ ;  /* 0x0000000816047c10 */ /* 0x000fe2000ff1e0ff */
[----:B------:R-:W-:Y:S02]  /*18860*/  ULDC UR4, c[0x0][0x288] ;  /* 0x0000a20000047ab9 */ /* 0x000fe40000000800 */
[----:B------:R-:W5:Y:S01]  /*18870*/  @P2 LDG.E R29, desc[UR60][R6.64] ;  /* 0x0000003c061d2981 */ /* 0x000f62000c1e1900 */
[----:B---3--:R-:W-:Y:S02]  /*18880*/  IADD3.X R5, R23, UR9, RZ, P0, !PT ;  /* 0x0000000917057c10 */ /* 0x008fe400087fe4ff */
        /* <DEDUP_REMOVED lines=14> */
[----:B------:R-:W-:-:S03]  /*18970*/  ULDC UR5, c[0x0][0x348] ;  /* 0x0000d20000057ab9 */ /* 0x000fc60000000800 */
[----:B0-----:R-:W-:Y:S01]  /*18980*/  IMAD.U32 R10, RZ, RZ, UR4 ;  /* 0x00000004ff0a7e24 */ /* 0x001fe2000f8e00ff */
[----:B--2---:R0:W-:Y:S02]  /*18990*/  STL [R1+0x44], R8 ;  /* 0x0000440801007387 */ /* 0x0041e40000100800 */
[----:B0-----:R-:W-:Y:S01]  /*189a0*/  IMAD.U32 R8, RZ, RZ, UR5 ;  /* 0x00000005ff087e24 */ /* 0x001fe2000f8e00ff */
[----:B----4-:R-:W-:Y:S06]  /*189b0*/  @P3 BRA `(.L_x_9915) ;  /* 0x0000000000143947 */ /* 0x010fec0003800000 */
[----:B------:R-:W-:Y:S05]  /*189c0*/  @!P1 BRA `(.L_x_9915) ;  /* 0x0000000000109947 */ /* 0x000fea0003800000 */
[----:B------:R-:W2:Y:S04]  /*189d0*/  LDG.E R11, desc[UR60][R2.64] ;  /* 0x0000003c020b7981 */ /* 0x000ea8000c1e1900 */
[----:B------:R-:W2:Y:S02]  /*189e0*/  LDG.E R2, desc[UR60][R2.64+0x4] ;  /* 0x0000043c02027981 */ /* 0x000ea4000c1e1900 */
[----:B--2---:R-:W-:-:S05]  /*189f0*/  IMAD.IADD R2, R2, 0x1, -R11 ;  /* 0x0000000102027824 */ /* 0x004fca00078e0a0b */
[----:B------:R0:W-:Y:S02]  /*18a00*/  STL [R1+0x44], R2 ;  /* 0x0000440201007387 */ /* 0x0001e40000100800 */
.L_x_9915:
[----:B------:R-:W-:Y:S01]  /*18a10*/  ULDC.64 UR4, c[0x0][0xa20] ;  /* 0x0002880000047ab9 */ /* 0x000fe20000000a00 */
[C---:B0-----:R-:W-:Y:S01]  /*18a20*/  LOP3.LUT R2, R26.reuse, 0xff000000, RZ, 0xc0, !PT ;  /* 0xff0000001a027812 */ /* 0x041fe200078ec0ff */
[----:B-----5:R-:W-:Y:S01]  /*18a30*/  IMAD.IADD R29, R29, 0x1, R9 ;  /* 0x000000011d1d7824 */ /* 0x020fe200078e0209 */
[----:B------:R-:W-:Y:S02]  /*18a40*/  ISETP.NE.U32.AND P1, PT, RZ, UR4, PT ;  /* 0x00000004ff007c0c */ /* 0x000fe4000bf25070 */
[----:B------:R-:W-:Y:S02]  /*18a50*/  SHF.R.U32.HI R2, RZ, 0x8, R2 ;  /* 0x00000008ff027819 */ /* 0x000fe40000011602 */
[----:B------:R-:W-:Y:S02]  /*18a60*/  ISETP.NE.AND.EX P1, PT, RZ, UR5, PT, P1 ;  /* 0x00000005ff007c0c */ /* 0x000fe4000bf25310 */
[C---:B------:R-:W-:Y:S02]  /*18a70*/  LOP3.LUT R3, R26.reuse, 0xff0000, RZ, 0xc0, !PT ;  /* 0x00ff00001a037812 */ /* 0x040fe400078ec0ff */
[----:B------:R-:W-:Y:S01]  /*18a80*/  LOP3.LUT R17, R26, 0xffff, RZ, 0xc0, !PT ;  /* 0x0000ffff1a117812 */ /* 0x000fe200078ec0ff */
[----:B------:R-:W-:Y:S01]  /*18a90*/  IMAD.MOV.U32 R26, RZ, RZ, R12 ;  /* 0x000000ffff1a7224 */ /* 0x000fe200078e000c */
[----:B------:R-:W-:-:S07]  /*18aa0*/  LEA.HI R2, R3, R2, RZ, 0x10 ;  /* 0x0000000203027211 */ /* 0x000fce00078f80ff */
[----:B------:R-:W-:Y:S05]  /*18ab0*/  @!P1 BRA `(.L_x_9916) ;  /* 0x0000000000109947 */ /* 0x000fea0003800000 */
[----:B------:R-:W-:-:S04]  /*18ac0*/  IADD3 R10, P1, R22, UR4, RZ ;  /* 0x00000004160a7c10 */ /* 0x000fc8000ff3e0ff */
[----:B------:R-:W-:-:S05]  /*18ad0*/  IADD3.X R11, R23, UR5, RZ, P1, !PT ;  /* 0x00000005170b7c10 */ /* 0x000fca0008ffe4ff */
[----:B------:R0:W5:Y:S01]  /*18ae0*/  LDG.E R10, desc[UR60][R10.64] ;  /* 0x0000003c0a0a7981 */ /* 0x000162000c1e1900 */
[----:B------:R-:W-:Y:S05]  /*18af0*/  BRA `(.L_x_9917) ;  /* 0x0000000000107947 */ /* 0x000fea0003800000 */
.L_x_9916:
[----:B------:R-:W-:Y:S05]  /*18b00*/  @!P2 BRA `(.L_x_9917) ;  /* 0x00000000000ca947 */ /* 0x000fea0003800000 */
[----:B------:R-:W2:Y:S04]  /*18b10*/  LDG.E R10, desc[UR60][R6.64] ;  /* 0x0000003c060a7981 */ /* 0x000ea8000c1e1900 */
[----:B------:R-:W2:Y:S02]  /*18b20*/  LDG.E R6, desc[UR60][R6.64+0x4] ;  /* 0x0000043c06067981 */ /* 0x000ea4000c1e1900 */
[----:B--2---:R-:W-:-:S07]  /*18b30*/  IMAD.IADD R10, R6, 0x1, -R10 ;  /* 0x00000001060a7824 */ /* 0x004fce00078e0a0a */
.L_x_9917:
[----:B------:R-:W2:Y:S01]  /*18b40*/  @P0 LDG.E R3, desc[UR60][R4.64] ;  /* 0x0000003c04030981 */ /* 0x000ea2000c1e1900 */
[----:B-----5:R-:W-:-:S03]  /*18b50*/  IMAD.IADD R10, R10, 0x1, -R9 ;  /* 0x000000010a0a7824 */ /* 0x020fc600078e0a09 */
[----:B------:R-:W2:Y:S01]  /*18b60*/  @P0 LDG.E R4, desc[UR60][R4.64+0x4] ;  /* 0x0000043c04040981 */ /* 0x000ea2000c1e1900 */
[----:B------:R-:W-:Y:S01]  /*18b70*/  LOP3.LUT R13, R2, 0xff, RZ, 0xc0, !PT ;  /* 0x000000ff020d7812 */ /* 0x000fe200078ec0ff */
[----:B------:R-:W-:Y:S01]  /*18b80*/  BSSY B0, `(.L_x_9918) ;  /* 0x000002d000007945 */ /* 0x000fe20003800000 */
[----:B------:R-:W-:Y:S01]  /*18b90*/  LOP3.LUT R19, R19, 0xfffffffb, RZ, 0xc0, !PT ;  /* 0xfffffffb13137812 */ /* 0x000fe200078ec0ff */
[----:B--2---:R-:W-:-:S04]  /*18ba0*/  @P0 IMAD.IADD R8, R4, 0x1, -R3 ;  /* 0x0000000104080824 */ /* 0x004fc800078e0a03 */
[----:B------:R-:W-:-:S04]  /*18bb0*/  IMAD.IADD R3, R10, 0x1, R8 ;  /* 0x000000010a037824 */ /* 0x000fc800078e0208 */
[----:B------:R-:W-:-:S04]  /*18bc0*/  VIADD R4, R3, 0x8f ;  /* 0x0000008f03047836 */ /* 0x000fc80000000000 */
[----:B------:R-:W-:Y:S01]  /*18bd0*/  IMAD.HI R4, R4, 0x38e38e39, RZ ;  /* 0x38e38e3904047827 */ /* 0x000fe200078e02ff */
[----:B------:R-:W-:-:S04]  /*18be0*/  ISETP.GE.AND P1, PT, R3, 0x1, PT ;  /* 0x000000010300780c */ /* 0x000fc80003f26270 */
[----:B------:R-:W-:-:S04]  /*18bf0*/  SHF.R.U32.HI R3, RZ, 0x1f, R4 ;  /* 0x0000001fff037819 */ /* 0x000fc80000011604 */
[----:B------:R-:W-:-:S05]  /*18c00*/  LEA.HI.SX32 R12, R4, R3, 0x1b ;  /* 0x00000003040c7211 */ /* 0x000fca00078fdaff */
[----:B------:R1:W-:Y:S04]  /*18c10*/  STL [R1+0x20], R12 ;  /* 0x0000200c01007387 */ /* 0x0003e80000100800 */
[----:B------:R1:W-:Y:S01]  /*18c20*/  STL [R1+0x48], R13 ;  /* 0x0000480d01007387 */ /* 0x0003e20000100800 */
[----:B------:R-:W-:Y:S01]  /*18c30*/  @P1 LOP3.LUT R19, R19, 0x4, RZ, 0xfc, !PT ;  /* 0x0000000413131812 */ /* 0x000fe200078efcff */
[----:B------:R-:W-:Y:S01]  /*18c40*/  IMAD.MOV.U32 R3, RZ, RZ, RZ ;  /* 0x000000ffff037224 */ /* 0x000fe200078e00ff */
[----:B------:R-:W-:Y:S01]  /*18c50*/  SHF.R.U32.HI R4, RZ, 0x10, R2 ;  /* 0x00000010ff047819 */ /* 0x000fe20000011602 */
[----:B------:R-:W-:Y:S06]  /*18c60*/  @!P1 BRA `(.L_x_9919) ;  /* 0x0000000000789947 */ /* 0x000fec0003800000 */
[----:B------:R-:W-:Y:S01]  /*18c70*/  ISETP.NE.AND P1, PT, R4, RZ, PT ;  /* 0x000000ff0400720c */ /* 0x000fe20003f25270 */
[----:B------:R-:W-:-:S03]  /*18c80*/  ULDC UR4, c[0x0][0x9f0] ;  /* 0x00027c0000047ab9 */ /* 0x000fc60000000800 */
[----:B------:R-:W-:-:S04]  /*18c90*/  SEL R5, R4, UR4, P1 ;  /* 0x0000000404057c07 */ /* 0x000fc80008800000 */
        /* <DEDUP_REMOVED lines=22> */
[----:B------:R-:W-:-:S13]  /*18e00*/  ISETP.GE.AND P1, PT, R3, RZ, PT ;  /* 0x000000ff0300720c */ /* 0x000fda0003f26270 */
[----:B------:R-:W-:Y:S01]  /*18e10*/  @!P1 IMAD.MOV R2, RZ, RZ, -R2 ;  /* 0x000000ffff029224 */ /* 0x000fe200078e0a02 */
[----:B------:R-:W-:-:S13]  /*18e20*/  ISETP.NE.AND P1, PT, R5, RZ, PT ;  /* 0x000000ff0500720c */ /* 0x000fda0003f25270 */
[----:B------:R-:W-:-:S05]  /*18e30*/  @!P1 LOP3.LUT R2, RZ, R5, RZ, 0x33, !PT ;  /* 0x00000005ff029212 */ /* 0x000fca00078e33ff */
[----:B------:R-:W-:-:S07]  /*18e40*/  IMAD.MOV.U32 R3, RZ, RZ, R2 ;  /* 0x000000ffff037224 */ /* 0x000fce00078e0002 */
.L_x_9919:
[----:B------:R-:W-:Y:S05]  /*18e50*/  BSYNC B0 ;  /* 0x0000000000007941 */ /* 0x000fea0003800000 */
.L_x_9918:
[----:B------:R-:W-:Y:S01]  /*18e60*/  IMAD R2, R13, R3, RZ ;  /* 0x000000030d027224 */ /* 0x000fe200078e02ff */
[----:B------:R-:W-:Y:S01]  /*18e70*/  BSSY B0, `(.L_x_9920) ;  /* 0x0000157000007945 */ /* 0x000fe20003800000 */
[----:B------:R-:W-:-:S03]  /*18e80*/  PLOP3.LUT P5, PT, PT, PT, PT, 0x80, 0x0 ;  /* 0x000000000000781c */ /* 0x000fc60003faf070 */
[C---:B------:R-:W-:Y:S01]  /*18e90*/  VIADDMNMX R3, R2.reuse, R3, R12, PT ;  /* 0x0000000302037246 */ /* 0x040fe2000380010c */
[----:B------:R-:W-:-:S04]  /*18ea0*/  IMAD R2, R2, 0x90, -R10 ;  /* 0x0000009002027824 */ /* 0x000fc800078e0a0a */
[----:B------:R-:W-:Y:S01]  /*18eb0*/  IMAD R3, R3, 0x90, -R10 ;  /* 0x0000009003037824 */ /* 0x000fe200078e0a0a */
[----:B------:R-:W-:-:S04]  /*18ec0*/  VIMNMX R2, RZ, R2, !PT ;  /* 0x00000002ff027248 */ /* 0x000fc80007fe0100 */
[----:B------:R-:W-:-:S04]  /*18ed0*/  VIMNMX R3, R3, R8, PT ;  /* 0x0000000803037248 */ /* 0x000fc80003fe0100 */
[----:B------:R-:W-:-:S13]  /*18ee0*/  ISETP.GT.AND P1, PT, R3, R2, PT ;  /* 0x000000020300720c */ /* 0x000fda0003f24270 */
[----:B------:R-:W-:Y:S02]  /*18ef0*/  @P1 VIADD R5, R3, 0x8f ;  /* 0x0000008f03051836 */ /* 0x000fe40000000000 */
[----:B------:R-:W-:-:S04]  /*18f00*/  IMAD.WIDE.U32 R2, R2, 0x38e38e39, RZ ;  /* 0x38e38e3902027825 */ /* 0x000fc800078e00ff */
[----:B------:R-:W-:Y:S01]  /*18f10*/  @P1 IMAD.HI R2, R5, 0x38e38e39, RZ ;  /* 0x38e38e3905021827 */ /* 0x000fe200078e02ff */
[----:B------:R-:W-:-:S04]  /*18f20*/  SHF.R.U32.HI R3, RZ, 0x5, R3 ;  /* 0x00000005ff037819 */ /* 0x000fc80000011603 */
[----:B------:R-:W-:Y:S01]  /*18f30*/  @P1 SHF.R.U32.HI R6, RZ, 0x1f, R2 ;  /* 0x0000001fff061819 */ /* 0x000fe20000011602 */
[----:B------:R-:W-:-:S03]  /*18f40*/  IMAD.MOV.U32 R5, RZ, RZ, R3 ;  /* 0x000000ffff057224 */ /* 0x000fc600078e0003 */
[----:B------:R-:W-:-:S04]  /*18f50*/  @P1 LEA.HI.SX32 R5, R2, R6, 0x1b ;  /* 0x0000000602051211 */ /* 0x000fc800078fdaff */
[----:B------:R-:W-:-:S13]  /*18f60*/  ISETP.GT.AND P1, PT, R5, R3, PT ;  /* 0x000000030500720c */ /* 0x000fda0003f24270 */
[----:B------:R-:W-:Y:S05]  /*18f70*/  @!P1 BRA `(.L_x_9921) ;  /* 0x0000001400189947 */ /* 0x000fea0003800000 */
[----:B------:R-:W-:Y:S01]  /*18f80*/  UMOV UR4, 0xffffffff ;  /* 0xffffffff00047882 */ /* 0x000fe20000000000 */
[----:B------:R-:W-:Y:S02]  /*18f90*/  SEL R2, R26, RZ, !P0 ;  /* 0x000000ff1a027207 */ /* 0x000fe40004000000 */
[----:B------:R-:W-:Y:S05]  /*18fa0*/  BRA.DIV UR4, `(.L_x_9922) ;  /* 0x0000007604447947 */ /* 0x000fea000b800000 */
[----:B------:R-:W2:Y:S02]  /*18fb0*/  S2R R6, SR_TID.X ;  /* 0x0000000000067919 */ /* 0x000ea40000002100 */
[----:B--2---:R-:W-:-:S04]  /*18fc0*/  SHF.R.U32.HI R6, RZ, 0x5, R6 ;  /* 0x00000005ff067819 */ /* 0x004fc80000011606 */
[----:B------:R-:W-:-:S05]  /*18fd0*/  LOP3.LUT R6, R6, 0x3, RZ, 0xc0, !PT ;  /* 0x0000000306067812 */ /* 0x000fca00078ec0ff */
[----:B------:R2:W3:Y:S02]  /*18fe0*/  SHFL.IDX PT, R14, R6, RZ, 0x1f ;  /* 0x00001fff060e7589 */ /* 0x0004e400000e0000 */
.L_x_10119:
[----:B---3--:R-:W-:Y:S02]  /*18ff0*/  ISETP.NE.AND P0, PT, R14, RZ, PT ;  /* 0x000000ff0e00720c */ /* 0x008fe40003f05270 */
[----:B------:R-:W-:-:S11]  /*19000*/  PLOP3.LUT P2, PT, PT, PT, PT, 0x8, 0x0 ;  /* 0x000000000000781c */ /* 0x000fd60003f4e170 */
[----:B------:R-:W-:Y:S05]  /*19010*/  @P0 BRA `(.L_x_9923) ;  /* 0x00000000000c0947 */ /* 0x000fea0003800000 */
[----:B------:R-:W-:-:S03]  /*19020*/  UMOV UR4, 0xffffffff ;  /* 0xffffffff00047882 */ /* 0x000fc60000000000 */
[----:B------:R-:W-:Y:S05]  /*19030*/  BRA.DIV UR4, `(.L_x_9924) ;  /* 0x0000007604547947 */ /* 0x000fea000b800000 */
[----:B------:R-:W-:-:S13]  /*19040*/  ELECT P2, URZ, PT ;  /* 0x00000000003f782f */ /* 0x000fda0003840000 */
.L_x_9923:
[----:B--2---:R-:W2:Y:S01]  /*19050*/  LDL R6, [R1+0x40] ;  /* 0x0000400001067983 */ /* 0x004ea20000100800 */
[----:B------:R-:W-:Y:S01]  /*19060*/  BSSY B1, `(.L_x_9925) ;  /* 0x0000008000017945 */ /* 0x000fe20003800000 */
[----:B--2---:R-:W-:-:S05]  /*19070*/  VIADD R6, R6, 0x1 ;  /* 0x0000000106067836 */ /* 0x004fca0000000000 */
[----:B------:R-:W-:-:S04]  /*19080*/  LEA.HI R7, R6, R6, RZ, 0x1 ;  /* 0x0000000606077211 */ /* 0x000fc800078f08ff */
[----:B------:R-:W-:-:S05]  /*19090*/  LOP3.LUT R7, R7, 0xfffffffe, RZ, 0xc0, !PT ;  /* 0xfffffffe07077812 */ /* 0x000fca00078ec0ff */
[----:B------:R-:W-:-:S05]  /*190a0*/  IMAD.IADD R6, R6, 0x1, -R7 ;  /* 0x0000000106067824 */ /* 0x000fca00078e0a07 */
[----:B------:R-:W-:-:S04]  /*190b0*/  SHF.L.U32 R6, R6, 0x1f, RZ ;  /* 0x0000001f06067819 */ /* 0x000fc800000006ff */
[----:B------:R-:W2:Y:S02]  /*190c0*/  SYNCS.PHASECHK.TRANS64.TRYWAIT P0, [R16+URZ+0x31c20], R6 ;  /* 0x031c2006100075a7 */ /* 0x000ea4000800017f */
[----:B--2---:R-:W-:Y:S05]  /*190d0*/  @!P0 BRA `(.L_x_9926) ;  /* 0x0000007400508947 */ /* 0x004fea0003800000 */
.L_x_10122:
[----:B------:R-:W-:Y:S05]  /*190e0*/  BSYNC B1 ;  /* 0x0000000000017941 */ /* 0x000fea0003800000 */
.L_x_9925:
[----:B------:R-:W-:Y:S04]  /*190f0*/  BSSY B1, `(.L_x_9927) ;  /* 0x000008a000017945 */ /* 0x000fe80003800000 */
[----:B------:R-:W-:Y:S05]  /*19100*/  @!P2 BRA `(.L_x_9928) ;  /* 0x000000080020a947 */ /* 0x000fea0003800000 */
[----:B------:R-:W3:Y:S04]  /*19110*/  LDL R9, [R1] ;  /* 0x0000000001097983 */ /* 0x000ee80000100800 */
[----:B------:R-:W0:Y:S01]  /*19120*/  LDL R8, [R1+0x4] ;  /* 0x0000040001087983 */ /* 0x000e220000100800 */
[----:B------:R-:W4:Y:S01]  /*19130*/  S2R R7, SR_TID.X ;  /* 0x0000000000077919 */ /* 0x000f220000002100 */
[----:B------:R-:W-:Y:S01]  /*19140*/  BSSY B2, `(.L_x_9929) ;  /* 0x0000007000027945 */ /* 0x000fe20003800000 */
[----:B----4-:R-:W-:-:S04]  /*19150*/  LOP3.LUT R7, R7, 0x7f, RZ, 0xc0, !PT ;  /* 0x0000007f07077812 */ /* 0x010fc800078ec0ff */
[----:B------:R-:W-:Y:S01]  /*19160*/  ISETP.NE.AND P4, PT, R7, RZ, PT ;  /* 0x000000ff0700720c */ /* 0x000fe20003f85270 */
[----:B---3--:R-:W-:Y:S01]  /*19170*/  IMAD R9, R9, 0x8, R16 ;  /* 0x0000000809097824 */ /* 0x008fe200078e0210 */
[----:B0-----:R-:W-:-:S04]  /*19180*/  SHF.L.U32 R11, R8, 0x1f, RZ ;  /* 0x0000001f080b7819 */ /* 0x001fc800000006ff */
[----:B------:R-:W0:Y:S02]  /*19190*/  SYNCS.PHASECHK.TRANS64.TRYWAIT P0, [R9+URZ+0x31ca0], R11 ;  /* 0x031ca00b090075a7 */ /* 0x000e24000800017f */
[----:B0-----:R-:W-:Y:S05]  /*191a0*/  @!P0 BRA `(.L_x_9930) ;  /* 0x0000007400308947 */ /* 0x001fea0003800000 */
.L_x_10123:
[----:B------:R-:W-:Y:S05]  /*191b0*/  BSYNC B2 ;  /* 0x0000000000027941 */ /* 0x000fea0003800000 */
.L_x_9929:
[----:B------:R-:W-:Y:S04]  /*191c0*/  BSSY B2, `(.L_x_9931) ;  /* 0x0000007000027945 */ /* 0x000fe80003800000 */
[----:B------:R-:W-:Y:S05]  /*191d0*/  @P4 BRA `(.L_x_9932) ;  /* 0x0000000000144947 */ /* 0x000fea0003800000 */
[----:B------:R-:W-:Y:S01]  /*191e0*/  LOP3.LUT P0, RZ, R19, 0x1, RZ, 0xc0, !PT ;  /* 0x0000000113ff7812 */ /* 0x000fe2000780c0ff */
[----:B--2---:R-:W-:-:S04]  /*191f0*/  IMAD.MOV.U32 R6, RZ, RZ, 0x6c00 ;  /* 0x00006c00ff067424 */ /* 0x004fc800078e00ff */
[----:B------:R3:W-:Y:S08]  /*19200*/  SYNCS.ARRIVE.TRANS64 RZ, [R9+URZ+0x31c90], R6 ;  /* 0x031c900609ff79a7 */ /* 0x0007f0000800003f */
[----:B------:R-:W-:Y:S05]  /*19210*/  @!P0 BRA `(.L_x_9932) ;  /* 0x0000000000048947 */ /* 0x000fea0003800000 */
[----:B------:R-:W-:Y:S01]  /*19220*/  BPT.TRAP 0x1 ;  /* 0x000000040000795c */ /* 0x000fe20000300000 */
.L_x_9932:
[----:B------:R-:W-:Y:S05]  /*19230*/  BSYNC B2 ;  /* 0x0000000000027941 */ /* 0x000fea0003800000 */
.L_x_9931:
[----:B--23--:R-:W2:Y:S01]  /*19240*/  LDL R6, [R1] ;  /* 0x0000000001067983 */ /* 0x00cea20000100800 */
[----:B-1----:R-:W-:Y:S01]  /*19250*/  IMAD.MOV.U32 R12, RZ, RZ, RZ ;  /* 0x000000ffff0c7224 */ /* 0x002fe200078e00ff */
        /* <DEDUP_REMOVED lines=11> */
.L_x_9933:
        /* <DEDUP_REMOVED lines=16> */
.L_x_9934:
        /* <DEDUP_REMOVED lines=16> */
.L_x_9935:
        /* <DEDUP_REMOVED lines=13> */
.L_x_10124:
[----:B------:R-:W-:Y:S05]  /*195e0*/  BSYNC B2 ;  /* 0x0000000000027941 */ /* 0x000fea0003800000 */
.L_x_9936:
[----:B------:R-:W-:Y:S01]  /*195f0*/  BSSY B2, `(.L_x_9938) ;  /* 0x0000009000027945 */ /* 0x000fe20003800000 */
[----:B------:R-:W-:Y:S02]  /*19600*/  IMAD.MOV.U32 R10, RZ, RZ, 0x0 ;  /* 0x00000000ff0a7424 */ /* 0x000fe400078e00ff */
[----:B01----:R-:W-:Y:S01]  /*19610*/  IMAD.MOV.U32 R11, RZ, RZ, 0x12f00000 ;  /* 0x12f00000ff0b7424 */ /* 0x003fe200078e00ff */
[----:B------:R-:W-:Y:S06]  /*19620*/  @P4 BRA `(.L_x_9939) ;  /* 0x0000000000144947 */ /* 0x000fec0003800000 */
[----:B------:R-:W-:Y:S01]  /*19630*/  LOP3.LUT P0, RZ, R19, 0x1, RZ, 0xc0, !PT ;  /* 0x0000000113ff7812 */ /* 0x000fe2000780c0ff */
[----:B------:R-:W-:-:S04]  /*19640*/  IMAD.MOV.U32 R6, RZ, RZ, 0x6c00 ;  /* 0x00006c00ff067424 */ /* 0x000fc800078e00ff */
[----:B------:R0:W-:Y:S08]  /*19650*/  SYNCS.ARRIVE.TRANS64 RZ, [R9+URZ+0x31cb0], R6 ;  /* 0x031cb00609ff79a7 */ /* 0x0001f0000800003f */
[----:B------:R-:W-:Y:S05]  /*19660*/  @!P0 BRA `(.L_x_9939) ;  /* 0x0000000000048947 */ /* 0x000fea0003800000 */
[----:B------:R-:W-:Y:S01]  /*19670*/  BPT.TRAP 0x1 ;  /* 0x000000040000795c */ /* 0x000fe20000300000 */
.L_x_9939:
[----:B------:R-:W-:Y:S05]  /*19680*/  BSYNC B2 ;  /* 0x0000000000027941 */ /* 0x000fea0003800000 */
.L_x_9938:
[----:B------:R-:W-:Y:S01]  /*19690*/  R2UR UR10, R12 ;  /* 0x000000000c0a72ca */ /* 0x000fe200000e0000 */
[----:B------:R-:W-:Y:S01]  /*196a0*/  UIADD3 UR4, UP0, UR36, 0x670, URZ ;  /* 0x0000067024047890 */ /* 0x000fe2000ff1e03f */
[----:B------:R-:W-:Y:S01]  /*196b0*/  R2UR UR6, R10 ;  /* 0x000000000a0672ca */ /* 0x000fe200000e0000 */
[----:B0-----:R-:W-:Y:S01]  /*196c0*/  VIADD R9, R9, 0x31cb0 ;  /* 0x00031cb009097836 */ /* 0x001fe20000000000 */
[----:B------:R-:W-:Y:S01]  /*196d0*/  R2UR UR7, R11 ;  /* 0x000000000b0772ca */ /* 0x000fe200000e0000 */
[----:B------:R-:W-:Y:S01]  /*196e0*/  VIADD R6, R7, 0x200 ;  /* 0x0000020007067836 */ /* 0x000fe20000000000 */
[----:B------:R-:W-:Y:S01]  /*196f0*/  PLOP3.LUT P0, PT, PT, PT, PT, 0x80, 0x0 ;  /* 0x000000000000781c */ /* 0x000fe20003f0f070 */
[----:B------:R-:W-:-:S12]  /*19700*/  UIADD3.X UR5, URZ, UR37, URZ, UP0, !UPT ;  /* 0x000000253f057290 */ /* 0x000fd800087fe43f */
.L_x_9940:
        /* <DEDUP_REMOVED lines=15> */
.L_x_9941:
        /* <DEDUP_REMOVED lines=15> */
.L_x_9942:
        /* <DEDUP_REMOVED lines=10> */
.L_x_9928:
[----:B------:R-:W-:Y:S05]  /*19990*/  BSYNC B1 ;  /* 0x0000000000017941 */ /* 0x000fea0003800000 */
.L_x_9927:
[----:B--2---:R-:W2:Y:S04]  /*199a0*/  LDL.LU R6, [R1] ;  /* 0x0000000001067983 */ /* 0x004ea80000300800 */
[----:B------:R-:W3:Y:S01]  /*199b0*/  LDL.LU R10, [R1+0x4] ;  /* 0x00000400010a7983 */ /* 0x000ee20000300800 */
[----:B------:R-:W-:Y:S01]  /*199c0*/  PLOP3.LUT P5, PT, PT, PT, PT, 0x8, 0x0 ;  /* 0x000000000000781c */ /* 0x000fe20003fae170 */
[----:B--2---:R-:W-:-:S05]  /*199d0*/  VIADD R6, R6, 0x1 ;  /* 0x0000000106067836 */ /* 0x004fca0000000000 */
[----:B------:R-:W-:-:S04]  /*199e0*/  ISETP.NE.AND P0, PT, R6, 0x2, PT ;  /* 0x000000020600780c */ /* 0x000fc80003f05270 */
[----:B------:R-:W-:-:S04]  /*199f0*/  SEL R7, RZ, 0x1, P0 ;  /* 0x00000001ff077807 */ /* 0x000fc80000000000 */
[----:B---3--:R-:W-:-:S05]  /*19a00*/  LOP3.LUT R10, R10, R7, RZ, 0x3c, !PT ;  /* 0x000000070a0a7212 */ /* 0x008fca00078e3cff */
[----:B------:R2:W-:Y:S02]  /*19a10*/  STL [R1+0x4], R10 ;  /* 0x0000040a01007387 */ /* 0x0005e40000100800 */
[----:B--2---:R-:W-:Y:S01]  /*19a20*/  VIADD R10, R5, 0xfffffffe ;  /* 0xfffffffe050a7836 */ /* 0x004fe20000000000 */
[----:B------:R-:W-:-:S04]  /*19a30*/  SEL R5, R6, RZ, P0 ;  /* 0x000000ff06057207 */ /* 0x000fc80000000000 */
[----:B------:R-:W-:Y:S01]  /*19a40*/  ISETP.GE.AND P0, PT, R10, R3, PT ;  /* 0x000000030a00720c */ /* 0x000fe20003f06270 */
[----:B------:R2:W-:-:S12]  /*19a50*/  STL [R1], R5 ;  /* 0x0000000501007387 */ /* 0x0005d80000100800 */
[----:B--2---:R-:W-:Y:S05]  /*19a60*/  @!P0 BRA `(.L_x_9921) ;  /* 0x00000008005c8947 */ /* 0x004fea0003800000 */
.L_x_9959:
[----:B------:R-:W-:Y:S05]  /*19a70*/  YIELD ;  /* 0x0000000000007946 */ /* 0x000fea0003800000 */
[----:B------:R-:W-:Y:S04]  /*19a80*/  BSSY B1, `(.L_x_9943) ;  /* 0x0000089000017945 */ /* 0x000fe80003800000 */
[----:B--2---:R-:W-:Y:S05]  /*19a90*/  @!P2 BRA `(.L_x_9944) ;  /* 0x00000008001ca947 */ /* 0x004fea0003800000 */
[----:B------:R-:W2:Y:S04]  /*19aa0*/  LDL R6, [R1] ;  /* 0x0000000001067983 */ /* 0x000ea80000100800 */
[----:B------:R-:W3:Y:S01]  /*19ab0*/  LDL R5, [R1+0x4] ;  /* 0x0000040001057983 */ /* 0x000ee20000100800 */
[----:B------:R-:W-:Y:S01]  /*19ac0*/  BSSY B2, `(.L_x_9945) ;  /* 0x0000005000027945 */ /* 0x000fe20003800000 */
[----:B--2---:R-:W-:Y:S01]  /*19ad0*/  IMAD R9, R6, 0x8, R16 ;  /* 0x0000000806097824 */ /* 0x004fe200078e0210 */
[----:B---3--:R-:W-:-:S04]  /*19ae0*/  SHF.L.U32 R8, R5, 0x1f, RZ ;  /* 0x0000001f05087819 */ /* 0x008fc800000006ff */
[----:B------:R-:W2:Y:S02]  /*19af0*/  SYNCS.PHASECHK.TRANS64.TRYWAIT P0, [R9+URZ+0x31ca0], R8 ;  /* 0x031ca008090075a7 */ /* 0x000ea4000800017f */
[----:B--2---:R-:W-:Y:S05]  /*19b00*/  @!P0 BRA `(.L_x_9946) ;  /* 0x0000006c00008947 */ /* 0x004fea0003800000 */
.L_x_10125:
[----:B------:R-:W-:Y:S05]  /*19b10*/  BSYNC B2 ;  /* 0x0000000000027941 */ /* 0x000fea0003800000 */
.L_x_9945:
[----:B------:R-:W3:Y:S01]  /*19b20*/  S2R R5, SR_TID.X ;  /* 0x0000000000057919 */ /* 0x000ee20000002100 */
[----:B------:R-:W-:Y:S01]  /*19b30*/  BSSY B2, `(.L_x_9947) ;  /* 0x0000009000027945 */ /* 0x000fe20003800000 */
[----:B---3--:R-:W-:-:S04]  /*19b40*/  LOP3.LUT R5, R5, 0x7f, RZ, 0xc0, !PT ;  /* 0x0000007f05057812 */ /* 0x008fc800078ec0ff */
[----:B------:R-:W-:-:S13]  /*19b50*/  ISETP.NE.AND P1, PT, R5, RZ, PT ;  /* 0x000000ff0500720c */ /* 0x000fda0003f25270 */
[----:B------:R-:W-:Y:S05]  /*19b60*/  @P1 BRA `(.L_x_9948) ;  /* 0x0000000000141947 */ /* 0x000fea0003800000 */
[----:B------:R-:W-:Y:S01]  /*19b70*/  LOP3.LUT P0, RZ, R19, 0x1, RZ, 0xc0, !PT ;  /* 0x0000000113ff7812 */ /* 0x000fe2000780c0ff */
[----:B------:R-:W-:-:S04]  /*19b80*/  IMAD.MOV.U32 R5, RZ, RZ, 0x6c00 ;  /* 0x00006c00ff057424 */ /* 0x000fc800078e00ff */
[----:B------:R3:W-:Y:S08]  /*19b90*/  SYNCS.ARRIVE.TRANS64 RZ, [R9+URZ+0x31c90], R5 ;  /* 0x031c900509ff79a7 */ /* 0x0007f0000800003f */
[----:B------:R-:W-:Y:S05]  /*19ba0*/  @!P0 BRA `(.L_x_9948) ;  /* 0x0000000000048947 */ /* 0x000fea0003800000 */
[----:B------:R-:W-:Y:S01]  /*19bb0*/  BPT.TRAP 0x1 ;  /* 0x000000040000795c */ /* 0x000fe20000300000 */
.L_x_9948:
[----:B------:R-:W-:Y:S05]  /*19bc0*/  BSYNC B2 ;  /* 0x0000000000027941 */ /* 0x000fea0003800000 */
.L_x_9947:
[----:B---3--:R-:W3:Y:S01]  /*19bd0*/  LDL R5, [R1] ;  /* 0x0000000001057983 */ /* 0x008ee20000100800 */
        /* <DEDUP_REMOVED lines=8> */
[----:B---3--:R-:W-:Y:S02]  /*19c60*/  IMAD R7, R5, 0x6c00, R16 ;  /* 0x00006c0005077824 */ /* 0x008fe400078e0210 */
[----:B------:R-:W-:-:S02]  /*19c70*/  VIADD R5, R9, 0x31c90 ;  /* 0x00031c9009057836 */ /* 0x000fc40000000000 */
[----:B0-----:R-:W-:-:S08]  /*19c80*/  VIADD R11, R7, 0x16a00 ;  /* 0x00016a00070b7836 */ /* 0x001fd00000000000 */
.L_x_9949:
        /* <DEDUP_REMOVED lines=16> */
.L_x_9950:
        /* <DEDUP_REMOVED lines=16> */
.L_x_9951:
        /* <DEDUP_REMOVED lines=13> */
.L_x_10126:
[----:B------:R-:W-:Y:S05]  /*19f60*/  BSYNC B2 ;  /* 0x0000000000027941 */ /* 0x000fea0003800000 */
.L_x_9952:
[----:B------:R-:W-:Y:S01]  /*19f70*/  BSSY B2, `(.L_x_9954) ;  /* 0x0000009000027945 */ /* 0x000fe20003800000 */
[----:B-1----:R-:W-:Y:S02]  /*19f80*/  IMAD.MOV.U32 R12, RZ, RZ, 0x0 ;  /* 0x00000000ff0c7424 */ /* 0x002fe400078e00ff */
[----:B------:R-:W-:Y:S01]  /*19f90*/  IMAD.MOV.U32 R13, RZ, RZ, 0x12f00000 ;  /* 0x12f00000ff0d7424 */ /* 0x000fe200078e00ff */
[----:B------:R-:W-:Y:S06]  /*19fa0*/  @P1 BRA `(.L_x_9955) ;  /* 0x0000000000141947 */ /* 0x000fec0003800000 */
[----:B------:R-:W-:Y:S01]  /*19fb0*/  LOP3.LUT P0, RZ, R19, 0x1, RZ, 0xc0, !PT ;  /* 0x0000000113ff7812 */ /* 0x000fe2000780c0ff */
[----:B------:R-:W-:-:S04]  /*19fc0*/  IMAD.MOV.U32 R5, RZ, RZ, 0x6c00 ;  /* 0x00006c00ff057424 */ /* 0x000fc800078e00ff */
[----:B------:R1:W-:Y:S08]  /*19fd0*/  SYNCS.ARRIVE.TRANS64 RZ, [R9+URZ+0x31cb0], R5 ;  /* 0x031cb00509ff79a7 */ /* 0x0003f0000800003f */
[----:B------:R-:W-:Y:S05]  /*19fe0*/  @!P0 BRA `(.L_x_9955) ;  /* 0x0000000000048947 */ /* 0x000fea0003800000 */
[----:B------:R-:W-:Y:S01]  /*19ff0*/  BPT.TRAP 0x1 ;  /* 0x000000040000795c */ /* 0x000fe20000300000 */
.L_x_9955:
[----:B------:R-:W-:Y:S05]  /*1a000*/  BSYNC B2 ;  /* 0x0000000000027941 */ /* 0x000fea0003800000 */
.L_x_9954:
        /* <DEDUP_REMOVED lines=8> */
.L_x_9956:
        /* <DEDUP_REMOVED lines=15> */
.L_x_9957:
        /* <DEDUP_REMOVED lines=15> */
.L_x_9958:
        /* <DEDUP_REMOVED lines=10> */
.L_x_9944:
[----:B------:R-:W-:Y:S05]  /*1a310*/  BSYNC B1 ;  /* 0x0000000000017941 */ /* 0x000fea0003800000 */
.L_x_9943:
[----:B------:R-:W2:Y:S04]  /*1a320*/  LDL.LU R5, [R1] ;  /* 0x0000000001057983 */ /* 0x000ea80000300800 */
        /* <DEDUP_REMOVED lines=9> */
[----:B------:R2:W-:Y:S06]  /*1a3c0*/  STL [R1], R5 ;  /* 0x0000000501007387 */ /* 0x0005ec0000100800 */
[----:B------:R-:W-:Y:S05]  /*1a3d0*/  @P0 BRA `(.L_x_9959) ;  /* 0xfffffff400a40947 */ /* 0x000fea000383ffff */
.L_x_9921:
[----:B------:R-:W-:Y:S05]  /*1a3e0*/  BSYNC B0 ;  /* 0x0000000000007941 */ /* 0x000fea0003800000 */
.L_x_9920:
[----:B------:R3:W5:Y:S01]  /*1a3f0*/  LDL R7, [R1+0x20] ;  /* 0x0000200001077983 */ /* 0x0007620000100800 */
[----:B------:R-:W-:Y:S01]  /*1a400*/  LOP3.LUT P0, RZ, R19, 0x4, RZ, 0xc0, !PT ;  /* 0x0000000413ff7812 */ /* 0x000fe2000780c0ff */
[----:B------:R-:W-:Y:S05]  /*1a410*/  @!P5 WARPSYNC.ALL ;  /* 0x000000000000d948 */ /* 0x000fea0003800000 */
[----:B------:R3:W-:Y:S01]  /*1a420*/  STL [R1+0x2c], RZ ;  /* 0x00002cff01007387 */ /* 0x0007e20000100800 */
[----:B------:R-:W-:Y:S01]  /*1a430*/  BSSY B0, `(.L_x_9960) ;  /* 0x000001f000007945 */ /* 0x000fe20003800000 */
[----:B------:R-:W-:Y:S06]  /*1a440*/  @!P5 BAR.SYNC.DEFER_BLOCKING 0xc, 0x200 ;  /* 0x030800000000db1d */ /* 0x000fec0000010000 */
[----:B---3--:R-:W-:Y:S05]  /*1a450*/  @!P0 BRA `(.L_x_9961) ;  /* 0x0000000000708947 */ /* 0x008fea0003800000 */
[----:B------:R-:W-:-:S13]  /*1a460*/  ISETP.NE.AND P0, PT, R4, RZ, PT ;  /* 0x000000ff0400720c */ /* 0x000fda0003f05270 */
[----:B------:R-:W3:Y:S02]  /*1a470*/  @!P0 LDC R4, c[0x0][0x9f0] ;  /* 0x00027c00ff048b82 */ /* 0x000ee40000000800 */
[-C--:B---3--:R-:W-:Y:S02]  /*1a480*/  IABS R0, R4.reuse ;  /* 0x0000000400007213 */ /* 0x088fe40000000000 */
[----:B------:R-:W-:Y:S02]  /*1a490*/  IABS R6, R4 ;  /* 0x0000000400067213 */ /* 0x000fe40000000000 */
[----:B------:R-:W3:Y:S03]  /*1a4a0*/  I2F.RP R2, R0 ;  /* 0x0000000000027306 */ /* 0x000ee60000209400 */
[----:B------:R-:W-:-:S05]  /*1a4b0*/  IMAD.MOV R6, RZ, RZ, -R6 ;  /* 0x000000ffff067224 */ /* 0x000fca00078e0a06 */
[----:B---3--:R-:W3:Y:S02]  /*1a4c0*/  MUFU.RCP R2, R2 ;  /* 0x0000000200027308 */ /* 0x008ee40000001000 */
[----:B---3--:R-:W-:-:S06]  /*1a4d0*/  VIADD R2, R2, 0xffffffe ;  /* 0x0ffffffe02027836 */ /* 0x008fcc0000000000 */
[----:B------:R-:W3:Y:S02]  /*1a4e0*/  F2I.FTZ.U32.TRUNC.NTZ R3, R2 ;  /* 0x0000000200037305 */ /* 0x000ee4000021f000 */
[----:B---3--:R-:W-:-:S04]  /*1a4f0*/  IMAD.MOV R2, RZ, RZ, -R3 ;  /* 0x000000ffff027224 */ /* 0x008fc800078e0a03 */
[----:B--2---:R-:W-:Y:S02]  /*1a500*/  IMAD R5, R2, R0, RZ ;  /* 0x0000000002057224 */ /* 0x004fe400078e02ff */
[----:B------:R-:W-:-:S04]  /*1a510*/  IMAD.MOV.U32 R2, RZ, RZ, RZ ;  /* 0x000000ffff027224 */ /* 0x000fc800078e00ff */
[----:B------:R-:W-:Y:S01]  /*1a520*/  IMAD.HI.U32 R5, R3, R5, R2 ;  /* 0x0000000503057227 */ /* 0x000fe200078e0002 */
[----:B-----5:R-:W-:-:S04]  /*1a530*/  IADD3 R3, R7, -0x1, R4 ;  /* 0xffffffff07037810 */ /* 0x020fc80007ffe004 */
        /* <DEDUP_REMOVED lines=14> */
.L_x_9961:
[----:B------:R-:W-:Y:S05]  /*1a620*/  BSYNC B0 ;  /* 0x0000000000007941 */ /* 0x000fea0003800000 */
.L_x_9960:
[----:B------:R-:W4:Y:S04]  /*1a630*/  LDL R0, [R1+0x2c] ;  /* 0x00002c0001007983 */ /* 0x000f280000100800 */
[----:B------:R-:W4:Y:S01]  /*1a640*/  LDL R2, [R1+0x48] ;  /* 0x0000480001027983 */ /* 0x000f220000100800 */
[----:B------:R-:W-:Y:S01]  /*1a650*/  BSSY B7, `(.L_x_9962) ;  /* 0x000041a000077945 */ /* 0x000fe20003800000 */
[----:B----4-:R-:W-:-:S05]  /*1a660*/  IMAD R2, R2, R0, RZ ;  /* 0x0000000002027224 */ /* 0x010fca00078e02ff */
[----:B-----5:R-:W-:Y:S01]  /*1a670*/  VIADDMNMX R0, R2, R0, R7, PT ;  /* 0x0000000002007246 */ /* 0x020fe20003800107 */
        /* <DEDUP_REMOVED lines=8> */
[----:B--23--:R-:W2:Y:S01]  /*1a700*/  S2R R5, SR_LANEID ;  /* 0x0000000000057919 */ /* 0x00cea20000000000 */
[----:B------:R-:W-:Y:S01]  /*1a710*/  VOTEU.ANY UR4, UPT, PT ;  /* 0x0000000000047886 */ /* 0x000fe200038e0100 */
[----:B------:R-:W3:Y:S01]  /*1a720*/  LDC.64 R2, c[0x0][0xc60] ;  /* 0x00031800ff027b82 */ /* 0x000ee20000000a00 */
[----:B------:R-:W2:Y:S02]  /*1a730*/  FLO.U32 R0, UR4 ;  /* 0x0000000400007d00 */ /* 0x000ea400080e0000 */
[----:B--2---:R-:W-:-:S06]  /*1a740*/  ISETP.EQ.U32.AND P0, PT, R0, R5, PT ;  /* 0x000000050000720c */ /* 0x004fcc0003f02070 */
[----:B------:R-:W3:Y:S07]  /*1a750*/  POPC R5, UR4 ;  /* 0x0000000400057d09 */ /* 0x000eee0008000000 */
[----:B---3--:R-:W2:Y:S01]  /*1a760*/  @P0 ATOMG.E.ADD.STRONG.GPU PT, R3, desc[UR60][R2.64], R5 ;  /* 0x00000005020309a8 */ /* 0x008ea200081ee1fc */
[----:B------:R-:W3:Y:S02]  /*1a770*/  S2R R4, SR_LTMASK ;  /* 0x0000000000047919 */ /* 0x000ee40000003900 */
[----:B---3--:R-:W-:-:S04]  /*1a780*/  LOP3.LUT R4, R4, UR4, RZ, 0xc0, !PT ;  /* 0x0000000404047c12 */ /* 0x008fc8000f8ec0ff */
[----:B------:R-:W3:Y:S01]  /*1a790*/  POPC R7, R4 ;  /* 0x0000000400077309 */ /* 0x000ee20000000000 */
[----:B--2---:R-:W3:Y:S02]  /*1a7a0*/  SHFL.IDX PT, R0, R3, R0, 0x1f ;  /* 0x00001f0003007589 */ /* 0x004ee400000e0000 */
[----:B---3--:R-:W-:Y:S01]  /*1a7b0*/  IADD3 R24, R0, UR38, R7 ;  /* 0x0000002600187c10 */ /* 0x008fe2000fffe007 */
[----:B------:R-:W-:Y:S06]  /*1a7c0*/  BRA `(.L_x_9964) ;  /* 0x0000004000087947 */ /* 0x000fec0003800000 */
.L_x_9963:
        /* <DEDUP_REMOVED lines=9> */
[----:B------:R-:W4:Y:S01]  /*1a860*/  LDC.64 R2, c[0x4][R2] ;  /* 0x0100000002027b82 */ /* 0x000f220000000a00 */
[----:B--23--:R-:W-:Y:S02]  /*1a870*/  IMAD.U32 R5, RZ, RZ, UR7 ;  /* 0x00000007ff057e24 */ /* 0x00cfe4000f8e00ff */
[----:B------:R-:W-:Y:S02]  /*1a880*/  IMAD.U32 R6, RZ, RZ, UR8 ;  /* 0x00000008ff067e24 */ /* 0x000fe4000f8e00ff */
[----:B------:R-:W-:-:S02]  /*1a890*/  IMAD.U32 R7, RZ, RZ, UR9 ;  /* 0x00000009ff077e24 */ /* 0x000fc4000f8e00ff */
[----:B------:R-:W-:Y:S02]  /*1a8a0*/  IMAD.U32 R10, RZ, RZ, UR4 ;  /* 0x00000004ff0a7e24 */ /* 0x000fe4000f8e00ff */
[----:B0-----:R-:W-:Y:S02]  /*1a8b0*/  IMAD.U32 R11, RZ, RZ, UR5 ;  /* 0x00000005ff0b7e24 */ /* 0x001fe4000f8e00ff */
[----:B------:R-:W-:Y:S02]  /*1a8c0*/  IMAD.MOV.U32 R8, RZ, RZ, 0x70 ;  /* 0x00000070ff087424 */ /* 0x000fe400078e00ff */
[----:B-1----:R-:W-:Y:S02]  /*1a8d0*/  IMAD.MOV.U32 R12, RZ, RZ, 0x1 ;  /* 0x00000001ff0c7424 */ /* 0x002fe400078e00ff */
[----:B------:R-:W-:-:S07]  /*1a8e0*/  IMAD.MOV.U32 R13, RZ, RZ, RZ ;  /* 0x000000ffff0d7224 */ /* 0x000fce00078e00ff */
[----:B------:R-:W-:-:S07]  /*1a8f0*/  LEPC R20, `(.L_x_9966) ;  /* 0x000000001014794e */ /* 0x000fce0000000000 */
[----:B----4-:R-:W-:Y:S05]  /*1a900*/  CALL.ABS.NOINC R2 ;  /* 0x0000000002007343 */ /* 0x010fea0003c00000 */
.L_x_9966:
[----:B------:R-:W-:Y:S05]  /*1a910*/  BSYNC B6 ;  /* 0x0000000000067941 */ /* 0x000fea0003800000 */
.L_x_9965:
        /* <DEDUP_REMOVED lines=20> */
.L_x_9969:
        /* <DEDUP_REMOVED lines=16> */
.L_x_9968:
[----:B------:R-:W-:Y:S05]  /*1ab60*/  BSYNC B6 ;  /* 0x0000000000067941 */ /* 0x000fea0003800000 */
.L_x_9967:
[----:B------:R-:W-:Y:S01]  /*1ab70*/  ULDC.64 UR4, c[0x0][0x9f8] ;  /* 0x00027e0000047ab9 */ /* 0x000fe20000000a00 */
[----:B------:R-:W4:Y:S01]  /*1ab80*/  LDL R20, [R1+0x24] ;  /* 0x0000240001147983 */ /* 0x000f220000100800 */
[----:B------:R-:W-:Y:S01]  /*1ab90*/  ISETP.NE.U32.AND P0, PT, RZ, UR4, PT ;  /* 0x00000004ff007c0c */ /* 0x000fe2000bf05070 */
[----:B------:R-:W5:Y:S03]  /*1aba0*/  LDC.64 R2, c[0x0][0x418] ;  /* 0x00010600ff027b82 */ /* 0x000f660000000a00 */
[----:B------:R-:W-:-:S13]  /*1abb0*/  ISETP.NE.AND.EX P0, PT, RZ, UR5, PT, P0 ;  /* 0x00000005ff007c0c */ /* 0x000fda000bf05300 */
[----:B------:R-:W-:-:S04]  /*1abc0*/  @P0 IADD3 R22, P1, R22, UR4, RZ ;  /* 0x0000000416160c10 */ /* 0x000fc8000ff3e0ff */
[----:B------:R-:W-:Y:S01]  /*1abd0*/  @P0 IADD3.X R23, R23, UR5, RZ, P1, !PT ;  /* 0x0000000517170c10 */ /* 0x000fe20008ffe4ff */
[----:B------:R-:W-:-:S04]  /*1abe0*/  ULDC.64 UR4, c[0x0][0xa08] ;  /* 0x0002820000047ab9 */ /* 0x000fc80000000a00 */
[----:B------:R4:W2:Y:S01]  /*1abf0*/  @P0 LDG.E R26, desc[UR60][R22.64] ;  /* 0x0000003c161a0981 */ /* 0x0008a2000c1e1900 */
[----:B-----5:R-:W-:Y:S01]  /*1ac00*/  LOP3.LUT P0, RZ, R2, UR4, RZ, 0xfc, !PT ;  /* 0x0000000402ff7c12 */ /* 0x020fe2000f80fcff */
[----:B------:R-:W-:-:S03]  /*1ac10*/  UMOV UR4, 0xffffffff ;  /* 0xffffffff00047882 */ /* 0x000fc60000000000 */
[----:B------:R-:W-:Y:S01]  /*1ac20*/  LOP3.LUT P0, RZ, R3, UR5, RZ, 0xfc, P0 ;  /* 0x0000000503ff7c12 */ /* 0x000fe2000800fcff */
[----:B----4-:R-:W-:Y:S01]  /*1ac30*/  VIADD R23, R20, 0xffffffff ;  /* 0xffffffff14177836 */ /* 0x010fe20000000000 */
[----:B--2---:R-:W-:Y:S02]  /*1ac40*/  SHF.R.S32.HI R7, RZ, 0x1f, R26 ;  /* 0x0000001fff077819 */ /* 0x004fe4000001141a */
[----:B------:R-:W-:-:S03]  /*1ac50*/  SEL R22, R26, RZ, !P0 ;  /* 0x000000ff1a167207 */ /* 0x000fc60004000000 */
[----:B------:R2:W-:Y:S01]  /*1ac60*/  STL [R1+0x8], R7 ;  /* 0x0000080701007387 */ /* 0x0005e20000100800 */
[----:B------:R-:W-:Y:S05]  /*1ac70*/  BRA.DIV UR4, `(.L_x_9970) ;  /* 0x0000005a04cc7947 */ /* 0x000fea000b800000 */
[----:B------:R-:W4:Y:S02]  /*1ac80*/  S2R R0, SR_TID.X ;  /* 0x0000000000007919 */ /* 0x000f240000002100 */
[----:B----4-:R-:W-:-:S04]  /*1ac90*/  SHF.R.U32.HI R0, RZ, 0x5, R0 ;  /* 0x00000005ff007819 */ /* 0x010fc80000011600 */
[----:B------:R-:W-:-:S05]  /*1aca0*/  LOP3.LUT R0, R0, 0x3, RZ, 0xc0, !PT ;  /* 0x0000000300007812 */ /* 0x000fca00078ec0ff */
[----:B------:R4:W0:Y:S02]  /*1acb0*/  SHFL.IDX PT, R14, R0, RZ, 0x1f ;  /* 0x00001fff000e7589 */ /* 0x00082400000e0000 */
.L_x_10129:
[----:B0-----:R-:W-:Y:S02]  /*1acc0*/  ISETP.NE.AND P0, PT, R14, RZ, PT ;  /* 0x000000ff0e00720c */ /* 0x001fe40003f05270 */
[----:B------:R-:W-:Y:S02]  /*1acd0*/  PLOP3.LUT P1, PT, PT, PT, PT, 0x8, 0x0 ;  /* 0x000000000000781c */ /* 0x000fe40003f2e170 */
[----:B------:R-:W-:-:S11]  /*1ace0*/  LOP3.LUT R19, R19, 0xfffffffb, RZ, 0xc0, !PT ;  /* 0xfffffffb13137812 */ /* 0x000fd600078ec0ff */
[----:B------:R-:W-:Y:S01]  /*1acf0*/  @P1 LOP3.LUT R19, R19, 0x4, RZ, 0xfc, !PT ;  /* 0x0000000413131812 */ /* 0x000fe200078efcff */
[----:B------:R-:W-:Y:S06]  /*1ad00*/  @P0 BRA `(.L_x_9971) ;  /* 0x0000000400140947 */ /* 0x000fec0003800000 */
[----:B------:R-:W-:-:S03]  /*1ad10*/  UMOV UR4, 0xffffffff ;  /* 0xffffffff00047882 */ /* 0x000fc60000000000 */
[----:B------:R-:W-:Y:S05]  /*1ad20*/  BRA.DIV UR4, `(.L_x_9972) ;  /* 0x0000005a04d47947 */ /* 0x000fea000b800000 */
[----:B------:R-:W-:-:S13]  /*1ad30*/  ELECT P6, URZ, PT ;  /* 0x00000000003f782f */ /* 0x000fda00038c0000 */
.L_x_10132:
[----:B------:R-:W-:Y:S05]  /*1ad40*/  @!P6 BRA `(.L_x_9971) ;  /* 0x000000040004e947 */ /* 0x000fea0003800000 */
[----:B------:R-:W-:-:S04]  /*1ad50*/  ISETP.NE.U32.AND P0, PT, R2, RZ, PT ;  /* 0x000000ff0200720c */ /* 0x000fc80003f05070 */
[----:B------:R-:W-:-:S13]  /*1ad60*/  ISETP.NE.AND.EX P0, PT, R3, RZ, PT, P0 ;  /* 0x000000ff0300720c */ /* 0x000fda0003f05300 */
[----:B------:R-:W-:Y:S05]  /*1ad70*/  @!P0 BRA `(.L_x_9973) ;  /* 0x0000000000488947 */ /* 0x000fea0003800000 */
[----:B------:R-:W0:Y:S01]  /*1ad80*/  LDC R6, c[0x0][0x43c] ;  /* 0x00010f00ff067b82 */ /* 0x000e220000000800 */
[----:B----4-:R-:W-:Y:S01]  /*1ad90*/  IMAD.MOV.U32 R0, RZ, RZ, R23 ;  /* 0x000000ffff007224 */ /* 0x010fe200078e0017 */
[----:B------:R-:W-:Y:S01]  /*1ada0*/  ULDC.64 UR4, c[0x0][0x428] ;  /* 0x00010a0000047ab9 */ /* 0x000fe20000000a00 */
[----:B0-----:R-:W-:-:S13]  /*1adb0*/  ISETP.NE.AND P0, PT, R6, 0x1, PT ;  /* 0x000000010600780c */ /* 0x001fda0003f05270 */
[----:B---3--:R-:W0:Y:S02]  /*1adc0*/  @P0 LDC.64 R4, c[0x0][0x440] ;  /* 0x00011000ff040b82 */ /* 0x008e240000000a00 */
[----:B0-----:R-:W-:-:S05]  /*1add0*/  @P0 IMAD.HI.U32 R4, R23, R4, RZ ;  /* 0x0000000417040227 */ /* 0x001fca00078e00ff */
        /* <DEDUP_REMOVED lines=12> */
.L_x_9973:
[----:B----4-:R-:W-:Y:S01]  /*1aea0*/  IMAD R0, R18, 0x8, R16 ;  /* 0x0000000812007824 */ /* 0x010fe200078e0210 */
[----:B0-----:R-:W-:-:S04]  /*1aeb0*/  SHF.L.U32 R2, R28, 0x1f, RZ ;  /* 0x0000001f1c027819 */ /* 0x001fc800000006ff */
[----:B------:R-:W0:Y:S02]  /*1aec0*/  SYNCS.PHASECHK.TRANS64.TRYWAIT P0, [R0+URZ+0x31c40], R2 ;  /* 0x031c4002000075a7 */ /* 0x000e24000800017f */
[----:B0-----:R-:W-:Y:S05]  /*1aed0*/  @!P0 BRA `(.L_x_9974) ;  /* 0x0000005800888947 */ /* 0x001fea0003800000 */
.L_x_10133:
[----:B------:R-:W4:Y:S02]  /*1aee0*/  S2R R3, SR_TID.X ;  /* 0x0000000000037919 */ /* 0x000f240000002100 */
[----:B----4-:R-:W-:-:S04]  /*1aef0*/  LOP3.LUT R3, R3, 0x7f, RZ, 0xc0, !PT ;  /* 0x0000007f03037812 */ /* 0x010fc800078ec0ff */
[----:B------:R-:W-:-:S13]  /*1af00*/  ISETP.NE.AND P0, PT, R3, RZ, PT ;  /* 0x000000ff0300720c */ /* 0x000fda0003f05270 */
[----:B------:R-:W-:Y:S05]  /*1af10*/  @P0 BRA `(.L_x_9975) ;  /* 0x0000000000140947 */ /* 0x000fea0003800000 */
[----:B------:R-:W-:Y:S01]  /*1af20*/  LOP3.LUT P1, RZ, R19, 0x1, RZ, 0xc0, !PT ;  /* 0x0000000113ff7812 */ /* 0x000fe2000782c0ff */
[----:B0-----:R-:W-:-:S04]  /*1af30*/  IMAD.MOV.U32 R2, RZ, RZ, 0x6c00 ;  /* 0x00006c00ff027424 */ /* 0x001fc800078e00ff */
[----:B------:R4:W-:Y:S08]  /*1af40*/  SYNCS.ARRIVE.TRANS64 RZ, [R0+URZ+0x31c30], R2 ;  /* 0x031c300200ff79a7 */ /* 0x0009f0000800003f */
[----:B------:R-:W-:Y:S05]  /*1af50*/  @!P1 BRA `(.L_x_9975) ;  /* 0x0000000000049947 */ /* 0x000fea0003800000 */
[----:B------:R-:W-:Y:S01]  /*1af60*/  BPT.TRAP 0x1 ;  /* 0x000000040000795c */ /* 0x000fe20000300000 */
.L_x_9975:
[----:B------:R-:W-:Y:S01]  /*1af70*/  R2UR UR9, R0 ;  /* 0x00000000000972ca */ /* 0x000fe200000e0000 */
[----:B0---4-:R-:W-:Y:S01]  /*1af80*/  IMAD R0, R18, 0x6c00, R16 ;  /* 0x00006c0012007824 */ /* 0x011fe200078e0210 */
        /* <DEDUP_REMOVED lines=22> */
[----:B0-----:R-:W-:Y:S01]  /*1b0f0*/  UMOV UR8, UR15 ;  /* 0x0000000f00087c82 */ /* 0x001fe20008000000 */
[----:B------:R-:W-:-:S02]  /*1b100*/  UMOV UR10, UR17 ;  /* 0x00000011000a7c82 */ /* 0x000fc40008000000 */
[----:B------:R0:W-:Y:S02]  /*1b110*/  UTMALDG.4D [UR8], [UR4], desc[UR6] ;  /* 0x00000608040075b4 */ /* 0x0001e40008019000 */
[----:B0-----:R-:W-:Y:S01]  /*1b120*/  UMOV UR8, UR16 ;  /* 0x0000001000087c82 */ /* 0x001fe20008000000 */
[----:B------:R-:W-:Y:S02]  /*1b130*/  UMOV UR10, UR14 ;  /* 0x0000000e000a7c82 */ /* 0x000fe40008000000 */
[----:B------:R0:W-:Y:S02]  /*1b140*/  UTMALDG.4D [UR8], [UR4], desc[UR6] ;  /* 0x00000608040075b4 */ /* 0x0001e40008019000 */
[----:B0-----:R-:W-:Y:S01]  /*1b150*/  NOP ;  /* 0x0000000000007918 */ /* 0x001fe20000000000 */
.L_x_9971:
[----:B------:R-:W5:Y:S04]  /*1b160*/  LDL.LU R4, [R1+0x28] ;  /* 0x0000280001047983 */ /* 0x000f680000300800 */
[----:B------:R-:W2:Y:S04]  /*1b170*/  LDL.LU R6, [R1+0x18] ;  /* 0x0000180001067983 */ /* 0x000ea80000300800 */
[----:B------:R-:W3:Y:S01]  /*1b180*/  LDL.LU R3, [R1+0x3c] ;  /* 0x00003c0001037983 */ /* 0x000ee20000300800 */
[----:B------:R-:W-:Y:S05]  /*1b190*/  WARPSYNC.ALL ;  /* 0x0000000000007948 */ /* 0x000fea0003800000 */
[----:B------:R-:W-:Y:S01]  /*1b1a0*/  ULDC.64 UR6, c[0x0][0xa00] ;  /* 0x0002800000067ab9 */ /* 0x000fe20000000a00 */
[----:B------:R-:W-:Y:S01]  /*1b1b0*/  ULDC.64 UR4, c[0x0][0x298] ;  /* 0x0000a60000047ab9 */ /* 0x000fe20000000a00 */
[----:B----4-:R-:W-:Y:S01]  /*1b1c0*/  VIADD R0, R16, 0xda00 ;  /* 0x0000da0010007836 */ /* 0x010fe20000000000 */
[----:B------:R-:W-:Y:S01]  /*1b1d0*/  BAR.SYNC.DEFER_BLOCKING 0x8, 0x200 ;  /* 0x0208000000007b1d */ /* 0x000fe20000010000 */
[----:B------:R-:W-:-:S03]  /*1b1e0*/  ISETP.NE.U32.AND P0, PT, RZ, UR6, PT ;  /* 0x00000006ff007c0c */ /* 0x000fc6000bf05070 */
[----:B------:R-:W-:Y:S02]  /*1b1f0*/  LOP3.LUT P1, RZ, R0, 0x1bf, RZ, 0xc0, !PT ;  /* 0x000001bf00ff7812 */ /* 0x000fe4000782c0ff */
[----:B------:R-:W-:Y:S01]  /*1b200*/  ISETP.NE.AND.EX P0, PT, RZ, UR7, PT, P0 ;  /* 0x00000007ff007c0c */ /* 0x000fe2000bf05300 */
[----:B------:R-:W-:Y:S01]  /*1b210*/  BSSY B6, `(.L_x_9976) ;  /* 0x000001d000067945 */ /* 0x000fe20003800000 */
[----:B-----5:R-:W-:Y:S02]  /*1b220*/  SHF.R.S32.HI R2, RZ, 0x1f, R4 ;  /* 0x0000001fff027819 */ /* 0x020fe40000011404 */
[----:B--2---:R-:W-:-:S03]  /*1b230*/  SEL R6, R6, RZ, !P0 ;  /* 0x000000ff06067207 */ /* 0x004fc60004000000 */
[----:B------:R-:W-:-:S04]  /*1b240*/  IMAD R2, R2, UR4, RZ ;  /* 0x0000000402027c24 */ /* 0x000fc8000f8e02ff */
[C---:B------:R-:W-:Y:S01]  /*1b250*/  IMAD R0, R4.reuse, UR5, R2 ;  /* 0x0000000504007c24 */ /* 0x040fe2000f8e0202 */
[----:B---3--:R-:W-:Y:S01]  /*1b260*/  SEL R2, R3, RZ, !P0 ;  /* 0x000000ff03027207 */ /* 0x008fe20004000000 */
        /* <DEDUP_REMOVED lines=19> */
[----:B-1----:R-:W-:Y:S02]  /*1b3a0*/  IMAD.MOV.U32 R12, RZ, RZ, 0x1 ;  /* 0x00000001ff0c7424 */ /* 0x002fe400078e00ff */
[----:B------:R-:W-:-:S07]  /*1b3b0*/  IMAD.MOV.U32 R13, RZ, RZ, RZ ;  /* 0x000000ffff0d7224 */ /* 0x000fce00078e00ff */
[----:B------:R-:W-:-:S07]  /*1b3c0*/  LEPC R20, `(.L_x_9977) ;  /* 0x000000001014794e */ /* 0x000fce0000000000 */
[----:B0-----:R-:W-:Y:S05]  /*1b3d0*/  CALL.ABS.NOINC R2 ;  /* 0x0000000002007343 */ /* 0x001fea0003c00000 */
.L_x_9977:
[----:B------:R-:W-:Y:S05]  /*1b3e0*/  BSYNC B6 ;  /* 0x0000000000067941 */ /* 0x000fea0003800000 */
.L_x_9976:
[----:B------:R-:W2:Y:S01]  /*1b3f0*/  LDL.LU R20, [R1+0x28] ;  /* 0x0000280001147983 */ /* 0x000ea20000300800 */
[----:B------:R-:W3:Y:S01]  /*1b400*/  LDC R10, c[0x0][0x448] ;  /* 0x00011200ff0a7b82 */ /* 0x000ee20000000800 */
[----:B------:R-:W-:Y:S01]  /*1b410*/  ULDC.64 UR4, c[0x0][0x2d8] ;  /* 0x0000b60000047ab9 */ /* 0x000fe20000000a00 */
[----:B------:R-:W-:Y:S01]  /*1b420*/  ULDC.64 UR6, c[0x0][0x2e0] ;  /* 0x0000b80000067ab9 */ /* 0x000fe20000000a00 */
[----:B0-----:R-:W2:Y:S01]  /*1b430*/  LDL.LU.64 R2, [R1+0x30] ;  /* 0x0000300001027983 */ /* 0x001ea20000300a00 */
[----:B------:R-:W-:-:S03]  /*1b440*/  ULDC.64 UR8, c[0x0][0x280] ;  /* 0x0000a00000087ab9 */ /* 0x000fc60000000a00 */
[----:B------:R-:W4:Y:S04]  /*1b450*/  LDL.LU R21, [R1+0x3c] ;  /* 0x00003c0001157983 */ /* 0x000f280000300800 */
[----:B------:R-:W5:Y:S01]  /*1b460*/  LDL.LU R4, [R1+0x18] ;  /* 0x0000180001047983 */ /* 0x000f620000300800 */
[----:B-1----:R-:W0:Y:S01]  /*1b470*/  S2R R13, SR_TID.X ;  /* 0x00000000000d7919 */ /* 0x002e220000002100 */
[----:B---3--:R-:W-:-:S13]  /*1b480*/  ISETP.NE.AND P0, PT, R10, 0x1, PT ;  /* 0x000000010a00780c */ /* 0x008fda0003f05270 */
[----:B------:R-:W1:Y:S01]  /*1b490*/  @P0 LDC R5, c[0x0][0x450] ;  /* 0x00011400ff050b82 */ /* 0x000e620000000800 */
[----:B0-----:R-:W-:-:S05]  /*1b4a0*/  IMAD.SHL.U32 R11, R13, 0x8, RZ ;  /* 0x000000080d0b7824 */ /* 0x001fca00078e00ff */
[----:B------:R-:W-:-:S04]  /*1b4b0*/  LOP3.LUT R11, R11, 0x18, RZ, 0xc0, !PT ;  /* 0x000000180b0b7812 */ /* 0x000fc800078ec0ff */
[C---:B------:R-:W-:Y:S02]  /*1b4c0*/  LOP3.LUT R12, R11.reuse, 0x20, RZ, 0xfc, !PT ;  /* 0x000000200b0c7812 */ /* 0x040fe400078efcff */
[----:B------:R-:W-:Y:S01]  /*1b4d0*/  LOP3.LUT R11, R11, 0x40, RZ, 0xfc, !PT ;  /* 0x000000400b0b7812 */ /* 0x000fe200078efcff */
[----:B--2---:R-:W-:Y:S02]  /*1b4e0*/  IMAD.MOV.U32 R3, RZ, RZ, R20 ;  /* 0x000000ffff037224 */ /* 0x004fe400078e0014 */
[----:B------:R-:W0:Y:S01]  /*1b4f0*/  S2R R20, SR_TID.X ;  /* 0x0000000000147919 */ /* 0x000e220000002100 */
[----:B------:R-:W-:-:S04]  /*1b500*/  IMAD.WIDE.U32 R2, R17, UR4, R2 ;  /* 0x0000000411027c25 */ /* 0x000fc8000f8e0002 */
[----:B------:R-:W-:Y:S01]  /*1b510*/  IMAD R3, R17, UR5, R3 ;  /* 0x0000000511037c24 */ /* 0x000fe2000f8e0203 */
[----:B------:R-:W-:Y:S01]  /*1b520*/  ULDC.64 UR4, c[0x0][0x2d0] ;  /* 0x0000b40000047ab9 */ /* 0x000fe20000000a00 */
[----:B----4-:R-:W-:Y:S02]  /*1b530*/  IMAD R0, R21, UR6, RZ ;  /* 0x0000000615007c24 */ /* 0x010fe4000f8e02ff */
[----:B-----5:R-:W-:-:S04]  /*1b540*/  IMAD.WIDE.U32 R2, R4, UR6, R2 ;  /* 0x0000000604027c25 */ /* 0x020fc8000f8e0002 */
[----:B------:R-:W-:Y:S01]  /*1b550*/  IMAD R0, R4, UR7, R0 ;  /* 0x0000000704007c24 */ /* 0x000fe2000f8e0200 */
[----:B------:R-:W-:Y:S01]  /*1b560*/  ULDC.64 UR6, c[0x0][0x2c8] ;  /* 0x0000b20000067ab9 */ /* 0x000fe20000000a00 */
[----:B------:R-:W2:Y:S02]  /*1b570*/  @P0 LDC R4, c[0x0][0x44c] ;  /* 0x00011300ff040b82 */ /* 0x000ea40000000800 */
[----:B------:R-:W-:Y:S01]  /*1b580*/  IMAD.IADD R3, R3, 0x1, R0 ;  /* 0x0000000103037824 */ /* 0x000fe200078e0200 */
[C---:B0-----:R-:W-:Y:S01]  /*1b590*/  LOP3.LUT R21, R20.reuse, 0x7f, RZ, 0xc0, !PT ;  /* 0x0000007f14157812 */ /* 0x041fe200078ec0ff */
[----:B------:R-:W-:-:S03]  /*1b5a0*/  IMAD.SHL.U32 R20, R20, 0x20, RZ ;  /* 0x0000002014147824 */ /* 0x000fc600078e00ff */
[----:B------:R-:W-:-:S04]  /*1b5b0*/  SHF.R.U32.HI R21, RZ, 0x2, R21 ;  /* 0x00000002ff157819 */ /* 0x000fc80000011615 */
[----:B------:R-:W-:Y:S02]  /*1b5c0*/  LOP3.LUT R20, R21, 0x60, R20, 0xf8, !PT ;  /* 0x0000006015147812 */ /* 0x000fe400078ef814 */
[----:B------:R-:W-:-:S03]  /*1b5d0*/  LOP3.LUT R21, R13, 0x7f, RZ, 0xc0, !PT ;  /* 0x0000007f0d157812 */ /* 0x000fc600078ec0ff */
[----:B------:R-:W-:Y:S01]  /*1b5e0*/  IMAD R8, R25, 0xc0, R20 ;  /* 0x000000c019087824 */ /* 0x000fe200078e0214 */
[----:B------:R-:W-:Y:S01]  /*1b5f0*/  SHF.R.U32.HI R21, RZ, 0x2, R21 ;  /* 0x00000002ff157819 */ /* 0x000fe20000011615 */
[----:B------:R-:W-:Y:S02]  /*1b600*/  IMAD.SHL.U32 R20, R13, 0x8, RZ ;  /* 0x000000080d147824 */ /* 0x000fe400078e00ff */
[----:B--2---:R-:W-:-:S03]  /*1b610*/  @P0 IMAD.HI.U32 R0, R8, R4, RZ ;  /* 0x0000000408000227 */ /* 0x004fc600078e00ff */
[----:B------:R-:W-:Y:S01]  /*1b620*/  LOP3.LUT R20, R20, 0x18, RZ, 0xc0, !PT ;  /* 0x0000001814147812 */ /* 0x000fe200078ec0ff */
[----:B------:R-:W-:Y:S01]  /*1b630*/  IMAD.MOV.U32 R4, RZ, RZ, R8 ;  /* 0x000000ffff047224 */ /* 0x000fe200078e0008 */
[----:B-1----:R-:W-:-:S04]  /*1b640*/  @P0 SHF.R.U32.HI R4, RZ, R5, R0 ;  /* 0x00000005ff040219 */ /* 0x002fc80000011600 */
[--C-:B------:R-:W-:Y:S01]  /*1b650*/  SHF.R.S32.HI R0, RZ, 0x1f, R4.reuse ;  /* 0x0000001fff007819 */ /* 0x100fe20000011404 */
[----:B------:R-:W-:-:S04]  /*1b660*/  IMAD.MOV R6, RZ, RZ, -R4 ;  /* 0x000000ffff067224 */ /* 0x000fc800078e0a04 */
[----:B------:R-:W-:-:S04]  /*1b670*/  IMAD R0, R0, UR4, RZ ;  /* 0x0000000400007c24 */ /* 0x000fc8000f8e02ff */
[C---:B------:R-:W-:Y:S02]  /*1b680*/  IMAD R0, R4.reuse, UR5, R0 ;  /* 0x0000000504007c24 */ /* 0x040fe4000f8e0200 */
[----:B------:R-:W-:-:S04]  /*1b690*/  IMAD.WIDE.U32 R4, R4, UR4, R2 ;  /* 0x0000000404047c25 */ /* 0x000fc8000f8e0002 */
[----:B------:R-:W-:Y:S02]  /*1b6a0*/  IMAD.IADD R5, R5, 0x1, R0 ;  /* 0x0000000105057824 */ /* 0x000fe400078e0200 */
[----:B------:R-:W-:Y:S02]  /*1b6b0*/  IMAD R0, R10, R6, R8 ;  /* 0x000000060a007224 */ /* 0x000fe400078e0208 */
[----:B------:R-:W-:-:S03]  /*1b6c0*/  VIADD R8, R8, 0x80 ;  /* 0x0000008008087836 */ /* 0x000fc60000000000 */
[----:B------:R-:W-:-:S05]  /*1b6d0*/  SHF.R.S32.HI R6, RZ, 0x1f, R0 ;  /* 0x0000001fff067819 */ /* 0x000fca0000011400 */
[----:B------:R-:W-:Y:S02]  /*1b6e0*/  IMAD R9, R6, UR6, RZ ;  /* 0x0000000606097c24 */ /* 0x000fe4000f8e02ff */
[C---:B------:R-:W-:Y:S02]  /*1b6f0*/  IMAD.WIDE.U32 R6, R0.reuse, UR6, R4 ;  /* 0x0000000600067c25 */ /* 0x040fe4000f8e0004 */
[----:B------:R-:W0:Y:S02]  /*1b700*/  @P0 LDC R5, c[0x0][0x44c] ;  /* 0x00011300ff050b82 */ /* 0x000e240000000800 */
[----:B------:R-:W-:Y:S01]  /*1b710*/  IMAD R0, R0, UR7, R9 ;  /* 0x0000000700007c24 */ /* 0x000fe2000f8e0209 */
[----:B------:R-:W-:-:S03]  /*1b720*/  LEA R4, P1, R6, UR8, 0x1 ;  /* 0x0000000806047c11 */ /* 0x000fc6000f8208ff */
[----:B------:R-:W-:Y:S02]  /*1b730*/  IMAD.IADD R0, R7, 0x1, R0 ;  /* 0x0000000107007824 */ /* 0x000fe400078e0200 */
[----:B------:R-:W1:Y:S03]  /*1b740*/  @P0 LDC R7, c[0x0][0x450] ;  /* 0x00011400ff070b82 */ /* 0x000e660000000800 */
[----:B------:R-:W-:Y:S01]  /*1b750*/  LEA.HI.X R0, R6, UR9, R0, 0x1, P1 ;  /* 0x0000000906007c11 */ /* 0x000fe200088f0c00 */
[----:B------:R-:W-:Y:S02]  /*1b760*/  IMAD.MOV.U32 R6, RZ, RZ, R8 ;  /* 0x000000ffff067224 */ /* 0x000fe400078e0008 */
[----:B0-----:R-:W-:-:S05]  /*1b770*/  @P0 IMAD.HI.U32 R5, R8, R5, RZ ;  /* 0x0000000508050227 */ /* 0x001fca00078e00ff */
[----:B-1----:R-:W-:-:S04]  /*1b780*/  @P0 SHF.R.U32.HI R6, RZ, R7, R5 ;  /* 0x00000007ff060219 */ /* 0x002fc80000011605 */
[--C-:B------:R-:W-:Y:S01]  /*1b790*/  SHF.R.S32.HI R7, RZ, 0x1f, R6.reuse ;  /* 0x0000001fff077819 */ /* 0x100fe20000011406 */
[----:B------:R-:W-:Y:S02]  /*1b7a0*/  IMAD.MOV R5, RZ, RZ, -R6 ;  /* 0x000000ffff057224 */ /* 0x000fe400078e0a06 */
[----:B------:R-:W-:-:S04]  /*1b7b0*/  IMAD.WIDE.U32 R2, R6, UR4, R2 ;  /* 0x0000000406027c25 */ /* 0x000fc8000f8e0002 */
[----:B------:R-:W-:Y:S02]  /*1b7c0*/  IMAD R5, R10, R5, R8 ;  /* 0x000000050a057224 */ /* 0x000fe400078e0208 */
[----:B------:R-:W-:Y:S01]  /*1b7d0*/  IMAD R7, R7, UR4, RZ ;  /* 0x0000000407077c24 */ /* 0x000fe2000f8e02ff */
[----:B------:R-:W-:Y:S02]  /*1b7e0*/  ULDC UR4, c[0x0][0x2b8] ;  /* 0x0000ae0000047ab9 */ /* 0x000fe40000000800 */
[----:B------:R-:W-:Y:S01]  /*1b7f0*/  ISETP.GE.AND P3, PT, R20, UR4, PT ;  /* 0x0000000414007c0c */ /* 0x000fe2000bf66270 */
[----:B------:R-:W-:Y:S01]  /*1b800*/  IMAD R7, R6, UR5, R7 ;  /* 0x0000000506077c24 */ /* 0x000fe2000f8e0207 */
[----:B------:R-:W-:Y:S01]  /*1b810*/  SHF.R.S32.HI R6, RZ, 0x1f, R5 ;  /* 0x0000001fff067819 */ /* 0x000fe20000011405 */
[----:B------:R-:W-:Y:S01]  /*1b820*/  UMOV UR5, 0xffffffff ;  /* 0xffffffff00057882 */ /* 0x000fe20000000000 */
[----:B------:R-:W-:Y:S01]  /*1b830*/  ISETP.GE.AND P1, PT, R11, UR4, PT ;  /* 0x000000040b007c0c */ /* 0x000fe2000bf26270 */
[----:B------:R-:W-:-:S02]  /*1b840*/  IMAD.IADD R3, R3, 0x1, R7 ;  /* 0x0000000103037824 */ /* 0x000fc400078e0207 */
[----:B------:R-:W-:Y:S02]  /*1b850*/  IMAD R6, R6, UR6, RZ ;  /* 0x0000000606067c24 */ /* 0x000fe4000f8e02ff */
[----:B------:R-:W-:-:S04]  /*1b860*/  IMAD.WIDE.U32 R2, R5, UR6, R2 ;  /* 0x0000000605027c25 */ /* 0x000fc8000f8e0002 */
[----:B------:R-:W-:Y:S01]  /*1b870*/  IMAD R6, R5, UR7, R6 ;  /* 0x0000000705067c24 */ /* 0x000fe2000f8e0206 */
[----:B------:R-:W-:-:S03]  /*1b880*/  LEA R8, P0, R2, UR8, 0x1 ;  /* 0x0000000802087c11 */ /* 0x000fc6000f8008ff */
[----:B------:R-:W-:-:S05]  /*1b890*/  IMAD.IADD R3, R3, 0x1, R6 ;  /* 0x0000000103037824 */ /* 0x000fca00078e0206 */
[----:B------:R-:W-:Y:S02]  /*1b8a0*/  LEA.HI.X R3, R2, UR9, R3, 0x1, P0 ;  /* 0x0000000902037c11 */ /* 0x000fe400080f0c03 */
[----:B------:R-:W-:Y:S01]  /*1b8b0*/  ISETP.GE.AND P0, PT, R12, UR4, PT ;  /* 0x000000040c007c0c */ /* 0x000fe2000bf06270 */
[----:B------:R-:W-:-:S12]  /*1b8c0*/  BRA.DIV UR5, `(.L_x_9978) ;  /* 0x0000005205207947 */ /* 0x000fd8000b800000 */
[----:B------:R-:W2:Y:S04]  /*1b8d0*/  LDL.LU R5, [R1+0x44] ;  /* 0x0000440001057983 */ /* 0x000ea80000300800 */
[----:B------:R-:W3:Y:S01]  /*1b8e0*/  LDL R9, [R1+0x14] ;  /* 0x0000140001097983 */ /* 0x000ee20000100800 */
[----:B------:R-:W-:-:S03]  /*1b8f0*/  IMAD R25, R25, 0xc0, R21 ;  /* 0x000000c019197824 */ /* 0x000fc600078e0215 */
[----:B------:R-:W0:Y:S04]  /*1b900*/  SHFL.IDX PT, R7, R4, RZ, 0x1c1f ;  /* 0x001c1fff04077589 */ /* 0x000e2800000e0000 */
[----:B------:R-:W1:Y:S01]  /*1b910*/  SHFL.IDX PT, R6, R0, RZ, 0x1c1f ;  /* 0x001c1fff00067589 */ /* 0x000e6200000e0000 */
[----:B--2---:R-:W-:Y:S02]  /*1b920*/  IMAD R2, R5, R10, RZ ;  /* 0x0000000a05027224 */ /* 0x004fe400078e02ff */
[----:B------:R-:W-:-:S03]  /*1b930*/  VIADD R5, R25, 0x20 ;  /* 0x0000002019057836 */ /* 0x000fc60000000000 */
        /* <DEDUP_REMOVED lines=10> */
[----:B------:R-:W-:Y:S01]  /*1b9e0*/  ISETP.GE.AND P2, PT, R5, R2, PT ;  /* 0x000000020500720c */ /* 0x000fe20003f46270 */
[----:B------:R-:W-:-:S02]  /*1b9f0*/  VIADD R5, R25, 0x40 ;  /* 0x0000004019057836 */ /* 0x000fc40000000000 */
[----:B0-----:R-:W0:Y:S04]  /*1ba00*/  SHFL.IDX PT, R7, R4, 0x1, 0x1c1f ;  /* 0x003c1f0004077f89 */ /* 0x001e2800000e0000 */
[----:B------:R-:W1:Y:S06]  /*1ba10*/  SHFL.IDX PT, R6, R0, 0x1, 0x1c1f ;  /* 0x003c1f0000067f89 */ /* 0x000e6c00000e0000 */
[----:B0-----:R-:W-:-:S05]  /*1ba20*/  @!P2 LEA R7, P4, R20, R7, 0x1 ;  /* 0x000000071407a211 */ /* 0x001fca00078808ff */
[----:B-1----:R-:W-:-:S05]  /*1ba30*/  @!P2 IMAD.X R6, RZ, RZ, R6, P4 ;  /* 0x000000ffff06a224 */ /* 0x002fca00020e0606 */
[----:B------:R-:W-:-:S04]  /*1ba40*/  @!P2 LOP3.LUT R7, R7, R6, RZ, 0x3c, !PT ;  /* 0x000000060707a212 */ /* 0x000fc800078e3cff */
[----:B------:R-:W-:-:S04]  /*1ba50*/  @!P2 LOP3.LUT R6, R7, R6, RZ, 0x3c, !PT ;  /* 0x000000060706a212 */ /* 0x000fc800078e3cff */
[----:B------:R-:W-:-:S05]  /*1ba60*/  @!P2 LOP3.LUT R7, R7, R6, RZ, 0x3c, !PT ;  /* 0x000000060707a212 */ /* 0x000fca00078e3cff */
[----:B------:R-:W-:Y:S04]  /*1ba70*/  @!P2 LDGSTS.E.BYPASS.LTC128B.128 [R9+0xe200], desc[UR60][R6.64], !P3 ;  /* 0x0e2000000609afae */ /* 0x000fe8000d901d7c */
[----:B------:R-:W-:Y:S04]  /*1ba80*/  @!P2 LDGSTS.E.BYPASS.LTC128B.128 [R9+0x11200], desc[UR60][R6.64+0x40], !P0 ;  /* 0x112000400609afae */ /* 0x000fe8000c101d7c */
[----:B------:R0:W-:Y:S01]  /*1ba90*/  @!P2 LDGSTS.E.BYPASS.LTC128B.128 [R9+0x14200], desc[UR60][R6.64+0x80], !P1 ;  /* 0x142000800609afae */ /* 0x0001e2000c901d7c */
[----:B------:R-:W-:Y:S01]  /*1baa0*/  ISETP.GE.AND P2, PT, R5, R2, PT ;  /* 0x000000020500720c */ /* 0x000fe20003f46270 */
[----:B------:R-:W-:-:S02]  /*1bab0*/  VIADD R5, R25, 0x60 ;  /* 0x0000006019057836 */ /* 0x000fc40000000000 */
[----:B0-----:R-:W0:Y:S04]  /*1bac0*/  SHFL.IDX PT, R7, R4, 0x2, 0x1c1f ;  /* 0x005c1f0004077f89 */ /* 0x001e2800000e0000 */
[----:B------:R-:W1:Y:S04]  /*1bad0*/  SHFL.IDX PT, R6, R0, 0x2, 0x1c1f ;  /* 0x005c1f0000067f89 */ /* 0x000e6800000e0000 */
[----:B------:R-:W2:Y:S04]  /*1bae0*/  SHFL.IDX PT, R4, R4, 0x3, 0x1c1f ;  /* 0x007c1f0004047f89 */ /* 0x000ea800000e0000 */
[----:B------:R-:W3:Y:S01]  /*1baf0*/  SHFL.IDX PT, R0, R0, 0x3, 0x1c1f ;  /* 0x007c1f0000007f89 */ /* 0x000ee200000e0000 */
[----:B0-----:R-:W-:-:S05]  /*1bb00*/  @!P2 LEA R7, P4, R20, R7, 0x1 ;  /* 0x000000071407a211 */ /* 0x001fca00078808ff */
[----:B-1----:R-:W-:-:S05]  /*1bb10*/  @!P2 IMAD.X R6, RZ, RZ, R6, P4 ;  /* 0x000000ffff06a224 */ /* 0x002fca00020e0606 */
[----:B------:R-:W-:-:S04]  /*1bb20*/  @!P2 LOP3.LUT R7, R7, R6, RZ, 0x3c, !PT ;  /* 0x000000060707a212 */ /* 0x000fc800078e3cff */
[----:B------:R-:W-:-:S04]  /*1bb30*/  @!P2 LOP3.LUT R6, R7, R6, RZ, 0x3c, !PT ;  /* 0x000000060706a212 */ /* 0x000fc800078e3cff */
[----:B------:R-:W-:-:S05]  /*1bb40*/  @!P2 LOP3.LUT R7, R7, R6, RZ, 0x3c, !PT ;  /* 0x000000060707a212 */ /* 0x000fca00078e3cff */
[----:B------:R-:W-:Y:S04]  /*1bb50*/  @!P2 LDGSTS.E.BYPASS.LTC128B.128 [R9+0xea00], desc[UR60][R6.64], !P3 ;  /* 0x0ea000000609afae */ /* 0x000fe8000d901d7c */
[----:B------:R-:W-:Y:S04]  /*1bb60*/  @!P2 LDGSTS.E.BYPASS.LTC128B.128 [R9+0x11a00], desc[UR60][R6.64+0x40], !P0 ;  /* 0x11a000400609afae */ /* 0x000fe8000c101d7c */
[----:B------:R-:W-:Y:S01]  /*1bb70*/  @!P2 LDGSTS.E.BYPASS.LTC128B.128 [R9+0x14a00], desc[UR60][R6.64+0x80], !P1 ;  /* 0x14a000800609afae */ /* 0x000fe2000c901d7c */
[----:B------:R-:W-:-:S13]  /*1bb80*/  ISETP.GE.AND P2, PT, R5, R2, PT ;  /* 0x000000020500720c */ /* 0x000fda0003f46270 */
[----:B--2---:R-:W-:-:S05]  /*1bb90*/  @!P2 LEA R4, P4, R20, R4, 0x1 ;  /* 0x000000041404a211 */ /* 0x004fca00078808ff */
[----:B---3--:R-:W-:-:S04]  /*1bba0*/  @!P2 IMAD.X R0, RZ, RZ, R0, P4 ;  /* 0x000000ffff00a224 */ /* 0x008fc800020e0600 */
[----:B------:R-:W-:Y:S02]  /*1bbb0*/  @!P2 IMAD.MOV.U32 R5, RZ, RZ, R0 ;  /* 0x000000ffff05a224 */ /* 0x000fe400078e0000 */
[----:B------:R-:W-:Y:S04]  /*1bbc0*/  SHFL.IDX PT, R0, R3, RZ, 0x1c1f ;  /* 0x001c1fff03007589 */ /* 0x000fe800000e0000 */
[----:B------:R-:W-:Y:S04]  /*1bbd0*/  @!P2 LDGSTS.E.BYPASS.LTC128B.128 [R9+0xf200], desc[UR60][R4.64], !P3 ;  /* 0x0f2000000409afae */ /* 0x000fe8000d901d7c */
[----:B------:R-:W-:Y:S04]  /*1bbe0*/  @!P2 LDGSTS.E.BYPASS.LTC128B.128 [R9+0x12200], desc[UR60][R4.64+0x40], !P0 ;  /* 0x122000400409afae */ /* 0x000fe8000c101d7c */
[----:B------:R0:W-:Y:S04]  /*1bbf0*/  @!P2 LDGSTS.E.BYPASS.LTC128B.128 [R9+0x15200], desc[UR60][R4.64+0x80], !P1 ;  /* 0x152000800409afae */ /* 0x0001e8000c901d7c */
[----:B------:R-:W-:Y:S04]  /*1bc00*/  SHFL.IDX PT, R3, R3, 0x1, 0x1c1f ;  /* 0x003c1f0003037f89 */ /* 0x000fe800000e0000 */
[----:B0-----:R-:W0:Y:S01]  /*1bc10*/  SHFL.IDX PT, R4, R8, RZ, 0x1c1f ;  /* 0x001c1fff08047589 */ /* 0x001e2200000e0000 */
[----:B------:R-:W-:-:S03]  /*1bc20*/  VIADD R5, R25, 0x80 ;  /* 0x0000008019057836 */ /* 0x000fc60000000000 */
[----:B------:R-:W1:Y:S02]  /*1bc30*/  SHFL.IDX PT, R8, R8, 0x1, 0x1c1f ;  /* 0x003c1f0008087f89 */ /* 0x000e6400000e0000 */
[----:B------:R-:W-:-:S13]  /*1bc40*/  ISETP.GE.AND P2, PT, R5, R2, PT ;  /* 0x000000020500720c */ /* 0x000fda0003f46270 */
[----:B0-----:R-:W-:-:S05]  /*1bc50*/  @!P2 LEA R4, P4, R20, R4, 0x1 ;  /* 0x000000041404a211 */ /* 0x001fca00078808ff */
[----:B------:R-:W-:-:S04]  /*1bc60*/  @!P2 IMAD.X R0, RZ, RZ, R0, P4 ;  /* 0x000000ffff00a224 */ /* 0x000fc800020e0600 */
[----:B------:R-:W-:-:S05]  /*1bc70*/  @!P2 IMAD.MOV.U32 R5, RZ, RZ, R0 ;  /* 0x000000ffff05a224 */ /* 0x000fca00078e0000 */
[----:B------:R0:W-:Y:S04]  /*1bc80*/  @!P2 LDGSTS.E.BYPASS.LTC128B.128 [R9+0xfa00], desc[UR60][R4.64], !P3 ;  /* 0x0fa000000409afae */ /* 0x0001e8000d901d7c */
[----:B------:R0:W-:Y:S04]  /*1bc90*/  @!P2 LDGSTS.E.BYPASS.LTC128B.128 [R9+0x12a00], desc[UR60][R4.64+0x40], !P0 ;  /* 0x12a000400409afae */ /* 0x0001e8000c101d7c */
[----:B-1----:R0:W-:Y:S02]  /*1bca0*/  @!P2 LDGSTS.E.BYPASS.LTC128B.128 [R9+0x15a00], desc[UR60][R4.64+0x80], !P1 ;  /* 0x15a000800409afae */ /* 0x0021e4000c901d7c */
.L_x_10146:
[----:B------:R-:W2:Y:S01]  /*1bcb0*/  LDL R0, [R1+0x14] ;  /* 0x0000140001007983 */ /* 0x000ea20000100800 */
[----:B------:R-:W-:-:S05]  /*1bcc0*/  VIADD R25, R25, 0xa0 ;  /* 0x000000a019197836 */ /* 0x000fca0000000000 */
[----:B------:R-:W-:-:S13]  /*1bcd0*/  ISETP.GE.AND P2, PT, R25, R2, PT ;  /* 0x000000021900720c */ /* 0x000fda0003f46270 */
[----:B------:R-:W-:-:S05]  /*1bce0*/  @!P2 LEA R2, P4, R20, R8, 0x1 ;  /* 0x000000081402a211 */ /* 0x000fca00078808ff */
[----:B------:R-:W-:-:S05]  /*1bcf0*/  @!P2 IMAD.X R3, RZ, RZ, R3, P4 ;  /* 0x000000ffff03a224 */ /* 0x000fca00020e0603 */
[----:B------:R-:W-:Y:S01]  /*1bd00*/  @!PT LDS RZ, [RZ] ;  /* 0x00000000fffff984 */ /* 0x000fe20000000800 */
[----:B------:R-:W-:Y:S01]  /*1bd10*/  @!PT LDS RZ, [RZ] ;  /* 0x00000000fffff984 */ /* 0x000fe20000000800 */
[----:B------:R-:W-:Y:S01]  /*1bd20*/  @!PT LDS RZ, [RZ] ;  /* 0x00000000fffff984 */ /* 0x000fe20000000800 */
[----:B--2---:R1:W-:Y:S04]  /*1bd30*/  @!P2 LDGSTS.E.BYPASS.LTC128B.128 [R0+0x10200], desc[UR60][R2.64], !P3 ;  /* 0x102000000200afae */ /* 0x0043e8000d901d7c */
[----:B------:R1:W-:Y:S01]  /*1bd40*/  @!P2 LDGSTS.E.BYPASS.LTC128B.128 [R0+0x13200], desc[UR60][R2.64+0x40], !P0 ;  /* 0x132000400200afae */ /* 0x0003e2000c101d7c */
[----:B------:R-:W-:-:S03]  /*1bd50*/  PLOP3.LUT P0, PT, PT, PT, PT, 0x80, 0x0 ;  /* 0x000000000000781c */ /* 0x000fc60003f0f070 */
[----:B------:R1:W-:Y:S01]  /*1bd60*/  @!P2 LDGSTS.E.BYPASS.LTC128B.128 [R0+0x16200], desc[UR60][R2.64+0x80], !P1 ;  /* 0x162000800200afae */ /* 0x0003e2000c901d7c */
[----:B------:R-:W-:-:S09]  /*1bd70*/  NOP ;  /* 0x0000000000007918 */ /* 0x000fd20000000000 */
.L_x_9979:
        /* <DEDUP_REMOVED lines=18> */
.L_x_10147:
[----:B------:R-:W-:Y:S05]  /*1bea0*/  BSYNC B0 ;  /* 0x0000000000007941 */ /* 0x000fea0003800000 */
.L_x_9980:
[----:B------:R-:W1:Y:S04]  /*1beb0*/  LDL R2, [R1+0x24] ;  /* 0x0000240001027983 */ /* 0x000e680000100800 */
[----:B------:R-:W2:Y:S01]  /*1bec0*/  LDL R3, [R1+0x10] ;  /* 0x0000100001037983 */ /* 0x000ea20000100800 */
[----:B------:R-:W-:Y:S01]  /*1bed0*/  BSSY B0, `(.L_x_9982) ;  /* 0x000022f000007945 */ /* 0x000fe20003800000 */
[----:B-1----:R-:W-:-:S05]  /*1bee0*/  VIADD R0, R2, 0xfffffffe ;  /* 0xfffffffe02007836 */ /* 0x002fca0000000000 */
[----:B--2---:R-:W-:-:S13]  /*1bef0*/  ISETP.GE.AND P0, PT, R0, R3, PT ;  /* 0x000000030000720c */ /* 0x004fda0003f06270 */
[----:B------:R-:W-:Y:S05]  /*1bf00*/  @!P0 BRA `(.L_x_9983) ;  /* 0x0000002000ac8947 */ /* 0x000fea0003800000 */
[----:B------:R-:W2:Y:S04]  /*1bf10*/  LDL.LU R2, [R1+0x48] ;  /* 0x0000480001027983 */ /* 0x000ea80000300800 */
[----:B0-----:R-:W3:Y:S04]  /*1bf20*/  LDL.LU R5, [R1+0x2c] ;  /* 0x00002c0001057983 */ /* 0x001ee80000300800 */
        /* <DEDUP_REMOVED lines=43> */
.L_x_9988:
[----:B------:R-:W-:Y:S01]  /*1c1e0*/  IMAD R3, R5, 0x8, R16 ;  /* 0x0000000805037824 */ /* 0x000fe200078e0210 */
[----:B------:R-:W-:Y:S01]  /*1c1f0*/  SHF.L.U32 R2, R9, 0x1f, RZ ;  /* 0x0000001f09027819 */ /* 0x000fe200000006ff */
[----:B------:R-:W-:Y:S03]  /*1c200*/  BSSY B3, `(.L_x_9989) ;  /* 0x0000003000037945 */ /* 0x000fe60003800000 */
[----:B------:R-:W1:Y:S02]  /*1c210*/  SYNCS.PHASECHK.TRANS64.TRYWAIT P0, [R3+URZ+0x31c40], R2 ;  /* 0x031c4002030075a7 */ /* 0x000e64000800017f */
[----:B-1----:R-:W-:Y:S05]  /*1c220*/  @!P0 BRA `(.L_x_9990) ;  /* 0x0000004c00f08947 */ /* 0x002fea0003800000 */
.L_x_10148:
[----:B------:R-:W-:Y:S05]  /*1c230*/  BSYNC B3 ;  /* 0x0000000000037941 */ /* 0x000fea0003800000 */
.L_x_9989:
        /* <DEDUP_REMOVED lines=10> */
.L_x_9992:
[----:B------:R-:W-:Y:S05]  /*1c2e0*/  BSYNC B3 ;  /* 0x0000000000037941 */ /* 0x000fea0003800000 */
.L_x_9991:
[----:B------:R-:W-:Y:S01]  /*1c2f0*/  IMAD.MOV.U32 R11, RZ, RZ, RZ ;  /* 0x000000ffff0b7224 */ /* 0x000fe200078e00ff */
[----:B------:R-:W-:Y:S01]  /*1c300*/  UIADD3 UR4, UP0, UR36, 0x370, URZ ;  /* 0x0000037024047890 */ /* 0x000fe2000ff1e03f */
[----:B------:R-:W-:Y:S01]  /*1c310*/  IMAD R6, R5, 0x6c00, R16 ;  /* 0x00006c0005067824 */ /* 0x000fe200078e0210 */
[----:B------:R-:W-:Y:S01]  /*1c320*/  PLOP3.LUT P0, PT, PT, PT, PT, 0x80, 0x0 ;  /* 0x000000000000781c */ /* 0x000fe20003f0f070 */
[----:B01----:R-:W-:Y:S01]  /*1c330*/  VIADD R3, R3, 0x31c30 ;  /* 0x00031c3003037836 */ /* 0x003fe20000000000 */
[----:B------:R-:W-:Y:S01]  /*1c340*/  R2UR UR10, R11 ;  /* 0x000000000b0a72ca */ /* 0x000fe200000e0000 */
[----:B------:R-:W-:Y:S01]  /*1c350*/  IMAD R2, R0, 0x90, R29 ;  /* 0x0000009000027824 */ /* 0x000fe200078e021d */
[----:B------:R-:W-:Y:S01]  /*1c360*/  UIADD3.X UR5, URZ, UR37, URZ, UP0, !UPT ;  /* 0x000000253f057290 */ /* 0x000fe200087fe43f */
[----:B------:R-:W-:Y:S01]  /*1c370*/  VIADD R10, R6, 0x16a00 ;  /* 0x00016a00060a7836 */ /* 0x000fe20000000000 */
[----:B------:R-:W-:Y:S01]  /*1c380*/  UMOV UR6, 0x0 ;  /* 0x0000000000067882 */ /* 0x000fe20000000000 */
[----:B------:R-:W-:-:S10]  /*1c390*/  UMOV UR7, 0x14f00000 ;  /* 0x14f0000000077882 */ /* 0x000fd40000000000 */
.L_x_9993:
        /* <DEDUP_REMOVED lines=16> */
.L_x_9994:
        /* <DEDUP_REMOVED lines=16> */
.L_x_9995:
        /* <DEDUP_REMOVED lines=15> */
.L_x_10149:
[----:B------:R-:W-:Y:S05]  /*1c690*/  BSYNC B3 ;  /* 0x0000000000037941 */ /* 0x000fea0003800000 */
.L_x_9996:
[----:B------:R-:W1:Y:S02]  /*1c6a0*/  S2R R6, SR_TID.X ;  /* 0x0000000000067919 */ /* 0x000e640000002100 */
[----:B-1----:R-:W-:Y:S02]  /*1c6b0*/  LOP3.LUT R10, R6, 0x7f, RZ, 0xc0, !PT ;  /* 0x0000007f060a7812 */ /* 0x002fe400078ec0ff */
[----:B------:R-:W2:Y:S02]  /*1c6c0*/  LDL R6, [R1+0x1c] ;  /* 0x00001c0001067983 */ /* 0x000ea40000100800 */
[----:B------:R-:W-:-:S13]  /*1c6d0*/  ISETP.NE.AND P0, PT, R10, RZ, PT ;  /* 0x000000ff0a00720c */ /* 0x000fda0003f05270 */
[----:B0-----:R-:W-:-:S04]  /*1c6e0*/  @!P0 IMAD.MOV.U32 R3, RZ, RZ, 0x6c00 ;  /* 0x00006c00ff038424 */ /* 0x001fc800078e00ff */
[----:B------:R2:W-:Y:S02]  /*1c6f0*/  @!P0 SYNCS.ARRIVE.TRANS64 RZ, [R2+URZ+0x31c50], R3 ;  /* 0x031c500302ff89a7 */ /* 0x0005e4000800003f */
[----:B--2---:R-:W-:-:S04]  /*1c700*/  PRMT R3, R6, 0x9910, RZ ;  /* 0x0000991006037816 */ /* 0x004fc800000000ff */
[----:B------:R-:W-:-:S13]  /*1c710*/  ISETP.NE.AND P0, PT, R3, 0x2, PT ;  /* 0x000000020300780c */ /* 0x000fda0003f05270 */
[----:B------:R-:W-:Y:S05]  /*1c720*/  @P0 BRA `(.L_x_9998) ;  /* 0x0000000000040947 */ /* 0x000fea0003800000 */
[----:B------:R-:W-:Y:S01]  /*1c730*/  BPT.TRAP 0x1 ;  /* 0x000000040000795c */ /* 0x000fe20000300000 */
.L_x_9998:
[----:B------:R-:W-:Y:S01]  /*1c740*/  LOP3.LUT P0, RZ, R19, 0x8, RZ, 0xc0, !PT ;  /* 0x0000000813ff7812 */ /* 0x000fe2000780c0ff */
[----:B------:R-:W-:-:S12]  /*1c750*/  BSSY B3, `(.L_x_9999) ;  /* 0x0000003000037945 */ /* 0x000fd80003800000 */
[----:B------:R-:W-:Y:S05]  /*1c760*/  @P0 BRA `(.L_x_10000) ;  /* 0x0000000000040947 */ /* 0x000fea0003800000 */
[----:B------:R-:W-:Y:S01]  /*1c770*/  BPT.TRAP 0x1 ;  /* 0x000000040000795c */ /* 0x000fe20000300000 */
.L_x_10000:
[----:B------:R-:W-:Y:S05]  /*1c780*/  BSYNC B3 ;  /* 0x0000000000037941 */ /* 0x000fea0003800000 */
.L_x_9999:
[----:B------:R-:W-:Y:S01]  /*1c790*/  R2UR UR10, R11 ;  /* 0x000000000b0a72ca */ /* 0x000fe200000e0000 */
[----:B------:R-:W-:Y:S01]  /*1c7a0*/  IMAD R3, R18, 0x6c00, R16 ;  /* 0x00006c0012037824 */ /* 0x000fe200078e0210 */
[----:B------:R-:W-:Y:S01]  /*1c7b0*/  UIADD3 UR4, UP0, UR36, 0x470, URZ ;  /* 0x0000047024047890 */ /* 0x000fe2000ff1e03f */
[----:B------:R-:W-:Y:S01]  /*1c7c0*/  PLOP3.LUT P0, PT, PT, PT, PT, 0x80, 0x0 ;  /* 0x000000000000781c */ /* 0x000fe20003f0f070 */
[----:B------:R-:W-:Y:S01]  /*1c7d0*/  IMAD R6, R23, 0x90, R29 ;  /* 0x0000009017067824 */ /* 0x000fe200078e021d */
[----:B------:R-:W-:Y:S01]  /*1c7e0*/  UMOV UR6, 0x0 ;  /* 0x0000000000067882 */ /* 0x000fe20000000000 */
[----:B------:R-:W-:Y:S01]  /*1c7f0*/  VIADD R2, R2, 0x31c50 ;  /* 0x00031c5002027836 */ /* 0x000fe20000000000 */
[----:B------:R-:W-:Y:S01]  /*1c800*/  UIADD3.X UR5, URZ, UR37, URZ, UP0, !UPT ;  /* 0x000000253f057290 */ /* 0x000fe200087fe43f */
[----:B------:R-:W-:Y:S01]  /*1c810*/  VIADD R10, R3, 0x200 ;  /* 0x00000200030a7836 */ /* 0x000fe20000000000 */
[----:B------:R-:W-:-:S10]  /*1c820*/  UMOV UR7, 0x14f00000 ;  /* 0x14f0000000077882 */ /* 0x000fd40000000000 */
.L_x_10001:
        /* <DEDUP_REMOVED lines=15> */
.L_x_10002:
        /* <DEDUP_REMOVED lines=15> */
.L_x_10003:
        /* <DEDUP_REMOVED lines=12> */
.L_x_9987:
[----:B------:R-:W-:Y:S05]  /*1cad0*/  BSYNC B1 ;  /* 0x0000000000017941 */ /* 0x000fea0003800000 */
.L_x_9986:
[----:B------:R-:W2:Y:S01]  /*1cae0*/  LDL.LU R0, [R1+0x24] ;  /* 0x0000240001007983 */ /* 0x000ea20000300800 */
[----:B------:R-:W-:Y:S02]  /*1caf0*/  IMAD.MOV.U32 R28, RZ, RZ, R9 ;  /* 0x000000ffff1c7224 */ /* 0x000fe400078e0009 */
[----:B------:R-:W-:Y:S02]  /*1cb00*/  IMAD.MOV.U32 R18, RZ, RZ, R5 ;  /* 0x000000ffff127224 */ /* 0x000fe400078e0005 */
[----:B--2---:R-:W-:-:S07]  /*1cb10*/  VIADD R0, R0, 0xfffffffd ;  /* 0xfffffffd00007836 */ /* 0x004fce0000000000 */
.L_x_9985:
[----:B------:R-:W-:Y:S05]  /*1cb20*/  BSYNC B2 ;  /* 0x0000000000027941 */ /* 0x000fea0003800000 */
.L_x_9984:
[----:B------:R-:W-:Y:S01]  /*1cb30*/  VIADD R8, R8, 0xfffffffe ;  /* 0xfffffffe08087836 */ /* 0x000fe20000000000 */
[----:B------:R-:W-:-:S04]  /*1cb40*/  LOP3.LUT R4, RZ, R4, RZ, 0x33, !PT ;  /* 0x00000004ff047212 */ /* 0x000fc800078e33ff */
[----:B------:R-:W-:-:S13]  /*1cb50*/  ISETP.NE.AND P0, PT, R8, R4, PT ;  /* 0x000000040800720c */ /* 0x000fda0003f05270 */
[----:B------:R-:W-:Y:S05]  /*1cb60*/  @!P0 BRA `(.L_x_9983) ;  /* 0x0000001400948947 */ /* 0x000fea0003800000 */
[----:B------:R-:W-:-:S07]  /*1cb70*/  IMAD.MOV.U32 R4, RZ, RZ, R22 ;  /* 0x000000ffff047224 */ /* 0x000fce00078e0016 */
.L_x_10040:
        /* <DEDUP_REMOVED lines=32> */
.L_x_10006:
[----:B------:R-:W-:Y:S01]  /*1cd80*/  IMAD R3, R6, 0x8, R16 ;  /* 0x0000000806037824 */ /* 0x000fe200078e0210 */
[----:B------:R-:W-:Y:S01]  /*1cd90*/  SHF.L.U32 R2, R7, 0x1f, RZ ;  /* 0x0000001f07027819 */ /* 0x000fe200000006ff */
[----:B------:R-:W-:Y:S03]  /*1cda0*/  BSSY B2, `(.L_x_10007) ;  /* 0x0000003000027945 */ /* 0x000fe60003800000 */
[----:B------:R-:W1:Y:S02]  /*1cdb0*/  SYNCS.PHASECHK.TRANS64.TRYWAIT P0, [R3+URZ+0x31c40], R2 ;  /* 0x031c4002030075a7 */ /* 0x000e64000800017f */
[----:B-1----:R-:W-:Y:S05]  /*1cdc0*/  @!P0 BRA `(.L_x_10008) ;  /* 0x0000004400308947 */ /* 0x002fea0003800000 */
.L_x_10150:
[----:B------:R-:W-:Y:S05]  /*1cdd0*/  BSYNC B2 ;  /* 0x0000000000027941 */ /* 0x000fea0003800000 */
.L_x_10007:
        /* <DEDUP_REMOVED lines=10> */
.L_x_10010:
[----:B------:R-:W-:Y:S05]  /*1ce80*/  BSYNC B2 ;  /* 0x0000000000027941 */ /* 0x000fea0003800000 */
.L_x_10009:
        /* <DEDUP_REMOVED lines=11> */
.L_x_10011:
        /* <DEDUP_REMOVED lines=16> */
.L_x_10012:
        /* <DEDUP_REMOVED lines=16> */
.L_x_10013:
        /* <DEDUP_REMOVED lines=15> */
.L_x_10151:
[----:B------:R-:W-:Y:S05]  /*1d230*/  BSYNC B2 ;  /* 0x0000000000027941 */ /* 0x000fea0003800000 */
.L_x_10014:
[----:B------:R-:W2:Y:S01]  /*1d240*/  LDL R5, [R1+0x1c] ;  /* 0x00001c0001057983 */ /* 0x000ea20000100800 */
[----:B------:R-:W1:Y:S02]  /*1d250*/  S2R R3, SR_TID.X ;  /* 0x0000000000037919 */ /* 0x000e640000002100 */
[----:B-1----:R-:W-:-:S04]  /*1d260*/  LOP3.LUT R3, R3, 0x7f, RZ, 0xc0, !PT ;  /* 0x0000007f03037812 */ /* 0x002fc800078ec0ff */
[----:B------:R-:W-:-:S13]  /*1d270*/  ISETP.NE.AND P0, PT, R3, RZ, PT ;  /* 0x000000ff0300720c */ /* 0x000fda0003f05270 */
[----:B------:R-:W-:-:S04]  /*1d280*/  @!P0 IMAD.MOV.U32 R3, RZ, RZ, 0x6c00 ;  /* 0x00006c00ff038424 */ /* 0x000fc800078e00ff */
[----:B------:R2:W-:Y:S02]  /*1d290*/  @!P0 SYNCS.ARRIVE.TRANS64 RZ, [R2+URZ+0x31c50], R3 ;  /* 0x031c500302ff89a7 */ /* 0x0005e4000800003f */
[----:B--2---:R-:W-:-:S04]  /*1d2a0*/  PRMT R3, R5, 0x9910, RZ ;  /* 0x0000991005037816 */ /* 0x004fc800000000ff */
[----:B------:R-:W-:-:S13]  /*1d2b0*/  ISETP.NE.AND P0, PT, R3, 0x2, PT ;  /* 0x000000020300780c */ /* 0x000fda0003f05270 */
[----:B------:R-:W-:Y:S05]  /*1d2c0*/  @P0 BRA `(.L_x_10016) ;  /* 0x0000000000040947 */ /* 0x000fea0003800000 */
[----:B------:R-:W-:Y:S01]  /*1d2d0*/  BPT.TRAP 0x1 ;  /* 0x000000040000795c */ /* 0x000fe20000300000 */
.L_x_10016:
[----:B------:R-:W-:Y:S01]  /*1d2e0*/  LOP3.LUT P0, RZ, R19, 0x8, RZ, 0xc0, !PT ;  /* 0x0000000813ff7812 */ /* 0x000fe2000780c0ff */
[----:B------:R-:W-:-:S12]  /*1d2f0*/  BSSY B2, `(.L_x_10017) ;  /* 0x0000003000027945 */ /* 0x000fd80003800000 */
[----:B------:R-:W-:Y:S05]  /*1d300*/  @P0 BRA `(.L_x_10018) ;  /* 0x0000000000040947 */ /* 0x000fea0003800000 */
[----:B------:R-:W-:Y:S01]  /*1d310*/  BPT.TRAP 0x1 ;  /* 0x000000040000795c */ /* 0x000fe20000300000 */
.L_x_10018:
[----:B------:R-:W-:Y:S05]  /*1d320*/  BSYNC B2 ;  /* 0x0000000000027941 */ /* 0x000fea0003800000 */
.L_x_10017:
[----:B------:R-:W-:Y:S01]  /*1d330*/  R2UR UR10, R11 ;  /* 0x000000000b0a72ca */ /* 0x000fe200000e0000 */
[----:B------:R-:W-:Y:S01]  /*1d340*/  IMAD R18, R18, 0x6c00, R16 ;  /* 0x00006c0012127824 */ /* 0x000fe200078e0210 */
[----:B------:R-:W-:Y:S01]  /*1d350*/  UIADD3 UR4, UP0, UR36, 0x470, URZ ;  /* 0x0000047024047890 */ /* 0x000fe2000ff1e03f */
[----:B------:R-:W-:Y:S01]  /*1d360*/  PLOP3.LUT P0, PT, PT, PT, PT, 0x80, 0x0 ;  /* 0x000000000000781c */ /* 0x000fe20003f0f070 */
[----:B------:R-:W-:Y:S01]  /*1d370*/  IMAD R3, R23, 0x90, R29 ;  /* 0x0000009017037824 */ /* 0x000fe200078e021d */
[----:B------:R-:W-:Y:S01]  /*1d380*/  UMOV UR6, 0x0 ;  /* 0x0000000000067882 */ /* 0x000fe20000000000 */
[----:B0-----:R-:W-:Y:S01]  /*1d390*/  VIADD R2, R2, 0x31c50 ;  /* 0x00031c5002027836 */ /* 0x001fe20000000000 */
[----:B------:R-:W-:Y:S01]  /*1d3a0*/  UIADD3.X UR5, URZ, UR37, URZ, UP0, !UPT ;  /* 0x000000253f057290 */ /* 0x000fe200087fe43f */
[----:B------:R-:W-:Y:S01]  /*1d3b0*/  VIADD R5, R18, 0x200 ;  /* 0x0000020012057836 */ /* 0x000fe20000000000 */
[----:B------:R-:W-:-:S10]  /*1d3c0*/  UMOV UR7, 0x14f00000 ;  /* 0x14f0000000077882 */ /* 0x000fd40000000000 */
.L_x_10019:
        /* <DEDUP_REMOVED lines=15> */
.L_x_10020:
        /* <DEDUP_REMOVED lines=15> */
.L_x_10021:
        /* <DEDUP_REMOVED lines=12> */
.L_x_10005:
[----:B------:R-:W-:Y:S05]  /*1d670*/  BSYNC B1 ;  /* 0x0000000000017941 */ /* 0x000fea0003800000 */
.L_x_10004:
        /* <DEDUP_REMOVED lines=32> */
.L_x_10024:
[----:B------:R-:W-:Y:S01]  /*1d880*/  IMAD R3, R18, 0x8, R16 ;  /* 0x0000000812037824 */ /* 0x000fe200078e0210 */
[----:B------:R-:W-:Y:S01]  /*1d890*/  SHF.L.U32 R2, R28, 0x1f, RZ ;  /* 0x0000001f1c027819 */ /* 0x000fe200000006ff */
[----:B------:R-:W-:Y:S03]  /*1d8a0*/  BSSY B2, `(.L_x_10025) ;  /* 0x0000003000027945 */ /* 0x000fe60003800000 */
[----:B------:R-:W1:Y:S02]  /*1d8b0*/  SYNCS.PHASECHK.TRANS64.TRYWAIT P0, [R3+URZ+0x31c40], R2 ;  /* 0x031c4002030075a7 */ /* 0x000e64000800017f */
[----:B-1----:R-:W-:Y:S05]  /*1d8c0*/  @!P0 BRA `(.L_x_10026) ;  /* 0x0000003800988947 */ /* 0x002fea0003800000 */
.L_x_10152:
[----:B------:R-:W-:Y:S05]  /*1d8d0*/  BSYNC B2 ;  /* 0x0000000000027941 */ /* 0x000fea0003800000 */
.L_x_10025:
        /* <DEDUP_REMOVED lines=10> */
.L_x_10028:
[----:B------:R-:W-:Y:S05]  /*1d980*/  BSYNC B2 ;  /* 0x0000000000027941 */ /* 0x000fea0003800000 */
.L_x_10027:
        /* <DEDUP_REMOVED lines=11> */
.L_x_10029:
        /* <DEDUP_REMOVED lines=16> */
.L_x_10030:
        /* <DEDUP_REMOVED lines=16> */
.L_x_10031:
        /* <DEDUP_REMOVED lines=15> */
.L_x_10153:
[----:B------:R-:W-:Y:S05]  /*1dd30*/  BSYNC B2 ;  /* 0x0000000000027941 */ /* 0x000fea0003800000 */
.L_x_10032:
        /* <DEDUP_REMOVED lines=10> */
.L_x_10034:
[----:B------:R-:W-:Y:S01]  /*1dde0*/  LOP3.LUT P0, RZ, R19, 0x8, RZ, 0xc0, !PT ;  /* 0x0000000813ff7812 */ /* 0x000fe2000780c0ff */
[----:B------:R-:W-:-:S12]  /*1ddf0*/  BSSY B2, `(.L_x_10035) ;  /* 0x0000003000027945 */ /* 0x000fd80003800000 */
[----:B------:R-:W-:Y:S05]  /*1de00*/  @P0 BRA `(.L_x_10036) ;  /* 0x0000000000040947 */ /* 0x000fea0003800000 */
[----:B------:R-:W-:Y:S01]  /*1de10*/  BPT.TRAP 0x1 ;  /* 0x000000040000795c */ /* 0x000fe20000300000 */
.L_x_10036:
[----:B------:R-:W-:Y:S05]  /*1de20*/  BSYNC B2 ;  /* 0x0000000000027941 */ /* 0x000fea0003800000 */
.L_x_10035:
        /* <DEDUP_REMOVED lines=10> */
.L_x_10037:
        /* <DEDUP_REMOVED lines=15> */
.L_x_10038:
        /* <DEDUP_REMOVED lines=15> */
.L_x_10039:
        /* <DEDUP_REMOVED lines=12> */
.L_x_10023:
[----:B------:R-:W-:Y:S05]  /*1e170*/  BSYNC B1 ;  /* 0x0000000000017941 */ /* 0x000fea0003800000 */
.L_x_10022:
[----:B------:R-:W2:Y:S01]  /*1e180*/  LDL R2, [R1+0x10] ;  /* 0x0000100001027983 */ /* 0x000ea20000100800 */
[----:B------:R-:W-:Y:S01]  /*1e190*/  VIADD R0, R0, 0xfffffffe ;  /* 0xfffffffe00007836 */ /* 0x000fe20000000000 */
[----:B--2---:R-:W-:-:S13]  /*1e1a0*/  ISETP.GT.AND P0, PT, R8, R2, PT ;  /* 0x000000020800720c */ /* 0x004fda0003f04270 */
[----:B------:R-:W-:Y:S05]  /*1e1b0*/  @P0 BRA `(.L_x_10040) ;  /* 0xffffffe800700947 */ /* 0x000fea000383ffff */
.L_x_9983:
[----:B------:R-:W-:Y:S05]  /*1e1c0*/  BSYNC B0 ;  /* 0x0000000000007941 */ /* 0x000fea0003800000 */
.L_x_9982:
[----:B------:R-:W1:Y:S01]  /*1e1d0*/  S2R R2, SR_TID.X ;  /* 0x0000000000027919 */ /* 0x000e620000002100 */
[----:B------:R-:W-:Y:S01]  /*1e1e0*/  BSSY B0, `(.L_x_10041) ;  /* 0x0000010000007945 */ /* 0x000fe20003800000 */
        /* <DEDUP_REMOVED lines=9> */
[----:B-1----:R-:W2:Y:S01]  /*1e280*/  @P0 ATOMG.E.ADD.STRONG.GPU PT, R3, desc[UR60][R2.64], R5 ;  /* 0x00000005020309a8 */ /* 0x002ea200081ee1fc */
[----:B------:R-:W0:Y:S02]  /*1e290*/  S2R R4, SR_LTMASK ;  /* 0x0000000000047919 */ /* 0x000e240000003900 */
[----:B0-----:R-:W-:-:S04]  /*1e2a0*/  LOP3.LUT R4, R4, UR4, RZ, 0xc0, !PT ;  /* 0x0000000404047c12 */ /* 0x001fc8000f8ec0ff */
[----:B------:R-:W0:Y:S01]  /*1e2b0*/  POPC R7, R4 ;  /* 0x0000000400077309 */ /* 0x000e220000000000 */
[----:B--2---:R-:W0:Y:S02]  /*1e2c0*/  SHFL.IDX PT, R0, R3, R0, 0x1f ;  /* 0x00001f0003007589 */ /* 0x004e2400000e0000 */
[----:B0-----:R-:W-:-:S07]  /*1e2d0*/  IADD3 R24, R0, UR38, R7 ;  /* 0x0000002600187c10 */ /* 0x001fce000fffe007 */
.L_x_10042:
[----:B------:R-:W-:Y:S05]  /*1e2e0*/  BSYNC B0 ;  /* 0x0000000000007941 */ /* 0x000fea0003800000 */
.L_x_10041:
[----:B------:R-:W-:Y:S01]  /*1e2f0*/  LOP3.LUT P0, RZ, R19, 0x4, RZ, 0xc0, !PT ;  /* 0x0000000413ff7812 */ /* 0x000fe2000780c0ff */
[----:B------:R-:W-:-:S12]  /*1e300*/  BSSY B0, `(.L_x_10043) ;  /* 0x0000049000007945 */ /* 0x000fd80003800000 */
[----:B------:R-:W-:Y:S05]  /*1e310*/  @!P0 BRA `(.L_x_10044) ;  /* 0x00000004001c8947 */ /* 0x000fea0003800000 */
[----:B------:R-:W-:Y:S01]  /*1e320*/  IMAD R0, R18, 0x8, R16 ;  /* 0x0000000812007824 */ /* 0x000fe200078e0210 */
[----:B------:R-:W-:Y:S01]  /*1e330*/  SHF.L.U32 R3, R28, 0x1f, RZ ;  /* 0x0000001f1c037819 */ /* 0x000fe200000006ff */
[----:B------:R-:W-:Y:S03]  /*1e340*/  BSSY B1, `(.L_x_10045) ;  /* 0x0000003000017945 */ /* 0x000fe60003800000 */
[----:B------:R-:W1:Y:S02]  /*1e350*/  SYNCS.PHASECHK.TRANS64.TRYWAIT P0, [R0+URZ+0x31c60], R3 ;  /* 0x031c6003000075a7 */ /* 0x000e64000800017f */
[----:B-1----:R-:W-:Y:S05]  /*1e360*/  @!P0 BRA `(.L_x_10046) ;  /* 0x0000003000188947 */ /* 0x002fea0003800000 */
.L_x_10154:
[----:B------:R-:W-:Y:S05]  /*1e370*/  BSYNC B1 ;  /* 0x0000000000017941 */ /* 0x000fea0003800000 */
.L_x_10045:
[----:B------:R-:W0:Y:S02]  /*1e380*/  S2R R2, SR_TID.X ;  /* 0x0000000000027919 */ /* 0x000e240000002100 */
[----:B0-----:R-:W-:Y:S02]  /*1e390*/  LOP3.LUT R4, R2, 0x7f, RZ, 0xc0, !PT ;  /* 0x0000007f02047812 */ /* 0x001fe400078ec0ff */
[----:B------:R-:W2:Y:S02]  /*1e3a0*/  LDL R2, [R1+0x1c] ;  /* 0x00001c0001027983 */ /* 0x000ea40000100800 */
[----:B------:R-:W-:-:S13]  /*1e3b0*/  ISETP.NE.AND P0, PT, R4, RZ, PT ;  /* 0x000000ff0400720c */ /* 0x000fda0003f05270 */
[----:B-1----:R-:W-:-:S04]  /*1e3c0*/  @!P0 IMAD.MOV.U32 R3, RZ, RZ, 0x6c00 ;  /* 0x00006c00ff038424 */ /* 0x002fc800078e00ff */
[----:B------:R0:W-:Y:S01]  /*1e3d0*/  @!P0 SYNCS.ARRIVE.TRANS64 RZ, [R0+URZ+0x31c50], R3 ;  /* 0x031c500300ff89a7 */ /* 0x0001e2000800003f */
[----:B--2---:R-:W-:-:S04]  /*1e3e0*/  PRMT R2, R2, 0x9910, RZ ;  /* 0x0000991002027816 */ /* 0x004fc800000000ff */
[----:B------:R-:W-:-:S13]  /*1e3f0*/  ISETP.NE.AND P0, PT, R2, 0x2, PT ;  /* 0x000000020200780c */ /* 0x000fda0003f05270 */
[----:B0-----:R-:W-:Y:S05]  /*1e400*/  @P0 BRA `(.L_x_10047) ;  /* 0x0000000000040947 */ /* 0x001fea0003800000 */
[----:B------:R-:W-:Y:S01]  /*1e410*/  BPT.TRAP 0x1 ;  /* 0x000000040000795c */ /* 0x000fe20000300000 */
.L_x_10047:
[----:B------:R-:W-:Y:S01]  /*1e420*/  LOP3.LUT P0, RZ, R19, 0x8, RZ, 0xc0, !PT ;  /* 0x0000000813ff7812 */ /* 0x000fe2000780c0ff */
[----:B------:R-:W-:-:S12]  /*1e430*/  BSSY B1, `(.L_x_10048) ;  /* 0x0000003000017945 */ /* 0x000fd80003800000 */
[----:B------:R-:W-:Y:S05]  /*1e440*/  @P0 BRA `(.L_x_10049) ;  /* 0x0000000000040947 */ /* 0x000fea0003800000 */
[----:B------:R-:W-:Y:S01]  /*1e450*/  BPT.TRAP 0x1 ;  /* 0x000000040000795c */ /* 0x000fe20000300000 */
.L_x_10049:
[----:B------:R-:W-:Y:S05]  /*1e460*/  BSYNC B1 ;  /* 0x0000000000017941 */ /* 0x000fea0003800000 */
.L_x_10048:
[----:B------:R-:W-:Y:S01]  /*1e470*/  IMAD R2, R18, 0x6c00, R16 ;  /* 0x00006c0012027824 */ /* 0x000fe200078e0210 */
[----:B------:R-:W-:Y:S01]  /*1e480*/  UIADD3 UR4, UP0, UR36, 0x470, URZ ;  /* 0x0000047024047890 */ /* 0x000fe2000ff1e03f */
[----:B------:R-:W-:Y:S01]  /*1e490*/  IMAD R23, R23, 0x90, R29 ;  /* 0x0000009017177824 */ /* 0x000fe200078e021d */
[----:B------:R-:W-:Y:S01]  /*1e4a0*/  PLOP3.LUT P0, PT, PT, PT, PT, 0x80, 0x0 ;  /* 0x000000000000781c */ /* 0x000fe20003f0f070 */
[----:B------:R-:W-:Y:S01]  /*1e4b0*/  VIADD R0, R0, 0x31c50 ;  /* 0x00031c5000007836 */ /* 0x000fe20000000000 */
[----:B------:R-:W-:Y:S01]  /*1e4c0*/  UIADD3.X UR5, URZ, UR37, URZ, UP0, !UPT ;  /* 0x000000253f057290 */ /* 0x000fe200087fe43f */
[----:B------:R-:W-:Y:S01]  /*1e4d0*/  VIADD R3, R2, 0x200 ;  /* 0x0000020002037836 */ /* 0x000fe20000000000 */
[----:B------:R-:W-:Y:S01]  /*1e4e0*/  UMOV UR6, 0x0 ;  /* 0x0000000000067882 */ /* 0x000fe20000000000 */
[----:B------:R-:W-:Y:S01]  /*1e4f0*/  UMOV UR7, 0x14f00000 ;  /* 0x14f0000000077882 */ /* 0x000fe20000000000 */
[----:B------:R-:W-:-:S08]  /*1e500*/  UMOV UR10, URZ ;  /* 0x0000003f000a7c82 */ /* 0x000fd00008000000 */
.L_x_10050:
        /* <DEDUP_REMOVED lines=10> */
[----:B------:R-:W-:Y:S01]  /*1e5b0*/  PLOP3.LUT P0, PT, PT, PT, PT, 0x80, 0x0 ;  /* 0x000000000000781c */ /* 0x000fe20003f0f070 */
[----:B------:R-:W-:Y:S01]  /*1e5c0*/  VIADD R3, R2, 0x2600 ;  /* 0x0000260002037836 */ /* 0x000fe20000000000 */
[----:B------:R-:W-:Y:S01]  /*1e5d0*/  UMOV UR6, 0x0 ;  /* 0x0000000000067882 */ /* 0x000fe20000000000 */
[----:B------:R-:W-:Y:S01]  /*1e5e0*/  UMOV UR7, 0x14f00000 ;  /* 0x14f0000000077882 */ /* 0x000fe20000000000 */
[----:B------:R-:W-:-:S09]  /*1e5f0*/  UMOV UR10, 0x20 ;  /* 0x00000020000a7882 */ /* 0x000fd20000000000 */
.L_x_10051:
        /* <DEDUP_REMOVED lines=15> */
.L_x_10052:
        /* <DEDUP_REMOVED lines=10> */
.L_x_10044:
[----:B------:R-:W-:Y:S05]  /*1e790*/  BSYNC B0 ;  /* 0x0000000000007941 */ /* 0x000fea0003800000 */
.L_x_10043:
[----:B------:R-:W-:-:S05]  /*1e7a0*/  VIADD R18, R18, 0x1 ;  /* 0x0000000112127836 */ /* 0x000fca0000000000 */
[----:B------:R-:W-:-:S04]  /*1e7b0*/  ISETP.NE.AND P0, PT, R18, 0x2, PT ;  /* 0x000000021200780c */ /* 0x000fc80003f05270 */
[----:B------:R-:W-:Y:S02]  /*1e7c0*/  SEL R3, RZ, 0x1, P0 ;  /* 0x00000001ff037807 */ /* 0x000fe40000000000 */
[----:B------:R-:W-:Y:S02]  /*1e7d0*/  SEL R18, R18, RZ, P0 ;  /* 0x000000ff12127207 */ /* 0x000fe40000000000 */
[----:B------:R-:W-:-:S07]  /*1e7e0*/  LOP3.LUT R28, R28, R3, RZ, 0x3c, !PT ;  /* 0x000000031c1c7212 */ /* 0x000fce00078e3cff */
.L_x_9964:
[----:B------:R-:W-:Y:S05]  /*1e7f0*/  BSYNC B7 ;  /* 0x0000000000077941 */ /* 0x000fea0003800000 */
.L_x_9962:
        /* <DEDUP_REMOVED lines=8> */
[----:B------:R4:W0:Y:S01]  /*1e880*/  LDS.128 R24, [R16+0x31cd0] ;  /* 0x031cd00010187984 */ /* 0x0008220000000c00 */
[----:B------:R-:W-:Y:S06]  /*1e890*/  BAR.ARV 0x4, 0x200 ;  /* 0x0108000000007b1d */ /* 0x000fec0000002000 */
[----:B------:R-:W-:Y:S05]  /*1e8a0*/  BRA `(.L_x_10054) ;  /* 0x0000000800c07947 */ /* 0x000fea0003800000 */
.L_x_10053:
[----:B------:R-:W4:Y:S01]  /*1e8b0*/  LDL R10, [R1+0xc] ;  /* 0x00000c00010a7983 */ /* 0x000f220000100800 */
[----:B------:R-:W-:Y:S01]  /*1e8c0*/  UMOV UR4, 0xffffffff ;  /* 0xffffffff00047882 */ /* 0x000fe20000000000 */
[----:B----4-:R-:W-:Y:S02]  /*1e8d0*/  ISETP.NE.AND P5, PT, R10, 0x1f, PT ;  /* 0x0000001f0a00780c */ /* 0x010fe40003fa5270 */
[----:B------:R-:W-:Y:S11]  /*1e8e0*/  BRA.DIV UR4, `(.L_x_10055) ;  /* 0x0000002a04cc7947 */ /* 0x000ff6000b800000 */
[----:B0-----:R-:W-:Y:S01]  /*1e8f0*/  IMAD.IADD R9, R27, 0x1, R10 ;  /* 0x000000011b097824 */ /* 0x001fe200078e020a */
[----:B------:R-:W-:Y:S01]  /*1e900*/  ULDC UR4, c[0x0][0xc3c] ;  /* 0x00030f0000047ab9 */ /* 0x000fe20000000800 */
[----:B------:R-:W-:-:S03]  /*1e910*/  LOP3.LUT P4, RZ, R19, 0x1, RZ, 0xc0, !PT ;  /* 0x0000000113ff7812 */ /* 0x000fc6000788c0ff */
[----:B------:R-:W-:-:S13]  /*1e920*/  ISETP.GE.OR P0, PT, R9, UR4, !P5 ;  /* 0x0000000409007c0c */ /* 0x000fda000ef06670 */
[----:B------:R-:W0:Y:S08]  /*1e930*/  @!P0 LDC.64 R2, c[0x0][0xc80] ;  /* 0x00032000ff028b82 */ /* 0x000e300000000a00 */
[----:B--23--:R-:W2:Y:S01]  /*1e940*/  @!P0 LDC.64 R4, c[0x0][0xc78] ;  /* 0x00031e00ff048b82 */ /* 0x00cea20000000a00 */
[----:B0-----:R-:W-:-:S05]  /*1e950*/  @!P0 IMAD.WIDE R2, R9, 0x4, R2 ;  /* 0x0000000409028825 */ /* 0x001fca00078e0202 */
[----:B------:R2:W3:Y:S02]  /*1e960*/  @!P0 LDG.E R7, desc[UR60][R2.64] ;  /* 0x0000003c02078981 */ /* 0x0004e4000c1e1900 */
[----:B--2---:R-:W-:-:S05]  /*1e970*/  @!P0 IMAD.WIDE R2, R9, 0x4, R4 ;  /* 0x0000000409028825 */ /* 0x004fca00078e0204 */
[----:B------:R-:W2:Y:S01]  /*1e980*/  @!P0 LDG.E R8, desc[UR60][R2.64] ;  /* 0x0000003c02088981 */ /* 0x000ea2000c1e1900 */
[----:B------:R-:W-:Y:S02]  /*1e990*/  CS2R R4, SRZ ;  /* 0x0000000000047805 */ /* 0x000fe4000001ff00 */
[C---:B------:R-:W-:Y:S02]  /*1e9a0*/  ISETP.GE.U32.AND P1, PT, R10.reuse, 0x4, PT ;  /* 0x000000040a00780c */ /* 0x040fe40003f26070 */
[C---:B------:R-:W-:Y:S01]  /*1e9b0*/  ISETP.GE.U32.AND P2, PT, R10.reuse, 0x8, PT ;  /* 0x000000080a00780c */ /* 0x040fe20003f46070 */
[----:B------:R-:W-:Y:S01]  /*1e9c0*/  SHFL.IDX PT, R0, R24, RZ, 0x1f ;  /* 0x00001fff18007589 */ /* 0x000fe200000e0000 */
[----:B------:R-:W-:-:S03]  /*1e9d0*/  ISETP.GE.U32.AND P3, PT, R10, 0x10, PT ;  /* 0x000000100a00780c */ /* 0x000fc60003f66070 */
[----:B------:R0:W-:Y:S02]  /*1e9e0*/  SHFL.IDX PT, R6, R24, 0x1, 0x1f ;  /* 0x00201f0018067f89 */ /* 0x0001e400000e0000 */
[----:B0-----:R-:W-:Y:S02]  /*1e9f0*/  IMAD.MOV.U32 R24, RZ, RZ, RZ ;  /* 0x000000ffff187224 */ /* 0x001fe400078e00ff */
[----:B---3--:R-:W-:Y:S02]  /*1ea00*/  @!P0 IMAD.MOV.U32 R4, RZ, RZ, R7 ;  /* 0x000000ffff048224 */ /* 0x008fe400078e0007 */
[----:B--2---:R-:W-:Y:S01]  /*1ea10*/  @!P0 IMAD.MOV.U32 R5, RZ, RZ, R8 ;  /* 0x000000ffff058224 */ /* 0x004fe200078e0008 */
[----:B------:R-:W-:-:S03]  /*1ea20*/  ISETP.GE.U32.AND P0, PT, R10, 0x2, PT ;  /* 0x000000020a00780c */ /* 0x000fc60003f06070 */
[----:B-1----:R-:W-:-:S05]  /*1ea30*/  IMAD R13, R5, R4, RZ ;  /* 0x00000004050d7224 */ /* 0x002fca00078e02ff */
        /* <DEDUP_REMOVED lines=16> */
.L_x_10164:
[----:B------:R-:W-:Y:S02]  /*1eb40*/  ULDC UR4, c[0x0][0xc38] ;  /* 0x00030e0000047ab9 */ /* 0x000fe40000000800 */
[----:B------:R-:W-:-:S04]  /*1eb50*/  IMAD.U32 R7, RZ, RZ, UR4 ;  /* 0x00000004ff077e24 */ /* 0x000fc8000f8e00ff */
[----:B-1----:R-:W-:-:S04]  /*1eb60*/  IMAD R3, R14, R7, RZ ;  /* 0x000000070e037224 */ /* 0x002fc800078e02ff */
[----:B------:R-:W-:-:S05]  /*1eb70*/  IMAD.IADD R6, R6, 0x1, R3 ;  /* 0x0000000106067824 */ /* 0x000fca00078e0203 */
[----:B------:R-:W-:-:S13]  /*1eb80*/  ISETP.GT.AND P4, PT, R6, R0, PT ;  /* 0x000000000600720c */ /* 0x000fda0003f84270 */
[----:B------:R-:W-:Y:S05]  /*1eb90*/  @P4 BRA `(.L_x_10056) ;  /* 0x0000000000a44947 */ /* 0x000fea0003800000 */
.L_x_10059:
[----:B0-----:R-:W0:Y:S01]  /*1eba0*/  LDC R2, c[0x0][0xc3c] ;  /* 0x00030f00ff027b82 */ /* 0x001e220000000800 */
[----:B------:R-:W-:-:S05]  /*1ebb0*/  VIADD R27, R27, 0x1f ;  /* 0x0000001f1b1b7836 */ /* 0x000fca0000000000 */
[----:B0-----:R-:W-:-:S13]  /*1ebc0*/  ISETP.GE.AND P4, PT, R27, R2, PT ;  /* 0x000000021b00720c */ /* 0x001fda0003f86270 */
[----:B------:R-:W-:Y:S05]  /*1ebd0*/  @P4 BRA `(.L_x_10057) ;  /* 0x0000000400b44947 */ /* 0x000fea0003800000 */
[----:B------:R-:W2:Y:S01]  /*1ebe0*/  LDL R3, [R1+0xc] ;  /* 0x00000c0001037983 */ /* 0x000ea20000100800 */
[----:B------:R-:W-:Y:S02]  /*1ebf0*/  IMAD.MOV.U32 R4, RZ, RZ, RZ ;  /* 0x000000ffff047224 */ /* 0x000fe400078e00ff */
[----:B--2---:R-:W-:-:S05]  /*1ec00*/  IMAD.IADD R5, R27, 0x1, R3 ;  /* 0x000000011b057824 */ /* 0x004fca00078e0203 */
[----:B------:R-:W-:-:S13]  /*1ec10*/  ISETP.GE.OR P4, PT, R5, R2, !P5 ;  /* 0x000000020500720c */ /* 0x000fda0006f86670 */
[----:B------:R-:W0:Y:S02]  /*1ec20*/  @!P4 LDC.64 R2, c[0x0][0xc80] ;  /* 0x00032000ff02cb82 */ /* 0x000e240000000a00 */
        /* <DEDUP_REMOVED lines=9> */
[----:B------:R-:W0:Y:S01]  /*1ecc0*/  SHFL.UP PT, R14, R13, 0x1, RZ ;  /* 0x042000000d0e7989 */ /* 0x000e2200000e00ff */
[----:B------:R-:W-:-:S04]  /*1ecd0*/  LOP3.LUT P4, RZ, R19, 0x1, RZ, 0xc0, !PT ;  /* 0x0000000113ff7812 */ /* 0x000fc8000788c0ff */
        /* <DEDUP_REMOVED lines=15> */
.L_x_10172:
[----:B------:R-:W-:Y:S02]  /*1edd0*/  ULDC UR4, c[0x0][0xc38] ;  /* 0x00030e0000047ab9 */ /* 0x000fe40000000800 */
[----:B------:R-:W-:-:S04]  /*1ede0*/  IMAD.U32 R7, RZ, RZ, UR4 ;  /* 0x00000004ff077e24 */ /* 0x000fc8000f8e00ff */
[----:B-1----:R-:W-:-:S04]  /*1edf0*/  IMAD R3, R14, R7, RZ ;  /* 0x000000070e037224 */ /* 0x002fc800078e02ff */
[----:B------:R-:W-:-:S05]  /*1ee00*/  IMAD.IADD R6, R3, 0x1, R6 ;  /* 0x0000000103067824 */ /* 0x000fca00078e0206 */
[----:B------:R-:W-:-:S13]  /*1ee10*/  ISETP.GT.AND P4, PT, R6, R0, PT ;  /* 0x000000000600720c */ /* 0x000fda0003f84270 */
[----:B------:R-:W-:Y:S05]  /*1ee20*/  @!P4 BRA `(.L_x_10059) ;  /* 0xfffffffc005cc947 */ /* 0x000fea000383ffff */
.L_x_10056:
        /* <DEDUP_REMOVED lines=9> */
.L_x_10177:
[----:B------:R-:W-:-:S13]  /*1eec0*/  ISETP.NE.AND P0, PT, R3, RZ, PT ;  /* 0x000000ff0300720c */ /* 0x000fda0003f05270 */
[----:B------:R-:W-:Y:S05]  /*1eed0*/  @!P0 BRA `(.L_x_10061) ;  /* 0x0000000000108947 */ /* 0x000fea0003800000 */
[----:B------:R-:W-:Y:S01]  /*1eee0*/  UMOV UR4, 0xffffffff ;  /* 0xffffffff00047882 */ /* 0x000fe20000000000 */
[----:B------:R-:W-:Y:S02]  /*1eef0*/  VIADD R12, R6, 0xffffffff ;  /* 0xffffffff060c7836 */ /* 0x000fe40000000000 */
[----:B------:R-:W-:Y:S05]  /*1ef00*/  BRA.DIV UR4, `(.L_x_10062) ;  /* 0x0000002e04947947 */ /* 0x000fea000b800000 */
[----:B------:R4:W0:Y:S02]  /*1ef10*/  SHFL.IDX PT, R24, R2, R12, 0x1f ;  /* 0x00001f0c02187589 */ /* 0x00082400000e0000 */
.L_x_10061:
[-C--:B--2---:R-:W-:Y:S01]  /*1ef20*/  IABS R9, R4.reuse ;  /* 0x0000000400097213 */ /* 0x084fe20000000000 */
[----:B0-----:R-:W-:Y:S02]  /*1ef30*/  IMAD R24, R24, R7, R8 ;  /* 0x0000000718187224 */ /* 0x001fe400078e0208 */
[----:B------:R-:W-:Y:S01]  /*1ef40*/  IMAD.IADD R27, R6, 0x1, R27 ;  /* 0x00000001061b7824 */ /* 0x000fe200078e021b */
[----:B------:R-:W0:Y:S01]  /*1ef50*/  I2F.RP R11, R9 ;  /* 0x00000009000b7306 */ /* 0x000e220000209400 */
[----:B------:R-:W-:Y:S01]  /*1ef60*/  IMAD.IADD R25, R0, 0x1, -R24 ;  /* 0x0000000100197824 */ /* 0x000fe200078e0a18 */
[----:B------:R-:W-:-:S05]  /*1ef70*/  IABS R0, R4 ;  /* 0x0000000400007213 */ /* 0x000fca0000000000 */
[----:B------:R-:W-:Y:S01]  /*1ef80*/  IMAD.MOV R0, RZ, RZ, -R0 ;  /* 0x000000ffff007224 */ /* 0x000fe200078e0a00 */
[----:B0-----:R-:W0:Y:S02]  /*1ef90*/  MUFU.RCP R11, R11 ;  /* 0x0000000b000b7308 */ /* 0x001e240000001000 */
[----:B0-----:R-:W-:-:S06]  /*1efa0*/  VIADD R3, R11, 0xffffffe ;  /* 0x0ffffffe0b037836 */ /* 0x001fcc0000000000 */
[----:B------:R-:W4:Y:S02]  /*1efb0*/  F2I.FTZ.U32.TRUNC.NTZ R3, R3 ;  /* 0x0000000300037305 */ /* 0x000f24000021f000 */
[----:B----4-:R-:W-:-:S04]  /*1efc0*/  IMAD.MOV R2, RZ, RZ, -R3 ;  /* 0x000000ffff027224 */ /* 0x010fc800078e0a03 */
        /* <DEDUP_REMOVED lines=16> */
[----:B------:R0:W2:Y:S02]  /*1f0d0*/  F2I.FTZ.U32.TRUNC.NTZ R3, R8 ;  /* 0x0000000800037305 */ /* 0x0000a4000021f000 */
[----:B0-----:R-:W-:-:S05]  /*1f0e0*/  IABS R8, R5 ;  /* 0x0000000500087213 */ /* 0x001fca0000000000 */
[----:B------:R-:W-:Y:S02]  /*1f0f0*/  IMAD.MOV R8, RZ, RZ, -R8 ;  /* 0x000000ffff087224 */ /* 0x000fe400078e0a08 */
[----:B--2---:R-:W-:-:S04]  /*1f100*/  IMAD.MOV R9, RZ, RZ, -R3 ;  /* 0x000000ffff097224 */ /* 0x004fc800078e0a03 */
[----:B------:R-:W-:-:S04]  /*1f110*/  IMAD R9, R9, R0, RZ ;  /* 0x0000000009097224 */ /* 0x000fc800078e02ff */
[----:B------:R-:W-:Y:S01]  /*1f120*/  IMAD.HI.U32 R2, R3, R9, R2 ;  /* 0x0000000903027227 */ /* 0x000fe200078e0002 */
[----:B------:R-:W-:-:S04]  /*1f130*/  LOP3.LUT R3, R25, R4, RZ, 0x3c, !PT ;  /* 0x0000000419037212 */ /* 0x000fc800078e3cff */
        /* <DEDUP_REMOVED lines=18> */
[----:B------:R-:W-:-:S04]  /*1f260*/  IMAD.MOV R0, RZ, RZ, -R2 ;  /* 0x000000ffff007224 */ /* 0x000fc800078e0a02 */
[C---:B------:R-:W-:Y:S02]  /*1f270*/  IMAD R10, R5.reuse, R0, R10 ;  /* 0x00000000050a7224 */ /* 0x040fe400078e020a */
[----:B------:R-:W-:-:S04]  /*1f280*/  IMAD R5, R5, 0x1000000, R2 ;  /* 0x0100000005057824 */ /* 0x000fc800078e0202 */
[----:B------:R-:W-:Y:S01]  /*1f290*/  IMAD R26, R10, 0x10000, R5 ;  /* 0x000100000a1a7824 */ /* 0x000fe200078e0205 */
[----:B------:R-:W-:Y:S06]  /*1f2a0*/  BRA `(.L_x_10063) ;  /* 0x00000000001c7947 */ /* 0x000fec0003800000 */
.L_x_10057:
[----:B------:R-:W-:Y:S01]  /*1f2b0*/  UMOV UR4, URZ ;  /* 0x0000003f00047c82 */ /* 0x000fe20008000000 */
[----:B------:R-:W-:Y:S01]  /*1f2c0*/  UMOV UR5, URZ ;  /* 0x0000003f00057c82 */ /* 0x000fe20008000000 */
[----:B------:R-:W-:Y:S01]  /*1f2d0*/  ULDC UR6, c[0x0][0xc3c] ;  /* 0x00030f0000067ab9 */ /* 0x000fe20000000800 */
[----:B------:R-:W-:Y:S02]  /*1f2e0*/  IMAD.MOV.U32 R24, RZ, RZ, R0 ;  /* 0x000000ffff187224 */ /* 0x000fe400078e0000 */
[----:B------:R-:W-:Y:S02]  /*1f2f0*/  IMAD.U32 R25, RZ, RZ, UR4 ;  /* 0x00000004ff197e24 */ /* 0x000fe4000f8e00ff */
[----:B------:R-:W-:Y:S02]  /*1f300*/  IMAD.U32 R26, RZ, RZ, UR5 ;  /* 0x00000005ff1a7e24 */ /* 0x000fe4000f8e00ff */
[----:B------:R-:W-:-:S07]  /*1f310*/  IMAD.U32 R27, RZ, RZ, UR6 ;  /* 0x00000006ff1b7e24 */ /* 0x000fce000f8e00ff */
.L_x_10063:
[----:B------:R-:W2:Y:S01]  /*1f320*/  LDL R0, [R1+0xc] ;  /* 0x00000c0001007983 */ /* 0x000ea20000100800 */
[----:B------:R-:W-:Y:S05]  /*1f330*/  WARPSYNC.ALL ;  /* 0x0000000000007948 */ /* 0x000fea0003800000 */
[----:B------:R-:W-:Y:S01]  /*1f340*/  BAR.SYNC.DEFER_BLOCKING 0x4, 0x200 ;  /* 0x0108000000007b1d */ /* 0x000fe20000010000 */
[----:B--2---:R-:W-:-:S13]  /*1f350*/  ISETP.NE.AND P0, PT, R0, RZ, PT ;  /* 0x000000ff0000720c */ /* 0x004fda0003f05270 */
[----:B------:R-:W0:Y:S01]  /*1f360*/  @!P0 S2R R3, SR_CgaCtaId ;  /* 0x0000000000038919 */ /* 0x000e220000008800 */
[----:B------:R-:W-:-:S04]  /*1f370*/  @!P0 MOV R0, 0x400 ;  /* 0x0000040000008802 */ /* 0x000fc80000000f00 */
[----:B0-----:R-:W-:-:S05]  /*1f380*/  @!P0 LEA R16, R3, R0, 0x18 ;  /* 0x0000000003108211 */ /* 0x001fca00078ec0ff */
[----:B------:R0:W-:Y:S01]  /*1f390*/  @!P0 STS.128 [R16+0x31cd0], R24 ;  /* 0x031cd01810008388 */ /* 0x0001e20000000c00 */
[----:B------:R-:W-:Y:S06]  /*1f3a0*/  BAR.ARV 0x5, 0x200 ;  /* 0x0148000000007b1d */ /* 0x000fec0000002000 */
.L_x_10054:
[----:B------:R-:W-:Y:S02]  /*1f3b0*/  ULDC UR4, c[0x0][0xc3c] ;  /* 0x00030f0000047ab9 */ /* 0x000fe40000000800 */
[----:B0-----:R-:W-:-:S13]  /*1f3c0*/  ISETP.GE.AND P0, PT, R27, UR4, PT ;  /* 0x000000041b007c0c */ /* 0x001fda000bf06270 */
[----:B------:R-:W-:Y:S05]  /*1f3d0*/  @!P0 BRA `(.L_x_10064) ;  /* 0xffffff9000948947 */ /* 0x000fea000383ffff */
[----:B------:R-:W-:Y:S05]  /*1f3e0*/  BSYNC B8 ;  /* 0x0000000000087941 */ /* 0x000fea0003800000 */
.L_x_9914:
[----:B-1----:R-:W5:Y:S01]  /*1f3f0*/  LDL.LU R0, [R1+0x40] ;  /* 0x0000400001007983 */ /* 0x002f620000300800 */
[----:B------:R-:W-:Y:S01]  /*1f400*/  BSSY B0, `(.L_x_10065) ;  /* 0x000000b000007945 */ /* 0x000fe20003800000 */
[----:B--23--:R-:W0:Y:S01]  /*1f410*/  S2R R5, SR_CgaCtaId ;  /* 0x0000000000057919 */ /* 0x00ce220000008800 */
[----:B-----5:R-:W-:-:S05]  /*1f420*/  VIADD R0, R0, 0x1 ;  /* 0x0000000100007836 */ /* 0x020fca0000000000 */
[----:B------:R-:W-:-:S04]  /*1f430*/  LEA.HI R2, R0, R0, RZ, 0x1 ;  /* 0x0000000000027211 */ /* 0x000fc800078f08ff */
[----:B------:R-:W-:Y:S02]  /*1f440*/  LOP3.LUT R3, R2, 0xfffffffe, RZ, 0xc0, !PT ;  /* 0xfffffffe02037812 */ /* 0x000fe400078ec0ff */
[----:B------:R-:W-:-:S03]  /*1f450*/  MOV R2, 0x400 ;  /* 0x0000040000027802 */ /* 0x000fc60000000f00 */
[----:B------:R-:W-:Y:S01]  /*1f460*/  IMAD.IADD R0, R0, 0x1, -R3 ;  /* 0x0000000100007824 */ /* 0x000fe200078e0a03 */
[----:B0-----:R-:W-:-:S04]  /*1f470*/  LEA R9, R5, R2, 0x18 ;  /* 0x0000000205097211 */ /* 0x001fc800078ec0ff */
[----:B------:R-:W-:-:S04]  /*1f480*/  SHF.L.U32 R0, R0, 0x1f, RZ ;  /* 0x0000001f00007819 */ /* 0x000fc800000006ff */
[----:B------:R-:W0:Y:S02]  /*1f490*/  SYNCS.PHASECHK.TRANS64.TRYWAIT P0, [R9+URZ+0x31c20], R0 ;  /* 0x031c2000090075a7 */ /* 0x000e24000800017f */
[----:B0-----:R-:W-:Y:S05]  /*1f4a0*/  @!P0 BRA `(.L_x_10066) ;  /* 0x0000002800548947 */ /* 0x001fea0003800000 */
.L_x_10180:
[----:B------:R-:W-:Y:S05]  /*1f4b0*/  BSYNC B0 ;  /* 0x0000000000007941 */ /* 0x000fea0003800000 */
.L_x_10065:
[----:B------:R-:W-:-:S03]  /*1f4c0*/  UMOV UR4, 0xffffffff ;  /* 0xffffffff00047882 */ /* 0x000fc60000000000 */
[----:B------:R-:W-:Y:S05]  /*1f4d0*/  BRA.DIV UR4, `(.L_x_10067) ;  /* 0x0000002a045c7947 */ /* 0x000fea000b800000 */
[----:B0-----:R-:W0:Y:S02]  /*1f4e0*/  S2R R0, SR_TID.X ;  /* 0x0000000000007919 */ /* 0x001e240000002100 */
[----:B0-----:R-:W-:-:S04]  /*1f4f0*/  SHF.R.U32.HI R0, RZ, 0x5, R0 ;  /* 0x00000005ff007819 */ /* 0x001fc80000011600 */
[----:B------:R-:W-:-:S05]  /*1f500*/  LOP3.LUT R0, R0, 0x3, RZ, 0xc0, !PT ;  /* 0x0000000300007812 */ /* 0x000fca00078ec0ff */
[----:B------:R0:W1:Y:S02]  /*1f510*/  SHFL.IDX PT, R14, R0, RZ, 0x1f ;  /* 0x00001fff000e7589 */ /* 0x00006400000e0000 */
.L_x_10183:
[----:B-1----:R-:W-:-:S13]  /*1f520*/  ISETP.NE.AND P0, PT, R14, RZ, PT ;  /* 0x000000ff0e00720c */ /* 0x002fda0003f05270 */
[----:B------:R-:W-:Y:S05]  /*1f530*/  @P0 BRA `(.L_x_9759) ;  /* 0x0000000000880947 */ /* 0x000fea0003800000 */
[----:B------:R-:W-:-:S03]  /*1f540*/  UMOV UR4, 0xffffffff ;  /* 0xffffffff00047882 */ /* 0x000fc60000000000 */
[----:B------:R-:W-:Y:S05]  /*1f550*/  BRA.DIV UR4, `(.L_x_10068) ;  /* 0x0000002a04707947 */ /* 0x000fea000b800000 */
[----:B------:R-:W-:-:S13]  /*1f560*/  ELECT P6, URZ, PT ;  /* 0x00000000003f782f */ /* 0x000fda00038c0000 */
.L_x_10186:
[----:B------:R-:W-:Y:S05]  /*1f570*/  @!P6 BRA `(.L_x_9759) ;  /* 0x000000000078e947 */ /* 0x000fea0003800000 */
[----:B0-----:R-:W2:Y:S02]  /*1f580*/  LDL.LU R0, [R1+0x38] ;  /* 0x0000380001007983 */ /* 0x001ea40000300800 */
[----:B--2---:R-:W-:-:S04]  /*1f590*/  LOP3.LUT R0, R0, 0x2, RZ, 0xfc, !PT ;  /* 0x0000000200007812 */ /* 0x004fc800078efcff */
[----:B------:R-:W-:-:S13]  /*1f5a0*/  ISETP.NE.AND P2, PT, R0, 0x3, PT ;  /* 0x000000030000780c */ /* 0x000fda0003f45270 */
[----:B------:R-:W-:Y:S05]  /*1f5b0*/  @!P2 BRA `(.L_x_10069) ;  /* 0x000000000004a947 */ /* 0x000fea0003800000 */
[----:B------:R-:W-:Y:S01]  /*1f5c0*/  BPT.TRAP 0x1 ;  /* 0x000000040000795c */ /* 0x000fe20000300000 */
.L_x_10069:
        /* <DEDUP_REMOVED lines=12> */
.L_x_10187:
[----:B------:R-:W1:Y:S02]  /*1f690*/  SYNCS.PHASECHK.TRANS64.TRYWAIT P0, [R3+URZ], R0 ;  /* 0x00000000030075a7 */ /* 0x000e64000800017f */
[----:B-1----:R-:W-:Y:S05]  /*1f6a0*/  @!P0 BRA `(.L_x_10071) ;  /* 0x0000002800508947 */ /* 0x002fea0003800000 */
.L_x_10188:
[----:B------:R-:W-:Y:S05]  /*1f6b0*/  @!P2 BRA `(.L_x_10072) ;  /* 0x000000000004a947 */ /* 0x000fea0003800000 */
[----:B------:R-:W-:Y:S01]  /*1f6c0*/  BPT.TRAP 0x1 ;  /* 0x000000040000795c */ /* 0x000fe20000300000 */
.L_x_10072:
[----:B-1----:R-:W-:-:S04]  /*1f6d0*/  VIADD R3, R9, 0x31c60 ;  /* 0x00031c6009037836 */ /* 0x002fc80000000000 */
[----:B------:R-:W-:-:S04]  /*1f6e0*/  IMAD R5, R18, 0x8, R3 ;  /* 0x0000000812057824 */ /* 0x000fc800078e0203 */
[----:B------:R-:W1:Y:S02]  /*1f6f0*/  SYNCS.PHASECHK.TRANS64.TRYWAIT P0, [R5+URZ], R2 ;  /* 0x00000002050075a7 */ /* 0x000e64000800017f */
[----:B-1----:R-:W-:Y:S05]  /*1f700*/  @!P0 BRA `(.L_x_10073) ;  /* 0x00000028004c8947 */ /* 0x002fea0003800000 */
.L_x_10189:
[----:B------:R-:W-:-:S07]  /*1f710*/  IMAD R3, R4, 0x8, R3 ;  /* 0x0000000804037824 */ /* 0x000fce00078e0203 */
.L_x_10074:
[----:B--2---:R2:W3:Y:S02]  /*1f720*/  SYNCS.PHASECHK.TRANS64.TRYWAIT P0, [R3+URZ], R0 ;  /* 0x00000000030075a7 */ /* 0x0044e4000800017f */
[----:B---3--:R-:W-:Y:S05]  /*1f730*/  @!P0 NANOSLEEP.SYNCS 0x989680 ;  /* 0x009896800000895d */ /* 0x008fea0003900000 */
[----:B------:R-:W3:Y:S02]  /*1f740*/  @!P0 SYNCS.PHASECHK.TRANS64 P0, [R3+URZ], R0 ;  /* 0x00000000030085a7 */ /* 0x000ee4000800007f */
[----:B---3--:R-:W-:Y:S05]  /*1f750*/  @!P0 BRA `(.L_x_10074) ;  /* 0xfffffffc00f08947 */ /* 0x008fea000383ffff */
.L_x_9759:
[----:B------:R-:W-:Y:S05]  /*1f760*/  BSYNC B9 ;  /* 0x0000000000097941 */ /* 0x000fea0003800000 */
.L_x_9756:
[----:B------:R-:W-:Y:S05]  /*1f770*/  EXIT ;  /* 0x000000000000794d */ /* 0x000fea0003800000 */
.L_x_9777:
[----:B0-----:R0:W1:Y:S02]  /*1f780*/  SYNCS.PHASECHK.TRANS64.TRYWAIT P5, [R15+URZ+0x31c90], R86 ;  /* 0x031c90560f0075a7 */ /* 0x00106400080a017f */
[----:B-1----:R-:W-:Y:S05]  /*1f790*/  @!P5 NANOSLEEP.SYNCS 0x989680 ;  /* 0x009896800000d95d */ /* 0x002fea0003900000 */
[----:B------:R-:W1:Y:S02]  /*1f7a0*/  @!P5 SYNCS.PHASECHK.TRANS64 P5, [R15+URZ+0x31c90], R86 ;  /* 0x031c90560f00d5a7 */ /* 0x000e6400080a007f */
[----:B-1----:R-:W-:Y:S05]  /*1f7b0*/  @!P5 BRA `(.L_x_9777) ;  /* 0xfffffffc00f0d947 */ /* 0x002fea000383ffff */
[----:B------:R-:W-:Y:S05]  /*1f7c0*/  BRA `(.L_x_10075) ;  /* 0xfffffe3c000c7947 */ /* 0x000fea000383ffff */
.L_x_9805:
[----:B0-----:R0:W1:Y:S02]  /*1f7d0*/  SYNCS.PHASECHK.TRANS64.TRYWAIT P5, [R15+URZ+0x31c90], R86 ;  /* 0x031c90560f0075a7 */ /* 0x00106400080a017f */
[----:B-1----:R-:W-:Y:S05]  /*1f7e0*/  @!P5 NANOSLEEP.SYNCS 0x989680 ;  /* 0x009896800000d95d */ /* 0x002fea0003900000 */
[----:B------:R-:W1:Y:S02]  /*1f7f0*/  @!P5 SYNCS.PHASECHK.TRANS64 P5, [R15+URZ+0x31c90], R86 ;  /* 0x031c90560f00d5a7 */ /* 0x000e6400080a007f */
[----:B-1----:R-:W-:Y:S05]  /*1f800*/  @!P5 BRA `(.L_x_9805) ;  /* 0xfffffffc00f0d947 */ /* 0x002fea000383ffff */
[----:B------:R-:W-:Y:S05]  /*1f810*/  BRA `(.L_x_10076) ;  /* 0xfffffe5400987947 */ /* 0x000fea000383ffff */
.L_x_9818:
[----:B0-----:R0:W1:Y:S02]  /*1f820*/  SYNCS.PHASECHK.TRANS64.TRYWAIT P4, [R15+URZ+0x31c90], R86 ;  /* 0x031c90560f0075a7 */ /* 0x001064000808017f */
[----:B-1----:R-:W-:Y:S05]  /*1f830*/  @!P4 NANOSLEEP.SYNCS 0x989680 ;  /* 0x009896800000c95d */ /* 0x002fea0003900000 */
[----:B------:R-:W1:Y:S02]  /*1f840*/  @!P4 SYNCS.PHASECHK.TRANS64 P4, [R15+URZ+0x31c90], R86 ;  /* 0x031c90560f00c5a7 */ /* 0x000e64000808007f */
[----:B-1----:R-:W-:Y:S05]  /*1f850*/  @!P4 BRA `(.L_x_9818) ;  /* 0xfffffffc00f0c947 */ /* 0x002fea000383ffff */
[----:B------:R-:W-:Y:S05]  /*1f860*/  BRA `(.L_x_10077) ;  /* 0xfffffe7000087947 */ /* 0x000fea000383ffff */
.L_x_9822:
[----:B--2---:R2:W3:Y:S02]  /*1f870*/  SYNCS.PHASECHK.TRANS64.TRYWAIT P3, [R15+URZ+0x31cb0], R86 ;  /* 0x031cb0560f0075a7 */ /* 0x0044e4000806017f */
[----:B---3--:R-:W-:Y:S05]  /*1f880*/  @!P3 NANOSLEEP.SYNCS 0x989680 ;  /* 0x009896800000b95d */ /* 0x008fea0003900000 */
[----:B------:R-:W3:Y:S02]  /*1f890*/  @!P3 SYNCS.PHASECHK.TRANS64 P3, [R15+URZ+0x31cb0], R86 ;  /* 0x031cb0560f00b5a7 */ /* 0x000ee4000806007f */
[----:B---3--:R-:W-:Y:S05]  /*1f8a0*/  @!P3 BRA `(.L_x_9822) ;  /* 0xfffffffc00f0b947 */ /* 0x008fea000383ffff */
[----:B------:R-:W-:Y:S05]  /*1f8b0*/  BRA `(.L_x_10078) ;  /* 0xfffffe7000a07947 */ /* 0x000fea000383ffff */
.L_x_9830:
[----:B------:R-:W-:Y:S01]  /*1f8c0*/  BSSY B0, `(.L_x_10079) ;  /* 0x0000007000007945 */ /* 0x000fe20003800000 */
[----:B------:R-:W-:Y:S02]  /*1f8d0*/  IMAD.MOV.U32 R12, RZ, RZ, RZ ;  /* 0x000000ffff0c7224 */ /* 0x000fe400078e00ff */
[----:B------:R-:W-:Y:S02]  /*1f8e0*/  IMAD.MOV.U32 R11, RZ, RZ, 0x1f ;  /* 0x0000001fff0b7424 */ /* 0x000fe400078e00ff */
[----:B------:R-:W-:-:S07]  /*1f8f0*/  IMAD.MOV.U32 R15, RZ, RZ, -0x1 ;  /* 0xffffffffff0f7424 */ /* 0x000fce00078e00ff */
[----:B-1---5:R-:W-:Y:S05]  /*1f900*/  WARPSYNC.COLLECTIVE R15, `(.L_x_10080) ;  /* 0x000000000f087348 */ /* 0x022fea0003c00000 */
[----:B------:R0:W2:Y:S02]  /*1f910*/  SHFL.IDX P6, R14, R13, R12, R11 ;  /* 0x0000000c0d0e7389 */ /* 0x0000a400000c000b */
[----:B012--5:R-:W-:Y:S01]  /*1f920*/  ENDCOLLECTIVE ;  /* 0x000000000000791b */ /* 0x027fe20003800000 */
.L_x_10080:
[----:B------:R-:W-:Y:S05]  /*1f930*/  BSYNC B0 ;  /* 0x0000000000007941 */ /* 0x000fea0003800000 */
.L_x_10079:
[----:B------:R0:W-:Y:S01]  /*1f940*/  STL [R1+0x78], R14 ;  /* 0x0000780e01007387 */ /* 0x0001e20000100800 */
[----:B------:R-:W-:Y:S05]  /*1f950*/  BRA `(.L_x_10081) ;  /* 0xfffffe7800a47947 */ /* 0x000fea000383ffff */
.L_x_9841:
[----:B------:R-:W-:Y:S01]  /*1f960*/  BSSY B1, `(.L_x_10082) ;  /* 0x0000008000017945 */ /* 0x000fe20003800000 */
[----:B------:R-:W-:Y:S02]  /*1f970*/  IMAD.MOV.U32 R13, RZ, RZ, R23 ;  /* 0x000000ffff0d7224 */ /* 0x000fe400078e0017 */
[----:B------:R-:W-:Y:S02]  /*1f980*/  IMAD.MOV.U32 R12, RZ, RZ, RZ ;  /* 0x000000ffff0c7224 */ /* 0x000fe400078e00ff */
[----:B------:R-:W-:Y:S02]  /*1f990*/  IMAD.MOV.U32 R11, RZ, RZ, 0x1e1f ;  /* 0x00001e1fff0b7424 */ /* 0x000fe400078e00ff */
[----:B------:R-:W-:-:S07]  /*1f9a0*/  IMAD.MOV.U32 R15, RZ, RZ, -0x1 ;  /* 0xffffffffff0f7424 */ /* 0x000fce00078e00ff */
[----:B01----:R-:W-:Y:S05]  /*1f9b0*/  WARPSYNC.COLLECTIVE R15, `(.L_x_10083) ;  /* 0x000000000f087348 */ /* 0x003fea0003c00000 */
[----:B0-----:R0:W2:Y:S02]  /*1f9c0*/  SHFL.IDX P6, R14, R13, R12, R11 ;  /* 0x0000000c0d0e7389 */ /* 0x0010a400000c000b */
[----:B012---:R-:W-:Y:S01]  /*1f9d0*/  ENDCOLLECTIVE ;  /* 0x000000000000791b */ /* 0x007fe20003800000 */
.L_x_10083:
[----:B------:R-:W-:Y:S05]  /*1f9e0*/  BSYNC B1 ;  /* 0x0000000000017941 */ /* 0x000fea0003800000 */
.L_x_10082:
        /* <DEDUP_REMOVED lines=8> */
.L_x_10084:
[----:B------:R-:W-:Y:S02]  /*1fa70*/  IMAD.MOV.U32 R13, RZ, RZ, R25 ;  /* 0x000000ffff0d7224 */ /* 0x000fe400078e0019 */
[----:B------:R-:W-:-:S07]  /*1fa80*/  IMAD.MOV.U32 R0, RZ, RZ, R14 ;  /* 0x000000ffff007224 */ /* 0x000fce00078e000e */
[----:B------:R-:W-:Y:S05]  /*1fa90*/  WARPSYNC.COLLECTIVE R15, `(.L_x_10085) ;  /* 0x000000000f087348 */ /* 0x000fea0003c00000 */
[----:B------:R0:W1:Y:S02]  /*1faa0*/  SHFL.IDX P6, R14, R13, R12, R11 ;  /* 0x0000000c0d0e7389 */ /* 0x00006400000c000b */
[----:B01----:R-:W-:Y:S01]  /*1fab0*/  ENDCOLLECTIVE ;  /* 0x000000000000791b */ /* 0x003fe20003800000 */
.L_x_10085:
[----:B------:R-:W-:Y:S02]  /*1fac0*/  IMAD.MOV.U32 R13, RZ, RZ, R24 ;  /* 0x000000ffff0d7224 */ /* 0x000fe400078e0018 */
[----:B------:R-:W-:-:S07]  /*1fad0*/  IMAD.MOV.U32 R5, RZ, RZ, R14 ;  /* 0x000000ffff057224 */ /* 0x000fce00078e000e */
[----:B------:R-:W-:Y:S05]  /*1fae0*/  WARPSYNC.COLLECTIVE R15, `(.L_x_10086) ;  /* 0x000000000f087348 */ /* 0x000fea0003c00000 */
[----:B------:R0:W1:Y:S02]  /*1faf0*/  SHFL.IDX P6, R14, R13, R12, R11 ;  /* 0x0000000c0d0e7389 */ /* 0x00006400000c000b */
[----:B01----:R-:W-:Y:S01]  /*1fb00*/  ENDCOLLECTIVE ;  /* 0x000000000000791b */ /* 0x003fe20003800000 */
.L_x_10086:
[----:B------:R-:W-:Y:S01]  /*1fb10*/  IMAD.MOV.U32 R4, RZ, RZ, R14 ;  /* 0x000000ffff047224 */ /* 0x000fe200078e000e */
[----:B------:R-:W-:Y:S06]  /*1fb20*/  BRA `(.L_x_10087) ;  /* 0xfffffe7c00ac7947 */ /* 0x000fec000383ffff */
.L_x_9845:
[----:B0-----:R0:W1:Y:S02]  /*1fb30*/  SYNCS.PHASECHK.TRANS64.TRYWAIT P1, [R16+URZ+0x31c00], R3 ;  /* 0x031c0003100075a7 */ /* 0x001064000802017f */
[----:B-1----:R-:W-:Y:S05]  /*1fb40*/  @!P1 NANOSLEEP.SYNCS 0x989680 ;  /* 0x009896800000995d */ /* 0x002fea0003900000 */
[----:B------:R-:W1:Y:S02]  /*1fb50*/  @!P1 SYNCS.PHASECHK.TRANS64 P1, [R16+URZ+0x31c00], R3 ;  /* 0x031c0003100095a7 */ /* 0x000e64000802007f */
[----:B-1----:R-:W-:Y:S05]  /*1fb60*/  @!P1 BRA `(.L_x_9845) ;  /* 0xfffffffc00f09947 */ /* 0x002fea000383ffff */
[----:B------:R-:W-:Y:S05]  /*1fb70*/  BRA `(.L_x_10088) ;  /* 0xfffffe8400d87947 */ /* 0x000fea000383ffff */
.L_x_9857:
        /* <DEDUP_REMOVED lines=8> */
.L_x_10090:
[----:B------:R-:W-:Y:S05]  /*1fc00*/  BSYNC B1 ;  /* 0x0000000000017941 */ /* 0x000fea0003800000 */
.L_x_10089:
        /* <DEDUP_REMOVED lines=8> */
.L_x_10091:
[----:B------:R-:W-:Y:S02]  /*1fc90*/  IMAD.MOV.U32 R33, RZ, RZ, R3 ;  /* 0x000000ffff217224 */ /* 0x000fe400078e0003 */
[----:B------:R-:W-:Y:S02]  /*1fca0*/  IMAD.MOV.U32 R13, RZ, RZ, R25 ;  /* 0x000000ffff0d7224 */ /* 0x000fe400078e0019 */
[----:B------:R-:W-:-:S07]  /*1fcb0*/  IMAD.MOV.U32 R0, RZ, RZ, R14 ;  /* 0x000000ffff007224 */ /* 0x000fce00078e000e */
[----:B------:R-:W-:Y:S05]  /*1fcc0*/  WARPSYNC.COLLECTIVE R15, `(.L_x_10092) ;  /* 0x000000000f087348 */ /* 0x000fea0003c00000 */
[----:B------:R0:W1:Y:S02]  /*1fcd0*/  SHFL.IDX P6, R14, R13, R12, R11 ;  /* 0x0000000c0d0e7389 */ /* 0x00006400000c000b */
[----:B01----:R-:W-:Y:S01]  /*1fce0*/  ENDCOLLECTIVE ;  /* 0x000000000000791b */ /* 0x003fe20003800000 */
.L_x_10092:
[----:B------:R-:W-:Y:S02]  /*1fcf0*/  IMAD.MOV.U32 R32, RZ, RZ, R0 ;  /* 0x000000ffff207224 */ /* 0x000fe400078e0000 */
[----:B------:R-:W-:Y:S02]  /*1fd00*/  IMAD.MOV.U32 R13, RZ, RZ, R24 ;  /* 0x000000ffff0d7224 */ /* 0x000fe400078e0018 */
[----:B------:R-:W-:-:S07]  /*1fd10*/  IMAD.MOV.U32 R5, RZ, RZ, R14 ;  /* 0x000000ffff057224 */ /* 0x000fce00078e000e */
[----:B------:R-:W-:Y:S05]  /*1fd20*/  WARPSYNC.COLLECTIVE R15, `(.L_x_10093) ;  /* 0x000000000f087348 */ /* 0x000fea0003c00000 */
[----:B------:R0:W1:Y:S02]  /*1fd30*/  SHFL.IDX P6, R14, R13, R12, R11 ;  /* 0x0000000c0d0e7389 */ /* 0x00006400000c000b */
[----:B01----:R-:W-:Y:S01]  /*1fd40*/  ENDCOLLECTIVE ;  /* 0x000000000000791b */ /* 0x003fe20003800000 */
.L_x_10093:
[----:B------:R-:W-:Y:S05]  /*1fd50*/  BRA `(.L_x_10094) ;  /* 0xfffffe98001c7947 */ /* 0x000fea000383ffff */
.L_x_9861:
[----:B0-----:R0:W1:Y:S02]  /*1fd60*/  SYNCS.PHASECHK.TRANS64.TRYWAIT P1, [R16+URZ+0x31c00], R3 ;  /* 0x031c0003100075a7 */ /* 0x001064000802017f */
[----:B-1----:R-:W-:Y:S05]  /*1fd70*/  @!P1 NANOSLEEP.SYNCS 0x989680 ;  /* 0x009896800000995d */ /* 0x002fea0003900000 */
[----:B------:R-:W1:Y:S02]  /*1fd80*/  @!P1 SYNCS.PHASECHK.TRANS64 P1, [R16+URZ+0x31c00], R3 ;  /* 0x031c0003100095a7 */ /* 0x000e64000802007f */
[----:B-1----:R-:W-:Y:S05]  /*1fd90*/  @!P1 BRA `(.L_x_9861) ;  /* 0xfffffffc00f09947 */ /* 0x002fea000383ffff */
[----:B------:R-:W-:Y:S05]  /*1fda0*/  BRA `(.L_x_10095) ;  /* 0xfffffe9c00d47947 */ /* 0x000fea000383ffff */
.L_x_9869:
[----:B--2---:R2:W4:Y:S02]  /*1fdb0*/  SYNCS.PHASECHK.TRANS64.TRYWAIT P1, [R0+URZ+0x31c30], R5 ;  /* 0x031c3005000075a7 */ /* 0x004524000802017f */
[----:B----4-:R-:W-:Y:S05]  /*1fdc0*/  @!P1 NANOSLEEP.SYNCS 0x989680 ;  /* 0x009896800000995d */ /* 0x010fea0003900000 */
[----:B------:R-:W4:Y:S02]  /*1fdd0*/  @!P1 SYNCS.PHASECHK.TRANS64 P1, [R0+URZ+0x31c30], R5 ;  /* 0x031c3005000095a7 */ /* 0x000f24000802007f */
[----:B----4-:R-:W-:Y:S05]  /*1fde0*/  @!P1 BRA `(.L_x_9869) ;  /* 0xfffffffc00f09947 */ /* 0x010fea000383ffff */
[----:B------:R-:W-:Y:S05]  /*1fdf0*/  BRA `(.L_x_9868) ;  /* 0xfffffeb400607947 */ /* 0x000fea000383ffff */
.L_x_9875:
[----:B-1----:R1:W2:Y:S02]  /*1fe00*/  SYNCS.PHASECHK.TRANS64.TRYWAIT P3, [R14+URZ+0x31c30], R15 ;  /* 0x031c300f0e0075a7 */ /* 0x0022a4000806017f */
[----:B--2---:R-:W-:Y:S05]  /*1fe10*/  @!P3 NANOSLEEP.SYNCS 0x989680 ;  /* 0x009896800000b95d */ /* 0x004fea0003900000 */
[----:B------:R-:W2:Y:S02]  /*1fe20*/  @!P3 SYNCS.PHASECHK.TRANS64 P3, [R14+URZ+0x31c30], R15 ;  /* 0x031c300f0e00b5a7 */ /* 0x000ea4000806007f */
[----:B--2---:R-:W-:Y:S05]  /*1fe30*/  @!P3 BRA `(.L_x_9875) ;  /* 0xfffffffc00f0b947 */ /* 0x004fea000383ffff */
[----:B------:R-:W-:Y:S05]  /*1fe40*/  BRA `(.L_x_9874) ;  /* 0xfffffef800307947 */ /* 0x000fea000383ffff */
.L_x_9880:
[----:B-1----:R1:W2:Y:S02]  /*1fe50*/  SYNCS.PHASECHK.TRANS64.TRYWAIT P2, [R15+URZ+0x31c50], R14 ;  /* 0x031c500e0f0075a7 */ /* 0x0022a4000804017f */
[----:B--2---:R-:W-:Y:S05]  /*1fe60*/  @!P2 NANOSLEEP.SYNCS 0x989680 ;  /* 0x009896800000a95d */ /* 0x004fea0003900000 */
[----:B------:R-:W2:Y:S02]  /*1fe70*/  @!P2 SYNCS.PHASECHK.TRANS64 P2, [R15+URZ+0x31c50], R14 ;  /* 0x031c500e0f00a5a7 */ /* 0x000ea4000804007f */
[----:B--2---:R-:W-:Y:S05]  /*1fe80*/  @!P2 BRA `(.L_x_9880) ;  /* 0xfffffffc00f0a947 */ /* 0x004fea000383ffff */
[----:B------:R-:W-:Y:S05]  /*1fe90*/  BRA `(.L_x_9879) ;  /* 0xffffff1c00b07947 */ /* 0x000fea000383ffff */
.L_x_9885:
[----:B-1----:R1:W3:Y:S02]  /*1fea0*/  SYNCS.PHASECHK.TRANS64.TRYWAIT P0, [R0+URZ+0x31c50], R3 ;  /* 0x031c5003000075a7 */ /* 0x0022e4000800017f */
[----:B---3--:R-:W-:Y:S05]  /*1feb0*/  @!P0 NANOSLEEP.SYNCS 0x989680 ;  /* 0x009896800000895d */ /* 0x008fea0003900000 */
[----:B------:R-:W3:Y:S02]  /*1fec0*/  @!P0 SYNCS.PHASECHK.TRANS64 P0, [R0+URZ+0x31c50], R3 ;  /* 0x031c5003000085a7 */ /* 0x000ee4000800007f */
[----:B---3--:R-:W-:Y:S05]  /*1fed0*/  @!P0 BRA `(.L_x_9885) ;  /* 0xfffffffc00f08947 */ /* 0x008fea000383ffff */
[----:B------:R-:W-:Y:S05]  /*1fee0*/  BRA `(.L_x_9884) ;  /* 0xffffff40004c7947 */ /* 0x000fea000383ffff */
.L_x_9890:
[----:B------:R-:W-:Y:S02]  /*1fef0*/  IMAD.MOV.U32 R13, RZ, RZ, R2 ;  /* 0x000000ffff0d7224 */ /* 0x000fe400078e0002 */
[----:B------:R-:W-:Y:S02]  /*1ff00*/  IMAD.MOV.U32 R12, RZ, RZ, RZ ;  /* 0x000000ffff0c7224 */ /* 0x000fe400078e00ff */
[----:B------:R-:W-:Y:S02]  /*1ff10*/  IMAD.MOV.U32 R11, RZ, RZ, 0x1c1f ;  /* 0x00001c1fff0b7424 */ /* 0x000fe400078e00ff */
[----:B------:R-:W-:-:S07]  /*1ff20*/  IMAD.MOV.U32 R15, RZ, RZ, -0x1 ;  /* 0xffffffffff0f7424 */ /* 0x000fce00078e00ff */
[----:B-----5:R-:W-:Y:S05]  /*1ff30*/  WARPSYNC.COLLECTIVE R15, `(.L_x_10096) ;  /* 0x000000000f087348 */ /* 0x020fea0003c00000 */
[----:B------:R0:W1:Y:S02]  /*1ff40*/  SHFL.IDX P6, R14, R13, R12, R11 ;  /* 0x0000000c0d0e7389 */ /* 0x00006400000c000b */
[----:B01---5:R-:W-:Y:S01]  /*1ff50*/  ENDCOLLECTIVE ;  /* 0x000000000000791b */ /* 0x023fe20003800000 */
.L_x_10096:
[----:B------:R-:W-:Y:S02]  /*1ff60*/  IMAD.MOV.U32 R13, RZ, RZ, R0 ;  /* 0x000000ffff0d7224 */ /* 0x000fe400078e0000 */
[----:B------:R-:W-:-:S07]  /*1ff70*/  IMAD.MOV.U32 R3, RZ, RZ, R14 ;  /* 0x000000ffff037224 */ /* 0x000fce00078e000e */
[----:B------:R-:W-:Y:S05]  /*1ff80*/  WARPSYNC.COLLECTIVE R15, `(.L_x_10097) ;  /* 0x000000000f087348 */ /* 0x000fea0003c00000 */
[----:B------:R0:W1:Y:S02]  /*1ff90*/  SHFL.IDX P6, R14, R13, R12, R11 ;  /* 0x0000000c0d0e7389 */ /* 0x00006400000c000b */
[----:B01----:R-:W-:Y:S01]  /*1ffa0*/  ENDCOLLECTIVE ;  /* 0x000000000000791b */ /* 0x003fe20003800000 */
.L_x_10097:
[----:B------:R-:W-:Y:S05]  /*1ffb0*/  BRA `(.L_x_10098) ;  /* 0xffffff5c00507947 */ /* 0x000fea000383ffff */
.L_x_9893:
[----:B------:R-:W-:Y:S01]  /*1ffc0*/  BSSY B1, `(.L_x_10099) ;  /* 0x0000008000017945 */ /* 0x000fe20003800000 */
[----:B---3--:R-:W-:Y:S02]  /*1ffd0*/  IMAD.MOV.U32 R13, RZ, RZ, R2 ;  /* 0x000000ffff0d7224 */ /* 0x008fe400078e0002 */
[----:B------:R-:W-:Y:S02]  /*1ffe0*/  IMAD.MOV.U32 R12, RZ, RZ, 0x1 ;  /* 0x00000001ff0c7424 */ /* 0x000fe400078e00ff */
[----:B------:R-:W-:Y:S02]  /*1fff0*/  IMAD.MOV.U32 R11, RZ, RZ, 0x1c1f ;  /* 0x00001c1fff0b7424 */ /* 0x000fe400078e00ff */
[----:B------:R-:W-:-:S07]  /*20000*/  IMAD.MOV.U32 R15, RZ, RZ, -0x1 ;  /* 0xffffffffff0f7424 */ /* 0x000fce00078e00ff */
[----:B012--5:R-:W-:Y:S05]  /*20010*/  WARPSYNC.COLLECTIVE R15, `(.L_x_10100) ;  /* 0x000000000f087348 */ /* 0x027fea0003c00000 */
[----:B--2---:R2:W3:Y:S02]  /*20020*/  SHFL.IDX P6, R14, R13, R12, R11 ;  /* 0x0000000c0d0e7389 */ /* 0x0044e400000c000b */
[----:B0123-5:R-:W-:Y:S01]  /*20030*/  ENDCOLLECTIVE ;  /* 0x000000000000791b */ /* 0x02ffe20003800000 */
.L_x_10100:
[----:B------:R-:W-:Y:S05]  /*20040*/  BSYNC B1 ;  /* 0x0000000000017941 */ /* 0x000fea0003800000 */
.L_x_10099:
        /* <DEDUP_REMOVED lines=8> */
.L_x_10101:
[----:B------:R-:W-:Y:S05]  /*200d0*/  BRA `(.L_x_10102) ;  /* 0xffffff5c00607947 */ /* 0x000fea000383ffff */
.L_x_9895:
[----:B------:R-:W-:Y:S02]  /*200e0*/  IMAD.MOV.U32 R13, RZ, RZ, R2 ;  /* 0x000000ffff0d7224 */ /* 0x000fe400078e0002 */
[----:B------:R-:W-:Y:S02]  /*200f0*/  IMAD.MOV.U32 R12, RZ, RZ, RZ ;  /* 0x000000ffff0c7224 */ /* 0x000fe400078e00ff */
[----:B------:R-:W-:Y:S02]  /*20100*/  IMAD.MOV.U32 R11, RZ, RZ, 0x1c1f ;  /* 0x00001c1fff0b7424 */ /* 0x000fe400078e00ff */
[----:B------:R-:W-:-:S07]  /*20110*/  IMAD.MOV.U32 R15, RZ, RZ, -0x1 ;  /* 0xffffffffff0f7424 */ /* 0x000fce00078e00ff */
[----:B------:R-:W-:Y:S05]  /*20120*/  WARPSYNC.COLLECTIVE R15, `(.L_x_10103) ;  /* 0x000000000f087348 */ /* 0x000fea0003c00000 */
[----:B------:R0:W1:Y:S02]  /*20130*/  SHFL.IDX P6, R14, R13, R12, R11 ;  /* 0x0000000c0d0e7389 */ /* 0x00006400000c000b */
[----:B01----:R-:W-:Y:S01]  /*20140*/  ENDCOLLECTIVE ;  /* 0x000000000000791b */ /* 0x003fe20003800000 */
.L_x_10103:
[----:B------:R-:W-:Y:S02]  /*20150*/  IMAD.MOV.U32 R13, RZ, RZ, R0 ;  /* 0x000000ffff0d7224 */ /* 0x000fe400078e0000 */
[----:B------:R-:W-:-:S07]  /*20160*/  IMAD.MOV.U32 R3, RZ, RZ, R14 ;  /* 0x000000ffff037224 */ /* 0x000fce00078e000e */
[----:B------:R-:W-:Y:S05]  /*20170*/  WARPSYNC.COLLECTIVE R15, `(.L_x_10104) ;  /* 0x000000000f087348 */ /* 0x000fea0003c00000 */
[----:B------:R0:W1:Y:S02]  /*20180*/  SHFL.IDX P6, R14, R13, R12, R11 ;  /* 0x0000000c0d0e7389 */ /* 0x00006400000c000b */
[----:B01----:R-:W-:Y:S01]  /*20190*/  ENDCOLLECTIVE ;  /* 0x000000000000791b */ /* 0x003fe20003800000 */
.L_x_10104:
[----:B------:R-:W-:Y:S05]  /*201a0*/  BRA `(.L_x_10105) ;  /* 0xffffff60002c7947 */ /* 0x000fea000383ffff */
.L_x_9898:
[----:B------:R-:W-:Y:S01]  /*201b0*/  BSSY B1, `(.L_x_10106) ;  /* 0x0000008000017945 */ /* 0x000fe20003800000 */
[----:B----4-:R-:W-:Y:S02]  /*201c0*/  IMAD.MOV.U32 R13, RZ, RZ, R2 ;  /* 0x000000ffff0d7224 */ /* 0x010fe400078e0002 */
[----:B------:R-:W-:Y:S02]  /*201d0*/  IMAD.MOV.U32 R12, RZ, RZ, 0x1 ;  /* 0x00000001ff0c7424 */ /* 0x000fe400078e00ff */
[----:B------:R-:W-:Y:S02]  /*201e0*/  IMAD.MOV.U32 R11, RZ, RZ, 0x1c1f ;  /* 0x00001c1fff0b7424 */ /* 0x000fe400078e00ff */
[----:B------:R-:W-:-:S07]  /*201f0*/  IMAD.MOV.U32 R15, RZ, RZ, -0x1 ;  /* 0xffffffffff0f7424 */ /* 0x000fce00078e00ff */
[----:B012---:R-:W-:Y:S05]  /*20200*/  WARPSYNC.COLLECTIVE R15, `(.L_x_10107) ;  /* 0x000000000f087348 */ /* 0x007fea0003c00000 */
[----:B--2---:R2:W3:Y:S02]  /*20210*/  SHFL.IDX P6, R14, R13, R12, R11 ;  /* 0x0000000c0d0e7389 */ /* 0x0044e400000c000b */
[----:B0123--:R-:W-:Y:S01]  /*20220*/  ENDCOLLECTIVE ;  /* 0x000000000000791b */ /* 0x00ffe20003800000 */
.L_x_10107:
[----:B------:R-:W-:Y:S05]  /*20230*/  BSYNC B1 ;  /* 0x0000000000017941 */ /* 0x000fea0003800000 */
.L_x_10106:
        /* <DEDUP_REMOVED lines=8> */
.L_x_10108:
[----:B------:R-:W-:Y:S05]  /*202c0*/  BRA `(.L_x_10109) ;  /* 0xffffff6400247947 */ /* 0x000fea000383ffff */
.L_x_9902:
[----:B------:R-:W-:Y:S02]  /*202d0*/  IMAD.MOV.U32 R13, RZ, RZ, R2 ;  /* 0x000000ffff0d7224 */ /* 0x000fe400078e0002 */
[----:B------:R-:W-:Y:S02]  /*202e0*/  IMAD.MOV.U32 R12, RZ, RZ, RZ ;  /* 0x000000ffff0c7224 */ /* 0x000fe400078e00ff */
[----:B------:R-:W-:Y:S02]  /*202f0*/  IMAD.MOV.U32 R11, RZ, RZ, 0x1c1f ;  /* 0x00001c1fff0b7424 */ /* 0x000fe400078e00ff */
[----:B------:R-:W-:-:S07]  /*20300*/  IMAD.MOV.U32 R15, RZ, RZ, -0x1 ;  /* 0xffffffffff0f7424 */ /* 0x000fce00078e00ff */
[----:B0-----:R-:W-:Y:S05]  /*20310*/  WARPSYNC.COLLECTIVE R15, `(.L_x_10110) ;  /* 0x000000000f087348 */ /* 0x001fea0003c00000 */
[----:B------:R1:W2:Y:S02]  /*20320*/  SHFL.IDX P6, R14, R13, R12, R11 ;  /* 0x0000000c0d0e7389 */ /* 0x0002a400000c000b */
[----:B012---:R-:W-:Y:S01]  /*20330*/  ENDCOLLECTIVE ;  /* 0x000000000000791b */ /* 0x007fe20003800000 */
.L_x_10110:
[----:B------:R-:W-:Y:S02]  /*20340*/  IMAD.MOV.U32 R13, RZ, RZ, R0 ;  /* 0x000000ffff0d7224 */ /* 0x000fe400078e0000 */
[----:B------:R-:W-:-:S07]  /*20350*/  IMAD.MOV.U32 R3, RZ, RZ, R14 ;  /* 0x000000ffff037224 */ /* 0x000fce00078e000e */
[----:B------:R-:W-:Y:S05]  /*20360*/  WARPSYNC.COLLECTIVE R15, `(.L_x_10111) ;  /* 0x000000000f087348 */ /* 0x000fea0003c00000 */
[----:B------:R0:W1:Y:S02]  /*20370*/  SHFL.IDX P6, R14, R13, R12, R11 ;  /* 0x0000000c0d0e7389 */ /* 0x00006400000c000b */
[----:B01----:R-:W-:Y:S01]  /*20380*/  ENDCOLLECTIVE ;  /* 0x000000000000791b */ /* 0x003fe20003800000 */
.L_x_10111:
[----:B------:R-:W-:Y:S05]  /*20390*/  BRA `(.L_x_10112) ;  /* 0xffffff7000687947 */ /* 0x000fea000383ffff */
.L_x_9905:
[----:B------:R-:W-:Y:S01]  /*203a0*/  BSSY B1, `(.L_x_10113) ;  /* 0x0000008000017945 */ /* 0x000fe20003800000 */
[----:B----4-:R-:W-:Y:S02]  /*203b0*/  IMAD.MOV.U32 R13, RZ, RZ, R2 ;  /* 0x000000ffff0d7224 */ /* 0x010fe400078e0002 */
[----:B------:R-:W-:Y:S02]  /*203c0*/  IMAD.MOV.U32 R12, RZ, RZ, 0x1 ;  /* 0x00000001ff0c7424 */ /* 0x000fe400078e00ff */
[----:B------:R-:W-:Y:S02]  /*203d0*/  IMAD.MOV.U32 R11, RZ, RZ, 0x1c1f ;  /* 0x00001c1fff0b7424 */ /* 0x000fe400078e00ff */
[----:B------:R-:W-:-:S07]  /*203e0*/  IMAD.MOV.U32 R15, RZ, RZ, -0x1 ;  /* 0xffffffffff0f7424 */ /* 0x000fce00078e00ff */
[----:B0123--:R-:W-:Y:S05]  /*203f0*/  WARPSYNC.COLLECTIVE R15, `(.L_x_10114) ;  /* 0x000000000f087348 */ /* 0x00ffea0003c00000 */
[----:B---3--:R3:W4:Y:S02]  /*20400*/  SHFL.IDX P6, R14, R13, R12, R11 ;  /* 0x0000000c0d0e7389 */ /* 0x00872400000c000b */
[----:B01234-:R-:W-:Y:S01]  /*20410*/  ENDCOLLECTIVE ;  /* 0x000000000000791b */ /* 0x01ffe20003800000 */
.L_x_10114:
[----:B------:R-:W-:Y:S05]  /*20420*/  BSYNC B1 ;  /* 0x0000000000017941 */ /* 0x000fea0003800000 */
.L_x_10113:
        /* <DEDUP_REMOVED lines=8> */
.L_x_10115:
[----:B------:R-:W-:Y:S05]  /*204b0*/  BRA `(.L_x_10116) ;  /* 0xffffff70007c7947 */ /* 0x000fea000383ffff */
.L_x_9922:
[----:B------:R-:W2:Y:S01]  /*204c0*/  S2R R7, SR_TID.X ;  /* 0x0000000000077919 */ /* 0x000ea20000002100 */
[----:B------:R-:W-:Y:S01]  /*204d0*/  BSSY B1, `(.L_x_10117) ;  /* 0x000000a000017945 */ /* 0x000fe20003800000 */
[----:B-1----:R-:W-:Y:S02]  /*204e0*/  IMAD.MOV.U32 R12, RZ, RZ, RZ ;  /* 0x000000ffff0c7224 */ /* 0x002fe400078e00ff */
[----:B0-----:R-:W-:Y:S02]  /*204f0*/  IMAD.MOV.U32 R11, RZ, RZ, 0x1f ;  /* 0x0000001fff0b7424 */ /* 0x001fe400078e00ff */
[----:B------:R-:W-:Y:S01]  /*20500*/  IMAD.MOV.U32 R15, RZ, RZ, -0x1 ;  /* 0xffffffffff0f7424 */ /* 0x000fe200078e00ff */
[----:B--2---:R-:W-:-:S04]  /*20510*/  SHF.R.U32.HI R7, RZ, 0x5, R7 ;  /* 0x00000005ff077819 */ /* 0x004fc80000011607 */
[----:B------:R-:W-:-:S05]  /*20520*/  LOP3.LUT R7, R7, 0x3, RZ, 0xc0, !PT ;  /* 0x0000000307077812 */ /* 0x000fca00078ec0ff */
[----:B------:R-:W-:-:S07]  /*20530*/  IMAD.MOV.U32 R13, RZ, RZ, R7 ;  /* 0x000000ffff0d7224 */ /* 0x000fce00078e0007 */
[----:B------:R-:W-:Y:S05]  /*20540*/  WARPSYNC.COLLECTIVE R15, `(.L_x_10118) ;  /* 0x000000000f087348 */ /* 0x000fea0003c00000 */
[----:B------:R0:W1:Y:S02]  /*20550*/  SHFL.IDX P6, R14, R13, R12, R11 ;  /* 0x0000000c0d0e7389 */ /* 0x00006400000c000b */
[----:B01----:R-:W-:Y:S01]  /*20560*/  ENDCOLLECTIVE ;  /* 0x000000000000791b */ /* 0x003fe20003800000 */
.L_x_10118:
[----:B------:R-:W-:Y:S05]  /*20570*/  BSYNC B1 ;  /* 0x0000000000017941 */ /* 0x000fea0003800000 */
.L_x_10117:
[----:B------:R-:W-:Y:S05]  /*20580*/  BRA `(.L_x_10119) ;  /* 0xffffff8800987947 */ /* 0x000fea000383ffff */
.L_x_9924:
[----:B------:R-:W-:Y:S01]  /*20590*/  BSSY B1, `(.L_x_10120) ;  /* 0x0000006000017945 */ /* 0x000fe20003800000 */
[----:B------:R-:W-:-:S07]  /*205a0*/  IMAD.MOV.U32 R15, RZ, RZ, -0x1 ;  /* 0xffffffffff0f7424 */ /* 0x000fce00078e00ff */
[----:B012---:R-:W-:Y:S05]  /*205b0*/  WARPSYNC.COLLECTIVE R15, `(.L_x_10121) ;  /* 0x000000000f0c7348 */ /* 0x007fea0003c00000 */
[----:B------:R-:W-:Y:S02]  /*205c0*/  ELECT P6, UR62, PT ;  /* 0x00000000003e782f */ /* 0x000fe400038c0000 */
[----:B------:R-:W-:Y:S01]  /*205d0*/  MOV R14, UR62 ;  /* 0x0000003e000e7c02 */ /* 0x000fe20008000f00 */
[----:B012---:R-:W-:Y:S10]  /*205e0*/  ENDCOLLECTIVE ;  /* 0x000000000000791b */ /* 0x007ff40003800000 */
.L_x_10121:
[----:B------:R-:W-:Y:S05]  /*205f0*/  BSYNC B1 ;  /* 0x0000000000017941 */ /* 0x000fea0003800000 */
.L_x_10120:
[----:B------:R-:W-:Y:S01]  /*20600*/  PLOP3.LUT P2, PT, P6, PT, PT, 0x80, 0x0 ;  /* 0x000000000000781c */ /* 0x000fe2000374f070 */
[----:B------:R-:W-:-:S12]  /*20610*/  BRA `(.L_x_9923) ;  /* 0xffffff88008c7947 */ /* 0x000fd8000383ffff */
.L_x_9926:
[----:B--2---:R2:W3:Y:S02]  /*20620*/  SYNCS.PHASECHK.TRANS64.TRYWAIT P0, [R16+URZ+0x31c20], R6 ;  /* 0x031c2006100075a7 */ /* 0x0044e4000800017f */
[----:B---3--:R-:W-:Y:S05]  /*20630*/  @!P0 NANOSLEEP.SYNCS 0x989680 ;  /* 0x009896800000895d */ /* 0x008fea0003900000 */
[----:B------:R-:W3:Y:S02]  /*20640*/  @!P0 SYNCS.PHASECHK.TRANS64 P0, [R16+URZ+0x31c20], R6 ;  /* 0x031c2006100085a7 */ /* 0x000ee4000800007f */
[----:B---3--:R-:W-:Y:S05]  /*20650*/  @!P0 BRA `(.L_x_9926) ;  /* 0xfffffffc00f08947 */ /* 0x008fea000383ffff */
[----:B------:R-:W-:Y:S05]  /*20660*/  BRA `(.L_x_10122) ;  /* 0xffffff88009c7947 */ /* 0x000fea000383ffff */
.L_x_9930:
[----:B0-----:R0:W3:Y:S02]  /*20670*/  SYNCS.PHASECHK.TRANS64.TRYWAIT P0, [R9+URZ+0x31ca0], R11 ;  /* 0x031ca00b090075a7 */ /* 0x0010e4000800017f */
[----:B---3--:R-:W-:Y:S05]  /*20680*/  @!P0 NANOSLEEP.SYNCS 0x989680 ;  /* 0x009896800000895d */ /* 0x008fea0003900000 */
[----:B------:R-:W3:Y:S02]  /*20690*/  @!P0 SYNCS.PHASECHK.TRANS64 P0, [R9+URZ+0x31ca0], R11 ;  /* 0x031ca00b090085a7 */ /* 0x000ee4000800007f */
[----:B---3--:R-:W-:Y:S05]  /*206a0*/  @!P0 BRA `(.L_x_9930) ;  /* 0xfffffffc00f08947 */ /* 0x008fea000383ffff */
[----:B------:R-:W-:Y:S05]  /*206b0*/  BRA `(.L_x_10123) ;  /* 0xffffff8800bc7947 */ /* 0x000fea000383ffff */
.L_x_9937:
[----:B-1----:R1:W2:Y:S02]  /*206c0*/  SYNCS.PHASECHK.TRANS64.TRYWAIT P0, [R9+URZ+0x31cc0], R11 ;  /* 0x031cc00b090075a7 */ /* 0x0022a4000800017f */
[----:B--2---:R-:W-:Y:S05]  /*206d0*/  @!P0 NANOSLEEP.SYNCS 0x989680 ;  /* 0x009896800000895d */ /* 0x004fea0003900000 */
[----:B------:R-:W2:Y:S02]  /*206e0*/  @!P0 SYNCS.PHASECHK.TRANS64 P0, [R9+URZ+0x31cc0], R11 ;  /* 0x031cc00b090085a7 */ /* 0x000ea4000800007f */
[----:B--2---:R-:W-:Y:S05]  /*206f0*/  @!P0 BRA `(.L_x_9937) ;  /* 0xfffffffc00f08947 */ /* 0x004fea000383ffff */
[----:B------:R-:W-:Y:S05]  /*20700*/  BRA `(.L_x_10124) ;  /* 0xffffff8c00b47947 */ /* 0x000fea000383ffff */
.L_x_9946:
[----:B--2---:R2:W3:Y:S02]  /*20710*/  SYNCS.PHASECHK.TRANS64.TRYWAIT P0, [R9+URZ+0x31ca0], R8 ;  /* 0x031ca008090075a7 */ /* 0x0044e4000800017f */
[----:B---3--:R-:W-:Y:S05]  /*20720*/  @!P0 NANOSLEEP.SYNCS 0x989680 ;  /* 0x009896800000895d */ /* 0x008fea0003900000 */
[----:B------:R-:W3:Y:S02]  /*20730*/  @!P0 SYNCS.PHASECHK.TRANS64 P0, [R9+URZ+0x31ca0], R8 ;  /* 0x031ca008090085a7 */ /* 0x000ee4000800007f */
[----:B---3--:R-:W-:Y:S05]  /*20740*/  @!P0 BRA `(.L_x_9946) ;  /* 0xfffffffc00f08947 */ /* 0x008fea000383ffff */
[----:B------:R-:W-:Y:S05]  /*20750*/  BRA `(.L_x_10125) ;  /* 0xffffff9000ec7947 */ /* 0x000fea000383ffff */
.L_x_9953:
[----:B0-----:R0:W3:Y:S02]  /*20760*/  SYNCS.PHASECHK.TRANS64.TRYWAIT P0, [R9+URZ+0x31cc0], R8 ;  /* 0x031cc008090075a7 */ /* 0x0010e4000800017f */
[----:B---3--:R-:W-:Y:S05]  /*20770*/  @!P0 NANOSLEEP.SYNCS 0x989680 ;  /* 0x009896800000895d */ /* 0x008fea0003900000 */
[----:B------:R-:W3:Y:S02]  /*20780*/  @!P0 SYNCS.PHASECHK.TRANS64 P0, [R9+URZ+0x31cc0], R8 ;  /* 0x031cc008090085a7 */ /* 0x000ee4000800007f */
[----:B---3--:R-:W-:Y:S05]  /*20790*/  @!P0 BRA `(.L_x_9953) ;  /* 0xfffffffc00f08947 */ /* 0x008fea000383ffff */
[----:B------:R-:W-:Y:S05]  /*207a0*/  BRA `(.L_x_10126) ;  /* 0xffffff9400ec7947 */ /* 0x000fea000383ffff */
.L_x_9970:
[----:B------:R-:W4:Y:S01]  /*207b0*/  S2R R20, SR_TID.X ;  /* 0x0000000000147919 */ /* 0x000f220000002100 */
[----:B------:R-:W-:Y:S01]  /*207c0*/  BSSY B0, `(.L_x_10127) ;  /* 0x000000a000007945 */ /* 0x000fe20003800000 */
[----:B-1----:R-:W-:Y:S02]  /*207d0*/  IMAD.MOV.U32 R12, RZ, RZ, RZ ;  /* 0x000000ffff0c7224 */ /* 0x002fe400078e00ff */
[----:B0-----:R-:W-:Y:S02]  /*207e0*/  IMAD.MOV.U32 R11, RZ, RZ, 0x1f ;  /* 0x0000001fff0b7424 */ /* 0x001fe400078e00ff */
[----:B------:R-:W-:Y:S01]  /*207f0*/  IMAD.MOV.U32 R15, RZ, RZ, -0x1 ;  /* 0xffffffffff0f7424 */ /* 0x000fe200078e00ff */
[----:B----4-:R-:W-:-:S04]  /*20800*/  SHF.R.U32.HI R20, RZ, 0x5, R20 ;  /* 0x00000005ff147819 */ /* 0x010fc80000011614 */
[----:B------:R-:W-:-:S05]  /*20810*/  LOP3.LUT R20, R20, 0x3, RZ, 0xc0, !PT ;  /* 0x0000000314147812 */ /* 0x000fca00078ec0ff */
[----:B------:R-:W-:-:S07]  /*20820*/  IMAD.MOV.U32 R13, RZ, RZ, R20 ;  /* 0x000000ffff0d7224 */ /* 0x000fce00078e0014 */
[----:B--23--:R-:W-:Y:S05]  /*20830*/  WARPSYNC.COLLECTIVE R15, `(.L_x_10128) ;  /* 0x000000000f087348 */ /* 0x00cfea0003c00000 */
[----:B------:R0:W1:Y:S02]  /*20840*/  SHFL.IDX P6, R14, R13, R12, R11 ;  /* 0x0000000c0d0e7389 */ /* 0x00006400000c000b */
[----:B0123--:R-:W-:Y:S01]  /*20850*/  ENDCOLLECTIVE ;  /* 0x000000000000791b */ /* 0x00ffe20003800000 */
.L_x_10128:
[----:B------:R-:W-:Y:S05]  /*20860*/  BSYNC B0 ;  /* 0x0000000000007941 */ /* 0x000fea0003800000 */
.L_x_10127:
[----:B------:R-:W-:Y:S05]  /*20870*/  BRA `(.L_x_10129) ;  /* 0xffffffa400107947 */ /* 0x000fea000383ffff */
.L_x_9972:
[----:B------:R-:W-:Y:S01]  /*20880*/  BSSY B0, `(.L_x_10130) ;  /* 0x0000006000007945 */ /* 0x000fe20003800000 */
[----:B------:R-:W-:-:S07]  /*20890*/  IMAD.MOV.U32 R15, RZ, RZ, -0x1 ;  /* 0xffffffffff0f7424 */ /* 0x000fce00078e00ff */
[----:B-1234-:R-:W-:Y:S05]  /*208a0*/  WARPSYNC.COLLECTIVE R15, `(.L_x_10131) ;  /* 0x000000000f0c7348 */ /* 0x01efea0003c00000 */
[----:B------:R-:W-:Y:S02]  /*208b0*/  ELECT P6, UR62, PT ;  /* 0x00000000003e782f */ /* 0x000fe400038c0000 */
[----:B------:R-:W-:Y:S01]  /*208c0*/  MOV R14, UR62 ;  /* 0x0000003e000e7c02 */ /* 0x000fe20008000f00 */
[----:B-1234-:R-:W-:Y:S10]  /*208d0*/  ENDCOLLECTIVE ;  /* 0x000000000000791b */ /* 0x01eff40003800000 */
.L_x_10131:
[----:B------:R-:W-:Y:S05]  /*208e0*/  BSYNC B0 ;  /* 0x0000000000007941 */ /* 0x000fea0003800000 */
.L_x_10130:
[----:B------:R-:W-:Y:S05]  /*208f0*/  BRA `(.L_x_10132) ;  /* 0xffffffa400107947 */ /* 0x000fea000383ffff */
.L_x_9974:
[----:B0-----:R0:W4:Y:S02]  /*20900*/  SYNCS.PHASECHK.TRANS64.TRYWAIT P0, [R0+URZ+0x31c40], R2 ;  /* 0x031c4002000075a7 */ /* 0x001124000800017f */
[----:B----4-:R-:W-:Y:S05]  /*20910*/  @!P0 NANOSLEEP.SYNCS 0x989680 ;  /* 0x009896800000895d */ /* 0x010fea0003900000 */
[----:B------:R-:W4:Y:S02]  /*20920*/  @!P0 SYNCS.PHASECHK.TRANS64 P0, [R0+URZ+0x31c40], R2 ;  /* 0x031c4002000085a7 */ /* 0x000f24000800007f */
[----:B----4-:R-:W-:Y:S05]  /*20930*/  @!P0 BRA `(.L_x_9974) ;  /* 0xfffffffc00f08947 */ /* 0x010fea000383ffff */
[----:B------:R-:W-:Y:S05]  /*20940*/  BRA `(.L_x_10133) ;  /* 0xffffffa400647947 */ /* 0x000fea000383ffff */
.L_x_9978:
[----:B------:R-:W2:Y:S04]  /*20950*/  LDL.LU R11, [R1+0x44] ;  /* 0x00004400010b7983 */ /* 0x000ea80000300800 */
[----:B------:R0:W5:Y:S01]  /*20960*/  LDL R9, [R1+0x14] ;  /* 0x0000140001097983 */ /* 0x0001620000100800 */
[----:B------:R-:W-:Y:S02]  /*20970*/  IMAD.MOV.U32 R13, RZ, RZ, R0 ;  /* 0x000000ffff0d7224 */ /* 0x000fe400078e0000 */
[----:B------:R-:W-:Y:S02]  /*20980*/  IMAD.MOV.U32 R12, RZ, RZ, RZ ;  /* 0x000000ffff0c7224 */ /* 0x000fe400078e00ff */
[----:B------:R-:W-:Y:S02]  /*20990*/  IMAD.MOV.U32 R15, RZ, RZ, -0x1 ;  /* 0xffffffffff0f7424 */ /* 0x000fe400078e00ff */
[----:B------:R-:W-:-:S04]  /*209a0*/  IMAD R25, R25, 0xc0, R21 ;  /* 0x000000c019197824 */ /* 0x000fc800078e0215 */
[----:B------:R-:W-:Y:S02]  /*209b0*/  VIADD R5, R25, 0x20 ;  /* 0x0000002019057836 */ /* 0x000fe40000000000 */
[----:B--2---:R-:W-:Y:S02]  /*209c0*/  IMAD R2, R11, R10, RZ ;  /* 0x0000000a0b027224 */ /* 0x004fe400078e02ff */
[----:B0-----:R-:W-:-:S07]  /*209d0*/  IMAD.MOV.U32 R11, RZ, RZ, 0x1c1f ;  /* 0x00001c1fff0b7424 */ /* 0x001fce00078e00ff */
[----:B-----5:R-:W-:Y:S05]  /*209e0*/  WARPSYNC.COLLECTIVE R15, `(.L_x_10134) ;  /* 0x000000000f087348 */ /* 0x020fea0003c00000 */
[----:B------:R0:W1:Y:S02]  /*209f0*/  SHFL.IDX P6, R14, R13, R12, R11 ;  /* 0x0000000c0d0e7389 */ /* 0x00006400000c000b */
[----:B01---5:R-:W-:Y:S01]  /*20a00*/  ENDCOLLECTIVE ;  /* 0x000000000000791b */ /* 0x023fe20003800000 */
.L_x_10134:
[----:B------:R-:W-:Y:S02]  /*20a10*/  IMAD.MOV.U32 R13, RZ, RZ, R4 ;  /* 0x000000ffff0d7224 */ /* 0x000fe400078e0004 */
[----:B------:R-:W-:-:S07]  /*20a20*/  IMAD.MOV.U32 R6, RZ, RZ, R14 ;  /* 0x000000ffff067224 */ /* 0x000fce00078e000e */
[----:B------:R-:W-:Y:S05]  /*20a30*/  WARPSYNC.COLLECTIVE R15, `(.L_x_10135) ;  /* 0x000000000f087348 */ /* 0x000fea0003c00000 */
[----:B------:R0:W1:Y:S02]  /*20a40*/  SHFL.IDX P6, R14, R13, R12, R11 ;  /* 0x0000000c0d0e7389 */ /* 0x00006400000c000b */
[----:B01----:R-:W-:Y:S01]  /*20a50*/  ENDCOLLECTIVE ;  /* 0x000000000000791b */ /* 0x003fe20003800000 */
.L_x_10135:
[----:B------:R-:W-:Y:S01]  /*20a60*/  ISETP.GE.AND P2, PT, R25, R2, PT ;  /* 0x000000021900720c */ /* 0x000fe20003f46270 */
[----:B------:R-:W-:Y:S02]  /*20a70*/  IMAD.MOV.U32 R13, RZ, RZ, R0 ;  /* 0x000000ffff0d7224 */ /* 0x000fe400078e0000 */
[----:B------:R-:W-:Y:S02]  /*20a80*/  IMAD.MOV.U32 R12, RZ, RZ, 0x1 ;  /* 0x00000001ff0c7424 */ /* 0x000fe400078e00ff */
[----:B------:R-:W-:-:S08]  /*20a90*/  IMAD.MOV.U32 R7, RZ, RZ, R14 ;  /* 0x000000ffff077224 */ /* 0x000fd000078e000e */
[----:B------:R-:W-:Y:S05]  /*20aa0*/  WARPSYNC.COLLECTIVE R15, `(.L_x_10136) ;  /* 0x000000000f087348 */ /* 0x000fea0003c00000 */
[----:B------:R0:W1:Y:S02]  /*20ab0*/  SHFL.IDX P6, R14, R13, R12, R11 ;  /* 0x0000000c0d0e7389 */ /* 0x00006400000c000b */
[----:B01----:R-:W-:Y:S01]  /*20ac0*/  ENDCOLLECTIVE ;  /* 0x000000000000791b */ /* 0x003fe20003800000 */
.L_x_10136:
[----:B------:R-:W-:-:S05]  /*20ad0*/  @!P2 LEA R7, P4, R20, R7, 0x1 ;  /* 0x000000071407a211 */ /* 0x000fca00078808ff */
[----:B------:R-:W-:-:S05]  /*20ae0*/  @!P2 IMAD.X R6, RZ, RZ, R6, P4 ;  /* 0x000000ffff06a224 */ /* 0x000fca00020e0606 */
[----:B------:R-:W-:-:S04]  /*20af0*/  @!P2 LOP3.LUT R7, R7, R6, RZ, 0x3c, !PT ;  /* 0x000000060707a212 */ /* 0x000fc800078e3cff */
[----:B------:R-:W-:-:S04]  /*20b00*/  @!P2 LOP3.LUT R6, R7, R6, RZ, 0x3c, !PT ;  /* 0x000000060706a212 */ /* 0x000fc800078e3cff */
[----:B------:R-:W-:Y:S01]  /*20b10*/  @!P2 LOP3.LUT R7, R7, R6, RZ, 0x3c, !PT ;  /* 0x000000060707a212 */ /* 0x000fe200078e3cff */
[----:B------:R-:W-:-:S04]  /*20b20*/  IMAD.MOV.U32 R13, RZ, RZ, R4 ;  /* 0x000000ffff0d7224 */ /* 0x000fc800078e0004 */
[----:B------:R-:W-:Y:S01]  /*20b30*/  @!PT LDS RZ, [RZ] ;  /* 0x00000000fffff984 */ /* 0x000fe20000000800 */
[----:B------:R-:W-:Y:S01]  /*20b40*/  @!PT LDS RZ, [RZ] ;  /* 0x00000000fffff984 */ /* 0x000fe20000000800 */
[----:B------:R-:W-:Y:S01]  /*20b50*/  @!PT LDS RZ, [RZ] ;  /* 0x00000000fffff984 */ /* 0x000fe20000000800 */
[----:B------:R-:W-:Y:S04]  /*20b60*/  @!P2 LDGSTS.E.BYPASS.LTC128B.128 [R9+0xda00], desc[UR60][R6.64], !P3 ;  /* 0x0da000000609afae */ /* 0x000fe8000d901d7c */
[----:B------:R-:W-:Y:S04]  /*20b70*/  @!P2 LDGSTS.E.BYPASS.LTC128B.128 [R9+0x10a00], desc[UR60][R6.64+0x40], !P0 ;  /* 0x10a000400609afae */ /* 0x000fe8000c101d7c */
[----:B------:R0:W-:Y:S02]  /*20b80*/  @!P2 LDGSTS.E.BYPASS.LTC128B.128 [R9+0x13a00], desc[UR60][R6.64+0x80], !P1 ;  /* 0x13a000800609afae */ /* 0x0001e4000c901d7c */
[----:B0-----:R-:W-:-:S07]  /*20b90*/  IMAD.MOV.U32 R6, RZ, RZ, R14 ;  /* 0x000000ffff067224 */ /* 0x001fce00078e000e */
[----:B------:R-:W-:Y:S05]  /*20ba0*/  WARPSYNC.COLLECTIVE R15, `(.L_x_10137) ;  /* 0x000000000f087348 */ /* 0x000fea0003c00000 */
[----:B------:R0:W1:Y:S02]  /*20bb0*/  SHFL.IDX P6, R14, R13, R12, R11 ;  /* 0x0000000c0d0e7389 */ /* 0x00006400000c000b */
[----:B01----:R-:W-:Y:S01]  /*20bc0*/  ENDCOLLECTIVE ;  /* 0x000000000000791b */ /* 0x003fe20003800000 */
.L_x_10137:
[----:B------:R-:W-:Y:S01]  /*20bd0*/  ISETP.GE.AND P2, PT, R5, R2, PT ;  /* 0x000000020500720c */ /* 0x000fe20003f46270 */
[----:B------:R-:W-:Y:S02]  /*20be0*/  IMAD.MOV.U32 R13, RZ, RZ, R0 ;  /* 0x000000ffff0d7224 */ /* 0x000fe400078e0000 */
[----:B------:R-:W-:Y:S02]  /*20bf0*/  IMAD.MOV.U32 R12, RZ, RZ, 0x2 ;  /* 0x00000002ff0c7424 */ /* 0x000fe400078e00ff */
[----:B------:R-:W-:-:S08]  /*20c00*/  IMAD.MOV.U32 R7, RZ, RZ, R14 ;  /* 0x000000ffff077224 */ /* 0x000fd000078e000e */
[----:B------:R-:W-:Y:S05]  /*20c10*/  WARPSYNC.COLLECTIVE R15, `(.L_x_10138) ;  /* 0x000000000f087348 */ /* 0x000fea0003c00000 */
[----:B------:R0:W1:Y:S02]  /*20c20*/  SHFL.IDX P6, R14, R13, R12, R11 ;  /* 0x0000000c0d0e7389 */ /* 0x00006400000c000b */
[----:B01----:R-:W-:Y:S01]  /*20c30*/  ENDCOLLECTIVE ;  /* 0x000000000000791b */ /* 0x003fe20003800000 */
.L_x_10138:
        /* <DEDUP_REMOVED lines=16> */
.L_x_10139:
[----:B------:R-:W-:Y:S02]  /*20d40*/  VIADD R5, R25, 0x40 ;  /* 0x0000004019057836 */ /* 0x000fe40000000000 */
[----:B------:R-:W-:Y:S02]  /*20d50*/  IMAD.MOV.U32 R13, RZ, RZ, R0 ;  /* 0x000000ffff0d7224 */ /* 0x000fe400078e0000 */
[----:B------:R-:W-:Y:S01]  /*20d60*/  IMAD.MOV.U32 R12, RZ, RZ, 0x3 ;  /* 0x00000003ff0c7424 */ /* 0x000fe200078e00ff */
[----:B------:R-:W-:Y:S01]  /*20d70*/  ISETP.GE.AND P2, PT, R5, R2, PT ;  /* 0x000000020500720c */ /* 0x000fe20003f46270 */
[----:B------:R-:W-:-:S12]  /*20d80*/  IMAD.MOV.U32 R7, RZ, RZ, R14 ;  /* 0x000000ffff077224 */ /* 0x000fd800078e000e */
[----:B------:R-:W-:Y:S05]  /*20d90*/  WARPSYNC.COLLECTIVE R15, `(.L_x_10140) ;  /* 0x000000000f087348 */ /* 0x000fea0003c00000 */
[----:B------:R0:W1:Y:S02]  /*20da0*/  SHFL.IDX P6, R14, R13, R12, R11 ;  /* 0x0000000c0d0e7389 */ /* 0x00006400000c000b */
[----:B01----:R-:W-:Y:S01]  /*20db0*/  ENDCOLLECTIVE ;  /* 0x000000000000791b */ /* 0x003fe20003800000 */
.L_x_10140:
[----:B------:R-:W-:-:S05]  /*20dc0*/  @!P2 LEA R7, P4, R20, R7, 0x1 ;  /* 0x000000071407a211 */ /* 0x000fca00078808ff */
[----:B------:R-:W-:Y:S02]  /*20dd0*/  @!P2 IMAD.X R6, RZ, RZ, R6, P4 ;  /* 0x000000ffff06a224 */ /* 0x000fe400020e0606 */
[----:B------:R-:W-:-:S03]  /*20de0*/  IMAD.MOV.U32 R13, RZ, RZ, R4 ;  /* 0x000000ffff0d7224 */ /* 0x000fc600078e0004 */
[----:B------:R-:W-:Y:S01]  /*20df0*/  @!P2 LOP3.LUT R7, R7, R6, RZ, 0x3c, !PT ;  /* 0x000000060707a212 */ /* 0x000fe200078e3cff */
[----:B------:R-:W-:-:S07]  /*20e00*/  IMAD.MOV.U32 R0, RZ, RZ, R14 ;  /* 0x000000ffff007224 */ /* 0x000fce00078e000e */
[----:B------:R-:W-:Y:S05]  /*20e10*/  WARPSYNC.COLLECTIVE R15, `(.L_x_10141) ;  /* 0x000000000f087348 */ /* 0x000fea0003c00000 */
[----:B------:R0:W1:Y:S02]  /*20e20*/  SHFL.IDX P6, R14, R13, R12, R11 ;  /* 0x0000000c0d0e7389 */ /* 0x00006400000c000b */
[----:B01----:R-:W-:Y:S01]  /*20e30*/  ENDCOLLECTIVE ;  /* 0x000000000000791b */ /* 0x003fe20003800000 */
.L_x_10141:
[----:B------:R-:W-:Y:S01]  /*20e40*/  @!P2 LOP3.LUT R6, R7, R6, RZ, 0x3c, !PT ;  /* 0x000000060706a212 */ /* 0x000fe200078e3cff */
[----:B------:R-:W-:-:S03]  /*20e50*/  VIADD R5, R25, 0x60 ;  /* 0x0000006019057836 */ /* 0x000fc60000000000 */
[----:B------:R-:W-:-:S05]  /*20e60*/  @!P2 LOP3.LUT R7, R7, R6, RZ, 0x3c, !PT ;  /* 0x000000060707a212 */ /* 0x000fca00078e3cff */
        /* <DEDUP_REMOVED lines=8> */
[----:B------:R-:W-:Y:S02]  /*20ef0*/  IMAD.MOV.U32 R12, RZ, RZ, RZ ;  /* 0x000000ffff0c7224 */ /* 0x000fe400078e00ff */
[----:B------:R-:W-:-:S10]  /*20f00*/  IMAD.MOV.U32 R4, RZ, RZ, R14 ;  /* 0x000000ffff047224 */ /* 0x000fd400078e000e */
[----:B0-----:R-:W-:Y:S05]  /*20f10*/  WARPSYNC.COLLECTIVE R15, `(.L_x_10142) ;  /* 0x000000000f087348 */ /* 0x001fea0003c00000 */
[----:B------:R1:W2:Y:S02]  /*20f20*/  SHFL.IDX P6, R14, R13, R12, R11 ;  /* 0x0000000c0d0e7389 */ /* 0x0002a400000c000b */
[----:B012---:R-:W-:Y:S01]  /*20f30*/  ENDCOLLECTIVE ;  /* 0x000000000000791b */ /* 0x007fe20003800000 */
.L_x_10142:
[----:B------:R-:W-:-:S05]  /*20f40*/  @!P2 LEA R4, P4, R20, R4, 0x1 ;  /* 0x000000041404a211 */ /* 0x000fca00078808ff */
[----:B------:R-:W-:-:S04]  /*20f50*/  @!P2 IMAD.X R0, RZ, RZ, R0, P4 ;  /* 0x000000ffff00a224 */ /* 0x000fc800020e0600 */
[----:B------:R-:W-:Y:S02]  /*20f60*/  @!P2 IMAD.MOV.U32 R5, RZ, RZ, R0 ;  /* 0x000000ffff05a224 */ /* 0x000fe400078e0000 */
[----:B------:R-:W-:Y:S02]  /*20f70*/  VIADD R0, R25, 0x80 ;  /* 0x0000008019007836 */ /* 0x000fe40000000000 */
[----:B------:R-:W-:Y:S01]  /*20f80*/  IMAD.MOV.U32 R13, RZ, RZ, R8 ;  /* 0x000000ffff0d7224 */ /* 0x000fe200078e0008 */
[----:B------:R-:W-:Y:S01]  /*20f90*/  @!PT LDS RZ, [RZ] ;  /* 0x00000000fffff984 */ /* 0x000fe20000000800 */
[----:B------:R-:W-:Y:S01]  /*20fa0*/  @!PT LDS RZ, [RZ] ;  /* 0x00000000fffff984 */ /* 0x000fe20000000800 */
[----:B------:R-:W-:Y:S01]  /*20fb0*/  @!PT LDS RZ, [RZ] ;  /* 0x00000000fffff984 */ /* 0x000fe20000000800 */
[----:B------:R0:W-:Y:S04]  /*20fc0*/  @!P2 LDGSTS.E.BYPASS.LTC128B.128 [R9+0xf200], desc[UR60][R4.64], !P3 ;  /* 0x0f2000000409afae */ /* 0x0001e8000d901d7c */
[----:B------:R0:W-:Y:S04]  /*20fd0*/  @!P2 LDGSTS.E.BYPASS.LTC128B.128 [R9+0x12200], desc[UR60][R4.64+0x40], !P0 ;  /* 0x122000400409afae */ /* 0x0001e8000c101d7c */
[----:B------:R0:W-:Y:S01]  /*20fe0*/  @!P2 LDGSTS.E.BYPASS.LTC128B.128 [R9+0x15200], desc[UR60][R4.64+0x80], !P1 ;  /* 0x152000800409afae */ /* 0x0001e2000c901d7c */
[----:B------:R-:W-:Y:S01]  /*20ff0*/  ISETP.GE.AND P2, PT, R0, R2, PT ;  /* 0x000000020000720c */ /* 0x000fe20003f46270 */
[----:B------:R-:W-:-:S12]  /*21000*/  IMAD.MOV.U32 R0, RZ, RZ, R14 ;  /* 0x000000ffff007224 */ /* 0x000fd800078e000e */
[----:B0-----:R-:W-:Y:S05]  /*21010*/  WARPSYNC.COLLECTIVE R15, `(.L_x_10143) ;  /* 0x000000000f087348 */ /* 0x001fea0003c00000 */
[----:B------:R1:W2:Y:S02]  /*21020*/  SHFL.IDX P6, R14, R13, R12, R11 ;  /* 0x0000000c0d0e7389 */ /* 0x0002a400000c000b */
[----:B012---:R-:W-:Y:S01]  /*21030*/  ENDCOLLECTIVE ;  /* 0x000000000000791b */ /* 0x007fe20003800000 */
.L_x_10143:
[----:B------:R-:W-:Y:S02]  /*21040*/  IMAD.MOV.U32 R13, RZ, RZ, R3 ;  /* 0x000000ffff0d7224 */ /* 0x000fe400078e0003 */
[----:B------:R-:W-:Y:S02]  /*21050*/  IMAD.MOV.U32 R12, RZ, RZ, 0x1 ;  /* 0x00000001ff0c7424 */ /* 0x000fe400078e00ff */
[----:B------:R-:W-:-:S07]  /*21060*/  IMAD.MOV.U32 R4, RZ, RZ, R14 ;  /* 0x000000ffff047224 */ /* 0x000fce00078e000e */
[----:B------:R-:W-:Y:S05]  /*21070*/  WARPSYNC.COLLECTIVE R15, `(.L_x_10144) ;  /* 0x000000000f087348 */ /* 0x000fea0003c00000 */
[----:B------:R0:W1:Y:S02]  /*21080*/  SHFL.IDX P6, R14, R13, R12, R11 ;  /* 0x0000000c0d0e7389 */ /* 0x00006400000c000b */
[----:B01----:R-:W-:Y:S01]  /*21090*/  ENDCOLLECTIVE ;  /* 0x000000000000791b */ /* 0x003fe20003800000 */
.L_x_10144:
[----:B------:R-:W-:-:S05]  /*210a0*/  @!P2 LEA R4, P4, R20, R4, 0x1 ;  /* 0x000000041404a211 */ /* 0x000fca00078808ff */
[----:B------:R-:W-:-:S04]  /*210b0*/  @!P2 IMAD.X R0, RZ, RZ, R0, P4 ;  /* 0x000000ffff00a224 */ /* 0x000fc800020e0600 */
[----:B------:R-:W-:Y:S02]  /*210c0*/  @!P2 IMAD.MOV.U32 R5, RZ, RZ, R0 ;  /* 0x000000ffff05a224 */ /* 0x000fe400078e0000 */
[----:B------:R-:W-:-:S03]  /*210d0*/  IMAD.MOV.U32 R13, RZ, RZ, R8 ;  /* 0x000000ffff0d7224 */ /* 0x000fc600078e0008 */
[----:B------:R-:W-:Y:S01]  /*210e0*/  @!PT LDS RZ, [RZ] ;  /* 0x00000000fffff984 */ /* 0x000fe20000000800 */
[----:B------:R-:W-:Y:S01]  /*210f0*/  @!PT LDS RZ, [RZ] ;  /* 0x00000000fffff984 */ /* 0x000fe20000000800 */
[----:B------:R-:W-:Y:S01]  /*21100*/  @!PT LDS RZ, [RZ] ;  /* 0x00000000fffff984 */ /* 0x000fe20000000800 */
[----:B------:R0:W-:Y:S04]  /*21110*/  @!P2 LDGSTS.E.BYPASS.LTC128B.128 [R9+0xfa00], desc[UR60][R4.64], !P3 ;  /* 0x0fa000000409afae */ /* 0x0001e8000d901d7c */
[----:B------:R0:W-:Y:S01]  /*21120*/  @!P2 LDGSTS.E.BYPASS.LTC128B.128 [R9+0x12a00], desc[UR60][R4.64+0x40], !P0 ;  /* 0x12a000400409afae */ /* 0x0001e2000c101d7c */
[----:B------:R-:W-:-:S03]  /*21130*/  IMAD.MOV.U32 R3, RZ, RZ, R14 ;  /* 0x000000ffff037224 */ /* 0x000fc600078e000e */
[----:B------:R0:W-:Y:S04]  /*21140*/  @!P2 LDGSTS.E.BYPASS.LTC128B.128 [R9+0x15a00], desc[UR60][R4.64+0x80], !P1 ;  /* 0x15a000800409afae */ /* 0x0001e8000c901d7c */
[----:B0-----:R-:W-:Y:S05]  /*21150*/  WARPSYNC.COLLECTIVE R15, `(.L_x_10145) ;  /* 0x000000000f087348 */ /* 0x001fea0003c00000 */
[----:B------:R1:W2:Y:S02]  /*21160*/  SHFL.IDX P6, R14, R13, R12, R11 ;  /* 0x0000000c0d0e7389 */ /* 0x0002a400000c000b */
[----:B012---:R-:W-:Y:S01]  /*21170*/  ENDCOLLECTIVE ;  /* 0x000000000000791b */ /* 0x007fe20003800000 */
.L_x_10145:
[----:B------:R-:W-:Y:S01]  /*21180*/  IMAD.MOV.U32 R8, RZ, RZ, R14 ;  /* 0x000000ffff087224 */ /* 0x000fe200078e000e */
[----:B------:R-:W-:Y:S06]  /*21190*/  BRA `(.L_x_10146) ;  /* 0xffffffa800c47947 */ /* 0x000fec000383ffff */
.L_x_9981:
[----:B-1----:R1:W2:Y:S02]  /*211a0*/  SYNCS.PHASECHK.TRANS64.TRYWAIT P0, [R16+URZ+0x31c20], R0 ;  /* 0x031c2000100075a7 */ /* 0x0022a4000800017f */
[----:B--2---:R-:W-:Y:S05]  /*211b0*/  @!P0 NANOSLEEP.SYNCS 0x989680 ;  /* 0x009896800000895d */ /* 0x004fea0003900000 */
[----:B------:R-:W2:Y:S02]  /*211c0*/  @!P0 SYNCS.PHASECHK.TRANS64 P0, [R16+URZ+0x31c20], R0 ;  /* 0x031c2000100085a7 */ /* 0x000ea4000800007f */
[----:B--2---:R-:W-:Y:S05]  /*211d0*/  @!P0 BRA `(.L_x_9981) ;  /* 0xfffffffc00f08947 */ /* 0x004fea000383ffff */
[----:B------:R-:W-:Y:S05]  /*211e0*/  BRA `(.L_x_10147) ;  /* 0xffffffac002c7947 */ /* 0x000fea000383ffff */
.L_x_9990:
[----:B-1----:R1:W2:Y:S02]  /*211f0*/  SYNCS.PHASECHK.TRANS64.TRYWAIT P0, [R3+URZ+0x31c40], R2 ;  /* 0x031c4002030075a7 */ /* 0x0022a4000800017f */
[----:B--2---:R-:W-:Y:S05]  /*21200*/  @!P0 NANOSLEEP.SYNCS 0x989680 ;  /* 0x009896800000895d */ /* 0x004fea0003900000 */
[----:B------:R-:W2:Y:S02]  /*21210*/  @!P0 SYNCS.PHASECHK.TRANS64 P0, [R3+URZ+0x31c40], R2 ;  /* 0x031c4002030085a7 */ /* 0x000ea4000800007f */
[----:B--2---:R-:W-:Y:S05]  /*21220*/  @!P0 BRA `(.L_x_9990) ;  /* 0xfffffffc00f08947 */ /* 0x004fea000383ffff */
[----:B------:R-:W-:Y:S05]  /*21230*/  BRA `(.L_x_10148) ;  /* 0xffffffac00fc7947 */ /* 0x000fea000383ffff */
.L_x_9997:
[----:B0-----:R0:W1:Y:S02]  /*21240*/  SYNCS.PHASECHK.TRANS64.TRYWAIT P0, [R2+URZ+0x31c60], R3 ;  /* 0x031c6003020075a7 */ /* 0x001064000800017f */
[----:B-1----:R-:W-:Y:S05]  /*21250*/  @!P0 NANOSLEEP.SYNCS 0x989680 ;  /* 0x009896800000895d */ /* 0x002fea0003900000 */
[----:B------:R-:W1:Y:S02]  /*21260*/  @!P0 SYNCS.PHASECHK.TRANS64 P0, [R2+URZ+0x31c60], R3 ;  /* 0x031c6003020085a7 */ /* 0x000e64000800007f */
[----:B-1----:R-:W-:Y:S05]  /*21270*/  @!P0 BRA `(.L_x_9997) ;  /* 0xfffffffc00f08947 */ /* 0x002fea000383ffff */
[----:B------:R-:W-:Y:S05]  /*21280*/  BRA `(.L_x_10149) ;  /* 0xffffffb400007947 */ /* 0x000fea000383ffff */
.L_x_10008:
[----:B-1----:R1:W2:Y:S02]  /*21290*/  SYNCS.PHASECHK.TRANS64.TRYWAIT P0, [R3+URZ+0x31c40], R2 ;  /* 0x031c4002030075a7 */ /* 0x0022a4000800017f */
[----:B--2---:R-:W-:Y:S05]  /*212a0*/  @!P0 NANOSLEEP.SYNCS 0x989680 ;  /* 0x009896800000895d */ /* 0x004fea0003900000 */
[----:B------:R-:W2:Y:S02]  /*212b0*/  @!P0 SYNCS.PHASECHK.TRANS64 P0, [R3+URZ+0x31c40], R2 ;  /* 0x031c4002030085a7 */ /* 0x000ea4000800007f */
[----:B--2---:R-:W-:Y:S05]  /*212c0*/  @!P0 BRA `(.L_x_10008) ;  /* 0xfffffffc00f08947 */ /* 0x004fea000383ffff */
[----:B------:R-:W-:Y:S05]  /*212d0*/  BRA `(.L_x_10150) ;  /* 0xffffffb800bc7947 */ /* 0x000fea000383ffff */
.L_x_10015:
[----:B0-----:R0:W1:Y:S02]  /*212e0*/  SYNCS.PHASECHK.TRANS64.TRYWAIT P0, [R2+URZ+0x31c60], R28 ;  /* 0x031c601c020075a7 */ /* 0x001064000800017f */
[----:B-1----:R-:W-:Y:S05]  /*212f0*/  @!P0 NANOSLEEP.SYNCS 0x989680 ;  /* 0x009896800000895d */ /* 0x002fea0003900000 */
[----:B------:R-:W1:Y:S02]  /*21300*/  @!P0 SYNCS.PHASECHK.TRANS64 P0, [R2+URZ+0x31c60], R28 ;  /* 0x031c601c020085a7 */ /* 0x000e64000800007f */
[----:B-1----:R-:W-:Y:S05]  /*21310*/  @!P0 BRA `(.L_x_10015) ;  /* 0xfffffffc00f08947 */ /* 0x002fea000383ffff */
[----:B------:R-:W-:Y:S05]  /*21320*/  BRA `(.L_x_10151) ;  /* 0xffffffbc00c07947 */ /* 0x000fea000383ffff */
.L_x_10026:
[----:B-1----:R1:W2:Y:S02]  /*21330*/  SYNCS.PHASECHK.TRANS64.TRYWAIT P0, [R3+URZ+0x31c40], R2 ;  /* 0x031c4002030075a7 */ /* 0x0022a4000800017f */
[----:B--2---:R-:W-:Y:S05]  /*21340*/  @!P0 NANOSLEEP.SYNCS 0x989680 ;  /* 0x009896800000895d */ /* 0x004fea0003900000 */
[----:B------:R-:W2:Y:S02]  /*21350*/  @!P0 SYNCS.PHASECHK.TRANS64 P0, [R3+URZ+0x31c40], R2 ;  /* 0x031c4002030085a7 */ /* 0x000ea4000800007f */
[----:B--2---:R-:W-:Y:S05]  /*21360*/  @!P0 BRA `(.L_x_10026) ;  /* 0xfffffffc00f08947 */ /* 0x004fea000383ffff */
[----:B------:R-:W-:Y:S05]  /*21370*/  BRA `(.L_x_10152) ;  /* 0xffffffc400547947 */ /* 0x000fea000383ffff */
.L_x_10033:
[----:B0-----:R0:W1:Y:S02]  /*21380*/  SYNCS.PHASECHK.TRANS64.TRYWAIT P0, [R2+URZ+0x31c60], R7 ;  /* 0x031c6007020075a7 */ /* 0x001064000800017f */
[----:B-1----:R-:W-:Y:S05]  /*21390*/  @!P0 NANOSLEEP.SYNCS 0x989680 ;  /* 0x009896800000895d */ /* 0x002fea0003900000 */
[----:B------:R-:W1:Y:S02]  /*213a0*/  @!P0 SYNCS.PHASECHK.TRANS64 P0, [R2+URZ+0x31c60], R7 ;  /* 0x031c6007020085a7 */ /* 0x000e64000800007f */
[----:B-1----:R-:W-:Y:S05]  /*213b0*/  @!P0 BRA `(.L_x_10033) ;  /* 0xfffffffc00f08947 */ /* 0x002fea000383ffff */
[----:B------:R-:W-:Y:S05]  /*213c0*/  BRA `(.L_x_10153) ;  /* 0xffffffc800587947 */ /* 0x000fea000383ffff */
.L_x_10046:
[----:B-1----:R1:W2:Y:S02]  /*213d0*/  SYNCS.PHASECHK.TRANS64.TRYWAIT P0, [R0+URZ+0x31c60], R3 ;  /* 0x031c6003000075a7 */ /* 0x0022a4000800017f */
[----:B--2---:R-:W-:Y:S05]  /*213e0*/  @!P0 NANOSLEEP.SYNCS 0x989680 ;  /* 0x009896800000895d */ /* 0x004fea0003900000 */
[----:B------:R-:W2:Y:S02]  /*213f0*/  @!P0 SYNCS.PHASECHK.TRANS64 P0, [R0+URZ+0x31c60], R3 ;  /* 0x031c6003000085a7 */ /* 0x000ea4000800007f */
[----:B--2---:R-:W-:Y:S05]  /*21400*/  @!P0 BRA `(.L_x_10046) ;  /* 0xfffffffc00f08947 */ /* 0x004fea000383ffff */
[----:B------:R-:W-:Y:S05]  /*21410*/  BRA `(.L_x_10154) ;  /* 0xffffffcc00d47947 */ /* 0x000fea000383ffff */
.L_x_10055:
[----:B------:R-:W-:Y:S01]  /*21420*/  BSSY B0, `(.L_x_10155) ;  /* 0x0000008000007945 */ /* 0x000fe20003800000 */
[----:B-1----:R-:W-:Y:S02]  /*21430*/  IMAD.MOV.U32 R13, RZ, RZ, R24 ;  /* 0x000000ffff0d7224 */ /* 0x002fe400078e0018 */
[----:B------:R-:W-:Y:S02]  /*21440*/  IMAD.MOV.U32 R12, RZ, RZ, RZ ;  /* 0x000000ffff0c7224 */ /* 0x000fe400078e00ff */
[----:B0-----:R-:W-:Y:S02]  /*21450*/  IMAD.MOV.U32 R11, RZ, RZ, 0x1f ;  /* 0x0000001fff0b7424 */ /* 0x001fe400078e00ff */
[----:B------:R-:W-:-:S07]  /*21460*/  IMAD.MOV.U32 R15, RZ, RZ, -0x1 ;  /* 0xffffffffff0f7424 */ /* 0x000fce00078e00ff */
[----:B--23--:R-:W-:Y:S05]  /*21470*/  WARPSYNC.COLLECTIVE R15, `(.L_x_10156) ;  /* 0x000000000f087348 */ /* 0x00cfea0003c00000 */
[----:B------:R0:W1:Y:S02]  /*21480*/  SHFL.IDX P6, R14, R13, R12, R11 ;  /* 0x0000000c0d0e7389 */ /* 0x00006400000c000b */
[----:B0123--:R-:W-:Y:S01]  /*21490*/  ENDCOLLECTIVE ;  /* 0x000000000000791b */ /* 0x00ffe20003800000 */
.L_x_10156:
[----:B------:R-:W-:Y:S05]  /*214a0*/  BSYNC B0 ;  /* 0x0000000000007941 */ /* 0x000fea0003800000 */
.L_x_10155:
[----:B------:R-:W-:Y:S01]  /*214b0*/  IMAD.MOV.U32 R13, RZ, RZ, R24 ;  /* 0x000000ffff0d7224 */ /* 0x000fe200078e0018 */
[----:B------:R-:W-:Y:S01]  /*214c0*/  LOP3.LUT P1, RZ, R19, 0x1, RZ, 0xc0, !PT ;  /* 0x0000000113ff7812 */ /* 0x000fe2000782c0ff */
        /* <DEDUP_REMOVED lines=8> */
.L_x_10157:
[----:B------:R-:W-:Y:S02]  /*21550*/  ULDC UR4, c[0x0][0xc3c] ;  /* 0x00030f0000047ab9 */ /* 0x000fe40000000800 */
        /* <DEDUP_REMOVED lines=9> */
[----:B------:R-:W-:Y:S02]  /*215f0*/  CS2R R4, SRZ ;  /* 0x0000000000047805 */ /* 0x000fe4000001ff00 */
[C---:B------:R-:W-:Y:S01]  /*21600*/  ISETP.GE.U32.AND P2, PT, R10.reuse, 0x8, PT ;  /* 0x000000080a00780c */ /* 0x040fe20003f46070 */
[----:B------:R-:W-:Y:S01]  /*21610*/  IMAD.MOV.U32 R24, RZ, RZ, RZ ;  /* 0x000000ffff187224 */ /* 0x000fe200078e00ff */
[C---:B------:R-:W-:Y:S01]  /*21620*/  ISETP.GE.U32.AND P3, PT, R10.reuse, 0x10, PT ;  /* 0x000000100a00780c */ /* 0x040fe20003f66070 */
[----:B--2---:R-:W-:Y:S02]  /*21630*/  @!P0 IMAD.MOV.U32 R4, RZ, RZ, R7 ;  /* 0x000000ffff048224 */ /* 0x004fe400078e0007 */
[----:B---3--:R-:W-:Y:S01]  /*21640*/  @!P0 IMAD.MOV.U32 R5, RZ, RZ, R8 ;  /* 0x000000ffff058224 */ /* 0x008fe200078e0008 */
[----:B------:R-:W-:-:S03]  /*21650*/  ISETP.GE.U32.AND P0, PT, R10, 0x2, PT ;  /* 0x000000020a00780c */ /* 0x000fc60003f06070 */
[----:B------:R-:W-:-:S10]  /*21660*/  IMAD R13, R5, R4, RZ ;  /* 0x00000004050d7224 */ /* 0x000fd400078e02ff */
[----:B------:R-:W-:Y:S05]  /*21670*/  WARPSYNC.COLLECTIVE R15, `(.L_x_10158) ;  /* 0x000000000f087348 */ /* 0x000fea0003c00000 */
[----:B------:R0:W1:Y:S02]  /*21680*/  SHFL.UP P6, R14, R13, R12, R11 ;  /* 0x0400000c0d0e7389 */ /* 0x00006400000c000b */
[----:B01----:R-:W-:Y:S01]  /*21690*/  ENDCOLLECTIVE ;  /* 0x000000000000791b */ /* 0x003fe20003800000 */
.L_x_10158:
[----:B------:R-:W-:Y:S01]  /*216a0*/  IMAD.MOV.U32 R12, RZ, RZ, 0x2 ;  /* 0x00000002ff0c7424 */ /* 0x000fe200078e00ff */
[----:B------:R-:W-:Y:S02]  /*216b0*/  SEL R14, R14, RZ, P1 ;  /* 0x000000ff0e0e7207 */ /* 0x000fe40000800000 */
[----:B------:R-:W-:-:S03]  /*216c0*/  ISETP.GE.U32.AND P1, PT, R10, 0x4, PT ;  /* 0x000000040a00780c */ /* 0x000fc60003f26070 */
[----:B------:R-:W-:-:S04]  /*216d0*/  IMAD.IADD R7, R13, 0x1, R14 ;  /* 0x000000010d077824 */ /* 0x000fc800078e020e */
[----:B------:R-:W-:-:S07]  /*216e0*/  IMAD.MOV.U32 R13, RZ, RZ, R7 ;  /* 0x000000ffff0d7224 */ /* 0x000fce00078e0007 */
[----:B------:R-:W-:Y:S05]  /*216f0*/  WARPSYNC.COLLECTIVE R15, `(.L_x_10159) ;  /* 0x000000000f087348 */ /* 0x000fea0003c00000 */
[----:B------:R0:W1:Y:S02]  /*21700*/  SHFL.UP P6, R14, R13, R12, R11 ;  /* 0x0400000c0d0e7389 */ /* 0x00006400000c000b */
[----:B01----:R-:W-:Y:S01]  /*21710*/  ENDCOLLECTIVE ;  /* 0x000000000000791b */ /* 0x003fe20003800000 */
.L_x_10159:
[----:B------:R-:W-:Y:S01]  /*21720*/  IMAD.MOV.U32 R12, RZ, RZ, 0x4 ;  /* 0x00000004ff0c7424 */ /* 0x000fe200078e00ff */
[----:B------:R-:W-:-:S05]  /*21730*/  SEL R2, R14, RZ, P0 ;  /* 0x000000ff0e027207 */ /* 0x000fca0000000000 */
[----:B------:R-:W-:-:S04]  /*21740*/  IMAD.IADD R2, R7, 0x1, R2 ;  /* 0x0000000107027824 */ /* 0x000fc800078e0202 */
[----:B------:R-:W-:-:S07]  /*21750*/  IMAD.MOV.U32 R13, RZ, RZ, R2 ;  /* 0x000000ffff0d7224 */ /* 0x000fce00078e0002 */
[----:B------:R-:W-:Y:S05]  /*21760*/  WARPSYNC.COLLECTIVE R15, `(.L_x_10160) ;  /* 0x000000000f087348 */ /* 0x000fea0003c00000 */
[----:B------:R0:W1:Y:S02]  /*21770*/  SHFL.UP P6, R14, R13, R12, R11 ;  /* 0x0400000c0d0e7389 */ /* 0x00006400000c000b */
[----:B01----:R-:W-:Y:S01]  /*21780*/  ENDCOLLECTIVE ;  /* 0x000000000000791b */ /* 0x003fe20003800000 */
.L_x_10160:
[----:B------:R-:W-:Y:S01]  /*21790*/  IMAD.MOV.U32 R12, RZ, RZ, 0x8 ;  /* 0x00000008ff0c7424 */ /* 0x000fe200078e00ff */
[----:B------:R-:W-:-:S05]  /*217a0*/  SEL R3, R14, RZ, P1 ;  /* 0x000000ff0e037207 */ /* 0x000fca0000800000 */
[----:B------:R-:W-:-:S04]  /*217b0*/  IMAD.IADD R3, R2, 0x1, R3 ;  /* 0x0000000102037824 */ /* 0x000fc800078e0203 */
[----:B------:R-:W-:-:S07]  /*217c0*/  IMAD.MOV.U32 R13, RZ, RZ, R3 ;  /* 0x000000ffff0d7224 */ /* 0x000fce00078e0003 */
[----:B------:R-:W-:Y:S05]  /*217d0*/  WARPSYNC.COLLECTIVE R15, `(.L_x_10161) ;  /* 0x000000000f087348 */ /* 0x000fea0003c00000 */
[----:B------:R0:W1:Y:S02]  /*217e0*/  SHFL.UP P6, R14, R13, R12, R11 ;  /* 0x0400000c0d0e7389 */ /* 0x00006400000c000b */
[----:B01----:R-:W-:Y:S01]  /*217f0*/  ENDCOLLECTIVE ;  /* 0x000000000000791b */ /* 0x003fe20003800000 */
.L_x_10161:
[----:B------:R-:W-:Y:S01]  /*21800*/  IMAD.MOV.U32 R12, RZ, RZ, 0x10 ;  /* 0x00000010ff0c7424 */ /* 0x000fe200078e00ff */
[----:B------:R-:W-:-:S05]  /*21810*/  SEL R14, R14, RZ, P2 ;  /* 0x000000ff0e0e7207 */ /* 0x000fca0001000000 */
[----:B------:R-:W-:-:S04]  /*21820*/  IMAD.IADD R7, R3, 0x1, R14 ;  /* 0x0000000103077824 */ /* 0x000fc800078e020e */
[----:B------:R-:W-:-:S07]  /*21830*/  IMAD.MOV.U32 R13, RZ, RZ, R7 ;  /* 0x000000ffff0d7224 */ /* 0x000fce00078e0007 */
[----:B------:R-:W-:Y:S05]  /*21840*/  WARPSYNC.COLLECTIVE R15, `(.L_x_10162) ;  /* 0x000000000f087348 */ /* 0x000fea0003c00000 */
[----:B------:R0:W1:Y:S02]  /*21850*/  SHFL.UP P6, R14, R13, R12, R11 ;  /* 0x0400000c0d0e7389 */ /* 0x00006400000c000b */
[----:B01----:R-:W-:Y:S01]  /*21860*/  ENDCOLLECTIVE ;  /* 0x000000000000791b */ /* 0x003fe20003800000 */
.L_x_10162:
        /* <DEDUP_REMOVED lines=8> */
.L_x_10163:
[----:B------:R-:W-:Y:S05]  /*218f0*/  BRA `(.L_x_10164) ;  /* 0xffffffd000907947 */ /* 0x000fea000383ffff */
.L_x_10058:
[----:B------:R-:W-:Y:S01]  /*21900*/  BSSY B0, `(.L_x_10165) ;  /* 0x0000007000007945 */ /* 0x000fe20003800000 */
[----:B------:R-:W-:Y:S02]  /*21910*/  IMAD.MOV.U32 R12, RZ, RZ, 0x1 ;  /* 0x00000001ff0c7424 */ /* 0x000fe400078e00ff */
[----:B------:R-:W-:Y:S02]  /*21920*/  IMAD.MOV.U32 R11, RZ, RZ, RZ ;  /* 0x000000ffff0b7224 */ /* 0x000fe400078e00ff */
[----:B------:R-:W-:-:S07]  /*21930*/  IMAD.MOV.U32 R15, RZ, RZ, -0x1 ;  /* 0xffffffffff0f7424 */ /* 0x000fce00078e00ff */
[----:B------:R-:W-:Y:S05]  /*21940*/  WARPSYNC.COLLECTIVE R15, `(.L_x_10166) ;  /* 0x000000000f087348 */ /* 0x000fea0003c00000 */
[----:B------:R0:W1:Y:S02]  /*21950*/  SHFL.UP P6, R14, R13, R12, R11 ;  /* 0x0400000c0d0e7389 */ /* 0x00006400000c000b */
[----:B01----:R-:W-:Y:S01]  /*21960*/  ENDCOLLECTIVE ;  /* 0x000000000000791b */ /* 0x003fe20003800000 */
.L_x_10166:
[----:B------:R-:W-:Y:S05]  /*21970*/  BSYNC B0 ;  /* 0x0000000000007941 */ /* 0x000fea0003800000 */
.L_x_10165:
[----:B------:R-:W-:Y:S01]  /*21980*/  LOP3.LUT P4, RZ, R19, 0x1, RZ, 0xc0, !PT ;  /* 0x0000000113ff7812 */ /* 0x000fe2000788c0ff */
[----:B------:R-:W-:Y:S02]  /*21990*/  IMAD.MOV.U32 R12, RZ, RZ, 0x2 ;  /* 0x00000002ff0c7424 */ /* 0x000fe400078e00ff */
[----:B------:R-:W-:Y:S01]  /*219a0*/  IMAD.MOV.U32 R11, RZ, RZ, RZ ;  /* 0x000000ffff0b7224 */ /* 0x000fe200078e00ff */
[----:B------:R-:W-:Y:S01]  /*219b0*/  SEL R14, R14, RZ, P4 ;  /* 0x000000ff0e0e7207 */ /* 0x000fe20002000000 */
[----:B------:R-:W-:-:S04]  /*219c0*/  IMAD.MOV.U32 R15, RZ, RZ, -0x1 ;  /* 0xffffffffff0f7424 */ /* 0x000fc800078e00ff */
[----:B------:R-:W-:-:S07]  /*219d0*/  IMAD.IADD R13, R13, 0x1, R14 ;  /* 0x000000010d0d7824 */ /* 0x000fce00078e020e */
[----:B------:R-:W-:Y:S05]  /*219e0*/  WARPSYNC.COLLECTIVE R15, `(.L_x_10167) ;  /* 0x000000000f087348 */ /* 0x000fea0003c00000 */
[----:B------:R0:W1:Y:S02]  /*219f0*/  SHFL.UP P6, R14, R13, R12, R11 ;  /* 0x0400000c0d0e7389 */ /* 0x00006400000c000b */
[----:B01----:R-:W-:Y:S01]  /*21a00*/  ENDCOLLECTIVE ;  /* 0x000000000000791b */ /* 0x003fe20003800000 */
.L_x_10167:
[----:B------:R-:W-:Y:S01]  /*21a10*/  IMAD.MOV.U32 R12, RZ, RZ, 0x4 ;  /* 0x00000004ff0c7424 */ /* 0x000fe200078e00ff */
[----:B------:R-:W-:-:S05]  /*21a20*/  SEL R14, R14, RZ, P0 ;  /* 0x000000ff0e0e7207 */ /* 0x000fca0000000000 */
[----:B------:R-:W-:-:S04]  /*21a30*/  IMAD.IADD R3, R13, 0x1, R14 ;  /* 0x000000010d037824 */ /* 0x000fc800078e020e */
[----:B------:R-:W-:-:S07]  /*21a40*/  IMAD.MOV.U32 R13, RZ, RZ, R3 ;  /* 0x000000ffff0d7224 */ /* 0x000fce00078e0003 */
[----:B------:R-:W-:Y:S05]  /*21a50*/  WARPSYNC.COLLECTIVE R15, `(.L_x_10168) ;  /* 0x000000000f087348 */ /* 0x000fea0003c00000 */
[----:B------:R0:W1:Y:S02]  /*21a60*/  SHFL.UP P6, R14, R13, R12, R11 ;  /* 0x0400000c0d0e7389 */ /* 0x00006400000c000b */
[----:B01----:R-:W-:Y:S01]  /*21a70*/  ENDCOLLECTIVE ;  /* 0x000000000000791b */ /* 0x003fe20003800000 */
.L_x_10168:
[----:B------:R-:W-:Y:S01]  /*21a80*/  IMAD.MOV.U32 R12, RZ, RZ, 0x8 ;  /* 0x00000008ff0c7424 */ /* 0x000fe200078e00ff */
[----:B------:R-:W-:-:S05]  /*21a90*/  SEL R14, R14, RZ, P1 ;  /* 0x000000ff0e0e7207 */ /* 0x000fca0000800000 */
[----:B------:R-:W-:-:S04]  /*21aa0*/  IMAD.IADD R7, R3, 0x1, R14 ;  /* 0x0000000103077824 */ /* 0x000fc800078e020e */
[----:B------:R-:W-:-:S07]  /*21ab0*/  IMAD.MOV.U32 R13, RZ, RZ, R7 ;  /* 0x000000ffff0d7224 */ /* 0x000fce00078e0007 */
[----:B------:R-:W-:Y:S05]  /*21ac0*/  WARPSYNC.COLLECTIVE R15, `(.L_x_10169) ;  /* 0x000000000f087348 */ /* 0x000fea0003c00000 */
[----:B------:R0:W1:Y:S02]  /*21ad0*/  SHFL.UP P6, R14, R13, R12, R11 ;  /* 0x0400000c0d0e7389 */ /* 0x00006400000c000b */
[----:B01----:R-:W-:Y:S01]  /*21ae0*/  ENDCOLLECTIVE ;  /* 0x000000000000791b */ /* 0x003fe20003800000 */
.L_x_10169:
[----:B------:R-:W-:Y:S01]  /*21af0*/  IMAD.MOV.U32 R12, RZ, RZ, 0x10 ;  /* 0x00000010ff0c7424 */ /* 0x000fe200078e00ff */
[----:B------:R-:W-:-:S05]  /*21b00*/  SEL R8, R14, RZ, P2 ;  /* 0x000000ff0e087207 */ /* 0x000fca0001000000 */
[----:B------:R-:W-:-:S04]  /*21b10*/  IMAD.IADD R8, R7, 0x1, R8 ;  /* 0x0000000107087824 */ /* 0x000fc800078e0208 */
[----:B------:R-:W-:-:S07]  /*21b20*/  IMAD.MOV.U32 R13, RZ, RZ, R8 ;  /* 0x000000ffff0d7224 */ /* 0x000fce00078e0008 */
[----:B------:R-:W-:Y:S05]  /*21b30*/  WARPSYNC.COLLECTIVE R15, `(.L_x_10170) ;  /* 0x000000000f087348 */ /* 0x000fea0003c00000 */
[----:B------:R0:W1:Y:S02]  /*21b40*/  SHFL.UP P6, R14, R13, R12, R11 ;  /* 0x0400000c0d0e7389 */ /* 0x00006400000c000b */
[----:B01----:R-:W-:Y:S01]  /*21b50*/  ENDCOLLECTIVE ;  /* 0x000000000000791b */ /* 0x003fe20003800000 */
.L_x_10170:
        /* <DEDUP_REMOVED lines=8> */
.L_x_10171:
[----:B------:R-:W-:Y:S05]  /*21be0*/  BRA `(.L_x_10172) ;  /* 0xffffffd000787947 */ /* 0x000fea000383ffff */
.L_x_10060:
[----:B------:R-:W-:Y:S01]  /*21bf0*/  BSSY B0, `(.L_x_10173) ;  /* 0x0000006000007945 */ /* 0x000fe20003800000 */
[----:B------:R-:W-:Y:S01]  /*21c00*/  PLOP3.LUT P6, PT, P6, PT, PT, 0x8, 0x0 ;  /* 0x000000000000781c */ /* 0x000fe200037ce170 */
[----:B------:R-:W-:-:S12]  /*21c10*/  IMAD.MOV.U32 R15, RZ, RZ, -0x1 ;  /* 0xffffffffff0f7424 */ /* 0x000fd800078e00ff */
[----:B0-----:R-:W-:Y:S05]  /*21c20*/  WARPSYNC.COLLECTIVE R15, `(.L_x_10174) ;  /* 0x000000000f087348 */ /* 0x001fea0003c00000 */
[----:B------:R-:W-:Y:S01]  /*21c30*/  VOTE.ANY R14, PT, P6 ;  /* 0x00000000000e7806 */ /* 0x000fe200030e0100 */
[----:B0-----:R-:W-:Y:S06]  /*21c40*/  ENDCOLLECTIVE ;  /* 0x000000000000791b */ /* 0x001fec0003800000 */
.L_x_10174:
[----:B------:R-:W-:Y:S05]  /*21c50*/  BSYNC B0 ;  /* 0x0000000000007941 */ /* 0x000fea0003800000 */
.L_x_10173:
        /* <DEDUP_REMOVED lines=9> */
.L_x_10175:
[----:B------:R-:W-:Y:S02]  /*21cf0*/  IMAD.MOV.U32 R13, RZ, RZ, R5 ;  /* 0x000000ffff0d7224 */ /* 0x000fe400078e0005 */
[----:B------:R-:W-:-:S07]  /*21d00*/  IMAD.MOV.U32 R4, RZ, RZ, R14 ;  /* 0x000000ffff047224 */ /* 0x000fce00078e000e */
[----:B------:R-:W-:Y:S05]  /*21d10*/  WARPSYNC.COLLECTIVE R15, `(.L_x_10176) ;  /* 0x000000000f087348 */ /* 0x000fea0003c00000 */
[----:B------:R0:W1:Y:S02]  /*21d20*/  SHFL.IDX P6, R14, R13, R12, R11 ;  /* 0x0000000c0d0e7389 */ /* 0x00006400000c000b */
[----:B01----:R-:W-:Y:S01]  /*21d30*/  ENDCOLLECTIVE ;  /* 0x000000000000791b */ /* 0x003fe20003800000 */
.L_x_10176:
[----:B------:R-:W-:Y:S01]  /*21d40*/  IMAD.MOV.U32 R5, RZ, RZ, R14 ;  /* 0x000000ffff057224 */ /* 0x000fe200078e000e */
[----:B------:R-:W-:Y:S06]  /*21d50*/  BRA `(.L_x_10177) ;  /* 0xffffffd000587947 */ /* 0x000fec000383ffff */
.L_x_10062:
[----:B------:R-:W-:Y:S01]  /*21d60*/  BSSY B0, `(.L_x_10178) ;  /* 0x0000007000007945 */ /* 0x000fe20003800000 */
[----:B------:R-:W-:Y:S02]  /*21d70*/  IMAD.MOV.U32 R13, RZ, RZ, R2 ;  /* 0x000000ffff0d7224 */ /* 0x000fe400078e0002 */
[----:B------:R-:W-:Y:S02]  /*21d80*/  IMAD.MOV.U32 R11, RZ, RZ, 0x1f ;  /* 0x0000001fff0b7424 */ /* 0x000fe400078e00ff */
[----:B------:R-:W-:-:S07]  /*21d90*/  IMAD.MOV.U32 R15, RZ, RZ, -0x1 ;  /* 0xffffffffff0f7424 */ /* 0x000fce00078e00ff */
[----:B0123--:R-:W-:Y:S05]  /*21da0*/  WARPSYNC.COLLECTIVE R15, `(.L_x_10179) ;  /* 0x000000000f087348 */ /* 0x00ffea0003c00000 */
[----:B------:R4:W0:Y:S02]  /*21db0*/  SHFL.IDX P6, R14, R13, R12, R11 ;  /* 0x0000000c0d0e7389 */ /* 0x00082400000c000b */
[----:B01234-:R-:W-:Y:S01]  /*21dc0*/  ENDCOLLECTIVE ;  /* 0x000000000000791b */ /* 0x01ffe20003800000 */
.L_x_10179:
[----:B------:R-:W-:Y:S05]  /*21dd0*/  BSYNC B0 ;  /* 0x0000000000007941 */ /* 0x000fea0003800000 */
.L_x_10178:
[----:B------:R-:W-:Y:S01]  /*21de0*/  IMAD.MOV.U32 R24, RZ, RZ, R14 ;  /* 0x000000ffff187224 */ /* 0x000fe200078e000e */
[----:B------:R-:W-:Y:S06]  /*21df0*/  BRA `(.L_x_10061) ;  /* 0xffffffd000487947 */ /* 0x000fec000383ffff */
.L_x_10066:
[----:B0-----:R0:W1:Y:S02]  /*21e00*/  SYNCS.PHASECHK.TRANS64.TRYWAIT P0, [R9+URZ+0x31c20], R0 ;  /* 0x031c2000090075a7 */ /* 0x001064000800017f */
[----:B-1----:R-:W-:Y:S05]  /*21e10*/  @!P0 NANOSLEEP.SYNCS 0x989680 ;  /* 0x009896800000895d */ /* 0x002fea0003900000 */
[----:B------:R-:W1:Y:S02]  /*21e20*/  @!P0 SYNCS.PHASECHK.TRANS64 P0, [R9+URZ+0x31c20], R0 ;  /* 0x031c2000090085a7 */ /* 0x000e64000800007f */
[----:B-1----:R-:W-:Y:S05]  /*21e30*/  @!P0 BRA `(.L_x_10066) ;  /* 0xfffffffc00f08947 */ /* 0x002fea000383ffff */
[----:B------:R-:W-:Y:S05]  /*21e40*/  BRA `(.L_x_10180) ;  /* 0xffffffd400987947 */ /* 0x000fea000383ffff */
.L_x_10067:
        /* <DEDUP_REMOVED lines=8> */
[----:B0---4-:R-:W-:Y:S05]  /*21ed0*/  WARPSYNC.COLLECTIVE R15, `(.L_x_10182) ;  /* 0x000000000f087348 */ /* 0x011fea0003c00000 */
[----:B------:R1:W2:Y:S02]  /*21ee0*/  SHFL.IDX P6, R14, R13, R12, R11 ;  /* 0x0000000c0d0e7389 */ /* 0x0002a400000c000b */
[----:B012-4-:R-:W-:Y:S01]  /*21ef0*/  ENDCOLLECTIVE ;  /* 0x000000000000791b */ /* 0x017fe20003800000 */
.L_x_10182:
[----:B------:R-:W-:Y:S05]  /*21f00*/  BSYNC B0 ;  /* 0x0000000000007941 */ /* 0x000fea0003800000 */
.L_x_10181:
[----:B------:R-:W-:Y:S05]  /*21f10*/  BRA `(.L_x_10183) ;  /* 0xffffffd400807947 */ /* 0x000fea000383ffff */
.L_x_10068:
[----:B------:R-:W-:Y:S01]  /*21f20*/  BSSY B0, `(.L_x_10184) ;  /* 0x0000006000007945 */ /* 0x000fe20003800000 */
[----:B------:R-:W-:-:S07]  /*21f30*/  IMAD.MOV.U32 R15, RZ, RZ, -0x1 ;  /* 0xffffffffff0f7424 */ /* 0x000fce00078e00ff */
[----:B0---4-:R-:W-:Y:S05]  /*21f40*/  WARPSYNC.COLLECTIVE R15, `(.L_x_10185) ;  /* 0x000000000f0c7348 */ /* 0x011fea0003c00000 */
[----:B------:R-:W-:Y:S02]  /*21f50*/  ELECT P6, UR62, PT ;  /* 0x00000000003e782f */ /* 0x000fe400038c0000 */
[----:B------:R-:W-:Y:S01]  /*21f60*/  MOV R14, UR62 ;  /* 0x0000003e000e7c02 */ /* 0x000fe20008000f00 */
[----:B0---4-:R-:W-:Y:S10]  /*21f70*/  ENDCOLLECTIVE ;  /* 0x000000000000791b */ /* 0x011ff40003800000 */
.L_x_10185:
[----:B------:R-:W-:Y:S05]  /*21f80*/  BSYNC B0 ;  /* 0x0000000000007941 */ /* 0x000fea0003800000 */
.L_x_10184:
[----:B------:R-:W-:Y:S05]  /*21f90*/  BRA `(.L_x_10186) ;  /* 0xffffffd400747947 */ /* 0x000fea000383ffff */
.L_x_10070:
[----:B0-----:R0:W1:Y:S02]  /*21fa0*/  SYNCS.PHASECHK.TRANS64.TRYWAIT P0, [R7+URZ], R2 ;  /* 0x00000002070075a7 */ /* 0x001064000800017f */
[----:B-1----:R-:W-:Y:S05]  /*21fb0*/  @!P0 NANOSLEEP.SYNCS 0x989680 ;  /* 0x009896800000895d */ /* 0x002fea0003900000 */
[----:B------:R-:W1:Y:S02]  /*21fc0*/  @!P0 SYNCS.PHASECHK.TRANS64 P0, [R7+URZ], R2 ;  /* 0x00000002070085a7 */ /* 0x000e64000800007f */
[----:B-1----:R-:W-:Y:S05]  /*21fd0*/  @!P0 BRA `(.L_x_10070) ;  /* 0xfffffffc00f08947 */ /* 0x002fea000383ffff */
[----:B------:R-:W-:Y:S05]  /*21fe0*/  BRA `(.L_x_10187) ;  /* 0xffffffd400a87947 */ /* 0x000fea000383ffff */
.L_x_10071:
[----:B-1----:R1:W2:Y:S02]  /*21ff0*/  SYNCS.PHASECHK.TRANS64.TRYWAIT P0, [R3+URZ], R0 ;  /* 0x00000000030075a7 */ /* 0x0022a4000800017f */
[----:B--2---:R-:W-:Y:S05]  /*22000*/  @!P0 NANOSLEEP.SYNCS 0x989680 ;  /* 0x009896800000895d */ /* 0x004fea0003900000 */
[----:B------:R-:W2:Y:S02]  /*22010*/  @!P0 SYNCS.PHASECHK.TRANS64 P0, [R3+URZ], R0 ;  /* 0x00000000030085a7 */ /* 0x000ea4000800007f */
[----:B--2---:R-:W-:Y:S05]  /*22020*/  @!P0 BRA `(.L_x_10071) ;  /* 0xfffffffc00f08947 */ /* 0x004fea000383ffff */
[----:B------:R-:W-:Y:S05]  /*22030*/  BRA `(.L_x_10188) ;  /* 0xffffffd4009c7947 */ /* 0x000fea000383ffff */
.L_x_10073:
[----:B-1----:R1:W2:Y:S02]  /*22040*/  SYNCS.PHASECHK.TRANS64.TRYWAIT P0, [R5+URZ], R2 ;  /* 0x00000002050075a7 */ /* 0x0022a4000800017f */
[----:B--2---:R-:W-:Y:S05]  /*22050*/  @!P0 NANOSLEEP.SYNCS 0x989680 ;  /* 0x009896800000895d */ /* 0x004fea0003900000 */
[----:B------:R-:W2:Y:S02]  /*22060*/  @!P0 SYNCS.PHASECHK.TRANS64 P0, [R5+URZ], R2 ;  /* 0x00000002050085a7 */ /* 0x000ea4000800007f */
[----:B--2---:R-:W-:Y:S05]  /*22070*/  @!P0 BRA `(.L_x_10073) ;  /* 0xfffffffc00f08947 */ /* 0x004fea000383ffff */
[----:B------:R-:W-:Y:S05]  /*22080*/  BRA `(.L_x_10189) ;  /* 0xffffffd400a07947 */ /* 0x000fea000383ffff */
.L_x_10190:
        /* <DEDUP_REMOVED lines=15> */
.L_x_14868:


//--------------------- .text._ZN7cutlass13device_kernelIN5flash11enable_sm90INS1_16FlashAttnFwdSm90INS1_25CollectiveMainloopFwdSm90ILi2EN4cute5tupleIJNS5_1CILi1EEES8_S8_EEENS6_IJNS7_ILi192EEENS7_ILi128EEENS7_ILi96EEEEEELi96ENS_6half_tEfNS_4arch4Sm90ELb0ELb1ELb0ELb0ELb0ELb0ELb0ELb0ELb1ELb1ELb1ELb0EEENS1_21CollectiveEpilogueFwdINS6_IJSA_SC_SB_EEES9_SE_SG_Li384ELb0ELb1ELb1ELb0EEENS1_19SingleTileSchedulerILb0ELb1ELb1ELi192EEEEEEEEEvNT_6ParamsE --------------------------
	.section	.text._ZN7cutlass13device_kernelIN5flash11enable_sm90INS1_16FlashAttnFwdSm90INS1_25CollectiveMainloopFwdSm90ILi2EN4cute5tupleIJNS5_1CILi1EEES8_S8_EEENS6_IJNS7_ILi192EEENS7_ILi128EEENS7_ILi96EEEEEELi96ENS_6half_tEfNS_4arch4Sm90ELb0ELb1ELb0ELb0ELb0ELb0ELb0ELb0ELb1ELb1ELb1ELb0EEENS1_21CollectiveEpilogueFwdINS6_IJSA_SC_SB_EEES9_SE_SG_Li384ELb0ELb1ELb1ELb0EEENS1_19SingleTileSchedulerILb0ELb1ELb1ELi192EEEEEEEEEvNT_6ParamsE,"ax",@progbits
	.align	128
.text._ZN7cutlass13device_kernelIN5flash11enable_sm90INS1_16FlashAttnFwdSm90INS1_25CollectiveMainloopFwdSm90ILi2EN4cute5tupleIJNS5_1CILi1EEES8_S8_EEENS6_IJNS7_ILi192EEENS7_ILi128EEENS7_ILi96EEEEEELi96ENS_6half_tEfNS_4arch4Sm90ELb0ELb1ELb0ELb0ELb0ELb0ELb0ELb0ELb1ELb1ELb1ELb0EEENS1_21CollectiveEpilogueFwdINS6_IJSA_SC_SB_EEES9_SE_SG_Li384ELb0ELb1ELb1ELb0EEENS1_19SingleTileSchedulerILb0ELb1ELb1ELi192EEEEEEEEEvNT_6ParamsE:
        .type           _ZN7cutlass13device_kernelIN5flash11enable_sm90INS1_16FlashAttnFwdSm90INS1_25CollectiveMainloopFwdSm90ILi2EN4cute5tupleIJNS5_1CILi1EEES8_S8_EEENS6_IJNS7_ILi192EEENS7_ILi128EEENS7_ILi96EEEEEELi96ENS_6half_tEfNS_4arch4Sm90ELb0ELb1ELb0ELb0ELb0ELb0ELb0ELb0ELb1ELb1ELb1ELb0EEENS1_21CollectiveEpilogueFwdINS6_IJSA_SC_SB_EEES9_SE_SG_Li384ELb0ELb1ELb1ELb0EEENS1_19SingleTileSchedulerILb0ELb1ELb1ELi192EEEEEEEEEvNT_6ParamsE,@function
        .size           _ZN7cutlass13device_kernelIN5flash11enable_sm90INS1_16FlashAttnFwdSm90INS1_25CollectiveMainloopFwdSm90ILi2EN4cute5tupleIJNS5_1CILi1EEES8_S8_EEENS6_IJNS7_ILi192EEENS7_ILi128EEENS7_ILi96EEEEEELi96ENS_6half_tEfNS_4arch4Sm90ELb0ELb1ELb0ELb0ELb0ELb0ELb0ELb0ELb1ELb1ELb1ELb0EEENS1_21CollectiveEpilogueFwdINS6_IJSA_SC_SB_EEES9_SE_SG_Li384ELb0ELb1ELb1ELb0EEENS1_19SingleTileSchedulerILb0ELb1ELb1ELi192EEEEEEEEEvNT_6ParamsE,(.L_x_14869 - _ZN7cutlass13device_kernelIN5flash11enable_sm90INS1_16FlashAttnFwdSm90INS1_25CollectiveMainloopFwdSm90ILi2EN4cute5tupleIJNS5_1CILi1EEES8_S8_EEENS6_IJNS7_ILi192EEENS7_ILi128EEENS7_ILi96EEEEEELi96ENS_6half_tEfNS_4arch4Sm90ELb0ELb1ELb0ELb0ELb0ELb0ELb0ELb0ELb1ELb1ELb1ELb0EEENS1_21CollectiveEpilogueFwdINS6_IJSA_SC_SB_EEES9_SE_SG_Li384ELb0ELb1ELb1ELb0EEENS1_19SingleTileSchedulerILb0ELb1ELb1ELi192EEEEEEEEEvNT_6ParamsE)
        .other          _ZN7cutlass13device_kernelIN5flash11enable_sm90INS1_16FlashAttnFwdSm90INS1_25CollectiveMainloopFwdSm90ILi2EN4cute5tupleIJNS5_1CILi1EEES8_S8_EEENS6_IJNS7_ILi192EEENS7_ILi128EEENS7_ILi96EEEEEELi96ENS_6half_tEfNS_4arch4Sm90ELb0ELb1ELb0ELb0ELb0ELb0ELb0ELb0ELb1ELb1ELb1ELb0EEENS1_21CollectiveEpilogueFwdINS6_IJSA_SC_SB_EEES9_SE_SG_Li384ELb0ELb1ELb1ELb0EEENS1_19SingleTileSchedulerILb0ELb1ELb1ELi192EEEEEEEEEvNT_6ParamsE,@"STO_CUDA_ENTRY STV_DEFAULT"
_ZN7cutlass13device_kernelIN5flash11enable_sm90INS1_16FlashAttnFwdSm90INS1_25CollectiveMainloopFwdSm90ILi2EN4cute5tupleIJNS5_1CILi1EEES8_S8_EEENS6_IJNS7_ILi192EEENS7_ILi128EEENS7_ILi96EEEEEELi96ENS_6half_tEfNS_4arch4Sm90ELb0ELb1ELb0ELb0ELb0ELb0ELb0ELb0ELb1ELb1ELb1ELb0EEENS1_21CollectiveEpilogueFwdINS6_IJSA_SC_SB_EEES9_SE_SG_Li384ELb0ELb1ELb1ELb0EEENS1_19SingleTileSchedulerILb0ELb1ELb1ELi192EEEEEEEEEvNT_6ParamsE:
[----:B------:R-:W0:Y:S01]  /*0000*/  LDC R1, c[0x0][0x28] ;  /* 0x00000a00ff017b82 */ /* 0x000e220000000800 */
[----:B------:R-:W1:Y:S01]  /*0010*/  S2R R2, SR_TID.X ;  /* 0x0000000000027919 */ /* 0x000e620000002100 */
[----:B------:R-:W-:Y:S01]  /*0020*/  ELECT P0, URZ, PT ;  /* 0x00000000003f782f */ /* 0x000fe20003800000 */
[----:B------:R-:W-:Y:S01]  /*0030*/  BSSY B0, `(.L_x_10191) ;  /* 0x000000e000007945 */ /* 0x000fe20003800000 */
[--C-:B-1----:R-:W-:Y:S02]  /*0040*/  SHF.R.U32.HI R17, RZ, 0x5, R2.reuse ;  /* 0x00000005ff117819 */ /* 0x102fe40000011602 */
[----:B------:R-:W-:-:S03]  /*0050*/  SHF.R.U32.HI R19, RZ, 0x7, R2 ;  /* 0x00000007ff137819 */ /* 0x000fc60000011602 */
        /* <DEDUP_REMOVED lines=11> */
.L_x_10192:
[----:B------:R-:W-:Y:S05]  /*0110*/  BSYNC B0 ;  /* 0x0000000000007941 */ /* 0x000fea0003800000 */
.L_x_10191:
        /* <DEDUP_REMOVED lines=41> */
.L_x_10193:
        /* <DEDUP_REMOVED lines=22> */
.L_x_10194:
        /* <DEDUP_REMOVED lines=18> */
.L_x_10195:
        /* <DEDUP_REMOVED lines=22> */
.L_x_10196:
        /* <DEDUP_REMOVED lines=22> */
.L_x_10197:
[----:B------:R-:W-:Y:S01]  /*08f0*/  PLOP3.LUT P0, PT, PT, PT, UP0, 0x80, 0x0 ;  /* 0x000000000000781c */ /* 0x000fe20003f0f008 */
[----:B0-----:R-:W-:Y:S01]  /*0900*/  UMOV UR4, 0x1 ;  /* 0x0000000100047882 */ /* 0x001fe20000000000 */
[----:B------:R-:W-:Y:S01]  /*0910*/  NOP ;  /* 0x0000000000007918 */ /* 0x000fe20000000000 */
[----:B------:R-:W-:Y:S01]  /*0920*/  USEL UR4, UR4, 0x2, !UP0 ;  /* 0x0000000204047887 */ /* 0x000fe2000c000000 */
[----:B------:R-:W-:Y:S01]  /*0930*/  BSSY B6, `(.L_x_10198) ;  /* 0x00012d4000067945 */ /* 0x000fe20003800000 */
[----:B------:R-:W-:-:S04]  /*0940*/  LOP3.LUT R22, R2, 0x7f, RZ, 0xc0, !PT ;  /* 0x0000007f02167812 */ /* 0x000fc800078ec0ff */
[----:B------:R-:W-:Y:S01]  /*0950*/  IMAD.U32 R16, RZ, RZ, UR4 ;  /* 0x00000004ff107e24 */ /* 0x000fe2000f8e00ff */
[----:B-12-4-:R-:W-:Y:S06]  /*0960*/  BAR.SYNC.DEFER_BLOCKING 0x0 ;  /* 0x0000000000007b1d */ /* 0x016fec0000010000 */
[----:B------:R-:W-:Y:S05]  /*0970*/  @!P0 BRA `(.L_x_10199) ;  /* 0x000000e800088947 */ /* 0x000fea0003800000 */
.L_x_10200:
[----:B------:R-:W-:-:S08]  /*0980*/  NOP ;  /* 0x0000000000007918 */ /* 0x000fd00000000000 */
[----:B------:R-:W0:Y:S02]  /*0990*/  USETMAXREG.TRY_ALLOC.CTAPOOL UP0, 0xa0 ;  /* 0x000000a0000079c8 */ /* 0x000e240008000600 */
[----:B0-----:R-:W-:-:S13]  /*09a0*/  PLOP3.LUT P0, PT, PT, PT, UP0, 0x80, 0x0 ;  /* 0x000000000000781c */ /* 0x001fda0003f0f008 */
[----:B------:R-:W-:Y:S05]  /*09b0*/  @!P0 BRA `(.L_x_10200) ;  /* 0xfffffffc00f08947 */ /* 0x000fea000383ffff */
[----:B------:R-:W0:Y:S01]  /*09c0*/  S2UR UR6, SR_CTAID.Y ;  /* 0x00000000000679c3 */ /* 0x000e220000002600 */
[----:B------:R-:W-:Y:S01]  /*09d0*/  LOP3.LUT R0, R2, 0xffffff80, RZ, 0xc0, !PT ;  /* 0xffffff8002007812 */ /* 0x000fe200078ec0ff */
[----:B------:R-:W-:Y:S02]  /*09e0*/  ULDC UR7, c[0x0][0xc50] ;  /* 0x0003140000077ab9 */ /* 0x000fe40000000800 */
[----:B------:R-:W-:-:S04]  /*09f0*/  UISETP.NE.AND UP0, UPT, UR7, 0x1, UPT ;  /* 0x000000010700788c */ /* 0x000fc8000bf05270 */
[----:B------:R-:W-:Y:S08]  /*0a00*/  BAR.ARV 0x8, 0x200 ;  /* 0x0208000000007b1d */ /* 0x000ff00000002000 */
[----:B------:R-:W1:Y:S01]  /*0a10*/  S2UR UR8, SR_CTAID.Z ;  /* 0x00000000000879c3 */ /* 0x000e620000002700 */
[----:B------:R-:W-:Y:S01]  /*0a20*/  ISETP.NE.AND P0, PT, R0, 0x80, PT ;  /* 0x000000800000780c */ /* 0x000fe20003f05270 */
[----:B------:R-:W-:Y:S01]  /*0a30*/  @UP0 ULDC UR4, c[0x0][0xc54] ;  /* 0x0003150000040ab9 */ /* 0x000fe20000000800 */
[----:B------:R-:W-:Y:S01]  /*0a40*/  @UP0 ULDC UR9, c[0x0][0xc58] ;  /* 0x0003160000090ab9 */ /* 0x000fe20000000800 */
[----:B0-----:R-:W-:-:S10]  /*0a50*/  UIMAD.WIDE.U32 UR4, UR6, UR4, URZ ;  /* 0x00000004060472a5 */ /* 0x001fd4000f8e003f */
[----:B------:R-:W-:Y:S06]  /*0a60*/  @!P0 BAR.ARV 0x9, 0x100 ;  /* 0x0244000000008b1d */ /* 0x000fec0000002000 */
[----:B------:R-:W-:Y:S01]  /*0a70*/  UMOV UR10, UR6 ;  /* 0x00000006000a7c82 */ /* 0x000fe20008000000 */
[----:B------:R-:W-:Y:S01]  /*0a80*/  @UP0 USHF.R.U32.HI UR10, URZ, UR9, UR5 ;  /* 0x000000093f0a0299 */ /* 0x000fe20008011605 */
[----:B-1----:R-:W-:-:S03]  /*0a90*/  ISETP.LE.AND P0, PT, RZ, UR8, PT ;  /* 0x00000008ff007c0c */ /* 0x002fc6000bf03270 */
[----:B------:R-:W-:Y:S02]  /*0aa0*/  UIADD3 UR4, -UR10, URZ, URZ ;  /* 0x0000003f0a047290 */ /* 0x000fe4000fffe13f */
[----:B------:R-:W-:Y:S02]  /*0ab0*/  IMAD.U32 R17, RZ, RZ, UR10 ;  /* 0x0000000aff117e24 */ /* 0x000fe4000f8e00ff */
[----:B------:R-:W-:-:S06]  /*0ac0*/  UIMAD UR6, UR7, UR4, UR6 ;  /* 0x00000004070672a4 */ /* 0x000fcc000f8e0206 */
[----:B------:R-:W-:Y:S06]  /*0ad0*/  @!P0 BRA `(.L_x_10201) ;  /* 0x0000012800e48947 */ /* 0x000fec0003800000 */
[----:B------:R-:W0:Y:S01]  /*0ae0*/  LDC.64 R8, c[0x0][0x418] ;  /* 0x00010600ff087b82 */ /* 0x000e220000000a00 */
[----:B------:R-:W-:Y:S01]  /*0af0*/  ULDC UR4, c[0x0][0x448] ;  /* 0x0001120000047ab9 */ /* 0x000fe20000000800 */
[----:B------:R-:W-:Y:S01]  /*0b00*/  VIADD R89, R2, 0xffffff80 ;  /* 0xffffff8002597836 */ /* 0x000fe20000000000 */
[----:B------:R-:W-:-:S03]  /*0b10*/  UISETP.NE.AND UP0, UPT, UR4, 0x1, UPT ;  /* 0x000000010400788c */ /* 0x000fc6000bf05270 */
[----:B------:R-:W-:Y:S02]  /*0b20*/  ULDC.64 UR4, c[0x0][0x9e0] ;  /* 0x0002780000047ab9 */ /* 0x000fe40000000a00 */
[----:B------:R-:W1:Y:S01]  /*0b30*/  LDC R5, c[0x0][0x288] ;  /* 0x0000a200ff057b82 */ /* 0x000e620000000800 */
[----:B------:R-:W-:-:S05]  /*0b40*/  UISETP.GE.AND UP1, UPT, UR5, 0x1, UPT ;  /* 0x000000010500788c */ /* 0x000fca000bf26270 */
[----:B------:R-:W-:Y:S01]  /*0b50*/  @UP0 ULDC UR9, c[0x0][0x44c] ;  /* 0x0001130000090ab9 */ /* 0x000fe20000000800 */
[----:B------:R-:W-:Y:S01]  /*0b60*/  @UP0 ULDC UR11, c[0x0][0x450] ;  /* 0x00011400000b0ab9 */ /* 0x000fe20000000800 */
[----:B------:R-:W2:Y:S01]  /*0b70*/  LDC R18, c[0x0][0x424] ;  /* 0x00010900ff127b82 */ /* 0x000ea20000000800 */
[----:B------:R-:W-:-:S07]  /*0b80*/  PLOP3.LUT P1, PT, PT, PT, UP1, 0x80, 0x0 ;  /* 0x000000000000781c */ /* 0x000fce0003f2f018 */
[----:B------:R-:W3:Y:S01]  /*0b90*/  LDC R7, c[0x0][0x2f0] ;  /* 0x0000bc00ff077b82 */ /* 0x000ee20000000800 */
[----:B0-----:R-:W-:-:S04]  /*0ba0*/  ISETP.NE.U32.AND P0, PT, R8, RZ, PT ;  /* 0x000000ff0800720c */ /* 0x001fc80003f05070 */
[----:B------:R-:W-:-:S03]  /*0bb0*/  ISETP.NE.AND.EX P0, PT, R9, RZ, PT, P0 ;  /* 0x000000ff0900720c */ /* 0x000fc60003f05300 */
[----:B------:R-:W0:Y:S01]  /*0bc0*/  S2UR UR38, SR_CTAID.X ;  /* 0x00000000002679c3 */ /* 0x000e220000002500 */
[----:B-1----:R-:W-:Y:S02]  /*0bd0*/  IADD3 R3, -R5, 0x1, RZ ;  /* 0x0000000105037810 */ /* 0x002fe40007ffe1ff */
[----:B--2---:R-:W-:-:S05]  /*0be0*/  SEL R18, R18, 0x1, P0 ;  /* 0x0000000112127807 */ /* 0x004fca0000000000 */
[----:B---3--:R-:W-:-:S05]  /*0bf0*/  IMAD R3, R18, R7, R3 ;  /* 0x0000000712037224 */ /* 0x008fca00078e0203 */
[----:B------:R-:W-:Y:S01]  /*0c00*/  R2UR UR10, R3 ;  /* 0x00000000030a72ca */ /* 0x000fe200000e0000 */
[----:B0-----:R-:W-:-:S04]  /*0c10*/  UIMAD UR38, UR38, 0xc0, URZ ;  /* 0x000000c0262678a4 */ /* 0x001fc8000f8e023f */
        /* <DEDUP_REMOVED lines=18> */
.L_x_10203:
[----:B------:R-:W-:-:S11]  /*0d40*/  UISETP.NE.AND UP1, UPT, UR5, 0x1, UPT ;  /* 0x000000010500788c */ /* 0x000fd6000bf25270 */
[----:B------:R-:W-:Y:S02]  /*0d50*/  @UP1 ULDC.64 UR10, c[0x0][0x9e8] ;  /* 0x00027a00000a1ab9 */ /* 0x000fe40000000a00 */
[----:B------:R-:W-:-:S04]  /*0d60*/  UIMAD.WIDE.U32 UR8, UR4, UR10, URZ ;  /* 0x0000000a040872a5 */ /* 0x000fc8000f8e003f */
[----:B------:R-:W-:-:S12]  /*0d70*/  @UP1 USHF.R.U32.HI UR4, URZ, UR11, UR9 ;  /* 0x0000000b3f041299 */ /* 0x000fd80008011609 */
.L_x_10204:
[----:B------:R-:W-:-:S06]  /*0d80*/  UIMAD UR4, UR4, UR5, UR5 ;  /* 0x00000005040472a4 */ /* 0x000fcc000f8e0205 */
[----:B------:R-:W-:-:S07]  /*0d90*/  VIMNMX R0, R0, UR4, PT ;  /* 0x0000000400007c48 */ /* 0x000fce000bfe0100 */
.L_x_10202:
[-C--:B------:R-:W-:Y:S01]  /*0da0*/  IMAD R88, R18, R7.reuse, -R5 ;  /* 0x0000000712587224 */ /* 0x080fe200078e0a05 */
[----:B------:R-:W-:Y:S01]  /*0db0*/  @UP0 ULDC UR8, c[0x0][0x44c] ;  /* 0x0001130000080ab9 */ /* 0x000fe20000000800 */
[----:B------:R-:W-:Y:S01]  /*0dc0*/  VIADD R4, R0, 0x7f ;  /* 0x0000007f00047836 */ /* 0x000fe20000000000 */
[----:B------:R-:W-:Y:S01]  /*0dd0*/  UIMAD.WIDE.U32 UR8, UR38, UR8, URZ ;  /* 0x00000008260872a5 */ /* 0x000fe2000f8e003f */
[----:B------:R-:W-:Y:S01]  /*0de0*/  IMAD R0, R18, R7, 0x7f ;  /* 0x0000007f12007424 */ /* 0x000fe200078e0207 */
[----:B------:R-:W-:Y:S01]  /*0df0*/  R2UR UR7, R88 ;  /* 0x00000000580772ca */ /* 0x000fe200000e0000 */
[----:B------:R-:W-:Y:S01]  /*0e00*/  @UP0 ULDC UR10, c[0x0][0x450] ;  /* 0x00011400000a0ab9 */ /* 0x000fe20000000800 */
[----:B------:R-:W-:Y:S01]  /*0e10*/  UMOV UR4, UR38 ;  /* 0x0000002600047c82 */ /* 0x000fe20008000000 */
[----:B------:R-:W-:Y:S01]  /*0e20*/  SHF.R.S32.HI R5, RZ, 0x1f, R4 ;  /* 0x0000001fff057819 */ /* 0x000fe20000011404 */
[----:B------:R-:W-:Y:S01]  /*0e30*/  @UP0 USHF.R.U32.HI UR4, URZ, UR10, UR9 ;  /* 0x0000000a3f040299 */ /* 0x000fe20008011609 */
[----:B------:R-:W-:-:S02]  /*0e40*/  SHF.R.S32.HI R3, RZ, 0x1f, R0 ;  /* 0x0000001fff037819 */ /* 0x000fc40000011400 */
[----:B------:R-:W-:Y:S02]  /*0e50*/  LEA.HI R5, R5, R4, RZ, 0x7 ;  /* 0x0000000405057211 */ /* 0x000fe400078f38ff */
[----:B------:R-:W-:Y:S02]  /*0e60*/  LEA.HI R3, R3, R0, RZ, 0x7 ;  /* 0x0000000003037211 */ /* 0x000fe400078f38ff */
[----:B------:R-:W-:Y:S02]  /*0e70*/  SHF.R.S32.HI R0, RZ, 0x7, R5 ;  /* 0x00000007ff007819 */ /* 0x000fe40000011405 */
[----:B------:R-:W-:Y:S01]  /*0e80*/  UIADD3 UR4, UR7, UR4, URZ ;  /* 0x0000000407047290 */ /* 0x000fe2000fffe03f */
[----:B------:R-:W-:Y:S02]  /*0e90*/  SHF.R.S32.HI R3, RZ, 0x7, R3 ;  /* 0x00000007ff037819 */ /* 0x000fe40000011403 */
[----:B------:R-:W-:Y:S02]  /*0ea0*/  ULDC UR7, c[0x0][0x9dc] ;  /* 0x0002770000077ab9 */ /* 0x000fe40000000800 */
[----:B------:R-:W-:Y:S01]  /*0eb0*/  UIADD3 UR7, UR4, -UR7, URZ ;  /* 0x8000000704077290 */ /* 0x000fe2000fffe03f */
[----:B------:R-:W-:Y:S01]  /*0ec0*/  VIMNMX R23, R3, R0, PT ;  /* 0x0000000003177248 */ /* 0x000fe20003fe0100 */
[----:B------:R-:W-:Y:S10]  /*0ed0*/  @!P1 BRA `(.L_x_10205) ;  /* 0x0000000000449947 */ /* 0x000ff40003800000 */
        /* <DEDUP_REMOVED lines=10> */
.L_x_10206:
[----:B------:R-:W-:-:S11]  /*0f80*/  UISETP.NE.AND UP0, UPT, UR5, 0x1, UPT ;  /* 0x000000010500788c */ /* 0x000fd6000bf05270 */
[----:B------:R-:W-:Y:S02]  /*0f90*/  @UP0 ULDC.64 UR10, c[0x0][0x9e8] ;  /* 0x00027a00000a0ab9 */ /* 0x000fe40000000a00 */
[----:B------:R-:W-:-:S04]  /*0fa0*/  UIMAD.WIDE.U32 UR8, UR4, UR10, URZ ;  /* 0x0000000a040872a5 */ /* 0x000fc8000f8e003f */
[----:B------:R-:W-:-:S12]  /*0fb0*/  @UP0 USHF.R.U32.HI UR4, URZ, UR11, UR9 ;  /* 0x0000000b3f040299 */ /* 0x000fd80008011609 */
.L_x_10207:
[----:B------:R-:W-:-:S04]  /*0fc0*/  UIMAD UR4, UR4, UR5, URZ ;  /* 0x00000005040472a4 */ /* 0x000fc8000f8e023f */
[----:B------:R-:W-:-:S04]  /*0fd0*/  UISETP.LT.AND UP0, UPT, UR7, UR4, UPT ;  /* 0x000000040700728c */ /* 0x000fc8000bf01270 */
[----:B------:R-:W-:-:S12]  /*0fe0*/  USEL UR7, UR7, UR4, !UP0 ;  /* 0x0000000407077287 */ /* 0x000fd8000c000000 */
.L_x_10205:
[----:B------:R-:W-:Y:S02]  /*0ff0*/  USHF.R.S32.HI UR4, URZ, 0x1f, UR7 ;  /* 0x0000001f3f047899 */ /* 0x000fe40008011407 */
[----:B------:R-:W-:Y:S02]  /*1000*/  USHF.R.U32.HI UR10, URZ, 0x10, UR6 ;  /* 0x000000103f0a7899 */ /* 0x000fe40008011606 */
[----:B------:R-:W-:Y:S02]  /*1010*/  ULEA.HI UR4, UR4, UR7, URZ, 0x7 ;  /* 0x0000000704047291 */ /* 0x000fe4000f8f383f */
[----:B------:R-:W-:Y:S02]  /*1020*/  ULOP3.LUT UR60, UR6, 0xffff, URZ, 0xc0, !UPT ;  /* 0x0000ffff063c7892 */ /* 0x000fe4000f8ec03f */
[----:B------:R-:W-:-:S04]  /*1030*/  USHF.R.S32.HI UR4, URZ, 0x7, UR4 ;  /* 0x000000073f047899 */ /* 0x000fc80008011404 */
        /* <DEDUP_REMOVED lines=42> */
.L_x_10208:
[----:B------:R-:W-:Y:S02]  /*12e0*/  UIMAD UR60, UR60, UR4, UR9 ;  /* 0x000000043c3c72a4 */ /* 0x000fe4000f8e0209 */
[----:B------:R-:W-:Y:S01]  /*12f0*/  IMAD.U32 R4, RZ, RZ, UR4 ;  /* 0x00000004ff047e24 */ /* 0x000fe2000f8e00ff */
[----:B------:R-:W-:Y:S01]  /*1300*/  PLOP3.LUT P0, PT, PT, PT, PT, 0x80, 0x0 ;  /* 0x000000000000781c */ /* 0x000fe20003f0f070 */
[----:B------:R-:W-:Y:S01]  /*1310*/  IMAD.MOV.U32 R0, RZ, RZ, RZ ;  /* 0x000000ffff007224 */ /* 0x000fe200078e00ff */
[----:B------:R-:W-:Y:S01]  /*1320*/  CS2R R134, SRZ ;  /* 0x0000000000867805 */ /* 0x000fe2000001ff00 */
[----:B------:R-:W-:Y:S01]  /*1330*/  IMAD.MOV.U32 R3, RZ, RZ, RZ ;  /* 0x000000ffff037224 */ /* 0x000fe200078e00ff */
        /* <DEDUP_REMOVED lines=40> */
[----:B------:R-:W-:Y:S02]  /*15c0*/  ULEA UR4, UR5, UR36, 0xc ;  /* 0x0000002405047291 */ /* 0x000fe4000f8e603f */
[----:B------:R-:W-:Y:S02]  /*15d0*/  ULEA UR5, UR5, UR6, 0xd ;  /* 0x0000000605057291 */ /* 0x000fe4000f8e683f */
[----:B------:R-:W-:Y:S02]  /*15e0*/  UIADD3 UR4, UR4, 0xc400, URZ ;  /* 0x0000c40004047890 */ /* 0x000fe4000fffe03f */
[----:B------:R-:W-:Y:S02]  /*15f0*/  USHF.R.U32.HI UR5, URZ, 0x4, UR5 ;  /* 0x000000043f057899 */ /* 0x000fe40008011605 */
[----:B------:R-:W-:Y:S02]  /*1600*/  USHF.R.U32.HI UR4, URZ, 0x4, UR4 ;  /* 0x000000043f047899 */ /* 0x000fe40008011604 */
[----:B------:R-:W-:-:S02]  /*1610*/  ULOP3.LUT UR39, UR5, 0x3fff, URZ, 0xc0, !UPT ;  /* 0x00003fff05277892 */ /* 0x000fc4000f8ec03f */
        /* <DEDUP_REMOVED lines=18> */
.L_x_10210:
[----:B------:R-:W-:-:S04]  /*1740*/  SHF.L.U32 R0, RZ, 0x1f, RZ ;  /* 0x0000001fff007819 */ /* 0x000fc800000006ff */
[----:B------:R-:W0:Y:S02]  /*1750*/  SYNCS.PHASECHK.TRANS64.TRYWAIT P0, [UR36+0x2d800], R0 ;  /* 0x02d80000ff0075a7 */ /* 0x000e240008000164 */
[----:B0-----:R-:W-:Y:S05]  /*1760*/  @!P0 BRA `(.L_x_10211) ;  /* 0x0000011c00c88947 */ /* 0x001fea0003800000 */
.L_x_10378:
[----:B------:R-:W-:-:S13]  /*1770*/  R2UR UR4, R16 ;  /* 0x00000000100472ca */ /* 0x000fda00000e0000 */
[----:B------:R-:W-:-:S06]  /*1780*/  ULOP3.LUT UR4, UR4, 0x1, URZ, 0xfc, !UPT ;  /* 0x0000000104047892 */ /* 0x000fcc000f8efc3f */
[----:B0-----:R-:W-:-:S05]  /*1790*/  IMAD.U32 R3, RZ, RZ, UR4 ;  /* 0x00000004ff037e24 */ /* 0x001fca000f8e00ff */
[----:B------:R-:W-:-:S13]  /*17a0*/  ISETP.NE.AND P0, PT, R3, 0x3, PT ;  /* 0x000000030300780c */ /* 0x000fda0003f05270 */
[----:B------:R-:W-:Y:S05]  /*17b0*/  @!P0 BRA `(.L_x_10212) ;  /* 0x0000000000048947 */ /* 0x000fea0003800000 */
[----:B------:R-:W-:Y:S01]  /*17c0*/  BPT.TRAP 0x1 ;  /* 0x000000040000795c */ /* 0x000fe20000300000 */
.L_x_10212:
[----:B------:R0:W1:Y:S01]  /*17d0*/  SYNCS.PHASECHK.TRANS64.TRYWAIT P2, [UR36+0x2d830], R0 ;  /* 0x02d83000ff0075a7 */ /* 0x0000620008040164 */
[----:B------:R-:W-:Y:S05]  /*17e0*/  @!P0 BRA `(.L_x_10213) ;  /* 0x0000000000048947 */ /* 0x000fea0003800000 */
[----:B------:R-:W-:Y:S01]  /*17f0*/  BPT.TRAP 0x1 ;  /* 0x000000040000795c */ /* 0x000fe20000300000 */
.L_x_10213:
[----:B------:R-:W-:Y:S01]  /*1800*/  IMAD.U32 R20, RZ, RZ, UR40 ;  /* 0x00000028ff147e24 */ /* 0x000fe2000f8e00ff */
[----:B------:R-:W-:-:S04]  /*1810*/  ISETP.NE.AND P1, PT, R22, RZ, PT ;  /* 0x000000ff1600720c */ /* 0x000fc80003f25270 */
[----:B------:R-:W-:Y:S01]  /*1820*/  LOP3.LUT R20, R20, 0x10000, RZ, 0xfc, !PT ;  /* 0x0001000014147812 */ /* 0x000fe200078efcff */
[----:B-1----:R-:W-:Y:S08]  /*1830*/  @P2 BRA `(.L_x_10214) ;  /* 0x0000000000082947 */ /* 0x002ff00003800000 */
[----:B------:R-:W1:Y:S02]  /*1840*/  SYNCS.PHASECHK.TRANS64.TRYWAIT P2, [UR36+0x2d830], R0 ;  /* 0x02d83000ff0075a7 */ /* 0x000e640008040164 */
[----:B-1----:R-:W-:Y:S05]  /*1850*/  @!P2 BRA `(.L_x_10215) ;  /* 0x0000011c00a4a947 */ /* 0x002fea0003800000 */
.L_x_10214:
[----:B------:R-:W-:Y:S05]  /*1860*/  WARPSYNC.ALL ;  /* 0x0000000000007948 */ /* 0x000fea0003800000 */
[----:B------:R-:W-:Y:S01]  /*1870*/  IMAD.MOV.U32 R21, RZ, RZ, -0x7fffffe0 ;  /* 0x80000020ff157424 */ /* 0x000fe200078e00ff */
        /* <DEDUP_REMOVED lines=9> */
[----:B01----:R-:W-:Y:S01]  /*1910*/  LOP3.LUT R0, R91, 0xffffff80, RZ, 0xc0, !PT ;  /* 0xffffff805b007812 */ /* 0x003fe200078ec0ff */
[----:B------:R-:W-:Y:S01]  /*1920*/  UMOV UR15, 0x80000020 ;  /* 0x80000020000f7882 */ /* 0x000fe20000000000 */
[----:B------:R-:W-:Y:S01]  /*1930*/  UMOV UR17, 0x80000020 ;  /* 0x8000002000117882 */ /* 0x000fe20000000000 */
[----:B------:R-:W-:Y:S01]  /*1940*/  ULOP3.LUT UR7, UR4, 0x10000, URZ, 0xfc, !UPT ;  /* 0x0001000004077892 */ /* 0x000fe2000f8efc3f */
[----:B------:R-:W-:Y:S01]  /*1950*/  LEA.HI R8, R90, R89, RZ, 0x2 ;  /* 0x000000595a087211 */ /* 0x000fe200078f10ff */
[----:B------:R-:W-:Y:S01]  /*1960*/  UMOV UR19, 0x80000020 ;  /* 0x8000002000137882 */ /* 0x000fe20000000000 */
[----:B------:R-:W-:Y:S01]  /*1970*/  UMOV UR21, 0x80000020 ;  /* 0x8000002000157882 */ /* 0x000fe20000000000 */
[----:B------:R-:W-:Y:S01]  /*1980*/  UIADD3 UR14, UR7, 0x200, URZ ;  /* 0x00000200070e7890 */ /* 0x000fe2000fffe03f */
[C---:B------:R-:W-:Y:S01]  /*1990*/  IMAD.IADD R5, R89.reuse, 0x1, -R0 ;  /* 0x0000000159057824 */ /* 0x040fe200078e0a00 */
[----:B------:R-:W-:Y:S01]  /*19a0*/  UIADD3 UR12, UR24, 0x300, URZ ;  /* 0x00000300180c7890 */ /* 0x000fe2000fffe03f */
[----:B------:R-:W-:Y:S01]  /*19b0*/  LOP3.LUT R8, R8, 0xfffffffc, RZ, 0xc0, !PT ;  /* 0xfffffffc08087812 */ /* 0x000fe200078ec0ff */
[----:B------:R-:W-:Y:S01]  /*19c0*/  UMOV UR10, UR7 ;  /* 0x00000007000a7c82 */ /* 0x000fe20008000000 */
[----:B------:R-:W-:Y:S01]  /*19d0*/  UIADD3 UR16, UR24, 0x302, URZ ;  /* 0x0000030218107890 */ /* 0x000fe2000fffe03f */
[----:B------:R-:W-:Y:S01]  /*19e0*/  HGMMA.64x128x16.F32 R24, gdesc[UR8], RZ, !UPT, gsb0 ;  /* 0x01e00000081879f0 */ /* 0x000fe2000c0008ff */
[----:B------:R-:W-:Y:S01]  /*19f0*/  UIADD3 UR8, UR24, 0x2, URZ ;  /* 0x0000000218087890 */ /* 0x000fe2000fffe03f */
[----:B------:R-:W-:Y:S01]  /*1a00*/  SHF.R.S32.HI R0, RZ, 0x1f, R5 ;  /* 0x0000001fff007819 */ /* 0x000fe20000011405 */
[----:B------:R-:W-:Y:S01]  /*1a10*/  UIADD3 UR10, UR7, 0x2, URZ ;  /* 0x00000002070a7890 */ /* 0x000fe2000fffe03f */
[----:B------:R-:W-:Y:S01]  /*1a20*/  IMAD.HI R6, R92, 0x55555556, RZ ;  /* 0x555555565c067827 */ /* 0x000fe200078e02ff */
[----:B------:R-:W-:Y:S01]  /*1a30*/  UMOV UR9, 0x80000020 ;  /* 0x8000002000097882 */ /* 0x000fe20000000000 */
[----:B------:R-:W-:Y:S01]  /*1a40*/  UMOV UR11, 0x80000020 ;  /* 0x80000020000b7882 */ /* 0x000fe20000000000 */
[----:B------:R-:W-:Y:S01]  /*1a50*/  UIADD3 UR18, UR7, 0x202, URZ ;  /* 0x0000020207127890 */ /* 0x000fe2000fffe03f */
[CC--:B------:R-:W-:Y:S01]  /*1a60*/  LEA.HI R4, R0.reuse, R5.reuse, RZ, 0x2 ;  /* 0x0000000500047211 */ /* 0x0c0fe200078f10ff */
[----:B------:R-:W-:Y:S01]  /*1a70*/  UIADD3 UR20, UR24, 0x600, URZ ;  /* 0x0000060018147890 */ /* 0x000fe2000fffe03f */
[----:B------:R-:W-:Y:S01]  /*1a80*/  LEA.HI R3, R0, R5, RZ, 0x5 ;  /* 0x0000000500037211 */ /* 0x000fe200078f28ff */
[----:B------:R-:W-:Y:S01]  /*1a90*/  UIADD3 UR22, UR7, 0x400, URZ ;  /* 0x0000040007167890 */ /* 0x000fe2000fffe03f */
[--C-:B------:R-:W-:Y:S01]  /*1aa0*/  SHF.R.S32.HI R0, RZ, 0x2, R4.reuse ;  /* 0x00000002ff007819 */ /* 0x100fe20000011404 */
[----:B------:R-:W-:Y:S01]  /*1ab0*/  UMOV UR23, 0x80000020 ;  /* 0x8000002000177882 */ /* 0x000fe20000000000 */
[----:B------:R-:W-:Y:S01]  /*1ac0*/  UIADD3 UR24, UR24, 0x602, URZ ;  /* 0x0000060218187890 */ /* 0x000fe2000fffe03f */
[----:B------:R-:W-:Y:S01]  /*1ad0*/  SHF.R.S32.HI R7, RZ, 0x1f, R4 ;  /* 0x0000001fff077819 */ /* 0x000fe20000011404 */
[----:B------:R-:W-:Y:S01]  /*1ae0*/  UIADD3 UR26, UR7, 0x402, URZ ;  /* 0x00000402071a7890 */ /* 0x000fe2000fffe03f */
[----:B------:R-:W-:Y:S01]  /*1af0*/  SHF.R.S32.HI R3, RZ, 0x5, R3 ;  /* 0x00000005ff037819 */ /* 0x000fe20000011403 */
[----:B------:R-:W-:Y:S01]  /*1b00*/  UMOV UR25, 0x80000020 ;  /* 0x8000002000197882 */ /* 0x000fe20000000000 */
[----:B------:R-:W-:Y:S01]  /*1b10*/  UMOV UR27, 0x80000020 ;  /* 0x80000020001b7882 */ /* 0x000fe20000000000 */
[----:B------:R-:W-:Y:S01]  /*1b20*/  IMAD.IADD R8, R89, 0x1, -R8 ;  /* 0x0000000159087824 */ /* 0x000fe200078e0a08 */
[----:B------:R-:W-:Y:S01]  /*1b30*/  ULDC UR4, c[0x0][0x448] ;  /* 0x0001120000047ab9 */ /* 0x000fe20000000800 */
[----:B------:R-:W-:Y:S01]  /*1b40*/  LEA.HI R7, R7, R0, RZ, 0x3 ;  /* 0x0000000007077211 */ /* 0x000fe200078f18ff */
[----:B------:R-:W-:Y:S01]  /*1b50*/  UISETP.NE.AND UP0, UPT, UR4, 0x1, UPT ;  /* 0x000000010400788c */ /* 0x000fe2000bf05270 */
[----:B------:R-:W-:Y:S01]  /*1b60*/  LEA.HI R9, R6, R6, RZ, 0x1 ;  /* 0x0000000606097211 */ /* 0x000fe200078f08ff */
[----:B------:R-:W-:Y:S01]  /*1b70*/  ULDC UR31, c[0x0][0x2f0] ;  /* 0x0000bc00001f7ab9 */ /* 0x000fe20000000800 */
[----:B------:R-:W-:Y:S01]  /*1b80*/  LEA R6, R3, UR38, 0x4 ;  /* 0x0000002603067c11 */ /* 0x000fe2000f8e20ff */
[----:B------:R-:W-:Y:S01]  /*1b90*/  ULDC UR6, c[0x0][0x9dc] ;  /* 0x0002770000067ab9 */ /* 0x000fe20000000800 */
[----:B------:R-:W-:Y:S01]  /*1ba0*/  LOP3.LUT R7, R7, 0xfffffff8, RZ, 0xc0, !PT ;  /* 0xfffffff807077812 */ /* 0x000fe200078ec0ff */
[----:B------:R-:W-:Y:S01]  /*1bb0*/  IMAD R9, R9, -0x3, R92 ;  /* 0xfffffffd09097824 */ /* 0x000fe200078e025c */
[----:B------:R-:W-:Y:S01]  /*1bc0*/  LEA.HI R3, R8, R8, RZ, 0x1 ;  /* 0x0000000808037211 */ /* 0x000fe200078f08ff */
[----:B------:R-:W-:Y:S01]  /*1bd0*/  ULOP3.LUT UR28, URZ, UR6, URZ, 0x33, !UPT ;  /* 0x000000063f1c7292 */ /* 0x000fe2000f8e333f */
[----:B------:R-:W-:-:S02]  /*1be0*/  IADD3 R6, R6, R0, -R7 ;  /* 0x0000000006067210 */ /* 0x000fc40007ffe807 */
[----:B------:R-:W-:Y:S01]  /*1bf0*/  LOP3.LUT R3, R3, 0x1ffffffe, RZ, 0xc0, !PT ;  /* 0x1ffffffe03037812 */ /* 0x000fe200078ec0ff */
[----:B------:R-:W-:Y:S01]  /*1c00*/  @UP0 ULDC UR4, c[0x0][0x44c] ;  /* 0x0001130000040ab9 */ /* 0x000fe20000000800 */
[----:B------:R-:W-:Y:S01]  /*1c10*/  PLOP3.LUT P2, PT, PT, PT, UP0, 0x80, 0x0 ;  /* 0x000000000000781c */ /* 0x000fe20003f4f008 */
[----:B------:R-:W-:Y:S01]  /*1c20*/  IMAD R9, R9, 0x40, R6 ;  /* 0x0000004009097824 */ /* 0x000fe200078e0206 */
[----:B------:R-:W-:Y:S01]  /*1c30*/  PLOP3.LUT P3, PT, PT, PT, UP0, 0x80, 0x0 ;  /* 0x000000000000781c */ /* 0x000fe20003f6f008 */
[----:B------:R-:W-:Y:S01]  /*1c40*/  IMAD.IADD R0, R8, 0x1, -R3 ;  /* 0x0000000108007824 */ /* 0x000fe200078e0a03 */
[----:B------:R-:W-:Y:S01]  /*1c50*/  LEA R11, R23, 0xffffff80, 0x7 ;  /* 0xffffff80170b7811 */ /* 0x000fe200078e38ff */
[----:B------:R-:W-:Y:S02]  /*1c60*/  IMAD.U32 R3, RZ, RZ, UR36 ;  /* 0x00000024ff037e24 */ /* 0x000fe4000f8e00ff */
[----:B------:R-:W-:Y:S02]  /*1c70*/  IMAD R0, R0, 0x8, R9 ;  /* 0x0000000800007824 */ /* 0x000fe400078e0209 */
[----:B------:R-:W-:-:S02]  /*1c80*/  IMAD.MOV.U32 R6, RZ, RZ, -0x80 ;  /* 0xffffff80ff067424 */ /* 0x000fc400078e00ff */
[----:B------:R-:W-:Y:S02]  /*1c90*/  IMAD.MOV.U32 R8, RZ, RZ, R0 ;  /* 0x000000ffff087224 */ /* 0x000fe400078e0000 */
[----:B------:R-:W-:Y:S01]  /*1ca0*/  @P2 IMAD.HI.U32 R7, R0, UR4, RZ ;  /* 0x0000000400072c27 */ /* 0x000fe2000f8e00ff */
[----:B------:R-:W-:-:S03]  /*1cb0*/  @UP0 ULDC UR4, c[0x0][0x450] ;  /* 0x0001140000040ab9 */ /* 0x000fc60000000800 */
[----:B------:R-:W-:Y:S01]  /*1cc0*/  @!P1 VIADD R3, R3, 0x2d840 ;  /* 0x0002d84003039836 */ /* 0x000fe20000000000 */
[----:B------:R-:W-:Y:S01]  /*1cd0*/  @P3 SHF.R.U32.HI R8, RZ, UR4, R7 ;  /* 0x00000004ff083c19 */ /* 0x000fe20008011607 */
[----:B------:R-:W-:Y:S01]  /*1ce0*/  IMAD R7, R23, R6, 0x80 ;  /* 0x0000008017077424 */ /* 0x000fe200078e0206 */
[----:B------:R-:W-:Y:S01]  /*1cf0*/  LOP3.LUT R6, R4, 0x7ffffffc, RZ, 0xc0, !PT ;  /* 0x7ffffffc04067812 */ /* 0x000fe200078ec0ff */
[----:B------:R-:W-:Y:S01]  /*1d00*/  ULDC.64 UR4, c[0x0][0x9e0] ;  /* 0x0002780000047ab9 */ /* 0x000fe20000000a00 */
[----:B------:R-:W-:Y:S01]  /*1d10*/  @!P1 PRMT R4, RZ, 0x654, R3 ;  /* 0x00000654ff049816 */ /* 0x000fe20000000003 */
[----:B------:R-:W0:Y:S01]  /*1d20*/  SHFL.IDX PT, R15, R8, RZ, 0x1c1f ;  /* 0x001c1fff080f7589 */ /* 0x000e2200000e0000 */
[----:B------:R-:W-:Y:S01]  /*1d30*/  UISETP.GE.AND UP1, UPT, UR5, 0x1, UPT ;  /* 0x000000010500788c */ /* 0x000fe2000bf26270 */
[----:B------:R-:W-:Y:S02]  /*1d40*/  IMAD.IADD R3, R5, 0x1, -R6 ;  /* 0x0000000105037824 */ /* 0x000fe400078e0a06 */
[----:B------:R-:W-:-:S03]  /*1d50*/  VIADD R6, R7, 0x1 ;  /* 0x0000000107067836 */ /* 0x000fc60000000000 */
[----:B------:R-:W-:Y:S01]  /*1d60*/  PLOP3.LUT P2, PT, PT, PT, UP1, 0x40, 0x0 ;  /* 0x000000000000781c */ /* 0x000fe20003f4e818 */
[----:B------:R-:W-:Y:S02]  /*1d70*/  IMAD R5, R3, -0x2, R6 ;  /* 0xfffffffe03057824 */ /* 0x000fe400078e0206 */
[----:B------:R-:W-:-:S04]  /*1d80*/  IMAD R6, R18, UR31, R7 ;  /* 0x0000001f12067c24 */ /* 0x000fc8000f8e0207 */
[----:B------:R-:W-:Y:S01]  /*1d90*/  IMAD R9, R3, -0x2, R6 ;  /* 0xfffffffe03097824 */ /* 0x000fe200078e0206 */
[----:B------:R-:W-:Y:S02]  /*1da0*/  WARPGROUP.DEPBAR.LE gsb0, 0x0 ;  /* 0x00008000000079c5 */ /* 0x000fe40000010000 */
[----:B------:R-:W-:-:S06]  /*1db0*/  WARPGROUP.ARRIVE ;  /* 0x00000000000079c5 */ /* 0x000fcc0000000000 */
[----:B------:R-:W-:Y:S01]  /*1dc0*/  HGMMA.64x128x16.F32 R24, gdesc[UR8], R24, gsb0 ;  /* 0x01e00000081879f0 */ /* 0x000fe20008000818 */
[----:B------:R-:W-:Y:S02]  /*1dd0*/  ULDC UR10, c[0x0][0x288] ;  /* 0x0000a200000a7ab9 */ /* 0x000fe40000000800 */
[----:B------:R-:W-:Y:S01]  /*1de0*/  IMAD.U32 R13, RZ, RZ, UR10 ;  /* 0x0000000aff0d7e24 */ /* 0x000fe2000f8e00ff */
        /* <DEDUP_REMOVED lines=14> */
[----:B-1----:R-:W-:-:S04]  /*1ed0*/  IMAD R4, R18, UR31, R5 ;  /* 0x0000001f12047c24 */ /* 0x002fc8000f8e0205 */
[----:B------:R-:W-:Y:S02]  /*1ee0*/  IMAD.IADD R5, R4, 0x1, -R13 ;  /* 0x0000000104057824 */ /* 0x000fe400078e0a0d */
[----:B------:R-:W-:Y:S02]  /*1ef0*/  IMAD.U32 R4, RZ, RZ, UR28 ;  /* 0x0000001cff047e24 */ /* 0x000fe4000f8e00ff */
[C---:B------:R-:W-:Y:S02]  /*1f00*/  VIADD R12, R5.reuse, UR4 ;  /* 0x00000004050c7c36 */ /* 0x040fe40008000000 */
[----:B------:R-:W-:-:S03]  /*1f10*/  VIADD R14, R5, UR28 ;  /* 0x0000001c050e7c36 */ /* 0x000fc60008000000 */
[----:B0-----:R-:W-:Y:S01]  /*1f20*/  VIADDMNMX R5, R15, R12, R9, PT ;  /* 0x0000000c0f057246 */ /* 0x001fe20003800109 */
[----:B------:R-:W-:Y:S01]  /*1f30*/  IMAD.IADD R6, R14, 0x1, R15 ;  /* 0x000000010e067824 */ /* 0x000fe200078e020f */
[----:B------:R-:W-:Y:S06]  /*1f40*/  @P2 BRA `(.L_x_10216) ;  /* 0x00000000005c2947 */ /* 0x000fec0003800000 */
[----:B------:R-:W-:Y:S01]  /*1f50*/  IMAD R10, R18, UR31, R15 ;  /* 0x0000001f120a7c24 */ /* 0x000fe2000f8e020f */
[----:B------:R-:W-:Y:S03]  /*1f60*/  BSSY B0, `(.L_x_10217) ;  /* 0x0000011000007945 */ /* 0x000fe60003800000 */
[----:B------:R-:W-:-:S05]  /*1f70*/  IMAD.IADD R10, R10, 0x1, -R13 ;  /* 0x000000010a0a7824 */ /* 0x000fca00078e0a0d */
        /* <DEDUP_REMOVED lines=10> */
.L_x_10218:
[----:B------:R-:W-:-:S06]  /*2020*/  UISETP.NE.AND UP2, UPT, UR5, 0x1, UPT ;  /* 0x000000010500788c */ /* 0x000fcc000bf45270 */
[----:B------:R-:W-:-:S05]  /*2030*/  PLOP3.LUT P2, PT, PT, PT, UP2, 0x80, 0x0 ;  /* 0x000000000000781c */ /* 0x000fca0003f4f028 */
[----:B------:R-:W-:-:S08]  /*2040*/  @UP2 ULDC.64 UR10, c[0x0][0x9e8] ;  /* 0x00027a00000a2ab9 */ /* 0x000fd00000000a00 */
[----:B------:R-:W-:-:S05]  /*2050*/  @P2 IMAD.HI.U32 R15, R10, UR10, RZ ;  /* 0x0000000a0a0f2c27 */ /* 0x000fca000f8e00ff */
[----:B------:R-:W-:-:S07]  /*2060*/  @P2 SHF.R.U32.HI R10, RZ, UR11, R15 ;  /* 0x0000000bff0a2c19 */ /* 0x000fce000801160f */
.L_x_10219:
[----:B------:R-:W-:Y:S05]  /*2070*/  BSYNC B0 ;  /* 0x0000000000007941 */ /* 0x000fea0003800000 */
.L_x_10217:
[----:B------:R-:W-:-:S04]  /*2080*/  IMAD R10, R10, UR5, -R11 ;  /* 0x000000050a0a7c24 */ /* 0x000fc8000f8e0a0b */
[----:B------:R-:W-:-:S05]  /*2090*/  IMAD R10, R3, -0x2, R10 ;  /* 0xfffffffe030a7824 */ /* 0x000fca00078e020a */
[----:B------:R-:W-:Y:S02]  /*20a0*/  VIMNMX R6, R6, R10, !PT ;  /* 0x0000000a06067248 */ /* 0x000fe40007fe0100 */
[----:B------:R-:W-:-:S07]  /*20b0*/  VIADDMNMX R5, R10, UR5, R5, PT ;  /* 0x000000050a057c46 */ /* 0x000fce000b800105 */
.L_x_10216:
[----:B------:R-:W0:Y:S01]  /*20c0*/  SHFL.IDX PT, R15, R8, 0x1, 0x1c1f ;  /* 0x003c1f00080f7f89 */ /* 0x000e2200000e0000 */
[----:B------:R-:W-:Y:S02]  /*20d0*/  PLOP3.LUT P2, PT, PT, PT, UP1, 0x40, 0x0 ;  /* 0x000000000000781c */ /* 0x000fe40003f4e818 */
[----:B0-----:R-:W-:Y:S01]  /*20e0*/  VIADDMNMX R9, R15, R12, R9, PT ;  /* 0x0000000c0f097246 */ /* 0x001fe20003800109 */
[----:B------:R-:W-:-:S10]  /*20f0*/  IMAD.IADD R10, R14, 0x1, R15 ;  /* 0x000000010e0a7824 */ /* 0x000fd400078e020f */
[----:B------:R-:W-:Y:S05]  /*2100*/  @P2 BRA `(.L_x_10220) ;  /* 0x00000000005c2947 */ /* 0x000fea0003800000 */
        /* <DEDUP_REMOVED lines=13> */
.L_x_10222:
[----:B------:R-:W-:-:S06]  /*21e0*/  UISETP.NE.AND UP2, UPT, UR5, 0x1, UPT ;  /* 0x000000010500788c */ /* 0x000fcc000bf45270 */
[----:B------:R-:W-:-:S05]  /*21f0*/  PLOP3.LUT P2, PT, PT, PT, UP2, 0x80, 0x0 ;  /* 0x000000000000781c */ /* 0x000fca0003f4f028 */
[----:B------:R-:W-:-:S08]  /*2200*/  @UP2 ULDC.64 UR10, c[0x0][0x9e8] ;  /* 0x00027a00000a2ab9 */ /* 0x000fd00000000a00 */
[----:B------:R-:W-:-:S05]  /*2210*/  @P2 IMAD.HI.U32 R12, R8, UR10, RZ ;  /* 0x0000000a080c2c27 */ /* 0x000fca000f8e00ff */
[----:B------:R-:W-:-:S07]  /*2220*/  @P2 SHF.R.U32.HI R8, RZ, UR11, R12 ;  /* 0x0000000bff082c19 */ /* 0x000fce000801160c */
.L_x_10223:
[----:B------:R-:W-:Y:S05]  /*2230*/  BSYNC B0 ;  /* 0x0000000000007941 */ /* 0x000fea0003800000 */
.L_x_10221:
[----:B------:R-:W-:-:S04]  /*2240*/  IMAD R8, R8, UR5, -R11 ;  /* 0x0000000508087c24 */ /* 0x000fc8000f8e0a0b */
[----:B------:R-:W-:-:S05]  /*2250*/  IMAD R8, R3, -0x2, R8 ;  /* 0xfffffffe03087824 */ /* 0x000fca00078e0208 */
[----:B------:R-:W-:Y:S02]  /*2260*/  VIMNMX R10, R10, R8, !PT ;  /* 0x000000080a0a7248 */ /* 0x000fe40007fe0100 */
[----:B------:R-:W-:-:S07]  /*2270*/  VIADDMNMX R9, R8, UR5, R9, PT ;  /* 0x0000000508097c46 */ /* 0x000fce000b800109 */
.L_x_10220:
[C---:B------:R-:W-:Y:S01]  /*2280*/  ISETP.GE.AND P4, PT, R7.reuse, 0x1, PT ;  /* 0x000000010700780c */ /* 0x040fe20003f86270 */
[----:B------:R-:W-:Y:S01]  /*2290*/  ULDC UR10, c[0x0][0x988] ;  /* 0x00026200000a7ab9 */ /* 0x000fe20000000800 */
[----:B------:R-:W-:Y:S01]  /*22a0*/  ISETP.GE.AND P5, PT, R7, 0x9, PT ;  /* 0x000000090700780c */ /* 0x000fe20003fa6270 */
[----:B------:R-:W-:Y:S01]  /*22b0*/  @UP0 ULDC UR14, c[0x0][0x44c] ;  /* 0x00011300000e0ab9 */ /* 0x000fe20000000800 */
[----:B------:R-:W-:Y:S01]  /*22c0*/  ISETP.GT.AND P2, PT, R6, RZ, !P4 ;  /* 0x000000ff0600720c */ /* 0x000fe20006744270 */
[----:B------:R-:W-:Y:S01]  /*22d0*/  UIMAD.WIDE.U32 UR14, UR38, UR14, URZ ;  /* 0x0000000e260e72a5 */ /* 0x000fe2000f8e003f */
[----:B------:R-:W-:Y:S01]  /*22e0*/  P2R R12, PR, RZ, 0x1 ;  /* 0x00000001ff0c7803 */ /* 0x000fe20000000000 */
[----:B------:R-:W-:Y:S01]  /*22f0*/  @UP0 ULDC UR11, c[0x0][0x450] ;  /* 0x00011400000b0ab9 */ /* 0x000fe20000000800 */
[----:B------:R-:W-:Y:S01]  /*2300*/  ISETP.LT.OR P2, PT, R5, 0x1, P2 ;  /* 0x000000010500780c */ /* 0x000fe20001741670 */
[----:B------:R-:W-:Y:S01]  /*2310*/  @UP0 USHF.R.U32.HI UR38, URZ, UR11, UR15 ;  /* 0x0000000b3f260299 */ /* 0x000fe2000801160f */
[----:B------:R-:W-:-:S02]  /*2320*/  ISETP.GE.AND P0, PT, R7, 0xa, PT ;  /* 0x0000000a0700780c */ /* 0x000fc40003f06270 */
[----:B------:R-:W-:Y:S02]  /*2330*/  FSEL R24, R24, -INF , !P2 ;  /* 0xff80000018187808 */ /* 0x000fe40005000000 */
[C---:B------:R-:W-:Y:S02]  /*2340*/  ISETP.GT.AND P2, PT, R6.reuse, 0x8, !P5 ;  /* 0x000000080600780c */ /* 0x040fe40006f44270 */
[----:B------:R-:W-:Y:S02]  /*2350*/  ISETP.GE.AND P3, PT, R7, 0x2, PT ;  /* 0x000000020700780c */ /* 0x000fe40003f66270 */
[----:B------:R-:W-:Y:S02]  /*2360*/  ISETP.LT.OR P2, PT, R5, 0x9, P2 ;  /* 0x000000090500780c */ /* 0x000fe40001741670 */
[----:B------:R-:W-:Y:S02]  /*2370*/  ISETP.GT.AND P3, PT, R6, 0x1, !P3 ;  /* 0x000000010600780c */ /* 0x000fe40005f64270 */
[----:B------:R-:W-:-:S02]  /*2380*/  FSEL R28, R28, -INF , !P2 ;  /* 0xff8000001c1c7808 */ /* 0x000fc40005000000 */
[C---:B------:R-:W-:Y:S02]  /*2390*/  ISETP.GT.AND P2, PT, R6.reuse, 0x9, !P0 ;  /* 0x000000090600780c */ /* 0x040fe40004744270 */
[----:B------:R-:W-:Y:S02]  /*23a0*/  ISETP.GE.AND P0, PT, R7, 0x11, PT ;  /* 0x000000110700780c */ /* 0x000fe40003f06270 */
[----:B------:R-:W-:Y:S02]  /*23b0*/  ISETP.LT.OR P2, PT, R5, 0xa, P2 ;  /* 0x0000000a0500780c */ /* 0x000fe40001741670 */
[----:B------:R-:W-:Y:S02]  /*23c0*/  ISETP.GE.AND P5, PT, R7, 0x52, PT ;  /* 0x000000520700780c */ /* 0x000fe40003fa6270 */
[----:B------:R-:W-:Y:S02]  /*23d0*/  FSEL R29, R29, -INF , !P2 ;  /* 0xff8000001d1d7808 */ /* 0x000fe40005000000 */
[----:B------:R-:W-:-:S02]  /*23e0*/  ISETP.GT.AND P2, PT, R6, 0x10, !P0 ;  /* 0x000000100600780c */ /* 0x000fc40004744270 */
[----:B------:R-:W-:Y:S02]  /*23f0*/  ISETP.GE.AND P0, PT, R7, 0x12, PT ;  /* 0x000000120700780c */ /* 0x000fe40003f06270 */
[C---:B------:R-:W-:Y:S02]  /*2400*/  ISETP.LT.OR P2, PT, R5.reuse, 0x11, P2 ;  /* 0x000000110500780c */ /* 0x040fe40001741670 */
[----:B------:R-:W-:Y:S02]  /*2410*/  ISETP.LT.OR P3, PT, R5, 0x2, P3 ;  /* 0x000000020500780c */ /* 0x000fe40001f61670 */
[----:B------:R-:W-:Y:S02]  /*2420*/  FSEL R32, R32, -INF , !P2 ;  /* 0xff80000020207808 */ /* 0x000fe40005000000 */
[----:B------:R-:W-:Y:S02]  /*2430*/  ISETP.GT.AND P2, PT, R6, 0x11, !P0 ;  /* 0x000000110600780c */ /* 0x000fe40004744270 */
[----:B------:R-:W-:-:S02]  /*2440*/  ISETP.GE.AND P0, PT, R7, 0x19, PT ;  /* 0x000000190700780c */ /* 0x000fc40003f06270 */
[----:B------:R-:W-:Y:S02]  /*2450*/  ISETP.LT.OR P2, PT, R5, 0x12, P2 ;  /* 0x000000120500780c */ /* 0x000fe40001741670 */
[----:B------:R-:W-:Y:S02]  /*2460*/  FSEL R25, R25, -INF , !P3 ;  /* 0xff80000019197808 */ /* 0x000fe40005800000 */
[----:B------:R-:W-:Y:S02]  /*2470*/  FSEL R33, R33, -INF , !P2 ;  /* 0xff80000021217808 */ /* 0x000fe40005000000 */
[----:B------:R-:W-:Y:S02]  /*2480*/  ISETP.GT.AND P2, PT, R6, 0x18, !P0 ;  /* 0x000000180600780c */ /* 0x000fe40004744270 */
[----:B------:R-:W-:Y:S02]  /*2490*/  ISETP.GE.AND P0, PT, R7, 0x1a, PT ;  /* 0x0000001a0700780c */ /* 0x000fe40003f06270 */
[----:B------:R-:W-:-:S02]  /*24a0*/  ISETP.LT.OR P2, PT, R5, 0x19, P2 ;  /* 0x000000190500780c */ /* 0x000fc40001741670 */
[C---:B------:R-:W-:Y:S02]  /*24b0*/  ISETP.GE.AND P3, PT, R7.reuse, 0x59, PT ;  /* 0x000000590700780c */ /* 0x040fe40003f66270 */
[----:B------:R-:W-:Y:S02]  /*24c0*/  FSEL R36, R36, -INF , !P2 ;  /* 0xff80000024247808 */ /* 0x000fe40005000000 */
[----:B------:R-:W-:Y:S02]  /*24d0*/  ISETP.GT.AND P2, PT, R6, 0x19, !P0 ;  /* 0x000000190600780c */ /* 0x000fe40004744270 */
[----:B------:R-:W-:Y:S02]  /*24e0*/  ISETP.GE.AND P0, PT, R7, 0x21, PT ;  /* 0x000000210700780c */ /* 0x000fe40003f06270 */
[----:B------:R-:W-:Y:S02]  /*24f0*/  ISETP.LT.OR P2, PT, R5, 0x1a, P2 ;  /* 0x0000001a0500780c */ /* 0x000fe40001741670 */
[----:B------:R-:W-:-:S02]  /*2500*/  ISETP.GT.AND P4, PT, R10, RZ, !P4 ;  /* 0x000000ff0a00720c */ /* 0x000fc40006784270 */
[----:B------:R-:W-:Y:S02]  /*2510*/  FSEL R37, R37, -INF , !P2 ;  /* 0xff80000025257808 */ /* 0x000fe40005000000 */
[----:B------:R-:W-:Y:S02]  /*2520*/  ISETP.GT.AND P2, PT, R6, 0x20, !P0 ;  /* 0x000000200600780c */ /* 0x000fe40004744270 */
[----:B------:R-:W-:Y:S02]  /*2530*/  ISETP.GE.AND P0, PT, R7, 0x22, PT ;  /* 0x000000220700780c */ /* 0x000fe40003f06270 */
[----:B------:R-:W-:Y:S02]  /*2540*/  ISETP.LT.OR P2, PT, R5, 0x21, P2 ;  /* 0x000000210500780c */ /* 0x000fe40001741670 */
[----:B------:R-:W-:Y:S02]  /*2550*/  ISETP.LT.OR P4, PT, R9, 0x1, P4 ;  /* 0x000000010900780c */ /* 0x000fe40002781670 */
[----:B------:R-:W-:-:S02]  /*2560*/  FSEL R40, R40, -INF , !P2 ;  /* 0xff80000028287808 */ /* 0x000fc40005000000 */
[----:B------:R-:W-:Y:S02]  /*2570*/  ISETP.GT.AND P2, PT, R6, 0x21, !P0 ;  /* 0x000000210600780c */ /* 0x000fe40004744270 */
[----:B------:R-:W-:Y:S02]  /*2580*/  ISETP.GE.AND P0, PT, R7, 0x29, PT ;  /* 0x000000290700780c */ /* 0x000fe40003f06270 */
[----:B------:R-:W-:Y:S02]  /*2590*/  ISETP.LT.OR P2, PT, R5, 0x22, P2 ;  /* 0x000000220500780c */ /* 0x000fe40001741670 */
[----:B------:R-:W-:Y:S02]  /*25a0*/  FSEL R91, R26, -INF , !P4 ;  /* 0xff8000001a5b7808 */ /* 0x000fe40006000000 */
[----:B------:R-:W-:Y:S02]  /*25b0*/  FSEL R41, R41, -INF , !P2 ;  /* 0xff80000029297808 */ /* 0x000fe40005000000 */
[----:B------:R-:W-:-:S02]  /*25c0*/  ISETP.GT.AND P2, PT, R6, 0x28, !P0 ;  /* 0x000000280600780c */ /* 0x000fc40004744270 */
[----:B------:R-:W-:Y:S02]  /*25d0*/  ISETP.GE.AND P0, PT, R7, 0x2a, PT ;  /* 0x0000002a0700780c */ /* 0x000fe40003f06270 */
[----:B------:R-:W-:Y:S02]  /*25e0*/  ISETP.LT.OR P2, PT, R5, 0x29, P2 ;  /* 0x000000290500780c */ /* 0x000fe40001741670 */
[C---:B------:R-:W-:Y:S02]  /*25f0*/  ISETP.GE.AND P4, PT, R7.reuse, 0x2, PT ;  /* 0x000000020700780c */ /* 0x040fe40003f86270 */
[----:B------:R-:W-:Y:S02]  /*2600*/  FSEL R44, R44, -INF , !P2 ;  /* 0xff8000002c2c7808 */ /* 0x000fe40005000000 */
[----:B------:R-:W-:Y:S02]  /*2610*/  ISETP.GT.AND P2, PT, R6, 0x29, !P0 ;  /* 0x000000290600780c */ /* 0x000fe40004744270 */
[----:B------:R-:W-:-:S02]  /*2620*/  ISETP.GE.AND P0, PT, R7, 0x31, PT ;  /* 0x000000310700780c */ /* 0x000fc40003f06270 */
[----:B------:R-:W-:Y:S02]  /*2630*/  ISETP.LT.OR P2, PT, R5, 0x2a, P2 ;  /* 0x0000002a0500780c */ /* 0x000fe40001741670 */
[----:B------:R-:W-:Y:S02]  /*2640*/  ISETP.GT.AND P4, PT, R10, 0x1, !P4 ;  /* 0x000000010a00780c */ /* 0x000fe40006784270 */
[----:B------:R-:W-:Y:S02]  /*2650*/  FSEL R45, R45, -INF , !P2 ;  /* 0xff8000002d2d7808 */ /* 0x000fe40005000000 */
[----:B------:R-:W-:Y:S02]  /*2660*/  ISETP.GT.AND P2, PT, R6, 0x30, !P0 ;  /* 0x000000300600780c */ /* 0x000fe40004744270 */
[----:B------:R-:W-:Y:S02]  /*2670*/  ISETP.GE.AND P0, PT, R7, 0x32, PT ;  /* 0x000000320700780c */ /* 0x000fe40003f06270 */
[----:B------:R-:W-:-:S02]  /*2680*/  ISETP.LT.OR P2, PT, R5, 0x31, P2 ;  /* 0x000000310500780c */ /* 0x000fc40001741670 */
[----:B------:R-:W-:Y:S02]  /*2690*/  ISETP.LT.OR P4, PT, R9, 0x2, P4 ;  /* 0x000000020900780c */ /* 0x000fe40002781670 */
[----:B------:R-:W-:Y:S02]  /*26a0*/  FSEL R48, R48, -INF , !P2 ;  /* 0xff80000030307808 */ /* 0x000fe40005000000 */
[----:B------:R-:W-:Y:S02]  /*26b0*/  ISETP.GT.AND P2, PT, R6, 0x31, !P0 ;  /* 0x000000310600780c */ /* 0x000fe40004744270 */
[----:B------:R-:W-:Y:S02]  /*26c0*/  ISETP.GE.AND P0, PT, R7, 0x39, PT ;  /* 0x000000390700780c */ /* 0x000fe40003f06270 */
[----:B------:R-:W-:Y:S02]  /*26d0*/  ISETP.LT.OR P2, PT, R5, 0x32, P2 ;  /* 0x000000320500780c */ /* 0x000fe40001741670 */
[----:B------:R-:W-:-:S02]  /*26e0*/  FSEL R27, R27, -INF , !P4 ;  /* 0xff8000001b1b7808 */ /* 0x000fc40006000000 */
[----:B------:R-:W-:Y:S02]  /*26f0*/  FSEL R49, R49, -INF , !P2 ;  /* 0xff80000031317808 */ /* 0x000fe40005000000 */
[----:B------:R-:W-:Y:S02]  /*2700*/  ISETP.GT.AND P2, PT, R6, 0x38, !P0 ;  /* 0x000000380600780c */ /* 0x000fe40004744270 */
[----:B------:R-:W-:Y:S02]  /*2710*/  ISETP.GE.AND P0, PT, R7, 0x3a, PT ;  /* 0x0000003a0700780c */ /* 0x000fe40003f06270 */
[----:B------:R-:W-:Y:S02]  /*2720*/  ISETP.LT.OR P2, PT, R5, 0x39, P2 ;  /* 0x000000390500780c */ /* 0x000fe40001741670 */
[----:B------:R-:W-:Y:S02]  /*2730*/  FMNMX.FTZ R8, R91, R27, !PT ;  /* 0x0000001b5b087209 */ /* 0x000fe40007810000 */
[----:B------:R-:W-:-:S02]  /*2740*/  FSEL R52, R52, -INF , !P2 ;  /* 0xff80000034347808 */ /* 0x000fc40005000000 */
[----:B------:R-:W-:Y:S02]  /*2750*/  ISETP.GT.AND P2, PT, R6, 0x39, !P0 ;  /* 0x000000390600780c */ /* 0x000fe40004744270 */
[----:B------:R-:W-:Y:S02]  /*2760*/  ISETP.GE.AND P0, PT, R7, 0x41, PT ;  /* 0x000000410700780c */ /* 0x000fe40003f06270 */
[----:B------:R-:W-:Y:S02]  /*2770*/  ISETP.LT.OR P2, PT, R5, 0x3a, P2 ;  /* 0x0000003a0500780c */ /* 0x000fe40001741670 */
[----:B------:R-:W-:Y:S02]  /*2780*/  R2UR UR6, R88 ;  /* 0x00000000580672ca */ /* 0x000fe400000e0000 */
[----:B------:R-:W-:Y:S02]  /*2790*/  FSEL R53, R53, -INF , !P2 ;  /* 0xff80000035357808 */ /* 0x000fe40005000000 */
[----:B------:R-:W-:-:S02]  /*27a0*/  ISETP.GT.AND P2, PT, R6, 0x40, !P0 ;  /* 0x000000400600780c */ /* 0x000fc40004744270 */
[----:B------:R-:W-:Y:S02]  /*27b0*/  ISETP.GE.AND P0, PT, R7, 0x42, PT ;  /* 0x000000420700780c */ /* 0x000fe40003f06270 */
[----:B------:R-:W-:-:S04]  /*27c0*/  ISETP.LT.OR P2, PT, R5, 0x41, P2 ;  /* 0x000000410500780c */ /* 0x000fc80001741670 */
[----:B------:R-:W-:Y:S01]  /*27d0*/  FSEL R56, R56, -INF , !P2 ;  /* 0xff80000038387808 */ /* 0x000fe20005000000 */
[----:B------:R-:W-:Y:S01]  /*27e0*/  UIADD3 UR38, UR6, UR38, URZ ;  /* 0x0000002606267290 */ /* 0x000fe2000fffe03f */
[----:B------:R-:W-:Y:S02]  /*27f0*/  ISETP.GT.AND P2, PT, R6, 0x41, !P0 ;  /* 0x000000410600780c */ /* 0x000fe40004744270 */
[----:B------:R-:W-:Y:S01]  /*2800*/  ISETP.GE.AND P0, PT, R7, 0x49, PT ;  /* 0x000000490700780c */ /* 0x000fe20003f06270 */
[----:B------:R-:W-:Y:S01]  /*2810*/  UIADD3 UR4, UR38, UR4, URZ ;  /* 0x0000000426047290 */ /* 0x000fe2000fffe03f */
[----:B------:R-:W-:-:S04]  /*2820*/  ISETP.LT.OR P2, PT, R5, 0x42, P2 ;  /* 0x000000420500780c */ /* 0x000fc80001741670 */
[----:B------:R-:W-:Y:S02]  /*2830*/  FSEL R57, R57, -INF , !P2 ;  /* 0xff80000039397808 */ /* 0x000fe40005000000 */
[----:B------:R-:W-:Y:S02]  /*2840*/  ISETP.GT.AND P2, PT, R6, 0x48, !P0 ;  /* 0x000000480600780c */ /* 0x000fe40004744270 */
[----:B------:R-:W-:Y:S02]  /*2850*/  ISETP.GE.AND P0, PT, R7, 0x4a, PT ;  /* 0x0000004a0700780c */ /* 0x000fe40003f06270 */
        /* <DEDUP_REMOVED lines=10> */
[----:B------:R-:W-:-:S04]  /*2900*/  ISETP.GT.AND P2, PT, R6, 0x51, !P5 ;  /* 0x000000510600780c */ /* 0x000fc80006f44270 */
[----:B------:R-:W-:-:S04]  /*2910*/  ISETP.LT.OR P2, PT, R5, 0x52, P2 ;  /* 0x000000520500780c */ /* 0x000fc80001741670 */
[----:B------:R-:W-:Y:S02]  /*2920*/  FSEL R65, R65, -INF , !P2 ;  /* 0xff80000041417808 */ /* 0x000fe40005000000 */
[----:B------:R-:W-:-:S04]  /*2930*/  ISETP.GT.AND P2, PT, R6, 0x58, !P3 ;  /* 0x000000580600780c */ /* 0x000fc80005f44270 */
[----:B------:R-:W-:-:S04]  /*2940*/  ISETP.LT.OR P2, PT, R5, 0x59, P2 ;  /* 0x000000590500780c */ /* 0x000fc80001741670 */
[----:B------:R-:W-:Y:S02]  /*2950*/  FSEL R68, R68, -INF , !P2 ;  /* 0xff80000044447808 */ /* 0x000fe40005000000 */
[----:B------:R-:W-:-:S04]  /*2960*/  ISETP.GE.AND P2, PT, R7, 0x5a, PT ;  /* 0x0000005a0700780c */ /* 0x000fc80003f46270 */
        /* <DEDUP_REMOVED lines=11> */
[----:B------:R-:W-:Y:S02]  /*2a20*/  ISETP.GT.AND P4, PT, R10, 0x8, !P6 ;  /* 0x000000080a00780c */ /* 0x000fe40007784270 */
[----:B------:R-:W-:Y:S02]  /*2a30*/  ISETP.GE.AND P6, PT, R7, 0x11, PT ;  /* 0x000000110700780c */ /* 0x000fe40003fc6270 */
[----:B------:R-:W-:-:S04]  /*2a40*/  ISETP.LT.OR P4, PT, R9, 0x9, P4 ;  /* 0x000000090900780c */ /* 0x000fc80002781670 */
[----:B------:R-:W-:Y:S02]  /*2a50*/  FSEL R93, R30, -INF , !P4 ;  /* 0xff8000001e5d7808 */ /* 0x000fe40006000000 */
[----:B------:R-:W-:Y:S02]  /*2a60*/  ISETP.GE.AND P4, PT, R7, 0xa, PT ;  /* 0x0000000a0700780c */ /* 0x000fe40003f86270 */
[----:B------:R-:W-:Y:S02]  /*2a70*/  FMNMX.FTZ R8, R93, R8, !PT ;  /* 0x000000085d087209 */ /* 0x000fe40007810000 */
[----:B------:R-:W-:-:S04]  /*2a80*/  ISETP.GT.AND P4, PT, R10, 0x9, !P4 ;  /* 0x000000090a00780c */ /* 0x000fc80006784270 */
[----:B------:R-:W-:-:S04]  /*2a90*/  ISETP.LT.OR P4, PT, R9, 0xa, P4 ;  /* 0x0000000a0900780c */ /* 0x000fc80002781670 */
[----:B------:R-:W-:Y:S02]  /*2aa0*/  FSEL R31, R31, -INF , !P4 ;  /* 0xff8000001f1f7808 */ /* 0x000fe40006000000 */
[----:B------:R-:W-:Y:S02]  /*2ab0*/  ISETP.GT.AND P4, PT, R10, 0x10, !P6 ;  /* 0x000000100a00780c */ /* 0x000fe40007784270 */
[----:B------:R-:W-:Y:S02]  /*2ac0*/  ISETP.GE.AND P6, PT, R7, 0x19, PT ;  /* 0x000000190700780c */ /* 0x000fe40003fc6270 */
[----:B------:R-:W-:Y:S02]  /*2ad0*/  ISETP.LT.OR P4, PT, R9, 0x11, P4 ;  /* 0x000000110900780c */ /* 0x000fe40002781670 */
[----:B------:R-:W-:Y:S02]  /*2ae0*/  FMNMX.FTZ R8, R31, R8, !PT ;  /* 0x000000081f087209 */ /* 0x000fe40007810000 */
[----:B------:R-:W-:-:S02]  /*2af0*/  FSEL R11, R34, -INF , !P4 ;  /* 0xff800000220b7808 */ /* 0x000fc40006000000 */
[----:B------:R-:W-:Y:S02]  /*2b00*/  ISETP.GE.AND P4, PT, R7, 0x12, PT ;  /* 0x000000120700780c */ /* 0x000fe40003f86270 */
[----:B------:R-:W-:Y:S02]  /*2b10*/  FMNMX.FTZ R8, R11, R8, !PT ;  /* 0x000000080b087209 */ /* 0x000fe40007810000 */
[----:B------:R-:W-:-:S04]  /*2b20*/  ISETP.GT.AND P4, PT, R10, 0x11, !P4 ;  /* 0x000000110a00780c */ /* 0x000fc80006784270 */
[----:B------:R-:W-:-:S04]  /*2b30*/  ISETP.LT.OR P4, PT, R9, 0x12, P4 ;  /* 0x000000120900780c */ /* 0x000fc80002781670 */
[----:B------:R-:W-:Y:S02]  /*2b40*/  FSEL R35, R35, -INF , !P4 ;  /* 0xff80000023237808 */ /* 0x000fe40006000000 */
[----:B------:R-:W-:Y:S02]  /*2b50*/  ISETP.GT.AND P4, PT, R10, 0x18, !P6 ;  /* 0x000000180a00780c */ /* 0x000fe40007784270 */
[----:B------:R-:W-:Y:S02]  /*2b60*/  ISETP.GE.AND P6, PT, R7, 0x21, PT ;  /* 0x000000210700780c */ /* 0x000fe40003fc6270 */
[----:B------:R-:W-:-:S04]  /*2b70*/  ISETP.LT.OR P4, PT, R9, 0x19, P4 ;  /* 0x000000190900780c */ /* 0x000fc80002781670 */
[----:B------:R-:W-:Y:S02]  /*2b80*/  FSEL R38, R38, -INF , !P4 ;  /* 0xff80000026267808 */ /* 0x000fe40006000000 */
[----:B------:R-:W-:-:S04]  /*2b90*/  ISETP.GE.AND P4, PT, R7, 0x1a, PT ;  /* 0x0000001a0700780c */ /* 0x000fc80003f86270 */
        /* <DEDUP_REMOVED lines=55> */
[C---:B------:R-:W-:Y:S02]  /*2f10*/  ISETP.GT.AND P4, PT, R10.reuse, 0x51, !P5 ;  /* 0x000000510a00780c */ /* 0x040fe40006f84270 */
[C---:B------:R-:W-:Y:S02]  /*2f20*/  ISETP.GT.AND P5, PT, R10.reuse, 0x58, !P3 ;  /* 0x000000580a00780c */ /* 0x040fe40005fa4270 */
[C---:B------:R-:W-:Y:S02]  /*2f30*/  ISETP.LT.OR P3, PT, R9.reuse, 0x52, P4 ;  /* 0x000000520900780c */ /* 0x040fe40002761670 */
[----:B------:R-:W-:Y:S02]  /*2f40*/  ISETP.GT.AND P4, PT, R10, 0x59, !P2 ;  /* 0x000000590a00780c */ /* 0x000fe40005784270 */
[----:B------:R-:W-:-:S02]  /*2f50*/  ISETP.LT.OR P2, PT, R9, 0x59, P5 ;  /* 0x000000590900780c */ /* 0x000fc40002f41670 */
[----:B------:R-:W-:Y:S02]  /*2f60*/  ISETP.GE.AND P5, PT, R7, 0x62, PT ;  /* 0x000000620700780c */ /* 0x000fe40003fa6270 */
[----:B------:R-:W-:Y:S02]  /*2f70*/  FSEL R67, R67, -INF , !P3 ;  /* 0xff80000043437808 */ /* 0x000fe40005800000 */
[----:B------:R-:W-:Y:S02]  /*2f80*/  ISETP.LT.OR P4, PT, R9, 0x5a, P4 ;  /* 0x0000005a0900780c */ /* 0x000fe40002781670 */
[----:B------:R-:W-:Y:S02]  /*2f90*/  FSEL R70, R70, -INF , !P2 ;  /* 0xff80000046467808 */ /* 0x000fe40005000000 */
[C---:B------:R-:W-:Y:S02]  /*2fa0*/  ISETP.GT.AND P3, PT, R10.reuse, 0x60, !P0 ;  /* 0x000000600a00780c */ /* 0x040fe40004764270 */
[----:B------:R-:W-:-:S02]  /*2fb0*/  ISETP.GT.AND P2, PT, R10, 0x61, !P5 ;  /* 0x000000610a00780c */ /* 0x000fc40006f44270 */
[----:B------:R-:W-:Y:S02]  /*2fc0*/  FSEL R71, R71, -INF , !P4 ;  /* 0xff80000047477808 */ /* 0x000fe40006000000 */
[C---:B------:R-:W-:Y:S02]  /*2fd0*/  ISETP.LT.OR P3, PT, R9.reuse, 0x61, P3 ;  /* 0x000000610900780c */ /* 0x040fe40001f61670 */
[----:B------:R-:W-:Y:S02]  /*2fe0*/  ISETP.GT.AND P4, PT, R10, 0x68, !P6 ;  /* 0x000000680a00780c */ /* 0x000fe40007784270 */
[----:B------:R-:W-:Y:S02]  /*2ff0*/  ISETP.LT.OR P2, PT, R9, 0x62, P2 ;  /* 0x000000620900780c */ /* 0x000fe40001741670 */
[----:B------:R-:W-:Y:S02]  /*3000*/  ISETP.GE.AND P0, PT, R7, 0x6a, PT ;  /* 0x0000006a0700780c */ /* 0x000fe40003f06270 */
[----:B------:R-:W-:-:S02]  /*3010*/  FSEL R74, R74, -INF , !P3 ;  /* 0xff8000004a4a7808 */ /* 0x000fc40005800000 */
[----:B------:R-:W-:Y:S02]  /*3020*/  ISETP.LT.OR P4, PT, R9, 0x69, P4 ;  /* 0x000000690900780c */ /* 0x000fe40002781670 */
[----:B------:R-:W-:Y:S02]  /*3030*/  FSEL R75, R75, -INF , !P2 ;  /* 0xff8000004b4b7808 */ /* 0x000fe40005000000 */
[----:B------:R-:W-:Y:S02]  /*3040*/  ISETP.GE.AND P3, PT, R7, 0x71, PT ;  /* 0x000000710700780c */ /* 0x000fe40003f66270 */
[----:B------:R-:W-:Y:S02]  /*3050*/  ISETP.GT.AND P2, PT, R10, 0x69, !P0 ;  /* 0x000000690a00780c */ /* 0x000fe40004744270 */
[----:B------:R-:W-:Y:S02]  /*3060*/  FSEL R78, R78, -INF , !P4 ;  /* 0xff8000004e4e7808 */ /* 0x000fe40006000000 */
[----:B------:R-:W-:-:S02]  /*3070*/  ISETP.GT.AND P4, PT, R10, 0x70, !P3 ;  /* 0x000000700a00780c */ /* 0x000fc40005f84270 */
[C---:B------:R-:W-:Y:S02]  /*3080*/  ISETP.LT.OR P2, PT, R9.reuse, 0x6a, P2 ;  /* 0x0000006a0900780c */ /* 0x040fe40001741670 */
[----:B------:R-:W-:Y:S02]  /*3090*/  ISETP.LT.OR P4, PT, R9, 0x71, P4 ;  /* 0x000000710900780c */ /* 0x000fe40002781670 */
[----:B------:R-:W-:Y:S02]  /*30a0*/  FSEL R79, R79, -INF , !P2 ;  /* 0xff8000004f4f7808 */ /* 0x000fe40005000000 */
[----:B------:R-:W-:Y:S02]  /*30b0*/  ISETP.GE.AND P2, PT, R7, 0x72, PT ;  /* 0x000000720700780c */ /* 0x000fe40003f46270 */
[----:B------:R-:W-:Y:S02]  /*30c0*/  FSEL R82, R82, -INF , !P4 ;  /* 0xff80000052527808 */ /* 0x000fe40006000000 */
[----:B------:R-:W-:-:S02]  /*30d0*/  ISETP.GT.AND P4, PT, R10, 0x71, !P2 ;  /* 0x000000710a00780c */ /* 0x000fc40005784270 */
[----:B------:R-:W-:Y:S02]  /*30e0*/  ISETP.GE.AND P5, PT, R7, 0x79, PT ;  /* 0x000000790700780c */ /* 0x000fe40003fa6270 */
[----:B------:R-:W-:Y:S02]  /*30f0*/  ISETP.LT.OR P4, PT, R9, 0x72, P4 ;  /* 0x000000720900780c */ /* 0x000fe40002781670 */
[----:B------:R-:W-:Y:S02]  /*3100*/  ISETP.GT.AND P6, PT, R6, 0x68, !P6 ;  /* 0x000000680600780c */ /* 0x000fe400077c4270 */
[----:B------:R-:W-:Y:S02]  /*3110*/  FSEL R83, R83, -INF , !P4 ;  /* 0xff80000053537808 */ /* 0x000fe40006000000 */
[----:B------:R-:W-:Y:S02]  /*3120*/  ISETP.GT.AND P4, PT, R10, 0x78, !P5 ;  /* 0x000000780a00780c */ /* 0x000fe40006f84270 */
[----:B------:R-:W-:-:S02]  /*3130*/  ISETP.LT.OR P6, PT, R5, 0x69, P6 ;  /* 0x000000690500780c */ /* 0x000fc400037c1670 */
[----:B------:R-:W-:Y:S02]  /*3140*/  ISETP.LT.OR P4, PT, R9, 0x79, P4 ;  /* 0x000000790900780c */ /* 0x000fe40002781670 */
[----:B------:R-:W-:Y:S02]  /*3150*/  FSEL R76, R76, -INF , !P6 ;  /* 0xff8000004c4c7808 */ /* 0x000fe40007000000 */
[----:B------:R-:W-:Y:S02]  /*3160*/  FSEL R86, R86, -INF , !P4 ;  /* 0xff80000056567808 */ /* 0x000fe40006000000 */
[C---:B------:R-:W-:Y:S02]  /*3170*/  ISETP.GE.AND P4, PT, R7.reuse, 0x7a, PT ;  /* 0x0000007a0700780c */ /* 0x040fe40003f86270 */
[----:B------:R-:W-:Y:S02]  /*3180*/  ISETP.GE.AND P6, PT, R7, 0x6a, PT ;  /* 0x0000006a0700780c */ /* 0x000fe40003fc6270 */
[----:B------:R-:W-:-:S02]  /*3190*/  ISETP.GT.AND P0, PT, R10, 0x79, !P4 ;  /* 0x000000790a00780c */ /* 0x000fc40006704270 */
[----:B------:R-:W-:Y:S02]  /*31a0*/  ISETP.GT.AND P6, PT, R6, 0x69, !P6 ;  /* 0x000000690600780c */ /* 0x000fe400077c4270 */
[----:B------:R-:W-:Y:S02]  /*31b0*/  ISETP.LT.OR P0, PT, R9, 0x7a, P0 ;  /* 0x0000007a0900780c */ /* 0x000fe40000701670 */
[----:B------:R-:W-:Y:S02]  /*31c0*/  FMNMX.FTZ R9, R35, R8, !PT ;  /* 0x0000000823097209 */ /* 0x000fe40007810000 */
[----:B------:R-:W-:Y:S02]  /*31d0*/  FSEL R87, R87, -INF , !P0 ;  /* 0xff80000057577808 */ /* 0x000fe40004000000 */
[----:B------:R-:W-:Y:S02]  /*31e0*/  FMNMX.FTZ R8, R38, R9, !PT ;  /* 0x0000000926087209 */ /* 0x000fe40007810000 */
[----:B------:R-:W-:-:S02]  /*31f0*/  ISETP.GT.AND P3, PT, R6, 0x70, !P3 ;  /* 0x000000700600780c */ /* 0x000fc40005f64270 */
[----:B------:R-:W-:Y:S02]  /*3200*/  FMNMX.FTZ R9, R39, R8, !PT ;  /* 0x0000000827097209 */ /* 0x000fe40007810000 */
[----:B------:R-:W-:Y:S02]  /*3210*/  ISETP.LT.OR P6, PT, R5, 0x6a, P6 ;  /* 0x0000006a0500780c */ /* 0x000fe400037c1670 */
[----:B------:R-:W-:Y:S02]  /*3220*/  FMNMX.FTZ R8, R42, R9, !PT ;  /* 0x000000092a087209 */ /* 0x000fe40007810000 */
[C---:B------:R-:W-:Y:S02]  /*3230*/  ISETP.GT.AND P2, PT, R6.reuse, 0x71, !P2 ;  /* 0x000000710600780c */ /* 0x040fe40005744270 */
[----:B------:R-:W-:Y:S02]  /*3240*/  FMNMX.FTZ R9, R43, R8, !PT ;  /* 0x000000082b097209 */ /* 0x000fe40007810000 */
[----:B------:R-:W-:-:S02]  /*3250*/  ISETP.GT.AND P5, PT, R6, 0x78, !P5 ;  /* 0x000000780600780c */ /* 0x000fc40006fa4270 */
[----:B------:R-:W-:Y:S02]  /*3260*/  FMNMX.FTZ R8, R46, R9, !PT ;  /* 0x000000092e087209 */ /* 0x000fe40007810000 */
[----:B------:R-:W-:Y:S02]  /*3270*/  ISETP.GT.AND P4, PT, R6, 0x79, !P4 ;  /* 0x000000790600780c */ /* 0x000fe40006784270 */
        /* <DEDUP_REMOVED lines=9> */
[----:B------:R-:W-:-:S02]  /*3310*/  ISETP.LT.OR P5, PT, R5, 0x79, P5 ;  /* 0x000000790500780c */ /* 0x000fc40002fa1670 */
[----:B------:R-:W-:Y:S02]  /*3320*/  FMNMX.FTZ R8, R58, R9, !PT ;  /* 0x000000093a087209 */ /* 0x000fe40007810000 */
[----:B------:R-:W-:Y:S02]  /*3330*/  FSEL R81, R81, -INF , !P2 ;  /* 0xff80000051517808 */ /* 0x000fe40005000000 */
[----:B------:R-:W-:Y:S02]  /*3340*/  FMNMX.FTZ R9, R59, R8, !PT ;  /* 0x000000083b097209 */ /* 0x000fe40007810000 */
[----:B------:R-:W-:Y:S02]  /*3350*/  ISETP.LT.OR P4, PT, R5, 0x7a, P4 ;  /* 0x0000007a0500780c */ /* 0x000fe40002781670 */
[----:B------:R-:W-:Y:S02]  /*3360*/  FMNMX.FTZ R8, R62, R9, !PT ;  /* 0x000000093e087209 */ /* 0x000fe40007810000 */
[----:B------:R-:W-:-:S02]  /*3370*/  FSEL R84, R84, -INF , !P5 ;  /* 0xff80000054547808 */ /* 0x000fc40006800000 */
[----:B------:R-:W-:Y:S02]  /*3380*/  FMNMX.FTZ R9, R63, R8, !PT ;  /* 0x000000083f097209 */ /* 0x000fe40007810000 */
[----:B------:R-:W-:Y:S02]  /*3390*/  FSEL R85, R85, -INF , !P4 ;  /* 0xff80000055557808 */ /* 0x000fe40006000000 */
        /* <DEDUP_REMOVED lines=15> */
[----:B0-----:R-:W-:-:S04]  /*3490*/  FMNMX.FTZ R15, R9, R10, !PT ;  /* 0x0000000a090f7209 */ /* 0x001fc80007810000 */
[C---:B------:R-:W-:Y:S01]  /*34a0*/  FSETP.NEU.FTZ.AND P0, PT, R15.reuse, -INF , PT ;  /* 0xff8000000f00780b */ /* 0x040fe20003f1d000 */
[----:B------:R-:W-:-:S05]  /*34b0*/  FMUL.FTZ R30, R15, UR10 ;  /* 0x0000000a0f1e7c20 */ /* 0x000fca0008410000 */
[----:B------:R-:W-:Y:S02]  /*34c0*/  FSEL R30, R30, RZ, P0 ;  /* 0x000000ff1e1e7208 */ /* 0x000fe40000000000 */
[----:B------:R-:W-:-:S03]  /*34d0*/  ISETP.NE.AND P0, PT, R12, RZ, PT ;  /* 0x000000ff0c00720c */ /* 0x000fc60003f05270 */
        /* <DEDUP_REMOVED lines=31> */
[----:B------:R-:W-:Y:S02]  /*36d0*/  MUFU.EX2 R8, R8 ;  /* 0x0000000800087308 */ /* 0x000fe40000000800 */
[----:B------:R-:W-:-:S04]  /*36e0*/  FMNMX.FTZ R35, R41, R12, !PT ;  /* 0x0000000c29237209 */ /* 0x000fc80007810000 */
[----:B------:R-:W-:Y:S02]  /*36f0*/  FMNMX.FTZ R12, R44, R35, !PT ;  /* 0x000000232c0c7209 */ /* 0x000fe40007810000 */
[----:B------:R-:W1:Y:S02]  /*3700*/  MUFU.EX2 R9, R9 ;  /* 0x0000000900097308 */ /* 0x000e640000000800 */
[----:B------:R-:W-:-:S04]  /*3710*/  FMNMX.FTZ R35, R45, R12, !PT ;  /* 0x0000000c2d237209 */ /* 0x000fc80007810000 */
[----:B------:R-:W-:Y:S01]  /*3720*/  FMNMX.FTZ R12, R48, R35, !PT ;  /* 0x00000023300c7209 */ /* 0x000fe20007810000 */
[----:B------:R-:W-:Y:S01]  /*3730*/  FFMA.FTZ R35, R43, UR10, -R30 ;  /* 0x0000000a2b237c23 */ /* 0x000fe2000801081e */
[----:B------:R-:W2:Y:S02]  /*3740*/  MUFU.EX2 R27, R27 ;  /* 0x0000001b001b7308 */ /* 0x000ea40000000800 */
[----:B------:R-:W-:-:S04]  /*3750*/  FMNMX.FTZ R39, R49, R12, !PT ;  /* 0x0000000c31277209 */ /* 0x000fc80007810000 */
[----:B------:R-:W-:Y:S02]  /*3760*/  FMNMX.FTZ R12, R52, R39, !PT ;  /* 0x00000027340c7209 */ /* 0x000fe40007810000 */
[----:B------:R-:W3:Y:S02]  /*3770*/  MUFU.EX2 R10, R10 ;  /* 0x0000000a000a7308 */ /* 0x000ee40000000800 */
[----:B------:R-:W-:-:S04]  /*3780*/  FMNMX.FTZ R39, R53, R12, !PT ;  /* 0x0000000c35277209 */ /* 0x000fc80007810000 */
        /* <DEDUP_REMOVED lines=23> */
[----:B0-----:R-:W-:-:S03]  /*3900*/  FMNMX.FTZ R51, R77, R6, !PT ;  /* 0x000000064d337209 */ /* 0x001fc60007810000 */
[----:B------:R-:W-:Y:S01]  /*3910*/  MUFU.EX2 R35, R35 ;  /* 0x0000002300237308 */ /* 0x000fe20000000800 */
[----:B------:R-:W-:Y:S01]  /*3920*/  FMNMX.FTZ R6, R80, R51, !PT ;  /* 0x0000003350067209 */ /* 0x000fe20007810000 */
[----:B------:R-:W-:-:S03]  /*3930*/  FFMA.FTZ R51, R63, UR10, -R30 ;  /* 0x0000000a3f337c23 */ /* 0x000fc6000801081e */
        /* <DEDUP_REMOVED lines=15> */
[----:B0-----:R-:W-:-:S07]  /*3a30*/  FMNMX.FTZ R12, R63, R12, !PT ;  /* 0x0000000c3f0c7209 */ /* 0x001fce0007810000 */
[----:B------:R-:W-:Y:S01]  /*3a40*/  MUFU.EX2 R51, R51 ;  /* 0x0000003300337308 */ /* 0x000fe20000000800 */
[C---:B------:R-:W-:Y:S01]  /*3a50*/  FSETP.NEU.FTZ.AND P2, PT, R12.reuse, -INF , PT ;  /* 0xff8000000c00780b */ /* 0x040fe20003f5d000 */
[----:B------:R-:W-:-:S06]  /*3a60*/  FMUL.FTZ R6, R12, UR10 ;  /* 0x0000000a0c067c20 */ /* 0x000fcc0008410000 */
[----:B------:R0:W-:Y:S01]  /*3a70*/  MUFU.EX2 R63, R83 ;  /* 0x00000053003f7308 */ /* 0x0001e20000000800 */
[----:B------:R-:W-:-:S05]  /*3a80*/  FSEL R6, R6, RZ, P2 ;  /* 0x000000ff06067208 */ /* 0x000fca0001000000 */
[--C-:B------:R-:W-:Y:S01]  /*3a90*/  FFMA.FTZ R24, R24, UR10, -R6.reuse ;  /* 0x0000000a18187c23 */ /* 0x100fe20008010806 */
[--C-:B------:R-:W-:Y:S01]  /*3aa0*/  FFMA.FTZ R28, R28, UR10, -R6.reuse ;  /* 0x0000000a1c1c7c23 */ /* 0x100fe20008010806 */
[--C-:B------:R-:W-:Y:S01]  /*3ab0*/  FFMA.FTZ R25, R25, UR10, -R6.reuse ;  /* 0x0000000a19197c23 */ /* 0x100fe20008010806 */
[--C-:B------:R-:W-:Y:S01]  /*3ac0*/  FFMA.FTZ R29, R29, UR10, -R6.reuse ;  /* 0x0000000a1d1d7c23 */ /* 0x100fe20008010806 */
[----:B------:R4:W-:Y:S01]  /*3ad0*/  MUFU.EX2 R30, R24 ;  /* 0x00000018001e7308 */ /* 0x0009e20000000800 */
[--C-:B------:R-:W-:Y:S01]  /*3ae0*/  FFMA.FTZ R82, R32, UR10, -R6.reuse ;  /* 0x0000000a20527c23 */ /* 0x100fe20008010806 */
[--C-:B0-----:R-:W-:Y:S01]  /*3af0*/  FFMA.FTZ R83, R36, UR10, -R6.reuse ;  /* 0x0000000a24537c23 */ /* 0x101fe20008010806 */
[--C-:B------:R-:W-:Y:S01]  /*3b00*/  FFMA.FTZ R36, R44, UR10, -R6.reuse ;  /* 0x0000000a2c247c23 */ /* 0x100fe20008010806 */
[--C-:B------:R-:W-:Y:S01]  /*3b10*/  FFMA.FTZ R44, R52, UR10, -R6.reuse ;  /* 0x0000000a342c7c23 */ /* 0x100fe20008010806 */
[--C-:B------:R-:W-:Y:S01]  /*3b20*/  FFMA.FTZ R33, R33, UR10, -R6.reuse ;  /* 0x0000000a21217c23 */ /* 0x100fe20008010806 */
[--C-:B------:R-:W-:Y:S01]  /*3b30*/  FFMA.FTZ R32, R40, UR10, -R6.reuse ;  /* 0x0000000a28207c23 */ /* 0x100fe20008010806 */
[--C-:B------:R-:W-:Y:S01]  /*3b40*/  FFMA.FTZ R40, R48, UR10, -R6.reuse ;  /* 0x0000000a30287c23 */ /* 0x100fe20008010806 */
[----:B------:R0:W-:Y:S01]  /*3b50*/  MUFU.EX2 R78, R28 ;  /* 0x0000001c004e7308 */ /* 0x0001e20000000800 */
[-C--:B----4-:R-:W-:Y:S01]  /*3b60*/  LEA.HI R24, R90, R89.reuse, RZ, 0x4 ;  /* 0x000000595a187211 */ /* 0x090fe200078f20ff */
[--C-:B------:R-:W-:Y:S01]  /*3b70*/  FFMA.FTZ R48, R56, UR10, -R6.reuse ;  /* 0x0000000a38307c23 */ /* 0x100fe20008010806 */
[--C-:B------:R-:W-:Y:S01]  /*3b80*/  FFMA.FTZ R60, R60, UR10, -R6.reuse ;  /* 0x0000000a3c3c7c23 */ /* 0x100fe20008010806 */
[--C-:B------:R-:W-:Y:S01]  /*3b90*/  FFMA.FTZ R64, R64, UR10, -R6.reuse ;  /* 0x0000000a40407c23 */ /* 0x100fe20008010806 */
[--C-:B------:R-:W-:Y:S01]  /*3ba0*/  FFMA.FTZ R65, R65, UR10, -R6.reuse ;  /* 0x0000000a41417c23 */ /* 0x100fe20008010806 */
[--C-:B------:R-:W-:Y:S01]  /*3bb0*/  FFMA.FTZ R68, R68, UR10, -R6.reuse ;  /* 0x0000000a44447c23 */ /* 0x100fe20008010806 */
[--C-:B------:R-:W-:Y:S01]  /*3bc0*/  FFMA.FTZ R69, R69, UR10, -R6.reuse ;  /* 0x0000000a45457c23 */ /* 0x100fe20008010806 */
[----:B------:R4:W5:Y:S01]  /*3bd0*/  MUFU.EX2 R75, R25 ;  /* 0x00000019004b7308 */ /* 0x0009620000000800 */
[----:B0-----:R-:W-:Y:S01]  /*3be0*/  LOP3.LUT R28, R24, 0xfffffff0, RZ, 0xc0, !PT ;  /* 0xfffffff0181c7812 */ /* 0x001fe200078ec0ff */
[--C-:B------:R-:W-:Y:S01]  /*3bf0*/  FFMA.FTZ R72, R72, UR10, -R6.reuse ;  /* 0x0000000a48487c23 */ /* 0x100fe20008010806 */
[--C-:B------:R-:W-:Y:S01]  /*3c00*/  FFMA.FTZ R73, R73, UR10, -R6.reuse ;  /* 0x0000000a49497c23 */ /* 0x100fe20008010806 */
[--C-:B------:R-:W-:Y:S01]  /*3c10*/  FFMA.FTZ R76, R76, UR10, -R6.reuse ;  /* 0x0000000a4c4c7c23 */ /* 0x100fe20008010806 */
[----:B------:R-:W-:Y:S01]  /*3c20*/  FFMA.FTZ R77, R77, UR10, -R6 ;  /* 0x0000000a4d4d7c23 */ /* 0x000fe20008010806 */
[----:B------:R-:W-:Y:S01]  /*3c30*/  IMAD.IADD R28, R89, 0x1, -R28 ;  /* 0x00000001591c7824 */ /* 0x000fe200078e0a1c */
[----:B------:R-:W-:Y:S01]  /*3c40*/  LEA.HI R89, R90, R89, RZ, 0x5 ;  /* 0x000000595a597211 */ /* 0x000fe200078f28ff */
[----:B------:R-:W0:Y:S01]  /*3c50*/  MUFU.EX2 R79, R29 ;  /* 0x0000001d004f7308 */ /* 0x000e220000000800 */
[--C-:B----4-:R-:W-:Y:S01]  /*3c60*/  FFMA.FTZ R25, R37, UR10, -R6.reuse ;  /* 0x0000000a25197c23 */ /* 0x110fe20008010806 */
[--C-:B------:R-:W-:Y:S01]  /*3c70*/  FFMA.FTZ R37, R41, UR10, -R6.reuse ;  /* 0x0000000a29257c23 */ /* 0x100fe20008010806 */
[--C-:B------:R-:W-:Y:S01]  /*3c80*/  FFMA.FTZ R41, R45, UR10, -R6.reuse ;  /* 0x0000000a2d297c23 */ /* 0x100fe20008010806 */
[--C-:B------:R-:W-:Y:S01]  /*3c90*/  FFMA.FTZ R45, R49, UR10, -R6.reuse ;  /* 0x0000000a312d7c23 */ /* 0x100fe20008010806 */
[----:B------:R-:W-:Y:S01]  /*3ca0*/  FFMA.FTZ R49, R53, UR10, -R6 ;  /* 0x0000000a35317c23 */ /* 0x000fe20008010806 */
[----:B------:R-:W-:-:S02]  /*3cb0*/  IMAD.SHL.U32 R89, R89, 0x20, RZ ;  /* 0x0000002059597824 */ /* 0x000fc400078e00ff */
[--C-:B------:R-:W-:Y:S01]  /*3cc0*/  FFMA.FTZ R53, R57, UR10, -R6.reuse ;  /* 0x0000000a39357c23 */ /* 0x100fe20008010806 */
[----:B------:R4:W-:Y:S01]  /*3cd0*/  MUFU.EX2 R86, R25 ;  /* 0x0000001900567308 */ /* 0x0009e20000000800 */
[--C-:B------:R-:W-:Y:S01]  /*3ce0*/  FFMA.FTZ R57, R61, UR10, -R6.reuse ;  /* 0x0000000a3d397c23 */ /* 0x100fe20008010806 */
[--C-:B------:R-:W-:Y:S01]  /*3cf0*/  FFMA.FTZ R80, R80, UR10, -R6.reuse ;  /* 0x0000000a50507c23 */ /* 0x100fe20008010806 */
[--C-:B------:R-:W-:Y:S01]  /*3d00*/  FFMA.FTZ R81, R81, UR10, -R6.reuse ;  /* 0x0000000a51517c23 */ /* 0x100fe20008010806 */
[--C-:B------:R-:W-:Y:S01]  /*3d10*/  FFMA.FTZ R84, R84, UR10, -R6.reuse ;  /* 0x0000000a54547c23 */ /* 0x100fe20008010806 */
[----:B------:R-:W-:-:S03]  /*3d20*/  FFMA.FTZ R85, R85, UR10, -R6 ;  /* 0x0000000a55557c23 */ /* 0x000fc60008010806 */
[----:B------:R-:W-:Y:S01]  /*3d30*/  MUFU.EX2 R82, R82 ;  /* 0x0000005200527308 */ /* 0x000fe20000000800 */
[----:B----4-:R-:W-:-:S04]  /*3d40*/  SHF.R.S32.HI R25, RZ, 0x1f, R28 ;  /* 0x0000001fff197819 */ /* 0x010fc8000001141c */
[----:B------:R-:W-:-:S03]  /*3d50*/  LEA.HI R25, R25, R28, RZ, 0x3 ;  /* 0x0000001c19197211 */ /* 0x000fc600078f18ff */
[----:B------:R-:W4:Y:S01]  /*3d60*/  MUFU.EX2 R33, R33 ;  /* 0x0000002100217308 */ /* 0x000f220000000800 */
[C---:B------:R-:W-:Y:S01]  /*3d70*/  LOP3.LUT R29, R25.reuse, 0xfffffff8, RZ, 0xc0, !PT ;  /* 0xfffffff8191d7812 */ /* 0x040fe200078ec0ff */
[----:B------:R-:W-:-:S04]  /*3d80*/  IMAD.SHL.U32 R52, R25, 0x40, RZ ;  /* 0x0000004019347824 */ /* 0x000fc800078e00ff */
[----:B------:R-:W-:Y:S01]  /*3d90*/  IMAD.IADD R29, R28, 0x1, -R29 ;  /* 0x000000011c1d7824 */ /* 0x000fe200078e0a1d */
[----:B------:R-:W-:Y:S01]  /*3da0*/  SHF.R.S32.HI R28, RZ, 0x4, R24 ;  /* 0x00000004ff1c7819 */ /* 0x000fe20000011418 */
[----:B------:R-:W4:Y:S01]  /*3db0*/  MUFU.EX2 R83, R83 ;  /* 0x0000005300537308 */ /* 0x000f220000000800 */
[----:B------:R-:W-:Y:S01]  /*3dc0*/  LOP3.LUT R52, R52, 0x7ffffe00, RZ, 0xc0, !PT ;  /* 0x7ffffe0034347812 */ /* 0x000fe200078ec0ff */
[C---:B------:R-:W-:Y:S01]  /*3dd0*/  IMAD.SHL.U32 R24, R29.reuse, 0x40, RZ ;  /* 0x000000401d187824 */ /* 0x040fe200078e00ff */
[C---:B------:R-:W-:Y:S01]  /*3de0*/  LOP3.LUT P2, RZ, R29.reuse, 0x4, RZ, 0xc0, !PT ;  /* 0x000000041dff7812 */ /* 0x040fe2000784c0ff */
[----:B------:R-:W-:Y:S01]  /*3df0*/  IMAD.SHL.U32 R87, R28, 0x8, RZ ;  /* 0x000000081c577824 */ /* 0x000fe200078e00ff */
[----:B------:R-:W-:Y:S02]  /*3e00*/  LOP3.LUT P3, RZ, R29, 0x2, RZ, 0xc0, !PT ;  /* 0x000000021dff7812 */ /* 0x000fe4000786c0ff */
[----:B------:R-:W-:Y:S01]  /*3e10*/  LOP3.LUT R24, R24, 0x1c0, RZ, 0xc0, !PT ;  /* 0x000001c018187812 */ /* 0x000fe200078ec0ff */
[----:B------:R-:W4:Y:S01]  /*3e20*/  MUFU.EX2 R32, R32 ;  /* 0x0000002000207308 */ /* 0x000f220000000800 */
[----:B------:R-:W-:-:S02]  /*3e30*/  LOP3.LUT R28, R89, 0x7ffffc00, RZ, 0xc0, !PT ;  /* 0x7ffffc00591c7812 */ /* 0x000fc400078ec0ff */
[----:B------:R-:W-:Y:S02]  /*3e40*/  LOP3.LUT R87, R24, 0x8, R87, 0xf8, !PT ;  /* 0x0000000818577812 */ /* 0x000fe400078ef857 */
[----:B------:R-:W-:-:S03]  /*3e50*/  SHF.R.U32.HI R24, RZ, 0x3, R24 ;  /* 0x00000003ff187819 */ /* 0x000fc60000011618 */
[----:B------:R-:W4:Y:S01]  /*3e60*/  MUFU.EX2 R37, R37 ;  /* 0x0000002500257308 */ /* 0x000f220000000800 */
[----:B------:R-:W-:Y:S01]  /*3e70*/  LOP3.LUT R87, R87, R24, RZ, 0x3c, !PT ;  /* 0x0000001857577212 */ /* 0x000fe200078e3cff */
[----:B-1----:R-:W-:-:S03]  /*3e80*/  FADD.FTZ R24, R8, R9 ;  /* 0x0000000908187221 */ /* 0x002fc60000010000 */
[----:B------:R-:W-:Y:S01]  /*3e90*/  IADD3 R28, R87, R52, R28 ;  /* 0x00000034571c7210 */ /* 0x000fe20007ffe01c */
[----:B--2---:R-:W-:Y:S01]  /*3ea0*/  FADD.FTZ R25, R27, R24 ;  /* 0x000000181b197221 */ /* 0x004fe20000010000 */
[C---:B---3--:R-:W-:Y:S01]  /*3eb0*/  F2FP.F16.F32.PACK_AB R27, R10.reuse, R27 ;  /* 0x0000001b0a1b723e */ /* 0x048fe200000000ff */
[----:B------:R-:W1:Y:S02]  /*3ec0*/  MUFU.EX2 R36, R36 ;  /* 0x0000002400247308 */ /* 0x000e640000000800 */
[----:B------:R-:W-:Y:S01]  /*3ed0*/  FADD.FTZ R24, R10, R25 ;  /* 0x000000190a187221 */ /* 0x000fe20000010000 */
[----:B------:R-:W-:Y:S01]  /*3ee0*/  F2FP.F16.F32.PACK_AB R25, R9, R8 ;  /* 0x000000080919723e */ /* 0x000fe200000000ff */
[----:B-----5:R-:W-:Y:S02]  /*3ef0*/  FADD.FTZ R9, R30, R75 ;  /* 0x0000004b1e097221 */ /* 0x020fe40000010000 */
[----:B------:R-:W-:Y:S02]  /*3f00*/  FADD.FTZ R29, R11, R24 ;  /* 0x000000180b1d7221 */ /* 0x000fe40000010000 */
[----:B------:R-:W-:Y:S01]  /*3f10*/  FADD.FTZ R10, R78, R9 ;  /* 0x000000094e0a7221 */ /* 0x000fe20000010000 */
[----:B------:R-:W2:Y:S01]  /*3f20*/  MUFU.EX2 R41, R41 ;  /* 0x0000002900297308 */ /* 0x000ea20000000800 */
[C---:B------:R-:W-:Y:S01]  /*3f30*/  FADD.FTZ R24, R14.reuse, R29 ;  /* 0x0000001d0e187221 */ /* 0x040fe20000010000 */
[----:B------:R-:W-:Y:S01]  /*3f40*/  F2FP.F16.F32.PACK_AB R29, R14, R11 ;  /* 0x0000000b0e1d723e */ /* 0x000fe200000000ff */
[----:B0-----:R-:W-:Y:S01]  /*3f50*/  FADD.FTZ R9, R79, R10 ;  /* 0x0000000a4f097221 */ /* 0x001fe20000010000 */
[----:B------:R-:W-:Y:S01]  /*3f60*/  LEA R11, R28, UR36, 0x1 ;  /* 0x000000241c0b7c11 */ /* 0x000fe2000f8e08ff */
[----:B------:R-:W-:Y:S01]  /*3f70*/  FADD.FTZ R61, R31, R24 ;  /* 0x000000181f3d7221 */ /* 0x000fe20000010000 */
[C---:B----4-:R-:W-:Y:S01]  /*3f80*/  F2FP.F16.F32.PACK_AB R28, R33.reuse, R82 ;  /* 0x00000052211c723e */ /* 0x050fe200000000ff */
[----:B------:R-:W-:Y:S01]  /*3f90*/  FADD.FTZ R10, R82, R9 ;  /* 0x00000009520a7221 */ /* 0x000fe20000010000 */
[----:B------:R-:W0:Y:S01]  /*3fa0*/  MUFU.EX2 R40, R40 ;  /* 0x0000002800287308 */ /* 0x000e220000000800 */
[C---:B------:R-:W-:Y:S01]  /*3fb0*/  FADD.FTZ R61, R26.reuse, R61 ;  /* 0x0000003d1a3d7221 */ /* 0x040fe20000010000 */
[----:B------:R-:W-:Y:S01]  /*3fc0*/  F2FP.F16.F32.PACK_AB R31, R26, R31 ;  /* 0x0000001f1a1f723e */ /* 0x000fe200000000ff */
[----:B------:R-:W-:Y:S01]  /*3fd0*/  FADD.FTZ R10, R33, R10 ;  /* 0x0000000a210a7221 */ /* 0x000fe20000010000 */
[----:B------:R-:W-:Y:S01]  /*3fe0*/  F2FP.F16.F32.PACK_AB R24, R75, R30 ;  /* 0x0000001e4b18723e */ /* 0x000fe200000000ff */
[----:B------:R-:W-:Y:S01]  /*3ff0*/  FADD.FTZ R14, R22, R61 ;  /* 0x0000003d160e7221 */ /* 0x000fe20000010000 */
[----:B------:R-:W-:Y:S01]  /*4000*/  F2FP.F16.F32.PACK_AB R26, R79, R78 ;  /* 0x0000004e4f1a723e */ /* 0x000fe200000000ff */
[----:B------:R-:W-:Y:S01]  /*4010*/  FADD.FTZ R9, R83, R10 ;  /* 0x0000000a53097221 */ /* 0x000fe20000010000 */
[----:B------:R-:W3:Y:S01]  /*4020*/  MUFU.EX2 R45, R45 ;  /* 0x0000002d002d7308 */ /* 0x000ee20000000800 */
[----:B------:R-:W-:Y:S01]  /*4030*/  FADD.FTZ R33, R35, R14 ;  /* 0x0000000e23217221 */ /* 0x000fe20000010000 */
[----:B------:R-:W-:-:S02]  /*4040*/  VIADD R56, R11, 0x21800 ;  /* 0x000218000b387836 */ /* 0x000fc40000000000 */
[----:B------:R-:W-:Y:S01]  /*4050*/  FADD.FTZ R9, R86, R9 ;  /* 0x0000000956097221 */ /* 0x000fe20000010000 */
[----:B------:R4:W-:Y:S01]  /*4060*/  STSM.16.M88.4 [R11+0x21800], R24 ;  /* 0x021800180b007844 */ /* 0x0009e20000000200 */
[----:B------:R-:W-:Y:S01]  /*4070*/  FADD.FTZ R52, R34, R33 ;  /* 0x0000002122347221 */ /* 0x000fe20000010000 */
[----:B------:R-:W-:Y:S02]  /*4080*/  VIADD R10, R11, 0x21820 ;  /* 0x000218200b0a7836 */ /* 0x000fe40000000000 */
[----:B------:R-:W-:Y:S01]  /*4090*/  FADD.FTZ R14, R32, R9 ;  /* 0x00000009200e7221 */ /* 0x000fe20000010000 */
[----:B------:R-:W5:Y:S01]  /*40a0*/  MUFU.EX2 R44, R44 ;  /* 0x0000002c002c7308 */ /* 0x000f620000000800 */
[----:B------:R-:W-:Y:S01]  /*40b0*/  FADD.FTZ R33, R39, R52 ;  /* 0x0000003427217221 */ /* 0x000fe20000010000 */
[----:B------:R-:W-:Y:S01]  /*40c0*/  F2FP.F16.F32.PACK_AB R30, R86, R83 ;  /* 0x00000053561e723e */ /* 0x000fe200000000ff */
[----:B------:R-:W-:Y:S01]  /*40d0*/  FADD.FTZ R9, R37, R14 ;  /* 0x0000000e25097221 */ /* 0x000fe20000010000 */
[----:B------:R-:W-:-:S02]  /*40e0*/  @P3 VIADD R10, R56, 0xffffffe0 ;  /* 0xffffffe0380a3836 */ /* 0x000fc40000000000 */
[----:B------:R-:W-:Y:S01]  /*40f0*/  FADD.FTZ R14, R38, R33 ;  /* 0x00000021260e7221 */ /* 0x000fe20000010000 */
[----:B------:R-:W-:Y:S01]  /*4100*/  F2FP.F16.F32.PACK_AB R33, R35, R22 ;  /* 0x000000162321723e */ /* 0x000fe200000000ff */
[----:B-1----:R-:W-:Y:S01]  /*4110*/  FADD.FTZ R6, R36, R9 ;  /* 0x0000000924067221 */ /* 0x002fe20000010000 */
[----:B------:R-:W1:Y:S01]  /*4120*/  MUFU.EX2 R49, R49 ;  /* 0x0000003100317308 */ /* 0x000e620000000800 */
[----:B------:R-:W-:Y:S01]  /*4130*/  FADD.FTZ R61, R7, R14 ;  /* 0x0000000e073d7221 */ /* 0x000fe20000010000 */
[----:B------:R1:W-:Y:S01]  /*4140*/  STSM.16.M88.4 [R10], R28 ;  /* 0x0000001c0a007844 */ /* 0x0003e20000000200 */
[----:B--2---:R-:W-:Y:S01]  /*4150*/  FADD.FTZ R9, R41, R6 ;  /* 0x0000000629097221 */ /* 0x004fe20000010000 */
[----:B----4-:R-:W-:Y:S01]  /*4160*/  F2FP.F16.F32.PACK_AB R25, R7, R38 ;  /* 0x000000260719723e */ /* 0x010fe200000000ff */
[----:B------:R-:W-:Y:S01]  /*4170*/  FADD.FTZ R14, R42, R61 ;  /* 0x0000003d2a0e7221 */ /* 0x000fe20000010000 */
[----:B------:R-:W-:Y:S01]  /*4180*/  F2FP.F16.F32.PACK_AB R35, R39, R34 ;  /* 0x000000222723723e */ /* 0x000fe200000000ff */
[----:B0-----:R-:W-:Y:S01]  /*4190*/  FADD.FTZ R6, R40, R9 ;  /* 0x0000000928067221 */ /* 0x001fe20000010000 */
[----:B------:R-:W0:Y:S01]  /*41a0*/  MUFU.EX2 R48, R48 ;  /* 0x0000003000307308 */ /* 0x000e220000000800 */
[----:B------:R-:W-:Y:S01]  /*41b0*/  FADD.FTZ R14, R47, R14 ;  /* 0x0000000e2f0e7221 */ /* 0x000fe20000010000 */
[----:B------:R-:W-:Y:S01]  /*41c0*/  F2FP.F16.F32.PACK_AB R32, R37, R32 ;  /* 0x000000202520723e */ /* 0x000fe200000000ff */
[----:B---3--:R-:W-:Y:S01]  /*41d0*/  FADD.FTZ R7, R45, R6 ;  /* 0x000000062d077221 */ /* 0x008fe20000010000 */
[----:B------:R-:W-:Y:S01]  /*41e0*/  F2FP.F16.F32.PACK_AB R34, R41, R36 ;  /* 0x000000242922723e */ /* 0x000fe200000000ff */
[----:B------:R-:W-:Y:S01]  /*41f0*/  FADD.FTZ R9, R43, R14 ;  /* 0x0000000e2b097221 */ /* 0x000fe20000010000 */
[----:B------:R-:W-:Y:S01]  /*4200*/  F2FP.F16.F32.PACK_AB R27, R47, R42 ;  /* 0x0000002a2f1b723e */ /* 0x000fe200000000ff */
[----:B-----5:R-:W-:Y:S01]  /*4210*/  FADD.FTZ R6, R44, R7 ;  /* 0x000000072c067221 */ /* 0x020fe20000010000 */
[----:B------:R-:W2:Y:S01]  /*4220*/  MUFU.EX2 R53, R53 ;  /* 0x0000003500357308 */ /* 0x000ea20000000800 */
[----:B------:R-:W-:Y:S01]  /*4230*/  FADD.FTZ R9, R46, R9 ;  /* 0x000000092e097221 */ /* 0x000fe20000010000 */
[----:B-1----:R-:W-:-:S02]  /*4240*/  IMAD.MOV.U32 R31, RZ, RZ, 0x40 ;  /* 0x00000040ff1f7424 */ /* 0x002fc400078e00ff */
[----:B------:R-:W-:Y:S01]  /*4250*/  FADD.FTZ R7, R49, R6 ;  /* 0x0000000631077221 */ /* 0x000fe20000010000 */
[----:B------:R-:W-:Y:S01]  /*4260*/  F2FP.F16.F32.PACK_AB R24, R45, R40 ;  /* 0x000000282d18723e */ /* 0x000fe200000000ff */
[----:B------:R-:W-:Y:S01]  /*4270*/  FADD.FTZ R14, R50, R9 ;  /* 0x00000009320e7221 */ /* 0x000fe20000010000 */
[----:B------:R-:W-:Y:S01]  /*4280*/  F2FP.F16.F32.PACK_AB R26, R49, R44 ;  /* 0x0000002c311a723e */ /* 0x000fe200000000ff */
[----:B------:R-:W1:Y:S01]  /*4290*/  MUFU.EX2 R8, R60 ;  /* 0x0000003c00087308 */ /* 0x000e620000000800 */
[----:B0-----:R-:W-:Y:S01]  /*42a0*/  FADD.FTZ R6, R48, R7 ;  /* 0x0000000730067221 */ /* 0x001fe20000010000 */
[----:B------:R-:W-:Y:S02]  /*42b0*/  SEL R31, R31, 0xffffffc0, !P2 ;  /* 0xffffffc01f1f7807 */ /* 0x000fe40005000000 */
[----:B------:R-:W-:Y:S02]  /*42c0*/  F2FP.F16.F32.PACK_AB R49, R46, R43 ;  /* 0x0000002b2e31723e */ /* 0x000fe400000000ff */
[----:B------:R-:W-:Y:S01]  /*42d0*/  PLOP3.LUT P2, PT, PT, PT, UP1, 0x40, 0x0 ;  /* 0x000000000000781c */ /* 0x000fe20003f4e818 */
[----:B------:R-:W-:Y:S01]  /*42e0*/  IMAD.IADD R9, R56, 0x1, R31 ;  /* 0x0000000138097824 */ /* 0x000fe200078e021f */
[----:B------:R-:W0:Y:S01]  /*42f0*/  MUFU.EX2 R57, R57 ;  /* 0x0000003900397308 */ /* 0x000e220000000800 */
[----:B--2---:R-:W-:Y:S01]  /*4300*/  FADD.FTZ R7, R53, R6 ;  /* 0x0000000635077221 */ /* 0x004fe20000010000 */
[C---:B------:R-:W-:Y:S01]  /*4310*/  FADD.FTZ R6, R51.reuse, R14 ;  /* 0x0000000e33067221 */ /* 0x040fe20000010000 */
[----:B------:R-:W-:Y:S01]  /*4320*/  F2FP.F16.F32.PACK_AB R51, R51, R50 ;  /* 0x000000323333723e */ /* 0x000fe200000000ff */
[----:B------:R-:W-:Y:S01]  /*4330*/  STSM.16.M88.4 [R9], R32 ;  /* 0x0000002009007844 */ /* 0x000fe20000000200 */
[----:B------:R-:W-:-:S03]  /*4340*/  F2FP.F16.F32.PACK_AB R48, R53, R48 ;  /* 0x000000303530723e */ /* 0x000fc600000000ff */
[----:B------:R-:W2:Y:S01]  /*4350*/  MUFU.EX2 R55, R55 ;  /* 0x0000003700377308 */ /* 0x000ea20000000800 */
[----:B-1----:R-:W-:-:S07]  /*4360*/  FADD.FTZ R14, R8, R7 ;  /* 0x00000007080e7221 */ /* 0x002fce0000010000 */
[----:B------:R-:W1:Y:S01]  /*4370*/  MUFU.EX2 R64, R64 ;  /* 0x0000004000407308 */ /* 0x000e620000000800 */
[C---:B0-----:R-:W-:Y:S01]  /*4380*/  FADD.FTZ R7, R57.reuse, R14 ;  /* 0x0000000e39077221 */ /* 0x041fe20000010000 */
[----:B------:R-:W-:-:S06]  /*4390*/  F2FP.F16.F32.PACK_AB R50, R57, R8 ;  /* 0x000000083932723e */ /* 0x000fcc00000000ff */
[----:B------:R-:W0:Y:S01]  /*43a0*/  MUFU.EX2 R62, R62 ;  /* 0x0000003e003e7308 */ /* 0x000e220000000800 */
[----:B--2---:R-:W-:Y:S01]  /*43b0*/  FADD.FTZ R29, R55, R6 ;  /* 0x00000006371d7221 */ /* 0x004fe20000010000 */
[----:B------:R-:W-:-:S05]  /*43c0*/  IMAD.IADD R6, R31, 0x1, R10 ;  /* 0x000000011f067824 */ /* 0x000fca00078e020a */
[----:B------:R2:W-:Y:S01]  /*43d0*/  STSM.16.M88.4 [R6], R24 ;  /* 0x0000001806007844 */ /* 0x0005e20000000200 */
[----:B------:R-:W3:Y:S01]  /*43e0*/  MUFU.EX2 R65, R65 ;  /* 0x0000004100417308 */ /* 0x000ee20000000800 */
[----:B-1----:R-:W-:Y:S02]  /*43f0*/  FADD.FTZ R14, R64, R7 ;  /* 0x00000007400e7221 */ /* 0x002fe40000010000 */
[----:B------:R1:W-:Y:S05]  /*4400*/  STSM.16.M88.4 [R11+0x27800], R48 ;  /* 0x027800300b007844 */ /* 0x0003ea0000000200 */
[----:B------:R-:W4:Y:S01]  /*4410*/  MUFU.EX2 R59, R59 ;  /* 0x0000003b003b7308 */ /* 0x000f220000000800 */
[----:B0-----:R-:W-:-:S07]  /*4420*/  FADD.FTZ R22, R62, R29 ;  /* 0x0000001d3e167221 */ /* 0x001fce0000010000 */
[----:B------:R-:W0:Y:S01]  /*4430*/  MUFU.EX2 R68, R68 ;  /* 0x0000004400447308 */ /* 0x000e220000000800 */
[C---:B---3--:R-:W-:Y:S01]  /*4440*/  FADD.FTZ R7, R65.reuse, R14 ;  /* 0x0000000e41077221 */ /* 0x048fe20000010000 */
[----:B------:R-:W-:-:S06]  /*4450*/  F2FP.F16.F32.PACK_AB R28, R65, R64 ;  /* 0x00000040411c723e */ /* 0x000fcc00000000ff */
[----:B------:R-:W3:Y:S01]  /*4460*/  MUFU.EX2 R66, R66 ;  /* 0x0000004200427308 */ /* 0x000ee20000000800 */
[----:B----4-:R-:W-:-:S07]  /*4470*/  FADD.FTZ R29, R59, R22 ;  /* 0x000000163b1d7221 */ /* 0x010fce0000010000 */
[----:B------:R-:W4:Y:S01]  /*4480*/  MUFU.EX2 R69, R69 ;  /* 0x0000004500457308 */ /* 0x000f220000000800 */
[----:B0-----:R-:W-:-:S07]  /*4490*/  FADD.FTZ R14, R68, R7 ;  /* 0x00000007440e7221 */ /* 0x001fce0000010000 */
[----:B------:R-:W0:Y:S01]  /*44a0*/  MUFU.EX2 R70, R70 ;  /* 0x0000004600467308 */ /* 0x000e220000000800 */
[----:B---3--:R-:W-:Y:S01]  /*44b0*/  FADD.FTZ R31, R66, R29 ;  /* 0x0000001d421f7221 */ /* 0x008fe20000010000 */
[----:B------:R-:W-:-:S06]  /*44c0*/  F2FP.F16.F32.PACK_AB R29, R62, R55 ;  /* 0x000000373e1d723e */ /* 0x000fcc00000000ff */
[----:B------:R-:W3:Y:S01]  /*44d0*/  MUFU.EX2 R72, R72 ;  /* 0x0000004800487308 */ /* 0x000ee20000000800 */
[C---:B----4-:R-:W-:Y:S01]  /*44e0*/  FADD.FTZ R7, R69.reuse, R14 ;  /* 0x0000000e45077221 */ /* 0x050fe20000010000 */
[----:B------:R-:W-:Y:S01]  /*44f0*/  F2FP.F16.F32.PACK_AB R30, R69, R68 ;  /* 0x00000044451e723e */ /* 0x000fe200000000ff */
[----:B------:R-:W-:-:S05]  /*4500*/  VIADD R14, R23, 0xfffffffe ;  /* 0xfffffffe170e7836 */ /* 0x000fca0000000000 */
[----:B------:R-:W2:Y:S01]  /*4510*/  MUFU.EX2 R71, R71 ;  /* 0x0000004700477308 */ /* 0x000ea20000000800 */
[----:B0-----:R-:W-:Y:S01]  /*4520*/  FADD.FTZ R22, R70, R31 ;  /* 0x0000001f46167221 */ /* 0x001fe20000010000 */
[----:B------:R-:W-:-:S05]  /*4530*/  F2FP.F16.F32.PACK_AB R31, R66, R59 ;  /* 0x0000003b421f723e */ /* 0x000fca00000000ff */
[----:B------:R1:W-:Y:S01]  /*4540*/  STSM.16.M88.4 [R10+0x6000], R28 ;  /* 0x0060001c0a007844 */ /* 0x0003e20000000200 */
[----:B------:R-:W0:Y:S01]  /*4550*/  MUFU.EX2 R73, R73 ;  /* 0x0000004900497308 */ /* 0x000e220000000800 */
[----:B---3--:R-:W-:-:S07]  /*4560*/  FADD.FTZ R8, R72, R7 ;  /* 0x0000000748087221 */ /* 0x008fce0000010000 */
[----:B------:R-:W3:Y:S01]  /*4570*/  MUFU.EX2 R58, R58 ;  /* 0x0000003a003a7308 */ /* 0x000ee20000000800 */
[C---:B--2---:R-:W-:Y:S01]  /*4580*/  FADD.FTZ R27, R71.reuse, R22 ;  /* 0x00000016471b7221 */ /* 0x044fe20000010000 */
[----:B------:R-:W-:-:S06]  /*4590*/  F2FP.F16.F32.PACK_AB R25, R71, R70 ;  /* 0x000000464719723e */ /* 0x000fcc00000000ff */
[----:B------:R-:W2:Y:S01]  /*45a0*/  MUFU.EX2 R5, R5 ;  /* 0x0000000500057308 */ /* 0x000ea20000000800 */
[C---:B0-----:R-:W-:Y:S01]  /*45b0*/  FADD.FTZ R7, R73.reuse, R8 ;  /* 0x0000000849077221 */ /* 0x041fe20000010000 */
[----:B------:R-:W-:-:S06]  /*45c0*/  F2FP.F16.F32.PACK_AB R24, R73, R72 ;  /* 0x000000484918723e */ /* 0x000fcc00000000ff */
[----:B------:R-:W-:Y:S01]  /*45d0*/  MUFU.EX2 R76, R76 ;  /* 0x0000004c004c7308 */ /* 0x000fe20000000800 */
[----:B---3--:R-:W-:-:S07]  /*45e0*/  FADD.FTZ R8, R58, R27 ;  /* 0x0000001b3a087221 */ /* 0x008fce0000010000 */
[----:B------:R-:W0:Y:S01]  /*45f0*/  MUFU.EX2 R77, R77 ;  /* 0x0000004d004d7308 */ /* 0x000e220000000800 */
[C---:B--2---:R-:W-:Y:S01]  /*4600*/  F2FP.F16.F32.PACK_AB R27, R5.reuse, R58 ;  /* 0x0000003a051b723e */ /* 0x044fe200000000ff */
[----:B------:R-:W-:-:S06]  /*4610*/  FADD.FTZ R5, R5, R8 ;  /* 0x0000000805057221 */ /* 0x000fcc0000010000 */
[----:B------:R-:W2:Y:S08]  /*4620*/  MUFU.EX2 R54, R54 ;  /* 0x0000003600367308 */ /* 0x000eb00000000800 */
[----:B------:R-:W3:Y:S01]  /*4630*/  MUFU.EX2 R67, R67 ;  /* 0x0000004300437308 */ /* 0x000ee20000000800 */
[----:B0-----:R-:W-:Y:S01]  /*4640*/  F2FP.F16.F32.PACK_AB R26, R77, R76 ;  /* 0x0000004c4d1a723e */ /* 0x001fe200000000ff */
[----:B------:R-:W-:-:S04]  /*4650*/  FADD.FTZ R76, R76, R7 ;  /* 0x000000074c4c7221 */ /* 0x000fc80000010000 */
[----:B------:R1:W-:Y:S01]  /*4660*/  STSM.16.M88.4 [R9+0x6000], R24 ;  /* 0x0060001809007844 */ /* 0x0003e20000000200 */
[----:B------:R-:W-:Y:S01]  /*4670*/  FADD.FTZ R77, R77, R76 ;  /* 0x0000004c4d4d7221 */ /* 0x000fe20000010000 */
[----:B------:R-:W0:Y:S01]  /*4680*/  MUFU.EX2 R74, R74 ;  /* 0x0000004a004a7308 */ /* 0x000e220000000800 */
[----:B--2---:R-:W-:Y:S01]  /*4690*/  F2FP.F16.F32.PACK_AB R33, R63, R54 ;  /* 0x000000363f21723e */ /* 0x004fe200000000ff */
[----:B------:R-:W-:Y:S01]  /*46a0*/  FADD.FTZ R8, R54, R5 ;  /* 0x0000000536087221 */ /* 0x000fe20000010000 */
[----:B------:R-:W-:-:S03]  /*46b0*/  VIADD R5, R10, 0x6000 ;  /* 0x000060000a057836 */ /* 0x000fc60000000000 */
[----:B------:R-:W-:Y:S02]  /*46c0*/  FADD.FTZ R8, R63, R8 ;  /* 0x000000083f087221 */ /* 0x000fe40000010000 */
[----:B------:R-:W-:Y:S02]  /*46d0*/  MUFU.EX2 R80, R80 ;  /* 0x0000005000507308 */ /* 0x000fe40000000800 */
[----:B---3--:R-:W-:-:S06]  /*46e0*/  FADD.FTZ R7, R67, R8 ;  /* 0x0000000843077221 */ /* 0x008fcc0000010000 */
[----:B------:R-:W2:Y:S01]  /*46f0*/  MUFU.EX2 R81, R81 ;  /* 0x0000005100517308 */ /* 0x000ea20000000800 */
[C---:B0-----:R-:W-:Y:S01]  /*4700*/  F2FP.F16.F32.PACK_AB R35, R74.reuse, R67 ;  /* 0x000000434a23723e */ /* 0x041fe200000000ff */
[----:B------:R-:W-:-:S06]  /*4710*/  FADD.FTZ R7, R74, R7 ;  /* 0x000000074a077221 */ /* 0x000fcc0000010000 */
[----:B------:R-:W0:Y:S08]  /*4720*/  MUFU.EX2 R84, R84 ;  /* 0x0000005400547308 */ /* 0x000e300000000800 */
[----:B------:R-:W3:Y:S01]  /*4730*/  MUFU.EX2 R85, R85 ;  /* 0x0000005500557308 */ /* 0x000ee20000000800 */
[----:B--2---:R-:W-:Y:S01]  /*4740*/  F2FP.F16.F32.PACK_AB R32, R81, R80 ;  /* 0x000000505120723e */ /* 0x004fe200000000ff */
[----:B------:R-:W-:-:S04]  /*4750*/  FADD.FTZ R80, R80, R77 ;  /* 0x0000004d50507221 */ /* 0x000fc80000010000 */
[----:B------:R-:W-:-:S04]  /*4760*/  FADD.FTZ R81, R81, R80 ;  /* 0x0000005051517221 */ /* 0x000fc80000010000 */
[----:B0-----:R-:W-:Y:S01]  /*4770*/  FADD.FTZ R8, R84, R81 ;  /* 0x0000005154087221 */ /* 0x001fe20000010000 */
[----:B---3--:R-:W-:-:S03]  /*4780*/  F2FP.F16.F32.PACK_AB R34, R85, R84 ;  /* 0x000000545522723e */ /* 0x008fc600000000ff */
[----:B------:R-:W-:Y:S02]  /*4790*/  FADD.FTZ R8, R85, R8 ;  /* 0x0000000855087221 */ /* 0x000fe40000010000 */
[----:B------:R1:W-:Y:S01]  /*47a0*/  STSM.16.M88.4 [R6+0x6000], R32 ;  /* 0x0060002006007844 */ /* 0x0003e20000000200 */
[----:B------:R0:W-:Y:S06]  /*47b0*/  MEMBAR.ALL.CTA ;  /* 0x0000000000007992 */ /* 0x0001ec0000008000 */
[----:B0-----:R-:W0:Y:S02]  /*47c0*/  FENCE.VIEW.ASYNC.S ;  /* 0x00000000000073c6 */ /* 0x001e240000000000 */
[----:B0-----:R-:W-:Y:S01]  /*47d0*/  NOP ;  /* 0x0000000000007918 */ /* 0x001fe20000000000 */
[----:B------:R-:W-:Y:S05]  /*47e0*/  @P2 BRA `(.L_x_10224) ;  /* 0x0000000000442947 */ /* 0x000fea0003800000 */
        /* <DEDUP_REMOVED lines=10> */
.L_x_10225:
[----:B------:R-:W-:-:S11]  /*4890*/  UISETP.NE.AND UP2, UPT, UR5, 0x1, UPT ;  /* 0x000000010500788c */ /* 0x000fd6000bf45270 */
[----:B------:R-:W-:Y:S02]  /*48a0*/  @UP2 ULDC.64 UR18, c[0x0][0x9e8] ;  /* 0x00027a0000122ab9 */ /* 0x000fe40000000a00 */
[----:B------:R-:W-:-:S04]  /*48b0*/  UIMAD.WIDE.U32 UR14, UR6, UR18, URZ ;  /* 0x00000012060e72a5 */ /* 0x000fc8000f8e003f */
[----:B------:R-:W-:-:S12]  /*48c0*/  @UP2 USHF.R.U32.HI UR6, URZ, UR19, UR15 ;  /* 0x000000133f062299 */ /* 0x000fd8000801160f */
.L_x_10226:
[----:B------:R-:W-:-:S04]  /*48d0*/  UIMAD UR5, UR6, UR5, UR5 ;  /* 0x00000005060572a4 */ /* 0x000fc8000f8e0205 */
[----:B------:R-:W-:-:S04]  /*48e0*/  UISETP.LT.AND UP2, UPT, UR4, UR5, UPT ;  /* 0x000000050400728c */ /* 0x000fc8000bf41270 */
[----:B------:R-:W-:-:S12]  /*48f0*/  USEL UR4, UR4, UR5, UP2 ;  /* 0x0000000504047287 */ /* 0x000fd80009000000 */
.L_x_10224:
[----:B------:R-:W-:Y:S01]  /*4900*/  USHF.R.S32.HI UR5, URZ, 0x1f, UR4 ;  /* 0x0000001f3f057899 */ /* 0x000fe20008011404 */
[----:B------:R-:W-:Y:S02]  /*4910*/  CS2R R134, SRZ ;  /* 0x0000000000867805 */ /* 0x000fe4000001ff00 */
[----:B------:R-:W-:Y:S02]  /*4920*/  CS2R R132, SRZ ;  /* 0x0000000000847805 */ /* 0x000fe4000001ff00 */
[----:B------:R-:W-:Y:S01]  /*4930*/  CS2R R130, SRZ ;  /* 0x0000000000827805 */ /* 0x000fe2000001ff00 */
[----:B------:R-:W-:Y:S01]  /*4940*/  ULEA.HI UR5, UR5, UR4, URZ, 0x7 ;  /* 0x0000000405057291 */ /* 0x000fe2000f8f383f */
[----:B------:R-:W-:Y:S02]  /*4950*/  CS2R R128, SRZ ;  /* 0x0000000000807805 */ /* 0x000fe4000001ff00 */
[----:B------:R-:W-:Y:S01]  /*4960*/  CS2R R126, SRZ ;  /* 0x00000000007e7805 */ /* 0x000fe2000001ff00 */
[----:B------:R-:W-:Y:S01]  /*4970*/  UMOV UR4, URZ ;  /* 0x0000003f00047c82 */ /* 0x000fe20008000000 */
        /* <DEDUP_REMOVED lines=10> */
[----:B------:R-:W-:Y:S01]  /*4a20*/  CS2R R110, SRZ ;  /* 0x00000000006e7805 */ /* 0x000fe2000001ff00 */
[----:B------:R-:W-:Y:S01]  /*4a30*/  UMOV UR5, URZ ;  /* 0x0000003f00057c82 */ /* 0x000fe20008000000 */
[----:B------:R-:W-:Y:S02]  /*4a40*/  CS2R R108, SRZ ;  /* 0x00000000006c7805 */ /* 0x000fe4000001ff00 */
[----:B------:R-:W-:Y:S02]  /*4a50*/  CS2R R106, SRZ ;  /* 0x00000000006a7805 */ /* 0x000fe4000001ff00 */
[----:B------:R-:W-:Y:S02]  /*4a60*/  ISETP.GE.AND P2, PT, R14, UR28, PT ;  /* 0x0000001c0e007c0c */ /* 0x000fe4000bf46270 */
        /* <DEDUP_REMOVED lines=12> */
[----:B------:R-:W-:Y:S01]  /*4b30*/  UMOV UR6, URZ ;  /* 0x0000003f00067c82 */ /* 0x000fe20008000000 */
[----:B------:R-:W-:Y:S01]  /*4b40*/  ULDC UR29, c[0x0][0x9e4] ;  /* 0x00027900001d7ab9 */ /* 0x000fe20000000800 */
[----:B------:R-:W-:Y:S01]  /*4b50*/  ULDC UR31, c[0x0][0x2f0] ;  /* 0x0000bc00001f7ab9 */ /* 0x000fe20000000800 */
[----:B------:R-:W-:Y:S01]  /*4b60*/  ULDC UR30, c[0x0][0x988] ;  /* 0x00026200001e7ab9 */ /* 0x000fe20000000800 */
[----:B------:R-:W-:-:S05]  /*4b70*/  ULDC UR38, c[0x0][0x9e0] ;  /* 0x0002780000267ab9 */ /* 0x000fca0000000800 */
.L_x_10244:
[----:B------:R-:W-:Y:S01]  /*4b80*/  UIADD3 UR4, UR6, 0x1, URZ ;  /* 0x0000000106047890 */ /* 0x000fe2000fffe03f */
[----:B------:R-:W-:-:S03]  /*4b90*/  ISETP.NE.AND P3, PT, RZ, UR37, PT ;  /* 0x00000025ff007c0c */ /* 0x000fc6000bf65270 */
[----:B------:R-:W-:-:S04]  /*4ba0*/  UISETP.NE.AND UP2, UPT, UR4, 0x2, UPT ;  /* 0x000000020400788c */ /* 0x000fc8000bf45270 */
[----:B------:R-:W-:Y:S02]  /*4bb0*/  USEL UR5, URZ, 0x1, UP2 ;  /* 0x000000013f057887 */ /* 0x000fe40009000000 */
[----:B------:R-:W-:Y:S02]  /*4bc0*/  USEL UR4, UR4, URZ, UP2 ;  /* 0x0000003f04047287 */ /* 0x000fe40009000000 */
[----:B------:R-:W-:Y:S02]  /*4bd0*/  ULOP3.LUT UR5, UR40, UR5, URZ, 0x3c, !UPT ;  /* 0x0000000528057292 */ /* 0x000fe4000f8e3c3f */
[----:B0-----:R-:W-:Y:S10]  /*4be0*/  @P3 BRA `(.L_x_10228) ;  /* 0x00000000002c3947 */ /* 0x001ff40003800000 */
[----:B------:R-:W-:Y:S05]  /*4bf0*/  @!P0 BRA `(.L_x_10229) ;  /* 0x0000000000048947 */ /* 0x000fea0003800000 */
[----:B------:R-:W-:Y:S01]  /*4c00*/  BPT.TRAP 0x1 ;  /* 0x000000040000795c */ /* 0x000fe20000300000 */
.L_x_10229:
[----:B------:R-:W-:Y:S01]  /*4c10*/  ULEA UR10, UR4, UR36, 0x3 ;  /* 0x00000024040a7291 */ /* 0x000fe2000f8e183f */
[----:B------:R-:W-:-:S05]  /*4c20*/  IMAD.U32 R13, RZ, RZ, UR5 ;  /* 0x00000005ff0d7e24 */ /* 0x000fca000f8e00ff */
[----:B------:R-:W-:-:S04]  /*4c30*/  SHF.L.U32 R13, R13, 0x1f, RZ ;  /* 0x0000001f0d0d7819 */ /* 0x000fc800000006ff */
[----:B------:R0:W2:Y:S01]  /*4c40*/  SYNCS.PHASECHK.TRANS64.TRYWAIT P2, [UR10+0x2d830], R13 ;  /* 0x02d8300dff0075a7 */ /* 0x0000a2000804014a */
[----:B------:R-:W-:Y:S05]  /*4c50*/  @!P0 BRA `(.L_x_10230) ;  /* 0x0000000000048947 */ /* 0x000fea0003800000 */
[----:B------:R-:W-:Y:S01]  /*4c60*/  BPT.TRAP 0x1 ;  /* 0x000000040000795c */ /* 0x000fe20000300000 */
.L_x_10230:
[----:B--2---:R-:W-:Y:S05]  /*4c70*/  @P2 BRA `(.L_x_10228) ;  /* 0x0000000000082947 */ /* 0x004fea0003800000 */
[----:B------:R-:W2:Y:S02]  /*4c80*/  SYNCS.PHASECHK.TRANS64.TRYWAIT P2, [UR10+0x2d830], R13 ;  /* 0x02d8300dff0075a7 */ /* 0x000ea4000804014a */
[----:B--2---:R-:W-:Y:S05]  /*4c90*/  @!P2 BRA `(.L_x_10231) ;  /* 0x000000e800aca947 */ /* 0x004fea0003800000 */
.L_x_10228:
[----:B0-2---:R-:W-:Y:S01]  /*4ca0*/  VIADD R13, R19, 0x8 ;  /* 0x00000008130d7836 */ /* 0x005fe20000000000 */
[----:B------:R-:W-:Y:S01]  /*4cb0*/  R2UR UR32, R20 ;  /* 0x00000000142072ca */ /* 0x000fe200000e0000 */
[----:B------:R-:W-:Y:S01]  /*4cc0*/  UIMAD UR34, UR4, 0x600, UR7 ;  /* 0x00000600042278a4 */ /* 0x000fe2000f8e0207 */
        /* <DEDUP_REMOVED lines=13> */
[----:B-1----:R-:W-:-:S06]  /*4da0*/  WARPGROUP.ARRIVE ;  /* 0x00000000000079c5 */ /* 0x002fcc0000000000 */
        /* <DEDUP_REMOVED lines=20> */
.L_x_10233:
[----:B------:R-:W-:Y:S01]  /*4ef0*/  ULEA UR10, UR6, UR36, 0x3 ;  /* 0x00000024060a7291 */ /* 0x000fe2000f8e183f */
[----:B------:R-:W-:-:S05]  /*4f00*/  IMAD.U32 R13, RZ, RZ, UR40 ;  /* 0x00000028ff0d7e24 */ /* 0x000fca000f8e00ff */
[----:B------:R-:W-:-:S04]  /*4f10*/  SHF.L.U32 R13, R13, 0x1f, RZ ;  /* 0x0000001f0d0d7819 */ /* 0x000fc800000006ff */
[----:B------:R0:W1:Y:S01]  /*4f20*/  SYNCS.PHASECHK.TRANS64.TRYWAIT P2, [UR10+0x2d850], R13 ;  /* 0x02d8500dff0075a7 */ /* 0x000062000804014a */
[----:B------:R-:W-:Y:S05]  /*4f30*/  @!P0 BRA `(.L_x_10234) ;  /* 0x0000000000048947 */ /* 0x000fea0003800000 */
[----:B------:R-:W-:Y:S01]  /*4f40*/  BPT.TRAP 0x1 ;  /* 0x000000040000795c */ /* 0x000fe20000300000 */
.L_x_10234:
[----:B-1----:R-:W-:Y:S05]  /*4f50*/  @P2 BRA `(.L_x_10232) ;  /* 0x0000000000082947 */ /* 0x002fea0003800000 */
[----:B------:R-:W1:Y:S02]  /*4f60*/  SYNCS.PHASECHK.TRANS64.TRYWAIT P2, [UR10+0x2d850], R13 ;  /* 0x02d8500dff0075a7 */ /* 0x000e64000804014a */
[----:B-1----:R-:W-:Y:S05]  /*4f70*/  @!P2 BRA `(.L_x_10235) ;  /* 0x000000e8000ca947 */ /* 0x002fea0003800000 */
.L_x_10232:
[----:B------:R-:W-:Y:S01]  /*4f80*/  UIADD3 UR10, UR36, 0x400, URZ ;  /* 0x00000400240a7890 */ /* 0x000fe2000fffe03f */
[----:B------:R-:W-:Y:S01]  /*4f90*/  WARPGROUP.ARRIVE ;  /* 0x00000000000079c5 */ /* 0x000fe20000000000 */
[----:B------:R-:W-:Y:S01]  /*4fa0*/  ULOP3.LUT UR11, UR39, 0x10000, URZ, 0xfc, !UPT ;  /* 0x00010000270b7892 */ /* 0x000fe2000f8efc3f */
[----:B------:R-:W-:Y:S01]  /*4fb0*/  PLOP3.LUT P2, PT, PT, PT, UP0, 0x80, 0x0 ;  /* 0x000000000000781c */ /* 0x000fe20003f4f008 */
[----:B------:R-:W-:Y:S01]  /*4fc0*/  USHF.R.U32.HI UR10, URZ, 0x4, UR10 ;  /* 0x000000043f0a7899 */ /* 0x000fe2000801160a */
[----:B------:R-:W-:Y:S01]  /*4fd0*/  PLOP3.LUT P3, PT, PT, PT, UP0, 0x80, 0x0 ;  /* 0x000000000000781c */ /* 0x000fe20003f6f008 */
[----:B------:R-:W-:Y:S01]  /*4fe0*/  UMOV UR33, 0x40000040 ;  /* 0x4000004000217882 */ /* 0x000fe20000000000 */
[----:B------:R-:W-:Y:S01]  /*4ff0*/  UMOV UR35, 0x80000020 ;  /* 0x8000002000237882 */ /* 0x000fe20000000000 */
[----:B------:R-:W-:Y:S01]  /*5000*/  ULOP3.LUT UR10, UR10, 0x3fff, URZ, 0xc0, !UPT ;  /* 0x00003fff0a0a7892 */ /* 0x000fe2000f8ec03f */
[----:B------:R-:W-:Y:S01]  /*5010*/  IMAD.MOV.U32 R142, RZ, RZ, R0 ;  /* 0x000000ffff8e7224 */ /* 0x000fe200078e0000 */
[----:B------:R-:W-:Y:S01]  /*5020*/  UMOV UR32, UR11 ;  /* 0x0000000b00207c82 */ /* 0x000fe20008000000 */
[----:B-1----:R-:W-:Y:S01]  /*5030*/  VIADD R22, R19, 0x9 ;  /* 0x0000000913167836 */ /* 0x002fe20000000000 */
[----:B------:R-:W-:Y:S01]  /*5040*/  ULOP3.LUT UR10, UR10, 0x2000000, URZ, 0xfc, !UPT ;  /* 0x020000000a0a7892 */ /* 0x000fe2000f8efc3f */
[----:B------:R-:W-:Y:S01]  /*5050*/  IMAD.SHL.U32 R140, R14, 0x80, RZ ;  /* 0x000000800e8c7824 */ /* 0x000fe200078e00ff */
[----:B------:R-:W-:Y:S01]  /*5060*/  R2UR UR14, R4 ;  /* 0x00000000040e72ca */ /* 0x000fe200000e0000 */
[----:B------:R-:W-:Y:S01]  /*5070*/  IMAD.U32 R23, RZ, RZ, UR4 ;  /* 0x00000004ff177e24 */ /* 0x000fe2000f8e00ff */
[----:B------:R-:W-:-:S04]  /*5080*/  UIMAD UR10, UR6, 0x600, UR10 ;  /* 0x00000600060a78a4 */ /* 0x000fc8000f8e020a */
[----:B------:R-:W-:-:S03]  /*5090*/  @!P1 LEA R23, R23, UR36, 0x3 ;  /* 0x0000002417179c11 */ /* 0x000fc6000f8e18ff */
[----:B------:R-:W-:Y:S02]  /*50a0*/  UMOV UR34, UR10 ;  /* 0x0000000a00227c82 */ /* 0x000fe40008000000 */
[----:B------:R-:W-:Y:S01]  /*50b0*/  HGMMA.64x96x16.F32 R88, gdesc[UR32].tnspB, R88, gsb0 ;  /* 0x41600000205879f0 */ /* 0x000fe20008000858 */
[----:B------:R-:W-:Y:S01]  /*50c0*/  UIADD3 UR32, UR11, 0x2, URZ ;  /* 0x000000020b207890 */ /* 0x000fe2000fffe03f */
[----:B------:R-:W-:Y:S01]  /*50d0*/  @!P1 VIADD R23, R23, 0x2d840 ;  /* 0x0002d84017179836 */ /* 0x000fe20000000000 */
[----:B------:R-:W-:Y:S01]  /*50e0*/  UIADD3 UR34, UR10, 0x40, URZ ;  /* 0x000000400a227890 */ /* 0x000fe2000fffe03f */
[----:B------:R-:W-:Y:S01]  /*50f0*/  UMOV UR33, 0x40000040 ;  /* 0x4000004000217882 */ /* 0x000fe20000000000 */
[----:B------:R-:W-:Y:S02]  /*5100*/  UMOV UR35, 0x80000020 ;  /* 0x8000002000237882 */ /* 0x000fe40000000000 */
[----:B------:R-:W-:Y:S01]  /*5110*/  @!P1 PRMT R23, RZ, 0x654, R23 ;  /* 0x00000654ff179816 */ /* 0x000fe20000000017 */
        /* <DEDUP_REMOVED lines=42> */
[----:B------:R-:W-:Y:S02]  /*53c0*/  @UP0 ULDC UR10, c[0x0][0x44c] ;  /* 0x00011300000a0ab9 */ /* 0x000fe40000000800 */
[----:B0-----:R-:W-:Y:S01]  /*53d0*/  @P2 IMAD.HI.U32 R13, R0, UR10, RZ ;  /* 0x0000000a000d2c27 */ /* 0x001fe2000f8e00ff */
[----:B------:R-:W-:Y:S01]  /*53e0*/  @UP0 ULDC UR10, c[0x0][0x450] ;  /* 0x00011400000a0ab9 */ /* 0x000fe20000000800 */
[----:B------:R-:W-:-:S03]  /*53f0*/  ISETP.GE.U32.AND P2, PT, R2, 0x180, PT ;  /* 0x000001800200780c */ /* 0x000fc60003f46070 */
[----:B------:R-:W-:Y:S02]  /*5400*/  @P3 SHF.R.U32.HI R142, RZ, UR10, R13 ;  /* 0x0000000aff8e3c19 */ /* 0x000fe4000801160d */
[----:B------:R-:W0:Y:S01]  /*5410*/  LDC R13, c[0x0][0x288] ;  /* 0x0000a200ff0d7b82 */ /* 0x000e220000000800 */
[----:B------:R-:W-:Y:S02]  /*5420*/  SEL R136, R22, 0x9, !P2 ;  /* 0x0000000916887807 */ /* 0x000fe40005000000 */
[----:B------:R-:W1:Y:S01]  /*5430*/  SHFL.IDX PT, R141, R142, RZ, 0x1c1f ;  /* 0x001c1fff8e8d7589 */ /* 0x000e6200000e0000 */
[----:B------:R-:W-:Y:S02]  /*5440*/  IADD3 R22, -R140, 0x1, RZ ;  /* 0x000000018c167810 */ /* 0x000fe40007ffe1ff */
[----:B------:R-:W-:-:S03]  /*5450*/  PLOP3.LUT P2, PT, PT, PT, UP1, 0x40, 0x0 ;  /* 0x000000000000781c */ /* 0x000fc60003f4e818 */
[----:B------:R-:W-:-:S04]  /*5460*/  IMAD R137, R3, -0x2, R22 ;  /* 0xfffffffe03897824 */ /* 0x000fc800078e0216 */
[----:B------:R-:W-:-:S04]  /*5470*/  IMAD R22, R18, UR31, R137 ;  /* 0x0000001f12167c24 */ /* 0x000fc8000f8e0289 */
[----:B0-----:R-:W-:-:S04]  /*5480*/  IMAD.IADD R22, R22, 0x1, -R13 ;  /* 0x0000000116167824 */ /* 0x001fc800078e0a0d */
[C---:B------:R-:W-:Y:S02]  /*5490*/  VIADD R139, R22.reuse, UR38 ;  /* 0x00000026168b7c36 */ /* 0x040fe40008000000 */
[----:B------:R-:W-:-:S04]  /*54a0*/  VIADD R138, R22, UR14 ;  /* 0x0000000e168a7c36 */ /* 0x000fc80008000000 */
[----:B-1----:R-:W-:Y:S01]  /*54b0*/  IMAD.IADD R22, R141, 0x1, R138 ;  /* 0x000000018d167824 */ /* 0x002fe200078e028a */
[----:B------:R-:W-:Y:S02]  /*54c0*/  WARPGROUP.DEPBAR.LE gsb0, 0x0 ;  /* 0x00008000000079c5 */ /* 0x000fe40000010000 */
[----:B------:R-:W-:-:S06]  /*54d0*/  WARPGROUP.ARRIVE ;  /* 0x00000000000079c5 */ /* 0x000fcc0000000000 */
[----:B------:R-:W-:Y:S03]  /*54e0*/  HGMMA.64x96x16.F32 R88, gdesc[UR32].tnspB, R88, gsb0 ;  /* 0x41600000205879f0 */ /* 0x000fe60008000858 */
[----:B------:R-:W-:Y:S02]  /*54f0*/  WARPGROUP.DEPBAR.LE gsb0, 0x0 ;  /* 0x00008000000079c5 */ /* 0x000fe40000010000 */
[----:B------:R0:W-:Y:S06]  /*5500*/  BAR.ARV R136, 0x100 ;  /* 0x000400880000751d */ /* 0x0001ec0000002000 */
[----:B------:R1:W-:Y:S02]  /*5510*/  @!P1 SYNCS.ARRIVE.TRANS64.RED.A1T0 RZ, [R23+URZ], RZ ;  /* 0x000000ff17ff99a7 */ /* 0x0003e4000810043f */
[----:B-1----:R-:W-:Y:S01]  /*5520*/  IMAD.IADD R23, R141, 0x1, R139 ;  /* 0x000000018d177824 */ /* 0x002fe200078e028b */
[----:B0-----:R-:W-:Y:S06]  /*5530*/  @P2 BRA `(.L_x_10236) ;  /* 0x00000000005c2947 */ /* 0x001fec0003800000 */
        /* <DEDUP_REMOVED lines=13> */
.L_x_10238:
[----:B------:R-:W-:-:S05]  /*5610*/  IMAD.U32 R143, RZ, RZ, UR29 ;  /* 0x0000001dff8f7e24 */ /* 0x000fca000f8e00ff */
[----:B------:R-:W-:-:S13]  /*5620*/  ISETP.NE.AND P2, PT, R143, 0x1, PT ;  /* 0x000000018f00780c */ /* 0x000fda0003f45270 */
[----:B------:R-:W0:Y:S02]  /*5630*/  @P2 LDC.64 R136, c[0x0][0x9e8] ;  /* 0x00027a00ff882b82 */ /* 0x000e240000000a00 */
[----:B0-----:R-:W-:-:S05]  /*5640*/  @P2 IMAD.HI.U32 R136, R141, R136, RZ ;  /* 0x000000888d882227 */ /* 0x001fca00078e00ff */
[----:B------:R-:W-:-:S07]  /*5650*/  @P2 SHF.R.U32.HI R141, RZ, R137, R136 ;  /* 0x00000089ff8d2219 */ /* 0x000fce0000011688 */
.L_x_10239:
[----:B------:R-:W-:Y:S05]  /*5660*/  BSYNC B0 ;  /* 0x0000000000007941 */ /* 0x000fea0003800000 */
.L_x_10237:
[----:B------:R-:W-:-:S04]  /*5670*/  IMAD R136, R141, R143, -R140 ;  /* 0x0000008f8d887224 */ /* 0x000fc800078e0a8c */
[----:B------:R-:W-:-:S05]  /*5680*/  IMAD R136, R3, -0x2, R136 ;  /* 0xfffffffe03887824 */ /* 0x000fca00078e0288 */
[----:B------:R-:W-:Y:S02]  /*5690*/  VIADDMNMX R23, R136, R143, R23, PT ;  /* 0x0000008f88177246 */ /* 0x000fe40003800117 */
[----:B------:R-:W-:-:S07]  /*56a0*/  VIMNMX R22, R22, R136, !PT ;  /* 0x0000008816167248 */ /* 0x000fce0007fe0100 */
.L_x_10236:
        /* <DEDUP_REMOVED lines=115> */
.L_x_10242:
[----:B------:R-:W-:-:S05]  /*5de0*/  IMAD.U32 R24, RZ, RZ, UR29 ;  /* 0x0000001dff187e24 */ /* 0x000fca000f8e00ff */
[----:B------:R-:W-:-:S13]  /*5df0*/  ISETP.NE.AND P3, PT, R24, 0x1, PT ;  /* 0x000000011800780c */ /* 0x000fda0003f65270 */
[----:B------:R-:W0:Y:S02]  /*5e00*/  @P3 LDC.64 R22, c[0x0][0x9e8] ;  /* 0x00027a00ff163b82 */ /* 0x000e240000000a00 */
[----:B0-----:R-:W-:-:S05]  /*5e10*/  @P3 IMAD.HI.U32 R22, R137, R22, RZ ;  /* 0x0000001689163227 */ /* 0x001fca00078e00ff */
[----:B------:R-:W-:-:S07]  /*5e20*/  @P3 SHF.R.U32.HI R137, RZ, R23, R22 ;  /* 0x00000017ff893219 */ /* 0x000fce0000011616 */
.L_x_10243:
[----:B------:R-:W-:Y:S05]  /*5e30*/  BSYNC B0 ;  /* 0x0000000000007941 */ /* 0x000fea0003800000 */
.L_x_10241:
[----:B------:R-:W-:-:S04]  /*5e40*/  IMAD R140, R137, R24, -R140 ;  /* 0x00000018898c7224 */ /* 0x000fc800078e0a8c */
[----:B------:R-:W-:-:S05]  /*5e50*/  IMAD R140, R3, -0x2, R140 ;  /* 0xfffffffe038c7824 */ /* 0x000fca00078e028c */
[----:B------:R-:W-:Y:S02]  /*5e60*/  VIADDMNMX R139, R140, R24, R139, PT ;  /* 0x000000188c8b7246 */ /* 0x000fe4000380018b */
[----:B------:R-:W-:-:S07]  /*5e70*/  VIMNMX R138, R138, R140, !PT ;  /* 0x0000008c8a8a7248 */ /* 0x000fce0007fe0100 */
.L_x_10240:
        /* <DEDUP_REMOVED lines=21> */
[----:B------:R-:W-:Y:S02]  /*5fd0*/  ISETP.GT.AND P5, PT, R138, RZ, P2 ;  /* 0x000000ff8a00720c */ /* 0x000fe400017a4270 */
        /* <DEDUP_REMOVED lines=13> */
[----:B------:R-:W-:Y:S02]  /*60b0*/  ISETP.LT.OR P3, PT, R139, 0xa, P3 ;  /* 0x0000000a8b00780c */ /* 0x000fe40001f61670 */
[----:B------:R-:W-:Y:S02]  /*60c0*/  FMNMX.FTZ R23, R57, R22, !PT ;  /* 0x0000001639177209 */ /* 0x000fe40007810000 */
[----:B------:R-:W-:-:S02]  /*60d0*/  ISETP.LT.OR P4, PT, R139, 0x11, P4 ;  /* 0x000000118b00780c */ /* 0x000fc40002781670 */
[----:B------:R-:W-:Y:S02]  /*60e0*/  FMNMX.FTZ R22, R60, R23, !PT ;  /* 0x000000173c167209 */ /* 0x000fe40007810000 */
[----:B------:R-:W-:Y:S02]  /*60f0*/  FSEL R31, R31, -INF , !P3 ;  /* 0xff8000001f1f7808 */ /* 0x000fe40005800000 */
        /* <DEDUP_REMOVED lines=26> */
[----:B------:R-:W-:Y:S01]  /*62a0*/  FSEL R46, R46, -INF , !P4 ;  /* 0xff8000002e2e7808 */ /* 0x000fe20006000000 */
[----:B------:R-:W0:Y:S01]  /*62b0*/  SHFL.BFLY PT, R22, R23, 0x2, 0x1f ;  /* 0x0c401f0017167f89 */ /* 0x000e2200000e0000 */
[----:B------:R-:W-:-:S04]  /*62c0*/  ISETP.GT.AND P4, PT, R138, 0x30, P2 ;  /* 0x000000308a00780c */ /* 0x000fc80001784270 */
[----:B------:R-:W-:-:S04]  /*62d0*/  ISETP.LT.OR P4, PT, R139, 0x31, P4 ;  /* 0x000000318b00780c */ /* 0x000fc80002781670 */
[----:B------:R-:W-:Y:S02]  /*62e0*/  FSEL R50, R50, -INF , !P4 ;  /* 0xff80000032327808 */ /* 0x000fe40006000000 */
[----:B------:R-:W-:-:S04]  /*62f0*/  ISETP.GT.AND P4, PT, R138, 0x39, P2 ;  /* 0x000000398a00780c */ /* 0x000fc80001784270 */
[----:B------:R-:W-:-:S04]  /*6300*/  ISETP.LT.OR P4, PT, R139, 0x3a, P4 ;  /* 0x0000003a8b00780c */ /* 0x000fc80002781670 */
[----:B------:R-:W-:Y:S02]  /*6310*/  FSEL R55, R55, -INF , !P4 ;  /* 0xff80000037377808 */ /* 0x000fe40006000000 */
[----:B------:R-:W-:Y:S02]  /*6320*/  ISETP.GT.AND P4, PT, R138, 0x48, P2 ;  /* 0x000000488a00780c */ /* 0x000fe40001784270 */
[----:B0-----:R-:W-:Y:S02]  /*6330*/  FMNMX.FTZ R24, R23, R22, !PT ;  /* 0x0000001617187209 */ /* 0x001fe40007810000 */
[----:B------:R-:W-:-:S03]  /*6340*/  ISETP.LT.OR P4, PT, R139, 0x49, P4 ;  /* 0x000000498b00780c */ /* 0x000fc60002781670 */
[----:B------:R-:W0:Y:S01]  /*6350*/  SHFL.BFLY PT, R137, R24, 0x1, 0x1f ;  /* 0x0c201f0018897f89 */ /* 0x000e2200000e0000 */
[----:B------:R-:W-:Y:S02]  /*6360*/  FSEL R62, R62, -INF , !P4 ;  /* 0xff8000003e3e7808 */ /* 0x000fe40006000000 */
        /* <DEDUP_REMOVED lines=8> */
[----:B------:R-:W-:Y:S02]  /*63f0*/  ISETP.LT.OR P4, PT, R139, 0x6a, P4 ;  /* 0x0000006a8b00780c */ /* 0x000fe40002781670 */
[C---:B------:R-:W-:Y:S01]  /*6400*/  FSETP.NEU.FTZ.AND P6, PT, R22.reuse, -INF , PT ;  /* 0xff8000001600780b */ /* 0x040fe20003fdd000 */
[----:B------:R-:W-:-:S05]  /*6410*/  FMUL.FTZ R136, R22, UR10 ;  /* 0x0000000a16887c20 */ /* 0x000fca0008410000 */
[----:B------:R-:W-:-:S05]  /*6420*/  FSEL R24, R136, RZ, P6 ;  /* 0x000000ff88187208 */ /* 0x000fca0003000000 */
[--C-:B------:R-:W-:Y:S01]  /*6430*/  FFMA.FTZ R137, R32, UR10, -R24.reuse ;  /* 0x0000000a20897c23 */ /* 0x100fe20008010818 */
[----:B------:R-:W-:Y:S01]  /*6440*/  FSEL R32, R26, -INF , !P5 ;  /* 0xff8000001a207808 */ /* 0x000fe20006800000 */
        /* <DEDUP_REMOVED lines=9> */
[----:B------:R-:W-:Y:S01]  /*64e0*/  ISETP.LT.OR P5, PT, R139, 0x2a, P3 ;  /* 0x0000002a8b00780c */ /* 0x000fe20001fa1670 */
[--C-:B------:R-:W-:Y:S01]  /*64f0*/  FFMA.FTZ R142, R53, UR10, -R24.reuse ;  /* 0x0000000a358e7c23 */ /* 0x100fe20008010818 */
[----:B------:R-:W-:Y:S01]  /*6500*/  FMNMX.FTZ R140, R30, R33, !PT ;  /* 0x000000211e8c7209 */ /* 0x000fe20007810000 */
[--C-:B------:R-:W-:Y:S01]  /*6510*/  FFMA.FTZ R33, R36, UR10, -R24.reuse ;  /* 0x0000000a24217c23 */ /* 0x100fe20008010818 */
[----:B------:R-:W-:Y:S01]  /*6520*/  ISETP.GT.AND P3, PT, R138, 0x31, P2 ;  /* 0x000000318a00780c */ /* 0x000fe20001764270 */
[----:B------:R-:W-:Y:S01]  /*6530*/  FFMA.FTZ R85, R85, UR10, -R24 ;  /* 0x0000000a55557c23 */ /* 0x000fe20008010818 */
[----:B0-----:R-:W-:Y:S01]  /*6540*/  FMNMX.FTZ R137, R31, R140, !PT ;  /* 0x0000008c1f897209 */ /* 0x001fe20007810000 */
[----:B------:R-:W-:Y:S01]  /*6550*/  MUFU.EX2 R23, R23 ;  /* 0x0000001700177308 */ /* 0x000fe20000000800 */
[----:B------:R-:W-:-:S02]  /*6560*/  FSEL R47, R47, -INF , !P5 ;  /* 0xff8000002f2f7808 */ /* 0x000fc40006800000 */
[----:B------:R-:W-:Y:S02]  /*6570*/  FMNMX.FTZ R36, R34, R137, !PT ;  /* 0x0000008922247209 */ /* 0x000fe40007810000 */
[----:B------:R-:W-:Y:S02]  /*6580*/  ISETP.GT.AND P5, PT, R138, 0x38, P2 ;  /* 0x000000388a00780c */ /* 0x000fe400017a4270 */
[----:B------:R-:W-:Y:S01]  /*6590*/  FMNMX.FTZ R37, R35, R36, !PT ;  /* 0x0000002423257209 */ /* 0x000fe20007810000 */
[----:B------:R-:W-:Y:S01]  /*65a0*/  MUFU.EX2 R136, R136 ;  /* 0x0000008800887308 */ /* 0x000fe20000000800 */
[----:B------:R-:W-:Y:S02]  /*65b0*/  ISETP.LT.OR P3, PT, R139, 0x32, P3 ;  /* 0x000000328b00780c */ /* 0x000fe40001f61670 */
[----:B------:R-:W-:Y:S01]  /*65c0*/  FMNMX.FTZ R140, R38, R37, !PT ;  /* 0x00000025268c7209 */ /* 0x000fe20007810000 */
[----:B------:R-:W-:Y:S01]  /*65d0*/  FFMA.FTZ R37, R40, UR10, -R24 ;  /* 0x0000000a28257c23 */ /* 0x000fe20008010818 */
[----:B------:R-:W-:-:S02]  /*65e0*/  FSEL R51, R51, -INF , !P3 ;  /* 0xff80000033337808 */ /* 0x000fc40005800000 */
[----:B------:R-:W-:Y:S01]  /*65f0*/  FMNMX.FTZ R137, R39, R140, !PT ;  /* 0x0000008c27897209 */ /* 0x000fe20007810000 */
[----:B------:R0:W-:Y:S01]  /*6600*/  MUFU.EX2 R36, R141 ;  /* 0x0000008d00247308 */ /* 0x0001e20000000800 */
[----:B------:R-:W-:Y:S02]  /*6610*/  ISETP.LT.OR P5, PT, R139, 0x39, P5 ;  /* 0x000000398b00780c */ /* 0x000fe40002fa1670 */
[----:B------:R-:W-:Y:S02]  /*6620*/  FMNMX.FTZ R40, R42, R137, !PT ;  /* 0x000000892a287209 */ /* 0x000fe40007810000 */
[----:B------:R-:W-:Y:S02]  /*6630*/  ISETP.GT.AND P3, PT, R138, 0x40, P2 ;  /* 0x000000408a00780c */ /* 0x000fe40001764270 */
[----:B------:R-:W-:Y:S01]  /*6640*/  FSEL R54, R54, -INF , !P5 ;  /* 0xff80000036367808 */ /* 0x000fe20006800000 */
[----:B------:R-:W-:Y:S01]  /*6650*/  MUFU.EX2 R25, R25 ;  /* 0x0000001900197308 */ /* 0x000fe20000000800 */
[----:B0-----:R-:W-:Y:S01]  /*6660*/  FFMA.FTZ R141, R41, UR10, -R24 ;  /* 0x0000000a298d7c23 */ /* 0x001fe20008010818 */
[----:B------:R-:W-:-:S02]  /*6670*/  FMNMX.FTZ R41, R43, R40, !PT ;  /* 0x000000282b297209 */ /* 0x000fc40007810000 */
[----:B------:R-:W-:Y:S02]  /*6680*/  ISETP.GT.AND P5, PT, R138, 0x41, P2 ;  /* 0x000000418a00780c */ /* 0x000fe400017a4270 */
[----:B------:R-:W-:Y:S01]  /*6690*/  FMNMX.FTZ R140, R46, R41, !PT ;  /* 0x000000292e8c7209 */ /* 0x000fe20007810000 */
[--C-:B------:R-:W-:Y:S01]  /*66a0*/  FFMA.FTZ R41, R44, UR10, -R24.reuse ;  /* 0x0000000a2c297c23 */ /* 0x100fe20008010818 */
[----:B------:R0:W-:Y:S01]  /*66b0*/  MUFU.EX2 R40, R141 ;  /* 0x0000008d00287308 */ /* 0x0001e20000000800 */
[----:B------:R-:W-:Y:S02]  /*66c0*/  ISETP.LT.OR P3, PT, R139, 0x41, P3 ;  /* 0x000000418b00780c */ /* 0x000fe40001f61670 */
[----:B------:R-:W-:Y:S02]  /*66d0*/  FMNMX.FTZ R137, R47, R140, !PT ;  /* 0x0000008c2f897209 */ /* 0x000fe40007810000 */
[----:B------:R-:W-:Y:S02]  /*66e0*/  ISETP.LT.OR P5, PT, R139, 0x42, P5 ;  /* 0x000000428b00780c */ /* 0x000fe40002fa1670 */
[----:B------:R-:W-:Y:S01]  /*66f0*/  FMNMX.FTZ R44, R50, R137, !PT ;  /* 0x00000089322c7209 */ /* 0x000fe20007810000 */
[----:B------:R-:W-:Y:S01]  /*6700*/  MUFU.EX2 R28, R28 ;  /* 0x0000001c001c7308 */ /* 0x000fe20000000800 */
[----:B0-----:R-:W-:Y:S01]  /*6710*/  FFMA.FTZ R141, R45, UR10, -R24 ;  /* 0x0000000a2d8d7c23 */ /* 0x001fe20008010818 */
[----:B------:R-:W-:-:S02]  /*6720*/  FSEL R58, R58, -INF , !P3 ;  /* 0xff8000003a3a7808 */ /* 0x000fc40005800000 */
[----:B------:R-:W-:Y:S02]  /*6730*/  FMNMX.FTZ R45, R51, R44, !PT ;  /* 0x0000002c332d7209 */ /* 0x000fe40007810000 */
[----:B------:R-:W-:Y:S02]  /*6740*/  ISETP.GT.AND P3, PT, R138, 0x49, P2 ;  /* 0x000000498a00780c */ /* 0x000fe40001764270 */
[----:B------:R-:W-:Y:S01]  /*6750*/  FMNMX.FTZ R140, R54, R45, !PT ;  /* 0x0000002d368c7209 */ /* 0x000fe20007810000 */
[----:B------:R-:W-:Y:S01]  /*6760*/  FFMA.FTZ R45, R48, UR10, -R24 ;  /* 0x0000000a302d7c23 */ /* 0x000fe20008010818 */
[----:B------:R-:W-:Y:S01]  /*6770*/  FSEL R59, R59, -INF , !P5 ;  /* 0xff8000003b3b7808 */ /* 0x000fe20006800000 */
[----:B------:R0:W-:Y:S01]  /*6780*/  MUFU.EX2 R44, R141 ;  /* 0x0000008d002c7308 */ /* 0x0001e20000000800 */
[----:B------:R-:W-:Y:S02]  /*6790*/  FMNMX.FTZ R137, R55, R140, !PT ;  /* 0x0000008c37897209 */ /* 0x000fe40007810000 */
[----:B------:R-:W-:-:S02]  /*67a0*/  ISETP.GT.AND P5, PT, R138, 0x50, P2 ;  /* 0x000000508a00780c */ /* 0x000fc400017a4270 */
[----:B------:R-:W-:Y:S02]  /*67b0*/  FMNMX.FTZ R48, R58, R137, !PT ;  /* 0x000000893a307209 */ /* 0x000fe40007810000 */
[----:B------:R-:W-:Y:S01]  /*67c0*/  ISETP.LT.OR P3, PT, R139, 0x4a, P3 ;  /* 0x0000004a8b00780c */ /* 0x000fe20001f61670 */
[----:B------:R-:W-:Y:S01]  /*67d0*/  MUFU.EX2 R29, R29 ;  /* 0x0000001d001d7308 */ /* 0x000fe20000000800 */
[--C-:B0-----:R-:W-:Y:S01]  /*67e0*/  FFMA.FTZ R141, R49, UR10, -R24.reuse ;  /* 0x0000000a318d7c23 */ /* 0x101fe20008010818 */
[----:B------:R-:W-:Y:S02]  /*67f0*/  FMNMX.FTZ R49, R59, R48, !PT ;  /* 0x000000303b317209 */ /* 0x000fe40007810000 */
[----:B------:R-:W-:Y:S02]  /*6800*/  FSEL R63, R63, -INF , !P3 ;  /* 0xff8000003f3f7808 */ /* 0x000fe40005800000 */
[----:B------:R-:W-:Y:S02]  /*6810*/  ISETP.LT.OR P5, PT, R139, 0x51, P5 ;  /* 0x000000518b00780c */ /* 0x000fe40002fa1670 */
[----:B------:R-:W-:Y:S01]  /*6820*/  FMNMX.FTZ R140, R62, R49, !PT ;  /* 0x000000313e8c7209 */ /* 0x000fe20007810000 */
[----:B------:R-:W-:Y:S01]  /*6830*/  FFMA.FTZ R49, R52, UR10, -R24 ;  /* 0x0000000a34317c23 */ /* 0x000fe20008010818 */
[----:B------:R-:W-:Y:S01]  /*6840*/  ISETP.GT.AND P3, PT, R138, 0x58, P2 ;  /* 0x000000588a00780c */ /* 0x000fe20001764270 */
[----:B------:R0:W-:Y:S01]  /*6850*/  MUFU.EX2 R48, R141 ;  /* 0x0000008d00307308 */ /* 0x0001e20000000800 */
[----:B------:R-:W-:-:S02]  /*6860*/  FSEL R66, R66, -INF , !P5 ;  /* 0xff80000042427808 */ /* 0x000fc40006800000 */
[----:B------:R-:W-:Y:S02]  /*6870*/  FMNMX.FTZ R137, R63, R140, !PT ;  /* 0x0000008c3f897209 */ /* 0x000fe40007810000 */
[----:B------:R-:W-:Y:S02]  /*6880*/  ISETP.GT.AND P5, PT, R138, 0x59, P2 ;  /* 0x000000598a00780c */ /* 0x000fe400017a4270 */
[C---:B------:R-:W-:Y:S01]  /*6890*/  ISETP.LT.OR P3, PT, R139.reuse, 0x59, P3 ;  /* 0x000000598b00780c */ /* 0x040fe20001f61670 */
[----:B------:R-:W-:Y:S01]  /*68a0*/  MUFU.EX2 R33, R33 ;  /* 0x0000002100217308 */ /* 0x000fe20000000800 */
[----:B------:R-:W-:Y:S02]  /*68b0*/  FMNMX.FTZ R52, R66, R137, !PT ;  /* 0x0000008942347209 */ /* 0x000fe40007810000 */
[----:B------:R-:W-:Y:S02]  /*68c0*/  ISETP.LT.OR P5, PT, R139, 0x5a, P5 ;  /* 0x0000005a8b00780c */ /* 0x000fe40002fa1670 */
[----:B------:R-:W-:-:S02]  /*68d0*/  FSEL R70, R70, -INF , !P3 ;  /* 0xff80000046467808 */ /* 0x000fc40005800000 */
[----:B------:R-:W-:Y:S01]  /*68e0*/  FMNMX.FTZ R53, R67, R52, !PT ;  /* 0x0000003443357209 */ /* 0x000fe20007810000 */
[----:B------:R-:W-:Y:S01]  /*68f0*/  MUFU.EX2 R37, R37 ;  /* 0x0000002500257308 */ /* 0x000fe20000000800 */
[----:B------:R-:W-:Y:S02]  /*6900*/  ISETP.GT.AND P3, PT, R138, 0x61, P2 ;  /* 0x000000618a00780c */ /* 0x000fe40001764270 */
[----:B------:R-:W-:Y:S02]  /*6910*/  FSEL R71, R71, -INF , !P5 ;  /* 0xff80000047477808 */ /* 0x000fe40006800000 */
[----:B------:R-:W-:Y:S01]  /*6920*/  FMNMX.FTZ R140, R70, R53, !PT ;  /* 0x00000035468c7209 */ /* 0x000fe20007810000 */
[----:B------:R-:W-:Y:S01]  /*6930*/  FFMA.FTZ R53, R56, UR10, -R24 ;  /* 0x0000000a38357c23 */ /* 0x000fe20008010818 */
[----:B------:R-:W-:Y:S01]  /*6940*/  ISETP.GT.AND P5, PT, R138, 0x68, P2 ;  /* 0x000000688a00780c */ /* 0x000fe200017a4270 */
[----:B------:R-:W-:Y:S01]  /*6950*/  MUFU.EX2 R52, R142 ;  /* 0x0000008e00347308 */ /* 0x000fe20000000800 */
[----:B------:R-:W-:-:S02]  /*6960*/  ISETP.LT.OR P3, PT, R139, 0x62, P3 ;  /* 0x000000628b00780c */ /* 0x000fc40001f61670 */
[----:B------:R-:W-:Y:S02]  /*6970*/  FMNMX.FTZ R137, R71, R140, !PT ;  /* 0x0000008c47897209 */ /* 0x000fe40007810000 */
[----:B------:R-:W-:Y:S02]  /*6980*/  FSEL R75, R75, -INF , !P3 ;  /* 0xff8000004b4b7808 */ /* 0x000fe40005800000 */
[----:B------:R-:W-:Y:S01]  /*6990*/  ISETP.LT.OR P5, PT, R139, 0x69, P5 ;  /* 0x000000698b00780c */ /* 0x000fe20002fa1670 */
[----:B------:R-:W-:Y:S01]  /*69a0*/  MUFU.EX2 R41, R41 ;  /* 0x0000002900297308 */ /* 0x000fe20000000800 */
[----:B------:R-:W-:Y:S01]  /*69b0*/  FMNMX.FTZ R56, R74, R137, !PT ;  /* 0x000000894a387209 */ /* 0x000fe20007810000 */
[----:B------:R-:W-:Y:S01]  /*69c0*/  FFMA.FTZ R137, R57, UR10, -R24 ;  /* 0x0000000a39897c23 */ /* 0x000fe20008010818 */
[----:B------:R-:W-:Y:S02]  /*69d0*/  ISETP.GT.AND P3, PT, R138, 0x70, P2 ;  /* 0x000000708a00780c */ /* 0x000fe40001764270 */
[----:B------:R-:W-:-:S02]  /*69e0*/  FSEL R140, R78, -INF , !P5 ;  /* 0xff8000004e8c7808 */ /* 0x000fc40006800000 */
[----:B------:R-:W-:Y:S01]  /*69f0*/  FMNMX.FTZ R57, R75, R56, !PT ;  /* 0x000000384b397209 */ /* 0x000fe20007810000 */
[----:B------:R-:W-:Y:S01]  /*6a00*/  MUFU.EX2 R45, R45 ;  /* 0x0000002d002d7308 */ /* 0x000fe20000000800 */
[----:B------:R-:W-:Y:S02]  /*6a10*/  ISETP.GT.AND P5, PT, R138, 0x71, P2 ;  /* 0x000000718a00780c */ /* 0x000fe400017a4270 */
[----:B0-----:R-:W-:Y:S02]  /*6a20*/  FSEL R141, R79, -INF , !P4 ;  /* 0xff8000004f8d7808 */ /* 0x001fe40006000000 */
[C---:B------:R-:W-:Y:S02]  /*6a30*/  ISETP.LT.OR P3, PT, R139.reuse, 0x71, P3 ;  /* 0x000000718b00780c */ /* 0x040fe40001f61670 */
[----:B------:R-:W-:Y:S01]  /*6a40*/  FMNMX.FTZ R78, R140, R57, !PT ;  /* 0x000000398c4e7209 */ /* 0x000fe20007810000 */
[----:B------:R-:W-:Y:S01]  /*6a50*/  FFMA.FTZ R57, R60, UR10, -R24 ;  /* 0x0000000a3c397c23 */ /* 0x000fe20008010818 */
[----:B------:R-:W-:Y:S01]  /*6a60*/  ISETP.GT.AND P4, PT, R138, 0x78, P2 ;  /* 0x000000788a00780c */ /* 0x000fe20001784270 */
[----:B------:R0:W-:Y:S01]  /*6a70*/  MUFU.EX2 R56, R137 ;  /* 0x0000008900387308 */ /* 0x0001e20000000800 */
[----:B------:R-:W-:-:S02]  /*6a80*/  ISETP.LT.OR P5, PT, R139, 0x72, P5 ;  /* 0x000000728b00780c */ /* 0x000fc40002fa1670 */
[----:B------:R-:W-:Y:S02]  /*6a90*/  FSEL R82, R82, -INF , !P3 ;  /* 0xff80000052527808 */ /* 0x000fe40005800000 */
[----:B------:R-:W-:Y:S02]  /*6aa0*/  FMNMX.FTZ R79, R141, R78, !PT ;  /* 0x0000004e8d4f7209 */ /* 0x000fe40007810000 */
[----:B------:R-:W-:Y:S01]  /*6ab0*/  ISETP.GT.AND P2, PT, R138, 0x79, P2 ;  /* 0x000000798a00780c */ /* 0x000fe20001744270 */
[----:B------:R-:W-:Y:S01]  /*6ac0*/  MUFU.EX2 R49, R49 ;  /* 0x0000003100317308 */ /* 0x000fe20000000800 */
[----:B------:R-:W-:Y:S01]  /*6ad0*/  ISETP.LT.OR P4, PT, R139, 0x79, P4 ;  /* 0x000000798b00780c */ /* 0x000fe20002781670 */
[----:B0-----:R-:W-:Y:S01]  /*6ae0*/  FFMA.FTZ R137, R61, UR10, -R24 ;  /* 0x0000000a3d897c23 */ /* 0x001fe20008010818 */
[----:B------:R-:W-:Y:S02]  /*6af0*/  FSEL R83, R83, -INF , !P5 ;  /* 0xff80000053537808 */ /* 0x000fe40006800000 */
[----:B------:R-:W-:-:S02]  /*6b00*/  FMNMX.FTZ R60, R82, R79, !PT ;  /* 0x0000004f523c7209 */ /* 0x000fc40007810000 */
[----:B------:R-:W-:Y:S01]  /*6b10*/  ISETP.LT.OR P2, PT, R139, 0x7a, P2 ;  /* 0x0000007a8b00780c */ /* 0x000fe20001741670 */
[----:B------:R-:W-:Y:S01]  /*6b20*/  MUFU.EX2 R53, R53 ;  /* 0x0000003500357308 */ /* 0x000fe20000000800 */
[----:B------:R-:W-:Y:S02]  /*6b30*/  FSEL R86, R86, -INF , !P4 ;  /* 0xff80000056567808 */ /* 0x000fe40006000000 */
[----:B------:R-:W-:Y:S02]  /*6b40*/  FMNMX.FTZ R61, R83, R60, !PT ;  /* 0x0000003c533d7209 */ /* 0x000fe40007810000 */
[----:B------:R-:W-:Y:S02]  /*6b50*/  FSEL R87, R87, -INF , !P2 ;  /* 0xff80000057577808 */ /* 0x000fe40005000000 */
        /* <DEDUP_REMOVED lines=8> */
[--C-:B------:R-:W-:Y:S01]  /*6be0*/  FFMA.FTZ R73, R76, UR10, -R24.reuse ;  /* 0x0000000a4c497c23 */ /* 0x100fe20008010818 */
[----:B------:R-:W0:Y:S01]  /*6bf0*/  SHFL.BFLY PT, R79, R78, 0x2, 0x1f ;  /* 0x0c401f004e4f7f89 */ /* 0x000e2200000e0000 */
[--C-:B------:R-:W-:Y:S01]  /*6c00*/  FFMA.FTZ R76, R77, UR10, -R24.reuse ;  /* 0x0000000a4d4c7c23 */ /* 0x100fe20008010818 */
[--C-:B------:R-:W-:Y:S01]  /*6c10*/  FFMA.FTZ R77, R80, UR10, -R24.reuse ;  /* 0x0000000a504d7c23 */ /* 0x100fe20008010818 */
[----:B------:R-:W-:Y:S01]  /*6c20*/  FFMA.FTZ R80, R81, UR10, -R24 ;  /* 0x0000000a51507c23 */ /* 0x000fe20008010818 */
[----:B------:R-:W-:Y:S01]  /*6c30*/  FSEL R81, R22, RZ, P6 ;  /* 0x000000ff16517208 */ /* 0x000fe20003000000 */
[----:B------:R-:W-:Y:S04]  /*6c40*/  MUFU.EX2 R60, R137 ;  /* 0x00000089003c7308 */ /* 0x000fe80000000800 */
[----:B------:R-:W-:-:S04]  /*6c50*/  FADD.FTZ R12, -R81, R12 ;  /* 0x0000000c510c7221 */ /* 0x000fc80000010100 */
[----:B------:R-:W-:Y:S01]  /*6c60*/  FMUL.FTZ R12, R12, UR10 ;  /* 0x0000000a0c0c7c20 */ /* 0x000fe20008410000 */
[----:B------:R-:W-:Y:S08]  /*6c70*/  MUFU.EX2 R57, R57 ;  /* 0x0000003900397308 */ /* 0x000ff00000000800 */
[----:B------:R-:W1:Y:S01]  /*6c80*/  MUFU.EX2 R12, R12 ;  /* 0x0000000c000c7308 */ /* 0x000e620000000800 */
[----:B0-----:R-:W-:Y:S01]  /*6c90*/  FMNMX.FTZ R79, R78, R79, !PT ;  /* 0x0000004f4e4f7209 */ /* 0x001fe20007810000 */
[----:B------:R-:W-:-:S04]  /*6ca0*/  FFMA.FTZ R78, R84, UR10, -R24 ;  /* 0x0000000a544e7c23 */ /* 0x000fc80008010818 */
[----:B------:R-:W0:Y:S02]  /*6cb0*/  SHFL.BFLY PT, R138, R79, 0x1, 0x1f ;  /* 0x0c201f004f8a7f89 */ /* 0x000e2400000e0000 */
[----:B------:R-:W-:Y:S08]  /*6cc0*/  MUFU.EX2 R61, R61 ;  /* 0x0000003d003d7308 */ /* 0x000ff00000000800 */
[----:B------:R-:W-:Y:S01]  /*6cd0*/  MUFU.EX2 R64, R64 ;  /* 0x0000004000407308 */ /* 0x000fe20000000800 */
[-C--:B-1----:R-:W-:Y:S01]  /*6ce0*/  FMUL.FTZ R88, R88, R12.reuse ;  /* 0x0000000c58587220 */ /* 0x082fe20000410000 */
        /* <DEDUP_REMOVED lines=12> */
[----:B------:R-:W-:Y:S01]  /*6db0*/  FMUL.FTZ R112, R112, R12 ;  /* 0x0000000c70707220 */ /* 0x000fe20000410000 */
[----:B0-----:R-:W-:Y:S01]  /*6dc0*/  FMNMX.FTZ R79, R79, R138, !PT ;  /* 0x0000008a4f4f7209 */ /* 0x001fe20007810000 */
[----:B------:R-:W-:Y:S01]  /*6dd0*/  MUFU.EX2 R68, R68 ;  /* 0x0000004400447308 */ /* 0x000fe20000000800 */
[----:B------:R-:W-:Y:S01]  /*6de0*/  F2FP.F16.F32.PACK_AB R138, R28, R25 ;  /* 0x000000191c8a723e */ /* 0x000fe200000000ff */
[-C--:B------:R-:W-:Y:S01]  /*6df0*/  FMUL.FTZ R113, R113, R12.reuse ;  /* 0x0000000c71717220 */ /* 0x080fe20000410000 */
[C---:B------:R-:W-:Y:S01]  /*6e00*/  FSETP.NEU.FTZ.AND P2, PT, R79.reuse, -INF , PT ;  /* 0xff8000004f00780b */ /* 0x040fe20003f5d000 */
[----:B------:R-:W-:Y:S01]  /*6e10*/  FMUL.FTZ R24, R79, UR10 ;  /* 0x0000000a4f187c20 */ /* 0x000fe20008410000 */
[-C--:B------:R-:W-:Y:S01]  /*6e20*/  FMUL.FTZ R116, R116, R12.reuse ;  /* 0x0000000c74747220 */ /* 0x080fe20000410000 */
[-C--:B------:R-:W-:Y:S01]  /*6e30*/  FMUL.FTZ R117, R117, R12.reuse ;  /* 0x0000000c75757220 */ /* 0x080fe20000410000 */
[-C--:B------:R-:W-:Y:S01]  /*6e40*/  FMUL.FTZ R120, R120, R12.reuse ;  /* 0x0000000c78787220 */ /* 0x080fe20000410000 */
[----:B------:R-:W-:Y:S01]  /*6e50*/  MUFU.EX2 R69, R69 ;  /* 0x0000004500457308 */ /* 0x000fe20000000800 */
[----:B------:R-:W-:Y:S01]  /*6e60*/  FSEL R24, R24, RZ, P2 ;  /* 0x000000ff18187208 */ /* 0x000fe20001000000 */
[-C--:B------:R-:W-:Y:S01]  /*6e70*/  FMUL.FTZ R121, R121, R12.reuse ;  /* 0x0000000c79797220 */ /* 0x080fe20000410000 */
[-C--:B------:R-:W-:Y:S01]  /*6e80*/  FMUL.FTZ R124, R124, R12.reuse ;  /* 0x0000000c7c7c7220 */ /* 0x080fe20000410000 */
[-C--:B------:R-:W-:Y:S01]  /*6e90*/  FMUL.FTZ R125, R125, R12.reuse ;  /* 0x0000000c7d7d7220 */ /* 0x080fe20000410000 */
[----:B------:R-:W-:Y:S01]  /*6ea0*/  FMUL.FTZ R128, R128, R12 ;  /* 0x0000000c80807220 */ /* 0x000fe20000410000 */
        /* <DEDUP_REMOVED lines=9> */
[----:B------:R-:W-:Y:S01]  /*6f40*/  MUFU.EX2 R137, R137 ;  /* 0x0000008900897308 */ /* 0x000fe20000000800 */
[----:B------:R-:W-:Y:S01]  /*6f50*/  FMUL.FTZ R30, R30, UR10 ;  /* 0x0000000a1e1e7c20 */ /* 0x000fe20008410000 */
[----:B------:R-:W-:Y:S01]  /*6f60*/  FFMA.FTZ R39, R42, UR10, -R24 ;  /* 0x0000000a2a277c23 */ /* 0x000fe20008010818 */
[----:B------:R-:W-:-:S02]  /*6f70*/  IMAD.U32 R42, RZ, RZ, UR6 ;  /* 0x00000006ff2a7e24 */ /* 0x000fc4000f8e00ff */
[--C-:B------:R-:W-:Y:S01]  /*6f80*/  FFMA.FTZ R146, R31, UR10, -R24.reuse ;  /* 0x0000000a1f927c23 */ /* 0x100fe20008010818 */
[--C-:B------:R-:W-:Y:S01]  /*6f90*/  FFMA.FTZ R142, R47, UR10, -R24.reuse ;  /* 0x0000000a2f8e7c23 */ /* 0x100fe20008010818 */
[----:B------:R-:W-:Y:S01]  /*6fa0*/  FFMA.FTZ R47, R12, R8, R23 ;  /* 0x000000080c2f7223 */ /* 0x000fe20000010017 */
[--C-:B------:R-:W-:Y:S01]  /*6fb0*/  FFMA.FTZ R31, R50, UR10, -R24.reuse ;  /* 0x0000000a321f7c23 */ /* 0x100fe20008010818 */
[----:B------:R-:W0:Y:S01]  /*6fc0*/  MUFU.EX2 R30, R30 ;  /* 0x0000001e001e7308 */ /* 0x000e220000000800 */
[----:B------:R-:W-:Y:S01]  /*6fd0*/  @!P1 LEA R42, R42, UR36, 0x3 ;  /* 0x000000242a2a9c11 */ /* 0x000fe2000f8e18ff */
[C---:B------:R-:W-:Y:S01]  /*6fe0*/  FADD.FTZ R8, R136.reuse, R47 ;  /* 0x0000002f88087221 */ /* 0x040fe20000010000 */
[----:B------:R-:W-:Y:S01]  /*6ff0*/  F2FP.F16.F32.PACK_AB R136, R136, R23 ;  /* 0x000000178888723e */ /* 0x000fe200000000ff */
[--C-:B------:R-:W-:Y:S01]  /*7000*/  FFMA.FTZ R84, R43, UR10, -R24.reuse ;  /* 0x0000000a2b547c23 */ /* 0x100fe20008010818 */
[----:B------:R-:W-:Y:S01]  /*7010*/  FFMA.FTZ R43, R46, UR10, -R24 ;  /* 0x0000000a2e2b7c23 */ /* 0x000fe20008010818 */
[----:B------:R-:W-:-:S02]  /*7020*/  @!P1 VIADD R42, R42, 0x2d860 ;  /* 0x0002d8602a2a9836 */ /* 0x000fc40000000000 */
[----:B------:R-:W-:Y:S01]  /*7030*/  FADD.FTZ R47, R25, R8 ;  /* 0x00000008192f7221 */ /* 0x000fe20000010000 */
[----:B------:R-:W1:Y:S01]  /*7040*/  MUFU.EX2 R144, R144 ;  /* 0x0000009000907308 */ /* 0x000e620000000800 */
[--C-:B------:R-:W-:Y:S01]  /*7050*/  FFMA.FTZ R32, R51, UR10, -R24.reuse ;  /* 0x0000000a33207c23 */ /* 0x100fe20008010818 */
[----:B------:R-:W-:Y:S01]  /*7060*/  FFMA.FTZ R51, R54, UR10, -R24 ;  /* 0x0000000a36337c23 */ /* 0x000fe20008010818 */
[----:B------:R-:W-:Y:S01]  /*7070*/  @!P1 PRMT R42, RZ, 0x654, R42 ;  /* 0x00000654ff2a9816 */ /* 0x000fe2000000002a */
[----:B------:R-:W-:Y:S01]  /*7080*/  FADD.FTZ R47, R28, R47 ;  /* 0x0000002f1c2f7221 */ /* 0x000fe20000010000 */
[--C-:B------:R-:W-:Y:S01]  /*7090*/  FFMA.FTZ R46, R55, UR10, -R24.reuse ;  /* 0x0000000a372e7c23 */ /* 0x100fe20008010818 */
[--C-:B------:R-:W-:Y:S01]  /*70a0*/  FFMA.FTZ R15, R58, UR10, -R24.reuse ;  /* 0x0000000a3a0f7c23 */ /* 0x100fe20008010818 */
[----:B------:R1:W-:Y:S01]  /*70b0*/  @!P1 SYNCS.ARRIVE.TRANS64.RED.A1T0 RZ, [R42+URZ], RZ ;  /* 0x000000ff2aff99a7 */ /* 0x0003e2000810043f */
[----:B------:R-:W2:Y:S01]  /*70c0*/  MUFU.EX2 R139, R139 ;  /* 0x0000008b008b7308 */ /* 0x000ea20000000800 */
[----:B0-----:R-:W-:Y:S01]  /*70d0*/  FFMA.FTZ R7, R30, R7, R137 ;  /* 0x000000071e077223 */ /* 0x001fe20000010089 */
[----:B------:R-:W-:Y:S01]  /*70e0*/  FADD.FTZ R28, R26, R47 ;  /* 0x0000002f1a1c7221 */ /* 0x000fe20000010000 */
[--C-:B------:R-:W-:Y:S01]  /*70f0*/  FFMA.FTZ R54, R59, UR10, -R24.reuse ;  /* 0x0000000a3b367c23 */ /* 0x100fe20008010818 */
[--C-:B------:R-:W-:Y:S01]  /*7100*/  FFMA.FTZ R59, R62, UR10, -R24.reuse ;  /* 0x0000000a3e3b7c23 */ /* 0x100fe20008010818 */
[----:B------:R-:W-:Y:S01]  /*7110*/  FFMA.FTZ R8, R63, UR10, -R24 ;  /* 0x0000000a3f087c23 */ /* 0x000fe20008010818 */
[----:B------:R-:W-:Y:S01]  /*7120*/  FADD.FTZ R50, R29, R28 ;  /* 0x0000001c1d327221 */ /* 0x000fe20000010000 */
        /* <DEDUP_REMOVED lines=28> */
[----:B------:R-:W-:Y:S01]  /*72f0*/  F2FP.F16.F32.PACK_AB R40, R40, R37 ;  /* 0x000000252828723e */ /* 0x000fe200000000ff */
[----:B------:R-:W-:Y:S01]  /*7300*/  STSM.16.M88.4 [R11+0x21800], R136 ;  /* 0x021800880b007844 */ /* 0x000fe20000000200 */
[----:B------:R-:W-:Y:S01]  /*7310*/  F2FP.F16.F32.PACK_AB R66, R68, R65 ;  /* 0x000000414442723e */ /* 0x000fe200000000ff */
[C---:B------:R-:W-:Y:S01]  /*7320*/  FADD.FTZ R50, R48.reuse, R47 ;  /* 0x0000002f30327221 */ /* 0x040fe20000010000 */
[----:B------:R-:W-:Y:S01]  /*7330*/  F2FP.F16.F32.PACK_AB R48, R48, R45 ;  /* 0x0000002d3030723e */ /* 0x000fe200000000ff */
[----:B------:R-:W1:Y:S01]  /*7340*/  MUFU.EX2 R38, R38 ;  /* 0x0000002600267308 */ /* 0x000e620000000800 */
[----:B--2---:R-:W-:Y:S01]  /*7350*/  FADD.FTZ R42, R34, R23 ;  /* 0x00000017222a7221 */ /* 0x004fe20000010000 */
[----:B------:R-:W-:Y:S01]  /*7360*/  FFMA.FTZ R23, R74, UR10, -R24 ;  /* 0x0000000a4a177c23 */ /* 0x000fe20008010818 */
[----:B------:R-:W-:Y:S01]  /*7370*/  F2FP.F16.F32.PACK_AB R24, R29, R26 ;  /* 0x0000001a1d18723e */ /* 0x000fe200000000ff */
[----:B------:R-:W-:Y:S01]  /*7380*/  FADD.FTZ R29, R49, R50 ;  /* 0x00000032311d7221 */ /* 0x000fe20000010000 */
[----:B------:R-:W-:Y:S01]  /*7390*/  F2FP.F16.F32.PACK_AB R26, R36, R33 ;  /* 0x00000021241a723e */ /* 0x000fe200000000ff */
[----:B------:R-:W-:Y:S01]  /*73a0*/  UMOV UR6, UR4 ;  /* 0x0000000400067c82 */ /* 0x000fe20008000000 */
[----:B------:R-:W-:Y:S01]  /*73b0*/  ISETP.GT.AND P2, PT, R14, UR28, PT ;  /* 0x0000001c0e007c0c */ /* 0x000fe2000bf44270 */
[----:B------:R-:W2:Y:S01]  /*73c0*/  MUFU.EX2 R39, R39 ;  /* 0x0000002700277308 */ /* 0x000ea20000000800 */
[----:B0-----:R-:W-:Y:S01]  /*73d0*/  FADD.FTZ R25, R35, R42 ;  /* 0x0000002a23197221 */ /* 0x001fe20000010000 */
[----:B------:R-:W-:Y:S01]  /*73e0*/  FADD.FTZ R58, R52, R29 ;  /* 0x0000001d343a7221 */ /* 0x000fe20000010000 */
[-C--:B------:R-:W-:Y:S01]  /*73f0*/  FMUL.FTZ R129, R129, R12.reuse ;  /* 0x0000000c81817220 */ /* 0x080fe20000410000 */
[-C--:B------:R-:W-:Y:S01]  /*7400*/  FMUL.FTZ R132, R132, R12.reuse ;  /* 0x0000000c84847220 */ /* 0x080fe20000410000 */
[----:B------:R-:W-:Y:S01]  /*7410*/  FMUL.FTZ R133, R133, R12 ;  /* 0x0000000c85857220 */ /* 0x000fe20000410000 */
[----:B------:R-:W-:Y:S01]  /*7420*/  FADD.FTZ R33, R53, R58 ;  /* 0x0000003a35217221 */ /* 0x000fe20000010000 */
[----:B------:R-:W-:Y:S01]  /*7430*/  F2FP.F16.F32.PACK_AB R58, R60, R57 ;  /* 0x000000393c3a723e */ /* 0x000fe200000000ff */
[----:B------:R-:W0:Y:S01]  /*7440*/  MUFU.EX2 R84, R84 ;  /* 0x0000005400547308 */ /* 0x000e220000000800 */
[----:B-1----:R-:W-:Y:S01]  /*7450*/  FADD.FTZ R42, R38, R25 ;  /* 0x00000019262a7221 */ /* 0x002fe20000010000 */
[----:B------:R-:W-:-:S02]  /*7460*/  VIADD R14, R14, 0xffffffff ;  /* 0xffffffff0e0e7836 */ /* 0x000fc40000000000 */
        /* <DEDUP_REMOVED lines=30> */
[C---:B--2---:R-:W-:Y:S01]  /*7650*/  FADD.FTZ R42, R142.reuse, R25 ;  /* 0x000000198e2a7221 */ /* 0x044fe20000010000 */
[----:B------:R-:W-:Y:S01]  /*7660*/  F2FP.F16.F32.PACK_AB R43, R142, R43 ;  /* 0x0000002b8e2b723e */ /* 0x000fe200000000ff */
[----:B------:R-:W-:Y:S01]  /*7670*/  FMUL.FTZ R135, R135, R30 ;  /* 0x0000001e87877220 */ /* 0x000fe20000410000 */
[----:B------:R-:W-:-:S04]  /*7680*/  IMAD.MOV.U32 R12, RZ, RZ, R22 ;  /* 0x000000ffff0c7224 */ /* 0x000fc800078e0016 */
[----:B------:R-:W2:Y:S01]  /*7690*/  MUFU.EX2 R51, R51 ;  /* 0x0000003300337308 */ /* 0x000ea20000000800 */
[----:B0-----:R-:W-:Y:S01]  /*76a0*/  FADD.FTZ R25, R31, R42 ;  /* 0x0000002a1f197221 */ /* 0x001fe20000010000 */
[----:B------:R-:W-:Y:S02]  /*76b0*/  F2FP.F16.F32.PACK_AB R42, R44, R41 ;  /* 0x000000292c2a723e */ /* 0x000fe400000000ff */
[----:B------:R-:W-:-:S04]  /*76c0*/  F2FP.F16.F32.PACK_AB R41, R84, R39 ;  /* 0x000000275429723e */ /* 0x000fc800000000ff */
[----:B------:R-:W0:Y:S01]  /*76d0*/  MUFU.EX2 R46, R46 ;  /* 0x0000002e002e7308 */ /* 0x000e220000000800 */
[----:B-1----:R-:W-:Y:S01]  /*76e0*/  FADD.FTZ R50, R32, R25 ;  /* 0x0000001920327221 */ /* 0x002fe20000010000 */
[----:B------:R-:W-:Y:S02]  /*76f0*/  F2FP.F16.F32.PACK_AB R25, R34, R27 ;  /* 0x0000001b2219723e */ /* 0x000fe400000000ff */
[----:B------:R-:W-:Y:S01]  /*7700*/  F2FP.F16.F32.PACK_AB R27, R38, R35 ;  /* 0x00000023261b723e */ /* 0x000fe200000000ff */
[C---:B------:R-:W-:Y:S01]  /*7710*/  FADD.FTZ R38, R56.reuse, R33 ;  /* 0x0000002138267221 */ /* 0x040fe20000010000 */
[----:B------:R-:W-:Y:S02]  /*7720*/  F2FP.F16.F32.PACK_AB R56, R56, R53 ;  /* 0x000000353838723e */ /* 0x000fe400000000ff */
[----:B------:R-:W1:Y:S01]  /*7730*/  MUFU.EX2 R15, R15 ;  /* 0x0000000f000f7308 */ /* 0x000e620000000800 */
[----:B--2---:R-:W-:Y:S01]  /*7740*/  FADD.FTZ R29, R51, R50 ;  /* 0x00000032331d7221 */ /* 0x004fe20000010000 */
[----:B------:R-:W-:Y:S01]  /*7750*/  FADD.FTZ R33, R57, R38 ;  /* 0x0000002639217221 */ /* 0x000fe20000010000 */
[----:B------:R2:W-:Y:S01]  /*7760*/  STSM.16.M88.4 [R10], R24 ;  /* 0x000000180a007844 */ /* 0x0005e20000000200 */
[----:B------:R-:W-:-:S02]  /*7770*/  F2FP.F16.F32.PACK_AB R50, R52, R49 ;  /* 0x000000313432723e */ /* 0x000fc400000000ff */
[----:B------:R-:W-:Y:S01]  /*7780*/  FADD.FTZ R38, R60, R33 ;  /* 0x000000213c267221 */ /* 0x000fe20000010000 */
[----:B------:R-:W-:Y:S01]  /*7790*/  F2FP.F16.F32.PACK_AB R49, R32, R31 ;  /* 0x0000001f2031723e */ /* 0x000fe200000000ff */
[----:B------:R-:W3:Y:S01]  /*77a0*/  MUFU.EX2 R54, R54 ;  /* 0x0000003600367308 */ /* 0x000ee20000000800 */
[C---:B0-----:R-:W-:Y:S01]  /*77b0*/  FADD.FTZ R34, R46.reuse, R29 ;  /* 0x0000001d2e227221 */ /* 0x041fe20000010000 */
[----:B------:R-:W-:Y:S01]  /*77c0*/  FADD.FTZ R33, R61, R38 ;  /* 0x000000263d217221 */ /* 0x000fe20000010000 */
[----:B------:R-:W-:Y:S01]  /*77d0*/  F2FP.F16.F32.PACK_AB R51, R46, R51 ;  /* 0x000000332e33723e */ /* 0x000fe200000000ff */
[----:B------:R0:W-:Y:S02]  /*77e0*/  STSM.16.M88.4 [R9], R40 ;  /* 0x0000002809007844 */ /* 0x0001e40000000200 */
[C---:B------:R-:W-:Y:S01]  /*77f0*/  FADD.FTZ R38, R64.reuse, R33 ;  /* 0x0000002140267221 */ /* 0x040fe20000010000 */
[----:B------:R-:W-:Y:S01]  /*7800*/  F2FP.F16.F32.PACK_AB R64, R64, R61 ;  /* 0x0000003d4040723e */ /* 0x000fe200000000ff */
[----:B------:R-:W4:Y:S01]  /*7810*/  MUFU.EX2 R59, R59 ;  /* 0x0000003b003b7308 */ /* 0x000f220000000800 */
[----:B-1----:R-:W-:Y:S01]  /*7820*/  FADD.FTZ R29, R15, R34 ;  /* 0x000000220f1d7221 */ /* 0x002fe20000010000 */
[----:B------:R0:W-:Y:S01]  /*7830*/  STSM.16.M88.4 [R6], R48 ;  /* 0x0000003006007844 */ /* 0x0001e20000000200 */
[----:B--2---:R-:W-:-:S04]  /*7840*/  FADD.FTZ R27, R65, R38 ;  /* 0x00000026411b7221 */ /* 0x004fc80000010000 */
[----:B------:R-:W-:Y:S01]  /*7850*/  FADD.FTZ R26, R68, R27 ;  /* 0x0000001b441a7221 */ /* 0x000fe20000010000 */
[----:B------:R-:W1:Y:S01]  /*7860*/  MUFU.EX2 R8, R8 ;  /* 0x0000000800087308 */ /* 0x000e620000000800 */
[C---:B---3--:R-:W-:Y:S01]  /*7870*/  FADD.FTZ R34, R54.reuse, R29 ;  /* 0x0000001d36227221 */ /* 0x048fe20000010000 */
[----:B------:R-:W-:Y:S01]  /*7880*/  F2FP.F16.F32.PACK_AB R57, R54, R15 ;  /* 0x0000000f3639723e */ /* 0x000fe200000000ff */
[----:B------:R-:W-:-:S05]  /*7890*/  FADD.FTZ R27, R69, R26 ;  /* 0x0000001a451b7221 */ /* 0x000fca0000010000 */
[----:B------:R-:W2:Y:S01]  /*78a0*/  MUFU.EX2 R7, R7 ;  /* 0x0000000700077308 */ /* 0x000ea20000000800 */
[----:B----4-:R-:W-:-:S07]  /*78b0*/  FADD.FTZ R29, R59, R34 ;  /* 0x000000223b1d7221 */ /* 0x010fce0000010000 */
[----:B------:R-:W3:Y:S01]  /*78c0*/  MUFU.EX2 R28, R28 ;  /* 0x0000001c001c7308 */ /* 0x000ee20000000800 */
[C---:B-1----:R-:W-:Y:S01]  /*78d0*/  FADD.FTZ R34, R8.reuse, R29 ;  /* 0x0000001d08227221 */ /* 0x042fe20000010000 */
[----:B------:R-:W-:-:S05]  /*78e0*/  F2FP.F16.F32.PACK_AB R59, R8, R59 ;  /* 0x0000003b083b723e */ /* 0x000fca00000000ff */
[----:B------:R0:W-:Y:S01]  /*78f0*/  STSM.16.M88.4 [R11+0x27800], R56 ;  /* 0x027800380b007844 */ /* 0x0001e20000000200 */
        /* <DEDUP_REMOVED lines=9> */
[----:B------:R-:W-:-:S05]  /*7990*/  F2FP.F16.F32.PACK_AB R67, R62, R67 ;  /* 0x000000433e43723e */ /* 0x000fca00000000ff */
[----:B------:R0:W-:Y:S01]  /*79a0*/  STSM.16.M88.4 [R5], R64 ;  /* 0x0000004005007844 */ /* 0x0001e20000000200 */
        /* <DEDUP_REMOVED lines=8> */
[----:B---3--:R-:W-:-:S07]  /*7a30*/  FADD.FTZ R15, R36, R15 ;  /* 0x0000000f240f7221 */ /* 0x008fce0000010000 */
[----:B------:R-:W3:Y:S01]  /*7a40*/  MUFU.EX2 R77, R77 ;  /* 0x0000004d004d7308 */ /* 0x000ee20000000800 */
[C---:B-1----:R-:W-:Y:S01]  /*7a50*/  FADD.FTZ R8, R76.reuse, R25 ;  /* 0x000000194c087221 */ /* 0x042fe20000010000 */
[----:B------:R-:W-:Y:S02]  /*7a60*/  F2FP.F16.F32.PACK_AB R74, R76, R73 ;  /* 0x000000494c4a723e */ /* 0x000fe400000000ff */
[----:B------:R-:W-:-:S04]  /*7a70*/  F2FP.F16.F32.PACK_AB R73, R36, R23 ;  /* 0x000000172449723e */ /* 0x000fc800000000ff */
[----:B------:R-:W1:Y:S01]  /*7a80*/  MUFU.EX2 R75, R141 ;  /* 0x0000008d004b7308 */ /* 0x000e620000000800 */
[----:B--2---:R-:W-:-:S07]  /*7a90*/  FADD.FTZ R15, R140, R15 ;  /* 0x0000000f8c0f7221 */ /* 0x004fce0000010000 */
[----:B------:R-:W2:Y:S01]  /*7aa0*/  MUFU.EX2 R80, R80 ;  /* 0x0000005000507308 */ /* 0x000ea20000000800 */
[----:B---3--:R-:W-:-:S07]  /*7ab0*/  FADD.FTZ R25, R77, R8 ;  /* 0x000000084d197221 */ /* 0x008fce0000010000 */
[----:B------:R-:W3:Y:S01]  /*7ac0*/  MUFU.EX2 R78, R78 ;  /* 0x0000004e004e7308 */ /* 0x000ee20000000800 */
[C---:B-1----:R-:W-:Y:S01]  /*7ad0*/  FADD.FTZ R15, R75.reuse, R15 ;  /* 0x0000000f4b0f7221 */ /* 0x042fe20000010000 */
[----:B------:R-:W-:-:S05]  /*7ae0*/  F2FP.F16.F32.PACK_AB R75, R75, R140 ;  /* 0x0000008c4b4b723e */ /* 0x000fca00000000ff */
[----:B------:R0:W-:Y:S01]  /*7af0*/  STSM.16.M88.4 [R9+0x6000], R72 ;  /* 0x0060004809007844 */ /* 0x0001e20000000200 */
[----:B------:R-:W1:Y:S01]  /*7b00*/  MUFU.EX2 R81, R85 ;  /* 0x0000005500517308 */ /* 0x000e620000000800 */
[C---:B--2---:R-:W-:Y:S01]  /*7b10*/  FADD.FTZ R29, R80.reuse, R25 ;  /* 0x00000019501d7221 */ /* 0x044fe20000010000 */
[----:B------:R-:W-:-:S06]  /*7b20*/  F2FP.F16.F32.PACK_AB R24, R80, R77 ;  /* 0x0000004d5018723e */ /* 0x000fcc00000000ff */
[----:B------:R-:W2:Y:S01]  /*7b30*/  MUFU.EX2 R82, R82 ;  /* 0x0000005200527308 */ /* 0x000ea20000000800 */
[----:B---3--:R-:W-:-:S07]  /*7b40*/  FADD.FTZ R8, R78, R29 ;  /* 0x0000001d4e087221 */ /* 0x008fce0000010000 */
[----:B------:R-:W3:Y:S01]  /*7b50*/  MUFU.EX2 R83, R83 ;  /* 0x0000005300537308 */ /* 0x000ee20000000800 */
[C---:B-1----:R-:W-:Y:S01]  /*7b60*/  F2FP.F16.F32.PACK_AB R26, R81.reuse, R78 ;  /* 0x0000004e511a723e */ /* 0x042fe200000000ff */
[----:B------:R-:W-:-:S06]  /*7b70*/  FADD.FTZ R8, R81, R8 ;  /* 0x0000000851087221 */ /* 0x000fcc0000010000 */
[----:B------:R-:W1:Y:S01]  /*7b80*/  MUFU.EX2 R86, R86 ;  /* 0x0000005600567308 */ /* 0x000e620000000800 */
[----:B--2---:R-:W-:-:S07]  /*7b90*/  FADD.FTZ R15, R82, R15 ;  /* 0x0000000f520f7221 */ /* 0x004fce0000010000 */
[----:B------:R-:W2:Y:S01]  /*7ba0*/  MUFU.EX2 R87, R87 ;  /* 0x0000005700577308 */ /* 0x000ea20000000800 */
[C---:B---3--:R-:W-:Y:S01]  /*7bb0*/  F2FP.F16.F32.PACK_AB R25, R83.reuse, R82 ;  /* 0x000000525319723e */ /* 0x048fe200000000ff */
[----:B------:R-:W-:-:S04]  /*7bc0*/  FADD.FTZ R15, R83, R15 ;  /* 0x0000000f530f7221 */ /* 0x000fc80000010000 */
[----:B-1----:R-:W-:Y:S01]  /*7bd0*/  FADD.FTZ R15, R86, R15 ;  /* 0x0000000f560f7221 */ /* 0x002fe20000010000 */
[----:B--2---:R-:W-:-:S03]  /*7be0*/  F2FP.F16.F32.PACK_AB R27, R87, R86 ;  /* 0x00000056571b723e */ /* 0x004fc600000000ff */
[----:B------:R-:W-:Y:S01]  /*7bf0*/  FADD.FTZ R7, R87, R15 ;  /* 0x0000000f57077221 */ /* 0x000fe20000010000 */
[----:B------:R-:W-:Y:S01]  /*7c00*/  IMAD.MOV.U32 R15, RZ, RZ, R79 ;  /* 0x000000ffff0f7224 */ /* 0x000fe200078e004f */
[----:B------:R0:W-:Y:S01]  /*7c10*/  STSM.16.M88.4 [R6+0x6000], R24 ;  /* 0x0060001806007844 */ /* 0x0001e20000000200 */
[----:B------:R1:W-:Y:S06]  /*7c20*/  MEMBAR.ALL.CTA ;  /* 0x0000000000007992 */ /* 0x0003ec0000008000 */
[----:B-1----:R-:W1:Y:S02]  /*7c30*/  FENCE.VIEW.ASYNC.S ;  /* 0x00000000000073c6 */ /* 0x002e640000000000 */
[----:B-1----:R-:W-:Y:S01]  /*7c40*/  NOP ;  /* 0x0000000000007918 */ /* 0x002fe20000000000 */
[----:B------:R-:W-:Y:S05]  /*7c50*/  @P2 BRA `(.L_x_10244) ;  /* 0xffffffcc00c82947 */ /* 0x000fea000383ffff */
[----:B------:R-:W-:Y:S02]  /*7c60*/  IMAD.MOV.U32 R15, RZ, RZ, R79 ;  /* 0x000000ffff0f7224 */ /* 0x000fe400078e004f */
[----:B------:R-:W-:-:S07]  /*7c70*/  IMAD.MOV.U32 R12, RZ, RZ, R22 ;  /* 0x000000ffff0c7224 */ /* 0x000fce00078e0016 */
.L_x_10227:
[----:B------:R-:W2:Y:S01]  /*7c80*/  S2UR UR11, SR_CTAID.X ;  /* 0x00000000000b79c3 */ /* 0x000ea20000002500 */
[----:B------:R-:W-:Y:S01]  /*7c90*/  ULDC UR6, c[0x0][0x448] ;  /* 0x0001120000067ab9 */ /* 0x000fe20000000800 */
[----:B------:R-:W-:Y:S01]  /*7ca0*/  IADD3 R13, -R13, 0x1, RZ ;  /* 0x000000010d0d7810 */ /* 0x000fe20007ffe1ff */
[----:B------:R-:W-:Y:S01]  /*7cb0*/  UISETP.NE.AND UP0, UPT, UR6, 0x1, UPT ;  /* 0x000000010600788c */ /* 0x000fe2000bf05270 */
[----:B------:R-:W-:Y:S02]  /*7cc0*/  ULDC UR18, c[0x0][0x9e4] ;  /* 0x0002790000127ab9 */ /* 0x000fe40000000800 */
[----:B------:R-:W-:Y:S01]  /*7cd0*/  UMOV UR6, 0xc0 ;  /* 0x000000c000067882 */ /* 0x000fe20000000000 */
[----:B------:R-:W-:Y:S01]  /*7ce0*/  IMAD R13, R18, UR31, R13 ;  /* 0x0000001f120d7c24 */ /* 0x000fe2000f8e020d */
[----:B------:R-:W-:-:S06]  /*7cf0*/  UISETP.GE.AND UP1, UPT, UR18, 0x1, UPT ;  /* 0x000000011200788c */ /* 0x000fcc000bf26270 */
[----:B------:R-:W-:Y:S01]  /*7d00*/  @UP0 ULDC UR14, c[0x0][0x44c] ;  /* 0x00011300000e0ab9 */ /* 0x000fe20000000800 */
[----:B------:R-:W-:Y:S01]  /*7d10*/  PLOP3.LUT P5, PT, PT, PT, UP1, 0x80, 0x0 ;  /* 0x000000000000781c */ /* 0x000fe20003faf018 */
[----:B------:R-:W-:Y:S01]  /*7d20*/  @UP0 ULDC UR19, c[0x0][0x450] ;  /* 0x0001140000130ab9 */ /* 0x000fe20000000800 */
[----:B--2---:R-:W-:Y:S01]  /*7d30*/  UIMAD UR6, UR11, UR6, 0xbf ;  /* 0x000000bf0b0674a4 */ /* 0x004fe2000f8e0206 */
[----:B------:R-:W-:-:S03]  /*7d40*/  R2UR UR11, R13 ;  /* 0x000000000d0b72ca */ /* 0x000fc600000e0000 */
[----:B------:R-:W-:-:S04]  /*7d50*/  UIMAD.WIDE.U32 UR14, UR6, UR14, URZ ;  /* 0x0000000e060e72a5 */ /* 0x000fc8000f8e003f */
[----:B------:R-:W-:-:S06]  /*7d60*/  @UP0 USHF.R.U32.HI UR6, URZ, UR19, UR15 ;  /* 0x000000133f060299 */ /* 0x000fcc000801160f */
[----:B------:R-:W-:-:S03]  /*7d70*/  UIADD3 UR6, UR11, UR6, URZ ;  /* 0x000000060b067290 */ /* 0x000fc6000fffe03f */
[----:B------:R-:W-:Y:S02]  /*7d80*/  ULDC UR11, c[0x0][0x9dc] ;  /* 0x00027700000b7ab9 */ /* 0x000fe40000000800 */
        /* <DEDUP_REMOVED lines=12> */
.L_x_10246:
[----:B------:R-:W-:-:S11]  /*7e50*/  UISETP.NE.AND UP1, UPT, UR18, 0x1, UPT ;  /* 0x000000011200788c */ /* 0x000fd6000bf25270 */
[----:B------:R-:W-:Y:S02]  /*7e60*/  @UP1 ULDC.64 UR22, c[0x0][0x9e8] ;  /* 0x00027a0000161ab9 */ /* 0x000fe40000000a00 */
[----:B------:R-:W-:-:S04]  /*7e70*/  UIMAD.WIDE.U32 UR14, UR6, UR22, URZ ;  /* 0x00000016060e72a5 */ /* 0x000fc8000f8e003f */
[----:B------:R-:W-:-:S12]  /*7e80*/  @UP1 USHF.R.U32.HI UR6, URZ, UR23, UR15 ;  /* 0x000000173f061299 */ /* 0x000fd8000801160f */
.L_x_10247:
[----:B------:R-:W-:-:S04]  /*7e90*/  UIMAD UR6, UR6, UR18, URZ ;  /* 0x00000012060672a4 */ /* 0x000fc8000f8e023f */
[----:B------:R-:W-:-:S04]  /*7ea0*/  UISETP.LT.AND UP1, UPT, UR11, UR6, UPT ;  /* 0x000000060b00728c */ /* 0x000fc8000bf21270 */
[----:B------:R-:W-:-:S12]  /*7eb0*/  USEL UR11, UR11, UR6, !UP1 ;  /* 0x000000060b0b7287 */ /* 0x000fd8000c800000 */
.L_x_10245:
        /* <DEDUP_REMOVED lines=13> */
.L_x_10257:
        /* <DEDUP_REMOVED lines=9> */
.L_x_10250:
[----:B------:R-:W-:Y:S01]  /*8020*/  ULEA UR14, UR4, UR36, 0x3 ;  /* 0x00000024040e7291 */ /* 0x000fe2000f8e183f */
[----:B------:R-:W-:-:S05]  /*8030*/  IMAD.U32 R12, RZ, RZ, UR5 ;  /* 0x00000005ff0c7e24 */ /* 0x000fca000f8e00ff */
[----:B------:R-:W-:-:S04]  /*8040*/  SHF.L.U32 R12, R12, 0x1f, RZ ;  /* 0x0000001f0c0c7819 */ /* 0x000fc800000006ff */
[----:B------:R2:W3:Y:S01]  /*8050*/  SYNCS.PHASECHK.TRANS64.TRYWAIT P2, [UR14+0x2d830], R12 ;  /* 0x02d8300cff0075a7 */ /* 0x0004e2000804014e */
[----:B------:R-:W-:Y:S05]  /*8060*/  @!P0 BRA `(.L_x_10251) ;  /* 0x0000000000048947 */ /* 0x000fea0003800000 */
[----:B------:R-:W-:Y:S01]  /*8070*/  BPT.TRAP 0x1 ;  /* 0x000000040000795c */ /* 0x000fe20000300000 */
.L_x_10251:
[----:B---3--:R-:W-:Y:S05]  /*8080*/  @P2 BRA `(.L_x_10249) ;  /* 0x0000000000082947 */ /* 0x008fea0003800000 */
[----:B------:R-:W3:Y:S02]  /*8090*/  SYNCS.PHASECHK.TRANS64.TRYWAIT P2, [UR14+0x2d830], R12 ;  /* 0x02d8300cff0075a7 */ /* 0x000ee4000804014e */
[----:B---3--:R-:W-:Y:S05]  /*80a0*/  @!P2 BRA `(.L_x_10252) ;  /* 0x000000b400d8a947 */ /* 0x008fea0003800000 */
.L_x_10249:
[----:B--23--:R-:W-:Y:S01]  /*80b0*/  VIADD R12, R19, 0x8 ;  /* 0x00000008130c7836 */ /* 0x00cfe20000000000 */
[----:B------:R-:W-:Y:S01]  /*80c0*/  R2UR UR28, R20 ;  /* 0x00000000141c72ca */ /* 0x000fe200000e0000 */
[----:B------:R-:W-:Y:S01]  /*80d0*/  UIMAD UR26, UR4, 0x600, UR7 ;  /* 0x00000600041a78a4 */ /* 0x000fe2000f8e0207 */
[----:B------:R-:W-:Y:S01]  /*80e0*/  R2UR UR29, R21 ;  /* 0x00000000151d72ca */ /* 0x000fe200000e0000 */
[----:B------:R-:W-:Y:S01]  /*80f0*/  UMOV UR31, 0x80000020 ;  /* 0x80000020001f7882 */ /* 0x000fe20000000000 */
[----:B------:R2:W-:Y:S01]  /*8100*/  BAR.SYNC.DEFER_BLOCKING R12, 0x100 ;  /* 0x0004000c0000751d */ /* 0x0005e20000010000 */
[----:B------:R-:W-:Y:S02]  /*8110*/  UIADD3 UR14, UR26, 0x200, URZ ;  /* 0x000002001a0e7890 */ /* 0x000fe4000fffe03f */
[----:B------:R-:W-:Y:S02]  /*8120*/  UIADD3 UR18, UR26, 0x202, URZ ;  /* 0x000002021a127890 */ /* 0x000fe4000fffe03f */
[----:B------:R-:W-:-:S02]  /*8130*/  UIADD3 UR22, UR26, 0x400, URZ ;  /* 0x000004001a167890 */ /* 0x000fc4000fffe03f */
[----:B------:R-:W-:Y:S01]  /*8140*/  UMOV UR30, UR26 ;  /* 0x0000001a001e7c82 */ /* 0x000fe20008000000 */
[----:B------:R-:W-:Y:S01]  /*8150*/  UMOV UR15, 0x80000020 ;  /* 0x80000020000f7882 */ /* 0x000fe20000000000 */
[----:B------:R-:W-:Y:S01]  /*8160*/  UMOV UR19, 0x80000020 ;  /* 0x8000002000137882 */ /* 0x000fe20000000000 */
[----:B------:R-:W-:Y:S01]  /*8170*/  UMOV UR23, 0x80000020 ;  /* 0x8000002000177882 */ /* 0x000fe20000000000 */
[----:B------:R-:W-:Y:S01]  /*8180*/  UMOV UR27, 0x80000020 ;  /* 0x80000020001b7882 */ /* 0x000fe20000000000 */
[----:B01----:R-:W-:-:S06]  /*8190*/  WARPGROUP.ARRIVE ;  /* 0x00000000000079c5 */ /* 0x003fcc0000000000 */
[----:B------:R-:W-:Y:S01]  /*81a0*/  HGMMA.64x128x16.F32 R24, gdesc[UR28], RZ, !UPT, gsb0 ;  /* 0x01e000001c1879f0 */ /* 0x000fe2000c0008ff */
[----:B------:R-:W-:Y:S01]  /*81b0*/  UIADD3 UR30, UR26, 0x2, URZ ;  /* 0x000000021a1e7890 */ /* 0x000fe2000fffe03f */
[----:B------:R-:W-:Y:S01]  /*81c0*/  UMOV UR28, UR8 ;  /* 0x00000008001c7c82 */ /* 0x000fe20008000000 */
[----:B------:R-:W-:Y:S01]  /*81d0*/  UMOV UR29, UR9 ;  /* 0x00000009001d7c82 */ /* 0x000fe20008000000 */
[----:B------:R-:W-:Y:S01]  /*81e0*/  UMOV UR31, 0x80000020 ;  /* 0x80000020001f7882 */ /* 0x000fe20000000000 */
[----:B------:R-:W-:Y:S01]  /*81f0*/  UIADD3 UR26, UR26, 0x402, URZ ;  /* 0x000004021a1a7890 */ /* 0x000fe2000fffe03f */
        /* <DEDUP_REMOVED lines=19> */
.L_x_10254:
[----:B------:R-:W-:Y:S01]  /*8330*/  ULEA UR14, UR11, UR36, 0x3 ;  /* 0x000000240b0e7291 */ /* 0x000fe2000f8e183f */
[----:B------:R-:W-:-:S05]  /*8340*/  IMAD.U32 R12, RZ, RZ, UR32 ;  /* 0x00000020ff0c7e24 */ /* 0x000fca000f8e00ff */
[----:B------:R-:W-:-:S04]  /*8350*/  SHF.L.U32 R12, R12, 0x1f, RZ ;  /* 0x0000001f0c0c7819 */ /* 0x000fc800000006ff */
[----:B------:R0:W1:Y:S01]  /*8360*/  SYNCS.PHASECHK.TRANS64.TRYWAIT P2, [UR14+0x2d850], R12 ;  /* 0x02d8500cff0075a7 */ /* 0x000062000804014e */
[----:B------:R-:W-:Y:S05]  /*8370*/  @!P0 BRA `(.L_x_10255) ;  /* 0x0000000000048947 */ /* 0x000fea0003800000 */
[----:B------:R-:W-:Y:S01]  /*8380*/  BPT.TRAP 0x1 ;  /* 0x000000040000795c */ /* 0x000fe20000300000 */
.L_x_10255:
[----:B-1----:R-:W-:Y:S05]  /*8390*/  @P2 BRA `(.L_x_10253) ;  /* 0x0000000000082947 */ /* 0x002fea0003800000 */
[----:B------:R-:W1:Y:S02]  /*83a0*/  SYNCS.PHASECHK.TRANS64.TRYWAIT P2, [UR14+0x2d850], R12 ;  /* 0x02d8500cff0075a7 */ /* 0x000e64000804014e */
[----:B-1----:R-:W-:Y:S05]  /*83b0*/  @!P2 BRA `(.L_x_10256) ;  /* 0x000000b4002ca947 */ /* 0x002fea0003800000 */
.L_x_10253:
[----:B------:R-:W-:Y:S01]  /*83c0*/  UIADD3 UR14, UR36, 0x400, URZ ;  /* 0x00000400240e7890 */ /* 0x000fe2000fffe03f */
[----:B------:R-:W-:Y:S01]  /*83d0*/  WARPGROUP.ARRIVE ;  /* 0x00000000000079c5 */ /* 0x000fe20000000000 */
[----:B------:R-:W-:Y:S01]  /*83e0*/  ULOP3.LUT UR15, UR39, 0x10000, URZ, 0xfc, !UPT ;  /* 0x00010000270f7892 */ /* 0x000fe2000f8efc3f */
[----:B01----:R-:W-:Y:S01]  /*83f0*/  FMNMX.FTZ R12, R24, R23, !PT ;  /* 0x00000017180c7209 */ /* 0x003fe20007810000 */
[----:B------:R-:W-:Y:S01]  /*8400*/  USHF.R.U32.HI UR14, URZ, 0x4, UR14 ;  /* 0x000000043f0e7899 */ /* 0x000fe2000801160e */
[----:B------:R-:W-:Y:S01]  /*8410*/  ISETP.GE.U32.AND P2, PT, R2, 0x180, PT ;  /* 0x000001800200780c */ /* 0x000fe20003f46070 */
[----:B------:R-:W-:Y:S01]  /*8420*/  UMOV UR29, 0x40000040 ;  /* 0x40000040001d7882 */ /* 0x000fe20000000000 */
[----:B------:R-:W-:Y:S01]  /*8430*/  UMOV UR31, 0x80000020 ;  /* 0x80000020001f7882 */ /* 0x000fe20000000000 */
[----:B------:R-:W-:Y:S01]  /*8440*/  ULOP3.LUT UR14, UR14, 0x3fff, URZ, 0xc0, !UPT ;  /* 0x00003fff0e0e7892 */ /* 0x000fe2000f8ec03f */
[----:B------:R-:W-:Y:S01]  /*8450*/  FMNMX.FTZ R15, R25, R12, !PT ;  /* 0x0000000c190f7209 */ /* 0x000fe20007810000 */
[----:B------:R-:W-:Y:S01]  /*8460*/  UMOV UR28, UR15 ;  /* 0x0000000f001c7c82 */ /* 0x000fe20008000000 */
[----:B------:R-:W-:Y:S01]  /*8470*/  UMOV UR32, UR5 ;  /* 0x0000000500207c82 */ /* 0x000fe20008000000 */
[----:B------:R-:W-:Y:S01]  /*8480*/  ULOP3.LUT UR14, UR14, 0x2000000, URZ, 0xfc, !UPT ;  /* 0x020000000e0e7892 */ /* 0x000fe2000f8efc3f */
[----:B------:R-:W-:-:S03]  /*8490*/  FMNMX.FTZ R12, R28, R15, !PT ;  /* 0x0000000f1c0c7209 */ /* 0x000fc60007810000 */
[----:B------:R-:W-:Y:S01]  /*84a0*/  UIMAD UR14, UR11, 0x600, UR14 ;  /* 0x000006000b0e78a4 */ /* 0x000fe2000f8e020e */
[----:B------:R-:W-:-:S04]  /*84b0*/  FMNMX.FTZ R15, R29, R12, !PT ;  /* 0x0000000c1d0f7209 */ /* 0x000fc80007810000 */
[----:B------:R-:W-:Y:S02]  /*84c0*/  FMNMX.FTZ R12, R32, R15, !PT ;  /* 0x0000000f200c7209 */ /* 0x000fe40007810000 */
        /* <DEDUP_REMOVED lines=38> */
[----:B------:R-:W0:Y:S01]  /*8730*/  SHFL.BFLY PT, R12, R15, 0x2, 0x1f ;  /* 0x0c401f000f0c7f89 */ /* 0x000e2200000e0000 */
[----:B------:R-:W-:Y:S01]  /*8740*/  UMOV UR29, 0x40000040 ;  /* 0x40000040001d7882 */ /* 0x000fe20000000000 */
[----:B------:R-:W-:Y:S01]  /*8750*/  UMOV UR31, 0x80000020 ;  /* 0x80000020001f7882 */ /* 0x000fe20000000000 */
        /* <DEDUP_REMOVED lines=40> */
[----:B------:R-:W-:-:S02]  /*89e0*/  WARPGROUP.DEPBAR.LE gsb0, 0x0 ;  /* 0x00008000000079c5 */ /* 0x000fc40000010000 */
[----:B------:R-:W-:Y:S01]  /*89f0*/  WARPGROUP.ARRIVE ;  /* 0x00000000000079c5 */ /* 0x000fe20000000000 */
[----:B------:R-:W-:Y:S01]  /*8a00*/  FMNMX.FTZ R15, R47, R136, !PT ;  /* 0x000000882f0f7209 */ /* 0x000fe20007810000 */
[--C-:B------:R-:W-:Y:S01]  /*8a10*/  FFMA.FTZ R69, R69, UR10, -R22.reuse ;  /* 0x0000000a45457c23 */ /* 0x100fe20008010816 */
[--C-:B------:R-:W-:Y:S01]  /*8a20*/  FFMA.FTZ R72, R72, UR10, -R22.reuse ;  /* 0x0000000a48487c23 */ /* 0x100fe20008010816 */
[--C-:B------:R-:W-:Y:S01]  /*8a30*/  FFMA.FTZ R73, R73, UR10, -R22.reuse ;  /* 0x0000000a49497c23 */ /* 0x100fe20008010816 */
[----:B------:R-:W-:Y:S01]  /*8a40*/  FMNMX.FTZ R136, R50, R15, !PT ;  /* 0x0000000f32887209 */ /* 0x000fe20007810000 */
[----:B------:R-:W-:Y:S01]  /*8a50*/  HGMMA.64x96x16.F32 R88, gdesc[UR28].tnspB, R88, gsb0 ;  /* 0x416000001c5879f0 */ /* 0x000fe20008000858 */
[----:B------:R-:W-:Y:S01]  /*8a60*/  UIADD3 UR28, UR15, 0x6, URZ ;  /* 0x000000060f1c7890 */ /* 0x000fe2000fffe03f */
[--C-:B------:R-:W-:Y:S01]  /*8a70*/  FFMA.FTZ R76, R76, UR10, -R22.reuse ;  /* 0x0000000a4c4c7c23 */ /* 0x100fe20008010816 */
[----:B------:R-:W-:Y:S01]  /*8a80*/  UIADD3 UR30, UR14, 0xc0, URZ ;  /* 0x000000c00e1e7890 */ /* 0x000fe2000fffe03f */
[----:B------:R-:W-:Y:S01]  /*8a90*/  FMNMX.FTZ R15, R51, R136, !PT ;  /* 0x00000088330f7209 */ /* 0x000fe20007810000 */
[----:B------:R-:W-:Y:S01]  /*8aa0*/  UMOV UR29, 0x40000040 ;  /* 0x40000040001d7882 */ /* 0x000fe20000000000 */
[----:B------:R-:W-:Y:S01]  /*8ab0*/  UMOV UR31, 0x80000020 ;  /* 0x80000020001f7882 */ /* 0x000fe20000000000 */
        /* <DEDUP_REMOVED lines=9> */
[----:B------:R-:W0:Y:S03]  /*8b50*/  MUFU.EX2 R24, R24 ;  /* 0x0000001800187308 */ /* 0x000e260000000800 */
[----:B------:R-:W-:-:S04]  /*8b60*/  FMNMX.FTZ R136, R62, R15, !PT ;  /* 0x0000000f3e887209 */ /* 0x000fc80007810000 */
[----:B------:R-:W-:Y:S01]  /*8b70*/  FMNMX.FTZ R15, R63, R136, !PT ;  /* 0x000000883f0f7209 */ /* 0x000fe20007810000 */
[----:B------:R-:W1:Y:S03]  /*8b80*/  MUFU.EX2 R25, R25 ;  /* 0x0000001900197308 */ /* 0x000e660000000800 */
[----:B------:R-:W-:-:S04]  /*8b90*/  FMNMX.FTZ R136, R66, R15, !PT ;  /* 0x0000000f42887209 */ /* 0x000fc80007810000 */
[----:B------:R-:W-:Y:S01]  /*8ba0*/  FMNMX.FTZ R15, R67, R136, !PT ;  /* 0x00000088430f7209 */ /* 0x000fe20007810000 */
[----:B------:R-:W-:Y:S01]  /*8bb0*/  MUFU.EX2 R28, R28 ;  /* 0x0000001c001c7308 */ /* 0x000fe20000000800 */
[----:B0-----:R-:W-:Y:S02]  /*8bc0*/  FFMA.FTZ R8, R23, R8, R24 ;  /* 0x0000000817087223 */ /* 0x001fe40000010018 */
[----:B------:R-:W-:-:S04]  /*8bd0*/  FMNMX.FTZ R136, R70, R15, !PT ;  /* 0x0000000f46887209 */ /* 0x000fc80007810000 */
[----:B------:R-:W-:Y:S01]  /*8be0*/  FMNMX.FTZ R15, R71, R136, !PT ;  /* 0x00000088470f7209 */ /* 0x000fe20007810000 */
[----:B------:R-:W-:Y:S01]  /*8bf0*/  MUFU.EX2 R29, R29 ;  /* 0x0000001d001d7308 */ /* 0x000fe20000000800 */
[----:B-1----:R-:W-:Y:S02]  /*8c00*/  F2FP.F16.F32.PACK_AB R24, R25, R24 ;  /* 0x000000181918723e */ /* 0x002fe400000000ff */
        /* <DEDUP_REMOVED lines=12> */
[----:B------:R-:W0:Y:S04]  /*8cd0*/  SHFL.BFLY PT, R15, R136, 0x2, 0x1f ;  /* 0x0c401f00880f7f89 */ /* 0x000e2800000e0000 */
[----:B------:R-:W-:Y:S08]  /*8ce0*/  MUFU.EX2 R40, R40 ;  /* 0x0000002800287308 */ /* 0x000ff00000000800 */
[----:B------:R-:W-:Y:S08]  /*8cf0*/  MUFU.EX2 R41, R41 ;  /* 0x0000002900297308 */ /* 0x000ff00000000800 */
[----:B------:R-:W-:Y:S01]  /*8d00*/  MUFU.EX2 R44, R44 ;  /* 0x0000002c002c7308 */ /* 0x000fe20000000800 */
[----:B------:R-:W-:-:S02]  /*8d10*/  WARPGROUP.DEPBAR.LE gsb0, 0x0 ;  /* 0x00008000000079c5 */ /* 0x000fc40000010000 */
[----:B------:R-:W-:Y:S01]  /*8d20*/  WARPGROUP.ARRIVE ;  /* 0x00000000000079c5 */ /* 0x000fe20000000000 */
[----:B0-----:R-:W-:-:S04]  /*8d30*/  FMNMX.FTZ R137, R136, R15, !PT ;  /* 0x0000000f88897209 */ /* 0x001fc80007810000 */
[----:B------:R-:W-:Y:S01]  /*8d40*/  MUFU.EX2 R45, R45 ;  /* 0x0000002d002d7308 */ /* 0x000fe20000000800 */
[----:B------:R-:W-:Y:S01]  /*8d50*/  HGMMA.64x96x16.F32 R88, gdesc[UR28].tnspB, R88, gsb0 ;  /* 0x416000001c5879f0 */ /* 0x000fe20008000858 */
[----:B------:R-:W-:Y:S01]  /*8d60*/  UIADD3 UR28, UR15, 0x600, URZ ;  /* 0x000006000f1c7890 */ /* 0x000fe2000fffe03f */
[----:B------:R-:W0:Y:S01]  /*8d70*/  SHFL.BFLY PT, R136, R137, 0x1, 0x1f ;  /* 0x0c201f0089887f89 */ /* 0x000e2200000e0000 */
[----:B------:R-:W-:Y:S01]  /*8d80*/  UIADD3 UR30, UR14, 0x100, URZ ;  /* 0x000001000e1e7890 */ /* 0x000fe2000fffe03f */
[----:B------:R-:W-:Y:S01]  /*8d90*/  UMOV UR29, 0x40000040 ;  /* 0x40000040001d7882 */ /* 0x000fe20000000000 */
[----:B------:R-:W-:Y:S02]  /*8da0*/  UMOV UR31, 0x80000020 ;  /* 0x80000020001f7882 */ /* 0x000fe40000000000 */
[----:B------:R-:W-:Y:S08]  /*8db0*/  MUFU.EX2 R48, R48 ;  /* 0x0000003000307308 */ /* 0x000ff00000000800 */
[----:B------:R-:W-:Y:S08]  /*8dc0*/  MUFU.EX2 R49, R49 ;  /* 0x0000003100317308 */ /* 0x000ff00000000800 */
[----:B------:R-:W-:Y:S01]  /*8dd0*/  MUFU.EX2 R52, R52 ;  /* 0x0000003400347308 */ /* 0x000fe20000000800 */
[----:B0-----:R-:W-:Y:S01]  /*8de0*/  FMNMX.FTZ R15, R137, R136, !PT ;  /* 0x00000088890f7209 */ /* 0x001fe20007810000 */
        /* <DEDUP_REMOVED lines=11> */
[----:B0-----:R-:W-:Y:S01]  /*8ea0*/  FFMA.FTZ R136, R27, UR10, -R141 ;  /* 0x0000000a1b887c23 */ /* 0x001fe2000801088d */
[----:B------:R-:W-:-:S02]  /*8eb0*/  VIADD R26, R19, 0x9 ;  /* 0x00000009131a7836 */ /* 0x000fc40000000000 */
[--C-:B------:R-:W-:Y:S01]  /*8ec0*/  FFMA.FTZ R27, R30, UR10, -R141.reuse ;  /* 0x0000000a1e1b7c23 */ /* 0x100fe2000801088d */
[----:B------:R-:W-:Y:S02]  /*8ed0*/  IMAD.U32 R39, RZ, RZ, UR4 ;  /* 0x00000004ff277e24 */ /* 0x000fe4000f8e00ff */
[--C-:B------:R-:W-:Y:S01]  /*8ee0*/  FFMA.FTZ R137, R35, UR10, -R141.reuse ;  /* 0x0000000a23897c23 */ /* 0x100fe2000801088d */
[----:B------:R-:W-:Y:S02]  /*8ef0*/  IMAD.U32 R47, RZ, RZ, UR11 ;  /* 0x0000000bff2f7e24 */ /* 0x000fe4000f8e00ff */
[--C-:B------:R-:W-:Y:S01]  /*8f00*/  FFMA.FTZ R35, R38, UR10, -R141.reuse ;  /* 0x0000000a26237c23 */ /* 0x100fe2000801088d */
[----:B------:R-:W0:Y:S01]  /*8f10*/  MUFU.EX2 R85, R85 ;  /* 0x0000005500557308 */ /* 0x000e220000000800 */
[--C-:B------:R-:W-:Y:S01]  /*8f20*/  FFMA.FTZ R38, R42, UR10, -R141.reuse ;  /* 0x0000000a2a267c23 */ /* 0x100fe2000801088d */
[----:B------:R-:W-:Y:S01]  /*8f30*/  @!P1 LEA R39, R39, UR36, 0x3 ;  /* 0x0000002427279c11 */ /* 0x000fe2000f8e18ff */
[--C-:B------:R-:W-:Y:S01]  /*8f40*/  FFMA.FTZ R140, R31, UR10, -R141.reuse ;  /* 0x0000000a1f8c7c23 */ /* 0x100fe2000801088d */
[----:B------:R-:W-:Y:S01]  /*8f50*/  SEL R42, R26, 0x9, !P2 ;  /* 0x000000091a2a7807 */ /* 0x000fe20005000000 */
[--C-:B------:R-:W-:Y:S01]  /*8f60*/  FFMA.FTZ R34, R34, UR10, -R141.reuse ;  /* 0x0000000a22227c23 */ /* 0x100fe2000801088d */
[----:B------:R-:W-:Y:S01]  /*8f70*/  @!P1 LEA R26, R47, UR36, 0x3 ;  /* 0x000000242f1a9c11 */ /* 0x000fe2000f8e18ff */
[----:B------:R-:W-:Y:S01]  /*8f80*/  @!P1 VIADD R39, R39, 0x2d840 ;  /* 0x0002d84027279836 */ /* 0x000fe20000000000 */
[----:B------:R-:W1:Y:S01]  /*8f90*/  MUFU.EX2 R136, R136 ;  /* 0x0000008800887308 */ /* 0x000e620000000800 */
[--C-:B------:R-:W-:Y:S01]  /*8fa0*/  FFMA.FTZ R31, R50, UR10, -R141.reuse ;  /* 0x0000000a321f7c23 */ /* 0x100fe2000801088d */
[----:B------:R-:W-:Y:S01]  /*8fb0*/  FFMA.FTZ R50, R51, UR10, -R141 ;  /* 0x0000000a33327c23 */ /* 0x000fe2000801088d */
[----:B------:R-:W-:Y:S01]  /*8fc0*/  @!P1 VIADD R26, R26, 0x2d860 ;  /* 0x0002d8601a1a9836 */ /* 0x000fe20000000000 */
[----:B------:R-:W-:Y:S01]  /*8fd0*/  @!P1 PRMT R47, RZ, 0x654, R39 ;  /* 0x00000654ff2f9816 */ /* 0x000fe20000000027 */
[--C-:B------:R-:W-:Y:S01]  /*8fe0*/  FFMA.FTZ R51, R54, UR10, -R141.reuse ;  /* 0x0000000a36337c23 */ /* 0x100fe2000801088d */
[--C-:B------:R-:W-:Y:S01]  /*8ff0*/  FFMA.FTZ R54, R55, UR10, -R141.reuse ;  /* 0x0000000a37367c23 */ /* 0x100fe2000801088d */
[----:B------:R-:W-:Y:S01]  /*9000*/  FFMA.FTZ R30, R58, UR10, -R141 ;  /* 0x0000000a3a1e7c23 */ /* 0x000fe2000801088d */
[----:B------:R-:W2:Y:S01]  /*9010*/  MUFU.EX2 R27, R27 ;  /* 0x0000001b001b7308 */ /* 0x000ea20000000800 */
[----:B------:R-:W-:Y:S01]  /*9020*/  @!P1 PRMT R26, RZ, 0x654, R26 ;  /* 0x00000654ff1a9816 */ /* 0x000fe2000000001a */
[----:B0-----:R-:W-:Y:S01]  /*9030*/  FFMA.FTZ R7, R22, R7, R85 ;  /* 0x0000000716077223 */ /* 0x001fe20000010055 */
        /* <DEDUP_REMOVED lines=16> */
[----:B------:R-:W-:Y:S01]  /*9140*/  FFMA.FTZ R87, R87, UR10, -R141 ;  /* 0x0000000a57577c23 */ /* 0x000fe2000801088d */
[C---:B------:R-:W-:Y:S01]  /*9150*/  ISETP.GT.AND P2, PT, R14.reuse, UR6, PT ;  /* 0x000000060e007c0c */ /* 0x040fe2000bf44270 */
[----:B------:R-:W-:Y:S01]  /*9160*/  UMOV UR11, UR4 ;  /* 0x00000004000b7c82 */ /* 0x000fe20008000000 */
[----:B------:R-:W-:-:S02]  /*9170*/  VIADD R14, R14, 0xffffffff ;  /* 0xffffffff0e0e7836 */ /* 0x000fc40000000000 */
[----:B------:R-:W3:Y:S08]  /*9180*/  MUFU.EX2 R137, R137 ;  /* 0x0000008900897308 */ /* 0x000ef00000000800 */
[----:B------:R-:W4:Y:S01]  /*9190*/  MUFU.EX2 R35, R35 ;  /* 0x0000002300237308 */ /* 0x000f220000000800 */
[----:B------:R-:W-:Y:S02]  /*91a0*/  WARPGROUP.DEPBAR.LE gsb0, 0x0 ;  /* 0x00008000000079c5 */ /* 0x000fe40000010000 */
[----:B------:R-:W-:-:S05]  /*91b0*/  WARPGROUP.ARRIVE ;  /* 0x00000000000079c5 */ /* 0x000fca0000000000 */
[----:B------:R-:W5:Y:S01]  /*91c0*/  MUFU.EX2 R138, R138 ;  /* 0x0000008a008a7308 */ /* 0x000f620000000800 */
[----:B------:R-:W-:Y:S01]  /*91d0*/  HGMMA.64x96x16.F32 R88, gdesc[UR28].tnspB, R88, gsb0 ;  /* 0x416000001c5879f0 */ /* 0x000fe20008000858 */
[----:B------:R-:W-:Y:S02]  /*91e0*/  UIADD3 UR28, UR15, 0x602, URZ ;  /* 0x000006020f1c7890 */ /* 0x000fe4000fffe03f */
[----:B------:R-:W-:-:S04]  /*91f0*/  UIADD3 UR30, UR14, 0x140, URZ ;  /* 0x000001400e1e7890 */ /* 0x000fc8000fffe03f */
[----:B------:R-:W-:Y:S01]  /*9200*/  MUFU.EX2 R38, R38 ;  /* 0x0000002600267308 */ /* 0x000fe20000000800 */
[----:B------:R-:W-:Y:S01]  /*9210*/  UMOV UR29, 0x40000040 ;  /* 0x40000040001d7882 */ /* 0x000fe20000000000 */
[----:B------:R-:W-:-:S06]  /*9220*/  UMOV UR31, 0x80000020 ;  /* 0x80000020001f7882 */ /* 0x000fcc0000000000 */
        /* <DEDUP_REMOVED lines=8> */
[----:B------:R-:W5:Y:S08]  /*92b0*/  MUFU.EX2 R56, R56 ;  /* 0x0000003800387308 */ /* 0x000f700000000800 */
[----:B------:R-:W-:Y:S08]  /*92c0*/  MUFU.EX2 R30, R30 ;  /* 0x0000001e001e7308 */ /* 0x000ff00000000800 */
        /* <DEDUP_REMOVED lines=10> */
[----:B------:R-:W-:Y:S08]  /*9370*/  MUFU.EX2 R59, R59 ;  /* 0x0000003b003b7308 */ /* 0x000ff00000000800 */
[----:B------:R-:W5:Y:S08]  /*9380*/  MUFU.EX2 R61, R61 ;  /* 0x0000003d003d7308 */ /* 0x000f700000000800 */
        /* <DEDUP_REMOVED lines=41> */
[----:B------:R0:W-:Y:S01]  /*9620*/  @!P1 SYNCS.ARRIVE.TRANS64.RED.A1T0 RZ, [R26+URZ], RZ ;  /* 0x000000ff1aff99a7 */ /* 0x0001e2000810043f */
[----:B-1----:R-:W-:Y:S01]  /*9630*/  FADD.FTZ R47, R25, R8 ;  /* 0x00000008192f7221 */ /* 0x002fe20000010000 */
[----:B------:R-:W-:Y:S01]  /*9640*/  F2FP.F16.F32.PACK_AB R25, R136, R85 ;  /* 0x000000558819723e */ /* 0x000fe200000000ff */
[----:B------:R-:W1:Y:S01]  /*9650*/  MUFU.EX2 R8, R63 ;  /* 0x0000003f00087308 */ /* 0x000e620000000800 */
[-C--:B------:R-:W-:Y:S01]  /*9660*/  FMUL.FTZ R101, R101, R23.reuse ;  /* 0x0000001765657220 */ /* 0x080fe20000410000 */
[----:B--2---:R-:W-:Y:S01]  /*9670*/  FADD.FTZ R42, R28, R47 ;  /* 0x0000002f1c2a7221 */ /* 0x004fe20000010000 */
[-C--:B------:R-:W-:Y:S01]  /*9680*/  FMUL.FTZ R104, R104, R23.reuse ;  /* 0x0000001768687220 */ /* 0x080fe20000410000 */
[-C--:B------:R-:W-:Y:S01]  /*9690*/  FMUL.FTZ R105, R105, R23.reuse ;  /* 0x0000001769697220 */ /* 0x080fe20000410000 */
[----:B0-----:R-:W-:Y:S01]  /*96a0*/  FADD.FTZ R26, R136, R7 ;  /* 0x00000007881a7221 */ /* 0x001fe20000010000 */
        /* <DEDUP_REMOVED lines=9> */
[----:B---3--:R-:W-:Y:S01]  /*9740*/  F2FP.F16.F32.PACK_AB R33, R137, R34 ;  /* 0x000000228921723e */ /* 0x008fe200000000ff */
[----:B------:R-:W0:Y:S01]  /*9750*/  MUFU.EX2 R7, R66 ;  /* 0x0000004200077308 */ /* 0x000e220000000800 */
        /* <DEDUP_REMOVED lines=8> */
[----:B----4-:R-:W-:Y:S01]  /*97e0*/  FADD.FTZ R47, R35, R42 ;  /* 0x0000002a232f7221 */ /* 0x010fe20000010000 */
[----:B------:R-:W-:Y:S01]  /*97f0*/  FADD.FTZ R42, R40, R55 ;  /* 0x00000037282a7221 */ /* 0x000fe20000010000 */
[C---:B------:R-:W-:Y:S01]  /*9800*/  F2FP.F16.F32.PACK_AB R40, R41.reuse, R40 ;  /* 0x000000282928723e */ /* 0x040fe200000000ff */
[----:B------:R-:W2:Y:S01]  /*9810*/  MUFU.EX2 R28, R71 ;  /* 0x00000047001c7308 */ /* 0x000ea20000000800 */
[----:B-----5:R-:W-:Y:S01]  /*9820*/  FADD.FTZ R47, R138, R47 ;  /* 0x0000002f8a2f7221 */ /* 0x020fe20000010000 */
        /* <DEDUP_REMOVED lines=10> */
[----:B------:R3:W-:Y:S01]  /*98d0*/  STSM.16.M88.4 [R11+0x21800], R24 ;  /* 0x021800180b007844 */ /* 0x0007e20000000200 */
[----:B------:R-:W-:Y:S01]  /*98e0*/  FADD.FTZ R29, R43, R58 ;  /* 0x0000003a2b1d7221 */ /* 0x000fe20000010000 */
[----:B------:R-:W-:Y:S01]  /*98f0*/  FADD.FTZ R58, R48, R47 ;  /* 0x0000002f303a7221 */ /* 0x000fe20000010000 */
[C---:B------:R-:W-:Y:S01]  /*9900*/  F2FP.F16.F32.PACK_AB R48, R49.reuse, R48 ;  /* 0x000000303130723e */ /* 0x040fe200000000ff */
[----:B------:R4:W-:Y:S01]  /*9910*/  STSM.16.M88.4 [R10], R32 ;  /* 0x000000200a007844 */ /* 0x0009e20000000200 */
        /* <DEDUP_REMOVED lines=8> */
[C---:B------:R-:W-:Y:S01]  /*99a0*/  FADD.FTZ R36, R50.reuse, R29 ;  /* 0x0000001d32247221 */ /* 0x040fe20000010000 */
[----:B------:R-:W-:Y:S01]  /*99b0*/  FADD.FTZ R37, R53, R58 ;  /* 0x0000003a35257221 */ /* 0x000fe20000010000 */
[----:B------:R-:W-:Y:S01]  /*99c0*/  F2FP.F16.F32.PACK_AB R49, R50, R31 ;  /* 0x0000001f3231723e */ /* 0x000fe200000000ff */
[----:B------:R4:W-:Y:S01]  /*99d0*/  STSM.16.M88.4 [R9], R40 ;  /* 0x0000002809007844 */ /* 0x0009e20000000200 */
[----:B------:R-:W-:Y:S01]  /*99e0*/  FADD.FTZ R29, R51, R36 ;  /* 0x00000024331d7221 */ /* 0x000fe20000010000 */
[----:B------:R-:W-:Y:S01]  /*99f0*/  FADD.FTZ R36, R56, R37 ;  /* 0x0000002538247221 */ /* 0x000fe20000010000 */
[----:B------:R-:W-:Y:S01]  /*9a00*/  F2FP.F16.F32.PACK_AB R50, R53, R52 ;  /* 0x000000343532723e */ /* 0x000fe200000000ff */
[----:B------:R-:W-:Y:S01]  /*9a10*/  FMUL.FTZ R125, R125, R23 ;  /* 0x000000177d7d7220 */ /* 0x000fe20000410000 */
[C---:B------:R-:W-:Y:S01]  /*9a20*/  FADD.FTZ R29, R54.reuse, R29 ;  /* 0x0000001d361d7221 */ /* 0x040fe20000010000 */
[----:B------:R-:W-:Y:S01]  /*9a30*/  F2FP.F16.F32.PACK_AB R51, R54, R51 ;  /* 0x000000333633723e */ /* 0x000fe200000000ff */
[-C--:B------:R-:W-:Y:S01]  /*9a40*/  FMUL.FTZ R128, R128, R23.reuse ;  /* 0x0000001780807220 */ /* 0x080fe20000410000 */
[C---:B------:R-:W-:Y:S01]  /*9a50*/  F2FP.F16.F32.PACK_AB R56, R57.reuse, R56 ;  /* 0x000000383938723e */ /* 0x040fe200000000ff */
[----:B------:R-:W-:Y:S01]  /*9a60*/  FADD.FTZ R38, R30, R29 ;  /* 0x0000001d1e267221 */ /* 0x000fe20000010000 */
[----:B------:R-:W-:Y:S01]  /*9a70*/  FADD.FTZ R29, R57, R36 ;  /* 0x00000024391d7221 */ /* 0x000fe20000010000 */
[C---:B------:R-:W-:Y:S01]  /*9a80*/  F2FP.F16.F32.PACK_AB R57, R39.reuse, R30 ;  /* 0x0000001e2739723e */ /* 0x040fe200000000ff */
[----:B------:R4:W-:Y:S01]  /*9a90*/  STSM.16.M88.4 [R6], R48 ;  /* 0x0000003006007844 */ /* 0x0009e20000000200 */
[----:B------:R-:W-:Y:S01]  /*9aa0*/  FADD.FTZ R38, R39, R38 ;  /* 0x0000002627267221 */ /* 0x000fe20000010000 */
[----:B------:R-:W-:Y:S01]  /*9ab0*/  FADD.FTZ R36, R60, R29 ;  /* 0x0000001d3c247221 */ /* 0x000fe20000010000 */
[----:B------:R-:W-:Y:S01]  /*9ac0*/  F2FP.F16.F32.PACK_AB R58, R61, R60 ;  /* 0x0000003c3d3a723e */ /* 0x000fe200000000ff */
[----:B------:R-:W-:Y:S01]  /*9ad0*/  FMUL.FTZ R129, R129, R23 ;  /* 0x0000001781817220 */ /* 0x000fe20000410000 */
[----:B------:R-:W-:Y:S01]  /*9ae0*/  FADD.FTZ R29, R59, R38 ;  /* 0x000000263b1d7221 */ /* 0x000fe20000010000 */
[----:B---3--:R-:W-:Y:S01]  /*9af0*/  FADD.FTZ R25, R61, R36 ;  /* 0x000000243d197221 */ /* 0x008fe20000010000 */
[----:B-1----:R-:W-:Y:S01]  /*9b00*/  F2FP.F16.F32.PACK_AB R59, R8, R59 ;  /* 0x0000003b083b723e */ /* 0x002fe200000000ff */
[----:B------:R-:W-:Y:S01]  /*9b10*/  FMUL.FTZ R132, R132, R23 ;  /* 0x0000001784847220 */ /* 0x000fe20000410000 */
[----:B------:R-:W-:Y:S01]  /*9b20*/  FADD.FTZ R24, R8, R29 ;  /* 0x0000001d08187221 */ /* 0x000fe20000010000 */
[----:B------:R-:W-:Y:S01]  /*9b30*/  FADD.FTZ R26, R64, R25 ;  /* 0x00000019401a7221 */ /* 0x000fe20000010000 */
[----:B------:R-:W-:Y:S01]  /*9b40*/  F2FP.F16.F32.PACK_AB R64, R65, R64 ;  /* 0x000000404140723e */ /* 0x000fe200000000ff */
[----:B------:R4:W-:Y:S01]  /*9b50*/  STSM.16.M88.4 [R11+0x27800], R56 ;  /* 0x027800380b007844 */ /* 0x0009e20000000200 */
[----:B0-----:R-:W-:Y:S01]  /*9b60*/  FADD.FTZ R25, R7, R24 ;  /* 0x0000001807197221 */ /* 0x001fe20000010000 */
[----:B------:R-:W-:Y:S01]  /*9b70*/  FADD.FTZ R27, R65, R26 ;  /* 0x0000001a411b7221 */ /* 0x000fe20000010000 */
[C---:B------:R-:W-:Y:S01]  /*9b80*/  F2FP.F16.F32.PACK_AB R65, R62.reuse, R7 ;  /* 0x000000073e41723e */ /* 0x040fe200000000ff */
[----:B------:R-:W-:Y:S01]  /*9b90*/  FMUL.FTZ R133, R133, R23 ;  /* 0x0000001785857220 */ /* 0x000fe20000410000 */
[----:B------:R-:W-:Y:S01]  /*9ba0*/  FADD.FTZ R24, R62, R25 ;  /* 0x000000193e187221 */ /* 0x000fe20000010000 */
[----:B------:R-:W-:Y:S01]  /*9bb0*/  FADD.FTZ R26, R68, R27 ;  /* 0x0000001b441a7221 */ /* 0x000fe20000010000 */
[----:B------:R-:W-:Y:S01]  /*9bc0*/  F2FP.F16.F32.PACK_AB R66, R69, R68 ;  /* 0x000000444542723e */ /* 0x000fe200000000ff */
[-C--:B------:R-:W-:Y:S01]  /*9bd0*/  FMUL.FTZ R90, R90, R22.reuse ;  /* 0x000000165a5a7220 */ /* 0x080fe20000410000 */
[----:B------:R-:W-:Y:S01]  /*9be0*/  FADD.FTZ R25, R67, R24 ;  /* 0x0000001843197221 */ /* 0x000fe20000010000 */
[----:B------:R-:W-:Y:S01]  /*9bf0*/  FADD.FTZ R27, R69, R26 ;  /* 0x0000001a451b7221 */ /* 0x000fe20000010000 */
[C---:B--2---:R-:W-:Y:S01]  /*9c00*/  F2FP.F16.F32.PACK_AB R67, R28.reuse, R67 ;  /* 0x000000431c43723e */ /* 0x044fe200000000ff */
[----:B------:R-:W-:Y:S01]  /*9c10*/  FMUL.FTZ R91, R91, R22 ;  /* 0x000000165b5b7220 */ /* 0x000fe20000410000 */
[----:B------:R-:W-:Y:S01]  /*9c20*/  FADD.FTZ R25, R28, R25 ;  /* 0x000000191c197221 */ /* 0x000fe20000010000 */
[----:B------:R-:W-:Y:S01]  /*9c30*/  FADD.FTZ R8, R72, R27 ;  /* 0x0000001b48087221 */ /* 0x000fe20000010000 */
[C---:B------:R-:W-:Y:S01]  /*9c40*/  F2FP.F16.F32.PACK_AB R72, R73.reuse, R72 ;  /* 0x000000484948723e */ /* 0x040fe200000000ff */
[----:B------:R4:W-:Y:S01]  /*9c50*/  STSM.16.M88.4 [R5], R64 ;  /* 0x0000004005007844 */ /* 0x0009e20000000200 */
[----:B------:R-:W-:Y:S01]  /*9c60*/  FADD.FTZ R24, R74, R25 ;  /* 0x000000194a187221 */ /* 0x000fe20000010000 */
[----:B------:R-:W-:Y:S01]  /*9c70*/  FADD.FTZ R25, R73, R8 ;  /* 0x0000000849197221 */ /* 0x000fe20000010000 */
[C---:B------:R-:W-:Y:S01]  /*9c80*/  F2FP.F16.F32.PACK_AB R73, R75.reuse, R74 ;  /* 0x0000004a4b49723e */ /* 0x040fe200000000ff */
[----:B------:R-:W-:Y:S01]  /*9c90*/  FMUL.FTZ R94, R94, R22 ;  /* 0x000000165e5e7220 */ /* 0x000fe20000410000 */
[----:B------:R-:W-:Y:S01]  /*9ca0*/  FADD.FTZ R7, R75, R24 ;  /* 0x000000184b077221 */ /* 0x000fe20000010000 */
[----:B------:R-:W-:Y:S01]  /*9cb0*/  FADD.FTZ R8, R76, R25 ;  /* 0x000000194c087221 */ /* 0x000fe20000010000 */
[----:B------:R-:W-:Y:S01]  /*9cc0*/  F2FP.F16.F32.PACK_AB R74, R77, R76 ;  /* 0x0000004c4d4a723e */ /* 0x000fe200000000ff */
[----:B------:R-:W-:Y:S01]  /*9cd0*/  FMUL.FTZ R95, R95, R22 ;  /* 0x000000165f5f7220 */ /* 0x000fe20000410000 */
[----:B------:R-:W-:Y:S01]  /*9ce0*/  FADD.FTZ R7, R78, R7 ;  /* 0x000000074e077221 */ /* 0x000fe20000010000 */
[----:B------:R-:W-:Y:S01]  /*9cf0*/  FADD.FTZ R25, R77, R8 ;  /* 0x000000084d197221 */ /* 0x000fe20000010000 */
[C---:B------:R-:W-:Y:S01]  /*9d00*/  F2FP.F16.F32.PACK_AB R75, R79.reuse, R78 ;  /* 0x0000004e4f4b723e */ /* 0x040fe200000000ff */
[----:B------:R-:W-:Y:S01]  /*9d10*/  FMUL.FTZ R98, R98, R22 ;  /* 0x0000001662627220 */ /* 0x000fe20000410000 */
[----:B------:R-:W-:Y:S01]  /*9d20*/  FADD.FTZ R7, R79, R7 ;  /* 0x000000074f077221 */ /* 0x000fe20000010000 */
[----:B------:R-:W-:Y:S01]  /*9d30*/  FADD.FTZ R8, R80, R25 ;  /* 0x0000001950087221 */ /* 0x000fe20000010000 */
[C---:B------:R-:W-:Y:S01]  /*9d40*/  F2FP.F16.F32.PACK_AB R80, R81.reuse, R80 ;  /* 0x000000505150723e */ /* 0x040fe200000000ff */
[----:B------:R4:W-:Y:S01]  /*9d50*/  STSM.16.M88.4 [R9+0x6000], R72 ;  /* 0x0060004809007844 */ /* 0x0009e20000000200 */
        /* <DEDUP_REMOVED lines=38> */
[----:B0-----:R-:W-:Y:S01]  /*9fc0*/  NOP ;  /* 0x0000000000007918 */ /* 0x001fe20000000000 */
[----:B----4-:R-:W-:Y:S05]  /*9fd0*/  @P2 BRA `(.L_x_10257) ;  /* 0xffffffdc00ec2947 */ /* 0x010fea000383ffff */
.L_x_10248:
[----:B------:R-:W-:-:S13]  /*9fe0*/  ISETP.GE.AND P2, PT, R14, UR60, PT ;  /* 0x0000003c0e007c0c */ /* 0x000fda000bf46270 */
[----:B------:R-:W-:Y:S05]  /*9ff0*/  @!P2 BRA `(.L_x_10258) ;  /* 0x000000300070a947 */ /* 0x000fea0003800000 */
[----:B------:R-:W-:Y:S01]  /*a000*/  ULOP3.LUT UR38, UR39, 0x10000, URZ, 0xfc, !UPT ;  /* 0x0001000027267892 */ /* 0x000fe2000f8efc3f */
[----:B------:R-:W-:Y:S01]  /*a010*/  IMAD.MOV.U32 R13, RZ, RZ, R12 ;  /* 0x000000ffff0d7224 */ /* 0x000fe200078e000c */
[----:B------:R-:W-:Y:S01]  /*a020*/  UMOV UR6, UR4 ;  /* 0x0000000400067c82 */ /* 0x000fe20008000000 */
[C---:B------:R-:W-:Y:S01]  /*a030*/  VIADD R12, R19.reuse, 0x9 ;  /* 0x00000009130c7836 */ /* 0x040fe20000000000 */
[----:B------:R-:W-:Y:S01]  /*a040*/  UIADD3 UR4, UR38, 0x2, URZ ;  /* 0x0000000226047890 */ /* 0x000fe2000fffe03f */
[----:B------:R-:W-:Y:S01]  /*a050*/  ISETP.GE.U32.AND P2, PT, R2, 0x180, PT ;  /* 0x000001800200780c */ /* 0x000fe20003f46070 */
[----:B------:R-:W-:Y:S01]  /*a060*/  UMOV UR30, UR5 ;  /* 0x00000005001e7c82 */ /* 0x000fe20008000000 */
[----:B------:R-:W-:Y:S01]  /*a070*/  UMOV UR5, 0x40000040 ;  /* 0x4000004000057882 */ /* 0x000fe20000000000 */
[----:B------:R-:W-:Y:S01]  /*a080*/  VIADD R23, R19, 0x8 ;  /* 0x0000000813177836 */ /* 0x000fe20000000000 */
[----:B------:R-:W-:Y:S01]  /*a090*/  SEL R19, R12, 0x9, !P2 ;  /* 0x000000090c137807 */ /* 0x000fe20005000000 */
[----:B------:R-:W-:Y:S01]  /*a0a0*/  IMAD.MOV.U32 R22, RZ, RZ, R15 ;  /* 0x000000ffff167224 */ /* 0x000fe200078e000f */
[----:B------:R-:W-:Y:S01]  /*a0b0*/  ULDC UR61, c[0x0][0x9e4] ;  /* 0x00027900003d7ab9 */ /* 0x000fe20000000800 */
[----:B------:R-:W-:Y:S01]  /*a0c0*/  IMAD.U32 R136, RZ, RZ, UR4 ;  /* 0x00000004ff887e24 */ /* 0x000fe2000f8e00ff */
[----:B------:R-:W-:Y:S01]  /*a0d0*/  UIADD3 UR28, UR38, 0x4, URZ ;  /* 0x00000004261c7890 */ /* 0x000fe2000fffe03f */
[----:B------:R-:W-:Y:S01]  /*a0e0*/  IMAD.U32 R137, RZ, RZ, UR5 ;  /* 0x00000005ff897e24 */ /* 0x000fe2000f8e00ff */
[----:B------:R-:W-:-:S02]  /*a0f0*/  UIADD3 UR32, UR38, 0x6, URZ ;  /* 0x0000000626207890 */ /* 0x000fc4000fffe03f */
[----:B------:R-:W-:Y:S02]  /*a100*/  UIADD3 UR40, UR38, 0x600, URZ ;  /* 0x0000060026287890 */ /* 0x000fe4000fffe03f */
[----:B------:R-:W-:Y:S02]  /*a110*/  UIADD3 UR44, UR38, 0x602, URZ ;  /* 0x00000602262c7890 */ /* 0x000fe4000fffe03f */
[----:B------:R-:W-:Y:S02]  /*a120*/  UIADD3 UR48, UR38, 0x604, URZ ;  /* 0x0000060426307890 */ /* 0x000fe4000fffe03f */
[----:B------:R-:W-:Y:S01]  /*a130*/  UIADD3 UR52, UR38, 0x606, URZ ;  /* 0x0000060626347890 */ /* 0x000fe2000fffe03f */
[----:B------:R-:W-:Y:S01]  /*a140*/  UMOV UR29, 0x40000040 ;  /* 0x40000040001d7882 */ /* 0x000fe20000000000 */
[----:B------:R-:W-:Y:S01]  /*a150*/  UMOV UR33, 0x40000040 ;  /* 0x4000004000217882 */ /* 0x000fe20000000000 */
[----:B------:R-:W-:Y:S01]  /*a160*/  UMOV UR41, 0x40000040 ;  /* 0x4000004000297882 */ /* 0x000fe20000000000 */
[----:B------:R-:W-:Y:S01]  /*a170*/  UMOV UR45, 0x40000040 ;  /* 0x40000040002d7882 */ /* 0x000fe20000000000 */
[----:B------:R-:W-:Y:S01]  /*a180*/  UMOV UR49, 0x40000040 ;  /* 0x4000004000317882 */ /* 0x000fe20000000000 */
[----:B------:R-:W-:-:S06]  /*a190*/  UMOV UR53, 0x40000040 ;  /* 0x4000004000357882 */ /* 0x000fcc0000000000 */
.L_x_10275:
[----:B------:R-:W-:Y:S01]  /*a1a0*/  UIADD3 UR4, UR6, 0x1, URZ ;  /* 0x0000000106047890 */ /* 0x000fe2000fffe03f */
[----:B------:R-:W-:-:S03]  /*a1b0*/  ISETP.NE.AND P3, PT, RZ, UR37, PT ;  /* 0x00000025ff007c0c */ /* 0x000fc6000bf65270 */
[----:B------:R-:W-:-:S04]  /*a1c0*/  UISETP.NE.AND UP1, UPT, UR4, 0x2, UPT ;  /* 0x000000020400788c */ /* 0x000fc8000bf25270 */
[----:B------:R-:W-:Y:S02]  /*a1d0*/  USEL UR5, URZ, 0x1, UP1 ;  /* 0x000000013f057887 */ /* 0x000fe40008800000 */
[----:B------:R-:W-:Y:S02]  /*a1e0*/  USEL UR4, UR4, URZ, UP1 ;  /* 0x0000003f04047287 */ /* 0x000fe40008800000 */
[----:B------:R-:W-:Y:S02]  /*a1f0*/  ULOP3.LUT UR5, UR30, UR5, URZ, 0x3c, !UPT ;  /* 0x000000051e057292 */ /* 0x000fe4000f8e3c3f */
[----:B---3--:R-:W-:Y:S10]  /*a200*/  @P3 BRA `(.L_x_10259) ;  /* 0x00000000002c3947 */ /* 0x008ff40003800000 */
[----:B------:R-:W-:Y:S05]  /*a210*/  @!P0 BRA `(.L_x_10260) ;  /* 0x0000000000048947 */ /* 0x000fea0003800000 */
[----:B------:R-:W-:Y:S01]  /*a220*/  BPT.TRAP 0x1 ;  /* 0x000000040000795c */ /* 0x000fe20000300000 */
.L_x_10260:
[----:B------:R-:W-:Y:S01]  /*a230*/  ULEA UR10, UR4, UR36, 0x3 ;  /* 0x00000024040a7291 */ /* 0x000fe2000f8e183f */
[----:B------:R-:W-:-:S05]  /*a240*/  IMAD.U32 R12, RZ, RZ, UR5 ;  /* 0x00000005ff0c7e24 */ /* 0x000fca000f8e00ff */
[----:B------:R-:W-:-:S04]  /*a250*/  SHF.L.U32 R12, R12, 0x1f, RZ ;  /* 0x0000001f0c0c7819 */ /* 0x000fc800000006ff */
[----:B------:R2:W3:Y:S01]  /*a260*/  SYNCS.PHASECHK.TRANS64.TRYWAIT P2, [UR10+0x2d830], R12 ;  /* 0x02d8300cff0075a7 */ /* 0x0004e2000804014a */
[----:B------:R-:W-:Y:S05]  /*a270*/  @!P0 BRA `(.L_x_10261) ;  /* 0x0000000000048947 */ /* 0x000fea0003800000 */
[----:B------:R-:W-:Y:S01]  /*a280*/  BPT.TRAP 0x1 ;  /* 0x000000040000795c */ /* 0x000fe20000300000 */
.L_x_10261:
[----:B---3--:R-:W-:Y:S05]  /*a290*/  @P2 BRA `(.L_x_10259) ;  /* 0x0000000000082947 */ /* 0x008fea0003800000 */
[----:B------:R-:W3:Y:S02]  /*a2a0*/  SYNCS.PHASECHK.TRANS64.TRYWAIT P2, [UR10+0x2d830], R12 ;  /* 0x02d8300cff0075a7 */ /* 0x000ee4000804014a */
[----:B---3--:R-:W-:Y:S05]  /*a2b0*/  @!P2 BRA `(.L_x_10262) ;  /* 0x000000940084a947 */ /* 0x008fea0003800000 */
.L_x_10259:
[----:B------:R4:W-:Y:S01]  /*a2c0*/  BAR.SYNC.DEFER_BLOCKING R23, 0x100 ;  /* 0x000400170000751d */ /* 0x0009e20000010000 */
[----:B------:R-:W-:Y:S01]  /*a2d0*/  R2UR UR56, R20 ;  /* 0x00000000143872ca */ /* 0x000fe200000e0000 */
[----:B------:R-:W-:Y:S01]  /*a2e0*/  UIMAD UR26, UR4, 0x600, UR7 ;  /* 0x00000600041a78a4 */ /* 0x000fe2000f8e0207 */
[----:B------:R-:W-:-:S03]  /*a2f0*/  R2UR UR57, R21 ;  /* 0x00000000153972ca */ /* 0x000fc600000e0000 */
[----:B------:R-:W-:Y:S01]  /*a300*/  UMOV UR59, 0x80000020 ;  /* 0x80000020003b7882 */ /* 0x000fe20000000000 */
[----:B------:R-:W-:Y:S02]  /*a310*/  UIADD3 UR10, UR26, 0x2, URZ ;  /* 0x000000021a0a7890 */ /* 0x000fe4000fffe03f */
[----:B------:R-:W-:Y:S01]  /*a320*/  UMOV UR58, UR26 ;  /* 0x0000001a003a7c82 */ /* 0x000fe20008000000 */
        /* <DEDUP_REMOVED lines=9> */
[----:B01----:R-:W-:-:S06]  /*a3c0*/  WARPGROUP.ARRIVE ;  /* 0x00000000000079c5 */ /* 0x003fcc0000000000 */
        /* <DEDUP_REMOVED lines=17> */
[----:B----4-:R-:W-:Y:S05]  /*a4e0*/  @P3 BRA `(.L_x_10263) ;  /* 0x00000000002c3947 */ /* 0x010fea0003800000 */
[----:B------:R-:W-:Y:S05]  /*a4f0*/  @!P0 BRA `(.L_x_10264) ;  /* 0x0000000000048947 */ /* 0x000fea0003800000 */
[----:B------:R-:W-:Y:S01]  /*a500*/  BPT.TRAP 0x1 ;  /* 0x000000040000795c */ /* 0x000fe20000300000 */
.L_x_10264:
[----:B------:R-:W-:Y:S01]  /*a510*/  ULEA UR10, UR6, UR36, 0x3 ;  /* 0x00000024060a7291 */ /* 0x000fe2000f8e183f */
[----:B--23--:R-:W-:-:S05]  /*a520*/  IMAD.U32 R12, RZ, RZ, UR30 ;  /* 0x0000001eff0c7e24 */ /* 0x00cfca000f8e00ff */
[----:B------:R-:W-:-:S04]  /*a530*/  SHF.L.U32 R12, R12, 0x1f, RZ ;  /* 0x0000001f0c0c7819 */ /* 0x000fc800000006ff */
[----:B------:R0:W1:Y:S01]  /*a540*/  SYNCS.PHASECHK.TRANS64.TRYWAIT P2, [UR10+0x2d850], R12 ;  /* 0x02d8500cff0075a7 */ /* 0x000062000804014a */
[----:B------:R-:W-:Y:S05]  /*a550*/  @!P0 BRA `(.L_x_10265) ;  /* 0x0000000000048947 */ /* 0x000fea0003800000 */
[----:B------:R-:W-:Y:S01]  /*a560*/  BPT.TRAP 0x1 ;  /* 0x000000040000795c */ /* 0x000fe20000300000 */
.L_x_10265:
[----:B-1----:R-:W-:Y:S05]  /*a570*/  @P2 BRA `(.L_x_10263) ;  /* 0x0000000000082947 */ /* 0x002fea0003800000 */
[----:B------:R-:W1:Y:S02]  /*a580*/  SYNCS.PHASECHK.TRANS64.TRYWAIT P2, [UR10+0x2d850], R12 ;  /* 0x02d8500cff0075a7 */ /* 0x000e64000804014a */
[----:B-1----:R-:W-:Y:S05]  /*a590*/  @!P2 BRA `(.L_x_10266) ;  /* 0x0000009000e4a947 */ /* 0x002fea0003800000 */
.L_x_10263:
[----:B------:R-:W-:Y:S01]  /*a5a0*/  UIADD3 UR10, UR36, 0x400, URZ ;  /* 0x00000400240a7890 */ /* 0x000fe2000fffe03f */
[----:B------:R-:W-:Y:S01]  /*a5b0*/  WARPGROUP.ARRIVE ;  /* 0x00000000000079c5 */ /* 0x000fe20000000000 */
[----:B------:R-:W-:Y:S01]  /*a5c0*/  UMOV UR56, UR38 ;  /* 0x0000002600387c82 */ /* 0x000fe20008000000 */
[----:B------:R-:W-:Y:S01]  /*a5d0*/  UMOV UR57, 0x40000040 ;  /* 0x4000004000397882 */ /* 0x000fe20000000000 */
[----:B------:R-:W-:Y:S01]  /*a5e0*/  USHF.R.U32.HI UR10, URZ, 0x4, UR10 ;  /* 0x000000043f0a7899 */ /* 0x000fe2000801160a */
[----:B------:R-:W-:Y:S01]  /*a5f0*/  PLOP3.LUT P2, PT, PT, PT, UP0, 0x80, 0x0 ;  /* 0x000000000000781c */ /* 0x000fe20003f4f008 */
[----:B------:R-:W-:Y:S01]  /*a600*/  UMOV UR59, 0x80000020 ;  /* 0x80000020003b7882 */ /* 0x000fe20000000000 */
[----:B------:R-:W-:Y:S01]  /*a610*/  UMOV UR31, 0x80000020 ;  /* 0x80000020001f7882 */ /* 0x000fe20000000000 */
[----:B------:R-:W-:Y:S01]  /*a620*/  ULOP3.LUT UR10, UR10, 0x3fff, URZ, 0xc0, !UPT ;  /* 0x00003fff0a0a7892 */ /* 0x000fe2000f8ec03f */
[----:B------:R-:W-:Y:S01]  /*a630*/  IMAD.MOV.U32 R142, RZ, RZ, R0 ;  /* 0x000000ffff8e7224 */ /* 0x000fe200078e0000 */
[----:B------:R-:W-:Y:S01]  /*a640*/  UMOV UR35, 0x80000020 ;  /* 0x8000002000237882 */ /* 0x000fe20000000000 */
[----:B------:R-:W-:Y:S01]  /*a650*/  UMOV UR43, 0x80000020 ;  /* 0x80000020002b7882 */ /* 0x000fe20000000000 */
[----:B------:R-:W-:Y:S01]  /*a660*/  ULOP3.LUT UR10, UR10, 0x2000000, URZ, 0xfc, !UPT ;  /* 0x020000000a0a7892 */ /* 0x000fe2000f8efc3f */
[----:B-1-3--:R-:W-:Y:S01]  /*a670*/  IMAD.U32 R15, RZ, RZ, UR4 ;  /* 0x00000004ff0f7e24 */ /* 0x00afe2000f8e00ff */
[----:B------:R-:W-:Y:S01]  /*a680*/  UMOV UR47, 0x80000020 ;  /* 0x80000020002f7882 */ /* 0x000fe20000000000 */
[----:B------:R-:W-:Y:S01]  /*a690*/  UMOV UR51, 0x80000020 ;  /* 0x8000002000337882 */ /* 0x000fe20000000000 */
[----:B------:R-:W-:Y:S01]  /*a6a0*/  UIMAD UR10, UR6, 0x600, UR10 ;  /* 0x00000600060a78a4 */ /* 0x000fe2000f8e020a */
[----:B------:R-:W-:Y:S01]  /*a6b0*/  IMAD.SHL.U32 R143, R14, 0x80, RZ ;  /* 0x000000800e8f7824 */ /* 0x000fe200078e00ff */
[----:B------:R-:W-:Y:S01]  /*a6c0*/  UMOV UR55, 0x80000020 ;  /* 0x8000002000377882 */ /* 0x000fe20000000000 */
[----:B------:R-:W-:Y:S01]  /*a6d0*/  @!P1 LEA R15, R15, UR36, 0x3 ;  /* 0x000000240f0f9c11 */ /* 0x000fe2000f8e18ff */
[----:B------:R-:W-:-:S02]  /*a6e0*/  UIADD3 UR11, UR10, 0x40, URZ ;  /* 0x000000400a0b7890 */ /* 0x000fc4000fffe03f */
[----:B------:R-:W-:Y:S01]  /*a6f0*/  UIADD3 UR30, UR10, 0x80, URZ ;  /* 0x000000800a1e7890 */ /* 0x000fe2000fffe03f */
[----:B0-2---:R-:W-:Y:S01]  /*a700*/  IADD3 R12, -R143, 0x1, RZ ;  /* 0x000000018f0c7810 */ /* 0x005fe20007ffe1ff */
[----:B------:R-:W-:Y:S01]  /*a710*/  UMOV UR58, UR10 ;  /* 0x0000000a003a7c82 */ /* 0x000fe20008000000 */
[----:B------:R-:W-:Y:S01]  /*a720*/  UIADD3 UR34, UR10, 0xc0, URZ ;  /* 0x000000c00a227890 */ /* 0x000fe2000fffe03f */
[----:B------:R-:W-:Y:S01]  /*a730*/  HGMMA.64x96x16.F32 R88, gdesc[UR56].tnspB, R88, gsb0 ;  /* 0x41600000385879f0 */ /* 0x000fe20008000858 */
[----:B------:R-:W-:Y:S01]  /*a740*/  R2UR UR56, R136 ;  /* 0x00000000883872ca */ /* 0x000fe200000e0000 */
[----:B------:R-:W-:Y:S01]  /*a750*/  UMOV UR58, UR11 ;  /* 0x0000000b003a7c82 */ /* 0x000fe20008000000 */
[----:B------:R-:W-:Y:S01]  /*a760*/  R2UR UR57, R137 ;  /* 0x00000000893972ca */ /* 0x000fe200000e0000 */
[----:B------:R-:W-:Y:S01]  /*a770*/  UMOV UR59, 0x80000020 ;  /* 0x80000020003b7882 */ /* 0x000fe20000000000 */
[----:B------:R-:W-:Y:S01]  /*a780*/  UIADD3 UR42, UR10, 0x100, URZ ;  /* 0x000001000a2a7890 */ /* 0x000fe2000fffe03f */
[----:B------:R-:W-:Y:S01]  /*a790*/  R2UR UR11, R4 ;  /* 0x00000000040b72ca */ /* 0x000fe200000e0000 */
[----:B------:R-:W-:-:S02]  /*a7a0*/  UIADD3 UR46, UR10, 0x140, URZ ;  /* 0x000001400a2e7890 */ /* 0x000fc4000fffe03f */
[----:B------:R-:W-:Y:S02]  /*a7b0*/  UIADD3 UR50, UR10, 0x180, URZ ;  /* 0x000001800a327890 */ /* 0x000fe4000fffe03f */
[----:B------:R-:W-:Y:S01]  /*a7c0*/  UIADD3 UR54, UR10, 0x1c0, URZ ;  /* 0x000001c00a367890 */ /* 0x000fe2000fffe03f */
[----:B------:R-:W-:Y:S02]  /*a7d0*/  ULDC UR18, c[0x0][0x2f0] ;  /* 0x0000bc0000127ab9 */ /* 0x000fe40000000800 */
[----:B------:R-:W-:Y:S01]  /*a7e0*/  @UP0 ULDC UR10, c[0x0][0x44c] ;  /* 0x00011300000a0ab9 */ /* 0x000fe20000000800 */
[----:B------:R-:W-:Y:S01]  /*a7f0*/  ULDC UR15, c[0x0][0x288] ;  /* 0x0000a200000f7ab9 */ /* 0x000fe20000000800 */
[----:B------:R-:W-:Y:S01]  /*a800*/  @P2 IMAD.HI.U32 R138, R0, UR10, RZ ;  /* 0x0000000a008a2c27 */ /* 0x000fe2000f8e00ff */
[----:B------:R-:W-:Y:S01]  /*a810*/  @UP0 ULDC UR10, c[0x0][0x450] ;  /* 0x00011400000a0ab9 */ /* 0x000fe20000000800 */
[----:B------:R-:W-:-:S03]  /*a820*/  ULDC UR14, c[0x0][0x9e0] ;  /* 0x00027800000e7ab9 */ /* 0x000fc60000000800 */
[----:B------:R-:W-:Y:S01]  /*a830*/  @P2 SHF.R.U32.HI R142, RZ, UR10, R138 ;  /* 0x0000000aff8e2c19 */ /* 0x000fe2000801168a */
[----:B------:R-:W-:Y:S02]  /*a840*/  @!P1 VIADD R138, R15, 0x2d840 ;  /* 0x0002d8400f8a9836 */ /* 0x000fe40000000000 */
[----:B------:R-:W-:Y:S02]  /*a850*/  IMAD R15, R3, -0x2, R12 ;  /* 0xfffffffe030f7824 */ /* 0x000fe400078e020c */
[----:B------:R-:W0:Y:S01]  /*a860*/  SHFL.IDX PT, R139, R142, RZ, 0x1c1f ;  /* 0x001c1fff8e8b7589 */ /* 0x000e2200000e0000 */
[----:B------:R-:W-:Y:S01]  /*a870*/  @!P1 PRMT R138, RZ, 0x654, R138 ;  /* 0x00000654ff8a9816 */ /* 0x000fe2000000008a */
[----:B------:R-:W-:-:S04]  /*a880*/  IMAD R15, R18, UR18, R15 ;  /* 0x00000012120f7c24 */ /* 0x000fc8000f8e020f */
[----:B------:R-:W-:-:S04]  /*a890*/  VIADD R15, R15, -UR15 ;  /* 0x8000000f0f0f7c36 */ /* 0x000fc80008000000 */
[C---:B------:R-:W-:Y:S02]  /*a8a0*/  VIADD R141, R15.reuse, UR14 ;  /* 0x0000000e0f8d7c36 */ /* 0x040fe40008000000 */
[----:B------:R-:W-:Y:S02]  /*a8b0*/  VIADD R140, R15, UR11 ;  /* 0x0000000b0f8c7c36 */ /* 0x000fe40008000000 */
[--C-:B0-----:R-:W-:Y:S02]  /*a8c0*/  IMAD.IADD R15, R141, 0x1, R139.reuse ;  /* 0x000000018d0f7824 */ /* 0x101fe400078e028b */
[----:B------:R-:W-:Y:S01]  /*a8d0*/  IMAD.IADD R12, R140, 0x1, R139 ;  /* 0x000000018c0c7824 */ /* 0x000fe200078e028b */
[----:B------:R-:W-:Y:S02]  /*a8e0*/  WARPGROUP.DEPBAR.LE gsb0, 0x0 ;  /* 0x00008000000079c5 */ /* 0x000fe40000010000 */
[----:B------:R-:W-:-:S06]  /*a8f0*/  WARPGROUP.ARRIVE ;  /* 0x00000000000079c5 */ /* 0x000fcc0000000000 */
[----:B------:R-:W-:Y:S03]  /*a900*/  HGMMA.64x96x16.F32 R88, gdesc[UR56].tnspB, R88, gsb0 ;  /* 0x41600000385879f0 */ /* 0x000fe60008000858 */
        /* <DEDUP_REMOVED lines=19> */
[----:B------:R0:W-:Y:S06]  /*aa40*/  BAR.ARV R19, 0x100 ;  /* 0x000400130000751d */ /* 0x0001ec0000002000 */
[----:B------:R0:W-:Y:S01]  /*aa50*/  @!P1 SYNCS.ARRIVE.TRANS64.RED.A1T0 RZ, [R138+URZ], RZ ;  /* 0x000000ff8aff99a7 */ /* 0x0001e2000810043f */
[----:B------:R-:W-:Y:S05]  /*aa60*/  @!P5 BRA `(.L_x_10267) ;  /* 0x000000000064d947 */ /* 0x000fea0003800000 */
[----:B------:R-:W-:Y:S01]  /*aa70*/  ULDC UR11, c[0x0][0x2f0] ;  /* 0x0000bc00000b7ab9 */ /* 0x000fe20000000800 */
[----:B------:R-:W-:Y:S01]  /*aa80*/  ULDC UR10, c[0x0][0x288] ;  /* 0x0000a200000a7ab9 */ /* 0x000fe20000000800 */
[----:B0-----:R-:W-:Y:S01]  /*aa90*/  IMAD R138, R18, UR11, R139 ;  /* 0x0000000b128a7c24 */ /* 0x001fe2000f8e028b */
        /* <DEDUP_REMOVED lines=12> */
.L_x_10269:
[----:B------:R-:W-:-:S05]  /*ab60*/  IMAD.U32 R146, RZ, RZ, UR61 ;  /* 0x0000003dff927e24 */ /* 0x000fca000f8e00ff */
[----:B------:R-:W-:-:S13]  /*ab70*/  ISETP.NE.AND P2, PT, R146, 0x1, PT ;  /* 0x000000019200780c */ /* 0x000fda0003f45270 */
[----:B------:R-:W0:Y:S02]  /*ab80*/  @P2 LDC.64 R138, c[0x0][0x9e8] ;  /* 0x00027a00ff8a2b82 */ /* 0x000e240000000a00 */
[----:B0-----:R-:W-:-:S05]  /*ab90*/  @P2 IMAD.HI.U32 R138, R144, R138, RZ ;  /* 0x0000008a908a2227 */ /* 0x001fca00078e00ff */
[----:B------:R-:W-:-:S07]  /*aba0*/  @P2 SHF.R.U32.HI R144, RZ, R139, R138 ;  /* 0x0000008bff902219 */ /* 0x000fce000001168a */
.L_x_10270:
[----:B------:R-:W-:Y:S05]  /*abb0*/  BSYNC B0 ;  /* 0x0000000000007941 */ /* 0x000fea0003800000 */
.L_x_10268:
[----:B------:R-:W-:-:S04]  /*abc0*/  IMAD R144, R144, R146, -R143 ;  /* 0x0000009290907224 */ /* 0x000fc800078e0a8f */
[----:B------:R-:W-:-:S05]  /*abd0*/  IMAD R144, R3, -0x2, R144 ;  /* 0xfffffffe03907824 */ /* 0x000fca00078e0290 */
[----:B------:R-:W-:Y:S02]  /*abe0*/  VIADDMNMX R15, R144, R146, R15, PT ;  /* 0x00000092900f7246 */ /* 0x000fe4000380010f */
[----:B------:R-:W-:-:S07]  /*abf0*/  VIMNMX R12, R12, R144, !PT ;  /* 0x000000900c0c7248 */ /* 0x000fce0007fe0100 */
.L_x_10267:
[----:B------:R-:W-:-:S04]  /*ac00*/  ISETP.GT.AND P2, PT, R14, -0x1, PT ;  /* 0xffffffff0e00780c */ /* 0x000fc80003f44270 */
[C---:B------:R-:W-:Y:S02]  /*ac10*/  ISETP.GT.AND P4, PT, R12.reuse, RZ, P2 ;  /* 0x000000ff0c00720c */ /* 0x040fe40001784270 */
[----:B------:R-:W-:Y:S02]  /*ac20*/  ISETP.GT.AND P6, PT, R12, 0x1, P2 ;  /* 0x000000010c00780c */ /* 0x000fe400017c4270 */
[C---:B------:R-:W-:Y:S02]  /*ac30*/  ISETP.LT.OR P4, PT, R15.reuse, 0x1, P4 ;  /* 0x000000010f00780c */ /* 0x040fe40002781670 */
[----:B------:R-:W-:Y:S02]  /*ac40*/  ISETP.LT.OR P6, PT, R15, 0x2, P6 ;  /* 0x000000020f00780c */ /* 0x000fe400037c1670 */
        /* <DEDUP_REMOVED lines=46> */
[----:B0-----:R-:W-:Y:S02]  /*af30*/  FSEL R138, R56, -INF , !P6 ;  /* 0xff800000388a7808 */ /* 0x001fe40007000000 */
[C---:B------:R-:W-:Y:S02]  /*af40*/  ISETP.GT.AND P3, PT, R12.reuse, 0x41, P2 ;  /* 0x000000410c00780c */ /* 0x040fe40001764270 */
[C---:B------:R-:W-:Y:S02]  /*af50*/  ISETP.GT.AND P4, PT, R12.reuse, 0x48, P2 ;  /* 0x000000480c00780c */ /* 0x040fe40001784270 */
[----:B------:R-:W-:-:S02]  /*af60*/  ISETP.GT.AND P6, PT, R12, 0x49, P2 ;  /* 0x000000490c00780c */ /* 0x000fc400017c4270 */
[C---:B------:R-:W-:Y:S02]  /*af70*/  ISETP.LT.OR P3, PT, R15.reuse, 0x42, P3 ;  /* 0x000000420f00780c */ /* 0x040fe40001f61670 */
[C---:B------:R-:W-:Y:S02]  /*af80*/  ISETP.LT.OR P4, PT, R15.reuse, 0x49, P4 ;  /* 0x000000490f00780c */ /* 0x040fe40002781670 */
[----:B------:R-:W-:Y:S02]  /*af90*/  ISETP.LT.OR P6, PT, R15, 0x4a, P6 ;  /* 0x0000004a0f00780c */ /* 0x000fe400037c1670 */
[----:B------:R-:W-:Y:S02]  /*afa0*/  FSEL R139, R57, -INF , !P3 ;  /* 0xff800000398b7808 */ /* 0x000fe40005800000 */
[----:B------:R-:W-:Y:S01]  /*afb0*/  FSEL R60, R60, -INF , !P4 ;  /* 0xff8000003c3c7808 */ /* 0x000fe20006000000 */
[----:B------:R-:W0:Y:S01]  /*afc0*/  SHFL.IDX PT, R57, R142, 0x1, 0x1c1f ;  /* 0x003c1f008e397f89 */ /* 0x000e2200000e0000 */
        /* <DEDUP_REMOVED lines=11> */
[C---:B------:R-:W-:Y:S01]  /*b080*/  ISETP.GT.AND P4, PT, R12.reuse, 0x60, P2 ;  /* 0x000000600c00780c */ /* 0x040fe20001784270 */
[--C-:B0-----:R-:W-:Y:S01]  /*b090*/  IMAD.IADD R141, R141, 0x1, R57.reuse ;  /* 0x000000018d8d7824 */ /* 0x101fe200078e0239 */
[----:B------:R-:W-:Y:S01]  /*b0a0*/  ISETP.GT.AND P6, PT, R12, 0x61, P2 ;  /* 0x000000610c00780c */ /* 0x000fe200017c4270 */
[----:B------:R-:W-:Y:S01]  /*b0b0*/  IMAD.IADD R140, R140, 0x1, R57 ;  /* 0x000000018c8c7824 */ /* 0x000fe200078e0239 */
        /* <DEDUP_REMOVED lines=23> */
[----:B------:R-:W-:Y:S01]  /*b230*/  FSEL R85, R85, -INF , !P6 ;  /* 0xff80000055557808 */ /* 0x000fe20007000000 */
[----:B------:R-:W-:Y:S06]  /*b240*/  @!P5 BRA `(.L_x_10271) ;  /* 0x000000000064d947 */ /* 0x000fec0003800000 */
[----:B------:R-:W-:Y:S01]  /*b250*/  ULDC UR11, c[0x0][0x2f0] ;  /* 0x0000bc00000b7ab9 */ /* 0x000fe20000000800 */
[----:B------:R-:W-:Y:S01]  /*b260*/  ULDC UR10, c[0x0][0x288] ;  /* 0x0000a200000a7ab9 */ /* 0x000fe20000000800 */
        /* <DEDUP_REMOVED lines=13> */
.L_x_10273:
[----:B------:R-:W-:-:S05]  /*b340*/  IMAD.U32 R142, RZ, RZ, UR61 ;  /* 0x0000003dff8e7e24 */ /* 0x000fca000f8e00ff */
[----:B------:R-:W-:-:S13]  /*b350*/  ISETP.NE.AND P3, PT, R142, 0x1, PT ;  /* 0x000000018e00780c */ /* 0x000fda0003f65270 */
[----:B------:R-:W0:Y:S02]  /*b360*/  @P3 LDC.64 R56, c[0x0][0x9e8] ;  /* 0x00027a00ff383b82 */ /* 0x000e240000000a00 */
[----:B0-----:R-:W-:-:S05]  /*b370*/  @P3 IMAD.HI.U32 R56, R12, R56, RZ ;  /* 0x000000380c383227 */ /* 0x001fca00078e00ff */
[----:B------:R-:W-:-:S07]  /*b380*/  @P3 SHF.R.U32.HI R12, RZ, R57, R56 ;  /* 0x00000039ff0c3219 */ /* 0x000fce0000011638 */
.L_x_10274:
[----:B------:R-:W-:Y:S05]  /*b390*/  BSYNC B0 ;  /* 0x0000000000007941 */ /* 0x000fea0003800000 */
.L_x_10272:
[----:B------:R-:W-:-:S04]  /*b3a0*/  IMAD R12, R12, R142, -R143 ;  /* 0x0000008e0c0c7224 */ /* 0x000fc800078e0a8f */
[----:B------:R-:W-:-:S05]  /*b3b0*/  IMAD R12, R3, -0x2, R12 ;  /* 0xfffffffe030c7824 */ /* 0x000fca00078e020c */
[----:B------:R-:W-:Y:S02]  /*b3c0*/  VIADDMNMX R141, R12, R142, R141, PT ;  /* 0x0000008e0c8d7246 */ /* 0x000fe4000380018d */
[----:B------:R-:W-:-:S07]  /*b3d0*/  VIMNMX R140, R140, R12, !PT ;  /* 0x0000000c8c8c7248 */ /* 0x000fce0007fe0100 */
.L_x_10271:
[----:B------:R-:W-:Y:S01]  /*b3e0*/  FMNMX.FTZ R12, R24, R13, !PT ;  /* 0x0000000d180c7209 */ /* 0x000fe20007810000 */
[----:B------:R-:W-:Y:S01]  /*b3f0*/  ULDC UR10, c[0x0][0x988] ;  /* 0x00026200000a7ab9 */ /* 0x000fe20000000800 */
[C---:B------:R-:W-:Y:S01]  /*b400*/  ISETP.GT.AND P6, PT, R140.reuse, 0x8, P2 ;  /* 0x000000088c00780c */ /* 0x040fe200017c4270 */
[----:B------:R-:W-:Y:S01]  /*b410*/  UMOV UR30, UR5 ;  /* 0x00000005001e7c82 */ /* 0x000fe20008000000 */
        /* <DEDUP_REMOVED lines=17> */
[----:B------:R-:W-:Y:S02]  /*b530*/  ISETP.LT.OR P4, PT, R141, 0x2, P4 ;  /* 0x000000028d00780c */ /* 0x000fe40002781670 */
[----:B------:R-:W-:Y:S02]  /*b540*/  FMNMX.FTZ R12, R44, R15, !PT ;  /* 0x0000000f2c0c7209 */ /* 0x000fe40007810000 */
[----:B------:R-:W-:Y:S02]  /*b550*/  FSEL R27, R27, -INF , !P4 ;  /* 0xff8000001b1b7808 */ /* 0x000fe40006000000 */
        /* <DEDUP_REMOVED lines=58> */
[----:B------:R-:W-:Y:S02]  /*b900*/  ISETP.LT.OR P4, PT, R141, 0x62, P4 ;  /* 0x000000628d00780c */ /* 0x000fe40002781670 */
[----:B0-----:R-:W-:-:S04]  /*b910*/  FMNMX.FTZ R12, R56, R57, !PT ;  /* 0x00000039380c7209 */ /* 0x001fc80007810000 */
[C---:B------:R-:W-:Y:S01]  /*b920*/  FSETP.NEU.FTZ.AND P6, PT, R12.reuse, -INF , PT ;  /* 0xff8000000c00780b */ /* 0x040fe20003fdd000 */
[----:B------:R-:W-:-:S05]  /*b930*/  FMUL.FTZ R15, R12, UR10 ;  /* 0x0000000a0c0f7c20 */ /* 0x000fca0008410000 */
[----:B------:R-:W-:-:S05]  /*b940*/  FSEL R15, R15, RZ, P6 ;  /* 0x000000ff0f0f7208 */ /* 0x000fca0003000000 */
[--C-:B------:R-:W-:Y:S01]  /*b950*/  FFMA.FTZ R57, R24, UR10, -R15.reuse ;  /* 0x0000000a18397c23 */ /* 0x100fe2000801080f */
[----:B------:R-:W-:Y:S01]  /*b960*/  FSEL R24, R35, -INF , !P3 ;  /* 0xff80000023187808 */ /* 0x000fe20005800000 */
[--C-:B------:R-:W-:Y:S01]  /*b970*/  FFMA.FTZ R56, R25, UR10, -R15.reuse ;  /* 0x0000000a19387c23 */ /* 0x100fe2000801080f */
[----:B------:R-:W-:Y:S01]  /*b980*/  ISETP.GT.AND P3, PT, R140, 0x19, P2 ;  /* 0x000000198c00780c */ /* 0x000fe20001764270 */
[--C-:B------:R-:W-:Y:S01]  /*b990*/  FFMA.FTZ R25, R28, UR10, -R15.reuse ;  /* 0x0000000a1c197c23 */ /* 0x100fe2000801080f */
[--C-:B------:R-:W-:Y:S01]  /*b9a0*/  FFMA.FTZ R28, R29, UR10, -R15.reuse ;  /* 0x0000000a1d1c7c23 */ /* 0x100fe2000801080f */
[----:B------:R0:W-:Y:S01]  /*b9b0*/  MUFU.EX2 R35, R57 ;  /* 0x0000003900237308 */ /* 0x0001e20000000800 */
[----:B------:R-:W-:Y:S01]  /*b9c0*/  ISETP.LT.OR P3, PT, R141, 0x1a, P3 ;  /* 0x0000001a8d00780c */ /* 0x000fe20001f61670 */
[--C-:B------:R-:W-:Y:S01]  /*b9d0*/  FFMA.FTZ R142, R36, UR10, -R15.reuse ;  /* 0x0000000a248e7c23 */ /* 0x100fe2000801080f */
[--C-:B------:R-:W-:Y:S01]  /*b9e0*/  FFMA.FTZ R143, R52, UR10, -R15.reuse ;  /* 0x0000000a348f7c23 */ /* 0x100fe2000801080f */
[--C-:B------:R-:W-:Y:S01]  /*b9f0*/  FFMA.FTZ R33, R33, UR10, -R15.reuse ;  /* 0x0000000a21217c23 */ /* 0x100fe2000801080f */
[----:B------:R-:W-:Y:S01]  /*ba00*/  FSEL R39, R39, -INF , !P3 ;  /* 0xff80000027277808 */ /* 0x000fe20005800000 */
[--C-:B------:R-:W-:Y:S01]  /*ba10*/  FFMA.FTZ R37, R37, UR10, -R15.reuse ;  /* 0x0000000a25257c23 */ /* 0x100fe2000801080f */
[----:B------:R-:W-:Y:S01]  /*ba20*/  ISETP.GT.AND P3, PT, R140, 0x21, P2 ;  /* 0x000000218c00780c */ /* 0x000fe20001764270 */
[--C-:B------:R-:W-:Y:S01]  /*ba30*/  FFMA.FTZ R41, R41, UR10, -R15.reuse ;  /* 0x0000000a29297c23 */ /* 0x100fe2000801080f */
[--C-:B------:R-:W-:Y:S01]  /*ba40*/  FFMA.FTZ R45, R45, UR10, -R15.reuse ;  /* 0x0000000a2d2d7c23 */ /* 0x100fe2000801080f */
[--C-:B------:R-:W-:Y:S01]  /*ba50*/  FFMA.FTZ R49, R49, UR10, -R15.reuse ;  /* 0x0000000a31317c23 */ /* 0x100fe2000801080f */
[----:B------:R-:W-:Y:S01]  /*ba60*/  ISETP.LT.OR P3, PT, R141, 0x22, P3 ;  /* 0x000000228d00780c */ /* 0x000fe20001f61670 */
[--C-:B------:R-:W-:Y:S01]  /*ba70*/  FFMA.FTZ R53, R53, UR10, -R15.reuse ;  /* 0x0000000a35357c23 */ /* 0x100fe2000801080f */
[--C-:B------:R-:W-:Y:S01]  /*ba80*/  FFMA.FTZ R60, R60, UR10, -R15.reuse ;  /* 0x0000000a3c3c7c23 */ /* 0x100fe2000801080f */
[--C-:B------:R-:W-:Y:S01]  /*ba90*/  FFMA.FTZ R80, R80, UR10, -R15.reuse ;  /* 0x0000000a50507c23 */ /* 0x100fe2000801080f */
[----:B------:R-:W-:Y:S01]  /*baa0*/  FSEL R43, R43, -INF , !P3 ;  /* 0xff8000002b2b7808 */ /* 0x000fe20005800000 */
[--C-:B------:R-:W-:Y:S01]  /*bab0*/  FFMA.FTZ R81, R81, UR10, -R15.reuse ;  /* 0x0000000a51517c23 */ /* 0x100fe2000801080f */
[----:B------:R-:W-:Y:S01]  /*bac0*/  ISETP.GT.AND P3, PT, R140, RZ, P2 ;  /* 0x000000ff8c00720c */ /* 0x000fe20001764270 */
[----:B------:R-:W-:Y:S01]  /*bad0*/  FFMA.FTZ R85, R85, UR10, -R15 ;  /* 0x0000000a55557c23 */ /* 0x000fe2000801080f */
[----:B------:R-:W-:Y:S02]  /*bae0*/  MUFU.EX2 R56, R56 ;  /* 0x0000003800387308 */ /* 0x000fe40000000800 */
[----:B------:R-:W-:-:S04]  /*baf0*/  ISETP.LT.OR P3, PT, R141, 0x1, P3 ;  /* 0x000000018d00780c */ /* 0x000fc80001f61670 */
[----:B------:R-:W-:Y:S01]  /*bb00*/  FSEL R29, R26, -INF , !P3 ;  /* 0xff8000001a1d7808 */ /* 0x000fe20005800000 */
[----:B------:R-:W-:Y:S01]  /*bb10*/  FFMA.FTZ R26, R32, UR10, -R15 ;  /* 0x0000000a201a7c23 */ /* 0x000fe2000801080f */
[----:B------:R-:W-:Y:S01]  /*bb20*/  ISETP.GT.AND P3, PT, R140, 0x30, P2 ;  /* 0x000000308c00780c */ /* 0x000fe20001764270 */
[----:B------:R-:W-:Y:S01]  /*bb30*/  MUFU.EX2 R25, R25 ;  /* 0x0000001900197308 */ /* 0x000fe20000000800 */
[----:B------:R-:W-:Y:S02]  /*bb40*/  FMNMX.FTZ R32, R29, R22, !PT ;  /* 0x000000161d207209 */ /* 0x000fe40007810000 */
[----:B------:R-:W-:Y:S02]  /*bb50*/  ISETP.LT.OR P3, PT, R141, 0x31, P3 ;  /* 0x000000318d00780c */ /* 0x000fe40001f61670 */
[----:B0-----:R-:W-:Y:S02]  /*bb60*/  FMNMX.FTZ R57, R27, R32, !PT ;  /* 0x000000201b397209 */ /* 0x001fe40007810000 */
[----:B------:R-:W-:Y:S01]  /*bb70*/  FSEL R50, R50, -INF , !P3 ;  /* 0xff80000032327808 */ /* 0x000fe20005800000 */
[----:B------:R-:W-:Y:S01]  /*bb80*/  MUFU.EX2 R28, R28 ;  /* 0x0000001c001c7308 */ /* 0x000fe20000000800 */
[----:B------:R-:W-:-:S02]  /*bb90*/  FMNMX.FTZ R32, R30, R57, !PT ;  /* 0x000000391e207209 */ /* 0x000fc40007810000 */
[----:B------:R-:W-:Y:S02]  /*bba0*/  ISETP.GT.AND P3, PT, R140, 0x38, P2 ;  /* 0x000000388c00780c */ /* 0x000fe40001764270 */
[----:B------:R-:W-:Y:S02]  /*bbb0*/  FMNMX.FTZ R57, R31, R32, !PT ;  /* 0x000000201f397209 */ /* 0x000fe40007810000 */
[----:B------:R-:W-:Y:S01]  /*bbc0*/  ISETP.LT.OR P3, PT, R141, 0x39, P3 ;  /* 0x000000398d00780c */ /* 0x000fe20001f61670 */
[----:B------:R0:W-:Y:S01]  /*bbd0*/  MUFU.EX2 R32, R142 ;  /* 0x0000008e00207308 */ /* 0x0001e20000000800 */
[----:B------:R-:W-:Y:S02]  /*bbe0*/  FMNMX.FTZ R57, R34, R57, !PT ;  /* 0x0000003922397209 */ /* 0x000fe40007810000 */
[----:B------:R-:W-:Y:S02]  /*bbf0*/  FSEL R54, R54, -INF , !P3 ;  /* 0xff80000036367808 */ /* 0x000fe40005800000 */
[----:B------:R-:W-:-:S02]  /*bc00*/  FMNMX.FTZ R57, R24, R57, !PT ;  /* 0x0000003918397209 */ /* 0x000fc40007810000 */
[----:B------:R-:W-:Y:S01]  /*bc10*/  ISETP.GT.AND P3, PT, R140, 0x40, P2 ;  /* 0x000000408c00780c */ /* 0x000fe20001764270 */
[----:B------:R-:W-:Y:S01]  /*bc20*/  MUFU.EX2 R26, R26 ;  /* 0x0000001a001a7308 */ /* 0x000fe20000000800 */
[----:B------:R-:W-:Y:S01]  /*bc30*/  FMNMX.FTZ R36, R38, R57, !PT ;  /* 0x0000003926247209 */ /* 0x000fe20007810000 */
[----:B0-----:R-:W-:Y:S01]  /*bc40*/  FFMA.FTZ R142, R40, UR10, -R15 ;  /* 0x0000000a288e7c23 */ /* 0x001fe2000801080f */
[----:B------:R-:W-:Y:S02]  /*bc50*/  ISETP.LT.OR P3, PT, R141, 0x41, P3 ;  /* 0x000000418d00780c */ /* 0x000fe40001f61670 */
[----:B------:R-:W-:Y:S02]  /*bc60*/  FMNMX.FTZ R57, R39, R36, !PT ;  /* 0x0000002427397209 */ /* 0x000fe40007810000 */
[----:B------:R-:W-:Y:S01]  /*bc70*/  FSEL R58, R58, -INF , !P3 ;  /* 0xff8000003a3a7808 */ /* 0x000fe20005800000 */
[----:B------:R0:W-:Y:S01]  /*bc80*/  MUFU.EX2 R36, R142 ;  /* 0x0000008e00247308 */ /* 0x0001e20000000800 */
[----:B------:R-:W-:-:S02]  /*bc90*/  FMNMX.FTZ R40, R42, R57, !PT ;  /* 0x000000392a287209 */ /* 0x000fc40007810000 */
[----:B------:R-:W-:Y:S02]  /*bca0*/  ISETP.GT.AND P3, PT, R140, 0x48, P2 ;  /* 0x000000488c00780c */ /* 0x000fe40001764270 */
[----:B------:R-:W-:Y:S02]  /*bcb0*/  FMNMX.FTZ R57, R43, R40, !PT ;  /* 0x000000282b397209 */ /* 0x000fe40007810000 */
[----:B------:R-:W-:Y:S01]  /*bcc0*/  ISETP.LT.OR P3, PT, R141, 0x49, P3 ;  /* 0x000000498d00780c */ /* 0x000fe20001f61670 */
[----:B------:R-:W-:Y:S01]  /*bcd0*/  MUFU.EX2 R33, R33 ;  /* 0x0000002100217308 */ /* 0x000fe20000000800 */
[----:B------:R-:W-:Y:S01]  /*bce0*/  FMNMX.FTZ R40, R46, R57, !PT ;  /* 0x000000392e287209 */ /* 0x000fe20007810000 */
[----:B0-----:R-:W-:Y:S01]  /*bcf0*/  FFMA.FTZ R142, R44, UR10, -R15 ;  /* 0x0000000a2c8e7c23 */ /* 0x001fe2000801080f */
[----:B------:R-:W-:Y:S02]  /*bd00*/  FSEL R62, R62, -INF , !P3 ;  /* 0xff8000003e3e7808 */ /* 0x000fe40005800000 */
[----:B------:R-:W-:-:S02]  /*bd10*/  FMNMX.FTZ R57, R47, R40, !PT ;  /* 0x000000282f397209 */ /* 0x000fc40007810000 */
[----:B------:R-:W-:Y:S01]  /*bd20*/  ISETP.GT.AND P3, PT, R140, 0x50, P2 ;  /* 0x000000508c00780c */ /* 0x000fe20001764270 */
[----:B------:R0:W-:Y:S01]  /*bd30*/  MUFU.EX2 R40, R142 ;  /* 0x0000008e00287308 */ /* 0x0001e20000000800 */
[----:B------:R-:W-:Y:S02]  /*bd40*/  FMNMX.FTZ R44, R50, R57, !PT ;  /* 0x00000039322c7209 */ /* 0x000fe40007810000 */
[----:B------:R-:W-:Y:S02]  /*bd50*/  ISETP.LT.OR P3, PT, R141, 0x51, P3 ;  /* 0x000000518d00780c */ /* 0x000fe40001f61670 */
[----:B------:R-:W-:Y:S02]  /*bd60*/  FMNMX.FTZ R57, R51, R44, !PT ;  /* 0x0000002c33397209 */ /* 0x000fe40007810000 */
[----:B------:R-:W-:Y:S01]  /*bd70*/  FSEL R66, R66, -INF , !P3 ;  /* 0xff80000042427808 */ /* 0x000fe20005800000 */
[----:B------:R-:W-:Y:S01]  /*bd80*/  MUFU.EX2 R37, R37 ;  /* 0x0000002500257308 */ /* 0x000fe20000000800 */
[----:B------:R-:W-:Y:S01]  /*bd90*/  FMNMX.FTZ R44, R54, R57, !PT ;  /* 0x00000039362c7209 */ /* 0x000fe20007810000 */
[----:B0-----:R-:W-:Y:S01]  /*bda0*/  FFMA.FTZ R142, R48, UR10, -R15 ;  /* 0x0000000a308e7c23 */ /* 0x001fe2000801080f */
[----:B------:R-:W-:-:S02]  /*bdb0*/  ISETP.GT.AND P3, PT, R140, 0x58, P2 ;  /* 0x000000588c00780c */ /* 0x000fc40001764270 */
[----:B------:R-:W-:Y:S02]  /*bdc0*/  FMNMX.FTZ R57, R55, R44, !PT ;  /* 0x0000002c37397209 */ /* 0x000fe40007810000 */
[----:B------:R-:W-:Y:S01]  /*bdd0*/  ISETP.LT.OR P3, PT, R141, 0x59, P3 ;  /* 0x000000598d00780c */ /* 0x000fe20001f61670 */
[----:B------:R-:W-:Y:S01]  /*bde0*/  MUFU.EX2 R44, R142 ;  /* 0x0000008e002c7308 */ /* 0x000fe20000000800 */
[----:B------:R-:W-:Y:S02]  /*bdf0*/  FMNMX.FTZ R48, R58, R57, !PT ;  /* 0x000000393a307209 */ /* 0x000fe40007810000 */
[----:B------:R-:W-:Y:S02]  /*be00*/  FSEL R70, R70, -INF , !P3 ;  /* 0xff80000046467808 */ /* 0x000fe40005800000 */
[----:B------:R-:W-:Y:S02]  /*be10*/  FMNMX.FTZ R57, R59, R48, !PT ;  /* 0x000000303b397209 */ /* 0x000fe40007810000 */
[----:B------:R-:W-:Y:S01]  /*be20*/  ISETP.GT.AND P3, PT, R140, 0x60, P2 ;  /* 0x000000608c00780c */ /* 0x000fe20001764270 */
[----:B------:R-:W-:Y:S01]  /*be30*/  MUFU.EX2 R41, R41 ;  /* 0x0000002900297308 */ /* 0x000fe20000000800 */
[----:B------:R-:W-:-:S02]  /*be40*/  FMNMX.FTZ R48, R62, R57, !PT ;  /* 0x000000393e307209 */ /* 0x000fc40007810000 */
[----:B------:R-:W-:Y:S02]  /*be50*/  ISETP.LT.OR P3, PT, R141, 0x61, P3 ;  /* 0x000000618d00780c */ /* 0x000fe40001f61670 */
[----:B------:R-:W-:Y:S02]  /*be60*/  FMNMX.FTZ R57, R63, R48, !PT ;  /* 0x000000303f397209 */ /* 0x000fe40007810000 */
[----:B------:R-:W-:Y:S01]  /*be70*/  FSEL R74, R74, -INF , !P3 ;  /* 0xff8000004a4a7808 */ /* 0x000fe20005800000 */
[----:B------:R0:W-:Y:S01]  /*be80*/  MUFU.EX2 R48, R143 ;  /* 0x0000008f00307308 */ /* 0x0001e20000000800 */
[----:B------:R-:W-:Y:S02]  /*be90*/  FMNMX.FTZ R52, R66, R57, !PT ;  /* 0x0000003942347209 */ /* 0x000fe40007810000 */
[----:B------:R-:W-:Y:S02]  /*bea0*/  ISETP.GT.AND P3, PT, R140, 0x68, P2 ;  /* 0x000000688c00780c */ /* 0x000fe40001764270 */
[----:B------:R-:W-:-:S02]  /*beb0*/  FMNMX.FTZ R57, R67, R52, !PT ;  /* 0x0000003443397209 */ /* 0x000fc40007810000 */
[----:B------:R-:W-:Y:S01]  /*bec0*/  ISETP.LT.OR P3, PT, R141, 0x69, P3 ;  /* 0x000000698d00780c */ /* 0x000fe20001f61670 */
[----:B------:R-:W-:Y:S01]  /*bed0*/  MUFU.EX2 R45, R45 ;  /* 0x0000002d002d7308 */ /* 0x000fe20000000800 */
[----:B------:R-:W-:Y:S01]  /*bee0*/  FMNMX.FTZ R52, R70, R57, !PT ;  /* 0x0000003946347209 */ /* 0x000fe20007810000 */
[--C-:B0-----:R-:W-:Y:S01]  /*bef0*/  FFMA.FTZ R143, R138, UR10, -R15.reuse ;  /* 0x0000000a8a8f7c23 */ /* 0x101fe2000801080f */
[----:B------:R-:W-:Y:S01]  /*bf00*/  FSEL R142, R75, -INF , !P4 ;  /* 0xff8000004b8e7808 */ /* 0x000fe20006000000 */
[----:B------:R-:W-:Y:S01]  /*bf10*/  FFMA.FTZ R75, R139, UR10, -R15 ;  /* 0x0000000a8b4b7c23 */ /* 0x000fe2000801080f */
[----:B------:R-:W-:Y:S02]  /*bf20*/  FMNMX.FTZ R57, R71, R52, !PT ;  /* 0x0000003447397209 */ /* 0x000fe40007810000 */
[----:B------:R-:W-:Y:S01]  /*bf30*/  ISETP.GT.AND P4, PT, R140, 0x69, P2 ;  /* 0x000000698c00780c */ /* 0x000fe20001784270 */
[----:B------:R-:W-:Y:S01]  /*bf40*/  MUFU.EX2 R49, R49 ;  /* 0x0000003100317308 */ /* 0x000fe20000000800 */
[----:B------:R-:W-:-:S02]  /*bf50*/  FMNMX.FTZ R57, R74, R57, !PT ;  /* 0x000000394a397209 */ /* 0x000fc40007810000 */
[----:B------:R-:W-:Y:S02]  /*bf60*/  FSEL R78, R78, -INF , !P3 ;  /* 0xff8000004e4e7808 */ /* 0x000fe40005800000 */
[----:B------:R-:W-:Y:S02]  /*bf70*/  ISETP.GT.AND P3, PT, R140, 0x70, P2 ;  /* 0x000000708c00780c */ /* 0x000fe40001764270 */
[C---:B------:R-:W-:Y:S01]  /*bf80*/  ISETP.LT.OR P4, PT, R141.reuse, 0x6a, P4 ;  /* 0x0000006a8d00780c */ /* 0x040fe20002781670 */
[----:B------:R-:W-:Y:S01]  /*bf90*/  MUFU.EX2 R53, R53 ;  /* 0x0000003500357308 */ /* 0x000fe20000000800 */
[----:B------:R-:W-:Y:S02]  /*bfa0*/  FMNMX.FTZ R57, R142, R57, !PT ;  /* 0x000000398e397209 */ /* 0x000fe40007810000 */
[----:B------:R-:W-:Y:S02]  /*bfb0*/  ISETP.LT.OR P3, PT, R141, 0x71, P3 ;  /* 0x000000718d00780c */ /* 0x000fe40001f61670 */
[----:B------:R-:W-:Y:S01]  /*bfc0*/  FSEL R138, R79, -INF , !P4 ;  /* 0xff8000004f8a7808 */ /* 0x000fe20006000000 */
[--C-:B------:R-:W-:Y:S01]  /*bfd0*/  FFMA.FTZ R79, R61, UR10, -R15.reuse ;  /* 0x0000000a3d4f7c23 */ /* 0x100fe2000801080f */
[----:B------:R-:W-:Y:S01]  /*bfe0*/  ISETP.GT.AND P4, PT, R140, 0x71, P2 ;  /* 0x000000718c00780c */ /* 0x000fe20001784270 */
[--C-:B------:R-:W-:Y:S01]  /*bff0*/  FFMA.FTZ R61, R64, UR10, -R15.reuse ;  /* 0x0000000a403d7c23 */ /* 0x100fe2000801080f */
[----:B------:R-:W-:Y:S01]  /*c000*/  FMNMX.FTZ R57, R78, R57, !PT ;  /* 0x000000394e397209 */ /* 0x000fe20007810000 */
[--C-:B------:R-:W-:Y:S01]  /*c010*/  FFMA.FTZ R64, R65, UR10, -R15.reuse ;  /* 0x0000000a41407c23 */ /* 0x100fe2000801080f */
[----:B------:R-:W-:Y:S01]  /*c020*/  FSEL R139, R82, -INF , !P3 ;  /* 0xff800000528b7808 */ /* 0x000fe20005800000 */
[--C-:B------:R-:W-:Y:S01]  /*c030*/  FFMA.FTZ R65, R68, UR10, -R15.reuse ;  /* 0x0000000a44417c23 */ /* 0x100fe2000801080f */
[----:B------:R-:W-:Y:S01]  /*c040*/  ISETP.GT.AND P3, PT, R140, 0x78, P2 ;  /* 0x000000788c00780c */ /* 0x000fe20001764270 */
[--C-:B------:R-:W-:Y:S01]  /*c050*/  FFMA.FTZ R68, R69, UR10, -R15.reuse ;  /* 0x0000000a45447c23 */ /* 0x100fe2000801080f */
[----:B------:R-:W-:Y:S01]  /*c060*/  ISETP.LT.OR P4, PT, R141, 0x72, P4 ;  /* 0x000000728d00780c */ /* 0x000fe20002781670 */
[--C-:B------:R-:W-:Y:S01]  /*c070*/  FFMA.FTZ R69, R72, UR10, -R15.reuse ;  /* 0x0000000a48457c23 */ /* 0x100fe2000801080f */
[----:B------:R-:W-:Y:S01]  /*c080*/  FMNMX.FTZ R82, R138, R57, !PT ;  /* 0x000000398a527209 */ /* 0x000fe20007810000 */
[--C-:B------:R-:W-:Y:S01]  /*c090*/  FFMA.FTZ R72, R73, UR10, -R15.reuse ;  /* 0x0000000a49487c23 */ /* 0x100fe2000801080f */
[----:B------:R-:W-:Y:S01]  /*c0a0*/  ISETP.GT.AND P2, PT, R140, 0x79, P2 ;  /* 0x000000798c00780c */ /* 0x000fe20001744270 */
[--C-:B------:R-:W-:Y:S01]  /*c0b0*/  FFMA.FTZ R73, R76, UR10, -R15.reuse ;  /* 0x0000000a4c497c23 */ /* 0x100fe2000801080f */
[----:B------:R-:W-:Y:S01]  /*c0c0*/  ISETP.LT.OR P3, PT, R141, 0x79, P3 ;  /* 0x000000798d00780c */ /* 0x000fe20001f61670 */
[--C-:B------:R-:W-:Y:S01]  /*c0d0*/  FFMA.FTZ R76, R77, UR10, -R15.reuse ;  /* 0x0000000a4d4c7c23 */ /* 0x100fe2000801080f */
[----:B------:R-:W-:Y:S01]  /*c0e0*/  FSEL R83, R83, -INF , !P4 ;  /* 0xff80000053537808 */ /* 0x000fe20006000000 */
[----:B------:R-:W-:Y:S01]  /*c0f0*/  FFMA.FTZ R77, R84, UR10, -R15 ;  /* 0x0000000a544d7c23 */ /* 0x000fe2000801080f */
[----:B------:R-:W-:Y:S01]  /*c100*/  FMNMX.FTZ R82, R139, R82, !PT ;  /* 0x000000528b527209 */ /* 0x000fe20007810000 */
[----:B------:R-:W-:Y:S01]  /*c110*/  MUFU.EX2 R52, R143 ;  /* 0x0000008f00347308 */ /* 0x000fe20000000800 */
[----:B------:R-:W-:-:S02]  /*c120*/  ISETP.LT.OR P2, PT, R141, 0x7a, P2 ;  /* 0x0000007a8d00780c */ /* 0x000fc40001741670 */
[----:B------:R-:W-:Y:S02]  /*c130*/  FSEL R86, R86, -INF , !P3 ;  /* 0xff80000056567808 */ /* 0x000fe40005800000 */
[----:B------:R-:W-:Y:S02]  /*c140*/  FMNMX.FTZ R57, R83, R82, !PT ;  /* 0x0000005253397209 */ /* 0x000fe40007810000 */
[----:B------:R-:W-:Y:S01]  /*c150*/  FSEL R87, R87, -INF , !P2 ;  /* 0xff80000057577808 */ /* 0x000fe20005000000 */
[----:B------:R-:W-:Y:S01]  /*c160*/  MUFU.EX2 R75, R75 ;  /* 0x0000004b004b7308 */ /* 0x000fe20000000800 */
[----:B------:R-:W-:Y:S02]  /*c170*/  FMNMX.FTZ R82, R86, R57, !PT ;  /* 0x0000003956527209 */ /* 0x000fe40007810000 */
[----:B------:R-:W-:Y:S02]  /*c180*/  FSEL R84, R12, RZ, P6 ;  /* 0x000000ff0c547208 */ /* 0x000fe40003000000 */
[----:B------:R-:W-:-:S03]  /*c190*/  FMNMX.FTZ R82, R87, R82, !PT ;  /* 0x0000005257527209 */ /* 0x000fc60007810000 */
[----:B------:R-:W-:Y:S01]  /*c1a0*/  FADD.FTZ R84, -R84, R13 ;  /* 0x0000000d54547221 */ /* 0x000fe20000010100 */
[----:B------:R-:W-:Y:S01]  /*c1b0*/  MUFU.EX2 R60, R60 ;  /* 0x0000003c003c7308 */ /* 0x000fe20000000800 */
[----:B------:R-:W0:Y:S02]  /*c1c0*/  SHFL.BFLY PT, R57, R82, 0x2, 0x1f ;  /* 0x0c401f0052397f89 */ /* 0x000e2400000e0000 */
[----:B------:R-:W-:-:S05]  /*c1d0*/  FMUL.FTZ R84, R84, UR10 ;  /* 0x0000000a54547c20 */ /* 0x000fca0008410000 */
[----:B------:R-:W-:Y:S08]  /*c1e0*/  MUFU.EX2 R79, R79 ;  /* 0x0000004f004f7308 */ /* 0x000ff00000000800 */
[----:B------:R-:W1:Y:S08]  /*c1f0*/  MUFU.EX2 R84, R84 ;  /* 0x0000005400547308 */ /* 0x000e700000000800 */
[----:B------:R-:W-:Y:S01]  /*c200*/  MUFU.EX2 R61, R61 ;  /* 0x0000003d003d7308 */ /* 0x000fe20000000800 */
[----:B0-----:R-:W-:-:S05]  /*c210*/  FMNMX.FTZ R57, R82, R57, !PT ;  /* 0x0000003952397209 */ /* 0x001fca0007810000 */
[----:B------:R-:W0:Y:S02]  /*c220*/  SHFL.BFLY PT, R82, R57, 0x1, 0x1f ;  /* 0x0c201f0039527f89 */ /* 0x000e2400000e0000 */
        /* <DEDUP_REMOVED lines=21> */
[----:B------:R-:W-:Y:S01]  /*c380*/  FMUL.FTZ R124, R124, R84 ;  /* 0x000000547c7c7220 */ /* 0x000fe20000410000 */
[----:B0-----:R-:W-:Y:S01]  /*c390*/  FMNMX.FTZ R15, R57, R82, !PT ;  /* 0x00000052390f7209 */ /* 0x001fe20007810000 */
[-C--:B------:R-:W-:Y:S01]  /*c3a0*/  FMUL.FTZ R125, R125, R84.reuse ;  /* 0x000000547d7d7220 */ /* 0x080fe20000410000 */
[----:B------:R-:W-:Y:S01]  /*c3b0*/  MUFU.EX2 R82, R85 ;  /* 0x0000005500527308 */ /* 0x000fe20000000800 */
[-C--:B------:R-:W-:Y:S01]  /*c3c0*/  FMUL.FTZ R128, R128, R84.reuse ;  /* 0x0000005480807220 */ /* 0x080fe20000410000 */
[C---:B------:R-:W-:Y:S01]  /*c3d0*/  FSETP.NEU.FTZ.AND P2, PT, R15.reuse, -INF , PT ;  /* 0xff8000000f00780b */ /* 0x040fe20003f5d000 */
[----:B------:R-:W-:Y:S01]  /*c3e0*/  FMUL.FTZ R13, R15, UR10 ;  /* 0x0000000a0f0d7c20 */ /* 0x000fe20008410000 */
[-C--:B------:R-:W-:Y:S01]  /*c3f0*/  FMUL.FTZ R129, R129, R84.reuse ;  /* 0x0000005481817220 */ /* 0x080fe20000410000 */
[-C--:B------:R-:W-:Y:S01]  /*c400*/  FMUL.FTZ R132, R132, R84.reuse ;  /* 0x0000005484847220 */ /* 0x080fe20000410000 */
[----:B------:R-:W-:-:S02]  /*c410*/  FMUL.FTZ R133, R133, R84 ;  /* 0x0000005485857220 */ /* 0x000fc40000410000 */
[----:B------:R-:W-:Y:S01]  /*c420*/  FSEL R13, R13, RZ, P2 ;  /* 0x000000ff0d0d7208 */ /* 0x000fe20001000000 */
[----:B------:R-:W-:Y:S04]  /*c430*/  MUFU.EX2 R69, R69 ;  /* 0x0000004500457308 */ /* 0x000fe80000000800 */
[--C-:B------:R-:W-:Y:S01]  /*c440*/  FFMA.FTZ R144, R27, UR10, -R13.reuse ;  /* 0x0000000a1b907c23 */ /* 0x100fe2000801080d */
[--C-:B------:R-:W-:Y:S01]  /*c450*/  FFMA.FTZ R27, R34, UR10, -R13.reuse ;  /* 0x0000000a221b7c23 */ /* 0x100fe2000801080d */
[--C-:B------:R-:W-:Y:S01]  /*c460*/  FFMA.FTZ R34, R51, UR10, -R13.reuse ;  /* 0x0000000a33227c23 */ /* 0x100fe2000801080d */
[----:B------:R-:W-:Y:S01]  /*c470*/  FSEL R51, R15, RZ, P2 ;  /* 0x000000ff0f337208 */ /* 0x000fe20001000000 */
[--C-:B------:R-:W-:Y:S01]  /*c480*/  FFMA.FTZ R57, R29, UR10, -R13.reuse ;  /* 0x0000000a1d397c23 */ /* 0x100fe2000801080d */
[--C-:B------:R-:W-:Y:S01]  /*c490*/  FFMA.FTZ R29, R30, UR10, -R13.reuse ;  /* 0x0000000a1e1d7c23 */ /* 0x100fe2000801080d */
[----:B------:R-:W-:Y:S01]  /*c4a0*/  FFMA.FTZ R30, R24, UR10, -R13 ;  /* 0x0000000a181e7c23 */ /* 0x000fe2000801080d */
[----:B------:R-:W-:-:S02]  /*c4b0*/  IMAD.U32 R24, RZ, RZ, UR6 ;  /* 0x00000006ff187e24 */ /* 0x000fc4000f8e00ff */
[----:B------:R-:W-:Y:S01]  /*c4c0*/  FADD.FTZ R51, -R51, R22 ;  /* 0x0000001633337221 */ /* 0x000fe20000010100 */
[----:B------:R-:W-:Y:S01]  /*c4d0*/  MUFU.EX2 R144, R144 ;  /* 0x0000009000907308 */ /* 0x000fe20000000800 */
[--C-:B------:R-:W-:Y:S01]  /*c4e0*/  FFMA.FTZ R148, R31, UR10, -R13.reuse ;  /* 0x0000000a1f947c23 */ /* 0x100fe2000801080d */
[----:B------:R-:W-:Y:S01]  /*c4f0*/  FFMA.FTZ R146, R59, UR10, -R13 ;  /* 0x0000000a3b927c23 */ /* 0x000fe2000801080d */
[----:B------:R-:W-:Y:S01]  /*c500*/  FMUL.FTZ R22, R51, UR10 ;  /* 0x0000000a33167c20 */ /* 0x000fe20008410000 */
[----:B------:R-:W-:Y:S01]  /*c510*/  @!P1 LEA R24, R24, UR36, 0x3 ;  /* 0x0000002418189c11 */ /* 0x000fe2000f8e18ff */
[----:B------:R-:W-:Y:S01]  /*c520*/  FFMA.FTZ R59, R84, R8, R35 ;  /* 0x00000008543b7223 */ /* 0x000fe20000010023 */
[--C-:B------:R-:W-:Y:S01]  /*c530*/  FFMA.FTZ R31, R38, UR10, -R13.reuse ;  /* 0x0000000a261f7c23 */ /* 0x100fe2000801080d */
[----:B------:R-:W-:Y:S01]  /*c540*/  FFMA.FTZ R140, R39, UR10, -R13 ;  /* 0x0000000a278c7c23 */ /* 0x000fe2000801080d */
[----:B------:R-:W-:Y:S01]  /*c550*/  MUFU.EX2 R57, R57 ;  /* 0x0000003900397308 */ /* 0x000fe20000000800 */
[----:B------:R-:W-:-:S02]  /*c560*/  @!P1 VIADD R24, R24, 0x2d860 ;  /* 0x0002d86018189836 */ /* 0x000fc40000000000 */
[----:B------:R-:W-:Y:S01]  /*c570*/  FADD.FTZ R8, R56, R59 ;  /* 0x0000003b38087221 */ /* 0x000fe20000010000 */
[--C-:B------:R-:W-:Y:S01]  /*c580*/  FFMA.FTZ R51, R58, UR10, -R13.reuse ;  /* 0x0000000a3a337c23 */ /* 0x100fe2000801080d */
[----:B------:R-:W-:Y:S01]  /*c590*/  F2FP.F16.F32.PACK_AB R58, R28, R25 ;  /* 0x000000191c3a723e */ /* 0x000fe200000000ff */
[----:B------:R-:W-:Y:S01]  /*c5a0*/  FFMA.FTZ R39, R42, UR10, -R13 ;  /* 0x0000000a2a277c23 */ /* 0x000fe2000801080d */
[----:B------:R-:W-:Y:S01]  /*c5b0*/  @!P1 PRMT R24, RZ, 0x654, R24 ;  /* 0x00000654ff189816 */ /* 0x000fe20000000018 */
[----:B------:R-:W-:Y:S01]  /*c5c0*/  FADD.FTZ R59, R25, R8 ;  /* 0x00000008193b7221 */ /* 0x000fe20000010000 */
[----:B------:R-:W0:Y:S01]  /*c5d0*/  MUFU.EX2 R22, R22 ;  /* 0x0000001600167308 */ /* 0x000e220000000800 */
[----:B------:R-:W-:Y:S01]  /*c5e0*/  F2FP.F16.F32.PACK_AB R56, R56, R35 ;  /* 0x000000233838723e */ /* 0x000fe200000000ff */
[----:B------:R1:W-:Y:S01]  /*c5f0*/  @!P1 SYNCS.ARRIVE.TRANS64.RED.A1T0 RZ, [R24+URZ], RZ ;  /* 0x000000ff18ff99a7 */ /* 0x0003e2000810043f */
[----:B------:R-:W-:Y:S01]  /*c600*/  FADD.FTZ R59, R28, R59 ;  /* 0x0000003b1c3b7221 */ /* 0x000fe20000010000 */
[--C-:B------:R-:W-:Y:S01]  /*c610*/  FFMA.FTZ R42, R43, UR10, -R13.reuse ;  /* 0x0000000a2b2a7c23 */ /* 0x100fe2000801080d */
[--C-:B------:R-:W-:Y:S01]  /*c620*/  FFMA.FTZ R43, R46, UR10, -R13.reuse ;  /* 0x0000000a2e2b7c23 */ /* 0x100fe2000801080d */
[----:B------:R-:W-:Y:S01]  /*c630*/  FFMA.FTZ R8, R63, UR10, -R13 ;  /* 0x0000000a3f087c23 */ /* 0x000fe2000801080d */
[----:B------:R-:W-:Y:S01]  /*c640*/  FADD.FTZ R28, R26, R59 ;  /* 0x0000003b1a1c7221 */ /* 0x000fe20000010000 */
[----:B------:R2:W3:Y:S01]  /*c650*/  MUFU.EX2 R85, R29 ;  /* 0x0000001d00557308 */ /* 0x0004e20000000800 */
[--C-:B------:R-:W-:Y:S01]  /*c660*/  FFMA.FTZ R46, R47, UR10, -R13.reuse ;  /* 0x0000000a2f2e7c23 */ /* 0x100fe2000801080d */
[--C-:B------:R-:W-:Y:S01]  /*c670*/  FFMA.FTZ R47, R54, UR10, -R13.reuse ;  /* 0x0000000a362f7c23 */ /* 0x100fe2000801080d */
[----:B------:R-:W-:Y:S01]  /*c680*/  FADD.FTZ R35, R33, R28 ;  /* 0x0000001c21237221 */ /* 0x000fe20000010000 */
[--C-:B------:R-:W-:Y:S01]  /*c690*/  FFMA.FTZ R28, R67, UR10, -R13.reuse ;  /* 0x0000000a431c7c23 */ /* 0x100fe2000801080d */
[--C-:B------:R-:W-:Y:S01]  /*c6a0*/  FFMA.FTZ R67, R70, UR10, -R13.reuse ;  /* 0x0000000a46437c23 */ /* 0x100fe2000801080d */
[----:B------:R-:W-:Y:S01]  /*c6b0*/  FFMA.FTZ R142, R142, UR10, -R13 ;  /* 0x0000000a8e8e7c23 */ /* 0x000fe2000801080d */
[----:B------:R-:W-:Y:S01]  /*c6c0*/  FADD.FTZ R38, R32, R35 ;  /* 0x0000002320267221 */ /* 0x000fe20000010000 */
[----:B------:R-:W4:Y:S01]  /*c6d0*/  MUFU.EX2 R148, R148 ;  /* 0x0000009400947308 */ /* 0x000f220000000800 */
[----:B0-----:R-:W-:Y:S01]  /*c6e0*/  FFMA.FTZ R7, R22, R7, R57 ;  /* 0x0000000716077223 */ /* 0x001fe20000010039 */
[--C-:B--2---:R-:W-:Y:S01]  /*c6f0*/  FFMA.FTZ R29, R50, UR10, -R13.reuse ;  /* 0x0000000a321d7c23 */ /* 0x104fe2000801080d */
[----:B------:R-:W-:Y:S01]  /*c700*/  FADD.FTZ R63, R37, R38 ;  /* 0x00000026253f7221 */ /* 0x000fe20000010000 */
[----:B------:R-:W-:Y:S01]  /*c710*/  FFMA.FTZ R50, R55, UR10, -R13 ;  /* 0x0000000a37327c23 */ /* 0x000fe2000801080d */
[----:B-1----:R-:W-:Y:S01]  /*c720*/  FADD.FTZ R24, R144, R7 ;  /* 0x0000000790187221 */ /* 0x002fe20000010000 */
[----:B------:R-:W-:Y:S01]  /*c730*/  FFMA.FTZ R55, R62, UR10, -R13 ;  /* 0x0000000a3e377c23 */ /* 0x000fe2000801080d */
[----:B------:R-:W-:Y:S01]  /*c740*/  FADD.FTZ R38, R36, R63 ;  /* 0x0000003f24267221 */ /* 0x000fe20000010000 */
[----:B------:R-:W0:Y:S01]  /*c750*/  MUFU.EX2 R27, R27 ;  /* 0x0000001b001b7308 */ /* 0x000e220000000800 */
[----:B---3--:R-:W-:Y:S01]  /*c760*/  FADD.FTZ R25, R85, R24 ;  /* 0x0000001855197221 */ /* 0x008fe20000010000 */
[--C-:B------:R-:W-:Y:S01]  /*c770*/  FFMA.FTZ R7, R66, UR10, -R13.reuse ;  /* 0x0000000a42077c23 */ /* 0x100fe2000801080d */
[C---:B------:R-:W-:Y:S01]  /*c780*/  FADD.FTZ R63, R41.reuse, R38 ;  /* 0x00000026293f7221 */ /* 0x040fe20000010000 */
[----:B------:R-:W-:Y:S01]  /*c790*/  F2FP.F16.F32.PACK_AB R36, R41, R36 ;  /* 0x000000242924723e */ /* 0x000fe200000000ff */
[----:B------:R-:W-:Y:S01]  /*c7a0*/  FFMA.FTZ R62, R71, UR10, -R13 ;  /* 0x0000000a473e7c23 */ /* 0x000fe2000801080d */
[----:B------:R-:W-:Y:S01]  /*c7b0*/  F2FP.F16.F32.PACK_AB R57, R144, R57 ;  /* 0x000000399039723e */ /* 0x000fe200000000ff */
[----:B------:R-:W-:Y:S01]  /*c7c0*/  FADD.FTZ R38, R40, R63 ;  /* 0x0000003f28267221 */ /* 0x000fe20000010000 */
[----:B------:R-:W1:Y:S01]  /*c7d0*/  MUFU.EX2 R30, R30 ;  /* 0x0000001e001e7308 */ /* 0x000e620000000800 */
[C---:B----4-:R-:W-:Y:S01]  /*c7e0*/  FADD.FTZ R24, R148.reuse, R25 ;  /* 0x0000001994187221 */ /* 0x050fe20000010000 */
[----:B------:R-:W-:Y:S01]  /*c7f0*/  F2FP.F16.F32.PACK_AB R59, R148, R85 ;  /* 0x00000055943b723e */ /* 0x000fe200000000ff */
[----:B------:R-:W-:Y:S01]  /*c800*/  FADD.FTZ R63, R45, R38 ;  /* 0x000000262d3f7221 */ /* 0x000fe20000010000 */
[--C-:B------:R-:W-:Y:S01]  /*c810*/  FFMA.FTZ R35, R74, UR10, -R13.reuse ;  /* 0x0000000a4a237c23 */ /* 0x100fe2000801080d */
[--C-:B------:R-:W-:Y:S01]  /*c820*/  FFMA.FTZ R78, R78, UR10, -R13.reuse ;  /* 0x0000000a4e4e7c23 */ /* 0x100fe2000801080d */
[--C-:B------:R-:W-:Y:S01]  /*c830*/  FFMA.FTZ R139, R139, UR10, -R13.reuse ;  /* 0x0000000a8b8b7c23 */ /* 0x100fe2000801080d */
[----:B------:R-:W-:Y:S01]  /*c840*/  STSM.16.M88.4 [R11+0x21800], R56 ;  /* 0x021800380b007844 */ /* 0x000fe20000000200 */
[----:B------:R-:W2:Y:S01]  /*c850*/  MUFU.EX2 R31, R31 ;  /* 0x0000001f001f7308 */ /* 0x000ea20000000800 */
[----:B0-----:R-:W-:Y:S01]  /*c860*/  FADD.FTZ R25, R27, R24 ;  /* 0x000000181b197221 */ /* 0x001fe20000010000 */
[--C-:B------:R-:W-:Y:S01]  /*c870*/  FFMA.FTZ R83, R83, UR10, -R13.reuse ;  /* 0x0000000a53537c23 */ /* 0x100fe2000801080d */
[--C-:B------:R-:W-:Y:S01]  /*c880*/  FFMA.FTZ R138, R138, UR10, -R13.reuse ;  /* 0x0000000a8a8a7c23 */ /* 0x100fe2000801080d */
[--C-:B------:R-:W-:Y:S01]  /*c890*/  FFMA.FTZ R86, R86, UR10, -R13.reuse ;  /* 0x0000000a56567c23 */ /* 0x100fe2000801080d */
[----:B------:R-:W-:Y:S01]  /*c8a0*/  FFMA.FTZ R13, R87, UR10, -R13 ;  /* 0x0000000a570d7c23 */ /* 0x000fe2000801080d */
[----:B------:R-:W-:Y:S01]  /*c8b0*/  F2FP.F16.F32.PACK_AB R54, R79, R60 ;  /* 0x0000003c4f36723e */ /* 0x000fe200000000ff */
[----:B------:R-:W-:Y:S01]  /*c8c0*/  UMOV UR6, UR4 ;  /* 0x0000000400067c82 */ /* 0x000fe20008000000 */
[----:B------:R-:W0:Y:S01]  /*c8d0*/  MUFU.EX2 R140, R140 ;  /* 0x0000008c008c7308 */ /* 0x000e220000000800 */
[----:B-1----:R-:W-:Y:S01]  /*c8e0*/  FADD.FTZ R24, R30, R25 ;  /* 0x000000191e187221 */ /* 0x002fe20000010000 */
[----:B------:R-:W-:Y:S01]  /*c8f0*/  F2FP.F16.F32.PACK_AB R66, R68, R65 ;  /* 0x000000414442723e */ /* 0x000fe200000000ff */
[-C--:B------:R-:W-:Y:S01]  /*c900*/  FMUL.FTZ R90, R90, R22.reuse ;  /* 0x000000165a5a7220 */ /* 0x080fe20000410000 */
[----:B------:R-:W-:Y:S01]  /*c910*/  ISETP.GT.AND P2, PT, R14, UR60, PT ;  /* 0x0000003c0e007c0c */ /* 0x000fe2000bf44270 */
        /* <DEDUP_REMOVED lines=30> */
[----:B------:R-:W-:Y:S01]  /*cb00*/  FMUL.FTZ R135, R135, R22 ;  /* 0x0000001687877220 */ /* 0x000fe20000410000 */
[----:B------:R-:W-:-:S02]  /*cb10*/  VIADD R14, R14, 0xffffffff ;  /* 0xffffffff0e0e7836 */ /* 0x000fc40000000000 */
[----:B------:R-:W-:Y:S02]  /*cb20*/  IMAD.MOV.U32 R22, RZ, RZ, R15 ;  /* 0x000000ffff167224 */ /* 0x000fe400078e000f */
        /* <DEDUP_REMOVED lines=8> */
[----:B------:R-:W-:Y:S02]  /*cbb0*/  F2FP.F16.F32.PACK_AB R26, R37, R32 ;  /* 0x00000020251a723e */ /* 0x000fe400000000ff */
[----:B------:R-:W-:Y:S02]  /*cbc0*/  F2FP.F16.F32.PACK_AB R37, R42, R39 ;  /* 0x000000272a25723e */ /* 0x000fe400000000ff */
[----:B------:R-:W-:Y:S02]  /*cbd0*/  F2FP.F16.F32.PACK_AB R39, R46, R43 ;  /* 0x0000002b2e27723e */ /* 0x000fe400000000ff */
[----:B------:R-:W1:Y:S01]  /*cbe0*/  MUFU.EX2 R47, R47 ;  /* 0x0000002f002f7308 */ /* 0x000e620000000800 */
[----:B--2---:R-:W-:Y:S01]  /*cbf0*/  FADD.FTZ R25, R29, R38 ;  /* 0x000000261d197221 */ /* 0x004fe20000010000 */
[----:B------:R-:W-:Y:S01]  /*cc00*/  FADD.FTZ R38, R48, R63 ;  /* 0x0000003f30267221 */ /* 0x000fe20000010000 */
[----:B------:R-:W-:-:S05]  /*cc10*/  F2FP.F16.F32.PACK_AB R46, R53, R48 ;  /* 0x00000030352e723e */ /* 0x000fca00000000ff */
[----:B------:R-:W2:Y:S01]  /*cc20*/  MUFU.EX2 R50, R50 ;  /* 0x0000003200327308 */ /* 0x000ea20000000800 */
[C---:B0-----:R-:W-:Y:S01]  /*cc30*/  FADD.FTZ R32, R34.reuse, R25 ;  /* 0x0000001922207221 */ /* 0x041fe20000010000 */
[----:B------:R-:W-:Y:S01]  /*cc40*/  FADD.FTZ R25, R53, R38 ;  /* 0x0000002635197221 */ /* 0x000fe20000010000 */
[----:B------:R-:W-:Y:S02]  /*cc50*/  F2FP.F16.F32.PACK_AB R38, R45, R40 ;  /* 0x000000282d26723e */ /* 0x000fe400000000ff */
[----:B------:R-:W-:-:S03]  /*cc60*/  F2FP.F16.F32.PACK_AB R45, R34, R29 ;  /* 0x0000001d222d723e */ /* 0x000fc600000000ff */
[----:B------:R-:W0:Y:S01]  /*cc70*/  MUFU.EX2 R51, R51 ;  /* 0x0000003300337308 */ /* 0x000e220000000800 */
[----:B-1----:R-:W-:Y:S01]  /*cc80*/  FADD.FTZ R33, R47, R32 ;  /* 0x000000202f217221 */ /* 0x002fe20000010000 */
[----:B------:R-:W-:Y:S01]  /*cc90*/  FADD.FTZ R32, R52, R25 ;  /* 0x0000001934207221 */ /* 0x000fe20000010000 */
[----:B------:R-:W-:Y:S02]  /*cca0*/  F2FP.F16.F32.PACK_AB R25, R30, R27 ;  /* 0x0000001b1e19723e */ /* 0x000fe400000000ff */
[----:B------:R-:W-:Y:S02]  /*ccb0*/  F2FP.F16.F32.PACK_AB R27, R140, R31 ;  /* 0x0000001f8c1b723e */ /* 0x000fe400000000ff */
[C---:B------:R-:W-:Y:S01]  /*ccc0*/  F2FP.F16.F32.PACK_AB R52, R75.reuse, R52 ;  /* 0x000000344b34723e */ /* 0x040fe200000000ff */
[----:B------:R-:W1:Y:S01]  /*ccd0*/  MUFU.EX2 R146, R146 ;  /* 0x0000009200927308 */ /* 0x000e620000000800 */
[C---:B--2---:R-:W-:Y:S01]  /*cce0*/  FADD.FTZ R30, R50.reuse, R33 ;  /* 0x00000021321e7221 */ /* 0x044fe20000010000 */
[----:B------:R-:W-:Y:S01]  /*ccf0*/  FADD.FTZ R33, R75, R32 ;  /* 0x000000204b217221 */ /* 0x000fe20000010000 */
[----:B------:R2:W-:Y:S01]  /*cd00*/  STSM.16.M88.4 [R10], R24 ;  /* 0x000000180a007844 */ /* 0x0005e20000000200 */
[----:B------:R-:W-:-:S02]  /*cd10*/  F2FP.F16.F32.PACK_AB R47, R50, R47 ;  /* 0x0000002f322f723e */ /* 0x000fc400000000ff */
[----:B------:R-:W-:Y:S01]  /*cd20*/  FADD.FTZ R32, R60, R33 ;  /* 0x000000213c207221 */ /* 0x000fe20000010000 */
[----:B------:R3:W-:Y:S01]  /*cd30*/  STSM.16.M88.4 [R9], R36 ;  /* 0x0000002409007844 */ /* 0x0007e20000000200 */
[----:B------:R-:W4:Y:S01]  /*cd40*/  MUFU.EX2 R55, R55 ;  /* 0x0000003700377308 */ /* 0x000f220000000800 */
[----:B0-----:R-:W-:Y:S01]  /*cd50*/  FADD.FTZ R31, R51, R30 ;  /* 0x0000001e331f7221 */ /* 0x001fe20000010000 */
[----:B------:R-:W-:Y:S01]  /*cd60*/  FADD.FTZ R32, R79, R32 ;  /* 0x000000204f207221 */ /* 0x000fe20000010000 */
[----:B------:R3:W-:Y:S03]  /*cd70*/  STSM.16.M88.4 [R6], R44 ;  /* 0x0000002c06007844 */ /* 0x0007e60000000200 */
[----:B------:R-:W-:Y:S02]  /*cd80*/  FADD.FTZ R41, R61, R32 ;  /* 0x000000203d297221 */ /* 0x000fe40000010000 */
[----:B------:R-:W0:Y:S01]  /*cd90*/  MUFU.EX2 R8, R8 ;  /* 0x0000000800087308 */ /* 0x000e220000000800 */
[----:B-1----:R-:W-:Y:S01]  /*cda0*/  FADD.FTZ R30, R146, R31 ;  /* 0x0000001f921e7221 */ /* 0x002fe20000010000 */
[----:B------:R-:W-:Y:S01]  /*cdb0*/  FADD.FTZ R32, R64, R41 ;  /* 0x0000002940207221 */ /* 0x000fe20000010000 */
[----:B------:R-:W-:-:S02]  /*cdc0*/  F2FP.F16.F32.PACK_AB R53, R146, R51 ;  /* 0x000000339235723e */ /* 0x000fc400000000ff */
[----:B------:R-:W-:Y:S01]  /*cdd0*/  F2FP.F16.F32.PACK_AB R64, R64, R61 ;  /* 0x0000003d4040723e */ /* 0x000fe200000000ff */
[----:B--2---:R-:W-:Y:S02]  /*cde0*/  FADD.FTZ R27, R65, R32 ;  /* 0x00000020411b7221 */ /* 0x004fe40000010000 */
[----:B------:R-:W1:Y:S01]  /*cdf0*/  MUFU.EX2 R7, R7 ;  /* 0x0000000700077308 */ /* 0x000e620000000800 */
[----:B----4-:R-:W-:Y:S01]  /*ce00*/  FADD.FTZ R33, R55, R30 ;  /* 0x0000001e37217221 */ /* 0x010fe20000010000 */
[----:B------:R-:W-:-:S04]  /*ce10*/  FADD.FTZ R26, R68, R27 ;  /* 0x0000001b441a7221 */ /* 0x000fc80000010000 */
[----:B------:R-:W-:Y:S02]  /*ce20*/  FADD.FTZ R27, R69, R26 ;  /* 0x0000001a451b7221 */ /* 0x000fe40000010000 */
[----:B------:R-:W2:Y:S01]  /*ce30*/  MUFU.EX2 R28, R28 ;  /* 0x0000001c001c7308 */ /* 0x000ea20000000800 */
[C---:B0-----:R-:W-:Y:S01]  /*ce40*/  FADD.FTZ R30, R8.reuse, R33 ;  /* 0x00000021081e7221 */ /* 0x041fe20000010000 */
[----:B------:R-:W-:-:S05]  /*ce50*/  F2FP.F16.F32.PACK_AB R55, R8, R55 ;  /* 0x000000370837723e */ /* 0x000fca00000000ff */
[----:B------:R3:W-:Y:S01]  /*ce60*/  STSM.16.M88.4 [R11+0x27800], R52 ;  /* 0x027800340b007844 */ /* 0x0007e20000000200 */
        /* <DEDUP_REMOVED lines=14> */
[----:B------:R-:W-:-:S05]  /*cf50*/  F2FP.F16.F32.PACK_AB R67, R62, R67 ;  /* 0x000000433e43723e */ /* 0x000fca00000000ff */
[----:B------:R3:W-:Y:S01]  /*cf60*/  STSM.16.M88.4 [R5], R64 ;  /* 0x0000004005007844 */ /* 0x0007e20000000200 */
        /* <DEDUP_REMOVED lines=16> */
[C---:B-1----:R-:W-:Y:S01]  /*d070*/  F2FP.F16.F32.PACK_AB R75, R31.reuse, R78 ;  /* 0x0000004e1f4b723e */ /* 0x042fe200000000ff */
[----:B------:R-:W-:-:S04]  /*d080*/  FADD.FTZ R8, R31, R8 ;  /* 0x000000081f087221 */ /* 0x000fc80000010000 */
[----:B------:R3:W-:Y:S02]  /*d090*/  STSM.16.M88.4 [R9+0x6000], R72 ;  /* 0x0060004809007844 */ /* 0x0007e40000000200 */
[----:B------:R-:W1:Y:S01]  /*d0a0*/  MUFU.EX2 R83, R83 ;  /* 0x0000005300537308 */ /* 0x000e620000000800 */
[----:B--2---:R-:W-:Y:S01]  /*d0b0*/  F2FP.F16.F32.PACK_AB R26, R82, R77 ;  /* 0x0000004d521a723e */ /* 0x004fe200000000ff */
[----:B------:R-:W-:-:S06]  /*d0c0*/  FADD.FTZ R77, R77, R30 ;  /* 0x0000001e4d4d7221 */ /* 0x000fcc0000010000 */
[----:B------:R-:W2:Y:S01]  /*d0d0*/  MUFU.EX2 R29, R86 ;  /* 0x00000056001d7308 */ /* 0x000ea20000000800 */
[----:B0-----:R-:W-:-:S07]  /*d0e0*/  FADD.FTZ R8, R139, R8 ;  /* 0x000000088b087221 */ /* 0x001fce0000010000 */
[----:B------:R0:W4:Y:S01]  /*d0f0*/  MUFU.EX2 R32, R13 ;  /* 0x0000000d00207308 */ /* 0x0001220000000800 */
[C---:B-1----:R-:W-:Y:S01]  /*d100*/  F2FP.F16.F32.PACK_AB R25, R83.reuse, R139 ;  /* 0x0000008b5319723e */ /* 0x042fe200000000ff */
[----:B------:R-:W-:-:S04]  /*d110*/  FADD.FTZ R8, R83, R8 ;  /* 0x0000000853087221 */ /* 0x000fc80000010000 */
[----:B--2---:R-:W-:Y:S01]  /*d120*/  FADD.FTZ R7, R29, R8 ;  /* 0x000000081d077221 */ /* 0x004fe20000010000 */
[----:B------:R-:W-:Y:S01]  /*d130*/  FADD.FTZ R8, R82, R77 ;  /* 0x0000004d52087221 */ /* 0x000fe20000010000 */
[----:B0-----:R-:W-:Y:S01]  /*d140*/  IMAD.MOV.U32 R13, RZ, RZ, R12 ;  /* 0x000000ffff0d7224 */ /* 0x001fe200078e000c */
[C---:B----4-:R-:W-:Y:S01]  /*d150*/  F2FP.F16.F32.PACK_AB R27, R32.reuse, R29 ;  /* 0x0000001d201b723e */ /* 0x050fe200000000ff */
[----:B------:R-:W-:-:S04]  /*d160*/  FADD.FTZ R7, R32, R7 ;  /* 0x0000000720077221 */ /* 0x000fc80000010000 */
[----:B------:R3:W-:Y:S01]  /*d170*/  STSM.16.M88.4 [R6+0x6000], R24 ;  /* 0x0060001806007844 */ /* 0x0007e20000000200 */
[----:B------:R0:W-:Y:S06]  /*d180*/  MEMBAR.ALL.CTA ;  /* 0x0000000000007992 */ /* 0x0001ec0000008000 */
[----:B0-----:R-:W0:Y:S02]  /*d190*/  FENCE.VIEW.ASYNC.S ;  /* 0x00000000000073c6 */ /* 0x001e240000000000 */
[----:B0-----:R-:W-:Y:S01]  /*d1a0*/  NOP ;  /* 0x0000000000007918 */ /* 0x001fe20000000000 */
[----:B------:R-:W-:Y:S05]  /*d1b0*/  @P2 BRA `(.L_x_10275) ;  /* 0xffffffcc00f82947 */ /* 0x000fea000383ffff */
.L_x_10258:
[----:B------:R-:W-:Y:S06]  /*d1c0*/  BAR.ARV 0x8, 0x200 ;  /* 0x0208000000007b1d */ /* 0x000fec0000002000 */
[----:B------:R-:W-:Y:S05]  /*d1d0*/  @!P0 BRA `(.L_x_10276) ;  /* 0x0000000000048947 */ /* 0x000fea0003800000 */
[----:B------:R-:W-:Y:S01]  /*d1e0*/  BPT.TRAP 0x1 ;  /* 0x000000040000795c */ /* 0x000fe20000300000 */
.L_x_10276:
[----:B------:R-:W-:Y:S01]  /*d1f0*/  ULEA UR9, UR4, UR36, 0x3 ;  /* 0x0000002404097291 */ /* 0x000fe2000f8e183f */
[----:B------:R-:W-:-:S05]  /*d200*/  IMAD.U32 R0, RZ, RZ, UR5 ;  /* 0x00000005ff007e24 */ /* 0x000fca000f8e00ff */
[----:B------:R-:W-:-:S04]  /*d210*/  SHF.L.U32 R0, R0, 0x1f, RZ ;  /* 0x0000001f00007819 */ /* 0x000fc800000006ff */
[----:B------:R2:W4:Y:S01]  /*d220*/  SYNCS.PHASECHK.TRANS64.TRYWAIT P2, [UR9+0x2d850], R0 ;  /* 0x02d85000ff0075a7 */ /* 0x0005220008040149 */
[----:B------:R-:W-:Y:S05]  /*d230*/  @!P0 BRA `(.L_x_10277) ;  /* 0x0000000000048947 */ /* 0x000fea0003800000 */
[----:B------:R-:W-:Y:S01]  /*d240*/  BPT.TRAP 0x1 ;  /* 0x000000040000795c */ /* 0x000fe20000300000 */
.L_x_10277:
[----:B----4-:R-:W-:Y:S05]  /*d250*/  @P2 BRA `(.L_x_10278) ;  /* 0x0000000000082947 */ /* 0x010fea0003800000 */
[----:B------:R-:W4:Y:S02]  /*d260*/  SYNCS.PHASECHK.TRANS64.TRYWAIT P0, [UR9+0x2d850], R0 ;  /* 0x02d85000ff0075a7 */ /* 0x000f240008000149 */
[----:B----4-:R-:W-:Y:S05]  /*d270*/  @!P0 BRA `(.L_x_10279) ;  /* 0x0000006400c48947 */ /* 0x010fea0003800000 */
.L_x_10278:
[----:B------:R-:W-:Y:S01]  /*d280*/  UIADD3 UR36, UR36, 0x400, URZ ;  /* 0x0000040024247890 */ /* 0x000fe2000fffe03f */
[----:B------:R-:W-:Y:S01]  /*d290*/  WARPGROUP.ARRIVE ;  /* 0x00000000000079c5 */ /* 0x000fe20000000000 */
[----:B------:R-:W-:Y:S01]  /*d2a0*/  ULOP3.LUT UR39, UR39, 0x10000, URZ, 0xfc, !UPT ;  /* 0x0001000027277892 */ /* 0x000fe2000f8efc3f */
[----:B----4-:R-:W4:Y:S01]  /*d2b0*/  SHFL.BFLY PT, R3, R8, 0x2, 0x1f ;  /* 0x0c401f0008037f89 */ /* 0x010f2200000e0000 */
[----:B------:R-:W-:Y:S01]  /*d2c0*/  USHF.R.U32.HI UR36, URZ, 0x4, UR36 ;  /* 0x000000043f247899 */ /* 0x000fe20008011624 */
[----:B01-3--:R-:W-:Y:S01]  /*d2d0*/  IMAD.U32 R11, RZ, RZ, UR9 ;  /* 0x00000009ff0b7e24 */ /* 0x00bfe2000f8e00ff */
[----:B------:R-:W-:Y:S01]  /*d2e0*/  UMOV UR5, 0x40000040 ;  /* 0x4000004000057882 */ /* 0x000fe20000000000 */
[----:B------:R-:W-:Y:S01]  /*d2f0*/  UMOV UR7, 0x80000020 ;  /* 0x8000002000077882 */ /* 0x000fe20000000000 */
[----:B------:R-:W-:Y:S01]  /*d300*/  ULOP3.LUT UR36, UR36, 0x3fff, URZ, 0xc0, !UPT ;  /* 0x00003fff24247892 */ /* 0x000fe2000f8ec03f */
[----:B--2---:R-:W0:Y:S01]  /*d310*/  SHFL.BFLY PT, R0, R7, 0x2, 0x1f ;  /* 0x0c401f0007007f89 */ /* 0x004e2200000e0000 */
[----:B------:R-:W-:-:S02]  /*d320*/  @!P1 VIADD R11, R11, 0x2d860 ;  /* 0x0002d8600b0b9836 */ /* 0x000fc40000000000 */
[----:B------:R-:W-:Y:S01]  /*d330*/  ULOP3.LUT UR8, UR36, 0x2000000, URZ, 0xfc, !UPT ;  /* 0x0200000024087892 */ /* 0x000fe2000f8efc3f */
[----:B------:R-:W-:Y:S02]  /*d340*/  IMAD.MOV.U32 R6, RZ, RZ, RZ ;  /* 0x000000ffff067224 */ /* 0x000fe400078e00ff */
[----:B------:R-:W-:Y:S01]  /*d350*/  @!P1 PRMT R11, RZ, 0x654, R11 ;  /* 0x00000654ff0b9816 */ /* 0x000fe2000000000b */
[----:B------:R-:W-:Y:S01]  /*d360*/  UIMAD UR8, UR4, 0x600, UR8 ;  /* 0x00000600040878a4 */ /* 0x000fe2000f8e0208 */
[----:B------:R-:W-:Y:S02]  /*d370*/  IMAD.U32 R19, RZ, RZ, UR10 ;  /* 0x0000000aff137e24 */ /* 0x000fe4000f8e00ff */
[----:B------:R-:W-:-:S04]  /*d380*/  UMOV UR4, UR39 ;  /* 0x0000002700047c82 */ /* 0x000fc80008000000 */
[----:B------:R-:W-:Y:S02]  /*d390*/  UMOV UR6, UR8 ;  /* 0x0000000800067c82 */ /* 0x000fe40008000000 */
[----:B------:R-:W-:Y:S01]  /*d3a0*/  HGMMA.64x96x16.F32 R88, gdesc[UR4].tnspB, R88, gsb0 ;  /* 0x41600000045879f0 */ /* 0x000fe20008000858 */
[----:B------:R-:W-:Y:S01]  /*d3b0*/  UIADD3 UR4, UR39, 0x2, URZ ;  /* 0x0000000227047890 */ /* 0x000fe2000fffe03f */
[----:B----4-:R-:W-:Y:S01]  /*d3c0*/  FADD.FTZ R3, R3, R8 ;  /* 0x0000000803037221 */ /* 0x010fe20000010000 */
[----:B------:R-:W-:Y:S01]  /*d3d0*/  UIADD3 UR6, UR8, 0x40, URZ ;  /* 0x0000004008067890 */ /* 0x000fe2000fffe03f */
[----:B------:R-:W-:Y:S01]  /*d3e0*/  IMAD.MOV.U32 R8, RZ, RZ, RZ ;  /* 0x000000ffff087224 */ /* 0x000fe200078e00ff */
[----:B------:R-:W-:Y:S01]  /*d3f0*/  UMOV UR5, 0x40000040 ;  /* 0x4000004000057882 */ /* 0x000fe20000000000 */
[----:B------:R-:W-:Y:S01]  /*d400*/  UMOV UR7, 0x80000020 ;  /* 0x8000002000077882 */ /* 0x000fe20000000000 */
[----:B0-----:R-:W-:Y:S02]  /*d410*/  FADD.FTZ R4, R0, R7 ;  /* 0x0000000700047221 */ /* 0x001fe40000010000 */
[----:B------:R-:W0:Y:S04]  /*d420*/  SHFL.BFLY PT, R0, R3, 0x1, 0x1f ;  /* 0x0c201f0003007f89 */ /* 0x000e2800000e0000 */
[----:B------:R-:W1:Y:S01]  /*d430*/  SHFL.BFLY PT, R5, R4, 0x1, 0x1f ;  /* 0x0c201f0004057f89 */ /* 0x000e6200000e0000 */
[----:B0-----:R-:W-:Y:S01]  /*d440*/  FADD.FTZ R10, R3, R0 ;  /* 0x00000000030a7221 */ /* 0x001fe20000010000 */
[----:B------:R-:W-:-:S02]  /*d450*/  IMAD.MOV.U32 R3, RZ, RZ, -0x800000 ;  /* 0xff800000ff037424 */ /* 0x000fc400078e00ff */
[----:B------:R-:W-:Y:S02]  /*d460*/  IMAD.MOV.U32 R0, RZ, RZ, -0x800000 ;  /* 0xff800000ff007424 */ /* 0x000fe400078e00ff */
[----:B-1----:R-:W-:Y:S01]  /*d470*/  FADD.FTZ R13, R4, R5 ;  /* 0x00000005040d7221 */ /* 0x002fe20000010000 */
[----:B------:R-:W-:Y:S01]  /*d480*/  FSETP.NE.FTZ.AND P0, PT, R10, RZ, PT ;  /* 0x000000ff0a00720b */ /* 0x000fe20003f15000 */
[----:B------:R-:W-:-:S03]  /*d490*/  IMAD.U32 R5, RZ, RZ, UR10 ;  /* 0x0000000aff057e24 */ /* 0x000fc6000f8e00ff */
        /* <DEDUP_REMOVED lines=107> */
.L_x_10209:
[----:B------:R-:W-:Y:S05]  /*db50*/  @P0 BRA `(.L_x_10280) ;  /* 0x00000010009c0947 */ /* 0x000fea0003800000 */
[----:B------:R-:W-:Y:S01]  /*db60*/  VIADD R6, R2, 0xffffff80 ;  /* 0xffffff8002067836 */ /* 0x000fe20000000000 */
[----:B------:R-:W-:Y:S01]  /*db70*/  R2UR UR13, R17 ;  /* 0x00000000110d72ca */ /* 0x000fe200000e0000 */
[----:B------:R-:W0:Y:S01]  /*db80*/  S2UR UR12, SR_CTAID.Z ;  /* 0x00000000000c79c3 */ /* 0x000e220000002700 */
[----:B------:R-:W1:Y:S01]  /*db90*/  S2R R25, SR_CTAID.X ;  /* 0x0000000000197919 */ /* 0x000e620000002500 */
[----:B------:R-:W-:Y:S01]  /*dba0*/  ULDC.64 UR8, c[0x0][0xbd0] ;  /* 0x0002f40000087ab9 */ /* 0x000fe20000000a00 */
[----:B------:R-:W-:Y:S01]  /*dbb0*/  SHF.R.S32.HI R7, RZ, 0x1f, R6 ;  /* 0x0000001fff077819 */ /* 0x000fe20000011406 */
[----:B------:R-:W-:Y:S01]  /*dbc0*/  ULDC.64 UR14, c[0x0][0x208] ;  /* 0x00008200000e7ab9 */ /* 0x000fe20000000a00 */
[----:B------:R-:W-:Y:S02]  /*dbd0*/  BSSY B0, `(.L_x_10281) ;  /* 0x00000d1000007945 */ /* 0x000fe40003800000 */
[CC--:B------:R-:W-:Y:S01]  /*dbe0*/  LEA.HI R10, R7.reuse, R6.reuse, RZ, 0x7 ;  /* 0x00000006070a7211 */ /* 0x0c0fe200078f38ff */
[----:B------:R-:W2:Y:S01]  /*dbf0*/  S2UR UR11, SR_CTAID.Y ;  /* 0x00000000000b79c3 */ /* 0x000ea20000002600 */
[----:B------:R-:W-:-:S02]  /*dc00*/  LEA.HI R14, R7, R6, RZ, 0x2 ;  /* 0x00000006070e7211 */ /* 0x000fc400078f10ff */
[----:B------:R-:W-:Y:S01]  /*dc10*/  LOP3.LUT R9, R10, 0xffffff80, RZ, 0xc0, !PT ;  /* 0xffffff800a097812 */ /* 0x000fe200078ec0ff */
[----:B------:R-:W-:Y:S01]  /*dc20*/  USHF.R.S32.HI UR7, URZ, 0x1f, UR13 ;  /* 0x0000001f3f077899 */ /* 0x000fe2000801140d */
[----:B------:R-:W-:Y:S01]  /*dc30*/  LOP3.LUT R19, R14, 0xfffffffc, RZ, 0xc0, !PT ;  /* 0xfffffffc0e137812 */ /* 0x000fe200078ec0ff */
[----:B------:R-:W-:Y:S01]  /*dc40*/  UIMAD.WIDE.U32 UR4, UR13, UR8, URZ ;  /* 0x000000080d0472a5 */ /* 0x000fe2000f8e003f */
[----:B------:R-:W-:Y:S01]  /*dc50*/  SHF.R.S32.HI R10, RZ, 0x7, R10 ;  /* 0x00000007ff0a7819 */ /* 0x000fe2000001140a */
[C---:B------:R-:W-:Y:S01]  /*dc60*/  IMAD.IADD R2, R6.reuse, 0x1, -R9 ;  /* 0x0000000106027824 */ /* 0x040fe200078e0a09 */
[----:B------:R-:W-:Y:S01]  /*dc70*/  UIMAD UR6, UR7, UR8, URZ ;  /* 0x00000008070672a4 */ /* 0x000fe2000f8e023f */
[----:B------:R-:W3:Y:S01]  /*dc80*/  LDC R9, c[0x0][0xbe8] ;  /* 0x0002fa00ff097b82 */ /* 0x000ee20000000800 */
[----:B------:R-:W-:Y:S02]  /*dc90*/  IMAD.IADD R14, R6, 0x1, -R19 ;  /* 0x00000001060e7824 */ /* 0x000fe400078e0a13 */
[----:B------:R-:W-:Y:S01]  /*dca0*/  SHF.R.S32.HI R13, RZ, 0x1f, R2 ;  /* 0x0000001fff0d7819 */ /* 0x000fe20000011402 */
[----:B------:R-:W-:Y:S01]  /*dcb0*/  IMAD.HI R7, R10, 0x55555556, RZ ;  /* 0x555555560a077827 */ /* 0x000fe200078e02ff */
[----:B------:R-:W-:-:S02]  /*dcc0*/  UIMAD UR6, UR13, UR9, UR6 ;  /* 0x000000090d0672a4 */ /* 0x000fc4000f8e0206 */
[-C--:B------:R-:W-:Y:S01]  /*dcd0*/  LEA.HI R8, R13, R2.reuse, RZ, 0x2 ;  /* 0x000000020d087211 */ /* 0x080fe200078f10ff */
[----:B------:R-:W4:Y:S01]  /*dce0*/  LDC.64 R18, c[0x0][0xbd8] ;  /* 0x0002f600ff127b82 */ /* 0x000f220000000a00 */
[----:B------:R-:W-:Y:S01]  /*dcf0*/  LEA.HI R7, R7, R7, RZ, 0x1 ;  /* 0x0000000707077211 */ /* 0x000fe200078f08ff */
[----:B------:R-:W-:Y:S01]  /*dd00*/  UIADD3 UR6, UR5, UR6, URZ ;  /* 0x0000000605067290 */ /* 0x000fe2000fffe03f */
[--C-:B------:R-:W-:Y:S01]  /*dd10*/  SHF.R.S32.HI R12, RZ, 0x2, R8.reuse ;  /* 0x00000002ff0c7819 */ /* 0x100fe20000011408 */
[----:B0-----:R-:W-:Y:S01]  /*dd20*/  USHF.R.S32.HI UR10, URZ, 0x1f, UR12 ;  /* 0x0000001f3f0a7899 */ /* 0x001fe2000801140c */
[----:B------:R-:W-:Y:S01]  /*dd30*/  SHF.R.S32.HI R11, RZ, 0x1f, R8 ;  /* 0x0000001fff0b7819 */ /* 0x000fe20000011408 */
[----:B------:R-:W-:Y:S01]  /*dd40*/  ULDC.64 UR8, c[0x0][0xb38] ;  /* 0x0002ce0000087ab9 */ /* 0x000fe20000000a00 */
[----:B------:R-:W-:Y:S01]  /*dd50*/  LEA.HI R13, R13, R2, RZ, 0x5 ;  /* 0x000000020d0d7211 */ /* 0x000fe200078f28ff */
[----:B------:R-:W2:Y:S01]  /*dd60*/  LDC R24, c[0x0][0xc50] ;  /* 0x00031400ff187b82 */ /* 0x000ea20000000800 */
[----:B------:R-:W-:Y:S01]  /*dd70*/  LEA.HI R11, R11, R12, RZ, 0x3 ;  /* 0x0000000c0b0b7211 */ /* 0x000fe200078f18ff */
[----:B------:R-:W-:Y:S01]  /*dd80*/  UIMAD UR7, UR7, UR8, URZ ;  /* 0x00000008070772a4 */ /* 0x000fe2000f8e023f */
[----:B------:R-:W-:-:S02]  /*dd90*/  SHF.R.S32.HI R13, RZ, 0x5, R13 ;  /* 0x00000005ff0d7819 */ /* 0x000fc4000001140d */
[----:B------:R-:W-:Y:S01]  /*dda0*/  LOP3.LUT R15, R11, 0xfffffff8, RZ, 0xc0, !PT ;  /* 0xfffffff80b0f7812 */ /* 0x000fe200078ec0ff */
[----:B------:R-:W-:Y:S01]  /*ddb0*/  IMAD R11, R7, -0x3, R10 ;  /* 0xfffffffd070b7824 */ /* 0x000fe200078e020a */
[----:B------:R-:W-:Y:S01]  /*ddc0*/  LEA.HI R7, R14, R14, RZ, 0x1 ;  /* 0x0000000e0e077211 */ /* 0x000fe200078f08ff */
[----:B------:R-:W0:Y:S08]  /*ddd0*/  LDC.64 R22, c[0x0][0xb40] ;  /* 0x0002d000ff167b82 */ /* 0x000e300000000a00 */
[----:B------:R-:W-:Y:S01]  /*dde0*/  BAR.SYNC.DEFER_BLOCKING 0x1, 0x180 ;  /* 0x0046000000007b1d */ /* 0x000fe20000010000 */
[----:B---3--:R-:W-:Y:S01]  /*ddf0*/  ISETP.NE.AND P0, PT, R9, 0x1, PT ;  /* 0x000000010900780c */ /* 0x008fe20003f05270 */
[----:B------:R-:W-:Y:S01]  /*de00*/  IMAD.IADD R6, R12, 0x1, -R15 ;  /* 0x000000010c067824 */ /* 0x000fe200078e0a0f */
[----:B------:R-:W-:-:S03]  /*de10*/  LOP3.LUT R7, R7, 0x1ffffffe, RZ, 0xc0, !PT ;  /* 0x1ffffffe07077812 */ /* 0x000fc600078ec0ff */
[----:B------:R-:W-:Y:S02]  /*de20*/  IMAD R10, R13, 0x10, R6 ;  /* 0x000000100d0a7824 */ /* 0x000fe400078e0206 */
[----:B------:R-:W-:Y:S02]  /*de30*/  IMAD.IADD R21, R14, 0x1, -R7 ;  /* 0x000000010e157824 */ /* 0x000fe400078e0a07 */
[----:B------:R-:W-:Y:S02]  /*de40*/  IMAD R12, R11, 0x40, R10 ;  /* 0x000000400b0c7824 */ /* 0x000fe400078e020a */
[----:B------:R-:W-:Y:S02]  /*de50*/  IMAD.U32 R7, RZ, RZ, UR5 ;  /* 0x00000005ff077e24 */ /* 0x000fe4000f8e00ff */
[----:B------:R-:W3:Y:S01]  /*de60*/  @P0 LDC R15, c[0x0][0xbec] ;  /* 0x0002fb00ff0f0b82 */ /* 0x000ee20000000800 */
[----:B------:R-:W-:Y:S01]  /*de70*/  IMAD.U32 R6, RZ, RZ, UR4 ;  /* 0x00000004ff067e24 */ /* 0x000fe2000f8e00ff */
[----:B------:R-:W-:Y:S01]  /*de80*/  UIMAD.WIDE.U32 UR4, UR13, UR8, URZ ;  /* 0x000000080d0472a5 */ /* 0x000fe2000f8e003f */
[----:B------:R-:W-:Y:S01]  /*de90*/  IMAD.U32 R7, RZ, RZ, UR6 ;  /* 0x00000006ff077e24 */ /* 0x000fe2000f8e00ff */
[----:B------:R-:W-:Y:S01]  /*dea0*/  UIMAD UR6, UR13, UR9, UR7 ;  /* 0x000000090d0672a4 */ /* 0x000fe2000f8e0207 */
[----:B----4-:R-:W-:-:S02]  /*deb0*/  IMAD R14, R18, UR10, RZ ;  /* 0x0000000a120e7c24 */ /* 0x010fc4000f8e02ff */
[----:B------:R-:W-:Y:S01]  /*dec0*/  IMAD R10, R21, 0x8, R12 ;  /* 0x00000008150a7824 */ /* 0x000fe200078e020c */
[----:B------:R-:W4:Y:S01]  /*ded0*/  @P0 LDC R20, c[0x0][0xbf0] ;  /* 0x0002fc00ff140b82 */ /* 0x000f220000000800 */
[----:B------:R-:W-:Y:S01]  /*dee0*/  IMAD R19, R19, UR12, R14 ;  /* 0x0000000c13137c24 */ /* 0x000fe2000f8e020e */
[----:B------:R-:W-:Y:S01]  /*def0*/  UIADD3 UR6, UR5, UR6, URZ ;  /* 0x0000000605067290 */ /* 0x000fe2000fffe03f */
[----:B-1----:R-:W-:Y:S01]  /*df00*/  IMAD R14, R25, 0xc0, R10 ;  /* 0x000000c0190e7824 */ /* 0x002fe200078e020a */
[----:B------:R-:W-:Y:S01]  /*df10*/  ULDC.64 UR8, c[0x0][0xb28] ;  /* 0x0002ca0000087ab9 */ /* 0x000fe20000000a00 */
[----:B------:R-:W-:Y:S02]  /*df20*/  IMAD R21, RZ, RZ, -UR13 ;  /* 0x8000000dff157e24 */ /* 0x000fe4000f8e02ff */
[----:B------:R-:W-:Y:S01]  /*df30*/  IMAD.WIDE.U32 R6, R18, UR12, R6 ;  /* 0x0000000c12067c25 */ /* 0x000fe2000f8e0006 */
[----:B------:R-:W1:Y:S03]  /*df40*/  @P0 LDC R29, c[0x0][0xbec] ;  /* 0x0002fb00ff1d0b82 */ /* 0x000e660000000800 */
[----:B------:R-:W-:-:S02]  /*df50*/  IMAD.U32 R11, RZ, RZ, UR5 ;  /* 0x00000005ff0b7e24 */ /* 0x000fc4000f8e00ff */
[----:B--2---:R-:W-:Y:S02]  /*df60*/  IMAD R27, R24, R21, UR11 ;  /* 0x0000000b181b7e24 */ /* 0x004fe4000f8e0215 */
[----:B------:R-:W-:Y:S01]  /*df70*/  IMAD.U32 R10, RZ, RZ, UR4 ;  /* 0x00000004ff0a7e24 */ /* 0x000fe2000f8e00ff */
[----:B------:R-:W2:Y:S01]  /*df80*/  @P0 LDC R26, c[0x0][0xbf0] ;  /* 0x0002fc00ff1a0b82 */ /* 0x000ea20000000800 */
[----:B---3--:R-:W-:Y:S01]  /*df90*/  @P0 IMAD.HI.U32 R15, R14, R15, RZ ;  /* 0x0000000f0e0f0227 */ /* 0x008fe200078e00ff */
[----:B------:R-:W-:-:S03]  /*dfa0*/  ULDC.64 UR4, c[0x0][0xbe0] ;  /* 0x0002f80000047ab9 */ /* 0x000fc60000000a00 */
[----:B------:R-:W-:Y:S01]  /*dfb0*/  IMAD.U32 R11, RZ, RZ, UR6 ;  /* 0x00000006ff0b7e24 */ /* 0x000fe2000f8e00ff */
[----:B------:R-:W-:Y:S01]  /*dfc0*/  ULDC.64 UR6, c[0x0][0xb48] ;  /* 0x0002d20000067ab9 */ /* 0x000fe20000000a00 */
[C---:B0-----:R-:W-:Y:S02]  /*dfd0*/  IMAD R18, R22.reuse, UR10, RZ ;  /* 0x0000000a16127c24 */ /* 0x041fe4000f8e02ff */
[----:B------:R-:W-:Y:S01]  /*dfe0*/  IMAD.MOV.U32 R13, RZ, RZ, R14 ;  /* 0x000000ffff0d7224 */ /* 0x000fe200078e000e */
[----:B----4-:R-:W-:Y:S01]  /*dff0*/  @P0 SHF.R.U32.HI R13, RZ, R20, R15 ;  /* 0x00000014ff0d0219 */ /* 0x010fe2000001160f */
[----:B------:R-:W-:Y:S01]  /*e000*/  IMAD.IADD R7, R7, 0x1, R19 ;  /* 0x0000000107077824 */ /* 0x000fe200078e0213 */
[----:B------:R-:W-:Y:S01]  /*e010*/  SHF.R.S32.HI R20, RZ, 0x1f, R27 ;  /* 0x0000001fff147819 */ /* 0x000fe2000001141b */
[----:B------:R-:W-:Y:S02]  /*e020*/  IMAD R19, R23, UR12, R18 ;  /* 0x0000000c17137c24 */ /* 0x000fe4000f8e0212 */
[----:B------:R-:W-:-:S04]  /*e030*/  IMAD.WIDE.U32 R10, R22, UR12, R10 ;  /* 0x0000000c160a7c25 */ /* 0x000fc8000f8e000a */
[----:B-1----:R-:W-:-:S04]  /*e040*/  @P0 IMAD.HI.U32 R29, R14, R29, RZ ;  /* 0x0000001d0e1d0227 */ /* 0x002fc800078e00ff */
[----:B------:R-:W-:Y:S02]  /*e050*/  IMAD.IADD R11, R11, 0x1, R19 ;  /* 0x000000010b0b7824 */ /* 0x000fe400078e0213 */
[----:B------:R-:W-:Y:S02]  /*e060*/  IMAD R19, R20, UR6, RZ ;  /* 0x0000000614137c24 */ /* 0x000fe4000f8e02ff */
[----:B------:R-:W-:-:S04]  /*e070*/  IMAD.WIDE.U32 R6, R27, UR4, R6 ;  /* 0x000000041b067c25 */ /* 0x000fc8000f8e0006 */
[----:B------:R-:W-:Y:S01]  /*e080*/  IMAD.MOV.U32 R15, RZ, RZ, R14 ;  /* 0x000000ffff0f7224 */ /* 0x000fe200078e000e */
[----:B--2---:R-:W-:Y:S01]  /*e090*/  @P0 SHF.R.U32.HI R15, RZ, R26, R29 ;  /* 0x0000001aff0f0219 */ /* 0x004fe2000001161d */
[----:B------:R-:W-:Y:S01]  /*e0a0*/  IMAD R18, R20, UR4, RZ ;  /* 0x0000000414127c24 */ /* 0x000fe2000f8e02ff */
[----:B------:R-:W-:Y:S01]  /*e0b0*/  IADD3 R6, P0, R13, R6, RZ ;  /* 0x000000060d067210 */ /* 0x000fe20007f1e0ff */
[C---:B------:R-:W-:Y:S01]  /*e0c0*/  IMAD R21, R27.reuse, UR7, R19 ;  /* 0x000000071b157c24 */ /* 0x040fe2000f8e0213 */
[--C-:B------:R-:W-:Y:S01]  /*e0d0*/  SHF.R.S32.HI R19, RZ, 0x1f, R13.reuse ;  /* 0x0000001fff137819 */ /* 0x100fe2000001140d */
[----:B------:R-:W-:Y:S02]  /*e0e0*/  IMAD.MOV R13, RZ, RZ, -R13 ;  /* 0x000000ffff0d7224 */ /* 0x000fe400078e0a0d */
[C---:B------:R-:W-:Y:S01]  /*e0f0*/  IMAD R20, R27.reuse, UR5, R18 ;  /* 0x000000051b147c24 */ /* 0x040fe2000f8e0212 */
[----:B------:R-:W-:Y:S01]  /*e100*/  SHF.R.S32.HI R18, RZ, 0x1f, R15 ;  /* 0x0000001fff127819 */ /* 0x000fe2000001140f */
[----:B------:R-:W-:Y:S01]  /*e110*/  IMAD.WIDE.U32 R10, R27, UR6, R10 ;  /* 0x000000061b0a7c25 */ /* 0x000fe2000f8e000a */
[----:B------:R-:W-:Y:S01]  /*e120*/  ULDC.64 UR4, c[0x0][0xb30] ;  /* 0x0002cc0000047ab9 */ /* 0x000fe20000000a00 */
[----:B------:R-:W-:Y:S01]  /*e130*/  ULDC.64 UR6, c[0x0][0xbc8] ;  /* 0x0002f20000067ab9 */ /* 0x000fe20000000a00 */
[----:B------:R-:W-:Y:S01]  /*e140*/  IADD3.X R7, R19, R7, R20, P0, !PT ;  /* 0x0000000713077210 */ /* 0x000fe200007fe414 */
[----:B------:R-:W-:-:S02]  /*e150*/  IMAD.MOV R22, RZ, RZ, -R15 ;  /* 0x000000ffff167224 */ /* 0x000fc400078e0a0f */
[--C-:B------:R-:W-:Y:S02]  /*e160*/  IMAD R13, R9, R13, R14.reuse ;  /* 0x0000000d090d7224 */ /* 0x100fe400078e020e */
[----:B------:R-:W-:Y:S02]  /*e170*/  IMAD.IADD R11, R11, 0x1, R21 ;  /* 0x000000010b0b7824 */ /* 0x000fe400078e0215 */
[----:B------:R-:W-:Y:S02]  /*e180*/  IMAD R18, R18, UR4, RZ ;  /* 0x0000000412127c24 */ /* 0x000fe4000f8e02ff */
[----:B------:R-:W-:Y:S01]  /*e190*/  IMAD R19, R9, R22, R14 ;  /* 0x0000001609137224 */ /* 0x000fe200078e020e */
[----:B------:R-:W-:Y:S01]  /*e1a0*/  SHF.R.S32.HI R14, RZ, 0x1f, R13 ;  /* 0x0000001fff0e7819 */ /* 0x000fe2000001140d */
[C---:B------:R-:W-:Y:S01]  /*e1b0*/  IMAD R21, R15.reuse, UR5, R18 ;  /* 0x000000050f157c24 */ /* 0x040fe2000f8e0212 */
[----:B------:R-:W0:Y:S01]  /*e1c0*/  S2UR UR5, SR_CgaCtaId ;  /* 0x00000000000579c3 */ /* 0x000e220000008800 */
[----:B------:R-:W-:Y:S01]  /*e1d0*/  IMAD.WIDE.U32 R10, R15, UR4, R10 ;  /* 0x000000040f0a7c25 */ /* 0x000fe2000f8e000a */
[----:B------:R-:W-:Y:S01]  /*e1e0*/  SHF.R.S32.HI R15, RZ, 0x1f, R19 ;  /* 0x0000001fff0f7819 */ /* 0x000fe20000011413 */
[----:B------:R-:W-:-:S02]  /*e1f0*/  UMOV UR4, 0x400 ;  /* 0x0000040000047882 */ /* 0x000fc40000000000 */
[----:B------:R-:W-:Y:S02]  /*e200*/  IMAD R14, R14, UR6, RZ ;  /* 0x000000060e0e7c24 */ /* 0x000fe4000f8e02ff */
[----:B------:R-:W-:Y:S02]  /*e210*/  IMAD R18, R15, UR8, RZ ;  /* 0x000000080f127c24 */ /* 0x000fe4000f8e02ff */
[----:B------:R-:W-:Y:S02]  /*e220*/  IMAD.IADD R11, R11, 0x1, R21 ;  /* 0x000000010b0b7824 */ /* 0x000fe400078e0215 */
        /* <DEDUP_REMOVED lines=14> */
[----:B------:R-:W-:Y:S01]  /*e310*/  SHFL.IDX PT, R12, R18, 0x1, 0x1c1f ;  /* 0x003c1f00120c7f89 */ /* 0x000fe200000e0000 */
[----:B------:R-:W-:Y:S01]  /*e320*/  LEA.HI.X R25, R10, UR9, R7, 0x2, P1 ;  /* 0x000000090a197c11 */ /* 0x000fe200088f1407 */
[----:B------:R-:W-:Y:S01]  /*e330*/  IMAD R21, R9, UR6, RZ ;  /* 0x0000000609157c24 */ /* 0x000fe2000f8e02ff */
[----:B------:R-:W-:Y:S01]  /*e340*/  LOP3.LUT P0, RZ, R2, 0x3, RZ, 0xc0, !PT ;  /* 0x0000000302ff7812 */ /* 0x000fe2000780c0ff */
[----:B------:R-:W-:Y:S01]  /*e350*/  SHFL.IDX PT, R10, R18, RZ, 0x1c1f ;  /* 0x001c1fff120a7589 */ /* 0x000fe200000e0000 */
[C---:B------:R-:W-:Y:S01]  /*e360*/  VIADD R20, R14.reuse, 0x8 ;  /* 0x000000080e147836 */ /* 0x040fe20000000000 */
[----:B------:R-:W-:Y:S01]  /*e370*/  UIADD3 UR4, UR4, 0x2d820, URZ ;  /* 0x0002d82004047890 */ /* 0x000fe2000fffe03f */
[CC--:B------:R-:W-:Y:S01]  /*e380*/  ISETP.GE.OR P1, PT, R14.reuse, R21.reuse, P0 ;  /* 0x000000150e00720c */ /* 0x0c0fe20000726670 */
[----:B------:R-:W0:Y:S01]  /*e390*/  SHFL.IDX PT, R11, R15, RZ, 0x1c1f ;  /* 0x001c1fff0f0b7589 */ /* 0x000e2200000e0000 */
[-C--:B------:R-:W-:Y:S01]  /*e3a0*/  ISETP.GE.AND P2, PT, R14, R21.reuse, PT ;  /* 0x000000150e00720c */ /* 0x080fe20003f46270 */
[----:B------:R-:W-:Y:S01]  /*e3b0*/  UPRMT UR4, URZ, 0x654, UR4 ;  /* 0x000006543f047896 */ /* 0x000fe20008000004 */
[----:B------:R-:W-:Y:S01]  /*e3c0*/  ISETP.GE.OR P0, PT, R20, R21, P0 ;  /* 0x000000151400720c */ /* 0x000fe20000706670 */
[----:B------:R-:W1:Y:S01]  /*e3d0*/  SHFL.IDX PT, R13, R15, 0x1, 0x1c1f ;  /* 0x003c1f000f0d7f89 */ /* 0x000e6200000e0000 */
[----:B------:R-:W-:-:S03]  /*e3e0*/  LOP3.LUT R9, R8, 0x7ffffffc, RZ, 0xc0, !PT ;  /* 0x7ffffffc08097812 */ /* 0x000fc600078ec0ff */
[----:B------:R2:W3:Y:S02]  /*e3f0*/  SHFL.IDX PT, R6, R24, RZ, 0x1c1f ;  /* 0x001c1fff18067589 */ /* 0x0004e400000e0000 */
[----:B------:R-:W-:Y:S01]  /*e400*/  IMAD.IADD R9, R2, 0x1, -R9 ;  /* 0x0000000102097824 */ /* 0x000fe200078e0a09 */
[----:B------:R-:W-:Y:S01]  /*e410*/  SYNCS.ARRIVE.TRANS64.RED.A1T0 RZ, [UR4], RZ ;  /* 0x000000ffffff79a7 */ /* 0x000fe20008100404 */
[----:B------:R2:W4:Y:S02]  /*e420*/  SHFL.IDX PT, R7, R25, RZ, 0x1c1f ;  /* 0x001c1fff19077589 */ /* 0x00052400000e0000 */
[----:B------:R-:W-:Y:S02]  /*e430*/  IMAD.SHL.U32 R9, R9, 0x2, RZ ;  /* 0x0000000209097824 */ /* 0x000fe400078e00ff */
        /* <DEDUP_REMOVED lines=13> */
[C---:B------:R-:W-:Y:S01]  /*e510*/  VIADD R22, R9.reuse, 0x38 ;  /* 0x0000003809167836 */ /* 0x040fe20000000000 */
[----:B------:R-:W-:Y:S01]  /*e520*/  ISETP.GE.AND P4, PT, R10, UR4, PT ;  /* 0x000000040a007c0c */ /* 0x000fe2000bf86270 */
[----:B------:R-:W-:-:S06]  /*e530*/  VIADD R23, R9, 0x40 ;  /* 0x0000004009177836 */ /* 0x000fcc0000000000 */
[----:B------:R-:W-:Y:S02]  /*e540*/  @!P1 LEA.HI R0, R0, R0, RZ, 0x1 ;  /* 0x0000000000009211 */ /* 0x000fe400078f08ff */
[----:B------:R-:W-:Y:S02]  /*e550*/  @!P2 LEA.HI R2, R2, R2, RZ, 0x1 ;  /* 0x000000020202a211 */ /* 0x000fe400078f08ff */
[----:B------:R-:W-:Y:S02]  /*e560*/  @!P3 LEA.HI R8, R3, R3, RZ, 0x1 ;  /* 0x000000030308b211 */ /* 0x000fe400078f08ff */
[----:B------:R-:W-:Y:S02]  /*e570*/  @!P1 LOP3.LUT R11, R0, 0xfffffffe, RZ, 0xc0, !PT ;  /* 0xfffffffe000b9812 */ /* 0x000fe400078ec0ff */
[----:B------:R-:W-:Y:S02]  /*e580*/  @!P4 LEA.HI R0, R10, R10, RZ, 0x1 ;  /* 0x0000000a0a00c211 */ /* 0x000fe400078f08ff */
[----:B------:R-:W-:Y:S01]  /*e590*/  @!P2 LOP3.LUT R13, R2, 0xfffffffe, RZ, 0xc0, !PT ;  /* 0xfffffffe020da812 */ /* 0x000fe200078ec0ff */
[----:B---34-:R-:W-:Y:S01]  /*e5a0*/  @!P0 IMAD.WIDE R2, R9, 0x4, R6 ;  /* 0x0000000409028825 */ /* 0x018fe200078e0206 */
[----:B------:R-:W-:-:S02]  /*e5b0*/  @!P3 LOP3.LUT R15, R8, 0xfffffffe, RZ, 0xc0, !PT ;  /* 0xfffffffe080fb812 */ /* 0x000fc400078ec0ff */
[----:B------:R-:W-:Y:S01]  /*e5c0*/  @!P4 LOP3.LUT R19, R0, 0xfffffffe, RZ, 0xc0, !PT ;  /* 0xfffffffe0013c812 */ /* 0x000fe200078ec0ff */
[--C-:B------:R-:W-:Y:S01]  /*e5d0*/  @!P1 IMAD.WIDE R10, R11, 0x4, R6.reuse ;  /* 0x000000040b0a9825 */ /* 0x100fe200078e0206 */
[----:B------:R0:W-:Y:S03]  /*e5e0*/  @!P0 ST.E.64 desc[UR6][R2.64], R4 ;  /* 0x0000000402008985 */ /* 0x0001e6000c101b06 */
[----:B------:R-:W-:Y:S01]  /*e5f0*/  VIADD R0, R9, 0x28 ;  /* 0x0000002809007836 */ /* 0x000fe20000000000 */
[----:B------:R1:W-:Y:S01]  /*e600*/  @!P1 ST.E.64 desc[UR6][R10.64], R92 ;  /* 0x0000005c0a009985 */ /* 0x0003e2000c101b06 */
[----:B------:R-:W-:-:S03]  /*e610*/  @!P2 IMAD.WIDE R12, R13, 0x4, R6 ;  /* 0x000000040d0ca825 */ /* 0x000fc600078e0206 */
[----:B------:R-:W-:Y:S01]  /*e620*/  ISETP.GE.AND P0, PT, R0, UR4, PT ;  /* 0x0000000400007c0c */ /* 0x000fe2000bf06270 */
[----:B------:R-:W-:Y:S01]  /*e630*/  VIADD R8, R9, 0x30 ;  /* 0x0000003009087836 */ /* 0x000fe20000000000 */
[----:B------:R2:W-:Y:S01]  /*e640*/  @!P2 ST.E.64 desc[UR6][R12.64], R96 ;  /* 0x000000600c00a985 */ /* 0x0005e2000c101b06 */
[--C-:B------:R-:W-:Y:S01]  /*e650*/  @!P3 IMAD.WIDE R14, R15, 0x4, R6.reuse ;  /* 0x000000040f0eb825 */ /* 0x100fe200078e0206 */
[----:B------:R-:W-:Y:S02]  /*e660*/  ISETP.GE.AND P2, PT, R22, UR4, PT ;  /* 0x0000000416007c0c */ /* 0x000fe4000bf46270 */
        /* <DEDUP_REMOVED lines=8> */
[----:B------:R-:W-:Y:S01]  /*e6f0*/  VIADD R5, R9, 0x58 ;  /* 0x0000005809057836 */ /* 0x000fe20000000000 */
[----:B------:R-:W-:-:S02]  /*e700*/  ISETP.GE.AND P5, PT, R3, UR4, PT ;  /* 0x0000000403007c0c */ /* 0x000fc4000bfa6270 */
[----:B------:R-:W-:Y:S02]  /*e710*/  ISETP.GE.AND P4, PT, R2, UR4, PT ;  /* 0x0000000402007c0c */ /* 0x000fe4000bf86270 */
[----:B------:R-:W-:Y:S02]  /*e720*/  ISETP.GE.AND P6, PT, R5, UR4, PT ;  /* 0x0000000405007c0c */ /* 0x000fe4000bfc6270 */
[----:B------:R-:W-:Y:S02]  /*e730*/  @!P1 LEA.HI R8, R8, R8, RZ, 0x1 ;  /* 0x0000000808089211 */ /* 0x000fe400078f08ff */
[----:B------:R-:W-:Y:S02]  /*e740*/  @!P2 LEA.HI R22, R22, R22, RZ, 0x1 ;  /* 0x000000161616a211 */ /* 0x000fe400078f08ff */
[----:B------:R-:W-:Y:S02]  /*e750*/  @!P3 LEA.HI R23, R23, R23, RZ, 0x1 ;  /* 0x000000171717b211 */ /* 0x000fe400078f08ff */
[----:B-1----:R-:W-:-:S02]  /*e760*/  @!P2 LOP3.LUT R11, R22, 0xfffffffe, RZ, 0xc0, !PT ;  /* 0xfffffffe160ba812 */ /* 0x002fc400078ec0ff */
[----:B------:R-:W-:Y:S02]  /*e770*/  @!P5 LEA.HI R4, R3, R3, RZ, 0x1 ;  /* 0x000000030304d211 */ /* 0x000fe400078f08ff */
[----:B------:R-:W-:Y:S02]  /*e780*/  @!P4 LEA.HI R2, R2, R2, RZ, 0x1 ;  /* 0x000000020202c211 */ /* 0x000fe400078f08ff */
[----:B------:R-:W-:Y:S02]  /*e790*/  @!P6 LEA.HI R10, R5, R5, RZ, 0x1 ;  /* 0x00000005050ae211 */ /* 0x000fe400078f08ff */
[----:B------:R-:W-:Y:S02]  /*e7a0*/  @!P0 LOP3.LUT R3, R0, 0xfffffffe, RZ, 0xc0, !PT ;  /* 0xfffffffe00038812 */ /* 0x000fe400078ec0ff */
[----:B------:R-:W-:Y:S02]  /*e7b0*/  @!P1 LOP3.LUT R5, R8, 0xfffffffe, RZ, 0xc0, !PT ;  /* 0xfffffffe08059812 */ /* 0x000fe400078ec0ff */
[----:B--2---:R-:W-:-:S02]  /*e7c0*/  @!P3 LOP3.LUT R13, R23, 0xfffffffe, RZ, 0xc0, !PT ;  /* 0xfffffffe170db812 */ /* 0x004fc400078ec0ff */
[----:B---3--:R-:W-:Y:S01]  /*e7d0*/  @!P4 LOP3.LUT R15, R2, 0xfffffffe, RZ, 0xc0, !PT ;  /* 0xfffffffe020fc812 */ /* 0x008fe200078ec0ff */
[--C-:B------:R-:W-:Y:S01]  /*e7e0*/  @!P0 IMAD.WIDE R2, R3, 0x4, R6.reuse ;  /* 0x0000000403028825 */ /* 0x100fe200078e0206 */
[----:B0-----:R-:W-:Y:S02]  /*e7f0*/  @!P5 LOP3.LUT R19, R4, 0xfffffffe, RZ, 0xc0, !PT ;  /* 0xfffffffe0413d812 */ /* 0x001fe400078ec0ff */
[----:B------:R-:W-:Y:S01]  /*e800*/  @!P6 LOP3.LUT R23, R10, 0xfffffffe, RZ, 0xc0, !PT ;  /* 0xfffffffe0a17e812 */ /* 0x000fe200078ec0ff */
        /* <DEDUP_REMOVED lines=12> */
[----:B------:R0:W-:Y:S02]  /*e8d0*/  @!P6 ST.E.64 desc[UR6][R6.64], R132 ;  /* 0x000000840600e985 */ /* 0x0001e4000c101b06 */
.L_x_10282:
[----:B------:R-:W-:Y:S05]  /*e8e0*/  BSYNC B0 ;  /* 0x0000000000007941 */ /* 0x000fea0003800000 */
.L_x_10281:
[----:B------:R-:W-:Y:S01]  /*e8f0*/  ISETP.GE.AND P0, PT, R20, R21, PT ;  /* 0x000000151400720c */ /* 0x000fe20003f06270 */
[----:B0-----:R0:W1:Y:S04]  /*e900*/  SHFL.IDX PT, R15, R25, 0x1, 0x1c1f ;  /* 0x003c1f00190f7f89 */ /* 0x00106800000e0000 */
[----:B------:R0:W0:Y:S08]  /*e910*/  SHFL.IDX PT, R14, R24, 0x1, 0x1c1f ;  /* 0x003c1f00180e7f89 */ /* 0x00003000000e0000 */
        /* <DEDUP_REMOVED lines=13> */
[----:B------:R-:W-:Y:S01]  /*e9f0*/  ULDC.64 UR6, c[0x0][0x208] ;  /* 0x0000820000067ab9 */ /* 0x000fe20000000a00 */
[----:B------:R-:W-:Y:S01]  /*ea00*/  ISETP.GE.AND P1, PT, R12, UR4, PT ;  /* 0x000000040c007c0c */ /* 0x000fe2000bf26270 */
[----:B------:R-:W-:-:S02]  /*ea10*/  VIADD R18, R9, 0x40 ;  /* 0x0000004009127836 */ /* 0x000fc40000000000 */
[C---:B------:R-:W-:Y:S02]  /*ea20*/  VIADD R19, R9.reuse, 0x48 ;  /* 0x0000004809137836 */ /* 0x040fe40000000000 */
[----:B------:R-:W-:Y:S01]  /*ea30*/  @!P3 LEA.HI R0, R0, R0, RZ, 0x1 ;  /* 0x000000000000b211 */ /* 0x000fe200078f08ff */
[----:B------:R-:W-:Y:S01]  /*ea40*/  VIADD R20, R9, 0x50 ;  /* 0x0000005009147836 */ /* 0x000fe20000000000 */
[----:B------:R-:W-:Y:S02]  /*ea50*/  @!P4 LEA.HI R2, R2, R2, RZ, 0x1 ;  /* 0x000000020202c211 */ /* 0x000fe400078f08ff */
[----:B------:R-:W-:Y:S02]  /*ea60*/  @!P5 LEA.HI R3, R3, R3, RZ, 0x1 ;  /* 0x000000030303d211 */ /* 0x000fe400078f08ff */
[----:B------:R-:W-:Y:S01]  /*ea70*/  @!P3 LOP3.LUT R5, R0, 0xfffffffe, RZ, 0xc0, !PT ;  /* 0xfffffffe0005b812 */ /* 0x000fe200078ec0ff */
[----:B------:R-:W-:Y:S01]  /*ea80*/  VIADD R0, R9, 0x30 ;  /* 0x0000003009007836 */ /* 0x000fe20000000000 */
[----:B----4-:R-:W-:-:S02]  /*ea90*/  @!P4 LOP3.LUT R7, R2, 0xfffffffe, RZ, 0xc0, !PT ;  /* 0xfffffffe0207c812 */ /* 0x010fc400078ec0ff */
[----:B------:R-:W-:Y:S01]  /*eaa0*/  @!P5 LOP3.LUT R11, R3, 0xfffffffe, RZ, 0xc0, !PT ;  /* 0xfffffffe030bd812 */ /* 0x000fe200078ec0ff */
[--C-:B01----:R-:W-:Y:S01]  /*eab0*/  @!P2 IMAD.WIDE R2, R9, 0x4, R14.reuse ;  /* 0x000000040902a825 */ /* 0x103fe200078e020e */
[----:B------:R-:W-:Y:S02]  /*eac0*/  @!P0 LEA.HI R8, R8, R8, RZ, 0x1 ;  /* 0x0000000808088211 */ /* 0x000fe400078f08ff */
[----:B------:R-:W-:Y:S01]  /*ead0*/  ISETP.GE.AND P6, PT, R20, UR4, PT ;  /* 0x0000000414007c0c */ /* 0x000fe2000bfc6270 */
[--C-:B------:R-:W-:Y:S01]  /*eae0*/  @!P3 IMAD.WIDE R4, R5, 0x4, R14.reuse ;  /* 0x000000040504b825 */ /* 0x100fe200078e020e */
[----:B------:R0:W-:Y:S01]  /*eaf0*/  @!P2 ST.E.64 desc[UR6][R2.64], R90 ;  /* 0x0000005a0200a985 */ /* 0x0001e2000c101b06 */
[----:B------:R-:W-:Y:S02]  /*eb00*/  ISETP.GE.AND P2, PT, R0, UR4, PT ;  /* 0x0000000400007c0c */ /* 0x000fe4000bf46270 */
[----:B---3--:R-:W-:Y:S01]  /*eb10*/  @!P4 IMAD.WIDE R6, R7, 0x4, R14 ;  /* 0x000000040706c825 */ /* 0x008fe200078e020e */
        /* <DEDUP_REMOVED lines=21> */
[----:B------:R-:W-:-:S02]  /*ec70*/  @!P3 LOP3.LUT R13, R13, 0xfffffffe, RZ, 0xc0, !PT ;  /* 0xfffffffe0d0db812 */ /* 0x000fc400078ec0ff */
[----:B---3--:R-:W-:Y:S02]  /*ec80*/  @!P4 LOP3.LUT R11, R18, 0xfffffffe, RZ, 0xc0, !PT ;  /* 0xfffffffe120bc812 */ /* 0x008fe400078ec0ff */
[----:B------:R-:W-:Y:S02]  /*ec90*/  ISETP.GE.AND P0, PT, R9, UR4, PT ;  /* 0x0000000409007c0c */ /* 0x000fe4000bf06270 */
[----:B------:R-:W-:Y:S02]  /*eca0*/  @!P5 LOP3.LUT R19, R19, 0xfffffffe, RZ, 0xc0, !PT ;  /* 0xfffffffe1313d812 */ /* 0x000fe400078ec0ff */
[----:B------:R-:W-:Y:S01]  /*ecb0*/  @!P6 LOP3.LUT R21, R20, 0xfffffffe, RZ, 0xc0, !PT ;  /* 0xfffffffe1415e812 */ /* 0x000fe200078ec0ff */
        /* <DEDUP_REMOVED lines=17> */
.L_x_10280:
[----:B------:R-:W-:-:S05]  /*edd0*/  VIADD R0, R2, 0xffffff80 ;  /* 0xffffff8002007836 */ /* 0x000fca0000000000 */
        /* <DEDUP_REMOVED lines=60> */
.L_x_10199:
        /* <DEDUP_REMOVED lines=18> */
.L_x_10283:
[----:B------:R-:W-:Y:S01]  /*f2c0*/  ULDC UR7, c[0x0][0xc50] ;  /* 0x0003140000077ab9 */ /* 0x000fe20000000800 */
[----:B------:R-:W-:Y:S01]  /*f2d0*/  UMOV UR36, UR6 ;  /* 0x0000000600247c82 */ /* 0x000fe20008000000 */
[----:B------:R-:W-:-:S11]  /*f2e0*/  UISETP.NE.AND UP0, UPT, UR7, 0x1, UPT ;  /* 0x000000010700788c */ /* 0x000fd6000bf05270 */
[----:B------:R-:W-:Y:S01]  /*f2f0*/  @UP0 ULDC UR4, c[0x0][0xc54] ;  /* 0x0003150000040ab9 */ /* 0x000fe20000000800 */
[----:B------:R-:W-:Y:S01]  /*f300*/  @UP0 ULDC UR8, c[0x0][0xc58] ;  /* 0x0003160000080ab9 */ /* 0x000fe20000000800 */
[----:B------:R-:W-:-:S04]  /*f310*/  UIMAD.WIDE.U32 UR4, UR6, UR4, URZ ;  /* 0x00000004060472a5 */ /* 0x000fc8000f8e003f */
[----:B------:R-:W-:-:S12]  /*f320*/  @UP0 USHF.R.U32.HI UR36, URZ, UR8, UR5 ;  /* 0x000000083f240299 */ /* 0x000fd80008011605 */
.L_x_10284:
        /* <DEDUP_REMOVED lines=25> */
[----:B0-----:R-:W-:-:S04]  /*f4c0*/  UIMAD UR48, UR48, 0xc0, URZ ;  /* 0x000000c0303078a4 */ /* 0x001fc8000f8e023f */
        /* <DEDUP_REMOVED lines=19> */
.L_x_10287:
[----:B------:R-:W-:-:S11]  /*f600*/  UISETP.NE.AND UP0, UPT, UR5, 0x1, UPT ;  /* 0x000000010500788c */ /* 0x000fd6000bf05270 */
[----:B------:R-:W-:Y:S02]  /*f610*/  @UP0 ULDC.64 UR14, c[0x0][0x9e8] ;  /* 0x00027a00000e0ab9 */ /* 0x000fe40000000a00 */
[----:B------:R-:W-:-:S04]  /*f620*/  UIMAD.WIDE.U32 UR6, UR8, UR14, URZ ;  /* 0x0000000e080672a5 */ /* 0x000fc8000f8e003f */
[----:B------:R-:W-:-:S12]  /*f630*/  @UP0 USHF.R.U32.HI UR8, URZ, UR15, UR7 ;  /* 0x0000000f3f080299 */ /* 0x000fd80008011607 */
.L_x_10288:
[----:B------:R-:W-:-:S04]  /*f640*/  UIMAD UR8, UR8, UR5, UR5 ;  /* 0x00000005080872a4 */ /* 0x000fc8000f8e0205 */
[----:B------:R-:W-:-:S04]  /*f650*/  UISETP.LT.AND UP0, UPT, UR4, UR8, UPT ;  /* 0x000000080400728c */ /* 0x000fc8000bf01270 */
[----:B------:R-:W-:-:S12]  /*f660*/  USEL UR4, UR4, UR8, UP0 ;  /* 0x0000000804047287 */ /* 0x000fd80008000000 */
.L_x_10286:
        /* <DEDUP_REMOVED lines=26> */
.L_x_10290:
[----:B------:R-:W-:-:S11]  /*f810*/  UISETP.NE.AND UP0, UPT, UR5, 0x1, UPT ;  /* 0x000000010500788c */ /* 0x000fd6000bf05270 */
[----:B------:R-:W-:Y:S02]  /*f820*/  @UP0 ULDC.64 UR10, c[0x0][0x9e8] ;  /* 0x00027a00000a0ab9 */ /* 0x000fe40000000a00 */
[----:B------:R-:W-:-:S04]  /*f830*/  UIMAD.WIDE.U32 UR6, UR4, UR10, URZ ;  /* 0x0000000a040672a5 */ /* 0x000fc8000f8e003f */
[----:B------:R-:W-:-:S12]  /*f840*/  @UP0 USHF.R.U32.HI UR4, URZ, UR11, UR7 ;  /* 0x0000000b3f040299 */ /* 0x000fd80008011607 */
.L_x_10291:
[----:B------:R-:W-:-:S04]  /*f850*/  UIMAD UR4, UR4, UR5, URZ ;  /* 0x00000005040472a4 */ /* 0x000fc8000f8e023f */
[----:B------:R-:W-:-:S04]  /*f860*/  UISETP.LT.AND UP0, UPT, UR8, UR4, UPT ;  /* 0x000000040800728c */ /* 0x000fc8000bf01270 */
[----:B------:R-:W-:-:S12]  /*f870*/  USEL UR8, UR8, UR4, !UP0 ;  /* 0x0000000408087287 */ /* 0x000fd8000c000000 */
.L_x_10289:
        /* <DEDUP_REMOVED lines=20> */
[----:B------:R-:W-:Y:S01]  /*f9c0*/  IABS R5, UR6 ;  /* 0x0000000600057c13 */ /* 0x000fe20008000000 */
[----:B------:R-:W-:-:S04]  /*f9d0*/  ULOP3.LUT UR6, UR6, UR9, URZ, 0x3c, !UPT ;  /* 0x0000000906067292 */ /* 0x000fc8000f8e3c3f */
[----:B------:R-:W-:-:S05]  /*f9e0*/  IMAD.MOV.U32 R4, RZ, RZ, R5 ;  /* 0x000000ffff047224 */ /* 0x000fca00078e0005 */
        /* <DEDUP_REMOVED lines=23> */
.L_x_10292:
[----:B------:R-:W-:Y:S01]  /*fb60*/  UIMAD UR39, UR47, UR43, UR42 ;  /* 0x0000002b2f2772a4 */ /* 0x000fe2000f8e022a */
[----:B------:R-:W-:Y:S02]  /*fb70*/  IMAD.U32 R19, RZ, RZ, UR12 ;  /* 0x0000000cff137e24 */ /* 0x000fe4000f8e00ff */
[----:B------:R-:W-:Y:S02]  /*fb80*/  IMAD.MOV.U32 R20, RZ, RZ, 0x1 ;  /* 0x00000001ff147424 */ /* 0x000fe400078e00ff */
[----:B------:R-:W-:Y:S02]  /*fb90*/  IMAD.MOV.U32 R3, RZ, RZ, 0x1 ;  /* 0x00000001ff037424 */ /* 0x000fe400078e00ff */
[----:B------:R-:W-:-:S05]  /*fba0*/  IMAD.U32 R0, RZ, RZ, UR39 ;  /* 0x00000027ff007e24 */ /* 0x000fca000f8e00ff */
[----:B------:R-:W-:Y:S01]  /*fbb0*/  VIADDMNMX R19, R0, UR43, R19, PT ;  /* 0x0000002b00137c46 */ /* 0x000fe2000b800113 */
[----:B------:R-:W-:-:S03]  /*fbc0*/  IMAD.MOV.U32 R0, RZ, RZ, RZ ;  /* 0x000000ffff007224 */ /* 0x000fc600078e00ff */
[----:B------:R-:W-:-:S13]  /*fbd0*/  ISETP.GT.AND P0, PT, R19, UR39, PT ;  /* 0x0000002713007c0c */ /* 0x000fda000bf04270 */
        /* <DEDUP_REMOVED lines=24> */
.L_x_10293:
        /* <DEDUP_REMOVED lines=20> */
.L_x_10295:
        /* <DEDUP_REMOVED lines=15> */
.L_x_10294:
[----:B------:R-:W0:Y:S01]  /*ff90*/  LDC.64 R4, c[0x0][0x9f8] ;  /* 0x00027e00ff047b82 */ /* 0x000e220000000a00 */
[----:B------:R-:W-:Y:S01]  /*ffa0*/  IMAD.MOV.U32 R18, RZ, RZ, R23 ;  /* 0x000000ffff127224 */ /* 0x000fe200078e0017 */
[----:B------:R-:W-:Y:S01]  /*ffb0*/  ULDC.64 UR4, c[0x0][0x208] ;  /* 0x0000820000047ab9 */ /* 0x000fe20000000a00 */
[----:B0-----:R-:W-:-:S04]  /*ffc0*/  ISETP.NE.U32.AND P0, PT, R4, RZ, PT ;  /* 0x000000ff0400720c */ /* 0x001fc80003f05070 */
[----:B------:R-:W-:-:S13]  /*ffd0*/  ISETP.NE.AND.EX P0, PT, R5, RZ, PT, P0 ;  /* 0x000000ff0500720c */ /* 0x000fda0003f05300 */
[----:B------:R-:W0:Y:S02]  /*ffe0*/  @P0 LDC.64 R4, c[0x0][0x9f8] ;  /* 0x00027e00ff040b82 */ /* 0x000e240000000a00 */
[----:B0-----:R-:W-:-:S06]  /*fff0*/  @P0 IMAD.WIDE R6, R23, 0x4, R4 ;  /* 0x0000000417060825 */ /* 0x001fcc00078e0204 */
[----:B------:R-:W0:Y:S01]  /*10000*/  LDC.64 R4, c[0x0][0x418] ;  /* 0x00010600ff047b82 */ /* 0x000e220000000a00 */
[----:B------:R-:W2:Y:S01]  /*10010*/  @P0 LDG.E R18, desc[UR4][R6.64] ;  /* 0x0000000406120981 */ /* 0x000ea2000c1e1900 */
[----:B------:R-:W-:Y:S01]  /*10020*/  UMOV UR4, 0xffffffff ;  /* 0xffffffff00047882 */ /* 0x000fe20000000000 */
[----:B------:R-:W-:Y:S01]  /*10030*/  LOP3.LUT R26, R26, 0xfffffffe, RZ, 0xc0, !PT ;  /* 0xfffffffe1a1a7812 */ /* 0x000fe200078ec0ff */
[----:B------:R-:W-:Y:S01]  /*10040*/  VIADD R27, R19, 0xffffffff ;  /* 0xffffffff131b7836 */ /* 0x000fe20000000000 */
[----:B0-----:R-:W-:-:S04]  /*10050*/  ISETP.NE.U32.AND P0, PT, R4, RZ, PT ;  /* 0x000000ff0400720c */ /* 0x001fc80003f05070 */
[----:B------:R-:W-:-:S13]  /*10060*/  ISETP.NE.AND.EX P1, PT, R5, RZ, PT, P0 ;  /* 0x000000ff0500720c */ /* 0x000fda0003f25300 */
[----:B------:R-:W-:Y:S02]  /*10070*/  @P1 LOP3.LUT R26, R26, 0x1, RZ, 0xfc, !PT ;  /* 0x000000011a1a1812 */ /* 0x000fe400078efcff */
[----:B--2---:R-:W-:Y:S02]  /*10080*/  SHF.R.S32.HI R24, RZ, 0x1f, R18 ;  /* 0x0000001fff187819 */ /* 0x004fe40000011412 */
[----:B------:R-:W-:Y:S01]  /*10090*/  SEL R25, R18, RZ, !P1 ;  /* 0x000000ff12197207 */ /* 0x000fe20004800000 */
[----:B------:R-:W-:Y:S06]  /*100a0*/  BRA.DIV UR4, `(.L_x_10296) ;  /* 0x0000003a04507947 */ /* 0x000fec000b800000 */
[----:B------:R0:W1:Y:S02]  /*100b0*/  SHFL.IDX PT, R14, R17, RZ, 0x1f ;  /* 0x00001fff110e7589 */ /* 0x00006400000e0000 */
.L_x_10380:
        /* <DEDUP_REMOVED lines=8> */
.L_x_10383:
[----:B------:R-:W-:Y:S05]  /*10140*/  @!P6 BRA `(.L_x_10297) ;  /* 0x0000000000fce947 */ /* 0x000fea0003800000 */
[----:B------:R-:W-:Y:S02]  /*10150*/  IMAD.MOV.U32 R0, RZ, RZ, 0x1 ;  /* 0x00000001ff007424 */ /* 0x000fe400078e00ff */
[----:B------:R-:W-:-:S03]  /*10160*/  IMAD.MOV.U32 R25, RZ, RZ, R18 ;  /* 0x000000ffff197224 */ /* 0x000fc600078e0012 */
[----:B------:R-:W-:Y:S01]  /*10170*/  SHF.L.U32 R0, R0, 0x1f, RZ ;  /* 0x0000001f00007819 */ /* 0x000fe200000006ff */
[----:B------:R-:W-:Y:S06]  /*10180*/  @!P1 BRA `(.L_x_10299) ;  /* 0x00000000004c9947 */ /* 0x000fec0003800000 */
[----:B------:R-:W1:Y:S01]  /*10190*/  LDC R8, c[0x0][0x43c] ;  /* 0x00010f00ff087b82 */ /* 0x000e620000000800 */
[----:B------:R-:W-:Y:S01]  /*101a0*/  IMAD.MOV.U32 R3, RZ, RZ, R27 ;  /* 0x000000ffff037224 */ /* 0x000fe200078e001b */
[----:B------:R-:W-:Y:S01]  /*101b0*/  ULDC.64 UR4, c[0x0][0x428] ;  /* 0x00010a0000047ab9 */ /* 0x000fe20000000a00 */
[----:B------:R-:W-:Y:S01]  /*101c0*/  ULDC.64 UR6, c[0x0][0x208] ;  /* 0x0000820000067ab9 */ /* 0x000fe20000000a00 */
        /* <DEDUP_REMOVED lines=15> */
.L_x_10299:
[----:B------:R-:W2:Y:S01]  /*102c0*/  SYNCS.PHASECHK.TRANS64.TRYWAIT P0, [UR38+0x2d840], R0 ;  /* 0x02d84000ff0075a7 */ /* 0x000ea20008000166 */
[----:B------:R-:W-:Y:S01]  /*102d0*/  ISETP.NE.AND P1, PT, R22, RZ, PT ;  /* 0x000000ff1600720c */ /* 0x000fe20003f25270 */
[----:B--2---:R-:W-:-:S12]  /*102e0*/  @!P0 BRA `(.L_x_10300) ;  /* 0x0000003800008947 */ /* 0x004fd80003800000 */
.L_x_10384:
[----:B------:R-:W-:Y:S05]  /*102f0*/  @P1 BRA `(.L_x_10301) ;  /* 0x0000000000141947 */ /* 0x000fea0003800000 */
[----:B------:R-:W-:Y:S01]  /*10300*/  LOP3.LUT P0, RZ, R2, 0x1f, RZ, 0xc0, !PT ;  /* 0x0000001f02ff7812 */ /* 0x000fe2000780c0ff */
[----:B--2---:R-:W-:-:S04]  /*10310*/  IMAD.MOV.U32 R0, RZ, RZ, 0x6000 ;  /* 0x00006000ff007424 */ /* 0x004fc800078e00ff */
[----:B------:R3:W-:Y:S08]  /*10320*/  SYNCS.ARRIVE.TRANS64 RZ, [UR38+0x2d830], R0 ;  /* 0x02d83000ffff79a7 */ /* 0x0007f00008000026 */
[----:B---3--:R-:W-:Y:S05]  /*10330*/  @!P0 BRA `(.L_x_10301) ;  /* 0x0000000000048947 */ /* 0x008fea0003800000 */
[----:B------:R-:W-:Y:S01]  /*10340*/  BPT.TRAP 0x1 ;  /* 0x000000040000795c */ /* 0x000fe20000300000 */
.L_x_10301:
        /* <DEDUP_REMOVED lines=10> */
[----:B------:R-:W-:Y:S02]  /*103f0*/  USHF.L.U32 UR11, UR11, 0x7, URZ ;  /* 0x000000070b0b7899 */ /* 0x000fe4000800063f */
        /* <DEDUP_REMOVED lines=20> */
.L_x_10297:
[----:B------:R-:W-:Y:S05]  /*10540*/  WARPSYNC.ALL ;  /* 0x0000000000007948 */ /* 0x000fea0003800000 */
[----:B------:R-:W-:Y:S01]  /*10550*/  UIADD3 UR5, UR38, 0xc400, URZ ;  /* 0x0000c40026057890 */ /* 0x000fe2000fffe03f */
[----:B------:R-:W-:Y:S01]  /*10560*/  BAR.SYNC.DEFER_BLOCKING 0x8, 0x200 ;  /* 0x0208000000007b1d */ /* 0x000fe20000010000 */
[----:B------:R-:W-:Y:S01]  /*10570*/  USHF.R.S32.HI UR4, URZ, 0x1f, UR36 ;  /* 0x0000001f3f047899 */ /* 0x000fe20008011424 */
[----:B------:R-:W-:Y:S01]  /*10580*/  SHF.R.S32.HI R29, RZ, 0x1f, R23 ;  /* 0x0000001fff1d7819 */ /* 0x000fe20000011417 */
[----:B------:R-:W-:-:S03]  /*10590*/  ULOP3.LUT UP0, URZ, UR5, 0x1bf, URZ, 0xc0, !UPT ;  /* 0x000001bf053f7892 */ /* 0x000fc6000f80c03f */
[----:B------:R-:W-:Y:S02]  /*105a0*/  ULDC.64 UR6, c[0x0][0x2d8] ;  /* 0x0000b60000067ab9 */ /* 0x000fe40000000a00 */
[----:B------:R-:W-:Y:S01]  /*105b0*/  UIMAD UR4, UR4, UR6, URZ ;  /* 0x00000006040472a4 */ /* 0x000fe2000f8e023f */
[----:B------:R-:W-:Y:S01]  /*105c0*/  PLOP3.LUT P0, PT, PT, PT, UP0, 0x80, 0x0 ;  /* 0x000000000000781c */ /* 0x000fe20003f0f008 */
[----:B------:R-:W-:Y:S02]  /*105d0*/  UIMAD.WIDE.U32 UR40, UR36, UR6, URZ ;  /* 0x00000006242872a5 */ /* 0x000fe4000f8e003f */
[----:B------:R-:W-:-:S04]  /*105e0*/  UIMAD UR4, UR36, UR7, UR4 ;  /* 0x00000007240472a4 */ /* 0x000fc8000f8e0204 */
[----:B------:R-:W-:-:S06]  /*105f0*/  UIADD3 UR45, UR41, UR4, URZ ;  /* 0x00000004292d7290 */ /* 0x000fcc000fffe03f */
[----:B------:R-:W-:Y:S06]  /*10600*/  @!P0 BRA `(.L_x_10302) ;  /* 0x0000000000408947 */ /* 0x000fec0003800000 */
[----:B------:R-:W-:Y:S01]  /*10610*/  MOV R14, 0x0 ;  /* 0x00000000000e7802 */ /* 0x000fe20000000f00 */
[----:B------:R-:W-:Y:S01]  /*10620*/  ULDC.64 UR4, c[0x4][0x1b8] ;  /* 0x01006e0000047ab9 */ /* 0x000fe20000000a00 */
[----:B------:R-:W-:Y:S01]  /*10630*/  ULDC.64 UR6, c[0x4][0x1c0] ;  /* 0x0100700000067ab9 */ /* 0x000fe20000000a00 */
[----:B-1----:R-:W-:Y:S02]  /*10640*/  IMAD.U32 R4, RZ, RZ, UR4 ;  /* 0x00000004ff047e24 */ /* 0x002fe4000f8e00ff */
[----:B------:R-:W-:Y:S01]  /*10650*/  IMAD.U32 R5, RZ, RZ, UR5 ;  /* 0x00000005ff057e24 */ /* 0x000fe2000f8e00ff */
[----:B------:R-:W1:Y:S01]  /*10660*/  LDC.64 R14, c[0x4][R14] ;  /* 0x010000000e0e7b82 */ /* 0x000e620000000a00 */
        /* <DEDUP_REMOVED lines=10> */
.L_x_10302:
[----:B--2---:R-:W2:Y:S01]  /*10710*/  LDC R0, c[0x0][0x448] ;  /* 0x00011200ff007b82 */ /* 0x004ea20000000800 */
[----:B------:R-:W-:Y:S01]  /*10720*/  IMAD.SHL.U32 R3, R2, 0x8, RZ ;  /* 0x0000000802037824 */ /* 0x000fe200078e00ff */
[----:B-1----:R-:W-:Y:S01]  /*10730*/  SHF.R.U32.HI R4, RZ, 0x3, R2 ;  /* 0x00000003ff047819 */ /* 0x002fe20000011602 */
[----:B------:R-:W-:Y:S01]  /*10740*/  IMAD.SHL.U32 R6, R22, 0x8, RZ ;  /* 0x0000000816067824 */ /* 0x000fe200078e00ff */
[----:B------:R-:W-:Y:S01]  /*10750*/  UMOV UR4, UR40 ;  /* 0x0000002800047c82 */ /* 0x000fe20008000000 */
[----:B------:R-:W-:Y:S01]  /*10760*/  IMAD.SHL.U32 R8, R2, 0x20, RZ ;  /* 0x0000002002087824 */ /* 0x000fe200078e00ff */
[C---:B------:R-:W-:Y:S01]  /*10770*/  LOP3.LUT R7, R3.reuse, 0x18, RZ, 0xc0, !PT ;  /* 0x0000001803077812 */ /* 0x040fe200078ec0ff */
[----:B------:R-:W-:Y:S01]  /*10780*/  UMOV UR5, UR45 ;  /* 0x0000002d00057c82 */ /* 0x000fe20008000000 */
[----:B------:R-:W-:Y:S01]  /*10790*/  LOP3.LUT R3, R3, 0x20, RZ, 0xc0, !PT ;  /* 0x0000002003037812 */ /* 0x000fe200078ec0ff */
[----:B------:R-:W-:Y:S01]  /*107a0*/  ULDC.64 UR6, c[0x0][0x2c8] ;  /* 0x0000b20000067ab9 */ /* 0x000fe20000000a00 */
[----:B------:R-:W-:Y:S01]  /*107b0*/  LOP3.LUT R4, R4, 0x3, RZ, 0xc0, !PT ;  /* 0x0000000304047812 */ /* 0x000fe200078ec0ff */
[----:B------:R-:W-:Y:S01]  /*107c0*/  ULDC.64 UR8, c[0x0][0x280] ;  /* 0x0000a00000087ab9 */ /* 0x000fe20000000a00 */
[----:B------:R-:W-:-:S03]  /*107d0*/  LOP3.LUT R6, R3, 0x300, R6, 0xf8, !PT ;  /* 0x0000030003067812 */ /* 0x000fc600078ef806 */
[C---:B------:R-:W-:Y:S02]  /*107e0*/  IMAD R3, R4.reuse, 0x40, R7 ;  /* 0x0000004004037824 */ /* 0x040fe400078e0207 */
[----:B------:R-:W-:-:S05]  /*107f0*/  IMAD.SHL.U32 R4, R4, 0x8, RZ ;  /* 0x0000000804047824 */ /* 0x000fca00078e00ff */
[----:B------:R-:W-:Y:S02]  /*10800*/  LOP3.LUT R6, R6, R3, R4, 0xf6, !PT ;  /* 0x0000000306067212 */ /* 0x000fe400078ef604 */
[----:B--2---:R-:W-:Y:S01]  /*10810*/  ISETP.NE.AND P0, PT, R0, 0x1, PT ;  /* 0x000000010000780c */ /* 0x004fe20003f05270 */
[----:B------:R-:W1:Y:S01]  /*10820*/  LDC.64 R4, c[0x0][0x2e0] ;  /* 0x0000b800ff047b82 */ /* 0x000e620000000a00 */
[----:B------:R-:W-:-:S04]  /*10830*/  SHF.R.U32.HI R3, RZ, 0x2, R22 ;  /* 0x00000002ff037819 */ /* 0x000fc80000011616 */
[----:B------:R-:W-:-:S05]  /*10840*/  LOP3.LUT R8, R3, 0x60, R8, 0xf8, !PT ;  /* 0x0000006003087812 */ /* 0x000fca00078ef808 */
[----:B------:R-:W-:Y:S02]  /*10850*/  VIADD R9, R8, UR48 ;  /* 0x0000003008097c36 */ /* 0x000fe40008000000 */
[----:B------:R-:W2:Y:S02]  /*10860*/  @P0 LDC R10, c[0x0][0x44c] ;  /* 0x00011300ff0a0b82 */ /* 0x000ea40000000800 */
[----:B------:R-:W-:-:S06]  /*10870*/  IMAD.MOV.U32 R11, RZ, RZ, R9 ;  /* 0x000000ffff0b7224 */ /* 0x000fcc00078e0009 */
[----:B------:R-:W3:Y:S01]  /*10880*/  @P0 LDC R13, c[0x0][0x450] ;  /* 0x00011400ff0d0b82 */ /* 0x000ee20000000800 */
[----:B--2---:R-:W-:-:S07]  /*10890*/  @P0 IMAD.HI.U32 R8, R9, R10, RZ ;  /* 0x0000000a09080227 */ /* 0x004fce00078e00ff */
[----:B------:R-:W2:Y:S01]  /*108a0*/  @P0 LDC R10, c[0x0][0x44c] ;  /* 0x00011300ff0a0b82 */ /* 0x000ea20000000800 */
[----:B---3--:R-:W-:Y:S01]  /*108b0*/  @P0 SHF.R.U32.HI R11, RZ, R13, R8 ;  /* 0x0000000dff0b0219 */ /* 0x008fe20000011608 */
[----:B-1----:R-:W-:-:S04]  /*108c0*/  IMAD R8, R29, R4, RZ ;  /* 0x000000041d087224 */ /* 0x002fc800078e02ff */
[C---:B------:R-:W-:Y:S01]  /*108d0*/  IMAD R13, R23.reuse, R5, R8 ;  /* 0x00000005170d7224 */ /* 0x040fe200078e0208 */
[----:B------:R-:W-:Y:S01]  /*108e0*/  SHF.R.S32.HI R8, RZ, 0x1f, R11 ;  /* 0x0000001fff087819 */ /* 0x000fe2000001140b */
[----:B------:R-:W-:Y:S01]  /*108f0*/  IMAD.WIDE.U32 R4, R23, R4, UR4 ;  /* 0x0000000417047e25 */ /* 0x000fe2000f8e0004 */
[----:B------:R-:W-:-:S03]  /*10900*/  ULDC.64 UR4, c[0x0][0x2d0] ;  /* 0x0000b40000047ab9 */ /* 0x000fc60000000a00 */
[----:B------:R-:W-:Y:S02]  /*10910*/  IMAD R8, R8, UR4, RZ ;  /* 0x0000000408087c24 */ /* 0x000fe4000f8e02ff */
[----:B------:R-:W-:Y:S02]  /*10920*/  IMAD.IADD R5, R5, 0x1, R13 ;  /* 0x0000000105057824 */ /* 0x000fe400078e020d */
[C---:B------:R-:W-:Y:S02]  /*10930*/  IMAD R13, R11.reuse, UR5, R8 ;  /* 0x000000050b0d7c24 */ /* 0x040fe4000f8e0208 */
[----:B------:R-:W1:Y:S01]  /*10940*/  @P0 LDC R8, c[0x0][0x450] ;  /* 0x00011400ff080b82 */ /* 0x000e620000000800 */
[----:B------:R-:W-:Y:S02]  /*10950*/  IMAD.MOV R12, RZ, RZ, -R11 ;  /* 0x000000ffff0c7224 */ /* 0x000fe400078e0a0b */
[----:B------:R-:W-:-:S04]  /*10960*/  IMAD.WIDE.U32 R20, R11, UR4, R4 ;  /* 0x000000040b147c25 */ /* 0x000fc8000f8e0004 */
[----:B------:R-:W-:Y:S02]  /*10970*/  IMAD R11, R0, R12, R9 ;  /* 0x0000000c000b7224 */ /* 0x000fe400078e0209 */
[----:B------:R-:W-:Y:S02]  /*10980*/  VIADD R9, R9, 0x80 ;  /* 0x0000008009097836 */ /* 0x000fe40000000000 */
[----:B------:R-:W-:Y:S01]  /*10990*/  IMAD.IADD R21, R21, 0x1, R13 ;  /* 0x0000000115157824 */ /* 0x000fe200078e020d */
[----:B------:R-:W-:Y:S01]  /*109a0*/  SHF.R.S32.HI R12, RZ, 0x1f, R11 ;  /* 0x0000001fff0c7819 */ /* 0x000fe2000001140b */
[----:B--2---:R-:W-:-:S04]  /*109b0*/  @P0 IMAD.HI.U32 R13, R9, R10, RZ ;  /* 0x0000000a090d0227 */ /* 0x004fc800078e00ff */
[----:B------:R-:W-:Y:S02]  /*109c0*/  IMAD R12, R12, UR6, RZ ;  /* 0x000000060c0c7c24 */ /* 0x000fe4000f8e02ff */
[----:B------:R-:W-:-:S04]  /*109d0*/  IMAD.WIDE.U32 R20, R11, UR6, R20 ;  /* 0x000000060b147c25 */ /* 0x000fc8000f8e0014 */
[----:B------:R-:W-:Y:S02]  /*109e0*/  IMAD R15, R11, UR7, R12 ;  /* 0x000000070b0f7c24 */ /* 0x000fe4000f8e020c */
[----:B------:R-:W-:Y:S01]  /*109f0*/  IMAD.MOV.U32 R11, RZ, RZ, R9 ;  /* 0x000000ffff0b7224 */ /* 0x000fe200078e0009 */
[----:B-1----:R-:W-:Y:S01]  /*10a00*/  @P0 SHF.R.U32.HI R11, RZ, R8, R13 ;  /* 0x00000008ff0b0219 */ /* 0x002fe2000001160d */
[----:B------:R-:W-:Y:S01]  /*10a10*/  IMAD.IADD R13, R21, 0x1, R15 ;  /* 0x00000001150d7824 */ /* 0x000fe200078e020f */
[C---:B------:R-:W-:Y:S02]  /*10a20*/  LEA R10, P0, R20.reuse, UR8, 0x1 ;  /* 0x00000008140a7c11 */ /* 0x040fe4000f8008ff */
[--C-:B------:R-:W-:Y:S01]  /*10a30*/  SHF.R.S32.HI R8, RZ, 0x1f, R11.reuse ;  /* 0x0000001fff087819 */ /* 0x100fe2000001140b */
[----:B------:R-:W-:Y:S01]  /*10a40*/  IMAD.MOV R12, RZ, RZ, -R11 ;  /* 0x000000ffff0c7224 */ /* 0x000fe200078e0a0b */
[----:B------:R-:W-:Y:S01]  /*10a50*/  LEA.HI.X R20, R20, UR9, R13, 0x1, P0 ;  /* 0x0000000914147c11 */ /* 0x000fe200080f0c0d */
[----:B------:R-:W-:-:S04]  /*10a60*/  IMAD.WIDE.U32 R4, R11, UR4, R4 ;  /* 0x000000040b047c25 */ /* 0x000fc8000f8e0004 */
[----:B------:R-:W-:Y:S02]  /*10a70*/  IMAD R9, R0, R12, R9 ;  /* 0x0000000c00097224 */ /* 0x000fe400078e0209 */
[----:B------:R-:W-:Y:S01]  /*10a80*/  IMAD R8, R8, UR4, RZ ;  /* 0x0000000408087c24 */ /* 0x000fe2000f8e02ff */
[----:B------:R-:W-:Y:S02]  /*10a90*/  ULDC UR4, c[0x0][0x2b8] ;  /* 0x0000ae0000047ab9 */ /* 0x000fe40000000800 */
[----:B------:R-:W-:Y:S01]  /*10aa0*/  ISETP.GE.AND P2, PT, R7, UR4, PT ;  /* 0x0000000407007c0c */ /* 0x000fe2000bf46270 */
[----:B------:R-:W-:Y:S01]  /*10ab0*/  IMAD R11, R11, UR5, R8 ;  /* 0x000000050b0b7c24 */ /* 0x000fe2000f8e0208 */
[----:B------:R-:W-:-:S03]  /*10ac0*/  SHF.R.S32.HI R8, RZ, 0x1f, R9 ;  /* 0x0000001fff087819 */ /* 0x000fc60000011409 */
[----:B------:R-:W-:Y:S02]  /*10ad0*/  IMAD.IADD R5, R5, 0x1, R11 ;  /* 0x0000000105057824 */ /* 0x000fe400078e020b */
[----:B------:R-:W-:Y:S02]  /*10ae0*/  IMAD R8, R8, UR6, RZ ;  /* 0x0000000608087c24 */ /* 0x000fe4000f8e02ff */
[----:B------:R-:W-:-:S04]  /*10af0*/  IMAD.WIDE.U32 R4, R9, UR6, R4 ;  /* 0x0000000609047c25 */ /* 0x000fc8000f8e0004 */
[----:B------:R-:W-:Y:S01]  /*10b00*/  IMAD R11, R9, UR7, R8 ;  /* 0x00000007090b7c24 */ /* 0x000fe2000f8e0208 */
[----:B------:R-:W-:-:S03]  /*10b10*/  LOP3.LUT R8, R7, 0x20, RZ, 0xfc, !PT ;  /* 0x0000002007087812 */ /* 0x000fc600078efcff */
[----:B------:R-:W-:Y:S01]  /*10b20*/  IMAD.IADD R9, R5, 0x1, R11 ;  /* 0x0000000105097824 */ /* 0x000fe200078e020b */
[----:B------:R-:W-:Y:S02]  /*10b30*/  ISETP.GE.AND P0, PT, R8, UR4, PT ;  /* 0x0000000408007c0c */ /* 0x000fe4000bf06270 */
[----:B------:R-:W-:-:S04]  /*10b40*/  LOP3.LUT R8, R7, 0x40, RZ, 0xfc, !PT ;  /* 0x0000004007087812 */ /* 0x000fc800078efcff */
[----:B------:R-:W-:Y:S01]  /*10b50*/  ISETP.GE.AND P1, PT, R8, UR4, PT ;  /* 0x0000000408007c0c */ /* 0x000fe2000bf26270 */
[----:B------:R-:W-:Y:S01]  /*10b60*/  UMOV UR4, 0xffffffff ;  /* 0xffffffff00047882 */ /* 0x000fe20000000000 */
[----:B------:R-:W-:-:S04]  /*10b70*/  LEA R8, P3, R4, UR8, 0x1 ;  /* 0x0000000804087c11 */ /* 0x000fc8000f8608ff */
[----:B------:R-:W-:Y:S01]  /*10b80*/  LEA.HI.X R9, R4, UR9, R9, 0x1, P3 ;  /* 0x0000000904097c11 */ /* 0x000fe200098f0c09 */
[----:B------:R-:W-:Y:S08]  /*10b90*/  BRA.DIV UR4, `(.L_x_10303) ;  /* 0x0000002e04ec7947 */ /* 0x000ff0000b800000 */
[----:B------:R-:W-:Y:S01]  /*10ba0*/  SHFL.IDX PT, R5, R20, RZ, 0x1c1f ;  /* 0x001c1fff14057589 */ /* 0x000fe200000e0000 */
        /* <DEDUP_REMOVED lines=8> */
[----:B------:R-:W2:Y:S04]  /*10c30*/  SHFL.IDX PT, R14, R10, 0x1, 0x1c1f ;  /* 0x003c1f000a0e7f89 */ /* 0x000ea800000e0000 */
[----:B------:R-:W-:Y:S04]  /*10c40*/  SHFL.IDX PT, R21, R20, 0x2, 0x1c1f ;  /* 0x005c1f0014157f89 */ /* 0x000fe800000e0000 */
[----:B------:R-:W3:Y:S03]  /*10c50*/  SHFL.IDX PT, R12, R10, 0x2, 0x1c1f ;  /* 0x005c1f000a0c7f89 */ /* 0x000ee600000e0000 */
[----:B------:R-:W-:Y:S01]  /*10c60*/  @!P3 LEA R23, R6, UR38, 0x1 ;  /* 0x000000260617bc11 */ /* 0x000fe2000f8e08ff */
[----:B------:R-:W-:Y:S01]  /*10c70*/  SHFL.IDX PT, R20, R20, 0x3, 0x1c1f ;  /* 0x007c1f0014147f89 */ /* 0x000fe200000e0000 */
[----:B-1----:R-:W-:-:S05]  /*10c80*/  @!P3 IMAD.WIDE.U32 R4, R7, 0x2, R4 ;  /* 0x000000020704b825 */ /* 0x002fca00078e0004 */
[----:B------:R-:W-:Y:S04]  /*10c90*/  @!P3 LDGSTS.E.BYPASS.LTC128B.128 [R23+0xc400], desc[UR6][R4.64], !P2 ;  /* 0x0c4000000417bfae */ /* 0x000fe8000d101d46 */
[----:B------:R-:W-:Y:S04]  /*10ca0*/  @!P3 LDGSTS.E.BYPASS.LTC128B.128 [R23+0xf400], desc[UR6][R4.64+0x40], !P0 ;  /* 0x0f4000400417bfae */ /* 0x000fe8000c101d46 */
[----:B------:R2:W-:Y:S01]  /*10cb0*/  @!P3 LDGSTS.E.BYPASS.LTC128B.128 [R23+0x12400], desc[UR6][R4.64+0x80], !P1 ;  /* 0x124000800417bfae */ /* 0x0005e2000c901d46 */
[----:B------:R-:W-:Y:S01]  /*10cc0*/  ISETP.GE.AND P3, PT, R11, R0, PT ;  /* 0x000000000b00720c */ /* 0x000fe20003f66270 */
[----:B------:R-:W-:-:S05]  /*10cd0*/  VIADD R11, R3, 0x40 ;  /* 0x00000040030b7836 */ /* 0x000fca0000000000 */
[----:B------:R-:W-:Y:S01]  /*10ce0*/  ISETP.GE.AND P4, PT, R11, R0, PT ;  /* 0x000000000b00720c */ /* 0x000fe20003f86270 */
[----:B------:R-:W-:Y:S02]  /*10cf0*/  VIADD R11, R3, 0x60 ;  /* 0x00000060030b7836 */ /* 0x000fe40000000000 */
[----:B--2---:R-:W-:Y:S02]  /*10d00*/  IMAD.MOV.U32 R4, RZ, RZ, R14 ;  /* 0x000000ffff047224 */ /* 0x004fe400078e000e */
[----:B------:R-:W-:Y:S02]  /*10d10*/  IMAD.MOV.U32 R5, RZ, RZ, R28 ;  /* 0x000000ffff057224 */ /* 0x000fe400078e001c */
[----:B------:R-:W-:Y:S01]  /*10d20*/  @!P3 LEA R23, R6, UR38, 0x1 ;  /* 0x000000260617bc11 */ /* 0x000fe2000f8e08ff */
[----:B------:R1:W2:Y:S01]  /*10d30*/  SHFL.IDX PT, R14, R10, 0x3, 0x1c1f ;  /* 0x007c1f000a0e7f89 */ /* 0x0002a200000e0000 */
[----:B------:R-:W-:-:S04]  /*10d40*/  @!P3 IMAD.WIDE.U32 R28, R7, 0x2, R4 ;  /* 0x00000002071cb825 */ /* 0x000fc800078e0004 */
[----:B---3--:R-:W-:Y:S01]  /*10d50*/  IMAD.MOV.U32 R4, RZ, RZ, R12 ;  /* 0x000000ffff047224 */ /* 0x008fe200078e000c */
[----:B------:R-:W-:Y:S01]  /*10d60*/  @!P3 LDGSTS.E.BYPASS.LTC128B.128 [R23+0xcc00], desc[UR6][R28.64], !P2 ;  /* 0x0cc000001c17bfae */ /* 0x000fe2000d101d46 */
[----:B------:R-:W-:Y:S01]  /*10d70*/  IMAD.MOV.U32 R5, RZ, RZ, R21 ;  /* 0x000000ffff057224 */ /* 0x000fe200078e0015 */
[----:B------:R-:W-:Y:S02]  /*10d80*/  @!P4 LEA R21, R6, UR38, 0x1 ;  /* 0x000000260615cc11 */ /* 0x000fe4000f8e08ff */
[----:B------:R-:W-:Y:S01]  /*10d90*/  @!P3 LDGSTS.E.BYPASS.LTC128B.128 [R23+0xfc00], desc[UR6][R28.64+0x40], !P0 ;  /* 0x0fc000401c17bfae */ /* 0x000fe2000c101d46 */
[----:B------:R-:W-:-:S03]  /*10da0*/  @!P4 IMAD.WIDE.U32 R4, R7, 0x2, R4 ;  /* 0x000000020704c825 */ /* 0x000fc600078e0004 */
[----:B------:R3:W-:Y:S01]  /*10db0*/  @!P3 LDGSTS.E.BYPASS.LTC128B.128 [R23+0x12c00], desc[UR6][R28.64+0x80], !P1 ;  /* 0x12c000801c17bfae */ /* 0x0007e2000c901d46 */
[-C--:B------:R-:W-:Y:S01]  /*10dc0*/  ISETP.GE.AND P3, PT, R11, R0.reuse, PT ;  /* 0x000000000b00720c */ /* 0x080fe20003f66270 */
[----:B------:R-:W-:Y:S02]  /*10dd0*/  VIADD R11, R3, 0x80 ;  /* 0x00000080030b7836 */ /* 0x000fe40000000000 */
[----:B------:R-:W-:Y:S04]  /*10de0*/  @!P4 LDGSTS.E.BYPASS.LTC128B.128 [R21+0xd400], desc[UR6][R4.64], !P2 ;  /* 0x0d4000000415cfae */ /* 0x000fe8000d101d46 */
[----:B------:R-:W-:Y:S04]  /*10df0*/  @!P4 LDGSTS.E.BYPASS.LTC128B.128 [R21+0x10400], desc[UR6][R4.64+0x40], !P0 ;  /* 0x104000400415cfae */ /* 0x000fe8000c101d46 */
[----:B------:R4:W-:Y:S01]  /*10e00*/  @!P4 LDGSTS.E.BYPASS.LTC128B.128 [R21+0x13400], desc[UR6][R4.64+0x80], !P1 ;  /* 0x134000800415cfae */ /* 0x0009e2000c901d46 */
[----:B------:R-:W-:-:S02]  /*10e10*/  ISETP.GE.AND P4, PT, R11, R0, PT ;  /* 0x000000000b00720c */ /* 0x000fc40003f86270 */
[----:B-1----:R-:W-:Y:S01]  /*10e20*/  @!P3 LEA R10, R6, UR38, 0x1 ;  /* 0x00000026060abc11 */ /* 0x002fe2000f8e08ff */
[----:B---3--:R-:W1:Y:S04]  /*10e30*/  SHFL.IDX PT, R23, R8, RZ, 0x1c1f ;  /* 0x001c1fff08177589 */ /* 0x008e6800000e0000 */
[----:B----4-:R-:W3:Y:S01]  /*10e40*/  SHFL.IDX PT, R21, R9, RZ, 0x1c1f ;  /* 0x001c1fff09157589 */ /* 0x010ee200000e0000 */
[----:B--2---:R-:W-:Y:S02]  /*10e50*/  IMAD.MOV.U32 R4, RZ, RZ, R14 ;  /* 0x000000ffff047224 */ /* 0x004fe400078e000e */
[----:B------:R-:W-:Y:S01]  /*10e60*/  IMAD.MOV.U32 R5, RZ, RZ, R20 ;  /* 0x000000ffff057224 */ /* 0x000fe200078e0014 */
[----:B------:R-:W2:Y:S01]  /*10e70*/  SHFL.IDX PT, R9, R9, 0x1, 0x1c1f ;  /* 0x003c1f0009097f89 */ /* 0x000ea200000e0000 */
[----:B------:R-:W-:-:S02]  /*10e80*/  IMAD.MOV.U32 R20, RZ, RZ, 0x1 ;  /* 0x00000001ff147424 */ /* 0x000fc400078e00ff */
[----:B------:R-:W-:Y:S01]  /*10e90*/  @!P3 IMAD.WIDE.U32 R28, R7, 0x2, R4 ;  /* 0x00000002071cb825 */ /* 0x000fe200078e0004 */
[----:B------:R4:W0:Y:S04]  /*10ea0*/  SHFL.IDX PT, R14, R8, 0x1, 0x1c1f ;  /* 0x003c1f00080e7f89 */ /* 0x00082800000e0000 */
[----:B------:R4:W-:Y:S01]  /*10eb0*/  @!P3 LDGSTS.E.BYPASS.LTC128B.128 [R10+0xdc00], desc[UR6][R28.64], !P2 ;  /* 0x0dc000001c0abfae */ /* 0x0009e2000d101d46 */
[----:B-1----:R-:W-:-:S03]  /*10ec0*/  IMAD.MOV.U32 R4, RZ, RZ, R23 ;  /* 0x000000ffff047224 */ /* 0x002fc600078e0017 */
[----:B------:R4:W-:Y:S04]  /*10ed0*/  @!P3 LDGSTS.E.BYPASS.LTC128B.128 [R10+0x10c00], desc[UR6][R28.64+0x40], !P0 ;  /* 0x10c000401c0abfae */ /* 0x0009e8000c101d46 */
[----:B------:R4:W-:Y:S01]  /*10ee0*/  @!P3 LDGSTS.E.BYPASS.LTC128B.128 [R10+0x13c00], desc[UR6][R28.64+0x80], !P1 ;  /* 0x13c000801c0abfae */ /* 0x0009e2000c901d46 */
[----:B---3--:R-:W-:Y:S01]  /*10ef0*/  IMAD.MOV.U32 R5, RZ, RZ, R21 ;  /* 0x000000ffff057224 */ /* 0x008fe200078e0015 */
[----:B------:R-:W-:Y:S01]  /*10f00*/  @!P4 LEA R21, R6, UR38, 0x1 ;  /* 0x000000260615cc11 */ /* 0x000fe2000f8e08ff */
[----:B------:R-:W-:-:S05]  /*10f10*/  @!P4 IMAD.WIDE.U32 R4, R7, 0x2, R4 ;  /* 0x000000020704c825 */ /* 0x000fca00078e0004 */
[----:B------:R4:W-:Y:S04]  /*10f20*/  @!P4 LDGSTS.E.BYPASS.LTC128B.128 [R21+0xe400], desc[UR6][R4.64], !P2 ;  /* 0x0e4000000415cfae */ /* 0x0009e8000d101d46 */
[----:B------:R4:W-:Y:S04]  /*10f30*/  @!P4 LDGSTS.E.BYPASS.LTC128B.128 [R21+0x11400], desc[UR6][R4.64+0x40], !P0 ;  /* 0x114000400415cfae */ /* 0x0009e8000c101d46 */
[----:B0-2---:R4:W-:Y:S02]  /*10f40*/  @!P4 LDGSTS.E.BYPASS.LTC128B.128 [R21+0x14400], desc[UR6][R4.64+0x80], !P1 ;  /* 0x144000800415cfae */ /* 0x0059e4000c901d46 */
.L_x_10397:
[----:B------:R-:W-:Y:S01]  /*10f50*/  VIADD R3, R3, 0xa0 ;  /* 0x000000a003037836 */ /* 0x000fe20000000000 */
[----:B------:R-:W-:Y:S01]  /*10f60*/  BSSY B0, `(.L_x_10304) ;  /* 0x0000010000007945 */ /* 0x000fe20003800000 */
[----:B----4-:R-:W-:Y:S02]  /*10f70*/  IMAD.MOV.U32 R4, RZ, RZ, R14 ;  /* 0x000000ffff047224 */ /* 0x010fe400078e000e */
[----:B------:R-:W-:Y:S01]  /*10f80*/  IMAD.MOV.U32 R5, RZ, RZ, R9 ;  /* 0x000000ffff057224 */ /* 0x000fe200078e0009 */
[----:B------:R-:W-:Y:S01]  /*10f90*/  ISETP.GE.AND P3, PT, R3, R0, PT ;  /* 0x000000000300720c */ /* 0x000fe20003f66270 */
[----:B------:R-:W-:-:S05]  /*10fa0*/  IMAD.MOV.U32 R0, RZ, RZ, 0x1 ;  /* 0x00000001ff007424 */ /* 0x000fca00078e00ff */
[----:B------:R-:W-:-:S07]  /*10fb0*/  SHF.L.U32 R0, R0, 0x1f, RZ ;  /* 0x0000001f00007819 */ /* 0x000fce00000006ff */
        /* <DEDUP_REMOVED lines=10> */
.L_x_10305:
[----:B------:R-:W-:Y:S05]  /*11060*/  BSYNC B0 ;  /* 0x0000000000007941 */ /* 0x000fea0003800000 */
.L_x_10304:
[----:B------:R-:W-:Y:S01]  /*11070*/  NOP ;  /* 0x0000000000007918 */ /* 0x000fe20000000000 */
[----:B------:R-:W-:Y:S01]  /*11080*/  SYNCS.ARRIVE.TRANS64.RED.A0T1 RZ, [UR38+0x2d800], RZ ;  /* 0x02d800ffffff79a7 */ /* 0x000fe20008200426 */
[----:B------:R-:W-:Y:S01]  /*11090*/  ARRIVES.LDGSTSBAR.64.TRANSCNT [UR38+0x2d800] ;  /* 0x02d80000ff0079b0 */ /* 0x000fe20008000aa6 */
[----:B------:R-:W-:Y:S01]  /*110a0*/  NOP ;  /* 0x0000000000007918 */ /* 0x000fe20000000000 */
[----:B------:R-:W-:Y:S01]  /*110b0*/  SYNCS.ARRIVE.TRANS64.A1T0 RZ, [UR38+0x2d800], RZ ;  /* 0x02d800ffffff79a7 */ /* 0x000fe20008100026 */
[----:B0-----:R-:W-:-:S05]  /*110c0*/  VIADD R3, R19, 0xfffffffe ;  /* 0xfffffffe13037836 */ /* 0x001fca0000000000 */
[----:B------:R-:W-:Y:S01]  /*110d0*/  ISETP.GE.AND P1, PT, R3, UR39, PT ;  /* 0x0000002703007c0c */ /* 0x000fe2000bf26270 */
[----:B------:R-:W0:Y:S02]  /*110e0*/  SYNCS.PHASECHK.TRANS64.TRYWAIT P0, [UR38+0x2d820], R0 ;  /* 0x02d82000ff0075a7 */ /* 0x000e240008000166 */
[----:B0-----:R-:W-:Y:S10]  /*110f0*/  @!P0 BRA `(.L_x_10306) ;  /* 0x0000003000a88947 */ /* 0x001ff40003800000 */
.L_x_10398:
[----:B0-----:R-:W-:Y:S01]  /*11100*/  IMAD.MOV.U32 R0, RZ, RZ, RZ ;  /* 0x000000ffff007224 */ /* 0x001fe200078e00ff */
[----:B------:R-:W-:Y:S06]  /*11110*/  @!P1 BRA `(.L_x_10307) ;  /* 0x0000001c007c9947 */ /* 0x000fec0003800000 */
[----:B------:R-:W-:Y:S01]  /*11120*/  UIADD3 UR4, UR47, 0x1, URZ ;  /* 0x000000012f047890 */ /* 0x000fe2000fffe03f */
[----:B------:R-:W-:Y:S01]  /*11130*/  LOP3.LUT R8, R2, 0x1f, RZ, 0xc0, !PT ;  /* 0x0000001f02087812 */ /* 0x000fe200078ec0ff */
        /* <DEDUP_REMOVED lines=10> */
[----:B------:R-:W-:Y:S02]  /*111e0*/  VIADDMNMX R5, R4, R5, UR5, !PT ;  /* 0x0000000504057e46 */ /* 0x000fe4000f800105 */
[----:B------:R-:W-:-:S03]  /*111f0*/  LOP3.LUT R6, RZ, R4, RZ, 0x33, !PT ;  /* 0x00000004ff067212 */ /* 0x000fc600078e33ff */
[C---:B------:R-:W-:Y:S02]  /*11200*/  VIADD R7, R5.reuse, 0xfffffffe ;  /* 0xfffffffe05077836 */ /* 0x040fe40000000000 */
[----:B------:R-:W-:Y:S02]  /*11210*/  IMAD.IADD R10, R5, 0x1, R6 ;  /* 0x00000001050a7824 */ /* 0x000fe400078e0206 */
[----:B------:R-:W-:Y:S01]  /*11220*/  IMAD.MOV.U32 R6, RZ, RZ, R25 ;  /* 0x000000ffff067224 */ /* 0x000fe200078e0019 */
[----:B------:R-:W-:Y:S02]  /*11230*/  ISETP.NE.AND P0, PT, R7, R4, PT ;  /* 0x000000040700720c */ /* 0x000fe40003f05270 */
[----:B------:R-:W-:-:S11]  /*11240*/  LOP3.LUT R9, R10, 0x1, RZ, 0xc0, !PT ;  /* 0x000000010a097812 */ /* 0x000fd600078ec0ff */
[----:B------:R-:W-:Y:S05]  /*11250*/  @!P0 BRA `(.L_x_10308) ;  /* 0x0000001000d48947 */ /* 0x000fea0003800000 */
[----:B------:R-:W-:Y:S01]  /*11260*/  BSSY B0, `(.L_x_10308) ;  /* 0x0000134000007945 */ /* 0x000fe20003800000 */
[----:B------:R-:W-:Y:S02]  /*11270*/  IMAD.IADD R10, R10, 0x1, -R9 ;  /* 0x000000010a0a7824 */ /* 0x000fe400078e0a09 */
[----:B------:R-:W-:Y:S02]  /*11280*/  IMAD.MOV.U32 R11, RZ, RZ, 0x1 ;  /* 0x00000001ff0b7424 */ /* 0x000fe400078e00ff */
[----:B------:R-:W-:-:S07]  /*11290*/  IMAD.MOV.U32 R6, RZ, RZ, R25 ;  /* 0x000000ffff067224 */ /* 0x000fce00078e0019 */
.L_x_10343:
        /* <DEDUP_REMOVED lines=29> */
.L_x_10311:
[----:B------:R-:W1:Y:S01]  /*11470*/  SYNCS.PHASECHK.TRANS64.TRYWAIT P0, [UR38+0x2d848], R12 ;  /* 0x02d8480cff0075a7 */ /* 0x000e620008000166 */
[----:B------:R-:W-:Y:S01]  /*11480*/  BSSY B2, `(.L_x_10312) ;  /* 0x0000003000027945 */ /* 0x000fe20003800000 */
[----:B------:R-:W-:-:S03]  /*11490*/  ISETP.NE.AND P2, PT, R22, RZ, PT ;  /* 0x000000ff1600720c */ /* 0x000fc60003f45270 */
[----:B-1----:R-:W-:Y:S10]  /*114a0*/  @!P0 BRA `(.L_x_10313) ;  /* 0x0000002c00d48947 */ /* 0x002ff40003800000 */
.L_x_10399:
[----:B------:R-:W-:Y:S05]  /*114b0*/  BSYNC B2 ;  /* 0x0000000000027941 */ /* 0x000fea0003800000 */
.L_x_10312:
[----:B------:R-:W-:Y:S04]  /*114c0*/  BSSY B2, `(.L_x_10314) ;  /* 0x0000007000027945 */ /* 0x000fe80003800000 */
[----:B------:R-:W-:Y:S05]  /*114d0*/  @P2 BRA `(.L_x_10315) ;  /* 0x0000000000142947 */ /* 0x000fea0003800000 */
[----:B------:R-:W-:Y:S01]  /*114e0*/  ISETP.NE.AND P0, PT, R8, RZ, PT ;  /* 0x000000ff0800720c */ /* 0x000fe20003f05270 */
[----:B0-----:R-:W-:-:S04]  /*114f0*/  IMAD.MOV.U32 R4, RZ, RZ, 0x6000 ;  /* 0x00006000ff047424 */ /* 0x001fc800078e00ff */
[----:B------:R1:W-:Y:S08]  /*11500*/  SYNCS.ARRIVE.TRANS64 RZ, [UR38+0x2d838], R4 ;  /* 0x02d83804ffff79a7 */ /* 0x0003f00008000026 */
[----:B-1----:R-:W-:Y:S05]  /*11510*/  @!P0 BRA `(.L_x_10315) ;  /* 0x0000000000048947 */ /* 0x002fea0003800000 */
[----:B------:R-:W-:Y:S01]  /*11520*/  BPT.TRAP 0x1 ;  /* 0x000000040000795c */ /* 0x000fe20000300000 */
.L_x_10315:
[----:B------:R-:W-:Y:S05]  /*11530*/  BSYNC B2 ;  /* 0x0000000000027941 */ /* 0x000fea0003800000 */
.L_x_10314:
[----:B------:R-:W-:Y:S01]  /*11540*/  IMAD.MOV.U32 R7, RZ, RZ, RZ ;  /* 0x000000ffff077224 */ /* 0x000fe200078e00ff */
[----:B------:R-:W-:Y:S01]  /*11550*/  ULDC.64 UR4, c[0x0][0x198] ;  /* 0x0000660000047ab9 */ /* 0x000fe20000000a00 */
[----:B------:R-:W-:Y:S01]  /*11560*/  PLOP3.LUT P0, PT, PT, PT, PT, 0x80, 0x0 ;  /* 0x000000000000781c */ /* 0x000fe20003f0f070 */
[----:B------:R-:W-:Y:S01]  /*11570*/  UIADD3 UR4, UP0, UR4, 0x370, URZ ;  /* 0x0000037004047890 */ /* 0x000fe2000ff1e03f */
[----:B0-----:R-:W-:Y:S01]  /*11580*/  IMAD.SHL.U32 R4, R14, 0x80, RZ ;  /* 0x000000800e047824 */ /* 0x001fe200078e00ff */
[----:B------:R-:W-:Y:S01]  /*11590*/  R2UR UR34, R7 ;  /* 0x00000000072272ca */ /* 0x000fe200000e0000 */
[----:B------:R-:W-:Y:S02]  /*115a0*/  UIADD3 UR32, UR38, 0x1b400, URZ ;  /* 0x0001b40026207890 */ /* 0x000fe4000fffe03f */
[----:B------:R-:W-:Y:S02]  /*115b0*/  UIADD3 UR33, UR38, 0x2d838, URZ ;  /* 0x0002d83826217890 */ /* 0x000fe4000fffe03f */
[----:B------:R-:W-:Y:S01]  /*115c0*/  UIADD3.X UR5, URZ, UR5, URZ, UP0, !UPT ;  /* 0x000000053f057290 */ /* 0x000fe200087fe43f */
[----:B------:R-:W-:Y:S01]  /*115d0*/  UMOV UR6, 0x0 ;  /* 0x0000000000067882 */ /* 0x000fe20000000000 */
[----:B------:R-:W-:-:S10]  /*115e0*/  UMOV UR7, 0x14f00000 ;  /* 0x14f0000000077882 */ /* 0x000fd40000000000 */
.L_x_10316:
        /* <DEDUP_REMOVED lines=13> */
.L_x_10317:
        /* <DEDUP_REMOVED lines=15> */
.L_x_10318:
        /* <DEDUP_REMOVED lines=12> */
.L_x_10400:
[----:B------:R-:W-:Y:S05]  /*11870*/  BSYNC B2 ;  /* 0x0000000000027941 */ /* 0x000fea0003800000 */
.L_x_10319:
[----:B------:R-:W-:Y:S01]  /*11880*/  BSSY B2, `(.L_x_10321) ;  /* 0x0000009000027945 */ /* 0x000fe20003800000 */
[----:B------:R-:W-:Y:S02]  /*11890*/  IMAD.MOV.U32 R4, RZ, RZ, 0x0 ;  /* 0x00000000ff047424 */ /* 0x000fe400078e00ff */
[----:B0-----:R-:W-:Y:S01]  /*118a0*/  IMAD.MOV.U32 R5, RZ, RZ, 0x14f00000 ;  /* 0x14f00000ff057424 */ /* 0x001fe200078e00ff */
[----:B------:R-:W-:Y:S06]  /*118b0*/  @P2 BRA `(.L_x_10322) ;  /* 0x0000000000142947 */ /* 0x000fec0003800000 */
[----:B------:R-:W-:Y:S01]  /*118c0*/  ISETP.NE.AND P0, PT, R8, RZ, PT ;  /* 0x000000ff0800720c */ /* 0x000fe20003f05270 */
[----:B------:R-:W-:-:S04]  /*118d0*/  IMAD.MOV.U32 R12, RZ, RZ, 0x6000 ;  /* 0x00006000ff0c7424 */ /* 0x000fc800078e00ff */
[----:B------:R0:W-:Y:S08]  /*118e0*/  SYNCS.ARRIVE.TRANS64 RZ, [UR38+0x2d850], R12 ;  /* 0x02d8500cffff79a7 */ /* 0x0001f00008000026 */
[----:B0-----:R-:W-:Y:S05]  /*118f0*/  @!P0 BRA `(.L_x_10322) ;  /* 0x0000000000048947 */ /* 0x001fea0003800000 */
[----:B------:R-:W-:Y:S01]  /*11900*/  BPT.TRAP 0x1 ;  /* 0x000000040000795c */ /* 0x000fe20000300000 */
.L_x_10322:
[----:B------:R-:W-:Y:S05]  /*11910*/  BSYNC B2 ;  /* 0x0000000000027941 */ /* 0x000fea0003800000 */
.L_x_10321:
        /* <DEDUP_REMOVED lines=10> */
.L_x_10323:
        /* <DEDUP_REMOVED lines=13> */
.L_x_10324:
        /* <DEDUP_REMOVED lines=13> */
.L_x_10325:
        /* <DEDUP_REMOVED lines=10> */
.L_x_10310:
[----:B------:R-:W-:Y:S05]  /*11c00*/  BSYNC B1 ;  /* 0x0000000000017941 */ /* 0x000fea0003800000 */
.L_x_10309:
        /* <DEDUP_REMOVED lines=28> */
.L_x_10328:
[----:B------:R-:W1:Y:S01]  /*11dd0*/  SYNCS.PHASECHK.TRANS64.TRYWAIT P0, [UR38+0x2d840], R12 ;  /* 0x02d8400cff0075a7 */ /* 0x000e620008000166 */
[----:B------:R-:W-:Y:S01]  /*11de0*/  BSSY B2, `(.L_x_10329) ;  /* 0x0000003000027945 */ /* 0x000fe20003800000 */
[----:B------:R-:W-:-:S03]  /*11df0*/  ISETP.NE.AND P2, PT, R22, RZ, PT ;  /* 0x000000ff1600720c */ /* 0x000fc60003f45270 */
[----:B-1----:R-:W-:Y:S10]  /*11e00*/  @!P0 BRA `(.L_x_10330) ;  /* 0x0000002400ac8947 */ /* 0x002ff40003800000 */
.L_x_10401:
[----:B------:R-:W-:Y:S05]  /*11e10*/  BSYNC B2 ;  /* 0x0000000000027941 */ /* 0x000fea0003800000 */
.L_x_10329:
[----:B------:R-:W-:Y:S04]  /*11e20*/  BSSY B2, `(.L_x_10331) ;  /* 0x0000007000027945 */ /* 0x000fe80003800000 */
[----:B------:R-:W-:Y:S05]  /*11e30*/  @P2 BRA `(.L_x_10332) ;  /* 0x0000000000142947 */ /* 0x000fea0003800000 */
[----:B------:R-:W-:Y:S01]  /*11e40*/  ISETP.NE.AND P0, PT, R8, RZ, PT ;  /* 0x000000ff0800720c */ /* 0x000fe20003f05270 */
[----:B0-----:R-:W-:-:S04]  /*11e50*/  IMAD.MOV.U32 R4, RZ, RZ, 0x6000 ;  /* 0x00006000ff047424 */ /* 0x001fc800078e00ff */
[----:B------:R1:W-:Y:S08]  /*11e60*/  SYNCS.ARRIVE.TRANS64 RZ, [UR38+0x2d830], R4 ;  /* 0x02d83004ffff79a7 */ /* 0x0003f00008000026 */
[----:B-1----:R-:W-:Y:S05]  /*11e70*/  @!P0 BRA `(.L_x_10332) ;  /* 0x0000000000048947 */ /* 0x002fea0003800000 */
[----:B------:R-:W-:Y:S01]  /*11e80*/  BPT.TRAP 0x1 ;  /* 0x000000040000795c */ /* 0x000fe20000300000 */
.L_x_10332:
[----:B------:R-:W-:Y:S05]  /*11e90*/  BSYNC B2 ;  /* 0x0000000000027941 */ /* 0x000fea0003800000 */
.L_x_10331:
        /* <DEDUP_REMOVED lines=11> */
.L_x_10333:
        /* <DEDUP_REMOVED lines=14> */
.L_x_10334:
        /* <DEDUP_REMOVED lines=14> */
.L_x_10335:
        /* <DEDUP_REMOVED lines=12> */
.L_x_10402:
[----:B------:R-:W-:Y:S05]  /*121d0*/  BSYNC B2 ;  /* 0x0000000000027941 */ /* 0x000fea0003800000 */
.L_x_10336:
        /* <DEDUP_REMOVED lines=9> */
.L_x_10339:
[----:B------:R-:W-:Y:S05]  /*12270*/  BSYNC B2 ;  /* 0x0000000000027941 */ /* 0x000fea0003800000 */
.L_x_10338:
        /* <DEDUP_REMOVED lines=10> */
.L_x_10340:
        /* <DEDUP_REMOVED lines=13> */
.L_x_10341:
        /* <DEDUP_REMOVED lines=13> */
.L_x_10342:
        /* <DEDUP_REMOVED lines=10> */
.L_x_10327:
[----:B------:R-:W-:Y:S05]  /*12560*/  BSYNC B1 ;  /* 0x0000000000017941 */ /* 0x000fea0003800000 */
.L_x_10326:
[----:B------:R-:W-:Y:S02]  /*12570*/  VIADD R3, R3, 0xfffffffe ;  /* 0xfffffffe03037836 */ /* 0x000fe40000000000 */
[----:B------:R-:W-:Y:S01]  /*12580*/  IMAD.MOV.U32 R11, RZ, RZ, R20 ;  /* 0x000000ffff0b7224 */ /* 0x000fe200078e0014 */
[----:B------:R-:W-:Y:S06]  /*12590*/  @P1 BRA `(.L_x_10343) ;  /* 0xffffffec00401947 */ /* 0x000fec000383ffff */
[----:B------:R-:W-:Y:S05]  /*125a0*/  BSYNC B0 ;  /* 0x0000000000007941 */ /* 0x000fea0003800000 */
.L_x_10308:
        /* <DEDUP_REMOVED lines=29> */
.L_x_10345:
[----:B------:R-:W1:Y:S01]  /*12780*/  SYNCS.PHASECHK.TRANS64.TRYWAIT P0, [UR38+0x2d848], R9 ;  /* 0x02d84809ff0075a7 */ /* 0x000e620008000166 */
[----:B------:R-:W-:Y:S01]  /*12790*/  BSSY B1, `(.L_x_10346) ;  /* 0x0000003000017945 */ /* 0x000fe20003800000 */
[----:B------:R-:W-:-:S03]  /*127a0*/  ISETP.NE.AND P1, PT, R22, RZ, PT ;  /* 0x000000ff1600720c */ /* 0x000fc60003f25270 */
[----:B-1----:R-:W-:Y:S10]  /*127b0*/  @!P0 BRA `(.L_x_10347) ;  /* 0x0000001c00708947 */ /* 0x002ff40003800000 */
.L_x_10403:
[----:B------:R-:W-:Y:S05]  /*127c0*/  BSYNC B1 ;  /* 0x0000000000017941 */ /* 0x000fea0003800000 */
.L_x_10346:
[----:B------:R-:W-:Y:S04]  /*127d0*/  BSSY B1, `(.L_x_10348) ;  /* 0x0000007000017945 */ /* 0x000fe80003800000 */
[----:B------:R-:W-:Y:S05]  /*127e0*/  @P1 BRA `(.L_x_10349) ;  /* 0x0000000000141947 */ /* 0x000fea0003800000 */
[----:B------:R-:W-:Y:S01]  /*127f0*/  ISETP.NE.AND P0, PT, R8, RZ, PT ;  /* 0x000000ff0800720c */ /* 0x000fe20003f05270 */
[----:B0-----:R-:W-:-:S04]  /*12800*/  IMAD.MOV.U32 R4, RZ, RZ, 0x6000 ;  /* 0x00006000ff047424 */ /* 0x001fc800078e00ff */
[----:B------:R1:W-:Y:S08]  /*12810*/  SYNCS.ARRIVE.TRANS64 RZ, [UR38+0x2d838], R4 ;  /* 0x02d83804ffff79a7 */ /* 0x0003f00008000026 */
[----:B-1----:R-:W-:Y:S05]  /*12820*/  @!P0 BRA `(.L_x_10349) ;  /* 0x0000000000048947 */ /* 0x002fea0003800000 */
[----:B------:R-:W-:Y:S01]  /*12830*/  BPT.TRAP 0x1 ;  /* 0x000000040000795c */ /* 0x000fe20000300000 */
.L_x_10349:
[----:B------:R-:W-:Y:S05]  /*12840*/  BSYNC B1 ;  /* 0x0000000000017941 */ /* 0x000fea0003800000 */
.L_x_10348:
        /* <DEDUP_REMOVED lines=11> */
.L_x_10350:
        /* <DEDUP_REMOVED lines=14> */
.L_x_10351:
        /* <DEDUP_REMOVED lines=14> */
.L_x_10352:
        /* <DEDUP_REMOVED lines=11> */
.L_x_10404:
[----:B------:R-:W-:Y:S05]  /*12b70*/  BSYNC B1 ;  /* 0x0000000000017941 */ /* 0x000fea0003800000 */
.L_x_10353:
        /* <DEDUP_REMOVED lines=9> */
.L_x_10356:
[----:B------:R-:W-:Y:S05]  /*12c10*/  BSYNC B1 ;  /* 0x0000000000017941 */ /* 0x000fea0003800000 */
.L_x_10355:
        /* <DEDUP_REMOVED lines=10> */
.L_x_10357:
        /* <DEDUP_REMOVED lines=13> */
.L_x_10358:
        /* <DEDUP_REMOVED lines=13> */
.L_x_10359:
        /* <DEDUP_REMOVED lines=10> */
.L_x_10344:
[----:B------:R-:W-:Y:S05]  /*12f00*/  BSYNC B0 ;  /* 0x0000000000007941 */ /* 0x000fea0003800000 */
.L_x_10307:
        /* <DEDUP_REMOVED lines=9> */
.L_x_10405:
[----:B------:R-:W-:Y:S05]  /*12fa0*/  BSYNC B1 ;  /* 0x0000000000017941 */ /* 0x000fea0003800000 */
.L_x_10362:
[----:B------:R-:W-:Y:S04]  /*12fb0*/  BSSY B1, `(.L_x_10364) ;  /* 0x0000007000017945 */ /* 0x000fe80003800000 */
[----:B------:R-:W-:Y:S05]  /*12fc0*/  @P1 BRA `(.L_x_10365) ;  /* 0x0000000000141947 */ /* 0x000fea0003800000 */
[----:B------:R-:W-:Y:S01]  /*12fd0*/  LOP3.LUT P0, RZ, R2, 0x1f, RZ, 0xc0, !PT ;  /* 0x0000001f02ff7812 */ /* 0x000fe2000780c0ff */
[----:B0-----:R-:W-:-:S04]  /*12fe0*/  IMAD.MOV.U32 R3, RZ, RZ, 0x6000 ;  /* 0x00006000ff037424 */ /* 0x001fc800078e00ff */
[----:B------:R1:W-:Y:S08]  /*12ff0*/  SYNCS.ARRIVE.TRANS64 RZ, [R4+URZ+0x2d850], R3 ;  /* 0x02d8500304ff79a7 */ /* 0x0003f0000800003f */
[----:B------:R-:W-:Y:S05]  /*13000*/  @!P0 BRA `(.L_x_10365) ;  /* 0x0000000000048947 */ /* 0x000fea0003800000 */
[----:B------:R-:W-:Y:S01]  /*13010*/  BPT.TRAP 0x1 ;  /* 0x000000040000795c */ /* 0x000fe20000300000 */
.L_x_10365:
[----:B------:R-:W-:Y:S05]  /*13020*/  BSYNC B1 ;  /* 0x0000000000017941 */ /* 0x000fea0003800000 */
.L_x_10364:
        /* <DEDUP_REMOVED lines=10> */
[----:B------:R-:W-:Y:S02]  /*130d0*/  UIMAD UR4, UR4, 0x6000, UR38 ;  /* 0x00006000040478a4 */ /* 0x000fe4000f8e0226 */
[----:B------:R-:W-:Y:S02]  /*130e0*/  UIADD3 UR9, UR9, 0x2d850, URZ ;  /* 0x0002d85009097890 */ /* 0x000fe4000fffe03f */
[----:B------:R-:W-:-:S12]  /*130f0*/  UIADD3 UR8, UR4, 0x400, URZ ;  /* 0x0000040004087890 */ /* 0x000fd8000fffe03f */
.L_x_10366:
        /* <DEDUP_REMOVED lines=13> */
.L_x_10367:
        /* <DEDUP_REMOVED lines=13> */
.L_x_10368:
        /* <DEDUP_REMOVED lines=8> */
.L_x_10361:
[----:B------:R-:W-:Y:S05]  /*13320*/  BSYNC B0 ;  /* 0x0000000000007941 */ /* 0x000fea0003800000 */
.L_x_10360:
[----:B------:R-:W-:Y:S02]  /*13330*/  VIADD R0, R0, 0x1 ;  /* 0x0000000100007836 */ /* 0x000fe40000000000 */
[----:B01----:R-:W-:-:S03]  /*13340*/  IMAD.MOV.U32 R3, RZ, RZ, RZ ;  /* 0x000000ffff037224 */ /* 0x003fc600078e00ff */
[----:B------:R-:W-:-:S04]  /*13350*/  ISETP.NE.AND P0, PT, R0, 0x2, PT ;  /* 0x000000020000780c */ /* 0x000fc80003f05270 */
[----:B------:R-:W-:Y:S02]  /*13360*/  SEL R5, RZ, 0x1, P0 ;  /* 0x00000001ff057807 */ /* 0x000fe40000000000 */
[----:B------:R-:W-:Y:S02]  /*13370*/  SEL R0, R0, RZ, P0 ;  /* 0x000000ff00007207 */ /* 0x000fe40000000000 */
[----:B------:R-:W-:-:S07]  /*13380*/  LOP3.LUT R20, R20, R5, RZ, 0x3c, !PT ;  /* 0x0000000514147212 */ /* 0x000fce00078e3cff */
.L_x_10285:
[----:B------:R-:W0:Y:S01]  /*13390*/  S2R R5, SR_CgaCtaId ;  /* 0x0000000000057919 */ /* 0x000e220000008800 */
[----:B------:R-:W-:Y:S02]  /*133a0*/  MOV R2, 0x400 ;  /* 0x0000040000027802 */ /* 0x000fe40000000f00 */
[----:B------:R-:W-:Y:S02]  /*133b0*/  SHF.L.U32 R3, R3, 0x1f, RZ ;  /* 0x0000001f03037819 */ /* 0x000fe400000006ff */
[----:B0-----:R-:W-:-:S04]  /*133c0*/  LEA R8, R5, R2, 0x18 ;  /* 0x0000000205087211 */ /* 0x001fc800078ec0ff */
[----:B------:R-:W0:Y:S02]  /*133d0*/  SYNCS.PHASECHK.TRANS64.TRYWAIT P0, [R8+URZ+0x2d820], R3 ;  /* 0x02d82003080075a7 */ /* 0x000e24000800017f */
[----:B0-----:R-:W-:Y:S05]  /*133e0*/  @!P0 BRA `(.L_x_10369) ;  /* 0x0000001000a88947 */ /* 0x001fea0003800000 */
.L_x_10406:
[----:B------:R-:W-:-:S03]  /*133f0*/  UMOV UR4, 0xffffffff ;  /* 0xffffffff00047882 */ /* 0x000fc60000000000 */
[----:B------:R-:W-:Y:S05]  /*13400*/  BRA.DIV UR4, `(.L_x_10370) ;  /* 0x0000001204b47947 */ /* 0x000fea000b800000 */
[----:B------:R1:W2:Y:S02]  /*13410*/  SHFL.IDX PT, R14, R17, RZ, 0x1f ;  /* 0x00001fff110e7589 */ /* 0x0002a400000e0000 */
.L_x_10409:
[----:B--2---:R-:W-:-:S13]  /*13420*/  ISETP.NE.AND P0, PT, R14, RZ, PT ;  /* 0x000000ff0e00720c */ /* 0x004fda0003f05270 */
[----:B------:R-:W-:Y:S05]  /*13430*/  @P0 BRA `(.L_x_10201) ;  /* 0x00000000008c0947 */ /* 0x000fea0003800000 */
[----:B------:R-:W-:-:S03]  /*13440*/  UMOV UR4, 0xffffffff ;  /* 0xffffffff00047882 */ /* 0x000fc60000000000 */
[----:B------:R-:W-:Y:S05]  /*13450*/  BRA.DIV UR4, `(.L_x_10371) ;  /* 0x0000001204c87947 */ /* 0x000fea000b800000 */
[----:B------:R-:W-:-:S13]  /*13460*/  ELECT P6, URZ, PT ;  /* 0x00000000003f782f */ /* 0x000fda00038c0000 */
.L_x_10412:
[----:B------:R-:W-:Y:S05]  /*13470*/  @!P6 BRA `(.L_x_10201) ;  /* 0x00000000007ce947 */ /* 0x000fea0003800000 */
[----:B------:R-:W-:-:S13]  /*13480*/  R2UR UR4, R16 ;  /* 0x00000000100472ca */ /* 0x000fda00000e0000 */
[----:B------:R-:W-:-:S06]  /*13490*/  ULOP3.LUT UR4, UR4, 0x2, URZ, 0xfc, !UPT ;  /* 0x0000000204047892 */ /* 0x000fcc000f8efc3f */
[----:B------:R-:W-:-:S05]  /*134a0*/  IMAD.U32 R2, RZ, RZ, UR4 ;  /* 0x00000004ff027e24 */ /* 0x000fca000f8e00ff */
[----:B------:R-:W-:-:S13]  /*134b0*/  ISETP.NE.AND P2, PT, R2, 0x3, PT ;  /* 0x000000030200780c */ /* 0x000fda0003f45270 */
[----:B------:R-:W-:Y:S05]  /*134c0*/  @!P2 BRA `(.L_x_10372) ;  /* 0x000000000004a947 */ /* 0x000fea0003800000 */
[----:B------:R-:W-:Y:S01]  /*134d0*/  BPT.TRAP 0x1 ;  /* 0x000000040000795c */ /* 0x000fe20000300000 */
.L_x_10372:
[----:B------:R-:W-:Y:S01]  /*134e0*/  VIADD R7, R8, 0x2d840 ;  /* 0x0002d84008077836 */ /* 0x000fe20000000000 */
[----:B------:R-:W-:Y:S01]  /*134f0*/  SHF.L.U32 R4, R20, 0x1f, RZ ;  /* 0x0000001f14047819 */ /* 0x000fe200000006ff */
[C---:B------:R-:W-:Y:S02]  /*13500*/  VIADD R2, R0.reuse, 0x1 ;  /* 0x0000000100027836 */ /* 0x040fe40000000000 */
[----:B------:R-:W-:-:S03]  /*13510*/  IMAD R5, R0, 0x8, R7 ;  /* 0x0000000800057824 */ /* 0x000fc600078e0207 */
[C---:B------:R-:W-:Y:S01]  /*13520*/  ISETP.NE.AND P1, PT, R2.reuse, 0x2, PT ;  /* 0x000000020200780c */ /* 0x040fe20003f25270 */
[----:B------:R-:W2:Y:S03]  /*13530*/  SYNCS.PHASECHK.TRANS64.TRYWAIT P0, [R5+URZ], R4 ;  /* 0x00000004050075a7 */ /* 0x000ea6000800017f */
[----:B0-----:R-:W-:Y:S02]  /*13540*/  SEL R3, RZ, 0x1, P1 ;  /* 0x00000001ff037807 */ /* 0x001fe40000800000 */
[----:B------:R-:W-:Y:S02]  /*13550*/  SEL R6, R2, RZ, P1 ;  /* 0x000000ff02067207 */ /* 0x000fe40000800000 */
[----:B------:R-:W-:-:S03]  /*13560*/  LOP3.LUT R2, R20, R3, RZ, 0x3c, !PT ;  /* 0x0000000314027212 */ /* 0x000fc600078e3cff */
[----:B------:R-:W-:Y:S01]  /*13570*/  IMAD R3, R6, 0x8, R7 ;  /* 0x0000000806037824 */ /* 0x000fe200078e0207 */
[----:B------:R-:W-:Y:S01]  /*13580*/  SHF.L.U32 R2, R2, 0x1f, RZ ;  /* 0x0000001f02027819 */ /* 0x000fe200000006ff */
[----:B--2---:R-:W-:Y:S06]  /*13590*/  @!P0 BRA `(.L_x_10373) ;  /* 0x0000001000988947 */ /* 0x004fec0003800000 */
.L_x_10413:
[----:B------:R-:W2:Y:S02]  /*135a0*/  SYNCS.PHASECHK.TRANS64.TRYWAIT P0, [R3+URZ], R2 ;  /* 0x00000002030075a7 */ /* 0x000ea4000800017f */
[----:B--2---:R-:W-:Y:S05]  /*135b0*/  @!P0 BRA `(.L_x_10374) ;  /* 0x0000001000a48947 */ /* 0x004fea0003800000 */
.L_x_10414:
[----:B------:R-:W-:Y:S05]  /*135c0*/  @!P2 BRA `(.L_x_10375) ;  /* 0x000000000004a947 */ /* 0x000fea0003800000 */
[----:B------:R-:W-:Y:S01]  /*135d0*/  BPT.TRAP 0x1 ;  /* 0x000000040000795c */ /* 0x000fe20000300000 */
.L_x_10375:
[----:B--2---:R-:W-:-:S04]  /*135e0*/  VIADD R3, R8, 0x2d860 ;  /* 0x0002d86008037836 */ /* 0x004fc80000000000 */
[----:B0-----:R-:W-:-:S04]  /*135f0*/  IMAD R5, R0, 0x8, R3 ;  /* 0x0000000800057824 */ /* 0x001fc800078e0203 */
[----:B------:R-:W0:Y:S02]  /*13600*/  SYNCS.PHASECHK.TRANS64.TRYWAIT P0, [R5+URZ], R4 ;  /* 0x00000004050075a7 */ /* 0x000e24000800017f */
[----:B0-----:R-:W-:Y:S05]  /*13610*/  @!P0 BRA `(.L_x_10376) ;  /* 0x0000001000a08947 */ /* 0x001fea0003800000 */
.L_x_10415:
[----:B------:R-:W-:-:S07]  /*13620*/  IMAD R3, R6, 0x8, R3 ;  /* 0x0000000806037824 */ /* 0x000fce00078e0203 */
.L_x_10377:
[----:B--2---:R2:W3:Y:S02]  /*13630*/  SYNCS.PHASECHK.TRANS64.TRYWAIT P0, [R3+URZ], R2 ;  /* 0x00000002030075a7 */ /* 0x0044e4000800017f */
[----:B---3--:R-:W-:Y:S05]  /*13640*/  @!P0 NANOSLEEP.SYNCS 0x989680 ;  /* 0x009896800000895d */ /* 0x008fea0003900000 */
[----:B------:R-:W3:Y:S02]  /*13650*/  @!P0 SYNCS.PHASECHK.TRANS64 P0, [R3+URZ], R2 ;  /* 0x00000002030085a7 */ /* 0x000ee4000800007f */
[----:B---3--:R-:W-:Y:S05]  /*13660*/  @!P0 BRA `(.L_x_10377) ;  /* 0xfffffffc00f08947 */ /* 0x008fea000383ffff */
.L_x_10201:
[----:B------:R-:W-:Y:S05]  /*13670*/  BSYNC B6 ;  /* 0x0000000000067941 */ /* 0x000fea0003800000 */
.L_x_10198:
[----:B------:R-:W-:Y:S05]  /*13680*/  EXIT ;  /* 0x000000000000794d */ /* 0x000fea0003800000 */
.L_x_10211:
[----:B0-----:R-:W-:-:S04]  /*13690*/  IMAD.U32 R3, RZ, RZ, UR36 ;  /* 0x00000024ff037e24 */ /* 0x001fc8000f8e00ff */
[----:B------:R0:W1:Y:S03]  /*136a0*/  SYNCS.PHASECHK.TRANS64.TRYWAIT P0, [R3+URZ+0x2d800], R0 ;  /* 0x02d80000030075a7 */ /* 0x000066000800017f */
[----:B-1----:R-:W-:Y:S05]  /*136b0*/  @!P0 NANOSLEEP.SYNCS 0x989680 ;  /* 0x009896800000895d */ /* 0x002fea0003900000 */
[----:B------:R-:W1:Y:S02]  /*136c0*/  @!P0 SYNCS.PHASECHK.TRANS64 P0, [R3+URZ+0x2d800], R0 ;  /* 0x02d80000030085a7 */ /* 0x000e64000800007f */
[----:B-1----:R-:W-:Y:S05]  /*136d0*/  @!P0 BRA `(.L_x_10211) ;  /* 0xfffffffc00ec8947 */ /* 0x002fea000383ffff */
[----:B------:R-:W-:Y:S05]  /*136e0*/  BRA `(.L_x_10378) ;  /* 0xfffffee000207947 */ /* 0x000fea000383ffff */
.L_x_10215:
[----:B-1----:R-:W-:-:S04]  /*136f0*/  IMAD.U32 R3, RZ, RZ, UR36 ;  /* 0x00000024ff037e24 */ /* 0x002fc8000f8e00ff */
[----:B------:R1:W2:Y:S03]  /*13700*/  SYNCS.PHASECHK.TRANS64.TRYWAIT P2, [R3+URZ+0x2d830], R0 ;  /* 0x02d83000030075a7 */ /* 0x0002a6000804017f */
[----:B--2---:R-:W-:Y:S05]  /*13710*/  @!P2 NANOSLEEP.SYNCS 0x989680 ;  /* 0x009896800000a95d */ /* 0x004fea0003900000 */
[----:B------:R-:W2:Y:S02]  /*13720*/  @!P2 SYNCS.PHASECHK.TRANS64 P2, [R3+URZ+0x2d830], R0 ;  /* 0x02d830000300a5a7 */ /* 0x000ea4000804007f */
[----:B--2---:R-:W-:Y:S05]  /*13730*/  @!P2 BRA `(.L_x_10215) ;  /* 0xfffffffc00eca947 */ /* 0x004fea000383ffff */
[----:B------:R-:W-:Y:S05]  /*13740*/  BRA `(.L_x_10214) ;  /* 0xfffffee000447947 */ /* 0x000fea000383ffff */
.L_x_10231:
[----:B--2---:R-:W-:-:S04]  /*13750*/  IMAD.U32 R22, RZ, RZ, UR10 ;  /* 0x0000000aff167e24 */ /* 0x004fc8000f8e00ff */
[----:B------:R2:W3:Y:S03]  /*13760*/  SYNCS.PHASECHK.TRANS64.TRYWAIT P2, [R22+URZ+0x2d830], R13 ;  /* 0x02d8300d160075a7 */ /* 0x0004e6000804017f */
[----:B---3--:R-:W-:Y:S05]  /*13770*/  @!P2 NANOSLEEP.SYNCS 0x989680 ;  /* 0x009896800000a95d */ /* 0x008fea0003900000 */
[----:B------:R-:W3:Y:S02]  /*13780*/  @!P2 SYNCS.PHASECHK.TRANS64 P2, [R22+URZ+0x2d830], R13 ;  /* 0x02d8300d1600a5a7 */ /* 0x000ee4000804007f */
[----:B---3--:R-:W-:Y:S05]  /*13790*/  @!P2 BRA `(.L_x_10231) ;  /* 0xfffffffc00eca947 */ /* 0x008fea000383ffff */
[----:B------:R-:W-:Y:S05]  /*137a0*/  BRA `(.L_x_10228) ;  /* 0xffffff14003c7947 */ /* 0x000fea000383ffff */
.L_x_10235:
[----:B-1----:R-:W-:-:S04]  /*137b0*/  IMAD.U32 R22, RZ, RZ, UR10 ;  /* 0x0000000aff167e24 */ /* 0x002fc8000f8e00ff */
[----:B------:R1:W2:Y:S03]  /*137c0*/  SYNCS.PHASECHK.TRANS64.TRYWAIT P2, [R22+URZ+0x2d850], R13 ;  /* 0x02d8500d160075a7 */ /* 0x0002a6000804017f */
[----:B--2---:R-:W-:Y:S05]  /*137d0*/  @!P2 NANOSLEEP.SYNCS 0x989680 ;  /* 0x009896800000a95d */ /* 0x004fea0003900000 */
[----:B------:R-:W2:Y:S02]  /*137e0*/  @!P2 SYNCS.PHASECHK.TRANS64 P2, [R22+URZ+0x2d850], R13 ;  /* 0x02d8500d1600a5a7 */ /* 0x000ea4000804007f */
[----:B--2---:R-:W-:Y:S05]  /*137f0*/  @!P2 BRA `(.L_x_10235) ;  /* 0xfffffffc00eca947 */ /* 0x004fea000383ffff */
[----:B------:R-:W-:Y:S05]  /*13800*/  BRA `(.L_x_10232) ;  /* 0xffffff1400dc7947 */ /* 0x000fea000383ffff */
.L_x_10252:
[----:B---3--:R-:W-:-:S04]  /*13810*/  IMAD.U32 R15, RZ, RZ, UR14 ;  /* 0x0000000eff0f7e24 */ /* 0x008fc8000f8e00ff */
[----:B------:R3:W4:Y:S03]  /*13820*/  SYNCS.PHASECHK.TRANS64.TRYWAIT P2, [R15+URZ+0x2d830], R12 ;  /* 0x02d8300c0f0075a7 */ /* 0x000726000804017f */
[----:B----4-:R-:W-:Y:S05]  /*13830*/  @!P2 NANOSLEEP.SYNCS 0x989680 ;  /* 0x009896800000a95d */ /* 0x010fea0003900000 */
[----:B------:R-:W4:Y:S02]  /*13840*/  @!P2 SYNCS.PHASECHK.TRANS64 P2, [R15+URZ+0x2d830], R12 ;  /* 0x02d8300c0f00a5a7 */ /* 0x000f24000804007f */
[----:B----4-:R-:W-:Y:S05]  /*13850*/  @!P2 BRA `(.L_x_10252) ;  /* 0xfffffffc00eca947 */ /* 0x010fea000383ffff */
[----:B------:R-:W-:Y:S05]  /*13860*/  BRA `(.L_x_10249) ;  /* 0xffffff4800107947 */ /* 0x000fea000383ffff */
.L_x_10256:
[----:B-1----:R-:W-:-:S04]  /*13870*/  IMAD.U32 R15, RZ, RZ, UR14 ;  /* 0x0000000eff0f7e24 */ /* 0x002fc8000f8e00ff */
[----:B------:R1:W2:Y:S03]  /*13880*/  SYNCS.PHASECHK.TRANS64.TRYWAIT P2, [R15+URZ+0x2d850], R12 ;  /* 0x02d8500c0f0075a7 */ /* 0x0002a6000804017f */
[----:B--2---:R-:W-:Y:S05]  /*13890*/  @!P2 NANOSLEEP.SYNCS 0x989680 ;  /* 0x009896800000a95d */ /* 0x004fea0003900000 */
[----:B------:R-:W2:Y:S02]  /*138a0*/  @!P2 SYNCS.PHASECHK.TRANS64 P2, [R15+URZ+0x2d850], R12 ;  /* 0x02d8500c0f00a5a7 */ /* 0x000ea4000804007f */
[----:B--2---:R-:W-:Y:S05]  /*138b0*/  @!P2 BRA `(.L_x_10256) ;  /* 0xfffffffc00eca947 */ /* 0x004fea000383ffff */
[----:B------:R-:W-:Y:S05]  /*138c0*/  BRA `(.L_x_10253) ;  /* 0xffffff4800bc7947 */ /* 0x000fea000383ffff */
.L_x_10262:
[----:B---3--:R-:W-:-:S04]  /*138d0*/  IMAD.U32 R15, RZ, RZ, UR10 ;  /* 0x0000000aff0f7e24 */ /* 0x008fc8000f8e00ff */
[----:B------:R3:W4:Y:S03]  /*138e0*/  SYNCS.PHASECHK.TRANS64.TRYWAIT P2, [R15+URZ+0x2d830], R12 ;  /* 0x02d8300c0f0075a7 */ /* 0x000726000804017f */
[----:B----4-:R-:W-:Y:S05]  /*138f0*/  @!P2 NANOSLEEP.SYNCS 0x989680 ;  /* 0x009896800000a95d */ /* 0x010fea0003900000 */
[----:B------:R-:W4:Y:S02]  /*13900*/  @!P2 SYNCS.PHASECHK.TRANS64 P2, [R15+URZ+0x2d830], R12 ;  /* 0x02d8300c0f00a5a7 */ /* 0x000f24000804007f */
[----:B----4-:R-:W-:Y:S05]  /*13910*/  @!P2 BRA `(.L_x_10262) ;  /* 0xfffffffc00eca947 */ /* 0x010fea000383ffff */
[----:B------:R-:W-:Y:S05]  /*13920*/  BRA `(.L_x_10259) ;  /* 0xffffff6800647947 */ /* 0x000fea000383ffff */
.L_x_10266:
[----:B-1----:R-:W-:-:S04]  /*13930*/  IMAD.U32 R15, RZ, RZ, UR10 ;  /* 0x0000000aff0f7e24 */ /* 0x002fc8000f8e00ff */
[----:B------:R1:W2:Y:S03]  /*13940*/  SYNCS.PHASECHK.TRANS64.TRYWAIT P2, [R15+URZ+0x2d850], R12 ;  /* 0x02d8500c0f0075a7 */ /* 0x0002a6000804017f */
[----:B--2---:R-:W-:Y:S05]  /*13950*/  @!P2 NANOSLEEP.SYNCS 0x989680 ;  /* 0x009896800000a95d */ /* 0x004fea0003900000 */
[----:B------:R-:W2:Y:S02]  /*13960*/  @!P2 SYNCS.PHASECHK.TRANS64 P2, [R15+URZ+0x2d850], R12 ;  /* 0x02d8500c0f00a5a7 */ /* 0x000ea4000804007f */
[----:B--2---:R-:W-:Y:S05]  /*13970*/  @!P2 BRA `(.L_x_10266) ;  /* 0xfffffffc00eca947 */ /* 0x004fea000383ffff */
[----:B------:R-:W-:Y:S05]  /*13980*/  BRA `(.L_x_10263) ;  /* 0xffffff6c00047947 */ /* 0x000fea000383ffff */
.L_x_10279:
[----:B----4-:R-:W-:-:S04]  /*13990*/  IMAD.U32 R3, RZ, RZ, UR9 ;  /* 0x00000009ff037e24 */ /* 0x010fc8000f8e00ff */
[----:B------:R4:W0:Y:S03]  /*139a0*/  SYNCS.PHASECHK.TRANS64.TRYWAIT P0, [R3+URZ+0x2d850], R0 ;  /* 0x02d85000030075a7 */ /* 0x000826000800017f */
[----:B0-----:R-:W-:Y:S05]  /*139b0*/  @!P0 NANOSLEEP.SYNCS 0x989680 ;  /* 0x009896800000895d */ /* 0x001fea0003900000 */
[----:B------:R-:W0:Y:S02]  /*139c0*/  @!P0 SYNCS.PHASECHK.TRANS64 P0, [R3+URZ+0x2d850], R0 ;  /* 0x02d85000030085a7 */ /* 0x000e24000800007f */
[----:B0-----:R-:W-:Y:S05]  /*139d0*/  @!P0 BRA `(.L_x_10279) ;  /* 0xfffffffc00ec8947 */ /* 0x001fea000383ffff */
[----:B------:R-:W-:Y:S05]  /*139e0*/  BRA `(.L_x_10278) ;  /* 0xffffff9800247947 */ /* 0x000fea000383ffff */
.L_x_10296:
[----:B------:R-:W-:Y:S02]  /*139f0*/  IMAD.MOV.U32 R13, RZ, RZ, R17 ;  /* 0x000000ffff0d7224 */ /* 0x000fe400078e0011 */
[----:B------:R-:W-:Y:S02]  /*13a00*/  IMAD.MOV.U32 R12, RZ, RZ, RZ ;  /* 0x000000ffff0c7224 */ /* 0x000fe400078e00ff */
[----:B------:R-:W-:Y:S02]  /*13a10*/  IMAD.MOV.U32 R11, RZ, RZ, 0x1f ;  /* 0x0000001fff0b7424 */ /* 0x000fe400078e00ff */
[----:B------:R-:W-:-:S07]  /*13a20*/  IMAD.MOV.U32 R15, RZ, RZ, -0x1 ;  /* 0xffffffffff0f7424 */ /* 0x000fce00078e00ff */
[----:B------:R-:W-:Y:S05]  /*13a30*/  WARPSYNC.COLLECTIVE R15, `(.L_x_10379) ;  /* 0x000000000f087348 */ /* 0x000fea0003c00000 */
[----:B------:R0:W1:Y:S02]  /*13a40*/  SHFL.IDX P6, R14, R13, R12, R11 ;  /* 0x0000000c0d0e7389 */ /* 0x00006400000c000b */
[----:B01----:R-:W-:Y:S01]  /*13a50*/  ENDCOLLECTIVE ;  /* 0x000000000000791b */ /* 0x003fe20003800000 */
.L_x_10379:
[----:B------:R-:W-:Y:S05]  /*13a60*/  BRA `(.L_x_10380) ;  /* 0xffffffc400947947 */ /* 0x000fea000383ffff */
.L_x_10298:
[----:B------:R-:W-:Y:S01]  /*13a70*/  BSSY B0, `(.L_x_10381) ;  /* 0x0000006000007945 */ /* 0x000fe20003800000 */
[----:B------:R-:W-:-:S07]  /*13a80*/  IMAD.MOV.U32 R15, RZ, RZ, -0x1 ;  /* 0xffffffffff0f7424 */ /* 0x000fce00078e00ff */
[----:B0-----:R-:W-:Y:S05]  /*13a90*/  WARPSYNC.COLLECTIVE R15, `(.L_x_10382) ;  /* 0x000000000f0c7348 */ /* 0x001fea0003c00000 */
[----:B------:R-:W-:Y:S02]  /*13aa0*/  ELECT P6, UR62, PT ;  /* 0x00000000003e782f */ /* 0x000fe400038c0000 */
[----:B------:R-:W-:Y:S01]  /*13ab0*/  MOV R14, UR62 ;  /* 0x0000003e000e7c02 */ /* 0x000fe20008000f00 */
[----:B0-----:R-:W-:Y:S10]  /*13ac0*/  ENDCOLLECTIVE ;  /* 0x000000000000791b */ /* 0x001ff40003800000 */
.L_x_10382:
[----:B------:R-:W-:Y:S05]  /*13ad0*/  BSYNC B0 ;  /* 0x0000000000007941 */ /* 0x000fea0003800000 */
.L_x_10381:
[----:B------:R-:W-:Y:S05]  /*13ae0*/  BRA `(.L_x_10383) ;  /* 0xffffffc400947947 */ /* 0x000fea000383ffff */
.L_x_10300:
[----:B--2---:R-:W-:-:S04]  /*13af0*/  IMAD.U32 R3, RZ, RZ, UR38 ;  /* 0x00000026ff037e24 */ /* 0x004fc8000f8e00ff */
[----:B------:R2:W3:Y:S03]  /*13b00*/  SYNCS.PHASECHK.TRANS64.TRYWAIT P0, [R3+URZ+0x2d840], R0 ;  /* 0x02d84000030075a7 */ /* 0x0004e6000800017f */
[----:B---3--:R-:W-:Y:S05]  /*13b10*/  @!P0 NANOSLEEP.SYNCS 0x989680 ;  /* 0x009896800000895d */ /* 0x008fea0003900000 */
[----:B------:R-:W3:Y:S02]  /*13b20*/  @!P0 SYNCS.PHASECHK.TRANS64 P0, [R3+URZ+0x2d840], R0 ;  /* 0x02d84000030085a7 */ /* 0x000ee4000800007f */
[----:B---3--:R-:W-:Y:S05]  /*13b30*/  @!P0 BRA `(.L_x_10300) ;  /* 0xfffffffc00ec8947 */ /* 0x008fea000383ffff */
[----:B------:R-:W-:Y:S05]  /*13b40*/  BRA `(.L_x_10384) ;  /* 0xffffffc400e87947 */ /* 0x000fea000383ffff */
.L_x_10303:
[----:B------:R-:W-:Y:S02]  /*13b50*/  IMAD.MOV.U32 R13, RZ, RZ, R20 ;  /* 0x000000ffff0d7224 */ /* 0x000fe400078e0014 */
[----:B------:R-:W-:Y:S02]  /*13b60*/  IMAD.MOV.U32 R12, RZ, RZ, RZ ;  /* 0x000000ffff0c7224 */ /* 0x000fe400078e00ff */
[----:B------:R-:W-:Y:S02]  /*13b70*/  IMAD.MOV.U32 R11, RZ, RZ, 0x1c1f ;  /* 0x00001c1fff0b7424 */ /* 0x000fe400078e00ff */
[----:B------:R-:W-:Y:S02]  /*13b80*/  IMAD.MOV.U32 R15, RZ, RZ, -0x1 ;  /* 0xffffffffff0f7424 */ /* 0x000fe400078e00ff */
[----:B------:R-:W-:-:S07]  /*13b90*/  VIADD R3, R3, UR48 ;  /* 0x0000003003037c36 */ /* 0x000fce0008000000 */
[----:B0-----:R-:W-:Y:S05]  /*13ba0*/  WARPSYNC.COLLECTIVE R15, `(.L_x_10385) ;  /* 0x000000000f087348 */ /* 0x001fea0003c00000 */
[----:B------:R1:W2:Y:S02]  /*13bb0*/  SHFL.IDX P6, R14, R13, R12, R11 ;  /* 0x0000000c0d0e7389 */ /* 0x0002a400000c000b */
[----:B012---:R-:W-:Y:S01]  /*13bc0*/  ENDCOLLECTIVE ;  /* 0x000000000000791b */ /* 0x007fe20003800000 */
.L_x_10385:
[----:B------:R-:W-:Y:S02]  /*13bd0*/  IMAD.MOV.U32 R13, RZ, RZ, R10 ;  /* 0x000000ffff0d7224 */ /* 0x000fe400078e000a */
[----:B------:R-:W-:-:S07]  /*13be0*/  IMAD.MOV.U32 R5, RZ, RZ, R14 ;  /* 0x000000ffff057224 */ /* 0x000fce00078e000e */
[----:B------:R-:W-:Y:S05]  /*13bf0*/  WARPSYNC.COLLECTIVE R15, `(.L_x_10386) ;  /* 0x000000000f087348 */ /* 0x000fea0003c00000 */
[----:B------:R0:W1:Y:S02]  /*13c00*/  SHFL.IDX P6, R14, R13, R12, R11 ;  /* 0x0000000c0d0e7389 */ /* 0x00006400000c000b */
[----:B01----:R-:W-:Y:S01]  /*13c10*/  ENDCOLLECTIVE ;  /* 0x000000000000791b */ /* 0x003fe20003800000 */
.L_x_10386:
[----:B------:R-:W-:Y:S01]  /*13c20*/  ULDC UR4, c[0x0][0x288] ;  /* 0x0000a20000047ab9 */ /* 0x000fe20000000800 */
[----:B------:R-:W-:Y:S01]  /*13c30*/  ULDC.64 UR6, c[0x0][0x208] ;  /* 0x0000820000067ab9 */ /* 0x000fe20000000a00 */
[----:B------:R-:W-:-:S05]  /*13c40*/  IMAD R0, R0, UR4, RZ ;  /* 0x0000000400007c24 */ /* 0x000fca000f8e02ff */
[C---:B------:R-:W-:Y:S01]  /*13c50*/  ISETP.GE.AND P3, PT, R3.reuse, R0, PT ;  /* 0x000000000300720c */ /* 0x040fe20003f66270 */
[----:B------:R-:W-:Y:S02]  /*13c60*/  VIADD R11, R3, 0x20 ;  /* 0x00000020030b7836 */ /* 0x000fe40000000000 */
[----:B------:R-:W-:Y:S02]  /*13c70*/  IMAD.MOV.U32 R13, RZ, RZ, R20 ;  /* 0x000000ffff0d7224 */ /* 0x000fe400078e0014 */
[----:B------:R-:W-:-:S08]  /*13c80*/  IMAD.MOV.U32 R12, RZ, RZ, 0x1 ;  /* 0x00000001ff0c7424 */ /* 0x000fd000078e00ff */
        /* <DEDUP_REMOVED lines=9> */
[----:B------:R-:W-:Y:S01]  /*13d20*/  ISETP.GE.AND P3, PT, R11, R0, PT ;  /* 0x000000000b00720c */ /* 0x000fe20003f66270 */
[----:B------:R-:W-:-:S12]  /*13d30*/  IMAD.MOV.U32 R11, RZ, RZ, 0x1c1f ;  /* 0x00001c1fff0b7424 */ /* 0x000fd800078e00ff */
[----:B0-----:R-:W-:Y:S05]  /*13d40*/  WARPSYNC.COLLECTIVE R15, `(.L_x_10387) ;  /* 0x000000000f087348 */ /* 0x001fea0003c00000 */
[----:B------:R1:W2:Y:S02]  /*13d50*/  SHFL.IDX P6, R14, R13, R12, R11 ;  /* 0x0000000c0d0e7389 */ /* 0x0002a400000c000b */
[----:B012---:R-:W-:Y:S01]  /*13d60*/  ENDCOLLECTIVE ;  /* 0x000000000000791b */ /* 0x007fe20003800000 */
.L_x_10387:
[----:B------:R-:W-:Y:S01]  /*13d70*/  @!P3 LEA R23, R6, UR38, 0x1 ;  /* 0x000000260617bc11 */ /* 0x000fe2000f8e08ff */
[----:B------:R-:W-:Y:S02]  /*13d80*/  IMAD.MOV.U32 R13, RZ, RZ, R10 ;  /* 0x000000ffff0d7224 */ /* 0x000fe400078e000a */
[----:B------:R-:W-:-:S07]  /*13d90*/  IMAD.MOV.U32 R28, RZ, RZ, R14 ;  /* 0x000000ffff1c7224 */ /* 0x000fce00078e000e */
[----:B------:R-:W-:Y:S05]  /*13da0*/  WARPSYNC.COLLECTIVE R15, `(.L_x_10388) ;  /* 0x000000000f087348 */ /* 0x000fea0003c00000 */
[----:B------:R0:W1:Y:S02]  /*13db0*/  SHFL.IDX P6, R14, R13, R12, R11 ;  /* 0x0000000c0d0e7389 */ /* 0x00006400000c000b */
[----:B01----:R-:W-:Y:S01]  /*13dc0*/  ENDCOLLECTIVE ;  /* 0x000000000000791b */ /* 0x003fe20003800000 */
.L_x_10388:
[----:B------:R-:W-:Y:S01]  /*13dd0*/  ULDC.64 UR4, c[0x0][0x208] ;  /* 0x0000820000047ab9 */ /* 0x000fe20000000a00 */
[----:B------:R-:W-:Y:S02]  /*13de0*/  IMAD.MOV.U32 R5, RZ, RZ, R28 ;  /* 0x000000ffff057224 */ /* 0x000fe400078e001c */
[----:B------:R-:W-:Y:S02]  /*13df0*/  IMAD.MOV.U32 R13, RZ, RZ, R20 ;  /* 0x000000ffff0d7224 */ /* 0x000fe400078e0014 */
[----:B------:R-:W-:Y:S02]  /*13e00*/  IMAD.MOV.U32 R12, RZ, RZ, 0x2 ;  /* 0x00000002ff0c7424 */ /* 0x000fe400078e00ff */
[----:B------:R-:W-:-:S04]  /*13e10*/  IMAD.MOV.U32 R4, RZ, RZ, R14 ;  /* 0x000000ffff047224 */ /* 0x000fc800078e000e */
[----:B------:R-:W-:-:S04]  /*13e20*/  @!P3 IMAD.WIDE.U32 R28, R7, 0x2, R4 ;  /* 0x00000002071cb825 */ /* 0x000fc800078e0004 */
[----:B------:R-:W-:Y:S01]  /*13e30*/  VIADD R5, R3, 0x40 ;  /* 0x0000004003057836 */ /* 0x000fe20000000000 */
        /* <DEDUP_REMOVED lines=10> */
.L_x_10389:
[----:B------:R-:W-:Y:S02]  /*13ee0*/  IMAD.MOV.U32 R13, RZ, RZ, R10 ;  /* 0x000000ffff0d7224 */ /* 0x000fe400078e000a */
[----:B------:R-:W-:-:S07]  /*13ef0*/  IMAD.MOV.U32 R21, RZ, RZ, R14 ;  /* 0x000000ffff157224 */ /* 0x000fce00078e000e */
[----:B------:R-:W-:Y:S05]  /*13f00*/  WARPSYNC.COLLECTIVE R15, `(.L_x_10390) ;  /* 0x000000000f087348 */ /* 0x000fea0003c00000 */
[----:B------:R0:W1:Y:S02]  /*13f10*/  SHFL.IDX P6, R14, R13, R12, R11 ;  /* 0x0000000c0d0e7389 */ /* 0x00006400000c000b */
[----:B01----:R-:W-:Y:S01]  /*13f20*/  ENDCOLLECTIVE ;  /* 0x000000000000791b */ /* 0x003fe20003800000 */
.L_x_10390:
[----:B------:R-:W-:Y:S01]  /*13f30*/  ULDC.64 UR4, c[0x0][0x208] ;  /* 0x0000820000047ab9 */ /* 0x000fe20000000a00 */
[----:B------:R-:W-:Y:S01]  /*13f40*/  IMAD.MOV.U32 R5, RZ, RZ, R21 ;  /* 0x000000ffff057224 */ /* 0x000fe200078e0015 */
[----:B------:R-:W-:Y:S01]  /*13f50*/  @!P3 LEA R21, R6, UR38, 0x1 ;  /* 0x000000260615bc11 */ /* 0x000fe2000f8e08ff */
[----:B------:R-:W-:Y:S02]  /*13f60*/  IMAD.MOV.U32 R13, RZ, RZ, R20 ;  /* 0x000000ffff0d7224 */ /* 0x000fe400078e0014 */
[----:B------:R-:W-:-:S04]  /*13f70*/  IMAD.MOV.U32 R12, RZ, RZ, R14 ;  /* 0x000000ffff0c7224 */ /* 0x000fc800078e000e */
[----:B------:R-:W-:Y:S02]  /*13f80*/  IMAD.MOV.U32 R4, RZ, RZ, R12 ;  /* 0x000000ffff047224 */ /* 0x000fe400078e000c */
[----:B------:R-:W-:Y:S02]  /*13f90*/  IMAD.MOV.U32 R12, RZ, RZ, 0x3 ;  /* 0x00000003ff0c7424 */ /* 0x000fe400078e00ff */
        /* <DEDUP_REMOVED lines=10> */
.L_x_10391:
[----:B------:R-:W-:-:S05]  /*14040*/  VIADD R5, R3, 0x60 ;  /* 0x0000006003057836 */ /* 0x000fca0000000000 */
[----:B------:R-:W-:Y:S01]  /*14050*/  ISETP.GE.AND P3, PT, R5, R0, PT ;  /* 0x000000000500720c */ /* 0x000fe20003f66270 */
[----:B------:R-:W-:Y:S02]  /*14060*/  IMAD.MOV.U32 R13, RZ, RZ, R10 ;  /* 0x000000ffff0d7224 */ /* 0x000fe400078e000a */
[----:B------:R-:W-:-:S10]  /*14070*/  IMAD.MOV.U32 R20, RZ, RZ, R14 ;  /* 0x000000ffff147224 */ /* 0x000fd400078e000e */
[----:B------:R-:W-:Y:S05]  /*14080*/  WARPSYNC.COLLECTIVE R15, `(.L_x_10392) ;  /* 0x000000000f087348 */ /* 0x000fea0003c00000 */
[----:B------:R0:W1:Y:S02]  /*14090*/  SHFL.IDX P6, R14, R13, R12, R11 ;  /* 0x0000000c0d0e7389 */ /* 0x00006400000c000b */
[----:B01----:R-:W-:Y:S01]  /*140a0*/  ENDCOLLECTIVE ;  /* 0x000000000000791b */ /* 0x003fe20003800000 */
.L_x_10392:
[----:B------:R-:W-:Y:S01]  /*140b0*/  @!P3 LEA R10, R6, UR38, 0x1 ;  /* 0x00000026060abc11 */ /* 0x000fe2000f8e08ff */
[----:B------:R-:W-:Y:S01]  /*140c0*/  IMAD.MOV.U32 R5, RZ, RZ, R20 ;  /* 0x000000ffff057224 */ /* 0x000fe200078e0014 */
[----:B------:R-:W-:Y:S01]  /*140d0*/  ULDC.64 UR4, c[0x0][0x208] ;  /* 0x0000820000047ab9 */ /* 0x000fe20000000a00 */
[----:B------:R-:W-:Y:S02]  /*140e0*/  IMAD.MOV.U32 R20, RZ, RZ, 0x1 ;  /* 0x00000001ff147424 */ /* 0x000fe400078e00ff */
[----:B------:R-:W-:Y:S02]  /*140f0*/  IMAD.MOV.U32 R13, RZ, RZ, R9 ;  /* 0x000000ffff0d7224 */ /* 0x000fe400078e0009 */
[----:B------:R-:W-:Y:S02]  /*14100*/  IMAD.MOV.U32 R12, RZ, RZ, RZ ;  /* 0x000000ffff0c7224 */ /* 0x000fe400078e00ff */
        /* <DEDUP_REMOVED lines=13> */
.L_x_10393:
[----:B------:R-:W-:Y:S02]  /*141e0*/  IMAD.MOV.U32 R13, RZ, RZ, R8 ;  /* 0x000000ffff0d7224 */ /* 0x000fe400078e0008 */
[----:B------:R-:W-:-:S07]  /*141f0*/  IMAD.MOV.U32 R21, RZ, RZ, R14 ;  /* 0x000000ffff157224 */ /* 0x000fce00078e000e */
[----:B------:R-:W-:Y:S05]  /*14200*/  WARPSYNC.COLLECTIVE R15, `(.L_x_10394) ;  /* 0x000000000f087348 */ /* 0x000fea0003c00000 */
[----:B------:R0:W1:Y:S02]  /*14210*/  SHFL.IDX P6, R14, R13, R12, R11 ;  /* 0x0000000c0d0e7389 */ /* 0x00006400000c000b */
[----:B01----:R-:W-:Y:S01]  /*14220*/  ENDCOLLECTIVE ;  /* 0x000000000000791b */ /* 0x003fe20003800000 */
.L_x_10394:
[----:B------:R-:W-:Y:S01]  /*14230*/  ULDC.64 UR4, c[0x0][0x208] ;  /* 0x0000820000047ab9 */ /* 0x000fe20000000a00 */
[----:B------:R-:W-:Y:S01]  /*14240*/  IMAD.MOV.U32 R5, RZ, RZ, R21 ;  /* 0x000000ffff057224 */ /* 0x000fe200078e0015 */
[----:B------:R-:W-:Y:S01]  /*14250*/  @!P3 LEA R21, R6, UR38, 0x1 ;  /* 0x000000260615bc11 */ /* 0x000fe2000f8e08ff */
[----:B------:R-:W-:Y:S02]  /*14260*/  IMAD.MOV.U32 R13, RZ, RZ, R9 ;  /* 0x000000ffff0d7224 */ /* 0x000fe400078e0009 */
[----:B------:R-:W-:Y:S02]  /*14270*/  IMAD.MOV.U32 R12, RZ, RZ, 0x1 ;  /* 0x00000001ff0c7424 */ /* 0x000fe400078e00ff */
[----:B------:R-:W-:-:S04]  /*14280*/  IMAD.MOV.U32 R23, RZ, RZ, R14 ;  /* 0x000000ffff177224 */ /* 0x000fc800078e000e */
        /* <DEDUP_REMOVED lines=11> */
.L_x_10395:
[----:B------:R-:W-:Y:S02]  /*14340*/  IMAD.MOV.U32 R13, RZ, RZ, R8 ;  /* 0x000000ffff0d7224 */ /* 0x000fe400078e0008 */
[----:B------:R-:W-:-:S07]  /*14350*/  IMAD.MOV.U32 R9, RZ, RZ, R14 ;  /* 0x000000ffff097224 */ /* 0x000fce00078e000e */
[----:B------:R-:W-:Y:S05]  /*14360*/  WARPSYNC.COLLECTIVE R15, `(.L_x_10396) ;  /* 0x000000000f087348 */ /* 0x000fea0003c00000 */
[----:B------:R0:W1:Y:S02]  /*14370*/  SHFL.IDX P6, R14, R13, R12, R11 ;  /* 0x0000000c0d0e7389 */ /* 0x00006400000c000b */
[----:B01----:R-:W-:Y:S01]  /*14380*/  ENDCOLLECTIVE ;  /* 0x000000000000791b */ /* 0x003fe20003800000 */
.L_x_10396:
[----:B------:R-:W-:Y:S05]  /*14390*/  BRA `(.L_x_10397) ;  /* 0xffffffc800ec7947 */ /* 0x000fea000383ffff */
.L_x_10306:
[----:B0-----:R-:W-:-:S04]  /*143a0*/  IMAD.U32 R5, RZ, RZ, UR38 ;  /* 0x00000026ff057e24 */ /* 0x001fc8000f8e00ff */
[----:B------:R0:W1:Y:S03]  /*143b0*/  SYNCS.PHASECHK.TRANS64.TRYWAIT P0, [R5+URZ+0x2d820], R0 ;  /* 0x02d82000050075a7 */ /* 0x000066000800017f */
[----:B-1----:R-:W-:Y:S05]  /*143c0*/  @!P0 NANOSLEEP.SYNCS 0x989680 ;  /* 0x009896800000895d */ /* 0x002fea0003900000 */
[----:B------:R-:W1:Y:S02]  /*143d0*/  @!P0 SYNCS.PHASECHK.TRANS64 P0, [R5+URZ+0x2d820], R0 ;  /* 0x02d82000050085a7 */ /* 0x000e64000800007f */
[----:B-1----:R-:W-:Y:S05]  /*143e0*/  @!P0 BRA `(.L_x_10306) ;  /* 0xfffffffc00ec8947 */ /* 0x002fea000383ffff */
[----:B------:R-:W-:Y:S05]  /*143f0*/  BRA `(.L_x_10398) ;  /* 0xffffffcc00407947 */ /* 0x000fea000383ffff */
.L_x_10313:
[----:B0-----:R-:W-:-:S04]  /*14400*/  IMAD.U32 R5, RZ, RZ, UR38 ;  /* 0x00000026ff057e24 */ /* 0x001fc8000f8e00ff */
[----:B------:R0:W1:Y:S03]  /*14410*/  SYNCS.PHASECHK.TRANS64.TRYWAIT P0, [R5+URZ+0x2d848], R12 ;  /* 0x02d8480c050075a7 */ /* 0x000066000800017f */
[----:B-1----:R-:W-:Y:S05]  /*14420*/  @!P0 NANOSLEEP.SYNCS 0x989680 ;  /* 0x009896800000895d */ /* 0x002fea0003900000 */
[----:B------:R-:W1:Y:S02]  /*14430*/  @!P0 SYNCS.PHASECHK.TRANS64 P0, [R5+URZ+0x2d848], R12 ;  /* 0x02d8480c050085a7 */ /* 0x000e64000800007f */
[----:B-1----:R-:W-:Y:S05]  /*14440*/  @!P0 BRA `(.L_x_10313) ;  /* 0xfffffffc00ec8947 */ /* 0x002fea000383ffff */
[----:B------:R-:W-:Y:S05]  /*14450*/  BRA `(.L_x_10399) ;  /* 0xffffffd000147947 */ /* 0x000fea000383ffff */
.L_x_10320:
[----:B0-----:R-:W-:-:S04]  /*14460*/  IMAD.U32 R5, RZ, RZ, UR38 ;  /* 0x00000026ff057e24 */ /* 0x001fc8000f8e00ff */
[----:B------:R0:W1:Y:S03]  /*14470*/  SYNCS.PHASECHK.TRANS64.TRYWAIT P0, [R5+URZ+0x2d860], R12 ;  /* 0x02d8600c050075a7 */ /* 0x000066000800017f */
[----:B-1----:R-:W-:Y:S05]  /*14480*/  @!P0 NANOSLEEP.SYNCS 0x989680 ;  /* 0x009896800000895d */ /* 0x002fea0003900000 */
[----:B------:R-:W1:Y:S02]  /*14490*/  @!P0 SYNCS.PHASECHK.TRANS64 P0, [R5+URZ+0x2d860], R12 ;  /* 0x02d8600c050085a7 */ /* 0x000e64000800007f */
[----:B-1----:R-:W-:Y:S05]  /*144a0*/  @!P0 BRA `(.L_x_10320) ;  /* 0xfffffffc00ec8947 */ /* 0x002fea000383ffff */
[----:B------:R-:W-:Y:S05]  /*144b0*/  BRA `(.L_x_10400) ;  /* 0xffffffd000ec7947 */ /* 0x000fea000383ffff */
.L_x_10330:
[----:B0-----:R-:W-:-:S04]  /*144c0*/  IMAD.U32 R5, RZ, RZ, UR38 ;  /* 0x00000026ff057e24 */ /* 0x001fc8000f8e00ff */
[----:B------:R0:W1:Y:S03]  /*144d0*/  SYNCS.PHASECHK.TRANS64.TRYWAIT P0, [R5+URZ+0x2d840], R12 ;  /* 0x02d8400c050075a7 */ /* 0x000066000800017f */
[----:B-1----:R-:W-:Y:S05]  /*144e0*/  @!P0 NANOSLEEP.SYNCS 0x989680 ;  /* 0x009896800000895d */ /* 0x002fea0003900000 */
[----:B------:R-:W1:Y:S02]  /*144f0*/  @!P0 SYNCS.PHASECHK.TRANS64 P0, [R5+URZ+0x2d840], R12 ;  /* 0x02d8400c050085a7 */ /* 0x000e64000800007f */
[----:B-1----:R-:W-:Y:S05]  /*14500*/  @!P0 BRA `(.L_x_10330) ;  /* 0xfffffffc00ec8947 */ /* 0x002fea000383ffff */
[----:B------:R-:W-:Y:S05]  /*14510*/  BRA `(.L_x_10401) ;  /* 0xffffffd8003c7947 */ /* 0x000fea000383ffff */
.L_x_10337:
[----:B0-----:R-:W-:-:S04]  /*14520*/  IMAD.U32 R5, RZ, RZ, UR38 ;  /* 0x00000026ff057e24 */ /* 0x001fc8000f8e00ff */
[----:B------:R0:W1:Y:S03]  /*14530*/  SYNCS.PHASECHK.TRANS64.TRYWAIT P0, [R5+URZ+0x2d868], R4 ;  /* 0x02d86804050075a7 */ /* 0x000066000800017f */
[----:B-1----:R-:W-:Y:S05]  /*14540*/  @!P0 NANOSLEEP.SYNCS 0x989680 ;  /* 0x009896800000895d */ /* 0x002fea0003900000 */
[----:B------:R-:W1:Y:S02]  /*14550*/  @!P0 SYNCS.PHASECHK.TRANS64 P0, [R5+URZ+0x2d868], R4 ;  /* 0x02d86804050085a7 */ /* 0x000e64000800007f */
[----:B-1----:R-:W-:Y:S05]  /*14560*/  @!P0 BRA `(.L_x_10337) ;  /* 0xfffffffc00ec8947 */ /* 0x002fea000383ffff */
[----:B------:R-:W-:Y:S05]  /*14570*/  BRA `(.L_x_10402) ;  /* 0xffffffdc00147947 */ /* 0x000fea000383ffff */
.L_x_10347:
[----:B0-----:R-:W-:-:S04]  /*14580*/  IMAD.U32 R4, RZ, RZ, UR38 ;  /* 0x00000026ff047e24 */ /* 0x001fc8000f8e00ff */
[----:B------:R0:W1:Y:S03]  /*14590*/  SYNCS.PHASECHK.TRANS64.TRYWAIT P0, [R4+URZ+0x2d848], R9 ;  /* 0x02d84809040075a7 */ /* 0x000066000800017f */
[----:B-1----:R-:W-:Y:S05]  /*145a0*/  @!P0 NANOSLEEP.SYNCS 0x989680 ;  /* 0x009896800000895d */ /* 0x002fea0003900000 */
[----:B------:R-:W1:Y:S02]  /*145b0*/  @!P0 SYNCS.PHASECHK.TRANS64 P0, [R4+URZ+0x2d848], R9 ;  /* 0x02d84809040085a7 */ /* 0x000e64000800007f */
[----:B-1----:R-:W-:Y:S05]  /*145c0*/  @!P0 BRA `(.L_x_10347) ;  /* 0xfffffffc00ec8947 */ /* 0x002fea000383ffff */
[----:B------:R-:W-:Y:S05]  /*145d0*/  BRA `(.L_x_10403) ;  /* 0xffffffe000787947 */ /* 0x000fea000383ffff */
.L_x_10354:
[----:B0-----:R-:W-:-:S04]  /*145e0*/  IMAD.U32 R4, RZ, RZ, UR38 ;  /* 0x00000026ff047e24 */ /* 0x001fc8000f8e00ff */
[----:B------:R0:W1:Y:S03]  /*145f0*/  SYNCS.PHASECHK.TRANS64.TRYWAIT P0, [R4+URZ+0x2d860], R9 ;  /* 0x02d86009040075a7 */ /* 0x000066000800017f */
[----:B-1----:R-:W-:Y:S05]  /*14600*/  @!P0 NANOSLEEP.SYNCS 0x989680 ;  /* 0x009896800000895d */ /* 0x002fea0003900000 */
[----:B------:R-:W1:Y:S02]  /*14610*/  @!P0 SYNCS.PHASECHK.TRANS64 P0, [R4+URZ+0x2d860], R9 ;  /* 0x02d86009040085a7 */ /* 0x000e64000800007f */
[----:B-1----:R-:W-:Y:S05]  /*14620*/  @!P0 BRA `(.L_x_10354) ;  /* 0xfffffffc00ec8947 */ /* 0x002fea000383ffff */
[----:B------:R-:W-:Y:S05]  /*14630*/  BRA `(.L_x_10404) ;  /* 0xffffffe4004c7947 */ /* 0x000fea000383ffff */
.L_x_10363:
[----:B0-----:R0:W1:Y:S02]  /*14640*/  SYNCS.PHASECHK.TRANS64.TRYWAIT P0, [R4+URZ+0x2d860], R3 ;  /* 0x02d86003040075a7 */ /* 0x001064000800017f */
[----:B-1----:R-:W-:Y:S05]  /*14650*/  @!P0 NANOSLEEP.SYNCS 0x989680 ;  /* 0x009896800000895d */ /* 0x002fea0003900000 */
[----:B------:R-:W1:Y:S02]  /*14660*/  @!P0 SYNCS.PHASECHK.TRANS64 P0, [R4+URZ+0x2d860], R3 ;  /* 0x02d86003040085a7 */ /* 0x000e64000800007f */
[----:B-1----:R-:W-:Y:S05]  /*14670*/  @!P0 BRA `(.L_x_10363) ;  /* 0xfffffffc00f08947 */ /* 0x002fea000383ffff */
[----:B------:R-:W-:Y:S05]  /*14680*/  BRA `(.L_x_10405) ;  /* 0xffffffe800447947 */ /* 0x000fea000383ffff */
.L_x_10369:
[----:B0-----:R0:W1:Y:S02]  /*14690*/  SYNCS.PHASECHK.TRANS64.TRYWAIT P0, [R8+URZ+0x2d820], R3 ;  /* 0x02d82003080075a7 */ /* 0x001064000800017f */
[----:B-1----:R-:W-:Y:S05]  /*146a0*/  @!P0 NANOSLEEP.SYNCS 0x989680 ;  /* 0x009896800000895d */ /* 0x002fea0003900000 */
[----:B------:R-:W1:Y:S02]  /*146b0*/  @!P0 SYNCS.PHASECHK.TRANS64 P0, [R8+URZ+0x2d820], R3 ;  /* 0x02d82003080085a7 */ /* 0x000e64000800007f */
[----:B-1----:R-:W-:Y:S05]  /*146c0*/  @!P0 BRA `(.L_x_10369) ;  /* 0xfffffffc00f08947 */ /* 0x002fea000383ffff */
[----:B------:R-:W-:Y:S05]  /*146d0*/  BRA `(.L_x_10406) ;  /* 0xffffffec00447947 */ /* 0x000fea000383ffff */
.L_x_10370:
        /* <DEDUP_REMOVED lines=8> */
.L_x_10408:
[----:B------:R-:W-:Y:S05]  /*14760*/  BSYNC B0 ;  /* 0x0000000000007941 */ /* 0x000fea0003800000 */
.L_x_10407:
[----:B------:R-:W-:Y:S05]  /*14770*/  BRA `(.L_x_10409) ;  /* 0xffffffec00287947 */ /* 0x000fea000383ffff */
.L_x_10371:
[----:B------:R-:W-:Y:S01]  /*14780*/  BSSY B0, `(.L_x_10410) ;  /* 0x0000006000007945 */ /* 0x000fe20003800000 */
[----:B------:R-:W-:-:S07]  /*14790*/  IMAD.MOV.U32 R15, RZ, RZ, -0x1 ;  /* 0xffffffffff0f7424 */ /* 0x000fce00078e00ff */
[----:B01----:R-:W-:Y:S05]  /*147a0*/  WARPSYNC.COLLECTIVE R15, `(.L_x_10411) ;  /* 0x000000000f0c7348 */ /* 0x003fea0003c00000 */
[----:B------:R-:W-:Y:S02]  /*147b0*/  ELECT P6, UR62, PT ;  /* 0x00000000003e782f */ /* 0x000fe400038c0000 */
[----:B------:R-:W-:Y:S01]  /*147c0*/  MOV R14, UR62 ;  /* 0x0000003e000e7c02 */ /* 0x000fe20008000f00 */
[----:B01----:R-:W-:Y:S10]  /*147d0*/  ENDCOLLECTIVE ;  /* 0x000000000000791b */ /* 0x003ff40003800000 */
.L_x_10411:
[----:B------:R-:W-:Y:S05]  /*147e0*/  BSYNC B0 ;  /* 0x0000000000007941 */ /* 0x000fea0003800000 */
.L_x_10410:
[----:B------:R-:W-:Y:S05]  /*147f0*/  BRA `(.L_x_10412) ;  /* 0xffffffec001c7947 */ /* 0x000fea000383ffff */
.L_x_10373:
[----:B0-----:R0:W2:Y:S02]  /*14800*/  SYNCS.PHASECHK.TRANS64.TRYWAIT P0, [R5+URZ], R4 ;  /* 0x00000004050075a7 */ /* 0x0010a4000800017f */
[----:B--2---:R-:W-:Y:S05]  /*14810*/  @!P0 NANOSLEEP.SYNCS 0x989680 ;  /* 0x009896800000895d */ /* 0x004fea0003900000 */
[----:B------:R-:W2:Y:S02]  /*14820*/  @!P0 SYNCS.PHASECHK.TRANS64 P0, [R5+URZ], R4 ;  /* 0x00000004050085a7 */ /* 0x000ea4000800007f */
[----:B--2---:R-:W-:Y:S05]  /*14830*/  @!P0 BRA `(.L_x_10373) ;  /* 0xfffffffc00f08947 */ /* 0x004fea000383ffff */
[----:B------:R-:W-:Y:S05]  /*14840*/  BRA `(.L_x_10413) ;  /* 0xffffffec00547947 */ /* 0x000fea000383ffff */
.L_x_10374:
[----:B--2---:R2:W3:Y:S02]  /*14850*/  SYNCS.PHASECHK.TRANS64.TRYWAIT P0, [R3+URZ], R2 ;  /* 0x00000002030075a7 */ /* 0x0044e4000800017f */
[----:B---3--:R-:W-:Y:S05]  /*14860*/  @!P0 NANOSLEEP.SYNCS 0x989680 ;  /* 0x009896800000895d */ /* 0x008fea0003900000 */
[----:B------:R-:W3:Y:S02]  /*14870*/  @!P0 SYNCS.PHASECHK.TRANS64 P0, [R3+URZ], R2 ;  /* 0x00000002030085a7 */ /* 0x000ee4000800007f */
[----:B---3--:R-:W-:Y:S05]  /*14880*/  @!P0 BRA `(.L_x_10374) ;  /* 0xfffffffc00f08947 */ /* 0x008fea000383ffff */
[----:B------:R-:W-:Y:S05]  /*14890*/  BRA `(.L_x_10414) ;  /* 0xffffffec00487947 */ /* 0x000fea000383ffff */
.L_x_10376:
[----:B0-----:R0:W2:Y:S02]  /*148a0*/  SYNCS.PHASECHK.TRANS64.TRYWAIT P0, [R5+URZ], R4 ;  /* 0x00000004050075a7 */ /* 0x0010a4000800017f */
[----:B--2---:R-:W-:Y:S05]  /*148b0*/  @!P0 NANOSLEEP.SYNCS 0x989680 ;  /* 0x009896800000895d */ /* 0x004fea0003900000 */
[----:B------:R-:W2:Y:S02]  /*148c0*/  @!P0 SYNCS.PHASECHK.TRANS64 P0, [R5+URZ], R4 ;  /* 0x00000004050085a7 */ /* 0x000ea4000800007f */
[----:B--2---:R-:W-:Y:S05]  /*148d0*/  @!P0 BRA `(.L_x_10376) ;  /* 0xfffffffc00f08947 */ /* 0x004fea000383ffff */
[----:B------:R-:W-:Y:S05]  /*148e0*/  BRA `(.L_x_10415) ;  /* 0xffffffec004c7947 */ /* 0x000fea000383ffff */
.L_x_10416:
        /* <DEDUP_REMOVED lines=9> */
.L_x_14869:


//--------------------- .text._ZN7cutlass13device_kernelIN5flash11enable_sm90INS1_16FlashAttnFwdSm90INS1_25CollectiveMainloopFwdSm90ILi2EN4cute5tupleIJNS5_1CILi1EEES8_S8_EEENS6_IJNS7_ILi192EEENS7_ILi128EEENS7_ILi96EEEEEELi96ENS_6half_tEfNS_4arch4Sm90ELb0ELb1ELb0ELb1ELb0ELb0ELb0ELb0ELb1ELb1ELb1ELb0EEENS1_21CollectiveEpilogueFwdINS6_IJSA_SC_SB_EEES9_SE_SG_Li384ELb1ELb1ELb1ELb0EEENS1_36VarlenDynamicPersistentTileSchedulerILi192ELi128ELi384ELi128ELb1ELb1ELb1ELb1ELb0ELb1EEEEEEEEEvNT_6ParamsE --------------------------
	.section	.text._ZN7cutlass13device_kernelIN5flash11enable_sm90INS1_16FlashAttnFwdSm90INS1_25CollectiveMainloopFwdSm90ILi2EN4cute5tupleIJNS5_1CILi1EEES8_S8_EEENS6_IJNS7_ILi192EEENS7_ILi128EEENS7_ILi96EEEEEELi96ENS_6half_tEfNS_4arch4Sm90ELb0ELb1ELb0ELb1ELb0ELb0ELb0ELb0ELb1ELb1ELb1ELb0EEENS1_21CollectiveEpilogueFwdINS6_IJSA_SC_SB_EEES9_SE_SG_Li384ELb1ELb1ELb1ELb0EEENS1_36VarlenDynamicPersistentTileSchedulerILi192ELi128ELi384ELi128ELb1ELb1ELb1ELb1ELb0ELb1EEEEEEEEEvNT_6ParamsE,"ax",@progbits
	.align	128
.text._ZN7cutlass13device_kernelIN5flash11enable_sm90INS1_16FlashAttnFwdSm90INS1_25CollectiveMainloopFwdSm90ILi2EN4cute5tupleIJNS5_1CILi1EEES8_S8_EEENS6_IJNS7_ILi192EEENS7_ILi128EEENS7_ILi96EEEEEELi96ENS_6half_tEfNS_4arch4Sm90ELb0ELb1ELb0ELb1ELb0ELb0ELb0ELb0ELb1ELb1ELb1ELb0EEENS1_21CollectiveEpilogueFwdINS6_IJSA_SC_SB_EEES9_SE_SG_Li384ELb1ELb1ELb1ELb0EEENS1_36VarlenDynamicPersistentTileSchedulerILi192ELi128ELi384ELi128ELb1ELb1ELb1ELb1ELb0ELb1EEEEEEEEEvNT_6ParamsE:
        .type           _ZN7cutlass13device_kernelIN5flash11enable_sm90INS1_16FlashAttnFwdSm90INS1_25CollectiveMainloopFwdSm90ILi2EN4cute5tupleIJNS5_1CILi1EEES8_S8_EEENS6_IJNS7_ILi192EEENS7_ILi128EEENS7_ILi96EEEEEELi96ENS_6half_tEfNS_4arch4Sm90ELb0ELb1ELb0ELb1ELb0ELb0ELb0ELb0ELb1ELb1ELb1ELb0EEENS1_21CollectiveEpilogueFwdINS6_IJSA_SC_SB_EEES9_SE_SG_Li384ELb1ELb1ELb1ELb0EEENS1_36VarlenDynamicPersistentTileSchedulerILi192ELi128ELi384ELi128ELb1ELb1ELb1ELb1ELb0ELb1EEEEEEEEEvNT_6ParamsE,@function
        .size           _ZN7cutlass13device_kernelIN5flash11enable_sm90INS1_16FlashAttnFwdSm90INS1_25CollectiveMainloopFwdSm90ILi2EN4cute5tupleIJNS5_1CILi1EEES8_S8_EEENS6_IJNS7_ILi192EEENS7_ILi128EEENS7_ILi96EEEEEELi96ENS_6half_tEfNS_4arch4Sm90ELb0ELb1ELb0ELb1ELb0ELb0ELb0ELb0ELb1ELb1ELb1ELb0EEENS1_21CollectiveEpilogueFwdINS6_IJSA_SC_SB_EEES9_SE_SG_Li384ELb1ELb1ELb1ELb0EEENS1_36VarlenDynamicPersistentTileSchedulerILi192ELi128ELi384ELi128ELb1ELb1ELb1ELb1ELb0ELb1EEEEEEEEEvNT_6ParamsE,(.L_x_14870 - _ZN7cutlass13device_kernelIN5flash11enable_sm90INS1_16FlashAttnFwdSm90INS1_25CollectiveMainloopFwdSm90ILi2EN4cute5tupleIJNS5_1CILi1EEES8_S8_EEENS6_IJNS7_ILi192EEENS7_ILi128EEENS7_ILi96EEEEEELi96ENS_6half_tEfNS_4arch4Sm90ELb0ELb1ELb0ELb1ELb0ELb0ELb0ELb0ELb1ELb1ELb1ELb0EEENS1_21CollectiveEpilogueFwdINS6_IJSA_SC_SB_EEES9_SE_SG_Li384ELb1ELb1ELb1ELb0EEENS1_36VarlenDynamicPersistentTileSchedulerILi192ELi128ELi384ELi128ELb1ELb1ELb1ELb1ELb0ELb1EEEEEEEEEvNT_6ParamsE)
        .other          _ZN7cutlass13device_kernelIN5flash11enable_sm90INS1_16FlashAttnFwdSm90INS1_25CollectiveMainloopFwdSm90ILi2EN4cute5tupleIJNS5_1CILi1EEES8_S8_EEENS6_IJNS7_ILi192EEENS7_ILi128EEENS7_ILi96EEEEEELi96ENS_6half_tEfNS_4arch4Sm90ELb0ELb1ELb0ELb1ELb0ELb0ELb0ELb0ELb1ELb1ELb1ELb0EEENS1_21CollectiveEpilogueFwdINS6_IJSA_SC_SB_EEES9_SE_SG_Li384ELb1ELb1ELb1ELb0EEENS1_36VarlenDynamicPersistentTileSchedulerILi192ELi128ELi384ELi128ELb1ELb1ELb1ELb1ELb0ELb1EEEEEEEEEvNT_6ParamsE,@"STO_CUDA_ENTRY STV_DEFAULT"
_ZN7cutlass13device_kernelIN5flash11enable_sm90INS1_16FlashAttnFwdSm90INS1_25CollectiveMainloopFwdSm90ILi2EN4cute5tupleIJNS5_1CILi1EEES8_S8_EEENS6_IJNS7_ILi192EEENS7_ILi128EEENS7_ILi96EEEEEELi96ENS_6half_tEfNS_4arch4Sm90ELb0ELb1ELb0ELb1ELb0ELb0ELb0ELb0ELb1ELb1ELb1ELb0EEENS1_21CollectiveEpilogueFwdINS6_IJSA_SC_SB_EEES9_SE_SG_Li384ELb1ELb1ELb1ELb0EEENS1_36VarlenDynamicPersistentTileSchedulerILi192ELi128ELi384ELi128ELb1ELb1ELb1ELb1ELb0ELb1EEEEEEEEEvNT_6ParamsE:
        /* <DEDUP_REMOVED lines=18> */
.L_x_10418:
[----:B------:R-:W-:Y:S05]  /*0120*/  BSYNC B0 ;  /* 0x0000000000007941 */ /* 0x000fea0003800000 */
.L_x_10417:
        /* <DEDUP_REMOVED lines=41> */
.L_x_10419:
        /* <DEDUP_REMOVED lines=22> */
.L_x_10420:
        /* <DEDUP_REMOVED lines=18> */
.L_x_10421:
        /* <DEDUP_REMOVED lines=22> */
.L_x_10422:
        /* <DEDUP_REMOVED lines=22> */
.L_x_10423:
[----:B------:R-:W-:Y:S01]  /*0900*/  PLOP3.LUT P0, PT, PT, PT, UP0, 0x80, 0x0 ;  /* 0x000000000000781c */ /* 0x000fe20003f0f008 */
[----:B------:R-:W-:Y:S01]  /*0910*/  UMOV UR36, 0x1 ;  /* 0x0000000100247882 */ /* 0x000fe20000000000 */
[----:B------:R-:W-:Y:S01]  /*0920*/  NOP ;  /* 0x0000000000007918 */ /* 0x000fe20000000000 */
[----:B------:R-:W-:Y:S01]  /*0930*/  USEL UR36, UR36, 0x2, !UP0 ;  /* 0x0000000224247887 */ /* 0x000fe2000c000000 */
[----:B------:R-:W-:Y:S01]  /*0940*/  ULDC.64 UR52, c[0x0][0x208] ;  /* 0x0000820000347ab9 */ /* 0x000fe20000000a00 */
[----:B012-4-:R-:W-:Y:S08]  /*0950*/  BAR.SYNC.DEFER_BLOCKING 0x0 ;  /* 0x0000000000007b1d */ /* 0x017ff00000010000 */
[----:B------:R-:W-:Y:S05]  /*0960*/  @!P0 BRA `(.L_x_10424) ;  /* 0x0000010400088947 */ /* 0x000fea0003800000 */
.L_x_10425:
        /* <DEDUP_REMOVED lines=18> */
[----:B------:R-:W-:Y:S01]  /*0a90*/  VIADD R13, R2, 0xffffff80 ;  /* 0xffffff80020d7836 */ /* 0x000fe20000000000 */
[----:B------:R-:W-:Y:S01]  /*0aa0*/  R2UR UR5, R9 ;  /* 0x00000000090572ca */ /* 0x000fe200000e0000 */
[----:B------:R-:W-:Y:S01]  /*0ab0*/  IMAD.MOV.U32 R18, RZ, RZ, 0x40 ;  /* 0x00000040ff127424 */ /* 0x000fe200078e00ff */
[----:B------:R-:W-:Y:S01]  /*0ac0*/  R2UR UR7, R10 ;  /* 0x000000000a0772ca */ /* 0x000fe200000e0000 */
[----:B------:R-:W-:Y:S01]  /*0ad0*/  ULOP3.LUT UR50, UR36, 0x1, URZ, 0xfc, !UPT ;  /* 0x0000000124327892 */ /* 0x000fe2000f8efc3f */
[----:B------:R-:W-:Y:S01]  /*0ae0*/  SHF.R.S32.HI R0, RZ, 0x1f, R13 ;  /* 0x0000001fff007819 */ /* 0x000fe2000001140d */
[----:B------:R-:W-:Y:S01]  /*0af0*/  UMOV UR49, URZ ;  /* 0x0000003f00317c82 */ /* 0x000fe20008000000 */
[----:B------:R-:W-:Y:S01]  /*0b00*/  R2UR UR6, R11 ;  /* 0x000000000b0672ca */ /* 0x000fe200000e0000 */
[----:B------:R-:W-:Y:S01]  /*0b10*/  UMOV UR51, URZ ;  /* 0x0000003f00337c82 */ /* 0x000fe20008000000 */
[CC--:B------:R-:W-:Y:S01]  /*0b20*/  LEA.HI R3, R0.reuse, R13.reuse, RZ, 0x4 ;  /* 0x0000000d00037211 */ /* 0x0c0fe200078f20ff */
[----:B------:R-:W-:Y:S01]  /*0b30*/  UMOV UR48, URZ ;  /* 0x0000003f00307c82 */ /* 0x000fe20008000000 */
[----:B------:R-:W-:-:S02]  /*0b40*/  LEA.HI R2, R0, R13, RZ, 0x7 ;  /* 0x0000000d00027211 */ /* 0x000fc400078f38ff */
[----:B------:R-:W-:Y:S02]  /*0b50*/  LOP3.LUT R4, R3, 0xfffffff0, RZ, 0xc0, !PT ;  /* 0xfffffff003047812 */ /* 0x000fe400078ec0ff */
[----:B------:R-:W-:Y:S02]  /*0b60*/  SHF.R.S32.HI R6, RZ, 0x4, R3 ;  /* 0x00000004ff067819 */ /* 0x000fe40000011403 */
[----:B------:R-:W-:Y:S01]  /*0b70*/  LOP3.LUT R151, R2, 0xffffff80, RZ, 0xc0, !PT ;  /* 0xffffff8002977812 */ /* 0x000fe200078ec0ff */
[----:B------:R-:W-:Y:S01]  /*0b80*/  IMAD.IADD R4, R13, 0x1, -R4 ;  /* 0x000000010d047824 */ /* 0x000fe200078e0a04 */
[----:B------:R-:W-:Y:S02]  /*0b90*/  LEA.HI R3, R3, R6, RZ, 0x1 ;  /* 0x0000000603037211 */ /* 0x000fe400078f08ff */
[----:B------:R-:W-:Y:S01]  /*0ba0*/  LEA.HI R7, R0, R13, RZ, 0x5 ;  /* 0x0000000d00077211 */ /* 0x000fe200078f28ff */
[----:B------:R-:W-:Y:S01]  /*0bb0*/  IMAD.IADD R151, R13, 0x1, -R151 ;  /* 0x000000010d977824 */ /* 0x000fe200078e0a97 */
[----:B------:R-:W-:-:S02]  /*0bc0*/  LOP3.LUT R5, R3, 0x1ffffffe, RZ, 0xc0, !PT ;  /* 0x1ffffffe03057812 */ /* 0x000fc400078ec0ff */
[----:B------:R-:W-:Y:S02]  /*0bd0*/  SHF.R.S32.HI R3, RZ, 0x1f, R4 ;  /* 0x0000001fff037819 */ /* 0x000fe40000011404 */
[----:B------:R-:W-:Y:S01]  /*0be0*/  SHF.R.S32.HI R8, RZ, 0x1f, R151 ;  /* 0x0000001fff087819 */ /* 0x000fe20000011497 */
[----:B------:R-:W-:Y:S01]  /*0bf0*/  IMAD.IADD R5, R6, 0x1, -R5 ;  /* 0x0000000106057824 */ /* 0x000fe200078e0a05 */
[----:B------:R-:W-:Y:S02]  /*0c00*/  LEA.HI R3, R3, R4, RZ, 0x3 ;  /* 0x0000000403037211 */ /* 0x000fe400078f18ff */
[----:B------:R-:W-:Y:S01]  /*0c10*/  LEA.HI R9, R8, R151, RZ, 0x2 ;  /* 0x0000009708097211 */ /* 0x000fe200078f10ff */
[----:B------:R-:W-:Y:S01]  /*0c20*/  IMAD.SHL.U32 R5, R5, 0x8, RZ ;  /* 0x0000000805057824 */ /* 0x000fe200078e00ff */
[----:B------:R-:W-:Y:S01]  /*0c30*/  SHF.R.S32.HI R7, RZ, 0x5, R7 ;  /* 0x00000005ff077819 */ /* 0x000fe20000011407 */
[----:B------:R-:W-:Y:S01]  /*0c40*/  IMAD.SHL.U32 R6, R3, 0x40, RZ ;  /* 0x0000004003067824 */ /* 0x000fe200078e00ff */
[----:B------:R-:W-:-:S02]  /*0c50*/  SHF.R.S32.HI R10, RZ, 0x2, R9 ;  /* 0x00000002ff0a7819 */ /* 0x000fc40000011409 */
[----:B------:R-:W-:Y:S01]  /*0c60*/  SHF.R.S32.HI R11, RZ, 0x1f, R9 ;  /* 0x0000001fff0b7819 */ /* 0x000fe20000011409 */
[----:B------:R-:W-:Y:S01]  /*0c70*/  IMAD R12, R7, 0x10, R4 ;  /* 0x00000010070c7824 */ /* 0x000fe200078e0204 */
[----:B------:R-:W-:Y:S02]  /*0c80*/  LOP3.LUT R3, R3, 0xfffffff8, RZ, 0xc0, !PT ;  /* 0xfffffff803037812 */ /* 0x000fe400078ec0ff */
[----:B------:R-:W-:Y:S02]  /*0c90*/  SHF.R.S32.HI R14, RZ, 0x7, R2 ;  /* 0x00000007ff0e7819 */ /* 0x000fe40000011402 */
[----:B------:R-:W-:Y:S01]  /*0ca0*/  LEA.HI R11, R11, R10, RZ, 0x3 ;  /* 0x0000000a0b0b7211 */ /* 0x000fe200078f18ff */
[----:B------:R-:W-:Y:S01]  /*0cb0*/  IMAD.IADD R3, R4, 0x1, -R3 ;  /* 0x0000000104037824 */ /* 0x000fe200078e0a03 */
[----:B------:R-:W-:Y:S01]  /*0cc0*/  LEA.HI R8, R8, R151, RZ, 0x5 ;  /* 0x0000009708087211 */ /* 0x000fe200078f28ff */
[----:B------:R-:W-:Y:S01]  /*0cd0*/  IMAD.HI R4, R14, 0x55555556, RZ ;  /* 0x555555560e047827 */ /* 0x000fe200078e02ff */
[----:B------:R-:W-:-:S02]  /*0ce0*/  LOP3.LUT R11, R11, 0xfffffff8, RZ, 0xc0, !PT ;  /* 0xfffffff80b0b7812 */ /* 0x000fc400078ec0ff */
[----:B------:R-:W-:Y:S01]  /*0cf0*/  LOP3.LUT R6, R6, 0x7ffffe00, RZ, 0xc0, !PT ;  /* 0x7ffffe0006067812 */ /* 0x000fe200078ec0ff */
[----:B------:R-:W-:Y:S01]  /*0d00*/  IMAD.SHL.U32 R2, R3, 0x40, RZ ;  /* 0x0000004003027824 */ /* 0x000fe200078e00ff */
[----:B------:R-:W-:Y:S01]  /*0d10*/  LEA.HI R4, R4, R4, RZ, 0x1 ;  /* 0x0000000404047211 */ /* 0x000fe200078f08ff */
[----:B------:R-:W-:Y:S01]  /*0d20*/  IMAD.IADD R11, R10, 0x1, -R11 ;  /* 0x000000010a0b7824 */ /* 0x000fe200078e0a0b */
[----:B------:R-:W-:Y:S01]  /*0d30*/  SHF.R.S32.HI R8, RZ, 0x5, R8 ;  /* 0x00000005ff087819 */ /* 0x000fe20000011408 */
[----:B------:R-:W-:Y:S01]  /*0d40*/  IMAD R6, R7, 0x400, R6 ;  /* 0x0000040007067824 */ /* 0x000fe200078e0206 */
[----:B------:R-:W-:Y:S01]  /*0d50*/  LOP3.LUT R2, R2, 0x1c0, RZ, 0xc0, !PT ;  /* 0x000001c002027812 */ /* 0x000fe200078ec0ff */
[--C-:B------:R-:W-:Y:S01]  /*0d60*/  IMAD.U32 R7, R12, 0x20, R5.reuse ;  /* 0x000000200c077824 */ /* 0x100fe200078e0005 */
[----:B------:R-:W-:Y:S01]  /*0d70*/  LEA.HI R0, R0, R13, RZ, 0x2 ;  /* 0x0000000d00007211 */ /* 0x000fe200078f10ff */
[----:B------:R-:W-:Y:S01]  /*0d80*/  IMAD R4, R4, -0x3, R14 ;  /* 0xfffffffd04047824 */ /* 0x000fe200078e020e */
[----:B------:R-:W-:Y:S01]  /*0d90*/  LOP3.LUT R5, R2, 0x8, R5, 0xf8, !PT ;  /* 0x0000000802057812 */ /* 0x000fe200078ef805 */
[----:B------:R-:W-:Y:S01]  /*0da0*/  IMAD R11, R8, 0x10, R11 ;  /* 0x00000010080b7824 */ /* 0x000fe200078e020b */
[----:B------:R-:W-:Y:S01]  /*0db0*/  SHF.R.U32.HI R2, RZ, 0x3, R2 ;  /* 0x00000003ff027819 */ /* 0x000fe20000011602 */
[----:B------:R0:W-:Y:S01]  /*0dc0*/  STL [R1+0x1c], R7 ;  /* 0x00001c0701007387 */ /* 0x0001e20000100800 */
[----:B------:R-:W-:-:S02]  /*0dd0*/  LOP3.LUT R149, R0, 0xfffffffc, RZ, 0xc0, !PT ;  /* 0xfffffffc00957812 */ /* 0x000fc400078ec0ff */
[----:B------:R-:W-:Y:S02]  /*0de0*/  LOP3.LUT R5, R5, R2, RZ, 0x3c, !PT ;  /* 0x0000000205057212 */ /* 0x000fe400078e3cff */
[----:B------:R-:W-:Y:S01]  /*0df0*/  R2P PR, R3, 0x6 ;  /* 0x0000000603007804 */ /* 0x000fe20000000000 */
[----:B------:R-:W-:Y:S01]  /*0e00*/  IMAD.IADD R149, R13, 0x1, -R149 ;  /* 0x000000010d957824 */ /* 0x000fe200078e0a95 */
[----:B------:R-:W-:Y:S01]  /*0e10*/  SHF.R.S32.HI R150, RZ, 0x2, R0 ;  /* 0x00000002ff967819 */ /* 0x000fe20000011400 */
[----:B------:R-:W-:Y:S02]  /*0e20*/  IMAD.IADD R5, R6, 0x1, R5 ;  /* 0x0000000106057824 */ /* 0x000fe400078e0205 */
[----:B0-----:R-:W-:Y:S01]  /*0e30*/  IMAD R7, R4, 0x40, R11 ;  /* 0x0000004004077824 */ /* 0x001fe200078e020b */
[----:B------:R-:W-:Y:S01]  /*0e40*/  LOP3.LUT R4, R9, 0x7ffffffc, RZ, 0xc0, !PT ;  /* 0x7ffffffc09047812 */ /* 0x000fe200078ec0ff */
[C---:B------:R-:W-:Y:S01]  /*0e50*/  IMAD.SHL.U32 R137, R149.reuse, 0x8, RZ ;  /* 0x0000000895897824 */ /* 0x040fe200078e00ff */
[----:B------:R-:W-:-:S02]  /*0e60*/  LEA.HI R2, R149, R149, RZ, 0x1 ;  /* 0x0000009595027211 */ /* 0x000fc400078f08ff */
[----:B------:R0:W-:Y:S01]  /*0e70*/  STL [R1+0x18], R7 ;  /* 0x0000180701007387 */ /* 0x0001e20000100800 */
[----:B------:R-:W-:Y:S01]  /*0e80*/  IMAD.IADD R4, R151, 0x1, -R4 ;  /* 0x0000000197047824 */ /* 0x000fe200078e0a04 */
[----:B------:R-:W-:Y:S01]  /*0e90*/  LEA R17, R5, UR42, 0x1 ;  /* 0x0000002a05117c11 */ /* 0x000fe2000f8e08ff */
[----:B------:R-:W-:Y:S01]  /*0ea0*/  VIADD R138, R137, 0x20 ;  /* 0x00000020898a7836 */ /* 0x000fe20000000000 */
[----:B------:R-:W-:Y:S01]  /*0eb0*/  LOP3.LUT R2, R2, 0x1ffffffe, RZ, 0xc0, !PT ;  /* 0x1ffffffe02027812 */ /* 0x000fe200078ec0ff */
[----:B------:R-:W-:Y:S01]  /*0ec0*/  IMAD.SHL.U32 R16, R4, 0x2, RZ ;  /* 0x0000000204107824 */ /* 0x000fe200078e00ff */
[----:B------:R-:W-:Y:S01]  /*0ed0*/  SEL R18, R18, 0xffffffc0, !P2 ;  /* 0xffffffc012127807 */ /* 0x000fe20005000000 */
[----:B------:R-:W-:Y:S01]  /*0ee0*/  VIADD R19, R17, 0x21800 ;  /* 0x0002180011137836 */ /* 0x000fe20000000000 */
[----:B------:R-:W-:Y:S01]  /*0ef0*/  SHF.R.S32.HI R3, RZ, 0x1f, R138 ;  /* 0x0000001fff037819 */ /* 0x000fe2000001148a */
[----:B------:R-:W-:Y:S02]  /*0f00*/  VIADD R140, R137, 0x40 ;  /* 0x00000040898c7836 */ /* 0x000fe40000000000 */
[----:B------:R-:W-:-:S02]  /*0f10*/  VIADD R148, R16, 0x20 ;  /* 0x0000002010947836 */ /* 0x000fc40000000000 */
        /* <DEDUP_REMOVED lines=15> */
[----:B------:R-:W-:Y:S01]  /*1010*/  SHF.R.S32.HI R153, RZ, 0x1f, R142 ;  /* 0x0000001fff997819 */ /* 0x000fe2000001148e */
[----:B------:R-:W-:Y:S01]  /*1020*/  IMAD.IADD R2, R149, 0x1, -R2 ;  /* 0x0000000195027824 */ /* 0x000fe200078e0a02 */
[----:B------:R-:W-:Y:S01]  /*1030*/  SHF.R.S32.HI R152, RZ, 0x1f, R141 ;  /* 0x0000001fff987819 */ /* 0x000fe2000001148d */
[----:B------:R-:W-:-:S02]  /*1040*/  @P1 VIADD R22, R19, 0xffffffe0 ;  /* 0xffffffe013161836 */ /* 0x000fc40000000000 */
[----:B------:R-:W-:Y:S02]  /*1050*/  IMAD.IADD R19, R19, 0x1, R18 ;  /* 0x0000000113137824 */ /* 0x000fe400078e0212 */
[----:B------:R-:W-:Y:S02]  /*1060*/  VIADD R139, R16, 0x18 ;  /* 0x00000018108b7836 */ /* 0x000fe40000000000 */
[----:B------:R-:W-:Y:S02]  /*1070*/  IMAD R136, R2, 0x8, R7 ;  /* 0x0000000802887824 */ /* 0x000fe400078e0207 */
[----:B------:R-:W-:Y:S02]  /*1080*/  IMAD.IADD R18, R18, 0x1, R22 ;  /* 0x0000000112127824 */ /* 0x000fe400078e0216 */
[----:B0-----:R-:W-:-:S07]  /*1090*/  VIADD R23, R22, 0x6000 ;  /* 0x0000600016177836 */ /* 0x001fce0000000000 */
.L_x_10521:
        /* <DEDUP_REMOVED lines=11> */
[----:B01----:R-:W-:Y:S02]  /*1150*/  IMAD.U32 R2, RZ, RZ, UR8 ;  /* 0x00000008ff027e24 */ /* 0x003fe4000f8e00ff */
[----:B----4-:R-:W-:Y:S01]  /*1160*/  IMAD.U32 R3, RZ, RZ, UR9 ;  /* 0x00000009ff037e24 */ /* 0x010fe2000f8e00ff */
[----:B------:R-:W-:Y:S02]  /*1170*/  @UP1 UIMAD.WIDE UR8, UR6, 0x4, UR10 ;  /* 0x00000004060818a5 */ /* 0x000fe4000f8e020a */
[----:B------:R-:W-:Y:S02]  /*1180*/  ULOP3.LUT UR4, UR7, 0xff000000, URZ, 0xc0, !UPT ;  /* 0xff00000007047892 */ /* 0x000fe4000f8ec03f */
[----:B--2---:R-:W2:Y:S01]  /*1190*/  @P0 LDG.E R2, desc[UR52][R2.64] ;  /* 0x0000003402020981 */ /* 0x004ea2000c1e1900 */
[----:B------:R-:W-:Y:S01]  /*11a0*/  ULDC.64 UR10, c[0x0][0xa20] ;  /* 0x00028800000a7ab9 */ /* 0x000fe20000000a00 */
[----:B------:R-:W-:-:S02]  /*11b0*/  IMAD.U32 R4, RZ, RZ, UR8 ;  /* 0x00000008ff047e24 */ /* 0x000fc4000f8e00ff */
[----:B------:R-:W-:Y:S01]  /*11c0*/  IMAD.U32 R5, RZ, RZ, UR9 ;  /* 0x00000009ff057e24 */ /* 0x000fe2000f8e00ff */
[----:B------:R-:W-:-:S04]  /*11d0*/  ULDC.64 UR8, c[0x0][0x418] ;  /* 0x0001060000087ab9 */ /* 0x000fc80000000a00 */
[----:B---3--:R-:W3:Y:S01]  /*11e0*/  @P2 LDG.E R4, desc[UR52][R4.64] ;  /* 0x0000003404042981 */ /* 0x008ee2000c1e1900 */
        /* <DEDUP_REMOVED lines=30> */
.L_x_10426:
        /* <DEDUP_REMOVED lines=9> */
.L_x_10427:
        /* <DEDUP_REMOVED lines=13> */
.L_x_10428:
[----:B------:R-:W-:Y:S01]  /*1530*/  ULDC UR6, c[0x0][0x448] ;  /* 0x0001120000067ab9 */ /* 0x000fe20000000800 */
[----:B------:R-:W-:Y:S02]  /*1540*/  UIMAD UR40, UR5, 0xc0, URZ ;  /* 0x000000c0052878a4 */ /* 0x000fe4000f8e023f */
        /* <DEDUP_REMOVED lines=24> */
.L_x_10430:
[----:B------:R-:W-:-:S11]  /*16d0*/  UISETP.NE.AND UP1, UPT, UR5, 0x1, UPT ;  /* 0x000000010500788c */ /* 0x000fd6000bf25270 */
[----:B------:R-:W-:Y:S02]  /*16e0*/  @UP1 ULDC.64 UR10, c[0x0][0x9e8] ;  /* 0x00027a00000a1ab9 */ /* 0x000fe40000000a00 */
[----:B------:R-:W-:-:S04]  /*16f0*/  UIMAD.WIDE.U32 UR6, UR8, UR10, URZ ;  /* 0x0000000a080672a5 */ /* 0x000fc8000f8e003f */
[----:B------:R-:W-:-:S12]  /*1700*/  @UP1 USHF.R.U32.HI UR8, URZ, UR11, UR7 ;  /* 0x0000000b3f081299 */ /* 0x000fd80008011607 */
.L_x_10431:
[----:B------:R-:W-:-:S04]  /*1710*/  UIMAD UR8, UR8, UR5, UR5 ;  /* 0x00000005080872a4 */ /* 0x000fc8000f8e0205 */
[----:B------:R-:W-:-:S04]  /*1720*/  UISETP.LT.AND UP1, UPT, UR4, UR8, UPT ;  /* 0x000000080400728c */ /* 0x000fc8000bf21270 */
[----:B------:R-:W-:-:S12]  /*1730*/  USEL UR4, UR4, UR8, UP1 ;  /* 0x0000000804047287 */ /* 0x000fd80008800000 */
.L_x_10429:
        /* <DEDUP_REMOVED lines=30> */
.L_x_10433:
[----:B------:R-:W-:-:S11]  /*1920*/  UISETP.NE.AND UP0, UPT, UR5, 0x1, UPT ;  /* 0x000000010500788c */ /* 0x000fd6000bf05270 */
[----:B------:R-:W-:Y:S02]  /*1930*/  @UP0 ULDC.64 UR10, c[0x0][0x9e8] ;  /* 0x00027a00000a0ab9 */ /* 0x000fe40000000a00 */
[----:B------:R-:W-:-:S04]  /*1940*/  UIMAD.WIDE.U32 UR8, UR7, UR10, URZ ;  /* 0x0000000a070872a5 */ /* 0x000fc8000f8e003f */
[----:B------:R-:W-:-:S12]  /*1950*/  @UP0 USHF.R.U32.HI UR7, URZ, UR11, UR9 ;  /* 0x0000000b3f070299 */ /* 0x000fd80008011609 */
.L_x_10434:
[----:B------:R-:W-:-:S04]  /*1960*/  UIMAD UR5, UR7, UR5, URZ ;  /* 0x00000005070572a4 */ /* 0x000fc8000f8e023f */
[----:B------:R-:W-:-:S04]  /*1970*/  UISETP.LT.AND UP0, UPT, UR4, UR5, UPT ;  /* 0x000000050400728c */ /* 0x000fc8000bf01270 */
[----:B------:R-:W-:-:S12]  /*1980*/  USEL UR4, UR4, UR5, !UP0 ;  /* 0x0000000504047287 */ /* 0x000fd8000c000000 */
.L_x_10432:
        /* <DEDUP_REMOVED lines=48> */
.L_x_10435:
[----:B------:R-:W-:Y:S01]  /*1c90*/  UIMAD UR37, UR38, UR4, UR37 ;  /* 0x00000004262572a4 */ /* 0x000fe2000f8e0225 */
[----:B------:R-:W-:Y:S01]  /*1ca0*/  IMAD.U32 R2, RZ, RZ, UR6 ;  /* 0x00000006ff027e24 */ /* 0x000fe2000f8e00ff */
[----:B------:R-:W-:Y:S01]  /*1cb0*/  PLOP3.LUT P0, PT, PT, PT, PT, 0x80, 0x0 ;  /* 0x000000000000781c */ /* 0x000fe20003f0f070 */
[----:B------:R-:W-:Y:S01]  /*1cc0*/  IMAD.U32 R3, RZ, RZ, UR4 ;  /* 0x00000004ff037e24 */ /* 0x000fe2000f8e00ff */
[----:B------:R-:W-:Y:S01]  /*1cd0*/  CS2R R134, SRZ ;  /* 0x0000000000867805 */ /* 0x000fe2000001ff00 */
[----:B------:R-:W-:Y:S01]  /*1ce0*/  IMAD.MOV.U32 R20, RZ, RZ, RZ ;  /* 0x000000ffff147224 */ /* 0x000fe200078e00ff */
[----:B------:R-:W-:Y:S02]  /*1cf0*/  CS2R R132, SRZ ;  /* 0x0000000000847805 */ /* 0x000fe4000001ff00 */
[----:B------:R-:W-:Y:S02]  /*1d00*/  CS2R R130, SRZ ;  /* 0x0000000000827805 */ /* 0x000fe4000001ff00 */
[----:B------:R-:W-:Y:S01]  /*1d10*/  VIADDMNMX R2, R3, UR37, R2, PT ;  /* 0x0000002503027c46 */ /* 0x000fe2000b800102 */
[----:B------:R-:W-:Y:S01]  /*1d20*/  IMAD.MOV.U32 R3, RZ, RZ, RZ ;  /* 0x000000ffff037224 */ /* 0x000fe200078e00ff */
        /* <DEDUP_REMOVED lines=23> */
[----:B------:R-:W0:Y:S02]  /*1ea0*/  S2R R0, SR_TID.X ;  /* 0x0000000000007919 */ /* 0x000e240000002100 */
[----:B0-----:R-:W-:-:S05]  /*1eb0*/  VIADD R4, R0, 0xffffff80 ;  /* 0xffffff8000047836 */ /* 0x001fca0000000000 */
[----:B------:R-:W-:-:S04]  /*1ec0*/  SHF.R.S32.HI R0, RZ, 0x1f, R4 ;  /* 0x0000001fff007819 */ /* 0x000fc80000011404 */
[----:B------:R-:W-:-:S04]  /*1ed0*/  LEA.HI R0, R0, R4, RZ, 0x7 ;  /* 0x0000000400007211 */ /* 0x000fc800078f38ff */
[----:B------:R-:W-:-:S06]  /*1ee0*/  SHF.R.S32.HI R0, RZ, 0x7, R0 ;  /* 0x00000007ff007819 */ /* 0x000fcc0000011400 */
[----:B------:R-:W0:Y:S02]  /*1ef0*/  SHFL.IDX PT, R0, R0, RZ, 0x1f ;  /* 0x00001fff00007589 */ /* 0x000e2400000e0000 */
[----:B0-----:R-:W-:-:S13]  /*1f00*/  R2UR UR45, R0 ;  /* 0x00000000002d72ca */ /* 0x001fda00000e0000 */
[----:B------:R-:W-:-:S04]  /*1f10*/  UIMAD.WIDE UR4, UR45, 0x55555556, URZ ;  /* 0x555555562d0478a5 */ /* 0x000fc8000f8e023f */
[----:B------:R-:W-:Y:S02]  /*1f20*/  ULEA.HI UR54, UR5, UR5, URZ, 0x1 ;  /* 0x0000000505367291 */ /* 0x000fe4000f8f083f */
[----:B------:R-:W-:Y:S02]  /*1f30*/  UIADD3 UR5, UR42, 0x21800, URZ ;  /* 0x000218002a057890 */ /* 0x000fe4000fffe03f */
[----:B------:R-:W-:Y:S02]  /*1f40*/  UIMAD UR54, UR54, -0x3, UR45 ;  /* 0xfffffffd363678a4 */ /* 0x000fe4000f8e022d */
[----:B------:R-:W-:Y:S02]  /*1f50*/  ULOP3.LUT UP0, URZ, UR5, 0x3ff, URZ, 0xc0, !UPT ;  /* 0x000003ff053f7892 */ /* 0x000fe4000f80c03f */
[----:B------:R-:W-:Y:S02]  /*1f60*/  ULEA UR4, UR54, UR42, 0xc ;  /* 0x0000002a36047291 */ /* 0x000fe4000f8e603f */
[----:B------:R-:W-:-:S02]  /*1f70*/  ULEA UR5, UR54, UR5, 0xd ;  /* 0x0000000536057291 */ /* 0x000fc4000f8e683f */
[----:B------:R-:W-:Y:S01]  /*1f80*/  PLOP3.LUT P0, PT, PT, PT, UP0, 0x80, 0x0 ;  /* 0x000000000000781c */ /* 0x000fe20003f0f008 */
[----:B------:R-:W-:Y:S02]  /*1f90*/  UIADD3 UR4, UR4, 0xc400, URZ ;  /* 0x0000c40004047890 */ /* 0x000fe4000fffe03f */
[----:B------:R-:W-:Y:S02]  /*1fa0*/  USHF.R.U32.HI UR5, URZ, 0x4, UR5 ;  /* 0x000000043f057899 */ /* 0x000fe40008011605 */
[----:B------:R-:W-:Y:S02]  /*1fb0*/  USHF.R.U32.HI UR4, URZ, 0x4, UR4 ;  /* 0x000000043f047899 */ /* 0x000fe40008011604 */
[----:B------:R-:W-:Y:S02]  /*1fc0*/  ULOP3.LUT UR44, UR5, 0x3fff, URZ, 0xc0, !UPT ;  /* 0x00003fff052c7892 */ /* 0x000fe4000f8ec03f */
[----:B------:R-:W-:-:S04]  /*1fd0*/  ULOP3.LUT UR56, UR4, 0x3fff, URZ, 0xc0, !UPT ;  /* 0x00003fff04387892 */ /* 0x000fc8000f8ec03f */
[----:B------:R-:W-:Y:S08]  /*1fe0*/  @!P0 BRA `(.L_x_10437) ;  /* 0x0000000000408947 */ /* 0x000ff00003800000 */
        /* <DEDUP_REMOVED lines=16> */
.L_x_10437:
        /* <DEDUP_REMOVED lines=9> */
.L_x_10658:
[----:B------:R-:W-:Y:S05]  /*2180*/  @!P0 BRA `(.L_x_10439) ;  /* 0x0000000000048947 */ /* 0x000fea0003800000 */
[----:B------:R-:W-:Y:S01]  /*2190*/  BPT.TRAP 0x1 ;  /* 0x000000040000795c */ /* 0x000fe20000300000 */
.L_x_10439:
[----:B0-----:R-:W-:Y:S02]  /*21a0*/  IMAD.U32 R3, RZ, RZ, UR48 ;  /* 0x00000030ff037e24 */ /* 0x001fe4000f8e00ff */
[----:B------:R-:W-:-:S03]  /*21b0*/  IMAD.U32 R0, RZ, RZ, UR51 ;  /* 0x00000033ff007e24 */ /* 0x000fc6000f8e00ff */
[----:B------:R-:W-:Y:S02]  /*21c0*/  LEA R3, R3, UR42, 0x3 ;  /* 0x0000002a03037c11 */ /* 0x000fe4000f8e18ff */
[----:B------:R-:W-:-:S04]  /*21d0*/  SHF.L.U32 R0, R0, 0x1f, RZ ;  /* 0x0000001f00007819 */ /* 0x000fc800000006ff */
[----:B------:R0:W1:Y:S01]  /*21e0*/  SYNCS.PHASECHK.TRANS64.TRYWAIT P2, [R3+URZ+0x2d830], R0 ;  /* 0x02d83000030075a7 */ /* 0x000062000804017f */
[----:B------:R-:W-:Y:S05]  /*21f0*/  @!P0 BRA `(.L_x_10440) ;  /* 0x0000000000048947 */ /* 0x000fea0003800000 */
[----:B------:R-:W-:Y:S01]  /*2200*/  BPT.TRAP 0x1 ;  /* 0x000000040000795c */ /* 0x000fe20000300000 */
.L_x_10440:
[----:B------:R-:W2:Y:S02]  /*2210*/  S2R R4, SR_TID.X ;  /* 0x0000000000047919 */ /* 0x000ea40000002100 */
[----:B--2---:R-:W-:Y:S01]  /*2220*/  LOP3.LUT P1, RZ, R4, 0x7f, RZ, 0xc0, !PT ;  /* 0x0000007f04ff7812 */ /* 0x004fe2000782c0ff */
[----:B-1----:R-:W-:-:S12]  /*2230*/  @P2 BRA `(.L_x_10441) ;  /* 0x0000000000082947 */ /* 0x002fd80003800000 */
[----:B------:R-:W1:Y:S02]  /*2240*/  SYNCS.PHASECHK.TRANS64.TRYWAIT P2, [R3+URZ+0x2d830], R0 ;  /* 0x02d83000030075a7 */ /* 0x000e64000804017f */
[----:B-1----:R-:W-:Y:S05]  /*2250*/  @!P2 BRA `(.L_x_10442) ;  /* 0x0000015c009ca947 */ /* 0x002fea0003800000 */
.L_x_10441:
[----:B------:R-:W-:Y:S05]  /*2260*/  WARPSYNC.ALL ;  /* 0x0000000000007948 */ /* 0x000fea0003800000 */
[----:B------:R-:W-:Y:S01]  /*2270*/  UIADD3 UR4, UR42, 0x15400, URZ ;  /* 0x000154002a047890 */ /* 0x000fe2000fffe03f */
[----:B------:R-:W-:Y:S01]  /*2280*/  WARPGROUP.ARRIVE ;  /* 0x00000000000079c5 */ /* 0x000fe20000000000 */
[----:B------:R-:W-:Y:S01]  /*2290*/  UMOV UR5, 0x80000020 ;  /* 0x8000002000057882 */ /* 0x000fe20000000000 */
[----:B------:R-:W-:Y:S01]  /*22a0*/  UMOV UR7, 0x80000020 ;  /* 0x8000002000077882 */ /* 0x000fe20000000000 */
[----:B------:R-:W-:Y:S01]  /*22b0*/  USHF.R.U32.HI UR4, URZ, 0x4, UR4 ;  /* 0x000000043f047899 */ /* 0x000fe20008011604 */
[----:B01----:R-:W-:Y:S01]  /*22c0*/  VIADD R0, R136, UR40 ;  /* 0x0000002888007c36 */ /* 0x003fe20008000000 */
[----:B------:R-:W-:Y:S01]  /*22d0*/  UMOV UR9, 0x80000020 ;  /* 0x8000002000097882 */ /* 0x000fe20000000000 */
[----:B------:R-:W-:Y:S01]  /*22e0*/  UMOV UR11, 0x80000020 ;  /* 0x80000020000b7882 */ /* 0x000fe20000000000 */
[----:B------:R-:W-:Y:S01]  /*22f0*/  ULOP3.LUT UR4, UR4, 0x3fff, URZ, 0xc0, !UPT ;  /* 0x00003fff04047892 */ /* 0x000fe2000f8ec03f */
[----:B------:R-:W-:Y:S01]  /*2300*/  @!P1 VIADD R3, R3, 0x2d840 ;  /* 0x0002d84003039836 */ /* 0x000fe20000000000 */
[----:B------:R-:W-:Y:S01]  /*2310*/  UMOV UR13, 0x80000020 ;  /* 0x80000020000d7882 */ /* 0x000fe20000000000 */
[----:B------:R-:W-:Y:S01]  /*2320*/  UMOV UR15, 0x80000020 ;  /* 0x80000020000f7882 */ /* 0x000fe20000000000 */
[----:B------:R-:W-:Y:S01]  /*2330*/  ULOP3.LUT UR32, UR4, 0x10000, URZ, 0xfc, !UPT ;  /* 0x0001000004207892 */ /* 0x000fe2000f8efc3f */
[----:B------:R-:W-:Y:S01]  /*2340*/  IMAD.MOV.U32 R5, RZ, RZ, -0x80 ;  /* 0xffffff80ff057424 */ /* 0x000fe200078e00ff */
[----:B------:R-:W-:Y:S01]  /*2350*/  ULOP3.LUT UR4, UR56, 0x10000, URZ, 0xfc, !UPT ;  /* 0x0001000038047892 */ /* 0x000fe2000f8efc3f */
[----:B------:R-:W-:Y:S01]  /*2360*/  @!P1 PRMT R3, RZ, 0x654, R3 ;  /* 0x00000654ff039816 */ /* 0x000fe20000000003 */
[----:B------:R-:W-:Y:S01]  /*2370*/  UIMAD UR6, UR48, 0x600, UR32 ;  /* 0x00000600300678a4 */ /* 0x000fe2000f8e0220 */
[----:B------:R-:W-:Y:S01]  /*2380*/  IMAD R7, R2, R5, 0x80 ;  /* 0x0000008002077424 */ /* 0x000fe200078e0205 */
[----:B------:R-:W-:-:S02]  /*2390*/  UIADD3 UR8, UR4, 0x2, URZ ;  /* 0x0000000204087890 */ /* 0x000fc4000fffe03f */
[----:B------:R-:W-:Y:S02]  /*23a0*/  UIADD3 UR10, UR6, 0x2, URZ ;  /* 0x00000002060a7890 */ /* 0x000fe4000fffe03f */
[----:B------:R-:W-:Y:S01]  /*23b0*/  UIADD3 UR12, UR4, 0x300, URZ ;  /* 0x00000300040c7890 */ /* 0x000fe2000fffe03f */
[----:B------:R-:W-:Y:S01]  /*23c0*/  IADD3 R8, -R16, UR39, R7 ;  /* 0x0000002710087c10 */ /* 0x000fe2000fffe107 */
[----:B------:R-:W-:Y:S02]  /*23d0*/  UIADD3 UR14, UR6, 0x200, URZ ;  /* 0x00000200060e7890 */ /* 0x000fe4000fffe03f */
[----:B------:R-:W-:Y:S01]  /*23e0*/  HGMMA.64x128x16.F32 R24, gdesc[UR4], RZ, !UPT, gsb0 ;  /* 0x01e00000041879f0 */ /* 0x000fe2000c0008ff */
        /* <DEDUP_REMOVED lines=13> */
[----:B------:R-:W-:Y:S01]  /*24c0*/  ULDC UR35, c[0x0][0x9dc] ;  /* 0x0002770000237ab9 */ /* 0x000fe20000000800 */
[----:B------:R-:W-:-:S06]  /*24d0*/  UISETP.NE.AND UP0, UPT, UR6, 0x1, UPT ;  /* 0x000000010600788c */ /* 0x000fcc000bf05270 */
[----:B------:R-:W-:Y:S02]  /*24e0*/  PLOP3.LUT P2, PT, PT, PT, UP0, 0x80, 0x0 ;  /* 0x000000000000781c */ /* 0x000fe40003f4f008 */
[----:B------:R-:W-:-:S03]  /*24f0*/  PLOP3.LUT P3, PT, PT, PT, UP0, 0x80, 0x0 ;  /* 0x000000000000781c */ /* 0x000fc60003f6f008 */
[----:B------:R-:W-:-:S08]  /*2500*/  @UP0 ULDC UR6, c[0x0][0x44c] ;  /* 0x0001130000060ab9 */ /* 0x000fd00000000800 */
[----:B------:R-:W-:Y:S01]  /*2510*/  @P2 IMAD.HI.U32 R4, R0, UR6, RZ ;  /* 0x0000000600042c27 */ /* 0x000fe2000f8e00ff */
[----:B------:R-:W-:-:S04]  /*2520*/  @UP0 ULDC UR6, c[0x0][0x450] ;  /* 0x0001140000060ab9 */ /* 0x000fc80000000800 */
[----:B------:R-:W-:Y:S01]  /*2530*/  @P3 SHF.R.U32.HI R0, RZ, UR6, R4 ;  /* 0x00000006ff003c19 */ /* 0x000fe20008011604 */
[----:B------:R-:W-:Y:S01]  /*2540*/  ULDC.64 UR6, c[0x0][0x9e0] ;  /* 0x0002780000067ab9 */ /* 0x000fe20000000a00 */
[----:B------:R-:W-:Y:S01]  /*2550*/  IMAD.U32 R4, RZ, RZ, UR47 ;  /* 0x0000002fff047e24 */ /* 0x000fe2000f8e00ff */
[----:B------:R-:W-:Y:S02]  /*2560*/  UISETP.GE.AND UP1, UPT, UR7, 0x1, UPT ;  /* 0x000000010700788c */ /* 0x000fe4000bf26270 */
[----:B------:R-:W0:Y:S04]  /*2570*/  SHFL.IDX PT, R11, R0, RZ, 0x1c1f ;  /* 0x001c1fff000b7589 */ /* 0x000e2800000e0000 */
[----:B------:R-:W-:Y:S01]  /*2580*/  PLOP3.LUT P2, PT, PT, PT, UP1, 0x40, 0x0 ;  /* 0x000000000000781c */ /* 0x000fe20003f4e818 */
[----:B------:R-:W-:-:S02]  /*2590*/  WARPGROUP.DEPBAR.LE gsb0, 0x0 ;  /* 0x00008000000079c5 */ /* 0x000fc40000010000 */
        /* <DEDUP_REMOVED lines=18> */
[----:B------:R-:W-:Y:S02]  /*26c0*/  IADD3 R3, -R4, UR39, R3 ;  /* 0x0000002704037c10 */ /* 0x000fe4000fffe103 */
[----:B------:R-:W-:-:S03]  /*26d0*/  LEA R4, R2, 0xffffff80, 0x7 ;  /* 0xffffff8002047811 */ /* 0x000fc600078e38ff */
        /* <DEDUP_REMOVED lines=18> */
.L_x_10445:
[----:B------:R-:W-:-:S06]  /*2800*/  UISETP.NE.AND UP2, UPT, UR7, 0x1, UPT ;  /* 0x000000010700788c */ /* 0x000fcc000bf45270 */
[----:B------:R-:W-:-:S05]  /*2810*/  PLOP3.LUT P2, PT, PT, PT, UP2, 0x80, 0x0 ;  /* 0x000000000000781c */ /* 0x000fca0003f4f028 */
[----:B------:R-:W-:-:S08]  /*2820*/  @UP2 ULDC.64 UR10, c[0x0][0x9e8] ;  /* 0x00027a00000a2ab9 */ /* 0x000fd00000000a00 */
[----:B------:R-:W-:-:S05]  /*2830*/  @P2 IMAD.HI.U32 R10, R3, UR10, RZ ;  /* 0x0000000a030a2c27 */ /* 0x000fca000f8e00ff */
[----:B------:R-:W-:-:S07]  /*2840*/  @P2 SHF.R.U32.HI R3, RZ, UR11, R10 ;  /* 0x0000000bff032c19 */ /* 0x000fce000801160a */
.L_x_10446:
[----:B------:R-:W-:Y:S05]  /*2850*/  BSYNC B0 ;  /* 0x0000000000007941 */ /* 0x000fea0003800000 */
.L_x_10444:
[----:B------:R-:W-:-:S04]  /*2860*/  IMAD R3, R3, UR7, -R4 ;  /* 0x0000000703037c24 */ /* 0x000fc8000f8e0a04 */
[----:B------:R-:W-:-:S05]  /*2870*/  IMAD.IADD R3, R3, 0x1, -R16 ;  /* 0x0000000103037824 */ /* 0x000fca00078e0a10 */
[----:B------:R-:W-:Y:S02]  /*2880*/  VIMNMX R6, R6, R3, !PT ;  /* 0x0000000306067248 */ /* 0x000fe40007fe0100 */
[----:B------:R-:W-:-:S07]  /*2890*/  VIADDMNMX R5, R3, UR7, R5, PT ;  /* 0x0000000703057c46 */ /* 0x000fce000b800105 */
.L_x_10443:
[----:B------:R-:W2:Y:S01]  /*28a0*/  LDL.LU R10, [R1] ;  /* 0x00000000010a7983 */ /* 0x000ea20000300800 */
[C---:B------:R-:W-:Y:S02]  /*28b0*/  ISETP.GE.AND P4, PT, R7.reuse, 0x9, PT ;  /* 0x000000090700780c */ /* 0x040fe40003f86270 */
[C---:B------:R-:W-:Y:S02]  /*28c0*/  ISETP.GE.AND P2, PT, R7.reuse, 0x2, PT ;  /* 0x000000020700780c */ /* 0x040fe40003f46270 */
[----:B------:R-:W-:Y:S02]  /*28d0*/  ISETP.GE.AND P5, PT, R7, 0xa, PT ;  /* 0x0000000a0700780c */ /* 0x000fe40003fa6270 */
[----:B------:R-:W-:-:S04]  /*28e0*/  ISETP.GT.AND P3, PT, R6, 0x1, !P2 ;  /* 0x000000010600780c */ /* 0x000fc80005764270 */
[----:B------:R-:W-:-:S04]  /*28f0*/  ISETP.LT.OR P3, PT, R5, 0x2, P3 ;  /* 0x000000020500780c */ /* 0x000fc80001f61670 */
[----:B------:R-:W-:Y:S02]  /*2900*/  FSEL R25, R25, -INF , !P3 ;  /* 0xff80000019197808 */ /* 0x000fe40005800000 */
[----:B------:R-:W-:-:S04]  /*2910*/  ISETP.GT.AND P3, PT, R6, 0x9, !P5 ;  /* 0x000000090600780c */ /* 0x000fc80006f64270 */
[----:B------:R-:W-:-:S04]  /*2920*/  ISETP.LT.OR P3, PT, R5, 0xa, P3 ;  /* 0x0000000a0500780c */ /* 0x000fc80001f61670 */
[----:B------:R-:W-:Y:S02]  /*2930*/  FSEL R29, R29, -INF , !P3 ;  /* 0xff8000001d1d7808 */ /* 0x000fe40005800000 */
[----:B--2---:R-:W-:-:S04]  /*2940*/  LOP3.LUT R10, R10, 0xfffffffd, RZ, 0xc0, !PT ;  /* 0xfffffffd0a0a7812 */ /* 0x004fc800078ec0ff */
[----:B------:R-:W-:Y:S02]  /*2950*/  @P4 LOP3.LUT R10, R10, 0x2, RZ, 0xfc, !PT ;  /* 0x000000020a0a4812 */ /* 0x000fe400078efcff */
[----:B------:R-:W-:Y:S02]  /*2960*/  ISETP.GT.AND P4, PT, R6, 0x8, !P4 ;  /* 0x000000080600780c */ /* 0x000fe40006784270 */
[----:B------:R-:W-:Y:S02]  /*2970*/  LOP3.LUT R10, R10, 0xfffffffb, RZ, 0xc0, !PT ;  /* 0xfffffffb0a0a7812 */ /* 0x000fe400078ec0ff */
[----:B------:R-:W-:Y:S02]  /*2980*/  ISETP.LT.OR P4, PT, R5, 0x9, P4 ;  /* 0x000000090500780c */ /* 0x000fe40002781670 */
[----:B------:R-:W-:Y:S02]  /*2990*/  @P5 LOP3.LUT R10, R10, 0x4, RZ, 0xfc, !PT ;  /* 0x000000040a0a5812 */ /* 0x000fe400078efcff */
[----:B------:R-:W-:-:S02]  /*29a0*/  ISETP.GE.AND P5, PT, R7, 0x11, PT ;  /* 0x000000110700780c */ /* 0x000fc40003fa6270 */
[----:B------:R-:W-:Y:S02]  /*29b0*/  FSEL R28, R28, -INF , !P4 ;  /* 0xff8000001c1c7808 */ /* 0x000fe40006000000 */
[----:B------:R-:W-:Y:S02]  /*29c0*/  ISETP.GE.AND P4, PT, R7, 0x12, PT ;  /* 0x000000120700780c */ /* 0x000fe40003f86270 */
[----:B------:R-:W-:Y:S02]  /*29d0*/  LOP3.LUT R10, R10, 0xfffffff7, RZ, 0xc0, !PT ;  /* 0xfffffff70a0a7812 */ /* 0x000fe400078ec0ff */
[----:B------:R-:W-:-:S04]  /*29e0*/  ISETP.GT.AND P3, PT, R6, 0x10, !P5 ;  /* 0x000000100600780c */ /* 0x000fc80006f64270 */
[----:B------:R-:W-:Y:S02]  /*29f0*/  ISETP.LT.OR P3, PT, R5, 0x11, P3 ;  /* 0x000000110500780c */ /* 0x000fe40001f61670 */
[----:B------:R-:W-:Y:S02]  /*2a00*/  @P5 LOP3.LUT R10, R10, 0x8, RZ, 0xfc, !PT ;  /* 0x000000080a0a5812 */ /* 0x000fe400078efcff */
[----:B------:R-:W-:Y:S02]  /*2a10*/  FSEL R32, R32, -INF , !P3 ;  /* 0xff80000020207808 */ /* 0x000fe40005800000 */
[----:B------:R-:W-:Y:S02]  /*2a20*/  LOP3.LUT R10, R10, 0xfdffffff, RZ, 0xc0, !PT ;  /* 0xfdffffff0a0a7812 */ /* 0x000fe400078ec0ff */
[----:B------:R-:W-:Y:S02]  /*2a30*/  ISETP.GT.AND P3, PT, R6, 0x11, !P4 ;  /* 0x000000110600780c */ /* 0x000fe40006764270 */
[----:B------:R-:W-:-:S02]  /*2a40*/  @P4 LOP3.LUT R10, R10, 0x2000000, RZ, 0xfc, !PT ;  /* 0x020000000a0a4812 */ /* 0x000fc400078efcff */
        /* <DEDUP_REMOVED lines=156> */
[----:B------:R-:W-:-:S03]  /*3410*/  ISETP.GT.AND P6, PT, R6, 0x79, !P6 ;  /* 0x000000790600780c */ /* 0x000fc600077c4270 */
[----:B------:R1:W-:Y:S01]  /*3420*/  STL [R1], R10 ;  /* 0x0000000a01007387 */ /* 0x0003e20000100800 */
[----:B------:R-:W-:-:S04]  /*3430*/  ISETP.LT.OR P6, PT, R5, 0x7a, P6 ;  /* 0x0000007a0500780c */ /* 0x000fc800037c1670 */
[----:B------:R-:W-:Y:S02]  /*3440*/  FSEL R85, R85, -INF , !P6 ;  /* 0xff80000055557808 */ /* 0x000fe40007000000 */
[----:B------:R-:W-:Y:S01]  /*3450*/  PLOP3.LUT P6, PT, PT, PT, UP1, 0x40, 0x0 ;  /* 0x000000000000781c */ /* 0x000fe20003fce818 */
[----:B0-----:R-:W-:Y:S01]  /*3460*/  IMAD.IADD R20, R20, 0x1, R7 ;  /* 0x0000000114147824 */ /* 0x001fe200078e0207 */
[----:B------:R-:W-:-:S11]  /*3470*/  VIADDMNMX R5, R7, R9, R8, PT ;  /* 0x0000000907057246 */ /* 0x000fd60003800108 */
[----:B-1----:R-:W-:Y:S05]  /*3480*/  @P6 BRA `(.L_x_10447) ;  /* 0x0000000000646947 */ /* 0x002fea0003800000 */
        /* <DEDUP_REMOVED lines=14> */
.L_x_10449:
[----:B------:R-:W-:-:S06]  /*3570*/  UISETP.NE.AND UP2, UPT, UR7, 0x1, UPT ;  /* 0x000000010700788c */ /* 0x000fcc000bf45270 */
[----:B------:R-:W-:-:S05]  /*3580*/  PLOP3.LUT P6, PT, PT, PT, UP2, 0x80, 0x0 ;  /* 0x000000000000781c */ /* 0x000fca0003fcf028 */
[----:B------:R-:W-:-:S08]  /*3590*/  @UP2 ULDC.64 UR10, c[0x0][0x9e8] ;  /* 0x00027a00000a2ab9 */ /* 0x000fd00000000a00 */
[----:B------:R-:W-:Y:S01]  /*35a0*/  @P6 IMAD.HI.U32 R0, R7, UR10, RZ ;  /* 0x0000000a07006c27 */ /* 0x000fe2000f8e00ff */
[----:B------:R-:W-:-:S13]  /*35b0*/  PLOP3.LUT P6, PT, PT, PT, UP2, 0x80, 0x0 ;  /* 0x000000000000781c */ /* 0x000fda0003fcf028 */
[----:B------:R-:W-:-:S07]  /*35c0*/  @P6 SHF.R.U32.HI R7, RZ, UR11, R0 ;  /* 0x0000000bff076c19 */ /* 0x000fce0008011600 */
.L_x_10450:
[----:B------:R-:W-:Y:S05]  /*35d0*/  BSYNC B0 ;  /* 0x0000000000007941 */ /* 0x000fea0003800000 */
.L_x_10448:
[----:B------:R-:W-:-:S04]  /*35e0*/  IMAD R7, R7, UR7, -R4 ;  /* 0x0000000707077c24 */ /* 0x000fc8000f8e0a04 */
[----:B------:R-:W-:-:S05]  /*35f0*/  IMAD.IADD R7, R7, 0x1, -R16 ;  /* 0x0000000107077824 */ /* 0x000fca00078e0a10 */
[----:B------:R-:W-:Y:S02]  /*3600*/  VIMNMX R20, R20, R7, !PT ;  /* 0x0000000714147248 */ /* 0x000fe40007fe0100 */
[----:B------:R-:W-:-:S07]  /*3610*/  VIADDMNMX R5, R7, UR7, R5, PT ;  /* 0x0000000707057c46 */ /* 0x000fce000b800105 */
.L_x_10447:
[----:B------:R-:W-:Y:S01]  /*3620*/  ISETP.GT.AND P2, PT, R20, 0x1, !P2 ;  /* 0x000000011400780c */ /* 0x000fe20005744270 */
[----:B------:R-:W-:Y:S01]  /*3630*/  ULDC UR33, c[0x0][0x988] ;  /* 0x0002620000217ab9 */ /* 0x000fe20000000800 */
[C---:B------:R-:W-:Y:S01]  /*3640*/  LOP3.LUT P6, RZ, R10.reuse, 0x8, RZ, 0xc0, !PT ;  /* 0x000000080aff7812 */ /* 0x040fe200078cc0ff */
[----:B------:R-:W-:Y:S01]  /*3650*/  @UP0 ULDC UR10, c[0x0][0x44c] ;  /* 0x00011300000a0ab9 */ /* 0x000fe20000000800 */
[----:B------:R-:W-:Y:S01]  /*3660*/  ISETP.LT.OR P2, PT, R5, 0x2, P2 ;  /* 0x000000020500780c */ /* 0x000fe20001741670 */
[----:B------:R-:W-:Y:S01]  /*3670*/  UIMAD.WIDE.U32 UR10, UR40, UR10, URZ ;  /* 0x0000000a280a72a5 */ /* 0x000fe2000f8e003f */
[----:B------:R-:W-:Y:S01]  /*3680*/  FMNMX.FTZ R7, R3, R25, !PT ;  /* 0x0000001903077209 */ /* 0x000fe20007810000 */
[----:B------:R-:W-:Y:S01]  /*3690*/  @UP0 ULDC UR15, c[0x0][0x450] ;  /* 0x00011400000f0ab9 */ /* 0x000fe20000000800 */
[----:B------:R-:W-:Y:S01]  /*36a0*/  FSEL R27, R27, -INF , !P2 ;  /* 0xff8000001b1b7808 */ /* 0x000fe20005000000 */
[----:B------:R-:W-:Y:S01]  /*36b0*/  UMOV UR14, UR40 ;  /* 0x00000028000e7c82 */ /* 0x000fe20008000000 */
[----:B------:R-:W-:Y:S01]  /*36c0*/  LOP3.LUT P2, RZ, R10, 0x2, RZ, 0xc0, !PT ;  /* 0x000000020aff7812 */ /* 0x000fe2000784c0ff */
[----:B------:R-:W-:Y:S01]  /*36d0*/  @UP0 USHF.R.U32.HI UR14, URZ, UR15, UR11 ;  /* 0x0000000f3f0e0299 */ /* 0x000fe2000801160b */
[----:B------:R-:W-:Y:S01]  /*36e0*/  FMNMX.FTZ R0, R28, R7, !PT ;  /* 0x000000071c007209 */ /* 0x000fe20007810000 */
[----:B------:R-:W-:Y:S01]  /*36f0*/  VIADD R2, R2, 0xfffffffe ;  /* 0xfffffffe02027836 */ /* 0x000fe20000000000 */
[----:B------:R-:W-:Y:S01]  /*3700*/  ISETP.GT.AND P2, PT, R20, 0x8, !P2 ;  /* 0x000000081400780c */ /* 0x000fe20005744270 */
[----:B------:R-:W-:Y:S01]  /*3710*/  UIADD3 UR55, UR55, UR14, URZ ;  /* 0x0000000e37377290 */ /* 0x000fe2000fffe03f */
[----:B------:R-:W-:-:S02]  /*3720*/  FMNMX.FTZ R7, R29, R0, !PT ;  /* 0x000000001d077209 */ /* 0x000fc40007810000 */
[----:B------:R-:W-:Y:S01]  /*3730*/  ISETP.LT.OR P2, PT, R5, 0x9, P2 ;  /* 0x000000090500780c */ /* 0x000fe20001741670 */
[----:B------:R-:W-:Y:S01]  /*3740*/  UIADD3 UR6, UR55, UR6, URZ ;  /* 0x0000000637067290 */ /* 0x000fe2000fffe03f */
        /* <DEDUP_REMOVED lines=12> */
[----:B------:R-:W-:Y:S02]  /*3810*/  LOP3.LUT P6, RZ, R10, 0x8000, RZ, 0xc0, !PT ;  /* 0x000080000aff7812 */ /* 0x000fe400078cc0ff */
        /* <DEDUP_REMOVED lines=17> */
[----:B------:R-:W-:Y:S02]  /*3930*/  ISETP.GT.AND P2, PT, R20, 0x19, !P2 ;  /* 0x000000191400780c */ /* 0x000fe40005744270 */
[----:B------:R-:W-:Y:S02]  /*3940*/  FMNMX.FTZ R0, R56, R7, !PT ;  /* 0x0000000738007209 */ /* 0x000fe40007810000 */
[----:B------:R-:W-:Y:S02]  /*3950*/  ISETP.LT.OR P2, PT, R5, 0x1a, P2 ;  /* 0x0000001a0500780c */ /* 0x000fe40001741670 */
[----:B------:R-:W-:Y:S02]  /*3960*/  FMNMX.FTZ R7, R57, R0, !PT ;  /* 0x0000000039077209 */ /* 0x000fe40007810000 */
        /* <DEDUP_REMOVED lines=31> */
[C---:B------:R-:W-:Y:S02]  /*3b60*/  ISETP.GT.AND P2, PT, R20.reuse, 0x30, !P2 ;  /* 0x000000301400780c */ /* 0x040fe40005744270 */
[----:B------:R-:W-:Y:S02]  /*3b70*/  FMNMX.FTZ R4, R85, R0, !PT ;  /* 0x0000000055047209 */ /* 0x000fe40007810000 */
[----:B------:R-:W-:Y:S02]  /*3b80*/  ISETP.LT.OR P2, PT, R5, 0x31, P2 ;  /* 0x000000310500780c */ /* 0x000fe40001741670 */
[----:B------:R-:W-:Y:S01]  /*3b90*/  ISETP.GT.AND P3, PT, R20, 0x70, !P3 ;  /* 0x000000701400780c */ /* 0x000fe20005f64270 */
[----:B------:R-:W0:Y:S01]  /*3ba0*/  SHFL.BFLY PT, R7, R4, 0x2, 0x1f ;  /* 0x0c401f0004077f89 */ /* 0x000e2200000e0000 */
[----:B------:R-:W-:Y:S02]  /*3bb0*/  FSEL R50, R50, -INF , !P2 ;  /* 0xff80000032327808 */ /* 0x000fe40005000000 */
[----:B------:R-:W-:-:S02]  /*3bc0*/  LOP3.LUT P2, RZ, R10, 0x20000, RZ, 0xc0, !PT ;  /* 0x000200000aff7812 */ /* 0x000fc4000784c0ff */
[C---:B------:R-:W-:Y:S02]  /*3bd0*/  ISETP.GT.AND P4, PT, R20.reuse, 0x71, !P4 ;  /* 0x000000711400780c */ /* 0x040fe40006784270 */
[C---:B------:R-:W-:Y:S02]  /*3be0*/  ISETP.GT.AND P2, PT, R20.reuse, 0x31, !P2 ;  /* 0x000000311400780c */ /* 0x040fe40005744270 */
[----:B------:R-:W-:Y:S02]  /*3bf0*/  ISETP.GT.AND P5, PT, R20, 0x78, !P5 ;  /* 0x000000781400780c */ /* 0x000fe40006fa4270 */
[C---:B------:R-:W-:Y:S02]  /*3c00*/  ISETP.LT.OR P2, PT, R5.reuse, 0x32, P2 ;  /* 0x000000320500780c */ /* 0x040fe40001741670 */
[----:B------:R-:W-:Y:S02]  /*3c10*/  ISETP.LT.OR P3, PT, R5, 0x71, P3 ;  /* 0x000000710500780c */ /* 0x000fe40001f61670 */
[----:B------:R-:W-:-:S02]  /*3c20*/  FSEL R51, R51, -INF , !P2 ;  /* 0xff80000033337808 */ /* 0x000fc40005000000 */
[----:B------:R-:W-:Y:S02]  /*3c30*/  LOP3.LUT P2, RZ, R10, 0x10000, RZ, 0xc0, !PT ;  /* 0x000100000aff7812 */ /* 0x000fe4000784c0ff */
[C---:B------:R-:W-:Y:S02]  /*3c40*/  ISETP.LT.OR P4, PT, R5.reuse, 0x72, P4 ;  /* 0x000000720500780c */ /* 0x040fe40002781670 */
[----:B------:R-:W-:Y:S02]  /*3c50*/  ISETP.GT.AND P2, PT, R20, 0x38, !P2 ;  /* 0x000000381400780c */ /* 0x000fe40005744270 */
[----:B------:R-:W-:Y:S02]  /*3c60*/  FSEL R82, R82, -INF , !P3 ;  /* 0xff80000052527808 */ /* 0x000fe40005800000 */
[----:B------:R-:W-:Y:S02]  /*3c70*/  ISETP.LT.OR P2, PT, R5, 0x39, P2 ;  /* 0x000000390500780c */ /* 0x000fe40001741670 */
[----:B0-----:R-:W-:-:S02]  /*3c80*/  FMNMX.FTZ R7, R4, R7, !PT ;  /* 0x0000000704077209 */ /* 0x001fc40007810000 */
[----:B------:R-:W-:Y:S02]  /*3c90*/  FSEL R54, R54, -INF , !P2 ;  /* 0xff80000036367808 */ /* 0x000fe40005000000 */
[----:B------:R-:W-:Y:S01]  /*3ca0*/  ISETP.GT.AND P2, PT, R20, 0x39, !P6 ;  /* 0x000000391400780c */ /* 0x000fe20007744270 */
[----:B------:R-:W0:Y:S01]  /*3cb0*/  SHFL.BFLY PT, R0, R7, 0x1, 0x1f ;  /* 0x0c201f0007007f89 */ /* 0x000e2200000e0000 */
[----:B------:R-:W-:Y:S02]  /*3cc0*/  LOP3.LUT P6, RZ, R10, 0x10, RZ, 0xc0, !PT ;  /* 0x000000100aff7812 */ /* 0x000fe400078cc0ff */
[C---:B------:R-:W-:Y:S02]  /*3cd0*/  ISETP.LT.OR P2, PT, R5.reuse, 0x3a, P2 ;  /* 0x0000003a0500780c */ /* 0x040fe40001741670 */
[----:B------:R-:W-:Y:S02]  /*3ce0*/  ISETP.LT.OR P5, PT, R5, 0x79, P5 ;  /* 0x000000790500780c */ /* 0x000fe40002fa1670 */
[----:B------:R-:W-:-:S02]  /*3cf0*/  FSEL R55, R55, -INF , !P2 ;  /* 0xff80000037377808 */ /* 0x000fc40005000000 */
[----:B------:R-:W-:Y:S02]  /*3d00*/  LOP3.LUT P2, RZ, R10, 0x4000, RZ, 0xc0, !PT ;  /* 0x000040000aff7812 */ /* 0x000fe4000784c0ff */
[----:B------:R-:W-:Y:S02]  /*3d10*/  FSEL R83, R83, -INF , !P4 ;  /* 0xff80000053537808 */ /* 0x000fe40006000000 */
[----:B------:R-:W-:Y:S02]  /*3d20*/  ISETP.GT.AND P2, PT, R20, 0x40, !P2 ;  /* 0x000000401400780c */ /* 0x000fe40005744270 */
[----:B------:R-:W-:Y:S02]  /*3d30*/  FSEL R86, R86, -INF , !P5 ;  /* 0xff80000056567808 */ /* 0x000fe40006800000 */
        /* <DEDUP_REMOVED lines=8> */
[----:B------:R-:W-:-:S04]  /*3dc0*/  LOP3.LUT P2, RZ, R10, 0x1000, RZ, 0xc0, !PT ;  /* 0x000010000aff7812 */ /* 0x000fc8000784c0ff */
[----:B------:R-:W-:-:S04]  /*3dd0*/  ISETP.GT.AND P2, PT, R20, 0x48, !P2 ;  /* 0x000000481400780c */ /* 0x000fc80005744270 */
        /* <DEDUP_REMOVED lines=34> */
[----:B------:R-:W-:-:S04]  /*4000*/  FSETP.NEU.FTZ.AND P2, PT, R0, -INF , PT ;  /* 0xff8000000000780b */ /* 0x000fc80003f5d000 */
[----:B------:R-:W-:Y:S02]  /*4010*/  FSEL R90, R90, RZ, P2 ;  /* 0x000000ff5a5a7208 */ /* 0x000fe40001000000 */
[----:B------:R-:W-:Y:S02]  /*4020*/  ISETP.GT.AND P2, PT, R20, RZ, !P6 ;  /* 0x000000ff1400720c */ /* 0x000fe40007744270 */
[----:B------:R-:W-:Y:S01]  /*4030*/  LOP3.LUT P6, RZ, R10, 0x8000000, RZ, 0xc0, !PT ;  /* 0x080000000aff7812 */ /* 0x000fe200078cc0ff */
[--C-:B------:R-:W-:Y:S01]  /*4040*/  FFMA.FTZ R8, R3, UR33, -R90.reuse ;  /* 0x0000002103087c23 */ /* 0x100fe2000801085a */
[----:B------:R-:W-:Y:S01]  /*4050*/  ISETP.LT.OR P2, PT, R5, 0x1, P2 ;  /* 0x000000010500780c */ /* 0x000fe20001741670 */
[--C-:B------:R-:W-:Y:S01]  /*4060*/  FFMA.FTZ R11, R29, UR33, -R90.reuse ;  /* 0x000000211d0b7c23 */ /* 0x100fe2000801085a */
[----:B------:R-:W-:Y:S01]  /*4070*/  ISETP.GT.AND P6, PT, R20, 0x79, !P6 ;  /* 0x000000791400780c */ /* 0x000fe200077c4270 */
[--C-:B------:R-:W-:Y:S01]  /*4080*/  FFMA.FTZ R4, R32, UR33, -R90.reuse ;  /* 0x0000002120047c23 */ /* 0x100fe2000801085a */
[----:B------:R-:W-:Y:S01]  /*4090*/  FSEL R88, R26, -INF , !P2 ;  /* 0xff8000001a587808 */ /* 0x000fe20005000000 */
[--C-:B------:R-:W-:Y:S01]  /*40a0*/  FFMA.FTZ R9, R25, UR33, -R90.reuse ;  /* 0x0000002119097c23 */ /* 0x100fe2000801085a */
[----:B------:R-:W-:Y:S01]  /*40b0*/  LOP3.LUT P2, RZ, R10, 0x4000000, RZ, 0xc0, !PT ;  /* 0x040000000aff7812 */ /* 0x000fe2000784c0ff */
[--C-:B------:R-:W-:Y:S01]  /*40c0*/  FFMA.FTZ R10, R28, UR33, -R90.reuse ;  /* 0x000000211c0a7c23 */ /* 0x100fe2000801085a */
[----:B------:R-:W-:Y:S01]  /*40d0*/  FMNMX.FTZ R3, R88, R27, !PT ;  /* 0x0000001b58037209 */ /* 0x000fe20007810000 */
[----:B------:R-:W-:Y:S01]  /*40e0*/  MUFU.EX2 R8, R8 ;  /* 0x0000000800087308 */ /* 0x000fe20000000800 */
[----:B------:R-:W-:Y:S01]  /*40f0*/  ISETP.GT.AND P2, PT, R20, 0x69, !P2 ;  /* 0x000000691400780c */ /* 0x000fe20005744270 */
[--C-:B------:R-:W-:Y:S01]  /*4100*/  FFMA.FTZ R25, R44, UR33, -R90.reuse ;  /* 0x000000212c197c23 */ /* 0x100fe2000801085a */
[----:B------:R-:W-:Y:S01]  /*4110*/  FMNMX.FTZ R6, R30, R3, !PT ;  /* 0x000000031e067209 */ /* 0x000fe20007810000 */
[--C-:B------:R-:W-:Y:S01]  /*4120*/  FFMA.FTZ R44, R60, UR33, -R90.reuse ;  /* 0x000000213c2c7c23 */ /* 0x100fe2000801085a */
[----:B------:R-:W-:Y:S01]  /*4130*/  ISETP.LT.OR P2, PT, R5, 0x6a, P2 ;  /* 0x0000006a0500780c */ /* 0x000fe20001741670 */
[--C-:B------:R-:W-:Y:S01]  /*4140*/  FFMA.FTZ R48, R48, UR33, -R90.reuse ;  /* 0x0000002130307c23 */ /* 0x100fe2000801085a */
[----:B------:R-:W-:Y:S01]  /*4150*/  FMNMX.FTZ R3, R31, R6, !PT ;  /* 0x000000061f037209 */ /* 0x000fe20007810000 */
[----:B------:R-:W0:Y:S01]  /*4160*/  MUFU.EX2 R9, R9 ;  /* 0x0000000900097308 */ /* 0x000e220000000800 */
[----:B------:R-:W-:Y:S01]  /*4170*/  FSEL R79, R79, -INF , !P2 ;  /* 0xff8000004f4f7808 */ /* 0x000fe20005000000 */
        /* <DEDUP_REMOVED lines=24> */
[----:B------:R-:W-:Y:S01]  /*4300*/  FFMA.FTZ R37, R85, UR33, -R90 ;  /* 0x0000002155257c23 */ /* 0x000fe2000801085a */
        /* <DEDUP_REMOVED lines=14> */
[--C-:B------:R-:W-:Y:S01]  /*43f0*/  FFMA.FTZ R6, R49, UR33, -R90.reuse ;  /* 0x0000002131067c23 */ /* 0x100fe2000801085a */
[----:B------:R-:W-:Y:S01]  /*4400*/  FFMA.FTZ R49, R61, UR33, -R90 ;  /* 0x000000213d317c23 */ /* 0x000fe2000801085a */
[----:B------:R2:W-:Y:S01]  /*4410*/  MUFU.EX2 R3, R48 ;  /* 0x0000003000037308 */ /* 0x0005e20000000800 */
[----:B------:R-:W-:-:S04]  /*4420*/  FMNMX.FTZ R24, R66, R7, !PT ;  /* 0x0000000742187209 */ /* 0x000fc80007810000 */
[----:B------:R-:W-:-:S03]  /*4430*/  FMNMX.FTZ R7, R67, R24, !PT ;  /* 0x0000001843077209 */ /* 0x000fc60007810000 */
[----:B------:R-:W-:Y:S01]  /*4440*/  MUFU.EX2 R21, R21 ;  /* 0x0000001500157308 */ /* 0x000fe20000000800 */
[----:B------:R-:W-:Y:S01]  /*4450*/  FMNMX.FTZ R24, R70, R7, !PT ;  /* 0x0000000746187209 */ /* 0x000fe20007810000 */
[----:B--2---:R-:W-:-:S03]  /*4460*/  FFMA.FTZ R48, R64, UR33, -R90 ;  /* 0x0000002140307c23 */ /* 0x004fc6000801085a */
[----:B------:R-:W-:Y:S01]  /*4470*/  FMNMX.FTZ R29, R71, R24, !PT ;  /* 0x00000018471d7209 */ /* 0x000fe20007810000 */
[--C-:B------:R-:W-:Y:S01]  /*4480*/  FFMA.FTZ R24, R53, UR33, -R90.reuse ;  /* 0x0000002135187c23 */ /* 0x100fe2000801085a */
[----:B------:R-:W-:Y:S01]  /*4490*/  FFMA.FTZ R53, R65, UR33, -R90 ;  /* 0x0000002141357c23 */ /* 0x000fe2000801085a */
[----:B------:R2:W-:Y:S01]  /*44a0*/  MUFU.EX2 R7, R52 ;  /* 0x0000003400077308 */ /* 0x0005e20000000800 */
[----:B------:R-:W-:-:S04]  /*44b0*/  FMNMX.FTZ R28, R74, R29, !PT ;  /* 0x0000001d4a1c7209 */ /* 0x000fc80007810000 */
[----:B------:R-:W-:Y:S01]  /*44c0*/  FMNMX.FTZ R29, R75, R28, !PT ;  /* 0x0000001c4b1d7209 */ /* 0x000fe20007810000 */
[--C-:B------:R-:W-:Y:S02]  /*44d0*/  FFMA.FTZ R28, R56, UR33, -R90.reuse ;  /* 0x00000021381c7c23 */ /* 0x100fe4000801085a */
[----:B------:R-:W-:Y:S01]  /*44e0*/  MUFU.EX2 R25, R25 ;  /* 0x0000001900197308 */ /* 0x000fe20000000800 */
[----:B------:R-:W-:Y:S01]  /*44f0*/  FMNMX.FTZ R20, R78, R29, !PT ;  /* 0x0000001d4e147209 */ /* 0x000fe20007810000 */
[----:B--2---:R-:W-:-:S03]  /*4500*/  FFMA.FTZ R52, R68, UR33, -R90 ;  /* 0x0000002144347c23 */ /* 0x004fc6000801085a */
        /* <DEDUP_REMOVED lines=13> */
[----:B--2---:R-:W-:Y:S01]  /*45e0*/  FMNMX.FTZ R32, R20, R5, !PT ;  /* 0x0000000514207209 */ /* 0x004fe20007810000 */
[----:B------:R-:W-:-:S04]  /*45f0*/  FFMA.FTZ R20, R80, UR33, -R90 ;  /* 0x0000002150147c23 */ /* 0x000fc8000801085a */
[----:B------:R-:W2:Y:S02]  /*4600*/  SHFL.BFLY PT, R5, R32, 0x1, 0x1f ;  /* 0x0c201f0020057f89 */ /* 0x000ea400000e0000 */
[----:B------:R-:W-:Y:S08]  /*4610*/  MUFU.EX2 R49, R49 ;  /* 0x0000003100317308 */ /* 0x000ff00000000800 */
[----:B------:R-:W-:Y:S08]  /*4620*/  MUFU.EX2 R48, R48 ;  /* 0x0000003000307308 */ /* 0x000ff00000000800 */
[----:B------:R-:W-:Y:S01]  /*4630*/  MUFU.EX2 R53, R53 ;  /* 0x0000003500357308 */ /* 0x000fe20000000800 */
[----:B--2---:R-:W-:-:S07]  /*4640*/  FMNMX.FTZ R5, R32, R5, !PT ;  /* 0x0000000520057209 */ /* 0x004fce0007810000 */
[----:B------:R-:W-:Y:S01]  /*4650*/  MUFU.EX2 R52, R52 ;  /* 0x0000003400347308 */ /* 0x000fe20000000800 */
[----:B------:R-:W-:Y:S01]  /*4660*/  FFMA.FTZ R32, R84, UR33, -R90 ;  /* 0x0000002154207c23 */ /* 0x000fe2000801085a */
[C---:B------:R-:W-:Y:S01]  /*4670*/  FSETP.NEU.FTZ.AND P2, PT, R5.reuse, -INF , PT ;  /* 0xff8000000500780b */ /* 0x040fe20003f5d000 */
[----:B------:R-:W-:-:S05]  /*4680*/  FMUL.FTZ R56, R5, UR33 ;  /* 0x0000002105387c20 */ /* 0x000fca0008410000 */
[----:B------:R-:W-:Y:S01]  /*4690*/  MUFU.EX2 R57, R57 ;  /* 0x0000003900397308 */ /* 0x000fe20000000800 */
[----:B------:R-:W-:Y:S02]  /*46a0*/  FSEL R56, R56, RZ, P2 ;  /* 0x000000ff38387208 */ /* 0x000fe40001000000 */
[----:B------:R-:W-:-:S03]  /*46b0*/  PLOP3.LUT P2, PT, PT, PT, UP1, 0x40, 0x0 ;  /* 0x000000000000781c */ /* 0x000fc60003f4e818 */
[--C-:B------:R-:W-:Y:S01]  /*46c0*/  FFMA.FTZ R88, R88, UR33, -R56.reuse ;  /* 0x0000002158587c23 */ /* 0x100fe20008010838 */
        /* <DEDUP_REMOVED lines=12> */
[----:B------:R-:W3:Y:S01]  /*4790*/  MUFU.EX2 R88, R88 ;  /* 0x0000005800587308 */ /* 0x000ee20000000800 */
[--C-:B--2---:R-:W-:Y:S01]  /*47a0*/  FFMA.FTZ R60, R46, UR33, -R56.reuse ;  /* 0x000000212e3c7c23 */ /* 0x104fe20008010838 */
[--C-:B------:R-:W-:Y:S01]  /*47b0*/  FFMA.FTZ R46, R55, UR33, -R56.reuse ;  /* 0x00000021372e7c23 */ /* 0x100fe20008010838 */
[----:B0-----:R-:W-:Y:S01]  /*47c0*/  FADD.FTZ R55, R8, R9 ;  /* 0x0000000908377221 */ /* 0x001fe20000010000 */
[----:B------:R-:W-:Y:S01]  /*47d0*/  F2FP.F16.F32.PACK_AB R8, R9, R8 ;  /* 0x000000080908723e */ /* 0x000fe200000000ff */
[--C-:B------:R-:W-:Y:S01]  /*47e0*/  FFMA.FTZ R42, R42, UR33, -R56.reuse ;  /* 0x000000212a2a7c23 */ /* 0x100fe20008010838 */
[--C-:B------:R-:W-:Y:S01]  /*47f0*/  FFMA.FTZ R39, R54, UR33, -R56.reuse ;  /* 0x0000002136277c23 */ /* 0x100fe20008010838 */
[--C-:B------:R-:W-:Y:S01]  /*4800*/  FFMA.FTZ R54, R63, UR33, -R56.reuse ;  /* 0x000000213f367c23 */ /* 0x100fe20008010838 */
[----:B------:R0:W2:Y:S01]  /*4810*/  MUFU.EX2 R64, R61 ;  /* 0x0000003d00407308 */ /* 0x0000a20000000800 */
[--C-:B------:R-:W-:Y:S01]  /*4820*/  FFMA.FTZ R43, R43, UR33, -R56.reuse ;  /* 0x000000212b2b7c23 */ /* 0x100fe20008010838 */
[--C-:B------:R-:W-:Y:S01]  /*4830*/  FFMA.FTZ R74, R74, UR33, -R56.reuse ;  /* 0x000000214a4a7c23 */ /* 0x100fe20008010838 */
[--C-:B------:R-:W-:Y:S01]  /*4840*/  FFMA.FTZ R75, R75, UR33, -R56.reuse ;  /* 0x000000214b4b7c23 */ /* 0x100fe20008010838 */
[--C-:B------:R-:W-:Y:S01]  /*4850*/  FFMA.FTZ R78, R78, UR33, -R56.reuse ;  /* 0x000000214e4e7c23 */ /* 0x100fe20008010838 */
[--C-:B------:R-:W-:Y:S01]  /*4860*/  FFMA.FTZ R79, R79, UR33, -R56.reuse ;  /* 0x000000214f4f7c23 */ /* 0x100fe20008010838 */
[--C-:B------:R-:W-:Y:S01]  /*4870*/  FFMA.FTZ R82, R82, UR33, -R56.reuse ;  /* 0x0000002152527c23 */ /* 0x100fe20008010838 */
[--C-:B------:R-:W-:Y:S01]  /*4880*/  FFMA.FTZ R83, R83, UR33, -R56.reuse ;  /* 0x0000002153537c23 */ /* 0x100fe20008010838 */
[----:B------:R-:W4:Y:S01]  /*4890*/  MUFU.EX2 R69, R68 ;  /* 0x0000004400457308 */ /* 0x000f220000000800 */
[--C-:B0-----:R-:W-:Y:S01]  /*48a0*/  FFMA.FTZ R61, R47, UR33, -R56.reuse ;  /* 0x000000212f3d7c23 */ /* 0x101fe20008010838 */
[--C-:B------:R-:W-:Y:S01]  /*48b0*/  FFMA.FTZ R47, R58, UR33, -R56.reuse ;  /* 0x000000213a2f7c23 */ /* 0x100fe20008010838 */
[----:B-1----:R-:W-:Y:S01]  /*48c0*/  FADD.FTZ R58, R10, R55 ;  /* 0x000000370a3a7221 */ /* 0x002fe20000010000 */
[----:B---3--:R-:W-:Y:S01]  /*48d0*/  FADD.FTZ R9, R88, R65 ;  /* 0x0000004158097221 */ /* 0x008fe20000010000 */
[----:B------:R-:W-:Y:S01]  /*48e0*/  FFMA.FTZ R55, R66, UR33, -R56 ;  /* 0x0000002142377c23 */ /* 0x000fe20008010838 */
[C---:B------:R-:W-:Y:S01]  /*48f0*/  F2FP.F16.F32.PACK_AB R10, R11.reuse, R10 ;  /* 0x0000000a0b0a723e */ /* 0x040fe200000000ff */
[----:B------:R-:W-:Y:S01]  /*4900*/  FADD.FTZ R59, R11, R58 ;  /* 0x0000003a0b3b7221 */ /* 0x000fe20000010000 */
[----:B------:R-:W0:Y:S01]  /*4910*/  MUFU.EX2 R27, R27 ;  /* 0x0000001b001b7308 */ /* 0x000e220000000800 */
[----:B--2---:R-:W-:Y:S01]  /*4920*/  FADD.FTZ R62, R64, R9 ;  /* 0x00000009403e7221 */ /* 0x004fe20000010000 */
[----:B------:R-:W-:Y:S01]  /*4930*/  F2FP.F16.F32.PACK_AB R9, R65, R88 ;  /* 0x000000584109723e */ /* 0x000fe200000000ff */
[----:B------:R-:W-:Y:S01]  /*4940*/  FADD.FTZ R66, R4, R59 ;  /* 0x0000003b04427221 */ /* 0x000fe20000010000 */
[--C-:B------:R-:W-:Y:S01]  /*4950*/  FFMA.FTZ R58, R67, UR33, -R56.reuse ;  /* 0x00000021433a7c23 */ /* 0x100fe20008010838 */
[--C-:B------:R-:W-:Y:S01]  /*4960*/  FFMA.FTZ R59, R70, UR33, -R56.reuse ;  /* 0x00000021463b7c23 */ /* 0x100fe20008010838 */
[----:B------:R-:W-:Y:S01]  /*4970*/  FFMA.FTZ R86, R86, UR33, -R56 ;  /* 0x0000002156567c23 */ /* 0x000fe20008010838 */
[----:B------:R-:W-:Y:S01]  /*4980*/  FADD.FTZ R63, R13, R66 ;  /* 0x000000420d3f7221 */ /* 0x000fe20000010000 */
[----:B------:R-:W1:Y:S01]  /*4990*/  MUFU.EX2 R30, R30 ;  /* 0x0000001e001e7308 */ /* 0x000e620000000800 */
[C---:B----4-:R-:W-:Y:S01]  /*49a0*/  FADD.FTZ R62, R69.reuse, R62 ;  /* 0x0000003e453e7221 */ /* 0x050fe20000010000 */
[----:B------:R-:W-:Y:S01]  /*49b0*/  F2FP.F16.F32.PACK_AB R11, R69, R64 ;  /* 0x00000040450b723e */ /* 0x000fe200000000ff */
[----:B------:R-:W-:Y:S01]  /*49c0*/  FADD.FTZ R64, R12, R63 ;  /* 0x0000003f0c407221 */ /* 0x000fe20000010000 */
[----:B------:R-:W-:-:S03]  /*49d0*/  FFMA.FTZ R87, R87, UR33, -R56 ;  /* 0x0000002157577c23 */ /* 0x000fc60008010838 */
[----:B------:R-:W-:Y:S01]  /*49e0*/  FADD.FTZ R65, R15, R64 ;  /* 0x000000400f417221 */ /* 0x000fe20000010000 */
[----:B------:R-:W2:Y:S01]  /*49f0*/  MUFU.EX2 R31, R31 ;  /* 0x0000001f001f7308 */ /* 0x000ea20000000800 */
[----:B0-----:R-:W-:Y:S01]  /*4a00*/  FADD.FTZ R63, R27, R62 ;  /* 0x0000003e1b3f7221 */ /* 0x001fe20000010000 */
[----:B------:R0:W-:Y:S01]  /*4a10*/  STSM.16.M88.4 [R17+0x21800], R8 ;  /* 0x0218000811007844 */ /* 0x0001e20000000200 */
[----:B------:R-:W-:Y:S01]  /*4a20*/  FADD.FTZ R66, R14, R65 ;  /* 0x000000410e427221 */ /* 0x000fe20000010000 */
[----:B------:R-:W-:-:S03]  /*4a30*/  FFMA.FTZ R62, R71, UR33, -R56 ;  /* 0x00000021473e7c23 */ /* 0x000fc60008010838 */
[----:B------:R-:W-:Y:S01]  /*4a40*/  FADD.FTZ R66, R21, R66 ;  /* 0x0000004215427221 */ /* 0x000fe20000010000 */
[----:B------:R-:W3:Y:S01]  /*4a50*/  MUFU.EX2 R38, R38 ;  /* 0x0000002600267308 */ /* 0x000ee20000000800 */
[----:B-1----:R-:W-:Y:S02]  /*4a60*/  FADD.FTZ R64, R30, R63 ;  /* 0x0000003f1e407221 */ /* 0x002fe40000010000 */
[----:B------:R-:W-:-:S04]  /*4a70*/  FADD.FTZ R65, R25, R66 ;  /* 0x0000004219417221 */ /* 0x000fc80000010000 */
[----:B------:R-:W-:Y:S01]  /*4a80*/  FADD.FTZ R66, R26, R65 ;  /* 0x000000411a427221 */ /* 0x000fe20000010000 */
[----:B------:R-:W1:Y:S01]  /*4a90*/  MUFU.EX2 R42, R42 ;  /* 0x0000002a002a7308 */ /* 0x000e620000000800 */
[----:B--2---:R-:W-:Y:S01]  /*4aa0*/  FADD.FTZ R63, R31, R64 ;  /* 0x000000401f3f7221 */ /* 0x004fe20000010000 */
[----:B0-----:R-:W-:Y:S01]  /*4ab0*/  F2FP.F16.F32.PACK_AB R8, R13, R4 ;  /* 0x000000040d08723e */ /* 0x001fe200000000ff */
[----:B------:R-:W-:Y:S01]  /*4ac0*/  FADD.FTZ R65, R3, R66 ;  /* 0x0000004203417221 */ /* 0x000fe20000010000 */
[----:B------:R-:W-:Y:S02]  /*4ad0*/  F2FP.F16.F32.PACK_AB R10, R15, R12 ;  /* 0x0000000c0f0a723e */ /* 0x000fe400000000ff */
[----:B------:R-:W-:Y:S01]  /*4ae0*/  F2FP.F16.F32.PACK_AB R12, R21, R14 ;  /* 0x0000000e150c723e */ /* 0x000fe200000000ff */
[----:B------:R-:W-:Y:S01]  /*4af0*/  FADD.FTZ R66, R6, R65 ;  /* 0x0000004106427221 */ /* 0x000fe20000010000 */
[----:B------:R-:W0:Y:S01]  /*4b00*/  MUFU.EX2 R43, R43 ;  /* 0x0000002b002b7308 */ /* 0x000e220000000800 */
[----:B---3--:R-:W-:Y:S01]  /*4b10*/  FADD.FTZ R63, R38, R63 ;  /* 0x0000003f263f7221 */ /* 0x008fe20000010000 */
[----:B------:R-:W-:Y:S01]  /*4b20*/  F2FP.F16.F32.PACK_AB R14, R26, R25 ;  /* 0x000000191a0e723e */ /* 0x000fe200000000ff */
[----:B------:R-:W-:Y:S01]  /*4b30*/  FADD.FTZ R15, R7, R66 ;  /* 0x00000042070f7221 */ /* 0x000fe20000010000 */
[----:B------:R-:W-:-:S02]  /*4b40*/  F2FP.F16.F32.PACK_AB R9, R30, R27 ;  /* 0x0000001b1e09723e */ /* 0x000fc400000000ff */
[----:B------:R-:W-:Y:S01]  /*4b50*/  F2FP.F16.F32.PACK_AB R11, R38, R31 ;  /* 0x0000001f260b723e */ /* 0x000fe200000000ff */
[----:B------:R-:W-:Y:S01]  /*4b60*/  FADD.FTZ R15, R24, R15 ;  /* 0x0000000f180f7221 */ /* 0x000fe20000010000 */
[----:B------:R-:W2:Y:S01]  /*4b70*/  MUFU.EX2 R60, R60 ;  /* 0x0000003c003c7308 */ /* 0x000ea20000000800 */
[----:B-1----:R-:W-:Y:S02]  /*4b80*/  FADD.FTZ R64, R42, R63 ;  /* 0x0000003f2a407221 */ /* 0x002fe40000010000 */
[----:B------:R-:W-:Y:S01]  /*4b90*/  FADD.FTZ R26, R28, R15 ;  /* 0x0000000f1c1a7221 */ /* 0x000fe20000010000 */
[----:B------:R1:W-:Y:S03]  /*4ba0*/  STSM.16.M88.4 [R22], R8 ;  /* 0x0000000816007844 */ /* 0x0003e60000000200 */
[----:B------:R-:W-:Y:S01]  /*4bb0*/  FADD.FTZ R21, R45, R26 ;  /* 0x0000001a2d157221 */ /* 0x000fe20000010000 */
[----:B------:R-:W3:Y:S01]  /*4bc0*/  MUFU.EX2 R61, R61 ;  /* 0x0000003d003d7308 */ /* 0x000ee20000000800 */
[----:B0-----:R-:W-:-:S02]  /*4bd0*/  FADD.FTZ R63, R43, R64 ;  /* 0x000000402b3f7221 */ /* 0x001fc40000010000 */
[----:B------:R-:W-:-:S04]  /*4be0*/  FADD.FTZ R26, R44, R21 ;  /* 0x000000152c1a7221 */ /* 0x000fc80000010000 */
[----:B------:R-:W-:Y:S01]  /*4bf0*/  FADD.FTZ R25, R49, R26 ;  /* 0x0000001a31197221 */ /* 0x000fe20000010000 */
[----:B------:R-:W0:Y:S01]  /*4c00*/  MUFU.EX2 R34, R34 ;  /* 0x0000002200227308 */ /* 0x000e220000000800 */
[----:B--2---:R-:W-:Y:S01]  /*4c10*/  FADD.FTZ R64, R60, R63 ;  /* 0x0000003f3c407221 */ /* 0x004fe20000010000 */
[----:B------:R-:W-:Y:S02]  /*4c20*/  F2FP.F16.F32.PACK_AB R26, R57, R52 ;  /* 0x00000034391a723e */ /* 0x000fe400000000ff */
[----:B-1----:R-:W-:Y:S01]  /*4c30*/  F2FP.F16.F32.PACK_AB R8, R6, R3 ;  /* 0x000000030608723e */ /* 0x002fe200000000ff */
[----:B------:R-:W-:Y:S01]  /*4c40*/  FADD.FTZ R6, R48, R25 ;  /* 0x0000001930067221 */ /* 0x000fe20000010000 */
[----:B------:R-:W-:Y:S02]  /*4c50*/  F2FP.F16.F32.PACK_AB R10, R24, R7 ;  /* 0x00000007180a723e */ /* 0x000fe400000000ff */
[----:B------:R-:W1:Y:S01]  /*4c60*/  MUFU.EX2 R35, R35 ;  /* 0x0000002300237308 */ /* 0x000e620000000800 */
[----:B---3--:R-:W-:Y:S01]  /*4c70*/  FADD.FTZ R13, R61, R64 ;  /* 0x000000403d0d7221 */ /* 0x008fe20000010000 */
[C---:B------:R-:W-:Y:S01]  /*4c80*/  FADD.FTZ R7, R53.reuse, R6 ;  /* 0x0000000635077221 */ /* 0x040fe20000010000 */
[----:B------:R-:W-:-:S03]  /*4c90*/  F2FP.F16.F32.PACK_AB R24, R53, R48 ;  /* 0x000000303518723e */ /* 0x000fc600000000ff */
[----:B------:R-:W-:Y:S02]  /*4ca0*/  FADD.FTZ R6, R52, R7 ;  /* 0x0000000734067221 */ /* 0x000fe40000010000 */
[----:B------:R-:W2:Y:S01]  /*4cb0*/  MUFU.EX2 R39, R39 ;  /* 0x0000002700277308 */ /* 0x000ea20000000800 */
[----:B0-----:R-:W-:Y:S01]  /*4cc0*/  FADD.FTZ R4, R34, R13 ;  /* 0x0000000d22047221 */ /* 0x001fe20000010000 */
[----:B------:R-:W-:Y:S01]  /*4cd0*/  FADD.FTZ R6, R57, R6 ;  /* 0x0000000639067221 */ /* 0x000fe20000010000 */
[----:B------:R-:W-:-:S05]  /*4ce0*/  F2FP.F16.F32.PACK_AB R13, R43, R42 ;  /* 0x0000002a2b0d723e */ /* 0x000fca00000000ff */
        /* <DEDUP_REMOVED lines=8> */
[----:B------:R-:W-:-:S03]  /*4d70*/  F2FP.F16.F32.PACK_AB R11, R46, R39 ;  /* 0x000000272e0b723e */ /* 0x000fc600000000ff */
[----:B------:R0:W-:Y:S01]  /*4d80*/  STSM.16.M88.4 [R19], R12 ;  /* 0x0000000c13007844 */ /* 0x0001e20000000200 */
[----:B------:R-:W3:Y:S01]  /*4d90*/  MUFU.EX2 R51, R51 ;  /* 0x0000003300337308 */ /* 0x000ee20000000800 */
[----:B-1----:R-:W-:Y:S02]  /*4da0*/  FADD.FTZ R21, R47, R4 ;  /* 0x000000042f157221 */ /* 0x002fe40000010000 */
[----:B------:R1:W-:Y:S05]  /*4db0*/  STSM.16.M88.4 [R18], R8 ;  /* 0x0000000812007844 */ /* 0x0003ea0000000200 */
[----:B------:R-:W4:Y:S01]  /*4dc0*/  MUFU.EX2 R54, R54 ;  /* 0x0000003600367308 */ /* 0x000f220000000800 */
[----:B--2---:R-:W-:Y:S01]  /*4dd0*/  FADD.FTZ R4, R50, R21 ;  /* 0x0000001532047221 */ /* 0x004fe20000010000 */
[----:B0-----:R-:W-:-:S06]  /*4de0*/  F2FP.F16.F32.PACK_AB R12, R45, R28 ;  /* 0x0000001c2d0c723e */ /* 0x001fcc00000000ff */
[----:B------:R-:W0:Y:S01]  /*4df0*/  MUFU.EX2 R55, R55 ;  /* 0x0000003700377308 */ /* 0x000e220000000800 */
[----:B---3--:R-:W-:Y:S01]  /*4e00*/  FADD.FTZ R3, R51, R4 ;  /* 0x0000000433037221 */ /* 0x008fe20000010000 */
[----:B------:R-:W-:Y:S02]  /*4e10*/  F2FP.F16.F32.PACK_AB R14, R49, R44 ;  /* 0x0000002c310e723e */ /* 0x000fe400000000ff */
[----:B------:R-:W-:-:S04]  /*4e20*/  F2FP.F16.F32.PACK_AB R13, R50, R47 ;  /* 0x0000002f320d723e */ /* 0x000fc800000000ff */
[----:B------:R-:W2:Y:S01]  /*4e30*/  MUFU.EX2 R58, R58 ;  /* 0x0000003a003a7308 */ /* 0x000ea20000000800 */
[C---:B----4-:R-:W-:Y:S01]  /*4e40*/  FADD.FTZ R4, R54.reuse, R3 ;  /* 0x0000000336047221 */ /* 0x050fe20000010000 */
[----:B------:R-:W-:-:S05]  /*4e50*/  F2FP.F16.F32.PACK_AB R15, R54, R51 ;  /* 0x00000033360f723e */ /* 0x000fca00000000ff */
[----:B------:R3:W-:Y:S01]  /*4e60*/  STSM.16.M88.4 [R17+0x27800], R12 ;  /* 0x0278000c11007844 */ /* 0x0007e20000000200 */
[----:B------:R-:W4:Y:S01]  /*4e70*/  MUFU.EX2 R59, R59 ;  /* 0x0000003b003b7308 */ /* 0x000f220000000800 */
[----:B0-----:R-:W-:-:S07]  /*4e80*/  FADD.FTZ R3, R55, R4 ;  /* 0x0000000437037221 */ /* 0x001fce0000010000 */
[----:B------:R-:W0:Y:S01]  /*4e90*/  MUFU.EX2 R62, R62 ;  /* 0x0000003e003e7308 */ /* 0x000e220000000800 */
[C---:B--2---:R-:W-:Y:S01]  /*4ea0*/  FADD.FTZ R4, R58.reuse, R3 ;  /* 0x000000033a047221 */ /* 0x044fe20000010000 */
[----:B------:R-:W-:-:S06]  /*4eb0*/  F2FP.F16.F32.PACK_AB R25, R58, R55 ;  /* 0x000000373a19723e */ /* 0x000fcc00000000ff */
[----:B------:R-:W2:Y:S01]  /*4ec0*/  MUFU.EX2 R56, R74 ;  /* 0x0000004a00387308 */ /* 0x000ea20000000800 */
[----:B----4-:R-:W-:-:S07]  /*4ed0*/  FADD.FTZ R3, R59, R4 ;  /* 0x000000043b037221 */ /* 0x010fce0000010000 */
[----:B------:R-:W4:Y:S01]  /*4ee0*/  MUFU.EX2 R29, R29 ;  /* 0x0000001d001d7308 */ /* 0x000f220000000800 */
[C---:B0-----:R-:W-:Y:S01]  /*4ef0*/  FADD.FTZ R3, R62.reuse, R3 ;  /* 0x000000033e037221 */ /* 0x041fe20000010000 */
[----:B------:R-:W-:-:S05]  /*4f00*/  F2FP.F16.F32.PACK_AB R27, R62, R59 ;  /* 0x0000003b3e1b723e */ /* 0x000fca00000000ff */
[----:B------:R3:W-:Y:S01]  /*4f10*/  STSM.16.M88.4 [R23], R24 ;  /* 0x0000001817007844 */ /* 0x0007e20000000200 */
[----:B------:R-:W0:Y:S01]  /*4f20*/  MUFU.EX2 R75, R75 ;  /* 0x0000004b004b7308 */ /* 0x000e220000000800 */
[----:B--2---:R-:W-:-:S07]  /*4f30*/  FADD.FTZ R4, R56, R3 ;  /* 0x0000000338047221 */ /* 0x004fce0000010000 */
[----:B------:R-:W2:Y:S01]  /*4f40*/  MUFU.EX2 R40, R40 ;  /* 0x0000002800287308 */ /* 0x000ea20000000800 */
[----:B----4-:R-:W-:-:S07]  /*4f50*/  FADD.FTZ R7, R29, R6 ;  /* 0x000000061d077221 */ /* 0x010fce0000010000 */
[----:B------:R-:W4:Y:S01]  /*4f60*/  MUFU.EX2 R78, R78 ;  /* 0x0000004e004e7308 */ /* 0x000f220000000800 */
[----:B0-----:R-:W-:-:S07]  /*4f70*/  FADD.FTZ R3, R75, R4 ;  /* 0x000000044b037221 */ /* 0x001fce0000010000 */
[----:B------:R-:W0:Y:S01]  /*4f80*/  MUFU.EX2 R36, R36 ;  /* 0x0000002400247308 */ /* 0x000e220000000800 */
[C---:B--2---:R-:W-:Y:S01]  /*4f90*/  FADD.FTZ R7, R40.reuse, R7 ;  /* 0x0000000728077221 */ /* 0x044fe20000010000 */
[----:B------:R-:W-:Y:S02]  /*4fa0*/  F2FP.F16.F32.PACK_AB R28, R40, R29 ;  /* 0x0000001d281c723e */ /* 0x000fe400000000ff */
[----:B------:R-:W-:-:S04]  /*4fb0*/  F2FP.F16.F32.PACK_AB R29, R75, R56 ;  /* 0x000000384b1d723e */ /* 0x000fc800000000ff */
[----:B------:R-:W2:Y:S01]  /*4fc0*/  MUFU.EX2 R31, R79 ;  /* 0x0000004f001f7308 */ /* 0x000ea20000000800 */
[----:B----4-:R-:W-:-:S07]  /*4fd0*/  FADD.FTZ R6, R78, R3 ;  /* 0x000000034e067221 */ /* 0x010fce0000010000 */
[----:B------:R-:W4:Y:S01]  /*4fe0*/  MUFU.EX2 R41, R41 ;  /* 0x0000002900297308 */ /* 0x000f220000000800 */
[----:B0-----:R-:W-:-:S07]  /*4ff0*/  FADD.FTZ R4, R36, R7 ;  /* 0x0000000724047221 */ /* 0x001fce0000010000 */
[----:B------:R-:W-:Y:S01]  /*5000*/  MUFU.EX2 R20, R20 ;  /* 0x0000001400147308 */ /* 0x000fe20000000800 */
[C---:B--2---:R-:W-:Y:S01]  /*5010*/  FADD.FTZ R7, R31.reuse, R6 ;  /* 0x000000061f077221 */ /* 0x044fe20000010000 */
[----:B------:R-:W-:-:S06]  /*5020*/  F2FP.F16.F32.PACK_AB R31, R31, R78 ;  /* 0x0000004e1f1f723e */ /* 0x000fcc00000000ff */
[----:B------:R-:W1:Y:S01]  /*5030*/  MUFU.EX2 R33, R33 ;  /* 0x0000002100217308 */ /* 0x000e620000000800 */
[C---:B----4-:R-:W-:Y:S01]  /*5040*/  F2FP.F16.F32.PACK_AB R30, R41.reuse, R36 ;  /* 0x00000024291e723e */ /* 0x050fe200000000ff */
[----:B------:R-:W-:-:S04]  /*5050*/  FADD.FTZ R3, R41, R4 ;  /* 0x0000000429037221 */ /* 0x000fc80000010000 */
[----:B------:R3:W-:Y:S02]  /*5060*/  STSM.16.M88.4 [R19+0x6000], R28 ;  /* 0x0060001c13007844 */ /* 0x0007e40000000200 */
[----:B------:R-:W0:Y:S08]  /*5070*/  MUFU.EX2 R32, R32 ;  /* 0x0000002000207308 */ /* 0x000e300000000800 */
[----:B------:R-:W2:Y:S01]  /*5080*/  MUFU.EX2 R37, R37 ;  /* 0x0000002500257308 */ /* 0x000ea20000000800 */
[----:B-1----:R-:W-:Y:S01]  /*5090*/  F2FP.F16.F32.PACK_AB R8, R33, R20 ;  /* 0x000000142108723e */ /* 0x002fe200000000ff */
[----:B------:R-:W-:-:S04]  /*50a0*/  FADD.FTZ R20, R20, R3 ;  /* 0x0000000314147221 */ /* 0x000fc80000010000 */
[----:B------:R-:W-:Y:S02]  /*50b0*/  FADD.FTZ R33, R33, R20 ;  /* 0x0000001421217221 */ /* 0x000fe40000010000 */
[----:B------:R-:W-:Y:S02]  /*50c0*/  MUFU.EX2 R82, R82 ;  /* 0x0000005200527308 */ /* 0x000fe40000000800 */
[----:B0-----:R-:W-:-:S06]  /*50d0*/  FADD.FTZ R4, R32, R33 ;  /* 0x0000002120047221 */ /* 0x001fcc0000010000 */
[----:B------:R-:W0:Y:S01]  /*50e0*/  MUFU.EX2 R83, R83 ;  /* 0x0000005300537308 */ /* 0x000e220000000800 */
[C---:B--2---:R-:W-:Y:S01]  /*50f0*/  F2FP.F16.F32.PACK_AB R10, R37.reuse, R32 ;  /* 0x00000020250a723e */ /* 0x044fe200000000ff */
[----:B------:R-:W-:-:S06]  /*5100*/  FADD.FTZ R4, R37, R4 ;  /* 0x0000000425047221 */ /* 0x000fcc0000010000 */
[----:B------:R-:W-:Y:S08]  /*5110*/  MUFU.EX2 R86, R86 ;  /* 0x0000005600567308 */ /* 0x000ff00000000800 */
[----:B------:R-:W1:Y:S01]  /*5120*/  MUFU.EX2 R87, R87 ;  /* 0x0000005700577308 */ /* 0x000e620000000800 */
[----:B0-----:R-:W-:Y:S01]  /*5130*/  F2FP.F16.F32.PACK_AB R9, R83, R82 ;  /* 0x000000525309723e */ /* 0x001fe200000000ff */
[----:B------:R-:W-:-:S04]  /*5140*/  FADD.FTZ R82, R82, R7 ;  /* 0x0000000752527221 */ /* 0x000fc80000010000 */
[----:B------:R-:W-:Y:S01]  /*5150*/  FADD.FTZ R83, R83, R82 ;  /* 0x0000005253537221 */ /* 0x000fe20000010000 */
[----:B-1----:R-:W-:-:S03]  /*5160*/  F2FP.F16.F32.PACK_AB R11, R87, R86 ;  /* 0x00000056570b723e */ /* 0x002fc600000000ff */
[----:B------:R-:W-:Y:S02]  /*5170*/  FADD.FTZ R86, R86, R83 ;  /* 0x0000005356567221 */ /* 0x000fe40000010000 */
[----:B------:R3:W-:Y:S02]  /*5180*/  STSM.16.M88.4 [R18+0x6000], R8 ;  /* 0x0060000812007844 */ /* 0x0007e40000000200 */
[----:B------:R-:W-:Y:S01]  /*5190*/  FADD.FTZ R3, R87, R86 ;  /* 0x0000005657037221 */ /* 0x000fe20000010000 */
        /* <DEDUP_REMOVED lines=14> */
.L_x_10452:
[----:B------:R-:W-:-:S11]  /*5280*/  UISETP.NE.AND UP2, UPT, UR7, 0x1, UPT ;  /* 0x000000010700788c */ /* 0x000fd6000bf45270 */
[----:B------:R-:W-:Y:S02]  /*5290*/  @UP2 ULDC.64 UR10, c[0x0][0x9e8] ;  /* 0x00027a00000a2ab9 */ /* 0x000fe40000000a00 */
[----:B------:R-:W-:-:S04]  /*52a0*/  UIMAD.WIDE.U32 UR14, UR18, UR10, URZ ;  /* 0x0000000a120e72a5 */ /* 0x000fc8000f8e003f */
[----:B------:R-:W-:-:S12]  /*52b0*/  @UP2 USHF.R.U32.HI UR18, URZ, UR11, UR15 ;  /* 0x0000000b3f122299 */ /* 0x000fd8000801160f */
.L_x_10453:
[----:B------:R-:W-:-:S04]  /*52c0*/  UIMAD UR7, UR18, UR7, UR7 ;  /* 0x00000007120772a4 */ /* 0x000fc8000f8e0207 */
[----:B------:R-:W-:-:S04]  /*52d0*/  UISETP.LT.AND UP2, UPT, UR6, UR7, UPT ;  /* 0x000000070600728c */ /* 0x000fc8000bf41270 */
[----:B------:R-:W-:-:S12]  /*52e0*/  USEL UR6, UR6, UR7, UP2 ;  /* 0x0000000706067287 */ /* 0x000fd80009000000 */
.L_x_10451:
        /* <DEDUP_REMOVED lines=36> */
.L_x_10471:
[----:B------:R-:W-:Y:S01]  /*5530*/  UIADD3 UR57, UR48, 0x1, URZ ;  /* 0x0000000130397890 */ /* 0x000fe2000fffe03f */
[----:B------:R-:W-:-:S03]  /*5540*/  ISETP.NE.AND P3, PT, RZ, UR45, PT ;  /* 0x0000002dff007c0c */ /* 0x000fc6000bf65270 */
[----:B------:R-:W-:-:S04]  /*5550*/  UISETP.NE.AND UP2, UPT, UR57, 0x2, UPT ;  /* 0x000000023900788c */ /* 0x000fc8000bf45270 */
[----:B------:R-:W-:Y:S02]  /*5560*/  USEL UR56, URZ, 0x1, UP2 ;  /* 0x000000013f387887 */ /* 0x000fe40009000000 */
[----:B------:R-:W-:Y:S02]  /*5570*/  USEL UR57, UR57, URZ, UP2 ;  /* 0x0000003f39397287 */ /* 0x000fe40009000000 */
[----:B------:R-:W-:Y:S02]  /*5580*/  ULOP3.LUT UR56, UR51, UR56, URZ, 0x3c, !UPT ;  /* 0x0000003833387292 */ /* 0x000fe4000f8e3c3f */
[----:B-1----:R-:W-:Y:S10]  /*5590*/  @P3 BRA `(.L_x_10455) ;  /* 0x00000000002c3947 */ /* 0x002ff40003800000 */
[----:B------:R-:W-:Y:S05]  /*55a0*/  @!P0 BRA `(.L_x_10456) ;  /* 0x0000000000048947 */ /* 0x000fea0003800000 */
[----:B------:R-:W-:Y:S01]  /*55b0*/  BPT.TRAP 0x1 ;  /* 0x000000040000795c */ /* 0x000fe20000300000 */
.L_x_10456:
[----:B------:R-:W-:Y:S01]  /*55c0*/  ULEA UR6, UR57, UR42, 0x3 ;  /* 0x0000002a39067291 */ /* 0x000fe2000f8e183f */
[----:B------:R-:W-:-:S05]  /*55d0*/  IMAD.U32 R6, RZ, RZ, UR56 ;  /* 0x00000038ff067e24 */ /* 0x000fca000f8e00ff */
[----:B------:R-:W-:-:S04]  /*55e0*/  SHF.L.U32 R6, R6, 0x1f, RZ ;  /* 0x0000001f06067819 */ /* 0x000fc800000006ff */
[----:B------:R0:W1:Y:S01]  /*55f0*/  SYNCS.PHASECHK.TRANS64.TRYWAIT P2, [UR6+0x2d830], R6 ;  /* 0x02d83006ff0075a7 */ /* 0x0000620008040146 */
[----:B------:R-:W-:Y:S05]  /*5600*/  @!P0 BRA `(.L_x_10457) ;  /* 0x0000000000048947 */ /* 0x000fea0003800000 */
[----:B------:R-:W-:Y:S01]  /*5610*/  BPT.TRAP 0x1 ;  /* 0x000000040000795c */ /* 0x000fe20000300000 */
.L_x_10457:
[----:B-1----:R-:W-:Y:S05]  /*5620*/  @P2 BRA `(.L_x_10455) ;  /* 0x0000000000082947 */ /* 0x002fea0003800000 */
[----:B------:R-:W1:Y:S02]  /*5630*/  SYNCS.PHASECHK.TRANS64.TRYWAIT P2, [UR6+0x2d830], R6 ;  /* 0x02d83006ff0075a7 */ /* 0x000e640008040146 */
[----:B-1----:R-:W-:Y:S05]  /*5640*/  @!P2 BRA `(.L_x_10458) ;  /* 0x0000012800b4a947 */ /* 0x002fea0003800000 */
.L_x_10455:
[----:B-1----:R-:W1:Y:S01]  /*5650*/  S2R R7, SR_TID.X ;  /* 0x0000000000077919 */ /* 0x002e620000002100 */
[----:B------:R-:W-:Y:S01]  /*5660*/  UIMAD UR6, UR57, 0x600, UR32 ;  /* 0x00000600390678a4 */ /* 0x000fe2000f8e0220 */
        /* <DEDUP_REMOVED lines=14> */
[----:B---3--:R-:W-:-:S06]  /*5750*/  WARPGROUP.ARRIVE ;  /* 0x00000000000079c5 */ /* 0x008fcc0000000000 */
        /* <DEDUP_REMOVED lines=20> */
.L_x_10460:
[----:B------:R-:W-:Y:S01]  /*58a0*/  ULEA UR6, UR48, UR42, 0x3 ;  /* 0x0000002a30067291 */ /* 0x000fe2000f8e183f */
[----:B------:R-:W-:-:S05]  /*58b0*/  IMAD.U32 R6, RZ, RZ, UR51 ;  /* 0x00000033ff067e24 */ /* 0x000fca000f8e00ff */
[----:B------:R-:W-:-:S04]  /*58c0*/  SHF.L.U32 R6, R6, 0x1f, RZ ;  /* 0x0000001f06067819 */ /* 0x000fc800000006ff */
[----:B------:R0:W1:Y:S01]  /*58d0*/  SYNCS.PHASECHK.TRANS64.TRYWAIT P2, [UR6+0x2d850], R6 ;  /* 0x02d85006ff0075a7 */ /* 0x0000620008040146 */
[----:B------:R-:W-:Y:S05]  /*58e0*/  @!P0 BRA `(.L_x_10461) ;  /* 0x0000000000048947 */ /* 0x000fea0003800000 */
[----:B------:R-:W-:Y:S01]  /*58f0*/  BPT.TRAP 0x1 ;  /* 0x000000040000795c */ /* 0x000fe20000300000 */
.L_x_10461:
[----:B-1----:R-:W-:Y:S05]  /*5900*/  @P2 BRA `(.L_x_10459) ;  /* 0x0000000000082947 */ /* 0x002fea0003800000 */
[----:B------:R-:W1:Y:S02]  /*5910*/  SYNCS.PHASECHK.TRANS64.TRYWAIT P2, [UR6+0x2d850], R6 ;  /* 0x02d85006ff0075a7 */ /* 0x000e640008040146 */
[----:B-1----:R-:W-:Y:S05]  /*5920*/  @!P2 BRA `(.L_x_10462) ;  /* 0x000001280014a947 */ /* 0x002fea0003800000 */
.L_x_10459:
[----:B------:R-:W-:Y:S01]  /*5930*/  UIADD3 UR6, UR42, 0x400, URZ ;  /* 0x000004002a067890 */ /* 0x000fe2000fffe03f */
[----:B------:R-:W-:Y:S01]  /*5940*/  WARPGROUP.ARRIVE ;  /* 0x00000000000079c5 */ /* 0x000fe20000000000 */
[----:B------:R-:W-:-:S05]  /*5950*/  ULEA UR7, UR54, UR42, 0xd ;  /* 0x0000002a36077291 */ /* 0x000fca000f8e683f */
[----:B------:R-:W1:Y:S01]  /*5960*/  S2R R8, SR_TID.X ;  /* 0x0000000000087919 */ /* 0x000e620000002100 */
[----:B------:R-:W-:Y:S01]  /*5970*/  USHF.R.U32.HI UR6, URZ, 0x4, UR6 ;  /* 0x000000043f067899 */ /* 0x000fe20008011606 */
[----:B------:R-:W-:Y:S01]  /*5980*/  PLOP3.LUT P2, PT, PT, PT, UP0, 0x80, 0x0 ;  /* 0x000000000000781c */ /* 0x000fe20003f4f008 */
[----:B------:R-:W-:Y:S01]  /*5990*/  UIADD3 UR7, UR7, 0x21800, URZ ;  /* 0x0002180007077890 */ /* 0x000fe2000fffe03f */
[----:B------:R-:W-:Y:S01]  /*59a0*/  PLOP3.LUT P3, PT, PT, PT, UP0, 0x80, 0x0 ;  /* 0x000000000000781c */ /* 0x000fe20003f6f008 */
[----:B------:R-:W-:Y:S01]  /*59b0*/  ULOP3.LUT UR6, UR6, 0x3fff, URZ, 0xc0, !UPT ;  /* 0x00003fff06067892 */ /* 0x000fe2000f8ec03f */
[----:B------:R-:W-:Y:S01]  /*59c0*/  VIADD R13, R136, UR40 ;  /* 0x00000028880d7c36 */ /* 0x000fe20008000000 */
[----:B------:R-:W-:Y:S01]  /*59d0*/  USHF.R.U32.HI UR7, URZ, 0x4, UR7 ;  /* 0x000000043f077899 */ /* 0x000fe20008011607 */
[----:B------:R-:W-:Y:S01]  /*59e0*/  IMAD.SHL.U32 R12, R2, 0x80, RZ ;  /* 0x00000080020c7824 */ /* 0x000fe200078e00ff */
[----:B------:R-:W-:Y:S01]  /*59f0*/  ULOP3.LUT UR10, UR6, 0x2000000, URZ, 0xfc, !UPT ;  /* 0x02000000060a7892 */ /* 0x000fe2000f8efc3f */
[----:B------:R-:W-:Y:S01]  /*5a00*/  IMAD.U32 R10, RZ, RZ, UR47 ;  /* 0x0000002fff0a7e24 */ /* 0x000fe2000f8e00ff */
[----:B------:R-:W-:-:S02]  /*5a10*/  ULOP3.LUT UR6, UR7, 0x3fff, URZ, 0xc0, !UPT ;  /* 0x00003fff07067892 */ /* 0x000fc4000f8ec03f */
[----:B------:R-:W-:Y:S02]  /*5a20*/  UIMAD UR7, UR48, 0x600, UR10 ;  /* 0x00000600300778a4 */ /* 0x000fe4000f8e020a */
[----:B------:R-:W-:Y:S01]  /*5a30*/  ULOP3.LUT UR6, UR6, 0x10000, URZ, 0xfc, !UPT ;  /* 0x0001000006067892 */ /* 0x000fe2000f8efc3f */
[----:B------:R-:W-:Y:S01]  /*5a40*/  UMOV UR31, 0x80000020 ;  /* 0x80000020001f7882 */ /* 0x000fe20000000000 */
[----:B------:R-:W-:-:S03]  /*5a50*/  UMOV UR29, 0x40000040 ;  /* 0x40000040001d7882 */ /* 0x000fc60000000000 */
[----:B------:R-:W-:Y:S02]  /*5a60*/  UMOV UR30, UR7 ;  /* 0x00000007001e7c82 */ /* 0x000fe40008000000 */
[----:B------:R-:W-:Y:S02]  /*5a70*/  UMOV UR28, UR6 ;  /* 0x00000006001c7c82 */ /* 0x000fe40008000000 */
[----:B------:R-:W-:Y:S01]  /*5a80*/  HGMMA.64x96x16.F32 R88, gdesc[UR28].tnspB, R88, gsb0 ;  /* 0x416000001c5879f0 */ /* 0x000fe20008000858 */
[----:B------:R-:W-:Y:S02]  /*5a90*/  UIADD3 UR30, UR7, 0x40, URZ ;  /* 0x00000040071e7890 */ /* 0x000fe4000fffe03f */
[----:B------:R-:W-:Y:S01]  /*5aa0*/  UIADD3 UR28, UR6, 0x2, URZ ;  /* 0x00000002061c7890 */ /* 0x000fe2000fffe03f */
[----:B------:R-:W-:Y:S01]  /*5ab0*/  UMOV UR31, 0x80000020 ;  /* 0x80000020001f7882 */ /* 0x000fe20000000000 */
[----:B------:R-:W-:Y:S01]  /*5ac0*/  UMOV UR29, 0x40000040 ;  /* 0x40000040001d7882 */ /* 0x000fe20000000000 */
[----:B-1----:R-:W-:-:S05]  /*5ad0*/  SHF.R.U32.HI R7, RZ, 0x7, R8 ;  /* 0x00000007ff077819 */ /* 0x002fca0000011608 */
[----:B------:R-:W-:Y:S01]  /*5ae0*/  VIADD R7, R7, 0x9 ;  /* 0x0000000907077836 */ /* 0x000fe20000000000 */
        /* <DEDUP_REMOVED lines=46> */
[----:B------:R-:W-:Y:S01]  /*5dd0*/  @P3 SHF.R.U32.HI R13, RZ, UR6, R6 ;  /* 0x00000006ff0d3c19 */ /* 0x000fe20008011606 */
[----:B------:R-:W-:Y:S01]  /*5de0*/  IMAD.U32 R6, RZ, RZ, UR57 ;  /* 0x00000039ff067e24 */ /* 0x000fe2000f8e00ff */
[----:B------:R-:W-:Y:S01]  /*5df0*/  SEL R7, R7, 0x9, !P2 ;  /* 0x0000000907077807 */ /* 0x000fe20005000000 */
[----:B------:R-:W-:Y:S01]  /*5e00*/  ULOP3.LUT UR6, URZ, UR35, URZ, 0x33, !UPT ;  /* 0x000000233f067292 */ /* 0x000fe2000f8e333f */
[----:B------:R-:W-:Y:S01]  /*5e10*/  PLOP3.LUT P2, PT, PT, PT, UP1, 0x40, 0x0 ;  /* 0x000000000000781c */ /* 0x000fe20003f4e818 */
[----:B------:R-:W0:Y:S01]  /*5e20*/  SHFL.IDX PT, R14, R13, RZ, 0x1c1f ;  /* 0x001c1fff0d0e7589 */ /* 0x000e2200000e0000 */
[----:B------:R-:W-:-:S05]  /*5e30*/  @!P1 LEA R6, R6, UR42, 0x3 ;  /* 0x0000002a06069c11 */ /* 0x000fca000f8e18ff */
[----:B------:R-:W-:-:S05]  /*5e40*/  @!P1 VIADD R6, R6, 0x2d840 ;  /* 0x0002d84006069836 */ /* 0x000fca0000000000 */
[----:B------:R-:W-:Y:S01]  /*5e50*/  @!P1 PRMT R6, RZ, 0x654, R6 ;  /* 0x00000654ff069816 */ /* 0x000fe20000000006 */
[----:B------:R-:W-:Y:S02]  /*5e60*/  WARPGROUP.DEPBAR.LE gsb0, 0x0 ;  /* 0x00008000000079c5 */ /* 0x000fe40000010000 */
[----:B------:R-:W-:-:S06]  /*5e70*/  WARPGROUP.ARRIVE ;  /* 0x00000000000079c5 */ /* 0x000fcc0000000000 */
[----:B------:R-:W-:Y:S03]  /*5e80*/  HGMMA.64x96x16.F32 R88, gdesc[UR28].tnspB, R88, gsb0 ;  /* 0x416000001c5879f0 */ /* 0x000fe60008000858 */
[----:B------:R-:W-:Y:S02]  /*5e90*/  WARPGROUP.DEPBAR.LE gsb0, 0x0 ;  /* 0x00008000000079c5 */ /* 0x000fe40000010000 */
[----:B------:R1:W-:Y:S06]  /*5ea0*/  BAR.ARV R7, 0x100 ;  /* 0x000400070000751d */ /* 0x0003ec0000002000 */
[----:B------:R2:W-:Y:S02]  /*5eb0*/  @!P1 SYNCS.ARRIVE.TRANS64.RED.A1T0 RZ, [R6+URZ], RZ ;  /* 0x000000ff06ff99a7 */ /* 0x0005e4000810043f */
[----:B--2---:R-:W-:-:S04]  /*5ec0*/  IADD3 R6, -R16, 0x1, -R12 ;  /* 0x0000000110067810 */ /* 0x004fc80007ffe90c */
[----:B------:R-:W-:-:S05]  /*5ed0*/  IADD3 R10, -R10, UR39, R6 ;  /* 0x000000270a0a7c10 */ /* 0x000fca000fffe106 */
[C---:B------:R-:W-:Y:S02]  /*5ee0*/  VIADD R11, R10.reuse, UR55 ;  /* 0x000000370a0b7c36 */ /* 0x040fe40008000000 */
[----:B------:R-:W-:Y:S02]  /*5ef0*/  VIADD R10, R10, UR6 ;  /* 0x000000060a0a7c36 */ /* 0x000fe40008000000 */
[C---:B0-----:R-:W-:Y:S02]  /*5f00*/  IMAD.IADD R9, R14.reuse, 0x1, R11 ;  /* 0x000000010e097824 */ /* 0x041fe400078e020b */
        /* <DEDUP_REMOVED lines=15> */
.L_x_10465:
[----:B------:R-:W-:-:S05]  /*6000*/  IMAD.U32 R15, RZ, RZ, UR34 ;  /* 0x00000022ff0f7e24 */ /* 0x000fca000f8e00ff */
[----:B------:R-:W-:-:S13]  /*6010*/  ISETP.NE.AND P2, PT, R15, 0x1, PT ;  /* 0x000000010f00780c */ /* 0x000fda0003f45270 */
[----:B------:R-:W0:Y:S02]  /*6020*/  @P2 LDC.64 R6, c[0x0][0x9e8] ;  /* 0x00027a00ff062b82 */ /* 0x000e240000000a00 */
[----:B0-----:R-:W-:-:S05]  /*6030*/  @P2 IMAD.HI.U32 R6, R14, R6, RZ ;  /* 0x000000060e062227 */ /* 0x001fca00078e00ff */
[----:B------:R-:W-:-:S07]  /*6040*/  @P2 SHF.R.U32.HI R14, RZ, R7, R6 ;  /* 0x00000007ff0e2219 */ /* 0x000fce0000011606 */
.L_x_10466:
[----:B------:R-:W-:Y:S05]  /*6050*/  BSYNC B0 ;  /* 0x0000000000007941 */ /* 0x000fea0003800000 */
.L_x_10464:
[----:B------:R-:W-:-:S04]  /*6060*/  IMAD R14, R14, R15, -R12 ;  /* 0x0000000f0e0e7224 */ /* 0x000fc800078e0a0c */
[----:B------:R-:W-:-:S05]  /*6070*/  IMAD.IADD R14, R14, 0x1, -R16 ;  /* 0x000000010e0e7824 */ /* 0x000fca00078e0a10 */
[----:B------:R-:W-:Y:S02]  /*6080*/  VIMNMX R8, R8, R14, !PT ;  /* 0x0000000e08087248 */ /* 0x000fe40007fe0100 */
[----:B------:R-:W-:-:S07]  /*6090*/  VIADDMNMX R9, R14, R15, R9, PT ;  /* 0x0000000f0e097246 */ /* 0x000fce0003800109 */
.L_x_10463:
        /* <DEDUP_REMOVED lines=115> */
.L_x_10469:
[----:B------:R-:W-:-:S05]  /*67d0*/  IMAD.U32 R9, RZ, RZ, UR34 ;  /* 0x00000022ff097e24 */ /* 0x000fca000f8e00ff */
[----:B------:R-:W-:-:S13]  /*67e0*/  ISETP.NE.AND P3, PT, R9, 0x1, PT ;  /* 0x000000010900780c */ /* 0x000fda0003f65270 */
[----:B------:R-:W0:Y:S02]  /*67f0*/  @P3 LDC.64 R6, c[0x0][0x9e8] ;  /* 0x00027a00ff063b82 */ /* 0x000e240000000a00 */
[----:B0-----:R-:W-:-:S05]  /*6800*/  @P3 IMAD.HI.U32 R6, R8, R6, RZ ;  /* 0x0000000608063227 */ /* 0x001fca00078e00ff */
[----:B------:R-:W-:-:S07]  /*6810*/  @P3 SHF.R.U32.HI R8, RZ, R7, R6 ;  /* 0x00000007ff083219 */ /* 0x000fce0000011606 */
.L_x_10470:
[----:B------:R-:W-:Y:S05]  /*6820*/  BSYNC B0 ;  /* 0x0000000000007941 */ /* 0x000fea0003800000 */
.L_x_10468:
[----:B------:R-:W-:-:S04]  /*6830*/  IMAD R8, R8, R9, -R12 ;  /* 0x0000000908087224 */ /* 0x000fc800078e0a0c */
[----:B------:R-:W-:-:S05]  /*6840*/  IMAD.IADD R8, R8, 0x1, -R16 ;  /* 0x0000000108087824 */ /* 0x000fca00078e0a10 */
[----:B------:R-:W-:Y:S02]  /*6850*/  VIMNMX R10, R10, R8, !PT ;  /* 0x000000080a0a7248 */ /* 0x000fe40007fe0100 */
[----:B------:R-:W-:-:S07]  /*6860*/  VIADDMNMX R11, R8, R9, R11, PT ;  /* 0x00000009080b7246 */ /* 0x000fce000380010b */
.L_x_10467:
[----:B------:R-:W-:Y:S01]  /*6870*/  FMNMX.FTZ R6, R24, R0, !PT ;  /* 0x0000000018067209 */ /* 0x000fe20007810000 */
[----:B------:R-:W-:Y:S01]  /*6880*/  UMOV UR51, UR56 ;  /* 0x0000003800337c82 */ /* 0x000fe20008000000 */
        /* <DEDUP_REMOVED lines=16> */
[----:B------:R-:W-:-:S02]  /*6990*/  ISETP.GT.AND P5, PT, R10, 0x18, P2 ;  /* 0x000000180a00780c */ /* 0x000fc400017a4270 */
[----:B------:R-:W-:Y:S02]  /*69a0*/  FMNMX.FTZ R6, R41, R6, !PT ;  /* 0x0000000629067209 */ /* 0x000fe40007810000 */
[C---:B------:R-:W-:Y:S02]  /*69b0*/  ISETP.LT.OR P4, PT, R11.reuse, 0x1a, P4 ;  /* 0x0000001a0b00780c */ /* 0x040fe40002781670 */
[----:B------:R-:W-:Y:S02]  /*69c0*/  FMNMX.FTZ R6, R44, R6, !PT ;  /* 0x000000062c067209 */ /* 0x000fe40007810000 */
[----:B------:R-:W-:Y:S02]  /*69d0*/  ISETP.LT.OR P6, PT, R11, 0x11, P6 ;  /* 0x000000110b00780c */ /* 0x000fe400037c1670 */
[----:B------:R-:W-:Y:S02]  /*69e0*/  FMNMX.FTZ R6, R45, R6, !PT ;  /* 0x000000062d067209 */ /* 0x000fe40007810000 */
[----:B------:R-:W-:-:S02]  /*69f0*/  ISETP.LT.OR P5, PT, R11, 0x19, P5 ;  /* 0x000000190b00780c */ /* 0x000fc40002fa1670 */
[----:B------:R-:W-:Y:S02]  /*6a00*/  FMNMX.FTZ R6, R48, R6, !PT ;  /* 0x0000000630067209 */ /* 0x000fe40007810000 */
[----:B------:R-:W-:Y:S02]  /*6a10*/  FSEL R39, R39, -INF , !P4 ;  /* 0xff80000027277808 */ /* 0x000fe40006000000 */
[----:B------:R-:W-:Y:S02]  /*6a20*/  FMNMX.FTZ R6, R49, R6, !PT ;  /* 0x0000000631067209 */ /* 0x000fe40007810000 */
[----:B------:R-:W-:Y:S02]  /*6a30*/  FSEL R34, R34, -INF , !P6 ;  /* 0xff80000022227808 */ /* 0x000fe40007000000 */
[----:B------:R-:W-:Y:S02]  /*6a40*/  FMNMX.FTZ R6, R52, R6, !PT ;  /* 0x0000000634067209 */ /* 0x000fe40007810000 */
[----:B------:R-:W-:-:S02]  /*6a50*/  FSEL R38, R38, -INF , !P5 ;  /* 0xff80000026267808 */ /* 0x000fc40006800000 */
[----:B------:R-:W-:Y:S02]  /*6a60*/  FMNMX.FTZ R6, R53, R6, !PT ;  /* 0x0000000635067209 */ /* 0x000fe40007810000 */
[----:B------:R-:W-:Y:S02]  /*6a70*/  ISETP.GT.AND P4, PT, R10, 0x29, P2 ;  /* 0x000000290a00780c */ /* 0x000fe40001784270 */
[----:B------:R-:W-:Y:S02]  /*6a80*/  FMNMX.FTZ R6, R56, R6, !PT ;  /* 0x0000000638067209 */ /* 0x000fe40007810000 */
[C---:B------:R-:W-:Y:S02]  /*6a90*/  ISETP.GT.AND P6, PT, R10.reuse, 0x20, P2 ;  /* 0x000000200a00780c */ /* 0x040fe400017c4270 */
[----:B------:R-:W-:Y:S02]  /*6aa0*/  FMNMX.FTZ R6, R57, R6, !PT ;  /* 0x0000000639067209 */ /* 0x000fe40007810000 */
[----:B------:R-:W-:-:S02]  /*6ab0*/  ISETP.GT.AND P5, PT, R10, 0x28, P2 ;  /* 0x000000280a00780c */ /* 0x000fc400017a4270 */
[----:B------:R-:W-:Y:S02]  /*6ac0*/  FMNMX.FTZ R6, R60, R6, !PT ;  /* 0x000000063c067209 */ /* 0x000fe40007810000 */
[----:B------:R-:W-:Y:S02]  /*6ad0*/  ISETP.LT.OR P4, PT, R11, 0x2a, P4 ;  /* 0x0000002a0b00780c */ /* 0x000fe40002781670 */
[----:B------:R-:W-:Y:S02]  /*6ae0*/  FMNMX.FTZ R6, R61, R6, !PT ;  /* 0x000000063d067209 */ /* 0x000fe40007810000 */
[C---:B------:R-:W-:Y:S02]  /*6af0*/  ISETP.LT.OR P6, PT, R11.reuse, 0x21, P6 ;  /* 0x000000210b00780c */ /* 0x040fe400037c1670 */
        /* <DEDUP_REMOVED lines=24> */
[----:B------:R-:W-:Y:S01]  /*6c80*/  FSEL R54, R54, -INF , !P5 ;  /* 0xff80000036367808 */ /* 0x000fe20006800000 */
[----:B------:R-:W0:Y:S01]  /*6c90*/  SHFL.BFLY PT, R7, R6, 0x2, 0x1f ;  /* 0x0c401f0006077f89 */ /* 0x000e2200000e0000 */
        /* <DEDUP_REMOVED lines=12> */
[----:B0-----:R-:W-:-:S02]  /*6d60*/  FMNMX.FTZ R6, R6, R7, !PT ;  /* 0x0000000706067209 */ /* 0x001fc40007810000 */
[C---:B------:R-:W-:Y:S02]  /*6d70*/  ISETP.LT.OR P4, PT, R11.reuse, 0x5a, P4 ;  /* 0x0000005a0b00780c */ /* 0x040fe40002781670 */
[C---:B------:R-:W-:Y:S01]  /*6d80*/  ISETP.LT.OR P6, PT, R11.reuse, 0x51, P6 ;  /* 0x000000510b00780c */ /* 0x040fe200037c1670 */
[----:B------:R-:W0:Y:S01]  /*6d90*/  SHFL.BFLY PT, R7, R6, 0x1, 0x1f ;  /* 0x0c201f0006077f89 */ /* 0x000e2200000e0000 */
[----:B------:R-:W-:Y:S02]  /*6da0*/  ISETP.LT.OR P5, PT, R11, 0x59, P5 ;  /* 0x000000590b00780c */ /* 0x000fe40002fa1670 */
[----:B------:R-:W-:Y:S02]  /*6db0*/  FSEL R71, R71, -INF , !P4 ;  /* 0xff80000047477808 */ /* 0x000fe40006000000 */
[----:B------:R-:W-:Y:S02]  /*6dc0*/  FSEL R66, R66, -INF , !P6 ;  /* 0xff80000042427808 */ /* 0x000fe40007000000 */
[----:B------:R-:W-:-:S02]  /*6dd0*/  FSEL R70, R70, -INF , !P5 ;  /* 0xff80000046467808 */ /* 0x000fc40006800000 */
[C---:B------:R-:W-:Y:S02]  /*6de0*/  ISETP.GT.AND P4, PT, R10.reuse, RZ, P2 ;  /* 0x000000ff0a00720c */ /* 0x040fe40001784270 */
[C---:B------:R-:W-:Y:S02]  /*6df0*/  ISETP.GT.AND P6, PT, R10.reuse, 0x60, P2 ;  /* 0x000000600a00780c */ /* 0x040fe400017c4270 */
[----:B------:R-:W-:Y:S02]  /*6e00*/  ISETP.GT.AND P5, PT, R10, 0x68, P2 ;  /* 0x000000680a00780c */ /* 0x000fe400017a4270 */
[C---:B------:R-:W-:Y:S02]  /*6e10*/  ISETP.LT.OR P4, PT, R11.reuse, 0x1, P4 ;  /* 0x000000010b00780c */ /* 0x040fe40002781670 */
[C---:B------:R-:W-:Y:S02]  /*6e20*/  ISETP.LT.OR P6, PT, R11.reuse, 0x61, P6 ;  /* 0x000000610b00780c */ /* 0x040fe400037c1670 */
[----:B------:R-:W-:-:S02]  /*6e30*/  ISETP.LT.OR P5, PT, R11, 0x69, P5 ;  /* 0x000000690b00780c */ /* 0x000fc40002fa1670 */
[----:B------:R-:W-:Y:S02]  /*6e40*/  FSEL R26, R26, -INF , !P4 ;  /* 0xff8000001a1a7808 */ /* 0x000fe40006000000 */
[----:B------:R-:W-:Y:S02]  /*6e50*/  FSEL R74, R74, -INF , !P6 ;  /* 0xff8000004a4a7808 */ /* 0x000fe40007000000 */
[----:B0-----:R-:W-:Y:S02]  /*6e60*/  FMNMX.FTZ R6, R6, R7, !PT ;  /* 0x0000000706067209 */ /* 0x001fe40007810000 */
[----:B------:R-:W-:Y:S02]  /*6e70*/  FSEL R78, R78, -INF , !P5 ;  /* 0xff8000004e4e7808 */ /* 0x000fe40006800000 */
[----:B------:R-:W-:Y:S02]  /*6e80*/  FSETP.NEU.FTZ.AND P3, PT, R6, -INF , PT ;  /* 0xff8000000600780b */ /* 0x000fe40003f7d000 */
[----:B------:R-:W-:-:S02]  /*6e90*/  ISETP.GT.AND P6, PT, R10, 0x69, P2 ;  /* 0x000000690a00780c */ /* 0x000fc400017c4270 */
[----:B------:R-:W-:Y:S02]  /*6ea0*/  FSEL R7, R6, RZ, P3 ;  /* 0x000000ff06077208 */ /* 0x000fe40001800000 */
[C---:B------:R-:W-:Y:S02]  /*6eb0*/  ISETP.GT.AND P5, PT, R10.reuse, 0x71, P2 ;  /* 0x000000710a00780c */ /* 0x040fe400017a4270 */
[----:B------:R-:W-:Y:S01]  /*6ec0*/  ISETP.GT.AND P4, PT, R10, 0x78, P2 ;  /* 0x000000780a00780c */ /* 0x000fe20001784270 */
[----:B------:R-:W-:Y:S01]  /*6ed0*/  FADD.FTZ R7, -R7, R0 ;  /* 0x0000000007077221 */ /* 0x000fe20000010100 */
[----:B------:R-:W-:Y:S01]  /*6ee0*/  FMUL.FTZ R0, R6, UR33 ;  /* 0x0000002106007c20 */ /* 0x000fe20008410000 */
[C---:B------:R-:W-:Y:S02]  /*6ef0*/  ISETP.LT.OR P6, PT, R11.reuse, 0x6a, P6 ;  /* 0x0000006a0b00780c */ /* 0x040fe400037c1670 */
[----:B------:R-:W-:Y:S01]  /*6f00*/  ISETP.LT.OR P5, PT, R11, 0x72, P5 ;  /* 0x000000720b00780c */ /* 0x000fe20002fa1670 */
[----:B------:R-:W-:Y:S01]  /*6f10*/  FMUL.FTZ R7, R7, UR33 ;  /* 0x0000002107077c20 */ /* 0x000fe20008410000 */
[----:B------:R-:W-:-:S02]  /*6f20*/  FSEL R0, R0, RZ, P3 ;  /* 0x000000ff00007208 */ /* 0x000fc40001800000 */
[----:B------:R-:W-:Y:S02]  /*6f30*/  ISETP.GT.AND P3, PT, R10, 0x1, P2 ;  /* 0x000000010a00780c */ /* 0x000fe40001764270 */
[----:B------:R-:W-:Y:S01]  /*6f40*/  FSEL R79, R79, -INF , !P6 ;  /* 0xff8000004f4f7808 */ /* 0x000fe20007000000 */
[--C-:B------:R-:W-:Y:S01]  /*6f50*/  FFMA.FTZ R24, R24, UR33, -R0.reuse ;  /* 0x0000002118187c23 */ /* 0x100fe20008010800 */
[----:B------:R-:W-:Y:S01]  /*6f60*/  ISETP.LT.OR P3, PT, R11, 0x2, P3 ;  /* 0x000000020b00780c */ /* 0x000fe20001f61670 */
[--C-:B------:R-:W-:Y:S01]  /*6f70*/  FFMA.FTZ R25, R25, UR33, -R0.reuse ;  /* 0x0000002119197c23 */ /* 0x100fe20008010800 */
[----:B------:R-:W-:Y:S01]  /*6f80*/  ISETP.LT.OR P4, PT, R11, 0x79, P4 ;  /* 0x000000790b00780c */ /* 0x000fe20002781670 */
[----:B------:R-:W-:Y:S01]  /*6f90*/  MUFU.EX2 R8, R24 ;  /* 0x0000001800087308 */ /* 0x000fe20000000800 */
[----:B------:R-:W-:Y:S01]  /*6fa0*/  FSEL R27, R27, -INF , !P3 ;  /* 0xff8000001b1b7808 */ /* 0x000fe20005800000 */
[--C-:B------:R-:W-:Y:S01]  /*6fb0*/  FFMA.FTZ R28, R28, UR33, -R0.reuse ;  /* 0x000000211c1c7c23 */ /* 0x100fe20008010800 */
[----:B------:R-:W-:Y:S01]  /*6fc0*/  ISETP.GT.AND P3, PT, R10, 0x11, P2 ;  /* 0x000000110a00780c */ /* 0x000fe20001764270 */
[--C-:B------:R-:W-:Y:S01]  /*6fd0*/  FFMA.FTZ R29, R29, UR33, -R0.reuse ;  /* 0x000000211d1d7c23 */ /* 0x100fe20008010800 */
[----:B------:R-:W-:Y:S01]  /*6fe0*/  FSEL R83, R83, -INF , !P5 ;  /* 0xff80000053537808 */ /* 0x000fe20006800000 */
[--C-:B------:R-:W-:Y:S01]  /*6ff0*/  FFMA.FTZ R32, R32, UR33, -R0.reuse ;  /* 0x0000002120207c23 */ /* 0x100fe20008010800 */
[----:B------:R-:W-:Y:S01]  /*7000*/  ISETP.LT.OR P3, PT, R11, 0x12, P3 ;  /* 0x000000120b00780c */ /* 0x000fe20001f61670 */
[----:B------:R-:W0:Y:S01]  /*7010*/  MUFU.EX2 R7, R7 ;  /* 0x0000000700077308 */ /* 0x000e220000000800 */
[----:B------:R-:W-:Y:S01]  /*7020*/  FSEL R86, R86, -INF , !P4 ;  /* 0xff80000056567808 */ /* 0x000fe20006000000 */
[--C-:B------:R-:W-:Y:S01]  /*7030*/  FFMA.FTZ R33, R33, UR33, -R0.reuse ;  /* 0x0000002121217c23 */ /* 0x100fe20008010800 */
[----:B------:R-:W-:Y:S01]  /*7040*/  FSEL R35, R35, -INF , !P3 ;  /* 0xff80000023237808 */ /* 0x000fe20005800000 */
[--C-:B------:R-:W-:Y:S01]  /*7050*/  FFMA.FTZ R36, R36, UR33, -R0.reuse ;  /* 0x0000002124247c23 */ /* 0x100fe20008010800 */
[----:B------:R-:W-:Y:S01]  /*7060*/  ISETP.GT.AND P3, PT, R10, 0x21, P2 ;  /* 0x000000210a00780c */ /* 0x000fe20001764270 */
[--C-:B------:R-:W-:Y:S01]  /*7070*/  FFMA.FTZ R37, R37, UR33, -R0.reuse ;  /* 0x0000002125257c23 */ /* 0x100fe20008010800 */
[--C-:B------:R-:W-:Y:S01]  /*7080*/  FFMA.FTZ R40, R40, UR33, -R0.reuse ;  /* 0x0000002128287c23 */ /* 0x100fe20008010800 */
[----:B------:R-:W1:Y:S01]  /*7090*/  MUFU.EX2 R25, R25 ;  /* 0x0000001900197308 */ /* 0x000e620000000800 */
[----:B------:R-:W-:Y:S01]  /*70a0*/  ISETP.LT.OR P3, PT, R11, 0x22, P3 ;  /* 0x000000220b00780c */ /* 0x000fe20001f61670 */
[--C-:B------:R-:W-:Y:S01]  /*70b0*/  FFMA.FTZ R41, R41, UR33, -R0.reuse ;  /* 0x0000002129297c23 */ /* 0x100fe20008010800 */
[--C-:B------:R-:W-:Y:S01]  /*70c0*/  FFMA.FTZ R44, R44, UR33, -R0.reuse ;  /* 0x000000212c2c7c23 */ /* 0x100fe20008010800 */
[--C-:B------:R-:W-:Y:S01]  /*70d0*/  FFMA.FTZ R45, R45, UR33, -R0.reuse ;  /* 0x000000212d2d7c23 */ /* 0x100fe20008010800 */
[----:B------:R-:W-:Y:S01]  /*70e0*/  FSEL R43, R43, -INF , !P3 ;  /* 0xff8000002b2b7808 */ /* 0x000fe20005800000 */
[----:B------:R-:W-:Y:S01]  /*70f0*/  FFMA.FTZ R48, R48, UR33, -R0 ;  /* 0x0000002130307c23 */ /* 0x000fe20008010800 */
[----:B------:R-:W-:Y:S01]  /*7100*/  ISETP.GT.AND P3, PT, R10, 0x31, P2 ;  /* 0x000000310a00780c */ /* 0x000fe20001764270 */
[----:B------:R-:W-:Y:S01]  /*7110*/  MUFU.EX2 R29, R29 ;  /* 0x0000001d001d7308 */ /* 0x000fe20000000800 */
[----:B0-----:R-:W-:Y:S01]  /*7120*/  FFMA.FTZ R4, R7, R4, R8 ;  /* 0x0000000407047223 */ /* 0x001fe20000010008 */
[--C-:B------:R-:W-:Y:S01]  /*7130*/  FFMA.FTZ R49, R49, UR33, -R0.reuse ;  /* 0x0000002131317c23 */ /* 0x100fe20008010800 */
[----:B------:R-:W-:Y:S01]  /*7140*/  ISETP.LT.OR P3, PT, R11, 0x32, P3 ;  /* 0x000000320b00780c */ /* 0x000fe20001f61670 */
[--C-:B------:R-:W-:Y:S01]  /*7150*/  FFMA.FTZ R52, R52, UR33, -R0.reuse ;  /* 0x0000002134347c23 */ /* 0x100fe20008010800 */
[--C-:B------:R-:W-:Y:S01]  /*7160*/  FFMA.FTZ R53, R53, UR33, -R0.reuse ;  /* 0x0000002135357c23 */ /* 0x100fe20008010800 */
[----:B------:R-:W-:Y:S01]  /*7170*/  FFMA.FTZ R56, R56, UR33, -R0 ;  /* 0x0000002138387c23 */ /* 0x000fe20008010800 */
[----:B------:R-:W-:Y:S01]  /*7180*/  FSEL R51, R51, -INF , !P3 ;  /* 0xff80000033337808 */ /* 0x000fe20005800000 */
[----:B------:R-:W-:Y:S01]  /*7190*/  MUFU.EX2 R33, R33 ;  /* 0x0000002100217308 */ /* 0x000fe20000000800 */
[----:B------:R-:W-:Y:S01]  /*71a0*/  ISETP.GT.AND P3, PT, R10, 0x41, P2 ;  /* 0x000000410a00780c */ /* 0x000fe20001764270 */
[C---:B-1----:R-:W-:Y:S01]  /*71b0*/  FADD.FTZ R4, R25.reuse, R4 ;  /* 0x0000000419047221 */ /* 0x042fe20000010000 */
[----:B------:R-:W-:Y:S01]  /*71c0*/  F2FP.F16.F32.PACK_AB R8, R25, R8 ;  /* 0x000000081908723e */ /* 0x000fe200000000ff */
[--C-:B------:R-:W-:Y:S01]  /*71d0*/  FFMA.FTZ R57, R57, UR33, -R0.reuse ;  /* 0x0000002139397c23 */ /* 0x100fe20008010800 */
[----:B------:R-:W-:Y:S01]  /*71e0*/  ISETP.LT.OR P3, PT, R11, 0x42, P3 ;  /* 0x000000420b00780c */ /* 0x000fe20001f61670 */
[--C-:B------:R-:W-:Y:S01]  /*71f0*/  FFMA.FTZ R60, R60, UR33, -R0.reuse ;  /* 0x000000213c3c7c23 */ /* 0x100fe20008010800 */
[--C-:B------:R-:W-:Y:S01]  /*7200*/  FFMA.FTZ R61, R61, UR33, -R0.reuse ;  /* 0x000000213d3d7c23 */ /* 0x100fe20008010800 */
[----:B------:R-:W-:Y:S01]  /*7210*/  MUFU.EX2 R37, R37 ;  /* 0x0000002500257308 */ /* 0x000fe20000000800 */
[----:B------:R-:W-:Y:S01]  /*7220*/  FSEL R59, R59, -INF , !P3 ;  /* 0xff8000003b3b7808 */ /* 0x000fe20005800000 */
[--C-:B------:R-:W-:Y:S01]  /*7230*/  FFMA.FTZ R64, R64, UR33, -R0.reuse ;  /* 0x0000002140407c23 */ /* 0x100fe20008010800 */
[----:B------:R-:W-:Y:S01]  /*7240*/  ISETP.GT.AND P3, PT, R10, 0x51, P2 ;  /* 0x000000510a00780c */ /* 0x000fe20001764270 */
[--C-:B------:R-:W-:Y:S01]  /*7250*/  FFMA.FTZ R65, R65, UR33, -R0.reuse ;  /* 0x0000002141417c23 */ /* 0x100fe20008010800 */
[--C-:B------:R-:W-:Y:S01]  /*7260*/  FFMA.FTZ R68, R68, UR33, -R0.reuse ;  /* 0x0000002144447c23 */ /* 0x100fe20008010800 */
[--C-:B------:R-:W-:Y:S01]  /*7270*/  FFMA.FTZ R69, R69, UR33, -R0.reuse ;  /* 0x0000002145457c23 */ /* 0x100fe20008010800 */
[----:B------:R-:W-:Y:S01]  /*7280*/  ISETP.LT.OR P3, PT, R11, 0x52, P3 ;  /* 0x000000520b00780c */ /* 0x000fe20001f61670 */
[----:B------:R-:W-:Y:S01]  /*7290*/  MUFU.EX2 R24, R40 ;  /* 0x0000002800187308 */ /* 0x000fe20000000800 */
[--C-:B------:R-:W-:Y:S01]  /*72a0*/  FFMA.FTZ R72, R72, UR33, -R0.reuse ;  /* 0x0000002148487c23 */ /* 0x100fe20008010800 */
[--C-:B------:R-:W-:Y:S01]  /*72b0*/  FFMA.FTZ R73, R73, UR33, -R0.reuse ;  /* 0x0000002149497c23 */ /* 0x100fe20008010800 */
[----:B------:R-:W-:Y:S01]  /*72c0*/  FSEL R67, R67, -INF , !P3 ;  /* 0xff80000043437808 */ /* 0x000fe20005800000 */
[--C-:B------:R-:W-:Y:S01]  /*72d0*/  FFMA.FTZ R76, R76, UR33, -R0.reuse ;  /* 0x000000214c4c7c23 */ /* 0x100fe20008010800 */
[----:B------:R-:W-:Y:S01]  /*72e0*/  ISETP.GT.AND P3, PT, R10, 0x61, P2 ;  /* 0x000000610a00780c */ /* 0x000fe20001764270 */
[--C-:B------:R-:W-:Y:S01]  /*72f0*/  FFMA.FTZ R77, R77, UR33, -R0.reuse ;  /* 0x000000214d4d7c23 */ /* 0x100fe20008010800 */
[--C-:B------:R-:W-:Y:S01]  /*7300*/  FFMA.FTZ R80, R80, UR33, -R0.reuse ;  /* 0x0000002150507c23 */ /* 0x100fe20008010800 */
[----:B------:R-:W-:Y:S01]  /*7310*/  MUFU.EX2 R41, R41 ;  /* 0x0000002900297308 */ /* 0x000fe20000000800 */
[----:B------:R-:W-:Y:S01]  /*7320*/  ISETP.LT.OR P3, PT, R11, 0x62, P3 ;  /* 0x000000620b00780c */ /* 0x000fe20001f61670 */
[--C-:B------:R-:W-:Y:S01]  /*7330*/  FFMA.FTZ R81, R81, UR33, -R0.reuse ;  /* 0x0000002151517c23 */ /* 0x100fe20008010800 */
[--C-:B------:R-:W-:Y:S01]  /*7340*/  FFMA.FTZ R84, R84, UR33, -R0.reuse ;  /* 0x0000002154547c23 */ /* 0x100fe20008010800 */
[----:B------:R-:W-:Y:S01]  /*7350*/  FFMA.FTZ R0, R85, UR33, -R0 ;  /* 0x0000002155007c23 */ /* 0x000fe20008010800 */
[----:B------:R-:W-:Y:S01]  /*7360*/  FSEL R75, R75, -INF , !P3 ;  /* 0xff8000004b4b7808 */ /* 0x000fe20005800000 */
[-C--:B------:R-:W-:Y:S01]  /*7370*/  FMUL.FTZ R88, R88, R7.reuse ;  /* 0x0000000758587220 */ /* 0x080fe20000410000 */
[C---:B------:R-:W-:Y:S01]  /*7380*/  ISETP.GT.AND P3, PT, R10.reuse, 0x70, P2 ;  /* 0x000000700a00780c */ /* 0x040fe20001764270 */
[----:B------:R-:W-:Y:S01]  /*7390*/  MUFU.EX2 R45, R45 ;  /* 0x0000002d002d7308 */ /* 0x000fe20000000800 */
[----:B------:R-:W-:Y:S01]  /*73a0*/  ISETP.GT.AND P2, PT, R10, 0x79, P2 ;  /* 0x000000790a00780c */ /* 0x000fe20001744270 */
[----:B------:R-:W-:Y:S01]  /*73b0*/  FMUL.FTZ R89, R89, R7 ;  /* 0x0000000759597220 */ /* 0x000fe20000410000 */
[----:B------:R-:W-:Y:S01]  /*73c0*/  FMNMX.FTZ R10, R26, R5, !PT ;  /* 0x000000051a0a7209 */ /* 0x000fe20007810000 */
[-C--:B------:R-:W-:Y:S01]  /*73d0*/  FMUL.FTZ R92, R92, R7.reuse ;  /* 0x000000075c5c7220 */ /* 0x080fe20000410000 */
[----:B------:R-:W-:Y:S01]  /*73e0*/  ISETP.LT.OR P3, PT, R11, 0x71, P3 ;  /* 0x000000710b00780c */ /* 0x000fe20001f61670 */
[-C--:B------:R-:W-:Y:S01]  /*73f0*/  FMUL.FTZ R93, R93, R7.reuse ;  /* 0x000000075d5d7220 */ /* 0x080fe20000410000 */
[----:B------:R-:W-:Y:S01]  /*7400*/  FMNMX.FTZ R9, R27, R10, !PT ;  /* 0x0000000a1b097209 */ /* 0x000fe20007810000 */
[----:B------:R-:W-:Y:S01]  /*7410*/  MUFU.EX2 R49, R49 ;  /* 0x0000003100317308 */ /* 0x000fe20000000800 */
[----:B------:R-:W-:Y:S01]  /*7420*/  FSEL R82, R82, -INF , !P3 ;  /* 0xff80000052527808 */ /* 0x000fe20005800000 */
        /* <DEDUP_REMOVED lines=11> */
[-C--:B------:R-:W-:Y:S01]  /*74e0*/  FMUL.FTZ R105, R105, R7.reuse ;  /* 0x0000000769697220 */ /* 0x080fe20000410000 */
[-C--:B------:R-:W-:Y:S01]  /*74f0*/  FMUL.FTZ R108, R108, R7.reuse ;  /* 0x000000076c6c7220 */ /* 0x080fe20000410000 */
[----:B------:R-:W-:Y:S01]  /*7500*/  FMNMX.FTZ R9, R35, R10, !PT ;  /* 0x0000000a23097209 */ /* 0x000fe20007810000 */
[----:B------:R-:W-:Y:S01]  /*7510*/  MUFU.EX2 R56, R56 ;  /* 0x0000003800387308 */ /* 0x000fe20000000800 */
[-C--:B------:R-:W-:Y:S01]  /*7520*/  FMUL.FTZ R109, R109, R7.reuse ;  /* 0x000000076d6d7220 */ /* 0x080fe20000410000 */
        /* <DEDUP_REMOVED lines=18> */
[----:B------:R-:W-:-:S03]  /*7650*/  FMUL.FTZ R133, R133, R7 ;  /* 0x0000000785857220 */ /* 0x000fc60000410000 */
        /* <DEDUP_REMOVED lines=25> */
[----:B------:R-:W0:Y:S03]  /*77f0*/  MUFU.EX2 R10, R28 ;  /* 0x0000001c000a7308 */ /* 0x000e260000000800 */
[----:B------:R-:W-:-:S04]  /*7800*/  FMNMX.FTZ R9, R82, R9, !PT ;  /* 0x0000000952097209 */ /* 0x000fc80007810000 */
[----:B------:R-:W-:Y:S01]  /*7810*/  FMNMX.FTZ R9, R83, R9, !PT ;  /* 0x0000000953097209 */ /* 0x000fe20007810000 */
[----:B------:R-:W-:Y:S03]  /*7820*/  MUFU.EX2 R28, R48 ;  /* 0x00000030001c7308 */ /* 0x000fe60000000800 */
[----:B------:R-:W-:-:S04]  /*7830*/  FMNMX.FTZ R12, R86, R9, !PT ;  /* 0x00000009560c7209 */ /* 0x000fc80007810000 */
[----:B------:R-:W-:Y:S01]  /*7840*/  FMNMX.FTZ R12, R87, R12, !PT ;  /* 0x0000000c570c7209 */ /* 0x000fe20007810000 */
[----:B------:R-:W-:Y:S01]  /*7850*/  MUFU.EX2 R77, R77 ;  /* 0x0000004d004d7308 */ /* 0x000fe20000000800 */
[----:B0-----:R-:W-:Y:S01]  /*7860*/  FADD.FTZ R4, R10, R4 ;  /* 0x000000040a047221 */ /* 0x001fe20000010000 */
[C---:B------:R-:W-:Y:S02]  /*7870*/  F2FP.F16.F32.PACK_AB R10, R29.reuse, R10 ;  /* 0x0000000a1d0a723e */ /* 0x040fe400000000ff */
[----:B------:R-:W0:Y:S01]  /*7880*/  SHFL.BFLY PT, R9, R12, 0x2, 0x1f ;  /* 0x0c401f000c097f89 */ /* 0x000e2200000e0000 */
[----:B------:R-:W-:-:S03]  /*7890*/  FADD.FTZ R13, R29, R4 ;  /* 0x000000041d0d7221 */ /* 0x000fc60000010000 */
[----:B------:R-:W-:Y:S08]  /*78a0*/  MUFU.EX2 R80, R80 ;  /* 0x0000005000507308 */ /* 0x000ff00000000800 */
[----:B------:R-:W-:Y:S08]  /*78b0*/  MUFU.EX2 R81, R81 ;  /* 0x0000005100517308 */ /* 0x000ff00000000800 */
[----:B------:R-:W-:Y:S01]  /*78c0*/  MUFU.EX2 R84, R84 ;  /* 0x0000005400547308 */ /* 0x000fe20000000800 */
[----:B0-----:R-:W-:-:S07]  /*78d0*/  FMNMX.FTZ R12, R12, R9, !PT ;  /* 0x000000090c0c7209 */ /* 0x001fce0007810000 */
[----:B------:R-:W-:Y:S01]  /*78e0*/  MUFU.EX2 R0, R0 ;  /* 0x0000000000007308 */ /* 0x000fe20000000800 */
[----:B------:R-:W0:Y:S02]  /*78f0*/  SHFL.BFLY PT, R9, R12, 0x1, 0x1f ;  /* 0x0c201f000c097f89 */ /* 0x000e2400000e0000 */
[----:B0-----:R-:W-:Y:S01]  /*7900*/  FMNMX.FTZ R12, R12, R9, !PT ;  /* 0x000000090c0c7209 */ /* 0x001fe20007810000 */
[----:B------:R-:W-:Y:S01]  /*7910*/  IMAD.U32 R9, RZ, RZ, UR48 ;  /* 0x00000030ff097e24 */ /* 0x000fe2000f8e00ff */
[----:B------:R-:W-:Y:S02]  /*7920*/  UMOV UR48, UR57 ;  /* 0x0000003900307c82 */ /* 0x000fe40008000000 */
[C---:B------:R-:W-:Y:S01]  /*7930*/  FSETP.NEU.FTZ.AND P2, PT, R12.reuse, -INF , PT ;  /* 0xff8000000c00780b */ /* 0x040fe20003f5d000 */
[----:B------:R-:W-:Y:S01]  /*7940*/  FMUL.FTZ R4, R12, UR33 ;  /* 0x000000210c047c20 */ /* 0x000fe20008410000 */
[----:B------:R-:W-:-:S04]  /*7950*/  @!P1 LEA R9, R9, UR42, 0x3 ;  /* 0x0000002a09099c11 */ /* 0x000fc8000f8e18ff */
[----:B------:R-:W-:Y:S01]  /*7960*/  FSEL R4, R4, RZ, P2 ;  /* 0x000000ff04047208 */ /* 0x000fe20001000000 */
[----:B------:R-:W-:-:S04]  /*7970*/  @!P1 VIADD R9, R9, 0x2d860 ;  /* 0x0002d86009099836 */ /* 0x000fc80000000000 */
[--C-:B------:R-:W-:Y:S01]  /*7980*/  FFMA.FTZ R14, R26, UR33, -R4.reuse ;  /* 0x000000211a0e7c23 */ /* 0x100fe20008010804 */
[--C-:B------:R-:W-:Y:S01]  /*7990*/  FFMA.FTZ R15, R27, UR33, -R4.reuse ;  /* 0x000000211b0f7c23 */ /* 0x100fe20008010804 */
[--C-:B------:R-:W-:Y:S01]  /*79a0*/  FFMA.FTZ R20, R30, UR33, -R4.reuse ;  /* 0x000000211e147c23 */ /* 0x100fe20008010804 */
[--C-:B------:R-:W-:Y:S01]  /*79b0*/  FFMA.FTZ R21, R31, UR33, -R4.reuse ;  /* 0x000000211f157c23 */ /* 0x100fe20008010804 */
[----:B------:R-:W-:Y:S01]  /*79c0*/  @!P1 PRMT R9, RZ, 0x654, R9 ;  /* 0x00000654ff099816 */ /* 0x000fe20000000009 */
[--C-:B------:R-:W-:Y:S01]  /*79d0*/  FFMA.FTZ R25, R38, UR33, -R4.reuse ;  /* 0x0000002126197c23 */ /* 0x100fe20008010804 */
[----:B------:R-:W-:Y:S01]  /*79e0*/  MUFU.EX2 R14, R14 ;  /* 0x0000000e000e7308 */ /* 0x000fe20000000800 */
[--C-:B------:R-:W-:Y:S01]  /*79f0*/  FFMA.FTZ R27, R39, UR33, -R4.reuse ;  /* 0x00000021271b7c23 */ /* 0x100fe20008010804 */
[----:B------:R0:W-:Y:S01]  /*7a00*/  @!P1 SYNCS.ARRIVE.TRANS64.RED.A1T0 RZ, [R9+URZ], RZ ;  /* 0x000000ff09ff99a7 */ /* 0x0001e2000810043f */
        /* <DEDUP_REMOVED lines=16> */
[----:B------:R-:W-:-:S05]  /*7b10*/  FFMA.FTZ R74, R74, UR33, -R4 ;  /* 0x000000214a4a7c23 */ /* 0x000fca0008010804 */
[----:B------:R-:W1:Y:S01]  /*7b20*/  MUFU.EX2 R21, R21 ;  /* 0x0000001500157308 */ /* 0x000e620000000800 */
[----:B0-----:R-:W-:-:S07]  /*7b30*/  F2FP.F16.F32.PACK_AB R9, R15, R14 ;  /* 0x0000000e0f09723e */ /* 0x001fce00000000ff */
[----:B------:R-:W-:Y:S08]  /*7b40*/  MUFU.EX2 R25, R25 ;  /* 0x0000001900197308 */ /* 0x000ff00000000800 */
[----:B------:R-:W-:Y:S01]  /*7b50*/  MUFU.EX2 R26, R44 ;  /* 0x0000002c001a7308 */ /* 0x000fe20000000800 */
[----:B-1----:R-:W-:-:S05]  /*7b60*/  F2FP.F16.F32.PACK_AB R11, R21, R20 ;  /* 0x00000014150b723e */ /* 0x002fca00000000ff */
[----:B------:R0:W-:Y:S02]  /*7b70*/  STSM.16.M88.4 [R17+0x21800], R8 ;  /* 0x0218000811007844 */ /* 0x0001e40000000200 */
[----:B------:R-:W-:Y:S08]  /*7b80*/  MUFU.EX2 R27, R27 ;  /* 0x0000001b001b7308 */ /* 0x000ff00000000800 */
[----:B------:R-:W-:Y:S01]  /*7b90*/  MUFU.EX2 R31, R31 ;  /* 0x0000001f001f7308 */ /* 0x000fe20000000800 */
[--C-:B0-----:R-:W-:Y:S01]  /*7ba0*/  FFMA.FTZ R9, R34, UR33, -R4.reuse ;  /* 0x0000002122097c23 */ /* 0x101fe20008010804 */
[----:B------:R-:W-:-:S06]  /*7bb0*/  FFMA.FTZ R11, R35, UR33, -R4 ;  /* 0x00000021230b7c23 */ /* 0x000fcc0008010804 */
[----:B------:R0:W1:Y:S01]  /*7bc0*/  MUFU.EX2 R8, R32 ;  /* 0x0000002000087308 */ /* 0x0000620000000800 */
[--C-:B------:R-:W-:Y:S01]  /*7bd0*/  FFMA.FTZ R35, R43, UR33, -R4.reuse ;  /* 0x000000212b237c23 */ /* 0x100fe20008010804 */
[----:B------:R-:W-:-:S06]  /*7be0*/  FFMA.FTZ R34, R54, UR33, -R4 ;  /* 0x0000002136227c23 */ /* 0x000fcc0008010804 */
[----:B------:R-:W-:Y:S01]  /*7bf0*/  MUFU.EX2 R9, R9 ;  /* 0x0000000900097308 */ /* 0x000fe20000000800 */
[----:B0-----:R-:W-:Y:S02]  /*7c00*/  FSEL R32, R12, RZ, P2 ;  /* 0x000000ff0c207208 */ /* 0x001fe40001000000 */
[C---:B------:R-:W-:Y:S01]  /*7c10*/  ISETP.GT.AND P2, PT, R2.reuse, UR58, PT ;  /* 0x0000003a02007c0c */ /* 0x040fe2000bf44270 */
[----:B------:R-:W-:Y:S02]  /*7c20*/  VIADD R2, R2, 0xffffffff ;  /* 0xffffffff02027836 */ /* 0x000fe40000000000 */
[----:B------:R-:W-:Y:S02]  /*7c30*/  FADD.FTZ R32, -R32, R5 ;  /* 0x0000000520207221 */ /* 0x000fe40000010100 */
[----:B------:R0:W2:Y:S02]  /*7c40*/  MUFU.EX2 R10, R36 ;  /* 0x00000024000a7308 */ /* 0x0000a40000000800 */
[----:B------:R-:W-:Y:S01]  /*7c50*/  FMUL.FTZ R5, R32, UR33 ;  /* 0x0000002120057c20 */ /* 0x000fe20008410000 */
[----:B------:R-:W-:-:S05]  /*7c60*/  FFMA.FTZ R32, R51, UR33, -R4 ;  /* 0x0000002133207c23 */ /* 0x000fca0008010804 */
[----:B------:R-:W3:Y:S01]  /*7c70*/  MUFU.EX2 R5, R5 ;  /* 0x0000000500057308 */ /* 0x000ee20000000800 */
[----:B0-----:R-:W-:Y:S01]  /*7c80*/  FFMA.FTZ R36, R46, UR33, -R4 ;  /* 0x000000212e247c23 */ /* 0x001fe20008010804 */
[----:B-1----:R-:W-:Y:S01]  /*7c90*/  FADD.FTZ R46, R8, R13 ;  /* 0x0000000d082e7221 */ /* 0x002fe20000010000 */
[----:B------:R-:W-:-:S03]  /*7ca0*/  F2FP.F16.F32.PACK_AB R8, R33, R8 ;  /* 0x000000082108723e */ /* 0x000fc600000000ff */
[----:B------:R-:W-:Y:S02]  /*7cb0*/  FADD.FTZ R13, R33, R46 ;  /* 0x0000002e210d7221 */ /* 0x000fe40000010000 */
[----:B------:R-:W0:Y:S02]  /*7cc0*/  MUFU.EX2 R11, R11 ;  /* 0x0000000b000b7308 */ /* 0x000e240000000800 */
[----:B--2---:R-:W-:Y:S01]  /*7cd0*/  FADD.FTZ R46, R10, R13 ;  /* 0x0000000d0a2e7221 */ /* 0x004fe20000010000 */
[----:B------:R-:W-:-:S05]  /*7ce0*/  F2FP.F16.F32.PACK_AB R10, R37, R10 ;  /* 0x0000000a250a723e */ /* 0x000fca00000000ff */
[----:B------:R-:W1:Y:S01]  /*7cf0*/  MUFU.EX2 R35, R35 ;  /* 0x0000002300237308 */ /* 0x000e620000000800 */
[----:B---3--:R-:W-:Y:S01]  /*7d00*/  FFMA.FTZ R14, R5, R3, R14 ;  /* 0x00000003050e7223 */ /* 0x008fe2000001000e */
[----:B------:R-:W-:Y:S01]  /*7d10*/  FFMA.FTZ R3, R55, UR33, -R4 ;  /* 0x0000002137037c23 */ /* 0x000fe20008010804 */
[-C--:B------:R-:W-:Y:S01]  /*7d20*/  FMUL.FTZ R90, R90, R5.reuse ;  /* 0x000000055a5a7220 */ /* 0x080fe20000410000 */
[-C--:B------:R-:W-:Y:S01]  /*7d30*/  FMUL.FTZ R91, R91, R5.reuse ;  /* 0x000000055b5b7220 */ /* 0x080fe20000410000 */
[----:B------:R-:W-:Y:S01]  /*7d40*/  FADD.FTZ R39, R15, R14 ;  /* 0x0000000e0f277221 */ /* 0x000fe20000010000 */
[--C-:B------:R-:W-:Y:S01]  /*7d50*/  FFMA.FTZ R14, R58, UR33, -R4.reuse ;  /* 0x000000213a0e7c23 */ /* 0x100fe20008010804 */
[--C-:B------:R-:W-:Y:S01]  /*7d60*/  FFMA.FTZ R15, R59, UR33, -R4.reuse ;  /* 0x000000213b0f7c23 */ /* 0x100fe20008010804 */
[----:B------:R-:W2:Y:S01]  /*7d70*/  MUFU.EX2 R36, R36 ;  /* 0x0000002400247308 */ /* 0x000ea20000000800 */
[----:B------:R-:W-:Y:S01]  /*7d80*/  FADD.FTZ R39, R20, R39 ;  /* 0x0000002714277221 */ /* 0x000fe20000010000 */
[--C-:B------:R-:W-:Y:S01]  /*7d90*/  FFMA.FTZ R20, R62, UR33, -R4.reuse ;  /* 0x000000213e147c23 */ /* 0x100fe20008010804 */
[----:B------:R-:W-:Y:S01]  /*7da0*/  FFMA.FTZ R4, R87, UR33, -R4 ;  /* 0x0000002157047c23 */ /* 0x000fe20008010804 */
[-C--:B------:R-:W-:Y:S01]  /*7db0*/  FMUL.FTZ R94, R94, R5.reuse ;  /* 0x000000055e5e7220 */ /* 0x080fe20000410000 */
[----:B------:R-:W-:Y:S01]  /*7dc0*/  FADD.FTZ R44, R21, R39 ;  /* 0x00000027152c7221 */ /* 0x000fe20000010000 */
[----:B------:R-:W-:Y:S01]  /*7dd0*/  FADD.FTZ R21, R37, R46 ;  /* 0x0000002e25157221 */ /* 0x000fe20000010000 */
[-C--:B------:R-:W-:Y:S01]  /*7de0*/  FMUL.FTZ R95, R95, R5.reuse ;  /* 0x000000055f5f7220 */ /* 0x080fe20000410000 */
[----:B------:R-:W3:Y:S01]  /*7df0*/  MUFU.EX2 R38, R38 ;  /* 0x0000002600267308 */ /* 0x000ee20000000800 */
[----:B------:R-:W-:Y:S01]  /*7e00*/  FADD.FTZ R44, R9, R44 ;  /* 0x0000002c092c7221 */ /* 0x000fe20000010000 */
[----:B------:R-:W-:Y:S01]  /*7e10*/  FADD.FTZ R46, R24, R21 ;  /* 0x00000015182e7221 */ /* 0x000fe20000010000 */
[----:B------:R-:W-:Y:S01]  /*7e20*/  F2FP.F16.F32.PACK_AB R24, R41, R24 ;  /* 0x000000182918723e */ /* 0x000fe200000000ff */
[----:B------:R-:W-:Y:S01]  /*7e30*/  FMUL.FTZ R98, R98, R5 ;  /* 0x0000000562627220 */ /* 0x000fe20000410000 */
[----:B0-----:R-:W-:Y:S01]  /*7e40*/  FADD.FTZ R44, R11, R44 ;  /* 0x0000002c0b2c7221 */ /* 0x001fe20000010000 */
[----:B------:R-:W-:Y:S01]  /*7e50*/  FADD.FTZ R21, R41, R46 ;  /* 0x0000002e29157221 */ /* 0x000fe20000010000 */
[----:B------:R-:W-:Y:S01]  /*7e60*/  F2FP.F16.F32.PACK_AB R9, R11, R9 ;  /* 0x000000090b09723e */ /* 0x000fe200000000ff */
[----:B------:R-:W0:Y:S01]  /*7e70*/  MUFU.EX2 R29, R29 ;  /* 0x0000001d001d7308 */ /* 0x000e220000000800 */
[----:B------:R-:W-:Y:S01]  /*7e80*/  FADD.FTZ R44, R25, R44 ;  /* 0x0000002c192c7221 */ /* 0x000fe20000010000 */
[----:B------:R-:W-:Y:S01]  /*7e90*/  FADD.FTZ R46, R26, R21 ;  /* 0x000000151a2e7221 */ /* 0x000fe20000010000 */
[----:B------:R-:W-:Y:S01]  /*7ea0*/  F2FP.F16.F32.PACK_AB R11, R27, R25 ;  /* 0x000000191b0b723e */ /* 0x000fe200000000ff */
[----:B------:R-:W-:Y:S01]  /*7eb0*/  FMUL.FTZ R99, R99, R5 ;  /* 0x0000000563637220 */ /* 0x000fe20000410000 */
[----:B------:R-:W-:Y:S01]  /*7ec0*/  FADD.FTZ R44, R27, R44 ;  /* 0x0000002c1b2c7221 */ /* 0x000fe20000010000 */
[----:B------:R-:W-:Y:S01]  /*7ed0*/  FADD.FTZ R43, R45, R46 ;  /* 0x0000002e2d2b7221 */ /* 0x000fe20000010000 */
[----:B-1----:R-:W-:Y:S01]  /*7ee0*/  F2FP.F16.F32.PACK_AB R25, R35, R31 ;  /* 0x0000001f2319723e */ /* 0x002fe200000000ff */
[----:B------:R-:W1:Y:S01]  /*7ef0*/  MUFU.EX2 R30, R52 ;  /* 0x00000034001e7308 */ /* 0x000e620000000800 */
[----:B------:R-:W-:Y:S01]  /*7f00*/  FADD.FTZ R44, R31, R44 ;  /* 0x0000002c1f2c7221 */ /* 0x000fe20000010000 */
[----:B------:R-:W-:Y:S01]  /*7f10*/  FADD.FTZ R46, R28, R43 ;  /* 0x0000002b1c2e7221 */ /* 0x000fe20000010000 */
[----:B------:R-:W-:Y:S01]  /*7f20*/  F2FP.F16.F32.PACK_AB R26, R45, R26 ;  /* 0x0000001a2d1a723e */ /* 0x000fe200000000ff */
[----:B------:R4:W-:Y:S01]  /*7f30*/  STSM.16.M88.4 [R22], R8 ;  /* 0x0000000816007844 */ /* 0x0009e20000000200 */
[----:B------:R-:W-:Y:S01]  /*7f40*/  FADD.FTZ R21, R35, R44 ;  /* 0x0000002c23157221 */ /* 0x000fe20000010000 */
[C---:B------:R-:W-:Y:S01]  /*7f50*/  FADD.FTZ R47, R49.reuse, R46 ;  /* 0x0000002e312f7221 */ /* 0x040fe20000010000 */
[----:B------:R-:W-:Y:S01]  /*7f60*/  F2FP.F16.F32.PACK_AB R28, R49, R28 ;  /* 0x0000001c311c723e */ /* 0x000fe200000000ff */
[----:B------:R-:W5:Y:S01]  /*7f70*/  MUFU.EX2 R32, R32 ;  /* 0x0000002000207308 */ /* 0x000f620000000800 */
[----:B--2---:R-:W-:Y:S01]  /*7f80*/  FADD.FTZ R21, R36, R21 ;  /* 0x0000001524157221 */ /* 0x004fe20000010000 */
[-C--:B------:R-:W-:Y:S01]  /*7f90*/  FMUL.FTZ R102, R102, R5.reuse ;  /* 0x0000000566667220 */ /* 0x080fe20000410000 */
[-C--:B------:R-:W-:Y:S01]  /*7fa0*/  FMUL.FTZ R103, R103, R5.reuse ;  /* 0x0000000567677220 */ /* 0x080fe20000410000 */
[-C--:B------:R-:W-:Y:S01]  /*7fb0*/  FMUL.FTZ R106, R106, R5.reuse ;  /* 0x000000056a6a7220 */ /* 0x080fe20000410000 */
[----:B---3--:R-:W-:Y:S01]  /*7fc0*/  FADD.FTZ R44, R38, R21 ;  /* 0x00000015262c7221 */ /* 0x008fe20000010000 */
[-C--:B------:R-:W-:Y:S01]  /*7fd0*/  FMUL.FTZ R107, R107, R5.reuse ;  /* 0x000000056b6b7220 */ /* 0x080fe20000410000 */
[-C--:B------:R-:W-:Y:S01]  /*7fe0*/  FMUL.FTZ R110, R110, R5.reuse ;  /* 0x000000056e6e7220 */ /* 0x080fe20000410000 */
[----:B------:R-:W2:Y:S01]  /*7ff0*/  MUFU.EX2 R34, R34 ;  /* 0x0000002200227308 */ /* 0x000ea20000000800 */
[----:B0-----:R-:W-:Y:S01]  /*8000*/  FADD.FTZ R43, R29, R44 ;  /* 0x0000002c1d2b7221 */ /* 0x001fe20000010000 */
[----:B-1----:R-:W-:Y:S01]  /*8010*/  FADD.FTZ R44, R30, R47 ;  /* 0x0000002f1e2c7221 */ /* 0x002fe20000010000 */
[----:B------:R-:W-:Y:S01]  /*8020*/  F2FP.F16.F32.PACK_AB R30, R53, R30 ;  /* 0x0000001e351e723e */ /* 0x000fe200000000ff */
[----:B------:R-:W-:Y:S01]  /*8030*/  FMUL.FTZ R111, R111, R5 ;  /* 0x000000056f6f7220 */ /* 0x000fe20000410000 */
[----:B----4-:R-:W-:Y:S01]  /*8040*/  F2FP.F16.F32.PACK_AB R8, R57, R56 ;  /* 0x000000383908723e */ /* 0x010fe200000000ff */
[----:B------:R-:W-:Y:S01]  /*8050*/  FADD.FTZ R41, R53, R44 ;  /* 0x0000002c35297221 */ /* 0x000fe20000010000 */
[----:B------:R-:W-:Y:S01]  /*8060*/  F2FP.F16.F32.PACK_AB R10, R61, R60 ;  /* 0x0000003c3d0a723e */ /* 0x000fe200000000ff */
[----:B------:R-:W0:Y:S01]  /*8070*/  MUFU.EX2 R3, R3 ;  /* 0x0000000300037308 */ /* 0x000e220000000800 */
[----:B-----5:R-:W-:Y:S01]  /*8080*/  FADD.FTZ R43, R32, R43 ;  /* 0x0000002b202b7221 */ /* 0x020fe20000010000 */
[----:B------:R-:W-:Y:S01]  /*8090*/  FADD.FTZ R46, R56, R41 ;  /* 0x00000029382e7221 */ /* 0x000fe20000010000 */
[----:B------:R-:W-:Y:S01]  /*80a0*/  F2FP.F16.F32.PACK_AB R29, R32, R29 ;  /* 0x0000001d201d723e */ /* 0x000fe200000000ff */
[-C--:B------:R-:W-:Y:S01]  /*80b0*/  FMUL.FTZ R114, R114, R5.reuse ;  /* 0x0000000572727220 */ /* 0x080fe20000410000 */
[-C--:B------:R-:W-:Y:S01]  /*80c0*/  FMUL.FTZ R115, R115, R5.reuse ;  /* 0x0000000573737220 */ /* 0x080fe20000410000 */
[----:B------:R-:W-:Y:S01]  /*80d0*/  FADD.FTZ R41, R57, R46 ;  /* 0x0000002e39297221 */ /* 0x000fe20000010000 */
[-C--:B------:R-:W-:Y:S01]  /*80e0*/  FMUL.FTZ R118, R118, R5.reuse ;  /* 0x0000000576767220 */ /* 0x080fe20000410000 */
[----:B------:R-:W1:Y:S01]  /*80f0*/  MUFU.EX2 R14, R14 ;  /* 0x0000000e000e7308 */ /* 0x000e620000000800 */
[----:B--2---:R-:W-:Y:S01]  /*8100*/  FADD.FTZ R44, R34, R43 ;  /* 0x0000002b222c7221 */ /* 0x004fe20000010000 */
[----:B------:R-:W-:Y:S01]  /*8110*/  FADD.FTZ R46, R60, R41 ;  /* 0x000000293c2e7221 */ /* 0x000fe20000010000 */
[-C--:B------:R-:W-:Y:S01]  /*8120*/  FMUL.FTZ R119, R119, R5.reuse ;  /* 0x0000000577777220 */ /* 0x080fe20000410000 */
[-C--:B------:R-:W-:Y:S01]  /*8130*/  FMUL.FTZ R122, R122, R5.reuse ;  /* 0x000000057a7a7220 */ /* 0x080fe20000410000 */
[-C--:B------:R-:W-:Y:S01]  /*8140*/  FMUL.FTZ R123, R123, R5.reuse ;  /* 0x000000057b7b7220 */ /* 0x080fe20000410000 */
[----:B------:R-:W-:Y:S01]  /*8150*/  FADD.FTZ R35, R61, R46 ;  /* 0x0000002e3d237221 */ /* 0x000fe20000010000 */
[-C--:B------:R-:W-:Y:S01]  /*8160*/  FMUL.FTZ R126, R126, R5.reuse ;  /* 0x000000057e7e7220 */ /* 0x080fe20000410000 */
[----:B------:R-:W2:Y:S01]  /*8170*/  MUFU.EX2 R15, R15 ;  /* 0x0000000f000f7308 */ /* 0x000ea20000000800 */
[----:B0-----:R-:W-:Y:S01]  /*8180*/  FADD.FTZ R27, R3, R44 ;  /* 0x0000002c031b7221 */ /* 0x001fe20000010000 */
[-C--:B------:R-:W-:Y:S01]  /*8190*/  FMUL.FTZ R127, R127, R5.reuse ;  /* 0x000000057f7f7220 */ /* 0x080fe20000410000 */
[-C--:B------:R-:W-:Y:S01]  /*81a0*/  FMUL.FTZ R130, R130, R5.reuse ;  /* 0x0000000582827220 */ /* 0x080fe20000410000 */
[-C--:B------:R-:W-:Y:S01]  /*81b0*/  FMUL.FTZ R131, R131, R5.reuse ;  /* 0x0000000583837220 */ /* 0x080fe20000410000 */
[-C--:B------:R-:W-:Y:S01]  /*81c0*/  FMUL.FTZ R134, R134, R5.reuse ;  /* 0x0000000586867220 */ /* 0x080fe20000410000 */
[----:B------:R-:W-:Y:S01]  /*81d0*/  FMUL.FTZ R135, R135, R5 ;  /* 0x0000000587877220 */ /* 0x000fe20000410000 */
[----:B------:R-:W-:Y:S01]  /*81e0*/  IMAD.MOV.U32 R5, RZ, RZ, R12 ;  /* 0x000000ffff057224 */ /* 0x000fe200078e000c */
[----:B------:R-:W0:Y:S01]  /*81f0*/  MUFU.EX2 R20, R20 ;  /* 0x0000001400147308 */ /* 0x000e220000000800 */
[----:B-1----:R-:W-:Y:S01]  /*8200*/  FADD.FTZ R44, R14, R27 ;  /* 0x0000001b0e2c7221 */ /* 0x002fe20000010000 */
[----:B------:R-:W-:Y:S01]  /*8210*/  F2FP.F16.F32.PACK_AB R27, R38, R36 ;  /* 0x00000024261b723e */ /* 0x000fe200000000ff */
[----:B------:R-:W-:-:S04]  /*8220*/  FADD.FTZ R38, R64, R35 ;  /* 0x0000002340267221 */ /* 0x000fc80000010000 */
[----:B------:R1:W-:Y:S01]  /*8230*/  STSM.16.M88.4 [R19], R24 ;  /* 0x0000001813007844 */ /* 0x0003e20000000200 */
[----:B------:R-:W3:Y:S01]  /*8240*/  MUFU.EX2 R42, R42 ;  /* 0x0000002a002a7308 */ /* 0x000ee20000000800 */
[----:B--2---:R-:W-:-:S07]  /*8250*/  FADD.FTZ R31, R15, R44 ;  /* 0x0000002c0f1f7221 */ /* 0x004fce0000010000 */
[----:B------:R-:W2:Y:S01]  /*8260*/  MUFU.EX2 R13, R66 ;  /* 0x00000042000d7308 */ /* 0x000ea20000000800 */
[----:B0-----:R-:W-:Y:S01]  /*8270*/  FADD.FTZ R31, R20, R31 ;  /* 0x0000001f141f7221 */ /* 0x001fe20000010000 */
[----:B-1----:R-:W-:-:S06]  /*8280*/  F2FP.F16.F32.PACK_AB R26, R77, R76 ;  /* 0x0000004c4d1a723e */ /* 0x002fcc00000000ff */
[----:B------:R-:W0:Y:S01]  /*8290*/  MUFU.EX2 R39, R67 ;  /* 0x0000004300277308 */ /* 0x000e220000000800 */
[C---:B---3--:R-:W-:Y:S01]  /*82a0*/  FADD.FTZ R36, R42.reuse, R31 ;  /* 0x0000001f2a247221 */ /* 0x048fe20000010000 */
[----:B------:R-:W-:Y:S01]  /*82b0*/  FADD.FTZ R31, R65, R38 ;  /* 0x00000026411f7221 */ /* 0x000fe20000010000 */
[----:B------:R-:W-:-:S03]  /*82c0*/  F2FP.F16.F32.PACK_AB R11, R42, R20 ;  /* 0x000000142a0b723e */ /* 0x000fc600000000ff */
[----:B------:R-:W-:Y:S01]  /*82d0*/  FADD.FTZ R38, R68, R31 ;  /* 0x0000001f44267221 */ /* 0x000fe20000010000 */
[----:B------:R-:W-:Y:S01]  /*82e0*/  F2FP.F16.F32.PACK_AB R31, R3, R34 ;  /* 0x00000022031f723e */ /* 0x000fe200000000ff */
[----:B------:R-:W1:Y:S01]  /*82f0*/  MUFU.EX2 R33, R70 ;  /* 0x0000004600217308 */ /* 0x000e620000000800 */
[----:B--2---:R-:W-:Y:S01]  /*8300*/  FADD.FTZ R36, R13, R36 ;  /* 0x000000240d247221 */ /* 0x004fe20000010000 */
[----:B------:R-:W-:Y:S02]  /*8310*/  FADD.FTZ R9, R69, R38 ;  /* 0x0000002645097221 */ /* 0x000fe40000010000 */
[----:B------:R2:W-:Y:S02]  /*8320*/  STSM.16.M88.4 [R18], R28 ;  /* 0x0000001c12007844 */ /* 0x0005e40000000200 */
[----:B------:R-:W-:Y:S01]  /*8330*/  FADD.FTZ R24, R72, R9 ;  /* 0x0000000948187221 */ /* 0x000fe20000010000 */
[----:B------:R-:W-:Y:S01]  /*8340*/  F2FP.F16.F32.PACK_AB R9, R15, R14 ;  /* 0x0000000e0f09723e */ /* 0x000fe200000000ff */
[----:B------:R-:W3:Y:S01]  /*8350*/  MUFU.EX2 R37, R71 ;  /* 0x0000004700257308 */ /* 0x000ee20000000800 */
[----:B0-----:R-:W-:Y:S01]  /*8360*/  FADD.FTZ R36, R39, R36 ;  /* 0x0000002427247221 */ /* 0x001fe20000010000 */
[C---:B------:R-:W-:Y:S01]  /*8370*/  FADD.FTZ R15, R73.reuse, R24 ;  /* 0x00000018490f7221 */ /* 0x040fe20000010000 */
[----:B------:R-:W-:Y:S01]  /*8380*/  F2FP.F16.F32.PACK_AB R24, R73, R72 ;  /* 0x000000484918723e */ /* 0x000fe200000000ff */
[----:B------:R0:W-:Y:S02]  /*8390*/  STSM.16.M88.4 [R17+0x27800], R8 ;  /* 0x0278000811007844 */ /* 0x0001e40000000200 */
[----:B------:R-:W-:-:S02]  /*83a0*/  FADD.FTZ R14, R76, R15 ;  /* 0x0000000f4c0e7221 */ /* 0x000fc40000010000 */
[----:B------:R-:W4:Y:S01]  /*83b0*/  MUFU.EX2 R21, R74 ;  /* 0x0000004a00157308 */ /* 0x000f220000000800 */
[----:B-1----:R-:W-:Y:S01]  /*83c0*/  FADD.FTZ R36, R33, R36 ;  /* 0x0000002421247221 */ /* 0x002fe20000010000 */
[----:B------:R-:W-:Y:S01]  /*83d0*/  FADD.FTZ R15, R77, R14 ;  /* 0x0000000e4d0f7221 */ /* 0x000fe20000010000 */
[----:B--2---:R-:W-:Y:S02]  /*83e0*/  F2FP.F16.F32.PACK_AB R28, R81, R80 ;  /* 0x00000050511c723e */ /* 0x004fe400000000ff */
[----:B------:R-:W-:Y:S01]  /*83f0*/  F2FP.F16.F32.PACK_AB R30, R0, R84 ;  /* 0x00000054001e723e */ /* 0x000fe200000000ff */
[----:B------:R-:W-:Y:S02]  /*8400*/  FADD.FTZ R20, R80, R15 ;  /* 0x0000000f50147221 */ /* 0x000fe40000010000 */
[----:B------:R-:W1:Y:S01]  /*8410*/  MUFU.EX2 R40, R40 ;  /* 0x0000002800287308 */ /* 0x000e620000000800 */
[----:B---3--:R-:W-:Y:S01]  /*8420*/  FADD.FTZ R36, R37, R36 ;  /* 0x0000002425247221 */ /* 0x008fe20000010000 */
[----:B------:R-:W-:Y:S01]  /*8430*/  FADD.FTZ R15, R81, R20 ;  /* 0x00000014510f7221 */ /* 0x000fe20000010000 */
[----:B0-----:R-:W-:-:S02]  /*8440*/  F2FP.F16.F32.PACK_AB R8, R65, R64 ;  /* 0x000000404108723e */ /* 0x001fc400000000ff */
[----:B------:R-:W-:Y:S01]  /*8450*/  F2FP.F16.F32.PACK_AB R10, R69, R68 ;  /* 0x00000044450a723e */ /* 0x000fe200000000ff */
[----:B------:R-:W-:Y:S02]  /*8460*/  FADD.FTZ R15, R84, R15 ;  /* 0x0000000f540f7221 */ /* 0x000fe40000010000 */
[----:B------:R-:W0:Y:S01]  /*8470*/  MUFU.EX2 R78, R78 ;  /* 0x0000004e004e7308 */ /* 0x000e220000000800 */
[----:B------:R-:W-:Y:S01]  /*8480*/  F2FP.F16.F32.PACK_AB R9, R39, R13 ;  /* 0x0000000d2709723e */ /* 0x000fe200000000ff */
[----:B----4-:R-:W-:Y:S01]  /*8490*/  FADD.FTZ R3, R21, R36 ;  /* 0x0000002415037221 */ /* 0x010fe20000010000 */
[----:B------:R-:W-:-:S05]  /*84a0*/  F2FP.F16.F32.PACK_AB R11, R37, R33 ;  /* 0x00000021250b723e */ /* 0x000fca00000000ff */
[----:B------:R-:W2:Y:S01]  /*84b0*/  MUFU.EX2 R79, R79 ;  /* 0x0000004f004f7308 */ /* 0x000ea20000000800 */
[C---:B-1----:R-:W-:Y:S01]  /*84c0*/  F2FP.F16.F32.PACK_AB R25, R40.reuse, R21 ;  /* 0x000000152819723e */ /* 0x042fe200000000ff */
[----:B------:R1:W-:Y:S01]  /*84d0*/  STSM.16.M88.4 [R23], R8 ;  /* 0x0000000817007844 */ /* 0x0003e20000000200 */
[----:B------:R-:W-:-:S05]  /*84e0*/  FADD.FTZ R3, R40, R3 ;  /* 0x0000000328037221 */ /* 0x000fca0000010000 */
[----:B------:R-:W3:Y:S01]  /*84f0*/  MUFU.EX2 R82, R82 ;  /* 0x0000005200527308 */ /* 0x000ee20000000800 */
[----:B0-----:R-:W-:-:S07]  /*8500*/  FADD.FTZ R14, R78, R3 ;  /* 0x000000034e0e7221 */ /* 0x001fce0000010000 */
[----:B------:R-:W0:Y:S01]  /*8510*/  MUFU.EX2 R83, R83 ;  /* 0x0000005300537308 */ /* 0x000e220000000800 */
[C---:B--2---:R-:W-:Y:S01]  /*8520*/  F2FP.F16.F32.PACK_AB R27, R79.reuse, R78 ;  /* 0x0000004e4f1b723e */ /* 0x044fe200000000ff */
[----:B------:R-:W-:-:S04]  /*8530*/  FADD.FTZ R3, R79, R14 ;  /* 0x0000000e4f037221 */ /* 0x000fc80000010000 */
[----:B------:R1:W-:Y:S02]  /*8540*/  STSM.16.M88.4 [R19+0x6000], R24 ;  /* 0x0060001813007844 */ /* 0x0003e40000000200 */
[----:B------:R-:W2:Y:S01]  /*8550*/  MUFU.EX2 R86, R86 ;  /* 0x0000005600567308 */ /* 0x000ea20000000800 */
[----:B---3--:R-:W-:-:S07]  /*8560*/  FADD.FTZ R3, R82, R3 ;  /* 0x0000000352037221 */ /* 0x008fce0000010000 */
[----:B------:R3:W4:Y:S01]  /*8570*/  MUFU.EX2 R32, R4 ;  /* 0x0000000400207308 */ /* 0x0007220000000800 */
[C---:B0-----:R-:W-:Y:S01]  /*8580*/  F2FP.F16.F32.PACK_AB R29, R83.reuse, R82 ;  /* 0x00000052531d723e */ /* 0x041fe200000000ff */
[----:B------:R-:W-:-:S04]  /*8590*/  FADD.FTZ R3, R83, R3 ;  /* 0x0000000353037221 */ /* 0x000fc80000010000 */
[----:B--2---:R-:W-:Y:S01]  /*85a0*/  FADD.FTZ R3, R86, R3 ;  /* 0x0000000356037221 */ /* 0x004fe20000010000 */
[----:B---3--:R-:W-:Y:S01]  /*85b0*/  FADD.FTZ R4, R0, R15 ;  /* 0x0000000f00047221 */ /* 0x008fe20000010000 */
[----:B------:R-:W-:Y:S01]  /*85c0*/  IMAD.MOV.U32 R0, RZ, RZ, R6 ;  /* 0x000000ffff007224 */ /* 0x000fe200078e0006 */
[C---:B----4-:R-:W-:Y:S01]  /*85d0*/  F2FP.F16.F32.PACK_AB R31, R32.reuse, R86 ;  /* 0x00000056201f723e */ /* 0x050fe200000000ff */
[----:B------:R-:W-:-:S04]  /*85e0*/  FADD.FTZ R3, R32, R3 ;  /* 0x0000000320037221 */ /* 0x000fc80000010000 */
[----:B------:R1:W-:Y:S01]  /*85f0*/  STSM.16.M88.4 [R18+0x6000], R28 ;  /* 0x0060001c12007844 */ /* 0x0003e20000000200 */
[----:B------:R0:W-:Y:S06]  /*8600*/  MEMBAR.ALL.CTA ;  /* 0x0000000000007992 */ /* 0x0001ec0000008000 */
[----:B0-----:R-:W0:Y:S02]  /*8610*/  FENCE.VIEW.ASYNC.S ;  /* 0x00000000000073c6 */ /* 0x001e240000000000 */
[----:B0-----:R-:W-:Y:S01]  /*8620*/  NOP ;  /* 0x0000000000007918 */ /* 0x001fe20000000000 */
[----:B------:R-:W-:Y:S05]  /*8630*/  @P2 BRA `(.L_x_10471) ;  /* 0xffffffcc00bc2947 */ /* 0x000fea000383ffff */
[----:B------:R-:W-:Y:S01]  /*8640*/  IMAD.MOV.U32 R5, RZ, RZ, R12 ;  /* 0x000000ffff057224 */ /* 0x000fe200078e000c */
[----:B------:R-:W-:Y:S01]  /*8650*/  UMOV UR48, UR57 ;  /* 0x0000003900307c82 */ /* 0x000fe20008000000 */
[----:B------:R-:W-:Y:S01]  /*8660*/  IMAD.MOV.U32 R0, RZ, RZ, R6 ;  /* 0x000000ffff007224 */ /* 0x000fe200078e0006 */
[----:B------:R-:W-:-:S06]  /*8670*/  UMOV UR51, UR56 ;  /* 0x0000003800337c82 */ /* 0x000fcc0008000000 */
.L_x_10454:
        /* <DEDUP_REMOVED lines=25> */
.L_x_10473:
[----:B------:R-:W-:-:S11]  /*8810*/  UISETP.NE.AND UP1, UPT, UR15, 0x1, UPT ;  /* 0x000000010f00788c */ /* 0x000fd6000bf25270 */
[----:B------:R-:W-:Y:S02]  /*8820*/  @UP1 ULDC.64 UR6, c[0x0][0x9e8] ;  /* 0x00027a0000061ab9 */ /* 0x000fe40000000a00 */
[----:B------:R-:W-:-:S04]  /*8830*/  UIMAD.WIDE.U32 UR10, UR14, UR6, URZ ;  /* 0x000000060e0a72a5 */ /* 0x000fc8000f8e003f */
[----:B------:R-:W-:-:S12]  /*8840*/  @UP1 USHF.R.U32.HI UR14, URZ, UR7, UR11 ;  /* 0x000000073f0e1299 */ /* 0x000fd8000801160b */
.L_x_10474:
[----:B------:R-:W-:-:S04]  /*8850*/  UIMAD UR14, UR14, UR15, URZ ;  /* 0x0000000f0e0e72a4 */ /* 0x000fc8000f8e023f */
[----:B------:R-:W-:-:S04]  /*8860*/  UISETP.LT.AND UP1, UPT, UR35, UR14, UPT ;  /* 0x0000000e2300728c */ /* 0x000fc8000bf21270 */
[----:B------:R-:W-:-:S12]  /*8870*/  USEL UR35, UR35, UR14, !UP1 ;  /* 0x0000000e23237287 */ /* 0x000fd8000c800000 */
.L_x_10472:
        /* <DEDUP_REMOVED lines=13> */
.L_x_10484:
[----:B------:R-:W-:Y:S01]  /*8950*/  UIADD3 UR48, UR35, 0x1, URZ ;  /* 0x0000000123307890 */ /* 0x000fe2000fffe03f */
[----:B------:R-:W-:-:S03]  /*8960*/  ISETP.NE.AND P3, PT, RZ, UR45, PT ;  /* 0x0000002dff007c0c */ /* 0x000fc6000bf65270 */
[----:B------:R-:W-:-:S04]  /*8970*/  UISETP.NE.AND UP1, UPT, UR48, 0x2, UPT ;  /* 0x000000023000788c */ /* 0x000fc8000bf25270 */
[----:B------:R-:W-:Y:S02]  /*8980*/  USEL UR51, URZ, 0x1, UP1 ;  /* 0x000000013f337887 */ /* 0x000fe40008800000 */
[----:B------:R-:W-:Y:S02]  /*8990*/  USEL UR48, UR48, URZ, UP1 ;  /* 0x0000003f30307287 */ /* 0x000fe40008800000 */
[----:B------:R-:W-:Y:S02]  /*89a0*/  ULOP3.LUT UR51, UR28, UR51, URZ, 0x3c, !UPT ;  /* 0x000000331c337292 */ /* 0x000fe4000f8e3c3f */
[----:B--2---:R-:W-:Y:S10]  /*89b0*/  @P3 BRA `(.L_x_10476) ;  /* 0x00000000002c3947 */ /* 0x004ff40003800000 */
[----:B------:R-:W-:Y:S05]  /*89c0*/  @!P0 BRA `(.L_x_10477) ;  /* 0x0000000000048947 */ /* 0x000fea0003800000 */
[----:B------:R-:W-:Y:S01]  /*89d0*/  BPT.TRAP 0x1 ;  /* 0x000000040000795c */ /* 0x000fe20000300000 */
.L_x_10477:
[----:B------:R-:W-:Y:S01]  /*89e0*/  ULEA UR6, UR48, UR42, 0x3 ;  /* 0x0000002a30067291 */ /* 0x000fe2000f8e183f */
[----:B------:R-:W-:-:S05]  /*89f0*/  IMAD.U32 R0, RZ, RZ, UR51 ;  /* 0x00000033ff007e24 */ /* 0x000fca000f8e00ff */
[----:B------:R-:W-:-:S04]  /*8a00*/  SHF.L.U32 R0, R0, 0x1f, RZ ;  /* 0x0000001f00007819 */ /* 0x000fc800000006ff */
[----:B------:R0:W2:Y:S01]  /*8a10*/  SYNCS.PHASECHK.TRANS64.TRYWAIT P2, [UR6+0x2d830], R0 ;  /* 0x02d83000ff0075a7 */ /* 0x0000a20008040146 */
[----:B------:R-:W-:Y:S05]  /*8a20*/  @!P0 BRA `(.L_x_10478) ;  /* 0x0000000000048947 */ /* 0x000fea0003800000 */
[----:B------:R-:W-:Y:S01]  /*8a30*/  BPT.TRAP 0x1 ;  /* 0x000000040000795c */ /* 0x000fe20000300000 */
.L_x_10478:
[----:B--2---:R-:W-:Y:S05]  /*8a40*/  @P2 BRA `(.L_x_10476) ;  /* 0x0000000000082947 */ /* 0x004fea0003800000 */
[----:B------:R-:W2:Y:S02]  /*8a50*/  SYNCS.PHASECHK.TRANS64.TRYWAIT P2, [UR6+0x2d830], R0 ;  /* 0x02d83000ff0075a7 */ /* 0x000ea40008040146 */
[----:B--2---:R-:W-:Y:S05]  /*8a60*/  @!P2 BRA `(.L_x_10479) ;  /* 0x000000f400dca947 */ /* 0x004fea0003800000 */
.L_x_10476:
[----:B--2---:R-:W2:Y:S01]  /*8a70*/  S2R R5, SR_TID.X ;  /* 0x0000000000057919 */ /* 0x004ea20000002100 */
        /* <DEDUP_REMOVED lines=12> */
[----:B--2---:R-:W-:-:S05]  /*8b40*/  SHF.R.U32.HI R5, RZ, 0x7, R5 ;  /* 0x00000007ff057819 */ /* 0x004fca0000011605 */
[----:B0-----:R-:W-:-:S05]  /*8b50*/  VIADD R0, R5, 0x8 ;  /* 0x0000000805007836 */ /* 0x001fca0000000000 */
[----:B------:R0:W-:Y:S06]  /*8b60*/  BAR.SYNC.DEFER_BLOCKING R0, 0x100 ;  /* 0x000400000000751d */ /* 0x0001ec0000010000 */
[----:B-1-3--:R-:W-:-:S06]  /*8b70*/  WARPGROUP.ARRIVE ;  /* 0x00000000000079c5 */ /* 0x00afcc0000000000 */
        /* <DEDUP_REMOVED lines=20> */
.L_x_10481:
[----:B------:R-:W-:Y:S01]  /*8cc0*/  ULEA UR6, UR35, UR42, 0x3 ;  /* 0x0000002a23067291 */ /* 0x000fe2000f8e183f */
[----:B------:R-:W-:-:S05]  /*8cd0*/  IMAD.U32 R0, RZ, RZ, UR28 ;  /* 0x0000001cff007e24 */ /* 0x000fca000f8e00ff */
[----:B------:R-:W-:-:S04]  /*8ce0*/  SHF.L.U32 R0, R0, 0x1f, RZ ;  /* 0x0000001f00007819 */ /* 0x000fc800000006ff */
[----:B------:R0:W1:Y:S01]  /*8cf0*/  SYNCS.PHASECHK.TRANS64.TRYWAIT P2, [UR6+0x2d850], R0 ;  /* 0x02d85000ff0075a7 */ /* 0x0000620008040146 */
[----:B------:R-:W-:Y:S05]  /*8d00*/  @!P0 BRA `(.L_x_10482) ;  /* 0x0000000000048947 */ /* 0x000fea0003800000 */
[----:B------:R-:W-:Y:S01]  /*8d10*/  BPT.TRAP 0x1 ;  /* 0x000000040000795c */ /* 0x000fe20000300000 */
.L_x_10482:
[----:B-1----:R-:W-:Y:S05]  /*8d20*/  @P2 BRA `(.L_x_10480) ;  /* 0x0000000000082947 */ /* 0x002fea0003800000 */
[----:B------:R-:W1:Y:S02]  /*8d30*/  SYNCS.PHASECHK.TRANS64.TRYWAIT P2, [UR6+0x2d850], R0 ;  /* 0x02d85000ff0075a7 */ /* 0x000e640008040146 */
[----:B-1----:R-:W-:Y:S05]  /*8d40*/  @!P2 BRA `(.L_x_10483) ;  /* 0x000000f4003ca947 */ /* 0x002fea0003800000 */
.L_x_10480:
[----:B------:R-:W-:Y:S01]  /*8d50*/  UIADD3 UR6, UR42, 0x400, URZ ;  /* 0x000004002a067890 */ /* 0x000fe2000fffe03f */
[----:B------:R-:W-:Y:S01]  /*8d60*/  WARPGROUP.ARRIVE ;  /* 0x00000000000079c5 */ /* 0x000fe20000000000 */
[----:B------:R-:W-:Y:S01]  /*8d70*/  UMOV UR29, 0x40000040 ;  /* 0x40000040001d7882 */ /* 0x000fe20000000000 */
[----:B------:R-:W-:Y:S01]  /*8d80*/  UMOV UR31, 0x80000020 ;  /* 0x80000020001f7882 */ /* 0x000fe20000000000 */
[----:B------:R-:W-:Y:S01]  /*8d90*/  USHF.R.U32.HI UR6, URZ, 0x4, UR6 ;  /* 0x000000043f067899 */ /* 0x000fe20008011606 */
[----:B01----:R-:W-:Y:S02]  /*8da0*/  FMNMX.FTZ R0, R24, R6, !PT ;  /* 0x0000000618007209 */ /* 0x003fe40007810000 */
[----:B------:R-:W0:Y:S01]  /*8db0*/  S2R R15, SR_TID.X ;  /* 0x00000000000f7919 */ /* 0x000e220000002100 */
[----:B------:R-:W-:Y:S01]  /*8dc0*/  FMNMX.FTZ R12, R26, R7, !PT ;  /* 0x000000071a0c7209 */ /* 0x000fe20007810000 */
[----:B------:R-:W-:Y:S01]  /*8dd0*/  ULOP3.LUT UR6, UR6, 0x3fff, URZ, 0xc0, !UPT ;  /* 0x00003fff06067892 */ /* 0x000fe2000f8ec03f */
[----:B------:R-:W-:-:S03]  /*8de0*/  FMNMX.FTZ R5, R25, R0, !PT ;  /* 0x0000000019057209 */ /* 0x000fc60007810000 */
        /* <DEDUP_REMOVED lines=93> */
[----:B------:R-:W2:Y:S01]  /*93c0*/  MUFU.EX2 R5, R28 ;  /* 0x0000001c00057308 */ /* 0x000ea20000000800 */
[----:B0-----:R-:W-:Y:S01]  /*93d0*/  FFMA.FTZ R4, R6, R4, R8 ;  /* 0x0000000406047223 */ /* 0x001fe20000010008 */
[----:B-1----:R-:W-:-:S03]  /*93e0*/  F2FP.F16.F32.PACK_AB R8, R25, R8 ;  /* 0x000000081908723e */ /* 0x002fc600000000ff */
[----:B------:R-:W-:Y:S01]  /*93f0*/  HGMMA.64x96x16.F32 R88, gdesc[UR28].tnspB, R88, gsb0 ;  /* 0x416000001c5879f0 */ /* 0x000fe20008000858 */
[----:B------:R-:W-:Y:S01]  /*9400*/  UIADD3 UR28, UR6, 0x6, URZ ;  /* 0x00000006061c7890 */ /* 0x000fe2000fffe03f */
[----:B------:R-:W-:Y:S01]  /*9410*/  FADD.FTZ R4, R25, R4 ;  /* 0x0000000419047221 */ /* 0x000fe20000010000 */
[----:B------:R-:W-:Y:S01]  /*9420*/  UIADD3 UR30, UR7, 0xc0, URZ ;  /* 0x000000c0071e7890 */ /* 0x000fe2000fffe03f */
[----:B------:R-:W0:Y:S01]  /*9430*/  MUFU.EX2 R10, R29 ;  /* 0x0000001d000a7308 */ /* 0x000e220000000800 */
[----:B------:R-:W-:Y:S01]  /*9440*/  UMOV UR29, 0x40000040 ;  /* 0x40000040001d7882 */ /* 0x000fe20000000000 */
[----:B------:R-:W-:Y:S01]  /*9450*/  UMOV UR31, 0x80000020 ;  /* 0x80000020001f7882 */ /* 0x000fe20000000000 */
[----:B--2---:R-:W-:-:S05]  /*9460*/  FADD.FTZ R9, R5, R4 ;  /* 0x0000000405097221 */ /* 0x004fca0000010000 */
[----:B------:R-:W-:Y:S01]  /*9470*/  MUFU.EX2 R36, R36 ;  /* 0x0000002400247308 */ /* 0x000fe20000000800 */
[C---:B0-----:R-:W-:Y:S01]  /*9480*/  FADD.FTZ R4, R10.reuse, R9 ;  /* 0x000000090a047221 */ /* 0x041fe20000010000 */
[----:B------:R-:W-:-:S06]  /*9490*/  F2FP.F16.F32.PACK_AB R10, R10, R5 ;  /* 0x000000050a0a723e */ /* 0x000fcc00000000ff */
        /* <DEDUP_REMOVED lines=30> */
[----:B------:R-:W-:Y:S02]  /*9680*/  WARPGROUP.DEPBAR.LE gsb0, 0x0 ;  /* 0x00008000000079c5 */ /* 0x000fe40000010000 */
[----:B------:R-:W-:Y:S01]  /*9690*/  WARPGROUP.ARRIVE ;  /* 0x00000000000079c5 */ /* 0x000fe20000000000 */
[----:B------:R-:W-:Y:S01]  /*96a0*/  FMNMX.FTZ R5, R67, R12, !PT ;  /* 0x0000000c43057209 */ /* 0x000fe20007810000 */
[----:B------:R-:W-:Y:S03]  /*96b0*/  MUFU.EX2 R65, R65 ;  /* 0x0000004100417308 */ /* 0x000fe60000000800 */
[----:B------:R-:W-:Y:S01]  /*96c0*/  FMNMX.FTZ R12, R70, R5, !PT ;  /* 0x00000005460c7209 */ /* 0x000fe20007810000 */
[----:B------:R-:W-:Y:S01]  /*96d0*/  HGMMA.64x96x16.F32 R88, gdesc[UR28].tnspB, R88, gsb0 ;  /* 0x416000001c5879f0 */ /* 0x000fe20008000858 */
[----:B------:R-:W-:-:S02]  /*96e0*/  UIADD3 UR28, UR6, 0x600, URZ ;  /* 0x00000600061c7890 */ /* 0x000fc4000fffe03f */
        /* <DEDUP_REMOVED lines=23> */
[----:B0-----:R-:W-:Y:S01]  /*9860*/  FMNMX.FTZ R5, R11, R14, !PT ;  /* 0x0000000e0b057209 */ /* 0x001fe20007810000 */
[----:B------:R-:W-:Y:S01]  /*9870*/  VIADD R11, R13, 0x9 ;  /* 0x000000090d0b7836 */ /* 0x000fe20000000000 */
[----:B------:R-:W-:Y:S03]  /*9880*/  MUFU.EX2 R14, R52 ;  /* 0x00000034000e7308 */ /* 0x000fe60000000800 */
[C---:B------:R-:W-:Y:S01]  /*9890*/  FMUL.FTZ R9, R5.reuse, UR33 ;  /* 0x0000002105097c20 */ /* 0x040fe20008410000 */
[----:B------:R-:W-:Y:S01]  /*98a0*/  FADD.FTZ R7, -R5, R7 ;  /* 0x0000000705077221 */ /* 0x000fe20000010100 */
[----:B------:R-:W-:Y:S01]  /*98b0*/  SEL R13, R11, 0x9, !P2 ;  /* 0x000000090b0d7807 */ /* 0x000fe20005000000 */
[----:B------:R-:W-:-:S02]  /*98c0*/  WARPGROUP.DEPBAR.LE gsb0, 0x0 ;  /* 0x00008000000079c5 */ /* 0x000fc40000010000 */
[----:B------:R-:W-:Y:S01]  /*98d0*/  WARPGROUP.ARRIVE ;  /* 0x00000000000079c5 */ /* 0x000fe20000000000 */
[--C-:B------:R-:W-:Y:S01]  /*98e0*/  FFMA.FTZ R26, R26, UR33, -R9.reuse ;  /* 0x000000211a1a7c23 */ /* 0x100fe20008010809 */
[----:B------:R-:W-:Y:S01]  /*98f0*/  FMUL.FTZ R7, R7, UR33 ;  /* 0x0000002107077c20 */ /* 0x000fe20008410000 */
[--C-:B------:R-:W-:Y:S01]  /*9900*/  FFMA.FTZ R27, R27, UR33, -R9.reuse ;  /* 0x000000211b1b7c23 */ /* 0x100fe20008010809 */
[--C-:B------:R-:W-:Y:S01]  /*9910*/  FFMA.FTZ R30, R30, UR33, -R9.reuse ;  /* 0x000000211e1e7c23 */ /* 0x100fe20008010809 */
[--C-:B------:R-:W-:Y:S01]  /*9920*/  FFMA.FTZ R31, R31, UR33, -R9.reuse ;  /* 0x000000211f1f7c23 */ /* 0x100fe20008010809 */
[----:B------:R-:W-:Y:S01]  /*9930*/  HGMMA.64x96x16.F32 R88, gdesc[UR28].tnspB, R88, gsb0 ;  /* 0x416000001c5879f0 */ /* 0x000fe20008000858 */
[----:B------:R-:W-:Y:S01]  /*9940*/  UIADD3 UR28, UR6, 0x602, URZ ;  /* 0x00000602061c7890 */ /* 0x000fe2000fffe03f */
[----:B------:R-:W-:Y:S01]  /*9950*/  MUFU.EX2 R7, R7 ;  /* 0x0000000700077308 */ /* 0x000fe20000000800 */
[----:B------:R-:W-:Y:S01]  /*9960*/  UIADD3 UR30, UR7, 0x140, URZ ;  /* 0x00000140071e7890 */ /* 0x000fe2000fffe03f */
[--C-:B------:R-:W-:Y:S01]  /*9970*/  FFMA.FTZ R34, R34, UR33, -R9.reuse ;  /* 0x0000002122227c23 */ /* 0x100fe20008010809 */
[----:B------:R-:W-:Y:S01]  /*9980*/  UMOV UR29, 0x40000040 ;  /* 0x40000040001d7882 */ /* 0x000fe20000000000 */
[----:B------:R-:W-:Y:S01]  /*9990*/  UMOV UR31, 0x80000020 ;  /* 0x80000020001f7882 */ /* 0x000fe20000000000 */
        /* <DEDUP_REMOVED lines=29> */
[----:B------:R-:W0:Y:S01]  /*9b70*/  MUFU.EX2 R9, R27 ;  /* 0x0000001b00097308 */ /* 0x000e220000000800 */
[C---:B------:R-:W-:Y:S01]  /*9b80*/  ISETP.GT.AND P2, PT, R2.reuse, UR34, PT ;  /* 0x0000002202007c0c */ /* 0x040fe2000bf44270 */
[----:B------:R-:W-:-:S06]  /*9b90*/  VIADD R2, R2, 0xffffffff ;  /* 0xffffffff02027836 */ /* 0x000fcc0000000000 */
[----:B------:R-:W1:Y:S08]  /*9ba0*/  MUFU.EX2 R11, R30 ;  /* 0x0000001e000b7308 */ /* 0x000e700000000800 */
[----:B------:R-:W2:Y:S01]  /*9bb0*/  MUFU.EX2 R31, R31 ;  /* 0x0000001f001f7308 */ /* 0x000ea20000000800 */
[C---:B0-----:R-:W-:Y:S01]  /*9bc0*/  FADD.FTZ R3, R9.reuse, R12 ;  /* 0x0000000c09037221 */ /* 0x041fe20000010000 */
[----:B------:R-:W-:Y:S01]  /*9bd0*/  IMAD.U32 R12, RZ, RZ, UR48 ;  /* 0x00000030ff0c7e24 */ /* 0x000fe2000f8e00ff */
[----:B------:R-:W-:-:S04]  /*9be0*/  F2FP.F16.F32.PACK_AB R9, R9, R26 ;  /* 0x0000001a0909723e */ /* 0x000fc800000000ff */
[----:B------:R-:W-:Y:S01]  /*9bf0*/  @!P1 LEA R12, R12, UR42, 0x3 ;  /* 0x0000002a0c0c9c11 */ /* 0x000fe2000f8e18ff */
[----:B------:R-:W-:Y:S01]  /*9c00*/  MUFU.EX2 R34, R34 ;  /* 0x0000002200227308 */ /* 0x000fe20000000800 */
[----:B-1----:R-:W-:-:S03]  /*9c10*/  FADD.FTZ R3, R11, R3 ;  /* 0x000000030b037221 */ /* 0x002fc60000010000 */
[----:B------:R-:W-:-:S04]  /*9c20*/  @!P1 VIADD R12, R12, 0x2d840 ;  /* 0x0002d8400c0c9836 */ /* 0x000fc80000000000 */
[----:B------:R-:W-:Y:S01]  /*9c30*/  MUFU.EX2 R35, R35 ;  /* 0x0000002300237308 */ /* 0x000fe20000000800 */
[----:B------:R-:W-:Y:S01]  /*9c40*/  @!P1 PRMT R12, RZ, 0x654, R12 ;  /* 0x00000654ff0c9816 */ /* 0x000fe2000000000c */
[C---:B--2---:R-:W-:Y:S01]  /*9c50*/  FADD.FTZ R3, R31.reuse, R3 ;  /* 0x000000031f037221 */ /* 0x044fe20000010000 */
[----:B------:R-:W-:-:S05]  /*9c60*/  F2FP.F16.F32.PACK_AB R11, R31, R11 ;  /* 0x0000000b1f0b723e */ /* 0x000fca00000000ff */
        /* <DEDUP_REMOVED lines=35> */
[----:B------:R-:W-:Y:S02]  /*9ea0*/  UMOV UR28, UR51 ;  /* 0x00000033001c7c82 */ /* 0x000fe40008000000 */
[----:B------:R-:W-:Y:S02]  /*9eb0*/  WARPGROUP.DEPBAR.LE gsb0, 0x0 ;  /* 0x00008000000079c5 */ /* 0x000fe40000010000 */
[----:B------:R0:W-:Y:S06]  /*9ec0*/  BAR.ARV R13, 0x100 ;  /* 0x0004000d0000751d */ /* 0x0001ec0000002000 */
[----:B------:R1:W-:Y:S01]  /*9ed0*/  @!P1 SYNCS.ARRIVE.TRANS64.RED.A1T0 RZ, [R12+URZ], RZ ;  /* 0x000000ff0cff99a7 */ /* 0x0003e2000810043f */
[-C--:B------:R-:W-:Y:S01]  /*9ee0*/  FMUL.FTZ R88, R88, R6.reuse ;  /* 0x0000000658587220 */ /* 0x080fe20000410000 */
[----:B0-----:R-:W0:Y:S01]  /*9ef0*/  MUFU.EX2 R13, R32 ;  /* 0x00000020000d7308 */ /* 0x001e220000000800 */
[-C--:B------:R-:W-:Y:S01]  /*9f00*/  FMUL.FTZ R89, R89, R6.reuse ;  /* 0x0000000659597220 */ /* 0x080fe20000410000 */
[-C--:B------:R-:W-:Y:S01]  /*9f10*/  FMUL.FTZ R92, R92, R6.reuse ;  /* 0x000000065c5c7220 */ /* 0x080fe20000410000 */
[-C--:B------:R-:W-:Y:S01]  /*9f20*/  FMUL.FTZ R93, R93, R6.reuse ;  /* 0x000000065d5d7220 */ /* 0x080fe20000410000 */
[-C--:B------:R-:W-:Y:S01]  /*9f30*/  FMUL.FTZ R96, R96, R6.reuse ;  /* 0x0000000660607220 */ /* 0x080fe20000410000 */
[-C--:B------:R-:W-:Y:S01]  /*9f40*/  FMUL.FTZ R97, R97, R6.reuse ;  /* 0x0000000661617220 */ /* 0x080fe20000410000 */
[----:B-1----:R-:W-:Y:S01]  /*9f50*/  IMAD.U32 R12, RZ, RZ, UR35 ;  /* 0x00000023ff0c7e24 */ /* 0x002fe2000f8e00ff */
[----:B------:R-:W-:Y:S01]  /*9f60*/  UMOV UR35, UR48 ;  /* 0x0000003000237c82 */ /* 0x000fe20008000000 */
[----:B------:R-:W-:Y:S01]  /*9f70*/  MUFU.EX2 R32, R43 ;  /* 0x0000002b00207308 */ /* 0x000fe20000000800 */
        /* <DEDUP_REMOVED lines=8> */
[----:B0-----:R-:W-:Y:S01]  /*a000*/  FADD.FTZ R15, R13, R4 ;  /* 0x000000040d0f7221 */ /* 0x001fe20000010000 */
        /* <DEDUP_REMOVED lines=14> */
[----:B------:R-:W-:Y:S01]  /*a0f0*/  FMUL.FTZ R133, R133, R6 ;  /* 0x0000000685857220 */ /* 0x000fe20000410000 */
[----:B0-----:R-:W0:Y:S01]  /*a100*/  MUFU.EX2 R12, R33 ;  /* 0x00000021000c7308 */ /* 0x001e220000000800 */
[-C--:B------:R-:W-:Y:S01]  /*a110*/  FMUL.FTZ R90, R90, R7.reuse ;  /* 0x000000075a5a7220 */ /* 0x080fe20000410000 */
[-C--:B------:R-:W-:Y:S01]  /*a120*/  FMUL.FTZ R91, R91, R7.reuse ;  /* 0x000000075b5b7220 */ /* 0x080fe20000410000 */
[-C--:B------:R-:W-:Y:S01]  /*a130*/  FMUL.FTZ R94, R94, R7.reuse ;  /* 0x000000075e5e7220 */ /* 0x080fe20000410000 */
[-C--:B------:R-:W-:Y:S01]  /*a140*/  FMUL.FTZ R95, R95, R7.reuse ;  /* 0x000000075f5f7220 */ /* 0x080fe20000410000 */
[-C--:B------:R-:W-:Y:S01]  /*a150*/  FMUL.FTZ R98, R98, R7.reuse ;  /* 0x0000000762627220 */ /* 0x080fe20000410000 */
[-C--:B------:R-:W-:Y:S01]  /*a160*/  FMUL.FTZ R99, R99, R7.reuse ;  /* 0x0000000763637220 */ /* 0x080fe20000410000 */
[-C--:B------:R-:W-:Y:S01]  /*a170*/  FMUL.FTZ R102, R102, R7.reuse ;  /* 0x0000000766667220 */ /* 0x080fe20000410000 */
[----:B------:R-:W2:Y:S01]  /*a180*/  MUFU.EX2 R33, R86 ;  /* 0x0000005600217308 */ /* 0x000ea20000000800 */
[----:B-1----:R-:W-:Y:S01]  /*a190*/  F2FP.F16.F32.PACK_AB R10, R37, R36 ;  /* 0x00000024250a723e */ /* 0x002fe200000000ff */
[-C--:B------:R-:W-:Y:S01]  /*a1a0*/  FMUL.FTZ R103, R103, R7.reuse ;  /* 0x0000000767677220 */ /* 0x080fe20000410000 */
[----:B------:R-:W-:Y:S01]  /*a1b0*/  F2FP.F16.F32.PACK_AB R9, R35, R34 ;  /* 0x000000222309723e */ /* 0x000fe200000000ff */
[----:B------:R-:W-:Y:S01]  /*a1c0*/  FADD.FTZ R34, R34, R3 ;  /* 0x0000000322227221 */ /* 0x000fe20000010000 */
[----:B------:R-:W-:Y:S01]  /*a1d0*/  F2FP.F16.F32.PACK_AB R11, R39, R38 ;  /* 0x00000026270b723e */ /* 0x000fe200000000ff */
[-C--:B------:R-:W-:Y:S01]  /*a1e0*/  FMUL.FTZ R106, R106, R7.reuse ;  /* 0x000000076a6a7220 */ /* 0x080fe20000410000 */
[----:B------:R-:W-:Y:S01]  /*a1f0*/  FMUL.FTZ R107, R107, R7 ;  /* 0x000000076b6b7220 */ /* 0x000fe20000410000 */
[----:B------:R-:W-:Y:S01]  /*a200*/  FADD.FTZ R35, R35, R34 ;  /* 0x0000002223237221 */ /* 0x000fe20000010000 */
[C---:B0-----:R-:W-:Y:S01]  /*a210*/  F2FP.F16.F32.PACK_AB R8, R12.reuse, R13 ;  /* 0x0000000d0c08723e */ /* 0x041fe200000000ff */
[----:B------:R-:W-:Y:S01]  /*a220*/  FADD.FTZ R15, R12, R15 ;  /* 0x0000000f0c0f7221 */ /* 0x000fe20000010000 */
[----:B------:R-:W-:Y:S01]  /*a230*/  MUFU.EX2 R13, R50 ;  /* 0x00000032000d7308 */ /* 0x000fe20000000800 */
[----:B------:R-:W-:Y:S01]  /*a240*/  FADD.FTZ R38, R38, R35 ;  /* 0x0000002326267221 */ /* 0x000fe20000010000 */
[----:B------:R-:W-:Y:S01]  /*a250*/  FMUL.FTZ R110, R110, R7 ;  /* 0x000000076e6e7220 */ /* 0x000fe20000410000 */
[----:B------:R0:W-:Y:S01]  /*a260*/  STSM.16.M88.4 [R22], R8 ;  /* 0x0000000816007844 */ /* 0x0001e20000000200 */
[----:B------:R-:W-:Y:S01]  /*a270*/  FADD.FTZ R4, R36, R15 ;  /* 0x0000000f24047221 */ /* 0x000fe20000010000 */
[----:B------:R-:W-:Y:S01]  /*a280*/  FADD.FTZ R38, R39, R38 ;  /* 0x0000002627267221 */ /* 0x000fe20000010000 */
[----:B--2---:R-:W-:Y:S01]  /*a290*/  F2FP.F16.F32.PACK_AB R31, R87, R33 ;  /* 0x00000021571f723e */ /* 0x004fe200000000ff */
[-C--:B------:R-:W-:Y:S01]  /*a2a0*/  FMUL.FTZ R111, R111, R7.reuse ;  /* 0x000000076f6f7220 */ /* 0x080fe20000410000 */
[----:B------:R-:W-:Y:S01]  /*a2b0*/  FADD.FTZ R4, R37, R4 ;  /* 0x0000000425047221 */ /* 0x000fe20000010000 */
        /* <DEDUP_REMOVED lines=14> */
[----:B------:R-:W-:-:S02]  /*a3a0*/  IMAD.MOV.U32 R7, RZ, RZ, R5 ;  /* 0x000000ffff077224 */ /* 0x000fc400078e0005 */
[----:B0-----:R-:W0:Y:S01]  /*a3b0*/  MUFU.EX2 R8, R40 ;  /* 0x0000002800087308 */ /* 0x001e220000000800 */
        /* <DEDUP_REMOVED lines=8> */
[----:B------:R-:W-:-:S03]  /*a440*/  F2FP.F16.F32.PACK_AB R9, R32, R9 ;  /* 0x000000092009723e */ /* 0x000fc600000000ff */
[----:B------:R-:W-:-:S03]  /*a450*/  FADD.FTZ R4, R32, R3 ;  /* 0x0000000320047221 */ /* 0x000fc60000010000 */
[----:B------:R-:W1:Y:S01]  /*a460*/  MUFU.EX2 R40, R51 ;  /* 0x0000003300287308 */ /* 0x000e620000000800 */
[----:B--2---:R-:W-:Y:S01]  /*a470*/  FADD.FTZ R34, R10, R21 ;  /* 0x000000150a227221 */ /* 0x004fe20000010000 */
[----:B------:R-:W-:-:S03]  /*a480*/  F2FP.F16.F32.PACK_AB R10, R45, R10 ;  /* 0x0000000a2d0a723e */ /* 0x000fc600000000ff */
[----:B------:R-:W-:-:S03]  /*a490*/  FADD.FTZ R21, R45, R34 ;  /* 0x000000222d157221 */ /* 0x000fc60000010000 */
[----:B------:R-:W2:Y:S01]  /*a4a0*/  MUFU.EX2 R15, R54 ;  /* 0x00000036000f7308 */ /* 0x000ea20000000800 */
[----:B0-----:R-:W-:Y:S01]  /*a4b0*/  FADD.FTZ R3, R11, R4 ;  /* 0x000000040b037221 */ /* 0x001fe20000010000 */
[----:B------:R-:W-:Y:S01]  /*a4c0*/  FADD.FTZ R34, R12, R21 ;  /* 0x000000150c227221 */ /* 0x000fe20000010000 */
[C---:B------:R-:W-:Y:S02]  /*a4d0*/  F2FP.F16.F32.PACK_AB R11, R36.reuse, R11 ;  /* 0x0000000b240b723e */ /* 0x040fe400000000ff */
[----:B------:R-:W-:Y:S01]  /*a4e0*/  FADD.FTZ R4, R36, R3 ;  /* 0x0000000324047221 */ /* 0x000fe20000010000 */
[C---:B------:R-:W-:Y:S01]  /*a4f0*/  FADD.FTZ R21, R49.reuse, R34 ;  /* 0x0000002231157221 */ /* 0x040fe20000010000 */
[----:B------:R-:W-:Y:S01]  /*a500*/  F2FP.F16.F32.PACK_AB R12, R49, R12 ;  /* 0x0000000c310c723e */ /* 0x000fe200000000ff */
[----:B------:R0:W-:Y:S01]  /*a510*/  STSM.16.M88.4 [R19], R8 ;  /* 0x0000000813007844 */ /* 0x0001e20000000200 */
[----:B------:R-:W-:Y:S01]  /*a520*/  FADD.FTZ R3, R13, R4 ;  /* 0x000000040d037221 */ /* 0x000fe20000010000 */
[----:B------:R-:W-:Y:S01]  /*a530*/  FADD.FTZ R4, R14, R21 ;  /* 0x000000150e047221 */ /* 0x000fe20000010000 */
[----:B-1----:R-:W-:-:S02]  /*a540*/  F2FP.F16.F32.PACK_AB R13, R40, R13 ;  /* 0x0000000d280d723e */ /* 0x002fc400000000ff */
[----:B------:R-:W-:Y:S01]  /*a550*/  FADD.FTZ R34, R40, R3 ;  /* 0x0000000328227221 */ /* 0x000fe20000010000 */
[C---:B------:R-:W-:Y:S01]  /*a560*/  FADD.FTZ R21, R53.reuse, R4 ;  /* 0x0000000435157221 */ /* 0x040fe20000010000 */
[----:B------:R-:W-:Y:S01]  /*a570*/  F2FP.F16.F32.PACK_AB R14, R53, R14 ;  /* 0x0000000e350e723e */ /* 0x000fe200000000ff */
[----:B------:R-:W1:Y:S01]  /*a580*/  MUFU.EX2 R4, R75 ;  /* 0x0000004b00047308 */ /* 0x000e620000000800 */
[----:B--2---:R-:W-:Y:S01]  /*a590*/  FADD.FTZ R3, R15, R34 ;  /* 0x000000220f037221 */ /* 0x004fe20000010000 */
[----:B------:R-:W-:Y:S01]  /*a5a0*/  FADD.FTZ R34, R56, R21 ;  /* 0x0000001538227221 */ /* 0x000fe20000010000 */
[C---:B------:R-:W-:Y:S02]  /*a5b0*/  F2FP.F16.F32.PACK_AB R15, R20.reuse, R15 ;  /* 0x0000000f140f723e */ /* 0x040fe400000000ff */
[----:B------:R-:W-:Y:S01]  /*a5c0*/  FADD.FTZ R3, R20, R3 ;  /* 0x0000000314037221 */ /* 0x000fe20000010000 */
[C---:B------:R-:W-:Y:S02]  /*a5d0*/  FADD.FTZ R21, R57.reuse, R34 ;  /* 0x0000002239157221 */ /* 0x040fe40000010000 */
[----:B------:R2:W-:Y:S01]  /*a5e0*/  STSM.16.M88.4 [R18], R12 ;  /* 0x0000000c12007844 */ /* 0x0005e20000000200 */
[----:B------:R-:W-:Y:S01]  /*a5f0*/  FADD.FTZ R32, R58, R3 ;  /* 0x000000033a207221 */ /* 0x000fe20000010000 */
[----:B------:R-:W-:Y:S01]  /*a600*/  FADD.FTZ R34, R60, R21 ;  /* 0x000000153c227221 */ /* 0x000fe20000010000 */
[----:B0-----:R-:W-:-:S02]  /*a610*/  F2FP.F16.F32.PACK_AB R8, R57, R56 ;  /* 0x000000383908723e */ /* 0x001fc400000000ff */
[----:B------:R-:W-:Y:S01]  /*a620*/  FADD.FTZ R3, R59, R32 ;  /* 0x000000203b037221 */ /* 0x000fe20000010000 */
[----:B------:R-:W-:Y:S01]  /*a630*/  FADD.FTZ R21, R61, R34 ;  /* 0x000000223d157221 */ /* 0x000fe20000010000 */
[----:B------:R-:W0:Y:S01]  /*a640*/  MUFU.EX2 R32, R79 ;  /* 0x0000004f00207308 */ /* 0x000e220000000800 */
[----:B------:R-:W-:Y:S01]  /*a650*/  F2FP.F16.F32.PACK_AB R9, R59, R58 ;  /* 0x0000003a3b09723e */ /* 0x000fe200000000ff */
        /* <DEDUP_REMOVED lines=8> */
[----:B--2---:R-:W-:Y:S01]  /*a6e0*/  F2FP.F16.F32.PACK_AB R12, R65, R64 ;  /* 0x00000040410c723e */ /* 0x004fe200000000ff */
[----:B------:R2:W-:Y:S01]  /*a6f0*/  STSM.16.M88.4 [R17+0x27800], R8 ;  /* 0x0278000811007844 */ /* 0x0005e20000000200 */
        /* <DEDUP_REMOVED lines=12> */
[C---:B-1----:R-:W-:Y:S01]  /*a7c0*/  FADD.FTZ R20, R4.reuse, R3 ;  /* 0x0000000304147221 */ /* 0x042fe20000010000 */
[----:B------:R-:W-:Y:S01]  /*a7d0*/  FADD.FTZ R21, R77, R34 ;  /* 0x000000224d157221 */ /* 0x000fe20000010000 */
[----:B------:R-:W-:Y:S01]  /*a7e0*/  F2FP.F16.F32.PACK_AB R25, R4, R25 ;  /* 0x000000190419723e */ /* 0x000fe200000000ff */
[----:B------:R2:W-:Y:S01]  /*a7f0*/  STSM.16.M88.4 [R23], R12 ;  /* 0x0000000c17007844 */ /* 0x0005e20000000200 */
[----:B------:R-:W-:Y:S01]  /*a800*/  FADD.FTZ R3, R27, R20 ;  /* 0x000000141b037221 */ /* 0x000fe20000010000 */
[----:B------:R-:W-:Y:S01]  /*a810*/  FADD.FTZ R34, R28, R21 ;  /* 0x000000151c227221 */ /* 0x000fe20000010000 */
[----:B------:R-:W-:-:S02]  /*a820*/  F2FP.F16.F32.PACK_AB R26, R77, R26 ;  /* 0x0000001a4d1a723e */ /* 0x000fc400000000ff */
[C---:B0-----:R-:W-:Y:S01]  /*a830*/  FADD.FTZ R20, R32.reuse, R3 ;  /* 0x0000000320147221 */ /* 0x041fe20000010000 */
[----:B------:R-:W-:Y:S01]  /*a840*/  FADD.FTZ R3, R81, R34 ;  /* 0x0000002251037221 */ /* 0x000fe20000010000 */
[----:B------:R-:W-:Y:S02]  /*a850*/  F2FP.F16.F32.PACK_AB R27, R32, R27 ;  /* 0x0000001b201b723e */ /* 0x000fe400000000ff */
[----:B------:R-:W-:Y:S01]  /*a860*/  FADD.FTZ R20, R29, R20 ;  /* 0x000000141d147221 */ /* 0x000fe20000010000 */
[----:B------:R-:W-:Y:S01]  /*a870*/  FADD.FTZ R4, R30, R3 ;  /* 0x000000031e047221 */ /* 0x000fe20000010000 */
[----:B------:R-:W-:Y:S01]  /*a880*/  F2FP.F16.F32.PACK_AB R28, R81, R28 ;  /* 0x0000001c511c723e */ /* 0x000fe200000000ff */
[----:B------:R2:W-:Y:S01]  /*a890*/  STSM.16.M88.4 [R19+0x6000], R24 ;  /* 0x0060001813007844 */ /* 0x0005e20000000200 */
[C---:B------:R-:W-:Y:S01]  /*a8a0*/  F2FP.F16.F32.PACK_AB R29, R83.reuse, R29 ;  /* 0x0000001d531d723e */ /* 0x040fe200000000ff */
[----:B------:R-:W-:Y:S01]  /*a8b0*/  FADD.FTZ R20, R83, R20 ;  /* 0x0000001453147221 */ /* 0x000fe20000010000 */
[C---:B------:R-:W-:Y:S01]  /*a8c0*/  F2FP.F16.F32.PACK_AB R30, R85.reuse, R30 ;  /* 0x0000001e551e723e */ /* 0x040fe200000000ff */
[----:B------:R-:W-:-:S02]  /*a8d0*/  FADD.FTZ R4, R85, R4 ;  /* 0x0000000455047221 */ /* 0x000fc40000010000 */
[----:B------:R-:W-:Y:S02]  /*a8e0*/  FADD.FTZ R20, R33, R20 ;  /* 0x0000001421147221 */ /* 0x000fe40000010000 */
[----:B------:R2:W-:Y:S02]  /*a8f0*/  STSM.16.M88.4 [R18+0x6000], R28 ;  /* 0x0060001c12007844 */ /* 0x0005e40000000200 */
[----:B------:R-:W-:Y:S01]  /*a900*/  FADD.FTZ R3, R87, R20 ;  /* 0x0000001457037221 */ /* 0x000fe20000010000 */
        /* <DEDUP_REMOVED lines=8> */
.L_x_10475:
[----:B------:R-:W-:-:S13]  /*a990*/  ISETP.GE.AND P2, PT, R2, UR37, PT ;  /* 0x0000002502007c0c */ /* 0x000fda000bf46270 */
[----:B------:R-:W-:Y:S05]  /*a9a0*/  @!P2 BRA `(.L_x_10485) ;  /* 0x000000300048a947 */ /* 0x000fea0003800000 */
[----:B-123--:R-:W-:Y:S01]  /*a9b0*/  IMAD.MOV.U32 R9, RZ, RZ, R5 ;  /* 0x000000ffff097224 */ /* 0x00efe200078e0005 */
[----:B------:R-:W-:Y:S01]  /*a9c0*/  UMOV UR28, UR51 ;  /* 0x00000033001c7c82 */ /* 0x000fe20008000000 */
[----:B------:R-:W-:Y:S01]  /*a9d0*/  IMAD.MOV.U32 R8, RZ, RZ, R0 ;  /* 0x000000ffff087224 */ /* 0x000fe200078e0000 */
[----:B------:R-:W-:Y:S01]  /*a9e0*/  UMOV UR55, UR48 ;  /* 0x0000003000377c82 */ /* 0x000fe20008000000 */
[----:B------:R-:W-:Y:S01]  /*a9f0*/  ULDC UR34, c[0x0][0x9e4] ;  /* 0x0002790000227ab9 */ /* 0x000fe20000000800 */
[----:B------:R-:W-:Y:S01]  /*aa00*/  ULDC UR54, c[0x0][0x9dc] ;  /* 0x0002770000367ab9 */ /* 0x000fe20000000800 */
[----:B------:R-:W-:Y:S01]  /*aa10*/  ULDC UR33, c[0x0][0x988] ;  /* 0x0002620000217ab9 */ /* 0x000fe20000000800 */
[----:B------:R-:W-:-:S05]  /*aa20*/  ULDC UR35, c[0x0][0x9e0] ;  /* 0x0002780000237ab9 */ /* 0x000fca0000000800 */
.L_x_10502:
[----:B------:R-:W-:Y:S01]  /*aa30*/  UIADD3 UR48, UR55, 0x1, URZ ;  /* 0x0000000137307890 */ /* 0x000fe2000fffe03f */
[----:B------:R-:W-:-:S03]  /*aa40*/  ISETP.NE.AND P3, PT, RZ, UR45, PT ;  /* 0x0000002dff007c0c */ /* 0x000fc6000bf65270 */
[----:B------:R-:W-:-:S04]  /*aa50*/  UISETP.NE.AND UP1, UPT, UR48, 0x2, UPT ;  /* 0x000000023000788c */ /* 0x000fc8000bf25270 */
[----:B------:R-:W-:Y:S02]  /*aa60*/  USEL UR51, URZ, 0x1, UP1 ;  /* 0x000000013f337887 */ /* 0x000fe40008800000 */
[----:B------:R-:W-:Y:S02]  /*aa70*/  USEL UR48, UR48, URZ, UP1 ;  /* 0x0000003f30307287 */ /* 0x000fe40008800000 */
[----:B------:R-:W-:Y:S02]  /*aa80*/  ULOP3.LUT UR51, UR28, UR51, URZ, 0x3c, !UPT ;  /* 0x000000331c337292 */ /* 0x000fe4000f8e3c3f */
[----:B----4-:R-:W-:Y:S10]  /*aa90*/  @P3 BRA `(.L_x_10486) ;  /* 0x00000000002c3947 */ /* 0x010ff40003800000 */
[----:B------:R-:W-:Y:S05]  /*aaa0*/  @!P0 BRA `(.L_x_10487) ;  /* 0x0000000000048947 */ /* 0x000fea0003800000 */
[----:B------:R-:W-:Y:S01]  /*aab0*/  BPT.TRAP 0x1 ;  /* 0x000000040000795c */ /* 0x000fe20000300000 */
.L_x_10487:
[----:B------:R-:W-:Y:S01]  /*aac0*/  ULEA UR6, UR48, UR42, 0x3 ;  /* 0x0000002a30067291 */ /* 0x000fe2000f8e183f */
[----:B------:R-:W-:-:S05]  /*aad0*/  IMAD.U32 R0, RZ, RZ, UR51 ;  /* 0x00000033ff007e24 */ /* 0x000fca000f8e00ff */
[----:B------:R-:W-:-:S04]  /*aae0*/  SHF.L.U32 R0, R0, 0x1f, RZ ;  /* 0x0000001f00007819 */ /* 0x000fc800000006ff */
[----:B------:R0:W1:Y:S01]  /*aaf0*/  SYNCS.PHASECHK.TRANS64.TRYWAIT P2, [UR6+0x2d830], R0 ;  /* 0x02d83000ff0075a7 */ /* 0x0000620008040146 */
[----:B------:R-:W-:Y:S05]  /*ab00*/  @!P0 BRA `(.L_x_10488) ;  /* 0x0000000000048947 */ /* 0x000fea0003800000 */
[----:B------:R-:W-:Y:S01]  /*ab10*/  BPT.TRAP 0x1 ;  /* 0x000000040000795c */ /* 0x000fe20000300000 */
.L_x_10488:
[----:B-1----:R-:W-:Y:S05]  /*ab20*/  @P2 BRA `(.L_x_10486) ;  /* 0x0000000000082947 */ /* 0x002fea0003800000 */
[----:B------:R-:W1:Y:S02]  /*ab30*/  SYNCS.PHASECHK.TRANS64.TRYWAIT P2, [UR6+0x2d830], R0 ;  /* 0x02d83000ff0075a7 */ /* 0x000e640008040146 */
[----:B-1----:R-:W-:Y:S05]  /*ab40*/  @!P2 BRA `(.L_x_10489) ;  /* 0x000000d400d4a947 */ /* 0x002fea0003800000 */
.L_x_10486:
        /* <DEDUP_REMOVED lines=37> */
.L_x_10491:
[----:B------:R-:W-:Y:S01]  /*ada0*/  ULEA UR6, UR55, UR42, 0x3 ;  /* 0x0000002a37067291 */ /* 0x000fe2000f8e183f */
[----:B------:R-:W-:-:S05]  /*adb0*/  IMAD.U32 R0, RZ, RZ, UR28 ;  /* 0x0000001cff007e24 */ /* 0x000fca000f8e00ff */
[----:B------:R-:W-:-:S04]  /*adc0*/  SHF.L.U32 R0, R0, 0x1f, RZ ;  /* 0x0000001f00007819 */ /* 0x000fc800000006ff */
[----:B------:R0:W1:Y:S01]  /*add0*/  SYNCS.PHASECHK.TRANS64.TRYWAIT P2, [UR6+0x2d850], R0 ;  /* 0x02d85000ff0075a7 */ /* 0x0000620008040146 */
[----:B------:R-:W-:Y:S05]  /*ade0*/  @!P0 BRA `(.L_x_10492) ;  /* 0x0000000000048947 */ /* 0x000fea0003800000 */
[----:B------:R-:W-:Y:S01]  /*adf0*/  BPT.TRAP 0x1 ;  /* 0x000000040000795c */ /* 0x000fe20000300000 */
.L_x_10492:
[----:B-1----:R-:W-:Y:S05]  /*ae00*/  @P2 BRA `(.L_x_10490) ;  /* 0x0000000000082947 */ /* 0x002fea0003800000 */
[----:B------:R-:W1:Y:S02]  /*ae10*/  SYNCS.PHASECHK.TRANS64.TRYWAIT P2, [UR6+0x2d850], R0 ;  /* 0x02d85000ff0075a7 */ /* 0x000e640008040146 */
[----:B-1----:R-:W-:Y:S05]  /*ae20*/  @!P2 BRA `(.L_x_10493) ;  /* 0x000000d40034a947 */ /* 0x002fea0003800000 */
.L_x_10490:
[----:B------:R-:W-:Y:S01]  /*ae30*/  UIADD3 UR6, UR42, 0x400, URZ ;  /* 0x000004002a067890 */ /* 0x000fe2000fffe03f */
[----:B------:R-:W-:Y:S01]  /*ae40*/  WARPGROUP.ARRIVE ;  /* 0x00000000000079c5 */ /* 0x000fe20000000000 */
[----:B------:R-:W-:Y:S01]  /*ae50*/  UMOV UR29, 0x40000040 ;  /* 0x40000040001d7882 */ /* 0x000fe20000000000 */
[----:B------:R-:W-:Y:S01]  /*ae60*/  UMOV UR31, 0x80000020 ;  /* 0x80000020001f7882 */ /* 0x000fe20000000000 */
[----:B------:R-:W-:-:S03]  /*ae70*/  USHF.R.U32.HI UR6, URZ, 0x4, UR6 ;  /* 0x000000043f067899 */ /* 0x000fc60008011606 */
[----:B------:R-:W1:Y:S01]  /*ae80*/  S2R R6, SR_TID.X ;  /* 0x0000000000067919 */ /* 0x000e620000002100 */
[----:B------:R-:W-:Y:S01]  /*ae90*/  PLOP3.LUT P2, PT, PT, PT, UP0, 0x80, 0x0 ;  /* 0x000000000000781c */ /* 0x000fe20003f4f008 */
[----:B------:R-:W-:Y:S01]  /*aea0*/  VIADD R13, R136, UR40 ;  /* 0x00000028880d7c36 */ /* 0x000fe20008000000 */
[----:B------:R-:W-:Y:S01]  /*aeb0*/  ULOP3.LUT UR6, UR6, 0x3fff, URZ, 0xc0, !UPT ;  /* 0x00003fff06067892 */ /* 0x000fe2000f8ec03f */
[----:B------:R-:W-:Y:S02]  /*aec0*/  IMAD.SHL.U32 R12, R2, 0x80, RZ ;  /* 0x00000080020c7824 */ /* 0x000fe400078e00ff */
[----:B------:R-:W-:Y:S01]  /*aed0*/  IMAD.U32 R10, RZ, RZ, UR47 ;  /* 0x0000002fff0a7e24 */ /* 0x000fe2000f8e00ff */
[----:B------:R-:W-:Y:S02]  /*aee0*/  ULOP3.LUT UR7, UR6, 0x2000000, URZ, 0xfc, !UPT ;  /* 0x0200000006077892 */ /* 0x000fe4000f8efc3f */
[----:B------:R-:W-:Y:S02]  /*aef0*/  ULOP3.LUT UR6, UR44, 0x10000, URZ, 0xfc, !UPT ;  /* 0x000100002c067892 */ /* 0x000fe4000f8efc3f */
[----:B------:R-:W-:-:S05]  /*af00*/  UIMAD UR7, UR55, 0x600, UR7 ;  /* 0x00000600370778a4 */ /* 0x000fca000f8e0207 */
        /* <DEDUP_REMOVED lines=53> */
[----:B------:R-:W-:-:S04]  /*b260*/  @UP0 ULDC UR6, c[0x0][0x450] ;  /* 0x0001140000060ab9 */ /* 0x000fc80000000800 */
[----:B------:R-:W-:Y:S01]  /*b270*/  @P2 SHF.R.U32.HI R13, RZ, UR6, R0 ;  /* 0x00000006ff0d2c19 */ /* 0x000fe20008011600 */
[----:B------:R-:W-:Y:S01]  /*b280*/  IMAD.U32 R0, RZ, RZ, UR48 ;  /* 0x00000030ff007e24 */ /* 0x000fe2000f8e00ff */
[----:B------:R-:W-:Y:S01]  /*b290*/  ISETP.GE.U32.AND P2, PT, R6, 0x180, PT ;  /* 0x000001800600780c */ /* 0x000fe20003f46070 */
[----:B------:R-:W-:Y:S02]  /*b2a0*/  ULOP3.LUT UR6, URZ, UR54, URZ, 0x33, !UPT ;  /* 0x000000363f067292 */ /* 0x000fe4000f8e333f */
[----:B------:R-:W0:Y:S01]  /*b2b0*/  SHFL.IDX PT, R14, R13, RZ, 0x1c1f ;  /* 0x001c1fff0d0e7589 */ /* 0x000e2200000e0000 */
[----:B------:R-:W-:Y:S02]  /*b2c0*/  @!P1 LEA R0, R0, UR42, 0x3 ;  /* 0x0000002a00009c11 */ /* 0x000fe4000f8e18ff */
[----:B------:R-:W-:-:S03]  /*b2d0*/  SEL R5, R5, 0x9, !P2 ;  /* 0x0000000905057807 */ /* 0x000fc60005000000 */
        /* <DEDUP_REMOVED lines=8> */
[----:B-1----:R-:W-:-:S04]  /*b360*/  IADD3 R0, -R16, 0x1, -R12 ;  /* 0x0000000110007810 */ /* 0x002fc80007ffe90c */
[----:B------:R-:W-:-:S05]  /*b370*/  IADD3 R10, -R10, UR39, R0 ;  /* 0x000000270a0a7c10 */ /* 0x000fca000fffe100 */
[C---:B------:R-:W-:Y:S02]  /*b380*/  VIADD R11, R10.reuse, UR35 ;  /* 0x000000230a0b7c36 */ /* 0x040fe40008000000 */
[----:B------:R-:W-:Y:S02]  /*b390*/  VIADD R10, R10, UR6 ;  /* 0x000000060a0a7c36 */ /* 0x000fe40008000000 */
[C---:B0-----:R-:W-:Y:S02]  /*b3a0*/  IMAD.IADD R5, R14.reuse, 0x1, R11 ;  /* 0x000000010e057824 */ /* 0x041fe400078e020b */
        /* <DEDUP_REMOVED lines=15> */
.L_x_10496:
[----:B------:R-:W-:-:S05]  /*b4a0*/  IMAD.U32 R15, RZ, RZ, UR34 ;  /* 0x00000022ff0f7e24 */ /* 0x000fca000f8e00ff */
[----:B------:R-:W-:-:S13]  /*b4b0*/  ISETP.NE.AND P2, PT, R15, 0x1, PT ;  /* 0x000000010f00780c */ /* 0x000fda0003f45270 */
[----:B------:R-:W0:Y:S02]  /*b4c0*/  @P2 LDC.64 R6, c[0x0][0x9e8] ;  /* 0x00027a00ff062b82 */ /* 0x000e240000000a00 */
[----:B0-----:R-:W-:-:S05]  /*b4d0*/  @P2 IMAD.HI.U32 R6, R14, R6, RZ ;  /* 0x000000060e062227 */ /* 0x001fca00078e00ff */
[----:B------:R-:W-:-:S07]  /*b4e0*/  @P2 SHF.R.U32.HI R14, RZ, R7, R6 ;  /* 0x00000007ff0e2219 */ /* 0x000fce0000011606 */
.L_x_10497:
[----:B------:R-:W-:Y:S05]  /*b4f0*/  BSYNC B0 ;  /* 0x0000000000007941 */ /* 0x000fea0003800000 */
.L_x_10495:
[----:B------:R-:W-:-:S04]  /*b500*/  IMAD R14, R14, R15, -R12 ;  /* 0x0000000f0e0e7224 */ /* 0x000fc800078e0a0c */
[----:B------:R-:W-:-:S05]  /*b510*/  IMAD.IADD R14, R14, 0x1, -R16 ;  /* 0x000000010e0e7824 */ /* 0x000fca00078e0a10 */
[----:B------:R-:W-:Y:S02]  /*b520*/  VIMNMX R0, R0, R14, !PT ;  /* 0x0000000e00007248 */ /* 0x000fe40007fe0100 */
[----:B------:R-:W-:-:S07]  /*b530*/  VIADDMNMX R5, R14, R15, R5, PT ;  /* 0x0000000f0e057246 */ /* 0x000fce0003800105 */
.L_x_10494:
        /* <DEDUP_REMOVED lines=12> */
[----:B------:R-:W-:Y:S01]  /*b600*/  ISETP.LT.OR P4, PT, R5, 0xa, P4 ;  /* 0x0000000a0500780c */ /* 0x000fe20002781670 */
[--C-:B0-----:R-:W-:Y:S01]  /*b610*/  IMAD.IADD R11, R11, 0x1, R13.reuse ;  /* 0x000000010b0b7824 */ /* 0x101fe200078e020d */
[----:B------:R-:W-:Y:S01]  /*b620*/  ISETP.LT.OR P6, PT, R5, 0x11, P6 ;  /* 0x000000110500780c */ /* 0x000fe200037c1670 */
[----:B------:R-:W-:Y:S01]  /*b630*/  IMAD.IADD R10, R10, 0x1, R13 ;  /* 0x000000010a0a7824 */ /* 0x000fe200078e020d */
        /* <DEDUP_REMOVED lines=98> */
.L_x_10500:
[----:B------:R-:W-:-:S05]  /*bc60*/  IMAD.U32 R0, RZ, RZ, UR34 ;  /* 0x00000022ff007e24 */ /* 0x000fca000f8e00ff */
[----:B------:R-:W-:-:S13]  /*bc70*/  ISETP.NE.AND P3, PT, R0, 0x1, PT ;  /* 0x000000010000780c */ /* 0x000fda0003f65270 */
[----:B------:R-:W0:Y:S02]  /*bc80*/  @P3 LDC.64 R6, c[0x0][0x9e8] ;  /* 0x00027a00ff063b82 */ /* 0x000e240000000a00 */
[----:B0-----:R-:W-:-:S05]  /*bc90*/  @P3 IMAD.HI.U32 R6, R13, R6, RZ ;  /* 0x000000060d063227 */ /* 0x001fca00078e00ff */
[----:B------:R-:W-:-:S07]  /*bca0*/  @P3 SHF.R.U32.HI R13, RZ, R7, R6 ;  /* 0x00000007ff0d3219 */ /* 0x000fce0000011606 */
.L_x_10501:
[----:B------:R-:W-:Y:S05]  /*bcb0*/  BSYNC B0 ;  /* 0x0000000000007941 */ /* 0x000fea0003800000 */
.L_x_10499:
[----:B------:R-:W-:-:S04]  /*bcc0*/  IMAD R12, R13, R0, -R12 ;  /* 0x000000000d0c7224 */ /* 0x000fc800078e0a0c */
[----:B------:R-:W-:-:S05]  /*bcd0*/  IMAD.IADD R12, R12, 0x1, -R16 ;  /* 0x000000010c0c7824 */ /* 0x000fca00078e0a10 */
[----:B------:R-:W-:Y:S02]  /*bce0*/  VIMNMX R10, R10, R12, !PT ;  /* 0x0000000c0a0a7248 */ /* 0x000fe40007fe0100 */
[----:B------:R-:W-:-:S07]  /*bcf0*/  VIADDMNMX R11, R12, R0, R11, PT ;  /* 0x000000000c0b7246 */ /* 0x000fce000380010b */
.L_x_10498:
[----:B------:R-:W-:Y:S01]  /*bd00*/  FMNMX.FTZ R0, R24, R8, !PT ;  /* 0x0000000818007209 */ /* 0x000fe20007810000 */
[----:B------:R-:W-:Y:S01]  /*bd10*/  IMAD.U32 R13, RZ, RZ, UR55 ;  /* 0x00000037ff0d7e24 */ /* 0x000fe2000f8e00ff */
[C---:B------:R-:W-:Y:S01]  /*bd20*/  ISETP.GT.AND P4, PT, R10.reuse, 0x8, P2 ;  /* 0x000000080a00780c */ /* 0x040fe20001784270 */
[----:B------:R-:W-:Y:S01]  /*bd30*/  UMOV UR28, UR51 ;  /* 0x00000033001c7c82 */ /* 0x000fe20008000000 */
[----:B------:R-:W-:Y:S01]  /*bd40*/  FMNMX.FTZ R0, R25, R0, !PT ;  /* 0x0000000019007209 */ /* 0x000fe20007810000 */
[----:B------:R-:W-:Y:S01]  /*bd50*/  UMOV UR55, UR48 ;  /* 0x0000003000377c82 */ /* 0x000fe20008000000 */
        /* <DEDUP_REMOVED lines=76> */
[----:B------:R-:W-:Y:S02]  /*c220*/  ISETP.LT.OR P6, PT, R11, 0x61, P6 ;  /* 0x000000610b00780c */ /* 0x000fe400037c1670 */
[----:B------:R-:W-:Y:S01]  /*c230*/  FSEL R71, R71, -INF , !P4 ;  /* 0xff80000047477808 */ /* 0x000fe20006000000 */
[----:B------:R-:W0:Y:S01]  /*c240*/  SHFL.BFLY PT, R5, R0, 0x1, 0x1f ;  /* 0x0c201f0000057f89 */ /* 0x000e2200000e0000 */
[----:B------:R-:W-:Y:S02]  /*c250*/  ISETP.GT.AND P4, PT, R10, 0x68, P2 ;  /* 0x000000680a00780c */ /* 0x000fe40001784270 */
[----:B------:R-:W-:Y:S02]  /*c260*/  FSEL R74, R74, -INF , !P6 ;  /* 0xff8000004a4a7808 */ /* 0x000fe40007000000 */
[----:B------:R-:W-:Y:S02]  /*c270*/  ISETP.GT.AND P6, PT, R10, 0x69, P2 ;  /* 0x000000690a00780c */ /* 0x000fe400017c4270 */
[----:B------:R-:W-:-:S02]  /*c280*/  ISETP.LT.OR P4, PT, R11, 0x69, P4 ;  /* 0x000000690b00780c */ /* 0x000fc40002781670 */
[----:B------:R-:W-:Y:S02]  /*c290*/  ISETP.LT.OR P6, PT, R11, 0x6a, P6 ;  /* 0x0000006a0b00780c */ /* 0x000fe400037c1670 */
[----:B------:R-:W-:Y:S02]  /*c2a0*/  FSEL R78, R78, -INF , !P4 ;  /* 0xff8000004e4e7808 */ /* 0x000fe40006000000 */
[C---:B------:R-:W-:Y:S02]  /*c2b0*/  ISETP.GT.AND P4, PT, R10.reuse, 0x70, P2 ;  /* 0x000000700a00780c */ /* 0x040fe40001784270 */
[----:B------:R-:W-:Y:S02]  /*c2c0*/  FSEL R79, R79, -INF , !P6 ;  /* 0xff8000004f4f7808 */ /* 0x000fe40007000000 */
[----:B------:R-:W-:Y:S02]  /*c2d0*/  ISETP.GT.AND P6, PT, R10, 0x71, P2 ;  /* 0x000000710a00780c */ /* 0x000fe400017c4270 */
[----:B------:R-:W-:-:S02]  /*c2e0*/  ISETP.LT.OR P4, PT, R11, 0x71, P4 ;  /* 0x000000710b00780c */ /* 0x000fc40002781670 */
[----:B------:R-:W-:Y:S02]  /*c2f0*/  ISETP.LT.OR P6, PT, R11, 0x72, P6 ;  /* 0x000000720b00780c */ /* 0x000fe400037c1670 */
[----:B------:R-:W-:Y:S02]  /*c300*/  FSEL R82, R82, -INF , !P4 ;  /* 0xff80000052527808 */ /* 0x000fe40006000000 */
[----:B0-----:R-:W-:Y:S02]  /*c310*/  FMNMX.FTZ R0, R0, R5, !PT ;  /* 0x0000000500007209 */ /* 0x001fe40007810000 */
[----:B------:R-:W-:Y:S02]  /*c320*/  FSEL R83, R83, -INF , !P6 ;  /* 0xff80000053537808 */ /* 0x000fe40007000000 */
[C---:B------:R-:W-:Y:S01]  /*c330*/  FSETP.NEU.FTZ.AND P3, PT, R0.reuse, -INF , PT ;  /* 0xff8000000000780b */ /* 0x040fe20003f7d000 */
[----:B------:R-:W-:Y:S01]  /*c340*/  FMUL.FTZ R5, R0, UR33 ;  /* 0x0000002100057c20 */ /* 0x000fe20008410000 */
[----:B------:R-:W-:-:S02]  /*c350*/  @!P1 LEA R13, R13, UR42, 0x3 ;  /* 0x0000002a0d0d9c11 */ /* 0x000fc4000f8e18ff */
[----:B------:R-:W-:Y:S02]  /*c360*/  FSEL R6, R0, RZ, P3 ;  /* 0x000000ff00067208 */ /* 0x000fe40001800000 */
[----:B------:R-:W-:Y:S01]  /*c370*/  FSEL R5, R5, RZ, P3 ;  /* 0x000000ff05057208 */ /* 0x000fe20001800000 */
[----:B------:R-:W-:Y:S01]  /*c380*/  @!P1 VIADD R13, R13, 0x2d860 ;  /* 0x0002d8600d0d9836 */ /* 0x000fe20000000000 */
[----:B------:R-:W-:Y:S01]  /*c390*/  ISETP.GT.AND P3, PT, R10, 0x1, P2 ;  /* 0x000000010a00780c */ /* 0x000fe20001764270 */
[----:B------:R-:W-:Y:S02]  /*c3a0*/  FADD.FTZ R6, -R6, R8 ;  /* 0x0000000806067221 */ /* 0x000fe40000010100 */
[--C-:B------:R-:W-:Y:S01]  /*c3b0*/  FFMA.FTZ R24, R24, UR33, -R5.reuse ;  /* 0x0000002118187c23 */ /* 0x100fe20008010805 */
        /* <DEDUP_REMOVED lines=43> */
[----:B------:R-:W-:Y:S01]  /*c670*/  FFMA.FTZ R85, R85, UR33, -R5 ;  /* 0x0000002155557c23 */ /* 0x000fe20008010805 */
[----:B------:R-:W-:Y:S01]  /*c680*/  FSEL R51, R51, -INF , !P3 ;  /* 0xff80000033337808 */ /* 0x000fe20005800000 */
[----:B------:R-:W-:Y:S01]  /*c690*/  FMUL.FTZ R6, R6, UR33 ;  /* 0x0000002106067c20 */ /* 0x000fe20008410000 */
[----:B------:R-:W-:Y:S01]  /*c6a0*/  ISETP.GT.AND P3, PT, R10, 0x40, P2 ;  /* 0x000000400a00780c */ /* 0x000fe20001764270 */
[----:B------:R-:W-:Y:S01]  /*c6b0*/  MUFU.EX2 R12, R24 ;  /* 0x00000018000c7308 */ /* 0x000fe20000000800 */
[----:B------:R-:W-:-:S02]  /*c6c0*/  @!P1 PRMT R13, RZ, 0x654, R13 ;  /* 0x00000654ff0d9816 */ /* 0x000fc4000000000d */
[----:B------:R-:W-:Y:S02]  /*c6d0*/  ISETP.LT.OR P3, PT, R11, 0x41, P3 ;  /* 0x000000410b00780c */ /* 0x000fe40001f61670 */
[----:B------:R0:W-:Y:S02]  /*c6e0*/  @!P1 SYNCS.ARRIVE.TRANS64.RED.A1T0 RZ, [R13+URZ], RZ ;  /* 0x000000ff0dff99a7 */ /* 0x0001e4000810043f */
[----:B------:R-:W-:Y:S01]  /*c6f0*/  FSEL R58, R58, -INF , !P3 ;  /* 0xff8000003a3a7808 */ /* 0x000fe20005800000 */
[----:B------:R-:W1:Y:S01]  /*c700*/  MUFU.EX2 R6, R6 ;  /* 0x0000000600067308 */ /* 0x000e620000000800 */
[----:B------:R-:W-:-:S04]  /*c710*/  ISETP.GT.AND P3, PT, R10, 0x49, P2 ;  /* 0x000000490a00780c */ /* 0x000fc80001764270 */
[----:B------:R-:W-:-:S03]  /*c720*/  ISETP.LT.OR P3, PT, R11, 0x4a, P3 ;  /* 0x0000004a0b00780c */ /* 0x000fc60001f61670 */
[----:B------:R-:W2:Y:S01]  /*c730*/  MUFU.EX2 R25, R25 ;  /* 0x0000001900197308 */ /* 0x000ea20000000800 */
[----:B------:R-:W-:Y:S02]  /*c740*/  FSEL R63, R63, -INF , !P3 ;  /* 0xff8000003f3f7808 */ /* 0x000fe40005800000 */
[----:B------:R-:W-:-:S04]  /*c750*/  ISETP.GT.AND P3, PT, R10, 0x58, P2 ;  /* 0x000000580a00780c */ /* 0x000fc80001764270 */
[----:B------:R-:W-:Y:S01]  /*c760*/  ISETP.LT.OR P3, PT, R11, 0x59, P3 ;  /* 0x000000590b00780c */ /* 0x000fe20001f61670 */
[----:B------:R-:W3:Y:S01]  /*c770*/  MUFU.EX2 R14, R28 ;  /* 0x0000001c000e7308 */ /* 0x000ee20000000800 */
[----:B-1----:R-:W-:Y:S01]  /*c780*/  FFMA.FTZ R4, R6, R4, R12 ;  /* 0x0000000406047223 */ /* 0x002fe2000001000c */
[-C--:B------:R-:W-:Y:S01]  /*c790*/  FMUL.FTZ R88, R88, R6.reuse ;  /* 0x0000000658587220 */ /* 0x080fe20000410000 */
[----:B------:R-:W-:Y:S01]  /*c7a0*/  FSEL R70, R70, -INF , !P3 ;  /* 0xff80000046467808 */ /* 0x000fe20005800000 */
[-C--:B------:R-:W-:Y:S01]  /*c7b0*/  FMUL.FTZ R89, R89, R6.reuse ;  /* 0x0000000659597220 */ /* 0x080fe20000410000 */
[----:B------:R-:W-:Y:S01]  /*c7c0*/  ISETP.GT.AND P3, PT, R10, 0x61, P2 ;  /* 0x000000610a00780c */ /* 0x000fe20001764270 */
[-C--:B------:R-:W-:Y:S01]  /*c7d0*/  FMUL.FTZ R92, R92, R6.reuse ;  /* 0x000000065c5c7220 */ /* 0x080fe20000410000 */
[----:B------:R-:W-:Y:S01]  /*c7e0*/  FMUL.FTZ R93, R93, R6 ;  /* 0x000000065d5d7220 */ /* 0x000fe20000410000 */
[----:B------:R-:W1:Y:S01]  /*c7f0*/  MUFU.EX2 R29, R29 ;  /* 0x0000001d001d7308 */ /* 0x000e620000000800 */
[----:B------:R-:W-:Y:S01]  /*c800*/  ISETP.LT.OR P3, PT, R11, 0x62, P3 ;  /* 0x000000620b00780c */ /* 0x000fe20001f61670 */
[C---:B--2---:R-:W-:Y:S01]  /*c810*/  FADD.FTZ R4, R25.reuse, R4 ;  /* 0x0000000419047221 */ /* 0x044fe20000010000 */
[----:B------:R-:W-:Y:S01]  /*c820*/  F2FP.F16.F32.PACK_AB R12, R25, R12 ;  /* 0x0000000c190c723e */ /* 0x000fe200000000ff */
[-C--:B------:R-:W-:Y:S01]  /*c830*/  FMUL.FTZ R96, R96, R6.reuse ;  /* 0x0000000660607220 */ /* 0x080fe20000410000 */
[----:B------:R-:W-:Y:S01]  /*c840*/  FSEL R75, R75, -INF , !P3 ;  /* 0xff8000004b4b7808 */ /* 0x000fe20005800000 */
[-C--:B------:R-:W-:Y:S01]  /*c850*/  FMUL.FTZ R97, R97, R6.reuse ;  /* 0x0000000661617220 */ /* 0x080fe20000410000 */
[----:B------:R-:W-:Y:S01]  /*c860*/  ISETP.GT.AND P3, PT, R10, RZ, P2 ;  /* 0x000000ff0a00720c */ /* 0x000fe20001764270 */
[----:B------:R-:W-:Y:S01]  /*c870*/  MUFU.EX2 R32, R32 ;  /* 0x0000002000207308 */ /* 0x000fe20000000800 */
[----:B---3--:R-:W-:Y:S01]  /*c880*/  FADD.FTZ R4, R14, R4 ;  /* 0x000000040e047221 */ /* 0x008fe20000010000 */
[-C--:B------:R-:W-:Y:S01]  /*c890*/  FMUL.FTZ R100, R100, R6.reuse ;  /* 0x0000000664647220 */ /* 0x080fe20000410000 */
[----:B------:R-:W-:Y:S01]  /*c8a0*/  ISETP.LT.OR P3, PT, R11, 0x1, P3 ;  /* 0x000000010b00780c */ /* 0x000fe20001f61670 */
[-C--:B------:R-:W-:Y:S01]  /*c8b0*/  FMUL.FTZ R101, R101, R6.reuse ;  /* 0x0000000665657220 */ /* 0x080fe20000410000 */
[-C--:B------:R-:W-:Y:S01]  /*c8c0*/  FMUL.FTZ R104, R104, R6.reuse ;  /* 0x0000000668687220 */ /* 0x080fe20000410000 */
[-C--:B------:R-:W-:Y:S01]  /*c8d0*/  FMUL.FTZ R105, R105, R6.reuse ;  /* 0x0000000669697220 */ /* 0x080fe20000410000 */
[----:B------:R-:W-:Y:S01]  /*c8e0*/  FSEL R26, R26, -INF , !P3 ;  /* 0xff8000001a1a7808 */ /* 0x000fe20005800000 */
[----:B------:R-:W-:Y:S01]  /*c8f0*/  MUFU.EX2 R33, R33 ;  /* 0x0000002100217308 */ /* 0x000fe20000000800 */
[----:B------:R-:W-:Y:S01]  /*c900*/  ISETP.GT.AND P3, PT, R10, 0x78, P2 ;  /* 0x000000780a00780c */ /* 0x000fe20001764270 */
[-C--:B------:R-:W-:Y:S01]  /*c910*/  FMUL.FTZ R108, R108, R6.reuse ;  /* 0x000000066c6c7220 */ /* 0x080fe20000410000 */
[----:B------:R-:W-:Y:S01]  /*c920*/  FMNMX.FTZ R8, R26, R9, !PT ;  /* 0x000000091a087209 */ /* 0x000fe20007810000 */
[-C--:B------:R-:W-:Y:S01]  /*c930*/  FMUL.FTZ R109, R109, R6.reuse ;  /* 0x000000066d6d7220 */ /* 0x080fe20000410000 */
[----:B------:R-:W-:Y:S01]  /*c940*/  ISETP.GT.AND P2, PT, R10, 0x79, P2 ;  /* 0x000000790a00780c */ /* 0x000fe20001744270 */
[----:B------:R-:W-:Y:S01]  /*c950*/  FMUL.FTZ R112, R112, R6 ;  /* 0x0000000670707220 */ /* 0x000fe20000410000 */
[----:B------:R-:W-:Y:S01]  /*c960*/  FMNMX.FTZ R5, R27, R8, !PT ;  /* 0x000000081b057209 */ /* 0x000fe20007810000 */
[----:B------:R-:W-:Y:S01]  /*c970*/  MUFU.EX2 R36, R36 ;  /* 0x0000002400247308 */ /* 0x000fe20000000800 */
[----:B------:R-:W-:Y:S01]  /*c980*/  ISETP.LT.OR P3, PT, R11, 0x79, P3 ;  /* 0x000000790b00780c */ /* 0x000fe20001f61670 */
[-C--:B------:R-:W-:Y:S01]  /*c990*/  FMUL.FTZ R113, R113, R6.reuse ;  /* 0x0000000671717220 */ /* 0x080fe20000410000 */
[----:B------:R-:W-:Y:S01]  /*c9a0*/  FMNMX.FTZ R8, R30, R5, !PT ;  /* 0x000000051e087209 */ /* 0x000fe20007810000 */
[-C--:B------:R-:W-:Y:S01]  /*c9b0*/  FMUL.FTZ R116, R116, R6.reuse ;  /* 0x0000000674747220 */ /* 0x080fe20000410000 */
[----:B------:R-:W-:Y:S01]  /*c9c0*/  ISETP.LT.OR P2, PT, R11, 0x7a, P2 ;  /* 0x0000007a0b00780c */ /* 0x000fe20001741670 */
[----:B------:R-:W-:Y:S01]  /*c9d0*/  FMUL.FTZ R117, R117, R6 ;  /* 0x0000000675757220 */ /* 0x000fe20000410000 */
[----:B------:R-:W-:Y:S01]  /*c9e0*/  FMNMX.FTZ R5, R31, R8, !PT ;  /* 0x000000081f057209 */ /* 0x000fe20007810000 */
[----:B------:R-:W-:Y:S01]  /*c9f0*/  MUFU.EX2 R37, R37 ;  /* 0x0000002500257308 */ /* 0x000fe20000000800 */
[----:B------:R-:W-:Y:S01]  /*ca00*/  FSEL R86, R86, -INF , !P3 ;  /* 0xff80000056567808 */ /* 0x000fe20005800000 */
[-C--:B------:R-:W-:Y:S01]  /*ca10*/  FMUL.FTZ R120, R120, R6.reuse ;  /* 0x0000000678787220 */ /* 0x080fe20000410000 */
[----:B------:R-:W-:Y:S01]  /*ca20*/  FMNMX.FTZ R8, R34, R5, !PT ;  /* 0x0000000522087209 */ /* 0x000fe20007810000 */
[-C--:B------:R-:W-:Y:S01]  /*ca30*/  FMUL.FTZ R121, R121, R6.reuse ;  /* 0x0000000679797220 */ /* 0x080fe20000410000 */
[----:B------:R-:W-:Y:S01]  /*ca40*/  FSEL R87, R87, -INF , !P2 ;  /* 0xff80000057577808 */ /* 0x000fe20005000000 */
[----:B------:R-:W-:Y:S01]  /*ca50*/  FMUL.FTZ R124, R124, R6 ;  /* 0x000000067c7c7220 */ /* 0x000fe20000410000 */
[----:B------:R-:W-:Y:S01]  /*ca60*/  FMNMX.FTZ R5, R35, R8, !PT ;  /* 0x0000000823057209 */ /* 0x000fe20007810000 */
[----:B------:R-:W-:Y:S01]  /*ca70*/  MUFU.EX2 R41, R41 ;  /* 0x0000002900297308 */ /* 0x000fe20000000800 */
[----:B-1----:R-:W-:Y:S01]  /*ca80*/  F2FP.F16.F32.PACK_AB R14, R29, R14 ;  /* 0x0000000e1d0e723e */ /* 0x002fe200000000ff */
[-C--:B------:R-:W-:Y:S01]  /*ca90*/  FMUL.FTZ R125, R125, R6.reuse ;  /* 0x000000067d7d7220 */ /* 0x080fe20000410000 */
[----:B------:R-:W-:Y:S01]  /*caa0*/  FMNMX.FTZ R8, R38, R5, !PT ;  /* 0x0000000526087209 */ /* 0x000fe20007810000 */
[-C--:B------:R-:W-:Y:S01]  /*cab0*/  FMUL.FTZ R128, R128, R6.reuse ;  /* 0x0000000680807220 */ /* 0x080fe20000410000 */
[-C--:B------:R-:W-:Y:S01]  /*cac0*/  FMUL.FTZ R129, R129, R6.reuse ;  /* 0x0000000681817220 */ /* 0x080fe20000410000 */
[----:B------:R-:W-:Y:S01]  /*cad0*/  FMUL.FTZ R132, R132, R6 ;  /* 0x0000000684847220 */ /* 0x000fe20000410000 */
[----:B------:R-:W-:Y:S01]  /*cae0*/  FMNMX.FTZ R5, R39, R8, !PT ;  /* 0x0000000827057209 */ /* 0x000fe20007810000 */
[----:B------:R-:W-:Y:S01]  /*caf0*/  MUFU.EX2 R45, R45 ;  /* 0x0000002d002d7308 */ /* 0x000fe20000000800 */
[----:B------:R-:W-:-:S02]  /*cb00*/  FMUL.FTZ R133, R133, R6 ;  /* 0x0000000685857220 */ /* 0x000fc40000410000 */
        /* <DEDUP_REMOVED lines=47> */
[----:B------:R-:W-:-:S03]  /*ce00*/  FADD.FTZ R7, R29, R4 ;  /* 0x000000041d077221 */ /* 0x000fc60000010000 */
[C---:B------:R-:W-:Y:S01]  /*ce10*/  FSETP.NEU.FTZ.AND P2, PT, R5.reuse, -INF , PT ;  /* 0xff8000000500780b */ /* 0x040fe20003f5d000 */
[----:B------:R-:W-:-:S05]  /*ce20*/  FMUL.FTZ R4, R5, UR33 ;  /* 0x0000002105047c20 */ /* 0x000fca0008410000 */
[----:B------:R-:W-:-:S05]  /*ce30*/  FSEL R4, R4, RZ, P2 ;  /* 0x000000ff04047208 */ /* 0x000fca0001000000 */
[--C-:B------:R-:W-:Y:S01]  /*ce40*/  FFMA.FTZ R8, R26, UR33, -R4.reuse ;  /* 0x000000211a087c23 */ /* 0x100fe20008010804 */
[--C-:B------:R-:W-:Y:S01]  /*ce50*/  FFMA.FTZ R10, R27, UR33, -R4.reuse ;  /* 0x000000211b0a7c23 */ /* 0x100fe20008010804 */
[--C-:B------:R-:W-:Y:S01]  /*ce60*/  FFMA.FTZ R11, R30, UR33, -R4.reuse ;  /* 0x000000211e0b7c23 */ /* 0x100fe20008010804 */
[--C-:B------:R-:W-:Y:S01]  /*ce70*/  FFMA.FTZ R20, R31, UR33, -R4.reuse ;  /* 0x000000211f147c23 */ /* 0x100fe20008010804 */
[----:B------:R-:W-:Y:S01]  /*ce80*/  FSEL R30, R5, RZ, P2 ;  /* 0x000000ff051e7208 */ /* 0x000fe20001000000 */
[--C-:B------:R-:W-:Y:S01]  /*ce90*/  FFMA.FTZ R25, R38, UR33, -R4.reuse ;  /* 0x0000002126197c23 */ /* 0x100fe20008010804 */
[----:B------:R-:W-:Y:S01]  /*cea0*/  MUFU.EX2 R8, R8 ;  /* 0x0000000800087308 */ /* 0x000fe20000000800 */
[--C-:B------:R-:W-:Y:S01]  /*ceb0*/  FFMA.FTZ R28, R39, UR33, -R4.reuse ;  /* 0x00000021271c7c23 */ /* 0x100fe20008010804 */
[--C-:B------:R-:W-:Y:S01]  /*cec0*/  FFMA.FTZ R29, R42, UR33, -R4.reuse ;  /* 0x000000212a1d7c23 */ /* 0x100fe20008010804 */
[----:B------:R-:W-:Y:S01]  /*ced0*/  FADD.FTZ R30, -R30, R9 ;  /* 0x000000091e1e7221 */ /* 0x000fe20000010100 */
[--C-:B------:R-:W-:Y:S01]  /*cee0*/  FFMA.FTZ R38, R47, UR33, -R4.reuse ;  /* 0x000000212f267c23 */ /* 0x100fe20008010804 */
[--C-:B------:R-:W-:Y:S01]  /*cef0*/  FFMA.FTZ R27, R50, UR33, -R4.reuse ;  /* 0x00000021321b7c23 */ /* 0x100fe20008010804 */
[--C-:B------:R-:W-:Y:S01]  /*cf00*/  FFMA.FTZ R31, R54, UR33, -R4.reuse ;  /* 0x00000021361f7c23 */ /* 0x100fe20008010804 */
[----:B------:R-:W-:Y:S01]  /*cf10*/  FMUL.FTZ R21, R30, UR33 ;  /* 0x000000211e157c20 */ /* 0x000fe20008410000 */
        /* <DEDUP_REMOVED lines=16> */
[----:B------:R-:W1:Y:S01]  /*d020*/  MUFU.EX2 R20, R20 ;  /* 0x0000001400147308 */ /* 0x000e620000000800 */
[----:B0-----:R-:W-:-:S02]  /*d030*/  F2FP.F16.F32.PACK_AB R13, R10, R8 ;  /* 0x000000080a0d723e */ /* 0x001fc400000000ff */
[C---:B------:R-:W-:Y:S01]  /*d040*/  ISETP.GT.AND P2, PT, R2.reuse, UR37, PT ;  /* 0x0000002502007c0c */ /* 0x040fe2000bf44270 */
[----:B------:R-:W-:-:S04]  /*d050*/  VIADD R2, R2, 0xffffffff ;  /* 0xffffffff02027836 */ /* 0x000fc80000000000 */
[----:B------:R-:W0:Y:S08]  /*d060*/  MUFU.EX2 R21, R21 ;  /* 0x0000001500157308 */ /* 0x000e300000000800 */
[----:B------:R-:W-:Y:S01]  /*d070*/  MUFU.EX2 R25, R25 ;  /* 0x0000001900197308 */ /* 0x000fe20000000800 */
[----:B-1----:R-:W-:-:S05]  /*d080*/  F2FP.F16.F32.PACK_AB R15, R20, R11 ;  /* 0x0000000b140f723e */ /* 0x002fca00000000ff */
[----:B------:R1:W-:Y:S02]  /*d090*/  STSM.16.M88.4 [R17+0x21800], R12 ;  /* 0x0218000c11007844 */ /* 0x0003e40000000200 */
[----:B------:R-:W-:Y:S01]  /*d0a0*/  MUFU.EX2 R28, R28 ;  /* 0x0000001c001c7308 */ /* 0x000fe20000000800 */
[----:B0-----:R-:W-:Y:S01]  /*d0b0*/  FFMA.FTZ R9, R21, R3, R8 ;  /* 0x0000000315097223 */ /* 0x001fe20000010008 */
[----:B------:R-:W-:Y:S01]  /*d0c0*/  FADD.FTZ R8, R32, R7 ;  /* 0x0000000720087221 */ /* 0x000fe20000010000 */
[----:B------:R-:W-:Y:S01]  /*d0d0*/  FFMA.FTZ R3, R55, UR33, -R4 ;  /* 0x0000002137037c23 */ /* 0x000fe20008010804 */
[-C--:B------:R-:W-:Y:S01]  /*d0e0*/  FMUL.FTZ R90, R90, R21.reuse ;  /* 0x000000155a5a7220 */ /* 0x080fe20000410000 */
[----:B------:R-:W-:Y:S01]  /*d0f0*/  FADD.FTZ R10, R10, R9 ;  /* 0x000000090a0a7221 */ /* 0x000fe20000010000 */
[C---:B------:R-:W-:Y:S01]  /*d100*/  FADD.FTZ R7, R33.reuse, R8 ;  /* 0x0000000821077221 */ /* 0x040fe20000010000 */
[----:B------:R-:W-:Y:S01]  /*d110*/  F2FP.F16.F32.PACK_AB R8, R33, R32 ;  /* 0x000000202108723e */ /* 0x000fe200000000ff */
[----:B------:R-:W-:Y:S01]  /*d120*/  MUFU.EX2 R29, R29 ;  /* 0x0000001d001d7308 */ /* 0x000fe20000000800 */
[----:B------:R-:W-:Y:S01]  /*d130*/  FADD.FTZ R11, R11, R10 ;  /* 0x0000000a0b0b7221 */ /* 0x000fe20000010000 */
[----:B------:R-:W-:Y:S01]  /*d140*/  FADD.FTZ R10, R36, R7 ;  /* 0x00000007240a7221 */ /* 0x000fe20000010000 */
[-C--:B------:R-:W-:Y:S01]  /*d150*/  FMUL.FTZ R91, R91, R21.reuse ;  /* 0x000000155b5b7220 */ /* 0x080fe20000410000 */
[-C--:B------:R-:W-:Y:S01]  /*d160*/  FMUL.FTZ R94, R94, R21.reuse ;  /* 0x000000155e5e7220 */ /* 0x080fe20000410000 */
[----:B------:R-:W-:Y:S01]  /*d170*/  FADD.FTZ R20, R20, R11 ;  /* 0x0000000b14147221 */ /* 0x000fe20000010000 */
[--C-:B-1----:R-:W-:Y:S01]  /*d180*/  FFMA.FTZ R13, R34, UR33, -R4.reuse ;  /* 0x00000021220d7c23 */ /* 0x102fe20008010804 */
[--C-:B------:R-:W-:Y:S01]  /*d190*/  FFMA.FTZ R15, R35, UR33, -R4.reuse ;  /* 0x00000021230f7c23 */ /* 0x100fe20008010804 */
[----:B------:R0:W1:Y:S01]  /*d1a0*/  MUFU.EX2 R12, R40 ;  /* 0x00000028000c7308 */ /* 0x0000620000000800 */
[--C-:B------:R-:W-:Y:S01]  /*d1b0*/  FFMA.FTZ R34, R43, UR33, -R4.reuse ;  /* 0x000000212b227c23 */ /* 0x100fe20008010804 */
[----:B------:R-:W-:Y:S01]  /*d1c0*/  FFMA.FTZ R35, R46, UR33, -R4 ;  /* 0x000000212e237c23 */ /* 0x000fe20008010804 */
[----:B------:R-:W-:Y:S01]  /*d1d0*/  FADD.FTZ R11, R37, R10 ;  /* 0x0000000a250b7221 */ /* 0x000fe20000010000 */
[--C-:B------:R-:W-:Y:S01]  /*d1e0*/  FFMA.FTZ R43, R63, UR33, -R4.reuse ;  /* 0x000000213f2b7c23 */ /* 0x100fe20008010804 */
[----:B------:R-:W-:Y:S01]  /*d1f0*/  F2FP.F16.F32.PACK_AB R10, R37, R36 ;  /* 0x00000024250a723e */ /* 0x000fe200000000ff */
[-C--:B------:R-:W-:Y:S01]  /*d200*/  FMUL.FTZ R95, R95, R21.reuse ;  /* 0x000000155f5f7220 */ /* 0x080fe20000410000 */
[-C--:B------:R-:W-:Y:S01]  /*d210*/  FMUL.FTZ R98, R98, R21.reuse ;  /* 0x0000001562627220 */ /* 0x080fe20000410000 */
[----:B------:R-:W2:Y:S01]  /*d220*/  MUFU.EX2 R13, R13 ;  /* 0x0000000d000d7308 */ /* 0x000ea20000000800 */
[--C-:B0-----:R-:W-:Y:S01]  /*d230*/  FFMA.FTZ R40, R59, UR33, -R4.reuse ;  /* 0x000000213b287c23 */ /* 0x101fe20008010804 */
[----:B------:R-:W-:Y:S01]  /*d240*/  FFMA.FTZ R4, R87, UR33, -R4 ;  /* 0x0000002157047c23 */ /* 0x000fe20008010804 */
[-C--:B------:R-:W-:Y:S01]  /*d250*/  FMUL.FTZ R99, R99, R21.reuse ;  /* 0x0000001563637220 */ /* 0x080fe20000410000 */
[-C--:B------:R-:W-:Y:S01]  /*d260*/  FMUL.FTZ R102, R102, R21.reuse ;  /* 0x0000001566667220 */ /* 0x080fe20000410000 */
[-C--:B------:R-:W-:Y:S01]  /*d270*/  FMUL.FTZ R103, R103, R21.reuse ;  /* 0x0000001567677220 */ /* 0x080fe20000410000 */
[-C--:B------:R-:W-:Y:S01]  /*d280*/  FMUL.FTZ R106, R106, R21.reuse ;  /* 0x000000156a6a7220 */ /* 0x080fe20000410000 */
[-C--:B------:R-:W-:Y:S01]  /*d290*/  FMUL.FTZ R107, R107, R21.reuse ;  /* 0x000000156b6b7220 */ /* 0x080fe20000410000 */
[----:B------:R-:W0:Y:S01]  /*d2a0*/  MUFU.EX2 R15, R15 ;  /* 0x0000000f000f7308 */ /* 0x000e220000000800 */
[----:B-1----:R-:W-:Y:S01]  /*d2b0*/  FADD.FTZ R32, R12, R11 ;  /* 0x0000000b0c207221 */ /* 0x002fe20000010000 */
[----:B------:R-:W-:Y:S01]  /*d2c0*/  F2FP.F16.F32.PACK_AB R12, R41, R12 ;  /* 0x0000000c290c723e */ /* 0x000fe200000000ff */
[-C--:B------:R-:W-:Y:S01]  /*d2d0*/  FMUL.FTZ R110, R110, R21.reuse ;  /* 0x000000156e6e7220 */ /* 0x080fe20000410000 */
[-C--:B------:R-:W-:Y:S01]  /*d2e0*/  FMUL.FTZ R111, R111, R21.reuse ;  /* 0x000000156f6f7220 */ /* 0x080fe20000410000 */
[----:B------:R-:W-:Y:S01]  /*d2f0*/  FADD.FTZ R11, R41, R32 ;  /* 0x00000020290b7221 */ /* 0x000fe20000010000 */
        /* <DEDUP_REMOVED lines=15> */
[----:B------:R-:W-:Y:S01]  /*d3f0*/  FADD.FTZ R9, R25, R20 ;  /* 0x0000001419097221 */ /* 0x000fe20000010000 */
[----:B------:R-:W-:-:S02]  /*d400*/  FMUL.FTZ R135, R135, R21 ;  /* 0x0000001587877220 */ /* 0x000fc40000410000 */
[----:B------:R-:W0:Y:S01]  /*d410*/  MUFU.EX2 R35, R35 ;  /* 0x0000002300237308 */ /* 0x000e220000000800 */
[----:B------:R-:W-:Y:S01]  /*d420*/  FADD.FTZ R20, R28, R9 ;  /* 0x000000091c147221 */ /* 0x000fe20000010000 */
[----:B-1----:R-:W-:Y:S01]  /*d430*/  FADD.FTZ R44, R14, R11 ;  /* 0x0000000b0e2c7221 */ /* 0x002fe20000010000 */
[----:B------:R-:W-:Y:S02]  /*d440*/  F2FP.F16.F32.PACK_AB R14, R45, R14 ;  /* 0x0000000e2d0e723e */ /* 0x000fe400000000ff */
[----:B------:R-:W-:Y:S01]  /*d450*/  FADD.FTZ R9, R29, R20 ;  /* 0x000000141d097221 */ /* 0x000fe20000010000 */
[----:B------:R-:W-:Y:S02]  /*d460*/  FADD.FTZ R11, R45, R44 ;  /* 0x0000002c2d0b7221 */ /* 0x000fe40000010000 */
[----:B------:R-:W1:Y:S01]  /*d470*/  MUFU.EX2 R38, R38 ;  /* 0x0000002600267308 */ /* 0x000e620000000800 */
[----:B--2---:R-:W-:-:S07]  /*d480*/  FADD.FTZ R20, R34, R9 ;  /* 0x0000000922147221 */ /* 0x004fce0000010000 */
        /* <DEDUP_REMOVED lines=8> */
[----:B--2---:R-:W-:-:S07]  /*d510*/  FADD.FTZ R9, R27, R44 ;  /* 0x0000002c1b097221 */ /* 0x004fce0000010000 */
[----:B------:R-:W2:Y:S01]  /*d520*/  MUFU.EX2 R31, R31 ;  /* 0x0000001f001f7308 */ /* 0x000ea20000000800 */
[----:B0-----:R-:W-:Y:S01]  /*d530*/  FADD.FTZ R46, R26, R11 ;  /* 0x0000000b1a2e7221 */ /* 0x001fe20000010000 */
[----:B------:R-:W-:Y:S02]  /*d540*/  F2FP.F16.F32.PACK_AB R11, R28, R25 ;  /* 0x000000191c0b723e */ /* 0x000fe400000000ff */
[----:B------:R-:W-:-:S04]  /*d550*/  F2FP.F16.F32.PACK_AB R26, R53, R26 ;  /* 0x0000001a351a723e */ /* 0x000fc800000000ff */
        /* <DEDUP_REMOVED lines=8> */
[----:B------:R-:W-:Y:S01]  /*d5e0*/  F2FP.F16.F32.PACK_AB R13, R34, R29 ;  /* 0x0000001d220d723e */ /* 0x000fe200000000ff */
[----:B------:R2:W-:Y:S02]  /*d5f0*/  STSM.16.M88.4 [R22], R8 ;  /* 0x0000000816007844 */ /* 0x0005e40000000200 */
[----:B------:R-:W-:Y:S01]  /*d600*/  FADD.FTZ R28, R60, R15 ;  /* 0x0000000f3c1c7221 */ /* 0x000fe20000010000 */
[----:B------:R-:W-:Y:S01]  /*d610*/  F2FP.F16.F32.PACK_AB R15, R38, R35 ;  /* 0x00000023260f723e */ /* 0x000fe200000000ff */
[----:B------:R-:W3:Y:S01]  /*d620*/  MUFU.EX2 R40, R40 ;  /* 0x0000002800287308 */ /* 0x000ee20000000800 */
[----:B0-----:R-:W-:Y:S01]  /*d630*/  FADD.FTZ R44, R3, R44 ;  /* 0x0000002c032c7221 */ /* 0x001fe20000010000 */
[----:B------:R-:W-:-:S02]  /*d640*/  FADD.FTZ R29, R61, R28 ;  /* 0x0000001c3d1d7221 */ /* 0x000fc40000010000 */
[----:B------:R0:W-:Y:S02]  /*d650*/  STSM.16.M88.4 [R19], R12 ;  /* 0x0000000c13007844 */ /* 0x0001e40000000200 */
[----:B------:R-:W-:Y:S02]  /*d660*/  FADD.FTZ R34, R64, R29 ;  /* 0x0000001d40227221 */ /* 0x000fe40000010000 */
[----:B------:R-:W4:Y:S01]  /*d670*/  MUFU.EX2 R42, R42 ;  /* 0x0000002a002a7308 */ /* 0x000f220000000800 */
[----:B-1----:R-:W-:Y:S01]  /*d680*/  FADD.FTZ R25, R39, R44 ;  /* 0x0000002c27197221 */ /* 0x002fe20000010000 */
[----:B--2---:R-:W-:Y:S02]  /*d690*/  F2FP.F16.F32.PACK_AB R8, R57, R56 ;  /* 0x000000383908723e */ /* 0x004fe400000000ff */
[----:B------:R-:W-:-:S04]  /*d6a0*/  F2FP.F16.F32.PACK_AB R10, R61, R60 ;  /* 0x0000003c3d0a723e */ /* 0x000fc800000000ff */
[----:B------:R-:W1:Y:S01]  /*d6b0*/  MUFU.EX2 R43, R43 ;  /* 0x0000002b002b7308 */ /* 0x000e620000000800 */
[----:B---3--:R-:W-:-:S07]  /*d6c0*/  FADD.FTZ R25, R40, R25 ;  /* 0x0000001928197221 */ /* 0x008fce0000010000 */
[----:B------:R-:W2:Y:S01]  /*d6d0*/  MUFU.EX2 R7, R66 ;  /* 0x0000004200077308 */ /* 0x000ea20000000800 */
[----:B----4-:R-:W-:Y:S01]  /*d6e0*/  FADD.FTZ R28, R42, R25 ;  /* 0x000000192a1c7221 */ /* 0x010fe20000010000 */
[----:B------:R-:W-:-:S06]  /*d6f0*/  FADD.FTZ R25, R65, R34 ;  /* 0x0000002241197221 */ /* 0x000fcc0000010000 */
[----:B------:R-:W3:Y:S01]  /*d700*/  MUFU.EX2 R36, R67 ;  /* 0x0000004300247308 */ /* 0x000ee20000000800 */
[----:B-1----:R-:W-:-:S07]  /*d710*/  FADD.FTZ R28, R43, R28 ;  /* 0x0000001c2b1c7221 */ /* 0x002fce0000010000 */
[----:B------:R-:W1:Y:S01]  /*d720*/  MUFU.EX2 R32, R70 ;  /* 0x0000004600207308 */ /* 0x000e620000000800 */
[----:B--2---:R-:W-:Y:S01]  /*d730*/  FADD.FTZ R9, R7, R28 ;  /* 0x0000001c07097221 */ /* 0x004fe20000010000 */
[----:B------:R-:W-:Y:S01]  /*d740*/  FADD.FTZ R28, R68, R25 ;  /* 0x00000019441c7221 */ /* 0x000fe20000010000 */
[----:B------:R-:W-:Y:S02]  /*d750*/  F2FP.F16.F32.PACK_AB R25, R30, R27 ;  /* 0x0000001b1e19723e */ /* 0x000fe400000000ff */
[----:B------:R-:W-:Y:S01]  /*d760*/  F2FP.F16.F32.PACK_AB R27, R3, R31 ;  /* 0x0000001f031b723e */ /* 0x000fe200000000ff */
[----:B------:R-:W-:Y:S02]  /*d770*/  FADD.FTZ R11, R69, R28 ;  /* 0x0000001c450b7221 */ /* 0x000fe40000010000 */
[----:B------:R-:W2:Y:S01]  /*d780*/  MUFU.EX2 R33, R71 ;  /* 0x0000004700217308 */ /* 0x000ea20000000800 */
[----:B---3--:R-:W-:Y:S01]  /*d790*/  FADD.FTZ R9, R36, R9 ;  /* 0x0000000924097221 */ /* 0x008fe20000010000 */
[----:B0-----:R-:W-:Y:S01]  /*d7a0*/  FADD.FTZ R14, R72, R11 ;  /* 0x0000000b480e7221 */ /* 0x001fe20000010000 */
[----:B------:R-:W-:Y:S01]  /*d7b0*/  F2FP.F16.F32.PACK_AB R11, R43, R42 ;  /* 0x0000002a2b0b723e */ /* 0x000fe200000000ff */
[----:B------:R0:W-:Y:S02]  /*d7c0*/  STSM.16.M88.4 [R18], R24 ;  /* 0x0000001812007844 */ /* 0x0001e40000000200 */
[----:B------:R-:W-:-:S02]  /*d7d0*/  FADD.FTZ R13, R73, R14 ;  /* 0x0000000e490d7221 */ /* 0x000fc40000010000 */
[----:B------:R-:W3:Y:S01]  /*d7e0*/  MUFU.EX2 R20, R74 ;  /* 0x0000004a00147308 */ /* 0x000ee20000000800 */
[----:B-1----:R-:W-:Y:S01]  /*d7f0*/  FADD.FTZ R12, R32, R9 ;  /* 0x00000009200c7221 */ /* 0x002fe20000010000 */
[----:B------:R-:W-:Y:S01]  /*d800*/  FADD.FTZ R14, R76, R13 ;  /* 0x0000000d4c0e7221 */ /* 0x000fe20000010000 */
[----:B------:R-:W-:-:S03]  /*d810*/  F2FP.F16.F32.PACK_AB R9, R40, R39 ;  /* 0x000000272809723e */ /* 0x000fc600000000ff */
[C---:B------:R-:W-:Y:S01]  /*d820*/  FADD.FTZ R13, R77.reuse, R14 ;  /* 0x0000000e4d0d7221 */ /* 0x040fe20000010000 */
[----:B------:R-:W-:Y:S01]  /*d830*/  F2FP.F16.F32.PACK_AB R14, R77, R76 ;  /* 0x0000004c4d0e723e */ /* 0x000fe200000000ff */
[----:B------:R-:W1:Y:S01]  /*d840*/  MUFU.EX2 R37, R75 ;  /* 0x0000004b00257308 */ /* 0x000e620000000800 */
[----:B--2---:R-:W-:Y:S01]  /*d850*/  FADD.FTZ R3, R33, R12 ;  /* 0x0000000c21037221 */ /* 0x004fe20000010000 */
[----:B------:R2:W-:Y:S01]  /*d860*/  STSM.16.M88.4 [R17+0x27800], R8 ;  /* 0x0278000811007844 */ /* 0x0005e20000000200 */
[----:B------:R-:W-:Y:S01]  /*d870*/  FADD.FTZ R30, R80, R13 ;  /* 0x0000000d501e7221 */ /* 0x000fe20000010000 */
[----:B0-----:R-:W-:Y:S02]  /*d880*/  F2FP.F16.F32.PACK_AB R24, R81, R80 ;  /* 0x000000505118723e */ /* 0x001fe400000000ff */
[----:B------:R-:W-:Y:S01]  /*d890*/  F2FP.F16.F32.PACK_AB R26, R85, R84 ;  /* 0x00000054551a723e */ /* 0x000fe200000000ff */
[----:B------:R-:W-:Y:S01]  /*d8a0*/  FADD.FTZ R29, R81, R30 ;  /* 0x0000001e511d7221 */ /* 0x000fe20000010000 */
[----:B------:R-:W0:Y:S01]  /*d8b0*/  MUFU.EX2 R78, R78 ;  /* 0x0000004e004e7308 */ /* 0x000e220000000800 */
[----:B---3--:R-:W-:-:S07]  /*d8c0*/  FADD.FTZ R12, R20, R3 ;  /* 0x00000003140c7221 */ /* 0x008fce0000010000 */
[----:B------:R-:W3:Y:S01]  /*d8d0*/  MUFU.EX2 R79, R79 ;  /* 0x0000004f004f7308 */ /* 0x000ee20000000800 */
[----:B-1----:R-:W-:Y:S01]  /*d8e0*/  FADD.FTZ R3, R37, R12 ;  /* 0x0000000c25037221 */ /* 0x002fe20000010000 */
[----:B--2---:R-:W-:Y:S02]  /*d8f0*/  F2FP.F16.F32.PACK_AB R8, R65, R64 ;  /* 0x000000404108723e */ /* 0x004fe400000000ff */
[----:B------:R-:W-:Y:S02]  /*d900*/  F2FP.F16.F32.PACK_AB R10, R69, R68 ;  /* 0x00000044450a723e */ /* 0x000fe400000000ff */
[----:B------:R-:W-:Y:S02]  /*d910*/  F2FP.F16.F32.PACK_AB R9, R36, R7 ;  /* 0x000000072409723e */ /* 0x000fe400000000ff */
[----:B------:R-:W1:Y:S01]  /*d920*/  MUFU.EX2 R82, R82 ;  /* 0x0000005200527308 */ /* 0x000e620000000800 */
[----:B------:R-:W-:Y:S01]  /*d930*/  F2FP.F16.F32.PACK_AB R11, R33, R32 ;  /* 0x00000020210b723e */ /* 0x000fe200000000ff */
[----:B0-----:R-:W-:Y:S01]  /*d940*/  FADD.FTZ R28, R78, R3 ;  /* 0x000000034e1c7221 */ /* 0x001fe20000010000 */
[----:B------:R-:W-:-:S02]  /*d950*/  F2FP.F16.F32.PACK_AB R12, R73, R72 ;  /* 0x00000048490c723e */ /* 0x000fc400000000ff */
[----:B------:R-:W-:Y:S01]  /*d960*/  F2FP.F16.F32.PACK_AB R13, R37, R20 ;  /* 0x00000014250d723e */ /* 0x000fe200000000ff */
[----:B------:R0:W-:Y:S02]  /*d970*/  STSM.16.M88.4 [R23], R8 ;  /* 0x0000000817007844 */ /* 0x0001e40000000200 */
[----:B------:R-:W2:Y:S01]  /*d980*/  MUFU.EX2 R83, R83 ;  /* 0x0000005300537308 */ /* 0x000ea20000000800 */
[C---:B---3--:R-:W-:Y:S01]  /*d990*/  F2FP.F16.F32.PACK_AB R15, R79.reuse, R78 ;  /* 0x0000004e4f0f723e */ /* 0x048fe200000000ff */
[----:B------:R-:W-:-:S04]  /*d9a0*/  FADD.FTZ R3, R79, R28 ;  /* 0x0000001c4f037221 */ /* 0x000fc80000010000 */
[----:B------:R4:W-:Y:S02]  /*d9b0*/  STSM.16.M88.4 [R19+0x6000], R12 ;  /* 0x0060000c13007844 */ /* 0x0009e40000000200 */
[----:B------:R-:W3:Y:S01]  /*d9c0*/  MUFU.EX2 R86, R86 ;  /* 0x0000005600567308 */ /* 0x000ee20000000800 */
[----:B-1----:R-:W-:Y:S01]  /*d9d0*/  FADD.FTZ R3, R82, R3 ;  /* 0x0000000352037221 */ /* 0x002fe20000010000 */
[----:B0-----:R-:W-:-:S06]  /*d9e0*/  IMAD.MOV.U32 R8, RZ, RZ, R0 ;  /* 0x000000ffff087224 */ /* 0x001fcc00078e0000 */
[----:B------:R0:W1:Y:S01]  /*d9f0*/  MUFU.EX2 R31, R4 ;  /* 0x00000004001f7308 */ /* 0x0000620000000800 */
[C---:B--2---:R-:W-:Y:S01]  /*da00*/  F2FP.F16.F32.PACK_AB R25, R83.reuse, R82 ;  /* 0x000000525319723e */ /* 0x044fe200000000ff */
[----:B------:R-:W-:Y:S01]  /*da10*/  FADD.FTZ R3, R83, R3 ;  /* 0x0000000353037221 */ /* 0x000fe20000010000 */
[----:B------:R-:W-:Y:S02]  /*da20*/  IMAD.MOV.U32 R9, RZ, RZ, R5 ;  /* 0x000000ffff097224 */ /* 0x000fe400078e0005 */
[----:B0-----:R-:W-:Y:S01]  /*da30*/  FADD.FTZ R4, R84, R29 ;  /* 0x0000001d54047221 */ /* 0x001fe20000010000 */
[----:B---3--:R-:W-:-:S03]  /*da40*/  FADD.FTZ R3, R86, R3 ;  /* 0x0000000356037221 */ /* 0x008fc60000010000 */
[----:B------:R-:W-:Y:S01]  /*da50*/  FADD.FTZ R4, R85, R4 ;  /* 0x0000000455047221 */ /* 0x000fe20000010000 */
[C---:B-1----:R-:W-:Y:S01]  /*da60*/  F2FP.F16.F32.PACK_AB R27, R31.reuse, R86 ;  /* 0x000000561f1b723e */ /* 0x042fe200000000ff */
[----:B------:R-:W-:-:S04]  /*da70*/  FADD.FTZ R3, R31, R3 ;  /* 0x000000031f037221 */ /* 0x000fc80000010000 */
[----:B------:R4:W-:Y:S01]  /*da80*/  STSM.16.M88.4 [R18+0x6000], R24 ;  /* 0x0060001812007844 */ /* 0x0009e20000000200 */
[----:B------:R0:W-:Y:S06]  /*da90*/  MEMBAR.ALL.CTA ;  /* 0x0000000000007992 */ /* 0x0001ec0000008000 */
[----:B0-----:R-:W0:Y:S02]  /*daa0*/  FENCE.VIEW.ASYNC.S ;  /* 0x00000000000073c6 */ /* 0x001e240000000000 */
[----:B0-----:R-:W-:Y:S01]  /*dab0*/  NOP ;  /* 0x0000000000007918 */ /* 0x001fe20000000000 */
[----:B------:R-:W-:Y:S05]  /*dac0*/  @P2 BRA `(.L_x_10502) ;  /* 0xffffffcc00d82947 */ /* 0x000fea000383ffff */
.L_x_10485:
[----:B------:R-:W-:Y:S06]  /*dad0*/  BAR.ARV 0x8, 0x200 ;  /* 0x0208000000007b1d */ /* 0x000fec0000002000 */
[----:B------:R-:W-:Y:S05]  /*dae0*/  @!P0 BRA `(.L_x_10503) ;  /* 0x0000000000048947 */ /* 0x000fea0003800000 */
[----:B------:R-:W-:Y:S01]  /*daf0*/  BPT.TRAP 0x1 ;  /* 0x000000040000795c */ /* 0x000fe20000300000 */
.L_x_10503:
[----:B------:R-:W-:Y:S01]  /*db00*/  ULEA UR9, UR48, UR42, 0x3 ;  /* 0x0000002a30097291 */ /* 0x000fe2000f8e183f */
[----:B------:R-:W-:-:S05]  /*db10*/  IMAD.U32 R2, RZ, RZ, UR51 ;  /* 0x00000033ff027e24 */ /* 0x000fca000f8e00ff */
[----:B------:R-:W-:-:S04]  /*db20*/  SHF.L.U32 R2, R2, 0x1f, RZ ;  /* 0x0000001f02027819 */ /* 0x000fc800000006ff */
[----:B------:R0:W0:Y:S01]  /*db30*/  SYNCS.PHASECHK.TRANS64.TRYWAIT P2, [UR9+0x2d850], R2 ;  /* 0x02d85002ff0075a7 */ /* 0x0000220008040149 */
[----:B------:R-:W-:Y:S05]  /*db40*/  @!P0 BRA `(.L_x_10504) ;  /* 0x0000000000048947 */ /* 0x000fea0003800000 */
[----:B------:R-:W-:Y:S01]  /*db50*/  BPT.TRAP 0x1 ;  /* 0x000000040000795c */ /* 0x000fe20000300000 */
.L_x_10504:
[----:B0-----:R-:W-:Y:S05]  /*db60*/  @P2 BRA `(.L_x_10505) ;  /* 0x0000000000082947 */ /* 0x001fea0003800000 */
[----:B------:R-:W0:Y:S02]  /*db70*/  SYNCS.PHASECHK.TRANS64.TRYWAIT P0, [UR9+0x2d850], R2 ;  /* 0x02d85002ff0075a7 */ /* 0x000e240008000149 */
[----:B0-----:R-:W-:Y:S05]  /*db80*/  @!P0 BRA `(.L_x_10506) ;  /* 0x000000a400f48947 */ /* 0x001fea0003800000 */
.L_x_10505:
[----:B------:R-:W-:Y:S01]  /*db90*/  UIADD3 UR42, UR42, 0x400, URZ ;  /* 0x000004002a2a7890 */ /* 0x000fe2000fffe03f */
[----:B------:R-:W-:Y:S01]  /*dba0*/  WARPGROUP.ARRIVE ;  /* 0x00000000000079c5 */ /* 0x000fe20000000000 */
[----:B------:R-:W-:Y:S01]  /*dbb0*/  ULOP3.LUT UR44, UR44, 0x10000, URZ, 0xfc, !UPT ;  /* 0x000100002c2c7892 */ /* 0x000fe2000f8efc3f */
[----:B------:R-:W0:Y:S01]  /*dbc0*/  SHFL.BFLY PT, R7, R4, 0x2, 0x1f ;  /* 0x0c401f0004077f89 */ /* 0x000e2200000e0000 */
[----:B------:R-:W-:Y:S01]  /*dbd0*/  USHF.R.U32.HI UR42, URZ, 0x4, UR42 ;  /* 0x000000043f2a7899 */ /* 0x000fe2000801162a */
[----:B-123--:R-:W-:Y:S01]  /*dbe0*/  IMAD.U32 R10, RZ, RZ, UR9 ;  /* 0x00000009ff0a7e24 */ /* 0x00efe2000f8e00ff */
[----:B------:R-:W-:Y:S01]  /*dbf0*/  UMOV UR5, 0x40000040 ;  /* 0x4000004000057882 */ /* 0x000fe20000000000 */
[----:B------:R-:W-:Y:S01]  /*dc00*/  UMOV UR7, 0x80000020 ;  /* 0x8000002000077882 */ /* 0x000fe20000000000 */
[----:B------:R-:W-:Y:S01]  /*dc10*/  ULOP3.LUT UR42, UR42, 0x3fff, URZ, 0xc0, !UPT ;  /* 0x00003fff2a2a7892 */ /* 0x000fe2000f8ec03f */
[----:B------:R-:W1:Y:S01]  /*dc20*/  SHFL.BFLY PT, R2, R3, 0x2, 0x1f ;  /* 0x0c401f0003027f89 */ /* 0x000e6200000e0000 */
[----:B------:R-:W-:Y:S01]  /*dc30*/  UMOV UR4, UR44 ;  /* 0x0000002c00047c82 */ /* 0x000fe20008000000 */
[----:B------:R-:W-:Y:S01]  /*dc40*/  @!P1 VIADD R10, R10, 0x2d860 ;  /* 0x0002d8600a0a9836 */ /* 0x000fe20000000000 */
[----:B------:R-:W-:Y:S01]  /*dc50*/  ULOP3.LUT UR8, UR42, 0x2000000, URZ, 0xfc, !UPT ;  /* 0x020000002a087892 */ /* 0x000fe2000f8efc3f */
[----:B------:R-:W-:Y:S01]  /*dc60*/  IMAD.MOV.U32 R8, RZ, RZ, RZ ;  /* 0x000000ffff087224 */ /* 0x000fe200078e00ff */
[----:B------:R-:W-:Y:S01]  /*dc70*/  UIADD3 UR49, UR49, 0x1, URZ ;  /* 0x0000000131317890 */ /* 0x000fe2000fffe03f */
[----:B------:R-:W-:Y:S01]  /*dc80*/  IMAD.MOV.U32 R20, RZ, RZ, -0x800000 ;  /* 0xff800000ff147424 */ /* 0x000fe200078e00ff */
[----:B------:R-:W-:Y:S01]  /*dc90*/  UIMAD UR8, UR48, 0x600, UR8 ;  /* 0x00000600300878a4 */ /* 0x000fe2000f8e0208 */
[----:B------:R-:W-:Y:S01]  /*dca0*/  @!P1 PRMT R10, RZ, 0x654, R10 ;  /* 0x00000654ff0a9816 */ /* 0x000fe2000000000a */
[----:B------:R-:W-:-:S04]  /*dcb0*/  UIADD3 UR48, UR48, 0x1, URZ ;  /* 0x0000000130307890 */ /* 0x000fc8000fffe03f */
[----:B------:R-:W-:Y:S01]  /*dcc0*/  UISETP.NE.AND UP0, UPT, UR48, 0x2, UPT ;  /* 0x000000023000788c */ /* 0x000fe2000bf05270 */
[----:B------:R-:W-:Y:S02]  /*dcd0*/  UMOV UR6, UR8 ;  /* 0x0000000800067c82 */ /* 0x000fe40008000000 */
[----:B------:R-:W-:Y:S01]  /*dce0*/  HGMMA.64x96x16.F32 R88, gdesc[UR4].tnspB, R88, gsb0 ;  /* 0x41600000045879f0 */ /* 0x000fe20008000858 */
[----:B------:R-:W-:Y:S01]  /*dcf0*/  UIADD3 UR4, UR44, 0x2, URZ ;  /* 0x000000022c047890 */ /* 0x000fe2000fffe03f */
[----:B0-----:R-:W-:Y:S01]  /*dd00*/  FADD.FTZ R7, R7, R4 ;  /* 0x0000000407077221 */ /* 0x001fe20000010000 */
[----:B------:R-:W-:Y:S01]  /*dd10*/  UIADD3 UR6, UR8, 0x40, URZ ;  /* 0x0000004008067890 */ /* 0x000fe2000fffe03f */
[----:B------:R-:W-:Y:S01]  /*dd20*/  UMOV UR5, 0x40000040 ;  /* 0x4000004000057882 */ /* 0x000fe20000000000 */
[----:B------:R-:W-:Y:S01]  /*dd30*/  UMOV UR7, 0x80000020 ;  /* 0x8000002000077882 */ /* 0x000fe20000000000 */
[----:B-1----:R-:W-:Y:S01]  /*dd40*/  FADD.FTZ R6, R2, R3 ;  /* 0x0000000302067221 */ /* 0x002fe20000010000 */
[----:B------:R-:W-:Y:S01]  /*dd50*/  IMAD.MOV.U32 R3, RZ, RZ, -0x800000 ;  /* 0xff800000ff037424 */ /* 0x000fe200078e00ff */
[----:B------:R-:W0:Y:S01]  /*dd60*/  SHFL.BFLY PT, R2, R7, 0x1, 0x1f ;  /* 0x0c201f0007027f89 */ /* 0x000e2200000e0000 */
[----:B------:R-:W-:-:S03]  /*dd70*/  USEL UR48, UR48, URZ, UP0 ;  /* 0x0000003f30307287 */ /* 0x000fc60008000000 */
[----:B------:R-:W4:Y:S01]  /*dd80*/  SHFL.BFLY PT, R9, R6, 0x1, 0x1f ;  /* 0x0c201f0006097f89 */ /* 0x000f2200000e0000 */
[----:B0-----:R-:W-:Y:S01]  /*dd90*/  FADD.FTZ R11, R7, R2 ;  /* 0x00000002070b7221 */ /* 0x001fe20000010000 */
[----:B------:R-:W-:Y:S02]  /*dda0*/  IMAD.MOV.U32 R2, RZ, RZ, RZ ;  /* 0x000000ffff027224 */ /* 0x000fe400078e00ff */
[----:B------:R-:W-:Y:S02]  /*ddb0*/  IMAD.U32 R7, RZ, RZ, UR33 ;  /* 0x00000021ff077e24 */ /* 0x000fe4000f8e00ff */
[----:B----4-:R-:W-:Y:S01]  /*ddc0*/  FADD.FTZ R12, R6, R9 ;  /* 0x00000009060c7221 */ /* 0x010fe20000010000 */
[----:B------:R-:W-:Y:S01]  /*ddd0*/  FSETP.NE.FTZ.AND P0, PT, R11, RZ, PT ;  /* 0x000000ff0b00720b */ /* 0x000fe20003f15000 */
[----:B------:R-:W-:-:S03]  /*dde0*/  IMAD.U32 R6, RZ, RZ, UR33 ;  /* 0x00000021ff067e24 */ /* 0x000fc6000f8e00ff */
        /* <DEDUP_REMOVED lines=109> */
.L_x_10436:
        /* <DEDUP_REMOVED lines=13> */
[----:B------:R-:W-:Y:S01]  /*e590*/  F2FP.F16.F32.PACK_AB R6, R93, R92 ;  /* 0x0000005c5d06723e */ /* 0x000fe200000000ff */
[----:B------:R-:W-:Y:S01]  /*e5a0*/  ULDC.64 UR10, c[0x0][0xc00] ;  /* 0x00030000000a7ab9 */ /* 0x000fe20000000a00 */
[----:B------:R-:W-:Y:S01]  /*e5b0*/  UMOV UR8, UR42 ;  /* 0x0000002a00087c82 */ /* 0x000fe20008000000 */
[----:B0-----:R-:W-:Y:S01]  /*e5c0*/  UMOV UR9, UR4 ;  /* 0x0000000400097c82 */ /* 0x001fe20008000000 */
[----:B------:R-:W-:Y:S02]  /*e5d0*/  IMAD.U32 R28, RZ, RZ, UR8 ;  /* 0x00000008ff1c7e24 */ /* 0x000fe4000f8e00ff */
[----:B------:R-:W-:Y:S01]  /*e5e0*/  IMAD.U32 R29, RZ, RZ, UR9 ;  /* 0x00000009ff1d7e24 */ /* 0x000fe2000f8e00ff */
[----:B------:R-:W-:Y:S02]  /*e5f0*/  ULDC.64 UR8, c[0x0][0xc00] ;  /* 0x0003000000087ab9 */ /* 0x000fe40000000a00 */
[----:B------:R-:W-:-:S06]  /*e600*/  UIMAD.WIDE UR8, UR43, 0x4, UR8 ;  /* 0x000000042b0878a5 */ /* 0x000fcc000f8e0208 */
[----:B------:R-:W-:Y:S01]  /*e610*/  IMAD.U32 R30, RZ, RZ, UR8 ;  /* 0x00000008ff1e7e24 */ /* 0x000fe2000f8e00ff */
[----:B------:R-:W-:Y:S01]  /*e620*/  BAR.SYNC.DEFER_BLOCKING 0x1, 0x180 ;  /* 0x0046000000007b1d */ /* 0x000fe20000010000 */
[----:B--2---:R-:W-:-:S03]  /*e630*/  IMAD.WIDE R4, R0, 0x2, R28 ;  /* 0x0000000200047825 */ /* 0x004fc600078e021c */
[C---:B------:R-:W-:Y:S02]  /*e640*/  IADD3 R27, P3, R4.reuse, 0x3000, RZ ;  /* 0x00003000041b7810 */ /* 0x040fe40007f7e0ff */
[C---:B------:R-:W-:Y:S02]  /*e650*/  IADD3 R21, P4, R4.reuse, 0x20, RZ ;  /* 0x0000002004157810 */ /* 0x040fe40007f9e0ff */
[----:B------:R-:W-:Y:S01]  /*e660*/  LOP3.LUT R2, R27, 0x180, RZ, 0xc0, !PT ;  /* 0x000001801b027812 */ /* 0x000fe200078ec0ff */
[--C-:B------:R-:W-:Y:S01]  /*e670*/  IMAD.X R15, RZ, RZ, R5.reuse, P3 ;  /* 0x000000ffff0f7224 */ /* 0x100fe200018e0605 */
[----:B------:R-:W-:Y:S01]  /*e680*/  IADD3 R31, P2, R4, 0x3020, RZ ;  /* 0x00003020041f7810 */ /* 0x000fe20007f5e0ff */
[--C-:B------:R-:W-:Y:S01]  /*e690*/  IMAD.X R25, RZ, RZ, R5.reuse, P4 ;  /* 0x000000ffff197224 */ /* 0x100fe200020e0605 */
[----:B------:R-:W-:Y:S02]  /*e6a0*/  SHF.R.U64 R2, R2, 0x3, RZ ;  /* 0x0000000302027819 */ /* 0x000fe400000012ff */
[----:B------:R-:W-:Y:S01]  /*e6b0*/  LOP3.LUT R0, R21, 0x180, RZ, 0xc0, !PT ;  /* 0x0000018015007812 */ /* 0x000fe200078ec0ff */
[----:B------:R-:W-:Y:S01]  /*e6c0*/  IMAD.X R13, RZ, RZ, R5, P2 ;  /* 0x000000ffff0d7224 */ /* 0x000fe200010e0605 */
[----:B------:R-:W-:-:S02]  /*e6d0*/  LOP3.LUT R7, R4, 0x180, RZ, 0xc0, !PT ;  /* 0x0000018004077812 */ /* 0x000fc400078ec0ff */
[----:B------:R-:W-:Y:S02]  /*e6e0*/  IADD3 R33, P1, R4, 0x6000, RZ ;  /* 0x0000600004217810 */ /* 0x000fe40007f3e0ff */
[----:B------:R-:W-:Y:S02]  /*e6f0*/  LOP3.LUT R14, R2, R27, RZ, 0x3c, !PT ;  /* 0x0000001b020e7212 */ /* 0x000fe400078e3cff */
[----:B------:R-:W-:Y:S01]  /*e700*/  SHF.R.U64 R0, R0, 0x3, RZ ;  /* 0x0000000300007819 */ /* 0x000fe200000012ff */
[----:B------:R-:W-:Y:S01]  /*e710*/  IMAD.X R11, RZ, RZ, R5, P1 ;  /* 0x000000ffff0b7224 */ /* 0x000fe200008e0605 */
[----:B------:R-:W-:Y:S02]  /*e720*/  LOP3.LUT R2, R31, 0x180, RZ, 0xc0, !PT ;  /* 0x000001801f027812 */ /* 0x000fe400078ec0ff */
[----:B------:R-:W-:Y:S02]  /*e730*/  IADD3 R26, P0, R4, 0x6020, RZ ;  /* 0x00006020041a7810 */ /* 0x000fe40007f1e0ff */
[----:B------:R-:W-:-:S02]  /*e740*/  SHF.R.U64 R7, R7, 0x3, RZ ;  /* 0x0000000307077819 */ /* 0x000fc400000012ff */
[----:B------:R-:W-:Y:S01]  /*e750*/  LOP3.LUT R8, R33, 0x180, RZ, 0xc0, !PT ;  /* 0x0000018021087812 */ /* 0x000fe200078ec0ff */
[----:B------:R-:W-:Y:S01]  /*e760*/  IMAD.X R9, RZ, RZ, R5, P0 ;  /* 0x000000ffff097224 */ /* 0x000fe200000e0605 */
[----:B------:R-:W-:Y:S02]  /*e770*/  LOP3.LUT R24, R0, R21, RZ, 0x3c, !PT ;  /* 0x0000001500187212 */ /* 0x000fe400078e3cff */
[----:B------:R-:W-:Y:S02]  /*e780*/  SHF.R.U64 R2, R2, 0x3, RZ ;  /* 0x0000000302027819 */ /* 0x000fe400000012ff */
[----:B------:R-:W-:Y:S02]  /*e790*/  LOP3.LUT R21, R26, 0x180, RZ, 0xc0, !PT ;  /* 0x000001801a157812 */ /* 0x000fe400078ec0ff */
[----:B------:R-:W-:Y:S02]  /*e7a0*/  LOP3.LUT R4, R7, R4, RZ, 0x3c, !PT ;  /* 0x0000000407047212 */ /* 0x000fe400078e3cff */
[----:B------:R-:W-:-:S02]  /*e7b0*/  SHF.R.U64 R8, R8, 0x3, RZ ;  /* 0x0000000308087819 */ /* 0x000fc400000012ff */
[----:B------:R-:W-:Y:S01]  /*e7c0*/  LOP3.LUT R12, R2, R31, RZ, 0x3c, !PT ;  /* 0x0000001f020c7212 */ /* 0x000fe200078e3cff */
[----:B------:R-:W-:Y:S01]  /*e7d0*/  IMAD.U32 R31, RZ, RZ, UR9 ;  /* 0x00000009ff1f7e24 */ /* 0x000fe2000f8e00ff */
[----:B------:R-:W-:Y:S01]  /*e7e0*/  SHF.R.U64 R21, R21, 0x3, RZ ;  /* 0x0000000315157819 */ /* 0x000fe200000012ff */
[----:B------:R-:W-:Y:S01]  /*e7f0*/  ULDC.64 UR8, c[0x0][0xc08] ;  /* 0x0003020000087ab9 */ /* 0x000fe20000000a00 */
[----:B------:R-:W-:Y:S02]  /*e800*/  MOV R0, R4 ;  /* 0x0000000400007202 */ /* 0x000fe40000000f00 */
[----:B------:R-:W-:Y:S02]  /*e810*/  F2FP.F16.F32.PACK_AB R4, R89, R88 ;  /* 0x000000585904723e */ /* 0x000fe400000000ff */
[----:B------:R-:W-:Y:S02]  /*e820*/  F2FP.F16.F32.PACK_AB R5, R91, R90 ;  /* 0x0000005a5b05723e */ /* 0x000fe400000000ff */
[----:B------:R-:W-:-:S02]  /*e830*/  F2FP.F16.F32.PACK_AB R7, R95, R94 ;  /* 0x0000005e5f07723e */ /* 0x000fc400000000ff */
[----:B------:R-:W-:Y:S02]  /*e840*/  LOP3.LUT R10, R8, R33, RZ, 0x3c, !PT ;  /* 0x00000021080a7212 */ /* 0x000fe400078e3cff */
[----:B------:R-:W-:Y:S01]  /*e850*/  MOV R33, R14 ;  /* 0x0000000e00217202 */ /* 0x000fe20000000f00 */
[----:B------:R0:W-:Y:S01]  /*e860*/  STSM.16.M88.4 [R0], R4 ;  /* 0x0000000400007844 */ /* 0x0001e20000000200 */
[----:B------:R-:W-:Y:S02]  /*e870*/  MOV R32, R12 ;  /* 0x0000000c00207202 */ /* 0x000fe40000000f00 */
[----:B------:R-:W-:Y:S02]  /*e880*/  LOP3.LUT R8, R21, R26, RZ, 0x3c, !PT ;  /* 0x0000001a15087212 */ /* 0x000fe400078e3cff */
[----:B------:R-:W-:Y:S02]  /*e890*/  MOV R24, R24 ;  /* 0x0000001800187202 */ /* 0x000fe40000000f00 */
[----:B------:R-:W-:-:S02]  /*e8a0*/  F2FP.F16.F32.PACK_AB R12, R97, R96 ;  /* 0x00000060610c723e */ /* 0x000fc400000000ff */
[----:B------:R-:W-:Y:S02]  /*e8b0*/  F2FP.F16.F32.PACK_AB R13, R99, R98 ;  /* 0x00000062630d723e */ /* 0x000fe400000000ff */
[----:B------:R-:W-:Y:S02]  /*e8c0*/  F2FP.F16.F32.PACK_AB R14, R101, R100 ;  /* 0x00000064650e723e */ /* 0x000fe400000000ff */
[----:B------:R-:W-:Y:S02]  /*e8d0*/  F2FP.F16.F32.PACK_AB R15, R103, R102 ;  /* 0x00000066670f723e */ /* 0x000fe400000000ff */
[----:B------:R-:W-:Y:S02]  /*e8e0*/  MOV R21, R10 ;  /* 0x0000000a00157202 */ /* 0x000fe40000000f00 */
[----:B------:R-:W-:Y:S01]  /*e8f0*/  MOV R2, R8 ;  /* 0x0000000800027202 */ /* 0x000fe20000000f00 */
[----:B------:R1:W-:Y:S01]  /*e900*/  STSM.16.M88.4 [R24], R12 ;  /* 0x0000000c18007844 */ /* 0x0003e20000000200 */
[----:B0-----:R-:W-:-:S02]  /*e910*/  F2FP.F16.F32.PACK_AB R4, R105, R104 ;  /* 0x000000686904723e */ /* 0x001fc400000000ff */
[----:B------:R-:W-:Y:S02]  /*e920*/  F2FP.F16.F32.PACK_AB R5, R107, R106 ;  /* 0x0000006a6b05723e */ /* 0x000fe400000000ff */
        /* <DEDUP_REMOVED lines=30> */
[----:B------:R-:W-:Y:S02]  /*eb10*/  @UP0 ULDC.64 UR8, c[0x0][0xc08] ;  /* 0x0003020000080ab9 */ /* 0x000fe40000000a00 */
[----:B------:R-:W-:Y:S02]  /*eb20*/  @UP0 UIMAD.WIDE UR8, UR43, 0x4, UR8 ;  /* 0x000000042b0808a5 */ /* 0x000fe4000f8e0208 */
[----:B------:R-:W-:-:S06]  /*eb30*/  UISETP.NE.AND UP0, UPT, UR46, URZ, UPT ;  /* 0x0000003f2e00728c */ /* 0x000fcc000bf05270 */
[----:B------:R-:W0:Y:S01]  /*eb40*/  @P1 LDC R6, c[0x0][0xbec] ;  /* 0x0002fb00ff061b82 */ /* 0x000e220000000800 */
[----:B------:R-:W-:Y:S01]  /*eb50*/  USEL UR4, UR46, UR4, UP0 ;  /* 0x000000042e047287 */ /* 0x000fe20008000000 */
[----:B------:R-:W-:Y:S01]  /*eb60*/  IMAD.U32 R4, RZ, RZ, UR8 ;  /* 0x00000008ff047e24 */ /* 0x000fe2000f8e00ff */
[----:B------:R-:W-:Y:S01]  /*eb70*/  UMOV UR19, 0x9b8 ;  /* 0x000009b800137882 */ /* 0x000fe20000000000 */
[----:B------:R-:W-:Y:S01]  /*eb80*/  VIADD R15, R136, UR40 ;  /* 0x00000028880f7c36 */ /* 0x000fe20008000000 */
[----:B------:R-:W-:Y:S01]  /*eb90*/  UISETP.GT.AND UP1, UPT, UR4, 0x1, UPT ;  /* 0x000000010400788c */ /* 0x000fe2000bf24270 */
[----:B------:R-:W-:Y:S02]  /*eba0*/  IMAD.U32 R5, RZ, RZ, UR9 ;  /* 0x00000009ff057e24 */ /* 0x000fe4000f8e00ff */
[----:B------:R-:W1:Y:S01]  /*ebb0*/  @P1 LDC R9, c[0x0][0xbf0] ;  /* 0x0002fc00ff091b82 */ /* 0x000e620000000800 */
[----:B------:R-:W-:Y:S02]  /*ebc0*/  USEL UR19, UR19, 0x978, UP1 ;  /* 0x0000097813137887 */ /* 0x000fe40008800000 */
[----:B------:R-:W-:Y:S01]  /*ebd0*/  UISETP.NE.U32.AND UP0, UPT, UR10, URZ, UPT ;  /* 0x0000003f0a00728c */ /* 0x000fe2000bf05070 */
[----:B------:R-:W-:Y:S01]  /*ebe0*/  IMAD.MOV.U32 R7, RZ, RZ, R15 ;  /* 0x000000ffff077224 */ /* 0x000fe200078e000f */
[----:B------:R-:W-:Y:S01]  /*ebf0*/  UMOV UR4, URZ ;  /* 0x0000003f00047c82 */ /* 0x000fe20008000000 */
[----:B------:R-:W-:Y:S01]  /*ec00*/  USHF.R.S32.HI UR10, URZ, 0x1f, UR43 ;  /* 0x0000001f3f0a7899 */ /* 0x000fe2000801142b */
[----:B------:R3:W5:Y:S01]  /*ec10*/  @P4 LDG.E R11, desc[UR52][R4.64] ;  /* 0x00000034040b4981 */ /* 0x000762000c1e1900 */
[----:B------:R-:W-:-:S02]  /*ec20*/  UISETP.NE.AND.EX UP0, UPT, UR11, URZ, UPT, UP0 ;  /* 0x0000003f0b00728c */ /* 0x000fc4000bf05300 */
[----:B------:R-:W-:Y:S02]  /*ec30*/  USEL UR9, UR38, URZ, UP1 ;  /* 0x0000003f26097287 */ /* 0x000fe40008800000 */
[----:B------:R-:W-:Y:S02]  /*ec40*/  USEL UR8, UR43, URZ, !UP0 ;  /* 0x0000003f2b087287 */ /* 0x000fe4000c000000 */
[----:B------:R-:W-:Y:S01]  /*ec50*/  USEL UR18, UR10, URZ, !UP0 ;  /* 0x0000003f0a127287 */ /* 0x000fe2000c000000 */
[----:B------:R-:W-:Y:S02]  /*ec60*/  ULDC.64 UR12, c[0x0][UR19+0x220] ;  /* 0x00008800130c7abb */ /* 0x000fe40008000a00 */
[----:B------:R-:W-:Y:S01]  /*ec70*/  ULDC.64 UR10, c[0x0][UR19+0x218] ;  /* 0x00008600130a7abb */ /* 0x000fe20008000a00 */
[----:B------:R-:W-:Y:S01]  /*ec80*/  ULDC.64 UR14, c[0x0][UR19+0x228] ;  /* 0x00008a00130e7abb */ /* 0x000fe20008000a00 */
[----:B------:R-:W-:Y:S02]  /*ec90*/  UIMAD UR13, UR13, UR8, URZ ;  /* 0x000000080d0d72a4 */ /* 0x000fe4000f8e023f */
[----:B------:R-:W-:-:S02]  /*eca0*/  UIMAD.WIDE.U32 UR16, UR10, UR41, URZ ;  /* 0x000000290a1072a5 */ /* 0x000fc4000f8e003f */
[----:B------:R-:W-:Y:S02]  /*ecb0*/  UIMAD UR20, UR11, UR41, URZ ;  /* 0x000000290b1472a4 */ /* 0x000fe4000f8e023f */
[----:B------:R-:W-:Y:S02]  /*ecc0*/  UIMAD.WIDE.U32 UR10, UR12, UR8, URZ ;  /* 0x000000080c0a72a5 */ /* 0x000fe4000f8e003f */
[----:B------:R-:W-:Y:S02]  /*ecd0*/  UIMAD.WIDE.U32 UR22, UR14, UR9, URZ ;  /* 0x000000090e1672a5 */ /* 0x000fe4000f8e003f */
[----:B------:R-:W-:Y:S02]  /*ece0*/  UIMAD UR9, UR15, UR9, URZ ;  /* 0x000000090f0972a4 */ /* 0x000fe4000f8e023f */
[----:B------:R-:W-:Y:S02]  /*ecf0*/  UIMAD UR13, UR12, UR18, UR13 ;  /* 0x000000120c0d72a4 */ /* 0x000fe4000f8e020d */
[----:B------:R-:W-:Y:S01]  /*ed00*/  UIADD3 UR20, UR17, UR20, URZ ;  /* 0x0000001411147290 */ /* 0x000fe2000fffe03f */
[----:B---3--:R-:W-:-:S02]  /*ed10*/  IMAD.U32 R4, RZ, RZ, UR22 ;  /* 0x00000016ff047e24 */ /* 0x008fc4000f8e00ff */
[----:B------:R-:W-:Y:S01]  /*ed20*/  IMAD.U32 R5, RZ, RZ, UR23 ;  /* 0x00000017ff057e24 */ /* 0x000fe2000f8e00ff */
[----:B--2---:R-:W-:Y:S01]  /*ed30*/  @P0 R2UR UR4, R0 ;  /* 0x00000000000402ca */ /* 0x004fe200000e0000 */
[----:B0-----:R-:W-:-:S05]  /*ed40*/  @P1 IMAD.HI.U32 R0, R15, R6, RZ ;  /* 0x000000060f001227 */ /* 0x001fca00078e00ff */
[----:B-1----:R-:W-:-:S04]  /*ed50*/  @P1 SHF.R.U32.HI R7, RZ, R9, R0 ;  /* 0x00000009ff071219 */ /* 0x002fc80000011600 */
[--C-:B------:R-:W-:Y:S01]  /*ed60*/  SHF.R.S32.HI R5, RZ, 0x1f, R7.reuse ;  /* 0x0000001fff057819 */ /* 0x100fe20000011407 */
[----:B------:R-:W-:Y:S02]  /*ed70*/  IMAD.MOV R9, RZ, RZ, -R7 ;  /* 0x000000ffff097224 */ /* 0x000fe400078e0a07 */
[----:B------:R-:W-:Y:S02]  /*ed80*/  UIADD3 UR16, UP0, UP2, UR10, UR16, UR4 ;  /* 0x000000100a107290 */ /* 0x000fe4000fa1e004 */
[----:B------:R-:W-:Y:S01]  /*ed90*/  UIADD3 UR10, UR23, UR9, URZ ;  /* 0x00000009170a7290 */ /* 0x000fe2000fffe03f */
[----:B------:R-:W-:Y:S01]  /*eda0*/  IMAD R9, R2, R9, R15 ;  /* 0x0000000902097224 */ /* 0x000fe200078e020f */
[----:B------:R-:W-:Y:S02]  /*edb0*/  UIADD3 UR9, UR11, UR13, URZ ;  /* 0x0000000d0b097290 */ /* 0x000fe4000fffe03f */
[----:B------:R-:W-:Y:S01]  /*edc0*/  USHF.R.S32.HI UR14, URZ, 0x1f, UR4 ;  /* 0x0000001f3f0e7899 */ /* 0x000fe20008011404 */
[----:B------:R-:W-:Y:S01]  /*edd0*/  IADD3 R4, P2, P3, R7, UR16, R4 ;  /* 0x0000001007047c10 */ /* 0x000fe2000fb5e004 */
[----:B------:R-:W-:Y:S01]  /*ede0*/  IMAD.U32 R6, RZ, RZ, UR10 ;  /* 0x0000000aff067e24 */ /* 0x000fe2000f8e00ff */
[----:B------:R-:W-:Y:S01]  /*edf0*/  ULDC.64 UR10, c[0x0][UR19+0x210] ;  /* 0x00008400130a7abb */ /* 0x000fe20008000a00 */
[----:B------:R-:W-:Y:S01]  /*ee00*/  UIADD3.X UR9, UR9, UR20, UR14, UP0, UP2 ;  /* 0x0000001409097290 */ /* 0x000fe200087e440e */
[----:B------:R-:W-:Y:S01]  /*ee10*/  SHF.R.S32.HI R0, RZ, 0x1f, R9 ;  /* 0x0000001fff007819 */ /* 0x000fe20000011409 */
[----:B------:R-:W-:Y:S01]  /*ee20*/  IMAD R7, R9, UR11, RZ ;  /* 0x0000000b09077c24 */ /* 0x000fe2000f8e02ff */
[----:B------:R-:W-:Y:S01]  /*ee30*/  ULDC.64 UR12, c[0x0][0xba8] ;  /* 0x0002ea00000c7ab9 */ /* 0x000fe20000000a00 */
[----:B------:R-:W-:Y:S01]  /*ee40*/  @!UP1 ULDC UR12, c[0x0][0xb50] ;  /* 0x0002d400000c9ab9 */ /* 0x000fe20000000800 */
[----:B------:R-:W-:Y:S01]  /*ee50*/  @!UP1 ULDC UR13, c[0x0][0xb54] ;  /* 0x0002d500000d9ab9 */ /* 0x000fe20000000800 */
[----:B------:R-:W-:Y:S01]  /*ee60*/  IADD3.X R5, R5, UR9, R6, P2, P3 ;  /* 0x0000000905057c10 */ /* 0x000fe200097e6406 */
[----:B------:R-:W-:-:S02]  /*ee70*/  IMAD R7, R0, UR10, R7 ;  /* 0x0000000a00077c24 */ /* 0x000fc4000f8e0207 */
        /* <DEDUP_REMOVED lines=9> */
.L_x_10509:
[----:B------:R-:W2:Y:S01]  /*ef10*/  LDL R0, [R1+0x18] ;  /* 0x0000180001007983 */ /* 0x000ea20000100800 */
[----:B------:R-:W-:-:S03]  /*ef20*/  LOP3.LUT P0, RZ, R151, 0x3, RZ, 0xc0, !PT ;  /* 0x0000000397ff7812 */ /* 0x000fc6000780c0ff */
[----:B------:R-:W-:Y:S04]  /*ef30*/  SHFL.IDX PT, R6, R10, RZ, 0x1c1f ;  /* 0x001c1fff0a067589 */ /* 0x000fe800000e0000 */
[----:B------:R-:W0:Y:S04]  /*ef40*/  SHFL.IDX PT, R7, R4, RZ, 0x1c1f ;  /* 0x001c1fff04077589 */ /* 0x000e2800000e0000 */
[----:B------:R-:W-:Y:S04]  /*ef50*/  SHFL.IDX PT, R8, R10, 0x1, 0x1c1f ;  /* 0x003c1f000a087f89 */ /* 0x000fe800000e0000 */
[----:B------:R-:W1:Y:S01]  /*ef60*/  SHFL.IDX PT, R9, R4, 0x1, 0x1c1f ;  /* 0x003c1f0004097f89 */ /* 0x000e6200000e0000 */
[----:B--2---:R-:W-:-:S02]  /*ef70*/  VIADD R13, R0, UR40 ;  /* 0x00000028000d7c36 */ /* 0x004fc40008000000 */
[----:B-----5:R-:W-:Y:S02]  /*ef80*/  IMAD R0, R11, R2, RZ ;  /* 0x000000020b007224 */ /* 0x020fe400078e02ff */
[----:B------:R-:W-:-:S03]  /*ef90*/  VIADD R5, R13, 0x8 ;  /* 0x000000080d057836 */ /* 0x000fc60000000000 */
[-C--:B------:R-:W-:Y:S02]  /*efa0*/  ISETP.GE.OR P2, PT, R13, R0.reuse, P0 ;  /* 0x000000000d00720c */ /* 0x080fe40000746670 */
[----:B------:R-:W-:-:S11]  /*efb0*/  ISETP.GE.OR P0, PT, R5, R0, P0 ;  /* 0x000000000500720c */ /* 0x000fd60000706670 */
[----:B0-----:R0:W-:Y:S04]  /*efc0*/  @!P2 ST.E desc[UR52][R6.64], R3 ;  /* 0x000000030600a985 */ /* 0x0011e8000c101934 */
[----:B-1----:R0:W-:Y:S01]  /*efd0*/  @!P0 ST.E desc[UR52][R8.64], R20 ;  /* 0x0000001408008985 */ /* 0x0021e2000c101934 */
[----:B------:R-:W-:-:S13]  /*efe0*/  PLOP3.LUT P0, PT, PT, PT, UP1, 0x80, 0x0 ;  /* 0x000000000000781c */ /* 0x000fda0003f0f018 */
[----:B0-----:R-:W-:Y:S05]  /*eff0*/  @P0 BRA `(.L_x_10510) ;  /* 0x0000000800000947 */ /* 0x001fea0003800000 */
[----:B------:R-:W-:Y:S01]  /*f000*/  IMAD R3, R150, 0x20, R137 ;  /* 0x0000002096037824 */ /* 0x000fe200078e0289 */
[----:B------:R-:W0:Y:S01]  /*f010*/  @P1 LDC R21, c[0x0][0xbec] ;  /* 0x0002fb00ff151b82 */ /* 0x000e220000000800 */
[----:B------:R-:W-:Y:S02]  /*f020*/  ULDC.64 UR12, c[0x0][0xaa0] ;  /* 0x0002a800000c7ab9 */ /* 0x000fe40000000a00 */
[----:B------:R-:W-:Y:S01]  /*f030*/  IMAD.WIDE R28, R3, 0x2, R28 ;  /* 0x00000002031c7825 */ /* 0x000fe200078e021c */
[----:B------:R-:W-:Y:S02]  /*f040*/  UIMAD UR9, UR14, UR12, URZ ;  /* 0x0000000c0e0972a4 */ /* 0x000fe4000f8e023f */
[C---:B------:R-:W-:Y:S02]  /*f050*/  IADD3 R6, P5, R28.reuse, 0x7800, RZ ;  /* 0x000078001c067810 */ /* 0x040fe40007fbe0ff */
[----:B------:R-:W1:Y:S01]  /*f060*/  @P1 LDC R20, c[0x0][0xbf0] ;  /* 0x0002fc00ff141b82 */ /* 0x000e620000000800 */
[----:B------:R-:W-:Y:S01]  /*f070*/  UIMAD.WIDE.U32 UR10, UR4, UR12, URZ ;  /* 0x0000000c040a72a5 */ /* 0x000fe2000f8e003f */
[----:B------:R-:W-:-:S02]  /*f080*/  IADD3 R9, P0, R28, 0x1800, RZ ;  /* 0x000018001c097810 */ /* 0x000fc40007f1e0ff */
[----:B------:R-:W-:Y:S01]  /*f090*/  LOP3.LUT R3, R6, 0x180, RZ, 0xc0, !PT ;  /* 0x0000018006037812 */ /* 0x000fe200078ec0ff */
[----:B------:R-:W-:Y:S01]  /*f0a0*/  UIMAD UR9, UR4, UR13, UR9 ;  /* 0x0000000d040972a4 */ /* 0x000fe2000f8e0209 */
[C---:B------:R-:W-:Y:S01]  /*f0b0*/  IADD3 R13, P2, R28.reuse, 0x3000, RZ ;  /* 0x000030001c0d7810 */ /* 0x040fe20007f5e0ff */
[----:B------:R-:W-:Y:S01]  /*f0c0*/  IMAD.X R33, RZ, RZ, R29, P5 ;  /* 0x000000ffff217224 */ /* 0x000fe200028e061d */
[----:B------:R-:W-:Y:S01]  /*f0d0*/  SHF.R.U64 R3, R3, 0x3, RZ ;  /* 0x0000000303037819 */ /* 0x000fe200000012ff */
[----:B------:R-:W-:Y:S01]  /*f0e0*/  UIADD3 UR11, UR11, UR9, URZ ;  /* 0x000000090b0b7290 */ /* 0x000fe2000fffe03f */
[C---:B------:R-:W-:Y:S01]  /*f0f0*/  IADD3 R25, P3, R28.reuse, 0x4800, RZ ;  /* 0x000048001c197810 */ /* 0x040fe20007f7e0ff */
[----:B------:R-:W-:Y:S01]  /*f100*/  ULDC.64 UR12, c[0x0][0xae8] ;  /* 0x0002ba00000c7ab9 */ /* 0x000fe20000000a00 */
[----:B------:R-:W-:Y:S01]  /*f110*/  LOP3.LUT R32, R3, R6, RZ, 0x3c, !PT ;  /* 0x0000000603207212 */ /* 0x000fe200078e3cff */
[----:B------:R-:W-:Y:S01]  /*f120*/  IMAD R3, R149, 0x60, R150 ;  /* 0x0000006095037824 */ /* 0x000fe200078e0296 */
[----:B------:R-:W-:Y:S01]  /*f130*/  UIMAD.WIDE.U32 UR10, UR41, UR12, UR10 ;  /* 0x0000000c290a72a5 */ /* 0x000fe2000f8e000a */
[----:B------:R-:W-:Y:S01]  /*f140*/  IADD3 R31, P4, R28, 0x6000, RZ ;  /* 0x000060001c1f7810 */ /* 0x000fe20007f9e0ff */
[----:B------:R-:W-:Y:S01]  /*f150*/  USHF.R.S32.HI UR4, URZ, 0x1f, UR8 ;  /* 0x0000001f3f047899 */ /* 0x000fe20008011408 */
[----:B------:R-:W-:Y:S01]  /*f160*/  VIADD R38, R3, UR40 ;  /* 0x0000002803267c36 */ /* 0x000fe20008000000 */
[----:B------:R-:W-:Y:S01]  /*f170*/  UIMAD UR11, UR41, UR13, UR11 ;  /* 0x0000000d290b72a4 */ /* 0x000fe2000f8e020b */
[----:B------:R-:W-:Y:S01]  /*f180*/  LOP3.LUT R8, R9, 0x180, RZ, 0xc0, !PT ;  /* 0x0000018009087812 */ /* 0x000fe200078ec0ff */
[----:B------:R-:W5:Y:S01]  /*f190*/  LD.E.128 R32, desc[UR52][R32.64] ;  /* 0x0000003420207980 */ /* 0x000f62000c101d00 */
[----:B------:R-:W-:Y:S01]  /*f1a0*/  ULDC.64 UR12, c[0x0][0xaf0] ;  /* 0x0002bc00000c7ab9 */ /* 0x000fe20000000a00 */
[----:B0-----:R-:W-:Y:S01]  /*f1b0*/  @P1 IMAD.HI.U32 R3, R38, R21, RZ ;  /* 0x0000001526031227 */ /* 0x001fe200078e00ff */
[----:B------:R-:W-:Y:S01]  /*f1c0*/  UIMAD UR4, UR4, UR12, URZ ;  /* 0x0000000c040472a4 */ /* 0x000fe2000f8e023f */
[----:B------:R-:W-:-:S02]  /*f1d0*/  LOP3.LUT R12, R13, 0x180, RZ, 0xc0, !PT ;  /* 0x000001800d0c7812 */ /* 0x000fc400078ec0ff */
[----:B------:R-:W-:Y:S02]  /*f1e0*/  LOP3.LUT R24, R25, 0x180, RZ, 0xc0, !PT ;  /* 0x0000018019187812 */ /* 0x000fe400078ec0ff */
[----:B------:R-:W-:Y:S02]  /*f1f0*/  LOP3.LUT R30, R31, 0x180, RZ, 0xc0, !PT ;  /* 0x000001801f1e7812 */ /* 0x000fe400078ec0ff */
[----:B------:R-:W-:Y:S01]  /*f200*/  LOP3.LUT R5, R28, 0x180, RZ, 0xc0, !PT ;  /* 0x000001801c057812 */ /* 0x000fe200078ec0ff */
[----:B------:R-:W-:Y:S01]  /*f210*/  IMAD.MOV.U32 R37, RZ, RZ, R38 ;  /* 0x000000ffff257224 */ /* 0x000fe200078e0026 */
[----:B------:R-:W-:Y:S01]  /*f220*/  UIMAD UR4, UR8, UR13, UR4 ;  /* 0x0000000d080472a4 */ /* 0x000fe2000f8e0204 */
[----:B-1----:R-:W-:Y:S01]  /*f230*/  @P1 SHF.R.U32.HI R37, RZ, R20, R3 ;  /* 0x00000014ff251219 */ /* 0x002fe20000011603 */
[----:B------:R-:W-:Y:S01]  /*f240*/  UIMAD.WIDE.U32 UR8, UR8, UR12, UR10 ;  /* 0x0000000c080872a5 */ /* 0x000fe2000f8e000a */
[----:B------:R-:W-:Y:S02]  /*f250*/  SHF.R.U64 R8, R8, 0x3, RZ ;  /* 0x0000000308087819 */ /* 0x000fe400000012ff */
[----:B------:R-:W-:-:S02]  /*f260*/  SHF.R.U64 R12, R12, 0x3, RZ ;  /* 0x000000030c0c7819 */ /* 0x000fc400000012ff */
[----:B------:R-:W-:Y:S02]  /*f270*/  SHF.R.U64 R24, R24, 0x3, RZ ;  /* 0x0000000318187819 */ /* 0x000fe400000012ff */
[----:B------:R-:W-:Y:S02]  /*f280*/  SHF.R.U64 R30, R30, 0x3, RZ ;  /* 0x000000031e1e7819 */ /* 0x000fe400000012ff */
[----:B------:R-:W-:Y:S01]  /*f290*/  SHF.R.U64 R5, R5, 0x3, RZ ;  /* 0x0000000305057819 */ /* 0x000fe200000012ff */
[----:B------:R-:W-:Y:S01]  /*f2a0*/  UIADD3 UR4, UR9, UR4, URZ ;  /* 0x0000000409047290 */ /* 0x000fe2000fffe03f */
[----:B------:R-:W-:Y:S01]  /*f2b0*/  LOP3.LUT R8, R8, R9, RZ, 0x3c, !PT ;  /* 0x0000000908087212 */ /* 0x000fe200078e3cff */
[----:B------:R-:W-:Y:S01]  /*f2c0*/  IMAD.MOV R39, RZ, RZ, -R37 ;  /* 0x000000ffff277224 */ /* 0x000fe200078e0a25 */
        /* <DEDUP_REMOVED lines=10> */
[----:B------:R-:W-:Y:S01]  /*f370*/  ULDC.64 UR10, c[0x0][0xae0] ;  /* 0x0002b800000a7ab9 */ /* 0x000fe20000000a00 */
[----:B------:R-:W-:Y:S01]  /*f380*/  IMAD.U32 R20, RZ, RZ, UR8 ;  /* 0x00000008ff147e24 */ /* 0x000fe2000f8e00ff */
[----:B------:R-:W5:Y:S01]  /*f390*/  LD.E.128 R8, desc[UR52][R8.64] ;  /* 0x0000003408087980 */ /* 0x000f62000c101d00 */
[----:B------:R-:W-:Y:S01]  /*f3a0*/  IMAD.U32 R21, RZ, RZ, UR9 ;  /* 0x00000009ff157e24 */ /* 0x000fe2000f8e00ff */
[----:B------:R-:W-:Y:S01]  /*f3b0*/  ULDC.64 UR8, c[0x0][0xad8] ;  /* 0x0002b60000087ab9 */ /* 0x000fe20000000a00 */
[----:B------:R-:W-:Y:S01]  /*f3c0*/  IMAD R21, R2, R39, R38 ;  /* 0x0000002702157224 */ /* 0x000fe200078e0226 */
[----:B------:R-:W5:Y:S01]  /*f3d0*/  LD.E.128 R4, desc[UR52][R4.64] ;  /* 0x0000003404047980 */ /* 0x000f62000c101d00 */
[----:B------:R-:W-:-:S02]  /*f3e0*/  IMAD.U32 R3, RZ, RZ, UR4 ;  /* 0x00000004ff037e24 */ /* 0x000fc4000f8e00ff */
[----:B------:R-:W-:Y:S01]  /*f3f0*/  IMAD R36, R36, UR10, RZ ;  /* 0x0000000a24247c24 */ /* 0x000fe2000f8e02ff */
[----:B------:R-:W5:Y:S01]  /*f400*/  LD.E.128 R12, desc[UR52][R12.64] ;  /* 0x000000340c0c7980 */ /* 0x000f62000c101d00 */
[----:B------:R-:W-:Y:S01]  /*f410*/  IMAD.MOV.U32 R2, RZ, RZ, R20 ;  /* 0x000000ffff027224 */ /* 0x000fe200078e0014 */
[----:B------:R-:W-:Y:S02]  /*f420*/  SHF.R.S32.HI R20, RZ, 0x1f, R21 ;  /* 0x0000001fff147819 */ /* 0x000fe40000011415 */
[----:B------:R-:W5:Y:S01]  /*f430*/  LD.E.128 R24, desc[UR52][R24.64] ;  /* 0x0000003418187980 */ /* 0x000f62000c101d00 */
[----:B------:R-:W-:-:S03]  /*f440*/  IMAD R39, R37, UR11, R36 ;  /* 0x0000000b25277c24 */ /* 0x000fc6000f8e0224 */
        /* <DEDUP_REMOVED lines=8> */
[----:B------:R-:W-:Y:S02]  /*f4d0*/  IMAD.IADD R3, R3, 0x1, R39 ;  /* 0x0000000103037824 */ /* 0x000fe400078e0227 */
[----:B------:R-:W-:-:S02]  /*f4e0*/  IMAD R20, R20, UR8, RZ ;  /* 0x0000000814147c24 */ /* 0x000fc4000f8e02ff */
[----:B------:R-:W-:Y:S01]  /*f4f0*/  VIADD R43, R150, UR40 ;  /* 0x00000028962b7c36 */ /* 0x000fe20008000000 */
        /* <DEDUP_REMOVED lines=9> */
[----:B0-----:R0:W1:Y:S01]  /*f590*/  SHFL.IDX PT, R20, R40, RZ, 0x1c1f ;  /* 0x001c1fff28147589 */ /* 0x00106200000e0000 */
[----:B------:R-:W-:Y:S03]  /*f5a0*/  BSSY B1, `(.L_x_10511) ;  /* 0x0000012000017945 */ /* 0x000fe60003800000 */
[----:B------:R0:W2:Y:S01]  /*f5b0*/  SHFL.IDX PT, R21, R41, RZ, 0x1c1f ;  /* 0x001c1fff29157589 */ /* 0x0000a200000e0000 */
[----:B------:R-:W-:Y:S01]  /*f5c0*/  SYNCS.ARRIVE.TRANS64.RED.A1T0 RZ, [UR4], RZ ;  /* 0x000000ffffff79a7 */ /* 0x000fe20008100404 */
        /* <DEDUP_REMOVED lines=15> */
.L_x_10512:
[----:B------:R-:W-:Y:S05]  /*f6c0*/  BSYNC B1 ;  /* 0x0000000000017941 */ /* 0x000fea0003800000 */
.L_x_10511:
[----:B---3--:R-:W-:Y:S01]  /*f6d0*/  VIADD R3, R43, 0x60 ;  /* 0x000000602b037836 */ /* 0x008fe20000000000 */
[----:B-----5:R3:W4:Y:S04]  /*f6e0*/  SHFL.IDX PT, R5, R41, 0x1, 0x1c1f ;  /* 0x003c1f0029057f89 */ /* 0x02072800000e0000 */
[----:B------:R-:W-:Y:S01]  /*f6f0*/  ISETP.GE.AND P0, PT, R3, R0, PT ;  /* 0x000000000300720c */ /* 0x000fe20003f06270 */
[----:B------:R3:W0:-:S12]  /*f700*/  SHFL.IDX PT, R4, R40, 0x1, 0x1c1f ;  /* 0x003c1f0028047f89 */ /* 0x00061800000e0000 */
[----:B---3--:R-:W-:Y:S05]  /*f710*/  @P0 BRA `(.L_x_10513) ;  /* 0x0000001400840947 */ /* 0x008fea0003800000 */
[----:B------:R-:W-:Y:S02]  /*f720*/  ULDC UR4, c[0x0][0xac8] ;  /* 0x0002b20000047ab9 */ /* 0x000fe40000000800 */
[----:B------:R-:W-:Y:S02]  /*f730*/  ISETP.GE.AND P2, PT, R138, UR4, PT ;  /* 0x000000048a007c0c */ /* 0x000fe4000bf46270 */
[----:B------:R-:W-:-:S11]  /*f740*/  ISETP.GE.AND P1, PT, R137, UR4, PT ;  /* 0x0000000489007c0c */ /* 0x000fd6000bf26270 */
[C---:B0-----:R-:W-:Y:S02]  /*f750*/  @!P2 LEA R6, P0, R138.reuse, R4, 0x1 ;  /* 0x000000048a06a211 */ /* 0x041fe400078008ff */
[----:B----4-:R-:W-:Y:S02]  /*f760*/  @!P1 IMAD.WIDE R2, R137, 0x2, R4 ;  /* 0x0000000289029825 */ /* 0x010fe400078e0204 */
        /* <DEDUP_REMOVED lines=9> */
.L_x_10510:
[----:B------:R-:W-:Y:S01]  /*f800*/  ULDC.64 UR12, c[0x0][0xb08] ;  /* 0x0002c200000c7ab9 */ /* 0x000fe20000000a00 */
[----:B------:R-:W0:Y:S01]  /*f810*/  @P1 LDC R4, c[0x0][0xbec] ;  /* 0x0002fb00ff041b82 */ /* 0x000e220000000800 */
[----:B------:R-:W-:Y:S01]  /*f820*/  UIMAD UR9, UR14, UR12, URZ ;  /* 0x0000000c0e0972a4 */ /* 0x000fe2000f8e023f */
[----:B------:R-:W-:Y:S01]  /*f830*/  IMAD.MOV.U32 R7, RZ, RZ, R15 ;  /* 0x000000ffff077224 */ /* 0x000fe200078e000f */
[----:B------:R-:W-:Y:S01]  /*f840*/  UIMAD.WIDE.U32 UR10, UR4, UR12, URZ ;  /* 0x0000000c040a72a5 */ /* 0x000fe2000f8e003f */
[----:B------:R-:W-:Y:S01]  /*f850*/  ISETP.GE.AND P0, PT, R13, R0, PT ;  /* 0x000000000d00720c */ /* 0x000fe20003f06270 */
[----:B------:R-:W-:Y:S01]  /*f860*/  UIMAD UR9, UR4, UR13, UR9 ;  /* 0x0000000d040972a4 */ /* 0x000fe2000f8e0209 */
[C---:B------:R-:W-:Y:S01]  /*f870*/  VIADD R27, R16.reuse, 0x8 ;  /* 0x00000008101b7836 */ /* 0x040fe20000000000 */
[----:B------:R-:W-:Y:S01]  /*f880*/  USHF.R.S32.HI UR4, URZ, 0x1f, UR8 ;  /* 0x0000001f3f047899 */ /* 0x000fe20008011408 */
[----:B------:R-:W1:Y:S01]  /*f890*/  @P1 LDC R3, c[0x0][0xbf0] ;  /* 0x0002fc00ff031b82 */ /* 0x000e620000000800 */
[----:B------:R-:W-:Y:S01]  /*f8a0*/  UIADD3 UR11, UR11, UR9, URZ ;  /* 0x000000090b0b7290 */ /* 0x000fe2000fffe03f */
[----:B------:R-:W-:Y:S01]  /*f8b0*/  VIADD R29, R16, 0x10 ;  /* 0x00000010101d7836 */ /* 0x000fe20000000000 */
        /* <DEDUP_REMOVED lines=10> */
[----:B------:R-:W-:Y:S01]  /*f960*/  SHF.R.S32.HI R31, RZ, 0x1f, R147 ;  /* 0x0000001fff1f7819 */ /* 0x000fe20000011493 */
[----:B0-----:R-:W-:Y:S01]  /*f970*/  @P1 IMAD.HI.U32 R4, R15, R4, RZ ;  /* 0x000000040f041227 */ /* 0x001fe200078e00ff */
[----:B------:R-:W-:Y:S01]  /*f980*/  SHF.R.S32.HI R32, RZ, 0x1f, R148 ;  /* 0x0000001fff207819 */ /* 0x000fe20000011494 */
[----:B------:R-:W-:-:S02]  /*f990*/  UIMAD UR4, UR8, UR13, UR4 ;  /* 0x0000000d080472a4 */ /* 0x000fc4000f8e0204 */
[----:B------:R-:W-:-:S03]  /*f9a0*/  UIMAD.WIDE.U32 UR8, UR8, UR12, UR10 ;  /* 0x0000000c080872a5 */ /* 0x000fc6000f8e000a */
[----:B------:R-:W-:Y:S01]  /*f9b0*/  ULDC.64 UR10, c[0x0][0xb48] ;  /* 0x0002d200000a7ab9 */ /* 0x000fe20000000a00 */
[----:B------:R-:W-:Y:S01]  /*f9c0*/  UIADD3 UR9, UR9, UR4, URZ ;  /* 0x0000000409097290 */ /* 0x000fe2000fffe03f */
[----:B-1----:R-:W-:Y:S01]  /*f9d0*/  @P1 SHF.R.U32.HI R7, RZ, R3, R4 ;  /* 0x00000003ff071219 */ /* 0x002fe20000011604 */
[----:B------:R-:W-:Y:S02]  /*f9e0*/  UIADD3 UR4, UR42, 0x2d820, URZ ;  /* 0x0002d8202a047890 */ /* 0x000fe4000fffe03f */
[----:B------:R-:W-:Y:S01]  /*f9f0*/  UIMAD.WIDE.U32 UR8, UR38, UR10, UR8 ;  /* 0x0000000a260872a5 */ /* 0x000fe2000f8e0008 */
[--C-:B------:R-:W-:Y:S01]  /*fa00*/  SHF.R.S32.HI R3, RZ, 0x1f, R7.reuse ;  /* 0x0000001fff037819 */ /* 0x100fe20000011407 */
[----:B------:R-:W-:Y:S01]  /*fa10*/  IMAD.MOV R9, RZ, RZ, -R7 ;  /* 0x000000ffff097224 */ /* 0x000fe200078e0a07 */
[----:B------:R-:W-:Y:S02]  /*fa20*/  UPRMT UR4, URZ, 0x654, UR4 ;  /* 0x000006543f047896 */ /* 0x000fe40008000004 */
[----:B------:R-:W-:Y:S01]  /*fa30*/  UIMAD UR38, UR38, UR11, UR9 ;  /* 0x0000000b262672a4 */ /* 0x000fe2000f8e0209 */
[----:B------:R-:W-:-:S02]  /*fa40*/  IMAD R9, R2, R9, R15 ;  /* 0x0000000902097224 */ /* 0x000fc400078e020f */
[----:B------:R-:W-:Y:S01]  /*fa50*/  ULDC.64 UR10, c[0x0][0xb30] ;  /* 0x0002cc00000a7ab9 */ /* 0x000fe20000000a00 */
[----:B------:R-:W-:Y:S02]  /*fa60*/  IMAD.U32 R2, RZ, RZ, UR8 ;  /* 0x00000008ff027e24 */ /* 0x000fe4000f8e00ff */
[----:B------:R-:W-:Y:S01]  /*fa70*/  IMAD R4, R3, UR10, RZ ;  /* 0x0000000a03047c24 */ /* 0x000fe2000f8e02ff */
[----:B------:R-:W-:Y:S01]  /*fa80*/  SYNCS.ARRIVE.TRANS64.RED.A1T0 RZ, [UR4], RZ ;  /* 0x000000ffffff79a7 */ /* 0x000fe20008100404 */
        /* <DEDUP_REMOVED lines=17> */
[----:B------:R-:W-:Y:S02]  /*fba0*/  ULDC UR4, c[0x0][0xac8] ;  /* 0x0002b20000047ab9 */ /* 0x000fe40000000800 */
[----:B------:R-:W-:Y:S02]  /*fbb0*/  ISETP.GE.AND P5, PT, R16, UR4, PT ;  /* 0x0000000410007c0c */ /* 0x000fe4000bfa6270 */
[----:B------:R-:W-:Y:S02]  /*fbc0*/  ISETP.GE.AND P4, PT, R27, UR4, PT ;  /* 0x000000041b007c0c */ /* 0x000fe4000bf86270 */
[----:B------:R-:W-:Y:S02]  /*fbd0*/  ISETP.GE.AND P3, PT, R29, UR4, PT ;  /* 0x000000041d007c0c */ /* 0x000fe4000bf66270 */
[----:B------:R-:W-:Y:S02]  /*fbe0*/  ISETP.GE.AND P0, PT, R139, UR4, PT ;  /* 0x000000048b007c0c */ /* 0x000fe4000bf06270 */
[----:B------:R-:W-:-:S05]  /*fbf0*/  ISETP.GE.AND P1, PT, R148, UR4, PT ;  /* 0x0000000494007c0c */ /* 0x000fca000bf26270 */
[CC--:B-1----:R-:W-:Y:S02]  /*fc00*/  @!P5 LEA R2, P6, R16.reuse, R24.reuse, 0x2 ;  /* 0x000000181002d211 */ /* 0x0c2fe400078c10ff */
[CC--:B------:R-:W-:Y:S02]  /*fc10*/  @!P4 LEA R6, P2, R27.reuse, R24.reuse, 0x2 ;  /* 0x000000181b06c211 */ /* 0x0c0fe400078410ff */
[-C--:B--2---:R-:W-:Y:S02]  /*fc20*/  @!P5 LEA.HI.X R3, R16, R21.reuse, R25, 0x2, P6 ;  /* 0x000000151003d211 */ /* 0x084fe400030f1419 */
[----:B------:R-:W-:Y:S02]  /*fc30*/  @!P4 LEA.HI.X R7, R27, R21, R26, 0x2, P2 ;  /* 0x000000151b07c211 */ /* 0x000fe400010f141a */
[----:B------:R-:W-:Y:S01]  /*fc40*/  @!P3 LEA R8, P6, R29, R24, 0x2 ;  /* 0x000000181d08b211 */ /* 0x000fe200078c10ff */
[----:B------:R1:W-:Y:S01]  /*fc50*/  @!P5 ST.E.64 desc[UR52][R2.64], R88 ;  /* 0x000000580200d985 */ /* 0x0003e2000c101b34 */
[----:B------:R-:W-:-:S02]  /*fc60*/  ISETP.GE.AND P2, PT, R147, UR4, PT ;  /* 0x0000000493007c0c */ /* 0x000fc4000bf46270 */
[-C--:B------:R-:W-:Y:S01]  /*fc70*/  @!P3 LEA.HI.X R9, R29, R21.reuse, R28, 0x2, P6 ;  /* 0x000000151d09b211 */ /* 0x080fe200030f141c */
[----:B------:R2:W-:Y:S01]  /*fc80*/  @!P4 ST.E.64 desc[UR52][R6.64], R92 ;  /* 0x0000005c0600c985 */ /* 0x0005e2000c101b34 */
[CC--:B------:R-:W-:Y:S02]  /*fc90*/  @!P0 LEA R10, P4, R139.reuse, R24.reuse, 0x2 ;  /* 0x000000188b0a8211 */ /* 0x0c0fe400078810ff */
[----:B------:R-:W-:Y:S01]  /*fca0*/  @!P1 LEA R12, P5, R148, R24, 0x2 ;  /* 0x00000018940c9211 */ /* 0x000fe200078a10ff */
[----:B------:R3:W-:Y:S01]  /*fcb0*/  @!P3 ST.E.64 desc[UR52][R8.64], R96 ;  /* 0x000000600800b985 */ /* 0x0007e2000c101b34 */
[----:B------:R-:W-:Y:S02]  /*fcc0*/  ISETP.GE.AND P3, PT, R146, UR4, PT ;  /* 0x0000000492007c0c */ /* 0x000fe4000bf66270 */
[-C--:B------:R-:W-:Y:S02]  /*fcd0*/  @!P0 LEA.HI.X R11, R139, R21.reuse, R30, 0x2, P4 ;  /* 0x000000158b0b8211 */ /* 0x080fe400020f141e */
[----:B------:R-:W-:-:S02]  /*fce0*/  @!P1 LEA.HI.X R13, R148, R21, R32, 0x2, P5 ;  /* 0x00000015940d9211 */ /* 0x000fc400028f1420 */
[-C--:B------:R-:W-:Y:S01]  /*fcf0*/  @!P2 LEA R14, P6, R147, R24.reuse, 0x2 ;  /* 0x00000018930ea211 */ /* 0x080fe200078c10ff */
[----:B------:R4:W-:Y:S01]  /*fd00*/  @!P0 ST.E.64 desc[UR52][R10.64], R100 ;  /* 0x000000640a008985 */ /* 0x0009e2000c101b34 */
[----:B------:R-:W-:Y:S02]  /*fd10*/  ISETP.GE.AND P4, PT, R145, UR4, PT ;  /* 0x0000000491007c0c */ /* 0x000fe4000bf86270 */
[----:B------:R-:W-:Y:S01]  /*fd20*/  @!P2 LEA.HI.X R15, R147, R21, R31, 0x2, P6 ;  /* 0x00000015930fa211 */ /* 0x000fe200030f141f */
[----:B------:R5:W-:Y:S01]  /*fd30*/  @!P1 ST.E.64 desc[UR52][R12.64], R104 ;  /* 0x000000680c009985 */ /* 0x000be2000c101b34 */
[----:B------:R-:W-:Y:S02]  /*fd40*/  ISETP.GE.AND P1, PT, R143, UR4, PT ;  /* 0x000000048f007c0c */ /* 0x000fe4000bf26270 */
[----:B-1----:R-:W-:Y:S01]  /*fd50*/  @!P3 LEA R2, P5, R146, R24, 0x2 ;  /* 0x000000189202b211 */ /* 0x002fe200078a10ff */
[----:B------:R1:W-:Y:S01]  /*fd60*/  @!P2 ST.E.64 desc[UR52][R14.64], R108 ;  /* 0x0000006c0e00a985 */ /* 0x0003e2000c101b34 */
[----:B------:R-:W-:-:S02]  /*fd70*/  ISETP.GE.AND P2, PT, R144, UR4, PT ;  /* 0x0000000490007c0c */ /* 0x000fc4000bf46270 */
[----:B------:R-:W-:Y:S02]  /*fd80*/  ISETP.GE.AND P0, PT, R142, UR4, PT ;  /* 0x000000048e007c0c */ /* 0x000fe4000bf06270 */
[-C--:B------:R-:W-:Y:S02]  /*fd90*/  @!P3 LEA.HI.X R3, R146, R21.reuse, R157, 0x2, P5 ;  /* 0x000000159203b211 */ /* 0x080fe400028f149d */
[----:B------:R-:W-:Y:S02]  /*fda0*/  ISETP.GE.AND P5, PT, R141, UR4, PT ;  /* 0x000000048d007c0c */ /* 0x000fe4000bfa6270 */
[C---:B--2---:R-:W-:Y:S01]  /*fdb0*/  @!P4 LEA R6, P6, R145.reuse, R24, 0x2 ;  /* 0x000000189106c211 */ /* 0x044fe200078c10ff */
[----:B------:R2:W-:Y:S03]  /*fdc0*/  @!P3 ST.E.64 desc[UR52][R2.64], R112 ;  /* 0x000000700200b985 */ /* 0x0005e6000c101b34 */
[----:B------:R-:W-:-:S02]  /*fdd0*/  @!P4 LEA.HI.X R7, R145, R21, R156, 0x2, P6 ;  /* 0x000000159107c211 */ /* 0x000fc400030f149c */
[-C--:B---3--:R-:W-:Y:S02]  /*fde0*/  @!P2 LEA R8, P3, R144, R24.reuse, 0x2 ;  /* 0x000000189008a211 */ /* 0x088fe400078610ff */
[-C--:B----4-:R-:W-:Y:S01]  /*fdf0*/  @!P1 LEA R10, P6, R143, R24.reuse, 0x2 ;  /* 0x000000188f0a9211 */ /* 0x090fe200078c10ff */
[----:B------:R2:W-:Y:S01]  /*fe00*/  @!P4 ST.E.64 desc[UR52][R6.64], R116 ;  /* 0x000000740600c985 */ /* 0x0005e2000c101b34 */
[-C--:B-----5:R-:W-:Y:S02]  /*fe10*/  @!P0 LEA R12, P4, R142, R24.reuse, 0x2 ;  /* 0x000000188e0c8211 */ /* 0x0a0fe400078810ff */
[-C--:B------:R-:W-:Y:S02]  /*fe20*/  @!P2 LEA.HI.X R9, R144, R21.reuse, R155, 0x2, P3 ;  /* 0x000000159009a211 */ /* 0x080fe400018f149b */
[----:B-1----:R-:W-:Y:S02]  /*fe30*/  @!P5 LEA R14, P3, R141, R24, 0x2 ;  /* 0x000000188d0ed211 */ /* 0x002fe400078610ff */
[-C--:B------:R-:W-:Y:S01]  /*fe40*/  @!P1 LEA.HI.X R11, R143, R21.reuse, R154, 0x2, P6 ;  /* 0x000000158f0b9211 */ /* 0x080fe200030f149a */
[----:B------:R2:W-:Y:S01]  /*fe50*/  @!P2 ST.E.64 desc[UR52][R8.64], R120 ;  /* 0x000000780800a985 */ /* 0x0005e2000c101b34 */
[----:B------:R-:W-:-:S02]  /*fe60*/  @!P0 LEA.HI.X R13, R142, R21, R153, 0x2, P4 ;  /* 0x000000158e0d8211 */ /* 0x000fc400020f1499 */
[----:B------:R-:W-:Y:S01]  /*fe70*/  @!P5 LEA.HI.X R15, R141, R21, R152, 0x2, P3 ;  /* 0x000000158d0fd211 */ /* 0x000fe200018f1498 */
[----:B------:R2:W-:Y:S04]  /*fe80*/  @!P1 ST.E.64 desc[UR52][R10.64], R124 ;  /* 0x0000007c0a009985 */ /* 0x0005e8000c101b34 */
[----:B------:R2:W-:Y:S04]  /*fe90*/  @!P0 ST.E.64 desc[UR52][R12.64], R128 ;  /* 0x000000800c008985 */ /* 0x0005e8000c101b34 */
[----:B------:R2:W-:Y:S02]  /*fea0*/  @!P5 ST.E.64 desc[UR52][R14.64], R132 ;  /* 0x000000840e00d985 */ /* 0x0005e4000c101b34 */
.L_x_10515:
[----:B------:R-:W-:Y:S05]  /*feb0*/  BSYNC B1 ;  /* 0x0000000000017941 */ /* 0x000fea0003800000 */
.L_x_10514:
[----:B------:R-:W-:Y:S01]  /*fec0*/  ISETP.GE.AND P0, PT, R5, R0, PT ;  /* 0x000000000500720c */ /* 0x000fe20003f06270 */
[----:B0-----:R-:W0:Y:S04]  /*fed0*/  SHFL.IDX PT, R20, R20, 0x1, 0x1c1f ;  /* 0x003c1f0014147f89 */ /* 0x001e2800000e0000 */
[----:B--2---:R2:W3:Y:S08]  /*fee0*/  SHFL.IDX PT, R14, R4, 0x1, 0x1c1f ;  /* 0x003c1f00040e7f89 */ /* 0x0044f000000e0000 */
[----:B--2---:R-:W-:Y:S05]  /*fef0*/  @P0 BRA `(.L_x_10513) ;  /* 0x0000000c008c0947 */ /* 0x004fea0003800000 */
[----:B------:R-:W-:Y:S02]  /*ff00*/  ULDC UR4, c[0x0][0xac8] ;  /* 0x0002b20000047ab9 */ /* 0x000fe40000000800 */
[----:B------:R-:W-:Y:S02]  /*ff10*/  ISETP.GE.AND P1, PT, R16, UR4, PT ;  /* 0x0000000410007c0c */ /* 0x000fe4000bf26270 */
[----:B------:R-:W-:Y:S02]  /*ff20*/  ISETP.GE.AND P0, PT, R27, UR4, PT ;  /* 0x000000041b007c0c */ /* 0x000fe4000bf06270 */
[----:B------:R-:W-:Y:S02]  /*ff30*/  ISETP.GE.AND P3, PT, R29, UR4, PT ;  /* 0x000000041d007c0c */ /* 0x000fe4000bf66270 */
[----:B------:R-:W-:Y:S02]  /*ff40*/  ISETP.GE.AND P2, PT, R139, UR4, PT ;  /* 0x000000048b007c0c */ /* 0x000fe4000bf46270 */
[----:B------:R-:W-:-:S05]  /*ff50*/  ISETP.GE.AND P4, PT, R148, UR4, PT ;  /* 0x0000000494007c0c */ /* 0x000fca000bf86270 */
[CC--:B---3--:R-:W-:Y:S02]  /*ff60*/  @!P1 LEA R2, P6, R16.reuse, R14.reuse, 0x2 ;  /* 0x0000000e10029211 */ /* 0x0c8fe400078c10ff */
[C---:B------:R-:W-:Y:S02]  /*ff70*/  @!P0 LEA R4, P5, R27.reuse, R14, 0x2 ;  /* 0x0000000e1b048211 */ /* 0x040fe400078a10ff */
[-C--:B0-----:R-:W-:Y:S02]  /*ff80*/  @!P1 LEA.HI.X R3, R16, R20.reuse, R25, 0x2, P6 ;  /* 0x0000001410039211 */ /* 0x081fe400030f1419 */
[----:B------:R-:W-:Y:S02]  /*ff90*/  @!P0 LEA.HI.X R5, R27, R20, R26, 0x2, P5 ;  /* 0x000000141b058211 */ /* 0x000fe400028f141a */
[-C--:B------:R-:W-:Y:S01]  /*ffa0*/  @!P3 LEA R6, P6, R29, R14.reuse, 0x2 ;  /* 0x0000000e1d06b211 */ /* 0x080fe200078c10ff */
[----:B------:R0:W-:Y:S01]  /*ffb0*/  @!P1 ST.E.64 desc[UR52][R2.64], R90 ;  /* 0x0000005a02009985 */ /* 0x0001e2000c101b34 */
[----:B------:R-:W-:-:S02]  /*ffc0*/  @!P2 LEA R8, P5, R139, R14, 0x2 ;  /* 0x0000000e8b08a211 */ /* 0x000fc400078a10ff */
[----:B------:R-:W-:Y:S01]  /*ffd0*/  @!P3 LEA.HI.X R7, R29, R20, R28, 0x2, P6 ;  /* 0x000000141d07b211 */ /* 0x000fe200030f141c */
[----:B------:R2:W-:Y:S01]  /*ffe0*/  @!P0 ST.E.64 desc[UR52][R4.64], R94 ;  /* 0x0000005e04008985 */ /* 0x0005e2000c101b34 */
[----:B------:R-:W-:Y:S02]  /*fff0*/  ISETP.GE.AND P0, PT, R147, UR4, PT ;  /* 0x0000000493007c0c */ /* 0x000fe4000bf06270 */
[----:B------:R-:W-:Y:S01]  /*10000*/  @!P4 LEA R10, P6, R148, R14, 0x2 ;  /* 0x0000000e940ac211 */ /* 0x000fe200078c10ff */
[----:B------:R3:W-:Y:S01]  /*10010*/  @!P3 ST.E.64 desc[UR52][R6.64], R98 ;  /* 0x000000620600b985 */ /* 0x0007e2000c101b34 */
[-C--:B------:R-:W-:Y:S02]  /*10020*/  @!P2 LEA.HI.X R9, R139, R20.reuse, R30, 0x2, P5 ;  /* 0x000000148b09a211 */ /* 0x080fe400028f141e */
[----:B------:R-:W-:Y:S02]  /*10030*/  ISETP.GE.AND P1, PT, R146, UR4, PT ;  /* 0x0000000492007c0c */ /* 0x000fe4000bf26270 */
[----:B------:R-:W-:Y:S01]  /*10040*/  @!P4 LEA.HI.X R11, R148, R20, R32, 0x2, P6 ;  /* 0x00000014940bc211 */ /* 0x000fe200030f1420 */
[----:B------:R4:W-:Y:S01]  /*10050*/  @!P2 ST.E.64 desc[UR52][R8.64], R102 ;  /* 0x000000660800a985 */ /* 0x0009e2000c101b34 */
[----:B------:R-:W-:-:S02]  /*10060*/  ISETP.GE.AND P3, PT, R144, UR4, PT ;  /* 0x0000000490007c0c */ /* 0x000fc4000bf66270 */
[----:B------:R-:W-:Y:S01]  /*10070*/  ISETP.GE.AND P2, PT, R143, UR4, PT ;  /* 0x000000048f007c0c */ /* 0x000fe2000bf46270 */
[----:B------:R5:W-:Y:S01]  /*10080*/  @!P4 ST.E.64 desc[UR52][R10.64], R106 ;  /* 0x0000006a0a00c985 */ /* 0x000be2000c101b34 */
[----:B------:R-:W-:Y:S02]  /*10090*/  ISETP.GE.AND P4, PT, R145, UR4, PT ;  /* 0x0000000491007c0c */ /* 0x000fe4000bf86270 */
[----:B0-----:R-:W-:-:S03]  /*100a0*/  @!P0 LEA R2, P5, R147, R14, 0x2 ;  /* 0x0000000e93028211 */ /* 0x001fc600078a10ff */
[----:B--2---:R-:W-:Y:S02]  /*100b0*/  @!P1 LEA R4, P6, R146, R14, 0x2 ;  /* 0x0000000e92049211 */ /* 0x004fe400078c10ff */
[-C--:B------:R-:W-:Y:S02]  /*100c0*/  @!P0 LEA.HI.X R3, R147, R20.reuse, R31, 0x2, P5 ;  /* 0x0000001493038211 */ /* 0x080fe400028f141f */
[----:B------:R-:W-:Y:S02]  /*100d0*/  ISETP.GE.AND P5, PT, R142, UR4, PT ;  /* 0x000000048e007c0c */ /* 0x000fe4000bfa6270 */
[----:B------:R-:W-:Y:S01]  /*100e0*/  @!P1 LEA.HI.X R5, R146, R20, R157, 0x2, P6 ;  /* 0x0000001492059211 */ /* 0x000fe200030f149d */
[----:B------:R0:W-:Y:S01]  /*100f0*/  @!P0 ST.E.64 desc[UR52][R2.64], R110 ;  /* 0x0000006e02008985 */ /* 0x0001e2000c101b34 */
[-C--:B---3--:R-:W-:Y:S02]  /*10100*/  @!P4 LEA R6, P0, R145, R14.reuse, 0x2 ;  /* 0x0000000e9106c211 */ /* 0x088fe400078010ff */
[-C--:B----4-:R-:W-:Y:S01]  /*10110*/  @!P3 LEA R8, P6, R144, R14.reuse, 0x2 ;  /* 0x0000000e9008b211 */ /* 0x090fe200078c10ff */
[----:B------:R0:W-:Y:S01]  /*10120*/  @!P1 ST.E.64 desc[UR52][R4.64], R114 ;  /* 0x0000007204009985 */ /* 0x0001e2000c101b34 */
[----:B-----5:R-:W-:-:S02]  /*10130*/  @!P2 LEA R10, P1, R143, R14, 0x2 ;  /* 0x0000000e8f0aa211 */ /* 0x020fc400078210ff */
[-C--:B------:R-:W-:Y:S02]  /*10140*/  @!P4 LEA.HI.X R7, R145, R20.reuse, R156, 0x2, P0 ;  /* 0x000000149107c211 */ /* 0x080fe400000f149c */
[----:B------:R-:W-:Y:S02]  /*10150*/  @!P3 LEA.HI.X R9, R144, R20, R155, 0x2, P6 ;  /* 0x000000149009b211 */ /* 0x000fe400030f149b */
[C---:B------:R-:W-:Y:S01]  /*10160*/  @!P5 LEA R12, P0, R142.reuse, R14, 0x2 ;  /* 0x0000000e8e0cd211 */ /* 0x040fe200078010ff */
[----:B------:R0:W-:Y:S01]  /*10170*/  @!P4 ST.E.64 desc[UR52][R6.64], R118 ;  /* 0x000000760600c985 */ /* 0x0001e2000c101b34 */
[-C--:B------:R-:W-:Y:S02]  /*10180*/  @!P2 LEA.HI.X R11, R143, R20.reuse, R154, 0x2, P1 ;  /* 0x000000148f0ba211 */ /* 0x080fe400008f149a */
[----:B------:R-:W-:Y:S01]  /*10190*/  @!P5 LEA.HI.X R13, R142, R20, R153, 0x2, P0 ;  /* 0x000000148e0dd211 */ /* 0x000fe200000f1499 */
[----:B------:R0:W-:Y:S01]  /*101a0*/  @!P3 ST.E.64 desc[UR52][R8.64], R122 ;  /* 0x0000007a0800b985 */ /* 0x0001e2000c101b34 */
[----:B------:R-:W-:-:S03]  /*101b0*/  ISETP.GE.AND P0, PT, R141, UR4, PT ;  /* 0x000000048d007c0c */ /* 0x000fc6000bf06270 */
[----:B------:R0:W-:Y:S04]  /*101c0*/  @!P2 ST.E.64 desc[UR52][R10.64], R126 ;  /* 0x0000007e0a00a985 */ /* 0x0001e8000c101b34 */
[----:B------:R0:W-:Y:S06]  /*101d0*/  @!P5 ST.E.64 desc[UR52][R12.64], R130 ;  /* 0x000000820c00d985 */ /* 0x0001ec000c101b34 */
[----:B------:R-:W-:Y:S05]  /*101e0*/  @P0 BRA `(.L_x_10513) ;  /* 0x0000000800d00947 */ /* 0x000fea0003800000 */
[----:B0-----:R-:W-:-:S04]  /*101f0*/  LEA R2, P0, R141, R14, 0x2 ;  /* 0x0000000e8d027211 */ /* 0x001fc800078010ff */
[----:B------:R-:W-:-:S05]  /*10200*/  LEA.HI.X R3, R141, R20, R152, 0x2, P0 ;  /* 0x000000148d037211 */ /* 0x000fca00000f1498 */
[----:B------:R0:W-:Y:S01]  /*10210*/  ST.E.64 desc[UR52][R2.64], R134 ;  /* 0x0000008602007985 */ /* 0x0001e2000c101b34 */
[----:B------:R-:W-:Y:S05]  /*10220*/  BRA `(.L_x_10513) ;  /* 0x0000000800c07947 */ /* 0x000fea0003800000 */
.L_x_10508:
        /* <DEDUP_REMOVED lines=13> */
[----:B------:R-:W-:Y:S01]  /*10300*/  IMAD.U32 R0, RZ, RZ, UR4 ;  /* 0x00000004ff007e24 */ /* 0x000fe2000f8e00ff */
[----:B------:R-:W0:Y:S04]  /*10310*/  S2R R7, SR_TID.X ;  /* 0x0000000000077919 */ /* 0x000e280000002100 */
[----:B------:R-:W-:-:S05]  /*10320*/  PLOP3.LUT P2, PT, PT, PT, UP1, 0x80, 0x0 ;  /* 0x000000000000781c */ /* 0x000fca0003f4f018 */
[----:B------:R-:W-:Y:S02]  /*10330*/  @UP1 ULDC.64 UR8, c[0x0][0xc08] ;  /* 0x0003020000081ab9 */ /* 0x000fe40000000a00 */
[----:B------:R-:W-:-:S06]  /*10340*/  @UP1 UIMAD.WIDE UR8, UR43, 0x4, UR8 ;  /* 0x000000042b0818a5 */ /* 0x000fcc000f8e0208 */
[----:B------:R-:W-:Y:S02]  /*10350*/  IMAD.U32 R4, RZ, RZ, UR8 ;  /* 0x00000008ff047e24 */ /* 0x000fe4000f8e00ff */
[----:B------:R-:W-:-:S05]  /*10360*/  IMAD.U32 R5, RZ, RZ, UR9 ;  /* 0x00000009ff057e24 */ /* 0x000fca000f8e00ff */
[----:B------:R1:W5:Y:S01]  /*10370*/  @P2 LDG.E R0, desc[UR52][R4.64] ;  /* 0x0000003404002981 */ /* 0x000362000c1e1900 */
[----:B------:R-:W-:Y:S01]  /*10380*/  UISETP.NE.AND UP1, UPT, UR46, URZ, UPT ;  /* 0x0000003f2e00728c */ /* 0x000fe2000bf25270 */
[----:B------:R-:W-:Y:S01]  /*10390*/  UMOV UR4, URZ ;  /* 0x0000003f00047c82 */ /* 0x000fe20008000000 */
[----:B0-----:R-:W-:-:S09]  /*103a0*/  VIADD R7, R7, 0xffffff80 ;  /* 0xffffff8007077836 */ /* 0x001fd20000000000 */
[----:B------:R-:W-:Y:S01]  /*103b0*/  @!UP1 ULDC UR46, c[0x0][0xad4] ;  /* 0x0002b500002e9ab9 */ /* 0x000fe20000000800 */
[----:B------:R-:W-:Y:S02]  /*103c0*/  ISETP.GT.AND P0, PT, R7, 0xbf, PT ;  /* 0x000000bf0700780c */ /* 0x000fe40003f04270 */
[----:B--2---:R-:W-:Y:S01]  /*103d0*/  @P1 R2UR UR4, R6 ;  /* 0x00000000060412ca */ /* 0x004fe200000e0000 */
[----:B-1----:R-:W-:-:S14]  /*103e0*/  @P2 BRA `(.L_x_10516) ;  /* 0x0000000000102947 */ /* 0x002fdc0003800000 */
[----:B------:R-:W-:Y:S05]  /*103f0*/  @!P1 BRA `(.L_x_10516) ;  /* 0x00000000000c9947 */ /* 0x000fea0003800000 */
[----:B------:R-:W2:Y:S04]  /*10400*/  LDG.E R5, desc[UR52][R2.64] ;  /* 0x0000003402057981 */ /* 0x000ea8000c1e1900 */
[----:B-----5:R-:W2:Y:S02]  /*10410*/  LDG.E R0, desc[UR52][R2.64+0x4] ;  /* 0x0000043402007981 */ /* 0x020ea4000c1e1900 */
[----:B--2---:R-:W-:-:S07]  /*10420*/  IMAD.IADD R0, R0, 0x1, -R5 ;  /* 0x0000000100007824 */ /* 0x004fce00078e0a05 */
.L_x_10516:
        /* <DEDUP_REMOVED lines=38> */
[----:B------:R-:W-:Y:S01]  /*10690*/  UIADD3.X UR10, UR10, UR20, UR21, UP1, UP2 ;  /* 0x000000140a0a7290 */ /* 0x000fe20008fe4415 */
[----:B-1----:R-:W-:Y:S01]  /*106a0*/  @P0 SHF.R.U32.HI R5, RZ, R7, R2 ;  /* 0x00000007ff050219 */ /* 0x002fe20000011602 */
[----:B------:R-:W-:-:S04]  /*106b0*/  IMAD.U32 R2, RZ, RZ, UR22 ;  /* 0x00000016ff027e24 */ /* 0x000fc8000f8e00ff */
[--C-:B------:R-:W-:Y:S01]  /*106c0*/  IMAD.MOV R7, RZ, RZ, -R5.reuse ;  /* 0x000000ffff077224 */ /* 0x100fe200078e0a05 */
[----:B------:R-:W-:Y:S01]  /*106d0*/  IADD3 R2, P0, P1, R5, UR8, R2 ;  /* 0x0000000805027c10 */ /* 0x000fe2000f91e002 */
[----:B------:R-:W-:Y:S01]  /*106e0*/  ULDC.64 UR8, c[0x0][UR19+0x210] ;  /* 0x0000840013087abb */ /* 0x000fe20008000a00 */
[----:B------:R-:W-:Y:S01]  /*106f0*/  SHF.R.S32.HI R5, RZ, 0x1f, R5 ;  /* 0x0000001fff057819 */ /* 0x000fe20000011405 */
[----:B------:R-:W-:-:S03]  /*10700*/  IMAD R7, R9, R7, R4 ;  /* 0x0000000709077224 */ /* 0x000fc600078e0204 */
        /* <DEDUP_REMOVED lines=13> */
.L_x_10518:
[----:B------:R-:W-:Y:S05]  /*107e0*/  BSYNC B1 ;  /* 0x0000000000017941 */ /* 0x000fea0003800000 */
.L_x_10517:
        /* <DEDUP_REMOVED lines=9> */
[----:B0-----:R-:W-:Y:S01]  /*10880*/  VIADD R4, R2, UR40 ;  /* 0x0000002802047c36 */ /* 0x001fe20008000000 */
[----:B------:R-:W-:Y:S01]  /*10890*/  UIMAD UR10, UR4, UR13, UR10 ;  /* 0x0000000d040a72a4 */ /* 0x000fe2000f8e020a */
[----:B------:R-:W-:Y:S02]  /*108a0*/  SHF.R.S32.HI R10, RZ, 0x1f, R140 ;  /* 0x0000001fff0a7819 */ /* 0x000fe4000001148c */
[----:B------:R-:W-:Y:S01]  /*108b0*/  IMAD.MOV.U32 R5, RZ, RZ, R4 ;  /* 0x000000ffff057224 */ /* 0x000fe200078e0004 */
[----:B------:R-:W-:Y:S01]  /*108c0*/  UIADD3 UR9, UR9, UR10, URZ ;  /* 0x0000000a09097290 */ /* 0x000fe2000fffe03f */
[----:B------:R-:W-:-:S02]  /*108d0*/  SHF.R.S32.HI R14, RZ, 0x1f, R138 ;  /* 0x0000001fff0e7819 */ /* 0x000fc4000001148a */
        /* <DEDUP_REMOVED lines=28> */
[----:B------:R-:W-:Y:S02]  /*10aa0*/  VIADD R0, R150, UR40 ;  /* 0x0000002896007c36 */ /* 0x000fe40008000000 */
        /* <DEDUP_REMOVED lines=22> */
.L_x_10520:
[----:B------:R-:W-:Y:S05]  /*10c10*/  BSYNC B1 ;  /* 0x0000000000017941 */ /* 0x000fea0003800000 */
.L_x_10519:
[----:B------:R-:W-:Y:S01]  /*10c20*/  VIADD R0, R0, 0x60 ;  /* 0x0000006000007836 */ /* 0x000fe20000000000 */
[----:B--2---:R2:W4:Y:S04]  /*10c30*/  SHFL.IDX PT, R3, R5, 0x1, 0x1c1f ;  /* 0x003c1f0005037f89 */ /* 0x00452800000e0000 */
[----:B------:R-:W-:Y:S01]  /*10c40*/  ISETP.GE.AND P0, PT, R0, R11, PT ;  /* 0x0000000b0000720c */ /* 0x000fe20003f06270 */
[----:B-1----:R2:W1:-:S12]  /*10c50*/  SHFL.IDX PT, R2, R4, 0x1, 0x1c1f ;  /* 0x003c1f0004027f89 */ /* 0x00245800000e0000 */
[----:B--2---:R-:W-:Y:S05]  /*10c60*/  @P0 BRA `(.L_x_10513) ;  /* 0x0000000000300947 */ /* 0x004fea0003800000 */
[----:B------:R-:W-:Y:S02]  /*10c70*/  ULDC UR4, c[0x0][0xac8] ;  /* 0x0002b20000047ab9 */ /* 0x000fe40000000800 */
        /* <DEDUP_REMOVED lines=11> */
.L_x_10513:
[----:B------:R-:W-:Y:S05]  /*10d30*/  BSYNC B0 ;  /* 0x0000000000007941 */ /* 0x000fea0003800000 */
.L_x_10507:
[----:B------:R-:W-:Y:S02]  /*10d40*/  ULDC UR4, c[0x0][0xc3c] ;  /* 0x00030f0000047ab9 */ /* 0x000fe40000000800 */
[----:B------:R-:W-:-:S06]  /*10d50*/  UISETP.GE.AND UP0, UPT, UR6, UR4, UPT ;  /* 0x000000040600728c */ /* 0x000fcc000bf06270 */
[----:B------:R-:W-:-:S13]  /*10d60*/  PLOP3.LUT P0, PT, PT, PT, UP0, 0x80, 0x0 ;  /* 0x000000000000781c */ /* 0x000fda0003f0f008 */
[----:B------:R-:W-:Y:S05]  /*10d70*/  @!P0 BRA `(.L_x_10521) ;  /* 0xffffff0000c88947 */ /* 0x000fea000383ffff */
[----:B------:R-:W-:Y:S05]  /*10d80*/  EXIT ;  /* 0x000000000000794d */ /* 0x000fea0003800000 */
.L_x_10424:
[----:B------:R-:W-:-:S08]  /*10d90*/  NOP ;  /* 0x0000000000007918 */ /* 0x000fd00000000000 */
[----:B------:R-:W0:-:S00]  /*10da0*/  USETMAXREG.DEALLOC.CTAPOOL 0x20 ;  /* 0x00000020000079c8 */ /* 0x000e0000080e0500 */
[----:B0-----:R-:W2:Y:S01]  /*10db0*/  LDL.LU R2, [R1] ;  /* 0x0000000001027983 */ /* 0x001ea20000300800 */
[----:B------:R-:W-:Y:S01]  /*10dc0*/  LOP3.LUT R0, R0, 0x3, RZ, 0xc0, !PT ;  /* 0x0000000300007812 */ /* 0x000fe200078ec0ff */
[----:B------:R-:W-:-:S05]  /*10dd0*/  IMAD.MOV.U32 R25, RZ, RZ, RZ ;  /* 0x000000ffff197224 */ /* 0x000fca00078e00ff */
        /* <DEDUP_REMOVED lines=10> */
[----:B------:R-:W1:Y:S01]  /*10e80*/  LDS.128 R24, [UR4+0x2d8d0] ;  /* 0x02d8d004ff187984 */ /* 0x000e620008000c00 */
[----:B------:R-:W-:Y:S06]  /*10e90*/  BAR.ARV 0x4, 0x200 ;  /* 0x0108000000007b1d */ /* 0x000fec0000002000 */
[----:B------:R-:W-:Y:S05]  /*10ea0*/  BRA `(.L_x_10523) ;  /* 0x0000000c00987947 */ /* 0x000fea0003800000 */
.L_x_10522:
[----:B------:R-:W1:Y:S01]  /*10eb0*/  S2R R0, SR_TID.X ;  /* 0x0000000000007919 */ /* 0x000e620000002100 */
[----:B------:R-:W-:Y:S01]  /*10ec0*/  ULDC UR4, c[0x0][0xc3c] ;  /* 0x00030f0000047ab9 */ /* 0x000fe20000000800 */
[----:B------:R-:W-:Y:S01]  /*10ed0*/  IMAD.MOV.U32 R6, RZ, RZ, RZ ;  /* 0x000000ffff067224 */ /* 0x000fe200078e00ff */
[----:B------:R-:W2:Y:S01]  /*10ee0*/  S2UR UR6, SR_CTAID.X ;  /* 0x00000000000679c3 */ /* 0x000ea20000002500 */
[----:B------:R-:W-:Y:S01]  /*10ef0*/  ULDC UR5, c[0x0][0xc38] ;  /* 0x00030e0000057ab9 */ /* 0x000fe20000000800 */
[----:B-1----:R-:W-:-:S04]  /*10f00*/  LOP3.LUT R0, R0, 0x1f, RZ, 0xc0, !PT ;  /* 0x0000001f00007812 */ /* 0x002fc800078ec0ff */
[----:B------:R-:W-:-:S04]  /*10f10*/  ISETP.NE.AND P0, PT, R0, 0x1f, PT ;  /* 0x0000001f0000780c */ /* 0x000fc80003f05270 */
[----:B------:R-:W-:-:S13]  /*10f20*/  ISETP.GE.OR P1, PT, R0, UR4, !P0 ;  /* 0x0000000400007c0c */ /* 0x000fda000c726670 */
[----:B------:R-:W1:Y:S08]  /*10f30*/  @!P1 LDC.64 R4, c[0x0][0xc80] ;  /* 0x00032000ff049b82 */ /* 0x000e700000000a00 */
[----:B0-----:R-:W0:Y:S01]  /*10f40*/  @!P1 LDC.64 R2, c[0x0][0xc78] ;  /* 0x00031e00ff029b82 */ /* 0x001e220000000a00 */
[----:B-1----:R-:W-:-:S05]  /*10f50*/  @!P1 IMAD.WIDE.U32 R4, R0, 0x4, R4 ;  /* 0x0000000400049825 */ /* 0x002fca00078e0004 */
[----:B------:R-:W3:Y:S01]  /*10f60*/  @!P1 LDG.E R25, desc[UR52][R4.64] ;  /* 0x0000003404199981 */ /* 0x000ee2000c1e1900 */
[----:B0-----:R-:W-:-:S05]  /*10f70*/  @!P1 IMAD.WIDE.U32 R2, R0, 0x4, R2 ;  /* 0x0000000400029825 */ /* 0x001fca00078e0002 */
        /* <DEDUP_REMOVED lines=25> */
[----:B--2---:R-:W-:Y:S01]  /*11110*/  ISETP.GT.AND P6, PT, R7, UR6, PT ;  /* 0x0000000607007c0c */ /* 0x004fe2000bfc4270 */
[----:B------:R-:W-:-:S12]  /*11120*/  IMAD.MOV.U32 R4, RZ, RZ, R7 ;  /* 0x000000ffff047224 */ /* 0x000fd800078e0007 */
[----:B------:R-:W-:Y:S05]  /*11130*/  @P6 BRA `(.L_x_10524) ;  /* 0x0000000000a06947 */ /* 0x000fea0003800000 */
[----:B------:R-:W-:Y:S01]  /*11140*/  IMAD.MOV.U32 R7, RZ, RZ, R4 ;  /* 0x000000ffff077224 */ /* 0x000fe200078e0004 */
[----:B------:R-:W-:Y:S01]  /*11150*/  UMOV UR4, URZ ;  /* 0x0000003f00047c82 */ /* 0x000fe20008000000 */
[----:B------:R-:W-:-:S05]  /*11160*/  ULDC UR5, c[0x0][0xc38] ;  /* 0x00030e0000057ab9 */ /* 0x000fca0000000800 */
.L_x_10526:
[----:B------:R-:W0:Y:S01]  /*11170*/  LDC R2, c[0x0][0xc3c] ;  /* 0x00030f00ff027b82 */ /* 0x000e220000000800 */
[----:B------:R-:W-:Y:S01]  /*11180*/  UIADD3 UR4, UR4, 0x1f, URZ ;  /* 0x0000001f04047890 */ /* 0x000fe2000fffe03f */
[----:B------:R-:W-:Y:S02]  /*11190*/  ULDC UR7, c[0x0][0xc3c] ;  /* 0x00030f0000077ab9 */ /* 0x000fe40000000800 */
[----:B------:R-:W-:-:S03]  /*111a0*/  IMAD.U32 R27, RZ, RZ, UR7 ;  /* 0x00000007ff1b7e24 */ /* 0x000fc6000f8e00ff */
[----:B0-----:R-:W-:-:S13]  /*111b0*/  ISETP.LE.AND P6, PT, R2, UR4, PT ;  /* 0x0000000402007c0c */ /* 0x001fda000bfc3270 */
[----:B------:R-:W-:Y:S05]  /*111c0*/  @P6 BRA `(.L_x_10525) ;  /* 0x0000000800ac6947 */ /* 0x000fea0003800000 */
[----:B------:R-:W-:Y:S02]  /*111d0*/  VIADD R9, R0, UR4 ;  /* 0x0000000400097c36 */ /* 0x000fe40008000000 */
[----:B------:R-:W-:Y:S02]  /*111e0*/  IMAD.MOV.U32 R25, RZ, RZ, RZ ;  /* 0x000000ffff197224 */ /* 0x000fe400078e00ff */
[----:B------:R-:W-:Y:S01]  /*111f0*/  IMAD.MOV.U32 R6, RZ, RZ, RZ ;  /* 0x000000ffff067224 */ /* 0x000fe200078e00ff */
[----:B------:R-:W-:-:S13]  /*11200*/  ISETP.GE.OR P6, PT, R9, R2, !P0 ;  /* 0x000000020900720c */ /* 0x000fda00047c6670 */
[----:B------:R-:W0:Y:S08]  /*11210*/  @!P6 LDC.64 R4, c[0x0][0xc80] ;  /* 0x00032000ff04eb82 */ /* 0x000e300000000a00 */
[----:B------:R-:W1:Y:S01]  /*11220*/  @!P6 LDC.64 R2, c[0x0][0xc78] ;  /* 0x00031e00ff02eb82 */ /* 0x000e620000000a00 */
[----:B0-----:R-:W-:-:S05]  /*11230*/  @!P6 IMAD.WIDE R4, R9, 0x4, R4 ;  /* 0x000000040904e825 */ /* 0x001fca00078e0204 */
[----:B------:R-:W2:Y:S01]  /*11240*/  @!P6 LDG.E R25, desc[UR52][R4.64] ;  /* 0x000000340419e981 */ /* 0x000ea2000c1e1900 */
        /* <DEDUP_REMOVED lines=23> */
.L_x_10524:
        /* <DEDUP_REMOVED lines=8> */
[----:B------:R1:W2:Y:S01]  /*11440*/  SHFL.IDX PT, R25, R25, R27, 0x1f ;  /* 0x00001f1b19197589 */ /* 0x0002a200000e0000 */
[----:B0-----:R-:W-:-:S07]  /*11450*/  ISETP.NE.AND P1, PT, R6, 0x1, PT ;  /* 0x000000010600780c */ /* 0x001fce0003f25270 */
[----:B-1----:R-:W-:Y:S06]  /*11460*/  @!P0 BRA `(.L_x_10527) ;  /* 0x0000000000088947 */ /* 0x002fec0003800000 */
[----:B------:R-:W-:-:S05]  /*11470*/  VIADD R3, R27, 0xffffffff ;  /* 0xffffffff1b037836 */ /* 0x000fca0000000000 */
[----:B------:R0:W1:Y:S02]  /*11480*/  SHFL.IDX PT, R24, R2, R3, 0x1f ;  /* 0x00001f0302187589 */ /* 0x00006400000e0000 */
.L_x_10527:
[----:B-1----:R-:W-:Y:S02]  /*11490*/  IMAD R24, R24, UR5, R5 ;  /* 0x0000000518187c24 */ /* 0x002fe4000f8e0205 */
[----:B------:R-:W-:-:S03]  /*114a0*/  VIADD R27, R27, UR4 ;  /* 0x000000041b1b7c36 */ /* 0x000fc60008000000 */
[----:B------:R-:W-:Y:S01]  /*114b0*/  IADD3 R4, -R24, UR6, RZ ;  /* 0x0000000618047c10 */ /* 0x000fe2000fffe1ff */
[----:B------:R-:W-:Y:S06]  /*114c0*/  @!P1 BRA `(.L_x_10528) ;  /* 0x0000000000e89947 */ /* 0x000fec0003800000 */
[----:B--2---:R-:W-:Y:S02]  /*114d0*/  IABS R7, R25 ;  /* 0x0000001900077213 */ /* 0x004fe40000000000 */
[----:B------:R-:W-:Y:S02]  /*114e0*/  IABS R5, R6 ;  /* 0x0000000600057213 */ /* 0x000fe40000000000 */
[----:B------:R-:W1:Y:S08]  /*114f0*/  I2F.RP R8, R7 ;  /* 0x0000000700087306 */ /* 0x000e700000209400 */
[----:B-1----:R-:W0:Y:S02]  /*11500*/  MUFU.RCP R8, R8 ;  /* 0x0000000800087308 */ /* 0x002e240000001000 */
[----:B0-----:R-:W-:Y:S01]  /*11510*/  VIADD R2, R8, 0xffffffe ;  /* 0x0ffffffe08027836 */ /* 0x001fe20000000000 */
[----:B------:R-:W-:-:S05]  /*11520*/  IABS R8, R4 ;  /* 0x0000000400087213 */ /* 0x000fca0000000000 */
[----:B------:R0:W1:Y:S02]  /*11530*/  F2I.FTZ.U32.TRUNC.NTZ R3, R2 ;  /* 0x0000000200037305 */ /* 0x000064000021f000 */
[----:B0-----:R-:W-:Y:S02]  /*11540*/  IMAD.MOV.U32 R2, RZ, RZ, RZ ;  /* 0x000000ffff027224 */ /* 0x001fe400078e00ff */
[----:B-1----:R-:W-:-:S04]  /*11550*/  IMAD.MOV R10, RZ, RZ, -R3 ;  /* 0x000000ffff0a7224 */ /* 0x002fc800078e0a03 */
[----:B------:R-:W-:Y:S01]  /*11560*/  IMAD R9, R10, R7, RZ ;  /* 0x000000070a097224 */ /* 0x000fe200078e02ff */
[----:B------:R-:W-:-:S03]  /*11570*/  IABS R10, R25 ;  /* 0x00000019000a7213 */ /* 0x000fc60000000000 */
[----:B------:R-:W-:Y:S02]  /*11580*/  IMAD.HI.U32 R3, R3, R9, R2 ;  /* 0x0000000903037227 */ /* 0x000fe400078e0002 */
[----:B------:R-:W0:Y:S02]  /*11590*/  I2F.RP R9, R5 ;  /* 0x0000000500097306 */ /* 0x000e240000209400 */
[----:B------:R-:W-:Y:S01]  /*115a0*/  IMAD.MOV R11, RZ, RZ, -R10 ;  /* 0x000000ffff0b7224 */ /* 0x000fe200078e0a0a */
[----:B------:R-:W-:Y:S01]  /*115b0*/  IABS R10, R6 ;  /* 0x00000006000a7213 */ /* 0x000fe20000000000 */
[----:B------:R-:W-:-:S04]  /*115c0*/  IMAD.HI.U32 R2, R3, R8, RZ ;  /* 0x0000000803027227 */ /* 0x000fc800078e00ff */
[----:B------:R-:W-:Y:S02]  /*115d0*/  IMAD R8, R2, R11, R8 ;  /* 0x0000000b02087224 */ /* 0x000fe400078e0208 */
[----:B------:R-:W-:-:S03]  /*115e0*/  IMAD.MOV R10, RZ, RZ, -R10 ;  /* 0x000000ffff0a7224 */ /* 0x000fc600078e0a0a */
[----:B------:R-:W-:Y:S01]  /*115f0*/  ISETP.GT.U32.AND P1, PT, R7, R8, PT ;  /* 0x000000080700720c */ /* 0x000fe20003f24070 */
[----:B0-----:R-:W0:-:S12]  /*11600*/  MUFU.RCP R9, R9 ;  /* 0x0000000900097308 */ /* 0x001e180000001000 */
[----:B------:R-:W-:Y:S02]  /*11610*/  @!P1 IMAD.IADD R8, R8, 0x1, -R7 ;  /* 0x0000000108089824 */ /* 0x000fe400078e0a07 */
[----:B------:R-:W-:Y:S01]  /*11620*/  @!P1 VIADD R2, R2, 0x1 ;  /* 0x0000000102029836 */ /* 0x000fe20000000000 */
[----:B------:R-:W-:Y:S02]  /*11630*/  ISETP.NE.AND P1, PT, R25, RZ, PT ;  /* 0x000000ff1900720c */ /* 0x000fe40003f25270 */
[----:B------:R-:W-:Y:S01]  /*11640*/  ISETP.GE.U32.AND P0, PT, R8, R7, PT ;  /* 0x000000070800720c */ /* 0x000fe20003f06070 */
[----:B0-----:R-:W-:Y:S01]  /*11650*/  VIADD R3, R9, 0xffffffe ;  /* 0x0ffffffe09037836 */ /* 0x001fe20000000000 */
[----:B------:R-:W-:-:S04]  /*11660*/  LOP3.LUT R7, R4, R25, RZ, 0x3c, !PT ;  /* 0x0000001904077212 */ /* 0x000fc800078e3cff */
[----:B------:R-:W-:Y:S01]  /*11670*/  ISETP.GE.AND P2, PT, R7, RZ, PT ;  /* 0x000000ff0700720c */ /* 0x000fe20003f46270 */
[----:B------:R-:W0:Y:S06]  /*11680*/  F2I.FTZ.U32.TRUNC.NTZ R3, R3 ;  /* 0x0000000300037305 */ /* 0x000e2c000021f000 */
[----:B------:R-:W-:-:S04]  /*11690*/  @P0 VIADD R2, R2, 0x1 ;  /* 0x0000000102020836 */ /* 0x000fc80000000000 */
[----:B------:R-:W-:-:S04]  /*116a0*/  IMAD.MOV.U32 R9, RZ, RZ, R2 ;  /* 0x000000ffff097224 */ /* 0x000fc800078e0002 */
[----:B------:R-:W-:Y:S01]  /*116b0*/  @!P2 IMAD.MOV R9, RZ, RZ, -R9 ;  /* 0x000000ffff09a224 */ /* 0x000fe200078e0a09 */
[----:B------:R-:W-:Y:S01]  /*116c0*/  @!P1 LOP3.LUT R9, RZ, R25, RZ, 0x33, !PT ;  /* 0x00000019ff099212 */ /* 0x000fe200078e33ff */
[----:B0-----:R-:W-:-:S03]  /*116d0*/  IMAD.MOV R2, RZ, RZ, -R3 ;  /* 0x000000ffff027224 */ /* 0x001fc600078e0a03 */
[----:B------:R-:W-:Y:S01]  /*116e0*/  IABS R8, R9 ;  /* 0x0000000900087213 */ /* 0x000fe20000000000 */
[----:B------:R-:W-:Y:S02]  /*116f0*/  IMAD R7, R2, R5, RZ ;  /* 0x0000000502077224 */ /* 0x000fe400078e02ff */
[----:B------:R-:W-:-:S04]  /*11700*/  IMAD.MOV.U32 R2, RZ, RZ, RZ ;  /* 0x000000ffff027224 */ /* 0x000fc800078e00ff */
[----:B------:R-:W-:-:S04]  /*11710*/  IMAD.HI.U32 R2, R3, R7, R2 ;  /* 0x0000000703027227 */ /* 0x000fc800078e0002 */
[----:B------:R-:W-:Y:S02]  /*11720*/  IMAD.MOV.U32 R3, RZ, RZ, R8 ;  /* 0x000000ffff037224 */ /* 0x000fe400078e0008 */
[----:B------:R-:W-:Y:S02]  /*11730*/  IMAD.MOV.U32 R8, RZ, RZ, R10 ;  /* 0x000000ffff087224 */ /* 0x000fe400078e000a */
        /* <DEDUP_REMOVED lines=8> */
[----:B------:R-:W-:Y:S01]  /*117c0*/  ISETP.GE.U32.AND P0, PT, R8, R5, PT ;  /* 0x000000050800720c */ /* 0x000fe20003f06070 */
[----:B------:R-:W-:-:S12]  /*117d0*/  IMAD.MOV R5, RZ, RZ, -R9 ;  /* 0x000000ffff057224 */ /* 0x000fd800078e0a09 */
[----:B------:R-:W-:-:S04]  /*117e0*/  @P0 VIADD R2, R2, 0x1 ;  /* 0x0000000102020836 */ /* 0x000fc80000000000 */
[----:B------:R-:W-:Y:S01]  /*117f0*/  @!P2 IMAD.MOV R2, RZ, RZ, -R2 ;  /* 0x000000ffff02a224 */ /* 0x000fe200078e0a02 */
[----:B------:R-:W-:-:S05]  /*11800*/  @!P1 LOP3.LUT R2, RZ, R6, RZ, 0x33, !PT ;  /* 0x00000006ff029212 */ /* 0x000fca00078e33ff */
[----:B------:R-:W-:-:S04]  /*11810*/  IMAD.MOV R3, RZ, RZ, -R2 ;  /* 0x000000ffff037224 */ /* 0x000fc800078e0a02 */
[C---:B------:R-:W-:Y:S02]  /*11820*/  IMAD R26, R6.reuse, R3, R9 ;  /* 0x00000003061a7224 */ /* 0x040fe400078e0209 */
[----:B------:R-:W-:Y:S02]  /*11830*/  IMAD R3, R6, 0x1000000, R2 ;  /* 0x0100000006037824 */ /* 0x000fe400078e0202 */
[----:B------:R-:W-:Y:S02]  /*11840*/  IMAD R2, R25, R5, R4 ;  /* 0x0000000519027224 */ /* 0x000fe400078e0204 */
[----:B------:R-:W-:Y:S01]  /*11850*/  IMAD R26, R26, 0x10000, R3 ;  /* 0x000100001a1a7824 */ /* 0x000fe200078e0203 */
[----:B------:R-:W-:Y:S06]  /*11860*/  BRA `(.L_x_10529) ;  /* 0x0000000000f87947 */ /* 0x000fec0003800000 */
.L_x_10528:
[----:B0-----:R-:W0:Y:S02]  /*11870*/  LDC.64 R2, c[0x0][0xc90] ;  /* 0x00032400ff027b82 */ /* 0x001e240000000a00 */
[----:B0-----:R-:W-:-:S05]  /*11880*/  IMAD.WIDE R2, R27, 0x4, R2 ;  /* 0x000000041b027825 */ /* 0x001fca00078e0202 */
[----:B------:R0:W2:Y:S01]  /*11890*/  LDG.E R6, desc[UR52][R2.64] ;  /* 0x0000003402067981 */ /* 0x0000a2000c1e1900 */
[----:B------:R-:W-:Y:S01]  /*118a0*/  IABS R11, R4 ;  /* 0x00000004000b7213 */ /* 0x000fe20000000000 */
[----:B0-----:R-:W-:Y:S02]  /*118b0*/  IMAD.MOV.U32 R2, RZ, RZ, RZ ;  /* 0x000000ffff027224 */ /* 0x001fe400078e00ff */
[----:B--2---:R-:W-:-:S05]  /*118c0*/  IMAD R5, R25, R6, RZ ;  /* 0x0000000619057224 */ /* 0x004fca00078e02ff */
        /* <DEDUP_REMOVED lines=8> */
[----:B------:R-:W-:-:S04]  /*11950*/  IMAD.HI.U32 R2, R3, R9, R2 ;  /* 0x0000000903027227 */ /* 0x000fc800078e0002 */
[----:B------:R-:W-:Y:S02]  /*11960*/  IMAD.MOV.U32 R9, RZ, RZ, R11 ;  /* 0x000000ffff097224 */ /* 0x000fe400078e000b */
        /* <DEDUP_REMOVED lines=19> */
[----:B------:R-:W-:-:S02]  /*11aa0*/  IABS R10, R4 ;  /* 0x00000004000a7213 */ /* 0x000fc40000000000 */
[----:B------:R-:W-:Y:S01]  /*11ab0*/  IABS R8, R6 ;  /* 0x0000000600087213 */ /* 0x000fe20000000000 */
[----:B------:R-:W-:Y:S01]  /*11ac0*/  IMAD.MOV R26, RZ, RZ, -R6 ;  /* 0x000000ffff1a7224 */ /* 0x000fe200078e0a06 */
[----:B------:R-:W-:Y:S02]  /*11ad0*/  IADD3 R7, R7, 0x1000000, R4 ;  /* 0x0100000007077810 */ /* 0x000fe40007ffe004 */
[----:B------:R-:W0:Y:S08]  /*11ae0*/  I2F.RP R9, R8 ;  /* 0x0000000800097306 */ /* 0x000e300000209400 */
[----:B0-----:R-:W0:Y:S02]  /*11af0*/  MUFU.RCP R9, R9 ;  /* 0x0000000900097308 */ /* 0x001e240000001000 */
[----:B0-----:R-:W-:-:S06]  /*11b00*/  VIADD R3, R9, 0xffffffe ;  /* 0x0ffffffe09037836 */ /* 0x001fcc0000000000 */
[----:B------:R-:W0:Y:S02]  /*11b10*/  F2I.FTZ.U32.TRUNC.NTZ R3, R3 ;  /* 0x0000000300037305 */ /* 0x000e24000021f000 */
[----:B0-----:R-:W-:-:S04]  /*11b20*/  IMAD.MOV R11, RZ, RZ, -R3 ;  /* 0x000000ffff0b7224 */ /* 0x001fc800078e0a03 */
[----:B------:R-:W-:Y:S01]  /*11b30*/  IMAD R5, R11, R8, RZ ;  /* 0x000000080b057224 */ /* 0x000fe200078e02ff */
[----:B------:R-:W-:-:S03]  /*11b40*/  IABS R11, R6 ;  /* 0x00000006000b7213 */ /* 0x000fc60000000000 */
        /* <DEDUP_REMOVED lines=15> */
[----:B------:R-:W-:-:S07]  /*11c40*/  IMAD R26, R2, R26, R7 ;  /* 0x0000001a021a7224 */ /* 0x000fce00078e0207 */
.L_x_10529:
[----:B------:R-:W-:-:S05]  /*11c50*/  LOP3.LUT R2, RZ, R2, RZ, 0x33, !PT ;  /* 0x00000002ff027212 */ /* 0x000fca00078e33ff */
[----:B------:R-:W-:Y:S01]  /*11c60*/  IMAD.IADD R25, R25, 0x1, R2 ;  /* 0x0000000119197824 */ /* 0x000fe200078e0202 */
[----:B------:R-:W-:Y:S06]  /*11c70*/  BRA `(.L_x_10530) ;  /* 0x00000000000c7947 */ /* 0x000fec0003800000 */
.L_x_10525:
[----:B------:R-:W-:Y:S02]  /*11c80*/  IMAD.MOV.U32 R25, RZ, RZ, RZ ;  /* 0x000000ffff197224 */ /* 0x000fe400078e00ff */
[----:B------:R-:W-:Y:S02]  /*11c90*/  IMAD.U32 R24, RZ, RZ, UR6 ;  /* 0x00000006ff187e24 */ /* 0x000fe4000f8e00ff */
[----:B------:R-:W-:-:S07]  /*11ca0*/  IMAD.MOV.U32 R26, RZ, RZ, RZ ;  /* 0x000000ffff1a7224 */ /* 0x000fce00078e00ff */
.L_x_10530:
[----:B------:R-:W-:-:S13]  /*11cb0*/  ISETP.NE.AND P0, PT, R0, RZ, PT ;  /* 0x000000ff0000720c */ /* 0x000fda0003f05270 */
[----:B------:R-:W0:Y:S01]  /*11cc0*/  @!P0 S2R R3, SR_CgaCtaId ;  /* 0x0000000000038919 */ /* 0x000e220000008800 */
[----:B------:R-:W-:-:S04]  /*11cd0*/  @!P0 MOV R0, 0x400 ;  /* 0x0000040000008802 */ /* 0x000fc80000000f00 */
[----:B0-----:R-:W-:-:S05]  /*11ce0*/  @!P0 LEA R0, R3, R0, 0x18 ;  /* 0x0000000003008211 */ /* 0x001fca00078ec0ff */
[----:B------:R2:W-:Y:S01]  /*11cf0*/  @!P0 STS.128 [R0+0x2d8d0], R24 ;  /* 0x02d8d01800008388 */ /* 0x0005e20000000c00 */
[----:B------:R-:W-:Y:S06]  /*11d00*/  BAR.ARV 0x5, 0x200 ;  /* 0x0148000000007b1d */ /* 0x000fec0000002000 */
.L_x_10523:
[----:B------:R3:W-:Y:S01]  /*11d10*/  STL [R1+0x24], RZ ;  /* 0x000024ff01007387 */ /* 0x0007e20000100800 */
[----:B------:R-:W-:Y:S01]  /*11d20*/  ULDC UR4, c[0x0][0xc3c] ;  /* 0x00030f0000047ab9 */ /* 0x000fe20000000800 */
[----:B------:R-:W-:Y:S01]  /*11d30*/  IMAD.MOV.U32 R28, RZ, RZ, 0x1 ;  /* 0x00000001ff1c7424 */ /* 0x000fe200078e00ff */
[----:B-1----:R-:W-:Y:S01]  /*11d40*/  ISETP.GE.AND P0, PT, R27, UR4, PT ;  /* 0x000000041b007c0c */ /* 0x002fe2000bf06270 */
[----:B------:R-:W-:-:S12]  /*11d50*/  IMAD.MOV.U32 R18, RZ, RZ, RZ ;  /* 0x000000ffff127224 */ /* 0x000fd800078e00ff */
[----:B---3--:R-:W-:Y:S05]  /*11d60*/  @P0 BRA `(.L_x_10531) ;  /* 0x0000005c00d80947 */ /* 0x008fea0003800000 */
[----:B------:R-:W1:Y:S01]  /*11d70*/  S2R R6, SR_TID.X ;  /* 0x0000000000067919 */ /* 0x000e620000002100 */
[----:B------:R-:W3:Y:S01]  /*11d80*/  S2UR UR5, SR_CgaCtaId ;  /* 0x00000000000579c3 */ /* 0x000ee20000008800 */
[----:B------:R-:W-:Y:S01]  /*11d90*/  UMOV UR4, 0x400 ;  /* 0x0000040000047882 */ /* 0x000fe20000000000 */
[----:B------:R-:W-:Y:S01]  /*11da0*/  BSSY B8, `(.L_x_10531) ;  /* 0x00005f2000087945 */ /* 0x000fe20003800000 */
[----:B------:R4:W-:Y:S01]  /*11db0*/  STL [R1+0x24], RZ ;  /* 0x000024ff01007387 */ /* 0x0009e20000100800 */
[----:B------:R-:W-:Y:S01]  /*11dc0*/  IMAD.MOV.U32 R28, RZ, RZ, 0x1 ;  /* 0x00000001ff1c7424 */ /* 0x000fe200078e00ff */
[----:B------:R-:W-:Y:S01]  /*11dd0*/  ULDC UR37, c[0x0][0xc] ;  /* 0x0000030000257ab9 */ /* 0x000fe20000000800 */
[----:B------:R-:W-:Y:S01]  /*11de0*/  IMAD.MOV.U32 R18, RZ, RZ, RZ ;  /* 0x000000ffff127224 */ /* 0x000fe200078e00ff */
[----:B------:R-:W-:Y:S01]  /*11df0*/  ULDC.64 UR38, c[0x0][0x198] ;  /* 0x0000660000267ab9 */ /* 0x000fe20000000a00 */
[----:B---3--:R-:W-:-:S06]  /*11e00*/  ULEA UR4, UR5, UR4, 0x18 ;  /* 0x0000000405047291 */ /* 0x008fcc000f8ec03f */
[----:B------:R-:W-:Y:S01]  /*11e10*/  IMAD.U32 R17, RZ, RZ, UR4 ;  /* 0x00000004ff117e24 */ /* 0x000fe2000f8e00ff */
[C---:B-1----:R-:W-:Y:S01]  /*11e20*/  LOP3.LUT R5, R6.reuse, 0x7f, RZ, 0xc0, !PT ;  /* 0x0000007f06057812 */ /* 0x042fe200078ec0ff */
[----:B--2---:R-:W-:-:S04]  /*11e30*/  IMAD.SHL.U32 R0, R6, 0x8, RZ ;  /* 0x0000000806007824 */ /* 0x004fc800078e00ff */
[----:B------:R-:W-:Y:S01]  /*11e40*/  IMAD.SHL.U32 R4, R5, 0x8, RZ ;  /* 0x0000000805047824 */ /* 0x000fe200078e00ff */
[C---:B------:R-:W-:Y:S02]  /*11e50*/  LOP3.LUT R3, R0.reuse, 0x20, RZ, 0xc0, !PT ;  /* 0x0000002000037812 */ /* 0x040fe400078ec0ff */
[----:B0-----:R-:W-:Y:S02]  /*11e60*/  LOP3.LUT R2, R0, 0xd8, RZ, 0xc0, !PT ;  /* 0x000000d800027812 */ /* 0x001fe400078ec0ff */
        /* <DEDUP_REMOVED lines=11> */
.L_x_10645:
[----:B------:R-:W-:Y:S05]  /*11f20*/  YIELD ;  /* 0x0000000000007946 */ /* 0x000fea0003800000 */
[----:B------:R-:W-:Y:S01]  /*11f30*/  ULDC.64 UR4, c[0x0][0xa28] ;  /* 0x00028a0000047ab9 */ /* 0x000fe20000000a00 */
[----:B------:R-:W-:Y:S02]  /*11f40*/  CS2R R8, SRZ ;  /* 0x0000000000087805 */ /* 0x000fe4000001ff00 */
[----:B------:R-:W-:Y:S01]  /*11f50*/  ISETP.NE.U32.AND P0, PT, RZ, UR4, PT ;  /* 0x00000004ff007c0c */ /* 0x000fe2000bf05070 */
[----:B01----:R-:W0:Y:S01]  /*11f60*/  LDC.64 R4, c[0x0][0xa00] ;  /* 0x00028000ff047b82 */ /* 0x003e220000000a00 */
[----:B------:R-:W-:Y:S01]  /*11f70*/  IMAD.MOV.U32 R0, RZ, RZ, RZ ;  /* 0x000000ffff007224 */ /* 0x000fe200078e00ff */
[----:B------:R-:W-:Y:S01]  /*11f80*/  ULDC.64 UR6, c[0x0][0xa08] ;  /* 0x0002820000067ab9 */ /* 0x000fe20000000a00 */
[----:B------:R-:W-:Y:S01]  /*11f90*/  ISETP.NE.AND.EX P0, PT, RZ, UR5, PT, P0 ;  /* 0x00000005ff007c0c */ /* 0x000fe2000bf05300 */
[----:B------:R-:W-:-:S12]  /*11fa0*/  ULDC.64 UR4, c[0x0][0xa18] ;  /* 0x0002860000047ab9 */ /* 0x000fd80000000a00 */
[----:B----4-:R-:W1:Y:S02]  /*11fb0*/  @P0 LDC.64 R2, c[0x0][0xa28] ;  /* 0x00028a00ff020b82 */ /* 0x010e640000000a00 */
[----:B-1----:R-:W-:-:S05]  /*11fc0*/  @P0 IMAD.WIDE R2, R27, 0x4, R2 ;  /* 0x000000041b020825 */ /* 0x002fca00078e0202 */
[----:B------:R1:W5:Y:S01]  /*11fd0*/  @P0 LDG.E R8, desc[UR52][R2.64] ;  /* 0x0000003402080981 */ /* 0x000362000c1e1900 */
[----:B------:R-:W-:Y:S01]  /*11fe0*/  ISETP.NE.U32.AND P0, PT, RZ, UR4, PT ;  /* 0x00000004ff007c0c */ /* 0x000fe2000bf05070 */
[----:B0-----:R-:W-:Y:S01]  /*11ff0*/  IMAD.WIDE R4, R27, 0x4, R4 ;  /* 0x000000041b047825 */ /* 0x001fe200078e0204 */
[----:B------:R-:W-:Y:S02]  /*12000*/  ISETP.NE.U32.AND P1, PT, RZ, UR6, PT ;  /* 0x00000006ff007c0c */ /* 0x000fe4000bf25070 */
[----:B------:R-:W-:Y:S01]  /*12010*/  ISETP.NE.AND.EX P2, PT, RZ, UR5, PT, P0 ;  /* 0x00000005ff007c0c */ /* 0x000fe2000bf45300 */
[----:B------:R-:W-:Y:S01]  /*12020*/  ULDC.64 UR4, c[0x0][0xa00] ;  /* 0x0002800000047ab9 */ /* 0x000fe20000000a00 */
[----:B------:R-:W-:Y:S02]  /*12030*/  ISETP.NE.AND.EX P1, PT, RZ, UR7, PT, P1 ;  /* 0x00000007ff007c0c */ /* 0x000fe4000bf25310 */
[----:B------:R-:W-:Y:S01]  /*12040*/  ISETP.NE.U32.AND P0, PT, RZ, UR4, PT ;  /* 0x00000004ff007c0c */ /* 0x000fe2000bf05070 */
[----:B-1----:R-:W0:Y:S03]  /*12050*/  LDC.64 R2, c[0x0][0xa08] ;  /* 0x00028200ff027b82 */ /* 0x002e260000000a00 */
[----:B------:R-:W-:-:S05]  /*12060*/  ISETP.NE.AND.EX P0, PT, RZ, UR5, PT, P0 ;  /* 0x00000005ff007c0c */ /* 0x000fca000bf05300 */
[----:B------:R-:W1:Y:S08]  /*12070*/  @P2 LDC.64 R6, c[0x0][0xa18] ;  /* 0x00028600ff062b82 */ /* 0x000e700000000a00 */
[----:B--2---:R-:W2:Y:S01]  /*12080*/  @P0 LDG.E R0, desc[UR52][R4.64] ;  /* 0x0000003404000981 */ /* 0x004ea2000c1e1900 */
        /* <DEDUP_REMOVED lines=17> */
[----:B---3--:R-:W-:Y:S06]  /*121a0*/  @P2 BRA `(.L_x_10532) ;  /* 0x0000000000142947 */ /* 0x008fec0003800000 */
[----:B------:R-:W-:Y:S05]  /*121b0*/  @!P0 BRA `(.L_x_10532) ;  /* 0x0000000000108947 */ /* 0x000fea0003800000 */
[----:B------:R-:W2:Y:S04]  /*121c0*/  LDG.E R7, desc[UR52][R4.64] ;  /* 0x0000003404077981 */ /* 0x000ea8000c1e1900 */
[----:B0-----:R-:W2:Y:S02]  /*121d0*/  LDG.E R0, desc[UR52][R4.64+0x4] ;  /* 0x0000043404007981 */ /* 0x001ea4000c1e1900 */
[----:B--2---:R-:W-:-:S05]  /*121e0*/  IMAD.IADD R10, R0, 0x1, -R7 ;  /* 0x00000001000a7824 */ /* 0x004fca00078e0a07 */
[----:B------:R1:W-:Y:S02]  /*121f0*/  STL [R1+0xc], R10 ;  /* 0x00000c0a01007387 */ /* 0x0003e40000100800 */
.L_x_10532:
[----:B------:R-:W-:Y:S01]  /*12200*/  ULDC.64 UR4, c[0x0][0xa20] ;  /* 0x0002880000047ab9 */ /* 0x000fe20000000a00 */
[C---:B0-----:R-:W-:Y:S02]  /*12210*/  LOP3.LUT R0, R26.reuse, 0xff000000, RZ, 0xc0, !PT ;  /* 0xff0000001a007812 */ /* 0x041fe400078ec0ff */
[----:B------:R-:W-:Y:S02]  /*12220*/  ISETP.NE.U32.AND P0, PT, RZ, UR4, PT ;  /* 0x00000004ff007c0c */ /* 0x000fe4000bf05070 */
[----:B------:R-:W-:Y:S02]  /*12230*/  SHF.R.U32.HI R5, RZ, 0x8, R0 ;  /* 0x00000008ff057819 */ /* 0x000fe40000011600 */
[----:B------:R-:W-:Y:S02]  /*12240*/  ISETP.NE.AND.EX P0, PT, RZ, UR5, PT, P0 ;  /* 0x00000005ff007c0c */ /* 0x000fe4000bf05300 */
[C---:B------:R-:W-:Y:S02]  /*12250*/  LOP3.LUT R0, R26.reuse, 0xff0000, RZ, 0xc0, !PT ;  /* 0x00ff00001a007812 */ /* 0x040fe400078ec0ff */
[----:B------:R-:W-:Y:S01]  /*12260*/  LOP3.LUT R16, R26, 0xffff, RZ, 0xc0, !PT ;  /* 0x0000ffff1a107812 */ /* 0x000fe200078ec0ff */
[----:B-----5:R-:W-:Y:S01]  /*12270*/  IMAD.IADD R26, R9, 0x1, R8 ;  /* 0x00000001091a7824 */ /* 0x020fe200078e0208 */
[----:B------:R-:W-:-:S07]  /*12280*/  LEA.HI R0, R0, R5, RZ, 0x10 ;  /* 0x0000000500007211 */ /* 0x000fce00078f80ff */
[----:B------:R-:W-:Y:S05]  /*12290*/  @!P0 BRA `(.L_x_10533) ;  /* 0x0000000000108947 */ /* 0x000fea0003800000 */
[----:B------:R-:W0:Y:S02]  /*122a0*/  LDC.64 R2, c[0x0][0xa20] ;  /* 0x00028800ff027b82 */ /* 0x000e240000000a00 */
[----:B0-----:R-:W-:-:S05]  /*122b0*/  IMAD.WIDE R2, R27, 0x4, R2 ;  /* 0x000000041b027825 */ /* 0x001fca00078e0202 */
[----:B------:R0:W5:Y:S01]  /*122c0*/  LDG.E R6, desc[UR52][R2.64] ;  /* 0x0000003402067981 */ /* 0x000162000c1e1900 */
[----:B------:R-:W-:Y:S05]  /*122d0*/  BRA `(.L_x_10534) ;  /* 0x0000000000107947 */ /* 0x000fea0003800000 */
.L_x_10533:
[----:B------:R-:W-:Y:S05]  /*122e0*/  @!P1 BRA `(.L_x_10534) ;  /* 0x00000000000c9947 */ /* 0x000fea0003800000 */
[----:B------:R-:W2:Y:S04]  /*122f0*/  LDG.E R5, desc[UR52][R2.64] ;  /* 0x0000003402057981 */ /* 0x000ea8000c1e1900 */
[----:B------:R-:W2:Y:S02]  /*12300*/  LDG.E R6, desc[UR52][R2.64+0x4] ;  /* 0x0000043402067981 */ /* 0x000ea4000c1e1900 */
[----:B--2---:R-:W-:-:S07]  /*12310*/  IMAD.IADD R6, R6, 0x1, -R5 ;  /* 0x0000000106067824 */ /* 0x004fce00078e0a05 */
.L_x_10534:
[----:B0-----:R-:W0:Y:S01]  /*12320*/  LDC R2, c[0x0][0x448] ;  /* 0x00011200ff027b82 */ /* 0x001e220000000800 */
[----:B------:R-:W-:Y:S02]  /*12330*/  IMAD R11, R25, 0xc0, RZ ;  /* 0x000000c0190b7824 */ /* 0x000fe400078e02ff */
[----:B-----5:R-:W-:Y:S02]  /*12340*/  IMAD.IADD R6, R6, 0x1, -R8 ;  /* 0x0000000106067824 */ /* 0x020fe400078e0a08 */
[----:B------:R-:W-:Y:S01]  /*12350*/  VIADD R7, R11, 0xbf ;  /* 0x000000bf0b077836 */ /* 0x000fe20000000000 */
[----:B------:R2:W-:Y:S01]  /*12360*/  STL [R1+0x8], R11 ;  /* 0x0000080b01007387 */ /* 0x0005e20000100800 */
[----:B0-----:R-:W-:-:S13]  /*12370*/  ISETP.NE.AND P1, PT, R2, 0x1, PT ;  /* 0x000000010200780c */ /* 0x001fda0003f25270 */
[----:B------:R-:W0:Y:S08]  /*12380*/  @P1 LDC R4, c[0x0][0x44c] ;  /* 0x00011300ff041b82 */ /* 0x000e300000000800 */
[----:B------:R-:W3:Y:S01]  /*12390*/  @P1 LDC R2, c[0x0][0x450] ;  /* 0x00011400ff021b82 */ /* 0x000ee20000000800 */
[----:B0-----:R-:W-:-:S05]  /*123a0*/  @P1 IMAD.HI.U32 R3, R7, R4, RZ ;  /* 0x0000000407031227 */ /* 0x001fca00078e00ff */
[----:B---3--:R-:W-:Y:S01]  /*123b0*/  @P1 SHF.R.U32.HI R7, RZ, R2, R3 ;  /* 0x00000002ff071219 */ /* 0x008fe20000011603 */
[----:B------:R-:W-:-:S05]  /*123c0*/  VIADD R2, R6, 0x7f ;  /* 0x0000007f06027836 */ /* 0x000fca0000000000 */
[----:B------:R-:W-:-:S04]  /*123d0*/  SHF.R.S32.HI R3, RZ, 0x1f, R2 ;  /* 0x0000001fff037819 */ /* 0x000fc80000011402 */
[----:B------:R-:W-:Y:S02]  /*123e0*/  LEA.HI R4, R3, R2, RZ, 0x7 ;  /* 0x0000000203047211 */ /* 0x000fe400078f38ff */
[----:B------:R-:W-:Y:S02]  /*123f0*/  IADD3 R2, R6, 0x1, -R10 ;  /* 0x0000000106027810 */ /* 0x000fe40007ffe80a */
[----:B------:R-:W-:-:S03]  /*12400*/  SHF.R.S32.HI R9, RZ, 0x7, R4 ;  /* 0x00000007ff097819 */ /* 0x000fc60000011404 */
[----:B------:R-:W-:Y:S02]  /*12410*/  IMAD.IADD R7, R2, 0x1, R7 ;  /* 0x0000000102077824 */ /* 0x000fe400078e0207 */
[----:B------:R-:W0:Y:S01]  /*12420*/  LDC.64 R2, c[0x0][0x9e0] ;  /* 0x00027800ff027b82 */ /* 0x000e220000000a00 */
[----:B------:R2:W-:Y:S01]  /*12430*/  STL [R1+0x40], R9 ;  /* 0x0000400901007387 */ /* 0x0005e20000100800 */
[----:B0-----:R-:W-:Y:S01]  /*12440*/  ISETP.GE.AND P2, PT, R3, 0x1, PT ;  /* 0x000000010300780c */ /* 0x001fe20003f46270 */
        /* <DEDUP_REMOVED lines=13> */
.L_x_10537:
[----:B------:R-:W-:-:S13]  /*12520*/  ISETP.NE.AND P0, PT, R3, 0x1, PT ;  /* 0x000000010300780c */ /* 0x000fda0003f05270 */
[----:B------:R-:W0:Y:S02]  /*12530*/  @P0 LDC.64 R4, c[0x0][0x9e8] ;  /* 0x00027a00ff040b82 */ /* 0x000e240000000a00 */
[----:B0-----:R-:W-:-:S05]  /*12540*/  @P0 IMAD.HI.U32 R4, R8, R4, RZ ;  /* 0x0000000408040227 */ /* 0x001fca00078e00ff */
[----:B------:R-:W-:-:S07]  /*12550*/  @P0 SHF.R.U32.HI R8, RZ, R5, R4 ;  /* 0x00000005ff080219 */ /* 0x000fce0000011604 */
.L_x_10538:
[----:B------:R-:W-:Y:S05]  /*12560*/  BSYNC B0 ;  /* 0x0000000000007941 */ /* 0x000fea0003800000 */
.L_x_10536:
[----:B------:R-:W-:-:S05]  /*12570*/  IMAD R5, R8, R3, R3 ;  /* 0x0000000308057224 */ /* 0x000fca00078e0203 */
[----:B------:R-:W-:-:S07]  /*12580*/  VIMNMX R2, R2, R5, PT ;  /* 0x0000000502027248 */ /* 0x000fce0003fe0100 */
.L_x_10535:
[----:B------:R-:W0:Y:S01]  /*12590*/  @P1 LDC R7, c[0x0][0x44c] ;  /* 0x00011300ff071b82 */ /* 0x000e220000000800 */
[----:B------:R-:W-:Y:S01]  /*125a0*/  IMAD.MOV.U32 R5, RZ, RZ, R11 ;  /* 0x000000ffff057224 */ /* 0x000fe200078e000b */
[----:B------:R-:W-:Y:S01]  /*125b0*/  ULDC UR4, c[0x0][0x9dc] ;  /* 0x0002770000047ab9 */ /* 0x000fe20000000800 */
[----:B------:R-:W-:-:S05]  /*125c0*/  VIADD R2, R2, 0x7f ;  /* 0x0000007f02027836 */ /* 0x000fca0000000000 */
[----:B------:R-:W2:Y:S01]  /*125d0*/  @P1 LDC R4, c[0x0][0x450] ;  /* 0x00011400ff041b82 */ /* 0x000ea20000000800 */
[----:B0-----:R-:W-:-:S05]  /*125e0*/  @P1 IMAD.HI.U32 R7, R11, R7, RZ ;  /* 0x000000070b071227 */ /* 0x001fca00078e00ff */
[----:B--2---:R-:W-:-:S04]  /*125f0*/  @P1 SHF.R.U32.HI R5, RZ, R4, R7 ;  /* 0x00000004ff051219 */ /* 0x004fc80000011607 */
        /* <DEDUP_REMOVED lines=13> */
[----:B0-----:R-:W0:Y:S02]  /*126d0*/  @P0 LDC.64 R4, c[0x0][0x9e8] ;  /* 0x00027a00ff040b82 */ /* 0x001e240000000a00 */
[----:B0-----:R-:W-:-:S05]  /*126e0*/  @P0 IMAD.HI.U32 R4, R7, R4, RZ ;  /* 0x0000000407040227 */ /* 0x001fca00078e00ff */
[----:B------:R-:W-:-:S04]  /*126f0*/  @P0 SHF.R.U32.HI R7, RZ, R5, R4 ;  /* 0x00000005ff070219 */ /* 0x000fc80000011604 */
[----:B------:R-:W-:Y:S01]  /*12700*/  LOP3.LUT R7, RZ, R7, RZ, 0x33, !PT ;  /* 0x00000007ff077212 */ /* 0x000fe200078e33ff */
[----:B------:R-:W-:Y:S06]  /*12710*/  BRA `(.L_x_10542) ;  /* 0x0000000000107947 */ /* 0x000fec0003800000 */
.L_x_10541:
[----:B------:R-:W-:-:S13]  /*12720*/  ISETP.NE.AND P0, PT, R3, 0x1, PT ;  /* 0x000000010300780c */ /* 0x000fda0003f05270 */
[----:B0-----:R-:W0:Y:S02]  /*12730*/  @P0 LDC.64 R4, c[0x0][0x9e8] ;  /* 0x00027a00ff040b82 */ /* 0x001e240000000a00 */
[----:B0-----:R-:W-:-:S05]  /*12740*/  @P0 IMAD.HI.U32 R4, R7, R4, RZ ;  /* 0x0000000407040227 */ /* 0x001fca00078e00ff */
[----:B------:R-:W-:-:S07]  /*12750*/  @P0 SHF.R.U32.HI R7, RZ, R5, R4 ;  /* 0x00000005ff070219 */ /* 0x000fce0000011604 */
.L_x_10542:
[----:B------:R-:W-:Y:S05]  /*12760*/  BSYNC B0 ;  /* 0x0000000000007941 */ /* 0x000fea0003800000 */
.L_x_10540:
[----:B------:R-:W-:-:S05]  /*12770*/  IMAD R3, R7, R3, RZ ;  /* 0x0000000307037224 */ /* 0x000fca00078e02ff */
[----:B------:R-:W-:-:S07]  /*12780*/  VIMNMX R2, R2, R3, !PT ;  /* 0x0000000302027248 */ /* 0x000fce0007fe0100 */
.L_x_10539:
[----:B------:R-:W-:Y:S01]  /*12790*/  SHF.R.S32.HI R3, RZ, 0x1f, R2 ;  /* 0x0000001fff037819 */ /* 0x000fe20000011402 */
[----:B------:R-:W-:Y:S01]  /*127a0*/  IMAD.MOV.U32 R5, RZ, RZ, RZ ;  /* 0x000000ffff057224 */ /* 0x000fe200078e00ff */
[----:B0-----:R-:W-:Y:S01]  /*127b0*/  SHF.R.U32.HI R4, RZ, 0x10, R0 ;  /* 0x00000010ff047819 */ /* 0x001fe20000011600 */
[----:B------:R-:W-:Y:S01]  /*127c0*/  BSSY B0, `(.L_x_10543) ;  /* 0x0000029000007945 */ /* 0x000fe20003800000 */
[----:B------:R-:W-:Y:S01]  /*127d0*/  LEA.HI R3, R3, R2, RZ, 0x7 ;  /* 0x0000000203037211 */ /* 0x000fe200078f38ff */
[----:B------:R-:W-:Y:S01]  /*127e0*/  IMAD.MOV.U32 R12, RZ, RZ, R5 ;  /* 0x000000ffff0c7224 */ /* 0x000fe200078e0005 */
[----:B------:R-:W-:Y:S02]  /*127f0*/  ISETP.NE.AND P0, PT, R4, RZ, PT ;  /* 0x000000ff0400720c */ /* 0x000fe40003f05270 */
[----:B------:R-:W-:Y:S02]  /*12800*/  SHF.R.S32.HI R3, RZ, 0x7, R3 ;  /* 0x00000007ff037819 */ /* 0x000fe40000011403 */
[----:B-1----:R-:W-:-:S02]  /*12810*/  LOP3.LUT R10, R0, 0xff, RZ, 0xc0, !PT ;  /* 0x000000ff000a7812 */ /* 0x002fc400078ec0ff */
[----:B------:R-:W-:-:S04]  /*12820*/  VIMNMX R11, RZ, R3, !PT ;  /* 0x00000003ff0b7248 */ /* 0x000fc80007fe0100 */
[----:B------:R-:W-:Y:S01]  /*12830*/  ISETP.GT.AND P1, PT, R6, R11, PT ;  /* 0x0000000b0600720c */ /* 0x000fe20003f24270 */
[----:B------:R0:W-:Y:S02]  /*12840*/  STL [R1+0x14], R11 ;  /* 0x0000140b01007387 */ /* 0x0001e40000100800 */
[----:B------:R-:W1:Y:S02]  /*12850*/  @!P0 LDC R4, c[0x0][0x9f0] ;  /* 0x00027c00ff048b82 */ /* 0x000e640000000800 */
[----:B------:R0:W-:Y:S04]  /*12860*/  STL [R1+0x18], R5 ;  /* 0x0000180501007387 */ /* 0x0001e80000100800 */
[----:B------:R0:W-:Y:S04]  /*12870*/  STL [R1+0x30], R10 ;  /* 0x0000300a01007387 */ /* 0x0001e80000100800 */
[----:B------:R-:W-:Y:S05]  /*12880*/  @!P1 BRA `(.L_x_10544) ;  /* 0x0000000000709947 */ /* 0x000fea0003800000 */
[-C--:B-1----:R-:W-:Y:S02]  /*12890*/  IABS R0, R4.reuse ;  /* 0x0000000400007213 */ /* 0x082fe40000000000 */
[----:B------:R-:W-:Y:S02]  /*128a0*/  IABS R7, R4 ;  /* 0x0000000400077213 */ /* 0x000fe40000000000 */
[----:B------:R-:W1:Y:S03]  /*128b0*/  I2F.RP R8, R0 ;  /* 0x0000000000087306 */ /* 0x000e660000209400 */
[----:B------:R-:W-:-:S05]  /*128c0*/  IMAD.MOV R7, RZ, RZ, -R7 ;  /* 0x000000ffff077224 */ /* 0x000fca00078e0a07 */
[----:B-1----:R-:W1:Y:S02]  /*128d0*/  MUFU.RCP R8, R8 ;  /* 0x0000000800087308 */ /* 0x002e640000001000 */
[----:B-1----:R-:W-:-:S06]  /*128e0*/  VIADD R9, R8, 0xffffffe ;  /* 0x0ffffffe08097836 */ /* 0x002fcc0000000000 */
[----:B------:R-:W1:Y:S02]  /*128f0*/  F2I.FTZ.U32.TRUNC.NTZ R3, R9 ;  /* 0x0000000900037305 */ /* 0x000e64000021f000 */
[----:B-1----:R-:W-:-:S04]  /*12900*/  IMAD.MOV R2, RZ, RZ, -R3 ;  /* 0x000000ffff027224 */ /* 0x002fc800078e0a03 */
[----:B0-----:R-:W-:Y:S02]  /*12910*/  IMAD R5, R2, R0, RZ ;  /* 0x0000000002057224 */ /* 0x001fe400078e02ff */
        /* <DEDUP_REMOVED lines=19> */
.L_x_10544:
[----:B------:R-:W-:Y:S05]  /*12a50*/  BSYNC B0 ;  /* 0x0000000000007941 */ /* 0x000fea0003800000 */
.L_x_10543:
[----:B------:R-:W-:Y:S01]  /*12a60*/  IMAD.MOV.U32 R0, RZ, RZ, R12 ;  /* 0x000000ffff007224 */ /* 0x000fe200078e000c */
[----:B------:R-:W-:Y:S03]  /*12a70*/  BSSY B7, `(.L_x_10545) ;  /* 0x0000420000077945 */ /* 0x000fe60003800000 */
[----:B------:R-:W-:-:S05]  /*12a80*/  IMAD R29, R10, R0, R11 ;  /* 0x000000000a1d7224 */ /* 0x000fca00078e020b */
[----:B------:R-:W-:-:S04]  /*12a90*/  VIADDMNMX R22, R29, R0, R6, PT ;  /* 0x000000001d167246 */ /* 0x000fc80003800106 */
        /* <DEDUP_REMOVED lines=18> */
[----:B0-----:R-:W-:Y:S01]  /*12bc0*/  IADD3 R24, R0, UR37, R7 ;  /* 0x0000002500187c10 */ /* 0x001fe2000fffe007 */
[----:B------:R-:W-:Y:S06]  /*12bd0*/  BRA `(.L_x_10547) ;  /* 0x0000004000247947 */ /* 0x000fec0003800000 */
.L_x_10546:
        /* <DEDUP_REMOVED lines=13> */
[----:B------:R-:W-:Y:S02]  /*12cb0*/  IMAD.U32 R10, RZ, RZ, UR4 ;  /* 0x00000004ff0a7e24 */ /* 0x000fe4000f8e00ff */
[----:B------:R-:W-:Y:S02]  /*12cc0*/  IMAD.U32 R11, RZ, RZ, UR5 ;  /* 0x00000005ff0b7e24 */ /* 0x000fe4000f8e00ff */
[----:B------:R-:W-:Y:S02]  /*12cd0*/  IMAD.MOV.U32 R8, RZ, RZ, 0x70 ;  /* 0x00000070ff087424 */ /* 0x000fe400078e00ff */
[----:B--2---:R-:W-:Y:S02]  /*12ce0*/  IMAD.MOV.U32 R12, RZ, RZ, 0x1 ;  /* 0x00000001ff0c7424 */ /* 0x004fe400078e00ff */
[----:B------:R-:W-:-:S07]  /*12cf0*/  IMAD.MOV.U32 R13, RZ, RZ, RZ ;  /* 0x000000ffff0d7224 */ /* 0x000fce00078e00ff */
[----:B------:R-:W-:-:S07]  /*12d00*/  LEPC R20, `(.L_x_10549) ;  /* 0x000000001014794e */ /* 0x000fce0000000000 */
[----:B-1----:R-:W-:Y:S05]  /*12d10*/  CALL.ABS.NOINC R2 ;  /* 0x0000000002007343 */ /* 0x002fea0003c00000 */
.L_x_10549:
[----:B------:R-:W-:Y:S05]  /*12d20*/  BSYNC B6 ;  /* 0x0000000000067941 */ /* 0x000fea0003800000 */
.L_x_10548:
        /* <DEDUP_REMOVED lines=13> */
[----:B------:R-:W-:Y:S02]  /*12e00*/  IMAD.U32 R10, RZ, RZ, UR4 ;  /* 0x00000004ff0a7e24 */ /* 0x000fe4000f8e00ff */
[----:B------:R-:W-:Y:S02]  /*12e10*/  IMAD.U32 R11, RZ, RZ, UR5 ;  /* 0x00000005ff0b7e24 */ /* 0x000fe4000f8e00ff */
[----:B------:R-:W-:Y:S02]  /*12e20*/  IMAD.MOV.U32 R8, RZ, RZ, 0x70 ;  /* 0x00000070ff087424 */ /* 0x000fe400078e00ff */
[----:B--2---:R-:W-:Y:S02]  /*12e30*/  IMAD.MOV.U32 R12, RZ, RZ, 0x1 ;  /* 0x00000001ff0c7424 */ /* 0x004fe400078e00ff */
[----:B---3--:R-:W-:-:S07]  /*12e40*/  IMAD.MOV.U32 R13, RZ, RZ, RZ ;  /* 0x000000ffff0d7224 */ /* 0x008fce00078e00ff */
[----:B------:R-:W-:-:S07]  /*12e50*/  LEPC R20, `(.L_x_10552) ;  /* 0x000000001014794e */ /* 0x000fce0000000000 */
[----:B----4-:R-:W-:Y:S05]  /*12e60*/  CALL.ABS.NOINC R2 ;  /* 0x0000000002007343 */ /* 0x010fea0003c00000 */
.L_x_10552:
        /* <DEDUP_REMOVED lines=15> */
.L_x_10551:
[----:B------:R-:W-:Y:S05]  /*12f60*/  BSYNC B6 ;  /* 0x0000000000067941 */ /* 0x000fea0003800000 */
.L_x_10550:
[----:B------:R-:W-:Y:S01]  /*12f70*/  ULDC.64 UR4, c[0x0][0x9f8] ;  /* 0x00027e0000047ab9 */ /* 0x000fe20000000a00 */
[----:B------:R-:W-:Y:S01]  /*12f80*/  IMAD.MOV.U32 R23, RZ, RZ, R27 ;  /* 0x000000ffff177224 */ /* 0x000fe200078e001b */
[----:B------:R-:W-:-:S04]  /*12f90*/  ISETP.NE.U32.AND P0, PT, RZ, UR4, PT ;  /* 0x00000004ff007c0c */ /* 0x000fc8000bf05070 */
[----:B------:R-:W-:Y:S01]  /*12fa0*/  ISETP.NE.AND.EX P0, PT, RZ, UR5, PT, P0 ;  /* 0x00000005ff007c0c */ /* 0x000fe2000bf05300 */
[----:B------:R-:W-:-:S12]  /*12fb0*/  ULDC.64 UR4, c[0x0][0xa08] ;  /* 0x0002820000047ab9 */ /* 0x000fd80000000a00 */
[----:B------:R-:W3:Y:S02]  /*12fc0*/  @P0 LDC.64 R2, c[0x0][0x9f8] ;  /* 0x00027e00ff020b82 */ /* 0x000ee40000000a00 */
[----:B---3--:R-:W-:-:S05]  /*12fd0*/  @P0 IMAD.WIDE R2, R27, 0x4, R2 ;  /* 0x000000041b020825 */ /* 0x008fca00078e0202 */
[----:B------:R3:W4:Y:S01]  /*12fe0*/  @P0 LDG.E R23, desc[UR52][R2.64] ;  /* 0x0000003402170981 */ /* 0x000722000c1e1900 */
[----:B------:R-:W-:Y:S01]  /*12ff0*/  VIADD R22, R22, 0xffffffff ;  /* 0xffffffff16167836 */ /* 0x000fe20000000000 */
[----:B---3--:R-:W3:Y:S02]  /*13000*/  LDC.64 R2, c[0x0][0x418] ;  /* 0x00010600ff027b82 */ /* 0x008ee40000000a00 */
[----:B---3--:R-:W-:Y:S01]  /*13010*/  LOP3.LUT P0, RZ, R2, UR4, RZ, 0xfc, !PT ;  /* 0x0000000402ff7c12 */ /* 0x008fe2000f80fcff */
[----:B------:R-:W-:-:S03]  /*13020*/  UMOV UR4, 0xffffffff ;  /* 0xffffffff00047882 */ /* 0x000fc60000000000 */
[----:B------:R-:W-:Y:S02]  /*13030*/  LOP3.LUT P0, RZ, R3, UR5, RZ, 0xfc, P0 ;  /* 0x0000000503ff7c12 */ /* 0x000fe4000800fcff */
[----:B----4-:R-:W-:Y:S02]  /*13040*/  SHF.R.S32.HI R25, RZ, 0x1f, R23 ;  /* 0x0000001fff197819 */ /* 0x010fe40000011417 */
[----:B------:R-:W-:Y:S01]  /*13050*/  SEL R19, R23, RZ, !P0 ;  /* 0x000000ff17137207 */ /* 0x000fe20004000000 */
[----:B------:R-:W-:Y:S08]  /*13060*/  BRA.DIV UR4, `(.L_x_10553) ;  /* 0x0000005204d47947 */ /* 0x000ff0000b800000 */
[----:B------:R-:W3:Y:S02]  /*13070*/  S2R R0, SR_TID.X ;  /* 0x0000000000007919 */ /* 0x000ee40000002100 */
[----:B---3--:R-:W-:-:S04]  /*13080*/  SHF.R.U32.HI R0, RZ, 0x5, R0 ;  /* 0x00000005ff007819 */ /* 0x008fc80000011600 */
[----:B------:R-:W-:-:S05]  /*13090*/  LOP3.LUT R0, R0, 0x3, RZ, 0xc0, !PT ;  /* 0x0000000300007812 */ /* 0x000fca00078ec0ff */
[----:B------:R3:W4:Y:S02]  /*130a0*/  SHFL.IDX PT, R14, R0, RZ, 0x1f ;  /* 0x00001fff000e7589 */ /* 0x00072400000e0000 */
.L_x_10661:
[----:B---3--:R-:W3:Y:S01]  /*130b0*/  LDL.LU R0, [R1] ;  /* 0x0000000001007983 */ /* 0x008ee20000300800 */
[----:B------:R-:W-:Y:S02]  /*130c0*/  PLOP3.LUT P1, PT, PT, PT, PT, 0x8, 0x0 ;  /* 0x000000000000781c */ /* 0x000fe40003f2e170 */
[----:B----4-:R-:W-:Y:S02]  /*130d0*/  ISETP.NE.AND P0, PT, R14, RZ, PT ;  /* 0x000000ff0e00720c */ /* 0x010fe40003f05270 */
[----:B---3--:R-:W-:-:S09]  /*130e0*/  LOP3.LUT R0, R0, 0xfffffffe, RZ, 0xc0, !PT ;  /* 0xfffffffe00007812 */ /* 0x008fd200078ec0ff */
[----:B------:R-:W-:-:S05]  /*130f0*/  @P1 LOP3.LUT R0, R0, 0x1, RZ, 0xfc, !PT ;  /* 0x0000000100001812 */ /* 0x000fca00078efcff */
[----:B------:R3:W-:Y:S01]  /*13100*/  STL [R1], R0 ;  /* 0x0000000001007387 */ /* 0x0007e20000100800 */
[----:B------:R-:W-:Y:S05]  /*13110*/  @P0 BRA `(.L_x_10554) ;  /* 0x0000000400200947 */ /* 0x000fea0003800000 */
[----:B------:R-:W-:-:S03]  /*13120*/  UMOV UR4, 0xffffffff ;  /* 0xffffffff00047882 */ /* 0x000fc60000000000 */
[----:B------:R-:W-:Y:S05]  /*13130*/  BRA.DIV UR4, `(.L_x_10555) ;  /* 0x0000005204d47947 */ /* 0x000fea000b800000 */
[----:B------:R-:W-:-:S13]  /*13140*/  ELECT P6, URZ, PT ;  /* 0x00000000003f782f */ /* 0x000fda00038c0000 */
.L_x_10664:
[----:B------:R-:W-:Y:S05]  /*13150*/  @!P6 BRA `(.L_x_10554) ;  /* 0x000000040010e947 */ /* 0x000fea0003800000 */
[----:B------:R-:W-:-:S04]  /*13160*/  ISETP.NE.U32.AND P0, PT, R2, RZ, PT ;  /* 0x000000ff0200720c */ /* 0x000fc80003f05070 */
[----:B------:R-:W-:-:S13]  /*13170*/  ISETP.NE.AND.EX P0, PT, R3, RZ, PT, P0 ;  /* 0x000000ff0300720c */ /* 0x000fda0003f05300 */
[----:B------:R-:W-:Y:S05]  /*13180*/  @!P0 BRA `(.L_x_10556) ;  /* 0x0000000000448947 */ /* 0x000fea0003800000 */
[----:B------:R-:W4:Y:S01]  /*13190*/  LDC R6, c[0x0][0x43c] ;  /* 0x00010f00ff067b82 */ /* 0x000f220000000800 */
[----:B------:R-:W-:Y:S01]  /*131a0*/  ULDC.64 UR4, c[0x0][0x428] ;  /* 0x00010a0000047ab9 */ /* 0x000fe20000000a00 */
[----:B----4-:R-:W-:-:S13]  /*131b0*/  ISETP.NE.AND P0, PT, R6, 0x1, PT ;  /* 0x000000010600780c */ /* 0x010fda0003f05270 */
[----:B01----:R-:W3:Y:S02]  /*131c0*/  @P0 LDC.64 R4, c[0x0][0x440] ;  /* 0x00011000ff040b82 */ /* 0x003ee40000000a00 */
[----:B---3--:R-:W-:-:S04]  /*131d0*/  @P0 IMAD.HI.U32 R0, R22, R4, RZ ;  /* 0x0000000416000227 */ /* 0x008fc800078e00ff */
        /* <DEDUP_REMOVED lines=12> */
.L_x_10556:
[----:B---3--:R-:W-:Y:S01]  /*132a0*/  IMAD R0, R18, 0x8, R17 ;  /* 0x0000000812007824 */ /* 0x008fe200078e0211 */
[----:B----4-:R-:W-:-:S04]  /*132b0*/  SHF.L.U32 R2, R28, 0x1f, RZ ;  /* 0x0000001f1c027819 */ /* 0x010fc800000006ff */
[----:B------:R-:W3:Y:S02]  /*132c0*/  SYNCS.PHASECHK.TRANS64.TRYWAIT P0, [R0+URZ+0x2d840], R2 ;  /* 0x02d84002000075a7 */ /* 0x000ee4000800017f */
[----:B---3--:R-:W-:Y:S05]  /*132d0*/  @!P0 BRA `(.L_x_10557) ;  /* 0x00000050008c8947 */ /* 0x008fea0003800000 */
.L_x_10665:
        /* <DEDUP_REMOVED lines=11> */
.L_x_10558:
[----:B---3--:R-:W3:Y:S01]  /*13390*/  LDL.LU R2, [R1] ;  /* 0x0000000001027983 */ /* 0x008ee20000300800 */
[----:B------:R-:W-:Y:S01]  /*133a0*/  R2UR UR9, R0 ;  /* 0x00000000000972ca */ /* 0x000fe200000e0000 */
[----:B------:R-:W-:Y:S01]  /*133b0*/  IMAD R0, R18, 0x6000, R17 ;  /* 0x0000600012007824 */ /* 0x000fe200078e0211 */
        /* <DEDUP_REMOVED lines=11> */
[----:B------:R-:W-:-:S04]  /*13470*/  UIADD3 UR9, UR9, 0x2d830, URZ ;  /* 0x0002d83009097890 */ /* 0x000fc8000fffe03f */
[----:B------:R-:W-:Y:S02]  /*13480*/  ULEA UR11, UR11, UR5, 0x7 ;  /* 0x000000050b0b7291 */ /* 0x000fe4000f8e383f */
[----:B------:R-:W-:Y:S02]  /*13490*/  UIADD3 UR14, UR8, 0x15400, URZ ;  /* 0x00015400080e7890 */ /* 0x000fe4000fffe03f */
[----:B------:R-:W-:Y:S02]  /*134a0*/  UIADD3.X UR5, URZ, UR39, URZ, UP0, !UPT ;  /* 0x000000273f057290 */ /* 0x000fe400087fe43f */
[----:B------:R-:W-:Y:S02]  /*134b0*/  UIADD3 UR15, UR8, 0x17400, URZ ;  /* 0x00017400080f7890 */ /* 0x000fe4000fffe03f */
[----:B------:R-:W-:-:S03]  /*134c0*/  UIADD3 UR17, UR8, 0x19400, URZ ;  /* 0x0001940008117890 */ /* 0x000fc6000fffe03f */
[----:B------:R-:W-:Y:S01]  /*134d0*/  UMOV UR8, UR14 ;  /* 0x0000000e00087c82 */ /* 0x000fe20008000000 */
[----:B------:R-:W-:Y:S01]  /*134e0*/  UMOV UR14, 0x40 ;  /* 0x00000040000e7882 */ /* 0x000fe20000000000 */
[----:B------:R4:W-:Y:S02]  /*134f0*/  UTMALDG.4D [UR8], [UR4], desc[UR6] ;  /* 0x00000608040075b4 */ /* 0x0009e40008019000 */
[----:B----4-:R-:W-:Y:S01]  /*13500*/  UMOV UR8, UR15 ;  /* 0x0000000f00087c82 */ /* 0x010fe20008000000 */
[----:B------:R-:W-:Y:S02]  /*13510*/  UMOV UR10, UR16 ;  /* 0x00000010000a7c82 */ /* 0x000fe40008000000 */
[----:B------:R4:W-:Y:S02]  /*13520*/  UTMALDG.4D [UR8], [UR4], desc[UR6] ;  /* 0x00000608040075b4 */ /* 0x0009e40008019000 */
[----:B----4-:R-:W-:Y:S01]  /*13530*/  UMOV UR8, UR17 ;  /* 0x0000001100087c82 */ /* 0x010fe20008000000 */
[----:B------:R-:W-:-:S02]  /*13540*/  UMOV UR10, UR14 ;  /* 0x0000000e000a7c82 */ /* 0x000fc40008000000 */
[----:B------:R4:W-:Y:S01]  /*13550*/  UTMALDG.4D [UR8], [UR4], desc[UR6] ;  /* 0x00000608040075b4 */ /* 0x0009e20008019000 */
[----:B---3--:R-:W-:-:S04]  /*13560*/  LOP3.LUT R2, R2, 0xfffffffe, RZ, 0xc0, !PT ;  /* 0xfffffffe02027812 */ /* 0x008fc800078ec0ff */
[----:B------:R-:W-:-:S05]  /*13570*/  @P0 LOP3.LUT R2, R2, 0x1, RZ, 0xfc, !PT ;  /* 0x0000000102020812 */ /* 0x000fca00078efcff */
[----:B------:R4:W-:Y:S01]  /*13580*/  STL [R1], R2 ;  /* 0x0000000201007387 */ /* 0x0009e20000100800 */
[----:B------:R-:W-:Y:S01]  /*13590*/  NOP ;  /* 0x0000000000007918 */ /* 0x000fe20000000000 */
.L_x_10554:
[----:B------:R-:W5:Y:S01]  /*135a0*/  LDL.LU R3, [R1+0x10] ;  /* 0x0000100001037983 */ /* 0x000f620000300800 */
[----:B------:R-:W-:Y:S05]  /*135b0*/  WARPSYNC.ALL ;  /* 0x0000000000007948 */ /* 0x000fea0003800000 */
[----:B----4-:R-:W-:Y:S01]  /*135c0*/  ULDC.64 UR4, c[0x0][0x298] ;  /* 0x0000a60000047ab9 */ /* 0x010fe20000000a00 */
[----:B---3--:R-:W-:Y:S01]  /*135d0*/  VIADD R0, R17, 0xc400 ;  /* 0x0000c40011007836 */ /* 0x008fe20000000000 */
[----:B------:R-:W-:Y:S01]  /*135e0*/  ULDC.64 UR6, c[0x0][0xa00] ;  /* 0x0002800000067ab9 */ /* 0x000fe20000000a00 */
[----:B------:R-:W-:Y:S01]  /*135f0*/  BSSY B6, `(.L_x_10559) ;  /* 0x0000022000067945 */ /* 0x000fe20003800000 */
[----:B------:R-:W-:Y:S01]  /*13600*/  BAR.SYNC.DEFER_BLOCKING 0x8, 0x200 ;  /* 0x0208000000007b1d */ /* 0x000fe20000010000 */
[----:B------:R-:W-:-:S02]  /*13610*/  ISETP.NE.U32.AND P0, PT, RZ, UR6, PT ;  /* 0x00000006ff007c0c */ /* 0x000fc4000bf05070 */
[----:B------:R-:W-:Y:S02]  /*13620*/  LOP3.LUT P1, RZ, R0, 0x1bf, RZ, 0xc0, !PT ;  /* 0x000001bf00ff7812 */ /* 0x000fe4000782c0ff */
[----:B------:R-:W-:Y:S02]  /*13630*/  ISETP.NE.AND.EX P0, PT, RZ, UR7, PT, P0 ;  /* 0x00000007ff007c0c */ /* 0x000fe4000bf05300 */
[----:B-----5:R-:W-:Y:S01]  /*13640*/  SHF.R.S32.HI R2, RZ, 0x1f, R3 ;  /* 0x0000001fff027819 */ /* 0x020fe20000011403 */
[----:B01----:R-:W-:-:S04]  /*13650*/  IMAD.WIDE.U32 R4, R3, UR4, RZ ;  /* 0x0000000403047c25 */ /* 0x003fc8000f8e00ff */
[----:B------:R-:W-:Y:S01]  /*13660*/  IMAD R2, R2, UR4, RZ ;  /* 0x0000000402027c24 */ /* 0x000fe2000f8e02ff */
[----:B------:R0:W-:Y:S03]  /*13670*/  STL.64 [R1+0x28], R4 ;  /* 0x0000280401007387 */ /* 0x0001e60000100a00 */
[----:B------:R-:W-:Y:S01]  /*13680*/  IMAD R0, R3, UR5, R2 ;  /* 0x0000000503007c24 */ /* 0x000fe2000f8e0202 */
[----:B------:R-:W-:-:S03]  /*13690*/  SHF.R.S32.HI R2, RZ, 0x1f, R27 ;  /* 0x0000001fff027819 */ /* 0x000fc6000001141b */
[----:B------:R-:W-:Y:S01]  /*136a0*/  IMAD.IADD R3, R5, 0x1, R0 ;  /* 0x0000000105037824 */ /* 0x000fe200078e0200 */
[----:B------:R-:W-:Y:S02]  /*136b0*/  SEL R0, R27, RZ, !P0 ;  /* 0x000000ff1b007207 */ /* 0x000fe40004000000 */
[----:B------:R-:W-:Y:S02]  /*136c0*/  SEL R2, R2, RZ, !P0 ;  /* 0x000000ff02027207 */ /* 0x000fe40004000000 */
        /* <DEDUP_REMOVED lines=19> */
[----:B0-----:R-:W-:Y:S05]  /*13800*/  CALL.ABS.NOINC R2 ;  /* 0x0000000002007343 */ /* 0x001fea0003c00000 */
.L_x_10560:
[----:B------:R-:W-:Y:S05]  /*13810*/  BSYNC B6 ;  /* 0x0000000000067941 */ /* 0x000fea0003800000 */
.L_x_10559:
[----:B------:R-:W3:Y:S01]  /*13820*/  LDL.LU R20, [R1+0x34] ;  /* 0x0000340001147983 */ /* 0x000ee20000300800 */
[----:B------:R-:W-:Y:S01]  /*13830*/  ULDC.64 UR6, c[0x0][0x2e0] ;  /* 0x0000b80000067ab9 */ /* 0x000fe20000000a00 */
[----:B------:R-:W-:Y:S01]  /*13840*/  ULDC.64 UR4, c[0x0][0x2d8] ;  /* 0x0000b60000047ab9 */ /* 0x000fe20000000a00 */
[----:B------:R-:W1:Y:S01]  /*13850*/  LDC R9, c[0x0][0x448] ;  /* 0x00011200ff097b82 */ /* 0x000e620000000800 */
[----:B0-----:R-:W3:Y:S01]  /*13860*/  LDL.LU.64 R2, [R1+0x28] ;  /* 0x0000280001027983 */ /* 0x001ee20000300a00 */
[----:B------:R-:W-:-:S03]  /*13870*/  ULDC.64 UR8, c[0x0][0x280] ;  /* 0x0000a00000087ab9 */ /* 0x000fc60000000a00 */
[----:B------:R-:W4:Y:S04]  /*13880*/  LDL.LU R21, [R1+0x38] ;  /* 0x0000380001157983 */ /* 0x000f280000300800 */
[----:B------:R-:W2:Y:S04]  /*13890*/  LDL.LU R4, [R1+0x10] ;  /* 0x0000100001047983 */ /* 0x000ea80000300800 */
[----:B------:R-:W2:Y:S01]  /*138a0*/  LDL R10, [R1+0x8] ;  /* 0x00000800010a7983 */ /* 0x000ea20000100800 */
[----:B------:R-:W0:Y:S01]  /*138b0*/  S2R R11, SR_TID.X ;  /* 0x00000000000b7919 */ /* 0x000e220000002100 */
[----:B-1----:R-:W-:-:S13]  /*138c0*/  ISETP.NE.AND P1, PT, R9, 0x1, PT ;  /* 0x000000010900780c */ /* 0x002fda0003f25270 */
[----:B------:R-:W1:Y:S08]  /*138d0*/  @P1 LDC R6, c[0x0][0x450] ;  /* 0x00011400ff061b82 */ /* 0x000e700000000800 */
[----:B------:R-:W1:Y:S01]  /*138e0*/  @P1 LDC R8, c[0x0][0x450] ;  /* 0x00011400ff081b82 */ /* 0x000e620000000800 */
[----:B---3--:R-:W-:Y:S02]  /*138f0*/  IMAD.MOV.U32 R3, RZ, RZ, R20 ;  /* 0x000000ffff037224 */ /* 0x008fe400078e0014 */
[----:B------:R-:W3:Y:S01]  /*13900*/  S2R R20, SR_TID.X ;  /* 0x0000000000147919 */ /* 0x000ee20000002100 */
[----:B----4-:R-:W-:-:S02]  /*13910*/  IMAD R0, R21, UR6, RZ ;  /* 0x0000000615007c24 */ /* 0x010fc4000f8e02ff */
[----:B------:R-:W-:-:S04]  /*13920*/  IMAD.WIDE.U32 R2, R16, UR4, R2 ;  /* 0x0000000410027c25 */ /* 0x000fc8000f8e0002 */
[----:B------:R-:W-:Y:S01]  /*13930*/  IMAD R3, R16, UR5, R3 ;  /* 0x0000000510037c24 */ /* 0x000fe2000f8e0203 */
[----:B------:R-:W-:Y:S01]  /*13940*/  ULDC.64 UR4, c[0x0][0x2d0] ;  /* 0x0000b40000047ab9 */ /* 0x000fe20000000a00 */
[C---:B--2---:R-:W-:Y:S02]  /*13950*/  IMAD R0, R4.reuse, UR7, R0 ;  /* 0x0000000704007c24 */ /* 0x044fe4000f8e0200 */
[----:B------:R-:W-:Y:S01]  /*13960*/  IMAD.WIDE.U32 R2, R4, UR6, R2 ;  /* 0x0000000604027c25 */ /* 0x000fe2000f8e0002 */
        /* <DEDUP_REMOVED lines=8> */
[----:B------:R-:W-:Y:S01]  /*139f0*/  IMAD.IADD R0, R20, 0x1, R10 ;  /* 0x0000000114007824 */ /* 0x000fe200078e020a */
[----:B------:R-:W-:Y:S01]  /*13a00*/  LOP3.LUT R21, R21, 0x18, RZ, 0xc0, !PT ;  /* 0x0000001815157812 */ /* 0x000fe200078ec0ff */
[----:B------:R-:W-:Y:S02]  /*13a10*/  IMAD.SHL.U32 R20, R11, 0x8, RZ ;  /* 0x000000080b147824 */ /* 0x000fe400078e00ff */
[----:B--2---:R-:W-:-:S03]  /*13a20*/  @P1 IMAD.HI.U32 R5, R0, R4, RZ ;  /* 0x0000000400051227 */ /* 0x004fc600078e00ff */
[----:B------:R-:W-:Y:S01]  /*13a30*/  LOP3.LUT R20, R20, 0x18, RZ, 0xc0, !PT ;  /* 0x0000001814147812 */ /* 0x000fe200078ec0ff */
[----:B------:R-:W-:Y:S01]  /*13a40*/  IMAD.MOV.U32 R4, RZ, RZ, R0 ;  /* 0x000000ffff047224 */ /* 0x000fe200078e0000 */
[----:B-1----:R-:W-:Y:S02]  /*13a50*/  @P1 SHF.R.U32.HI R4, RZ, R6, R5 ;  /* 0x00000006ff041219 */ /* 0x002fe40000011605 */
[C---:B------:R-:W-:Y:S02]  /*13a60*/  LOP3.LUT R12, R20.reuse, 0x20, RZ, 0xfc, !PT ;  /* 0x00000020140c7812 */ /* 0x040fe400078efcff */
[----:B------:R-:W-:Y:S01]  /*13a70*/  LOP3.LUT R11, R20, 0x40, RZ, 0xfc, !PT ;  /* 0x00000040140b7812 */ /* 0x000fe200078efcff */
[--C-:B------:R-:W-:Y:S01]  /*13a80*/  IMAD.MOV R6, RZ, RZ, -R4.reuse ;  /* 0x000000ffff067224 */ /* 0x100fe200078e0a04 */
[----:B------:R0:W5:Y:S01]  /*13a90*/  LDL R20, [R1+0x4] ;  /* 0x0000040001147983 */ /* 0x0001620000100800 */
[----:B------:R-:W-:Y:S02]  /*13aa0*/  SHF.R.S32.HI R5, RZ, 0x1f, R4 ;  /* 0x0000001fff057819 */ /* 0x000fe40000011404 */
[----:B------:R-:W-:-:S02]  /*13ab0*/  IMAD R6, R9, R6, R0 ;  /* 0x0000000609067224 */ /* 0x000fc400078e0200 */
[----:B------:R-:W-:Y:S02]  /*13ac0*/  VIADD R0, R0, 0x80 ;  /* 0x0000008000007836 */ /* 0x000fe40000000000 */
[----:B------:R-:W-:-:S04]  /*13ad0*/  IMAD R5, R5, UR4, RZ ;  /* 0x0000000405057c24 */ /* 0x000fc8000f8e02ff */
[C---:B------:R-:W-:Y:S02]  /*13ae0*/  IMAD R7, R4.reuse, UR5, R5 ;  /* 0x0000000504077c24 */ /* 0x040fe4000f8e0205 */
[----:B------:R-:W-:-:S04]  /*13af0*/  IMAD.WIDE.U32 R4, R4, UR4, R2 ;  /* 0x0000000404047c25 */ /* 0x000fc8000f8e0002 */
[----:B------:R-:W-:Y:S01]  /*13b00*/  IMAD.IADD R5, R5, 0x1, R7 ;  /* 0x0000000105057824 */ /* 0x000fe200078e0207 */
[----:B------:R-:W-:Y:S01]  /*13b10*/  SHF.R.S32.HI R7, RZ, 0x1f, R6 ;  /* 0x0000001fff077819 */ /* 0x000fe20000011406 */
[----:B------:R-:W-:-:S04]  /*13b20*/  IMAD.WIDE.U32 R4, R6, UR6, R4 ;  /* 0x0000000606047c25 */ /* 0x000fc8000f8e0004 */
[----:B------:R-:W-:-:S04]  /*13b30*/  IMAD R7, R7, UR6, RZ ;  /* 0x0000000607077c24 */ /* 0x000fc8000f8e02ff */
[----:B------:R-:W-:Y:S01]  /*13b40*/  IMAD R7, R6, UR7, R7 ;  /* 0x0000000706077c24 */ /* 0x000fe2000f8e0207 */
[----:B------:R-:W-:-:S03]  /*13b50*/  LEA R6, P0, R4, UR8, 0x1 ;  /* 0x0000000804067c11 */ /* 0x000fc6000f8008ff */
[----:B------:R-:W-:Y:S02]  /*13b60*/  IMAD.IADD R5, R5, 0x1, R7 ;  /* 0x0000000105057824 */ /* 0x000fe400078e0207 */
[----:B------:R-:W1:Y:S03]  /*13b70*/  @P1 LDC R7, c[0x0][0x44c] ;  /* 0x00011300ff071b82 */ /* 0x000e660000000800 */
[----:B------:R-:W-:Y:S01]  /*13b80*/  LEA.HI.X R4, R4, UR9, R5, 0x1, P0 ;  /* 0x0000000904047c11 */ /* 0x000fe200080f0c05 */
[----:B------:R-:W-:Y:S02]  /*13b90*/  IMAD.MOV.U32 R5, RZ, RZ, R0 ;  /* 0x000000ffff057224 */ /* 0x000fe400078e0000 */
[----:B-1----:R-:W-:-:S05]  /*13ba0*/  @P1 IMAD.HI.U32 R7, R0, R7, RZ ;  /* 0x0000000700071227 */ /* 0x002fca00078e00ff */
        /* <DEDUP_REMOVED lines=9> */
[----:B------:R-:W-:Y:S02]  /*13c40*/  SHF.R.S32.HI R5, RZ, 0x1f, R0 ;  /* 0x0000001fff057819 */ /* 0x000fe40000011400 */
[----:B------:R-:W-:Y:S01]  /*13c50*/  ISETP.GE.AND P1, PT, R12, UR4, PT ;  /* 0x000000040c007c0c */ /* 0x000fe2000bf26270 */
[----:B------:R-:W-:Y:S01]  /*13c60*/  IMAD.IADD R3, R3, 0x1, R7 ;  /* 0x0000000103037824 */ /* 0x000fe200078e0207 */
[----:B------:R-:W-:Y:S01]  /*13c70*/  ISETP.GE.AND P0, PT, R11, UR4, PT ;  /* 0x000000040b007c0c */ /* 0x000fe2000bf06270 */
[----:B------:R-:W-:-:S02]  /*13c80*/  IMAD R5, R5, UR6, RZ ;  /* 0x0000000605057c24 */ /* 0x000fc4000f8e02ff */
[----:B------:R-:W-:-:S04]  /*13c90*/  IMAD.WIDE.U32 R2, R0, UR6, R2 ;  /* 0x0000000600027c25 */ /* 0x000fc8000f8e0002 */
[----:B------:R-:W-:Y:S01]  /*13ca0*/  IMAD R5, R0, UR7, R5 ;  /* 0x0000000700057c24 */ /* 0x000fe2000f8e0205 */
[----:B------:R-:W-:-:S03]  /*13cb0*/  LEA R8, P3, R2, UR8, 0x1 ;  /* 0x0000000802087c11 */ /* 0x000fc6000f8608ff */
[----:B------:R-:W-:Y:S01]  /*13cc0*/  IMAD.IADD R5, R3, 0x1, R5 ;  /* 0x0000000103057824 */ /* 0x000fe200078e0205 */
[----:B------:R-:W-:-:S04]  /*13cd0*/  UMOV UR4, 0xffffffff ;  /* 0xffffffff00047882 */ /* 0x000fc80000000000 */
[----:B------:R-:W-:Y:S01]  /*13ce0*/  LEA.HI.X R7, R2, UR9, R5, 0x1, P3 ;  /* 0x0000000902077c11 */ /* 0x000fe200098f0c05 */
[----:B0-----:R-:W-:Y:S06]  /*13cf0*/  BRA.DIV UR4, `(.L_x_10561) ;  /* 0x0000004a04187947 */ /* 0x001fec000b800000 */
[----:B------:R-:W0:Y:S02]  /*13d00*/  S2R R3, SR_TID.X ;  /* 0x0000000000037919 */ /* 0x000e240000002100 */
[----:B0-----:R-:W-:Y:S02]  /*13d10*/  LOP3.LUT R10, R3, 0x7f, RZ, 0xc0, !PT ;  /* 0x0000007f030a7812 */ /* 0x001fe400078ec0ff */
[----:B------:R-:W2:Y:S04]  /*13d20*/  LDL.LU R3, [R1+0xc] ;  /* 0x00000c0001037983 */ /* 0x000ea80000300800 */
[----:B------:R-:W3:Y:S01]  /*13d30*/  LDL.LU R11, [R1+0x8] ;  /* 0x00000800010b7983 */ /* 0x000ee20000300800 */
[----:B------:R-:W-:-:S03]  /*13d40*/  SHF.R.U32.HI R10, RZ, 0x2, R10 ;  /* 0x00000002ff0a7819 */ /* 0x000fc6000001160a */
[----:B------:R-:W-:Y:S01]  /*13d50*/  SHFL.IDX PT, R2, R4, RZ, 0x1c1f ;  /* 0x001c1fff04027589 */ /* 0x000fe200000e0000 */
[----:B--2---:R-:W-:-:S03]  /*13d60*/  IMAD R5, R3, R9, RZ ;  /* 0x0000000903057224 */ /* 0x004fc600078e02ff */
[----:B------:R-:W0:Y:S01]  /*13d70*/  SHFL.IDX PT, R3, R6, RZ, 0x1c1f ;  /* 0x001c1fff06037589 */ /* 0x000e2200000e0000 */
[----:B---3--:R-:W-:-:S05]  /*13d80*/  IMAD.IADD R0, R10, 0x1, R11 ;  /* 0x000000010a007824 */ /* 0x008fca00078e020b */
        /* <DEDUP_REMOVED lines=35> */
[----:B0-----:R-:W0:Y:S01]  /*13fc0*/  SHFL.IDX PT, R3, R6, 0x3, 0x1c1f ;  /* 0x007c1f0006037f89 */ /* 0x001e2200000e0000 */
[----:B------:R-:W-:-:S05]  /*13fd0*/  VIADD R2, R0, 0x80 ;  /* 0x0000008000027836 */ /* 0x000fca0000000000 */
[----:B------:R-:W-:Y:S01]  /*13fe0*/  ISETP.GE.AND P3, PT, R2, R5, PT ;  /* 0x000000050200720c */ /* 0x000fe20003f66270 */
[----:B------:R-:W-:-:S05]  /*13ff0*/  VIADD R2, R0, 0x60 ;  /* 0x0000006000027836 */ /* 0x000fca0000000000 */
[----:B------:R-:W-:Y:S02]  /*14000*/  ISETP.GE.AND P4, PT, R2, R5, PT ;  /* 0x000000050200720c */ /* 0x000fe40003f86270 */
[----:B------:R-:W-:Y:S04]  /*14010*/  SHFL.IDX PT, R2, R7, RZ, 0x1c1f ;  /* 0x001c1fff07027589 */ /* 0x000fe800000e0000 */
[----:B------:R-:W-:Y:S07]  /*14020*/  SHFL.IDX PT, R7, R7, 0x1, 0x1c1f ;  /* 0x003c1f0007077f89 */ /* 0x000fee00000e0000 */
[----:B0-----:R-:W-:-:S05]  /*14030*/  @!P4 LEA R3, P5, R21, R3, 0x1 ;  /* 0x000000031503c211 */ /* 0x001fca00078a08ff */
[----:B------:R-:W-:Y:S02]  /*14040*/  @!P4 IMAD.X R9, RZ, RZ, R4, P5 ;  /* 0x000000ffff09c224 */ /* 0x000fe400028e0604 */
[----:B------:R-:W0:Y:S02]  /*14050*/  SHFL.IDX PT, R4, R8, RZ, 0x1c1f ;  /* 0x001c1fff08047589 */ /* 0x000e2400000e0000 */
[----:B0-----:R-:W-:-:S05]  /*14060*/  @!P3 LEA R4, P5, R21, R4, 0x1 ;  /* 0x000000041504b211 */ /* 0x001fca00078a08ff */
[----:B------:R-:W-:Y:S02]  /*14070*/  @!P3 IMAD.X R6, RZ, RZ, R2, P5 ;  /* 0x000000ffff06b224 */ /* 0x000fe400028e0602 */
[----:B------:R-:W-:Y:S02]  /*14080*/  @!P4 IMAD.MOV.U32 R2, RZ, RZ, R3 ;  /* 0x000000ffff02c224 */ /* 0x000fe400078e0003 */
[----:B------:R-:W-:-:S05]  /*14090*/  @!P4 IMAD.MOV.U32 R3, RZ, RZ, R9 ;  /* 0x000000ffff03c224 */ /* 0x000fca00078e0009 */
[----:B------:R-:W-:Y:S04]  /*140a0*/  @!P4 LDGSTS.E.BYPASS.LTC128B.128 [R20+0xdc00], desc[UR52][R2.64], !P2 ;  /* 0x0dc000000214cfae */ /* 0x000fe8000d101d74 */
[----:B------:R-:W-:Y:S04]  /*140b0*/  @!P4 LDGSTS.E.BYPASS.LTC128B.128 [R20+0x10c00], desc[UR52][R2.64+0x40], !P1 ;  /* 0x10c000400214cfae */ /* 0x000fe8000c901d74 */
[----:B------:R0:W-:Y:S02]  /*140c0*/  @!P4 LDGSTS.E.BYPASS.LTC128B.128 [R20+0x13c00], desc[UR52][R2.64+0x80], !P0 ;  /* 0x13c000800214cfae */ /* 0x0001e4000c101d74 */
[----:B0-----:R-:W-:-:S02]  /*140d0*/  @!P3 IMAD.MOV.U32 R2, RZ, RZ, R4 ;  /* 0x000000ffff02b224 */ /* 0x001fc400078e0004 */
[----:B------:R-:W-:-:S05]  /*140e0*/  @!P3 IMAD.MOV.U32 R3, RZ, RZ, R6 ;  /* 0x000000ffff03b224 */ /* 0x000fca00078e0006 */
[----:B------:R-:W-:Y:S04]  /*140f0*/  @!P3 LDGSTS.E.BYPASS.LTC128B.128 [R20+0xe400], desc[UR52][R2.64], !P2 ;  /* 0x0e4000000214bfae */ /* 0x000fe8000d101d74 */
[----:B------:R-:W-:Y:S04]  /*14100*/  @!P3 LDGSTS.E.BYPASS.LTC128B.128 [R20+0x11400], desc[UR52][R2.64+0x40], !P1 ;  /* 0x114000400214bfae */ /* 0x000fe8000c901d74 */
[----:B------:R0:W-:Y:S04]  /*14110*/  @!P3 LDGSTS.E.BYPASS.LTC128B.128 [R20+0x14400], desc[UR52][R2.64+0x80], !P0 ;  /* 0x144000800214bfae */ /* 0x0001e8000c101d74 */
[----:B0-----:R0:W1:Y:S02]  /*14120*/  SHFL.IDX PT, R2, R8, 0x1, 0x1c1f ;  /* 0x003c1f0008027f89 */ /* 0x00106400000e0000 */
.L_x_10678:
[----:B------:R-:W-:Y:S02]  /*14130*/  VIADD R0, R0, 0xa0 ;  /* 0x000000a000007836 */ /* 0x000fe40000000000 */
[----:B0-----:R-:W-:-:S03]  /*14140*/  VIADD R8, R17, 0x2d800 ;  /* 0x0002d80011087836 */ /* 0x001fc60000000000 */
        /* <DEDUP_REMOVED lines=11> */
.L_x_10562:
[----:B------:R-:W-:Y:S02]  /*14200*/  PLOP3.LUT P1, PT, P1, P0, PT, 0xa2, 0x0 ;  /* 0x000000000000781c */ /* 0x000fe40000f21472 */
[----:B------:R-:W-:-:S08]  /*14210*/  @P0 R2UR P1, UR4, R17 ;  /* 0x00000000110402ca */ /* 0x000fd00000020000 */
[----:B------:R-:W-:-:S05]  /*14220*/  @P0 PLOP3.LUT P0, PT, P1, PT, PT, 0x80, 0x0 ;  /* 0x000000000000081c */ /* 0x000fca0000f0f070 */
[----:B------:R-:W-:Y:S01]  /*14230*/  @!P1 SYNCS.ARRIVE.TRANS64.RED.A0T1 RZ, [UR4+0x2d800], RZ ;  /* 0x02d800ffffff99a7 */ /* 0x000fe20008200404 */
[----:B------:R-:W-:Y:S07]  /*14240*/  @!P1 ARRIVES.LDGSTSBAR.64.TRANSCNT [UR4+0x2d800] ;  /* 0x02d80000ff0099b0 */ /* 0x000fee0008000a84 */
[----:B------:R-:W-:Y:S05]  /*14250*/  @P0 BRA.U.ANY `(.L_x_10562) ;  /* 0xfffffffd00e80947 */ /* 0x000fea000393ffff */
[----:B0-----:R-:W2:Y:S02]  /*14260*/  LDL.LU R2, [R1+0x24] ;  /* 0x0000240001027983 */ /* 0x001ea40000300800 */
        /* <DEDUP_REMOVED lines=9> */
[----:B------:R-:W1:Y:S03]  /*14300*/  SYNCS.PHASECHK.TRANS64.TRYWAIT P0, [R17+URZ+0x2d820], R0 ;  /* 0x02d82000110075a7 */ /* 0x000e66000800017f */
[----:B01----:R-:W-:Y:S05]  /*14310*/  @!P0 BRA `(.L_x_10564) ;  /* 0x0000004800b48947 */ /* 0x003fea0003800000 */
.L_x_10679:
[----:B------:R-:W-:Y:S05]  /*14320*/  BSYNC B0 ;  /* 0x0000000000007941 */ /* 0x000fea0003800000 */
.L_x_10563:
[----:B------:R-:W0:Y:S01]  /*14330*/  LDL R2, [R1+0x1c] ;  /* 0x00001c0001027983 */ /* 0x000e220000100800 */
[----:B------:R-:W-:Y:S01]  /*14340*/  BSSY B0, `(.L_x_10565) ;  /* 0x0000233000007945 */ /* 0x000fe20003800000 */
[----:B0-----:R-:W-:-:S05]  /*14350*/  VIADD R0, R2, 0xfffffffe ;  /* 0xfffffffe02007836 */ /* 0x001fca0000000000 */
[----:B------:R-:W-:-:S13]  /*14360*/  ISETP.GE.AND P0, PT, R0, R29, PT ;  /* 0x0000001d0000720c */ /* 0x000fda0003f06270 */
[----:B------:R-:W-:Y:S05]  /*14370*/  @!P0 BRA `(.L_x_10566) ;  /* 0x0000002000bc8947 */ /* 0x000fea0003800000 */
[----:B------:R-:W2:Y:S04]  /*14380*/  LDL.LU R2, [R1+0x30] ;  /* 0x0000300001027983 */ /* 0x000ea80000300800 */
[----:B------:R-:W3:Y:S04]  /*14390*/  LDL.LU R6, [R1+0x18] ;  /* 0x0000180001067983 */ /* 0x000ee80000300800 */
[----:B------:R-:W4:Y:S04]  /*143a0*/  LDL.LU R3, [R1+0x3c] ;  /* 0x00003c0001037983 */ /* 0x000f280000300800 */
[----:B------:R-:W5:Y:S04]  /*143b0*/  LDL.LU R5, [R1+0x14] ;  /* 0x0000140001057983 */ /* 0x000f680000300800 */
[----:B------:R-:W5:Y:S01]  /*143c0*/  LDL.LU R4, [R1+0x40] ;  /* 0x0000400001047983 */ /* 0x000f620000300800 */
[----:B------:R-:W-:Y:S01]  /*143d0*/  BSSY B2, `(.L_x_10567) ;  /* 0x00000c3000027945 */ /* 0x000fe20003800000 */
[----:B--2---:R-:W-:-:S04]  /*143e0*/  VIADD R2, R2, 0x1 ;  /* 0x0000000102027836 */ /* 0x004fc80000000000 */
[----:B---3--:R-:W-:Y:S01]  /*143f0*/  IMAD R2, R2, R6, RZ ;  /* 0x0000000602027224 */ /* 0x008fe200078e02ff */
[----:B----4-:R-:W-:-:S04]  /*14400*/  LOP3.LUT R3, RZ, R3, RZ, 0x33, !PT ;  /* 0x00000003ff037212 */ /* 0x010fc800078e33ff */
[----:B------:R-:W-:-:S04]  /*14410*/  LOP3.LUT R2, RZ, R2, RZ, 0x33, !PT ;  /* 0x00000002ff027212 */ /* 0x000fc800078e33ff */
[----:B-----5:R-:W-:Y:S02]  /*14420*/  VIADDMNMX R2, R2, -R5, R3, !PT ;  /* 0x8000000502027246 */ /* 0x020fe40007800103 */
[----:B------:R-:W-:-:S04]  /*14430*/  LOP3.LUT R3, RZ, R4, RZ, 0x33, !PT ;  /* 0x00000004ff037212 */ /* 0x000fc800078e33ff */
[----:B------:R-:W-:Y:S02]  /*14440*/  VIMNMX R6, R2, R3, !PT ;  /* 0x0000000302067248 */ /* 0x000fe40007fe0100 */
[----:B------:R-:W-:-:S04]  /*14450*/  LOP3.LUT R3, RZ, R29, RZ, 0x33, !PT ;  /* 0x0000001dff037212 */ /* 0x000fc800078e33ff */
[----:B------:R-:W-:Y:S02]  /*14460*/  VIADDMNMX R10, R6, 0x2, R3, !PT ;  /* 0x00000002060a7846 */ /* 0x000fe40007800103 */
[----:B------:R-:W-:-:S05]  /*14470*/  LOP3.LUT R3, RZ, R6, RZ, 0x33, !PT ;  /* 0x00000006ff037212 */ /* 0x000fca00078e33ff */
[----:B------:R-:W-:-:S05]  /*14480*/  IMAD.IADD R3, R10, 0x1, R3 ;  /* 0x000000010a037824 */ /* 0x000fca00078e0203 */
[----:B------:R-:W-:-:S04]  /*14490*/  LOP3.LUT R3, R3, 0x1, RZ, 0xc0, !PT ;  /* 0x0000000103037812 */ /* 0x000fc800078ec0ff */
[----:B------:R-:W-:-:S13]  /*144a0*/  ISETP.NE.U32.AND P0, PT, R3, 0x1, PT ;  /* 0x000000010300780c */ /* 0x000fda0003f05070 */
[----:B------:R-:W-:Y:S05]  /*144b0*/  @P0 BRA `(.L_x_10568) ;  /* 0x0000000800d00947 */ /* 0x000fea0003800000 */
[----:B------:R-:W2:Y:S01]  /*144c0*/  LDL R4, [R1] ;  /* 0x0000000001047983 */ /* 0x000ea20000100800 */
[----:B------:R-:W-:Y:S01]  /*144d0*/  VIADD R7, R18, 0x1 ;  /* 0x0000000112077836 */ /* 0x000fe20000000000 */
[----:B------:R-:W-:Y:S04]  /*144e0*/  BSSY B1, `(.L_x_10569) ;  /* 0x00000ad000017945 */ /* 0x000fe80003800000 */
[----:B------:R-:W-:-:S04]  /*144f0*/  ISETP.NE.AND P0, PT, R7, 0x2, PT ;  /* 0x000000020700780c */ /* 0x000fc80003f05270 */
[----:B------:R-:W-:Y:S02]  /*14500*/  SEL R9, RZ, 0x1, P0 ;  /* 0x00000001ff097807 */ /* 0x000fe40000000000 */
[----:B------:R-:W-:Y:S02]  /*14510*/  SEL R7, R7, RZ, P0 ;  /* 0x000000ff07077207 */ /* 0x000fe40000000000 */
[----:B------:R-:W-:Y:S02]  /*14520*/  LOP3.LUT R9, R28, R9, RZ, 0x3c, !PT ;  /* 0x000000091c097212 */ /* 0x000fe400078e3cff */
[----:B--2---:R-:W-:-:S13]  /*14530*/  LOP3.LUT P1, RZ, R4, 0x1, RZ, 0xc0, !PT ;  /* 0x0000000104ff7812 */ /* 0x004fda000782c0ff */
[----:B------:R-:W-:Y:S05]  /*14540*/  @!P1 BRA `(.L_x_10570) ;  /* 0x0000000800989947 */ /* 0x000fea0003800000 */
[----:B------:R-:W-:Y:S01]  /*14550*/  ULDC.64 UR4, c[0x0][0x418] ;  /* 0x0001060000047ab9 */ /* 0x000fe20000000a00 */
[----:B------:R-:W-:Y:S01]  /*14560*/  IMAD.MOV.U32 R5, RZ, RZ, R19 ;  /* 0x000000ffff057224 */ /* 0x000fe200078e0013 */
[----:B------:R-:W-:-:S04]  /*14570*/  ISETP.NE.U32.AND P0, PT, RZ, UR4, PT ;  /* 0x00000004ff007c0c */ /* 0x000fc8000bf05070 */
[----:B------:R-:W-:-:S13]  /*14580*/  ISETP.NE.AND.EX P0, PT, RZ, UR5, PT, P0 ;  /* 0x00000005ff007c0c */ /* 0x000fda000bf05300 */
[----:B------:R-:W-:Y:S05]  /*14590*/  @!P0 BRA `(.L_x_10571) ;  /* 0x0000000000448947 */ /* 0x000fea0003800000 */
[----:B------:R-:W0:Y:S01]  /*145a0*/  LDC R5, c[0x0][0x43c] ;  /* 0x00010f00ff057b82 */ /* 0x000e220000000800 */
[----:B------:R-:W-:Y:S01]  /*145b0*/  ULDC.64 UR6, c[0x0][0x428] ;  /* 0x00010a0000067ab9 */ /* 0x000fe20000000a00 */
[----:B0-----:R-:W-:-:S13]  /*145c0*/  ISETP.NE.AND P0, PT, R5, 0x1, PT ;  /* 0x000000010500780c */ /* 0x001fda0003f05270 */
[----:B------:R-:W0:Y:S02]  /*145d0*/  @P0 LDC.64 R2, c[0x0][0x440] ;  /* 0x00011000ff020b82 */ /* 0x000e240000000a00 */
[----:B0-----:R-:W-:-:S04]  /*145e0*/  @P0 IMAD.HI.U32 R4, R0, R2, RZ ;  /* 0x0000000200040227 */ /* 0x001fc800078e00ff */
[----:B------:R-:W-:Y:S01]  /*145f0*/  IMAD.MOV.U32 R2, RZ, RZ, R0 ;  /* 0x000000ffff027224 */ /* 0x000fe200078e0000 */
[----:B------:R-:W-:Y:S01]  /*14600*/  @P0 SHF.R.U32.HI R2, RZ, R3, R4 ;  /* 0x00000003ff020219 */ /* 0x000fe20000011604 */
[----:B------:R-:W-:-:S04]  /*14610*/  IMAD R4, R25, UR6, RZ ;  /* 0x0000000619047c24 */ /* 0x000fc8000f8e02ff */
[----:B------:R-:W-:Y:S02]  /*14620*/  IMAD.MOV R3, RZ, RZ, -R2 ;  /* 0x000000ffff037224 */ /* 0x000fe400078e0a02 */
[----:B------:R-:W-:Y:S02]  /*14630*/  IMAD R4, R23, UR7, R4 ;  /* 0x0000000717047c24 */ /* 0x000fe4000f8e0204 */
[----:B------:R-:W-:Y:S01]  /*14640*/  IMAD R0, R5, R3, R0 ;  /* 0x0000000305007224 */ /* 0x000fe200078e0200 */
[----:B------:R-:W-:-:S03]  /*14650*/  SHF.R.S32.HI R3, RZ, 0x1f, R2 ;  /* 0x0000001fff037819 */ /* 0x000fc60000011402 */
[----:B------:R-:W-:-:S04]  /*14660*/  IMAD.WIDE.U32 R2, R23, UR6, R2 ;  /* 0x0000000617027c25 */ /* 0x000fc8000f8e0002 */
[----:B------:R-:W-:Y:S01]  /*14670*/  IMAD.IADD R3, R4, 0x1, R3 ;  /* 0x0000000104037824 */ /* 0x000fe200078e0203 */
[----:B------:R-:W-:-:S04]  /*14680*/  LEA R4, P0, R2, UR4, 0x2 ;  /* 0x0000000402047c11 */ /* 0x000fc8000f8010ff */
[----:B------:R-:W-:-:S06]  /*14690*/  LEA.HI.X R5, R2, UR5, R3, 0x2, P0 ;  /* 0x0000000502057c11 */ /* 0x000fcc00080f1403 */
[----:B------:R0:W5:Y:S03]  /*146a0*/  LDG.E R5, desc[UR52][R4.64] ;  /* 0x0000003404057981 */ /* 0x000166000c1e1900 */
.L_x_10571:
[----:B------:R-:W-:Y:S01]  /*146b0*/  IMAD R3, R7, 0x8, R17 ;  /* 0x0000000807037824 */ /* 0x000fe200078e0211 */
[----:B------:R-:W-:Y:S01]  /*146c0*/  SHF.L.U32 R2, R9, 0x1f, RZ ;  /* 0x0000001f09027819 */ /* 0x000fe200000006ff */
[----:B------:R-:W-:Y:S03]  /*146d0*/  BSSY B3, `(.L_x_10572) ;  /* 0x0000003000037945 */ /* 0x000fe60003800000 */
[----:B------:R-:W1:Y:S02]  /*146e0*/  SYNCS.PHASECHK.TRANS64.TRYWAIT P0, [R3+URZ+0x2d840], R2 ;  /* 0x02d84002030075a7 */ /* 0x000e64000800017f */
[----:B-1----:R-:W-:Y:S05]  /*146f0*/  @!P0 BRA `(.L_x_10573) ;  /* 0x0000004400d08947 */ /* 0x002fea0003800000 */
.L_x_10680:
[----:B------:R-:W-:Y:S05]  /*14700*/  BSYNC B3 ;  /* 0x0000000000037941 */ /* 0x000fea0003800000 */
.L_x_10572:
        /* <DEDUP_REMOVED lines=12> */
.L_x_10575:
[----:B------:R-:W-:Y:S05]  /*147d0*/  BSYNC B3 ;  /* 0x0000000000037941 */ /* 0x000fea0003800000 */
.L_x_10574:
        /* <DEDUP_REMOVED lines=11> */
.L_x_10576:
        /* <DEDUP_REMOVED lines=16> */
.L_x_10577:
        /* <DEDUP_REMOVED lines=16> */
.L_x_10578:
        /* <DEDUP_REMOVED lines=15> */
.L_x_10681:
[----:B------:R-:W-:Y:S05]  /*14b80*/  BSYNC B3 ;  /* 0x0000000000037941 */ /* 0x000fea0003800000 */
.L_x_10579:
        /* <DEDUP_REMOVED lines=12> */
.L_x_10582:
[----:B------:R-:W-:Y:S05]  /*14c50*/  BSYNC B3 ;  /* 0x0000000000037941 */ /* 0x000fea0003800000 */
.L_x_10581:
        /* <DEDUP_REMOVED lines=11> */
.L_x_10583:
        /* <DEDUP_REMOVED lines=15> */
.L_x_10584:
        /* <DEDUP_REMOVED lines=15> */
.L_x_10585:
        /* <DEDUP_REMOVED lines=12> */
.L_x_10570:
[----:B------:R-:W-:Y:S05]  /*14fb0*/  BSYNC B1 ;  /* 0x0000000000017941 */ /* 0x000fea0003800000 */
.L_x_10569:
[----:B------:R-:W2:Y:S01]  /*14fc0*/  LDL.LU R0, [R1+0x1c] ;  /* 0x00001c0001007983 */ /* 0x000ea20000300800 */
[----:B------:R-:W-:Y:S02]  /*14fd0*/  IMAD.MOV.U32 R18, RZ, RZ, R7 ;  /* 0x000000ffff127224 */ /* 0x000fe400078e0007 */
[----:B------:R-:W-:Y:S02]  /*14fe0*/  IMAD.MOV.U32 R28, RZ, RZ, R9 ;  /* 0x000000ffff1c7224 */ /* 0x000fe400078e0009 */
[----:B--2---:R-:W-:-:S07]  /*14ff0*/  VIADD R0, R0, 0xfffffffd ;  /* 0xfffffffd00007836 */ /* 0x004fce0000000000 */
.L_x_10568:
[----:B------:R-:W-:Y:S05]  /*15000*/  BSYNC B2 ;  /* 0x0000000000027941 */ /* 0x000fea0003800000 */
.L_x_10567:
[----:B------:R-:W-:-:S05]  /*15010*/  VIADD R3, R10, 0xfffffffe ;  /* 0xfffffffe0a037836 */ /* 0x000fca0000000000 */
[----:B------:R-:W-:-:S13]  /*15020*/  ISETP.NE.AND P0, PT, R3, R6, PT ;  /* 0x000000060300720c */ /* 0x000fda0003f05270 */
[----:B------:R-:W-:Y:S05]  /*15030*/  @!P0 BRA `(.L_x_10566) ;  /* 0x00000014008c8947 */ /* 0x000fea0003800000 */
[----:B------:R-:W-:-:S07]  /*15040*/  IMAD.MOV.U32 R4, RZ, RZ, R19 ;  /* 0x000000ffff047224 */ /* 0x000fce00078e0013 */
.L_x_10620:
[----:B------:R-:W2:Y:S01]  /*15050*/  LDL R2, [R1] ;  /* 0x0000000001027983 */ /* 0x000ea20000100800 */
[----:B------:R-:W-:Y:S01]  /*15060*/  VIADD R6, R18, 0x1 ;  /* 0x0000000112067836 */ /* 0x000fe20000000000 */
[----:B------:R-:W-:Y:S05]  /*15070*/  YIELD ;  /* 0x0000000000007946 */ /* 0x000fea0003800000 */
[----:B------:R-:W-:Y:S01]  /*15080*/  ISETP.NE.AND P0, PT, R6, 0x2, PT ;  /* 0x000000020600780c */ /* 0x000fe20003f05270 */
[----:B------:R-:W-:Y:S03]  /*15090*/  BSSY B1, `(.L_x_10586) ;  /* 0x00000aa000017945 */ /* 0x000fe60003800000 */
[----:B------:R-:W-:-:S02]  /*150a0*/  SEL R7, RZ, 0x1, P0 ;  /* 0x00000001ff077807 */ /* 0x000fc40000000000 */
        /* <DEDUP_REMOVED lines=24> */
[----:B------:R-:W-:-:S05]  /*15230*/  LEA.HI.X R5, R2, UR5, R3, 0x2, P0 ;  /* 0x0000000502057c11 */ /* 0x000fca00080f1403 */
[----:B------:R0:W5:Y:S04]  /*15240*/  LDG.E R4, desc[UR52][R4.64] ;  /* 0x0000003404047981 */ /* 0x000168000c1e1900 */
.L_x_10588:
[----:B------:R-:W-:Y:S01]  /*15250*/  IMAD R3, R6, 0x8, R17 ;  /* 0x0000000806037824 */ /* 0x000fe200078e0211 */
[----:B------:R-:W-:Y:S01]  /*15260*/  SHF.L.U32 R2, R7, 0x1f, RZ ;  /* 0x0000001f07027819 */ /* 0x000fe200000006ff */
[----:B------:R-:W-:Y:S03]  /*15270*/  BSSY B2, `(.L_x_10589) ;  /* 0x0000003000027945 */ /* 0x000fe60003800000 */
[----:B------:R-:W1:Y:S02]  /*15280*/  SYNCS.PHASECHK.TRANS64.TRYWAIT P0, [R3+URZ+0x2d840], R2 ;  /* 0x02d84002030075a7 */ /* 0x000e64000800017f */
[----:B-1----:R-:W-:Y:S05]  /*15290*/  @!P0 BRA `(.L_x_10590) ;  /* 0x0000003c00108947 */ /* 0x002fea0003800000 */
.L_x_10682:
[----:B------:R-:W-:Y:S05]  /*152a0*/  BSYNC B2 ;  /* 0x0000000000027941 */ /* 0x000fea0003800000 */
.L_x_10589:
        /* <DEDUP_REMOVED lines=12> */
.L_x_10592:
[----:B------:R-:W-:Y:S05]  /*15370*/  BSYNC B2 ;  /* 0x0000000000027941 */ /* 0x000fea0003800000 */
.L_x_10591:
        /* <DEDUP_REMOVED lines=11> */
.L_x_10593:
        /* <DEDUP_REMOVED lines=16> */
.L_x_10594:
        /* <DEDUP_REMOVED lines=16> */
.L_x_10595:
        /* <DEDUP_REMOVED lines=15> */
.L_x_10683:
[----:B------:R-:W-:Y:S05]  /*15720*/  BSYNC B2 ;  /* 0x0000000000027941 */ /* 0x000fea0003800000 */
.L_x_10596:
        /* <DEDUP_REMOVED lines=11> */
.L_x_10599:
[----:B------:R-:W-:Y:S05]  /*157e0*/  BSYNC B2 ;  /* 0x0000000000027941 */ /* 0x000fea0003800000 */
.L_x_10598:
        /* <DEDUP_REMOVED lines=10> */
.L_x_10600:
        /* <DEDUP_REMOVED lines=15> */
.L_x_10601:
        /* <DEDUP_REMOVED lines=15> */
.L_x_10602:
        /* <DEDUP_REMOVED lines=12> */
.L_x_10587:
[----:B------:R-:W-:Y:S05]  /*15b30*/  BSYNC B1 ;  /* 0x0000000000017941 */ /* 0x000fea0003800000 */
.L_x_10586:
[----:B------:R-:W2:Y:S01]  /*15b40*/  LDL R2, [R1] ;  /* 0x0000000001027983 */ /* 0x000ea20000100800 */
[----:B------:R-:W-:Y:S01]  /*15b50*/  VIADD R18, R6, 0x1 ;  /* 0x0000000106127836 */ /* 0x000fe20000000000 */
[----:B------:R-:W-:Y:S01]  /*15b60*/  BSSY B1, `(.L_x_10603) ;  /* 0x00000ad000017945 */ /* 0x000fe20003800000 */
[----:B------:R-:W-:-:S03]  /*15b70*/  VIADD R9, R0, 0xffffffff ;  /* 0xffffffff00097836 */ /* 0x000fc60000000000 */
        /* <DEDUP_REMOVED lines=28> */
.L_x_10605:
[----:B------:R-:W-:Y:S01]  /*15d40*/  IMAD R2, R18, 0x8, R17 ;  /* 0x0000000812027824 */ /* 0x000fe200078e0211 */
[----:B------:R-:W-:Y:S01]  /*15d50*/  SHF.L.U32 R3, R28, 0x1f, RZ ;  /* 0x0000001f1c037819 */ /* 0x000fe200000006ff */
[----:B------:R-:W-:Y:S03]  /*15d60*/  BSSY B2, `(.L_x_10606) ;  /* 0x0000003000027945 */ /* 0x000fe60003800000 */
[----:B------:R-:W1:Y:S02]  /*15d70*/  SYNCS.PHASECHK.TRANS64.TRYWAIT P0, [R2+URZ+0x2d840], R3 ;  /* 0x02d84003020075a7 */ /* 0x000e64000800017f */
[----:B-1----:R-:W-:Y:S05]  /*15d80*/  @!P0 BRA `(.L_x_10607) ;  /* 0x00000030007c8947 */ /* 0x002fea0003800000 */
.L_x_10684:
[----:B------:R-:W-:Y:S05]  /*15d90*/  BSYNC B2 ;  /* 0x0000000000027941 */ /* 0x000fea0003800000 */
.L_x_10606:
        /* <DEDUP_REMOVED lines=12> */
.L_x_10609:
[----:B------:R-:W-:Y:S05]  /*15e60*/  BSYNC B2 ;  /* 0x0000000000027941 */ /* 0x000fea0003800000 */
.L_x_10608:
        /* <DEDUP_REMOVED lines=12> */
.L_x_10610:
        /* <DEDUP_REMOVED lines=16> */
.L_x_10611:
        /* <DEDUP_REMOVED lines=16> */
.L_x_10612:
        /* <DEDUP_REMOVED lines=15> */
.L_x_10685:
[----:B------:R-:W-:Y:S05]  /*16220*/  BSYNC B2 ;  /* 0x0000000000027941 */ /* 0x000fea0003800000 */
.L_x_10613:
        /* <DEDUP_REMOVED lines=11> */
.L_x_10616:
[----:B------:R-:W-:Y:S05]  /*162e0*/  BSYNC B2 ;  /* 0x0000000000027941 */ /* 0x000fea0003800000 */
.L_x_10615:
        /* <DEDUP_REMOVED lines=10> */
.L_x_10617:
        /* <DEDUP_REMOVED lines=15> */
.L_x_10618:
        /* <DEDUP_REMOVED lines=15> */
.L_x_10619:
        /* <DEDUP_REMOVED lines=12> */
.L_x_10604:
[----:B------:R-:W-:Y:S05]  /*16630*/  BSYNC B1 ;  /* 0x0000000000017941 */ /* 0x000fea0003800000 */
.L_x_10603:
[----:B------:R-:W-:Y:S01]  /*16640*/  ISETP.GT.AND P0, PT, R9, R29, PT ;  /* 0x0000001d0900720c */ /* 0x000fe20003f04270 */
[----:B------:R-:W-:-:S12]  /*16650*/  VIADD R0, R0, 0xfffffffe ;  /* 0xfffffffe00007836 */ /* 0x000fd80000000000 */
[----:B------:R-:W-:Y:S05]  /*16660*/  @P0 BRA `(.L_x_10620) ;  /* 0xffffffe800780947 */ /* 0x000fea000383ffff */
.L_x_10566:
[----:B------:R-:W-:Y:S05]  /*16670*/  BSYNC B0 ;  /* 0x0000000000007941 */ /* 0x000fea0003800000 */
.L_x_10565:
[----:B------:R-:W0:Y:S01]  /*16680*/  S2R R2, SR_TID.X ;  /* 0x0000000000027919 */ /* 0x000e220000002100 */
[----:B------:R-:W-:Y:S01]  /*16690*/  BSSY B0, `(.L_x_10621) ;  /* 0x0000010000007945 */ /* 0x000fe20003800000 */
[----:B0-----:R-:W-:-:S04]  /*166a0*/  LOP3.LUT R6, R2, 0x7f, RZ, 0xc0, !PT ;  /* 0x0000007f02067812 */ /* 0x001fc800078ec0ff */
[----:B------:R-:W-:-:S13]  /*166b0*/  ISETP.NE.AND P0, PT, R6, RZ, PT ;  /* 0x000000ff0600720c */ /* 0x000fda0003f05270 */
[----:B------:R-:W-:Y:S05]  /*166c0*/  @P0 BRA `(.L_x_10622) ;  /* 0x0000000000300947 */ /* 0x000fea0003800000 */
[----:B------:R-:W0:Y:S01]  /*166d0*/  S2R R5, SR_LANEID ;  /* 0x0000000000057919 */ /* 0x000e220000000000 */
        /* <DEDUP_REMOVED lines=11> */
.L_x_10622:
[----:B------:R-:W-:Y:S05]  /*16790*/  BSYNC B0 ;  /* 0x0000000000007941 */ /* 0x000fea0003800000 */
.L_x_10621:
[----:B------:R-:W2:Y:S01]  /*167a0*/  LDL R0, [R1] ;  /* 0x0000000001007983 */ /* 0x000ea20000100800 */
[----:B------:R-:W-:Y:S01]  /*167b0*/  BSSY B0, `(.L_x_10623) ;  /* 0x0000046000007945 */ /* 0x000fe20003800000 */
[----:B--2---:R-:W-:-:S13]  /*167c0*/  LOP3.LUT P0, RZ, R0, 0x1, RZ, 0xc0, !PT ;  /* 0x0000000100ff7812 */ /* 0x004fda000780c0ff */
[----:B------:R-:W-:Y:S05]  /*167d0*/  @!P0 BRA `(.L_x_10624) ;  /* 0x00000004000c8947 */ /* 0x000fea0003800000 */
[----:B------:R-:W-:Y:S01]  /*167e0*/  IMAD R3, R18, 0x8, R17 ;  /* 0x0000000812037824 */ /* 0x000fe200078e0211 */
[----:B------:R-:W-:Y:S01]  /*167f0*/  SHF.L.U32 R0, R28, 0x1f, RZ ;  /* 0x0000001f1c007819 */ /* 0x000fe200000006ff */
[----:B------:R-:W-:Y:S01]  /*16800*/  BSSY B1, `(.L_x_10625) ;  /* 0x0000004000017945 */ /* 0x000fe20003800000 */
[----:B------:R-:W-:Y:S02]  /*16810*/  ISETP.NE.AND P1, PT, R6, RZ, PT ;  /* 0x000000ff0600720c */ /* 0x000fe40003f25270 */
[----:B------:R-:W0:Y:S02]  /*16820*/  SYNCS.PHASECHK.TRANS64.TRYWAIT P0, [R3+URZ+0x2d860], R0 ;  /* 0x02d86000030075a7 */ /* 0x000e24000800017f */
[----:B0-----:R-:W-:Y:S09]  /*16830*/  @!P0 BRA `(.L_x_10626) ;  /* 0x0000002400f88947 */ /* 0x001ff20003800000 */
.L_x_10686:
[----:B------:R-:W-:Y:S05]  /*16840*/  BSYNC B1 ;  /* 0x0000000000017941 */ /* 0x000fea0003800000 */
.L_x_10625:
[----:B------:R-:W-:Y:S04]  /*16850*/  BSSY B1, `(.L_x_10627) ;  /* 0x0000009000017945 */ /* 0x000fe80003800000 */
[----:B------:R-:W-:Y:S05]  /*16860*/  @P1 BRA `(.L_x_10628) ;  /* 0x00000000001c1947 */ /* 0x000fea0003800000 */
[----:B------:R-:W1:Y:S01]  /*16870*/  S2R R2, SR_TID.X ;  /* 0x0000000000027919 */ /* 0x000e620000002100 */
[----:B0-----:R-:W-:-:S04]  /*16880*/  IMAD.MOV.U32 R0, RZ, RZ, 0x6000 ;  /* 0x00006000ff007424 */ /* 0x001fc800078e00ff */
[----:B------:R2:W-:Y:S01]  /*16890*/  SYNCS.ARRIVE.TRANS64 RZ, [R3+URZ+0x2d850], R0 ;  /* 0x02d8500003ff79a7 */ /* 0x0005e2000800003f */
[----:B-1----:R-:W-:-:S04]  /*168a0*/  LOP3.LUT R2, R2, 0x1f, RZ, 0xc0, !PT ;  /* 0x0000001f02027812 */ /* 0x002fc800078ec0ff */
[----:B------:R-:W-:-:S13]  /*168b0*/  ISETP.NE.AND P0, PT, R2, RZ, PT ;  /* 0x000000ff0200720c */ /* 0x000fda0003f05270 */
[----:B--2---:R-:W-:Y:S05]  /*168c0*/  @!P0 BRA `(.L_x_10628) ;  /* 0x0000000000048947 */ /* 0x004fea0003800000 */
[----:B------:R-:W-:Y:S01]  /*168d0*/  BPT.TRAP 0x1 ;  /* 0x000000040000795c */ /* 0x000fe20000300000 */
.L_x_10628:
[----:B------:R-:W-:Y:S05]  /*168e0*/  BSYNC B1 ;  /* 0x0000000000017941 */ /* 0x000fea0003800000 */
.L_x_10627:
[----:B0-----:R-:W-:Y:S01]  /*168f0*/  IMAD R0, R18, 0x6000, R17 ;  /* 0x0000600012007824 */ /* 0x001fe200078e0211 */
        /* <DEDUP_REMOVED lines=9> */
.L_x_10629:
        /* <DEDUP_REMOVED lines=15> */
.L_x_10630:
        /* <DEDUP_REMOVED lines=15> */
.L_x_10631:
        /* <DEDUP_REMOVED lines=10> */
.L_x_10624:
[----:B------:R-:W-:Y:S05]  /*16c10*/  BSYNC B0 ;  /* 0x0000000000007941 */ /* 0x000fea0003800000 */
.L_x_10623:
[----:B------:R-:W-:-:S05]  /*16c20*/  VIADD R18, R18, 0x1 ;  /* 0x0000000112127836 */ /* 0x000fca0000000000 */
[----:B------:R-:W-:-:S04]  /*16c30*/  ISETP.NE.AND P0, PT, R18, 0x2, PT ;  /* 0x000000021200780c */ /* 0x000fc80003f05270 */
[----:B------:R-:W-:Y:S02]  /*16c40*/  SEL R3, RZ, 0x1, P0 ;  /* 0x00000001ff037807 */ /* 0x000fe40000000000 */
[----:B------:R-:W-:Y:S02]  /*16c50*/  SEL R18, R18, RZ, P0 ;  /* 0x000000ff12127207 */ /* 0x000fe40000000000 */
[----:B------:R-:W-:-:S07]  /*16c60*/  LOP3.LUT R28, R28, R3, RZ, 0x3c, !PT ;  /* 0x000000031c1c7212 */ /* 0x000fce00078e3cff */
.L_x_10547:
[----:B------:R-:W-:Y:S05]  /*16c70*/  BSYNC B7 ;  /* 0x0000000000077941 */ /* 0x000fea0003800000 */
.L_x_10545:
[----:B------:R-:W3:Y:S02]  /*16c80*/  LDL R0, [R1] ;  /* 0x0000000001007983 */ /* 0x000ee40000100800 */
        /* <DEDUP_REMOVED lines=11> */
.L_x_10632:
[----:B------:R-:W3:Y:S01]  /*16d40*/  S2R R0, SR_TID.X ;  /* 0x0000000000007919 */ /* 0x000ee20000002100 */
[----:B------:R-:W-:Y:S01]  /*16d50*/  UMOV UR4, 0xffffffff ;  /* 0xffffffff00047882 */ /* 0x000fe20000000000 */
[----:B---3--:R-:W-:-:S04]  /*16d60*/  LOP3.LUT R8, R0, 0x1f, RZ, 0xc0, !PT ;  /* 0x0000001f00087812 */ /* 0x008fc800078ec0ff */
[----:B------:R-:W-:Y:S01]  /*16d70*/  ISETP.NE.AND P0, PT, R8, 0x1f, PT ;  /* 0x0000001f0800780c */ /* 0x000fe20003f05270 */
[----:B------:R-:W-:-:S12]  /*16d80*/  BRA.DIV UR4, `(.L_x_10634) ;  /* 0x0000002204b87947 */ /* 0x000fd8000b800000 */
[----:B------:R-:W-:Y:S01]  /*16d90*/  IMAD.IADD R9, R27, 0x1, R8 ;  /* 0x000000011b097824 */ /* 0x000fe200078e0208 */
[----:B------:R-:W-:-:S04]  /*16da0*/  ULDC UR4, c[0x0][0xc3c] ;  /* 0x00030f0000047ab9 */ /* 0x000fc80000000800 */
[----:B------:R-:W-:-:S13]  /*16db0*/  ISETP.GE.OR P1, PT, R9, UR4, !P0 ;  /* 0x0000000409007c0c */ /* 0x000fda000c726670 */
[----:B------:R-:W3:Y:S08]  /*16dc0*/  @!P1 LDC.64 R2, c[0x0][0xc80] ;  /* 0x00032000ff029b82 */ /* 0x000ef00000000a00 */
[----:B01----:R-:W0:Y:S01]  /*16dd0*/  @!P1 LDC.64 R4, c[0x0][0xc78] ;  /* 0x00031e00ff049b82 */ /* 0x003e220000000a00 */
[----:B---3--:R-:W-:-:S05]  /*16de0*/  @!P1 IMAD.WIDE R2, R9, 0x4, R2 ;  /* 0x0000000409029825 */ /* 0x008fca00078e0202 */
[----:B------:R0:W3:Y:S02]  /*16df0*/  @!P1 LDG.E R7, desc[UR52][R2.64] ;  /* 0x0000003402079981 */ /* 0x0000e4000c1e1900 */
[----:B0-----:R-:W-:-:S05]  /*16e00*/  @!P1 IMAD.WIDE R2, R9, 0x4, R4 ;  /* 0x0000000409029825 */ /* 0x001fca00078e0204 */
[----:B------:R-:W4:Y:S01]  /*16e10*/  @!P1 LDG.E R4, desc[UR52][R2.64] ;  /* 0x0000003402049981 */ /* 0x000f22000c1e1900 */
        /* <DEDUP_REMOVED lines=9> */
[----:B---3--:R-:W-:Y:S02]  /*16eb0*/  @!P1 IMAD.MOV.U32 R25, RZ, RZ, R7 ;  /* 0x000000ffff199224 */ /* 0x008fe400078e0007 */
[----:B----4-:R-:W-:Y:S01]  /*16ec0*/  @!P1 IMAD.MOV.U32 R5, RZ, RZ, R4 ;  /* 0x000000ffff059224 */ /* 0x010fe200078e0004 */
        /* <DEDUP_REMOVED lines=18> */
.L_x_10696:
[----:B------:R-:W-:Y:S02]  /*16ff0*/  ULDC UR4, c[0x0][0xc38] ;  /* 0x00030e0000047ab9 */ /* 0x000fe40000000800 */
[----:B------:R-:W-:-:S04]  /*17000*/  IMAD.U32 R4, RZ, RZ, UR4 ;  /* 0x00000004ff047e24 */ /* 0x000fc8000f8e00ff */
[----:B-1----:R-:W-:-:S04]  /*17010*/  IMAD R3, R14, R4, RZ ;  /* 0x000000040e037224 */ /* 0x002fc800078e02ff */
[----:B------:R-:W-:-:S05]  /*17020*/  IMAD.IADD R6, R6, 0x1, R3 ;  /* 0x0000000106067824 */ /* 0x000fca00078e0203 */
[----:B------:R-:W-:-:S13]  /*17030*/  ISETP.GT.AND P6, PT, R6, R0, PT ;  /* 0x000000000600720c */ /* 0x000fda0003fc4270 */
[----:B------:R-:W-:Y:S05]  /*17040*/  @P6 BRA `(.L_x_10635) ;  /* 0x0000000000a46947 */ /* 0x000fea0003800000 */
.L_x_10638:
[----:B0-----:R-:W0:Y:S01]  /*17050*/  LDC R2, c[0x0][0xc3c] ;  /* 0x00030f00ff027b82 */ /* 0x001e220000000800 */
[----:B------:R-:W-:-:S05]  /*17060*/  VIADD R27, R27, 0x1f ;  /* 0x0000001f1b1b7836 */ /* 0x000fca0000000000 */
[----:B0-----:R-:W-:-:S13]  /*17070*/  ISETP.GE.AND P6, PT, R27, R2, PT ;  /* 0x000000021b00720c */ /* 0x001fda0003fc6270 */
[----:B------:R-:W-:Y:S05]  /*17080*/  @P6 BRA `(.L_x_10636) ;  /* 0x0000000800bc6947 */ /* 0x000fea0003800000 */
[----:B------:R-:W0:Y:S01]  /*17090*/  S2R R3, SR_TID.X ;  /* 0x0000000000037919 */ /* 0x000e220000002100 */
[----:B------:R-:W-:Y:S01]  /*170a0*/  IMAD.MOV.U32 R25, RZ, RZ, RZ ;  /* 0x000000ffff197224 */ /* 0x000fe200078e00ff */
[----:B0-----:R-:W-:-:S05]  /*170b0*/  LOP3.LUT R3, R3, 0x1f, RZ, 0xc0, !PT ;  /* 0x0000001f03037812 */ /* 0x001fca00078ec0ff */
[----:B------:R-:W-:-:S05]  /*170c0*/  IMAD.IADD R7, R27, 0x1, R3 ;  /* 0x000000011b077824 */ /* 0x000fca00078e0203 */
[----:B------:R-:W-:-:S13]  /*170d0*/  ISETP.GE.OR P6, PT, R7, R2, !P0 ;  /* 0x000000020700720c */ /* 0x000fda00047c6670 */
[----:B------:R-:W0:Y:S08]  /*170e0*/  @!P6 LDC.64 R2, c[0x0][0xc80] ;  /* 0x00032000ff02eb82 */ /* 0x000e300000000a00 */
[----:B------:R-:W1:Y:S01]  /*170f0*/  @!P6 LDC.64 R4, c[0x0][0xc78] ;  /* 0x00031e00ff04eb82 */ /* 0x000e620000000a00 */
[----:B0-----:R-:W-:-:S05]  /*17100*/  @!P6 IMAD.WIDE R2, R7, 0x4, R2 ;  /* 0x000000040702e825 */ /* 0x001fca00078e0202 */
[----:B------:R1:W3:Y:S02]  /*17110*/  @!P6 LDG.E R25, desc[UR52][R2.64] ;  /* 0x000000340219e981 */ /* 0x0002e4000c1e1900 */
[----:B-1----:R-:W-:-:S04]  /*17120*/  @!P6 IMAD.WIDE R2, R7, 0x4, R4 ;  /* 0x000000040702e825 */ /* 0x002fc800078e0204 */
[----:B------:R-:W-:-:S06]  /*17130*/  IMAD.MOV.U32 R5, RZ, RZ, RZ ;  /* 0x000000ffff057224 */ /* 0x000fcc00078e00ff */
[----:B------:R-:W3:Y:S01]  /*17140*/  @!P6 LDG.E R5, desc[UR52][R2.64] ;  /* 0x000000340205e981 */ /* 0x000ee2000c1e1900 */
[----:B------:R-:W-:Y:S01]  /*17150*/  UMOV UR4, 0xffffffff ;  /* 0xffffffff00047882 */ /* 0x000fe20000000000 */
[----:B---3--:R-:W-:Y:S02]  /*17160*/  IMAD R13, R5, R25, RZ ;  /* 0x00000019050d7224 */ /* 0x008fe400078e02ff */
        /* <DEDUP_REMOVED lines=17> */
.L_x_10704:
[----:B------:R-:W-:Y:S02]  /*17280*/  ULDC UR4, c[0x0][0xc38] ;  /* 0x00030e0000047ab9 */ /* 0x000fe40000000800 */
[----:B------:R-:W-:-:S04]  /*17290*/  IMAD.U32 R4, RZ, RZ, UR4 ;  /* 0x00000004ff047e24 */ /* 0x000fc8000f8e00ff */
[----:B-1----:R-:W-:-:S04]  /*172a0*/  IMAD R3, R14, R4, RZ ;  /* 0x000000040e037224 */ /* 0x002fc800078e02ff */
[----:B------:R-:W-:-:S05]  /*172b0*/  IMAD.IADD R6, R3, 0x1, R6 ;  /* 0x0000000103067824 */ /* 0x000fca00078e0206 */
[----:B------:R-:W-:-:S13]  /*172c0*/  ISETP.GT.AND P6, PT, R6, R0, PT ;  /* 0x000000000600720c */ /* 0x000fda0003fc4270 */
[----:B------:R-:W-:Y:S05]  /*172d0*/  @!P6 BRA `(.L_x_10638) ;  /* 0xfffffffc005ce947 */ /* 0x000fea000383ffff */
.L_x_10635:
[----:B------:R-:W-:Y:S01]  /*172e0*/  IMAD.IADD R6, R6, 0x1, -R3 ;  /* 0x0000000106067824 */ /* 0x000fe200078e0a03 */
[----:B------:R-:W-:-:S03]  /*172f0*/  UMOV UR4, 0xffffffff ;  /* 0xffffffff00047882 */ /* 0x000fc60000000000 */
[----:B------:R-:W-:-:S05]  /*17300*/  IMAD R3, R2, R4, R6 ;  /* 0x0000000402037224 */ /* 0x000fca00078e0206 */
[----:B------:R-:W-:Y:S01]  /*17310*/  ISETP.GT.AND P6, PT, R3, R0, PT ;  /* 0x000000000300720c */ /* 0x000fe20003fc4270 */
[----:B------:R-:W-:-:S12]  /*17320*/  BRA.DIV UR4, `(.L_x_10639) ;  /* 0x0000002604407947 */ /* 0x000fd8000b800000 */
[----:B------:R-:W-:-:S04]  /*17330*/  VOTE.ANY R3, PT, !P6 ;  /* 0x0000000000037806 */ /* 0x000fc800070e0100 */
[----:B------:R-:W1:Y:S02]  /*17340*/  POPC R7, R3 ;  /* 0x0000000300077309 */ /* 0x000e640000000000 */
[----:B-1----:R1:W3:Y:S01]  /*17350*/  SHFL.IDX PT, R25, R25, R7, 0x1f ;  /* 0x00001f0719197589 */ /* 0x0022e200000e0000 */
[----:B------:R-:W-:-:S03]  /*17360*/  IMAD.IADD R27, R7, 0x1, R27 ;  /* 0x00000001071b7824 */ /* 0x000fc600078e021b */
[----:B------:R1:W4:Y:S04]  /*17370*/  SHFL.IDX PT, R5, R5, R7, 0x1f ;  /* 0x00001f0705057589 */ /* 0x00032800000e0000 */
.L_x_10709:
[----:B------:R-:W-:-:S13]  /*17380*/  ISETP.NE.AND P0, PT, R3, RZ, PT ;  /* 0x000000ff0300720c */ /* 0x000fda0003f05270 */
[----:B------:R-:W-:Y:S05]  /*17390*/  @!P0 BRA `(.L_x_10640) ;  /* 0x0000000000108947 */ /* 0x000fea0003800000 */
[----:B------:R-:W-:Y:S01]  /*173a0*/  UMOV UR4, 0xffffffff ;  /* 0xffffffff00047882 */ /* 0x000fe20000000000 */
[----:B--2---:R-:W-:Y:S02]  /*173b0*/  VIADD R12, R7, 0xffffffff ;  /* 0xffffffff070c7836 */ /* 0x004fe40000000000 */
[----:B------:R-:W-:Y:S05]  /*173c0*/  BRA.DIV UR4, `(.L_x_10641) ;  /* 0x0000002604787947 */ /* 0x000fea000b800000 */
[----:B------:R2:W0:Y:S02]  /*173d0*/  SHFL.IDX PT, R24, R2, R12, 0x1f ;  /* 0x00001f0c02187589 */ /* 0x00042400000e0000 */
.L_x_10640:
[----:B----4-:R-:W-:Y:S01]  /*173e0*/  ISETP.NE.AND P0, PT, R5, 0x1, PT ;  /* 0x000000010500780c */ /* 0x010fe20003f05270 */
[----:B0-----:R-:W-:-:S04]  /*173f0*/  IMAD R24, R24, R4, R6 ;  /* 0x0000000418187224 */ /* 0x001fc800078e0206 */
[----:B------:R-:W-:-:S08]  /*17400*/  IMAD.IADD R0, R0, 0x1, -R24 ;  /* 0x0000000100007824 */ /* 0x000fd000078e0a18 */
[----:B------:R-:W-:Y:S05]  /*17410*/  @!P0 BRA `(.L_x_10642) ;  /* 0x0000000000dc8947 */ /* 0x000fea0003800000 */
[----:B---3--:R-:W-:Y:S01]  /*17420*/  IABS R4, R25 ;  /* 0x0000001900047213 */ /* 0x008fe20000000000 */
[----:B--2---:R-:W-:Y:S01]  /*17430*/  IMAD.MOV.U32 R2, RZ, RZ, RZ ;  /* 0x000000ffff027224 */ /* 0x004fe200078e00ff */
[----:B------:R-:W-:Y:S02]  /*17440*/  IABS R6, R5 ;  /* 0x0000000500067213 */ /* 0x000fe40000000000 */
[----:B-1----:R-:W0:Y:S08]  /*17450*/  I2F.RP R7, R4 ;  /* 0x0000000400077306 */ /* 0x002e300000209400 */
[----:B------:R-:W-:Y:S08]  /*17460*/  I2F.RP R10, R6 ;  /* 0x00000006000a7306 */ /* 0x000ff00000209400 */
[----:B0-----:R-:W0:Y:S02]  /*17470*/  MUFU.RCP R7, R7 ;  /* 0x0000000700077308 */ /* 0x001e240000001000 */
[----:B0-----:R-:W-:-:S06]  /*17480*/  VIADD R3, R7, 0xffffffe ;  /* 0x0ffffffe07037836 */ /* 0x001fcc0000000000 */
        /* <DEDUP_REMOVED lines=38> */
[----:B------:R-:W-:-:S04]  /*176f0*/  IMAD.MOV R3, RZ, RZ, -R7 ;  /* 0x000000ffff037224 */ /* 0x000fc800078e0a07 */
[----:B------:R-:W-:-:S08]  /*17700*/  IMAD R3, R25, R3, R0 ;  /* 0x0000000319037224 */ /* 0x000fd000078e0200 */
[----:B------:R-:W-:-:S04]  /*17710*/  @P0 VIADD R4, R4, 0x1 ;  /* 0x0000000104040836 */ /* 0x000fc80000000000 */
[----:B------:R-:W-:Y:S01]  /*17720*/  @!P2 IMAD.MOV R4, RZ, RZ, -R4 ;  /* 0x000000ffff04a224 */ /* 0x000fe200078e0a04 */
[----:B------:R-:W-:-:S05]  /*17730*/  @!P1 LOP3.LUT R4, RZ, R5, RZ, 0x33, !PT ;  /* 0x00000005ff049212 */ /* 0x000fca00078e33ff */
[--C-:B------:R-:W-:Y:S02]  /*17740*/  IMAD.MOV R2, RZ, RZ, -R4.reuse ;  /* 0x000000ffff027224 */ /* 0x100fe400078e0a04 */
[C---:B------:R-:W-:Y:S02]  /*17750*/  IMAD R4, R5.reuse, 0x1000000, R4 ;  /* 0x0100000005047824 */ /* 0x040fe400078e0204 */
[----:B------:R-:W-:-:S04]  /*17760*/  IMAD R5, R5, R2, R7 ;  /* 0x0000000205057224 */ /* 0x000fc800078e0207 */
[----:B------:R-:W-:Y:S01]  /*17770*/  IMAD R26, R5, 0x10000, R4 ;  /* 0x00010000051a7824 */ /* 0x000fe200078e0204 */
[----:B------:R-:W-:Y:S06]  /*17780*/  BRA `(.L_x_10643) ;  /* 0x0000000000f07947 */ /* 0x000fec0003800000 */
.L_x_10642:
[----:B--2---:R-:W0:Y:S02]  /*17790*/  LDC.64 R2, c[0x0][0xc90] ;  /* 0x00032400ff027b82 */ /* 0x004e240000000a00 */
[----:B0-----:R-:W-:-:S05]  /*177a0*/  IMAD.WIDE R2, R27, 0x4, R2 ;  /* 0x000000041b027825 */ /* 0x001fca00078e0202 */
[----:B------:R0:W3:Y:S02]  /*177b0*/  LDG.E R6, desc[UR52][R2.64] ;  /* 0x0000003402067981 */ /* 0x0000e4000c1e1900 */
[----:B0-----:R-:W-:Y:S02]  /*177c0*/  IMAD.MOV.U32 R2, RZ, RZ, RZ ;  /* 0x000000ffff027224 */ /* 0x001fe400078e00ff */
[----:B---3--:R-:W-:-:S05]  /*177d0*/  IMAD R5, R25, R6, RZ ;  /* 0x0000000619057224 */ /* 0x008fca00078e02ff */
[----:B-1----:R-:W-:-:S04]  /*177e0*/  IABS R7, R5 ;  /* 0x0000000500077213 */ /* 0x002fc80000000000 */
[----:B------:R-:W0:Y:S08]  /*177f0*/  I2F.RP R8, R7 ;  /* 0x0000000700087306 */ /* 0x000e300000209400 */
[----:B0-----:R-:W0:Y:S02]  /*17800*/  MUFU.RCP R8, R8 ;  /* 0x0000000800087308 */ /* 0x001e240000001000 */
[----:B0-----:R-:W-:-:S06]  /*17810*/  VIADD R9, R8, 0xffffffe ;  /* 0x0ffffffe08097836 */ /* 0x001fcc0000000000 */
[----:B------:R-:W0:Y:S02]  /*17820*/  F2I.FTZ.U32.TRUNC.NTZ R3, R9 ;  /* 0x0000000900037305 */ /* 0x000e24000021f000 */
[----:B0-----:R-:W-:-:S04]  /*17830*/  IMAD.MOV R10, RZ, RZ, -R3 ;  /* 0x000000ffff0a7224 */ /* 0x001fc800078e0a03 */
[----:B------:R-:W-:Y:S01]  /*17840*/  IMAD R11, R10, R7, RZ ;  /* 0x000000070a0b7224 */ /* 0x000fe200078e02ff */
[----:B------:R-:W-:-:S03]  /*17850*/  IABS R10, R5 ;  /* 0x00000005000a7213 */ /* 0x000fc60000000000 */
        /* <DEDUP_REMOVED lines=23> */
[----:B0-----:R-:W-:Y:S01]  /*179d0*/  VIADD R2, R8, 0xffffffe ;  /* 0x0ffffffe08027836 */ /* 0x001fe20000000000 */
[----:B------:R-:W-:-:S05]  /*179e0*/  IABS R8, R0 ;  /* 0x0000000000087213 */ /* 0x000fca0000000000 */
[----:B------:R0:W1:Y:S02]  /*179f0*/  F2I.FTZ.U32.TRUNC.NTZ R3, R2 ;  /* 0x0000000200037305 */ /* 0x000064000021f000 */
[----:B0-----:R-:W-:Y:S02]  /*17a00*/  IMAD.MOV.U32 R2, RZ, RZ, RZ ;  /* 0x000000ffff027224 */ /* 0x001fe400078e00ff */
[----:B-1----:R-:W-:-:S04]  /*17a10*/  IMAD.MOV R5, RZ, RZ, -R3 ;  /* 0x000000ffff057224 */ /* 0x002fc800078e0a03 */
[----:B------:R-:W-:-:S04]  /*17a20*/  IMAD R5, R5, R6, RZ ;  /* 0x0000000605057224 */ /* 0x000fc800078e02ff */
[----:B------:R-:W-:Y:S01]  /*17a30*/  IMAD.HI.U32 R3, R3, R5, R2 ;  /* 0x0000000503037227 */ /* 0x000fe200078e0002 */
[-C--:B------:R-:W-:Y:S02]  /*17a40*/  IABS R5, R4.reuse ;  /* 0x0000000400057213 */ /* 0x080fe40000000000 */
[----:B------:R-:W-:Y:S02]  /*17a50*/  LOP3.LUT R2, R0, R4, RZ, 0x3c, !PT ;  /* 0x0000000400027212 */ /* 0x000fe400078e3cff */
[----:B------:R-:W-:Y:S01]  /*17a60*/  IADD3 R0, R7, 0x1000000, R0 ;  /* 0x0100000007007810 */ /* 0x000fe20007ffe000 */
[----:B------:R-:W-:Y:S01]  /*17a70*/  IMAD.MOV R5, RZ, RZ, -R5 ;  /* 0x000000ffff057224 */ /* 0x000fe200078e0a05 */
[----:B------:R-:W-:Y:S01]  /*17a80*/  ISETP.GE.AND P2, PT, R2, RZ, PT ;  /* 0x000000ff0200720c */ /* 0x000fe20003f46270 */
        /* <DEDUP_REMOVED lines=11> */
[----:B------:R-:W-:-:S07]  /*17b40*/  IMAD R26, R3, R4, R0 ;  /* 0x00000004031a7224 */ /* 0x000fce00078e0200 */
.L_x_10643:
[----:B------:R-:W-:-:S05]  /*17b50*/  LOP3.LUT R0, RZ, R3, RZ, 0x33, !PT ;  /* 0x00000003ff007212 */ /* 0x000fca00078e33ff */
[----:B------:R-:W-:Y:S01]  /*17b60*/  IMAD.IADD R25, R25, 0x1, R0 ;  /* 0x0000000119197824 */ /* 0x000fe200078e0200 */
[----:B------:R-:W-:Y:S06]  /*17b70*/  BRA `(.L_x_10644) ;  /* 0x00000000001c7947 */ /* 0x000fec0003800000 */
.L_x_10636:
[----:B------:R-:W-:Y:S01]  /*17b80*/  UMOV UR4, URZ ;  /* 0x0000003f00047c82 */ /* 0x000fe20008000000 */
[----:B------:R-:W-:Y:S01]  /*17b90*/  UMOV UR5, URZ ;  /* 0x0000003f00057c82 */ /* 0x000fe20008000000 */
[----:B------:R-:W-:Y:S01]  /*17ba0*/  ULDC UR6, c[0x0][0xc3c] ;  /* 0x00030f0000067ab9 */ /* 0x000fe20000000800 */
[----:B------:R-:W-:Y:S02]  /*17bb0*/  IMAD.MOV.U32 R24, RZ, RZ, R0 ;  /* 0x000000ffff187224 */ /* 0x000fe400078e0000 */
[----:B------:R-:W-:Y:S02]  /*17bc0*/  IMAD.U32 R25, RZ, RZ, UR4 ;  /* 0x00000004ff197e24 */ /* 0x000fe4000f8e00ff */
[----:B------:R-:W-:Y:S02]  /*17bd0*/  IMAD.U32 R26, RZ, RZ, UR5 ;  /* 0x00000005ff1a7e24 */ /* 0x000fe4000f8e00ff */
[----:B------:R-:W-:-:S07]  /*17be0*/  IMAD.U32 R27, RZ, RZ, UR6 ;  /* 0x00000006ff1b7e24 */ /* 0x000fce000f8e00ff */
.L_x_10644:
[----:B------:R-:W0:Y:S01]  /*17bf0*/  S2R R0, SR_TID.X ;  /* 0x0000000000007919 */ /* 0x000e220000002100 */
[----:B------:R-:W-:Y:S05]  /*17c00*/  WARPSYNC.ALL ;  /* 0x0000000000007948 */ /* 0x000fea0003800000 */
[----:B------:R-:W-:Y:S01]  /*17c10*/  BAR.SYNC.DEFER_BLOCKING 0x4, 0x200 ;  /* 0x0108000000007b1d */ /* 0x000fe20000010000 */
[----:B0-----:R-:W-:-:S04]  /*17c20*/  LOP3.LUT R0, R0, 0x1f, RZ, 0xc0, !PT ;  /* 0x0000001f00007812 */ /* 0x001fc800078ec0ff */
[----:B------:R-:W-:-:S13]  /*17c30*/  ISETP.NE.AND P0, PT, R0, RZ, PT ;  /* 0x000000ff0000720c */ /* 0x000fda0003f05270 */
[----:B------:R-:W0:Y:S01]  /*17c40*/  @!P0 S2R R3, SR_CgaCtaId ;  /* 0x0000000000038919 */ /* 0x000e220000008800 */
[----:B------:R-:W-:-:S04]  /*17c50*/  @!P0 MOV R0, 0x400 ;  /* 0x0000040000008802 */ /* 0x000fc80000000f00 */
[----:B0-----:R-:W-:-:S05]  /*17c60*/  @!P0 LEA R17, R3, R0, 0x18 ;  /* 0x0000000003118211 */ /* 0x001fca00078ec0ff */
[----:B------:R0:W-:Y:S01]  /*17c70*/  @!P0 STS.128 [R17+0x2d8d0], R24 ;  /* 0x02d8d01811008388 */ /* 0x0001e20000000c00 */
[----:B------:R-:W-:Y:S06]  /*17c80*/  BAR.ARV 0x5, 0x200 ;  /* 0x0148000000007b1d */ /* 0x000fec0000002000 */
.L_x_10633:
[----:B------:R-:W-:Y:S02]  /*17c90*/  ULDC UR4, c[0x0][0xc3c] ;  /* 0x00030f0000047ab9 */ /* 0x000fe40000000800 */
[----:B----4-:R-:W-:-:S13]  /*17ca0*/  ISETP.GE.AND P0, PT, R27, UR4, PT ;  /* 0x000000041b007c0c */ /* 0x010fda000bf06270 */
[----:B------:R-:W-:Y:S05]  /*17cb0*/  @!P0 BRA `(.L_x_10645) ;  /* 0xffffffa000988947 */ /* 0x000fea000383ffff */
[----:B------:R-:W-:Y:S05]  /*17cc0*/  BSYNC B8 ;  /* 0x0000000000087941 */ /* 0x000fea0003800000 */
.L_x_10531:
[----:B--2---:R-:W2:Y:S01]  /*17cd0*/  LDL.LU R0, [R1+0x24] ;  /* 0x0000240001007983 */ /* 0x004ea20000300800 */
[----:B------:R-:W-:Y:S01]  /*17ce0*/  BSSY B0, `(.L_x_10646) ;  /* 0x000000b000007945 */ /* 0x000fe20003800000 */
[----:B0-----:R-:W0:Y:S01]  /*17cf0*/  S2R R5, SR_CgaCtaId ;  /* 0x0000000000057919 */ /* 0x001e220000008800 */
[----:B--2---:R-:W-:-:S05]  /*17d00*/  VIADD R0, R0, 0x1 ;  /* 0x0000000100007836 */ /* 0x004fca0000000000 */
        /* <DEDUP_REMOVED lines=8> */
.L_x_10712:
[----:B------:R-:W-:Y:S05]  /*17d90*/  BSYNC B0 ;  /* 0x0000000000007941 */ /* 0x000fea0003800000 */
.L_x_10646:
[----:B------:R-:W-:-:S03]  /*17da0*/  UMOV UR4, 0xffffffff ;  /* 0xffffffff00047882 */ /* 0x000fc60000000000 */
[----:B------:R-:W-:Y:S05]  /*17db0*/  BRA.DIV UR4, `(.L_x_10648) ;  /* 0x0000001e04387947 */ /* 0x000fea000b800000 */
[----:B0-----:R-:W0:Y:S02]  /*17dc0*/  S2R R0, SR_TID.X ;  /* 0x0000000000007919 */ /* 0x001e240000002100 */
[----:B0-----:R-:W-:-:S04]  /*17dd0*/  SHF.R.U32.HI R0, RZ, 0x5, R0 ;  /* 0x00000005ff007819 */ /* 0x001fc80000011600 */
[----:B------:R-:W-:-:S05]  /*17de0*/  LOP3.LUT R0, R0, 0x3, RZ, 0xc0, !PT ;  /* 0x0000000300007812 */ /* 0x000fca00078ec0ff */
[----:B------:R0:W2:Y:S02]  /*17df0*/  SHFL.IDX PT, R14, R0, RZ, 0x1f ;  /* 0x00001fff000e7589 */ /* 0x0000a400000e0000 */
.L_x_10715:
[----:B--2---:R-:W-:Y:S01]  /*17e00*/  ISETP.NE.AND P0, PT, R14, RZ, PT ;  /* 0x000000ff0e00720c */ /* 0x004fe20003f05270 */
[----:B------:R-:W-:-:S12]  /*17e10*/  BSSY B0, `(.L_x_10649) ;  /* 0x0000024000007945 */ /* 0x000fd80003800000 */
[----:B------:R-:W-:Y:S05]  /*17e20*/  @P0 BRA `(.L_x_10650) ;  /* 0x0000000000880947 */ /* 0x000fea0003800000 */
[----:B------:R-:W-:-:S03]  /*17e30*/  UMOV UR4, 0xffffffff ;  /* 0xffffffff00047882 */ /* 0x000fc60000000000 */
[----:B------:R-:W-:Y:S05]  /*17e40*/  BRA.DIV UR4, `(.L_x_10651) ;  /* 0x0000001e04487947 */ /* 0x000fea000b800000 */
[----:B------:R-:W-:-:S13]  /*17e50*/  ELECT P6, URZ, PT ;  /* 0x00000000003f782f */ /* 0x000fda00038c0000 */
.L_x_10718:
[----:B------:R-:W-:Y:S05]  /*17e60*/  @!P6 BRA `(.L_x_10650) ;  /* 0x000000000078e947 */ /* 0x000fea0003800000 */
[----:B------:R-:W-:-:S06]  /*17e70*/  ULOP3.LUT UR4, UR36, 0x2, URZ, 0xfc, !UPT ;  /* 0x0000000224047892 */ /* 0x000fcc000f8efc3f */
[----:B0-----:R-:W-:-:S05]  /*17e80*/  IMAD.U32 R0, RZ, RZ, UR4 ;  /* 0x00000004ff007e24 */ /* 0x001fca000f8e00ff */
[----:B------:R-:W-:-:S13]  /*17e90*/  ISETP.NE.AND P2, PT, R0, 0x3, PT ;  /* 0x000000030000780c */ /* 0x000fda0003f45270 */
[----:B------:R-:W-:Y:S05]  /*17ea0*/  @!P2 BRA `(.L_x_10652) ;  /* 0x000000000004a947 */ /* 0x000fea0003800000 */
[----:B------:R-:W-:Y:S01]  /*17eb0*/  BPT.TRAP 0x1 ;  /* 0x000000040000795c */ /* 0x000fe20000300000 */
.L_x_10652:
[----:B------:R-:W-:Y:S01]  /*17ec0*/  VIADD R3, R9, 0x2d840 ;  /* 0x0002d84009037836 */ /* 0x000fe20000000000 */
[----:B------:R-:W-:Y:S01]  /*17ed0*/  SHF.L.U32 R2, R28, 0x1f, RZ ;  /* 0x0000001f1c027819 */ /* 0x000fe200000006ff */
[C---:B------:R-:W-:Y:S02]  /*17ee0*/  VIADD R0, R18.reuse, 0x1 ;  /* 0x0000000112007836 */ /* 0x040fe40000000000 */
[----:B------:R-:W-:-:S03]  /*17ef0*/  IMAD R7, R18, 0x8, R3 ;  /* 0x0000000812077824 */ /* 0x000fc600078e0203 */
[C---:B------:R-:W-:Y:S01]  /*17f00*/  ISETP.NE.AND P1, PT, R0.reuse, 0x2, PT ;  /* 0x000000020000780c */ /* 0x040fe20003f25270 */
[----:B------:R-:W0:Y:S03]  /*17f10*/  SYNCS.PHASECHK.TRANS64.TRYWAIT P0, [R7+URZ], R2 ;  /* 0x00000002070075a7 */ /* 0x000e26000800017f */
[----:B------:R-:W-:Y:S02]  /*17f20*/  SEL R5, RZ, 0x1, P1 ;  /* 0x00000001ff057807 */ /* 0x000fe40000800000 */
[----:B-1----:R-:W-:Y:S02]  /*17f30*/  SEL R4, R0, RZ, P1 ;  /* 0x000000ff00047207 */ /* 0x002fe40000800000 */
[----:B------:R-:W-:-:S03]  /*17f40*/  LOP3.LUT R0, R28, R5, RZ, 0x3c, !PT ;  /* 0x000000051c007212 */ /* 0x000fc600078e3cff */
[----:B------:R-:W-:Y:S01]  /*17f50*/  IMAD R3, R4, 0x8, R3 ;  /* 0x0000000804037824 */ /* 0x000fe200078e0203 */
[----:B------:R-:W-:Y:S01]  /*17f60*/  SHF.L.U32 R0, R0, 0x1f, RZ ;  /* 0x0000001f00007819 */ /* 0x000fe200000006ff */
[----:B0-----:R-:W-:Y:S06]  /*17f70*/  @!P0 BRA `(.L_x_10653) ;  /* 0x0000001c001c8947 */ /* 0x001fec0003800000 */
.L_x_10719:
[----:B------:R-:W1:Y:S02]  /*17f80*/  SYNCS.PHASECHK.TRANS64.TRYWAIT P0, [R3+URZ], R0 ;  /* 0x00000000030075a7 */ /* 0x000e64000800017f */
[----:B-1----:R-:W-:Y:S05]  /*17f90*/  @!P0 BRA `(.L_x_10654) ;  /* 0x0000001c00288947 */ /* 0x002fea0003800000 */
.L_x_10720:
[----:B------:R-:W-:Y:S05]  /*17fa0*/  @!P2 BRA `(.L_x_10655) ;  /* 0x000000000004a947 */ /* 0x000fea0003800000 */
[----:B------:R-:W-:Y:S01]  /*17fb0*/  BPT.TRAP 0x1 ;  /* 0x000000040000795c */ /* 0x000fe20000300000 */
.L_x_10655:
[----:B-1----:R-:W-:-:S04]  /*17fc0*/  VIADD R3, R9, 0x2d860 ;  /* 0x0002d86009037836 */ /* 0x002fc80000000000 */
[----:B------:R-:W-:-:S04]  /*17fd0*/  IMAD R5, R18, 0x8, R3 ;  /* 0x0000000812057824 */ /* 0x000fc800078e0203 */
[----:B------:R-:W1:Y:S02]  /*17fe0*/  SYNCS.PHASECHK.TRANS64.TRYWAIT P0, [R5+URZ], R2 ;  /* 0x00000002050075a7 */ /* 0x000e64000800017f */
[----:B-1----:R-:W-:Y:S05]  /*17ff0*/  @!P0 BRA `(.L_x_10656) ;  /* 0x0000001c00248947 */ /* 0x002fea0003800000 */
.L_x_10721:
[----:B------:R-:W-:-:S07]  /*18000*/  IMAD R3, R4, 0x8, R3 ;  /* 0x0000000804037824 */ /* 0x000fce00078e0203 */
.L_x_10657:
[----:B--2---:R2:W4:Y:S02]  /*18010*/  SYNCS.PHASECHK.TRANS64.TRYWAIT P0, [R3+URZ], R0 ;  /* 0x00000000030075a7 */ /* 0x004524000800017f */
[----:B----4-:R-:W-:Y:S05]  /*18020*/  @!P0 NANOSLEEP.SYNCS 0x989680 ;  /* 0x009896800000895d */ /* 0x010fea0003900000 */
[----:B------:R-:W4:Y:S02]  /*18030*/  @!P0 SYNCS.PHASECHK.TRANS64 P0, [R3+URZ], R0 ;  /* 0x00000000030085a7 */ /* 0x000f24000800007f */
[----:B----4-:R-:W-:Y:S05]  /*18040*/  @!P0 BRA `(.L_x_10657) ;  /* 0xfffffffc00f08947 */ /* 0x010fea000383ffff */
.L_x_10650:
[----:B------:R-:W-:Y:S05]  /*18050*/  BSYNC B0 ;  /* 0x0000000000007941 */ /* 0x000fea0003800000 */
.L_x_10649:
[----:B------:R-:W-:Y:S05]  /*18060*/  EXIT ;  /* 0x000000000000794d */ /* 0x000fea0003800000 */
.L_x_10438:
[----:B0-----:R-:W-:-:S04]  /*18070*/  IMAD.U32 R3, RZ, RZ, UR42 ;  /* 0x0000002aff037e24 */ /* 0x001fc8000f8e00ff */
[----:B------:R0:W1:Y:S03]  /*18080*/  SYNCS.PHASECHK.TRANS64.TRYWAIT P1, [R3+URZ+0x2d800], R0 ;  /* 0x02d80000030075a7 */ /* 0x000066000802017f */
[----:B-1----:R-:W-:Y:S05]  /*18090*/  @!P1 NANOSLEEP.SYNCS 0x989680 ;  /* 0x009896800000995d */ /* 0x002fea0003900000 */
[----:B------:R-:W1:Y:S02]  /*180a0*/  @!P1 SYNCS.PHASECHK.TRANS64 P1, [R3+URZ+0x2d800], R0 ;  /* 0x02d80000030095a7 */ /* 0x000e64000802007f */
[----:B-1----:R-:W-:Y:S05]  /*180b0*/  @!P1 BRA `(.L_x_10438) ;  /* 0xfffffffc00ec9947 */ /* 0x002fea000383ffff */
[----:B------:R-:W-:Y:S05]  /*180c0*/  BRA `(.L_x_10658) ;  /* 0xfffffea0002c7947 */ /* 0x000fea000383ffff */
.L_x_10442:
[----:B-1----:R1:W2:Y:S02]  /*180d0*/  SYNCS.PHASECHK.TRANS64.TRYWAIT P2, [R3+URZ+0x2d830], R0 ;  /* 0x02d83000030075a7 */ /* 0x0022a4000804017f */
[----:B--2---:R-:W-:Y:S05]  /*180e0*/  @!P2 NANOSLEEP.SYNCS 0x989680 ;  /* 0x009896800000a95d */ /* 0x004fea0003900000 */
[----:B------:R-:W2:Y:S02]  /*180f0*/  @!P2 SYNCS.PHASECHK.TRANS64 P2, [R3+URZ+0x2d830], R0 ;  /* 0x02d830000300a5a7 */ /* 0x000ea4000804007f */
[----:B--2---:R-:W-:Y:S05]  /*18100*/  @!P2 BRA `(.L_x_10442) ;  /* 0xfffffffc00f0a947 */ /* 0x004fea000383ffff */
[----:B------:R-:W-:Y:S05]  /*18110*/  BRA `(.L_x_10441) ;  /* 0xfffffea000507947 */ /* 0x000fea000383ffff */
.L_x_10458:
[----:B-1----:R-:W-:-:S04]  /*18120*/  IMAD.U32 R7, RZ, RZ, UR6 ;  /* 0x00000006ff077e24 */ /* 0x002fc8000f8e00ff */
[----:B------:R1:W2:Y:S03]  /*18130*/  SYNCS.PHASECHK.TRANS64.TRYWAIT P2, [R7+URZ+0x2d830], R6 ;  /* 0x02d83006070075a7 */ /* 0x0002a6000804017f */
[----:B--2---:R-:W-:Y:S05]  /*18140*/  @!P2 NANOSLEEP.SYNCS 0x989680 ;  /* 0x009896800000a95d */ /* 0x004fea0003900000 */
[----:B------:R-:W2:Y:S02]  /*18150*/  @!P2 SYNCS.PHASECHK.TRANS64 P2, [R7+URZ+0x2d830], R6 ;  /* 0x02d830060700a5a7 */ /* 0x000ea4000804007f */
[----:B--2---:R-:W-:Y:S05]  /*18160*/  @!P2 BRA `(.L_x_10458) ;  /* 0xfffffffc00eca947 */ /* 0x004fea000383ffff */
[----:B------:R-:W-:Y:S05]  /*18170*/  BRA `(.L_x_10455) ;  /* 0xfffffed400347947 */ /* 0x000fea000383ffff */
.L_x_10462:
[----:B-1----:R-:W-:-:S04]  /*18180*/  IMAD.U32 R7, RZ, RZ, UR6 ;  /* 0x00000006ff077e24 */ /* 0x002fc8000f8e00ff */
[----:B------:R1:W2:Y:S03]  /*18190*/  SYNCS.PHASECHK.TRANS64.TRYWAIT P2, [R7+URZ+0x2d850], R6 ;  /* 0x02d85006070075a7 */ /* 0x0002a6000804017f */
[----:B--2---:R-:W-:Y:S05]  /*181a0*/  @!P2 NANOSLEEP.SYNCS 0x989680 ;  /* 0x009896800000a95d */ /* 0x004fea0003900000 */
[----:B------:R-:W2:Y:S02]  /*181b0*/  @!P2 SYNCS.PHASECHK.TRANS64 P2, [R7+URZ+0x2d850], R6 ;  /* 0x02d850060700a5a7 */ /* 0x000ea4000804007f */
[----:B--2---:R-:W-:Y:S05]  /*181c0*/  @!P2 BRA `(.L_x_10462) ;  /* 0xfffffffc00eca947 */ /* 0x004fea000383ffff */
[----:B------:R-:W-:Y:S05]  /*181d0*/  BRA `(.L_x_10459) ;  /* 0xfffffed400d47947 */ /* 0x000fea000383ffff */
.L_x_10479:
[----:B--2---:R-:W-:-:S04]  /*181e0*/  IMAD.U32 R5, RZ, RZ, UR6 ;  /* 0x00000006ff057e24 */ /* 0x004fc8000f8e00ff */
[----:B------:R2:W4:Y:S03]  /*181f0*/  SYNCS.PHASECHK.TRANS64.TRYWAIT P2, [R5+URZ+0x2d830], R0 ;  /* 0x02d83000050075a7 */ /* 0x000526000804017f */
[----:B----4-:R-:W-:Y:S05]  /*18200*/  @!P2 NANOSLEEP.SYNCS 0x989680 ;  /* 0x009896800000a95d */ /* 0x010fea0003900000 */
[----:B------:R-:W4:Y:S02]  /*18210*/  @!P2 SYNCS.PHASECHK.TRANS64 P2, [R5+URZ+0x2d830], R0 ;  /* 0x02d830000500a5a7 */ /* 0x000f24000804007f */
[----:B----4-:R-:W-:Y:S05]  /*18220*/  @!P2 BRA `(.L_x_10479) ;  /* 0xfffffffc00eca947 */ /* 0x010fea000383ffff */
[----:B------:R-:W-:Y:S05]  /*18230*/  BRA `(.L_x_10476) ;  /* 0xffffff08000c7947 */ /* 0x000fea000383ffff */
.L_x_10483:
[----:B-1----:R-:W-:-:S04]  /*18240*/  IMAD.U32 R5, RZ, RZ, UR6 ;  /* 0x00000006ff057e24 */ /* 0x002fc8000f8e00ff */
[----:B------:R1:W2:Y:S03]  /*18250*/  SYNCS.PHASECHK.TRANS64.TRYWAIT P2, [R5+URZ+0x2d850], R0 ;  /* 0x02d85000050075a7 */ /* 0x0002a6000804017f */
[----:B--2---:R-:W-:Y:S05]  /*18260*/  @!P2 NANOSLEEP.SYNCS 0x989680 ;  /* 0x009896800000a95d */ /* 0x004fea0003900000 */
[----:B------:R-:W2:Y:S02]  /*18270*/  @!P2 SYNCS.PHASECHK.TRANS64 P2, [R5+URZ+0x2d850], R0 ;  /* 0x02d850000500a5a7 */ /* 0x000ea4000804007f */
[----:B--2---:R-:W-:Y:S05]  /*18280*/  @!P2 BRA `(.L_x_10483) ;  /* 0xfffffffc00eca947 */ /* 0x004fea000383ffff */
[----:B------:R-:W-:Y:S05]  /*18290*/  BRA `(.L_x_10480) ;  /* 0xffffff0800ac7947 */ /* 0x000fea000383ffff */
.L_x_10489:
[----:B-1----:R-:W-:-:S04]  /*182a0*/  IMAD.U32 R5, RZ, RZ, UR6 ;  /* 0x00000006ff057e24 */ /* 0x002fc8000f8e00ff */
[----:B------:R1:W2:Y:S03]  /*182b0*/  SYNCS.PHASECHK.TRANS64.TRYWAIT P2, [R5+URZ+0x2d830], R0 ;  /* 0x02d83000050075a7 */ /* 0x0002a6000804017f */
[----:B--2---:R-:W-:Y:S05]  /*182c0*/  @!P2 NANOSLEEP.SYNCS 0x989680 ;  /* 0x009896800000a95d */ /* 0x004fea0003900000 */
[----:B------:R-:W2:Y:S02]  /*182d0*/  @!P2 SYNCS.PHASECHK.TRANS64 P2, [R5+URZ+0x2d830], R0 ;  /* 0x02d830000500a5a7 */ /* 0x000ea4000804007f */
[----:B--2---:R-:W-:Y:S05]  /*182e0*/  @!P2 BRA `(.L_x_10489) ;  /* 0xfffffffc00eca947 */ /* 0x004fea000383ffff */
[----:B------:R-:W-:Y:S05]  /*182f0*/  BRA `(.L_x_10486) ;  /* 0xffffff2800147947 */ /* 0x000fea000383ffff */
.L_x_10493:
[----:B-1----:R-:W-:-:S04]  /*18300*/  IMAD.U32 R5, RZ, RZ, UR6 ;  /* 0x00000006ff057e24 */ /* 0x002fc8000f8e00ff */
[----:B------:R1:W2:Y:S03]  /*18310*/  SYNCS.PHASECHK.TRANS64.TRYWAIT P2, [R5+URZ+0x2d850], R0 ;  /* 0x02d85000050075a7 */ /* 0x0002a6000804017f */
[----:B--2---:R-:W-:Y:S05]  /*18320*/  @!P2 NANOSLEEP.SYNCS 0x989680 ;  /* 0x009896800000a95d */ /* 0x004fea0003900000 */
[----:B------:R-:W2:Y:S02]  /*18330*/  @!P2 SYNCS.PHASECHK.TRANS64 P2, [R5+URZ+0x2d850], R0 ;  /* 0x02d850000500a5a7 */ /* 0x000ea4000804007f */
[----:B--2---:R-:W-:Y:S05]  /*18340*/  @!P2 BRA `(.L_x_10493) ;  /* 0xfffffffc00eca947 */ /* 0x004fea000383ffff */
[----:B------:R-:W-:Y:S05]  /*18350*/  BRA `(.L_x_10490) ;  /* 0xffffff2800b47947 */ /* 0x000fea000383ffff */
.L_x_10506:
[----:B------:R-:W-:-:S04]  /*18360*/  IMAD.U32 R7, RZ, RZ, UR9 ;  /* 0x00000009ff077e24 */ /* 0x000fc8000f8e00ff */
[----:B------:R0:W0:Y:S03]  /*18370*/  SYNCS.PHASECHK.TRANS64.TRYWAIT P0, [R7+URZ+0x2d850], R2 ;  /* 0x02d85002070075a7 */ /* 0x000026000800017f */
[----:B0-----:R-:W-:Y:S05]  /*18380*/  @!P0 NANOSLEEP.SYNCS 0x989680 ;  /* 0x009896800000895d */ /* 0x001fea0003900000 */
[----:B------:R-:W0:Y:S02]  /*18390*/  @!P0 SYNCS.PHASECHK.TRANS64 P0, [R7+URZ+0x2d850], R2 ;  /* 0x02d85002070085a7 */ /* 0x000e24000800007f */
[----:B0-----:R-:W-:Y:S05]  /*183a0*/  @!P0 BRA `(.L_x_10506) ;  /* 0xfffffffc00ec8947 */ /* 0x001fea000383ffff */
[----:B------:R-:W-:Y:S05]  /*183b0*/  BRA `(.L_x_10505) ;  /* 0xffffff5400f47947 */ /* 0x000fea000383ffff */
.L_x_10553:
[----:B------:R-:W3:Y:S01]  /*183c0*/  S2R R20, SR_TID.X ;  /* 0x0000000000147919 */ /* 0x000ee20000002100 */
[----:B------:R-:W-:Y:S01]  /*183d0*/  BSSY B0, `(.L_x_10659) ;  /* 0x000000a000007945 */ /* 0x000fe20003800000 */
[----:B--2---:R-:W-:Y:S02]  /*183e0*/  IMAD.MOV.U32 R12, RZ, RZ, RZ ;  /* 0x000000ffff0c7224 */ /* 0x004fe400078e00ff */
[----:B0-----:R-:W-:Y:S02]  /*183f0*/  IMAD.MOV.U32 R11, RZ, RZ, 0x1f ;  /* 0x0000001fff0b7424 */ /* 0x001fe400078e00ff */
[----:B------:R-:W-:Y:S01]  /*18400*/  IMAD.MOV.U32 R15, RZ, RZ, -0x1 ;  /* 0xffffffffff0f7424 */ /* 0x000fe200078e00ff */
[----:B---3--:R-:W-:-:S04]  /*18410*/  SHF.R.U32.HI R20, RZ, 0x5, R20 ;  /* 0x00000005ff147819 */ /* 0x008fc80000011614 */
[----:B------:R-:W-:-:S05]  /*18420*/  LOP3.LUT R20, R20, 0x3, RZ, 0xc0, !PT ;  /* 0x0000000314147812 */ /* 0x000fca00078ec0ff */
[----:B------:R-:W-:-:S07]  /*18430*/  IMAD.MOV.U32 R13, RZ, RZ, R20 ;  /* 0x000000ffff0d7224 */ /* 0x000fce00078e0014 */
[----:B-1----:R-:W-:Y:S05]  /*18440*/  WARPSYNC.COLLECTIVE R15, `(.L_x_10660) ;  /* 0x000000000f087348 */ /* 0x002fea0003c00000 */
[----:B------:R0:W2:Y:S02]  /*18450*/  SHFL.IDX P6, R14, R13, R12, R11 ;  /* 0x0000000c0d0e7389 */ /* 0x0000a400000c000b */
[----:B012---:R-:W-:Y:S01]  /*18460*/  ENDCOLLECTIVE ;  /* 0x000000000000791b */ /* 0x007fe20003800000 */
.L_x_10660:
[----:B------:R-:W-:Y:S05]  /*18470*/  BSYNC B0 ;  /* 0x0000000000007941 */ /* 0x000fea0003800000 */
.L_x_10659:
[----:B------:R-:W-:Y:S05]  /*18480*/  BRA `(.L_x_10661) ;  /* 0xffffffac00087947 */ /* 0x000fea000383ffff */
.L_x_10555:
[----:B------:R-:W-:Y:S01]  /*18490*/  BSSY B0, `(.L_x_10662) ;  /* 0x0000006000007945 */ /* 0x000fe20003800000 */
[----:B------:R-:W-:-:S07]  /*184a0*/  IMAD.MOV.U32 R15, RZ, RZ, -0x1 ;  /* 0xffffffffff0f7424 */ /* 0x000fce00078e00ff */
[----:B0123--:R-:W-:Y:S05]  /*184b0*/  WARPSYNC.COLLECTIVE R15, `(.L_x_10663) ;  /* 0x000000000f0c7348 */ /* 0x00ffea0003c00000 */
[----:B------:R-:W-:Y:S02]  /*184c0*/  ELECT P6, UR62, PT ;  /* 0x00000000003e782f */ /* 0x000fe400038c0000 */
[----:B------:R-:W-:Y:S01]  /*184d0*/  MOV R14, UR62 ;  /* 0x0000003e000e7c02 */ /* 0x000fe20008000f00 */
[----:B0123--:R-:W-:Y:S10]  /*184e0*/  ENDCOLLECTIVE ;  /* 0x000000000000791b */ /* 0x00fff40003800000 */
.L_x_10663:
[----:B------:R-:W-:Y:S05]  /*184f0*/  BSYNC B0 ;  /* 0x0000000000007941 */ /* 0x000fea0003800000 */
.L_x_10662:
[----:B------:R-:W-:Y:S05]  /*18500*/  BRA `(.L_x_10664) ;  /* 0xffffffac00107947 */ /* 0x000fea000383ffff */
.L_x_10557:
[----:B---3--:R3:W4:Y:S02]  /*18510*/  SYNCS.PHASECHK.TRANS64.TRYWAIT P0, [R0+URZ+0x2d840], R2 ;  /* 0x02d84002000075a7 */ /* 0x008724000800017f */
[----:B----4-:R-:W-:Y:S05]  /*18520*/  @!P0 NANOSLEEP.SYNCS 0x989680 ;  /* 0x009896800000895d */ /* 0x010fea0003900000 */
[----:B------:R-:W4:Y:S02]  /*18530*/  @!P0 SYNCS.PHASECHK.TRANS64 P0, [R0+URZ+0x2d840], R2 ;  /* 0x02d84002000085a7 */ /* 0x000f24000800007f */
[----:B----4-:R-:W-:Y:S05]  /*18540*/  @!P0 BRA `(.L_x_10557) ;  /* 0xfffffffc00f08947 */ /* 0x010fea000383ffff */
[----:B------:R-:W-:Y:S05]  /*18550*/  BRA `(.L_x_10665) ;  /* 0xffffffac00607947 */ /* 0x000fea000383ffff */
.L_x_10561:
        /* <DEDUP_REMOVED lines=15> */
.L_x_10666:
[----:B------:R-:W-:Y:S02]  /*18650*/  IMAD.MOV.U32 R13, RZ, RZ, R6 ;  /* 0x000000ffff0d7224 */ /* 0x000fe400078e0006 */
[----:B------:R-:W-:-:S07]  /*18660*/  IMAD.MOV.U32 R2, RZ, RZ, R14 ;  /* 0x000000ffff027224 */ /* 0x000fce00078e000e */
[----:B------:R-:W-:Y:S05]  /*18670*/  WARPSYNC.COLLECTIVE R15, `(.L_x_10667) ;  /* 0x000000000f087348 */ /* 0x000fea0003c00000 */
[----:B------:R0:W1:Y:S02]  /*18680*/  SHFL.IDX P6, R14, R13, R12, R11 ;  /* 0x0000000c0d0e7389 */ /* 0x00006400000c000b */
[----:B01----:R-:W-:Y:S01]  /*18690*/  ENDCOLLECTIVE ;  /* 0x000000000000791b */ /* 0x003fe20003800000 */
.L_x_10667:
[----:B------:R-:W-:Y:S02]  /*186a0*/  IMAD.MOV.U32 R13, RZ, RZ, R4 ;  /* 0x000000ffff0d7224 */ /* 0x000fe400078e0004 */
[----:B------:R-:W-:Y:S02]  /*186b0*/  IMAD.MOV.U32 R12, RZ, RZ, 0x1 ;  /* 0x00000001ff0c7424 */ /* 0x000fe400078e00ff */
[----:B------:R-:W-:-:S07]  /*186c0*/  IMAD.MOV.U32 R3, RZ, RZ, R14 ;  /* 0x000000ffff037224 */ /* 0x000fce00078e000e */
[----:B------:R-:W-:Y:S05]  /*186d0*/  WARPSYNC.COLLECTIVE R15, `(.L_x_10668) ;  /* 0x000000000f087348 */ /* 0x000fea0003c00000 */
[----:B------:R0:W1:Y:S02]  /*186e0*/  SHFL.IDX P6, R14, R13, R12, R11 ;  /* 0x0000000c0d0e7389 */ /* 0x00006400000c000b */
[----:B01----:R-:W-:Y:S01]  /*186f0*/  ENDCOLLECTIVE ;  /* 0x000000000000791b */ /* 0x003fe20003800000 */
.L_x_10668:
[----:B------:R-:W-:-:S05]  /*18700*/  @!P4 LEA R3, P3, R21, R3, 0x1 ;  /* 0x000000031503c211 */ /* 0x000fca00078608ff */
[----:B------:R-:W-:Y:S01]  /*18710*/  @!P4 IMAD.X R2, RZ, RZ, R2, P3 ;  /* 0x000000ffff02c224 */ /* 0x000fe200018e0602 */
[----:B------:R-:W-:-:S04]  /*18720*/  ISETP.GE.AND P3, PT, R10, R5, PT ;  /* 0x000000050a00720c */ /* 0x000fc80003f66270 */
        /* <DEDUP_REMOVED lines=14> */
.L_x_10669:
[----:B------:R-:W-:Y:S02]  /*18810*/  IMAD.MOV.U32 R13, RZ, RZ, R4 ;  /* 0x000000ffff0d7224 */ /* 0x000fe400078e0004 */
[----:B------:R-:W-:Y:S02]  /*18820*/  IMAD.MOV.U32 R12, RZ, RZ, 0x2 ;  /* 0x00000002ff0c7424 */ /* 0x000fe400078e00ff */
[----:B------:R-:W-:-:S07]  /*18830*/  IMAD.MOV.U32 R3, RZ, RZ, R14 ;  /* 0x000000ffff037224 */ /* 0x000fce00078e000e */
[----:B------:R-:W-:Y:S05]  /*18840*/  WARPSYNC.COLLECTIVE R15, `(.L_x_10670) ;  /* 0x000000000f087348 */ /* 0x000fea0003c00000 */
[----:B------:R0:W1:Y:S02]  /*18850*/  SHFL.IDX P6, R14, R13, R12, R11 ;  /* 0x0000000c0d0e7389 */ /* 0x00006400000c000b */
[----:B01----:R-:W-:Y:S01]  /*18860*/  ENDCOLLECTIVE ;  /* 0x000000000000791b */ /* 0x003fe20003800000 */
.L_x_10670:
        /* <DEDUP_REMOVED lines=12> */
[----:B0-----:R-:W-:-:S05]  /*18930*/  VIADD R2, R0, 0x40 ;  /* 0x0000004000027836 */ /* 0x001fca0000000000 */
[----:B------:R-:W-:Y:S01]  /*18940*/  ISETP.GE.AND P3, PT, R2, R5, PT ;  /* 0x000000050200720c */ /* 0x000fe20003f66270 */
[----:B------:R-:W-:-:S12]  /*18950*/  IMAD.MOV.U32 R2, RZ, RZ, R14 ;  /* 0x000000ffff027224 */ /* 0x000fd800078e000e */
[----:B------:R-:W-:Y:S05]  /*18960*/  WARPSYNC.COLLECTIVE R15, `(.L_x_10671) ;  /* 0x000000000f087348 */ /* 0x000fea0003c00000 */
[----:B------:R0:W1:Y:S02]  /*18970*/  SHFL.IDX P6, R14, R13, R12, R11 ;  /* 0x0000000c0d0e7389 */ /* 0x00006400000c000b */
[----:B01----:R-:W-:Y:S01]  /*18980*/  ENDCOLLECTIVE ;  /* 0x000000000000791b */ /* 0x003fe20003800000 */
.L_x_10671:
[----:B------:R-:W-:Y:S02]  /*18990*/  IMAD.MOV.U32 R13, RZ, RZ, R4 ;  /* 0x000000ffff0d7224 */ /* 0x000fe400078e0004 */
[----:B------:R-:W-:Y:S02]  /*189a0*/  IMAD.MOV.U32 R12, RZ, RZ, 0x3 ;  /* 0x00000003ff0c7424 */ /* 0x000fe400078e00ff */
[----:B------:R-:W-:-:S07]  /*189b0*/  IMAD.MOV.U32 R3, RZ, RZ, R14 ;  /* 0x000000ffff037224 */ /* 0x000fce00078e000e */
[----:B------:R-:W-:Y:S05]  /*189c0*/  WARPSYNC.COLLECTIVE R15, `(.L_x_10672) ;  /* 0x000000000f087348 */ /* 0x000fea0003c00000 */
[----:B------:R0:W1:Y:S02]  /*189d0*/  SHFL.IDX P6, R14, R13, R12, R11 ;  /* 0x0000000c0d0e7389 */ /* 0x00006400000c000b */
[----:B01----:R-:W-:Y:S01]  /*189e0*/  ENDCOLLECTIVE ;  /* 0x000000000000791b */ /* 0x003fe20003800000 */
.L_x_10672:
        /* <DEDUP_REMOVED lines=10> */
.L_x_10673:
[----:B------:R-:W-:Y:S01]  /*18a90*/  @!PT LDS RZ, [RZ] ;  /* 0x00000000fffff984 */ /* 0x000fe20000000800 */
[----:B------:R-:W-:Y:S01]  /*18aa0*/  @!PT LDS RZ, [RZ] ;  /* 0x00000000fffff984 */ /* 0x000fe20000000800 */
[----:B------:R-:W-:Y:S01]  /*18ab0*/  @!PT LDS RZ, [RZ] ;  /* 0x00000000fffff984 */ /* 0x000fe20000000800 */
[----:B------:R-:W-:Y:S04]  /*18ac0*/  @!P3 LDGSTS.E.BYPASS.LTC128B.128 [R20+0xd400], desc[UR52][R2.64], !P2 ;  /* 0x0d4000000214bfae */ /* 0x000fe8000d101d74 */
[----:B------:R-:W-:Y:S04]  /*18ad0*/  @!P3 LDGSTS.E.BYPASS.LTC128B.128 [R20+0x10400], desc[UR52][R2.64+0x40], !P1 ;  /* 0x104000400214bfae */ /* 0x000fe8000c901d74 */
[----:B------:R0:W-:Y:S01]  /*18ae0*/  @!P3 LDGSTS.E.BYPASS.LTC128B.128 [R20+0x13400], desc[UR52][R2.64+0x80], !P0 ;  /* 0x134000800214bfae */ /* 0x0001e2000c101d74 */
[----:B------:R-:W-:Y:S02]  /*18af0*/  IMAD.MOV.U32 R13, RZ, RZ, R7 ;  /* 0x000000ffff0d7224 */ /* 0x000fe400078e0007 */
[----:B------:R-:W-:-:S02]  /*18b00*/  IMAD.MOV.U32 R12, RZ, RZ, RZ ;  /* 0x000000ffff0c7224 */ /* 0x000fc400078e00ff */
[----:B0-----:R-:W-:Y:S02]  /*18b10*/  VIADD R2, R0, 0x60 ;  /* 0x0000006000027836 */ /* 0x001fe40000000000 */
[----:B------:R-:W-:-:S07]  /*18b20*/  IMAD.MOV.U32 R3, RZ, RZ, R14 ;  /* 0x000000ffff037224 */ /* 0x000fce00078e000e */
[----:B------:R-:W-:Y:S05]  /*18b30*/  WARPSYNC.COLLECTIVE R15, `(.L_x_10674) ;  /* 0x000000000f087348 */ /* 0x000fea0003c00000 */
[----:B------:R0:W1:Y:S02]  /*18b40*/  SHFL.IDX P6, R14, R13, R12, R11 ;  /* 0x0000000c0d0e7389 */ /* 0x00006400000c000b */
[----:B01----:R-:W-:Y:S01]  /*18b50*/  ENDCOLLECTIVE ;  /* 0x000000000000791b */ /* 0x003fe20003800000 */
.L_x_10674:
[----:B------:R-:W-:-:S13]  /*18b60*/  ISETP.GE.AND P3, PT, R2, R5, PT ;  /* 0x000000050200720c */ /* 0x000fda0003f66270 */
[----:B------:R-:W-:Y:S01]  /*18b70*/  @!P3 LEA R3, P5, R21, R3, 0x1 ;  /* 0x000000031503b211 */ /* 0x000fe200078a08ff */
[----:B------:R-:W-:-:S04]  /*18b80*/  IMAD.MOV.U32 R13, RZ, RZ, R8 ;  /* 0x000000ffff0d7224 */ /* 0x000fc800078e0008 */
[----:B------:R-:W-:Y:S02]  /*18b90*/  @!P3 IMAD.X R9, RZ, RZ, R4, P5 ;  /* 0x000000ffff09b224 */ /* 0x000fe400028e0604 */
[----:B------:R-:W-:Y:S02]  /*18ba0*/  @!P3 IMAD.MOV.U32 R2, RZ, RZ, R3 ;  /* 0x000000ffff02b224 */ /* 0x000fe400078e0003 */
[----:B------:R-:W-:-:S05]  /*18bb0*/  @!P3 IMAD.MOV.U32 R3, RZ, RZ, R9 ;  /* 0x000000ffff03b224 */ /* 0x000fca00078e0009 */
        /* <DEDUP_REMOVED lines=10> */
.L_x_10675:
        /* <DEDUP_REMOVED lines=8> */
.L_x_10676:
[----:B------:R-:W-:-:S05]  /*18ce0*/  @!P3 LEA R4, P5, R21, R4, 0x1 ;  /* 0x000000041504b211 */ /* 0x000fca00078a08ff */
[----:B------:R-:W-:Y:S02]  /*18cf0*/  @!P3 IMAD.X R6, RZ, RZ, R2, P5 ;  /* 0x000000ffff06b224 */ /* 0x000fe400028e0602 */
[----:B------:R-:W-:Y:S02]  /*18d00*/  @!P3 IMAD.MOV.U32 R2, RZ, RZ, R4 ;  /* 0x000000ffff02b224 */ /* 0x000fe400078e0004 */
        /* <DEDUP_REMOVED lines=12> */
.L_x_10677:
[----:B------:R-:W-:Y:S01]  /*18dd0*/  IMAD.MOV.U32 R2, RZ, RZ, R14 ;  /* 0x000000ffff027224 */ /* 0x000fe200078e000e */
[----:B------:R-:W-:Y:S06]  /*18de0*/  BRA `(.L_x_10678) ;  /* 0xffffffb000d07947 */ /* 0x000fec000383ffff */
.L_x_10564:
[----:B0-----:R0:W1:Y:S02]  /*18df0*/  SYNCS.PHASECHK.TRANS64.TRYWAIT P0, [R17+URZ+0x2d820], R0 ;  /* 0x02d82000110075a7 */ /* 0x001064000800017f */
[----:B-1----:R-:W-:Y:S05]  /*18e00*/  @!P0 NANOSLEEP.SYNCS 0x989680 ;  /* 0x009896800000895d */ /* 0x002fea0003900000 */
[----:B------:R-:W1:Y:S02]  /*18e10*/  @!P0 SYNCS.PHASECHK.TRANS64 P0, [R17+URZ+0x2d820], R0 ;  /* 0x02d82000110085a7 */ /* 0x000e64000800007f */
[----:B-1----:R-:W-:Y:S05]  /*18e20*/  @!P0 BRA `(.L_x_10564) ;  /* 0xfffffffc00f08947 */ /* 0x002fea000383ffff */
[----:B------:R-:W-:Y:S05]  /*18e30*/  BRA `(.L_x_10679) ;  /* 0xffffffb400387947 */ /* 0x000fea000383ffff */
.L_x_10573:
[----:B-1----:R1:W2:Y:S02]  /*18e40*/  SYNCS.PHASECHK.TRANS64.TRYWAIT P0, [R3+URZ+0x2d840], R2 ;  /* 0x02d84002030075a7 */ /* 0x0022a4000800017f */
[----:B--2---:R-:W-:Y:S05]  /*18e50*/  @!P0 NANOSLEEP.SYNCS 0x989680 ;  /* 0x009896800000895d */ /* 0x004fea0003900000 */
[----:B------:R-:W2:Y:S02]  /*18e60*/  @!P0 SYNCS.PHASECHK.TRANS64 P0, [R3+URZ+0x2d840], R2 ;  /* 0x02d84002030085a7 */ /* 0x000ea4000800007f */
[----:B--2---:R-:W-:Y:S05]  /*18e70*/  @!P0 BRA `(.L_x_10573) ;  /* 0xfffffffc00f08947 */ /* 0x004fea000383ffff */
[----:B------:R-:W-:Y:S05]  /*18e80*/  BRA `(.L_x_10680) ;  /* 0xffffffb8001c7947 */ /* 0x000fea000383ffff */
.L_x_10580:
[----:B0-----:R0:W1:Y:S02]  /*18e90*/  SYNCS.PHASECHK.TRANS64.TRYWAIT P0, [R3+URZ+0x60], R2 ;  /* 0x00006002030075a7 */ /* 0x001064000800017f */
[----:B-1----:R-:W-:Y:S05]  /*18ea0*/  @!P0 NANOSLEEP.SYNCS 0x989680 ;  /* 0x009896800000895d */ /* 0x002fea0003900000 */
[----:B------:R-:W1:Y:S02]  /*18eb0*/  @!P0 SYNCS.PHASECHK.TRANS64 P0, [R3+URZ+0x60], R2 ;  /* 0x00006002030085a7 */ /* 0x000e64000800007f */
[----:B-1----:R-:W-:Y:S05]  /*18ec0*/  @!P0 BRA `(.L_x_10580) ;  /* 0xfffffffc00f08947 */ /* 0x002fea000383ffff */
[----:B------:R-:W-:Y:S05]  /*18ed0*/  BRA `(.L_x_10681) ;  /* 0xffffffbc00287947 */ /* 0x000fea000383ffff */
.L_x_10590:
[----:B-1----:R1:W2:Y:S02]  /*18ee0*/  SYNCS.PHASECHK.TRANS64.TRYWAIT P0, [R3+URZ+0x2d840], R2 ;  /* 0x02d84002030075a7 */ /* 0x0022a4000800017f */
[----:B--2---:R-:W-:Y:S05]  /*18ef0*/  @!P0 NANOSLEEP.SYNCS 0x989680 ;  /* 0x009896800000895d */ /* 0x004fea0003900000 */
[----:B------:R-:W2:Y:S02]  /*18f00*/  @!P0 SYNCS.PHASECHK.TRANS64 P0, [R3+URZ+0x2d840], R2 ;  /* 0x02d84002030085a7 */ /* 0x000ea4000800007f */
[----:B--2---:R-:W-:Y:S05]  /*18f10*/  @!P0 BRA `(.L_x_10590) ;  /* 0xfffffffc00f08947 */ /* 0x004fea000383ffff */
[----:B------:R-:W-:Y:S05]  /*18f20*/  BRA `(.L_x_10682) ;  /* 0xffffffc000dc7947 */ /* 0x000fea000383ffff */
.L_x_10597:
[----:B0-----:R0:W1:Y:S02]  /*18f30*/  SYNCS.PHASECHK.TRANS64.TRYWAIT P0, [R12+URZ+0x60], R28 ;  /* 0x0000601c0c0075a7 */ /* 0x001064000800017f */
[----:B-1----:R-:W-:Y:S05]  /*18f40*/  @!P0 NANOSLEEP.SYNCS 0x989680 ;  /* 0x009896800000895d */ /* 0x002fea0003900000 */
[----:B------:R-:W1:Y:S02]  /*18f50*/  @!P0 SYNCS.PHASECHK.TRANS64 P0, [R12+URZ+0x60], R28 ;  /* 0x0000601c0c0085a7 */ /* 0x000e64000800007f */
[----:B-1----:R-:W-:Y:S05]  /*18f60*/  @!P0 BRA `(.L_x_10597) ;  /* 0xfffffffc00f08947 */ /* 0x002fea000383ffff */
[----:B------:R-:W-:Y:S05]  /*18f70*/  BRA `(.L_x_10683) ;  /* 0xffffffc400e87947 */ /* 0x000fea000383ffff */
.L_x_10607:
[----:B-1----:R1:W2:Y:S02]  /*18f80*/  SYNCS.PHASECHK.TRANS64.TRYWAIT P0, [R2+URZ+0x2d840], R3 ;  /* 0x02d84003020075a7 */ /* 0x0022a4000800017f */
[----:B--2---:R-:W-:Y:S05]  /*18f90*/  @!P0 NANOSLEEP.SYNCS 0x989680 ;  /* 0x009896800000895d */ /* 0x004fea0003900000 */
[----:B------:R-:W2:Y:S02]  /*18fa0*/  @!P0 SYNCS.PHASECHK.TRANS64 P0, [R2+URZ+0x2d840], R3 ;  /* 0x02d84003020085a7 */ /* 0x000ea4000800007f */
[----:B--2---:R-:W-:Y:S05]  /*18fb0*/  @!P0 BRA `(.L_x_10607) ;  /* 0xfffffffc00f08947 */ /* 0x004fea000383ffff */
[----:B------:R-:W-:Y:S05]  /*18fc0*/  BRA `(.L_x_10684) ;  /* 0xffffffcc00707947 */ /* 0x000fea000383ffff */
.L_x_10614:
[----:B0-----:R0:W1:Y:S02]  /*18fd0*/  SYNCS.PHASECHK.TRANS64.TRYWAIT P0, [R7+URZ+0x60], R2 ;  /* 0x00006002070075a7 */ /* 0x001064000800017f */
[----:B-1----:R-:W-:Y:S05]  /*18fe0*/  @!P0 NANOSLEEP.SYNCS 0x989680 ;  /* 0x009896800000895d */ /* 0x002fea0003900000 */
[----:B------:R-:W1:Y:S02]  /*18ff0*/  @!P0 SYNCS.PHASECHK.TRANS64 P0, [R7+URZ+0x60], R2 ;  /* 0x00006002070085a7 */ /* 0x000e64000800007f */
[----:B-1----:R-:W-:Y:S05]  /*19000*/  @!P0 BRA `(.L_x_10614) ;  /* 0xfffffffc00f08947 */ /* 0x002fea000383ffff */
[----:B------:R-:W-:Y:S05]  /*19010*/  BRA `(.L_x_10685) ;  /* 0xffffffd000807947 */ /* 0x000fea000383ffff */
.L_x_10626:
[----:B0-----:R0:W1:Y:S02]  /*19020*/  SYNCS.PHASECHK.TRANS64.TRYWAIT P0, [R3+URZ+0x2d860], R0 ;  /* 0x02d86000030075a7 */ /* 0x001064000800017f */
[----:B-1----:R-:W-:Y:S05]  /*19030*/  @!P0 NANOSLEEP.SYNCS 0x989680 ;  /* 0x009896800000895d */ /* 0x002fea0003900000 */
[----:B------:R-:W1:Y:S02]  /*19040*/  @!P0 SYNCS.PHASECHK.TRANS64 P0, [R3+URZ+0x2d860], R0 ;  /* 0x02d86000030085a7 */ /* 0x000e64000800007f */
[----:B-1----:R-:W-:Y:S05]  /*19050*/  @!P0 BRA `(.L_x_10626) ;  /* 0xfffffffc00f08947 */ /* 0x002fea000383ffff */
[----:B------:R-:W-:Y:S05]  /*19060*/  BRA `(.L_x_10686) ;  /* 0xffffffd400f47947 */ /* 0x000fea000383ffff */
.L_x_10634:
[----:B------:R-:W-:Y:S01]  /*19070*/  BSSY B0, `(.L_x_10687) ;  /* 0x0000008000007945 */ /* 0x000fe20003800000 */
[----:B------:R-:W-:Y:S02]  /*19080*/  IMAD.MOV.U32 R13, RZ, RZ, R24 ;  /* 0x000000ffff0d7224 */ /* 0x000fe400078e0018 */
[----:B--2---:R-:W-:Y:S02]  /*19090*/  IMAD.MOV.U32 R12, RZ, RZ, RZ ;  /* 0x000000ffff0c7224 */ /* 0x004fe400078e00ff */
[----:B0-----:R-:W-:Y:S02]  /*190a0*/  IMAD.MOV.U32 R11, RZ, RZ, 0x1f ;  /* 0x0000001fff0b7424 */ /* 0x001fe400078e00ff */
[----:B------:R-:W-:-:S07]  /*190b0*/  IMAD.MOV.U32 R15, RZ, RZ, -0x1 ;  /* 0xffffffffff0f7424 */ /* 0x000fce00078e00ff */
[----:B-1----:R-:W-:Y:S05]  /*190c0*/  WARPSYNC.COLLECTIVE R15, `(.L_x_10688) ;  /* 0x000000000f087348 */ /* 0x002fea0003c00000 */
[----:B------:R0:W2:Y:S02]  /*190d0*/  SHFL.IDX P6, R14, R13, R12, R11 ;  /* 0x0000000c0d0e7389 */ /* 0x0000a400000c000b */
[----:B012---:R-:W-:Y:S01]  /*190e0*/  ENDCOLLECTIVE ;  /* 0x000000000000791b */ /* 0x007fe20003800000 */
.L_x_10688:
[----:B------:R-:W-:Y:S05]  /*190f0*/  BSYNC B0 ;  /* 0x0000000000007941 */ /* 0x000fea0003800000 */
.L_x_10687:
        /* <DEDUP_REMOVED lines=9> */
.L_x_10689:
[----:B------:R-:W-:Y:S02]  /*19190*/  ULDC UR4, c[0x0][0xc3c] ;  /* 0x00030f0000047ab9 */ /* 0x000fe40000000800 */
[----:B------:R-:W-:-:S13]  /*191a0*/  ISETP.GE.OR P1, PT, R9, UR4, !P0 ;  /* 0x0000000409007c0c */ /* 0x000fda000c726670 */
[----:B------:R-:W0:Y:S08]  /*191b0*/  @!P1 LDC.64 R2, c[0x0][0xc80] ;  /* 0x00032000ff029b82 */ /* 0x000e300000000a00 */
[----:B------:R-:W1:Y:S01]  /*191c0*/  @!P1 LDC.64 R4, c[0x0][0xc78] ;  /* 0x00031e00ff049b82 */ /* 0x000e620000000a00 */
[----:B------:R-:W-:Y:S01]  /*191d0*/  CS2R R24, SRZ ;  /* 0x0000000000187805 */ /* 0x000fe2000001ff00 */
[----:B------:R-:W-:-:S02]  /*191e0*/  IMAD.MOV.U32 R11, RZ, RZ, RZ ;  /* 0x000000ffff0b7224 */ /* 0x000fc400078e00ff */
[----:B------:R-:W-:Y:S02]  /*191f0*/  IMAD.MOV.U32 R6, RZ, RZ, R14 ;  /* 0x000000ffff067224 */ /* 0x000fe400078e000e */
        /* <DEDUP_REMOVED lines=16> */
.L_x_10690:
[----:B------:R-:W-:Y:S01]  /*19300*/  IMAD.MOV.U32 R12, RZ, RZ, 0x2 ;  /* 0x00000002ff0c7424 */ /* 0x000fe200078e00ff */
[----:B------:R-:W-:-:S05]  /*19310*/  SEL R4, R14, RZ, P1 ;  /* 0x000000ff0e047207 */ /* 0x000fca0000800000 */
[----:B------:R-:W-:-:S04]  /*19320*/  IMAD.IADD R4, R13, 0x1, R4 ;  /* 0x000000010d047824 */ /* 0x000fc800078e0204 */
[----:B------:R-:W-:-:S07]  /*19330*/  IMAD.MOV.U32 R13, RZ, RZ, R4 ;  /* 0x000000ffff0d7224 */ /* 0x000fce00078e0004 */
[----:B------:R-:W-:Y:S05]  /*19340*/  WARPSYNC.COLLECTIVE R15, `(.L_x_10691) ;  /* 0x000000000f087348 */ /* 0x000fea0003c00000 */
[----:B------:R0:W1:Y:S02]  /*19350*/  SHFL.UP P6, R14, R13, R12, R11 ;  /* 0x0400000c0d0e7389 */ /* 0x00006400000c000b */
[----:B01----:R-:W-:Y:S01]  /*19360*/  ENDCOLLECTIVE ;  /* 0x000000000000791b */ /* 0x003fe20003800000 */
.L_x_10691:
[----:B------:R-:W-:Y:S01]  /*19370*/  IMAD.MOV.U32 R12, RZ, RZ, 0x4 ;  /* 0x00000004ff0c7424 */ /* 0x000fe200078e00ff */
[----:B------:R-:W-:-:S05]  /*19380*/  SEL R3, R14, RZ, P2 ;  /* 0x000000ff0e037207 */ /* 0x000fca0001000000 */
[----:B------:R-:W-:-:S04]  /*19390*/  IMAD.IADD R2, R4, 0x1, R3 ;  /* 0x0000000104027824 */ /* 0x000fc800078e0203 */
[----:B------:R-:W-:-:S07]  /*193a0*/  IMAD.MOV.U32 R13, RZ, RZ, R2 ;  /* 0x000000ffff0d7224 */ /* 0x000fce00078e0002 */
[----:B------:R-:W-:Y:S05]  /*193b0*/  WARPSYNC.COLLECTIVE R15, `(.L_x_10692) ;  /* 0x000000000f087348 */ /* 0x000fea0003c00000 */
[----:B------:R0:W1:Y:S02]  /*193c0*/  SHFL.UP P6, R14, R13, R12, R11 ;  /* 0x0400000c0d0e7389 */ /* 0x00006400000c000b */
[----:B01----:R-:W-:Y:S01]  /*193d0*/  ENDCOLLECTIVE ;  /* 0x000000000000791b */ /* 0x003fe20003800000 */
.L_x_10692:
[----:B------:R-:W-:Y:S01]  /*193e0*/  IMAD.MOV.U32 R12, RZ, RZ, 0x8 ;  /* 0x00000008ff0c7424 */ /* 0x000fe200078e00ff */
[----:B------:R-:W-:-:S05]  /*193f0*/  SEL R3, R14, RZ, P3 ;  /* 0x000000ff0e037207 */ /* 0x000fca0001800000 */
[----:B------:R-:W-:-:S04]  /*19400*/  IMAD.IADD R3, R2, 0x1, R3 ;  /* 0x0000000102037824 */ /* 0x000fc800078e0203 */
[----:B------:R-:W-:-:S07]  /*19410*/  IMAD.MOV.U32 R13, RZ, RZ, R3 ;  /* 0x000000ffff0d7224 */ /* 0x000fce00078e0003 */
[----:B------:R-:W-:Y:S05]  /*19420*/  WARPSYNC.COLLECTIVE R15, `(.L_x_10693) ;  /* 0x000000000f087348 */ /* 0x000fea0003c00000 */
[----:B------:R0:W1:Y:S02]  /*19430*/  SHFL.UP P6, R14, R13, R12, R11 ;  /* 0x0400000c0d0e7389 */ /* 0x00006400000c000b */
[----:B01----:R-:W-:Y:S01]  /*19440*/  ENDCOLLECTIVE ;  /* 0x000000000000791b */ /* 0x003fe20003800000 */
.L_x_10693:
[----:B------:R-:W-:Y:S01]  /*19450*/  IMAD.MOV.U32 R12, RZ, RZ, 0x10 ;  /* 0x00000010ff0c7424 */ /* 0x000fe200078e00ff */
[----:B------:R-:W-:-:S05]  /*19460*/  SEL R4, R14, RZ, P4 ;  /* 0x000000ff0e047207 */ /* 0x000fca0002000000 */
[----:B------:R-:W-:-:S04]  /*19470*/  IMAD.IADD R4, R3, 0x1, R4 ;  /* 0x0000000103047824 */ /* 0x000fc800078e0204 */
[----:B------:R-:W-:-:S07]  /*19480*/  IMAD.MOV.U32 R13, RZ, RZ, R4 ;  /* 0x000000ffff0d7224 */ /* 0x000fce00078e0004 */
[----:B------:R-:W-:Y:S05]  /*19490*/  WARPSYNC.COLLECTIVE R15, `(.L_x_10694) ;  /* 0x000000000f087348 */ /* 0x000fea0003c00000 */
[----:B------:R0:W1:Y:S02]  /*194a0*/  SHFL.UP P6, R14, R13, R12, R11 ;  /* 0x0400000c0d0e7389 */ /* 0x00006400000c000b */
[----:B01----:R-:W-:Y:S01]  /*194b0*/  ENDCOLLECTIVE ;  /* 0x000000000000791b */ /* 0x003fe20003800000 */
.L_x_10694:
        /* <DEDUP_REMOVED lines=8> */
.L_x_10695:
[----:B------:R-:W-:Y:S05]  /*19540*/  BRA `(.L_x_10696) ;  /* 0xffffffd800a87947 */ /* 0x000fea000383ffff */
.L_x_10637:
[----:B------:R-:W-:Y:S01]  /*19550*/  BSSY B0, `(.L_x_10697) ;  /* 0x0000007000007945 */ /* 0x000fe20003800000 */
[----:B--2---:R-:W-:Y:S02]  /*19560*/  IMAD.MOV.U32 R12, RZ, RZ, 0x1 ;  /* 0x00000001ff0c7424 */ /* 0x004fe400078e00ff */
[----:B------:R-:W-:Y:S02]  /*19570*/  IMAD.MOV.U32 R11, RZ, RZ, RZ ;  /* 0x000000ffff0b7224 */ /* 0x000fe400078e00ff */
[----:B------:R-:W-:-:S07]  /*19580*/  IMAD.MOV.U32 R15, RZ, RZ, -0x1 ;  /* 0xffffffffff0f7424 */ /* 0x000fce00078e00ff */
[----:B------:R-:W-:Y:S05]  /*19590*/  WARPSYNC.COLLECTIVE R15, `(.L_x_10698) ;  /* 0x000000000f087348 */ /* 0x000fea0003c00000 */
[----:B------:R0:W1:Y:S02]  /*195a0*/  SHFL.UP P6, R14, R13, R12, R11 ;  /* 0x0400000c0d0e7389 */ /* 0x00006400000c000b */
[----:B01----:R-:W-:Y:S01]  /*195b0*/  ENDCOLLECTIVE ;  /* 0x000000000000791b */ /* 0x003fe20003800000 */
.L_x_10698:
[----:B------:R-:W-:Y:S05]  /*195c0*/  BSYNC B0 ;  /* 0x0000000000007941 */ /* 0x000fea0003800000 */
.L_x_10697:
        /* <DEDUP_REMOVED lines=8> */
.L_x_10699:
[----:B------:R-:W-:Y:S01]  /*19650*/  IMAD.MOV.U32 R12, RZ, RZ, 0x4 ;  /* 0x00000004ff0c7424 */ /* 0x000fe200078e00ff */
[----:B------:R-:W-:-:S05]  /*19660*/  SEL R2, R14, RZ, P2 ;  /* 0x000000ff0e027207 */ /* 0x000fca0001000000 */
[----:B------:R-:W-:-:S04]  /*19670*/  IMAD.IADD R2, R13, 0x1, R2 ;  /* 0x000000010d027824 */ /* 0x000fc800078e0202 */
[----:B------:R-:W-:-:S07]  /*19680*/  IMAD.MOV.U32 R13, RZ, RZ, R2 ;  /* 0x000000ffff0d7224 */ /* 0x000fce00078e0002 */
[----:B------:R-:W-:Y:S05]  /*19690*/  WARPSYNC.COLLECTIVE R15, `(.L_x_10700) ;  /* 0x000000000f087348 */ /* 0x000fea0003c00000 */
[----:B------:R0:W1:Y:S02]  /*196a0*/  SHFL.UP P6, R14, R13, R12, R11 ;  /* 0x0400000c0d0e7389 */ /* 0x00006400000c000b */
[----:B01----:R-:W-:Y:S01]  /*196b0*/  ENDCOLLECTIVE ;  /* 0x000000000000791b */ /* 0x003fe20003800000 */
.L_x_10700:
[----:B------:R-:W-:Y:S01]  /*196c0*/  IMAD.MOV.U32 R12, RZ, RZ, 0x8 ;  /* 0x00000008ff0c7424 */ /* 0x000fe200078e00ff */
[----:B------:R-:W-:-:S05]  /*196d0*/  SEL R3, R14, RZ, P3 ;  /* 0x000000ff0e037207 */ /* 0x000fca0001800000 */
[----:B------:R-:W-:-:S04]  /*196e0*/  IMAD.IADD R3, R2, 0x1, R3 ;  /* 0x0000000102037824 */ /* 0x000fc800078e0203 */
[----:B------:R-:W-:-:S07]  /*196f0*/  IMAD.MOV.U32 R13, RZ, RZ, R3 ;  /* 0x000000ffff0d7224 */ /* 0x000fce00078e0003 */
[----:B------:R-:W-:Y:S05]  /*19700*/  WARPSYNC.COLLECTIVE R15, `(.L_x_10701) ;  /* 0x000000000f087348 */ /* 0x000fea0003c00000 */
[----:B------:R0:W1:Y:S02]  /*19710*/  SHFL.UP P6, R14, R13, R12, R11 ;  /* 0x0400000c0d0e7389 */ /* 0x00006400000c000b */
[----:B01----:R-:W-:Y:S01]  /*19720*/  ENDCOLLECTIVE ;  /* 0x000000000000791b */ /* 0x003fe20003800000 */
.L_x_10701:
[----:B------:R-:W-:Y:S01]  /*19730*/  IMAD.MOV.U32 R12, RZ, RZ, 0x10 ;  /* 0x00000010ff0c7424 */ /* 0x000fe200078e00ff */
[----:B------:R-:W-:-:S05]  /*19740*/  SEL R4, R14, RZ, P4 ;  /* 0x000000ff0e047207 */ /* 0x000fca0002000000 */
[----:B------:R-:W-:-:S04]  /*19750*/  IMAD.IADD R4, R3, 0x1, R4 ;  /* 0x0000000103047824 */ /* 0x000fc800078e0204 */
[----:B------:R-:W-:-:S07]  /*19760*/  IMAD.MOV.U32 R13, RZ, RZ, R4 ;  /* 0x000000ffff0d7224 */ /* 0x000fce00078e0004 */
[----:B------:R-:W-:Y:S05]  /*19770*/  WARPSYNC.COLLECTIVE R15, `(.L_x_10702) ;  /* 0x000000000f087348 */ /* 0x000fea0003c00000 */
[----:B------:R0:W1:Y:S02]  /*19780*/  SHFL.UP P6, R14, R13, R12, R11 ;  /* 0x0400000c0d0e7389 */ /* 0x00006400000c000b */
[----:B01----:R-:W-:Y:S01]  /*19790*/  ENDCOLLECTIVE ;  /* 0x000000000000791b */ /* 0x003fe20003800000 */
.L_x_10702:
        /* <DEDUP_REMOVED lines=8> */
.L_x_10703:
[----:B------:R-:W-:Y:S05]  /*19820*/  BRA `(.L_x_10704) ;  /* 0xffffffd800947947 */ /* 0x000fea000383ffff */
.L_x_10639:
[----:B------:R-:W-:Y:S01]  /*19830*/  BSSY B0, `(.L_x_10705) ;  /* 0x0000006000007945 */ /* 0x000fe20003800000 */
[----:B------:R-:W-:Y:S01]  /*19840*/  PLOP3.LUT P6, PT, P6, PT, PT, 0x8, 0x0 ;  /* 0x000000000000781c */ /* 0x000fe200037ce170 */
[----:B------:R-:W-:-:S12]  /*19850*/  IMAD.MOV.U32 R15, RZ, RZ, -0x1 ;  /* 0xffffffffff0f7424 */ /* 0x000fd800078e00ff */
[----:B0-2---:R-:W-:Y:S05]  /*19860*/  WARPSYNC.COLLECTIVE R15, `(.L_x_10706) ;  /* 0x000000000f087348 */ /* 0x005fea0003c00000 */
[----:B------:R-:W-:Y:S01]  /*19870*/  VOTE.ANY R14, PT, P6 ;  /* 0x00000000000e7806 */ /* 0x000fe200030e0100 */
[----:B0-2---:R-:W-:Y:S06]  /*19880*/  ENDCOLLECTIVE ;  /* 0x000000000000791b */ /* 0x005fec0003800000 */
.L_x_10706:
[----:B------:R-:W-:Y:S05]  /*19890*/  BSYNC B0 ;  /* 0x0000000000007941 */ /* 0x000fea0003800000 */
.L_x_10705:
[----:B------:R-:W-:Y:S02]  /*198a0*/  IMAD.MOV.U32 R3, RZ, RZ, R14 ;  /* 0x000000ffff037224 */ /* 0x000fe400078e000e */
[----:B------:R-:W-:Y:S02]  /*198b0*/  IMAD.MOV.U32 R13, RZ, RZ, R25 ;  /* 0x000000ffff0d7224 */ /* 0x000fe400078e0019 */
[----:B------:R-:W0:Y:S01]  /*198c0*/  POPC R7, R3 ;  /* 0x0000000300077309 */ /* 0x000e220000000000 */
[----:B------:R-:W-:Y:S02]  /*198d0*/  IMAD.MOV.U32 R11, RZ, RZ, 0x1f ;  /* 0x0000001fff0b7424 */ /* 0x000fe400078e00ff */
[----:B------:R-:W-:Y:S02]  /*198e0*/  IMAD.MOV.U32 R15, RZ, RZ, -0x1 ;  /* 0xffffffffff0f7424 */ /* 0x000fe400078e00ff */
[----:B0-----:R-:W-:Y:S02]  /*198f0*/  IMAD.MOV.U32 R12, RZ, RZ, R7 ;  /* 0x000000ffff0c7224 */ /* 0x001fe400078e0007 */
[----:B------:R-:W-:-:S07]  /*19900*/  IMAD.IADD R27, R7, 0x1, R27 ;  /* 0x00000001071b7824 */ /* 0x000fce00078e021b */
[----:B------:R-:W-:Y:S05]  /*19910*/  WARPSYNC.COLLECTIVE R15, `(.L_x_10707) ;  /* 0x000000000f087348 */ /* 0x000fea0003c00000 */
[----:B------:R0:W1:Y:S02]  /*19920*/  SHFL.IDX P6, R14, R13, R12, R11 ;  /* 0x0000000c0d0e7389 */ /* 0x00006400000c000b */
[----:B01----:R-:W-:Y:S01]  /*19930*/  ENDCOLLECTIVE ;  /* 0x000000000000791b */ /* 0x003fe20003800000 */
.L_x_10707:
[----:B------:R-:W-:Y:S02]  /*19940*/  IMAD.MOV.U32 R13, RZ, RZ, R5 ;  /* 0x000000ffff0d7224 */ /* 0x000fe400078e0005 */
[----:B------:R-:W-:-:S07]  /*19950*/  IMAD.MOV.U32 R25, RZ, RZ, R14 ;  /* 0x000000ffff197224 */ /* 0x000fce00078e000e */
[----:B------:R-:W-:Y:S05]  /*19960*/  WARPSYNC.COLLECTIVE R15, `(.L_x_10708) ;  /* 0x000000000f087348 */ /* 0x000fea0003c00000 */
[----:B------:R0:W1:Y:S02]  /*19970*/  SHFL.IDX P6, R14, R13, R12, R11 ;  /* 0x0000000c0d0e7389 */ /* 0x00006400000c000b */
[----:B01----:R-:W-:Y:S01]  /*19980*/  ENDCOLLECTIVE ;  /* 0x000000000000791b */ /* 0x003fe20003800000 */
.L_x_10708:
[----:B------:R-:W-:Y:S01]  /*19990*/  IMAD.MOV.U32 R5, RZ, RZ, R14 ;  /* 0x000000ffff057224 */ /* 0x000fe200078e000e */
[----:B------:R-:W-:Y:S06]  /*199a0*/  BRA `(.L_x_10709) ;  /* 0xffffffd800747947 */ /* 0x000fec000383ffff */
.L_x_10641:
[----:B------:R-:W-:Y:S01]  /*199b0*/  BSSY B0, `(.L_x_10710) ;  /* 0x0000007000007945 */ /* 0x000fe20003800000 */
[----:B------:R-:W-:Y:S02]  /*199c0*/  IMAD.MOV.U32 R13, RZ, RZ, R2 ;  /* 0x000000ffff0d7224 */ /* 0x000fe400078e0002 */
[----:B------:R-:W-:Y:S02]  /*199d0*/  IMAD.MOV.U32 R11, RZ, RZ, 0x1f ;  /* 0x0000001fff0b7424 */ /* 0x000fe400078e00ff */
[----:B------:R-:W-:-:S07]  /*199e0*/  IMAD.MOV.U32 R15, RZ, RZ, -0x1 ;  /* 0xffffffffff0f7424 */ /* 0x000fce00078e00ff */
[----:B01-34-:R-:W-:Y:S05]  /*199f0*/  WARPSYNC.COLLECTIVE R15, `(.L_x_10711) ;  /* 0x000000000f087348 */ /* 0x01bfea0003c00000 */
[----:B------:R2:W0:Y:S02]  /*19a00*/  SHFL.IDX P6, R14, R13, R12, R11 ;  /* 0x0000000c0d0e7389 */ /* 0x00042400000c000b */
[----:B01234-:R-:W-:Y:S01]  /*19a10*/  ENDCOLLECTIVE ;  /* 0x000000000000791b */ /* 0x01ffe20003800000 */
.L_x_10711:
[----:B------:R-:W-:Y:S05]  /*19a20*/  BSYNC B0 ;  /* 0x0000000000007941 */ /* 0x000fea0003800000 */
.L_x_10710:
[----:B------:R-:W-:Y:S01]  /*19a30*/  IMAD.MOV.U32 R24, RZ, RZ, R14 ;  /* 0x000000ffff187224 */ /* 0x000fe200078e000e */
[----:B------:R-:W-:Y:S06]  /*19a40*/  BRA `(.L_x_10640) ;  /* 0xffffffd800647947 */ /* 0x000fec000383ffff */
.L_x_10647:
[----:B0-----:R0:W2:Y:S02]  /*19a50*/  SYNCS.PHASECHK.TRANS64.TRYWAIT P0, [R9+URZ+0x2d820], R0 ;  /* 0x02d82000090075a7 */ /* 0x0010a4000800017f */
[----:B--2---:R-:W-:Y:S05]  /*19a60*/  @!P0 NANOSLEEP.SYNCS 0x989680 ;  /* 0x009896800000895d */ /* 0x004fea0003900000 */
[----:B------:R-:W2:Y:S02]  /*19a70*/  @!P0 SYNCS.PHASECHK.TRANS64 P0, [R9+URZ+0x2d820], R0 ;  /* 0x02d82000090085a7 */ /* 0x000ea4000800007f */
[----:B--2---:R-:W-:Y:S05]  /*19a80*/  @!P0 BRA `(.L_x_10647) ;  /* 0xfffffffc00f08947 */ /* 0x004fea000383ffff */
[----:B------:R-:W-:Y:S05]  /*19a90*/  BRA `(.L_x_10712) ;  /* 0xffffffe000bc7947 */ /* 0x000fea000383ffff */
.L_x_10648:
        /* <DEDUP_REMOVED lines=8> */
[----:B01-3--:R-:W-:Y:S05]  /*19b20*/  WARPSYNC.COLLECTIVE R15, `(.L_x_10714) ;  /* 0x000000000f087348 */ /* 0x00bfea0003c00000 */
[----:B------:R2:W4:Y:S02]  /*19b30*/  SHFL.IDX P6, R14, R13, R12, R11 ;  /* 0x0000000c0d0e7389 */ /* 0x00052400000c000b */
[----:B01234-:R-:W-:Y:S01]  /*19b40*/  ENDCOLLECTIVE ;  /* 0x000000000000791b */ /* 0x01ffe20003800000 */
.L_x_10714:
[----:B------:R-:W-:Y:S05]  /*19b50*/  BSYNC B0 ;  /* 0x0000000000007941 */ /* 0x000fea0003800000 */
.L_x_10713:
[----:B------:R-:W-:Y:S05]  /*19b60*/  BRA `(.L_x_10715) ;  /* 0xffffffe000a47947 */ /* 0x000fea000383ffff */
.L_x_10651:
[----:B------:R-:W-:Y:S01]  /*19b70*/  BSSY B1, `(.L_x_10716) ;  /* 0x0000006000017945 */ /* 0x000fe20003800000 */
[----:B------:R-:W-:-:S07]  /*19b80*/  IMAD.MOV.U32 R15, RZ, RZ, -0x1 ;  /* 0xffffffffff0f7424 */ /* 0x000fce00078e00ff */
[----:B01-3--:R-:W-:Y:S05]  /*19b90*/  WARPSYNC.COLLECTIVE R15, `(.L_x_10717) ;  /* 0x000000000f0c7348 */ /* 0x00bfea0003c00000 */
[----:B------:R-:W-:Y:S02]  /*19ba0*/  ELECT P6, UR62, PT ;  /* 0x00000000003e782f */ /* 0x000fe400038c0000 */
[----:B------:R-:W-:Y:S01]  /*19bb0*/  MOV R14, UR62 ;  /* 0x0000003e000e7c02 */ /* 0x000fe20008000f00 */
[----:B01-3--:R-:W-:Y:S10]  /*19bc0*/  ENDCOLLECTIVE ;  /* 0x000000000000791b */ /* 0x00bff40003800000 */
.L_x_10717:
[----:B------:R-:W-:Y:S05]  /*19bd0*/  BSYNC B1 ;  /* 0x0000000000017941 */ /* 0x000fea0003800000 */
.L_x_10716:
[----:B------:R-:W-:Y:S05]  /*19be0*/  BRA `(.L_x_10718) ;  /* 0xffffffe0009c7947 */ /* 0x000fea000383ffff */
.L_x_10653:
[----:B0-----:R0:W1:Y:S02]  /*19bf0*/  SYNCS.PHASECHK.TRANS64.TRYWAIT P0, [R7+URZ], R2 ;  /* 0x00000002070075a7 */ /* 0x001064000800017f */
[----:B-1----:R-:W-:Y:S05]  /*19c00*/  @!P0 NANOSLEEP.SYNCS 0x989680 ;  /* 0x009896800000895d */ /* 0x002fea0003900000 */
[----:B------:R-:W1:Y:S02]  /*19c10*/  @!P0 SYNCS.PHASECHK.TRANS64 P0, [R7+URZ], R2 ;  /* 0x00000002070085a7 */ /* 0x000e64000800007f */
[----:B-1----:R-:W-:Y:S05]  /*19c20*/  @!P0 BRA `(.L_x_10653) ;  /* 0xfffffffc00f08947 */ /* 0x002fea000383ffff */
[----:B------:R-:W-:Y:S05]  /*19c30*/  BRA `(.L_x_10719) ;  /* 0xffffffe000d07947 */ /* 0x000fea000383ffff */
.L_x_10654:
[----:B-1----:R1:W2:Y:S02]  /*19c40*/  SYNCS.PHASECHK.TRANS64.TRYWAIT P0, [R3+URZ], R0 ;  /* 0x00000000030075a7 */ /* 0x0022a4000800017f */
[----:B--2---:R-:W-:Y:S05]  /*19c50*/  @!P0 NANOSLEEP.SYNCS 0x989680 ;  /* 0x009896800000895d */ /* 0x004fea0003900000 */
[----:B------:R-:W2:Y:S02]  /*19c60*/  @!P0 SYNCS.PHASECHK.TRANS64 P0, [R3+URZ], R0 ;  /* 0x00000000030085a7 */ /* 0x000ea4000800007f */
[----:B--2---:R-:W-:Y:S05]  /*19c70*/  @!P0 BRA `(.L_x_10654) ;  /* 0xfffffffc00f08947 */ /* 0x004fea000383ffff */
[----:B------:R-:W-:Y:S05]  /*19c80*/  BRA `(.L_x_10720) ;  /* 0xffffffe000c47947 */ /* 0x000fea000383ffff */
.L_x_10656:
[----:B-1----:R1:W2:Y:S02]  /*19c90*/  SYNCS.PHASECHK.TRANS64.TRYWAIT P0, [R5+URZ], R2 ;  /* 0x00000002050075a7 */ /* 0x0022a4000800017f */
[----:B--2---:R-:W-:Y:S05]  /*19ca0*/  @!P0 NANOSLEEP.SYNCS 0x989680 ;  /* 0x009896800000895d */ /* 0x004fea0003900000 */
[----:B------:R-:W2:Y:S02]  /*19cb0*/  @!P0 SYNCS.PHASECHK.TRANS64 P0, [R5+URZ], R2 ;  /* 0x00000002050085a7 */ /* 0x000ea4000800007f */
[----:B--2---:R-:W-:Y:S05]  /*19cc0*/  @!P0 BRA `(.L_x_10656) ;  /* 0xfffffffc00f08947 */ /* 0x004fea000383ffff */
[----:B------:R-:W-:Y:S05]  /*19cd0*/  BRA `(.L_x_10721) ;  /* 0xffffffe000c87947 */ /* 0x000fea000383ffff */
.L_x_10722:
        /* <DEDUP_REMOVED lines=10> */
.L_x_14870:


//--------------------- .text._ZN7cutlass13device_kernelIN5flash11enable_sm90INS1_16FlashAttnFwdSm90INS1_25CollectiveMainloopFwdSm90ILi2EN4cute5tupleIJNS5_1CILi1EEES8_S8_EEENS6_IJNS7_ILi192EEENS7_ILi128EEENS7_ILi96EEEEEELi96ENS_6half_tEfNS_4arch4Sm90ELb0ELb1ELb0ELb1ELb0ELb1ELb0ELb0ELb1ELb1ELb1ELb0EEENS1_21CollectiveEpilogueFwdINS6_IJSA_SC_SB_EEES9_SE_SG_Li384ELb1ELb1ELb1ELb0EEENS1_36VarlenDynamicPersistentTileSchedulerILi192ELi128ELi384ELi128ELb1ELb1ELb1ELb1ELb0ELb1EEEEEEEEEvNT_6ParamsE --------------------------
	.section	.text._ZN7cutlass13device_kernelIN5flash11enable_sm90INS1_16FlashAttnFwdSm90INS1_25CollectiveMainloopFwdSm90ILi2EN4cute5tupleIJNS5_1CILi1EEES8_S8_EEENS6_IJNS7_ILi192EEENS7_ILi128EEENS7_ILi96EEEEEELi96ENS_6half_tEfNS_4arch4Sm90ELb0ELb1ELb0ELb1ELb0ELb1ELb0ELb0ELb1ELb1ELb1ELb0EEENS1_21CollectiveEpilogueFwdINS6_IJSA_SC_SB_EEES9_SE_SG_Li384ELb1ELb1ELb1ELb0EEENS1_36VarlenDynamicPersistentTileSchedulerILi192ELi128ELi384ELi128ELb1ELb1ELb1ELb1ELb0ELb1EEEEEEEEEvNT_6ParamsE,"ax",@progbits
	.align	128
.text._ZN7cutlass13device_kernelIN5flash11enable_sm90INS1_16FlashAttnFwdSm90INS1_25CollectiveMainloopFwdSm90ILi2EN4cute5tupleIJNS5_1CILi1EEES8_S8_EEENS6_IJNS7_ILi192EEENS7_ILi128EEENS7_ILi96EEEEEELi96ENS_6half_tEfNS_4arch4Sm90ELb0ELb1ELb0ELb1ELb0ELb1ELb0ELb0ELb1ELb1ELb1ELb0EEENS1_21CollectiveEpilogueFwdINS6_IJSA_SC_SB_EEES9_SE_SG_Li384ELb1ELb1ELb1ELb0EEENS1_36VarlenDynamicPersistentTileSchedulerILi192ELi128ELi384ELi128ELb1ELb1ELb1ELb1ELb0ELb1EEEEEEEEEvNT_6ParamsE:
        .type           _ZN7cutlass13device_kernelIN5flash11enable_sm90INS1_16FlashAttnFwdSm90INS1_25CollectiveMainloopFwdSm90ILi2EN4cute5tupleIJNS5_1CILi1EEES8_S8_EEENS6_IJNS7_ILi192EEENS7_ILi128EEENS7_ILi96EEEEEELi96ENS_6half_tEfNS_4arch4Sm90ELb0ELb1ELb0ELb1ELb0ELb1ELb0ELb0ELb1ELb1ELb1ELb0EEENS1_21CollectiveEpilogueFwdINS6_IJSA_SC_SB_EEES9_SE_SG_Li384ELb1ELb1ELb1ELb0EEENS1_36VarlenDynamicPersistentTileSchedulerILi192ELi128ELi384ELi128ELb1ELb1ELb1ELb1ELb0ELb1EEEEEEEEEvNT_6ParamsE,@function
        .size           _ZN7cutlass13device_kernelIN5flash11enable_sm90INS1_16FlashAttnFwdSm90INS1_25CollectiveMainloopFwdSm90ILi2EN4cute5tupleIJNS5_1CILi1EEES8_S8_EEENS6_IJNS7_ILi192EEENS7_ILi128EEENS7_ILi96EEEEEELi96ENS_6half_tEfNS_4arch4Sm90ELb0ELb1ELb0ELb1ELb0ELb1ELb0ELb0ELb1ELb1ELb1ELb0EEENS1_21CollectiveEpilogueFwdINS6_IJSA_SC_SB_EEES9_SE_SG_Li384ELb1ELb1ELb1ELb0EEENS1_36VarlenDynamicPersistentTileSchedulerILi192ELi128ELi384ELi128ELb1ELb1ELb1ELb1ELb0ELb1EEEEEEEEEvNT_6ParamsE,(.L_x_14871 - _ZN7cutlass13device_kernelIN5flash11enable_sm90INS1_16FlashAttnFwdSm90INS1_25CollectiveMainloopFwdSm90ILi2EN4cute5tupleIJNS5_1CILi1EEES8_S8_EEENS6_IJNS7_ILi192EEENS7_ILi128EEENS7_ILi96EEEEEELi96ENS_6half_tEfNS_4arch4Sm90ELb0ELb1ELb0ELb1ELb0ELb1ELb0ELb0ELb1ELb1ELb1ELb0EEENS1_21CollectiveEpilogueFwdINS6_IJSA_SC_SB_EEES9_SE_SG_Li384ELb1ELb1ELb1ELb0EEENS1_36VarlenDynamicPersistentTileSchedulerILi192ELi128ELi384ELi128ELb1ELb1ELb1ELb1ELb0ELb1EEEEEEEEEvNT_6ParamsE)
        .other          _ZN7cutlass13device_kernelIN5flash11enable_sm90INS1_16FlashAttnFwdSm90INS1_25CollectiveMainloopFwdSm90ILi2EN4cute5tupleIJNS5_1CILi1EEES8_S8_EEENS6_IJNS7_ILi192EEENS7_ILi128EEENS7_ILi96EEEEEELi96ENS_6half_tEfNS_4arch4Sm90ELb0ELb1ELb0ELb1ELb0ELb1ELb0ELb0ELb1ELb1ELb1ELb0EEENS1_21CollectiveEpilogueFwdINS6_IJSA_SC_SB_EEES9_SE_SG_Li384ELb1ELb1ELb1ELb0EEENS1_36VarlenDynamicPersistentTileSchedulerILi192ELi128ELi384ELi128ELb1ELb1ELb1ELb1ELb0ELb1EEEEEEEEEvNT_6ParamsE,@"STO_CUDA_ENTRY STV_DEFAULT"
_ZN7cutlass13device_kernelIN5flash11enable_sm90INS1_16FlashAttnFwdSm90INS1_25CollectiveMainloopFwdSm90ILi2EN4cute5tupleIJNS5_1CILi1EEES8_S8_EEENS6_IJNS7_ILi192EEENS7_ILi128EEENS7_ILi96EEEEEELi96ENS_6half_tEfNS_4arch4Sm90ELb0ELb1ELb0ELb1ELb0ELb1ELb0ELb0ELb1ELb1ELb1ELb0EEENS1_21CollectiveEpilogueFwdINS6_IJSA_SC_SB_EEES9_SE_SG_Li384ELb1ELb1ELb1ELb0EEENS1_36VarlenDynamicPersistentTileSchedulerILi192ELi128ELi384ELi128ELb1ELb1ELb1ELb1ELb0ELb1EEEEEEEEEvNT_6ParamsE:
        /* <DEDUP_REMOVED lines=24> */
.L_x_10724:
[----:B------:R-:W-:Y:S05]  /*0180*/  BSYNC B0 ;  /* 0x0000000000007941 */ /* 0x000fea0003800000 */
.L_x_10723:
        /* <DEDUP_REMOVED lines=41> */
.L_x_10725:
        /* <DEDUP_REMOVED lines=22> */
.L_x_10726:
        /* <DEDUP_REMOVED lines=18> */
.L_x_10727:
        /* <DEDUP_REMOVED lines=22> */
.L_x_10728:
        /* <DEDUP_REMOVED lines=22> */
.L_x_10729:
        /* <DEDUP_REMOVED lines=8> */
.L_x_10732:
        /* <DEDUP_REMOVED lines=21> */
[----:B------:R-:W0:Y:S01]  /*0b30*/  S2R R0, SR_TID.X ;  /* 0x0000000000007919 */ /* 0x000e220000002100 */
[----:B------:R-:W-:Y:S01]  /*0b40*/  IMAD.MOV.U32 R141, RZ, RZ, 0x40 ;  /* 0x00000040ff8d7424 */ /* 0x000fe200078e00ff */
[----:B------:R-:W-:Y:S01]  /*0b50*/  R2UR UR38, R2 ;  /* 0x00000000022672ca */ /* 0x000fe200000e0000 */
[----:B------:R-:W-:Y:S01]  /*0b60*/  IMAD.MOV.U32 R156, RZ, RZ, RZ ;  /* 0x000000ffff9c7224 */ /* 0x000fe200078e00ff */
[----:B------:R-:W-:Y:S01]  /*0b70*/  ULOP3.LUT UR37, UR36, 0x1, URZ, 0xfc, !UPT ;  /* 0x0000000124257892 */ /* 0x000fe2000f8efc3f */
[----:B------:R-:W-:-:S10]  /*0b80*/  IMAD.MOV.U32 R19, RZ, RZ, RZ ;  /* 0x000000ffff137224 */ /* 0x000fd400078e00ff */
[----:B------:R-:W-:Y:S01]  /*0b90*/  UIADD3 UR38, UR38, 0xc400, URZ ;  /* 0x0000c40026267890 */ /* 0x000fe2000fffe03f */
[----:B0-----:R-:W-:-:S05]  /*0ba0*/  VIADD R0, R0, 0xffffff80 ;  /* 0xffffff8000007836 */ /* 0x001fca0000000000 */
[----:B------:R-:W-:Y:S02]  /*0bb0*/  SHF.R.S32.HI R3, RZ, 0x1f, R0 ;  /* 0x0000001fff037819 */ /* 0x000fe40000011400 */
[-C--:B------:R-:W-:Y:S02]  /*0bc0*/  LEA.HI R9, R0, R0.reuse, RZ, 0x1 ;  /* 0x0000000000097211 */ /* 0x080fe400078f08ff */
[CC--:B------:R-:W-:Y:S02]  /*0bd0*/  LEA.HI R4, R3.reuse, R0.reuse, RZ, 0x2 ;  /* 0x0000000003047211 */ /* 0x0c0fe400078f10ff */
[CC--:B------:R-:W-:Y:S02]  /*0be0*/  LEA.HI R5, R3.reuse, R0.reuse, RZ, 0x4 ;  /* 0x0000000003057211 */ /* 0x0c0fe400078f20ff */
[CC--:B------:R-:W-:Y:S02]  /*0bf0*/  LEA.HI R8, R3.reuse, R0.reuse, RZ, 0x5 ;  /* 0x0000000003087211 */ /* 0x0c0fe400078f28ff */
[----:B------:R-:W-:-:S02]  /*0c00*/  LEA.HI R3, R3, R0, RZ, 0x7 ;  /* 0x0000000003037211 */ /* 0x000fc400078f38ff */
[--C-:B------:R-:W-:Y:S02]  /*0c10*/  SHF.R.S32.HI R10, RZ, 0x2, R4.reuse ;  /* 0x00000002ff0a7819 */ /* 0x100fe40000011404 */
[----:B------:R-:W-:Y:S02]  /*0c20*/  SHF.R.S32.HI R13, RZ, 0x1f, R4 ;  /* 0x0000001fff0d7819 */ /* 0x000fe40000011404 */
[----:B------:R-:W-:Y:S02]  /*0c30*/  LOP3.LUT R15, R4, 0xfffffffc, RZ, 0xc0, !PT ;  /* 0xfffffffc040f7812 */ /* 0x000fe400078ec0ff */
[----:B------:R-:W-:Y:S02]  /*0c40*/  SHF.R.S32.HI R4, RZ, 0x7, R3 ;  /* 0x00000007ff047819 */ /* 0x000fe40000011403 */
[----:B------:R-:W-:Y:S01]  /*0c50*/  LOP3.LUT R3, R3, 0xffffff80, RZ, 0xc0, !PT ;  /* 0xffffff8003037812 */ /* 0x000fe200078ec0ff */
[----:B------:R-:W-:Y:S01]  /*0c60*/  IMAD.IADD R15, R0, 0x1, -R15 ;  /* 0x00000001000f7824 */ /* 0x000fe200078e0a0f */
[----:B------:R-:W-:Y:S01]  /*0c70*/  LEA.HI R13, R13, R10, RZ, 0x2 ;  /* 0x0000000a0d0d7211 */ /* 0x000fe200078f10ff */
[----:B------:R-:W-:Y:S01]  /*0c80*/  IMAD.HI R12, R4, 0x55555556, RZ ;  /* 0x55555556040c7827 */ /* 0x000fe200078e02ff */
[----:B------:R-:W-:-:S02]  /*0c90*/  LOP3.LUT R7, R5, 0xfffffff0, RZ, 0xc0, !PT ;  /* 0xfffffff005077812 */ /* 0x000fc400078ec0ff */
[----:B------:R-:W-:Y:S01]  /*0ca0*/  LOP3.LUT R13, R13, 0xfffffffc, RZ, 0xc0, !PT ;  /* 0xfffffffc0d0d7812 */ /* 0x000fe200078ec0ff */
[C---:B------:R-:W-:Y:S01]  /*0cb0*/  IMAD.IADD R24, R0.reuse, 0x1, -R3 ;  /* 0x0000000100187824 */ /* 0x040fe200078e0a03 */
[----:B------:R-:W-:Y:S01]  /*0cc0*/  LOP3.LUT R11, R9, 0xfffffffe, RZ, 0xc0, !PT ;  /* 0xfffffffe090b7812 */ /* 0x000fe200078ec0ff */
[----:B------:R-:W-:Y:S01]  /*0cd0*/  IMAD.IADD R7, R0, 0x1, -R7 ;  /* 0x0000000100077824 */ /* 0x000fe200078e0a07 */
[----:B------:R-:W-:Y:S01]  /*0ce0*/  LEA.HI R3, R12, R12, RZ, 0x1 ;  /* 0x0000000c0c037211 */ /* 0x000fe200078f08ff */
[----:B------:R-:W-:Y:S01]  /*0cf0*/  IMAD.IADD R13, R10, 0x1, -R13 ;  /* 0x000000010a0d7824 */ /* 0x000fe200078e0a0d */
[----:B------:R-:W-:Y:S01]  /*0d00*/  SHF.R.S32.HI R10, RZ, 0x1f, R24 ;  /* 0x0000001fff0a7819 */ /* 0x000fe20000011418 */
[----:B------:R-:W-:Y:S01]  /*0d10*/  IMAD.IADD R11, R0, 0x1, -R11 ;  /* 0x00000001000b7824 */ /* 0x000fe200078e0a0b */
[----:B------:R-:W-:Y:S01]  /*0d20*/  SHF.R.S32.HI R0, RZ, 0x1f, R7 ;  /* 0x0000001fff007819 */ /* 0x000fe20000011407 */
[----:B------:R-:W-:Y:S01]  /*0d30*/  IMAD R12, R3, -0x3, R4 ;  /* 0xfffffffd030c7824 */ /* 0x000fe200078e0204 */
[----:B------:R-:W-:Y:S01]  /*0d40*/  LEA.HI R14, R10, R24, RZ, 0x2 ;  /* 0x000000180a0e7211 */ /* 0x000fe200078f10ff */
[----:B------:R-:W-:Y:S01]  /*0d50*/  STL [R1+0x64], R24 ;  /* 0x0000641801007387 */ /* 0x000fe20000100800 */
[----:B------:R-:W-:Y:S01]  /*0d60*/  SHF.R.S32.HI R136, RZ, 0x1, R9 ;  /* 0x00000001ff887819 */ /* 0x000fe20000011409 */
[----:B------:R-:W-:Y:S01]  /*0d70*/  IMAD.SHL.U32 R13, R13, 0x40, RZ ;  /* 0x000000400d0d7824 */ /* 0x000fe200078e00ff */
[--C-:B------:R-:W-:Y:S01]  /*0d80*/  SHF.R.S32.HI R3, RZ, 0x2, R14.reuse ;  /* 0x00000002ff037819 */ /* 0x100fe2000001140e */
[----:B------:R-:W-:Y:S01]  /*0d90*/  IMAD.SHL.U32 R22, R11, 0x8, RZ ;  /* 0x000000080b167824 */ /* 0x000fe200078e00ff */
[----:B------:R-:W-:-:S02]  /*0da0*/  SHF.R.S32.HI R4, RZ, 0x1f, R14 ;  /* 0x0000001fff047819 */ /* 0x000fc4000001140e */
[----:B------:R-:W-:Y:S02]  /*0db0*/  SHF.R.S32.HI R6, RZ, 0x4, R5 ;  /* 0x00000004ff067819 */ /* 0x000fe40000011405 */
[----:B------:R-:W-:Y:S02]  /*0dc0*/  LEA.HI R0, R0, R7, RZ, 0x3 ;  /* 0x0000000700007211 */ /* 0x000fe400078f18ff */
[----:B------:R-:W-:Y:S02]  /*0dd0*/  LEA.HI R9, R9, R136, RZ, 0x1 ;  /* 0x0000008809097211 */ /* 0x000fe400078f08ff */
[----:B------:R-:W-:Y:S02]  /*0de0*/  LEA.HI R16, R4, R3, RZ, 0x3 ;  /* 0x0000000304107211 */ /* 0x000fe400078f18ff */
[----:B------:R-:W-:Y:S02]  /*0df0*/  LEA.HI R5, R5, R6, RZ, 0x1 ;  /* 0x0000000605057211 */ /* 0x000fe400078f08ff */
[----:B------:R-:W-:-:S02]  /*0e00*/  LOP3.LUT R4, R0, 0xfffffff8, RZ, 0xc0, !PT ;  /* 0xfffffff800047812 */ /* 0x000fc400078ec0ff */
[----:B------:R-:W-:Y:S02]  /*0e10*/  LOP3.LUT R9, R9, 0x7fffffe, RZ, 0xc0, !PT ;  /* 0x07fffffe09097812 */ /* 0x000fe400078ec0ff */
[----:B------:R-:W-:Y:S01]  /*0e20*/  LOP3.LUT R16, R16, 0xfffffff8, RZ, 0xc0, !PT ;  /* 0xfffffff810107812 */ /* 0x000fe200078ec0ff */
[----:B------:R-:W-:Y:S01]  /*0e30*/  IMAD.IADD R4, R7, 0x1, -R4 ;  /* 0x0000000107047824 */ /* 0x000fe200078e0a04 */
[----:B------:R-:W-:Y:S01]  /*0e40*/  LOP3.LUT R5, R5, 0x1ffffffe, RZ, 0xc0, !PT ;  /* 0x1ffffffe05057812 */ /* 0x000fe200078ec0ff */
[----:B------:R-:W-:Y:S01]  /*0e50*/  IMAD.IADD R9, R136, 0x1, -R9 ;  /* 0x0000000188097824 */ /* 0x000fe200078e0a09 */
[----:B------:R-:W-:Y:S01]  /*0e60*/  SHF.R.S32.HI R8, RZ, 0x5, R8 ;  /* 0x00000005ff087819 */ /* 0x000fe20000011408 */
[----:B------:R-:W-:Y:S01]  /*0e70*/  IMAD.IADD R16, R3, 0x1, -R16 ;  /* 0x0000000103107824 */ /* 0x000fe200078e0a10 */
[----:B------:R-:W-:Y:S01]  /*0e80*/  LEA.HI R10, R10, R24, RZ, 0x5 ;  /* 0x000000180a0a7211 */ /* 0x000fe200078f28ff */
[----:B------:R-:W-:Y:S01]  /*0e90*/  IMAD.IADD R5, R6, 0x1, -R5 ;  /* 0x0000000106057824 */ /* 0x000fe200078e0a05 */
[C---:B------:R-:W-:Y:S01]  /*0ea0*/  R2P PR, R4.reuse, 0x6 ;  /* 0x0000000604007804 */ /* 0x040fe20000000000 */
[----:B------:R-:W-:Y:S01]  /*0eb0*/  IMAD.SHL.U32 R3, R4, 0x40, RZ ;  /* 0x0000004004037824 */ /* 0x000fe200078e00ff */
[----:B------:R-:W-:Y:S01]  /*0ec0*/  LOP3.LUT R14, R14, 0x7ffffffc, RZ, 0xc0, !PT ;  /* 0x7ffffffc0e0e7812 */ /* 0x000fe200078ec0ff */
[----:B------:R-:W-:Y:S01]  /*0ed0*/  IMAD R21, R6, 0x8, R9 ;  /* 0x0000000806157824 */ /* 0x000fe200078e0209 */
[----:B------:R-:W-:Y:S01]  /*0ee0*/  LEA.HI R17, R15, R15, RZ, 0x1 ;  /* 0x0000000f0f117211 */ /* 0x000fe200078f08ff */
[----:B------:R-:W-:Y:S01]  /*0ef0*/  IMAD.SHL.U32 R6, R0, 0x40, RZ ;  /* 0x0000004000067824 */ /* 0x000fe200078e00ff */
[----:B------:R-:W-:Y:S01]  /*0f00*/  LOP3.LUT R3, R3, 0x1c0, RZ, 0xc0, !PT ;  /* 0x000001c003037812 */ /* 0x000fe200078ec0ff */
[----:B------:R-:W-:Y:S01]  /*0f10*/  IMAD.SHL.U32 R0, R5, 0x8, RZ ;  /* 0x0000000805007824 */ /* 0x000fe200078e00ff */
[----:B------:R-:W-:Y:S01]  /*0f20*/  LOP3.LUT R20, R17, 0x1ffffffe, RZ, 0xc0, !PT ;  /* 0x1ffffffe11147812 */ /* 0x000fe200078ec0ff */
[----:B------:R-:W-:Y:S01]  /*0f30*/  IMAD R9, R8, 0x10, R7 ;  /* 0x0000001008097824 */ /* 0x000fe200078e0207 */
[----:B------:R-:W-:Y:S01]  /*0f40*/  SHF.R.S32.HI R7, RZ, 0x5, R10 ;  /* 0x00000005ff077819 */ /* 0x000fe2000001140a */
[----:B------:R-:W-:Y:S01]  /*0f50*/  IMAD.IADD R14, R24, 0x1, -R14 ;  /* 0x00000001180e7824 */ /* 0x000fe200078e0a0e */
[----:B------:R-:W-:Y:S01]  /*0f60*/  LOP3.LUT R6, R6, 0x7ffffe00, RZ, 0xc0, !PT ;  /* 0x7ffffe0006067812 */ /* 0x000fe200078ec0ff */
[----:B------:R-:W-:Y:S01]  /*0f70*/  IMAD.IADD R20, R15, 0x1, -R20 ;  /* 0x000000010f147824 */ /* 0x000fe200078e0a14 */
[----:B------:R-:W-:Y:S01]  /*0f80*/  LOP3.LUT R5, R3, 0x8, R0, 0xf8, !PT ;  /* 0x0000000803057812 */ /* 0x000fe200078ef800 */
[----:B------:R-:W-:Y:S01]  /*0f90*/  IMAD R7, R7, 0x10, R16 ;  /* 0x0000001007077824 */ /* 0x000fe200078e0210 */
[----:B------:R-:W-:Y:S01]  /*0fa0*/  SHF.R.U32.HI R10, RZ, 0x3, R3 ;  /* 0x00000003ff0a7819 */ /* 0x000fe20000011603 */
[----:B------:R-:W-:Y:S01]  /*0fb0*/  IMAD R6, R8, 0x400, R6 ;  /* 0x0000040008067824 */ /* 0x000fe200078e0206 */
[----:B------:R-:W-:Y:S01]  /*0fc0*/  SEL R141, R141, 0xffffffc0, !P2 ;  /* 0xffffffc08d8d7807 */ /* 0x000fe20005000000 */
[----:B------:R-:W-:Y:S01]  /*0fd0*/  IMAD.U32 R0, R9, 0x20, R0 ;  /* 0x0000002009007824 */ /* 0x000fe200078e0000 */
[----:B------:R-:W-:Y:S01]  /*0fe0*/  LOP3.LUT R5, R5, R10, RZ, 0x3c, !PT ;  /* 0x0000000a05057212 */ /* 0x000fe200078e3cff */
[----:B------:R-:W-:Y:S01]  /*0ff0*/  IMAD R3, R12, 0x40, R7 ;  /* 0x000000400c037824 */ /* 0x000fe200078e0207 */
[----:B------:R-:W-:Y:S01]  /*1000*/  CS2R R16, SRZ ;  /* 0x0000000000107805 */ /* 0x000fe2000001ff00 */
[----:B------:R-:W-:Y:S01]  /*1010*/  IMAD.SHL.U32 R12, R21, 0x20, RZ ;  /* 0x00000020150c7824 */ /* 0x000fe200078e00ff */
[----:B------:R0:W-:Y:S01]  /*1020*/  STL [R1+0x6c], R0 ;  /* 0x00006c0001007387 */ /* 0x0001e20000100800 */
[----:B------:R-:W-:-:S02]  /*1030*/  IMAD.IADD R5, R6, 0x1, R5 ;  /* 0x0000000106057824 */ /* 0x000fc400078e0205 */
[----:B------:R-:W-:Y:S01]  /*1040*/  IMAD.SHL.U32 R6, R11, 0x4, RZ ;  /* 0x000000040b067824 */ /* 0x000fe200078e00ff */
[----:B------:R1:W-:Y:S01]  /*1050*/  STL [R1+0x68], R3 ;  /* 0x0000680301007387 */ /* 0x0003e20000100800 */
[----:B------:R-:W-:Y:S02]  /*1060*/  IMAD.SHL.U32 R137, R14, 0x2, RZ ;  /* 0x000000020e897824 */ /* 0x000fe400078e00ff */
[C---:B------:R-:W-:Y:S01]  /*1070*/  VIADD R4, R6.reuse, 0x10 ;  /* 0x0000001006047836 */ /* 0x040fe20000000000 */
[----:B------:R-:W-:Y:S01]  /*1080*/  STL [R1+0x5c], RZ ;  /* 0x00005cff01007387 */ /* 0x000fe20000100800 */
[C---:B------:R-:W-:Y:S01]  /*1090*/  VIADD R8, R6.reuse, 0x8 ;  /* 0x0000000806087836 */ /* 0x040fe20000000000 */
[----:B0-----:R-:W-:Y:S01]  /*10a0*/  SHF.R.S32.HI R0, RZ, 0x1f, R136 ;  /* 0x0000001fff007819 */ /* 0x001fe20000011488 */
[----:B------:R-:W-:Y:S01]  /*10b0*/  VIADD R0, R6, 0x20 ;  /* 0x0000002006007836 */ /* 0x000fe20000000000 */
[----:B------:R-:W-:Y:S01]  /*10c0*/  STL [R1], R6 ;  /* 0x0000000601007387 */ /* 0x000fe20000100800 */
[----:B------:R-:W-:-:S02]  /*10d0*/  IMAD R140, R5, 0x2, R2 ;  /* 0x00000002058c7824 */ /* 0x000fc400078e0202 */
[C---:B------:R-:W-:Y:S01]  /*10e0*/  VIADD R10, R137.reuse, 0x10 ;  /* 0x00000010890a7836 */ /* 0x040fe20000000000 */
[----:B------:R0:W-:Y:S01]  /*10f0*/  STL [R1+0x30], R4 ;  /* 0x0000300401007387 */ /* 0x0001e20000100800 */
[----:B------:R-:W-:Y:S02]  /*1100*/  VIADD R142, R140, 0x21800 ;  /* 0x000218008c8e7836 */ /* 0x000fe40000000000 */
[----:B-1----:R-:W-:Y:S01]  /*1110*/  IMAD R3, R20, 0x8, R3 ;  /* 0x0000000814037824 */ /* 0x002fe200078e0203 */
[----:B------:R1:W-:Y:S01]  /*1120*/  STL [R1+0x2c], R0 ;  /* 0x00002c0001007387 */ /* 0x0003e20000100800 */
[C---:B------:R-:W-:Y:S02]  /*1130*/  VIADD R9, R137.reuse, 0x18 ;  /* 0x0000001889097836 */ /* 0x040fe40000000000 */
[C---:B------:R-:W-:Y:S01]  /*1140*/  VIADD R11, R137.reuse, 0x8 ;  /* 0x00000008890b7836 */ /* 0x040fe20000000000 */
[----:B------:R2:W-:Y:S01]  /*1150*/  STL [R1+0x34], R8 ;  /* 0x0000340801007387 */ /* 0x0005e20000100800 */
[----:B------:R-:W-:Y:S01]  /*1160*/  VIADD R7, R137, 0x28 ;  /* 0x0000002889077836 */ /* 0x000fe20000000000 */
[----:B0-----:R-:W-:Y:S01]  /*1170*/  LOP3.LUT R4, R13, 0xc0, RZ, 0xc0, !PT ;  /* 0x000000c00d047812 */ /* 0x001fe200078ec0ff */
[----:B------:R-:W-:Y:S01]  /*1180*/  VIADD R13, R137, 0x40 ;  /* 0x00000040890d7836 */ /* 0x000fe20000000000 */
[----:B------:R-:W-:Y:S01]  /*1190*/  SHF.R.S32.HI R5, RZ, 0x1f, R9 ;  /* 0x0000001fff057819 */ /* 0x000fe20000011409 */
[----:B-1----:R-:W-:-:S02]  /*11a0*/  VIADD R0, R6, 0x18 ;  /* 0x0000001806007836 */ /* 0x002fc40000000000 */
[----:B------:R-:W-:Y:S01]  /*11b0*/  STL [R1+0xc], R4 ;  /* 0x00000c0401007387 */ /* 0x000fe20000100800 */
[----:B------:R-:W-:Y:S01]  /*11c0*/  VIADD R6, R6, 0x28 ;  /* 0x0000002806067836 */ /* 0x000fe20000000000 */
[----:B------:R-:W-:Y:S01]  /*11d0*/  SHF.R.S32.HI R11, RZ, 0x1f, R11 ;  /* 0x0000001fff0b7819 */ /* 0x000fe2000001140b */
[----:B--2---:R-:W-:Y:S01]  /*11e0*/  VIADD R8, R137, 0x20 ;  /* 0x0000002089087836 */ /* 0x004fe20000000000 */
[----:B------:R0:W-:Y:S01]  /*11f0*/  STL [R1+0x38], R0 ;  /* 0x0000380001007387 */ /* 0x0001e20000100800 */
[----:B------:R-:W-:-:S03]  /*1200*/  SHF.R.S32.HI R7, RZ, 0x1f, R7 ;  /* 0x0000001fff077819 */ /* 0x000fc60000011407 */
[----:B------:R1:W-:Y:S01]  /*1210*/  STL [R1+0x40], R6 ;  /* 0x0000400601007387 */ /* 0x0003e20000100800 */
[----:B------:R-:W-:Y:S02]  /*1220*/  SHF.R.S32.HI R8, RZ, 0x1f, R8 ;  /* 0x0000001fff087819 */ /* 0x000fe40000011408 */
[----:B0-----:R-:W-:Y:S02]  /*1230*/  LOP3.LUT R0, R4, 0x8, R22, 0xf8, !PT ;  /* 0x0000000804007812 */ /* 0x001fe400078ef816 */
[----:B------:R-:W-:Y:S01]  /*1240*/  SHF.R.U32.HI R4, RZ, 0x3, R4 ;  /* 0x00000003ff047819 */ /* 0x000fe20000011604 */
[----:B-1----:R-:W-:-:S03]  /*1250*/  VIADD R6, R137, 0x30 ;  /* 0x0000003089067836 */ /* 0x002fc60000000000 */
[----:B------:R-:W-:Y:S01]  /*1260*/  LOP3.LUT R0, R0, R4, RZ, 0x3c, !PT ;  /* 0x0000000400007212 */ /* 0x000fe200078e3cff */
[----:B------:R0:W-:Y:S01]  /*1270*/  STL [R1+0x10], R4 ;  /* 0x0000100401007387 */ /* 0x0001e20000100800 */
[----:B------:R-:W-:-:S03]  /*1280*/  SHF.R.S32.HI R5, RZ, 0x1f, R6 ;  /* 0x0000001fff057819 */ /* 0x000fc60000011406 */
[----:B------:R-:W-:Y:S01]  /*1290*/  IMAD.IADD R0, R12, 0x1, R0 ;  /* 0x000000010c007824 */ /* 0x000fe200078e0200 */
[----:B------:R-:W-:Y:S04]  /*12a0*/  STL [R1+0x14], R12 ;  /* 0x0000140c01007387 */ /* 0x000fe80000100800 */
[----:B------:R1:W-:Y:S01]  /*12b0*/  STL [R1+0x4c], R0 ;  /* 0x00004c0001007387 */ /* 0x0003e20000100800 */
[----:B0-----:R-:W-:Y:S01]  /*12c0*/  SHF.R.S32.HI R4, RZ, 0x1f, R137 ;  /* 0x0000001fff047819 */ /* 0x001fe20000011489 */
[----:B------:R-:W-:-:S05]  /*12d0*/  VIADD R4, R137, 0x38 ;  /* 0x0000003889047836 */ /* 0x000fca0000000000 */
[----:B------:R-:W-:Y:S02]  /*12e0*/  SHF.R.S32.HI R4, RZ, 0x1f, R4 ;  /* 0x0000001fff047819 */ /* 0x000fe40000011404 */
[----:B-1----:R-:W-:Y:S01]  /*12f0*/  SHF.R.S32.HI R0, RZ, 0x1f, R10 ;  /* 0x0000001fff007819 */ /* 0x002fe2000001140a */
[----:B------:R-:W-:Y:S02]  /*1300*/  VIADD R0, R140, 0x21820 ;  /* 0x000218208c007836 */ /* 0x000fe40000000000 */
[C---:B------:R-:W-:Y:S02]  /*1310*/  @P1 VIADD R0, R142.reuse, 0xffffffe0 ;  /* 0xffffffe08e001836 */ /* 0x040fe40000000000 */
[----:B------:R-:W-:Y:S02]  /*1320*/  IMAD.IADD R142, R142, 0x1, R141 ;  /* 0x000000018e8e7824 */ /* 0x000fe400078e028d */
[----:B------:R-:W-:Y:S01]  /*1330*/  IMAD.IADD R141, R141, 0x1, R0 ;  /* 0x000000018d8d7824 */ /* 0x000fe200078e0200 */
[----:B------:R0:W-:Y:S04]  /*1340*/  STL [R1+0x20], R0 ;  /* 0x0000200001007387 */ /* 0x0001e80000100800 */
[----:B------:R1:W-:Y:S01]  /*1350*/  STL [R1+0x44], R3 ;  /* 0x0000440301007387 */ /* 0x0003e20000100800 */
[----:B0-----:R-:W-:-:S05]  /*1360*/  VIADD R0, R0, 0x6000 ;  /* 0x0000600000007836 */ /* 0x001fca0000000000 */
[----:B------:R1:W-:Y:S02]  /*1370*/  STL [R1+0x24], R0 ;  /* 0x0000240001007387 */ /* 0x0003e40000100800 */
.L_x_10949:
[----:B------:R-:W-:Y:S05]  /*1380*/  YIELD ;  /* 0x0000000000007946 */ /* 0x000fea0003800000 */
[----:B------:R-:W-:Y:S01]  /*1390*/  ULDC.64 UR4, c[0x0][0xa28] ;  /* 0x00028a0000047ab9 */ /* 0x000fe20000000a00 */
[----:B0-2---:R-:W0:Y:S01]  /*13a0*/  LDC.64 R6, c[0x0][0xa08] ;  /* 0x00028200ff067b82 */ /* 0x005e220000000a00 */
[----:B------:R-:W-:Y:S01]  /*13b0*/  ISETP.NE.U32.AND P1, PT, RZ, UR4, PT ;  /* 0x00000004ff007c0c */ /* 0x000fe2000bf25070 */
[----:B----4-:R-:W-:Y:S02]  /*13c0*/  IMAD.MOV.U32 R13, RZ, RZ, RZ ;  /* 0x000000ffff0d7224 */ /* 0x010fe400078e00ff */
[----:B------:R-:W-:Y:S01]  /*13d0*/  IMAD.MOV.U32 R27, RZ, RZ, RZ ;  /* 0x000000ffff1b7224 */ /* 0x000fe200078e00ff */
[----:B------:R-:W-:Y:S01]  /*13e0*/  ISETP.NE.AND.EX P1, PT, RZ, UR5, PT, P1 ;  /* 0x00000005ff007c0c */ /* 0x000fe2000bf25310 */
[----:B------:R-:W-:-:S02]  /*13f0*/  ULDC.64 UR4, c[0x0][0xa18] ;  /* 0x0002860000047ab9 */ /* 0x000fc40000000a00 */
[----:B------:R-:W-:-:S04]  /*1400*/  ISETP.NE.U32.AND P2, PT, RZ, UR4, PT ;  /* 0x00000004ff007c0c */ /* 0x000fc8000bf45070 */
[----:B------:R-:W-:Y:S01]  /*1410*/  ISETP.NE.AND.EX P2, PT, RZ, UR5, PT, P2 ;  /* 0x00000005ff007c0c */ /* 0x000fe2000bf45320 */
[----:B------:R-:W-:Y:S02]  /*1420*/  ULDC.64 UR4, c[0x0][0xa08] ;  /* 0x0002820000047ab9 */ /* 0x000fe40000000a00 */
[----:B------:R-:W-:-:S03]  /*1430*/  ISETP.NE.U32.AND P0, PT, RZ, UR4, PT ;  /* 0x00000004ff007c0c */ /* 0x000fc6000bf05070 */
[----:B------:R-:W2:Y:S01]  /*1440*/  @P1 LDC.64 R4, c[0x0][0xa28] ;  /* 0x00028a00ff041b82 */ /* 0x000ea20000000a00 */
[----:B------:R-:W-:Y:S01]  /*1450*/  ISETP.NE.AND.EX P0, PT, RZ, UR5, PT, P0 ;  /* 0x00000005ff007c0c */ /* 0x000fe2000bf05300 */
[----:B0-----:R-:W-:-:S06]  /*1460*/  IMAD.WIDE R10, R75, 0x4, R6 ;  /* 0x000000044b0a7825 */ /* 0x001fcc00078e0206 */
[----:B------:R-:W0:Y:S01]  /*1470*/  @P2 LDC.64 R8, c[0x0][0xa18] ;  /* 0x00028600ff082b82 */ /* 0x000e220000000a00 */
[----:B------:R-:W-:Y:S02]  /*1480*/  ULDC UR4, c[0x0][0x288] ;  /* 0x0000a20000047ab9 */ /* 0x000fe40000000800 */
[----:B------:R-:W-:Y:S01]  /*1490*/  IMAD.U32 R138, RZ, RZ, UR4 ;  /* 0x00000004ff8a7e24 */ /* 0x000fe2000f8e00ff */
[----:B------:R-:W-:Y:S02]  /*14a0*/  ULDC.64 UR4, c[0x0][0x418] ;  /* 0x0001060000047ab9 */ /* 0x000fe40000000a00 */
[----:B---3--:R3:W5:Y:S01]  /*14b0*/  @P0 LDG.E R27, desc[UR40][R10.64] ;  /* 0x000000280a1b0981 */ /* 0x008762000c1e1900 */
[----:B--2---:R-:W-:-:S05]  /*14c0*/  @P1 IMAD.WIDE R4, R75, 0x4, R4 ;  /* 0x000000044b041825 */ /* 0x004fca00078e0204 */
        /* <DEDUP_REMOVED lines=12> */
[----:B---3--:R-:W-:Y:S06]  /*1590*/  @P2 BRA `(.L_x_10734) ;  /* 0x0000000000242947 */ /* 0x008fec0003800000 */
[----:B------:R-:W-:Y:S02]  /*15a0*/  ULDC.64 UR4, c[0x0][0xa00] ;  /* 0x0002800000047ab9 */ /* 0x000fe40000000a00 */
[----:B------:R-:W-:-:S04]  /*15b0*/  ISETP.NE.U32.AND P1, PT, RZ, UR4, PT ;  /* 0x00000004ff007c0c */ /* 0x000fc8000bf25070 */
[----:B------:R-:W-:-:S13]  /*15c0*/  ISETP.NE.AND.EX P1, PT, RZ, UR5, PT, P1 ;  /* 0x00000005ff007c0c */ /* 0x000fda000bf25310 */
[----:B------:R-:W-:Y:S05]  /*15d0*/  @!P1 BRA `(.L_x_10734) ;  /* 0x0000000000149947 */ /* 0x000fea0003800000 */
[----:B------:R-:W0:Y:S02]  /*15e0*/  LDC.64 R4, c[0x0][0xa00] ;  /* 0x00028000ff047b82 */ /* 0x000e240000000a00 */
[----:B0-----:R-:W-:-:S05]  /*15f0*/  IMAD.WIDE R4, R75, 0x4, R4 ;  /* 0x000000044b047825 */ /* 0x001fca00078e0204 */
[----:B-----5:R-:W2:Y:S04]  /*1600*/  LDG.E R138, desc[UR40][R4.64] ;  /* 0x00000028048a7981 */ /* 0x020ea8000c1e1900 */
[----:B-1----:R-:W2:Y:S02]  /*1610*/  LDG.E R3, desc[UR40][R4.64+0x4] ;  /* 0x0000042804037981 */ /* 0x002ea4000c1e1900 */
[----:B--2---:R-:W-:-:S07]  /*1620*/  IMAD.IADD R138, R3, 0x1, -R138 ;  /* 0x00000001038a7824 */ /* 0x004fce00078e0a8a */
.L_x_10734:
[C---:B------:R-:W-:Y:S01]  /*1630*/  LOP3.LUT R30, R74.reuse, 0xffff, RZ, 0xc0, !PT ;  /* 0x0000ffff4a1e7812 */ /* 0x040fe200078ec0ff */
[----:B------:R-:W-:Y:S01]  /*1640*/  ULDC.64 UR4, c[0x0][0xa20] ;  /* 0x0002880000047ab9 */ /* 0x000fe20000000a00 */
[----:B------:R0:W-:Y:S01]  /*1650*/  STL [R1+0x58], R75 ;  /* 0x0000584b01007387 */ /* 0x0001e20000100800 */
[----:B------:R-:W-:Y:S02]  /*1660*/  ISETP.NE.U32.AND P1, PT, RZ, UR4, PT ;  /* 0x00000004ff007c0c */ /* 0x000fe4000bf25070 */
[C---:B-1----:R-:W-:Y:S01]  /*1670*/  LOP3.LUT R3, R74.reuse, 0xff000000, RZ, 0xc0, !PT ;  /* 0xff0000004a037812 */ /* 0x042fe200078ec0ff */
[----:B------:R0:W-:Y:S01]  /*1680*/  STL [R1+0x50], R30 ;  /* 0x0000501e01007387 */ /* 0x0001e20000100800 */
[----:B------:R-:W-:Y:S02]  /*1690*/  ISETP.NE.AND.EX P1, PT, RZ, UR5, PT, P1 ;  /* 0x00000005ff007c0c */ /* 0x000fe4000bf25310 */
[----:B------:R-:W-:Y:S02]  /*16a0*/  LOP3.LUT R0, R74, 0xff0000, RZ, 0xc0, !PT ;  /* 0x00ff00004a007812 */ /* 0x000fe400078ec0ff */
[----:B------:R-:W-:-:S04]  /*16b0*/  SHF.R.U32.HI R3, RZ, 0x8, R3 ;  /* 0x00000008ff037819 */ /* 0x000fc80000011603 */
[----:B------:R-:W-:-:S05]  /*16c0*/  LEA.HI R12, R0, R3, RZ, 0x10 ;  /* 0x00000003000c7211 */ /* 0x000fca00078f80ff */
[----:B0-----:R-:W-:Y:S05]  /*16d0*/  @!P1 BRA `(.L_x_10735) ;  /* 0x0000000000109947 */ /* 0x001fea0003800000 */
[----:B------:R-:W0:Y:S02]  /*16e0*/  LDC.64 R28, c[0x0][0xa20] ;  /* 0x00028800ff1c7b82 */ /* 0x000e240000000a00 */
[----:B0-----:R-:W-:-:S06]  /*16f0*/  IMAD.WIDE R28, R75, 0x4, R28 ;  /* 0x000000044b1c7825 */ /* 0x001fcc00078e021c */
[----:B------:R0:W5:Y:S01]  /*1700*/  LDG.E R28, desc[UR40][R28.64] ;  /* 0x000000281c1c7981 */ /* 0x000162000c1e1900 */
[----:B------:R-:W-:Y:S05]  /*1710*/  BRA `(.L_x_10736) ;  /* 0x0000000000107947 */ /* 0x000fea0003800000 */
.L_x_10735:
[----:B------:R-:W-:Y:S05]  /*1720*/  @!P0 BRA `(.L_x_10736) ;  /* 0x00000000000c8947 */ /* 0x000fea0003800000 */
[----:B------:R-:W2:Y:S04]  /*1730*/  LDG.E R3, desc[UR40][R10.64] ;  /* 0x000000280a037981 */ /* 0x000ea8000c1e1900 */
[----:B------:R-:W2:Y:S02]  /*1740*/  LDG.E R28, desc[UR40][R10.64+0x4] ;  /* 0x000004280a1c7981 */ /* 0x000ea4000c1e1900 */
[----:B--2---:R-:W-:-:S07]  /*1750*/  IMAD.IADD R28, R28, 0x1, -R3 ;  /* 0x000000011c1c7824 */ /* 0x004fce00078e0a03 */
.L_x_10736:
[----:B------:R-:W-:Y:S01]  /*1760*/  ULDC.64 UR4, c[0x0][0xa10] ;  /* 0x0002840000047ab9 */ /* 0x000fe20000000a00 */
[----:B------:R-:W1:Y:S01]  /*1770*/  LDC R4, c[0x0][0x448] ;  /* 0x00011200ff047b82 */ /* 0x000e620000000800 */
[----:B------:R-:W-:-:S04]  /*1780*/  ISETP.NE.U32.AND P0, PT, RZ, UR4, PT ;  /* 0x00000004ff007c0c */ /* 0x000fc8000bf05070 */
[----:B------:R-:W-:Y:S01]  /*1790*/  ISETP.NE.AND.EX P0, PT, RZ, UR5, PT, P0 ;  /* 0x00000005ff007c0c */ /* 0x000fe2000bf05300 */
[----:B------:R-:W-:Y:S02]  /*17a0*/  ULDC.64 UR4, c[0x0][0xa30] ;  /* 0x00028c0000047ab9 */ /* 0x000fe40000000a00 */
[----:B------:R-:W-:-:S04]  /*17b0*/  ISETP.NE.U32.AND P1, PT, RZ, UR4, PT ;  /* 0x00000004ff007c0c */ /* 0x000fc8000bf25070 */
[----:B------:R-:W-:-:S06]  /*17c0*/  ISETP.NE.AND.EX P1, PT, RZ, UR5, PT, P1 ;  /* 0x00000005ff007c0c */ /* 0x000fcc000bf25310 */
[----:B------:R-:W2:Y:S08]  /*17d0*/  @P0 LDC.64 R6, c[0x0][0xa10] ;  /* 0x00028400ff060b82 */ /* 0x000eb00000000a00 */
[----:B------:R-:W3:Y:S01]  /*17e0*/  @P1 LDC.64 R8, c[0x0][0xa30] ;  /* 0x00028c00ff081b82 */ /* 0x000ee20000000a00 */
[----:B--2---:R-:W-:-:S05]  /*17f0*/  @P0 IMAD.WIDE R6, R75, 0x4, R6 ;  /* 0x000000044b060825 */ /* 0x004fca00078e0206 */
[----:B------:R-:W2:Y:S04]  /*1800*/  @P0 LDG.E R0, desc[UR40][R6.64] ;  /* 0x0000002806000981 */ /* 0x000ea8000c1e1900 */
[----:B------:R-:W2:Y:S01]  /*1810*/  @P0 LDG.E R3, desc[UR40][R6.64+0x4] ;  /* 0x0000042806030981 */ /* 0x000ea2000c1e1900 */
[----:B-----5:R-:W-:Y:S02]  /*1820*/  IMAD.MOV.U32 R106, RZ, RZ, R28 ;  /* 0x000000ffff6a7224 */ /* 0x020fe400078e001c */
[----:B---3--:R-:W-:-:S05]  /*1830*/  @P1 IMAD.WIDE R8, R75, 0x4, R8 ;  /* 0x000000044b081825 */ /* 0x008fca00078e0208 */
[----:B------:R3:W5:Y:S01]  /*1840*/  @P1 LDG.E R106, desc[UR40][R8.64] ;  /* 0x00000028086a1981 */ /* 0x000762000c1e1900 */
[----:B-1----:R-:W-:Y:S01]  /*1850*/  ISETP.NE.AND P1, PT, R4, 0x1, PT ;  /* 0x000000010400780c */ /* 0x002fe20003f25270 */
[----:B------:R-:W-:Y:S01]  /*1860*/  IMAD R14, R73, 0xc0, RZ ;  /* 0x000000c0490e7824 */ /* 0x000fe200078e02ff */
[----:B------:R-:W1:Y:S01]  /*1870*/  LDC.64 R4, c[0x0][0x9e0] ;  /* 0x00027800ff047b82 */ /* 0x000e620000000a00 */
[----:B------:R-:W-:-:S03]  /*1880*/  IMAD.IADD R13, R28, 0x1, -R13 ;  /* 0x000000011c0d7824 */ /* 0x000fc600078e0a0d */
[----:B------:R4:W-:Y:S07]  /*1890*/  STL [R1+0x1c], R14 ;  /* 0x00001c0e01007387 */ /* 0x0009ee0000100800 */
[----:B------:R-:W0:Y:S08]  /*18a0*/  @P1 LDC R11, c[0x0][0x44c] ;  /* 0x00011300ff0b1b82 */ /* 0x000e300000000800 */
[----:B------:R-:W3:Y:S01]  /*18b0*/  @P1 LDC R10, c[0x0][0x450] ;  /* 0x00011400ff0a1b82 */ /* 0x000ee20000000800 */
[----:B-1----:R-:W-:Y:S01]  /*18c0*/  ISETP.GE.AND P2, PT, R5, 0x1, PT ;  /* 0x000000010500780c */ /* 0x002fe20003f46270 */
[----:B--2---:R-:W-:-:S02]  /*18d0*/  @P0 IMAD.IADD R24, R3, 0x1, -R0 ;  /* 0x0000000103180824 */ /* 0x004fc400078e0a00 */
[----:B------:R-:W-:Y:S02]  /*18e0*/  VIADD R0, R14, 0xbf ;  /* 0x000000bf0e007836 */ /* 0x000fe40000000000 */
[----:B------:R-:W-:Y:S02]  /*18f0*/  IMAD.IADD R139, R13, 0x1, R24 ;  /* 0x000000010d8b7824 */ /* 0x000fe400078e0218 */
[----:B0-----:R-:W-:-:S03]  /*1900*/  @P1 IMAD.HI.U32 R3, R0, R11, RZ ;  /* 0x0000000b00031227 */ /* 0x001fc600078e00ff */
[C---:B------:R-:W-:Y:S01]  /*1910*/  IADD3 R7, R139.reuse, 0x1, -R138 ;  /* 0x000000018b077810 */ /* 0x040fe20007ffe88a */
[----:B------:R-:W-:Y:S01]  /*1920*/  IMAD.MOV.U32 R6, RZ, RZ, R0 ;  /* 0x000000ffff067224 */ /* 0x000fe200078e0000 */
[----:B---3--:R-:W-:Y:S01]  /*1930*/  @P1 SHF.R.U32.HI R6, RZ, R10, R3 ;  /* 0x0000000aff061219 */ /* 0x008fe20000011603 */
[----:B------:R-:W-:-:S04]  /*1940*/  VIADD R0, R139, 0x7f ;  /* 0x0000007f8b007836 */ /* 0x000fc80000000000 */
[----:B------:R-:W-:Y:S01]  /*1950*/  IMAD.IADD R9, R7, 0x1, R6 ;  /* 0x0000000107097824 */ /* 0x000fe200078e0206 */
[----:B------:R-:W-:-:S03]  /*1960*/  SHF.R.S32.HI R3, RZ, 0x1f, R0 ;  /* 0x0000001fff037819 */ /* 0x000fc60000011400 */
[----:B------:R-:W-:Y:S01]  /*1970*/  IMAD.IADD R4, R9, 0x1, R4 ;  /* 0x0000000109047824 */ /* 0x000fe200078e0204 */
[----:B------:R-:W-:-:S04]  /*1980*/  LEA.HI R3, R3, R0, RZ, 0x7 ;  /* 0x0000000003037211 */ /* 0x000fc800078f38ff */
[----:B------:R-:W-:Y:S01]  /*1990*/  SHF.R.S32.HI R112, RZ, 0x7, R3 ;  /* 0x00000007ff707819 */ /* 0x000fe20000011403 */
[----:B----4-:R-:W-:Y:S06]  /*19a0*/  @!P2 BRA `(.L_x_10737) ;  /* 0x000000000048a947 */ /* 0x010fec0003800000 */
        /* <DEDUP_REMOVED lines=11> */
.L_x_10739:
[----:B------:R-:W-:-:S13]  /*1a60*/  ISETP.NE.AND P0, PT, R5, 0x1, PT ;  /* 0x000000010500780c */ /* 0x000fda0003f05270 */
[----:B------:R-:W0:Y:S02]  /*1a70*/  @P0 LDC.64 R6, c[0x0][0x9e8] ;  /* 0x00027a00ff060b82 */ /* 0x000e240000000a00 */
[----:B0-----:R-:W-:-:S05]  /*1a80*/  @P0 IMAD.HI.U32 R6, R0, R6, RZ ;  /* 0x0000000600060227 */ /* 0x001fca00078e00ff */
[----:B------:R-:W-:-:S07]  /*1a90*/  @P0 SHF.R.U32.HI R0, RZ, R7, R6 ;  /* 0x00000007ff000219 */ /* 0x000fce0000011606 */
.L_x_10740:
[----:B------:R-:W-:Y:S05]  /*1aa0*/  BSYNC B0 ;  /* 0x0000000000007941 */ /* 0x000fea0003800000 */
.L_x_10738:
[----:B------:R-:W-:-:S05]  /*1ab0*/  IMAD R3, R0, R5, R5 ;  /* 0x0000000500037224 */ /* 0x000fca00078e0205 */
[----:B------:R-:W-:-:S07]  /*1ac0*/  VIMNMX R4, R4, R3, PT ;  /* 0x0000000304047248 */ /* 0x000fce0003fe0100 */
.L_x_10737:
        /* <DEDUP_REMOVED lines=25> */
.L_x_10743:
[----:B------:R-:W-:-:S13]  /*1c60*/  ISETP.NE.AND P0, PT, R5, 0x1, PT ;  /* 0x000000010500780c */ /* 0x000fda0003f05270 */
[----:B------:R-:W0:Y:S02]  /*1c70*/  @P0 LDC.64 R6, c[0x0][0x9e8] ;  /* 0x00027a00ff060b82 */ /* 0x000e240000000a00 */
[----:B0-----:R-:W-:-:S05]  /*1c80*/  @P0 IMAD.HI.U32 R4, R0, R6, RZ ;  /* 0x0000000600040227 */ /* 0x001fca00078e00ff */
[----:B------:R-:W-:-:S07]  /*1c90*/  @P0 SHF.R.U32.HI R0, RZ, R7, R4 ;  /* 0x00000007ff000219 */ /* 0x000fce0000011604 */
.L_x_10744:
[----:B------:R-:W-:Y:S05]  /*1ca0*/  BSYNC B0 ;  /* 0x0000000000007941 */ /* 0x000fea0003800000 */
.L_x_10742:
[----:B------:R-:W-:-:S05]  /*1cb0*/  IMAD R0, R0, R5, RZ ;  /* 0x0000000500007224 */ /* 0x000fca00078e02ff */
[----:B------:R-:W-:-:S07]  /*1cc0*/  VIMNMX R3, R3, R0, !PT ;  /* 0x0000000003037248 */ /* 0x000fce0007fe0100 */
.L_x_10741:
        /* <DEDUP_REMOVED lines=43> */
.L_x_10746:
[----:B------:R-:W-:Y:S05]  /*1f80*/  BSYNC B0 ;  /* 0x0000000000007941 */ /* 0x000fea0003800000 */
.L_x_10745:
        /* <DEDUP_REMOVED lines=35> */
[----:B0----5:R-:W-:Y:S05]  /*21c0*/  CALL.ABS.NOINC R14 ;  /* 0x000000000e007343 */ /* 0x021fea0003c00000 */
.L_x_10749:
[----:B------:R-:W-:Y:S05]  /*21d0*/  BSYNC B6 ;  /* 0x0000000000067941 */ /* 0x000fea0003800000 */
.L_x_10748:
        /* <DEDUP_REMOVED lines=20> */
.L_x_10751:
[----:B------:R-:W-:Y:S05]  /*2320*/  BSYNC B6 ;  /* 0x0000000000067941 */ /* 0x000fea0003800000 */
.L_x_10750:
[----:B------:R-:W-:Y:S01]  /*2330*/  ULDC.64 UR4, c[0x0][0x9f8] ;  /* 0x00027e0000047ab9 */ /* 0x000fe20000000a00 */
[----:B------:R-:W-:Y:S01]  /*2340*/  IMAD.IADD R71, R27, 0x1, R28 ;  /* 0x000000011b477824 */ /* 0x000fe200078e021c */
[----:B------:R-:W-:Y:S01]  /*2350*/  ISETP.NE.U32.AND P0, PT, RZ, UR4, PT ;  /* 0x00000004ff007c0c */ /* 0x000fe2000bf05070 */
[----:B------:R-:W2:Y:S01]  /*2360*/  LDL.64 R28, [R1] ;  /* 0x00000000011c7983 */ /* 0x000ea20000100a00 */
[----:B------:R-:W0:Y:S02]  /*2370*/  LDC.64 R10, c[0x0][0x300] ;  /* 0x0000c000ff0a7b82 */ /* 0x000e240000000a00 */
[----:B------:R-:W-:Y:S01]  /*2380*/  ISETP.NE.AND.EX P0, PT, RZ, UR5, PT, P0 ;  /* 0x00000005ff007c0c */ /* 0x000fe2000bf05300 */
[----:B------:R-:W3:Y:S01]  /*2390*/  LDL.64 R38, [R1] ;  /* 0x0000000001267983 */ /* 0x000ee20000100a00 */
[----:B------:R-:W1:Y:S01]  /*23a0*/  S2R R20, SR_TID.X ;  /* 0x0000000000147919 */ /* 0x000e620000002100 */
[----:B------:R-:W-:Y:S01]  /*23b0*/  SHF.R.S32.HI R13, RZ, 0x1f, R71 ;  /* 0x0000001fff0d7819 */ /* 0x000fe20000011447 */
[----:B------:R-:W-:Y:S01]  /*23c0*/  ULDC.64 UR4, c[0x0][0xa08] ;  /* 0x0002820000047ab9 */ /* 0x000fe20000000a00 */
[----:B------:R-:W-:Y:S01]  /*23d0*/  SHF.R.S32.HI R23, RZ, 0x1f, R22 ;  /* 0x0000001fff177819 */ /* 0x000fe20000011416 */
[----:B------:R-:W4:Y:S07]  /*23e0*/  LDL R32, [R1+0xc] ;  /* 0x00000c0001207983 */ /* 0x000f2e0000100800 */
[----:B------:R-:W1:Y:S02]  /*23f0*/  @P0 LDC.64 R4, c[0x0][0x9f8] ;  /* 0x00027e00ff040b82 */ /* 0x000e640000000a00 */
[----:B-1----:R-:W-:-:S05]  /*2400*/  @P0 IMAD.WIDE R4, R75, 0x4, R4 ;  /* 0x000000044b040825 */ /* 0x002fca00078e0204 */
[----:B------:R1:W3:Y:S01]  /*2410*/  @P0 LDG.E R75, desc[UR40][R4.64] ;  /* 0x00000028044b0981 */ /* 0x0002e2000c1e1900 */
[-C--:B0-----:R-:W-:Y:S01]  /*2420*/  IMAD R0, R13, R10.reuse, RZ ;  /* 0x0000000a0d007224 */ /* 0x081fe200078e02ff */
[----:B------:R-:W-:Y:S01]  /*2430*/  ISETP.NE.U32.AND P0, PT, RZ, UR4, PT ;  /* 0x00000004ff007c0c */ /* 0x000fe2000bf05070 */
[----:B------:R-:W-:Y:S01]  /*2440*/  VIADD R8, R20, 0xffffff80 ;  /* 0xffffff8014087836 */ /* 0x000fe20000000000 */
[----:B------:R-:W-:Y:S01]  /*2450*/  SHF.R.U32.HI R36, RZ, 0x7, R20 ;  /* 0x00000007ff247819 */ /* 0x000fe20000011614 */
[C---:B------:R-:W-:Y:S01]  /*2460*/  IMAD.WIDE.U32 R6, R71.reuse, R10, RZ ;  /* 0x0000000a47067225 */ /* 0x040fe200078e00ff */
[----:B------:R-:W-:Y:S01]  /*2470*/  ISETP.NE.AND.EX P0, PT, RZ, UR5, PT, P0 ;  /* 0x00000005ff007c0c */ /* 0x000fe2000bf05300 */
[----:B------:R-:W-:Y:S01]  /*2480*/  ULDC.64 UR4, c[0x0][0x308] ;  /* 0x0000c20000047ab9 */ /* 0x000fe20000000a00 */
[----:B------:R-:W-:Y:S01]  /*2490*/  SHF.R.S32.HI R9, RZ, 0x1f, R8 ;  /* 0x0000001fff097819 */ /* 0x000fe20000011408 */
[----:B------:R-:W-:Y:S01]  /*24a0*/  IMAD R3, R71, R11, R0 ;  /* 0x0000000b47037224 */ /* 0x000fe200078e0200 */
[----:B------:R-:W-:-:S02]  /*24b0*/  ISETP.NE.AND P6, PT, R36, 0x1, PT ;  /* 0x000000012400780c */ /* 0x000fc40003fc5270 */
[----:B------:R-:W-:Y:S01]  /*24c0*/  LEA.HI R9, R9, R8, RZ, 0x2 ;  /* 0x0000000809097211 */ /* 0x000fe200078f10ff */
[----:B------:R-:W-:-:S03]  /*24d0*/  IMAD.IADD R7, R7, 0x1, R3 ;  /* 0x0000000107077824 */ /* 0x000fc600078e0203 */
[----:B------:R-:W-:Y:S01]  /*24e0*/  SHF.R.S32.HI R77, RZ, 0x2, R9 ;  /* 0x00000002ff4d7819 */ /* 0x000fe20000011409 */
[C---:B-1----:R-:W-:Y:S01]  /*24f0*/  IMAD.WIDE.U32 R4, R30.reuse, UR4, R6 ;  /* 0x000000041e047c25 */ /* 0x042fe2000f8e0006 */
[----:B------:R-:W-:Y:S01]  /*2500*/  SHF.R.S32.HI R8, RZ, 0x1f, R9 ;  /* 0x0000001fff087819 */ /* 0x000fe20000011409 */
[----:B------:R-:W0:Y:S02]  /*2510*/  LDC.64 R6, c[0x0][0x408] ;  /* 0x00010200ff067b82 */ /* 0x000e240000000a00 */
[----:B------:R-:W-:Y:S01]  /*2520*/  IMAD R5, R30, UR5, R5 ;  /* 0x000000051e057c24 */ /* 0x000fe2000f8e0205 */
[----:B------:R-:W-:Y:S01]  /*2530*/  ULDC.64 UR4, c[0x0][0x310] ;  /* 0x0000c40000047ab9 */ /* 0x000fe20000000a00 */
[----:B------:R-:W-:Y:S02]  /*2540*/  LEA.HI R8, R8, R77, RZ, 0x2 ;  /* 0x0000004d08087211 */ /* 0x000fe400078f10ff */
[----:B------:R-:W-:Y:S02]  /*2550*/  SHF.R.S32.HI R34, RZ, 0x1f, R136 ;  /* 0x0000001fff227819 */ /* 0x000fe40000011488 */
[----:B------:R-:W-:-:S05]  /*2560*/  LOP3.LUT R8, R8, 0xfffffffc, RZ, 0xc0, !PT ;  /* 0xfffffffc08087812 */ /* 0x000fca00078ec0ff */
[----:B------:R-:W-:Y:S02]  /*2570*/  IMAD.IADD R77, R77, 0x1, -R8 ;  /* 0x000000014d4d7824 */ /* 0x000fe400078e0a08 */
[----:B------:R-:W-:-:S04]  /*2580*/  IMAD R8, R34, R10, RZ ;  /* 0x0000000a22087224 */ /* 0x000fc800078e02ff */
[----:B------:R-:W-:Y:S01]  /*2590*/  IMAD R95, R136, R11, R8 ;  /* 0x0000000b885f7224 */ /* 0x000fe200078e0208 */
[----:B------:R-:W-:Y:S01]  /*25a0*/  LOP3.LUT R18, R18, 0xfffffffd, RZ, 0xc0, !PT ;  /* 0xfffffffd12127812 */ /* 0x000fe200078ec0ff */
[C---:B------:R-:W-:Y:S02]  /*25b0*/  VIADD R72, R22.reuse, 0x30 ;  /* 0x0000003016487836 */ /* 0x040fe40000000000 */
[C---:B------:R-:W-:Y:S02]  /*25c0*/  VIADD R27, R22.reuse, 0x40 ;  /* 0x00000040161b7836 */ /* 0x040fe40000000000 */
[----:B------:R-:W-:Y:S01]  /*25d0*/  VIADD R82, R22, 0x50 ;  /* 0x0000005016527836 */ /* 0x000fe20000000000 */
[----:B--2---:R-:W1:Y:S01]  /*25e0*/  LDC R29, c[0x0][0x3f4] ;  /* 0x0000fd00ff1d7b82 */ /* 0x004e620000000800 */
[----:B---3--:R-:W-:Y:S02]  /*25f0*/  SHF.R.S32.HI R0, RZ, 0x1f, R75 ;  /* 0x0000001fff007819 */ /* 0x008fe4000001144b */
[----:B------:R-:W-:-:S02]  /*2600*/  SEL R75, R75, RZ, !P0 ;  /* 0x000000ff4b4b7207 */ /* 0x000fc40004000000 */
[----:B------:R-:W-:-:S05]  /*2610*/  SEL R15, R0, RZ, !P0 ;  /* 0x000000ff000f7207 */ /* 0x000fca0004000000 */
[----:B------:R-:W-:Y:S02]  /*2620*/  IMAD R0, R15, UR4, RZ ;  /* 0x000000040f007c24 */ /* 0x000fe4000f8e02ff */
[----:B------:R-:W-:-:S04]  /*2630*/  IMAD.WIDE.U32 R20, R75, UR4, R4 ;  /* 0x000000044b147c25 */ /* 0x000fc8000f8e0004 */
[----:B------:R-:W-:Y:S01]  /*2640*/  IMAD R3, R75, UR5, R0 ;  /* 0x000000054b037c24 */ /* 0x000fe2000f8e0200 */
[----:B------:R-:W-:Y:S05]  /*2650*/  @!P6 WARPSYNC.ALL ;  /* 0x000000000000e948 */ /* 0x000fea0003800000 */
[----:B------:R-:W-:Y:S01]  /*2660*/  ULDC.64 UR4, c[0x0][0x330] ;  /* 0x0000cc0000047ab9 */ /* 0x000fe20000000a00 */
[----:B------:R-:W-:Y:S01]  /*2670*/  VIADD R0, R22, 0x10 ;  /* 0x0000001016007836 */ /* 0x000fe20000000000 */
[----:B------:R-:W-:Y:S01]  /*2680*/  ULDC.64 UR6, c[0x0][0x338] ;  /* 0x0000ce0000067ab9 */ /* 0x000fe20000000a00 */
[----:B------:R-:W-:Y:S01]  /*2690*/  IMAD.WIDE.U32 R60, R30, UR4, R22 ;  /* 0x000000041e3c7c25 */ /* 0x000fe2000f8e0016 */
[----:B------:R-:W-:-:S02]  /*26a0*/  ULDC UR4, c[0x0][0x2f4] ;  /* 0x0000bd0000047ab9 */ /* 0x000fc40000000800 */
[----:B------:R-:W-:Y:S01]  /*26b0*/  ISETP.GE.AND P1, PT, R0, UR4, PT ;  /* 0x0000000400007c0c */ /* 0x000fe2000bf26270 */
[----:B------:R-:W-:Y:S01]  /*26c0*/  IMAD.WIDE.U32 R4, R136, R10, R22 ;  /* 0x0000000a88047225 */ /* 0x000fe200078e0016 */
[----:B------:R-:W-:Y:S02]  /*26d0*/  ISETP.GE.AND P0, PT, R22, UR4, PT ;  /* 0x0000000416007c0c */ /* 0x000fe4000bf06270 */
[----:B------:R-:W-:Y:S01]  /*26e0*/  SEL R8, RZ, 0xffffffff, P1 ;  /* 0xffffffffff087807 */ /* 0x000fe20000800000 */
[----:B------:R-:W-:Y:S01]  /*26f0*/  IMAD.IADD R3, R21, 0x1, R3 ;  /* 0x0000000115037824 */ /* 0x000fe200078e0203 */
[----:B------:R-:W-:Y:S02]  /*2700*/  IADD3 R96, P1, R20, R4, RZ ;  /* 0x0000000414607210 */ /* 0x000fe40007f3e0ff */
[----:B------:R-:W-:Y:S01]  /*2710*/  SEL R4, RZ, 0x1, P0 ;  /* 0x00000001ff047807 */ /* 0x000fe20000000000 */
[----:B------:R-:W-:Y:S01]  /*2720*/  IMAD.SHL.U32 R9, R8, 0x2, RZ ;  /* 0x0000000208097824 */ /* 0x000fe200078e00ff */
[----:B------:R-:W-:-:S04]  /*2730*/  IADD3.X R95, R3, R5, R95, P1, !PT ;  /* 0x00000005035f7210 */ /* 0x000fc80000ffe45f */
[----:B------:R-:W-:Y:S02]  /*2740*/  LOP3.LUT R5, R9, 0x2, R4, 0xe2, !PT ;  /* 0x0000000209057812 */ /* 0x000fe400078ee204 */
[----:B------:R-:W2:Y:S01]  /*2750*/  LDC.64 R8, c[0x0][0x3f8] ;  /* 0x0000fe00ff087b82 */ /* 0x000ea20000000a00 */
[----:B------:R-:W-:-:S05]  /*2760*/  IMAD.MOV.U32 R38, RZ, RZ, R28 ;  /* 0x000000ffff267224 */ /* 0x000fca00078e001c */
[----:B------:R-:W-:-:S05]  /*2770*/  SHF.R.S32.HI R39, RZ, 0x1f, R38 ;  /* 0x0000001fff277819 */ /* 0x000fca0000011426 */
[----:B------:R3:W-:Y:S01]  /*2780*/  STL [R1+0x4], R39 ;  /* 0x0000042701007387 */ /* 0x0007e20000100800 */
[----:B0-----:R-:W-:-:S03]  /*2790*/  IMAD.WIDE.U32 R64, R136, R6, R38 ;  /* 0x0000000688407225 */ /* 0x001fc600078e0026 */
[----:B------:R-:W3:Y:S01]  /*27a0*/  LDL R37, [R1+0x14] ;  /* 0x0000140001257983 */ /* 0x000ee20000100800 */
[----:B--2---:R-:W-:-:S03]  /*27b0*/  IMAD.WIDE.U32 R68, R136, R8, R38 ;  /* 0x0000000888447225 */ /* 0x004fc600078e0026 */
[----:B------:R-:W2:Y:S01]  /*27c0*/  LDL R38, [R1+0x10] ;  /* 0x0000100001267983 */ /* 0x000ea20000100800 */
[----:B------:R-:W-:Y:S01]  /*27d0*/  LOP3.LUT P0, RZ, R77, 0x2, RZ, 0xc0, !PT ;  /* 0x000000024dff7812 */ /* 0x000fe2000780c0ff */
[----:B------:R-:W-:Y:S01]  /*27e0*/  VIADD R4, R22, 0x20 ;  /* 0x0000002016047836 */ /* 0x000fe20000000000 */
[----:B------:R-:W-:Y:S01]  /*27f0*/  ISETP.GE.AND P1, PT, R72, UR4, PT ;  /* 0x0000000448007c0c */ /* 0x000fe2000bf26270 */
[----:B------:R-:W-:-:S03]  /*2800*/  IMAD R12, R34, R6, RZ ;  /* 0x00000006220c7224 */ /* 0x000fc600078e02ff */
[----:B------:R-:W-:Y:S01]  /*2810*/  SEL R14, RZ, 0x8, P1 ;  /* 0x00000008ff0e7807 */ /* 0x000fe20000800000 */
[----:B------:R-:W-:-:S06]  /*2820*/  IMAD R31, R136, R7, R12 ;  /* 0x00000007881f7224 */ /* 0x000fcc00078e020c */
[----:B------:R-:W-:Y:S02]  /*2830*/  @P0 LOP3.LUT R18, R18, 0x2, RZ, 0xfc, !PT ;  /* 0x0000000212120812 */ /* 0x000fe400078efcff */
[----:B------:R-:W-:-:S04]  /*2840*/  ISETP.GE.AND P0, PT, R4, UR4, PT ;  /* 0x0000000404007c0c */ /* 0x000fc8000bf06270 */
[----:B------:R-:W-:Y:S02]  /*2850*/  SEL R12, RZ, 0x4, P0 ;  /* 0x00000004ff0c7807 */ /* 0x000fe40000000000 */
[----:B------:R-:W-:Y:S02]  /*2860*/  ISETP.GE.AND P0, PT, R27, UR4, PT ;  /* 0x000000041b007c0c */ /* 0x000fe4000bf06270 */
[----:B------:R-:W-:Y:S02]  /*2870*/  LOP3.LUT R12, R14, R5, R12, 0xfe, !PT ;  /* 0x000000050e0c7212 */ /* 0x000fe400078efe0c */
[----:B------:R-:W-:Y:S02]  /*2880*/  SEL R5, RZ, 0x10, P0 ;  /* 0x00000010ff057807 */ /* 0x000fe40000000000 */
[----:B-1----:R-:W-:Y:S02]  /*2890*/  ISETP.GE.AND P0, PT, R22, R29, PT ;  /* 0x0000001d1600720c */ /* 0x002fe40003f06270 */
[----:B------:R-:W-:Y:S01]  /*28a0*/  LOP3.LUT R12, R12, R5, RZ, 0xfc, !PT ;  /* 0x000000050c0c7212 */ /* 0x000fe200078efcff */
[----:B------:R-:W-:-:S04]  /*28b0*/  IMAD R5, R34, R8, RZ ;  /* 0x0000000822057224 */ /* 0x000fc800078e02ff */
[----:B------:R-:W-:Y:S01]  /*28c0*/  IMAD R35, R136, R9, R5 ;  /* 0x0000000988237224 */ /* 0x000fe200078e0205 */
[----:B------:R-:W-:-:S05]  /*28d0*/  SEL R5, R29, RZ, P0 ;  /* 0x000000ff1d057207 */ /* 0x000fca0000000000 */
[----:B------:R-:W-:Y:S01]  /*28e0*/  IMAD.IADD R5, R22, 0x1, R5 ;  /* 0x0000000116057824 */ /* 0x000fe200078e0205 */
[-C--:B------:R-:W-:Y:S01]  /*28f0*/  ISETP.GE.AND P1, PT, R0, R29.reuse, PT ;  /* 0x0000001d0000720c */ /* 0x080fe20003f26270 */
[----:B------:R-:W-:Y:S01]  /*2900*/  IMAD.WIDE.U32 R62, R136, R6, R22 ;  /* 0x00000006883e7225 */ /* 0x000fe200078e0016 */
[----:B------:R-:W-:Y:S02]  /*2910*/  ISETP.GE.AND P2, PT, R4, R29, PT ;  /* 0x0000001d0400720c */ /* 0x000fe40003f46270 */
[----:B------:R-:W-:Y:S01]  /*2920*/  SHF.R.S32.HI R14, RZ, 0x1f, R5 ;  /* 0x0000001fff0e7819 */ /* 0x000fe20000011405 */
[----:B------:R-:W-:Y:S02]  /*2930*/  IMAD.IADD R63, R63, 0x1, R31 ;  /* 0x000000013f3f7824 */ /* 0x000fe400078e021f */
[----:B------:R-:W-:Y:S01]  /*2940*/  IMAD.IADD R65, R31, 0x1, R65 ;  /* 0x000000011f417824 */ /* 0x000fe200078e0241 */
[----:B------:R-:W-:Y:S02]  /*2950*/  LEA.HI R76, R14, R5, RZ, 0x3 ;  /* 0x000000050e4c7211 */ /* 0x000fe400078f18ff */
[----:B------:R-:W-:-:S02]  /*2960*/  SEL R31, R29, RZ, P1 ;  /* 0x000000ff1d1f7207 */ /* 0x000fc40000800000 */
[----:B------:R-:W-:Y:S02]  /*2970*/  LEA.HI R5, R14, R5, RZ, 0x5 ;  /* 0x000000050e057211 */ /* 0x000fe400078f28ff */
[----:B------:R-:W-:Y:S01]  /*2980*/  SEL R33, R29, RZ, P2 ;  /* 0x000000ff1d217207 */ /* 0x000fe20001000000 */
[----:B------:R-:W-:Y:S01]  /*2990*/  IMAD.WIDE.U32 R66, R136, R8, R22 ;  /* 0x0000000888427225 */ /* 0x000fe200078e0016 */
[----:B------:R-:W-:-:S03]  /*29a0*/  LOP3.LUT R18, R18, 0xfffffffe, RZ, 0xc0, !PT ;  /* 0xfffffffe12127812 */ /* 0x000fc600078ec0ff */
[----:B------:R-:W-:Y:S02]  /*29b0*/  IMAD.IADD R31, R0, 0x1, R31 ;  /* 0x00000001001f7824 */ /* 0x000fe400078e021f */
[----:B------:R-:W-:Y:S01]  /*29c0*/  IMAD.SHL.U32 R14, R5, 0x80, RZ ;  /* 0x00000080050e7824 */ /* 0x000fe200078e00ff */
[----:B----4-:R-:W-:Y:S01]  /*29d0*/  LOP3.LUT R5, R32, 0x18, R76, 0xf8, !PT ;  /* 0x0000001820057812 */ /* 0x010fe200078ef84c */
[----:B------:R-:W-:Y:S01]  /*29e0*/  IMAD.IADD R33, R4, 0x1, R33 ;  /* 0x0000000104217824 */ /* 0x000fe200078e0221 */
[----:B------:R-:W-:Y:S01]  /*29f0*/  @P2 LOP3.LUT R18, R18, 0x1, RZ, 0xfc, !PT ;  /* 0x0000000112122812 */ /* 0x000fe200078efcff */
[----:B------:R-:W-:Y:S01]  /*2a00*/  IMAD R61, R30, UR5, R61 ;  /* 0x000000051e3d7c24 */ /* 0x000fe2000f8e023d */
[----:B------:R-:W-:Y:S01]  /*2a10*/  SHF.R.S32.HI R28, RZ, 0x1f, R31 ;  /* 0x0000001fff1c7819 */ /* 0x000fe2000001141f */
[----:B------:R-:W-:Y:S01]  /*2a20*/  IMAD R15, R15, UR6, RZ ;  /* 0x000000060f0f7c24 */ /* 0x000fe2000f8e02ff */
[----:B------:R-:W-:Y:S01]  /*2a30*/  LOP3.LUT R14, R14, 0xfffff000, RZ, 0xc0, !PT ;  /* 0xfffff0000e0e7812 */ /* 0x000fe200078ec0ff */
[----:B------:R-:W-:-:S02]  /*2a40*/  IMAD.IADD R67, R67, 0x1, R35 ;  /* 0x0000000143437824 */ /* 0x000fc400078e0223 */
[----:B------:R-:W-:Y:S01]  /*2a50*/  IMAD.IADD R69, R35, 0x1, R69 ;  /* 0x0000000123457824 */ /* 0x000fe200078e0245 */
[----:B-----5:R-:W-:Y:S02]  /*2a60*/  SHF.R.S32.HI R35, RZ, 0x1f, R106 ;  /* 0x0000001fff237819 */ /* 0x020fe4000001146a */
[----:B------:R-:W-:Y:S02]  /*2a70*/  SHF.R.S32.HI R30, RZ, 0x1f, R33 ;  /* 0x0000001fff1e7819 */ /* 0x000fe40000011421 */
[----:B------:R-:W-:Y:S01]  /*2a80*/  IADD3 R70, P2, R136, R71, RZ ;  /* 0x0000004788467210 */ /* 0x000fe20007f5e0ff */
[C---:B------:R-:W-:Y:S02]  /*2a90*/  IMAD R15, R75.reuse, UR7, R15 ;  /* 0x000000074b0f7c24 */ /* 0x040fe4000f8e020f */
[----:B------:R-:W-:Y:S01]  /*2aa0*/  IMAD.WIDE.U32 R60, R75, UR6, R60 ;  /* 0x000000064b3c7c25 */ /* 0x000fe2000f8e003c */
[CC--:B------:R-:W-:Y:S02]  /*2ab0*/  LEA.HI R75, R28.reuse, R31.reuse, RZ, 0x3 ;  /* 0x0000001f1c4b7211 */ /* 0x0c0fe400078f18ff */
[----:B------:R-:W-:Y:S01]  /*2ac0*/  LEA.HI R28, R28, R31, RZ, 0x5 ;  /* 0x0000001f1c1c7211 */ /* 0x000fe200078f28ff */
[----:B------:R-:W-:Y:S01]  /*2ad0*/  IMAD.X R71, R34, 0x1, R13, P2 ;  /* 0x0000000122477824 */ /* 0x000fe200010e060d */
[----:B------:R-:W-:-:S02]  /*2ae0*/  LEA.HI R74, R30, R33, RZ, 0x3 ;  /* 0x000000211e4a7211 */ /* 0x000fc400078f18ff */
[----:B------:R-:W-:Y:S02]  /*2af0*/  LEA.HI R33, R30, R33, RZ, 0x5 ;  /* 0x000000211e217211 */ /* 0x000fe400078f28ff */
[----:B------:R-:W-:Y:S01]  /*2b00*/  ISETP.GE.AND P2, PT, R82, UR4, PT ;  /* 0x0000000452007c0c */ /* 0x000fe2000bf46270 */
[----:B------:R-:W-:Y:S01]  /*2b10*/  IMAD.SHL.U32 R30, R28, 0x80, RZ ;  /* 0x000000801c1e7824 */ /* 0x000fe200078e00ff */
[----:B------:R-:W-:Y:S01]  /*2b20*/  SHF.L.U64.HI R99, R8, 0x7, R9 ;  /* 0x0000000708637819 */ /* 0x000fe20000010209 */
[----:B------:R-:W-:Y:S01]  /*2b30*/  IMAD.SHL.U32 R33, R33, 0x80, RZ ;  /* 0x0000008021217824 */ /* 0x000fe200078e00ff */
[C---:B------:R-:W-:Y:S02]  /*2b40*/  LOP3.LUT R28, R32.reuse, 0x18, R75, 0xf8, !PT ;  /* 0x00000018201c7812 */ /* 0x040fe400078ef84b */
[----:B------:R-:W-:Y:S01]  /*2b50*/  LOP3.LUT R32, R32, 0x18, R74, 0xf8, !PT ;  /* 0x0000001820207812 */ /* 0x000fe200078ef84a */
[----:B------:R-:W-:Y:S01]  /*2b60*/  IMAD.WIDE.U32 R62, R106, R6, R62 ;  /* 0x000000066a3e7225 */ /* 0x000fe200078e003e */
[----:B------:R-:W-:-:S02]  /*2b70*/  LOP3.LUT R30, R30, 0xfffff000, RZ, 0xc0, !PT ;  /* 0xfffff0001e1e7812 */ /* 0x000fc400078ec0ff */
[----:B------:R-:W-:Y:S01]  /*2b80*/  LOP3.LUT R33, R33, 0xfffff000, RZ, 0xc0, !PT ;  /* 0xfffff00021217812 */ /* 0x000fe200078ec0ff */
[----:B------:R-:W-:Y:S01]  /*2b90*/  IMAD.WIDE.U32 R64, R106, R6, R64 ;  /* 0x000000066a407225 */ /* 0x000fe200078e0040 */
[----:B------:R-:W-:Y:S02]  /*2ba0*/  SHF.L.U64.HI R98, R6, 0x7, R7 ;  /* 0x0000000706627819 */ /* 0x000fe40000010207 */
[----:B------:R-:W-:Y:S01]  /*2bb0*/  LOP3.LUT R81, R76, 0xfffffff8, RZ, 0xc0, !PT ;  /* 0xfffffff84c517812 */ /* 0x000fe200078ec0ff */
[-C--:B------:R-:W-:Y:S01]  /*2bc0*/  IMAD.WIDE.U32 R66, R106, R8.reuse, R66 ;  /* 0x000000086a427225 */ /* 0x080fe200078e0042 */
[----:B------:R-:W-:Y:S02]  /*2bd0*/  LOP3.LUT R80, R75, 0xfffffff8, RZ, 0xc0, !PT ;  /* 0xfffffff84b507812 */ /* 0x000fe400078ec0ff */
[----:B------:R-:W-:Y:S01]  /*2be0*/  LOP3.LUT R79, R74, 0xfffffff8, RZ, 0xc0, !PT ;  /* 0xfffffff84a4f7812 */ /* 0x000fe200078ec0ff */
[----:B------:R-:W-:Y:S01]  /*2bf0*/  IMAD.WIDE.U32 R68, R106, R8, R68 ;  /* 0x000000086a447225 */ /* 0x000fe200078e0044 */
[----:B------:R-:W-:-:S02]  /*2c00*/  SHF.L.U64.HI R97, R10, 0x7, R11 ;  /* 0x000000070a617819 */ /* 0x000fc4000001020b */
[----:B------:R-:W-:Y:S01]  /*2c10*/  SHF.R.S32.HI R102, RZ, 0x1f, R81 ;  /* 0x0000001fff667819 */ /* 0x000fe20000011451 */
[----:B------:R-:W-:Y:S01]  /*2c20*/  VIADD R111, R36, 0x8 ;  /* 0x00000008246f7836 */ /* 0x000fe20000000000 */
[----:B------:R-:W-:Y:S01]  /*2c30*/  SHF.R.S32.HI R101, RZ, 0x1f, R80 ;  /* 0x0000001fff657819 */ /* 0x000fe20000011450 */
[----:B------:R-:W-:Y:S01]  /*2c40*/  IMAD.SHL.U32 R108, R29, 0x2, RZ ;  /* 0x000000021d6c7824 */ /* 0x000fe200078e00ff */
[----:B------:R-:W-:Y:S01]  /*2c50*/  SHF.R.S32.HI R100, RZ, 0x1f, R79 ;  /* 0x0000001fff647819 */ /* 0x000fe2000001144f */
[----:B------:R-:W-:Y:S01]  /*2c60*/  IMAD.IADD R94, R61, 0x1, R15 ;  /* 0x000000013d5e7824 */ /* 0x000fe200078e020f */
[----:B--2---:R-:W-:-:S04]  /*2c70*/  LOP3.LUT R5, R5, R38, RZ, 0x3c, !PT ;  /* 0x0000002605057212 */ /* 0x004fc800078e3cff */
[----:B---3--:R-:W-:Y:S01]  /*2c80*/  IADD3 R105, R5, R14, R37 ;  /* 0x0000000e05697210 */ /* 0x008fe20007ffe025 */
[C---:B------:R-:W-:Y:S02]  /*2c90*/  IMAD R14, R35.reuse, R6, RZ ;  /* 0x00000006230e7224 */ /* 0x040fe400078e02ff */
[----:B------:R-:W-:-:S04]  /*2ca0*/  IMAD R35, R35, R8, RZ ;  /* 0x0000000823237224 */ /* 0x000fc800078e02ff */
[C---:B------:R-:W-:Y:S01]  /*2cb0*/  IMAD R35, R106.reuse, R9, R35 ;  /* 0x000000096a237224 */ /* 0x040fe200078e0223 */
[----:B------:R-:W-:Y:S01]  /*2cc0*/  SEL R9, RZ, 0x20, P2 ;  /* 0x00000020ff097807 */ /* 0x000fe20001000000 */
[----:B------:R-:W-:Y:S01]  /*2cd0*/  IMAD R91, R106, R7, R14 ;  /* 0x000000076a5b7224 */ /* 0x000fe200078e020e */
[-C--:B------:R-:W-:Y:S02]  /*2ce0*/  LOP3.LUT R31, R28, R38.reuse, RZ, 0x3c, !PT ;  /* 0x000000261c1f7212 */ /* 0x080fe400078e3cff */
[----:B------:R-:W-:Y:S01]  /*2cf0*/  LOP3.LUT R13, R12, R9, RZ, 0xfc, !PT ;  /* 0x000000090c0d7212 */ /* 0x000fe200078efcff */
[----:B------:R-:W-:Y:S01]  /*2d00*/  IMAD.SHL.U32 R7, R8, 0x80, RZ ;  /* 0x0000008008077824 */ /* 0x000fe200078e00ff */
[----:B------:R-:W-:Y:S01]  /*2d10*/  LOP3.LUT R32, R32, R38, RZ, 0x3c, !PT ;  /* 0x0000002620207212 */ /* 0x000fe200078e3cff */
[----:B------:R-:W-:Y:S01]  /*2d20*/  IMAD.SHL.U32 R5, R10, 0x80, RZ ;  /* 0x000000800a057824 */ /* 0x000fe200078e00ff */
[----:B------:R-:W-:Y:S01]  /*2d30*/  LOP3.LUT R8, R12, 0x1, RZ, 0xc0, !PT ;  /* 0x000000010c087812 */ /* 0x000fe200078ec0ff */
[----:B------:R-:W-:Y:S01]  /*2d40*/  IMAD.IADD R93, R63, 0x1, R91 ;  /* 0x000000013f5d7824 */ /* 0x000fe200078e025b */
[C---:B------:R-:W-:Y:S01]  /*2d50*/  LOP3.LUT R9, R13.reuse, 0x2, RZ, 0xc0, !PT ;  /* 0x000000020d097812 */ /* 0x040fe200078ec0ff */
[----:B------:R-:W-:Y:S01]  /*2d60*/  IMAD.SHL.U32 R6, R6, 0x80, RZ ;  /* 0x0000008006067824 */ /* 0x000fe200078e00ff */
[----:B------:R-:W-:Y:S01]  /*2d70*/  LOP3.LUT R10, R13, 0x4, RZ, 0xc0, !PT ;  /* 0x000000040d0a7812 */ /* 0x000fe200078ec0ff */
[----:B------:R-:W-:Y:S01]  /*2d80*/  IMAD.IADD R91, R91, 0x1, R65 ;  /* 0x000000015b5b7824 */ /* 0x000fe200078e0241 */
[----:B------:R-:W-:Y:S01]  /*2d90*/  LOP3.LUT R11, R13, 0x8, RZ, 0xc0, !PT ;  /* 0x000000080d0b7812 */ /* 0x000fe200078ec0ff */
[----:B------:R-:W-:Y:S01]  /*2da0*/  IMAD.IADD R92, R67, 0x1, R35 ;  /* 0x00000001435c7824 */ /* 0x000fe200078e0223 */
[----:B------:R-:W-:Y:S01]  /*2db0*/  LOP3.LUT R12, R13, 0x10, RZ, 0xc0, !PT ;  /* 0x000000100d0c7812 */ /* 0x000fe200078ec0ff */
[----:B------:R-:W-:Y:S01]  /*2dc0*/  IMAD.IADD R90, R35, 0x1, R69 ;  /* 0x00000001235a7824 */ /* 0x000fe200078e0245 */
[----:B------:R-:W-:-:S02]  /*2dd0*/  IADD3 R104, R31, R30, R37 ;  /* 0x0000001e1f687210 */ /* 0x000fc40007ffe025 */
[----:B------:R-:W-:Y:S02]  /*2de0*/  IADD3 R103, R32, R33, R37 ;  /* 0x0000002120677210 */ /* 0x000fe40007ffe025 */
[----:B------:R-:W-:Y:S01]  /*2df0*/  LOP3.LUT R13, R13, 0x20, RZ, 0xc0, !PT ;  /* 0x000000200d0d7812 */ /* 0x000fe200078ec0ff */
[----:B------:R-:W-:Y:S06]  /*2e00*/  @!P6 BAR.SYNC.DEFER_BLOCKING 0x9, 0x100 ;  /* 0x024400000000eb1d */ /* 0x000fec0000010000 */
.L_x_10807:
[----:B---3--:R-:W2:Y:S01]  /*2e10*/  LDL R29, [R1+0x4c] ;  /* 0x00004c00011d7983 */ /* 0x008ea20000100800 */
[----:B0-----:R-:W0:Y:S01]  /*2e20*/  LDC.64 R86, c[0x0][0x2e8] ;  /* 0x0000ba00ff567b82 */ /* 0x001e220000000a00 */
[----:B-1----:R-:W-:Y:S01]  /*2e30*/  VIADD R28, R25, 0xffffffff ;  /* 0xffffffff191c7836 */ /* 0x002fe20000000000 */
[----:B------:R-:W-:Y:S01]  /*2e40*/  LOP3.LUT P4, RZ, R77, 0x2, RZ, 0xc0, !PT ;  /* 0x000000024dff7812 */ /* 0x000fe2000788c0ff */
[----:B------:R-:W-:Y:S05]  /*2e50*/  YIELD ;  /* 0x0000000000007946 */ /* 0x000fea0003800000 */
[----:B------:R-:W1:Y:S01]  /*2e60*/  LDC R107, c[0x0][0x3f4] ;  /* 0x0000fd00ff6b7b82 */ /* 0x000e620000000800 */
        /* <DEDUP_REMOVED lines=8> */
[----:B0-----:R-:W-:Y:S02]  /*2ef0*/  LEA R32, P3, R14, R86, 0x1 ;  /* 0x000000560e207211 */ /* 0x001fe400078608ff */
[----:B------:R-:W-:Y:S02]  /*2f00*/  ISETP.GT.AND P2, PT, R28, R83, PT ;  /* 0x000000531c00720c */ /* 0x000fe40003f44270 */
[----:B------:R-:W-:Y:S01]  /*2f10*/  LEA.HI.X R33, R14, R87, R25, 0x1, P3 ;  /* 0x000000570e217211 */ /* 0x000fe200018f0c19 */
[----:B------:R-:W-:Y:S01]  /*2f20*/  IMAD.MOV.U32 R25, RZ, RZ, R28 ;  /* 0x000000ffff197224 */ /* 0x000fe200078e001c */
[----:B-1----:R-:W-:Y:S01]  /*2f30*/  ISETP.GE.AND P3, PT, R107, 0x1, PT ;  /* 0x000000016b00780c */ /* 0x002fe20003f66270 */
[----:B--2---:R-:W-:-:S04]  /*2f40*/  IMAD R15, R17, 0x3000, R29 ;  /* 0x00003000110f7824 */ /* 0x004fc800078e021d */
[C---:B------:R-:W-:Y:S02]  /*2f50*/  VIADD R29, R15.reuse, 0x10 ;  /* 0x000000100f1d7836 */ /* 0x040fe40000000000 */
[C---:B------:R-:W-:Y:S02]  /*2f60*/  @P4 VIADD R29, R15.reuse, 0xfffffff0 ;  /* 0xfffffff00f1d4836 */ /* 0x040fe40000000000 */
[--C-:B------:R-:W-:Y:S02]  /*2f70*/  IMAD R78, R15, 0x2, R26.reuse ;  /* 0x000000020f4e7824 */ /* 0x100fe400078e021a */
[----:B------:R-:W-:Y:S02]  /*2f80*/  IMAD R15, R29, 0x2, R26 ;  /* 0x000000021d0f7824 */ /* 0x000fe400078e021a */
[----:B------:R-:W-:Y:S05]  /*2f90*/  @!P3 BRA `(.L_x_10753) ;  /* 0x0000003800ccb947 */ /* 0x000fea0003800000 */
[----:B------:R-:W-:Y:S01]  /*2fa0*/  ULDC.U8 UR4, c[0x0][0x410] ;  /* 0x0001040000047ab9 */ /* 0x000fe20000000000 */
[-C--:B------:R-:W-:Y:S01]  /*2fb0*/  IMAD R14, R99, R28.reuse, RZ ;  /* 0x0000001c630e7224 */ /* 0x080fe200078e02ff */
[----:B------:R-:W-:Y:S01]  /*2fc0*/  ISETP.NE.AND P3, PT, RZ, UR4, PT ;  /* 0x00000004ff007c0c */ /* 0x000fe2000bf65270 */
[----:B------:R-:W-:Y:S02]  /*2fd0*/  IMAD R31, R98, R28, RZ ;  /* 0x0000001c621f7224 */ /* 0x000fe400078e02ff */
        /* <DEDUP_REMOVED lines=24> */
[----:B------:R-:W2:Y:S04]  /*3160*/  LDL.64 R116, [R1] ;  /* 0x0000000001747983 */ /* 0x000ea80000100a00 */
[----:B------:R-:W3:Y:S04]  /*3170*/  LDL R115, [R1+0x34] ;  /* 0x0000340001737983 */ /* 0x000ee80000100800 */
[----:B------:R-:W4:Y:S04]  /*3180*/  LDL R114, [R1+0x30] ;  /* 0x0000300001727983 */ /* 0x000f280000100800 */
        /* <DEDUP_REMOVED lines=43> */
.L_x_10756:
[----:B------:R-:W-:Y:S05]  /*3440*/  BSYNC B1 ;  /* 0x0000000000017941 */ /* 0x000fea0003800000 */
.L_x_10755:
[----:B-----5:R-:W-:Y:S01]  /*3450*/  IMAD.MOV.U32 R14, RZ, RZ, R34 ;  /* 0x000000ffff0e7224 */ /* 0x020fe200078e0022 */
[----:B------:R-:W-:Y:S01]  /*3460*/  UISETP.NE.AND UP0, UPT, UR37, 0x3, UPT ;  /* 0x000000032500788c */ /* 0x000fe2000bf05270 */
[----:B0-----:R-:W-:-:S05]  /*3470*/  IMAD.MOV.U32 R28, RZ, RZ, R35 ;  /* 0x000000ffff1c7224 */ /* 0x001fca00078e0023 */
[----:B------:R-:W-:Y:S01]  /*3480*/  PRMT R88, R14, 0x5410, R28 ;  /* 0x000054100e587816 */ /* 0x000fe2000000001c */
[----:B------:R-:W-:Y:S01]  /*3490*/  IMAD.MOV.U32 R14, RZ, RZ, R38 ;  /* 0x000000ffff0e7224 */ /* 0x000fe200078e0026 */
[----:B------:R-:W-:Y:S01]  /*34a0*/  PLOP3.LUT P3, PT, PT, PT, UP0, 0x80, 0x0 ;  /* 0x000000000000781c */ /* 0x000fe20003f6f008 */
        /* <DEDUP_REMOVED lines=37> */
.L_x_10757:
[----:B------:R-:W-:Y:S01]  /*3700*/  IMAD R14, R17, 0x8, R2 ;  /* 0x00000008110e7824 */ /* 0x000fe200078e0202 */
[----:B------:R-:W-:Y:S01]  /*3710*/  SHF.L.U32 R85, R156, 0x1f, RZ ;  /* 0x0000001f9c557819 */ /* 0x000fe200000006ff */
[----:B------:R-:W-:Y:S03]  /*3720*/  BSSY B1, `(.L_x_10758) ;  /* 0x0000003000017945 */ /* 0x000fe60003800000 */
[----:B------:R-:W0:Y:S02]  /*3730*/  SYNCS.PHASECHK.TRANS64.TRYWAIT P5, [R14+URZ+0x2d890], R85 ;  /* 0x02d890550e0075a7 */ /* 0x000e2400080a017f */
[----:B0-----:R-:W-:Y:S05]  /*3740*/  @!P5 BRA `(.L_x_10759) ;  /* 0x000002100088d947 */ /* 0x001fea0003800000 */
.L_x_11138:
[----:B------:R-:W-:Y:S05]  /*3750*/  BSYNC B1 ;  /* 0x0000000000017941 */ /* 0x000fea0003800000 */
.L_x_10758:
[----:B------:R-:W-:Y:S05]  /*3760*/  @P4 BRA `(.L_x_10760) ;  /* 0x0000003400584947 */ /* 0x000fea0003800000 */
[----:B------:R-:W-:Y:S01]  /*3770*/  ISETP.NE.AND P4, PT, R8, RZ, PT ;  /* 0x000000ff0800720c */ /* 0x000fe20003f85270 */
[----:B------:R-:W-:-:S12]  /*3780*/  BSSY B1, `(.L_x_10761) ;  /* 0x0000032000017945 */ /* 0x000fd80003800000 */
[----:B------:R-:W-:Y:S05]  /*3790*/  @!P4 BRA `(.L_x_10762) ;  /* 0x0000000000c0c947 */ /* 0x000fea0003800000 */
[----:B------:R-:W2:Y:S01]  /*37a0*/  LDL.64 R52, [R1] ;  /* 0x0000000001347983 */ /* 0x000ea20000100a00 */
[----:B------:R-:W-:Y:S03]  /*37b0*/  BSSY B2, `(.L_x_10763) ;  /* 0x000002d000027945 */ /* 0x000fe60003800000 */
[----:B------:R1:W3:Y:S01]  /*37c0*/  LDS.128 R28, [R78+0x15000] ;  /* 0x015000004e1c7984 */ /* 0x0002e20000000c00 */
[----:B--2---:R-:W-:-:S13]  /*37d0*/  ISETP.GE.AND P4, PT, R52, R107, PT ;  /* 0x0000006b3400720c */ /* 0x004fda0003f86270 */
[----:B-1-3--:R-:W-:Y:S05]  /*37e0*/  @P4 BRA `(.L_x_10764) ;  /* 0x0000000000a44947 */ /* 0x00afea0003800000 */
[----:B------:R-:W-:Y:S01]  /*37f0*/  SHF.R.U64 R53, R86, 0x10, R87 ;  /* 0x0000001056357819 */ /* 0x000fe20000001257 */
[--C-:B------:R-:W-:Y:S01]  /*3800*/  HADD2.F32 R54, -RZ, R29.reuse.H1_H1 ;  /* 0x3000001dff367230 */ /* 0x100fe20000004100 */
        /* <DEDUP_REMOVED lines=14> */
[----:B------:R-:W-:Y:S02]  /*38f0*/  IMAD.MOV.U32 R59, RZ, RZ, R28 ;  /* 0x000000ffff3b7224 */ /* 0x000fe400078e001c */
[----:B------:R-:W-:Y:S01]  /*3900*/  FMUL.FTZ R31, R53, R86 ;  /* 0x00000056351f7220 */ /* 0x000fe20000410000 */
[----:B------:R-:W-:-:S03]  /*3910*/  F2FP.F16.F32.PACK_AB R29, R52, R29 ;  /* 0x0000001d341d723e */ /* 0x000fc600000000ff */
[C---:B------:R-:W-:Y:S01]  /*3920*/  FFMA.FTZ R31, R54.reuse, R58, -R31 ;  /* 0x0000003a361f7223 */ /* 0x040fe2000001081f */
[----:B------:R-:W-:Y:S01]  /*3930*/  FMUL.FTZ R54, R54, R86 ;  /* 0x0000005636367220 */ /* 0x000fe20000410000 */
[--C-:B------:R-:W-:Y:S02]  /*3940*/  HADD2.F32 R28, -RZ, R59.reuse.H1_H1 ;  /* 0x3000003bff1c7230 */ /* 0x100fe40000004100 */
[----:B------:R-:W-:Y:S02]  /*3950*/  HADD2.F32 R59, -RZ, R59.H0_H0 ;  /* 0x2000003bff3b7230 */ /* 0x000fe40000004100 */
[----:B------:R-:W-:Y:S01]  /*3960*/  FFMA.FTZ R53, R53, R58, R54 ;  /* 0x0000003a35357223 */ /* 0x000fe20000010036 */
[----:B------:R-:W-:Y:S02]  /*3970*/  HADD2.F32 R58, -RZ, R121.H1_H1 ;  /* 0x30000079ff3a7230 */ /* 0x000fe40000004100 */
[----:B------:R-:W-:Y:S02]  /*3980*/  HADD2.F32 R54, -RZ, R118.H0_H0 ;  /* 0x20000076ff367230 */ /* 0x000fe40000004100 */
[----:B------:R-:W-:Y:S01]  /*3990*/  F2FP.F16.F32.PACK_AB R31, R53, R31 ;  /* 0x0000001f351f723e */ /* 0x000fe200000000ff */
[-C--:B------:R-:W-:Y:S01]  /*39a0*/  FMUL.FTZ R55, R28, R58.reuse ;  /* 0x0000003a1c377220 */ /* 0x080fe20000410000 */
[----:B------:R-:W-:-:S03]  /*39b0*/  FMUL.FTZ R58, R59, R58 ;  /* 0x0000003a3b3a7220 */ /* 0x000fc60000410000 */
[-C--:B------:R-:W-:Y:S01]  /*39c0*/  FFMA.FTZ R55, R59, R54.reuse, -R55 ;  /* 0x000000363b377223 */ /* 0x080fe20000010837 */
[----:B------:R-:W-:Y:S01]  /*39d0*/  FFMA.FTZ R28, R28, R54, R58 ;  /* 0x000000361c1c7223 */ /* 0x000fe2000001003a */
[----:B------:R-:W-:Y:S02]  /*39e0*/  HADD2.F32 R54, -RZ, R121.H0_H0 ;  /* 0x20000079ff367230 */ /* 0x000fe40000004100 */
        /* <DEDUP_REMOVED lines=9> */
.L_x_10764:
[----:B------:R-:W-:Y:S05]  /*3a80*/  BSYNC B2 ;  /* 0x0000000000027941 */ /* 0x000fea0003800000 */
.L_x_10763:
[----:B------:R1:W-:Y:S02]  /*3a90*/  STG.E.128 desc[UR40][R32.64], R28 ;  /* 0x0000001c20007986 */ /* 0x0003e4000c101d28 */
.L_x_10762:
[----:B------:R-:W-:Y:S05]  /*3aa0*/  BSYNC B1 ;  /* 0x0000000000017941 */ /* 0x000fea0003800000 */
.L_x_10761:
        /* <DEDUP_REMOVED lines=51> */
.L_x_10768:
[----:B------:R-:W-:Y:S05]  /*3de0*/  BSYNC B2 ;  /* 0x0000000000027941 */ /* 0x000fea0003800000 */
.L_x_10767:
[----:B------:R2:W-:Y:S02]  /*3df0*/  STG.E.128 desc[UR40][R32.64+0x20], R28 ;  /* 0x0000201c20007986 */ /* 0x0005e4000c101d28 */
.L_x_10766:
[----:B------:R-:W-:Y:S05]  /*3e00*/  BSYNC B1 ;  /* 0x0000000000017941 */ /* 0x000fea0003800000 */
.L_x_10765:
        /* <DEDUP_REMOVED lines=8> */
[--C-:B------:R-:W-:Y:S01]  /*3e90*/  SHF.R.U64 R50, R46, 0x10, R47.reuse ;  /* 0x000000102e327819 */ /* 0x100fe2000000122f */
[----:B------:R-:W-:Y:S01]  /*3ea0*/  HADD2.F32 R51, -RZ, R29.H0_H0 ;  /* 0x2000001dff337230 */ /* 0x000fe20000004100 */
[----:B------:R-:W-:Y:S01]  /*3eb0*/  SHF.R.U32.HI R46, RZ, 0x10, R47 ;  /* 0x00000010ff2e7819 */ /* 0x000fe2000001162f */
[----:B------:R-:W-:Y:S01]  /*3ec0*/  HADD2.F32 R52, -RZ, R119.H1_H1 ;  /* 0x30000077ff347230 */ /* 0x000fe20000004100 */
        /* <DEDUP_REMOVED lines=17> */
[----:B------:R-:W-:Y:S02]  /*3fe0*/  HADD2.F32 R50, -RZ, R119.H0_H0 ;  /* 0x20000077ff327230 */ /* 0x000fe40000004100 */
[----:B------:R-:W-:Y:S01]  /*3ff0*/  FFMA.FTZ R46, R48, R46, R49 ;  /* 0x0000002e302e7223 */ /* 0x000fe20000010031 */
[----:B------:R-:W-:Y:S02]  /*4000*/  IMAD.MOV.U32 R48, RZ, RZ, R30 ;  /* 0x000000ffff307224 */ /* 0x000fe400078e001e */
[--C-:B------:R-:W-:Y:S02]  /*4010*/  HADD2.F32 R30, -RZ, R28.reuse.H0_H0 ;  /* 0x2000001cff1e7230 */ /* 0x100fe40000004100 */
[----:B------:R-:W-:Y:S01]  /*4020*/  HADD2.F32 R28, -RZ, R28.H1_H1 ;  /* 0x3000001cff1c7230 */ /* 0x000fe20000004100 */
        /* <DEDUP_REMOVED lines=16> */
.L_x_10772:
[----:B------:R-:W-:Y:S05]  /*4130*/  BSYNC B2 ;  /* 0x0000000000027941 */ /* 0x000fea0003800000 */
.L_x_10771:
[----:B------:R3:W-:Y:S02]  /*4140*/  STG.E.128 desc[UR40][R32.64+0x40], R28 ;  /* 0x0000401c20007986 */ /* 0x0007e4000c101d28 */
.L_x_10770:
[----:B------:R-:W-:Y:S05]  /*4150*/  BSYNC B1 ;  /* 0x0000000000017941 */ /* 0x000fea0003800000 */
.L_x_10769:
        /* <DEDUP_REMOVED lines=20> */
[--C-:B------:R-:W-:Y:S01]  /*42a0*/  HADD2.F32 R29, -RZ, R31.reuse.H1_H1 ;  /* 0x3000001fff1d7230 */ /* 0x100fe20000004100 */
[----:B------:R-:W-:Y:S01]  /*42b0*/  SHF.R.U32.HI R43, RZ, 0x10, R45 ;  /* 0x00000010ff2b7819 */ /* 0x000fe2000001162d */
[----:B------:R-:W-:Y:S01]  /*42c0*/  HADD2.F32 R31, -RZ, R31.H0_H0 ;  /* 0x2000001fff1f7230 */ /* 0x000fe20000004100 */
[----:B------:R-:W-:Y:S01]  /*42d0*/  F2FP.F16.F32.PACK_AB R46, R47, R46 ;  /* 0x0000002e2f2e723e */ /* 0x000fe200000000ff */
[----:B------:R-:W-:Y:S02]  /*42e0*/  HADD2.F32 R42, -RZ, R42.H0_H0 ;  /* 0x2000002aff2a7230 */ /* 0x000fe40000004100 */
        /* <DEDUP_REMOVED lines=9> */
[----:B------:R-:W-:Y:S02]  /*4380*/  HADD2.F32 R42, -RZ, R114.H1_H1 ;  /* 0x30000072ff2a7230 */ /* 0x000fe40000004100 */
[----:B------:R-:W-:-:S02]  /*4390*/  HADD2.F32 R115, -RZ, R115.H1_H1 ;  /* 0x30000073ff737230 */ /* 0x000fc40000004100 */
[-C--:B------:R-:W-:Y:S01]  /*43a0*/  FMUL.FTZ R48, R29, R28.reuse ;  /* 0x0000001c1d307220 */ /* 0x080fe20000410000 */
[C---:B------:R-:W-:Y:S01]  /*43b0*/  FMUL.FTZ R50, R31.reuse, R28 ;  /* 0x0000001c1f327220 */ /* 0x040fe20000410000 */
[----:B------:R-:W-:Y:S02]  /*43c0*/  HADD2.F32 R114, -RZ, R114.H0_H0 ;  /* 0x20000072ff727230 */ /* 0x000fe40000004100 */
[-C--:B------:R-:W-:Y:S01]  /*43d0*/  FFMA.FTZ R28, R31, R42.reuse, -R48 ;  /* 0x0000002a1f1c7223 */ /* 0x080fe20000010830 */
[--C-:B------:R-:W-:Y:S02]  /*43e0*/  HADD2.F32 R31, -RZ, R30.reuse.H0_H0 ;  /* 0x2000001eff1f7230 */ /* 0x100fe40000004100 */
[----:B------:R-:W-:Y:S01]  /*43f0*/  FFMA.FTZ R29, R29, R42, R50 ;  /* 0x0000002a1d1d7223 */ /* 0x000fe20000010032 */
[----:B------:R-:W-:-:S04]  /*4400*/  HADD2.F32 R30, -RZ, R30.H1_H1 ;  /* 0x3000001eff1e7230 */ /* 0x000fc80000004100 */
[----:B------:R-:W-:Y:S01]  /*4410*/  F2FP.F16.F32.PACK_AB R28, R29, R28 ;  /* 0x0000001c1d1c723e */ /* 0x000fe200000000ff */
[CC--:B------:R-:W-:Y:S01]  /*4420*/  FMUL.FTZ R42, R30.reuse, R115.reuse ;  /* 0x000000731e2a7220 */ /* 0x0c0fe20000410000 */
[C---:B------:R-:W-:Y:S01]  /*4430*/  FMUL.FTZ R115, R31.reuse, R115 ;  /* 0x000000731f737220 */ /* 0x040fe20000410000 */
[----:B------:R-:W-:Y:S02]  /*4440*/  IMAD.MOV.U32 R29, RZ, RZ, R46 ;  /* 0x000000ffff1d7224 */ /* 0x000fe400078e002e */
[-C--:B------:R-:W-:Y:S01]  /*4450*/  FFMA.FTZ R31, R31, R114.reuse, -R42 ;  /* 0x000000721f1f7223 */ /* 0x080fe2000001082a */
[----:B------:R-:W-:-:S05]  /*4460*/  FFMA.FTZ R30, R30, R114, R115 ;  /* 0x000000721e1e7223 */ /* 0x000fca0000010073 */
[----:B------:R-:W-:Y:S01]  /*4470*/  F2FP.F16.F32.PACK_AB R30, R30, R31 ;  /* 0x0000001f1e1e723e */ /* 0x000fe200000000ff */
[----:B------:R-:W-:-:S07]  /*4480*/  IMAD.MOV.U32 R31, RZ, RZ, R43 ;  /* 0x000000ffff1f7224 */ /* 0x000fce00078e002b */
.L_x_10776:
[----:B------:R-:W-:Y:S05]  /*4490*/  BSYNC B2 ;  /* 0x0000000000027941 */ /* 0x000fea0003800000 */
.L_x_10775:
[----:B------:R4:W-:Y:S02]  /*44a0*/  STG.E.128 desc[UR40][R32.64+0x60], R28 ;  /* 0x0000601c20007986 */ /* 0x0009e4000c101d28 */
.L_x_10774:
[----:B------:R-:W-:Y:S05]  /*44b0*/  BSYNC B1 ;  /* 0x0000000000017941 */ /* 0x000fea0003800000 */
.L_x_10773:
        /* <DEDUP_REMOVED lines=8> */
[--C-:B------:R-:W-:Y:S02]  /*4540*/  SHF.R.U64 R42, R38, 0x10, R39.reuse ;  /* 0x00000010262a7819 */ /* 0x100fe40000001227 */
        /* <DEDUP_REMOVED lines=40> */
.L_x_10780:
[----:B------:R-:W-:Y:S05]  /*47d0*/  BSYNC B2 ;  /* 0x0000000000027941 */ /* 0x000fea0003800000 */
.L_x_10779:
[----:B------:R1:W-:Y:S02]  /*47e0*/  STG.E.128 desc[UR40][R32.64+0x80], R28 ;  /* 0x0000801c20007986 */ /* 0x0003e4000c101d28 */
.L_x_10778:
[----:B------:R-:W-:Y:S05]  /*47f0*/  BSYNC B1 ;  /* 0x0000000000017941 */ /* 0x000fea0003800000 */
.L_x_10777:
[----:B------:R-:W-:-:S13]  /*4800*/  ISETP.NE.AND P4, PT, R13, RZ, PT ;  /* 0x000000ff0d00720c */ /* 0x000fda0003f85270 */
[----:B------:R-:W-:Y:S05]  /*4810*/  @!P4 BRA `(.L_x_10760) ;  /* 0x00000024002cc947 */ /* 0x000fea0003800000 */
[----:B------:R-:W5:Y:S01]  /*4820*/  LDL R38, [R1+0x40] ;  /* 0x0000400001267983 */ /* 0x000f620000100800 */
[----:B------:R-:W-:Y:S03]  /*4830*/  BSSY B1, `(.L_x_10781) ;  /* 0x000002e000017945 */ /* 0x000fe60003800000 */
[----:B-1234-:R1:W2:Y:S01]  /*4840*/  LDS.128 R28, [R15+0x19000] ;  /* 0x019000000f1c7984 */ /* 0x01e2a20000000c00 */
[----:B-----5:R-:W-:-:S13]  /*4850*/  ISETP.GE.AND P4, PT, R38, R107, PT ;  /* 0x0000006b2600720c */ /* 0x020fda0003f86270 */
[----:B-12---:R-:W-:Y:S05]  /*4860*/  @P4 BRA `(.L_x_10782) ;  /* 0x0000000000a84947 */ /* 0x006fea0003800000 */
[----:B------:R-:W-:Y:S02]  /*4870*/  SHF.R.U64 R39, R36, 0x10, R37 ;  /* 0x0000001024277819 */ /* 0x000fe40000001225 */
[--C-:B------:R-:W-:Y:S01]  /*4880*/  SHF.R.U64 R41, R34, 0x10, R35.reuse ;  /* 0x0000001022297819 */ /* 0x100fe20000001223 */
[----:B------:R-:W-:Y:S01]  /*4890*/  IMAD.MOV.U32 R34, RZ, RZ, R28 ;  /* 0x000000ffff227224 */ /* 0x000fe200078e001c */
[----:B------:R-:W-:Y:S01]  /*48a0*/  SHF.R.U32.HI R38, RZ, 0x10, R35 ;  /* 0x00000010ff267819 */ /* 0x000fe20000011623 */
[----:B------:R-:W-:Y:S01]  /*48b0*/  IMAD.MOV.U32 R35, RZ, RZ, R31 ;  /* 0x000000ffff237224 */ /* 0x000fe200078e001f */
[----:B------:R-:W-:Y:S01]  /*48c0*/  SHF.R.U32.HI R40, RZ, 0x10, R37 ;  /* 0x00000010ff287819 */ /* 0x000fe20000011625 */
[----:B------:R-:W-:Y:S02]  /*48d0*/  HADD2.F32 R39, -RZ, R39.H0_H0 ;  /* 0x20000027ff277230 */ /* 0x000fe40000004100 */
[--C-:B------:R-:W-:Y:S02]  /*48e0*/  HADD2.F32 R31, -RZ, R29.reuse.H1_H1 ;  /* 0x3000001dff1f7230 */ /* 0x100fe40000004100 */
[----:B------:R-:W-:-:S02]  /*48f0*/  HADD2.F32 R28, -RZ, R29.H0_H0 ;  /* 0x2000001dff1c7230 */ /* 0x000fc40000004100 */
[----:B------:R-:W-:Y:S02]  /*4900*/  HADD2.F32 R40, -RZ, R40.H0_H0 ;  /* 0x20000028ff287230 */ /* 0x000fe40000004100 */
[-C--:B------:R-:W-:Y:S01]  /*4910*/  FMUL.FTZ R29, R31, R39.reuse ;  /* 0x000000271f1d7220 */ /* 0x080fe20000410000 */
[----:B------:R-:W-:Y:S02]  /*4920*/  HADD2.F32 R36, -RZ, R35.H1_H1 ;  /* 0x30000023ff247230 */ /* 0x000fe40000004100 */
[----:B------:R-:W-:Y:S01]  /*4930*/  FMUL.FTZ R42, R28, R39 ;  /* 0x000000271c2a7220 */ /* 0x000fe20000410000 */
[----:B------:R-:W-:Y:S02]  /*4940*/  HADD2.F32 R37, -RZ, R41.H0_H0 ;  /* 0x20000029ff257230 */ /* 0x000fe40000004100 */
[----:B------:R-:W-:Y:S02]  /*4950*/  HADD2.F32 R35, -RZ, R35.H0_H0 ;  /* 0x20000023ff237230 */ /* 0x000fe40000004100 */
[----:B------:R-:W-:Y:S01]  /*4960*/  FMUL.FTZ R44, R36, R40 ;  /* 0x00000028242c7220 */ /* 0x000fe20000410000 */
[----:B------:R-:W-:-:S02]  /*4970*/  HADD2.F32 R38, -RZ, R38.H0_H0 ;  /* 0x20000026ff267230 */ /* 0x000fc40000004100 */
[-C--:B------:R-:W-:Y:S01]  /*4980*/  FFMA.FTZ R28, R28, R37.reuse, -R29 ;  /* 0x000000251c1c7223 */ /* 0x080fe2000001081d */
[----:B------:R-:W-:Y:S01]  /*4990*/  FFMA.FTZ R29, R31, R37, R42 ;  /* 0x000000251f1d7223 */ /* 0x000fe2000001002a */
[C---:B------:R-:W-:Y:S01]  /*49a0*/  FMUL.FTZ R39, R35.reuse, R40 ;  /* 0x0000002823277220 */ /* 0x040fe20000410000 */
[--C-:B------:R-:W-:Y:S02]  /*49b0*/  HADD2.F32 R31, -RZ, R34.reuse.H1_H1 ;  /* 0x30000022ff1f7230 */ /* 0x100fe40000004100 */
[-C--:B------:R-:W-:Y:S01]  /*49c0*/  FFMA.FTZ R44, R35, R38.reuse, -R44 ;  /* 0x00000026232c7223 */ /* 0x080fe2000001082c */
[----:B------:R-:W-:Y:S02]  /*49d0*/  HADD2.F32 R37, -RZ, R89.H0_H0 ;  /* 0x20000059ff257230 */ /* 0x000fe40000004100 */
[----:B------:R-:W-:Y:S01]  /*49e0*/  FFMA.FTZ R41, R36, R38, R39 ;  /* 0x0000002624297223 */ /* 0x000fe20000010027 */
[----:B------:R-:W-:Y:S01]  /*49f0*/  HADD2.F32 R34, -RZ, R34.H0_H0 ;  /* 0x20000022ff227230 */ /* 0x000fe20000004100 */
[----:B------:R-:W-:Y:S01]  /*4a00*/  F2FP.F16.F32.PACK_AB R29, R29, R28 ;  /* 0x0000001c1d1d723e */ /* 0x000fe200000000ff */
[----:B------:R-:W-:-:S02]  /*4a10*/  HADD2.F32 R35, -RZ, R30.H1_H1 ;  /* 0x3000001eff237230 */ /* 0x000fc40000004100 */
[-C--:B------:R-:W-:Y:S01]  /*4a20*/  FMUL.FTZ R39, R31, R37.reuse ;  /* 0x000000251f277220 */ /* 0x080fe20000410000 */
[----:B------:R-:W-:Y:S02]  /*4a30*/  HADD2.F32 R89, -RZ, R89.H1_H1 ;  /* 0x30000059ff597230 */ /* 0x000fe40000004100 */
        /* <DEDUP_REMOVED lines=12> */
[----:B------:R-:W-:-:S07]  /*4b00*/  F2FP.F16.F32.PACK_AB R30, R40, R37 ;  /* 0x00000025281e723e */ /* 0x000fce00000000ff */
.L_x_10782:
[----:B------:R-:W-:Y:S05]  /*4b10*/  BSYNC B1 ;  /* 0x0000000000017941 */ /* 0x000fea0003800000 */
.L_x_10781:
[----:B------:R1:W-:Y:S01]  /*4b20*/  STG.E.128 desc[UR40][R32.64+0xa0], R28 ;  /* 0x0000a01c20007986 */ /* 0x0003e2000c101d28 */
[----:B------:R-:W-:Y:S05]  /*4b30*/  BRA `(.L_x_10760) ;  /* 0x0000002000647947 */ /* 0x000fea0003800000 */
.L_x_10754:
        /* <DEDUP_REMOVED lines=46> */
.L_x_10784:
[----:B------:R-:W-:Y:S05]  /*4e20*/  BSYNC B1 ;  /* 0x0000000000017941 */ /* 0x000fea0003800000 */
.L_x_10783:
        /* <DEDUP_REMOVED lines=47> */
.L_x_10785:
[----:B------:R-:W-:Y:S01]  /*5120*/  IMAD R14, R17, 0x8, R2 ;  /* 0x00000008110e7824 */ /* 0x000fe200078e0202 */
[----:B------:R-:W-:Y:S01]  /*5130*/  SHF.L.U32 R85, R156, 0x1f, RZ ;  /* 0x0000001f9c557819 */ /* 0x000fe200000006ff */
[----:B------:R-:W-:Y:S03]  /*5140*/  BSSY B1, `(.L_x_10786) ;  /* 0x0000003000017945 */ /* 0x000fe60003800000 */
[----:B------:R-:W0:Y:S02]  /*5150*/  SYNCS.PHASECHK.TRANS64.TRYWAIT P5, [R14+URZ+0x2d890], R85 ;  /* 0x02d890550e0075a7 */ /* 0x000e2400080a017f */
[----:B0-----:R-:W-:Y:S05]  /*5160*/  @!P5 BRA `(.L_x_10787) ;  /* 0x000001f80014d947 */ /* 0x001fea0003800000 */
.L_x_11139:
[----:B------:R-:W-:Y:S05]  /*5170*/  BSYNC B1 ;  /* 0x0000000000017941 */ /* 0x000fea0003800000 */
.L_x_10786:
        /* <DEDUP_REMOVED lines=17> */
[----:B------:R-:W-:Y:S01]  /*5290*/  SEL R52, R108, R114, !P0 ;  /* 0x000000726c347207 */ /* 0x000fe20004000000 */
[----:B------:R-:W-:Y:S01]  /*52a0*/  BSSY B2, `(.L_x_10790) ;  /* 0x000006f000027945 */ /* 0x000fe20003800000 */
[----:B------:R-:W-:-:S02]  /*52b0*/  ISETP.GE.AND P4, PT, R22, R107, PT ;  /* 0x0000006b1600720c */ /* 0x000fc40003f86270 */
[----:B------:R-:W-:-:S04]  /*52c0*/  SHF.R.S32.HI R53, RZ, 0x1f, R52 ;  /* 0x0000001fff357819 */ /* 0x000fc80000011434 */
[----:B------:R-:W-:-:S04]  /*52d0*/  LEA.HI R53, R53, R52, RZ, 0x4 ;  /* 0x0000003435357211 */ /* 0x000fc800078f20ff */
[----:B------:R-:W-:-:S04]  /*52e0*/  SHF.R.S32.HI R53, RZ, 0x4, R53 ;  /* 0x00000004ff357819 */ /* 0x000fc80000011435 */
[----:B------:R-:W-:-:S04]  /*52f0*/  LEA.HI.SX32 R115, R76, R53, 0x1d ;  /* 0x000000354c737211 */ /* 0x000fc800078feaff */
[----:B------:R-:W-:-:S04]  /*5300*/  SHF.R.S32.HI R52, RZ, 0x1f, R115 ;  /* 0x0000001fff347819 */ /* 0x000fc80000011473 */
[----:B------:R-:W-:Y:S01]  /*5310*/  LEA.HI R52, R52, R115, RZ, 0x2 ;  /* 0x0000007334347211 */ /* 0x000fe200078f10ff */
[----:B------:R-:W-:-:S04]  /*5320*/  IMAD.SHL.U32 R115, R115, 0x8, RZ ;  /* 0x0000000873737824 */ /* 0x000fc800078e00ff */
[----:B------:R-:W-:-:S05]  /*5330*/  IMAD.SHL.U32 R52, R52, 0x400, RZ ;  /* 0x0000040034347824 */ /* 0x000fca00078e00ff */
[----:B------:R-:W-:Y:S02]  /*5340*/  LOP3.LUT R52, R52, 0x7ffff000, RZ, 0xc0, !PT ;  /* 0x7ffff00034347812 */ /* 0x000fe400078ec0ff */
[----:B--2---:R-:W-:-:S04]  /*5350*/  LOP3.LUT R53, R58, 0x18, R115, 0xf8, !PT ;  /* 0x000000183a357812 */ /* 0x004fc800078ef873 */
[----:B---3--:R-:W-:-:S04]  /*5360*/  LOP3.LUT R53, R53, R55, RZ, 0x3c, !PT ;  /* 0x0000003735357212 */ /* 0x008fc800078e3cff */
[----:B----4-:R-:W-:-:S05]  /*5370*/  IADD3 R52, R53, R52, R54 ;  /* 0x0000003435347210 */ /* 0x010fca0007ffe036 */
        /* <DEDUP_REMOVED lines=38> */
[--C-:B------:R-:W-:Y:S01]  /*55e0*/  HADD2.F32 R120, -RZ, R48.reuse.H0_H0 ;  /* 0x20000030ff787230 */ /* 0x100fe20000004100 */
[----:B------:R-:W-:Y:S01]  /*55f0*/  F2FP.F16.F32.PACK_AB R37, R37, R53 ;  /* 0x000000352525723e */ /* 0x000fe200000000ff */
[----:B------:R-:W-:Y:S02]  /*5600*/  HADD2.F32 R48, -RZ, R48.H1_H1 ;  /* 0x30000030ff307230 */ /* 0x000fe40000004100 */
[----:B------:R-:W-:-:S02]  /*5610*/  IMAD.MOV.U32 R53, RZ, RZ, R49 ;  /* 0x000000ffff357224 */ /* 0x000fc400078e0031 */
        /* <DEDUP_REMOVED lines=9> */
[----:B------:R-:W-:-:S02]  /*56b0*/  HADD2.F32 R117, -RZ, R117.H0_H0 ;  /* 0x20000075ff757230 */ /* 0x000fc40000004100 */
[----:B------:R-:W-:Y:S02]  /*56c0*/  HADD2.F32 R39, -RZ, R39.H0_H0 ;  /* 0x20000027ff277230 */ /* 0x000fe40000004100 */
        /* <DEDUP_REMOVED lines=8> */
[--C-:B------:R-:W-:Y:S02]  /*5750*/  HADD2.F32 R117, -RZ, R52.reuse.H0_H0 ;  /* 0x20000034ff757230 */ /* 0x100fe40000004100 */
[----:B------:R-:W-:Y:S02]  /*5760*/  HADD2.F32 R52, -RZ, R52.H1_H1 ;  /* 0x30000034ff347230 */ /* 0x000fe40000004100 */
[----:B------:R-:W-:Y:S01]  /*5770*/  FMUL.FTZ R119, R50, R120 ;  /* 0x0000007832777220 */ /* 0x000fe20000410000 */
[----:B------:R-:W-:Y:S01]  /*5780*/  F2FP.F16.F32.PACK_AB R48, R48, R118 ;  /* 0x000000763030723e */ /* 0x000fe200000000ff */
[C---:B------:R-:W-:Y:S02]  /*5790*/  FMUL.FTZ R120, R117.reuse, R120 ;  /* 0x0000007875787220 */ /* 0x040fe40000410000 */
[----:B------:R-:W-:Y:S01]  /*57a0*/  FFMA.FTZ R119, R117, R51, -R119 ;  /* 0x0000003375777223 */ /* 0x000fe20000010877 */
[----:B------:R-:W-:-:S02]  /*57b0*/  HADD2.F32 R117, -RZ, R130.H1_H1 ;  /* 0x30000082ff757230 */ /* 0x000fc40000004100 */
        /* <DEDUP_REMOVED lines=10> */
[----:B------:R-:W-:Y:S01]  /*5860*/  HADD2.F32 R52, -RZ, R129.H0_H0 ;  /* 0x20000081ff347230 */ /* 0x000fe20000004100 */
[----:B------:R-:W-:Y:S01]  /*5870*/  F2FP.F16.F32.PACK_AB R36, R36, R119 ;  /* 0x000000772424723e */ /* 0x000fe200000000ff */
[----:B------:R-:W-:Y:S02]  /*5880*/  HADD2.F32 R58, -RZ, R58.H1_H1 ;  /* 0x3000003aff3a7230 */ /* 0x000fe40000004100 */
[CC--:B------:R-:W-:Y:S01]  /*5890*/  FMUL.FTZ R116, R51.reuse, R117.reuse ;  /* 0x0000007533747220 */ /* 0x0c0fe20000410000 */
[----:B------:R-:W-:Y:S01]  /*58a0*/  FMUL.FTZ R117, R56, R117 ;  /* 0x0000007538757220 */ /* 0x000fe20000410000 */
[----:B------:R-:W-:Y:S01]  /*58b0*/  F2FP.F16.F32.PACK_AB R50, R50, R120 ;  /* 0x000000783232723e */ /* 0x000fe200000000ff */
[----:B------:R-:W-:Y:S02]  /*58c0*/  IMAD.MOV.U32 R59, RZ, RZ, R48 ;  /* 0x000000ffff3b7224 */ /* 0x000fe400078e0030 */
[-C--:B------:R-:W-:Y:S01]  /*58d0*/  FFMA.FTZ R116, R56, R52.reuse, -R116 ;  /* 0x0000003438747223 */ /* 0x080fe20000010874 */
[----:B------:R-:W-:Y:S01]  /*58e0*/  FFMA.FTZ R117, R51, R52, R117 ;  /* 0x0000003433757223 */ /* 0x000fe20000010075 */
[-C--:B------:R-:W-:Y:S01]  /*58f0*/  FMUL.FTZ R51, R58, R39.reuse ;  /* 0x000000273a337220 */ /* 0x080fe20000410000 */
[----:B------:R-:W-:Y:S01]  /*5900*/  FMUL.FTZ R39, R54, R39 ;  /* 0x0000002736277220 */ /* 0x000fe20000410000 */
[----:B------:R-:W-:-:S02]  /*5910*/  IMAD.MOV.U32 R52, RZ, RZ, R36 ;  /* 0x000000ffff347224 */ /* 0x000fc400078e0024 */
[-C--:B------:R-:W-:Y:S01]  /*5920*/  FFMA.FTZ R51, R54, R38.reuse, -R51 ;  /* 0x0000002636337223 */ /* 0x080fe20000010833 */
[----:B------:R-:W-:Y:S01]  /*5930*/  FFMA.FTZ R39, R58, R38, R39 ;  /* 0x000000263a277223 */ /* 0x000fe20000010027 */
[----:B------:R-:W-:-:S03]  /*5940*/  IMAD.MOV.U32 R56, RZ, RZ, R50 ;  /* 0x000000ffff387224 */ /* 0x000fc600078e0032 */
[----:B------:R-:W-:Y:S02]  /*5950*/  F2FP.F16.F32.PACK_AB R51, R51, R116 ;  /* 0x000000743333723e */ /* 0x000fe400000000ff */
[----:B------:R-:W-:-:S03]  /*5960*/  F2FP.F16.F32.PACK_AB R39, R39, R117 ;  /* 0x000000752727723e */ /* 0x000fc600000000ff */
[----:B------:R-:W-:Y:S02]  /*5970*/  IMAD.MOV.U32 R54, RZ, RZ, R51 ;  /* 0x000000ffff367224 */ /* 0x000fe400078e0033 */
[----:B------:R-:W-:-:S07]  /*5980*/  IMAD.MOV.U32 R58, RZ, RZ, R39 ;  /* 0x000000ffff3a7224 */ /* 0x000fce00078e0027 */
.L_x_10791:
[----:B------:R-:W-:Y:S05]  /*5990*/  BSYNC B2 ;  /* 0x0000000000027941 */ /* 0x000fea0003800000 */
.L_x_10790:
        /* <DEDUP_REMOVED lines=12> */
.L_x_10789:
[----:B------:R-:W-:Y:S05]  /*5a60*/  BSYNC B1 ;  /* 0x0000000000017941 */ /* 0x000fea0003800000 */
.L_x_10788:
[----:B------:R-:W-:Y:S01]  /*5a70*/  ISETP.NE.AND P4, PT, R9, RZ, PT ;  /* 0x000000ff0900720c */ /* 0x000fe20003f85270 */
[----:B------:R-:W-:-:S12]  /*5a80*/  BSSY B1, `(.L_x_10792) ;  /* 0x0000082000017945 */ /* 0x000fd80003800000 */
[----:B------:R-:W-:Y:S05]  /*5a90*/  @!P4 BRA `(.L_x_10793) ;  /* 0x000000080000c947 */ /* 0x000fea0003800000 */
[----:B------:R-:W3:Y:S04]  /*5aa0*/  LDL R48, [R1+0xc] ;  /* 0x00000c0001307983 */ /* 0x000ee80000100800 */
[----:B--2---:R-:W2:Y:S04]  /*5ab0*/  LDL R39, [R1+0x10] ;  /* 0x0000100001277983 */ /* 0x004ea80000100800 */
        /* <DEDUP_REMOVED lines=13> */
[----:B---3--:R-:W-:-:S04]  /*5b90*/  LOP3.LUT R37, R48, 0x18, R52, 0xf8, !PT ;  /* 0x0000001830257812 */ /* 0x008fc800078ef834 */
[----:B--2---:R-:W-:-:S04]  /*5ba0*/  LOP3.LUT R37, R37, R39, RZ, 0x3c, !PT ;  /* 0x0000002725257212 */ /* 0x004fc800078e3cff */
        /* <DEDUP_REMOVED lines=60> */
[----:B------:R-:W-:Y:S01]  /*5f70*/  HADD2.F32 R53, -RZ, R126.H1_H1 ;  /* 0x3000007eff357230 */ /* 0x000fe20000004100 */
        /* <DEDUP_REMOVED lines=37> */
.L_x_10795:
[----:B------:R-:W-:Y:S05]  /*61d0*/  BSYNC B2 ;  /* 0x0000000000027941 */ /* 0x000fea0003800000 */
.L_x_10794:
        /* <DEDUP_REMOVED lines=12> */
.L_x_10793:
[----:B------:R-:W-:Y:S05]  /*62a0*/  BSYNC B1 ;  /* 0x0000000000017941 */ /* 0x000fea0003800000 */
.L_x_10792:
[----:B------:R-:W-:-:S13]  /*62b0*/  ISETP.NE.AND P4, PT, R10, RZ, PT ;  /* 0x000000ff0a00720c */ /* 0x000fda0003f85270 */
[----:B------:R-:W-:Y:S05]  /*62c0*/  @!P4 BRA `(.L_x_10760) ;  /* 0x000000080080c947 */ /* 0x000fea0003800000 */
[----:B--23--:R-:W2:Y:S04]  /*62d0*/  LDL R36, [R1+0xc] ;  /* 0x00000c0001247983 */ /* 0x00cea80000100800 */
[----:B------:R-:W3:Y:S04]  /*62e0*/  LDL R35, [R1+0x10] ;  /* 0x0000100001237983 */ /* 0x000ee80000100800 */
[----:B------:R-:W4:Y:S01]  /*62f0*/  LDL R34, [R1+0x14] ;  /* 0x0000140001227983 */ /* 0x000f220000100800 */
[----:B------:R-:W-:Y:S01]  /*6300*/  LOP3.LUT P5, RZ, R18, 0x1, RZ, 0xc0, !PT ;  /* 0x0000000112ff7812 */ /* 0x000fe200078ac0ff */
[----:B------:R-:W-:Y:S01]  /*6310*/  BSSY B1, `(.L_x_10796) ;  /* 0x000006d000017945 */ /* 0x000fe20003800000 */
[----:B------:R-:W-:-:S02]  /*6320*/  ISETP.GE.AND P4, PT, R4, R107, PT ;  /* 0x0000006b0400720c */ /* 0x000fc40003f86270 */
[----:B------:R-:W-:-:S04]  /*6330*/  SEL R114, R108, R114, !P5 ;  /* 0x000000726c727207 */ /* 0x000fc80006800000 */
[----:B------:R-:W-:-:S04]  /*6340*/  SHF.R.S32.HI R33, RZ, 0x1f, R114 ;  /* 0x0000001fff217819 */ /* 0x000fc80000011472 */
[----:B------:R-:W-:-:S04]  /*6350*/  LEA.HI R33, R33, R114, RZ, 0x4 ;  /* 0x0000007221217211 */ /* 0x000fc800078f20ff */
[----:B------:R-:W-:-:S04]  /*6360*/  SHF.R.S32.HI R33, RZ, 0x4, R33 ;  /* 0x00000004ff217819 */ /* 0x000fc80000011421 */
[----:B------:R-:W-:-:S04]  /*6370*/  LEA.HI.SX32 R33, R74, R33, 0x1d ;  /* 0x000000214a217211 */ /* 0x000fc800078feaff */
[----:B------:R-:W-:Y:S01]  /*6380*/  SHF.R.S32.HI R32, RZ, 0x1f, R33 ;  /* 0x0000001fff207819 */ /* 0x000fe20000011421 */
[----:B------:R-:W-:-:S03]  /*6390*/  IMAD.SHL.U32 R44, R33, 0x8, RZ ;  /* 0x00000008212c7824 */ /* 0x000fc600078e00ff */
[----:B------:R-:W-:-:S05]  /*63a0*/  LEA.HI R33, R32, R33, RZ, 0x2 ;  /* 0x0000002120217211 */ /* 0x000fca00078f10ff */
[----:B------:R-:W-:-:S05]  /*63b0*/  IMAD.SHL.U32 R33, R33, 0x400, RZ ;  /* 0x0000040021217824 */ /* 0x000fca00078e00ff */
[----:B------:R-:W-:Y:S02]  /*63c0*/  LOP3.LUT R33, R33, 0x7ffff000, RZ, 0xc0, !PT ;  /* 0x7ffff00021217812 */ /* 0x000fe400078ec0ff */
[----:B--2---:R-:W-:-:S04]  /*63d0*/  LOP3.LUT R32, R36, 0x18, R44, 0xf8, !PT ;  /* 0x0000001824207812 */ /* 0x004fc800078ef82c */
[----:B---3--:R-:W-:-:S04]  /*63e0*/  LOP3.LUT R32, R32, R35, RZ, 0x3c, !PT ;  /* 0x0000002320207212 */ /* 0x008fc800078e3cff */
[----:B----4-:R-:W-:Y:S01]  /*63f0*/  IADD3 R32, R32, R33, R34 ;  /* 0x0000002120207210 */ /* 0x010fe20007ffe022 */
[----:B------:R-:W-:-:S04]  /*6400*/  IMAD R33, R17, 0x3000, R103 ;  /* 0x0000300011217824 */ /* 0x000fc800078e0267 */
        /* <DEDUP_REMOVED lines=21> */
[----:B------:R-:W-:Y:S01]  /*6560*/  HADD2.F32 R122, -RZ, R122.H0_H0 ;  /* 0x2000007aff7a7230 */ /* 0x000fe20000004100 */
        /* <DEDUP_REMOVED lines=17> */
[-C--:B------:R-:W-:Y:S01]  /*6680*/  FMUL.FTZ R46, R35, R37.reuse ;  /* 0x00000025232e7220 */ /* 0x080fe20000410000 */
[----:B------:R-:W-:Y:S02]  /*6690*/  HADD2.F32 R123, -RZ, R123.H0_H0 ;  /* 0x2000007bff7b7230 */ /* 0x000fe40000004100 */
[C---:B------:R-:W-:Y:S01]  /*66a0*/  FMUL.FTZ R37, R41.reuse, R37 ;  /* 0x0000002529257220 */ /* 0x040fe20000410000 */
[----:B------:R-:W-:Y:S02]  /*66b0*/  HADD2.F32 R121, -RZ, R121.H0_H0 ;  /* 0x20000079ff797230 */ /* 0x000fe40000004100 */
[-C--:B------:R-:W-:Y:S01]  /*66c0*/  FFMA.FTZ R46, R41, R39.reuse, -R46 ;  /* 0x00000027292e7223 */ /* 0x080fe2000001082e */
[----:B------:R-:W-:Y:S01]  /*66d0*/  SHF.R.U32.HI R41, RZ, 0x10, R31 ;  /* 0x00000010ff297819 */ /* 0x000fe2000001161f */
[----:B------:R-:W-:Y:S01]  /*66e0*/  FFMA.FTZ R37, R35, R39, R37 ;  /* 0x0000002723257223 */ /* 0x000fe20000010025 */
[----:B------:R-:W-:Y:S01]  /*66f0*/  SHF.R.U32.HI R35, RZ, 0x10, R43 ;  /* 0x00000010ff237819 */ /* 0x000fe2000001162b */
[----:B------:R-:W-:Y:S01]  /*6700*/  HADD2.F32 R39, -RZ, R33.H1_H1 ;  /* 0x30000021ff277230 */ /* 0x000fe20000004100 */
[----:B------:R-:W-:Y:S01]  /*6710*/  SHF.R.U64 R31, R30, 0x10, R31 ;  /* 0x000000101e1f7819 */ /* 0x000fe2000000121f */
[----:B------:R-:W-:-:S02]  /*6720*/  HADD2.F32 R33, -RZ, R41.H0_H0 ;  /* 0x20000029ff217230 */ /* 0x000fc40000004100 */
[----:B------:R-:W-:Y:S02]  /*6730*/  HADD2.F32 R35, -RZ, R35.H0_H0 ;  /* 0x20000023ff237230 */ /* 0x000fe40000004100 */
[----:B------:R-:W-:-:S03]  /*6740*/  HADD2.F32 R31, -RZ, R31.H0_H0 ;  /* 0x2000001fff1f7230 */ /* 0x000fc60000004100 */
[-C--:B------:R-:W-:Y:S01]  /*6750*/  FMUL.FTZ R41, R29, R35.reuse ;  /* 0x000000231d297220 */ /* 0x080fe20000410000 */
[----:B------:R-:W-:-:S03]  /*6760*/  FMUL.FTZ R35, R39, R35 ;  /* 0x0000002327237220 */ /* 0x000fc60000410000 */
[-C--:B------:R-:W-:Y:S01]  /*6770*/  FFMA.FTZ R41, R39, R33.reuse, -R41 ;  /* 0x0000002127297223 */ /* 0x080fe20000010829 */
[----:B------:R-:W-:Y:S01]  /*6780*/  FFMA.FTZ R35, R29, R33, R35 ;  /* 0x000000211d237223 */ /* 0x000fe20000010023 */
[----:B------:R-:W-:Y:S02]  /*6790*/  HADD2.F32 R29, -RZ, R36.H0_H0 ;  /* 0x20000024ff1d7230 */ /* 0x000fe40000004100 */
[--C-:B------:R-:W-:Y:S01]  /*67a0*/  HADD2.F32 R33, -RZ, R32.reuse.H0_H0 ;  /* 0x20000020ff217230 */ /* 0x100fe20000004100 */
[----:B------:R-:W-:Y:S01]  /*67b0*/  F2FP.F16.F32.PACK_AB R41, R41, R46 ;  /* 0x0000002e2929723e */ /* 0x000fe200000000ff */
[----:B------:R-:W-:Y:S02]  /*67c0*/  HADD2.F32 R32, -RZ, R32.H1_H1 ;  /* 0x30000020ff207230 */ /* 0x000fe40000004100 */
[-C--:B------:R-:W-:Y:S01]  /*67d0*/  FMUL.FTZ R39, R29, R124.reuse ;  /* 0x0000007c1d277220 */ /* 0x080fe20000410000 */
[----:B------:R-:W-:Y:S01]  /*67e0*/  F2FP.F16.F32.PACK_AB R30, R35, R37 ;  /* 0x00000025231e723e */ /* 0x000fe200000000ff */
[----:B------:R-:W-:Y:S01]  /*67f0*/  FMUL.FTZ R124, R33, R124 ;  /* 0x0000007c217c7220 */ /* 0x000fe20000410000 */
[----:B------:R-:W-:-:S02]  /*6800*/  IMAD.MOV.U32 R37, RZ, RZ, R45 ;  /* 0x000000ffff257224 */ /* 0x000fc400078e002d */
[-C--:B------:R-:W-:Y:S01]  /*6810*/  FFMA.FTZ R39, R33, R122.reuse, -R39 ;  /* 0x0000007a21277223 */ /* 0x080fe20000010827 */
[----:B------:R-:W-:Y:S02]  /*6820*/  HADD2.F32 R33, -RZ, R28.H0_H0 ;  /* 0x2000001cff217230 */ /* 0x000fe40000004100 */
[----:B------:R-:W-:Y:S01]  /*6830*/  FFMA.FTZ R124, R29, R122, R124 ;  /* 0x0000007a1d7c7223 */ /* 0x000fe2000001007c */
[----:B------:R-:W-:Y:S02]  /*6840*/  HADD2.F32 R29, -RZ, R36.H1_H1 ;  /* 0x30000024ff1d7230 */ /* 0x000fe40000004100 */
[----:B------:R-:W-:-:S03]  /*6850*/  IMAD.MOV.U32 R35, RZ, RZ, R41 ;  /* 0x000000ffff237224 */ /* 0x000fc600078e0029 */
        /* <DEDUP_REMOVED lines=11> */
[----:B------:R-:W-:Y:S01]  /*6910*/  FFMA.FTZ R32, R32, R121, -R43 ;  /* 0x0000007920207223 */ /* 0x000fe2000001082b */
[----:B------:R-:W-:-:S02]  /*6920*/  HADD2.F32 R43, -RZ, R42.H0_H0 ;  /* 0x2000002aff2b7230 */ /* 0x000fc40000004100 */
[----:B------:R-:W-:Y:S01]  /*6930*/  FFMA.FTZ R33, R33, R121, R36 ;  /* 0x0000007921217223 */ /* 0x000fe20000010024 */
[----:B------:R-:W-:Y:S02]  /*6940*/  F2FP.F16.F32.PACK_AB R36, R29, R124 ;  /* 0x0000007c1d24723e */ /* 0x000fe400000000ff */
[-C--:B------:R-:W-:Y:S01]  /*6950*/  FMUL.FTZ R51, R38, R43.reuse ;  /* 0x0000002b26337220 */ /* 0x080fe20000410000 */
[----:B------:R-:W-:-:S03]  /*6960*/  FMUL.FTZ R43, R34, R43 ;  /* 0x0000002b222b7220 */ /* 0x000fc60000410000 */
[-C--:B------:R-:W-:Y:S01]  /*6970*/  FFMA.FTZ R51, R34, R31.reuse, -R51 ;  /* 0x0000001f22337223 */ /* 0x080fe20000010833 */
[----:B------:R-:W-:-:S04]  /*6980*/  FFMA.FTZ R38, R38, R31, R43 ;  /* 0x0000001f26267223 */ /* 0x000fc8000001002b */
[----:B------:R-:W-:Y:S01]  /*6990*/  F2FP.F16.F32.PACK_AB R34, R51, R32 ;  /* 0x000000203322723e */ /* 0x000fe200000000ff */
[----:B------:R-:W-:Y:S01]  /*69a0*/  IMAD.MOV.U32 R32, RZ, RZ, R39 ;  /* 0x000000ffff207224 */ /* 0x000fe200078e0027 */
[----:B------:R-:W-:Y:S01]  /*69b0*/  F2FP.F16.F32.PACK_AB R38, R38, R33 ;  /* 0x000000212626723e */ /* 0x000fe200000000ff */
[----:B------:R-:W-:Y:S02]  /*69c0*/  IMAD.MOV.U32 R33, RZ, RZ, R48 ;  /* 0x000000ffff217224 */ /* 0x000fe400078e0030 */
[----:B------:R-:W-:-:S07]  /*69d0*/  IMAD.MOV.U32 R39, RZ, RZ, R30 ;  /* 0x000000ffff277224 */ /* 0x000fce00078e001e */
.L_x_10797:
[----:B------:R-:W-:Y:S05]  /*69e0*/  BSYNC B1 ;  /* 0x0000000000017941 */ /* 0x000fea0003800000 */
.L_x_10796:
[----:B------:R-:W-:-:S04]  /*69f0*/  IADD3 R29, P4, P5, R20, R88, R79 ;  /* 0x00000058141d7210 */ /* 0x000fc80007d9e04f */
[----:B------:R-:W-:Y:S02]  /*6a00*/  IADD3.X R30, R3, R110, R100, P4, P5 ;  /* 0x0000006e031e7210 */ /* 0x000fe400027ea464 */
[----:B------:R-:W-:-:S04]  /*6a10*/  LEA R28, P4, R29, R86, 0x1 ;  /* 0x000000561d1c7211 */ /* 0x000fc800078808ff */
[----:B------:R-:W-:Y:S02]  /*6a20*/  LEA.HI.X R29, R29, R87, R30, 0x1, P4 ;  /* 0x000000571d1d7211 */ /* 0x000fe400020f0c1e */
[----:B------:R-:W-:-:S03]  /*6a30*/  ISETP.GE.AND P4, PT, R44, R109, PT ;  /* 0x0000006d2c00720c */ /* 0x000fc60003f86270 */
[----:B-1----:R4:W-:Y:S10]  /*6a40*/  STG.E.128 desc[UR40][R28.64], R32 ;  /* 0x000000201c007986 */ /* 0x0029f4000c101d28 */
[----:B------:R-:W-:Y:S05]  /*6a50*/  @P4 BRA `(.L_x_10760) ;  /* 0x00000000009c4947 */ /* 0x000fea0003800000 */
[--C-:B----4-:R-:W-:Y:S02]  /*6a60*/  SHF.R.S32.HI R28, RZ, 0x1f, R44.reuse ;  /* 0x0000001fff1c7819 */ /* 0x110fe4000001142c */
[----:B------:R-:W-:-:S04]  /*6a70*/  IADD3 R44, P4, P5, R20, R88, R44 ;  /* 0x00000058142c7210 */ /* 0x000fc80007d9e02c */
[----:B------:R-:W-:Y:S02]  /*6a80*/  IADD3.X R28, R3, R110, R28, P4, P5 ;  /* 0x0000006e031c7210 */ /* 0x000fe400027ea41c */
[----:B------:R-:W-:-:S04]  /*6a90*/  LEA R86, P4, R44, R86, 0x1 ;  /* 0x000000562c567211 */ /* 0x000fc800078808ff */
[----:B------:R-:W-:-:S05]  /*6aa0*/  LEA.HI.X R87, R44, R87, R28, 0x1, P4 ;  /* 0x000000572c577211 */ /* 0x000fca00020f0c1c */
[----:B--2---:R1:W-:Y:S01]  /*6ab0*/  STG.E.128 desc[UR40][R86.64], R36 ;  /* 0x0000002456007986 */ /* 0x0043e2000c101d28 */
[----:B------:R-:W-:Y:S05]  /*6ac0*/  BRA `(.L_x_10760) ;  /* 0x0000000000807947 */ /* 0x000fea0003800000 */
.L_x_10753:
[----:B------:R-:W-:-:S06]  /*6ad0*/  UISETP.NE.AND UP0, UPT, UR37, 0x3, UPT ;  /* 0x000000032500788c */ /* 0x000fcc000bf05270 */
[----:B------:R-:W-:-:S13]  /*6ae0*/  PLOP3.LUT P3, PT, PT, PT, UP0, 0x80, 0x0 ;  /* 0x000000000000781c */ /* 0x000fda0003f6f008 */
[----:B------:R-:W-:Y:S05]  /*6af0*/  @!P3 BRA `(.L_x_10798) ;  /* 0x000000000004b947 */ /* 0x000fea0003800000 */
[----:B------:R-:W-:Y:S01]  /*6b00*/  BPT.TRAP 0x1 ;  /* 0x000000040000795c */ /* 0x000fe20000300000 */
.L_x_10798:
[----:B------:R-:W-:Y:S01]  /*6b10*/  IMAD R14, R17, 0x8, R2 ;  /* 0x00000008110e7824 */ /* 0x000fe200078e0202 */
[----:B------:R-:W-:Y:S01]  /*6b20*/  SHF.L.U32 R85, R156, 0x1f, RZ ;  /* 0x0000001f9c557819 */ /* 0x000fe200000006ff */
[----:B------:R-:W-:Y:S01]  /*6b30*/  IMAD R84, R25, -0x80, R24 ;  /* 0xffffff8019547824 */ /* 0x000fe200078e0218 */
[----:B------:R-:W-:Y:S02]  /*6b40*/  BSSY B1, `(.L_x_10799) ;  /* 0x0000004000017945 */ /* 0x000fe40003800000 */
[----:B------:R-:W0:Y:S02]  /*6b50*/  SYNCS.PHASECHK.TRANS64.TRYWAIT P4, [R14+URZ+0x2d890], R85 ;  /* 0x02d890550e0075a7 */ /* 0x000e24000808017f */
[----:B------:R-:W-:Y:S01]  /*6b60*/  VIMNMX R84, R84, 0x80, PT ;  /* 0x0000008054547848 */ /* 0x000fe20003fe0100 */
[----:B0-----:R-:W-:Y:S06]  /*6b70*/  @!P4 BRA `(.L_x_10800) ;  /* 0x000001dc00a4c947 */ /* 0x001fec0003800000 */
.L_x_11140:
[----:B------:R-:W-:Y:S05]  /*6b80*/  BSYNC B1 ;  /* 0x0000000000017941 */ /* 0x000fea0003800000 */
.L_x_10799:
        /* <DEDUP_REMOVED lines=20> */
.L_x_10760:
[----:B------:R-:W-:Y:S05]  /*6cd0*/  BSYNC B0 ;  /* 0x0000000000007941 */ /* 0x000fea0003800000 */
.L_x_10752:
        /* <DEDUP_REMOVED lines=17> */
.L_x_10802:
[----:B------:R-:W-:Y:S05]  /*6df0*/  BSYNC B0 ;  /* 0x0000000000007941 */ /* 0x000fea0003800000 */
.L_x_10801:
[----:B------:R-:W2:Y:S01]  /*6e00*/  SYNCS.PHASECHK.TRANS64.TRYWAIT P3, [R14+URZ+0x2d8b0], R85 ;  /* 0x02d8b0550e0075a7 */ /* 0x000ea2000806017f */
[----:B------:R-:W-:Y:S04]  /*6e10*/  BSSY B0, `(.L_x_10803) ;  /* 0x0000002000007945 */ /* 0x000fe80003800000 */
[----:B--2---:R-:W-:Y:S05]  /*6e20*/  @!P3 BRA `(.L_x_10804) ;  /* 0x000001dc000cb947 */ /* 0x004fea0003800000 */
.L_x_11141:
[----:B------:R-:W-:Y:S05]  /*6e30*/  BSYNC B0 ;  /* 0x0000000000007941 */ /* 0x000fea0003800000 */
.L_x_10803:
        /* <DEDUP_REMOVED lines=33> */
.L_x_10806:
[----:B------:R-:W-:Y:S05]  /*7050*/  BSYNC B0 ;  /* 0x0000000000007941 */ /* 0x000fea0003800000 */
.L_x_10805:
[----:B------:R-:W-:Y:S01]  /*7060*/  @!PT LDS RZ, [RZ] ;  /* 0x00000000fffff984 */ /* 0x000fe20000000800 */
[----:B------:R-:W-:Y:S01]  /*7070*/  @!PT LDS RZ, [RZ] ;  /* 0x00000000fffff984 */ /* 0x000fe20000000800 */
[----:B------:R-:W-:Y:S01]  /*7080*/  @!PT LDS RZ, [RZ] ;  /* 0x00000000fffff984 */ /* 0x000fe20000000800 */
[----:B------:R-:W-:Y:S01]  /*7090*/  @!PT LDS RZ, [RZ] ;  /* 0x00000000fffff984 */ /* 0x000fe20000000800 */
[----:B------:R4:W-:Y:S06]  /*70a0*/  MEMBAR.ALL.CTA ;  /* 0x0000000000007992 */ /* 0x0009ec0000008000 */
[----:B----4-:R-:W4:Y:S01]  /*70b0*/  FENCE.VIEW.ASYNC.S ;  /* 0x00000000000073c6 */ /* 0x010f220000000000 */
[----:B------:R-:W-:Y:S02]  /*70c0*/  VIADD R17, R17, 0x1 ;  /* 0x0000000111117836 */ /* 0x000fe40000000000 */
[----:B0-2---:R-:W-:Y:S01]  /*70d0*/  @!P4 VIADD R14, R14, 0x2d8c0 ;  /* 0x0002d8c00e0ec836 */ /* 0x005fe20000000000 */
[----:B----4-:R0:W-:Y:S02]  /*70e0*/  BAR.SYNC.DEFER_BLOCKING R111, 0x80 ;  /* 0x0002006f0000751d */ /* 0x0101e40000010000 */
[----:B------:R-:W-:-:S02]  /*70f0*/  ISETP.NE.AND P3, PT, R17, 0x2, PT ;  /* 0x000000021100780c */ /* 0x000fc40003f65270 */
[----:B------:R-:W-:Y:S02]  /*7100*/  @!P4 PRMT R14, RZ, 0x654, R14 ;  /* 0x00000654ff0ec816 */ /* 0x000fe4000000000e */
[----:B------:R-:W-:Y:S02]  /*7110*/  SEL R15, RZ, 0x1, P3 ;  /* 0x00000001ff0f7807 */ /* 0x000fe40001800000 */
[----:B------:R-:W-:Y:S02]  /*7120*/  SEL R17, R17, RZ, P3 ;  /* 0x000000ff11117207 */ /* 0x000fe40001800000 */
[----:B------:R-:W-:Y:S01]  /*7130*/  LOP3.LUT R156, R156, R15, RZ, 0x3c, !PT ;  /* 0x0000000f9c9c7212 */ /* 0x000fe200078e3cff */
[----:B------:R0:W-:Y:S01]  /*7140*/  @!P4 SYNCS.ARRIVE.TRANS64.RED.A1T0 RZ, [R14+URZ], RZ ;  /* 0x000000ff0effc9a7 */ /* 0x0001e2000810043f */
[----:B------:R-:W-:Y:S05]  /*7150*/  @P2 BRA `(.L_x_10807) ;  /* 0xffffffbc002c2947 */ /* 0x000fea000383ffff */
[----:B-1-3--:R-:W1:Y:S01]  /*7160*/  S2R R28, SR_TID.X ;  /* 0x00000000001c7919 */ /* 0x00ae620000002100 */
[----:B------:R-:W-:Y:S02]  /*7170*/  PLOP3.LUT P0, PT, PT, PT, PT, 0x8, 0x0 ;  /* 0x000000000000781c */ /* 0x000fe40003f0e170 */
[----:B-1----:R-:W-:-:S04]  /*7180*/  SHF.R.U32.HI R28, RZ, 0x7, R28 ;  /* 0x00000007ff1c7819 */ /* 0x002fc8000001161c */
[----:B------:R-:W-:-:S13]  /*7190*/  ISETP.NE.AND P5, PT, R28, 0x1, PT ;  /* 0x000000011c00780c */ /* 0x000fda0003fa5270 */
[----:B------:R-:W-:Y:S06]  /*71a0*/  @!P5 BAR.ARV 0x9, 0x100 ;  /* 0x024400000000db1d */ /* 0x000fec0000002000 */
.L_x_10747:
[----:B------:R-:W2:Y:S01]  /*71b0*/  LDL R8, [R1+0x1c] ;  /* 0x00001c0001087983 */ /* 0x000ea20000100800 */
[----:B------:R-:W1:Y:S01]  /*71c0*/  LDC R0, c[0x0][0x448] ;  /* 0x00011200ff007b82 */ /* 0x000e620000000800 */
[----:B------:R-:W-:-:S07]  /*71d0*/  IADD3 R7, R139, 0x1, -R138 ;  /* 0x000000018b077810 */ /* 0x000fce0007ffe88a */
[----:B------:R-:W3:Y:S01]  /*71e0*/  LDC.64 R4, c[0x0][0x9e0] ;  /* 0x00027800ff047b82 */ /* 0x000ee20000000a00 */
[----:B-1----:R-:W-:Y:S02]  /*71f0*/  ISETP.NE.AND P1, PT, R0, 0x1, PT ;  /* 0x000000010000780c */ /* 0x002fe40003f25270 */
[----:B---3--:R-:W-:-:S11]  /*7200*/  ISETP.GE.AND P2, PT, R5, 0x1, PT ;  /* 0x000000010500780c */ /* 0x008fd60003f46270 */
[----:B------:R-:W1:Y:S08]  /*7210*/  @P1 LDC R3, c[0x0][0x44c] ;  /* 0x00011300ff031b82 */ /* 0x000e700000000800 */
[----:B------:R-:W3:Y:S01]  /*7220*/  @P1 LDC R6, c[0x0][0x450] ;  /* 0x00011400ff061b82 */ /* 0x000ee20000000800 */
[----:B--2---:R-:W-:-:S04]  /*7230*/  VIADD R0, R8, 0xbf ;  /* 0x000000bf08007836 */ /* 0x004fc80000000000 */
[----:B-1----:R-:W-:-:S05]  /*7240*/  @P1 IMAD.HI.U32 R3, R0, R3, RZ ;  /* 0x0000000300031227 */ /* 0x002fca00078e00ff */
[----:B---3--:R-:W-:-:S05]  /*7250*/  @P1 SHF.R.U32.HI R0, RZ, R6, R3 ;  /* 0x00000006ff001219 */ /* 0x008fca0000011603 */
[----:B------:R-:W-:Y:S01]  /*7260*/  IMAD.IADD R3, R7, 0x1, R0 ;  /* 0x0000000107037824 */ /* 0x000fe200078e0200 */
[----:B------:R-:W-:Y:S06]  /*7270*/  @P0 BRA `(.L_x_10808) ;  /* 0x00000000000c0947 */ /* 0x000fec0003800000 */
[----:B------:R-:W1:Y:S01]  /*7280*/  FENCE.VIEW.ASYNC.G ;  /* 0x00000000000073c6 */ /* 0x000e620000000100 */
[----:B------:R-:W-:Y:S05]  /*7290*/  WARPSYNC.ALL ;  /* 0x0000000000007948 */ /* 0x000fea0003800000 */
[----:B-1----:R-:W-:Y:S06]  /*72a0*/  BAR.ARV 0xc, 0x200 ;  /* 0x0308000000007b1d */ /* 0x002fec0000002000 */
.L_x_10808:
        /* <DEDUP_REMOVED lines=13> */
.L_x_10811:
[----:B------:R-:W-:-:S13]  /*7380*/  ISETP.NE.AND P0, PT, R5, 0x1, PT ;  /* 0x000000010500780c */ /* 0x000fda0003f05270 */
[----:B------:R-:W1:Y:S02]  /*7390*/  @P0 LDC.64 R6, c[0x0][0x9e8] ;  /* 0x00027a00ff060b82 */ /* 0x000e640000000a00 */
[----:B-1----:R-:W-:-:S05]  /*73a0*/  @P0 IMAD.HI.U32 R6, R0, R6, RZ ;  /* 0x0000000600060227 */ /* 0x002fca00078e00ff */
[----:B------:R-:W-:-:S07]  /*73b0*/  @P0 SHF.R.U32.HI R0, RZ, R7, R6 ;  /* 0x00000007ff000219 */ /* 0x000fce0000011606 */
.L_x_10812:
[----:B------:R-:W-:Y:S05]  /*73c0*/  BSYNC B0 ;  /* 0x0000000000007941 */ /* 0x000fea0003800000 */
.L_x_10810:
[----:B------:R-:W-:-:S05]  /*73d0*/  IMAD R3, R0, R5, R5 ;  /* 0x0000000500037224 */ /* 0x000fca00078e0205 */
[----:B------:R-:W-:-:S07]  /*73e0*/  VIMNMX R4, R4, R3, PT ;  /* 0x0000000304047248 */ /* 0x000fce0003fe0100 */
.L_x_10809:
[----:B------:R-:W1:Y:S01]  /*73f0*/  @P1 LDC R0, c[0x0][0x44c] ;  /* 0x00011300ff001b82 */ /* 0x000e620000000800 */
[----:B------:R-:W-:Y:S01]  /*7400*/  VIADD R4, R4, 0x7f ;  /* 0x0000007f04047836 */ /* 0x000fe20000000000 */
[----:B------:R-:W-:-:S04]  /*7410*/  ULDC UR4, c[0x0][0x9dc] ;  /* 0x0002770000047ab9 */ /* 0x000fc80000000800 */
[----:B------:R-:W-:Y:S02]  /*7420*/  SHF.R.S32.HI R3, RZ, 0x1f, R4 ;  /* 0x0000001fff037819 */ /* 0x000fe40000011404 */
[----:B------:R-:W2:Y:S02]  /*7430*/  @P1 LDC R7, c[0x0][0x450] ;  /* 0x00011400ff071b82 */ /* 0x000ea40000000800 */
[----:B------:R-:W-:-:S04]  /*7440*/  LEA.HI R3, R3, R4, RZ, 0x7 ;  /* 0x0000000403037211 */ /* 0x000fc800078f38ff */
[----:B------:R-:W-:-:S04]  /*7450*/  SHF.R.S32.HI R3, RZ, 0x7, R3 ;  /* 0x00000007ff037819 */ /* 0x000fc80000011403 */
[----:B------:R-:W-:Y:S01]  /*7460*/  VIMNMX R9, R112, R3, PT ;  /* 0x0000000370097248 */ /* 0x000fe20003fe0100 */
[----:B-1----:R-:W-:-:S04]  /*7470*/  @P1 IMAD.HI.U32 R6, R8, R0, RZ ;  /* 0x0000000008061227 */ /* 0x002fc800078e00ff */
[----:B------:R-:W-:Y:S01]  /*7480*/  IMAD.MOV.U32 R0, RZ, RZ, R8 ;  /* 0x000000ffff007224 */ /* 0x000fe200078e0008 */
        /* <DEDUP_REMOVED lines=14> */
.L_x_10815:
[----:B------:R-:W-:-:S13]  /*7570*/  ISETP.NE.AND P0, PT, R5, 0x1, PT ;  /* 0x000000010500780c */ /* 0x000fda0003f05270 */
[----:B------:R-:W1:Y:S02]  /*7580*/  @P0 LDC.64 R6, c[0x0][0x9e8] ;  /* 0x00027a00ff060b82 */ /* 0x000e640000000a00 */
[----:B-1----:R-:W-:-:S05]  /*7590*/  @P0 IMAD.HI.U32 R4, R0, R6, RZ ;  /* 0x0000000600040227 */ /* 0x002fca00078e00ff */
[----:B------:R-:W-:-:S07]  /*75a0*/  @P0 SHF.R.U32.HI R0, RZ, R7, R4 ;  /* 0x00000007ff000219 */ /* 0x000fce0000011604 */
.L_x_10816:
[----:B------:R-:W-:Y:S05]  /*75b0*/  BSYNC B0 ;  /* 0x0000000000007941 */ /* 0x000fea0003800000 */
.L_x_10814:
[----:B------:R-:W-:-:S05]  /*75c0*/  IMAD R0, R0, R5, RZ ;  /* 0x0000000500007224 */ /* 0x000fca00078e02ff */
[----:B------:R-:W-:-:S07]  /*75d0*/  VIMNMX R3, R3, R0, !PT ;  /* 0x0000000003037248 */ /* 0x000fce0007fe0100 */
.L_x_10813:
        /* <DEDUP_REMOVED lines=14> */
[----:B------:R-:W1:Y:S01]  /*76c0*/  I2F.RP R3, R6 ;  /* 0x0000000600037306 */ /* 0x000e620000209400 */
[----:B------:R-:W-:Y:S02]  /*76d0*/  IABS R12, R8 ;  /* 0x00000008000c7213 */ /* 0x000fe40000000000 */
[----:B------:R-:W-:-:S05]  /*76e0*/  IMAD.IADD R0, R0, 0x1, -R11 ;  /* 0x0000000100007824 */ /* 0x000fca00078e0a0b */
[----:B------:R-:W-:Y:S02]  /*76f0*/  IABS R10, R0 ;  /* 0x00000000000a7213 */ /* 0x000fe40000000000 */
[----:B------:R-:W-:-:S04]  /*7700*/  LOP3.LUT R0, R0, R8, RZ, 0x3c, !PT ;  /* 0x0000000800007212 */ /* 0x000fc800078e3cff */
[----:B------:R-:W-:Y:S01]  /*7710*/  ISETP.GE.AND P2, PT, R0, RZ, PT ;  /* 0x000000ff0000720c */ /* 0x000fe20003f46270 */
[----:B-1----:R-:W1:Y:S02]  /*7720*/  MUFU.RCP R3, R3 ;  /* 0x0000000300037308 */ /* 0x002e640000001000 */
[----:B-1----:R-:W-:Y:S02]  /*7730*/  VIADD R4, R3, 0xffffffe ;  /* 0x0ffffffe03047836 */ /* 0x002fe40000000000 */
[----:B------:R-:W-:-:S04]  /*7740*/  IMAD.MOV R3, RZ, RZ, -R12 ;  /* 0x000000ffff037224 */ /* 0x000fc800078e0a0c */
[----:B------:R1:W2:Y:S02]  /*7750*/  F2I.FTZ.U32.TRUNC.NTZ R5, R4 ;  /* 0x0000000400057305 */ /* 0x0002a4000021f000 */
[----:B-1----:R-:W-:Y:S02]  /*7760*/  IMAD.MOV.U32 R4, RZ, RZ, RZ ;  /* 0x000000ffff047224 */ /* 0x002fe400078e00ff */
[----:B--2---:R-:W-:-:S04]  /*7770*/  IMAD.MOV R7, RZ, RZ, -R5 ;  /* 0x000000ffff077224 */ /* 0x004fc800078e0a05 */
        /* <DEDUP_REMOVED lines=14> */
.L_x_10818:
[----:B------:R-:W-:Y:S05]  /*7860*/  BSYNC B0 ;  /* 0x0000000000007941 */ /* 0x000fea0003800000 */
.L_x_10817:
        /* <DEDUP_REMOVED lines=28> */
[----:B--2---:R-:W-:-:S05]  /*7a30*/  IMAD R0, R0, R88, R11 ;  /* 0x0000005800007224 */ /* 0x004fca00078e020b */
[----:B------:R0:W-:Y:S01]  /*7a40*/  STL [R1+0x48], R0 ;  /* 0x0000480001007387 */ /* 0x0001e20000100800 */
[----:B------:R-:W-:-:S04]  /*7a50*/  VIADDMNMX R88, R0, R88, R9, PT ;  /* 0x0000005800587246 */ /* 0x000fc80003800109 */
[----:B------:R-:W-:-:S13]  /*7a60*/  ISETP.GT.AND P1, PT, R88, R0, PT ;  /* 0x000000005800720c */ /* 0x000fda0003f24270 */
[----:B0-----:R-:W-:Y:S05]  /*7a70*/  @!P1 BRA `(.L_x_10819) ;  /* 0x0000011000ac9947 */ /* 0x001fea0003800000 */
[----:B------:R-:W0:Y:S01]  /*7a80*/  S2R R0, SR_TID.X ;  /* 0x0000000000007919 */ /* 0x000e220000002100 */
[----:B------:R-:W-:Y:S01]  /*7a90*/  UMOV UR4, 0xffffffff ;  /* 0xffffffff00047882 */ /* 0x000fe20000000000 */
[----:B0-----:R-:W-:-:S05]  /*7aa0*/  VIADD R45, R0, 0xffffff80 ;  /* 0xffffff80002d7836 */ /* 0x001fca0000000000 */
[----:B------:R-:W-:-:S04]  /*7ab0*/  SHF.R.S32.HI R52, RZ, 0x1f, R45 ;  /* 0x0000001fff347819 */ /* 0x000fc8000001142d */
[----:B------:R-:W-:-:S04]  /*7ac0*/  LEA.HI R13, R52, R45, RZ, 0x7 ;  /* 0x0000002d340d7211 */ /* 0x000fc800078f38ff */
[----:B------:R-:W-:Y:S01]  /*7ad0*/  SHF.R.S32.HI R13, RZ, 0x7, R13 ;  /* 0x00000007ff0d7819 */ /* 0x000fe2000001140d */
[----:B------:R-:W-:Y:S06]  /*7ae0*/  BRA.DIV UR4, `(.L_x_10820) ;  /* 0x000001ce04f07947 */ /* 0x000fec000b800000 */
[----:B------:R0:W1:Y:S02]  /*7af0*/  SHFL.IDX PT, R157, R13, RZ, 0x1f ;  /* 0x00001fff0d9d7589 */ /* 0x00006400000e0000 */
.L_x_11144:
[----:B-1----:R-:W-:Y:S01]  /*7b00*/  IMAD.HI R0, R157, 0x55555556, RZ ;  /* 0x555555569d007827 */ /* 0x002fe200078e02ff */
[----:B------:R-:W-:Y:S03]  /*7b10*/  BSSY B6, `(.L_x_10821) ;  /* 0x000001f000067945 */ /* 0x000fe60003800000 */
[----:B------:R-:W-:Y:S01]  /*7b20*/  VIADD R3, R2, 0x21800 ;  /* 0x0002180002037836 */ /* 0x000fe20000000000 */
[----:B------:R-:W-:-:S04]  /*7b30*/  LEA.HI R0, R0, R0, RZ, 0x1 ;  /* 0x0000000000007211 */ /* 0x000fc800078f08ff */
[----:B------:R-:W-:Y:S01]  /*7b40*/  LOP3.LUT P0, RZ, R3, 0x3ff, RZ, 0xc0, !PT ;  /* 0x000003ff03ff7812 */ /* 0x000fe2000780c0ff */
[----:B------:R-:W-:-:S04]  /*7b50*/  IMAD R4, R0, -0x3, R157 ;  /* 0xfffffffd00047824 */ /* 0x000fc800078e029d */
[----:B------:R-:W-:Y:S01]  /*7b60*/  IMAD R0, R4, 0x1000, R2 ;  /* 0x0000100004007824 */ /* 0x000fe200078e0202 */
[----:B------:R1:W-:Y:S03]  /*7b70*/  STL [R1+0x28], R4 ;  /* 0x0000280401007387 */ /* 0x0003e60000100800 */
[----:B------:R-:W-:-:S05]  /*7b80*/  VIADD R0, R0, 0xc400 ;  /* 0x0000c40000007836 */ /* 0x000fca0000000000 */
[----:B------:R-:W-:Y:S01]  /*7b90*/  SHF.R.U32.HI R0, RZ, 0x4, R0 ;  /* 0x00000004ff007819 */ /* 0x000fe20000011600 */
[----:B-1----:R-:W-:-:S03]  /*7ba0*/  IMAD R4, R4, 0x2000, R3 ;  /* 0x0000200004047824 */ /* 0x002fc600078e0203 */
[----:B------:R-:W-:Y:S02]  /*7bb0*/  LOP3.LUT R44, R0, 0x3fff, RZ, 0xc0, !PT ;  /* 0x00003fff002c7812 */ /* 0x000fe400078ec0ff */
[----:B------:R-:W-:-:S04]  /*7bc0*/  SHF.R.U32.HI R4, RZ, 0x4, R4 ;  /* 0x00000004ff047819 */ /* 0x000fc80000011604 */
[----:B------:R-:W-:-:S05]  /*7bd0*/  LOP3.LUT R3, R4, 0x3fff, RZ, 0xc0, !PT ;  /* 0x00003fff04037812 */ /* 0x000fca00078ec0ff */
[----:B------:R1:W-:Y:S01]  /*7be0*/  STL [R1+0x3c], R3 ;  /* 0x00003c0301007387 */ /* 0x0003e20000100800 */
[----:B------:R-:W-:Y:S05]  /*7bf0*/  @!P0 BRA `(.L_x_10822) ;  /* 0x0000000000408947 */ /* 0x000fea0003800000 */
[----:B------:R-:W-:Y:S01]  /*7c00*/  MOV R14, 0x0 ;  /* 0x00000000000e7802 */ /* 0x000fe20000000f00 */
[----:B------:R-:W-:Y:S01]  /*7c10*/  ULDC.64 UR4, c[0x4][0x1b8] ;  /* 0x01006e0000047ab9 */ /* 0x000fe20000000a00 */
[----:B------:R-:W-:Y:S01]  /*7c20*/  ULDC.64 UR6, c[0x4][0x1c0] ;  /* 0x0100700000067ab9 */ /* 0x000fe20000000a00 */
[----:B------:R-:W-:Y:S02]  /*7c30*/  IMAD.U32 R4, RZ, RZ, UR4 ;  /* 0x00000004ff047e24 */ /* 0x000fe4000f8e00ff */
[----:B------:R-:W-:Y:S01]  /*7c40*/  IMAD.U32 R5, RZ, RZ, UR5 ;  /* 0x00000005ff057e24 */ /* 0x000fe2000f8e00ff */
[----:B------:R-:W2:Y:S01]  /*7c50*/  LDC.64 R14, c[0x4][R14] ;  /* 0x010000000e0e7b82 */ /* 0x000ea20000000a00 */
[----:B------:R-:W-:Y:S01]  /*7c60*/  ULDC.64 UR4, c[0x4][0x28] ;  /* 0x01000a0000047ab9 */ /* 0x000fe20000000a00 */
        /* <DEDUP_REMOVED lines=8> */
[----:B-12--5:R-:W-:Y:S05]  /*7cf0*/  CALL.ABS.NOINC R14 ;  /* 0x000000000e007343 */ /* 0x026fea0003c00000 */
.L_x_10822:
[----:B------:R-:W-:Y:S05]  /*7d00*/  BSYNC B6 ;  /* 0x0000000000067941 */ /* 0x000fea0003800000 */
.L_x_10821:
[----:B------:R-:W-:Y:S02]  /*7d10*/  ULDC UR4, c[0x0][0x3f4] ;  /* 0x0000fd0000047ab9 */ /* 0x000fe40000000800 */
[----:B------:R-:W-:-:S13]  /*7d20*/  ISETP.LT.AND P0, PT, RZ, UR4, PT ;  /* 0x00000004ff007c0c */ /* 0x000fda000bf01270 */
[----:B------:R-:W-:Y:S05]  /*7d30*/  @P0 BRA `(.L_x_10823) ;  /* 0x0000000000400947 */ /* 0x000fea0003800000 */
[----:B------:R-:W2:Y:S02]  /*7d40*/  LDL R20, [R1+0x5c] ;  /* 0x00005c0001147983 */ /* 0x000ea40000100800 */
[----:B--2---:R-:W-:-:S04]  /*7d50*/  LEA.HI R0, R20, R20, RZ, 0x1 ;  /* 0x0000001414007211 */ /* 0x004fc800078f08ff */
[----:B------:R-:W-:-:S05]  /*7d60*/  LOP3.LUT R0, R0, 0xfffffffe, RZ, 0xc0, !PT ;  /* 0xfffffffe00007812 */ /* 0x000fca00078ec0ff */
[----:B------:R-:W-:-:S05]  /*7d70*/  IMAD.IADD R0, R20, 0x1, -R0 ;  /* 0x0000000114007824 */ /* 0x000fca00078e0a00 */
[----:B-1----:R-:W-:-:S04]  /*7d80*/  SHF.L.U32 R3, R0, 0x1f, RZ ;  /* 0x0000001f00037819 */ /* 0x002fc800000006ff */
[----:B------:R1:W2:Y:S03]  /*7d90*/  SYNCS.PHASECHK.TRANS64.TRYWAIT P0, [R2+URZ+0x2d800], R3 ;  /* 0x02d80003020075a7 */ /* 0x0002a6000800017f */
[----:B--2---:R-:W-:Y:S05]  /*7da0*/  @!P0 NANOSLEEP.SYNCS 0x989680 ;  /* 0x009896800000895d */ /* 0x004fea0003900000 */
[----:B------:R-:W2:Y:S01]  /*7db0*/  @!P0 SYNCS.PHASECHK.TRANS64 P0, [R2+URZ+0x2d800], R3 ;  /* 0x02d80003020085a7 */ /* 0x000ea2000800007f */
[----:B------:R-:W-:Y:S04]  /*7dc0*/  BSSY B0, `(.L_x_10824) ;  /* 0x0000006000007945 */ /* 0x000fe80003800000 */
[----:B--2---:R-:W-:Y:S05]  /*7dd0*/  @P0 BRA `(.L_x_10825) ;  /* 0x0000000000100947 */ /* 0x004fea0003800000 */
.L_x_10826:
[----:B--2---:R2:W3:Y:S02]  /*7de0*/  SYNCS.PHASECHK.TRANS64.TRYWAIT P0, [R2+URZ+0x2d800], R3 ;  /* 0x02d80003020075a7 */ /* 0x0044e4000800017f */
[----:B---3--:R-:W-:Y:S05]  /*7df0*/  @!P0 NANOSLEEP.SYNCS 0x989680 ;  /* 0x009896800000895d */ /* 0x008fea0003900000 */
[----:B------:R-:W3:Y:S02]  /*7e00*/  @!P0 SYNCS.PHASECHK.TRANS64 P0, [R2+URZ+0x2d800], R3 ;  /* 0x02d80003020085a7 */ /* 0x000ee4000800007f */
[----:B---3--:R-:W-:Y:S05]  /*7e10*/  @!P0 BRA `(.L_x_10826) ;  /* 0xfffffffc00f08947 */ /* 0x008fea000383ffff */
.L_x_10825:
[----:B------:R-:W-:Y:S05]  /*7e20*/  BSYNC B0 ;  /* 0x0000000000007941 */ /* 0x000fea0003800000 */
.L_x_10824:
[----:B------:R-:W-:Y:S05]  /*7e30*/  BRA `(.L_x_10827) ;  /* 0x0000003c00a07947 */ /* 0x000fea0003800000 */
.L_x_10823:
[----:B------:R-:W-:Y:S01]  /*7e40*/  ULOP3.LUT UP0, URZ, UR38, 0x1bf, URZ, 0xc0, !UPT ;  /* 0x000001bf263f7892 */ /* 0x000fe2000f80c03f */
[----:B-----5:R-:W-:Y:S01]  /*7e50*/  SHF.R.S32.HI R0, RZ, 0x1f, R106 ;  /* 0x0000001fff007819 */ /* 0x020fe2000001146a */
[----:B------:R-:W-:Y:S01]  /*7e60*/  ULDC.64 UR4, c[0x0][0x3f8] ;  /* 0x0000fe0000047ab9 */ /* 0x000fe20000000a00 */
[----:B------:R-:W-:Y:S01]  /*7e70*/  ULDC.64 UR6, c[0x0][0x408] ;  /* 0x0001020000067ab9 */ /* 0x000fe20000000a00 */
[----:B------:R-:W-:Y:S02]  /*7e80*/  IMAD.WIDE.U32 R24, R106, UR4, RZ ;  /* 0x000000046a187c25 */ /* 0x000fe4000f8e00ff */
[----:B------:R-:W-:Y:S02]  /*7e90*/  PLOP3.LUT P0, PT, PT, PT, UP0, 0x80, 0x0 ;  /* 0x000000000000781c */ /* 0x000fe40003f0f008 */
[C---:B-1----:R-:W-:Y:S02]  /*7ea0*/  IMAD R3, R0.reuse, UR4, RZ ;  /* 0x0000000400037c24 */ /* 0x042fe4000f8e02ff */
        /* <DEDUP_REMOVED lines=10> */
[----:B------:R-:W-:Y:S02]  /*7f50*/  IMAD.U32 R4, RZ, RZ, UR4 ;  /* 0x00000004ff047e24 */ /* 0x000fe4000f8e00ff */
        /* <DEDUP_REMOVED lines=12> */
.L_x_10828:
[----:B------:R-:W2:Y:S01]  /*8020*/  LDL R20, [R1+0x1c] ;  /* 0x00001c0001147983 */ /* 0x000ea20000100800 */
[----:B------:R-:W-:Y:S01]  /*8030*/  ULDC.U8 UR4, c[0x0][0x410] ;  /* 0x0001040000047ab9 */ /* 0x000fe20000000000 */
[----:B------:R-:W-:Y:S01]  /*8040*/  BSSY B0, `(.L_x_10829) ;  /* 0x00003bf000007945 */ /* 0x000fe20003800000 */
[----:B------:R-:W-:Y:S01]  /*8050*/  ISETP.NE.AND P0, PT, RZ, UR4, PT ;  /* 0x00000004ff007c0c */ /* 0x000fe2000bf05270 */
[----:B--2---:R-:W-:-:S12]  /*8060*/  IMAD.IADD R10, R136, 0x1, R20 ;  /* 0x00000001880a7824 */ /* 0x004fd800078e0214 */
[----:B------:R-:W-:Y:S05]  /*8070*/  @!P0 BRA `(.L_x_10830) ;  /* 0x0000001c006c8947 */ /* 0x000fea0003800000 */
[----:B------:R-:W1:Y:S01]  /*8080*/  LDC R7, c[0x0][0x448] ;  /* 0x00011200ff077b82 */ /* 0x000e620000000800 */
[----:B------:R-:W-:Y:S01]  /*8090*/  ULDC.64 UR4, c[0x0][0x3f8] ;  /* 0x0000fe0000047ab9 */ /* 0x000fe20000000a00 */
[----:B------:R-:W-:Y:S01]  /*80a0*/  ULDC.64 UR6, c[0x0][0x408] ;  /* 0x0001020000067ab9 */ /* 0x000fe20000000a00 */
[----:B------:R-:W-:Y:S02]  /*80b0*/  IMAD.MOV.U32 R4, RZ, RZ, R24 ;  /* 0x000000ffff047224 */ /* 0x000fe400078e0018 */
[----:B------:R-:W-:Y:S02]  /*80c0*/  IMAD.MOV.U32 R8, RZ, RZ, R106 ;  /* 0x000000ffff087224 */ /* 0x000fe400078e006a */
[----:B------:R-:W-:Y:S01]  /*80d0*/  IMAD.MOV.U32 R9, RZ, RZ, R29 ;  /* 0x000000ffff097224 */ /* 0x000fe200078e001d */
[----:B-1----:R-:W-:-:S13]  /*80e0*/  ISETP.NE.AND P0, PT, R7, 0x1, PT ;  /* 0x000000010700780c */ /* 0x002fda0003f05270 */
[----:B------:R-:W1:Y:S08]  /*80f0*/  @P0 LDC R3, c[0x0][0x44c] ;  /* 0x00011300ff030b82 */ /* 0x000e700000000800 */
[----:B------:R-:W2:Y:S01]  /*8100*/  @P0 LDC R5, c[0x0][0x450] ;  /* 0x00011400ff050b82 */ /* 0x000ea20000000800 */
[----:B-1----:R-:W-:-:S04]  /*8110*/  @P0 IMAD.HI.U32 R0, R10, R3, RZ ;  /* 0x000000030a000227 */ /* 0x002fc800078e00ff */
[----:B------:R-:W-:Y:S01]  /*8120*/  IMAD.MOV.U32 R3, RZ, RZ, R10 ;  /* 0x000000ffff037224 */ /* 0x000fe200078e000a */
[----:B--2---:R-:W-:Y:S01]  /*8130*/  @P0 SHF.R.U32.HI R3, RZ, R5, R0 ;  /* 0x00000005ff030219 */ /* 0x004fe20000011600 */
[----:B------:R-:W-:-:S03]  /*8140*/  IMAD.MOV.U32 R5, RZ, RZ, R27 ;  /* 0x000000ffff057224 */ /* 0x000fc600078e001b */
[----:B------:R-:W-:Y:S01]  /*8150*/  SHF.R.S32.HI R0, RZ, 0x1f, R3 ;  /* 0x0000001fff007819 */ /* 0x000fe20000011403 */
[----:B------:R-:W-:-:S04]  /*8160*/  IMAD.WIDE.U32 R4, R3, UR4, R4 ;  /* 0x0000000403047c25 */ /* 0x000fc8000f8e0004 */
[C---:B------:R-:W-:Y:S02]  /*8170*/  IMAD R6, R0.reuse, UR4, RZ ;  /* 0x0000000400067c24 */ /* 0x040fe4000f8e02ff */
[----:B------:R-:W-:Y:S02]  /*8180*/  IMAD R0, R0, UR6, RZ ;  /* 0x0000000600007c24 */ /* 0x000fe4000f8e02ff */
[C---:B0-----:R-:W-:Y:S01]  /*8190*/  IMAD R13, R3.reuse, UR5, R6 ;  /* 0x00000005030d7c24 */ /* 0x041fe2000f8e0206 */
        /* <DEDUP_REMOVED lines=13> */
[----:B------:R-:W2:Y:S04]  /*8270*/  SHFL.IDX PT, R6, R6, RZ, 0x1e1f ;  /* 0x001e1fff06067589 */ /* 0x000ea800000e0000 */
[----:B------:R-:W3:Y:S04]  /*8280*/  SHFL.IDX PT, R0, R0, RZ, 0x1e1f ;  /* 0x001e1fff00007589 */ /* 0x000ee800000e0000 */
[----:B0-----:R-:W4:Y:S02]  /*8290*/  SHFL.IDX PT, R39, R39, RZ, 0x1e1f ;  /* 0x001e1fff27277589 */ /* 0x001f2400000e0000 */
.L_x_11150:
[----:B------:R-:W5:Y:S01]  /*82a0*/  LDL R54, [R1+0x5c] ;  /* 0x00005c0001367983 */ /* 0x000f620000100800 */
[----:B------:R-:W-:Y:S01]  /*82b0*/  IMAD R4, R138, R7, RZ ;  /* 0x000000078a047224 */ /* 0x000fe200078e02ff */
[----:B------:R-:W-:Y:S01]  /*82c0*/  BSSY B1, `(.L_x_10832) ;  /* 0x0000060000017945 */ /* 0x000fe20003800000 */
[----:B------:R-:W-:Y:S02]  /*82d0*/  CS2R R34, SRZ ;  /* 0x0000000000227805 */ /* 0x000fe4000001ff00 */
[----:B------:R-:W-:Y:S01]  /*82e0*/  CS2R R30, SRZ ;  /* 0x00000000001e7805 */ /* 0x000fe2000001ff00 */
[----:B------:R-:W-:Y:S01]  /*82f0*/  IMAD R73, R73, -0xc0, R4 ;  /* 0xffffff4049497824 */ /* 0x000fe200078e0204 */
[----:B------:R-:W-:Y:S02]  /*8300*/  ISETP.GE.AND P1, PT, R10, R4, PT ;  /* 0x000000040a00720c */ /* 0x000fe40003f26270 */
[----:B------:R-:W-:Y:S02]  /*8310*/  CS2R R26, SRZ ;  /* 0x00000000001a7805 */ /* 0x000fe4000001ff00 */
        /* <DEDUP_REMOVED lines=18> */
[----:B------:R-:W4:Y:S04]  /*8440*/  LDL.64 R56, [R1] ;  /* 0x0000000001387983 */ /* 0x000f280000100a00 */
        /* <DEDUP_REMOVED lines=10> */
[C---:B--2---:R-:W-:Y:S01]  /*84f0*/  ISETP.GE.AND P4, PT, R5.reuse, UR4, PT ;  /* 0x0000000405007c0c */ /* 0x044fe2000bf86270 */
[----:B------:R-:W-:Y:S01]  /*8500*/  IMAD.SHL.U32 R8, R5, 0x2, RZ ;  /* 0x0000000205087824 */ /* 0x000fe200078e00ff */
[----:B------:R-:W-:Y:S02]  /*8510*/  SHF.R.S32.HI R4, RZ, 0x1f, R5 ;  /* 0x0000001fff047819 */ /* 0x000fe40000011405 */
[----:B---3--:R-:W-:Y:S02]  /*8520*/  ISETP.GE.AND P3, PT, R41, UR4, PT ;  /* 0x0000000429007c0c */ /* 0x008fe4000bf66270 */
[----:B------:R-:W-:-:S07]  /*8530*/  SHF.L.U64.HI R7, R5, 0x1, R4 ;  /* 0x0000000105077819 */ /* 0x000fce0000010204 */
[-C--:B------:R-:W-:Y:S02]  /*8540*/  @!P4 IADD3 R4, P1, R6, R8.reuse, RZ ;  /* 0x000000080604c210 */ /* 0x080fe40007f3e0ff */
[----:B----4-:R-:W-:Y:S01]  /*8550*/  @!P4 IADD3 R8, P2, R39, R8, RZ ;  /* 0x000000082708c210 */ /* 0x010fe20007f5e0ff */
[----:B------:R-:W-:-:S04]  /*8560*/  IMAD.SHL.U32 R48, R41, 0x2, RZ ;  /* 0x0000000229307824 */ /* 0x000fc800078e00ff */
[--C-:B------:R-:W-:Y:S01]  /*8570*/  @!P4 IMAD.X R9, R0, 0x1, R7.reuse, P2 ;  /* 0x000000010009c824 */ /* 0x100fe200010e0607 */
[C---:B------:R-:W-:Y:S01]  /*8580*/  ISETP.GE.AND P2, PT, R40.reuse, UR4, PT ;  /* 0x0000000428007c0c */ /* 0x040fe2000bf46270 */
[----:B-1----:R-:W-:Y:S01]  /*8590*/  @!P4 IMAD.X R5, R3, 0x1, R7, P1 ;  /* 0x000000010305c824 */ /* 0x002fe200008e0607 */
[----:B------:R-:W-:Y:S01]  /*85a0*/  SHF.R.S32.HI R7, RZ, 0x1f, R41 ;  /* 0x0000001fff077819 */ /* 0x000fe20000011429 */
[----:B------:R-:W-:Y:S01]  /*85b0*/  IMAD.SHL.U32 R42, R40, 0x2, RZ ;  /* 0x00000002282a7824 */ /* 0x000fe200078e00ff */
[----:B------:R-:W5:Y:S01]  /*85c0*/  @!P4 LD.E.64 R30, desc[UR40][R8.64] ;  /* 0x00000028081ec980 */ /* 0x000f62000c101b00 */
[----:B------:R-:W-:Y:S02]  /*85d0*/  ISETP.GE.AND P1, PT, R38, UR4, PT ;  /* 0x0000000426007c0c */ /* 0x000fe4000bf26270 */
[----:B------:R-:W-:Y:S01]  /*85e0*/  SHF.L.U64.HI R7, R41, 0x1, R7 ;  /* 0x0000000129077819 */ /* 0x000fe20000010207 */
[----:B------:R0:W5:Y:S01]  /*85f0*/  @!P4 LD.E.64 R32, desc[UR40][R4.64] ;  /* 0x000000280420c980 */ /* 0x000162000c101b00 */
[----:B------:R-:W-:-:S02]  /*8600*/  @!P3 IADD3 R50, P5, R6, R48, RZ ;  /* 0x000000300632b210 */ /* 0x000fc40007fbe0ff */
[----:B------:R-:W-:Y:S02]  /*8610*/  @!P3 IADD3 R48, P4, R39, R48, RZ ;  /* 0x000000302730b210 */ /* 0x000fe40007f9e0ff */
[----:B------:R-:W-:Y:S01]  /*8620*/  SHF.R.S32.HI R11, RZ, 0x1f, R40 ;  /* 0x0000001fff0b7819 */ /* 0x000fe20000011428 */
[--C-:B------:R-:W-:Y:S01]  /*8630*/  @!P3 IMAD.X R51, R3, 0x1, R7.reuse, P5 ;  /* 0x000000010333b824 */ /* 0x100fe200028e0607 */
[-C--:B------:R-:W-:Y:S01]  /*8640*/  @!P2 IADD3 R46, P5, R6, R42.reuse, RZ ;  /* 0x0000002a062ea210 */ /* 0x080fe20007fbe0ff */
[----:B------:R-:W-:Y:S01]  /*8650*/  @!P3 IMAD.X R49, R0, 0x1, R7, P4 ;  /* 0x000000010031b824 */ /* 0x000fe200020e0607 */
[----:B------:R-:W-:Y:S01]  /*8660*/  SHF.L.U64.HI R11, R40, 0x1, R11 ;  /* 0x00000001280b7819 */ /* 0x000fe2000001020b */
[----:B0-----:R-:W-:Y:S01]  /*8670*/  IMAD.SHL.U32 R4, R38, 0x2, RZ ;  /* 0x0000000226047824 */ /* 0x001fe200078e00ff */
[----:B------:R-:W-:Y:S01]  /*8680*/  @!P2 IADD3 R42, P4, R39, R42, RZ ;  /* 0x0000002a272aa210 */ /* 0x000fe20007f9e0ff */
[----:B------:R-:W5:Y:S01]  /*8690*/  @!P3 LD.E.64 R28, desc[UR40][R50.64] ;  /* 0x00000028321cb980 */ /* 0x000f62000c101b00 */
[----:B------:R-:W-:Y:S01]  /*86a0*/  SHF.R.S32.HI R10, RZ, 0x1f, R38 ;  /* 0x0000001fff0a7819 */ /* 0x000fe20000011426 */
[----:B------:R-:W-:-:S02]  /*86b0*/  @!P2 IMAD.X R47, R3, 0x1, R11, P5 ;  /* 0x00000001032fa824 */ /* 0x000fc400028e060b */
[----:B------:R-:W-:Y:S01]  /*86c0*/  @!P2 IMAD.X R43, R0, 0x1, R11, P4 ;  /* 0x00000001002ba824 */ /* 0x000fe200020e060b */
[----:B------:R-:W-:Y:S01]  /*86d0*/  SHF.L.U64.HI R10, R38, 0x1, R10 ;  /* 0x00000001260a7819 */ /* 0x000fe2000001020a */
[----:B------:R-:W5:Y:S01]  /*86e0*/  @!P3 LD.E.64 R26, desc[UR40][R48.64] ;  /* 0x00000028301ab980 */ /* 0x000f62000c101b00 */
[-C--:B------:R-:W-:Y:S02]  /*86f0*/  @!P1 IADD3 R40, P4, R6, R4.reuse, RZ ;  /* 0x0000000406289210 */ /* 0x080fe40007f9e0ff */
[----:B------:R-:W-:Y:S01]  /*8700*/  ISETP.GE.AND P5, PT, R56, UR4, PT ;  /* 0x0000000438007c0c */ /* 0x000fe2000bfa6270 */
[----:B------:R-:W5:Y:S02]  /*8710*/  @!P2 LD.E.64 R24, desc[UR40][R46.64] ;  /* 0x000000282e18a980 */ /* 0x000f64000c101b00 */
[--C-:B------:R-:W-:Y:S01]  /*8720*/  @!P1 IMAD.X R41, R3, 0x1, R10.reuse, P4 ;  /* 0x0000000103299824 */ /* 0x100fe200020e060a */
[----:B------:R-:W-:Y:S01]  /*8730*/  @!P1 IADD3 R4, P4, R39, R4, RZ ;  /* 0x0000000427049210 */ /* 0x000fe20007f9e0ff */
[----:B------:R-:W-:Y:S01]  /*8740*/  IMAD.SHL.U32 R38, R12, 0x2, RZ ;  /* 0x000000020c267824 */ /* 0x000fe200078e00ff */
[----:B------:R-:W5:Y:S03]  /*8750*/  @!P2 LD.E.64 R20, desc[UR40][R42.64] ;  /* 0x000000282a14a980 */ /* 0x000f66000c101b00 */
[----:B------:R-:W-:Y:S01]  /*8760*/  @!P1 IMAD.X R5, R0, 0x1, R10, P4 ;  /* 0x0000000100059824 */ /* 0x000fe200020e060a */
[----:B------:R-:W-:Y:S01]  /*8770*/  ISETP.GE.AND P4, PT, R12, UR4, PT ;  /* 0x000000040c007c0c */ /* 0x000fe2000bf86270 */
[----:B------:R-:W5:Y:S02]  /*8780*/  @!P1 LD.E.64 R14, desc[UR40][R40.64] ;  /* 0x00000028280e9980 */ /* 0x000f64000c101b00 */
[----:B------:R-:W-:-:S02]  /*8790*/  @!P5 IMAD.MOV.U32 R7, RZ, RZ, R3 ;  /* 0x000000ffff07d224 */ /* 0x000fc400078e0003 */
[----:B------:R-:W-:Y:S02]  /*87a0*/  @!P5 IMAD.MOV.U32 R8, RZ, RZ, R39 ;  /* 0x000000ffff08d224 */ /* 0x000fe400078e0027 */
[----:B------:R-:W-:Y:S02]  /*87b0*/  @!P5 IMAD.MOV.U32 R9, RZ, RZ, R0 ;  /* 0x000000ffff09d224 */ /* 0x000fe400078e0000 */
        /* <DEDUP_REMOVED lines=9> */
[----:B0-----:R-:W-:Y:S02]  /*8850*/  CS2R R10, SRZ ;  /* 0x00000000000a7805 */ /* 0x001fe4000001ff00 */
[----:B-1----:R-:W-:Y:S01]  /*8860*/  CS2R R8, SRZ ;  /* 0x0000000000087805 */ /* 0x002fe2000001ff00 */
[----:B------:R-:W-:Y:S01]  /*8870*/  @!P4 IMAD.X R39, R0, 0x1, R12, P5 ;  /* 0x000000010027c824 */ /* 0x000fe200028e060c */
[----:B------:R-:W-:Y:S02]  /*8880*/  CS2R R12, SRZ ;  /* 0x00000000000c7805 */ /* 0x000fe4000001ff00 */
[----:B------:R0:W5:Y:S04]  /*8890*/  @!P4 LD.E.64 R10, desc[UR40][R6.64] ;  /* 0x00000028060ac980 */ /* 0x000168000c101b00 */
[----:B------:R0:W5:Y:S04]  /*88a0*/  @!P4 LD.E.64 R8, desc[UR40][R38.64] ;  /* 0x000000282608c980 */ /* 0x000168000c101b00 */
[----:B------:R0:W5:Y:S02]  /*88b0*/  @!P1 LD.E.64 R12, desc[UR40][R4.64] ;  /* 0x00000028040c9980 */ /* 0x000164000c101b00 */
.L_x_10833:
[----:B------:R-:W-:Y:S05]  /*88c0*/  BSYNC B1 ;  /* 0x0000000000017941 */ /* 0x000fea0003800000 */
.L_x_10832:
[----:B-1---5:R-:W-:Y:S01]  /*88d0*/  IMAD.MOV.U32 R3, RZ, RZ, R35 ;  /* 0x000000ffff037224 */ /* 0x022fe200078e0023 */
[----:B------:R-:W-:Y:S01]  /*88e0*/  LOP3.LUT R53, R53, 0xfffffffe, RZ, 0xc0, !PT ;  /* 0xfffffffe35357812 */ /* 0x000fe200078ec0ff */
[----:B---3--:R-:W-:Y:S01]  /*88f0*/  IMAD.MOV.U32 R0, RZ, RZ, R34 ;  /* 0x000000ffff007224 */ /* 0x008fe200078e0022 */
        /* <DEDUP_REMOVED lines=17> */
[----:B--2---:R-:W-:Y:S01]  /*8a10*/  IMAD.MOV.U32 R6, RZ, RZ, R13 ;  /* 0x000000ffff067224 */ /* 0x004fe200078e000d */
        /* <DEDUP_REMOVED lines=25> */
.L_x_11151:
[----:B------:R-:W-:Y:S05]  /*8bb0*/  BSYNC B1 ;  /* 0x0000000000017941 */ /* 0x000fea0003800000 */
.L_x_10834:
[----:B----4-:R-:W-:Y:S01]  /*8bc0*/  PRMT R39, R0, 0x5410, R4 ;  /* 0x0000541000277816 */ /* 0x010fe20000000004 */
[----:B------:R-:W-:Y:S06]  /*8bd0*/  @P0 BRA `(.L_x_10836) ;  /* 0x0000003000140947 */ /* 0x000fec0003800000 */
[----:B------:R-:W2:Y:S01]  /*8be0*/  LDL.64 R54, [R1] ;  /* 0x0000000001367983 */ /* 0x000ea20000100a00 */
[----:B------:R-:W2:Y:S03]  /*8bf0*/  LDC R4, c[0x0][0x3f4] ;  /* 0x0000fd00ff047b82 */ /* 0x000ea60000000800 */
[----:B------:R-:W0:Y:S04]  /*8c00*/  LDL R53, [R1+0x4c] ;  /* 0x00004c0001357983 */ /* 0x000e280000100800 */
[----:B------:R-:W3:Y:S04]  /*8c10*/  LDL R51, [R1+0x34] ;  /* 0x0000340001337983 */ /* 0x000ee80000100800 */
[----:B------:R-:W4:Y:S04]  /*8c20*/  LDL R49, [R1+0x30] ;  /* 0x0000300001317983 */ /* 0x000f280000100800 */
[----:B------:R-:W5:Y:S04]  /*8c30*/  LDL R7, [R1+0x38] ;  /* 0x0000380001077983 */ /* 0x000f680000100800 */
[----:B------:R-:W5:Y:S04]  /*8c40*/  LDL R6, [R1+0x2c] ;  /* 0x00002c0001067983 */ /* 0x000f680000100800 */
[----:B------:R-:W5:Y:S01]  /*8c50*/  LDL R5, [R1+0x40] ;  /* 0x0000400001057983 */ /* 0x000f620000100800 */
[----:B------:R-:W-:-:S04]  /*8c60*/  LEA.HI R45, R52, R45, RZ, 0x2 ;  /* 0x0000002d342d7211 */ /* 0x000fc800078f10ff */
[--C-:B------:R-:W-:Y:S02]  /*8c70*/  SHF.R.S32.HI R0, RZ, 0x2, R45.reuse ;  /* 0x00000002ff007819 */ /* 0x100fe4000001142d */
[----:B------:R-:W-:-:S04]  /*8c80*/  SHF.R.S32.HI R45, RZ, 0x1f, R45 ;  /* 0x0000001fff2d7819 */ /* 0x000fc8000001142d */
[----:B------:R-:W-:-:S04]  /*8c90*/  LEA.HI R45, R45, R0, RZ, 0x2 ;  /* 0x000000002d2d7211 */ /* 0x000fc800078f10ff */
[----:B------:R-:W-:Y:S01]  /*8ca0*/  LOP3.LUT R45, R45, 0xfffffffc, RZ, 0xc0, !PT ;  /* 0xfffffffc2d2d7812 */ /* 0x000fe200078ec0ff */
[----:B------:R-:W-:Y:S04]  /*8cb0*/  BSSY B1, `(.L_x_10837) ;  /* 0x0000036000017945 */ /* 0x000fe80003800000 */
[----:B------:R-:W-:-:S05]  /*8cc0*/  IMAD.IADD R45, R0, 0x1, -R45 ;  /* 0x00000001002d7824 */ /* 0x000fca00078e0a2d */
[----:B------:R-:W-:Y:S02]  /*8cd0*/  LOP3.LUT P0, RZ, R45, 0x2, RZ, 0xc0, !PT ;  /* 0x000000022dff7812 */ /* 0x000fe4000780c0ff */
[----:B--2---:R-:W-:Y:S01]  /*8ce0*/  ISETP.GE.AND P6, PT, R54, R4, PT ;  /* 0x000000043600720c */ /* 0x004fe20003fc6270 */
[----:B0-----:R-:W-:-:S04]  /*8cf0*/  IMAD R3, R53, 0x2, R2 ;  /* 0x0000000235037824 */ /* 0x001fc800078e0202 */
        /* <DEDUP_REMOVED lines=21> */
[----:B------:R-:W-:Y:S01]  /*8e50*/  FMUL.FTZ R53, R37, R51 ;  /* 0x0000003325357220 */ /* 0x000fe20000410000 */
[--C-:B------:R-:W-:Y:S02]  /*8e60*/  HADD2.F32 R34, -RZ, R6.reuse.H0_H0 ;  /* 0x20000006ff227230 */ /* 0x100fe40000004100 */
[----:B------:R-:W-:Y:S01]  /*8e70*/  FMUL.FTZ R52, R4, R50 ;  /* 0x0000003204347220 */ /* 0x000fe20000410000 */
[----:B------:R-:W-:-:S02]  /*8e80*/  HADD2.F32 R35, -RZ, R6.H1_H1 ;  /* 0x30000006ff237230 */ /* 0x000fc40000004100 */
[C---:B------:R-:W-:Y:S01]  /*8e90*/  FFMA.FTZ R56, R36.reuse, R51, R54 ;  /* 0x0000003324387223 */ /* 0x040fe20000010036 */
[--C-:B------:R-:W-:Y:S02]  /*8ea0*/  HADD2.F32 R6, -RZ, R5.reuse.H0_H0 ;  /* 0x20000005ff067230 */ /* 0x100fe40000004100 */
[----:B------:R-:W-:Y:S01]  /*8eb0*/  FFMA.FTZ R53, R36, R49, -R53 ;  /* 0x0000003124357223 */ /* 0x000fe20000010835 */
[-C--:B------:R-:W-:Y:S01]  /*8ec0*/  FMUL.FTZ R54, R4, R45.reuse ;  /* 0x0000002d04367220 */ /* 0x080fe20000410000 */
[C---:B------:R-:W-:Y:S01]  /*8ed0*/  FFMA.FTZ R52, R7.reuse, R45, -R52 ;  /* 0x0000002d07347223 */ /* 0x040fe20000010834 */
[----:B------:R-:W-:Y:S02]  /*8ee0*/  HADD2.F32 R5, -RZ, R5.H1_H1 ;  /* 0x30000005ff057230 */ /* 0x000fe40000004100 */
[----:B------:R-:W-:Y:S02]  /*8ef0*/  HADD2.F32 R45, -RZ, R48.H1_H1 ;  /* 0x30000030ff2d7230 */ /* 0x000fe40000004100 */
[----:B------:R-:W-:Y:S01]  /*8f00*/  FFMA.FTZ R49, R7, R50, R54 ;  /* 0x0000003207317223 */ /* 0x000fe20000010036 */
[----:B------:R-:W-:-:S02]  /*8f10*/  HADD2.F32 R36, -RZ, R58.H1_H1 ;  /* 0x3000003aff247230 */ /* 0x000fc40000004100 */
        /* <DEDUP_REMOVED lines=15> */
.L_x_10838:
[----:B------:R-:W-:Y:S05]  /*9010*/  BSYNC B1 ;  /* 0x0000000000017941 */ /* 0x000fea0003800000 */
.L_x_10837:
[----:B------:R-:W-:Y:S01]  /*9020*/  BSSY B1, `(.L_x_10839) ;  /* 0x000002d000017945 */ /* 0x000fe20003800000 */
[----:B------:R-:W-:-:S03]  /*9030*/  @P0 VIADD R0, R3, 0xffffffe0 ;  /* 0xffffffe003000836 */ /* 0x000fc60000000000 */
[----:B------:R-:W-:Y:S05]  /*9040*/  @P1 BRA `(.L_x_10840) ;  /* 0x0000000000a81947 */ /* 0x000fea0003800000 */
[----:B0-----:R-:W0:Y:S01]  /*9050*/  LDS.128 R4, [R0+0xc400] ;  /* 0x00c4000000047984 */ /* 0x001e220000000c00 */
        /* <DEDUP_REMOVED lines=8> */
[----:B------:R-:W-:-:S02]  /*90e0*/  HADD2.F32 R48, -RZ, R48.H0_H0 ;  /* 0x20000030ff307230 */ /* 0x000fc40000004100 */
        /* <DEDUP_REMOVED lines=23> */
[----:B------:R-:W-:Y:S01]  /*9260*/  FMUL.FTZ R34, R5, R4 ;  /* 0x0000000405227220 */ /* 0x000fe20000410000 */
        /* <DEDUP_REMOVED lines=8> */
.L_x_10840:
[----:B------:R-:W-:Y:S05]  /*92f0*/  BSYNC B1 ;  /* 0x0000000000017941 */ /* 0x000fea0003800000 */
.L_x_10839:
[----:B------:R-:W-:Y:S04]  /*9300*/  BSSY B1, `(.L_x_10841) ;  /* 0x000002c000017945 */ /* 0x000fe80003800000 */
[----:B------:R-:W-:Y:S05]  /*9310*/  @P2 BRA `(.L_x_10842) ;  /* 0x0000000000a82947 */ /* 0x000fea0003800000 */
[----:B01----:R-:W0:Y:S01]  /*9320*/  LDS.128 R4, [R3+0xf400] ;  /* 0x00f4000003047984 */ /* 0x003e220000000c00 */
        /* <DEDUP_REMOVED lines=41> */
.L_x_10842:
[----:B------:R-:W-:Y:S05]  /*95c0*/  BSYNC B1 ;  /* 0x0000000000017941 */ /* 0x000fea0003800000 */
.L_x_10841:
        /* <DEDUP_REMOVED lines=44> */
.L_x_10844:
[----:B------:R-:W-:Y:S05]  /*9890*/  BSYNC B1 ;  /* 0x0000000000017941 */ /* 0x000fea0003800000 */
.L_x_10843:
        /* <DEDUP_REMOVED lines=44> */
.L_x_10846:
[----:B------:R-:W-:Y:S05]  /*9b60*/  BSYNC B1 ;  /* 0x0000000000017941 */ /* 0x000fea0003800000 */
.L_x_10845:
        /* <DEDUP_REMOVED lines=44> */
.L_x_10830:
        /* <DEDUP_REMOVED lines=34> */
.L_x_11157:
        /* <DEDUP_REMOVED lines=21> */
[----:B------:R-:W3:Y:S04]  /*a1a0*/  LDL R39, [R1+0x30] ;  /* 0x0000300001277983 */ /* 0x000ee80000100800 */
[----:B------:R-:W3:Y:S04]  /*a1b0*/  LDL.64 R20, [R1] ;  /* 0x0000000001147983 */ /* 0x000ee80000100a00 */
[----:B------:R-:W4:Y:S01]  /*a1c0*/  LDL R38, [R1+0x2c] ;  /* 0x00002c0001267983 */ /* 0x000f220000100800 */
[C---:B------:R-:W-:Y:S01]  /*a1d0*/  VIADD R3, R22.reuse, 0x10 ;  /* 0x0000001016037836 */ /* 0x040fe20000000000 */
[----:B------:R-:W-:Y:S01]  /*a1e0*/  ULDC UR4, c[0x0][0x3f4] ;  /* 0x0000fd0000047ab9 */ /* 0x000fe20000000800 */
[----:B------:R-:W-:-:S03]  /*a1f0*/  VIADD R4, R22, 0x20 ;  /* 0x0000002016047836 */ /* 0x000fc60000000000 */
[----:B------:R-:W-:Y:S02]  /*a200*/  ISETP.GE.AND P2, PT, R3, UR4, PT ;  /* 0x0000000403007c0c */ /* 0x000fe4000bf46270 */
[----:B------:R-:W-:Y:S02]  /*a210*/  ISETP.GE.AND P3, PT, R4, UR4, PT ;  /* 0x0000000404007c0c */ /* 0x000fe4000bf66270 */
[----:B------:R-:W-:Y:S02]  /*a220*/  ISETP.GE.AND P1, PT, R22, UR4, PT ;  /* 0x0000000416007c0c */ /* 0x000fe4000bf26270 */
[----:B------:R-:W-:Y:S02]  /*a230*/  CS2R R24, SRZ ;  /* 0x0000000000187805 */ /* 0x000fe4000001ff00 */
[----:B------:R-:W-:Y:S02]  /*a240*/  CS2R R26, SRZ ;  /* 0x00000000001a7805 */ /* 0x000fe4000001ff00 */
[----:B------:R-:W-:-:S02]  /*a250*/  CS2R R28, SRZ ;  /* 0x00000000001c7805 */ /* 0x000fc4000001ff00 */
[----:B------:R-:W-:Y:S02]  /*a260*/  CS2R R30, SRZ ;  /* 0x00000000001e7805 */ /* 0x000fe4000001ff00 */
[----:B------:R-:W-:Y:S02]  /*a270*/  CS2R R8, SRZ ;  /* 0x0000000000087805 */ /* 0x000fe4000001ff00 */
[----:B------:R-:W-:Y:S02]  /*a280*/  CS2R R10, SRZ ;  /* 0x00000000000a7805 */ /* 0x000fe4000001ff00 */
[----:B------:R-:W-:Y:S01]  /*a290*/  CS2R R32, SRZ ;  /* 0x0000000000207805 */ /* 0x000fe2000001ff00 */
[----:B-12---:R-:W-:Y:S01]  /*a2a0*/  @!P1 IMAD.WIDE R12, R22, 0x2, R36 ;  /* 0x00000002160c9825 */ /* 0x006fe200078e0224 */
[----:B------:R-:W-:Y:S02]  /*a2b0*/  CS2R R34, SRZ ;  /* 0x0000000000227805 */ /* 0x000fe4000001ff00 */
[----:B------:R-:W-:-:S02]  /*a2c0*/  CS2R R14, SRZ ;  /* 0x00000000000e7805 */ /* 0x000fc4000001ff00 */
[----:B------:R0:W5:Y:S02]  /*a2d0*/  @!P1 LD.E.128 R24, desc[UR40][R12.64] ;  /* 0x000000280c189980 */ /* 0x000164000c101d00 */
[----:B0-----:R-:W-:Y:S01]  /*a2e0*/  CS2R R12, SRZ ;  /* 0x00000000000c7805 */ /* 0x001fe2000001ff00 */
[C---:B---3--:R-:W-:Y:S02]  /*a2f0*/  IMAD.IADD R3, R20.reuse, 0x1, R39 ;  /* 0x0000000114037824 */ /* 0x048fe400078e0227 */
[----:B----4-:R-:W-:-:S03]  /*a300*/  IMAD.IADD R5, R20, 0x1, R38 ;  /* 0x0000000114057824 */ /* 0x010fc600078e0226 */
[----:B------:R-:W-:Y:S02]  /*a310*/  SHF.R.S32.HI R4, RZ, 0x1f, R3 ;  /* 0x0000001fff047819 */ /* 0x000fe40000011403 */
[----:B------:R-:W-:Y:S02]  /*a320*/  SHF.R.S32.HI R6, RZ, 0x1f, R5 ;  /* 0x0000001fff067819 */ /* 0x000fe40000011405 */
[----:B------:R-:W-:Y:S02]  /*a330*/  LEA.HI R3, R4, R3, RZ, 0x3 ;  /* 0x0000000304037211 */ /* 0x000fe400078f18ff */
[----:B------:R-:W-:Y:S02]  /*a340*/  LEA.HI R6, R6, R5, RZ, 0x3 ;  /* 0x0000000506067211 */ /* 0x000fe400078f18ff */
[----:B------:R-:W-:Y:S02]  /*a350*/  SHF.R.S32.HI R3, RZ, 0x3, R3 ;  /* 0x00000003ff037819 */ /* 0x000fe40000011403 */
[----:B------:R-:W-:-:S03]  /*a360*/  SHF.R.S32.HI R41, RZ, 0x3, R6 ;  /* 0x00000003ff297819 */ /* 0x000fc60000011406 */
[----:B------:R-:W-:Y:S02]  /*a370*/  @!P2 IMAD.SHL.U32 R39, R3, 0x8, RZ ;  /* 0x000000080327a824 */ /* 0x000fe400078e00ff */
[----:B------:R-:W-:Y:S02]  /*a380*/  @!P3 IMAD.SHL.U32 R41, R41, 0x8, RZ ;  /* 0x000000082929b824 */ /* 0x000fe400078e00ff */
[--C-:B------:R-:W-:Y:S01]  /*a390*/  @!P2 IMAD.WIDE R20, R39, 0x2, R36.reuse ;  /* 0x000000022714a825 */ /* 0x100fe200078e0224 */
[----:B------:R-:W-:Y:S02]  /*a3a0*/  CS2R R4, SRZ ;  /* 0x0000000000047805 */ /* 0x000fe4000001ff00 */
[----:B------:R-:W-:Y:S01]  /*a3b0*/  CS2R R6, SRZ ;  /* 0x0000000000067805 */ /* 0x000fe2000001ff00 */
        /* <DEDUP_REMOVED lines=9> */
.L_x_10849:
[----:B------:R-:W-:Y:S05]  /*a450*/  BSYNC B1 ;  /* 0x0000000000017941 */ /* 0x000fea0003800000 */
.L_x_10848:
        /* <DEDUP_REMOVED lines=10> */
[----:B--2---:R-:W-:Y:S01]  /*a500*/  IMAD.MOV.U32 R36, RZ, RZ, R9 ;  /* 0x000000ffff247224 */ /* 0x004fe200078e0009 */
[----:B------:R-:W-:Y:S01]  /*a510*/  PRMT R67, R21, 0x7610, R67 ;  /* 0x0000761015437816 */ /* 0x000fe20000000043 */
[----:B------:R-:W-:Y:S01]  /*a520*/  IMAD.MOV.U32 R21, RZ, RZ, R8 ;  /* 0x000000ffff157224 */ /* 0x000fe200078e0008 */
[----:B------:R-:W0:Y:S01]  /*a530*/  SYNCS.PHASECHK.TRANS64.TRYWAIT P1, [R2+URZ+0x2d800], R3 ;  /* 0x02d80003020075a7 */ /* 0x000e22000802017f */
        /* <DEDUP_REMOVED lines=13> */
[----:B-1----:R-:W-:Y:S01]  /*a610*/  IMAD.MOV.U32 R37, RZ, RZ, R25 ;  /* 0x000000ffff257224 */ /* 0x002fe200078e0019 */
        /* <DEDUP_REMOVED lines=19> */
.L_x_11158:
[----:B------:R-:W-:Y:S05]  /*a750*/  BSYNC B1 ;  /* 0x0000000000017941 */ /* 0x000fea0003800000 */
.L_x_10850:
        /* <DEDUP_REMOVED lines=13> */
[----:B------:R-:W-:Y:S01]  /*a830*/  LEA.HI R0, R45, R45, RZ, 0x1 ;  /* 0x0000002d2d007211 */ /* 0x000fe200078f08ff */
[----:B------:R-:W-:Y:S01]  /*a840*/  HADD2.F32 R61, -RZ, R61.H0_H0 ;  /* 0x2000003dff3d7230 */ /* 0x000fe20000004100 */
[----:B-----5:R-:W-:Y:S02]  /*a850*/  LOP3.LUT R20, R71, 0x18, R22, 0xf8, !PT ;  /* 0x0000001847147812 */ /* 0x020fe400078ef816 */
[----:B------:R-:W-:Y:S02]  /*a860*/  LOP3.LUT R0, R0, 0xfffffffe, RZ, 0xc0, !PT ;  /* 0xfffffffe00007812 */ /* 0x000fe400078ec0ff */
[----:B------:R-:W-:Y:S02]  /*a870*/  LOP3.LUT R20, R20, R69, RZ, 0x3c, !PT ;  /* 0x0000004514147212 */ /* 0x000fe400078e3cff */
[--C-:B------:R-:W-:Y:S01]  /*a880*/  SHF.R.U64 R24, R24, 0x10, R25.reuse ;  /* 0x0000001018187819 */ /* 0x100fe20000001219 */
        /* <DEDUP_REMOVED lines=15> */
[----:B------:R-:W-:Y:S01]  /*a980*/  LEA R0, R36, UR38, 0x1 ;  /* 0x0000002624007c11 */ /* 0x000fe2000f8e08ff */
[----:B------:R-:W-:Y:S01]  /*a990*/  IMAD R40, R37, 0x1800, R70 ;  /* 0x0000180025287824 */ /* 0x000fe200078e0246 */
[----:B------:R-:W-:Y:S02]  /*a9a0*/  LOP3.LUT R41, R20, R69, RZ, 0x3c, !PT ;  /* 0x0000004514297212 */ /* 0x000fe400078e3cff */
[----:B------:R-:W-:Y:S01]  /*a9b0*/  SHF.R.U32.HI R26, RZ, 0x10, R27 ;  /* 0x00000010ff1a7819 */ /* 0x000fe2000001161b */
[----:B------:R-:W0:Y:S01]  /*a9c0*/  LDS.128 R36, [R0] ;  /* 0x0000000000247984 */ /* 0x000e220000000c00 */
[----:B------:R-:W-:Y:S01]  /*a9d0*/  SHF.R.U32.HI R53, RZ, 0x10, R7 ;  /* 0x00000010ff357819 */ /* 0x000fe20000011607 */
[----:B------:R-:W-:-:S02]  /*a9e0*/  IMAD.IADD R41, R40, 0x1, R41 ;  /* 0x0000000128297824 */ /* 0x000fc400078e0229 */
[----:B------:R-:W-:Y:S02]  /*a9f0*/  HADD2.F32 R26, -RZ, R26.H0_H0 ;  /* 0x2000001aff1a7230 */ /* 0x000fe40000004100 */
[----:B------:R-:W-:-:S05]  /*aa00*/  IMAD R20, R41, 0x2, R2 ;  /* 0x0000000229147824 */ /* 0x000fca00078e0202 */
[----:B---34-:R-:W1:Y:S01]  /*aa10*/  LDS.128 R40, [R20+0xc400] ;  /* 0x00c4000014287984 */ /* 0x018e620000000c00 */
[--C-:B0-----:R-:W-:Y:S02]  /*aa20*/  HADD2.F32 R27, -RZ, R37.reuse.H0_H0 ;  /* 0x20000025ff1b7230 */ /* 0x101fe40000004100 */
[----:B------:R-:W-:Y:S02]  /*aa30*/  HADD2.F32 R54, -RZ, R37.H1_H1 ;  /* 0x30000025ff367230 */ /* 0x000fe40000004100 */
[----:B------:R-:W-:Y:S02]  /*aa40*/  HADD2.F32 R37, -RZ, R55.H0_H0 ;  /* 0x20000037ff257230 */ /* 0x000fe40000004100 */
[----:B------:R-:W-:Y:S02]  /*aa50*/  HADD2.F32 R57, -RZ, R36.H0_H0 ;  /* 0x20000024ff397230 */ /* 0x000fe40000004100 */
[----:B------:R-:W-:Y:S02]  /*aa60*/  HADD2.F32 R45, -RZ, R38.H0_H0 ;  /* 0x20000026ff2d7230 */ /* 0x000fe40000004100 */
[----:B------:R-:W-:-:S02]  /*aa70*/  HADD2.F32 R7, -RZ, R39.H0_H0 ;  /* 0x20000027ff077230 */ /* 0x000fc40000004100 */
[--C-:B-1----:R-:W-:Y:S02]  /*aa80*/  HADD2.F32 R6, -RZ, R41.reuse.H0_H0 ;  /* 0x20000029ff067230 */ /* 0x102fe40000004100 */
[----:B------:R-:W-:Y:S02]  /*aa90*/  HADD2.F32 R59, -RZ, R41.H1_H1 ;  /* 0x30000029ff3b7230 */ /* 0x000fe40000004100 */
[--C-:B------:R-:W-:Y:S02]  /*aaa0*/  HADD2.F32 R56, -RZ, R43.reuse.H0_H0 ;  /* 0x2000002bff387230 */ /* 0x100fe40000004100 */
[C---:B------:R-:W-:Y:S01]  /*aab0*/  FMUL.FTZ R62, R6.reuse, R61 ;  /* 0x0000003d063e7220 */ /* 0x040fe20000410000 */
[----:B------:R-:W-:Y:S02]  /*aac0*/  HADD2.F32 R55, -RZ, R43.H1_H1 ;  /* 0x3000002bff377230 */ /* 0x000fe40000004100 */
[----:B------:R-:W-:Y:S01]  /*aad0*/  FMUL.FTZ R66, R6, R37 ;  /* 0x0000002506427220 */ /* 0x000fe20000410000 */
[----:B------:R-:W-:-:S02]  /*aae0*/  HADD2.F32 R43, -RZ, R64.H0_H0 ;  /* 0x20000040ff2b7230 */ /* 0x000fc40000004100 */
[----:B------:R-:W-:Y:S01]  /*aaf0*/  FFMA.FTZ R6, R27, R37, -R62 ;  /* 0x000000251b067223 */ /* 0x000fe2000001083e */
[----:B------:R-:W-:Y:S02]  /*ab00*/  HADD2.F32 R41, -RZ, R40.H0_H0 ;  /* 0x20000028ff297230 */ /* 0x000fe40000004100 */
[----:B------:R-:W-:Y:S01]  /*ab10*/  FMUL.FTZ R65, R59, R63 ;  /* 0x0000003f3b417220 */ /* 0x000fe20000410000 */
[----:B------:R-:W-:Y:S02]  /*ab20*/  HADD2.F32 R64, -RZ, R58.H1_H1 ;  /* 0x3000003aff407230 */ /* 0x000fe40000004100 */
[----:B------:R-:W-:Y:S01]  /*ab30*/  FFMA.FTZ R37, R27, R61, R66 ;  /* 0x0000003d1b257223 */ /* 0x000fe20000010042 */
[----:B------:R-:W-:Y:S02]  /*ab40*/  HADD2.F32 R62, -RZ, R67.H1_H1 ;  /* 0x30000043ff3e7230 */ /* 0x000fe40000004100 */
[-C--:B------:R-:W-:Y:S01]  /*ab50*/  FMUL.FTZ R59, R59, R43.reuse ;  /* 0x0000002b3b3b7220 */ /* 0x080fe20000410000 */
[----:B------:R-:W-:Y:S01]  /*ab60*/  FFMA.FTZ R27, R54, R43, -R65 ;  /* 0x0000002b361b7223 */ /* 0x000fe20000010841 */
[----:B------:R-:W-:Y:S01]  /*ab70*/  FMUL.FTZ R66, R41, R64 ;  /* 0x0000004029427220 */ /* 0x000fe20000410000 */
[----:B------:R-:W-:-:S02]  /*ab80*/  HADD2.F32 R60, -RZ, R42.H0_H0 ;  /* 0x2000002aff3c7230 */ /* 0x000fc40000004100 */
[-C--:B------:R-:W-:Y:S01]  /*ab90*/  FMUL.FTZ R43, R41, R62.reuse ;  /* 0x0000003e292b7220 */ /* 0x080fe20000410000 */
[----:B------:R-:W-:Y:S01]  /*aba0*/  FFMA.FTZ R54, R54, R63, R59 ;  /* 0x0000003f36367223 */ /* 0x000fe2000001003b */
[----:B------:R-:W-:Y:S02]  /*abb0*/  HADD2.F32 R61, -RZ, R67.H0_H0 ;  /* 0x20000043ff3d7230 */ /* 0x000fe40000004100 */
[C---:B------:R-:W-:Y:S01]  /*abc0*/  FFMA.FTZ R41, R57.reuse, R62, -R66 ;  /* 0x0000003e39297223 */ /* 0x040fe20000010842 */
[--C-:B------:R-:W-:Y:S02]  /*abd0*/  HADD2.F32 R59, -RZ, R68.reuse.H0_H0 ;  /* 0x20000044ff3b7230 */ /* 0x100fe40000004100 */
[----:B------:R-:W-:Y:S01]  /*abe0*/  FFMA.FTZ R43, R57, R64, R43 ;  /* 0x00000040392b7223 */ /* 0x000fe2000001002b */
[----:B------:R-:W-:Y:S02]  /*abf0*/  HADD2.F32 R57, -RZ, R68.H1_H1 ;  /* 0x30000044ff397230 */ /* 0x000fe40000004100 */
[----:B------:R-:W-:Y:S01]  /*ac00*/  FMUL.FTZ R62, R60, R61 ;  /* 0x0000003d3c3e7220 */ /* 0x000fe20000410000 */
[----:B------:R-:W-:-:S02]  /*ac10*/  HADD2.F32 R58, -RZ, R58.H0_H0 ;  /* 0x2000003aff3a7230 */ /* 0x000fc40000004100 */
[----:B------:R-:W-:Y:S01]  /*ac20*/  FMUL.FTZ R64, R60, R59 ;  /* 0x0000003b3c407220 */ /* 0x000fe20000410000 */
[----:B------:R-:W-:Y:S02]  /*ac30*/  HADD2.F32 R60, -RZ, R53.H0_H0 ;  /* 0x20000035ff3c7230 */ /* 0x000fe40000004100 */
[C---:B------:R-:W-:Y:S01]  /*ac40*/  FMUL.FTZ R53, R56.reuse, R57 ;  /* 0x0000003938357220 */ /* 0x040fe20000410000 */
[----:B------:R-:W-:Y:S02]  /*ac50*/  HADD2.F32 R39, -RZ, R39.H1_H1 ;  /* 0x30000027ff277230 */ /* 0x000fe40000004100 */
[----:B------:R-:W-:Y:S01]  /*ac60*/  FMUL.FTZ R66, R56, R58 ;  /* 0x0000003a38427220 */ /* 0x000fe20000410000 */
[C---:B------:R-:W-:Y:S01]  /*ac70*/  FFMA.FTZ R62, R45.reuse, R59, -R62 ;  /* 0x0000003b2d3e7223 */ /* 0x040fe2000001083e */
        /* <DEDUP_REMOVED lines=32> */
.L_x_10853:
[----:B------:R-:W-:Y:S05]  /*ae80*/  BSYNC B1 ;  /* 0x0000000000017941 */ /* 0x000fea0003800000 */
.L_x_10852:
[----:B------:R-:W-:Y:S04]  /*ae90*/  BSSY B1, `(.L_x_10854) ;  /* 0x000006d000017945 */ /* 0x000fe80003800000 */
[----:B------:R-:W-:Y:S05]  /*aea0*/  @P1 BRA `(.L_x_10855) ;  /* 0x0000000400ac1947 */ /* 0x000fea0003800000 */
[----:B0-----:R-:W2:Y:S04]  /*aeb0*/  LDL R0, [R1+0x30] ;  /* 0x0000300001007983 */ /* 0x001ea80000100800 */
[----:B------:R-:W2:Y:S01]  /*aec0*/  LDL.64 R4, [R1] ;  /* 0x0000000001047983 */ /* 0x000ea20000100a00 */
[--C-:B------:R-:W-:Y:S01]  /*aed0*/  SHF.R.U64 R28, R28, 0x10, R29.reuse ;  /* 0x000000101c1c7819 */ /* 0x100fe2000000121d */
[--C-:B------:R-:W-:Y:S01]  /*aee0*/  HADD2.F32 R40, -RZ, R52.reuse.H1_H1 ;  /* 0x30000034ff287230 */ /* 0x100fe20000004100 */
[----:B---3--:R-:W-:Y:S01]  /*aef0*/  SHF.R.U32.HI R43, RZ, 0x10, R29 ;  /* 0x00000010ff2b7819 */ /* 0x008fe2000001161d */
[----:B------:R-:W-:Y:S01]  /*af00*/  HADD2.F32 R52, -RZ, R52.H0_H0 ;  /* 0x20000034ff347230 */ /* 0x000fe20000004100 */
[----:B------:R-:W-:Y:S02]  /*af10*/  SHF.R.U64 R29, R8, 0x10, R9 ;  /* 0x00000010081d7819 */ /* 0x000fe40000001209 */
[----:B------:R-:W-:-:S02]  /*af20*/  SHF.R.U64 R8, R30, 0x10, R31 ;  /* 0x000000101e087819 */ /* 0x000fc4000000121f */
[----:B------:R-:W-:Y:S01]  /*af30*/  SHF.R.U32.HI R55, RZ, 0x10, R31 ;  /* 0x00000010ff377819 */ /* 0x000fe2000001161f */
[----:B------:R-:W-:Y:S01]  /*af40*/  HADD2.F32 R29, -RZ, R29.H0_H0 ;  /* 0x2000001dff1d7230 */ /* 0x000fe20000004100 */
[----:B------:R-:W-:Y:S02]  /*af50*/  SHF.R.U32.HI R41, RZ, 0x10, R9 ;  /* 0x00000010ff297819 */ /* 0x000fe40000011609 */
[--C-:B------:R-:W-:Y:S02]  /*af60*/  SHF.R.U64 R9, R10, 0x10, R11.reuse ;  /* 0x000000100a097819 */ /* 0x100fe4000000120b */
[----:B------:R-:W-:Y:S01]  /*af70*/  SHF.R.U32.HI R53, RZ, 0x10, R11 ;  /* 0x00000010ff357819 */ /* 0x000fe2000001160b */
[----:B------:R-:W-:Y:S02]  /*af80*/  HADD2.F32 R41, -RZ, R41.H0_H0 ;  /* 0x20000029ff297230 */ /* 0x000fe40000004100 */
[----:B--2---:R-:W-:-:S05]  /*af90*/  IMAD.IADD R0, R4, 0x1, R0 ;  /* 0x0000000104007824 */ /* 0x004fca00078e0200 */
[----:B------:R-:W-:-:S04]  /*afa0*/  SHF.R.S32.HI R5, RZ, 0x1f, R0 ;  /* 0x0000001fff057819 */ /* 0x000fc80000011400 */
[CC--:B------:R-:W-:Y:S02]  /*afb0*/  LEA.HI R4, R5.reuse, R0.reuse, RZ, 0x3 ;  /* 0x0000000005047211 */ /* 0x0c0fe400078f18ff */
[----:B------:R-:W-:Y:S02]  /*afc0*/  LEA.HI R5, R5, R0, RZ, 0x5 ;  /* 0x0000000005057211 */ /* 0x000fe400078f28ff */
[--C-:B------:R-:W-:Y:S02]  /*afd0*/  SHF.R.S32.HI R6, RZ, 0x3, R4.reuse ;  /* 0x00000003ff067819 */ /* 0x100fe40000011404 */
[----:B-----5:R-:W-:Y:S02]  /*afe0*/  LOP3.LUT R4, R71, 0x18, R4, 0xf8, !PT ;  /* 0x0000001847047812 */ /* 0x020fe400078ef804 */
[----:B------:R-:W-:Y:S02]  /*aff0*/  LEA.HI R0, R3, R6, RZ, 0x1d ;  /* 0x0000000603007211 */ /* 0x000fe400078fe8ff */
[----:B------:R-:W-:-:S02]  /*b000*/  SHF.R.S32.HI R6, RZ, 0x5, R5 ;  /* 0x00000005ff067819 */ /* 0x000fc40000011405 */
[----:B------:R-:W-:Y:S02]  /*b010*/  SHF.R.S32.HI R5, RZ, 0x1f, R0 ;  /* 0x0000001fff057819 */ /* 0x000fe40000011400 */
[----:B------:R-:W-:Y:S01]  /*b020*/  LOP3.LUT R7, R4, R69, RZ, 0x3c, !PT ;  /* 0x0000004504077212 */ /* 0x000fe200078e3cff */
[----:B------:R-:W-:Y:S01]  /*b030*/  IMAD R6, R6, 0x1800, R70 ;  /* 0x0000180006067824 */ /* 0x000fe200078e0246 */
[----:B------:R-:W-:Y:S01]  /*b040*/  LEA.HI R5, R5, R0, RZ, 0x2 ;  /* 0x0000000005057211 */ /* 0x000fe200078f10ff */
[----:B------:R-:W-:Y:S02]  /*b050*/  IMAD.SHL.U32 R0, R0, 0x8, RZ ;  /* 0x0000000800007824 */ /* 0x000fe400078e00ff */
[----:B------:R-:W-:Y:S01]  /*b060*/  IMAD.IADD R6, R6, 0x1, R7 ;  /* 0x0000000106067824 */ /* 0x000fe200078e0207 */
[----:B------:R-:W-:Y:S02]  /*b070*/  SHF.R.S32.HI R5, RZ, 0x2, R5 ;  /* 0x00000002ff057819 */ /* 0x000fe40000011405 */
[----:B------:R-:W-:-:S02]  /*b080*/  LOP3.LUT R4, R71, 0x18, R0, 0xf8, !PT ;  /* 0x0000001847047812 */ /* 0x000fc400078ef800 */
[----:B------:R-:W-:Y:S01]  /*b090*/  LEA R0, R6, UR38, 0x1 ;  /* 0x0000002606007c11 */ /* 0x000fe2000f8e08ff */
[----:B------:R-:W-:Y:S01]  /*b0a0*/  IMAD R20, R5, 0x1800, R70 ;  /* 0x0000180005147824 */ /* 0x000fe200078e0246 */
[----:B------:R-:W-:-:S03]  /*b0b0*/  LOP3.LUT R25, R4, R69, RZ, 0x3c, !PT ;  /* 0x0000004504197212 */ /* 0x000fc600078e3cff */
[----:B------:R-:W0:Y:S02]  /*b0c0*/  LDS.128 R4, [R0] ;  /* 0x0000000000047984 */ /* 0x000e240000000c00 */
[----:B------:R-:W-:-:S04]  /*b0d0*/  IMAD.IADD R25, R20, 0x1, R25 ;  /* 0x0000000114197824 */ /* 0x000fc800078e0219 */
        /* <DEDUP_REMOVED lines=10> */
[--C-:B------:R-:W-:Y:S02]  /*b180*/  HADD2.F32 R38, -RZ, R27.reuse.H0_H0 ;  /* 0x2000001bff267230 */ /* 0x100fe40000004100 */
[C---:B----4-:R-:W-:Y:S01]  /*b190*/  FMUL.FTZ R42, R7.reuse, R52 ;  /* 0x00000034072a7220 */ /* 0x050fe20000410000 */
[-C--:B------:R-:W-:Y:S01]  /*b1a0*/  FMUL.FTZ R54, R7, R40.reuse ;  /* 0x0000002807367220 */ /* 0x080fe20000410000 */
[----:B------:R-:W-:Y:S02]  /*b1b0*/  HADD2.F32 R39, -RZ, R27.H1_H1 ;  /* 0x3000001bff277230 */ /* 0x000fe40000004100 */
[----:B------:R-:W-:Y:S01]  /*b1c0*/  FFMA.FTZ R7, R11, R40, -R42 ;  /* 0x000000280b077223 */ /* 0x000fe2000001082a */
[----:B------:R-:W-:-:S02]  /*b1d0*/  HADD2.F32 R40, -RZ, R43.H0_H0 ;  /* 0x2000002bff287230 */ /* 0x000fc40000004100 */
[----:B------:R-:W-:Y:S01]  /*b1e0*/  FMUL.FTZ R43, R37, R41 ;  /* 0x00000029252b7220 */ /* 0x000fe20000410000 */
[----:B------:R-:W-:Y:S02]  /*b1f0*/  HADD2.F32 R42, -RZ, R50.H0_H0 ;  /* 0x20000032ff2a7230 */ /* 0x000fe40000004100 */
[----:B------:R-:W-:Y:S01]  /*b200*/  FFMA.FTZ R54, R11, R52, R54 ;  /* 0x000000340b367223 */ /* 0x000fe20000010036 */
[----:B------:R-:W-:Y:S02]  /*b210*/  HADD2.F32 R11, -RZ, R51.H1_H1 ;  /* 0x30000033ff0b7230 */ /* 0x000fe40000004100 */
[-C--:B------:R-:W-:Y:S01]  /*b220*/  FMUL.FTZ R45, R37, R40.reuse ;  /* 0x00000028252d7220 */ /* 0x080fe20000410000 */
[----:B------:R-:W-:Y:S01]  /*b230*/  FFMA.FTZ R52, R30, R40, -R43 ;  /* 0x000000281e347223 */ /* 0x000fe2000001082b */
[C---:B------:R-:W-:Y:S01]  /*b240*/  FMUL.FTZ R40, R38.reuse, R42 ;  /* 0x0000002a26287220 */ /* 0x040fe20000410000 */
[----:B------:R-:W-:Y:S02]  /*b250*/  HADD2.F32 R37, -RZ, R53.H0_H0 ;  /* 0x20000035ff257230 */ /* 0x000fe40000004100 */
[----:B------:R-:W-:Y:S01]  /*b260*/  FMUL.FTZ R43, R38, R11 ;  /* 0x0000000b262b7220 */ /* 0x000fe20000410000 */
[----:B------:R-:W-:Y:S01]  /*b270*/  FFMA.FTZ R45, R30, R41, R45 ;  /* 0x000000291e2d7223 */ /* 0x000fe2000001002d */
[----:B------:R-:W-:Y:S01]  /*b280*/  FFMA.FTZ R41, R31, R11, -R40 ;  /* 0x0000000b1f297223 */ /* 0x000fe20000010828 */
[----:B------:R-:W-:-:S02]  /*b290*/  HADD2.F32 R11, -RZ, R55.H0_H0 ;  /* 0x20000037ff0b7230 */ /* 0x000fc40000004100 */
[----:B------:R-:W-:Y:S01]  /*b2a0*/  FFMA.FTZ R43, R31, R42, R43 ;  /* 0x0000002a1f2b7223 */ /* 0x000fe2000001002b */
[----:B------:R-:W-:Y:S02]  /*b2b0*/  HADD2.F32 R25, -RZ, R24.H0_H0 ;  /* 0x20000018ff197230 */ /* 0x000fe40000004100 */
[C---:B------:R-:W-:Y:S01]  /*b2c0*/  FMUL.FTZ R53, R39.reuse, R37 ;  /* 0x0000002527357220 */ /* 0x040fe20000410000 */
[----:B------:R-:W-:Y:S02]  /*b2d0*/  HADD2.F32 R50, -RZ, R50.H1_H1 ;  /* 0x30000032ff327230 */ /* 0x000fe40000004100 */
[-C--:B------:R-:W-:Y:S01]  /*b2e0*/  FMUL.FTZ R39, R39, R11.reuse ;  /* 0x0000000b27277220 */ /* 0x080fe20000410000 */
[----:B------:R-:W-:Y:S02]  /*b2f0*/  HADD2.F32 R31, -RZ, R49.H0_H0 ;  /* 0x20000031ff1f7230 */ /* 0x000fe40000004100 */
[----:B------:R-:W-:Y:S01]  /*b300*/  FFMA.FTZ R42, R36, R11, -R53 ;  /* 0x0000000b242a7223 */ /* 0x000fe20000010835 */
[----:B------:R-:W-:-:S02]  /*b310*/  HADD2.F32 R27, -RZ, R26.H0_H0 ;  /* 0x2000001aff1b7230 */ /* 0x000fc40000004100 */
[CC--:B------:R-:W-:Y:S01]  /*b320*/  FMUL.FTZ R40, R25.reuse, R50.reuse ;  /* 0x0000003219287220 */ /* 0x0c0fe20000410000 */
[----:B------:R-:W-:Y:S02]  /*b330*/  HADD2.F32 R38, -RZ, R49.H1_H1 ;  /* 0x30000031ff267230 */ /* 0x000fe40000004100 */
[----:B------:R-:W-:Y:S01]  /*b340*/  FMUL.FTZ R11, R25, R31 ;  /* 0x0000001f190b7220 */ /* 0x000fe20000410000 */
[----:B------:R-:W-:Y:S02]  /*b350*/  HADD2.F32 R30, -RZ, R51.H0_H0 ;  /* 0x20000033ff1e7230 */ /* 0x000fe40000004100 */
[----:B------:R-:W-:Y:S01]  /*b360*/  FFMA.FTZ R56, R36, R37, R39 ;  /* 0x0000002524387223 */ /* 0x000fe20000010027 */
[C---:B------:R-:W-:Y:S01]  /*b370*/  FFMA.FTZ R40, R10.reuse, R31, R40 ;  /* 0x0000001f0a287223 */ /* 0x040fe20000010028 */
[----:B------:R-:W-:Y:S01]  /*b380*/  FFMA.FTZ R50, R10, R50, -R11 ;  /* 0x000000320a327223 */ /* 0x000fe2000001080b */
[----:B------:R-:W-:Y:S02]  /*b390*/  HADD2.F32 R24, -RZ, R24.H1_H1 ;  /* 0x30000018ff187230 */ /* 0x000fe40000004100 */
[----:B------:R-:W-:Y:S01]  /*b3a0*/  FMUL.FTZ R36, R27, R38 ;  /* 0x000000261b247220 */ /* 0x000fe20000410000 */
[----:B------:R-:W-:-:S02]  /*b3b0*/  HADD2.F32 R26, -RZ, R26.H1_H1 ;  /* 0x3000001aff1a7230 */ /* 0x000fc40000004100 */
        /* <DEDUP_REMOVED lines=26> */
.L_x_10855:
[----:B------:R-:W-:Y:S05]  /*b560*/  BSYNC B1 ;  /* 0x0000000000017941 */ /* 0x000fea0003800000 */
.L_x_10854:
[----:B------:R-:W-:Y:S05]  /*b570*/  @P2 BRA `(.L_x_10836) ;  /* 0x0000000400ac2947 */ /* 0x000fea0003800000 */
[----:B01----:R-:W2:Y:S04]  /*b580*/  LDL R0, [R1+0x2c] ;  /* 0x00002c0001007983 */ /* 0x003ea80000100800 */
[----:B------:R-:W2:Y:S01]  /*b590*/  LDL.64 R4, [R1] ;  /* 0x0000000001047983 */ /* 0x000ea20000100a00 */
[----:B------:R-:W-:Y:S01]  /*b5a0*/  SHF.R.U32.HI R28, RZ, 0x10, R13 ;  /* 0x00000010ff1c7819 */ /* 0x000fe2000001160d */
[----:B------:R-:W-:Y:S01]  /*b5b0*/  HADD2.F32 R27, -RZ, R47.H1_H1 ;  /* 0x3000002fff1b7230 */ /* 0x000fe20000004100 */
[----:B------:R-:W-:Y:S01]  /*b5c0*/  SHF.R.U32.HI R30, RZ, 0x10, R33 ;  /* 0x00000010ff1e7819 */ /* 0x000fe20000011621 */
[----:B------:R-:W-:Y:S01]  /*b5d0*/  HADD2.F32 R29, -RZ, R21.H1_H1 ;  /* 0x30000015ff1d7230 */ /* 0x000fe20000004100 */
[----:B------:R-:W-:Y:S01]  /*b5e0*/  SHF.R.U64 R36, R12, 0x10, R13 ;  /* 0x000000100c247819 */ /* 0x000fe2000000120d */
[----:B------:R-:W-:Y:S01]  /*b5f0*/  HADD2.F32 R28, -RZ, R28.H0_H0 ;  /* 0x2000001cff1c7230 */ /* 0x000fe20000004100 */
[----:B------:R-:W-:-:S02]  /*b600*/  SHF.R.U64 R38, R32, 0x10, R33 ;  /* 0x0000001020267819 */ /* 0x000fc40000001221 */
[----:B------:R-:W-:Y:S02]  /*b610*/  SHF.R.U32.HI R32, RZ, 0x10, R15 ;  /* 0x00000010ff207819 */ /* 0x000fe4000001160f */
[--C-:B------:R-:W-:Y:S02]  /*b620*/  SHF.R.U64 R37, R34, 0x10, R35.reuse ;  /* 0x0000001022257819 */ /* 0x100fe40000001223 */
[----:B------:R-:W-:Y:S02]  /*b630*/  SHF.R.U32.HI R34, RZ, 0x10, R35 ;  /* 0x00000010ff227819 */ /* 0x000fe40000011623 */
[----:B------:R-:W-:Y:S01]  /*b640*/  SHF.R.U64 R35, R14, 0x10, R15 ;  /* 0x000000100e237819 */ /* 0x000fe2000000120f */
[----:B--2---:R-:W-:-:S05]  /*b650*/  IMAD.IADD R0, R4, 0x1, R0 ;  /* 0x0000000104007824 */ /* 0x004fca00078e0200 */
[----:B------:R-:W-:-:S04]  /*b660*/  SHF.R.S32.HI R5, RZ, 0x1f, R0 ;  /* 0x0000001fff057819 */ /* 0x000fc80000011400 */
[CC--:B------:R-:W-:Y:S02]  /*b670*/  LEA.HI R4, R5.reuse, R0.reuse, RZ, 0x3 ;  /* 0x0000000005047211 */ /* 0x0c0fe400078f18ff */
[----:B------:R-:W-:Y:S02]  /*b680*/  LEA.HI R0, R5, R0, RZ, 0x5 ;  /* 0x0000000005007211 */ /* 0x000fe400078f28ff */
[----:B------:R-:W-:Y:S02]  /*b690*/  SHF.R.S32.HI R6, RZ, 0x3, R4 ;  /* 0x00000003ff067819 */ /* 0x000fe40000011404 */
[----:B------:R-:W-:Y:S02]  /*b6a0*/  SHF.R.S32.HI R5, RZ, 0x5, R0 ;  /* 0x00000005ff057819 */ /* 0x000fe40000011400 */
[----:B------:R-:W-:Y:S02]  /*b6b0*/  LEA.HI R3, R3, R6, RZ, 0x1d ;  /* 0x0000000603037211 */ /* 0x000fe400078fe8ff */
[----:B-----5:R-:W-:Y:S01]  /*b6c0*/  LOP3.LUT R4, R71, 0x18, R4, 0xf8, !PT ;  /* 0x0000001847047812 */ /* 0x020fe200078ef804 */
[----:B------:R-:W-:Y:S01]  /*b6d0*/  IMAD R5, R5, 0x1800, R70 ;  /* 0x0000180005057824 */ /* 0x000fe200078e0246 */
[----:B------:R-:W-:-:S02]  /*b6e0*/  SHF.R.S32.HI R0, RZ, 0x1f, R3 ;  /* 0x0000001fff007819 */ /* 0x000fc40000011403 */
[----:B------:R-:W-:Y:S02]  /*b6f0*/  LOP3.LUT R4, R4, R69, RZ, 0x3c, !PT ;  /* 0x0000004504047212 */ /* 0x000fe400078e3cff */
[----:B------:R-:W-:Y:S01]  /*b700*/  LEA.HI R0, R0, R3, RZ, 0x2 ;  /* 0x0000000300007211 */ /* 0x000fe200078f10ff */
[----:B------:R-:W-:Y:S02]  /*b710*/  IMAD.SHL.U32 R3, R3, 0x8, RZ ;  /* 0x0000000803037824 */ /* 0x000fe400078e00ff */
[----:B------:R-:W-:Y:S01]  /*b720*/  IMAD.IADD R5, R5, 0x1, R4 ;  /* 0x0000000105057824 */ /* 0x000fe200078e0204 */
[----:B------:R-:W-:Y:S02]  /*b730*/  SHF.R.S32.HI R4, RZ, 0x2, R0 ;  /* 0x00000002ff047819 */ /* 0x000fe40000011400 */
[----:B------:R-:W-:Y:S02]  /*b740*/  LOP3.LUT R3, R71, 0x18, R3, 0xf8, !PT ;  /* 0x0000001847037812 */ /* 0x000fe400078ef803 */
        /* <DEDUP_REMOVED lines=24> */
[----:B------:R-:W-:Y:S02]  /*b8d0*/  HADD2.F32 R12, -RZ, R48.H1_H1 ;  /* 0x30000030ff0c7230 */ /* 0x000fe40000004100 */
[----:B------:R-:W-:Y:S01]  /*b8e0*/  FFMA.FTZ R30, R13, R20, -R30 ;  /* 0x000000140d1e7223 */ /* 0x000fe2000001081e */
[----:B------:R-:W-:Y:S02]  /*b8f0*/  HADD2.F32 R20, -RZ, R32.H0_H0 ;  /* 0x20000020ff147230 */ /* 0x000fe40000004100 */
[C---:B------:R-:W-:Y:S01]  /*b900*/  FMUL.FTZ R29, R25.reuse, R27 ;  /* 0x0000001b191d7220 */ /* 0x040fe20000410000 */
[----:B------:R-:W-:Y:S02]  /*b910*/  HADD2.F32 R26, -RZ, R11.H1_H1 ;  /* 0x3000000bff1a7230 */ /* 0x000fe40000004100 */
[----:B------:R-:W-:Y:S01]  /*b920*/  FMUL.FTZ R32, R25, R12 ;  /* 0x0000000c19207220 */ /* 0x000fe20000410000 */
[----:B------:R-:W-:Y:S01]  /*b930*/  FFMA.FTZ R28, R13, R28, R24 ;  /* 0x0000001c0d1c7223 */ /* 0x000fe20000010018 */
[----:B------:R-:W-:-:S02]  /*b940*/  HADD2.F32 R13, -RZ, R34.H0_H0 ;  /* 0x20000022ff0d7230 */ /* 0x000fc40000004100 */
[C---:B------:R-:W-:Y:S01]  /*b950*/  FFMA.FTZ R29, R14.reuse, R12, -R29 ;  /* 0x0000000c0e1d7223 */ /* 0x040fe2000001081d */
[----:B------:R-:W-:Y:S01]  /*b960*/  FFMA.FTZ R32, R14, R27, R32 ;  /* 0x0000001b0e207223 */ /* 0x000fe20000010020 */
[----:B------:R-:W-:Y:S02]  /*b970*/  HADD2.F32 R9, -RZ, R8.H0_H0 ;  /* 0x20000008ff097230 */ /* 0x000fe40000004100 */
[C---:B------:R-:W-:Y:S01]  /*b980*/  FMUL.FTZ R24, R26.reuse, R20 ;  /* 0x000000141a187220 */ /* 0x040fe20000410000 */
[----:B------:R-:W-:Y:S02]  /*b990*/  HADD2.F32 R14, -RZ, R21.H0_H0 ;  /* 0x20000015ff0e7230 */ /* 0x000fe40000004100 */
[-C--:B------:R-:W-:Y:S01]  /*b9a0*/  FMUL.FTZ R34, R26, R13.reuse ;  /* 0x0000000d1a227220 */ /* 0x080fe20000410000 */
[----:B------:R-:W-:Y:S02]  /*b9b0*/  HADD2.F32 R12, -RZ, R47.H0_H0 ;  /* 0x2000002fff0c7230 */ /* 0x000fe40000004100 */
[----:B------:R-:W-:Y:S01]  /*b9c0*/  FFMA.FTZ R26, R15, R13, -R24 ;  /* 0x0000000d0f1a7223 */ /* 0x000fe20000010818 */
[----:B------:R-:W-:-:S02]  /*b9d0*/  HADD2.F32 R11, -RZ, R10.H0_H0 ;  /* 0x2000000aff0b7230 */ /* 0x000fc40000004100 */
[C---:B------:R-:W-:Y:S01]  /*b9e0*/  FMUL.FTZ R24, R9.reuse, R14 ;  /* 0x0000000e09187220 */ /* 0x040fe20000410000 */
[----:B------:R-:W-:Y:S02]  /*b9f0*/  HADD2.F32 R46, -RZ, R46.H0_H0 ;  /* 0x2000002eff2e7230 */ /* 0x000fe40000004100 */
[----:B------:R-:W-:Y:S01]  /*ba00*/  FMUL.FTZ R9, R9, R12 ;  /* 0x0000000c09097220 */ /* 0x000fe20000410000 */
[----:B------:R-:W-:Y:S02]  /*ba10*/  HADD2.F32 R48, -RZ, R48.H0_H0 ;  /* 0x20000030ff307230 */ /* 0x000fe40000004100 */
[----:B------:R-:W-:Y:S01]  /*ba20*/  FFMA.FTZ R27, R15, R20, R34 ;  /* 0x000000140f1b7223 */ /* 0x000fe20000010022 */
[----:B------:R-:W-:Y:S01]  /*ba30*/  FFMA.FTZ R24, R5, R12, -R24 ;  /* 0x0000000c05187223 */ /* 0x000fe20000010818 */
[C---:B------:R-:W-:Y:S01]  /*ba40*/  FMUL.FTZ R20, R11.reuse, R46 ;  /* 0x0000002e0b147220 */ /* 0x040fe20000410000 */
[----:B------:R-:W-:Y:S02]  /*ba50*/  HADD2.F32 R8, -RZ, R8.H1_H1 ;  /* 0x30000008ff087230 */ /* 0x000fe40000004100 */
[----:B------:R-:W-:Y:S01]  /*ba60*/  FMUL.FTZ R12, R11, R48 ;  /* 0x000000300b0c7220 */ /* 0x000fe20000410000 */
[----:B------:R-:W-:-:S02]  /*ba70*/  HADD2.F32 R10, -RZ, R10.H1_H1 ;  /* 0x3000000aff0a7230 */ /* 0x000fc40000004100 */
[----:B------:R-:W-:Y:S01]  /*ba80*/  FFMA.FTZ R14, R5, R14, R9 ;  /* 0x0000000e050e7223 */ /* 0x000fe20000010009 */
        /* <DEDUP_REMOVED lines=26> */
.L_x_10836:
[----:B------:R-:W-:Y:S05]  /*bc30*/  BSYNC B0 ;  /* 0x0000000000007941 */ /* 0x000fea0003800000 */
.L_x_10829:
        /* <DEDUP_REMOVED lines=8> */
.L_x_10827:
[----:B0--3--:R-:W-:-:S05]  /*bcc0*/  IMAD.U32 R0, RZ, RZ, UR37 ;  /* 0x00000025ff007e24 */ /* 0x009fca000f8e00ff */
[----:B------:R-:W-:-:S13]  /*bcd0*/  ISETP.NE.AND P0, PT, R0, 0x3, PT ;  /* 0x000000030000780c */ /* 0x000fda0003f05270 */
[----:B------:R-:W-:Y:S05]  /*bce0*/  @!P0 BRA `(.L_x_10856) ;  /* 0x0000000000048947 */ /* 0x000fea0003800000 */
[----:B------:R-:W-:Y:S01]  /*bcf0*/  BPT.TRAP 0x1 ;  /* 0x000000040000795c */ /* 0x000fe20000300000 */
.L_x_10856:
[----:B------:R-:W-:Y:S01]  /*bd00*/  IMAD R0, R16, 0x8, R2 ;  /* 0x0000000810007824 */ /* 0x000fe200078e0202 */
[----:B-12-4-:R-:W-:-:S04]  /*bd10*/  SHF.L.U32 R3, R19, 0x1f, RZ ;  /* 0x0000001f13037819 */ /* 0x016fc800000006ff */
[----:B------:R0:W1:Y:S01]  /*bd20*/  SYNCS.PHASECHK.TRANS64.TRYWAIT P2, [R0+URZ+0x2d830], R3 ;  /* 0x02d83003000075a7 */ /* 0x000062000804017f */
[----:B------:R-:W-:Y:S05]  /*bd30*/  @!P0 BRA `(.L_x_10857) ;  /* 0x0000000000048947 */ /* 0x000fea0003800000 */
[----:B------:R-:W-:Y:S01]  /*bd40*/  BPT.TRAP 0x1 ;  /* 0x000000040000795c */ /* 0x000fe20000300000 */
.L_x_10857:
[----:B------:R-:W2:Y:S02]  /*bd50*/  S2R R4, SR_TID.X ;  /* 0x0000000000047919 */ /* 0x000ea40000002100 */
[----:B--2---:R-:W-:-:S04]  /*bd60*/  LOP3.LUT R4, R4, 0x7f, RZ, 0xc0, !PT ;  /* 0x0000007f04047812 */ /* 0x004fc800078ec0ff */
[----:B------:R-:W-:Y:S01]  /*bd70*/  ISETP.NE.AND P1, PT, R4, RZ, PT ;  /* 0x000000ff0400720c */ /* 0x000fe20003f25270 */
[----:B-1----:R-:W-:-:S12]  /*bd80*/  @P2 BRA `(.L_x_10858) ;  /* 0x0000000000082947 */ /* 0x002fd80003800000 */
[----:B------:R-:W1:Y:S02]  /*bd90*/  SYNCS.PHASECHK.TRANS64.TRYWAIT P2, [R0+URZ+0x2d830], R3 ;  /* 0x02d83003000075a7 */ /* 0x000e64000804017f */
[----:B-1----:R-:W-:Y:S05]  /*bda0*/  @!P2 BRA `(.L_x_10859) ;  /* 0x000001900070a947 */ /* 0x002fea0003800000 */
.L_x_10858:
[----:B------:R-:W-:Y:S05]  /*bdb0*/  WARPSYNC.ALL ;  /* 0x0000000000007948 */ /* 0x000fea0003800000 */
[----:B01----:R-:W-:Y:S01]  /*bdc0*/  VIADD R3, R2, 0x15400 ;  /* 0x0001540002037836 */ /* 0x003fe20000000000 */
[----:B------:R-:W-:-:S04]  /*bdd0*/  LOP3.LUT R12, R44, 0x10000, RZ, 0xfc, !PT ;  /* 0x000100002c0c7812 */ /* 0x000fc800078efcff */
[----:B------:R-:W-:-:S04]  /*bde0*/  SHF.R.U32.HI R3, RZ, 0x4, R3 ;  /* 0x00000004ff037819 */ /* 0x000fc80000011603 */
[----:B------:R-:W-:-:S04]  /*bdf0*/  LOP3.LUT R3, R3, 0x3fff, RZ, 0xc0, !PT ;  /* 0x00003fff03037812 */ /* 0x000fc800078ec0ff */
[----:B------:R-:W-:Y:S01]  /*be00*/  LOP3.LUT R4, R3, 0x10000, RZ, 0xfc, !PT ;  /* 0x0001000003047812 */ /* 0x000fe200078efcff */
[----:B------:R-:W-:Y:S02]  /*be10*/  IMAD.MOV.U32 R13, RZ, RZ, -0x7fffffe0 ;  /* 0x80000020ff0d7424 */ /* 0x000fe400078e00ff */
[----:B------:R-:W-:Y:S01]  /*be20*/  IMAD.MOV.U32 R5, RZ, RZ, -0x7fffffe0 ;  /* 0x80000020ff057424 */ /* 0x000fe200078e00ff */
[C---:B------:R-:W-:Y:S01]  /*be30*/  R2UR UR4, R12.reuse ;  /* 0x000000000c0472ca */ /* 0x040fe200000e0000 */
[----:B------:R0:W-:Y:S01]  /*be40*/  STL [R1+0x8], R4 ;  /* 0x0000080401007387 */ /* 0x0001e20000100800 */
[----:B------:R-:W-:Y:S01]  /*be50*/  R2UR UR5, R13 ;  /* 0x000000000d0572ca */ /* 0x000fe200000e0000 */
[----:B-----5:R-:W-:Y:S01]  /*be60*/  WARPGROUP.ARRIVE ;  /* 0x00000000000079c5 */ /* 0x020fe20000000000 */
[----:B------:R-:W-:Y:S01]  /*be70*/  R2UR UR7, R5 ;  /* 0x00000000050772ca */ /* 0x000fe200000e0000 */
[----:B------:R-:W-:Y:S01]  /*be80*/  VIADD R152, R12, 0x2 ;  /* 0x000000020c987836 */ /* 0x000fe20000000000 */
[----:B------:R-:W2:Y:S01]  /*be90*/  LDL R8, [R1+0x44] ;  /* 0x0000440001087983 */ /* 0x000ea20000100800 */
[----:B------:R-:W-:Y:S01]  /*bea0*/  IMAD.MOV.U32 R153, RZ, RZ, -0x7fffffe0 ;  /* 0x80000020ff997424 */ /* 0x000fe200078e00ff */
[----:B------:R-:W1:Y:S01]  /*beb0*/  LDC R3, c[0x0][0x448] ;  /* 0x00011200ff037b82 */ /* 0x000e620000000800 */
[----:B------:R-:W-:Y:S01]  /*bec0*/  IMAD.MOV.U32 R7, RZ, RZ, -0x7fffffe0 ;  /* 0x80000020ff077424 */ /* 0x000fe200078e00ff */
[----:B------:R-:W2:Y:S01]  /*bed0*/  LDL R91, [R1+0x1c] ;  /* 0x00001c00015b7983 */ /* 0x000ea20000100800 */
[----:B0-----:R-:W-:-:S05]  /*bee0*/  IMAD R4, R16, 0x600, R4 ;  /* 0x0000060010047824 */ /* 0x001fca00078e0204 */
[----:B------:R-:W-:-:S13]  /*bef0*/  R2UR UR6, R4 ;  /* 0x00000000040672ca */ /* 0x000fda00000e0000 */
[----:B------:R-:W-:Y:S01]  /*bf00*/  HGMMA.64x128x16.F32 R24, gdesc[UR4], RZ, !UPT, gsb0 ;  /* 0x01e00000041879f0 */ /* 0x000fe2000c0008ff */
[----:B------:R-:W-:Y:S01]  /*bf10*/  VIADD R6, R4, 0x2 ;  /* 0x0000000204067836 */ /* 0x000fe20000000000 */
[----:B------:R-:W-:Y:S02]  /*bf20*/  R2UR UR4, R152 ;  /* 0x00000000980472ca */ /* 0x000fe400000e0000 */
[----:B------:R-:W-:Y:S02]  /*bf30*/  R2UR UR5, R153 ;  /* 0x00000000990572ca */ /* 0x000fe400000e0000 */
[----:B------:R-:W-:Y:S02]  /*bf40*/  R2UR UR6, R6 ;  /* 0x00000000060672ca */ /* 0x000fe400000e0000 */
[----:B------:R-:W-:Y:S01]  /*bf50*/  R2UR UR7, R7 ;  /* 0x00000000070772ca */ /* 0x000fe200000e0000 */
[----:B------:R-:W-:Y:S02]  /*bf60*/  VIADD R150, R12, 0x300 ;  /* 0x000003000c967836 */ /* 0x000fe40000000000 */
[----:B------:R-:W-:-:S02]  /*bf70*/  VIADD R6, R4, 0x200 ;  /* 0x0000020004067836 */ /* 0x000fc40000000000 */
[----:B------:R-:W-:Y:S02]  /*bf80*/  IMAD.MOV.U32 R151, RZ, RZ, -0x7fffffe0 ;  /* 0x80000020ff977424 */ /* 0x000fe400078e00ff */
[----:B------:R-:W-:Y:S01]  /*bf90*/  IMAD.MOV.U32 R7, RZ, RZ, -0x7fffffe0 ;  /* 0x80000020ff077424 */ /* 0x000fe200078e00ff */
[----:B------:R-:W-:Y:S02]  /*bfa0*/  WARPGROUP.DEPBAR.LE gsb0, 0x0 ;  /* 0x00008000000079c5 */ /* 0x000fe40000010000 */
[----:B------:R-:W-:-:S06]  /*bfb0*/  WARPGROUP.ARRIVE ;  /* 0x00000000000079c5 */ /* 0x000fcc0000000000 */
[----:B------:R-:W-:Y:S01]  /*bfc0*/  HGMMA.64x128x16.F32 R24, gdesc[UR4], R24, gsb0 ;  /* 0x01e00000041879f0 */ /* 0x000fe20008000818 */
        /* <DEDUP_REMOVED lines=36> */
[----:B------:R-:W-:Y:S02]  /*c210*/  R2UR UR7, R5 ;  /* 0x00000000050772ca */ /* 0x000fe400000e0000 */
[----:B-1----:R-:W-:-:S13]  /*c220*/  ISETP.NE.AND P2, PT, R3, 0x1, PT ;  /* 0x000000010300780c */ /* 0x002fda0003f45270 */
[----:B------:R-:W0:Y:S08]  /*c230*/  @P2 LDC R4, c[0x0][0x44c] ;  /* 0x00011300ff042b82 */ /* 0x000e300000000800 */
[----:B------:R-:W1:Y:S01]  /*c240*/  @P2 LDC R6, c[0x0][0x450] ;  /* 0x00011400ff062b82 */ /* 0x000e620000000800 */
[----:B--2---:R-:W-:Y:S01]  /*c250*/  IMAD.IADD R9, R8, 0x1, R91 ;  /* 0x0000000108097824 */ /* 0x004fe200078e025b */
[----:B------:R-:W-:-:S02]  /*c260*/  WARPGROUP.DEPBAR.LE gsb0, 0x0 ;  /* 0x00008000000079c5 */ /* 0x000fc40000010000 */
[----:B------:R-:W-:-:S06]  /*c270*/  WARPGROUP.ARRIVE ;  /* 0x00000000000079c5 */ /* 0x000fcc0000000000 */
[----:B------:R-:W-:Y:S01]  /*c280*/  HGMMA.64x128x16.F32 R24, gdesc[UR4], R24, gsb0 ;  /* 0x01e00000041879f0 */ /* 0x000fe20008000818 */
[----:B0-----:R-:W-:Y:S01]  /*c290*/  @P2 IMAD.HI.U32 R3, R9, R4, RZ ;  /* 0x0000000409032227 */ /* 0x001fe200078e00ff */
[----:B------:R-:W-:Y:S01]  /*c2a0*/  ULDC.64 UR4, c[0x0][0x9e0] ;  /* 0x0002780000047ab9 */ /* 0x000fe20000000a00 */
[----:B------:R-:W-:-:S03]  /*c2b0*/  ULDC UR6, c[0x0][0x9dc] ;  /* 0x0002770000067ab9 */ /* 0x000fc60000000800 */
[----:B-1----:R-:W-:Y:S01]  /*c2c0*/  @P2 SHF.R.U32.HI R9, RZ, R6, R3 ;  /* 0x00000006ff092219 */ /* 0x002fe20000011603 */
[----:B------:R-:W-:Y:S02]  /*c2d0*/  @!P1 VIADD R0, R0, 0x2d840 ;  /* 0x0002d84000009836 */ /* 0x000fe40000000000 */
[----:B------:R-:W-:Y:S02]  /*c2e0*/  IMAD.MOV.U32 R3, RZ, RZ, -0x80 ;  /* 0xffffff80ff037424 */ /* 0x000fe400078e00ff */
[----:B------:R-:W0:Y:S01]  /*c2f0*/  SHFL.IDX PT, R20, R9, RZ, 0x1c1f ;  /* 0x001c1fff09147589 */ /* 0x000e2200000e0000 */
[----:B------:R-:W-:Y:S01]  /*c300*/  UISETP.GE.AND UP0, UPT, UR5, 0x1, UPT ;  /* 0x000000010500788c */ /* 0x000fe2000bf06270 */
[----:B------:R-:W-:Y:S01]  /*c310*/  @!P1 PRMT R0, RZ, 0x654, R0 ;  /* 0x00000654ff009816 */ /* 0x000fe20000000000 */
[----:B------:R-:W-:Y:S02]  /*c320*/  IMAD R8, R88, R3, 0x80 ;  /* 0x0000008058087424 */ /* 0x000fe400078e0203 */
[----:B------:R-:W-:-:S02]  /*c330*/  IMAD.U32 R10, RZ, RZ, UR6 ;  /* 0x00000006ff0a7e24 */ /* 0x000fc4000f8e00ff */
[----:B------:R-:W-:-:S03]  /*c340*/  PLOP3.LUT P3, PT, PT, PT, UP0, 0x40, 0x0 ;  /* 0x000000000000781c */ /* 0x000fc60003f6e808 */
[----:B------:R-:W-:Y:S02]  /*c350*/  LOP3.LUT R7, RZ, R10, RZ, 0x33, !PT ;  /* 0x0000000aff077212 */ /* 0x000fe400078e33ff */
[C-C-:B------:R-:W-:Y:S02]  /*c360*/  IADD3 R5, -R137.reuse, R139, R8.reuse ;  /* 0x0000008b89057210 */ /* 0x140fe40007ffe108 */
[----:B------:R-:W-:Y:S01]  /*c370*/  LEA R4, R88, 0xffffff80, 0x7 ;  /* 0xffffff8058047811 */ /* 0x000fe200078e38ff */
[----:B------:R-:W-:Y:S02]  /*c380*/  WARPGROUP.DEPBAR.LE gsb0, 0x0 ;  /* 0x00008000000079c5 */ /* 0x000fe40000010000 */
[----:B------:R1:W-:Y:S02]  /*c390*/  @!P1 SYNCS.ARRIVE.TRANS64.RED.A1T0 RZ, [R0+URZ], RZ ;  /* 0x000000ff00ff99a7 */ /* 0x0003e4000810043f */
[----:B-1----:R-:W-:-:S04]  /*c3a0*/  IADD3 R0, -R137, 0x1, R8 ;  /* 0x0000000189007810 */ /* 0x002fc80007ffe108 */
[----:B------:R-:W-:-:S05]  /*c3b0*/  IADD3 R0, -R138, R0, R139 ;  /* 0x000000008a007210 */ /* 0x000fca0007ffe18b */
[C---:B------:R-:W-:Y:S02]  /*c3c0*/  VIADD R6, R0.reuse, UR4 ;  /* 0x0000000400067c36 */ /* 0x040fe40008000000 */
[----:B------:R-:W-:-:S03]  /*c3d0*/  IMAD.IADD R7, R0, 0x1, R7 ;  /* 0x0000000100077824 */ /* 0x000fc600078e0207 */
[----:B0-----:R-:W-:Y:S01]  /*c3e0*/  VIADDMNMX R3, R20, R6, R5, PT ;  /* 0x0000000614037246 */ /* 0x001fe20003800105 */
[----:B------:R-:W-:Y:S01]  /*c3f0*/  IMAD.IADD R0, R7, 0x1, R20 ;  /* 0x0000000107007824 */ /* 0x000fe200078e0214 */
        /* <DEDUP_REMOVED lines=13> */
.L_x_10862:
[----:B------:R-:W-:-:S06]  /*c4d0*/  UISETP.NE.AND UP1, UPT, UR5, 0x1, UPT ;  /* 0x000000010500788c */ /* 0x000fcc000bf25270 */
[----:B------:R-:W-:-:S05]  /*c4e0*/  PLOP3.LUT P3, PT, PT, PT, UP1, 0x80, 0x0 ;  /* 0x000000000000781c */ /* 0x000fca0003f6f018 */
[----:B------:R-:W-:-:S08]  /*c4f0*/  @UP1 ULDC.64 UR6, c[0x0][0x9e8] ;  /* 0x00027a0000061ab9 */ /* 0x000fd00000000a00 */
[----:B------:R-:W-:-:S05]  /*c500*/  @P3 IMAD.HI.U32 R20, R11, UR6, RZ ;  /* 0x000000060b143c27 */ /* 0x000fca000f8e00ff */
[----:B------:R-:W-:-:S07]  /*c510*/  @P3 SHF.R.U32.HI R11, RZ, UR7, R20 ;  /* 0x00000007ff0b3c19 */ /* 0x000fce0008011614 */
.L_x_10863:
[----:B------:R-:W-:Y:S05]  /*c520*/  BSYNC B0 ;  /* 0x0000000000007941 */ /* 0x000fea0003800000 */
.L_x_10861:
[----:B------:R-:W-:-:S04]  /*c530*/  IMAD R20, R11, UR5, -R4 ;  /* 0x000000050b147c24 */ /* 0x000fc8000f8e0a04 */
[----:B------:R-:W-:-:S05]  /*c540*/  IMAD.IADD R20, R20, 0x1, -R137 ;  /* 0x0000000114147824 */ /* 0x000fca00078e0a89 */
[----:B------:R-:W-:Y:S02]  /*c550*/  VIMNMX R0, R0, R20, !PT ;  /* 0x0000001400007248 */ /* 0x000fe40007fe0100 */
[----:B------:R-:W-:-:S07]  /*c560*/  VIADDMNMX R3, R20, UR5, R3, PT ;  /* 0x0000000514037c46 */ /* 0x000fce000b800103 */
.L_x_10860:
[C---:B------:R-:W-:Y:S02]  /*c570*/  ISETP.GE.AND P3, PT, R8.reuse, 0x2, PT ;  /* 0x000000020800780c */ /* 0x040fe40003f66270 */
[----:B------:R-:W-:Y:S02]  /*c580*/  ISETP.GE.AND P5, PT, R8, 0x9, PT ;  /* 0x000000090800780c */ /* 0x000fe40003fa6270 */
[----:B------:R-:W-:Y:S02]  /*c590*/  ISETP.GT.AND P4, PT, R0, 0x1, !P3 ;  /* 0x000000010000780c */ /* 0x000fe40005f84270 */
[----:B------:R-:W-:Y:S02]  /*c5a0*/  LOP3.LUT R18, R18, 0xfffffffd, RZ, 0xc0, !PT ;  /* 0xfffffffd12127812 */ /* 0x000fe400078ec0ff */
[----:B------:R-:W-:-:S04]  /*c5b0*/  ISETP.LT.OR P4, PT, R3, 0x2, P4 ;  /* 0x000000020300780c */ /* 0x000fc80002781670 */
[----:B------:R-:W-:Y:S02]  /*c5c0*/  FSEL R25, R25, -INF , !P4 ;  /* 0xff80000019197808 */ /* 0x000fe40006000000 */
[----:B------:R-:W-:Y:S02]  /*c5d0*/  ISETP.GT.AND P4, PT, R0, 0x8, !P5 ;  /* 0x000000080000780c */ /* 0x000fe40006f84270 */
[----:B------:R-:W-:Y:S02]  /*c5e0*/  @P5 LOP3.LUT R18, R18, 0x2, RZ, 0xfc, !PT ;  /* 0x0000000212125812 */ /* 0x000fe400078efcff */
[----:B------:R-:W-:Y:S02]  /*c5f0*/  ISETP.GE.AND P5, PT, R8, 0xa, PT ;  /* 0x0000000a0800780c */ /* 0x000fe40003fa6270 */
[----:B------:R-:W-:Y:S02]  /*c600*/  ISETP.LT.OR P4, PT, R3, 0x9, P4 ;  /* 0x000000090300780c */ /* 0x000fe40002781670 */
[----:B------:R-:W-:-:S02]  /*c610*/  LOP3.LUT R18, R18, 0xfffffffb, RZ, 0xc0, !PT ;  /* 0xfffffffb12127812 */ /* 0x000fc400078ec0ff */
        /* <DEDUP_REMOVED lines=176> */
[----:B------:R-:W-:Y:S02]  /*d120*/  PLOP3.LUT P6, PT, PT, PT, UP0, 0x40, 0x0 ;  /* 0x000000000000781c */ /* 0x000fe40003fce808 */
[----:B0-----:R-:W-:Y:S01]  /*d130*/  VIADDMNMX R5, R0, R6, R5, PT ;  /* 0x0000000600057246 */ /* 0x001fe20003800105 */
[----:B------:R-:W-:-:S10]  /*d140*/  IMAD.IADD R7, R7, 0x1, R0 ;  /* 0x0000000107077824 */ /* 0x000fd400078e0200 */
        /* <DEDUP_REMOVED lines=14> */
.L_x_10866:
[----:B------:R-:W-:-:S06]  /*d230*/  UISETP.NE.AND UP1, UPT, UR5, 0x1, UPT ;  /* 0x000000010500788c */ /* 0x000fcc000bf25270 */
[----:B------:R-:W-:-:S05]  /*d240*/  PLOP3.LUT P6, PT, PT, PT, UP1, 0x80, 0x0 ;  /* 0x000000000000781c */ /* 0x000fca0003fcf018 */
[----:B------:R-:W-:-:S08]  /*d250*/  @UP1 ULDC.64 UR6, c[0x0][0x9e8] ;  /* 0x00027a0000061ab9 */ /* 0x000fd00000000a00 */
[----:B------:R-:W-:Y:S01]  /*d260*/  @P6 IMAD.HI.U32 R0, R3, UR6, RZ ;  /* 0x0000000603006c27 */ /* 0x000fe2000f8e00ff */
[----:B------:R-:W-:-:S13]  /*d270*/  PLOP3.LUT P6, PT, PT, PT, UP1, 0x80, 0x0 ;  /* 0x000000000000781c */ /* 0x000fda0003fcf018 */
[----:B------:R-:W-:-:S07]  /*d280*/  @P6 SHF.R.U32.HI R3, RZ, UR7, R0 ;  /* 0x00000007ff036c19 */ /* 0x000fce0008011600 */
.L_x_10867:
[----:B------:R-:W-:Y:S05]  /*d290*/  BSYNC B0 ;  /* 0x0000000000007941 */ /* 0x000fea0003800000 */
.L_x_10865:
[----:B------:R-:W-:-:S04]  /*d2a0*/  IMAD R4, R3, UR5, -R4 ;  /* 0x0000000503047c24 */ /* 0x000fc8000f8e0a04 */
[----:B------:R-:W-:-:S05]  /*d2b0*/  IMAD.IADD R4, R4, 0x1, -R137 ;  /* 0x0000000104047824 */ /* 0x000fca00078e0a89 */
[----:B------:R-:W-:Y:S02]  /*d2c0*/  VIMNMX R7, R7, R4, !PT ;  /* 0x0000000407077248 */ /* 0x000fe40007fe0100 */
[----:B------:R-:W-:-:S07]  /*d2d0*/  VIADDMNMX R5, R4, UR5, R5, PT ;  /* 0x0000000504057c46 */ /* 0x000fce000b800105 */
.L_x_10864:
[----:B------:R-:W-:Y:S01]  /*d2e0*/  ISETP.GT.AND P3, PT, R7, 0x1, !P3 ;  /* 0x000000010700780c */ /* 0x000fe20005f64270 */
[----:B------:R-:W-:Y:S01]  /*d2f0*/  ULDC UR39, c[0x0][0x988] ;  /* 0x0002620000277ab9 */ /* 0x000fe20000000800 */
[----:B------:R-:W2:Y:S01]  /*d300*/  LDL R92, [R1+0x20] ;  /* 0x00002000015c7983 */ /* 0x000ea20000100800 */
[----:B------:R-:W-:Y:S02]  /*d310*/  LOP3.LUT P6, RZ, R18, 0x2000000, RZ, 0xc0, !PT ;  /* 0x0200000012ff7812 */ /* 0x000fe400078cc0ff */
        /* <DEDUP_REMOVED lines=76> */
[C---:B------:R-:W-:Y:S01]  /*d7e0*/  ISETP.GT.AND P4, PT, R7.reuse, 0x71, !P4 ;  /* 0x000000710700780c */ /* 0x040fe20006784270 */
[----:B------:R-:W0:Y:S01]  /*d7f0*/  SHFL.BFLY PT, R3, R4, 0x2, 0x1f ;  /* 0x0c401f0004037f89 */ /* 0x000e2200000e0000 */
[----:B------:R-:W-:Y:S02]  /*d800*/  FSEL R50, R50, -INF , !P3 ;  /* 0xff80000032327808 */ /* 0x000fe40005800000 */
[----:B------:R-:W-:Y:S02]  /*d810*/  LOP3.LUT P3, RZ, R18, 0x40000, RZ, 0xc0, !PT ;  /* 0x0004000012ff7812 */ /* 0x000fe4000786c0ff */
[C---:B------:R-:W-:Y:S02]  /*d820*/  ISETP.GT.AND P5, PT, R7.reuse, 0x78, !P5 ;  /* 0x000000780700780c */ /* 0x040fe40006fa4270 */
[----:B------:R-:W-:Y:S02]  /*d830*/  ISETP.GT.AND P3, PT, R7, 0x31, !P3 ;  /* 0x000000310700780c */ /* 0x000fe40005f64270 */
[----:B------:R-:W-:-:S02]  /*d840*/  ISETP.LT.OR P4, PT, R5, 0x72, P4 ;  /* 0x000000720500780c */ /* 0x000fc40002781670 */
[C---:B------:R-:W-:Y:S02]  /*d850*/  ISETP.LT.OR P3, PT, R5.reuse, 0x32, P3 ;  /* 0x000000320500780c */ /* 0x040fe40001f61670 */
[----:B------:R-:W-:Y:S02]  /*d860*/  ISETP.LT.OR P5, PT, R5, 0x79, P5 ;  /* 0x000000790500780c */ /* 0x000fe40002fa1670 */
[----:B------:R-:W-:Y:S02]  /*d870*/  FSEL R51, R51, -INF , !P3 ;  /* 0xff80000033337808 */ /* 0x000fe40005800000 */
[----:B------:R-:W-:Y:S02]  /*d880*/  LOP3.LUT P3, RZ, R18, 0x20000, RZ, 0xc0, !PT ;  /* 0x0002000012ff7812 */ /* 0x000fe4000786c0ff */
[----:B------:R-:W-:Y:S02]  /*d890*/  FSEL R90, R83, -INF , !P4 ;  /* 0xff800000535a7808 */ /* 0x000fe40006000000 */
[----:B------:R-:W-:-:S02]  /*d8a0*/  ISETP.GT.AND P3, PT, R7, 0x38, !P3 ;  /* 0x000000380700780c */ /* 0x000fc40005f64270 */
[----:B------:R-:W-:Y:S02]  /*d8b0*/  FSEL R86, R86, -INF , !P5 ;  /* 0xff80000056567808 */ /* 0x000fe40006800000 */
[----:B------:R-:W-:Y:S02]  /*d8c0*/  ISETP.LT.OR P3, PT, R5, 0x39, P3 ;  /* 0x000000390500780c */ /* 0x000fe40001f61670 */
[----:B0-----:R-:W-:Y:S02]  /*d8d0*/  FMNMX.FTZ R6, R4, R3, !PT ;  /* 0x0000000304067209 */ /* 0x001fe40007810000 */
[----:B------:R-:W-:Y:S02]  /*d8e0*/  FSEL R54, R54, -INF , !P3 ;  /* 0xff80000036367808 */ /* 0x000fe40005800000 */
[----:B------:R-:W-:Y:S01]  /*d8f0*/  LOP3.LUT P3, RZ, R18, 0x10000, RZ, 0xc0, !PT ;  /* 0x0001000012ff7812 */ /* 0x000fe2000786c0ff */
[----:B------:R-:W0:Y:S03]  /*d900*/  SHFL.BFLY PT, R3, R6, 0x1, 0x1f ;  /* 0x0c201f0006037f89 */ /* 0x000e2600000e0000 */
[----:B------:R-:W-:-:S04]  /*d910*/  ISETP.GT.AND P3, PT, R7, 0x39, !P3 ;  /* 0x000000390700780c */ /* 0x000fc80005f64270 */
[----:B------:R-:W-:-:S04]  /*d920*/  ISETP.LT.OR P3, PT, R5, 0x3a, P3 ;  /* 0x0000003a0500780c */ /* 0x000fc80001f61670 */
[----:B------:R-:W-:Y:S02]  /*d930*/  FSEL R55, R55, -INF , !P3 ;  /* 0xff80000037377808 */ /* 0x000fe40005800000 */
[----:B------:R-:W-:-:S04]  /*d940*/  LOP3.LUT P3, RZ, R18, 0x8000, RZ, 0xc0, !PT ;  /* 0x0000800012ff7812 */ /* 0x000fc8000786c0ff */
[----:B------:R-:W-:-:S04]  /*d950*/  ISETP.GT.AND P3, PT, R7, 0x40, !P3 ;  /* 0x000000400700780c */ /* 0x000fc80005f64270 */
[----:B------:R-:W-:Y:S02]  /*d960*/  ISETP.LT.OR P3, PT, R5, 0x41, P3 ;  /* 0x000000410500780c */ /* 0x000fe40001f61670 */
[----:B0-----:R-:W-:Y:S02]  /*d970*/  FMNMX.FTZ R0, R6, R3, !PT ;  /* 0x0000000306007209 */ /* 0x001fe40007810000 */
[----:B------:R-:W-:Y:S02]  /*d980*/  FSEL R58, R58, -INF , !P3 ;  /* 0xff8000003a3a7808 */ /* 0x000fe40005800000 */
[----:B------:R-:W-:Y:S01]  /*d990*/  ISETP.GT.AND P3, PT, R7, 0x41, !P6 ;  /* 0x000000410700780c */ /* 0x000fe20007764270 */
[----:B------:R-:W-:Y:S01]  /*d9a0*/  FMUL.FTZ R3, R0, UR39 ;  /* 0x0000002700037c20 */ /* 0x000fe20008410000 */
[----:B------:R-:W-:Y:S02]  /*d9b0*/  LOP3.LUT P6, RZ, R18, 0x8, RZ, 0xc0, !PT ;  /* 0x0000000812ff7812 */ /* 0x000fe400078cc0ff */
        /* <DEDUP_REMOVED lines=53> */
[--C-:B------:R-:W-:Y:S01]  /*dd10*/  FFMA.FTZ R6, R33, UR39, -R3.reuse ;  /* 0x0000002721067c23 */ /* 0x100fe20008010803 */
[--C-:B------:R-:W-:Y:S01]  /*dd20*/  FFMA.FTZ R11, R28, UR39, -R3.reuse ;  /* 0x000000271c0b7c23 */ /* 0x100fe20008010803 */
[----:B------:R-:W-:Y:S01]  /*dd30*/  FSEL R26, R26, -INF , !P3 ;  /* 0xff8000001a1a7808 */ /* 0x000fe20005800000 */
[--C-:B------:R-:W-:Y:S01]  /*dd40*/  FFMA.FTZ R28, R32, UR39, -R3.reuse ;  /* 0x00000027201c7c23 */ /* 0x100fe20008010803 */
[--C-:B------:R-:W-:Y:S01]  /*dd50*/  FFMA.FTZ R32, R37, UR39, -R3.reuse ;  /* 0x0000002725207c23 */ /* 0x100fe20008010803 */
        /* <DEDUP_REMOVED lines=29> */
[----:B------:R-:W-:Y:S01]  /*df30*/  FFMA.FTZ R61, R61, UR39, -R3 ;  /* 0x000000273d3d7c23 */ /* 0x000fe20008010803 */
[----:B------:R-:W-:-:S04]  /*df40*/  FMNMX.FTZ R4, R42, R33, !PT ;  /* 0x000000212a047209 */ /* 0x000fc80007810000 */
[----:B------:R-:W-:Y:S02]  /*df50*/  FMNMX.FTZ R33, R43, R4, !PT ;  /* 0x000000042b217209 */ /* 0x000fe40007810000 */
[----:B------:R-:W1:Y:S01]  /*df60*/  MUFU.EX2 R9, R9 ;  /* 0x0000000900097308 */ /* 0x000e620000000800 */
[--C-:B0-----:R-:W-:Y:S01]  /*df70*/  FFMA.FTZ R36, R48, UR39, -R3.reuse ;  /* 0x0000002730247c23 */ /* 0x101fe20008010803 */
[----:B------:R-:W-:Y:S01]  /*df80*/  FMNMX.FTZ R4, R46, R33, !PT ;  /* 0x000000212e047209 */ /* 0x000fe20007810000 */
[----:B------:R-:W-:-:S03]  /*df90*/  FFMA.FTZ R48, R65, UR39, -R3 ;  /* 0x0000002741307c23 */ /* 0x000fc60008010803 */
[----:B------:R-:W-:Y:S02]  /*dfa0*/  FMNMX.FTZ R37, R47, R4, !PT ;  /* 0x000000042f257209 */ /* 0x000fe40007810000 */
[----:B------:R-:W-:Y:S02]  /*dfb0*/  MUFU.EX2 R33, R40 ;  /* 0x0000002800217308 */ /* 0x000fe40000000800 */
[----:B------:R-:W-:-:S04]  /*dfc0*/  FMNMX.FTZ R4, R50, R37, !PT ;  /* 0x0000002532047209 */ /* 0x000fc80007810000 */
[----:B------:R-:W-:Y:S02]  /*dfd0*/  FMNMX.FTZ R37, R51, R4, !PT ;  /* 0x0000000433257209 */ /* 0x000fe40007810000 */
[----:B------:R-:W0:Y:S02]  /*dfe0*/  MUFU.EX2 R11, R11 ;  /* 0x0000000b000b7308 */ /* 0x000e240000000800 */
[----:B------:R-:W-:-:S04]  /*dff0*/  FMNMX.FTZ R4, R54, R37, !PT ;  /* 0x0000002536047209 */ /* 0x000fc80007810000 */
[----:B------:R-:W-:Y:S02]  /*e000*/  FMNMX.FTZ R37, R55, R4, !PT ;  /* 0x0000000437257209 */ /* 0x000fe40007810000 */
[----:B------:R-:W3:Y:S02]  /*e010*/  MUFU.EX2 R21, R21 ;  /* 0x0000001500157308 */ /* 0x000ee40000000800 */
[----:B------:R-:W-:-:S04]  /*e020*/  FMNMX.FTZ R4, R58, R37, !PT ;  /* 0x000000253a047209 */ /* 0x000fc80007810000 */
[----:B------:R-:W-:Y:S02]  /*e030*/  FMNMX.FTZ R37, R59, R4, !PT ;  /* 0x000000043b257209 */ /* 0x000fe40007810000 */
[----:B------:R-:W4:Y:S02]  /*e040*/  MUFU.EX2 R28, R28 ;  /* 0x0000001c001c7308 */ /* 0x000f240000000800 */
[----:B------:R-:W-:-:S04]  /*e050*/  FMNMX.FTZ R4, R62, R37, !PT ;  /* 0x000000253e047209 */ /* 0x000fc80007810000 */
        /* <DEDUP_REMOVED lines=20> */
[--C-:B-----5:R-:W-:Y:S01]  /*e1a0*/  FFMA.FTZ R56, R72, UR39, -R3.reuse ;  /* 0x0000002748387c23 */ /* 0x120fe20008010803 */
[----:B------:R-:W-:Y:S02]  /*e1b0*/  FFMA.FTZ R7, R81, UR39, -R3 ;  /* 0x0000002751077c23 */ /* 0x000fe40008010803 */
[----:B------:R-:W-:-:S03]  /*e1c0*/  FMNMX.FTZ R6, R87, R6, !PT ;  /* 0x0000000657067209 */ /* 0x000fc60007810000 */
[----:B------:R-:W-:Y:S02]  /*e1d0*/  MUFU.EX2 R4, R4 ;  /* 0x0000000400047308 */ /* 0x000fe40000000800 */
[----:B------:R-:W5:Y:S06]  /*e1e0*/  SHFL.BFLY PT, R5, R6, 0x2, 0x1f ;  /* 0x0c401f0006057f89 */ /* 0x000f6c00000e0000 */
[----:B------:R-:W-:Y:S08]  /*e1f0*/  MUFU.EX2 R8, R8 ;  /* 0x0000000800087308 */ /* 0x000ff00000000800 */
[----:B------:R-:W-:Y:S08]  /*e200*/  MUFU.EX2 R20, R20 ;  /* 0x0000001400147308 */ /* 0x000ff00000000800 */
[----:B------:R-:W-:Y:S01]  /*e210*/  MUFU.EX2 R52, R52 ;  /* 0x0000003400347308 */ /* 0x000fe20000000800 */
[----:B-----5:R-:W-:Y:S01]  /*e220*/  FMNMX.FTZ R40, R6, R5, !PT ;  /* 0x0000000506287209 */ /* 0x020fe20007810000 */
[----:B------:R-:W-:-:S04]  /*e230*/  FFMA.FTZ R5, R80, UR39, -R3 ;  /* 0x0000002750057c23 */ /* 0x000fc80008010803 */
[----:B------:R-:W5:Y:S02]  /*e240*/  SHFL.BFLY PT, R65, R40, 0x1, 0x1f ;  /* 0x0c201f0028417f89 */ /* 0x000f6400000e0000 */
[----:B------:R-:W-:Y:S08]  /*e250*/  MUFU.EX2 R83, R83 ;  /* 0x0000005300537308 */ /* 0x000ff00000000800 */
[----:B------:R-:W-:Y:S08]  /*e260*/  MUFU.EX2 R61, R61 ;  /* 0x0000003d003d7308 */ /* 0x000ff00000000800 */
[----:B------:R-:W-:Y:S01]  /*e270*/  MUFU.EX2 R41, R41 ;  /* 0x0000002900297308 */ /* 0x000fe20000000800 */
[----:B-----5:R-:W-:-:S07]  /*e280*/  FMNMX.FTZ R6, R40, R65, !PT ;  /* 0x0000004128067209 */ /* 0x020fce0007810000 */
[----:B------:R-:W-:Y:S01]  /*e290*/  MUFU.EX2 R48, R48 ;  /* 0x0000003000307308 */ /* 0x000fe20000000800 */
[--C-:B------:R-:W-:Y:S01]  /*e2a0*/  FFMA.FTZ R40, R84, UR39, -R3.reuse ;  /* 0x0000002754287c23 */ /* 0x100fe20008010803 */
[----:B------:R-:W-:Y:S01]  /*e2b0*/  FFMA.FTZ R3, R85, UR39, -R3 ;  /* 0x0000002755037c23 */ /* 0x000fe20008010803 */
[C---:B------:R-:W-:Y:S01]  /*e2c0*/  FSETP.NEU.FTZ.AND P3, PT, R6.reuse, -INF , PT ;  /* 0xff8000000600780b */ /* 0x040fe20003f7d000 */
[----:B------:R-:W-:-:S04]  /*e2d0*/  FMUL.FTZ R77, R6, UR39 ;  /* 0x00000027064d7c20 */ /* 0x000fc80008410000 */
[----:B------:R-:W-:Y:S01]  /*e2e0*/  MUFU.EX2 R49, R49 ;  /* 0x0000003100317308 */ /* 0x000fe20000000800 */
[----:B------:R-:W-:-:S05]  /*e2f0*/  FSEL R77, R77, RZ, P3 ;  /* 0x000000ff4d4d7208 */ /* 0x000fca0001800000 */
[--C-:B------:R-:W-:Y:S01]  /*e300*/  FFMA.FTZ R65, R26, UR39, -R77.reuse ;  /* 0x000000271a417c23 */ /* 0x100fe2000801084d */
[--C-:B------:R-:W-:Y:S01]  /*e310*/  FFMA.FTZ R27, R27, UR39, -R77.reuse ;  /* 0x000000271b1b7c23 */ /* 0x100fe2000801084d */
[--C-:B------:R-:W-:Y:S01]  /*e320*/  FFMA.FTZ R68, R30, UR39, -R77.reuse ;  /* 0x000000271e447c23 */ /* 0x100fe2000801084d */
[----:B------:R-:W-:Y:S01]  /*e330*/  FFMA.FTZ R31, R31, UR39, -R77 ;  /* 0x000000271f1f7c23 */ /* 0x000fe2000801084d */
[----:B-1----:R-:W-:Y:S01]  /*e340*/  FADD.FTZ R26, R24, R9 ;  /* 0x00000009181a7221 */ /* 0x002fe20000010000 */
[--C-:B------:R-:W-:Y:S01]  /*e350*/  FFMA.FTZ R69, R34, UR39, -R77.reuse ;  /* 0x0000002722457c23 */ /* 0x100fe2000801084d */
[----:B------:R-:W-:Y:S01]  /*e360*/  MUFU.EX2 R65, R65 ;  /* 0x0000004100417308 */ /* 0x000fe20000000800 */
[--C-:B------:R-:W-:Y:S01]  /*e370*/  FFMA.FTZ R76, R43, UR39, -R77.reuse ;  /* 0x000000272b4c7c23 */ /* 0x100fe2000801084d */
[----:B0-----:R-:W-:Y:S01]  /*e380*/  FADD.FTZ R26, R11, R26 ;  /* 0x0000001a0b1a7221 */ /* 0x001fe20000010000 */
[--C-:B------:R-:W-:Y:S01]  /*e390*/  FFMA.FTZ R43, R54, UR39, -R77.reuse ;  /* 0x00000027362b7c23 */ /* 0x100fe2000801084d */
[--C-:B------:R-:W-:Y:S01]  /*e3a0*/  FFMA.FTZ R35, R35, UR39, -R77.reuse ;  /* 0x0000002723237c23 */ /* 0x100fe2000801084d */
[--C-:B------:R-:W-:Y:S01]  /*e3b0*/  FFMA.FTZ R54, R63, UR39, -R77.reuse ;  /* 0x000000273f367c23 */ /* 0x100fe2000801084d */
[----:B---3--:R-:W-:Y:S01]  /*e3c0*/  FADD.FTZ R63, R21, R26 ;  /* 0x0000001a153f7221 */ /* 0x008fe20000010000 */
[----:B------:R-:W-:Y:S01]  /*e3d0*/  F2FP.F16.F32.PACK_AB R24, R9, R24 ;  /* 0x000000180918723e */ /* 0x000fe200000000ff */
[----:B------:R-:W0:Y:S01]  /*e3e0*/  MUFU.EX2 R27, R27 ;  /* 0x0000001b001b7308 */ /* 0x000e220000000800 */
[----:B------:R-:W-:Y:S01]  /*e3f0*/  FFMA.FTZ R38, R38, UR39, -R77 ;  /* 0x0000002726267c23 */ /* 0x000fe2000801084d */
[----:B----4-:R-:W-:Y:S01]  /*e400*/  FADD.FTZ R26, R28, R63 ;  /* 0x0000003f1c1a7221 */ /* 0x010fe20000010000 */
[--C-:B------:R-:W-:Y:S01]  /*e410*/  FFMA.FTZ R72, R39, UR39, -R77.reuse ;  /* 0x0000002727487c23 */ /* 0x100fe2000801084d */
[--C-:B------:R-:W-:Y:S01]  /*e420*/  FFMA.FTZ R73, R42, UR39, -R77.reuse ;  /* 0x000000272a497c23 */ /* 0x100fe2000801084d */
[--C-:B------:R-:W-:Y:S01]  /*e430*/  FFMA.FTZ R80, R46, UR39, -R77.reuse ;  /* 0x000000272e507c23 */ /* 0x100fe2000801084d */
[----:B------:R-:W-:Y:S01]  /*e440*/  FADD.FTZ R30, R25, R26 ;  /* 0x0000001a191e7221 */ /* 0x000fe20000010000 */
[--C-:B------:R-:W-:Y:S01]  /*e450*/  FFMA.FTZ R81, R47, UR39, -R77.reuse ;  /* 0x000000272f517c23 */ /* 0x100fe2000801084d */
[----:B------:R-:W1:Y:S01]  /*e460*/  MUFU.EX2 R68, R68 ;  /* 0x0000004400447308 */ /* 0x000e620000000800 */
[--C-:B------:R-:W-:Y:S01]  /*e470*/  FFMA.FTZ R39, R50, UR39, -R77.reuse ;  /* 0x0000002732277c23 */ /* 0x100fe2000801084d */
[--C-:B------:R-:W-:Y:S01]  /*e480*/  FFMA.FTZ R42, R51, UR39, -R77.reuse ;  /* 0x00000027332a7c23 */ /* 0x100fe2000801084d */
[--C-:B------:R-:W-:Y:S01]  /*e490*/  FFMA.FTZ R51, R62, UR39, -R77.reuse ;  /* 0x000000273e337c23 */ /* 0x100fe2000801084d */
[--C-:B------:R-:W-:Y:S01]  /*e4a0*/  FFMA.FTZ R46, R55, UR39, -R77.reuse ;  /* 0x00000027372e7c23 */ /* 0x100fe2000801084d */
[--C-:B------:R-:W-:Y:S01]  /*e4b0*/  FFMA.FTZ R47, R58, UR39, -R77.reuse ;  /* 0x000000273a2f7c23 */ /* 0x100fe2000801084d */
[----:B------:R-:W-:Y:S01]  /*e4c0*/  F2FP.F16.F32.PACK_AB R28, R25, R28 ;  /* 0x0000001c191c723e */ /* 0x000fe200000000ff */
[----:B------:R-:W-:Y:S01]  /*e4d0*/  FFMA.FTZ R50, R59, UR39, -R77 ;  /* 0x000000273b327c23 */ /* 0x000fe2000801084d */
[----:B------:R-:W3:Y:S01]  /*e4e0*/  MUFU.EX2 R31, R31 ;  /* 0x0000001f001f7308 */ /* 0x000ee20000000800 */
[----:B0-----:R-:W-:Y:S01]  /*e4f0*/  FADD.FTZ R63, R65, R27 ;  /* 0x0000001b413f7221 */ /* 0x001fe20000010000 */
[----:B------:R-:W-:Y:S01]  /*e500*/  F2FP.F16.F32.PACK_AB R25, R27, R65 ;  /* 0x000000411b19723e */ /* 0x000fe200000000ff */
[--C-:B------:R-:W-:Y:S01]  /*e510*/  FFMA.FTZ R55, R66, UR39, -R77.reuse ;  /* 0x0000002742377c23 */ /* 0x100fe2000801084d */
[--C-:B------:R-:W-:Y:S01]  /*e520*/  FFMA.FTZ R58, R67, UR39, -R77.reuse ;  /* 0x00000027433a7c23 */ /* 0x100fe2000801084d */
[--C-:B------:R-:W-:Y:S01]  /*e530*/  FFMA.FTZ R59, R70, UR39, -R77.reuse ;  /* 0x00000027463b7c23 */ /* 0x100fe2000801084d */
[--C-:B------:R-:W-:Y:S01]  /*e540*/  FFMA.FTZ R71, R71, UR39, -R77.reuse ;  /* 0x0000002747477c23 */ /* 0x100fe2000801084d */
[----:B------:R-:W-:Y:S01]  /*e550*/  FFMA.FTZ R74, R74, UR39, -R77 ;  /* 0x000000274a4a7c23 */ /* 0x000fe2000801084d */
[----:B------:R-:W0:Y:S01]  /*e560*/  MUFU.EX2 R69, R69 ;  /* 0x0000004500457308 */ /* 0x000e220000000800 */
[----:B-1----:R-:W-:Y:S01]  /*e570*/  FADD.FTZ R26, R68, R63 ;  /* 0x0000003f441a7221 */ /* 0x002fe20000010000 */
[----:B------:R-:W-:Y:S01]  /*e580*/  FADD.FTZ R63, R29, R30 ;  /* 0x0000001e1d3f7221 */ /* 0x000fe20000010000 */
[--C-:B------:R-:W-:Y:S01]  /*e590*/  FFMA.FTZ R75, R75, UR39, -R77.reuse ;  /* 0x000000274b4b7c23 */ /* 0x100fe2000801084d */
[--C-:B------:R-:W-:Y:S01]  /*e5a0*/  FFMA.FTZ R78, R78, UR39, -R77.reuse ;  /* 0x000000274e4e7c23 */ /* 0x100fe2000801084d */
[----:B------:R-:W-:Y:S01]  /*e5b0*/  FFMA.FTZ R79, R79, UR39, -R77 ;  /* 0x000000274f4f7c23 */ /* 0x000fe2000801084d */
[----:B------:R-:W-:Y:S01]  /*e5c0*/  FADD.FTZ R30, R32, R63 ;  /* 0x0000003f201e7221 */ /* 0x000fe20000010000 */
[--C-:B------:R-:W-:Y:S01]  /*e5d0*/  FFMA.FTZ R82, R82, UR39, -R77.reuse ;  /* 0x0000002752527c23 */ /* 0x100fe2000801084d */
[----:B------:R-:W1:Y:S01]  /*e5e0*/  MUFU.EX2 R35, R35 ;  /* 0x0000002300237308 */ /* 0x000e620000000800 */
[----:B---3--:R-:W-:Y:S01]  /*e5f0*/  FADD.FTZ R26, R31, R26 ;  /* 0x0000001a1f1a7221 */ /* 0x008fe20000010000 */
[----:B------:R-:W-:Y:S01]  /*e600*/  FADD.FTZ R30, R33, R30 ;  /* 0x0000001e211e7221 */ /* 0x000fe20000010000 */
[----:B------:R-:W-:Y:S01]  /*e610*/  F2FP.F16.F32.PACK_AB R27, R31, R68 ;  /* 0x000000441f1b723e */ /* 0x000fe200000000ff */
[--C-:B------:R-:W-:Y:S01]  /*e620*/  FFMA.FTZ R90, R90, UR39, -R77.reuse ;  /* 0x000000275a5a7c23 */ /* 0x100fe2000801084d */
[--C-:B------:R-:W-:Y:S01]  /*e630*/  FFMA.FTZ R86, R86, UR39, -R77.reuse ;  /* 0x0000002756567c23 */ /* 0x100fe2000801084d */
[----:B------:R-:W-:-:S02]  /*e640*/  FFMA.FTZ R77, R87, UR39, -R77 ;  /* 0x00000027574d7c23 */ /* 0x000fc4000801084d */
[----:B------:R-:W3:Y:S01]  /*e650*/  MUFU.EX2 R38, R38 ;  /* 0x0000002600267308 */ /* 0x000ee20000000800 */
[----:B0-----:R-:W-:-:S07]  /*e660*/  FADD.FTZ R26, R69, R26 ;  /* 0x0000001a451a7221 */ /* 0x001fce0000010000 */
[----:B------:R-:W0:Y:S01]  /*e670*/  MUFU.EX2 R72, R72 ;  /* 0x0000004800487308 */ /* 0x000e220000000800 */
[----:B-1----:R-:W-:Y:S01]  /*e680*/  FADD.FTZ R9, R35, R26 ;  /* 0x0000001a23097221 */ /* 0x002fe20000010000 */
[----:B------:R-:W-:Y:S01]  /*e690*/  F2FP.F16.F32.PACK_AB R26, R21, R11 ;  /* 0x0000000b151a723e */ /* 0x000fe200000000ff */
[----:B------:R-:W-:Y:S01]  /*e6a0*/  FADD.FTZ R21, R89, R30 ;  /* 0x0000001e59157221 */ /* 0x000fe20000010000 */
[----:B------:R-:W-:Y:S02]  /*e6b0*/  F2FP.F16.F32.PACK_AB R30, R32, R29 ;  /* 0x0000001d201e723e */ /* 0x000fe400000000ff */
[----:B------:R-:W-:Y:S01]  /*e6c0*/  F2FP.F16.F32.PACK_AB R29, R35, R69 ;  /* 0x00000045231d723e */ /* 0x000fe200000000ff */
[----:B------:R-:W-:Y:S01]  /*e6d0*/  FADD.FTZ R34, R44, R21 ;  /* 0x000000152c227221 */ /* 0x000fe20000010000 */
[----:B------:R-:W1:Y:S01]  /*e6e0*/  MUFU.EX2 R73, R73 ;  /* 0x0000004900497308 */ /* 0x000e620000000800 */
[----:B---3--:R-:W-:Y:S01]  /*e6f0*/  FADD.FTZ R11, R38, R9 ;  /* 0x00000009260b7221 */ /* 0x008fe20000010000 */
[----:B------:R-:W-:Y:S01]  /*e700*/  STSM.16.M88.4 [R140+0x21800], R24 ;  /* 0x021800188c007844 */ /* 0x000fe20000000200 */
[C---:B------:R-:W-:Y:S01]  /*e710*/  FADD.FTZ R21, R45.reuse, R34 ;  /* 0x000000222d157221 */ /* 0x040fe20000010000 */
[----:B------:R-:W-:-:S02]  /*e720*/  F2FP.F16.F32.PACK_AB R34, R45, R44 ;  /* 0x0000002c2d22723e */ /* 0x000fc400000000ff */
[----:B------:R-:W3:Y:S01]  /*e730*/  LDL R45, [R1+0x24] ;  /* 0x00002400012d7983 */ /* 0x000ee20000100800 */
[----:B------:R-:W-:Y:S01]  /*e740*/  FADD.FTZ R21, R36, R21 ;  /* 0x0000001524157221 */ /* 0x000fe20000010000 */
[----:B------:R-:W4:Y:S01]  /*e750*/  MUFU.EX2 R76, R76 ;  /* 0x0000004c004c7308 */ /* 0x000f220000000800 */
[C---:B0-----:R-:W-:Y:S01]  /*e760*/  FADD.FTZ R62, R72.reuse, R11 ;  /* 0x0000000b483e7221 */ /* 0x041fe20000010000 */
[----:B------:R-:W-:Y:S01]  /*e770*/  F2FP.F16.F32.PACK_AB R31, R72, R38 ;  /* 0x00000026481f723e */ /* 0x000fe200000000ff */
[----:B------:R-:W-:Y:S01]  /*e780*/  FADD.FTZ R21, R4, R21 ;  /* 0x0000001504157221 */ /* 0x000fe20000010000 */
[----:B------:R-:W-:-:S03]  /*e790*/  F2FP.F16.F32.PACK_AB R32, R89, R33 ;  /* 0x000000215920723e */ /* 0x000fc600000000ff */
[----:B------:R-:W-:Y:S01]  /*e7a0*/  FADD.FTZ R21, R8, R21 ;  /* 0x0000001508157221 */ /* 0x000fe20000010000 */
[----:B------:R-:W0:Y:S01]  /*e7b0*/  MUFU.EX2 R80, R80 ;  /* 0x0000005000507308 */ /* 0x000e220000000800 */
[----:B-1----:R-:W-:-:S07]  /*e7c0*/  FADD.FTZ R11, R73, R62 ;  /* 0x0000003e490b7221 */ /* 0x002fce0000010000 */
[----:B------:R-:W1:Y:S01]  /*e7d0*/  MUFU.EX2 R81, R81 ;  /* 0x0000005100517308 */ /* 0x000e620000000800 */
[----:B----4-:R-:W-:Y:S01]  /*e7e0*/  FADD.FTZ R11, R76, R11 ;  /* 0x0000000b4c0b7221 */ /* 0x010fe20000010000 */
[----:B------:R-:W-:-:S06]  /*e7f0*/  FADD.FTZ R38, R20, R21 ;  /* 0x0000001514267221 */ /* 0x000fcc0000010000 */
[----:B------:R-:W4:Y:S01]  /*e800*/  MUFU.EX2 R39, R39 ;  /* 0x0000002700277308 */ /* 0x000f220000000800 */
[----:B0-----:R-:W-:Y:S01]  /*e810*/  FADD.FTZ R44, R80, R11 ;  /* 0x0000000b502c7221 */ /* 0x001fe20000010000 */
[----:B------:R-:W-:-:S06]  /*e820*/  FADD.FTZ R21, R37, R38 ;  /* 0x0000002625157221 */ /* 0x000fcc0000010000 */
[----:B------:R-:W0:Y:S01]  /*e830*/  MUFU.EX2 R42, R42 ;  /* 0x0000002a002a7308 */ /* 0x000e220000000800 */
[----:B-1----:R-:W-:-:S07]  /*e840*/  FADD.FTZ R44, R81, R44 ;  /* 0x0000002c512c7221 */ /* 0x002fce0000010000 */
[----:B------:R-:W1:Y:S01]  /*e850*/  MUFU.EX2 R43, R43 ;  /* 0x0000002b002b7308 */ /* 0x000e620000000800 */
[----:B----4-:R-:W-:-:S07]  /*e860*/  FADD.FTZ R11, R39, R44 ;  /* 0x0000002c270b7221 */ /* 0x010fce0000010000 */
[----:B------:R-:W4:Y:S01]  /*e870*/  MUFU.EX2 R46, R46 ;  /* 0x0000002e002e7308 */ /* 0x000f220000000800 */
[----:B0-----:R-:W-:-:S07]  /*e880*/  FADD.FTZ R38, R42, R11 ;  /* 0x0000000b2a267221 */ /* 0x001fce0000010000 */
[----:B------:R-:W0:Y:S01]  /*e890*/  MUFU.EX2 R47, R47 ;  /* 0x0000002f002f7308 */ /* 0x000e220000000800 */
[----:B------:R-:W-:Y:S01]  /*e8a0*/  FADD.FTZ R44, R52, R21 ;  /* 0x00000015342c7221 */ /* 0x000fe20000010000 */
[----:B-1----:R-:W-:-:S06]  /*e8b0*/  FADD.FTZ R11, R43, R38 ;  /* 0x000000262b0b7221 */ /* 0x002fcc0000010000 */
[----:B------:R-:W1:Y:S01]  /*e8c0*/  MUFU.EX2 R50, R50 ;  /* 0x0000003200327308 */ /* 0x000e620000000800 */
[----:B------:R-:W-:Y:S01]  /*e8d0*/  FADD.FTZ R44, R83, R44 ;  /* 0x0000002c532c7221 */ /* 0x000fe20000010000 */
[----:B------:R-:W-:Y:S01]  /*e8e0*/  F2FP.F16.F32.PACK_AB R36, R4, R36 ;  /* 0x000000240424723e */ /* 0x000fe200000000ff */
[----:B----4-:R-:W-:Y:S01]  /*e8f0*/  FADD.FTZ R4, R46, R11 ;  /* 0x0000000b2e047221 */ /* 0x010fe20000010000 */
[----:B--2---:R2:W-:Y:S04]  /*e900*/  STSM.16.M88.4 [R92], R28 ;  /* 0x0000001c5c007844 */ /* 0x0045e80000000200 */
[----:B------:R-:W4:Y:S01]  /*e910*/  MUFU.EX2 R51, R51 ;  /* 0x0000003300337308 */ /* 0x000f220000000800 */
[----:B------:R-:W-:Y:S01]  /*e920*/  FADD.FTZ R44, R61, R44 ;  /* 0x0000002c3d2c7221 */ /* 0x000fe20000010000 */
[----:B0-----:R-:W-:-:S06]  /*e930*/  FADD.FTZ R11, R47, R4 ;  /* 0x000000042f0b7221 */ /* 0x001fcc0000010000 */
[----:B------:R-:W0:Y:S01]  /*e940*/  MUFU.EX2 R54, R54 ;  /* 0x0000003600367308 */ /* 0x000e220000000800 */
[----:B------:R-:W-:Y:S01]  /*e950*/  FADD.FTZ R21, R41, R44 ;  /* 0x0000002c29157221 */ /* 0x000fe20000010000 */
[----:B-1----:R-:W-:-:S06]  /*e960*/  FADD.FTZ R4, R50, R11 ;  /* 0x0000000b32047221 */ /* 0x002fcc0000010000 */
[----:B------:R-:W2:Y:S01]  /*e970*/  MUFU.EX2 R53, R53 ;  /* 0x0000003500357308 */ /* 0x000ea20000000800 */
[----:B------:R-:W-:-:S07]  /*e980*/  F2FP.F16.F32.PACK_AB R38, R20, R8 ;  /* 0x000000081426723e */ /* 0x000fce00000000ff */
[----:B------:R-:W1:Y:S01]  /*e990*/  MUFU.EX2 R55, R55 ;  /* 0x0000003700377308 */ /* 0x000e620000000800 */
[----:B------:R-:W-:Y:S01]  /*e9a0*/  FADD.FTZ R8, R48, R21 ;  /* 0x0000001530087221 */ /* 0x000fe20000010000 */
[----:B----4-:R-:W-:-:S06]  /*e9b0*/  FADD.FTZ R21, R51, R4 ;  /* 0x0000000433157221 */ /* 0x010fcc0000010000 */
[----:B------:R-:W4:Y:S08]  /*e9c0*/  MUFU.EX2 R56, R56 ;  /* 0x0000003800387308 */ /* 0x000f300000000800 */
[----:B------:R-:W5:Y:S01]  /*e9d0*/  MUFU.EX2 R58, R58 ;  /* 0x0000003a003a7308 */ /* 0x000f620000000800 */
[----:B------:R-:W-:Y:S01]  /*e9e0*/  FADD.FTZ R8, R49, R8 ;  /* 0x0000000831087221 */ /* 0x000fe20000010000 */
[----:B0-----:R-:W-:-:S06]  /*e9f0*/  FADD.FTZ R4, R54, R21 ;  /* 0x0000001536047221 */ /* 0x001fcc0000010000 */
[----:B------:R-:W0:Y:S08]  /*ea00*/  MUFU.EX2 R57, R57 ;  /* 0x0000003900397308 */ /* 0x000e300000000800 */
[----:B------:R-:W0:Y:S01]  /*ea10*/  MUFU.EX2 R59, R59 ;  /* 0x0000003b003b7308 */ /* 0x000e220000000800 */
[----:B--2---:R-:W-:Y:S01]  /*ea20*/  FADD.FTZ R29, R53, R8 ;  /* 0x00000008351d7221 */ /* 0x004fe20000010000 */
[----:B-1----:R-:W-:-:S06]  /*ea30*/  FADD.FTZ R21, R55, R4 ;  /* 0x0000000437157221 */ /* 0x002fcc0000010000 */
[----:B------:R-:W1:Y:S08]  /*ea40*/  MUFU.EX2 R60, R60 ;  /* 0x0000003c003c7308 */ /* 0x000e700000000800 */
[----:B------:R-:W2:Y:S01]  /*ea50*/  MUFU.EX2 R9, R71 ;  /* 0x0000004700097308 */ /* 0x000ea20000000800 */
[----:B----4-:R-:W-:Y:S01]  /*ea60*/  FADD.FTZ R8, R56, R29 ;  /* 0x0000001d38087221 */ /* 0x010fe20000010000 */
[----:B-----5:R-:W-:-:S06]  /*ea70*/  FADD.FTZ R4, R58, R21 ;  /* 0x000000153a047221 */ /* 0x020fcc0000010000 */
[----:B------:R-:W4:Y:S01]  /*ea80*/  MUFU.EX2 R64, R64 ;  /* 0x0000004000407308 */ /* 0x000f220000000800 */
[----:B------:R-:W-:-:S07]  /*ea90*/  F2FP.F16.F32.PACK_AB R24, R52, R37 ;  /* 0x000000253418723e */ /* 0x000fce00000000ff */
[----:B------:R-:W5:Y:S01]  /*eaa0*/  MUFU.EX2 R74, R74 ;  /* 0x0000004a004a7308 */ /* 0x000f620000000800 */
[----:B0-----:R-:W-:Y:S01]  /*eab0*/  FADD.FTZ R21, R57, R8 ;  /* 0x0000000839157221 */ /* 0x001fe20000010000 */
[----:B------:R-:W-:Y:S02]  /*eac0*/  F2FP.F16.F32.PACK_AB R33, R76, R73 ;  /* 0x000000494c21723e */ /* 0x000fe400000000ff */
[----:B------:R-:W-:-:S04]  /*ead0*/  F2FP.F16.F32.PACK_AB R35, R81, R80 ;  /* 0x000000505123723e */ /* 0x000fc800000000ff */
[----:B------:R-:W0:Y:S08]  /*eae0*/  MUFU.EX2 R75, R75 ;  /* 0x0000004b004b7308 */ /* 0x000e300000000800 */
[----:B------:R-:W-:Y:S08]  /*eaf0*/  MUFU.EX2 R78, R78 ;  /* 0x0000004e004e7308 */ /* 0x000ff00000000800 */
[----:B------:R-:W0:Y:S01]  /*eb00*/  MUFU.EX2 R79, R79 ;  /* 0x0000004f004f7308 */ /* 0x000e220000000800 */
[----:B------:R-:W-:-:S07]  /*eb10*/  F2FP.F16.F32.PACK_AB R37, R42, R39 ;  /* 0x000000272a25723e */ /* 0x000fce00000000ff */
[----:B------:R-:W-:Y:S01]  /*eb20*/  MUFU.EX2 R5, R5 ;  /* 0x0000000500057308 */ /* 0x000fe20000000800 */
[----:B------:R-:W-:-:S07]  /*eb30*/  FADD.FTZ R4, R59, R4 ;  /* 0x000000043b047221 */ /* 0x000fce0000010000 */
[----:B------:R-:W0:Y:S08]  /*eb40*/  MUFU.EX2 R7, R7 ;  /* 0x0000000700077308 */ /* 0x000e300000000800 */
[----:B------:R-:W-:Y:S08]  /*eb50*/  MUFU.EX2 R40, R40 ;  /* 0x0000002800287308 */ /* 0x000ff00000000800 */
[----:B------:R-:W0:Y:S08]  /*eb60*/  MUFU.EX2 R3, R3 ;  /* 0x0000000300037308 */ /* 0x000e300000000800 */
[----:B------:R-:W-:Y:S08]  /*eb70*/  MUFU.EX2 R82, R82 ;  /* 0x0000005200527308 */ /* 0x000ff00000000800 */
[----:B------:R-:W0:Y:S08]  /*eb80*/  MUFU.EX2 R11, R90 ;  /* 0x0000005a000b7308 */ /* 0x000e300000000800 */
[----:B------:R-:W-:Y:S08]  /*eb90*/  MUFU.EX2 R86, R86 ;  /* 0x0000005600567308 */ /* 0x000ff00000000800 */
[----:B------:R-:W0:Y:S01]  /*eba0*/  MUFU.EX2 R77, R77 ;  /* 0x0000004d004d7308 */ /* 0x000e220000000800 */
[----:B------:R-:W-:Y:S01]  /*ebb0*/  F2FP.F16.F32.PACK_AB R39, R46, R43 ;  /* 0x0000002b2e27723e */ /* 0x000fe200000000ff */
[----:B-1----:R-:W-:Y:S01]  /*ebc0*/  FADD.FTZ R29, R60, R21 ;  /* 0x000000153c1d7221 */ /* 0x002fe20000010000 */
[----:B------:R-:W-:-:S02]  /*ebd0*/  F2FP.F16.F32.PACK_AB R26, R61, R83 ;  /* 0x000000533d1a723e */ /* 0x000fc400000000ff */
[----:B------:R-:W-:Y:S02]  /*ebe0*/  F2FP.F16.F32.PACK_AB R25, R50, R47 ;  /* 0x0000002f3219723e */ /* 0x000fe400000000ff */
[----:B------:R-:W-:Y:S01]  /*ebf0*/  F2FP.F16.F32.PACK_AB R27, R54, R51 ;  /* 0x00000033361b723e */ /* 0x000fe200000000ff */
[----:B--2---:R-:W-:Y:S01]  /*ec00*/  FADD.FTZ R21, R9, R4 ;  /* 0x0000000409157221 */ /* 0x004fe20000010000 */
[----:B------:R1:W-:Y:S01]  /*ec10*/  STSM.16.M88.4 [R142], R32 ;  /* 0x000000208e007844 */ /* 0x0003e20000000200 */
[----:B------:R-:W2:Y:S01]  /*ec20*/  @P2 LDC R20, c[0x0][0x44c] ;  /* 0x00011300ff142b82 */ /* 0x000ea20000000800 */
[----:B----4-:R-:W-:Y:S02]  /*ec30*/  FADD.FTZ R8, R64, R29 ;  /* 0x0000001d40087221 */ /* 0x010fe40000010000 */
[----:B------:R-:W-:Y:S01]  /*ec40*/  STSM.16.M88.4 [R141], R36 ;  /* 0x000000248d007844 */ /* 0x000fe20000000200 */
[----:B------:R-:W-:Y:S01]  /*ec50*/  F2FP.F16.F32.PACK_AB R28, R57, R56 ;  /* 0x00000038391c723e */ /* 0x000fe200000000ff */
[----:B-----5:R-:W-:-:S02]  /*ec60*/  FADD.FTZ R4, R74, R21 ;  /* 0x000000154a047221 */ /* 0x020fc40000010000 */
[----:B------:R4:W-:Y:S01]  /*ec70*/  STSM.16.M88.4 [R140+0x27800], R24 ;  /* 0x027800188c007844 */ /* 0x0009e20000000200 */
[----:B------:R-:W-:Y:S01]  /*ec80*/  F2FP.F16.F32.PACK_AB R30, R64, R60 ;  /* 0x0000003c401e723e */ /* 0x000fe200000000ff */
[----:B------:R-:W5:Y:S01]  /*ec90*/  @P2 LDC R21, c[0x0][0x450] ;  /* 0x00011400ff152b82 */ /* 0x000f620000000800 */
[----:B0-----:R-:W-:Y:S02]  /*eca0*/  F2FP.F16.F32.PACK_AB R29, R75, R74 ;  /* 0x0000004a4b1d723e */ /* 0x001fe400000000ff */
[----:B------:R-:W-:Y:S02]  /*ecb0*/  F2FP.F16.F32.PACK_AB R31, R79, R78 ;  /* 0x0000004e4f1f723e */ /* 0x000fe400000000ff */
[----:B-1----:R-:W-:Y:S02]  /*ecc0*/  F2FP.F16.F32.PACK_AB R32, R7, R5 ;  /* 0x000000050720723e */ /* 0x002fe400000000ff */
[----:B------:R-:W-:Y:S02]  /*ecd0*/  F2FP.F16.F32.PACK_AB R34, R3, R40 ;  /* 0x000000280322723e */ /* 0x000fe400000000ff */
[----:B------:R-:W-:-:S02]  /*ece0*/  F2FP.F16.F32.PACK_AB R33, R11, R82 ;  /* 0x000000520b21723e */ /* 0x000fc400000000ff */
[----:B------:R-:W-:Y:S02]  /*ecf0*/  F2FP.F16.F32.PACK_AB R35, R77, R86 ;  /* 0x000000564d23723e */ /* 0x000fe400000000ff */
[----:B----4-:R-:W-:Y:S02]  /*ed00*/  F2FP.F16.F32.PACK_AB R24, R48, R41 ;  /* 0x000000293018723e */ /* 0x010fe400000000ff */
[----:B------:R-:W-:Y:S02]  /*ed10*/  F2FP.F16.F32.PACK_AB R26, R53, R49 ;  /* 0x00000031351a723e */ /* 0x000fe400000000ff */
[----:B------:R-:W-:Y:S02]  /*ed20*/  F2FP.F16.F32.PACK_AB R25, R58, R55 ;  /* 0x000000373a19723e */ /* 0x000fe400000000ff */
[----:B------:R-:W-:Y:S01]  /*ed30*/  F2FP.F16.F32.PACK_AB R27, R9, R59 ;  /* 0x0000003b091b723e */ /* 0x000fe200000000ff */
[----:B------:R-:W-:-:S04]  /*ed40*/  FADD.FTZ R9, R75, R4 ;  /* 0x000000044b097221 */ /* 0x000fc80000010000 */
[----:B---3--:R0:W-:Y:S04]  /*ed50*/  STSM.16.M88.4 [R45], R24 ;  /* 0x000000182d007844 */ /* 0x0081e80000000200 */
[----:B------:R0:W-:Y:S04]  /*ed60*/  STSM.16.M88.4 [R142+0x6000], R28 ;  /* 0x0060001c8e007844 */ /* 0x0001e80000000200 */
[----:B------:R0:W-:Y:S01]  /*ed70*/  STSM.16.M88.4 [R141+0x6000], R32 ;  /* 0x006000208d007844 */ /* 0x0001e20000000200 */
[----:B------:R1:W-:Y:S06]  /*ed80*/  MEMBAR.ALL.CTA ;  /* 0x0000000000007992 */ /* 0x0003ec0000008000 */
[----:B-1----:R-:W1:Y:S01]  /*ed90*/  FENCE.VIEW.ASYNC.S ;  /* 0x00000000000073c6 */ /* 0x002e620000000000 */
[----:B------:R-:W-:Y:S01]  /*eda0*/  FADD.FTZ R4, R78, R9 ;  /* 0x000000094e047221 */ /* 0x000fe20000010000 */
[----:B------:R-:W-:Y:S01]  /*edb0*/  FADD.FTZ R8, R5, R8 ;  /* 0x0000000805087221 */ /* 0x000fe20000010000 */
[----:B------:R-:W-:-:S02]  /*edc0*/  PLOP3.LUT P3, PT, PT, PT, UP0, 0x40, 0x0 ;  /* 0x000000000000781c */ /* 0x000fc40003f6e808 */
[----:B------:R-:W-:Y:S01]  /*edd0*/  FADD.FTZ R79, R79, R4 ;  /* 0x000000044f4f7221 */ /* 0x000fe20000010000 */
[----:B--2---:R-:W-:-:S04]  /*ede0*/  @P2 IMAD.HI.U32 R20, R91, R20, RZ ;  /* 0x000000145b142227 */ /* 0x004fc800078e00ff */
[----:B------:R-:W-:Y:S01]  /*edf0*/  FADD.FTZ R7, R7, R8 ;  /* 0x0000000807077221 */ /* 0x000fe20000010000 */
[----:B------:R-:W-:Y:S01]  /*ee00*/  FADD.FTZ R82, R82, R79 ;  /* 0x0000004f52527221 */ /* 0x000fe20000010000 */
[----:B------:R-:W-:Y:S01]  /*ee10*/  IMAD.MOV.U32 R8, RZ, RZ, R91 ;  /* 0x000000ffff087224 */ /* 0x000fe200078e005b */
[----:B-----5:R-:W-:Y:S02]  /*ee20*/  @P2 SHF.R.U32.HI R8, RZ, R21, R20 ;  /* 0x00000015ff082219 */ /* 0x020fe40000011614 */
[----:B------:R-:W-:Y:S01]  /*ee30*/  FADD.FTZ R11, R11, R82 ;  /* 0x000000520b0b7221 */ /* 0x000fe20000010000 */
[----:B------:R-:W-:Y:S02]  /*ee40*/  FADD.FTZ R40, R40, R7 ;  /* 0x0000000728287221 */ /* 0x000fe40000010000 */
[----:B------:R-:W-:Y:S02]  /*ee50*/  IMAD.IADD R113, R113, 0x1, R8 ;  /* 0x0000000171717824 */ /* 0x000fe400078e0208 */
[----:B------:R-:W-:Y:S01]  /*ee60*/  FADD.FTZ R4, R86, R11 ;  /* 0x0000000b56047221 */ /* 0x000fe20000010000 */
[----:B------:R-:W-:Y:S01]  /*ee70*/  FADD.FTZ R5, R3, R40 ;  /* 0x0000002803057221 */ /* 0x000fe20000010000 */
[----:B------:R-:W-:-:S02]  /*ee80*/  VIADD R3, R88, 0xfffffffe ;  /* 0xfffffffe58037836 */ /* 0x000fc40000000000 */
[----:B------:R-:W-:Y:S01]  /*ee90*/  FADD.FTZ R4, R77, R4 ;  /* 0x000000044d047221 */ /* 0x000fe20000010000 */
[----:B------:R-:W-:Y:S01]  /*eea0*/  VIADD R7, R113, UR4 ;  /* 0x0000000471077c36 */ /* 0x000fe20008000000 */
[----:B-1----:R-:W-:Y:S01]  /*eeb0*/  NOP ;  /* 0x0000000000007918 */ /* 0x002fe20000000000 */
[----:B0-----:R-:W-:Y:S05]  /*eec0*/  @P3 BRA `(.L_x_10868) ;  /* 0x0000000000543947 */ /* 0x001fea0003800000 */
[C---:B------:R-:W-:Y:S01]  /*eed0*/  ISETP.GT.AND P3, PT, R113.reuse, RZ, PT ;  /* 0x000000ff7100720c */ /* 0x040fe20003f64270 */
[----:B------:R-:W-:Y:S01]  /*eee0*/  BSSY B0, `(.L_x_10869) ;  /* 0x0000010000007945 */ /* 0x000fe20003800000 */
[----:B------:R-:W-:-:S11]  /*eef0*/  VIADD R8, R113, 0xffffffff ;  /* 0xffffffff71087836 */ /* 0x000fd60000000000 */
[----:B------:R-:W-:Y:S05]  /*ef00*/  @P3 BRA `(.L_x_10870) ;  /* 0x0000000000203947 */ /* 0x000fea0003800000 */
[----:B------:R-:W-:Y:S01]  /*ef10*/  UISETP.NE.AND UP1, UPT, UR5, 0x1, UPT ;  /* 0x000000010500788c */ /* 0x000fe2000bf25270 */
[----:B------:R-:W-:-:S05]  /*ef20*/  IMAD.MOV R8, RZ, RZ, -R113 ;  /* 0x000000ffff087224 */ /* 0x000fca00078e0a71 */
[----:B------:R-:W-:-:S05]  /*ef30*/  PLOP3.LUT P3, PT, PT, PT, UP1, 0x80, 0x0 ;  /* 0x000000000000781c */ /* 0x000fca0003f6f018 */
[----:B------:R-:W-:-:S08]  /*ef40*/  @UP1 ULDC.64 UR6, c[0x0][0x9e8] ;  /* 0x00027a0000061ab9 */ /* 0x000fd00000000a00 */
[----:B------:R-:W-:-:S05]  /*ef50*/  @P3 IMAD.HI.U32 R9, R8, UR6, RZ ;  /* 0x0000000608093c27 */ /* 0x000fca000f8e00ff */
[----:B------:R-:W-:-:S04]  /*ef60*/  @P3 SHF.R.U32.HI R8, RZ, UR7, R9 ;  /* 0x00000007ff083c19 */ /* 0x000fc80008011609 */
[----:B------:R-:W-:Y:S01]  /*ef70*/  LOP3.LUT R8, RZ, R8, RZ, 0x33, !PT ;  /* 0x00000008ff087212 */ /* 0x000fe200078e33ff */
[----:B------:R-:W-:Y:S06]  /*ef80*/  BRA `(.L_x_10871) ;  /* 0x0000000000147947 */ /* 0x000fec0003800000 */
.L_x_10870:
[----:B------:R-:W-:-:S06]  /*ef90*/  UISETP.NE.AND UP1, UPT, UR5, 0x1, UPT ;  /* 0x000000010500788c */ /* 0x000fcc000bf25270 */
[----:B------:R-:W-:-:S05]  /*efa0*/  PLOP3.LUT P3, PT, PT, PT, UP1, 0x80, 0x0 ;  /* 0x000000000000781c */ /* 0x000fca0003f6f018 */
[----:B------:R-:W-:-:S08]  /*efb0*/  @UP1 ULDC.64 UR6, c[0x0][0x9e8] ;  /* 0x00027a0000061ab9 */ /* 0x000fd00000000a00 */
[----:B------:R-:W-:-:S05]  /*efc0*/  @P3 IMAD.HI.U32 R9, R8, UR6, RZ ;  /* 0x0000000608093c27 */ /* 0x000fca000f8e00ff */
[----:B------:R-:W-:-:S07]  /*efd0*/  @P3 SHF.R.U32.HI R8, RZ, UR7, R9 ;  /* 0x00000007ff083c19 */ /* 0x000fce0008011609 */
.L_x_10871:
[----:B------:R-:W-:Y:S05]  /*efe0*/  BSYNC B0 ;  /* 0x0000000000007941 */ /* 0x000fea0003800000 */
.L_x_10869:
[----:B------:R-:W-:-:S04]  /*eff0*/  IMAD.U32 R9, RZ, RZ, UR5 ;  /* 0x00000005ff097e24 */ /* 0x000fc8000f8e00ff */
[----:B------:R-:W-:-:S05]  /*f000*/  IMAD R8, R8, R9, UR5 ;  /* 0x0000000508087e24 */ /* 0x000fca000f8e0209 */
[----:B------:R-:W-:-:S07]  /*f010*/  VIMNMX R7, R7, R8, PT ;  /* 0x0000000807077248 */ /* 0x000fce0003fe0100 */
.L_x_10868:
[----:B------:R-:W2:Y:S01]  /*f020*/  LDL R9, [R1+0x48] ;  /* 0x0000480001097983 */ /* 0x000ea20000100800 */
        /* <DEDUP_REMOVED lines=36> */
[----:B--2---:R-:W-:-:S04]  /*f270*/  VIMNMX R9, R9, R8, !PT ;  /* 0x0000000809097248 */ /* 0x004fc80007fe0100 */
[----:B------:R-:W-:Y:S01]  /*f280*/  ISETP.GE.AND P3, PT, R3, R9, PT ;  /* 0x000000090300720c */ /* 0x000fe20003f66270 */
[----:B------:R0:W-:-:S12]  /*f290*/  STL [R1+0x18], R9 ;  /* 0x0000180901007387 */ /* 0x0001d80000100800 */
[----:B0-----:R-:W-:Y:S05]  /*f2a0*/  @!P3 BRA `(.L_x_10872) ;  /* 0x000000340004b947 */ /* 0x001fea0003800000 */
[----:B------:R-:W-:-:S07]  /*f2b0*/  IMAD.MOV.U32 R135, RZ, RZ, RZ ;  /* 0x000000ffff877224 */ /* 0x000fce00078e00ff */
.L_x_10890:
        /* <DEDUP_REMOVED lines=10> */
.L_x_10874:
[----:B------:R-:W-:Y:S01]  /*f360*/  IMAD R9, R20, 0x8, R2 ;  /* 0x0000000814097824 */ /* 0x000fe200078e0202 */
[----:B------:R-:W-:-:S04]  /*f370*/  SHF.L.U32 R8, R7, 0x1f, RZ ;  /* 0x0000001f07087819 */ /* 0x000fc800000006ff */
[----:B------:R0:W1:Y:S01]  /*f380*/  SYNCS.PHASECHK.TRANS64.TRYWAIT P4, [R9+URZ+0x2d830], R8 ;  /* 0x02d83008090075a7 */ /* 0x000062000808017f */
[----:B------:R-:W-:Y:S05]  /*f390*/  @!P0 BRA `(.L_x_10875) ;  /* 0x0000000000048947 */ /* 0x000fea0003800000 */
[----:B------:R-:W-:Y:S01]  /*f3a0*/  BPT.TRAP 0x1 ;  /* 0x000000040000795c */ /* 0x000fe20000300000 */
.L_x_10875:
[----:B------:R-:W-:Y:S04]  /*f3b0*/  BSSY B0, `(.L_x_10873) ;  /* 0x0000004000007945 */ /* 0x000fe80003800000 */
[----:B-1----:R-:W-:Y:S05]  /*f3c0*/  @P4 BRA `(.L_x_10876) ;  /* 0x0000000000084947 */ /* 0x002fea0003800000 */
[----:B------:R-:W1:Y:S02]  /*f3d0*/  SYNCS.PHASECHK.TRANS64.TRYWAIT P4, [R9+URZ+0x2d830], R8 ;  /* 0x02d83008090075a7 */ /* 0x000e64000808017f */
[----:B-1----:R-:W-:Y:S05]  /*f3e0*/  @!P4 BRA `(.L_x_10877) ;  /* 0x0000015800f4c947 */ /* 0x002fea0003800000 */
.L_x_10876:
[----:B------:R-:W-:Y:S05]  /*f3f0*/  BSYNC B0 ;  /* 0x0000000000007941 */ /* 0x000fea0003800000 */
.L_x_10873:
[----:B01----:R-:W2:Y:S01]  /*f400*/  LDL R8, [R1+0x8] ;  /* 0x0000080001087983 */ /* 0x003ea20000100800 */
[----:B------:R-:W0:Y:S01]  /*f410*/  S2R R10, SR_TID.X ;  /* 0x00000000000a7919 */ /* 0x000e220000002100 */
[----:B------:R-:W-:Y:S05]  /*f420*/  WARPSYNC.ALL ;  /* 0x0000000000007948 */ /* 0x000fea0003800000 */
[----:B------:R-:W-:Y:S01]  /*f430*/  IMAD.MOV.U32 R9, RZ, RZ, -0x7fffffe0 ;  /* 0x80000020ff097424 */ /* 0x000fe200078e00ff */
[----:B0-----:R-:W-:-:S05]  /*f440*/  SHF.R.U32.HI R10, RZ, 0x7, R10 ;  /* 0x00000007ff0a7819 */ /* 0x001fca000001160a */
[----:B------:R-:W-:Y:S01]  /*f450*/  VIADD R21, R10, 0x8 ;  /* 0x000000080a157836 */ /* 0x000fe20000000000 */
[----:B------:R-:W-:Y:S01]  /*f460*/  R2UR UR11, R9 ;  /* 0x00000000090b72ca */ /* 0x000fe200000e0000 */
[----:B------:R-:W-:Y:S01]  /*f470*/  IMAD.MOV.U32 R25, RZ, RZ, -0x7fffffe0 ;  /* 0x80000020ff197424 */ /* 0x000fe200078e00ff */
[----:B------:R-:W-:Y:S01]  /*f480*/  R2UR UR8, R12 ;  /* 0x000000000c0872ca */ /* 0x000fe200000e0000 */
[----:B------:R-:W-:Y:S01]  /*f490*/  IMAD.MOV.U32 R27, RZ, RZ, -0x7fffffe0 ;  /* 0x80000020ff1b7424 */ /* 0x000fe200078e00ff */
[----:B------:R-:W-:Y:S02]  /*f4a0*/  R2UR UR9, R13 ;  /* 0x000000000d0972ca */ /* 0x000fe400000e0000 */
[C---:B------:R-:W-:Y:S02]  /*f4b0*/  R2UR UR15, R25.reuse ;  /* 0x00000000190f72ca */ /* 0x040fe400000e0000 */
[----:B------:R-:W-:Y:S02]  /*f4c0*/  R2UR UR23, R25 ;  /* 0x00000000191772ca */ /* 0x000fe400000e0000 */
[----:B------:R-:W-:-:S02]  /*f4d0*/  R2UR UR27, R27 ;  /* 0x000000001b1b72ca */ /* 0x000fc400000e0000 */
[----:B------:R-:W-:Y:S02]  /*f4e0*/  R2UR UR12, R152 ;  /* 0x00000000980c72ca */ /* 0x000fe400000e0000 */
[----:B------:R-:W-:Y:S01]  /*f4f0*/  R2UR UR13, R153 ;  /* 0x00000000990d72ca */ /* 0x000fe200000e0000 */
[----:B------:R0:W-:Y:S01]  /*f500*/  BAR.SYNC.DEFER_BLOCKING R21, 0x100 ;  /* 0x000400150000751d */ /* 0x0001e20000010000 */
[----:B------:R-:W-:Y:S01]  /*f510*/  IMAD.MOV.U32 R11, RZ, RZ, -0x7fffffe0 ;  /* 0x80000020ff0b7424 */ /* 0x000fe200078e00ff */
[----:B------:R-:W-:Y:S02]  /*f520*/  R2UR UR16, R150 ;  /* 0x00000000961072ca */ /* 0x000fe400000e0000 */
[----:B------:R-:W-:Y:S01]  /*f530*/  R2UR UR17, R151 ;  /* 0x00000000971172ca */ /* 0x000fe200000e0000 */
[----:B--2---:R-:W-:-:S04]  /*f540*/  IMAD R8, R20, 0x600, R8 ;  /* 0x0000060014087824 */ /* 0x004fc800078e0208 */
[C---:B------:R-:W-:Y:S01]  /*f550*/  VIADD R24, R8.reuse, 0x2 ;  /* 0x0000000208187836 */ /* 0x040fe20000000000 */
[C---:B------:R-:W-:Y:S01]  /*f560*/  R2UR UR10, R8.reuse ;  /* 0x00000000080a72ca */ /* 0x040fe200000e0000 */
[----:B------:R-:W-:-:S03]  /*f570*/  VIADD R26, R8, 0x400 ;  /* 0x00000400081a7836 */ /* 0x000fc60000000000 */
[----:B------:R-:W-:Y:S01]  /*f580*/  R2UR UR14, R24 ;  /* 0x00000000180e72ca */ /* 0x000fe200000e0000 */
[----:B------:R-:W-:Y:S01]  /*f590*/  VIADD R24, R8, 0x202 ;  /* 0x0000020208187836 */ /* 0x000fe20000000000 */
[----:B------:R-:W-:-:S04]  /*f5a0*/  R2UR UR26, R26 ;  /* 0x000000001a1a72ca */ /* 0x000fc800000e0000 */
[----:B------:R-:W-:Y:S02]  /*f5b0*/  R2UR UR22, R24 ;  /* 0x00000000181672ca */ /* 0x000fe400000e0000 */
[----:B------:R-:W-:-:S06]  /*f5c0*/  WARPGROUP.ARRIVE ;  /* 0x00000000000079c5 */ /* 0x000fcc0000000000 */
[----:B------:R-:W-:Y:S01]  /*f5d0*/  HGMMA.64x128x16.F32 R24, gdesc[UR8], RZ, !UPT, gsb0 ;  /* 0x01e00000081879f0 */ /* 0x000fe2000c0008ff */
[----:B------:R-:W-:Y:S01]  /*f5e0*/  VIADD R10, R8, 0x200 ;  /* 0x00000200080a7836 */ /* 0x000fe20000000000 */
[----:B------:R-:W-:-:S04]  /*f5f0*/  R2UR UR19, R11 ;  /* 0x000000000b1372ca */ /* 0x000fc800000e0000 */
[----:B------:R-:W-:Y:S01]  /*f600*/  R2UR UR18, R10 ;  /* 0x000000000a1272ca */ /* 0x000fe200000e0000 */
[----:B------:R-:W-:Y:S02]  /*f610*/  WARPGROUP.DEPBAR.LE gsb0, 0x0 ;  /* 0x00008000000079c5 */ /* 0x000fe40000010000 */
[----:B------:R-:W-:-:S06]  /*f620*/  WARPGROUP.ARRIVE ;  /* 0x00000000000079c5 */ /* 0x000fcc0000000000 */
[----:B------:R-:W-:Y:S01]  /*f630*/  HGMMA.64x128x16.F32 R24, gdesc[UR12], R24, gsb0 ;  /* 0x01e000000c1879f0 */ /* 0x000fe20008000818 */
[----:B------:R-:W-:Y:S02]  /*f640*/  R2UR UR20, R148 ;  /* 0x00000000941472ca */ /* 0x000fe400000e0000 */
        /* <DEDUP_REMOVED lines=9> */
[----:B------:R-:W-:Y:S01]  /*f6e0*/  VIADD R8, R8, 0x402 ;  /* 0x0000040208087836 */ /* 0x000fe20000000000 */
[----:B------:R-:W-:Y:S02]  /*f6f0*/  R2UR UR31, R9 ;  /* 0x00000000091f72ca */ /* 0x000fe400000e0000 */
[----:B------:R-:W-:Y:S02]  /*f700*/  R2UR UR28, R14 ;  /* 0x000000000e1c72ca */ /* 0x000fe400000e0000 */
[----:B------:R-:W-:Y:S02]  /*f710*/  R2UR UR30, R8 ;  /* 0x00000000081e72ca */ /* 0x000fe400000e0000 */
[----:B------:R-:W-:Y:S01]  /*f720*/  R2UR UR29, R15 ;  /* 0x000000000f1d72ca */ /* 0x000fe200000e0000 */
[----:B------:R-:W-:Y:S02]  /*f730*/  WARPGROUP.DEPBAR.LE gsb0, 0x0 ;  /* 0x00008000000079c5 */ /* 0x000fe40000010000 */
[----:B------:R-:W-:-:S06]  /*f740*/  WARPGROUP.ARRIVE ;  /* 0x00000000000079c5 */ /* 0x000fcc0000000000 */
        /* <DEDUP_REMOVED lines=8> */
.L_x_10879:
[----:B------:R-:W-:Y:S01]  /*f7d0*/  SHF.L.U32 R8, R19, 0x1f, RZ ;  /* 0x0000001f13087819 */ /* 0x000fe200000006ff */
[----:B------:R-:W-:-:S04]  /*f7e0*/  IMAD R9, R16, 0x8, R2 ;  /* 0x0000000810097824 */ /* 0x000fc800078e0202 */
[----:B------:R0:W1:Y:S01]  /*f7f0*/  SYNCS.PHASECHK.TRANS64.TRYWAIT P3, [R9+URZ+0x2d850], R8 ;  /* 0x02d85008090075a7 */ /* 0x000062000806017f */
[----:B------:R-:W-:Y:S05]  /*f800*/  @!P0 BRA `(.L_x_10880) ;  /* 0x0000000000048947 */ /* 0x000fea0003800000 */
[----:B------:R-:W-:Y:S01]  /*f810*/  BPT.TRAP 0x1 ;  /* 0x000000040000795c */ /* 0x000fe20000300000 */
.L_x_10880:
[----:B-1----:R-:W-:Y:S05]  /*f820*/  @P3 BRA `(.L_x_10878) ;  /* 0x0000000000083947 */ /* 0x002fea0003800000 */
[----:B------:R-:W1:Y:S02]  /*f830*/  SYNCS.PHASECHK.TRANS64.TRYWAIT P3, [R9+URZ+0x2d850], R8 ;  /* 0x02d85008090075a7 */ /* 0x000e64000806017f */
[----:B-1----:R-:W-:Y:S05]  /*f840*/  @!P3 BRA `(.L_x_10881) ;  /* 0x0000015400f0b947 */ /* 0x002fea0003800000 */
.L_x_10878:
[----:B------:R-:W2:Y:S01]  /*f850*/  LDL R21, [R1+0x1c] ;  /* 0x00001c0001157983 */ /* 0x000ea20000100800 */
[----:B01----:R-:W0:Y:S03]  /*f860*/  @P2 LDC R9, c[0x0][0x44c] ;  /* 0x00011300ff092b82 */ /* 0x003e260000000800 */
[----:B------:R-:W2:Y:S04]  /*f870*/  LDL R19, [R1+0x44] ;  /* 0x0000440001137983 */ /* 0x000ea80000100800 */
[----:B------:R-:W3:Y:S01]  /*f880*/  LDL R10, [R1+0x28] ;  /* 0x00002800010a7983 */ /* 0x000ee20000100800 */
[----:B------:R-:W1:Y:S01]  /*f890*/  @P2 LDC R8, c[0x0][0x450] ;  /* 0x00011400ff082b82 */ /* 0x000e620000000800 */
[----:B------:R-:W-:Y:S05]  /*f8a0*/  WARPSYNC.ALL ;  /* 0x0000000000007948 */ /* 0x000fea0003800000 */
[----:B------:R-:W-:Y:S01]  /*f8b0*/  WARPGROUP.ARRIVE ;  /* 0x00000000000079c5 */ /* 0x000fe20000000000 */
[----:B------:R-:W-:Y:S01]  /*f8c0*/  UMOV UR9, 0x40000040 ;  /* 0x4000004000097882 */ /* 0x000fe20000000000 */
[----:B------:R-:W-:-:S04]  /*f8d0*/  IMAD.MOV.U32 R11, RZ, RZ, -0x7fffffe0 ;  /* 0x80000020ff0b7424 */ /* 0x000fc800078e00ff */
[----:B------:R-:W4:Y:S01]  /*f8e0*/  S2R R143, SR_TID.X ;  /* 0x00000000008f7919 */ /* 0x000f220000002100 */
[----:B------:R-:W-:Y:S01]  /*f8f0*/  IMAD.SHL.U32 R145, R3, 0x80, RZ ;  /* 0x0000008003917824 */ /* 0x000fe200078e00ff */
[----:B----4-:R-:W-:Y:S01]  /*f900*/  ISETP.GE.U32.AND P3, PT, R143, 0x180, PT ;  /* 0x000001808f00780c */ /* 0x010fe20003f66070 */
[----:B--2---:R-:W-:Y:S01]  /*f910*/  IMAD.IADD R19, R19, 0x1, R21 ;  /* 0x0000000113137824 */ /* 0x004fe200078e0215 */
[----:B------:R-:W-:Y:S02]  /*f920*/  SHF.R.U32.HI R21, RZ, 0x7, R143 ;  /* 0x00000007ff157819 */ /* 0x000fe4000001168f */
[----:B------:R-:W-:Y:S01]  /*f930*/  IADD3 R143, -R137, 0x1, -R145 ;  /* 0x00000001898f7810 */ /* 0x000fe20007ffe991 */
[----:B0-----:R-:W-:-:S03]  /*f940*/  @P2 IMAD.HI.U32 R9, R19, R9, RZ ;  /* 0x0000000913092227 */ /* 0x001fc600078e00ff */
[----:B------:R-:W-:Y:S02]  /*f950*/  IADD3 R143, -R138, R143, R139 ;  /* 0x0000008f8a8f7210 */ /* 0x000fe40007ffe18b */
[----:B-1----:R-:W-:Y:S01]  /*f960*/  @P2 SHF.R.U32.HI R19, RZ, R8, R9 ;  /* 0x00000008ff132219 */ /* 0x002fe20000011609 */
[----:B---3--:R-:W-:Y:S02]  /*f970*/  IMAD R9, R10, 0x2000, R2 ;  /* 0x000020000a097824 */ /* 0x008fe400078e0202 */
[----:B------:R-:W-:Y:S02]  /*f980*/  VIADD R8, R2, 0x400 ;  /* 0x0000040002087836 */ /* 0x000fe40000000000 */
[----:B------:R-:W0:Y:S01]  /*f990*/  SHFL.IDX PT, R154, R19, RZ, 0x1c1f ;  /* 0x001c1fff139a7589 */ /* 0x000e2200000e0000 */
[----:B------:R-:W-:Y:S01]  /*f9a0*/  R2UR UR8, R9 ;  /* 0x00000000090872ca */ /* 0x000fe200000e0000 */
[----:B------:R-:W-:Y:S01]  /*f9b0*/  IMAD.MOV.U32 R9, RZ, RZ, -0x7fffffe0 ;  /* 0x80000020ff097424 */ /* 0x000fe200078e00ff */
[----:B------:R-:W-:-:S04]  /*f9c0*/  SHF.R.U32.HI R8, RZ, 0x4, R8 ;  /* 0x00000004ff087819 */ /* 0x000fc80000011608 */
[----:B------:R-:W-:Y:S02]  /*f9d0*/  LOP3.LUT R8, R8, 0x3fff, RZ, 0xc0, !PT ;  /* 0x00003fff08087812 */ /* 0x000fe400078ec0ff */
[----:B------:R-:W-:Y:S01]  /*f9e0*/  R2UR UR11, R9 ;  /* 0x00000000090b72ca */ /* 0x000fe200000e0000 */
[----:B------:R-:W-:Y:S01]  /*f9f0*/  IMAD.MOV.U32 R9, RZ, RZ, -0x7fffffe0 ;  /* 0x80000020ff097424 */ /* 0x000fe200078e00ff */
[----:B------:R-:W-:-:S03]  /*fa00*/  LOP3.LUT R8, R8, 0x2000000, RZ, 0xfc, !PT ;  /* 0x0200000008087812 */ /* 0x000fc600078efcff */
[----:B------:R-:W-:Y:S02]  /*fa10*/  UIADD3 UR8, UR8, 0x21800, URZ ;  /* 0x0002180008087890 */ /* 0x000fe4000fffe03f */
[----:B------:R-:W-:Y:S02]  /*fa20*/  IMAD R8, R16, 0x600, R8 ;  /* 0x0000060010087824 */ /* 0x000fe400078e0208 */
[----:B------:R-:W-:Y:S02]  /*fa30*/  USHF.R.U32.HI UR8, URZ, 0x4, UR8 ;  /* 0x000000043f087899 */ /* 0x000fe40008011608 */
[C---:B------:R-:W-:Y:S01]  /*fa40*/  VIADD R10, R8.reuse, 0x40 ;  /* 0x00000040080a7836 */ /* 0x040fe20000000000 */
[----:B------:R-:W-:Y:S01]  /*fa50*/  R2UR UR10, R8 ;  /* 0x00000000080a72ca */ /* 0x000fe200000e0000 */
[----:B------:R-:W-:-:S04]  /*fa60*/  ULOP3.LUT UR8, UR8, 0x3fff, URZ, 0xc0, !UPT ;  /* 0x00003fff08087892 */ /* 0x000fc8000f8ec03f */
[----:B------:R-:W-:-:S07]  /*fa70*/  ULOP3.LUT UR12, UR8, 0x10000, URZ, 0xfc, !UPT ;  /* 0x00010000080c7892 */ /* 0x000fce000f8efc3f */
[----:B------:R-:W-:Y:S02]  /*fa80*/  UMOV UR8, UR12 ;  /* 0x0000000c00087c82 */ /* 0x000fe40008000000 */
[----:B------:R-:W-:Y:S01]  /*fa90*/  HGMMA.64x96x16.F32 R88, gdesc[UR8].tnspB, R88, gsb0 ;  /* 0x41600000085879f0 */ /* 0x000fe20008000858 */
[----:B------:R-:W-:Y:S01]  /*faa0*/  R2UR UR10, R10 ;  /* 0x000000000a0a72ca */ /* 0x000fe200000e0000 */
[----:B------:R-:W-:Y:S01]  /*fab0*/  UIADD3 UR8, UR12, 0x2, URZ ;  /* 0x000000020c087890 */ /* 0x000fe2000fffe03f */
[----:B------:R-:W-:Y:S01]  /*fac0*/  R2UR UR11, R11 ;  /* 0x000000000b0b72ca */ /* 0x000fe200000e0000 */
[----:B------:R-:W-:Y:S01]  /*fad0*/  UMOV UR9, 0x40000040 ;  /* 0x4000004000097882 */ /* 0x000fe20000000000 */
[----:B------:R-:W-:Y:S02]  /*fae0*/  VIADD R10, R8, 0x80 ;  /* 0x00000080080a7836 */ /* 0x000fe40000000000 */
[----:B------:R-:W-:Y:S01]  /*faf0*/  IMAD.MOV.U32 R11, RZ, RZ, -0x7fffffe0 ;  /* 0x80000020ff0b7424 */ /* 0x000fe200078e00ff */
[----:B------:R-:W-:-:S02]  /*fb00*/  WARPGROUP.DEPBAR.LE gsb0, 0x0 ;  /* 0x00008000000079c5 */ /* 0x000fc40000010000 */
[----:B------:R-:W-:-:S06]  /*fb10*/  WARPGROUP.ARRIVE ;  /* 0x00000000000079c5 */ /* 0x000fcc0000000000 */
[----:B------:R-:W-:Y:S01]  /*fb20*/  HGMMA.64x96x16.F32 R88, gdesc[UR8].tnspB, R88, gsb0 ;  /* 0x41600000085879f0 */ /* 0x000fe20008000858 */
[----:B------:R-:W-:Y:S01]  /*fb30*/  R2UR UR10, R10 ;  /* 0x000000000a0a72ca */ /* 0x000fe200000e0000 */
[----:B------:R-:W-:Y:S01]  /*fb40*/  UIADD3 UR8, UR12, 0x4, URZ ;  /* 0x000000040c087890 */ /* 0x000fe2000fffe03f */
[----:B------:R-:W-:Y:S01]  /*fb50*/  R2UR UR11, R11 ;  /* 0x000000000b0b72ca */ /* 0x000fe200000e0000 */
[----:B------:R-:W-:Y:S01]  /*fb60*/  UMOV UR9, 0x40000040 ;  /* 0x4000004000097882 */ /* 0x000fe20000000000 */
[----:B------:R-:W-:Y:S02]  /*fb70*/  VIADD R10, R8, 0xc0 ;  /* 0x000000c0080a7836 */ /* 0x000fe40000000000 */
[----:B------:R-:W-:Y:S01]  /*fb80*/  IMAD.MOV.U32 R11, RZ, RZ, -0x7fffffe0 ;  /* 0x80000020ff0b7424 */ /* 0x000fe200078e00ff */
[----:B------:R-:W-:Y:S02]  /*fb90*/  WARPGROUP.DEPBAR.LE gsb0, 0x0 ;  /* 0x00008000000079c5 */ /* 0x000fe40000010000 */
        /* <DEDUP_REMOVED lines=24> */
[C---:B------:R-:W-:Y:S02]  /*fd20*/  VIADD R10, R8.reuse, 0x180 ;  /* 0x00000180080a7836 */ /* 0x040fe40000000000 */
[----:B------:R-:W-:Y:S02]  /*fd30*/  IMAD.MOV.U32 R11, RZ, RZ, -0x7fffffe0 ;  /* 0x80000020ff0b7424 */ /* 0x000fe400078e00ff */
[----:B------:R-:W-:Y:S01]  /*fd40*/  VIADD R8, R8, 0x1c0 ;  /* 0x000001c008087836 */ /* 0x000fe20000000000 */
[----:B------:R-:W-:-:S02]  /*fd50*/  WARPGROUP.DEPBAR.LE gsb0, 0x0 ;  /* 0x00008000000079c5 */ /* 0x000fc40000010000 */
[----:B------:R-:W-:-:S06]  /*fd60*/  WARPGROUP.ARRIVE ;  /* 0x00000000000079c5 */ /* 0x000fcc0000000000 */
[----:B------:R-:W-:Y:S01]  /*fd70*/  HGMMA.64x96x16.F32 R88, gdesc[UR8].tnspB, R88, gsb0 ;  /* 0x41600000085879f0 */ /* 0x000fe20008000858 */
[----:B------:R-:W-:Y:S01]  /*fd80*/  R2UR UR10, R10 ;  /* 0x000000000a0a72ca */ /* 0x000fe200000e0000 */
[----:B------:R-:W-:Y:S01]  /*fd90*/  UIADD3 UR8, UR12, 0x604, URZ ;  /* 0x000006040c087890 */ /* 0x000fe2000fffe03f */
[----:B------:R-:W-:Y:S01]  /*fda0*/  R2UR UR11, R11 ;  /* 0x000000000b0b72ca */ /* 0x000fe200000e0000 */
[----:B------:R-:W-:Y:S01]  /*fdb0*/  UMOV UR9, 0x40000040 ;  /* 0x4000004000097882 */ /* 0x000fe20000000000 */
[----:B------:R-:W-:-:S05]  /*fdc0*/  IMAD.U32 R10, RZ, RZ, UR43 ;  /* 0x0000002bff0a7e24 */ /* 0x000fca000f8e00ff */
[----:B------:R-:W-:-:S05]  /*fdd0*/  LOP3.LUT R144, RZ, R10, RZ, 0x33, !PT ;  /* 0x0000000aff907212 */ /* 0x000fca00078e33ff */
[----:B------:R-:W-:Y:S02]  /*fde0*/  IMAD.IADD R144, R144, 0x1, R143 ;  /* 0x0000000190907824 */ /* 0x000fe400078e028f */
[----:B------:R-:W-:Y:S02]  /*fdf0*/  VIADD R143, R143, UR50 ;  /* 0x000000328f8f7c36 */ /* 0x000fe40008000000 */
[----:B0-----:R-:W-:Y:S01]  /*fe00*/  IMAD.IADD R11, R154, 0x1, R144 ;  /* 0x000000019a0b7824 */ /* 0x001fe200078e0290 */
        /* <DEDUP_REMOVED lines=8> */
[----:B------:R-:W-:Y:S02]  /*fe90*/  @!P1 IMAD R9, R20, 0x8, R2 ;  /* 0x0000000814099824 */ /* 0x000fe400078e0202 */
[----:B------:R-:W-:Y:S01]  /*fea0*/  IMAD.IADD R21, R154, 0x1, R143 ;  /* 0x000000019a157824 */ /* 0x000fe200078e028f */
[----:B------:R-:W-:Y:S01]  /*feb0*/  SEL R8, R8, 0x9, !P3 ;  /* 0x0000000908087807 */ /* 0x000fe20005800000 */
[----:B------:R-:W-:Y:S01]  /*fec0*/  @!P1 VIADD R9, R9, 0x2d840 ;  /* 0x0002d84009099836 */ /* 0x000fe20000000000 */
[----:B------:R-:W-:-:S04]  /*fed0*/  PLOP3.LUT P3, PT, PT, PT, UP0, 0x40, 0x0 ;  /* 0x000000000000781c */ /* 0x000fc80003f6e808 */
[----:B------:R-:W-:Y:S01]  /*fee0*/  @!P1 PRMT R9, RZ, 0x654, R9 ;  /* 0x00000654ff099816 */ /* 0x000fe20000000009 */
[----:B------:R-:W-:Y:S02]  /*fef0*/  WARPGROUP.DEPBAR.LE gsb0, 0x0 ;  /* 0x00008000000079c5 */ /* 0x000fe40000010000 */
[----:B------:R-:W-:-:S06]  /*ff00*/  WARPGROUP.ARRIVE ;  /* 0x00000000000079c5 */ /* 0x000fcc0000000000 */
[----:B------:R-:W-:Y:S03]  /*ff10*/  HGMMA.64x96x16.F32 R88, gdesc[UR8].tnspB, R88, gsb0 ;  /* 0x41600000085879f0 */ /* 0x000fe60008000858 */
[----:B------:R-:W-:Y:S02]  /*ff20*/  WARPGROUP.DEPBAR.LE gsb0, 0x0 ;  /* 0x00008000000079c5 */ /* 0x000fe40000010000 */
[----:B------:R0:W-:Y:S06]  /*ff30*/  BAR.ARV R8, 0x100 ;  /* 0x000400080000751d */ /* 0x0001ec0000002000 */
[----:B------:R0:W-:Y:S01]  /*ff40*/  @!P1 SYNCS.ARRIVE.TRANS64.RED.A1T0 RZ, [R9+URZ], RZ ;  /* 0x000000ff09ff99a7 */ /* 0x0001e2000810043f */
        /* <DEDUP_REMOVED lines=8> */
[----:B0-----:R-:W0:Y:S02]  /*ffd0*/  @P3 LDC.64 R8, c[0x0][0x9e8] ;  /* 0x00027a00ff083b82 */ /* 0x001e240000000a00 */
[----:B0-----:R-:W-:-:S05]  /*ffe0*/  @P3 IMAD.HI.U32 R8, R154, R8, RZ ;  /* 0x000000089a083227 */ /* 0x001fca00078e00ff */
[----:B------:R-:W-:-:S04]  /*fff0*/  @P3 SHF.R.U32.HI R154, RZ, R9, R8 ;  /* 0x00000009ff9a3219 */ /* 0x000fc80000011608 */
[----:B------:R-:W-:Y:S01]  /*10000*/  LOP3.LUT R154, RZ, R154, RZ, 0x33, !PT ;  /* 0x0000009aff9a7212 */ /* 0x000fe200078e33ff */
[----:B------:R-:W-:Y:S06]  /*10010*/  BRA `(.L_x_10885) ;  /* 0x0000000000147947 */ /* 0x000fec0003800000 */
.L_x_10884:
[----:B------:R-:W-:-:S05]  /*10020*/  IMAD.U32 R155, RZ, RZ, UR42 ;  /* 0x0000002aff9b7e24 */ /* 0x000fca000f8e00ff */
[----:B------:R-:W-:-:S13]  /*10030*/  ISETP.NE.AND P3, PT, R155, 0x1, PT ;  /* 0x000000019b00780c */ /* 0x000fda0003f65270 */
[----:B0-----:R-:W0:Y:S02]  /*10040*/  @P3 LDC.64 R8, c[0x0][0x9e8] ;  /* 0x00027a00ff083b82 */ /* 0x001e240000000a00 */
[----:B0-----:R-:W-:-:S05]  /*10050*/  @P3 IMAD.HI.U32 R8, R154, R8, RZ ;  /* 0x000000089a083227 */ /* 0x001fca00078e00ff */
[----:B------:R-:W-:-:S07]  /*10060*/  @P3 SHF.R.U32.HI R154, RZ, R9, R8 ;  /* 0x00000009ff9a3219 */ /* 0x000fce0000011608 */
.L_x_10885:
[----:B------:R-:W-:Y:S05]  /*10070*/  BSYNC B0 ;  /* 0x0000000000007941 */ /* 0x000fea0003800000 */
.L_x_10883:
[----:B------:R-:W-:-:S04]  /*10080*/  IMAD R154, R154, R155, -R145 ;  /* 0x0000009b9a9a7224 */ /* 0x000fc800078e0a91 */
[----:B------:R-:W-:-:S05]  /*10090*/  IMAD.IADD R154, R154, 0x1, -R137 ;  /* 0x000000019a9a7824 */ /* 0x000fca00078e0a89 */
[----:B------:R-:W-:Y:S02]  /*100a0*/  VIMNMX R11, R11, R154, !PT ;  /* 0x0000009a0b0b7248 */ /* 0x000fe40007fe0100 */
[----:B------:R-:W-:-:S07]  /*100b0*/  VIADDMNMX R21, R154, R155, R21, PT ;  /* 0x0000009b9a157246 */ /* 0x000fce0003800115 */
.L_x_10882:
[----:B------:R-:W-:Y:S01]  /*100c0*/  ISETP.GT.AND P3, PT, R3, -0x1, PT ;  /* 0xffffffff0300780c */ /* 0x000fe20003f64270 */
[----:B------:R-:W1:Y:S03]  /*100d0*/  SHFL.IDX PT, R19, R19, 0x1, 0x1c1f ;  /* 0x003c1f0013137f89 */ /* 0x000e6600000e0000 */
[C---:B------:R-:W-:Y:S02]  /*100e0*/  ISETP.GT.AND P4, PT, R11.reuse, RZ, P3 ;  /* 0x000000ff0b00720c */ /* 0x040fe40001f84270 */
[----:B------:R-:W-:Y:S02]  /*100f0*/  ISETP.GT.AND P5, PT, R11, 0x1, P3 ;  /* 0x000000010b00780c */ /* 0x000fe40001fa4270 */
[C---:B------:R-:W-:Y:S02]  /*10100*/  ISETP.LT.OR P4, PT, R21.reuse, 0x1, P4 ;  /* 0x000000011500780c */ /* 0x040fe40002781670 */
[----:B------:R-:W-:-:S02]  /*10110*/  ISETP.LT.OR P5, PT, R21, 0x2, P5 ;  /* 0x000000021500780c */ /* 0x000fc40002fa1670 */
[----:B------:R-:W-:Y:S02]  /*10120*/  FSEL R24, R24, -INF , !P4 ;  /* 0xff80000018187808 */ /* 0x000fe40006000000 */
[----:B------:R-:W-:Y:S02]  /*10130*/  ISETP.GT.AND P4, PT, R11, 0x8, P3 ;  /* 0x000000080b00780c */ /* 0x000fe40001f84270 */
[----:B------:R-:W-:Y:S02]  /*10140*/  FSEL R25, R25, -INF , !P5 ;  /* 0xff80000019197808 */ /* 0x000fe40006800000 */
[----:B------:R-:W-:Y:S02]  /*10150*/  ISETP.LT.OR P4, PT, R21, 0x9, P4 ;  /* 0x000000091500780c */ /* 0x000fe40002781670 */
[----:B------:R-:W-:Y:S02]  /*10160*/  ISETP.GT.AND P5, PT, R11, 0x9, P3 ;  /* 0x000000090b00780c */ /* 0x000fe40001fa4270 */
[----:B------:R-:W-:-:S02]  /*10170*/  FSEL R28, R28, -INF , !P4 ;  /* 0xff8000001c1c7808 */ /* 0x000fc40006000000 */
[----:B------:R-:W-:Y:S01]  /*10180*/  ISETP.GT.AND P4, PT, R11, 0x10, P3 ;  /* 0x000000100b00780c */ /* 0x000fe20001f84270 */
[--C-:B-1----:R-:W-:Y:S01]  /*10190*/  IMAD.IADD R143, R143, 0x1, R19.reuse ;  /* 0x000000018f8f7824 */ /* 0x102fe200078e0213 */
[C---:B------:R-:W-:Y:S01]  /*101a0*/  ISETP.LT.OR P5, PT, R21.reuse, 0xa, P5 ;  /* 0x0000000a1500780c */ /* 0x040fe20002fa1670 */
[----:B------:R-:W-:Y:S01]  /*101b0*/  IMAD.IADD R144, R144, 0x1, R19 ;  /* 0x0000000190907824 */ /* 0x000fe200078e0213 */
[----:B------:R-:W-:Y:S02]  /*101c0*/  ISETP.LT.OR P4, PT, R21, 0x11, P4 ;  /* 0x000000111500780c */ /* 0x000fe40002781670 */
[----:B------:R-:W-:Y:S02]  /*101d0*/  FSEL R29, R29, -INF , !P5 ;  /* 0xff8000001d1d7808 */ /* 0x000fe40006800000 */
[----:B------:R-:W-:Y:S02]  /*101e0*/  FSEL R32, R32, -INF , !P4 ;  /* 0xff80000020207808 */ /* 0x000fe40006000000 */
[----:B------:R-:W-:-:S02]  /*101f0*/  ISETP.GT.AND P4, PT, R11, 0x18, P3 ;  /* 0x000000180b00780c */ /* 0x000fc40001f84270 */
[----:B------:R-:W-:Y:S02]  /*10200*/  ISETP.GT.AND P5, PT, R11, 0x11, P3 ;  /* 0x000000110b00780c */ /* 0x000fe40001fa4270 */
[C---:B------:R-:W-:Y:S02]  /*10210*/  ISETP.LT.OR P4, PT, R21.reuse, 0x19, P4 ;  /* 0x000000191500780c */ /* 0x040fe40002781670 */
[----:B------:R-:W-:Y:S02]  /*10220*/  ISETP.LT.OR P5, PT, R21, 0x12, P5 ;  /* 0x000000121500780c */ /* 0x000fe40002fa1670 */
[----:B------:R-:W-:Y:S02]  /*10230*/  FSEL R36, R36, -INF , !P4 ;  /* 0xff80000024247808 */ /* 0x000fe40006000000 */
[----:B------:R-:W-:Y:S02]  /*10240*/  ISETP.GT.AND P4, PT, R11, 0x20, P3 ;  /* 0x000000200b00780c */ /* 0x000fe40001f84270 */
[----:B------:R-:W-:-:S02]  /*10250*/  FSEL R33, R33, -INF , !P5 ;  /* 0xff80000021217808 */ /* 0x000fc40006800000 */
[----:B------:R-:W-:Y:S02]  /*10260*/  ISETP.LT.OR P4, PT, R21, 0x21, P4 ;  /* 0x000000211500780c */ /* 0x000fe40002781670 */
        /* <DEDUP_REMOVED lines=66> */
[----:B------:R-:W-:Y:S02]  /*10690*/  ISETP.GT.AND P5, PT, R11, 0x71, P3 ;  /* 0x000000710b00780c */ /* 0x000fe40001fa4270 */
[----:B------:R-:W-:Y:S02]  /*106a0*/  FSEL R84, R84, -INF , !P4 ;  /* 0xff80000054547808 */ /* 0x000fe40006000000 */
[----:B------:R-:W-:Y:S02]  /*106b0*/  PLOP3.LUT P4, PT, PT, PT, UP0, 0x40, 0x0 ;  /* 0x000000000000781c */ /* 0x000fe40003f8e808 */
[----:B------:R-:W-:-:S04]  /*106c0*/  ISETP.LT.OR P5, PT, R21, 0x72, P5 ;  /* 0x000000721500780c */ /* 0x000fc80002fa1670 */
[----:B------:R-:W-:Y:S02]  /*106d0*/  FSEL R81, R81, -INF , !P5 ;  /* 0xff80000051517808 */ /* 0x000fe40006800000 */
[----:B------:R-:W-:-:S04]  /*106e0*/  ISETP.GT.AND P5, PT, R11, 0x79, P3 ;  /* 0x000000790b00780c */ /* 0x000fc80001fa4270 */
[----:B------:R-:W-:-:S04]  /*106f0*/  ISETP.LT.OR P5, PT, R21, 0x7a, P5 ;  /* 0x0000007a1500780c */ /* 0x000fc80002fa1670 */
[----:B------:R-:W-:Y:S01]  /*10700*/  FSEL R85, R85, -INF , !P5 ;  /* 0xff80000055557808 */ /* 0x000fe20006800000 */
[----:B------:R-:W-:Y:S08]  /*10710*/  @P4 BRA `(.L_x_10886) ;  /* 0x0000000000584947 */ /* 0x000ff00003800000 */
        /* <DEDUP_REMOVED lines=12> */
.L_x_10888:
[----:B------:R-:W-:-:S05]  /*107e0*/  IMAD.U32 R11, RZ, RZ, UR42 ;  /* 0x0000002aff0b7e24 */ /* 0x000fca000f8e00ff */
[----:B------:R-:W-:-:S13]  /*107f0*/  ISETP.NE.AND P4, PT, R11, 0x1, PT ;  /* 0x000000010b00780c */ /* 0x000fda0003f85270 */
[----:B0-----:R-:W0:Y:S02]  /*10800*/  @P4 LDC.64 R8, c[0x0][0x9e8] ;  /* 0x00027a00ff084b82 */ /* 0x001e240000000a00 */
[----:B0-----:R-:W-:-:S05]  /*10810*/  @P4 IMAD.HI.U32 R8, R19, R8, RZ ;  /* 0x0000000813084227 */ /* 0x001fca00078e00ff */
[----:B------:R-:W-:-:S07]  /*10820*/  @P4 SHF.R.U32.HI R19, RZ, R9, R8 ;  /* 0x00000009ff134219 */ /* 0x000fce0000011608 */
.L_x_10889:
[----:B------:R-:W-:Y:S05]  /*10830*/  BSYNC B0 ;  /* 0x0000000000007941 */ /* 0x000fea0003800000 */
.L_x_10887:
[----:B------:R-:W-:-:S04]  /*10840*/  IMAD R19, R19, R11, -R145 ;  /* 0x0000000b13137224 */ /* 0x000fc800078e0a91 */
[----:B------:R-:W-:-:S05]  /*10850*/  IMAD.IADD R19, R19, 0x1, -R137 ;  /* 0x0000000113137824 */ /* 0x000fca00078e0a89 */
[----:B------:R-:W-:Y:S02]  /*10860*/  VIMNMX R144, R144, R19, !PT ;  /* 0x0000001390907248 */ /* 0x000fe40007fe0100 */
[----:B------:R-:W-:-:S07]  /*10870*/  VIADDMNMX R143, R19, R11, R143, PT ;  /* 0x0000000b138f7246 */ /* 0x000fce000380018f */
.L_x_10886:
[----:B0-----:R-:W-:Y:S01]  /*10880*/  @!P1 IMAD R8, R16, 0x8, R2 ;  /* 0x0000000810089824 */ /* 0x001fe200078e0202 */
[----:B------:R-:W2:Y:S01]  /*10890*/  LDL R145, [R1+0x20] ;  /* 0x0000200001917983 */ /* 0x000ea20000100800 */
[----:B------:R-:W-:Y:S02]  /*108a0*/  UMOV UR39, UR7 ;  /* 0x0000000700277c82 */ /* 0x000fe40008000000 */
[----:B------:R-:W-:-:S05]  /*108b0*/  @!P1 VIADD R8, R8, 0x2d860 ;  /* 0x0002d86008089836 */ /* 0x000fca0000000000 */
[----:B------:R-:W-:-:S04]  /*108c0*/  @!P1 PRMT R8, RZ, 0x654, R8 ;  /* 0x00000654ff089816 */ /* 0x000fc80000000008 */
[----:B------:R0:W-:Y:S02]  /*108d0*/  @!P1 SYNCS.ARRIVE.TRANS64.RED.A1T0 RZ, [R8+URZ], RZ ;  /* 0x000000ff08ff99a7 */ /* 0x0001e4000810043f */
[----:B0-----:R-:W-:-:S04]  /*108e0*/  FMNMX.FTZ R8, R24, R0, !PT ;  /* 0x0000000018087209 */ /* 0x001fc80007810000 */
        /* <DEDUP_REMOVED lines=35> */
[----:B------:R-:W-:-:S04]  /*10b20*/  FSETP.NEU.FTZ.AND P4, PT, R8, -INF , PT ;  /* 0xff8000000800780b */ /* 0x000fc80003f9d000 */
[----:B------:R-:W-:-:S05]  /*10b30*/  FSEL R9, R8, RZ, P4 ;  /* 0x000000ff08097208 */ /* 0x000fca0002000000 */
[----:B------:R-:W-:Y:S01]  /*10b40*/  FADD.FTZ R9, -R9, R0 ;  /* 0x0000000009097221 */ /* 0x000fe20000010100 */
[----:B------:R-:W-:-:S03]  /*10b50*/  FMUL.FTZ R0, R8, UR39 ;  /* 0x0000002708007c20 */ /* 0x000fc60008410000 */
[----:B------:R-:W-:Y:S02]  /*10b60*/  FMUL.FTZ R9, R9, UR39 ;  /* 0x0000002709097c20 */ /* 0x000fe40008410000 */
[----:B------:R-:W-:Y:S02]  /*10b70*/  FSEL R0, R0, RZ, P4 ;  /* 0x000000ff00007208 */ /* 0x000fe40002000000 */
[----:B------:R-:W-:Y:S02]  /*10b80*/  ISETP.GT.AND P4, PT, R144, 0x1, P3 ;  /* 0x000000019000780c */ /* 0x000fe40001f84270 */
[----:B------:R-:W-:Y:S01]  /*10b90*/  MUFU.EX2 R9, R9 ;  /* 0x0000000900097308 */ /* 0x000fe20000000800 */
[--C-:B------:R-:W-:Y:S01]  /*10ba0*/  FFMA.FTZ R24, R24, UR39, -R0.reuse ;  /* 0x0000002718187c23 */ /* 0x100fe20008010800 */
[----:B------:R-:W-:Y:S01]  /*10bb0*/  ISETP.LT.OR P5, PT, R143, 0x2, P4 ;  /* 0x000000028f00780c */ /* 0x000fe200027a1670 */
[--C-:B------:R-:W-:Y:S01]  /*10bc0*/  FFMA.FTZ R25, R25, UR39, -R0.reuse ;  /* 0x0000002719197c23 */ /* 0x100fe20008010800 */
[----:B------:R-:W-:Y:S01]  /*10bd0*/  ISETP.GT.AND P4, PT, R144, 0x8, P3 ;  /* 0x000000089000780c */ /* 0x000fe20001f84270 */
[--C-:B------:R-:W-:Y:S01]  /*10be0*/  FFMA.FTZ R28, R28, UR39, -R0.reuse ;  /* 0x000000271c1c7c23 */ /* 0x100fe20008010800 */
[----:B------:R-:W-:Y:S01]  /*10bf0*/  FSEL R27, R27, -INF , !P5 ;  /* 0xff8000001b1b7808 */ /* 0x000fe20006800000 */
[--C-:B------:R-:W-:Y:S01]  /*10c00*/  FFMA.FTZ R29, R29, UR39, -R0.reuse ;  /* 0x000000271d1d7c23 */ /* 0x100fe20008010800 */
[----:B------:R-:W-:Y:S01]  /*10c10*/  ISETP.GT.AND P5, PT, R144, 0x9, P3 ;  /* 0x000000099000780c */ /* 0x000fe20001fa4270 */
[----:B------:R-:W0:Y:S01]  /*10c20*/  MUFU.EX2 R24, R24 ;  /* 0x0000001800187308 */ /* 0x000e220000000800 */
[C---:B------:R-:W-:Y:S01]  /*10c30*/  ISETP.LT.OR P4, PT, R143.reuse, 0x9, P4 ;  /* 0x000000098f00780c */ /* 0x040fe20002781670 */
[--C-:B------:R-:W-:Y:S01]  /*10c40*/  FFMA.FTZ R32, R32, UR39, -R0.reuse ;  /* 0x0000002720207c23 */ /* 0x100fe20008010800 */
[----:B------:R-:W-:Y:S01]  /*10c50*/  ISETP.LT.OR P5, PT, R143, 0xa, P5 ;  /* 0x0000000a8f00780c */ /* 0x000fe20002fa1670 */
[--C-:B------:R-:W-:Y:S01]  /*10c60*/  FFMA.FTZ R33, R33, UR39, -R0.reuse ;  /* 0x0000002721217c23 */ /* 0x100fe20008010800 */
[----:B------:R-:W-:Y:S01]  /*10c70*/  FSEL R30, R30, -INF , !P4 ;  /* 0xff8000001e1e7808 */ /* 0x000fe20006000000 */
[--C-:B------:R-:W-:Y:S01]  /*10c80*/  FFMA.FTZ R36, R36, UR39, -R0.reuse ;  /* 0x0000002724247c23 */ /* 0x100fe20008010800 */
[----:B------:R-:W-:Y:S01]  /*10c90*/  FSEL R31, R31, -INF , !P5 ;  /* 0xff8000001f1f7808 */ /* 0x000fe20006800000 */
[----:B------:R-:W1:Y:S01]  /*10ca0*/  MUFU.EX2 R25, R25 ;  /* 0x0000001900197308 */ /* 0x000e620000000800 */
[C---:B------:R-:W-:Y:S01]  /*10cb0*/  ISETP.GT.AND P5, PT, R144.reuse, 0x11, P3 ;  /* 0x000000119000780c */ /* 0x040fe20001fa4270 */
[--C-:B------:R-:W-:Y:S01]  /*10cc0*/  FFMA.FTZ R37, R37, UR39, -R0.reuse ;  /* 0x0000002725257c23 */ /* 0x100fe20008010800 */
[----:B------:R-:W-:Y:S01]  /*10cd0*/  ISETP.GT.AND P4, PT, R144, 0x10, P3 ;  /* 0x000000109000780c */ /* 0x000fe20001f84270 */
[--C-:B------:R-:W-:Y:S01]  /*10ce0*/  FFMA.FTZ R40, R40, UR39, -R0.reuse ;  /* 0x0000002728287c23 */ /* 0x100fe20008010800 */
[----:B------:R-:W-:Y:S01]  /*10cf0*/  ISETP.LT.OR P5, PT, R143, 0x12, P5 ;  /* 0x000000128f00780c */ /* 0x000fe20002fa1670 */
[----:B------:R-:W-:Y:S01]  /*10d00*/  FFMA.FTZ R41, R41, UR39, -R0 ;  /* 0x0000002729297c23 */ /* 0x000fe20008010800 */
[----:B------:R-:W-:Y:S01]  /*10d10*/  ISETP.LT.OR P4, PT, R143, 0x11, P4 ;  /* 0x000000118f00780c */ /* 0x000fe20002781670 */
[----:B------:R-:W-:Y:S01]  /*10d20*/  MUFU.EX2 R29, R29 ;  /* 0x0000001d001d7308 */ /* 0x000fe20000000800 */
[----:B------:R-:W-:Y:S01]  /*10d30*/  FSEL R35, R35, -INF , !P5 ;  /* 0xff80000023237808 */ /* 0x000fe20006800000 */
[----:B0-----:R-:W-:Y:S01]  /*10d40*/  FFMA.FTZ R5, R9, R5, R24 ;  /* 0x0000000509057223 */ /* 0x001fe20000010018 */
[----:B------:R-:W-:Y:S01]  /*10d50*/  ISETP.GT.AND P5, PT, R144, 0x19, P3 ;  /* 0x000000199000780c */ /* 0x000fe20001fa4270 */
[--C-:B------:R-:W-:Y:S01]  /*10d60*/  FFMA.FTZ R44, R44, UR39, -R0.reuse ;  /* 0x000000272c2c7c23 */ /* 0x100fe20008010800 */
[----:B------:R-:W-:Y:S01]  /*10d70*/  FSEL R34, R34, -INF , !P4 ;  /* 0xff80000022227808 */ /* 0x000fe20006000000 */
[--C-:B------:R-:W-:Y:S01]  /*10d80*/  FFMA.FTZ R45, R45, UR39, -R0.reuse ;  /* 0x000000272d2d7c23 */ /* 0x100fe20008010800 */
[----:B------:R-:W-:Y:S01]  /*10d90*/  ISETP.LT.OR P5, PT, R143, 0x1a, P5 ;  /* 0x0000001a8f00780c */ /* 0x000fe20002fa1670 */
[----:B------:R-:W-:Y:S01]  /*10da0*/  MUFU.EX2 R32, R32 ;  /* 0x0000002000207308 */ /* 0x000fe20000000800 */
[----:B------:R-:W-:Y:S01]  /*10db0*/  ISETP.GT.AND P4, PT, R144, 0x18, P3 ;  /* 0x000000189000780c */ /* 0x000fe20001f84270 */
[----:B-1----:R-:W-:Y:S01]  /*10dc0*/  FADD.FTZ R5, R25, R5 ;  /* 0x0000000519057221 */ /* 0x002fe20000010000 */
[----:B------:R-:W-:Y:S01]  /*10dd0*/  FSEL R39, R39, -INF , !P5 ;  /* 0xff80000027277808 */ /* 0x000fe20006800000 */
[--C-:B------:R-:W-:Y:S01]  /*10de0*/  FFMA.FTZ R48, R48, UR39, -R0.reuse ;  /* 0x0000002730307c23 */ /* 0x100fe20008010800 */
[----:B------:R-:W-:Y:S01]  /*10df0*/  ISETP.GT.AND P5, PT, R144, 0x21, P3 ;  /* 0x000000219000780c */ /* 0x000fe20001fa4270 */
[--C-:B------:R-:W-:Y:S01]  /*10e00*/  FFMA.FTZ R49, R49, UR39, -R0.reuse ;  /* 0x0000002731317c23 */ /* 0x100fe20008010800 */
[C---:B------:R-:W-:Y:S01]  /*10e10*/  ISETP.LT.OR P4, PT, R143.reuse, 0x19, P4 ;  /* 0x000000198f00780c */ /* 0x040fe20002781670 */
[----:B------:R-:W-:Y:S01]  /*10e20*/  MUFU.EX2 R33, R33 ;  /* 0x0000002100217308 */ /* 0x000fe20000000800 */
[----:B------:R-:W-:Y:S01]  /*10e30*/  ISETP.LT.OR P5, PT, R143, 0x22, P5 ;  /* 0x000000228f00780c */ /* 0x000fe20002fa1670 */
[--C-:B------:R-:W-:Y:S01]  /*10e40*/  FFMA.FTZ R52, R52, UR39, -R0.reuse ;  /* 0x0000002734347c23 */ /* 0x100fe20008010800 */
[----:B------:R-:W-:Y:S01]  /*10e50*/  FSEL R38, R38, -INF , !P4 ;  /* 0xff80000026267808 */ /* 0x000fe20006000000 */
[--C-:B------:R-:W-:Y:S01]  /*10e60*/  FFMA.FTZ R53, R53, UR39, -R0.reuse ;  /* 0x0000002735357c23 */ /* 0x100fe20008010800 */
[----:B------:R-:W-:Y:S01]  /*10e70*/  FSEL R43, R43, -INF , !P5 ;  /* 0xff8000002b2b7808 */ /* 0x000fe20006800000 */
[--C-:B------:R-:W-:Y:S01]  /*10e80*/  FFMA.FTZ R56, R56, UR39, -R0.reuse ;  /* 0x0000002738387c23 */ /* 0x100fe20008010800 */
[C---:B------:R-:W-:Y:S01]  /*10e90*/  ISETP.GT.AND P5, PT, R144.reuse, 0x29, P3 ;  /* 0x000000299000780c */ /* 0x040fe20001fa4270 */
[----:B------:R-:W-:Y:S01]  /*10ea0*/  MUFU.EX2 R36, R36 ;  /* 0x0000002400247308 */ /* 0x000fe20000000800 */
[----:B------:R-:W-:Y:S01]  /*10eb0*/  ISETP.GT.AND P4, PT, R144, 0x20, P3 ;  /* 0x000000209000780c */ /* 0x000fe20001f84270 */
[--C-:B------:R-:W-:Y:S01]  /*10ec0*/  FFMA.FTZ R57, R57, UR39, -R0.reuse ;  /* 0x0000002739397c23 */ /* 0x100fe20008010800 */
[C---:B------:R-:W-:Y:S01]  /*10ed0*/  ISETP.LT.OR P5, PT, R143.reuse, 0x2a, P5 ;  /* 0x0000002a8f00780c */ /* 0x040fe20002fa1670 */
[--C-:B------:R-:W-:Y:S01]  /*10ee0*/  FFMA.FTZ R60, R60, UR39, -R0.reuse ;  /* 0x000000273c3c7c23 */ /* 0x100fe20008010800 */
[----:B------:R-:W-:Y:S01]  /*10ef0*/  ISETP.LT.OR P4, PT, R143, 0x21, P4 ;  /* 0x000000218f00780c */ /* 0x000fe20002781670 */
[--C-:B------:R-:W-:Y:S01]  /*10f00*/  FFMA.FTZ R61, R61, UR39, -R0.reuse ;  /* 0x000000273d3d7c23 */ /* 0x100fe20008010800 */
[----:B------:R-:W-:Y:S01]  /*10f10*/  FSEL R47, R47, -INF , !P5 ;  /* 0xff8000002f2f7808 */ /* 0x000fe20006800000 */
[----:B------:R-:W-:Y:S01]  /*10f20*/  MUFU.EX2 R37, R37 ;  /* 0x0000002500257308 */ /* 0x000fe20000000800 */
[----:B------:R-:W-:Y:S01]  /*10f30*/  ISETP.GT.AND P5, PT, R144, 0x31, P3 ;  /* 0x000000319000780c */ /* 0x000fe20001fa4270 */
[--C-:B------:R-:W-:Y:S01]  /*10f40*/  FFMA.FTZ R64, R64, UR39, -R0.reuse ;  /* 0x0000002740407c23 */ /* 0x100fe20008010800 */
[----:B------:R-:W-:Y:S01]  /*10f50*/  FSEL R42, R42, -INF , !P4 ;  /* 0xff8000002a2a7808 */ /* 0x000fe20006000000 */
[--C-:B------:R-:W-:Y:S01]  /*10f60*/  FFMA.FTZ R65, R65, UR39, -R0.reuse ;  /* 0x0000002741417c23 */ /* 0x100fe20008010800 */
[----:B------:R-:W-:Y:S01]  /*10f70*/  ISETP.LT.OR P5, PT, R143, 0x32, P5 ;  /* 0x000000328f00780c */ /* 0x000fe20002fa1670 */
[--C-:B------:R-:W-:Y:S01]  /*10f80*/  FFMA.FTZ R68, R68, UR39, -R0.reuse ;  /* 0x0000002744447c23 */ /* 0x100fe20008010800 */
[C---:B------:R-:W-:Y:S01]  /*10f90*/  ISETP.GT.AND P4, PT, R144.reuse, 0x28, P3 ;  /* 0x000000289000780c */ /* 0x040fe20001f84270 */
[----:B------:R-:W-:Y:S01]  /*10fa0*/  MUFU.EX2 R40, R40 ;  /* 0x0000002800287308 */ /* 0x000fe20000000800 */
[----:B------:R-:W-:Y:S01]  /*10fb0*/  FSEL R51, R51, -INF , !P5 ;  /* 0xff80000033337808 */ /* 0x000fe20006800000 */
[--C-:B------:R-:W-:Y:S01]  /*10fc0*/  FFMA.FTZ R69, R69, UR39, -R0.reuse ;  /* 0x0000002745457c23 */ /* 0x100fe20008010800 */
[----:B------:R-:W-:Y:S01]  /*10fd0*/  ISETP.GT.AND P5, PT, R144, 0x39, P3 ;  /* 0x000000399000780c */ /* 0x000fe20001fa4270 */
[--C-:B------:R-:W-:Y:S01]  /*10fe0*/  FFMA.FTZ R72, R72, UR39, -R0.reuse ;  /* 0x0000002748487c23 */ /* 0x100fe20008010800 */
[----:B------:R-:W-:Y:S01]  /*10ff0*/  ISETP.LT.OR P4, PT, R143, 0x29, P4 ;  /* 0x000000298f00780c */ /* 0x000fe20002781670 */
[--C-:B------:R-:W-:Y:S01]  /*11000*/  FFMA.FTZ R73, R73, UR39, -R0.reuse ;  /* 0x0000002749497c23 */ /* 0x100fe20008010800 */
[----:B------:R-:W-:Y:S01]  /*11010*/  ISETP.LT.OR P5, PT, R143, 0x3a, P5 ;  /* 0x0000003a8f00780c */ /* 0x000fe20002fa1670 */
[----:B------:R-:W-:Y:S01]  /*11020*/  MUFU.EX2 R41, R41 ;  /* 0x0000002900297308 */ /* 0x000fe20000000800 */
[----:B------:R-:W-:Y:S01]  /*11030*/  FSEL R46, R46, -INF , !P4 ;  /* 0xff8000002e2e7808 */ /* 0x000fe20006000000 */
[--C-:B------:R-:W-:Y:S01]  /*11040*/  FFMA.FTZ R76, R76, UR39, -R0.reuse ;  /* 0x000000274c4c7c23 */ /* 0x100fe20008010800 */
[----:B------:R-:W-:Y:S01]  /*11050*/  FSEL R55, R55, -INF , !P5 ;  /* 0xff80000037377808 */ /* 0x000fe20006800000 */
[--C-:B------:R-:W-:Y:S01]  /*11060*/  FFMA.FTZ R77, R77, UR39, -R0.reuse ;  /* 0x000000274d4d7c23 */ /* 0x100fe20008010800 */
[----:B------:R-:W-:Y:S01]  /*11070*/  ISETP.GT.AND P5, PT, R144, 0x41, P3 ;  /* 0x000000419000780c */ /* 0x000fe20001fa4270 */
[--C-:B------:R-:W-:Y:S01]  /*11080*/  FFMA.FTZ R80, R80, UR39, -R0.reuse ;  /* 0x0000002750507c23 */ /* 0x100fe20008010800 */
[----:B------:R-:W-:Y:S01]  /*11090*/  ISETP.GT.AND P4, PT, R144, 0x30, P3 ;  /* 0x000000309000780c */ /* 0x000fe20001f84270 */
[----:B------:R-:W-:Y:S01]  /*110a0*/  MUFU.EX2 R44, R44 ;  /* 0x0000002c002c7308 */ /* 0x000fe20000000800 */
[----:B------:R-:W-:Y:S01]  /*110b0*/  ISETP.LT.OR P5, PT, R143, 0x42, P5 ;  /* 0x000000428f00780c */ /* 0x000fe20002fa1670 */
[--C-:B------:R-:W-:Y:S01]  /*110c0*/  FFMA.FTZ R81, R81, UR39, -R0.reuse ;  /* 0x0000002751517c23 */ /* 0x100fe20008010800 */
[----:B------:R-:W-:Y:S01]  /*110d0*/  ISETP.LT.OR P4, PT, R143, 0x31, P4 ;  /* 0x000000318f00780c */ /* 0x000fe20002781670 */
[--C-:B------:R-:W-:Y:S01]  /*110e0*/  FFMA.FTZ R84, R84, UR39, -R0.reuse ;  /* 0x0000002754547c23 */ /* 0x100fe20008010800 */
[----:B------:R-:W-:Y:S01]  /*110f0*/  FSEL R59, R59, -INF , !P5 ;  /* 0xff8000003b3b7808 */ /* 0x000fe20006800000 */
[----:B------:R-:W-:Y:S01]  /*11100*/  FFMA.FTZ R0, R85, UR39, -R0 ;  /* 0x0000002755007c23 */ /* 0x000fe20008010800 */
[----:B------:R-:W-:Y:S01]  /*11110*/  ISETP.GT.AND P5, PT, R144, 0x49, P3 ;  /* 0x000000499000780c */ /* 0x000fe20001fa4270 */
[----:B------:R-:W-:Y:S01]  /*11120*/  MUFU.EX2 R45, R45 ;  /* 0x0000002d002d7308 */ /* 0x000fe20000000800 */
[----:B------:R-:W-:-:S02]  /*11130*/  FSEL R50, R50, -INF , !P4 ;  /* 0xff80000032327808 */ /* 0x000fc40006000000 */
[----:B------:R-:W-:Y:S02]  /*11140*/  ISETP.LT.OR P5, PT, R143, 0x4a, P5 ;  /* 0x0000004a8f00780c */ /* 0x000fe40002fa1670 */
[C---:B------:R-:W-:Y:S02]  /*11150*/  ISETP.GT.AND P4, PT, R144.reuse, 0x38, P3 ;  /* 0x000000389000780c */ /* 0x040fe40001f84270 */
[----:B------:R-:W-:Y:S01]  /*11160*/  FSEL R63, R63, -INF , !P5 ;  /* 0xff8000003f3f7808 */ /* 0x000fe20006800000 */
[----:B------:R-:W-:Y:S01]  /*11170*/  MUFU.EX2 R48, R48 ;  /* 0x0000003000307308 */ /* 0x000fe20000000800 */
[----:B------:R-:W-:Y:S02]  /*11180*/  ISETP.GT.AND P5, PT, R144, 0x51, P3 ;  /* 0x000000519000780c */ /* 0x000fe40001fa4270 */
[C---:B------:R-:W-:Y:S02]  /*11190*/  ISETP.LT.OR P4, PT, R143.reuse, 0x39, P4 ;  /* 0x000000398f00780c */ /* 0x040fe40002781670 */
[----:B------:R-:W-:-:S02]  /*111a0*/  ISETP.LT.OR P5, PT, R143, 0x52, P5 ;  /* 0x000000528f00780c */ /* 0x000fc40002fa1670 */
[----:B------:R-:W-:Y:S01]  /*111b0*/  FSEL R54, R54, -INF , !P4 ;  /* 0xff80000036367808 */ /* 0x000fe20006000000 */
[----:B------:R-:W-:Y:S01]  /*111c0*/  MUFU.EX2 R49, R49 ;  /* 0x0000003100317308 */ /* 0x000fe20000000800 */
[----:B------:R-:W-:Y:S02]  /*111d0*/  FSEL R67, R67, -INF , !P5 ;  /* 0xff80000043437808 */ /* 0x000fe40006800000 */
[C---:B------:R-:W-:Y:S02]  /*111e0*/  ISETP.GT.AND P5, PT, R144.reuse, 0x59, P3 ;  /* 0x000000599000780c */ /* 0x040fe40001fa4270 */
[----:B------:R-:W-:Y:S02]  /*111f0*/  ISETP.GT.AND P4, PT, R144, 0x40, P3 ;  /* 0x000000409000780c */ /* 0x000fe40001f84270 */
[C---:B------:R-:W-:Y:S01]  /*11200*/  ISETP.LT.OR P5, PT, R143.reuse, 0x5a, P5 ;  /* 0x0000005a8f00780c */ /* 0x040fe20002fa1670 */
[----:B------:R-:W-:Y:S01]  /*11210*/  MUFU.EX2 R52, R52 ;  /* 0x0000003400347308 */ /* 0x000fe20000000800 */
[----:B------:R-:W-:-:S02]  /*11220*/  ISETP.LT.OR P4, PT, R143, 0x41, P4 ;  /* 0x000000418f00780c */ /* 0x000fc40002781670 */
[----:B------:R-:W-:Y:S02]  /*11230*/  FSEL R71, R71, -INF , !P5 ;  /* 0xff80000047477808 */ /* 0x000fe40006800000 */
[----:B------:R-:W-:Y:S02]  /*11240*/  ISETP.GT.AND P5, PT, R144, 0x61, P3 ;  /* 0x000000619000780c */ /* 0x000fe40001fa4270 */
[----:B------:R-:W-:Y:S01]  /*11250*/  FSEL R58, R58, -INF , !P4 ;  /* 0xff8000003a3a7808 */ /* 0x000fe20006000000 */
[----:B------:R-:W-:Y:S01]  /*11260*/  MUFU.EX2 R53, R53 ;  /* 0x0000003500357308 */ /* 0x000fe20000000800 */
[----:B------:R-:W-:Y:S02]  /*11270*/  ISETP.LT.OR P5, PT, R143, 0x62, P5 ;  /* 0x000000628f00780c */ /* 0x000fe40002fa1670 */
[----:B------:R-:W-:Y:S02]  /*11280*/  ISETP.GT.AND P4, PT, R144, 0x48, P3 ;  /* 0x000000489000780c */ /* 0x000fe40001f84270 */
[----:B------:R-:W-:-:S02]  /*11290*/  FSEL R75, R75, -INF , !P5 ;  /* 0xff8000004b4b7808 */ /* 0x000fc40006800000 */
[----:B------:R-:W-:Y:S01]  /*112a0*/  ISETP.GT.AND P5, PT, R144, 0x69, P3 ;  /* 0x000000699000780c */ /* 0x000fe20001fa4270 */
[----:B------:R-:W-:Y:S01]  /*112b0*/  MUFU.EX2 R56, R56 ;  /* 0x0000003800387308 */ /* 0x000fe20000000800 */
[C---:B------:R-:W-:Y:S02]  /*112c0*/  ISETP.LT.OR P4, PT, R143.reuse, 0x49, P4 ;  /* 0x000000498f00780c */ /* 0x040fe40002781670 */
[----:B------:R-:W-:Y:S02]  /*112d0*/  ISETP.LT.OR P5, PT, R143, 0x6a, P5 ;  /* 0x0000006a8f00780c */ /* 0x000fe40002fa1670 */
[----:B------:R-:W-:Y:S02]  /*112e0*/  FSEL R62, R62, -INF , !P4 ;  /* 0xff8000003e3e7808 */ /* 0x000fe40006000000 */
[----:B------:R-:W-:Y:S01]  /*112f0*/  FSEL R79, R79, -INF , !P5 ;  /* 0xff8000004f4f7808 */ /* 0x000fe20006800000 */
[----:B------:R-:W-:Y:S01]  /*11300*/  MUFU.EX2 R57, R57 ;  /* 0x0000003900397308 */ /* 0x000fe20000000800 */
[----:B------:R-:W-:-:S02]  /*11310*/  ISETP.GT.AND P5, PT, R144, RZ, P3 ;  /* 0x000000ff9000720c */ /* 0x000fc40001fa4270 */
[----:B------:R-:W-:Y:S02]  /*11320*/  ISETP.GT.AND P4, PT, R144, 0x50, P3 ;  /* 0x000000509000780c */ /* 0x000fe40001f84270 */
[C---:B------:R-:W-:Y:S02]  /*11330*/  ISETP.LT.OR P5, PT, R143.reuse, 0x1, P5 ;  /* 0x000000018f00780c */ /* 0x040fe40002fa1670 */
[----:B------:R-:W-:Y:S01]  /*11340*/  ISETP.LT.OR P4, PT, R143, 0x51, P4 ;  /* 0x000000518f00780c */ /* 0x000fe20002781670 */
[----:B------:R-:W-:Y:S01]  /*11350*/  MUFU.EX2 R60, R60 ;  /* 0x0000003c003c7308 */ /* 0x000fe20000000800 */
[----:B------:R-:W-:Y:S02]  /*11360*/  FSEL R19, R26, -INF , !P5 ;  /* 0xff8000001a137808 */ /* 0x000fe40006800000 */
[----:B------:R-:W-:Y:S02]  /*11370*/  FSEL R66, R66, -INF , !P4 ;  /* 0xff80000042427808 */ /* 0x000fe40006000000 */
[----:B------:R-:W-:-:S02]  /*11380*/  FMNMX.FTZ R11, R19, R6, !PT ;  /* 0x00000006130b7209 */ /* 0x000fc40007810000 */
[----:B------:R-:W-:Y:S01]  /*11390*/  ISETP.GT.AND P4, PT, R144, 0x58, P3 ;  /* 0x000000589000780c */ /* 0x000fe20001f84270 */
[----:B------:R-:W0:Y:S01]  /*113a0*/  MUFU.EX2 R26, R28 ;  /* 0x0000001c001a7308 */ /* 0x000e220000000800 */
[----:B------:R-:W-:Y:S02]  /*113b0*/  FMNMX.FTZ R11, R27, R11, !PT ;  /* 0x0000000b1b0b7209 */ /* 0x000fe40007810000 */
[----:B------:R-:W-:Y:S02]  /*113c0*/  ISETP.LT.OR P4, PT, R143, 0x59, P4 ;  /* 0x000000598f00780c */ /* 0x000fe40002781670 */
[----:B------:R-:W-:Y:S02]  /*113d0*/  FMNMX.FTZ R11, R30, R11, !PT ;  /* 0x0000000b1e0b7209 */ /* 0x000fe40007810000 */
[----:B------:R-:W-:Y:S01]  /*113e0*/  FSEL R70, R70, -INF , !P4 ;  /* 0xff80000046467808 */ /* 0x000fe20006000000 */
[----:B------:R-:W-:Y:S01]  /*113f0*/  MUFU.EX2 R61, R61 ;  /* 0x0000003d003d7308 */ /* 0x000fe20000000800 */
[----:B------:R-:W-:-:S02]  /*11400*/  FMNMX.FTZ R11, R31, R11, !PT ;  /* 0x0000000b1f0b7209 */ /* 0x000fc40007810000 */
[----:B------:R-:W-:Y:S02]  /*11410*/  ISETP.GT.AND P4, PT, R144, 0x60, P3 ;  /* 0x000000609000780c */ /* 0x000fe40001f84270 */
[----:B------:R-:W-:Y:S02]  /*11420*/  FMNMX.FTZ R11, R34, R11, !PT ;  /* 0x0000000b220b7209 */ /* 0x000fe40007810000 */
[----:B------:R-:W-:Y:S01]  /*11430*/  ISETP.LT.OR P4, PT, R143, 0x61, P4 ;  /* 0x000000618f00780c */ /* 0x000fe20002781670 */
[----:B------:R-:W-:Y:S01]  /*11440*/  MUFU.EX2 R64, R64 ;  /* 0x0000004000407308 */ /* 0x000fe20000000800 */
[----:B------:R-:W-:Y:S01]  /*11450*/  FMNMX.FTZ R11, R35, R11, !PT ;  /* 0x0000000b230b7209 */ /* 0x000fe20007810000 */
[----:B0-----:R-:W-:Y:S01]  /*11460*/  FADD.FTZ R5, R26, R5 ;  /* 0x000000051a057221 */ /* 0x001fe20000010000 */
[----:B------:R-:W-:Y:S02]  /*11470*/  FSEL R74, R74, -INF , !P4 ;  /* 0xff8000004a4a7808 */ /* 0x000fe40006000000 */
[----:B------:R-:W-:Y:S01]  /*11480*/  FMNMX.FTZ R11, R38, R11, !PT ;  /* 0x0000000b260b7209 */ /* 0x000fe20007810000 */
[----:B------:R-:W-:Y:S01]  /*11490*/  FADD.FTZ R5, R29, R5 ;  /* 0x000000051d057221 */ /* 0x000fe20000010000 */
[----:B------:R-:W-:Y:S01]  /*114a0*/  ISETP.GT.AND P4, PT, R144, 0x68, P3 ;  /* 0x000000689000780c */ /* 0x000fe20001f84270 */
[----:B------:R-:W-:Y:S01]  /*114b0*/  MUFU.EX2 R65, R65 ;  /* 0x0000004100417308 */ /* 0x000fe20000000800 */
[----:B------:R-:W-:Y:S01]  /*114c0*/  FMNMX.FTZ R11, R39, R11, !PT ;  /* 0x0000000b270b7209 */ /* 0x000fe20007810000 */
[----:B------:R-:W-:Y:S01]  /*114d0*/  FADD.FTZ R5, R32, R5 ;  /* 0x0000000520057221 */ /* 0x000fe20000010000 */
[----:B------:R-:W-:-:S02]  /*114e0*/  ISETP.LT.OR P4, PT, R143, 0x69, P4 ;  /* 0x000000698f00780c */ /* 0x000fc40002781670 */
[----:B------:R-:W-:Y:S01]  /*114f0*/  FMNMX.FTZ R11, R42, R11, !PT ;  /* 0x0000000b2a0b7209 */ /* 0x000fe20007810000 */
[----:B------:R-:W-:Y:S01]  /*11500*/  FADD.FTZ R5, R33, R5 ;  /* 0x0000000521057221 */ /* 0x000fe20000010000 */
[----:B------:R-:W-:Y:S01]  /*11510*/  FSEL R78, R78, -INF , !P4 ;  /* 0xff8000004e4e7808 */ /* 0x000fe20006000000 */
[----:B------:R-:W-:Y:S01]  /*11520*/  MUFU.EX2 R68, R68 ;  /* 0x0000004400447308 */ /* 0x000fe20000000800 */
[----:B------:R-:W-:Y:S01]  /*11530*/  FMNMX.FTZ R11, R43, R11, !PT ;  /* 0x0000000b2b0b7209 */ /* 0x000fe20007810000 */
[----:B------:R-:W-:Y:S01]  /*11540*/  FADD.FTZ R5, R36, R5 ;  /* 0x0000000524057221 */ /* 0x000fe20000010000 */
[----:B------:R-:W-:Y:S02]  /*11550*/  ISETP.GT.AND P4, PT, R144, 0x70, P3 ;  /* 0x000000709000780c */ /* 0x000fe40001f84270 */
[----:B------:R-:W-:Y:S01]  /*11560*/  FMNMX.FTZ R11, R46, R11, !PT ;  /* 0x0000000b2e0b7209 */ /* 0x000fe20007810000 */
[----:B------:R-:W-:Y:S01]  /*11570*/  FADD.FTZ R5, R37, R5 ;  /* 0x0000000525057221 */ /* 0x000fe20000010000 */
[----:B------:R-:W-:Y:S01]  /*11580*/  ISETP.LT.OR P4, PT, R143, 0x71, P4 ;  /* 0x000000718f00780c */ /* 0x000fe20002781670 */
[----:B------:R-:W-:Y:S01]  /*11590*/  MUFU.EX2 R69, R69 ;  /* 0x0000004500457308 */ /* 0x000fe20000000800 */
[----:B------:R-:W-:-:S02]  /*115a0*/  FMNMX.FTZ R11, R47, R11, !PT ;  /* 0x0000000b2f0b7209 */ /* 0x000fc40007810000 */
[----:B------:R-:W-:Y:S02]  /*115b0*/  FSEL R82, R82, -INF , !P4 ;  /* 0xff80000052527808 */ /* 0x000fe40006000000 */
[----:B------:R-:W-:Y:S02]  /*115c0*/  FMNMX.FTZ R11, R50, R11, !PT ;  /* 0x0000000b320b7209 */ /* 0x000fe40007810000 */
[C---:B------:R-:W-:Y:S01]  /*115d0*/  ISETP.GT.AND P4, PT, R144.reuse, 0x71, P3 ;  /* 0x000000719000780c */ /* 0x040fe20001f84270 */
[----:B------:R-:W-:Y:S01]  /*115e0*/  MUFU.EX2 R72, R72 ;  /* 0x0000004800487308 */ /* 0x000fe20000000800 */
[----:B------:R-:W-:Y:S02]  /*115f0*/  FMNMX.FTZ R11, R51, R11, !PT ;  /* 0x0000000b330b7209 */ /* 0x000fe40007810000 */
[----:B------:R-:W-:Y:S02]  /*11600*/  ISETP.GT.AND P5, PT, R144, 0x78, P3 ;  /* 0x000000789000780c */ /* 0x000fe40001fa4270 */
[----:B------:R-:W-:-:S02]  /*11610*/  FMNMX.FTZ R11, R54, R11, !PT ;  /* 0x0000000b360b7209 */ /* 0x000fc40007810000 */
[----:B------:R-:W-:Y:S01]  /*11620*/  ISETP.LT.OR P4, PT, R143, 0x72, P4 ;  /* 0x000000728f00780c */ /* 0x000fe20002781670 */
[----:B------:R-:W-:Y:S01]  /*11630*/  MUFU.EX2 R73, R73 ;  /* 0x0000004900497308 */ /* 0x000fe20000000800 */
[----:B------:R-:W-:Y:S02]  /*11640*/  FMNMX.FTZ R11, R55, R11, !PT ;  /* 0x0000000b370b7209 */ /* 0x000fe40007810000 */
[----:B------:R-:W-:Y:S02]  /*11650*/  ISETP.GT.AND P3, PT, R144, 0x79, P3 ;  /* 0x000000799000780c */ /* 0x000fe40001f64270 */
[----:B------:R-:W-:Y:S02]  /*11660*/  FMNMX.FTZ R11, R58, R11, !PT ;  /* 0x0000000b3a0b7209 */ /* 0x000fe40007810000 */
[----:B------:R-:W-:Y:S01]  /*11670*/  ISETP.LT.OR P5, PT, R143, 0x79, P5 ;  /* 0x000000798f00780c */ /* 0x000fe20002fa1670 */
[----:B------:R-:W-:Y:S01]  /*11680*/  MUFU.EX2 R76, R76 ;  /* 0x0000004c004c7308 */ /* 0x000fe20000000800 */
[----:B------:R-:W-:-:S02]  /*11690*/  FMNMX.FTZ R11, R59, R11, !PT ;  /* 0x0000000b3b0b7209 */ /* 0x000fc40007810000 */
[----:B------:R-:W-:Y:S02]  /*116a0*/  FSEL R83, R83, -INF , !P4 ;  /* 0xff80000053537808 */ /* 0x000fe40006000000 */
[----:B------:R-:W-:Y:S02]  /*116b0*/  FMNMX.FTZ R11, R62, R11, !PT ;  /* 0x0000000b3e0b7209 */ /* 0x000fe40007810000 */
[----:B------:R-:W-:Y:S01]  /*116c0*/  ISETP.LT.OR P3, PT, R143, 0x7a, P3 ;  /* 0x0000007a8f00780c */ /* 0x000fe20001f61670 */
[----:B------:R-:W-:Y:S01]  /*116d0*/  MUFU.EX2 R77, R77 ;  /* 0x0000004d004d7308 */ /* 0x000fe20000000800 */
[----:B------:R-:W-:Y:S02]  /*116e0*/  FMNMX.FTZ R11, R63, R11, !PT ;  /* 0x0000000b3f0b7209 */ /* 0x000fe40007810000 */
[----:B------:R-:W-:Y:S02]  /*116f0*/  FSEL R86, R86, -INF , !P5 ;  /* 0xff80000056567808 */ /* 0x000fe40006800000 */
[----:B------:R-:W-:-:S02]  /*11700*/  FMNMX.FTZ R11, R66, R11, !PT ;  /* 0x0000000b420b7209 */ /* 0x000fc40007810000 */
[----:B------:R-:W-:Y:S01]  /*11710*/  FSEL R87, R87, -INF , !P3 ;  /* 0xff80000057577808 */ /* 0x000fe20005800000 */
[----:B------:R-:W-:Y:S01]  /*11720*/  MUFU.EX2 R80, R80 ;  /* 0x0000005000507308 */ /* 0x000fe20000000800 */
[----:B------:R-:W-:Y:S02]  /*11730*/  FMNMX.FTZ R11, R67, R11, !PT ;  /* 0x0000000b430b7209 */ /* 0x000fe40007810000 */
[----:B------:R-:W-:Y:S02]  /*11740*/  F2FP.F16.F32.PACK_AB R26, R29, R26 ;  /* 0x0000001a1d1a723e */ /* 0x000fe400000000ff */
[----:B------:R-:W-:Y:S02]  /*11750*/  FMNMX.FTZ R11, R70, R11, !PT ;  /* 0x0000000b460b7209 */ /* 0x000fe40007810000 */
[----:B------:R-:W-:Y:S01]  /*11760*/  F2FP.F16.F32.PACK_AB R24, R25, R24 ;  /* 0x000000181918723e */ /* 0x000fe200000000ff */
[----:B------:R-:W-:Y:S01]  /*11770*/  MUFU.EX2 R81, R81 ;  /* 0x0000005100517308 */ /* 0x000fe20000000800 */
[----:B------:R-:W-:-:S02]  /*11780*/  FMNMX.FTZ R11, R71, R11, !PT ;  /* 0x0000000b470b7209 */ /* 0x000fc40007810000 */
[----:B------:R-:W-:Y:S02]  /*11790*/  F2FP.F16.F32.PACK_AB R32, R33, R32 ;  /* 0x000000202120723e */ /* 0x000fe400000000ff */
        /* <DEDUP_REMOVED lines=16> */
[----:B------:R-:W-:-:S05]  /*118a0*/  FSEL R16, R16, RZ, P3 ;  /* 0x000000ff10107208 */ /* 0x000fca0001800000 */
        /* <DEDUP_REMOVED lines=23> */
[----:B------:R-:W-:Y:S01]  /*11a20*/  FFMA.FTZ R86, R86, UR39, -R16 ;  /* 0x0000002756567c23 */ /* 0x000fe20008010810 */
[----:B------:R-:W-:-:S06]  /*11a30*/  F2FP.F16.F32.PACK_AB R42, R45, R44 ;  /* 0x0000002c2d2a723e */ /* 0x000fcc00000000ff */
        /* <DEDUP_REMOVED lines=8> */
[----:B0-----:R-:W-:Y:S01]  /*11ac0*/  FSEL R26, R11, RZ, P3 ;  /* 0x000000ff0b1a7208 */ /* 0x001fe20001800000 */
[--C-:B------:R-:W-:Y:S01]  /*11ad0*/  FFMA.FTZ R24, R34, UR39, -R16.reuse ;  /* 0x0000002722187c23 */ /* 0x100fe20008010810 */
[--C-:B------:R-:W-:Y:S01]  /*11ae0*/  FFMA.FTZ R25, R35, UR39, -R16.reuse ;  /* 0x0000002723197c23 */ /* 0x100fe20008010810 */
[--C-:B------:R-:W-:Y:S01]  /*11af0*/  FFMA.FTZ R35, R38, UR39, -R16.reuse ;  /* 0x0000002726237c23 */ /* 0x100fe20008010810 */
[----:B------:R-:W-:Y:S01]  /*11b00*/  FFMA.FTZ R27, R39, UR39, -R16 ;  /* 0x00000027271b7c23 */ /* 0x000fe20008010810 */
[----:B------:R-:W-:Y:S01]  /*11b10*/  FADD.FTZ R26, -R26, R6 ;  /* 0x000000061a1a7221 */ /* 0x000fe20000010100 */
[--C-:B------:R-:W-:Y:S01]  /*11b20*/  FFMA.FTZ R38, R43, UR39, -R16.reuse ;  /* 0x000000272b267c23 */ /* 0x100fe20008010810 */
[----:B------:R-:W-:Y:S01]  /*11b30*/  MUFU.EX2 R24, R24 ;  /* 0x0000001800187308 */ /* 0x000fe20000000800 */
[--C-:B------:R-:W-:Y:S01]  /*11b40*/  FFMA.FTZ R43, R46, UR39, -R16.reuse ;  /* 0x000000272e2b7c23 */ /* 0x100fe20008010810 */
[----:B------:R-:W-:Y:S01]  /*11b50*/  FMUL.FTZ R6, R26, UR39 ;  /* 0x000000271a067c20 */ /* 0x000fe20008410000 */
[--C-:B------:R-:W-:Y:S01]  /*11b60*/  FFMA.FTZ R39, R47, UR39, -R16.reuse ;  /* 0x000000272f277c23 */ /* 0x100fe20008010810 */
[----:B------:R-:W-:Y:S01]  /*11b70*/  FFMA.FTZ R26, R50, UR39, -R16 ;  /* 0x00000027321a7c23 */ /* 0x000fe20008010810 */
[----:B------:R-:W-:-:S03]  /*11b80*/  F2FP.F16.F32.PACK_AB R34, R37, R36 ;  /* 0x000000242522723e */ /* 0x000fc600000000ff */
[----:B------:R-:W0:Y:S08]  /*11b90*/  MUFU.EX2 R6, R6 ;  /* 0x0000000600067308 */ /* 0x000e300000000800 */
[----:B------:R-:W1:Y:S08]  /*11ba0*/  MUFU.EX2 R25, R25 ;  /* 0x0000001900197308 */ /* 0x000e700000000800 */
[----:B------:R-:W3:Y:S01]  /*11bb0*/  MUFU.EX2 R35, R35 ;  /* 0x0000002300237308 */ /* 0x000ee20000000800 */
[----:B0-----:R-:W-:Y:S01]  /*11bc0*/  FFMA.FTZ R4, R6, R4, R19 ;  /* 0x0000000406047223 */ /* 0x001fe20000010013 */
[----:B------:R-:W-:-:S03]  /*11bd0*/  FFMA.FTZ R19, R58, UR39, -R16 ;  /* 0x000000273a137c23 */ /* 0x000fc60008010810 */
[----:B------:R-:W-:Y:S01]  /*11be0*/  FADD.FTZ R4, R21, R4 ;  /* 0x0000000415047221 */ /* 0x000fe20000010000 */
[--C-:B------:R-:W-:Y:S01]  /*11bf0*/  FFMA.FTZ R21, R59, UR39, -R16.reuse ;  /* 0x000000273b157c23 */ /* 0x100fe20008010810 */
[----:B------:R-:W-:Y:S01]  /*11c00*/  FFMA.FTZ R16, R87, UR39, -R16 ;  /* 0x0000002757107c23 */ /* 0x000fe20008010810 */
[----:B------:R-:W0:Y:S01]  /*11c10*/  MUFU.EX2 R27, R27 ;  /* 0x0000001b001b7308 */ /* 0x000e220000000800 */
[----:B------:R-:W-:-:S04]  /*11c20*/  FADD.FTZ R28, R28, R4 ;  /* 0x000000041c1c7221 */ /* 0x000fc80000010000 */
[----:B------:R-:W-:Y:S01]  /*11c30*/  FADD.FTZ R28, R29, R28 ;  /* 0x0000001c1d1c7221 */ /* 0x000fe20000010000 */
[----:B------:R-:W-:Y:S01]  /*11c40*/  FADD.FTZ R29, R40, R5 ;  /* 0x00000005281d7221 */ /* 0x000fe20000010000 */
[C---:B------:R-:W-:Y:S01]  /*11c50*/  F2FP.F16.F32.PACK_AB R40, R41.reuse, R40 ;  /* 0x000000282928723e */ /* 0x040fe200000000ff */
[----:B------:R-:W4:Y:S01]  /*11c60*/  MUFU.EX2 R38, R38 ;  /* 0x0000002600267308 */ /* 0x000f220000000800 */
[----:B------:R-:W-:Y:S01]  /*11c70*/  FADD.FTZ R28, R24, R28 ;  /* 0x0000001c181c7221 */ /* 0x000fe20000010000 */
[----:B------:R-:W-:-:S03]  /*11c80*/  FADD.FTZ R29, R41, R29 ;  /* 0x0000001d291d7221 */ /* 0x000fc60000010000 */
[----:B-1----:R-:W-:Y:S01]  /*11c90*/  FADD.FTZ R28, R25, R28 ;  /* 0x0000001c191c7221 */ /* 0x002fe20000010000 */
[----:B------:R-:W-:Y:S02]  /*11ca0*/  FADD.FTZ R29, R44, R29 ;  /* 0x0000001d2c1d7221 */ /* 0x000fe40000010000 */
[----:B------:R-:W1:Y:S01]  /*11cb0*/  MUFU.EX2 R43, R43 ;  /* 0x0000002b002b7308 */ /* 0x000e620000000800 */
[----:B---3--:R-:W-:Y:S01]  /*11cc0*/  FADD.FTZ R33, R35, R28 ;  /* 0x0000001c23217221 */ /* 0x008fe20000010000 */
[----:B------:R-:W-:Y:S01]  /*11cd0*/  FADD.FTZ R28, R45, R29 ;  /* 0x0000001d2d1c7221 */ /* 0x000fe20000010000 */
[C---:B0-----:R-:W-:Y:S02]  /*11ce0*/  F2FP.F16.F32.PACK_AB R35, R27.reuse, R35 ;  /* 0x000000231b23723e */ /* 0x041fe400000000ff */
[----:B------:R-:W-:Y:S01]  /*11cf0*/  FADD.FTZ R33, R27, R33 ;  /* 0x000000211b217221 */ /* 0x000fe20000010000 */
[----:B------:R-:W-:Y:S01]  /*11d00*/  FADD.FTZ R28, R48, R28 ;  /* 0x0000001c301c7221 */ /* 0x000fe20000010000 */
[----:B------:R-:W3:Y:S01]  /*11d10*/  LDL R27, [R1+0x24] ;  /* 0x00002400011b7983 */ /* 0x000ee20000100800 */
[----:B------:R-:W0:Y:S01]  /*11d20*/  MUFU.EX2 R39, R39 ;  /* 0x0000002700277308 */ /* 0x000e220000000800 */
[----:B------:R-:W-:Y:S01]  /*11d30*/  FADD.FTZ R29, R30, R33 ;  /* 0x000000211e1d7221 */ /* 0x000fe20000010000 */
[----:B------:R-:W-:Y:S01]  /*11d40*/  F2FP.F16.F32.PACK_AB R33, R25, R24 ;  /* 0x000000181921723e */ /* 0x000fe200000000ff */
[----:B------:R-:W-:Y:S01]  /*11d50*/  FADD.FTZ R28, R49, R28 ;  /* 0x0000001c311c7221 */ /* 0x000fe20000010000 */
[C---:B----4-:R-:W-:Y:S01]  /*11d60*/  F2FP.F16.F32.PACK_AB R41, R38.reuse, R30 ;  /* 0x0000001e2629723e */ /* 0x050fe200000000ff */
[----:B------:R-:W-:-:S02]  /*11d70*/  FADD.FTZ R29, R38, R29 ;  /* 0x0000001d261d7221 */ /* 0x000fc40000010000 */
[----:B------:R-:W-:Y:S01]  /*11d80*/  FADD.FTZ R28, R52, R28 ;  /* 0x0000001c341c7221 */ /* 0x000fe20000010000 */
[----:B------:R-:W4:Y:S01]  /*11d90*/  MUFU.EX2 R26, R26 ;  /* 0x0000001a001a7308 */ /* 0x000f220000000800 */
[----:B-1----:R-:W-:-:S07]  /*11da0*/  FADD.FTZ R25, R43, R29 ;  /* 0x0000001d2b197221 */ /* 0x002fce0000010000 */
[----:B------:R-:W1:Y:S01]  /*11db0*/  MUFU.EX2 R4, R55 ;  /* 0x0000003700047308 */ /* 0x000e620000000800 */
[----:B0-----:R-:W-:Y:S01]  /*11dc0*/  FADD.FTZ R25, R39, R25 ;  /* 0x0000001927197221 */ /* 0x001fe20000010000 */
[----:B------:R-:W-:-:S06]  /*11dd0*/  FADD.FTZ R28, R53, R28 ;  /* 0x0000001c351c7221 */ /* 0x000fcc0000010000 */
[----:B------:R-:W0:Y:S01]  /*11de0*/  MUFU.EX2 R19, R19 ;  /* 0x0000001300137308 */ /* 0x000e220000000800 */
[----:B----4-:R-:W-:Y:S01]  /*11df0*/  FADD.FTZ R25, R26, R25 ;  /* 0x000000191a197221 */ /* 0x010fe20000010000 */
[----:B------:R-:W-:-:S06]  /*11e00*/  FADD.FTZ R28, R56, R28 ;  /* 0x0000001c381c7221 */ /* 0x000fcc0000010000 */
[----:B------:R-:W4:Y:S01]  /*11e10*/  MUFU.EX2 R21, R21 ;  /* 0x0000001500157308 */ /* 0x000f220000000800 */
[----:B------:R-:W-:Y:S01]  /*11e20*/  FADD.FTZ R25, R31, R25 ;  /* 0x000000191f197221 */ /* 0x000fe20000010000 */
[----:B------:R-:W-:-:S06]  /*11e30*/  FADD.FTZ R28, R57, R28 ;  /* 0x0000001c391c7221 */ /* 0x000fcc0000010000 */
[----:B------:R-:W5:Y:S01]  /*11e40*/  MUFU.EX2 R59, R62 ;  /* 0x0000003e003b7308 */ /* 0x000f620000000800 */
[----:B------:R-:W-:Y:S01]  /*11e50*/  FADD.FTZ R25, R51, R25 ;  /* 0x0000001933197221 */ /* 0x000fe20000010000 */
[----:B------:R-:W-:-:S06]  /*11e60*/  FADD.FTZ R28, R60, R28 ;  /* 0x0000001c3c1c7221 */ /* 0x000fcc0000010000 */
[----:B------:R-:W2:Y:S01]  /*11e70*/  MUFU.EX2 R5, R66 ;  /* 0x0000004200057308 */ /* 0x000ea20000000800 */
        /* <DEDUP_REMOVED lines=8> */
[----:B-----5:R-:W-:Y:S01]  /*11f00*/  FADD.FTZ R25, R59, R25 ;  /* 0x000000193b197221 */ /* 0x020fe20000010000 */
[----:B------:R-:W-:-:S06]  /*11f10*/  FADD.FTZ R28, R65, R28 ;  /* 0x0000001c411c7221 */ /* 0x000fcc0000010000 */
[----:B------:R-:W-:Y:S01]  /*11f20*/  MUFU.EX2 R75, R75 ;  /* 0x0000004b004b7308 */ /* 0x000fe20000000800 */
[----:B------:R-:W-:Y:S01]  /*11f30*/  FADD.FTZ R25, R63, R25 ;  /* 0x000000193f197221 */ /* 0x000fe20000010000 */
[----:B------:R-:W-:-:S06]  /*11f40*/  FADD.FTZ R28, R68, R28 ;  /* 0x0000001c441c7221 */ /* 0x000fcc0000010000 */
[----:B------:R-:W-:Y:S01]  /*11f50*/  MUFU.EX2 R78, R78 ;  /* 0x0000004e004e7308 */ /* 0x000fe20000000800 */
[----:B--2---:R-:W-:-:S07]  /*11f60*/  FADD.FTZ R25, R5, R25 ;  /* 0x0000001905197221 */ /* 0x004fce0000010000 */
[----:B------:R-:W2:Y:S01]  /*11f70*/  MUFU.EX2 R24, R74 ;  /* 0x0000004a00187308 */ /* 0x000ea20000000800 */
[----:B-1----:R-:W-:Y:S01]  /*11f80*/  FADD.FTZ R25, R67, R25 ;  /* 0x0000001943197221 */ /* 0x002fe20000010000 */
[----:B------:R-:W-:-:S06]  /*11f90*/  FADD.FTZ R28, R69, R28 ;  /* 0x0000001c451c7221 */ /* 0x000fcc0000010000 */
[----:B------:R-:W1:Y:S01]  /*11fa0*/  MUFU.EX2 R79, R79 ;  /* 0x0000004f004f7308 */ /* 0x000e620000000800 */
[----:B0-----:R-:W-:Y:S01]  /*11fb0*/  FADD.FTZ R25, R70, R25 ;  /* 0x0000001946197221 */ /* 0x001fe20000010000 */
[----:B------:R-:W-:-:S06]  /*11fc0*/  FADD.FTZ R28, R72, R28 ;  /* 0x0000001c481c7221 */ /* 0x000fcc0000010000 */
[----:B------:R-:W0:Y:S01]  /*11fd0*/  MUFU.EX2 R82, R82 ;  /* 0x0000005200527308 */ /* 0x000e220000000800 */
[----:B----4-:R-:W-:Y:S01]  /*11fe0*/  FADD.FTZ R25, R71, R25 ;  /* 0x0000001947197221 */ /* 0x010fe20000010000 */
[C---:B------:R-:W-:Y:S01]  /*11ff0*/  FADD.FTZ R28, R73.reuse, R28 ;  /* 0x0000001c491c7221 */ /* 0x040fe20000010000 */
[----:B------:R-:W-:Y:S01]  /*12000*/  F2FP.F16.F32.PACK_AB R72, R73, R72 ;  /* 0x000000484948723e */ /* 0x000fe200000000ff */
[----:B------:R4:W-:Y:S01]  /*12010*/  STSM.16.M88.4 [R145], R32 ;  /* 0x0000002091007844 */ /* 0x0009e20000000200 */
[----:B--2---:R-:W-:Y:S01]  /*12020*/  FADD.FTZ R25, R24, R25 ;  /* 0x0000001918197221 */ /* 0x004fe20000010000 */
[C---:B------:R-:W-:Y:S02]  /*12030*/  F2FP.F16.F32.PACK_AB R73, R75.reuse, R24 ;  /* 0x000000184b49723e */ /* 0x040fe400000000ff */
[----:B------:R-:W2:Y:S01]  /*12040*/  LDL R24, [R1+0x18] ;  /* 0x0000180001187983 */ /* 0x000ea20000100800 */
[----:B------:R-:W5:Y:S01]  /*12050*/  MUFU.EX2 R83, R83 ;  /* 0x0000005300537308 */ /* 0x000f620000000800 */
[----:B------:R-:W-:Y:S01]  /*12060*/  FADD.FTZ R28, R76, R28 ;  /* 0x0000001c4c1c7221 */ /* 0x000fe20000010000 */
[----:B------:R-:W-:Y:S01]  /*12070*/  FADD.FTZ R25, R75, R25 ;  /* 0x000000194b197221 */ /* 0x000fe20000010000 */
[----:B------:R-:W-:-:S02]  /*12080*/  F2FP.F16.F32.PACK_AB R56, R57, R56 ;  /* 0x000000383938723e */ /* 0x000fc400000000ff */
[----:B------:R-:W-:-:S03]  /*12090*/  F2FP.F16.F32.PACK_AB R57, R21, R19 ;  /* 0x000000131539723e */ /* 0x000fc600000000ff */
[----:B------:R-:W-:Y:S01]  /*120a0*/  MUFU.EX2 R86, R86 ;  /* 0x0000005600567308 */ /* 0x000fe20000000800 */
[----:B------:R-:W-:Y:S01]  /*120b0*/  F2FP.F16.F32.PACK_AB R51, R4, R51 ;  /* 0x000000330433723e */ /* 0x000fe200000000ff */
[----:B------:R-:W-:Y:S01]  /*120c0*/  FADD.FTZ R19, R77, R28 ;  /* 0x0000001c4d137221 */ /* 0x000fe20000010000 */
[----:B------:R-:W-:-:S05]  /*120d0*/  FADD.FTZ R4, R78, R25 ;  /* 0x000000194e047221 */ /* 0x000fca0000010000 */
[----:B------:R-:W4:Y:S01]  /*120e0*/  MUFU.EX2 R16, R16 ;  /* 0x0000001000107308 */ /* 0x000f220000000800 */
[----:B------:R-:W-:Y:S02]  /*120f0*/  F2FP.F16.F32.PACK_AB R48, R49, R48 ;  /* 0x000000303130723e */ /* 0x000fe400000000ff */
[----:B------:R-:W-:Y:S01]  /*12100*/  F2FP.F16.F32.PACK_AB R49, R31, R26 ;  /* 0x0000001a1f31723e */ /* 0x000fe200000000ff */
[----:B------:R-:W-:Y:S01]  /*12110*/  FADD.FTZ R26, R80, R19 ;  /* 0x00000013501a7221 */ /* 0x000fe20000010000 */
[----:B-1----:R-:W-:Y:S01]  /*12120*/  FADD.FTZ R19, R79, R4 ;  /* 0x000000044f137221 */ /* 0x002fe20000010000 */
[----:B------:R-:W-:Y:S02]  /*12130*/  F2FP.F16.F32.PACK_AB R43, R39, R43 ;  /* 0x0000002b272b723e */ /* 0x000fe400000000ff */
[----:B------:R-:W-:Y:S01]  /*12140*/  FADD.FTZ R4, R81, R26 ;  /* 0x0000001a51047221 */ /* 0x000fe20000010000 */
[----:B0-----:R-:W-:Y:S01]  /*12150*/  FADD.FTZ R26, R82, R19 ;  /* 0x00000013521a7221 */ /* 0x001fe20000010000 */
[----:B------:R-:W-:-:S02]  /*12160*/  F2FP.F16.F32.PACK_AB R50, R53, R52 ;  /* 0x000000343532723e */ /* 0x000fc400000000ff */
[----:B------:R-:W-:Y:S02]  /*12170*/  F2FP.F16.F32.PACK_AB R64, R65, R64 ;  /* 0x000000404140723e */ /* 0x000fe400000000ff */
[----:B------:R-:W-:Y:S02]  /*12180*/  F2FP.F16.F32.PACK_AB R58, R61, R60 ;  /* 0x0000003c3d3a723e */ /* 0x000fe400000000ff */
[----:B------:R-:W-:Y:S02]  /*12190*/  F2FP.F16.F32.PACK_AB R59, R63, R59 ;  /* 0x0000003b3f3b723e */ /* 0x000fe400000000ff */
[----:B------:R-:W-:Y:S01]  /*121a0*/  F2FP.F16.F32.PACK_AB R65, R67, R5 ;  /* 0x000000054341723e */ /* 0x000fe200000000ff */
[----:B-----5:R-:W-:Y:S01]  /*121b0*/  FADD.FTZ R5, R83, R26 ;  /* 0x0000001a53057221 */ /* 0x020fe20000010000 */
[----:B------:R-:W-:Y:S02]  /*121c0*/  F2FP.F16.F32.PACK_AB R66, R69, R68 ;  /* 0x000000444542723e */ /* 0x000fe400000000ff */
[----:B------:R-:W-:-:S02]  /*121d0*/  F2FP.F16.F32.PACK_AB R80, R81, R80 ;  /* 0x000000505150723e */ /* 0x000fc400000000ff */
[----:B------:R-:W-:Y:S01]  /*121e0*/  F2FP.F16.F32.PACK_AB R67, R71, R70 ;  /* 0x000000464743723e */ /* 0x000fe200000000ff */
[----:B------:R0:W-:Y:S01]  /*121f0*/  STSM.16.M88.4 [R142], R40 ;  /* 0x000000288e007844 */ /* 0x0001e20000000200 */
[----:B------:R-:W-:Y:S02]  /*12200*/  F2FP.F16.F32.PACK_AB R74, R77, R76 ;  /* 0x0000004c4d4a723e */ /* 0x000fe400000000ff */
[----:B------:R-:W-:Y:S02]  /*12210*/  F2FP.F16.F32.PACK_AB R75, R79, R78 ;  /* 0x0000004e4f4b723e */ /* 0x000fe400000000ff */
[----:B------:R-:W-:Y:S01]  /*12220*/  F2FP.F16.F32.PACK_AB R81, R83, R82 ;  /* 0x000000525351723e */ /* 0x000fe200000000ff */
[----:B------:R0:W-:Y:S01]  /*12230*/  STSM.16.M88.4 [R141], R48 ;  /* 0x000000308d007844 */ /* 0x0001e20000000200 */
[----:B------:R-:W-:Y:S02]  /*12240*/  F2FP.F16.F32.PACK_AB R82, R0, R84 ;  /* 0x000000540052723e */ /* 0x000fe400000000ff */
[----:B----4-:R-:W-:Y:S01]  /*12250*/  F2FP.F16.F32.PACK_AB R83, R16, R86 ;  /* 0x000000561053723e */ /* 0x010fe200000000ff */
[----:B------:R0:W-:Y:S01]  /*12260*/  STSM.16.M88.4 [R140+0x27800], R56 ;  /* 0x027800388c007844 */ /* 0x0001e20000000200 */
        /* <DEDUP_REMOVED lines=56> */
[----:B---3--:R0:W-:Y:S04]  /*125f0*/  STSM.16.M88.4 [R27], R64 ;  /* 0x000000401b007844 */ /* 0x0081e80000000200 */
[----:B------:R0:W-:Y:S04]  /*12600*/  STSM.16.M88.4 [R142+0x6000], R72 ;  /* 0x006000488e007844 */ /* 0x0001e80000000200 */
[----:B------:R0:W-:Y:S01]  /*12610*/  STSM.16.M88.4 [R141+0x6000], R80 ;  /* 0x006000508d007844 */ /* 0x0001e20000000200 */
[----:B------:R1:W-:Y:S06]  /*12620*/  MEMBAR.ALL.CTA ;  /* 0x0000000000007992 */ /* 0x0003ec0000008000 */
[----:B-1----:R-:W1:Y:S01]  /*12630*/  FENCE.VIEW.ASYNC.S ;  /* 0x00000000000073c6 */ /* 0x002e620000000000 */
[C---:B--2---:R-:W-:Y:S01]  /*12640*/  ISETP.GT.AND P3, PT, R3.reuse, R24, PT ;  /* 0x000000180300720c */ /* 0x044fe20003f64270 */
[----:B------:R-:W-:Y:S01]  /*12650*/  VIADD R3, R3, 0xffffffff ;  /* 0xffffffff03037836 */ /* 0x000fe20000000000 */
[----:B-1----:R-:W-:-:S11]  /*12660*/  NOP ;  /* 0x0000000000007918 */ /* 0x002fd60000000000 */
[----:B0-----:R-:W-:Y:S05]  /*12670*/  @P3 BRA `(.L_x_10890) ;  /* 0xffffffcc00103947 */ /* 0x001fea000383ffff */
[----:B------:R-:W-:Y:S02]  /*12680*/  IMAD.MOV.U32 R6, RZ, RZ, R11 ;  /* 0x000000ffff067224 */ /* 0x000fe400078e000b */
[----:B------:R-:W-:Y:S02]  /*12690*/  IMAD.MOV.U32 R0, RZ, RZ, R8 ;  /* 0x000000ffff007224 */ /* 0x000fe400078e0008 */
[----:B------:R-:W-:Y:S02]  /*126a0*/  IMAD.MOV.U32 R16, RZ, RZ, R20 ;  /* 0x000000ffff107224 */ /* 0x000fe400078e0014 */
[----:B------:R-:W-:-:S07]  /*126b0*/  IMAD.MOV.U32 R19, RZ, RZ, R7 ;  /* 0x000000ffff137224 */ /* 0x000fce00078e0007 */
.L_x_10872:
[----:B------:R-:W2:Y:S01]  /*126c0*/  LDL R11, [R1+0x1c] ;  /* 0x00001c00010b7983 */ /* 0x000ea20000100800 */
[----:B------:R-:W0:Y:S01]  /*126d0*/  LDC R7, c[0x0][0x448] ;  /* 0x00011200ff077b82 */ /* 0x000e220000000800 */
[----:B------:R-:W-:-:S07]  /*126e0*/  IADD3 R20, R139, 0x1, -R138 ;  /* 0x000000018b147810 */ /* 0x000fce0007ffe88a */
[----:B------:R-:W1:Y:S01]  /*126f0*/  LDC R24, c[0x0][0x9e4] ;  /* 0x00027900ff187b82 */ /* 0x000e620000000800 */
[----:B0-----:R-:W-:Y:S02]  /*12700*/  ISETP.NE.AND P5, PT, R7, 0x1, PT ;  /* 0x000000010700780c */ /* 0x001fe40003fa5270 */
[----:B-1----:R-:W-:-:S11]  /*12710*/  ISETP.GE.AND P4, PT, R24, 0x1, PT ;  /* 0x000000011800780c */ /* 0x002fd60003f86270 */
[----:B------:R-:W0:Y:S08]  /*12720*/  @P5 LDC R8, c[0x0][0x44c] ;  /* 0x00011300ff085b82 */ /* 0x000e300000000800 */
[----:B------:R-:W1:Y:S01]  /*12730*/  @P5 LDC R9, c[0x0][0x450] ;  /* 0x00011400ff095b82 */ /* 0x000e620000000800 */
[----:B--2---:R-:W-:-:S04]  /*12740*/  VIADD R7, R11, 0xbf ;  /* 0x000000bf0b077836 */ /* 0x004fc80000000000 */
        /* <DEDUP_REMOVED lines=15> */
.L_x_10893:
[----:B------:R-:W-:-:S13]  /*12840*/  ISETP.NE.AND P2, PT, R24, 0x1, PT ;  /* 0x000000011800780c */ /* 0x000fda0003f45270 */
[----:B------:R-:W0:Y:S02]  /*12850*/  @P2 LDC.64 R8, c[0x0][0x9e8] ;  /* 0x00027a00ff082b82 */ /* 0x000e240000000a00 */
[----:B0-----:R-:W-:-:S05]  /*12860*/  @P2 IMAD.HI.U32 R8, R7, R8, RZ ;  /* 0x0000000807082227 */ /* 0x001fca00078e00ff */
[----:B------:R-:W-:-:S07]  /*12870*/  @P2 SHF.R.U32.HI R7, RZ, R9, R8 ;  /* 0x00000009ff072219 */ /* 0x000fce0000011608 */
.L_x_10894:
[----:B------:R-:W-:Y:S05]  /*12880*/  BSYNC B0 ;  /* 0x0000000000007941 */ /* 0x000fea0003800000 */
.L_x_10892:
[----:B------:R-:W-:-:S05]  /*12890*/  IMAD R7, R7, R24, RZ ;  /* 0x0000001807077224 */ /* 0x000fca00078e02ff */
[----:B------:R-:W-:-:S07]  /*128a0*/  VIMNMX R10, R10, R7, !PT ;  /* 0x000000070a0a7248 */ /* 0x000fce0007fe0100 */
.L_x_10891:
[----:B------:R-:W2:Y:S01]  /*128b0*/  LDL R8, [R1+0x48] ;  /* 0x0000480001087983 */ /* 0x000ea20000100800 */
[----:B------:R-:W-:-:S05]  /*128c0*/  VIADD R10, R10, 0x7f ;  /* 0x0000007f0a0a7836 */ /* 0x000fca0000000000 */
[----:B------:R-:W-:-:S04]  /*128d0*/  SHF.R.S32.HI R7, RZ, 0x1f, R10 ;  /* 0x0000001fff077819 */ /* 0x000fc8000001140a */
[----:B------:R-:W-:-:S04]  /*128e0*/  LEA.HI R7, R7, R10, RZ, 0x7 ;  /* 0x0000000a07077211 */ /* 0x000fc800078f38ff */
[----:B------:R-:W-:-:S04]  /*128f0*/  SHF.R.S32.HI R7, RZ, 0x7, R7 ;  /* 0x00000007ff077819 */ /* 0x000fc80000011407 */
[----:B--2---:R-:W-:-:S04]  /*12900*/  VIMNMX R143, R8, R7, !PT ;  /* 0x00000007088f7248 */ /* 0x004fc80007fe0100 */
[----:B------:R-:W-:-:S13]  /*12910*/  ISETP.GE.AND P2, PT, R3, R143, PT ;  /* 0x0000008f0300720c */ /* 0x000fda0003f46270 */
[----:B------:R-:W-:Y:S05]  /*12920*/  @!P2 BRA `(.L_x_10895) ;  /* 0x0000002000f0a947 */ /* 0x000fea0003800000 */
[----:B------:R-:W-:Y:S02]  /*12930*/  IMAD.MOV.U32 R7, RZ, RZ, R6 ;  /* 0x000000ffff077224 */ /* 0x000fe400078e0006 */
[----:B------:R-:W-:Y:S02]  /*12940*/  IMAD.MOV.U32 R8, RZ, RZ, R0 ;  /* 0x000000ffff087224 */ /* 0x000fe400078e0000 */
[----:B------:R-:W-:Y:S02]  /*12950*/  IMAD.MOV.U32 R10, RZ, RZ, R19 ;  /* 0x000000ffff0a7224 */ /* 0x000fe400078e0013 */
[----:B------:R-:W-:-:S07]  /*12960*/  IMAD.MOV.U32 R9, RZ, RZ, R16 ;  /* 0x000000ffff097224 */ /* 0x000fce00078e0010 */
.L_x_10905:
        /* <DEDUP_REMOVED lines=10> */
.L_x_10897:
[----:B------:R-:W-:Y:S01]  /*12a10*/  IMAD R0, R16, 0x8, R2 ;  /* 0x0000000810007824 */ /* 0x000fe200078e0202 */
[----:B------:R-:W-:-:S04]  /*12a20*/  SHF.L.U32 R11, R19, 0x1f, RZ ;  /* 0x0000001f130b7819 */ /* 0x000fc800000006ff */
[----:B------:R0:W1:Y:S01]  /*12a30*/  SYNCS.PHASECHK.TRANS64.TRYWAIT P3, [R0+URZ+0x2d830], R11 ;  /* 0x02d8300b000075a7 */ /* 0x000062000806017f */
[----:B------:R-:W-:Y:S05]  /*12a40*/  @!P0 BRA `(.L_x_10898) ;  /* 0x0000000000048947 */ /* 0x000fea0003800000 */
[----:B------:R-:W-:Y:S01]  /*12a50*/  BPT.TRAP 0x1 ;  /* 0x000000040000795c */ /* 0x000fe20000300000 */
.L_x_10898:
[----:B------:R-:W-:Y:S04]  /*12a60*/  BSSY B0, `(.L_x_10896) ;  /* 0x0000004000007945 */ /* 0x000fe80003800000 */
[----:B-1----:R-:W-:Y:S05]  /*12a70*/  @P3 BRA `(.L_x_10899) ;  /* 0x0000000000083947 */ /* 0x002fea0003800000 */
[----:B------:R-:W1:Y:S02]  /*12a80*/  SYNCS.PHASECHK.TRANS64.TRYWAIT P3, [R0+URZ+0x2d830], R11 ;  /* 0x02d8300b000075a7 */ /* 0x000e64000806017f */
[----:B-1----:R-:W-:Y:S05]  /*12a90*/  @!P3 BRA `(.L_x_10900) ;  /* 0x000001240070b947 */ /* 0x002fea0003800000 */
.L_x_10899:
[----:B------:R-:W-:Y:S05]  /*12aa0*/  BSYNC B0 ;  /* 0x0000000000007941 */ /* 0x000fea0003800000 */
.L_x_10896:
[----:B------:R-:W2:Y:S01]  /*12ab0*/  LDL R6, [R1+0x8] ;  /* 0x0000080001067983 */ /* 0x000ea20000100800 */
[----:B01----:R-:W0:Y:S01]  /*12ac0*/  S2R R0, SR_TID.X ;  /* 0x0000000000007919 */ /* 0x003e220000002100 */
        /* <DEDUP_REMOVED lines=8> */
[----:B------:R-:W-:Y:S01]  /*12b50*/  R2UR UR9, R13 ;  /* 0x000000000d0972ca */ /* 0x000fe200000e0000 */
[----:B------:R-:W-:Y:S01]  /*12b60*/  IMAD.MOV.U32 R29, RZ, RZ, -0x7fffffe0 ;  /* 0x80000020ff1d7424 */ /* 0x000fe200078e00ff */
[----:B------:R-:W-:Y:S02]  /*12b70*/  R2UR UR15, R27 ;  /* 0x000000001b0f72ca */ /* 0x000fe400000e0000 */
[----:B------:R-:W-:Y:S02]  /*12b80*/  R2UR UR19, R25 ;  /* 0x00000000191372ca */ /* 0x000fe400000e0000 */
[----:B------:R-:W-:-:S02]  /*12b90*/  R2UR UR23, R27 ;  /* 0x000000001b1772ca */ /* 0x000fc400000e0000 */
[----:B------:R-:W-:Y:S02]  /*12ba0*/  R2UR UR27, R29 ;  /* 0x000000001d1b72ca */ /* 0x000fe400000e0000 */
[----:B------:R-:W-:Y:S02]  /*12bb0*/  R2UR UR12, R152 ;  /* 0x00000000980c72ca */ /* 0x000fe400000e0000 */
[----:B------:R-:W-:Y:S01]  /*12bc0*/  R2UR UR13, R153 ;  /* 0x00000000990d72ca */ /* 0x000fe200000e0000 */
[----:B------:R0:W-:Y:S01]  /*12bd0*/  BAR.SYNC.DEFER_BLOCKING R0, 0x100 ;  /* 0x000400000000751d */ /* 0x0001e20000010000 */
[----:B------:R-:W-:Y:S01]  /*12be0*/  R2UR UR16, R150 ;  /* 0x00000000961072ca */ /* 0x000fe200000e0000 */
[----:B--2---:R-:W-:-:S04]  /*12bf0*/  IMAD R20, R16, 0x600, R6 ;  /* 0x0000060010147824 */ /* 0x004fc800078e0206 */
[C---:B------:R-:W-:Y:S01]  /*12c00*/  VIADD R26, R20.reuse, 0x2 ;  /* 0x00000002141a7836 */ /* 0x040fe20000000000 */
[C---:B------:R-:W-:Y:S01]  /*12c10*/  R2UR UR10, R20.reuse ;  /* 0x00000000140a72ca */ /* 0x040fe200000e0000 */
[C---:B------:R-:W-:Y:S02]  /*12c20*/  VIADD R24, R20.reuse, 0x200 ;  /* 0x0000020014187836 */ /* 0x040fe40000000000 */
[----:B------:R-:W-:Y:S01]  /*12c30*/  VIADD R28, R20, 0x400 ;  /* 0x00000400141c7836 */ /* 0x000fe20000000000 */
[----:B------:R-:W-:Y:S01]  /*12c40*/  R2UR UR14, R26 ;  /* 0x000000001a0e72ca */ /* 0x000fe200000e0000 */
[----:B------:R-:W-:Y:S01]  /*12c50*/  VIADD R26, R20, 0x202 ;  /* 0x00000202141a7836 */ /* 0x000fe20000000000 */
[----:B------:R-:W-:Y:S02]  /*12c60*/  R2UR UR18, R24 ;  /* 0x00000000181272ca */ /* 0x000fe400000e0000 */
[----:B------:R-:W-:Y:S02]  /*12c70*/  R2UR UR26, R28 ;  /* 0x000000001c1a72ca */ /* 0x000fe400000e0000 */
[----:B------:R-:W-:-:S02]  /*12c80*/  R2UR UR22, R26 ;  /* 0x000000001a1672ca */ /* 0x000fc400000e0000 */
[----:B------:R-:W-:-:S06]  /*12c90*/  WARPGROUP.ARRIVE ;  /* 0x00000000000079c5 */ /* 0x000fcc0000000000 */
[----:B------:R-:W-:Y:S01]  /*12ca0*/  HGMMA.64x128x16.F32 R24, gdesc[UR8], RZ, !UPT, gsb0 ;  /* 0x01e00000081879f0 */ /* 0x000fe2000c0008ff */
[----:B------:R-:W-:Y:S02]  /*12cb0*/  R2UR UR17, R151 ;  /* 0x00000000971172ca */ /* 0x000fe400000e0000 */
[----:B------:R-:W-:Y:S02]  /*12cc0*/  WARPGROUP.DEPBAR.LE gsb0, 0x0 ;  /* 0x00008000000079c5 */ /* 0x000fe40000010000 */
[----:B------:R-:W-:-:S07]  /*12cd0*/  WARPGROUP.ARRIVE ;  /* 0x00000000000079c5 */ /* 0x000fce0000000000 */
        /* <DEDUP_REMOVED lines=26> */
.L_x_10902:
[----:B------:R-:W-:Y:S01]  /*12e80*/  SHF.L.U32 R0, R10, 0x1f, RZ ;  /* 0x0000001f0a007819 */ /* 0x000fe200000006ff */
[----:B------:R-:W-:-:S04]  /*12e90*/  IMAD R6, R9, 0x8, R2 ;  /* 0x0000000809067824 */ /* 0x000fc800078e0202 */
[----:B------:R0:W1:Y:S01]  /*12ea0*/  SYNCS.PHASECHK.TRANS64.TRYWAIT P2, [R6+URZ+0x2d850], R0 ;  /* 0x02d85000060075a7 */ /* 0x000062000804017f */
[----:B------:R-:W-:Y:S05]  /*12eb0*/  @!P0 BRA `(.L_x_10903) ;  /* 0x0000000000048947 */ /* 0x000fea0003800000 */
[----:B------:R-:W-:Y:S01]  /*12ec0*/  BPT.TRAP 0x1 ;  /* 0x000000040000795c */ /* 0x000fe20000300000 */
.L_x_10903:
[----:B-1----:R-:W-:Y:S05]  /*12ed0*/  @P2 BRA `(.L_x_10901) ;  /* 0x0000000000082947 */ /* 0x002fea0003800000 */
[----:B------:R-:W1:Y:S02]  /*12ee0*/  SYNCS.PHASECHK.TRANS64.TRYWAIT P2, [R6+URZ+0x2d850], R0 ;  /* 0x02d85000060075a7 */ /* 0x000e64000804017f */
[----:B-1----:R-:W-:Y:S05]  /*12ef0*/  @!P2 BRA `(.L_x_10904) ;  /* 0x00000120006ca947 */ /* 0x002fea0003800000 */
.L_x_10901:
[----:B01----:R-:W-:Y:S01]  /*12f00*/  VIADD R0, R2, 0x400 ;  /* 0x0000040002007836 */ /* 0x003fe20000000000 */
[----:B------:R-:W-:Y:S05]  /*12f10*/  WARPSYNC.ALL ;  /* 0x0000000000007948 */ /* 0x000fea0003800000 */
[----:B------:R-:W-:-:S04]  /*12f20*/  SHF.R.U32.HI R0, RZ, 0x4, R0 ;  /* 0x00000004ff007819 */ /* 0x000fc80000011600 */
[----:B------:R-:W-:-:S04]  /*12f30*/  LOP3.LUT R0, R0, 0x3fff, RZ, 0xc0, !PT ;  /* 0x00003fff00007812 */ /* 0x000fc800078ec0ff */
[----:B------:R-:W-:Y:S01]  /*12f40*/  LOP3.LUT R10, R0, 0x2000000, RZ, 0xfc, !PT ;  /* 0x02000000000a7812 */ /* 0x000fe200078efcff */
[----:B------:R-:W2:Y:S01]  /*12f50*/  LDL R144, [R1+0x3c] ;  /* 0x00003c0001907983 */ /* 0x000ea20000100800 */
[----:B------:R-:W-:-:S03]  /*12f60*/  FMNMX.FTZ R0, R24, R8, !PT ;  /* 0x0000000818007209 */ /* 0x000fc60007810000 */
[----:B------:R-:W-:Y:S01]  /*12f70*/  IMAD R10, R9, 0x600, R10 ;  /* 0x00000600090a7824 */ /* 0x000fe200078e020a */
[----:B------:R-:W-:Y:S01]  /*12f80*/  UMOV UR39, UR6 ;  /* 0x0000000600277c82 */ /* 0x000fe20008000000 */
[----:B------:R-:W-:Y:S01]  /*12f90*/  IMAD.MOV.U32 R11, RZ, RZ, -0x7fffffe0 ;  /* 0x80000020ff0b7424 */ /* 0x000fe200078e00ff */
[----:B------:R-:W-:Y:S01]  /*12fa0*/  FMNMX.FTZ R0, R25, R0, !PT ;  /* 0x0000000019007209 */ /* 0x000fe20007810000 */
[C---:B------:R-:W-:Y:S01]  /*12fb0*/  VIADD R20, R10.reuse, 0x40 ;  /* 0x000000400a147836 */ /* 0x040fe20000000000 */
[----:B------:R-:W-:Y:S01]  /*12fc0*/  R2UR UR10, R10 ;  /* 0x000000000a0a72ca */ /* 0x000fe200000e0000 */
[----:B------:R-:W-:Y:S01]  /*12fd0*/  WARPGROUP.ARRIVE ;  /* 0x00000000000079c5 */ /* 0x000fe20000000000 */
[----:B------:R-:W-:Y:S01]  /*12fe0*/  FMNMX.FTZ R0, R28, R0, !PT ;  /* 0x000000001c007209 */ /* 0x000fe20007810000 */
[----:B------:R-:W-:Y:S01]  /*12ff0*/  IMAD.MOV.U32 R21, RZ, RZ, -0x7fffffe0 ;  /* 0x80000020ff157424 */ /* 0x000fe200078e00ff */
[----:B------:R-:W-:Y:S01]  /*13000*/  R2UR UR14, R20 ;  /* 0x00000000140e72ca */ /* 0x000fe200000e0000 */
[----:B------:R-:W-:Y:S01]  /*13010*/  VIADD R20, R10, 0x80 ;  /* 0x000000800a147836 */ /* 0x000fe20000000000 */
[----:B------:R-:W-:-:S02]  /*13020*/  FMNMX.FTZ R0, R29, R0, !PT ;  /* 0x000000001d007209 */ /* 0x000fc40007810000 */
[----:B------:R-:W-:Y:S02]  /*13030*/  R2UR UR11, R11 ;  /* 0x000000000b0b72ca */ /* 0x000fe400000e0000 */
[----:B------:R-:W-:Y:S02]  /*13040*/  FMNMX.FTZ R0, R32, R0, !PT ;  /* 0x0000000020007209 */ /* 0x000fe40007810000 */
[----:B------:R-:W-:Y:S01]  /*13050*/  R2UR UR18, R20 ;  /* 0x00000000141272ca */ /* 0x000fe200000e0000 */
[----:B------:R-:W-:Y:S01]  /*13060*/  VIADD R20, R10, 0xc0 ;  /* 0x000000c00a147836 */ /* 0x000fe20000000000 */
[----:B------:R-:W-:Y:S02]  /*13070*/  FMNMX.FTZ R0, R33, R0, !PT ;  /* 0x0000000021007209 */ /* 0x000fe40007810000 */
[----:B------:R-:W-:Y:S02]  /*13080*/  R2UR UR15, R21 ;  /* 0x00000000150f72ca */ /* 0x000fe400000e0000 */
[----:B------:R-:W-:-:S02]  /*13090*/  FMNMX.FTZ R0, R36, R0, !PT ;  /* 0x0000000024007209 */ /* 0x000fc40007810000 */
[----:B------:R-:W-:Y:S01]  /*130a0*/  R2UR UR22, R20 ;  /* 0x00000000141672ca */ /* 0x000fe200000e0000 */
[----:B------:R-:W-:Y:S01]  /*130b0*/  VIADD R20, R10, 0x100 ;  /* 0x000001000a147836 */ /* 0x000fe20000000000 */
[----:B------:R-:W-:Y:S02]  /*130c0*/  FMNMX.FTZ R0, R37, R0, !PT ;  /* 0x0000000025007209 */ /* 0x000fe40007810000 */
[----:B------:R-:W-:Y:S02]  /*130d0*/  R2UR UR19, R21 ;  /* 0x00000000151372ca */ /* 0x000fe400000e0000 */
[----:B------:R-:W-:Y:S02]  /*130e0*/  FMNMX.FTZ R0, R40, R0, !PT ;  /* 0x0000000028007209 */ /* 0x000fe40007810000 */
[----:B------:R-:W-:Y:S01]  /*130f0*/  R2UR UR26, R20 ;  /* 0x00000000141a72ca */ /* 0x000fe200000e0000 */
[----:B------:R-:W-:Y:S01]  /*13100*/  VIADD R20, R10, 0x140 ;  /* 0x000001400a147836 */ /* 0x000fe20000000000 */
[----:B------:R-:W-:-:S02]  /*13110*/  FMNMX.FTZ R0, R41, R0, !PT ;  /* 0x0000000029007209 */ /* 0x000fc40007810000 */
[----:B------:R-:W-:Y:S02]  /*13120*/  R2UR UR23, R21 ;  /* 0x00000000151772ca */ /* 0x000fe400000e0000 */
[----:B------:R-:W-:Y:S02]  /*13130*/  FMNMX.FTZ R0, R44, R0, !PT ;  /* 0x000000002c007209 */ /* 0x000fe40007810000 */
[----:B------:R-:W-:Y:S01]  /*13140*/  R2UR UR30, R20 ;  /* 0x00000000141e72ca */ /* 0x000fe200000e0000 */
[C---:B------:R-:W-:Y:S01]  /*13150*/  VIADD R20, R10.reuse, 0x180 ;  /* 0x000001800a147836 */ /* 0x040fe20000000000 */
[----:B------:R-:W-:Y:S01]  /*13160*/  FMNMX.FTZ R0, R45, R0, !PT ;  /* 0x000000002d007209 */ /* 0x000fe20007810000 */
[----:B------:R-:W-:Y:S01]  /*13170*/  VIADD R10, R10, 0x1c0 ;  /* 0x000001c00a0a7836 */ /* 0x000fe20000000000 */
[----:B------:R-:W-:Y:S02]  /*13180*/  R2UR UR27, R21 ;  /* 0x00000000151b72ca */ /* 0x000fe400000e0000 */
[----:B------:R-:W-:-:S02]  /*13190*/  FMNMX.FTZ R0, R48, R0, !PT ;  /* 0x0000000030007209 */ /* 0x000fc40007810000 */
[----:B------:R-:W-:Y:S02]  /*131a0*/  R2UR UR34, R20 ;  /* 0x00000000142272ca */ /* 0x000fe400000e0000 */
[----:B------:R-:W-:Y:S02]  /*131b0*/  FMNMX.FTZ R0, R49, R0, !PT ;  /* 0x0000000031007209 */ /* 0x000fe40007810000 */
[----:B------:R-:W-:Y:S02]  /*131c0*/  R2UR UR46, R10 ;  /* 0x000000000a2e72ca */ /* 0x000fe400000e0000 */
[----:B------:R-:W-:Y:S02]  /*131d0*/  FMNMX.FTZ R0, R52, R0, !PT ;  /* 0x0000000034007209 */ /* 0x000fe40007810000 */
[----:B------:R-:W-:Y:S02]  /*131e0*/  R2UR UR31, R21 ;  /* 0x00000000151f72ca */ /* 0x000fe400000e0000 */
[----:B------:R-:W-:-:S02]  /*131f0*/  FMNMX.FTZ R0, R53, R0, !PT ;  /* 0x0000000035007209 */ /* 0x000fc40007810000 */
[----:B------:R-:W-:Y:S02]  /*13200*/  R2UR UR35, R21 ;  /* 0x00000000152372ca */ /* 0x000fe400000e0000 */
[----:B------:R-:W-:Y:S01]  /*13210*/  FMNMX.FTZ R0, R56, R0, !PT ;  /* 0x0000000038007209 */ /* 0x000fe20007810000 */
[----:B------:R-:W3:Y:S01]  /*13220*/  LDL R21, [R1+0x20] ;  /* 0x0000200001157983 */ /* 0x000ee20000100800 */
[----:B------:R-:W-:Y:S02]  /*13230*/  R2UR UR47, R11 ;  /* 0x000000000b2f72ca */ /* 0x000fe400000e0000 */
        /* <DEDUP_REMOVED lines=49> */
[----:B------:R-:W4:Y:S01]  /*13550*/  MUFU.EX2 R10, R28 ;  /* 0x0000001c000a7308 */ /* 0x000f220000000800 */
[----:B0-----:R-:W-:Y:S01]  /*13560*/  FFMA.FTZ R5, R20, R5, R8 ;  /* 0x0000000514057223 */ /* 0x001fe20000010008 */
[--C-:B------:R-:W-:Y:S01]  /*13570*/  FFMA.FTZ R72, R72, UR39, -R6.reuse ;  /* 0x0000002748487c23 */ /* 0x100fe20008010806 */
[--C-:B------:R-:W-:Y:S01]  /*13580*/  FFMA.FTZ R73, R73, UR39, -R6.reuse ;  /* 0x0000002749497c23 */ /* 0x100fe20008010806 */
[--C-:B------:R-:W-:Y:S01]  /*13590*/  FFMA.FTZ R76, R76, UR39, -R6.reuse ;  /* 0x000000274c4c7c23 */ /* 0x100fe20008010806 */
[--C-:B------:R-:W-:Y:S01]  /*135a0*/  FFMA.FTZ R77, R77, UR39, -R6.reuse ;  /* 0x000000274d4d7c23 */ /* 0x100fe20008010806 */
[--C-:B------:R-:W-:Y:S01]  /*135b0*/  FFMA.FTZ R80, R80, UR39, -R6.reuse ;  /* 0x0000002750507c23 */ /* 0x100fe20008010806 */
[----:B------:R-:W-:Y:S01]  /*135c0*/  FFMA.FTZ R81, R81, UR39, -R6 ;  /* 0x0000002751517c23 */ /* 0x000fe20008010806 */
[----:B------:R-:W0:Y:S01]  /*135d0*/  MUFU.EX2 R29, R29 ;  /* 0x0000001d001d7308 */ /* 0x000e220000000800 */
[C---:B-1----:R-:W-:Y:S01]  /*135e0*/  FADD.FTZ R5, R25.reuse, R5 ;  /* 0x0000000519057221 */ /* 0x042fe20000010000 */
[----:B------:R-:W-:Y:S01]  /*135f0*/  F2FP.F16.F32.PACK_AB R8, R25, R8 ;  /* 0x000000081908723e */ /* 0x000fe200000000ff */
[----:B------:R-:W-:-:S02]  /*13600*/  IMAD.MOV.U32 R25, RZ, RZ, 0x40000040 ;  /* 0x40000040ff197424 */ /* 0x000fc400078e00ff */
[--C-:B------:R-:W-:Y:S01]  /*13610*/  FFMA.FTZ R84, R84, UR39, -R6.reuse ;  /* 0x0000002754547c23 */ /* 0x100fe20008010806 */
[----:B------:R-:W-:Y:S01]  /*13620*/  FFMA.FTZ R85, R85, UR39, -R6 ;  /* 0x0000002755557c23 */ /* 0x000fe20008010806 */
[----:B------:R-:W-:Y:S02]  /*13630*/  FMNMX.FTZ R6, R26, R7, !PT ;  /* 0x000000071a067209 */ /* 0x000fe40007810000 */
[----:B------:R-:W-:Y:S01]  /*13640*/  R2UR UR9, R25 ;  /* 0x00000000190972ca */ /* 0x000fe200000e0000 */
[----:B----4-:R-:W-:Y:S01]  /*13650*/  FADD.FTZ R5, R10, R5 ;  /* 0x000000050a057221 */ /* 0x010fe20000010000 */
[----:B------:R-:W-:Y:S01]  /*13660*/  FMNMX.FTZ R6, R27, R6, !PT ;  /* 0x000000061b067209 */ /* 0x000fe20007810000 */
[----:B------:R-:W-:-:S03]  /*13670*/  IMAD.MOV.U32 R25, RZ, RZ, 0x40000040 ;  /* 0x40000040ff197424 */ /* 0x000fc600078e00ff */
[----:B------:R-:W-:Y:S02]  /*13680*/  FMNMX.FTZ R6, R30, R6, !PT ;  /* 0x000000061e067209 */ /* 0x000fe40007810000 */
[----:B------:R-:W-:Y:S01]  /*13690*/  R2UR UR45, R25 ;  /* 0x00000000192d72ca */ /* 0x000fe200000e0000 */
[C---:B0-----:R-:W-:Y:S01]  /*136a0*/  FADD.FTZ R5, R29.reuse, R5 ;  /* 0x000000051d057221 */ /* 0x041fe20000010000 */
[----:B------:R-:W-:Y:S01]  /*136b0*/  F2FP.F16.F32.PACK_AB R10, R29, R10 ;  /* 0x0000000a1d0a723e */ /* 0x000fe200000000ff */
[----:B------:R-:W-:Y:S01]  /*136c0*/  IMAD.MOV.U32 R29, RZ, RZ, 0x40000040 ;  /* 0x40000040ff1d7424 */ /* 0x000fe200078e00ff */
[----:B------:R-:W-:-:S04]  /*136d0*/  FMNMX.FTZ R6, R31, R6, !PT ;  /* 0x000000061f067209 */ /* 0x000fc80007810000 */
[----:B------:R-:W-:Y:S01]  /*136e0*/  R2UR UR13, R29 ;  /* 0x000000001d0d72ca */ /* 0x000fe200000e0000 */
        /* <DEDUP_REMOVED lines=14> */
[----:B------:R-:W-:Y:S02]  /*137d0*/  R2UR UR33, R29 ;  /* 0x000000001d2172ca */ /* 0x000fe400000e0000 */
[----:B------:R-:W-:-:S04]  /*137e0*/  FMNMX.FTZ R6, R43, R6, !PT ;  /* 0x000000062b067209 */ /* 0x000fc80007810000 */
[----:B------:R-:W-:-:S04]  /*137f0*/  FMNMX.FTZ R6, R46, R6, !PT ;  /* 0x000000062e067209 */ /* 0x000fc80007810000 */
[----:B------:R-:W-:-:S04]  /*13800*/  FMNMX.FTZ R6, R47, R6, !PT ;  /* 0x000000062f067209 */ /* 0x000fc80007810000 */
[----:B------:R-:W-:Y:S02]  /*13810*/  FMNMX.FTZ R6, R50, R6, !PT ;  /* 0x0000000632067209 */ /* 0x000fe40007810000 */
[----:B--2---:R-:W-:Y:S02]  /*13820*/  LOP3.LUT R24, R144, 0x10000, RZ, 0xfc, !PT ;  /* 0x0001000090187812 */ /* 0x004fe400078efcff */
[----:B------:R-:W-:Y:S01]  /*13830*/  FMNMX.FTZ R6, R51, R6, !PT ;  /* 0x0000000633067209 */ /* 0x000fe20007810000 */
[----:B------:R-:W0:Y:S01]  /*13840*/  S2R R144, SR_TID.X ;  /* 0x0000000000907919 */ /* 0x000e220000002100 */
[C---:B------:R-:W-:Y:S01]  /*13850*/  R2UR UR8, R24.reuse ;  /* 0x00000000180872ca */ /* 0x040fe200000e0000 */
[----:B------:R-:W-:Y:S01]  /*13860*/  VIADD R28, R24, 0x2 ;  /* 0x00000002181c7836 */ /* 0x000fe20000000000 */
[----:B------:R-:W-:-:S04]  /*13870*/  FMNMX.FTZ R6, R54, R6, !PT ;  /* 0x0000000636067209 */ /* 0x000fc80007810000 */
[----:B------:R-:W-:Y:S01]  /*13880*/  R2UR UR12, R28 ;  /* 0x000000001c0c72ca */ /* 0x000fe200000e0000 */
[----:B------:R-:W-:Y:S01]  /*13890*/  VIADD R28, R24, 0x4 ;  /* 0x00000004181c7836 */ /* 0x000fe20000000000 */
[----:B------:R-:W-:-:S04]  /*138a0*/  FMNMX.FTZ R6, R55, R6, !PT ;  /* 0x0000000637067209 */ /* 0x000fc80007810000 */
[----:B------:R-:W-:Y:S01]  /*138b0*/  R2UR UR16, R28 ;  /* 0x000000001c1072ca */ /* 0x000fe200000e0000 */
[----:B------:R-:W-:Y:S01]  /*138c0*/  HGMMA.64x96x16.F32 R88, gdesc[UR8].tnspB, R88, gsb0 ;  /* 0x41600000085879f0 */ /* 0x000fe20008000858 */
[----:B------:R-:W-:Y:S01]  /*138d0*/  VIADD R28, R24, 0x6 ;  /* 0x00000006181c7836 */ /* 0x000fe20000000000 */
[----:B------:R-:W-:-:S04]  /*138e0*/  FMNMX.FTZ R6, R58, R6, !PT ;  /* 0x000000063a067209 */ /* 0x000fc80007810000 */
[----:B------:R-:W-:Y:S01]  /*138f0*/  R2UR UR20, R28 ;  /* 0x000000001c1472ca */ /* 0x000fe200000e0000 */
[----:B------:R-:W-:Y:S01]  /*13900*/  VIADD R28, R24, 0x600 ;  /* 0x00000600181c7836 */ /* 0x000fe20000000000 */
[----:B------:R-:W-:-:S04]  /*13910*/  FMNMX.FTZ R6, R59, R6, !PT ;  /* 0x000000063b067209 */ /* 0x000fc80007810000 */
[----:B------:R-:W-:Y:S01]  /*13920*/  R2UR UR24, R28 ;  /* 0x000000001c1872ca */ /* 0x000fe200000e0000 */
[----:B------:R-:W-:Y:S01]  /*13930*/  VIADD R28, R24, 0x602 ;  /* 0x00000602181c7836 */ /* 0x000fe20000000000 */
[----:B------:R-:W-:-:S04]  /*13940*/  FMNMX.FTZ R6, R62, R6, !PT ;  /* 0x000000063e067209 */ /* 0x000fc80007810000 */
[----:B------:R-:W-:Y:S01]  /*13950*/  R2UR UR28, R28 ;  /* 0x000000001c1c72ca */ /* 0x000fe200000e0000 */
[C---:B------:R-:W-:Y:S01]  /*13960*/  VIADD R28, R24.reuse, 0x604 ;  /* 0x00000604181c7836 */ /* 0x040fe20000000000 */
[----:B------:R-:W-:Y:S01]  /*13970*/  FMNMX.FTZ R6, R63, R6, !PT ;  /* 0x000000063f067209 */ /* 0x000fe20007810000 */
[----:B------:R-:W-:Y:S01]  /*13980*/  VIADD R24, R24, 0x606 ;  /* 0x0000060618187836 */ /* 0x000fe20000000000 */
[----:B0-----:R-:W-:Y:S02]  /*13990*/  ISETP.GE.U32.AND P2, PT, R144, 0x180, PT ;  /* 0x000001809000780c */ /* 0x001fe40003f46070 */
[----:B------:R-:W-:Y:S02]  /*139a0*/  R2UR UR32, R28 ;  /* 0x000000001c2072ca */ /* 0x000fe400000e0000 */
[----:B------:R-:W-:Y:S02]  /*139b0*/  FMNMX.FTZ R6, R66, R6, !PT ;  /* 0x0000000642067209 */ /* 0x000fe40007810000 */
[----:B------:R-:W-:-:S02]  /*139c0*/  R2UR UR44, R24 ;  /* 0x00000000182c72ca */ /* 0x000fc400000e0000 */
        /* <DEDUP_REMOVED lines=16> */
[----:B------:R-:W-:Y:S01]  /*13ad0*/  HGMMA.64x96x16.F32 R88, gdesc[UR12].tnspB, R88, gsb0 ;  /* 0x416000000c5879f0 */ /* 0x000fe20008000858 */
[----:B0-----:R-:W-:-:S05]  /*13ae0*/  FMNMX.FTZ R6, R6, R11, !PT ;  /* 0x0000000b06067209 */ /* 0x001fca0007810000 */
[C---:B------:R-:W-:Y:S01]  /*13af0*/  FMUL.FTZ R11, R6.reuse, UR39 ;  /* 0x00000027060b7c20 */ /* 0x040fe20008410000 */
[----:B------:R-:W-:Y:S02]  /*13b00*/  @!P1 IMAD R9, R9, 0x8, R2 ;  /* 0x0000000809099824 */ /* 0x000fe400078e0202 */
[----:B------:R-:W-:Y:S01]  /*13b10*/  FADD.FTZ R7, -R6, R7 ;  /* 0x0000000706077221 */ /* 0x000fe20000010100 */
        /* <DEDUP_REMOVED lines=32> */
[----:B------:R-:W-:Y:S01]  /*13d20*/  SHF.R.U32.HI R11, RZ, 0x7, R144 ;  /* 0x00000007ff0b7819 */ /* 0x000fe20000011690 */
[----:B------:R-:W-:Y:S01]  /*13d30*/  MUFU.EX2 R26, R26 ;  /* 0x0000001a001a7308 */ /* 0x000fe20000000800 */
[----:B------:R-:W-:-:S02]  /*13d40*/  WARPGROUP.DEPBAR.LE gsb0, 0x0 ;  /* 0x00008000000079c5 */ /* 0x000fc40000010000 */
[----:B------:R-:W-:Y:S01]  /*13d50*/  WARPGROUP.ARRIVE ;  /* 0x00000000000079c5 */ /* 0x000fe20000000000 */
[----:B------:R-:W-:-:S04]  /*13d60*/  VIADD R11, R11, 0x9 ;  /* 0x000000090b0b7836 */ /* 0x000fc80000000000 */
[----:B------:R-:W-:Y:S01]  /*13d70*/  MUFU.EX2 R27, R27 ;  /* 0x0000001b001b7308 */ /* 0x000fe20000000800 */
[----:B------:R-:W-:Y:S02]  /*13d80*/  @!P1 VIADD R9, R9, 0x2d860 ;  /* 0x0002d86009099836 */ /* 0x000fe40000000000 */
[----:B------:R-:W-:Y:S01]  /*13d90*/  FMUL.FTZ R7, R7, UR39 ;  /* 0x0000002707077c20 */ /* 0x000fe20008410000 */
[----:B------:R-:W-:Y:S01]  /*13da0*/  HGMMA.64x96x16.F32 R88, gdesc[UR16].tnspB, R88, gsb0 ;  /* 0x41600000105879f0 */ /* 0x000fe20008000858 */
[----:B------:R-:W-:-:S03]  /*13db0*/  SEL R11, R11, 0x9, !P2 ;  /* 0x000000090b0b7807 */ /* 0x000fc60005000000 */
[----:B------:R-:W-:Y:S08]  /*13dc0*/  MUFU.EX2 R30, R30 ;  /* 0x0000001e001e7308 */ /* 0x000ff00000000800 */
[----:B------:R-:W0:Y:S01]  /*13dd0*/  MUFU.EX2 R31, R31 ;  /* 0x0000001f001f7308 */ /* 0x000e220000000800 */
[----:B------:R-:W-:-:S07]  /*13de0*/  @!P1 PRMT R9, RZ, 0x654, R9 ;  /* 0x00000654ff099816 */ /* 0x000fce0000000009 */
[----:B------:R-:W-:Y:S08]  /*13df0*/  MUFU.EX2 R33, R33 ;  /* 0x0000002100217308 */ /* 0x000ff00000000800 */
[----:B------:R-:W-:Y:S01]  /*13e00*/  MUFU.EX2 R7, R7 ;  /* 0x0000000700077308 */ /* 0x000fe20000000800 */
        /* <DEDUP_REMOVED lines=17> */
[----:B-1----:R-:W-:-:S04]  /*13f20*/  @!P1 IMAD R11, R16, 0x8, R2 ;  /* 0x00000008100b9824 */ /* 0x002fc800078e0202 */
[----:B------:R-:W-:-:S05]  /*13f30*/  @!P1 VIADD R11, R11, 0x2d840 ;  /* 0x0002d8400b0b9836 */ /* 0x000fca0000000000 */
[----:B------:R-:W-:-:S04]  /*13f40*/  @!P1 PRMT R11, RZ, 0x654, R11 ;  /* 0x00000654ff0b9816 */ /* 0x000fc8000000000b */
[----:B------:R0:W-:Y:S01]  /*13f50*/  @!P1 SYNCS.ARRIVE.TRANS64.RED.A1T0 RZ, [R11+URZ], RZ ;  /* 0x000000ff0bff99a7 */ /* 0x0001e2000810043f */
[----:B------:R1:W-:Y:S01]  /*13f60*/  @!P1 SYNCS.ARRIVE.TRANS64.RED.A1T0 RZ, [R9+URZ], RZ ;  /* 0x000000ff09ff99a7 */ /* 0x0003e2000810043f */
[----:B0-----:R-:W-:Y:S02]  /*13f70*/  F2FP.F16.F32.PACK_AB R11, R31, R30 ;  /* 0x0000001e1f0b723e */ /* 0x001fe400000000ff */
[----:B-1----:R-:W-:-:S05]  /*13f80*/  F2FP.F16.F32.PACK_AB R9, R27, R26 ;  /* 0x0000001a1b09723e */ /* 0x002fca00000000ff */
[----:B------:R0:W-:Y:S02]  /*13f90*/  STSM.16.M88.4 [R140+0x21800], R8 ;  /* 0x021800088c007844 */ /* 0x0001e40000000200 */
[----:B0-----:R0:W-:Y:S02]  /*13fa0*/  MUFU.EX2 R10, R36 ;  /* 0x00000024000a7308 */ /* 0x0011e40000000800 */
[----:B0-----:R-:W2:Y:S06]  /*13fb0*/  LDL R36, [R1+0x24] ;  /* 0x0000240001247983 */ /* 0x001eac0000100800 */
[----:B------:R-:W0:Y:S08]  /*13fc0*/  MUFU.EX2 R8, R32 ;  /* 0x0000002000087308 */ /* 0x000e300000000800 */
[----:B------:R-:W-:Y:S08]  /*13fd0*/  MUFU.EX2 R37, R37 ;  /* 0x0000002500257308 */ /* 0x000ff00000000800 */
[----:B------:R-:W-:Y:S08]  /*13fe0*/  MUFU.EX2 R34, R34 ;  /* 0x0000002200227308 */ /* 0x000ff00000000800 */
[----:B------:R-:W1:Y:S08]  /*13ff0*/  MUFU.EX2 R35, R35 ;  /* 0x0000002300237308 */ /* 0x000e700000000800 */
[----:B------:R-:W-:Y:S08]  /*14000*/  MUFU.EX2 R38, R38 ;  /* 0x0000002600267308 */ /* 0x000ff00000000800 */
[----:B------:R-:W4:Y:S01]  /*14010*/  MUFU.EX2 R39, R39 ;  /* 0x0000002700277308 */ /* 0x000f220000000800 */
[----:B0-----:R-:W-:Y:S01]  /*14020*/  FADD.FTZ R5, R8, R5 ;  /* 0x0000000508057221 */ /* 0x001fe20000010000 */
[----:B------:R-:W-:-:S03]  /*14030*/  FFMA.FTZ R4, R7, R4, R26 ;  /* 0x0000000407047223 */ /* 0x000fc6000001001a */
[C---:B------:R-:W-:Y:S01]  /*14040*/  FADD.FTZ R5, R33.reuse, R5 ;  /* 0x0000000521057221 */ /* 0x040fe20000010000 */
[----:B------:R-:W-:Y:S02]  /*14050*/  F2FP.F16.F32.PACK_AB R8, R33, R8 ;  /* 0x000000082108723e */ /* 0x000fe400000000ff */
[----:B-1----:R-:W-:Y:S01]  /*14060*/  F2FP.F16.F32.PACK_AB R9, R35, R34 ;  /* 0x000000222309723e */ /* 0x002fe200000000ff */
[----:B------:R-:W-:Y:S01]  /*14070*/  FADD.FTZ R5, R10, R5 ;  /* 0x000000050a057221 */ /* 0x000fe20000010000 */
[----:B------:R-:W-:Y:S01]  /*14080*/  F2FP.F16.F32.PACK_AB R10, R37, R10 ;  /* 0x0000000a250a723e */ /* 0x000fe200000000ff */
[----:B------:R-:W-:Y:S01]  /*14090*/  FADD.FTZ R4, R27, R4 ;  /* 0x000000041b047221 */ /* 0x000fe20000010000 */
[----:B----4-:R-:W-:-:S03]  /*140a0*/  F2FP.F16.F32.PACK_AB R11, R39, R38 ;  /* 0x00000026270b723e */ /* 0x010fc600000000ff */
[----:B------:R-:W-:Y:S02]  /*140b0*/  FADD.FTZ R4, R30, R4 ;  /* 0x000000041e047221 */ /* 0x000fe40000010000 */
[----:B---3--:R0:W-:Y:S01]  /*140c0*/  STSM.16.M88.4 [R21], R8 ;  /* 0x0000000815007844 */ /* 0x0081e20000000200 */
[----:B------:R-:W-:Y:S01]  /*140d0*/  MUFU.EX2 R41, R41 ;  /* 0x0000002900297308 */ /* 0x000fe20000000800 */
[----:B------:R-:W-:-:S04]  /*140e0*/  FADD.FTZ R4, R31, R4 ;  /* 0x000000041f047221 */ /* 0x000fc80000010000 */
[----:B------:R-:W-:-:S03]  /*140f0*/  FADD.FTZ R4, R34, R4 ;  /* 0x0000000422047221 */ /* 0x000fc60000010000 */
[----:B0-----:R-:W0:Y:S01]  /*14100*/  MUFU.EX2 R8, R40 ;  /* 0x0000002800087308 */ /* 0x001e220000000800 */
[----:B------:R-:W-:Y:S01]  /*14110*/  FADD.FTZ R4, R35, R4 ;  /* 0x0000000423047221 */ /* 0x000fe20000010000 */
[----:B------:R-:W-:-:S06]  /*14120*/  FADD.FTZ R5, R37, R5 ;  /* 0x0000000525057221 */ /* 0x000fcc0000010000 */
[----:B------:R-:W1:Y:S08]  /*14130*/  MUFU.EX2 R9, R42 ;  /* 0x0000002a00097308 */ /* 0x000e700000000800 */
[----:B------:R-:W3:Y:S01]  /*14140*/  MUFU.EX2 R10, R44 ;  /* 0x0000002c000a7308 */ /* 0x000ee20000000800 */
[----:B------:R-:W-:Y:S01]  /*14150*/  FADD.FTZ R4, R38, R4 ;  /* 0x0000000426047221 */ /* 0x000fe20000010000 */
[----:B0-----:R-:W-:-:S06]  /*14160*/  FADD.FTZ R5, R8, R5 ;  /* 0x0000000508057221 */ /* 0x001fcc0000010000 */
[----:B------:R-:W0:Y:S08]  /*14170*/  MUFU.EX2 R43, R43 ;  /* 0x0000002b002b7308 */ /* 0x000e300000000800 */
[----:B------:R-:W4:Y:S01]  /*14180*/  MUFU.EX2 R45, R45 ;  /* 0x0000002d002d7308 */ /* 0x000f220000000800 */
[----:B------:R-:W-:Y:S01]  /*14190*/  FADD.FTZ R4, R39, R4 ;  /* 0x0000000427047221 */ /* 0x000fe20000010000 */
[----:B------:R-:W-:-:S06]  /*141a0*/  FADD.FTZ R5, R41, R5 ;  /* 0x0000000529057221 */ /* 0x000fcc0000010000 */
[----:B------:R-:W5:Y:S08]  /*141b0*/  MUFU.EX2 R11, R46 ;  /* 0x0000002e000b7308 */ /* 0x000f700000000800 */
[----:B------:R-:W5:Y:S01]  /*141c0*/  MUFU.EX2 R24, R48 ;  /* 0x0000003000187308 */ /* 0x000f620000000800 */
[----:B-1----:R-:W-:Y:S01]  /*141d0*/  FADD.FTZ R4, R9, R4 ;  /* 0x0000000409047221 */ /* 0x002fe20000010000 */
[----:B---3--:R-:W-:-:S06]  /*141e0*/  FADD.FTZ R5, R10, R5 ;  /* 0x000000050a057221 */ /* 0x008fcc0000010000 */
[----:B------:R-:W1:Y:S08]  /*141f0*/  MUFU.EX2 R47, R47 ;  /* 0x0000002f002f7308 */ /* 0x000e700000000800 */
[----:B------:R-:W3:Y:S01]  /*14200*/  MUFU.EX2 R49, R49 ;  /* 0x0000003100317308 */ /* 0x000ee20000000800 */
[----:B0-----:R-:W-:Y:S01]  /*14210*/  FADD.FTZ R4, R43, R4 ;  /* 0x000000042b047221 */ /* 0x001fe20000010000 */
[----:B----4-:R-:W-:-:S06]  /*14220*/  FADD.FTZ R5, R45, R5 ;  /* 0x000000052d057221 */ /* 0x010fcc0000010000 */
[----:B------:R-:W0:Y:S08]  /*14230*/  MUFU.EX2 R25, R50 ;  /* 0x0000003200197308 */ /* 0x000e300000000800 */
[----:B------:R-:W4:Y:S01]  /*14240*/  MUFU.EX2 R26, R52 ;  /* 0x00000034001a7308 */ /* 0x000f220000000800 */
[----:B-----5:R-:W-:Y:S01]  /*14250*/  FADD.FTZ R4, R11, R4 ;  /* 0x000000040b047221 */ /* 0x020fe20000010000 */
[----:B------:R-:W-:-:S06]  /*14260*/  FADD.FTZ R5, R24, R5 ;  /* 0x0000000518057221 */ /* 0x000fcc0000010000 */
[----:B------:R-:W5:Y:S08]  /*14270*/  MUFU.EX2 R51, R51 ;  /* 0x0000003300337308 */ /* 0x000f700000000800 */
[----:B------:R-:W5:Y:S01]  /*14280*/  MUFU.EX2 R53, R53 ;  /* 0x0000003500357308 */ /* 0x000f620000000800 */
[----:B-1----:R-:W-:Y:S01]  /*14290*/  FADD.FTZ R4, R47, R4 ;  /* 0x000000042f047221 */ /* 0x002fe20000010000 */
[----:B---3--:R-:W-:-:S06]  /*142a0*/  FADD.FTZ R5, R49, R5 ;  /* 0x0000000531057221 */ /* 0x008fcc0000010000 */
[----:B------:R-:W1:Y:S01]  /*142b0*/  MUFU.EX2 R28, R56 ;  /* 0x00000038001c7308 */ /* 0x000e620000000800 */
[----:B0-----:R-:W-:Y:S01]  /*142c0*/  FADD.FTZ R4, R25, R4 ;  /* 0x0000000419047221 */ /* 0x001fe20000010000 */
[----:B----4-:R-:W-:-:S06]  /*142d0*/  FADD.FTZ R21, R26, R5 ;  /* 0x000000051a157221 */ /* 0x010fcc0000010000 */
[----:B------:R-:W0:Y:S08]  /*142e0*/  MUFU.EX2 R27, R54 ;  /* 0x00000036001b7308 */ /* 0x000e300000000800 */
[----:B------:R-:W3:Y:S01]  /*142f0*/  MUFU.EX2 R57, R57 ;  /* 0x0000003900397308 */ /* 0x000ee20000000800 */
[----:B-----5:R-:W-:Y:S01]  /*14300*/  FADD.FTZ R5, R51, R4 ;  /* 0x0000000433057221 */ /* 0x020fe20000010000 */
[----:B------:R-:W-:-:S06]  /*14310*/  FADD.FTZ R4, R53, R21 ;  /* 0x0000001535047221 */ /* 0x000fcc0000010000 */
[----:B------:R-:W4:Y:S08]  /*14320*/  MUFU.EX2 R55, R55 ;  /* 0x0000003700377308 */ /* 0x000f300000000800 */
[----:B------:R-:W5:Y:S01]  /*14330*/  MUFU.EX2 R60, R60 ;  /* 0x0000003c003c7308 */ /* 0x000f620000000800 */
[----:B-1----:R-:W-:-:S07]  /*14340*/  FADD.FTZ R4, R28, R4 ;  /* 0x000000041c047221 */ /* 0x002fce0000010000 */
[----:B------:R-:W1:Y:S08]  /*14350*/  MUFU.EX2 R29, R58 ;  /* 0x0000003a001d7308 */ /* 0x000e700000000800 */
[----:B------:R-:W1:Y:S01]  /*14360*/  MUFU.EX2 R61, R61 ;  /* 0x0000003d003d7308 */ /* 0x000e620000000800 */
[----:B0-----:R-:W-:Y:S01]  /*14370*/  FADD.FTZ R5, R27, R5 ;  /* 0x000000051b057221 */ /* 0x001fe20000010000 */
[----:B---3--:R-:W-:-:S06]  /*14380*/  FADD.FTZ R4, R57, R4 ;  /* 0x0000000439047221 */ /* 0x008fcc0000010000 */
[----:B------:R-:W0:Y:S08]  /*14390*/  MUFU.EX2 R59, R59 ;  /* 0x0000003b003b7308 */ /* 0x000e300000000800 */
[----:B------:R-:W3:Y:S01]  /*143a0*/  MUFU.EX2 R64, R64 ;  /* 0x0000004000407308 */ /* 0x000ee20000000800 */
[----:B----4-:R-:W-:Y:S01]  /*143b0*/  FADD.FTZ R5, R55, R5 ;  /* 0x0000000537057221 */ /* 0x010fe20000010000 */
[----:B-----5:R-:W-:-:S06]  /*143c0*/  FADD.FTZ R4, R60, R4 ;  /* 0x000000043c047221 */ /* 0x020fcc0000010000 */
[----:B------:R-:W4:Y:S08]  /*143d0*/  MUFU.EX2 R62, R62 ;  /* 0x0000003e003e7308 */ /* 0x000f300000000800 */
[----:B------:R-:W5:Y:S01]  /*143e0*/  MUFU.EX2 R65, R65 ;  /* 0x0000004100417308 */ /* 0x000f620000000800 */
[----:B-1----:R-:W-:Y:S01]  /*143f0*/  FADD.FTZ R5, R29, R5 ;  /* 0x000000051d057221 */ /* 0x002fe20000010000 */
[----:B------:R-:W-:-:S06]  /*14400*/  FADD.FTZ R4, R61, R4 ;  /* 0x000000043d047221 */ /* 0x000fcc0000010000 */
[----:B------:R-:W1:Y:S08]  /*14410*/  MUFU.EX2 R31, R63 ;  /* 0x0000003f001f7308 */ /* 0x000e700000000800 */
[----:B------:R-:W2:Y:S01]  /*14420*/  MUFU.EX2 R68, R68 ;  /* 0x0000004400447308 */ /* 0x000ea20000000800 */
        /* <DEDUP_REMOVED lines=9> */
[----:B--2---:R-:W-:-:S06]  /*144c0*/  FADD.FTZ R4, R68, R4 ;  /* 0x0000000444047221 */ /* 0x004fcc0000010000 */
        /* <DEDUP_REMOVED lines=13> */
[----:B------:R-:W-:Y:S01]  /*145a0*/  MUFU.EX2 R32, R80 ;  /* 0x0000005000207308 */ /* 0x000fe20000000800 */
[----:B0-----:R-:W-:Y:S01]  /*145b0*/  FADD.FTZ R5, R71, R5 ;  /* 0x0000000547057221 */ /* 0x001fe20000010000 */
[----:B---3--:R-:W-:-:S06]  /*145c0*/  FADD.FTZ R4, R76, R4 ;  /* 0x000000044c047221 */ /* 0x008fcc0000010000 */
[----:B------:R-:W0:Y:S01]  /*145d0*/  MUFU.EX2 R78, R78 ;  /* 0x0000004e004e7308 */ /* 0x000e220000000800 */
[----:B------:R-:W-:-:S07]  /*145e0*/  F2FP.F16.F32.PACK_AB R8, R41, R8 ;  /* 0x000000082908723e */ /* 0x000fce00000000ff */
[----:B------:R-:W2:Y:S01]  /*145f0*/  MUFU.EX2 R81, R81 ;  /* 0x0000005100517308 */ /* 0x000ea20000000800 */
[----:B------:R-:W-:Y:S02]  /*14600*/  F2FP.F16.F32.PACK_AB R9, R43, R9 ;  /* 0x000000092b09723e */ /* 0x000fe400000000ff */
[----:B------:R-:W-:Y:S02]  /*14610*/  F2FP.F16.F32.PACK_AB R10, R45, R10 ;  /* 0x0000000a2d0a723e */ /* 0x000fe400000000ff */
[----:B------:R-:W-:-:S03]  /*14620*/  F2FP.F16.F32.PACK_AB R11, R47, R11 ;  /* 0x0000000b2f0b723e */ /* 0x000fc600000000ff */
[----:B------:R-:W-:Y:S01]  /*14630*/  MUFU.EX2 R84, R84 ;  /* 0x0000005400547308 */ /* 0x000fe20000000800 */
[----:B------:R-:W-:Y:S01]  /*14640*/  F2FP.F16.F32.PACK_AB R24, R49, R24 ;  /* 0x000000183118723e */ /* 0x000fe200000000ff */
[----:B----4-:R-:W-:Y:S01]  /*14650*/  FADD.FTZ R5, R74, R5 ;  /* 0x000000054a057221 */ /* 0x010fe20000010000 */
[----:B------:R-:W-:Y:S02]  /*14660*/  F2FP.F16.F32.PACK_AB R25, R51, R25 ;  /* 0x000000193319723e */ /* 0x000fe400000000ff */
[----:B------:R-:W-:-:S03]  /*14670*/  F2FP.F16.F32.PACK_AB R26, R53, R26 ;  /* 0x0000001a351a723e */ /* 0x000fc600000000ff */
[----:B------:R-:W3:Y:S01]  /*14680*/  MUFU.EX2 R79, R79 ;  /* 0x0000004f004f7308 */ /* 0x000ee20000000800 */
[----:B------:R-:W-:Y:S01]  /*14690*/  F2FP.F16.F32.PACK_AB R27, R55, R27 ;  /* 0x0000001b371b723e */ /* 0x000fe200000000ff */
[----:B-----5:R-:W-:Y:S01]  /*146a0*/  FADD.FTZ R21, R77, R4 ;  /* 0x000000044d157221 */ /* 0x020fe20000010000 */
[----:B------:R-:W-:Y:S01]  /*146b0*/  STSM.16.M88.4 [R142], R8 ;  /* 0x000000088e007844 */ /* 0x000fe20000000200 */
[----:B-1----:R-:W-:-:S04]  /*146c0*/  FADD.FTZ R5, R75, R5 ;  /* 0x000000054b057221 */ /* 0x002fc80000010000 */
[----:B------:R-:W-:Y:S01]  /*146d0*/  MUFU.EX2 R85, R85 ;  /* 0x0000005500557308 */ /* 0x000fe20000000800 */
[----:B------:R1:W-:Y:S07]  /*146e0*/  STSM.16.M88.4 [R141], R24 ;  /* 0x000000188d007844 */ /* 0x0003ee0000000200 */
[----:B------:R-:W4:Y:S01]  /*146f0*/  MUFU.EX2 R33, R82 ;  /* 0x0000005200217308 */ /* 0x000f220000000800 */
[----:B0-----:R-:W-:-:S07]  /*14700*/  FADD.FTZ R4, R78, R5 ;  /* 0x000000054e047221 */ /* 0x001fce0000010000 */
[----:B------:R-:W0:Y:S01]  /*14710*/  MUFU.EX2 R83, R83 ;  /* 0x0000005300537308 */ /* 0x000e220000000800 */
[----:B-1----:R-:W-:-:S07]  /*14720*/  FADD.FTZ R26, R32, R21 ;  /* 0x00000015201a7221 */ /* 0x002fce0000010000 */
[----:B------:R-:W-:Y:S08]  /*14730*/  MUFU.EX2 R86, R86 ;  /* 0x0000005600567308 */ /* 0x000ff00000000800 */
[----:B------:R-:W1:Y:S01]  /*14740*/  MUFU.EX2 R87, R87 ;  /* 0x0000005700577308 */ /* 0x000e620000000800 */
[----:B--2---:R-:W-:Y:S01]  /*14750*/  FADD.FTZ R5, R81, R26 ;  /* 0x0000001a51057221 */ /* 0x004fe20000010000 */
[----:B---3--:R-:W-:Y:S01]  /*14760*/  FADD.FTZ R4, R79, R4 ;  /* 0x000000044f047221 */ /* 0x008fe20000010000 */
[----:B------:R-:W-:-:S02]  /*14770*/  F2FP.F16.F32.PACK_AB R28, R57, R28 ;  /* 0x0000001c391c723e */ /* 0x000fc400000000ff */
[----:B------:R-:W-:Y:S01]  /*14780*/  FADD.FTZ R34, R84, R5 ;  /* 0x0000000554227221 */ /* 0x000fe20000010000 */
[----:B------:R-:W-:Y:S02]  /*14790*/  F2FP.F16.F32.PACK_AB R29, R59, R29 ;  /* 0x0000001d3b1d723e */ /* 0x000fe400000000ff */
[----:B------:R-:W-:Y:S02]  /*147a0*/  F2FP.F16.F32.PACK_AB R30, R61, R60 ;  /* 0x0000003c3d1e723e */ /* 0x000fe400000000ff */
[----:B------:R-:W-:Y:S01]  /*147b0*/  F2FP.F16.F32.PACK_AB R31, R31, R62 ;  /* 0x0000003e1f1f723e */ /* 0x000fe200000000ff */
[----:B----4-:R-:W-:Y:S01]  /*147c0*/  FADD.FTZ R4, R33, R4 ;  /* 0x0000000421047221 */ /* 0x010fe20000010000 */
[----:B------:R-:W-:Y:S01]  /*147d0*/  F2FP.F16.F32.PACK_AB R8, R65, R64 ;  /* 0x000000404108723e */ /* 0x000fe200000000ff */
[----:B------:R-:W-:Y:S01]  /*147e0*/  FADD.FTZ R5, R85, R34 ;  /* 0x0000002255057221 */ /* 0x000fe20000010000 */
        /* <DEDUP_REMOVED lines=8> */
[----:B0-----:R-:W-:Y:S02]  /*14870*/  F2FP.F16.F32.PACK_AB R33, R83, R33 ;  /* 0x000000215321723e */ /* 0x001fe400000000ff */
[----:B------:R-:W-:Y:S02]  /*14880*/  F2FP.F16.F32.PACK_AB R34, R85, R84 ;  /* 0x000000545522723e */ /* 0x000fe400000000ff */
[----:B-1----:R-:W-:Y:S01]  /*14890*/  F2FP.F16.F32.PACK_AB R35, R87, R86 ;  /* 0x000000565723723e */ /* 0x002fe200000000ff */
[----:B------:R-:W-:Y:S04]  /*148a0*/  STSM.16.M88.4 [R140+0x27800], R28 ;  /* 0x0278001c8c007844 */ /* 0x000fe80000000200 */
[----:B------:R0:W-:Y:S04]  /*148b0*/  STSM.16.M88.4 [R36], R8 ;  /* 0x0000000824007844 */ /* 0x0001e80000000200 */
[----:B------:R1:W-:Y:S04]  /*148c0*/  STSM.16.M88.4 [R142+0x6000], R24 ;  /* 0x006000188e007844 */ /* 0x0003e80000000200 */
[----:B------:R1:W-:Y:S01]  /*148d0*/  STSM.16.M88.4 [R141+0x6000], R32 ;  /* 0x006000208d007844 */ /* 0x0003e20000000200 */
[----:B------:R-:W-:Y:S01]  /*148e0*/  @!PT LDS RZ, [RZ] ;  /* 0x00000000fffff984 */ /* 0x000fe20000000800 */
[----:B------:R-:W-:Y:S01]  /*148f0*/  @!PT LDS RZ, [RZ] ;  /* 0x00000000fffff984 */ /* 0x000fe20000000800 */
[----:B------:R-:W-:Y:S01]  /*14900*/  @!PT LDS RZ, [RZ] ;  /* 0x00000000fffff984 */ /* 0x000fe20000000800 */
[----:B------:R-:W-:Y:S01]  /*14910*/  @!PT LDS RZ, [RZ] ;  /* 0x00000000fffff984 */ /* 0x000fe20000000800 */
[----:B------:R2:W-:Y:S06]  /*14920*/  MEMBAR.ALL.CTA ;  /* 0x0000000000007992 */ /* 0x0005ec0000008000 */
[----:B--2---:R-:W2:Y:S01]  /*14930*/  FENCE.VIEW.ASYNC.S ;  /* 0x00000000000073c6 */ /* 0x004ea20000000000 */
[----:B------:R-:W-:Y:S01]  /*14940*/  ISETP.GT.AND P2, PT, R3, R143, PT ;  /* 0x0000008f0300720c */ /* 0x000fe20003f44270 */
[----:B------:R-:W-:Y:S01]  /*14950*/  FADD.FTZ R21, R83, R4 ;  /* 0x0000000453157221 */ /* 0x000fe20000010000 */
[----:B------:R-:W-:-:S03]  /*14960*/  FMUL.FTZ R90, R90, R7 ;  /* 0x000000075a5a7220 */ /* 0x000fc60000410000 */
        /* <DEDUP_REMOVED lines=49> */
[----:B------:R-:W-:-:S02]  /*14c80*/  VIADD R3, R3, 0xffffffff ;  /* 0xffffffff03037836 */ /* 0x000fc40000000000 */
[----:B0-----:R-:W-:Y:S02]  /*14c90*/  IMAD.MOV.U32 R10, RZ, RZ, R19 ;  /* 0x000000ffff0a7224 */ /* 0x001fe400078e0013 */
[----:B------:R-:W-:Y:S02]  /*14ca0*/  IMAD.MOV.U32 R9, RZ, RZ, R16 ;  /* 0x000000ffff097224 */ /* 0x000fe400078e0010 */
[----:B------:R-:W-:Y:S02]  /*14cb0*/  IMAD.MOV.U32 R7, RZ, RZ, R6 ;  /* 0x000000ffff077224 */ /* 0x000fe400078e0006 */
[----:B------:R-:W-:Y:S01]  /*14cc0*/  IMAD.MOV.U32 R8, RZ, RZ, R0 ;  /* 0x000000ffff087224 */ /* 0x000fe200078e0000 */
[----:B--2---:R-:W-:Y:S01]  /*14cd0*/  NOP ;  /* 0x0000000000007918 */ /* 0x004fe20000000000 */
[----:B-1----:R-:W-:Y:S05]  /*14ce0*/  @P2 BRA `(.L_x_10905) ;  /* 0xffffffdc00202947 */ /* 0x002fea000383ffff */
.L_x_10895:
[----:B------:R-:W2:Y:S02]  /*14cf0*/  LDL R7, [R1+0x48] ;  /* 0x0000480001077983 */ /* 0x000ea40000100800 */
[----:B--2---:R-:W-:-:S13]  /*14d00*/  ISETP.GE.AND P2, PT, R3, R7, PT ;  /* 0x000000070300720c */ /* 0x004fda0003f46270 */
[----:B------:R-:W-:Y:S05]  /*14d10*/  @!P2 BRA `(.L_x_10906) ;  /* 0x000000340004a947 */ /* 0x000fea0003800000 */
[----:B------:R-:W-:Y:S02]  /*14d20*/  IMAD.MOV.U32 R7, RZ, RZ, R6 ;  /* 0x000000ffff077224 */ /* 0x000fe400078e0006 */
[----:B------:R-:W-:Y:S02]  /*14d30*/  IMAD.MOV.U32 R8, RZ, RZ, R0 ;  /* 0x000000ffff087224 */ /* 0x000fe400078e0000 */
[----:B------:R-:W-:Y:S02]  /*14d40*/  IMAD.MOV.U32 R10, RZ, RZ, R19 ;  /* 0x000000ffff0a7224 */ /* 0x000fe400078e0013 */
[----:B------:R-:W-:-:S07]  /*14d50*/  IMAD.MOV.U32 R9, RZ, RZ, R16 ;  /* 0x000000ffff097224 */ /* 0x000fce00078e0010 */
.L_x_10924:
        /* <DEDUP_REMOVED lines=10> */
.L_x_10908:
[----:B------:R-:W-:Y:S01]  /*14e00*/  IMAD R0, R16, 0x8, R2 ;  /* 0x0000000810007824 */ /* 0x000fe200078e0202 */
[----:B------:R-:W-:-:S04]  /*14e10*/  SHF.L.U32 R11, R19, 0x1f, RZ ;  /* 0x0000001f130b7819 */ /* 0x000fc800000006ff */
[----:B------:R0:W1:Y:S01]  /*14e20*/  SYNCS.PHASECHK.TRANS64.TRYWAIT P3, [R0+URZ+0x2d830], R11 ;  /* 0x02d8300b000075a7 */ /* 0x000062000806017f */
[----:B------:R-:W-:Y:S05]  /*14e30*/  @!P0 BRA `(.L_x_10909) ;  /* 0x0000000000048947 */ /* 0x000fea0003800000 */
[----:B------:R-:W-:Y:S01]  /*14e40*/  BPT.TRAP 0x1 ;  /* 0x000000040000795c */ /* 0x000fe20000300000 */
.L_x_10909:
[----:B------:R-:W-:Y:S04]  /*14e50*/  BSSY B0, `(.L_x_10907) ;  /* 0x0000004000007945 */ /* 0x000fe80003800000 */
[----:B-1----:R-:W-:Y:S05]  /*14e60*/  @P3 BRA `(.L_x_10910) ;  /* 0x0000000000083947 */ /* 0x002fea0003800000 */
[----:B------:R-:W1:Y:S02]  /*14e70*/  SYNCS.PHASECHK.TRANS64.TRYWAIT P3, [R0+URZ+0x2d830], R11 ;  /* 0x02d8300b000075a7 */ /* 0x000e64000806017f */
[----:B-1----:R-:W-:Y:S05]  /*14e80*/  @!P3 BRA `(.L_x_10911) ;  /* 0x00000100009cb947 */ /* 0x002fea0003800000 */
.L_x_10910:
[----:B------:R-:W-:Y:S05]  /*14e90*/  BSYNC B0 ;  /* 0x0000000000007941 */ /* 0x000fea0003800000 */
.L_x_10907:
        /* <DEDUP_REMOVED lines=61> */
.L_x_10913:
[----:B------:R-:W-:Y:S01]  /*15270*/  SHF.L.U32 R0, R10, 0x1f, RZ ;  /* 0x0000001f0a007819 */ /* 0x000fe200000006ff */
[----:B------:R-:W-:-:S04]  /*15280*/  IMAD R6, R9, 0x8, R2 ;  /* 0x0000000809067824 */ /* 0x000fc800078e0202 */
[----:B------:R0:W1:Y:S01]  /*15290*/  SYNCS.PHASECHK.TRANS64.TRYWAIT P2, [R6+URZ+0x2d850], R0 ;  /* 0x02d85000060075a7 */ /* 0x000062000804017f */
[----:B------:R-:W-:Y:S05]  /*152a0*/  @!P0 BRA `(.L_x_10914) ;  /* 0x0000000000048947 */ /* 0x000fea0003800000 */
[----:B------:R-:W-:Y:S01]  /*152b0*/  BPT.TRAP 0x1 ;  /* 0x000000040000795c */ /* 0x000fe20000300000 */
.L_x_10914:
[----:B-1----:R-:W-:Y:S05]  /*152c0*/  @P2 BRA `(.L_x_10912) ;  /* 0x0000000000082947 */ /* 0x002fea0003800000 */
[----:B------:R-:W1:Y:S02]  /*152d0*/  SYNCS.PHASECHK.TRANS64.TRYWAIT P2, [R6+URZ+0x2d850], R0 ;  /* 0x02d85000060075a7 */ /* 0x000e64000804017f */
[----:B-1----:R-:W-:Y:S05]  /*152e0*/  @!P2 BRA `(.L_x_10915) ;  /* 0x000000fc0098a947 */ /* 0x002fea0003800000 */
.L_x_10912:
[----:B------:R-:W2:Y:S01]  /*152f0*/  LDL R143, [R1+0x1c] ;  /* 0x00001c00018f7983 */ /* 0x000ea20000100800 */
[----:B------:R-:W3:Y:S03]  /*15300*/  @P5 LDC R10, c[0x0][0x44c] ;  /* 0x00011300ff0a5b82 */ /* 0x000ee60000000800 */
[----:B------:R-:W2:Y:S05]  /*15310*/  LDL R20, [R1+0x44] ;  /* 0x0000440001147983 */ /* 0x000eaa0000100800 */
[----:B01----:R-:W0:Y:S01]  /*15320*/  @P5 LDC R6, c[0x0][0x450] ;  /* 0x00011400ff065b82 */ /* 0x003e220000000800 */
[----:B------:R-:W-:Y:S05]  /*15330*/  WARPSYNC.ALL ;  /* 0x0000000000007948 */ /* 0x000fea0003800000 */
[----:B--2---:R-:W-:-:S02]  /*15340*/  IMAD.IADD R0, R20, 0x1, R143 ;  /* 0x0000000114007824 */ /* 0x004fc400078e028f */
[----:B------:R-:W2:Y:S01]  /*15350*/  LDL R143, [R1+0x3c] ;  /* 0x00003c00018f7983 */ /* 0x000ea20000100800 */
[----:B------:R-:W-:Y:S01]  /*15360*/  IMAD.MOV.U32 R11, RZ, RZ, -0x7fffffe0 ;  /* 0x80000020ff0b7424 */ /* 0x000fe200078e00ff */
[----:B------:R-:W-:Y:S01]  /*15370*/  WARPGROUP.ARRIVE ;  /* 0x00000000000079c5 */ /* 0x000fe20000000000 */
[----:B---3--:R-:W-:-:S03]  /*15380*/  @P5 IMAD.HI.U32 R10, R0, R10, RZ ;  /* 0x0000000a000a5227 */ /* 0x008fc600078e00ff */
[C---:B------:R-:W-:Y:S01]  /*15390*/  R2UR UR11, R11.reuse ;  /* 0x000000000b0b72ca */ /* 0x040fe200000e0000 */
[----:B------:R-:W-:Y:S01]  /*153a0*/  IMAD.MOV.U32 R21, RZ, RZ, -0x7fffffe0 ;  /* 0x80000020ff157424 */ /* 0x000fe200078e00ff */
[----:B0-----:R-:W-:Y:S01]  /*153b0*/  @P5 SHF.R.U32.HI R0, RZ, R6, R10 ;  /* 0x00000006ff005219 */ /* 0x001fe2000001160a */
[----:B------:R-:W-:Y:S01]  /*153c0*/  VIADD R6, R2, 0x400 ;  /* 0x0000040002067836 */ /* 0x000fe20000000000 */
[----:B------:R-:W-:Y:S01]  /*153d0*/  R2UR UR47, R11 ;  /* 0x000000000b2f72ca */ /* 0x000fe200000e0000 */
[----:B------:R-:W-:Y:S01]  /*153e0*/  IMAD.MOV.U32 R11, RZ, RZ, 0x40000040 ;  /* 0x40000040ff0b7424 */ /* 0x000fe200078e00ff */
[----:B------:R-:W-:Y:S01]  /*153f0*/  R2UR UR15, R21 ;  /* 0x00000000150f72ca */ /* 0x000fe200000e0000 */
[----:B------:R-:W0:Y:S01]  /*15400*/  SHFL.IDX PT, R145, R0, RZ, 0x1c1f ;  /* 0x001c1fff00917589 */ /* 0x000e2200000e0000 */
[----:B------:R-:W-:Y:S01]  /*15410*/  SHF.R.U32.HI R6, RZ, 0x4, R6 ;  /* 0x00000004ff067819 */ /* 0x000fe20000011606 */
[----:B------:R-:W-:Y:S01]  /*15420*/  IMAD.SHL.U32 R144, R3, 0x80, RZ ;  /* 0x0000008003907824 */ /* 0x000fe200078e00ff */
[----:B------:R-:W-:Y:S01]  /*15430*/  R2UR UR9, R11 ;  /* 0x000000000b0972ca */ /* 0x000fe200000e0000 */
[----:B------:R-:W-:Y:S01]  /*15440*/  IMAD.MOV.U32 R11, RZ, RZ, 0x40000040 ;  /* 0x40000040ff0b7424 */ /* 0x000fe200078e00ff */
[----:B------:R-:W-:-:S02]  /*15450*/  LOP3.LUT R6, R6, 0x3fff, RZ, 0xc0, !PT ;  /* 0x00003fff06067812 */ /* 0x000fc400078ec0ff */
[C---:B------:R-:W-:Y:S02]  /*15460*/  R2UR UR19, R21.reuse ;  /* 0x00000000151372ca */ /* 0x040fe400000e0000 */
[----:B------:R-:W-:Y:S02]  /*15470*/  LOP3.LUT R6, R6, 0x2000000, RZ, 0xfc, !PT ;  /* 0x0200000006067812 */ /* 0x000fe400078efcff */
[C---:B------:R-:W-:Y:S02]  /*15480*/  R2UR UR23, R21.reuse ;  /* 0x00000000151772ca */ /* 0x040fe400000e0000 */
[----:B------:R-:W-:Y:S01]  /*15490*/  R2UR UR27, R21 ;  /* 0x00000000151b72ca */ /* 0x000fe200000e0000 */
[----:B------:R-:W-:Y:S01]  /*154a0*/  IMAD R10, R9, 0x600, R6 ;  /* 0x00000600090a7824 */ /* 0x000fe200078e0206 */
[C---:B------:R-:W-:Y:S02]  /*154b0*/  R2UR UR31, R21.reuse ;  /* 0x00000000151f72ca */ /* 0x040fe400000e0000 */
[----:B------:R-:W-:Y:S01]  /*154c0*/  R2UR UR35, R21 ;  /* 0x00000000152372ca */ /* 0x000fe200000e0000 */
[C---:B------:R-:W-:Y:S01]  /*154d0*/  VIADD R20, R10.reuse, 0x40 ;  /* 0x000000400a147836 */ /* 0x040fe20000000000 */
[----:B------:R-:W-:Y:S01]  /*154e0*/  R2UR UR10, R10 ;  /* 0x000000000a0a72ca */ /* 0x000fe200000e0000 */
[----:B------:R-:W-:Y:S01]  /*154f0*/  IMAD.MOV.U32 R21, RZ, RZ, 0x40000040 ;  /* 0x40000040ff157424 */ /* 0x000fe200078e00ff */
[----:B------:R-:W-:-:S02]  /*15500*/  R2UR UR45, R11 ;  /* 0x000000000b2d72ca */ /* 0x000fc400000e0000 */
        /* <DEDUP_REMOVED lines=17> */
[C---:B------:R-:W-:Y:S01]  /*15620*/  VIADD R20, R10.reuse, 0x180 ;  /* 0x000001800a147836 */ /* 0x040fe20000000000 */
[----:B------:R-:W-:Y:S01]  /*15630*/  R2UR UR29, R21 ;  /* 0x00000000151d72ca */ /* 0x000fe200000e0000 */
[----:B------:R-:W-:Y:S02]  /*15640*/  VIADD R10, R10, 0x1c0 ;  /* 0x000001c00a0a7836 */ /* 0x000fe40000000000 */
[----:B------:R-:W-:Y:S01]  /*15650*/  IMAD.MOV.U32 R21, RZ, RZ, 0x40000040 ;  /* 0x40000040ff157424 */ /* 0x000fe200078e00ff */
[----:B------:R-:W-:Y:S02]  /*15660*/  R2UR UR34, R20 ;  /* 0x00000000142272ca */ /* 0x000fe400000e0000 */
[----:B------:R-:W-:Y:S02]  /*15670*/  R2UR UR46, R10 ;  /* 0x000000000a2e72ca */ /* 0x000fe400000e0000 */
[----:B------:R-:W-:-:S02]  /*15680*/  R2UR UR33, R21 ;  /* 0x00000000152172ca */ /* 0x000fc400000e0000 */
[----:B------:R-:W-:-:S04]  /*15690*/  IADD3 R21, -R137, 0x1, -R144 ;  /* 0x0000000189157810 */ /* 0x000fc80007ffe990 */
[----:B------:R-:W-:Y:S02]  /*156a0*/  IADD3 R21, -R138, R21, R139 ;  /* 0x000000158a157210 */ /* 0x000fe40007ffe18b */
[----:B--2---:R-:W-:Y:S02]  /*156b0*/  LOP3.LUT R10, R143, 0x10000, RZ, 0xfc, !PT ;  /* 0x000100008f0a7812 */ /* 0x004fe400078efcff */
[----:B------:R-:W1:Y:S02]  /*156c0*/  S2R R143, SR_TID.X ;  /* 0x00000000008f7919 */ /* 0x000e640000002100 */
[C---:B------:R-:W-:Y:S01]  /*156d0*/  R2UR UR8, R10.reuse ;  /* 0x000000000a0872ca */ /* 0x040fe200000e0000 */
[----:B------:R-:W-:-:S05]  /*156e0*/  VIADD R20, R10, 0x2 ;  /* 0x000000020a147836 */ /* 0x000fca0000000000 */
[----:B------:R-:W-:Y:S01]  /*156f0*/  R2UR UR12, R20 ;  /* 0x00000000140c72ca */ /* 0x000fe200000e0000 */
[----:B------:R-:W-:-:S05]  /*15700*/  VIADD R20, R10, 0x4 ;  /* 0x000000040a147836 */ /* 0x000fca0000000000 */
[----:B------:R-:W-:Y:S01]  /*15710*/  R2UR UR16, R20 ;  /* 0x00000000141072ca */ /* 0x000fe200000e0000 */
[----:B------:R-:W-:Y:S01]  /*15720*/  HGMMA.64x96x16.F32 R88, gdesc[UR8].tnspB, R88, gsb0 ;  /* 0x41600000085879f0 */ /* 0x000fe20008000858 */
[----:B------:R-:W-:Y:S01]  /*15730*/  VIADD R20, R10, 0x6 ;  /* 0x000000060a147836 */ /* 0x000fe20000000000 */
[----:B------:R-:W-:-:S04]  /*15740*/  ULOP3.LUT UR8, URZ, UR49, URZ, 0x33, !UPT ;  /* 0x000000313f087292 */ /* 0x000fc8000f8e333f */
[----:B------:R-:W-:Y:S01]  /*15750*/  R2UR UR20, R20 ;  /* 0x00000000141472ca */ /* 0x000fe200000e0000 */
[----:B------:R-:W-:-:S05]  /*15760*/  VIADD R20, R10, 0x600 ;  /* 0x000006000a147836 */ /* 0x000fca0000000000 */
[----:B------:R-:W-:Y:S01]  /*15770*/  R2UR UR24, R20 ;  /* 0x00000000141872ca */ /* 0x000fe200000e0000 */
[----:B------:R-:W-:Y:S01]  /*15780*/  VIADD R20, R10, 0x602 ;  /* 0x000006020a147836 */ /* 0x000fe20000000000 */
[----:B-1----:R-:W-:-:S04]  /*15790*/  SHF.R.U32.HI R6, RZ, 0x7, R143 ;  /* 0x00000007ff067819 */ /* 0x002fc8000001168f */
[----:B------:R-:W-:Y:S01]  /*157a0*/  R2UR UR28, R20 ;  /* 0x00000000141c72ca */ /* 0x000fe200000e0000 */
[C---:B------:R-:W-:Y:S01]  /*157b0*/  VIADD R20, R10.reuse, 0x604 ;  /* 0x000006040a147836 */ /* 0x040fe20000000000 */
[----:B------:R-:W-:Y:S01]  /*157c0*/  ISETP.GE.U32.AND P2, PT, R143, 0x180, PT ;  /* 0x000001808f00780c */ /* 0x000fe20003f46070 */
[----:B------:R-:W-:Y:S02]  /*157d0*/  VIADD R10, R10, 0x606 ;  /* 0x000006060a0a7836 */ /* 0x000fe40000000000 */
[----:B------:R-:W-:Y:S01]  /*157e0*/  VIADD R6, R6, 0x9 ;  /* 0x0000000906067836 */ /* 0x000fe20000000000 */
[----:B------:R-:W-:Y:S01]  /*157f0*/  R2UR UR32, R20 ;  /* 0x00000000142072ca */ /* 0x000fe200000e0000 */
[C---:B------:R-:W-:Y:S01]  /*15800*/  VIADD R143, R21.reuse, UR48 ;  /* 0x00000030158f7c36 */ /* 0x040fe20008000000 */
[----:B------:R-:W-:Y:S01]  /*15810*/  R2UR UR44, R10 ;  /* 0x000000000a2c72ca */ /* 0x000fe200000e0000 */
[----:B------:R-:W-:Y:S01]  /*15820*/  @!P1 IMAD R10, R16, 0x8, R2 ;  /* 0x00000008100a9824 */ /* 0x000fe200078e0202 */
[----:B------:R-:W-:Y:S01]  /*15830*/  SEL R6, R6, 0x9, !P2 ;  /* 0x0000000906067807 */ /* 0x000fe20005000000 */
[----:B------:R-:W-:-:S02]  /*15840*/  VIADD R21, R21, UR8 ;  /* 0x0000000815157c36 */ /* 0x000fc40008000000 */
[----:B------:R-:W-:Y:S02]  /*15850*/  @!P1 VIADD R10, R10, 0x2d840 ;  /* 0x0002d8400a0a9836 */ /* 0x000fe40000000000 */
[----:B0-----:R-:W-:-:S03]  /*15860*/  IMAD.IADD R20, R145, 0x1, R143 ;  /* 0x0000000191147824 */ /* 0x001fc600078e028f */
[----:B------:R-:W-:Y:S01]  /*15870*/  @!P1 PRMT R10, RZ, 0x654, R10 ;  /* 0x00000654ff0a9816 */ /* 0x000fe2000000000a */
        /* <DEDUP_REMOVED lines=24> */
[----:B0-----:R-:W-:Y:S01]  /*15a00*/  IMAD.IADD R6, R145, 0x1, R21 ;  /* 0x0000000191067824 */ /* 0x001fe200078e0215 */
        /* <DEDUP_REMOVED lines=13> */
.L_x_10918:
[----:B------:R-:W-:-:S05]  /*15ae0*/  IMAD.U32 R154, RZ, RZ, UR5 ;  /* 0x00000005ff9a7e24 */ /* 0x000fca000f8e00ff */
[----:B------:R-:W-:-:S13]  /*15af0*/  ISETP.NE.AND P2, PT, R154, 0x1, PT ;  /* 0x000000019a00780c */ /* 0x000fda0003f45270 */
[----:B------:R-:W0:Y:S02]  /*15b00*/  @P2 LDC.64 R10, c[0x0][0x9e8] ;  /* 0x00027a00ff0a2b82 */ /* 0x000e240000000a00 */
[----:B0-----:R-:W-:-:S05]  /*15b10*/  @P2 IMAD.HI.U32 R10, R145, R10, RZ ;  /* 0x0000000a910a2227 */ /* 0x001fca00078e00ff */
[----:B------:R-:W-:-:S07]  /*15b20*/  @P2 SHF.R.U32.HI R145, RZ, R11, R10 ;  /* 0x0000000bff912219 */ /* 0x000fce000001160a */
.L_x_10919:
[----:B------:R-:W-:Y:S05]  /*15b30*/  BSYNC B0 ;  /* 0x0000000000007941 */ /* 0x000fea0003800000 */
.L_x_10917:
[----:B------:R-:W-:-:S04]  /*15b40*/  IMAD R145, R145, R154, -R144 ;  /* 0x0000009a91917224 */ /* 0x000fc800078e0a90 */
[----:B------:R-:W-:-:S05]  /*15b50*/  IMAD.IADD R145, R145, 0x1, -R137 ;  /* 0x0000000191917824 */ /* 0x000fca00078e0a89 */
[----:B------:R-:W-:Y:S02]  /*15b60*/  VIMNMX R6, R6, R145, !PT ;  /* 0x0000009106067248 */ /* 0x000fe40007fe0100 */
[----:B------:R-:W-:-:S07]  /*15b70*/  VIADDMNMX R20, R145, R154, R20, PT ;  /* 0x0000009a91147246 */ /* 0x000fce0003800114 */
.L_x_10916:
        /* <DEDUP_REMOVED lines=113> */
.L_x_10922:
[----:B------:R-:W-:-:S05]  /*16290*/  IMAD.U32 R6, RZ, RZ, UR5 ;  /* 0x00000005ff067e24 */ /* 0x000fca000f8e00ff */
[----:B------:R-:W-:-:S13]  /*162a0*/  ISETP.NE.AND P2, PT, R6, 0x1, PT ;  /* 0x000000010600780c */ /* 0x000fda0003f45270 */
[----:B------:R-:W0:Y:S02]  /*162b0*/  @P2 LDC.64 R10, c[0x0][0x9e8] ;  /* 0x00027a00ff0a2b82 */ /* 0x000e240000000a00 */
[----:B0-----:R-:W-:-:S05]  /*162c0*/  @P2 IMAD.HI.U32 R10, R0, R10, RZ ;  /* 0x0000000a000a2227 */ /* 0x001fca00078e00ff */
[----:B------:R-:W-:-:S07]  /*162d0*/  @P2 SHF.R.U32.HI R0, RZ, R11, R10 ;  /* 0x0000000bff002219 */ /* 0x000fce000001160a */
.L_x_10923:
[----:B------:R-:W-:Y:S05]  /*162e0*/  BSYNC B0 ;  /* 0x0000000000007941 */ /* 0x000fea0003800000 */
.L_x_10921:
[----:B------:R-:W-:-:S04]  /*162f0*/  IMAD R0, R0, R6, -R144 ;  /* 0x0000000600007224 */ /* 0x000fc800078e0a90 */
[----:B------:R-:W-:-:S05]  /*16300*/  IMAD.IADD R0, R0, 0x1, -R137 ;  /* 0x0000000100007824 */ /* 0x000fca00078e0a89 */
[----:B------:R-:W-:Y:S02]  /*16310*/  VIMNMX R21, R21, R0, !PT ;  /* 0x0000000015157248 */ /* 0x000fe40007fe0100 */
[----:B------:R-:W-:-:S07]  /*16320*/  VIADDMNMX R143, R0, R6, R143, PT ;  /* 0x00000006008f7246 */ /* 0x000fce000380018f */
.L_x_10920:
[----:B------:R-:W-:Y:S01]  /*16330*/  @!P1 IMAD R0, R9, 0x8, R2 ;  /* 0x0000000809009824 */ /* 0x000fe200078e0202 */
        /* <DEDUP_REMOVED lines=47> */
[----:B------:R-:W-:Y:S01]  /*16630*/  ISETP.GT.AND P2, PT, R21, 0x1, P3 ;  /* 0x000000011500780c */ /* 0x000fe20001f44270 */
[----:B------:R-:W-:Y:S02]  /*16640*/  MUFU.EX2 R20, R8 ;  /* 0x0000000800147308 */ /* 0x000fe40000000800 */
        /* <DEDUP_REMOVED lines=46> */
[----:B------:R-:W0:Y:S01]  /*16930*/  MUFU.EX2 R24, R24 ;  /* 0x0000001800187308 */ /* 0x000e220000000800 */
[----:B------:R-:W-:-:S04]  /*16940*/  ISETP.GT.AND P2, PT, R21, 0x18, P3 ;  /* 0x000000181500780c */ /* 0x000fc80001f44270 */
[----:B------:R-:W-:-:S03]  /*16950*/  ISETP.LT.OR P2, PT, R143, 0x19, P2 ;  /* 0x000000198f00780c */ /* 0x000fc60001741670 */
[----:B------:R-:W1:Y:S01]  /*16960*/  MUFU.EX2 R8, R25 ;  /* 0x0000001900087308 */ /* 0x000e620000000800 */
[----:B------:R-:W-:Y:S02]  /*16970*/  FSEL R38, R38, -INF , !P2 ;  /* 0xff80000026267808 */ /* 0x000fe40005000000 */
[----:B------:R-:W-:-:S04]  /*16980*/  ISETP.GT.AND P2, PT, R21, 0x19, P3 ;  /* 0x000000191500780c */ /* 0x000fc80001f44270 */
[----:B------:R-:W-:Y:S01]  /*16990*/  ISETP.LT.OR P2, PT, R143, 0x1a, P2 ;  /* 0x0000001a8f00780c */ /* 0x000fe20001741670 */
[----:B------:R-:W3:Y:S01]  /*169a0*/  MUFU.EX2 R10, R28 ;  /* 0x0000001c000a7308 */ /* 0x000ee20000000800 */
[----:B0-----:R-:W-:Y:S02]  /*169b0*/  FFMA.FTZ R5, R20, R5, R24 ;  /* 0x0000000514057223 */ /* 0x001fe40000010018 */
[----:B------:R-:W-:Y:S02]  /*169c0*/  FSEL R39, R39, -INF , !P2 ;  /* 0xff80000027277808 */ /* 0x000fe40005000000 */
[----:B------:R-:W-:-:S03]  /*169d0*/  ISETP.GT.AND P2, PT, R21, 0x20, P3 ;  /* 0x000000201500780c */ /* 0x000fc60001f44270 */
[----:B------:R-:W0:Y:S01]  /*169e0*/  MUFU.EX2 R29, R29 ;  /* 0x0000001d001d7308 */ /* 0x000e220000000800 */
[----:B------:R-:W-:Y:S01]  /*169f0*/  ISETP.LT.OR P2, PT, R143, 0x21, P2 ;  /* 0x000000218f00780c */ /* 0x000fe20001741670 */
[C---:B-1----:R-:W-:Y:S01]  /*16a00*/  FADD.FTZ R5, R8.reuse, R5 ;  /* 0x0000000508057221 */ /* 0x042fe20000010000 */
[----:B------:R-:W-:Y:S02]  /*16a10*/  F2FP.F16.F32.PACK_AB R8, R8, R24 ;  /* 0x000000180808723e */ /* 0x000fe400000000ff */
[----:B------:R-:W-:Y:S02]  /*16a20*/  FSEL R42, R42, -INF , !P2 ;  /* 0xff8000002a2a7808 */ /* 0x000fe40005000000 */
[----:B------:R-:W-:Y:S01]  /*16a30*/  ISETP.GT.AND P2, PT, R21, 0x21, P3 ;  /* 0x000000211500780c */ /* 0x000fe20001f44270 */
[----:B------:R-:W1:Y:S01]  /*16a40*/  MUFU.EX2 R32, R32 ;  /* 0x0000002000207308 */ /* 0x000e620000000800 */
[----:B---3--:R-:W-:Y:S02]  /*16a50*/  FADD.FTZ R5, R10, R5 ;  /* 0x000000050a057221 */ /* 0x008fe40000010000 */
[----:B------:R-:W-:-:S04]  /*16a60*/  ISETP.LT.OR P2, PT, R143, 0x22, P2 ;  /* 0x000000228f00780c */ /* 0x000fc80001741670 */
[----:B------:R-:W-:Y:S01]  /*16a70*/  FSEL R43, R43, -INF , !P2 ;  /* 0xff8000002b2b7808 */ /* 0x000fe20005000000 */
[----:B------:R-:W3:Y:S01]  /*16a80*/  MUFU.EX2 R33, R33 ;  /* 0x0000002100217308 */ /* 0x000ee20000000800 */
[----:B------:R-:W-:Y:S01]  /*16a90*/  ISETP.GT.AND P2, PT, R21, 0x28, P3 ;  /* 0x000000281500780c */ /* 0x000fe20001f44270 */
[C---:B0-----:R-:W-:Y:S01]  /*16aa0*/  FADD.FTZ R5, R29.reuse, R5 ;  /* 0x000000051d057221 */ /* 0x041fe20000010000 */
[----:B------:R-:W-:Y:S02]  /*16ab0*/  F2FP.F16.F32.PACK_AB R10, R29, R10 ;  /* 0x0000000a1d0a723e */ /* 0x000fe400000000ff */
[----:B------:R-:W-:-:S03]  /*16ac0*/  ISETP.LT.OR P2, PT, R143, 0x29, P2 ;  /* 0x000000298f00780c */ /* 0x000fc60001741670 */
[----:B------:R-:W0:Y:S01]  /*16ad0*/  MUFU.EX2 R36, R36 ;  /* 0x0000002400247308 */ /* 0x000e220000000800 */
[----:B------:R-:W-:Y:S01]  /*16ae0*/  FSEL R46, R46, -INF , !P2 ;  /* 0xff8000002e2e7808 */ /* 0x000fe20005000000 */
[----:B-1----:R-:W-:Y:S01]  /*16af0*/  FADD.FTZ R5, R32, R5 ;  /* 0x0000000520057221 */ /* 0x002fe20000010000 */
[----:B------:R-:W-:-:S04]  /*16b00*/  ISETP.GT.AND P2, PT, R21, 0x29, P3 ;  /* 0x000000291500780c */ /* 0x000fc80001f44270 */
[----:B------:R-:W-:Y:S01]  /*16b10*/  ISETP.LT.OR P2, PT, R143, 0x2a, P2 ;  /* 0x0000002a8f00780c */ /* 0x000fe20001741670 */
[----:B------:R-:W1:Y:S01]  /*16b20*/  MUFU.EX2 R37, R37 ;  /* 0x0000002500257308 */ /* 0x000e620000000800 */
[C---:B---3--:R-:W-:Y:S01]  /*16b30*/  FADD.FTZ R5, R33.reuse, R5 ;  /* 0x0000000521057221 */ /* 0x048fe20000010000 */
[----:B------:R-:W-:Y:S02]  /*16b40*/  F2FP.F16.F32.PACK_AB R32, R33, R32 ;  /* 0x000000202120723e */ /* 0x000fe400000000ff */
[----:B------:R-:W-:Y:S02]  /*16b50*/  FSEL R47, R47, -INF , !P2 ;  /* 0xff8000002f2f7808 */ /* 0x000fe40005000000 */
[----:B------:R-:W-:Y:S02]  /*16b60*/  ISETP.GT.AND P2, PT, R21, 0x30, P3 ;  /* 0x000000301500780c */ /* 0x000fe40001f44270 */
[----:B------:R-:W-:Y:S01]  /*16b70*/  MUFU.EX2 R40, R40 ;  /* 0x0000002800287308 */ /* 0x000fe20000000800 */
[----:B0-----:R-:W-:Y:S01]  /*16b80*/  FADD.FTZ R5, R36, R5 ;  /* 0x0000000524057221 */ /* 0x001fe20000010000 */
[----:B------:R-:W-:-:S04]  /*16b90*/  ISETP.LT.OR P2, PT, R143, 0x31, P2 ;  /* 0x000000318f00780c */ /* 0x000fc80001741670 */
[----:B------:R-:W-:Y:S02]  /*16ba0*/  FSEL R50, R50, -INF , !P2 ;  /* 0xff80000032327808 */ /* 0x000fe40005000000 */
[----:B------:R-:W-:Y:S01]  /*16bb0*/  ISETP.GT.AND P2, PT, R21, 0x31, P3 ;  /* 0x000000311500780c */ /* 0x000fe20001f44270 */
[----:B------:R-:W-:Y:S01]  /*16bc0*/  MUFU.EX2 R41, R41 ;  /* 0x0000002900297308 */ /* 0x000fe20000000800 */
[----:B-1----:R-:W-:Y:S02]  /*16bd0*/  FADD.FTZ R5, R37, R5 ;  /* 0x0000000525057221 */ /* 0x002fe40000010000 */
[----:B------:R-:W-:-:S04]  /*16be0*/  ISETP.LT.OR P2, PT, R143, 0x32, P2 ;  /* 0x000000328f00780c */ /* 0x000fc80001741670 */
[----:B------:R-:W-:Y:S01]  /*16bf0*/  FSEL R51, R51, -INF , !P2 ;  /* 0xff80000033337808 */ /* 0x000fe20005000000 */
[----:B------:R-:W-:Y:S01]  /*16c00*/  MUFU.EX2 R44, R44 ;  /* 0x0000002c002c7308 */ /* 0x000fe20000000800 */
[----:B------:R-:W-:-:S04]  /*16c10*/  ISETP.GT.AND P2, PT, R21, 0x38, P3 ;  /* 0x000000381500780c */ /* 0x000fc80001f44270 */
[----:B------:R-:W-:-:S03]  /*16c20*/  ISETP.LT.OR P2, PT, R143, 0x39, P2 ;  /* 0x000000398f00780c */ /* 0x000fc60001741670 */
[----:B------:R-:W0:Y:S01]  /*16c30*/  MUFU.EX2 R45, R45 ;  /* 0x0000002d002d7308 */ /* 0x000e220000000800 */
[----:B------:R-:W-:Y:S02]  /*16c40*/  FSEL R54, R54, -INF , !P2 ;  /* 0xff80000036367808 */ /* 0x000fe40005000000 */
[----:B------:R-:W-:-:S04]  /*16c50*/  ISETP.GT.AND P2, PT, R21, 0x39, P3 ;  /* 0x000000391500780c */ /* 0x000fc80001f44270 */
[----:B------:R-:W-:Y:S01]  /*16c60*/  ISETP.LT.OR P2, PT, R143, 0x3a, P2 ;  /* 0x0000003a8f00780c */ /* 0x000fe20001741670 */
[----:B------:R-:W-:Y:S03]  /*16c70*/  MUFU.EX2 R48, R48 ;  /* 0x0000003000307308 */ /* 0x000fe60000000800 */
[----:B------:R-:W-:Y:S02]  /*16c80*/  FSEL R55, R55, -INF , !P2 ;  /* 0xff80000037377808 */ /* 0x000fe40005000000 */
[----:B------:R-:W-:-:S03]  /*16c90*/  ISETP.GT.AND P2, PT, R21, 0x40, P3 ;  /* 0x000000401500780c */ /* 0x000fc60001f44270 */
[----:B------:R-:W-:Y:S01]  /*16ca0*/  MUFU.EX2 R49, R49 ;  /* 0x0000003100317308 */ /* 0x000fe20000000800 */
[----:B------:R-:W-:-:S04]  /*16cb0*/  ISETP.LT.OR P2, PT, R143, 0x41, P2 ;  /* 0x000000418f00780c */ /* 0x000fc80001741670 */
[----:B------:R-:W-:Y:S02]  /*16cc0*/  FSEL R58, R58, -INF , !P2 ;  /* 0xff8000003a3a7808 */ /* 0x000fe40005000000 */
[----:B------:R-:W-:Y:S01]  /*16cd0*/  ISETP.GT.AND P2, PT, R21, 0x41, P3 ;  /* 0x000000411500780c */ /* 0x000fe20001f44270 */
[----:B------:R-:W-:Y:S03]  /*16ce0*/  MUFU.EX2 R52, R52 ;  /* 0x0000003400347308 */ /* 0x000fe60000000800 */
[----:B------:R-:W-:-:S04]  /*16cf0*/  ISETP.LT.OR P2, PT, R143, 0x42, P2 ;  /* 0x000000428f00780c */ /* 0x000fc80001741670 */
[----:B------:R-:W-:Y:S01]  /*16d00*/  FSEL R59, R59, -INF , !P2 ;  /* 0xff8000003b3b7808 */ /* 0x000fe20005000000 */
[----:B------:R-:W-:Y:S01]  /*16d10*/  MUFU.EX2 R53, R53 ;  /* 0x0000003500357308 */ /* 0x000fe20000000800 */
[----:B------:R-:W-:-:S04]  /*16d20*/  ISETP.GT.AND P2, PT, R21, 0x48, P3 ;  /* 0x000000481500780c */ /* 0x000fc80001f44270 */
[----:B------:R-:W-:-:S03]  /*16d30*/  ISETP.LT.OR P2, PT, R143, 0x49, P2 ;  /* 0x000000498f00780c */ /* 0x000fc60001741670 */
[----:B------:R-:W-:Y:S01]  /*16d40*/  MUFU.EX2 R56, R56 ;  /* 0x0000003800387308 */ /* 0x000fe20000000800 */
        /* <DEDUP_REMOVED lines=48> */
[----:B------:R-:W-:-:S04]  /*17050*/  ISETP.GT.AND P2, PT, R21, RZ, P3 ;  /* 0x000000ff1500720c */ /* 0x000fc80001f44270 */
[----:B------:R-:W-:-:S03]  /*17060*/  ISETP.LT.OR P2, PT, R143, 0x1, P2 ;  /* 0x000000018f00780c */ /* 0x000fc60001741670 */
[----:B------:R-:W-:Y:S01]  /*17070*/  MUFU.EX2 R85, R85 ;  /* 0x0000005500557308 */ /* 0x000fe20000000800 */
[----:B------:R-:W-:Y:S02]  /*17080*/  FSEL R26, R26, -INF , !P2 ;  /* 0xff8000001a1a7808 */ /* 0x000fe40005000000 */
        /* <DEDUP_REMOVED lines=38> */
[----:B------:R-:W1:Y:S02]  /*172f0*/  SHFL.BFLY PT, R9, R6, 0x2, 0x1f ;  /* 0x0c401f0006097f89 */ /* 0x000e6400000e0000 */
[----:B-1----:R-:W-:-:S05]  /*17300*/  FMNMX.FTZ R6, R6, R9, !PT ;  /* 0x0000000906067209 */ /* 0x002fca0007810000 */
[----:B------:R-:W1:Y:S02]  /*17310*/  SHFL.BFLY PT, R9, R6, 0x1, 0x1f ;  /* 0x0c201f0006097f89 */ /* 0x000e6400000e0000 */
[----:B-1----:R-:W-:-:S04]  /*17320*/  FMNMX.FTZ R6, R6, R9, !PT ;  /* 0x0000000906067209 */ /* 0x002fc80007810000 */
        /* <DEDUP_REMOVED lines=30> */
[----:B0-----:R-:W-:-:S03]  /*17510*/  F2FP.F16.F32.PACK_AB R42, R45, R44 ;  /* 0x0000002c2d2a723e */ /* 0x001fc600000000ff */
[----:B------:R-:W0:Y:S01]  /*17520*/  MUFU.EX2 R27, R27 ;  /* 0x0000001b001b7308 */ /* 0x000e220000000800 */
[----:B-1----:R-:W-:-:S07]  /*17530*/  F2FP.F16.F32.PACK_AB R9, R25, R21 ;  /* 0x000000151909723e */ /* 0x002fce00000000ff */
[----:B------:R-:W-:Y:S08]  /*17540*/  MUFU.EX2 R28, R28 ;  /* 0x0000001c001c7308 */ /* 0x000ff00000000800 */
[----:B------:R-:W-:Y:S01]  /*17550*/  MUFU.EX2 R30, R30 ;  /* 0x0000001e001e7308 */ /* 0x000fe20000000800 */
[----:B0-----:R-:W-:-:S05]  /*17560*/  F2FP.F16.F32.PACK_AB R11, R27, R26 ;  /* 0x0000001a1b0b723e */ /* 0x001fca00000000ff */
        /* <DEDUP_REMOVED lines=8> */
[----:B------:R-:W-:-:S02]  /*175f0*/  FADD.FTZ R10, -R10, R7 ;  /* 0x000000070a0a7221 */ /* 0x000fc40000010100 */
[----:B------:R-:W-:Y:S01]  /*17600*/  MUFU.EX2 R29, R29 ;  /* 0x0000001d001d7308 */ /* 0x000fe20000000800 */
[----:B------:R-:W-:Y:S01]  /*17610*/  F2FP.F16.F32.PACK_AB R34, R37, R36 ;  /* 0x000000242522723e */ /* 0x000fe200000000ff */
[----:B------:R-:W-:Y:S01]  /*17620*/  FMUL.FTZ R7, R10, UR39 ;  /* 0x000000270a077c20 */ /* 0x000fe20008410000 */
[----:B------:R-:W-:-:S05]  /*17630*/  FFMA.FTZ R10, R50, UR39, -R24 ;  /* 0x00000027320a7c23 */ /* 0x000fca0008010818 */
[----:B------:R-:W-:Y:S08]  /*17640*/  MUFU.EX2 R8, R8 ;  /* 0x0000000800087308 */ /* 0x000ff00000000800 */
        /* <DEDUP_REMOVED lines=15> */
[----:B------:R-:W-:Y:S01]  /*17740*/  FADD.FTZ R27, R41, R27 ;  /* 0x0000001b291b7221 */ /* 0x000fe20000010000 */
[----:B------:R-:W-:Y:S02]  /*17750*/  F2FP.F16.F32.PACK_AB R41, R30, R28 ;  /* 0x0000001c1e29723e */ /* 0x000fe400000000ff */
[----:B-1----:R-:W-:Y:S01]  /*17760*/  FADD.FTZ R26, R9, R26 ;  /* 0x0000001a091a7221 */ /* 0x002fe20000010000 */
[----:B------:R-:W-:Y:S02]  /*17770*/  FADD.FTZ R27, R44, R27 ;  /* 0x0000001b2c1b7221 */ /* 0x000fe40000010000 */
[----:B------:R-:W1:Y:S01]  /*17780*/  MUFU.EX2 R51, R51 ;  /* 0x0000003300337308 */ /* 0x000e620000000800 */
[----:B---3--:R-:W-:Y:S01]  /*17790*/  FADD.FTZ R33, R35, R26 ;  /* 0x0000001a23217221 */ /* 0x008fe20000010000 */
[----:B------:R-:W-:Y:S01]  /*177a0*/  FADD.FTZ R26, R45, R27 ;  /* 0x0000001b2d1a7221 */ /* 0x000fe20000010000 */
[----:B0-----:R-:W-:-:S02]  /*177b0*/  F2FP.F16.F32.PACK_AB R35, R11, R35 ;  /* 0x000000230b23723e */ /* 0x001fc400000000ff */
[----:B------:R-:W-:Y:S01]  /*177c0*/  FADD.FTZ R33, R11, R33 ;  /* 0x000000210b217221 */ /* 0x000fe20000010000 */
[----:B------:R-:W-:Y:S02]  /*177d0*/  FADD.FTZ R26, R48, R26 ;  /* 0x0000001a301a7221 */ /* 0x000fe40000010000 */
[----:B------:R-:W0:Y:S01]  /*177e0*/  MUFU.EX2 R4, R55 ;  /* 0x0000003700047308 */ /* 0x000e220000000800 */
[----:B------:R-:W-:Y:S01]  /*177f0*/  FADD.FTZ R27, R28, R33 ;  /* 0x000000211c1b7221 */ /* 0x000fe20000010000 */
[----:B------:R-:W-:Y:S01]  /*17800*/  F2FP.F16.F32.PACK_AB R33, R9, R8 ;  /* 0x000000080921723e */ /* 0x000fe200000000ff */
[----:B------:R-:W-:Y:S02]  /*17810*/  FADD.FTZ R26, R49, R26 ;  /* 0x0000001a311a7221 */ /* 0x000fe40000010000 */
[----:B------:R-:W-:Y:S02]  /*17820*/  FADD.FTZ R27, R30, R27 ;  /* 0x0000001b1e1b7221 */ /* 0x000fe40000010000 */
[----:B------:R-:W-:Y:S01]  /*17830*/  FADD.FTZ R26, R52, R26 ;  /* 0x0000001a341a7221 */ /* 0x000fe20000010000 */
[----:B------:R-:W3:Y:S01]  /*17840*/  MUFU.EX2 R21, R21 ;  /* 0x0000001500157308 */ /* 0x000ee20000000800 */
[----:B------:R-:W-:-:S07]  /*17850*/  FADD.FTZ R9, R43, R27 ;  /* 0x0000001b2b097221 */ /* 0x000fce0000010000 */
[----:B------:R-:W5:Y:S01]  /*17860*/  MUFU.EX2 R25, R25 ;  /* 0x0000001900197308 */ /* 0x000f620000000800 */
[----:B------:R-:W-:Y:S01]  /*17870*/  FADD.FTZ R9, R31, R9 ;  /* 0x000000091f097221 */ /* 0x000fe20000010000 */
[----:B------:R-:W-:Y:S01]  /*17880*/  FADD.FTZ R26, R53, R26 ;  /* 0x0000001a351a7221 */ /* 0x000fe20000010000 */
[----:B------:R-:W2:Y:S05]  /*17890*/  LDL R27, [R1+0x24] ;  /* 0x00002400011b7983 */ /* 0x000eaa0000100800 */
[----:B------:R-:W5:Y:S01]  /*178a0*/  MUFU.EX2 R59, R62 ;  /* 0x0000003e003b7308 */ /* 0x000f620000000800 */
[----:B----4-:R-:W-:Y:S01]  /*178b0*/  FADD.FTZ R9, R10, R9 ;  /* 0x000000090a097221 */ /* 0x010fe20000010000 */
[----:B------:R-:W-:-:S06]  /*178c0*/  FADD.FTZ R26, R56, R26 ;  /* 0x0000001a381a7221 */ /* 0x000fcc0000010000 */
[----:B------:R-:W4:Y:S01]  /*178d0*/  MUFU.EX2 R63, R63 ;  /* 0x0000003f003f7308 */ /* 0x000f220000000800 */
[----:B------:R-:W-:Y:S01]  /*178e0*/  FADD.FTZ R9, R29, R9 ;  /* 0x000000091d097221 */ /* 0x000fe20000010000 */
[----:B------:R-:W-:-:S06]  /*178f0*/  FADD.FTZ R26, R57, R26 ;  /* 0x0000001a391a7221 */ /* 0x000fcc0000010000 */
[----:B------:R-:W4:Y:S01]  /*17900*/  MUFU.EX2 R5, R66 ;  /* 0x0000004200057308 */ /* 0x000f220000000800 */
[----:B-1----:R-:W-:Y:S01]  /*17910*/  FADD.FTZ R9, R51, R9 ;  /* 0x0000000933097221 */ /* 0x002fe20000010000 */
[----:B------:R-:W-:-:S06]  /*17920*/  FADD.FTZ R26, R60, R26 ;  /* 0x0000001a3c1a7221 */ /* 0x000fcc0000010000 */
[----:B------:R-:W1:Y:S01]  /*17930*/  MUFU.EX2 R67, R67 ;  /* 0x0000004300437308 */ /* 0x000e620000000800 */
[----:B0-----:R-:W-:-:S07]  /*17940*/  FADD.FTZ R9, R4, R9 ;  /* 0x0000000904097221 */ /* 0x001fce0000010000 */
[----:B------:R-:W0:Y:S01]  /*17950*/  MUFU.EX2 R70, R70 ;  /* 0x0000004600467308 */ /* 0x000e220000000800 */
[----:B---3--:R-:W-:Y:S01]  /*17960*/  FADD.FTZ R9, R21, R9 ;  /* 0x0000000915097221 */ /* 0x008fe20000010000 */
[----:B------:R-:W-:-:S06]  /*17970*/  FADD.FTZ R26, R61, R26 ;  /* 0x0000001a3d1a7221 */ /* 0x000fcc0000010000 */
[----:B------:R-:W3:Y:S01]  /*17980*/  MUFU.EX2 R71, R71 ;  /* 0x0000004700477308 */ /* 0x000ee20000000800 */
[----:B-----5:R-:W-:Y:S01]  /*17990*/  FADD.FTZ R9, R25, R9 ;  /* 0x0000000919097221 */ /* 0x020fe20000010000 */
[----:B------:R-:W-:-:S06]  /*179a0*/  FADD.FTZ R26, R64, R26 ;  /* 0x0000001a401a7221 */ /* 0x000fcc0000010000 */
[----:B------:R-:W-:Y:S01]  /*179b0*/  MUFU.EX2 R75, R75 ;  /* 0x0000004b004b7308 */ /* 0x000fe20000000800 */
[----:B------:R-:W-:Y:S01]  /*179c0*/  FADD.FTZ R9, R59, R9 ;  /* 0x000000093b097221 */ /* 0x000fe20000010000 */
[----:B------:R-:W-:-:S06]  /*179d0*/  FADD.FTZ R26, R65, R26 ;  /* 0x0000001a411a7221 */ /* 0x000fcc0000010000 */
[----:B------:R-:W-:Y:S01]  /*179e0*/  MUFU.EX2 R78, R78 ;  /* 0x0000004e004e7308 */ /* 0x000fe20000000800 */
[----:B----4-:R-:W-:Y:S01]  /*179f0*/  FADD.FTZ R9, R63, R9 ;  /* 0x000000093f097221 */ /* 0x010fe20000010000 */
[----:B------:R-:W-:-:S06]  /*17a00*/  FADD.FTZ R26, R68, R26 ;  /* 0x0000001a441a7221 */ /* 0x000fcc0000010000 */
[----:B------:R-:W-:Y:S01]  /*17a10*/  MUFU.EX2 R79, R79 ;  /* 0x0000004f004f7308 */ /* 0x000fe20000000800 */
[----:B------:R-:W-:-:S07]  /*17a20*/  FADD.FTZ R9, R5, R9 ;  /* 0x0000000905097221 */ /* 0x000fce0000010000 */
[----:B------:R-:W4:Y:S01]  /*17a30*/  MUFU.EX2 R8, R74 ;  /* 0x0000004a00087308 */ /* 0x000f220000000800 */
[----:B-1----:R-:W-:Y:S01]  /*17a40*/  FADD.FTZ R9, R67, R9 ;  /* 0x0000000943097221 */ /* 0x002fe20000010000 */
[----:B------:R-:W-:-:S06]  /*17a50*/  FADD.FTZ R26, R69, R26 ;  /* 0x0000001a451a7221 */ /* 0x000fcc0000010000 */
[----:B------:R-:W1:Y:S01]  /*17a60*/  MUFU.EX2 R82, R82 ;  /* 0x0000005200527308 */ /* 0x000e620000000800 */
[----:B0-----:R-:W-:Y:S01]  /*17a70*/  FADD.FTZ R9, R70, R9 ;  /* 0x0000000946097221 */ /* 0x001fe20000010000 */
[----:B------:R-:W-:-:S06]  /*17a80*/  FADD.FTZ R26, R72, R26 ;  /* 0x0000001a481a7221 */ /* 0x000fcc0000010000 */
[----:B------:R-:W0:Y:S01]  /*17a90*/  MUFU.EX2 R83, R83 ;  /* 0x0000005300537308 */ /* 0x000e220000000800 */
[----:B---3--:R-:W-:Y:S01]  /*17aa0*/  FADD.FTZ R9, R71, R9 ;  /* 0x0000000947097221 */ /* 0x008fe20000010000 */
[C---:B------:R-:W-:Y:S01]  /*17ab0*/  FADD.FTZ R26, R73.reuse, R26 ;  /* 0x0000001a491a7221 */ /* 0x040fe20000010000 */
[----:B------:R-:W-:Y:S01]  /*17ac0*/  F2FP.F16.F32.PACK_AB R72, R73, R72 ;  /* 0x000000484948723e */ /* 0x000fe200000000ff */
[----:B--2---:R2:W-:Y:S01]  /*17ad0*/  STSM.16.M88.4 [R144], R32 ;  /* 0x0000002090007844 */ /* 0x0045e20000000200 */
[----:B----4-:R-:W-:Y:S01]  /*17ae0*/  FADD.FTZ R9, R8, R9 ;  /* 0x0000000908097221 */ /* 0x010fe20000010000 */
[C---:B------:R-:W-:Y:S02]  /*17af0*/  F2FP.F16.F32.PACK_AB R73, R75.reuse, R8 ;  /* 0x000000084b49723e */ /* 0x040fe400000000ff */
[----:B------:R-:W3:Y:S01]  /*17b00*/  LDL R8, [R1+0x48] ;  /* 0x0000480001087983 */ /* 0x000ee20000100800 */
[----:B------:R-:W-:Y:S01]  /*17b10*/  FADD.FTZ R26, R76, R26 ;  /* 0x0000001a4c1a7221 */ /* 0x000fe20000010000 */
[----:B------:R-:W-:Y:S01]  /*17b20*/  MUFU.EX2 R86, R86 ;  /* 0x0000005600567308 */ /* 0x000fe20000000800 */
[----:B------:R-:W-:Y:S01]  /*17b30*/  FADD.FTZ R9, R75, R9 ;  /* 0x000000094b097221 */ /* 0x000fe20000010000 */
[----:B------:R-:W-:Y:S01]  /*17b40*/  F2FP.F16.F32.PACK_AB R51, R4, R51 ;  /* 0x000000330433723e */ /* 0x000fe200000000ff */
[----:B------:R-:W-:-:S05]  /*17b50*/  FADD.FTZ R11, R77, R26 ;  /* 0x0000001a4d0b7221 */ /* 0x000fca0000010000 */
[----:B------:R-:W4:Y:S01]  /*17b60*/  MUFU.EX2 R24, R24 ;  /* 0x0000001800187308 */ /* 0x000f220000000800 */
[----:B------:R-:W-:Y:S01]  /*17b70*/  FADD.FTZ R4, R78, R9 ;  /* 0x000000094e047221 */ /* 0x000fe20000010000 */
[----:B------:R-:W-:Y:S02]  /*17b80*/  F2FP.F16.F32.PACK_AB R48, R49, R48 ;  /* 0x000000303130723e */ /* 0x000fe400000000ff */
[----:B------:R-:W-:Y:S01]  /*17b90*/  F2FP.F16.F32.PACK_AB R49, R29, R10 ;  /* 0x0000000a1d31723e */ /* 0x000fe200000000ff */
[----:B------:R-:W-:Y:S01]  /*17ba0*/  FADD.FTZ R10, R80, R11 ;  /* 0x0000000b500a7221 */ /* 0x000fe20000010000 */
[----:B------:R-:W-:Y:S01]  /*17bb0*/  FADD.FTZ R11, R79, R4 ;  /* 0x000000044f0b7221 */ /* 0x000fe20000010000 */
[----:B------:R-:W-:Y:S02]  /*17bc0*/  F2FP.F16.F32.PACK_AB R43, R31, R43 ;  /* 0x0000002b1f2b723e */ /* 0x000fe400000000ff */
[----:B------:R-:W-:Y:S01]  /*17bd0*/  F2FP.F16.F32.PACK_AB R50, R53, R52 ;  /* 0x000000343532723e */ /* 0x000fe200000000ff */
[----:B-1----:R-:W-:Y:S01]  /*17be0*/  FADD.FTZ R4, R82, R11 ;  /* 0x0000000b52047221 */ /* 0x002fe20000010000 */
[----:B------:R-:W-:-:S02]  /*17bf0*/  F2FP.F16.F32.PACK_AB R56, R57, R56 ;  /* 0x000000383938723e */ /* 0x000fc400000000ff */
[----:B------:R-:W-:Y:S01]  /*17c00*/  F2FP.F16.F32.PACK_AB R64, R65, R64 ;  /* 0x000000404140723e */ /* 0x000fe200000000ff */
[----:B------:R-:W-:Y:S01]  /*17c10*/  FADD.FTZ R9, R81, R10 ;  /* 0x0000000a51097221 */ /* 0x000fe20000010000 */
[----:B------:R-:W-:Y:S02]  /*17c20*/  F2FP.F16.F32.PACK_AB R58, R61, R60 ;  /* 0x0000003c3d3a723e */ /* 0x000fe400000000ff */
[----:B------:R-:W-:Y:S02]  /*17c30*/  F2FP.F16.F32.PACK_AB R57, R25, R21 ;  /* 0x000000151939723e */ /* 0x000fe400000000ff */
[----:B------:R-:W-:Y:S02]  /*17c40*/  F2FP.F16.F32.PACK_AB R59, R63, R59 ;  /* 0x0000003b3f3b723e */ /* 0x000fe400000000ff */
[----:B------:R-:W-:Y:S01]  /*17c50*/  F2FP.F16.F32.PACK_AB R65, R67, R5 ;  /* 0x000000054341723e */ /* 0x000fe200000000ff */
[----:B0-----:R-:W-:Y:S01]  /*17c60*/  FADD.FTZ R5, R83, R4 ;  /* 0x0000000453057221 */ /* 0x001fe20000010000 */
[----:B------:R-:W-:-:S02]  /*17c70*/  F2FP.F16.F32.PACK_AB R66, R69, R68 ;  /* 0x000000444542723e */ /* 0x000fc400000000ff */
[----:B------:R-:W-:Y:S02]  /*17c80*/  F2FP.F16.F32.PACK_AB R80, R81, R80 ;  /* 0x000000505150723e */ /* 0x000fe400000000ff */
[----:B------:R-:W-:Y:S01]  /*17c90*/  F2FP.F16.F32.PACK_AB R67, R71, R70 ;  /* 0x000000464743723e */ /* 0x000fe200000000ff */
[----:B------:R2:W-:Y:S01]  /*17ca0*/  STSM.16.M88.4 [R142], R40 ;  /* 0x000000288e007844 */ /* 0x0005e20000000200 */
[----:B------:R-:W-:Y:S02]  /*17cb0*/  F2FP.F16.F32.PACK_AB R74, R77, R76 ;  /* 0x0000004c4d4a723e */ /* 0x000fe400000000ff */
[----:B------:R-:W-:Y:S02]  /*17cc0*/  F2FP.F16.F32.PACK_AB R75, R79, R78 ;  /* 0x0000004e4f4b723e */ /* 0x000fe400000000ff */
[----:B------:R-:W-:Y:S01]  /*17cd0*/  F2FP.F16.F32.PACK_AB R81, R83, R82 ;  /* 0x000000525351723e */ /* 0x000fe200000000ff */
[----:B------:R2:W-:Y:S01]  /*17ce0*/  STSM.16.M88.4 [R141], R48 ;  /* 0x000000308d007844 */ /* 0x0005e20000000200 */
[----:B------:R-:W-:-:S02]  /*17cf0*/  F2FP.F16.F32.PACK_AB R82, R85, R84 ;  /* 0x000000545552723e */ /* 0x000fc400000000ff */
[----:B----4-:R-:W-:Y:S01]  /*17d00*/  F2FP.F16.F32.PACK_AB R83, R24, R86 ;  /* 0x000000561853723e */ /* 0x010fe200000000ff */
[----:B------:R2:W-:Y:S01]  /*17d10*/  STSM.16.M88.4 [R140+0x27800], R56 ;  /* 0x027800388c007844 */ /* 0x0005e20000000200 */
[----:B------:R-:W-:Y:S01]  /*17d20*/  FADD.FTZ R84, R84, R9 ;  /* 0x0000000954547221 */ /* 0x000fe20000010000 */
[----:B------:R-:W-:Y:S01]  /*17d30*/  FADD.FTZ R9, R86, R5 ;  /* 0x0000000556097221 */ /* 0x000fe20000010000 */
[-C--:B------:R-:W-:Y:S01]  /*17d40*/  FMUL.FTZ R90, R90, R7.reuse ;  /* 0x000000075a5a7220 */ /* 0x080fe20000410000 */
        /* <DEDUP_REMOVED lines=51> */
[----:B------:R-:W-:Y:S01]  /*18080*/  IMAD.MOV.U32 R7, RZ, RZ, R6 ;  /* 0x000000ffff077224 */ /* 0x000fe200078e0006 */
[----:B------:R2:W-:Y:S04]  /*18090*/  STSM.16.M88.4 [R27], R64 ;  /* 0x000000401b007844 */ /* 0x0005e80000000200 */
[----:B------:R2:W-:Y:S04]  /*180a0*/  STSM.16.M88.4 [R142+0x6000], R72 ;  /* 0x006000488e007844 */ /* 0x0005e80000000200 */
[----:B------:R2:W-:Y:S01]  /*180b0*/  STSM.16.M88.4 [R141+0x6000], R80 ;  /* 0x006000508d007844 */ /* 0x0005e20000000200 */
[----:B------:R0:W-:Y:S06]  /*180c0*/  MEMBAR.ALL.CTA ;  /* 0x0000000000007992 */ /* 0x0001ec0000008000 */
[----:B0-----:R-:W0:Y:S01]  /*180d0*/  FENCE.VIEW.ASYNC.S ;  /* 0x00000000000073c6 */ /* 0x001e220000000000 */
[C---:B---3--:R-:W-:Y:S01]  /*180e0*/  ISETP.GT.AND P2, PT, R3.reuse, R8, PT ;  /* 0x000000080300720c */ /* 0x048fe20003f44270 */
[----:B------:R-:W-:-:S02]  /*180f0*/  VIADD R3, R3, 0xffffffff ;  /* 0xffffffff03037836 */ /* 0x000fc40000000000 */
[----:B------:R-:W-:Y:S01]  /*18100*/  IMAD.MOV.U32 R8, RZ, RZ, R0 ;  /* 0x000000ffff087224 */ /* 0x000fe200078e0000 */
[----:B0-----:R-:W-:-:S09]  /*18110*/  NOP ;  /* 0x0000000000007918 */ /* 0x001fd20000000000 */
[----:B--2---:R-:W-:Y:S05]  /*18120*/  @P2 BRA `(.L_x_10924) ;  /* 0xffffffcc000c2947 */ /* 0x004fea000383ffff */
.L_x_10906:
[----:B------:R-:W-:Y:S05]  /*18130*/  WARPSYNC.ALL ;  /* 0x0000000000007948 */ /* 0x000fea0003800000 */
[----:B------:R-:W-:Y:S06]  /*18140*/  BAR.ARV 0x8, 0x200 ;  /* 0x0208000000007b1d */ /* 0x000fec0000002000 */
[----:B------:R-:W-:Y:S05]  /*18150*/  @!P0 BRA `(.L_x_10925) ;  /* 0x0000000000048947 */ /* 0x000fea0003800000 */
[----:B------:R-:W-:Y:S01]  /*18160*/  BPT.TRAP 0x1 ;  /* 0x000000040000795c */ /* 0x000fe20000300000 */
.L_x_10925:
[----:B------:R-:W-:Y:S01]  /*18170*/  IMAD R7, R16, 0x8, R2 ;  /* 0x0000000810077824 */ /* 0x000fe200078e0202 */
[----:B------:R-:W-:-:S04]  /*18180*/  SHF.L.U32 R10, R19, 0x1f, RZ ;  /* 0x0000001f130a7819 */ /* 0x000fc800000006ff */
[----:B------:R0:W1:Y:S01]  /*18190*/  SYNCS.PHASECHK.TRANS64.TRYWAIT P2, [R7+URZ+0x2d850], R10 ;  /* 0x02d8500a070075a7 */ /* 0x000062000804017f */
[----:B------:R-:W-:Y:S05]  /*181a0*/  @!P0 BRA `(.L_x_10926) ;  /* 0x0000000000048947 */ /* 0x000fea0003800000 */
[----:B------:R-:W-:Y:S01]  /*181b0*/  BPT.TRAP 0x1 ;  /* 0x000000040000795c */ /* 0x000fe20000300000 */
.L_x_10926:
[----:B------:R-:W2:Y:S01]  /*181c0*/  LDL.LU R3, [R1+0x3c] ;  /* 0x00003c0001037983 */ /* 0x000ea20000300800 */
[----:B------:R-:W-:Y:S02]  /*181d0*/  VIADD R2, R2, 0x400 ;  /* 0x0000040002027836 */ /* 0x000fe40000000000 */
[----:B------:R-:W-:-:S03]  /*181e0*/  IMAD.MOV.U32 R9, RZ, RZ, 0x40000040 ;  /* 0x40000040ff097424 */ /* 0x000fc600078e00ff */
[----:B------:R-:W-:-:S04]  /*181f0*/  SHF.R.U32.HI R2, RZ, 0x4, R2 ;  /* 0x00000004ff027819 */ /* 0x000fc80000011602 */
[----:B------:R-:W-:Y:S02]  /*18200*/  LOP3.LUT R2, R2, 0x3fff, RZ, 0xc0, !PT ;  /* 0x00003fff02027812 */ /* 0x000fe400078ec0ff */
[----:B--2---:R-:W-:Y:S02]  /*18210*/  LOP3.LUT R8, R3, 0x10000, RZ, 0xfc, !PT ;  /* 0x0001000003087812 */ /* 0x004fe400078efcff */
[----:B------:R-:W-:Y:S01]  /*18220*/  LOP3.LUT R3, R2, 0x2000000, RZ, 0xfc, !PT ;  /* 0x0200000002037812 */ /* 0x000fe200078efcff */
[----:B-1----:R-:W-:Y:S06]  /*18230*/  @P2 BRA `(.L_x_10927) ;  /* 0x0000000000082947 */ /* 0x002fec0003800000 */
[----:B------:R-:W1:Y:S02]  /*18240*/  SYNCS.PHASECHK.TRANS64.TRYWAIT P0, [R7+URZ+0x2d850], R10 ;  /* 0x02d8500a070075a7 */ /* 0x000e64000800017f */
[----:B-1----:R-:W-:Y:S05]  /*18250*/  @!P0 BRA `(.L_x_10928) ;  /* 0x000000cc00d08947 */ /* 0x002fea0003800000 */
.L_x_10927:
[----:B------:R-:W-:Y:S01]  /*18260*/  IMAD R2, R16, 0x600, R3 ;  /* 0x0000060010027824 */ /* 0x000fe200078e0203 */
[----:B------:R-:W2:Y:S01]  /*18270*/  LDL.LU R15, [R1+0x5c] ;  /* 0x00005c00010f7983 */ /* 0x000ea20000300800 */
[----:B------:R-:W-:Y:S01]  /*18280*/  IMAD.MOV.U32 R3, RZ, RZ, -0x7fffffe0 ;  /* 0x80000020ff037424 */ /* 0x000fe200078e00ff */
[----:B------:R-:W-:Y:S05]  /*18290*/  WARPSYNC.ALL ;  /* 0x0000000000007948 */ /* 0x000fea0003800000 */
[C---:B------:R-:W-:Y:S01]  /*182a0*/  R2UR UR4, R8.reuse ;  /* 0x00000000080472ca */ /* 0x040fe200000e0000 */
[----:B------:R-:W-:Y:S01]  /*182b0*/  WARPGROUP.ARRIVE ;  /* 0x00000000000079c5 */ /* 0x000fe20000000000 */
[----:B------:R-:W-:Y:S01]  /*182c0*/  R2UR UR5, R9 ;  /* 0x00000000090572ca */ /* 0x000fe200000e0000 */
[----:B01----:R-:W-:Y:S01]  /*182d0*/  VIADD R10, R8, 0x2 ;  /* 0x00000002080a7836 */ /* 0x003fe20000000000 */
[C---:B------:R-:W-:Y:S01]  /*182e0*/  R2UR UR6, R2.reuse ;  /* 0x00000000020672ca */ /* 0x040fe200000e0000 */
[----:B------:R-:W-:Y:S01]  /*182f0*/  VIADD R12, R2, 0x40 ;  /* 0x00000040020c7836 */ /* 0x000fe20000000000 */
[----:B------:R-:W-:Y:S01]  /*18300*/  R2UR UR7, R3 ;  /* 0x00000000030772ca */ /* 0x000fe200000e0000 */
[----:B------:R-:W-:-:S02]  /*18310*/  IMAD.MOV.U32 R11, RZ, RZ, 0x40000040 ;  /* 0x40000040ff0b7424 */ /* 0x000fc400078e00ff */
[----:B------:R-:W-:Y:S02]  /*18320*/  IMAD.MOV.U32 R13, RZ, RZ, -0x7fffffe0 ;  /* 0x80000020ff0d7424 */ /* 0x000fe400078e00ff */
[----:B------:R-:W-:Y:S02]  /*18330*/  IMAD.MOV.U32 R9, RZ, RZ, 0x40000040 ;  /* 0x40000040ff097424 */ /* 0x000fe400078e00ff */
[----:B------:R-:W-:Y:S02]  /*18340*/  IMAD.MOV.U32 R3, RZ, RZ, -0x7fffffe0 ;  /* 0x80000020ff037424 */ /* 0x000fe400078e00ff */
[----:B------:R-:W-:Y:S02]  /*18350*/  VIADD R16, R16, 0x1 ;  /* 0x0000000110107836 */ /* 0x000fe40000000000 */
[----:B------:R-:W-:Y:S02]  /*18360*/  IMAD.U32 R14, RZ, RZ, UR39 ;  /* 0x00000027ff0e7e24 */ /* 0x000fe4000f8e00ff */
[----:B------:R-:W-:Y:S01]  /*18370*/  HGMMA.64x96x16.F32 R88, gdesc[UR4].tnspB, R88, gsb0 ;  /* 0x41600000045879f0 */ /* 0x000fe20008000858 */
[----:B------:R-:W-:Y:S01]  /*18380*/  R2UR UR4, R10 ;  /* 0x000000000a0472ca */ /* 0x000fe200000e0000 */
[----:B------:R-:W-:Y:S01]  /*18390*/  VIADD R10, R8, 0x4 ;  /* 0x00000004080a7836 */ /* 0x000fe20000000000 */
[----:B------:R-:W-:Y:S01]  /*183a0*/  R2UR UR5, R11 ;  /* 0x000000000b0572ca */ /* 0x000fe200000e0000 */
[----:B------:R-:W-:Y:S01]  /*183b0*/  IMAD.MOV.U32 R11, RZ, RZ, 0x40000040 ;  /* 0x40000040ff0b7424 */ /* 0x000fe200078e00ff */
[----:B------:R-:W-:Y:S01]  /*183c0*/  R2UR UR6, R12 ;  /* 0x000000000c0672ca */ /* 0x000fe200000e0000 */
[----:B------:R-:W-:Y:S01]  /*183d0*/  VIADD R12, R2, 0x80 ;  /* 0x00000080020c7836 */ /* 0x000fe20000000000 */
[----:B------:R-:W-:Y:S01]  /*183e0*/  R2UR UR7, R13 ;  /* 0x000000000d0772ca */ /* 0x000fe200000e0000 */
[----:B------:R-:W-:Y:S01]  /*183f0*/  IMAD.MOV.U32 R13, RZ, RZ, -0x7fffffe0 ;  /* 0x80000020ff0d7424 */ /* 0x000fe200078e00ff */
[----:B------:R-:W-:-:S04]  /*18400*/  ISETP.NE.AND P2, PT, R16, 0x2, PT ;  /* 0x000000021000780c */ /* 0x000fc80003f45270 */
[----:B------:R-:W-:Y:S01]  /*18410*/  SEL R16, R16, RZ, P2 ;  /* 0x000000ff10107207 */ /* 0x000fe20001000000 */
[----:B------:R-:W-:Y:S02]  /*18420*/  WARPGROUP.DEPBAR.LE gsb0, 0x0 ;  /* 0x00008000000079c5 */ /* 0x000fe40000010000 */
[----:B------:R-:W-:-:S06]  /*18430*/  WARPGROUP.ARRIVE ;  /* 0x00000000000079c5 */ /* 0x000fcc0000000000 */
        /* <DEDUP_REMOVED lines=19> */
[----:B------:R-:W-:Y:S02]  /*18570*/  IMAD.MOV.U32 R13, RZ, RZ, -0x7fffffe0 ;  /* 0x80000020ff0d7424 */ /* 0x000fe400078e00ff */
[----:B--2---:R-:W-:-:S05]  /*18580*/  VIADD R15, R15, 0x1 ;  /* 0x000000010f0f7836 */ /* 0x004fca0000000000 */
[----:B------:R-:W-:Y:S01]  /*18590*/  STL [R1+0x5c], R15 ;  /* 0x00005c0f01007387 */ /* 0x000fe20000100800 */
        /* <DEDUP_REMOVED lines=28> */
[----:B------:R-:W-:Y:S01]  /*18760*/  R2UR UR5, R11 ;  /* 0x000000000b0572ca */ /* 0x000fe200000e0000 */
[----:B------:R-:W-:Y:S01]  /*18770*/  @!P1 VIADD R11, R7, 0x2d860 ;  /* 0x0002d860070b9836 */ /* 0x000fe20000000000 */
[----:B------:R-:W-:Y:S01]  /*18780*/  R2UR UR6, R12 ;  /* 0x000000000c0672ca */ /* 0x000fe200000e0000 */
[----:B------:R-:W-:Y:S01]  /*18790*/  IMAD.U32 R7, RZ, RZ, UR39 ;  /* 0x00000027ff077e24 */ /* 0x000fe2000f8e00ff */
[----:B------:R-:W-:Y:S02]  /*187a0*/  R2UR UR7, R13 ;  /* 0x000000000d0772ca */ /* 0x000fe400000e0000 */
[----:B------:R-:W-:Y:S01]  /*187b0*/  @!P1 PRMT R11, RZ, 0x654, R11 ;  /* 0x00000654ff0b9816 */ /* 0x000fe2000000000b */
[----:B------:R-:W-:-:S02]  /*187c0*/  WARPGROUP.DEPBAR.LE gsb0, 0x0 ;  /* 0x00008000000079c5 */ /* 0x000fc40000010000 */
[----:B------:R-:W-:-:S08]  /*187d0*/  WARPGROUP.ARRIVE ;  /* 0x00000000000079c5 */ /* 0x000fd00000000000 */
[----:B------:R-:W-:Y:S01]  /*187e0*/  HGMMA.64x96x16.F32 R88, gdesc[UR4].tnspB, R88, gsb0 ;  /* 0x41600000045879f0 */ /* 0x000fe20008000858 */
[----:B------:R-:W-:Y:S02]  /*187f0*/  R2UR UR4, R8 ;  /* 0x00000000080472ca */ /* 0x000fe400000e0000 */
[----:B------:R-:W-:Y:S02]  /*18800*/  R2UR UR5, R9 ;  /* 0x00000000090572ca */ /* 0x000fe400000e0000 */
[----:B------:R-:W-:Y:S02]  /*18810*/  R2UR UR6, R2 ;  /* 0x00000000020672ca */ /* 0x000fe400000e0000 */
[----:B------:R-:W-:Y:S01]  /*18820*/  R2UR UR7, R3 ;  /* 0x00000000030772ca */ /* 0x000fe200000e0000 */
[----:B------:R-:W0:Y:S04]  /*18830*/  SHFL.BFLY PT, R2, R5, 0x2, 0x1f ;  /* 0x0c401f0005027f89 */ /* 0x000e2800000e0000 */
[----:B------:R-:W1:Y:S01]  /*18840*/  SHFL.BFLY PT, R3, R4, 0x2, 0x1f ;  /* 0x0c401f0004037f89 */ /* 0x000e6200000e0000 */
[----:B0-----:R-:W-:Y:S01]  /*18850*/  FADD.FTZ R2, R2, R5 ;  /* 0x0000000502027221 */ /* 0x001fe20000010000 */
[----:B------:R-:W-:-:S02]  /*18860*/  IMAD.MOV.U32 R5, RZ, RZ, RZ ;  /* 0x000000ffff057224 */ /* 0x000fc400078e00ff */
[----:B-1----:R-:W-:Y:S01]  /*18870*/  FADD.FTZ R8, R3, R4 ;  /* 0x0000000403087221 */ /* 0x002fe20000010000 */
[----:B------:R-:W-:Y:S01]  /*18880*/  IMAD.MOV.U32 R4, RZ, RZ, -0x800000 ;  /* 0xff800000ff047424 */ /* 0x000fe200078e00ff */
[----:B------:R-:W0:Y:S04]  /*18890*/  SHFL.BFLY PT, R3, R2, 0x1, 0x1f ;  /* 0x0c201f0002037f89 */ /* 0x000e2800000e0000 */
[----:B------:R-:W1:Y:S01]  /*188a0*/  SHFL.BFLY PT, R9, R8, 0x1, 0x1f ;  /* 0x0c201f0008097f89 */ /* 0x000e6200000e0000 */
[----:B0-----:R-:W-:Y:S01]  /*188b0*/  FADD.FTZ R12, R2, R3 ;  /* 0x00000003020c7221 */ /* 0x001fe20000010000 */
[----:B------:R-:W-:Y:S01]  /*188c0*/  SEL R2, RZ, 0x1, P2 ;  /* 0x00000001ff027807 */ /* 0x000fe20001000000 */
[----:B------:R-:W-:Y:S02]  /*188d0*/  IMAD.MOV.U32 R3, RZ, RZ, -0x800000 ;  /* 0xff800000ff037424 */ /* 0x000fe400078e00ff */
[----:B-1----:R-:W-:Y:S01]  /*188e0*/  FADD.FTZ R13, R8, R9 ;  /* 0x00000009080d7221 */ /* 0x002fe20000010000 */
[----:B------:R-:W-:-:S02]  /*188f0*/  FSETP.NE.FTZ.AND P0, PT, R12, RZ, PT ;  /* 0x000000ff0c00720b */ /* 0x000fc40003f15000 */
[----:B------:R-:W-:Y:S01]  /*18900*/  LOP3.LUT R19, R19, R2, RZ, 0x3c, !PT ;  /* 0x0000000213137212 */ /* 0x000fe200078e3cff */
[----:B------:R-:W-:Y:S01]  /*18910*/  IMAD.MOV.U32 R2, RZ, RZ, RZ ;  /* 0x000000ffff027224 */ /* 0x000fe200078e00ff */
        /* <DEDUP_REMOVED lines=8> */
[----:B------:R-:W-:Y:S02]  /*189a0*/  WARPGROUP.DEPBAR.LE gsb0, 0x0 ;  /* 0x00008000000079c5 */ /* 0x000fe40000010000 */
[----:B------:R-:W-:Y:S01]  /*189b0*/  WARPGROUP.ARRIVE ;  /* 0x00000000000079c5 */ /* 0x000fe20000000000 */
[----:B------:R-:W0:Y:S01]  /*189c0*/  @P3 MUFU.RCP R2, R13 ;  /* 0x0000000d00023308 */ /* 0x000e220000001000 */
[----:B-1----:R-:W-:Y:S01]  /*189d0*/  @P3 FMUL.FTZ R9, R10, 0.69314718246459960938 ;  /* 0x3f3172180a093820 */ /* 0x002fe20000410000 */
[----:B------:R-:W-:-:S03]  /*189e0*/  PLOP3.LUT P0, PT, PT, PT, PT, 0x8, 0x0 ;  /* 0x000000000000781c */ /* 0x000fc60003f0e170 */
[----:B------:R-:W-:Y:S01]  /*189f0*/  HGMMA.64x96x16.F32 R88, gdesc[UR4].tnspB, R88, gsb0 ;  /* 0x41600000045879f0 */ /* 0x000fe20008000858 */
[----:B------:R-:W-:Y:S02]  /*18a00*/  @P3 FFMA.FTZ R4, R14, R6, R9 ;  /* 0x000000060e043223 */ /* 0x000fe40000010009 */
        /* <DEDUP_REMOVED lines=50> */
.L_x_10819:
        /* <DEDUP_REMOVED lines=12> */
[----:B------:R-:W3:Y:S02]  /*18df0*/  LDC R44, c[0x0][0xbe8] ;  /* 0x0002fa00ff2c7b82 */ /* 0x000ee40000000800 */
[----:B------:R-:W4:Y:S04]  /*18e00*/  LDL.LU R36, [R1+0x54] ;  /* 0x0000540001247983 */ /* 0x000f280000300800 */
[----:B------:R-:W3:Y:S01]  /*18e10*/  LDL R42, [R1+0x58] ;  /* 0x00005800012a7983 */ /* 0x000ee20000100800 */
[----:B------:R-:W0:Y:S01]  /*18e20*/  S2R R5, SR_SWINHI ;  /* 0x0000000000057919 */ /* 0x000e220000002f00 */
[----:B------:R-:W-:-:S02]  /*18e30*/  MOV R34, R2 ;  /* 0x0000000200227202 */ /* 0x000fc40000000f00 */
[----:B0-----:R-:W-:-:S03]  /*18e40*/  MOV R35, R5 ;  /* 0x0000000500237202 */ /* 0x001fc60000000f00 */
[----:B--2---:R-:W-:-:S03]  /*18e50*/  IMAD.WIDE R8, R0, 0x2, R34 ;  /* 0x0000000200087825 */ /* 0x004fc600078e0222 */
[C---:B------:R-:W-:Y:S02]  /*18e60*/  LOP3.LUT R5, R8.reuse, 0x180, RZ, 0xc0, !PT ;  /* 0x0000018008057812 */ /* 0x040fe400078ec0ff */
[C---:B------:R-:W-:Y:S02]  /*18e70*/  IADD3 R10, P2, R8.reuse, 0x3020, RZ ;  /* 0x00003020080a7810 */ /* 0x040fe40007f5e0ff */
[----:B------:R-:W-:Y:S02]  /*18e80*/  SHF.R.U64 R5, R5, 0x3, RZ ;  /* 0x0000000305057819 */ /* 0x000fe400000012ff */
[C---:B------:R-:W-:Y:S02]  /*18e90*/  IADD3 R11, P4, R8.reuse, 0x20, RZ ;  /* 0x00000020080b7810 */ /* 0x040fe40007f9e0ff */
[C---:B------:R-:W-:Y:S02]  /*18ea0*/  IADD3 R31, P3, R8.reuse, 0x3000, RZ ;  /* 0x00003000081f7810 */ /* 0x040fe40007f7e0ff */
[----:B------:R-:W-:-:S02]  /*18eb0*/  IADD3 R12, P1, R8, 0x6000, RZ ;  /* 0x00006000080c7810 */ /* 0x000fc40007f3e0ff */
[----:B------:R-:W-:Y:S02]  /*18ec0*/  IADD3 R37, P0, R8, 0x6020, RZ ;  /* 0x0000602008257810 */ /* 0x000fe40007f1e0ff */
[----:B------:R-:W-:Y:S02]  /*18ed0*/  LOP3.LUT R8, R5, R8, RZ, 0x3c, !PT ;  /* 0x0000000805087212 */ /* 0x000fe400078e3cff */
[----:B------:R-:W-:Y:S01]  /*18ee0*/  LOP3.LUT R5, R10, 0x180, RZ, 0xc0, !PT ;  /* 0x000001800a057812 */ /* 0x000fe200078ec0ff */
[----:B------:R-:W-:Y:S01]  /*18ef0*/  IMAD.X R15, RZ, RZ, R9, P0 ;  /* 0x000000ffff0f7224 */ /* 0x000fe200000e0609 */
[----:B----4-:R-:W-:Y:S02]  /*18f00*/  ISETP.NE.AND P0, PT, R36, RZ, PT ;  /* 0x000000ff2400720c */ /* 0x010fe40003f05270 */
[----:B------:R-:W-:-:S04]  /*18f10*/  SHF.R.U64 R5, R5, 0x3, RZ ;  /* 0x0000000305057819 */ /* 0x000fc800000012ff */
[----:B------:R-:W-:Y:S02]  /*18f20*/  LOP3.LUT R28, R5, R10, RZ, 0x3c, !PT ;  /* 0x0000000a051c7212 */ /* 0x000fe400078e3cff */
[----:B------:R-:W-:Y:S01]  /*18f30*/  SEL R5, R36, UR4, P0 ;  /* 0x0000000424057c07 */ /* 0x000fe20008000000 */
[----:B------:R-:W-:Y:S05]  /*18f40*/  WARPSYNC.ALL ;  /* 0x0000000000007948 */ /* 0x000fea0003800000 */
[----:B------:R-:W-:Y:S01]  /*18f50*/  LOP3.LUT R0, R11, 0x180, RZ, 0xc0, !PT ;  /* 0x000001800b007812 */ /* 0x000fe200078ec0ff */
[--C-:B------:R-:W-:Y:S01]  /*18f60*/  IMAD.X R25, RZ, RZ, R9.reuse, P4 ;  /* 0x000000ffff197224 */ /* 0x100fe200020e0609 */
[----:B------:R-:W-:Y:S01]  /*18f70*/  LOP3.LUT R14, R37, 0x180, RZ, 0xc0, !PT ;  /* 0x00000180250e7812 */ /* 0x000fe200078ec0ff */
[--C-:B------:R-:W-:Y:S01]  /*18f80*/  IMAD.X R27, RZ, RZ, R9.reuse, P3 ;  /* 0x000000ffff1b7224 */ /* 0x100fe200018e0609 */
[----:B------:R-:W-:Y:S01]  /*18f90*/  SHF.R.U64 R0, R0, 0x3, RZ ;  /* 0x0000000300007819 */ /* 0x000fe200000012ff */
[--C-:B------:R-:W-:Y:S01]  /*18fa0*/  IMAD.X R29, RZ, RZ, R9.reuse, P2 ;  /* 0x000000ffff1d7224 */ /* 0x100fe200010e0609 */
[----:B------:R-:W-:Y:S01]  /*18fb0*/  MOV R30, R8 ;  /* 0x00000008001e7202 */ /* 0x000fe20000000f00 */
[----:B------:R-:W-:Y:S01]  /*18fc0*/  IMAD.X R13, RZ, RZ, R9, P1 ;  /* 0x000000ffff0d7224 */ /* 0x000fe200008e0609 */
[----:B------:R-:W-:Y:S01]  /*18fd0*/  LOP3.LUT R24, R0, R11, RZ, 0x3c, !PT ;  /* 0x0000000b00187212 */ /* 0x000fe200078e3cff */
[----:B------:R-:W-:Y:S01]  /*18fe0*/  ULDC.64 UR4, c[0x0][0xc00] ;  /* 0x0003000000047ab9 */ /* 0x000fe20000000a00 */
[----:B------:R-:W-:Y:S01]  /*18ff0*/  LOP3.LUT R0, R31, 0x180, RZ, 0xc0, !PT ;  /* 0x000001801f007812 */ /* 0x000fe200078ec0ff */
[----:B------:R-:W-:Y:S01]  /*19000*/  ULDC.64 UR6, c[0x0][0xc08] ;  /* 0x0003020000067ab9 */ /* 0x000fe20000000a00 */
[----:B------:R-:W-:-:S02]  /*19010*/  LOP3.LUT R11, R12, 0x180, RZ, 0xc0, !PT ;  /* 0x000001800c0b7812 */ /* 0x000fc400078ec0ff */
[----:B------:R-:W-:Y:S02]  /*19020*/  SHF.R.U64 R0, R0, 0x3, RZ ;  /* 0x0000000300007819 */ /* 0x000fe400000012ff */
[----:B------:R-:W-:Y:S02]  /*19030*/  SHF.R.U64 R11, R11, 0x3, RZ ;  /* 0x000000030b0b7819 */ /* 0x000fe400000012ff */
[----:B------:R-:W-:Y:S02]  /*19040*/  LOP3.LUT R26, R0, R31, RZ, 0x3c, !PT ;  /* 0x0000001f001a7212 */ /* 0x000fe400078e3cff */
[----:B------:R-:W-:Y:S02]  /*19050*/  SHF.R.U64 R14, R14, 0x3, RZ ;  /* 0x000000030e0e7819 */ /* 0x000fe400000012ff */
[----:B------:R-:W-:Y:S02]  /*19060*/  LOP3.LUT R12, R11, R12, RZ, 0x3c, !PT ;  /* 0x0000000c0b0c7212 */ /* 0x000fe400078e3cff */
[----:B------:R-:W-:-:S02]  /*19070*/  F2FP.F16.F32.PACK_AB R8, R7, R6 ;  /* 0x000000060708723e */ /* 0x000fc400000000ff */
[----:B------:R-:W-:Y:S02]  /*19080*/  F2FP.F16.F32.PACK_AB R9, R91, R90 ;  /* 0x0000005a5b09723e */ /* 0x000fe400000000ff */
[----:B------:R-:W-:Y:S02]  /*19090*/  F2FP.F16.F32.PACK_AB R10, R93, R92 ;  /* 0x0000005c5d0a723e */ /* 0x000fe400000000ff */
[----:B------:R-:W-:Y:S01]  /*190a0*/  F2FP.F16.F32.PACK_AB R11, R95, R94 ;  /* 0x0000005e5f0b723e */ /* 0x000fe200000000ff */
[----:B------:R-:W-:Y:S01]  /*190b0*/  BAR.SYNC.DEFER_BLOCKING 0x1, 0x180 ;  /* 0x0046000000007b1d */ /* 0x000fe20000010000 */
[----:B------:R-:W-:Y:S02]  /*190c0*/  MOV R41, R24 ;  /* 0x0000001800297202 */ /* 0x000fe40000000f00 */
[----:B------:R-:W-:Y:S02]  /*190d0*/  MOV R0, R26 ;  /* 0x0000001a00007202 */ /* 0x000fe40000000f00 */
[----:B------:R-:W-:-:S02]  /*190e0*/  LOP3.LUT R14, R14, R37, RZ, 0x3c, !PT ;  /* 0x000000250e0e7212 */ /* 0x000fc400078e3cff */
[----:B------:R-:W-:Y:S01]  /*190f0*/  F2FP.F16.F32.PACK_AB R24, R97, R96 ;  /* 0x000000606118723e */ /* 0x000fe200000000ff */
[----:B------:R-:W3:Y:S01]  /*19100*/  LDC.64 R36, c[0x0][0xc00] ;  /* 0x00030000ff247b82 */ /* 0x000ee20000000a00 */
[----:B------:R-:W-:Y:S02]  /*19110*/  F2FP.F16.F32.PACK_AB R25, R99, R98 ;  /* 0x000000626319723e */ /* 0x000fe400000000ff */
[----:B------:R-:W-:Y:S02]  /*19120*/  F2FP.F16.F32.PACK_AB R26, R101, R100 ;  /* 0x00000064651a723e */ /* 0x000fe400000000ff */
[----:B------:R-:W-:Y:S02]  /*19130*/  F2FP.F16.F32.PACK_AB R27, R103, R102 ;  /* 0x00000066671b723e */ /* 0x000fe400000000ff */
[----:B------:R-:W-:Y:S02]  /*19140*/  MOV R40, R28 ;  /* 0x0000001c00287202 */ /* 0x000fe40000000f00 */
[----:B------:R-:W-:-:S02]  /*19150*/  F2FP.F16.F32.PACK_AB R28, R105, R104 ;  /* 0x00000068691c723e */ /* 0x000fc400000000ff */
[----:B------:R-:W-:Y:S02]  /*19160*/  F2FP.F16.F32.PACK_AB R29, R33, R32 ;  /* 0x00000020211d723e */ /* 0x000fe400000000ff */
[----:B------:R-:W-:Y:S01]  /*19170*/  F2FP.F16.F32.PACK_AB R31, R111, R110 ;  /* 0x0000006e6f1f723e */ /* 0x000fe200000000ff */
[----:B------:R0:W-:Y:S01]  /*19180*/  STSM.16.M88.4 [R30], R8 ;  /* 0x000000081e007844 */ /* 0x0001e20000000200 */
[----:B------:R-:W-:Y:S02]  /*19190*/  MOV R39, R12 ;  /* 0x0000000c00277202 */ /* 0x000fe40000000f00 */
[----:B------:R-:W-:Y:S01]  /*191a0*/  MOV R38, R14 ;  /* 0x0000000e00267202 */ /* 0x000fe20000000f00 */
[----:B------:R2:W-:Y:S01]  /*191b0*/  STSM.16.M88.4 [R41], R24 ;  /* 0x0000001829007844 */ /* 0x0005e20000000200 */
        /* <DEDUP_REMOVED lines=8> */
[----:B------:R-:W-:Y:S02]  /*19240*/  F2FP.F16.F32.PACK_AB R11, R119, R118 ;  /* 0x00000076770b723e */ /* 0x000fe400000000ff */
[----:B--2---:R-:W-:Y:S02]  /*19250*/  F2FP.F16.F32.PACK_AB R24, R129, R128 ;  /* 0x000000808118723e */ /* 0x004fe400000000ff */
[----:B------:R-:W-:Y:S02]  /*19260*/  F2FP.F16.F32.PACK_AB R25, R131, R130 ;  /* 0x000000828319723e */ /* 0x000fe400000000ff */
[----:B------:R-:W-:Y:S02]  /*19270*/  F2FP.F16.F32.PACK_AB R26, R133, R132 ;  /* 0x00000084851a723e */ /* 0x000fe400000000ff */
[----:B------:R-:W-:Y:S01]  /*19280*/  F2FP.F16.F32.PACK_AB R27, R135, R134 ;  /* 0x00000086871b723e */ /* 0x000fe200000000ff */
[----:B------:R0:W-:Y:S04]  /*19290*/  STSM.16.M88.4 [R0], R28 ;  /* 0x0000001c00007844 */ /* 0x0001e80000000200 */
[----:B------:R2:W-:Y:S04]  /*192a0*/  STSM.16.M88.4 [R40], R8 ;  /* 0x0000000828007844 */ /* 0x0005e80000000200 */
[----:B------:R4:W-:Y:S04]  /*192b0*/  STSM.16.M88.4 [R39], R12 ;  /* 0x0000000c27007844 */ /* 0x0009e80000000200 */
[----:B------:R1:W-:Y:S01]  /*192c0*/  STSM.16.M88.4 [R38], R24 ;  /* 0x0000001826007844 */ /* 0x0003e20000000200 */
[----:B------:R-:W-:Y:S01]  /*192d0*/  BAR.SYNC.DEFER_BLOCKING 0x1, 0x180 ;  /* 0x0046000000007b1d */ /* 0x000fe20000010000 */
[----:B------:R-:W-:-:S04]  /*192e0*/  ISETP.NE.U32.AND P3, PT, RZ, UR4, PT ;  /* 0x00000004ff007c0c */ /* 0x000fc8000bf65070 */
[----:B------:R-:W-:Y:S01]  /*192f0*/  ISETP.NE.AND.EX P3, PT, RZ, UR5, PT, P3 ;  /* 0x00000005ff007c0c */ /* 0x000fe2000bf65330 */
[----:B0-----:R-:W-:Y:S02]  /*19300*/  IMAD.MOV.U32 R0, RZ, RZ, RZ ;  /* 0x000000ffff007224 */ /* 0x001fe400078e00ff */
[----:B---3--:R-:W-:-:S10]  /*19310*/  IMAD.WIDE R28, R42, 0x4, R36 ;  /* 0x000000042a1c7825 */ /* 0x008fd400078e0224 */
[----:B------:R-:W5:Y:S01]  /*19320*/  @P3 LDG.E R0, desc[UR40][R28.64] ;  /* 0x000000281c003981 */ /* 0x000f62000c1e1900 */
[----:B------:R-:W-:-:S04]  /*19330*/  ISETP.NE.U32.AND P0, PT, RZ, UR6, PT ;  /* 0x00000006ff007c0c */ /* 0x000fc8000bf05070 */
[----:B------:R-:W-:-:S13]  /*19340*/  ISETP.NE.AND.EX P0, PT, RZ, UR7, PT, P0 ;  /* 0x00000007ff007c0c */ /* 0x000fda000bf05300 */
[----:B--2---:R-:W0:Y:S01]  /*19350*/  @P0 LDC.64 R8, c[0x0][0xc08] ;  /* 0x00030200ff080b82 */ /* 0x004e220000000a00 */
[----:B------:R-:W-:Y:S01]  /*19360*/  ULDC UR6, c[0x0][0xa88] ;  /* 0x0002a20000067ab9 */ /* 0x000fe20000000800 */
[----:B----4-:R-:W-:Y:S01]  /*19370*/  IMAD.MOV.U32 R14, RZ, RZ, 0x9b8 ;  /* 0x000009b8ff0e7424 */ /* 0x010fe200078e00ff */
[----:B------:R-:W-:Y:S01]  /*19380*/  ISETP.GT.AND P1, PT, R5, 0x1, PT ;  /* 0x000000010500780c */ /* 0x000fe20003f24270 */
[----:B------:R-:W-:-:S03]  /*19390*/  IMAD.U32 R31, RZ, RZ, UR6 ;  /* 0x00000006ff1f7e24 */ /* 0x000fc6000f8e00ff */
[----:B------:R-:W-:-:S04]  /*193a0*/  SEL R14, R14, 0x978, P1 ;  /* 0x000009780e0e7807 */ /* 0x000fc80000800000 */
[----:B------:R2:W3:Y:S01]  /*193b0*/  LDC.64 R10, c[0x0][R14+0x218] ;  /* 0x000086000e0a7b82 */ /* 0x0004e20000000a00 */
[----:B0-----:R-:W-:-:S07]  /*193c0*/  @P0 IMAD.WIDE R8, R42, 0x4, R8 ;  /* 0x000000042a080825 */ /* 0x001fce00078e0208 */
[----:B------:R2:W0:Y:S01]  /*193d0*/  LDC.64 R12, c[0x0][R14+0x228] ;  /* 0x00008a000e0c7b82 */ /* 0x0004220000000a00 */
[----:B------:R4:W5:Y:S07]  /*193e0*/  @P0 LDG.E R31, desc[UR40][R8.64] ;  /* 0x00000028081f0981 */ /* 0x00096e000c1e1900 */
[----:B----4-:R2:W4:Y:S01]  /*193f0*/  LDC.64 R8, c[0x0][R14+0x220] ;  /* 0x000088000e087b82 */ /* 0x0105220000000a00 */
[----:B------:R-:W-:Y:S01]  /*19400*/  ISETP.NE.AND P2, PT, R44, 0x1, PT ;  /* 0x000000012c00780c */ /* 0x000fe20003f45270 */
[----:B-1-3--:R-:W-:-:S12]  /*19410*/  @P0 BRA `(.L_x_10931) ;  /* 0x0000000000100947 */ /* 0x00afd80003800000 */
[----:B------:R-:W-:Y:S05]  /*19420*/  @!P3 BRA `(.L_x_10931) ;  /* 0x00000000000cb947 */ /* 0x000fea0003800000 */
[----:B------:R-:W3:Y:S04]  /*19430*/  LDG.E R24, desc[UR40][R28.64] ;  /* 0x000000281c187981 */ /* 0x000ee8000c1e1900 */
[----:B-----5:R-:W3:Y:S02]  /*19440*/  LDG.E R31, desc[UR40][R28.64+0x4] ;  /* 0x000004281c1f7981 */ /* 0x020ee4000c1e1900 */
[----:B---3--:R-:W-:-:S07]  /*19450*/  IMAD.IADD R31, R31, 0x1, -R24 ;  /* 0x000000011f1f7824 */ /* 0x008fce00078e0a18 */
.L_x_10931:
[----:B------:R-:W3:Y:S04]  /*19460*/  LDL R51, [R1+0x50] ;  /* 0x0000500001337983 */ /* 0x000ee80000100800 */
[----:B------:R-:W3:Y:S04]  /*19470*/  LDL R28, [R1+0x44] ;  /* 0x00004400011c7983 */ /* 0x000ee80000100800 */
[----:B------:R-:W3:Y:S04]  /*19480*/  LDL R52, [R1+0x1c] ;  /* 0x00001c0001347983 */ /* 0x000ee80000100800 */
[----:B------:R-:W3:Y:S01]  /*19490*/  LDL R49, [R1+0x60] ;  /* 0x0000600001317983 */ /* 0x000ee20000100800 */
[----:B--2---:R-:W1:Y:S03]  /*194a0*/  LDC.64 R14, c[0x0][R14+0x210] ;  /* 0x000084000e0e7b82 */ /* 0x004e660000000a00 */
[----:B------:R-:W2:Y:S04]  /*194b0*/  LDL R36, [R1+0x68] ;  /* 0x0000680001247983 */ /* 0x000ea80000100800 */
[----:B------:R-:W2:Y:S01]  /*194c0*/  LDL R30, [R1+0x64] ;  /* 0x00006400011e7983 */ /* 0x000ea20000100800 */
[----:B------:R-:W-:Y:S01]  /*194d0*/  ISETP.NE.U32.AND P0, PT, RZ, UR4, PT ;  /* 0x00000004ff007c0c */ /* 0x000fe2000bf05070 */
[----:B------:R-:W0:Y:S03]  /*194e0*/  @P2 LDC R26, c[0x0][0xbec] ;  /* 0x0002fb00ff1a2b82 */ /* 0x000e260000000800 */
[----:B------:R-:W-:-:S02]  /*194f0*/  ISETP.NE.AND.EX P0, PT, RZ, UR5, PT, P0 ;  /* 0x00000005ff007c0c */ /* 0x000fc4000bf05300 */
[----:B------:R-:W-:-:S03]  /*19500*/  SHF.R.S32.HI R5, RZ, 0x1f, R42 ;  /* 0x0000001fff057819 */ /* 0x000fc6000001142a */
[----:B------:R-:W1:Y:S01]  /*19510*/  @P2 LDC R39, c[0x0][0xbf0] ;  /* 0x0002fc00ff272b82 */ /* 0x000e620000000800 */
[----:B------:R-:W-:-:S07]  /*19520*/  SEL R45, R42, RZ, !P0 ;  /* 0x000000ff2a2d7207 */ /* 0x000fce0004000000 */
[----:B------:R-:W0:Y:S01]  /*19530*/  LDC.64 R24, c[0x0][0xba8] ;  /* 0x0002ea00ff187b82 */ /* 0x000e220000000a00 */
[----:B------:R-:W-:Y:S01]  /*19540*/  SEL R5, R5, RZ, !P0 ;  /* 0x000000ff05057207 */ /* 0x000fe20004000000 */
[----:B----4-:R-:W-:-:S04]  /*19550*/  IMAD R9, R9, R45, RZ ;  /* 0x0000002d09097224 */ /* 0x010fc800078e02ff */
[C---:B------:R-:W-:Y:S02]  /*19560*/  IMAD R37, R8.reuse, R5, R9 ;  /* 0x0000000508257224 */ /* 0x040fe400078e0209 */
[----:B------:R-:W-:Y:S01]  /*19570*/  IMAD.WIDE.U32 R8, R8, R45, RZ ;  /* 0x0000002d08087225 */ /* 0x000fe200078e00ff */
[----:B-----5:R-:W-:Y:S01]  /*19580*/  SHF.R.S32.HI R47, RZ, 0x1f, R0 ;  /* 0x0000001fff2f7819 */ /* 0x020fe20000011400 */
[----:B0-----:R-:W0:Y:S08]  /*19590*/  @!P1 LDC R24, c[0x0][0xb50] ;  /* 0x0002d400ff189b82 */ /* 0x001e300000000800 */
[----:B------:R-:W4:Y:S01]  /*195a0*/  @!P1 LDC R25, c[0x0][0xb54] ;  /* 0x0002d500ff199b82 */ /* 0x000f220000000800 */
[----:B------:R-:W-:-:S02]  /*195b0*/  IMAD R46, R31, R44, RZ ;  /* 0x0000002c1f2e7224 */ /* 0x000fc400078e02ff */
[-C--:B---3--:R-:W-:Y:S02]  /*195c0*/  IMAD R27, R11, R51.reuse, RZ ;  /* 0x000000330b1b7224 */ /* 0x088fe400078e02ff */
[----:B------:R-:W-:-:S04]  /*195d0*/  IMAD.WIDE.U32 R10, R10, R51, RZ ;  /* 0x000000330a0a7225 */ /* 0x000fc800078e00ff */
[----:B------:R-:W-:Y:S01]  /*195e0*/  IMAD.IADD R29, R28, 0x1, R52 ;  /* 0x000000011c1d7824 */ /* 0x000fe200078e0234 */
[----:B------:R-:W-:Y:S01]  /*195f0*/  IADD3 R10, P0, P3, R8, R10, R0 ;  /* 0x0000000a080a7210 */ /* 0x000fe20007b1e000 */
[----:B------:R-:W-:Y:S02]  /*19600*/  IMAD.IADD R28, R11, 0x1, R27 ;  /* 0x000000010b1c7824 */ /* 0x000fe400078e021b */
[----:B------:R-:W-:Y:S01]  /*19610*/  @P2 IMAD.HI.U32 R8, R29, R26, RZ ;  /* 0x0000001a1d082227 */ /* 0x000fe200078e00ff */
[----:B------:R-:W-:-:S03]  /*19620*/  SEL R5, R49, RZ, P1 ;  /* 0x000000ff31057207 */ /* 0x000fc60000800000 */
[----:B------:R-:W-:Y:S02]  /*19630*/  IMAD.IADD R11, R9, 0x1, R37 ;  /* 0x00000001090b7824 */ /* 0x000fe400078e0225 */
[----:B------:R-:W-:Y:S01]  /*19640*/  IMAD.MOV.U32 R9, RZ, RZ, R29 ;  /* 0x000000ffff097224 */ /* 0x000fe200078e001d */
[----:B-1----:R-:W-:Y:S01]  /*19650*/  @P2 SHF.R.U32.HI R9, RZ, R39, R8 ;  /* 0x00000027ff092219 */ /* 0x002fe20000011608 */
[-C--:B------:R-:W-:Y:S02]  /*19660*/  IMAD R27, R13, R5.reuse, RZ ;  /* 0x000000050d1b7224 */ /* 0x080fe400078e02ff */
[----:B------:R-:W-:-:S04]  /*19670*/  IMAD.WIDE.U32 R12, R12, R5, RZ ;  /* 0x000000050c0c7225 */ /* 0x000fc800078e00ff */
[----:B------:R-:W-:Y:S01]  /*19680*/  IMAD.MOV R5, RZ, RZ, -R9 ;  /* 0x000000ffff057224 */ /* 0x000fe200078e0a09 */
[----:B------:R-:W-:Y:S01]  /*19690*/  IADD3.X R11, R11, R28, R47, P0, P3 ;  /* 0x0000001c0b0b7210 */ /* 0x000fe200007e642f */
[----:B------:R-:W-:Y:S01]  /*196a0*/  IMAD.IADD R27, R13, 0x1, R27 ;  /* 0x000000010d1b7824 */ /* 0x000fe200078e021b */
[----:B------:R-:W-:Y:S01]  /*196b0*/  IADD3 R12, P0, P3, R9, R10, R12 ;  /* 0x0000000a090c7210 */ /* 0x000fe20007b1e00c */
[----:B------:R-:W-:Y:S01]  /*196c0*/  IMAD R5, R44, R5, R29 ;  /* 0x000000052c057224 */ /* 0x000fe200078e021d */
[----:B------:R-:W-:-:S04]  /*196d0*/  SHF.R.S32.HI R8, RZ, 0x1f, R9 ;  /* 0x0000001fff087819 */ /* 0x000fc80000011409 */
[----:B------:R-:W-:Y:S01]  /*196e0*/  IADD3.X R13, R8, R11, R27, P0, P3 ;  /* 0x0000000b080d7210 */ /* 0x000fe200007e641b */
[-C--:B------:R-:W-:Y:S01]  /*196f0*/  IMAD R8, R15, R5.reuse, RZ ;  /* 0x000000050f087224 */ /* 0x080fe200078e02ff */
[----:B------:R-:W-:Y:S01]  /*19700*/  SHF.R.S32.HI R9, RZ, 0x1f, R5 ;  /* 0x0000001fff097819 */ /* 0x000fe20000011405 */
[----:B------:R-:W-:-:S04]  /*19710*/  IMAD.WIDE.U32 R12, R14, R5, R12 ;  /* 0x000000050e0c7225 */ /* 0x000fc800078e000c */
[----:B------:R-:W-:Y:S01]  /*19720*/  IMAD R9, R14, R9, R8 ;  /* 0x000000090e097224 */ /* 0x000fe200078e0208 */
[----:B0-----:R-:W-:-:S03]  /*19730*/  LEA R24, P0, R12, R24, 0x2 ;  /* 0x000000180c187211 */ /* 0x001fc600078010ff */
[----:B------:R-:W-:-:S05]  /*19740*/  IMAD.IADD R5, R13, 0x1, R9 ;  /* 0x000000010d057824 */ /* 0x000fca00078e0209 */
[----:B----4-:R-:W-:Y:S01]  /*19750*/  LEA.HI.X R5, R12, R25, R5, 0x2, P0 ;  /* 0x000000190c057211 */ /* 0x010fe200000f1405 */
[----:B------:R-:W-:Y:S01]  /*19760*/  SHFL.IDX PT, R8, R24, RZ, 0x1c1f ;  /* 0x001c1fff18087589 */ /* 0x000fe200000e0000 */
[----:B--2---:R-:W-:-:S03]  /*19770*/  IMAD.IADD R25, R36, 0x1, R52 ;  /* 0x0000000124197824 */ /* 0x004fc600078e0234 */
[----:B------:R-:W0:Y:S04]  /*19780*/  SHFL.IDX PT, R9, R5, RZ, 0x1c1f ;  /* 0x001c1fff05097589 */ /* 0x000e2800000e0000 */
[----:B------:R-:W-:Y:S04]  /*19790*/  SHFL.IDX PT, R10, R24, 0x1, 0x1c1f ;  /* 0x003c1f00180a7f89 */ /* 0x000fe800000e0000 */
[----:B------:R-:W1:Y:S01]  /*197a0*/  SHFL.IDX PT, R11, R5, 0x1, 0x1c1f ;  /* 0x003c1f00050b7f89 */ /* 0x000e6200000e0000 */
        /* <DEDUP_REMOVED lines=9> */
[----:B------:R-:W-:Y:S01]  /*19840*/  ULDC.64 UR4, c[0x0][0xaa0] ;  /* 0x0002a80000047ab9 */ /* 0x000fe20000000a00 */
        /* <DEDUP_REMOVED lines=9> */
[C---:B------:R-:W-:Y:S01]  /*198e0*/  IADD3 R6, P5, R34.reuse, 0x7800, RZ ;  /* 0x0000780022067810 */ /* 0x040fe20007fbe0ff */
[----:B------:R-:W-:Y:S01]  /*198f0*/  IMAD R47, R47, UR4, RZ ;  /* 0x000000042f2f7c24 */ /* 0x000fe2000f8e02ff */
[----:B------:R-:W-:Y:S02]  /*19900*/  IADD3 R25, P0, R34, 0x1800, RZ ;  /* 0x0000180022197810 */ /* 0x000fe40007f1e0ff */
[----:B------:R-:W-:Y:S02]  /*19910*/  LOP3.LUT R3, R6, 0x180, RZ, 0xc0, !PT ;  /* 0x0000018006037812 */ /* 0x000fe400078ec0ff */
[----:B------:R-:W-:Y:S01]  /*19920*/  IADD3 R29, P1, R34, 0x3000, RZ ;  /* 0x00003000221d7810 */ /* 0x000fe20007f3e0ff */
[----:B------:R-:W-:Y:S01]  /*19930*/  IMAD.WIDE.U32 R12, R0, UR4, RZ ;  /* 0x00000004000c7c25 */ /* 0x000fe2000f8e00ff */
[----:B------:R-:W-:Y:S02]  /*19940*/  SHF.R.U64 R3, R3, 0x3, RZ ;  /* 0x0000000303037819 */ /* 0x000fe400000012ff */
[----:B------:R-:W-:Y:S01]  /*19950*/  IADD3 R33, P3, R34, 0x4800, RZ ;  /* 0x0000480022217810 */ /* 0x000fe20007f7e0ff */
[----:B------:R-:W-:Y:S01]  /*19960*/  IMAD.X R41, RZ, RZ, R35, P5 ;  /* 0x000000ffff297224 */ /* 0x000fe200028e0623 */
[----:B------:R-:W-:-:S02]  /*19970*/  LOP3.LUT R40, R3, R6, RZ, 0x3c, !PT ;  /* 0x0000000603287212 */ /* 0x000fc400078e3cff */
[----:B------:R-:W1:Y:S01]  /*19980*/  @P2 LDC R3, c[0x0][0xbec] ;  /* 0x0002fb00ff032b82 */ /* 0x000e620000000800 */
[----:B------:R-:W-:Y:S01]  /*19990*/  IADD3 R37, P4, R34, 0x6000, RZ ;  /* 0x0000600022257810 */ /* 0x000fe20007f9e0ff */
[----:B------:R-:W-:Y:S01]  /*199a0*/  IMAD R47, R0, UR5, R47 ;  /* 0x00000005002f7c24 */ /* 0x000fe2000f8e022f */
[----:B------:R-:W-:Y:S01]  /*199b0*/  LOP3.LUT R24, R25, 0x180, RZ, 0xc0, !PT ;  /* 0x0000018019187812 */ /* 0x000fe200078ec0ff */
[----:B------:R-:W-:Y:S01]  /*199c0*/  IMAD R0, R15, 0x60, R10 ;  /* 0x000000600f007824 */ /* 0x000fe200078e020a */
[----:B------:R-:W-:Y:S01]  /*199d0*/  LOP3.LUT R28, R29, 0x180, RZ, 0xc0, !PT ;  /* 0x000001801d1c7812 */ /* 0x000fe200078ec0ff */
[----:B------:R-:W5:Y:S01]  /*199e0*/  LD.E.128 R40, desc[UR40][R40.64] ;  /* 0x0000002828287980 */ /* 0x000f62000c101d00 */
[----:B------:R-:W-:Y:S02]  /*199f0*/  LOP3.LUT R32, R33, 0x180, RZ, 0xc0, !PT ;  /* 0x0000018021207812 */ /* 0x000fe400078ec0ff */
[----:B------:R-:W-:Y:S02]  /*19a00*/  LOP3.LUT R36, R37, 0x180, RZ, 0xc0, !PT ;  /* 0x0000018025247812 */ /* 0x000fe400078ec0ff */
[----:B------:R-:W-:Y:S01]  /*19a10*/  LOP3.LUT R5, R34, 0x180, RZ, 0xc0, !PT ;  /* 0x0000018022057812 */ /* 0x000fe200078ec0ff */
[----:B------:R-:W-:Y:S01]  /*19a20*/  IMAD.IADD R13, R13, 0x1, R47 ;  /* 0x000000010d0d7824 */ /* 0x000fe200078e022f */
[----:B------:R-:W-:Y:S01]  /*19a30*/  SHF.R.U64 R24, R24, 0x3, RZ ;  /* 0x0000000318187819 */ /* 0x000fe200000012ff */
[----:B------:R-:W-:Y:S01]  /*19a40*/  ULDC.64 UR4, c[0x0][0xae8] ;  /* 0x0002ba0000047ab9 */ /* 0x000fe20000000a00 */
[----:B------:R-:W-:Y:S01]  /*19a50*/  SHF.R.U64 R28, R28, 0x3, RZ ;  /* 0x000000031c1c7819 */ /* 0x000fe200000012ff */
[----:B------:R-:W-:Y:S01]  /*19a60*/  IMAD.IADD R14, R52, 0x1, R0 ;  /* 0x00000001340e7824 */ /* 0x000fe200078e0200 */
[----:B------:R-:W-:-:S02]  /*19a70*/  SHF.R.U64 R32, R32, 0x3, RZ ;  /* 0x0000000320207819 */ /* 0x000fc400000012ff */
[----:B------:R-:W-:Y:S02]  /*19a80*/  SHF.R.U64 R36, R36, 0x3, RZ ;  /* 0x0000000324247819 */ /* 0x000fe400000012ff */
[----:B------:R-:W-:Y:S01]  /*19a90*/  SHF.R.U64 R5, R5, 0x3, RZ ;  /* 0x0000000305057819 */ /* 0x000fe200000012ff */
[----:B------:R-:W-:Y:S01]  /*19aa0*/  IMAD.WIDE.U32 R12, R51, UR4, R12 ;  /* 0x00000004330c7c25 */ /* 0x000fe2000f8e000c */
[----:B------:R-:W-:Y:S02]  /*19ab0*/  LOP3.LUT R24, R24, R25, RZ, 0x3c, !PT ;  /* 0x0000001918187212 */ /* 0x000fe400078e3cff */
[----:B------:R-:W-:Y:S01]  /*19ac0*/  LOP3.LUT R28, R28, R29, RZ, 0x3c, !PT ;  /* 0x0000001d1c1c7212 */ /* 0x000fe200078e3cff */
[----:B-1----:R-:W-:Y:S01]  /*19ad0*/  @P2 IMAD.HI.U32 R0, R14, R3, RZ ;  /* 0x000000030e002227 */ /* 0x002fe200078e00ff */
[----:B------:R-:W-:Y:S02]  /*19ae0*/  LOP3.LUT R32, R32, R33, RZ, 0x3c, !PT ;  /* 0x0000002120207212 */ /* 0x000fe400078e3cff */
[----:B------:R-:W-:Y:S01]  /*19af0*/  LOP3.LUT R36, R36, R37, RZ, 0x3c, !PT ;  /* 0x0000002524247212 */ /* 0x000fe200078e3cff */
[--C-:B------:R-:W-:Y:S01]  /*19b00*/  IMAD.X R25, RZ, RZ, R35.reuse, P0 ;  /* 0x000000ffff197224 */ /* 0x100fe200000e0623 */
[----:B------:R-:W-:Y:S01]  /*19b10*/  LOP3.LUT R4, R5, R34, RZ, 0x3c, !PT ;  /* 0x0000002205047212 */ /* 0x000fe200078e3cff */
[----:B------:R-:W-:Y:S01]  /*19b20*/  IMAD.X R29, RZ, RZ, R35, P1 ;  /* 0x000000ffff1d7224 */ /* 0x000fe200008e0623 */
[----:B------:R-:W-:Y:S01]  /*19b30*/  SHF.R.S32.HI R8, RZ, 0x1f, R45 ;  /* 0x0000001fff087819 */ /* 0x000fe2000001142d */
[----:B------:R-:W-:-:S02]  /*19b40*/  IMAD.X R33, RZ, RZ, R35, P3 ;  /* 0x000000ffff217224 */ /* 0x000fc400018e0623 */
[--C-:B------:R-:W-:Y:S01]  /*19b50*/  IMAD.X R37, RZ, RZ, R35.reuse, P4 ;  /* 0x000000ffff257224 */ /* 0x100fe200020e0623 */
[----:B------:R-:W5:Y:S01]  /*19b60*/  LD.E.128 R24, desc[UR40][R24.64] ;  /* 0x0000002818187980 */ /* 0x000f62000c101d00 */
[----:B------:R-:W-:Y:S02]  /*19b70*/  IMAD.MOV.U32 R5, RZ, RZ, R35 ;  /* 0x000000ffff057224 */ /* 0x000fe400078e0023 */
[----:B------:R-:W-:Y:S01]  /*19b80*/  IMAD R13, R51, UR5, R13 ;  /* 0x00000005330d7c24 */ /* 0x000fe2000f8e020d */
[----:B------:R-:W-:Y:S01]  /*19b90*/  ULDC.64 UR4, c[0x0][0xaf0] ;  /* 0x0002bc0000047ab9 */ /* 0x000fe20000000a00 */
[----:B------:R-:W-:Y:S01]  /*19ba0*/  IMAD.MOV.U32 R3, RZ, RZ, R14 ;  /* 0x000000ffff037224 */ /* 0x000fe200078e000e */
[----:B0-----:R-:W-:Y:S01]  /*19bb0*/  @P2 SHF.R.U32.HI R3, RZ, R11, R0 ;  /* 0x0000000bff032219 */ /* 0x001fe20000011600 */
[----:B------:R-:W-:Y:S01]  /*19bc0*/  IMAD R8, R8, UR4, RZ ;  /* 0x0000000408087c24 */ /* 0x000fe2000f8e02ff */
[----:B------:R-:W5:Y:S01]  /*19bd0*/  LD.E.128 R4, desc[UR40][R4.64] ;  /* 0x0000002804047980 */ /* 0x000f62000c101d00 */
[----:B------:R-:W-:Y:S01]  /*19be0*/  IMAD.WIDE.U32 R12, R45, UR4, R12 ;  /* 0x000000042d0c7c25 */ /* 0x000fe2000f8e000c */
[----:B------:R-:W-:-:S02]  /*19bf0*/  SHF.R.S32.HI R0, RZ, 0x1f, R3 ;  /* 0x0000001fff007819 */ /* 0x000fc40000011403 */
[----:B------:R-:W5:Y:S01]  /*19c00*/  LD.E.128 R28, desc[UR40][R28.64] ;  /* 0x000000281c1c7980 */ /* 0x000f62000c101d00 */
[----:B------:R-:W-:Y:S01]  /*19c10*/  IMAD R11, R45, UR5, R8 ;  /* 0x000000052d0b7c24 */ /* 0x000fe2000f8e0208 */
[----:B------:R-:W-:Y:S02]  /*19c20*/  ULDC.64 UR4, c[0x0][0xae0] ;  /* 0x0002b80000047ab9 */ /* 0x000fe40000000a00 */
[----:B------:R-:W5:Y:S01]  /*19c30*/  LD.E.128 R32, desc[UR40][R32.64] ;  /* 0x0000002820207980 */ /* 0x000f62000c101d00 */
[----:B------:R-:W-:-:S03]  /*19c40*/  IMAD.MOV R15, RZ, RZ, -R3 ;  /* 0x000000ffff0f7224 */ /* 0x000fc600078e0a03 */
[----:B------:R-:W5:Y:S01]  /*19c50*/  LD.E.128 R36, desc[UR40][R36.64] ;  /* 0x0000002824247980 */ /* 0x000f62000c101d00 */
        /* <DEDUP_REMOVED lines=8> */
[----:B------:R-:W-:Y:S02]  /*19ce0*/  IMAD R11, R44, R15, R14 ;  /* 0x0000000f2c0b7224 */ /* 0x000fe400078e020e */
[----:B------:R-:W-:-:S04]  /*19cf0*/  IMAD.WIDE.U32 R12, R3, UR4, R12 ;  /* 0x00000004030c7c25 */ /* 0x000fc8000f8e000c */
[----:B------:R-:W-:Y:S01]  /*19d00*/  IMAD R15, R3, UR5, R0 ;  /* 0x00000005030f7c24 */ /* 0x000fe2000f8e0200 */
[----:B------:R-:W-:Y:S01]  /*19d10*/  SHF.R.S32.HI R3, RZ, 0x1f, R11 ;  /* 0x0000001fff037819 */ /* 0x000fe2000001140b */
        /* <DEDUP_REMOVED lines=20> */
.L_x_11161:
[----:B------:R-:W-:Y:S01]  /*19e60*/  IMAD.IADD R45, R10, 0x1, R52 ;  /* 0x000000010a2d7824 */ /* 0x000fe200078e0234 */
        /* <DEDUP_REMOVED lines=9> */
[C---:B------:R-:W-:Y:S01]  /*19f00*/  @!P2 LEA R20, P4, R44.reuse, R14, 0x1 ;  /* 0x0000000e2c14a211 */ /* 0x040fe200078808ff */
[----:B------:R-:W-:Y:S01]  /*19f10*/  @!P0 IMAD.WIDE R10, R9, 0x2, R14 ;  /* 0x00000002090a8825 */ /* 0x000fe200078e020e */
[-C--:B------:R-:W-:Y:S02]  /*19f20*/  @!P1 LEA.HI.X R13, R47, R3.reuse, R50, 0x1, P3 ;  /* 0x000000032f0d9211 */ /* 0x080fe400018f0c32 */
[----:B------:R-:W-:Y:S02]  /*19f30*/  @!P2 LEA.HI.X R21, R44, R3, R48, 0x1, P4 ;  /* 0x000000032c15a211 */ /* 0x000fe400020f0c30 */
[----:B-----5:R3:W-:Y:S04]  /*19f40*/  @!P0 ST.E.128 desc[UR40][R10.64], R4 ;  /* 0x000000040a008985 */ /* 0x0207e8000c101d28 */
[----:B------:R3:W-:Y:S04]  /*19f50*/  @!P1 ST.E.128 desc[UR40][R12.64], R28 ;  /* 0x0000001c0c009985 */ /* 0x0007e8000c101d28 */
[----:B------:R3:W-:Y:S02]  /*19f60*/  @!P2 ST.E.128 desc[UR40][R20.64], R36 ;  /* 0x000000241400a985 */ /* 0x0007e4000c101d28 */
.L_x_10935:
[----:B------:R-:W-:Y:S05]  /*19f70*/  BSYNC B1 ;  /* 0x0000000000017941 */ /* 0x000fea0003800000 */
.L_x_10934:
[----:B------:R-:W-:-:S03]  /*19f80*/  UMOV UR4, 0xffffffff ;  /* 0xffffffff00047882 */ /* 0x000fc60000000000 */
[----:B------:R-:W-:Y:S05]  /*19f90*/  BRA.DIV UR4, `(.L_x_10936) ;  /* 0x000000b204c87947 */ /* 0x000fea000b800000 */
[----:B-1----:R1:W4:Y:S04]  /*19fa0*/  SHFL.IDX PT, R3, R8, 0x1, 0x1c1f ;  /* 0x003c1f0008037f89 */ /* 0x00232800000e0000 */
[----:B--2---:R1:W2:Y:S02]  /*19fb0*/  SHFL.IDX PT, R14, R0, 0x1, 0x1c1f ;  /* 0x003c1f00000e7f89 */ /* 0x0042a400000e0000 */
.L_x_11165:
[----:B---3-5:R-:W-:-:S05]  /*19fc0*/  VIADD R5, R45, 0x60 ;  /* 0x000000602d057836 */ /* 0x028fca0000000000 */
[----:B------:R-:W-:-:S13]  /*19fd0*/  ISETP.GE.AND P0, PT, R5, R46, PT ;  /* 0x0000002e0500720c */ /* 0x000fda0003f06270 */
[----:B------:R-:W-:Y:S05]  /*19fe0*/  @P0 BRA `(.L_x_10937) ;  /* 0x0000001800740947 */ /* 0x000fea0003800000 */
[----:B------:R-:W-:Y:S02]  /*19ff0*/  ULDC UR4, c[0x0][0xac8] ;  /* 0x0002b20000047ab9 */ /* 0x000fe40000000800 */
[----:B------:R-:W-:Y:S02]  /*1a000*/  ISETP.GE.AND P1, PT, R9, UR4, PT ;  /* 0x0000000409007c0c */ /* 0x000fe4000bf26270 */
[----:B------:R-:W-:-:S11]  /*1a010*/  ISETP.GE.AND P2, PT, R47, UR4, PT ;  /* 0x000000042f007c0c */ /* 0x000fd6000bf46270 */
[----:B----4-:R-:W-:Y:S02]  /*1a020*/  @!P1 IMAD.MOV.U32 R15, RZ, RZ, R3 ;  /* 0x000000ffff0f9224 */ /* 0x010fe400078e0003 */
[----:B--2---:R-:W-:Y:S01]  /*1a030*/  @!P2 LEA R6, P0, R47, R14, 0x1 ;  /* 0x0000000e2f06a211 */ /* 0x004fe200078008ff */
[----:B------:R-:W-:-:S03]  /*1a040*/  @!P1 IMAD.WIDE R4, R9, 0x2, R14 ;  /* 0x0000000209049825 */ /* 0x000fc600078e020e */
        /* <DEDUP_REMOVED lines=9> */
.L_x_10932:
        /* <DEDUP_REMOVED lines=9> */
[----:B------:R-:W-:Y:S02]  /*1a170*/  IMAD.MOV.U32 R3, RZ, RZ, R29 ;  /* 0x000000ffff037224 */ /* 0x000fe400078e001d */
        /* <DEDUP_REMOVED lines=36> */
.L_x_11168:
[----:B------:R-:W-:Y:S01]  /*1a3c0*/  ISETP.GE.AND P0, PT, R25, R46, PT ;  /* 0x0000002e1900720c */ /* 0x000fe20003f06270 */
[----:B------:R-:W-:-:S12]  /*1a3d0*/  BSSY B1, `(.L_x_10939) ;  /* 0x0000051000017945 */ /* 0x000fd80003800000 */
[----:B------:R-:W-:Y:S05]  /*1a3e0*/  @P0 BRA `(.L_x_10940) ;  /* 0x00000004003c0947 */ /* 0x000fea0003800000 */
[----:B------:R-:W-:Y:S01]  /*1a3f0*/  ULDC UR4, c[0x0][0xac8] ;  /* 0x0002b20000047ab9 */ /* 0x000fe20000000800 */
[C---:B------:R-:W-:Y:S01]  /*1a400*/  VIADD R15, R137.reuse, 0x8 ;  /* 0x00000008890f7836 */ /* 0x040fe20000000000 */
[C---:B------:R-:W-:Y:S01]  /*1a410*/  ISETP.GE.AND P0, PT, R137.reuse, UR4, PT ;  /* 0x0000000489007c0c */ /* 0x040fe2000bf06270 */
[C---:B------:R-:W-:Y:S01]  /*1a420*/  VIADD R12, R137.reuse, 0x10 ;  /* 0x00000010890c7836 */ /* 0x040fe20000000000 */
[----:B------:R-:W-:Y:S01]  /*1a430*/  SHF.R.S32.HI R8, RZ, 0x1f, R137 ;  /* 0x0000001fff087819 */ /* 0x000fe20000011489 */
[----:B------:R-:W-:Y:S01]  /*1a440*/  VIADD R28, R137, 0x20 ;  /* 0x00000020891c7836 */ /* 0x000fe20000000000 */
[----:B------:R-:W-:Y:S01]  /*1a450*/  ISETP.GE.AND P1, PT, R15, UR4, PT ;  /* 0x000000040f007c0c */ /* 0x000fe2000bf26270 */
[C---:B------:R-:W-:Y:S01]  /*1a460*/  VIADD R24, R137.reuse, 0x8 ;  /* 0x0000000889187836 */ /* 0x040fe20000000000 */
[----:B------:R-:W-:Y:S01]  /*1a470*/  ISETP.GE.AND P4, PT, R12, UR4, PT ;  /* 0x000000040c007c0c */ /* 0x000fe2000bf86270 */
[C---:B------:R-:W-:Y:S02]  /*1a480*/  VIADD R13, R137.reuse, 0x10 ;  /* 0x00000010890d7836 */ /* 0x040fe40000000000 */
[C---:B------:R-:W-:Y:S01]  /*1a490*/  VIADD R30, R137.reuse, 0x18 ;  /* 0x00000018891e7836 */ /* 0x040fe20000000000 */
[----:B------:R-:W-:Y:S01]  /*1a4a0*/  SHF.R.S32.HI R24, RZ, 0x1f, R24 ;  /* 0x0000001fff187819 */ /* 0x000fe20000011418 */
[C---:B------:R-:W-:Y:S01]  /*1a4b0*/  VIADD R29, R137.reuse, 0x28 ;  /* 0x00000028891d7836 */ /* 0x040fe20000000000 */
[----:B------:R-:W-:Y:S01]  /*1a4c0*/  SHF.R.S32.HI R13, RZ, 0x1f, R13 ;  /* 0x0000001fff0d7819 */ /* 0x000fe2000001140d */
[C---:B------:R-:W-:Y:S01]  /*1a4d0*/  VIADD R31, R137.reuse, 0x20 ;  /* 0x00000020891f7836 */ /* 0x040fe20000000000 */
[C---:B--2---:R-:W-:Y:S01]  /*1a4e0*/  @!P0 LEA R4, P2, R137.reuse, R14, 0x2 ;  /* 0x0000000e89048211 */ /* 0x044fe200078410ff */
[----:B------:R-:W-:Y:S01]  /*1a4f0*/  VIADD R34, R137, 0x18 ;  /* 0x0000001889227836 */ /* 0x000fe20000000000 */
[----:B------:R-:W-:-:S02]  /*1a500*/  ISETP.GE.AND P3, PT, R30, UR4, PT ;  /* 0x000000041e007c0c */ /* 0x000fc4000bf66270 */
[----:B-1----:R-:W-:Y:S02]  /*1a510*/  @!P0 LEA.HI.X R5, R137, R0, R8, 0x2, P2 ;  /* 0x0000000089058211 */ /* 0x002fe400010f1408 */
[CC--:B------:R-:W-:Y:S02]  /*1a520*/  @!P1 LEA R8, P2, R15.reuse, R14.reuse, 0x2 ;  /* 0x0000000e0f089211 */ /* 0x0c0fe400078410ff */
[----:B------:R-:W-:Y:S01]  /*1a530*/  @!P4 LEA R10, P5, R12, R14, 0x2 ;  /* 0x0000000e0c0ac211 */ /* 0x000fe200078a10ff */
[----:B------:R1:W-:Y:S01]  /*1a540*/  @!P0 ST.E.64 desc[UR40][R4.64], R6 ;  /* 0x0000000604008985 */ /* 0x0003e2000c101b28 */
[----:B------:R-:W-:Y:S02]  /*1a550*/  ISETP.GE.AND P0, PT, R28, UR4, PT ;  /* 0x000000041c007c0c */ /* 0x000fe4000bf06270 */
[-C--:B------:R-:W-:Y:S01]  /*1a560*/  @!P1 LEA.HI.X R9, R15, R0.reuse, R24, 0x2, P2 ;  /* 0x000000000f099211 */ /* 0x080fe200010f1418 */
[----:B------:R-:W-:Y:S01]  /*1a570*/  VIADD R15, R137, 0x30 ;  /* 0x00000030890f7836 */ /* 0x000fe20000000000 */
[----:B------:R-:W-:-:S02]  /*1a580*/  @!P4 LEA.HI.X R11, R12, R0, R13, 0x2, P5 ;  /* 0x000000000c0bc211 */ /* 0x000fc400028f140d */
[----:B------:R-:W-:Y:S01]  /*1a590*/  ISETP.GE.AND P2, PT, R29, UR4, PT ;  /* 0x000000041d007c0c */ /* 0x000fe2000bf46270 */
[----:B------:R2:W-:Y:S01]  /*1a5a0*/  @!P1 ST.E.64 desc[UR40][R8.64], R92 ;  /* 0x0000005c08009985 */ /* 0x0005e2000c101b28 */
[----:B------:R-:W-:Y:S02]  /*1a5b0*/  SHF.R.S32.HI R31, RZ, 0x1f, R31 ;  /* 0x0000001fff1f7819 */ /* 0x000fe4000001141f */
[-C--:B------:R-:W-:Y:S01]  /*1a5c0*/  @!P3 LEA R12, P5, R30, R14.reuse, 0x2 ;  /* 0x0000000e1e0cb211 */ /* 0x080fe200078a10ff */
[----:B------:R-:W-:Y:S01]  /*1a5d0*/  @!P4 ST.E.64 desc[UR40][R10.64], R96 ;  /* 0x000000600a00c985 */ /* 0x000fe2000c101b28 */
[----:B------:R-:W-:Y:S02]  /*1a5e0*/  SHF.R.S32.HI R34, RZ, 0x1f, R34 ;  /* 0x0000001fff227819 */ /* 0x000fe40000011422 */
[----:B------:R-:W-:Y:S02]  /*1a5f0*/  @!P0 LEA R24, P4, R28, R14, 0x2 ;  /* 0x0000000e1c188211 */ /* 0x000fe400078810ff */
[----:B------:R-:W-:-:S02]  /*1a600*/  ISETP.GE.AND P1, PT, R15, UR4, PT ;  /* 0x000000040f007c0c */ /* 0x000fc4000bf26270 */
[-C--:B------:R-:W-:Y:S01]  /*1a610*/  @!P0 LEA.HI.X R25, R28, R0.reuse, R31, 0x2, P4 ;  /* 0x000000001c198211 */ /* 0x080fe200020f141f */
[C---:B------:R-:W-:Y:S01]  /*1a620*/  VIADD R31, R137.reuse, 0x28 ;  /* 0x00000028891f7836 */ /* 0x040fe20000000000 */
[----:B------:R-:W-:Y:S01]  /*1a630*/  @!P3 LEA.HI.X R13, R30, R0, R34, 0x2, P5 ;  /* 0x000000001e0db211 */ /* 0x000fe200028f1422 */
[----:B------:R-:W-:Y:S01]  /*1a640*/  VIADD R30, R137, 0x38 ;  /* 0x00000038891e7836 */ /* 0x000fe20000000000 */
[----:B-1----:R-:W-:Y:S01]  /*1a650*/  @!P2 LEA R4, P5, R29, R14, 0x2 ;  /* 0x0000000e1d04a211 */ /* 0x002fe200078a10ff */
[C---:B------:R-:W-:Y:S01]  /*1a660*/  VIADD R28, R137.reuse, 0x40 ;  /* 0x00000040891c7836 */ /* 0x040fe20000000000 */
[----:B------:R-:W-:Y:S01]  /*1a670*/  SHF.R.S32.HI R31, RZ, 0x1f, R31 ;  /* 0x0000001fff1f7819 */ /* 0x000fe2000001141f */
[----:B------:R1:W-:Y:S01]  /*1a680*/  @!P3 ST.E.64 desc[UR40][R12.64], R100 ;  /* 0x000000640c00b985 */ /* 0x0003e2000c101b28 */
[----:B------:R-:W-:Y:S01]  /*1a690*/  ISETP.GE.AND P3, PT, R30, UR4, PT ;  /* 0x000000041e007c0c */ /* 0x000fe2000bf66270 */
[----:B--2---:R-:W-:Y:S01]  /*1a6a0*/  VIADD R9, R137, 0x48 ;  /* 0x0000004889097836 */ /* 0x004fe20000000000 */
[----:B------:R-:W-:Y:S01]  /*1a6b0*/  @!P2 LEA.HI.X R5, R29, R0, R31, 0x2, P5 ;  /* 0x000000001d05a211 */ /* 0x000fe200028f141f */
[----:B------:R-:W-:Y:S01]  /*1a6c0*/  VIADD R29, R137, 0x30 ;  /* 0x00000030891d7836 */ /* 0x000fe20000000000 */
[----:B------:R-:W-:Y:S01]  /*1a6d0*/  @!P0 ST.E.64 desc[UR40][R24.64], R104 ;  /* 0x0000006818008985 */ /* 0x000fe2000c101b28 */
[----:B------:R-:W-:Y:S01]  /*1a6e0*/  @!P1 LEA R6, P4, R15, R14, 0x2 ;  /* 0x0000000e0f069211 */ /* 0x000fe200078810ff */
[----:B------:R-:W-:Y:S01]  /*1a6f0*/  VIADD R31, R137, 0x38 ;  /* 0x00000038891f7836 */ /* 0x000fe20000000000 */
[----:B------:R-:W-:Y:S01]  /*1a700*/  ISETP.GE.AND P0, PT, R28, UR4, PT ;  /* 0x000000041c007c0c */ /* 0x000fe2000bf06270 */
[----:B------:R2:W-:Y:S01]  /*1a710*/  @!P2 ST.E.64 desc[UR40][R4.64], R108 ;  /* 0x0000006c0400a985 */ /* 0x0005e2000c101b28 */
[----:B------:R-:W-:-:S02]  /*1a720*/  SHF.R.S32.HI R29, RZ, 0x1f, R29 ;  /* 0x0000001fff1d7819 */ /* 0x000fc4000001141d */
[----:B------:R-:W-:Y:S02]  /*1a730*/  ISETP.GE.AND P2, PT, R9, UR4, PT ;  /* 0x0000000409007c0c */ /* 0x000fe4000bf46270 */
[----:B------:R-:W-:Y:S01]  /*1a740*/  @!P1 LEA.HI.X R7, R15, R0, R29, 0x2, P4 ;  /* 0x000000000f079211 */ /* 0x000fe200020f141d */
[C---:B------:R-:W-:Y:S01]  /*1a750*/  VIADD R15, R137.reuse, 0x50 ;  /* 0x00000050890f7836 */ /* 0x040fe20000000000 */
[----:B-1----:R-:W-:Y:S01]  /*1a760*/  @!P3 LEA R12, P5, R30, R14, 0x2 ;  /* 0x0000000e1e0cb211 */ /* 0x002fe200078a10ff */
[----:B------:R-:W-:Y:S01]  /*1a770*/  VIADD R29, R137, 0x58 ;  /* 0x00000058891d7836 */ /* 0x000fe20000000000 */
[----:B------:R-:W-:Y:S01]  /*1a780*/  SHF.R.S32.HI R31, RZ, 0x1f, R31 ;  /* 0x0000001fff1f7819 */ /* 0x000fe2000001141f */
[----:B------:R1:W-:Y:S01]  /*1a790*/  @!P1 ST.E.64 desc[UR40][R6.64], R20 ;  /* 0x0000001406009985 */ /* 0x0003e2000c101b28 */
[----:B------:R-:W-:Y:S02]  /*1a7a0*/  ISETP.GE.AND P1, PT, R15, UR4, PT ;  /* 0x000000040f007c0c */ /* 0x000fe4000bf26270 */
[----:B------:R-:W-:-:S02]  /*1a7b0*/  SHF.R.S32.HI R11, RZ, 0x1f, R28 ;  /* 0x0000001fff0b7819 */ /* 0x000fc4000001141c */
[----:B------:R-:W-:Y:S02]  /*1a7c0*/  @!P0 LEA R10, P4, R28, R14, 0x2 ;  /* 0x0000000e1c0a8211 */ /* 0x000fe400078810ff */
[-C--:B------:R-:W-:Y:S02]  /*1a7d0*/  @!P3 LEA.HI.X R13, R30, R0.reuse, R31, 0x2, P5 ;  /* 0x000000001e0db211 */ /* 0x080fe400028f141f */
[----:B------:R-:W-:Y:S02]  /*1a7e0*/  ISETP.GE.AND P5, PT, R29, UR4, PT ;  /* 0x000000041d007c0c */ /* 0x000fe4000bfa6270 */
[----:B------:R-:W-:Y:S01]  /*1a7f0*/  @!P0 LEA.HI.X R11, R28, R0, R11, 0x2, P4 ;  /* 0x000000001c0b8211 */ /* 0x000fe200020f140b */
[----:B------:R3:W-:Y:S01]  /*1a800*/  @!P3 ST.E.64 desc[UR40][R12.64], R116 ;  /* 0x000000740c00b985 */ /* 0x0007e2000c101b28 */
[----:B--2---:R-:W-:Y:S02]  /*1a810*/  SHF.R.S32.HI R4, RZ, 0x1f, R9 ;  /* 0x0000001fff047819 */ /* 0x004fe40000011409 */
[----:B------:R-:W-:Y:S01]  /*1a820*/  @!P2 LEA R8, P4, R9, R14, 0x2 ;  /* 0x0000000e0908a211 */ /* 0x000fe200078810ff */
[----:B------:R3:W-:Y:S01]  /*1a830*/  @!P0 ST.E.64 desc[UR40][R10.64], R120 ;  /* 0x000000780a008985 */ /* 0x0007e2000c101b28 */
[----:B------:R-:W-:-:S02]  /*1a840*/  SHF.R.S32.HI R5, RZ, 0x1f, R15 ;  /* 0x0000001fff057819 */ /* 0x000fc4000001140f */
[----:B------:R-:W-:Y:S02]  /*1a850*/  @!P2 LEA.HI.X R9, R9, R0, R4, 0x2, P4 ;  /* 0x000000000909a211 */ /* 0x000fe400020f1404 */
[C---:B------:R-:W-:Y:S02]  /*1a860*/  @!P1 LEA R4, P4, R15.reuse, R14, 0x2 ;  /* 0x0000000e0f049211 */ /* 0x040fe400078810ff */
[----:B-1----:R-:W-:Y:S01]  /*1a870*/  SHF.R.S32.HI R6, RZ, 0x1f, R29 ;  /* 0x0000001fff067819 */ /* 0x002fe2000001141d */
[----:B------:R3:W-:Y:S01]  /*1a880*/  @!P2 ST.E.64 desc[UR40][R8.64], R124 ;  /* 0x0000007c0800a985 */ /* 0x0007e2000c101b28 */
[----:B------:R-:W-:Y:S02]  /*1a890*/  @!P1 LEA.HI.X R5, R15, R0, R5, 0x2, P4 ;  /* 0x000000000f059211 */ /* 0x000fe400020f1405 */
[----:B------:R-:W-:-:S03]  /*1a8a0*/  @!P5 LEA R14, P4, R29, R14, 0x2 ;  /* 0x0000000e1d0ed211 */ /* 0x000fc600078810ff */
[----:B------:R3:W-:Y:S01]  /*1a8b0*/  @!P1 ST.E.64 desc[UR40][R4.64], R128 ;  /* 0x0000008004009985 */ /* 0x0007e2000c101b28 */
[----:B------:R-:W-:-:S05]  /*1a8c0*/  @!P5 LEA.HI.X R15, R29, R0, R6, 0x2, P4 ;  /* 0x000000001d0fd211 */ /* 0x000fca00020f1406 */
[----:B------:R3:W-:Y:S04]  /*1a8d0*/  @!P5 ST.E.64 desc[UR40][R14.64], R132 ;  /* 0x000000840e00d985 */ /* 0x0007e8000c101b28 */
.L_x_10940:
[----:B------:R-:W-:Y:S05]  /*1a8e0*/  BSYNC B1 ;  /* 0x0000000000017941 */ /* 0x000fea0003800000 */
.L_x_10939:
[----:B------:R-:W-:-:S03]  /*1a8f0*/  UMOV UR4, 0xffffffff ;  /* 0xffffffff00047882 */ /* 0x000fc60000000000 */
[----:B------:R-:W-:Y:S05]  /*1a900*/  BRA.DIV UR4, `(.L_x_10941) ;  /* 0x000000aa04e87947 */ /* 0x000fea000b800000 */
[----:B-1----:R1:W4:Y:S04]  /*1a910*/  SHFL.IDX PT, R0, R26, 0x1, 0x1c1f ;  /* 0x003c1f001a007f89 */ /* 0x00232800000e0000 */
[----:B--23--:R1:W2:Y:S02]  /*1a920*/  SHFL.IDX PT, R14, R3, 0x1, 0x1c1f ;  /* 0x003c1f00030e7f89 */ /* 0x00c2a400000e0000 */
.L_x_11172:
[----:B------:R-:W-:-:S13]  /*1a930*/  ISETP.GE.AND P0, PT, R27, R46, PT ;  /* 0x0000002e1b00720c */ /* 0x000fda0003f06270 */
[----:B------:R-:W-:Y:S05]  /*1a940*/  @P0 BRA `(.L_x_10937) ;  /* 0x00000010001c0947 */ /* 0x000fea0003800000 */
[C---:B------:R-:W-:Y:S01]  /*1a950*/  VIADD R11, R137.reuse, 0x8 ;  /* 0x00000008890b7836 */ /* 0x040fe20000000000 */
[----:B------:R-:W-:Y:S01]  /*1a960*/  ULDC UR4, c[0x0][0xac8] ;  /* 0x0002b20000047ab9 */ /* 0x000fe20000000800 */
[C---:B------:R-:W-:Y:S01]  /*1a970*/  VIADD R10, R137.reuse, 0x10 ;  /* 0x00000010890a7836 */ /* 0x040fe20000000000 */
[C---:B------:R-:W-:Y:S01]  /*1a980*/  ISETP.GE.AND P5, PT, R137.reuse, UR4, PT ;  /* 0x0000000489007c0c */ /* 0x040fe2000bfa6270 */
[----:B------:R-:W-:Y:S01]  /*1a990*/  VIADD R13, R137, 0x8 ;  /* 0x00000008890d7836 */ /* 0x000fe20000000000 */
[----:B------:R-:W-:Y:S01]  /*1a9a0*/  ISETP.GE.AND P3, PT, R11, UR4, PT ;  /* 0x000000040b007c0c */ /* 0x000fe2000bf66270 */
[C---:B------:R-:W-:Y:S01]  /*1a9b0*/  VIADD R12, R137.reuse, 0x18 ;  /* 0x00000018890c7836 */ /* 0x040fe20000000000 */
[----:B------:R-:W-:Y:S01]  /*1a9c0*/  ISETP.GE.AND P4, PT, R10, UR4, PT ;  /* 0x000000040a007c0c */ /* 0x000fe2000bf86270 */
[C---:B------:R-:W-:Y:S01]  /*1a9d0*/  VIADD R21, R137.reuse, 0x20 ;  /* 0x0000002089157836 */ /* 0x040fe20000000000 */
[----:B01----:R-:W-:Y:S01]  /*1a9e0*/  SHF.R.S32.HI R3, RZ, 0x1f, R137 ;  /* 0x0000001fff037819 */ /* 0x003fe20000011489 */
[C---:B------:R-:W-:Y:S01]  /*1a9f0*/  VIADD R26, R137.reuse, 0x30 ;  /* 0x00000030891a7836 */ /* 0x040fe20000000000 */
[----:B------:R-:W-:Y:S01]  /*1aa00*/  SHF.R.S32.HI R13, RZ, 0x1f, R13 ;  /* 0x0000001fff0d7819 */ /* 0x000fe2000001140d */
[C---:B------:R-:W-:Y:S01]  /*1aa10*/  VIADD R24, R137.reuse, 0x38 ;  /* 0x0000003889187836 */ /* 0x040fe20000000000 */
[----:B------:R-:W-:Y:S01]  /*1aa20*/  ISETP.GE.AND P2, PT, R12, UR4, PT ;  /* 0x000000040c007c0c */ /* 0x000fe2000bf46270 */
[----:B------:R-:W-:-:S02]  /*1aa30*/  VIADD R15, R137, 0x28 ;  /* 0x00000028890f7836 */ /* 0x000fc40000000000 */
[CC--:B--2---:R-:W-:Y:S01]  /*1aa40*/  @!P5 LEA R4, P0, R137.reuse, R14.reuse, 0x2 ;  /* 0x0000000e8904d211 */ /* 0x0c4fe200078010ff */
[----:B------:R-:W-:Y:S01]  /*1aa50*/  VIADD R25, R137, 0x20 ;  /* 0x0000002089197836 */ /* 0x000fe20000000000 */
[----:B------:R-:W-:Y:S01]  /*1aa60*/  @!P3 LEA R6, P1, R11, R14, 0x2 ;  /* 0x0000000e0b06b211 */ /* 0x000fe200078210ff */
[C---:B------:R-:W-:Y:S01]  /*1aa70*/  VIADD R20, R137.reuse, 0x40 ;  /* 0x0000004089147836 */ /* 0x040fe20000000000 */
[CC--:B----4-:R-:W-:Y:S01]  /*1aa80*/  @!P5 LEA.HI.X R5, R137.reuse, R0.reuse, R3, 0x2, P0 ;  /* 0x000000008905d211 */ /* 0x0d0fe200000f1403 */
[----:B------:R-:W-:Y:S01]  /*1aa90*/  VIADD R3, R137, 0x28 ;  /* 0x0000002889037836 */ /* 0x000fe20000000000 */
[----:B------:R-:W-:Y:S01]  /*1aaa0*/  @!P3 LEA.HI.X R7, R11, R0, R13, 0x2, P1 ;  /* 0x000000000b07b211 */ /* 0x000fe200008f140d */
[----:B------:R-:W-:Y:S01]  /*1aab0*/  VIADD R11, R137, 0x10 ;  /* 0x00000010890b7836 */ /* 0x000fe20000000000 */
[----:B------:R-:W-:Y:S01]  /*1aac0*/  ISETP.GE.AND P0, PT, R21, UR4, PT ;  /* 0x0000000415007c0c */ /* 0x000fe2000bf06270 */
[----:B------:R0:W-:Y:S01]  /*1aad0*/  @!P5 ST.E.64 desc[UR40][R4.64], R90 ;  /* 0x0000005a0400d985 */ /* 0x0001e2000c101b28 */
[C---:B------:R-:W-:Y:S01]  /*1aae0*/  @!P4 LEA R8, P5, R10.reuse, R14, 0x2 ;  /* 0x0000000e0a08c211 */ /* 0x040fe200078a10ff */
[----:B------:R-:W-:Y:S01]  /*1aaf0*/  VIADD R13, R137, 0x18 ;  /* 0x00000018890d7836 */ /* 0x000fe20000000000 */
[----:B------:R-:W-:Y:S01]  /*1ab00*/  SHF.R.S32.HI R11, RZ, 0x1f, R11 ;  /* 0x0000001fff0b7819 */ /* 0x000fe2000001140b */
[----:B------:R1:W-:Y:S01]  /*1ab10*/  @!P3 ST.E.64 desc[UR40][R6.64], R94 ;  /* 0x0000005e0600b985 */ /* 0x0003e2000c101b28 */
[----:B------:R-:W-:Y:S01]  /*1ab20*/  ISETP.GE.AND P1, PT, R3, UR4, PT ;  /* 0x0000000403007c0c */ /* 0x000fe2000bf26270 */
[----:B------:R-:W-:Y:S01]  /*1ab30*/  VIADD R28, R137, 0x30 ;  /* 0x00000030891c7836 */ /* 0x000fe20000000000 */
[----:B------:R-:W-:-:S02]  /*1ab40*/  @!P4 LEA.HI.X R9, R10, R0, R11, 0x2, P5 ;  /* 0x000000000a09c211 */ /* 0x000fc400028f140b */
[----:B------:R-:W-:Y:S02]  /*1ab50*/  SHF.R.S32.HI R13, RZ, 0x1f, R13 ;  /* 0x0000001fff0d7819 */ /* 0x000fe4000001140d */
[C---:B------:R-:W-:Y:S01]  /*1ab60*/  @!P2 LEA R10, P5, R12.reuse, R14, 0x2 ;  /* 0x0000000e0c0aa211 */ /* 0x040fe200078a10ff */
[----:B------:R2:W-:Y:S01]  /*1ab70*/  @!P4 ST.E.64 desc[UR40][R8.64], R98 ;  /* 0x000000620800c985 */ /* 0x0005e2000c101b28 */
[----:B------:R-:W-:Y:S02]  /*1ab80*/  SHF.R.S32.HI R25, RZ, 0x1f, R25 ;  /* 0x0000001fff197819 */ /* 0x000fe40000011419 */
[----:B------:R-:W-:Y:S02]  /*1ab90*/  @!P2 LEA.HI.X R11, R12, R0, R13, 0x2, P5 ;  /* 0x000000000c0ba211 */ /* 0x000fe400028f140d */
[-C--:B------:R-:W-:Y:S02]  /*1aba0*/  @!P0 LEA R12, P4, R21, R14.reuse, 0x2 ;  /* 0x0000000e150c8211 */ /* 0x080fe400078810ff */
[----:B0-----:R-:W-:Y:S01]  /*1abb0*/  @!P1 LEA R4, P5, R3, R14, 0x2 ;  /* 0x0000000e03049211 */ /* 0x001fe200078a10ff */
[----:B------:R0:W-:Y:S01]  /*1abc0*/  @!P2 ST.E.64 desc[UR40][R10.64], R102 ;  /* 0x000000660a00a985 */ /* 0x0001e2000c101b28 */
[----:B------:R-:W-:-:S02]  /*1abd0*/  ISETP.GE.AND P2, PT, R26, UR4, PT ;  /* 0x000000041a007c0c */ /* 0x000fc4000bf46270 */
[----:B------:R-:W-:Y:S02]  /*1abe0*/  SHF.R.S32.HI R15, RZ, 0x1f, R15 ;  /* 0x0000001fff0f7819 */ /* 0x000fe4000001140f */
[----:B------:R-:W-:Y:S02]  /*1abf0*/  ISETP.GE.AND P3, PT, R24, UR4, PT ;  /* 0x0000000418007c0c */ /* 0x000fe4000bf66270 */
[-C--:B------:R-:W-:Y:S01]  /*1ac00*/  @!P0 LEA.HI.X R13, R21, R0.reuse, R25, 0x2, P4 ;  /* 0x00000000150d8211 */ /* 0x080fe200020f1419 */
[----:B------:R-:W-:Y:S01]  /*1ac10*/  VIADD R25, R137, 0x38 ;  /* 0x0000003889197836 */ /* 0x000fe20000000000 */
[----:B------:R-:W-:Y:S01]  /*1ac20*/  @!P1 LEA.HI.X R5, R3, R0, R15, 0x2, P5 ;  /* 0x0000000003059211 */ /* 0x000fe200028f140f */
[C---:B------:R-:W-:Y:S01]  /*1ac30*/  VIADD R15, R137.reuse, 0x48 ;  /* 0x00000048890f7836 */ /* 0x040fe20000000000 */
[----:B------:R-:W-:Y:S01]  /*1ac40*/  ISETP.GE.AND P4, PT, R20, UR4, PT ;  /* 0x0000000414007c0c */ /* 0x000fe2000bf86270 */
[----:B------:R3:W-:Y:S01]  /*1ac50*/  @!P0 ST.E.64 desc[UR40][R12.64], R32 ;  /* 0x000000200c008985 */ /* 0x0007e2000c101b28 */
[----:B------:R-:W-:Y:S01]  /*1ac60*/  VIADD R21, R137, 0x50 ;  /* 0x0000005089157836 */ /* 0x000fe20000000000 */
[----:B-1----:R-:W-:-:S02]  /*1ac70*/  @!P2 LEA R6, P5, R26, R14, 0x2 ;  /* 0x0000000e1a06a211 */ /* 0x002fc400078a10ff */
[----:B------:R-:W-:Y:S01]  /*1ac80*/  ISETP.GE.AND P0, PT, R15, UR4, PT ;  /* 0x000000040f007c0c */ /* 0x000fe2000bf06270 */
[----:B------:R1:W-:Y:S01]  /*1ac90*/  @!P1 ST.E.64 desc[UR40][R4.64], R110 ;  /* 0x0000006e04009985 */ /* 0x0003e2000c101b28 */
[----:B------:R-:W-:Y:S02]  /*1aca0*/  SHF.R.S32.HI R28, RZ, 0x1f, R28 ;  /* 0x0000001fff1c7819 */ /* 0x000fe4000001141c */
[----:B--2---:R-:W-:Y:S02]  /*1acb0*/  @!P3 LEA R8, P1, R24, R14, 0x2 ;  /* 0x0000000e1808b211 */ /* 0x004fe400078210ff */
[----:B------:R-:W-:Y:S02]  /*1acc0*/  SHF.R.S32.HI R25, RZ, 0x1f, R25 ;  /* 0x0000001fff197819 */ /* 0x000fe40000011419 */
[----:B------:R-:W-:Y:S02]  /*1acd0*/  @!P2 LEA.HI.X R7, R26, R0, R28, 0x2, P5 ;  /* 0x000000001a07a211 */ /* 0x000fe400028f141c */
[----:B------:R-:W-:-:S02]  /*1ace0*/  ISETP.GE.AND P5, PT, R21, UR4, PT ;  /* 0x0000000415007c0c */ /* 0x000fc4000bfa6270 */
[----:B------:R-:W-:Y:S01]  /*1acf0*/  @!P3 LEA.HI.X R9, R24, R0, R25, 0x2, P1 ;  /* 0x000000001809b211 */ /* 0x000fe200008f1419 */
[----:B------:R2:W-:Y:S01]  /*1ad00*/  @!P2 ST.E.64 desc[UR40][R6.64], R114 ;  /* 0x000000720600a985 */ /* 0x0005e2000c101b28 */
[----:B------:R-:W-:Y:S02]  /*1ad10*/  SHF.R.S32.HI R3, RZ, 0x1f, R20 ;  /* 0x0000001fff037819 */ /* 0x000fe40000011414 */
[C---:B0-----:R-:W-:Y:S01]  /*1ad20*/  @!P4 LEA R10, P1, R20.reuse, R14, 0x2 ;  /* 0x0000000e140ac211 */ /* 0x041fe200078210ff */
[----:B------:R2:W-:Y:S01]  /*1ad30*/  @!P3 ST.E.64 desc[UR40][R8.64], R118 ;  /* 0x000000760800b985 */ /* 0x0005e2000c101b28 */
[----:B---3--:R-:W-:Y:S02]  /*1ad40*/  SHF.R.S32.HI R12, RZ, 0x1f, R15 ;  /* 0x0000001fff0c7819 */ /* 0x008fe4000001140f */
[----:B------:R-:W-:Y:S02]  /*1ad50*/  @!P4 LEA.HI.X R11, R20, R0, R3, 0x2, P1 ;  /* 0x00000000140bc211 */ /* 0x000fe400008f1403 */
[----:B-1----:R-:W-:-:S02]  /*1ad60*/  @!P0 LEA R4, P1, R15, R14, 0x2 ;  /* 0x0000000e0f048211 */ /* 0x002fc400078210ff */
[----:B------:R-:W-:Y:S01]  /*1ad70*/  SHF.R.S32.HI R3, RZ, 0x1f, R21 ;  /* 0x0000001fff037819 */ /* 0x000fe20000011415 */
[----:B------:R2:W-:Y:S01]  /*1ad80*/  @!P4 ST.E.64 desc[UR40][R10.64], R122 ;  /* 0x0000007a0a00c985 */ /* 0x0005e2000c101b28 */
[----:B------:R-:W-:Y:S02]  /*1ad90*/  @!P0 LEA.HI.X R5, R15, R0, R12, 0x2, P1 ;  /* 0x000000000f058211 */ /* 0x000fe400008f140c */
[----:B------:R-:W-:-:S03]  /*1ada0*/  @!P5 LEA R12, P1, R21, R14, 0x2 ;  /* 0x0000000e150cd211 */ /* 0x000fc600078210ff */
[----:B------:R2:W-:Y:S01]  /*1adb0*/  @!P0 ST.E.64 desc[UR40][R4.64], R126 ;  /* 0x0000007e04008985 */ /* 0x0005e2000c101b28 */
[----:B------:R-:W-:Y:S01]  /*1adc0*/  @!P5 LEA.HI.X R13, R21, R0, R3, 0x2, P1 ;  /* 0x00000000150dd211 */ /* 0x000fe200008f1403 */
[----:B------:R-:W-:-:S04]  /*1add0*/  VIADD R3, R137, 0x58 ;  /* 0x0000005889037836 */ /* 0x000fc80000000000 */
[----:B------:R2:W-:Y:S01]  /*1ade0*/  @!P5 ST.E.64 desc[UR40][R12.64], R130 ;  /* 0x000000820c00d985 */ /* 0x0005e2000c101b28 */
[----:B------:R-:W-:-:S13]  /*1adf0*/  ISETP.GE.AND P0, PT, R3, UR4, PT ;  /* 0x0000000403007c0c */ /* 0x000fda000bf06270 */
[----:B--2---:R-:W-:Y:S05]  /*1ae00*/  @P0 BRA `(.L_x_10937) ;  /* 0x0000000800ec0947 */ /* 0x004fea0003800000 */
[----:B------:R-:W-:Y:S02]  /*1ae10*/  LEA R14, P0, R3, R14, 0x2 ;  /* 0x0000000e030e7211 */ /* 0x000fe400078010ff */
[----:B------:R-:W-:-:S04]  /*1ae20*/  SHF.R.S32.HI R4, RZ, 0x1f, R3 ;  /* 0x0000001fff047819 */ /* 0x000fc80000011403 */
[----:B------:R-:W-:-:S05]  /*1ae30*/  LEA.HI.X R15, R3, R0, R4, 0x2, P0 ;  /* 0x00000000030f7211 */ /* 0x000fca00000f1404 */
[----:B------:R0:W-:Y:S01]  /*1ae40*/  ST.E.64 desc[UR40][R14.64], R134 ;  /* 0x000000860e007985 */ /* 0x0001e2000c101b28 */
[----:B------:R-:W-:Y:S05]  /*1ae50*/  BRA `(.L_x_10937) ;  /* 0x0000000800d87947 */ /* 0x000fea0003800000 */
.L_x_10930:
[----:B------:R-:W2:Y:S01]  /*1ae60*/  LDL R0, [R1+0x58] ;  /* 0x0000580001007983 */ /* 0x000ea20000100800 */
[----:B------:R-:W-:Y:S01]  /*1ae70*/  ULDC.64 UR4, c[0x0][0xc08] ;  /* 0x0003020000047ab9 */ /* 0x000fe20000000a00 */
[----:B------:R-:W2:Y:S01]  /*1ae80*/  LDC.64 R4, c[0x0][0xc00] ;  /* 0x00030000ff047b82 */ /* 0x000ea20000000a00 */
[----:B------:R-:W-:Y:S01]  /*1ae90*/  ISETP.NE.U32.AND P0, PT, RZ, UR4, PT ;  /* 0x00000004ff007c0c */ /* 0x000fe2000bf05070 */
[----:B------:R-:W3:Y:S01]  /*1aea0*/  LDL R8, [R1+0x54] ;  /* 0x0000540001087983 */ /* 0x000ee20000100800 */
[----:B------:R-:W-:Y:S02]  /*1aeb0*/  IMAD.MOV.U32 R3, RZ, RZ, RZ ;  /* 0x000000ffff037224 */ /* 0x000fe400078e00ff */
[----:B------:R-:W-:Y:S01]  /*1aec0*/  ISETP.NE.AND.EX P1, PT, RZ, UR5, PT, P0 ;  /* 0x00000005ff007c0c */ /* 0x000fe2000bf25300 */
[----:B------:R-:W-:Y:S02]  /*1aed0*/  ULDC.64 UR4, c[0x0][0xc00] ;  /* 0x0003000000047ab9 */ /* 0x000fe40000000a00 */
[----:B------:R-:W-:-:S04]  /*1aee0*/  ISETP.NE.U32.AND P0, PT, RZ, UR4, PT ;  /* 0x00000004ff007c0c */ /* 0x000fc8000bf05070 */
[----:B------:R-:W-:-:S06]  /*1aef0*/  ISETP.NE.AND.EX P0, PT, RZ, UR5, PT, P0 ;  /* 0x00000005ff007c0c */ /* 0x000fcc000bf05300 */
[----:B------:R-:W4:Y:S01]  /*1af00*/  @P1 LDC.64 R6, c[0x0][0xc08] ;  /* 0x00030200ff061b82 */ /* 0x000f220000000a00 */
[----:B------:R-:W-:Y:S02]  /*1af10*/  ULDC UR4, c[0x0][0xa88] ;  /* 0x0002a20000047ab9 */ /* 0x000fe40000000800 */
[----:B------:R-:W-:Y:S01]  /*1af20*/  IMAD.U32 R10, RZ, RZ, UR4 ;  /* 0x00000004ff0a7e24 */ /* 0x000fe2000f8e00ff */
[----:B------:R-:W0:Y:S01]  /*1af30*/  S2R R9, SR_TID.X ;  /* 0x0000000000097919 */ /* 0x000e220000002100 */
[----:B--2---:R-:W-:-:S04]  /*1af40*/  IMAD.WIDE R4, R0, 0x4, R4 ;  /* 0x0000000400047825 */ /* 0x004fc800078e0204 */
[----:B----4-:R-:W-:Y:S01]  /*1af50*/  @P1 IMAD.WIDE R6, R0, 0x4, R6 ;  /* 0x0000000400061825 */ /* 0x010fe200078e0206 */
[----:B------:R2:W5:Y:S04]  /*1af60*/  @P0 LDG.E R3, desc[UR40][R4.64] ;  /* 0x0000002804030981 */ /* 0x000568000c1e1900 */
[----:B------:R2:W5:Y:S01]  /*1af70*/  @P1 LDG.E R10, desc[UR40][R6.64] ;  /* 0x00000028060a1981 */ /* 0x000562000c1e1900 */
[----:B---3--:R-:W-:Y:S01]  /*1af80*/  ISETP.NE.AND P2, PT, R8, RZ, PT ;  /* 0x000000ff0800720c */ /* 0x008fe20003f45270 */
[----:B0-----:R-:W-:Y:S01]  /*1af90*/  VIADD R30, R9, 0xffffff80 ;  /* 0xffffff80091e7836 */ /* 0x001fe20000000000 */
[----:B------:R-:W-:-:S04]  /*1afa0*/  SHF.R.S32.HI R28, RZ, 0x1f, R0 ;  /* 0x0000001fff1c7819 */ /* 0x000fc80000011400 */
[----:B------:R-:W-:-:S07]  /*1afb0*/  ISETP.GT.AND P3, PT, R30, 0xbf, PT ;  /* 0x000000bf1e00780c */ /* 0x000fce0003f64270 */
[----:B------:R-:W0:Y:S02]  /*1afc0*/  @!P2 LDC R8, c[0x0][0xad4] ;  /* 0x0002b500ff08ab82 */ /* 0x000e240000000800 */
[----:B0-----:R2:W-:Y:S01]  /*1afd0*/  @!P2 STL [R1+0x54], R8 ;  /* 0x000054080100a387 */ /* 0x0015e20000100800 */
[----:B------:R-:W-:Y:S01]  /*1afe0*/  ISETP.GT.AND P2, PT, R8, 0x1, PT ;  /* 0x000000010800780c */ /* 0x000fe20003f44270 */
[----:B------:R-:W-:-:S12]  /*1aff0*/  @P1 BRA `(.L_x_10942) ;  /* 0x0000000000101947 */ /* 0x000fd80003800000 */
[----:B------:R-:W-:Y:S05]  /*1b000*/  @!P0 BRA `(.L_x_10942) ;  /* 0x00000000000c8947 */ /* 0x000fea0003800000 */
[----:B--2---:R-:W2:Y:S04]  /*1b010*/  LDG.E R7, desc[UR40][R4.64] ;  /* 0x0000002804077981 */ /* 0x004ea8000c1e1900 */
[----:B-----5:R-:W2:Y:S02]  /*1b020*/  LDG.E R10, desc[UR40][R4.64+0x4] ;  /* 0x00000428040a7981 */ /* 0x020ea4000c1e1900 */
[----:B--2---:R-:W-:-:S07]  /*1b030*/  IMAD.IADD R10, R10, 0x1, -R7 ;  /* 0x000000010a0a7824 */ /* 0x004fce00078e0a07 */
.L_x_10942:
[----:B------:R-:W-:Y:S01]  /*1b040*/  BSSY B1, `(.L_x_10943) ;  /* 0x0000038000017945 */ /* 0x000fe20003800000 */
[----:B------:R-:W-:Y:S02]  /*1b050*/  SEL R29, R0, RZ, !P0 ;  /* 0x000000ff001d7207 */ /* 0x000fe40004000000 */
[----:B------:R-:W-:Y:S02]  /*1b060*/  SEL R28, R28, RZ, !P0 ;  /* 0x000000ff1c1c7207 */ /* 0x000fe40004000000 */
[----:B-----5:R-:W-:Y:S01]  /*1b070*/  SHF.R.S32.HI R26, RZ, 0x1f, R3 ;  /* 0x0000001fff1a7819 */ /* 0x020fe20000011403 */
[----:B------:R-:W-:Y:S06]  /*1b080*/  @P3 BRA `(.L_x_10944) ;  /* 0x0000000000cc3947 */ /* 0x000fec0003800000 */
[----:B--2---:R-:W2:Y:S01]  /*1b090*/  LDL R4, [R1+0x1c] ;  /* 0x00001c0001047983 */ /* 0x004ea20000100800 */
        /* <DEDUP_REMOVED lines=12> */
[----:B------:R-:W-:-:S04]  /*1b160*/  SEL R24, R24, 0x978, P0 ;  /* 0x0000097818187807 */ /* 0x000fc80000000000 */
[----:B------:R-:W4:Y:S08]  /*1b170*/  LDC.64 R14, c[0x0][R24+0x220] ;  /* 0x00008800180e7b82 */ /* 0x000f300000000a00 */
[----:B------:R-:W2:Y:S08]  /*1b180*/  LDC.64 R12, c[0x0][R24+0x218] ;  /* 0x00008600180c7b82 */ /* 0x000eb00000000a00 */
[----:B------:R-:W5:Y:S08]  /*1b190*/  LDC.64 R8, c[0x0][R24+0x228] ;  /* 0x00008a0018087b82 */ /* 0x000f700000000a00 */
[----:B------:R-:W1:Y:S08]  /*1b1a0*/  LDC.64 R6, c[0x0][R24+0x210] ;  /* 0x0000840018067b82 */ /* 0x000e700000000a00 */
[----:B------:R-:W5:Y:S08]  /*1b1b0*/  @P1 LDC R0, c[0x0][0xbec] ;  /* 0x0002fb00ff001b82 */ /* 0x000f700000000800 */
[----:B------:R-:W1:Y:S01]  /*1b1c0*/  @P1 LDC R35, c[0x0][0xbf0] ;  /* 0x0002fc00ff231b82 */ /* 0x000e620000000800 */
[----:B----4-:R-:W-:-:S07]  /*1b1d0*/  IMAD R11, R15, R29, RZ ;  /* 0x0000001d0f0b7224 */ /* 0x010fce00078e02ff */
[----:B0-----:R-:W0:Y:S01]  /*1b1e0*/  @!P0 LDC R4, c[0x0][0xb50] ;  /* 0x0002d400ff048b82 */ /* 0x001e220000000800 */
[----:B------:R-:W-:Y:S02]  /*1b1f0*/  IMAD R15, R14, R28, R11 ;  /* 0x0000001c0e0f7224 */ /* 0x000fe400078e020b */
[----:B-----5:R-:W-:-:S05]  /*1b200*/  @P1 IMAD.HI.U32 R0, R31, R0, RZ ;  /* 0x000000001f001227 */ /* 0x020fca00078e00ff */
[----:B------:R-:W4:Y:S01]  /*1b210*/  @!P0 LDC R5, c[0x0][0xb54] ;  /* 0x0002d500ff058b82 */ /* 0x000f220000000800 */
[----:B-1----:R-:W-:-:S05]  /*1b220*/  @P1 SHF.R.U32.HI R25, RZ, R35, R0 ;  /* 0x00000023ff191219 */ /* 0x002fca0000011600 */
[----:B------:R-:W-:Y:S02]  /*1b230*/  IMAD.MOV R0, RZ, RZ, -R25 ;  /* 0x000000ffff007224 */ /* 0x000fe400078e0a19 */
[-C--:B--2---:R-:W-:Y:S02]  /*1b240*/  IMAD R27, R13, R20.reuse, RZ ;  /* 0x000000140d1b7224 */ /* 0x084fe400078e02ff */
[----:B------:R-:W-:Y:S01]  /*1b250*/  IMAD.WIDE.U32 R12, R12, R20, RZ ;  /* 0x000000140c0c7225 */ /* 0x000fe200078e00ff */
[----:B---3--:R-:W-:-:S03]  /*1b260*/  SEL R11, R32, RZ, P0 ;  /* 0x000000ff200b7207 */ /* 0x008fc60000000000 */
[----:B------:R-:W-:-:S04]  /*1b270*/  IMAD.WIDE.U32 R20, R14, R29, RZ ;  /* 0x0000001d0e147225 */ /* 0x000fc800078e00ff */
[----:B------:R-:W-:Y:S01]  /*1b280*/  IMAD.IADD R27, R13, 0x1, R27 ;  /* 0x000000010d1b7824 */ /* 0x000fe200078e021b */
[----:B------:R-:W-:Y:S01]  /*1b290*/  IADD3 R12, P1, P3, R20, R12, R3 ;  /* 0x0000000c140c7210 */ /* 0x000fe20007b3e003 */
        /* <DEDUP_REMOVED lines=9> */
[----:B------:R-:W-:Y:S01]  /*1b330*/  IMAD R0, R7, R11, RZ ;  /* 0x0000000b07007224 */ /* 0x000fe200078e02ff */
[----:B------:R-:W-:-:S05]  /*1b340*/  SHF.R.S32.HI R13, RZ, 0x1f, R11 ;  /* 0x0000001fff0d7819 */ /* 0x000fca000001140b */
[C---:B------:R-:W-:Y:S02]  /*1b350*/  IMAD R13, R6.reuse, R13, R0 ;  /* 0x0000000d060d7224 */ /* 0x040fe400078e0200 */
[----:B------:R-:W-:-:S04]  /*1b360*/  IMAD.WIDE.U32 R6, R6, R11, R8 ;  /* 0x0000000b06067225 */ /* 0x000fc800078e0008 */
[----:B------:R-:W-:Y:S01]  /*1b370*/  IMAD.IADD R0, R7, 0x1, R13 ;  /* 0x0000000107007824 */ /* 0x000fe200078e020d */
[----:B0-----:R-:W-:Y:S01]  /*1b380*/  LEA R4, P0, R6, R4, 0x2 ;  /* 0x0000000406047211 */ /* 0x001fe200078010ff */
[----:B------:R-:W-:-:S03]  /*1b390*/  IMAD.MOV.U32 R7, RZ, RZ, -0x800000 ;  /* 0xff800000ff077424 */ /* 0x000fc600078e00ff */
[----:B----4-:R-:W-:-:S05]  /*1b3a0*/  LEA.HI.X R5, R6, R5, R0, 0x2, P0 ;  /* 0x0000000506057211 */ /* 0x010fca00000f1400 */
[----:B------:R0:W-:Y:S04]  /*1b3b0*/  STG.E desc[UR40][R4.64], R7 ;  /* 0x0000000704007986 */ /* 0x0001e8000c101928 */
.L_x_10944:
[----:B------:R-:W-:Y:S05]  /*1b3c0*/  BSYNC B1 ;  /* 0x0000000000017941 */ /* 0x000fea0003800000 */
.L_x_10943:
[----:B------:R-:W-:Y:S05]  /*1b3d0*/  @P2 BRA `(.L_x_10937) ;  /* 0x0000000400782947 */ /* 0x000fea0003800000 */
[----:B------:R-:W3:Y:S01]  /*1b3e0*/  LDL.LU R12, [R1+0x50] ;  /* 0x00005000010c7983 */ /* 0x000ee20000300800 */
[----:B------:R-:W4:Y:S01]  /*1b3f0*/  LDC R21, c[0x0][0xbe8] ;  /* 0x0002fa00ff157b82 */ /* 0x000f220000000800 */
[----:B0-2---:R-:W-:Y:S01]  /*1b400*/  SHF.R.S32.HI R5, RZ, 0x1f, R30 ;  /* 0x0000001fff057819 */ /* 0x005fe2000001141e */
[----:B------:R-:W-:Y:S01]  /*1b410*/  ULDC.64 UR4, c[0x0][0xaa0] ;  /* 0x0002a80000047ab9 */ /* 0x000fe20000000a00 */
[----:B------:R-:W2:Y:S01]  /*1b420*/  LDL R27, [R1+0x1c] ;  /* 0x00001c00011b7983 */ /* 0x000ea20000100800 */
        /* <DEDUP_REMOVED lines=13> */
[----:B----4-:R-:W-:-:S13]  /*1b500*/  ISETP.NE.AND P0, PT, R21, 0x1, PT ;  /* 0x000000011500780c */ /* 0x010fda0003f05270 */
[----:B------:R-:W0:Y:S08]  /*1b510*/  @P0 LDC R8, c[0x0][0xbec] ;  /* 0x0002fb00ff080b82 */ /* 0x000e300000000800 */
[----:B------:R-:W4:Y:S01]  /*1b520*/  @P0 LDC R11, c[0x0][0xbf0] ;  /* 0x0002fc00ff0b0b82 */ /* 0x000f220000000800 */
[----:B---3--:R-:W-:-:S04]  /*1b530*/  IMAD.WIDE.U32 R4, R12, UR4, R4 ;  /* 0x000000040c047c25 */ /* 0x008fc8000f8e0004 */
[----:B--2---:R-:W-:Y:S02]  /*1b540*/  IMAD.IADD R9, R27, 0x1, R0 ;  /* 0x000000011b097824 */ /* 0x004fe400078e0200 */
[----:B------:R-:W-:Y:S01]  /*1b550*/  IMAD R5, R12, UR5, R5 ;  /* 0x000000050c057c24 */ /* 0x000fe2000f8e0205 */
[----:B------:R-:W-:Y:S01]  /*1b560*/  ULDC.64 UR4, c[0x0][0xae0] ;  /* 0x0002b80000047ab9 */ /* 0x000fe20000000a00 */
[----:B0-----:R-:W-:-:S04]  /*1b570*/  @P0 IMAD.HI.U32 R0, R9, R8, RZ ;  /* 0x0000000809000227 */ /* 0x001fc800078e00ff */
[----:B------:R-:W-:Y:S01]  /*1b580*/  IMAD.MOV.U32 R3, RZ, RZ, R9 ;  /* 0x000000ffff037224 */ /* 0x000fe200078e0009 */
[----:B----4-:R-:W-:Y:S01]  /*1b590*/  @P0 SHF.R.U32.HI R3, RZ, R11, R0 ;  /* 0x0000000bff030219 */ /* 0x010fe20000011600 */
        /* <DEDUP_REMOVED lines=27> */
.L_x_11175:
[----:B------:R-:W-:Y:S01]  /*1b750*/  IMAD R21, R10, R21, RZ ;  /* 0x000000150a157224 */ /* 0x000fe200078e02ff */
[----:B------:R-:W-:Y:S01]  /*1b760*/  BSSY B1, `(.L_x_10946) ;  /* 0x0000011000017945 */ /* 0x000fe20003800000 */
[----:B------:R-:W-:-:S05]  /*1b770*/  IMAD.IADD R6, R25, 0x1, R27 ;  /* 0x0000000119067824 */ /* 0x000fca00078e021b */
        /* <DEDUP_REMOVED lines=15> */
.L_x_10947:
[----:B------:R-:W-:Y:S05]  /*1b870*/  BSYNC B1 ;  /* 0x0000000000017941 */ /* 0x000fea0003800000 */
.L_x_10946:
[----:B------:R-:W-:-:S03]  /*1b880*/  UMOV UR4, 0xffffffff ;  /* 0xffffffff00047882 */ /* 0x000fc60000000000 */
[----:B------:R-:W-:Y:S05]  /*1b890*/  BRA.DIV UR4, `(.L_x_10948) ;  /* 0x0000009e04807947 */ /* 0x000fea000b800000 */
[----:B--2---:R2:W0:Y:S04]  /*1b8a0*/  SHFL.IDX PT, R3, R4, 0x1, 0x1c1f ;  /* 0x003c1f0004037f89 */ /* 0x00442800000e0000 */
[----:B---3--:R2:W3:Y:S02]  /*1b8b0*/  SHFL.IDX PT, R14, R0, 0x1, 0x1c1f ;  /* 0x003c1f00000e7f89 */ /* 0x0084e400000e0000 */
.L_x_11179:
[----:B0-2---:R-:W-:-:S05]  /*1b8c0*/  VIADD R0, R6, 0x60 ;  /* 0x0000006006007836 */ /* 0x005fca0000000000 */
[----:B------:R-:W-:-:S13]  /*1b8d0*/  ISETP.GE.AND P0, PT, R0, R21, PT ;  /* 0x000000150000720c */ /* 0x000fda0003f06270 */
[----:B------:R-:W-:Y:S05]  /*1b8e0*/  @P0 BRA `(.L_x_10937) ;  /* 0x0000000000340947 */ /* 0x000fea0003800000 */
[----:B------:R-:W-:Y:S02]  /*1b8f0*/  ULDC UR4, c[0x0][0xac8] ;  /* 0x0002b20000047ab9 */ /* 0x000fe40000000800 */
[----:B------:R-:W-:Y:S02]  /*1b900*/  ISETP.GE.AND P2, PT, R9, UR4, PT ;  /* 0x0000000409007c0c */ /* 0x000fe4000bf46270 */
[----:B------:R-:W-:Y:S02]  /*1b910*/  ISETP.GE.AND P3, PT, R7, UR4, PT ;  /* 0x0000000407007c0c */ /* 0x000fe4000bf66270 */
[----:B------:R-:W-:-:S09]  /*1b920*/  ISETP.GE.AND P4, PT, R20, UR4, PT ;  /* 0x0000000414007c0c */ /* 0x000fd2000bf86270 */
[----:B------:R-:W-:Y:S02]  /*1b930*/  @!P2 IMAD.MOV.U32 R15, RZ, RZ, R3 ;  /* 0x000000ffff0fa224 */ /* 0x000fe400078e0003 */
[-C--:B---3--:R-:W-:Y:S02]  /*1b940*/  @!P3 LEA R6, P0, R7, R14.reuse, 0x1 ;  /* 0x0000000e0706b211 */ /* 0x088fe400078008ff */
[C---:B----4-:R-:W-:Y:S01]  /*1b950*/  @!P4 LEA R10, P1, R20.reuse, R14, 0x1 ;  /* 0x0000000e140ac211 */ /* 0x050fe200078208ff */
[----:B------:R-:W-:Y:S01]  /*1b960*/  @!P2 IMAD.WIDE R4, R9, 0x2, R14 ;  /* 0x000000020904a825 */ /* 0x000fe200078e020e */
[-C--:B------:R-:W-:Y:S02]  /*1b970*/  @!P3 LEA.HI.X R7, R7, R3.reuse, R8, 0x1, P0 ;  /* 0x000000030707b211 */ /* 0x080fe400000f0c08 */
[----:B------:R-:W-:Y:S02]  /*1b980*/  @!P4 LEA.HI.X R11, R20, R3, R24, 0x1, P1 ;  /* 0x00000003140bc211 */ /* 0x000fe400008f0c18 */
[----:B------:R0:W-:Y:S04]  /*1b990*/  @!P2 ST.E.128 desc[UR40][R4.64], RZ ;  /* 0x000000ff0400a985 */ /* 0x0001e8000c101d28 */
[----:B------:R0:W-:Y:S04]  /*1b9a0*/  @!P3 ST.E.128 desc[UR40][R6.64], RZ ;  /* 0x000000ff0600b985 */ /* 0x0001e8000c101d28 */
[----:B------:R0:W-:Y:S02]  /*1b9b0*/  @!P4 ST.E.128 desc[UR40][R10.64], RZ ;  /* 0x000000ff0a00c985 */ /* 0x0001e4000c101d28 */
.L_x_10937:
[----:B------:R-:W-:Y:S05]  /*1b9c0*/  BSYNC B0 ;  /* 0x0000000000007941 */ /* 0x000fea0003800000 */
.L_x_10929:
[----:B------:R-:W-:Y:S02]  /*1b9d0*/  ULDC UR4, c[0x0][0xc3c] ;  /* 0x00030f0000047ab9 */ /* 0x000fe40000000800 */
[----:B-1----:R-:W-:-:S13]  /*1b9e0*/  ISETP.GE.AND P0, PT, R75, UR4, PT ;  /* 0x000000044b007c0c */ /* 0x002fda000bf06270 */
[----:B------:R-:W-:Y:S05]  /*1b9f0*/  @!P0 BRA `(.L_x_10949) ;  /* 0xfffffe5800608947 */ /* 0x000fea000383ffff */
[----:B------:R-:W-:Y:S05]  /*1ba00*/  BRA `(.L_x_10733) ;  /* 0x0000008c00d07947 */ /* 0x000fea0003800000 */
.L_x_10731:
[----:B------:R-:W-:-:S08]  /*1ba10*/  NOP ;  /* 0x0000000000007918 */ /* 0x000fd00000000000 */
[----:B------:R-:W0:-:S00]  /*1ba20*/  USETMAXREG.DEALLOC.CTAPOOL 0x20 ;  /* 0x00000020000079c8 */ /* 0x000e0000080e0500 */
        /* <DEDUP_REMOVED lines=14> */
.L_x_10950:
        /* <DEDUP_REMOVED lines=44> */
.L_x_10954:
        /* <DEDUP_REMOVED lines=37> */
.L_x_10952:
        /* <DEDUP_REMOVED lines=13> */
.L_x_10955:
        /* <DEDUP_REMOVED lines=62> */
.L_x_10956:
        /* <DEDUP_REMOVED lines=62> */
.L_x_10957:
[----:B------:R-:W-:-:S05]  /*1c8b0*/  LOP3.LUT R2, RZ, R2, RZ, 0x33, !PT ;  /* 0x00000002ff027212 */ /* 0x000fca00078e33ff */
[----:B------:R-:W-:Y:S01]  /*1c8c0*/  IMAD.IADD R25, R25, 0x1, R2 ;  /* 0x0000000119197824 */ /* 0x000fe200078e0202 */
[----:B------:R-:W-:Y:S06]  /*1c8d0*/  BRA `(.L_x_10958) ;  /* 0x00000000000c7947 */ /* 0x000fec0003800000 */
.L_x_10953:
[----:B------:R-:W-:Y:S02]  /*1c8e0*/  IMAD.MOV.U32 R25, RZ, RZ, RZ ;  /* 0x000000ffff197224 */ /* 0x000fe400078e00ff */
[----:B------:R-:W-:Y:S02]  /*1c8f0*/  IMAD.U32 R24, RZ, RZ, UR6 ;  /* 0x00000006ff187e24 */ /* 0x000fe4000f8e00ff */
[----:B------:R-:W-:-:S07]  /*1c900*/  IMAD.MOV.U32 R26, RZ, RZ, RZ ;  /* 0x000000ffff1a7224 */ /* 0x000fce00078e00ff */
.L_x_10958:
[----:B------:R-:W-:-:S13]  /*1c910*/  ISETP.NE.AND P0, PT, R0, RZ, PT ;  /* 0x000000ff0000720c */ /* 0x000fda0003f05270 */
[----:B------:R-:W0:Y:S01]  /*1c920*/  @!P0 S2R R3, SR_CgaCtaId ;  /* 0x0000000000038919 */ /* 0x000e220000008800 */
[----:B------:R-:W-:-:S04]  /*1c930*/  @!P0 MOV R0, 0x400 ;  /* 0x0000040000008802 */ /* 0x000fc80000000f00 */
[----:B0-----:R-:W-:-:S05]  /*1c940*/  @!P0 LEA R0, R3, R0, 0x18 ;  /* 0x0000000003008211 */ /* 0x001fca00078ec0ff */
[----:B------:R1:W-:Y:S01]  /*1c950*/  @!P0 STS.128 [R0+0x2d8d0], R24 ;  /* 0x02d8d01800008388 */ /* 0x0003e20000000c00 */
[----:B------:R-:W-:Y:S06]  /*1c960*/  BAR.ARV 0x5, 0x200 ;  /* 0x0148000000007b1d */ /* 0x000fec0000002000 */
.L_x_10951:
        /* <DEDUP_REMOVED lines=9> */
[----:B------:R-:W-:Y:S01]  /*1ca00*/  LOP3.LUT R18, R18, 0xfffffffd, RZ, 0xc0, !PT ;  /* 0xfffffffd12127812 */ /* 0x000fe200078ec0ff */
[----:B------:R-:W-:Y:S01]  /*1ca10*/  BSSY B8, `(.L_x_10959) ;  /* 0x00007bc000087945 */ /* 0x000fe20003800000 */
[----:B------:R-:W-:Y:S01]  /*1ca20*/  IMAD.MOV.U32 R29, RZ, RZ, RZ ;  /* 0x000000ffff1d7224 */ /* 0x000fe200078e00ff */
[----:B------:R-:W-:Y:S01]  /*1ca30*/  ULDC.64 UR42, c[0x0][0x198] ;  /* 0x00006600002a7ab9 */ /* 0x000fe20000000a00 */
[----:B------:R-:W-:Y:S01]  /*1ca40*/  IMAD.MOV.U32 R19, RZ, RZ, RZ ;  /* 0x000000ffff137224 */ /* 0x000fe200078e00ff */
[----:B------:R-:W-:Y:S01]  /*1ca50*/  ULOP3.LUT UR38, UR36, 0x2, URZ, 0xfc, !UPT ;  /* 0x0000000224267892 */ /* 0x000fe2000f8efc3f */
[----:B------:R-:W-:Y:S01]  /*1ca60*/  IMAD.MOV.U32 R28, RZ, RZ, 0x1 ;  /* 0x00000001ff1c7424 */ /* 0x000fe200078e00ff */
[----:B------:R-:W-:Y:S01]  /*1ca70*/  ULDC UR37, c[0x0][0xc] ;  /* 0x0000030000257ab9 */ /* 0x000fe20000000800 */
[----:B--2---:R-:W-:-:S06]  /*1ca80*/  ULEA UR4, UR5, UR4, 0x18 ;  /* 0x0000000405047291 */ /* 0x004fcc000f8ec03f */
[----:B------:R-:W-:Y:S01]  /*1ca90*/  IMAD.U32 R16, RZ, RZ, UR4 ;  /* 0x00000004ff107e24 */ /* 0x000fe2000f8e00ff */
[C---:B0-----:R-:W-:Y:S01]  /*1caa0*/  LOP3.LUT R5, R6.reuse, 0x7f, RZ, 0xc0, !PT ;  /* 0x0000007f06057812 */ /* 0x041fe200078ec0ff */
[----:B-1----:R-:W-:-:S03]  /*1cab0*/  IMAD.SHL.U32 R0, R6, 0x8, RZ ;  /* 0x0000000806007824 */ /* 0x002fc600078e00ff */
[C---:B------:R-:W-:Y:S01]  /*1cac0*/  ISETP.NE.AND P1, PT, R5.reuse, RZ, PT ;  /* 0x000000ff0500720c */ /* 0x040fe20003f25270 */
[----:B------:R-:W-:Y:S01]  /*1cad0*/  IMAD.SHL.U32 R4, R5, 0x8, RZ ;  /* 0x0000000805047824 */ /* 0x000fe200078e00ff */
[C---:B------:R-:W-:Y:S02]  /*1cae0*/  LOP3.LUT R3, R0.reuse, 0x20, RZ, 0xc0, !PT ;  /* 0x0000002000037812 */ /* 0x040fe400078ec0ff */
[----:B------:R-:W-:Y:S02]  /*1caf0*/  LOP3.LUT R2, R0, 0xd8, RZ, 0xc0, !PT ;  /* 0x000000d800027812 */ /* 0x000fe400078ec0ff */
[----:B------:R-:W-:Y:S02]  /*1cb00*/  LOP3.LUT R3, R3, 0x300, R4, 0xf8, !PT ;  /* 0x0000030003037812 */ /* 0x000fe400078ef804 */
[----:B------:R-:W-:Y:S02]  /*1cb10*/  LOP3.LUT R2, R2, 0x18, R6, 0x78, !PT ;  /* 0x0000001802027812 */ /* 0x000fe400078e7806 */
[----:B------:R-:W-:-:S02]  /*1cb20*/  SHF.R.U32.HI R4, RZ, 0x2, R5 ;  /* 0x00000002ff047819 */ /* 0x000fc40000011605 */
[----:B------:R-:W-:Y:S02]  /*1cb30*/  LOP3.LUT R3, R3, R2, RZ, 0xfc, !PT ;  /* 0x0000000203037212 */ /* 0x000fe400078efcff */
[----:B------:R-:W-:Y:S02]  /*1cb40*/  LOP3.LUT P0, R2, R6, 0x1f, RZ, 0xc0, !PT ;  /* 0x0000001f06027812 */ /* 0x000fe4000780c0ff */
[----:B------:R-:W-:Y:S01]  /*1cb50*/  @P1 LOP3.LUT R18, R18, 0x2, RZ, 0xfc, !PT ;  /* 0x0000000212121812 */ /* 0x000fe200078efcff */
[----:B------:R-:W-:Y:S01]  /*1cb60*/  IMAD R3, R3, 0x2, R16 ;  /* 0x0000000203037824 */ /* 0x000fe200078e0210 */
[----:B------:R-:W-:Y:S01]  /*1cb70*/  LOP3.LUT R0, R0, 0x18, RZ, 0xc0, !PT ;  /* 0x0000001800007812 */ /* 0x000fe200078ec0ff */
[----:B------:R0:W-:Y:S01]  /*1cb80*/  STL [R1+0x8], R2 ;  /* 0x0000080201007387 */ /* 0x0001e20000100800 */
[----:B------:R-:W-:-:S03]  /*1cb90*/  LOP3.LUT R18, R18, 0xfffffffe, RZ, 0xc0, !PT ;  /* 0xfffffffe12127812 */ /* 0x000fc600078ec0ff */
[----:B------:R1:W-:Y:S04]  /*1cba0*/  STL [R1+0x2c], RZ ;  /* 0x00002cff01007387 */ /* 0x0003e80000100800 */
[----:B------:R-:W-:Y:S01]  /*1cbb0*/  @P0 LOP3.LUT R18, R18, 0x1, RZ, 0xfc, !PT ;  /* 0x0000000112120812 */ /* 0x000fe200078efcff */
[----:B0-----:R-:W-:Y:S01]  /*1cbc0*/  IMAD.SHL.U32 R2, R6, 0x20, RZ ;  /* 0x0000002006027824 */ /* 0x001fe200078e00ff */
[----:B------:R-:W-:Y:S01]  /*1cbd0*/  ISETP.NE.OR P0, PT, R5, RZ, !P0 ;  /* 0x000000ff0500720c */ /* 0x000fe20004705670 */
[----:B------:R-:W-:Y:S01]  /*1cbe0*/  IMAD.MOV.U32 R6, RZ, RZ, 0x1 ;  /* 0x00000001ff067424 */ /* 0x000fe200078e00ff */
[----:B------:R-:W-:Y:S02]  /*1cbf0*/  LOP3.LUT R18, R18, 0xfffffff7, RZ, 0xc0, !PT ;  /* 0xfffffff712127812 */ /* 0x000fe400078ec0ff */
[----:B------:R-:W-:-:S02]  /*1cc00*/  LOP3.LUT R2, R4, 0x60, R2, 0xf8, !PT ;  /* 0x0000006004027812 */ /* 0x000fc400078ef802 */
[----:B------:R1:W-:Y:S01]  /*1cc10*/  STL [R1], R6 ;  /* 0x0000000601007387 */ /* 0x0003e20000100800 */
[C---:B------:R-:W-:Y:S02]  /*1cc20*/  LOP3.LUT R2, R0.reuse, 0x20, RZ, 0xfc, !PT ;  /* 0x0000002000027812 */ /* 0x040fe400078efcff */
[----:B------:R-:W-:Y:S01]  /*1cc30*/  LOP3.LUT R0, R0, 0x40, RZ, 0xfc, !PT ;  /* 0x0000004000007812 */ /* 0x000fe200078efcff */
[----:B------:R1:W-:Y:S03]  /*1cc40*/  STL [R1+0x10], R3 ;  /* 0x0000100301007387 */ /* 0x0003e60000100800 */
[----:B------:R-:W-:-:S07]  /*1cc50*/  @P0 LOP3.LUT R18, R18, 0x8, RZ, 0xfc, !PT ;  /* 0x0000000812120812 */ /* 0x000fce00078efcff */
.L_x_11127:
[----:B0-----:R-:W0:Y:S01]  /*1cc60*/  LDC.64 R10, c[0x0][0xa00] ;  /* 0x00028000ff0a7b82 */ /* 0x001e220000000a00 */
[----:B------:R-:W-:Y:S05]  /*1cc70*/  YIELD ;  /* 0x0000000000007946 */ /* 0x000fea0003800000 */
[----:B------:R-:W-:Y:S01]  /*1cc80*/  ULDC.64 UR4, c[0x0][0xa28] ;  /* 0x00028a0000047ab9 */ /* 0x000fe20000000a00 */
[----:B------:R-:W-:Y:S01]  /*1cc90*/  IMAD.MOV.U32 R0, RZ, RZ, RZ ;  /* 0x000000ffff007224 */ /* 0x000fe200078e00ff */
[----:B------:R-:W-:Y:S01]  /*1cca0*/  ISETP.NE.U32.AND P0, PT, RZ, UR4, PT ;  /* 0x00000004ff007c0c */ /* 0x000fe2000bf05070 */
[----:B------:R-:W-:Y:S01]  /*1ccb0*/  ULDC.64 UR8, c[0x0][0xa18] ;  /* 0x0002860000087ab9 */ /* 0x000fe20000000a00 */
[----:B-1----:R-:W-:Y:S01]  /*1ccc0*/  CS2R R6, SRZ ;  /* 0x0000000000067805 */ /* 0x002fe2000001ff00 */
[----:B--2---:R-:W1:Y:S01]  /*1ccd0*/  LDC.64 R4, c[0x0][0xa08] ;  /* 0x00028200ff047b82 */ /* 0x004e620000000a00 */
[----:B------:R-:W-:Y:S01]  /*1cce0*/  ISETP.NE.AND.EX P0, PT, RZ, UR5, PT, P0 ;  /* 0x00000005ff007c0c */ /* 0x000fe2000bf05300 */
[----:B------:R-:W-:Y:S01]  /*1ccf0*/  ULDC.64 UR4, c[0x0][0xa00] ;  /* 0x0002800000047ab9 */ /* 0x000fe20000000a00 */
[----:B------:R-:W-:Y:S01]  /*1cd00*/  ULDC.64 UR6, c[0x0][0xa08] ;  /* 0x0002820000067ab9 */ /* 0x000fe20000000a00 */
[----:B------:R-:W-:-:S04]  /*1cd10*/  ISETP.NE.U32.AND P1, PT, RZ, UR4, PT ;  /* 0x00000004ff007c0c */ /* 0x000fc8000bf25070 */
[----:B------:R-:W-:Y:S01]  /*1cd20*/  ISETP.NE.AND.EX P1, PT, RZ, UR5, PT, P1 ;  /* 0x00000005ff007c0c */ /* 0x000fe2000bf25310 */
[----:B------:R-:W-:Y:S01]  /*1cd30*/  ULDC.64 UR4, c[0x0][0xa10] ;  /* 0x0002840000047ab9 */ /* 0x000fe20000000a00 */
[----:B0-----:R-:W-:Y:S01]  /*1cd40*/  IMAD.WIDE R10, R27, 0x4, R10 ;  /* 0x000000041b0a7825 */ /* 0x001fe200078e020a */
[----:B------:R-:W-:-:S03]  /*1cd50*/  ISETP.NE.U32.AND P3, PT, RZ, UR8, PT ;  /* 0x00000008ff007c0c */ /* 0x000fc6000bf65070 */
[----:B------:R-:W0:Y:S07]  /*1cd60*/  @P0 LDC.64 R2, c[0x0][0xa28] ;  /* 0x00028a00ff020b82 */ /* 0x000e2e0000000a00 */
[----:B------:R-:W2:Y:S01]  /*1cd70*/  @P1 LDG.E R0, desc[UR40][R10.64] ;  /* 0x000000280a001981 */ /* 0x000ea2000c1e1900 */
[----:B------:R-:W-:-:S13]  /*1cd80*/  ISETP.NE.AND.EX P3, PT, RZ, UR9, PT, P3 ;  /* 0x00000009ff007c0c */ /* 0x000fda000bf65330 */
[----:B------:R-:W3:Y:S01]  /*1cd90*/  @P3 LDC.64 R8, c[0x0][0xa18] ;  /* 0x00028600ff083b82 */ /* 0x000ee20000000a00 */
[----:B0-----:R-:W-:-:S05]  /*1cda0*/  @P0 IMAD.WIDE R2, R27, 0x4, R2 ;  /* 0x000000041b020825 */ /* 0x001fca00078e0202 */
[----:B------:R0:W5:Y:S01]  /*1cdb0*/  @P0 LDG.E R7, desc[UR40][R2.64] ;  /* 0x0000002802070981 */ /* 0x000162000c1e1900 */
[----:B------:R-:W-:Y:S01]  /*1cdc0*/  ISETP.NE.U32.AND P0, PT, RZ, UR4, PT ;  /* 0x00000004ff007c0c */ /* 0x000fe2000bf05070 */
[----:B------:R-:W-:Y:S01]  /*1cdd0*/  ULDC UR4, c[0x0][0x288] ;  /* 0x0000a20000047ab9 */ /* 0x000fe20000000800 */
[----:B------:R-:W-:Y:S01]  /*1cde0*/  ISETP.NE.U32.AND P2, PT, RZ, UR6, PT ;  /* 0x00000006ff007c0c */ /* 0x000fe2000bf45070 */
[----:B------:R-:W-:Y:S01]  /*1cdf0*/  IMAD.MOV.U32 R12, RZ, RZ, RZ ;  /* 0x000000ffff0c7224 */ /* 0x000fe200078e00ff */
[----:B------:R-:W-:Y:S01]  /*1ce00*/  ISETP.NE.AND.EX P0, PT, RZ, UR5, PT, P0 ;  /* 0x00000005ff007c0c */ /* 0x000fe2000bf05300 */
[C---:B-1----:R-:W-:Y:S01]  /*1ce10*/  IMAD.WIDE R4, R27.reuse, 0x4, R4 ;  /* 0x000000041b047825 */ /* 0x042fe200078e0204 */
[----:B------:R-:W-:Y:S01]  /*1ce20*/  ISETP.NE.AND.EX P2, PT, RZ, UR7, PT, P2 ;  /* 0x00000007ff007c0c */ /* 0x000fe2000bf45320 */
[----:B0-----:R-:W0:Y:S02]  /*1ce30*/  LDC.64 R2, c[0x0][0xa10] ;  /* 0x00028400ff027b82 */ /* 0x001e240000000a00 */
[----:B---3--:R-:W-:-:S10]  /*1ce40*/  @P3 IMAD.WIDE R8, R27, 0x4, R8 ;  /* 0x000000041b083825 */ /* 0x008fd400078e0208 */
[----:B------:R-:W5:Y:S01]  /*1ce50*/  @P2 LDG.E R12, desc[UR40][R4.64] ;  /* 0x00000028040c2981 */ /* 0x000f62000c1e1900 */
[----:B0-----:R-:W-:-:S05]  /*1ce60*/  IMAD.WIDE R2, R27, 0x4, R2 ;  /* 0x000000041b027825 */ /* 0x001fca00078e0202 */
        /* <DEDUP_REMOVED lines=15> */
[----:B------:R-:W-:Y:S01]  /*1cf60*/  IMAD.MOV.U32 R13, RZ, RZ, R0 ;  /* 0x000000ffff0d7224 */ /* 0x000fe200078e0000 */
[----:B------:R-:W-:Y:S06]  /*1cf70*/  @P3 BRA `(.L_x_10960) ;  /* 0x0000000000143947 */ /* 0x000fec0003800000 */
[----:B------:R-:W-:Y:S05]  /*1cf80*/  @!P1 BRA `(.L_x_10960) ;  /* 0x0000000000109947 */ /* 0x000fea0003800000 */
[----:B0-----:R-:W2:Y:S04]  /*1cf90*/  LDG.E R0, desc[UR40][R10.64] ;  /* 0x000000280a007981 */ /* 0x001ea8000c1e1900 */
[----:B------:R-:W2:Y:S02]  /*1cfa0*/  LDG.E R10, desc[UR40][R10.64+0x4] ;  /* 0x000004280a0a7981 */ /* 0x000ea4000c1e1900 */
[----:B--2---:R-:W-:-:S05]  /*1cfb0*/  IMAD.IADD R13, R10, 0x1, -R0 ;  /* 0x000000010a0d7824 */ /* 0x004fca00078e0a00 */
[----:B------:R1:W-:Y:S02]  /*1cfc0*/  STL [R1+0x18], R13 ;  /* 0x0000180d01007387 */ /* 0x0003e40000100800 */
.L_x_10960:
        /* <DEDUP_REMOVED lines=14> */
.L_x_10961:
[----:B------:R-:W-:Y:S05]  /*1d0b0*/  @!P2 BRA `(.L_x_10962) ;  /* 0x00000000000ca947 */ /* 0x000fea0003800000 */
[----:B------:R-:W2:Y:S04]  /*1d0c0*/  LDG.E R9, desc[UR40][R4.64] ;  /* 0x0000002804097981 */ /* 0x000ea8000c1e1900 */
[----:B------:R-:W2:Y:S02]  /*1d0d0*/  LDG.E R4, desc[UR40][R4.64+0x4] ;  /* 0x0000042804047981 */ /* 0x000ea4000c1e1900 */
[----:B--2---:R-:W-:-:S07]  /*1d0e0*/  IMAD.IADD R9, R4, 0x1, -R9 ;  /* 0x0000000104097824 */ /* 0x004fce00078e0a09 */
.L_x_10962:
[----:B0-----:R-:W2:Y:S04]  /*1d0f0*/  @P0 LDG.E R4, desc[UR40][R2.64] ;  /* 0x0000002802040981 */ /* 0x001ea8000c1e1900 */
[----:B------:R0:W2:Y:S01]  /*1d100*/  @P0 LDG.E R5, desc[UR40][R2.64+0x4] ;  /* 0x0000042802050981 */ /* 0x0000a2000c1e1900 */
[----:B------:R-:W-:Y:S02]  /*1d110*/  IMAD R14, R25, 0xc0, RZ ;  /* 0x000000c0190e7824 */ /* 0x000fe400078e02ff */
[----:B-----5:R-:W-:Y:S02]  /*1d120*/  IMAD.IADD R7, R9, 0x1, -R7 ;  /* 0x0000000109077824 */ /* 0x020fe400078e0a07 */
[----:B------:R-:W-:Y:S01]  /*1d130*/  VIADD R10, R14, 0xbf ;  /* 0x000000bf0e0a7836 */ /* 0x000fe20000000000 */
[----:B------:R3:W-:Y:S01]  /*1d140*/  STL [R1+0x14], R14 ;  /* 0x0000140e01007387 */ /* 0x0007e20000100800 */
[----:B0-----:R-:W0:Y:S02]  /*1d150*/  LDC R2, c[0x0][0x448] ;  /* 0x00011200ff027b82 */ /* 0x001e240000000800 */
[----:B0-----:R-:W-:-:S13]  /*1d160*/  ISETP.NE.AND P1, PT, R2, 0x1, PT ;  /* 0x000000010200780c */ /* 0x001fda0003f25270 */
[----:B------:R-:W0:Y:S08]  /*1d170*/  @P1 LDC R3, c[0x0][0x44c] ;  /* 0x00011300ff031b82 */ /* 0x000e300000000800 */
[----:B------:R-:W4:Y:S01]  /*1d180*/  @P1 LDC R2, c[0x0][0x450] ;  /* 0x00011400ff021b82 */ /* 0x000f220000000800 */
[----:B0-----:R-:W-:-:S05]  /*1d190*/  @P1 IMAD.HI.U32 R3, R10, R3, RZ ;  /* 0x000000030a031227 */ /* 0x001fca00078e00ff */
[----:B----4-:R-:W-:Y:S01]  /*1d1a0*/  @P1 SHF.R.U32.HI R10, RZ, R2, R3 ;  /* 0x00000002ff0a1219 */ /* 0x010fe20000011603 */
[----:B--2---:R-:W-:-:S04]  /*1d1b0*/  @P0 IMAD.IADD R8, R5, 0x1, -R4 ;  /* 0x0000000105080824 */ /* 0x004fc800078e0a04 */
[----:B------:R-:W-:-:S04]  /*1d1c0*/  IMAD.IADD R20, R7, 0x1, R8 ;  /* 0x0000000107147824 */ /* 0x000fc800078e0208 */
[C---:B------:R-:W-:Y:S01]  /*1d1d0*/  VIADD R4, R20.reuse, 0x7f ;  /* 0x0000007f14047836 */ /* 0x040fe20000000000 */
[----:B------:R-:W-:-:S04]  /*1d1e0*/  IADD3 R9, R20, 0x1, -R13 ;  /* 0x0000000114097810 */ /* 0x000fc80007ffe80d */
[----:B------:R-:W-:Y:S01]  /*1d1f0*/  SHF.R.S32.HI R2, RZ, 0x1f, R4 ;  /* 0x0000001fff027819 */ /* 0x000fe20000011404 */
[----:B------:R-:W-:-:S03]  /*1d200*/  IMAD.IADD R10, R9, 0x1, R10 ;  /* 0x00000001090a7824 */ /* 0x000fc600078e020a */
[----:B------:R-:W-:Y:S02]  /*1d210*/  LEA.HI R4, R2, R4, RZ, 0x7 ;  /* 0x0000000402047211 */ /* 0x000fe400078f38ff */
[----:B------:R-:W0:Y:S02]  /*1d220*/  LDC.64 R2, c[0x0][0x9e0] ;  /* 0x00027800ff027b82 */ /* 0x000e240000000a00 */
[----:B------:R-:W-:-:S05]  /*1d230*/  SHF.R.S32.HI R12, RZ, 0x7, R4 ;  /* 0x00000007ff0c7819 */ /* 0x000fca0000011404 */
[----:B------:R3:W-:Y:S01]  /*1d240*/  STL [R1+0x40], R12 ;  /* 0x0000400c01007387 */ /* 0x0007e20000100800 */
[----:B0-----:R-:W-:Y:S01]  /*1d250*/  ISETP.GE.AND P2, PT, R3, 0x1, PT ;  /* 0x000000010300780c */ /* 0x001fe20003f46270 */
[----:B------:R-:W-:-:S12]  /*1d260*/  IMAD.IADD R2, R10, 0x1, R2 ;  /* 0x000000010a027824 */ /* 0x000fd800078e0202 */
[----:B---3--:R-:W-:Y:S05]  /*1d270*/  @!P2 BRA `(.L_x_10963) ;  /* 0x000000000048a947 */ /* 0x008fea0003800000 */
        /* <DEDUP_REMOVED lines=11> */
.L_x_10965:
[----:B------:R-:W-:-:S13]  /*1d330*/  ISETP.NE.AND P3, PT, R3, 0x1, PT ;  /* 0x000000010300780c */ /* 0x000fda0003f65270 */
[----:B------:R-:W0:Y:S02]  /*1d340*/  @P3 LDC.64 R4, c[0x0][0x9e8] ;  /* 0x00027a00ff043b82 */ /* 0x000e240000000a00 */
[----:B0-----:R-:W-:-:S05]  /*1d350*/  @P3 IMAD.HI.U32 R4, R11, R4, RZ ;  /* 0x000000040b043227 */ /* 0x001fca00078e00ff */
[----:B------:R-:W-:-:S07]  /*1d360*/  @P3 SHF.R.U32.HI R11, RZ, R5, R4 ;  /* 0x00000005ff0b3219 */ /* 0x000fce0000011604 */
.L_x_10966:
[----:B------:R-:W-:Y:S05]  /*1d370*/  BSYNC B0 ;  /* 0x0000000000007941 */ /* 0x000fea0003800000 */
.L_x_10964:
[----:B------:R-:W-:-:S05]  /*1d380*/  IMAD R11, R11, R3, R3 ;  /* 0x000000030b0b7224 */ /* 0x000fca00078e0203 */
[----:B------:R-:W-:-:S07]  /*1d390*/  VIMNMX R2, R2, R11, PT ;  /* 0x0000000b02027248 */ /* 0x000fce0003fe0100 */
.L_x_10963:
[----:B------:R-:W0:Y:S01]  /*1d3a0*/  @P1 LDC R10, c[0x0][0x44c] ;  /* 0x00011300ff0a1b82 */ /* 0x000e220000000800 */
[----:B------:R-:W-:Y:S01]  /*1d3b0*/  VIADD R2, R2, 0x7f ;  /* 0x0000007f02027836 */ /* 0x000fe20000000000 */
[----:B------:R-:W-:Y:S01]  /*1d3c0*/  ULDC UR4, c[0x0][0x9dc] ;  /* 0x0002770000047ab9 */ /* 0x000fe20000000800 */
[----:B------:R-:W-:Y:S02]  /*1d3d0*/  IMAD.MOV.U32 R4, RZ, RZ, R14 ;  /* 0x000000ffff047224 */ /* 0x000fe400078e000e */
[----:B------:R-:W-:-:S03]  /*1d3e0*/  IMAD.IADD R20, R20, 0x1, -R13 ;  /* 0x0000000114147824 */ /* 0x000fc600078e0a0d */
[----:B------:R-:W2:Y:S01]  /*1d3f0*/  @P1 LDC R5, c[0x0][0x450] ;  /* 0x00011400ff051b82 */ /* 0x000ea20000000800 */
[----:B0-----:R-:W-:-:S05]  /*1d400*/  @P1 IMAD.HI.U32 R10, R14, R10, RZ ;  /* 0x0000000a0e0a1227 */ /* 0x001fca00078e00ff */
[----:B--2---:R-:W-:Y:S02]  /*1d410*/  @P1 SHF.R.U32.HI R4, RZ, R5, R10 ;  /* 0x00000005ff041219 */ /* 0x004fe4000001160a */
[----:B------:R-:W-:-:S03]  /*1d420*/  SHF.R.S32.HI R5, RZ, 0x1f, R2 ;  /* 0x0000001fff057819 */ /* 0x000fc60000011402 */
[----:B------:R-:W-:Y:S01]  /*1d430*/  IMAD.IADD R11, R20, 0x1, R4 ;  /* 0x00000001140b7824 */ /* 0x000fe200078e0204 */
[----:B------:R-:W-:-:S03]  /*1d440*/  LEA.HI R5, R5, R2, RZ, 0x7 ;  /* 0x0000000205057211 */ /* 0x000fc600078f38ff */
[----:B------:R-:W-:Y:S01]  /*1d450*/  VIADD R2, R11, -UR4 ;  /* 0x800000040b027c36 */ /* 0x000fe20008000000 */
[----:B------:R-:W-:-:S04]  /*1d460*/  SHF.R.S32.HI R5, RZ, 0x7, R5 ;  /* 0x00000007ff057819 */ /* 0x000fc80000011405 */
[----:B------:R-:W-:Y:S01]  /*1d470*/  VIMNMX R10, R12, R5, PT ;  /* 0x000000050c0a7248 */ /* 0x000fe20003fe0100 */
        /* <DEDUP_REMOVED lines=11> */
.L_x_10969:
[----:B------:R-:W-:-:S13]  /*1d530*/  ISETP.NE.AND P1, PT, R3, 0x1, PT ;  /* 0x000000010300780c */ /* 0x000fda0003f25270 */
[----:B------:R-:W0:Y:S02]  /*1d540*/  @P1 LDC.64 R4, c[0x0][0x9e8] ;  /* 0x00027a00ff041b82 */ /* 0x000e240000000a00 */
[----:B0-----:R-:W-:-:S05]  /*1d550*/  @P1 IMAD.HI.U32 R4, R11, R4, RZ ;  /* 0x000000040b041227 */ /* 0x001fca00078e00ff */
[----:B------:R-:W-:-:S07]  /*1d560*/  @P1 SHF.R.U32.HI R11, RZ, R5, R4 ;  /* 0x00000005ff0b1219 */ /* 0x000fce0000011604 */
.L_x_10970:
[----:B------:R-:W-:Y:S05]  /*1d570*/  BSYNC B0 ;  /* 0x0000000000007941 */ /* 0x000fea0003800000 */
.L_x_10968:
[----:B------:R-:W-:-:S05]  /*1d580*/  IMAD R3, R11, R3, RZ ;  /* 0x000000030b037224 */ /* 0x000fca00078e02ff */
[----:B------:R-:W-:-:S07]  /*1d590*/  VIMNMX R2, R2, R3, !PT ;  /* 0x0000000302027248 */ /* 0x000fce0007fe0100 */
.L_x_10967:
[----:B------:R-:W-:Y:S01]  /*1d5a0*/  SHF.R.S32.HI R3, RZ, 0x1f, R2 ;  /* 0x0000001fff037819 */ /* 0x000fe20000011402 */
[----:B------:R-:W-:Y:S01]  /*1d5b0*/  BSSY B0, `(.L_x_10971) ;  /* 0x0000027000007945 */ /* 0x000fe20003800000 */
[----:B------:R-:W-:Y:S01]  /*1d5c0*/  LOP3.LUT R14, R0, 0xff, RZ, 0xc0, !PT ;  /* 0x000000ff000e7812 */ /* 0x000fe200078ec0ff */
[----:B-1----:R-:W-:Y:S01]  /*1d5d0*/  IMAD.MOV.U32 R13, RZ, RZ, RZ ;  /* 0x000000ffff0d7224 */ /* 0x002fe200078e00ff */
[----:B------:R-:W-:Y:S02]  /*1d5e0*/  LEA.HI R3, R3, R2, RZ, 0x7 ;  /* 0x0000000203037211 */ /* 0x000fe400078f38ff */
[----:B------:R-:W-:Y:S01]  /*1d5f0*/  SHF.R.U32.HI R0, RZ, 0x10, R0 ;  /* 0x00000010ff007819 */ /* 0x000fe20000011600 */
[----:B------:R0:W-:Y:S01]  /*1d600*/  STL [R1+0x38], R14 ;  /* 0x0000380e01007387 */ /* 0x0001e20000100800 */
[----:B------:R-:W-:-:S04]  /*1d610*/  SHF.R.S32.HI R3, RZ, 0x7, R3 ;  /* 0x00000007ff037819 */ /* 0x000fc80000011403 */
[----:B------:R-:W-:-:S04]  /*1d620*/  VIMNMX R4, RZ, R3, !PT ;  /* 0x00000003ff047248 */ /* 0x000fc80007fe0100 */
[----:B------:R-:W-:-:S13]  /*1d630*/  ISETP.GT.AND P1, PT, R10, R4, PT ;  /* 0x000000040a00720c */ /* 0x000fda0003f24270 */
[----:B0-----:R-:W-:Y:S05]  /*1d640*/  @!P1 BRA `(.L_x_10972) ;  /* 0x0000000000749947 */ /* 0x001fea0003800000 */
[----:B------:R-:W-:Y:S01]  /*1d650*/  ISETP.NE.AND P1, PT, R0, RZ, PT ;  /* 0x000000ff0000720c */ /* 0x000fe20003f25270 */
[----:B------:R-:W-:-:S03]  /*1d660*/  ULDC UR4, c[0x0][0x9f0] ;  /* 0x00027c0000047ab9 */ /* 0x000fc60000000800 */
[----:B------:R-:W-:-:S04]  /*1d670*/  SEL R5, R0, UR4, P1 ;  /* 0x0000000400057c07 */ /* 0x000fc80008800000 */
[----:B------:R-:W-:Y:S02]  /*1d680*/  IABS R12, R5 ;  /* 0x00000005000c7213 */ /* 0x000fe40000000000 */
[----:B------:R-:W-:Y:S02]  /*1d690*/  IADD3 R11, R5, -0x1, R10 ;  /* 0xffffffff050b7810 */ /* 0x000fe40007ffe00a */
[----:B------:R-:W0:Y:S03]  /*1d6a0*/  I2F.RP R2, R12 ;  /* 0x0000000c00027306 */ /* 0x000e260000209400 */
[----:B------:R-:W-:-:S05]  /*1d6b0*/  IMAD.IADD R11, R11, 0x1, -R4 ;  /* 0x000000010b0b7824 */ /* 0x000fca00078e0a04 */
        /* <DEDUP_REMOVED lines=22> */
.L_x_10972:
[----:B------:R-:W-:Y:S05]  /*1d820*/  BSYNC B0 ;  /* 0x0000000000007941 */ /* 0x000fea0003800000 */
.L_x_10971:
[----:B------:R-:W-:Y:S01]  /*1d830*/  IMAD R4, R14, R13, R4 ;  /* 0x0000000d0e047224 */ /* 0x000fe200078e0204 */
[----:B------:R-:W-:Y:S01]  /*1d840*/  BSSY B0, `(.L_x_10973) ;  /* 0x000014e000007945 */ /* 0x000fe20003800000 */
[----:B------:R-:W-:-:S03]  /*1d850*/  PLOP3.LUT P5, PT, PT, PT, PT, 0x80, 0x0 ;  /* 0x000000000000781c */ /* 0x000fc60003faf070 */
[C---:B------:R-:W-:Y:S01]  /*1d860*/  VIADDMNMX R10, R4.reuse, R13, R10, PT ;  /* 0x0000000d040a7246 */ /* 0x040fe2000380010a */
[----:B------:R-:W-:-:S04]  /*1d870*/  IMAD R4, R4, 0x80, -R7 ;  /* 0x0000008004047824 */ /* 0x000fc800078e0a07 */
[----:B------:R-:W-:Y:S01]  /*1d880*/  IMAD R10, R10, 0x80, -R7 ;  /* 0x000000800a0a7824 */ /* 0x000fe200078e0a07 */
[----:B------:R-:W-:-:S04]  /*1d890*/  VIMNMX R4, RZ, R4, !PT ;  /* 0x00000004ff047248 */ /* 0x000fc80007fe0100 */
[----:B------:R-:W-:-:S04]  /*1d8a0*/  VIMNMX R10, R10, R8, PT ;  /* 0x000000080a0a7248 */ /* 0x000fc80003fe0100 */
[----:B------:R-:W-:Y:S02]  /*1d8b0*/  ISETP.GT.AND P1, PT, R10, R4, PT ;  /* 0x000000040a00720c */ /* 0x000fe40003f24270 */
[----:B------:R-:W-:-:S11]  /*1d8c0*/  SHF.R.U32.HI R4, RZ, 0x7, R4 ;  /* 0x00000007ff047819 */ /* 0x000fd60000011604 */
[----:B------:R-:W-:-:S05]  /*1d8d0*/  @P1 VIADD R2, R10, 0x7f ;  /* 0x0000007f0a021836 */ /* 0x000fca0000000000 */
[----:B------:R-:W-:-:S04]  /*1d8e0*/  @P1 SHF.R.S32.HI R3, RZ, 0x1f, R2 ;  /* 0x0000001fff031819 */ /* 0x000fc80000011402 */
[----:B------:R-:W-:Y:S01]  /*1d8f0*/  @P1 LEA.HI R2, R3, R2, RZ, 0x7 ;  /* 0x0000000203021211 */ /* 0x000fe200078f38ff */
[----:B------:R-:W-:-:S03]  /*1d900*/  IMAD.MOV.U32 R3, RZ, RZ, R4 ;  /* 0x000000ffff037224 */ /* 0x000fc600078e0004 */
        /* <DEDUP_REMOVED lines=10> */
.L_x_11182:
[----:B-1----:R-:W-:Y:S02]  /*1d9b0*/  ISETP.NE.AND P0, PT, R14, RZ, PT ;  /* 0x000000ff0e00720c */ /* 0x002fe40003f05270 */
[----:B------:R-:W-:-:S11]  /*1d9c0*/  PLOP3.LUT P2, PT, PT, PT, PT, 0x8, 0x0 ;  /* 0x000000000000781c */ /* 0x000fd60003f4e170 */
[----:B------:R-:W-:Y:S05]  /*1d9d0*/  @P0 BRA `(.L_x_10976) ;  /* 0x00000000000c0947 */ /* 0x000fea0003800000 */
[----:B------:R-:W-:-:S03]  /*1d9e0*/  UMOV UR4, 0xffffffff ;  /* 0xffffffff00047882 */ /* 0x000fc60000000000 */
[----:B------:R-:W-:Y:S05]  /*1d9f0*/  BRA.DIV UR4, `(.L_x_10977) ;  /* 0x0000007e04a47947 */ /* 0x000fea000b800000 */
[----:B------:R-:W-:-:S13]  /*1da00*/  ELECT P2, URZ, PT ;  /* 0x00000000003f782f */ /* 0x000fda0003840000 */
.L_x_10976:
        /* <DEDUP_REMOVED lines=9> */
.L_x_11185:
[----:B------:R-:W-:Y:S05]  /*1daa0*/  BSYNC B1 ;  /* 0x0000000000017941 */ /* 0x000fea0003800000 */
.L_x_10978:
[----:B------:R-:W-:Y:S04]  /*1dab0*/  BSSY B1, `(.L_x_10980) ;  /* 0x0000088000017945 */ /* 0x000fe80003800000 */
[----:B------:R-:W-:Y:S05]  /*1dac0*/  @!P2 BRA `(.L_x_10981) ;  /* 0x000000080018a947 */ /* 0x000fea0003800000 */
[----:B------:R-:W2:Y:S01]  /*1dad0*/  LDL R8, [R1] ;  /* 0x0000000001087983 */ /* 0x000ea20000100800 */
[----:B------:R-:W-:Y:S01]  /*1dae0*/  IMAD R11, R29, 0x8, R16 ;  /* 0x000000081d0b7824 */ /* 0x000fe200078e0210 */
[----:B------:R-:W1:Y:S01]  /*1daf0*/  S2R R7, SR_TID.X ;  /* 0x0000000000077919 */ /* 0x000e620000002100 */
[----:B------:R-:W-:Y:S01]  /*1db00*/  BSSY B2, `(.L_x_10982) ;  /* 0x0000006000027945 */ /* 0x000fe20003800000 */
[----:B-1----:R-:W-:-:S04]  /*1db10*/  LOP3.LUT R7, R7, 0x7f, RZ, 0xc0, !PT ;  /* 0x0000007f07077812 */ /* 0x002fc800078ec0ff */
[----:B------:R-:W-:Y:S02]  /*1db20*/  ISETP.NE.AND P4, PT, R7, RZ, PT ;  /* 0x000000ff0700720c */ /* 0x000fe40003f85270 */
[----:B--2---:R-:W-:-:S04]  /*1db30*/  SHF.L.U32 R10, R8, 0x1f, RZ ;  /* 0x0000001f080a7819 */ /* 0x004fc800000006ff */
[----:B------:R-:W1:Y:S02]  /*1db40*/  SYNCS.PHASECHK.TRANS64.TRYWAIT P0, [R11+URZ+0x2d8a0], R10 ;  /* 0x02d8a00a0b0075a7 */ /* 0x000e64000800017f */
[----:B-1----:R-:W-:Y:S05]  /*1db50*/  @!P0 BRA `(.L_x_10983) ;  /* 0x0000007c00848947 */ /* 0x002fea0003800000 */
.L_x_11186:
[----:B------:R-:W-:Y:S05]  /*1db60*/  BSYNC B2 ;  /* 0x0000000000027941 */ /* 0x000fea0003800000 */
.L_x_10982:
[----:B------:R-:W-:Y:S04]  /*1db70*/  BSSY B2, `(.L_x_10984) ;  /* 0x0000007000027945 */ /* 0x000fe80003800000 */
[----:B------:R-:W-:Y:S05]  /*1db80*/  @P4 BRA `(.L_x_10985) ;  /* 0x0000000000144947 */ /* 0x000fea0003800000 */
[----:B------:R-:W-:Y:S01]  /*1db90*/  LOP3.LUT P0, RZ, R18, 0x1, RZ, 0xc0, !PT ;  /* 0x0000000112ff7812 */ /* 0x000fe2000780c0ff */
[----:B0-----:R-:W-:-:S04]  /*1dba0*/  IMAD.MOV.U32 R5, RZ, RZ, 0x6000 ;  /* 0x00006000ff057424 */ /* 0x001fc800078e00ff */
[----:B------:R2:W-:Y:S08]  /*1dbb0*/  SYNCS.ARRIVE.TRANS64 RZ, [R11+URZ+0x2d890], R5 ;  /* 0x02d890050bff79a7 */ /* 0x0005f0000800003f */
[----:B------:R-:W-:Y:S05]  /*1dbc0*/  @!P0 BRA `(.L_x_10985) ;  /* 0x0000000000048947 */ /* 0x000fea0003800000 */
[----:B------:R-:W-:Y:S01]  /*1dbd0*/  BPT.TRAP 0x1 ;  /* 0x000000040000795c */ /* 0x000fe20000300000 */
.L_x_10985:
[----:B------:R-:W-:Y:S05]  /*1dbe0*/  BSYNC B2 ;  /* 0x0000000000027941 */ /* 0x000fea0003800000 */
.L_x_10984:
[----:B------:R-:W-:Y:S01]  /*1dbf0*/  IMAD.MOV.U32 R21, RZ, RZ, RZ ;  /* 0x000000ffff157224 */ /* 0x000fe200078e00ff */
[----:B------:R-:W-:Y:S01]  /*1dc00*/  UIADD3 UR4, UP0, UR42, 0x570, URZ ;  /* 0x000005702a047890 */ /* 0x000fe2000ff1e03f */
[----:B------:R-:W-:Y:S01]  /*1dc10*/  IMAD R7, R3, 0x80, R6 ;  /* 0x0000008003077824 */ /* 0x000fe200078e0206 */
[----:B------:R-:W-:Y:S01]  /*1dc20*/  PLOP3.LUT P0, PT, PT, PT, PT, 0x80, 0x0 ;  /* 0x000000000000781c */ /* 0x000fe20003f0f070 */
[----:B------:R-:W-:Y:S01]  /*1dc30*/  IMAD R8, R29, 0x6000, R16 ;  /* 0x000060001d087824 */ /* 0x000fe200078e0210 */
[----:B------:R-:W-:Y:S01]  /*1dc40*/  R2UR UR10, R21 ;  /* 0x00000000150a72ca */ /* 0x000fe200000e0000 */
[----:B------:R-:W-:Y:S01]  /*1dc50*/  VIADD R7, R7, 0xffffff80 ;  /* 0xffffff8007077836 */ /* 0x000fe20000000000 */
[----:B------:R-:W-:Y:S01]  /*1dc60*/  UIADD3.X UR5, URZ, UR43, URZ, UP0, !UPT ;  /* 0x0000002b3f057290 */ /* 0x000fe200087fe43f */
[----:B0-2---:R-:W-:Y:S01]  /*1dc70*/  VIADD R5, R11, 0x2d890 ;  /* 0x0002d8900b057836 */ /* 0x005fe20000000000 */
[----:B------:R-:W-:Y:S01]  /*1dc80*/  UMOV UR6, 0x0 ;  /* 0x0000000000067882 */ /* 0x000fe20000000000 */
[----:B------:R-:W-:Y:S01]  /*1dc90*/  VIADD R12, R8, 0x15400 ;  /* 0x00015400080c7836 */ /* 0x000fe20000000000 */
[----:B------:R-:W-:-:S09]  /*1dca0*/  UMOV UR7, 0x12f00000 ;  /* 0x12f0000000077882 */ /* 0x000fd20000000000 */
.L_x_10986:
        /* <DEDUP_REMOVED lines=16> */
.L_x_10987:
        /* <DEDUP_REMOVED lines=16> */
.L_x_10988:
        /* <DEDUP_REMOVED lines=13> */
.L_x_11187:
[----:B------:R-:W-:Y:S05]  /*1df80*/  BSYNC B2 ;  /* 0x0000000000027941 */ /* 0x000fea0003800000 */
.L_x_10989:
        /* <DEDUP_REMOVED lines=9> */
.L_x_10992:
[----:B------:R-:W-:Y:S05]  /*1e020*/  BSYNC B2 ;  /* 0x0000000000027941 */ /* 0x000fea0003800000 */
.L_x_10991:
        /* <DEDUP_REMOVED lines=8> */
.L_x_10993:
        /* <DEDUP_REMOVED lines=15> */
.L_x_10994:
        /* <DEDUP_REMOVED lines=15> */
.L_x_10995:
        /* <DEDUP_REMOVED lines=10> */
.L_x_10981:
[----:B------:R-:W-:Y:S05]  /*1e330*/  BSYNC B1 ;  /* 0x0000000000017941 */ /* 0x000fea0003800000 */
.L_x_10980:
[----:B------:R-:W2:Y:S01]  /*1e340*/  LDL.LU R10, [R1] ;  /* 0x00000000010a7983 */ /* 0x000ea20000300800 */
[----:B------:R-:W-:Y:S01]  /*1e350*/  VIADD R29, R29, 0x1 ;  /* 0x000000011d1d7836 */ /* 0x000fe20000000000 */
[----:B------:R-:W-:Y:S01]  /*1e360*/  PLOP3.LUT P5, PT, PT, PT, PT, 0x8, 0x0 ;  /* 0x000000000000781c */ /* 0x000fe20003fae170 */
[----:B------:R-:W-:-:S03]  /*1e370*/  VIADD R11, R3, 0xfffffffe ;  /* 0xfffffffe030b7836 */ /* 0x000fc60000000000 */
[----:B------:R-:W-:-:S04]  /*1e380*/  ISETP.NE.AND P0, PT, R29, 0x2, PT ;  /* 0x000000021d00780c */ /* 0x000fc80003f05270 */
[----:B0-----:R-:W-:Y:S02]  /*1e390*/  SEL R5, RZ, 0x1, P0 ;  /* 0x00000001ff057807 */ /* 0x001fe40000000000 */
[----:B------:R-:W-:Y:S02]  /*1e3a0*/  SEL R29, R29, RZ, P0 ;  /* 0x000000ff1d1d7207 */ /* 0x000fe40000000000 */
[----:B------:R-:W-:Y:S02]  /*1e3b0*/  ISETP.GE.AND P0, PT, R11, R4, PT ;  /* 0x000000040b00720c */ /* 0x000fe40003f06270 */
[----:B--2---:R-:W-:-:S05]  /*1e3c0*/  LOP3.LUT R10, R10, R5, RZ, 0x3c, !PT ;  /* 0x000000050a0a7212 */ /* 0x004fca00078e3cff */
[----:B------:R0:W-:Y:S06]  /*1e3d0*/  STL [R1], R10 ;  /* 0x0000000a01007387 */ /* 0x0001ec0000100800 */
[----:B------:R-:W-:Y:S05]  /*1e3e0*/  @!P0 BRA `(.L_x_10974) ;  /* 0x00000008004c8947 */ /* 0x000fea0003800000 */
.L_x_11012:
[----:B------:R-:W-:Y:S05]  /*1e3f0*/  YIELD ;  /* 0x0000000000007946 */ /* 0x000fea0003800000 */
[----:B------:R-:W-:Y:S04]  /*1e400*/  BSSY B1, `(.L_x_10996) ;  /* 0x0000087000017945 */ /* 0x000fe80003800000 */
[----:B-1----:R-:W-:Y:S05]  /*1e410*/  @!P2 BRA `(.L_x_10997) ;  /* 0x000000080014a947 */ /* 0x002fea0003800000 */
[----:B------:R-:W2:Y:S01]  /*1e420*/  LDL R5, [R1] ;  /* 0x0000000001057983 */ /* 0x000ea20000100800 */
[----:B0-----:R-:W-:Y:S01]  /*1e430*/  IMAD R10, R29, 0x8, R16 ;  /* 0x000000081d0a7824 */ /* 0x001fe200078e0210 */
[----:B------:R-:W0:Y:S01]  /*1e440*/  S2R R3, SR_TID.X ;  /* 0x0000000000037919 */ /* 0x000e220000002100 */
[----:B------:R-:W-:Y:S01]  /*1e450*/  BSSY B2, `(.L_x_10998) ;  /* 0x0000006000027945 */ /* 0x000fe20003800000 */
[----:B0-----:R-:W-:-:S04]  /*1e460*/  LOP3.LUT R3, R3, 0x7f, RZ, 0xc0, !PT ;  /* 0x0000007f03037812 */ /* 0x001fc800078ec0ff */
[----:B------:R-:W-:Y:S02]  /*1e470*/  ISETP.NE.AND P1, PT, R3, RZ, PT ;  /* 0x000000ff0300720c */ /* 0x000fe40003f25270 */
[----:B--2---:R-:W-:-:S04]  /*1e480*/  SHF.L.U32 R8, R5, 0x1f, RZ ;  /* 0x0000001f05087819 */ /* 0x004fc800000006ff */
[----:B------:R-:W0:Y:S02]  /*1e490*/  SYNCS.PHASECHK.TRANS64.TRYWAIT P0, [R10+URZ+0x2d8a0], R8 ;  /* 0x02d8a0080a0075a7 */ /* 0x000e24000800017f */
[----:B0-----:R-:W-:Y:S05]  /*1e4a0*/  @!P0 BRA `(.L_x_10999) ;  /* 0x0000007400588947 */ /* 0x001fea0003800000 */
.L_x_11188:
[----:B------:R-:W-:Y:S05]  /*1e4b0*/  BSYNC B2 ;  /* 0x0000000000027941 */ /* 0x000fea0003800000 */
.L_x_10998:
[----:B------:R-:W-:Y:S04]  /*1e4c0*/  BSSY B2, `(.L_x_11000) ;  /* 0x0000007000027945 */ /* 0x000fe80003800000 */
[----:B------:R-:W-:Y:S05]  /*1e4d0*/  @P1 BRA `(.L_x_11001) ;  /* 0x0000000000141947 */ /* 0x000fea0003800000 */
[----:B------:R-:W-:Y:S01]  /*1e4e0*/  LOP3.LUT P0, RZ, R18, 0x1, RZ, 0xc0, !PT ;  /* 0x0000000112ff7812 */ /* 0x000fe2000780c0ff */
[----:B------:R-:W-:-:S04]  /*1e4f0*/  IMAD.MOV.U32 R3, RZ, RZ, 0x6000 ;  /* 0x00006000ff037424 */ /* 0x000fc800078e00ff */
[----:B------:R1:W-:Y:S08]  /*1e500*/  SYNCS.ARRIVE.TRANS64 RZ, [R10+URZ+0x2d890], R3 ;  /* 0x02d890030aff79a7 */ /* 0x0003f0000800003f */
[----:B------:R-:W-:Y:S05]  /*1e510*/  @!P0 BRA `(.L_x_11001) ;  /* 0x0000000000048947 */ /* 0x000fea0003800000 */
[----:B------:R-:W-:Y:S01]  /*1e520*/  BPT.TRAP 0x1 ;  /* 0x000000040000795c */ /* 0x000fe20000300000 */
.L_x_11001:
[----:B------:R-:W-:Y:S05]  /*1e530*/  BSYNC B2 ;  /* 0x0000000000027941 */ /* 0x000fea0003800000 */
.L_x_11000:
[----:B------:R-:W-:Y:S01]  /*1e540*/  IMAD.MOV.U32 R14, RZ, RZ, RZ ;  /* 0x000000ffff0e7224 */ /* 0x000fe200078e00ff */
[----:B------:R-:W-:Y:S01]  /*1e550*/  UIADD3 UR4, UP0, UR42, 0x570, URZ ;  /* 0x000005702a047890 */ /* 0x000fe2000ff1e03f */
[----:B------:R-:W-:Y:S01]  /*1e560*/  IMAD R7, R29, 0x6000, R16 ;  /* 0x000060001d077824 */ /* 0x000fe200078e0210 */
[----:B------:R-:W-:Y:S01]  /*1e570*/  PLOP3.LUT P0, PT, PT, PT, PT, 0x80, 0x0 ;  /* 0x000000000000781c */ /* 0x000fe20003f0f070 */
[----:B------:R-:W-:Y:S01]  /*1e580*/  IMAD R5, R11, 0x80, R6 ;  /* 0x000000800b057824 */ /* 0x000fe200078e0206 */
[----:B------:R-:W-:Y:S01]  /*1e590*/  R2UR UR10, R14 ;  /* 0x000000000e0a72ca */ /* 0x000fe200000e0000 */
[----:B-1----:R-:W-:Y:S01]  /*1e5a0*/  VIADD R3, R10, 0x2d890 ;  /* 0x0002d8900a037836 */ /* 0x002fe20000000000 */
[----:B------:R-:W-:Y:S01]  /*1e5b0*/  UIADD3.X UR5, URZ, UR43, URZ, UP0, !UPT ;  /* 0x0000002b3f057290 */ /* 0x000fe200087fe43f */
[----:B------:R-:W-:Y:S01]  /*1e5c0*/  VIADD R12, R7, 0x15400 ;  /* 0x00015400070c7836 */ /* 0x000fe20000000000 */
[----:B------:R-:W-:Y:S01]  /*1e5d0*/  UMOV UR6, 0x0 ;  /* 0x0000000000067882 */ /* 0x000fe20000000000 */
[----:B------:R-:W-:-:S10]  /*1e5e0*/  UMOV UR7, 0x12f00000 ;  /* 0x12f0000000077882 */ /* 0x000fd40000000000 */
.L_x_11002:
        /* <DEDUP_REMOVED lines=16> */
.L_x_11003:
        /* <DEDUP_REMOVED lines=16> */
.L_x_11004:
        /* <DEDUP_REMOVED lines=13> */
.L_x_11189:
[----:B------:R-:W-:Y:S05]  /*1e8c0*/  BSYNC B2 ;  /* 0x0000000000027941 */ /* 0x000fea0003800000 */
.L_x_11005:
        /* <DEDUP_REMOVED lines=9> */
.L_x_11008:
[----:B------:R-:W-:Y:S05]  /*1e960*/  BSYNC B2 ;  /* 0x0000000000027941 */ /* 0x000fea0003800000 */
.L_x_11007:
        /* <DEDUP_REMOVED lines=8> */
.L_x_11009:
        /* <DEDUP_REMOVED lines=15> */
.L_x_11010:
        /* <DEDUP_REMOVED lines=15> */
.L_x_11011:
        /* <DEDUP_REMOVED lines=10> */
.L_x_10997:
[----:B------:R-:W-:Y:S05]  /*1ec70*/  BSYNC B1 ;  /* 0x0000000000017941 */ /* 0x000fea0003800000 */
.L_x_10996:
[----:B------:R-:W2:Y:S01]  /*1ec80*/  LDL.LU R8, [R1] ;  /* 0x0000000001087983 */ /* 0x000ea20000300800 */
[----:B------:R-:W-:-:S05]  /*1ec90*/  VIADD R29, R29, 0x1 ;  /* 0x000000011d1d7836 */ /* 0x000fca0000000000 */
[----:B------:R-:W-:-:S04]  /*1eca0*/  ISETP.NE.AND P0, PT, R29, 0x2, PT ;  /* 0x000000021d00780c */ /* 0x000fc80003f05270 */
[----:B------:R-:W-:Y:S02]  /*1ecb0*/  SEL R3, RZ, 0x1, P0 ;  /* 0x00000001ff037807 */ /* 0x000fe40000000000 */
[----:B------:R-:W-:Y:S02]  /*1ecc0*/  SEL R29, R29, RZ, P0 ;  /* 0x000000ff1d1d7207 */ /* 0x000fe40000000000 */
[C---:B------:R-:W-:Y:S01]  /*1ecd0*/  ISETP.GT.AND P0, PT, R11.reuse, R4, PT ;  /* 0x000000040b00720c */ /* 0x040fe20003f04270 */
[----:B------:R-:W-:Y:S01]  /*1ece0*/  VIADD R11, R11, 0xffffffff ;  /* 0xffffffff0b0b7836 */ /* 0x000fe20000000000 */
[----:B--2---:R-:W-:-:S05]  /*1ecf0*/  LOP3.LUT R8, R8, R3, RZ, 0x3c, !PT ;  /* 0x0000000308087212 */ /* 0x004fca00078e3cff */
[----:B------:R1:W-:Y:S06]  /*1ed00*/  STL [R1], R8 ;  /* 0x0000000801007387 */ /* 0x0003ec0000100800 */
[----:B------:R-:W-:Y:S05]  /*1ed10*/  @P0 BRA `(.L_x_11012) ;  /* 0xfffffff400b40947 */ /* 0x000fea000383ffff */
.L_x_10974:
[----:B------:R-:W-:Y:S05]  /*1ed20*/  BSYNC B0 ;  /* 0x0000000000007941 */ /* 0x000fea0003800000 */
.L_x_10973:
[----:B------:R-:W2:Y:S01]  /*1ed30*/  LDL R7, [R1+0x14] ;  /* 0x0000140001077983 */ /* 0x000ea20000100800 */
[----:B------:R-:W3:Y:S01]  /*1ed40*/  LDC R2, c[0x0][0x448] ;  /* 0x00011200ff027b82 */ /* 0x000ee20000000800 */
[----:B------:R-:W-:Y:S07]  /*1ed50*/  @!P5 WARPSYNC.ALL ;  /* 0x000000000000d948 */ /* 0x000fee0003800000 */
[----:B------:R-:W-:Y:S01]  /*1ed60*/  @!P5 BAR.SYNC.DEFER_BLOCKING 0xc, 0x200 ;  /* 0x030800000000db1d */ /* 0x000fe20000010000 */
[----:B---3--:R-:W-:-:S13]  /*1ed70*/  ISETP.NE.AND P0, PT, R2, 0x1, PT ;  /* 0x000000010200780c */ /* 0x008fda0003f05270 */
[----:B------:R-:W3:Y:S08]  /*1ed80*/  @P0 LDC R4, c[0x0][0x44c] ;  /* 0x00011300ff040b82 */ /* 0x000ef00000000800 */
[----:B------:R-:W4:Y:S01]  /*1ed90*/  @P0 LDC R2, c[0x0][0x450] ;  /* 0x00011400ff020b82 */ /* 0x000f220000000800 */
[----:B--2---:R-:W-:-:S04]  /*1eda0*/  VIADD R3, R7, 0xbf ;  /* 0x000000bf07037836 */ /* 0x004fc80000000000 */
[----:B---3--:R-:W-:-:S05]  /*1edb0*/  @P0 IMAD.HI.U32 R4, R3, R4, RZ ;  /* 0x0000000403040227 */ /* 0x008fca00078e00ff */
[----:B----4-:R-:W-:-:S05]  /*1edc0*/  @P0 SHF.R.U32.HI R3, RZ, R2, R4 ;  /* 0x00000002ff030219 */ /* 0x010fca0000011604 */
[----:B------:R-:W-:Y:S02]  /*1edd0*/  IMAD.IADD R9, R9, 0x1, R3 ;  /* 0x0000000109097824 */ /* 0x000fe400078e0203 */
[----:B------:R-:W2:Y:S02]  /*1ede0*/  LDC.64 R2, c[0x0][0x9e0] ;  /* 0x00027800ff027b82 */ /* 0x000ea40000000a00 */
[----:B--2---:R-:W-:Y:S01]  /*1edf0*/  ISETP.GE.AND P1, PT, R3, 0x1, PT ;  /* 0x000000010300780c */ /* 0x004fe20003f26270 */
        /* <DEDUP_REMOVED lines=13> */
.L_x_11015:
[----:B------:R-:W-:-:S13]  /*1eed0*/  ISETP.NE.AND P2, PT, R3, 0x1, PT ;  /* 0x000000010300780c */ /* 0x000fda0003f45270 */
[----:B------:R-:W2:Y:S02]  /*1eee0*/  @P2 LDC.64 R4, c[0x0][0x9e8] ;  /* 0x00027a00ff042b82 */ /* 0x000ea40000000a00 */
[----:B--2---:R-:W-:-:S05]  /*1eef0*/  @P2 IMAD.HI.U32 R4, R6, R4, RZ ;  /* 0x0000000406042227 */ /* 0x004fca00078e00ff */
[----:B------:R-:W-:-:S07]  /*1ef00*/  @P2 SHF.R.U32.HI R6, RZ, R5, R4 ;  /* 0x00000005ff062219 */ /* 0x000fce0000011604 */
.L_x_11016:
[----:B------:R-:W-:Y:S05]  /*1ef10*/  BSYNC B0 ;  /* 0x0000000000007941 */ /* 0x000fea0003800000 */
.L_x_11014:
[----:B------:R-:W-:-:S05]  /*1ef20*/  IMAD R6, R6, R3, R3 ;  /* 0x0000000306067224 */ /* 0x000fca00078e0203 */
[----:B------:R-:W-:-:S07]  /*1ef30*/  VIMNMX R2, R2, R6, PT ;  /* 0x0000000602027248 */ /* 0x000fce0003fe0100 */
.L_x_11013:
[----:B-1----:R-:W2:Y:S01]  /*1ef40*/  LDL R8, [R1+0x40] ;  /* 0x0000400001087983 */ /* 0x002ea20000100800 */
[----:B------:R-:W1:Y:S01]  /*1ef50*/  @P0 LDC R5, c[0x0][0x44c] ;  /* 0x00011300ff050b82 */ /* 0x000e620000000800 */
[----:B------:R-:W-:Y:S01]  /*1ef60*/  VIADD R2, R2, 0x7f ;  /* 0x0000007f02027836 */ /* 0x000fe20000000000 */
[----:B------:R-:W-:Y:S01]  /*1ef70*/  ULDC UR4, c[0x0][0x9dc] ;  /* 0x0002770000047ab9 */ /* 0x000fe20000000800 */
[----:B------:R-:W-:-:S05]  /*1ef80*/  IMAD.MOV.U32 R6, RZ, RZ, R7 ;  /* 0x000000ffff067224 */ /* 0x000fca00078e0007 */
[----:B------:R-:W3:Y:S01]  /*1ef90*/  @P0 LDC R4, c[0x0][0x450] ;  /* 0x00011400ff040b82 */ /* 0x000ee20000000800 */
[----:B-1----:R-:W-:-:S05]  /*1efa0*/  @P0 IMAD.HI.U32 R5, R7, R5, RZ ;  /* 0x0000000507050227 */ /* 0x002fca00078e00ff */
[----:B---3--:R-:W-:Y:S02]  /*1efb0*/  @P0 SHF.R.U32.HI R6, RZ, R4, R5 ;  /* 0x00000004ff060219 */ /* 0x008fe40000011605 */
[----:B------:R-:W-:-:S03]  /*1efc0*/  SHF.R.S32.HI R4, RZ, 0x1f, R2 ;  /* 0x0000001fff047819 */ /* 0x000fc60000011402 */
[----:B------:R-:W-:Y:S01]  /*1efd0*/  IMAD.IADD R7, R20, 0x1, R6 ;  /* 0x0000000114077824 */ /* 0x000fe200078e0206 */
[----:B------:R-:W-:-:S03]  /*1efe0*/  LEA.HI R4, R4, R2, RZ, 0x7 ;  /* 0x0000000204047211 */ /* 0x000fc600078f38ff */
[----:B------:R-:W-:Y:S01]  /*1eff0*/  VIADD R2, R7, -UR4 ;  /* 0x8000000407027c36 */ /* 0x000fe20008000000 */
[----:B------:R-:W-:-:S05]  /*1f000*/  SHF.R.S32.HI R9, RZ, 0x7, R4 ;  /* 0x00000007ff097819 */ /* 0x000fca0000011404 */
        /* <DEDUP_REMOVED lines=13> */
.L_x_11019:
[----:B------:R-:W-:-:S13]  /*1f0e0*/  ISETP.NE.AND P0, PT, R3, 0x1, PT ;  /* 0x000000010300780c */ /* 0x000fda0003f05270 */
[----:B------:R-:W1:Y:S02]  /*1f0f0*/  @P0 LDC.64 R4, c[0x0][0x9e8] ;  /* 0x00027a00ff040b82 */ /* 0x000e640000000a00 */
[----:B-1----:R-:W-:-:S05]  /*1f100*/  @P0 IMAD.HI.U32 R4, R7, R4, RZ ;  /* 0x0000000407040227 */ /* 0x002fca00078e00ff */
[----:B------:R-:W-:-:S07]  /*1f110*/  @P0 SHF.R.U32.HI R7, RZ, R5, R4 ;  /* 0x00000005ff070219 */ /* 0x000fce0000011604 */
.L_x_11020:
[----:B------:R-:W-:Y:S05]  /*1f120*/  BSYNC B0 ;  /* 0x0000000000007941 */ /* 0x000fea0003800000 */
.L_x_11018:
[----:B------:R-:W-:-:S05]  /*1f130*/  IMAD R3, R7, R3, RZ ;  /* 0x0000000307037224 */ /* 0x000fca00078e02ff */
[----:B------:R-:W-:-:S07]  /*1f140*/  VIMNMX R2, R2, R3, !PT ;  /* 0x0000000302027248 */ /* 0x000fce0007fe0100 */
.L_x_11017:
        /* <DEDUP_REMOVED lines=38> */
.L_x_11022:
[----:B------:R-:W-:Y:S05]  /*1f3b0*/  BSYNC B0 ;  /* 0x0000000000007941 */ /* 0x000fea0003800000 */
.L_x_11021:
[----:B------:R-:W3:Y:S04]  /*1f3c0*/  LDL R2, [R1+0x28] ;  /* 0x0000280001027983 */ /* 0x000ee80000100800 */
[----:B-1----:R-:W3:Y:S01]  /*1f3d0*/  LDL R0, [R1+0x38] ;  /* 0x0000380001007983 */ /* 0x002ee20000100800 */
[----:B------:R-:W-:Y:S01]  /*1f3e0*/  BSSY B7, `(.L_x_11023) ;  /* 0x000041c000077945 */ /* 0x000fe20003800000 */
[----:B---3--:R-:W-:-:S05]  /*1f3f0*/  IMAD R0, R0, R2, R8 ;  /* 0x0000000200007224 */ /* 0x008fca00078e0208 */
[----:B------:R-:W-:Y:S01]  /*1f400*/  VIADDMNMX R23, R0, R2, R6, PT ;  /* 0x0000000200177246 */ /* 0x000fe20003800106 */
[----:B------:R1:W-:Y:S03]  /*1f410*/  STL [R1+0xc], R0 ;  /* 0x00000c0001007387 */ /* 0x0003e60000100800 */
[----:B------:R-:W-:Y:S01]  /*1f420*/  ISETP.GT.AND P0, PT, R23, R0, PT ;  /* 0x000000001700720c */ /* 0x000fe20003f04270 */
[----:B------:R1:W-:-:S12]  /*1f430*/  STL [R1+0x1c], R23 ;  /* 0x00001c1701007387 */ /* 0x0003d80000100800 */
[----:B-1----:R-:W-:Y:S05]  /*1f440*/  @P0 BRA `(.L_x_11024) ;  /* 0x0000000000440947 */ /* 0x002fea0003800000 */
[----:B------:R-:W1:Y:S02]  /*1f450*/  S2R R0, SR_TID.X ;  /* 0x0000000000007919 */ /* 0x000e640000002100 */
[----:B-1----:R-:W-:-:S04]  /*1f460*/  LOP3.LUT R0, R0, 0x7f, RZ, 0xc0, !PT ;  /* 0x0000007f00007812 */ /* 0x002fc800078ec0ff */
[----:B------:R-:W-:-:S13]  /*1f470*/  ISETP.NE.AND P1, PT, R0, RZ, PT ;  /* 0x000000ff0000720c */ /* 0x000fda0003f25270 */
[----:B------:R-:W-:Y:S05]  /*1f480*/  @P1 BRA `(.L_x_11025) ;  /* 0x0000004000441947 */ /* 0x000fea0003800000 */
[----:B--2---:R-:W1:Y:S01]  /*1f490*/  S2R R5, SR_LANEID ;  /* 0x0000000000057919 */ /* 0x004e620000000000 */
[----:B------:R-:W-:Y:S01]  /*1f4a0*/  VOTEU.ANY UR4, UPT, PT ;  /* 0x0000000000047886 */ /* 0x000fe200038e0100 */
[----:B------:R-:W2:Y:S01]  /*1f4b0*/  LDC.64 R2, c[0x0][0xc60] ;  /* 0x00031800ff027b82 */ /* 0x000ea20000000a00 */
[----:B------:R-:W1:Y:S02]  /*1f4c0*/  FLO.U32 R0, UR4 ;  /* 0x0000000400007d00 */ /* 0x000e6400080e0000 */
[----:B-1----:R-:W-:-:S06]  /*1f4d0*/  ISETP.EQ.U32.AND P0, PT, R0, R5, PT ;  /* 0x000000050000720c */ /* 0x002fcc0003f02070 */
[----:B------:R-:W2:Y:S07]  /*1f4e0*/  POPC R5, UR4 ;  /* 0x0000000400057d09 */ /* 0x000eae0008000000 */
[----:B--2---:R-:W2:Y:S01]  /*1f4f0*/  @P0 ATOMG.E.ADD.STRONG.GPU PT, R3, desc[UR40][R2.64], R5 ;  /* 0x00000005020309a8 */ /* 0x004ea200081ee1e8 */
[----:B------:R-:W1:Y:S02]  /*1f500*/  S2R R4, SR_LTMASK ;  /* 0x0000000000047919 */ /* 0x000e640000003900 */
[----:B-1----:R-:W-:-:S04]  /*1f510*/  LOP3.LUT R4, R4, UR4, RZ, 0xc0, !PT ;  /* 0x0000000404047c12 */ /* 0x002fc8000f8ec0ff */
[----:B------:R-:W1:Y:S01]  /*1f520*/  POPC R7, R4 ;  /* 0x0000000400077309 */ /* 0x000e620000000000 */
[----:B--2---:R-:W1:Y:S02]  /*1f530*/  SHFL.IDX PT, R0, R3, R0, 0x1f ;  /* 0x00001f0003007589 */ /* 0x004e6400000e0000 */
[----:B-1----:R-:W-:Y:S01]  /*1f540*/  IADD3 R24, R0, UR37, R7 ;  /* 0x0000002500187c10 */ /* 0x002fe2000fffe007 */
[----:B------:R-:W-:Y:S06]  /*1f550*/  BRA `(.L_x_11025) ;  /* 0x0000004000107947 */ /* 0x000fec0003800000 */
.L_x_11024:
        /* <DEDUP_REMOVED lines=10> */
[----:B--2---:R-:W-:Y:S02]  /*1f600*/  IMAD.U32 R5, RZ, RZ, UR7 ;  /* 0x00000007ff057e24 */ /* 0x004fe4000f8e00ff */
[----:B------:R-:W-:Y:S02]  /*1f610*/  IMAD.U32 R6, RZ, RZ, UR8 ;  /* 0x00000008ff067e24 */ /* 0x000fe4000f8e00ff */
[----:B------:R-:W-:-:S02]  /*1f620*/  IMAD.U32 R7, RZ, RZ, UR9 ;  /* 0x00000009ff077e24 */ /* 0x000fc4000f8e00ff */
[----:B0-----:R-:W-:Y:S02]  /*1f630*/  IMAD.U32 R10, RZ, RZ, UR4 ;  /* 0x00000004ff0a7e24 */ /* 0x001fe4000f8e00ff */
[----:B------:R-:W-:Y:S02]  /*1f640*/  IMAD.U32 R11, RZ, RZ, UR5 ;  /* 0x00000005ff0b7e24 */ /* 0x000fe4000f8e00ff */
[----:B------:R-:W-:Y:S02]  /*1f650*/  IMAD.MOV.U32 R8, RZ, RZ, 0x70 ;  /* 0x00000070ff087424 */ /* 0x000fe400078e00ff */
[----:B------:R-:W-:Y:S02]  /*1f660*/  IMAD.MOV.U32 R12, RZ, RZ, 0x1 ;  /* 0x00000001ff0c7424 */ /* 0x000fe400078e00ff */
[----:B------:R-:W-:-:S07]  /*1f670*/  IMAD.MOV.U32 R13, RZ, RZ, RZ ;  /* 0x000000ffff0d7224 */ /* 0x000fce00078e00ff */
[----:B------:R-:W-:-:S07]  /*1f680*/  LEPC R20, `(.L_x_11027) ;  /* 0x000000001014794e */ /* 0x000fce0000000000 */
[----:B-1----:R-:W-:Y:S05]  /*1f690*/  CALL.ABS.NOINC R2 ;  /* 0x0000000002007343 */ /* 0x002fea0003c00000 */
.L_x_11027:
[----:B------:R-:W-:Y:S05]  /*1f6a0*/  BSYNC B6 ;  /* 0x0000000000067941 */ /* 0x000fea0003800000 */
.L_x_11026:
        /* <DEDUP_REMOVED lines=10> */
[----:B--2---:R-:W-:Y:S02]  /*1f750*/  IMAD.U32 R5, RZ, RZ, UR7 ;  /* 0x00000007ff057e24 */ /* 0x004fe4000f8e00ff */
[----:B------:R-:W-:Y:S02]  /*1f760*/  IMAD.U32 R6, RZ, RZ, UR8 ;  /* 0x00000008ff067e24 */ /* 0x000fe4000f8e00ff */
[----:B------:R-:W-:-:S02]  /*1f770*/  IMAD.U32 R7, RZ, RZ, UR9 ;  /* 0x00000009ff077e24 */ /* 0x000fc4000f8e00ff */
[----:B0-----:R-:W-:Y:S02]  /*1f780*/  IMAD.U32 R10, RZ, RZ, UR4 ;  /* 0x00000004ff0a7e24 */ /* 0x001fe4000f8e00ff */
[----:B------:R-:W-:Y:S02]  /*1f790*/  IMAD.U32 R11, RZ, RZ, UR5 ;  /* 0x00000005ff0b7e24 */ /* 0x000fe4000f8e00ff */
[----:B------:R-:W-:Y:S02]  /*1f7a0*/  IMAD.MOV.U32 R8, RZ, RZ, 0x70 ;  /* 0x00000070ff087424 */ /* 0x000fe400078e00ff */
[----:B------:R-:W-:Y:S02]  /*1f7b0*/  IMAD.MOV.U32 R12, RZ, RZ, 0x1 ;  /* 0x00000001ff0c7424 */ /* 0x000fe400078e00ff */
[----:B-1----:R-:W-:-:S07]  /*1f7c0*/  IMAD.MOV.U32 R13, RZ, RZ, RZ ;  /* 0x000000ffff0d7224 */ /* 0x002fce00078e00ff */
[----:B------:R-:W-:-:S07]  /*1f7d0*/  LEPC R20, `(.L_x_11030) ;  /* 0x000000001014794e */ /* 0x000fce0000000000 */
[----:B---3--:R-:W-:Y:S05]  /*1f7e0*/  CALL.ABS.NOINC R2 ;  /* 0x0000000002007343 */ /* 0x008fea0003c00000 */
.L_x_11030:
        /* <DEDUP_REMOVED lines=15> */
.L_x_11029:
[----:B------:R-:W-:Y:S05]  /*1f8e0*/  BSYNC B6 ;  /* 0x0000000000067941 */ /* 0x000fea0003800000 */
.L_x_11028:
[----:B------:R-:W-:Y:S01]  /*1f8f0*/  ULDC.64 UR4, c[0x0][0x9f8] ;  /* 0x00027e0000047ab9 */ /* 0x000fe20000000a00 */
[----:B------:R-:W-:Y:S01]  /*1f900*/  IMAD.MOV.U32 R25, RZ, RZ, R27 ;  /* 0x000000ffff197224 */ /* 0x000fe200078e001b */
[----:B------:R-:W-:-:S04]  /*1f910*/  ISETP.NE.U32.AND P0, PT, RZ, UR4, PT ;  /* 0x00000004ff007c0c */ /* 0x000fc8000bf05070 */
[----:B------:R-:W-:Y:S01]  /*1f920*/  ISETP.NE.AND.EX P0, PT, RZ, UR5, PT, P0 ;  /* 0x00000005ff007c0c */ /* 0x000fe2000bf05300 */
[----:B------:R-:W-:-:S12]  /*1f930*/  ULDC.64 UR4, c[0x0][0xa08] ;  /* 0x0002820000047ab9 */ /* 0x000fd80000000a00 */
[----:B------:R-:W1:Y:S02]  /*1f940*/  @P0 LDC.64 R2, c[0x0][0x9f8] ;  /* 0x00027e00ff020b82 */ /* 0x000e640000000a00 */
[----:B-1----:R-:W-:-:S05]  /*1f950*/  @P0 IMAD.WIDE R2, R27, 0x4, R2 ;  /* 0x000000041b020825 */ /* 0x002fca00078e0202 */
[----:B------:R1:W3:Y:S01]  /*1f960*/  @P0 LDG.E R25, desc[UR40][R2.64] ;  /* 0x0000002802190981 */ /* 0x0002e2000c1e1900 */
[----:B------:R-:W-:Y:S01]  /*1f970*/  VIADD R23, R23, 0xffffffff ;  /* 0xffffffff17177836 */ /* 0x000fe20000000000 */
[----:B-1----:R-:W1:Y:S02]  /*1f980*/  LDC.64 R2, c[0x0][0x418] ;  /* 0x00010600ff027b82 */ /* 0x002e640000000a00 */
[----:B-1----:R-:W-:Y:S01]  /*1f990*/  LOP3.LUT P0, RZ, R2, UR4, RZ, 0xfc, !PT ;  /* 0x0000000402ff7c12 */ /* 0x002fe2000f80fcff */
[----:B------:R-:W-:-:S03]  /*1f9a0*/  UMOV UR4, 0xffffffff ;  /* 0xffffffff00047882 */ /* 0x000fc60000000000 */
[----:B------:R-:W-:Y:S02]  /*1f9b0*/  LOP3.LUT P0, RZ, R3, UR5, RZ, 0xfc, P0 ;  /* 0x0000000503ff7c12 */ /* 0x000fe4000800fcff */
[----:B---3--:R-:W-:Y:S02]  /*1f9c0*/  SHF.R.S32.HI R7, RZ, 0x1f, R25 ;  /* 0x0000001fff077819 */ /* 0x008fe40000011419 */
[----:B------:R-:W-:-:S03]  /*1f9d0*/  SEL R22, R25, RZ, !P0 ;  /* 0x000000ff19167207 */ /* 0x000fc60004000000 */
[----:B------:R1:W-:Y:S01]  /*1f9e0*/  STL [R1+0x4], R7 ;  /* 0x0000040701007387 */ /* 0x0003e20000100800 */
[----:B------:R-:W-:Y:S05]  /*1f9f0*/  BRA.DIV UR4, `(.L_x_11031) ;  /* 0x00000062042c7947 */ /* 0x000fea000b800000 */
[----:B------:R-:W3:Y:S02]  /*1fa00*/  S2R R0, SR_TID.X ;  /* 0x0000000000007919 */ /* 0x000ee40000002100 */
[----:B---3--:R-:W-:-:S04]  /*1fa10*/  SHF.R.U32.HI R0, RZ, 0x5, R0 ;  /* 0x00000005ff007819 */ /* 0x008fc80000011600 */
[----:B------:R-:W-:-:S05]  /*1fa20*/  LOP3.LUT R0, R0, 0x3, RZ, 0xc0, !PT ;  /* 0x0000000300007812 */ /* 0x000fca00078ec0ff */
[----:B------:R3:W4:Y:S02]  /*1fa30*/  SHFL.IDX PT, R14, R0, RZ, 0x1f ;  /* 0x00001fff000e7589 */ /* 0x00072400000e0000 */
.L_x_11192:
[----:B----4-:R-:W-:Y:S02]  /*1fa40*/  ISETP.NE.AND P0, PT, R14, RZ, PT ;  /* 0x000000ff0e00720c */ /* 0x010fe40003f05270 */
[----:B------:R-:W-:Y:S02]  /*1fa50*/  PLOP3.LUT P1, PT, PT, PT, PT, 0x8, 0x0 ;  /* 0x000000000000781c */ /* 0x000fe40003f2e170 */
[----:B------:R-:W-:-:S11]  /*1fa60*/  LOP3.LUT R18, R18, 0xfffffffb, RZ, 0xc0, !PT ;  /* 0xfffffffb12127812 */ /* 0x000fd600078ec0ff */
[----:B------:R-:W-:Y:S01]  /*1fa70*/  @P1 LOP3.LUT R18, R18, 0x4, RZ, 0xfc, !PT ;  /* 0x0000000412121812 */ /* 0x000fe200078efcff */
[----:B------:R-:W-:Y:S06]  /*1fa80*/  @P0 BRA `(.L_x_11032) ;  /* 0x0000000400140947 */ /* 0x000fec0003800000 */
[----:B------:R-:W-:-:S03]  /*1fa90*/  UMOV UR4, 0xffffffff ;  /* 0xffffffff00047882 */ /* 0x000fc60000000000 */
[----:B------:R-:W-:Y:S05]  /*1faa0*/  BRA.DIV UR4, `(.L_x_11033) ;  /* 0x0000006204347947 */ /* 0x000fea000b800000 */
[----:B------:R-:W-:-:S13]  /*1fab0*/  ELECT P6, URZ, PT ;  /* 0x00000000003f782f */ /* 0x000fda00038c0000 */
.L_x_11195:
[----:B------:R-:W-:Y:S05]  /*1fac0*/  @!P6 BRA `(.L_x_11032) ;  /* 0x000000040004e947 */ /* 0x000fea0003800000 */
[----:B------:R-:W-:-:S04]  /*1fad0*/  ISETP.NE.U32.AND P0, PT, R2, RZ, PT ;  /* 0x000000ff0200720c */ /* 0x000fc80003f05070 */
[----:B------:R-:W-:-:S13]  /*1fae0*/  ISETP.NE.AND.EX P0, PT, R3, RZ, PT, P0 ;  /* 0x000000ff0300720c */ /* 0x000fda0003f05300 */
[----:B------:R-:W-:Y:S05]  /*1faf0*/  @!P0 BRA `(.L_x_11034) ;  /* 0x0000000000488947 */ /* 0x000fea0003800000 */
[----:B------:R-:W4:Y:S01]  /*1fb00*/  LDC R6, c[0x0][0x43c] ;  /* 0x00010f00ff067b82 */ /* 0x000f220000000800 */
[----:B---3--:R-:W-:Y:S01]  /*1fb10*/  IMAD.MOV.U32 R0, RZ, RZ, R23 ;  /* 0x000000ffff007224 */ /* 0x008fe200078e0017 */
[----:B------:R-:W-:Y:S01]  /*1fb20*/  ULDC.64 UR4, c[0x0][0x428] ;  /* 0x00010a0000047ab9 */ /* 0x000fe20000000a00 */
[----:B----4-:R-:W-:-:S13]  /*1fb30*/  ISETP.NE.AND P0, PT, R6, 0x1, PT ;  /* 0x000000010600780c */ /* 0x010fda0003f05270 */
[----:B--2---:R-:W2:Y:S02]  /*1fb40*/  @P0 LDC.64 R4, c[0x0][0x440] ;  /* 0x00011000ff040b82 */ /* 0x004ea40000000a00 */
        /* <DEDUP_REMOVED lines=13> */
.L_x_11034:
[----:B---3--:R-:W-:Y:S01]  /*1fc20*/  IMAD R0, R19, 0x8, R16 ;  /* 0x0000000813007824 */ /* 0x008fe200078e0210 */
[----:B----4-:R-:W-:-:S04]  /*1fc30*/  SHF.L.U32 R2, R28, 0x1f, RZ ;  /* 0x0000001f1c027819 */ /* 0x010fc800000006ff */
[----:B------:R-:W3:Y:S02]  /*1fc40*/  SYNCS.PHASECHK.TRANS64.TRYWAIT P0, [R0+URZ+0x2d840], R2 ;  /* 0x02d84002000075a7 */ /* 0x000ee4000800017f */
[----:B---3--:R-:W-:Y:S05]  /*1fc50*/  @!P0 BRA `(.L_x_11035) ;  /* 0x0000005c00e88947 */ /* 0x008fea0003800000 */
.L_x_11196:
        /* <DEDUP_REMOVED lines=9> */
.L_x_11036:
[----:B------:R-:W-:Y:S01]  /*1fcf0*/  R2UR UR9, R0 ;  /* 0x00000000000972ca */ /* 0x000fe200000e0000 */
[----:B---34-:R-:W-:Y:S01]  /*1fd00*/  IMAD R0, R19, 0x6000, R16 ;  /* 0x0000600013007824 */ /* 0x018fe200078e0210 */
        /* <DEDUP_REMOVED lines=13> */
[----:B------:R-:W-:Y:S02]  /*1fde0*/  ULEA UR11, UR11, UR5, 0x7 ;  /* 0x000000050b0b7291 */ /* 0x000fe4000f8e383f */
        /* <DEDUP_REMOVED lines=8> */
[----:B---3--:R-:W-:Y:S01]  /*1fe70*/  UMOV UR8, UR15 ;  /* 0x0000000f00087c82 */ /* 0x008fe20008000000 */
[----:B------:R-:W-:-:S02]  /*1fe80*/  UMOV UR10, UR17 ;  /* 0x00000011000a7c82 */ /* 0x000fc40008000000 */
[----:B------:R3:W-:Y:S02]  /*1fe90*/  UTMALDG.4D [UR8], [UR4], desc[UR6] ;  /* 0x00000608040075b4 */ /* 0x0007e40008019000 */
[----:B---3--:R-:W-:Y:S01]  /*1fea0*/  UMOV UR8, UR16 ;  /* 0x0000001000087c82 */ /* 0x008fe20008000000 */
[----:B------:R-:W-:Y:S02]  /*1feb0*/  UMOV UR10, UR14 ;  /* 0x0000000e000a7c82 */ /* 0x000fe40008000000 */
[----:B------:R4:W-:Y:S02]  /*1fec0*/  UTMALDG.4D [UR8], [UR4], desc[UR6] ;  /* 0x00000608040075b4 */ /* 0x0009e40008019000 */
[----:B----4-:R-:W-:Y:S01]  /*1fed0*/  NOP ;  /* 0x0000000000007918 */ /* 0x010fe20000000000 */
.L_x_11032:
[----:B------:R-:W4:Y:S01]  /*1fee0*/  LDL.LU R3, [R1+0x20] ;  /* 0x0000200001037983 */ /* 0x000f220000300800 */
[----:B------:R-:W-:Y:S05]  /*1fef0*/  WARPSYNC.ALL ;  /* 0x0000000000007948 */ /* 0x000fea0003800000 */
[----:B------:R-:W-:Y:S01]  /*1ff00*/  ULDC.64 UR4, c[0x0][0x298] ;  /* 0x0000a60000047ab9 */ /* 0x000fe20000000a00 */
[----:B---3--:R-:W-:Y:S01]  /*1ff10*/  VIADD R0, R16, 0xc400 ;  /* 0x0000c40010007836 */ /* 0x008fe20000000000 */
[----:B------:R-:W-:Y:S01]  /*1ff20*/  ULDC.64 UR6, c[0x0][0xa00] ;  /* 0x0002800000067ab9 */ /* 0x000fe20000000a00 */
[----:B------:R-:W-:Y:S01]  /*1ff30*/  BSSY B6, `(.L_x_11037) ;  /* 0x0000022000067945 */ /* 0x000fe20003800000 */
[----:B------:R-:W-:Y:S01]  /*1ff40*/  BAR.SYNC.DEFER_BLOCKING 0x8, 0x200 ;  /* 0x0208000000007b1d */ /* 0x000fe20000010000 */
[----:B------:R-:W-:-:S02]  /*1ff50*/  ISETP.NE.U32.AND P0, PT, RZ, UR6, PT ;  /* 0x00000006ff007c0c */ /* 0x000fc4000bf05070 */
[----:B------:R-:W-:Y:S02]  /*1ff60*/  LOP3.LUT P1, RZ, R0, 0x1bf, RZ, 0xc0, !PT ;  /* 0x000001bf00ff7812 */ /* 0x000fe4000782c0ff */
[----:B------:R-:W-:Y:S02]  /*1ff70*/  ISETP.NE.AND.EX P0, PT, RZ, UR7, PT, P0 ;  /* 0x00000007ff007c0c */ /* 0x000fe4000bf05300 */
[----:B----4-:R-:W-:Y:S01]  /*1ff80*/  SHF.R.S32.HI R2, RZ, 0x1f, R3 ;  /* 0x0000001fff027819 */ /* 0x010fe20000011403 */
[----:B--2---:R-:W-:-:S04]  /*1ff90*/  IMAD.WIDE.U32 R4, R3, UR4, RZ ;  /* 0x0000000403047c25 */ /* 0x004fc8000f8e00ff */
        /* <DEDUP_REMOVED lines=27> */
.L_x_11038:
[----:B------:R-:W-:Y:S05]  /*20150*/  BSYNC B6 ;  /* 0x0000000000067941 */ /* 0x000fea0003800000 */
.L_x_11037:
[----:B------:R-:W3:Y:S01]  /*20160*/  LDL.LU R20, [R1+0x3c] ;  /* 0x00003c0001147983 */ /* 0x000ee20000300800 */
[----:B------:R-:W4:Y:S01]  /*20170*/  LDC R9, c[0x0][0x448] ;  /* 0x00011200ff097b82 */ /* 0x000f220000000800 */
[----:B------:R-:W-:Y:S01]  /*20180*/  ULDC.64 UR4, c[0x0][0x2d8] ;  /* 0x0000b60000047ab9 */ /* 0x000fe20000000a00 */
[----:B------:R-:W-:Y:S01]  /*20190*/  ULDC.64 UR6, c[0x0][0x2e0] ;  /* 0x0000b80000067ab9 */ /* 0x000fe20000000a00 */
[----:B--2---:R-:W3:Y:S01]  /*201a0*/  LDL.LU.64 R2, [R1+0x30] ;  /* 0x0000300001027983 */ /* 0x004ee20000300a00 */
[----:B------:R-:W-:-:S03]  /*201b0*/  ULDC.64 UR8, c[0x0][0x280] ;  /* 0x0000a00000087ab9 */ /* 0x000fc60000000a00 */
[----:B------:R-:W2:Y:S04]  /*201c0*/  LDL.LU R0, [R1+0x44] ;  /* 0x0000440001007983 */ /* 0x000ea80000300800 */
[----:B------:R-:W5:Y:S04]  /*201d0*/  LDL.LU R5, [R1+0x20] ;  /* 0x0000200001057983 */ /* 0x000f680000300800 */
[----:B------:R-:W5:Y:S01]  /*201e0*/  LDL R21, [R1+0x14] ;  /* 0x0000140001157983 */ /* 0x000f620000100800 */
[----:B------:R-:W0:Y:S01]  /*201f0*/  S2R R13, SR_TID.X ;  /* 0x00000000000d7919 */ /* 0x000e220000002100 */
[----:B----4-:R-:W-:-:S13]  /*20200*/  ISETP.NE.AND P1, PT, R9, 0x1, PT ;  /* 0x000000010900780c */ /* 0x010fda0003f25270 */
[----:B------:R-:W4:Y:S08]  /*20210*/  @P1 LDC R6, c[0x0][0x450] ;  /* 0x00011400ff061b82 */ /* 0x000f300000000800 */
[----:B------:R-:W1:Y:S01]  /*20220*/  @P1 LDC R8, c[0x0][0x450] ;  /* 0x00011400ff081b82 */ /* 0x000e620000000800 */
[C---:B0-----:R-:W-:Y:S02]  /*20230*/  IMAD.SHL.U32 R11, R13.reuse, 0x8, RZ ;  /* 0x000000080d0b7824 */ /* 0x041fe400078e00ff */
[----:B------:R-:W-:-:S03]  /*20240*/  IMAD.SHL.U32 R10, R13, 0x8, RZ ;  /* 0x000000080d0a7824 */ /* 0x000fc600078e00ff */
[----:B------:R-:W-:Y:S02]  /*20250*/  LOP3.LUT R11, R11, 0x18, RZ, 0xc0, !PT ;  /* 0x000000180b0b7812 */ /* 0x000fe400078ec0ff */
[----:B------:R-:W-:Y:S02]  /*20260*/  LOP3.LUT R10, R10, 0x18, RZ, 0xc0, !PT ;  /* 0x000000180a0a7812 */ /* 0x000fe400078ec0ff */
[C---:B------:R-:W-:Y:S02]  /*20270*/  LOP3.LUT R12, R11.reuse, 0x20, RZ, 0xfc, !PT ;  /* 0x000000200b0c7812 */ /* 0x040fe400078efcff */
[----:B------:R-:W-:Y:S01]  /*20280*/  LOP3.LUT R11, R11, 0x40, RZ, 0xfc, !PT ;  /* 0x000000400b0b7812 */ /* 0x000fe200078efcff */
[----:B---3--:R-:W-:Y:S02]  /*20290*/  IMAD.MOV.U32 R3, RZ, RZ, R20 ;  /* 0x000000ffff037224 */ /* 0x008fe400078e0014 */
[----:B------:R-:W0:Y:S01]  /*202a0*/  S2R R20, SR_TID.X ;  /* 0x0000000000147919 */ /* 0x000e220000002100 */
[----:B------:R-:W-:-:S04]  /*202b0*/  IMAD.WIDE.U32 R2, R17, UR4, R2 ;  /* 0x0000000411027c25 */ /* 0x000fc8000f8e0002 */
[----:B------:R-:W-:Y:S01]  /*202c0*/  IMAD R3, R17, UR5, R3 ;  /* 0x0000000511037c24 */ /* 0x000fe2000f8e0203 */
[----:B------:R-:W-:Y:S01]  /*202d0*/  ULDC.64 UR4, c[0x0][0x2d0] ;  /* 0x0000b40000047ab9 */ /* 0x000fe20000000a00 */
[----:B--2---:R-:W-:Y:S02]  /*202e0*/  IMAD R0, R0, UR6, RZ ;  /* 0x0000000600007c24 */ /* 0x004fe4000f8e02ff */
        /* <DEDUP_REMOVED lines=8> */
[----:B------:R-:W-:-:S05]  /*20370*/  LOP3.LUT R20, R4, 0x60, R20, 0xf8, !PT ;  /* 0x0000006004147812 */ /* 0x000fca00078ef814 */
[----:B------:R-:W-:Y:S01]  /*20380*/  IMAD.IADD R0, R20, 0x1, R21 ;  /* 0x0000000114007824 */ /* 0x000fe200078e0215 */
[----:B------:R-:W-:-:S03]  /*20390*/  LOP3.LUT R20, R13, 0x7f, RZ, 0xc0, !PT ;  /* 0x0000007f0d147812 */ /* 0x000fc600078ec0ff */
[----:B--2---:R-:W-:Y:S01]  /*203a0*/  @P1 IMAD.HI.U32 R5, R0, R5, RZ ;  /* 0x0000000500051227 */ /* 0x004fe200078e00ff */
[----:B------:R-:W-:-:S03]  /*203b0*/  SHF.R.U32.HI R20, RZ, 0x2, R20 ;  /* 0x00000002ff147819 */ /* 0x000fc60000011614 */
[----:B------:R-:W-:Y:S01]  /*203c0*/  IMAD.MOV.U32 R4, RZ, RZ, R0 ;  /* 0x000000ffff047224 */ /* 0x000fe200078e0000 */
[----:B----4-:R-:W-:-:S04]  /*203d0*/  @P1 SHF.R.U32.HI R4, RZ, R6, R5 ;  /* 0x00000006ff041219 */ /* 0x010fc80000011605 */
[--C-:B------:R-:W-:Y:S01]  /*203e0*/  SHF.R.S32.HI R5, RZ, 0x1f, R4.reuse ;  /* 0x0000001fff057819 */ /* 0x100fe20000011404 */
[----:B-1----:R-:W-:-:S04]  /*203f0*/  IMAD.MOV R7, RZ, RZ, -R4 ;  /* 0x000000ffff077224 */ /* 0x002fc800078e0a04 */
[----:B------:R-:W-:-:S04]  /*20400*/  IMAD R5, R5, UR4, RZ ;  /* 0x0000000405057c24 */ /* 0x000fc8000f8e02ff */
[C---:B------:R-:W-:Y:S02]  /*20410*/  IMAD R6, R4.reuse, UR5, R5 ;  /* 0x0000000504067c24 */ /* 0x040fe4000f8e0205 */
[----:B------:R-:W-:-:S04]  /*20420*/  IMAD.WIDE.U32 R4, R4, UR4, R2 ;  /* 0x0000000404047c25 */ /* 0x000fc8000f8e0002 */
[----:B------:R-:W-:Y:S02]  /*20430*/  IMAD.IADD R5, R5, 0x1, R6 ;  /* 0x0000000105057824 */ /* 0x000fe400078e0206 */
[----:B------:R-:W-:Y:S02]  /*20440*/  IMAD R6, R9, R7, R0 ;  /* 0x0000000709067224 */ /* 0x000fe400078e0200 */
[----:B------:R-:W-:Y:S02]  /*20450*/  VIADD R0, R0, 0x80 ;  /* 0x0000008000007836 */ /* 0x000fe40000000000 */
[----:B------:R-:W-:Y:S01]  /*20460*/  IMAD.WIDE.U32 R4, R6, UR6, R4 ;  /* 0x0000000606047c25 */ /* 0x000fe2000f8e0004 */
[----:B------:R-:W-:-:S05]  /*20470*/  SHF.R.S32.HI R7, RZ, 0x1f, R6 ;  /* 0x0000001fff077819 */ /* 0x000fca0000011406 */
[----:B------:R-:W-:-:S04]  /*20480*/  IMAD R7, R7, UR6, RZ ;  /* 0x0000000607077c24 */ /* 0x000fc8000f8e02ff */
[----:B------:R-:W-:Y:S02]  /*20490*/  IMAD R6, R6, UR7, R7 ;  /* 0x0000000706067c24 */ /* 0x000fe4000f8e0207 */
[----:B------:R-:W0:Y:S02]  /*204a0*/  @P1 LDC R7, c[0x0][0x44c] ;  /* 0x00011300ff071b82 */ /* 0x000e240000000800 */
[----:B------:R-:W-:Y:S01]  /*204b0*/  IMAD.IADD R6, R5, 0x1, R6 ;  /* 0x0000000105067824 */ /* 0x000fe200078e0206 */
[----:B------:R-:W-:-:S04]  /*204c0*/  LEA R5, P0, R4, UR8, 0x1 ;  /* 0x0000000804057c11 */ /* 0x000fc8000f8008ff */
[----:B------:R-:W-:Y:S01]  /*204d0*/  LEA.HI.X R6, R4, UR9, R6, 0x1, P0 ;  /* 0x0000000904067c11 */ /* 0x000fe200080f0c06 */
        /* <DEDUP_REMOVED lines=11> */
[----:B------:R-:W-:Y:S01]  /*20590*/  SHF.R.S32.HI R4, RZ, 0x1f, R0 ;  /* 0x0000001fff047819 */ /* 0x000fe20000011400 */
[----:B------:R-:W-:Y:S01]  /*205a0*/  UMOV UR5, 0xffffffff ;  /* 0xffffffff00057882 */ /* 0x000fe20000000000 */
[----:B------:R-:W-:Y:S01]  /*205b0*/  ISETP.GE.AND P1, PT, R11, UR4, PT ;  /* 0x000000040b007c0c */ /* 0x000fe2000bf26270 */
[----:B------:R-:W-:Y:S02]  /*205c0*/  IMAD.IADD R3, R3, 0x1, R7 ;  /* 0x0000000103037824 */ /* 0x000fe400078e0207 */
[----:B------:R-:W-:-:S02]  /*205d0*/  IMAD R4, R4, UR6, RZ ;  /* 0x0000000604047c24 */ /* 0x000fc4000f8e02ff */
        /* <DEDUP_REMOVED lines=9> */
[----:B------:R-:W-:-:S03]  /*20670*/  IMAD.IADD R0, R20, 0x1, R21 ;  /* 0x0000000114007824 */ /* 0x000fc600078e0215 */
[----:B------:R-:W0:Y:S01]  /*20680*/  SHFL.IDX PT, R2, R5, RZ, 0x1c1f ;  /* 0x001c1fff05027589 */ /* 0x000e2200000e0000 */
[----:B--2---:R-:W-:-:S03]  /*20690*/  IMAD R4, R3, R9, RZ ;  /* 0x0000000903047224 */ /* 0x004fc600078e02ff */
[----:B------:R-:W1:Y:S02]  /*206a0*/  SHFL.IDX PT, R3, R6, RZ, 0x1c1f ;  /* 0x001c1fff06037589 */ /* 0x000e6400000e0000 */
[----:B------:R-:W-:-:S13]  /*206b0*/  ISETP.GE.AND P2, PT, R0, R4, PT ;  /* 0x000000040000720c */ /* 0x000fda0003f46270 */
[----:B0-----:R-:W-:-:S05]  /*206c0*/  @!P2 LEA R2, P4, R10, R2, 0x1 ;  /* 0x000000020a02a211 */ /* 0x001fca00078808ff */
[----:B-1----:R-:W-:-:S05]  /*206d0*/  @!P2 IMAD.X R3, RZ, RZ, R3, P4 ;  /* 0x000000ffff03a224 */ /* 0x002fca00020e0603 */
[----:B------:R-:W-:Y:S01]  /*206e0*/  @!PT LDS RZ, [RZ] ;  /* 0x00000000fffff984 */ /* 0x000fe20000000800 */
[----:B---3--:R-:W-:Y:S04]  /*206f0*/  @!P2 LDGSTS.E.BYPASS.LTC128B.128 [R11+0xc400], desc[UR40][R2.64], !P3 ;  /* 0x0c400000020bafae */ /* 0x008fe8000d901d68 */
        /* <DEDUP_REMOVED lines=16> */
[----:B------:R-:W-:Y:S01]  /*20800*/  ISETP.GE.AND P2, PT, R2, R4, PT ;  /* 0x000000040200720c */ /* 0x000fe20003f46270 */
[----:B------:R-:W-:Y:S04]  /*20810*/  SHFL.IDX PT, R5, R5, 0x3, 0x1c1f ;  /* 0x007c1f0005057f89 */ /* 0x000fe800000e0000 */
[----:B------:R-:W1:Y:S04]  /*20820*/  SHFL.IDX PT, R2, R6, 0x2, 0x1c1f ;  /* 0x005c1f0006027f89 */ /* 0x000e6800000e0000 */
[----:B------:R-:W2:Y:S04]  /*20830*/  SHFL.IDX PT, R6, R6, 0x3, 0x1c1f ;  /* 0x007c1f0006067f89 */ /* 0x000ea800000e0000 */
        /* <DEDUP_REMOVED lines=8> */
[----:B0-----:R-:W-:-:S05]  /*208c0*/  VIADD R2, R0, 0x60 ;  /* 0x0000006000027836 */ /* 0x001fca0000000000 */
[----:B------:R-:W-:-:S13]  /*208d0*/  ISETP.GE.AND P2, PT, R2, R4, PT ;  /* 0x000000040200720c */ /* 0x000fda0003f46270 */
[----:B------:R-:W-:Y:S01]  /*208e0*/  @!P2 LEA R2, P4, R10, R5, 0x1 ;  /* 0x000000050a02a211 */ /* 0x000fe200078808ff */
[----:B------:R-:W-:-:S04]  /*208f0*/  VIADD R5, R0, 0x80 ;  /* 0x0000008000057836 */ /* 0x000fc80000000000 */
[----:B--2---:R-:W-:-:S05]  /*20900*/  @!P2 IMAD.X R3, RZ, RZ, R6, P4 ;  /* 0x000000ffff03a224 */ /* 0x004fca00020e0606 */
[----:B------:R-:W-:Y:S04]  /*20910*/  @!P2 LDGSTS.E.BYPASS.LTC128B.128 [R11+0xdc00], desc[UR40][R2.64], !P3 ;  /* 0x0dc00000020bafae */ /* 0x000fe8000d901d68 */
[----:B------:R-:W-:Y:S04]  /*20920*/  @!P2 LDGSTS.E.BYPASS.LTC128B.128 [R11+0x10c00], desc[UR40][R2.64+0x40], !P0 ;  /* 0x10c00040020bafae */ /* 0x000fe8000c101d68 */
[----:B------:R0:W-:Y:S01]  /*20930*/  @!P2 LDGSTS.E.BYPASS.LTC128B.128 [R11+0x13c00], desc[UR40][R2.64+0x80], !P1 ;  /* 0x13c00080020bafae */ /* 0x0001e2000c901d68 */
[----:B------:R-:W-:-:S03]  /*20940*/  ISETP.GE.AND P2, PT, R5, R4, PT ;  /* 0x000000040500720c */ /* 0x000fc60003f46270 */
[----:B0-----:R-:W0:Y:S04]  /*20950*/  SHFL.IDX PT, R3, R8, RZ, 0x1c1f ;  /* 0x001c1fff08037589 */ /* 0x001e2800000e0000 */
[----:B------:R-:W1:Y:S04]  /*20960*/  SHFL.IDX PT, R2, R7, RZ, 0x1c1f ;  /* 0x001c1fff07027589 */ /* 0x000e6800000e0000 */
[----:B------:R-:W2:Y:S02]  /*20970*/  SHFL.IDX PT, R7, R7, 0x1, 0x1c1f ;  /* 0x003c1f0007077f89 */ /* 0x000ea400000e0000 */
        /* <DEDUP_REMOVED lines=8> */
[----:B0-2---:R0:W1:Y:S02]  /*20a00*/  SHFL.IDX PT, R2, R8, 0x1, 0x1c1f ;  /* 0x003c1f0008027f89 */ /* 0x00506400000e0000 */
.L_x_11209:
[----:B------:R-:W2:Y:S01]  /*20a10*/  LDL R5, [R1+0x10] ;  /* 0x0000100001057983 */ /* 0x000ea20000100800 */
[----:B------:R-:W-:-:S05]  /*20a20*/  VIADD R0, R0, 0xa0 ;  /* 0x000000a000007836 */ /* 0x000fca0000000000 */
[----:B------:R-:W-:-:S13]  /*20a30*/  ISETP.GE.AND P2, PT, R0, R4, PT ;  /* 0x000000040000720c */ /* 0x000fda0003f46270 */
[----:B-1----:R-:W-:-:S05]  /*20a40*/  @!P2 LEA R2, P4, R10, R2, 0x1 ;  /* 0x000000020a02a211 */ /* 0x002fca00078808ff */
        /* <DEDUP_REMOVED lines=9> */
.L_x_11040:
        /* <DEDUP_REMOVED lines=18> */
.L_x_11210:
[----:B------:R-:W-:Y:S05]  /*20c00*/  BSYNC B0 ;  /* 0x0000000000007941 */ /* 0x000fea0003800000 */
.L_x_11041:
        /* <DEDUP_REMOVED lines=30> */
[----:B0-----:R-:W-:Y:S02]  /*20df0*/  SEL R8, RZ, 0x1, P0 ;  /* 0x00000001ff087807 */ /* 0x001fe40000000000 */
        /* <DEDUP_REMOVED lines=26> */
.L_x_11049:
[----:B------:R-:W-:Y:S01]  /*20fa0*/  IMAD R3, R6, 0x8, R16 ;  /* 0x0000000806037824 */ /* 0x000fe200078e0210 */
[----:B------:R-:W-:Y:S01]  /*20fb0*/  SHF.L.U32 R2, R8, 0x1f, RZ ;  /* 0x0000001f08027819 */ /* 0x000fe200000006ff */
[----:B------:R-:W-:Y:S03]  /*20fc0*/  BSSY B3, `(.L_x_11050) ;  /* 0x0000003000037945 */ /* 0x000fe60003800000 */
[----:B------:R-:W1:Y:S02]  /*20fd0*/  SYNCS.PHASECHK.TRANS64.TRYWAIT P0, [R3+URZ+0x2d840], R2 ;  /* 0x02d84002030075a7 */ /* 0x000e64000800017f */
[----:B-1----:R-:W-:Y:S05]  /*20fe0*/  @!P0 BRA `(.L_x_11051) ;  /* 0x0000005400388947 */ /* 0x002fea0003800000 */
.L_x_11211:
[----:B------:R-:W-:Y:S05]  /*20ff0*/  BSYNC B3 ;  /* 0x0000000000037941 */ /* 0x000fea0003800000 */
.L_x_11050:
        /* <DEDUP_REMOVED lines=10> */
.L_x_11053:
[----:B------:R-:W-:Y:S05]  /*210a0*/  BSYNC B3 ;  /* 0x0000000000037941 */ /* 0x000fea0003800000 */
.L_x_11052:
        /* <DEDUP_REMOVED lines=11> */
.L_x_11054:
        /* <DEDUP_REMOVED lines=16> */
.L_x_11055:
        /* <DEDUP_REMOVED lines=16> */
.L_x_11056:
        /* <DEDUP_REMOVED lines=15> */
.L_x_11212:
[----:B------:R-:W-:Y:S05]  /*21450*/  BSYNC B3 ;  /* 0x0000000000037941 */ /* 0x000fea0003800000 */
.L_x_11057:
        /* <DEDUP_REMOVED lines=10> */
.L_x_11059:
[----:B------:R-:W-:Y:S01]  /*21500*/  LOP3.LUT P0, RZ, R18, 0x8, RZ, 0xc0, !PT ;  /* 0x0000000812ff7812 */ /* 0x000fe2000780c0ff */
[----:B------:R-:W-:-:S12]  /*21510*/  BSSY B3, `(.L_x_11060) ;  /* 0x0000003000037945 */ /* 0x000fd80003800000 */
[----:B------:R-:W-:Y:S05]  /*21520*/  @P0 BRA `(.L_x_11061) ;  /* 0x0000000000040947 */ /* 0x000fea0003800000 */
[----:B------:R-:W-:Y:S01]  /*21530*/  BPT.TRAP 0x1 ;  /* 0x000000040000795c */ /* 0x000fe20000300000 */
.L_x_11061:
[----:B------:R-:W-:Y:S05]  /*21540*/  BSYNC B3 ;  /* 0x0000000000037941 */ /* 0x000fea0003800000 */
.L_x_11060:
        /* <DEDUP_REMOVED lines=10> */
.L_x_11062:
        /* <DEDUP_REMOVED lines=15> */
.L_x_11063:
        /* <DEDUP_REMOVED lines=15> */
.L_x_11064:
        /* <DEDUP_REMOVED lines=12> */
.L_x_11048:
[----:B------:R-:W-:Y:S05]  /*21890*/  BSYNC B1 ;  /* 0x0000000000017941 */ /* 0x000fea0003800000 */
.L_x_11047:
[----:B------:R-:W2:Y:S01]  /*218a0*/  LDL.LU R0, [R1+0x1c] ;  /* 0x00001c0001007983 */ /* 0x000ea20000300800 */
[----:B------:R-:W-:Y:S02]  /*218b0*/  IMAD.MOV.U32 R19, RZ, RZ, R6 ;  /* 0x000000ffff137224 */ /* 0x000fe400078e0006 */
[----:B------:R-:W-:Y:S02]  /*218c0*/  IMAD.MOV.U32 R28, RZ, RZ, R8 ;  /* 0x000000ffff1c7224 */ /* 0x000fe400078e0008 */
[----:B--2---:R-:W-:-:S07]  /*218d0*/  VIADD R0, R0, 0xfffffffd ;  /* 0xfffffffd00007836 */ /* 0x004fce0000000000 */
.L_x_11046:
[----:B------:R-:W-:Y:S05]  /*218e0*/  BSYNC B2 ;  /* 0x0000000000027941 */ /* 0x000fea0003800000 */
.L_x_11045:
[----:B------:R-:W-:-:S05]  /*218f0*/  VIADD R2, R9, 0xfffffffe ;  /* 0xfffffffe09027836 */ /* 0x000fca0000000000 */
[----:B------:R-:W-:-:S13]  /*21900*/  ISETP.NE.AND P0, PT, R2, R7, PT ;  /* 0x000000070200720c */ /* 0x000fda0003f05270 */
[----:B------:R-:W-:Y:S05]  /*21910*/  @!P0 BRA `(.L_x_11044) ;  /* 0x0000001400948947 */ /* 0x000fea0003800000 */
[----:B------:R-:W-:-:S07]  /*21920*/  IMAD.MOV.U32 R10, RZ, RZ, R22 ;  /* 0x000000ffff0a7224 */ /* 0x000fce00078e0016 */
.L_x_11101:
        /* <DEDUP_REMOVED lines=10> */
[----:B0-----:R-:W-:Y:S01]  /*219d0*/  IMAD.MOV.U32 R8, RZ, RZ, R0 ;  /* 0x000000ffff087224 */ /* 0x001fe200078e0000 */
        /* <DEDUP_REMOVED lines=21> */
.L_x_11067:
[----:B0-----:R-:W-:Y:S01]  /*21b30*/  IMAD R4, R6, 0x8, R16 ;  /* 0x0000000806047824 */ /* 0x001fe200078e0210 */
[----:B------:R-:W-:Y:S01]  /*21b40*/  SHF.L.U32 R2, R7, 0x1f, RZ ;  /* 0x0000001f07027819 */ /* 0x000fe200000006ff */
[----:B------:R-:W-:Y:S03]  /*21b50*/  BSSY B2, `(.L_x_11068) ;  /* 0x0000003000027945 */ /* 0x000fe60003800000 */
[----:B------:R-:W0:Y:S02]  /*21b60*/  SYNCS.PHASECHK.TRANS64.TRYWAIT P0, [R4+URZ+0x2d840], R2 ;  /* 0x02d84002040075a7 */ /* 0x000e24000800017f */
[----:B0-----:R-:W-:Y:S05]  /*21b70*/  @!P0 BRA `(.L_x_11069) ;  /* 0x00000048007c8947 */ /* 0x001fea0003800000 */
.L_x_11213:
[----:B------:R-:W-:Y:S05]  /*21b80*/  BSYNC B2 ;  /* 0x0000000000027941 */ /* 0x000fea0003800000 */
.L_x_11068:
[----:B------:R-:W1:Y:S01]  /*21b90*/  S2R R3, SR_TID.X ;  /* 0x0000000000037919 */ /* 0x000e620000002100 */
[----:B------:R-:W-:Y:S01]  /*21ba0*/  BSSY B2, `(.L_x_11070) ;  /* 0x0000009000027945 */ /* 0x000fe20003800000 */
[----:B-1----:R-:W-:-:S04]  /*21bb0*/  LOP3.LUT R3, R3, 0x7f, RZ, 0xc0, !PT ;  /* 0x0000007f03037812 */ /* 0x002fc800078ec0ff */
[----:B------:R-:W-:-:S13]  /*21bc0*/  ISETP.NE.AND P0, PT, R3, RZ, PT ;  /* 0x000000ff0300720c */ /* 0x000fda0003f05270 */
[----:B------:R-:W-:Y:S05]  /*21bd0*/  @P0 BRA `(.L_x_11071) ;  /* 0x0000000000140947 */ /* 0x000fea0003800000 */
[----:B------:R-:W-:Y:S01]  /*21be0*/  LOP3.LUT P1, RZ, R18, 0x1, RZ, 0xc0, !PT ;  /* 0x0000000112ff7812 */ /* 0x000fe2000782c0ff */
[----:B0-----:R-:W-:-:S04]  /*21bf0*/  IMAD.MOV.U32 R2, RZ, RZ, 0x6000 ;  /* 0x00006000ff027424 */ /* 0x001fc800078e00ff */
[----:B------:R1:W-:Y:S08]  /*21c00*/  SYNCS.ARRIVE.TRANS64 RZ, [R4+URZ+0x2d830], R2 ;  /* 0x02d8300204ff79a7 */ /* 0x0003f0000800003f */
[----:B------:R-:W-:Y:S05]  /*21c10*/  @!P1 BRA `(.L_x_11071) ;  /* 0x0000000000049947 */ /* 0x000fea0003800000 */
[----:B------:R-:W-:Y:S01]  /*21c20*/  BPT.TRAP 0x1 ;  /* 0x000000040000795c */ /* 0x000fe20000300000 */
.L_x_11071:
[----:B------:R-:W-:Y:S05]  /*21c30*/  BSYNC B2 ;  /* 0x0000000000027941 */ /* 0x000fea0003800000 */
.L_x_11070:
        /* <DEDUP_REMOVED lines=11> */
.L_x_11072:
        /* <DEDUP_REMOVED lines=16> */
.L_x_11073:
        /* <DEDUP_REMOVED lines=16> */
.L_x_11074:
        /* <DEDUP_REMOVED lines=15> */
.L_x_11214:
[----:B------:R-:W-:Y:S05]  /*21fe0*/  BSYNC B2 ;  /* 0x0000000000027941 */ /* 0x000fea0003800000 */
.L_x_11075:
        /* <DEDUP_REMOVED lines=10> */
.L_x_11077:
[----:B------:R-:W-:Y:S01]  /*22090*/  LOP3.LUT P0, RZ, R18, 0x8, RZ, 0xc0, !PT ;  /* 0x0000000812ff7812 */ /* 0x000fe2000780c0ff */
[----:B------:R-:W-:-:S12]  /*220a0*/  BSSY B2, `(.L_x_11078) ;  /* 0x0000003000027945 */ /* 0x000fd80003800000 */
[----:B------:R-:W-:Y:S05]  /*220b0*/  @P0 BRA `(.L_x_11079) ;  /* 0x0000000000040947 */ /* 0x000fea0003800000 */
[----:B------:R-:W-:Y:S01]  /*220c0*/  BPT.TRAP 0x1 ;  /* 0x000000040000795c */ /* 0x000fe20000300000 */
.L_x_11079:
[----:B------:R-:W-:Y:S05]  /*220d0*/  BSYNC B2 ;  /* 0x0000000000027941 */ /* 0x000fea0003800000 */
.L_x_11078:
        /* <DEDUP_REMOVED lines=10> */
.L_x_11080:
        /* <DEDUP_REMOVED lines=15> */
.L_x_11081:
        /* <DEDUP_REMOVED lines=15> */
.L_x_11082:
        /* <DEDUP_REMOVED lines=12> */
.L_x_11066:
[----:B------:R-:W-:Y:S05]  /*22420*/  BSYNC B1 ;  /* 0x0000000000017941 */ /* 0x000fea0003800000 */
.L_x_11065:
[----:B------:R-:W-:Y:S01]  /*22430*/  LOP3.LUT P1, RZ, R18, 0x4, RZ, 0xc0, !PT ;  /* 0x0000000412ff7812 */ /* 0x000fe2000782c0ff */
[----:B------:R-:W-:Y:S01]  /*22440*/  VIADD R19, R6, 0x1 ;  /* 0x0000000106137836 */ /* 0x000fe20000000000 */
[----:B------:R-:W-:Y:S01]  /*22450*/  BSSY B1, `(.L_x_11083) ;  /* 0x00000ad000017945 */ /* 0x000fe20003800000 */
[----:B0-----:R-:W-:-:S03]  /*22460*/  VIADD R8, R0, 0xffffffff ;  /* 0xffffffff00087836 */ /* 0x001fc60000000000 */
        /* <DEDUP_REMOVED lines=28> */
.L_x_11085:
[----:B0-----:R-:W-:Y:S01]  /*22630*/  IMAD R4, R19, 0x8, R16 ;  /* 0x0000000813047824 */ /* 0x001fe200078e0210 */
[----:B------:R-:W-:Y:S01]  /*22640*/  SHF.L.U32 R2, R28, 0x1f, RZ ;  /* 0x0000001f1c027819 */ /* 0x000fe200000006ff */
[----:B------:R-:W-:Y:S03]  /*22650*/  BSSY B2, `(.L_x_11086) ;  /* 0x0000003000027945 */ /* 0x000fe60003800000 */
[----:B------:R-:W0:Y:S02]  /*22660*/  SYNCS.PHASECHK.TRANS64.TRYWAIT P0, [R4+URZ+0x2d840], R2 ;  /* 0x02d84002040075a7 */ /* 0x000e24000800017f */
[----:B0-----:R-:W-:Y:S05]  /*22670*/  @!P0 BRA `(.L_x_11087) ;  /* 0x0000003c00e48947 */ /* 0x001fea0003800000 */
.L_x_11215:
[----:B------:R-:W-:Y:S05]  /*22680*/  BSYNC B2 ;  /* 0x0000000000027941 */ /* 0x000fea0003800000 */
.L_x_11086:
        /* <DEDUP_REMOVED lines=10> */
.L_x_11089:
[----:B------:R-:W-:Y:S05]  /*22730*/  BSYNC B2 ;  /* 0x0000000000027941 */ /* 0x000fea0003800000 */
.L_x_11088:
        /* <DEDUP_REMOVED lines=11> */
.L_x_11090:
        /* <DEDUP_REMOVED lines=16> */
.L_x_11091:
        /* <DEDUP_REMOVED lines=16> */
.L_x_11092:
        /* <DEDUP_REMOVED lines=15> */
.L_x_11216:
[----:B------:R-:W-:Y:S05]  /*22ae0*/  BSYNC B2 ;  /* 0x0000000000027941 */ /* 0x000fea0003800000 */
.L_x_11093:
        /* <DEDUP_REMOVED lines=10> */
.L_x_11095:
[----:B------:R-:W-:Y:S01]  /*22b90*/  LOP3.LUT P0, RZ, R18, 0x8, RZ, 0xc0, !PT ;  /* 0x0000000812ff7812 */ /* 0x000fe2000780c0ff */
[----:B------:R-:W-:-:S12]  /*22ba0*/  BSSY B2, `(.L_x_11096) ;  /* 0x0000003000027945 */ /* 0x000fd80003800000 */
[----:B------:R-:W-:Y:S05]  /*22bb0*/  @P0 BRA `(.L_x_11097) ;  /* 0x0000000000040947 */ /* 0x000fea0003800000 */
[----:B------:R-:W-:Y:S01]  /*22bc0*/  BPT.TRAP 0x1 ;  /* 0x000000040000795c */ /* 0x000fe20000300000 */
.L_x_11097:
[----:B------:R-:W-:Y:S05]  /*22bd0*/  BSYNC B2 ;  /* 0x0000000000027941 */ /* 0x000fea0003800000 */
.L_x_11096:
        /* <DEDUP_REMOVED lines=10> */
.L_x_11098:
        /* <DEDUP_REMOVED lines=15> */
.L_x_11099:
        /* <DEDUP_REMOVED lines=15> */
.L_x_11100:
        /* <DEDUP_REMOVED lines=12> */
.L_x_11084:
[----:B------:R-:W-:Y:S05]  /*22f20*/  BSYNC B1 ;  /* 0x0000000000017941 */ /* 0x000fea0003800000 */
.L_x_11083:
[----:B------:R-:W2:Y:S01]  /*22f30*/  LDL R2, [R1+0xc] ;  /* 0x00000c0001027983 */ /* 0x000ea20000100800 */
[----:B------:R-:W-:Y:S01]  /*22f40*/  VIADD R0, R0, 0xfffffffe ;  /* 0xfffffffe00007836 */ /* 0x000fe20000000000 */
[----:B--2---:R-:W-:-:S13]  /*22f50*/  ISETP.GT.AND P0, PT, R8, R2, PT ;  /* 0x000000020800720c */ /* 0x004fda0003f04270 */
[----:B------:R-:W-:Y:S05]  /*22f60*/  @P0 BRA `(.L_x_11101) ;  /* 0xffffffe800700947 */ /* 0x000fea000383ffff */
.L_x_11044:
[----:B------:R-:W-:Y:S05]  /*22f70*/  BSYNC B0 ;  /* 0x0000000000007941 */ /* 0x000fea0003800000 */
.L_x_11043:
        /* <DEDUP_REMOVED lines=16> */
[----:B-1----:R-:W-:-:S07]  /*23080*/  IADD3 R24, R0, UR37, R7 ;  /* 0x0000002500187c10 */ /* 0x002fce000fffe007 */
.L_x_11103:
[----:B------:R-:W-:Y:S05]  /*23090*/  BSYNC B0 ;  /* 0x0000000000007941 */ /* 0x000fea0003800000 */
.L_x_11102:
        /* <DEDUP_REMOVED lines=8> */
.L_x_11217:
[----:B------:R-:W-:Y:S05]  /*23120*/  BSYNC B1 ;  /* 0x0000000000017941 */ /* 0x000fea0003800000 */
.L_x_11106:
        /* <DEDUP_REMOVED lines=10> */
.L_x_11108:
[----:B------:R-:W-:Y:S01]  /*231d0*/  LOP3.LUT P0, RZ, R18, 0x8, RZ, 0xc0, !PT ;  /* 0x0000000812ff7812 */ /* 0x000fe2000780c0ff */
[----:B------:R-:W-:-:S12]  /*231e0*/  BSSY B1, `(.L_x_11109) ;  /* 0x0000003000017945 */ /* 0x000fd80003800000 */
[----:B------:R-:W-:Y:S05]  /*231f0*/  @P0 BRA `(.L_x_11110) ;  /* 0x0000000000040947 */ /* 0x000fea0003800000 */
[----:B------:R-:W-:Y:S01]  /*23200*/  BPT.TRAP 0x1 ;  /* 0x000000040000795c */ /* 0x000fe20000300000 */
.L_x_11110:
[----:B------:R-:W-:Y:S05]  /*23210*/  BSYNC B1 ;  /* 0x0000000000017941 */ /* 0x000fea0003800000 */
.L_x_11109:
[----:B------:R-:W-:Y:S01]  /*23220*/  IMAD R0, R19, 0x6000, R16 ;  /* 0x0000600013007824 */ /* 0x000fe200078e0210 */
        /* <DEDUP_REMOVED lines=9> */
.L_x_11111:
        /* <DEDUP_REMOVED lines=15> */
.L_x_11112:
        /* <DEDUP_REMOVED lines=15> */
.L_x_11113:
        /* <DEDUP_REMOVED lines=10> */
.L_x_11105:
[----:B------:R-:W-:Y:S05]  /*23540*/  BSYNC B0 ;  /* 0x0000000000007941 */ /* 0x000fea0003800000 */
.L_x_11104:
[----:B------:R-:W-:-:S05]  /*23550*/  VIADD R19, R19, 0x1 ;  /* 0x0000000113137836 */ /* 0x000fca0000000000 */
[----:B------:R-:W-:-:S04]  /*23560*/  ISETP.NE.AND P0, PT, R19, 0x2, PT ;  /* 0x000000021300780c */ /* 0x000fc80003f05270 */
[----:B------:R-:W-:Y:S02]  /*23570*/  SEL R3, RZ, 0x1, P0 ;  /* 0x00000001ff037807 */ /* 0x000fe40000000000 */
[----:B------:R-:W-:Y:S02]  /*23580*/  SEL R19, R19, RZ, P0 ;  /* 0x000000ff13137207 */ /* 0x000fe40000000000 */
[----:B------:R-:W-:-:S07]  /*23590*/  LOP3.LUT R28, R28, R3, RZ, 0x3c, !PT ;  /* 0x000000031c1c7212 */ /* 0x000fce00078e3cff */
.L_x_11025:
[----:B------:R-:W-:Y:S05]  /*235a0*/  BSYNC B7 ;  /* 0x0000000000077941 */ /* 0x000fea0003800000 */
.L_x_11023:
[----:B------:R-:W-:-:S13]  /*235b0*/  LOP3.LUT P0, RZ, R18, 0x10, RZ, 0xc0, !PT ;  /* 0x0000001012ff7812 */ /* 0x000fda000780c0ff */
[----:B------:R-:W-:Y:S05]  /*235c0*/  @!P0 BRA `(.L_x_11114) ;  /* 0x0000000000248947 */ /* 0x000fea0003800000 */
[----:B------:R-:W-:Y:S05]  /*235d0*/  WARPSYNC.ALL ;  /* 0x0000000000007948 */ /* 0x000fea0003800000 */
[----:B------:R-:W1:Y:S08]  /*235e0*/  S2UR UR5, SR_CgaCtaId ;  /* 0x00000000000579c3 */ /* 0x000e700000008800 */
[----:B------:R-:W-:Y:S06]  /*235f0*/  BAR.SYNC.DEFER_BLOCKING 0x5, 0x200 ;  /* 0x0148000000007b1d */ /* 0x000fec0000010000 */
[----:B------:R-:W-:-:S02]  /*23600*/  UMOV UR4, 0x400 ;  /* 0x0000040000047882 */ /* 0x000fc40000000000 */
[----:B-1----:R-:W-:-:S06]  /*23610*/  ULEA UR4, UR5, UR4, 0x18 ;  /* 0x0000000405047291 */ /* 0x002fcc000f8ec03f */
[----:B------:R-:W-:-:S05]  /*23620*/  IMAD.U32 R16, RZ, RZ, UR4 ;  /* 0x00000004ff107e24 */ /* 0x000fca000f8e00ff */
[----:B------:R1:W3:Y:S01]  /*23630*/  LDS.128 R24, [R16+0x2d8d0] ;  /* 0x02d8d00010187984 */ /* 0x0002e20000000c00 */
[----:B------:R-:W-:Y:S06]  /*23640*/  BAR.ARV 0x4, 0x200 ;  /* 0x0108000000007b1d */ /* 0x000fec0000002000 */
[----:B------:R-:W-:Y:S05]  /*23650*/  BRA `(.L_x_11115) ;  /* 0x0000000c00d07947 */ /* 0x000fea0003800000 */
.L_x_11114:
[----:B0-----:R-:W3:Y:S01]  /*23660*/  LDL R8, [R1+0x8] ;  /* 0x0000080001087983 */ /* 0x001ee20000100800 */
[----:B------:R-:W-:Y:S01]  /*23670*/  UMOV UR4, 0xffffffff ;  /* 0xffffffff00047882 */ /* 0x000fe20000000000 */
[----:B---3--:R-:W-:Y:S02]  /*23680*/  ISETP.NE.AND P5, PT, R8, 0x1f, PT ;  /* 0x0000001f0800780c */ /* 0x008fe40003fa5270 */
[----:B------:R-:W-:Y:S11]  /*23690*/  BRA.DIV UR4, `(.L_x_11116) ;  /* 0x0000003204187947 */ /* 0x000ff6000b800000 */
[----:B------:R-:W-:Y:S01]  /*236a0*/  IMAD.IADD R9, R27, 0x1, R8 ;  /* 0x000000011b097824 */ /* 0x000fe200078e0208 */
[----:B------:R-:W-:Y:S01]  /*236b0*/  ULDC UR4, c[0x0][0xc3c] ;  /* 0x00030f0000047ab9 */ /* 0x000fe20000000800 */
[----:B------:R-:W-:-:S03]  /*236c0*/  LOP3.LUT P4, RZ, R18, 0x1, RZ, 0xc0, !PT ;  /* 0x0000000112ff7812 */ /* 0x000fc6000788c0ff */
[----:B------:R-:W-:-:S13]  /*236d0*/  ISETP.GE.OR P0, PT, R9, UR4, !P5 ;  /* 0x0000000409007c0c */ /* 0x000fda000ef06670 */
[----:B------:R-:W0:Y:S08]  /*236e0*/  @!P0 LDC.64 R2, c[0x0][0xc80] ;  /* 0x00032000ff028b82 */ /* 0x000e300000000a00 */
[----:B--2---:R-:W1:Y:S01]  /*236f0*/  @!P0 LDC.64 R4, c[0x0][0xc78] ;  /* 0x00031e00ff048b82 */ /* 0x004e620000000a00 */
        /* <DEDUP_REMOVED lines=9> */
[----:B------:R-:W-:-:S03]  /*23790*/  ISETP.GE.U32.AND P3, PT, R8, 0x10, PT ;  /* 0x000000100800780c */ /* 0x000fc60003f66070 */
[----:B------:R0:W-:Y:S02]  /*237a0*/  SHFL.IDX PT, R6, R24, 0x1, 0x1f ;  /* 0x00201f0018067f89 */ /* 0x0001e400000e0000 */
[----:B0-----:R-:W-:Y:S02]  /*237b0*/  IMAD.MOV.U32 R24, RZ, RZ, RZ ;  /* 0x000000ffff187224 */ /* 0x001fe400078e00ff */
[----:B--2---:R-:W-:Y:S02]  /*237c0*/  @!P0 IMAD.MOV.U32 R25, RZ, RZ, R7 ;  /* 0x000000ffff198224 */ /* 0x004fe400078e0007 */
        /* <DEDUP_REMOVED lines=19> */
.L_x_11227:
[----:B------:R-:W-:Y:S02]  /*23900*/  ULDC UR4, c[0x0][0xc38] ;  /* 0x00030e0000047ab9 */ /* 0x000fe40000000800 */
[----:B------:R-:W-:-:S04]  /*23910*/  IMAD.U32 R4, RZ, RZ, UR4 ;  /* 0x00000004ff047e24 */ /* 0x000fc8000f8e00ff */
[----:B-1----:R-:W-:-:S04]  /*23920*/  IMAD R3, R14, R4, RZ ;  /* 0x000000040e037224 */ /* 0x002fc800078e02ff */
[----:B------:R-:W-:-:S05]  /*23930*/  IMAD.IADD R6, R6, 0x1, R3 ;  /* 0x0000000106067824 */ /* 0x000fca00078e0203 */
[----:B------:R-:W-:-:S13]  /*23940*/  ISETP.GT.AND P4, PT, R6, R0, PT ;  /* 0x000000000600720c */ /* 0x000fda0003f84270 */
[----:B------:R-:W-:Y:S05]  /*23950*/  @P4 BRA `(.L_x_11117) ;  /* 0x0000000000a44947 */ /* 0x000fea0003800000 */
.L_x_11120:
        /* <DEDUP_REMOVED lines=35> */
.L_x_11235:
[----:B------:R-:W-:Y:S02]  /*23b90*/  ULDC UR4, c[0x0][0xc38] ;  /* 0x00030e0000047ab9 */ /* 0x000fe40000000800 */
[----:B------:R-:W-:-:S04]  /*23ba0*/  IMAD.U32 R4, RZ, RZ, UR4 ;  /* 0x00000004ff047e24 */ /* 0x000fc8000f8e00ff */
[----:B-1----:R-:W-:-:S04]  /*23bb0*/  IMAD R3, R14, R4, RZ ;  /* 0x000000040e037224 */ /* 0x002fc800078e02ff */
[----:B------:R-:W-:-:S05]  /*23bc0*/  IMAD.IADD R6, R3, 0x1, R6 ;  /* 0x0000000103067824 */ /* 0x000fca00078e0206 */
[----:B------:R-:W-:-:S13]  /*23bd0*/  ISETP.GT.AND P4, PT, R6, R0, PT ;  /* 0x000000000600720c */ /* 0x000fda0003f84270 */
[----:B------:R-:W-:Y:S05]  /*23be0*/  @!P4 BRA `(.L_x_11120) ;  /* 0xfffffffc005cc947 */ /* 0x000fea000383ffff */
.L_x_11117:
[----:B------:R-:W-:Y:S01]  /*23bf0*/  IMAD.IADD R6, R6, 0x1, -R3 ;  /* 0x0000000106067824 */ /* 0x000fe200078e0a03 */
[----:B------:R-:W-:-:S03]  /*23c00*/  UMOV UR4, 0xffffffff ;  /* 0xffffffff00047882 */ /* 0x000fc60000000000 */
[----:B------:R-:W-:-:S05]  /*23c10*/  IMAD R3, R2, R4, R6 ;  /* 0x0000000402037224 */ /* 0x000fca00078e0206 */
[----:B------:R-:W-:Y:S01]  /*23c20*/  ISETP.GT.AND P6, PT, R3, R0, PT ;  /* 0x000000000300720c */ /* 0x000fe20003fc4270 */
[----:B------:R-:W-:-:S12]  /*23c30*/  BRA.DIV UR4, `(.L_x_11121) ;  /* 0x0000003204a47947 */ /* 0x000fd8000b800000 */
[----:B------:R-:W-:-:S04]  /*23c40*/  VOTE.ANY R3, PT, !P6 ;  /* 0x0000000000037806 */ /* 0x000fc800070e0100 */
[----:B------:R-:W1:Y:S02]  /*23c50*/  POPC R7, R3 ;  /* 0x0000000300077309 */ /* 0x000e640000000000 */
[----:B-1----:R1:W2:Y:S01]  /*23c60*/  SHFL.IDX PT, R25, R25, R7, 0x1f ;  /* 0x00001f0719197589 */ /* 0x0022a200000e0000 */
[----:B------:R-:W-:-:S03]  /*23c70*/  IMAD.IADD R27, R7, 0x1, R27 ;  /* 0x00000001071b7824 */ /* 0x000fc600078e021b */
[----:B------:R1:W3:Y:S04]  /*23c80*/  SHFL.IDX PT, R5, R5, R7, 0x1f ;  /* 0x00001f0705057589 */ /* 0x0002e800000e0000 */
.L_x_11240:
[----:B------:R-:W-:-:S13]  /*23c90*/  ISETP.NE.AND P0, PT, R3, RZ, PT ;  /* 0x000000ff0300720c */ /* 0x000fda0003f05270 */
[----:B------:R-:W-:Y:S05]  /*23ca0*/  @!P0 BRA `(.L_x_11122) ;  /* 0x0000000000108947 */ /* 0x000fea0003800000 */
[----:B------:R-:W-:Y:S01]  /*23cb0*/  UMOV UR4, 0xffffffff ;  /* 0xffffffff00047882 */ /* 0x000fe20000000000 */
[----:B------:R-:W-:Y:S02]  /*23cc0*/  VIADD R12, R7, 0xffffffff ;  /* 0xffffffff070c7836 */ /* 0x000fe40000000000 */
[----:B------:R-:W-:Y:S05]  /*23cd0*/  BRA.DIV UR4, `(.L_x_11123) ;  /* 0x0000003204dc7947 */ /* 0x000fea000b800000 */
[----:B------:R4:W0:Y:S02]  /*23ce0*/  SHFL.IDX PT, R24, R2, R12, 0x1f ;  /* 0x00001f0c02187589 */ /* 0x00082400000e0000 */
.L_x_11122:
[----:B---3--:R-:W-:Y:S01]  /*23cf0*/  ISETP.NE.AND P0, PT, R5, 0x1, PT ;  /* 0x000000010500780c */ /* 0x008fe20003f05270 */
[----:B0-----:R-:W-:-:S04]  /*23d00*/  IMAD R24, R24, R4, R6 ;  /* 0x0000000418187224 */ /* 0x001fc800078e0206 */
[----:B------:R-:W-:-:S08]  /*23d10*/  IMAD.IADD R0, R0, 0x1, -R24 ;  /* 0x0000000100007824 */ /* 0x000fd000078e0a18 */
[----:B------:R-:W-:Y:S05]  /*23d20*/  @!P0 BRA `(.L_x_11124) ;  /* 0x0000000000dc8947 */ /* 0x000fea0003800000 */
[----:B--2---:R-:W-:Y:S01]  /*23d30*/  IABS R4, R25 ;  /* 0x0000001900047213 */ /* 0x004fe20000000000 */
[----:B----4-:R-:W-:Y:S01]  /*23d40*/  IMAD.MOV.U32 R2, RZ, RZ, RZ ;  /* 0x000000ffff027224 */ /* 0x010fe200078e00ff */
[----:B------:R-:W-:Y:S02]  /*23d50*/  IABS R6, R5 ;  /* 0x0000000500067213 */ /* 0x000fe40000000000 */
[----:B-1----:R-:W0:Y:S08]  /*23d60*/  I2F.RP R7, R4 ;  /* 0x0000000400077306 */ /* 0x002e300000209400 */
[----:B------:R-:W-:Y:S08]  /*23d70*/  I2F.RP R10, R6 ;  /* 0x00000006000a7306 */ /* 0x000ff00000209400 */
[----:B0-----:R-:W0:Y:S02]  /*23d80*/  MUFU.RCP R7, R7 ;  /* 0x0000000700077308 */ /* 0x001e240000001000 */
[----:B0-----:R-:W-:Y:S01]  /*23d90*/  VIADD R8, R7, 0xffffffe ;  /* 0x0ffffffe07087836 */ /* 0x001fe20000000000 */
[----:B------:R-:W-:-:S05]  /*23da0*/  IABS R7, R25 ;  /* 0x0000001900077213 */ /* 0x000fca0000000000 */
[----:B------:R0:W1:Y:S02]  /*23db0*/  F2I.FTZ.U32.TRUNC.NTZ R3, R8 ;  /* 0x0000000800037305 */ /* 0x000064000021f000 */
[----:B0-----:R-:W-:Y:S01]  /*23dc0*/  IABS R8, R0 ;  /* 0x0000000000087213 */ /* 0x001fe20000000000 */
[----:B-1----:R-:W-:-:S04]  /*23dd0*/  IMAD.MOV R9, RZ, RZ, -R3 ;  /* 0x000000ffff097224 */ /* 0x002fc800078e0a03 */
[----:B------:R-:W-:-:S04]  /*23de0*/  IMAD R9, R9, R4, RZ ;  /* 0x0000000409097224 */ /* 0x000fc800078e02ff */
[----:B------:R-:W-:Y:S02]  /*23df0*/  IMAD.HI.U32 R3, R3, R9, R2 ;  /* 0x0000000903037227 */ /* 0x000fe400078e0002 */
[----:B------:R-:W0:Y:S02]  /*23e00*/  MUFU.RCP R2, R10 ;  /* 0x0000000a00027308 */ /* 0x000e240000001000 */
[----:B------:R-:W-:Y:S02]  /*23e10*/  IMAD.MOV R9, RZ, RZ, -R7 ;  /* 0x000000ffff097224 */ /* 0x000fe400078e0a07 */
[----:B------:R-:W-:-:S04]  /*23e20*/  IMAD.HI.U32 R7, R3, R8, RZ ;  /* 0x0000000803077227 */ /* 0x000fc800078e00ff */
[----:B------:R-:W-:-:S05]  /*23e30*/  IMAD R9, R7, R9, R8 ;  /* 0x0000000907097224 */ /* 0x000fca00078e0208 */
[----:B------:R-:W-:Y:S01]  /*23e40*/  ISETP.GT.U32.AND P2, PT, R4, R9, PT ;  /* 0x000000090400720c */ /* 0x000fe20003f44070 */
[----:B0-----:R-:W-:Y:S02]  /*23e50*/  VIADD R8, R2, 0xffffffe ;  /* 0x0ffffffe02087836 */ /* 0x001fe40000000000 */
[----:B------:R-:W-:Y:S02]  /*23e60*/  IMAD.MOV.U32 R2, RZ, RZ, RZ ;  /* 0x000000ffff027224 */ /* 0x000fe400078e00ff */
[----:B------:R-:W0:Y:S08]  /*23e70*/  F2I.FTZ.U32.TRUNC.NTZ R3, R8 ;  /* 0x0000000800037305 */ /* 0x000e30000021f000 */
[----:B------:R-:W-:-:S02]  /*23e80*/  @!P2 IMAD.IADD R9, R9, 0x1, -R4 ;  /* 0x000000010909a824 */ /* 0x000fc400078e0a04 */
[----:B------:R-:W-:Y:S01]  /*23e90*/  @!P2 VIADD R7, R7, 0x1 ;  /* 0x000000010707a836 */ /* 0x000fe20000000000 */
[----:B------:R-:W-:Y:S02]  /*23ea0*/  ISETP.NE.AND P2, PT, R25, RZ, PT ;  /* 0x000000ff1900720c */ /* 0x000fe40003f45270 */
[----:B------:R-:W-:Y:S02]  /*23eb0*/  ISETP.GE.U32.AND P0, PT, R9, R4, PT ;  /* 0x000000040900720c */ /* 0x000fe40003f06070 */
[----:B------:R-:W-:Y:S01]  /*23ec0*/  IABS R4, R5 ;  /* 0x0000000500047213 */ /* 0x000fe20000000000 */
[----:B0-----:R-:W-:-:S04]  /*23ed0*/  IMAD.MOV R9, RZ, RZ, -R3 ;  /* 0x000000ffff097224 */ /* 0x001fc800078e0a03 */
[----:B------:R-:W-:Y:S02]  /*23ee0*/  IMAD.MOV R4, RZ, RZ, -R4 ;  /* 0x000000ffff047224 */ /* 0x000fe400078e0a04 */
[----:B------:R-:W-:-:S04]  /*23ef0*/  IMAD R9, R9, R6, RZ ;  /* 0x0000000609097224 */ /* 0x000fc800078e02ff */
[----:B------:R-:W-:Y:S01]  /*23f00*/  IMAD.HI.U32 R2, R3, R9, R2 ;  /* 0x0000000903027227 */ /* 0x000fe200078e0002 */
[----:B------:R-:W-:-:S03]  /*23f10*/  LOP3.LUT R3, R0, R25, RZ, 0x3c, !PT ;  /* 0x0000001900037212 */ /* 0x000fc600078e3cff */
[----:B------:R-:W-:Y:S01]  /*23f20*/  @P0 VIADD R7, R7, 0x1 ;  /* 0x0000000107070836 */ /* 0x000fe20000000000 */
[----:B------:R-:W-:-:S13]  /*23f30*/  ISETP.GE.AND P1, PT, R3, RZ, PT ;  /* 0x000000ff0300720c */ /* 0x000fda0003f26270 */
        /* <DEDUP_REMOVED lines=17> */
[--C-:B------:R-:W-:Y:S02]  /*24050*/  IMAD R5, R5, R4, R7.reuse ;  /* 0x0000000405057224 */ /* 0x100fe400078e0207 */
[----:B------:R-:W-:Y:S02]  /*24060*/  IMAD.MOV R2, RZ, RZ, -R7 ;  /* 0x000000ffff027224 */ /* 0x000fe400078e0a07 */
[----:B------:R-:W-:Y:S02]  /*24070*/  IMAD R26, R5, 0x10000, R26 ;  /* 0x00010000051a7824 */ /* 0x000fe400078e021a */
[----:B------:R-:W-:Y:S01]  /*24080*/  IMAD R2, R25, R2, R0 ;  /* 0x0000000219027224 */ /* 0x000fe200078e0200 */
[----:B------:R-:W-:Y:S06]  /*24090*/  BRA `(.L_x_11125) ;  /* 0x0000000000f47947 */ /* 0x000fec0003800000 */
.L_x_11124:
[----:B----4-:R-:W0:Y:S02]  /*240a0*/  LDC.64 R2, c[0x0][0xc90] ;  /* 0x00032400ff027b82 */ /* 0x010e240000000a00 */
[----:B0-----:R-:W-:-:S05]  /*240b0*/  IMAD.WIDE R2, R27, 0x4, R2 ;  /* 0x000000041b027825 */ /* 0x001fca00078e0202 */
[----:B-1----:R0:W2:Y:S02]  /*240c0*/  LDG.E R7, desc[UR40][R2.64] ;  /* 0x0000002802077981 */ /* 0x0020a4000c1e1900 */
[----:B0-----:R-:W-:Y:S02]  /*240d0*/  IMAD.MOV.U32 R2, RZ, RZ, RZ ;  /* 0x000000ffff027224 */ /* 0x001fe400078e00ff */
[----:B--2---:R-:W-:-:S05]  /*240e0*/  IMAD R5, R25, R7, RZ ;  /* 0x0000000719057224 */ /* 0x004fca00078e02ff */
[-C--:B------:R-:W-:Y:S02]  /*240f0*/  IABS R6, R5.reuse ;  /* 0x0000000500067213 */ /* 0x080fe40000000000 */
[----:B------:R-:W-:Y:S02]  /*24100*/  IABS R10, R5 ;  /* 0x00000005000a7213 */ /* 0x000fe40000000000 */
[----:B------:R-:W0:Y:S08]  /*24110*/  I2F.RP R8, R6 ;  /* 0x0000000600087306 */ /* 0x000e300000209400 */
[----:B0-----:R-:W0:Y:S02]  /*24120*/  MUFU.RCP R8, R8 ;  /* 0x0000000800087308 */ /* 0x001e240000001000 */
[----:B0-----:R-:W-:-:S02]  /*24130*/  VIADD R9, R8, 0xffffffe ;  /* 0x0ffffffe08097836 */ /* 0x001fc40000000000 */
[----:B------:R-:W-:-:S04]  /*24140*/  IMAD.MOV R8, RZ, RZ, -R10 ;  /* 0x000000ffff087224 */ /* 0x000fc800078e0a0a */
[----:B------:R-:W0:Y:S02]  /*24150*/  F2I.FTZ.U32.TRUNC.NTZ R3, R9 ;  /* 0x0000000900037305 */ /* 0x000e24000021f000 */
[----:B0-----:R-:W-:-:S04]  /*24160*/  IMAD.MOV R11, RZ, RZ, -R3 ;  /* 0x000000ffff0b7224 */ /* 0x001fc800078e0a03 */
[----:B------:R-:W-:-:S04]  /*24170*/  IMAD R11, R11, R6, RZ ;  /* 0x000000060b0b7224 */ /* 0x000fc800078e02ff */
[----:B------:R-:W-:Y:S01]  /*24180*/  IMAD.HI.U32 R3, R3, R11, R2 ;  /* 0x0000000b03037227 */ /* 0x000fe200078e0002 */
        /* <DEDUP_REMOVED lines=11> */
[----:B------:R-:W-:-:S04]  /*24240*/  IMAD.MOV.U32 R2, RZ, RZ, R3 ;  /* 0x000000ffff027224 */ /* 0x000fc800078e0003 */
[----:B------:R-:W-:Y:S01]  /*24250*/  @!P1 IMAD.MOV R2, RZ, RZ, -R2 ;  /* 0x000000ffff029224 */ /* 0x000fe200078e0a02 */
[----:B------:R-:W-:-:S05]  /*24260*/  @!P2 LOP3.LUT R2, RZ, R5, RZ, 0x33, !PT ;  /* 0x00000005ff02a212 */ /* 0x000fca00078e33ff */
[----:B------:R-:W-:Y:S02]  /*24270*/  IMAD R6, R7, R2, RZ ;  /* 0x0000000207067224 */ /* 0x000fe400078e02ff */
[----:B------:R-:W-:Y:S02]  /*24280*/  IMAD.MOV R2, RZ, RZ, -R2 ;  /* 0x000000ffff027224 */ /* 0x000fe400078e0a02 */
[----:B------:R-:W-:Y:S02]  /*24290*/  IMAD.MOV R3, RZ, RZ, -R6 ;  /* 0x000000ffff037224 */ /* 0x000fe400078e0a06 */
[----:B------:R-:W-:Y:S02]  /*242a0*/  IMAD R5, R5, R2, R0 ;  /* 0x0000000205057224 */ /* 0x000fe400078e0200 */
[----:B------:R-:W-:Y:S01]  /*242b0*/  IMAD.MOV.U32 R2, RZ, RZ, RZ ;  /* 0x000000ffff027224 */ /* 0x000fe200078e00ff */
[----:B------:R-:W-:-:S04]  /*242c0*/  VIADDMNMX R4, R3, R4, R7, PT ;  /* 0x0000000403047246 */ /* 0x000fc80003800107 */
[----:B------:R-:W-:-:S04]  /*242d0*/  IABS R7, R4 ;  /* 0x0000000400077213 */ /* 0x000fc80000000000 */
        /* <DEDUP_REMOVED lines=24> */
[----:B------:R-:W-:-:S07]  /*24460*/  IMAD R26, R2, R4, R5 ;  /* 0x00000004021a7224 */ /* 0x000fce00078e0205 */
.L_x_11125:
[----:B------:R-:W-:-:S05]  /*24470*/  LOP3.LUT R2, RZ, R2, RZ, 0x33, !PT ;  /* 0x00000002ff027212 */ /* 0x000fca00078e33ff */
[----:B------:R-:W-:Y:S01]  /*24480*/  IMAD.IADD R25, R25, 0x1, R2 ;  /* 0x0000000119197824 */ /* 0x000fe200078e0202 */
[----:B------:R-:W-:Y:S06]  /*24490*/  BRA `(.L_x_11126) ;  /* 0x00000000001c7947 */ /* 0x000fec0003800000 */
.L_x_11118:
[----:B------:R-:W-:Y:S01]  /*244a0*/  UMOV UR4, URZ ;  /* 0x0000003f00047c82 */ /* 0x000fe20008000000 */
[----:B------:R-:W-:Y:S01]  /*244b0*/  UMOV UR5, URZ ;  /* 0x0000003f00057c82 */ /* 0x000fe20008000000 */
[----:B------:R-:W-:Y:S01]  /*244c0*/  ULDC UR6, c[0x0][0xc3c] ;  /* 0x00030f0000067ab9 */ /* 0x000fe20000000800 */
[----:B------:R-:W-:Y:S02]  /*244d0*/  IMAD.MOV.U32 R24, RZ, RZ, R0 ;  /* 0x000000ffff187224 */ /* 0x000fe400078e0000 */
[----:B------:R-:W-:Y:S02]  /*244e0*/  IMAD.U32 R25, RZ, RZ, UR4 ;  /* 0x00000004ff197e24 */ /* 0x000fe4000f8e00ff */
[----:B------:R-:W-:Y:S02]  /*244f0*/  IMAD.U32 R26, RZ, RZ, UR5 ;  /* 0x00000005ff1a7e24 */ /* 0x000fe4000f8e00ff */
[----:B------:R-:W-:-:S07]  /*24500*/  IMAD.U32 R27, RZ, RZ, UR6 ;  /* 0x00000006ff1b7e24 */ /* 0x000fce000f8e00ff */
.L_x_11126:
        /* <DEDUP_REMOVED lines=9> */
.L_x_11115:
[----:B------:R-:W-:Y:S02]  /*245a0*/  ULDC UR4, c[0x0][0xc3c] ;  /* 0x00030f0000047ab9 */ /* 0x000fe40000000800 */
[----:B---3--:R-:W-:-:S13]  /*245b0*/  ISETP.GE.AND P0, PT, R27, UR4, PT ;  /* 0x000000041b007c0c */ /* 0x008fda000bf06270 */
[----:B------:R-:W-:Y:S05]  /*245c0*/  @!P0 BRA `(.L_x_11127) ;  /* 0xffffff8400a48947 */ /* 0x000fea000383ffff */
[----:B------:R-:W-:Y:S05]  /*245d0*/  BSYNC B8 ;  /* 0x0000000000087941 */ /* 0x000fea0003800000 */
.L_x_10959:
[----:B-1----:R-:W3:Y:S01]  /*245e0*/  LDL.LU R0, [R1+0x2c] ;  /* 0x00002c0001007983 */ /* 0x002ee20000300800 */
[----:B------:R-:W-:Y:S01]  /*245f0*/  BSSY B0, `(.L_x_11128) ;  /* 0x000000b000007945 */ /* 0x000fe20003800000 */
[----:B--2---:R-:W1:Y:S01]  /*24600*/  S2R R5, SR_CgaCtaId ;  /* 0x0000000000057919 */ /* 0x004e620000008800 */
[----:B---3--:R-:W-:-:S05]  /*24610*/  VIADD R0, R0, 0x1 ;  /* 0x0000000100007836 */ /* 0x008fca0000000000 */
        /* <DEDUP_REMOVED lines=8> */
.L_x_11243:
[----:B------:R-:W-:Y:S05]  /*246a0*/  BSYNC B0 ;  /* 0x0000000000007941 */ /* 0x000fea0003800000 */
.L_x_11128:
[----:B------:R-:W-:-:S03]  /*246b0*/  UMOV UR4, 0xffffffff ;  /* 0xffffffff00047882 */ /* 0x000fc60000000000 */
[----:B------:R-:W-:Y:S05]  /*246c0*/  BRA.DIV UR4, `(.L_x_11130) ;  /* 0x0000002a049c7947 */ /* 0x000fea000b800000 */
[----:B-1----:R-:W1:Y:S02]  /*246d0*/  S2R R0, SR_TID.X ;  /* 0x0000000000007919 */ /* 0x002e640000002100 */
[----:B-1----:R-:W-:-:S04]  /*246e0*/  SHF.R.U32.HI R0, RZ, 0x5, R0 ;  /* 0x00000005ff007819 */ /* 0x002fc80000011600 */
[----:B------:R-:W-:-:S05]  /*246f0*/  LOP3.LUT R0, R0, 0x3, RZ, 0xc0, !PT ;  /* 0x0000000300007812 */ /* 0x000fca00078ec0ff */
[----:B------:R1:W2:Y:S02]  /*24700*/  SHFL.IDX PT, R14, R0, RZ, 0x1f ;  /* 0x00001fff000e7589 */ /* 0x0002a400000e0000 */
.L_x_11246:
[----:B--2---:R-:W-:-:S13]  /*24710*/  ISETP.NE.AND P0, PT, R14, RZ, PT ;  /* 0x000000ff0e00720c */ /* 0x004fda0003f05270 */
[----:B------:R-:W-:Y:S05]  /*24720*/  @P0 BRA `(.L_x_10733) ;  /* 0x0000000000880947 */ /* 0x000fea0003800000 */
[----:B------:R-:W-:-:S03]  /*24730*/  UMOV UR4, 0xffffffff ;  /* 0xffffffff00047882 */ /* 0x000fc60000000000 */
[----:B------:R-:W-:Y:S05]  /*24740*/  BRA.DIV UR4, `(.L_x_11131) ;  /* 0x0000002a04b07947 */ /* 0x000fea000b800000 */
[----:B------:R-:W-:-:S13]  /*24750*/  ELECT P6, URZ, PT ;  /* 0x00000000003f782f */ /* 0x000fda00038c0000 */
.L_x_11249:
[----:B------:R-:W-:Y:S05]  /*24760*/  @!P6 BRA `(.L_x_10733) ;  /* 0x000000000078e947 */ /* 0x000fea0003800000 */
[----:B------:R-:W-:-:S06]  /*24770*/  ULOP3.LUT UR4, UR36, 0x2, URZ, 0xfc, !UPT ;  /* 0x0000000224047892 */ /* 0x000fcc000f8efc3f */
[----:B-1----:R-:W-:-:S05]  /*24780*/  IMAD.U32 R0, RZ, RZ, UR4 ;  /* 0x00000004ff007e24 */ /* 0x002fca000f8e00ff */
[----:B------:R-:W-:-:S13]  /*24790*/  ISETP.NE.AND P2, PT, R0, 0x3, PT ;  /* 0x000000030000780c */ /* 0x000fda0003f45270 */
[----:B------:R-:W-:Y:S05]  /*247a0*/  @!P2 BRA `(.L_x_11132) ;  /* 0x000000000004a947 */ /* 0x000fea0003800000 */
[----:B------:R-:W-:Y:S01]  /*247b0*/  BPT.TRAP 0x1 ;  /* 0x000000040000795c */ /* 0x000fe20000300000 */
.L_x_11132:
[----:B------:R-:W-:Y:S01]  /*247c0*/  VIADD R0, R9, 0x2d840 ;  /* 0x0002d84009007836 */ /* 0x000fe20000000000 */
[----:B------:R-:W-:Y:S01]  /*247d0*/  SHF.L.U32 R4, R28, 0x1f, RZ ;  /* 0x0000001f1c047819 */ /* 0x000fe200000006ff */
[C---:B------:R-:W-:Y:S02]  /*247e0*/  VIADD R2, R19.reuse, 0x1 ;  /* 0x0000000113027836 */ /* 0x040fe40000000000 */
[----:B------:R-:W-:-:S03]  /*247f0*/  IMAD R5, R19, 0x8, R0 ;  /* 0x0000000813057824 */ /* 0x000fc600078e0200 */
[C---:B------:R-:W-:Y:S01]  /*24800*/  ISETP.NE.AND P1, PT, R2.reuse, 0x2, PT ;  /* 0x000000020200780c */ /* 0x040fe20003f25270 */
[----:B------:R-:W1:Y:S03]  /*24810*/  SYNCS.PHASECHK.TRANS64.TRYWAIT P0, [R5+URZ], R4 ;  /* 0x00000004050075a7 */ /* 0x000e66000800017f */
[----:B------:R-:W-:Y:S02]  /*24820*/  SEL R3, RZ, 0x1, P1 ;  /* 0x00000001ff037807 */ /* 0x000fe40000800000 */
[----:B------:R-:W-:Y:S02]  /*24830*/  SEL R7, R2, RZ, P1 ;  /* 0x000000ff02077207 */ /* 0x000fe40000800000 */
[----:B------:R-:W-:-:S03]  /*24840*/  LOP3.LUT R2, R28, R3, RZ, 0x3c, !PT ;  /* 0x000000031c027212 */ /* 0x000fc600078e3cff */
[----:B------:R-:W-:Y:S01]  /*24850*/  IMAD R3, R7, 0x8, R0 ;  /* 0x0000000807037824 */ /* 0x000fe200078e0200 */
[----:B------:R-:W-:Y:S01]  /*24860*/  SHF.L.U32 R2, R2, 0x1f, RZ ;  /* 0x0000001f02027819 */ /* 0x000fe200000006ff */
[----:B-1----:R-:W-:Y:S06]  /*24870*/  @!P0 BRA `(.L_x_11133) ;  /* 0x0000002800848947 */ /* 0x002fec0003800000 */
.L_x_11250:
[----:B------:R-:W2:Y:S02]  /*24880*/  SYNCS.PHASECHK.TRANS64.TRYWAIT P0, [R3+URZ], R2 ;  /* 0x00000002030075a7 */ /* 0x000ea4000800017f */
[----:B--2---:R-:W-:Y:S05]  /*24890*/  @!P0 BRA `(.L_x_11134) ;  /* 0x0000002800908947 */ /* 0x004fea0003800000 */
.L_x_11251:
[----:B------:R-:W-:Y:S05]  /*248a0*/  @!P2 BRA `(.L_x_11135) ;  /* 0x000000000004a947 */ /* 0x000fea0003800000 */
[----:B------:R-:W-:Y:S01]  /*248b0*/  BPT.TRAP 0x1 ;  /* 0x000000040000795c */ /* 0x000fe20000300000 */
.L_x_11135:
[----:B------:R-:W-:-:S04]  /*248c0*/  VIADD R0, R9, 0x2d860 ;  /* 0x0002d86009007836 */ /* 0x000fc80000000000 */
[----:B------:R-:W-:-:S04]  /*248d0*/  IMAD R19, R19, 0x8, R0 ;  /* 0x0000000813137824 */ /* 0x000fc800078e0200 */
[----:B------:R-:W3:Y:S02]  /*248e0*/  SYNCS.PHASECHK.TRANS64.TRYWAIT P0, [R19+URZ], R4 ;  /* 0x00000004130075a7 */ /* 0x000ee4000800017f */
[----:B---3--:R-:W-:Y:S05]  /*248f0*/  @!P0 BRA `(.L_x_11136) ;  /* 0x00000028008c8947 */ /* 0x008fea0003800000 */
.L_x_11252:
[----:B------:R-:W-:-:S07]  /*24900*/  IMAD R7, R7, 0x8, R0 ;  /* 0x0000000807077824 */ /* 0x000fce00078e0200 */
.L_x_11137:
[----:B----4-:R4:W0:Y:S02]  /*24910*/  SYNCS.PHASECHK.TRANS64.TRYWAIT P0, [R7+URZ], R2 ;  /* 0x00000002070075a7 */ /* 0x010824000800017f */
[----:B0-----:R-:W-:Y:S05]  /*24920*/  @!P0 NANOSLEEP.SYNCS 0x989680 ;  /* 0x009896800000895d */ /* 0x001fea0003900000 */
[----:B------:R-:W0:Y:S02]  /*24930*/  @!P0 SYNCS.PHASECHK.TRANS64 P0, [R7+URZ], R2 ;  /* 0x00000002070085a7 */ /* 0x000e24000800007f */
[----:B0-----:R-:W-:Y:S05]  /*24940*/  @!P0 BRA `(.L_x_11137) ;  /* 0xfffffffc00f08947 */ /* 0x001fea000383ffff */
.L_x_10733:
[----:B------:R-:W-:Y:S05]  /*24950*/  BSYNC B9 ;  /* 0x0000000000097941 */ /* 0x000fea0003800000 */
.L_x_10730:
[----:B------:R-:W-:Y:S05]  /*24960*/  EXIT ;  /* 0x000000000000794d */ /* 0x000fea0003800000 */
.L_x_10759:
[----:B0-----:R0:W1:Y:S02]  /*24970*/  SYNCS.PHASECHK.TRANS64.TRYWAIT P5, [R14+URZ+0x2d890], R85 ;  /* 0x02d890550e0075a7 */ /* 0x00106400080a017f */
[----:B-1----:R-:W-:Y:S05]  /*24980*/  @!P5 NANOSLEEP.SYNCS 0x989680 ;  /* 0x009896800000d95d */ /* 0x002fea0003900000 */
[----:B------:R-:W1:Y:S02]  /*24990*/  @!P5 SYNCS.PHASECHK.TRANS64 P5, [R14+URZ+0x2d890], R85 ;  /* 0x02d890550e00d5a7 */ /* 0x000e6400080a007f */
[----:B-1----:R-:W-:Y:S05]  /*249a0*/  @!P5 BRA `(.L_x_10759) ;  /* 0xfffffffc00f0d947 */ /* 0x002fea000383ffff */
[----:B------:R-:W-:Y:S05]  /*249b0*/  BRA `(.L_x_11138) ;  /* 0xfffffdec00647947 */ /* 0x000fea000383ffff */
.L_x_10787:
[----:B0-----:R0:W1:Y:S02]  /*249c0*/  SYNCS.PHASECHK.TRANS64.TRYWAIT P5, [R14+URZ+0x2d890], R85 ;  /* 0x02d890550e0075a7 */ /* 0x00106400080a017f */
[----:B-1----:R-:W-:Y:S05]  /*249d0*/  @!P5 NANOSLEEP.SYNCS 0x989680 ;  /* 0x009896800000d95d */ /* 0x002fea0003900000 */
[----:B------:R-:W1:Y:S02]  /*249e0*/  @!P5 SYNCS.PHASECHK.TRANS64 P5, [R14+URZ+0x2d890], R85 ;  /* 0x02d890550e00d5a7 */ /* 0x000e6400080a007f */
[----:B-1----:R-:W-:Y:S05]  /*249f0*/  @!P5 BRA `(.L_x_10787) ;  /* 0xfffffffc00f0d947 */ /* 0x002fea000383ffff */
[----:B------:R-:W-:Y:S05]  /*24a00*/  BRA `(.L_x_11139) ;  /* 0xfffffe0400d87947 */ /* 0x000fea000383ffff */
.L_x_10800:
[----:B0-----:R0:W1:Y:S02]  /*24a10*/  SYNCS.PHASECHK.TRANS64.TRYWAIT P4, [R14+URZ+0x2d890], R85 ;  /* 0x02d890550e0075a7 */ /* 0x001064000808017f */
[----:B-1----:R-:W-:Y:S05]  /*24a20*/  @!P4 NANOSLEEP.SYNCS 0x989680 ;  /* 0x009896800000c95d */ /* 0x002fea0003900000 */
[----:B------:R-:W1:Y:S02]  /*24a30*/  @!P4 SYNCS.PHASECHK.TRANS64 P4, [R14+URZ+0x2d890], R85 ;  /* 0x02d890550e00c5a7 */ /* 0x000e64000808007f */
[----:B-1----:R-:W-:Y:S05]  /*24a40*/  @!P4 BRA `(.L_x_10800) ;  /* 0xfffffffc00f0c947 */ /* 0x002fea000383ffff */
[----:B------:R-:W-:Y:S05]  /*24a50*/  BRA `(.L_x_11140) ;  /* 0xfffffe2000487947 */ /* 0x000fea000383ffff */
.L_x_10804:
[----:B--2---:R2:W3:Y:S02]  /*24a60*/  SYNCS.PHASECHK.TRANS64.TRYWAIT P3, [R14+URZ+0x2d8b0], R85 ;  /* 0x02d8b0550e0075a7 */ /* 0x0044e4000806017f */
[----:B---3--:R-:W-:Y:S05]  /*24a70*/  @!P3 NANOSLEEP.SYNCS 0x989680 ;  /* 0x009896800000b95d */ /* 0x008fea0003900000 */
[----:B------:R-:W3:Y:S02]  /*24a80*/  @!P3 SYNCS.PHASECHK.TRANS64 P3, [R14+URZ+0x2d8b0], R85 ;  /* 0x02d8b0550e00b5a7 */ /* 0x000ee4000806007f */
[----:B---3--:R-:W-:Y:S05]  /*24a90*/  @!P3 BRA `(.L_x_10804) ;  /* 0xfffffffc00f0b947 */ /* 0x008fea000383ffff */
[----:B------:R-:W-:Y:S05]  /*24aa0*/  BRA `(.L_x_11141) ;  /* 0xfffffe2000e07947 */ /* 0x000fea000383ffff */
.L_x_10820:
[----:B------:R-:W-:Y:S01]  /*24ab0*/  BSSY B0, `(.L_x_11142) ;  /* 0x0000007000007945 */ /* 0x000fe20003800000 */
[----:B------:R-:W-:Y:S02]  /*24ac0*/  IMAD.MOV.U32 R12, RZ, RZ, RZ ;  /* 0x000000ffff0c7224 */ /* 0x000fe400078e00ff */
[----:B------:R-:W-:Y:S02]  /*24ad0*/  IMAD.MOV.U32 R11, RZ, RZ, 0x1f ;  /* 0x0000001fff0b7424 */ /* 0x000fe400078e00ff */
[----:B------:R-:W-:-:S07]  /*24ae0*/  IMAD.MOV.U32 R15, RZ, RZ, -0x1 ;  /* 0xffffffffff0f7424 */ /* 0x000fce00078e00ff */
[----:B-----5:R-:W-:Y:S05]  /*24af0*/  WARPSYNC.COLLECTIVE R15, `(.L_x_11143) ;  /* 0x000000000f087348 */ /* 0x020fea0003c00000 */
[----:B------:R0:W1:Y:S02]  /*24b00*/  SHFL.IDX P6, R14, R13, R12, R11 ;  /* 0x0000000c0d0e7389 */ /* 0x00006400000c000b */
[----:B01---5:R-:W-:Y:S01]  /*24b10*/  ENDCOLLECTIVE ;  /* 0x000000000000791b */ /* 0x023fe20003800000 */
.L_x_11143:
[----:B------:R-:W-:Y:S05]  /*24b20*/  BSYNC B0 ;  /* 0x0000000000007941 */ /* 0x000fea0003800000 */
.L_x_11142:
[----:B------:R-:W-:Y:S01]  /*24b30*/  IMAD.MOV.U32 R157, RZ, RZ, R14 ;  /* 0x000000ffff9d7224 */ /* 0x000fe200078e000e */
[----:B------:R-:W-:Y:S06]  /*24b40*/  BRA `(.L_x_11144) ;  /* 0xfffffe2c00ec7947 */ /* 0x000fec000383ffff */
.L_x_10831:
[----:B------:R-:W-:Y:S01]  /*24b50*/  BSSY B1, `(.L_x_11145) ;  /* 0x0000007000017945 */ /* 0x000fe20003800000 */
[----:B------:R-:W-:Y:S02]  /*24b60*/  IMAD.MOV.U32 R12, RZ, RZ, RZ ;  /* 0x000000ffff0c7224 */ /* 0x000fe400078e00ff */
[----:B------:R-:W-:Y:S02]  /*24b70*/  IMAD.MOV.U32 R11, RZ, RZ, 0x1e1f ;  /* 0x00001e1fff0b7424 */ /* 0x000fe400078e00ff */
[----:B------:R-:W-:-:S07]  /*24b80*/  IMAD.MOV.U32 R15, RZ, RZ, -0x1 ;  /* 0xffffffffff0f7424 */ /* 0x000fce00078e00ff */
[----:B------:R-:W-:Y:S05]  /*24b90*/  WARPSYNC.COLLECTIVE R15, `(.L_x_11146) ;  /* 0x000000000f087348 */ /* 0x000fea0003c00000 */
[----:B------:R0:W1:Y:S02]  /*24ba0*/  SHFL.IDX P6, R14, R13, R12, R11 ;  /* 0x0000000c0d0e7389 */ /* 0x00006400000c000b */
[----:B01----:R-:W-:Y:S01]  /*24bb0*/  ENDCOLLECTIVE ;  /* 0x000000000000791b */ /* 0x003fe20003800000 */
.L_x_11146:
[----:B------:R-:W-:Y:S05]  /*24bc0*/  BSYNC B1 ;  /* 0x0000000000017941 */ /* 0x000fea0003800000 */
.L_x_11145:
        /* <DEDUP_REMOVED lines=8> */
.L_x_11147:
[----:B------:R-:W-:Y:S02]  /*24c50*/  IMAD.MOV.U32 R13, RZ, RZ, R0 ;  /* 0x000000ffff0d7224 */ /* 0x000fe400078e0000 */
[----:B------:R-:W-:-:S07]  /*24c60*/  IMAD.MOV.U32 R6, RZ, RZ, R14 ;  /* 0x000000ffff067224 */ /* 0x000fce00078e000e */
[----:B------:R-:W-:Y:S05]  /*24c70*/  WARPSYNC.COLLECTIVE R15, `(.L_x_11148) ;  /* 0x000000000f087348 */ /* 0x000fea0003c00000 */
[----:B------:R0:W1:Y:S02]  /*24c80*/  SHFL.IDX P6, R14, R13, R12, R11 ;  /* 0x0000000c0d0e7389 */ /* 0x00006400000c000b */
[----:B01----:R-:W-:Y:S01]  /*24c90*/  ENDCOLLECTIVE ;  /* 0x000000000000791b */ /* 0x003fe20003800000 */
.L_x_11148:
[----:B------:R-:W-:Y:S02]  /*24ca0*/  IMAD.MOV.U32 R13, RZ, RZ, R39 ;  /* 0x000000ffff0d7224 */ /* 0x000fe400078e0027 */
[----:B------:R-:W-:-:S07]  /*24cb0*/  IMAD.MOV.U32 R0, RZ, RZ, R14 ;  /* 0x000000ffff007224 */ /* 0x000fce00078e000e */
[----:B------:R-:W-:Y:S05]  /*24cc0*/  WARPSYNC.COLLECTIVE R15, `(.L_x_11149) ;  /* 0x000000000f087348 */ /* 0x000fea0003c00000 */
[----:B------:R0:W1:Y:S02]  /*24cd0*/  SHFL.IDX P6, R14, R13, R12, R11 ;  /* 0x0000000c0d0e7389 */ /* 0x00006400000c000b */
[----:B01----:R-:W-:Y:S01]  /*24ce0*/  ENDCOLLECTIVE ;  /* 0x000000000000791b */ /* 0x003fe20003800000 */
.L_x_11149:
[----:B------:R-:W-:Y:S01]  /*24cf0*/  IMAD.MOV.U32 R39, RZ, RZ, R14 ;  /* 0x000000ffff277224 */ /* 0x000fe200078e000e */
[----:B------:R-:W-:Y:S06]  /*24d00*/  BRA `(.L_x_11150) ;  /* 0xfffffe3400647947 */ /* 0x000fec000383ffff */
.L_x_10835:
[----:B0-----:R0:W1:Y:S02]  /*24d10*/  SYNCS.PHASECHK.TRANS64.TRYWAIT P1, [R2+URZ+0x2d800], R3 ;  /* 0x02d80003020075a7 */ /* 0x001064000802017f */
[----:B-1----:R-:W-:Y:S05]  /*24d20*/  @!P1 NANOSLEEP.SYNCS 0x989680 ;  /* 0x009896800000995d */ /* 0x002fea0003900000 */
[----:B------:R-:W1:Y:S02]  /*24d30*/  @!P1 SYNCS.PHASECHK.TRANS64 P1, [R2+URZ+0x2d800], R3 ;  /* 0x02d80003020095a7 */ /* 0x000e64000802007f */
[----:B-1----:R-:W-:Y:S05]  /*24d40*/  @!P1 BRA `(.L_x_10835) ;  /* 0xfffffffc00f09947 */ /* 0x002fea000383ffff */
[----:B------:R-:W-:Y:S05]  /*24d50*/  BRA `(.L_x_11151) ;  /* 0xfffffe3c00947947 */ /* 0x000fea000383ffff */
.L_x_10847:
[----:B------:R-:W-:Y:S01]  /*24d60*/  BSSY B1, `(.L_x_11152) ;  /* 0x0000007000017945 */ /* 0x000fe20003800000 */
[----:B------:R-:W-:Y:S02]  /*24d70*/  IMAD.MOV.U32 R12, RZ, RZ, RZ ;  /* 0x000000ffff0c7224 */ /* 0x000fe400078e00ff */
[----:B------:R-:W-:Y:S02]  /*24d80*/  IMAD.MOV.U32 R11, RZ, RZ, 0x1e1f ;  /* 0x00001e1fff0b7424 */ /* 0x000fe400078e00ff */
[----:B------:R-:W-:-:S07]  /*24d90*/  IMAD.MOV.U32 R15, RZ, RZ, -0x1 ;  /* 0xffffffffff0f7424 */ /* 0x000fce00078e00ff */
[----:B------:R-:W-:Y:S05]  /*24da0*/  WARPSYNC.COLLECTIVE R15, `(.L_x_11153) ;  /* 0x000000000f087348 */ /* 0x000fea0003c00000 */
[----:B------:R0:W1:Y:S02]  /*24db0*/  SHFL.IDX P6, R14, R13, R12, R11 ;  /* 0x0000000c0d0e7389 */ /* 0x00006400000c000b */
[----:B01----:R-:W-:Y:S01]  /*24dc0*/  ENDCOLLECTIVE ;  /* 0x000000000000791b */ /* 0x003fe20003800000 */
.L_x_11153:
[----:B------:R-:W-:Y:S05]  /*24dd0*/  BSYNC B1 ;  /* 0x0000000000017941 */ /* 0x000fea0003800000 */
.L_x_11152:
        /* <DEDUP_REMOVED lines=8> */
.L_x_11154:
[----:B------:R-:W-:Y:S02]  /*24e60*/  IMAD.MOV.U32 R13, RZ, RZ, R43 ;  /* 0x000000ffff0d7224 */ /* 0x000fe400078e002b */
[----:B------:R-:W-:-:S07]  /*24e70*/  IMAD.MOV.U32 R36, RZ, RZ, R14 ;  /* 0x000000ffff247224 */ /* 0x000fce00078e000e */
[----:B------:R-:W-:Y:S05]  /*24e80*/  WARPSYNC.COLLECTIVE R15, `(.L_x_11155) ;  /* 0x000000000f087348 */ /* 0x000fea0003c00000 */
[----:B------:R0:W1:Y:S02]  /*24e90*/  SHFL.IDX P6, R14, R13, R12, R11 ;  /* 0x0000000c0d0e7389 */ /* 0x00006400000c000b */
[----:B01----:R-:W-:Y:S01]  /*24ea0*/  ENDCOLLECTIVE ;  /* 0x000000000000791b */ /* 0x003fe20003800000 */
.L_x_11155:
[----:B------:R-:W-:Y:S02]  /*24eb0*/  IMAD.MOV.U32 R13, RZ, RZ, R42 ;  /* 0x000000ffff0d7224 */ /* 0x000fe400078e002a */
[----:B------:R-:W-:-:S07]  /*24ec0*/  IMAD.MOV.U32 R43, RZ, RZ, R14 ;  /* 0x000000ffff2b7224 */ /* 0x000fce00078e000e */
[----:B------:R-:W-:Y:S05]  /*24ed0*/  WARPSYNC.COLLECTIVE R15, `(.L_x_11156) ;  /* 0x000000000f087348 */ /* 0x000fea0003c00000 */
[----:B------:R0:W1:Y:S02]  /*24ee0*/  SHFL.IDX P6, R14, R13, R12, R11 ;  /* 0x0000000c0d0e7389 */ /* 0x00006400000c000b */
[----:B01----:R-:W-:Y:S01]  /*24ef0*/  ENDCOLLECTIVE ;  /* 0x000000000000791b */ /* 0x003fe20003800000 */
.L_x_11156:
[----:B------:R-:W-:Y:S01]  /*24f00*/  IMAD.MOV.U32 R42, RZ, RZ, R14 ;  /* 0x000000ffff2a7224 */ /* 0x000fe200078e000e */
[----:B------:R-:W-:Y:S06]  /*24f10*/  BRA `(.L_x_11157) ;  /* 0xfffffe50004c7947 */ /* 0x000fec000383ffff */
.L_x_10851:
[----:B0-----:R0:W1:Y:S02]  /*24f20*/  SYNCS.PHASECHK.TRANS64.TRYWAIT P1, [R2+URZ+0x2d800], R3 ;  /* 0x02d80003020075a7 */ /* 0x001064000802017f */
[----:B-1----:R-:W-:Y:S05]  /*24f30*/  @!P1 NANOSLEEP.SYNCS 0x989680 ;  /* 0x009896800000995d */ /* 0x002fea0003900000 */
[----:B------:R-:W1:Y:S02]  /*24f40*/  @!P1 SYNCS.PHASECHK.TRANS64 P1, [R2+URZ+0x2d800], R3 ;  /* 0x02d80003020095a7 */ /* 0x000e64000802007f */
[----:B-1----:R-:W-:Y:S05]  /*24f50*/  @!P1 BRA `(.L_x_10851) ;  /* 0xfffffffc00f09947 */ /* 0x002fea000383ffff */
[----:B------:R-:W-:Y:S05]  /*24f60*/  BRA `(.L_x_11158) ;  /* 0xfffffe5400f87947 */ /* 0x000fea000383ffff */
.L_x_10859:
[----:B-1----:R1:W2:Y:S02]  /*24f70*/  SYNCS.PHASECHK.TRANS64.TRYWAIT P2, [R0+URZ+0x2d830], R3 ;  /* 0x02d83003000075a7 */ /* 0x0022a4000804017f */
[----:B--2---:R-:W-:Y:S05]  /*24f80*/  @!P2 NANOSLEEP.SYNCS 0x989680 ;  /* 0x009896800000a95d */ /* 0x004fea0003900000 */
[----:B------:R-:W2:Y:S02]  /*24f90*/  @!P2 SYNCS.PHASECHK.TRANS64 P2, [R0+URZ+0x2d830], R3 ;  /* 0x02d830030000a5a7 */ /* 0x000ea4000804007f */
[----:B--2---:R-:W-:Y:S05]  /*24fa0*/  @!P2 BRA `(.L_x_10859) ;  /* 0xfffffffc00f0a947 */ /* 0x004fea000383ffff */
[----:B------:R-:W-:Y:S05]  /*24fb0*/  BRA `(.L_x_10858) ;  /* 0xfffffe6c007c7947 */ /* 0x000fea000383ffff */
.L_x_10877:
[----:B-1----:R1:W2:Y:S02]  /*24fc0*/  SYNCS.PHASECHK.TRANS64.TRYWAIT P4, [R9+URZ+0x2d830], R8 ;  /* 0x02d83008090075a7 */ /* 0x0022a4000808017f */
[----:B--2---:R-:W-:Y:S05]  /*24fd0*/  @!P4 NANOSLEEP.SYNCS 0x989680 ;  /* 0x009896800000c95d */ /* 0x004fea0003900000 */
[----:B------:R-:W2:Y:S02]  /*24fe0*/  @!P4 SYNCS.PHASECHK.TRANS64 P4, [R9+URZ+0x2d830], R8 ;  /* 0x02d830080900c5a7 */ /* 0x000ea4000808007f */
[----:B--2---:R-:W-:Y:S05]  /*24ff0*/  @!P4 BRA `(.L_x_10877) ;  /* 0xfffffffc00f0c947 */ /* 0x004fea000383ffff */
[----:B------:R-:W-:Y:S05]  /*25000*/  BRA `(.L_x_10876) ;  /* 0xfffffea000f87947 */ /* 0x000fea000383ffff */
.L_x_10881:
[----:B-1----:R1:W2:Y:S02]  /*25010*/  SYNCS.PHASECHK.TRANS64.TRYWAIT P3, [R9+URZ+0x2d850], R8 ;  /* 0x02d85008090075a7 */ /* 0x0022a4000806017f */
[----:B--2---:R-:W-:Y:S05]  /*25020*/  @!P3 NANOSLEEP.SYNCS 0x989680 ;  /* 0x009896800000b95d */ /* 0x004fea0003900000 */
[----:B------:R-:W2:Y:S02]  /*25030*/  @!P3 SYNCS.PHASECHK.TRANS64 P3, [R9+URZ+0x2d850], R8 ;  /* 0x02d850080900b5a7 */ /* 0x000ea4000806007f */
[----:B--2---:R-:W-:Y:S05]  /*25040*/  @!P3 BRA `(.L_x_10881) ;  /* 0xfffffffc00f0b947 */ /* 0x004fea000383ffff */
[----:B------:R-:W-:Y:S05]  /*25050*/  BRA `(.L_x_10878) ;  /* 0xfffffea400fc7947 */ /* 0x000fea000383ffff */
.L_x_10900:
[----:B-1----:R1:W2:Y:S02]  /*25060*/  SYNCS.PHASECHK.TRANS64.TRYWAIT P3, [R0+URZ+0x2d830], R11 ;  /* 0x02d8300b000075a7 */ /* 0x0022a4000806017f */
[----:B--2---:R-:W-:Y:S05]  /*25070*/  @!P3 NANOSLEEP.SYNCS 0x989680 ;  /* 0x009896800000b95d */ /* 0x004fea0003900000 */
[----:B------:R-:W2:Y:S02]  /*25080*/  @!P3 SYNCS.PHASECHK.TRANS64 P3, [R0+URZ+0x2d830], R11 ;  /* 0x02d8300b0000b5a7 */ /* 0x000ea4000806007f */
[----:B--2---:R-:W-:Y:S05]  /*25090*/  @!P3 BRA `(.L_x_10900) ;  /* 0xfffffffc00f0b947 */ /* 0x004fea000383ffff */
[----:B------:R-:W-:Y:S05]  /*250a0*/  BRA `(.L_x_10899) ;  /* 0xfffffed8007c7947 */ /* 0x000fea000383ffff */
.L_x_10904:
[----:B-1----:R1:W2:Y:S02]  /*250b0*/  SYNCS.PHASECHK.TRANS64.TRYWAIT P2, [R6+URZ+0x2d850], R0 ;  /* 0x02d85000060075a7 */ /* 0x0022a4000804017f */
[----:B--2---:R-:W-:Y:S05]  /*250c0*/  @!P2 NANOSLEEP.SYNCS 0x989680 ;  /* 0x009896800000a95d */ /* 0x004fea0003900000 */
[----:B------:R-:W2:Y:S02]  /*250d0*/  @!P2 SYNCS.PHASECHK.TRANS64 P2, [R6+URZ+0x2d850], R0 ;  /* 0x02d850000600a5a7 */ /* 0x000ea4000804007f */
[----:B--2---:R-:W-:Y:S05]  /*250e0*/  @!P2 BRA `(.L_x_10904) ;  /* 0xfffffffc00f0a947 */ /* 0x004fea000383ffff */
[----:B------:R-:W-:Y:S05]  /*250f0*/  BRA `(.L_x_10901) ;  /* 0xfffffedc00807947 */ /* 0x000fea000383ffff */
.L_x_10911:
[----:B-1----:R1:W2:Y:S02]  /*25100*/  SYNCS.PHASECHK.TRANS64.TRYWAIT P3, [R0+URZ+0x2d830], R11 ;  /* 0x02d8300b000075a7 */ /* 0x0022a4000806017f */
[----:B--2---:R-:W-:Y:S05]  /*25110*/  @!P3 NANOSLEEP.SYNCS 0x989680 ;  /* 0x009896800000b95d */ /* 0x004fea0003900000 */
[----:B------:R-:W2:Y:S02]  /*25120*/  @!P3 SYNCS.PHASECHK.TRANS64 P3, [R0+URZ+0x2d830], R11 ;  /* 0x02d8300b0000b5a7 */ /* 0x000ea4000806007f */
[----:B--2---:R-:W-:Y:S05]  /*25130*/  @!P3 BRA `(.L_x_10911) ;  /* 0xfffffffc00f0b947 */ /* 0x004fea000383ffff */
[----:B------:R-:W-:Y:S05]  /*25140*/  BRA `(.L_x_10910) ;  /* 0xfffffefc00507947 */ /* 0x000fea000383ffff */
.L_x_10915:
[----:B-1----:R1:W2:Y:S02]  /*25150*/  SYNCS.PHASECHK.TRANS64.TRYWAIT P2, [R6+URZ+0x2d850], R0 ;  /* 0x02d85000060075a7 */ /* 0x0022a4000804017f */
[----:B--2---:R-:W-:Y:S05]  /*25160*/  @!P2 NANOSLEEP.SYNCS 0x989680 ;  /* 0x009896800000a95d */ /* 0x004fea0003900000 */
[----:B------:R-:W2:Y:S02]  /*25170*/  @!P2 SYNCS.PHASECHK.TRANS64 P2, [R6+URZ+0x2d850], R0 ;  /* 0x02d850000600a5a7 */ /* 0x000ea4000804007f */
[----:B--2---:R-:W-:Y:S05]  /*25180*/  @!P2 BRA `(.L_x_10915) ;  /* 0xfffffffc00f0a947 */ /* 0x004fea000383ffff */
[----:B------:R-:W-:Y:S05]  /*25190*/  BRA `(.L_x_10912) ;  /* 0xffffff0000547947 */ /* 0x000fea000383ffff */
.L_x_10928:
[----:B-1----:R1:W2:Y:S02]  /*251a0*/  SYNCS.PHASECHK.TRANS64.TRYWAIT P0, [R7+URZ+0x2d850], R10 ;  /* 0x02d8500a070075a7 */ /* 0x0022a4000800017f */
[----:B--2---:R-:W-:Y:S05]  /*251b0*/  @!P0 NANOSLEEP.SYNCS 0x989680 ;  /* 0x009896800000895d */ /* 0x004fea0003900000 */
[----:B------:R-:W2:Y:S02]  /*251c0*/  @!P0 SYNCS.PHASECHK.TRANS64 P0, [R7+URZ+0x2d850], R10 ;  /* 0x02d8500a070085a7 */ /* 0x000ea4000800007f */
[----:B--2---:R-:W-:Y:S05]  /*251d0*/  @!P0 BRA `(.L_x_10928) ;  /* 0xfffffffc00f08947 */ /* 0x004fea000383ffff */
[----:B------:R-:W-:Y:S05]  /*251e0*/  BRA `(.L_x_10927) ;  /* 0xffffff30001c7947 */ /* 0x000fea000383ffff */
.L_x_10933:
[----:B------:R-:W-:Y:S02]  /*251f0*/  IMAD.MOV.U32 R13, RZ, RZ, R8 ;  /* 0x000000ffff0d7224 */ /* 0x000fe400078e0008 */
[----:B------:R-:W-:Y:S02]  /*25200*/  IMAD.MOV.U32 R12, RZ, RZ, RZ ;  /* 0x000000ffff0c7224 */ /* 0x000fe400078e00ff */
[----:B------:R-:W-:Y:S02]  /*25210*/  IMAD.MOV.U32 R11, RZ, RZ, 0x1c1f ;  /* 0x00001c1fff0b7424 */ /* 0x000fe400078e00ff */
[----:B------:R-:W-:-:S07]  /*25220*/  IMAD.MOV.U32 R15, RZ, RZ, -0x1 ;  /* 0xffffffffff0f7424 */ /* 0x000fce00078e00ff */
[----:B-----5:R-:W-:Y:S05]  /*25230*/  WARPSYNC.COLLECTIVE R15, `(.L_x_11159) ;  /* 0x000000000f087348 */ /* 0x020fea0003c00000 */
[----:B------:R0:W1:Y:S02]  /*25240*/  SHFL.IDX P6, R14, R13, R12, R11 ;  /* 0x0000000c0d0e7389 */ /* 0x00006400000c000b */
[----:B01---5:R-:W-:Y:S01]  /*25250*/  ENDCOLLECTIVE ;  /* 0x000000000000791b */ /* 0x023fe20003800000 */
.L_x_11159:
[----:B------:R-:W-:Y:S02]  /*25260*/  IMAD.MOV.U32 R13, RZ, RZ, R0 ;  /* 0x000000ffff0d7224 */ /* 0x000fe400078e0000 */
[----:B------:R-:W-:-:S07]  /*25270*/  IMAD.MOV.U32 R3, RZ, RZ, R14 ;  /* 0x000000ffff037224 */ /* 0x000fce00078e000e */
[----:B------:R-:W-:Y:S05]  /*25280*/  WARPSYNC.COLLECTIVE R15, `(.L_x_11160) ;  /* 0x000000000f087348 */ /* 0x000fea0003c00000 */
[----:B------:R0:W1:Y:S02]  /*25290*/  SHFL.IDX P6, R14, R13, R12, R11 ;  /* 0x0000000c0d0e7389 */ /* 0x00006400000c000b */
[----:B01----:R-:W-:Y:S01]  /*252a0*/  ENDCOLLECTIVE ;  /* 0x000000000000791b */ /* 0x003fe20003800000 */
.L_x_11160:
[----:B------:R-:W-:Y:S05]  /*252b0*/  BRA `(.L_x_11161) ;  /* 0xffffff4800e87947 */ /* 0x000fea000383ffff */
.L_x_10936:
        /* <DEDUP_REMOVED lines=8> */
.L_x_11163:
[----:B------:R-:W-:Y:S05]  /*25340*/  BSYNC B1 ;  /* 0x0000000000017941 */ /* 0x000fea0003800000 */
.L_x_11162:
        /* <DEDUP_REMOVED lines=8> */
.L_x_11164:
[----:B------:R-:W-:Y:S05]  /*253d0*/  BRA `(.L_x_11165) ;  /* 0xffffff4800f87947 */ /* 0x000fea000383ffff */
.L_x_10938:
[----:B------:R-:W-:Y:S02]  /*253e0*/  IMAD.MOV.U32 R13, RZ, RZ, R26 ;  /* 0x000000ffff0d7224 */ /* 0x000fe400078e001a */
[----:B------:R-:W-:Y:S02]  /*253f0*/  IMAD.MOV.U32 R12, RZ, RZ, RZ ;  /* 0x000000ffff0c7224 */ /* 0x000fe400078e00ff */
[----:B------:R-:W-:Y:S02]  /*25400*/  IMAD.MOV.U32 R11, RZ, RZ, 0x1c1f ;  /* 0x00001c1fff0b7424 */ /* 0x000fe400078e00ff */
[----:B------:R-:W-:-:S07]  /*25410*/  IMAD.MOV.U32 R15, RZ, RZ, -0x1 ;  /* 0xffffffffff0f7424 */ /* 0x000fce00078e00ff */
[----:B------:R-:W-:Y:S05]  /*25420*/  WARPSYNC.COLLECTIVE R15, `(.L_x_11166) ;  /* 0x000000000f087348 */ /* 0x000fea0003c00000 */
[----:B------:R0:W1:Y:S02]  /*25430*/  SHFL.IDX P6, R14, R13, R12, R11 ;  /* 0x0000000c0d0e7389 */ /* 0x00006400000c000b */
[----:B01----:R-:W-:Y:S01]  /*25440*/  ENDCOLLECTIVE ;  /* 0x000000000000791b */ /* 0x003fe20003800000 */
.L_x_11166:
[----:B------:R-:W-:Y:S02]  /*25450*/  IMAD.MOV.U32 R13, RZ, RZ, R3 ;  /* 0x000000ffff0d7224 */ /* 0x000fe400078e0003 */
[----:B------:R-:W-:-:S07]  /*25460*/  IMAD.MOV.U32 R0, RZ, RZ, R14 ;  /* 0x000000ffff007224 */ /* 0x000fce00078e000e */
[----:B------:R-:W-:Y:S05]  /*25470*/  WARPSYNC.COLLECTIVE R15, `(.L_x_11167) ;  /* 0x000000000f087348 */ /* 0x000fea0003c00000 */
[----:B------:R0:W1:Y:S02]  /*25480*/  SHFL.IDX P6, R14, R13, R12, R11 ;  /* 0x0000000c0d0e7389 */ /* 0x00006400000c000b */
[----:B01----:R-:W-:Y:S01]  /*25490*/  ENDCOLLECTIVE ;  /* 0x000000000000791b */ /* 0x003fe20003800000 */
.L_x_11167:
[----:B------:R-:W-:Y:S05]  /*254a0*/  BRA `(.L_x_11168) ;  /* 0xffffff4c00c47947 */ /* 0x000fea000383ffff */
.L_x_10941:
[----:B------:R-:W-:Y:S01]  /*254b0*/  BSSY B1, `(.L_x_11169) ;  /* 0x0000008000017945 */ /* 0x000fe20003800000 */
[----:B---3--:R-:W-:Y:S02]  /*254c0*/  IMAD.MOV.U32 R13, RZ, RZ, R26 ;  /* 0x000000ffff0d7224 */ /* 0x008fe400078e001a */
[----:B------:R-:W-:Y:S02]  /*254d0*/  IMAD.MOV.U32 R12, RZ, RZ, 0x1 ;  /* 0x00000001ff0c7424 */ /* 0x000fe400078e00ff */
[----:B------:R-:W-:Y:S02]  /*254e0*/  IMAD.MOV.U32 R11, RZ, RZ, 0x1c1f ;  /* 0x00001c1fff0b7424 */ /* 0x000fe400078e00ff */
[----:B------:R-:W-:-:S07]  /*254f0*/  IMAD.MOV.U32 R15, RZ, RZ, -0x1 ;  /* 0xffffffffff0f7424 */ /* 0x000fce00078e00ff */
[----:B012---:R-:W-:Y:S05]  /*25500*/  WARPSYNC.COLLECTIVE R15, `(.L_x_11170) ;  /* 0x000000000f087348 */ /* 0x007fea0003c00000 */
[----:B--2---:R2:W3:Y:S02]  /*25510*/  SHFL.IDX P6, R14, R13, R12, R11 ;  /* 0x0000000c0d0e7389 */ /* 0x0044e400000c000b */
[----:B0123--:R-:W-:Y:S01]  /*25520*/  ENDCOLLECTIVE ;  /* 0x000000000000791b */ /* 0x00ffe20003800000 */
.L_x_11170:
[----:B------:R-:W-:Y:S05]  /*25530*/  BSYNC B1 ;  /* 0x0000000000017941 */ /* 0x000fea0003800000 */
.L_x_11169:
        /* <DEDUP_REMOVED lines=8> */
.L_x_11171:
[----:B------:R-:W-:Y:S05]  /*255c0*/  BRA `(.L_x_11172) ;  /* 0xffffff5000d87947 */ /* 0x000fea000383ffff */
.L_x_10945:
[----:B------:R-:W-:Y:S02]  /*255d0*/  IMAD.MOV.U32 R13, RZ, RZ, R4 ;  /* 0x000000ffff0d7224 */ /* 0x000fe400078e0004 */
[----:B------:R-:W-:Y:S02]  /*255e0*/  IMAD.MOV.U32 R12, RZ, RZ, RZ ;  /* 0x000000ffff0c7224 */ /* 0x000fe400078e00ff */
[----:B------:R-:W-:Y:S02]  /*255f0*/  IMAD.MOV.U32 R11, RZ, RZ, 0x1c1f ;  /* 0x00001c1fff0b7424 */ /* 0x000fe400078e00ff */
[----:B------:R-:W-:-:S07]  /*25600*/  IMAD.MOV.U32 R15, RZ, RZ, -0x1 ;  /* 0xffffffffff0f7424 */ /* 0x000fce00078e00ff */
[----:B-1----:R-:W-:Y:S05]  /*25610*/  WARPSYNC.COLLECTIVE R15, `(.L_x_11173) ;  /* 0x000000000f087348 */ /* 0x002fea0003c00000 */
[----:B------:R0:W2:Y:S02]  /*25620*/  SHFL.IDX P6, R14, R13, R12, R11 ;  /* 0x0000000c0d0e7389 */ /* 0x0000a400000c000b */
[----:B012---:R-:W-:Y:S01]  /*25630*/  ENDCOLLECTIVE ;  /* 0x000000000000791b */ /* 0x007fe20003800000 */
.L_x_11173:
[----:B------:R-:W-:Y:S02]  /*25640*/  IMAD.MOV.U32 R13, RZ, RZ, R0 ;  /* 0x000000ffff0d7224 */ /* 0x000fe400078e0000 */
[----:B------:R-:W-:-:S07]  /*25650*/  IMAD.MOV.U32 R3, RZ, RZ, R14 ;  /* 0x000000ffff037224 */ /* 0x000fce00078e000e */
[----:B------:R-:W-:Y:S05]  /*25660*/  WARPSYNC.COLLECTIVE R15, `(.L_x_11174) ;  /* 0x000000000f087348 */ /* 0x000fea0003c00000 */
[----:B------:R0:W1:Y:S02]  /*25670*/  SHFL.IDX P6, R14, R13, R12, R11 ;  /* 0x0000000c0d0e7389 */ /* 0x00006400000c000b */
[----:B01----:R-:W-:Y:S01]  /*25680*/  ENDCOLLECTIVE ;  /* 0x000000000000791b */ /* 0x003fe20003800000 */
.L_x_11174:
[----:B------:R-:W-:Y:S05]  /*25690*/  BRA `(.L_x_11175) ;  /* 0xffffff60002c7947 */ /* 0x000fea000383ffff */
.L_x_10948:
        /* <DEDUP_REMOVED lines=8> */
.L_x_11177:
[----:B------:R-:W-:Y:S05]  /*25720*/  BSYNC B1 ;  /* 0x0000000000017941 */ /* 0x000fea0003800000 */
.L_x_11176:
        /* <DEDUP_REMOVED lines=8> */
.L_x_11178:
[----:B------:R-:W-:Y:S05]  /*257b0*/  BRA `(.L_x_11179) ;  /* 0xffffff6000407947 */ /* 0x000fea000383ffff */
.L_x_10975:
        /* <DEDUP_REMOVED lines=11> */
.L_x_11181:
[----:B------:R-:W-:Y:S05]  /*25870*/  BSYNC B1 ;  /* 0x0000000000017941 */ /* 0x000fea0003800000 */
.L_x_11180:
[----:B------:R-:W-:Y:S05]  /*25880*/  BRA `(.L_x_11182) ;  /* 0xffffff8000487947 */ /* 0x000fea000383ffff */
.L_x_10977:
[----:B------:R-:W-:Y:S01]  /*25890*/  BSSY B1, `(.L_x_11183) ;  /* 0x0000006000017945 */ /* 0x000fe20003800000 */
[----:B------:R-:W-:-:S07]  /*258a0*/  IMAD.MOV.U32 R15, RZ, RZ, -0x1 ;  /* 0xffffffffff0f7424 */ /* 0x000fce00078e00ff */
[----:B0-----:R-:W-:Y:S05]  /*258b0*/  WARPSYNC.COLLECTIVE R15, `(.L_x_11184) ;  /* 0x000000000f0c7348 */ /* 0x001fea0003c00000 */
[----:B------:R-:W-:Y:S02]  /*258c0*/  ELECT P6, UR62, PT ;  /* 0x00000000003e782f */ /* 0x000fe400038c0000 */
[----:B------:R-:W-:Y:S01]  /*258d0*/  MOV R14, UR62 ;  /* 0x0000003e000e7c02 */ /* 0x000fe20008000f00 */
[----:B0-----:R-:W-:Y:S10]  /*258e0*/  ENDCOLLECTIVE ;  /* 0x000000000000791b */ /* 0x001ff40003800000 */
.L_x_11184:
[----:B------:R-:W-:Y:S05]  /*258f0*/  BSYNC B1 ;  /* 0x0000000000017941 */ /* 0x000fea0003800000 */
.L_x_11183:
[----:B------:R-:W-:Y:S01]  /*25900*/  PLOP3.LUT P2, PT, P6, PT, PT, 0x80, 0x0 ;  /* 0x000000000000781c */ /* 0x000fe2000374f070 */
[----:B------:R-:W-:-:S12]  /*25910*/  BRA `(.L_x_10976) ;  /* 0xffffff80003c7947 */ /* 0x000fd8000383ffff */
.L_x_10979:
[----:B0-----:R0:W1:Y:S02]  /*25920*/  SYNCS.PHASECHK.TRANS64.TRYWAIT P0, [R16+URZ+0x2d820], R5 ;  /* 0x02d82005100075a7 */ /* 0x001064000800017f */
[----:B-1----:R-:W-:Y:S05]  /*25930*/  @!P0 NANOSLEEP.SYNCS 0x989680 ;  /* 0x009896800000895d */ /* 0x002fea0003900000 */
[----:B------:R-:W1:Y:S02]  /*25940*/  @!P0 SYNCS.PHASECHK.TRANS64 P0, [R16+URZ+0x2d820], R5 ;  /* 0x02d82005100085a7 */ /* 0x000e64000800007f */
[----:B-1----:R-:W-:Y:S05]  /*25950*/  @!P0 BRA `(.L_x_10979) ;  /* 0xfffffffc00f08947 */ /* 0x002fea000383ffff */
[----:B------:R-:W-:Y:S05]  /*25960*/  BRA `(.L_x_11185) ;  /* 0xffffff80004c7947 */ /* 0x000fea000383ffff */
.L_x_10983:
[----:B-1----:R1:W2:Y:S02]  /*25970*/  SYNCS.PHASECHK.TRANS64.TRYWAIT P0, [R11+URZ+0x2d8a0], R10 ;  /* 0x02d8a00a0b0075a7 */ /* 0x0022a4000800017f */
[----:B--2---:R-:W-:Y:S05]  /*25980*/  @!P0 NANOSLEEP.SYNCS 0x989680 ;  /* 0x009896800000895d */ /* 0x004fea0003900000 */
[----:B------:R-:W2:Y:S02]  /*25990*/  @!P0 SYNCS.PHASECHK.TRANS64 P0, [R11+URZ+0x2d8a0], R10 ;  /* 0x02d8a00a0b0085a7 */ /* 0x000ea4000800007f */
[----:B--2---:R-:W-:Y:S05]  /*259a0*/  @!P0 BRA `(.L_x_10983) ;  /* 0xfffffffc00f08947 */ /* 0x004fea000383ffff */
[----:B------:R-:W-:Y:S05]  /*259b0*/  BRA `(.L_x_11186) ;  /* 0xffffff8000687947 */ /* 0x000fea000383ffff */
.L_x_10990:
[----:B0-----:R0:W2:Y:S02]  /*259c0*/  SYNCS.PHASECHK.TRANS64.TRYWAIT P0, [R11+URZ+0x2d8c0], R10 ;  /* 0x02d8c00a0b0075a7 */ /* 0x0010a4000800017f */
[----:B--2---:R-:W-:Y:S05]  /*259d0*/  @!P0 NANOSLEEP.SYNCS 0x989680 ;  /* 0x009896800000895d */ /* 0x004fea0003900000 */
[----:B------:R-:W2:Y:S02]  /*259e0*/  @!P0 SYNCS.PHASECHK.TRANS64 P0, [R11+URZ+0x2d8c0], R10 ;  /* 0x02d8c00a0b0085a7 */ /* 0x000ea4000800007f */
[----:B--2---:R-:W-:Y:S05]  /*259f0*/  @!P0 BRA `(.L_x_10990) ;  /* 0xfffffffc00f08947 */ /* 0x004fea000383ffff */
[----:B------:R-:W-:Y:S05]  /*25a00*/  BRA `(.L_x_11187) ;  /* 0xffffff84005c7947 */ /* 0x000fea000383ffff */
.L_x_10999:
[----:B0-----:R0:W1:Y:S02]  /*25a10*/  SYNCS.PHASECHK.TRANS64.TRYWAIT P0, [R10+URZ+0x2d8a0], R8 ;  /* 0x02d8a0080a0075a7 */ /* 0x001064000800017f */
[----:B-1----:R-:W-:Y:S05]  /*25a20*/  @!P0 NANOSLEEP.SYNCS 0x989680 ;  /* 0x009896800000895d */ /* 0x002fea0003900000 */
[----:B------:R-:W1:Y:S02]  /*25a30*/  @!P0 SYNCS.PHASECHK.TRANS64 P0, [R10+URZ+0x2d8a0], R8 ;  /* 0x02d8a0080a0085a7 */ /* 0x000e64000800007f */
[----:B-1----:R-:W-:Y:S05]  /*25a40*/  @!P0 BRA `(.L_x_10999) ;  /* 0xfffffffc00f08947 */ /* 0x002fea000383ffff */
[----:B------:R-:W-:Y:S05]  /*25a50*/  BRA `(.L_x_11188) ;  /* 0xffffff8800947947 */ /* 0x000fea000383ffff */
.L_x_11006:
[----:B-1----:R1:W2:Y:S02]  /*25a60*/  SYNCS.PHASECHK.TRANS64.TRYWAIT P0, [R10+URZ+0x2d8c0], R8 ;  /* 0x02d8c0080a0075a7 */ /* 0x0022a4000800017f */
[----:B--2---:R-:W-:Y:S05]  /*25a70*/  @!P0 NANOSLEEP.SYNCS 0x989680 ;  /* 0x009896800000895d */ /* 0x004fea0003900000 */
[----:B------:R-:W2:Y:S02]  /*25a80*/  @!P0 SYNCS.PHASECHK.TRANS64 P0, [R10+URZ+0x2d8c0], R8 ;  /* 0x02d8c0080a0085a7 */ /* 0x000ea4000800007f */
[----:B--2---:R-:W-:Y:S05]  /*25a90*/  @!P0 BRA `(.L_x_11006) ;  /* 0xfffffffc00f08947 */ /* 0x004fea000383ffff */
[----:B------:R-:W-:Y:S05]  /*25aa0*/  BRA `(.L_x_11189) ;  /* 0xffffff8c00847947 */ /* 0x000fea000383ffff */
.L_x_11031:
[----:B------:R-:W3:Y:S01]  /*25ab0*/  S2R R20, SR_TID.X ;  /* 0x0000000000147919 */ /* 0x000ee20000002100 */
[----:B------:R-:W-:Y:S01]  /*25ac0*/  BSSY B0, `(.L_x_11190) ;  /* 0x000000a000007945 */ /* 0x000fe20003800000 */
[----:B------:R-:W-:Y:S02]  /*25ad0*/  IMAD.MOV.U32 R12, RZ, RZ, RZ ;  /* 0x000000ffff0c7224 */ /* 0x000fe400078e00ff */
[----:B------:R-:W-:Y:S02]  /*25ae0*/  IMAD.MOV.U32 R11, RZ, RZ, 0x1f ;  /* 0x0000001fff0b7424 */ /* 0x000fe400078e00ff */
[----:B------:R-:W-:Y:S01]  /*25af0*/  IMAD.MOV.U32 R15, RZ, RZ, -0x1 ;  /* 0xffffffffff0f7424 */ /* 0x000fe200078e00ff */
[----:B---3--:R-:W-:-:S04]  /*25b00*/  SHF.R.U32.HI R20, RZ, 0x5, R20 ;  /* 0x00000005ff147819 */ /* 0x008fc80000011614 */
[----:B------:R-:W-:-:S05]  /*25b10*/  LOP3.LUT R20, R20, 0x3, RZ, 0xc0, !PT ;  /* 0x0000000314147812 */ /* 0x000fca00078ec0ff */
[----:B------:R-:W-:-:S07]  /*25b20*/  IMAD.MOV.U32 R13, RZ, RZ, R20 ;  /* 0x000000ffff0d7224 */ /* 0x000fce00078e0014 */
[----:B012---:R-:W-:Y:S05]  /*25b30*/  WARPSYNC.COLLECTIVE R15, `(.L_x_11191) ;  /* 0x000000000f087348 */ /* 0x007fea0003c00000 */
[----:B------:R3:W4:Y:S02]  /*25b40*/  SHFL.IDX P6, R14, R13, R12, R11 ;  /* 0x0000000c0d0e7389 */ /* 0x00072400000c000b */
[----:B01234-:R-:W-:Y:S01]  /*25b50*/  ENDCOLLECTIVE ;  /* 0x000000000000791b */ /* 0x01ffe20003800000 */
.L_x_11191:
[----:B------:R-:W-:Y:S05]  /*25b60*/  BSYNC B0 ;  /* 0x0000000000007941 */ /* 0x000fea0003800000 */
.L_x_11190:
[----:B------:R-:W-:Y:S05]  /*25b70*/  BRA `(.L_x_11192) ;  /* 0xffffff9c00b07947 */ /* 0x000fea000383ffff */
.L_x_11033:
[----:B------:R-:W-:Y:S01]  /*25b80*/  BSSY B0, `(.L_x_11193) ;  /* 0x0000006000007945 */ /* 0x000fe20003800000 */
[----:B------:R-:W-:-:S07]  /*25b90*/  IMAD.MOV.U32 R15, RZ, RZ, -0x1 ;  /* 0xffffffffff0f7424 */ /* 0x000fce00078e00ff */
[----:B0123--:R-:W-:Y:S05]  /*25ba0*/  WARPSYNC.COLLECTIVE R15, `(.L_x_11194) ;  /* 0x000000000f0c7348 */ /* 0x00ffea0003c00000 */
[----:B------:R-:W-:Y:S02]  /*25bb0*/  ELECT P6, UR62, PT ;  /* 0x00000000003e782f */ /* 0x000fe400038c0000 */
[----:B------:R-:W-:Y:S01]  /*25bc0*/  MOV R14, UR62 ;  /* 0x0000003e000e7c02 */ /* 0x000fe20008000f00 */
[----:B0123--:R-:W-:Y:S10]  /*25bd0*/  ENDCOLLECTIVE ;  /* 0x000000000000791b */ /* 0x00fff40003800000 */
.L_x_11194:
[----:B------:R-:W-:Y:S05]  /*25be0*/  BSYNC B0 ;  /* 0x0000000000007941 */ /* 0x000fea0003800000 */
.L_x_11193:
[----:B------:R-:W-:Y:S05]  /*25bf0*/  BRA `(.L_x_11195) ;  /* 0xffffff9c00b07947 */ /* 0x000fea000383ffff */
.L_x_11035:
[----:B---3--:R3:W4:Y:S02]  /*25c00*/  SYNCS.PHASECHK.TRANS64.TRYWAIT P0, [R0+URZ+0x2d840], R2 ;  /* 0x02d84002000075a7 */ /* 0x008724000800017f */
[----:B----4-:R-:W-:Y:S05]  /*25c10*/  @!P0 NANOSLEEP.SYNCS 0x989680 ;  /* 0x009896800000895d */ /* 0x010fea0003900000 */
[----:B------:R-:W4:Y:S02]  /*25c20*/  @!P0 SYNCS.PHASECHK.TRANS64 P0, [R0+URZ+0x2d840], R2 ;  /* 0x02d84002000085a7 */ /* 0x000f24000800007f */
[----:B----4-:R-:W-:Y:S05]  /*25c30*/  @!P0 BRA `(.L_x_11035) ;  /* 0xfffffffc00f08947 */ /* 0x010fea000383ffff */
[----:B------:R-:W-:Y:S05]  /*25c40*/  BRA `(.L_x_11196) ;  /* 0xffffffa000047947 */ /* 0x000fea000383ffff */
.L_x_11039:
[----:B------:R-:W2:Y:S01]  /*25c50*/  LDL.LU R11, [R1+0x18] ;  /* 0x00001800010b7983 */ /* 0x000ea20000300800 */
[----:B------:R-:W-:Y:S02]  /*25c60*/  IMAD.IADD R0, R20, 0x1, R21 ;  /* 0x0000000114007824 */ /* 0x000fe400078e0215 */
[----:B------:R-:W-:Y:S01]  /*25c70*/  IMAD.MOV.U32 R13, RZ, RZ, R6 ;  /* 0x000000ffff0d7224 */ /* 0x000fe200078e0006 */
[----:B------:R0:W5:Y:S01]  /*25c80*/  LDL R21, [R1+0x10] ;  /* 0x0000100001157983 */ /* 0x0001620000100800 */
[----:B------:R-:W-:Y:S02]  /*25c90*/  IMAD.MOV.U32 R12, RZ, RZ, RZ ;  /* 0x000000ffff0c7224 */ /* 0x000fe400078e00ff */
[----:B------:R-:W-:Y:S02]  /*25ca0*/  IMAD.MOV.U32 R15, RZ, RZ, -0x1 ;  /* 0xffffffffff0f7424 */ /* 0x000fe400078e00ff */
[----:B--2---:R-:W-:Y:S02]  /*25cb0*/  IMAD R4, R11, R9, RZ ;  /* 0x000000090b047224 */ /* 0x004fe400078e02ff */
[----:B0-----:R-:W-:-:S07]  /*25cc0*/  IMAD.MOV.U32 R11, RZ, RZ, 0x1c1f ;  /* 0x00001c1fff0b7424 */ /* 0x001fce00078e00ff */
[----:B-----5:R-:W-:Y:S05]  /*25cd0*/  WARPSYNC.COLLECTIVE R15, `(.L_x_11197) ;  /* 0x000000000f087348 */ /* 0x020fea0003c00000 */
[----:B------:R0:W1:Y:S02]  /*25ce0*/  SHFL.IDX P6, R14, R13, R12, R11 ;  /* 0x0000000c0d0e7389 */ /* 0x00006400000c000b */
[----:B01---5:R-:W-:Y:S01]  /*25cf0*/  ENDCOLLECTIVE ;  /* 0x000000000000791b */ /* 0x023fe20003800000 */
.L_x_11197:
[----:B------:R-:W-:Y:S02]  /*25d00*/  IMAD.MOV.U32 R13, RZ, RZ, R5 ;  /* 0x000000ffff0d7224 */ /* 0x000fe400078e0005 */
[----:B------:R-:W-:-:S07]  /*25d10*/  IMAD.MOV.U32 R3, RZ, RZ, R14 ;  /* 0x000000ffff037224 */ /* 0x000fce00078e000e */
[----:B------:R-:W-:Y:S05]  /*25d20*/  WARPSYNC.COLLECTIVE R15, `(.L_x_11198) ;  /* 0x000000000f087348 */ /* 0x000fea0003c00000 */
[----:B------:R0:W1:Y:S02]  /*25d30*/  SHFL.IDX P6, R14, R13, R12, R11 ;  /* 0x0000000c0d0e7389 */ /* 0x00006400000c000b */
[----:B01----:R-:W-:Y:S01]  /*25d40*/  ENDCOLLECTIVE ;  /* 0x000000000000791b */ /* 0x003fe20003800000 */
.L_x_11198:
[----:B------:R-:W-:Y:S01]  /*25d50*/  ISETP.GE.AND P2, PT, R0, R4, PT ;  /* 0x000000040000720c */ /* 0x000fe20003f46270 */
[----:B------:R-:W-:Y:S02]  /*25d60*/  IMAD.MOV.U32 R13, RZ, RZ, R6 ;  /* 0x000000ffff0d7224 */ /* 0x000fe400078e0006 */
[----:B------:R-:W-:Y:S02]  /*25d70*/  IMAD.MOV.U32 R12, RZ, RZ, 0x1 ;  /* 0x00000001ff0c7424 */ /* 0x000fe400078e00ff */
[----:B------:R-:W-:-:S08]  /*25d80*/  IMAD.MOV.U32 R2, RZ, RZ, R14 ;  /* 0x000000ffff027224 */ /* 0x000fd000078e000e */
[----:B------:R-:W-:Y:S05]  /*25d90*/  WARPSYNC.COLLECTIVE R15, `(.L_x_11199) ;  /* 0x000000000f087348 */ /* 0x000fea0003c00000 */
[----:B------:R0:W1:Y:S02]  /*25da0*/  SHFL.IDX P6, R14, R13, R12, R11 ;  /* 0x0000000c0d0e7389 */ /* 0x00006400000c000b */
[----:B01----:R-:W-:Y:S01]  /*25db0*/  ENDCOLLECTIVE ;  /* 0x000000000000791b */ /* 0x003fe20003800000 */
.L_x_11199:
[----:B------:R-:W-:-:S05]  /*25dc0*/  @!P2 LEA R2, P4, R10, R2, 0x1 ;  /* 0x000000020a02a211 */ /* 0x000fca00078808ff */
[----:B------:R-:W-:-:S05]  /*25dd0*/  @!P2 IMAD.X R3, RZ, RZ, R3, P4 ;  /* 0x000000ffff03a224 */ /* 0x000fca00020e0603 */
[----:B------:R-:W-:Y:S01]  /*25de0*/  @!PT LDS RZ, [RZ] ;  /* 0x00000000fffff984 */ /* 0x000fe20000000800 */
[----:B------:R-:W-:Y:S01]  /*25df0*/  @!PT LDS RZ, [RZ] ;  /* 0x00000000fffff984 */ /* 0x000fe20000000800 */
[----:B------:R-:W-:Y:S01]  /*25e00*/  @!PT LDS RZ, [RZ] ;  /* 0x00000000fffff984 */ /* 0x000fe20000000800 */
[----:B------:R-:W-:Y:S01]  /*25e10*/  @!P2 LDGSTS.E.BYPASS.LTC128B.128 [R21+0xc400], desc[UR40][R2.64], !P3 ;  /* 0x0c4000000215afae */ /* 0x000fe2000d901d68 */
[----:B------:R-:W-:-:S03]  /*25e20*/  IMAD.MOV.U32 R13, RZ, RZ, R5 ;  /* 0x000000ffff0d7224 */ /* 0x000fc600078e0005 */
[----:B------:R-:W-:Y:S04]  /*25e30*/  @!P2 LDGSTS.E.BYPASS.LTC128B.128 [R21+0xf400], desc[UR40][R2.64+0x40], !P0 ;  /* 0x0f4000400215afae */ /* 0x000fe8000c101d68 */
[----:B------:R0:W-:Y:S02]  /*25e40*/  @!P2 LDGSTS.E.BYPASS.LTC128B.128 [R21+0x12400], desc[UR40][R2.64+0x80], !P1 ;  /* 0x124000800215afae */ /* 0x0001e4000c901d68 */
[----:B0-----:R-:W-:-:S07]  /*25e50*/  IMAD.MOV.U32 R2, RZ, RZ, R14 ;  /* 0x000000ffff027224 */ /* 0x001fce00078e000e */
[----:B------:R-:W-:Y:S05]  /*25e60*/  WARPSYNC.COLLECTIVE R15, `(.L_x_11200) ;  /* 0x000000000f087348 */ /* 0x000fea0003c00000 */
[----:B------:R0:W1:Y:S02]  /*25e70*/  SHFL.IDX P6, R14, R13, R12, R11 ;  /* 0x0000000c0d0e7389 */ /* 0x00006400000c000b */
[----:B01----:R-:W-:Y:S01]  /*25e80*/  ENDCOLLECTIVE ;  /* 0x000000000000791b */ /* 0x003fe20003800000 */
.L_x_11200:
[----:B------:R-:W-:-:S05]  /*25e90*/  VIADD R9, R0, 0x20 ;  /* 0x0000002000097836 */ /* 0x000fca0000000000 */
[----:B------:R-:W-:Y:S01]  /*25ea0*/  ISETP.GE.AND P2, PT, R9, R4, PT ;  /* 0x000000040900720c */ /* 0x000fe20003f46270 */
[----:B------:R-:W-:Y:S02]  /*25eb0*/  IMAD.MOV.U32 R13, RZ, RZ, R6 ;  /* 0x000000ffff0d7224 */ /* 0x000fe400078e0006 */
[----:B------:R-:W-:Y:S02]  /*25ec0*/  IMAD.MOV.U32 R12, RZ, RZ, 0x2 ;  /* 0x00000002ff0c7424 */ /* 0x000fe400078e00ff */
[----:B------:R-:W-:-:S08]  /*25ed0*/  IMAD.MOV.U32 R3, RZ, RZ, R14 ;  /* 0x000000ffff037224 */ /* 0x000fd000078e000e */
[----:B------:R-:W-:-:S13]  /*25ee0*/  @!P2 LEA R3, P4, R10, R3, 0x1 ;  /* 0x000000030a03a211 */ /* 0x000fda00078808ff */
[----:B------:R-:W-:Y:S05]  /*25ef0*/  WARPSYNC.COLLECTIVE R15, `(.L_x_11201) ;  /* 0x000000000f087348 */ /* 0x000fea0003c00000 */
[----:B------:R0:W1:Y:S02]  /*25f00*/  SHFL.IDX P6, R14, R13, R12, R11 ;  /* 0x0000000c0d0e7389 */ /* 0x00006400000c000b */
[----:B01----:R-:W-:Y:S01]  /*25f10*/  ENDCOLLECTIVE ;  /* 0x000000000000791b */ /* 0x003fe20003800000 */
.L_x_11201:
[----:B------:R-:W-:-:S05]  /*25f20*/  @!P2 IMAD.X R2, RZ, RZ, R2, P4 ;  /* 0x000000ffff02a224 */ /* 0x000fca00020e0602 */
[----:B------:R-:W-:-:S04]  /*25f30*/  @!P2 LOP3.LUT R3, R3, R2, RZ, 0x3c, !PT ;  /* 0x000000020303a212 */ /* 0x000fc800078e3cff */
[----:B------:R-:W-:-:S04]  /*25f40*/  @!P2 LOP3.LUT R2, R3, R2, RZ, 0x3c, !PT ;  /* 0x000000020302a212 */ /* 0x000fc800078e3cff */
[----:B------:R-:W-:-:S05]  /*25f50*/  @!P2 LOP3.LUT R3, R3, R2, RZ, 0x3c, !PT ;  /* 0x000000020303a212 */ /* 0x000fca00078e3cff */
[----:B------:R-:W-:Y:S01]  /*25f60*/  @!PT LDS RZ, [RZ] ;  /* 0x00000000fffff984 */ /* 0x000fe20000000800 */
[----:B------:R-:W-:Y:S01]  /*25f70*/  @!PT LDS RZ, [RZ] ;  /* 0x00000000fffff984 */ /* 0x000fe20000000800 */
[----:B------:R-:W-:Y:S01]  /*25f80*/  @!PT LDS RZ, [RZ] ;  /* 0x00000000fffff984 */ /* 0x000fe20000000800 */
[----:B------:R-:W-:Y:S04]  /*25f90*/  @!P2 LDGSTS.E.BYPASS.LTC128B.128 [R21+0xcc00], desc[UR40][R2.64], !P3 ;  /* 0x0cc000000215afae */ /* 0x000fe8000d901d68 */
[----:B------:R-:W-:Y:S01]  /*25fa0*/  @!P2 LDGSTS.E.BYPASS.LTC128B.128 [R21+0xfc00], desc[UR40][R2.64+0x40], !P0 ;  /* 0x0fc000400215afae */ /* 0x000fe2000c101d68 */
[----:B------:R-:W-:-:S03]  /*25fb0*/  IMAD.MOV.U32 R13, RZ, RZ, R5 ;  /* 0x000000ffff0d7224 */ /* 0x000fc600078e0005 */
[----:B------:R0:W-:Y:S02]  /*25fc0*/  @!P2 LDGSTS.E.BYPASS.LTC128B.128 [R21+0x12c00], desc[UR40][R2.64+0x80], !P1 ;  /* 0x12c000800215afae */ /* 0x0001e4000c901d68 */
[----:B0-----:R-:W-:-:S05]  /*25fd0*/  VIADD R2, R0, 0x40 ;  /* 0x0000004000027836 */ /* 0x001fca0000000000 */
[----:B------:R-:W-:Y:S01]  /*25fe0*/  ISETP.GE.AND P2, PT, R2, R4, PT ;  /* 0x000000040200720c */ /* 0x000fe20003f46270 */
[----:B------:R-:W-:-:S12]  /*25ff0*/  IMAD.MOV.U32 R2, RZ, RZ, R14 ;  /* 0x000000ffff027224 */ /* 0x000fd800078e000e */
[----:B------:R-:W-:Y:S05]  /*26000*/  WARPSYNC.COLLECTIVE R15, `(.L_x_11202) ;  /* 0x000000000f087348 */ /* 0x000fea0003c00000 */
[----:B------:R0:W1:Y:S02]  /*26010*/  SHFL.IDX P6, R14, R13, R12, R11 ;  /* 0x0000000c0d0e7389 */ /* 0x00006400000c000b */
[----:B01----:R-:W-:Y:S01]  /*26020*/  ENDCOLLECTIVE ;  /* 0x000000000000791b */ /* 0x003fe20003800000 */
.L_x_11202:
[----:B------:R-:W-:Y:S02]  /*26030*/  IMAD.MOV.U32 R13, RZ, RZ, R6 ;  /* 0x000000ffff0d7224 */ /* 0x000fe400078e0006 */
[----:B------:R-:W-:Y:S02]  /*26040*/  IMAD.MOV.U32 R12, RZ, RZ, 0x3 ;  /* 0x00000003ff0c7424 */ /* 0x000fe400078e00ff */
[----:B------:R-:W-:-:S07]  /*26050*/  IMAD.MOV.U32 R3, RZ, RZ, R14 ;  /* 0x000000ffff037224 */ /* 0x000fce00078e000e */
[----:B------:R-:W-:Y:S05]  /*26060*/  WARPSYNC.COLLECTIVE R15, `(.L_x_11203) ;  /* 0x000000000f087348 */ /* 0x000fea0003c00000 */
[----:B------:R0:W1:Y:S02]  /*26070*/  SHFL.IDX P6, R14, R13, R12, R11 ;  /* 0x0000000c0d0e7389 */ /* 0x00006400000c000b */
[----:B01----:R-:W-:Y:S01]  /*26080*/  ENDCOLLECTIVE ;  /* 0x000000000000791b */ /* 0x003fe20003800000 */
.L_x_11203:
[----:B------:R-:W-:-:S05]  /*26090*/  @!P2 LEA R3, P4, R10, R3, 0x1 ;  /* 0x000000030a03a211 */ /* 0x000fca00078808ff */
[----:B------:R-:W-:-:S05]  /*260a0*/  @!P2 IMAD.X R2, RZ, RZ, R2, P4 ;  /* 0x000000ffff02a224 */ /* 0x000fca00020e0602 */
[----:B------:R-:W-:Y:S01]  /*260b0*/  @!P2 LOP3.LUT R3, R3, R2, RZ, 0x3c, !PT ;  /* 0x000000020303a212 */ /* 0x000fe200078e3cff */
[----:B------:R-:W-:-:S03]  /*260c0*/  IMAD.MOV.U32 R13, RZ, RZ, R5 ;  /* 0x000000ffff0d7224 */ /* 0x000fc600078e0005 */
[----:B------:R-:W-:Y:S01]  /*260d0*/  @!P2 LOP3.LUT R2, R3, R2, RZ, 0x3c, !PT ;  /* 0x000000020302a212 */ /* 0x000fe200078e3cff */
[----:B------:R-:W-:-:S07]  /*260e0*/  IMAD.MOV.U32 R6, RZ, RZ, R14 ;  /* 0x000000ffff067224 */ /* 0x000fce00078e000e */
[----:B------:R-:W-:Y:S05]  /*260f0*/  WARPSYNC.COLLECTIVE R15, `(.L_x_11204) ;  /* 0x000000000f087348 */ /* 0x000fea0003c00000 */
[----:B------:R0:W1:Y:S02]  /*26100*/  SHFL.IDX P6, R14, R13, R12, R11 ;  /* 0x0000000c0d0e7389 */ /* 0x00006400000c000b */
[----:B01----:R-:W-:Y:S01]  /*26110*/  ENDCOLLECTIVE ;  /* 0x000000000000791b */ /* 0x003fe20003800000 */
.L_x_11204:
[----:B------:R-:W-:-:S05]  /*26120*/  @!P2 LOP3.LUT R3, R3, R2, RZ, 0x3c, !PT ;  /* 0x000000020303a212 */ /* 0x000fca00078e3cff */
        /* <DEDUP_REMOVED lines=8> */
[----:B0-----:R-:W-:-:S05]  /*261b0*/  VIADD R2, R0, 0x60 ;  /* 0x0000006000027836 */ /* 0x001fca0000000000 */
[----:B------:R-:W-:Y:S01]  /*261c0*/  ISETP.GE.AND P2, PT, R2, R4, PT ;  /* 0x000000040200720c */ /* 0x000fe20003f46270 */
[----:B------:R-:W-:-:S12]  /*261d0*/  IMAD.MOV.U32 R5, RZ, RZ, R14 ;  /* 0x000000ffff057224 */ /* 0x000fd800078e000e */
[----:B------:R-:W-:Y:S05]  /*261e0*/  WARPSYNC.COLLECTIVE R15, `(.L_x_11205) ;  /* 0x000000000f087348 */ /* 0x000fea0003c00000 */
[----:B------:R0:W1:Y:S02]  /*261f0*/  SHFL.IDX P6, R14, R13, R12, R11 ;  /* 0x0000000c0d0e7389 */ /* 0x00006400000c000b */
[----:B01----:R-:W-:Y:S01]  /*26200*/  ENDCOLLECTIVE ;  /* 0x000000000000791b */ /* 0x003fe20003800000 */
.L_x_11205:
[----:B------:R-:W-:-:S05]  /*26210*/  @!P2 LEA R2, P4, R10, R5, 0x1 ;  /* 0x000000050a02a211 */ /* 0x000fca00078808ff */
[----:B------:R-:W-:-:S05]  /*26220*/  @!P2 IMAD.X R3, RZ, RZ, R6, P4 ;  /* 0x000000ffff03a224 */ /* 0x000fca00020e0606 */
        /* <DEDUP_REMOVED lines=13> */
.L_x_11206:
[----:B------:R-:W-:Y:S02]  /*26300*/  IMAD.MOV.U32 R13, RZ, RZ, R7 ;  /* 0x000000ffff0d7224 */ /* 0x000fe400078e0007 */
[----:B------:R-:W-:Y:S02]  /*26310*/  IMAD.MOV.U32 R12, RZ, RZ, 0x1 ;  /* 0x00000001ff0c7424 */ /* 0x000fe400078e00ff */
[----:B------:R-:W-:-:S07]  /*26320*/  IMAD.MOV.U32 R3, RZ, RZ, R14 ;  /* 0x000000ffff037224 */ /* 0x000fce00078e000e */
[----:B------:R-:W-:Y:S05]  /*26330*/  WARPSYNC.COLLECTIVE R15, `(.L_x_11207) ;  /* 0x000000000f087348 */ /* 0x000fea0003c00000 */
[----:B------:R0:W1:Y:S02]  /*26340*/  SHFL.IDX P6, R14, R13, R12, R11 ;  /* 0x0000000c0d0e7389 */ /* 0x00006400000c000b */
[----:B01----:R-:W-:Y:S01]  /*26350*/  ENDCOLLECTIVE ;  /* 0x000000000000791b */ /* 0x003fe20003800000 */
.L_x_11207:
[----:B------:R-:W-:Y:S01]  /*26360*/  @!P2 LEA R3, P4, R10, R3, 0x1 ;  /* 0x000000030a03a211 */ /* 0x000fe200078808ff */
[----:B------:R-:W-:-:S04]  /*26370*/  IMAD.MOV.U32 R13, RZ, RZ, R8 ;  /* 0x000000ffff0d7224 */ /* 0x000fc800078e0008 */
[----:B------:R-:W-:Y:S02]  /*26380*/  @!P2 IMAD.X R2, RZ, RZ, R2, P4 ;  /* 0x000000ffff02a224 */ /* 0x000fe400020e0602 */
[----:B------:R-:W-:-:S07]  /*26390*/  IMAD.MOV.U32 R7, RZ, RZ, R14 ;  /* 0x000000ffff077224 */ /* 0x000fce00078e000e */
[----:B------:R-:W-:Y:S05]  /*263a0*/  WARPSYNC.COLLECTIVE R15, `(.L_x_11208) ;  /* 0x000000000f087348 */ /* 0x000fea0003c00000 */
[----:B------:R0:W1:Y:S02]  /*263b0*/  SHFL.IDX P6, R14, R13, R12, R11 ;  /* 0x0000000c0d0e7389 */ /* 0x00006400000c000b */
[----:B01----:R-:W-:Y:S01]  /*263c0*/  ENDCOLLECTIVE ;  /* 0x000000000000791b */ /* 0x003fe20003800000 */
.L_x_11208:
        /* <DEDUP_REMOVED lines=9> */
[----:B0-----:R-:W-:Y:S01]  /*26460*/  IMAD.MOV.U32 R2, RZ, RZ, R14 ;  /* 0x000000ffff027224 */ /* 0x001fe200078e000e */
[----:B------:R-:W-:Y:S06]  /*26470*/  BRA `(.L_x_11209) ;  /* 0xffffffa400647947 */ /* 0x000fec000383ffff */
.L_x_11042:
[----:B-1----:R1:W2:Y:S02]  /*26480*/  SYNCS.PHASECHK.TRANS64.TRYWAIT P0, [R16+URZ+0x2d820], R0 ;  /* 0x02d82000100075a7 */ /* 0x0022a4000800017f */
[----:B--2---:R-:W-:Y:S05]  /*26490*/  @!P0 NANOSLEEP.SYNCS 0x989680 ;  /* 0x009896800000895d */ /* 0x004fea0003900000 */
[----:B------:R-:W2:Y:S02]  /*264a0*/  @!P0 SYNCS.PHASECHK.TRANS64 P0, [R16+URZ+0x2d820], R0 ;  /* 0x02d82000100085a7 */ /* 0x000ea4000800007f */
[----:B--2---:R-:W-:Y:S05]  /*264b0*/  @!P0 BRA `(.L_x_11042) ;  /* 0xfffffffc00f08947 */ /* 0x004fea000383ffff */
[----:B------:R-:W-:Y:S05]  /*264c0*/  BRA `(.L_x_11210) ;  /* 0xffffffa400cc7947 */ /* 0x000fea000383ffff */
.L_x_11051:
[----:B-1----:R1:W2:Y:S02]  /*264d0*/  SYNCS.PHASECHK.TRANS64.TRYWAIT P0, [R3+URZ+0x2d840], R2 ;  /* 0x02d84002030075a7 */ /* 0x0022a4000800017f */
[----:B--2---:R-:W-:Y:S05]  /*264e0*/  @!P0 NANOSLEEP.SYNCS 0x989680 ;  /* 0x009896800000895d */ /* 0x004fea0003900000 */
[----:B------:R-:W2:Y:S02]  /*264f0*/  @!P0 SYNCS.PHASECHK.TRANS64 P0, [R3+URZ+0x2d840], R2 ;  /* 0x02d84002030085a7 */ /* 0x000ea4000800007f */
[----:B--2---:R-:W-:Y:S05]  /*26500*/  @!P0 BRA `(.L_x_11051) ;  /* 0xfffffffc00f08947 */ /* 0x004fea000383ffff */
[----:B------:R-:W-:Y:S05]  /*26510*/  BRA `(.L_x_11211) ;  /* 0xffffffa800b47947 */ /* 0x000fea000383ffff */
.L_x_11058:
[----:B0-----:R0:W1:Y:S02]  /*26520*/  SYNCS.PHASECHK.TRANS64.TRYWAIT P0, [R2+URZ+0x2d860], R3 ;  /* 0x02d86003020075a7 */ /* 0x001064000800017f */
[----:B-1----:R-:W-:Y:S05]  /*26530*/  @!P0 NANOSLEEP.SYNCS 0x989680 ;  /* 0x009896800000895d */ /* 0x002fea0003900000 */
[----:B------:R-:W1:Y:S02]  /*26540*/  @!P0 SYNCS.PHASECHK.TRANS64 P0, [R2+URZ+0x2d860], R3 ;  /* 0x02d86003020085a7 */ /* 0x000e64000800007f */
[----:B-1----:R-:W-:Y:S05]  /*26550*/  @!P0 BRA `(.L_x_11058) ;  /* 0xfffffffc00f08947 */ /* 0x002fea000383ffff */
[----:B------:R-:W-:Y:S05]  /*26560*/  BRA `(.L_x_11212) ;  /* 0xffffffac00b87947 */ /* 0x000fea000383ffff */
.L_x_11069:
[----:B0-----:R0:W1:Y:S02]  /*26570*/  SYNCS.PHASECHK.TRANS64.TRYWAIT P0, [R4+URZ+0x2d840], R2 ;  /* 0x02d84002040075a7 */ /* 0x001064000800017f */
[----:B-1----:R-:W-:Y:S05]  /*26580*/  @!P0 NANOSLEEP.SYNCS 0x989680 ;  /* 0x009896800000895d */ /* 0x002fea0003900000 */
[----:B------:R-:W1:Y:S02]  /*26590*/  @!P0 SYNCS.PHASECHK.TRANS64 P0, [R4+URZ+0x2d840], R2 ;  /* 0x02d84002040085a7 */ /* 0x000e64000800007f */
[----:B-1----:R-:W-:Y:S05]  /*265a0*/  @!P0 BRA `(.L_x_11069) ;  /* 0xfffffffc00f08947 */ /* 0x002fea000383ffff */
[----:B------:R-:W-:Y:S05]  /*265b0*/  BRA `(.L_x_11213) ;  /* 0xffffffb400707947 */ /* 0x000fea000383ffff */
.L_x_11076:
[----:B0-----:R0:W1:Y:S02]  /*265c0*/  SYNCS.PHASECHK.TRANS64.TRYWAIT P0, [R3+URZ+0x2d860], R28 ;  /* 0x02d8601c030075a7 */ /* 0x001064000800017f */
[----:B-1----:R-:W-:Y:S05]  /*265d0*/  @!P0 NANOSLEEP.SYNCS 0x989680 ;  /* 0x009896800000895d */ /* 0x002fea0003900000 */
[----:B------:R-:W1:Y:S02]  /*265e0*/  @!P0 SYNCS.PHASECHK.TRANS64 P0, [R3+URZ+0x2d860], R28 ;  /* 0x02d8601c030085a7 */ /* 0x000e64000800007f */
[----:B-1----:R-:W-:Y:S05]  /*265f0*/  @!P0 BRA `(.L_x_11076) ;  /* 0xfffffffc00f08947 */ /* 0x002fea000383ffff */
[----:B------:R-:W-:Y:S05]  /*26600*/  BRA `(.L_x_11214) ;  /* 0xffffffb800747947 */ /* 0x000fea000383ffff */
.L_x_11087:
[----:B0-----:R0:W1:Y:S02]  /*26610*/  SYNCS.PHASECHK.TRANS64.TRYWAIT P0, [R4+URZ+0x2d840], R2 ;  /* 0x02d84002040075a7 */ /* 0x001064000800017f */
[----:B-1----:R-:W-:Y:S05]  /*26620*/  @!P0 NANOSLEEP.SYNCS 0x989680 ;  /* 0x009896800000895d */ /* 0x002fea0003900000 */
[----:B------:R-:W1:Y:S02]  /*26630*/  @!P0 SYNCS.PHASECHK.TRANS64 P0, [R4+URZ+0x2d840], R2 ;  /* 0x02d84002040085a7 */ /* 0x000e64000800007f */
[----:B-1----:R-:W-:Y:S05]  /*26640*/  @!P0 BRA `(.L_x_11087) ;  /* 0xfffffffc00f08947 */ /* 0x002fea000383ffff */
[----:B------:R-:W-:Y:S05]  /*26650*/  BRA `(.L_x_11215) ;  /* 0xffffffc000087947 */ /* 0x000fea000383ffff */
.L_x_11094:
[----:B0-----:R0:W1:Y:S02]  /*26660*/  SYNCS.PHASECHK.TRANS64.TRYWAIT P0, [R3+URZ+0x2d860], R7 ;  /* 0x02d86007030075a7 */ /* 0x001064000800017f */
[----:B-1----:R-:W-:Y:S05]  /*26670*/  @!P0 NANOSLEEP.SYNCS 0x989680 ;  /* 0x009896800000895d */ /* 0x002fea0003900000 */
[----:B------:R-:W1:Y:S02]  /*26680*/  @!P0 SYNCS.PHASECHK.TRANS64 P0, [R3+URZ+0x2d860], R7 ;  /* 0x02d86007030085a7 */ /* 0x000e64000800007f */
[----:B-1----:R-:W-:Y:S05]  /*26690*/  @!P0 BRA `(.L_x_11094) ;  /* 0xfffffffc00f08947 */ /* 0x002fea000383ffff */
[----:B------:R-:W-:Y:S05]  /*266a0*/  BRA `(.L_x_11216) ;  /* 0xffffffc4000c7947 */ /* 0x000fea000383ffff */
.L_x_11107:
[----:B-1----:R1:W2:Y:S02]  /*266b0*/  SYNCS.PHASECHK.TRANS64.TRYWAIT P0, [R3+URZ+0x2d860], R0 ;  /* 0x02d86000030075a7 */ /* 0x0022a4000800017f */
[----:B--2---:R-:W-:Y:S05]  /*266c0*/  @!P0 NANOSLEEP.SYNCS 0x989680 ;  /* 0x009896800000895d */ /* 0x004fea0003900000 */
[----:B------:R-:W2:Y:S02]  /*266d0*/  @!P0 SYNCS.PHASECHK.TRANS64 P0, [R3+URZ+0x2d860], R0 ;  /* 0x02d86000030085a7 */ /* 0x000ea4000800007f */
[----:B--2---:R-:W-:Y:S05]  /*266e0*/  @!P0 BRA `(.L_x_11107) ;  /* 0xfffffffc00f08947 */ /* 0x004fea000383ffff */
[----:B------:R-:W-:Y:S05]  /*266f0*/  BRA `(.L_x_11217) ;  /* 0xffffffc800887947 */ /* 0x000fea000383ffff */
.L_x_11116:
[----:B------:R-:W-:Y:S01]  /*26700*/  BSSY B0, `(.L_x_11218) ;  /* 0x0000008000007945 */ /* 0x000fe20003800000 */
[----:B------:R-:W-:Y:S02]  /*26710*/  IMAD.MOV.U32 R13, RZ, RZ, R24 ;  /* 0x000000ffff0d7224 */ /* 0x000fe400078e0018 */
[----:B------:R-:W-:Y:S02]  /*26720*/  IMAD.MOV.U32 R12, RZ, RZ, RZ ;  /* 0x000000ffff0c7224 */ /* 0x000fe400078e00ff */
[----:B------:R-:W-:Y:S02]  /*26730*/  IMAD.MOV.U32 R11, RZ, RZ, 0x1f ;  /* 0x0000001fff0b7424 */ /* 0x000fe400078e00ff */
[----:B------:R-:W-:-:S07]  /*26740*/  IMAD.MOV.U32 R15, RZ, RZ, -0x1 ;  /* 0xffffffffff0f7424 */ /* 0x000fce00078e00ff */
[----:B--2---:R-:W-:Y:S05]  /*26750*/  WARPSYNC.COLLECTIVE R15, `(.L_x_11219) ;  /* 0x000000000f087348 */ /* 0x004fea0003c00000 */
[----:B------:R0:W1:Y:S02]  /*26760*/  SHFL.IDX P6, R14, R13, R12, R11 ;  /* 0x0000000c0d0e7389 */ /* 0x00006400000c000b */
[----:B012---:R-:W-:Y:S01]  /*26770*/  ENDCOLLECTIVE ;  /* 0x000000000000791b */ /* 0x007fe20003800000 */
.L_x_11219:
[----:B------:R-:W-:Y:S05]  /*26780*/  BSYNC B0 ;  /* 0x0000000000007941 */ /* 0x000fea0003800000 */
.L_x_11218:
        /* <DEDUP_REMOVED lines=10> */
.L_x_11220:
        /* <DEDUP_REMOVED lines=21> */
.L_x_11221:
        /* <DEDUP_REMOVED lines=8> */
.L_x_11222:
[----:B------:R-:W-:Y:S01]  /*26a00*/  IMAD.MOV.U32 R12, RZ, RZ, 0x4 ;  /* 0x00000004ff0c7424 */ /* 0x000fe200078e00ff */
[----:B------:R-:W-:-:S05]  /*26a10*/  SEL R3, R14, RZ, P0 ;  /* 0x000000ff0e037207 */ /* 0x000fca0000000000 */
[----:B------:R-:W-:-:S04]  /*26a20*/  IMAD.IADD R2, R4, 0x1, R3 ;  /* 0x0000000104027824 */ /* 0x000fc800078e0203 */
[----:B------:R-:W-:-:S07]  /*26a30*/  IMAD.MOV.U32 R13, RZ, RZ, R2 ;  /* 0x000000ffff0d7224 */ /* 0x000fce00078e0002 */
[----:B------:R-:W-:Y:S05]  /*26a40*/  WARPSYNC.COLLECTIVE R15, `(.L_x_11223) ;  /* 0x000000000f087348 */ /* 0x000fea0003c00000 */
[----:B------:R0:W1:Y:S02]  /*26a50*/  SHFL.UP P6, R14, R13, R12, R11 ;  /* 0x0400000c0d0e7389 */ /* 0x00006400000c000b */
[----:B01----:R-:W-:Y:S01]  /*26a60*/  ENDCOLLECTIVE ;  /* 0x000000000000791b */ /* 0x003fe20003800000 */
.L_x_11223:
[----:B------:R-:W-:Y:S01]  /*26a70*/  IMAD.MOV.U32 R12, RZ, RZ, 0x8 ;  /* 0x00000008ff0c7424 */ /* 0x000fe200078e00ff */
[----:B------:R-:W-:-:S05]  /*26a80*/  SEL R3, R14, RZ, P1 ;  /* 0x000000ff0e037207 */ /* 0x000fca0000800000 */
[----:B------:R-:W-:-:S04]  /*26a90*/  IMAD.IADD R3, R2, 0x1, R3 ;  /* 0x0000000102037824 */ /* 0x000fc800078e0203 */
[----:B------:R-:W-:-:S07]  /*26aa0*/  IMAD.MOV.U32 R13, RZ, RZ, R3 ;  /* 0x000000ffff0d7224 */ /* 0x000fce00078e0003 */
[----:B------:R-:W-:Y:S05]  /*26ab0*/  WARPSYNC.COLLECTIVE R15, `(.L_x_11224) ;  /* 0x000000000f087348 */ /* 0x000fea0003c00000 */
[----:B------:R0:W1:Y:S02]  /*26ac0*/  SHFL.UP P6, R14, R13, R12, R11 ;  /* 0x0400000c0d0e7389 */ /* 0x00006400000c000b */
[----:B01----:R-:W-:Y:S01]  /*26ad0*/  ENDCOLLECTIVE ;  /* 0x000000000000791b */ /* 0x003fe20003800000 */
.L_x_11224:
[----:B------:R-:W-:Y:S01]  /*26ae0*/  IMAD.MOV.U32 R12, RZ, RZ, 0x10 ;  /* 0x00000010ff0c7424 */ /* 0x000fe200078e00ff */
[----:B------:R-:W-:-:S05]  /*26af0*/  SEL R4, R14, RZ, P2 ;  /* 0x000000ff0e047207 */ /* 0x000fca0001000000 */
[----:B------:R-:W-:-:S04]  /*26b00*/  IMAD.IADD R4, R3, 0x1, R4 ;  /* 0x0000000103047824 */ /* 0x000fc800078e0204 */
[----:B------:R-:W-:-:S07]  /*26b10*/  IMAD.MOV.U32 R13, RZ, RZ, R4 ;  /* 0x000000ffff0d7224 */ /* 0x000fce00078e0004 */
[----:B------:R-:W-:Y:S05]  /*26b20*/  WARPSYNC.COLLECTIVE R15, `(.L_x_11225) ;  /* 0x000000000f087348 */ /* 0x000fea0003c00000 */
[----:B------:R0:W1:Y:S02]  /*26b30*/  SHFL.UP P6, R14, R13, R12, R11 ;  /* 0x0400000c0d0e7389 */ /* 0x00006400000c000b */
[----:B01----:R-:W-:Y:S01]  /*26b40*/  ENDCOLLECTIVE ;  /* 0x000000000000791b */ /* 0x003fe20003800000 */
.L_x_11225:
        /* <DEDUP_REMOVED lines=8> */
.L_x_11226:
[----:B------:R-:W-:Y:S05]  /*26bd0*/  BRA `(.L_x_11227) ;  /* 0xffffffcc00487947 */ /* 0x000fea000383ffff */
.L_x_11119:
[----:B------:R-:W-:Y:S01]  /*26be0*/  BSSY B0, `(.L_x_11228) ;  /* 0x0000007000007945 */ /* 0x000fe20003800000 */
[----:B------:R-:W-:Y:S02]  /*26bf0*/  IMAD.MOV.U32 R12, RZ, RZ, 0x1 ;  /* 0x00000001ff0c7424 */ /* 0x000fe400078e00ff */
[----:B------:R-:W-:Y:S02]  /*26c00*/  IMAD.MOV.U32 R11, RZ, RZ, RZ ;  /* 0x000000ffff0b7224 */ /* 0x000fe400078e00ff */
[----:B------:R-:W-:-:S07]  /*26c10*/  IMAD.MOV.U32 R15, RZ, RZ, -0x1 ;  /* 0xffffffffff0f7424 */ /* 0x000fce00078e00ff */
[----:B------:R-:W-:Y:S05]  /*26c20*/  WARPSYNC.COLLECTIVE R15, `(.L_x_11229) ;  /* 0x000000000f087348 */ /* 0x000fea0003c00000 */
[----:B------:R0:W1:Y:S02]  /*26c30*/  SHFL.UP P6, R14, R13, R12, R11 ;  /* 0x0400000c0d0e7389 */ /* 0x00006400000c000b */
[----:B01----:R-:W-:Y:S01]  /*26c40*/  ENDCOLLECTIVE ;  /* 0x000000000000791b */ /* 0x003fe20003800000 */
.L_x_11229:
[----:B------:R-:W-:Y:S05]  /*26c50*/  BSYNC B0 ;  /* 0x0000000000007941 */ /* 0x000fea0003800000 */
.L_x_11228:
        /* <DEDUP_REMOVED lines=9> */
.L_x_11230:
[----:B------:R-:W-:Y:S01]  /*26cf0*/  IMAD.MOV.U32 R12, RZ, RZ, 0x4 ;  /* 0x00000004ff0c7424 */ /* 0x000fe200078e00ff */
[----:B------:R-:W-:-:S05]  /*26d00*/  SEL R2, R14, RZ, P0 ;  /* 0x000000ff0e027207 */ /* 0x000fca0000000000 */
[----:B------:R-:W-:-:S04]  /*26d10*/  IMAD.IADD R2, R13, 0x1, R2 ;  /* 0x000000010d027824 */ /* 0x000fc800078e0202 */
[----:B------:R-:W-:-:S07]  /*26d20*/  IMAD.MOV.U32 R13, RZ, RZ, R2 ;  /* 0x000000ffff0d7224 */ /* 0x000fce00078e0002 */
[----:B------:R-:W-:Y:S05]  /*26d30*/  WARPSYNC.COLLECTIVE R15, `(.L_x_11231) ;  /* 0x000000000f087348 */ /* 0x000fea0003c00000 */
[----:B------:R0:W1:Y:S02]  /*26d40*/  SHFL.UP P6, R14, R13, R12, R11 ;  /* 0x0400000c0d0e7389 */ /* 0x00006400000c000b */
[----:B01----:R-:W-:Y:S01]  /*26d50*/  ENDCOLLECTIVE ;  /* 0x000000000000791b */ /* 0x003fe20003800000 */
.L_x_11231:
[----:B------:R-:W-:Y:S01]  /*26d60*/  IMAD.MOV.U32 R12, RZ, RZ, 0x8 ;  /* 0x00000008ff0c7424 */ /* 0x000fe200078e00ff */
[----:B------:R-:W-:-:S05]  /*26d70*/  SEL R3, R14, RZ, P1 ;  /* 0x000000ff0e037207 */ /* 0x000fca0000800000 */
[----:B------:R-:W-:-:S04]  /*26d80*/  IMAD.IADD R3, R2, 0x1, R3 ;  /* 0x0000000102037824 */ /* 0x000fc800078e0203 */
[----:B------:R-:W-:-:S07]  /*26d90*/  IMAD.MOV.U32 R13, RZ, RZ, R3 ;  /* 0x000000ffff0d7224 */ /* 0x000fce00078e0003 */
[----:B------:R-:W-:Y:S05]  /*26da0*/  WARPSYNC.COLLECTIVE R15, `(.L_x_11232) ;  /* 0x000000000f087348 */ /* 0x000fea0003c00000 */
[----:B------:R0:W1:Y:S02]  /*26db0*/  SHFL.UP P6, R14, R13, R12, R11 ;  /* 0x0400000c0d0e7389 */ /* 0x00006400000c000b */
[----:B01----:R-:W-:Y:S01]  /*26dc0*/  ENDCOLLECTIVE ;  /* 0x000000000000791b */ /* 0x003fe20003800000 */
.L_x_11232:
[----:B------:R-:W-:Y:S01]  /*26dd0*/  IMAD.MOV.U32 R12, RZ, RZ, 0x10 ;  /* 0x00000010ff0c7424 */ /* 0x000fe200078e00ff */
[----:B------:R-:W-:-:S05]  /*26de0*/  SEL R4, R14, RZ, P2 ;  /* 0x000000ff0e047207 */ /* 0x000fca0001000000 */
[----:B------:R-:W-:-:S04]  /*26df0*/  IMAD.IADD R4, R3, 0x1, R4 ;  /* 0x0000000103047824 */ /* 0x000fc800078e0204 */
[----:B------:R-:W-:-:S07]  /*26e00*/  IMAD.MOV.U32 R13, RZ, RZ, R4 ;  /* 0x000000ffff0d7224 */ /* 0x000fce00078e0004 */
[----:B------:R-:W-:Y:S05]  /*26e10*/  WARPSYNC.COLLECTIVE R15, `(.L_x_11233) ;  /* 0x000000000f087348 */ /* 0x000fea0003c00000 */
[----:B------:R0:W1:Y:S02]  /*26e20*/  SHFL.UP P6, R14, R13, R12, R11 ;  /* 0x0400000c0d0e7389 */ /* 0x00006400000c000b */
[----:B01----:R-:W-:Y:S01]  /*26e30*/  ENDCOLLECTIVE ;  /* 0x000000000000791b */ /* 0x003fe20003800000 */
.L_x_11233:
        /* <DEDUP_REMOVED lines=8> */
.L_x_11234:
[----:B------:R-:W-:Y:S05]  /*26ec0*/  BRA `(.L_x_11235) ;  /* 0xffffffcc00307947 */ /* 0x000fea000383ffff */
.L_x_11121:
[----:B------:R-:W-:Y:S01]  /*26ed0*/  BSSY B0, `(.L_x_11236) ;  /* 0x0000006000007945 */ /* 0x000fe20003800000 */
[----:B------:R-:W-:Y:S01]  /*26ee0*/  PLOP3.LUT P6, PT, P6, PT, PT, 0x8, 0x0 ;  /* 0x000000000000781c */ /* 0x000fe200037ce170 */
[----:B------:R-:W-:-:S12]  /*26ef0*/  IMAD.MOV.U32 R15, RZ, RZ, -0x1 ;  /* 0xffffffffff0f7424 */ /* 0x000fd800078e00ff */
[----:B0-----:R-:W-:Y:S05]  /*26f00*/  WARPSYNC.COLLECTIVE R15, `(.L_x_11237) ;  /* 0x000000000f087348 */ /* 0x001fea0003c00000 */
[----:B------:R-:W-:Y:S01]  /*26f10*/  VOTE.ANY R14, PT, P6 ;  /* 0x00000000000e7806 */ /* 0x000fe200030e0100 */
[----:B0-----:R-:W-:Y:S06]  /*26f20*/  ENDCOLLECTIVE ;  /* 0x000000000000791b */ /* 0x001fec0003800000 */
.L_x_11237:
[----:B------:R-:W-:Y:S05]  /*26f30*/  BSYNC B0 ;  /* 0x0000000000007941 */ /* 0x000fea0003800000 */
.L_x_11236:
        /* <DEDUP_REMOVED lines=10> */
.L_x_11238:
[----:B------:R-:W-:Y:S02]  /*26fe0*/  IMAD.MOV.U32 R13, RZ, RZ, R5 ;  /* 0x000000ffff0d7224 */ /* 0x000fe400078e0005 */
[----:B------:R-:W-:-:S07]  /*26ff0*/  IMAD.MOV.U32 R25, RZ, RZ, R14 ;  /* 0x000000ffff197224 */ /* 0x000fce00078e000e */
[----:B------:R-:W-:Y:S05]  /*27000*/  WARPSYNC.COLLECTIVE R15, `(.L_x_11239) ;  /* 0x000000000f087348 */ /* 0x000fea0003c00000 */
[----:B------:R0:W1:Y:S02]  /*27010*/  SHFL.IDX P6, R14, R13, R12, R11 ;  /* 0x0000000c0d0e7389 */ /* 0x00006400000c000b */
[----:B01----:R-:W-:Y:S01]  /*27020*/  ENDCOLLECTIVE ;  /* 0x000000000000791b */ /* 0x003fe20003800000 */
.L_x_11239:
[----:B------:R-:W-:Y:S01]  /*27030*/  IMAD.MOV.U32 R5, RZ, RZ, R14 ;  /* 0x000000ffff057224 */ /* 0x000fe200078e000e */
[----:B------:R-:W-:Y:S06]  /*27040*/  BRA `(.L_x_11240) ;  /* 0xffffffcc00107947 */ /* 0x000fec000383ffff */
.L_x_11123:
[----:B------:R-:W-:Y:S01]  /*27050*/  BSSY B0, `(.L_x_11241) ;  /* 0x0000007000007945 */ /* 0x000fe20003800000 */
[----:B------:R-:W-:Y:S02]  /*27060*/  IMAD.MOV.U32 R13, RZ, RZ, R2 ;  /* 0x000000ffff0d7224 */ /* 0x000fe400078e0002 */
[----:B------:R-:W-:Y:S02]  /*27070*/  IMAD.MOV.U32 R11, RZ, RZ, 0x1f ;  /* 0x0000001fff0b7424 */ /* 0x000fe400078e00ff */
[----:B------:R-:W-:-:S07]  /*27080*/  IMAD.MOV.U32 R15, RZ, RZ, -0x1 ;  /* 0xffffffffff0f7424 */ /* 0x000fce00078e00ff */
[----:B0123--:R-:W-:Y:S05]  /*27090*/  WARPSYNC.COLLECTIVE R15, `(.L_x_11242) ;  /* 0x000000000f087348 */ /* 0x00ffea0003c00000 */
[----:B------:R4:W0:Y:S02]  /*270a0*/  SHFL.IDX P6, R14, R13, R12, R11 ;  /* 0x0000000c0d0e7389 */ /* 0x00082400000c000b */
[----:B01234-:R-:W-:Y:S01]  /*270b0*/  ENDCOLLECTIVE ;  /* 0x000000000000791b */ /* 0x01ffe20003800000 */
.L_x_11242:
[----:B------:R-:W-:Y:S05]  /*270c0*/  BSYNC B0 ;  /* 0x0000000000007941 */ /* 0x000fea0003800000 */
.L_x_11241:
[----:B------:R-:W-:Y:S01]  /*270d0*/  IMAD.MOV.U32 R24, RZ, RZ, R14 ;  /* 0x000000ffff187224 */ /* 0x000fe200078e000e */
[----:B------:R-:W-:Y:S06]  /*270e0*/  BRA `(.L_x_11122) ;  /* 0xffffffcc00007947 */ /* 0x000fec000383ffff */
.L_x_11129:
[----:B-1----:R1:W2:Y:S02]  /*270f0*/  SYNCS.PHASECHK.TRANS64.TRYWAIT P0, [R9+URZ+0x2d820], R0 ;  /* 0x02d82000090075a7 */ /* 0x0022a4000800017f */
[----:B--2---:R-:W-:Y:S05]  /*27100*/  @!P0 NANOSLEEP.SYNCS 0x989680 ;  /* 0x009896800000895d */ /* 0x004fea0003900000 */
[----:B------:R-:W2:Y:S02]  /*27110*/  @!P0 SYNCS.PHASECHK.TRANS64 P0, [R9+URZ+0x2d820], R0 ;  /* 0x02d82000090085a7 */ /* 0x000ea4000800007f */
[----:B--2---:R-:W-:Y:S05]  /*27120*/  @!P0 BRA `(.L_x_11129) ;  /* 0xfffffffc00f08947 */ /* 0x004fea000383ffff */
[----:B------:R-:W-:Y:S05]  /*27130*/  BRA `(.L_x_11243) ;  /* 0xffffffd400587947 */ /* 0x000fea000383ffff */
.L_x_11130:
        /* <DEDUP_REMOVED lines=11> */
.L_x_11245:
[----:B------:R-:W-:Y:S05]  /*271f0*/  BSYNC B0 ;  /* 0x0000000000007941 */ /* 0x000fea0003800000 */
.L_x_11244:
[----:B------:R-:W-:Y:S05]  /*27200*/  BRA `(.L_x_11246) ;  /* 0xffffffd400407947 */ /* 0x000fea000383ffff */
.L_x_11131:
[----:B------:R-:W-:Y:S01]  /*27210*/  BSSY B0, `(.L_x_11247) ;  /* 0x0000006000007945 */ /* 0x000fe20003800000 */
[----:B------:R-:W-:-:S07]  /*27220*/  IMAD.MOV.U32 R15, RZ, RZ, -0x1 ;  /* 0xffffffffff0f7424 */ /* 0x000fce00078e00ff */
[----:B01----:R-:W-:Y:S05]  /*27230*/  WARPSYNC.COLLECTIVE R15, `(.L_x_11248) ;  /* 0x000000000f0c7348 */ /* 0x003fea0003c00000 */
[----:B------:R-:W-:Y:S02]  /*27240*/  ELECT P6, UR62, PT ;  /* 0x00000000003e782f */ /* 0x000fe400038c0000 */
[----:B------:R-:W-:Y:S01]  /*27250*/  MOV R14, UR62 ;  /* 0x0000003e000e7c02 */ /* 0x000fe20008000f00 */
[----:B01----:R-:W-:Y:S10]  /*27260*/  ENDCOLLECTIVE ;  /* 0x000000000000791b */ /* 0x003ff40003800000 */
.L_x_11248:
[----:B------:R-:W-:Y:S05]  /*27270*/  BSYNC B0 ;  /* 0x0000000000007941 */ /* 0x000fea0003800000 */
.L_x_11247:
[----:B------:R-:W-:Y:S05]  /*27280*/  BRA `(.L_x_11249) ;  /* 0xffffffd400347947 */ /* 0x000fea000383ffff */
.L_x_11133:
[----:B-1----:R1:W2:Y:S02]  /*27290*/  SYNCS.PHASECHK.TRANS64.TRYWAIT P0, [R5+URZ], R4 ;  /* 0x00000004050075a7 */ /* 0x0022a4000800017f */
[----:B--2---:R-:W-:Y:S05]  /*272a0*/  @!P0 NANOSLEEP.SYNCS 0x989680 ;  /* 0x009896800000895d */ /* 0x004fea0003900000 */
[----:B------:R-:W2:Y:S02]  /*272b0*/  @!P0 SYNCS.PHASECHK.TRANS64 P0, [R5+URZ], R4 ;  /* 0x00000004050085a7 */ /* 0x000ea4000800007f */
[----:B--2---:R-:W-:Y:S05]  /*272c0*/  @!P0 BRA `(.L_x_11133) ;  /* 0xfffffffc00f08947 */ /* 0x004fea000383ffff */
[----:B------:R-:W-:Y:S05]  /*272d0*/  BRA `(.L_x_11250) ;  /* 0xffffffd400687947 */ /* 0x000fea000383ffff */
.L_x_11134:
[----:B--2---:R2:W3:Y:S02]  /*272e0*/  SYNCS.PHASECHK.TRANS64.TRYWAIT P0, [R3+URZ], R2 ;  /* 0x00000002030075a7 */ /* 0x0044e4000800017f */
[----:B---3--:R-:W-:Y:S05]  /*272f0*/  @!P0 NANOSLEEP.SYNCS 0x989680 ;  /* 0x009896800000895d */ /* 0x008fea0003900000 */
[----:B------:R-:W3:Y:S02]  /*27300*/  @!P0 SYNCS.PHASECHK.TRANS64 P0, [R3+URZ], R2 ;  /* 0x00000002030085a7 */ /* 0x000ee4000800007f */
[----:B---3--:R-:W-:Y:S05]  /*27310*/  @!P0 BRA `(.L_x_11134) ;  /* 0xfffffffc00f08947 */ /* 0x008fea000383ffff */
[----:B------:R-:W-:Y:S05]  /*27320*/  BRA `(.L_x_11251) ;  /* 0xffffffd4005c7947 */ /* 0x000fea000383ffff */
.L_x_11136:
[----:B---3--:R3:W4:Y:S02]  /*27330*/  SYNCS.PHASECHK.TRANS64.TRYWAIT P0, [R19+URZ], R4 ;  /* 0x00000004130075a7 */ /* 0x008724000800017f */
[----:B----4-:R-:W-:Y:S05]  /*27340*/  @!P0 NANOSLEEP.SYNCS 0x989680 ;  /* 0x009896800000895d */ /* 0x010fea0003900000 */
[----:B------:R-:W4:Y:S02]  /*27350*/  @!P0 SYNCS.PHASECHK.TRANS64 P0, [R19+URZ], R4 ;  /* 0x00000004130085a7 */ /* 0x000f24000800007f */
[----:B----4-:R-:W-:Y:S05]  /*27360*/  @!P0 BRA `(.L_x_11136) ;  /* 0xfffffffc00f08947 */ /* 0x010fea000383ffff */
[----:B------:R-:W-:Y:S05]  /*27370*/  BRA `(.L_x_11252) ;  /* 0xffffffd400607947 */ /* 0x000fea000383ffff */
.L_x_11253:
        /* <DEDUP_REMOVED lines=16> */
.L_x_14871:


//--------------------- .text._ZN7cutlass13device_kernelIN5flash11enable_sm90INS1_16FlashAttnFwdSm90INS1_25CollectiveMainloopFwdSm90ILi2EN4cute5tupleIJNS5_1CILi1EEES8_S8_EEENS6_IJNS7_ILi192EEENS7_ILi144EEENS7_ILi96EEEEEELi96ENS_6half_tEfNS_4arch4Sm90ELb1ELb0ELb0ELb0ELb0ELb0ELb0ELb0ELb1ELb1ELb1ELb0EEENS1_21CollectiveEpilogueFwdINS6_IJSA_SC_SB_EEES9_SE_SG_Li384ELb0ELb1ELb1ELb0EEENS1_19SingleTileSchedulerILb0ELb1ELb1ELi192EEEEEEEEEvNT_6ParamsE --------------------------
	.section	.text._ZN7cutlass13device_kernelIN5flash11enable_sm90INS1_16FlashAttnFwdSm90INS1_25CollectiveMainloopFwdSm90ILi2EN4cute5tupleIJNS5_1CILi1EEES8_S8_EEENS6_IJNS7_ILi192EEENS7_ILi144EEENS7_ILi96EEEEEELi96ENS_6half_tEfNS_4arch4Sm90ELb1ELb0ELb0ELb0ELb0ELb0ELb0ELb0ELb1ELb1ELb1ELb0EEENS1_21CollectiveEpilogueFwdINS6_IJSA_SC_SB_EEES9_SE_SG_Li384ELb0ELb1ELb1ELb0EEENS1_19SingleTileSchedulerILb0ELb1ELb1ELi192EEEEEEEEEvNT_6ParamsE,"ax",@progbits
	.align	128
.text._ZN7cutlass13device_kernelIN5flash11enable_sm90INS1_16FlashAttnFwdSm90INS1_25CollectiveMainloopFwdSm90ILi2EN4cute5tupleIJNS5_1CILi1EEES8_S8_EEENS6_IJNS7_ILi192EEENS7_ILi144EEENS7_ILi96EEEEEELi96ENS_6half_tEfNS_4arch4Sm90ELb1ELb0ELb0ELb0ELb0ELb0ELb0ELb0ELb1ELb1ELb1ELb0EEENS1_21CollectiveEpilogueFwdINS6_IJSA_SC_SB_EEES9_SE_SG_Li384ELb0ELb1ELb1ELb0EEENS1_19SingleTileSchedulerILb0ELb1ELb1ELi192EEEEEEEEEvNT_6ParamsE:
        .type           _ZN7cutlass13device_kernelIN5flash11enable_sm90INS1_16FlashAttnFwdSm90INS1_25CollectiveMainloopFwdSm90ILi2EN4cute5tupleIJNS5_1CILi1EEES8_S8_EEENS6_IJNS7_ILi192EEENS7_ILi144EEENS7_ILi96EEEEEELi96ENS_6half_tEfNS_4arch4Sm90ELb1ELb0ELb0ELb0ELb0ELb0ELb0ELb0ELb1ELb1ELb1ELb0EEENS1_21CollectiveEpilogueFwdINS6_IJSA_SC_SB_EEES9_SE_SG_Li384ELb0ELb1ELb1ELb0EEENS1_19SingleTileSchedulerILb0ELb1ELb1ELi192EEEEEEEEEvNT_6ParamsE,@function
        .size           _ZN7cutlass13device_kernelIN5flash11enable_sm90INS1_16FlashAttnFwdSm90INS1_25CollectiveMainloopFwdSm90ILi2EN4cute5tupleIJNS5_1CILi1EEES8_S8_EEENS6_IJNS7_ILi192EEENS7_ILi144EEENS7_ILi96EEEEEELi96ENS_6half_tEfNS_4arch4Sm90ELb1ELb0ELb0ELb0ELb0ELb0ELb0ELb0ELb1ELb1ELb1ELb0EEENS1_21CollectiveEpilogueFwdINS6_IJSA_SC_SB_EEES9_SE_SG_Li384ELb0ELb1ELb1ELb0EEENS1_19SingleTileSchedulerILb0ELb1ELb1ELi192EEEEEEEEEvNT_6ParamsE,(.L_x_14872 - _ZN7cutlass13device_kernelIN5flash11enable_sm90INS1_16FlashAttnFwdSm90INS1_25CollectiveMainloopFwdSm90ILi2EN4cute5tupleIJNS5_1CILi1EEES8_S8_EEENS6_IJNS7_ILi192EEENS7_ILi144EEENS7_ILi96EEEEEELi96ENS_6half_tEfNS_4arch4Sm90ELb1ELb0ELb0ELb0ELb0ELb0ELb0ELb0ELb1ELb1ELb1ELb0EEENS1_21CollectiveEpilogueFwdINS6_IJSA_SC_SB_EEES9_SE_SG_Li384ELb0ELb1ELb1ELb0EEENS1_19SingleTileSchedulerILb0ELb1ELb1ELi192EEEEEEEEEvNT_6ParamsE)
        .other          _ZN7cutlass13device_kernelIN5flash11enable_sm90INS1_16FlashAttnFwdSm90INS1_25CollectiveMainloopFwdSm90ILi2EN4cute5tupleIJNS5_1CILi1EEES8_S8_EEENS6_IJNS7_ILi192EEENS7_ILi144EEENS7_ILi96EEEEEELi96ENS_6half_tEfNS_4arch4Sm90ELb1ELb0ELb0ELb0ELb0ELb0ELb0ELb0ELb1ELb1ELb1ELb0EEENS1_21CollectiveEpilogueFwdINS6_IJSA_SC_SB_EEES9_SE_SG_Li384ELb0ELb1ELb1ELb0EEENS1_19SingleTileSchedulerILb0ELb1ELb1ELi192EEEEEEEEEvNT_6ParamsE,@"STO_CUDA_ENTRY STV_DEFAULT"
_ZN7cutlass13device_kernelIN5flash11enable_sm90INS1_16FlashAttnFwdSm90INS1_25CollectiveMainloopFwdSm90ILi2EN4cute5tupleIJNS5_1CILi1EEES8_S8_EEENS6_IJNS7_ILi192EEENS7_ILi144EEENS7_ILi96EEEEEELi96ENS_6half_tEfNS_4arch4Sm90ELb1ELb0ELb0ELb0ELb0ELb0ELb0ELb0ELb1ELb1ELb1ELb0EEENS1_21CollectiveEpilogueFwdINS6_IJSA_SC_SB_EEES9_SE_SG_Li384ELb0ELb1ELb1ELb0EEENS1_19SingleTileSchedulerILb0ELb1ELb1ELi192EEEEEEEEEvNT_6ParamsE:
        /* <DEDUP_REMOVED lines=17> */
.L_x_11255:
[----:B------:R-:W-:Y:S05]  /*0110*/  BSYNC B0 ;  /* 0x0000000000007941 */ /* 0x000fea0003800000 */
.L_x_11254:
        /* <DEDUP_REMOVED lines=40> */
.L_x_11256:
        /* <DEDUP_REMOVED lines=22> */
.L_x_11257:
        /* <DEDUP_REMOVED lines=18> */
.L_x_11258:
        /* <DEDUP_REMOVED lines=22> */
.L_x_11259:
        /* <DEDUP_REMOVED lines=22> */
.L_x_11260:
        /* <DEDUP_REMOVED lines=9> */
.L_x_11263:
        /* <DEDUP_REMOVED lines=19> */
[----:B------:R2:W-:Y:S01]  /*0aa0*/  STL [R1], R5 ;  /* 0x0000000501007387 */ /* 0x0005e20000100800 */
        /* <DEDUP_REMOVED lines=8> */
[----:B------:R-:W3:Y:S08]  /*0b30*/  LDC.64 R8, c[0x0][0x418] ;  /* 0x00010600ff087b82 */ /* 0x000ef00000000a00 */
[----:B------:R-:W4:Y:S01]  /*0b40*/  LDC R3, c[0x0][0x288] ;  /* 0x0000a200ff037b82 */ /* 0x000f220000000800 */
[----:B0-----:R-:W-:-:S07]  /*0b50*/  ISETP.NE.AND P1, PT, R0, 0x1, PT ;  /* 0x000000010000780c */ /* 0x001fce0003f25270 */
[----:B------:R-:W0:Y:S01]  /*0b60*/  LDC R16, c[0x0][0x424] ;  /* 0x00010900ff107b82 */ /* 0x000e220000000800 */
[----:B---3--:R-:W-:-:S07]  /*0b70*/  ISETP.NE.U32.AND P0, PT, R8, RZ, PT ;  /* 0x000000ff0800720c */ /* 0x008fce0003f05070 */
[----:B------:R-:W3:Y:S01]  /*0b80*/  LDC R19, c[0x0][0x2f0] ;  /* 0x0000bc00ff137b82 */ /* 0x000ee20000000800 */
[----:B-1----:R-:W-:Y:S01]  /*0b90*/  IMAD R17, R17, 0xc0, RZ ;  /* 0x000000c011117824 */ /* 0x002fe200078e02ff */
[----:B------:R-:W-:-:S03]  /*0ba0*/  ISETP.NE.AND.EX P0, PT, R9, RZ, PT, P0 ;  /* 0x000000ff0900720c */ /* 0x000fc60003f05300 */
[----:B------:R-:W-:Y:S01]  /*0bb0*/  @P1 VIADD R0, R17, 0xbf ;  /* 0x000000bf11001836 */ /* 0x000fe20000000000 */
[----:B----4-:R-:W-:Y:S02]  /*0bc0*/  IADD3 R3, -R3, 0x90, RZ ;  /* 0x0000009003037810 */ /* 0x010fe40007ffe1ff */
[----:B--2---:R-:W1:Y:S08]  /*0bd0*/  @P1 LDC R5, c[0x0][0x44c] ;  /* 0x00011300ff051b82 */ /* 0x004e700000000800 */
[----:B------:R-:W2:Y:S01]  /*0be0*/  @P1 LDC R7, c[0x0][0x450] ;  /* 0x00011400ff071b82 */ /* 0x000ea20000000800 */
[----:B0-----:R-:W-:-:S02]  /*0bf0*/  SEL R16, R16, 0x1, P0 ;  /* 0x0000000110107807 */ /* 0x001fc40000000000 */
[----:B------:R-:W-:-:S03]  /*0c00*/  ISETP.NE.AND P0, PT, R4, RZ, PT ;  /* 0x000000ff0400720c */ /* 0x000fc60003f05270 */
[----:B---3--:R-:W-:Y:S02]  /*0c10*/  IMAD R3, R16, R19, R3 ;  /* 0x0000001310037224 */ /* 0x008fe400078e0203 */
[----:B-1----:R-:W-:-:S08]  /*0c20*/  @P1 IMAD.HI.U32 R2, R0, R5, RZ ;  /* 0x0000000500021227 */ /* 0x002fd000078e00ff */
[----:B------:R-:W0:Y:S01]  /*0c30*/  @!P0 LDC R4, c[0x0][0x9f0] ;  /* 0x00027c00ff048b82 */ /* 0x000e220000000800 */
[----:B------:R-:W-:Y:S01]  /*0c40*/  VIADD R0, R17, 0xbf ;  /* 0x000000bf11007836 */ /* 0x000fe20000000000 */
[----:B--2---:R-:W-:Y:S01]  /*0c50*/  @P1 SHF.R.U32.HI R0, RZ, R7, R2 ;  /* 0x00000007ff001219 */ /* 0x004fe20000011602 */
        /* <DEDUP_REMOVED lines=38> */
.L_x_11265:
        /* <DEDUP_REMOVED lines=70> */
.L_x_11267:
[----:B------:R-:W-:Y:S02]  /*1320*/  SHF.L.U32 R0, RZ, 0x1f, RZ ;  /* 0x0000001fff007819 */ /* 0x000fe400000006ff */
[----:B------:R-:W-:Y:S02]  /*1330*/  LOP3.LUT R27, R27, 0x1, RZ, 0xfc, !PT ;  /* 0x000000011b1b7812 */ /* 0x000fe400078efcff */
[----:B------:R-:W0:Y:S02]  /*1340*/  SYNCS.PHASECHK.TRANS64.TRYWAIT P1, [UR56+0x31c00], R0 ;  /* 0x031c0000ff0075a7 */ /* 0x000e240008020178 */
[----:B------:R-:W-:Y:S01]  /*1350*/  ISETP.NE.AND P0, PT, R27, 0x3, PT ;  /* 0x000000031b00780c */ /* 0x000fe20003f05270 */
[----:B0-----:R-:W-:-:S12]  /*1360*/  @!P1 BRA `(.L_x_11268) ;  /* 0x0000011400c89947 */ /* 0x001fd80003800000 */
.L_x_11389:
[----:B------:R-:W-:Y:S05]  /*1370*/  @!P0 BRA `(.L_x_11269) ;  /* 0x0000000000048947 */ /* 0x000fea0003800000 */
[----:B------:R-:W-:Y:S01]  /*1380*/  BPT.TRAP 0x1 ;  /* 0x000000040000795c */ /* 0x000fe20000300000 */
.L_x_11269:
[----:B------:R1:W2:Y:S01]  /*1390*/  SYNCS.PHASECHK.TRANS64.TRYWAIT P2, [UR56+0x31c30], R0 ;  /* 0x031c3000ff0075a7 */ /* 0x0002a20008040178 */
[----:B------:R-:W-:Y:S05]  /*13a0*/  @!P0 BRA `(.L_x_11270) ;  /* 0x0000000000048947 */ /* 0x000fea0003800000 */
[----:B------:R-:W-:Y:S01]  /*13b0*/  BPT.TRAP 0x1 ;  /* 0x000000040000795c */ /* 0x000fe20000300000 */
.L_x_11270:
[----:B------:R-:W-:Y:S01]  /*13c0*/  IMAD.U32 R2, RZ, RZ, UR36 ;  /* 0x00000024ff027e24 */ /* 0x000fe2000f8e00ff */
[----:B------:R-:W-:-:S04]  /*13d0*/  ISETP.NE.AND P1, PT, R28, RZ, PT ;  /* 0x000000ff1c00720c */ /* 0x000fc80003f25270 */
[----:B------:R-:W-:Y:S01]  /*13e0*/  LOP3.LUT R2, R2, 0x10000, RZ, 0xfc, !PT ;  /* 0x0001000002027812 */ /* 0x000fe200078efcff */
[----:B--2---:R-:W-:Y:S08]  /*13f0*/  @P2 BRA `(.L_x_11271) ;  /* 0x0000000000082947 */ /* 0x004ff00003800000 */
[----:B------:R-:W2:Y:S02]  /*1400*/  SYNCS.PHASECHK.TRANS64.TRYWAIT P2, [UR56+0x31c30], R0 ;  /* 0x031c3000ff0075a7 */ /* 0x000ea40008040178 */
[----:B--2---:R-:W-:Y:S05]  /*1410*/  @!P2 BRA `(.L_x_11272) ;  /* 0x0000011400b4a947 */ /* 0x004fea0003800000 */
.L_x_11271:
[----:B------:R-:W-:Y:S05]  /*1420*/  WARPSYNC.ALL ;  /* 0x0000000000007948 */ /* 0x000fea0003800000 */
[----:B0-----:R-:W-:Y:S01]  /*1430*/  IMAD.MOV.U32 R3, RZ, RZ, -0x7fffffe0 ;  /* 0x80000020ff037424 */ /* 0x001fe200078e00ff */
[----:B------:R-:W-:Y:S01]  /*1440*/  UIADD3 UR4, UR56, 0x16a00, URZ ;  /* 0x00016a0038047890 */ /* 0x000fe2000fffe03f */
[C---:B------:R-:W-:Y:S01]  /*1450*/  R2UR UR8, R2.reuse ;  /* 0x00000000020872ca */ /* 0x040fe200000e0000 */
[----:B------:R-:W-:Y:S02]  /*1460*/  WARPGROUP.ARRIVE ;  /* 0x00000000000079c5 */ /* 0x000fe40000000000 */
        /* <DEDUP_REMOVED lines=15> */
[----:B------:R-:W-:Y:S01]  /*1560*/  UIADD3 UR6, UR7, 0x80, URZ ;  /* 0x0000008007067890 */ /* 0x000fe2000fffe03f */
[----:B------:R-:W-:Y:S01]  /*1570*/  R2UR UR21, R3 ;  /* 0x00000000031572ca */ /* 0x000fe200000e0000 */
[----:B------:R-:W-:Y:S01]  /*1580*/  UMOV UR10, UR7 ;  /* 0x00000007000a7c82 */ /* 0x000fe20008000000 */
[----:B------:R-:W-:Y:S01]  /*1590*/  UMOV UR27, 0x80000020 ;  /* 0x80000020001b7882 */ /* 0x000fe20000000000 */
[----:B------:R-:W-:Y:S01]  /*15a0*/  HGMMA.64x16x16.F32 R88, gdesc[UR8], RZ, !UPT, gsb0 ;  /* 0x00200000085879f0 */ /* 0x000fe2000c0008ff */
[----:B------:R-:W-:Y:S01]  /*15b0*/  UMOV UR14, UR4 ;  /* 0x00000004000e7c82 */ /* 0x000fe20008000000 */
[----:B------:R-:W-:Y:S01]  /*15c0*/  UIADD3 UR8, UR7, 0xc0, URZ ;  /* 0x000000c007087890 */ /* 0x000fe2000fffe03f */
[----:B------:R-:W-:Y:S01]  /*15d0*/  R2UR UR4, R2 ;  /* 0x00000000020472ca */ /* 0x000fe200000e0000 */
[----:B------:R-:W-:Y:S01]  /*15e0*/  UMOV UR18, UR6 ;  /* 0x0000000600127c82 */ /* 0x000fe20008000000 */
[----:B------:R-:W-:Y:S01]  /*15f0*/  UIADD3 UR10, UR7, 0x100, URZ ;  /* 0x00000100070a7890 */ /* 0x000fe2000fffe03f */
[----:B------:R-:W0:Y:S01]  /*1600*/  LDC R6, c[0x0][0x448] ;  /* 0x00011200ff067b82 */ /* 0x000e220000000800 */
[----:B------:R-:W-:Y:S01]  /*1610*/  UMOV UR23, 0x80000020 ;  /* 0x8000002000177882 */ /* 0x000fe20000000000 */
[----:B------:R-:W-:Y:S01]  /*1620*/  UIADD3 UR6, UR7, 0x140, URZ ;  /* 0x0000014007067890 */ /* 0x000fe2000fffe03f */
[----:B-12---:R-:W-:Y:S01]  /*1630*/  IMAD.HI R0, R97, 0x55555556, RZ ;  /* 0x5555555661007827 */ /* 0x006fe200078e02ff */
[----:B------:R-:W-:Y:S01]  /*1640*/  UMOV UR26, UR8 ;  /* 0x00000008001a7c82 */ /* 0x000fe20008000000 */
[----:B------:R-:W-:Y:S01]  /*1650*/  UIADD3 UR8, UR7, 0x180, URZ ;  /* 0x0000018007087890 */ /* 0x000fe2000fffe03f */
[----:B------:R-:W-:Y:S01]  /*1660*/  LOP3.LUT R5, R96, 0xffffff80, RZ, 0xc0, !PT ;  /* 0xffffff8060057812 */ /* 0x000fe200078ec0ff */
[----:B------:R-:W-:Y:S01]  /*1670*/  UMOV UR22, UR10 ;  /* 0x0000000a00167c82 */ /* 0x000fe20008000000 */
[----:B------:R-:W-:Y:S01]  /*1680*/  UIADD3 UR10, UR7, 0x1c0, URZ ;  /* 0x000001c0070a7890 */ /* 0x000fe2000fffe03f */
[----:B------:R-:W-:Y:S01]  /*1690*/  LEA.HI R0, R0, R0, RZ, 0x1 ;  /* 0x0000000000007211 */ /* 0x000fe200078f08ff */
[----:B------:R-:W-:Y:S01]  /*16a0*/  UIADD3 UR28, UR4, 0x2, URZ ;  /* 0x00000002041c7890 */ /* 0x000fe2000fffe03f */
[----:B------:R-:W-:Y:S01]  /*16b0*/  IMAD.IADD R5, R22, 0x1, -R5 ;  /* 0x0000000116057824 */ /* 0x000fe200078e0a05 */
[----:B------:R-:W-:Y:S01]  /*16c0*/  UIADD3 UR30, UR7, 0x2, URZ ;  /* 0x00000002071e7890 */ /* 0x000fe2000fffe03f */
[----:B------:R-:W-:Y:S01]  /*16d0*/  LEA.HI R4, R23, R22, RZ, 0x2 ;  /* 0x0000001617047211 */ /* 0x000fe200078f10ff */
[----:B------:R-:W-:Y:S01]  /*16e0*/  UMOV UR29, 0x80000020 ;  /* 0x80000020001d7882 */ /* 0x000fe20000000000 */
[----:B------:R-:W-:Y:S01]  /*16f0*/  UMOV UR31, 0x80000020 ;  /* 0x80000020001f7882 */ /* 0x000fe20000000000 */
[----:B------:R-:W-:Y:S01]  /*1700*/  UIADD3 UR5, UR7, 0xc2, URZ ;  /* 0x000000c207057890 */ /* 0x000fe2000fffe03f */
[----:B------:R-:W-:Y:S01]  /*1710*/  IMAD R97, R0, -0x3, R97 ;  /* 0xfffffffd00617824 */ /* 0x000fe200078e0261 */
[----:B------:R-:W-:Y:S01]  /*1720*/  UMOV UR9, 0x80000020 ;  /* 0x8000002000097882 */ /* 0x000fe20000000000 */
[----:B------:R-:W-:Y:S01]  /*1730*/  UMOV UR11, 0x80000020 ;  /* 0x80000020000b7882 */ /* 0x000fe20000000000 */
[----:B------:R-:W-:-:S02]  /*1740*/  SHF.R.S32.HI R0, RZ, 0x1f, R5 ;  /* 0x0000001fff007819 */ /* 0x000fc40000011405 */
[----:B------:R-:W-:Y:S02]  /*1750*/  LOP3.LUT R9, R4, 0xfffffffc, RZ, 0xc0, !PT ;  /* 0xfffffffc04097812 */ /* 0x000fe400078ec0ff */
[-C--:B------:R-:W-:Y:S02]  /*1760*/  LEA.HI R4, R0, R5.reuse, RZ, 0x2 ;  /* 0x0000000500047211 */ /* 0x080fe400078f10ff */
[----:B0-----:R-:W-:Y:S01]  /*1770*/  ISETP.NE.AND P2, PT, R6, 0x1, PT ;  /* 0x000000010600780c */ /* 0x001fe20003f45270 */
[----:B------:R-:W-:Y:S01]  /*1780*/  IMAD.IADD R9, R22, 0x1, -R9 ;  /* 0x0000000116097824 */ /* 0x000fe200078e0a09 */
[----:B------:R-:W-:Y:S02]  /*1790*/  LEA.HI R6, R0, R5, RZ, 0x5 ;  /* 0x0000000500067211 */ /* 0x000fe400078f28ff */
[--C-:B------:R-:W-:Y:S02]  /*17a0*/  SHF.R.S32.HI R0, RZ, 0x2, R4.reuse ;  /* 0x00000002ff007819 */ /* 0x100fe40000011404 */
[----:B------:R-:W-:-:S02]  /*17b0*/  SHF.R.S32.HI R7, RZ, 0x1f, R4 ;  /* 0x0000001fff077819 */ /* 0x000fc40000011404 */
[----:B------:R-:W-:Y:S02]  /*17c0*/  SHF.R.S32.HI R6, RZ, 0x5, R6 ;  /* 0x00000005ff067819 */ /* 0x000fe40000011406 */
[-C--:B------:R-:W-:Y:S02]  /*17d0*/  LEA.HI R7, R7, R0.reuse, RZ, 0x3 ;  /* 0x0000000007077211 */ /* 0x080fe400078f18ff */
[----:B------:R-:W-:Y:S01]  /*17e0*/  LEA.HI R8, R9, R9, RZ, 0x1 ;  /* 0x0000000909087211 */ /* 0x000fe200078f08ff */
[----:B------:R-:W-:Y:S01]  /*17f0*/  IMAD R6, R6, 0x10, R17 ;  /* 0x0000001006067824 */ /* 0x000fe200078e0211 */
[----:B------:R-:W-:Y:S02]  /*1800*/  LOP3.LUT R7, R7, 0xfffffff8, RZ, 0xc0, !PT ;  /* 0xfffffff807077812 */ /* 0x000fe400078ec0ff */
[----:B------:R-:W-:Y:S02]  /*1810*/  LOP3.LUT R8, R8, 0x1ffffffe, RZ, 0xc0, !PT ;  /* 0x1ffffffe08087812 */ /* 0x000fe400078ec0ff */
[----:B------:R-:W-:Y:S01]  /*1820*/  IADD3 R6, R6, R0, -R7 ;  /* 0x0000000006067210 */ /* 0x000fe20007ffe807 */
[----:B------:R-:W-:-:S02]  /*1830*/  WARPGROUP.DEPBAR.LE gsb0, 0x0 ;  /* 0x00008000000079c5 */ /* 0x000fc40000010000 */
[----:B------:R-:W-:Y:S01]  /*1840*/  WARPGROUP.ARRIVE ;  /* 0x00000000000079c5 */ /* 0x000fe20000000000 */
[----:B------:R-:W0:Y:S01]  /*1850*/  @P2 LDC R0, c[0x0][0x44c] ;  /* 0x00011300ff002b82 */ /* 0x000e220000000800 */
[----:B------:R-:W-:Y:S01]  /*1860*/  IMAD.IADD R9, R9, 0x1, -R8 ;  /* 0x0000000109097824 */ /* 0x000fe200078e0a08 */
[----:B------:R-:W-:Y:S01]  /*1870*/  LOP3.LUT R12, R4, 0x7ffffffc, RZ, 0xc0, !PT ;  /* 0x7ffffffc040c7812 */ /* 0x000fe200078ec0ff */
[----:B------:R-:W-:Y:S02]  /*1880*/  IMAD R6, R97, 0x40, R6 ;  /* 0x0000004061067824 */ /* 0x000fe400078e0206 */
[----:B------:R-:W-:Y:S01]  /*1890*/  HGMMA.64x16x16.F32 R80, gdesc[UR12], RZ, !UPT, gsb0 ;  /* 0x002000000c5079f0 */ /* 0x000fe2000c0008ff */
[----:B------:R-:W-:Y:S01]  /*18a0*/  R2UR UR12, R2 ;  /* 0x00000000020c72ca */ /* 0x000fe200000e0000 */
[----:B------:R-:W-:Y:S01]  /*18b0*/  UMOV UR14, UR6 ;  /* 0x00000006000e7c82 */ /* 0x000fe20008000000 */
[----:B------:R-:W-:Y:S01]  /*18c0*/  R2UR UR13, R3 ;  /* 0x00000000030d72ca */ /* 0x000fe200000e0000 */
[----:B------:R-:W-:Y:S01]  /*18d0*/  UMOV UR15, 0x80000020 ;  /* 0x80000020000f7882 */ /* 0x000fe20000000000 */
[----:B------:R-:W-:Y:S01]  /*18e0*/  UIADD3 UR6, UR7, 0x200, URZ ;  /* 0x0000020007067890 */ /* 0x000fe2000fffe03f */
[----:B------:R-:W1:Y:S01]  /*18f0*/  @P2 LDC R7, c[0x0][0x450] ;  /* 0x00011400ff072b82 */ /* 0x000e620000000800 */
[----:B------:R-:W-:-:S02]  /*1900*/  IMAD R9, R9, 0x8, R6 ;  /* 0x0000000809097824 */ /* 0x000fc400078e0206 */
[----:B------:R-:W-:Y:S02]  /*1910*/  IMAD.IADD R12, R5, 0x1, -R12 ;  /* 0x00000001050c7824 */ /* 0x000fe400078e0a0c */
[----:B------:R-:W-:-:S03]  /*1920*/  IMAD.MOV.U32 R20, RZ, RZ, R9 ;  /* 0x000000ffff147224 */ /* 0x000fc600078e0009 */
[----:B------:R-:W2:Y:S01]  /*1930*/  LDC R6, c[0x0][0x288] ;  /* 0x0000a200ff067b82 */ /* 0x000ea20000000800 */
[----:B0-----:R-:W-:-:S05]  /*1940*/  @P2 IMAD.HI.U32 R0, R9, R0, RZ ;  /* 0x0000000009002227 */ /* 0x001fca00078e00ff */
[----:B-1----:R-:W-:Y:S01]  /*1950*/  @P2 SHF.R.U32.HI R20, RZ, R7, R0 ;  /* 0x00000007ff142219 */ /* 0x002fe20000011600 */
[----:B------:R-:W-:Y:S02]  /*1960*/  IMAD.MOV.U32 R7, RZ, RZ, -0x90 ;  /* 0xffffff70ff077424 */ /* 0x000fe400078e00ff */
[C---:B------:R-:W-:Y:S02]  /*1970*/  IMAD R0, R18.reuse, -0x90, R19 ;  /* 0xffffff7012007824 */ /* 0x040fe400078e0213 */
[----:B------:R-:W0:Y:S01]  /*1980*/  SHFL.IDX PT, R8, R20, 0x1, 0x1c1f ;  /* 0x003c1f0014087f89 */ /* 0x000e2200000e0000 */
[----:B------:R-:W-:Y:S02]  /*1990*/  IMAD R7, R18, R7, 0x91 ;  /* 0x0000009112077424 */ /* 0x000fe400078e0207 */
[----:B------:R-:W-:Y:S01]  /*19a0*/  VIADD R5, R0, 0x90 ;  /* 0x0000009000057836 */ /* 0x000fe20000000000 */
[----:B------:R-:W1:Y:S01]  /*19b0*/  SHFL.IDX PT, R20, R20, RZ, 0x1c1f ;  /* 0x001c1fff14147589 */ /* 0x000e6200000e0000 */
[----:B------:R-:W-:-:S02]  /*19c0*/  IMAD R7, R12, -0x2, R7 ;  /* 0xfffffffe0c077824 */ /* 0x000fc400078e0207 */
[----:B------:R-:W-:-:S03]  /*19d0*/  IMAD R10, R12, -0x2, R5 ;  /* 0xfffffffe0c0a7824 */ /* 0x000fc600078e0205 */
[----:B--2---:R-:W-:Y:S01]  /*19e0*/  IADD3 R97, R7, -R6, R19 ;  /* 0x8000000607617210 */ /* 0x004fe20007ffe013 */
[----:B------:R-:W-:Y:S02]  /*19f0*/  WARPGROUP.DEPBAR.LE gsb0, 0x0 ;  /* 0x00008000000079c5 */ /* 0x000fe40000010000 */
[----:B------:R-:W-:Y:S01]  /*1a00*/  WARPGROUP.ARRIVE ;  /* 0x00000000000079c5 */ /* 0x000fe20000000000 */
[----:B0-----:R-:W-:-:S05]  /*1a10*/  VIADDMNMX R8, R8, R97, R10, PT ;  /* 0x0000006108087246 */ /* 0x001fca000380010a */
[----:B------:R-:W-:Y:S01]  /*1a20*/  HGMMA.64x16x16.F32 R72, gdesc[UR16], RZ, !UPT, gsb0 ;  /* 0x00200000104879f0 */ /* 0x000fe2000c0008ff */
[----:B------:R-:W-:Y:S01]  /*1a30*/  R2UR UR16, R2 ;  /* 0x00000000021072ca */ /* 0x000fe200000e0000 */
[----:B------:R-:W-:Y:S01]  /*1a40*/  UMOV UR18, UR8 ;  /* 0x0000000800127c82 */ /* 0x000fe20008000000 */
[----:B------:R-:W-:Y:S01]  /*1a50*/  R2UR UR17, R3 ;  /* 0x00000000031172ca */ /* 0x000fe200000e0000 */
[----:B------:R-:W-:Y:S01]  /*1a60*/  UMOV UR19, 0x80000020 ;  /* 0x8000002000137882 */ /* 0x000fe20000000000 */
[----:B------:R-:W-:Y:S01]  /*1a70*/  UIADD3 UR8, UR4, 0x300, URZ ;  /* 0x0000030004087890 */ /* 0x000fe2000fffe03f */
[C---:B------:R-:W-:Y:S02]  /*1a80*/  ISETP.GT.AND P3, PT, R8.reuse, RZ, PT ;  /* 0x000000ff0800720c */ /* 0x040fe40003f64270 */
[C---:B------:R-:W-:Y:S02]  /*1a90*/  ISETP.GT.AND P4, PT, R8.reuse, 0x1, PT ;  /* 0x000000010800780c */ /* 0x040fe40003f84270 */
[----:B------:R-:W-:-:S02]  /*1aa0*/  ISETP.GT.AND P5, PT, R8, 0x8, PT ;  /* 0x000000080800780c */ /* 0x000fc40003fa4270 */
[----:B-1----:R-:W-:Y:S01]  /*1ab0*/  VIADDMNMX R10, R20, R97, R10, PT ;  /* 0x00000061140a7246 */ /* 0x002fe2000380010a */
        /* <DEDUP_REMOVED lines=250> */
[C---:B------:R-:W-:Y:S02]  /*2a60*/  ISETP.GT.AND P4, PT, R8.reuse, 0x10, PT ;  /* 0x000000100800780c */ /* 0x040fe40003f84270 */
[----:B------:R-:W-:Y:S02]  /*2a70*/  FSEL R95, R95, -INF , P3 ;  /* 0xff8000005f5f7808 */ /* 0x000fe40001800000 */
[----:B------:R-:W-:Y:S02]  /*2a80*/  FMNMX.FTZ R0, R129, R0, !PT ;  /* 0x0000000081007209 */ /* 0x000fe40007810000 */
[----:B------:R-:W-:Y:S02]  /*2a90*/  ISETP.GT.AND P3, PT, R8, 0x11, PT ;  /* 0x000000110800780c */ /* 0x000fe40003f64270 */
[----:B------:R-:W-:Y:S02]  /*2aa0*/  FMNMX.FTZ R0, R95, R0, !PT ;  /* 0x000000005f007209 */ /* 0x000fe40007810000 */
[----:B------:R-:W-:Y:S01]  /*2ab0*/  ISETP.GT.AND P5, PT, R10, 0x8, PT ;  /* 0x000000080a00780c */ /* 0x000fe20003fa4270 */
[----:B------:R-:W-:-:S02]  /*2ac0*/  WARPGROUP.DEPBAR.LE gsb0, 0x0 ;  /* 0x00008000000079c5 */ /* 0x000fc40000010000 */
[----:B------:R-:W-:Y:S01]  /*2ad0*/  WARPGROUP.ARRIVE ;  /* 0x00000000000079c5 */ /* 0x000fe20000000000 */
[----:B------:R-:W-:Y:S02]  /*2ae0*/  FSEL R91, R82, -INF , P4 ;  /* 0xff800000525b7808 */ /* 0x000fe40002000000 */
[C---:B------:R-:W-:Y:S02]  /*2af0*/  ISETP.GT.AND P4, PT, R8.reuse, 0x18, PT ;  /* 0x000000180800780c */ /* 0x040fe40003f84270 */
        /* <DEDUP_REMOVED lines=8> */
[C---:B------:R-:W-:Y:S02]  /*2b80*/  ISETP.GT.AND P4, PT, R8.reuse, 0x20, PT ;  /* 0x000000200800780c */ /* 0x040fe40003f84270 */
[----:B------:R-:W-:Y:S02]  /*2b90*/  FSEL R115, R87, -INF , P3 ;  /* 0xff80000057737808 */ /* 0x000fe40001800000 */
[----:B------:R-:W-:Y:S02]  /*2ba0*/  FMNMX.FTZ R0, R111, R0, !PT ;  /* 0x000000006f007209 */ /* 0x000fe40007810000 */
[----:B------:R-:W-:-:S02]  /*2bb0*/  ISETP.GT.AND P3, PT, R8, 0x21, PT ;  /* 0x000000210800780c */ /* 0x000fc40003f64270 */
[----:B------:R-:W-:Y:S01]  /*2bc0*/  FMNMX.FTZ R0, R115, R0, !PT ;  /* 0x0000000073007209 */ /* 0x000fe20007810000 */
[----:B------:R-:W-:Y:S02]  /*2bd0*/  WARPGROUP.DEPBAR.LE gsb0, 0x0 ;  /* 0x00008000000079c5 */ /* 0x000fe40000010000 */
        /* <DEDUP_REMOVED lines=113> */
[----:B------:R-:W-:Y:S01]  /*32f0*/  UMOV UR4, URZ ;  /* 0x0000003f00047c82 */ /* 0x000fe20008000000 */
[----:B------:R-:W-:Y:S01]  /*3300*/  ISETP.GT.AND P4, PT, R10, 0x11, PT ;  /* 0x000000110a00780c */ /* 0x000fe20003f84270 */
[----:B------:R-:W0:Y:S02]  /*3310*/  SHFL.BFLY PT, R5, R8, 0x2, 0x1f ;  /* 0x0c401f0008057f89 */ /* 0x000e2400000e0000 */
        /* <DEDUP_REMOVED lines=10> */
[----:B------:R-:W-:Y:S01]  /*33c0*/  ISETP.GT.AND P3, PT, R10, 0x9, PT ;  /* 0x000000090a00780c */ /* 0x000fe20003f64270 */
[-CC-:B------:R-:W-:Y:S01]  /*33d0*/  FFMA.FTZ R30, R111, R0.reuse, -R4.reuse ;  /* 0x000000006f1e7223 */ /* 0x180fe20000010804 */
[----:B------:R-:W-:Y:S01]  /*33e0*/  FSEL R95, R92, -INF , P5 ;  /* 0xff8000005c5f7808 */ /* 0x000fe20002800000 */
[-CC-:B------:R-:W-:Y:S01]  /*33f0*/  FFMA.FTZ R87, R113, R0.reuse, -R4.reuse ;  /* 0x0000000071577223 */ /* 0x180fe20000010804 */
[----:B------:R-:W-:Y:S01]  /*3400*/  FMNMX.FTZ R20, R91, R89, !PT ;  /* 0x000000595b147209 */ /* 0x000fe20007810000 */
[-CC-:B------:R-:W-:Y:S01]  /*3410*/  FFMA.FTZ R119, R119, R0.reuse, -R4.reuse ;  /* 0x0000000077777223 */ /* 0x180fe20000010804 */
[----:B------:R-:W-:Y:S01]  /*3420*/  FSEL R93, R93, -INF , P3 ;  /* 0xff8000005d5d7808 */ /* 0x000fe20001800000 */
        /* <DEDUP_REMOVED lines=20> */
[----:B------:R-:W1:Y:S01]  /*3570*/  MUFU.EX2 R79, R79 ;  /* 0x0000004f004f7308 */ /* 0x000e620000000800 */
[----:B------:R-:W-:Y:S01]  /*3580*/  FSEL R115, R85, -INF , P4 ;  /* 0xff80000055737808 */ /* 0x000fe20002000000 */
[-CC-:B------:R-:W-:Y:S01]  /*3590*/  FFMA.FTZ R11, R11, R0.reuse, -R4.reuse ;  /* 0x000000000b0b7223 */ /* 0x180fe20000010804 */
[C---:B------:R-:W-:Y:S01]  /*35a0*/  ISETP.GT.AND P3, PT, R10.reuse, 0x20, PT ;  /* 0x000000200a00780c */ /* 0x040fe20003f64270 */
[--C-:B------:R-:W-:Y:S01]  /*35b0*/  FFMA.FTZ R54, R51, R0, -R4.reuse ;  /* 0x0000000033367223 */ /* 0x100fe20000010804 */
[----:B------:R-:W-:Y:S01]  /*35c0*/  FMNMX.FTZ R20, R113, R20, !PT ;  /* 0x0000001471147209 */ /* 0x000fe20007810000 */
[-CC-:B------:R-:W-:Y:S01]  /*35d0*/  FFMA.FTZ R7, R7, R0.reuse, -R4.reuse ;  /* 0x0000000007077223 */ /* 0x180fe20000010804 */
[----:B------:R-:W-:Y:S01]  /*35e0*/  ISETP.GT.AND P4, PT, R10, 0x21, PT ;  /* 0x000000210a00780c */ /* 0x000fe20003f84270 */
[----:B------:R-:W-:Y:S01]  /*35f0*/  FFMA.FTZ R58, R31, R0, -R4 ;  /* 0x000000001f3a7223 */ /* 0x000fe20000010804 */
[----:B0-----:R-:W-:Y:S01]  /*3600*/  FSEL R119, R72, -INF , P3 ;  /* 0xff80000048777808 */ /* 0x001fe20001800000 */
[----:B------:R-:W0:Y:S01]  /*3610*/  MUFU.EX2 R14, R14 ;  /* 0x0000000e000e7308 */ /* 0x000e220000000800 */
[----:B------:R-:W-:-:S02]  /*3620*/  FMNMX.FTZ R20, R115, R20, !PT ;  /* 0x0000001473147209 */ /* 0x000fc40007810000 */
[C---:B------:R-:W-:Y:S02]  /*3630*/  ISETP.GT.AND P3, PT, R10.reuse, 0x28, PT ;  /* 0x000000280a00780c */ /* 0x040fe40003f64270 */
[----:B------:R-:W-:Y:S01]  /*3640*/  FSEL R121, R73, -INF , P4 ;  /* 0xff80000049797808 */ /* 0x000fe20002000000 */
[----:B------:R-:W-:Y:S01]  /*3650*/  FFMA.FTZ R73, R127, R0, -R4 ;  /* 0x000000007f497223 */ /* 0x000fe20000010804 */
[----:B------:R-:W-:Y:S01]  /*3660*/  FMNMX.FTZ R20, R119, R20, !PT ;  /* 0x0000001477147209 */ /* 0x000fe20007810000 */
[----:B------:R-:W-:Y:S01]  /*3670*/  MUFU.EX2 R83, R83 ;  /* 0x0000005300537308 */ /* 0x000fe20000000800 */
[----:B------:R-:W-:Y:S02]  /*3680*/  ISETP.GT.AND P4, PT, R10, 0x29, PT ;  /* 0x000000290a00780c */ /* 0x000fe40003f84270 */
[----:B------:R-:W-:Y:S02]  /*3690*/  FSEL R123, R76, -INF , P3 ;  /* 0xff8000004c7b7808 */ /* 0x000fe40001800000 */
[----:B------:R-:W-:-:S02]  /*36a0*/  FMNMX.FTZ R20, R121, R20, !PT ;  /* 0x0000001479147209 */ /* 0x000fc40007810000 */
[----:B------:R-:W-:Y:S01]  /*36b0*/  FSEL R127, R77, -INF , P4 ;  /* 0xff8000004d7f7808 */ /* 0x000fe20002000000 */
[----:B------:R-:W-:Y:S01]  /*36c0*/  MUFU.EX2 R26, R26 ;  /* 0x0000001a001a7308 */ /* 0x000fe20000000800 */
[C---:B------:R-:W-:Y:S02]  /*36d0*/  ISETP.GT.AND P3, PT, R10.reuse, 0x30, PT ;  /* 0x000000300a00780c */ /* 0x040fe40003f64270 */
[----:B------:R-:W-:Y:S02]  /*36e0*/  FMNMX.FTZ R20, R123, R20, !PT ;  /* 0x000000147b147209 */ /* 0x000fe40007810000 */
[----:B------:R-:W-:Y:S02]  /*36f0*/  ISETP.GT.AND P4, PT, R10, 0x31, PT ;  /* 0x000000310a00780c */ /* 0x000fe40003f84270 */
[----:B------:R-:W-:Y:S01]  /*3700*/  FSEL R129, R64, -INF , P3 ;  /* 0xff80000040817808 */ /* 0x000fe20001800000 */
[----:B------:R-:W-:Y:S01]  /*3710*/  MUFU.EX2 R87, R87 ;  /* 0x0000005700577308 */ /* 0x000fe20000000800 */
        /* <DEDUP_REMOVED lines=15> */
[----:B------:R-:W-:Y:S01]  /*3810*/  FFMA.FTZ R56, R55, R0, -R4 ;  /* 0x0000000037387223 */ /* 0x000fe20000010804 */
[----:B------:R-:W-:Y:S01]  /*3820*/  FMNMX.FTZ R20, R131, R20, !PT ;  /* 0x0000001483147209 */ /* 0x000fe20007810000 */
[----:B------:R-:W-:Y:S01]  /*3830*/  MUFU.EX2 R34, R34 ;  /* 0x0000002200227308 */ /* 0x000fe20000000800 */
[----:B------:R-:W-:-:S02]  /*3840*/  ISETP.GT.AND P3, PT, R10, 0x48, PT ;  /* 0x000000480a00780c */ /* 0x000fc40003f64270 */
[----:B------:R-:W-:Y:S01]  /*3850*/  FSEL R105, R57, -INF , P4 ;  /* 0xff80000039697808 */ /* 0x000fe20002000000 */
[----:B------:R-:W-:Y:S01]  /*3860*/  FFMA.FTZ R57, R99, R0, -R4 ;  /* 0x0000000063397223 */ /* 0x000fe20000010804 */
[----:B------:R-:W-:Y:S02]  /*3870*/  FMNMX.FTZ R20, R135, R20, !PT ;  /* 0x0000001487147209 */ /* 0x000fe40007810000 */
[----:B------:R-:W-:Y:S01]  /*3880*/  ISETP.GT.AND P4, PT, R10, 0x49, PT ;  /* 0x000000490a00780c */ /* 0x000fe20003f84270 */
[----:B------:R-:W-:Y:S01]  /*3890*/  MUFU.EX2 R73, R73 ;  /* 0x0000004900497308 */ /* 0x000fe20000000800 */
[----:B------:R-:W-:Y:S02]  /*38a0*/  FSEL R103, R60, -INF , P3 ;  /* 0xff8000003c677808 */ /* 0x000fe40001800000 */
[----:B------:R-:W-:Y:S02]  /*38b0*/  FMNMX.FTZ R20, R105, R20, !PT ;  /* 0x0000001469147209 */ /* 0x000fe40007810000 */
[----:B------:R-:W-:-:S02]  /*38c0*/  FSEL R99, R61, -INF , P4 ;  /* 0xff8000003d637808 */ /* 0x000fc40002000000 */
[C---:B------:R-:W-:Y:S01]  /*38d0*/  ISETP.GT.AND P3, PT, R10.reuse, 0x50, PT ;  /* 0x000000500a00780c */ /* 0x040fe20003f64270 */
[----:B------:R-:W-:Y:S01]  /*38e0*/  MUFU.EX2 R38, R38 ;  /* 0x0000002600267308 */ /* 0x000fe20000000800 */
        /* <DEDUP_REMOVED lines=8> */
[--C-:B------:R-:W-:Y:S01]  /*3970*/  FFMA.FTZ R49, R107, R0, -R4.reuse ;  /* 0x000000006b317223 */ /* 0x100fe20000010804 */
[----:B------:R-:W-:Y:S02]  /*3980*/  FMNMX.FTZ R20, R85, R20, !PT ;  /* 0x0000001455147209 */ /* 0x000fe40007810000 */
[----:B------:R-:W-:Y:S01]  /*3990*/  ISETP.GT.AND P4, PT, R10, 0x59, PT ;  /* 0x000000590a00780c */ /* 0x000fe20003f84270 */
[----:B------:R-:W-:Y:S01]  /*39a0*/  MUFU.EX2 R42, R42 ;  /* 0x0000002a002a7308 */ /* 0x000fe20000000800 */
[----:B------:R-:W-:Y:S01]  /*39b0*/  FSEL R61, R52, -INF , P3 ;  /* 0xff800000343d7808 */ /* 0x000fe20001800000 */
[----:B------:R-:W-:Y:S01]  /*39c0*/  FFMA.FTZ R52, R27, R0, -R4 ;  /* 0x000000001b347223 */ /* 0x000fe20000010804 */
        /* <DEDUP_REMOVED lines=17> */
[--C-:B------:R-:W-:Y:S01]  /*3ae0*/  FFMA.FTZ R44, R43, R0, -R4.reuse ;  /* 0x000000002b2c7223 */ /* 0x100fe20000010804 */
[----:B------:R-:W-:Y:S02]  /*3af0*/  FMNMX.FTZ R20, R101, R20, !PT ;  /* 0x0000001465147209 */ /* 0x000fe40007810000 */
[----:B------:R-:W-:Y:S01]  /*3b00*/  FSEL R109, R45, -INF , P4 ;  /* 0xff8000002d6d7808 */ /* 0x000fe20002000000 */
[-CC-:B------:R-:W-:Y:S01]  /*3b10*/  FFMA.FTZ R45, R15, R0.reuse, -R4.reuse ;  /* 0x000000000f2d7223 */ /* 0x180fe20000010804 */
[C---:B------:R-:W-:Y:S01]  /*3b20*/  ISETP.GT.AND P3, PT, R10.reuse, 0x70, PT ;  /* 0x000000700a00780c */ /* 0x040fe20003f64270 */
[----:B------:R-:W-:Y:S01]  /*3b30*/  FFMA.FTZ R15, R21, R0, -R4 ;  /* 0x00000000150f7223 */ /* 0x000fe20000010804 */
[----:B------:R-:W-:Y:S01]  /*3b40*/  FMNMX.FTZ R20, R107, R20, !PT ;  /* 0x000000146b147209 */ /* 0x000fe20007810000 */
[----:B------:R-:W-:Y:S01]  /*3b50*/  MUFU.EX2 R40, R40 ;  /* 0x0000002800287308 */ /* 0x000fe20000000800 */
[----:B------:R-:W-:-:S02]  /*3b60*/  ISETP.GT.AND P4, PT, R10, 0x71, PT ;  /* 0x000000710a00780c */ /* 0x000fc40003f84270 */
[----:B------:R-:W-:Y:S01]  /*3b70*/  FSEL R117, R32, -INF , P3 ;  /* 0xff80000020757808 */ /* 0x000fe20001800000 */
[--C-:B------:R-:W-:Y:S01]  /*3b80*/  FFMA.FTZ R32, R63, R0, -R4.reuse ;  /* 0x000000003f207223 */ /* 0x100fe20000010804 */
[----:B------:R-:W-:Y:S02]  /*3b90*/  FMNMX.FTZ R20, R109, R20, !PT ;  /* 0x000000146d147209 */ /* 0x000fe40007810000 */
[C---:B------:R-:W-:Y:S01]  /*3ba0*/  ISETP.GT.AND P3, PT, R10.reuse, 0x78, PT ;  /* 0x000000780a00780c */ /* 0x040fe20003f64270 */
[----:B------:R-:W-:Y:S01]  /*3bb0*/  MUFU.EX2 R41, R41 ;  /* 0x0000002900297308 */ /* 0x000fe20000000800 */
[----:B------:R-:W-:Y:S01]  /*3bc0*/  FSEL R137, R33, -INF , P4 ;  /* 0xff80000021897808 */ /* 0x000fe20002000000 */
[----:B------:R-:W-:Y:S01]  /*3bd0*/  FFMA.FTZ R33, R59, R0, -R4 ;  /* 0x000000003b217223 */ /* 0x000fe20000010804 */
[----:B------:R-:W-:Y:S02]  /*3be0*/  FMNMX.FTZ R20, R117, R20, !PT ;  /* 0x0000001475147209 */ /* 0x000fe40007810000 */
[----:B------:R-:W-:-:S02]  /*3bf0*/  ISETP.GT.AND P4, PT, R10, 0x79, PT ;  /* 0x000000790a00780c */ /* 0x000fc40003f84270 */
[----:B------:R-:W-:Y:S01]  /*3c00*/  FSEL R139, R36, -INF , P3 ;  /* 0xff800000248b7808 */ /* 0x000fe20001800000 */
[--C-:B------:R-:W-:Y:S01]  /*3c10*/  FFMA.FTZ R36, R35, R0, -R4.reuse ;  /* 0x0000000023247223 */ /* 0x100fe20000010804 */
[----:B------:R-:W-:Y:S01]  /*3c20*/  FMNMX.FTZ R20, R137, R20, !PT ;  /* 0x0000001489147209 */ /* 0x000fe20007810000 */
[-CC-:B------:R-:W-:Y:S01]  /*3c30*/  FFMA.FTZ R35, R71, R0.reuse, -R4.reuse ;  /* 0x0000000047237223 */ /* 0x180fe20000010804 */
[----:B------:R-:W-:Y:S01]  /*3c40*/  FSEL R63, R37, -INF , P4 ;  /* 0xff800000253f7808 */ /* 0x000fe20002000000 */
[----:B------:R-:W-:Y:S01]  /*3c50*/  FFMA.FTZ R37, R13, R0, -R4 ;  /* 0x000000000d257223 */ /* 0x000fe20000010804 */
[C---:B------:R-:W-:Y:S01]  /*3c60*/  ISETP.GT.AND P3, PT, R10.reuse, 0x80, PT ;  /* 0x000000800a00780c */ /* 0x040fe20003f64270 */
[----:B------:R-:W-:Y:S01]  /*3c70*/  MUFU.EX2 R11, R11 ;  /* 0x0000000b000b7308 */ /* 0x000fe20000000800 */
[----:B------:R-:W-:Y:S02]  /*3c80*/  FMNMX.FTZ R20, R139, R20, !PT ;  /* 0x000000148b147209 */ /* 0x000fe40007810000 */
[----:B------:R-:W-:-:S02]  /*3c90*/  ISETP.GT.AND P4, PT, R10, 0x81, PT ;  /* 0x000000810a00780c */ /* 0x000fc40003f84270 */
[----:B------:R-:W-:Y:S02]  /*3ca0*/  FSEL R141, R24, -INF , P3 ;  /* 0xff800000188d7808 */ /* 0x000fe40001800000 */
[----:B------:R-:W-:Y:S01]  /*3cb0*/  FMNMX.FTZ R20, R63, R20, !PT ;  /* 0x000000143f147209 */ /* 0x000fe20007810000 */
[----:B------:R-:W-:Y:S01]  /*3cc0*/  MUFU.EX2 R32, R32 ;  /* 0x0000002000207308 */ /* 0x000fe20000000800 */
[C---:B------:R-:W-:Y:S02]  /*3cd0*/  ISETP.GT.AND P3, PT, R10.reuse, 0x88, PT ;  /* 0x000000880a00780c */ /* 0x040fe40003f64270 */
[----:B------:R-:W-:Y:S02]  /*3ce0*/  FSEL R25, R25, -INF , P4 ;  /* 0xff80000019197808 */ /* 0x000fe40002000000 */
[----:B------:R-:W-:Y:S02]  /*3cf0*/  FMNMX.FTZ R20, R141, R20, !PT ;  /* 0x000000148d147209 */ /* 0x000fe40007810000 */
[----:B------:R-:W-:Y:S01]  /*3d00*/  ISETP.GT.AND P4, PT, R10, 0x89, PT ;  /* 0x000000890a00780c */ /* 0x000fe20003f84270 */
[----:B------:R-:W-:Y:S01]  /*3d10*/  MUFU.EX2 R37, R37 ;  /* 0x0000002500257308 */ /* 0x000fe20000000800 */
[----:B------:R-:W-:-:S02]  /*3d20*/  FSEL R143, R28, -INF , P3 ;  /* 0xff8000001c8f7808 */ /* 0x000fc40001800000 */
[----:B------:R-:W-:Y:S02]  /*3d30*/  FMNMX.FTZ R20, R25, R20, !PT ;  /* 0x0000001419147209 */ /* 0x000fe40007810000 */
[----:B------:R-:W-:Y:S02]  /*3d40*/  FSEL R29, R29, -INF , P4 ;  /* 0xff8000001d1d7808 */ /* 0x000fe40002000000 */
[----:B------:R-:W-:Y:S01]  /*3d50*/  FMNMX.FTZ R20, R143, R20, !PT ;  /* 0x000000148f147209 */ /* 0x000fe20007810000 */
[----:B------:R-:W-:Y:S03]  /*3d60*/  MUFU.EX2 R54, R54 ;  /* 0x0000003600367308 */ /* 0x000fe60000000800 */
[----:B------:R-:W-:-:S05]  /*3d70*/  FMNMX.FTZ R20, R29, R20, !PT ;  /* 0x000000141d147209 */ /* 0x000fca0007810000 */
[----:B------:R-:W2:Y:S01]  /*3d80*/  SHFL.BFLY PT, R13, R20, 0x2, 0x1f ;  /* 0x0c401f00140d7f89 */ /* 0x000ea200000e0000 */
[----:B------:R-:W-:Y:S08]  /*3d90*/  MUFU.EX2 R45, R45 ;  /* 0x0000002d002d7308 */ /* 0x000ff00000000800 */
        /* <DEDUP_REMOVED lines=9> */
[----:B--2---:R-:W-:-:S02]  /*3e30*/  FMNMX.FTZ R10, R21, R10, !PT ;  /* 0x0000000a150a7209 */ /* 0x004fc40007810000 */
[----:B------:R-:W-:Y:S02]  /*3e40*/  LEA.HI R21, R23, R22, RZ, 0x4 ;  /* 0x0000001617157211 */ /* 0x000fe400078f20ff */
[C---:B------:R-:W-:Y:S01]  /*3e50*/  FSETP.NEU.FTZ.AND P3, PT, R10.reuse, -INF , PT ;  /* 0xff8000000a00780b */ /* 0x040fe20003f7d000 */
[----:B------:R-:W-:Y:S01]  /*3e60*/  FMUL.FTZ R24, R10, R0 ;  /* 0x000000000a187220 */ /* 0x000fe20000410000 */
[----:B------:R-:W-:Y:S01]  /*3e70*/  LOP3.LUT R59, R21, 0xfffffff0, RZ, 0xc0, !PT ;  /* 0xfffffff0153b7812 */ /* 0x000fe200078ec0ff */
[----:B------:R-:W-:Y:S03]  /*3e80*/  MUFU.EX2 R36, R36 ;  /* 0x0000002400247308 */ /* 0x000fe60000000800 */
[----:B------:R-:W-:Y:S01]  /*3e90*/  FSEL R24, R24, RZ, P3 ;  /* 0x000000ff18187208 */ /* 0x000fe20001800000 */
[----:B------:R-:W-:Y:S01]  /*3ea0*/  IMAD.IADD R70, R22, 0x1, -R59 ;  /* 0x0000000116467824 */ /* 0x000fe200078e0a3b */
[----:B------:R-:W-:-:S02]  /*3eb0*/  LEA.HI R22, R23, R22, RZ, 0x5 ;  /* 0x0000001617167211 */ /* 0x000fc400078f28ff */
[----:B------:R-:W-:Y:S01]  /*3ec0*/  SHF.R.S32.HI R23, RZ, 0x4, R21 ;  /* 0x00000004ff177819 */ /* 0x000fe20000011415 */
[-C--:B------:R-:W-:Y:S01]  /*3ed0*/  FFMA.FTZ R20, R91, R0.reuse, -R24 ;  /* 0x000000005b147223 */ /* 0x080fe20000010818 */
[----:B------:R-:W-:Y:S01]  /*3ee0*/  SHF.R.S32.HI R71, RZ, 0x1f, R70 ;  /* 0x0000001fff477819 */ /* 0x000fe20000011446 */
[----:B------:R-:W-:Y:S02]  /*3ef0*/  IMAD.SHL.U32 R22, R22, 0x8, RZ ;  /* 0x0000000816167824 */ /* 0x000fe400078e00ff */
[-CC-:B------:R-:W-:Y:S01]  /*3f00*/  FFMA.FTZ R27, R89, R0.reuse, -R24.reuse ;  /* 0x00000000591b7223 */ /* 0x180fe20000010818 */
[--C-:B------:R-:W-:Y:S01]  /*3f10*/  FFMA.FTZ R4, R95, R0, -R24.reuse ;  /* 0x000000005f047223 */ /* 0x100fe20000010818 */
[CC--:B------:R-:W-:Y:S01]  /*3f20*/  LEA.HI R72, R71.reuse, R70.reuse, RZ, 0x2 ;  /* 0x0000004647487211 */ /* 0x0c0fe200078f10ff */
[----:B------:R-:W-:Y:S01]  /*3f30*/  MUFU.EX2 R20, R20 ;  /* 0x0000001400147308 */ /* 0x000fe20000000800 */
[----:B------:R-:W-:Y:S01]  /*3f40*/  LEA.HI R71, R71, R70, RZ, 0x3 ;  /* 0x0000004647477211 */ /* 0x000fe200078f18ff */
[----:B------:R-:W-:Y:S01]  /*3f50*/  IMAD.SHL.U32 R23, R23, 0x8, RZ ;  /* 0x0000000817177824 */ /* 0x000fe200078e00ff */
[----:B------:R-:W-:Y:S01]  /*3f60*/  LOP3.LUT R75, R72, 0x7fffffc, RZ, 0xc0, !PT ;  /* 0x07fffffc484b7812 */ /* 0x000fe200078ec0ff */
[----:B------:R-:W-:Y:S01]  /*3f70*/  FFMA.FTZ R31, R93, R0, -R24 ;  /* 0x000000005d1f7223 */ /* 0x000fe20000010818 */
[----:B------:R-:W-:Y:S01]  /*3f80*/  SHF.R.S32.HI R72, RZ, 0x2, R72 ;  /* 0x00000002ff487819 */ /* 0x000fe20000011448 */
[----:B------:R-:W-:Y:S01]  /*3f90*/  IMAD.SHL.U32 R21, R71, 0x10, RZ ;  /* 0x0000001047157824 */ /* 0x000fe200078e00ff */
[----:B------:R-:W-:Y:S01]  /*3fa0*/  LOP3.LUT R22, R22, 0x7fffff00, RZ, 0xc0, !PT ;  /* 0x7fffff0016167812 */ /* 0x000fe200078ec0ff */
[----:B------:R-:W2:Y:S01]  /*3fb0*/  MUFU.EX2 R27, R27 ;  /* 0x0000001b001b7308 */ /* 0x000ea20000000800 */
[----:B------:R-:W-:-:S02]  /*3fc0*/  IMAD.IADD R74, R70, 0x1, -R75 ;  /* 0x00000001464a7824 */ /* 0x000fc400078e0a4b */
[-CC-:B------:R-:W-:Y:S01]  /*3fd0*/  FFMA.FTZ R28, R97, R0.reuse, -R24.reuse ;  /* 0x00000000611c7223 */ /* 0x180fe20000010818 */
[----:B------:R-:W-:Y:S01]  /*3fe0*/  IMAD.SHL.U32 R72, R72, 0x40, RZ ;  /* 0x0000004048487824 */ /* 0x000fe200078e00ff */
[----:B------:R-:W-:Y:S01]  /*3ff0*/  LOP3.LUT R21, R21, 0x7fffff80, RZ, 0xc0, !PT ;  /* 0x7fffff8015157812 */ /* 0x000fe200078ec0ff */
[----:B------:R-:W-:Y:S02]  /*4000*/  IMAD.U32 R75, RZ, RZ, UR56 ;  /* 0x00000038ff4b7e24 */ /* 0x000fe4000f8e00ff */
[----:B-1----:R-:W-:Y:S01]  /*4010*/  FADD.FTZ R89, R8, R79 ;  /* 0x0000004f08597221 */ /* 0x002fe20000010000 */
[-CC-:B------:R-:W-:Y:S01]  /*4020*/  FFMA.FTZ R43, R111, R0.reuse, -R24.reuse ;  /* 0x000000006f2b7223 */ /* 0x180fe20000010818 */
[----:B------:R-:W-:Y:S01]  /*4030*/  LOP3.LUT R72, R72, 0x40, RZ, 0xc0, !PT ;  /* 0x0000004048487812 */ /* 0x000fe200078ec0ff */
[----:B------:R-:W-:Y:S01]  /*4040*/  IMAD.IADD R21, R22, 0x1, R21 ;  /* 0x0000000116157824 */ /* 0x000fe200078e0215 */
[----:B------:R-:W1:Y:S01]  /*4050*/  MUFU.EX2 R4, R4 ;  /* 0x0000000400047308 */ /* 0x000e620000000800 */
[----:B------:R-:W-:Y:S01]  /*4060*/  FFMA.FTZ R51, R113, R0, -R24 ;  /* 0x0000000071337223 */ /* 0x000fe20000010818 */
[----:B------:R-:W-:Y:S01]  /*4070*/  LOP3.LUT R23, R72, 0x8, R23, 0xf8, !PT ;  /* 0x0000000848177812 */ /* 0x000fe200078ef817 */
[----:B------:R-:W-:Y:S01]  /*4080*/  IMAD R74, R74, 0x10, R21 ;  /* 0x000000104a4a7824 */ /* 0x000fe200078e0215 */
[----:B------:R-:W-:Y:S01]  /*4090*/  SHF.R.U32.HI R22, RZ, 0x3, R72 ;  /* 0x00000003ff167819 */ /* 0x000fe20000011648 */
[----:B------:R-:W-:-:S02]  /*40a0*/  @!P1 VIADD R21, R75, 0x31c40 ;  /* 0x00031c404b159836 */ /* 0x000fc40000000000 */
[-CC-:B------:R-:W-:Y:S01]  /*40b0*/  FFMA.FTZ R62, R115, R0.reuse, -R24.reuse ;  /* 0x00000000733e7223 */ /* 0x180fe20000010818 */
[--C-:B------:R-:W-:Y:S01]  /*40c0*/  FFMA.FTZ R55, R119, R0, -R24.reuse ;  /* 0x0000000077377223 */ /* 0x100fe20000010818 */
[----:B------:R-:W3:Y:S01]  /*40d0*/  MUFU.EX2 R31, R31 ;  /* 0x0000001f001f7308 */ /* 0x000ee20000000800 */
[----:B------:R-:W-:Y:S01]  /*40e0*/  LOP3.LUT R23, R23, R22, RZ, 0x3c, !PT ;  /* 0x0000001617177212 */ /* 0x000fe200078e3cff */
[-CC-:B------:R-:W-:Y:S01]  /*40f0*/  FFMA.FTZ R64, R121, R0.reuse, -R24.reuse ;  /* 0x0000000079407223 */ /* 0x180fe20000010818 */
[----:B------:R-:W-:Y:S01]  /*4100*/  @!P1 PRMT R21, RZ, 0x654, R21 ;  /* 0x00000654ff159816 */ /* 0x000fe20000000015 */
[-CC-:B------:R-:W-:Y:S01]  /*4110*/  FFMA.FTZ R67, R123, R0.reuse, -R24.reuse ;  /* 0x000000007b437223 */ /* 0x180fe20000010818 */
[--C-:B------:R-:W-:Y:S01]  /*4120*/  FFMA.FTZ R68, R127, R0, -R24.reuse ;  /* 0x000000007f447223 */ /* 0x100fe20000010818 */
[----:B------:R-:W-:Y:S02]  /*4130*/  IMAD.IADD R76, R74, 0x1, R23 ;  /* 0x000000014a4c7824 */ /* 0x000fe400078e0217 */
[----:B0-----:R-:W-:Y:S01]  /*4140*/  FADD.FTZ R74, R14, R89 ;  /* 0x000000590e4a7221 */ /* 0x001fe20000010000 */
[----:B------:R-:W0:Y:S01]  /*4150*/  MUFU.EX2 R28, R28 ;  /* 0x0000001c001c7308 */ /* 0x000e220000000800 */
[----:B------:R4:W-:Y:S01]  /*4160*/  @!P1 SYNCS.ARRIVE.TRANS64.RED.A1T0 RZ, [R21+URZ], RZ ;  /* 0x000000ff15ff99a7 */ /* 0x0009e2000810043f */
[----:B--2---:R-:W-:Y:S01]  /*4170*/  FADD.FTZ R23, R20, R27 ;  /* 0x0000001b14177221 */ /* 0x004fe20000010000 */
[----:B------:R-:W-:Y:S01]  /*4180*/  F2FP.F16.F32.PACK_AB R20, R27, R20 ;  /* 0x000000141b14723e */ /* 0x000fe200000000ff */
[-CC-:B------:R-:W-:Y:S01]  /*4190*/  FFMA.FTZ R27, R53, R0.reuse, -R24.reuse ;  /* 0x00000000351b7223 */ /* 0x180fe20000010818 */
[-CC-:B------:R-:W-:Y:S01]  /*41a0*/  FFMA.FTZ R47, R129, R0.reuse, -R24.reuse ;  /* 0x00000000812f7223 */ /* 0x180fe20000010818 */
[----:B-1----:R-:W-:Y:S01]  /*41b0*/  FADD.FTZ R22, R4, R23 ;  /* 0x0000001704167221 */ /* 0x002fe20000010000 */
[--C-:B------:R-:W-:Y:S01]  /*41c0*/  FFMA.FTZ R53, R77, R0, -R24.reuse ;  /* 0x000000004d357223 */ /* 0x100fe20000010818 */
[----:B------:R-:W1:Y:S01]  /*41d0*/  MUFU.EX2 R43, R43 ;  /* 0x0000002b002b7308 */ /* 0x000e620000000800 */
[----:B----4-:R-:W-:Y:S01]  /*41e0*/  F2FP.F16.F32.PACK_AB R21, R79, R8 ;  /* 0x000000084f15723e */ /* 0x010fe200000000ff */
[----:B------:R-:W-:Y:S01]  /*41f0*/  FFMA.FTZ R8, R85, R0, -R24 ;  /* 0x0000000055087223 */ /* 0x000fe20000010818 */
[----:B------:R-:W-:Y:S01]  /*4200*/  FADD.FTZ R85, R83, R74 ;  /* 0x0000004a53557221 */ /* 0x000fe20000010000 */
[C---:B---3--:R-:W-:Y:S01]  /*4210*/  FADD.FTZ R79, R31.reuse, R22 ;  /* 0x000000161f4f7221 */ /* 0x048fe20000010000 */
[----:B------:R-:W-:Y:S01]  /*4220*/  F2FP.F16.F32.PACK_AB R22, R31, R4 ;  /* 0x000000041f16723e */ /* 0x000fe200000000ff */
[-CC-:B------:R-:W-:Y:S01]  /*4230*/  FFMA.FTZ R60, R133, R0.reuse, -R24.reuse ;  /* 0x00000000853c7223 */ /* 0x180fe20000010818 */
[----:B------:R-:W-:Y:S01]  /*4240*/  FADD.FTZ R74, R26, R85 ;  /* 0x000000551a4a7221 */ /* 0x000fe20000010000 */
[----:B------:R-:W2:Y:S01]  /*4250*/  MUFU.EX2 R51, R51 ;  /* 0x0000003300337308 */ /* 0x000ea20000000800 */
[----:B------:R-:W-:Y:S01]  /*4260*/  LEA R4, R76, UR56, 0x1 ;  /* 0x000000384c047c11 */ /* 0x000fe2000f8e08ff */
[----:B------:R-:W-:Y:S01]  /*4270*/  FFMA.FTZ R59, R125, R0, -R24 ;  /* 0x000000007d3b7223 */ /* 0x000fe20000010818 */
[----:B------:R-:W-:Y:S01]  /*4280*/  FADD.FTZ R31, R87, R74 ;  /* 0x0000004a571f7221 */ /* 0x000fe20000010000 */
[----:B0-----:R-:W-:Y:S01]  /*4290*/  FADD.FTZ R74, R28, R79 ;  /* 0x0000004f1c4a7221 */ /* 0x001fe20000010000 */
[----:B------:R-:W-:Y:S01]  /*42a0*/  F2FP.F16.F32.PACK_AB R23, R83, R14 ;  /* 0x0000000e5317723e */ /* 0x000fe200000000ff */
[-C--:B------:R-:W-:Y:S01]  /*42b0*/  FFMA.FTZ R66, R131, R0.reuse, -R24 ;  /* 0x0000000083427223 */ /* 0x080fe20000010818 */
[----:B------:R-:W-:Y:S01]  /*42c0*/  FADD.FTZ R76, R30, R31 ;  /* 0x0000001f1e4c7221 */ /* 0x000fe20000010000 */
[----:B------:R-:W0:Y:S01]  /*42d0*/  MUFU.EX2 R62, R62 ;  /* 0x0000003e003e7308 */ /* 0x000e220000000800 */
[----:B-1----:R-:W-:Y:S01]  /*42e0*/  FADD.FTZ R74, R43, R74 ;  /* 0x0000004a2b4a7221 */ /* 0x002fe20000010000 */
[-C--:B------:R-:W-:Y:S01]  /*42f0*/  FFMA.FTZ R70, R135, R0.reuse, -R24 ;  /* 0x0000000087467223 */ /* 0x080fe20000010818 */
[----:B------:R-:W-:Y:S01]  /*4300*/  FADD.FTZ R31, R81, R76 ;  /* 0x0000004c511f7221 */ /* 0x000fe20000010000 */
[-CC-:B------:R-:W-:Y:S01]  /*4310*/  FFMA.FTZ R71, R105, R0.reuse, -R24.reuse ;  /* 0x0000000069477223 */ /* 0x180fe20000010818 */
[-CC-:B------:R-:W-:Y:S01]  /*4320*/  FFMA.FTZ R103, R103, R0.reuse, -R24.reuse ;  /* 0x0000000067677223 */ /* 0x180fe20000010818 */
[-C--:B------:R-:W-:Y:S01]  /*4330*/  FFMA.FTZ R75, R99, R0.reuse, -R24 ;  /* 0x00000000634b7223 */ /* 0x080fe20000010818 */
[----:B------:R-:W-:Y:S01]  /*4340*/  FADD.FTZ R76, R34, R31 ;  /* 0x0000001f224c7221 */ /* 0x000fe20000010000 */
[----:B------:R-:W1:Y:S01]  /*4350*/  MUFU.EX2 R55, R55 ;  /* 0x0000003700377308 */ /* 0x000e620000000800 */
[----:B--2---:R-:W-:Y:S01]  /*4360*/  FADD.FTZ R31, R51, R74 ;  /* 0x0000004a331f7221 */ /* 0x004fe20000010000 */
[-C--:B------:R-:W-:Y:S01]  /*4370*/  FFMA.FTZ R69, R69, R0.reuse, -R24 ;  /* 0x0000000045457223 */ /* 0x080fe20000010818 */
[----:B------:R-:W-:Y:S01]  /*4380*/  FADD.FTZ R77, R73, R76 ;  /* 0x0000004c494d7221 */ /* 0x000fe20000010000 */
[-CC-:B------:R-:W-:Y:S01]  /*4390*/  FFMA.FTZ R76, R63, R0.reuse, -R24.reuse ;  /* 0x000000003f4c7223 */ /* 0x180fe20000010818 */
[-CC-:B------:R-:W-:Y:S01]  /*43a0*/  FFMA.FTZ R14, R61, R0.reuse, -R24.reuse ;  /* 0x000000003d0e7223 */ /* 0x180fe20000010818 */
[-CC-:B------:R-:W-:Y:S01]  /*43b0*/  FFMA.FTZ R101, R101, R0.reuse, -R24.reuse ;  /* 0x0000000065657223 */ /* 0x180fe20000010818 */
[----:B------:R-:W-:Y:S01]  /*43c0*/  FADD.FTZ R78, R38, R77 ;  /* 0x0000004d264e7221 */ /* 0x000fe20000010000 */
[----:B------:R-:W2:Y:S01]  /*43d0*/  MUFU.EX2 R64, R64 ;  /* 0x0000004000407308 */ /* 0x000ea20000000800 */
[----:B0-----:R-:W-:Y:S01]  /*43e0*/  FADD.FTZ R74, R62, R31 ;  /* 0x0000001f3e4a7221 */ /* 0x001fe20000010000 */
[-CC-:B------:R-:W-:Y:S01]  /*43f0*/  FFMA.FTZ R77, R25, R0.reuse, -R24.reuse ;  /* 0x00000000194d7223 */ /* 0x180fe20000010818 */
[-CC-:B------:R-:W-:Y:S01]  /*4400*/  FFMA.FTZ R107, R107, R0.reuse, -R24.reuse ;  /* 0x000000006b6b7223 */ /* 0x180fe20000010818 */
[-CC-:B------:R-:W-:Y:S01]  /*4410*/  FFMA.FTZ R109, R109, R0.reuse, -R24.reuse ;  /* 0x000000006d6d7223 */ /* 0x180fe20000010818 */
[-CC-:B------:R-:W-:Y:S01]  /*4420*/  FFMA.FTZ R117, R117, R0.reuse, -R24.reuse ;  /* 0x0000000075757223 */ /* 0x180fe20000010818 */
[-CC-:B------:R-:W-:Y:S01]  /*4430*/  FFMA.FTZ R137, R137, R0.reuse, -R24.reuse ;  /* 0x0000000089897223 */ /* 0x180fe20000010818 */
[-C--:B------:R-:W-:Y:S01]  /*4440*/  FFMA.FTZ R139, R139, R0.reuse, -R24 ;  /* 0x000000008b8b7223 */ /* 0x080fe20000010818 */
[----:B------:R-:W0:Y:S01]  /*4450*/  MUFU.EX2 R67, R67 ;  /* 0x0000004300437308 */ /* 0x000e220000000800 */
[----:B-1----:R-:W-:Y:S01]  /*4460*/  FADD.FTZ R25, R55, R74 ;  /* 0x0000004a37197221 */ /* 0x002fe20000010000 */
[-C--:B------:R-:W-:Y:S01]  /*4470*/  FFMA.FTZ R141, R141, R0.reuse, -R24 ;  /* 0x000000008d8d7223 */ /* 0x080fe20000010818 */
[----:B------:R-:W-:Y:S01]  /*4480*/  FADD.FTZ R31, R65, R78 ;  /* 0x0000004e411f7221 */ /* 0x000fe20000010000 */
[-CC-:B------:R-:W-:Y:S01]  /*4490*/  FFMA.FTZ R143, R143, R0.reuse, -R24.reuse ;  /* 0x000000008f8f7223 */ /* 0x180fe20000010818 */
[----:B------:R-:W-:Y:S01]  /*44a0*/  FFMA.FTZ R63, R29, R0, -R24 ;  /* 0x000000001d3f7223 */ /* 0x000fe20000010818 */
[----:B------:R1:W-:Y:S01]  /*44b0*/  STSM.16.M88.4 [R4+0x24300], R20 ;  /* 0x0243001404007844 */ /* 0x0003e20000000200 */
[----:B------:R-:W-:Y:S01]  /*44c0*/  FADD.FTZ R78, R42, R31 ;  /* 0x0000001f2a4e7221 */ /* 0x000fe20000010000 */
[----:B------:R-:W3:Y:S01]  /*44d0*/  MUFU.EX2 R68, R68 ;  /* 0x0000004400447308 */ /* 0x000ee20000000800 */
[----:B--2---:R-:W-:Y:S01]  /*44e0*/  FADD.FTZ R24, R64, R25 ;  /* 0x0000001940187221 */ /* 0x004fe20000010000 */
[----:B------:R-:W-:Y:S01]  /*44f0*/  F2FP.F16.F32.PACK_AB R25, R87, R26 ;  /* 0x0000001a5719723e */ /* 0x000fe200000000ff */
[----:B------:R-:W-:-:S04]  /*4500*/  FADD.FTZ R31, R57, R78 ;  /* 0x0000004e391f7221 */ /* 0x000fc80000010000 */
[----:B------:R-:W-:Y:S01]  /*4510*/  FADD.FTZ R26, R46, R31 ;  /* 0x0000001f2e1a7221 */ /* 0x000fe20000010000 */
[----:B------:R-:W2:Y:S01]  /*4520*/  MUFU.EX2 R47, R47 ;  /* 0x0000002f002f7308 */ /* 0x000ea20000000800 */
[----:B0-----:R-:W-:Y:S01]  /*4530*/  FADD.FTZ R29, R67, R24 ;  /* 0x00000018431d7221 */ /* 0x001fe20000010000 */
[----:B------:R-:W-:Y:S01]  /*4540*/  F2FP.F16.F32.PACK_AB R31, R65, R38 ;  /* 0x00000026411f723e */ /* 0x000fe200000000ff */
[----:B-1----:R-:W-:Y:S01]  /*4550*/  FADD.FTZ R21, R49, R26 ;  /* 0x0000001a31157221 */ /* 0x002fe20000010000 */
[----:B------:R-:W-:-:S04]  /*4560*/  F2FP.F16.F32.PACK_AB R26, R62, R51 ;  /* 0x000000333e1a723e */ /* 0x000fc800000000ff */
[----:B------:R-:W0:Y:S01]  /*4570*/  MUFU.EX2 R60, R60 ;  /* 0x0000003c003c7308 */ /* 0x000e220000000800 */
[----:B---3--:R-:W-:Y:S01]  /*4580*/  FADD.FTZ R24, R68, R29 ;  /* 0x0000001d44187221 */ /* 0x008fe20000010000 */
[----:B------:R-:W-:Y:S01]  /*4590*/  F2FP.F16.F32.PACK_AB R29, R73, R34 ;  /* 0x00000022491d723e */ /* 0x000fe200000000ff */
[----:B------:R-:W-:-:S04]  /*45a0*/  FADD.FTZ R22, R40, R21 ;  /* 0x0000001528167221 */ /* 0x000fc80000010000 */
[----:B------:R-:W-:Y:S01]  /*45b0*/  FADD.FTZ R22, R41, R22 ;  /* 0x0000001629167221 */ /* 0x000fe20000010000 */
[----:B------:R-:W1:Y:S01]  /*45c0*/  MUFU.EX2 R59, R59 ;  /* 0x0000003b003b7308 */ /* 0x000e620000000800 */
[----:B--2---:R-:W-:Y:S01]  /*45d0*/  FADD.FTZ R73, R47, R24 ;  /* 0x000000182f497221 */ /* 0x004fe20000010000 */
[----:B------:R-:W-:Y:S01]  /*45e0*/  F2FP.F16.F32.PACK_AB R24, R43, R28 ;  /* 0x0000001c2b18723e */ /* 0x000fe200000000ff */
[----:B------:R-:W-:Y:S01]  /*45f0*/  FADD.FTZ R23, R11, R22 ;  /* 0x000000160b177221 */ /* 0x000fe20000010000 */
[----:B------:R-:W-:Y:S02]  /*4600*/  F2FP.F16.F32.PACK_AB R28, R64, R55 ;  /* 0x00000037401c723e */ /* 0x000fe400000000ff */
[----:B------:R-:W-:Y:S01]  /*4610*/  CS2R R64, SRZ ;  /* 0x0000000000407805 */ /* 0x000fe2000001ff00 */
[----:B------:R-:W-:Y:S01]  /*4620*/  FADD.FTZ R22, R32, R23 ;  /* 0x0000001720167221 */ /* 0x000fe20000010000 */
[----:B------:R-:W2:Y:S01]  /*4630*/  MUFU.EX2 R66, R66 ;  /* 0x0000004200427308 */ /* 0x000ea20000000800 */
[----:B0-----:R-:W-:Y:S01]  /*4640*/  FADD.FTZ R20, R60, R73 ;  /* 0x000000493c147221 */ /* 0x001fe20000010000 */
[----:B------:R-:W-:Y:S01]  /*4650*/  F2FP.F16.F32.PACK_AB R23, R49, R46 ;  /* 0x0000002e3117723e */ /* 0x000fe200000000ff */
[----:B------:R-:W-:Y:S01]  /*4660*/  FADD.FTZ R51, R37, R22 ;  /* 0x0000001625337221 */ /* 0x000fe20000010000 */
[----:B------:R-:W0:Y:S03]  /*4670*/  @P2 LDC R46, c[0x0][0x450] ;  /* 0x00011400ff2e2b82 */ /* 0x000e260000000800 */
[----:B------:R-:W-:Y:S01]  /*4680*/  FADD.FTZ R22, R54, R51 ;  /* 0x0000003336167221 */ /* 0x000fe20000010000 */
[----:B------:R-:W3:Y:S01]  /*4690*/  MUFU.EX2 R70, R70 ;  /* 0x0000004600467308 */ /* 0x000ee20000000800 */
[----:B-1----:R-:W-:-:S07]  /*46a0*/  FADD.FTZ R21, R59, R20 ;  /* 0x000000143b157221 */ /* 0x002fce0000010000 */
[----:B------:R-:W1:Y:S01]  /*46b0*/  MUFU.EX2 R71, R71 ;  /* 0x0000004700477308 */ /* 0x000e620000000800 */
[----:B--2---:R-:W-:-:S07]  /*46c0*/  FADD.FTZ R21, R66, R21 ;  /* 0x0000001542157221 */ /* 0x004fce0000010000 */
[----:B------:R-:W2:Y:S01]  /*46d0*/  MUFU.EX2 R72, R103 ;  /* 0x0000006700487308 */ /* 0x000ea20000000800 */
[----:B---3--:R-:W-:Y:S01]  /*46e0*/  FADD.FTZ R20, R70, R21 ;  /* 0x0000001546147221 */ /* 0x008fe20000010000 */
[----:B------:R-:W-:-:S06]  /*46f0*/  F2FP.F16.F32.PACK_AB R21, R57, R42 ;  /* 0x0000002a3915723e */ /* 0x000fcc00000000ff */
[----:B------:R-:W3:Y:S01]  /*4700*/  MUFU.EX2 R75, R75 ;  /* 0x0000004b004b7308 */ /* 0x000ee20000000800 */
[----:B-1----:R-:W-:-:S07]  /*4710*/  FADD.FTZ R43, R71, R20 ;  /* 0x00000014472b7221 */ /* 0x002fce0000010000 */
[----:B------:R-:W1:Y:S01]  /*4720*/  MUFU.EX2 R8, R8 ;  /* 0x0000000800087308 */ /* 0x000e620000000800 */
[----:B--2---:R-:W-:Y:S01]  /*4730*/  FADD.FTZ R20, R72, R43 ;  /* 0x0000002b48147221 */ /* 0x004fe20000010000 */
[----:B------:R-:W-:-:S06]  /*4740*/  F2FP.F16.F32.PACK_AB R43, R48, R33 ;  /* 0x00000021302b723e */ /* 0x000fcc00000000ff */
[----:B------:R-:W2:Y:S08]  /*4750*/  MUFU.EX2 R61, R69 ;  /* 0x00000045003d7308 */ /* 0x000eb00000000800 */
[----:B------:R4:W-:Y:S08]  /*4760*/  MUFU.EX2 R69, R27 ;  /* 0x0000001b00457308 */ /* 0x0009f00000000800 */
[----:B------:R-:W5:Y:S01]  /*4770*/  MUFU.EX2 R14, R14 ;  /* 0x0000000e000e7308 */ /* 0x000f620000000800 */
[----:B----4-:R-:W-:-:S02]  /*4780*/  F2FP.F16.F32.PACK_AB R27, R81, R30 ;  /* 0x0000001e511b723e */ /* 0x010fc400000000ff */
[----:B------:R-:W-:-:S03]  /*4790*/  F2FP.F16.F32.PACK_AB R30, R68, R67 ;  /* 0x00000043441e723e */ /* 0x000fc600000000ff */
[----:B------:R4:W-:Y:S02]  /*47a0*/  STSM.16.M88.4 [R4+0x25b00], R24 ;  /* 0x025b001804007844 */ /* 0x0009e40000000200 */
[----:B------:R-:W0:Y:S02]  /*47b0*/  MUFU.EX2 R53, R53 ;  /* 0x0000003500357308 */ /* 0x000e240000000800 */
[----:B------:R1:W-:Y:S06]  /*47c0*/  STSM.16.M88.4 [R4+0x27300], R28 ;  /* 0x0273001c04007844 */ /* 0x0003ec0000000200 */
[----:B------:R-:W0:Y:S01]  /*47d0*/  MUFU.EX2 R74, R101 ;  /* 0x00000065004a7308 */ /* 0x000e220000000800 */
[----:B----4-:R-:W-:Y:S01]  /*47e0*/  F2FP.F16.F32.PACK_AB R27, R32, R11 ;  /* 0x0000000b201b723e */ /* 0x010fe200000000ff */
[----:B---3--:R-:W-:-:S06]  /*47f0*/  FADD.FTZ R11, R75, R20 ;  /* 0x000000144b0b7221 */ /* 0x008fcc0000010000 */
[----:B------:R-:W3:Y:S01]  /*4800*/  MUFU.EX2 R107, R107 ;  /* 0x0000006b006b7308 */ /* 0x000ee20000000800 */
[----:B------:R-:W-:Y:S01]  /*4810*/  F2FP.F16.F32.PACK_AB R25, R41, R40 ;  /* 0x000000282919723e */ /* 0x000fe200000000ff */
[----:B-1----:R-:W-:Y:S01]  /*4820*/  FADD.FTZ R31, R45, R22 ;  /* 0x000000162d1f7221 */ /* 0x002fe20000010000 */
[----:B------:R-:W-:Y:S01]  /*4830*/  FADD.FTZ R22, R8, R11 ;  /* 0x0000000b08167221 */ /* 0x000fe20000010000 */
[C---:B--2---:R-:W-:Y:S01]  /*4840*/  F2FP.F16.F32.PACK_AB R28, R61.reuse, R8 ;  /* 0x000000083d1c723e */ /* 0x044fe200000000ff */
[----:B------:R-:W1:Y:S01]  /*4850*/  @P2 LDC R40, c[0x0][0x44c] ;  /* 0x00011300ff282b82 */ /* 0x000e620000000800 */
[----:B------:R-:W-:Y:S01]  /*4860*/  FADD.FTZ R32, R56, R31 ;  /* 0x0000001f38207221 */ /* 0x000fe20000010000 */
[----:B------:R-:W-:Y:S01]  /*4870*/  FADD.FTZ R11, R61, R22 ;  /* 0x000000163d0b7221 */ /* 0x000fe20000010000 */
[----:B------:R-:W2:Y:S01]  /*4880*/  MUFU.EX2 R34, R109 ;  /* 0x0000006d00227308 */ /* 0x000ea20000000800 */
[----:B------:R-:W-:Y:S01]  /*4890*/  F2FP.F16.F32.PACK_AB R29, R54, R37 ;  /* 0x00000025361d723e */ /* 0x000fe200000000ff */
[----:B------:R-:W-:Y:S01]  /*48a0*/  FADD.FTZ R37, R15, R32 ;  /* 0x000000200f257221 */ /* 0x000fe20000010000 */
[----:B-----5:R-:W-:Y:S01]  /*48b0*/  FADD.FTZ R30, R14, R11 ;  /* 0x0000000b0e1e7221 */ /* 0x020fe20000010000 */
[----:B------:R-:W-:-:S02]  /*48c0*/  F2FP.F16.F32.PACK_AB R41, R44, R15 ;  /* 0x0000000f2c29723e */ /* 0x000fc400000000ff */
[----:B------:R-:W-:Y:S02]  /*48d0*/  CS2R R54, SRZ ;  /* 0x0000000000367805 */ /* 0x000fe4000001ff00 */
[----:B------:R-:W-:Y:S01]  /*48e0*/  F2FP.F16.F32.PACK_AB R20, R60, R47 ;  /* 0x0000002f3c14723e */ /* 0x000fe200000000ff */
[C---:B------:R-:W-:Y:S01]  /*48f0*/  FADD.FTZ R8, R69.reuse, R30 ;  /* 0x0000001e45087221 */ /* 0x040fe20000010000 */
[----:B------:R-:W4:Y:S01]  /*4900*/  MUFU.EX2 R117, R117 ;  /* 0x0000007500757308 */ /* 0x000f220000000800 */
[----:B------:R-:W-:Y:S02]  /*4910*/  F2FP.F16.F32.PACK_AB R30, R69, R14 ;  /* 0x0000000e451e723e */ /* 0x000fe400000000ff */
[----:B------:R-:W-:Y:S01]  /*4920*/  CS2R R68, SRZ ;  /* 0x0000000000447805 */ /* 0x000fe2000001ff00 */
[----:B0-----:R-:W-:Y:S01]  /*4930*/  FADD.FTZ R11, R53, R8 ;  /* 0x00000008350b7221 */ /* 0x001fe20000010000 */
[----:B------:R-:W-:Y:S01]  /*4940*/  FADD.FTZ R8, R44, R37 ;  /* 0x000000252c087221 */ /* 0x000fe20000010000 */
[----:B------:R-:W-:-:S02]  /*4950*/  F2FP.F16.F32.PACK_AB R22, R66, R59 ;  /* 0x0000003b4216723e */ /* 0x000fc400000000ff */
[----:B------:R-:W-:Y:S01]  /*4960*/  CS2R R66, SRZ ;  /* 0x0000000000427805 */ /* 0x000fe2000001ff00 */
[----:B------:R-:W-:Y:S01]  /*4970*/  FADD.FTZ R14, R74, R11 ;  /* 0x0000000b4a0e7221 */ /* 0x000fe20000010000 */
[----:B------:R-:W0:Y:S01]  /*4980*/  MUFU.EX2 R35, R35 ;  /* 0x0000002300237308 */ /* 0x000e220000000800 */
[----:B------:R-:W-:Y:S01]  /*4990*/  FADD.FTZ R37, R33, R8 ;  /* 0x0000000821257221 */ /* 0x000fe20000010000 */
[----:B------:R1:W-:Y:S01]  /*49a0*/  STSM.16.M88.4 [R4+0x28b00], R20 ;  /* 0x028b001404007844 */ /* 0x0003e20000000200 */
[----:B---3--:R-:W-:Y:S01]  /*49b0*/  FADD.FTZ R11, R107, R14 ;  /* 0x0000000e6b0b7221 */ /* 0x008fe20000010000 */
[----:B------:R-:W-:Y:S01]  /*49c0*/  F2FP.F16.F32.PACK_AB R24, R71, R70 ;  /* 0x000000464718723e */ /* 0x000fe200000000ff */
[----:B------:R-:W-:Y:S01]  /*49d0*/  FADD.FTZ R32, R48, R37 ;  /* 0x0000002530207221 */ /* 0x000fe20000010000 */
[----:B------:R-:W-:Y:S01]  /*49e0*/  F2FP.F16.F32.PACK_AB R26, R75, R72 ;  /* 0x000000484b1a723e */ /* 0x000fe200000000ff */
[----:B--2---:R-:W-:Y:S01]  /*49f0*/  FADD.FTZ R14, R34, R11 ;  /* 0x0000000b220e7221 */ /* 0x004fe20000010000 */
[----:B------:R-:W2:Y:S01]  /*4a00*/  MUFU.EX2 R38, R137 ;  /* 0x0000008900267308 */ /* 0x000ea20000000800 */
[----:B------:R-:W-:Y:S01]  /*4a10*/  FADD.FTZ R15, R13, R32 ;  /* 0x000000200d0f7221 */ /* 0x000fe20000010000 */
[----:B------:R-:W-:Y:S01]  /*4a20*/  F2FP.F16.F32.PACK_AB R31, R56, R45 ;  /* 0x0000002d381f723e */ /* 0x000fe200000000ff */
[----:B----4-:R-:W-:Y:S01]  /*4a30*/  FADD.FTZ R11, R117, R14 ;  /* 0x0000000e750b7221 */ /* 0x010fe20000010000 */
[----:B------:R-:W-:Y:S01]  /*4a40*/  F2FP.F16.F32.PACK_AB R42, R34, R107 ;  /* 0x0000006b222a723e */ /* 0x000fe200000000ff */
[C---:B------:R-:W-:Y:S01]  /*4a50*/  FADD.FTZ R14, R36.reuse, R15 ;  /* 0x0000000f240e7221 */ /* 0x040fe20000010000 */
[----:B------:R-:W-:Y:S01]  /*4a60*/  STSM.16.M88.4 [R4+0x2a300], R24 ;  /* 0x02a3001804007844 */ /* 0x000fe20000000200 */
[----:B------:R-:W-:Y:S01]  /*4a70*/  F2FP.F16.F32.PACK_AB R33, R36, R13 ;  /* 0x0000000d2421723e */ /* 0x000fe200000000ff */
[----:B------:R-:W3:Y:S01]  /*4a80*/  MUFU.EX2 R139, R139 ;  /* 0x0000008b008b7308 */ /* 0x000ee20000000800 */
[----:B0-----:R-:W-:Y:S01]  /*4a90*/  FADD.FTZ R15, R35, R14 ;  /* 0x0000000e230f7221 */ /* 0x001fe20000010000 */
[----:B-1----:R-:W-:Y:S01]  /*4aa0*/  @P2 IMAD.HI.U32 R21, R17, R40, RZ ;  /* 0x0000002811152227 */ /* 0x002fe200078e00ff */
[----:B------:R-:W-:Y:S01]  /*4ab0*/  F2FP.F16.F32.PACK_AB R40, R74, R53 ;  /* 0x000000354a28723e */ /* 0x000fe200000000ff */
[----:B------:R0:W-:Y:S01]  /*4ac0*/  STSM.16.M88.4 [R4+0x2bb00], R28 ;  /* 0x02bb001c04007844 */ /* 0x0001e20000000200 */
[----:B------:R-:W-:-:S02]  /*4ad0*/  CS2R R70, SRZ ;  /* 0x0000000000467805 */ /* 0x000fc4000001ff00 */
[----:B------:R-:W-:Y:S02]  /*4ae0*/  CS2R R60, SRZ ;  /* 0x00000000003c7805 */ /* 0x000fe4000001ff00 */
[----:B------:R-:W-:Y:S01]  /*4af0*/  @P2 SHF.R.U32.HI R17, RZ, R46, R21 ;  /* 0x0000002eff112219 */ /* 0x000fe20000011615 */
[----:B------:R-:W1:Y:S01]  /*4b00*/  MUFU.EX2 R76, R76 ;  /* 0x0000004c004c7308 */ /* 0x000e620000000800 */
[C---:B--2---:R-:W-:Y:S01]  /*4b10*/  FADD.FTZ R20, R38.reuse, R11 ;  /* 0x0000000b26147221 */ /* 0x044fe20000010000 */
[----:B------:R-:W-:Y:S01]  /*4b20*/  F2FP.F16.F32.PACK_AB R32, R38, R117 ;  /* 0x000000752620723e */ /* 0x000fe200000000ff */
[----:B------:R2:W-:Y:S01]  /*4b30*/  STSM.16.M88.4 [R4+0x2d300], R40 ;  /* 0x02d3002804007844 */ /* 0x0005e20000000200 */
[----:B------:R-:W-:Y:S02]  /*4b40*/  IADD3 R17, R17, -R6, R19 ;  /* 0x8000000611117210 */ /* 0x000fe40007ffe013 */
[----:B------:R-:W-:Y:S02]  /*4b50*/  CS2R R56, SRZ ;  /* 0x0000000000387805 */ /* 0x000fe4000001ff00 */
[----:B------:R-:W-:-:S02]  /*4b60*/  CS2R R48, SRZ ;  /* 0x0000000000307805 */ /* 0x000fc4000001ff00 */
[----:B------:R-:W-:Y:S01]  /*4b70*/  CS2R R46, SRZ ;  /* 0x00000000002e7805 */ /* 0x000fe2000001ff00 */
[----:B------:R-:W4:Y:S01]  /*4b80*/  MUFU.EX2 R141, R141 ;  /* 0x0000008d008d7308 */ /* 0x000f220000000800 */
[----:B---3--:R-:W-:Y:S01]  /*4b90*/  FADD.FTZ R11, R139, R20 ;  /* 0x000000148b0b7221 */ /* 0x008fe20000010000 */
[----:B------:R-:W-:Y:S01]  /*4ba0*/  IMAD.HI R17, R17, 0x38e38e39, RZ ;  /* 0x38e38e3911117827 */ /* 0x000fe200078e02ff */
[----:B------:R-:W-:Y:S02]  /*4bb0*/  CS2R R44, SRZ ;  /* 0x00000000002c7805 */ /* 0x000fe4000001ff00 */
[----:B------:R-:W-:Y:S02]  /*4bc0*/  CS2R R36, SRZ ;  /* 0x0000000000247805 */ /* 0x000fe4000001ff00 */
[----:B0-----:R-:W-:Y:S02]  /*4bd0*/  CS2R R30, SRZ ;  /* 0x00000000001e7805 */ /* 0x001fe4000001ff00 */
[----:B------:R-:W-:Y:S01]  /*4be0*/  CS2R R28, SRZ ;  /* 0x00000000001c7805 */ /* 0x000fe2000001ff00 */
[----:B------:R-:W0:Y:S01]  /*4bf0*/  MUFU.EX2 R50, R50 ;  /* 0x0000003200327308 */ /* 0x000e220000000800 */
[C---:B-1----:R-:W-:Y:S01]  /*4c00*/  FADD.FTZ R6, R76.reuse, R11 ;  /* 0x0000000b4c067221 */ /* 0x042fe20000010000 */
[----:B------:R-:W-:-:S02]  /*4c10*/  F2FP.F16.F32.PACK_AB R34, R76, R139 ;  /* 0x0000008b4c22723e */ /* 0x000fc400000000ff */
[----:B--2---:R-:W-:Y:S02]  /*4c20*/  CS2R R42, SRZ ;  /* 0x00000000002a7805 */ /* 0x004fe4000001ff00 */
[----:B------:R-:W-:Y:S02]  /*4c30*/  CS2R R40, SRZ ;  /* 0x0000000000287805 */ /* 0x000fe4000001ff00 */
[----:B------:R-:W1:Y:S01]  /*4c40*/  MUFU.EX2 R39, R39 ;  /* 0x0000002700277308 */ /* 0x000e620000000800 */
[----:B----4-:R-:W-:-:S07]  /*4c50*/  FADD.FTZ R11, R141, R6 ;  /* 0x000000068d0b7221 */ /* 0x010fce0000010000 */
[----:B------:R-:W2:Y:S01]  /*4c60*/  MUFU.EX2 R52, R52 ;  /* 0x0000003400347308 */ /* 0x000ea20000000800 */
[C---:B0-----:R-:W-:Y:S01]  /*4c70*/  F2FP.F16.F32.PACK_AB R35, R50.reuse, R35 ;  /* 0x000000233223723e */ /* 0x041fe200000000ff */
[----:B------:R-:W-:Y:S01]  /*4c80*/  FADD.FTZ R20, R50, R15 ;  /* 0x0000000f32147221 */ /* 0x000fe20000010000 */
[----:B------:R-:W-:-:S03]  /*4c90*/  CS2R R50, SRZ ;  /* 0x0000000000327805 */ /* 0x000fc6000001ff00 */
[----:B------:R0:W-:Y:S02]  /*4ca0*/  STSM.16.M88.4 [R4+0x2eb00], R32 ;  /* 0x02eb002004007844 */ /* 0x0001e40000000200 */
[----:B------:R-:W-:Y:S01]  /*4cb0*/  MUFU.EX2 R7, R7 ;  /* 0x0000000700077308 */ /* 0x000fe20000000800 */
[----:B-1----:R-:W-:-:S07]  /*4cc0*/  FADD.FTZ R15, R39, R20 ;  /* 0x00000014270f7221 */ /* 0x002fce0000010000 */
[----:B------:R-:W1:Y:S01]  /*4cd0*/  MUFU.EX2 R58, R58 ;  /* 0x0000003a003a7308 */ /* 0x000e620000000800 */
[C---:B--2---:R-:W-:Y:S01]  /*4ce0*/  F2FP.F16.F32.PACK_AB R25, R52.reuse, R39 ;  /* 0x000000273419723e */ /* 0x044fe200000000ff */
[----:B------:R-:W-:Y:S01]  /*4cf0*/  FADD.FTZ R20, R52, R15 ;  /* 0x0000000f34147221 */ /* 0x000fe20000010000 */
[----:B------:R-:W-:Y:S02]  /*4d00*/  CS2R R52, SRZ ;  /* 0x0000000000347805 */ /* 0x000fe4000001ff00 */
[----:B------:R-:W-:Y:S02]  /*4d10*/  CS2R R38, SRZ ;  /* 0x0000000000267805 */ /* 0x000fe4000001ff00 */
[----:B0-----:R-:W-:Y:S02]  /*4d20*/  CS2R R34, SRZ ;  /* 0x0000000000227805 */ /* 0x001fe4000001ff00 */
[----:B------:R-:W-:Y:S01]  /*4d30*/  CS2R R32, SRZ ;  /* 0x0000000000207805 */ /* 0x000fe2000001ff00 */
[----:B------:R-:W0:Y:S08]  /*4d40*/  MUFU.EX2 R8, R77 ;  /* 0x0000004d00087308 */ /* 0x000e300000000800 */
[----:B------:R-:W-:Y:S01]  /*4d50*/  MUFU.EX2 R143, R143 ;  /* 0x0000008f008f7308 */ /* 0x000fe20000000800 */
[----:B-1----:R-:W-:Y:S01]  /*4d60*/  F2FP.F16.F32.PACK_AB R27, R58, R7 ;  /* 0x000000073a1b723e */ /* 0x002fe200000000ff */
[----:B------:R-:W-:-:S04]  /*4d70*/  FADD.FTZ R7, R7, R20 ;  /* 0x0000001407077221 */ /* 0x000fc80000010000 */
[----:B------:R-:W-:Y:S01]  /*4d80*/  FADD.FTZ R7, R58, R7 ;  /* 0x000000073a077221 */ /* 0x000fe20000010000 */
[----:B------:R-:W-:Y:S01]  /*4d90*/  CS2R R58, SRZ ;  /* 0x00000000003a7805 */ /* 0x000fe2000001ff00 */
[----:B------:R1:W2:Y:S01]  /*4da0*/  MUFU.EX2 R14, R63 ;  /* 0x0000003f000e7308 */ /* 0x0002a20000000800 */
[C---:B0-----:R-:W-:Y:S01]  /*4db0*/  F2FP.F16.F32.PACK_AB R24, R8.reuse, R141 ;  /* 0x0000008d0818723e */ /* 0x041fe200000000ff */
[----:B------:R-:W-:Y:S01]  /*4dc0*/  FADD.FTZ R6, R8, R11 ;  /* 0x0000000b08067221 */ /* 0x000fe20000010000 */
[----:B------:R-:W-:Y:S01]  /*4dd0*/  VIADD R11, R18, 0xfffffffe ;  /* 0xfffffffe120b7836 */ /* 0x000fe20000000000 */
[----:B-1----:R-:W-:Y:S02]  /*4de0*/  CS2R R62, SRZ ;  /* 0x00000000003e7805 */ /* 0x002fe4000001ff00 */
[----:B--2---:R-:W-:Y:S01]  /*4df0*/  F2FP.F16.F32.PACK_AB R26, R14, R143 ;  /* 0x0000008f0e1a723e */ /* 0x004fe200000000ff */
[----:B------:R-:W-:Y:S01]  /*4e00*/  FADD.FTZ R143, R143, R6 ;  /* 0x000000068f8f7221 */ /* 0x000fe20000010000 */
[----:B------:R-:W-:-:S03]  /*4e10*/  SHF.R.U32.HI R6, RZ, 0x1f, R17 ;  /* 0x0000001fff067819 */ /* 0x000fc60000011611 */
[----:B------:R0:W-:Y:S01]  /*4e20*/  STSM.16.M88.4 [R4+0x30300], R24 ;  /* 0x0303001804007844 */ /* 0x0001e20000000200 */
[----:B------:R-:W-:Y:S01]  /*4e30*/  FADD.FTZ R8, R14, R143 ;  /* 0x0000008f0e087221 */ /* 0x000fe20000010000 */
[----:B------:R-:W-:Y:S01]  /*4e40*/  LEA.HI.SX32 R14, R17, R6, 0x1b ;  /* 0x00000006110e7211 */ /* 0x000fe200078fdaff */
[----:B------:R-:W-:Y:S01]  /*4e50*/  IMAD.MOV.U32 R6, RZ, RZ, RZ ;  /* 0x000000ffff067224 */ /* 0x000fe200078e00ff */
[----:B------:R1:W-:Y:S06]  /*4e60*/  MEMBAR.ALL.CTA ;  /* 0x0000000000007992 */ /* 0x0003ec0000008000 */
[----:B-1----:R-:W1:Y:S01]  /*4e70*/  FENCE.VIEW.ASYNC.S ;  /* 0x00000000000073c6 */ /* 0x002e620000000000 */
[----:B------:R-:W-:-:S04]  /*4e80*/  VIMNMX R15, R157, R14, !PT ;  /* 0x0000000e9d0f7248 */ /* 0x000fc80007fe0100 */
[----:B------:R-:W-:Y:S02]  /*4e90*/  ISETP.GE.AND P3, PT, R11, R15, PT ;  /* 0x0000000f0b00720c */ /* 0x000fe40003f66270 */
[----:B0-----:R-:W-:Y:S02]  /*4ea0*/  CS2R R26, SRZ ;  /* 0x00000000001a7805 */ /* 0x001fe4000001ff00 */
[----:B------:R-:W-:Y:S01]  /*4eb0*/  CS2R R24, SRZ ;  /* 0x0000000000187805 */ /* 0x000fe2000001ff00 */
[----:B-1----:R-:W-:-:S08]  /*4ec0*/  NOP ;  /* 0x0000000000007918 */ /* 0x002fd00000000000 */
        /* <DEDUP_REMOVED lines=8> */
.L_x_11282:
        /* <DEDUP_REMOVED lines=9> */
.L_x_11275:
[----:B------:R-:W-:Y:S01]  /*4fe0*/  ULEA UR6, UR4, UR56, 0x3 ;  /* 0x0000003804067291 */ /* 0x000fe2000f8e183f */
[----:B------:R-:W-:-:S08]  /*4ff0*/  SHF.L.U32 R0, R6, 0x1f, RZ ;  /* 0x0000001f06007819 */ /* 0x000fd000000006ff */
[----:B------:R0:W1:Y:S01]  /*5000*/  SYNCS.PHASECHK.TRANS64.TRYWAIT P3, [UR6+0x31c30], R0 ;  /* 0x031c3000ff0075a7 */ /* 0x0000620008060146 */
[----:B------:R-:W-:Y:S05]  /*5010*/  @!P0 BRA `(.L_x_11276) ;  /* 0x0000000000048947 */ /* 0x000fea0003800000 */
[----:B------:R-:W-:Y:S01]  /*5020*/  BPT.TRAP 0x1 ;  /* 0x000000040000795c */ /* 0x000fe20000300000 */
.L_x_11276:
[----:B-1----:R-:W-:Y:S05]  /*5030*/  @P3 BRA `(.L_x_11274) ;  /* 0x0000000000083947 */ /* 0x002fea0003800000 */
[----:B------:R-:W1:Y:S02]  /*5040*/  SYNCS.PHASECHK.TRANS64.TRYWAIT P3, [UR6+0x31c30], R0 ;  /* 0x031c3000ff0075a7 */ /* 0x000e640008060146 */
[----:B-1----:R-:W-:Y:S05]  /*5050*/  @!P3 BRA `(.L_x_11277) ;  /* 0x000000d800bcb947 */ /* 0x002fea0003800000 */
.L_x_11274:
[----:B-1----:R-:W1:Y:S01]  /*5060*/  S2R R5, SR_TID.X ;  /* 0x0000000000057919 */ /* 0x002e620000002100 */
[C---:B------:R-:W-:Y:S01]  /*5070*/  R2UR UR40, R2.reuse ;  /* 0x00000000022872ca */ /* 0x040fe200000e0000 */
[----:B------:R-:W-:Y:S01]  /*5080*/  UIMAD UR6, UR4, 0x6c0, UR7 ;  /* 0x000006c0040678a4 */ /* 0x000fe2000f8e0207 */
        /* <DEDUP_REMOVED lines=8> */
[----:B------:R-:W-:Y:S01]  /*5110*/  UIADD3 UR26, UR6, 0x80, URZ ;  /* 0x00000080061a7890 */ /* 0x000fe2000fffe03f */
[C---:B------:R-:W-:Y:S01]  /*5120*/  R2UR UR25, R3.reuse ;  /* 0x00000000031972ca */ /* 0x040fe200000e0000 */
[----:B------:R-:W-:Y:S01]  /*5130*/  UMOV UR27, 0x80000020 ;  /* 0x80000020001b7882 */ /* 0x000fe20000000000 */
[C---:B------:R-:W-:Y:S01]  /*5140*/  R2UR UR32, R2.reuse ;  /* 0x00000000022072ca */ /* 0x040fe200000e0000 */
[----:B------:R-:W-:Y:S01]  /*5150*/  UIADD3 UR34, UR6, 0xc0, URZ ;  /* 0x000000c006227890 */ /* 0x000fe2000fffe03f */
[C---:B------:R-:W-:Y:S01]  /*5160*/  R2UR UR33, R3.reuse ;  /* 0x00000000032172ca */ /* 0x040fe200000e0000 */
[----:B------:R-:W-:Y:S01]  /*5170*/  UMOV UR35, 0x80000020 ;  /* 0x8000002000237882 */ /* 0x000fe20000000000 */
[----:B------:R-:W-:Y:S01]  /*5180*/  R2UR UR36, R2 ;  /* 0x00000000022472ca */ /* 0x000fe200000e0000 */
[----:B------:R-:W-:Y:S01]  /*5190*/  UIADD3 UR38, UR6, 0x100, URZ ;  /* 0x0000010006267890 */ /* 0x000fe2000fffe03f */
[----:B------:R-:W-:Y:S01]  /*51a0*/  R2UR UR37, R3 ;  /* 0x00000000032572ca */ /* 0x000fe200000e0000 */
        /* <DEDUP_REMOVED lines=8> */
[----:B-1----:R-:W-:Y:S01]  /*5230*/  SHF.R.U32.HI R5, RZ, 0x7, R5 ;  /* 0x00000007ff057819 */ /* 0x002fe20000011605 */
[----:B------:R-:W-:Y:S01]  /*5240*/  UMOV UR19, 0x80000020 ;  /* 0x8000002000137882 */ /* 0x000fe20000000000 */
[----:B------:R-:W-:Y:S01]  /*5250*/  UIADD3 UR22, UR6, 0x482, URZ ;  /* 0x0000048206167890 */ /* 0x000fe2000fffe03f */
[----:B------:R-:W-:-:S02]  /*5260*/  UMOV UR23, 0x80000020 ;  /* 0x8000002000177882 */ /* 0x000fc40000000000 */
[----:B0-----:R-:W-:-:S05]  /*5270*/  VIADD R0, R5, 0x8 ;  /* 0x0000000805007836 */ /* 0x001fca0000000000 */
        /* <DEDUP_REMOVED lines=326> */
.L_x_11279:
[----:B------:R-:W-:Y:S01]  /*66e0*/  ULEA UR6, UR5, UR56, 0x3 ;  /* 0x0000003805067291 */ /* 0x000fe2000f8e183f */
[----:B------:R-:W-:-:S08]  /*66f0*/  SHF.L.U32 R0, R17, 0x1f, RZ ;  /* 0x0000001f11007819 */ /* 0x000fd000000006ff */
[----:B------:R0:W1:Y:S01]  /*6700*/  SYNCS.PHASECHK.TRANS64.TRYWAIT P3, [UR6+0x31c50], R0 ;  /* 0x031c5000ff0075a7 */ /* 0x0000620008060146 */
[----:B------:R-:W-:Y:S05]  /*6710*/  @!P0 BRA `(.L_x_11280) ;  /* 0x0000000000048947 */ /* 0x000fea0003800000 */
[----:B------:R-:W-:Y:S01]  /*6720*/  BPT.TRAP 0x1 ;  /* 0x000000040000795c */ /* 0x000fe20000300000 */
.L_x_11280:
[----:B-1----:R-:W-:Y:S05]  /*6730*/  @P3 BRA `(.L_x_11278) ;  /* 0x0000000000083947 */ /* 0x002fea0003800000 */
[----:B------:R-:W1:Y:S02]  /*6740*/  SYNCS.PHASECHK.TRANS64.TRYWAIT P3, [UR6+0x31c50], R0 ;  /* 0x031c5000ff0075a7 */ /* 0x000e640008060146 */
[----:B-1----:R-:W-:Y:S05]  /*6750*/  @!P3 BRA `(.L_x_11281) ;  /* 0x000000c40014b947 */ /* 0x002fea0003800000 */
.L_x_11278:
[----:B------:R-:W-:Y:S01]  /*6760*/  UIADD3 UR6, UR56, 0x200, URZ ;  /* 0x0000020038067890 */ /* 0x000fe2000fffe03f */
[----:B------:R-:W-:Y:S01]  /*6770*/  WARPGROUP.ARRIVE ;  /* 0x00000000000079c5 */ /* 0x000fe20000000000 */
[----:B------:R-:W-:Y:S01]  /*6780*/  ULOP3.LUT UR10, UR59, 0x10000, URZ, 0xfc, !UPT ;  /* 0x000100003b0a7892 */ /* 0x000fe2000f8efc3f */
[----:B01----:R-:W0:Y:S01]  /*6790*/  @P2 LDC R0, c[0x0][0x44c] ;  /* 0x00011300ff002b82 */ /* 0x003e220000000800 */
[----:B------:R-:W-:Y:S01]  /*67a0*/  USHF.R.U32.HI UR6, URZ, 0x4, UR6 ;  /* 0x000000043f067899 */ /* 0x000fe20008011606 */
[----:B------:R-:W-:Y:S01]  /*67b0*/  IMAD.MOV.U32 R10, RZ, RZ, R9 ;  /* 0x000000ffff0a7224 */ /* 0x000fe200078e0009 */
[----:B------:R-:W-:Y:S01]  /*67c0*/  UMOV UR25, 0xc0000010 ;  /* 0xc000001000197882 */ /* 0x000fe20000000000 */
[----:B------:R-:W-:Y:S01]  /*67d0*/  UMOV UR27, 0x80000020 ;  /* 0x80000020001b7882 */ /* 0x000fe20000000000 */
[----:B------:R-:W-:Y:S01]  /*67e0*/  ULOP3.LUT UR6, UR6, 0x3fff, URZ, 0xc0, !UPT ;  /* 0x00003fff06067892 */ /* 0x000fe2000f8ec03f */
[----:B------:R-:W-:Y:S01]  /*67f0*/  IMAD.MOV.U32 R18, RZ, RZ, -0x90 ;  /* 0xffffff70ff127424 */ /* 0x000fe200078e00ff */
[----:B------:R-:W-:Y:S01]  /*6800*/  UMOV UR24, UR10 ;  /* 0x0000000a00187c82 */ /* 0x000fe20008000000 */
[----:B------:R-:W1:Y:S01]  /*6810*/  @P2 LDC R5, c[0x0][0x450] ;  /* 0x00011400ff052b82 */ /* 0x000e620000000800 */
[----:B------:R-:W-:Y:S01]  /*6820*/  ULOP3.LUT UR6, UR6, 0x2400000, URZ, 0xfc, !UPT ;  /* 0x0240000006067892 */ /* 0x000fe2000f8efc3f */
[----:B------:R-:W2:Y:S03]  /*6830*/  S2R R145, SR_TID.X ;  /* 0x0000000000917919 */ /* 0x000ea60000002100 */
[----:B------:R-:W-:-:S07]  /*6840*/  UIMAD UR6, UR5, 0x6c0, UR6 ;  /* 0x000006c0050678a4 */ /* 0x000fce000f8e0206 */
[----:B------:R-:W-:Y:S02]  /*6850*/  UMOV UR26, UR6 ;  /* 0x00000006001a7c82 */ /* 0x000fe40008000000 */
[----:B------:R-:W-:Y:S01]  /*6860*/  HGMMA.64x96x16.F32 R24, gdesc[UR24].tnspB, R24, gsb0 ;  /* 0x41600000181879f0 */ /* 0x000fe20008000818 */
[----:B------:R-:W-:Y:S01]  /*6870*/  UIADD3 UR24, UR10, 0x180, URZ ;  /* 0x000001800a187890 */ /* 0x000fe2000fffe03f */
[----:B0-----:R-:W-:Y:S01]  /*6880*/  @P2 IMAD.HI.U32 R0, R9, R0, RZ ;  /* 0x0000000009002227 */ /* 0x001fe200078e00ff */
[----:B------:R-:W-:Y:S01]  /*6890*/  UIADD3 UR26, UR6, 0x40, URZ ;  /* 0x00000040061a7890 */ /* 0x000fe2000fffe03f */
[----:B------:R-:W-:Y:S01]  /*68a0*/  UMOV UR25, 0xc0000010 ;  /* 0xc000001000197882 */ /* 0x000fe20000000000 */
[----:B------:R-:W-:Y:S02]  /*68b0*/  UMOV UR27, 0x80000020 ;  /* 0x80000020001b7882 */ /* 0x000fe40000000000 */
[----:B-1----:R-:W-:Y:S01]  /*68c0*/  @P2 SHF.R.U32.HI R10, RZ, R5, R0 ;  /* 0x00000005ff0a2219 */ /* 0x002fe20000011600 */
[----:B------:R-:W-:-:S04]  /*68d0*/  IMAD R5, R11, R18, 0x1 ;  /* 0x000000010b057424 */ /* 0x000fc800078e0212 */
[----:B------:R-:W0:Y:S01]  /*68e0*/  SHFL.IDX PT, R0, R10, 0x1, 0x1c1f ;  /* 0x003c1f000a007f89 */ /* 0x000e2200000e0000 */
[----:B------:R-:W-:-:S03]  /*68f0*/  IMAD R5, R12, -0x2, R5 ;  /* 0xfffffffe0c057824 */ /* 0x000fc600078e0205 */
[----:B------:R-:W1:Y:S01]  /*6900*/  SHFL.IDX PT, R10, R10, RZ, 0x1c1f ;  /* 0x001c1fff0a0a7589 */ /* 0x000e6200000e0000 */
[----:B------:R-:W-:Y:S01]  /*6910*/  IMAD R17, R16, UR49, R5 ;  /* 0x0000003110117c24 */ /* 0x000fe2000f8e0205 */
[----:B--2---:R-:W-:-:S04]  /*6920*/  SHF.R.U32.HI R144, RZ, 0x7, R145 ;  /* 0x00000007ff907819 */ /* 0x004fc80000011691 */
        /* <DEDUP_REMOVED lines=30> */
[----:B------:R-:W-:Y:S01]  /*6b10*/  FMNMX.FTZ R18, R122, R5, !PT ;  /* 0x000000057a127209 */ /* 0x000fe20007810000 */
[----:B------:R-:W-:-:S02]  /*6b20*/  WARPGROUP.DEPBAR.LE gsb0, 0x0 ;  /* 0x00008000000079c5 */ /* 0x000fc40000010000 */
[----:B------:R-:W-:Y:S01]  /*6b30*/  WARPGROUP.ARRIVE ;  /* 0x00000000000079c5 */ /* 0x000fe20000000000 */
[----:B------:R-:W-:Y:S02]  /*6b40*/  ISETP.GT.AND P5, PT, R0, 0x29, PT ;  /* 0x000000290000780c */ /* 0x000fe40003fa4270 */
[----:B------:R-:W-:Y:S02]  /*6b50*/  FSEL R126, R126, -INF , P3 ;  /* 0xff8000007e7e7808 */ /* 0x000fe40001800000 */
[----:B------:R-:W-:Y:S01]  /*6b60*/  FMNMX.FTZ R5, R123, R18, !PT ;  /* 0x000000127b057209 */ /* 0x000fe20007810000 */
[----:B------:R-:W-:Y:S01]  /*6b70*/  HGMMA.64x96x16.F32 R24, gdesc[UR24].tnspB, R24, gsb0 ;  /* 0x41600000181879f0 */ /* 0x000fe20008000818 */
[----:B------:R-:W-:Y:S01]  /*6b80*/  UIADD3 UR24, UR10, 0x300, URZ ;  /* 0x000003000a187890 */ /* 0x000fe2000fffe03f */
[----:B------:R-:W-:Y:S01]  /*6b90*/  ISETP.GT.AND P3, PT, R0, 0x30, PT ;  /* 0x000000300000780c */ /* 0x000fe20003f64270 */
[----:B------:R-:W-:Y:S01]  /*6ba0*/  UIADD3 UR26, UR6, 0x80, URZ ;  /* 0x00000080061a7890 */ /* 0x000fe2000fffe03f */
[----:B------:R-:W-:Y:S01]  /*6bb0*/  FSEL R127, R127, -INF , P5 ;  /* 0xff8000007f7f7808 */ /* 0x000fe20002800000 */
[----:B------:R-:W-:Y:S01]  /*6bc0*/  UMOV UR25, 0xc0000010 ;  /* 0xc000001000197882 */ /* 0x000fe20000000000 */
[----:B------:R-:W-:Y:S01]  /*6bd0*/  UMOV UR27, 0x80000020 ;  /* 0x80000020001b7882 */ /* 0x000fe20000000000 */
        /* <DEDUP_REMOVED lines=47> */
[----:B------:R-:W-:Y:S01]  /*6ed0*/  FSEL R95, R95, -INF , P4 ;  /* 0xff8000005f5f7808 */ /* 0x000fe20002000000 */
[----:B------:R-:W-:Y:S02]  /*6ee0*/  WARPGROUP.DEPBAR.LE gsb0, 0x0 ;  /* 0x00008000000079c5 */ /* 0x000fe40000010000 */
[----:B------:R-:W-:Y:S01]  /*6ef0*/  WARPGROUP.ARRIVE ;  /* 0x00000000000079c5 */ /* 0x000fe20000000000 */
[----:B------:R-:W-:-:S02]  /*6f00*/  FMNMX.FTZ R18, R94, R5, !PT ;  /* 0x000000055e127209 */ /* 0x000fc40007810000 */
[----:B------:R-:W-:Y:S02]  /*6f10*/  ISETP.GT.AND P4, PT, R0, 0x71, PT ;  /* 0x000000710000780c */ /* 0x000fe40003f84270 */
[----:B------:R-:W-:Y:S01]  /*6f20*/  FSEL R82, R82, -INF , P3 ;  /* 0xff80000052527808 */ /* 0x000fe20001800000 */
[----:B------:R-:W-:Y:S01]  /*6f30*/  HGMMA.64x96x16.F32 R24, gdesc[UR24].tnspB, R24, gsb0 ;  /* 0x41600000181879f0 */ /* 0x000fe20008000818 */
[----:B------:R-:W-:Y:S01]  /*6f40*/  UIADD3 UR24, UR10, 0x480, URZ ;  /* 0x000004800a187890 */ /* 0x000fe2000fffe03f */
[----:B------:R-:W-:Y:S01]  /*6f50*/  FMNMX.FTZ R5, R95, R18, !PT ;  /* 0x000000125f057209 */ /* 0x000fe20007810000 */
[----:B------:R-:W-:Y:S01]  /*6f60*/  UIADD3 UR26, UR6, 0xc0, URZ ;  /* 0x000000c0061a7890 */ /* 0x000fe2000fffe03f */
[----:B------:R-:W-:Y:S01]  /*6f70*/  ISETP.GT.AND P3, PT, R0, 0x78, PT ;  /* 0x000000780000780c */ /* 0x000fe20003f64270 */
[----:B------:R-:W-:Y:S01]  /*6f80*/  UMOV UR25, 0xc0000010 ;  /* 0xc000001000197882 */ /* 0x000fe20000000000 */
        /* <DEDUP_REMOVED lines=20> */
[----:B-1----:R-:W-:Y:S02]  /*70d0*/  IADD3 R10, R10, -UR48, R17 ;  /* 0x800000300a0a7c10 */ /* 0x002fe4000fffe011 */
[----:B------:R-:W-:Y:S02]  /*70e0*/  FMNMX.FTZ R18, R79, R0, !PT ;  /* 0x000000004f127209 */ /* 0x000fe40007810000 */
[----:B------:R-:W0:Y:S01]  /*70f0*/  LDC R0, c[0x0][0x988] ;  /* 0x00026200ff007b82 */ /* 0x000e220000000800 */
[C---:B------:R-:W-:Y:S02]  /*7100*/  ISETP.GT.AND P6, PT, R10.reuse, RZ, PT ;  /* 0x000000ff0a00720c */ /* 0x040fe40003fc4270 */
[----:B------:R-:W1:Y:S01]  /*7110*/  SHFL.BFLY PT, R5, R18, 0x2, 0x1f ;  /* 0x0c401f0012057f89 */ /* 0x000e6200000e0000 */
[----:B------:R-:W-:Y:S02]  /*7120*/  ISETP.GT.AND P5, PT, R10, 0x1, PT ;  /* 0x000000010a00780c */ /* 0x000fe40003fa4270 */
[----:B------:R-:W-:-:S02]  /*7130*/  FSEL R136, R136, -INF , P6 ;  /* 0xff80000088887808 */ /* 0x000fc40003000000 */
[C---:B------:R-:W-:Y:S02]  /*7140*/  ISETP.GT.AND P4, PT, R10.reuse, 0x8, PT ;  /* 0x000000080a00780c */ /* 0x040fe40003f84270 */
[----:B------:R-:W-:Y:S02]  /*7150*/  FSEL R137, R137, -INF , P5 ;  /* 0xff80000089897808 */ /* 0x000fe40002800000 */
[----:B------:R-:W-:Y:S02]  /*7160*/  ISETP.GT.AND P6, PT, R10, 0x9, PT ;  /* 0x000000090a00780c */ /* 0x000fe40003fc4270 */
[----:B------:R-:W-:Y:S02]  /*7170*/  FSEL R140, R140, -INF , P4 ;  /* 0xff8000008c8c7808 */ /* 0x000fe40002000000 */
[----:B------:R-:W-:Y:S02]  /*7180*/  FSEL R141, R141, -INF , P6 ;  /* 0xff8000008d8d7808 */ /* 0x000fe40003000000 */
[----:B------:R-:W-:-:S02]  /*7190*/  ISETP.GT.AND P6, PT, R10, 0x10, PT ;  /* 0x000000100a00780c */ /* 0x000fc40003fc4270 */
[----:B------:R-:W-:Y:S02]  /*71a0*/  ISETP.GT.AND P5, PT, R10, 0x11, PT ;  /* 0x000000110a00780c */ /* 0x000fe40003fa4270 */
[----:B------:R-:W-:Y:S02]  /*71b0*/  FSEL R128, R128, -INF , P6 ;  /* 0xff80000080807808 */ /* 0x000fe40003000000 */
[----:B------:R-:W-:Y:S02]  /*71c0*/  ISETP.GT.AND P4, PT, R10, 0x18, PT ;  /* 0x000000180a00780c */ /* 0x000fe40003f84270 */
[----:B------:R-:W-:Y:S02]  /*71d0*/  FSEL R129, R129, -INF , P5 ;  /* 0xff80000081817808 */ /* 0x000fe40002800000 */
[----:B-1----:R-:W-:Y:S02]  /*71e0*/  FMNMX.FTZ R20, R18, R5, !PT ;  /* 0x0000000512147209 */ /* 0x002fe40007810000 */
[----:B------:R-:W-:-:S02]  /*71f0*/  ISETP.GT.AND P6, PT, R10, 0x19, PT ;  /* 0x000000190a00780c */ /* 0x000fc40003fc4270 */
[----:B------:R-:W-:Y:S01]  /*7200*/  FSEL R132, R132, -INF , P4 ;  /* 0xff80000084847808 */ /* 0x000fe20002000000 */
[----:B------:R-:W1:Y:S01]  /*7210*/  SHFL.BFLY PT, R5, R20, 0x1, 0x1f ;  /* 0x0c201f0014057f89 */ /* 0x000e6200000e0000 */
[----:B------:R-:W-:Y:S02]  /*7220*/  FSEL R133, R133, -INF , P6 ;  /* 0xff80000085857808 */ /* 0x000fe40003000000 */
[C---:B------:R-:W-:Y:S02]  /*7230*/  ISETP.GT.AND P6, PT, R10.reuse, 0x20, PT ;  /* 0x000000200a00780c */ /* 0x040fe40003fc4270 */
[C---:B------:R-:W-:Y:S02]  /*7240*/  ISETP.GT.AND P5, PT, R10.reuse, 0x21, PT ;  /* 0x000000210a00780c */ /* 0x040fe40003fa4270 */
[----:B------:R-:W-:Y:S02]  /*7250*/  ISETP.GT.AND P4, PT, R10, 0x28, PT ;  /* 0x000000280a00780c */ /* 0x000fe40003f84270 */
[----:B------:R-:W-:-:S02]  /*7260*/  FSEL R121, R121, -INF , P5 ;  /* 0xff80000079797808 */ /* 0x000fc40002800000 */
[----:B------:R-:W-:Y:S02]  /*7270*/  FSEL R124, R124, -INF , P4 ;  /* 0xff8000007c7c7808 */ /* 0x000fe40002000000 */
[C---:B------:R-:W-:Y:S02]  /*7280*/  ISETP.GT.AND P5, PT, R10.reuse, 0x31, PT ;  /* 0x000000310a00780c */ /* 0x040fe40003fa4270 */
[----:B------:R-:W-:Y:S02]  /*7290*/  ISETP.GT.AND P4, PT, R10, 0x38, PT ;  /* 0x000000380a00780c */ /* 0x000fe40003f84270 */
[----:B------:R-:W-:Y:S02]  /*72a0*/  FSEL R113, R113, -INF , P5 ;  /* 0xff80000071717808 */ /* 0x000fe40002800000 */
[----:B------:R-:W-:Y:S01]  /*72b0*/  FSEL R116, R116, -INF , P4 ;  /* 0xff80000074747808 */ /* 0x000fe20002000000 */
[----:B------:R-:W-:Y:S02]  /*72c0*/  WARPGROUP.DEPBAR.LE gsb0, 0x0 ;  /* 0x00008000000079c5 */ /* 0x000fe40000010000 */
[----:B------:R-:W-:Y:S01]  /*72d0*/  WARPGROUP.ARRIVE ;  /* 0x00000000000079c5 */ /* 0x000fe20000000000 */
[----:B------:R-:W-:-:S02]  /*72e0*/  ISETP.GT.AND P4, PT, R10, 0x40, PT ;  /* 0x000000400a00780c */ /* 0x000fc40003f84270 */
[----:B-1----:R-:W-:Y:S02]  /*72f0*/  FMNMX.FTZ R5, R20, R5, !PT ;  /* 0x0000000514057209 */ /* 0x002fe40007810000 */
[----:B------:R-:W-:Y:S01]  /*7300*/  ISETP.GT.AND P5, PT, R10, 0x41, PT ;  /* 0x000000410a00780c */ /* 0x000fe20003fa4270 */
[----:B------:R-:W-:Y:S01]  /*7310*/  HGMMA.64x96x16.F32 R24, gdesc[UR24].tnspB, R24, gsb0 ;  /* 0x41600000181879f0 */ /* 0x000fe20008000818 */
[----:B------:R-:W-:Y:S01]  /*7320*/  UIADD3 UR24, UR10, 0x600, URZ ;  /* 0x000006000a187890 */ /* 0x000fe2000fffe03f */
[C---:B0-----:R-:W-:Y:S01]  /*7330*/  FMUL.FTZ R19, R5.reuse, R0 ;  /* 0x0000000005137220 */ /* 0x041fe20000410000 */
[----:B------:R-:W-:Y:S01]  /*7340*/  UIADD3 UR26, UR6, 0x100, URZ ;  /* 0x00000100061a7890 */ /* 0x000fe2000fffe03f */
[----:B------:R-:W-:Y:S01]  /*7350*/  FSETP.NEU.FTZ.AND P3, PT, R5, -INF , PT ;  /* 0xff8000000500780b */ /* 0x000fe20003f7d000 */
[----:B------:R-:W-:Y:S01]  /*7360*/  UMOV UR25, 0xc0000010 ;  /* 0xc000001000197882 */ /* 0x000fe20000000000 */
[----:B------:R-:W-:Y:S01]  /*7370*/  UMOV UR27, 0x80000020 ;  /* 0x80000020001b7882 */ /* 0x000fe20000000000 */
[----:B------:R-:W-:-:S02]  /*7380*/  FSEL R104, R104, -INF , P4 ;  /* 0xff80000068687808 */ /* 0x000fc40002000000 */
[----:B------:R-:W-:Y:S02]  /*7390*/  FSEL R19, R19, RZ, P3 ;  /* 0x000000ff13137208 */ /* 0x000fe40001800000 */
[----:B------:R-:W-:Y:S02]  /*73a0*/  ISETP.GT.AND P4, PT, R10, 0x48, PT ;  /* 0x000000480a00780c */ /* 0x000fe40003f84270 */
[----:B------:R-:W-:Y:S01]  /*73b0*/  FSEL R105, R105, -INF , P5 ;  /* 0xff80000069697808 */ /* 0x000fe20002800000 */
        /* <DEDUP_REMOVED lines=8> */
[----:B------:R0:W-:Y:S01]  /*7440*/  MUFU.EX2 R130, R138 ;  /* 0x0000008a00827308 */ /* 0x0001e20000000800 */
[----:B------:R-:W-:Y:S01]  /*7450*/  FMNMX.FTZ R134, R140, R131, !PT ;  /* 0x000000838c867209 */ /* 0x000fe20007810000 */
[-CC-:B------:R-:W-:Y:S01]  /*7460*/  FFMA.FTZ R131, R135, R0.reuse, -R19.reuse ;  /* 0x0000000087837223 */ /* 0x180fe20000010813 */
[----:B------:R-:W-:Y:S01]  /*7470*/  ISETP.GT.AND P5, PT, R10, 0x49, PT ;  /* 0x000000490a00780c */ /* 0x000fe20003fa4270 */
[--C-:B------:R-:W-:Y:S01]  /*7480*/  FFMA.FTZ R21, R142, R0, -R19.reuse ;  /* 0x000000008e157223 */ /* 0x100fe20000010813 */
[----:B------:R-:W-:Y:S01]  /*7490*/  FMNMX.FTZ R135, R141, R134, !PT ;  /* 0x000000868d877209 */ /* 0x000fe20007810000 */
[-CC-:B------:R-:W-:Y:S01]  /*74a0*/  FFMA.FTZ R142, R119, R0.reuse, -R19.reuse ;  /* 0x00000000778e7223 */ /* 0x180fe20000010813 */
[----:B------:R-:W-:Y:S01]  /*74b0*/  FSEL R109, R109, -INF , P5 ;  /* 0xff8000006d6d7808 */ /* 0x000fe20002800000 */
[-CC-:B------:R-:W-:Y:S01]  /*74c0*/  FFMA.FTZ R22, R143, R0.reuse, -R19.reuse ;  /* 0x000000008f167223 */ /* 0x180fe20000010813 */
[----:B------:R-:W-:Y:S01]  /*74d0*/  FMNMX.FTZ R134, R128, R135, !PT ;  /* 0x0000008780867209 */ /* 0x000fe20007810000 */
[-CC-:B0-----:R-:W-:Y:S01]  /*74e0*/  FFMA.FTZ R138, R122, R0.reuse, -R19.reuse ;  /* 0x000000007a8a7223 */ /* 0x181fe20000010813 */
[----:B------:R-:W-:Y:S01]  /*74f0*/  FSEL R122, R120, -INF , P6 ;  /* 0xff800000787a7808 */ /* 0x000fe20003000000 */
[--C-:B------:R-:W-:Y:S01]  /*7500*/  FFMA.FTZ R123, R123, R0, -R19.reuse ;  /* 0x000000007b7b7223 */ /* 0x100fe20000010813 */
[----:B------:R-:W-:Y:S01]  /*7510*/  FMNMX.FTZ R135, R129, R134, !PT ;  /* 0x0000008681877209 */ /* 0x000fe20007810000 */
[----:B------:R0:W-:Y:S01]  /*7520*/  MUFU.EX2 R120, R138 ;  /* 0x0000008a00787308 */ /* 0x0001e20000000800 */
[----:B------:R-:W-:Y:S01]  /*7530*/  ISETP.GT.AND P6, PT, R10, 0x29, PT ;  /* 0x000000290a00780c */ /* 0x000fe20003fc4270 */
[-CC-:B------:R-:W-:Y:S01]  /*7540*/  FFMA.FTZ R114, R114, R0.reuse, -R19.reuse ;  /* 0x0000000072727223 */ /* 0x180fe20000010813 */
[----:B------:R-:W-:Y:S01]  /*7550*/  FMNMX.FTZ R134, R132, R135, !PT ;  /* 0x0000008784867209 */ /* 0x000fe20007810000 */
[-CC-:B------:R-:W-:Y:S01]  /*7560*/  FFMA.FTZ R115, R115, R0.reuse, -R19.reuse ;  /* 0x0000000073737223 */ /* 0x180fe20000010813 */
[----:B------:R-:W-:Y:S01]  /*7570*/  FSEL R125, R125, -INF , P6 ;  /* 0xff8000007d7d7808 */ /* 0x000fe20003000000 */
[--C-:B------:R-:W-:Y:S01]  /*7580*/  FFMA.FTZ R82, R82, R0, -R19.reuse ;  /* 0x0000000052527223 */ /* 0x100fe20000010813 */
[----:B------:R-:W-:Y:S01]  /*7590*/  FMNMX.FTZ R135, R133, R134, !PT ;  /* 0x0000008685877209 */ /* 0x000fe20007810000 */
[-CC-:B------:R-:W-:Y:S01]  /*75a0*/  FFMA.FTZ R83, R83, R0.reuse, -R19.reuse ;  /* 0x0000000053537223 */ /* 0x180fe20000010813 */
[----:B------:R-:W-:Y:S01]  /*75b0*/  ISETP.GT.AND P6, PT, R10, 0x30, PT ;  /* 0x000000300a00780c */ /* 0x000fe20003fc4270 */
[-CC-:B0-----:R-:W-:Y:S01]  /*75c0*/  FFMA.FTZ R138, R126, R0.reuse, -R19.reuse ;  /* 0x000000007e8a7223 */ /* 0x181fe20000010813 */
[----:B------:R-:W-:Y:S01]  /*75d0*/  FMNMX.FTZ R134, R122, R135, !PT ;  /* 0x000000877a867209 */ /* 0x000fe20007810000 */
[-CC-:B------:R-:W-:Y:S01]  /*75e0*/  FFMA.FTZ R86, R86, R0.reuse, -R19.reuse ;  /* 0x0000000056567223 */ /* 0x180fe20000010813 */
[----:B------:R-:W-:Y:S01]  /*75f0*/  FSEL R126, R112, -INF , P6 ;  /* 0xff800000707e7808 */ /* 0x000fe20003000000 */
[--C-:B------:R-:W-:Y:S01]  /*7600*/  FFMA.FTZ R87, R87, R0, -R19.reuse ;  /* 0x0000000057577223 */ /* 0x100fe20000010813 */
[----:B------:R-:W-:Y:S01]  /*7610*/  FMNMX.FTZ R135, R121, R134, !PT ;  /* 0x0000008679877209 */ /* 0x000fe20007810000 */
[----:B------:R-:W-:Y:S01]  /*7620*/  MUFU.EX2 R112, R138 ;  /* 0x0000008a00707308 */ /* 0x000fe20000000800 */
[----:B------:R-:W-:Y:S01]  /*7630*/  ISETP.GT.AND P6, PT, R10, 0x39, PT ;  /* 0x000000390a00780c */ /* 0x000fe20003fc4270 */
[----:B------:R-:W-:Y:S01]  /*7640*/  FFMA.FTZ R78, R78, R0, -R19 ;  /* 0x000000004e4e7223 */ /* 0x000fe20000010813 */
[----:B------:R-:W-:-:S02]  /*7650*/  FMNMX.FTZ R134, R124, R135, !PT ;  /* 0x000000877c867209 */ /* 0x000fc40007810000 */
[----:B------:R-:W-:Y:S02]  /*7660*/  FSEL R127, R117, -INF , P6 ;  /* 0xff800000757f7808 */ /* 0x000fe40003000000 */
[----:B------:R-:W-:Y:S01]  /*7670*/  FMNMX.FTZ R135, R125, R134, !PT ;  /* 0x000000867d877209 */ /* 0x000fe20007810000 */
[----:B------:R0:W-:Y:S01]  /*7680*/  MUFU.EX2 R117, R139 ;  /* 0x0000008b00757308 */ /* 0x0001e20000000800 */
[----:B------:R-:W-:Y:S02]  /*7690*/  ISETP.GT.AND P5, PT, R10, 0x51, PT ;  /* 0x000000510a00780c */ /* 0x000fe40003fa4270 */
[----:B------:R-:W-:-:S04]  /*76a0*/  FMNMX.FTZ R134, R126, R135, !PT ;  /* 0x000000877e867209 */ /* 0x000fc80007810000 */
[----:B------:R-:W-:Y:S01]  /*76b0*/  FMNMX.FTZ R135, R113, R134, !PT ;  /* 0x0000008671877209 */ /* 0x000fe20007810000 */
[----:B------:R-:W-:Y:S01]  /*76c0*/  MUFU.EX2 R18, R18 ;  /* 0x0000001200127308 */ /* 0x000fe20000000800 */
[----:B0-----:R-:W-:Y:S01]  /*76d0*/  FFMA.FTZ R139, R118, R0, -R19 ;  /* 0x00000000768b7223 */ /* 0x001fe20000010813 */
[----:B------:R-:W-:Y:S02]  /*76e0*/  FSEL R118, R108, -INF , P4 ;  /* 0xff8000006c767808 */ /* 0x000fe40002000000 */
[----:B------:R-:W-:Y:S02]  /*76f0*/  FMNMX.FTZ R134, R116, R135, !PT ;  /* 0x0000008774867209 */ /* 0x000fe40007810000 */
[----:B------:R-:W-:Y:S02]  /*7700*/  ISETP.GT.AND P4, PT, R10, 0x50, PT ;  /* 0x000000500a00780c */ /* 0x000fe40003f84270 */
[----:B------:R-:W-:Y:S01]  /*7710*/  FMNMX.FTZ R135, R127, R134, !PT ;  /* 0x000000867f877209 */ /* 0x000fe20007810000 */
[----:B------:R0:W-:Y:S01]  /*7720*/  MUFU.EX2 R108, R139 ;  /* 0x0000008b006c7308 */ /* 0x0001e20000000800 */
[----:B------:R-:W-:-:S02]  /*7730*/  FSEL R119, R96, -INF , P4 ;  /* 0xff80000060777808 */ /* 0x000fc40002000000 */
[----:B------:R-:W-:Y:S02]  /*7740*/  FMNMX.FTZ R134, R104, R135, !PT ;  /* 0x0000008768867209 */ /* 0x000fe40007810000 */
[----:B------:R-:W-:Y:S02]  /*7750*/  ISETP.GT.AND P4, PT, R10, 0x58, PT ;  /* 0x000000580a00780c */ /* 0x000fe40003f84270 */
[----:B------:R-:W-:Y:S01]  /*7760*/  FMNMX.FTZ R135, R105, R134, !PT ;  /* 0x0000008669877209 */ /* 0x000fe20007810000 */
[----:B------:R1:W-:Y:S01]  /*7770*/  MUFU.EX2 R96, R142 ;  /* 0x0000008e00607308 */ /* 0x0003e20000000800 */
[----:B------:R-:W-:Y:S01]  /*7780*/  FSEL R100, R100, -INF , P4 ;  /* 0xff80000064647808 */ /* 0x000fe20002000000 */
[----:B0-----:R-:W-:Y:S01]  /*7790*/  FFMA.FTZ R139, R106, R0, -R19 ;  /* 0x000000006a8b7223 */ /* 0x001fe20000010813 */
[----:B------:R-:W-:Y:S02]  /*77a0*/  FMNMX.FTZ R134, R118, R135, !PT ;  /* 0x0000008776867209 */ /* 0x000fe40007810000 */
[----:B------:R-:W-:-:S02]  /*77b0*/  ISETP.GT.AND P4, PT, R10, 0x60, PT ;  /* 0x000000600a00780c */ /* 0x000fc40003f84270 */
[----:B------:R-:W-:Y:S01]  /*77c0*/  FMNMX.FTZ R138, R109, R134, !PT ;  /* 0x000000866d8a7209 */ /* 0x000fe20007810000 */
[----:B------:R-:W-:Y:S01]  /*77d0*/  MUFU.EX2 R20, R20 ;  /* 0x0000001400147308 */ /* 0x000fe20000000800 */
[----:B------:R-:W-:Y:S01]  /*77e0*/  FSEL R134, R97, -INF , P5 ;  /* 0xff80000061867808 */ /* 0x000fe20002800000 */
[----:B-1----:R-:W-:Y:S01]  /*77f0*/  FFMA.FTZ R142, R111, R0, -R19 ;  /* 0x000000006f8e7223 */ /* 0x002fe20000010813 */
[----:B------:R-:W-:Y:S02]  /*7800*/  FMNMX.FTZ R97, R119, R138, !PT ;  /* 0x0000008a77617209 */ /* 0x000fe40007810000 */
[----:B------:R-:W-:Y:S02]  /*7810*/  ISETP.GT.AND P5, PT, R10, 0x59, PT ;  /* 0x000000590a00780c */ /* 0x000fe40003fa4270 */
[----:B------:R-:W-:Y:S01]  /*7820*/  FMNMX.FTZ R135, R134, R97, !PT ;  /* 0x0000006186877209 */ /* 0x000fe20007810000 */
[----:B------:R-:W-:Y:S01]  /*7830*/  MUFU.EX2 R21, R21 ;  /* 0x0000001500157308 */ /* 0x000fe20000000800 */
[----:B------:R-:W-:-:S02]  /*7840*/  WARPGROUP.DEPBAR.LE gsb0, 0x0 ;  /* 0x00008000000079c5 */ /* 0x000fc40000010000 */
[----:B------:R-:W-:Y:S01]  /*7850*/  WARPGROUP.ARRIVE ;  /* 0x00000000000079c5 */ /* 0x000fe20000000000 */
[----:B------:R-:W-:Y:S02]  /*7860*/  FSEL R101, R101, -INF , P5 ;  /* 0xff80000065657808 */ /* 0x000fe40002800000 */
[----:B------:R-:W-:Y:S01]  /*7870*/  FMNMX.FTZ R138, R100, R135, !PT ;  /* 0x00000087648a7209 */ /* 0x000fe20007810000 */
[----:B------:R-:W-:Y:S01]  /*7880*/  FFMA.FTZ R135, R107, R0, -R19 ;  /* 0x000000006b877223 */ /* 0x000fe20000010813 */
[----:B------:R-:W-:Y:S01]  /*7890*/  ISETP.GT.AND P5, PT, R10, 0x61, PT ;  /* 0x000000610a00780c */ /* 0x000fe20003fa4270 */
[----:B------:R-:W-:Y:S01]  /*78a0*/  HGMMA.64x96x16.F32 R24, gdesc[UR24].tnspB, R24, gsb0 ;  /* 0x41600000181879f0 */ /* 0x000fe20008000818 */
[----:B------:R-:W-:Y:S01]  /*78b0*/  UIADD3 UR24, UR10, 0x780, URZ ;  /* 0x000007800a187890 */ /* 0x000fe2000fffe03f */
[----:B------:R-:W-:Y:S01]  /*78c0*/  FSEL R106, R88, -INF , P4 ;  /* 0xff800000586a7808 */ /* 0x000fe20002000000 */
[----:B------:R-:W-:Y:S01]  /*78d0*/  UIADD3 UR26, UR6, 0x140, URZ ;  /* 0x00000140061a7890 */ /* 0x000fe2000fffe03f */
[----:B------:R-:W-:Y:S01]  /*78e0*/  FMNMX.FTZ R107, R101, R138, !PT ;  /* 0x0000008a656b7209 */ /* 0x000fe20007810000 */
[----:B------:R-:W-:Y:S01]  /*78f0*/  UMOV UR25, 0xc0000010 ;  /* 0xc000001000197882 */ /* 0x000fe20000000000 */
[----:B------:R-:W-:Y:S01]  /*7900*/  UMOV UR27, 0x80000020 ;  /* 0x80000020001b7882 */ /* 0x000fe20000000000 */
[----:B------:R-:W-:Y:S01]  /*7910*/  ISETP.GT.AND P4, PT, R10, 0x68, PT ;  /* 0x000000680a00780c */ /* 0x000fe20003f84270 */
[----:B------:R0:W-:Y:S01]  /*7920*/  MUFU.EX2 R97, R139 ;  /* 0x0000008b00617308 */ /* 0x0001e20000000800 */
[----:B------:R-:W-:-:S02]  /*7930*/  FSEL R89, R89, -INF , P5 ;  /* 0xff80000059597808 */ /* 0x000fc40002800000 */
[----:B------:R-:W-:Y:S02]  /*7940*/  FMNMX.FTZ R138, R106, R107, !PT ;  /* 0x0000006b6a8a7209 */ /* 0x000fe40007810000 */
[----:B------:R-:W-:Y:S02]  /*7950*/  ISETP.GT.AND P5, PT, R10, 0x69, PT ;  /* 0x000000690a00780c */ /* 0x000fe40003fa4270 */
[----:B------:R-:W-:Y:S01]  /*7960*/  FSEL R107, R92, -INF , P4 ;  /* 0xff8000005c6b7808 */ /* 0x000fe20002000000 */
[----:B------:R1:W-:Y:S01]  /*7970*/  MUFU.EX2 R88, R135 ;  /* 0x0000008700587308 */ /* 0x0003e20000000800 */
[----:B------:R-:W-:Y:S01]  /*7980*/  FMNMX.FTZ R138, R89, R138, !PT ;  /* 0x0000008a598a7209 */ /* 0x000fe20007810000 */
[----:B0-----:R-:W-:Y:S01]  /*7990*/  FFMA.FTZ R139, R110, R0, -R19 ;  /* 0x000000006e8b7223 */ /* 0x001fe20000010813 */
[----:B------:R-:W-:Y:S02]  /*79a0*/  FSEL R93, R93, -INF , P5 ;  /* 0xff8000005d5d7808 */ /* 0x000fe40002800000 */
[----:B------:R-:W-:-:S02]  /*79b0*/  ISETP.GT.AND P4, PT, R10, 0x70, PT ;  /* 0x000000700a00780c */ /* 0x000fc40003f84270 */
[----:B------:R-:W-:Y:S01]  /*79c0*/  FMNMX.FTZ R138, R107, R138, !PT ;  /* 0x0000008a6b8a7209 */ /* 0x000fe20007810000 */
[----:B------:R0:W-:Y:S01]  /*79d0*/  MUFU.EX2 R92, R139 ;  /* 0x0000008b005c7308 */ /* 0x0001e20000000800 */
[----:B------:R-:W-:Y:S02]  /*79e0*/  ISETP.GT.AND P5, PT, R10, 0x71, PT ;  /* 0x000000710a00780c */ /* 0x000fe40003fa4270 */
[----:B------:R-:W-:Y:S02]  /*79f0*/  FSEL R110, R80, -INF , P4 ;  /* 0xff800000506e7808 */ /* 0x000fe40002000000 */
[----:B-1----:R-:W-:Y:S02]  /*7a00*/  FMNMX.FTZ R135, R93, R138, !PT ;  /* 0x0000008a5d877209 */ /* 0x002fe40007810000 */
[----:B------:R-:W-:Y:S01]  /*7a10*/  ISETP.GT.AND P4, PT, R10, 0x78, PT ;  /* 0x000000780a00780c */ /* 0x000fe20003f84270 */
[----:B------:R1:W-:Y:S01]  /*7a20*/  MUFU.EX2 R80, R142 ;  /* 0x0000008e00507308 */ /* 0x0003e20000000800 */
[----:B------:R-:W-:Y:S01]  /*7a30*/  FSEL R111, R81, -INF , P5 ;  /* 0xff800000516f7808 */ /* 0x000fe20002800000 */
[----:B------:R-:W-:Y:S01]  /*7a40*/  FFMA.FTZ R81, R98, R0, -R19 ;  /* 0x0000000062517223 */ /* 0x000fe20000010813 */
[----:B------:R-:W-:-:S02]  /*7a50*/  FMNMX.FTZ R138, R110, R135, !PT ;  /* 0x000000876e8a7209 */ /* 0x000fc40007810000 */
[----:B------:R-:W-:Y:S02]  /*7a60*/  ISETP.GT.AND P5, PT, R10, 0x79, PT ;  /* 0x000000790a00780c */ /* 0x000fe40003fa4270 */
[----:B------:R-:W-:Y:S01]  /*7a70*/  FSEL R98, R84, -INF , P4 ;  /* 0xff80000054627808 */ /* 0x000fe20002000000 */
[--C-:B------:R-:W-:Y:S01]  /*7a80*/  FFMA.FTZ R84, R99, R0, -R19.reuse ;  /* 0x0000000063547223 */ /* 0x100fe20000010813 */
[----:B------:R-:W-:Y:S01]  /*7a90*/  FMNMX.FTZ R135, R111, R138, !PT ;  /* 0x0000008a6f877209 */ /* 0x000fe20007810000 */
[----:B------:R-:W-:Y:S01]  /*7aa0*/  MUFU.EX2 R22, R22 ;  /* 0x0000001600167308 */ /* 0x000fe20000000800 */
[----:B------:R-:W-:Y:S02]  /*7ab0*/  ISETP.GT.AND P4, PT, R10, 0x80, PT ;  /* 0x000000800a00780c */ /* 0x000fe40003f84270 */
[----:B------:R-:W-:Y:S01]  /*7ac0*/  FSEL R138, R85, -INF , P5 ;  /* 0xff800000558a7808 */ /* 0x000fe20002800000 */
[----:B------:R-:W-:Y:S01]  /*7ad0*/  FFMA.FTZ R85, R102, R0, -R19 ;  /* 0x0000000066557223 */ /* 0x000fe20000010813 */
[----:B------:R-:W-:-:S02]  /*7ae0*/  FMNMX.FTZ R135, R98, R135, !PT ;  /* 0x0000008762877209 */ /* 0x000fc40007810000 */
[----:B------:R-:W-:Y:S01]  /*7af0*/  FSEL R99, R72, -INF , P4 ;  /* 0xff80000048637808 */ /* 0x000fe20002000000 */
[----:B------:R-:W-:Y:S01]  /*7b00*/  MUFU.EX2 R17, R17 ;  /* 0x0000001100117308 */ /* 0x000fe20000000800 */
[----:B------:R-:W-:Y:S02]  /*7b10*/  ISETP.GT.AND P5, PT, R10, 0x81, PT ;  /* 0x000000810a00780c */ /* 0x000fe40003fa4270 */
[----:B------:R-:W-:Y:S01]  /*7b20*/  FMNMX.FTZ R72, R138, R135, !PT ;  /* 0x000000878a487209 */ /* 0x000fe20007810000 */
[----:B------:R-:W-:Y:S01]  /*7b30*/  FFMA.FTZ R135, R75, R0, -R19 ;  /* 0x000000004b877223 */ /* 0x000fe20000010813 */
[----:B------:R-:W-:Y:S01]  /*7b40*/  ISETP.GT.AND P4, PT, R10, 0x88, PT ;  /* 0x000000880a00780c */ /* 0x000fe20003f84270 */
[----:B------:R-:W-:Y:S01]  /*7b50*/  IMAD.U32 R75, RZ, RZ, UR4 ;  /* 0x00000004ff4b7e24 */ /* 0x000fe2000f8e00ff */
[----:B0-----:R-:W-:Y:S01]  /*7b60*/  FSEL R139, R73, -INF , P5 ;  /* 0xff800000498b7808 */ /* 0x001fe20002800000 */
[----:B------:R-:W-:Y:S01]  /*7b70*/  MUFU.EX2 R23, R23 ;  /* 0x0000001700177308 */ /* 0x000fe20000000800 */
[----:B------:R-:W-:-:S02]  /*7b80*/  FMNMX.FTZ R72, R99, R72, !PT ;  /* 0x0000004863487209 */ /* 0x000fc40007810000 */
[----:B------:R-:W-:Y:S02]  /*7b90*/  ISETP.GT.AND P5, PT, R10, 0x89, PT ;  /* 0x000000890a00780c */ /* 0x000fe40003fa4270 */
[----:B------:R-:W-:Y:S02]  /*7ba0*/  FSEL R102, R76, -INF , P4 ;  /* 0xff8000004c667808 */ /* 0x000fe40002000000 */
[----:B------:R-:W-:Y:S01]  /*7bb0*/  FMNMX.FTZ R73, R139, R72, !PT ;  /* 0x000000488b497209 */ /* 0x000fe20007810000 */
[-CC-:B------:R-:W-:Y:S01]  /*7bc0*/  FFMA.FTZ R72, R90, R0.reuse, -R19.reuse ;  /* 0x000000005a487223 */ /* 0x180fe20000010813 */
[----:B-1----:R-:W-:Y:S01]  /*7bd0*/  FSEL R142, R77, -INF , P5 ;  /* 0xff8000004d8e7808 */ /* 0x002fe20002800000 */
[----:B------:R-:W-:Y:S01]  /*7be0*/  MUFU.EX2 R76, R85 ;  /* 0x00000055004c7308 */ /* 0x000fe20000000800 */
[----:B------:R-:W-:Y:S01]  /*7bf0*/  FMNMX.FTZ R73, R102, R73, !PT ;  /* 0x0000004966497209 */ /* 0x000fe20007810000 */
[-CC-:B------:R-:W-:Y:S01]  /*7c00*/  FFMA.FTZ R90, R91, R0.reuse, -R19.reuse ;  /* 0x000000005b5a7223 */ /* 0x180fe20000010813 */
[-CC-:B------:R-:W-:Y:S01]  /*7c10*/  FFMA.FTZ R91, R94, R0.reuse, -R19.reuse ;  /* 0x000000005e5b7223 */ /* 0x180fe20000010813 */
[-CC-:B------:R-:W-:Y:S01]  /*7c20*/  FFMA.FTZ R94, R95, R0.reuse, -R19.reuse ;  /* 0x000000005f5e7223 */ /* 0x180fe20000010813 */
[----:B------:R-:W-:Y:S01]  /*7c30*/  FMNMX.FTZ R73, R142, R73, !PT ;  /* 0x000000498e497209 */ /* 0x000fe20007810000 */
[-CC-:B------:R-:W-:Y:S01]  /*7c40*/  FFMA.FTZ R77, R103, R0.reuse, -R19.reuse ;  /* 0x00000000674d7223 */ /* 0x180fe20000010813 */
[-CC-:B------:R-:W-:Y:S01]  /*7c50*/  FFMA.FTZ R95, R74, R0.reuse, -R19.reuse ;  /* 0x000000004a5f7223 */ /* 0x180fe20000010813 */
[----:B------:R0:W-:Y:S01]  /*7c60*/  MUFU.EX2 R85, R72 ;  /* 0x0000004800557308 */ /* 0x0001e20000000800 */
[----:B------:R-:W-:Y:S01]  /*7c70*/  FFMA.FTZ R19, R79, R0, -R19 ;  /* 0x000000004f137223 */ /* 0x000fe20000010813 */
[----:B------:R-:W1:Y:S01]  /*7c80*/  SHFL.BFLY PT, R10, R73, 0x2, 0x1f ;  /* 0x0c401f00490a7f89 */ /* 0x000e6200000e0000 */
[----:B------:R-:W-:-:S05]  /*7c90*/  @!P1 LEA R75, R75, UR56, 0x3 ;  /* 0x000000384b4b9c11 */ /* 0x000fca000f8e18ff */
[----:B------:R-:W-:Y:S01]  /*7ca0*/  @!P1 VIADD R75, R75, 0x31c40 ;  /* 0x00031c404b4b9836 */ /* 0x000fe20000000000 */
[----:B------:R-:W-:Y:S04]  /*7cb0*/  MUFU.EX2 R131, R131 ;  /* 0x0000008300837308 */ /* 0x000fe80000000800 */
[----:B------:R-:W-:-:S04]  /*7cc0*/  @!P1 PRMT R75, RZ, 0x654, R75 ;  /* 0x00000654ff4b9816 */ /* 0x000fc8000000004b */
[----:B------:R-:W-:Y:S08]  /*7cd0*/  MUFU.EX2 R123, R123 ;  /* 0x0000007b007b7308 */ /* 0x000ff00000000800 */
[----:B------:R-:W-:Y:S01]  /*7ce0*/  MUFU.EX2 R114, R114 ;  /* 0x0000007200727308 */ /* 0x000fe20000000800 */
[----:B------:R-:W-:Y:S02]  /*7cf0*/  WARPGROUP.DEPBAR.LE gsb0, 0x0 ;  /* 0x00008000000079c5 */ /* 0x000fe40000010000 */
[----:B------:R-:W-:Y:S01]  /*7d00*/  WARPGROUP.ARRIVE ;  /* 0x00000000000079c5 */ /* 0x000fe20000000000 */
[----:B-1----:R-:W-:-:S04]  /*7d10*/  FMNMX.FTZ R73, R73, R10, !PT ;  /* 0x0000000a49497209 */ /* 0x002fc80007810000 */
[----:B------:R-:W-:Y:S01]  /*7d20*/  MUFU.EX2 R115, R115 ;  /* 0x0000007300737308 */ /* 0x000fe20000000800 */
[----:B------:R-:W-:Y:S01]  /*7d30*/  HGMMA.64x96x16.F32 R24, gdesc[UR24].tnspB, R24, gsb0 ;  /* 0x41600000181879f0 */ /* 0x000fe20008000818 */
[----:B------:R-:W-:Y:S01]  /*7d40*/  UIADD3 UR24, UR10, 0x900, URZ ;  /* 0x000009000a187890 */ /* 0x000fe2000fffe03f */
[----:B------:R-:W1:Y:S01]  /*7d50*/  SHFL.BFLY PT, R10, R73, 0x1, 0x1f ;  /* 0x0c201f00490a7f89 */ /* 0x000e6200000e0000 */
[----:B------:R-:W-:Y:S01]  /*7d60*/  UIADD3 UR26, UR6, 0x180, URZ ;  /* 0x00000180061a7890 */ /* 0x000fe2000fffe03f */
[----:B------:R-:W-:Y:S01]  /*7d70*/  UMOV UR25, 0xc0000010 ;  /* 0xc000001000197882 */ /* 0x000fe20000000000 */
[----:B------:R-:W-:Y:S02]  /*7d80*/  UMOV UR27, 0x80000020 ;  /* 0x80000020001b7882 */ /* 0x000fe40000000000 */
[----:B------:R-:W-:Y:S08]  /*7d90*/  MUFU.EX2 R81, R81 ;  /* 0x0000005100517308 */ /* 0x000ff00000000800 */
[----:B------:R-:W-:Y:S08]  /*7da0*/  MUFU.EX2 R84, R84 ;  /* 0x0000005400547308 */ /* 0x000ff00000000800 */
[----:B------:R-:W-:Y:S01]  /*7db0*/  MUFU.EX2 R77, R77 ;  /* 0x0000004d004d7308 */ /* 0x000fe20000000800 */
[----:B-1----:R-:W-:-:S02]  /*7dc0*/  FMNMX.FTZ R10, R73, R10, !PT ;  /* 0x0000000a490a7209 */ /* 0x002fc40007810000 */
[----:B------:R-:W-:Y:S02]  /*7dd0*/  FSEL R73, R5, RZ, P3 ;  /* 0x000000ff05497208 */ /* 0x000fe40001800000 */
[C---:B------:R-:W-:Y:S01]  /*7de0*/  FSETP.NEU.FTZ.AND P4, PT, R10.reuse, -INF , PT ;  /* 0xff8000000a00780b */ /* 0x040fe20003f9d000 */
[C---:B0-----:R-:W-:Y:S01]  /*7df0*/  FMUL.FTZ R72, R10.reuse, R0 ;  /* 0x000000000a487220 */ /* 0x041fe20000410000 */
[----:B------:R-:W-:Y:S01]  /*7e00*/  ISETP.GE.U32.AND P3, PT, R145, 0x180, PT ;  /* 0x000001809100780c */ /* 0x000fe20003f66070 */
[----:B------:R-:W-:Y:S01]  /*7e10*/  FADD.FTZ R73, -R73, R14 ;  /* 0x0000000e49497221 */ /* 0x000fe20000010100 */
[----:B------:R-:W-:Y:S01]  /*7e20*/  FSEL R14, R10, RZ, P4 ;  /* 0x000000ff0a0e7208 */ /* 0x000fe20002000000 */
[----:B------:R-:W-:Y:S01]  /*7e30*/  MUFU.EX2 R90, R90 ;  /* 0x0000005a005a7308 */ /* 0x000fe20000000800 */
        /* <DEDUP_REMOVED lines=10> */
[-C--:B------:R-:W-:Y:S01]  /*7ee0*/  FFMA.FTZ R74, R140, R0.reuse, -R79 ;  /* 0x000000008c4a7223 */ /* 0x080fe2000001084f */
[----:B------:R-:W-:Y:S01]  /*7ef0*/  FADD.FTZ R73, -R14, R13 ;  /* 0x0000000d0e497221 */ /* 0x000fe20000010100 */
[-CC-:B------:R-:W-:Y:S01]  /*7f00*/  FFMA.FTZ R140, R121, R0.reuse, -R79.reuse ;  /* 0x00000000798c7223 */ /* 0x180fe2000001084f */
[-CC-:B------:R-:W-:Y:S01]  /*7f10*/  FFMA.FTZ R72, R136, R0.reuse, -R79.reuse ;  /* 0x0000000088487223 */ /* 0x180fe2000001084f */
[----:B------:R-:W-:Y:S01]  /*7f20*/  FFMA.FTZ R121, R124, R0, -R79 ;  /* 0x000000007c797223 */ /* 0x000fe2000001084f */
[----:B------:R-:W-:-:S02]  /*7f30*/  VIADD R14, R144, 0x9 ;  /* 0x00000009900e7836 */ /* 0x000fc40000000000 */
[-CC-:B------:R-:W-:Y:S01]  /*7f40*/  FFMA.FTZ R124, R126, R0.reuse, -R79.reuse ;  /* 0x000000007e7c7223 */ /* 0x180fe2000001084f */
[-C--:B------:R-:W-:Y:S01]  /*7f50*/  FMUL.FTZ R126, R73, R0.reuse ;  /* 0x00000000497e7220 */ /* 0x080fe20000410000 */
[-CC-:B------:R-:W-:Y:S01]  /*7f60*/  FFMA.FTZ R136, R137, R0.reuse, -R79.reuse ;  /* 0x0000000089887223 */ /* 0x180fe2000001084f */
[----:B------:R-:W0:Y:S01]  /*7f70*/  MUFU.EX2 R13, R127 ;  /* 0x0000007f000d7308 */ /* 0x000e220000000800 */
[----:B------:R-:W-:Y:S01]  /*7f80*/  SEL R73, R14, 0x9, !P3 ;  /* 0x000000090e497807 */ /* 0x000fe20005800000 */
[-CC-:B------:R-:W-:Y:S01]  /*7f90*/  FFMA.FTZ R137, R141, R0.reuse, -R79.reuse ;  /* 0x000000008d897223 */ /* 0x180fe2000001084f */
        /* <DEDUP_REMOVED lines=9> */
[-CC-:B------:R-:W-:Y:S01]  /*8030*/  FFMA.FTZ R111, R111, R0.reuse, -R79.reuse ;  /* 0x000000006f6f7223 */ /* 0x180fe2000001084f */
[-CC-:B------:R-:W-:Y:S01]  /*8040*/  FFMA.FTZ R98, R98, R0.reuse, -R79.reuse ;  /* 0x0000000062627223 */ /* 0x180fe2000001084f */
[-CC-:B------:R-:W-:Y:S01]  /*8050*/  FFMA.FTZ R138, R138, R0.reuse, -R79.reuse ;  /* 0x000000008a8a7223 */ /* 0x180fe2000001084f */
[----:B------:R-:W-:Y:S01]  /*8060*/  @!P1 VIADD R141, R141, 0x31c60 ;  /* 0x00031c608d8d9836 */ /* 0x000fe20000000000 */
[----:B------:R1:W2:Y:S01]  /*8070*/  MUFU.EX2 R14, R126 ;  /* 0x0000007e000e7308 */ /* 0x0002a20000000800 */
[----:B0-----:R-:W-:Y:S01]  /*8080*/  FFMA.FTZ R127, R13, R7, R18 ;  /* 0x000000070d7f7223 */ /* 0x001fe20000010012 */
[----:B------:R-:W-:Y:S01]  /*8090*/  FFMA.FTZ R139, R139, R0, -R79 ;  /* 0x000000008b8b7223 */ /* 0x000fe2000001084f */
[C---:B------:R-:W-:Y:S01]  /*80a0*/  ISETP.GT.AND P3, PT, R11.reuse, R15, PT ;  /* 0x0000000f0b00720c */ /* 0x040fe20003f64270 */
[----:B------:R-:W-:Y:S01]  /*80b0*/  UMOV UR5, UR4 ;  /* 0x0000000400057c82 */ /* 0x000fe20008000000 */
[----:B------:R-:W-:Y:S01]  /*80c0*/  @!P1 PRMT R141, RZ, 0x654, R141 ;  /* 0x00000654ff8d9816 */ /* 0x000fe2000000008d */
[----:B------:R-:W-:-:S02]  /*80d0*/  VIADD R11, R11, 0xffffffff ;  /* 0xffffffff0b0b7836 */ /* 0x000fc40000000000 */
[----:B------:R-:W0:Y:S01]  /*80e0*/  MUFU.EX2 R136, R136 ;  /* 0x0000008800887308 */ /* 0x000e220000000800 */
[----:B-1----:R-:W-:-:S04]  /*80f0*/  FADD.FTZ R126, R20, R127 ;  /* 0x0000007f147e7221 */ /* 0x002fc80000010000 */
[----:B------:R-:W-:-:S03]  /*8100*/  FADD.FTZ R127, R21, R126 ;  /* 0x0000007e157f7221 */ /* 0x000fc60000010000 */
[----:B------:R-:W1:Y:S01]  /*8110*/  MUFU.EX2 R74, R74 ;  /* 0x0000004a004a7308 */ /* 0x000e620000000800 */
[----:B------:R-:W-:-:S04]  /*8120*/  FADD.FTZ R126, R22, R127 ;  /* 0x0000007f167e7221 */ /* 0x000fc80000010000 */
[----:B------:R-:W-:-:S03]  /*8130*/  FADD.FTZ R126, R17, R126 ;  /* 0x0000007e117e7221 */ /* 0x000fc60000010000 */
[----:B------:R-:W3:Y:S01]  /*8140*/  MUFU.EX2 R137, R137 ;  /* 0x0000008900897308 */ /* 0x000ee20000000800 */
[----:B------:R-:W-:Y:S02]  /*8150*/  WARPGROUP.DEPBAR.LE gsb0, 0x0 ;  /* 0x00008000000079c5 */ /* 0x000fe40000010000 */
[----:B------:R-:W-:-:S05]  /*8160*/  WARPGROUP.ARRIVE ;  /* 0x00000000000079c5 */ /* 0x000fca0000000000 */
[----:B------:R-:W4:Y:S01]  /*8170*/  MUFU.EX2 R103, R103 ;  /* 0x0000006700677308 */ /* 0x000f220000000800 */
        /* <DEDUP_REMOVED lines=22> */
[----:B------:R-:W-:-:S04]  /*82e0*/  UIADD3 UR26, UR6, 0x200, URZ ;  /* 0x00000200061a7890 */ /* 0x000fc8000fffe03f */
[----:B------:R-:W5:Y:S01]  /*82f0*/  MUFU.EX2 R105, R105 ;  /* 0x0000006900697308 */ /* 0x000f620000000800 */
[----:B------:R-:W-:Y:S01]  /*8300*/  UMOV UR25, 0xc0000010 ;  /* 0xc000001000197882 */ /* 0x000fe20000000000 */
[----:B------:R-:W-:-:S06]  /*8310*/  UMOV UR27, 0x80000020 ;  /* 0x80000020001b7882 */ /* 0x000fcc0000000000 */
[----:B------:R-:W5:Y:S08]  /*8320*/  MUFU.EX2 R118, R118 ;  /* 0x0000007600767308 */ /* 0x000f700000000800 */
        /* <DEDUP_REMOVED lines=14> */
[----:B------:R-:W-:Y:S07]  /*8410*/  HGMMA.64x96x16.F32 R24, gdesc[UR24].tnspB, R24, gsb0 ;  /* 0x41600000181879f0 */ /* 0x000fee0008000818 */
[----:B------:R-:W-:Y:S01]  /*8420*/  MUFU.EX2 R19, R19 ;  /* 0x0000001300137308 */ /* 0x000fe20000000800 */
[----:B------:R-:W-:Y:S02]  /*8430*/  WARPGROUP.DEPBAR.LE gsb0, 0x0 ;  /* 0x00008000000079c5 */ /* 0x000fe40000010000 */
[----:B------:R0:W-:Y:S06]  /*8440*/  BAR.ARV R73, 0x100 ;  /* 0x000400490000751d */ /* 0x0001ec0000002000 */
[----:B------:R1:W-:Y:S01]  /*8450*/  @!P1 SYNCS.ARRIVE.TRANS64.RED.A1T0 RZ, [R75+URZ], RZ ;  /* 0x000000ff4bff99a7 */ /* 0x0003e2000810043f */
[----:B--2---:R-:W-:Y:S01]  /*8460*/  FMUL.FTZ R24, R24, R14 ;  /* 0x0000000e18187220 */ /* 0x004fe20000410000 */
[----:B0-----:R-:W-:Y:S01]  /*8470*/  F2FP.F16.F32.PACK_AB R73, R20, R18 ;  /* 0x000000121449723e */ /* 0x001fe200000000ff */
[-CC-:B------:R-:W-:Y:S01]  /*8480*/  FFMA.FTZ R18, R100, R0.reuse, -R79.reuse ;  /* 0x0000000064127223 */ /* 0x180fe2000001084f */
[--C-:B------:R-:W-:Y:S01]  /*8490*/  FFMA.FTZ R100, R93, R0, -R79.reuse ;  /* 0x000000005d647223 */ /* 0x100fe2000001084f */
[----:B------:R-:W-:Y:S01]  /*84a0*/  FADD.FTZ R93, R23, R126 ;  /* 0x0000007e175d7221 */ /* 0x000fe20000010000 */
[-C--:B------:R-:W-:Y:S01]  /*84b0*/  FMUL.FTZ R25, R25, R14.reuse ;  /* 0x0000000e19197220 */ /* 0x080fe20000410000 */
[----:B------:R-:W-:Y:S01]  /*84c0*/  FMUL.FTZ R28, R28, R14 ;  /* 0x0000000e1c1c7220 */ /* 0x000fe20000410000 */
[----:B-1----:R-:W-:Y:S01]  /*84d0*/  FFMA.FTZ R75, R14, R8, R72 ;  /* 0x000000080e4b7223 */ /* 0x002fe20000010048 */
[----:B------:R-:W-:Y:S01]  /*84e0*/  F2FP.F16.F32.PACK_AB R72, R136, R72 ;  /* 0x000000488848723e */ /* 0x000fe200000000ff */
[----:B------:R0:W-:Y:S01]  /*84f0*/  @!P1 SYNCS.ARRIVE.TRANS64.RED.A1T0 RZ, [R141+URZ], RZ ;  /* 0x000000ff8dff99a7 */ /* 0x0001e2000810043f */
[----:B------:R-:W-:Y:S01]  /*8500*/  FFMA.FTZ R8, R134, R0, -R79 ;  /* 0x0000000086087223 */ /* 0x000fe2000001084f */
[----:B------:R-:W-:Y:S01]  /*8510*/  FADD.FTZ R75, R136, R75 ;  /* 0x0000004b884b7221 */ /* 0x000fe20000010000 */
[----:B------:R-:W-:Y:S01]  /*8520*/  MUFU.EX2 R18, R18 ;  /* 0x0000001200127308 */ /* 0x000fe20000000800 */
[-C--:B------:R-:W-:Y:S01]  /*8530*/  FMUL.FTZ R29, R29, R14.reuse ;  /* 0x0000000e1d1d7220 */ /* 0x080fe20000410000 */
[----:B------:R-:W-:Y:S01]  /*8540*/  FMUL.FTZ R32, R32, R14 ;  /* 0x0000000e20207220 */ /* 0x000fe20000410000 */
[----:B------:R-:W-:Y:S01]  /*8550*/  FADD.FTZ R20, R74, R75 ;  /* 0x0000004b4a147221 */ /* 0x000fe20000010000 */
[----:B------:R-:W-:Y:S01]  /*8560*/  F2FP.F16.F32.PACK_AB R75, R22, R21 ;  /* 0x00000015164b723e */ /* 0x000fe200000000ff */
[-CC-:B------:R-:W-:Y:S01]  /*8570*/  FFMA.FTZ R21, R106, R0.reuse, -R79.reuse ;  /* 0x000000006a157223 */ /* 0x180fe2000001084f */
[-CC-:B------:R-:W-:Y:S01]  /*8580*/  FFMA.FTZ R106, R89, R0.reuse, -R79.reuse ;  /* 0x00000000596a7223 */ /* 0x180fe2000001084f */
[----:B---3--:R-:W-:Y:S01]  /*8590*/  FADD.FTZ R22, R137, R20 ;  /* 0x0000001489167221 */ /* 0x008fe20000010000 */
[-CC-:B------:R-:W-:Y:S01]  /*85a0*/  FFMA.FTZ R20, R101, R0.reuse, -R79.reuse ;  /* 0x0000000065147223 */ /* 0x180fe2000001084f */
[----:B------:R-:W-:Y:S01]  /*85b0*/  FFMA.FTZ R101, R107, R0, -R79 ;  /* 0x000000006b657223 */ /* 0x000fe2000001084f */
[----:B------:R-:W-:Y:S01]  /*85c0*/  F2FP.F16.F32.PACK_AB R74, R137, R74 ;  /* 0x0000004a894a723e */ /* 0x000fe200000000ff */
[----:B----4-:R-:W-:Y:S01]  /*85d0*/  FADD.FTZ R119, R103, R22 ;  /* 0x0000001667777221 */ /* 0x010fe20000010000 */
[----:B------:R1:W-:Y:S01]  /*85e0*/  MUFU.EX2 R89, R20 ;  /* 0x0000001400597308 */ /* 0x0003e20000000800 */
[-C--:B------:R-:W-:Y:S01]  /*85f0*/  FMUL.FTZ R33, R33, R14.reuse ;  /* 0x0000000e21217220 */ /* 0x080fe20000410000 */
[----:B------:R-:W-:Y:S01]  /*8600*/  FMUL.FTZ R36, R36, R14 ;  /* 0x0000000e24247220 */ /* 0x000fe20000410000 */
[----:B-----5:R-:W-:Y:S01]  /*8610*/  FADD.FTZ R22, R128, R119 ;  /* 0x0000007780167221 */ /* 0x020fe20000010000 */
[-CC-:B------:R-:W-:Y:S01]  /*8620*/  FFMA.FTZ R119, R110, R0.reuse, -R79.reuse ;  /* 0x000000006e777223 */ /* 0x180fe2000001084f */
[----:B------:R-:W-:Y:S01]  /*8630*/  FFMA.FTZ R110, R99, R0, -R79 ;  /* 0x00000000636e7223 */ /* 0x000fe2000001084f */
[----:B------:R2:W-:Y:S01]  /*8640*/  STSM.16.M88.4 [R4+0x24300], R72 ;  /* 0x0243004804007844 */ /* 0x0005e20000000200 */
        /* <DEDUP_REMOVED lines=9> */
[----:B-1----:R-:W-:Y:S01]  /*86e0*/  FADD.FTZ R20, R120, R127 ;  /* 0x0000007f78147221 */ /* 0x002fe20000010000 */
[----:B------:R1:W4:Y:S01]  /*86f0*/  MUFU.EX2 R93, R21 ;  /* 0x00000015005d7308 */ /* 0x0003220000000800 */
[----:B------:R-:W-:Y:S01]  /*8700*/  FMUL.FTZ R44, R44, R14 ;  /* 0x0000000e2c2c7220 */ /* 0x000fe20000410000 */
[----:B------:R-:W-:Y:S01]  /*8710*/  FADD.FTZ R22, R140, R107 ;  /* 0x0000006b8c167221 */ /* 0x000fe20000010000 */
[----:B------:R-:W-:Y:S01]  /*8720*/  FADD.FTZ R99, R123, R20 ;  /* 0x000000147b637221 */ /* 0x000fe20000010000 */
[----:B------:R-:W-:Y:S01]  /*8730*/  FFMA.FTZ R107, R102, R0, -R79 ;  /* 0x00000000666b7223 */ /* 0x000fe2000001084f */
[----:B--2---:R-:W-:Y:S01]  /*8740*/  F2FP.F16.F32.PACK_AB R72, R140, R122 ;  /* 0x0000007a8c48723e */ /* 0x004fe200000000ff */
[----:B------:R-:W-:Y:S01]  /*8750*/  FADD.FTZ R22, R121, R22 ;  /* 0x0000001679167221 */ /* 0x000fe20000010000 */
[----:B------:R-:W-:Y:S01]  /*8760*/  FADD.FTZ R20, R112, R99 ;  /* 0x0000006370147221 */ /* 0x000fe20000010000 */
[----:B------:R2:W-:Y:S01]  /*8770*/  MUFU.EX2 R126, R101 ;  /* 0x00000065007e7308 */ /* 0x0005e20000000800 */
[C---:B------:R-:W-:Y:S01]  /*8780*/  F2FP.F16.F32.PACK_AB R74, R133.reuse, R121 ;  /* 0x00000079854a723e */ /* 0x040fe200000000ff */
[----:B-1----:R-:W-:Y:S01]  /*8790*/  FADD.FTZ R21, R133, R22 ;  /* 0x0000001685157221 */ /* 0x002fe20000010000 */
[----:B------:R-:W-:Y:S01]  /*87a0*/  FADD.FTZ R99, R117, R20 ;  /* 0x0000001475637221 */ /* 0x000fe20000010000 */
[----:B------:R-:W-:Y:S01]  /*87b0*/  F2FP.F16.F32.PACK_AB R20, R128, R103 ;  /* 0x000000678014723e */ /* 0x000fe200000000ff */
[----:B------:R-:W-:Y:S01]  /*87c0*/  FFMA.FTZ R79, R142, R0, -R79 ;  /* 0x000000008e4f7223 */ /* 0x000fe2000001084f */
        /* <DEDUP_REMOVED lines=11> */
[----:B------:R5:W0:Y:S01]  /*8880*/  MUFU.EX2 R17, R100 ;  /* 0x0000006400117308 */ /* 0x000a220000000800 */
[----:B------:R-:W-:Y:S01]  /*8890*/  FADD.FTZ R75, R116, R73 ;  /* 0x00000049744b7221 */ /* 0x000fe20000010000 */
[----:B------:R-:W-:Y:S01]  /*88a0*/  F2FP.F16.F32.PACK_AB R73, R123, R120 ;  /* 0x000000787b49723e */ /* 0x000fe200000000ff */
[----:B------:R-:W-:Y:S01]  /*88b0*/  FADD.FTZ R102, R96, R99 ;  /* 0x0000006360667221 */ /* 0x000fe20000010000 */
[----:B------:R-:W-:Y:S01]  /*88c0*/  F2FP.F16.F32.PACK_AB R23, R131, R130 ;  /* 0x000000828317723e */ /* 0x000fe200000000ff */
[----:B------:R-:W-:Y:S01]  /*88d0*/  FADD.FTZ R120, R104, R75 ;  /* 0x0000004b68787221 */ /* 0x000fe20000010000 */
[----:B------:R-:W-:Y:S01]  /*88e0*/  F2FP.F16.F32.PACK_AB R75, R117, R112 ;  /* 0x00000070754b723e */ /* 0x000fe200000000ff */
[----:B------:R-:W-:Y:S01]  /*88f0*/  FADD.FTZ R99, R97, R102 ;  /* 0x0000006661637221 */ /* 0x000fe20000010000 */
[----:B------:R3:W-:Y:S01]  /*8900*/  MUFU.EX2 R112, R111 ;  /* 0x0000006f00707308 */ /* 0x0007e20000000800 */
[----:B--2---:R-:W-:Y:S01]  /*8910*/  FADD.FTZ R101, R105, R120 ;  /* 0x0000007869657221 */ /* 0x004fe20000010000 */
[----:B------:R2:W-:Y:S01]  /*8920*/  STSM.16.M88.4 [R4+0x25b00], R20 ;  /* 0x025b001404007844 */ /* 0x0005e20000000200 */
[----:B------:R-:W-:Y:S01]  /*8930*/  FADD.FTZ R99, R88, R99 ;  /* 0x0000006358637221 */ /* 0x000fe20000010000 */
[----:B-----5:R-:W-:Y:S01]  /*8940*/  F2FP.F16.F32.PACK_AB R100, R125, R124 ;  /* 0x0000007c7d64723e */ /* 0x020fe200000000ff */
[----:B------:R-:W-:Y:S01]  /*8950*/  FADD.FTZ R120, R118, R101 ;  /* 0x0000006576787221 */ /* 0x000fe20000010000 */
[----:B------:R-:W-:Y:S01]  /*8960*/  F2FP.F16.F32.PACK_AB R101, R115, R114 ;  /* 0x000000727365723e */ /* 0x000fe200000000ff */
[----:B------:R-:W-:Y:S01]  /*8970*/  FADD.FTZ R99, R92, R99 ;  /* 0x000000635c637221 */ /* 0x000fe20000010000 */
[----:B------:R-:W5:Y:S01]  /*8980*/  MUFU.EX2 R119, R119 ;  /* 0x0000007700777308 */ /* 0x000f620000000800 */
[----:B------:R-:W-:Y:S01]  /*8990*/  FADD.FTZ R120, R109, R120 ;  /* 0x000000786d787221 */ /* 0x000fe20000010000 */
[----:B------:R0:W-:Y:S01]  /*89a0*/  STSM.16.M88.4 [R4+0x27300], R72 ;  /* 0x0273004804007844 */ /* 0x0001e20000000200 */
[----:B------:R-:W-:Y:S01]  /*89b0*/  FADD.FTZ R96, R80, R99 ;  /* 0x0000006350607221 */ /* 0x000fe20000010000 */
[----:B------:R-:W-:Y:S01]  /*89c0*/  F2FP.F16.F32.PACK_AB R102, R116, R113 ;  /* 0x000000717466723e */ /* 0x000fe200000000ff */
[----:B------:R-:W-:Y:S01]  /*89d0*/  FADD.FTZ R99, R7, R120 ;  /* 0x0000007807637221 */ /* 0x000fe20000010000 */
[----:B------:R-:W-:Y:S01]  /*89e0*/  F2FP.F16.F32.PACK_AB R97, R88, R97 ;  /* 0x000000615861723e */ /* 0x000fe200000000ff */
[----:B---3--:R-:W-:Y:S01]  /*89f0*/  FADD.FTZ R111, R81, R96 ;  /* 0x00000060516f7221 */ /* 0x008fe20000010000 */
[----:B------:R-:W-:Y:S01]  /*8a00*/  F2FP.F16.F32.PACK_AB R96, R105, R104 ;  /* 0x000000686960723e */ /* 0x000fe200000000ff */
[C---:B------:R-:W-:Y:S01]  /*8a10*/  FADD.FTZ R99, R8.reuse, R99 ;  /* 0x0000006308637221 */ /* 0x040fe20000010000 */
[----:B--2---:R-:W-:Y:S01]  /*8a20*/  F2FP.F16.F32.PACK_AB R20, R8, R7 ;  /* 0x000000070814723e */ /* 0x004fe200000000ff */
[----:B------:R-:W-:Y:S01]  /*8a30*/  FADD.FTZ R111, R84, R111 ;  /* 0x0000006f546f7221 */ /* 0x000fe20000010000 */
[----:B------:R2:W-:Y:S01]  /*8a40*/  MUFU.EX2 R108, R98 ;  /* 0x00000062006c7308 */ /* 0x0005e20000000800 */
[----:B------:R-:W-:Y:S01]  /*8a50*/  FADD.FTZ R114, R18, R99 ;  /* 0x0000006312727221 */ /* 0x000fe20000010000 */
[C---:B------:R-:W-:Y:S01]  /*8a60*/  F2FP.F16.F32.PACK_AB R22, R89.reuse, R18 ;  /* 0x000000125916723e */ /* 0x040fe200000000ff */
[----:B------:R-:W-:Y:S01]  /*8a70*/  FADD.FTZ R104, R76, R111 ;  /* 0x0000006f4c687221 */ /* 0x000fe20000010000 */
[----:B------:R-:W-:Y:S01]  /*8a80*/  F2FP.F16.F32.PACK_AB R99, R80, R92 ;  /* 0x0000005c5063723e */ /* 0x000fe200000000ff */
[----:B------:R-:W-:Y:S01]  /*8a90*/  FADD.FTZ R114, R89, R114 ;  /* 0x0000007259727221 */ /* 0x000fe20000010000 */
[----:B------:R-:W-:Y:S01]  /*8aa0*/  STSM.16.M88.4 [R4+0x28b00], R100 ;  /* 0x028b006404007844 */ /* 0x000fe20000000200 */
[----:B------:R-:W-:Y:S01]  /*8ab0*/  FADD.FTZ R104, R77, R104 ;  /* 0x000000684d687221 */ /* 0x000fe20000010000 */
[----:B------:R-:W3:Y:S01]  /*8ac0*/  MUFU.EX2 R110, R110 ;  /* 0x0000006e006e7308 */ /* 0x000ee20000000800 */
[----:B----4-:R-:W-:Y:S01]  /*8ad0*/  FADD.FTZ R21, R93, R114 ;  /* 0x000000725d157221 */ /* 0x010fe20000010000 */
[----:B--2---:R-:W-:Y:S01]  /*8ae0*/  F2FP.F16.F32.PACK_AB R98, R109, R118 ;  /* 0x000000766d62723e */ /* 0x004fe200000000ff */
[----:B------:R-:W-:Y:S01]  /*8af0*/  FADD.FTZ R23, R85, R104 ;  /* 0x0000006855177221 */ /* 0x000fe20000010000 */
[----:B------:R-:W-:Y:S01]  /*8b00*/  F2FP.F16.F32.PACK_AB R89, R90, R85 ;  /* 0x000000555a59723e */ /* 0x000fe200000000ff */
[----:B-1----:R-:W-:Y:S01]  /*8b10*/  FADD.FTZ R7, R106, R21 ;  /* 0x000000156a077221 */ /* 0x002fe20000010000 */
[----:B------:R-:W-:Y:S01]  /*8b20*/  F2FP.F16.F32.PACK_AB R21, R84, R81 ;  /* 0x000000515415723e */ /* 0x000fe200000000ff */
[----:B------:R-:W-:Y:S01]  /*8b30*/  FADD.FTZ R8, R90, R23 ;  /* 0x000000175a087221 */ /* 0x000fe20000010000 */
[----:B------:R-:W1:Y:S01]  /*8b40*/  MUFU.EX2 R18, R107 ;  /* 0x0000006b00127308 */ /* 0x000e620000000800 */
[----:B0-----:R-:W-:Y:S01]  /*8b50*/  FADD.FTZ R72, R126, R7 ;  /* 0x000000077e487221 */ /* 0x001fe20000010000 */
[----:B------:R-:W-:Y:S01]  /*8b60*/  F2FP.F16.F32.PACK_AB R23, R77, R76 ;  /* 0x0000004c4d17723e */ /* 0x000fe200000000ff */
[----:B------:R-:W-:Y:S01]  /*8b70*/  FADD.FTZ R7, R91, R8 ;  /* 0x000000085b077221 */ /* 0x000fe20000010000 */
[----:B------:R-:W-:Y:S01]  /*8b80*/  STSM.16.M88.4 [R4+0x2a300], R96 ;  /* 0x02a3006004007844 */ /* 0x000fe20000000200 */
[----:B------:R-:W-:Y:S01]  /*8b90*/  FADD.FTZ R72, R17, R72 ;  /* 0x0000004811487221 */ /* 0x000fe20000010000 */
[----:B------:R-:W-:Y:S01]  /*8ba0*/  F2FP.F16.F32.PACK_AB R88, R106, R93 ;  /* 0x0000005d6a58723e */ /* 0x000fe200000000ff */
[----:B------:R-:W-:Y:S01]  /*8bb0*/  FADD.FTZ R7, R94, R7 ;  /* 0x000000075e077221 */ /* 0x000fe20000010000 */
[----:B------:R-:W0:Y:S01]  /*8bc0*/  MUFU.EX2 R79, R79 ;  /* 0x0000004f004f7308 */ /* 0x000e220000000800 */
[----:B-----5:R-:W-:Y:S01]  /*8bd0*/  FADD.FTZ R73, R119, R72 ;  /* 0x0000004877497221 */ /* 0x020fe20000010000 */
[----:B------:R2:W-:Y:S01]  /*8be0*/  STSM.16.M88.4 [R4+0x2bb00], R20 ;  /* 0x02bb001404007844 */ /* 0x0005e20000000200 */
[----:B------:R-:W-:Y:S01]  /*8bf0*/  FADD.FTZ R8, R82, R7 ;  /* 0x0000000752087221 */ /* 0x000fe20000010000 */
[----:B------:R-:W-:Y:S01]  /*8c00*/  F2FP.F16.F32.PACK_AB R90, R17, R126 ;  /* 0x0000007e115a723e */ /* 0x000fe200000000ff */
[----:B------:R-:W-:Y:S01]  /*8c10*/  FADD.FTZ R73, R112, R73 ;  /* 0x0000004970497221 */ /* 0x000fe20000010000 */
[----:B------:R-:W-:Y:S01]  /*8c20*/  F2FP.F16.F32.PACK_AB R91, R94, R91 ;  /* 0x0000005b5e5b723e */ /* 0x000fe200000000ff */
[----:B------:R-:W-:Y:S01]  /*8c30*/  FADD.FTZ R7, R83, R8 ;  /* 0x0000000853077221 */ /* 0x000fe20000010000 */
[----:B---3--:R-:W-:Y:S01]  /*8c40*/  F2FP.F16.F32.PACK_AB R72, R139, R110 ;  /* 0x0000006e8b48723e */ /* 0x008fe200000000ff */
[----:B------:R-:W-:Y:S01]  /*8c50*/  FADD.FTZ R73, R108, R73 ;  /* 0x000000496c497221 */ /* 0x000fe20000010000 */
[----:B------:R-:W-:Y:S01]  /*8c60*/  F2FP.F16.F32.PACK_AB R75, R19, R78 ;  /* 0x0000004e134b723e */ /* 0x000fe200000000ff */
[----:B------:R-:W-:Y:S01]  /*8c70*/  FADD.FTZ R8, R86, R7 ;  /* 0x0000000756087221 */ /* 0x000fe20000010000 */
[----:B------:R3:W-:Y:S01]  /*8c80*/  STSM.16.M88.4 [R4+0x2d300], R88 ;  /* 0x02d3005804007844 */ /* 0x0007e20000000200 */
[----:B------:R-:W-:Y:S01]  /*8c90*/  FADD.FTZ R73, R138, R73 ;  /* 0x000000498a497221 */ /* 0x000fe20000010000 */
[-C--:B------:R-:W-:Y:S01]  /*8ca0*/  FMUL.FTZ R48, R48, R14.reuse ;  /* 0x0000000e30307220 */ /* 0x080fe20000410000 */
[----:B------:R-:W-:Y:S01]  /*8cb0*/  FADD.FTZ R8, R87, R8 ;  /* 0x0000000857087221 */ /* 0x000fe20000010000 */
[----:B------:R-:W-:Y:S01]  /*8cc0*/  FMUL.FTZ R49, R49, R14 ;  /* 0x0000000e31317220 */ /* 0x000fe20000410000 */
[----:B------:R-:W-:Y:S01]  /*8cd0*/  FADD.FTZ R73, R110, R73 ;  /* 0x000000496e497221 */ /* 0x000fe20000010000 */
[----:B--2---:R-:W-:Y:S01]  /*8ce0*/  F2FP.F16.F32.PACK_AB R20, R112, R119 ;  /* 0x000000777014723e */ /* 0x004fe200000000ff */
[----:B------:R-:W-:Y:S01]  /*8cf0*/  FADD.FTZ R8, R95, R8 ;  /* 0x000000085f087221 */ /* 0x000fe20000010000 */
[----:B------:R-:W-:Y:S01]  /*8d00*/  F2FP.F16.F32.PACK_AB R21, R83, R82 ;  /* 0x000000525315723e */ /* 0x000fe200000000ff */
[----:B------:R-:W-:Y:S01]  /*8d10*/  FADD.FTZ R7, R139, R73 ;  /* 0x000000498b077221 */ /* 0x000fe20000010000 */
[----:B------:R-:W-:Y:S01]  /*8d20*/  F2FP.F16.F32.PACK_AB R22, R138, R108 ;  /* 0x0000006c8a16723e */ /* 0x000fe200000000ff */
[----:B------:R-:W-:Y:S01]  /*8d30*/  FADD.FTZ R17, R135, R8 ;  /* 0x0000000887117221 */ /* 0x000fe20000010000 */
[----:B------:R-:W-:Y:S01]  /*8d40*/  F2FP.F16.F32.PACK_AB R23, R87, R86 ;  /* 0x000000565717723e */ /* 0x000fe200000000ff */
[----:B-1----:R-:W-:Y:S01]  /*8d50*/  FADD.FTZ R8, R18, R7 ;  /* 0x0000000712087221 */ /* 0x002fe20000010000 */
[----:B------:R-:W-:Y:S01]  /*8d60*/  F2FP.F16.F32.PACK_AB R73, R135, R95 ;  /* 0x0000005f8749723e */ /* 0x000fe200000000ff */
[----:B------:R-:W-:Y:S01]  /*8d70*/  FADD.FTZ R78, R78, R17 ;  /* 0x000000114e4e7221 */ /* 0x000fe20000010000 */
[----:B0-----:R-:W-:Y:S01]  /*8d80*/  F2FP.F16.F32.PACK_AB R74, R79, R18 ;  /* 0x000000124f4a723e */ /* 0x001fe200000000ff */
[----:B------:R3:W-:Y:S01]  /*8d90*/  STSM.16.M88.4 [R4+0x2eb00], R20 ;  /* 0x02eb001404007844 */ /* 0x0007e20000000200 */
[-C--:B------:R-:W-:Y:S01]  /*8da0*/  FMUL.FTZ R52, R52, R14.reuse ;  /* 0x0000000e34347220 */ /* 0x080fe20000410000 */
[-C--:B------:R-:W-:Y:S01]  /*8db0*/  FMUL.FTZ R53, R53, R14.reuse ;  /* 0x0000000e35357220 */ /* 0x080fe20000410000 */
[-C--:B------:R-:W-:Y:S01]  /*8dc0*/  FMUL.FTZ R56, R56, R14.reuse ;  /* 0x0000000e38387220 */ /* 0x080fe20000410000 */
[----:B------:R3:W-:Y:S01]  /*8dd0*/  STSM.16.M88.4 [R4+0x30300], R72 ;  /* 0x0303004804007844 */ /* 0x0007e20000000200 */
[-C--:B------:R-:W-:Y:S01]  /*8de0*/  FMUL.FTZ R57, R57, R14.reuse ;  /* 0x0000000e39397220 */ /* 0x080fe20000410000 */
        /* <DEDUP_REMOVED lines=37> */
[----:B------:R-:W-:Y:S01]  /*9040*/  FADD.FTZ R8, R79, R8 ;  /* 0x000000084f087221 */ /* 0x000fe20000010000 */
[----:B------:R-:W-:-:S02]  /*9050*/  IMAD.MOV.U32 R17, RZ, RZ, R6 ;  /* 0x000000ffff117224 */ /* 0x000fc400078e0006 */
[----:B------:R-:W-:Y:S02]  /*9060*/  IMAD.MOV.U32 R14, RZ, RZ, R5 ;  /* 0x000000ffff0e7224 */ /* 0x000fe400078e0005 */
[----:B------:R-:W-:Y:S01]  /*9070*/  IMAD.MOV.U32 R13, RZ, RZ, R10 ;  /* 0x000000ffff0d7224 */ /* 0x000fe200078e000a */
[----:B0-----:R-:W-:Y:S01]  /*9080*/  NOP ;  /* 0x0000000000007918 */ /* 0x001fe20000000000 */
[----:B---3--:R-:W-:Y:S05]  /*9090*/  @P3 BRA `(.L_x_11282) ;  /* 0xffffffbc00ac3947 */ /* 0x008fea000383ffff */
.L_x_11273:
[----:B------:R-:W-:-:S13]  /*90a0*/  ISETP.GE.AND P2, PT, R11, R157, PT ;  /* 0x0000009d0b00720c */ /* 0x000fda0003f46270 */
[----:B------:R-:W-:Y:S05]  /*90b0*/  @!P2 BRA `(.L_x_11283) ;  /* 0x000000380074a947 */ /* 0x000fea0003800000 */
[----:B------:R-:W0:Y:S01]  /*90c0*/  S2R R9, SR_TID.X ;  /* 0x0000000000097919 */ /* 0x000e220000002100 */
[----:B------:R-:W-:Y:S01]  /*90d0*/  ULOP3.LUT UR57, UR59, 0x10000, URZ, 0xfc, !UPT ;  /* 0x000100003b397892 */ /* 0x000fe2000f8efc3f */
[----:B------:R-:W-:Y:S01]  /*90e0*/  IMAD.MOV.U32 R12, RZ, RZ, R5 ;  /* 0x000000ffff0c7224 */ /* 0x000fe200078e0005 */
[----:B------:R-:W-:Y:S01]  /*90f0*/  UMOV UR6, UR4 ;  /* 0x0000000400067c82 */ /* 0x000fe20008000000 */
[----:B------:R-:W-:Y:S01]  /*9100*/  UMOV UR23, 0xc0000010 ;  /* 0xc000001000177882 */ /* 0x000fe20000000000 */
[----:B------:R-:W-:Y:S01]  /*9110*/  UIADD3 UR5, UR57, 0x180, URZ ;  /* 0x0000018039057890 */ /* 0x000fe2000fffe03f */
[----:B------:R-:W-:Y:S01]  /*9120*/  IMAD.U32 R145, RZ, RZ, UR23 ;  /* 0x00000017ff917e24 */ /* 0x000fe2000f8e00ff */
[----:B------:R-:W-:Y:S02]  /*9130*/  UIADD3 UR10, UR57, 0x300, URZ ;  /* 0x00000300390a7890 */ /* 0x000fe4000fffe03f */
[----:B------:R-:W-:Y:S02]  /*9140*/  UIADD3 UR11, UR57, 0x480, URZ ;  /* 0x00000480390b7890 */ /* 0x000fe4000fffe03f */
[----:B------:R-:W-:-:S02]  /*9150*/  UIADD3 UR14, UR57, 0x600, URZ ;  /* 0x00000600390e7890 */ /* 0x000fc4000fffe03f */
[----:B------:R-:W-:Y:S02]  /*9160*/  UIADD3 UR15, UR57, 0x780, URZ ;  /* 0x00000780390f7890 */ /* 0x000fe4000fffe03f */
[----:B------:R-:W-:Y:S02]  /*9170*/  UIADD3 UR18, UR57, 0x900, URZ ;  /* 0x0000090039127890 */ /* 0x000fe4000fffe03f */
[----:B------:R-:W-:Y:S01]  /*9180*/  UIADD3 UR19, UR57, 0xa80, URZ ;  /* 0x00000a8039137890 */ /* 0x000fe2000fffe03f */
[----:B------:R-:W-:Y:S01]  /*9190*/  UMOV UR4, UR5 ;  /* 0x0000000500047c82 */ /* 0x000fe20008000000 */
[----:B------:R-:W-:Y:S01]  /*91a0*/  UMOV UR22, UR10 ;  /* 0x0000000a00167c82 */ /* 0x000fe20008000000 */
[----:B------:R-:W-:Y:S01]  /*91b0*/  IMAD.U32 R22, RZ, RZ, UR4 ;  /* 0x00000004ff167e24 */ /* 0x000fe2000f8e00ff */
[----:B------:R-:W-:Y:S01]  /*91c0*/  UMOV UR10, UR11 ;  /* 0x0000000b000a7c82 */ /* 0x000fe20008000000 */
[----:B------:R-:W-:Y:S01]  /*91d0*/  UMOV UR4, UR14 ;  /* 0x0000000e00047c82 */ /* 0x000fe20008000000 */
[----:B------:R-:W-:Y:S01]  /*91e0*/  UMOV UR14, UR15 ;  /* 0x0000000f000e7c82 */ /* 0x000fe20008000000 */
[----:B------:R-:W-:Y:S01]  /*91f0*/  IMAD.U32 R146, RZ, RZ, UR10 ;  /* 0x0000000aff927e24 */ /* 0x000fe2000f8e00ff */
[----:B------:R-:W-:Y:S01]  /*9200*/  UMOV UR5, 0xc0000010 ;  /* 0xc000001000057882 */ /* 0x000fe20000000000 */
[----:B------:R-:W-:Y:S01]  /*9210*/  IMAD.U32 R16, RZ, RZ, UR4 ;  /* 0x00000004ff107e24 */ /* 0x000fe2000f8e00ff */
[----:B------:R-:W-:Y:S01]  /*9220*/  UMOV UR11, 0xc0000010 ;  /* 0xc0000010000b7882 */ /* 0x000fe20000000000 */
[----:B------:R-:W-:Y:S01]  /*9230*/  UMOV UR15, 0xc0000010 ;  /* 0xc0000010000f7882 */ /* 0x000fe20000000000 */
[----:B------:R-:W-:Y:S01]  /*9240*/  UMOV UR10, UR18 ;  /* 0x00000012000a7c82 */ /* 0x000fe20008000000 */
[----:B------:R-:W-:Y:S01]  /*9250*/  UMOV UR4, UR19 ;  /* 0x0000001300047c82 */ /* 0x000fe20008000000 */
[----:B0-----:R-:W-:Y:S01]  /*9260*/  SHF.R.U32.HI R13, RZ, 0x7, R9 ;  /* 0x00000007ff0d7819 */ /* 0x001fe20000011609 */
[----:B------:R-:W-:Y:S01]  /*9270*/  IMAD.U32 R23, RZ, RZ, UR5 ;  /* 0x00000005ff177e24 */ /* 0x000fe2000f8e00ff */
[----:B------:R-:W-:Y:S01]  /*9280*/  ISETP.GE.U32.AND P2, PT, R9, 0x180, PT ;  /* 0x000001800900780c */ /* 0x000fe20003f46070 */
[----:B------:R-:W-:Y:S01]  /*9290*/  IMAD.MOV.U32 R9, RZ, RZ, R10 ;  /* 0x000000ffff097224 */ /* 0x000fe200078e000a */
[----:B------:R-:W-:Y:S01]  /*92a0*/  UIADD3 UR24, UR57, 0xc00, URZ ;  /* 0x00000c0039187890 */ /* 0x000fe2000fffe03f */
[----:B------:R-:W-:Y:S01]  /*92b0*/  VIADD R156, R13, 0x9 ;  /* 0x000000090d9c7836 */ /* 0x000fe20000000000 */
[----:B------:R-:W-:Y:S01]  /*92c0*/  UMOV UR25, 0xc0000010 ;  /* 0xc000001000197882 */ /* 0x000fe20000000000 */
[----:B------:R-:W-:-:S02]  /*92d0*/  IMAD.MOV.U32 R13, RZ, RZ, R6 ;  /* 0x000000ffff0d7224 */ /* 0x000fc400078e0006 */
[----:B------:R-:W-:Y:S01]  /*92e0*/  IMAD.U32 R144, RZ, RZ, UR22 ;  /* 0x00000016ff907e24 */ /* 0x000fe2000f8e00ff */
[----:B------:R-:W-:Y:S01]  /*92f0*/  SEL R156, R156, 0x9, !P2 ;  /* 0x000000099c9c7807 */ /* 0x000fe20005000000 */
[----:B------:R-:W-:Y:S02]  /*9300*/  IMAD.U32 R147, RZ, RZ, UR11 ;  /* 0x0000000bff937e24 */ /* 0x000fe4000f8e00ff */
[----:B------:R-:W-:Y:S02]  /*9310*/  IMAD.U32 R17, RZ, RZ, UR5 ;  /* 0x00000005ff117e24 */ /* 0x000fe4000f8e00ff */
[----:B------:R-:W-:Y:S02]  /*9320*/  IMAD.U32 R14, RZ, RZ, UR14 ;  /* 0x0000000eff0e7e24 */ /* 0x000fe4000f8e00ff */
[----:B------:R-:W-:Y:S02]  /*9330*/  IMAD.U32 R15, RZ, RZ, UR15 ;  /* 0x0000000fff0f7e24 */ /* 0x000fe4000f8e00ff */
[----:B------:R-:W-:-:S02]  /*9340*/  IMAD.U32 R18, RZ, RZ, UR10 ;  /* 0x0000000aff127e24 */ /* 0x000fc4000f8e00ff */
[----:B------:R-:W-:Y:S02]  /*9350*/  IMAD.U32 R19, RZ, RZ, UR11 ;  /* 0x0000000bff137e24 */ /* 0x000fe4000f8e00ff */
[----:B------:R-:W-:Y:S02]  /*9360*/  IMAD.U32 R20, RZ, RZ, UR4 ;  /* 0x00000004ff147e24 */ /* 0x000fe4000f8e00ff */
[----:B------:R-:W-:-:S07]  /*9370*/  IMAD.U32 R21, RZ, RZ, UR5 ;  /* 0x00000005ff157e24 */ /* 0x000fce000f8e00ff */
.L_x_11292:
[----:B------:R-:W-:Y:S01]  /*9380*/  UIADD3 UR4, UR6, 0x1, URZ ;  /* 0x0000000106047890 */ /* 0x000fe2000fffe03f */
[----:B------:R-:W-:-:S03]  /*9390*/  ISETP.NE.AND P3, PT, RZ, UR58, PT ;  /* 0x0000003aff007c0c */ /* 0x000fc6000bf65270 */
[----:B------:R-:W-:-:S04]  /*93a0*/  UISETP.NE.AND UP0, UPT, UR4, 0x2, UPT ;  /* 0x000000020400788c */ /* 0x000fc8000bf05270 */
[----:B------:R-:W-:Y:S02]  /*93b0*/  USEL UR5, URZ, 0x1, UP0 ;  /* 0x000000013f057887 */ /* 0x000fe40008000000 */
[----:B------:R-:W-:-:S04]  /*93c0*/  USEL UR4, UR4, URZ, UP0 ;  /* 0x0000003f04047287 */ /* 0x000fc80008000000 */
[----:B------:R-:W-:Y:S01]  /*93d0*/  LOP3.LUT R6, R13, UR5, RZ, 0x3c, !PT ;  /* 0x000000050d067c12 */ /* 0x000fe2000f8e3cff */
[----:B--2---:R-:W-:Y:S07]  /*93e0*/  @P3 BRA `(.L_x_11284) ;  /* 0x0000000000283947 */ /* 0x004fee0003800000 */
[----:B------:R-:W-:Y:S05]  /*93f0*/  @!P0 BRA `(.L_x_11285) ;  /* 0x0000000000048947 */ /* 0x000fea0003800000 */
[----:B------:R-:W-:Y:S01]  /*9400*/  BPT.TRAP 0x1 ;  /* 0x000000040000795c */ /* 0x000fe20000300000 */
.L_x_11285:
[----:B------:R-:W-:Y:S01]  /*9410*/  ULEA UR5, UR4, UR56, 0x3 ;  /* 0x0000003804057291 */ /* 0x000fe2000f8e183f */
[----:B------:R-:W-:-:S08]  /*9420*/  SHF.L.U32 R0, R6, 0x1f, RZ ;  /* 0x0000001f06007819 */ /* 0x000fd000000006ff */
[----:B------:R0:W1:Y:S01]  /*9430*/  SYNCS.PHASECHK.TRANS64.TRYWAIT P2, [UR5+0x31c30], R0 ;  /* 0x031c3000ff0075a7 */ /* 0x0000620008040145 */
[----:B------:R-:W-:Y:S05]  /*9440*/  @!P0 BRA `(.L_x_11286) ;  /* 0x0000000000048947 */ /* 0x000fea0003800000 */
[----:B------:R-:W-:Y:S01]  /*9450*/  BPT.TRAP 0x1 ;  /* 0x000000040000795c */ /* 0x000fe20000300000 */
.L_x_11286:
[----:B-1----:R-:W-:Y:S05]  /*9460*/  @P2 BRA `(.L_x_11284) ;  /* 0x0000000000082947 */ /* 0x002fea0003800000 */
[----:B------:R-:W1:Y:S02]  /*9470*/  SYNCS.PHASECHK.TRANS64.TRYWAIT P2, [UR5+0x31c30], R0 ;  /* 0x031c3000ff0075a7 */ /* 0x000e640008040145 */
[----:B-1----:R-:W-:Y:S05]  /*9480*/  @!P2 BRA `(.L_x_11287) ;  /* 0x0000009400e0a947 */ /* 0x002fea0003800000 */
.L_x_11284:
        /* <DEDUP_REMOVED lines=25> */
[----:B------:R-:W-:Y:S01]  /*9620*/  UMOV UR52, UR28 ;  /* 0x0000001c00347c82 */ /* 0x000fe20008000000 */
[----:B------:R-:W-:Y:S01]  /*9630*/  UMOV UR53, UR29 ;  /* 0x0000001d00357c82 */ /* 0x000fe20008000000 */
[----:B------:R-:W-:Y:S01]  /*9640*/  UMOV UR55, 0x80000020 ;  /* 0x8000002000377882 */ /* 0x000fe20000000000 */
[----:B------:R-:W-:Y:S01]  /*9650*/  UIADD3 UR10, UR5, 0x202, URZ ;  /* 0x00000202050a7890 */ /* 0x000fe2000fffe03f */
[----:B-1----:R-:W-:Y:S01]  /*9660*/  SHF.R.U32.HI R5, RZ, 0x7, R5 ;  /* 0x00000007ff057819 */ /* 0x002fe20000011605 */
[----:B------:R-:W-:Y:S01]  /*9670*/  UMOV UR11, 0x80000020 ;  /* 0x80000020000b7882 */ /* 0x000fe20000000000 */
[----:B------:R-:W-:Y:S01]  /*9680*/  UIADD3 UR14, UR5, 0x440, URZ ;  /* 0x00000440050e7890 */ /* 0x000fe2000fffe03f */
[----:B------:R-:W-:-:S02]  /*9690*/  UMOV UR15, 0x80000020 ;  /* 0x80000020000f7882 */ /* 0x000fc40000000000 */
[----:B------:R-:W-:Y:S01]  /*96a0*/  VIADD R5, R5, 0x8 ;  /* 0x0000000805057836 */ /* 0x000fe20000000000 */
[----:B------:R-:W-:Y:S01]  /*96b0*/  UIADD3 UR18, UR5, 0x480, URZ ;  /* 0x0000048005127890 */ /* 0x000fe2000fffe03f */
[----:B------:R-:W-:Y:S01]  /*96c0*/  UMOV UR19, 0x80000020 ;  /* 0x8000002000137882 */ /* 0x000fe20000000000 */
[----:B------:R-:W-:Y:S02]  /*96d0*/  UIADD3 UR22, UR5, 0x482, URZ ;  /* 0x0000048205167890 */ /* 0x000fe4000fffe03f */
[----:B------:R1:W-:Y:S06]  /*96e0*/  BAR.SYNC.DEFER_BLOCKING R5, 0x100 ;  /* 0x000400050000751d */ /* 0x0003ec0000010000 */
[----:B------:R-:W-:Y:S01]  /*96f0*/  UMOV UR23, 0x80000020 ;  /* 0x8000002000177882 */ /* 0x000fe20000000000 */
        /* <DEDUP_REMOVED lines=319> */
[----:B-1----:R-:W-:Y:S05]  /*aaf0*/  @P3 BRA `(.L_x_11288) ;  /* 0x0000000000283947 */ /* 0x002fea0003800000 */
[----:B------:R-:W-:Y:S05]  /*ab00*/  @!P0 BRA `(.L_x_11289) ;  /* 0x0000000000048947 */ /* 0x000fea0003800000 */
[----:B------:R-:W-:Y:S01]  /*ab10*/  BPT.TRAP 0x1 ;  /* 0x000000040000795c */ /* 0x000fe20000300000 */
.L_x_11289:
[----:B------:R-:W-:Y:S01]  /*ab20*/  ULEA UR5, UR6, UR56, 0x3 ;  /* 0x0000003806057291 */ /* 0x000fe2000f8e183f */
[----:B0-----:R-:W-:-:S08]  /*ab30*/  SHF.L.U32 R0, R13, 0x1f, RZ ;  /* 0x0000001f0d007819 */ /* 0x001fd000000006ff */
[----:B------:R0:W1:Y:S01]  /*ab40*/  SYNCS.PHASECHK.TRANS64.TRYWAIT P2, [UR5+0x31c50], R0 ;  /* 0x031c5000ff0075a7 */ /* 0x0000620008040145 */
[----:B------:R-:W-:Y:S05]  /*ab50*/  @!P0 BRA `(.L_x_11290) ;  /* 0x0000000000048947 */ /* 0x000fea0003800000 */
[----:B------:R-:W-:Y:S01]  /*ab60*/  BPT.TRAP 0x1 ;  /* 0x000000040000795c */ /* 0x000fe20000300000 */
.L_x_11290:
[----:B-1----:R-:W-:Y:S05]  /*ab70*/  @P2 BRA `(.L_x_11288) ;  /* 0x0000000000082947 */ /* 0x002fea0003800000 */
[----:B------:R-:W1:Y:S02]  /*ab80*/  SYNCS.PHASECHK.TRANS64.TRYWAIT P2, [UR5+0x31c50], R0 ;  /* 0x031c5000ff0075a7 */ /* 0x000e640008040145 */
[----:B-1----:R-:W-:Y:S05]  /*ab90*/  @!P2 BRA `(.L_x_11291) ;  /* 0x000000800034a947 */ /* 0x002fea0003800000 */
.L_x_11288:
[----:B------:R-:W-:Y:S01]  /*aba0*/  UIADD3 UR5, UR56, 0x200, URZ ;  /* 0x0000020038057890 */ /* 0x000fe2000fffe03f */
[----:B------:R-:W-:Y:S01]  /*abb0*/  WARPGROUP.ARRIVE ;  /* 0x00000000000079c5 */ /* 0x000fe20000000000 */
[----:B------:R-:W-:Y:S01]  /*abc0*/  UMOV UR32, UR57 ;  /* 0x0000003900207c82 */ /* 0x000fe20008000000 */
[----:B------:R-:W-:Y:S01]  /*abd0*/  UMOV UR33, 0xc0000010 ;  /* 0xc000001000217882 */ /* 0x000fe20000000000 */
[----:B------:R-:W-:Y:S01]  /*abe0*/  USHF.R.U32.HI UR5, URZ, 0x4, UR5 ;  /* 0x000000043f057899 */ /* 0x000fe20008011605 */
[----:B------:R-:W-:Y:S01]  /*abf0*/  R2UR UR40, R22 ;  /* 0x00000000162872ca */ /* 0x000fe200000e0000 */
[----:B------:R-:W-:Y:S01]  /*ac00*/  UMOV UR35, 0x80000020 ;  /* 0x8000002000237882 */ /* 0x000fe20000000000 */
[----:B------:R-:W-:Y:S01]  /*ac10*/  R2UR UR41, R23 ;  /* 0x00000000172972ca */ /* 0x000fe200000e0000 */
[----:B------:R-:W-:Y:S01]  /*ac20*/  ULOP3.LUT UR5, UR5, 0x3fff, URZ, 0xc0, !UPT ;  /* 0x00003fff05057892 */ /* 0x000fe2000f8ec03f */
[----:B------:R-:W-:Y:S01]  /*ac30*/  R2UR UR36, R144 ;  /* 0x00000000902472ca */ /* 0x000fe200000e0000 */
[----:B------:R-:W-:Y:S01]  /*ac40*/  UMOV UR43, 0x80000020 ;  /* 0x80000020002b7882 */ /* 0x000fe20000000000 */
[----:B------:R-:W-:Y:S01]  /*ac50*/  R2UR UR37, R145 ;  /* 0x00000000912572ca */ /* 0x000fe200000e0000 */
[----:B------:R-:W-:Y:S01]  /*ac60*/  ULOP3.LUT UR5, UR5, 0x2400000, URZ, 0xfc, !UPT ;  /* 0x0240000005057892 */ /* 0x000fe2000f8efc3f */
[----:B01----:R-:W-:Y:S01]  /*ac70*/  FMNMX.FTZ R0, R136, R9, !PT ;  /* 0x0000000988007209 */ /* 0x003fe20007810000 */
[----:B------:R-:W-:Y:S01]  /*ac80*/  UMOV UR39, 0x80000020 ;  /* 0x8000002000277882 */ /* 0x000fe20000000000 */
[----:B------:R-:W-:Y:S01]  /*ac90*/  UMOV UR27, 0x80000020 ;  /* 0x80000020001b7882 */ /* 0x000fe20000000000 */
[----:B------:R-:W-:Y:S01]  /*aca0*/  UIMAD UR34, UR6, 0x6c0, UR5 ;  /* 0x000006c0062278a4 */ /* 0x000fe2000f8e0205 */
[----:B------:R-:W-:-:S02]  /*acb0*/  FMNMX.FTZ R5, R137, R0, !PT ;  /* 0x0000000089057209 */ /* 0x000fc40007810000 */
[C---:B------:R-:W-:Y:S01]  /*acc0*/  ISETP.GT.AND P2, PT, R11.reuse, R157, PT ;  /* 0x0000009d0b00720c */ /* 0x040fe20003f44270 */
[----:B------:R-:W-:Y:S01]  /*acd0*/  UIADD3 UR5, UR34, 0x40, URZ ;  /* 0x0000004022057890 */ /* 0x000fe2000fffe03f */
[----:B------:R-:W-:Y:S01]  /*ace0*/  FMNMX.FTZ R0, R140, R5, !PT ;  /* 0x000000058c007209 */ /* 0x000fe20007810000 */
[----:B------:R-:W-:Y:S01]  /*acf0*/  UIADD3 UR26, UR34, 0x200, URZ ;  /* 0x00000200221a7890 */ /* 0x000fe2000fffe03f */
[----:B------:R-:W-:Y:S02]  /*ad00*/  VIADD R11, R11, 0xffffffff ;  /* 0xffffffff0b0b7836 */ /* 0x000fe40000000000 */
[----:B------:R-:W-:Y:S01]  /*ad10*/  HGMMA.64x96x16.F32 R24, gdesc[UR32].tnspB, R24, gsb0 ;  /* 0x41600000201879f0 */ /* 0x000fe20008000818 */
[----:B------:R-:W-:Y:S01]  /*ad20*/  FMNMX.FTZ R5, R141, R0, !PT ;  /* 0x000000008d057209 */ /* 0x000fe20007810000 */
[----:B------:R-:W-:Y:S01]  /*ad30*/  UMOV UR42, UR5 ;  /* 0x00000005002a7c82 */ /* 0x000fe20008000000 */
[----:B------:R-:W-:Y:S02]  /*ad40*/  UIADD3 UR5, UR34, 0x80, URZ ;  /* 0x0000008022057890 */ /* 0x000fe4000fffe03f */
[----:B------:R-:W-:-:S04]  /*ad50*/  FMNMX.FTZ R0, R128, R5, !PT ;  /* 0x0000000580007209 */ /* 0x000fc80007810000 */
[----:B------:R-:W-:Y:S01]  /*ad60*/  FMNMX.FTZ R5, R129, R0, !PT ;  /* 0x0000000081057209 */ /* 0x000fe20007810000 */
[----:B------:R-:W-:Y:S01]  /*ad70*/  UMOV UR38, UR5 ;  /* 0x0000000500267c82 */ /* 0x000fe20008000000 */
[----:B------:R-:W-:Y:S02]  /*ad80*/  UIADD3 UR5, UR34, 0xc0, URZ ;  /* 0x000000c022057890 */ /* 0x000fe4000fffe03f */
        /* <DEDUP_REMOVED lines=28> */
[----:B------:R-:W-:Y:S01]  /*af50*/  R2UR UR40, R146 ;  /* 0x00000000922872ca */ /* 0x000fe200000e0000 */
[----:B------:R-:W-:Y:S01]  /*af60*/  UMOV UR42, UR5 ;  /* 0x00000005002a7c82 */ /* 0x000fe20008000000 */
[----:B------:R-:W-:Y:S01]  /*af70*/  R2UR UR41, R147 ;  /* 0x00000000932972ca */ /* 0x000fe200000e0000 */
[----:B------:R-:W-:Y:S01]  /*af80*/  UMOV UR43, 0x80000020 ;  /* 0x80000020002b7882 */ /* 0x000fe20000000000 */
[----:B------:R-:W-:Y:S01]  /*af90*/  UIADD3 UR5, UR34, 0x100, URZ ;  /* 0x0000010022057890 */ /* 0x000fe2000fffe03f */
        /* <DEDUP_REMOVED lines=25> */
[----:B------:R-:W-:-:S02]  /*b130*/  WARPGROUP.DEPBAR.LE gsb0, 0x0 ;  /* 0x00008000000079c5 */ /* 0x000fc40000010000 */
[----:B------:R-:W-:Y:S01]  /*b140*/  WARPGROUP.ARRIVE ;  /* 0x00000000000079c5 */ /* 0x000fe20000000000 */
[----:B------:R-:W-:Y:S01]  /*b150*/  FMNMX.FTZ R5, R143, R132, !PT ;  /* 0x000000848f057209 */ /* 0x000fe20007810000 */
[-CC-:B------:R-:W-:Y:S01]  /*b160*/  FFMA.FTZ R140, R108, R0.reuse, -R13.reuse ;  /* 0x000000006c8c7223 */ /* 0x180fe2000001080d */
[-CC-:B------:R-:W-:Y:S01]  /*b170*/  FFMA.FTZ R97, R97, R0.reuse, -R13.reuse ;  /* 0x0000000061617223 */ /* 0x180fe2000001080d */
[--C-:B------:R-:W-:Y:S01]  /*b180*/  FFMA.FTZ R101, R101, R0, -R13.reuse ;  /* 0x0000000065657223 */ /* 0x100fe2000001080d */
[----:B------:R-:W-:Y:S01]  /*b190*/  FMNMX.FTZ R132, R130, R5, !PT ;  /* 0x0000000582847209 */ /* 0x000fe20007810000 */
[----:B------:R-:W-:Y:S01]  /*b1a0*/  HGMMA.64x96x16.F32 R24, gdesc[UR36].tnspB, R24, gsb0 ;  /* 0x41600000241879f0 */ /* 0x000fe20008000818 */
[----:B------:R-:W-:Y:S01]  /*b1b0*/  R2UR UR36, R16 ;  /* 0x00000000102472ca */ /* 0x000fe200000e0000 */
[----:B------:R-:W-:Y:S01]  /*b1c0*/  UMOV UR38, UR5 ;  /* 0x0000000500267c82 */ /* 0x000fe20008000000 */
[----:B------:R-:W-:Y:S01]  /*b1d0*/  R2UR UR37, R17 ;  /* 0x00000000112572ca */ /* 0x000fe200000e0000 */
[----:B------:R-:W-:Y:S01]  /*b1e0*/  UMOV UR39, 0x80000020 ;  /* 0x8000002000277882 */ /* 0x000fe20000000000 */
[----:B------:R-:W-:Y:S01]  /*b1f0*/  UIADD3 UR5, UR34, 0x140, URZ ;  /* 0x0000014022057890 */ /* 0x000fe2000fffe03f */
[----:B------:R-:W-:Y:S01]  /*b200*/  FMNMX.FTZ R5, R131, R132, !PT ;  /* 0x0000008483057209 */ /* 0x000fe20007810000 */
[-C--:B------:R-:W-:Y:S01]  /*b210*/  FMUL.FTZ R9, R9, R0.reuse ;  /* 0x0000000009097220 */ /* 0x080fe20000410000 */
        /* <DEDUP_REMOVED lines=20> */
[----:B------:R-:W0:Y:S03]  /*b360*/  MUFU.EX2 R153, R153 ;  /* 0x0000009900997308 */ /* 0x000e260000000800 */
        /* <DEDUP_REMOVED lines=20> */
[----:B------:R-:W-:Y:S01]  /*b4b0*/  FMNMX.FTZ R5, R91, R116, !PT ;  /* 0x000000745b057209 */ /* 0x000fe20007810000 */
[-CC-:B------:R-:W-:Y:S01]  /*b4c0*/  FFMA.FTZ R116, R88, R0.reuse, -R13.reuse ;  /* 0x0000000058747223 */ /* 0x180fe2000001080d */
[-CC-:B------:R-:W-:Y:S01]  /*b4d0*/  FFMA.FTZ R88, R89, R0.reuse, -R13.reuse ;  /* 0x0000000059587223 */ /* 0x180fe2000001080d */
[-CC-:B-1----:R-:W-:Y:S01]  /*b4e0*/  FFMA.FTZ R117, R100, R0.reuse, -R13.reuse ;  /* 0x0000000064757223 */ /* 0x182fe2000001080d */
[----:B------:R-:W-:Y:S01]  /*b4f0*/  FMNMX.FTZ R108, R94, R5, !PT ;  /* 0x000000055e6c7209 */ /* 0x000fe20007810000 */
[-CC-:B------:R-:W-:Y:S01]  /*b500*/  FFMA.FTZ R89, R93, R0.reuse, -R13.reuse ;  /* 0x000000005d597223 */ /* 0x180fe2000001080d */
[----:B------:R-:W-:Y:S01]  /*b510*/  FFMA.FTZ R93, R81, R0, -R13 ;  /* 0x00000000515d7223 */ /* 0x000fe2000001080d */
[----:B------:R-:W-:Y:S01]  /*b520*/  MUFU.EX2 R137, R137 ;  /* 0x0000008900897308 */ /* 0x000fe20000000800 */
[----:B------:R-:W-:-:S04]  /*b530*/  FMNMX.FTZ R5, R95, R108, !PT ;  /* 0x0000006c5f057209 */ /* 0x000fc80007810000 */
[----:B------:R-:W-:-:S03]  /*b540*/  FMNMX.FTZ R108, R82, R5, !PT ;  /* 0x00000005526c7209 */ /* 0x000fc60007810000 */
[----:B------:R-:W-:Y:S01]  /*b550*/  MUFU.EX2 R155, R155 ;  /* 0x0000009b009b7308 */ /* 0x000fe20000000800 */
[----:B------:R-:W-:Y:S02]  /*b560*/  WARPGROUP.DEPBAR.LE gsb0, 0x0 ;  /* 0x00008000000079c5 */ /* 0x000fe40000010000 */
[----:B------:R-:W-:Y:S01]  /*b570*/  WARPGROUP.ARRIVE ;  /* 0x00000000000079c5 */ /* 0x000fe20000000000 */
[----:B------:R-:W-:-:S04]  /*b580*/  FMNMX.FTZ R5, R83, R108, !PT ;  /* 0x0000006c53057209 */ /* 0x000fc80007810000 */
[----:B------:R-:W-:Y:S01]  /*b590*/  FMNMX.FTZ R96, R86, R5, !PT ;  /* 0x0000000556607209 */ /* 0x000fe20007810000 */
[----:B------:R-:W-:Y:S01]  /*b5a0*/  HGMMA.64x96x16.F32 R24, gdesc[UR40].tnspB, R24, gsb0 ;  /* 0x41600000281879f0 */ /* 0x000fe20008000818 */
[----:B------:R-:W-:Y:S02]  /*b5b0*/  MUFU.EX2 R128, R128 ;  /* 0x0000008000807308 */ /* 0x000fe40000000800 */
[----:B------:R-:W-:-:S04]  /*b5c0*/  FMNMX.FTZ R5, R87, R96, !PT ;  /* 0x0000006057057209 */ /* 0x000fc80007810000 */
[----:B------:R-:W-:Y:S02]  /*b5d0*/  FMNMX.FTZ R108, R74, R5, !PT ;  /* 0x000000054a6c7209 */ /* 0x000fe40007810000 */
[----:B------:R-:W-:Y:S02]  /*b5e0*/  MUFU.EX2 R96, R97 ;  /* 0x0000006100607308 */ /* 0x000fe40000000800 */
[----:B------:R-:W-:Y:S01]  /*b5f0*/  FMNMX.FTZ R5, R75, R108, !PT ;  /* 0x0000006c4b057209 */ /* 0x000fe20007810000 */
[----:B------:R-:W-:-:S03]  /*b600*/  FFMA.FTZ R108, R76, R0, -R13 ;  /* 0x000000004c6c7223 */ /* 0x000fc6000001080d */
[----:B------:R-:W-:Y:S02]  /*b610*/  FMNMX.FTZ R100, R78, R5, !PT ;  /* 0x000000054e647209 */ /* 0x000fe40007810000 */
[----:B------:R1:W-:Y:S02]  /*b620*/  MUFU.EX2 R97, R101 ;  /* 0x0000006500617308 */ /* 0x0003e40000000800 */
[----:B------:R-:W-:-:S05]  /*b630*/  FMNMX.FTZ R5, R79, R100, !PT ;  /* 0x000000644f057209 */ /* 0x000fca0007810000 */
[----:B------:R-:W2:Y:S01]  /*b640*/  SHFL.BFLY PT, R100, R5, 0x2, 0x1f ;  /* 0x0c401f0005647f89 */ /* 0x000ea200000e0000 */
[----:B------:R-:W-:Y:S01]  /*b650*/  MUFU.EX2 R154, R154 ;  /* 0x0000009a009a7308 */ /* 0x000fe20000000800 */
[----:B-1----:R-:W-:-:S07]  /*b660*/  FFMA.FTZ R101, R73, R0, -R13 ;  /* 0x0000000049657223 */ /* 0x002fce000001080d */
[----:B------:R-:W-:Y:S08]  /*b670*/  MUFU.EX2 R129, R129 ;  /* 0x0000008100817308 */ /* 0x000ff00000000800 */
[----:B------:R-:W-:Y:S01]  /*b680*/  MUFU.EX2 R152, R152 ;  /* 0x0000009800987308 */ /* 0x000fe20000000800 */
[----:B--2---:R-:W-:Y:S01]  /*b690*/  FMNMX.FTZ R80, R5, R100, !PT ;  /* 0x0000006405507209 */ /* 0x004fe20007810000 */
[-CC-:B------:R-:W-:Y:S01]  /*b6a0*/  FFMA.FTZ R100, R72, R0.reuse, -R13.reuse ;  /* 0x0000000048647223 */ /* 0x180fe2000001080d */
[----:B------:R-:W-:-:S05]  /*b6b0*/  FFMA.FTZ R13, R77, R0, -R13 ;  /* 0x000000004d0d7223 */ /* 0x000fca000001080d */
[----:B------:R-:W-:Y:S01]  /*b6c0*/  MUFU.EX2 R151, R151 ;  /* 0x0000009700977308 */ /* 0x000fe20000000800 */
[----:B------:R-:W1:Y:S07]  /*b6d0*/  SHFL.BFLY PT, R5, R80, 0x1, 0x1f ;  /* 0x0c201f0050057f89 */ /* 0x000e6e00000e0000 */
[----:B------:R-:W-:Y:S08]  /*b6e0*/  MUFU.EX2 R150, R150 ;  /* 0x0000009600967308 */ /* 0x000ff00000000800 */
[----:B------:R-:W-:Y:S08]  /*b6f0*/  MUFU.EX2 R149, R149 ;  /* 0x0000009500957308 */ /* 0x000ff00000000800 */
[----:B------:R-:W-:Y:S01]  /*b700*/  MUFU.EX2 R113, R113 ;  /* 0x0000007100717308 */ /* 0x000fe20000000800 */
[----:B-1----:R-:W-:Y:S01]  /*b710*/  FMNMX.FTZ R5, R80, R5, !PT ;  /* 0x0000000550057209 */ /* 0x002fe20007810000 */
[----:B------:R-:W-:-:S04]  /*b720*/  IMAD.U32 R80, RZ, RZ, UR4 ;  /* 0x00000004ff507e24 */ /* 0x000fc8000f8e00ff */
[----:B------:R-:W-:Y:S01]  /*b730*/  FADD.FTZ R73, -R5, R12 ;  /* 0x0000000c05497221 */ /* 0x000fe20000010100 */
[----:B------:R-:W-:Y:S01]  /*b740*/  @!P1 LEA R80, R80, UR56, 0x3 ;  /* 0x0000003850509c11 */ /* 0x000fe2000f8e18ff */
[----:B------:R-:W-:Y:S02]  /*b750*/  MUFU.EX2 R141, R141 ;  /* 0x0000008d008d7308 */ /* 0x000fe40000000800 */
[-C--:B------:R-:W-:Y:S01]  /*b760*/  FMUL.FTZ R12, R73, R0.reuse ;  /* 0x00000000490c7220 */ /* 0x080fe20000410000 */
[----:B------:R-:W-:-:S04]  /*b770*/  FMUL.FTZ R73, R5, R0 ;  /* 0x0000000005497220 */ /* 0x000fc80000410000 */
        /* <DEDUP_REMOVED lines=11> */
[----:B------:R-:W-:-:S02]  /*b830*/  WARPGROUP.DEPBAR.LE gsb0, 0x0 ;  /* 0x00008000000079c5 */ /* 0x000fc40000010000 */
[----:B------:R-:W-:Y:S01]  /*b840*/  WARPGROUP.ARRIVE ;  /* 0x00000000000079c5 */ /* 0x000fe20000000000 */
[----:B------:R-:W-:Y:S02]  /*b850*/  IMAD.U32 R134, RZ, RZ, UR6 ;  /* 0x00000006ff867e24 */ /* 0x000fe4000f8e00ff */
[-CC-:B------:R-:W-:Y:S01]  /*b860*/  FFMA.FTZ R132, R143, R0.reuse, -R73.reuse ;  /* 0x000000008f847223 */ /* 0x180fe20000010849 */
[-CC-:B------:R-:W-:Y:S01]  /*b870*/  FFMA.FTZ R115, R118, R0.reuse, -R73.reuse ;  /* 0x0000000076737223 */ /* 0x180fe20000010849 */
[-CC-:B------:R-:W-:Y:S01]  /*b880*/  FFMA.FTZ R118, R119, R0.reuse, -R73.reuse ;  /* 0x0000000077767223 */ /* 0x180fe20000010849 */
[----:B------:R-:W2:Y:S01]  /*b890*/  MUFU.EX2 R77, R77 ;  /* 0x0000004d004d7308 */ /* 0x000ea20000000800 */
[----:B------:R-:W-:Y:S01]  /*b8a0*/  HGMMA.64x96x16.F32 R24, gdesc[UR36].tnspB, R24, gsb0 ;  /* 0x41600000241879f0 */ /* 0x000fe20008000818 */
[----:B------:R-:W-:Y:S01]  /*b8b0*/  R2UR UR36, R14 ;  /* 0x000000000e2472ca */ /* 0x000fe200000e0000 */
[----:B------:R-:W-:Y:S01]  /*b8c0*/  UMOV UR38, UR5 ;  /* 0x0000000500267c82 */ /* 0x000fe20008000000 */
[----:B------:R-:W-:Y:S01]  /*b8d0*/  R2UR UR37, R15 ;  /* 0x000000000f2572ca */ /* 0x000fe200000e0000 */
[----:B------:R-:W-:Y:S01]  /*b8e0*/  UMOV UR39, 0x80000020 ;  /* 0x8000002000277882 */ /* 0x000fe20000000000 */
[----:B------:R-:W-:Y:S01]  /*b8f0*/  UIADD3 UR5, UR34, 0x180, URZ ;  /* 0x0000018022057890 */ /* 0x000fe2000fffe03f */
[-CC-:B------:R-:W-:Y:S01]  /*b900*/  FFMA.FTZ R119, R107, R0.reuse, -R73.reuse ;  /* 0x000000006b777223 */ /* 0x180fe20000010849 */
[----:B------:R-:W3:Y:S01]  /*b910*/  MUFU.EX2 R72, R72 ;  /* 0x0000004800487308 */ /* 0x000ee20000000800 */
[-CC-:B------:R-:W-:Y:S01]  /*b920*/  FFMA.FTZ R107, R110, R0.reuse, -R73.reuse ;  /* 0x000000006e6b7223 */ /* 0x180fe20000010849 */
[----:B------:R-:W-:Y:S01]  /*b930*/  @!P1 LEA R110, R134, UR56, 0x3 ;  /* 0x00000038866e9c11 */ /* 0x000fe2000f8e18ff */
[----:B------:R-:W-:Y:S01]  /*b940*/  FFMA.FTZ R133, R131, R0, -R73 ;  /* 0x0000000083857223 */ /* 0x000fe20000010849 */
[----:B------:R-:W-:-:S02]  /*b950*/  @!P1 VIADD R134, R80, 0x31c40 ;  /* 0x00031c4050869836 */ /* 0x000fc40000000000 */
[----:B------:R-:W-:Y:S01]  /*b960*/  FFMA.FTZ R138, R99, R0, -R73 ;  /* 0x00000000638a7223 */ /* 0x000fe20000010849 */
[----:B0-----:R-:W-:Y:S01]  /*b970*/  FFMA.FTZ R99, R9, R8, R153 ;  /* 0x0000000809637223 */ /* 0x001fe20000010099 */
[----:B------:R-:W-:Y:S01]  /*b980*/  @!P1 VIADD R80, R110, 0x31c60 ;  /* 0x00031c606e509836 */ /* 0x000fe20000000000 */
[----:B------:R-:W0:Y:S01]  /*b990*/  MUFU.EX2 R132, R132 ;  /* 0x0000008400847308 */ /* 0x000e220000000800 */
[----:B-1----:R-:W-:Y:S01]  /*b9a0*/  FFMA.FTZ R8, R12, R7, R81 ;  /* 0x000000070c087223 */ /* 0x002fe20000010051 */
[-CC-:B------:R-:W-:Y:S01]  /*b9b0*/  FFMA.FTZ R110, R111, R0.reuse, -R73.reuse ;  /* 0x000000006f6e7223 */ /* 0x180fe20000010849 */
[----:B------:R-:W-:Y:S01]  /*b9c0*/  @!P1 PRMT R134, RZ, 0x654, R134 ;  /* 0x00000654ff869816 */ /* 0x000fe20000000086 */
[-C--:B------:R-:W-:Y:S01]  /*b9d0*/  FFMA.FTZ R111, R102, R0.reuse, -R73 ;  /* 0x00000000666f7223 */ /* 0x080fe20000010849 */
[----:B------:R-:W-:Y:S01]  /*b9e0*/  FADD.FTZ R99, R148, R99 ;  /* 0x0000006394637221 */ /* 0x000fe20000010000 */
[----:B------:R-:W-:Y:S01]  /*b9f0*/  @!P1 PRMT R80, RZ, 0x654, R80 ;  /* 0x00000654ff509816 */ /* 0x000fe20000000050 */
[-CC-:B------:R-:W-:Y:S01]  /*ba00*/  FFMA.FTZ R102, R91, R0.reuse, -R73.reuse ;  /* 0x000000005b667223 */ /* 0x180fe20000010849 */
[----:B------:R-:W1:Y:S01]  /*ba10*/  MUFU.EX2 R76, R76 ;  /* 0x0000004c004c7308 */ /* 0x000e620000000800 */
[----:B--2---:R-:W-:Y:S01]  /*ba20*/  FADD.FTZ R91, R77, R8 ;  /* 0x000000084d5b7221 */ /* 0x004fe20000010000 */
[-C--:B------:R-:W-:Y:S01]  /*ba30*/  FFMA.FTZ R131, R135, R0.reuse, -R73 ;  /* 0x0000000087837223 */ /* 0x080fe20000010849 */
[----:B------:R-:W-:Y:S01]  /*ba40*/  FADD.FTZ R8, R136, R99 ;  /* 0x0000006388087221 */ /* 0x000fe20000010000 */
[-C--:B------:R-:W-:Y:S01]  /*ba50*/  FFMA.FTZ R122, R122, R0.reuse, -R73 ;  /* 0x000000007a7a7223 */ /* 0x080fe20000010849 */
[----:B---3--:R-:W-:Y:S01]  /*ba60*/  FADD.FTZ R91, R72, R91 ;  /* 0x0000005b485b7221 */ /* 0x008fe20000010000 */
[-CC-:B------:R-:W-:Y:S01]  /*ba70*/  FFMA.FTZ R99, R82, R0.reuse, -R73.reuse ;  /* 0x0000000052637223 */ /* 0x180fe20000010849 */
[-C--:B------:R-:W-:Y:S01]  /*ba80*/  FFMA.FTZ R135, R94, R0.reuse, -R73 ;  /* 0x000000005e877223 */ /* 0x080fe20000010849 */
[----:B------:R-:W2:Y:S01]  /*ba90*/  MUFU.EX2 R133, R133 ;  /* 0x0000008500857308 */ /* 0x000ea20000000800 */
[----:B0-----:R-:W-:Y:S01]  /*baa0*/  FADD.FTZ R91, R132, R91 ;  /* 0x0000005b845b7221 */ /* 0x001fe20000010000 */
[-CC-:B------:R-:W-:Y:S01]  /*bab0*/  FFMA.FTZ R114, R114, R0.reuse, -R73.reuse ;  /* 0x0000000072727223 */ /* 0x180fe20000010849 */
[----:B------:R-:W-:Y:S01]  /*bac0*/  F2FP.F16.F32.PACK_AB R81, R77, R81 ;  /* 0x000000514d51723e */ /* 0x000fe200000000ff */
[-CC-:B------:R-:W-:Y:S01]  /*bad0*/  FFMA.FTZ R106, R106, R0.reuse, -R73.reuse ;  /* 0x000000006a6a7223 */ /* 0x180fe20000010849 */
[----:B------:R-:W-:Y:S01]  /*bae0*/  FFMA.FTZ R98, R98, R0, -R73 ;  /* 0x0000000062627223 */ /* 0x000fe20000010849 */
[----:B------:R-:W-:-:S02]  /*baf0*/  UMOV UR6, UR4 ;  /* 0x0000000400067c82 */ /* 0x000fc40008000000 */
[----:B------:R-:W0:Y:S01]  /*bb00*/  MUFU.EX2 R125, R125 ;  /* 0x0000007d007d7308 */ /* 0x000e220000000800 */
[----:B-1----:R-:W-:Y:S01]  /*bb10*/  FADD.FTZ R82, R76, R91 ;  /* 0x0000005b4c527221 */ /* 0x002fe20000010000 */
[----:B------:R-:W-:-:S06]  /*bb20*/  FFMA.FTZ R91, R87, R0, -R73 ;  /* 0x00000000575b7223 */ /* 0x000fcc0000010849 */
[----:B------:R-:W1:Y:S01]  /*bb30*/  MUFU.EX2 R131, R131 ;  /* 0x0000008300837308 */ /* 0x000e620000000800 */
[----:B--2---:R-:W-:-:S07]  /*bb40*/  FADD.FTZ R82, R133, R82 ;  /* 0x0000005285527221 */ /* 0x004fce0000010000 */
[----:B------:R-:W2:Y:S08]  /*bb50*/  MUFU.EX2 R122, R122 ;  /* 0x0000007a007a7308 */ /* 0x000eb00000000800 */
[----:B------:R-:W3:Y:S08]  /*bb60*/  MUFU.EX2 R130, R130 ;  /* 0x0000008200827308 */ /* 0x000ef00000000800 */
[----:B------:R-:W4:Y:S08]  /*bb70*/  MUFU.EX2 R123, R123 ;  /* 0x0000007b007b7308 */ /* 0x000f300000000800 */
[----:B------:R0:W-:Y:S08]  /*bb80*/  MUFU.EX2 R7, R138 ;  /* 0x0000008a00077308 */ /* 0x0001f00000000800 */
[----:B------:R-:W5:Y:S01]  /*bb90*/  MUFU.EX2 R126, R126 ;  /* 0x0000007e007e7308 */ /* 0x000f620000000800 */
[----:B0-----:R-:W-:Y:S01]  /*bba0*/  FADD.FTZ R138, R125, R82 ;  /* 0x000000527d8a7221 */ /* 0x001fe20000010000 */
[----:B------:R-:W-:-:S03]  /*bbb0*/  F2FP.F16.F32.PACK_AB R82, R137, R136 ;  /* 0x000000888952723e */ /* 0x000fc600000000ff */
[----:B-1----:R-:W-:-:S03]  /*bbc0*/  FADD.FTZ R77, R131, R138 ;  /* 0x0000008a834d7221 */ /* 0x002fc60000010000 */
[----:B------:R-:W0:Y:S01]  /*bbd0*/  MUFU.EX2 R114, R114 ;  /* 0x0000007200727308 */ /* 0x000e220000000800 */
[----:B--2---:R-:W-:Y:S01]  /*bbe0*/  FADD.FTZ R77, R122, R77 ;  /* 0x0000004d7a4d7221 */ /* 0x004fe20000010000 */
[----:B------:R-:W-:Y:S02]  /*bbf0*/  WARPGROUP.DEPBAR.LE gsb0, 0x0 ;  /* 0x00008000000079c5 */ /* 0x000fe40000010000 */
[----:B------:R-:W-:-:S04]  /*bc00*/  WARPGROUP.ARRIVE ;  /* 0x00000000000079c5 */ /* 0x000fc80000000000 */
[----:B------:R-:W1:Y:S02]  /*bc10*/  MUFU.EX2 R127, R127 ;  /* 0x0000007f007f7308 */ /* 0x000e640000000800 */
[----:B------:R-:W-:Y:S01]  /*bc20*/  HGMMA.64x96x16.F32 R24, gdesc[UR36].tnspB, R24, gsb0 ;  /* 0x41600000241879f0 */ /* 0x000fe20008000818 */
[----:B------:R-:W-:Y:S01]  /*bc30*/  R2UR UR36, R18 ;  /* 0x00000000122472ca */ /* 0x000fe200000e0000 */
[----:B------:R-:W-:Y:S01]  /*bc40*/  UMOV UR38, UR5 ;  /* 0x0000000500267c82 */ /* 0x000fe20008000000 */
[----:B------:R-:W-:Y:S01]  /*bc50*/  R2UR UR37, R19 ;  /* 0x00000000132572ca */ /* 0x000fe200000e0000 */
[----:B------:R-:W-:Y:S01]  /*bc60*/  UMOV UR39, 0x80000020 ;  /* 0x8000002000277882 */ /* 0x000fe20000000000 */
[----:B------:R-:W-:Y:S01]  /*bc70*/  UIADD3 UR5, UR34, 0x1c0, URZ ;  /* 0x000001c022057890 */ /* 0x000fe2000fffe03f */
[----:B------:R-:W2:Y:S08]  /*bc80*/  MUFU.EX2 R115, R115 ;  /* 0x0000007300737308 */ /* 0x000eb00000000800 */
[----:B------:R-:W2:Y:S08]  /*bc90*/  MUFU.EX2 R118, R118 ;  /* 0x0000007600767308 */ /* 0x000eb00000000800 */
[----:B------:R-:W2:Y:S08]  /*bca0*/  MUFU.EX2 R106, R106 ;  /* 0x0000006a006a7308 */ /* 0x000eb00000000800 */
[----:B------:R-:W2:Y:S08]  /*bcb0*/  MUFU.EX2 R119, R119 ;  /* 0x0000007700777308 */ /* 0x000eb00000000800 */
[----:B------:R-:W-:Y:S08]  /*bcc0*/  MUFU.EX2 R140, R140 ;  /* 0x0000008c008c7308 */ /* 0x000ff00000000800 */
[----:B------:R-:W2:Y:S08]  /*bcd0*/  MUFU.EX2 R107, R107 ;  /* 0x0000006b006b7308 */ /* 0x000eb00000000800 */
[----:B------:R-:W-:Y:S08]  /*bce0*/  MUFU.EX2 R105, R105 ;  /* 0x0000006900697308 */ /* 0x000ff00000000800 */
[----:B------:R-:W2:Y:S08]  /*bcf0*/  MUFU.EX2 R110, R110 ;  /* 0x0000006e006e7308 */ /* 0x000eb00000000800 */
[----:B------:R-:W-:Y:S08]  /*bd00*/  MUFU.EX2 R124, R124 ;  /* 0x0000007c007c7308 */ /* 0x000ff00000000800 */
[----:B------:R-:W2:Y:S08]  /*bd10*/  MUFU.EX2 R98, R98 ;  /* 0x0000006200627308 */ /* 0x000eb00000000800 */
[----:B------:R-:W2:Y:S08]  /*bd20*/  MUFU.EX2 R117, R117 ;  /* 0x0000007500757308 */ /* 0x000eb00000000800 */
[----:B------:R-:W-:Y:S01]  /*bd30*/  MUFU.EX2 R116, R116 ;  /* 0x0000007400747308 */ /* 0x000fe20000000800 */
[----:B------:R-:W-:-:S02]  /*bd40*/  WARPGROUP.DEPBAR.LE gsb0, 0x0 ;  /* 0x00008000000079c5 */ /* 0x000fc40000010000 */
[----:B------:R-:W-:-:S05]  /*bd50*/  WARPGROUP.ARRIVE ;  /* 0x00000000000079c5 */ /* 0x000fca0000000000 */
[----:B------:R-:W-:Y:S01]  /*bd60*/  MUFU.EX2 R88, R88 ;  /* 0x0000005800587308 */ /* 0x000fe20000000800 */
[----:B------:R-:W-:Y:S01]  /*bd70*/  HGMMA.64x96x16.F32 R24, gdesc[UR36].tnspB, R24, gsb0 ;  /* 0x41600000241879f0 */ /* 0x000fe20008000818 */
[----:B------:R-:W-:Y:S01]  /*bd80*/  R2UR UR36, R20 ;  /* 0x00000000142472ca */ /* 0x000fe200000e0000 */
[----:B------:R-:W-:Y:S01]  /*bd90*/  UMOV UR38, UR5 ;  /* 0x0000000500267c82 */ /* 0x000fe20008000000 */
[----:B------:R-:W-:Y:S01]  /*bda0*/  R2UR UR37, R21 ;  /* 0x00000000152572ca */ /* 0x000fe200000e0000 */
[----:B------:R-:W-:-:S03]  /*bdb0*/  UMOV UR39, 0x80000020 ;  /* 0x8000002000277882 */ /* 0x000fc60000000000 */
        /* <DEDUP_REMOVED lines=30> */
[-CC-:B---3--:R-:W-:Y:S01]  /*bfa0*/  FFMA.FTZ R134, R95, R0.reuse, -R73.reuse ;  /* 0x000000005f867223 */ /* 0x188fe20000010849 */
[-CC-:B------:R-:W-:Y:S01]  /*bfb0*/  FFMA.FTZ R95, R83, R0.reuse, -R73.reuse ;  /* 0x00000000535f7223 */ /* 0x180fe20000010849 */
[-C--:B------:R-:W-:Y:S01]  /*bfc0*/  FMUL.FTZ R37, R37, R9.reuse ;  /* 0x0000000925257220 */ /* 0x080fe20000410000 */
[-C--:B------:R-:W-:Y:S01]  /*bfd0*/  FMUL.FTZ R40, R40, R9.reuse ;  /* 0x0000000928287220 */ /* 0x080fe20000410000 */
[-C--:B------:R-:W-:Y:S01]  /*bfe0*/  FMUL.FTZ R41, R41, R9.reuse ;  /* 0x0000000929297220 */ /* 0x080fe20000410000 */
[-C--:B------:R-:W-:Y:S01]  /*bff0*/  FMUL.FTZ R44, R44, R9.reuse ;  /* 0x000000092c2c7220 */ /* 0x080fe20000410000 */
[----:B------:R-:W-:Y:S01]  /*c000*/  MUFU.EX2 R134, R134 ;  /* 0x0000008600867308 */ /* 0x000fe20000000800 */
[-CC-:B----4-:R-:W-:Y:S01]  /*c010*/  FFMA.FTZ R80, R103, R0.reuse, -R73.reuse ;  /* 0x0000000067507223 */ /* 0x190fe20000010849 */
[-CC-:B------:R-:W-:Y:S01]  /*c020*/  FFMA.FTZ R103, R90, R0.reuse, -R73.reuse ;  /* 0x000000005a677223 */ /* 0x180fe20000010849 */
[----:B------:R-:W-:Y:S01]  /*c030*/  FADD.FTZ R90, R137, R8 ;  /* 0x00000008895a7221 */ /* 0x000fe20000010000 */
[-C--:B------:R-:W-:Y:S01]  /*c040*/  FMUL.FTZ R45, R45, R9.reuse ;  /* 0x000000092d2d7220 */ /* 0x080fe20000410000 */
[-C--:B------:R-:W-:Y:S01]  /*c050*/  FMUL.FTZ R48, R48, R9.reuse ;  /* 0x0000000930307220 */ /* 0x080fe20000410000 */
[-C--:B------:R-:W-:Y:S01]  /*c060*/  FMUL.FTZ R49, R49, R9.reuse ;  /* 0x0000000931317220 */ /* 0x080fe20000410000 */
[----:B------:R-:W-:Y:S01]  /*c070*/  FADD.FTZ R139, R155, R90 ;  /* 0x0000005a9b8b7221 */ /* 0x000fe20000010000 */
[----:B------:R3:W4:Y:S01]  /*c080*/  MUFU.EX2 R8, R111 ;  /* 0x0000006f00087308 */ /* 0x0007220000000800 */
[----:B------:R-:W-:Y:S01]  /*c090*/  FFMA.FTZ R90, R86, R0, -R73 ;  /* 0x00000000565a7223 */ /* 0x000fe20000010849 */
[-C--:B------:R-:W-:Y:S01]  /*c0a0*/  FMUL.FTZ R52, R52, R9.reuse ;  /* 0x0000000934347220 */ /* 0x080fe20000410000 */
[----:B------:R-:W-:Y:S01]  /*c0b0*/  FADD.FTZ R139, R128, R139 ;  /* 0x0000008b808b7221 */ /* 0x000fe20000010000 */
[-C--:B------:R-:W-:Y:S01]  /*c0c0*/  FMUL.FTZ R53, R53, R9.reuse ;  /* 0x0000000935357220 */ /* 0x080fe20000410000 */
[-C--:B------:R-:W-:Y:S01]  /*c0d0*/  FMUL.FTZ R56, R56, R9.reuse ;  /* 0x0000000938387220 */ /* 0x080fe20000410000 */
[-C--:B------:R-:W-:Y:S01]  /*c0e0*/  FMUL.FTZ R57, R57, R9.reuse ;  /* 0x0000000939397220 */ /* 0x080fe20000410000 */
[----:B------:R-:W-:Y:S01]  /*c0f0*/  FADD.FTZ R94, R154, R139 ;  /* 0x0000008b9a5e7221 */ /* 0x000fe20000010000 */
[----:B------:R5:W-:Y:S01]  /*c100*/  MUFU.EX2 R87, R103 ;  /* 0x0000006700577308 */ /* 0x000be20000000800 */
[-C--:B------:R-:W-:Y:S01]  /*c110*/  FMUL.FTZ R60, R60, R9.reuse ;  /* 0x000000093c3c7220 */ /* 0x080fe20000410000 */
[-C--:B------:R-:W-:Y:S01]  /*c120*/  FMUL.FTZ R61, R61, R9.reuse ;  /* 0x000000093d3d7220 */ /* 0x080fe20000410000 */
[----:B------:R-:W-:Y:S01]  /*c130*/  FADD.FTZ R83, R129, R94 ;  /* 0x0000005e81537221 */ /* 0x000fe20000010000 */
[-C--:B------:R-:W-:Y:S01]  /*c140*/  FMUL.FTZ R64, R64, R9.reuse ;  /* 0x0000000940407220 */ /* 0x080fe20000410000 */
[-C--:B------:R-:W-:Y:S01]  /*c150*/  FMUL.FTZ R65, R65, R9.reuse ;  /* 0x0000000941417220 */ /* 0x080fe20000410000 */
[-C--:B------:R-:W-:Y:S01]  /*c160*/  FMUL.FTZ R68, R68, R9.reuse ;  /* 0x0000000944447220 */ /* 0x080fe20000410000 */
[----:B---3--:R-:W-:Y:S01]  /*c170*/  FADD.FTZ R111, R152, R83 ;  /* 0x00000053986f7221 */ /* 0x008fe20000010000 */
[----:B------:R-:W-:Y:S01]  /*c180*/  F2FP.F16.F32.PACK_AB R83, R132, R72 ;  /* 0x000000488453723e */ /* 0x000fe200000000ff */
[-C--:B------:R-:W-:Y:S01]  /*c190*/  FFMA.FTZ R132, R74, R0.reuse, -R73 ;  /* 0x000000004a847223 */ /* 0x080fe20000010849 */
[----:B------:R-:W-:Y:S01]  /*c1a0*/  FADD.FTZ R74, R130, R77 ;  /* 0x0000004d824a7221 */ /* 0x000fe20000010000 */
[----:B------:R-:W-:Y:S01]  /*c1b0*/  FADD.FTZ R72, R120, R111 ;  /* 0x0000006f78487221 */ /* 0x000fe20000010000 */
[-CC-:B------:R-:W-:Y:S01]  /*c1c0*/  FFMA.FTZ R111, R75, R0.reuse, -R73.reuse ;  /* 0x000000004b6f7223 */ /* 0x180fe20000010849 */
[----:B------:R3:W-:Y:S01]  /*c1d0*/  MUFU.EX2 R94, R102 ;  /* 0x00000066005e7308 */ /* 0x0007e20000000800 */
[----:B------:R-:W-:Y:S01]  /*c1e0*/  FADD.FTZ R75, R123, R74 ;  /* 0x0000004a7b4b7221 */ /* 0x000fe20000010000 */
[----:B------:R-:W-:Y:S01]  /*c1f0*/  FADD.FTZ R72, R151, R72 ;  /* 0x0000004897487221 */ /* 0x000fe20000010000 */
[----:B-----5:R-:W-:Y:S01]  /*c200*/  FFMA.FTZ R103, R79, R0, -R73 ;  /* 0x000000004f677223 */ /* 0x020fe20000010849 */
[----:B------:R-:W-:Y:S01]  /*c210*/  F2FP.F16.F32.PACK_AB R74, R129, R154 ;  /* 0x0000009a814a723e */ /* 0x000fe200000000ff */
[----:B------:R-:W-:Y:S01]  /*c220*/  FADD.FTZ R75, R126, R75 ;  /* 0x0000004b7e4b7221 */ /* 0x000fe20000010000 */
[----:B------:R-:W-:Y:S01]  /*c230*/  FMUL.FTZ R69, R69, R9 ;  /* 0x0000000945457220 */ /* 0x000fe20000410000 */
[----:B------:R-:W-:Y:S01]  /*c240*/  FMUL.FTZ R26, R26, R12 ;  /* 0x0000000c1a1a7220 */ /* 0x000fe20000410000 */
[----:B------:R5:W4:Y:S01]  /*c250*/  MUFU.EX2 R86, R80 ;  /* 0x0000005000567308 */ /* 0x000b220000000800 */
[----:B---3--:R-:W-:Y:S01]  /*c260*/  FFMA.FTZ R102, R78, R0, -R73 ;  /* 0x000000004e667223 */ /* 0x008fe20000010849 */
[----:B------:R-:W-:Y:S01]  /*c270*/  FADD.FTZ R73, R121, R72 ;  /* 0x0000004879497221 */ /* 0x000fe20000010000 */
[----:B0-----:R-:W-:Y:S01]  /*c280*/  FADD.FTZ R78, R114, R75 ;  /* 0x0000004b724e7221 */ /* 0x001fe20000010000 */
[----:B------:R-:W-:Y:S01]  /*c290*/  F2FP.F16.F32.PACK_AB R72, R128, R155 ;  /* 0x0000009b8048723e */ /* 0x000fe200000000ff */
[----:B------:R-:W-:Y:S01]  /*c2a0*/  FMUL.FTZ R27, R27, R12 ;  /* 0x0000000c1b1b7220 */ /* 0x000fe20000410000 */
[----:B------:R-:W-:Y:S01]  /*c2b0*/  FADD.FTZ R77, R150, R73 ;  /* 0x00000049964d7221 */ /* 0x000fe20000010000 */
[----:B------:R-:W-:Y:S01]  /*c2c0*/  F2FP.F16.F32.PACK_AB R73, R133, R76 ;  /* 0x0000004c8549723e */ /* 0x000fe200000000ff */
[----:B-1----:R-:W-:Y:S01]  /*c2d0*/  FADD.FTZ R78, R127, R78 ;  /* 0x0000004e7f4e7221 */ /* 0x002fe20000010000 */
[----:B-----5:R-:W-:Y:S01]  /*c2e0*/  F2FP.F16.F32.PACK_AB R80, R148, R153 ;  /* 0x000000999450723e */ /* 0x020fe200000000ff */
[----:B------:R-:W-:Y:S01]  /*c2f0*/  FADD.FTZ R76, R112, R77 ;  /* 0x0000004d704c7221 */ /* 0x000fe20000010000 */
[----:B------:R-:W-:Y:S01]  /*c300*/  F2FP.F16.F32.PACK_AB R75, R131, R125 ;  /* 0x0000007d834b723e */ /* 0x000fe200000000ff */
[----:B--2---:R-:W-:Y:S01]  /*c310*/  FADD.FTZ R79, R115, R78 ;  /* 0x0000004e734f7221 */ /* 0x004fe20000010000 */
[----:B------:R-:W-:Y:S01]  /*c320*/  F2FP.F16.F32.PACK_AB R78, R121, R151 ;  /* 0x00000097794e723e */ /* 0x000fe200000000ff */
[----:B------:R0:W-:Y:S01]  /*c330*/  STSM.16.M88.4 [R4+0x24300], R80 ;  /* 0x0243005004007844 */ /* 0x0001e20000000200 */
[----:B------:R-:W-:Y:S01]  /*c340*/  F2FP.F16.F32.PACK_AB R77, R130, R122 ;  /* 0x0000007a824d723e */ /* 0x000fe200000000ff */
[----:B------:R-:W-:Y:S01]  /*c350*/  FADD.FTZ R79, R118, R79 ;  /* 0x0000004f764f7221 */ /* 0x000fe20000010000 */
[----:B------:R-:W-:Y:S01]  /*c360*/  MUFU.EX2 R90, R90 ;  /* 0x0000005a005a7308 */ /* 0x000fe20000000800 */
[----:B------:R1:W-:Y:S01]  /*c370*/  STSM.16.M88.4 [R4+0x25b00], R72 ;  /* 0x025b004804007844 */ /* 0x0003e20000000200 */
        /* <DEDUP_REMOVED lines=11> */
[----:B0-----:R-:W-:Y:S01]  /*c430*/  FADD.FTZ R80, R149, R76 ;  /* 0x0000004c95507221 */ /* 0x001fe20000010000 */
        /* <DEDUP_REMOVED lines=16> */
[----:B------:R-:W-:Y:S01]  /*c540*/  F2FP.F16.F32.PACK_AB R81, R127, R114 ;  /* 0x000000727f51723e */ /* 0x000fe200000000ff */
[----:B------:R-:W-:Y:S01]  /*c550*/  FADD.FTZ R114, R98, R121 ;  /* 0x0000007962727221 */ /* 0x000fe20000010000 */
[----:B------:R0:W2:Y:S01]  /*c560*/  MUFU.EX2 R112, R95 ;  /* 0x0000005f00707308 */ /* 0x0000a20000000800 */
[C---:B------:R-:W-:Y:S01]  /*c570*/  FADD.FTZ R113, R105.reuse, R120 ;  /* 0x0000007869717221 */ /* 0x040fe20000010000 */
[----:B------:R-:W-:Y:S01]  /*c580*/  F2FP.F16.F32.PACK_AB R79, R126, R123 ;  /* 0x0000007b7e4f723e */ /* 0x000fe200000000ff */
[----:B------:R-:W-:Y:S01]  /*c590*/  FMUL.FTZ R58, R58, R12 ;  /* 0x0000000c3a3a7220 */ /* 0x000fe20000410000 */
[----:B-1----:R-:W-:Y:S01]  /*c5a0*/  F2FP.F16.F32.PACK_AB R74, R105, R140 ;  /* 0x0000008c694a723e */ /* 0x002fe200000000ff */
[----:B------:R-:W-:Y:S01]  /*c5b0*/  FADD.FTZ R113, R124, R113 ;  /* 0x000000717c717221 */ /* 0x000fe20000010000 */
[----:B------:R-:W-:Y:S01]  /*c5c0*/  F2FP.F16.F32.PACK_AB R72, R104, R141 ;  /* 0x0000008d6848723e */ /* 0x000fe200000000ff */
[----:B------:R1:W-:Y:S01]  /*c5d0*/  STSM.16.M88.4 [R4+0x27300], R76 ;  /* 0x0273004c04007844 */ /* 0x0003e20000000200 */
[----:B------:R-:W3:Y:S01]  /*c5e0*/  MUFU.EX2 R105, R132 ;  /* 0x0000008400697308 */ /* 0x000ee20000000800 */
[----:B------:R-:W-:Y:S01]  /*c5f0*/  FADD.FTZ R118, R96, R113 ;  /* 0x0000007160767221 */ /* 0x000fe20000010000 */
[----:B0-----:R-:W-:Y:S01]  /*c600*/  FADD.FTZ R95, R7, R114 ;  /* 0x00000072075f7221 */ /* 0x001fe20000010000 */
[----:B------:R0:W-:Y:S01]  /*c610*/  STSM.16.M88.4 [R4+0x28b00], R80 ;  /* 0x028b005004007844 */ /* 0x0001e20000000200 */
[----:B------:R-:W-:Y:S01]  /*c620*/  F2FP.F16.F32.PACK_AB R73, R119, R106 ;  /* 0x0000006a7749723e */ /* 0x000fe200000000ff */
[----:B------:R-:W-:Y:S01]  /*c630*/  FADD.FTZ R118, R117, R118 ;  /* 0x0000007675767221 */ /* 0x000fe20000010000 */
[----:B----4-:R-:W-:Y:S01]  /*c640*/  FADD.FTZ R95, R8, R95 ;  /* 0x0000005f085f7221 */ /* 0x010fe20000010000 */
[-C--:B------:R-:W-:Y:S01]  /*c650*/  FMUL.FTZ R59, R59, R12.reuse ;  /* 0x0000000c3b3b7220 */ /* 0x080fe20000410000 */
[-C--:B------:R-:W-:Y:S01]  /*c660*/  FMUL.FTZ R62, R62, R12.reuse ;  /* 0x0000000c3e3e7220 */ /* 0x080fe20000410000 */
[----:B------:R-:W-:Y:S01]  /*c670*/  FADD.FTZ R75, R97, R118 ;  /* 0x00000076614b7221 */ /* 0x000fe20000010000 */
[-C--:B------:R-:W-:Y:S01]  /*c680*/  FMUL.FTZ R63, R63, R12.reuse ;  /* 0x0000000c3f3f7220 */ /* 0x080fe20000410000 */
[-C--:B------:R-:W-:Y:S01]  /*c690*/  FMUL.FTZ R66, R66, R12.reuse ;  /* 0x0000000c42427220 */ /* 0x080fe20000410000 */
[-C--:B------:R-:W-:Y:S01]  /*c6a0*/  FMUL.FTZ R67, R67, R12.reuse ;  /* 0x0000000c43437220 */ /* 0x080fe20000410000 */
[-C--:B------:R-:W-:Y:S01]  /*c6b0*/  FMUL.FTZ R70, R70, R12.reuse ;  /* 0x0000000c46467220 */ /* 0x080fe20000410000 */
[----:B------:R-:W-:Y:S01]  /*c6c0*/  FMUL.FTZ R71, R71, R12 ;  /* 0x0000000c47477220 */ /* 0x000fe20000410000 */
[----:B-1----:R-:W-:Y:S01]  /*c6d0*/  FADD.FTZ R76, R86, R95 ;  /* 0x0000005f564c7221 */ /* 0x002fe20000010000 */
[----:B------:R-:W-:Y:S01]  /*c6e0*/  FADD.FTZ R77, R116, R75 ;  /* 0x0000004b744d7221 */ /* 0x000fe20000010000 */
[----:B------:R-:W-:Y:S01]  /*c6f0*/  F2FP.F16.F32.PACK_AB R75, R110, R107 ;  /* 0x0000006b6e4b723e */ /* 0x000fe200000000ff */
[----:B------:R-:W-:-:S02]  /*c700*/  IMAD.MOV.U32 R12, RZ, RZ, R5 ;  /* 0x000000ffff0c7224 */ /* 0x000fc400078e0005 */
[----:B------:R-:W-:Y:S01]  /*c710*/  FADD.FTZ R79, R87, R76 ;  /* 0x0000004c574f7221 */ /* 0x000fe20000010000 */
[----:B------:R-:W-:Y:S01]  /*c720*/  FADD.FTZ R78, R88, R77 ;  /* 0x0000004d584e7221 */ /* 0x000fe20000010000 */
[----:B------:R-:W-:Y:S01]  /*c730*/  F2FP.F16.F32.PACK_AB R77, R7, R98 ;  /* 0x00000062074d723e */ /* 0x000fe200000000ff */
[----:B------:R1:W-:Y:S01]  /*c740*/  STSM.16.M88.4 [R4+0x2a300], R72 ;  /* 0x02a3004804007844 */ /* 0x0003e20000000200 */
[----:B0-----:R-:W-:Y:S01]  /*c750*/  FADD.FTZ R80, R94, R79 ;  /* 0x0000004f5e507221 */ /* 0x001fe20000010000 */
[----:B------:R-:W-:Y:S01]  /*c760*/  FADD.FTZ R82, R109, R78 ;  /* 0x0000004e6d527221 */ /* 0x000fe20000010000 */
[----:B------:R-:W-:Y:S01]  /*c770*/  F2FP.F16.F32.PACK_AB R79, R86, R8 ;  /* 0x00000008564f723e */ /* 0x000fe200000000ff */
[----:B------:R-:W-:Y:S02]  /*c780*/  IMAD.MOV.U32 R9, RZ, RZ, R10 ;  /* 0x000000ffff097224 */ /* 0x000fe400078e000a */
[----:B------:R-:W-:Y:S01]  /*c790*/  FADD.FTZ R7, R135, R80 ;  /* 0x0000005087077221 */ /* 0x000fe20000010000 */
[----:B------:R-:W-:Y:S01]  /*c7a0*/  FADD.FTZ R81, R89, R82 ;  /* 0x0000005259517221 */ /* 0x000fe20000010000 */
[----:B------:R-:W-:Y:S01]  /*c7b0*/  F2FP.F16.F32.PACK_AB R78, R97, R117 ;  /* 0x00000075614e723e */ /* 0x000fe200000000ff */
[----:B------:R-:W-:Y:S01]  /*c7c0*/  MUFU.EX2 R86, R103 ;  /* 0x0000006700567308 */ /* 0x000fe20000000800 */
[----:B------:R-:W-:Y:S01]  /*c7d0*/  FADD.FTZ R8, R134, R7 ;  /* 0x0000000786087221 */ /* 0x000fe20000010000 */
[----:B------:R-:W-:Y:S01]  /*c7e0*/  FADD.FTZ R82, R92, R81 ;  /* 0x000000515c527221 */ /* 0x000fe20000010000 */
[----:B------:R-:W-:-:S02]  /*c7f0*/  F2FP.F16.F32.PACK_AB R76, R96, R124 ;  /* 0x0000007c604c723e */ /* 0x000fc400000000ff */
[----:B------:R-:W-:Y:S01]  /*c800*/  FADD.FTZ R7, R99, R8 ;  /* 0x0000000863077221 */ /* 0x000fe20000010000 */
[----:B------:R-:W-:Y:S01]  /*c810*/  FADD.FTZ R83, R93, R82 ;  /* 0x000000525d537221 */ /* 0x000fe20000010000 */
[----:B------:R-:W-:Y:S01]  /*c820*/  F2FP.F16.F32.PACK_AB R80, R88, R116 ;  /* 0x000000745850723e */ /* 0x000fe200000000ff */
[----:B------:R0:W4:Y:S01]  /*c830*/  MUFU.EX2 R97, R102 ;  /* 0x0000006600617308 */ /* 0x0001220000000800 */
[----:B--2---:R-:W-:Y:S01]  /*c840*/  FADD.FTZ R7, R112, R7 ;  /* 0x0000000770077221 */ /* 0x004fe20000010000 */
[----:B------:R-:W-:Y:S01]  /*c850*/  FADD.FTZ R8, R84, R83 ;  /* 0x0000005354087221 */ /* 0x000fe20000010000 */
[----:B------:R-:W-:Y:S01]  /*c860*/  F2FP.F16.F32.PACK_AB R81, R94, R87 ;  /* 0x000000575e51723e */ /* 0x000fe200000000ff */
[----:B------:R2:W-:Y:S01]  /*c870*/  STSM.16.M88.4 [R4+0x2bb00], R76 ;  /* 0x02bb004c04007844 */ /* 0x0005e20000000200 */
[----:B-1----:R-:W-:Y:S01]  /*c880*/  FADD.FTZ R72, R90, R7 ;  /* 0x000000075a487221 */ /* 0x002fe20000010000 */
[----:B------:R-:W-:Y:S01]  /*c890*/  FADD.FTZ R7, R85, R8 ;  /* 0x0000000855077221 */ /* 0x000fe20000010000 */
[----:B------:R-:W-:-:S02]  /*c8a0*/  F2FP.F16.F32.PACK_AB R82, R89, R109 ;  /* 0x0000006d5952723e */ /* 0x000fc400000000ff */
[----:B------:R-:W-:Y:S01]  /*c8b0*/  F2FP.F16.F32.PACK_AB R83, R134, R135 ;  /* 0x000000878653723e */ /* 0x000fe200000000ff */
[----:B------:R-:W-:Y:S01]  /*c8c0*/  FADD.FTZ R8, R100, R7 ;  /* 0x0000000764087221 */ /* 0x000fe20000010000 */
[----:B------:R-:W-:Y:S01]  /*c8d0*/  F2FP.F16.F32.PACK_AB R92, R93, R92 ;  /* 0x0000005c5d5c723e */ /* 0x000fe200000000ff */
[----:B------:R-:W-:Y:S01]  /*c8e0*/  FADD.FTZ R72, R91, R72 ;  /* 0x000000485b487221 */ /* 0x000fe20000010000 */
[----:B------:R-:W-:Y:S01]  /*c8f0*/  F2FP.F16.F32.PACK_AB R93, R112, R99 ;  /* 0x00000063705d723e */ /* 0x000fe200000000ff */
[----:B------:R-:W-:Y:S01]  /*c900*/  FADD.FTZ R7, R101, R8 ;  /* 0x0000000865077221 */ /* 0x000fe20000010000 */
[----:B------:R-:W-:Y:S01]  /*c910*/  F2FP.F16.F32.PACK_AB R94, R85, R84 ;  /* 0x00000054555e723e */ /* 0x000fe200000000ff */
[----:B------:R2:W-:Y:S01]  /*c920*/  STSM.16.M88.4 [R4+0x2d300], R80 ;  /* 0x02d3005004007844 */ /* 0x0005e20000000200 */
[----:B------:R-:W-:Y:S01]  /*c930*/  F2FP.F16.F32.PACK_AB R95, R91, R90 ;  /* 0x0000005a5b5f723e */ /* 0x000fe200000000ff */
[----:B---3--:R-:W-:Y:S01]  /*c940*/  FADD.FTZ R72, R105, R72 ;  /* 0x0000004869487221 */ /* 0x008fe20000010000 */
[----:B------:R-:W-:Y:S01]  /*c950*/  F2FP.F16.F32.PACK_AB R100, R101, R100 ;  /* 0x000000646564723e */ /* 0x000fe200000000ff */
[----:B------:R-:W-:Y:S01]  /*c960*/  FADD.FTZ R8, R108, R7 ;  /* 0x000000076c087221 */ /* 0x000fe20000010000 */
[----:B------:R-:W-:Y:S01]  /*c970*/  F2FP.F16.F32.PACK_AB R101, R111, R105 ;  /* 0x000000696f65723e */ /* 0x000fe200000000ff */
[----:B------:R2:W-:Y:S01]  /*c980*/  STSM.16.M88.4 [R4+0x2eb00], R92 ;  /* 0x02eb005c04007844 */ /* 0x0005e20000000200 */
[----:B0-----:R-:W-:Y:S01]  /*c990*/  F2FP.F16.F32.PACK_AB R102, R13, R108 ;  /* 0x0000006c0d66723e */ /* 0x001fe200000000ff */
[----:B------:R-:W-:Y:S01]  /*c9a0*/  FADD.FTZ R72, R111, R72 ;  /* 0x000000486f487221 */ /* 0x000fe20000010000 */
[----:B----4-:R-:W-:Y:S01]  /*c9b0*/  F2FP.F16.F32.PACK_AB R103, R86, R97 ;  /* 0x000000615667723e */ /* 0x010fe200000000ff */
[----:B------:R-:W-:Y:S01]  /*c9c0*/  FADD.FTZ R8, R13, R8 ;  /* 0x000000080d087221 */ /* 0x000fe20000010000 */
[----:B------:R-:W-:-:S02]  /*c9d0*/  IMAD.MOV.U32 R13, RZ, RZ, R6 ;  /* 0x000000ffff0d7224 */ /* 0x000fc400078e0006 */
[----:B------:R-:W-:Y:S01]  /*c9e0*/  FADD.FTZ R72, R97, R72 ;  /* 0x0000004861487221 */ /* 0x000fe20000010000 */
[----:B------:R2:W-:Y:S03]  /*c9f0*/  STSM.16.M88.4 [R4+0x30300], R100 ;  /* 0x0303006404007844 */ /* 0x0005e60000000200 */
        /* <DEDUP_REMOVED lines=9> */
.L_x_11283:
[----:B------:R-:W-:Y:S06]  /*ca90*/  BAR.ARV 0x8, 0x200 ;  /* 0x0208000000007b1d */ /* 0x000fec0000002000 */
[----:B------:R-:W-:Y:S05]  /*caa0*/  @!P0 BRA `(.L_x_11293) ;  /* 0x0000000000048947 */ /* 0x000fea0003800000 */
[----:B------:R-:W-:Y:S01]  /*cab0*/  BPT.TRAP 0x1 ;  /* 0x000000040000795c */ /* 0x000fe20000300000 */
.L_x_11293:
[----:B------:R-:W-:Y:S01]  /*cac0*/  ULEA UR9, UR4, UR56, 0x3 ;  /* 0x0000003804097291 */ /* 0x000fe2000f8e183f */
[----:B------:R-:W-:-:S08]  /*cad0*/  SHF.L.U32 R6, R6, 0x1f, RZ ;  /* 0x0000001f06067819 */ /* 0x000fd000000006ff */
[----:B------:R0:W1:Y:S01]  /*cae0*/  SYNCS.PHASECHK.TRANS64.TRYWAIT P2, [UR9+0x31c50], R6 ;  /* 0x031c5006ff0075a7 */ /* 0x0000620008040149 */
[----:B------:R-:W-:Y:S05]  /*caf0*/  @!P0 BRA `(.L_x_11294) ;  /* 0x0000000000048947 */ /* 0x000fea0003800000 */
[----:B------:R-:W-:Y:S01]  /*cb00*/  BPT.TRAP 0x1 ;  /* 0x000000040000795c */ /* 0x000fe20000300000 */
.L_x_11294:
[----:B-1----:R-:W-:Y:S05]  /*cb10*/  @P2 BRA `(.L_x_11295) ;  /* 0x0000000000082947 */ /* 0x002fea0003800000 */
[----:B------:R-:W1:Y:S02]  /*cb20*/  SYNCS.PHASECHK.TRANS64.TRYWAIT P0, [UR9+0x31c50], R6 ;  /* 0x031c5006ff0075a7 */ /* 0x000e640008000149 */
[----:B-1----:R-:W-:Y:S05]  /*cb30*/  @!P0 BRA `(.L_x_11296) ;  /* 0x0000006000648947 */ /* 0x002fea0003800000 */
.L_x_11295:
[----:B------:R-:W-:Y:S01]  /*cb40*/  UIADD3 UR56, UR56, 0x200, URZ ;  /* 0x0000020038387890 */ /* 0x000fe2000fffe03f */
[----:B------:R-:W-:Y:S01]  /*cb50*/  WARPGROUP.ARRIVE ;  /* 0x00000000000079c5 */ /* 0x000fe20000000000 */
[----:B------:R-:W-:Y:S01]  /*cb60*/  ULOP3.LUT UR59, UR59, 0x10000, URZ, 0xfc, !UPT ;  /* 0x000100003b3b7892 */ /* 0x000fe2000f8efc3f */
[----:B------:R-:W2:Y:S01]  /*cb70*/  SHFL.BFLY PT, R2, R7, 0x2, 0x1f ;  /* 0x0c401f0007027f89 */ /* 0x000ea200000e0000 */
[----:B------:R-:W-:Y:S01]  /*cb80*/  USHF.R.U32.HI UR56, URZ, 0x4, UR56 ;  /* 0x000000043f387899 */ /* 0x000fe20008011638 */
[----:B------:R-:W-:Y:S01]  /*cb90*/  IMAD.U32 R14, RZ, RZ, UR9 ;  /* 0x00000009ff0e7e24 */ /* 0x000fe2000f8e00ff */
[----:B------:R-:W-:Y:S01]  /*cba0*/  UMOV UR5, 0xc0000010 ;  /* 0xc000001000057882 */ /* 0x000fe20000000000 */
[----:B------:R-:W-:Y:S01]  /*cbb0*/  UMOV UR7, 0x80000020 ;  /* 0x8000002000077882 */ /* 0x000fe20000000000 */
[----:B------:R-:W-:Y:S01]  /*cbc0*/  ULOP3.LUT UR56, UR56, 0x3fff, URZ, 0xc0, !UPT ;  /* 0x00003fff38387892 */ /* 0x000fe2000f8ec03f */
[----:B-1----:R-:W1:Y:S01]  /*cbd0*/  SHFL.BFLY PT, R3, R8, 0x2, 0x1f ;  /* 0x0c401f0008037f89 */ /* 0x002e6200000e0000 */
[----:B0-----:R-:W-:-:S02]  /*cbe0*/  IMAD.MOV.U32 R6, RZ, RZ, -0x800000 ;  /* 0xff800000ff067424 */ /* 0x001fc400078e00ff */
[----:B------:R-:W-:-:S04]  /*cbf0*/  ULOP3.LUT UR8, UR56, 0x2400000, URZ, 0xfc, !UPT ;  /* 0x0240000038087892 */ /* 0x000fc8000f8efc3f */
[----:B------:R-:W-:-:S03]  /*cc00*/  UIMAD UR8, UR4, 0x6c0, UR8 ;  /* 0x000006c0040878a4 */ /* 0x000fc6000f8e0208 */
[----:B------:R-:W-:-:S04]  /*cc10*/  UMOV UR4, UR59 ;  /* 0x0000003b00047c82 */ /* 0x000fc80008000000 */
[----:B------:R-:W-:Y:S02]  /*cc20*/  UMOV UR6, UR8 ;  /* 0x0000000800067c82 */ /* 0x000fe40008000000 */
[----:B------:R-:W-:Y:S01]  /*cc30*/  HGMMA.64x96x16.F32 R24, gdesc[UR4].tnspB, R24, gsb0 ;  /* 0x41600000041879f0 */ /* 0x000fe20008000818 */
[----:B------:R-:W-:Y:S01]  /*cc40*/  UIADD3 UR4, UR59, 0x180, URZ ;  /* 0x000001803b047890 */ /* 0x000fe2000fffe03f */
[----:B--2---:R-:W-:Y:S01]  /*cc50*/  FADD.FTZ R4, R2, R7 ;  /* 0x0000000702047221 */ /* 0x004fe20000010000 */
[----:B------:R-:W-:Y:S01]  /*cc60*/  UIADD3 UR6, UR8, 0x40, URZ ;  /* 0x0000004008067890 */ /* 0x000fe2000fffe03f */
[----:B------:R-:W-:Y:S01]  /*cc70*/  IMAD.MOV.U32 R7, RZ, RZ, -0x800000 ;  /* 0xff800000ff077424 */ /* 0x000fe200078e00ff */
[----:B------:R-:W-:Y:S01]  /*cc80*/  UMOV UR5, 0xc0000010 ;  /* 0xc000001000057882 */ /* 0x000fe20000000000 */
[----:B------:R-:W-:Y:S01]  /*cc90*/  UMOV UR7, 0x80000020 ;  /* 0x8000002000077882 */ /* 0x000fe20000000000 */
[----:B------:R-:W0:Y:S01]  /*cca0*/  SHFL.BFLY PT, R9, R4, 0x1, 0x1f ;  /* 0x0c201f0004097f89 */ /* 0x000e2200000e0000 */
[----:B-1----:R-:W-:-:S05]  /*ccb0*/  FADD.FTZ R3, R3, R8 ;  /* 0x0000000803037221 */ /* 0x002fca0000010000 */
[----:B------:R-:W1:Y:S01]  /*ccc0*/  SHFL.BFLY PT, R2, R3, 0x1, 0x1f ;  /* 0x0c201f0003027f89 */ /* 0x000e6200000e0000 */
[----:B0-----:R-:W-:Y:S01]  /*ccd0*/  FADD.FTZ R13, R4, R9 ;  /* 0x00000009040d7221 */ /* 0x001fe20000010000 */
[----:B------:R-:W-:Y:S02]  /*cce0*/  IMAD.MOV.U32 R9, RZ, RZ, RZ ;  /* 0x000000ffff097224 */ /* 0x000fe400078e00ff */
[----:B------:R-:W-:Y:S02]  /*ccf0*/  @!P1 VIADD R4, R14, 0x31c60 ;  /* 0x00031c600e049836 */ /* 0x000fe40000000000 */
[----:B------:R-:W-:Y:S01]  /*cd00*/  FSETP.NE.FTZ.AND P2, PT, R13, RZ, PT ;  /* 0x000000ff0d00720b */ /* 0x000fe20003f55000 */
[----:B-1----:R-:W-:Y:S01]  /*cd10*/  FADD.FTZ R12, R3, R2 ;  /* 0x00000002030c7221 */ /* 0x002fe20000010000 */
[----:B------:R-:W-:Y:S01]  /*cd20*/  IMAD.MOV.U32 R2, RZ, RZ, RZ ;  /* 0x000000ffff027224 */ /* 0x000fe200078e00ff */
[----:B------:R-:W-:-:S03]  /*cd30*/  @!P1 PRMT R4, RZ, 0x654, R4 ;  /* 0x00000654ff049816 */ /* 0x000fc60000000004 */
[----:B------:R-:W-:-:S07]  /*cd40*/  FSETP.NE.FTZ.AND P0, PT, R12, RZ, PT ;  /* 0x000000ff0c00720b */ /* 0x000fce0003f15000 */
[----:B------:R-:W0:Y:S01]  /*cd50*/  @P2 MUFU.LG2 R11, R13 ;  /* 0x0000000d000b2308 */ /* 0x000e220000000c00 */
[----:B------:R-:W-:-:S05]  /*cd60*/  @P2 FMUL.FTZ R15, R0, 0.69314718246459960938 ;  /* 0x3f317218000f2820 */ /* 0x000fca0000410000 */
[----:B------:R-:W-:Y:S02]  /*cd70*/  @P0 FMUL.FTZ R3, R0, 0.69314718246459960938 ;  /* 0x3f31721800030820 */ /* 0x000fe40000410000 */
        /* <DEDUP_REMOVED lines=110> */
.L_x_11266:
[----:B------:R-:W-:Y:S05]  /*d460*/  @P0 BRA `(.L_x_11297) ;  /* 0x0000001000780947 */ /* 0x000fea0003800000 */
[----:B------:R-:W2:Y:S01]  /*d470*/  LDL.LU R26, [R1] ;  /* 0x00000000011a7983 */ /* 0x000ea20000300800 */
[----:B------:R-:W0:Y:S01]  /*d480*/  S2R R0, SR_TID.X ;  /* 0x0000000000007919 */ /* 0x000e220000002100 */
[----:B------:R-:W1:Y:S01]  /*d490*/  S2UR UR9, SR_CTAID.Z ;  /* 0x00000000000979c3 */ /* 0x000e620000002700 */
[----:B------:R-:W-:Y:S01]  /*d4a0*/  ULDC.64 UR4, c[0x0][0xbd0] ;  /* 0x0002f40000047ab9 */ /* 0x000fe20000000a00 */
[----:B------:R-:W-:Y:S01]  /*d4b0*/  ULDC.64 UR6, c[0x0][0xb38] ;  /* 0x0002ce0000067ab9 */ /* 0x000fe20000000a00 */
[----:B------:R-:W3:Y:S05]  /*d4c0*/  S2R R27, SR_CTAID.X ;  /* 0x00000000001b7919 */ /* 0x000eea0000002500 */
[----:B------:R-:W4:Y:S08]  /*d4d0*/  LDC.64 R18, c[0x0][0xbd8] ;  /* 0x0002f600ff127b82 */ /* 0x000f300000000a00 */
[----:B------:R-:W5:Y:S08]  /*d4e0*/  S2UR UR8, SR_CTAID.Y ;  /* 0x00000000000879c3 */ /* 0x000f700000002600 */
[----:B------:R-:W5:Y:S01]  /*d4f0*/  LDC R29, c[0x0][0xc50] ;  /* 0x00031400ff1d7b82 */ /* 0x000f620000000800 */
[----:B0-----:R-:W-:-:S07]  /*d500*/  VIADD R8, R0, 0xffffff80 ;  /* 0xffffff8000087836 */ /* 0x001fce0000000000 */
[----:B------:R-:W0:Y:S01]  /*d510*/  LDC.64 R22, c[0x0][0xb40] ;  /* 0x0002d000ff167b82 */ /* 0x000e220000000a00 */
[----:B------:R-:W-:-:S04]  /*d520*/  SHF.R.S32.HI R9, RZ, 0x1f, R8 ;  /* 0x0000001fff097819 */ /* 0x000fc80000011408 */
[----:B------:R-:W-:-:S04]  /*d530*/  LEA.HI R12, R9, R8, RZ, 0x7 ;  /* 0x00000008090c7211 */ /* 0x000fc800078f38ff */
[----:B------:R-:W-:-:S05]  /*d540*/  LOP3.LUT R11, R12, 0xffffff80, RZ, 0xc0, !PT ;  /* 0xffffff800c0b7812 */ /* 0x000fca00078ec0ff */
[----:B------:R-:W-:Y:S02]  /*d550*/  IMAD.IADD R0, R8, 0x1, -R11 ;  /* 0x0000000108007824 */ /* 0x000fe400078e0a0b */
[----:B------:R-:W1:Y:S03]  /*d560*/  LDC R11, c[0x0][0xbe8] ;  /* 0x0002fa00ff0b7b82 */ /* 0x000e660000000800 */
[----:B------:R-:W-:Y:S02]  /*d570*/  SHF.R.S32.HI R13, RZ, 0x1f, R0 ;  /* 0x0000001fff0d7819 */ /* 0x000fe40000011400 */
[----:B------:R-:W-:Y:S02]  /*d580*/  LEA.HI R9, R9, R8, RZ, 0x2 ;  /* 0x0000000809097211 */ /* 0x000fe400078f10ff */
[----:B------:R-:W-:Y:S02]  /*d590*/  LEA.HI R10, R13, R0, RZ, 0x2 ;  /* 0x000000000d0a7211 */ /* 0x000fe400078f10ff */
[----:B------:R-:W-:-:S02]  /*d5a0*/  LOP3.LUT R9, R9, 0xfffffffc, RZ, 0xc0, !PT ;  /* 0xfffffffc09097812 */ /* 0x000fc400078ec0ff */
[--C-:B------:R-:W-:Y:S02]  /*d5b0*/  SHF.R.S32.HI R14, RZ, 0x2, R10.reuse ;  /* 0x00000002ff0e7819 */ /* 0x100fe4000001140a */
[----:B------:R-:W-:Y:S02]  /*d5c0*/  SHF.R.S32.HI R15, RZ, 0x1f, R10 ;  /* 0x0000001fff0f7819 */ /* 0x000fe4000001140a */
[----:B------:R-:W-:Y:S02]  /*d5d0*/  SHF.R.S32.HI R12, RZ, 0x7, R12 ;  /* 0x00000007ff0c7819 */ /* 0x000fe4000001140c */
[----:B------:R-:W-:Y:S01]  /*d5e0*/  LEA.HI R15, R15, R14, RZ, 0x3 ;  /* 0x0000000e0f0f7211 */ /* 0x000fe200078f18ff */
[----:B------:R-:W-:Y:S01]  /*d5f0*/  IMAD.IADD R16, R8, 0x1, -R9 ;  /* 0x0000000108107824 */ /* 0x000fe200078e0a09 */
[----:B------:R-:W-:Y:S01]  /*d600*/  BAR.SYNC.DEFER_BLOCKING 0x1, 0x180 ;  /* 0x0046000000007b1d */ /* 0x000fe20000010000 */
[----:B-1----:R-:W-:Y:S01]  /*d610*/  ISETP.NE.AND P0, PT, R11, 0x1, PT ;  /* 0x000000010b00780c */ /* 0x002fe20003f05270 */
[----:B------:R-:W-:Y:S01]  /*d620*/  IMAD.HI R9, R12, 0x55555556, RZ ;  /* 0x555555560c097827 */ /* 0x000fe200078e02ff */
[----:B------:R-:W-:-:S02]  /*d630*/  LOP3.LUT R15, R15, 0xfffffff8, RZ, 0xc0, !PT ;  /* 0xfffffff80f0f7812 */ /* 0x000fc400078ec0ff */
[----:B------:R-:W-:Y:S02]  /*d640*/  LEA.HI R13, R13, R0, RZ, 0x5 ;  /* 0x000000000d0d7211 */ /* 0x000fe400078f28ff */
[----:B------:R-:W-:Y:S01]  /*d650*/  LEA.HI R9, R9, R9, RZ, 0x1 ;  /* 0x0000000909097211 */ /* 0x000fe200078f08ff */
[----:B------:R-:W-:Y:S01]  /*d660*/  IMAD.IADD R8, R14, 0x1, -R15 ;  /* 0x000000010e087824 */ /* 0x000fe200078e0a0f */
[----:B------:R-:W-:Y:S02]  /*d670*/  SHF.R.S32.HI R13, RZ, 0x5, R13 ;  /* 0x00000005ff0d7819 */ /* 0x000fe4000001140d */
[----:B------:R-:W-:-:S03]  /*d680*/  LEA.HI R14, R16, R16, RZ, 0x1 ;  /* 0x00000010100e7211 */ /* 0x000fc600078f08ff */
[----:B------:R-:W1:Y:S01]  /*d690*/  @P0 LDC R21, c[0x0][0xbec] ;  /* 0x0002fb00ff150b82 */ /* 0x000e620000000800 */
[----:B------:R-:W-:Y:S01]  /*d6a0*/  IMAD R73, R9, -0x3, R12 ;  /* 0xfffffffd09497824 */ /* 0x000fe200078e020c */
[----:B------:R-:W-:Y:S01]  /*d6b0*/  LOP3.LUT R15, R14, 0x1ffffffe, RZ, 0xc0, !PT ;  /* 0x1ffffffe0e0f7812 */ /* 0x000fe200078ec0ff */
[----:B------:R-:W-:-:S05]  /*d6c0*/  IMAD R12, R13, 0x10, R8 ;  /* 0x000000100d0c7824 */ /* 0x000fca00078e0208 */
[----:B------:R-:W0:Y:S01]  /*d6d0*/  @P0 LDC R20, c[0x0][0xbf0] ;  /* 0x0002fc00ff140b82 */ /* 0x000e220000000800 */
[----:B------:R-:W-:Y:S02]  /*d6e0*/  IMAD R14, R73, 0x40, R12 ;  /* 0x00000040490e7824 */ /* 0x000fe400078e020c */
[----:B------:R-:W-:-:S05]  /*d6f0*/  IMAD.IADD R75, R16, 0x1, -R15 ;  /* 0x00000001104b7824 */ /* 0x000fca00078e0a0f */
[----:B------:R-:W0:Y:S08]  /*d700*/  @P0 LDC R73, c[0x0][0xbec] ;  /* 0x0002fb00ff490b82 */ /* 0x000e300000000800 */
[----:B------:R-:W0:Y:S01]  /*d710*/  @P0 LDC R28, c[0x0][0xbf0] ;  /* 0x0002fc00ff1c0b82 */ /* 0x000e220000000800 */
[----:B------:R-:W-:Y:S01]  /*d720*/  BSSY B0, `(.L_x_11298) ;  /* 0x00000a6000007945 */ /* 0x000fe20003800000 */
[----:B--2---:R-:W-:Y:S01]  /*d730*/  SHF.R.S32.HI R17, RZ, 0x1f, R26 ;  /* 0x0000001fff117819 */ /* 0x004fe2000001141a */
[----:B------:R-:W-:-:S04]  /*d740*/  IMAD.WIDE.U32 R8, R26, UR4, RZ ;  /* 0x000000041a087c25 */ /* 0x000fc8000f8e00ff */
[----:B------:R-:W-:Y:S01]  /*d750*/  IMAD R13, R17, UR4, RZ ;  /* 0x00000004110d7c24 */ /* 0x000fe2000f8e02ff */
[----:B------:R-:W-:-:S03]  /*d760*/  USHF.R.S32.HI UR4, URZ, 0x1f, UR9 ;  /* 0x0000001f3f047899 */ /* 0x000fc60008011409 */
[----:B------:R-:W-:Y:S02]  /*d770*/  IMAD R15, R26, UR5, R13 ;  /* 0x000000051a0f7c24 */ /* 0x000fe4000f8e020d */
[----:B------:R-:W-:Y:S02]  /*d780*/  IMAD R17, R17, UR6, RZ ;  /* 0x0000000611117c24 */ /* 0x000fe4000f8e02ff */
[----:B------:R-:W-:Y:S02]  /*d790*/  IMAD.IADD R9, R9, 0x1, R15 ;  /* 0x0000000109097824 */ /* 0x000fe400078e020f */
[----:B----4-:R-:W-:Y:S02]  /*d7a0*/  IMAD R16, R18, UR4, RZ ;  /* 0x0000000412107c24 */ /* 0x010fe4000f8e02ff */
[----:B------:R-:W-:Y:S02]  /*d7b0*/  IMAD R15, R75, 0x8, R14 ;  /* 0x000000084b0f7824 */ /* 0x000fe400078e020e */
[----:B------:R-:W-:-:S04]  /*d7c0*/  IMAD.WIDE.U32 R12, R26, UR6, RZ ;  /* 0x000000061a0c7c25 */ /* 0x000fc8000f8e00ff */
[----:B------:R-:W-:Y:S01]  /*d7d0*/  IMAD R17, R26, UR7, R17 ;  /* 0x000000071a117c24 */ /* 0x000fe2000f8e0211 */
[----:B------:R-:W-:Y:S01]  /*d7e0*/  ULDC.64 UR6, c[0x0][0xb48] ;  /* 0x0002d20000067ab9 */ /* 0x000fe20000000a00 */
[----:B------:R-:W-:Y:S02]  /*d7f0*/  IMAD R19, R19, UR9, R16 ;  /* 0x0000000913137c24 */ /* 0x000fe4000f8e0210 */
[----:B---3--:R-:W-:Y:S02]  /*d800*/  IMAD R16, R27, 0xc0, R15 ;  /* 0x000000c01b107824 */ /* 0x008fe400078e020f */
[----:B------:R-:W-:Y:S02]  /*d810*/  IMAD.MOV R26, RZ, RZ, -R26 ;  /* 0x000000ffff1a7224 */ /* 0x000fe400078e0a1a */
[----:B------:R-:W-:Y:S02]  /*d820*/  IMAD.IADD R13, R13, 0x1, R17 ;  /* 0x000000010d0d7824 */ /* 0x000fe400078e0211 */
[----:B-1----:R-:W-:-:S04]  /*d830*/  @P0 IMAD.HI.U32 R17, R16, R21, RZ ;  /* 0x0000001510110227 */ /* 0x002fc800078e00ff */
[----:B------:R-:W-:-:S04]  /*d840*/  IMAD.WIDE.U32 R8, R18, UR9, R8 ;  /* 0x0000000912087c25 */ /* 0x000fc8000f8e0008 */
[----:B-----5:R-:W-:Y:S02]  /*d850*/  IMAD R29, R29, R26, UR8 ;  /* 0x000000081d1d7e24 */ /* 0x020fe4000f8e021a */
[C---:B0-----:R-:W-:Y:S01]  /*d860*/  IMAD R18, R22.reuse, UR4, RZ ;  /* 0x0000000416127c24 */ /* 0x041fe2000f8e02ff */
[----:B------:R-:W-:Y:S01]  /*d870*/  ULDC.64 UR4, c[0x0][0xbe0] ;  /* 0x0002f80000047ab9 */ /* 0x000fe20000000a00 */
[----:B------:R-:W-:Y:S01]  /*d880*/  IMAD.MOV.U32 R15, RZ, RZ, R16 ;  /* 0x000000ffff0f7224 */ /* 0x000fe200078e0010 */
[----:B------:R-:W-:Y:S01]  /*d890*/  @P0 SHF.R.U32.HI R15, RZ, R20, R17 ;  /* 0x00000014ff0f0219 */ /* 0x000fe20000011611 */
[----:B------:R-:W-:Y:S01]  /*d8a0*/  IMAD.IADD R9, R9, 0x1, R19 ;  /* 0x0000000109097824 */ /* 0x000fe200078e0213 */
[----:B------:R-:W-:Y:S01]  /*d8b0*/  SHF.R.S32.HI R20, RZ, 0x1f, R29 ;  /* 0x0000001fff147819 */ /* 0x000fe2000001141d */
[----:B------:R-:W-:Y:S02]  /*d8c0*/  IMAD R19, R23, UR9, R18 ;  /* 0x0000000917137c24 */ /* 0x000fe4000f8e0212 */
[----:B------:R-:W-:Y:S01]  /*d8d0*/  IMAD.WIDE.U32 R12, R22, UR9, R12 ;  /* 0x00000009160c7c25 */ /* 0x000fe2000f8e000c */
[----:B------:R-:W-:-:S03]  /*d8e0*/  ULDC.64 UR8, c[0x0][0xb28] ;  /* 0x0002ca0000087ab9 */ /* 0x000fc60000000a00 */
[----:B------:R-:W-:-:S04]  /*d8f0*/  @P0 IMAD.HI.U32 R73, R16, R73, RZ ;  /* 0x0000004910490227 */ /* 0x000fc800078e00ff */
[----:B------:R-:W-:Y:S02]  /*d900*/  IMAD.IADD R13, R13, 0x1, R19 ;  /* 0x000000010d0d7824 */ /* 0x000fe400078e0213 */
        /* <DEDUP_REMOVED lines=13> */
[----:B------:R-:W-:-:S02]  /*d9e0*/  ULDC.64 UR6, c[0x0][0xbc8] ;  /* 0x0002f20000067ab9 */ /* 0x000fc40000000a00 */
[----:B------:R-:W-:Y:S02]  /*d9f0*/  IMAD.MOV R22, RZ, RZ, -R17 ;  /* 0x000000ffff167224 */ /* 0x000fe400078e0a11 */
[----:B------:R-:W-:Y:S01]  /*da00*/  IMAD R15, R11, R15, R16 ;  /* 0x0000000f0b0f7224 */ /* 0x000fe200078e0210 */
[----:B------:R-:W-:Y:S01]  /*da10*/  IADD3.X R9, R19, R9, R20, P0, !PT ;  /* 0x0000000913097210 */ /* 0x000fe200007fe414 */
[----:B------:R-:W-:Y:S02]  /*da20*/  IMAD.IADD R13, R13, 0x1, R21 ;  /* 0x000000010d0d7824 */ /* 0x000fe400078e0215 */
[----:B------:R-:W-:Y:S02]  /*da30*/  IMAD R18, R18, UR4, RZ ;  /* 0x0000000412127c24 */ /* 0x000fe4000f8e02ff */
[----:B------:R-:W-:Y:S01]  /*da40*/  IMAD R19, R11, R22, R16 ;  /* 0x000000160b137224 */ /* 0x000fe200078e0210 */
[----:B------:R-:W-:Y:S01]  /*da50*/  SHF.R.S32.HI R16, RZ, 0x1f, R15 ;  /* 0x0000001fff107819 */ /* 0x000fe2000001140f */
[----:B------:R-:W-:-:S02]  /*da60*/  IMAD R21, R17, UR5, R18 ;  /* 0x0000000511157c24 */ /* 0x000fc4000f8e0212 */
[----:B------:R-:W-:Y:S01]  /*da70*/  IMAD.WIDE.U32 R12, R17, UR4, R12 ;  /* 0x00000004110c7c25 */ /* 0x000fe2000f8e000c */
[----:B------:R-:W-:Y:S01]  /*da80*/  SHF.R.S32.HI R17, RZ, 0x1f, R19 ;  /* 0x0000001fff117819 */ /* 0x000fe20000011413 */
[----:B------:R-:W0:Y:S02]  /*da90*/  S2UR UR5, SR_CgaCtaId ;  /* 0x00000000000579c3 */ /* 0x000e240000008800 */
[----:B------:R-:W-:Y:S02]  /*daa0*/  IMAD R16, R16, UR6, RZ ;  /* 0x0000000610107c24 */ /* 0x000fe4000f8e02ff */
[----:B------:R-:W-:Y:S02]  /*dab0*/  IMAD R18, R17, UR8, RZ ;  /* 0x0000000811127c24 */ /* 0x000fe4000f8e02ff */
[----:B------:R-:W-:Y:S02]  /*dac0*/  IMAD.IADD R13, R13, 0x1, R21 ;  /* 0x000000010d0d7824 */ /* 0x000fe400078e0215 */
[----:B------:R-:W-:-:S02]  /*dad0*/  IMAD R17, R15, UR7, R16 ;  /* 0x000000070f117c24 */ /* 0x000fc4000f8e0210 */
[----:B------:R-:W-:Y:S01]  /*dae0*/  IMAD.WIDE.U32 R8, R15, UR6, R8 ;  /* 0x000000060f087c25 */ /* 0x000fe2000f8e0008 */
[----:B------:R-:W-:-:S03]  /*daf0*/  ULDC.64 UR6, c[0x0][0xba8] ;  /* 0x0002ea0000067ab9 */ /* 0x000fc60000000a00 */
[C---:B------:R-:W-:Y:S01]  /*db00*/  IMAD R21, R19.reuse, UR9, R18 ;  /* 0x0000000913157c24 */ /* 0x040fe2000f8e0212 */
[----:B------:R-:W-:Y:S01]  /*db10*/  LEA R18, P0, R8, UR6, 0x2 ;  /* 0x0000000608127c11 */ /* 0x000fe2000f8010ff */
[----:B------:R-:W-:Y:S01]  /*db20*/  IMAD.WIDE.U32 R12, R19, UR8, R12 ;  /* 0x00000008130c7c25 */ /* 0x000fe2000f8e000c */
[----:B------:R-:W-:Y:S01]  /*db30*/  ULDC.64 UR8, c[0x0][0xb00] ;  /* 0x0002c00000087ab9 */ /* 0x000fe20000000a00 */
[----:B------:R-:W-:Y:S01]  /*db40*/  UMOV UR4, 0x400 ;  /* 0x0000040000047882 */ /* 0x000fe20000000000 */
[----:B------:R-:W-:Y:S01]  /*db50*/  ULDC UR6, c[0x0][0xa88] ;  /* 0x0002a20000067ab9 */ /* 0x000fe20000000800 */
[----:B------:R-:W-:Y:S01]  /*db60*/  IMAD.IADD R15, R9, 0x1, R17 ;  /* 0x00000001090f7824 */ /* 0x000fe200078e0211 */
[----:B------:R-:W-:Y:S01]  /*db70*/  LEA R26, P1, R12, UR8, 0x2 ;  /* 0x000000080c1a7c11 */ /* 0x000fe2000f8210ff */
[----:B------:R-:W-:-:S03]  /*db80*/  IMAD.IADD R9, R13, 0x1, R21 ;  /* 0x000000010d097824 */ /* 0x000fc600078e0215 */
[----:B------:R-:W-:Y:S01]  /*db90*/  LEA.HI.X R17, R8, UR7, R15, 0x2, P0 ;  /* 0x0000000708117c11 */ /* 0x000fe200080f140f */
[----:B------:R-:W-:Y:S01]  /*dba0*/  IMAD R16, R27, 0xc0, R14 ;  /* 0x000000c01b107824 */ /* 0x000fe200078e020e */
[----:B------:R-:W-:Y:S01]  /*dbb0*/  LEA.HI.X R27, R12, UR9, R9, 0x2, P1 ;  /* 0x000000090c1b7c11 */ /* 0x000fe200088f1409 */
[----:B------:R-:W-:Y:S04]  /*dbc0*/  SHFL.IDX PT, R14, R18, 0x1, 0x1c1f ;  /* 0x003c1f00120e7f89 */ /* 0x000fe800000e0000 */
[----:B------:R-:W-:Y:S04]  /*dbd0*/  SHFL.IDX PT, R12, R18, RZ, 0x1c1f ;  /* 0x001c1fff120c7589 */ /* 0x000fe800000e0000 */
[----:B------:R-:W1:Y:S04]  /*dbe0*/  SHFL.IDX PT, R13, R17, RZ, 0x1c1f ;  /* 0x001c1fff110d7589 */ /* 0x000e6800000e0000 */
[----:B------:R-:W2:Y:S01]  /*dbf0*/  SHFL.IDX PT, R15, R17, 0x1, 0x1c1f ;  /* 0x003c1f00110f7f89 */ /* 0x000ea200000e0000 */
[----:B0-----:R-:W-:Y:S01]  /*dc00*/  ULEA UR4, UR5, UR4, 0x18 ;  /* 0x0000000405047291 */ /* 0x001fe2000f8ec03f */
[----:B------:R-:W-:Y:S01]  /*dc10*/  IMAD R21, R11, UR6, RZ ;  /* 0x000000060b157c24 */ /* 0x000fe2000f8e02ff */
[----:B------:R-:W-:Y:S01]  /*dc20*/  LOP3.LUT P0, RZ, R0, 0x3, RZ, 0xc0, !PT ;  /* 0x0000000300ff7812 */ /* 0x000fe2000780c0ff */
[----:B------:R-:W-:Y:S01]  /*dc30*/  VIADD R20, R16, 0x8 ;  /* 0x0000000810147836 */ /* 0x000fe20000000000 */
[----:B------:R-:W-:-:S02]  /*dc40*/  UIADD3 UR4, UR4, 0x31c20, URZ ;  /* 0x00031c2004047890 */ /* 0x000fc4000fffe03f */
[-C--:B------:R-:W-:Y:S02]  /*dc50*/  ISETP.GE.OR P1, PT, R16, R21.reuse, P0 ;  /* 0x000000151000720c */ /* 0x080fe40000726670 */
[-C--:B------:R-:W-:Y:S01]  /*dc60*/  ISETP.GE.OR P0, PT, R20, R21.reuse, P0 ;  /* 0x000000151400720c */ /* 0x080fe20000706670 */
[----:B------:R-:W-:Y:S01]  /*dc70*/  UPRMT UR4, URZ, 0x654, UR4 ;  /* 0x000006543f047896 */ /* 0x000fe20008000004 */
[----:B------:R-:W-:-:S08]  /*dc80*/  ISETP.GE.AND P2, PT, R16, R21, PT ;  /* 0x000000151000720c */ /* 0x000fd00003f46270 */
[----:B------:R-:W-:Y:S01]  /*dc90*/  SYNCS.ARRIVE.TRANS64.RED.A1T0 RZ, [UR4], RZ ;  /* 0x000000ffffff79a7 */ /* 0x000fe20008100404 */
[----:B-1----:R0:W-:Y:S04]  /*dca0*/  @!P1 ST.E desc[UR60][R12.64], R7 ;  /* 0x000000070c009985 */ /* 0x0021e8000c10193c */
[----:B--2---:R0:W-:Y:S01]  /*dcb0*/  @!P0 ST.E desc[UR60][R14.64], R6 ;  /* 0x000000060e008985 */ /* 0x0041e2000c10193c */
[----:B------:R-:W-:-:S03]  /*dcc0*/  LOP3.LUT R11, R10, 0x7ffffffc, RZ, 0xc0, !PT ;  /* 0x7ffffffc0a0b7812 */ /* 0x000fc600078ec0ff */
[----:B------:R0:W1:Y:S02]  /*dcd0*/  SHFL.IDX PT, R8, R26, RZ, 0x1c1f ;  /* 0x001c1fff1a087589 */ /* 0x00006400000e0000 */
[----:B------:R-:W-:Y:S02]  /*dce0*/  IMAD.IADD R11, R0, 0x1, -R11 ;  /* 0x00000001000b7824 */ /* 0x000fe400078e0a0b */
[----:B------:R0:W2:Y:S02]  /*dcf0*/  SHFL.IDX PT, R9, R27, RZ, 0x1c1f ;  /* 0x001c1fff1b097589 */ /* 0x0000a400000e0000 */
[----:B------:R-:W-:Y:S01]  /*dd00*/  IMAD.SHL.U32 R11, R11, 0x2, RZ ;  /* 0x000000020b0b7824 */ /* 0x000fe200078e00ff */
[----:B------:R-:W-:Y:S06]  /*dd10*/  @P2 BRA `(.L_x_11299) ;  /* 0x0000000400182947 */ /* 0x000fec0003800000 */
[C---:B------:R-:W-:Y:S01]  /*dd20*/  VIADD R0, R11.reuse, 0x8 ;  /* 0x000000080b007836 */ /* 0x040fe20000000000 */
[----:B------:R-:W-:Y:S01]  /*dd30*/  ULDC UR4, c[0x0][0xac8] ;  /* 0x0002b20000047ab9 */ /* 0x000fe20000000800 */
[C---:B0-----:R-:W-:Y:S01]  /*dd40*/  VIADD R6, R11.reuse, 0x10 ;  /* 0x000000100b067836 */ /* 0x041fe20000000000 */
[C---:B------:R-:W-:Y:S01]  /*dd50*/  ISETP.GE.AND P0, PT, R11.reuse, UR4, PT ;  /* 0x000000040b007c0c */ /* 0x040fe2000bf06270 */
[C---:B------:R-:W-:Y:S01]  /*dd60*/  VIADD R7, R11.reuse, 0x18 ;  /* 0x000000180b077836 */ /* 0x040fe20000000000 */
[----:B------:R-:W-:Y:S01]  /*dd70*/  ISETP.GE.AND P1, PT, R0, UR4, PT ;  /* 0x0000000400007c0c */ /* 0x000fe2000bf26270 */
[C---:B------:R-:W-:Y:S01]  /*dd80*/  VIADD R12, R11.reuse, 0x20 ;  /* 0x000000200b0c7836 */ /* 0x040fe20000000000 */
[----:B------:R-:W-:Y:S01]  /*dd90*/  ISETP.GE.AND P2, PT, R6, UR4, PT ;  /* 0x0000000406007c0c */ /* 0x000fe2000bf46270 */
[----:B------:R-:W-:Y:S01]  /*dda0*/  VIADD R22, R11, 0x38 ;  /* 0x000000380b167836 */ /* 0x000fe20000000000 */
[----:B------:R-:W-:Y:S01]  /*ddb0*/  ISETP.GE.AND P3, PT, R7, UR4, PT ;  /* 0x0000000407007c0c */ /* 0x000fe2000bf66270 */
[----:B------:R-:W-:Y:S01]  /*ddc0*/  VIADD R23, R11, 0x40 ;  /* 0x000000400b177836 */ /* 0x000fe20000000000 */
[----:B------:R-:W-:-:S07]  /*ddd0*/  ISETP.GE.AND P4, PT, R12, UR4, PT ;  /* 0x000000040c007c0c */ /* 0x000fce000bf86270 */
[----:B------:R-:W-:Y:S02]  /*dde0*/  @!P1 LEA.HI R0, R0, R0, RZ, 0x1 ;  /* 0x0000000000009211 */ /* 0x000fe400078f08ff */
[----:B------:R-:W-:Y:S02]  /*ddf0*/  @!P2 LEA.HI R6, R6, R6, RZ, 0x1 ;  /* 0x000000060606a211 */ /* 0x000fe400078f08ff */
[----:B------:R-:W-:Y:S02]  /*de00*/  @!P1 LOP3.LUT R13, R0, 0xfffffffe, RZ, 0xc0, !PT ;  /* 0xfffffffe000d9812 */ /* 0x000fe400078ec0ff */
[----:B------:R-:W-:Y:S02]  /*de10*/  @!P3 LEA.HI R10, R7, R7, RZ, 0x1 ;  /* 0x00000007070ab211 */ /* 0x000fe400078f08ff */
[----:B------:R-:W-:Y:S01]  /*de20*/  @!P4 LEA.HI R0, R12, R12, RZ, 0x1 ;  /* 0x0000000c0c00c211 */ /* 0x000fe200078f08ff */
[----:B-12---:R-:W-:Y:S01]  /*de30*/  @!P1 IMAD.WIDE R12, R13, 0x4, R8 ;  /* 0x000000040d0c9825 */ /* 0x006fe200078e0208 */
[----:B------:R-:W-:-:S02]  /*de40*/  @!P2 LOP3.LUT R15, R6, 0xfffffffe, RZ, 0xc0, !PT ;  /* 0xfffffffe060fa812 */ /* 0x000fc400078ec0ff */
[----:B------:R-:W-:Y:S01]  /*de50*/  @!P3 LOP3.LUT R17, R10, 0xfffffffe, RZ, 0xc0, !PT ;  /* 0xfffffffe0a11b812 */ /* 0x000fe200078ec0ff */
[----:B------:R-:W-:Y:S01]  /*de60*/  @!P0 IMAD.WIDE R6, R11, 0x4, R8 ;  /* 0x000000040b068825 */ /* 0x000fe200078e0208 */
[----:B------:R-:W-:-:S03]  /*de70*/  @!P4 LOP3.LUT R19, R0, 0xfffffffe, RZ, 0xc0, !PT ;  /* 0xfffffffe0013c812 */ /* 0x000fc600078ec0ff */
[----:B------:R-:W-:Y:S01]  /*de80*/  VIADD R0, R11, 0x28 ;  /* 0x000000280b007836 */ /* 0x000fe20000000000 */
[----:B------:R0:W-:Y:S01]  /*de90*/  @!P0 ST.E.64 desc[UR60][R6.64], R24 ;  /* 0x0000001806008985 */ /* 0x0001e2000c101b3c */
[----:B------:R-:W-:-:S03]  /*dea0*/  @!P2 IMAD.WIDE R14, R15, 0x4, R8 ;  /* 0x000000040f0ea825 */ /* 0x000fc600078e0208 */
[----:B------:R1:W-:Y:S01]  /*deb0*/  @!P1 ST.E.64 desc[UR60][R12.64], R4 ;  /* 0x000000040c009985 */ /* 0x0003e2000c101b3c */
[----:B------:R-:W-:Y:S01]  /*dec0*/  VIADD R10, R11, 0x30 ;  /* 0x000000300b0a7836 */ /* 0x000fe20000000000 */
[----:B------:R-:W-:Y:S01]  /*ded0*/  ISETP.GE.AND P0, PT, R0, UR4, PT ;  /* 0x0000000400007c0c */ /* 0x000fe2000bf06270 */
[--C-:B------:R-:W-:Y:S01]  /*dee0*/  @!P3 IMAD.WIDE R16, R17, 0x4, R8.reuse ;  /* 0x000000041110b825 */ /* 0x100fe200078e0208 */
[----:B------:R2:W-:Y:S01]  /*def0*/  @!P2 ST.E.64 desc[UR60][R14.64], R32 ;  /* 0x000000200e00a985 */ /* 0x0005e2000c101b3c */
[----:B------:R-:W-:Y:S02]  /*df00*/  ISETP.GE.AND P2, PT, R22, UR4, PT ;  /* 0x0000000416007c0c */ /* 0x000fe4000bf46270 */
[----:B------:R-:W-:Y:S01]  /*df10*/  @!P4 IMAD.WIDE R18, R19, 0x4, R8 ;  /* 0x000000041312c825 */ /* 0x000fe200078e0208 */
[----:B------:R-:W-:Y:S01]  /*df20*/  ISETP.GE.AND P1, PT, R10, UR4, PT ;  /* 0x000000040a007c0c */ /* 0x000fe2000bf26270 */
[----:B------:R3:W-:Y:S01]  /*df30*/  @!P3 ST.E.64 desc[UR60][R16.64], R36 ;  /* 0x000000241000b985 */ /* 0x0007e2000c101b3c */
[----:B------:R-:W-:Y:S01]  /*df40*/  ISETP.GE.AND P3, PT, R23, UR4, PT ;  /* 0x0000000417007c0c */ /* 0x000fe2000bf66270 */
[----:B0-----:R-:W-:-:S02]  /*df50*/  VIADD R6, R11, 0x48 ;  /* 0x000000480b067836 */ /* 0x001fc40000000000 */
[C---:B------:R-:W-:Y:S01]  /*df60*/  VIADD R7, R11.reuse, 0x50 ;  /* 0x000000500b077836 */ /* 0x040fe20000000000 */
[----:B------:R0:W-:Y:S01]  /*df70*/  @!P4 ST.E.64 desc[UR60][R18.64], R40 ;  /* 0x000000281200c985 */ /* 0x0001e2000c101b3c */
[----:B-1----:R-:W-:Y:S01]  /*df80*/  VIADD R5, R11, 0x58 ;  /* 0x000000580b057836 */ /* 0x002fe20000000000 */
[----:B------:R-:W-:Y:S02]  /*df90*/  ISETP.GE.AND P4, PT, R6, UR4, PT ;  /* 0x0000000406007c0c */ /* 0x000fe4000bf86270 */
[----:B------:R-:W-:Y:S02]  /*dfa0*/  ISETP.GE.AND P5, PT, R7, UR4, PT ;  /* 0x0000000407007c0c */ /* 0x000fe4000bfa6270 */
[----:B------:R-:W-:Y:S02]  /*dfb0*/  ISETP.GE.AND P6, PT, R5, UR4, PT ;  /* 0x0000000405007c0c */ /* 0x000fe4000bfc6270 */
[----:B------:R-:W-:Y:S02]  /*dfc0*/  @!P0 LEA.HI R0, R0, R0, RZ, 0x1 ;  /* 0x0000000000008211 */ /* 0x000fe400078f08ff */
[----:B------:R-:W-:-:S02]  /*dfd0*/  @!P1 LEA.HI R10, R10, R10, RZ, 0x1 ;  /* 0x0000000a0a0a9211 */ /* 0x000fc400078f08ff */
[----:B------:R-:W-:Y:S02]  /*dfe0*/  @!P2 LEA.HI R22, R22, R22, RZ, 0x1 ;  /* 0x000000161616a211 */ /* 0x000fe400078f08ff */
[----:B------:R-:W-:Y:S02]  /*dff0*/  @!P3 LEA.HI R23, R23, R23, RZ, 0x1 ;  /* 0x000000171717b211 */ /* 0x000fe400078f08ff */
[----:B------:R-:W-:Y:S02]  /*e000*/  @!P4 LEA.HI R6, R6, R6, RZ, 0x1 ;  /* 0x000000060606c211 */ /* 0x000fe400078f08ff */
[----:B------:R-:W-:Y:S02]  /*e010*/  @!P5 LEA.HI R4, R7, R7, RZ, 0x1 ;  /* 0x000000070704d211 */ /* 0x000fe400078f08ff */
[----:B------:R-:W-:Y:S02]  /*e020*/  @!P6 LEA.HI R12, R5, R5, RZ, 0x1 ;  /* 0x00000005050ce211 */ /* 0x000fe400078f08ff */
[----:B------:R-:W-:-:S02]  /*e030*/  @!P0 LOP3.LUT R5, R0, 0xfffffffe, RZ, 0xc0, !PT ;  /* 0xfffffffe00058812 */ /* 0x000fc400078ec0ff */
[----:B------:R-:W-:Y:S02]  /*e040*/  @!P1 LOP3.LUT R7, R10, 0xfffffffe, RZ, 0xc0, !PT ;  /* 0xfffffffe0a079812 */ /* 0x000fe400078ec0ff */
[----:B------:R-:W-:Y:S02]  /*e050*/  @!P2 LOP3.LUT R13, R22, 0xfffffffe, RZ, 0xc0, !PT ;  /* 0xfffffffe160da812 */ /* 0x000fe400078ec0ff */
[----:B--2---:R-:W-:Y:S02]  /*e060*/  @!P3 LOP3.LUT R15, R23, 0xfffffffe, RZ, 0xc0, !PT ;  /* 0xfffffffe170fb812 */ /* 0x004fe400078ec0ff */
[----:B---3--:R-:W-:Y:S01]  /*e070*/  @!P4 LOP3.LUT R17, R6, 0xfffffffe, RZ, 0xc0, !PT ;  /* 0xfffffffe0611c812 */ /* 0x008fe200078ec0ff */
[--C-:B------:R-:W-:Y:S01]  /*e080*/  @!P1 IMAD.WIDE R6, R7, 0x4, R8.reuse ;  /* 0x0000000407069825 */ /* 0x100fe200078e0208 */
[----:B0-----:R-:W-:Y:S02]  /*e090*/  @!P5 LOP3.LUT R19, R4, 0xfffffffe, RZ, 0xc0, !PT ;  /* 0xfffffffe0413d812 */ /* 0x001fe400078ec0ff */
        /* <DEDUP_REMOVED lines=14> */
.L_x_11299:
[----:B------:R-:W-:Y:S05]  /*e180*/  BSYNC B0 ;  /* 0x0000000000007941 */ /* 0x000fea0003800000 */
.L_x_11298:
[----:B------:R-:W-:Y:S01]  /*e190*/  ISETP.GE.AND P0, PT, R20, R21, PT ;  /* 0x000000151400720c */ /* 0x000fe20003f06270 */
[----:B0--3--:R3:W4:Y:S04]  /*e1a0*/  SHFL.IDX PT, R15, R27, 0x1, 0x1c1f ;  /* 0x003c1f001b0f7f89 */ /* 0x00972800000e0000 */
[----:B------:R3:W0:Y:S08]  /*e1b0*/  SHFL.IDX PT, R14, R26, 0x1, 0x1c1f ;  /* 0x003c1f001a0e7f89 */ /* 0x00063000000e0000 */
[----:B---3--:R-:W-:Y:S05]  /*e1c0*/  @P0 BRA `(.L_x_11264) ;  /* 0x0000004800280947 */ /* 0x008fea0003800000 */
        /* <DEDUP_REMOVED lines=12> */
[C---:B------:R-:W-:Y:S01]  /*e290*/  VIADD R18, R11.reuse, 0x40 ;  /* 0x000000400b127836 */ /* 0x040fe20000000000 */
        /* <DEDUP_REMOVED lines=8> */
[----:B--2---:R-:W-:-:S02]  /*e320*/  @!P4 LOP3.LUT R9, R4, 0xfffffffe, RZ, 0xc0, !PT ;  /* 0xfffffffe0409c812 */ /* 0x004fc400078ec0ff */
[----:B------:R-:W-:Y:S01]  /*e330*/  @!P5 LOP3.LUT R13, R5, 0xfffffffe, RZ, 0xc0, !PT ;  /* 0xfffffffe050dd812 */ /* 0x000fe200078ec0ff */
[--C-:B0---4-:R-:W-:Y:S01]  /*e340*/  @!P2 IMAD.WIDE R4, R11, 0x4, R14.reuse ;  /* 0x000000040b04a825 */ /* 0x111fe200078e020e */
[----:B------:R-:W-:Y:S02]  /*e350*/  ISETP.GE.AND P6, PT, R20, UR4, PT ;  /* 0x0000000414007c0c */ /* 0x000fe4000bfc6270 */
[----:B------:R-:W-:Y:S01]  /*e360*/  @!P0 LEA.HI R10, R10, R10, RZ, 0x1 ;  /* 0x0000000a0a0a8211 */ /* 0x000fe200078f08ff */
[--C-:B------:R-:W-:Y:S01]  /*e370*/  @!P3 IMAD.WIDE R6, R7, 0x4, R14.reuse ;  /* 0x000000040706b825 */ /* 0x100fe200078e020e */
[----:B------:R0:W-:Y:S01]  /*e380*/  @!P2 ST.E.64 desc[UR60][R4.64], R2 ;  /* 0x000000020400a985 */ /* 0x0001e2000c101b3c */
[----:B------:R-:W-:Y:S02]  /*e390*/  ISETP.GE.AND P2, PT, R0, UR4, PT ;  /* 0x0000000400007c0c */ /* 0x000fe4000bf46270 */
[----:B-1----:R-:W-:Y:S01]  /*e3a0*/  @!P4 IMAD.WIDE R8, R9, 0x4, R14 ;  /* 0x000000040908c825 */ /* 0x002fe200078e020e */
        /* <DEDUP_REMOVED lines=10> */
[----:B------:R-:W-:-:S02]  /*e450*/  @!P1 LOP3.LUT R5, R16, 0xfffffffe, RZ, 0xc0, !PT ;  /* 0xfffffffe10059812 */ /* 0x000fc400078ec0ff */
[----:B------:R-:W-:Y:S01]  /*e460*/  @!P2 LEA.HI R0, R0, R0, RZ, 0x1 ;  /* 0x000000000000a211 */ /* 0x000fe200078f08ff */
[--C-:B------:R-:W-:Y:S01]  /*e470*/  @!P0 IMAD.WIDE R2, R3, 0x4, R14.reuse ;  /* 0x0000000403028825 */ /* 0x100fe200078e020e */
[----:B------:R-:W-:Y:S02]  /*e480*/  @!P3 LEA.HI R17, R17, R17, RZ, 0x1 ;  /* 0x000000111111b211 */ /* 0x000fe400078f08ff */
[----:B------:R-:W-:Y:S01]  /*e490*/  @!P4 LEA.HI R18, R18, R18, RZ, 0x1 ;  /* 0x000000121212c211 */ /* 0x000fe200078f08ff */
[----:B------:R-:W-:Y:S01]  /*e4a0*/  @!P1 IMAD.WIDE R4, R5, 0x4, R14 ;  /* 0x0000000405049825 */ /* 0x000fe200078e020e */
[----:B------:R-:W-:Y:S01]  /*e4b0*/  @!P6 LEA.HI R20, R20, R20, RZ, 0x1 ;  /* 0x000000141414e211 */ /* 0x000fe200078f08ff */
[----:B------:R0:W-:Y:S01]  /*e4c0*/  @!P0 ST.E.64 desc[UR60][R2.64], R42 ;  /* 0x0000002a02008985 */ /* 0x0001e2000c101b3c */
[----:B------:R-:W-:Y:S02]  /*e4d0*/  @!P5 LEA.HI R19, R19, R19, RZ, 0x1 ;  /* 0x000000131313d211 */ /* 0x000fe400078f08ff */
[----:B-1----:R-:W-:Y:S01]  /*e4e0*/  @!P2 LOP3.LUT R7, R0, 0xfffffffe, RZ, 0xc0, !PT ;  /* 0xfffffffe0007a812 */ /* 0x002fe200078ec0ff */
[----:B------:R1:W-:Y:S01]  /*e4f0*/  @!P1 ST.E.64 desc[UR60][R4.64], R46 ;  /* 0x0000002e04009985 */ /* 0x0003e2000c101b3c */
[----:B------:R-:W-:-:S02]  /*e500*/  @!P3 LOP3.LUT R17, R17, 0xfffffffe, RZ, 0xc0, !PT ;  /* 0xfffffffe1111b812 */ /* 0x000fc400078ec0ff */
[----:B--2---:R-:W-:Y:S02]  /*e510*/  @!P4 LOP3.LUT R9, R18, 0xfffffffe, RZ, 0xc0, !PT ;  /* 0xfffffffe1209c812 */ /* 0x004fe400078ec0ff */
[----:B------:R-:W-:Y:S02]  /*e520*/  @!P5 LOP3.LUT R19, R19, 0xfffffffe, RZ, 0xc0, !PT ;  /* 0xfffffffe1313d812 */ /* 0x000fe400078ec0ff */
[----:B---3--:R-:W-:Y:S02]  /*e530*/  @!P6 LOP3.LUT R13, R20, 0xfffffffe, RZ, 0xc0, !PT ;  /* 0xfffffffe140de812 */ /* 0x008fe400078ec0ff */
        /* <DEDUP_REMOVED lines=13> */
[----:B---3--:R-:W-:-:S05]  /*e610*/  LOP3.LUT R3, R11, 0xfffffffe, RZ, 0xc0, !PT ;  /* 0xfffffffe0b037812 */ /* 0x008fca00078ec0ff */
[----:B------:R-:W-:-:S05]  /*e620*/  IMAD.WIDE R2, R3, 0x4, R14 ;  /* 0x0000000403027825 */ /* 0x000fca00078e020e */
[----:B------:R0:W-:Y:S01]  /*e630*/  ST.E.64 desc[UR60][R2.64], R70 ;  /* 0x0000004602007985 */ /* 0x0001e2000c101b3c */
[----:B------:R-:W-:Y:S05]  /*e640*/  BRA `(.L_x_11264) ;  /* 0x0000004400087947 */ /* 0x000fea0003800000 */
.L_x_11297:
        /* <DEDUP_REMOVED lines=12> */
[----:B------:R-:W2:Y:S01]  /*e710*/  LDL.LU R7, [R1] ;  /* 0x0000000001077983 */ /* 0x000ea20000300800 */
[----:B------:R-:W-:Y:S01]  /*e720*/  ISETP.NE.AND P0, PT, R6, 0x1, PT ;  /* 0x000000010600780c */ /* 0x000fe20003f05270 */
[----:B------:R-:W0:Y:S01]  /*e730*/  S2UR UR4, SR_CTAID.Z ;  /* 0x00000000000479c3 */ /* 0x000e220000002700 */
[----:B------:R-:W-:-:S07]  /*e740*/  ULDC.64 UR6, c[0x0][0xbd0] ;  /* 0x0002f40000067ab9 */ /* 0x000fce0000000a00 */
[----:B------:R-:W1:Y:S08]  /*e750*/  LDC.64 R12, c[0x0][0xbd8] ;  /* 0x0002f600ff0c7b82 */ /* 0x000e700000000a00 */
[----:B------:R-:W3:Y:S08]  /*e760*/  @P0 LDC R9, c[0x0][0xbec] ;  /* 0x0002fb00ff090b82 */ /* 0x000ef00000000800 */
[----:B------:R-:W4:Y:S01]  /*e770*/  S2UR UR8, SR_CTAID.Y ;  /* 0x00000000000879c3 */ /* 0x000f220000002600 */
[----:B0-----:R-:W-:-:S07]  /*e780*/  USHF.R.S32.HI UR5, URZ, 0x1f, UR4 ;  /* 0x0000001f3f057899 */ /* 0x001fce0008011404 */
[----:B------:R-:W4:Y:S01]  /*e790*/  LDC R8, c[0x0][0xc50] ;  /* 0x00031400ff087b82 */ /* 0x000f220000000800 */
[----:B-1----:R-:W-:-:S04]  /*e7a0*/  IMAD R10, R12, UR5, RZ ;  /* 0x000000050c0a7c24 */ /* 0x002fc8000f8e02ff */
[----:B------:R-:W-:-:S03]  /*e7b0*/  IMAD R13, R13, UR4, R10 ;  /* 0x000000040d0d7c24 */ /* 0x000fc6000f8e020a */
[----:B------:R-:W0:Y:S01]  /*e7c0*/  @P0 LDC R11, c[0x0][0xbf0] ;  /* 0x0002fc00ff0b0b82 */ /* 0x000e220000000800 */
[----:B--2---:R-:W-:Y:S01]  /*e7d0*/  SHF.R.S32.HI R4, RZ, 0x1f, R7 ;  /* 0x0000001fff047819 */ /* 0x004fe20000011407 */
[----:B------:R-:W-:-:S04]  /*e7e0*/  IMAD.WIDE.U32 R2, R7, UR6, RZ ;  /* 0x0000000607027c25 */ /* 0x000fc8000f8e00ff */
[----:B------:R-:W-:-:S04]  /*e7f0*/  IMAD R4, R4, UR6, RZ ;  /* 0x0000000604047c24 */ /* 0x000fc8000f8e02ff */
[----:B------:R-:W-:Y:S02]  /*e800*/  IMAD R5, R7, UR7, R4 ;  /* 0x0000000707057c24 */ /* 0x000fe4000f8e0204 */
[----:B------:R-:W-:Y:S02]  /*e810*/  IMAD.MOV R7, RZ, RZ, -R7 ;  /* 0x000000ffff077224 */ /* 0x000fe400078e0a07 */
[----:B---3--:R-:W-:-:S04]  /*e820*/  @P0 IMAD.HI.U32 R4, R0, R9, RZ ;  /* 0x0000000900040227 */ /* 0x008fc800078e00ff */
[----:B------:R-:W-:Y:S02]  /*e830*/  IMAD.IADD R3, R3, 0x1, R5 ;  /* 0x0000000103037824 */ /* 0x000fe400078e0205 */
[----:B------:R-:W-:Y:S01]  /*e840*/  IMAD.MOV.U32 R5, RZ, RZ, R0 ;  /* 0x000000ffff057224 */ /* 0x000fe200078e0000 */
[----:B0-----:R-:W-:Y:S01]  /*e850*/  @P0 SHF.R.U32.HI R5, RZ, R11, R4 ;  /* 0x0000000bff050219 */ /* 0x001fe20000011604 */
[----:B----4-:R-:W-:Y:S02]  /*e860*/  IMAD R9, R8, R7, UR8 ;  /* 0x0000000808097e24 */ /* 0x010fe4000f8e0207 */
[----:B------:R-:W-:Y:S01]  /*e870*/  IMAD.WIDE.U32 R2, R12, UR4, R2 ;  /* 0x000000040c027c25 */ /* 0x000fe2000f8e0002 */
[----:B------:R-:W-:Y:S02]  /*e880*/  ULDC.64 UR4, c[0x0][0xbe0] ;  /* 0x0002f80000047ab9 */ /* 0x000fe40000000a00 */
[----:B------:R-:W-:Y:S01]  /*e890*/  SHF.R.S32.HI R4, RZ, 0x1f, R9 ;  /* 0x0000001fff047819 */ /* 0x000fe20000011409 */
[----:B------:R-:W-:-:S02]  /*e8a0*/  IMAD.MOV R7, RZ, RZ, -R5 ;  /* 0x000000ffff077224 */ /* 0x000fc400078e0a05 */
[----:B------:R-:W-:Y:S02]  /*e8b0*/  IMAD.IADD R3, R13, 0x1, R3 ;  /* 0x000000010d037824 */ /* 0x000fe400078e0203 */
[----:B------:R-:W-:Y:S02]  /*e8c0*/  IMAD R4, R4, UR4, RZ ;  /* 0x0000000404047c24 */ /* 0x000fe4000f8e02ff */
[----:B------:R-:W-:Y:S02]  /*e8d0*/  IMAD R7, R6, R7, R0 ;  /* 0x0000000706077224 */ /* 0x000fe400078e0200 */
[----:B------:R-:W-:-:S03]  /*e8e0*/  IMAD.WIDE.U32 R2, R9, UR4, R2 ;  /* 0x0000000409027c25 */ /* 0x000fc6000f8e0002 */
[----:B------:R-:W-:Y:S01]  /*e8f0*/  SHF.R.S32.HI R0, RZ, 0x1f, R7 ;  /* 0x0000001fff007819 */ /* 0x000fe20000011407 */
        /* <DEDUP_REMOVED lines=15> */
.L_x_11262:
        /* <DEDUP_REMOVED lines=18> */
.L_x_11300:
[----:B------:R-:W-:Y:S01]  /*eb10*/  ULDC UR43, c[0x0][0xc50] ;  /* 0x00031400002b7ab9 */ /* 0x000fe20000000800 */
[----:B------:R-:W-:Y:S01]  /*eb20*/  UMOV UR36, UR6 ;  /* 0x0000000600247c82 */ /* 0x000fe20008000000 */
[----:B------:R-:W-:-:S11]  /*eb30*/  UISETP.NE.AND UP0, UPT, UR43, 0x1, UPT ;  /* 0x000000012b00788c */ /* 0x000fd6000bf05270 */
[----:B------:R-:W-:Y:S01]  /*eb40*/  @UP0 ULDC UR4, c[0x0][0xc54] ;  /* 0x0003150000040ab9 */ /* 0x000fe20000000800 */
[----:B------:R-:W-:Y:S01]  /*eb50*/  @UP0 ULDC UR7, c[0x0][0xc58] ;  /* 0x0003160000070ab9 */ /* 0x000fe20000000800 */
[----:B------:R-:W-:-:S04]  /*eb60*/  UIMAD.WIDE.U32 UR4, UR6, UR4, URZ ;  /* 0x00000004060472a5 */ /* 0x000fc8000f8e003f */
[----:B------:R-:W-:-:S12]  /*eb70*/  @UP0 USHF.R.U32.HI UR36, URZ, UR7, UR5 ;  /* 0x000000073f240299 */ /* 0x000fd80008011605 */
.L_x_11301:
        /* <DEDUP_REMOVED lines=11> */
[----:B------:R-:W-:Y:S01]  /*ec30*/  IMAD.MOV.U32 R25, RZ, RZ, RZ ;  /* 0x000000ffff197224 */ /* 0x000fe200078e00ff */
[----:B------:R-:W-:Y:S01]  /*ec40*/  UISETP.NE.U32.AND UP0, UPT, UR6, URZ, UPT ;  /* 0x0000003f0600728c */ /* 0x000fe2000bf05070 */
[----:B------:R-:W-:Y:S01]  /*ec50*/  UMOV UR8, 0xc0 ;  /* 0x000000c000087882 */ /* 0x000fe20000000000 */
[----:B------:R-:W-:Y:S02]  /*ec60*/  ULDC UR5, c[0x0][0x288] ;  /* 0x0000a20000057ab9 */ /* 0x000fe40000000800 */
[----:B------:R-:W-:Y:S01]  /*ec70*/  UISETP.NE.AND.EX UP0, UPT, UR7, URZ, UPT, UP0 ;  /* 0x0000003f0700728c */ /* 0x000fe2000bf05300 */
[----:B------:R-:W-:Y:S01]  /*ec80*/  ULDC UR6, c[0x0][0x424] ;  /* 0x0001090000067ab9 */ /* 0x000fe20000000800 */
[----:B------:R-:W-:-:S02]  /*ec90*/  UIADD3 UR10, -UR5, 0x90, URZ ;  /* 0x00000090050a7890 */ /* 0x000fc4000fffe13f */
[----:B------:R-:W-:Y:S01]  /*eca0*/  USEL UR7, UR6, 0x1, UP0 ;  /* 0x0000000106077887 */ /* 0x000fe20008000000 */
[----:B------:R-:W-:-:S03]  /*ecb0*/  ULDC UR9, c[0x0][0x2f0] ;  /* 0x0000bc0000097ab9 */ /* 0x000fc60000000800 */
[----:B------:R-:W-:Y:S02]  /*ecc0*/  UIMAD UR10, UR7, UR9, UR10 ;  /* 0x00000009070a72a4 */ /* 0x000fe4000f8e020a */
[----:B0-----:R-:W-:-:S03]  /*ecd0*/  UIMAD UR8, UR4, UR8, 0xbf ;  /* 0x000000bf040874a4 */ /* 0x001fc6000f8e0208 */
        /* <DEDUP_REMOVED lines=21> */
[----:B------:R-:W-:Y:S05]  /*ee30*/  @!P0 BRA `(.L_x_11303) ;  /* 0x0000000000748947 */ /* 0x000fea0003800000 */
        /* <DEDUP_REMOVED lines=29> */
.L_x_11303:
        /* <DEDUP_REMOVED lines=29> */
.L_x_11304:
        /* <DEDUP_REMOVED lines=20> */
.L_x_11306:
        /* <DEDUP_REMOVED lines=15> */
.L_x_11305:
        /* <DEDUP_REMOVED lines=10> */
[----:B------:R-:W-:Y:S02]  /*f4b0*/  VIADD R17, R26, 0xffffffff ;  /* 0xffffffff1a117836 */ /* 0x000fe40000000000 */
[----:B------:R-:W-:-:S04]  /*f4c0*/  ISETP.NE.AND.EX P1, PT, R5, RZ, PT, P0 ;  /* 0x000000ff0500720c */ /* 0x000fc80003f25300 */
[----:B------:R-:W-:Y:S02]  /*f4d0*/  P2R R23, PR, RZ, 0x2 ;  /* 0x00000002ff177803 */ /* 0x000fe40000000000 */
[----:B--2---:R-:W-:Y:S02]  /*f4e0*/  SHF.R.S32.HI R19, RZ, 0x1f, R18 ;  /* 0x0000001fff137819 */ /* 0x004fe40000011412 */
[----:B------:R-:W-:Y:S01]  /*f4f0*/  SEL R16, R18, RZ, !P1 ;  /* 0x000000ff12107207 */ /* 0x000fe20004800000 */
[----:B------:R-:W-:Y:S06]  /*f500*/  BRA.DIV UR4, `(.L_x_11307) ;  /* 0x0000003a04087947 */ /* 0x000fec000b800000 */
[----:B------:R0:W1:Y:S02]  /*f510*/  SHFL.IDX PT, R14, R22, RZ, 0x1f ;  /* 0x00001fff160e7589 */ /* 0x00006400000e0000 */
.L_x_11391:
[----:B-1----:R-:W-:Y:S02]  /*f520*/  ISETP.NE.AND P0, PT, R14, RZ, PT ;  /* 0x000000ff0e00720c */ /* 0x002fe40003f05270 */
[----:B------:R-:W-:-:S04]  /*f530*/  PLOP3.LUT P2, PT, PT, PT, PT, 0x8, 0x0 ;  /* 0x000000000000781c */ /* 0x000fc80003f4e170 */
[----:B0-----:R-:W-:-:S07]  /*f540*/  P2R R22, PR, RZ, 0x4 ;  /* 0x00000004ff167803 */ /* 0x001fce0000000000 */
[----:B------:R-:W-:Y:S05]  /*f550*/  @P0 BRA `(.L_x_11308) ;  /* 0x0000000400080947 */ /* 0x000fea0003800000 */
[----:B------:R-:W-:-:S03]  /*f560*/  UMOV UR4, 0xffffffff ;  /* 0xffffffff00047882 */ /* 0x000fc60000000000 */
[----:B------:R-:W-:Y:S05]  /*f570*/  BRA.DIV UR4, `(.L_x_11309) ;  /* 0x0000003a040c7947 */ /* 0x000fea000b800000 */
[----:B------:R-:W-:-:S13]  /*f580*/  ELECT P6, URZ, PT ;  /* 0x00000000003f782f */ /* 0x000fda00038c0000 */
.L_x_11394:
[----:B------:R-:W-:Y:S05]  /*f590*/  @!P6 BRA `(.L_x_11308) ;  /* 0x0000000000f8e947 */ /* 0x000fea0003800000 */
[----:B------:R-:W-:Y:S02]  /*f5a0*/  IMAD.MOV.U32 R0, RZ, RZ, 0x1 ;  /* 0x00000001ff007424 */ /* 0x000fe400078e00ff */
[----:B------:R-:W-:-:S03]  /*f5b0*/  IMAD.MOV.U32 R16, RZ, RZ, R18 ;  /* 0x000000ffff107224 */ /* 0x000fc600078e0012 */
[----:B------:R-:W-:Y:S01]  /*f5c0*/  SHF.L.U32 R0, R0, 0x1f, RZ ;  /* 0x0000001f00007819 */ /* 0x000fe200000006ff */
[----:B------:R-:W-:Y:S06]  /*f5d0*/  @!P1 BRA `(.L_x_11310) ;  /* 0x0000000000489947 */ /* 0x000fec0003800000 */
        /* <DEDUP_REMOVED lines=18> */
.L_x_11310:
[----:B------:R-:W1:Y:S01]  /*f700*/  SYNCS.PHASECHK.TRANS64.TRYWAIT P0, [UR38+0x31c40], R0 ;  /* 0x031c4000ff0075a7 */ /* 0x000e620008000166 */
[----:B------:R-:W-:Y:S01]  /*f710*/  ISETP.NE.AND P1, PT, R28, RZ, PT ;  /* 0x000000ff1c00720c */ /* 0x000fe20003f25270 */
[----:B-1----:R-:W-:-:S12]  /*f720*/  @!P0 BRA `(.L_x_11311) ;  /* 0x0000003400c08947 */ /* 0x002fd80003800000 */
.L_x_11395:
[----:B------:R-:W-:Y:S05]  /*f730*/  @P1 BRA `(.L_x_11312) ;  /* 0x0000000000181947 */ /* 0x000fea0003800000 */
[----:B------:R-:W2:Y:S01]  /*f740*/  S2R R2, SR_TID.X ;  /* 0x0000000000027919 */ /* 0x000ea20000002100 */
[----:B-1----:R-:W-:-:S04]  /*f750*/  IMAD.MOV.U32 R0, RZ, RZ, 0x6c00 ;  /* 0x00006c00ff007424 */ /* 0x002fc800078e00ff */
[----:B------:R3:W-:Y:S01]  /*f760*/  SYNCS.ARRIVE.TRANS64 RZ, [UR38+0x31c30], R0 ;  /* 0x031c3000ffff79a7 */ /* 0x0007e20008000026 */
[----:B--2---:R-:W-:-:S13]  /*f770*/  LOP3.LUT P0, RZ, R2, 0x1f, RZ, 0xc0, !PT ;  /* 0x0000001f02ff7812 */ /* 0x004fda000780c0ff */
[----:B---3--:R-:W-:Y:S05]  /*f780*/  @!P0 BRA `(.L_x_11312) ;  /* 0x0000000000048947 */ /* 0x008fea0003800000 */
[----:B------:R-:W-:Y:S01]  /*f790*/  BPT.TRAP 0x1 ;  /* 0x000000040000795c */ /* 0x000fe20000300000 */
.L_x_11312:
[----:B------:R-:W-:Y:S01]  /*f7a0*/  R2UR UR11, R17 ;  /* 0x00000000110b72ca */ /* 0x000fe200000e0000 */
[----:B------:R-:W-:Y:S01]  /*f7b0*/  ULDC.64 UR4, c[0x0][0x198] ;  /* 0x0000660000047ab9 */ /* 0x000fe20000000a00 */
[----:B-----5:R-:W-:Y:S01]  /*f7c0*/  R2UR UR13, R16 ;  /* 0x00000000100d72ca */ /* 0x020fe200000e0000 */
[----:B------:R-:W-:Y:S01]  /*f7d0*/  UIADD3 UR4, UP0, UR4, 0x370, URZ ;  /* 0x0000037004047890 */ /* 0x000fe2000ff1e03f */
[----:B------:R-:W-:Y:S01]  /*f7e0*/  PLOP3.LUT P0, PT, PT, PT, PT, 0x80, 0x0 ;  /* 0x000000000000781c */ /* 0x000fe20003f0f070 */
[----:B------:R-:W-:Y:S02]  /*f7f0*/  UIADD3 UR8, UR38, 0x16a00, URZ ;  /* 0x00016a0026087890 */ /* 0x000fe4000fffe03f */
[----:B------:R-:W-:Y:S01]  /*f800*/  UIADD3 UR9, UR38, 0x31c30, URZ ;  /* 0x00031c3026097890 */ /* 0x000fe2000fffe03f */
[----:B------:R-:W-:Y:S01]  /*f810*/  P2R R22, PR, RZ, 0x1 ;  /* 0x00000001ff167803 */ /* 0x000fe20000000000 */
        /* <DEDUP_REMOVED lines=21> */
[----:B--2---:R-:W-:Y:S01]  /*f970*/  NOP ;  /* 0x0000000000007918 */ /* 0x004fe20000000000 */
.L_x_11308:
[----:B------:R-:W-:Y:S05]  /*f980*/  WARPSYNC.ALL ;  /* 0x0000000000007948 */ /* 0x000fea0003800000 */
[----:B-1----:R-:W1:Y:S01]  /*f990*/  S2R R0, SR_CTAID.Z ;  /* 0x0000000000007919 */ /* 0x002e620000002700 */
        /* <DEDUP_REMOVED lines=10> */
[----:B-1----:R-:W-:-:S03]  /*fa40*/  SHF.R.S32.HI R29, RZ, 0x1f, R0 ;  /* 0x0000001fff1d7819 */ /* 0x002fc60000011400 */
[----:B------:R-:W-:Y:S08]  /*fa50*/  @!P0 BRA `(.L_x_11313) ;  /* 0x0000000000408947 */ /* 0x000ff00003800000 */
        /* <DEDUP_REMOVED lines=16> */
.L_x_11313:
[----:B------:R-:W1:Y:S01]  /*fb60*/  LDC R14, c[0x0][0x448] ;  /* 0x00011200ff0e7b82 */ /* 0x000e620000000800 */
[----:B------:R-:W2:Y:S01]  /*fb70*/  S2R R20, SR_TID.X ;  /* 0x0000000000147919 */ /* 0x000ea20000002100 */
[----:B------:R-:W-:Y:S01]  /*fb80*/  SHF.R.U32.HI R11, RZ, 0x2, R28 ;  /* 0x00000002ff0b7819 */ /* 0x000fe2000001161c */
[----:B------:R-:W-:Y:S01]  /*fb90*/  UMOV UR4, UR40 ;  /* 0x0000002800047c82 */ /* 0x000fe20008000000 */
[----:B------:R-:W-:Y:S01]  /*fba0*/  UMOV UR5, UR42 ;  /* 0x0000002a00057c82 */ /* 0x000fe20008000000 */
[----:B------:R-:W3:Y:S01]  /*fbb0*/  S2R R12, SR_CTAID.X ;  /* 0x00000000000c7919 */ /* 0x000ee20000002500 */
[----:B------:R-:W-:Y:S01]  /*fbc0*/  ULDC.64 UR6, c[0x0][0x2c8] ;  /* 0x0000b20000067ab9 */ /* 0x000fe20000000a00 */
[----:B------:R-:W-:Y:S01]  /*fbd0*/  ULDC.64 UR8, c[0x0][0x280] ;  /* 0x0000a00000087ab9 */ /* 0x000fe20000000a00 */
[----:B------:R-:W4:Y:S01]  /*fbe0*/  S2R R21, SR_CTAID.Z ;  /* 0x0000000000157919 */ /* 0x000f220000002700 */
[----:B-1----:R-:W-:Y:S01]  /*fbf0*/  ISETP.NE.AND P0, PT, R14, 0x1, PT ;  /* 0x000000010e00780c */ /* 0x002fe20003f05270 */
[----:B--2---:R-:W-:-:S12]  /*fc00*/  IMAD.SHL.U32 R0, R20, 0x20, RZ ;  /* 0x0000002014007824 */ /* 0x004fd800078e00ff */
[----:B0-----:R-:W0:Y:S01]  /*fc10*/  @P0 LDC R5, c[0x0][0x44c] ;  /* 0x00011300ff050b82 */ /* 0x001e220000000800 */
[----:B------:R-:W-:-:S05]  /*fc20*/  LOP3.LUT R3, R11, 0x60, R0, 0xf8, !PT ;  /* 0x000000600b037812 */ /* 0x000fca00078ef800 */
[----:B---3--:R-:W-:Y:S02]  /*fc30*/  IMAD R0, R12, 0xc0, R3 ;  /* 0x000000c00c007824 */ /* 0x008fe400078e0203 */
[----:B------:R-:W1:Y:S02]  /*fc40*/  @P0 LDC R7, c[0x0][0x450] ;  /* 0x00011400ff070b82 */ /* 0x000e640000000800 */
[----:B------:R-:W-:-:S06]  /*fc50*/  VIADD R9, R0, 0x80 ;  /* 0x0000008000097836 */ /* 0x000fcc0000000000 */
[----:B------:R-:W2:Y:S08]  /*fc60*/  @P0 LDC R8, c[0x0][0x44c] ;  /* 0x00011300ff080b82 */ /* 0x000eb00000000800 */
[----:B------:R-:W3:Y:S01]  /*fc70*/  @P0 LDC R4, c[0x0][0x450] ;  /* 0x00011400ff040b82 */ /* 0x000ee20000000800 */
[----:B0-----:R-:W-:-:S04]  /*fc80*/  @P0 IMAD.HI.U32 R6, R0, R5, RZ ;  /* 0x0000000500060227 */ /* 0x001fc800078e00ff */
[----:B------:R-:W-:-:S03]  /*fc90*/  IMAD.MOV.U32 R5, RZ, RZ, R0 ;  /* 0x000000ffff057224 */ /* 0x000fc600078e0000 */
[----:B------:R-:W0:Y:S01]  /*fca0*/  LDC.64 R2, c[0x0][0x2e0] ;  /* 0x0000b800ff027b82 */ /* 0x000e220000000a00 */
[----:B-1----:R-:W-:Y:S02]  /*fcb0*/  @P0 SHF.R.U32.HI R5, RZ, R7, R6 ;  /* 0x00000007ff050219 */ /* 0x002fe40000011606 */
[----:B------:R-:W-:-:S03]  /*fcc0*/  SHF.R.U32.HI R6, RZ, 0x3, R20 ;  /* 0x00000003ff067819 */ /* 0x000fc60000011614 */
[----:B------:R-:W-:Y:S01]  /*fcd0*/  IMAD.MOV R13, RZ, RZ, -R5 ;  /* 0x000000ffff0d7224 */ /* 0x000fe200078e0a05 */
[----:B------:R-:W-:Y:S01]  /*fce0*/  LOP3.LUT R6, R6, 0x3, RZ, 0xc0, !PT ;  /* 0x0000000306067812 */ /* 0x000fe200078ec0ff */
[----:B--2---:R-:W-:-:S04]  /*fcf0*/  @P0 IMAD.HI.U32 R7, R9, R8, RZ ;  /* 0x0000000809070227 */ /* 0x004fc800078e00ff */
[----:B------:R-:W-:Y:S02]  /*fd00*/  IMAD.MOV.U32 R8, RZ, RZ, R9 ;  /* 0x000000ffff087224 */ /* 0x000fe400078e0009 */
[----:B------:R-:W-:Y:S01]  /*fd10*/  IMAD R13, R14, R13, R0 ;  /* 0x0000000d0e0d7224 */ /* 0x000fe200078e0200 */
[----:B---3--:R-:W-:-:S04]  /*fd20*/  @P0 SHF.R.U32.HI R8, RZ, R4, R7 ;  /* 0x00000004ff080219 */ /* 0x008fc80000011607 */
[----:B------:R-:W-:Y:S01]  /*fd30*/  SHF.R.S32.HI R0, RZ, 0x1f, R13 ;  /* 0x0000001fff007819 */ /* 0x000fe2000001140d */
[----:B------:R-:W-:Y:S02]  /*fd40*/  IMAD.MOV R10, RZ, RZ, -R8 ;  /* 0x000000ffff0a7224 */ /* 0x000fe400078e0a08 */
[-C--:B0-----:R-:W-:Y:S02]  /*fd50*/  IMAD R4, R29, R2.reuse, RZ ;  /* 0x000000021d047224 */ /* 0x081fe400078e02ff */
[----:B------:R-:W-:Y:S02]  /*fd60*/  IMAD R0, R0, UR6, RZ ;  /* 0x0000000600007c24 */ /* 0x000fe4000f8e02ff */
[C---:B----4-:R-:W-:Y:S01]  /*fd70*/  IMAD R7, R21.reuse, R3, R4 ;  /* 0x0000000315077224 */ /* 0x050fe200078e0204 */
[----:B------:R-:W-:Y:S01]  /*fd80*/  SHF.R.S32.HI R4, RZ, 0x1f, R5 ;  /* 0x0000001fff047819 */ /* 0x000fe20000011405 */
[----:B------:R-:W-:Y:S01]  /*fd90*/  IMAD.WIDE.U32 R2, R21, R2, UR4 ;  /* 0x0000000415027e25 */ /* 0x000fe2000f8e0002 */
[----:B------:R-:W-:-:S03]  /*fda0*/  ULDC.64 UR4, c[0x0][0x2d0] ;  /* 0x0000b40000047ab9 */ /* 0x000fc60000000a00 */
[----:B------:R-:W-:Y:S02]  /*fdb0*/  IMAD R4, R4, UR4, RZ ;  /* 0x0000000404047c24 */ /* 0x000fe4000f8e02ff */
[----:B------:R-:W-:Y:S02]  /*fdc0*/  IMAD.IADD R3, R3, 0x1, R7 ;  /* 0x0000000103037824 */ /* 0x000fe400078e0207 */
[C---:B------:R-:W-:Y:S02]  /*fdd0*/  IMAD R7, R5.reuse, UR5, R4 ;  /* 0x0000000505077c24 */ /* 0x040fe4000f8e0204 */
[----:B------:R-:W-:-:S04]  /*fde0*/  IMAD.WIDE.U32 R4, R5, UR4, R2 ;  /* 0x0000000405047c25 */ /* 0x000fc8000f8e0002 */
[----:B------:R-:W-:Y:S02]  /*fdf0*/  IMAD.IADD R5, R5, 0x1, R7 ;  /* 0x0000000105057824 */ /* 0x000fe400078e0207 */
[C---:B------:R-:W-:Y:S02]  /*fe00*/  IMAD R7, R13.reuse, UR7, R0 ;  /* 0x000000070d077c24 */ /* 0x040fe4000f8e0200 */
[----:B------:R-:W-:Y:S02]  /*fe10*/  IMAD.SHL.U32 R0, R20, 0x8, RZ ;  /* 0x0000000814007824 */ /* 0x000fe400078e00ff */
[----:B------:R-:W-:-:S03]  /*fe20*/  IMAD.WIDE.U32 R4, R13, UR6, R4 ;  /* 0x000000060d047c25 */ /* 0x000fc6000f8e0004 */
[----:B------:R-:W-:Y:S01]  /*fe30*/  LOP3.LUT R21, R0, 0x18, RZ, 0xc0, !PT ;  /* 0x0000001800157812 */ /* 0x000fe200078ec0ff */
        /* <DEDUP_REMOVED lines=30> */
[----:B------:R-:W0:Y:S01]  /*10020*/  LDC R4, c[0x0][0x448] ;  /* 0x00011200ff047b82 */ /* 0x000e220000000800 */
[----:B------:R-:W-:Y:S01]  /*10030*/  SHFL.IDX PT, R3, R7, RZ, 0x1c1f ;  /* 0x001c1fff07037589 */ /* 0x000fe200000e0000 */
[----:B------:R-:W-:Y:S01]  /*10040*/  ULDC UR4, c[0x0][0x288] ;  /* 0x0000a20000047ab9 */ /* 0x000fe20000000800 */
[----:B------:R-:W-:Y:S02]  /*10050*/  IMAD R8, R12, 0xc0, R11 ;  /* 0x000000c00c087824 */ /* 0x000fe400078e020b */
[----:B------:R-:W1:Y:S02]  /*10060*/  SHFL.IDX PT, R2, R6, RZ, 0x1c1f ;  /* 0x001c1fff06027589 */ /* 0x000e6400000e0000 */
[----:B------:R-:W-:Y:S02]  /*10070*/  VIADD R12, R8, 0x20 ;  /* 0x00000020080c7836 */ /* 0x000fe40000000000 */
[----:B------:R-:W-:Y:S04]  /*10080*/  SHFL.IDX PT, R5, R7, 0x1, 0x1c1f ;  /* 0x003c1f0007057f89 */ /* 0x000fe800000e0000 */
[----:B------:R-:W-:Y:S01]  /*10090*/  SHFL.IDX PT, R14, R6, 0x2, 0x1c1f ;  /* 0x005c1f00060e7f89 */ /* 0x000fe200000e0000 */
[----:B0-----:R-:W-:-:S03]  /*100a0*/  IMAD R9, R4, UR4, RZ ;  /* 0x0000000404097c24 */ /* 0x001fc6000f8e02ff */
[----:B------:R-:W0:Y:S02]  /*100b0*/  SHFL.IDX PT, R4, R6, 0x1, 0x1c1f ;  /* 0x003c1f0006047f89 */ /* 0x000e2400000e0000 */
[----:B------:R-:W-:-:S13]  /*100c0*/  ISETP.GE.AND P3, PT, R8, R9, PT ;  /* 0x000000090800720c */ /* 0x000fda0003f66270 */
[----:B-1----:R-:W-:Y:S01]  /*100d0*/  @!P3 IMAD.WIDE.U32 R2, R21, 0x2, R2 ;  /* 0x000000021502b825 */ /* 0x002fe200078e0002 */
[----:B------:R-:W-:-:S05]  /*100e0*/  @!P3 LEA R29, R0, UR38, 0x1 ;  /* 0x00000026001dbc11 */ /* 0x000fca000f8e08ff */
        /* <DEDUP_REMOVED lines=8> */
[----:B0-----:R-:W-:Y:S01]  /*10170*/  @!P3 IMAD.WIDE.U32 R4, R21, 0x2, R4 ;  /* 0x000000021504b825 */ /* 0x001fe200078e0004 */
[----:B------:R-:W-:Y:S01]  /*10180*/  @!P3 LEA R29, R0, UR38, 0x1 ;  /* 0x00000026001dbc11 */ /* 0x000fe2000f8e08ff */
[----:B------:R-:W-:Y:S04]  /*10190*/  SHFL.IDX PT, R7, R7, 0x3, 0x1c1f ;  /* 0x007c1f0007077f89 */ /* 0x000fe800000e0000 */
[----:B------:R-:W-:Y:S04]  /*101a0*/  @!P3 LDGSTS.E.BYPASS.LTC128B.128 [R29+0xe200], desc[UR60][R4.64], !P2 ;  /* 0x0e200000041dbfae */ /* 0x000fe8000d101d7c */
[----:B------:R-:W-:Y:S04]  /*101b0*/  @!P3 LDGSTS.E.BYPASS.LTC128B.128 [R29+0x11200], desc[UR60][R4.64+0x40], !P0 ;  /* 0x11200040041dbfae */ /* 0x000fe8000c101d7c */
[----:B------:R0:W-:Y:S01]  /*101c0*/  @!P3 LDGSTS.E.BYPASS.LTC128B.128 [R29+0x14200], desc[UR60][R4.64+0x80], !P1 ;  /* 0x14200080041dbfae */ /* 0x0001e2000c901d7c */
[----:B------:R-:W-:Y:S01]  /*101d0*/  ISETP.GE.AND P3, PT, R12, R9, PT ;  /* 0x000000090c00720c */ /* 0x000fe20003f66270 */
[----:B-1----:R-:W-:-:S02]  /*101e0*/  IMAD.MOV.U32 R3, RZ, RZ, R2 ;  /* 0x000000ffff037224 */ /* 0x002fc400078e0002 */
[----:B------:R-:W-:Y:S02]  /*101f0*/  IMAD.MOV.U32 R2, RZ, RZ, R14 ;  /* 0x000000ffff027224 */ /* 0x000fe400078e000e */
[----:B------:R-:W1:Y:S01]  /*10200*/  SHFL.IDX PT, R14, R6, 0x3, 0x1c1f ;  /* 0x007c1f00060e7f89 */ /* 0x000e6200000e0000 */
[----:B0-----:R-:W-:Y:S01]  /*10210*/  @!P4 LEA R5, R0, UR38, 0x1 ;  /* 0x000000260005cc11 */ /* 0x001fe2000f8e08ff */
[----:B------:R-:W-:Y:S02]  /*10220*/  @!P4 IMAD.WIDE.U32 R2, R21, 0x2, R2 ;  /* 0x000000021502c825 */ /* 0x000fe400078e0002 */
[----:B------:R-:W-:Y:S02]  /*10230*/  SHFL.IDX PT, R29, R10, RZ, 0x1c1f ;  /* 0x001c1fff0a1d7589 */ /* 0x000fe400000e0000 */
[----:B------:R-:W-:Y:S02]  /*10240*/  VIADD R4, R8, 0x80 ;  /* 0x0000008008047836 */ /* 0x000fe40000000000 */
[----:B------:R-:W0:Y:S04]  /*10250*/  SHFL.IDX PT, R6, R20, RZ, 0x1c1f ;  /* 0x001c1fff14067589 */ /* 0x000e2800000e0000 */
[----:B------:R-:W-:Y:S04]  /*10260*/  @!P4 LDGSTS.E.BYPASS.LTC128B.128 [R5+0xea00], desc[UR60][R2.64], !P2 ;  /* 0x0ea000000205cfae */ /* 0x000fe8000d101d7c */
[----:B------:R-:W-:Y:S04]  /*10270*/  @!P4 LDGSTS.E.BYPASS.LTC128B.128 [R5+0x11a00], desc[UR60][R2.64+0x40], !P0 ;  /* 0x11a000400205cfae */ /* 0x000fe8000c101d7c */
[----:B------:R2:W-:Y:S01]  /*10280*/  @!P4 LDGSTS.E.BYPASS.LTC128B.128 [R5+0x14a00], desc[UR60][R2.64+0x80], !P1 ;  /* 0x14a000800205cfae */ /* 0x0005e2000c901d7c */
[----:B------:R-:W-:Y:S01]  /*10290*/  ISETP.GE.AND P4, PT, R4, R9, PT ;  /* 0x000000090400720c */ /* 0x000fe20003f86270 */
[----:B-1----:R-:W-:-:S02]  /*102a0*/  IMAD.MOV.U32 R4, RZ, RZ, R14 ;  /* 0x000000ffff047224 */ /* 0x002fc400078e000e */
[----:B------:R-:W1:Y:S04]  /*102b0*/  SHFL.IDX PT, R10, R10, 0x1, 0x1c1f ;  /* 0x003c1f000a0a7f89 */ /* 0x000e6800000e0000 */
[----:B------:R3:W4:Y:S01]  /*102c0*/  SHFL.IDX PT, R14, R20, 0x1, 0x1c1f ;  /* 0x003c1f00140e7f89 */ /* 0x00072200000e0000 */
[----:B--2---:R-:W-:Y:S01]  /*102d0*/  IMAD.MOV.U32 R5, RZ, RZ, R7 ;  /* 0x000000ffff057224 */ /* 0x004fe200078e0007 */
[C---:B------:R-:W-:Y:S01]  /*102e0*/  @!P3 LEA R7, R0.reuse, UR38, 0x1 ;  /* 0x000000260007bc11 */ /* 0x040fe2000f8e08ff */
[----:B0-----:R-:W-:Y:S02]  /*102f0*/  IMAD.MOV.U32 R2, RZ, RZ, R6 ;  /* 0x000000ffff027224 */ /* 0x001fe400078e0006 */
        /* <DEDUP_REMOVED lines=10> */
[----:B-1--4-:R3:W-:Y:S02]  /*103a0*/  @!P4 LDGSTS.E.BYPASS.LTC128B.128 [R29+0x15a00], desc[UR60][R2.64+0x80], !P1 ;  /* 0x15a00080021dcfae */ /* 0x0127e4000c901d7c */
.L_x_11408:
[----:B------:R-:W-:Y:S01]  /*103b0*/  VIADD R8, R8, 0xa0 ;  /* 0x000000a008087836 */ /* 0x000fe20000000000 */
[----:B------:R-:W-:Y:S01]  /*103c0*/  BSSY B0, `(.L_x_11315) ;  /* 0x000000e000007945 */ /* 0x000fe20003800000 */
[----:B---3--:R-:W-:Y:S02]  /*103d0*/  IMAD.MOV.U32 R4, RZ, RZ, 0x1 ;  /* 0x00000001ff047424 */ /* 0x008fe400078e00ff */
        /* <DEDUP_REMOVED lines=12> */
.L_x_11316:
[----:B------:R-:W-:Y:S05]  /*104a0*/  BSYNC B0 ;  /* 0x0000000000007941 */ /* 0x000fea0003800000 */
.L_x_11315:
        /* <DEDUP_REMOVED lines=10> */
.L_x_11409:
[----:B0-----:R-:W-:Y:S01]  /*10550*/  IMAD.MOV.U32 R0, RZ, RZ, RZ ;  /* 0x000000ffff007224 */ /* 0x001fe200078e00ff */
[----:B------:R-:W-:Y:S06]  /*10560*/  @!P1 BRA `(.L_x_11318) ;  /* 0x0000001c00609947 */ /* 0x000fec0003800000 */
[----:B------:R-:W-:Y:S01]  /*10570*/  UIADD3 UR4, UR43, 0x1, URZ ;  /* 0x000000012b047890 */ /* 0x000fe2000fffe03f */
[----:B------:R-:W0:Y:S01]  /*10580*/  S2R R4, SR_TID.X ;  /* 0x0000000000047919 */ /* 0x000e220000002100 */
[----:B------:R-:W-:Y:S01]  /*10590*/  LOP3.LUT R24, RZ, R24, RZ, 0x33, !PT ;  /* 0x00000018ff187212 */ /* 0x000fe200078e33ff */
[----:B------:R-:W-:-:S03]  /*105a0*/  IMAD.MOV.U32 R6, RZ, RZ, 0x1 ;  /* 0x00000001ff067424 */ /* 0x000fc600078e00ff */
[----:B------:R-:W-:-:S05]  /*105b0*/  IMAD R25, R25, UR4, RZ ;  /* 0x0000000419197c24 */ /* 0x000fca000f8e02ff */
[----:B------:R-:W-:-:S04]  /*105c0*/  VIMNMX R25, R25, UR39, PT ;  /* 0x0000002719197c48 */ /* 0x000fc8000bfe0100 */
[----:B------:R-:W-:Y:S01]  /*105d0*/  LOP3.LUT R2, RZ, R25, RZ, 0x33, !PT ;  /* 0x00000019ff027212 */ /* 0x000fe200078e33ff */
[----:B------:R-:W-:-:S05]  /*105e0*/  IMAD.MOV R3, RZ, RZ, -R25 ;  /* 0x000000ffff037224 */ /* 0x000fca00078e0a19 */
[----:B------:R-:W-:-:S05]  /*105f0*/  VIADDMNMX R24, R3, 0x1, R24, !PT ;  /* 0x0000000103187846 */ /* 0x000fca0007800118 */
        /* <DEDUP_REMOVED lines=11> */
.L_x_11354:
[----:B------:R-:W-:Y:S01]  /*106b0*/  ISETP.NE.AND P0, PT, R22, RZ, PT ;  /* 0x000000ff1600720c */ /* 0x000fe20003f05270 */
[----:B------:R-:W-:Y:S01]  /*106c0*/  VIADD R9, R9, 0xfffffffe ;  /* 0xfffffffe09097836 */ /* 0x000fe20000000000 */
[----:B------:R-:W-:Y:S04]  /*106d0*/  BSSY B1, `(.L_x_11320) ;  /* 0x0000093000017945 */ /* 0x000fe80003800000 */
[----:B------:R-:W-:-:S07]  /*106e0*/  ISETP.NE.AND P1, PT, R9, RZ, PT ;  /* 0x000000ff0900720c */ /* 0x000fce0003f25270 */
[----:B------:R-:W-:Y:S06]  /*106f0*/  @!P0 BRA `(.L_x_11321) ;  /* 0x0000000800408947 */ /* 0x000fec0003800000 */
[----:B------:R-:W-:Y:S01]  /*10700*/  ISETP.NE.AND P0, PT, R23, RZ, PT ;  /* 0x000000ff1700720c */ /* 0x000fe20003f05270 */
[----:B------:R-:W-:Y:S01]  /*10710*/  IMAD.MOV.U32 R13, RZ, RZ, R8 ;  /* 0x000000ffff0d7224 */ /* 0x000fe200078e0008 */
        /* <DEDUP_REMOVED lines=21> */
.L_x_11322:
[----:B------:R-:W1:Y:S01]  /*10870*/  SYNCS.PHASECHK.TRANS64.TRYWAIT P0, [UR38+0x31c48], R6 ;  /* 0x031c4806ff0075a7 */ /* 0x000e620008000166 */
[----:B------:R-:W-:Y:S01]  /*10880*/  BSSY B2, `(.L_x_11323) ;  /* 0x0000003000027945 */ /* 0x000fe20003800000 */
[----:B------:R-:W-:-:S03]  /*10890*/  ISETP.NE.AND P2, PT, R28, RZ, PT ;  /* 0x000000ff1c00720c */ /* 0x000fc60003f45270 */
[----:B-1----:R-:W-:Y:S10]  /*108a0*/  @!P0 BRA `(.L_x_11324) ;  /* 0x0000002c00888947 */ /* 0x002ff40003800000 */
.L_x_11410:
[----:B------:R-:W-:Y:S05]  /*108b0*/  BSYNC B2 ;  /* 0x0000000000027941 */ /* 0x000fea0003800000 */
.L_x_11323:
[----:B------:R-:W-:Y:S04]  /*108c0*/  BSSY B2, `(.L_x_11325) ;  /* 0x0000007000027945 */ /* 0x000fe80003800000 */
[----:B------:R-:W-:Y:S05]  /*108d0*/  @P2 BRA `(.L_x_11326) ;  /* 0x0000000000142947 */ /* 0x000fea0003800000 */
[----:B------:R-:W-:Y:S01]  /*108e0*/  ISETP.NE.AND P0, PT, R7, RZ, PT ;  /* 0x000000ff0700720c */ /* 0x000fe20003f05270 */
[----:B------:R-:W-:-:S04]  /*108f0*/  IMAD.MOV.U32 R2, RZ, RZ, 0x6c00 ;  /* 0x00006c00ff027424 */ /* 0x000fc800078e00ff */
[----:B------:R2:W-:Y:S08]  /*10900*/  SYNCS.ARRIVE.TRANS64 RZ, [UR38+0x31c38], R2 ;  /* 0x031c3802ffff79a7 */ /* 0x0005f00008000026 */
[----:B--2---:R-:W-:Y:S05]  /*10910*/  @!P0 BRA `(.L_x_11326) ;  /* 0x0000000000048947 */ /* 0x004fea0003800000 */
[----:B------:R-:W-:Y:S01]  /*10920*/  BPT.TRAP 0x1 ;  /* 0x000000040000795c */ /* 0x000fe20000300000 */
.L_x_11326:
[----:B------:R-:W-:Y:S05]  /*10930*/  BSYNC B2 ;  /* 0x0000000000027941 */ /* 0x000fea0003800000 */
.L_x_11325:
        /* <DEDUP_REMOVED lines=11> */
.L_x_11327:
        /* <DEDUP_REMOVED lines=13> */
.L_x_11328:
        /* <DEDUP_REMOVED lines=15> */
.L_x_11329:
        /* <DEDUP_REMOVED lines=12> */
.L_x_11411:
[----:B------:R-:W-:Y:S05]  /*10c70*/  BSYNC B2 ;  /* 0x0000000000027941 */ /* 0x000fea0003800000 */
.L_x_11330:
        /* <DEDUP_REMOVED lines=9> */
.L_x_11333:
[----:B------:R-:W-:Y:S05]  /*10d10*/  BSYNC B2 ;  /* 0x0000000000027941 */ /* 0x000fea0003800000 */
.L_x_11332:
        /* <DEDUP_REMOVED lines=10> */
.L_x_11334:
        /* <DEDUP_REMOVED lines=13> */
.L_x_11335:
        /* <DEDUP_REMOVED lines=13> */
.L_x_11336:
        /* <DEDUP_REMOVED lines=10> */
.L_x_11321:
[----:B------:R-:W-:Y:S05]  /*11000*/  BSYNC B1 ;  /* 0x0000000000017941 */ /* 0x000fea0003800000 */
.L_x_11320:
[----:B------:R-:W-:Y:S01]  /*11010*/  ISETP.NE.AND P0, PT, R22, RZ, PT ;  /* 0x000000ff1600720c */ /* 0x000fe20003f05270 */
[----:B------:R-:W-:Y:S01]  /*11020*/  BSSY B1, `(.L_x_11337) ;  /* 0x0000093000017945 */ /* 0x000fe20003800000 */
[----:B------:R-:W-:-:S11]  /*11030*/  LOP3.LUT R6, R11, 0x1, RZ, 0x3c, !PT ;  /* 0x000000010b067812 */ /* 0x000fd600078e3cff */
[----:B------:R-:W-:Y:S05]  /*11040*/  @!P0 BRA `(.L_x_11338) ;  /* 0x0000000800408947 */ /* 0x000fea0003800000 */
[----:B------:R-:W-:Y:S01]  /*11050*/  ISETP.NE.AND P0, PT, R23, RZ, PT ;  /* 0x000000ff1700720c */ /* 0x000fe20003f05270 */
[----:B------:R-:W-:Y:S01]  /*11060*/  VIADD R13, R8, 0xffffffff ;  /* 0xffffffff080d7836 */ /* 0x000fe20000000000 */
        /* <DEDUP_REMOVED lines=21> */
.L_x_11339:
[----:B------:R-:W1:Y:S01]  /*111c0*/  SYNCS.PHASECHK.TRANS64.TRYWAIT P0, [UR38+0x31c40], R12 ;  /* 0x031c400cff0075a7 */ /* 0x000e620008000166 */
[----:B------:R-:W-:Y:S01]  /*111d0*/  BSSY B2, `(.L_x_11340) ;  /* 0x0000003000027945 */ /* 0x000fe20003800000 */
[----:B------:R-:W-:-:S03]  /*111e0*/  ISETP.NE.AND P2, PT, R28, RZ, PT ;  /* 0x000000ff1c00720c */ /* 0x000fc60003f45270 */
[----:B-1----:R-:W-:Y:S10]  /*111f0*/  @!P0 BRA `(.L_x_11341) ;  /* 0x0000002400648947 */ /* 0x002ff40003800000 */
.L_x_11412:
[----:B------:R-:W-:Y:S05]  /*11200*/  BSYNC B2 ;  /* 0x0000000000027941 */ /* 0x000fea0003800000 */
.L_x_11340:
[----:B------:R-:W-:Y:S04]  /*11210*/  BSSY B2, `(.L_x_11342) ;  /* 0x0000007000027945 */ /* 0x000fe80003800000 */
[----:B------:R-:W-:Y:S05]  /*11220*/  @P2 BRA `(.L_x_11343) ;  /* 0x0000000000142947 */ /* 0x000fea0003800000 */
[----:B------:R-:W-:Y:S01]  /*11230*/  ISETP.NE.AND P0, PT, R7, RZ, PT ;  /* 0x000000ff0700720c */ /* 0x000fe20003f05270 */
[----:B------:R-:W-:-:S04]  /*11240*/  IMAD.MOV.U32 R2, RZ, RZ, 0x6c00 ;  /* 0x00006c00ff027424 */ /* 0x000fc800078e00ff */
[----:B------:R2:W-:Y:S08]  /*11250*/  SYNCS.ARRIVE.TRANS64 RZ, [UR38+0x31c30], R2 ;  /* 0x031c3002ffff79a7 */ /* 0x0005f00008000026 */
[----:B--2---:R-:W-:Y:S05]  /*11260*/  @!P0 BRA `(.L_x_11343) ;  /* 0x0000000000048947 */ /* 0x004fea0003800000 */
[----:B------:R-:W-:Y:S01]  /*11270*/  BPT.TRAP 0x1 ;  /* 0x000000040000795c */ /* 0x000fe20000300000 */
.L_x_11343:
[----:B------:R-:W-:Y:S05]  /*11280*/  BSYNC B2 ;  /* 0x0000000000027941 */ /* 0x000fea0003800000 */
.L_x_11342:
        /* <DEDUP_REMOVED lines=11> */
.L_x_11344:
        /* <DEDUP_REMOVED lines=14> */
.L_x_11345:
        /* <DEDUP_REMOVED lines=14> */
.L_x_11346:
        /* <DEDUP_REMOVED lines=12> */
.L_x_11413:
[----:B------:R-:W-:Y:S05]  /*115c0*/  BSYNC B2 ;  /* 0x0000000000027941 */ /* 0x000fea0003800000 */
.L_x_11347:
        /* <DEDUP_REMOVED lines=9> */
.L_x_11350:
[----:B------:R-:W-:Y:S05]  /*11660*/  BSYNC B2 ;  /* 0x0000000000027941 */ /* 0x000fea0003800000 */
.L_x_11349:
        /* <DEDUP_REMOVED lines=10> */
.L_x_11351:
        /* <DEDUP_REMOVED lines=13> */
.L_x_11352:
        /* <DEDUP_REMOVED lines=13> */
.L_x_11353:
        /* <DEDUP_REMOVED lines=10> */
.L_x_11338:
[----:B------:R-:W-:Y:S05]  /*11950*/  BSYNC B1 ;  /* 0x0000000000017941 */ /* 0x000fea0003800000 */
.L_x_11337:
[----:B------:R-:W-:Y:S02]  /*11960*/  VIADD R8, R8, 0xfffffffe ;  /* 0xfffffffe08087836 */ /* 0x000fe40000000000 */
[----:B------:R-:W-:Y:S01]  /*11970*/  IMAD.MOV.U32 R11, RZ, RZ, R6 ;  /* 0x000000ffff0b7224 */ /* 0x000fe200078e0006 */
[----:B------:R-:W-:Y:S06]  /*11980*/  @P1 BRA `(.L_x_11354) ;  /* 0xffffffec00481947 */ /* 0x000fec000383ffff */
[----:B------:R-:W-:Y:S05]  /*11990*/  BSYNC B0 ;  /* 0x0000000000007941 */ /* 0x000fea0003800000 */
.L_x_11319:
[----:B------:R-:W-:Y:S01]  /*119a0*/  ISETP.NE.AND P0, PT, R10, RZ, PT ;  /* 0x000000ff0a00720c */ /* 0x000fe20003f05270 */
[----:B------:R-:W-:-:S12]  /*119b0*/  BSSY B0, `(.L_x_11318) ;  /* 0x0000093000007945 */ /* 0x000fd80003800000 */
[----:B------:R-:W-:Y:S05]  /*119c0*/  @!P0 BRA `(.L_x_11355) ;  /* 0x0000000800448947 */ /* 0x000fea0003800000 */
[----:B------:R-:W-:Y:S01]  /*119d0*/  ISETP.NE.AND P1, PT, R22, RZ, PT ;  /* 0x000000ff1600720c */ /* 0x000fe20003f25270 */
[----:B------:R-:W-:-:S12]  /*119e0*/  IMAD.MOV.U32 R0, RZ, RZ, 0x1 ;  /* 0x00000001ff007424 */ /* 0x000fd800078e00ff */
[----:B------:R-:W-:Y:S05]  /*119f0*/  @!P1 BRA `(.L_x_11355) ;  /* 0x0000000800389947 */ /* 0x000fea0003800000 */
[----:B------:R-:W-:Y:S02]  /*11a00*/  ISETP.NE.AND P1, PT, R23, RZ, PT ;  /* 0x000000ff1700720c */ /* 0x000fe40003f25270 */
        /* <DEDUP_REMOVED lines=21> */
.L_x_11356:
[----:B------:R-:W1:Y:S01]  /*11b60*/  SYNCS.PHASECHK.TRANS64.TRYWAIT P0, [UR38+0x31c48], R9 ;  /* 0x031c4809ff0075a7 */ /* 0x000e620008000166 */
[----:B------:R-:W-:Y:S01]  /*11b70*/  BSSY B1, `(.L_x_11357) ;  /* 0x0000003000017945 */ /* 0x000fe20003800000 */
[----:B------:R-:W-:-:S03]  /*11b80*/  ISETP.NE.AND P1, PT, R28, RZ, PT ;  /* 0x000000ff1c00720c */ /* 0x000fc60003f25270 */
[----:B-1----:R-:W-:Y:S10]  /*11b90*/  @!P0 BRA `(.L_x_11358) ;  /* 0x0000001c002c8947 */ /* 0x002ff40003800000 */
.L_x_11414:
[----:B------:R-:W-:Y:S05]  /*11ba0*/  BSYNC B1 ;  /* 0x0000000000017941 */ /* 0x000fea0003800000 */
.L_x_11357:
[----:B------:R-:W-:Y:S04]  /*11bb0*/  BSSY B1, `(.L_x_11359) ;  /* 0x0000007000017945 */ /* 0x000fe80003800000 */
[----:B------:R-:W-:Y:S05]  /*11bc0*/  @P1 BRA `(.L_x_11360) ;  /* 0x0000000000141947 */ /* 0x000fea0003800000 */
[----:B------:R-:W-:Y:S01]  /*11bd0*/  ISETP.NE.AND P0, PT, R7, RZ, PT ;  /* 0x000000ff0700720c */ /* 0x000fe20003f05270 */
[----:B-1----:R-:W-:-:S04]  /*11be0*/  IMAD.MOV.U32 R2, RZ, RZ, 0x6c00 ;  /* 0x00006c00ff027424 */ /* 0x002fc800078e00ff */
[----:B------:R2:W-:Y:S08]  /*11bf0*/  SYNCS.ARRIVE.TRANS64 RZ, [UR38+0x31c38], R2 ;  /* 0x031c3802ffff79a7 */ /* 0x0005f00008000026 */
[----:B--2---:R-:W-:Y:S05]  /*11c00*/  @!P0 BRA `(.L_x_11360) ;  /* 0x0000000000048947 */ /* 0x004fea0003800000 */
[----:B------:R-:W-:Y:S01]  /*11c10*/  BPT.TRAP 0x1 ;  /* 0x000000040000795c */ /* 0x000fe20000300000 */
.L_x_11360:
[----:B------:R-:W-:Y:S05]  /*11c20*/  BSYNC B1 ;  /* 0x0000000000017941 */ /* 0x000fea0003800000 */
.L_x_11359:
        /* <DEDUP_REMOVED lines=11> */
.L_x_11361:
        /* <DEDUP_REMOVED lines=14> */
.L_x_11362:
        /* <DEDUP_REMOVED lines=14> */
.L_x_11363:
        /* <DEDUP_REMOVED lines=11> */
.L_x_11415:
[----:B------:R-:W-:Y:S05]  /*11f50*/  BSYNC B1 ;  /* 0x0000000000017941 */ /* 0x000fea0003800000 */
.L_x_11364:
        /* <DEDUP_REMOVED lines=9> */
.L_x_11367:
[----:B------:R-:W-:Y:S05]  /*11ff0*/  BSYNC B1 ;  /* 0x0000000000017941 */ /* 0x000fea0003800000 */
.L_x_11366:
        /* <DEDUP_REMOVED lines=10> */
.L_x_11368:
        /* <DEDUP_REMOVED lines=13> */
.L_x_11369:
        /* <DEDUP_REMOVED lines=13> */
.L_x_11370:
        /* <DEDUP_REMOVED lines=10> */
.L_x_11355:
[----:B------:R-:W-:Y:S05]  /*122e0*/  BSYNC B0 ;  /* 0x0000000000007941 */ /* 0x000fea0003800000 */
.L_x_11318:
[----:B------:R-:W-:Y:S01]  /*122f0*/  ISETP.NE.AND P0, PT, R22, RZ, PT ;  /* 0x000000ff1600720c */ /* 0x000fe20003f05270 */
        /* <DEDUP_REMOVED lines=8> */
.L_x_11416:
[----:B------:R-:W-:Y:S05]  /*12380*/  BSYNC B1 ;  /* 0x0000000000017941 */ /* 0x000fea0003800000 */
.L_x_11373:
        /* <DEDUP_REMOVED lines=8> */
.L_x_11376:
[----:B------:R-:W-:Y:S05]  /*12410*/  BSYNC B1 ;  /* 0x0000000000017941 */ /* 0x000fea0003800000 */
.L_x_11375:
        /* <DEDUP_REMOVED lines=13> */
.L_x_11377:
        /* <DEDUP_REMOVED lines=13> */
.L_x_11378:
        /* <DEDUP_REMOVED lines=13> */
.L_x_11379:
        /* <DEDUP_REMOVED lines=8> */
.L_x_11372:
[----:B------:R-:W-:Y:S05]  /*12710*/  BSYNC B0 ;  /* 0x0000000000007941 */ /* 0x000fea0003800000 */
.L_x_11371:
[----:B------:R-:W-:Y:S02]  /*12720*/  VIADD R0, R0, 0x1 ;  /* 0x0000000100007836 */ /* 0x000fe40000000000 */
[----:B0-----:R-:W-:-:S03]  /*12730*/  IMAD.MOV.U32 R2, RZ, RZ, RZ ;  /* 0x000000ffff027224 */ /* 0x001fc600078e00ff */
[----:B------:R-:W-:-:S04]  /*12740*/  ISETP.NE.AND P0, PT, R0, 0x2, PT ;  /* 0x000000020000780c */ /* 0x000fc80003f05270 */
[----:B------:R-:W-:Y:S02]  /*12750*/  SEL R3, RZ, 0x1, P0 ;  /* 0x00000001ff037807 */ /* 0x000fe40000000000 */
[----:B------:R-:W-:Y:S02]  /*12760*/  SEL R0, R0, RZ, P0 ;  /* 0x000000ff00007207 */ /* 0x000fe40000000000 */
[----:B------:R-:W-:-:S07]  /*12770*/  LOP3.LUT R6, R6, R3, RZ, 0x3c, !PT ;  /* 0x0000000306067212 */ /* 0x000fce00078e3cff */
.L_x_11302:
[----:B------:R-:W0:Y:S01]  /*12780*/  S2R R4, SR_CgaCtaId ;  /* 0x0000000000047919 */ /* 0x000e220000008800 */
[----:B------:R-:W-:Y:S02]  /*12790*/  MOV R3, 0x400 ;  /* 0x0000040000037802 */ /* 0x000fe40000000f00 */
[----:B------:R-:W-:Y:S02]  /*127a0*/  SHF.L.U32 R2, R2, 0x1f, RZ ;  /* 0x0000001f02027819 */ /* 0x000fe400000006ff */
[----:B0-----:R-:W-:-:S04]  /*127b0*/  LEA R7, R4, R3, 0x18 ;  /* 0x0000000304077211 */ /* 0x001fc800078ec0ff */
[----:B------:R-:W0:Y:S02]  /*127c0*/  SYNCS.PHASECHK.TRANS64.TRYWAIT P0, [R7+URZ+0x31c20], R2 ;  /* 0x031c2002070075a7 */ /* 0x000e24000800017f */
[----:B0-----:R-:W-:Y:S05]  /*127d0*/  @!P0 BRA `(.L_x_11380) ;  /* 0x0000001000608947 */ /* 0x001fea0003800000 */
.L_x_11417:
[----:B------:R-:W-:-:S03]  /*127e0*/  UMOV UR4, 0xffffffff ;  /* 0xffffffff00047882 */ /* 0x000fc60000000000 */
[----:B------:R-:W-:Y:S05]  /*127f0*/  BRA.DIV UR4, `(.L_x_11381) ;  /* 0x00000012046c7947 */ /* 0x000fea000b800000 */
[----:B0-----:R-:W0:Y:S02]  /*12800*/  S2R R2, SR_TID.X ;  /* 0x0000000000027919 */ /* 0x001e240000002100 */
[----:B0-----:R-:W-:-:S04]  /*12810*/  SHF.R.U32.HI R2, RZ, 0x5, R2 ;  /* 0x00000005ff027819 */ /* 0x001fc80000011602 */
[----:B------:R-:W-:-:S05]  /*12820*/  LOP3.LUT R2, R2, 0x3, RZ, 0xc0, !PT ;  /* 0x0000000302027812 */ /* 0x000fca00078ec0ff */
[----:B------:R0:W1:Y:S02]  /*12830*/  SHFL.IDX PT, R14, R2, RZ, 0x1f ;  /* 0x00001fff020e7589 */ /* 0x00006400000e0000 */
.L_x_11420:
[----:B-1----:R-:W-:-:S13]  /*12840*/  ISETP.NE.AND P0, PT, R14, RZ, PT ;  /* 0x000000ff0e00720c */ /* 0x002fda0003f05270 */
[----:B------:R-:W-:Y:S05]  /*12850*/  @P0 BRA `(.L_x_11264) ;  /* 0x0000000000840947 */ /* 0x000fea0003800000 */
[----:B------:R-:W-:-:S03]  /*12860*/  UMOV UR4, 0xffffffff ;  /* 0xffffffff00047882 */ /* 0x000fc60000000000 */
[----:B------:R-:W-:Y:S05]  /*12870*/  BRA.DIV UR4, `(.L_x_11382) ;  /* 0x0000001204807947 */ /* 0x000fea000b800000 */
[----:B------:R-:W-:-:S13]  /*12880*/  ELECT P6, URZ, PT ;  /* 0x00000000003f782f */ /* 0x000fda00038c0000 */
.L_x_11423:
[----:B------:R-:W-:Y:S05]  /*12890*/  @!P6 BRA `(.L_x_11264) ;  /* 0x000000000074e947 */ /* 0x000fea0003800000 */
[----:B------:R-:W-:-:S04]  /*128a0*/  LOP3.LUT R27, R27, 0x2, RZ, 0xfc, !PT ;  /* 0x000000021b1b7812 */ /* 0x000fc800078efcff */
[----:B------:R-:W-:-:S13]  /*128b0*/  ISETP.NE.AND P2, PT, R27, 0x3, PT ;  /* 0x000000031b00780c */ /* 0x000fda0003f45270 */
[----:B------:R-:W-:Y:S05]  /*128c0*/  @!P2 BRA `(.L_x_11383) ;  /* 0x000000000004a947 */ /* 0x000fea0003800000 */
[----:B------:R-:W-:Y:S01]  /*128d0*/  BPT.TRAP 0x1 ;  /* 0x000000040000795c */ /* 0x000fe20000300000 */
.L_x_11383:
        /* <DEDUP_REMOVED lines=12> */
.L_x_11424:
[----:B------:R-:W1:Y:S02]  /*129a0*/  SYNCS.PHASECHK.TRANS64.TRYWAIT P0, [R3+URZ], R2 ;  /* 0x00000002030075a7 */ /* 0x000e64000800017f */
[----:B-1----:R-:W-:Y:S05]  /*129b0*/  @!P0 BRA `(.L_x_11385) ;  /* 0x0000001000648947 */ /* 0x002fea0003800000 */
.L_x_11425:
[----:B------:R-:W-:Y:S05]  /*129c0*/  @!P2 BRA `(.L_x_11386) ;  /* 0x000000000004a947 */ /* 0x000fea0003800000 */
[----:B------:R-:W-:Y:S01]  /*129d0*/  BPT.TRAP 0x1 ;  /* 0x000000040000795c */ /* 0x000fe20000300000 */
.L_x_11386:
[----:B-1----:R-:W-:-:S04]  /*129e0*/  VIADD R3, R7, 0x31c60 ;  /* 0x00031c6007037836 */ /* 0x002fc80000000000 */
[----:B0-----:R-:W-:-:S04]  /*129f0*/  IMAD R5, R0, 0x8, R3 ;  /* 0x0000000800057824 */ /* 0x001fc800078e0203 */
[----:B------:R-:W0:Y:S02]  /*12a00*/  SYNCS.PHASECHK.TRANS64.TRYWAIT P0, [R5+URZ], R4 ;  /* 0x00000004050075a7 */ /* 0x000e24000800017f */
[----:B0-----:R-:W-:Y:S05]  /*12a10*/  @!P0 BRA `(.L_x_11387) ;  /* 0x0000001000608947 */ /* 0x001fea0003800000 */
.L_x_11426:
[----:B------:R-:W-:-:S07]  /*12a20*/  IMAD R3, R8, 0x8, R3 ;  /* 0x0000000808037824 */ /* 0x000fce00078e0203 */
.L_x_11388:
[----:B-1----:R1:W2:Y:S02]  /*12a30*/  SYNCS.PHASECHK.TRANS64.TRYWAIT P0, [R3+URZ], R2 ;  /* 0x00000002030075a7 */ /* 0x0022a4000800017f */
[----:B--2---:R-:W-:Y:S05]  /*12a40*/  @!P0 NANOSLEEP.SYNCS 0x989680 ;  /* 0x009896800000895d */ /* 0x004fea0003900000 */
[----:B------:R-:W2:Y:S02]  /*12a50*/  @!P0 SYNCS.PHASECHK.TRANS64 P0, [R3+URZ], R2 ;  /* 0x00000002030085a7 */ /* 0x000ea4000800007f */
[----:B--2---:R-:W-:Y:S05]  /*12a60*/  @!P0 BRA `(.L_x_11388) ;  /* 0xfffffffc00f08947 */ /* 0x004fea000383ffff */
.L_x_11264:
[----:B------:R-:W-:Y:S05]  /*12a70*/  BSYNC B6 ;  /* 0x0000000000067941 */ /* 0x000fea0003800000 */
.L_x_11261:
[----:B------:R-:W-:Y:S05]  /*12a80*/  EXIT ;  /* 0x000000000000794d */ /* 0x000fea0003800000 */
.L_x_11268:
[----:B0-----:R-:W-:-:S04]  /*12a90*/  IMAD.U32 R3, RZ, RZ, UR56 ;  /* 0x00000038ff037e24 */ /* 0x001fc8000f8e00ff */
[----:B------:R0:W1:Y:S03]  /*12aa0*/  SYNCS.PHASECHK.TRANS64.TRYWAIT P1, [R3+URZ+0x31c00], R0 ;  /* 0x031c0000030075a7 */ /* 0x000066000802017f */
[----:B-1----:R-:W-:Y:S05]  /*12ab0*/  @!P1 NANOSLEEP.SYNCS 0x989680 ;  /* 0x009896800000995d */ /* 0x002fea0003900000 */
[----:B------:R-:W1:Y:S02]  /*12ac0*/  @!P1 SYNCS.PHASECHK.TRANS64 P1, [R3+URZ+0x31c00], R0 ;  /* 0x031c0000030095a7 */ /* 0x000e64000802007f */
[----:B-1----:R-:W-:Y:S05]  /*12ad0*/  @!P1 BRA `(.L_x_11268) ;  /* 0xfffffffc00ec9947 */ /* 0x002fea000383ffff */
[----:B------:R-:W-:Y:S05]  /*12ae0*/  BRA `(.L_x_11389) ;  /* 0xfffffee800207947 */ /* 0x000fea000383ffff */
.L_x_11272:
[----:B--2---:R-:W-:-:S04]  /*12af0*/  IMAD.U32 R5, RZ, RZ, UR56 ;  /* 0x00000038ff057e24 */ /* 0x004fc8000f8e00ff */
[----:B------:R2:W3:Y:S03]  /*12b00*/  SYNCS.PHASECHK.TRANS64.TRYWAIT P2, [R5+URZ+0x31c30], R0 ;  /* 0x031c3000050075a7 */ /* 0x0004e6000804017f */
[----:B---3--:R-:W-:Y:S05]  /*12b10*/  @!P2 NANOSLEEP.SYNCS 0x989680 ;  /* 0x009896800000a95d */ /* 0x008fea0003900000 */
[----:B------:R-:W3:Y:S02]  /*12b20*/  @!P2 SYNCS.PHASECHK.TRANS64 P2, [R5+URZ+0x31c30], R0 ;  /* 0x031c30000500a5a7 */ /* 0x000ee4000804007f */
[----:B---3--:R-:W-:Y:S05]  /*12b30*/  @!P2 BRA `(.L_x_11272) ;  /* 0xfffffffc00eca947 */ /* 0x008fea000383ffff */
[----:B------:R-:W-:Y:S05]  /*12b40*/  BRA `(.L_x_11271) ;  /* 0xfffffee800347947 */ /* 0x000fea000383ffff */
.L_x_11277:
[----:B-1----:R-:W-:-:S04]  /*12b50*/  IMAD.U32 R5, RZ, RZ, UR6 ;  /* 0x00000006ff057e24 */ /* 0x002fc8000f8e00ff */
[----:B------:R1:W2:Y:S03]  /*12b60*/  SYNCS.PHASECHK.TRANS64.TRYWAIT P3, [R5+URZ+0x31c30], R0 ;  /* 0x031c3000050075a7 */ /* 0x0002a6000806017f */
[----:B--2---:R-:W-:Y:S05]  /*12b70*/  @!P3 NANOSLEEP.SYNCS 0x989680 ;  /* 0x009896800000b95d */ /* 0x004fea0003900000 */
[----:B------:R-:W2:Y:S02]  /*12b80*/  @!P3 SYNCS.PHASECHK.TRANS64 P3, [R5+URZ+0x31c30], R0 ;  /* 0x031c30000500b5a7 */ /* 0x000ea4000806007f */
[----:B--2---:R-:W-:Y:S05]  /*12b90*/  @!P3 BRA `(.L_x_11277) ;  /* 0xfffffffc00ecb947 */ /* 0x004fea000383ffff */
[----:B------:R-:W-:Y:S05]  /*12ba0*/  BRA `(.L_x_11274) ;  /* 0xffffff24002c7947 */ /* 0x000fea000383ffff */
.L_x_11281:
[----:B-1----:R-:W-:-:S04]  /*12bb0*/  IMAD.U32 R5, RZ, RZ, UR6 ;  /* 0x00000006ff057e24 */ /* 0x002fc8000f8e00ff */
[----:B------:R1:W2:Y:S03]  /*12bc0*/  SYNCS.PHASECHK.TRANS64.TRYWAIT P3, [R5+URZ+0x31c50], R0 ;  /* 0x031c5000050075a7 */ /* 0x0002a6000806017f */
[----:B--2---:R-:W-:Y:S05]  /*12bd0*/  @!P3 NANOSLEEP.SYNCS 0x989680 ;  /* 0x009896800000b95d */ /* 0x004fea0003900000 */
[----:B------:R-:W2:Y:S02]  /*12be0*/  @!P3 SYNCS.PHASECHK.TRANS64 P3, [R5+URZ+0x31c50], R0 ;  /* 0x031c50000500b5a7 */ /* 0x000ea4000806007f */
[----:B--2---:R-:W-:Y:S05]  /*12bf0*/  @!P3 BRA `(.L_x_11281) ;  /* 0xfffffffc00ecb947 */ /* 0x004fea000383ffff */
[----:B------:R-:W-:Y:S05]  /*12c00*/  BRA `(.L_x_11278) ;  /* 0xffffff3800d47947 */ /* 0x000fea000383ffff */
.L_x_11287:
[----:B-1----:R-:W-:-:S04]  /*12c10*/  IMAD.U32 R5, RZ, RZ, UR5 ;  /* 0x00000005ff057e24 */ /* 0x002fc8000f8e00ff */
[----:B------:R1:W2:Y:S03]  /*12c20*/  SYNCS.PHASECHK.TRANS64.TRYWAIT P2, [R5+URZ+0x31c30], R0 ;  /* 0x031c3000050075a7 */ /* 0x0002a6000804017f */
[----:B--2---:R-:W-:Y:S05]  /*12c30*/  @!P2 NANOSLEEP.SYNCS 0x989680 ;  /* 0x009896800000a95d */ /* 0x004fea0003900000 */
[----:B------:R-:W2:Y:S02]  /*12c40*/  @!P2 SYNCS.PHASECHK.TRANS64 P2, [R5+URZ+0x31c30], R0 ;  /* 0x031c30000500a5a7 */ /* 0x000ea4000804007f */
[----:B--2---:R-:W-:Y:S05]  /*12c50*/  @!P2 BRA `(.L_x_11287) ;  /* 0xfffffffc00eca947 */ /* 0x004fea000383ffff */
[----:B------:R-:W-:Y:S05]  /*12c60*/  BRA `(.L_x_11284) ;  /* 0xffffff6800087947 */ /* 0x000fea000383ffff */
.L_x_11291:
[----:B-1----:R-:W-:-:S04]  /*12c70*/  IMAD.U32 R5, RZ, RZ, UR5 ;  /* 0x00000005ff057e24 */ /* 0x002fc8000f8e00ff */
[----:B------:R1:W2:Y:S03]  /*12c80*/  SYNCS.PHASECHK.TRANS64.TRYWAIT P2, [R5+URZ+0x31c50], R0 ;  /* 0x031c5000050075a7 */ /* 0x0002a6000804017f */
[----:B--2---:R-:W-:Y:S05]  /*12c90*/  @!P2 NANOSLEEP.SYNCS 0x989680 ;  /* 0x009896800000a95d */ /* 0x004fea0003900000 */
[----:B------:R-:W2:Y:S02]  /*12ca0*/  @!P2 SYNCS.PHASECHK.TRANS64 P2, [R5+URZ+0x31c50], R0 ;  /* 0x031c50000500a5a7 */ /* 0x000ea4000804007f */
[----:B--2---:R-:W-:Y:S05]  /*12cb0*/  @!P2 BRA `(.L_x_11291) ;  /* 0xfffffffc00eca947 */ /* 0x004fea000383ffff */
[----:B------:R-:W-:Y:S05]  /*12cc0*/  BRA `(.L_x_11288) ;  /* 0xffffff7c00b47947 */ /* 0x000fea000383ffff */
.L_x_11296:
[----:B-1----:R-:W-:-:S04]  /*12cd0*/  IMAD.U32 R3, RZ, RZ, UR9 ;  /* 0x00000009ff037e24 */ /* 0x002fc8000f8e00ff */
[----:B------:R1:W3:Y:S03]  /*12ce0*/  SYNCS.PHASECHK.TRANS64.TRYWAIT P0, [R3+URZ+0x31c50], R6 ;  /* 0x031c5006030075a7 */ /* 0x0002e6000800017f */
[----:B---3--:R-:W-:Y:S05]  /*12cf0*/  @!P0 NANOSLEEP.SYNCS 0x989680 ;  /* 0x009896800000895d */ /* 0x008fea0003900000 */
[----:B------:R-:W3:Y:S02]  /*12d00*/  @!P0 SYNCS.PHASECHK.TRANS64 P0, [R3+URZ+0x31c50], R6 ;  /* 0x031c5006030085a7 */ /* 0x000ee4000800007f */
[----:B---3--:R-:W-:Y:S05]  /*12d10*/  @!P0 BRA `(.L_x_11296) ;  /* 0xfffffffc00ec8947 */ /* 0x008fea000383ffff */
[----:B------:R-:W-:Y:S05]  /*12d20*/  BRA `(.L_x_11295) ;  /* 0xffffff9c00847947 */ /* 0x000fea000383ffff */
.L_x_11307:
[----:B------:R-:W-:Y:S02]  /*12d30*/  IMAD.MOV.U32 R13, RZ, RZ, R22 ;  /* 0x000000ffff0d7224 */ /* 0x000fe400078e0016 */
[----:B------:R-:W-:Y:S02]  /*12d40*/  IMAD.MOV.U32 R12, RZ, RZ, RZ ;  /* 0x000000ffff0c7224 */ /* 0x000fe400078e00ff */
[----:B------:R-:W-:Y:S02]  /*12d50*/  IMAD.MOV.U32 R11, RZ, RZ, 0x1f ;  /* 0x0000001fff0b7424 */ /* 0x000fe400078e00ff */
[----:B------:R-:W-:-:S07]  /*12d60*/  IMAD.MOV.U32 R15, RZ, RZ, -0x1 ;  /* 0xffffffffff0f7424 */ /* 0x000fce00078e00ff */
[----:B------:R-:W-:Y:S05]  /*12d70*/  WARPSYNC.COLLECTIVE R15, `(.L_x_11390) ;  /* 0x000000000f087348 */ /* 0x000fea0003c00000 */
[----:B------:R0:W1:Y:S02]  /*12d80*/  SHFL.IDX P6, R14, R13, R12, R11 ;  /* 0x0000000c0d0e7389 */ /* 0x00006400000c000b */
[----:B01----:R-:W-:Y:S01]  /*12d90*/  ENDCOLLECTIVE ;  /* 0x000000000000791b */ /* 0x003fe20003800000 */
.L_x_11390:
[----:B------:R-:W-:Y:S05]  /*12da0*/  BRA `(.L_x_11391) ;  /* 0xffffffc400dc7947 */ /* 0x000fea000383ffff */
.L_x_11309:
[----:B------:R-:W-:Y:S01]  /*12db0*/  BSSY B0, `(.L_x_11392) ;  /* 0x0000006000007945 */ /* 0x000fe20003800000 */
[----:B------:R-:W-:-:S07]  /*12dc0*/  IMAD.MOV.U32 R15, RZ, RZ, -0x1 ;  /* 0xffffffffff0f7424 */ /* 0x000fce00078e00ff */
[----:B------:R-:W-:Y:S05]  /*12dd0*/  WARPSYNC.COLLECTIVE R15, `(.L_x_11393) ;  /* 0x000000000f0c7348 */ /* 0x000fea0003c00000 */
[----:B------:R-:W-:Y:S02]  /*12de0*/  ELECT P6, UR62, PT ;  /* 0x00000000003e782f */ /* 0x000fe400038c0000 */
[----:B------:R-:W-:Y:S01]  /*12df0*/  MOV R14, UR62 ;  /* 0x0000003e000e7c02 */ /* 0x000fe20008000f00 */
[----:B------:R-:W-:Y:S10]  /*12e00*/  ENDCOLLECTIVE ;  /* 0x000000000000791b */ /* 0x000ff40003800000 */
.L_x_11393:
[----:B------:R-:W-:Y:S05]  /*12e10*/  BSYNC B0 ;  /* 0x0000000000007941 */ /* 0x000fea0003800000 */
.L_x_11392:
[----:B------:R-:W-:Y:S05]  /*12e20*/  BRA `(.L_x_11394) ;  /* 0xffffffc400d87947 */ /* 0x000fea000383ffff */
.L_x_11311:
[----:B-1----:R-:W-:-:S04]  /*12e30*/  IMAD.U32 R3, RZ, RZ, UR38 ;  /* 0x00000026ff037e24 */ /* 0x002fc8000f8e00ff */
[----:B------:R1:W2:Y:S03]  /*12e40*/  SYNCS.PHASECHK.TRANS64.TRYWAIT P0, [R3+URZ+0x31c40], R0 ;  /* 0x031c4000030075a7 */ /* 0x0002a6000800017f */
[----:B--2---:R-:W-:Y:S05]  /*12e50*/  @!P0 NANOSLEEP.SYNCS 0x989680 ;  /* 0x009896800000895d */ /* 0x004fea0003900000 */
[----:B------:R-:W2:Y:S02]  /*12e60*/  @!P0 SYNCS.PHASECHK.TRANS64 P0, [R3+URZ+0x31c40], R0 ;  /* 0x031c4000030085a7 */ /* 0x000ea4000800007f */
[----:B--2---:R-:W-:Y:S05]  /*12e70*/  @!P0 BRA `(.L_x_11311) ;  /* 0xfffffffc00ec8947 */ /* 0x004fea000383ffff */
[----:B------:R-:W-:Y:S05]  /*12e80*/  BRA `(.L_x_11395) ;  /* 0xffffffc800287947 */ /* 0x000fea000383ffff */
.L_x_11314:
[----:B------:R-:W-:Y:S01]  /*12e90*/  IMAD R8, R12, 0xc0, R11 ;  /* 0x000000c00c087824 */ /* 0x000fe200078e020b */
[----:B------:R-:W0:Y:S01]  /*12ea0*/  LDC R5, c[0x0][0x448] ;  /* 0x00011200ff057b82 */ /* 0x000e220000000800 */
[----:B------:R-:W-:Y:S02]  /*12eb0*/  IMAD.MOV.U32 R13, RZ, RZ, R7 ;  /* 0x000000ffff0d7224 */ /* 0x000fe400078e0007 */
[----:B------:R-:W-:Y:S02]  /*12ec0*/  IMAD.MOV.U32 R12, RZ, RZ, RZ ;  /* 0x000000ffff0c7224 */ /* 0x000fe400078e00ff */
[----:B------:R-:W-:Y:S02]  /*12ed0*/  IMAD.MOV.U32 R11, RZ, RZ, 0x1c1f ;  /* 0x00001c1fff0b7424 */ /* 0x000fe400078e00ff */
[----:B------:R-:W-:Y:S02]  /*12ee0*/  IMAD.MOV.U32 R15, RZ, RZ, -0x1 ;  /* 0xffffffffff0f7424 */ /* 0x000fe400078e00ff */
[----:B------:R-:W-:-:S07]  /*12ef0*/  VIADD R4, R8, 0x20 ;  /* 0x0000002008047836 */ /* 0x000fce0000000000 */
[----:B0-----:R-:W-:Y:S05]  /*12f00*/  WARPSYNC.COLLECTIVE R15, `(.L_x_11396) ;  /* 0x000000000f087348 */ /* 0x001fea0003c00000 */
[----:B------:R1:W2:Y:S02]  /*12f10*/  SHFL.IDX P6, R14, R13, R12, R11 ;  /* 0x0000000c0d0e7389 */ /* 0x0002a400000c000b */
[----:B012---:R-:W-:Y:S01]  /*12f20*/  ENDCOLLECTIVE ;  /* 0x000000000000791b */ /* 0x007fe20003800000 */
.L_x_11396:
[----:B------:R-:W-:Y:S02]  /*12f30*/  IMAD.MOV.U32 R13, RZ, RZ, R6 ;  /* 0x000000ffff0d7224 */ /* 0x000fe400078e0006 */
[----:B------:R-:W-:-:S07]  /*12f40*/  IMAD.MOV.U32 R3, RZ, RZ, R14 ;  /* 0x000000ffff037224 */ /* 0x000fce00078e000e */
[----:B------:R-:W-:Y:S05]  /*12f50*/  WARPSYNC.COLLECTIVE R15, `(.L_x_11397) ;  /* 0x000000000f087348 */ /* 0x000fea0003c00000 */
[----:B------:R0:W1:Y:S02]  /*12f60*/  SHFL.IDX P6, R14, R13, R12, R11 ;  /* 0x0000000c0d0e7389 */ /* 0x00006400000c000b */
[----:B01----:R-:W-:Y:S01]  /*12f70*/  ENDCOLLECTIVE ;  /* 0x000000000000791b */ /* 0x003fe20003800000 */
.L_x_11397:
        /* <DEDUP_REMOVED lines=10> */
.L_x_11398:
        /* <DEDUP_REMOVED lines=13> */
.L_x_11399:
        /* <DEDUP_REMOVED lines=8> */
.L_x_11400:
        /* <DEDUP_REMOVED lines=13> */
.L_x_11401:
        /* <DEDUP_REMOVED lines=8> */
.L_x_11402:
        /* <DEDUP_REMOVED lines=12> */
.L_x_11403:
        /* <DEDUP_REMOVED lines=11> */
.L_x_11404:
        /* <DEDUP_REMOVED lines=13> */
.L_x_11405:
        /* <DEDUP_REMOVED lines=8> */
.L_x_11406:
        /* <DEDUP_REMOVED lines=14> */
.L_x_11407:
[----:B------:R-:W-:Y:S05]  /*13660*/  BRA `(.L_x_11408) ;  /* 0xffffffcc00507947 */ /* 0x000fea000383ffff */
.L_x_11317:
[----:B0-----:R-:W-:-:S04]  /*13670*/  IMAD.U32 R3, RZ, RZ, UR38 ;  /* 0x00000026ff037e24 */ /* 0x001fc8000f8e00ff */
[----:B------:R0:W1:Y:S03]  /*13680*/  SYNCS.PHASECHK.TRANS64.TRYWAIT P0, [R3+URZ+0x31c20], R0 ;  /* 0x031c2000030075a7 */ /* 0x000066000800017f */
[----:B-1----:R-:W-:Y:S05]  /*13690*/  @!P0 NANOSLEEP.SYNCS 0x989680 ;  /* 0x009896800000895d */ /* 0x002fea0003900000 */
[----:B------:R-:W1:Y:S02]  /*136a0*/  @!P0 SYNCS.PHASECHK.TRANS64 P0, [R3+URZ+0x31c20], R0 ;  /* 0x031c2000030085a7 */ /* 0x000e64000800007f */
[----:B-1----:R-:W-:Y:S05]  /*136b0*/  @!P0 BRA `(.L_x_11317) ;  /* 0xfffffffc00ec8947 */ /* 0x002fea000383ffff */
[----:B------:R-:W-:Y:S05]  /*136c0*/  BRA `(.L_x_11409) ;  /* 0xffffffcc00a07947 */ /* 0x000fea000383ffff */
.L_x_11324:
[----:B-1----:R-:W-:-:S04]  /*136d0*/  IMAD.U32 R3, RZ, RZ, UR38 ;  /* 0x00000026ff037e24 */ /* 0x002fc8000f8e00ff */
[----:B------:R1:W2:Y:S03]  /*136e0*/  SYNCS.PHASECHK.TRANS64.TRYWAIT P0, [R3+URZ+0x31c48], R6 ;  /* 0x031c4806030075a7 */ /* 0x0002a6000800017f */
[----:B--2---:R-:W-:Y:S05]  /*136f0*/  @!P0 NANOSLEEP.SYNCS 0x989680 ;  /* 0x009896800000895d */ /* 0x004fea0003900000 */
[----:B------:R-:W2:Y:S02]  /*13700*/  @!P0 SYNCS.PHASECHK.TRANS64 P0, [R3+URZ+0x31c48], R6 ;  /* 0x031c4806030085a7 */ /* 0x000ea4000800007f */
[----:B--2---:R-:W-:Y:S05]  /*13710*/  @!P0 BRA `(.L_x_11324) ;  /* 0xfffffffc00ec8947 */ /* 0x004fea000383ffff */
[----:B------:R-:W-:Y:S05]  /*13720*/  BRA `(.L_x_11410) ;  /* 0xffffffd000607947 */ /* 0x000fea000383ffff */
.L_x_11331:
[----:B01----:R-:W-:-:S04]  /*13730*/  IMAD.U32 R3, RZ, RZ, UR38 ;  /* 0x00000026ff037e24 */ /* 0x003fc8000f8e00ff */
[----:B------:R0:W1:Y:S03]  /*13740*/  SYNCS.PHASECHK.TRANS64.TRYWAIT P0, [R3+URZ+0x31c60], R6 ;  /* 0x031c6006030075a7 */ /* 0x000066000800017f */
[----:B-1----:R-:W-:Y:S05]  /*13750*/  @!P0 NANOSLEEP.SYNCS 0x989680 ;  /* 0x009896800000895d */ /* 0x002fea0003900000 */
[----:B------:R-:W1:Y:S02]  /*13760*/  @!P0 SYNCS.PHASECHK.TRANS64 P0, [R3+URZ+0x31c60], R6 ;  /* 0x031c6006030085a7 */ /* 0x000e64000800007f */
[----:B-1----:R-:W-:Y:S05]  /*13770*/  @!P0 BRA `(.L_x_11331) ;  /* 0xfffffffc00ec8947 */ /* 0x002fea000383ffff */
[----:B------:R-:W-:Y:S05]  /*13780*/  BRA `(.L_x_11411) ;  /* 0xffffffd400387947 */ /* 0x000fea000383ffff */
.L_x_11341:
[----:B-1----:R-:W-:-:S04]  /*13790*/  IMAD.U32 R3, RZ, RZ, UR38 ;  /* 0x00000026ff037e24 */ /* 0x002fc8000f8e00ff */
[----:B------:R1:W2:Y:S03]  /*137a0*/  SYNCS.PHASECHK.TRANS64.TRYWAIT P0, [R3+URZ+0x31c40], R12 ;  /* 0x031c400c030075a7 */ /* 0x0002a6000800017f */
[----:B--2---:R-:W-:Y:S05]  /*137b0*/  @!P0 NANOSLEEP.SYNCS 0x989680 ;  /* 0x009896800000895d */ /* 0x004fea0003900000 */
[----:B------:R-:W2:Y:S02]  /*137c0*/  @!P0 SYNCS.PHASECHK.TRANS64 P0, [R3+URZ+0x31c40], R12 ;  /* 0x031c400c030085a7 */ /* 0x000ea4000800007f */
[----:B--2---:R-:W-:Y:S05]  /*137d0*/  @!P0 BRA `(.L_x_11341) ;  /* 0xfffffffc00ec8947 */ /* 0x004fea000383ffff */
[----:B------:R-:W-:Y:S05]  /*137e0*/  BRA `(.L_x_11412) ;  /* 0xffffffd800847947 */ /* 0x000fea000383ffff */
.L_x_11348:
[----:B0-----:R-:W-:-:S04]  /*137f0*/  IMAD.U32 R3, RZ, RZ, UR38 ;  /* 0x00000026ff037e24 */ /* 0x001fc8000f8e00ff */
[----:B------:R0:W1:Y:S03]  /*13800*/  SYNCS.PHASECHK.TRANS64.TRYWAIT P0, [R3+URZ+0x31c68], R2 ;  /* 0x031c6802030075a7 */ /* 0x000066000800017f */
[----:B-1----:R-:W-:Y:S05]  /*13810*/  @!P0 NANOSLEEP.SYNCS 0x989680 ;  /* 0x009896800000895d */ /* 0x002fea0003900000 */
[----:B------:R-:W1:Y:S02]  /*13820*/  @!P0 SYNCS.PHASECHK.TRANS64 P0, [R3+URZ+0x31c68], R2 ;  /* 0x031c6802030085a7 */ /* 0x000e64000800007f */
[----:B-1----:R-:W-:Y:S05]  /*13830*/  @!P0 BRA `(.L_x_11348) ;  /* 0xfffffffc00ec8947 */ /* 0x002fea000383ffff */
[----:B------:R-:W-:Y:S05]  /*13840*/  BRA `(.L_x_11413) ;  /* 0xffffffdc005c7947 */ /* 0x000fea000383ffff */
.L_x_11358:
[----:B-1----:R-:W-:-:S04]  /*13850*/  IMAD.U32 R2, RZ, RZ, UR38 ;  /* 0x00000026ff027e24 */ /* 0x002fc8000f8e00ff */
[----:B------:R1:W2:Y:S03]  /*13860*/  SYNCS.PHASECHK.TRANS64.TRYWAIT P0, [R2+URZ+0x31c48], R9 ;  /* 0x031c4809020075a7 */ /* 0x0002a6000800017f */
[----:B--2---:R-:W-:Y:S05]  /*13870*/  @!P0 NANOSLEEP.SYNCS 0x989680 ;  /* 0x009896800000895d */ /* 0x004fea0003900000 */
[----:B------:R-:W2:Y:S02]  /*13880*/  @!P0 SYNCS.PHASECHK.TRANS64 P0, [R2+URZ+0x31c48], R9 ;  /* 0x031c4809020085a7 */ /* 0x000ea4000800007f */
[----:B--2---:R-:W-:Y:S05]  /*13890*/  @!P0 BRA `(.L_x_11358) ;  /* 0xfffffffc00ec8947 */ /* 0x004fea000383ffff */
[----:B------:R-:W-:Y:S05]  /*138a0*/  BRA `(.L_x_11414) ;  /* 0xffffffe000bc7947 */ /* 0x000fea000383ffff */
.L_x_11365:
[----:B0-----:R-:W-:-:S04]  /*138b0*/  IMAD.U32 R2, RZ, RZ, UR38 ;  /* 0x00000026ff027e24 */ /* 0x001fc8000f8e00ff */
[----:B------:R0:W1:Y:S03]  /*138c0*/  SYNCS.PHASECHK.TRANS64.TRYWAIT P0, [R2+URZ+0x31c60], R9 ;  /* 0x031c6009020075a7 */ /* 0x000066000800017f */
[----:B-1----:R-:W-:Y:S05]  /*138d0*/  @!P0 NANOSLEEP.SYNCS 0x989680 ;  /* 0x009896800000895d */ /* 0x002fea0003900000 */
[----:B------:R-:W1:Y:S02]  /*138e0*/  @!P0 SYNCS.PHASECHK.TRANS64 P0, [R2+URZ+0x31c60], R9 ;  /* 0x031c6009020085a7 */ /* 0x000e64000800007f */
[----:B-1----:R-:W-:Y:S05]  /*138f0*/  @!P0 BRA `(.L_x_11365) ;  /* 0xfffffffc00ec8947 */ /* 0x002fea000383ffff */
[----:B------:R-:W-:Y:S05]  /*13900*/  BRA `(.L_x_11415) ;  /* 0xffffffe400907947 */ /* 0x000fea000383ffff */
.L_x_11374:
[----:B0-----:R0:W1:Y:S02]  /*13910*/  SYNCS.PHASECHK.TRANS64.TRYWAIT P0, [R3+URZ+0x31c60], R2 ;  /* 0x031c6002030075a7 */ /* 0x001064000800017f */
[----:B-1----:R-:W-:Y:S05]  /*13920*/  @!P0 NANOSLEEP.SYNCS 0x989680 ;  /* 0x009896800000895d */ /* 0x002fea0003900000 */
[----:B------:R-:W1:Y:S02]  /*13930*/  @!P0 SYNCS.PHASECHK.TRANS64 P0, [R3+URZ+0x31c60], R2 ;  /* 0x031c6002030085a7 */ /* 0x000e64000800007f */
[----:B-1----:R-:W-:Y:S05]  /*13940*/  @!P0 BRA `(.L_x_11374) ;  /* 0xfffffffc00f08947 */ /* 0x002fea000383ffff */
[----:B------:R-:W-:Y:S05]  /*13950*/  BRA `(.L_x_11416) ;  /* 0xffffffe800887947 */ /* 0x000fea000383ffff */
.L_x_11380:
[----:B0-----:R0:W1:Y:S02]  /*13960*/  SYNCS.PHASECHK.TRANS64.TRYWAIT P0, [R7+URZ+0x31c20], R2 ;  /* 0x031c2002070075a7 */ /* 0x001064000800017f */
[----:B-1----:R-:W-:Y:S05]  /*13970*/  @!P0 NANOSLEEP.SYNCS 0x989680 ;  /* 0x009896800000895d */ /* 0x002fea0003900000 */
[----:B------:R-:W1:Y:S02]  /*13980*/  @!P0 SYNCS.PHASECHK.TRANS64 P0, [R7+URZ+0x31c20], R2 ;  /* 0x031c2002070085a7 */ /* 0x000e64000800007f */
[----:B-1----:R-:W-:Y:S05]  /*13990*/  @!P0 BRA `(.L_x_11380) ;  /* 0xfffffffc00f08947 */ /* 0x002fea000383ffff */
[----:B------:R-:W-:Y:S05]  /*139a0*/  BRA `(.L_x_11417) ;  /* 0xffffffec008c7947 */ /* 0x000fea000383ffff */
.L_x_11381:
        /* <DEDUP_REMOVED lines=11> */
.L_x_11419:
[----:B------:R-:W-:Y:S05]  /*13a60*/  BSYNC B0 ;  /* 0x0000000000007941 */ /* 0x000fea0003800000 */
.L_x_11418:
[----:B------:R-:W-:Y:S05]  /*13a70*/  BRA `(.L_x_11420) ;  /* 0xffffffec00707947 */ /* 0x000fea000383ffff */
.L_x_11382:
[----:B------:R-:W-:Y:S01]  /*13a80*/  BSSY B0, `(.L_x_11421) ;  /* 0x0000006000007945 */ /* 0x000fe20003800000 */
[----:B------:R-:W-:-:S07]  /*13a90*/  IMAD.MOV.U32 R15, RZ, RZ, -0x1 ;  /* 0xffffffffff0f7424 */ /* 0x000fce00078e00ff */
[----:B0-----:R-:W-:Y:S05]  /*13aa0*/  WARPSYNC.COLLECTIVE R15, `(.L_x_11422) ;  /* 0x000000000f0c7348 */ /* 0x001fea0003c00000 */
[----:B------:R-:W-:Y:S02]  /*13ab0*/  ELECT P6, UR62, PT ;  /* 0x00000000003e782f */ /* 0x000fe400038c0000 */
[----:B------:R-:W-:Y:S01]  /*13ac0*/  MOV R14, UR62 ;  /* 0x0000003e000e7c02 */ /* 0x000fe20008000f00 */
[----:B0-----:R-:W-:Y:S10]  /*13ad0*/  ENDCOLLECTIVE ;  /* 0x000000000000791b */ /* 0x001ff40003800000 */
.L_x_11422:
[----:B------:R-:W-:Y:S05]  /*13ae0*/  BSYNC B0 ;  /* 0x0000000000007941 */ /* 0x000fea0003800000 */
.L_x_11421:
[----:B------:R-:W-:Y:S05]  /*13af0*/  BRA `(.L_x_11423) ;  /* 0xffffffec00647947 */ /* 0x000fea000383ffff */
.L_x_11384:
[----:B0-----:R0:W1:Y:S02]  /*13b00*/  SYNCS.PHASECHK.TRANS64.TRYWAIT P0, [R5+URZ], R4 ;  /* 0x00000004050075a7 */ /* 0x001064000800017f */
[----:B-1----:R-:W-:Y:S05]  /*13b10*/  @!P0 NANOSLEEP.SYNCS 0x989680 ;  /* 0x009896800000895d */ /* 0x002fea0003900000 */
[----:B------:R-:W1:Y:S02]  /*13b20*/  @!P0 SYNCS.PHASECHK.TRANS64 P0, [R5+URZ], R4 ;  /* 0x00000004050085a7 */ /* 0x000e64000800007f */
[----:B-1----:R-:W-:Y:S05]  /*13b30*/  @!P0 BRA `(.L_x_11384) ;  /* 0xfffffffc00f08947 */ /* 0x002fea000383ffff */
[----:B------:R-:W-:Y:S05]  /*13b40*/  BRA `(.L_x_11424) ;  /* 0xffffffec00947947 */ /* 0x000fea000383ffff */
.L_x_11385:
[----:B-1----:R1:W2:Y:S02]  /*13b50*/  SYNCS.PHASECHK.TRANS64.TRYWAIT P0, [R3+URZ], R2 ;  /* 0x00000002030075a7 */ /* 0x0022a4000800017f */
[----:B--2---:R-:W-:Y:S05]  /*13b60*/  @!P0 NANOSLEEP.SYNCS 0x989680 ;  /* 0x009896800000895d */ /* 0x004fea0003900000 */
[----:B------:R-:W2:Y:S02]  /*13b70*/  @!P0 SYNCS.PHASECHK.TRANS64 P0, [R3+URZ], R2 ;  /* 0x00000002030085a7 */ /* 0x000ea4000800007f */
[----:B--2---:R-:W-:Y:S05]  /*13b80*/  @!P0 BRA `(.L_x_11385) ;  /* 0xfffffffc00f08947 */ /* 0x004fea000383ffff */
[----:B------:R-:W-:Y:S05]  /*13b90*/  BRA `(.L_x_11425) ;  /* 0xffffffec00887947 */ /* 0x000fea000383ffff */
.L_x_11387:
[----:B0-----:R0:W1:Y:S02]  /*13ba0*/  SYNCS.PHASECHK.TRANS64.TRYWAIT P0, [R5+URZ], R4 ;  /* 0x00000004050075a7 */ /* 0x001064000800017f */
[----:B-1----:R-:W-:Y:S05]  /*13bb0*/  @!P0 NANOSLEEP.SYNCS 0x989680 ;  /* 0x009896800000895d */ /* 0x002fea0003900000 */
[----:B------:R-:W1:Y:S02]  /*13bc0*/  @!P0 SYNCS.PHASECHK.TRANS64 P0, [R5+URZ], R4 ;  /* 0x00000004050085a7 */ /* 0x000e64000800007f */
[----:B-1----:R-:W-:Y:S05]  /*13bd0*/  @!P0 BRA `(.L_x_11387) ;  /* 0xfffffffc00f08947 */ /* 0x002fea000383ffff */
[----:B------:R-:W-:Y:S05]  /*13be0*/  BRA `(.L_x_11426) ;  /* 0xffffffec008c7947 */ /* 0x000fea000383ffff */
.L_x_11427:
        /* <DEDUP_REMOVED lines=9> */
.L_x_14872:


//--------------------- .text._ZN7cutlass13device_kernelIN5flash11enable_sm90INS1_16FlashAttnFwdSm90INS1_25CollectiveMainloopFwdSm90ILi2EN4cute5tupleIJNS5_1CILi1EEES8_S8_EEENS6_IJNS7_ILi192EEENS7_ILi144EEENS7_ILi96EEEEEELi96ENS_6half_tEfNS_4arch4Sm90ELb1ELb0ELb0ELb1ELb0ELb0ELb0ELb0ELb1ELb1ELb1ELb0EEENS1_21CollectiveEpilogueFwdINS6_IJSA_SC_SB_EEES9_SE_SG_Li384ELb1ELb1ELb1ELb0EEENS1_36VarlenDynamicPersistentTileSchedulerILi192ELi144ELi384ELi128ELb1ELb1ELb1ELb1ELb1ELb1EEEEEEEEEvNT_6ParamsE --------------------------
	.section	.text._ZN7cutlass13device_kernelIN5flash11enable_sm90INS1_16FlashAttnFwdSm90INS1_25CollectiveMainloopFwdSm90ILi2EN4cute5tupleIJNS5_1CILi1EEES8_S8_EEENS6_IJNS7_ILi192EEENS7_ILi144EEENS7_ILi96EEEEEELi96ENS_6half_tEfNS_4arch4Sm90ELb1ELb0ELb0ELb1ELb0ELb0ELb0ELb0ELb1ELb1ELb1ELb0EEENS1_21CollectiveEpilogueFwdINS6_IJSA_SC_SB_EEES9_SE_SG_Li384ELb1ELb1ELb1ELb0EEENS1_36VarlenDynamicPersistentTileSchedulerILi192ELi144ELi384ELi128ELb1ELb1ELb1ELb1ELb1ELb1EEEEEEEEEvNT_6ParamsE,"ax",@progbits
	.align	128
.text._ZN7cutlass13device_kernelIN5flash11enable_sm90INS1_16FlashAttnFwdSm90INS1_25CollectiveMainloopFwdSm90ILi2EN4cute5tupleIJNS5_1CILi1EEES8_S8_EEENS6_IJNS7_ILi192EEENS7_ILi144EEENS7_ILi96EEEEEELi96ENS_6half_tEfNS_4arch4Sm90ELb1ELb0ELb0ELb1ELb0ELb0ELb0ELb0ELb1ELb1ELb1ELb0EEENS1_21CollectiveEpilogueFwdINS6_IJSA_SC_SB_EEES9_SE_SG_Li384ELb1ELb1ELb1ELb0EEENS1_36VarlenDynamicPersistentTileSchedulerILi192ELi144ELi384ELi128ELb1ELb1ELb1ELb1ELb1ELb1EEEEEEEEEvNT_6ParamsE:
        .type           _ZN7cutlass13device_kernelIN5flash11enable_sm90INS1_16FlashAttnFwdSm90INS1_25CollectiveMainloopFwdSm90ILi2EN4cute5tupleIJNS5_1CILi1EEES8_S8_EEENS6_IJNS7_ILi192EEENS7_ILi144EEENS7_ILi96EEEEEELi96ENS_6half_tEfNS_4arch4Sm90ELb1ELb0ELb0ELb1ELb0ELb0ELb0ELb0ELb1ELb1ELb1ELb0EEENS1_21CollectiveEpilogueFwdINS6_IJSA_SC_SB_EEES9_SE_SG_Li384ELb1ELb1ELb1ELb0EEENS1_36VarlenDynamicPersistentTileSchedulerILi192ELi144ELi384ELi128ELb1ELb1ELb1ELb1ELb1ELb1EEEEEEEEEvNT_6ParamsE,@function
        .size           _ZN7cutlass13device_kernelIN5flash11enable_sm90INS1_16FlashAttnFwdSm90INS1_25CollectiveMainloopFwdSm90ILi2EN4cute5tupleIJNS5_1CILi1EEES8_S8_EEENS6_IJNS7_ILi192EEENS7_ILi144EEENS7_ILi96EEEEEELi96ENS_6half_tEfNS_4arch4Sm90ELb1ELb0ELb0ELb1ELb0ELb0ELb0ELb0ELb1ELb1ELb1ELb0EEENS1_21CollectiveEpilogueFwdINS6_IJSA_SC_SB_EEES9_SE_SG_Li384ELb1ELb1ELb1ELb0EEENS1_36VarlenDynamicPersistentTileSchedulerILi192ELi144ELi384ELi128ELb1ELb1ELb1ELb1ELb1ELb1EEEEEEEEEvNT_6ParamsE,(.L_x_14873 - _ZN7cutlass13device_kernelIN5flash11enable_sm90INS1_16FlashAttnFwdSm90INS1_25CollectiveMainloopFwdSm90ILi2EN4cute5tupleIJNS5_1CILi1EEES8_S8_EEENS6_IJNS7_ILi192EEENS7_ILi144EEENS7_ILi96EEEEEELi96ENS_6half_tEfNS_4arch4Sm90ELb1ELb0ELb0ELb1ELb0ELb0ELb0ELb0ELb1ELb1ELb1ELb0EEENS1_21CollectiveEpilogueFwdINS6_IJSA_SC_SB_EEES9_SE_SG_Li384ELb1ELb1ELb1ELb0EEENS1_36VarlenDynamicPersistentTileSchedulerILi192ELi144ELi384ELi128ELb1ELb1ELb1ELb1ELb1ELb1EEEEEEEEEvNT_6ParamsE)
        .other          _ZN7cutlass13device_kernelIN5flash11enable_sm90INS1_16FlashAttnFwdSm90INS1_25CollectiveMainloopFwdSm90ILi2EN4cute5tupleIJNS5_1CILi1EEES8_S8_EEENS6_IJNS7_ILi192EEENS7_ILi144EEENS7_ILi96EEEEEELi96ENS_6half_tEfNS_4arch4Sm90ELb1ELb0ELb0ELb1ELb0ELb0ELb0ELb0ELb1ELb1ELb1ELb0EEENS1_21CollectiveEpilogueFwdINS6_IJSA_SC_SB_EEES9_SE_SG_Li384ELb1ELb1ELb1ELb0EEENS1_36VarlenDynamicPersistentTileSchedulerILi192ELi144ELi384ELi128ELb1ELb1ELb1ELb1ELb1ELb1EEEEEEEEEvNT_6ParamsE,@"STO_CUDA_ENTRY STV_DEFAULT"
_ZN7cutlass13device_kernelIN5flash11enable_sm90INS1_16FlashAttnFwdSm90INS1_25CollectiveMainloopFwdSm90ILi2EN4cute5tupleIJNS5_1CILi1EEES8_S8_EEENS6_IJNS7_ILi192EEENS7_ILi144EEENS7_ILi96EEEEEELi96ENS_6half_tEfNS_4arch4Sm90ELb1ELb0ELb0ELb1ELb0ELb0ELb0ELb0ELb1ELb1ELb1ELb0EEENS1_21CollectiveEpilogueFwdINS6_IJSA_SC_SB_EEES9_SE_SG_Li384ELb1ELb1ELb1ELb0EEENS1_36VarlenDynamicPersistentTileSchedulerILi192ELi144ELi384ELi128ELb1ELb1ELb1ELb1ELb1ELb1EEEEEEEEEvNT_6ParamsE:
        /* <DEDUP_REMOVED lines=18> */
.L_x_11429:
[----:B------:R-:W-:Y:S05]  /*0120*/  BSYNC B0 ;  /* 0x0000000000007941 */ /* 0x000fea0003800000 */
.L_x_11428:
        /* <DEDUP_REMOVED lines=41> */
.L_x_11430:
        /* <DEDUP_REMOVED lines=22> */
.L_x_11431:
        /* <DEDUP_REMOVED lines=18> */
.L_x_11432:
        /* <DEDUP_REMOVED lines=22> */
.L_x_11433:
        /* <DEDUP_REMOVED lines=22> */
.L_x_11434:
        /* <DEDUP_REMOVED lines=8> */
.L_x_11436:
        /* <DEDUP_REMOVED lines=24> */
[----:B------:R-:W-:-:S04]  /*0b00*/  SHF.R.S32.HI R0, RZ, 0x1f, R16 ;  /* 0x0000001fff007819 */ /* 0x000fc80000011410 */
[CC--:B------:R-:W-:Y:S02]  /*0b10*/  LEA.HI R2, R0.reuse, R16.reuse, RZ, 0x4 ;  /* 0x0000001000027211 */ /* 0x0c0fe400078f20ff */
[----:B------:R-:W-:Y:S02]  /*0b20*/  LEA.HI R7, R0, R16, RZ, 0x5 ;  /* 0x0000001000077211 */ /* 0x000fe400078f28ff */
[----:B------:R-:W-:Y:S02]  /*0b30*/  SHF.R.S32.HI R5, RZ, 0x4, R2 ;  /* 0x00000004ff057819 */ /* 0x000fe40000011402 */
[----:B------:R-:W-:Y:S02]  /*0b40*/  SHF.R.S32.HI R10, RZ, 0x5, R7 ;  /* 0x00000005ff0a7819 */ /* 0x000fe40000011407 */
[----:B--2---:R-:W-:Y:S02]  /*0b50*/  R2UR UR4, R3 ;  /* 0x00000000030472ca */ /* 0x004fe400000e0000 */
[----:B------:R-:W-:-:S02]  /*0b60*/  LOP3.LUT R3, R2, 0xfffffff0, RZ, 0xc0, !PT ;  /* 0xfffffff002037812 */ /* 0x000fc400078ec0ff */
[----:B------:R-:W-:-:S03]  /*0b70*/  LEA.HI R2, R2, R5, RZ, 0x1 ;  /* 0x0000000502027211 */ /* 0x000fc600078f08ff */
[----:B------:R-:W-:Y:S01]  /*0b80*/  IMAD.IADD R3, R16, 0x1, -R3 ;  /* 0x0000000110037824 */ /* 0x000fe200078e0a03 */
[----:B------:R-:W-:Y:S02]  /*0b90*/  LOP3.LUT R6, R2, 0x1ffffffe, RZ, 0xc0, !PT ;  /* 0x1ffffffe02067812 */ /* 0x000fe400078ec0ff */
[----:B------:R-:W-:Y:S01]  /*0ba0*/  LEA.HI R2, R0, R16, RZ, 0x7 ;  /* 0x0000001000027211 */ /* 0x000fe200078f38ff */
[--C-:B------:R-:W-:Y:S01]  /*0bb0*/  IMAD R14, R10, 0x10, R3.reuse ;  /* 0x000000100a0e7824 */ /* 0x100fe200078e0203 */
[----:B------:R-:W-:Y:S01]  /*0bc0*/  SHF.R.S32.HI R4, RZ, 0x1f, R3 ;  /* 0x0000001fff047819 */ /* 0x000fe20000011403 */
[----:B------:R-:W-:Y:S01]  /*0bd0*/  IMAD.IADD R6, R5, 0x1, -R6 ;  /* 0x0000000105067824 */ /* 0x000fe200078e0a06 */
[----:B------:R-:W-:Y:S01]  /*0be0*/  LOP3.LUT R8, R2, 0xffffff80, RZ, 0xc0, !PT ;  /* 0xffffff8002087812 */ /* 0x000fe200078ec0ff */
[----:B------:R-:W-:Y:S01]  /*0bf0*/  ULOP3.LUT UR7, UR4, 0x1, URZ, 0xfc, !UPT ;  /* 0x0000000104077892 */ /* 0x000fe2000f8efc3f */
[CC--:B------:R-:W-:Y:S02]  /*0c00*/  LEA.HI R5, R4.reuse, R3.reuse, RZ, 0x3 ;  /* 0x0000000304057211 */ /* 0x0c0fe400078f18ff */
[----:B------:R-:W-:Y:S01]  /*0c10*/  LEA.HI R4, R4, R3, RZ, 0x2 ;  /* 0x0000000304047211 */ /* 0x000fe200078f10ff */
[----:B------:R-:W-:Y:S01]  /*0c20*/  IMAD.IADD R15, R16, 0x1, -R8 ;  /* 0x00000001100f7824 */ /* 0x000fe200078e0a08 */
[----:B------:R-:W-:Y:S01]  /*0c30*/  SHF.R.S32.HI R17, RZ, 0x7, R2 ;  /* 0x00000007ff117819 */ /* 0x000fe20000011402 */
[----:B------:R-:W-:Y:S01]  /*0c40*/  IMAD.SHL.U32 R5, R5, 0x10, RZ ;  /* 0x0000001005057824 */ /* 0x000fe200078e00ff */
[----:B------:R-:W-:Y:S01]  /*0c50*/  LOP3.LUT R8, R4, 0x7fffffc, RZ, 0xc0, !PT ;  /* 0x07fffffc04087812 */ /* 0x000fe200078ec0ff */
[----:B------:R-:W-:Y:S01]  /*0c60*/  UMOV UR4, URZ ;  /* 0x0000003f00047c82 */ /* 0x000fe20008000000 */
[----:B------:R-:W-:-:S02]  /*0c70*/  SHF.R.S32.HI R4, RZ, 0x2, R4 ;  /* 0x00000002ff047819 */ /* 0x000fc40000011404 */
[----:B------:R-:W-:Y:S01]  /*0c80*/  SHF.R.S32.HI R9, RZ, 0x1f, R15 ;  /* 0x0000001fff097819 */ /* 0x000fe2000001140f */
[----:B------:R-:W-:Y:S01]  /*0c90*/  IMAD.IADD R8, R3, 0x1, -R8 ;  /* 0x0000000103087824 */ /* 0x000fe200078e0a08 */
[----:B------:R-:W-:Y:S01]  /*0ca0*/  LOP3.LUT R5, R5, 0x7fffff80, RZ, 0xc0, !PT ;  /* 0x7fffff8005057812 */ /* 0x000fe200078ec0ff */
[----:B------:R-:W-:Y:S01]  /*0cb0*/  IMAD.SHL.U32 R4, R4, 0x40, RZ ;  /* 0x0000004004047824 */ /* 0x000fe200078e00ff */
[----:B------:R-:W-:Y:S01]  /*0cc0*/  LEA.HI R12, R9, R15, RZ, 0x2 ;  /* 0x0000000f090c7211 */ /* 0x000fe200078f10ff */
[----:B------:R-:W-:Y:S01]  /*0cd0*/  IMAD.SHL.U32 R3, R6, 0x8, RZ ;  /* 0x0000000806037824 */ /* 0x000fe200078e00ff */
[----:B------:R-:W-:Y:S01]  /*0ce0*/  LEA.HI R0, R0, R16, RZ, 0x2 ;  /* 0x0000001000007211 */ /* 0x000fe200078f10ff */
[----:B------:R-:W-:Y:S01]  /*0cf0*/  IMAD R5, R10, 0x100, R5 ;  /* 0x000001000a057824 */ /* 0x000fe200078e0205 */
[--C-:B------:R-:W-:Y:S01]  /*0d00*/  SHF.R.S32.HI R10, RZ, 0x2, R12.reuse ;  /* 0x00000002ff0a7819 */ /* 0x100fe2000001140c */
[----:B------:R-:W-:Y:S01]  /*0d10*/  IMAD.HI R6, R17, 0x55555556, RZ ;  /* 0x5555555611067827 */ /* 0x000fe200078e02ff */
[----:B------:R-:W-:-:S02]  /*0d20*/  SHF.R.S32.HI R13, RZ, 0x1f, R12 ;  /* 0x0000001fff0d7819 */ /* 0x000fc4000001140c */
[----:B------:R-:W-:Y:S01]  /*0d30*/  LOP3.LUT R4, R4, 0x40, RZ, 0xc0, !PT ;  /* 0x0000004004047812 */ /* 0x000fe200078ec0ff */
[----:B------:R-:W-:Y:S01]  /*0d40*/  IMAD R7, R8, 0x10, R5 ;  /* 0x0000001008077824 */ /* 0x000fe200078e0205 */
[----:B------:R-:W-:Y:S01]  /*0d50*/  LEA.HI R13, R13, R10, RZ, 0x3 ;  /* 0x0000000a0d0d7211 */ /* 0x000fe200078f18ff */
[----:B------:R-:W-:Y:S01]  /*0d60*/  IMAD.U32 R8, RZ, RZ, UR7 ;  /* 0x00000007ff087e24 */ /* 0x000fe2000f8e00ff */
[--C-:B------:R-:W-:Y:S02]  /*0d70*/  LOP3.LUT R2, R4, 0x8, R3.reuse, 0xf8, !PT ;  /* 0x0000000804027812 */ /* 0x100fe400078ef803 */
[----:B------:R-:W-:Y:S01]  /*0d80*/  SHF.R.U32.HI R5, RZ, 0x3, R4 ;  /* 0x00000003ff057819 */ /* 0x000fe20000011604 */
[----:B------:R-:W-:Y:S01]  /*0d90*/  IMAD.U32 R4, R14, 0x20, R3 ;  /* 0x000000200e047824 */ /* 0x000fe200078e0003 */
[----:B------:R-:W-:Y:S02]  /*0da0*/  LOP3.LUT R3, R0, 0xfffffffc, RZ, 0xc0, !PT ;  /* 0xfffffffc00037812 */ /* 0x000fe400078ec0ff */
[----:B------:R-:W-:-:S02]  /*0db0*/  LEA.HI R9, R9, R15, RZ, 0x5 ;  /* 0x0000000f09097211 */ /* 0x000fc400078f28ff */
[----:B------:R-:W-:Y:S01]  /*0dc0*/  LOP3.LUT R13, R13, 0xfffffff8, RZ, 0xc0, !PT ;  /* 0xfffffff80d0d7812 */ /* 0x000fe200078ec0ff */
[----:B------:R0:W-:Y:S01]  /*0dd0*/  STL [R1+0x40], R4 ;  /* 0x0000400401007387 */ /* 0x0001e20000100800 */
[----:B------:R-:W-:Y:S02]  /*0de0*/  LOP3.LUT R12, R12, 0x7ffffffc, RZ, 0xc0, !PT ;  /* 0x7ffffffc0c0c7812 */ /* 0x000fe400078ec0ff */
[----:B------:R-:W-:Y:S01]  /*0df0*/  LOP3.LUT R2, R2, R5, RZ, 0x3c, !PT ;  /* 0x0000000502027212 */ /* 0x000fe200078e3cff */
[----:B------:R-:W-:Y:S01]  /*0e00*/  IMAD.IADD R5, R16, 0x1, -R3 ;  /* 0x0000000110057824 */ /* 0x000fe200078e0a03 */
[----:B------:R-:W-:Y:S01]  /*0e10*/  LEA.HI R6, R6, R6, RZ, 0x1 ;  /* 0x0000000606067211 */ /* 0x000fe200078f08ff */
[----:B------:R-:W-:Y:S01]  /*0e20*/  IMAD.IADD R10, R10, 0x1, -R13 ;  /* 0x000000010a0a7824 */ /* 0x000fe200078e0a0d */
[----:B------:R-:W-:Y:S01]  /*0e30*/  SHF.R.S32.HI R9, RZ, 0x5, R9 ;  /* 0x00000005ff097819 */ /* 0x000fe20000011409 */
[----:B------:R-:W-:Y:S01]  /*0e40*/  IMAD.IADD R12, R15, 0x1, -R12 ;  /* 0x000000010f0c7824 */ /* 0x000fe200078e0a0c */
[----:B------:R-:W-:Y:S01]  /*0e50*/  LEA.HI R3, R5, R5, RZ, 0x1 ;  /* 0x0000000505037211 */ /* 0x000fe200078f08ff */
[----:B------:R-:W-:Y:S01]  /*0e60*/  IMAD R6, R6, -0x3, R17 ;  /* 0xfffffffd06067824 */ /* 0x000fe200078e0211 */
[----:B------:R-:W-:Y:S01]  /*0e70*/  SHF.R.S32.HI R0, RZ, 0x2, R0 ;  /* 0x00000002ff007819 */ /* 0x000fe20000011400 */
[----:B------:R-:W-:Y:S01]  /*0e80*/  IMAD R9, R9, 0x10, R10 ;  /* 0x0000001009097824 */ /* 0x000fe200078e020a */
[----:B------:R-:W-:Y:S01]  /*0e90*/  LOP3.LUT R3, R3, 0x1ffffffe, RZ, 0xc0, !PT ;  /* 0x1ffffffe03037812 */ /* 0x000fe200078ec0ff */
[----:B------:R-:W-:-:S02]  /*0ea0*/  IMAD.SHL.U32 R145, R5, 0x8, RZ ;  /* 0x0000000805917824 */ /* 0x000fc400078e00ff */
[----:B------:R-:W-:Y:S02]  /*0eb0*/  IMAD.SHL.U32 R17, R12, 0x2, RZ ;  /* 0x000000020c117824 */ /* 0x000fe400078e00ff */
[----:B0-----:R-:W-:Y:S02]  /*0ec0*/  IMAD R4, R6, 0x40, R9 ;  /* 0x0000004006047824 */ /* 0x001fe400078e0209 */
[----:B------:R-:W-:Y:S02]  /*0ed0*/  VIADD R150, R145, 0x40 ;  /* 0x0000004091967836 */ /* 0x000fe40000000000 */
[----:B------:R-:W-:Y:S01]  /*0ee0*/  IMAD.U32 R6, RZ, RZ, UR4 ;  /* 0x00000004ff067e24 */ /* 0x000fe2000f8e00ff */
[----:B------:R-:W-:Y:S01]  /*0ef0*/  STL [R1+0x3c], R4 ;  /* 0x00003c0401007387 */ /* 0x000fe20000100800 */
[----:B------:R-:W-:Y:S02]  /*0f00*/  VIADD R0, R17, 0x20 ;  /* 0x0000002011007836 */ /* 0x000fe40000000000 */
[----:B------:R-:W-:Y:S01]  /*0f10*/  VIADD R147, R145, 0x20 ;  /* 0x0000002091937836 */ /* 0x000fe20000000000 */
[----:B------:R-:W-:Y:S01]  /*0f20*/  STL [R1+0x44], R8 ;  /* 0x0000440801007387 */ /* 0x000fe20000100800 */
[----:B------:R-:W-:-:S02]  /*0f30*/  VIADD R157, R17, 0x28 ;  /* 0x00000028119d7836 */ /* 0x000fc40000000000 */
[C---:B------:R-:W-:Y:S01]  /*0f40*/  VIADD R156, R17.reuse, 0x30 ;  /* 0x00000030119c7836 */ /* 0x040fe20000000000 */
[----:B------:R0:W-:Y:S01]  /*0f50*/  STL [R1+0x18], R6 ;  /* 0x0000180601007387 */ /* 0x0001e20000100800 */
[C---:B------:R-:W-:Y:S02]  /*0f60*/  VIADD R155, R17.reuse, 0x38 ;  /* 0x00000038119b7836 */ /* 0x040fe40000000000 */
[----:B------:R-:W-:Y:S02]  /*0f70*/  VIADD R154, R17, 0x40 ;  /* 0x00000040119a7836 */ /* 0x000fe40000000000 */
[----:B------:R-:W-:Y:S02]  /*0f80*/  IMAD.IADD R2, R2, 0x1, R7 ;  /* 0x0000000102027824 */ /* 0x000fe400078e0207 */
[----:B------:R-:W-:Y:S01]  /*0f90*/  IMAD.IADD R3, R5, 0x1, -R3 ;  /* 0x0000000105037824 */ /* 0x000fe200078e0a03 */
[----:B------:R-:W-:Y:S01]  /*0fa0*/  SHF.R.S32.HI R5, RZ, 0x1f, R150 ;  /* 0x0000001fff057819 */ /* 0x000fe20000011496 */
[C---:B------:R-:W-:Y:S01]  /*0fb0*/  VIADD R153, R17.reuse, 0x48 ;  /* 0x0000004811997836 */ /* 0x040fe20000000000 */
[----:B------:R-:W-:Y:S01]  /*0fc0*/  SHF.R.S32.HI R5, RZ, 0x1f, R0 ;  /* 0x0000001fff057819 */ /* 0x000fe20000011400 */
[C---:B------:R-:W-:Y:S01]  /*0fd0*/  VIADD R152, R17.reuse, 0x50 ;  /* 0x0000005011987836 */ /* 0x040fe20000000000 */
[----:B0-----:R-:W-:Y:S01]  /*0fe0*/  SHF.R.S32.HI R6, RZ, 0x1f, R147 ;  /* 0x0000001fff067819 */ /* 0x001fe20000011493 */
[----:B------:R-:W-:Y:S01]  /*0ff0*/  VIADD R151, R17, 0x58 ;  /* 0x0000005811977836 */ /* 0x000fe20000000000 */
[----:B------:R-:W-:Y:S01]  /*1000*/  SHF.R.S32.HI R0, RZ, 0x1f, R157 ;  /* 0x0000001fff007819 */ /* 0x000fe2000001149d */
[----:B------:R-:W-:Y:S01]  /*1010*/  IMAD.MOV.U32 R7, RZ, RZ, R11 ;  /* 0x000000ffff077224 */ /* 0x000fe200078e000b */
[----:B------:R-:W-:Y:S01]  /*1020*/  SHF.R.S32.HI R6, RZ, 0x1f, R156 ;  /* 0x0000001fff067819 */ /* 0x000fe2000001149c */
[----:B------:R-:W-:Y:S01]  /*1030*/  IMAD R144, R3, 0x8, R4 ;  /* 0x0000000803907824 */ /* 0x000fe200078e0204 */
[----:B------:R-:W-:-:S02]  /*1040*/  SHF.R.S32.HI R5, RZ, 0x1f, R155 ;  /* 0x0000001fff057819 */ /* 0x000fc4000001149b */
[----:B------:R-:W-:Y:S02]  /*1050*/  SHF.R.S32.HI R0, RZ, 0x1f, R154 ;  /* 0x0000001fff007819 */ /* 0x000fe4000001149a */
[----:B------:R-:W-:Y:S02]  /*1060*/  SHF.R.S32.HI R6, RZ, 0x1f, R153 ;  /* 0x0000001fff067819 */ /* 0x000fe40000011499 */
[----:B------:R-:W-:Y:S02]  /*1070*/  SHF.R.S32.HI R5, RZ, 0x1f, R152 ;  /* 0x0000001fff057819 */ /* 0x000fe40000011498 */
[----:B------:R-:W-:Y:S02]  /*1080*/  SHF.R.S32.HI R0, RZ, 0x1f, R151 ;  /* 0x0000001fff007819 */ /* 0x000fe40000011497 */
[----:B------:R-:W-:-:S07]  /*1090*/  LEA R2, R2, UR37, 0x1 ;  /* 0x0000002502027c11 */ /* 0x000fce000f8e08ff */
.L_x_11486:
[----:B012-4-:R-:W0:Y:S01]  /*10a0*/  LDC.64 R4, c[0x0][0xc88] ;  /* 0x00032200ff047b82 */ /* 0x017e220000000a00 */
        /* <DEDUP_REMOVED lines=16> */
[----:B---3--:R-:W-:Y:S01]  /*11b0*/  IMAD.U32 R8, RZ, RZ, UR7 ;  /* 0x00000007ff087e24 */ /* 0x008fe2000f8e00ff */
[----:B------:R-:W-:Y:S01]  /*11c0*/  @UP1 ULEA UR10, UP0, UR4, UR10, 0x2 ;  /* 0x0000000a040a1291 */ /* 0x000fe2000f80103f */
[----:B------:R-:W-:-:S03]  /*11d0*/  IMAD.U32 R4, RZ, RZ, UR8 ;  /* 0x00000008ff047e24 */ /* 0x000fc6000f8e00ff */
[----:B------:R-:W-:Y:S01]  /*11e0*/  @UP1 ULEA.HI.X UR11, UR4, UR11, UR7, 0x2, UP0 ;  /* 0x0000000b040b1291 */ /* 0x000fe200080f1407 */
[----:B------:R-:W-:Y:S01]  /*11f0*/  IMAD.U32 R5, RZ, RZ, UR9 ;  /* 0x00000009ff057e24 */ /* 0x000fe2000f8e00ff */
[----:B------:R-:W-:Y:S01]  /*1200*/  ULDC.64 UR8, c[0x0][0x418] ;  /* 0x0001060000087ab9 */ /* 0x000fe20000000a00 */
[----:B------:R-:W-:Y:S01]  /*1210*/  IMAD.U32 R6, RZ, RZ, UR10 ;  /* 0x0000000aff067e24 */ /* 0x000fe2000f8e00ff */
[----:B------:R0:W-:Y:S02]  /*1220*/  STL [R1+0x10], R8 ;  /* 0x0000100801007387 */ /* 0x0001e40000100800 */
[----:B------:R-:W-:Y:S02]  /*1230*/  IMAD.U32 R7, RZ, RZ, UR11 ;  /* 0x0000000bff077e24 */ /* 0x000fe4000f8e00ff */
[----:B------:R-:W2:Y:S01]  /*1240*/  @P0 LDG.E R4, desc[UR12][R4.64] ;  /* 0x0000000c04040981 */ /* 0x000ea2000c1e1900 */
[----:B------:R-:W-:Y:S02]  /*1250*/  UISETP.NE.U32.AND UP0, UPT, UR8, URZ, UPT ;  /* 0x0000003f0800728c */ /* 0x000fe4000bf05070 */
[----:B------:R-:W-:Y:S01]  /*1260*/  ULOP3.LUT UR7, UR6, 0xff0000, URZ, 0xc0, !UPT ;  /* 0x00ff000006077892 */ /* 0x000fe2000f8ec03f */
[----:B------:R-:W3:Y:S01]  /*1270*/  @P2 LDG.E R6, desc[UR12][R6.64] ;  /* 0x0000000c06062981 */ /* 0x000ee2000c1e1900 */
[----:B------:R-:W-:-:S02]  /*1280*/  ULOP3.LUT UR8, UR6, 0xff000000, URZ, 0xc0, !UPT ;  /* 0xff00000006087892 */ /* 0x000fc4000f8ec03f */
[----:B------:R-:W-:Y:S02]  /*1290*/  ULOP3.LUT UR6, UR6, 0xffff, URZ, 0xc0, !UPT ;  /* 0x0000ffff06067892 */ /* 0x000fe4000f8ec03f */
[----:B------:R-:W-:Y:S01]  /*12a0*/  UISETP.NE.AND.EX UP0, UPT, UR9, URZ, UPT, UP0 ;  /* 0x0000003f0900728c */ /* 0x000fe2000bf05300 */
[----:B------:R-:W-:Y:S02]  /*12b0*/  ULDC.64 UR12, c[0x0][0xa20] ;  /* 0x00028800000c7ab9 */ /* 0x000fe40000000a00 */
[----:B------:R-:W-:Y:S01]  /*12c0*/  ULDC UR9, c[0x0][0x424] ;  /* 0x0001090000097ab9 */ /* 0x000fe20000000800 */
[----:B-----5:R-:W-:Y:S01]  /*12d0*/  IMAD.U32 R0, RZ, RZ, UR6 ;  /* 0x00000006ff007e24 */ /* 0x020fe2000f8e00ff */
[----:B------:R-:W-:Y:S01]  /*12e0*/  USHF.R.U32.HI UR8, URZ, 0x8, UR8 ;  /* 0x000000083f087899 */ /* 0x000fe20008011608 */
[----:B------:R-:W-:Y:S01]  /*12f0*/  ISETP.NE.U32.AND P1, PT, RZ, UR12, PT ;  /* 0x0000000cff007c0c */ /* 0x000fe2000bf25070 */
[----:B------:R-:W-:Y:S02]  /*1300*/  USEL UR9, UR9, 0x1, UP0 ;  /* 0x0000000109097887 */ /* 0x000fe40008000000 */
[----:B------:R0:W-:Y:S01]  /*1310*/  STL [R1+0x4], R0 ;  /* 0x0000040001007387 */ /* 0x0001e20000100800 */
[----:B------:R-:W-:Y:S01]  /*1320*/  ULDC UR10, c[0x0][0x2f0] ;  /* 0x0000bc00000a7ab9 */ /* 0x000fe20000000800 */
[----:B------:R-:W-:Y:S01]  /*1330*/  UMOV UR4, URZ ;  /* 0x0000003f00047c82 */ /* 0x000fe20008000000 */
[----:B------:R-:W-:Y:S01]  /*1340*/  ULDC UR61, c[0x0][0x288] ;  /* 0x0000a200003d7ab9 */ /* 0x000fe20000000800 */
[----:B------:R-:W-:Y:S01]  /*1350*/  ULEA.HI UR7, UR7, UR8, URZ, 0x10 ;  /* 0x0000000807077291 */ /* 0x000fe2000f8f803f */
[----:B------:R-:W-:Y:S01]  /*1360*/  ISETP.NE.AND.EX P1, PT, RZ, UR13, PT, P1 ;  /* 0x0000000dff007c0c */ /* 0x000fe2000bf25310 */
[----:B------:R-:W-:Y:S01]  /*1370*/  UIMAD UR10, UR9, UR10, URZ ;  /* 0x0000000a090a72a4 */ /* 0x000fe2000f8e023f */
[----:B--2---:R-:W-:-:S02]  /*1380*/  @P0 R2UR UR4, R4 ;  /* 0x00000000040402ca */ /* 0x004fc400000e0000 */
        /* <DEDUP_REMOVED lines=17> */
.L_x_11437:
        /* <DEDUP_REMOVED lines=11> */
.L_x_11438:
        /* <DEDUP_REMOVED lines=15> */
.L_x_11439:
[----:B------:R-:W-:Y:S01]  /*1640*/  ULDC UR6, c[0x0][0x448] ;  /* 0x0001120000067ab9 */ /* 0x000fe20000000800 */
[----:B------:R-:W-:Y:S02]  /*1650*/  UIMAD UR5, UR5, 0xc0, URZ ;  /* 0x000000c0050578a4 */ /* 0x000fe4000f8e023f */
[----:B------:R-:W-:Y:S02]  /*1660*/  UISETP.NE.AND UP0, UPT, UR6, 0x1, UPT ;  /* 0x000000010600788c */ /* 0x000fe4000bf05270 */
[----:B------:R-:W-:Y:S02]  /*1670*/  UIADD3 UR6, UR5, 0xbf, URZ ;  /* 0x000000bf05067890 */ /* 0x000fe4000fffe03f */
[----:B------:R-:W-:Y:S01]  /*1680*/  UIADD3 UR10, -UR4, UR10, URZ ;  /* 0x0000000a040a7290 */ /* 0x000fe2000fffe13f */
[----:B------:R-:W-:-:S03]  /*1690*/  IMAD.U32 R22, RZ, RZ, UR5 ;  /* 0x00000005ff167e24 */ /* 0x000fc6000f8e00ff */
[----:B------:R-:W-:Y:S02]  /*16a0*/  UIADD3 UR8, UR10, 0x90, -UR61 ;  /* 0x000000900a087890 */ /* 0x000fe4000fffe83d */
[----:B------:R-:W-:Y:S01]  /*16b0*/  IMAD.U32 R18, RZ, RZ, UR10 ;  /* 0x0000000aff127e24 */ /* 0x000fe2000f8e00ff */
[----:B------:R-:W-:Y:S01]  /*16c0*/  @UP0 ULDC UR4, c[0x0][0x44c] ;  /* 0x0001130000040ab9 */ /* 0x000fe20000000800 */
[----:B------:R-:W-:Y:S01]  /*16d0*/  @UP0 ULDC UR9, c[0x0][0x450] ;  /* 0x0001140000090ab9 */ /* 0x000fe20000000800 */
[----:B------:R-:W-:Y:S02]  /*16e0*/  UIMAD.WIDE.U32 UR4, UR6, UR4, URZ ;  /* 0x00000004060472a5 */ /* 0x000fe4000f8e003f */
[----:B------:R-:W-:Y:S02]  /*16f0*/  UIADD3 UR4, UR10, 0x8f, URZ ;  /* 0x0000008f0a047890 */ /* 0x000fe4000fffe03f */
        /* <DEDUP_REMOVED lines=8> */
[----:B------:R-:W-:-:S04]  /*1780*/  ULEA.HI.SX32 UR6, UR9, UR6, 0x1b ;  /* 0x0000000609067291 */ /* 0x000fc8000f8fda3f */
[----:B------:R-:W-:Y:S01]  /*1790*/  UISETP.LT.AND UP0, UPT, UR4, UR6, UPT ;  /* 0x000000060400728c */ /* 0x000fe2000bf01270 */
[----:B------:R-:W-:-:S03]  /*17a0*/  IMAD.U32 R146, RZ, RZ, UR5 ;  /* 0x00000005ff927e24 */ /* 0x000fc6000f8e00ff */
[----:B------:R-:W-:Y:S02]  /*17b0*/  USEL UR9, UR4, UR6, UP0 ;  /* 0x0000000604097287 */ /* 0x000fe40008000000 */
        /* <DEDUP_REMOVED lines=43> */
.L_x_11440:
        /* <DEDUP_REMOVED lines=37> */
[----:B------:R-:W0:Y:S01]  /*1cc0*/  S2R R4, SR_TID.X ;  /* 0x0000000000047919 */ /* 0x000e220000002100 */
[----:B------:R-:W-:-:S04]  /*1cd0*/  UIADD3 UR6, UR37, 0x24300, URZ ;  /* 0x0002430025067890 */ /* 0x000fc8000fffe03f */
[----:B------:R-:W-:-:S06]  /*1ce0*/  ULOP3.LUT UP0, URZ, UR6, 0x9f, URZ, 0xc0, !UPT ;  /* 0x0000009f063f7892 */ /* 0x000fcc000f80c03f */
[----:B------:R-:W-:Y:S01]  /*1cf0*/  PLOP3.LUT P0, PT, PT, PT, UP0, 0x80, 0x0 ;  /* 0x000000000000781c */ /* 0x000fe20003f0f008 */
        /* <DEDUP_REMOVED lines=34> */
.L_x_11442:
        /* <DEDUP_REMOVED lines=13> */
.L_x_11615:
[----:B------:R-:W-:Y:S05]  /*1ff0*/  @!P0 BRA `(.L_x_11444) ;  /* 0x0000000000048947 */ /* 0x000fea0003800000 */
[----:B------:R-:W-:Y:S01]  /*2000*/  BPT.TRAP 0x1 ;  /* 0x000000040000795c */ /* 0x000fe20000300000 */
.L_x_11444:
[----:B0-----:R-:W-:Y:S02]  /*2010*/  IMAD.U32 R3, RZ, RZ, UR36 ;  /* 0x00000024ff037e24 */ /* 0x001fe4000f8e00ff */
[----:B------:R-:W-:-:S03]  /*2020*/  IMAD.U32 R0, RZ, RZ, UR38 ;  /* 0x00000026ff007e24 */ /* 0x000fc6000f8e00ff */
[----:B------:R-:W-:Y:S02]  /*2030*/  LEA R3, R3, UR37, 0x3 ;  /* 0x0000002503037c11 */ /* 0x000fe4000f8e18ff */
[----:B------:R-:W-:-:S04]  /*2040*/  SHF.L.U32 R0, R0, 0x1f, RZ ;  /* 0x0000001f00007819 */ /* 0x000fc800000006ff */
[----:B------:R0:W1:Y:S01]  /*2050*/  SYNCS.PHASECHK.TRANS64.TRYWAIT P2, [R3+URZ+0x31c30], R0 ;  /* 0x031c3000030075a7 */ /* 0x000062000804017f */
[----:B------:R-:W-:Y:S05]  /*2060*/  @!P0 BRA `(.L_x_11445) ;  /* 0x0000000000048947 */ /* 0x000fea0003800000 */
[----:B------:R-:W-:Y:S01]  /*2070*/  BPT.TRAP 0x1 ;  /* 0x000000040000795c */ /* 0x000fe20000300000 */
.L_x_11445:
[----:B------:R-:W2:Y:S02]  /*2080*/  S2R R4, SR_TID.X ;  /* 0x0000000000047919 */ /* 0x000ea40000002100 */
[----:B--2---:R-:W-:Y:S01]  /*2090*/  LOP3.LUT P1, RZ, R4, 0x7f, RZ, 0xc0, !PT ;  /* 0x0000007f04ff7812 */ /* 0x004fe2000782c0ff */
[----:B-1----:R-:W-:-:S12]  /*20a0*/  @P2 BRA `(.L_x_11446) ;  /* 0x0000000000082947 */ /* 0x002fd80003800000 */
[----:B------:R-:W1:Y:S02]  /*20b0*/  SYNCS.PHASECHK.TRANS64.TRYWAIT P2, [R3+URZ+0x31c30], R0 ;  /* 0x031c3000030075a7 */ /* 0x000e64000804017f */
[----:B-1----:R-:W-:Y:S05]  /*20c0*/  @!P2 BRA `(.L_x_11447) ;  /* 0x0000015c000ca947 */ /* 0x002fea0003800000 */
.L_x_11446:
[----:B------:R-:W-:Y:S05]  /*20d0*/  WARPSYNC.ALL ;  /* 0x0000000000007948 */ /* 0x000fea0003800000 */
[----:B------:R-:W-:Y:S01]  /*20e0*/  UIADD3 UR4, UR37, 0x16a00, URZ ;  /* 0x00016a0025047890 */ /* 0x000fe2000fffe03f */
[----:B------:R-:W-:Y:S01]  /*20f0*/  WARPGROUP.ARRIVE ;  /* 0x00000000000079c5 */ /* 0x000fe20000000000 */
[----:B------:R-:W-:Y:S01]  /*2100*/  ULOP3.LUT UR6, UR40, 0x10000, URZ, 0xfc, !UPT ;  /* 0x0001000028067892 */ /* 0x000fe2000f8efc3f */
[----:B------:R-:W-:Y:S01]  /*2110*/  R2UR UR53, R22 ;  /* 0x00000000163572ca */ /* 0x000fe200000e0000 */
[----:B------:R-:W-:Y:S01]  /*2120*/  USHF.R.U32.HI UR4, URZ, 0x4, UR4 ;  /* 0x000000043f047899 */ /* 0x000fe20008011604 */
[----:B------:R-:W-:Y:S01]  /*2130*/  R2UR UR52, R18 ;  /* 0x00000000123472ca */ /* 0x000fe200000e0000 */
[----:B------:R-:W-:Y:S01]  /*2140*/  UMOV UR29, 0x80000020 ;  /* 0x80000020001d7882 */ /* 0x000fe20000000000 */
[----:B------:R-:W-:Y:S01]  /*2150*/  UMOV UR31, 0x80000020 ;  /* 0x80000020001f7882 */ /* 0x000fe20000000000 */
[----:B------:R-:W-:Y:S01]  /*2160*/  ULOP3.LUT UR4, UR4, 0x3fff, URZ, 0xc0, !UPT ;  /* 0x00003fff04047892 */ /* 0x000fe2000f8ec03f */
[----:B------:R-:W-:Y:S01]  /*2170*/  IMAD.U32 R5, RZ, RZ, UR61 ;  /* 0x0000003dff057e24 */ /* 0x000fe2000f8e00ff */
[----:B------:R-:W-:Y:S01]  /*2180*/  UMOV UR28, UR6 ;  /* 0x00000006001c7c82 */ /* 0x000fe20008000000 */
[----:B------:R-:W-:Y:S01]  /*2190*/  UMOV UR9, UR29 ;  /* 0x0000001d00097c82 */ /* 0x000fe20008000000 */
[----:B------:R-:W-:Y:S01]  /*21a0*/  ULOP3.LUT UR5, UR4, 0x10000, URZ, 0xfc, !UPT ;  /* 0x0001000004057892 */ /* 0x000fe2000f8efc3f */
[----:B01----:R-:W-:Y:S01]  /*21b0*/  @!P1 VIADD R3, R3, 0x31c40 ;  /* 0x00031c4003039836 */ /* 0x003fe20000000000 */
[----:B------:R-:W-:Y:S01]  /*21c0*/  UMOV UR8, UR28 ;  /* 0x0000001c00087c82 */ /* 0x000fe20008000000 */
[----:B------:R-:W-:Y:S01]  /*21d0*/  UMOV UR11, 0x80000020 ;  /* 0x80000020000b7882 */ /* 0x000fe20000000000 */
[----:B------:R-:W-:Y:S01]  /*21e0*/  UIMAD UR4, UR36, 0x6c0, UR5 ;  /* 0x000006c0240478a4 */ /* 0x000fe2000f8e0205 */
[----:B------:R-:W-:Y:S01]  /*21f0*/  VIADD R6, R144, UR53 ;  /* 0x0000003590067c36 */ /* 0x000fe20008000000 */
[----:B------:R-:W-:Y:S01]  /*2200*/  UMOV UR12, UR28 ;  /* 0x0000001c000c7c82 */ /* 0x000fe20008000000 */
[----:B------:R-:W-:Y:S01]  /*2210*/  UMOV UR13, UR29 ;  /* 0x0000001d000d7c82 */ /* 0x000fe20008000000 */
[----:B------:R-:W-:-:S02]  /*2220*/  UIADD3 UR10, UR4, 0x40, URZ ;  /* 0x00000040040a7890 */ /* 0x000fc4000fffe03f */
[----:B------:R-:W-:Y:S02]  /*2230*/  UIADD3 UR14, UR4, 0xc0, URZ ;  /* 0x000000c0040e7890 */ /* 0x000fe4000fffe03f */
[----:B------:R-:W-:Y:S01]  /*2240*/  UMOV UR30, UR4 ;  /* 0x00000004001e7c82 */ /* 0x000fe20008000000 */
[----:B------:R-:W-:Y:S01]  /*2250*/  UMOV UR15, 0x80000020 ;  /* 0x80000020000f7882 */ /* 0x000fe20000000000 */
[----:B------:R-:W-:Y:S01]  /*2260*/  HGMMA.64x16x16.F32 R88, gdesc[UR28], RZ, !UPT, gsb0 ;  /* 0x002000001c5879f0 */ /* 0x000fe2000c0008ff */
        /* <DEDUP_REMOVED lines=60> */
[----:B------:R-:W-:Y:S03]  /*2630*/  HGMMA.64x16x16.F32 R32, gdesc[UR28], RZ, !UPT, gsb0 ;  /* 0x002000001c2079f0 */ /* 0x000fe6000c0008ff */
        /* <DEDUP_REMOVED lines=131> */
[----:B------:R-:W-:Y:S02]  /*2e70*/  R2UR UR15, R23 ;  /* 0x00000000170f72ca */ /* 0x000fe400000e0000 */
        /* <DEDUP_REMOVED lines=24> */
[----:B------:R-:W-:Y:S02]  /*3000*/  ULDC UR7, c[0x0][0x448] ;  /* 0x0001120000077ab9 */ /* 0x000fe40000000800 */
[----:B------:R-:W-:Y:S02]  /*3010*/  UISETP.NE.AND UP0, UPT, UR7, 0x1, UPT ;  /* 0x000000010700788c */ /* 0x000fe4000bf05270 */
[----:B------:R-:W-:-:S04]  /*3020*/  UIMAD UR7, UR39, -0x90, UR52 ;  /* 0xffffff70270778a4 */ /* 0x000fc8000f8e0234 */
[----:B------:R-:W-:Y:S02]  /*3030*/  PLOP3.LUT P2, PT, PT, PT, UP0, 0x80, 0x0 ;  /* 0x000000000000781c */ /* 0x000fe40003f4f008 */
[----:B------:R-:W-:Y:S01]  /*3040*/  IMAD.U32 R8, RZ, RZ, UR7 ;  /* 0x00000007ff087e24 */ /* 0x000fe2000f8e00ff */
[----:B------:R-:W-:Y:S02]  /*3050*/  UIADD3 UR7, UR39, -0x2, URZ ;  /* 0xfffffffe27077890 */ /* 0x000fe4000fffe03f */
[----:B------:R-:W-:Y:S01]  /*3060*/  @UP0 ULDC UR10, c[0x0][0x44c] ;  /* 0x00011300000a0ab9 */ /* 0x000fe20000000800 */
[----:B------:R-:W-:Y:S01]  /*3070*/  @UP0 ULDC UR14, c[0x0][0x450] ;  /* 0x00011400000e0ab9 */ /* 0x000fe20000000800 */
[----:B------:R-:W-:Y:S01]  /*3080*/  UIMAD.WIDE.U32 UR10, UR53, UR10, URZ ;  /* 0x0000000a350a72a5 */ /* 0x000fe2000f8e003f */
        /* <DEDUP_REMOVED lines=53> */
[----:B------:R-:W-:Y:S02]  /*33e0*/  @UP0 ULDC UR6, c[0x0][0x44c] ;  /* 0x0001130000060ab9 */ /* 0x000fe40000000800 */
[----:B------:R-:W-:Y:S01]  /*33f0*/  @P2 IMAD.HI.U32 R0, R6, UR6, RZ ;  /* 0x0000000606002c27 */ /* 0x000fe2000f8e00ff */
[----:B------:R-:W-:-:S04]  /*3400*/  @UP0 ULDC UR6, c[0x0][0x450] ;  /* 0x0001140000060ab9 */ /* 0x000fc80000000800 */
[----:B------:R-:W-:Y:S01]  /*3410*/  @P2 SHF.R.U32.HI R6, RZ, UR6, R0 ;  /* 0x00000006ff062c19 */ /* 0x000fe20008011600 */
[----:B------:R-:W-:-:S04]  /*3420*/  UIMAD UR6, UR39, -0x90, URZ ;  /* 0xffffff70270678a4 */ /* 0x000fc8000f8e023f */
[----:B------:R-:W0:Y:S02]  /*3430*/  SHFL.IDX PT, R0, R6, RZ, 0x1c1f ;  /* 0x001c1fff06007589 */ /* 0x000e2400000e0000 */
[----:B------:R-:W-:Y:S01]  /*3440*/  IMAD.U32 R4, RZ, RZ, UR6 ;  /* 0x00000006ff047e24 */ /* 0x000fe2000f8e00ff */
[----:B------:R-:W-:Y:S01]  /*3450*/  UMOV UR6, UR53 ;  /* 0x0000003500067c82 */ /* 0x000fe20008000000 */
[----:B------:R-:W1:Y:S01]  /*3460*/  SHFL.IDX PT, R6, R6, 0x1, 0x1c1f ;  /* 0x003c1f0006067f89 */ /* 0x000e6200000e0000 */
[----:B------:R-:W-:Y:S02]  /*3470*/  @UP0 USHF.R.U32.HI UR6, URZ, UR14, UR11 ;  /* 0x0000000e3f060299 */ /* 0x000fe4000801160b */
[----:B------:R-:W-:Y:S02]  /*3480*/  IADD3 R4, -R17, 0x91, R4 ;  /* 0x0000009111047810 */ /* 0x000fe40007ffe104 */
[----:B------:R-:W-:Y:S02]  /*3490*/  UIADD3 UR10, UR6, UR52, -UR61 ;  /* 0x00000034060a7290 */ /* 0x000fe4000fffe83d */
[----:B------:R-:W-:-:S02]  /*34a0*/  IADD3 R4, -R5, UR52, R4 ;  /* 0x0000003405047c10 */ /* 0x000fc4000fffe104 */
[----:B------:R-:W-:Y:S01]  /*34b0*/  IADD3 R5, -R17, 0x90, R8 ;  /* 0x0000009011057810 */ /* 0x000fe20007ffe108 */
[----:B------:R-:W-:-:S04]  /*34c0*/  UIMAD.WIDE UR10, UR10, 0x38e38e39, URZ ;  /* 0x38e38e390a0a78a5 */ /* 0x000fc8000f8e023f */
[----:B------:R-:W-:-:S04]  /*34d0*/  USHF.R.U32.HI UR6, URZ, 0x1f, UR11 ;  /* 0x0000001f3f067899 */ /* 0x000fc8000801160b */
[----:B------:R-:W-:Y:S01]  /*34e0*/  ULEA.HI.SX32 UR6, UR11, UR6, 0x1b ;  /* 0x000000060b067291 */ /* 0x000fe2000f8fda3f */
[----:B0-----:R-:W-:-:S03]  /*34f0*/  VIADDMNMX R0, R0, R4, R5, PT ;  /* 0x0000000400007246 */ /* 0x001fc60003800105 */
[----:B------:R-:W-:Y:S01]  /*3500*/  UISETP.LT.AND UP1, UPT, UR15, UR6, UPT ;  /* 0x000000060f00728c */ /* 0x000fe2000bf21270 */
[C---:B------:R-:W-:Y:S02]  /*3510*/  ISETP.GT.AND P3, PT, R0.reuse, RZ, PT ;  /* 0x000000ff0000720c */ /* 0x040fe40003f64270 */
[C---:B------:R-:W-:Y:S01]  /*3520*/  ISETP.GT.AND P4, PT, R0.reuse, 0x1, PT ;  /* 0x000000010000780c */ /* 0x040fe20003f84270 */
[----:B------:R-:W-:Y:S01]  /*3530*/  USEL UR10, UR15, UR6, !UP1 ;  /* 0x000000060f0a7287 */ /* 0x000fe2000c800000 */
[----:B------:R-:W-:Y:S01]  /*3540*/  ISETP.GT.AND P5, PT, R0, 0x8, PT ;  /* 0x000000080000780c */ /* 0x000fe20003fa4270 */
[----:B------:R-:W-:Y:S02]  /*3550*/  WARPGROUP.DEPBAR.LE gsb0, 0x0 ;  /* 0x00008000000079c5 */ /* 0x000fe40000010000 */
[----:B------:R-:W-:Y:S01]  /*3560*/  WARPGROUP.ARRIVE ;  /* 0x00000000000079c5 */ /* 0x000fe20000000000 */
[----:B-1----:R-:W-:Y:S01]  /*3570*/  VIADDMNMX R4, R6, R4, R5, PT ;  /* 0x0000000406047246 */ /* 0x002fe20003800105 */
[----:B------:R-:W-:-:S04]  /*3580*/  UISETP.GE.AND UP1, UPT, UR7, UR10, UPT ;  /* 0x0000000a0700728c */ /* 0x000fc8000bf26270 */
        /* <DEDUP_REMOVED lines=130> */
[----:B------:R-:W-:Y:S01]  /*3db0*/  ULDC UR4, c[0x0][0x988] ;  /* 0x0002620000047ab9 */ /* 0x000fe20000000800 */
        /* <DEDUP_REMOVED lines=34> */
[----:B------:R-:W-:-:S02]  /*3fe0*/  FSEL R91, R91, -INF , P4 ;  /* 0xff8000005b5b7808 */ /* 0x000fc40002000000 */
[C---:B------:R-:W-:Y:S01]  /*3ff0*/  ISETP.GT.AND P4, PT, R4.reuse, 0x11, PT ;  /* 0x000000110400780c */ /* 0x040fe20003f84270 */
[----:B------:R-:W0:Y:S03]  /*4000*/  SHFL.BFLY PT, R0, R9, 0x2, 0x1f ;  /* 0x0c401f0009007f89 */ /* 0x000e2600000e0000 */
[----:B------:R-:W-:Y:S02]  /*4010*/  FSEL R83, R83, -INF , P4 ;  /* 0xff80000053537808 */ /* 0x000fe40002000000 */
[----:B------:R-:W-:-:S04]  /*4020*/  ISETP.GT.AND P4, PT, R4, 0x19, PT ;  /* 0x000000190400780c */ /* 0x000fc80003f84270 */
[----:B------:R-:W-:Y:S02]  /*4030*/  FSEL R87, R87, -INF , P4 ;  /* 0xff80000057577808 */ /* 0x000fe40002000000 */
[----:B------:R-:W-:-:S04]  /*4040*/  ISETP.GT.AND P4, PT, R4, 0x21, PT ;  /* 0x000000210400780c */ /* 0x000fc80003f84270 */
[----:B------:R-:W-:Y:S02]  /*4050*/  FSEL R75, R75, -INF , P4 ;  /* 0xff8000004b4b7808 */ /* 0x000fe40002000000 */
[----:B------:R-:W-:-:S04]  /*4060*/  ISETP.GT.AND P4, PT, R4, 0x29, PT ;  /* 0x000000290400780c */ /* 0x000fc80003f84270 */
[----:B------:R-:W-:Y:S02]  /*4070*/  FSEL R79, R79, -INF , P4 ;  /* 0xff8000004f4f7808 */ /* 0x000fe40002000000 */
[C---:B------:R-:W-:Y:S02]  /*4080*/  ISETP.GT.AND P4, PT, R4.reuse, 0x31, PT ;  /* 0x000000310400780c */ /* 0x040fe40003f84270 */
[----:B0-----:R-:W-:Y:S02]  /*4090*/  FMNMX.FTZ R10, R9, R0, !PT ;  /* 0x00000000090a7209 */ /* 0x001fe40007810000 */
[----:B------:R-:W-:Y:S02]  /*40a0*/  FSEL R67, R67, -INF , P4 ;  /* 0xff80000043437808 */ /* 0x000fe40002000000 */
[----:B------:R-:W-:Y:S01]  /*40b0*/  ISETP.GT.AND P4, PT, R4, 0x39, PT ;  /* 0x000000390400780c */ /* 0x000fe20003f84270 */
[----:B------:R-:W0:Y:S03]  /*40c0*/  SHFL.BFLY PT, R7, R10, 0x1, 0x1f ;  /* 0x0c201f000a077f89 */ /* 0x000e2600000e0000 */
[----:B------:R-:W-:-:S02]  /*40d0*/  FSEL R71, R71, -INF , P4 ;  /* 0xff80000047477808 */ /* 0x000fc40002000000 */
[----:B------:R-:W-:Y:S02]  /*40e0*/  ISETP.GT.AND P4, PT, R4, 0x41, PT ;  /* 0x000000410400780c */ /* 0x000fe40003f84270 */
[----:B0-----:R-:W-:-:S04]  /*40f0*/  FMNMX.FTZ R0, R10, R7, !PT ;  /* 0x000000070a007209 */ /* 0x001fc80007810000 */
        /* <DEDUP_REMOVED lines=24> */
[----:B------:R-:W-:Y:S01]  /*4280*/  FFMA.FTZ R25, R25, UR4, -R7 ;  /* 0x0000000419197c23 */ /* 0x000fe20008010807 */
[----:B------:R-:W-:Y:S01]  /*4290*/  FSEL R86, R86, -INF , P3 ;  /* 0xff80000056567808 */ /* 0x000fe20001800000 */
[----:B------:R-:W-:Y:S01]  /*42a0*/  MUFU.EX2 R8, R8 ;  /* 0x0000000800087308 */ /* 0x000fe20000000800 */
[----:B------:R-:W-:-:S02]  /*42b0*/  FMNMX.FTZ R15, R83, R6, !PT ;  /* 0x00000006530f7209 */ /* 0x000fc40007810000 */
[----:B------:R-:W-:Y:S02]  /*42c0*/  ISETP.GT.AND P3, PT, R4, 0x20, PT ;  /* 0x000000200400780c */ /* 0x000fe40003f64270 */
[----:B------:R-:W-:Y:S01]  /*42d0*/  FMNMX.FTZ R6, R86, R15, !PT ;  /* 0x0000000f56067209 */ /* 0x000fe20007810000 */
[--C-:B------:R-:W-:Y:S01]  /*42e0*/  FFMA.FTZ R15, R72, UR4, -R7.reuse ;  /* 0x00000004480f7c23 */ /* 0x100fe20008010807 */
[----:B------:R-:W-:Y:S01]  /*42f0*/  FSEL R74, R74, -INF , P3 ;  /* 0xff8000004a4a7808 */ /* 0x000fe20001800000 */
[----:B------:R-:W-:Y:S01]  /*4300*/  FFMA.FTZ R72, R73, UR4, -R7 ;  /* 0x0000000449487c23 */ /* 0x000fe20008010807 */
[----:B------:R-:W-:Y:S01]  /*4310*/  FMNMX.FTZ R21, R87, R6, !PT ;  /* 0x0000000657157209 */ /* 0x000fe20007810000 */
[----:B------:R-:W0:Y:S01]  /*4320*/  MUFU.EX2 R9, R9 ;  /* 0x0000000900097308 */ /* 0x000e220000000800 */
[----:B------:R-:W-:Y:S02]  /*4330*/  ISETP.GT.AND P3, PT, R4, 0x28, PT ;  /* 0x000000280400780c */ /* 0x000fe40003f64270 */
[----:B------:R-:W-:-:S02]  /*4340*/  FMNMX.FTZ R6, R74, R21, !PT ;  /* 0x000000154a067209 */ /* 0x000fc40007810000 */
[----:B------:R-:W-:Y:S02]  /*4350*/  FSEL R78, R78, -INF , P3 ;  /* 0xff8000004e4e7808 */ /* 0x000fe40001800000 */
[----:B------:R-:W-:Y:S01]  /*4360*/  FMNMX.FTZ R21, R75, R6, !PT ;  /* 0x000000064b157209 */ /* 0x000fe20007810000 */
[----:B------:R-:W1:Y:S01]  /*4370*/  MUFU.EX2 R10, R10 ;  /* 0x0000000a000a7308 */ /* 0x000e620000000800 */
[----:B------:R-:W-:Y:S02]  /*4380*/  ISETP.GT.AND P3, PT, R4, 0x30, PT ;  /* 0x000000300400780c */ /* 0x000fe40003f64270 */
[----:B------:R-:W-:Y:S01]  /*4390*/  FMNMX.FTZ R12, R78, R21, !PT ;  /* 0x000000154e0c7209 */ /* 0x000fe20007810000 */
[--C-:B------:R-:W-:Y:S01]  /*43a0*/  FFMA.FTZ R21, R76, UR4, -R7.reuse ;  /* 0x000000044c157c23 */ /* 0x100fe20008010807 */
[----:B------:R-:W-:Y:S01]  /*43b0*/  FSEL R6, R66, -INF , P3 ;  /* 0xff80000042067808 */ /* 0x000fe20001800000 */
[--C-:B------:R-:W-:Y:S01]  /*43c0*/  FFMA.FTZ R76, R65, UR4, -R7.reuse ;  /* 0x00000004414c7c23 */ /* 0x100fe20008010807 */
[----:B------:R-:W-:Y:S01]  /*43d0*/  FMNMX.FTZ R73, R79, R12, !PT ;  /* 0x0000000c4f497209 */ /* 0x000fe20007810000 */
[----:B------:R-:W-:Y:S01]  /*43e0*/  FFMA.FTZ R66, R77, UR4, -R7 ;  /* 0x000000044d427c23 */ /* 0x000fe20008010807 */
[----:B------:R-:W-:Y:S01]  /*43f0*/  ISETP.GT.AND P3, PT, R4, 0x38, PT ;  /* 0x000000380400780c */ /* 0x000fe20003f64270 */
[----:B------:R-:W2:Y:S01]  /*4400*/  MUFU.EX2 R5, R93 ;  /* 0x0000005d00057308 */ /* 0x000ea20000000800 */
[----:B------:R-:W-:-:S02]  /*4410*/  FMNMX.FTZ R12, R6, R73, !PT ;  /* 0x00000049060c7209 */ /* 0x000fc40007810000 */
[----:B------:R-:W-:Y:S02]  /*4420*/  FSEL R70, R70, -INF , P3 ;  /* 0xff80000046467808 */ /* 0x000fe40001800000 */
[----:B------:R-:W-:Y:S02]  /*4430*/  FMNMX.FTZ R73, R67, R12, !PT ;  /* 0x0000000c43497209 */ /* 0x000fe40007810000 */
[----:B------:R-:W-:Y:S01]  /*4440*/  ISETP.GT.AND P3, PT, R4, 0x40, PT ;  /* 0x000000400400780c */ /* 0x000fe20003f64270 */
[----:B------:R-:W-:Y:S01]  /*4450*/  MUFU.EX2 R11, R11 ;  /* 0x0000000b000b7308 */ /* 0x000fe20000000800 */
[----:B------:R-:W-:Y:S02]  /*4460*/  FMNMX.FTZ R12, R70, R73, !PT ;  /* 0x00000049460c7209 */ /* 0x000fe40007810000 */
[----:B------:R-:W-:Y:S01]  /*4470*/  FSEL R73, R58, -INF , P3 ;  /* 0xff8000003a497808 */ /* 0x000fe20001800000 */
[----:B------:R-:W-:Y:S01]  /*4480*/  FFMA.FTZ R58, R64, UR4, -R7 ;  /* 0x00000004403a7c23 */ /* 0x000fe20008010807 */
        /* <DEDUP_REMOVED lines=12> */
[----:B------:R3:W-:Y:S01]  /*4550*/  MUFU.EX2 R59, R76 ;  /* 0x0000004c003b7308 */ /* 0x0007e20000000800 */
[----:B------:R-:W-:Y:S02]  /*4560*/  ISETP.GT.AND P4, PT, R4, 0x51, PT ;  /* 0x000000510400780c */ /* 0x000fe40003f84270 */
[----:B------:R-:W-:Y:S01]  /*4570*/  FSEL R65, R50, -INF , P3 ;  /* 0xff80000032417808 */ /* 0x000fe20001800000 */
[----:B------:R-:W-:Y:S01]  /*4580*/  FFMA.FTZ R50, R68, UR4, -R7 ;  /* 0x0000000444327c23 */ /* 0x000fe20008010807 */
[----:B------:R-:W-:-:S02]  /*4590*/  FMNMX.FTZ R12, R63, R12, !PT ;  /* 0x0000000c3f0c7209 */ /* 0x000fc40007810000 */
[----:B------:R-:W-:Y:S01]  /*45a0*/  FSEL R68, R51, -INF , P4 ;  /* 0xff80000033447808 */ /* 0x000fe20002000000 */
[----:B------:R-:W-:Y:S01]  /*45b0*/  MUFU.EX2 R20, R20 ;  /* 0x0000001400147308 */ /* 0x000fe20000000800 */
[C---:B------:R-:W-:Y:S01]  /*45c0*/  ISETP.GT.AND P3, PT, R4.reuse, 0x58, PT ;  /* 0x000000580400780c */ /* 0x040fe20003f64270 */
[----:B---3--:R-:W-:Y:S01]  /*45d0*/  FFMA.FTZ R76, R69, UR4, -R7 ;  /* 0x00000004454c7c23 */ /* 0x008fe20008010807 */
        /* <DEDUP_REMOVED lines=13> */
[----:B------:R-:W-:Y:S01]  /*46b0*/  ISETP.GT.AND P3, PT, R4, 0x68, PT ;  /* 0x000000680400780c */ /* 0x000fe20003f64270 */
[----:B------:R-:W-:Y:S01]  /*46c0*/  MUFU.EX2 R72, R72 ;  /* 0x0000004800487308 */ /* 0x000fe20000000800 */
[----:B------:R-:W-:Y:S02]  /*46d0*/  FSEL R56, R43, -INF , P4 ;  /* 0xff8000002b387808 */ /* 0x000fe40002000000 */
[----:B------:R-:W-:Y:S02]  /*46e0*/  FMNMX.FTZ R43, R69, R12, !PT ;  /* 0x0000000c452b7209 */ /* 0x000fe40007810000 */
[----:B---3--:R-:W-:Y:S01]  /*46f0*/  FSEL R76, R46, -INF , P3 ;  /* 0xff8000002e4c7808 */ /* 0x008fe20001800000 */
[----:B------:R-:W-:Y:S01]  /*4700*/  FFMA.FTZ R46, R57, UR4, -R7 ;  /* 0x00000004392e7c23 */ /* 0x000fe20008010807 */
[----:B------:R-:W-:Y:S01]  /*4710*/  ISETP.GT.AND P4, PT, R4, 0x69, PT ;  /* 0x000000690400780c */ /* 0x000fe20003f84270 */
[----:B------:R-:W-:Y:S01]  /*4720*/  MUFU.EX2 R21, R21 ;  /* 0x0000001500157308 */ /* 0x000fe20000000800 */
[----:B------:R-:W-:-:S02]  /*4730*/  FMNMX.FTZ R57, R56, R43, !PT ;  /* 0x0000002b38397209 */ /* 0x000fc40007810000 */
[----:B------:R-:W-:Y:S02]  /*4740*/  FSEL R77, R47, -INF , P4 ;  /* 0xff8000002f4d7808 */ /* 0x000fe40002000000 */
[----:B------:R-:W-:Y:S02]  /*4750*/  ISETP.GT.AND P3, PT, R4, 0x70, PT ;  /* 0x000000700400780c */ /* 0x000fe40003f64270 */
        /* <DEDUP_REMOVED lines=8> */
[----:B------:R-:W-:Y:S01]  /*47e0*/  ISETP.GT.AND P3, PT, R4, 0x78, PT ;  /* 0x000000780400780c */ /* 0x000fe20003f64270 */
[--C-:B------:R-:W-:Y:S01]  /*47f0*/  FFMA.FTZ R41, R37, UR4, -R7.reuse ;  /* 0x0000000425297c23 */ /* 0x100fe20008010807 */
[----:B------:R-:W-:Y:S01]  /*4800*/  FSEL R60, R35, -INF , P4 ;  /* 0xff800000233c7808 */ /* 0x000fe20002000000 */
[--C-:B------:R-:W-:Y:S01]  /*4810*/  FFMA.FTZ R35, R61, UR4, -R7.reuse ;  /* 0x000000043d237c23 */ /* 0x100fe20008010807 */
[----:B------:R-:W-:Y:S01]  /*4820*/  FMNMX.FTZ R47, R80, R47, !PT ;  /* 0x0000002f502f7209 */ /* 0x000fe20007810000 */
[--C-:B---3--:R-:W-:Y:S01]  /*4830*/  FFMA.FTZ R46, R40, UR4, -R7.reuse ;  /* 0x00000004282e7c23 */ /* 0x108fe20008010807 */
[----:B------:R-:W-:Y:S01]  /*4840*/  ISETP.GT.AND P4, PT, R4, 0x79, PT ;  /* 0x000000790400780c */ /* 0x000fe20003f84270 */
[--C-:B------:R-:W-:Y:S01]  /*4850*/  FFMA.FTZ R40, R44, UR4, -R7.reuse ;  /* 0x000000042c287c23 */ /* 0x100fe20008010807 */
[----:B------:R-:W-:Y:S01]  /*4860*/  FSEL R81, R38, -INF , P3 ;  /* 0xff80000026517808 */ /* 0x000fe20001800000 */
        /* <DEDUP_REMOVED lines=9> */
[----:B------:R-:W-:Y:S01]  /*4900*/  ISETP.GT.AND P4, PT, R4, 0x81, PT ;  /* 0x000000810400780c */ /* 0x000fe20003f84270 */
        /* <DEDUP_REMOVED lines=16> */
[----:B------:R-:W3:Y:S06]  /*4a10*/  SHFL.BFLY PT, R39, R4, 0x2, 0x1f ;  /* 0x0c401f0004277f89 */ /* 0x000eec00000e0000 */
[----:B------:R-:W-:Y:S08]  /*4a20*/  MUFU.EX2 R34, R34 ;  /* 0x0000002200227308 */ /* 0x000ff00000000800 */
[----:B------:R-:W-:Y:S08]  /*4a30*/  MUFU.EX2 R35, R35 ;  /* 0x0000002300237308 */ /* 0x000ff00000000800 */
[----:B------:R-:W-:Y:S01]  /*4a40*/  MUFU.EX2 R38, R38 ;  /* 0x0000002600267308 */ /* 0x000fe20000000800 */
[----:B---3--:R-:W-:Y:S01]  /*4a50*/  FMNMX.FTZ R48, R4, R39, !PT ;  /* 0x0000002704307209 */ /* 0x008fe20007810000 */
[--C-:B------:R-:W-:Y:S01]  /*4a60*/  FFMA.FTZ R39, R32, UR4, -R7.reuse ;  /* 0x0000000420277c23 */ /* 0x100fe20008010807 */
[----:B------:R-:W-:Y:S01]  /*4a70*/  FFMA.FTZ R32, R28, UR4, -R7 ;  /* 0x000000041c207c23 */ /* 0x000fe20008010807 */
[----:B------:R-:W-:-:S02]  /*4a80*/  @!P1 PRMT R4, RZ, 0x654, R3 ;  /* 0x00000654ff049816 */ /* 0x000fc40000000003 */
[----:B------:R-:W3:Y:S02]  /*4a90*/  SHFL.BFLY PT, R53, R48, 0x1, 0x1f ;  /* 0x0c201f0030357f89 */ /* 0x000ee400000e0000 */
[----:B------:R-:W-:Y:S01]  /*4aa0*/  MUFU.EX2 R57, R57 ;  /* 0x0000003900397308 */ /* 0x000fe20000000800 */
[----:B------:R0:W-:Y:S07]  /*4ab0*/  @!P1 SYNCS.ARRIVE.TRANS64.RED.A1T0 RZ, [R4+URZ], RZ ;  /* 0x000000ff04ff99a7 */ /* 0x0001ee000810043f */
[----:B------:R-:W-:Y:S01]  /*4ac0*/  MUFU.EX2 R47, R47 ;  /* 0x0000002f002f7308 */ /* 0x000fe20000000800 */
[----:B0-----:R-:W-:-:S07]  /*4ad0*/  F2FP.F16.F32.PACK_AB R4, R9, R8 ;  /* 0x000000080904723e */ /* 0x001fce00000000ff */
[----:B------:R-:W-:Y:S01]  /*4ae0*/  MUFU.EX2 R52, R52 ;  /* 0x0000003400347308 */ /* 0x000fe20000000800 */
[----:B---3--:R-:W-:-:S07]  /*4af0*/  FMNMX.FTZ R12, R48, R53, !PT ;  /* 0x00000035300c7209 */ /* 0x008fce0007810000 */
[----:B------:R-:W-:Y:S01]  /*4b00*/  MUFU.EX2 R46, R46 ;  /* 0x0000002e002e7308 */ /* 0x000fe20000000800 */
[C---:B------:R-:W-:Y:S01]  /*4b10*/  FSETP.NEU.FTZ.AND P3, PT, R12.reuse, -INF , PT ;  /* 0xff8000000c00780b */ /* 0x040fe20003f7d000 */
[----:B------:R-:W-:-:S06]  /*4b20*/  FMUL.FTZ R24, R12, UR4 ;  /* 0x000000040c187c20 */ /* 0x000fcc0008410000 */
[----:B------:R0:W-:Y:S01]  /*4b30*/  MUFU.EX2 R48, R25 ;  /* 0x0000001900307308 */ /* 0x0001e20000000800 */
[----:B------:R-:W-:Y:S02]  /*4b40*/  FSEL R24, R24, RZ, P3 ;  /* 0x000000ff18187208 */ /* 0x000fe40001800000 */
        /* <DEDUP_REMOVED lines=12> */
[--C-:B0-----:R-:W-:Y:S01]  /*4c10*/  FFMA.FTZ R25, R6, UR4, -R24.reuse ;  /* 0x0000000406197c23 */ /* 0x101fe20008010818 */
[--C-:B------:R-:W-:Y:S01]  /*4c20*/  FFMA.FTZ R28, R70, UR4, -R24.reuse ;  /* 0x00000004461c7c23 */ /* 0x100fe20008010818 */
[--C-:B------:R-:W-:Y:S01]  /*4c30*/  FFMA.FTZ R84, R87, UR4, -R24.reuse ;  /* 0x0000000457547c23 */ /* 0x100fe20008010818 */
[----:B------:R-:W0:Y:S01]  /*4c40*/  MUFU.EX2 R90, R90 ;  /* 0x0000005a005a7308 */ /* 0x000e220000000800 */
[----:B-1----:R-:W-:Y:S01]  /*4c50*/  FADD.FTZ R70, R10, R63 ;  /* 0x0000003f0a467221 */ /* 0x002fe20000010000 */
[--C-:B------:R-:W-:Y:S01]  /*4c60*/  FFMA.FTZ R65, R65, UR4, -R24.reuse ;  /* 0x0000000441417c23 */ /* 0x100fe20008010818 */
[--C-:B------:R-:W-:Y:S01]  /*4c70*/  FFMA.FTZ R82, R74, UR4, -R24.reuse ;  /* 0x000000044a527c23 */ /* 0x100fe20008010818 */
[----:B------:R-:W-:Y:S01]  /*4c80*/  FFMA.FTZ R85, R75, UR4, -R24 ;  /* 0x000000044b557c23 */ /* 0x000fe20008010818 */
[----:B--2---:R-:W-:Y:S01]  /*4c90*/  FADD.FTZ R70, R5, R70 ;  /* 0x0000004605467221 */ /* 0x004fe20000010000 */
        /* <DEDUP_REMOVED lines=12> */
[--C-:B------:R-:W-:Y:S01]  /*4d60*/  FFMA.FTZ R68, R68, UR4, -R24.reuse ;  /* 0x0000000444447c23 */ /* 0x100fe20008010818 */
[--C-:B------:R-:W-:Y:S01]  /*4d70*/  FFMA.FTZ R54, R54, UR4, -R24.reuse ;  /* 0x0000000436367c23 */ /* 0x100fe20008010818 */
[--C-:B------:R-:W-:Y:S01]  /*4d80*/  FFMA.FTZ R55, R55, UR4, -R24.reuse ;  /* 0x0000000437377c23 */ /* 0x100fe20008010818 */
[--C-:B------:R-:W-:Y:S01]  /*4d90*/  FFMA.FTZ R73, R76, UR4, -R24.reuse ;  /* 0x000000044c497c23 */ /* 0x100fe20008010818 */
[--C-:B------:R-:W-:Y:S01]  /*4da0*/  FFMA.FTZ R77, R77, UR4, -R24.reuse ;  /* 0x000000044d4d7c23 */ /* 0x100fe20008010818 */
[----:B------:R-:W-:Y:S01]  /*4db0*/  FFMA.FTZ R80, R80, UR4, -R24 ;  /* 0x0000000450507c23 */ /* 0x000fe20008010818 */
[----:B------:R-:W0:Y:S01]  /*4dc0*/  MUFU.EX2 R88, R88 ;  /* 0x0000005800587308 */ /* 0x000e220000000800 */
[----:B-1----:R-:W-:Y:S01]  /*4dd0*/  FADD.FTZ R9, R91, R6 ;  /* 0x000000065b097221 */ /* 0x002fe20000010000 */
[----:B------:R-:W-:Y:S01]  /*4de0*/  F2FP.F16.F32.PACK_AB R6, R5, R10 ;  /* 0x0000000a0506723e */ /* 0x000fe200000000ff */
[----:B------:R-:W-:Y:S01]  /*4df0*/  FFMA.FTZ R81, R81, UR4, -R24 ;  /* 0x0000000451517c23 */ /* 0x000fe20008010818 */
[----:B------:R-:W-:-:S04]  /*4e00*/  F2FP.F16.F32.PACK_AB R5, R90, R7 ;  /* 0x000000075a05723e */ /* 0x000fc800000000ff */
[----:B------:R-:W1:Y:S01]  /*4e10*/  MUFU.EX2 R89, R89 ;  /* 0x0000005900597308 */ /* 0x000e620000000800 */
[----:B--2---:R-:W-:Y:S01]  /*4e20*/  FADD.FTZ R63, R92, R9 ;  /* 0x000000095c3f7221 */ /* 0x004fe20000010000 */
[----:B------:R-:W-:Y:S01]  /*4e30*/  FFMA.FTZ R9, R56, UR4, -R24 ;  /* 0x0000000438097c23 */ /* 0x000fe20008010818 */
[----:B------:R-:W-:-:S05]  /*4e40*/  F2FP.F16.F32.PACK_AB R7, R92, R91 ;  /* 0x0000005b5c07723e */ /* 0x000fca00000000ff */
[----:B------:R-:W-:Y:S01]  /*4e50*/  MUFU.EX2 R83, R83 ;  /* 0x0000005300537308 */ /* 0x000fe20000000800 */
[----:B0-----:R-:W-:Y:S01]  /*4e60*/  FADD.FTZ R10, R88, R63 ;  /* 0x0000003f580a7221 */ /* 0x001fe20000010000 */
[----:B------:R0:W-:Y:S06]  /*4e70*/  STSM.16.M88.4 [R2+0x24300], R4 ;  /* 0x0243000402007844 */ /* 0x0001ec0000000200 */
[----:B------:R-:W2:Y:S01]  /*4e80*/  MUFU.EX2 R84, R84 ;  /* 0x0000005400547308 */ /* 0x000ea20000000800 */
[----:B-1----:R-:W-:-:S07]  /*4e90*/  FADD.FTZ R10, R89, R10 ;  /* 0x0000000a590a7221 */ /* 0x002fce0000010000 */
[----:B------:R1:W-:Y:S01]  /*4ea0*/  MUFU.EX2 R3, R65 ;  /* 0x0000004100037308 */ /* 0x0003e20000000800 */
[----:B0-----:R-:W-:Y:S02]  /*4eb0*/  F2FP.F16.F32.PACK_AB R4, R14, R11 ;  /* 0x0000000b0e04723e */ /* 0x001fe400000000ff */
[----:B------:R-:W-:Y:S02]  /*4ec0*/  F2FP.F16.F32.PACK_AB R6, R20, R13 ;  /* 0x0000000d1406723e */ /* 0x000fe400000000ff */
[----:B------:R-:W-:-:S03]  /*4ed0*/  F2FP.F16.F32.PACK_AB R5, R89, R88 ;  /* 0x000000585905723e */ /* 0x000fc600000000ff */
[----:B------:R-:W0:Y:S01]  /*4ee0*/  MUFU.EX2 R82, R82 ;  /* 0x0000005200527308 */ /* 0x000e220000000800 */
[----:B-1----:R-:W-:Y:S01]  /*4ef0*/  FADD.FTZ R65, R11, R70 ;  /* 0x000000460b417221 */ /* 0x002fe20000010000 */
[--C-:B------:R-:W-:Y:S01]  /*4f00*/  FFMA.FTZ R70, R60, UR4, -R24.reuse ;  /* 0x000000043c467c23 */ /* 0x100fe20008010818 */
[----:B------:R-:W-:Y:S01]  /*4f10*/  FFMA.FTZ R60, R27, UR4, -R24 ;  /* 0x000000041b3c7c23 */ /* 0x000fe20008010818 */
[----:B--2---:R-:W-:Y:S01]  /*4f20*/  F2FP.F16.F32.PACK_AB R7, R84, R83 ;  /* 0x000000535407723e */ /* 0x004fe200000000ff */
[----:B------:R-:W-:Y:S01]  /*4f30*/  FADD.FTZ R56, R14, R65 ;  /* 0x000000410e387221 */ /* 0x000fe20000010000 */
[----:B------:R-:W-:Y:S02]  /*4f40*/  FADD.FTZ R65, R83, R10 ;  /* 0x0000000a53417221 */ /* 0x000fe40000010000 */
[----:B------:R-:W1:Y:S01]  /*4f50*/  MUFU.EX2 R85, R85 ;  /* 0x0000005500557308 */ /* 0x000e620000000800 */
[----:B------:R-:W-:Y:S01]  /*4f60*/  FADD.FTZ R63, R13, R56 ;  /* 0x000000380d3f7221 */ /* 0x000fe20000010000 */
[----:B------:R-:W-:Y:S01]  /*4f70*/  FADD.FTZ R65, R84, R65 ;  /* 0x0000004154417221 */ /* 0x000fe20000010000 */
[----:B------:R2:W-:Y:S02]  /*4f80*/  STSM.16.M88.4 [R2+0x25b00], R4 ;  /* 0x025b000402007844 */ /* 0x0005e40000000200 */
[----:B------:R-:W-:-:S03]  /*4f90*/  FADD.FTZ R10, R20, R63 ;  /* 0x0000003f140a7221 */ /* 0x000fc60000010000 */
[----:B------:R-:W-:Y:S01]  /*4fa0*/  MUFU.EX2 R74, R74 ;  /* 0x0000004a004a7308 */ /* 0x000fe20000000800 */
[----:B------:R-:W-:Y:S01]  /*4fb0*/  FADD.FTZ R63, R15, R10 ;  /* 0x0000000a0f3f7221 */ /* 0x000fe20000010000 */
[----:B0-----:R-:W-:Y:S01]  /*4fc0*/  FADD.FTZ R10, R82, R65 ;  /* 0x00000041520a7221 */ /* 0x001fe20000010000 */
[--C-:B------:R-:W-:Y:S02]  /*4fd0*/  FFMA.FTZ R65, R30, UR4, -R24.reuse ;  /* 0x000000041e417c23 */ /* 0x100fe40008010818 */
[----:B------:R-:W-:Y:S01]  /*4fe0*/  FADD.FTZ R26, R72, R63 ;  /* 0x0000003f481a7221 */ /* 0x000fe20000010000 */
[----:B------:R-:W-:Y:S02]  /*4ff0*/  FFMA.FTZ R63, R31, UR4, -R24 ;  /* 0x000000041f3f7c23 */ /* 0x000fe40008010818 */
[----:B------:R-:W0:Y:S01]  /*5000*/  MUFU.EX2 R75, R75 ;  /* 0x0000004b004b7308 */ /* 0x000e220000000800 */
[----:B-1----:R-:W-:Y:S01]  /*5010*/  FADD.FTZ R27, R85, R10 ;  /* 0x0000000a551b7221 */ /* 0x002fe20000010000 */
[----:B------:R-:W-:Y:S01]  /*5020*/  FADD.FTZ R79, R21, R26 ;  /* 0x0000001a154f7221 */ /* 0x000fe20000010000 */
[----:B------:R-:W-:-:S03]  /*5030*/  F2FP.F16.F32.PACK_AB R26, R51, R50 ;  /* 0x00000032331a723e */ /* 0x000fc600000000ff */
[----:B------:R-:W-:Y:S02]  /*5040*/  FADD.FTZ R79, R66, R79 ;  /* 0x0000004f424f7221 */ /* 0x000fe40000010000 */
[----:B------:R-:W-:Y:S02]  /*5050*/  MUFU.EX2 R25, R25 ;  /* 0x0000001900197308 */ /* 0x000fe40000000800 */
[----:B------:R-:W-:-:S04]  /*5060*/  FADD.FTZ R10, R58, R79 ;  /* 0x0000004f3a0a7221 */ /* 0x000fc80000010000 */
[----:B------:R-:W-:Y:S02]  /*5070*/  FADD.FTZ R11, R59, R10 ;  /* 0x0000000a3b0b7221 */ /* 0x000fe40000010000 */
[----:B------:R-:W-:Y:S02]  /*5080*/  MUFU.EX2 R78, R78 ;  /* 0x0000004e004e7308 */ /* 0x000fe40000000800 */
[----:B------:R-:W-:-:S04]  /*5090*/  FADD.FTZ R10, R50, R11 ;  /* 0x0000000b320a7221 */ /* 0x000fc80000010000 */
[----:B------:R-:W-:Y:S01]  /*50a0*/  FADD.FTZ R11, R51, R10 ;  /* 0x0000000a330b7221 */ /* 0x000fe20000010000 */
[----:B------:R-:W-:Y:S01]  /*50b0*/  F2FP.F16.F32.PACK_AB R10, R66, R21 ;  /* 0x00000015420a723e */ /* 0x000fe200000000ff */
[----:B------:R-:W-:Y:S01]  /*50c0*/  MUFU.EX2 R28, R28 ;  /* 0x0000001c001c7308 */ /* 0x000fe20000000800 */
[----:B------:R-:W-:Y:S01]  /*50d0*/  CS2R R50, SRZ ;  /* 0x0000000000327805 */ /* 0x000fe2000001ff00 */
[----:B------:R-:W-:Y:S01]  /*50e0*/  FADD.FTZ R24, R42, R11 ;  /* 0x0000000b2a187221 */ /* 0x000fe20000010000 */
[----:B0-----:R-:W-:-:S03]  /*50f0*/  F2FP.F16.F32.PACK_AB R11, R75, R74 ;  /* 0x0000004a4b0b723e */ /* 0x001fc600000000ff */
[----:B------:R-:W-:Y:S01]  /*5100*/  FADD.FTZ R21, R43, R24 ;  /* 0x000000182b157221 */ /* 0x000fe20000010000 */
[----:B------:R-:W-:Y:S01]  /*5110*/  F2FP.F16.F32.PACK_AB R24, R59, R58 ;  /* 0x0000003a3b18723e */ /* 0x000fe200000000ff */
[----:B------:R0:W-:Y:S01]  /*5120*/  MUFU.EX2 R56, R8 ;  /* 0x0000000800387308 */ /* 0x0001e20000000800 */
[----:B------:R-:W-:Y:S01]  /*5130*/  CS2R R58, SRZ ;  /* 0x00000000003a7805 */ /* 0x000fe2000001ff00 */
[----:B------:R-:W-:-:S04]  /*5140*/  FADD.FTZ R30, R34, R21 ;  /* 0x00000015221e7221 */ /* 0x000fc80000010000 */
[C---:B------:R-:W-:Y:S01]  /*5150*/  FADD.FTZ R21, R35.reuse, R30 ;  /* 0x0000001e23157221 */ /* 0x040fe20000010000 */
[----:B------:R-:W-:Y:S01]  /*5160*/  F2FP.F16.F32.PACK_AB R30, R35, R34 ;  /* 0x00000022231e723e */ /* 0x000fe200000000ff */
[----:B------:R-:W1:Y:S01]  /*5170*/  MUFU.EX2 R67, R67 ;  /* 0x0000004300437308 */ /* 0x000e620000000800 */
[----:B0-----:R-:W-:-:S04]  /*5180*/  FADD.FTZ R8, R74, R27 ;  /* 0x0000001b4a087221 */ /* 0x001fc80000010000 */
[----:B------:R-:W-:-:S03]  /*5190*/  FADD.FTZ R8, R75, R8 ;  /* 0x000000084b087221 */ /* 0x000fc60000010000 */
[----:B------:R-:W0:Y:S08]  /*51a0*/  MUFU.EX2 R29, R29 ;  /* 0x0000001d001d7308 */ /* 0x000e300000000800 */
[----:B------:R3:W-:Y:S01]  /*51b0*/  MUFU.EX2 R61, R9 ;  /* 0x00000009003d7308 */ /* 0x0007e20000000800 */
[----:B-1----:R-:W-:-:S07]  /*51c0*/  F2FP.F16.F32.PACK_AB R27, R67, R28 ;  /* 0x0000001c431b723e */ /* 0x002fce00000000ff */
[----:B------:R-:W1:Y:S01]  /*51d0*/  MUFU.EX2 R64, R64 ;  /* 0x0000004000407308 */ /* 0x000e620000000800 */
[----:B---3--:R-:W-:Y:S01]  /*51e0*/  FADD.FTZ R9, R25, R8 ;  /* 0x0000000819097221 */ /* 0x008fe20000010000 */
[----:B------:R-:W-:Y:S02]  /*51f0*/  F2FP.F16.F32.PACK_AB R8, R72, R15 ;  /* 0x0000000f4808723e */ /* 0x000fe400000000ff */
[C---:B------:R-:W-:Y:S01]  /*5200*/  F2FP.F16.F32.PACK_AB R25, R78.reuse, R25 ;  /* 0x000000194e19723e */ /* 0x040fe200000000ff */
[----:B------:R-:W-:-:S03]  /*5210*/  FADD.FTZ R9, R78, R9 ;  /* 0x000000094e097221 */ /* 0x000fc60000010000 */
[----:B------:R-:W3:Y:S01]  /*5220*/  MUFU.EX2 R53, R53 ;  /* 0x0000003500357308 */ /* 0x000ee20000000800 */
[----:B------:R-:W-:Y:S01]  /*5230*/  FADD.FTZ R20, R28, R9 ;  /* 0x000000091c147221 */ /* 0x000fe20000010000 */
[----:B------:R-:W-:Y:S01]  /*5240*/  FADD.FTZ R28, R38, R21 ;  /* 0x00000015261c7221 */ /* 0x000fe20000010000 */
[----:B------:R-:W-:Y:S02]  /*5250*/  F2FP.F16.F32.PACK_AB R9, R85, R82 ;  /* 0x000000525509723e */ /* 0x000fe400000000ff */
[----:B------:R-:W-:Y:S01]  /*5260*/  FADD.FTZ R20, R67, R20 ;  /* 0x0000001443147221 */ /* 0x000fe20000010000 */
[----:B------:R-:W-:Y:S01]  /*5270*/  FADD.FTZ R28, R57, R28 ;  /* 0x0000001c391c7221 */ /* 0x000fe20000010000 */
[----:B------:R-:W-:Y:S01]  /*5280*/  CS2R R66, SRZ ;  /* 0x0000000000427805 */ /* 0x000fe2000001ff00 */
[----:B------:R-:W4:Y:S01]  /*5290*/  MUFU.EX2 R62, R62 ;  /* 0x0000003e003e7308 */ /* 0x000f220000000800 */
[----:B0-----:R-:W-:Y:S01]  /*52a0*/  FADD.FTZ R15, R29, R20 ;  /* 0x000000141d0f7221 */ /* 0x001fe20000010000 */
[----:B------:R-:W-:Y:S01]  /*52b0*/  FADD.FTZ R21, R47, R28 ;  /* 0x0000001c2f157221 */ /* 0x000fe20000010000 */
[----:B------:R-:W-:Y:S01]  /*52c0*/  F2FP.F16.F32.PACK_AB R28, R43, R42 ;  /* 0x0000002a2b1c723e */ /* 0x000fe200000000ff */
[----:B------:R0:W-:Y:S01]  /*52d0*/  STSM.16.M88.4 [R2+0x27300], R8 ;  /* 0x0273000802007844 */ /* 0x0001e20000000200 */
[----:B-1----:R-:W-:Y:S01]  /*52e0*/  FADD.FTZ R20, R64, R15 ;  /* 0x0000000f40147221 */ /* 0x002fe20000010000 */
[----:B------:R-:W-:Y:S01]  /*52f0*/  FADD.FTZ R21, R52, R21 ;  /* 0x0000001534157221 */ /* 0x000fe20000010000 */
[----:B------:R-:W-:Y:S01]  /*5300*/  F2FP.F16.F32.PACK_AB R29, R64, R29 ;  /* 0x0000001d401d723e */ /* 0x000fe200000000ff */
[----:B------:R-:W1:Y:S01]  /*5310*/  MUFU.EX2 R68, R68 ;  /* 0x0000004400447308 */ /* 0x000e620000000800 */
[----:B---3--:R-:W-:Y:S01]  /*5320*/  FADD.FTZ R15, R53, R20 ;  /* 0x00000014350f7221 */ /* 0x008fe20000010000 */
[----:B--2---:R-:W-:Y:S01]  /*5330*/  FADD.FTZ R4, R46, R21 ;  /* 0x000000152e047221 */ /* 0x004fe20000010000 */
[----:B------:R-:W-:Y:S05]  /*5340*/  STSM.16.M88.4 [R2+0x28b00], R24 ;  /* 0x028b001802007844 */ /* 0x000fea0000000200 */
[----:B------:R-:W2:Y:S01]  /*5350*/  MUFU.EX2 R54, R54 ;  /* 0x0000003600367308 */ /* 0x000ea20000000800 */
[C---:B----4-:R-:W-:Y:S01]  /*5360*/  FADD.FTZ R20, R62.reuse, R15 ;  /* 0x0000000f3e147221 */ /* 0x050fe20000010000 */
[----:B------:R-:W-:-:S02]  /*5370*/  F2FP.F16.F32.PACK_AB R31, R62, R53 ;  /* 0x000000353e1f723e */ /* 0x000fc400000000ff */
[----:B0-----:R-:W-:Y:S01]  /*5380*/  F2FP.F16.F32.PACK_AB R8, R57, R38 ;  /* 0x000000263908723e */ /* 0x001fe200000000ff */
[----:B------:R-:W-:Y:S01]  /*5390*/  FADD.FTZ R15, R3, R20 ;  /* 0x00000014030f7221 */ /* 0x000fe20000010000 */
[----:B------:R-:W-:Y:S01]  /*53a0*/  F2FP.F16.F32.PACK_AB R10, R52, R47 ;  /* 0x0000002f340a723e */ /* 0x000fe200000000ff */
[----:B------:R0:W-:Y:S01]  /*53b0*/  STSM.16.M88.4 [R2+0x2a300], R28 ;  /* 0x02a3001c02007844 */ /* 0x0001e20000000200 */
[----:B------:R-:W3:Y:S01]  /*53c0*/  MUFU.EX2 R55, R55 ;  /* 0x0000003700377308 */ /* 0x000ee20000000800 */
[C---:B-1----:R-:W-:Y:S01]  /*53d0*/  FADD.FTZ R15, R68.reuse, R15 ;  /* 0x0000000f440f7221 */ /* 0x042fe20000010000 */
[----:B------:R-:W-:Y:S02]  /*53e0*/  F2FP.F16.F32.PACK_AB R9, R68, R3 ;  /* 0x000000034409723e */ /* 0x000fe400000000ff */
[----:B------:R-:W-:-:S04]  /*53f0*/  CS2R R52, SRZ ;  /* 0x0000000000347805 */ /* 0x000fc8000001ff00 */
[----:B------:R-:W1:Y:S01]  /*5400*/  MUFU.EX2 R49, R49 ;  /* 0x0000003100317308 */ /* 0x000e620000000800 */
[----:B--2---:R-:W-:Y:S01]  /*5410*/  FADD.FTZ R42, R54, R15 ;  /* 0x0000000f362a7221 */ /* 0x004fe20000010000 */
[----:B0-----:R-:W-:-:S06]  /*5420*/  CS2R R30, SRZ ;  /* 0x00000000001e7805 */ /* 0x001fcc000001ff00 */
[----:B------:R-:W0:Y:S01]  /*5430*/  MUFU.EX2 R40, R40 ;  /* 0x0000002800287308 */ /* 0x000e220000000800 */
[C---:B---3--:R-:W-:Y:S01]  /*5440*/  FADD.FTZ R5, R55.reuse, R42 ;  /* 0x0000002a37057221 */ /* 0x048fe20000010000 */
[----:B------:R-:W-:Y:S02]  /*5450*/  F2FP.F16.F32.PACK_AB R11, R55, R54 ;  /* 0x00000036370b723e */ /* 0x000fe400000000ff */
[----:B------:R-:W-:Y:S02]  /*5460*/  CS2R R54, SRZ ;  /* 0x0000000000367805 */ /* 0x000fe4000001ff00 */
[----:B------:R-:W-:Y:S01]  /*5470*/  CS2R R42, SRZ ;  /* 0x00000000002a7805 */ /* 0x000fe2000001ff00 */
[----:B------:R-:W-:Y:S01]  /*5480*/  FADD.FTZ R6, R56, R5 ;  /* 0x0000000538067221 */ /* 0x000fe20000010000 */
[----:B------:R-:W-:Y:S01]  /*5490*/  CS2R R28, SRZ ;  /* 0x00000000001c7805 */ /* 0x000fe2000001ff00 */
[----:B------:R2:W-:Y:S01]  /*54a0*/  STSM.16.M88.4 [R2+0x2bb00], R8 ;  /* 0x02bb000802007844 */ /* 0x0005e20000000200 */
[----:B------:R-:W3:Y:S01]  /*54b0*/  MUFU.EX2 R73, R73 ;  /* 0x0000004900497308 */ /* 0x000ee20000000800 */
[----:B-1----:R-:W-:Y:S01]  /*54c0*/  FADD.FTZ R5, R49, R4 ;  /* 0x0000000431057221 */ /* 0x002fe20000010000 */
[----:B------:R-:W-:-:S06]  /*54d0*/  FADD.FTZ R6, R61, R6 ;  /* 0x000000063d067221 */ /* 0x000fcc0000010000 */
[----:B------:R-:W1:Y:S01]  /*54e0*/  MUFU.EX2 R45, R45 ;  /* 0x0000002d002d7308 */ /* 0x000e620000000800 */
[----:B0-----:R-:W-:Y:S01]  /*54f0*/  FADD.FTZ R4, R40, R5 ;  /* 0x0000000528047221 */ /* 0x001fe20000010000 */
[----:B------:R-:W-:Y:S02]  /*5500*/  F2FP.F16.F32.PACK_AB R5, R61, R56 ;  /* 0x000000383d05723e */ /* 0x000fe400000000ff */
[----:B------:R-:W-:-:S04]  /*5510*/  CS2R R56, SRZ ;  /* 0x0000000000387805 */ /* 0x000fc8000001ff00 */
[----:B------:R-:W0:Y:S01]  /*5520*/  MUFU.EX2 R14, R77 ;  /* 0x0000004d000e7308 */ /* 0x000e220000000800 */
[----:B---3--:R-:W-:-:S07]  /*5530*/  FADD.FTZ R3, R73, R6 ;  /* 0x0000000649037221 */ /* 0x008fce0000010000 */
[----:B------:R-:W3:Y:S01]  /*5540*/  MUFU.EX2 R39, R39 ;  /* 0x0000002700277308 */ /* 0x000ee20000000800 */
[----:B-1----:R-:W-:-:S07]  /*5550*/  FADD.FTZ R4, R45, R4 ;  /* 0x000000042d047221 */ /* 0x002fce0000010000 */
[----:B------:R-:W1:Y:S01]  /*5560*/  MUFU.EX2 R13, R80 ;  /* 0x00000050000d7308 */ /* 0x000e620000000800 */
[----:B0-----:R-:W-:-:S07]  /*5570*/  FADD.FTZ R6, R14, R3 ;  /* 0x000000030e067221 */ /* 0x001fce0000010000 */
[----:B------:R-:W0:Y:S01]  /*5580*/  MUFU.EX2 R44, R44 ;  /* 0x0000002c002c7308 */ /* 0x000e220000000800 */
[----:B---3--:R-:W-:Y:S01]  /*5590*/  FADD.FTZ R3, R39, R4 ;  /* 0x0000000427037221 */ /* 0x008fe20000010000 */
[----:B------:R-:W-:Y:S02]  /*55a0*/  F2FP.F16.F32.PACK_AB R4, R49, R46 ;  /* 0x0000002e3104723e */ /* 0x000fe400000000ff */
[----:B------:R-:W-:-:S04]  /*55b0*/  CS2R R46, SRZ ;  /* 0x00000000002e7805 */ /* 0x000fc8000001ff00 */
[----:B------:R-:W3:Y:S01]  /*55c0*/  MUFU.EX2 R70, R70 ;  /* 0x0000004600467308 */ /* 0x000ee20000000800 */
[----:B-1----:R-:W-:Y:S01]  /*55d0*/  FADD.FTZ R7, R13, R6 ;  /* 0x000000060d077221 */ /* 0x002fe20000010000 */
[----:B------:R-:W-:-:S06]  /*55e0*/  F2FP.F16.F32.PACK_AB R6, R45, R40 ;  /* 0x000000282d06723e */ /* 0x000fcc00000000ff */
[----:B------:R-:W1:Y:S01]  /*55f0*/  MUFU.EX2 R36, R36 ;  /* 0x0000002400247308 */ /* 0x000e620000000800 */
[C---:B0-----:R-:W-:Y:S01]  /*5600*/  FADD.FTZ R3, R44.reuse, R3 ;  /* 0x000000032c037221 */ /* 0x041fe20000010000 */
[----:B--2---:R-:W-:Y:S02]  /*5610*/  F2FP.F16.F32.PACK_AB R8, R44, R39 ;  /* 0x000000272c08723e */ /* 0x004fe400000000ff */
[----:B------:R-:W-:Y:S02]  /*5620*/  CS2R R44, SRZ ;  /* 0x00000000002c7805 */ /* 0x000fe4000001ff00 */
[----:B------:R-:W-:Y:S02]  /*5630*/  CS2R R38, SRZ ;  /* 0x0000000000267805 */ /* 0x000fe4000001ff00 */
[----:B------:R-:W0:Y:S01]  /*5640*/  MUFU.EX2 R81, R81 ;  /* 0x0000005100517308 */ /* 0x000e220000000800 */
[----:B---3--:R-:W-:Y:S01]  /*5650*/  FADD.FTZ R24, R70, R7 ;  /* 0x0000000746187221 */ /* 0x008fe20000010000 */
[----:B------:R-:W-:-:S02]  /*5660*/  F2FP.F16.F32.PACK_AB R7, R14, R73 ;  /* 0x000000490e07723e */ /* 0x000fc400000000ff */
[----:B------:R-:W-:-:S03]  /*5670*/  F2FP.F16.F32.PACK_AB R9, R70, R13 ;  /* 0x0000000d4609723e */ /* 0x000fc600000000ff */
[----:B------:R2:W-:Y:S01]  /*5680*/  STSM.16.M88.4 [R2+0x2d300], R4 ;  /* 0x02d3000402007844 */ /* 0x0005e20000000200 */
[----:B------:R-:W3:Y:S01]  /*5690*/  MUFU.EX2 R41, R41 ;  /* 0x0000002900297308 */ /* 0x000ee20000000800 */
[----:B-1----:R-:W-:-:S07]  /*56a0*/  FADD.FTZ R26, R36, R3 ;  /* 0x00000003241a7221 */ /* 0x002fce0000010000 */
[----:B------:R1:W4:Y:S01]  /*56b0*/  MUFU.EX2 R20, R71 ;  /* 0x0000004700147308 */ /* 0x0003220000000800 */
[----:B0-----:R-:W-:Y:S01]  /*56c0*/  FADD.FTZ R3, R81, R24 ;  /* 0x0000001851037221 */ /* 0x001fe20000010000 */
[----:B--2---:R-:W-:-:S06]  /*56d0*/  IMAD.U32 R5, RZ, RZ, UR10 ;  /* 0x0000000aff057e24 */ /* 0x004fcc000f8e00ff */
[----:B------:R-:W0:Y:S01]  /*56e0*/  MUFU.EX2 R33, R33 ;  /* 0x0000002100217308 */ /* 0x000e220000000800 */
[C---:B---3--:R-:W-:Y:S01]  /*56f0*/  FADD.FTZ R26, R41.reuse, R26 ;  /* 0x0000001a291a7221 */ /* 0x048fe20000010000 */
[----:B------:R-:W-:Y:S02]  /*5700*/  F2FP.F16.F32.PACK_AB R10, R41, R36 ;  /* 0x00000024290a723e */ /* 0x000fe400000000ff */
[----:B-1----:R-:W-:Y:S02]  /*5710*/  CS2R R70, SRZ ;  /* 0x0000000000467805 */ /* 0x002fe4000001ff00 */
[----:B------:R-:W-:Y:S02]  /*5720*/  CS2R R40, SRZ ;  /* 0x0000000000287805 */ /* 0x000fe4000001ff00 */
[----:B------:R-:W-:Y:S01]  /*5730*/  MUFU.EX2 R32, R32 ;  /* 0x0000002000207308 */ /* 0x000fe20000000800 */
[C---:B----4-:R-:W-:Y:S01]  /*5740*/  FADD.FTZ R14, R20.reuse, R3 ;  /* 0x00000003140e7221 */ /* 0x050fe20000010000 */
[----:B------:R-:W-:-:S05]  /*5750*/  F2FP.F16.F32.PACK_AB R11, R20, R81 ;  /* 0x00000051140b723e */ /* 0x000fca00000000ff */
[----:B------:R-:W-:Y:S01]  /*5760*/  STSM.16.M88.4 [R2+0x2eb00], R8 ;  /* 0x02eb000802007844 */ /* 0x000fe20000000200 */
[----:B------:R-:W1:Y:S01]  /*5770*/  MUFU.EX2 R37, R37 ;  /* 0x0000002500257308 */ /* 0x000e620000000800 */
[----:B0-----:R-:W-:Y:S01]  /*5780*/  FADD.FTZ R3, R33, R26 ;  /* 0x0000001a21037221 */ /* 0x001fe20000010000 */
[----:B------:R-:W-:-:S03]  /*5790*/  F2FP.F16.F32.PACK_AB R24, R48, R33 ;  /* 0x000000213018723e */ /* 0x000fc600000000ff */
[----:B------:R-:W-:Y:S01]  /*57a0*/  FADD.FTZ R3, R48, R3 ;  /* 0x0000000330037221 */ /* 0x000fe20000010000 */
[----:B------:R-:W-:Y:S02]  /*57b0*/  CS2R R48, SRZ ;  /* 0x0000000000307805 */ /* 0x000fe4000001ff00 */
[----:B------:R-:W0:Y:S08]  /*57c0*/  MUFU.EX2 R69, R69 ;  /* 0x0000004500457308 */ /* 0x000e300000000800 */
[----:B------:R-:W2:Y:S01]  /*57d0*/  MUFU.EX2 R60, R60 ;  /* 0x0000003c003c7308 */ /* 0x000ea20000000800 */
[----:B-1----:R-:W-:Y:S01]  /*57e0*/  F2FP.F16.F32.PACK_AB R26, R37, R32 ;  /* 0x00000020251a723e */ /* 0x002fe200000000ff */
[----:B------:R-:W-:-:S04]  /*57f0*/  FADD.FTZ R32, R32, R3 ;  /* 0x0000000320207221 */ /* 0x000fc80000010000 */
[----:B------:R-:W-:Y:S01]  /*5800*/  FADD.FTZ R4, R37, R32 ;  /* 0x0000002025047221 */ /* 0x000fe20000010000 */
[----:B------:R-:W-:Y:S01]  /*5810*/  CS2R R36, SRZ ;  /* 0x0000000000247805 */ /* 0x000fe2000001ff00 */
[----:B------:R-:W1:Y:S01]  /*5820*/  MUFU.EX2 R65, R65 ;  /* 0x0000004100417308 */ /* 0x000e620000000800 */
[----:B0-----:R-:W-:Y:S01]  /*5830*/  FADD.FTZ R13, R69, R14 ;  /* 0x0000000e450d7221 */ /* 0x001fe20000010000 */
[----:B------:R-:W-:-:S06]  /*5840*/  CS2R R32, SRZ ;  /* 0x0000000000207805 */ /* 0x000fcc000001ff00 */
[----:B------:R0:W3:Y:S01]  /*5850*/  MUFU.EX2 R34, R63 ;  /* 0x0000003f00227308 */ /* 0x0000e20000000800 */
[C---:B--2---:R-:W-:Y:S01]  /*5860*/  F2FP.F16.F32.PACK_AB R25, R60.reuse, R69 ;  /* 0x000000453c19723e */ /* 0x044fe200000000ff */
[----:B------:R-:W-:Y:S01]  /*5870*/  FADD.FTZ R14, R60, R13 ;  /* 0x0000000d3c0e7221 */ /* 0x000fe20000010000 */
[----:B------:R-:W-:Y:S02]  /*5880*/  CS2R R68, SRZ ;  /* 0x0000000000447805 */ /* 0x000fe4000001ff00 */
[----:B------:R-:W-:Y:S01]  /*5890*/  CS2R R60, SRZ ;  /* 0x00000000003c7805 */ /* 0x000fe2000001ff00 */
[----:B-1----:R-:W-:Y:S01]  /*58a0*/  FADD.FTZ R3, R65, R14 ;  /* 0x0000000e41037221 */ /* 0x002fe20000010000 */
[----:B0-----:R-:W-:Y:S02]  /*58b0*/  CS2R R62, SRZ ;  /* 0x00000000003e7805 */ /* 0x001fe4000001ff00 */
[C---:B---3--:R-:W-:Y:S01]  /*58c0*/  F2FP.F16.F32.PACK_AB R27, R34.reuse, R65 ;  /* 0x00000041221b723e */ /* 0x048fe200000000ff */
[----:B------:R-:W-:Y:S01]  /*58d0*/  FADD.FTZ R3, R34, R3 ;  /* 0x0000000322037221 */ /* 0x000fe20000010000 */
[----:B------:R-:W-:-:S02]  /*58e0*/  CS2R R64, SRZ ;  /* 0x0000000000407805 */ /* 0x000fc4000001ff00 */
[----:B------:R-:W-:Y:S01]  /*58f0*/  CS2R R34, SRZ ;  /* 0x0000000000227805 */ /* 0x000fe2000001ff00 */
[----:B------:R0:W-:Y:S01]  /*5900*/  STSM.16.M88.4 [R2+0x30300], R24 ;  /* 0x0303001802007844 */ /* 0x0001e20000000200 */
[----:B------:R1:W-:Y:S06]  /*5910*/  MEMBAR.ALL.CTA ;  /* 0x0000000000007992 */ /* 0x0003ec0000008000 */
[----:B-1----:R-:W1:Y:S01]  /*5920*/  FENCE.VIEW.ASYNC.S ;  /* 0x00000000000073c6 */ /* 0x002e620000000000 */
[----:B0-----:R-:W-:Y:S02]  /*5930*/  CS2R R26, SRZ ;  /* 0x00000000001a7805 */ /* 0x001fe4000001ff00 */
[----:B------:R-:W-:Y:S01]  /*5940*/  CS2R R24, SRZ ;  /* 0x0000000000187805 */ /* 0x000fe2000001ff00 */
[----:B-1----:R-:W-:Y:S01]  /*5950*/  NOP ;  /* 0x0000000000007918 */ /* 0x002fe20000000000 */
[----:B------:R-:W-:Y:S05]  /*5960*/  @!P3 BRA `(.L_x_11448) ;  /* 0x0000004000ccb947 */ /* 0x000fea0003800000 */
[----:B------:R-:W-:Y:S01]  /*5970*/  IMAD.MOV.U32 R7, RZ, RZ, R12 ;  /* 0x000000ffff077224 */ /* 0x000fe200078e000c */
[----:B------:R-:W-:Y:S01]  /*5980*/  UMOV UR39, UR38 ;  /* 0x0000002600277c82 */ /* 0x000fe20008000000 */
[----:B------:R-:W-:Y:S01]  /*5990*/  IMAD.MOV.U32 R6, RZ, RZ, R0 ;  /* 0x000000ffff067224 */ /* 0x000fe200078e0000 */
[----:B------:R-:W-:Y:S01]  /*59a0*/  UMOV UR6, UR36 ;  /* 0x0000002400067c82 */ /* 0x000fe20008000000 */
[----:B------:R-:W-:-:S07]  /*59b0*/  IMAD.MOV.U32 R71, RZ, RZ, RZ ;  /* 0x000000ffff477224 */ /* 0x000fce00078e00ff */
.L_x_11457:
[----:B------:R-:W-:Y:S01]  /*59c0*/  R2UR UR4, R16 ;  /* 0x00000000100472ca */ /* 0x000fe200000e0000 */
[----:B------:R-:W-:-:S04]  /*59d0*/  UIADD3 UR36, UR6, 0x1, URZ ;  /* 0x0000000106247890 */ /* 0x000fc8000fffe03f */
[----:B------:R-:W-:-:S04]  /*59e0*/  UISETP.NE.AND UP1, UPT, UR36, 0x2, UPT ;  /* 0x000000022400788c */ /* 0x000fc8000bf25270 */
[----:B------:R-:W-:Y:S02]  /*59f0*/  USEL UR38, URZ, 0x1, UP1 ;  /* 0x000000013f267887 */ /* 0x000fe40008800000 */
[----:B------:R-:W-:Y:S02]  /*5a00*/  USEL UR36, UR36, URZ, UP1 ;  /* 0x0000003f24247287 */ /* 0x000fe40008800000 */
[----:B------:R-:W-:Y:S01]  /*5a10*/  ISETP.NE.AND P4, PT, RZ, UR4, PT ;  /* 0x00000004ff007c0c */ /* 0x000fe2000bf85270 */
[----:B------:R-:W-:-:S12]  /*5a20*/  ULOP3.LUT UR38, UR39, UR38, URZ, 0x3c, !UPT ;  /* 0x0000002627267292 */ /* 0x000fd8000f8e3c3f */
[----:B---3--:R-:W-:Y:S05]  /*5a30*/  @P4 BRA `(.L_x_11449) ;  /* 0x00000000002c4947 */ /* 0x008fea0003800000 */
[----:B------:R-:W-:Y:S05]  /*5a40*/  @!P0 BRA `(.L_x_11450) ;  /* 0x0000000000048947 */ /* 0x000fea0003800000 */
[----:B------:R-:W-:Y:S01]  /*5a50*/  BPT.TRAP 0x1 ;  /* 0x000000040000795c */ /* 0x000fe20000300000 */
.L_x_11450:
[----:B------:R-:W-:Y:S01]  /*5a60*/  ULEA UR4, UR36, UR37, 0x3 ;  /* 0x0000002524047291 */ /* 0x000fe2000f8e183f */
[----:B------:R-:W-:-:S05]  /*5a70*/  IMAD.U32 R0, RZ, RZ, UR38 ;  /* 0x00000026ff007e24 */ /* 0x000fca000f8e00ff */
[----:B------:R-:W-:-:S04]  /*5a80*/  SHF.L.U32 R0, R0, 0x1f, RZ ;  /* 0x0000001f00007819 */ /* 0x000fc800000006ff */
[----:B------:R0:W1:Y:S01]  /*5a90*/  SYNCS.PHASECHK.TRANS64.TRYWAIT P3, [UR4+0x31c30], R0 ;  /* 0x031c3000ff0075a7 */ /* 0x0000620008060144 */
[----:B------:R-:W-:Y:S05]  /*5aa0*/  @!P0 BRA `(.L_x_11451) ;  /* 0x0000000000048947 */ /* 0x000fea0003800000 */
[----:B------:R-:W-:Y:S01]  /*5ab0*/  BPT.TRAP 0x1 ;  /* 0x000000040000795c */ /* 0x000fe20000300000 */
.L_x_11451:
[----:B-1----:R-:W-:Y:S05]  /*5ac0*/  @P3 BRA `(.L_x_11449) ;  /* 0x0000000000083947 */ /* 0x002fea0003800000 */
[----:B------:R-:W1:Y:S02]  /*5ad0*/  SYNCS.PHASECHK.TRANS64.TRYWAIT P3, [UR4+0x31c30], R0 ;  /* 0x031c3000ff0075a7 */ /* 0x000e640008060144 */
[----:B-1----:R-:W-:Y:S05]  /*5ae0*/  @!P3 BRA `(.L_x_11452) ;  /* 0x000001200098b947 */ /* 0x002fea0003800000 */
.L_x_11449:
        /* <DEDUP_REMOVED lines=357> */
.L_x_11454:
[----:B------:R-:W-:Y:S01]  /*7140*/  ULEA UR4, UR6, UR37, 0x3 ;  /* 0x0000002506047291 */ /* 0x000fe2000f8e183f */
[----:B------:R-:W-:-:S05]  /*7150*/  IMAD.U32 R0, RZ, RZ, UR39 ;  /* 0x00000027ff007e24 */ /* 0x000fca000f8e00ff */
[----:B------:R-:W-:-:S04]  /*7160*/  SHF.L.U32 R0, R0, 0x1f, RZ ;  /* 0x0000001f00007819 */ /* 0x000fc800000006ff */
[----:B------:R0:W1:Y:S01]  /*7170*/  SYNCS.PHASECHK.TRANS64.TRYWAIT P3, [UR4+0x31c50], R0 ;  /* 0x031c5000ff0075a7 */ /* 0x0000620008060144 */
[----:B------:R-:W-:Y:S05]  /*7180*/  @!P0 BRA `(.L_x_11455) ;  /* 0x0000000000048947 */ /* 0x000fea0003800000 */
[----:B------:R-:W-:Y:S01]  /*7190*/  BPT.TRAP 0x1 ;  /* 0x000000040000795c */ /* 0x000fe20000300000 */
.L_x_11455:
[----:B-1----:R-:W-:Y:S05]  /*71a0*/  @P3 BRA `(.L_x_11453) ;  /* 0x0000000000083947 */ /* 0x002fea0003800000 */
[----:B------:R-:W1:Y:S02]  /*71b0*/  SYNCS.PHASECHK.TRANS64.TRYWAIT P3, [UR4+0x31c50], R0 ;  /* 0x031c5000ff0075a7 */ /* 0x000e640008060144 */
[----:B-1----:R-:W-:Y:S05]  /*71c0*/  @!P3 BRA `(.L_x_11456) ;  /* 0x0000010800f8b947 */ /* 0x002fea0003800000 */
.L_x_11453:
[----:B------:R-:W-:Y:S01]  /*71d0*/  R2UR UR4, R22 ;  /* 0x00000000160472ca */ /* 0x000fe200000e0000 */
[----:B------:R-:W-:Y:S01]  /*71e0*/  @UP0 ULDC UR10, c[0x0][0x44c] ;  /* 0x00011300000a0ab9 */ /* 0x000fe20000000800 */
[----:B------:R-:W-:Y:S01]  /*71f0*/  R2UR UR11, R18 ;  /* 0x00000000120b72ca */ /* 0x000fe200000e0000 */
[----:B------:R-:W-:Y:S01]  /*7200*/  WARPGROUP.ARRIVE ;  /* 0x00000000000079c5 */ /* 0x000fe20000000000 */
[----:B------:R-:W-:Y:S01]  /*7210*/  UMOV UR33, 0xc0000010 ;  /* 0xc000001000217882 */ /* 0x000fe20000000000 */
[----:B------:R-:W-:Y:S01]  /*7220*/  UMOV UR35, 0x80000020 ;  /* 0x8000002000237882 */ /* 0x000fe20000000000 */
[----:B------:R-:W-:-:S03]  /*7230*/  LOP3.LUT R19, R19, 0xbfffffff, RZ, 0xc0, !PT ;  /* 0xbfffffff13137812 */ /* 0x000fc600078ec0ff */
[----:B------:R-:W2:Y:S01]  /*7240*/  S2R R15, SR_TID.X ;  /* 0x00000000000f7919 */ /* 0x000ea20000002100 */
[----:B------:R-:W-:Y:S01]  /*7250*/  LOP3.LUT R9, R9, 0xfffffffe, RZ, 0xc0, !PT ;  /* 0xfffffffe09097812 */ /* 0x000fe200078ec0ff */
[----:B------:R-:W-:Y:S01]  /*7260*/  UMOV UR39, UR38 ;  /* 0x0000002600277c82 */ /* 0x000fe20008000000 */
[----:B------:R-:W-:Y:S02]  /*7270*/  @P1 LOP3.LUT R19, R19, 0x40000000, RZ, 0xfc, !PT ;  /* 0x4000000013131812 */ /* 0x000fe400078efcff */
[----:B------:R-:W-:Y:S01]  /*7280*/  R2UR UR14, R5 ;  /* 0x00000000050e72ca */ /* 0x000fe200000e0000 */
[----:B------:R-:W-:Y:S01]  /*7290*/  VIADD R10, R144, UR4 ;  /* 0x00000004900a7c36 */ /* 0x000fe20008000000 */
[----:B------:R-:W-:Y:S01]  /*72a0*/  UIMAD UR4, UR7, -0x90, URZ ;  /* 0xffffff70070478a4 */ /* 0x000fe2000f8e023f */
[----:B------:R-:W-:Y:S02]  /*72b0*/  LOP3.LUT R19, R19, 0xdfffffff, RZ, 0xc0, !PT ;  /* 0xdfffffff13137812 */ /* 0x000fe400078ec0ff */
[----:B01----:R-:W-:Y:S01]  /*72c0*/  @P2 IMAD.HI.U32 R0, R10, UR10, RZ ;  /* 0x0000000a0a002c27 */ /* 0x003fe2000f8e00ff */
[----:B------:R-:W-:Y:S01]  /*72d0*/  @UP0 ULDC UR10, c[0x0][0x450] ;  /* 0x00011400000a0ab9 */ /* 0x000fe20000000800 */
[----:B------:R-:W-:-:S02]  /*72e0*/  @P0 LOP3.LUT R19, R19, 0x20000000, RZ, 0xfc, !PT ;  /* 0x2000000013130812 */ /* 0x000fc400078efcff */
[----:B------:R-:W-:Y:S01]  /*72f0*/  IMAD.U32 R8, RZ, RZ, UR4 ;  /* 0x00000004ff087e24 */ /* 0x000fe2000f8e00ff */
[----:B------:R-:W-:Y:S01]  /*7300*/  @P2 SHF.R.U32.HI R10, RZ, UR10, R0 ;  /* 0x0000000aff0a2c19 */ /* 0x000fe20008011600 */
[----:B------:R-:W-:Y:S01]  /*7310*/  UIADD3 UR10, UR37, 0x200, URZ ;  /* 0x00000200250a7890 */ /* 0x000fe2000fffe03f */
[----:B------:R-:W-:Y:S01]  /*7320*/  IMAD.U32 R0, RZ, RZ, UR61 ;  /* 0x0000003dff007e24 */ /* 0x000fe2000f8e00ff */
[----:B------:R-:W-:Y:S01]  /*7330*/  LOP3.LUT R19, R19, 0x7fffffff, RZ, 0xc0, !PT ;  /* 0x7fffffff13137812 */ /* 0x000fe200078ec0ff */
[----:B------:R-:W-:Y:S01]  /*7340*/  ULDC UR4, c[0x0][0x988] ;  /* 0x0002620000047ab9 */ /* 0x000fe20000000800 */
[----:B------:R-:W-:Y:S01]  /*7350*/  USHF.R.U32.HI UR10, URZ, 0x4, UR10 ;  /* 0x000000043f0a7899 */ /* 0x000fe2000801160a */
[----:B------:R-:W-:Y:S01]  /*7360*/  IADD3 R8, -R17, 0x1, R8 ;  /* 0x0000000111087810 */ /* 0x000fe20007ffe108 */
[----:B------:R-:W-:Y:S01]  /*7370*/  UISETP.GT.AND UP1, UPT, UR7, UR14, UPT ;  /* 0x0000000e0700728c */ /* 0x000fe2000bf24270 */
[----:B------:R-:W-:Y:S01]  /*7380*/  @P2 LOP3.LUT R19, R19, 0x80000000, RZ, 0xfc, !PT ;  /* 0x8000000013132812 */ /* 0x000fe200078efcff */
[----:B------:R-:W-:Y:S01]  /*7390*/  ULOP3.LUT UR10, UR10, 0x3fff, URZ, 0xc0, !UPT ;  /* 0x00003fff0a0a7892 */ /* 0x000fe2000f8ec03f */
[----:B------:R-:W-:-:S02]  /*73a0*/  IADD3 R8, -R0, UR11, R8 ;  /* 0x0000000b00087c10 */ /* 0x000fc4000fffe108 */
[----:B------:R-:W0:Y:S01]  /*73b0*/  SHFL.IDX PT, R0, R10, RZ, 0x1c1f ;  /* 0x001c1fff0a007589 */ /* 0x000e2200000e0000 */
[----:B------:R-:W-:Y:S02]  /*73c0*/  ULOP3.LUT UR11, UR10, 0x2400000, URZ, 0xfc, !UPT ;  /* 0x024000000a0b7892 */ /* 0x000fe4000f8efc3f */
[----:B------:R-:W-:Y:S01]  /*73d0*/  ULOP3.LUT UR10, UR60, 0x10000, URZ, 0xfc, !UPT ;  /* 0x000100003c0a7892 */ /* 0x000fe2000f8efc3f */
[----:B------:R-:W1:Y:S01]  /*73e0*/  SHFL.IDX PT, R10, R10, 0x1, 0x1c1f ;  /* 0x003c1f000a0a7f89 */ /* 0x000e6200000e0000 */
[----:B------:R-:W-:Y:S01]  /*73f0*/  UIMAD UR11, UR6, 0x6c0, UR11 ;  /* 0x000006c0060b78a4 */ /* 0x000fe2000f8e020b */
[----:B--2---:R-:W-:-:S04]  /*7400*/  SHF.R.U32.HI R14, RZ, 0x7, R15 ;  /* 0x00000007ff0e7819 */ /* 0x004fc8000001160f */
[----:B------:R-:W-:Y:S02]  /*7410*/  UMOV UR32, UR10 ;  /* 0x0000000a00207c82 */ /* 0x000fe40008000000 */
[----:B------:R-:W-:Y:S02]  /*7420*/  UMOV UR34, UR11 ;  /* 0x0000000b00227c82 */ /* 0x000fe40008000000 */
[----:B------:R-:W-:Y:S01]  /*7430*/  HGMMA.64x96x16.F32 R24, gdesc[UR32].tnspB, R24, gsb0 ;  /* 0x41600000201879f0 */ /* 0x000fe20008000818 */
[----:B------:R-:W-:Y:S02]  /*7440*/  UIADD3 UR32, UR10, 0x180, URZ ;  /* 0x000001800a207890 */ /* 0x000fe4000fffe03f */
[----:B------:R-:W-:Y:S01]  /*7450*/  UIADD3 UR34, UR11, 0x40, URZ ;  /* 0x000000400b227890 */ /* 0x000fe2000fffe03f */
[----:B------:R-:W-:Y:S01]  /*7460*/  UMOV UR33, 0xc0000010 ;  /* 0xc000001000217882 */ /* 0x000fe20000000000 */
[----:B------:R-:W-:Y:S01]  /*7470*/  UMOV UR35, 0x80000020 ;  /* 0x8000002000237882 */ /* 0x000fe20000000000 */
[----:B0-----:R-:W-:-:S02]  /*7480*/  IMAD.IADD R0, R8, 0x1, R0 ;  /* 0x0000000108007824 */ /* 0x001fc400078e0200 */
[----:B-1----:R-:W-:-:S03]  /*7490*/  IMAD.IADD R8, R8, 0x1, R10 ;  /* 0x0000000108087824 */ /* 0x002fc600078e020a */
[----:B------:R-:W-:Y:S01]  /*74a0*/  ISETP.GT.AND P6, PT, R0, RZ, PT ;  /* 0x000000ff0000720c */ /* 0x000fe20003fc4270 */
[----:B------:R-:W-:Y:S01]  /*74b0*/  VIADD R10, R14, 0x9 ;  /* 0x000000090e0a7836 */ /* 0x000fe20000000000 */
[----:B------:R-:W-:Y:S02]  /*74c0*/  ISETP.GT.AND P2, PT, R0, 0x70, PT ;  /* 0x000000700000780c */ /* 0x000fe40003f44270 */
[----:B------:R-:W-:Y:S02]  /*74d0*/  FSEL R136, R136, -INF , P6 ;  /* 0xff80000088887808 */ /* 0x000fe40003000000 */
[----:B------:R-:W-:Y:S02]  /*74e0*/  ISETP.GT.AND P6, PT, R8, RZ, PT ;  /* 0x000000ff0800720c */ /* 0x000fe40003fc4270 */
[----:B------:R-:W-:Y:S02]  /*74f0*/  ISETP.GT.AND P1, PT, R0, 0x71, PT ;  /* 0x000000710000780c */ /* 0x000fe40003f24270 */
[----:B------:R-:W-:-:S02]  /*7500*/  FSEL R138, R138, -INF , P6 ;  /* 0xff8000008a8a7808 */ /* 0x000fc40003000000 */
[----:B------:R-:W-:Y:S02]  /*7510*/  ISETP.GT.AND P6, PT, R8, 0x1, PT ;  /* 0x000000010800780c */ /* 0x000fe40003fc4270 */
[----:B------:R-:W-:Y:S02]  /*7520*/  ISETP.GT.AND P0, PT, R0, 0x78, PT ;  /* 0x000000780000780c */ /* 0x000fe40003f04270 */
[----:B------:R-:W-:Y:S02]  /*7530*/  FSEL R139, R139, -INF , P6 ;  /* 0xff8000008b8b7808 */ /* 0x000fe40003000000 */
[----:B------:R-:W-:Y:S02]  /*7540*/  ISETP.GT.AND P6, PT, R8, 0x8, PT ;  /* 0x000000080800780c */ /* 0x000fe40003fc4270 */
[----:B------:R-:W-:Y:S02]  /*7550*/  @P2 LOP3.LUT R9, R9, 0x1, RZ, 0xfc, !PT ;  /* 0x0000000109092812 */ /* 0x000fe400078efcff */
[----:B------:R-:W-:-:S02]  /*7560*/  FSEL R142, R142, -INF , P6 ;  /* 0xff8000008e8e7808 */ /* 0x000fc40003000000 */
[----:B------:R-:W-:Y:S02]  /*7570*/  ISETP.GT.AND P6, PT, R8, 0x9, PT ;  /* 0x000000090800780c */ /* 0x000fe40003fc4270 */
[----:B------:R-:W-:Y:S02]  /*7580*/  LOP3.LUT R9, R9, 0xfffffffd, RZ, 0xc0, !PT ;  /* 0xfffffffd09097812 */ /* 0x000fe400078ec0ff */
        /* <DEDUP_REMOVED lines=11> */
[----:B------:R-:W-:Y:S02]  /*7640*/  ISETP.GT.AND P0, PT, R0, 0x11, PT ;  /* 0x000000110000780c */ /* 0x000fe40003f04270 */
[----:B------:R-:W-:Y:S02]  /*7650*/  FSEL R134, R134, -INF , P6 ;  /* 0xff80000086867808 */ /* 0x000fe40003000000 */
[----:B------:R-:W-:Y:S02]  /*7660*/  ISETP.GT.AND P6, PT, R8, 0x19, PT ;  /* 0x000000190800780c */ /* 0x000fe40003fc4270 */
[----:B------:R-:W-:Y:S02]  /*7670*/  ISETP.GT.AND P1, PT, R0, 0x18, PT ;  /* 0x000000180000780c */ /* 0x000fe40003f24270 */
[----:B------:R-:W-:-:S02]  /*7680*/  FSEL R135, R135, -INF , P6 ;  /* 0xff80000087877808 */ /* 0x000fc40003000000 */
[C---:B------:R-:W-:Y:S02]  /*7690*/  ISETP.GT.AND P6, PT, R0.reuse, 0x20, PT ;  /* 0x000000200000780c */ /* 0x040fe40003fc4270 */
[----:B------:R-:W-:Y:S02]  /*76a0*/  ISETP.GT.AND P2, PT, R0, 0x19, PT ;  /* 0x000000190000780c */ /* 0x000fe40003f44270 */
[----:B------:R-:W-:Y:S02]  /*76b0*/  FSEL R120, R120, -INF , P6 ;  /* 0xff80000078787808 */ /* 0x000fe40003000000 */
[----:B------:R-:W-:Y:S02]  /*76c0*/  ISETP.GT.AND P6, PT, R8, 0x20, PT ;  /* 0x000000200800780c */ /* 0x000fe40003fc4270 */
[----:B------:R-:W-:Y:S02]  /*76d0*/  FSEL R129, R129, -INF , P0 ;  /* 0xff80000081817808 */ /* 0x000fe40000000000 */
[----:B------:R-:W-:-:S02]  /*76e0*/  FSEL R122, R122, -INF , P6 ;  /* 0xff8000007a7a7808 */ /* 0x000fc40003000000 */
[----:B------:R-:W-:Y:S02]  /*76f0*/  ISETP.GT.AND P6, PT, R8, 0x21, PT ;  /* 0x000000210800780c */ /* 0x000fe40003fc4270 */
[----:B------:R-:W-:Y:S02]  /*7700*/  FSEL R132, R132, -INF , P1 ;  /* 0xff80000084847808 */ /* 0x000fe40000800000 */
[----:B------:R-:W-:Y:S02]  /*7710*/  FSEL R123, R123, -INF , P6 ;  /* 0xff8000007b7b7808 */ /* 0x000fe40003000000 */
[----:B------:R-:W-:Y:S02]  /*7720*/  ISETP.GT.AND P6, PT, R8, 0x28, PT ;  /* 0x000000280800780c */ /* 0x000fe40003fc4270 */
[----:B------:R-:W-:Y:S02]  /*7730*/  FSEL R133, R133, -INF , P2 ;  /* 0xff80000085857808 */ /* 0x000fe40001000000 */
[----:B------:R-:W-:-:S02]  /*7740*/  FSEL R126, R126, -INF , P6 ;  /* 0xff8000007e7e7808 */ /* 0x000fc40003000000 */
[----:B------:R-:W-:Y:S02]  /*7750*/  ISETP.GT.AND P6, PT, R8, 0x29, PT ;  /* 0x000000290800780c */ /* 0x000fe40003fc4270 */
[C---:B------:R-:W-:Y:S01]  /*7760*/  ISETP.GT.AND P0, PT, R0.reuse, 0x21, PT ;  /* 0x000000210000780c */ /* 0x040fe20003f04270 */
[----:B------:R-:W-:Y:S02]  /*7770*/  WARPGROUP.DEPBAR.LE gsb0, 0x0 ;  /* 0x00008000000079c5 */ /* 0x000fe40000010000 */
[----:B------:R-:W-:Y:S01]  /*7780*/  WARPGROUP.ARRIVE ;  /* 0x00000000000079c5 */ /* 0x000fe20000000000 */
[----:B------:R-:W-:Y:S02]  /*7790*/  FSEL R127, R127, -INF , P6 ;  /* 0xff8000007f7f7808 */ /* 0x000fe40003000000 */
[C---:B------:R-:W-:Y:S02]  /*77a0*/  ISETP.GT.AND P6, PT, R0.reuse, 0x30, PT ;  /* 0x000000300000780c */ /* 0x040fe40003fc4270 */
[----:B------:R-:W-:Y:S01]  /*77b0*/  ISETP.GT.AND P1, PT, R0, 0x28, PT ;  /* 0x000000280000780c */ /* 0x000fe20003f24270 */
[----:B------:R-:W-:Y:S01]  /*77c0*/  HGMMA.64x96x16.F32 R24, gdesc[UR32].tnspB, R24, gsb0 ;  /* 0x41600000201879f0 */ /* 0x000fe20008000818 */
[----:B------:R-:W-:Y:S01]  /*77d0*/  UIADD3 UR32, UR10, 0x300, URZ ;  /* 0x000003000a207890 */ /* 0x000fe2000fffe03f */
[----:B------:R-:W-:Y:S01]  /*77e0*/  FSEL R112, R112, -INF , P6 ;  /* 0xff80000070707808 */ /* 0x000fe20003000000 */
[----:B------:R-:W-:Y:S01]  /*77f0*/  UIADD3 UR34, UR11, 0x80, URZ ;  /* 0x000000800b227890 */ /* 0x000fe2000fffe03f */
[----:B------:R-:W-:Y:S01]  /*7800*/  ISETP.GT.AND P6, PT, R8, 0x30, PT ;  /* 0x000000300800780c */ /* 0x000fe20003fc4270 */
[----:B------:R-:W-:Y:S01]  /*7810*/  UMOV UR33, 0xc0000010 ;  /* 0xc000001000217882 */ /* 0x000fe20000000000 */
[----:B------:R-:W-:Y:S01]  /*7820*/  UMOV UR35, 0x80000020 ;  /* 0x8000002000237882 */ /* 0x000fe20000000000 */
[----:B------:R-:W-:-:S02]  /*7830*/  ISETP.GT.AND P2, PT, R0, 0x29, PT ;  /* 0x000000290000780c */ /* 0x000fc40003f44270 */
[----:B------:R-:W-:Y:S02]  /*7840*/  FSEL R114, R114, -INF , P6 ;  /* 0xff80000072727808 */ /* 0x000fe40003000000 */
[C---:B------:R-:W-:Y:S02]  /*7850*/  ISETP.GT.AND P6, PT, R8.reuse, 0x31, PT ;  /* 0x000000310800780c */ /* 0x040fe40003fc4270 */
[----:B------:R-:W-:Y:S02]  /*7860*/  FSEL R121, R121, -INF , P0 ;  /* 0xff80000079797808 */ /* 0x000fe40000000000 */
[----:B------:R-:W-:Y:S02]  /*7870*/  FSEL R115, R115, -INF , P6 ;  /* 0xff80000073737808 */ /* 0x000fe40003000000 */
[----:B------:R-:W-:Y:S02]  /*7880*/  ISETP.GT.AND P6, PT, R8, 0x38, PT ;  /* 0x000000380800780c */ /* 0x000fe40003fc4270 */
[----:B------:R-:W-:-:S02]  /*7890*/  FSEL R124, R124, -INF , P1 ;  /* 0xff8000007c7c7808 */ /* 0x000fc40000800000 */
[----:B------:R-:W-:Y:S02]  /*78a0*/  FSEL R118, R118, -INF , P6 ;  /* 0xff80000076767808 */ /* 0x000fe40003000000 */
[----:B------:R-:W-:Y:S02]  /*78b0*/  ISETP.GT.AND P6, PT, R8, 0x39, PT ;  /* 0x000000390800780c */ /* 0x000fe40003fc4270 */
[----:B------:R-:W-:Y:S02]  /*78c0*/  FSEL R125, R125, -INF , P2 ;  /* 0xff8000007d7d7808 */ /* 0x000fe40001000000 */
[----:B------:R-:W-:Y:S02]  /*78d0*/  FSEL R119, R119, -INF , P6 ;  /* 0xff80000077777808 */ /* 0x000fe40003000000 */
[C---:B------:R-:W-:Y:S02]  /*78e0*/  ISETP.GT.AND P6, PT, R0.reuse, 0x40, PT ;  /* 0x000000400000780c */ /* 0x040fe40003fc4270 */
[----:B------:R-:W-:-:S02]  /*78f0*/  ISETP.GT.AND P0, PT, R0, 0x31, PT ;  /* 0x000000310000780c */ /* 0x000fc40003f04270 */
[----:B------:R-:W-:Y:S02]  /*7900*/  FSEL R104, R104, -INF , P6 ;  /* 0xff80000068687808 */ /* 0x000fe40003000000 */
[----:B------:R-:W-:Y:S02]  /*7910*/  ISETP.GT.AND P6, PT, R8, 0x40, PT ;  /* 0x000000400800780c */ /* 0x000fe40003fc4270 */
[----:B------:R-:W-:Y:S02]  /*7920*/  ISETP.GT.AND P1, PT, R0, 0x38, PT ;  /* 0x000000380000780c */ /* 0x000fe40003f24270 */
[----:B------:R-:W-:Y:S02]  /*7930*/  FSEL R106, R106, -INF , P6 ;  /* 0xff8000006a6a7808 */ /* 0x000fe40003000000 */
[----:B------:R-:W-:Y:S02]  /*7940*/  ISETP.GT.AND P6, PT, R8, 0x41, PT ;  /* 0x000000410800780c */ /* 0x000fe40003fc4270 */
[----:B------:R-:W-:-:S02]  /*7950*/  ISETP.GT.AND P2, PT, R0, 0x39, PT ;  /* 0x000000390000780c */ /* 0x000fc40003f44270 */
[----:B------:R-:W-:Y:S02]  /*7960*/  FSEL R107, R107, -INF , P6 ;  /* 0xff8000006b6b7808 */ /* 0x000fe40003000000 */
[----:B------:R-:W-:Y:S02]  /*7970*/  ISETP.GT.AND P6, PT, R8, 0x48, PT ;  /* 0x000000480800780c */ /* 0x000fe40003fc4270 */
        /* <DEDUP_REMOVED lines=8> */
[----:B------:R-:W-:Y:S02]  /*7a00*/  ISETP.GT.AND P6, PT, R8, 0x50, PT ;  /* 0x000000500800780c */ /* 0x000fe40003fc4270 */
        /* <DEDUP_REMOVED lines=17> */
[----:B------:R-:W-:Y:S01]  /*7b20*/  ISETP.GT.AND P6, PT, R8, 0x61, PT ;  /* 0x000000610800780c */ /* 0x000fe20003fc4270 */
[----:B------:R-:W-:Y:S02]  /*7b30*/  WARPGROUP.DEPBAR.LE gsb0, 0x0 ;  /* 0x00008000000079c5 */ /* 0x000fe40000010000 */
[----:B------:R-:W-:Y:S01]  /*7b40*/  WARPGROUP.ARRIVE ;  /* 0x00000000000079c5 */ /* 0x000fe20000000000 */
[----:B------:R-:W-:-:S02]  /*7b50*/  FSEL R91, R91, -INF , P6 ;  /* 0xff8000005b5b7808 */ /* 0x000fc40003000000 */
[----:B------:R-:W-:Y:S02]  /*7b60*/  ISETP.GT.AND P6, PT, R8, 0x68, PT ;  /* 0x000000680800780c */ /* 0x000fe40003fc4270 */
        /* <DEDUP_REMOVED lines=10> */
[----:B------:R-:W-:Y:S02]  /*7c10*/  ISETP.GT.AND P6, PT, R8, 0x70, PT ;  /* 0x000000700800780c */ /* 0x000fe40003fc4270 */
[----:B------:R-:W-:Y:S02]  /*7c20*/  ISETP.GT.AND P2, PT, R0, 0x59, PT ;  /* 0x000000590000780c */ /* 0x000fe40003f44270 */
        /* <DEDUP_REMOVED lines=20> */
[----:B------:R-:W-:-:S02]  /*7d70*/  FMNMX.FTZ R8, R138, R7, !PT ;  /* 0x000000078a087209 */ /* 0x000fc40007810000 */
[----:B------:R-:W-:Y:S02]  /*7d80*/  FSEL R79, R79, -INF , P6 ;  /* 0xff8000004f4f7808 */ /* 0x000fe40003000000 */
[----:B------:R-:W-:Y:S02]  /*7d90*/  FMNMX.FTZ R8, R139, R8, !PT ;  /* 0x000000088b087209 */ /* 0x000fe40007810000 */
[----:B------:R-:W-:Y:S02]  /*7da0*/  FSEL R88, R88, -INF , P0 ;  /* 0xff80000058587808 */ /* 0x000fe40000000000 */
[----:B------:R-:W-:Y:S02]  /*7db0*/  FMNMX.FTZ R8, R142, R8, !PT ;  /* 0x000000088e087209 */ /* 0x000fe40007810000 */
[----:B------:R-:W-:Y:S02]  /*7dc0*/  FSEL R89, R89, -INF , P1 ;  /* 0xff80000059597808 */ /* 0x000fe40000800000 */
[----:B------:R-:W-:-:S02]  /*7dd0*/  FMNMX.FTZ R8, R143, R8, !PT ;  /* 0x000000088f087209 */ /* 0x000fc40007810000 */
[----:B------:R-:W-:Y:S02]  /*7de0*/  FSEL R92, R92, -INF , P2 ;  /* 0xff8000005c5c7808 */ /* 0x000fe40001000000 */
[----:B------:R-:W-:Y:S02]  /*7df0*/  FMNMX.FTZ R8, R130, R8, !PT ;  /* 0x0000000882087209 */ /* 0x000fe40007810000 */
[----:B------:R-:W-:Y:S02]  /*7e00*/  LOP3.LUT P0, RZ, R9, 0x4, RZ, 0xc0, !PT ;  /* 0x0000000409ff7812 */ /* 0x000fe4000780c0ff */
[----:B------:R-:W-:Y:S02]  /*7e10*/  FMNMX.FTZ R8, R131, R8, !PT ;  /* 0x0000000883087209 */ /* 0x000fe40007810000 */
[----:B------:R-:W-:Y:S02]  /*7e20*/  LOP3.LUT P1, RZ, R9, 0x2, RZ, 0xc0, !PT ;  /* 0x0000000209ff7812 */ /* 0x000fe4000782c0ff */
[----:B------:R-:W-:-:S02]  /*7e30*/  FMNMX.FTZ R8, R134, R8, !PT ;  /* 0x0000000886087209 */ /* 0x000fc40007810000 */
[----:B------:R-:W-:Y:S02]  /*7e40*/  LOP3.LUT P2, RZ, R9, 0x1, RZ, 0xc0, !PT ;  /* 0x0000000109ff7812 */ /* 0x000fe4000784c0ff */
[----:B------:R-:W-:Y:S02]  /*7e50*/  FMNMX.FTZ R8, R135, R8, !PT ;  /* 0x0000000887087209 */ /* 0x000fe40007810000 */
[----:B------:R-:W-:Y:S02]  /*7e60*/  ISETP.GT.AND P5, PT, R0, 0x1, PT ;  /* 0x000000010000780c */ /* 0x000fe40003fa4270 */
[----:B------:R-:W-:Y:S02]  /*7e70*/  FMNMX.FTZ R8, R122, R8, !PT ;  /* 0x000000087a087209 */ /* 0x000fe40007810000 */
[----:B------:R-:W-:Y:S02]  /*7e80*/  ISETP.GT.AND P4, PT, R0, 0x8, PT ;  /* 0x000000080000780c */ /* 0x000fe40003f84270 */
[----:B------:R-:W-:-:S02]  /*7e90*/  FMNMX.FTZ R8, R123, R8, !PT ;  /* 0x000000087b087209 */ /* 0x000fc40007810000 */
[----:B------:R-:W-:Y:S02]  /*7ea0*/  FSEL R137, R137, -INF , P5 ;  /* 0xff80000089897808 */ /* 0x000fe40002800000 */
[----:B------:R-:W-:Y:S02]  /*7eb0*/  FMNMX.FTZ R8, R126, R8, !PT ;  /* 0x000000087e087209 */ /* 0x000fe40007810000 */
[----:B------:R-:W-:Y:S02]  /*7ec0*/  ISETP.GT.AND P3, PT, R0, 0x9, PT ;  /* 0x000000090000780c */ /* 0x000fe40003f64270 */
[----:B------:R-:W-:Y:S02]  /*7ed0*/  FMNMX.FTZ R8, R127, R8, !PT ;  /* 0x000000087f087209 */ /* 0x000fe40007810000 */
[----:B------:R-:W-:Y:S01]  /*7ee0*/  FSEL R140, R140, -INF , P4 ;  /* 0xff8000008c8c7808 */ /* 0x000fe20002000000 */
[----:B------:R-:W-:Y:S02]  /*7ef0*/  WARPGROUP.DEPBAR.LE gsb0, 0x0 ;  /* 0x00008000000079c5 */ /* 0x000fe40000010000 */
[----:B------:R-:W-:Y:S01]  /*7f00*/  WARPGROUP.ARRIVE ;  /* 0x00000000000079c5 */ /* 0x000fe20000000000 */
[----:B------:R-:W-:-:S02]  /*7f10*/  FMNMX.FTZ R8, R114, R8, !PT ;  /* 0x0000000872087209 */ /* 0x000fc40007810000 */
[----:B------:R-:W-:Y:S02]  /*7f20*/  FSEL R141, R141, -INF , P3 ;  /* 0xff8000008d8d7808 */ /* 0x000fe40001800000 */
[----:B------:R-:W-:Y:S01]  /*7f30*/  FMNMX.FTZ R8, R115, R8, !PT ;  /* 0x0000000873087209 */ /* 0x000fe20007810000 */
[----:B------:R-:W-:Y:S01]  /*7f40*/  HGMMA.64x96x16.F32 R24, gdesc[UR32].tnspB, R24, gsb0 ;  /* 0x41600000201879f0 */ /* 0x000fe20008000818 */
[----:B------:R-:W-:Y:S01]  /*7f50*/  UIADD3 UR32, UR10, 0x600, URZ ;  /* 0x000006000a207890 */ /* 0x000fe2000fffe03f */
[----:B------:R-:W-:Y:S01]  /*7f60*/  FSEL R80, R80, -INF , P2 ;  /* 0xff80000050507808 */ /* 0x000fe20001000000 */
[----:B------:R-:W-:Y:S01]  /*7f70*/  UIADD3 UR34, UR11, 0x100, URZ ;  /* 0x000001000b227890 */ /* 0x000fe2000fffe03f */
[----:B------:R-:W-:Y:S01]  /*7f80*/  FMNMX.FTZ R8, R118, R8, !PT ;  /* 0x0000000876087209 */ /* 0x000fe20007810000 */
[----:B------:R-:W-:Y:S01]  /*7f90*/  UMOV UR33, 0xc0000010 ;  /* 0xc000001000217882 */ /* 0x000fe20000000000 */
[----:B------:R-:W-:Y:S01]  /*7fa0*/  UMOV UR35, 0x80000020 ;  /* 0x8000002000237882 */ /* 0x000fe20000000000 */
[----:B------:R-:W-:-:S02]  /*7fb0*/  FSEL R81, R81, -INF , P1 ;  /* 0xff80000051517808 */ /* 0x000fc40000800000 */
[----:B------:R-:W-:Y:S02]  /*7fc0*/  FMNMX.FTZ R8, R119, R8, !PT ;  /* 0x0000000877087209 */ /* 0x000fe40007810000 */
[----:B------:R-:W-:Y:S02]  /*7fd0*/  ISETP.GT.AND P5, PT, R0, 0x81, PT ;  /* 0x000000810000780c */ /* 0x000fe40003fa4270 */
[----:B------:R-:W-:Y:S02]  /*7fe0*/  FMNMX.FTZ R8, R106, R8, !PT ;  /* 0x000000086a087209 */ /* 0x000fe40007810000 */
[C---:B------:R-:W-:Y:S02]  /*7ff0*/  ISETP.GT.AND P4, PT, R0.reuse, 0x88, PT ;  /* 0x000000880000780c */ /* 0x040fe40003f84270 */
[----:B------:R-:W-:Y:S02]  /*8000*/  FMNMX.FTZ R8, R107, R8, !PT ;  /* 0x000000086b087209 */ /* 0x000fe40007810000 */
[----:B------:R-:W-:-:S02]  /*8010*/  ISETP.GT.AND P3, PT, R0, 0x89, PT ;  /* 0x000000890000780c */ /* 0x000fc40003f64270 */
        /* <DEDUP_REMOVED lines=8> */
[----:B------:R-:W-:Y:S02]  /*80a0*/  FMNMX.FTZ R8, R102, R8, !PT ;  /* 0x0000000866087209 */ /* 0x000fe40007810000 */
[----:B------:R-:W-:Y:S02]  /*80b0*/  LOP3.LUT P1, RZ, R19, 0x40000000, RZ, 0xc0, !PT ;  /* 0x4000000013ff7812 */ /* 0x000fe4000782c0ff */
[----:B------:R-:W-:Y:S02]  /*80c0*/  FMNMX.FTZ R8, R103, R8, !PT ;  /* 0x0000000867087209 */ /* 0x000fe40007810000 */
[----:B------:R-:W-:-:S02]  /*80d0*/  LOP3.LUT P2, RZ, R19, 0x80000000, RZ, 0xc0, !PT ;  /* 0x8000000013ff7812 */ /* 0x000fc4000784c0ff */
[----:B------:R-:W-:Y:S02]  /*80e0*/  FMNMX.FTZ R8, R90, R8, !PT ;  /* 0x000000085a087209 */ /* 0x000fe40007810000 */
[----:B------:R-:W-:Y:S02]  /*80f0*/  LOP3.LUT P0, RZ, R19, 0x20000000, RZ, 0xc0, !PT ;  /* 0x2000000013ff7812 */ /* 0x000fe4000780c0ff */
        /* <DEDUP_REMOVED lines=13> */
[----:B------:R-:W-:-:S06]  /*81d0*/  WARPGROUP.ARRIVE ;  /* 0x00000000000079c5 */ /* 0x000fcc0000000000 */
[----:B------:R-:W-:Y:S01]  /*81e0*/  HGMMA.64x96x16.F32 R24, gdesc[UR32].tnspB, R24, gsb0 ;  /* 0x41600000201879f0 */ /* 0x000fe20008000818 */
[----:B------:R-:W-:Y:S02]  /*81f0*/  UIADD3 UR32, UR10, 0x780, URZ ;  /* 0x000007800a207890 */ /* 0x000fe4000fffe03f */
[----:B------:R-:W-:Y:S01]  /*8200*/  UIADD3 UR34, UR11, 0x140, URZ ;  /* 0x000001400b227890 */ /* 0x000fe2000fffe03f */
[----:B------:R-:W-:Y:S01]  /*8210*/  UMOV UR33, 0xc0000010 ;  /* 0xc000001000217882 */ /* 0x000fe20000000000 */
[----:B------:R-:W-:Y:S01]  /*8220*/  UMOV UR35, 0x80000020 ;  /* 0x8000002000237882 */ /* 0x000fe20000000000 */
        /* <DEDUP_REMOVED lines=9> */
[----:B------:R0:W-:Y:S01]  /*82c0*/  MUFU.EX2 R13, R8 ;  /* 0x00000008000d7308 */ /* 0x0001e20000000800 */
[----:B------:R-:W-:Y:S02]  /*82d0*/  ISETP.GT.AND P6, PT, R0, 0x79, PT ;  /* 0x000000790000780c */ /* 0x000fe40003fc4270 */
[--C-:B------:R-:W-:Y:S01]  /*82e0*/  FFMA.FTZ R138, R138, UR4, -R7.reuse ;  /* 0x000000048a8a7c23 */ /* 0x100fe20008010807 */
[--C-:B------:R-:W-:Y:S01]  /*82f0*/  FFMA.FTZ R139, R139, UR4, -R7.reuse ;  /* 0x000000048b8b7c23 */ /* 0x100fe20008010807 */
[----:B------:R-:W-:Y:S01]  /*8300*/  FSEL R85, R85, -INF , P6 ;  /* 0xff80000055557808 */ /* 0x000fe20003000000 */
[--C-:B------:R-:W-:Y:S01]  /*8310*/  FFMA.FTZ R143, R143, UR4, -R7.reuse ;  /* 0x000000048f8f7c23 */ /* 0x100fe20008010807 */
[----:B------:R-:W-:Y:S01]  /*8320*/  ISETP.GT.AND P6, PT, R0, 0x80, PT ;  /* 0x000000800000780c */ /* 0x000fe20003fc4270 */
[----:B------:R-:W1:Y:S01]  /*8330*/  MUFU.EX2 R9, R138 ;  /* 0x0000008a00097308 */ /* 0x000e620000000800 */
[----:B0-----:R-:W-:Y:S01]  /*8340*/  FMNMX.FTZ R8, R136, R6, !PT ;  /* 0x0000000688087209 */ /* 0x001fe20007810000 */
[--C-:B------:R-:W-:Y:S01]  /*8350*/  FFMA.FTZ R142, R142, UR4, -R7.reuse ;  /* 0x000000048e8e7c23 */ /* 0x100fe20008010807 */
[----:B------:R-:W-:Y:S01]  /*8360*/  FSEL R72, R72, -INF , P6 ;  /* 0xff80000048487808 */ /* 0x000fe20003000000 */
        /* <DEDUP_REMOVED lines=11> */
[----:B------:R-:W-:Y:S01]  /*8420*/  FFMA.FTZ R127, R127, UR4, -R7 ;  /* 0x000000047f7f7c23 */ /* 0x000fe20008010807 */
[----:B------:R-:W2:Y:S01]  /*8430*/  MUFU.EX2 R11, R142 ;  /* 0x0000008e000b7308 */ /* 0x000ea20000000800 */
[----:B------:R-:W-:Y:S01]  /*8440*/  FMNMX.FTZ R8, R128, R8, !PT ;  /* 0x0000000880087209 */ /* 0x000fe20007810000 */
[----:B-1----:R-:W-:Y:S01]  /*8450*/  FFMA.FTZ R3, R13, R3, R9 ;  /* 0x000000030d037223 */ /* 0x002fe20000010009 */
[--C-:B------:R-:W-:Y:S01]  /*8460*/  FFMA.FTZ R114, R114, UR4, -R7.reuse ;  /* 0x0000000472727c23 */ /* 0x100fe20008010807 */
[--C-:B------:R-:W-:Y:S01]  /*8470*/  FFMA.FTZ R115, R115, UR4, -R7.reuse ;  /* 0x0000000473737c23 */ /* 0x100fe20008010807 */
[----:B------:R-:W-:Y:S01]  /*8480*/  FMNMX.FTZ R8, R129, R8, !PT ;  /* 0x0000000881087209 */ /* 0x000fe20007810000 */
[--C-:B------:R-:W-:Y:S01]  /*8490*/  FFMA.FTZ R118, R118, UR4, -R7.reuse ;  /* 0x0000000476767c23 */ /* 0x100fe20008010807 */
[----:B------:R-:W-:Y:S01]  /*84a0*/  FFMA.FTZ R119, R119, UR4, -R7 ;  /* 0x0000000477777c23 */ /* 0x000fe20008010807 */
[----:B------:R-:W1:Y:S01]  /*84b0*/  MUFU.EX2 R143, R143 ;  /* 0x0000008f008f7308 */ /* 0x000e620000000800 */
[----:B------:R-:W-:Y:S01]  /*84c0*/  FMNMX.FTZ R8, R132, R8, !PT ;  /* 0x0000000884087209 */ /* 0x000fe20007810000 */
[C---:B0-----:R-:W-:Y:S01]  /*84d0*/  FADD.FTZ R3, R139.reuse, R3 ;  /* 0x000000038b037221 */ /* 0x041fe20000010000 */
[----:B------:R-:W-:Y:S01]  /*84e0*/  F2FP.F16.F32.PACK_AB R9, R139, R9 ;  /* 0x000000098b09723e */ /* 0x000fe200000000ff */
[--C-:B------:R-:W-:Y:S01]  /*84f0*/  FFMA.FTZ R82, R82, UR4, -R7.reuse ;  /* 0x0000000452527c23 */ /* 0x100fe20008010807 */
[----:B------:R-:W-:Y:S01]  /*8500*/  FMNMX.FTZ R8, R133, R8, !PT ;  /* 0x0000000885087209 */ /* 0x000fe20007810000 */
[--C-:B------:R-:W-:Y:S01]  /*8510*/  FFMA.FTZ R106, R106, UR4, -R7.reuse ;  /* 0x000000046a6a7c23 */ /* 0x100fe20008010807 */
[----:B------:R-:W-:Y:S01]  /*8520*/  FFMA.FTZ R107, R107, UR4, -R7 ;  /* 0x000000046b6b7c23 */ /* 0x000fe20008010807 */
[----:B------:R-:W-:Y:S01]  /*8530*/  MUFU.EX2 R131, R131 ;  /* 0x0000008300837308 */ /* 0x000fe20000000800 */
[----:B------:R-:W-:Y:S01]  /*8540*/  FMNMX.FTZ R8, R120, R8, !PT ;  /* 0x0000000878087209 */ /* 0x000fe20007810000 */
[----:B--2---:R-:W-:Y:S01]  /*8550*/  FADD.FTZ R3, R11, R3 ;  /* 0x000000030b037221 */ /* 0x004fe20000010000 */
[----:B------:R-:W-:Y:S01]  /*8560*/  FFMA.FTZ R110, R110, UR4, -R7 ;  /* 0x000000046e6e7c23 */ /* 0x000fe20008010807 */
[----:B------:R-:W-:-:S02]  /*8570*/  WARPGROUP.DEPBAR.LE gsb0, 0x0 ;  /* 0x00008000000079c5 */ /* 0x000fc40000010000 */
[----:B------:R-:W-:Y:S01]  /*8580*/  WARPGROUP.ARRIVE ;  /* 0x00000000000079c5 */ /* 0x000fe20000000000 */
[----:B------:R-:W-:Y:S01]  /*8590*/  FMNMX.FTZ R8, R121, R8, !PT ;  /* 0x0000000879087209 */ /* 0x000fe20007810000 */
[----:B------:R-:W-:Y:S01]  /*85a0*/  MUFU.EX2 R135, R135 ;  /* 0x0000008700877308 */ /* 0x000fe20000000800 */
[C---:B-1----:R-:W-:Y:S01]  /*85b0*/  F2FP.F16.F32.PACK_AB R11, R143.reuse, R11 ;  /* 0x0000000b8f0b723e */ /* 0x042fe200000000ff */
[----:B------:R-:W-:Y:S01]  /*85c0*/  FADD.FTZ R3, R143, R3 ;  /* 0x000000038f037221 */ /* 0x000fe20000010000 */
        /* <DEDUP_REMOVED lines=60> */
[----:B------:R-:W-:Y:S02]  /*8990*/  WARPGROUP.ARRIVE ;  /* 0x00000000000079c5 */ /* 0x000fe40000000000 */
[----:B------:R-:W0:Y:S01]  /*89a0*/  SHFL.BFLY PT, R8, R0, 0x2, 0x1f ;  /* 0x0c401f0000087f89 */ /* 0x000e2200000e0000 */
[----:B------:R-:W-:Y:S03]  /*89b0*/  MUFU.EX2 R111, R111 ;  /* 0x0000006f006f7308 */ /* 0x000fe60000000800 */
[----:B------:R-:W-:Y:S01]  /*89c0*/  HGMMA.64x96x16.F32 R24, gdesc[UR32].tnspB, R24, gsb0 ;  /* 0x41600000201879f0 */ /* 0x000fe20008000818 */
[----:B------:R-:W-:-:S02]  /*89d0*/  UIADD3 UR32, UR10, 0xa80, URZ ;  /* 0x00000a800a207890 */ /* 0x000fc4000fffe03f */
[----:B------:R-:W-:Y:S02]  /*89e0*/  UIADD3 UR34, UR11, 0x1c0, URZ ;  /* 0x000001c00b227890 */ /* 0x000fe4000fffe03f */
[----:B------:R-:W-:Y:S01]  /*89f0*/  MUFU.EX2 R20, R86 ;  /* 0x0000005600147308 */ /* 0x000fe20000000800 */
[----:B------:R-:W-:Y:S01]  /*8a00*/  UMOV UR33, 0xc0000010 ;  /* 0xc000001000217882 */ /* 0x000fe20000000000 */
[----:B------:R-:W-:-:S06]  /*8a10*/  UMOV UR35, 0x80000020 ;  /* 0x8000002000237882 */ /* 0x000fcc0000000000 */
        /* <DEDUP_REMOVED lines=11> */
[----:B------:R-:W-:Y:S01]  /*8ad0*/  FADD.FTZ R6, -R8, R6 ;  /* 0x0000000608067221 */ /* 0x000fe20000010100 */
[----:B------:R-:W-:Y:S01]  /*8ae0*/  FMUL.FTZ R8, R0, UR4 ;  /* 0x0000000400087c20 */ /* 0x000fe20008410000 */
[----:B------:R-:W-:Y:S02]  /*8af0*/  MUFU.EX2 R91, R91 ;  /* 0x0000005b005b7308 */ /* 0x000fe40000000800 */
[----:B------:R-:W-:Y:S02]  /*8b00*/  FMUL.FTZ R6, R6, UR4 ;  /* 0x0000000406067c20 */ /* 0x000fe40008410000 */
[----:B------:R-:W-:Y:S02]  /*8b10*/  FSEL R8, R8, RZ, P3 ;  /* 0x000000ff08087208 */ /* 0x000fe40001800000 */
[----:B------:R-:W-:Y:S02]  /*8b20*/  ISETP.GE.U32.AND P3, PT, R15, 0x180, PT ;  /* 0x000001800f00780c */ /* 0x000fe40003f66070 */
[----:B------:R-:W-:Y:S01]  /*8b30*/  MUFU.EX2 R6, R6 ;  /* 0x0000000600067308 */ /* 0x000fe20000000800 */
[--C-:B------:R-:W-:Y:S01]  /*8b40*/  FFMA.FTZ R137, R137, UR4, -R8.reuse ;  /* 0x0000000489897c23 */ /* 0x100fe20008010808 */
[----:B------:R-:W-:Y:S01]  /*8b50*/  SEL R10, R10, 0x9, !P3 ;  /* 0x000000090a0a7807 */ /* 0x000fe20005800000 */
        /* <DEDUP_REMOVED lines=39> */
[----:B------:R-:W-:Y:S01]  /*8dd0*/  FFMA.FTZ R77, R77, UR4, -R8 ;  /* 0x000000044d4d7c23 */ /* 0x000fe20008010808 */
[----:B------:R-:W-:Y:S01]  /*8de0*/  UMOV UR33, 0xc0000010 ;  /* 0xc000001000217882 */ /* 0x000fe20000000000 */
[----:B------:R-:W-:Y:S01]  /*8df0*/  UMOV UR35, 0x80000020 ;  /* 0x8000002000237882 */ /* 0x000fe20000000000 */
[----:B------:R-:W0:Y:S01]  /*8e00*/  MUFU.EX2 R8, R136 ;  /* 0x0000008800087308 */ /* 0x000e220000000800 */
[----:B------:R-:W-:Y:S01]  /*8e10*/  PLOP3.LUT P3, PT, PT, PT, UP1, 0x80, 0x0 ;  /* 0x000000000000781c */ /* 0x000fe20003f6f018 */
[----:B------:R-:W-:-:S06]  /*8e20*/  UIADD3 UR10, UR7, -0x1, URZ ;  /* 0xffffffff070a7890 */ /* 0x000fcc000fffe03f */
[----:B------:R-:W1:Y:S01]  /*8e30*/  MUFU.EX2 R137, R137 ;  /* 0x0000008900897308 */ /* 0x000e620000000800 */
[----:B------:R-:W-:-:S07]  /*8e40*/  UMOV UR7, UR10 ;  /* 0x0000000a00077c82 */ /* 0x000fce0008000000 */
[----:B------:R-:W2:Y:S01]  /*8e50*/  MUFU.EX2 R140, R140 ;  /* 0x0000008c008c7308 */ /* 0x000ea20000000800 */
[----:B0-----:R-:W-:-:S07]  /*8e60*/  FFMA.FTZ R4, R6, R4, R8 ;  /* 0x0000000406047223 */ /* 0x001fce0000010008 */
[----:B------:R-:W0:Y:S01]  /*8e70*/  MUFU.EX2 R141, R141 ;  /* 0x0000008d008d7308 */ /* 0x000e220000000800 */
[C---:B-1----:R-:W-:Y:S01]  /*8e80*/  F2FP.F16.F32.PACK_AB R8, R137.reuse, R8 ;  /* 0x000000088908723e */ /* 0x042fe200000000ff */
[----:B------:R-:W-:-:S06]  /*8e90*/  FADD.FTZ R4, R137, R4 ;  /* 0x0000000489047221 */ /* 0x000fcc0000010000 */
[----:B------:R-:W-:Y:S01]  /*8ea0*/  MUFU.EX2 R129, R129 ;  /* 0x0000008100817308 */ /* 0x000fe20000000800 */
[----:B--2---:R-:W-:-:S07]  /*8eb0*/  FADD.FTZ R4, R140, R4 ;  /* 0x000000048c047221 */ /* 0x004fce0000010000 */
[----:B------:R-:W-:Y:S01]  /*8ec0*/  MUFU.EX2 R133, R133 ;  /* 0x0000008500857308 */ /* 0x000fe20000000800 */
[----:B0-----:R-:W-:-:S07]  /*8ed0*/  FADD.FTZ R4, R141, R4 ;  /* 0x000000048d047221 */ /* 0x001fce0000010000 */
        /* <DEDUP_REMOVED lines=24> */
[----:B------:R0:W-:Y:S06]  /*9060*/  BAR.ARV R10, 0x100 ;  /* 0x0004000a0000751d */ /* 0x0001ec0000002000 */
[----:B------:R-:W-:Y:S01]  /*9070*/  MUFU.EX2 R94, R94 ;  /* 0x0000005e005e7308 */ /* 0x000fe20000000800 */
[-C--:B------:R-:W-:Y:S01]  /*9080*/  FMUL.FTZ R24, R24, R6.reuse ;  /* 0x0000000618187220 */ /* 0x080fe20000410000 */
[----:B0-----:R-:W-:Y:S02]  /*9090*/  IMAD.U32 R10, RZ, RZ, UR36 ;  /* 0x00000024ff0a7e24 */ /* 0x001fe4000f8e00ff */
[-C--:B------:R-:W-:Y:S01]  /*90a0*/  FMUL.FTZ R25, R25, R6.reuse ;  /* 0x0000000619197220 */ /* 0x080fe20000410000 */
[-C--:B------:R-:W-:Y:S01]  /*90b0*/  FMUL.FTZ R28, R28, R6.reuse ;  /* 0x000000061c1c7220 */ /* 0x080fe20000410000 */
[-C--:B------:R-:W-:Y:S01]  /*90c0*/  FMUL.FTZ R29, R29, R6.reuse ;  /* 0x000000061d1d7220 */ /* 0x080fe20000410000 */
[-C--:B------:R-:W-:Y:S01]  /*90d0*/  FMUL.FTZ R32, R32, R6.reuse ;  /* 0x0000000620207220 */ /* 0x080fe20000410000 */
[----:B------:R-:W-:Y:S01]  /*90e0*/  @!P1 LEA R10, R10, UR37, 0x3 ;  /* 0x000000250a0a9c11 */ /* 0x000fe2000f8e18ff */
[----:B------:R-:W-:Y:S01]  /*90f0*/  MUFU.EX2 R89, R89 ;  /* 0x0000005900597308 */ /* 0x000fe20000000800 */
[-C--:B------:R-:W-:Y:S01]  /*9100*/  FMUL.FTZ R33, R33, R6.reuse ;  /* 0x0000000621217220 */ /* 0x080fe20000410000 */
[-C--:B------:R-:W-:Y:S01]  /*9110*/  FMUL.FTZ R36, R36, R6.reuse ;  /* 0x0000000624247220 */ /* 0x080fe20000410000 */
[----:B------:R-:W-:Y:S01]  /*9120*/  FMUL.FTZ R37, R37, R6 ;  /* 0x0000000625257220 */ /* 0x000fe20000410000 */
[----:B------:R-:W-:-:S02]  /*9130*/  @!P1 VIADD R10, R10, 0x31c40 ;  /* 0x00031c400a0a9836 */ /* 0x000fc40000000000 */
[-C--:B------:R-:W-:Y:S01]  /*9140*/  FMUL.FTZ R40, R40, R6.reuse ;  /* 0x0000000628287220 */ /* 0x080fe20000410000 */
[-C--:B------:R-:W-:Y:S01]  /*9150*/  FMUL.FTZ R41, R41, R6.reuse ;  /* 0x0000000629297220 */ /* 0x080fe20000410000 */
[-C--:B------:R-:W-:Y:S01]  /*9160*/  FMUL.FTZ R44, R44, R6.reuse ;  /* 0x000000062c2c7220 */ /* 0x080fe20000410000 */
[----:B------:R-:W-:Y:S01]  /*9170*/  MUFU.EX2 R95, R95 ;  /* 0x0000005f005f7308 */ /* 0x000fe20000000800 */
[----:B------:R-:W-:Y:S01]  /*9180*/  @!P1 PRMT R10, RZ, 0x654, R10 ;  /* 0x00000654ff0a9816 */ /* 0x000fe2000000000a */
[-C--:B------:R-:W-:Y:S01]  /*9190*/  FMUL.FTZ R45, R45, R6.reuse ;  /* 0x000000062d2d7220 */ /* 0x080fe20000410000 */
[-C--:B------:R-:W-:Y:S01]  /*91a0*/  FMUL.FTZ R48, R48, R6.reuse ;  /* 0x0000000630307220 */ /* 0x080fe20000410000 */
[-C--:B------:R-:W-:Y:S01]  /*91b0*/  FMUL.FTZ R49, R49, R6.reuse ;  /* 0x0000000631317220 */ /* 0x080fe20000410000 */
[----:B------:R0:W-:Y:S01]  /*91c0*/  @!P1 SYNCS.ARRIVE.TRANS64.RED.A1T0 RZ, [R10+URZ], RZ ;  /* 0x000000ff0aff99a7 */ /* 0x0001e2000810043f */
[-C--:B------:R-:W-:Y:S01]  /*91d0*/  FMUL.FTZ R52, R52, R6.reuse ;  /* 0x0000000634347220 */ /* 0x080fe20000410000 */
[-C--:B------:R-:W-:Y:S01]  /*91e0*/  FMUL.FTZ R53, R53, R6.reuse ;  /* 0x0000000635357220 */ /* 0x080fe20000410000 */
[----:B------:R-:W-:Y:S01]  /*91f0*/  MUFU.EX2 R93, R93 ;  /* 0x0000005d005d7308 */ /* 0x000fe20000000800 */
[-C--:B------:R-:W-:Y:S01]  /*9200*/  FMUL.FTZ R56, R56, R6.reuse ;  /* 0x0000000638387220 */ /* 0x080fe20000410000 */
[-C--:B------:R-:W-:Y:S01]  /*9210*/  FMUL.FTZ R57, R57, R6.reuse ;  /* 0x0000000639397220 */ /* 0x080fe20000410000 */
[-C--:B------:R-:W-:Y:S01]  /*9220*/  FMUL.FTZ R60, R60, R6.reuse ;  /* 0x000000063c3c7220 */ /* 0x080fe20000410000 */
[-C--:B------:R-:W-:Y:S01]  /*9230*/  FMUL.FTZ R61, R61, R6.reuse ;  /* 0x000000063d3d7220 */ /* 0x080fe20000410000 */
[----:B0-----:R-:W-:Y:S01]  /*9240*/  IMAD.U32 R10, RZ, RZ, UR6 ;  /* 0x00000006ff0a7e24 */ /* 0x001fe2000f8e00ff */
[----:B------:R-:W-:Y:S01]  /*9250*/  UMOV UR6, UR36 ;  /* 0x0000002400067c82 */ /* 0x000fe20008000000 */
[-C--:B------:R-:W-:Y:S01]  /*9260*/  FMUL.FTZ R64, R64, R6.reuse ;  /* 0x0000000640407220 */ /* 0x080fe20000410000 */
[----:B------:R-:W-:Y:S01]  /*9270*/  MUFU.EX2 R78, R78 ;  /* 0x0000004e004e7308 */ /* 0x000fe20000000800 */
[-C--:B------:R-:W-:Y:S01]  /*9280*/  FMUL.FTZ R65, R65, R6.reuse ;  /* 0x0000000641417220 */ /* 0x080fe20000410000 */
[----:B------:R-:W-:Y:S01]  /*9290*/  @!P1 LEA R10, R10, UR37, 0x3 ;  /* 0x000000250a0a9c11 */ /* 0x000fe2000f8e18ff */
[-C--:B------:R-:W-:Y:S01]  /*92a0*/  FMUL.FTZ R68, R68, R6.reuse ;  /* 0x0000000644447220 */ /* 0x080fe20000410000 */
[----:B------:R-:W-:Y:S01]  /*92b0*/  FMUL.FTZ R69, R69, R6 ;  /* 0x0000000645457220 */ /* 0x000fe20000410000 */
        /* <DEDUP_REMOVED lines=19> */
[----:B0-----:R-:W-:Y:S01]  /*93f0*/  F2FP.F16.F32.PACK_AB R10, R141, R140 ;  /* 0x0000008c8d0a723e */ /* 0x001fe200000000ff */
[-C--:B------:R-:W-:Y:S01]  /*9400*/  FMUL.FTZ R55, R55, R13.reuse ;  /* 0x0000000d37377220 */ /* 0x080fe20000410000 */
[-C--:B------:R-:W-:Y:S01]  /*9410*/  FMUL.FTZ R58, R58, R13.reuse ;  /* 0x0000000d3a3a7220 */ /* 0x080fe20000410000 */
[-C--:B------:R-:W-:Y:S01]  /*9420*/  FMUL.FTZ R59, R59, R13.reuse ;  /* 0x0000000d3b3b7220 */ /* 0x080fe20000410000 */
[-C--:B------:R-:W-:Y:S01]  /*9430*/  FMUL.FTZ R62, R62, R13.reuse ;  /* 0x0000000d3e3e7220 */ /* 0x080fe20000410000 */
[----:B------:R0:W-:Y:S01]  /*9440*/  STSM.16.M88.4 [R2+0x24300], R8 ;  /* 0x0243000802007844 */ /* 0x0001e20000000200 */
[-C--:B------:R-:W-:Y:S01]  /*9450*/  FMUL.FTZ R63, R63, R13.reuse ;  /* 0x0000000d3f3f7220 */ /* 0x080fe20000410000 */
[-C--:B------:R-:W-:Y:S01]  /*9460*/  FMUL.FTZ R66, R66, R13.reuse ;  /* 0x0000000d42427220 */ /* 0x080fe20000410000 */
[-C--:B------:R-:W-:Y:S01]  /*9470*/  FMUL.FTZ R67, R67, R13.reuse ;  /* 0x0000000d43437220 */ /* 0x080fe20000410000 */
[-C--:B------:R-:W-:Y:S01]  /*9480*/  FMUL.FTZ R70, R70, R13.reuse ;  /* 0x0000000d46467220 */ /* 0x080fe20000410000 */
[----:B------:R-:W-:Y:S01]  /*9490*/  FMUL.FTZ R71, R71, R13 ;  /* 0x0000000d47477220 */ /* 0x000fe20000410000 */
[----:B------:R-:W-:Y:S01]  /*94a0*/  IMAD.MOV.U32 R6, RZ, RZ, R0 ;  /* 0x000000ffff067224 */ /* 0x000fe200078e0000 */
[----:B0-----:R-:W0:Y:S08]  /*94b0*/  MUFU.EX2 R9, R130 ;  /* 0x0000008200097308 */ /* 0x001e300000000800 */
        /* <DEDUP_REMOVED lines=9> */
[----:B------:R1:W-:Y:S01]  /*9550*/  MUFU.EX2 R130, R75 ;  /* 0x0000004b00827308 */ /* 0x0003e20000000800 */
[----:B--2---:R-:W-:Y:S01]  /*9560*/  FADD.FTZ R3, R11, R3 ;  /* 0x000000030b037221 */ /* 0x004fe20000010000 */
[----:B------:R-:W-:-:S03]  /*9570*/  F2FP.F16.F32.PACK_AB R11, R135, R11 ;  /* 0x0000000b870b723e */ /* 0x000fc600000000ff */
[----:B------:R-:W-:Y:S01]  /*9580*/  FADD.FTZ R3, R135, R3 ;  /* 0x0000000387037221 */ /* 0x000fe20000010000 */
[----:B0-----:R-:W-:-:S03]  /*9590*/  FADD.FTZ R4, R10, R4 ;  /* 0x000000040a047221 */ /* 0x001fc60000010000 */
[----:B------:R-:W-:Y:S01]  /*95a0*/  FADD.FTZ R3, R122, R3 ;  /* 0x000000037a037221 */ /* 0x000fe20000010000 */
[C---:B------:R-:W-:Y:S01]  /*95b0*/  F2FP.F16.F32.PACK_AB R10, R133.reuse, R10 ;  /* 0x0000000a850a723e */ /* 0x040fe200000000ff */
[----:B------:R-:W-:Y:S02]  /*95c0*/  FADD.FTZ R4, R133, R4 ;  /* 0x0000000485047221 */ /* 0x000fe40000010000 */
[----:B------:R-:W-:Y:S02]  /*95d0*/  FADD.FTZ R3, R123, R3 ;  /* 0x000000037b037221 */ /* 0x000fe40000010000 */
[----:B------:R0:W-:Y:S01]  /*95e0*/  STSM.16.M88.4 [R2+0x25b00], R8 ;  /* 0x025b000802007844 */ /* 0x0001e20000000200 */
        /* <DEDUP_REMOVED lines=10> */
[----:B------:R-:W-:-:S03]  /*9690*/  FADD.FTZ R3, R118, R3 ;  /* 0x0000000376037221 */ /* 0x000fc60000010000 */
[----:B------:R-:W-:Y:S01]  /*96a0*/  FADD.FTZ R4, R113, R4 ;  /* 0x0000000471047221 */ /* 0x000fe20000010000 */
[----:B------:R-:W-:-:S03]  /*96b0*/  FADD.FTZ R3, R119, R3 ;  /* 0x0000000377037221 */ /* 0x000fc60000010000 */
[----:B------:R-:W-:Y:S01]  /*96c0*/  FADD.FTZ R4, R82, R4 ;  /* 0x0000000452047221 */ /* 0x000fe20000010000 */
[----:B------:R-:W-:Y:S01]  /*96d0*/  FADD.FTZ R8, R106, R3 ;  /* 0x000000036a087221 */ /* 0x000fe20000010000 */
[C---:B------:R-:W-:Y:S01]  /*96e0*/  F2FP.F16.F32.PACK_AB R82, R117.reuse, R82 ;  /* 0x000000527552723e */ /* 0x040fe200000000ff */
[----:B------:R0:W2:Y:S01]  /*96f0*/  MUFU.EX2 R3, R80 ;  /* 0x0000005000037308 */ /* 0x0000a20000000800 */
[----:B------:R-:W-:Y:S01]  /*9700*/  FADD.FTZ R9, R117, R4 ;  /* 0x0000000475097221 */ /* 0x000fe20000010000 */
[----:B------:R-:W-:Y:S01]  /*9710*/  FADD.FTZ R4, R107, R8 ;  /* 0x000000086b047221 */ /* 0x000fe20000010000 */
[----:B------:R-:W-:Y:S02]  /*9720*/  F2FP.F16.F32.PACK_AB R8, R121, R120 ;  /* 0x000000787908723e */ /* 0x000fe400000000ff */
[----:B------:R-:W-:Y:S01]  /*9730*/  FADD.FTZ R10, R104, R9 ;  /* 0x00000009680a7221 */ /* 0x000fe20000010000 */
[----:B------:R-:W-:Y:S01]  /*9740*/  FADD.FTZ R92, R110, R4 ;  /* 0x000000046e5c7221 */ /* 0x000fe20000010000 */
[----:B------:R-:W-:Y:S01]  /*9750*/  F2FP.F16.F32.PACK_AB R9, R123, R122 ;  /* 0x0000007a7b09723e */ /* 0x000fe200000000ff */
[----:B------:R3:W4:Y:S01]  /*9760*/  MUFU.EX2 R4, R81 ;  /* 0x0000005100047308 */ /* 0x0007220000000800 */
[----:B-1----:R-:W-:Y:S01]  /*9770*/  FADD.FTZ R75, R105, R10 ;  /* 0x0000000a694b7221 */ /* 0x002fe20000010000 */
[----:B------:R-:W-:Y:S01]  /*9780*/  FADD.FTZ R83, R111, R92 ;  /* 0x0000005c6f537221 */ /* 0x000fe20000010000 */
[----:B0-----:R-:W-:-:S02]  /*9790*/  F2FP.F16.F32.PACK_AB R80, R113, R112 ;  /* 0x000000707150723e */ /* 0x001fc400000000ff */
[----:B------:R-:W-:Y:S01]  /*97a0*/  FADD.FTZ R92, R86, R75 ;  /* 0x0000004b565c7221 */ /* 0x000fe20000010000 */
[----:B------:R-:W-:Y:S01]  /*97b0*/  FADD.FTZ R108, R98, R83 ;  /* 0x00000053626c7221 */ /* 0x000fe20000010000 */
[----:B------:R-:W-:Y:S02]  /*97c0*/  F2FP.F16.F32.PACK_AB R10, R125, R124 ;  /* 0x0000007c7d0a723e */ /* 0x000fe400000000ff */
[----:B------:R-:W-:Y:S01]  /*97d0*/  FADD.FTZ R75, R109, R92 ;  /* 0x0000005c6d4b7221 */ /* 0x000fe20000010000 */
[----:B------:R-:W-:Y:S01]  /*97e0*/  FADD.FTZ R87, R99, R108 ;  /* 0x0000006c63577221 */ /* 0x000fe20000010000 */
[----:B------:R0:W1:Y:S01]  /*97f0*/  MUFU.EX2 R92, R84 ;  /* 0x00000054005c7308 */ /* 0x0000620000000800 */
[----:B---3--:R-:W-:Y:S01]  /*9800*/  F2FP.F16.F32.PACK_AB R81, R115, R114 ;  /* 0x000000727351723e */ /* 0x008fe200000000ff */
[----:B------:R-:W-:Y:S01]  /*9810*/  FADD.FTZ R108, R96, R75 ;  /* 0x0000004b606c7221 */ /* 0x000fe20000010000 */
[----:B------:R-:W-:Y:S01]  /*9820*/  FADD.FTZ R112, R102, R87 ;  /* 0x0000005766707221 */ /* 0x000fe20000010000 */
[----:B------:R-:W-:Y:S01]  /*9830*/  F2FP.F16.F32.PACK_AB R83, R119, R118 ;  /* 0x000000767753723e */ /* 0x000fe200000000ff */
[----:B------:R3:W-:Y:S01]  /*9840*/  STSM.16.M88.4 [R2+0x27300], R8 ;  /* 0x0273000802007844 */ /* 0x0007e20000000200 */
[----:B------:R-:W-:Y:S01]  /*9850*/  FADD.FTZ R75, R97, R108 ;  /* 0x0000006c614b7221 */ /* 0x000fe20000010000 */
[----:B------:R-:W-:Y:S01]  /*9860*/  FADD.FTZ R87, R103, R112 ;  /* 0x0000007067577221 */ /* 0x000fe20000010000 */
[----:B------:R-:W-:Y:S01]  /*9870*/  F2FP.F16.F32.PACK_AB R86, R109, R86 ;  /* 0x000000566d56723e */ /* 0x000fe200000000ff */
[----:B------:R5:W-:Y:S01]  /*9880*/  STSM.16.M88.4 [R2+0x28b00], R80 ;  /* 0x028b005002007844 */ /* 0x000be20000000200 */
[----:B0-----:R-:W-:Y:S01]  /*9890*/  F2FP.F16.F32.PACK_AB R84, R105, R104 ;  /* 0x000000686954723e */ /* 0x001fe200000000ff */
[----:B------:R-:W-:Y:S01]  /*98a0*/  FADD.FTZ R108, R100, R75 ;  /* 0x0000004b646c7221 */ /* 0x000fe20000010000 */
[----:B------:R0:W1:Y:S03]  /*98b0*/  MUFU.EX2 R104, R85 ;  /* 0x0000005500687308 */ /* 0x0000660000000800 */
[----:B------:R-:W-:-:S05]  /*98c0*/  FADD.FTZ R75, R101, R108 ;  /* 0x0000006c654b7221 */ /* 0x000fca0000010000 */
[----:B------:R2:W1:Y:S01]  /*98d0*/  MUFU.EX2 R105, R72 ;  /* 0x0000004800697308 */ /* 0x0004620000000800 */
[----:B0-----:R-:W-:Y:S01]  /*98e0*/  F2FP.F16.F32.PACK_AB R85, R107, R106 ;  /* 0x0000006a6b55723e */ /* 0x001fe200000000ff */
[----:B------:R-:W-:Y:S01]  /*98f0*/  FADD.FTZ R106, R90, R87 ;  /* 0x000000575a6a7221 */ /* 0x000fe20000010000 */
[----:B------:R-:W-:Y:S02]  /*9900*/  F2FP.F16.F32.PACK_AB R87, R111, R110 ;  /* 0x0000006e6f57723e */ /* 0x000fe400000000ff */
[----:B---3--:R-:W-:Y:S01]  /*9910*/  F2FP.F16.F32.PACK_AB R8, R97, R96 ;  /* 0x000000606108723e */ /* 0x008fe200000000ff */
[----:B------:R-:W-:Y:S01]  /*9920*/  FADD.FTZ R107, R91, R106 ;  /* 0x0000006a5b6b7221 */ /* 0x000fe20000010000 */
[----:B------:R-:W-:Y:S01]  /*9930*/  FADD.FTZ R106, R88, R75 ;  /* 0x0000004b586a7221 */ /* 0x000fe20000010000 */
[----:B------:R0:W-:Y:S01]  /*9940*/  STSM.16.M88.4 [R2+0x2a300], R84 ;  /* 0x02a3005402007844 */ /* 0x0001e20000000200 */
[----:B------:R-:W-:Y:S01]  /*9950*/  MUFU.EX2 R97, R76 ;  /* 0x0000004c00617308 */ /* 0x000fe20000000800 */
[----:B------:R-:W-:Y:S01]  /*9960*/  FADD.FTZ R108, R94, R107 ;  /* 0x0000006b5e6c7221 */ /* 0x000fe20000010000 */
[----:B------:R-:W-:Y:S01]  /*9970*/  FADD.FTZ R75, R89, R106 ;  /* 0x0000006a594b7221 */ /* 0x000fe20000010000 */
[----:B------:R-:W-:-:S02]  /*9980*/  F2FP.F16.F32.PACK_AB R9, R99, R98 ;  /* 0x000000626309723e */ /* 0x000fc400000000ff */
[----:B------:R-:W-:Y:S01]  /*9990*/  FADD.FTZ R107, R95, R108 ;  /* 0x0000006c5f6b7221 */ /* 0x000fe20000010000 */
[----:B------:R-:W-:Y:S01]  /*99a0*/  FADD.FTZ R108, R74, R75 ;  /* 0x0000004b4a6c7221 */ /* 0x000fe20000010000 */
[----:B------:R-:W-:Y:S01]  /*99b0*/  F2FP.F16.F32.PACK_AB R10, R101, R100 ;  /* 0x00000064650a723e */ /* 0x000fe200000000ff */
[----:B------:R3:W1:Y:S01]  /*99c0*/  MUFU.EX2 R106, R73 ;  /* 0x00000049006a7308 */ /* 0x0006620000000800 */
[----:B--2---:R-:W-:Y:S01]  /*99d0*/  FADD.FTZ R72, R14, R107 ;  /* 0x0000006b0e487221 */ /* 0x004fe20000010000 */
[----:B------:R-:W-:Y:S01]  /*99e0*/  FADD.FTZ R108, R93, R108 ;  /* 0x0000006c5d6c7221 */ /* 0x000fe20000010000 */
[----:B------:R-:W-:Y:S02]  /*99f0*/  F2FP.F16.F32.PACK_AB R11, R103, R102 ;  /* 0x00000066670b723e */ /* 0x000fe400000000ff */
[----:B-----5:R-:W-:Y:S01]  /*9a00*/  FADD.FTZ R81, R15, R72 ;  /* 0x000000480f517221 */ /* 0x020fe20000010000 */
[----:B------:R-:W-:Y:S01]  /*9a10*/  FADD.FTZ R75, R3, R108 ;  /* 0x0000006c034b7221 */ /* 0x000fe20000010000 */
[----:B------:R-:W-:Y:S01]  /*9a20*/  F2FP.F16.F32.PACK_AB R72, R89, R88 ;  /* 0x000000585948723e */ /* 0x000fe200000000ff */
[----:B0-----:R0:W2:Y:S01]  /*9a30*/  MUFU.EX2 R84, R77 ;  /* 0x0000004d00547308 */ /* 0x0010a20000000800 */
[----:B------:R-:W-:Y:S01]  /*9a40*/  FADD.FTZ R80, R20, R81 ;  /* 0x0000005114507221 */ /* 0x000fe20000010000 */
[----:B----4-:R-:W-:Y:S01]  /*9a50*/  FADD.FTZ R75, R4, R75 ;  /* 0x0000004b044b7221 */ /* 0x010fe20000010000 */
[----:B---3--:R-:W-:Y:S01]  /*9a60*/  F2FP.F16.F32.PACK_AB R73, R91, R90 ;  /* 0x0000005a5b49723e */ /* 0x008fe200000000ff */
[----:B------:R3:W-:Y:S01]  /*9a70*/  STSM.16.M88.4 [R2+0x2bb00], R8 ;  /* 0x02bb000802007844 */ /* 0x0007e20000000200 */
[----:B------:R-:W-:Y:S01]  /*9a80*/  FADD.FTZ R80, R21, R80 ;  /* 0x0000005015507221 */ /* 0x000fe20000010000 */
[----:B-1----:R-:W-:Y:S01]  /*9a90*/  FADD.FTZ R81, R92, R75 ;  /* 0x0000004b5c517221 */ /* 0x002fe20000010000 */
[----:B------:R-:W-:-:S02]  /*9aa0*/  F2FP.F16.F32.PACK_AB R74, R93, R74 ;  /* 0x0000004a5d4a723e */ /* 0x000fc400000000ff */
[----:B------:R-:W-:Y:S01]  /*9ab0*/  FADD.FTZ R83, R79, R80 ;  /* 0x000000504f537221 */ /* 0x000fe20000010000 */
[----:B------:R-:W-:Y:S01]  /*9ac0*/  FADD.FTZ R76, R104, R81 ;  /* 0x00000051684c7221 */ /* 0x000fe20000010000 */
[----:B------:R-:W-:Y:S02]  /*9ad0*/  F2FP.F16.F32.PACK_AB R81, R15, R14 ;  /* 0x0000000e0f51723e */ /* 0x000fe400000000ff */
[----:B------:R-:W-:Y:S01]  /*9ae0*/  FADD.FTZ R15, R130, R83 ;  /* 0x00000053820f7221 */ /* 0x000fe20000010000 */
[----:B------:R-:W-:Y:S02]  /*9af0*/  F2FP.F16.F32.PACK_AB R75, R95, R94 ;  /* 0x0000005e5f4b723e */ /* 0x000fe400000000ff */
[----:B------:R-:W-:Y:S01]  /*9b00*/  F2FP.F16.F32.PACK_AB R80, R4, R3 ;  /* 0x000000030450723e */ /* 0x000fe200000000ff */
[----:B------:R-:W-:Y:S01]  /*9b10*/  FADD.FTZ R3, R105, R76 ;  /* 0x0000004c69037221 */ /* 0x000fe20000010000 */
[----:B0-----:R-:W-:Y:S01]  /*9b20*/  F2FP.F16.F32.PACK_AB R77, R130, R79 ;  /* 0x0000004f824d723e */ /* 0x001fe200000000ff */
[----:B------:R-:W-:Y:S01]  /*9b30*/  FADD.FTZ R14, R78, R15 ;  /* 0x0000000f4e0e7221 */ /* 0x000fe20000010000 */
[----:B------:R-:W-:Y:S01]  /*9b40*/  F2FP.F16.F32.PACK_AB R82, R104, R92 ;  /* 0x0000005c6852723e */ /* 0x000fe200000000ff */
[----:B------:R3:W-:Y:S01]  /*9b50*/  STSM.16.M88.4 [R2+0x2d300], R72 ;  /* 0x02d3004802007844 */ /* 0x0007e20000000200 */
[----:B------:R-:W-:Y:S01]  /*9b60*/  F2FP.F16.F32.PACK_AB R83, R21, R20 ;  /* 0x000000141553723e */ /* 0x000fe200000000ff */
[C---:B------:R-:W-:Y:S01]  /*9b70*/  FADD.FTZ R4, R106.reuse, R3 ;  /* 0x000000036a047221 */ /* 0x040fe20000010000 */
[C---:B------:R-:W-:Y:S01]  /*9b80*/  F2FP.F16.F32.PACK_AB R79, R7.reuse, R78 ;  /* 0x0000004e074f723e */ /* 0x040fe200000000ff */
[----:B------:R-:W-:Y:S01]  /*9b90*/  FADD.FTZ R3, R7, R14 ;  /* 0x0000000e07037221 */ /* 0x000fe20000010000 */
[----:B------:R-:W-:Y:S01]  /*9ba0*/  F2FP.F16.F32.PACK_AB R76, R106, R105 ;  /* 0x000000696a4c723e */ /* 0x000fe200000000ff */
[----:B------:R3:W-:Y:S01]  /*9bb0*/  STSM.16.M88.4 [R2+0x2eb00], R80 ;  /* 0x02eb005002007844 */ /* 0x0007e20000000200 */
[----:B--2---:R-:W-:Y:S01]  /*9bc0*/  F2FP.F16.F32.PACK_AB R78, R84, R97 ;  /* 0x00000061544e723e */ /* 0x004fe200000000ff */
[----:B------:R-:W-:Y:S01]  /*9bd0*/  FADD.FTZ R4, R97, R4 ;  /* 0x0000000461047221 */ /* 0x000fe20000010000 */
[----:B------:R-:W-:-:S03]  /*9be0*/  IMAD.MOV.U32 R7, RZ, RZ, R12 ;  /* 0x000000ffff077224 */ /* 0x000fc600078e000c */
[----:B------:R3:W-:Y:S01]  /*9bf0*/  STSM.16.M88.4 [R2+0x30300], R76 ;  /* 0x0303004c02007844 */ /* 0x0007e20000000200 */
        /* <DEDUP_REMOVED lines=9> */
[----:B------:R-:W-:-:S05]  /*9c90*/  UMOV UR7, UR10 ;  /* 0x0000000a00077c82 */ /* 0x000fca0008000000 */
.L_x_11448:
        /* <DEDUP_REMOVED lines=9> */
.L_x_11467:
[----:B------:R-:W-:Y:S01]  /*9d30*/  R2UR UR4, R16 ;  /* 0x00000000100472ca */ /* 0x000fe200000e0000 */
[----:B------:R-:W-:-:S04]  /*9d40*/  UIADD3 UR36, UR6, 0x1, URZ ;  /* 0x0000000106247890 */ /* 0x000fc8000fffe03f */
[----:B------:R-:W-:-:S04]  /*9d50*/  UISETP.NE.AND UP0, UPT, UR36, 0x2, UPT ;  /* 0x000000022400788c */ /* 0x000fc8000bf05270 */
[----:B------:R-:W-:Y:S02]  /*9d60*/  USEL UR38, URZ, 0x1, UP0 ;  /* 0x000000013f267887 */ /* 0x000fe40008000000 */
[----:B------:R-:W-:Y:S02]  /*9d70*/  USEL UR36, UR36, URZ, UP0 ;  /* 0x0000003f24247287 */ /* 0x000fe40008000000 */
[----:B------:R-:W-:Y:S01]  /*9d80*/  ISETP.NE.AND P3, PT, RZ, UR4, PT ;  /* 0x00000004ff007c0c */ /* 0x000fe2000bf65270 */
[----:B------:R-:W-:-:S12]  /*9d90*/  ULOP3.LUT UR38, UR39, UR38, URZ, 0x3c, !UPT ;  /* 0x0000002627267292 */ /* 0x000fd8000f8e3c3f */
[----:B------:R-:W-:Y:S05]  /*9da0*/  @P3 BRA `(.L_x_11459) ;  /* 0x00000000002c3947 */ /* 0x000fea0003800000 */
[----:B------:R-:W-:Y:S05]  /*9db0*/  @!P0 BRA `(.L_x_11460) ;  /* 0x0000000000048947 */ /* 0x000fea0003800000 */
[----:B------:R-:W-:Y:S01]  /*9dc0*/  BPT.TRAP 0x1 ;  /* 0x000000040000795c */ /* 0x000fe20000300000 */
.L_x_11460:
[----:B------:R-:W-:Y:S01]  /*9dd0*/  ULEA UR4, UR36, UR37, 0x3 ;  /* 0x0000002524047291 */ /* 0x000fe2000f8e183f */
[----:B------:R-:W-:-:S05]  /*9de0*/  IMAD.U32 R0, RZ, RZ, UR38 ;  /* 0x00000026ff007e24 */ /* 0x000fca000f8e00ff */
[----:B------:R-:W-:-:S04]  /*9df0*/  SHF.L.U32 R0, R0, 0x1f, RZ ;  /* 0x0000001f00007819 */ /* 0x000fc800000006ff */
[----:B------:R0:W1:Y:S01]  /*9e00*/  SYNCS.PHASECHK.TRANS64.TRYWAIT P2, [UR4+0x31c30], R0 ;  /* 0x031c3000ff0075a7 */ /* 0x0000620008040144 */
[----:B------:R-:W-:Y:S05]  /*9e10*/  @!P0 BRA `(.L_x_11461) ;  /* 0x0000000000048947 */ /* 0x000fea0003800000 */
[----:B------:R-:W-:Y:S01]  /*9e20*/  BPT.TRAP 0x1 ;  /* 0x000000040000795c */ /* 0x000fe20000300000 */
.L_x_11461:
[----:B-1----:R-:W-:Y:S05]  /*9e30*/  @P2 BRA `(.L_x_11459) ;  /* 0x0000000000082947 */ /* 0x002fea0003800000 */
[----:B------:R-:W1:Y:S02]  /*9e40*/  SYNCS.PHASECHK.TRANS64.TRYWAIT P2, [UR4+0x31c30], R0 ;  /* 0x031c3000ff0075a7 */ /* 0x000e640008040144 */
[----:B-1----:R-:W-:Y:S05]  /*9e50*/  @!P2 BRA `(.L_x_11462) ;  /* 0x000000dc00eca947 */ /* 0x002fea0003800000 */
.L_x_11459:
[----:B-1----:R-:W1:Y:S01]  /*9e60*/  S2R R7, SR_TID.X ;  /* 0x0000000000077919 */ /* 0x002e620000002100 */
        /* <DEDUP_REMOVED lines=24> */
[----:B-1----:R-:W-:Y:S01]  /*9ff0*/  SHF.R.U32.HI R7, RZ, 0x7, R7 ;  /* 0x00000007ff077819 */ /* 0x002fe20000011607 */
[----:B------:R-:W-:Y:S01]  /*a000*/  UMOV UR56, UR28 ;  /* 0x0000001c00387c82 */ /* 0x000fe20008000000 */
[----:B------:R-:W-:Y:S01]  /*a010*/  UMOV UR57, UR29 ;  /* 0x0000001d00397c82 */ /* 0x000fe20008000000 */
[----:B------:R-:W-:Y:S01]  /*a020*/  UMOV UR59, 0x80000020 ;  /* 0x80000020003b7882 */ /* 0x000fe20000000000 */
[----:B------:R-:W-:Y:S01]  /*a030*/  UIADD3 UR10, UR4, 0x2, URZ ;  /* 0x00000002040a7890 */ /* 0x000fe2000fffe03f */
[----:B0-----:R-:W-:Y:S01]  /*a040*/  VIADD R0, R7, 0x8 ;  /* 0x0000000807007836 */ /* 0x001fe20000000000 */
        /* <DEDUP_REMOVED lines=57> */
[----:B---3--:R-:W-:-:S06]  /*a3e0*/  WARPGROUP.ARRIVE ;  /* 0x00000000000079c5 */ /* 0x008fcc0000000000 */
        /* <DEDUP_REMOVED lines=268> */
.L_x_11464:
[----:B------:R-:W-:Y:S01]  /*b4b0*/  ULEA UR4, UR6, UR37, 0x3 ;  /* 0x0000002506047291 */ /* 0x000fe2000f8e183f */
[----:B------:R-:W-:-:S05]  /*b4c0*/  IMAD.U32 R0, RZ, RZ, UR39 ;  /* 0x00000027ff007e24 */ /* 0x000fca000f8e00ff */
[----:B------:R-:W-:-:S04]  /*b4d0*/  SHF.L.U32 R0, R0, 0x1f, RZ ;  /* 0x0000001f00007819 */ /* 0x000fc800000006ff */
[----:B------:R0:W1:Y:S01]  /*b4e0*/  SYNCS.PHASECHK.TRANS64.TRYWAIT P2, [UR4+0x31c50], R0 ;  /* 0x031c5000ff0075a7 */ /* 0x0000620008040144 */
[----:B------:R-:W-:Y:S05]  /*b4f0*/  @!P0 BRA `(.L_x_11465) ;  /* 0x0000000000048947 */ /* 0x000fea0003800000 */
[----:B------:R-:W-:Y:S01]  /*b500*/  BPT.TRAP 0x1 ;  /* 0x000000040000795c */ /* 0x000fe20000300000 */
.L_x_11465:
[----:B-1----:R-:W-:Y:S05]  /*b510*/  @P2 BRA `(.L_x_11463) ;  /* 0x0000000000082947 */ /* 0x002fea0003800000 */
[----:B------:R-:W1:Y:S02]  /*b520*/  SYNCS.PHASECHK.TRANS64.TRYWAIT P2, [UR4+0x31c50], R0 ;  /* 0x031c5000ff0075a7 */ /* 0x000e640008040144 */
[----:B-1----:R-:W-:Y:S05]  /*b530*/  @!P2 BRA `(.L_x_11466) ;  /* 0x000000c8004ca947 */ /* 0x002fea0003800000 */
.L_x_11463:
[----:B------:R-:W-:Y:S01]  /*b540*/  UIADD3 UR4, UR37, 0x200, URZ ;  /* 0x0000020025047890 */ /* 0x000fe2000fffe03f */
[----:B------:R-:W-:Y:S01]  /*b550*/  WARPGROUP.ARRIVE ;  /* 0x00000000000079c5 */ /* 0x000fe20000000000 */
[----:B------:R-:W-:Y:S01]  /*b560*/  ULOP3.LUT UR10, UR60, 0x10000, URZ, 0xfc, !UPT ;  /* 0x000100003c0a7892 */ /* 0x000fe2000f8efc3f */
[----:B01----:R-:W-:Y:S01]  /*b570*/  FMNMX.FTZ R0, R136, R6, !PT ;  /* 0x0000000688007209 */ /* 0x003fe20007810000 */
[----:B------:R-:W-:-:S03]  /*b580*/  USHF.R.U32.HI UR4, URZ, 0x4, UR4 ;  /* 0x000000043f047899 */ /* 0x000fc60008011604 */
[----:B------:R-:W0:Y:S01]  /*b590*/  S2R R15, SR_TID.X ;  /* 0x00000000000f7919 */ /* 0x000e220000002100 */
[----:B------:R-:W-:Y:S01]  /*b5a0*/  UMOV UR33, 0xc0000010 ;  /* 0xc000001000217882 */ /* 0x000fe20000000000 */
[----:B------:R-:W-:Y:S01]  /*b5b0*/  UMOV UR35, 0x80000020 ;  /* 0x8000002000237882 */ /* 0x000fe20000000000 */
[----:B------:R-:W-:Y:S01]  /*b5c0*/  ULOP3.LUT UR4, UR4, 0x3fff, URZ, 0xc0, !UPT ;  /* 0x00003fff04047892 */ /* 0x000fe2000f8ec03f */
[----:B------:R-:W-:Y:S01]  /*b5d0*/  FMNMX.FTZ R0, R137, R0, !PT ;  /* 0x0000000089007209 */ /* 0x000fe20007810000 */
[----:B------:R-:W-:Y:S01]  /*b5e0*/  UMOV UR32, UR10 ;  /* 0x0000000a00207c82 */ /* 0x000fe20008000000 */
[----:B------:R-:W-:Y:S01]  /*b5f0*/  R2UR UR14, R23 ;  /* 0x00000000170e72ca */ /* 0x000fe200000e0000 */
[----:B------:R-:W-:Y:S01]  /*b600*/  ULOP3.LUT UR4, UR4, 0x2400000, URZ, 0xfc, !UPT ;  /* 0x0240000004047892 */ /* 0x000fe2000f8efc3f */
[----:B------:R-:W-:Y:S01]  /*b610*/  FMNMX.FTZ R0, R140, R0, !PT ;  /* 0x000000008c007209 */ /* 0x000fe20007810000 */
[----:B------:R-:W-:Y:S02]  /*b620*/  UMOV UR39, UR38 ;  /* 0x0000002600277c82 */ /* 0x000fe40008000000 */
[----:B------:R-:W-:Y:S01]  /*b630*/  UIMAD UR11, UR6, 0x6c0, UR4 ;  /* 0x000006c0060b78a4 */ /* 0x000fe2000f8e0204 */
[----:B------:R-:W-:-:S02]  /*b640*/  FMNMX.FTZ R0, R141, R0, !PT ;  /* 0x000000008d007209 */ /* 0x000fc40007810000 */
[----:B------:R-:W-:Y:S02]  /*b650*/  UMOV UR4, UR61 ;  /* 0x0000003d00047c82 */ /* 0x000fe40008000000 */
[----:B------:R-:W-:Y:S02]  /*b660*/  FMNMX.FTZ R0, R128, R0, !PT ;  /* 0x0000000080007209 */ /* 0x000fe40007810000 */
[----:B------:R-:W-:Y:S01]  /*b670*/  UMOV UR34, UR11 ;  /* 0x0000000b00227c82 */ /* 0x000fe20008000000 */
[----:B------:R-:W-:Y:S01]  /*b680*/  UISETP.GT.AND UP0, UPT, UR7, UR14, UPT ;  /* 0x0000000e0700728c */ /* 0x000fe2000bf04270 */
        /* <DEDUP_REMOVED lines=94> */
[----:B------:R-:W-:Y:S01]  /*bc70*/  FMNMX.FTZ R7, R138, R5, !PT ;  /* 0x000000058a077209 */ /* 0x000fe20007810000 */
[----:B------:R-:W-:Y:S01]  /*bc80*/  FMUL.FTZ R6, R6, UR4 ;  /* 0x0000000406067c20 */ /* 0x000fe20008410000 */
        /* <DEDUP_REMOVED lines=9> */
[----:B------:R-:W2:Y:S01]  /*bd20*/  MUFU.EX2 R140, R140 ;  /* 0x0000008c008c7308 */ /* 0x000ea20000000800 */
[----:B0-----:R-:W-:Y:S01]  /*bd30*/  FFMA.FTZ R6, R8, R4, R136 ;  /* 0x0000000408067223 */ /* 0x001fe20000010088 */
[----:B------:R-:W-:-:S04]  /*bd40*/  FMNMX.FTZ R7, R135, R7, !PT ;  /* 0x0000000787077209 */ /* 0x000fc80007810000 */
[----:B------:R-:W-:Y:S02]  /*bd50*/  FMNMX.FTZ R7, R122, R7, !PT ;  /* 0x000000077a077209 */ /* 0x000fe40007810000 */
[----:B------:R-:W0:Y:S01]  /*bd60*/  MUFU.EX2 R141, R141 ;  /* 0x0000008d008d7308 */ /* 0x000e220000000800 */
[----:B-1----:R-:W-:Y:S01]  /*bd70*/  FADD.FTZ R6, R137, R6 ;  /* 0x0000000689067221 */ /* 0x002fe20000010000 */
[----:B------:R-:W-:Y:S02]  /*bd80*/  FMNMX.FTZ R7, R123, R7, !PT ;  /* 0x000000077b077209 */ /* 0x000fe40007810000 */
[----:B------:R-:W-:Y:S02]  /*bd90*/  F2FP.F16.F32.PACK_AB R4, R137, R136 ;  /* 0x000000888904723e */ /* 0x000fe400000000ff */
[----:B------:R-:W-:Y:S02]  /*bda0*/  FMNMX.FTZ R7, R126, R7, !PT ;  /* 0x000000077e077209 */ /* 0x000fe40007810000 */
[----:B------:R-:W-:Y:S01]  /*bdb0*/  MUFU.EX2 R129, R129 ;  /* 0x0000008100817308 */ /* 0x000fe20000000800 */
[----:B--2---:R-:W-:Y:S01]  /*bdc0*/  FADD.FTZ R6, R140, R6 ;  /* 0x000000068c067221 */ /* 0x004fe20000010000 */
[----:B------:R-:W-:-:S04]  /*bdd0*/  FMNMX.FTZ R7, R127, R7, !PT ;  /* 0x000000077f077209 */ /* 0x000fc80007810000 */
[----:B------:R-:W-:Y:S02]  /*bde0*/  FMNMX.FTZ R7, R114, R7, !PT ;  /* 0x0000000772077209 */ /* 0x000fe40007810000 */
[----:B------:R-:W-:Y:S01]  /*bdf0*/  MUFU.EX2 R133, R133 ;  /* 0x0000008500857308 */ /* 0x000fe20000000800 */
[----:B0-----:R-:W-:Y:S01]  /*be00*/  FADD.FTZ R9, R141, R6 ;  /* 0x000000068d097221 */ /* 0x001fe20000010000 */
        /* <DEDUP_REMOVED lines=14> */
[----:B------:R-:W-:Y:S02]  /*bef0*/  WARPGROUP.DEPBAR.LE gsb0, 0x0 ;  /* 0x00008000000079c5 */ /* 0x000fe40000010000 */
[----:B------:R-:W-:Y:S01]  /*bf00*/  WARPGROUP.ARRIVE ;  /* 0x00000000000079c5 */ /* 0x000fe20000000000 */
[----:B------:R-:W-:Y:S02]  /*bf10*/  FMNMX.FTZ R7, R102, R7, !PT ;  /* 0x0000000766077209 */ /* 0x000fe40007810000 */
[----:B------:R-:W-:Y:S02]  /*bf20*/  MUFU.EX2 R112, R112 ;  /* 0x0000007000707308 */ /* 0x000fe40000000800 */
        /* <DEDUP_REMOVED lines=32> */
[----:B------:R-:W-:Y:S01]  /*c130*/  MUFU.EX2 R88, R88 ;  /* 0x0000005800587308 */ /* 0x000fe20000000800 */
[----:B------:R-:W-:-:S02]  /*c140*/  WARPGROUP.DEPBAR.LE gsb0, 0x0 ;  /* 0x00008000000079c5 */ /* 0x000fc40000010000 */
[----:B------:R-:W-:-:S05]  /*c150*/  WARPGROUP.ARRIVE ;  /* 0x00000000000079c5 */ /* 0x000fca0000000000 */
[----:B------:R-:W-:Y:S01]  /*c160*/  MUFU.EX2 R89, R89 ;  /* 0x0000005900597308 */ /* 0x000fe20000000800 */
[----:B0-----:R-:W-:Y:S01]  /*c170*/  FMNMX.FTZ R12, R10, R12, !PT ;  /* 0x0000000c0a0c7209 */ /* 0x001fe20007810000 */
[----:B------:R-:W-:Y:S01]  /*c180*/  HGMMA.64x96x16.F32 R24, gdesc[UR32].tnspB, R24, gsb0 ;  /* 0x41600000201879f0 */ /* 0x000fe20008000818 */
[----:B------:R-:W-:-:S03]  /*c190*/  UIADD3 UR32, UR10, 0x780, URZ ;  /* 0x000007800a207890 */ /* 0x000fc6000fffe03f */
[C---:B------:R-:W-:Y:S01]  /*c1a0*/  FMUL.FTZ R7, R12.reuse, UR4 ;  /* 0x000000040c077c20 */ /* 0x040fe20008410000 */
[----:B------:R-:W-:Y:S01]  /*c1b0*/  UIADD3 UR34, UR11, 0x140, URZ ;  /* 0x000001400b227890 */ /* 0x000fe2000fffe03f */
[----:B------:R-:W-:Y:S01]  /*c1c0*/  FADD.FTZ R5, -R12, R5 ;  /* 0x000000050c057221 */ /* 0x000fe20000010100 */
        /* <DEDUP_REMOVED lines=43> */
[----:B------:R-:W-:Y:S08]  /*c480*/  MUFU.EX2 R10, R5 ;  /* 0x00000005000a7308 */ /* 0x000ff00000000800 */
[----:B------:R-:W0:Y:S08]  /*c490*/  MUFU.EX2 R5, R138 ;  /* 0x0000008a00057308 */ /* 0x000e300000000800 */
[----:B------:R-:W-:Y:S08]  /*c4a0*/  MUFU.EX2 R143, R143 ;  /* 0x0000008f008f7308 */ /* 0x000ff00000000800 */
[----:B------:R-:W-:Y:S01]  /*c4b0*/  MUFU.EX2 R131, R131 ;  /* 0x0000008300837308 */ /* 0x000fe20000000800 */
[----:B0-----:R-:W-:Y:S01]  /*c4c0*/  FFMA.FTZ R3, R10, R3, R5 ;  /* 0x000000030a037223 */ /* 0x001fe20000010005 */
[----:B------:R-:W-:-:S03]  /*c4d0*/  F2FP.F16.F32.PACK_AB R5, R139, R5 ;  /* 0x000000058b05723e */ /* 0x000fc600000000ff */
[----:B------:R-:W-:-:S03]  /*c4e0*/  FADD.FTZ R3, R139, R3 ;  /* 0x000000038b037221 */ /* 0x000fc60000010000 */
        /* <DEDUP_REMOVED lines=90> */
[----:B-1----:R-:W-:Y:S01]  /*ca90*/  IMAD.U32 R14, RZ, RZ, UR6 ;  /* 0x00000006ff0e7e24 */ /* 0x002fe2000f8e00ff */
[----:B------:R-:W-:Y:S01]  /*caa0*/  UIADD3 UR6, UR7, -0x1, URZ ;  /* 0xffffffff07067890 */ /* 0x000fe2000fffe03f */
[----:B0-----:R-:W-:Y:S01]  /*cab0*/  FADD.FTZ R3, R7, R3 ;  /* 0x0000000307037221 */ /* 0x001fe20000010000 */
[----:B------:R-:W-:Y:S01]  /*cac0*/  F2FP.F16.F32.PACK_AB R7, R143, R7 ;  /* 0x000000078f07723e */ /* 0x000fe200000000ff */
[----:B------:R-:W-:Y:S01]  /*cad0*/  FMUL.FTZ R69, R69, R8 ;  /* 0x0000000845457220 */ /* 0x000fe20000410000 */
[----:B------:R-:W-:Y:S01]  /*cae0*/  @!P1 LEA R14, R14, UR37, 0x3 ;  /* 0x000000250e0e9c11 */ /* 0x000fe2000f8e18ff */
[----:B------:R-:W-:Y:S01]  /*caf0*/  FADD.FTZ R3, R143, R3 ;  /* 0x000000038f037221 */ /* 0x000fe20000010000 */
[----:B------:R-:W-:Y:S01]  /*cb00*/  FMUL.FTZ R26, R26, R10 ;  /* 0x0000000a1a1a7220 */ /* 0x000fe20000410000 */
[----:B------:R-:W-:Y:S01]  /*cb10*/  UMOV UR7, UR6 ;  /* 0x0000000600077c82 */ /* 0x000fe20008000000 */
[----:B------:R-:W-:Y:S01]  /*cb20*/  UMOV UR6, UR36 ;  /* 0x0000002400067c82 */ /* 0x000fe20008000000 */
        /* <DEDUP_REMOVED lines=17> */
[----:B0-----:R0:W-:Y:S01]  /*cc40*/  MUFU.EX2 R14, R72 ;  /* 0x00000048000e7308 */ /* 0x0011e20000000800 */
        /* <DEDUP_REMOVED lines=8> */
[----:B-1----:R-:W1:Y:S01]  /*ccd0*/  MUFU.EX2 R4, R128 ;  /* 0x0000008000047308 */ /* 0x002e620000000800 */
[----:B0-----:R-:W-:Y:S01]  /*cce0*/  F2FP.F16.F32.PACK_AB R72, R121, R120 ;  /* 0x000000787948723e */ /* 0x001fe200000000ff */
[-C--:B------:R-:W-:Y:S01]  /*ccf0*/  FMUL.FTZ R70, R70, R10.reuse ;  /* 0x0000000a46467220 */ /* 0x080fe20000410000 */
[----:B------:R-:W-:-:S05]  /*cd00*/  FMUL.FTZ R71, R71, R10 ;  /* 0x0000000a47477220 */ /* 0x000fca0000410000 */
[----:B------:R-:W0:Y:S08]  /*cd10*/  MUFU.EX2 R5, R130 ;  /* 0x0000008200057308 */ /* 0x000e300000000800 */
[----:B------:R-:W2:Y:S01]  /*cd20*/  MUFU.EX2 R6, R132 ;  /* 0x0000008400067308 */ /* 0x000ea20000000800 */
[----:B-1----:R-:W-:Y:S01]  /*cd30*/  FADD.FTZ R9, R4, R9 ;  /* 0x0000000904097221 */ /* 0x002fe20000010000 */
[----:B------:R-:W-:-:S03]  /*cd40*/  F2FP.F16.F32.PACK_AB R4, R129, R4 ;  /* 0x000000048104723e */ /* 0x000fc600000000ff */
[----:B------:R-:W-:-:S03]  /*cd50*/  FADD.FTZ R9, R129, R9 ;  /* 0x0000000981097221 */ /* 0x000fc60000010000 */
[----:B------:R-:W1:Y:S01]  /*cd60*/  MUFU.EX2 R7, R134 ;  /* 0x0000008600077308 */ /* 0x000e620000000800 */
[----:B0-----:R-:W-:Y:S01]  /*cd70*/  FADD.FTZ R3, R5, R3 ;  /* 0x0000000305037221 */ /* 0x001fe20000010000 */
[----:B------:R-:W-:-:S03]  /*cd80*/  F2FP.F16.F32.PACK_AB R5, R131, R5 ;  /* 0x000000058305723e */ /* 0x000fc600000000ff */
[----:B------:R-:W-:Y:S01]  /*cd90*/  FADD.FTZ R3, R131, R3 ;  /* 0x0000000383037221 */ /* 0x000fe20000010000 */
[----:B--2---:R-:W-:Y:S01]  /*cda0*/  FADD.FTZ R9, R6, R9 ;  /* 0x0000000906097221 */ /* 0x004fe20000010000 */
[----:B------:R-:W-:-:S03]  /*cdb0*/  F2FP.F16.F32.PACK_AB R6, R133, R6 ;  /* 0x000000068506723e */ /* 0x000fc600000000ff */
[----:B------:R-:W-:Y:S01]  /*cdc0*/  FADD.FTZ R9, R133, R9 ;  /* 0x0000000985097221 */ /* 0x000fe20000010000 */
[----:B-1----:R-:W-:-:S03]  /*cdd0*/  FADD.FTZ R3, R7, R3 ;  /* 0x0000000307037221 */ /* 0x002fc60000010000 */
[----:B------:R-:W-:Y:S01]  /*cde0*/  FADD.FTZ R9, R120, R9 ;  /* 0x0000000978097221 */ /* 0x000fe20000010000 */
[C---:B------:R-:W-:Y:S01]  /*cdf0*/  F2FP.F16.F32.PACK_AB R7, R135.reuse, R7 ;  /* 0x000000078707723e */ /* 0x040fe200000000ff */
[----:B------:R-:W-:Y:S02]  /*ce00*/  FADD.FTZ R3, R135, R3 ;  /* 0x0000000387037221 */ /* 0x000fe40000010000 */
[----:B------:R-:W-:Y:S02]  /*ce10*/  FADD.FTZ R9, R121, R9 ;  /* 0x0000000979097221 */ /* 0x000fe40000010000 */
[----:B------:R0:W-:Y:S01]  /*ce20*/  STSM.16.M88.4 [R2+0x25b00], R4 ;  /* 0x025b000402007844 */ /* 0x0001e20000000200 */
[----:B------:R-:W-:Y:S01]  /*ce30*/  FADD.FTZ R3, R73, R3 ;  /* 0x0000000349037221 */ /* 0x000fe20000010000 */
[----:B------:R-:W-:Y:S01]  /*ce40*/  FADD.FTZ R21, R74, R9 ;  /* 0x000000094a157221 */ /* 0x000fe20000010000 */
[C---:B------:R-:W-:Y:S02]  /*ce50*/  F2FP.F16.F32.PACK_AB R73, R123.reuse, R73 ;  /* 0x000000497b49723e */ /* 0x040fe400000000ff */
[----:B------:R-:W-:Y:S01]  /*ce60*/  FADD.FTZ R9, R123, R3 ;  /* 0x000000037b097221 */ /* 0x000fe20000010000 */
[C---:B------:R-:W-:Y:S01]  /*ce70*/  FADD.FTZ R21, R125.reuse, R21 ;  /* 0x000000157d157221 */ /* 0x040fe20000010000 */
[----:B------:R-:W1:Y:S01]  /*ce80*/  MUFU.EX2 R3, R91 ;  /* 0x0000005b00037308 */ /* 0x000e620000000800 */
[----:B------:R-:W-:Y:S01]  /*ce90*/  F2FP.F16.F32.PACK_AB R74, R125, R74 ;  /* 0x0000004a7d4a723e */ /* 0x000fe200000000ff */
[----:B------:R-:W-:Y:S01]  /*cea0*/  FADD.FTZ R9, R75, R9 ;  /* 0x000000094b097221 */ /* 0x000fe20000010000 */
[----:B------:R-:W-:Y:S01]  /*ceb0*/  FADD.FTZ R21, R112, R21 ;  /* 0x0000001570157221 */ /* 0x000fe20000010000 */
[----:B------:R-:W-:-:S02]  /*cec0*/  F2FP.F16.F32.PACK_AB R112, R113, R112 ;  /* 0x000000707170723e */ /* 0x000fc400000000ff */
[----:B------:R-:W-:Y:S01]  /*ced0*/  FADD.FTZ R9, R127, R9 ;  /* 0x000000097f097221 */ /* 0x000fe20000010000 */
[----:B------:R-:W-:Y:S01]  /*cee0*/  FADD.FTZ R21, R113, R21 ;  /* 0x0000001571157221 */ /* 0x000fe20000010000 */
[----:B------:R2:W3:Y:S01]  /*cef0*/  MUFU.EX2 R91, R94 ;  /* 0x0000005e005b7308 */ /* 0x0004e20000000800 */
[----:B------:R-:W-:Y:S01]  /*cf00*/  F2FP.F16.F32.PACK_AB R113, R18, R114 ;  /* 0x000000721271723e */ /* 0x000fe200000000ff */
[----:B------:R-:W-:Y:S01]  /*cf10*/  FADD.FTZ R9, R114, R9 ;  /* 0x0000000972097221 */ /* 0x000fe20000010000 */
[----:B------:R-:W-:Y:S01]  /*cf20*/  FADD.FTZ R21, R116, R21 ;  /* 0x0000001574157221 */ /* 0x000fe20000010000 */
[----:B------:R-:W-:Y:S02]  /*cf30*/  F2FP.F16.F32.PACK_AB R75, R127, R75 ;  /* 0x0000004b7f4b723e */ /* 0x000fe400000000ff */
[----:B------:R-:W-:Y:S01]  /*cf40*/  FADD.FTZ R9, R18, R9 ;  /* 0x0000000912097221 */ /* 0x000fe20000010000 */
[C---:B------:R-:W-:Y:S01]  /*cf50*/  FADD.FTZ R21, R117.reuse, R21 ;  /* 0x0000001575157221 */ /* 0x040fe20000010000 */
[----:B------:R-:W-:Y:S01]  /*cf60*/  F2FP.F16.F32.PACK_AB R114, R117, R116 ;  /* 0x000000747572723e */ /* 0x000fe200000000ff */
[----:B------:R4:W-:Y:S01]  /*cf70*/  STSM.16.M88.4 [R2+0x27300], R72 ;  /* 0x0273004802007844 */ /* 0x0009e20000000200 */
[----:B------:R-:W-:Y:S01]  /*cf80*/  FADD.FTZ R9, R115, R9 ;  /* 0x0000000973097221 */ /* 0x000fe20000010000 */
[----:B------:R-:W-:Y:S01]  /*cf90*/  FADD.FTZ R21, R104, R21 ;  /* 0x0000001568157221 */ /* 0x000fe20000010000 */
[----:B------:R-:W-:-:S02]  /*cfa0*/  F2FP.F16.F32.PACK_AB R104, R105, R104 ;  /* 0x000000686968723e */ /* 0x000fc400000000ff */
[----:B------:R-:W-:Y:S01]  /*cfb0*/  FADD.FTZ R9, R119, R9 ;  /* 0x0000000977097221 */ /* 0x000fe20000010000 */
[----:B------:R-:W-:Y:S01]  /*cfc0*/  FADD.FTZ R21, R105, R21 ;  /* 0x0000001569157221 */ /* 0x000fe20000010000 */
[----:B------:R-:W-:Y:S02]  /*cfd0*/  F2FP.F16.F32.PACK_AB R115, R119, R115 ;  /* 0x000000737773723e */ /* 0x000fe400000000ff */
[----:B------:R-:W-:Y:S01]  /*cfe0*/  FADD.FTZ R9, R106, R9 ;  /* 0x000000096a097221 */ /* 0x000fe20000010000 */
[----:B--2---:R-:W-:Y:S01]  /*cff0*/  FADD.FTZ R94, R108, R21 ;  /* 0x000000156c5e7221 */ /* 0x004fe20000010000 */
[C---:B------:R-:W-:Y:S01]  /*d000*/  F2FP.F16.F32.PACK_AB R105, R20.reuse, R106 ;  /* 0x0000006a1469723e */ /* 0x040fe200000000ff */
[----:B------:R2:W-:Y:S01]  /*d010*/  STSM.16.M88.4 [R2+0x28b00], R112 ;  /* 0x028b007002007844 */ /* 0x0005e20000000200 */
        /* <DEDUP_REMOVED lines=8> */
[----:B------:R-:W-:Y:S02]  /*d0a0*/  F2FP.F16.F32.PACK_AB R107, R111, R107 ;  /* 0x0000006b6f6b723e */ /* 0x000fe400000000ff */
[----:B0-----:R-:W-:Y:S01]  /*d0b0*/  FADD.FTZ R4, R98, R9 ;  /* 0x0000000962047221 */ /* 0x001fe20000010000 */
[----:B------:R-:W-:Y:S01]  /*d0c0*/  FADD.FTZ R6, R100, R21 ;  /* 0x0000001564067221 */ /* 0x000fe20000010000 */
        /* <DEDUP_REMOVED lines=13> */
[C---:B-1----:R-:W-:Y:S01]  /*d1a0*/  F2FP.F16.F32.PACK_AB R89, R3.reuse, R90 ;  /* 0x0000005a0359723e */ /* 0x042fe200000000ff */
[----:B------:R2:W-:Y:S01]  /*d1b0*/  STSM.16.M88.4 [R2+0x2bb00], R96 ;  /* 0x02bb006002007844 */ /* 0x0005e20000000200 */
[----:B------:R-:W-:Y:S01]  /*d1c0*/  FADD.FTZ R6, R3, R4 ;  /* 0x0000000403067221 */ /* 0x000fe20000010000 */
[C---:B------:R-:W-:Y:S01]  /*d1d0*/  FADD.FTZ R5, R93.reuse, R18 ;  /* 0x000000125d057221 */ /* 0x040fe20000010000 */
[----:B------:R-:W0:Y:S01]  /*d1e0*/  MUFU.EX2 R4, R13 ;  /* 0x0000000d00047308 */ /* 0x000e220000000800 */
[----:B------:R-:W-:Y:S01]  /*d1f0*/  F2FP.F16.F32.PACK_AB R90, R93, R92 ;  /* 0x0000005c5d5a723e */ /* 0x000fe200000000ff */
[----:B---3--:R-:W-:Y:S01]  /*d200*/  FADD.FTZ R6, R91, R6 ;  /* 0x000000065b067221 */ /* 0x008fe20000010000 */
[----:B------:R-:W-:Y:S01]  /*d210*/  FADD.FTZ R18, R80, R5 ;  /* 0x0000000550127221 */ /* 0x000fe20000010000 */
[----:B------:R-:W-:-:S02]  /*d220*/  F2FP.F16.F32.PACK_AB R80, R81, R80 ;  /* 0x000000505150723e */ /* 0x000fc400000000ff */
[----:B------:R-:W-:Y:S01]  /*d230*/  FADD.FTZ R5, R95, R6 ;  /* 0x000000065f057221 */ /* 0x000fe20000010000 */
[----:B------:R-:W-:Y:S01]  /*d240*/  FADD.FTZ R7, R81, R18 ;  /* 0x0000001251077221 */ /* 0x000fe20000010000 */
[----:B------:R-:W-:Y:S02]  /*d250*/  F2FP.F16.F32.PACK_AB R91, R95, R91 ;  /* 0x0000005b5f5b723e */ /* 0x000fe400000000ff */
[----:B------:R-:W-:Y:S01]  /*d260*/  FADD.FTZ R6, R82, R5 ;  /* 0x0000000552067221 */ /* 0x000fe20000010000 */
[----:B------:R-:W-:Y:S01]  /*d270*/  F2FP.F16.F32.PACK_AB R81, R83, R82 ;  /* 0x000000525351723e */ /* 0x000fe200000000ff */
[----:B------:R-:W-:Y:S01]  /*d280*/  FADD.FTZ R18, R84, R7 ;  /* 0x0000000754127221 */ /* 0x000fe20000010000 */
[----:B------:R-:W-:Y:S01]  /*d290*/  F2FP.F16.F32.PACK_AB R82, R85, R84 ;  /* 0x000000545552723e */ /* 0x000fe200000000ff */
[----:B------:R-:W-:Y:S01]  /*d2a0*/  FADD.FTZ R3, R83, R6 ;  /* 0x0000000653037221 */ /* 0x000fe20000010000 */
[----:B------:R-:W-:Y:S01]  /*d2b0*/  F2FP.F16.F32.PACK_AB R83, R87, R86 ;  /* 0x000000565753723e */ /* 0x000fe200000000ff */
[----:B------:R2:W-:Y:S01]  /*d2c0*/  STSM.16.M88.4 [R2+0x2d300], R88 ;  /* 0x02d3005802007844 */ /* 0x0005e20000000200 */
[----:B----4-:R-:W-:Y:S01]  /*d2d0*/  F2FP.F16.F32.PACK_AB R72, R15, R14 ;  /* 0x0000000e0f48723e */ /* 0x010fe200000000ff */
[----:B------:R-:W-:Y:S01]  /*d2e0*/  FADD.FTZ R6, R86, R3 ;  /* 0x0000000356067221 */ /* 0x000fe20000010000 */
[----:B0-----:R-:W-:Y:S01]  /*d2f0*/  F2FP.F16.F32.PACK_AB R73, R4, R11 ;  /* 0x0000000b0449723e */ /* 0x001fe200000000ff */
[----:B------:R2:W-:Y:S01]  /*d300*/  STSM.16.M88.4 [R2+0x2eb00], R80 ;  /* 0x02eb005002007844 */ /* 0x0005e20000000200 */
[----:B------:R-:W-:Y:S01]  /*d310*/  F2FP.F16.F32.PACK_AB R74, R77, R76 ;  /* 0x0000004c4d4a723e */ /* 0x000fe200000000ff */
[----:B------:R-:W-:Y:S01]  /*d320*/  FADD.FTZ R5, R85, R18 ;  /* 0x0000001255057221 */ /* 0x000fe20000010000 */
[----:B------:R-:W-:Y:S01]  /*d330*/  F2FP.F16.F32.PACK_AB R75, R79, R78 ;  /* 0x0000004e4f4b723e */ /* 0x000fe200000000ff */
[----:B------:R-:W-:-:S02]  /*d340*/  FADD.FTZ R6, R87, R6 ;  /* 0x0000000657067221 */ /* 0x000fc40000010000 */
[----:B------:R-:W-:Y:S02]  /*d350*/  FADD.FTZ R18, R14, R5 ;  /* 0x000000050e127221 */ /* 0x000fe40000010000 */
[----:B------:R2:W-:Y:S01]  /*d360*/  STSM.16.M88.4 [R2+0x30300], R72 ;  /* 0x0303004802007844 */ /* 0x0005e20000000200 */
[----:B------:R-:W-:Y:S01]  /*d370*/  FADD.FTZ R3, R11, R6 ;  /* 0x000000060b037221 */ /* 0x000fe20000010000 */
[----:B------:R-:W-:Y:S01]  /*d380*/  FADD.FTZ R5, R15, R18 ;  /* 0x000000120f057221 */ /* 0x000fe20000010000 */
[----:B------:R-:W-:Y:S01]  /*d390*/  @!PT LDS RZ, [RZ] ;  /* 0x00000000fffff984 */ /* 0x000fe20000000800 */
[----:B------:R-:W-:Y:S01]  /*d3a0*/  @!PT LDS RZ, [RZ] ;  /* 0x00000000fffff984 */ /* 0x000fe20000000800 */
[----:B------:R-:W-:Y:S01]  /*d3b0*/  @!PT LDS RZ, [RZ] ;  /* 0x00000000fffff984 */ /* 0x000fe20000000800 */
[----:B------:R-:W-:Y:S01]  /*d3c0*/  @!PT LDS RZ, [RZ] ;  /* 0x00000000fffff984 */ /* 0x000fe20000000800 */
[----:B------:R0:W-:Y:S06]  /*d3d0*/  MEMBAR.ALL.CTA ;  /* 0x0000000000007992 */ /* 0x0001ec0000008000 */
[----:B0-----:R-:W0:Y:S01]  /*d3e0*/  FENCE.VIEW.ASYNC.S ;  /* 0x00000000000073c6 */ /* 0x001e220000000000 */
[----:B------:R-:W-:Y:S01]  /*d3f0*/  FADD.FTZ R3, R4, R3 ;  /* 0x0000000304037221 */ /* 0x000fe20000010000 */
[----:B------:R-:W-:Y:S01]  /*d400*/  FADD.FTZ R6, R76, R5 ;  /* 0x000000054c067221 */ /* 0x000fe20000010000 */
[----:B------:R-:W-:-:S02]  /*d410*/  IMAD.MOV.U32 R5, RZ, RZ, R12 ;  /* 0x000000ffff057224 */ /* 0x000fc400078e000c */
[----:B------:R-:W-:Y:S01]  /*d420*/  FADD.FTZ R3, R78, R3 ;  /* 0x000000034e037221 */ /* 0x000fe20000010000 */
[----:B------:R-:W-:Y:S01]  /*d430*/  FADD.FTZ R4, R77, R6 ;  /* 0x000000064d047221 */ /* 0x000fe20000010000 */
[----:B------:R-:W-:Y:S02]  /*d440*/  IMAD.MOV.U32 R6, RZ, RZ, R0 ;  /* 0x000000ffff067224 */ /* 0x000fe400078e0000 */
[----:B------:R-:W-:Y:S01]  /*d450*/  FADD.FTZ R3, R79, R3 ;  /* 0x000000034f037221 */ /* 0x000fe20000010000 */
[----:B0-----:R-:W-:Y:S01]  /*d460*/  NOP ;  /* 0x0000000000007918 */ /* 0x001fe20000000000 */
[----:B--2---:R-:W-:Y:S05]  /*d470*/  @P2 BRA `(.L_x_11467) ;  /* 0xffffffc8002c2947 */ /* 0x004fea000383ffff */
.L_x_11458:
[----:B------:R-:W-:Y:S06]  /*d480*/  BAR.ARV 0x8, 0x200 ;  /* 0x0208000000007b1d */ /* 0x000fec0000002000 */
[----:B------:R-:W-:Y:S05]  /*d490*/  @!P0 BRA `(.L_x_11468) ;  /* 0x0000000000048947 */ /* 0x000fea0003800000 */
[----:B------:R-:W-:Y:S01]  /*d4a0*/  BPT.TRAP 0x1 ;  /* 0x000000040000795c */ /* 0x000fe20000300000 */
.L_x_11468:
[----:B------:R-:W-:Y:S01]  /*d4b0*/  ULEA UR6, UR36, UR37, 0x3 ;  /* 0x0000002524067291 */ /* 0x000fe2000f8e183f */
[----:B------:R-:W-:-:S05]  /*d4c0*/  IMAD.U32 R5, RZ, RZ, UR38 ;  /* 0x00000026ff057e24 */ /* 0x000fca000f8e00ff */
[----:B------:R-:W-:-:S04]  /*d4d0*/  SHF.L.U32 R5, R5, 0x1f, RZ ;  /* 0x0000001f05057819 */ /* 0x000fc800000006ff */
[----:B------:R0:W1:Y:S01]  /*d4e0*/  SYNCS.PHASECHK.TRANS64.TRYWAIT P2, [UR6+0x31c50], R5 ;  /* 0x031c5005ff0075a7 */ /* 0x0000620008040146 */
[----:B------:R-:W-:Y:S05]  /*d4f0*/  @!P0 BRA `(.L_x_11469) ;  /* 0x0000000000048947 */ /* 0x000fea0003800000 */
[----:B------:R-:W-:Y:S01]  /*d500*/  BPT.TRAP 0x1 ;  /* 0x000000040000795c */ /* 0x000fe20000300000 */
.L_x_11469:
[----:B-1----:R-:W-:Y:S05]  /*d510*/  @P2 BRA `(.L_x_11470) ;  /* 0x0000000000082947 */ /* 0x002fea0003800000 */
[----:B------:R-:W1:Y:S02]  /*d520*/  SYNCS.PHASECHK.TRANS64.TRYWAIT P0, [UR6+0x31c50], R5 ;  /* 0x031c5005ff0075a7 */ /* 0x000e640008000146 */
[----:B-1----:R-:W-:Y:S05]  /*d530*/  @!P0 BRA `(.L_x_11471) ;  /* 0x000000a800648947 */ /* 0x002fea0003800000 */
.L_x_11470:
[----:B------:R-:W-:Y:S01]  /*d540*/  UIADD3 UR37, UR37, 0x200, URZ ;  /* 0x0000020025257890 */ /* 0x000fe2000fffe03f */
[----:B-1----:R-:W2:Y:S01]  /*d550*/  LDL.LU R6, [R1+0x18] ;  /* 0x0000180001067983 */ /* 0x002ea20000300800 */
[----:B------:R-:W-:Y:S01]  /*d560*/  ULOP3.LUT UR60, UR60, 0x10000, URZ, 0xfc, !UPT ;  /* 0x000100003c3c7892 */ /* 0x000fe2000f8efc3f */
[----:B------:R-:W-:Y:S01]  /*d570*/  WARPGROUP.ARRIVE ;  /* 0x00000000000079c5 */ /* 0x000fe20000000000 */
[----:B------:R-:W-:Y:S01]  /*d580*/  USHF.R.U32.HI UR37, URZ, 0x4, UR37 ;  /* 0x000000043f257899 */ /* 0x000fe20008011625 */
[----:B0-----:R-:W0:Y:S01]  /*d590*/  SHFL.BFLY PT, R5, R4, 0x2, 0x1f ;  /* 0x0c401f0004057f89 */ /* 0x001e2200000e0000 */
[----:B------:R-:W-:Y:S01]  /*d5a0*/  UMOV UR9, 0xc0000010 ;  /* 0xc000001000097882 */ /* 0x000fe20000000000 */
[----:B------:R-:W-:Y:S01]  /*d5b0*/  UMOV UR11, 0x80000020 ;  /* 0x80000020000b7882 */ /* 0x000fe20000000000 */
[----:B------:R-:W-:Y:S01]  /*d5c0*/  ULOP3.LUT UR37, UR37, 0x3fff, URZ, 0xc0, !UPT ;  /* 0x00003fff25257892 */ /* 0x000fe2000f8ec03f */
[----:B------:R-:W-:Y:S01]  /*d5d0*/  IMAD.U32 R13, RZ, RZ, UR4 ;  /* 0x00000004ff0d7e24 */ /* 0x000fe2000f8e00ff */
        /* <DEDUP_REMOVED lines=10> */
[----:B0-----:R-:W-:Y:S01]  /*d680*/  FADD.FTZ R5, R5, R4 ;  /* 0x0000000405057221 */ /* 0x001fe20000010000 */
[----:B------:R-:W-:Y:S01]  /*d690*/  UMOV UR9, 0xc0000010 ;  /* 0xc000001000097882 */ /* 0x000fe20000000000 */
[----:B------:R-:W-:Y:S01]  /*d6a0*/  UMOV UR11, 0x80000020 ;  /* 0x80000020000b7882 */ /* 0x000fe20000000000 */
[----:B------:R-:W-:Y:S01]  /*d6b0*/  IMAD.MOV.U32 R4, RZ, RZ, RZ ;  /* 0x000000ffff047224 */ /* 0x000fe200078e00ff */
[----:B------:R-:W-:Y:S01]  /*d6c0*/  USEL UR36, UR36, URZ, UP0 ;  /* 0x0000003f24247287 */ /* 0x000fe20008000000 */
        /* <DEDUP_REMOVED lines=18> */
[----:B------:R-:W-:Y:S01]  /*d7f0*/  IMAD.MOV.U32 R3, RZ, RZ, -0x800000 ;  /* 0xff800000ff037424 */ /* 0x000fe200078e00ff */
[----:B------:R-:W0:Y:S04]  /*d800*/  SHFL.BFLY PT, R6, R5, 0x1, 0x1f ;  /* 0x0c201f0005067f89 */ /* 0x000e2800000e0000 */
[----:B---3--:R-:W1:Y:S01]  /*d810*/  SHFL.BFLY PT, R8, R7, 0x1, 0x1f ;  /* 0x0c201f0007087f89 */ /* 0x008e6200000e0000 */
[----:B------:R-:W-:-:S02]  /*d820*/  WARPGROUP.DEPBAR.LE gsb0, 0x0 ;  /* 0x00008000000079c5 */ /* 0x000fc40000010000 */
[----:B------:R-:W-:Y:S01]  /*d830*/  WARPGROUP.ARRIVE ;  /* 0x00000000000079c5 */ /* 0x000fe20000000000 */
[----:B0-----:R-:W-:Y:S01]  /*d840*/  FADD.FTZ R10, R5, R6 ;  /* 0x00000006050a7221 */ /* 0x001fe20000010000 */
[----:B------:R-:W-:Y:S01]  /*d850*/  IMAD.U32 R5, RZ, RZ, UR4 ;  /* 0x00000004ff057e24 */ /* 0x000fe2000f8e00ff */
[----:B------:R-:W-:-:S03]  /*d860*/  USEL UR4, URZ, 0x1, UP0 ;  /* 0x000000013f047887 */ /* 0x000fc60008000000 */
[----:B------:R-:W-:Y:S01]  /*d870*/  HGMMA.64x96x16.F32 R24, gdesc[UR8].tnspB, R24, gsb0 ;  /* 0x41600000081879f0 */ /* 0x000fe20008000818 */
[----:B------:R-:W-:Y:S01]  /*d880*/  UIADD3 UR8, UR60, 0x600, URZ ;  /* 0x000006003c087890 */ /* 0x000fe2000fffe03f */
[----:B------:R-:W-:Y:S01]  /*d890*/  FSETP.NE.FTZ.AND P0, PT, R10, RZ, PT ;  /* 0x000000ff0a00720b */ /* 0x000fe20003f15000 */
[----:B------:R-:W-:Y:S01]  /*d8a0*/  UIADD3 UR10, UR5, 0x100, URZ ;  /* 0x00000100050a7890 */ /* 0x000fe2000fffe03f */
[----:B-1----:R-:W-:Y:S01]  /*d8b0*/  FADD.FTZ R11, R7, R8 ;  /* 0x00000008070b7221 */ /* 0x002fe20000010000 */
[----:B------:R-:W-:Y:S01]  /*d8c0*/  UMOV UR9, 0xc0000010 ;  /* 0xc000001000097882 */ /* 0x000fe20000000000 */
[----:B------:R-:W-:Y:S01]  /*d8d0*/  UMOV UR11, 0x80000020 ;  /* 0x80000020000b7882 */ /* 0x000fe20000000000 */
[----:B------:R-:W-:Y:S01]  /*d8e0*/  IMAD.U32 R7, RZ, RZ, UR6 ;  /* 0x00000006ff077e24 */ /* 0x000fe2000f8e00ff */
[----:B------:R-:W-:Y:S01]  /*d8f0*/  ULOP3.LUT UR38, UR38, UR4, URZ, 0x3c, !UPT ;  /* 0x0000000426267292 */ /* 0x000fe2000f8e3c3f */
[----:B------:R-:W-:Y:S01]  /*d900*/  FSETP.NE.FTZ.AND P2, PT, R11, RZ, PT ;  /* 0x000000ff0b00720b */ /* 0x000fe20003f55000 */
[----:B------:R-:W-:-:S02]  /*d910*/  IMAD.MOV.U32 R8, RZ, RZ, RZ ;  /* 0x000000ffff087224 */ /* 0x000fc400078e00ff */
[----:B------:R-:W-:-:S03]  /*d920*/  @!P1 VIADD R7, R7, 0x31c60 ;  /* 0x00031c6007079836 */ /* 0x000fc60000000000 */
[----:B------:R-:W0:Y:S01]  /*d930*/  @P0 MUFU.LG2 R6, R10 ;  /* 0x0000000a00060308 */ /* 0x000e220000000c00 */
[----:B------:R-:W-:Y:S01]  /*d940*/  @P0 FMUL.FTZ R5, R5, 0.69314718246459960938 ;  /* 0x3f31721805050820 */ /* 0x000fe20000410000 */
[----:B------:R-:W-:-:S06]  /*d950*/  @!P1 PRMT R7, RZ, 0x654, R7 ;  /* 0x00000654ff079816 */ /* 0x000fcc0000000007 */
        /* <DEDUP_REMOVED lines=92> */
.L_x_11441:
[----:B------:R-:W0:Y:S08]  /*df20*/  S2UR UR4, SR_CgaCtaId ;  /* 0x00000000000479c3 */ /* 0x000e300000008800 */
[----:B------:R-:W-:Y:S06]  /*df30*/  BAR.SYNC.DEFER_BLOCKING 0x5, 0x200 ;  /* 0x0148000000007b1d */ /* 0x000fec0000010000 */
[----:B------:R-:W-:Y:S01]  /*df40*/  UMOV UR37, 0x400 ;  /* 0x0000040000257882 */ /* 0x000fe20000000000 */
[----:B------:R-:W-:Y:S01]  /*df50*/  BSSY B0, `(.L_x_11472) ;  /* 0x00002c6000007945 */ /* 0x000fe20003800000 */
[----:B0-----:R-:W-:-:S09]  /*df60*/  ULEA UR37, UR4, UR37, 0x18 ;  /* 0x0000002504257291 */ /* 0x001fd2000f8ec03f */
[----:B------:R-:W0:Y:S02]  /*df70*/  LDS.128 R4, [UR37+0x31cd0] ;  /* 0x031cd025ff047984 */ /* 0x000e240008000c00 */
[----:B0-----:R-:W-:Y:S02]  /*df80*/  R2UR UR5, R5 ;  /* 0x00000000050572ca */ /* 0x001fe400000e0000 */
[----:B------:R-:W-:Y:S01]  /*df90*/  R2UR UR6, R6 ;  /* 0x00000000060672ca */ /* 0x000fe200000e0000 */
[----:B------:R-:W-:Y:S06]  /*dfa0*/  BAR.ARV 0x4, 0x200 ;  /* 0x0108000000007b1d */ /* 0x000fec0000002000 */
[----:B------:R-:W-:Y:S08]  /*dfb0*/  @P0 BRA `(.L_x_11473) ;  /* 0x0000001c00d40947 */ /* 0x000ff00003800000 */
[----:B------:R-:W2:Y:S01]  /*dfc0*/  LDL.LU R8, [R1+0x10] ;  /* 0x0000100001087983 */ /* 0x000ea20000300800 */
[----:B------:R-:W0:Y:S01]  /*dfd0*/  S2UR UR4, SR_SWINHI ;  /* 0x00000000000479c3 */ /* 0x000e220000002f00 */
[----:B------:R-:W-:Y:S01]  /*dfe0*/  F2FP.F16.F32.PACK_AB R10, R73, R72 ;  /* 0x00000048490a723e */ /* 0x000fe200000000ff */
[----:B------:R-:W-:Y:S01]  /*dff0*/  ULDC.64 UR10, c[0x0][0xc00] ;  /* 0x00030000000a7ab9 */ /* 0x000fe20000000a00 */
[----:B------:R-:W3:Y:S01]  /*e000*/  LDL R0, [R1+0x40] ;  /* 0x0000400001007983 */ /* 0x000ee20000100800 */
[----:B------:R-:W-:Y:S02]  /*e010*/  F2FP.F16.F32.PACK_AB R30, R69, R68 ;  /* 0x00000044451e723e */ /* 0x000fe400000000ff */
[----:B------:R-:W-:Y:S01]  /*e020*/  R2UR UR7, R149 ;  /* 0x00000000950772ca */ /* 0x000fe200000e0000 */
[----:B------:R-:W4:Y:S01]  /*e030*/  LDL R82, [R1+0x4] ;  /* 0x0000040001527983 */ /* 0x000f220000100800 */
[----:B------:R-:W-:Y:S01]  /*e040*/  ULDC.64 UR16, c[0x0][0x208] ;  /* 0x0000820000107ab9 */ /* 0x000fe20000000a00 */
[----:B------:R-:W-:-:S02]  /*e050*/  R2UR UR15, R146 ;  /* 0x00000000920f72ca */ /* 0x000fc400000e0000 */
[----:B------:R-:W-:Y:S02]  /*e060*/  R2UR UR13, R22 ;  /* 0x00000000160d72ca */ /* 0x000fe400000e0000 */
[----:B------:R-:W-:Y:S01]  /*e070*/  R2UR UR14, R148 ;  /* 0x00000000940e72ca */ /* 0x000fe200000e0000 */
        /* <DEDUP_REMOVED lines=8> */
[----:B--2---:R-:W-:Y:S01]  /*e100*/  R2UR UR12, R8 ;  /* 0x00000000080c72ca */ /* 0x004fe200000e0000 */
[----:B---3--:R-:W-:-:S04]  /*e110*/  IMAD.WIDE R8, R0, 0x2, R4 ;  /* 0x0000000200087825 */ /* 0x008fc800078e0204 */
[----:B------:R-:W-:Y:S01]  /*e120*/  UMOV UR18, 0x9b8 ;  /* 0x000009b800127882 */ /* 0x000fe20000000000 */
[----:B----4-:R-:W-:Y:S02]  /*e130*/  R2UR UR19, R82 ;  /* 0x00000000521372ca */ /* 0x010fe400000e0000 */
[C---:B------:R-:W-:Y:S02]  /*e140*/  IADD3 R31, P3, R8.reuse, 0x3000, RZ ;  /* 0x00003000081f7810 */ /* 0x040fe40007f7e0ff */
[C---:B------:R-:W-:Y:S02]  /*e150*/  IADD3 R79, P2, R8.reuse, 0x3020, RZ ;  /* 0x00003020084f7810 */ /* 0x040fe40007f5e0ff */
[----:B------:R-:W-:Y:S01]  /*e160*/  LOP3.LUT R6, R31, 0x180, RZ, 0xc0, !PT ;  /* 0x000001801f067812 */ /* 0x000fe200078ec0ff */
[--C-:B------:R-:W-:Y:S01]  /*e170*/  IMAD.X R27, RZ, RZ, R9.reuse, P3 ;  /* 0x000000ffff1b7224 */ /* 0x100fe200018e0609 */
[----:B------:R-:W-:Y:S01]  /*e180*/  IADD3 R23, P4, R8, 0x20, RZ ;  /* 0x0000002008177810 */ /* 0x000fe20007f9e0ff */
[----:B------:R-:W-:Y:S01]  /*e190*/  IMAD.X R25, RZ, RZ, R9, P2 ;  /* 0x000000ffff197224 */ /* 0x000fe200010e0609 */
[----:B------:R-:W-:-:S02]  /*e1a0*/  SHF.R.U64 R6, R6, 0x3, RZ ;  /* 0x0000000306067819 */ /* 0x000fc400000012ff */
[----:B------:R-:W-:Y:S01]  /*e1b0*/  LOP3.LUT R11, R8, 0x180, RZ, 0xc0, !PT ;  /* 0x00000180080b7812 */ /* 0x000fe200078ec0ff */
[--C-:B------:R-:W-:Y:S01]  /*e1c0*/  IMAD.X R29, RZ, RZ, R9.reuse, P4 ;  /* 0x000000ffff1d7224 */ /* 0x100fe200020e0609 */
[----:B------:R-:W-:Y:S02]  /*e1d0*/  LOP3.LUT R26, R6, R31, RZ, 0x3c, !PT ;  /* 0x0000001f061a7212 */ /* 0x000fe400078e3cff */
[----:B------:R-:W-:Y:S02]  /*e1e0*/  LOP3.LUT R6, R79, 0x180, RZ, 0xc0, !PT ;  /* 0x000001804f067812 */ /* 0x000fe400078ec0ff */
[C---:B------:R-:W-:Y:S02]  /*e1f0*/  IADD3 R81, P1, R8.reuse, 0x6000, RZ ;  /* 0x0000600008517810 */ /* 0x040fe40007f3e0ff */
[----:B------:R-:W-:Y:S02]  /*e200*/  IADD3 R83, P0, R8, 0x6020, RZ ;  /* 0x0000602008537810 */ /* 0x000fe40007f1e0ff */
[----:B------:R-:W-:Y:S01]  /*e210*/  LOP3.LUT R0, R23, 0x180, RZ, 0xc0, !PT ;  /* 0x0000018017007812 */ /* 0x000fe200078ec0ff */
[--C-:B------:R-:W-:Y:S01]  /*e220*/  IMAD.X R13, RZ, RZ, R9.reuse, P1 ;  /* 0x000000ffff0d7224 */ /* 0x100fe200008e0609 */
[----:B------:R-:W-:Y:S01]  /*e230*/  SHF.R.U64 R11, R11, 0x3, RZ ;  /* 0x000000030b0b7819 */ /* 0x000fe200000012ff */
[----:B------:R-:W-:Y:S01]  /*e240*/  IMAD.X R15, RZ, RZ, R9, P0 ;  /* 0x000000ffff0f7224 */ /* 0x000fe200000e0609 */
[----:B------:R-:W-:-:S02]  /*e250*/  SHF.R.U64 R6, R6, 0x3, RZ ;  /* 0x0000000306067819 */ /* 0x000fc400000012ff */
[----:B------:R-:W-:Y:S02]  /*e260*/  SHF.R.U64 R0, R0, 0x3, RZ ;  /* 0x0000000300007819 */ /* 0x000fe400000012ff */
[----:B------:R-:W-:Y:S02]  /*e270*/  LOP3.LUT R12, R81, 0x180, RZ, 0xc0, !PT ;  /* 0x00000180510c7812 */ /* 0x000fe400078ec0ff */
[----:B------:R-:W-:Y:S02]  /*e280*/  LOP3.LUT R14, R83, 0x180, RZ, 0xc0, !PT ;  /* 0x00000180530e7812 */ /* 0x000fe400078ec0ff */
[----:B------:R-:W-:Y:S02]  /*e290*/  LOP3.LUT R8, R11, R8, RZ, 0x3c, !PT ;  /* 0x000000080b087212 */ /* 0x000fe400078e3cff */
[----:B------:R-:W-:Y:S01]  /*e2a0*/  LOP3.LUT R24, R6, R79, RZ, 0x3c, !PT ;  /* 0x0000004f06187212 */ /* 0x000fe200078e3cff */
[----:B------:R-:W-:Y:S01]  /*e2b0*/  IMAD.U32 R79, RZ, RZ, UR9 ;  /* 0x00000009ff4f7e24 */ /* 0x000fe2000f8e00ff */
[----:B------:R-:W-:Y:S01]  /*e2c0*/  LOP3.LUT R28, R0, R23, RZ, 0x3c, !PT ;  /* 0x00000017001c7212 */ /* 0x000fe200078e3cff */
[----:B------:R-:W-:Y:S01]  /*e2d0*/  ULDC.64 UR8, c[0x0][0xc08] ;  /* 0x0003020000087ab9 */ /* 0x000fe20000000a00 */
[----:B------:R-:W-:-:S02]  /*e2e0*/  SHF.R.U64 R12, R12, 0x3, RZ ;  /* 0x000000030c0c7819 */ /* 0x000fc400000012ff */
[----:B------:R-:W-:Y:S02]  /*e2f0*/  SHF.R.U64 R14, R14, 0x3, RZ ;  /* 0x000000030e0e7819 */ /* 0x000fe400000012ff */
[----:B------:R-:W-:Y:S02]  /*e300*/  MOV R0, R8 ;  /* 0x0000000800007202 */ /* 0x000fe40000000f00 */
        /* <DEDUP_REMOVED lines=20> */
[----:B------:R-:W-:Y:S02]  /*e450*/  F2FP.F16.F32.PACK_AB R12, R49, R48 ;  /* 0x00000030310c723e */ /* 0x000fe400000000ff */
[----:B------:R-:W-:Y:S01]  /*e460*/  F2FP.F16.F32.PACK_AB R13, R51, R50 ;  /* 0x00000032330d723e */ /* 0x000fe200000000ff */
[----:B------:R-:W-:Y:S01]  /*e470*/  STSM.16.M88.4 [R80], R8 ;  /* 0x0000000850007844 */ /* 0x000fe20000000200 */
[----:B------:R-:W-:Y:S02]  /*e480*/  F2FP.F16.F32.PACK_AB R14, R53, R52 ;  /* 0x00000034350e723e */ /* 0x000fe400000000ff */
[----:B------:R-:W-:-:S02]  /*e490*/  F2FP.F16.F32.PACK_AB R15, R55, R54 ;  /* 0x00000036370f723e */ /* 0x000fc400000000ff */
[----:B-1----:R-:W-:Y:S02]  /*e4a0*/  F2FP.F16.F32.PACK_AB R24, R57, R56 ;  /* 0x000000383918723e */ /* 0x002fe400000000ff */
[----:B------:R-:W-:Y:S01]  /*e4b0*/  F2FP.F16.F32.PACK_AB R25, R59, R58 ;  /* 0x0000003a3b19723e */ /* 0x000fe200000000ff */
[----:B------:R-:W-:Y:S01]  /*e4c0*/  STSM.16.M88.4 [R23], R12 ;  /* 0x0000000c17007844 */ /* 0x000fe20000000200 */
[----:B------:R-:W-:Y:S02]  /*e4d0*/  F2FP.F16.F32.PACK_AB R26, R61, R60 ;  /* 0x0000003c3d1a723e */ /* 0x000fe400000000ff */
[----:B------:R-:W-:Y:S02]  /*e4e0*/  F2FP.F16.F32.PACK_AB R27, R63, R62 ;  /* 0x0000003e3f1b723e */ /* 0x000fe400000000ff */
[----:B------:R-:W-:Y:S02]  /*e4f0*/  F2FP.F16.F32.PACK_AB R28, R65, R64 ;  /* 0x00000040411c723e */ /* 0x000fe400000000ff */
[----:B------:R-:W-:Y:S01]  /*e500*/  F2FP.F16.F32.PACK_AB R29, R67, R66 ;  /* 0x00000042431d723e */ /* 0x000fe200000000ff */
[----:B------:R-:W-:Y:S01]  /*e510*/  STSM.16.M88.4 [R18], R24 ;  /* 0x0000001812007844 */ /* 0x000fe20000000200 */
[----:B------:R-:W-:-:S02]  /*e520*/  F2FP.F16.F32.PACK_AB R31, R71, R70 ;  /* 0x00000046471f723e */ /* 0x000fc400000000ff */
        /* <DEDUP_REMOVED lines=19> */
[----:B------:R-:W-:-:S03]  /*e660*/  IMAD.U32 R9, RZ, RZ, UR9 ;  /* 0x00000009ff097e24 */ /* 0x000fc6000f8e00ff */
        /* <DEDUP_REMOVED lines=12> */
[----:B------:R-:W-:Y:S01]  /*e730*/  USEL UR17, UR12, URZ, !UP0 ;  /* 0x0000003f0c117287 */ /* 0x000fe2000c000000 */
[----:B------:R-:W-:Y:S01]  /*e740*/  ULDC.64 UR8, c[0x0][UR18+0x218] ;  /* 0x0000860012087abb */ /* 0x000fe20008000a00 */
[----:B------:R-:W-:Y:S01]  /*e750*/  UIMAD UR11, UR11, UR7, URZ ;  /* 0x000000070b0b72a4 */ /* 0x000fe2000f8e023f */
[----:B------:R-:W-:Y:S01]  /*e760*/  ULDC.64 UR12, c[0x0][UR18+0x228] ;  /* 0x00008a00120c7abb */ /* 0x000fe20008000a00 */
[----:B------:R-:W-:Y:S02]  /*e770*/  UIMAD.WIDE.U32 UR14, UR8, UR19, URZ ;  /* 0x00000013080e72a5 */ /* 0x000fe4000f8e003f */
[----:B------:R-:W-:Y:S02]  /*e780*/  UIMAD UR19, UR9, UR19, URZ ;  /* 0x00000013091372a4 */ /* 0x000fe4000f8e023f */
[----:B------:R-:W-:-:S02]  /*e790*/  UIMAD.WIDE.U32 UR20, UR12, UR16, URZ ;  /* 0x000000100c1472a5 */ /* 0x000fc4000f8e003f */
[----:B------:R-:W-:Y:S02]  /*e7a0*/  UIMAD.WIDE.U32 UR8, UR10, UR7, URZ ;  /* 0x000000070a0872a5 */ /* 0x000fe4000f8e003f */
[----:B------:R-:W-:Y:S02]  /*e7b0*/  UIMAD UR12, UR13, UR16, URZ ;  /* 0x000000100d0c72a4 */ /* 0x000fe4000f8e023f */
[----:B------:R-:W-:Y:S01]  /*e7c0*/  UIMAD UR11, UR10, UR17, UR11 ;  /* 0x000000110a0b72a4 */ /* 0x000fe2000f8e020b */
[----:B---3--:R-:W-:Y:S01]  /*e7d0*/  IMAD.U32 R8, RZ, RZ, UR20 ;  /* 0x00000014ff087e24 */ /* 0x008fe2000f8e00ff */
[----:B------:R-:W-:Y:S02]  /*e7e0*/  UIADD3 UR12, UR21, UR12, URZ ;  /* 0x0000000c150c7290 */ /* 0x000fe4000fffe03f */
[----:B------:R-:W-:Y:S01]  /*e7f0*/  IMAD.U32 R9, RZ, RZ, UR21 ;  /* 0x00000015ff097e24 */ /* 0x000fe2000f8e00ff */
[----:B------:R-:W-:Y:S02]  /*e800*/  UIADD3 UR10, UR9, UR11, URZ ;  /* 0x0000000b090a7290 */ /* 0x000fe4000fffe03f */
[----:B------:R-:W-:Y:S01]  /*e810*/  UIADD3 UR19, UR15, UR19, URZ ;  /* 0x000000130f137290 */ /* 0x000fe2000fffe03f */
[----:B--2---:R-:W-:Y:S01]  /*e820*/  @P0 R2UR UR4, R0 ;  /* 0x00000000000402ca */ /* 0x004fe200000e0000 */
[----:B0-----:R-:W-:-:S04]  /*e830*/  @P1 IMAD.HI.U32 R0, R25, R10, RZ ;  /* 0x0000000a19001227 */ /* 0x001fc800078e00ff */
[----:B------:R-:W-:Y:S01]  /*e840*/  IMAD.U32 R10, RZ, RZ, UR12 ;  /* 0x0000000cff0a7e24 */ /* 0x000fe2000f8e00ff */
[----:B-1----:R-:W-:Y:S01]  /*e850*/  @P1 SHF.R.U32.HI R11, RZ, R13, R0 ;  /* 0x0000000dff0b1219 */ /* 0x002fe20000011600 */
[----:B------:R-:W-:Y:S01]  /*e860*/  ULDC.64 UR12, c[0x0][0xba8] ;  /* 0x0002ea00000c7ab9 */ /* 0x000fe20000000a00 */
[----:B------:R-:W-:Y:S01]  /*e870*/  @!UP1 ULDC UR12, c[0x0][0xb50] ;  /* 0x0002d400000c9ab9 */ /* 0x000fe20000000800 */
[----:B------:R-:W-:Y:S01]  /*e880*/  @!UP1 ULDC UR13, c[0x0][0xb54] ;  /* 0x0002d500000d9ab9 */ /* 0x000fe20000000800 */
[--C-:B------:R-:W-:Y:S01]  /*e890*/  SHF.R.S32.HI R9, RZ, 0x1f, R11.reuse ;  /* 0x0000001fff097819 */ /* 0x100fe2000001140b */
[----:B------:R-:W-:Y:S02]  /*e8a0*/  IMAD.MOV R13, RZ, RZ, -R11 ;  /* 0x000000ffff0d7224 */ /* 0x000fe400078e0a0b */
[----:B------:R-:W-:Y:S02]  /*e8b0*/  UIADD3 UR14, UP0, UP2, UR8, UR14, UR4 ;  /* 0x0000000e080e7290 */ /* 0x000fe4000fa1e004 */
[----:B------:R-:W-:Y:S01]  /*e8c0*/  USHF.R.S32.HI UR11, URZ, 0x1f, UR4 ;  /* 0x0000001f3f0b7899 */ /* 0x000fe20008011404 */
[----:B------:R-:W-:Y:S01]  /*e8d0*/  IMAD R13, R6, R13, R25 ;  /* 0x0000000d060d7224 */ /* 0x000fe200078e0219 */
[----:B------:R-:W-:-:S02]  /*e8e0*/  ULDC.64 UR8, c[0x0][UR18+0x210] ;  /* 0x0000840012087abb */ /* 0x000fc40008000a00 */
[----:B------:R-:W-:Y:S01]  /*e8f0*/  UIADD3.X UR10, UR10, UR19, UR11, UP0, UP2 ;  /* 0x000000130a0a7290 */ /* 0x000fe200087e440b */
[----:B------:R-:W-:Y:S01]  /*e900*/  IADD3 R8, P2, P3, R11, UR14, R8 ;  /* 0x0000000e0b087c10 */ /* 0x000fe2000fb5e008 */
[----:B------:R-:W-:Y:S01]  /*e910*/  IMAD R11, R13, UR9, RZ ;  /* 0x000000090d0b7c24 */ /* 0x000fe2000f8e02ff */
[----:B------:R-:W-:-:S03]  /*e920*/  SHF.R.S32.HI R0, RZ, 0x1f, R13 ;  /* 0x0000001fff007819 */ /* 0x000fc6000001140d */
        /* <DEDUP_REMOVED lines=12> */
.L_x_11474:
[----:B------:R-:W2:Y:S01]  /*e9f0*/  LDL R0, [R1+0x3c] ;  /* 0x00003c0001007983 */ /* 0x000ea20000100800 */
[----:B------:R-:W0:Y:S01]  /*ea00*/  S2R R9, SR_TID.X ;  /* 0x0000000000097919 */ /* 0x000e220000002100 */
[----:B------:R-:W-:Y:S02]  /*ea10*/  R2UR UR8, R22 ;  /* 0x00000000160872ca */ /* 0x000fe400000e0000 */
[----:B------:R-:W-:Y:S04]  /*ea20*/  SHFL.IDX PT, R10, R14, RZ, 0x1c1f ;  /* 0x001c1fff0e0a7589 */ /* 0x000fe800000e0000 */
[----:B------:R-:W1:Y:S04]  /*ea30*/  SHFL.IDX PT, R11, R8, RZ, 0x1c1f ;  /* 0x001c1fff080b7589 */ /* 0x000e6800000e0000 */
[----:B------:R-:W-:Y:S01]  /*ea40*/  SHFL.IDX PT, R12, R14, 0x1, 0x1c1f ;  /* 0x003c1f000e0c7f89 */ /* 0x000fe200000e0000 */
[----:B0-----:R-:W-:-:S05]  /*ea50*/  VIADD R18, R9, 0xffffff80 ;  /* 0xffffff8009127836 */ /* 0x001fca0000000000 */
[----:B------:R-:W-:-:S04]  /*ea60*/  SHF.R.S32.HI R9, RZ, 0x1f, R18 ;  /* 0x0000001fff097819 */ /* 0x000fc80000011412 */
[----:B------:R-:W-:-:S04]  /*ea70*/  LEA.HI R9, R9, R18, RZ, 0x7 ;  /* 0x0000001209097211 */ /* 0x000fc800078f38ff */
[----:B------:R-:W-:Y:S01]  /*ea80*/  LOP3.LUT R9, R9, 0xffffff80, RZ, 0xc0, !PT ;  /* 0xffffff8009097812 */ /* 0x000fe200078ec0ff */
[----:B------:R-:W0:Y:S04]  /*ea90*/  SHFL.IDX PT, R13, R8, 0x1, 0x1c1f ;  /* 0x003c1f00080d7f89 */ /* 0x000e2800000e0000 */
[----:B------:R-:W-:-:S05]  /*eaa0*/  IMAD.IADD R9, R18, 0x1, -R9 ;  /* 0x0000000112097824 */ /* 0x000fca00078e0a09 */
[----:B------:R-:W-:Y:S01]  /*eab0*/  LOP3.LUT P0, RZ, R9, 0x3, RZ, 0xc0, !PT ;  /* 0x0000000309ff7812 */ /* 0x000fe2000780c0ff */
[----:B--2---:R-:W-:Y:S02]  /*eac0*/  VIADD R23, R0, UR8 ;  /* 0x0000000800177c36 */ /* 0x004fe40008000000 */
[----:B-----5:R-:W-:Y:S02]  /*ead0*/  IMAD R0, R15, R6, RZ ;  /* 0x000000060f007224 */ /* 0x020fe400078e02ff */
[----:B------:R-:W-:-:S03]  /*eae0*/  VIADD R9, R23, 0x8 ;  /* 0x0000000817097836 */ /* 0x000fc60000000000 */
[-C--:B------:R-:W-:Y:S02]  /*eaf0*/  ISETP.GE.OR P2, PT, R23, R0.reuse, P0 ;  /* 0x000000001700720c */ /* 0x080fe40000746670 */
[----:B------:R-:W-:Y:S01]  /*eb00*/  ISETP.GE.OR P0, PT, R9, R0, P0 ;  /* 0x000000000900720c */ /* 0x000fe20000706670 */
[----:B------:R-:W-:-:S10]  /*eb10*/  ULDC.64 UR8, c[0x0][0x208] ;  /* 0x0000820000087ab9 */ /* 0x000fd40000000a00 */
[----:B-1----:R1:W-:Y:S04]  /*eb20*/  @!P2 ST.E desc[UR8][R10.64], R3 ;  /* 0x000000030a00a985 */ /* 0x0023e8000c101908 */
[----:B0-----:R1:W-:Y:S01]  /*eb30*/  @!P0 ST.E desc[UR8][R12.64], R16 ;  /* 0x000000100c008985 */ /* 0x0013e2000c101908 */
[----:B------:R-:W-:-:S13]  /*eb40*/  PLOP3.LUT P0, PT, PT, PT, UP1, 0x80, 0x0 ;  /* 0x000000000000781c */ /* 0x000fda0003f0f018 */
[----:B-1----:R-:W-:Y:S05]  /*eb50*/  @P0 BRA `(.L_x_11475) ;  /* 0x0000000800340947 */ /* 0x002fea0003800000 */
[----:B------:R-:W0:Y:S01]  /*eb60*/  S2R R18, SR_TID.X ;  /* 0x0000000000127919 */ /* 0x000e220000002100 */
[----:B------:R-:W1:Y:S01]  /*eb70*/  @P1 LDC R37, c[0x0][0xbec] ;  /* 0x0002fb00ff251b82 */ /* 0x000e620000000800 */
[----:B------:R-:W-:Y:S01]  /*eb80*/  ULDC.64 UR8, c[0x0][0x208] ;  /* 0x0000820000087ab9 */ /* 0x000fe20000000a00 */
[----:B------:R-:W-:Y:S01]  /*eb90*/  ULDC.64 UR12, c[0x0][0xaa0] ;  /* 0x0002a800000c7ab9 */ /* 0x000fe20000000a00 */
[----:B------:R-:W-:Y:S02]  /*eba0*/  R2UR UR15, R82 ;  /* 0x00000000520f72ca */ /* 0x000fe400000e0000 */
        /* <DEDUP_REMOVED lines=11> */
[C---:B------:R-:W-:Y:S02]  /*ec60*/  IADD3 R8, P5, R4.reuse, 0x7800, RZ ;  /* 0x0000780004087810 */ /* 0x040fe40007fbe0ff */
        /* <DEDUP_REMOVED lines=13> */
[----:B------:R-:W-:-:S02]  /*ed40*/  LOP3.LUT R4, R9, R4, RZ, 0x3c, !PT ;  /* 0x0000000409047212 */ /* 0x000fc400078e3cff */
[----:B------:R-:W-:Y:S02]  /*ed50*/  SHF.R.S32.HI R16, RZ, 0x1f, R18 ;  /* 0x0000001fff107819 */ /* 0x000fe40000011412 */
        /* <DEDUP_REMOVED lines=10> */
[----:B------:R-:W-:Y:S01]  /*ee00*/  LEA.HI R16, R16, R18, RZ, 0x2 ;  /* 0x0000001210107211 */ /* 0x000fe200078f10ff */
[----:B------:R0:W5:Y:S02]  /*ee10*/  LD.E.128 R8, desc[UR8][R4.64] ;  /* 0x0000000804087980 */ /* 0x000164000c101d00 */
[----:B------:R-:W-:Y:S01]  /*ee20*/  UIMAD UR10, UR4, UR13, UR10 ;  /* 0x0000000d040a72a4 */ /* 0x000fe2000f8e020a */
[----:B------:R-:W-:Y:S01]  /*ee30*/  LOP3.LUT R16, R16, 0xfffffffc, RZ, 0xc0, !PT ;  /* 0xfffffffc10107812 */ /* 0x000fe200078ec0ff */
[----:B------:R-:W5:Y:S04]  /*ee40*/  LD.E.128 R12, desc[UR8][R12.64] ;  /* 0x000000080c0c7980 */ /* 0x000f68000c101d00 */
[----:B------:R-:W5:Y:S01]  /*ee50*/  LD.E.128 R20, desc[UR8][R20.64] ;  /* 0x0000000814147980 */ /* 0x000f62000c101d00 */
[----:B0-----:R-:W0:Y:S03]  /*ee60*/  @P1 LDC R5, c[0x0][0xbf0] ;  /* 0x0002fc00ff051b82 */ /* 0x001e260000000800 */
[----:B------:R-:W5:Y:S04]  /*ee70*/  LD.E.128 R24, desc[UR8][R24.64] ;  /* 0x0000000818187980 */ /* 0x000f68000c101d00 */
[----:B------:R-:W5:Y:S04]  /*ee80*/  LD.E.128 R28, desc[UR8][R28.64] ;  /* 0x000000081c1c7980 */ /* 0x000f68000c101d00 */
[----:B------:R-:W5:Y:S01]  /*ee90*/  LD.E.128 R32, desc[UR8][R32.64] ;  /* 0x0000000820207980 */ /* 0x000f62000c101d00 */
[----:B------:R-:W-:Y:S01]  /*eea0*/  UIMAD.WIDE.U32 UR8, UR4, UR12, URZ ;  /* 0x0000000c040872a5 */ /* 0x000fe2000f8e003f */
[----:B------:R-:W-:Y:S01]  /*eeb0*/  IMAD.IADD R16, R18, 0x1, -R16 ;  /* 0x0000000112107824 */ /* 0x000fe200078e0a10 */
        /* <DEDUP_REMOVED lines=9> */
[----:B------:R-:W-:Y:S01]  /*ef50*/  BSSY B1, `(.L_x_11476) ;  /* 0x0000038000017945 */ /* 0x000fe20003800000 */
[----:B------:R-:W-:Y:S01]  /*ef60*/  ULDC.64 UR10, c[0x0][0xae8] ;  /* 0x0002ba00000a7ab9 */ /* 0x000fe20000000a00 */
[----:B------:R-:W-:Y:S01]  /*ef70*/  VIADD R43, R78, UR14 ;  /* 0x0000000e4e2b7c36 */ /* 0x000fe20008000000 */
[----:B------:R-:W-:Y:S01]  /*ef80*/  UIMAD.WIDE.U32 UR8, UR15, UR10, UR8 ;  /* 0x0000000a0f0872a5 */ /* 0x000fe2000f8e0008 */
[----:B------:R-:W-:Y:S01]  /*ef90*/  VIADD R18, R3, UR14 ;  /* 0x0000000e03127c36 */ /* 0x000fe20008000000 */
[----:B------:R-:W-:-:S02]  /*efa0*/  SHF.R.S32.HI R42, RZ, 0x1f, R150 ;  /* 0x0000001fff2a7819 */ /* 0x000fc40000011496 */
[----:B------:R-:W-:Y:S01]  /*efb0*/  UIMAD UR9, UR15, UR11, UR9 ;  /* 0x0000000b0f0972a4 */ /* 0x000fe2000f8e0209 */
[----:B-1----:R-:W-:Y:S01]  /*efc0*/  @P1 IMAD.HI.U32 R4, R18, R37, RZ ;  /* 0x0000002512041227 */ /* 0x002fe200078e00ff */
[----:B------:R-:W-:Y:S01]  /*efd0*/  ISETP.GE.AND P0, PT, R43, R0, PT ;  /* 0x000000002b00720c */ /* 0x000fe20003f06270 */
[----:B------:R-:W-:Y:S01]  /*efe0*/  ULDC.64 UR10, c[0x0][0xaf0] ;  /* 0x0002bc00000a7ab9 */ /* 0x000fe20000000a00 */
[----:B------:R-:W-:Y:S01]  /*eff0*/  SHF.R.S32.HI R44, RZ, 0x1f, R147 ;  /* 0x0000001fff2c7819 */ /* 0x000fe20000011493 */
[----:B------:R-:W-:Y:S01]  /*f000*/  UIMAD UR4, UR4, UR10, URZ ;  /* 0x0000000a040472a4 */ /* 0x000fe2000f8e023f */
[----:B------:R-:W-:Y:S01]  /*f010*/  IMAD.MOV.U32 R3, RZ, RZ, R18 ;  /* 0x000000ffff037224 */ /* 0x000fe200078e0012 */
[----:B------:R-:W-:Y:S01]  /*f020*/  UIMAD.WIDE.U32 UR8, UR7, UR10, UR8 ;  /* 0x0000000a070872a5 */ /* 0x000fe2000f8e0008 */
[----:B0-----:R-:W-:Y:S01]  /*f030*/  @P1 SHF.R.U32.HI R3, RZ, R5, R4 ;  /* 0x00000005ff031219 */ /* 0x001fe20000011604 */
[----:B------:R-:W-:-:S03]  /*f040*/  UIMAD UR4, UR7, UR11, UR4 ;  /* 0x0000000b070472a4 */ /* 0x000fc6000f8e0204 */
[--C-:B------:R-:W-:Y:S01]  /*f050*/  SHF.R.S32.HI R16, RZ, 0x1f, R3.reuse ;  /* 0x0000001fff107819 */ /* 0x100fe20000011403 */
[----:B------:R-:W-:Y:S01]  /*f060*/  UIADD3 UR4, UR9, UR4, URZ ;  /* 0x0000000409047290 */ /* 0x000fe2000fffe03f */
[----:B------:R-:W-:Y:S01]  /*f070*/  IMAD.MOV R37, RZ, RZ, -R3 ;  /* 0x000000ffff257224 */ /* 0x000fe200078e0a03 */
[----:B------:R-:W-:Y:S01]  /*f080*/  ULDC.64 UR10, c[0x0][0xae0] ;  /* 0x0002b800000a7ab9 */ /* 0x000fe20000000a00 */
[----:B------:R-:W-:Y:S02]  /*f090*/  IMAD.U32 R5, RZ, RZ, UR9 ;  /* 0x00000009ff057e24 */ /* 0x000fe4000f8e00ff */
[----:B------:R-:W-:Y:S01]  /*f0a0*/  IMAD.U32 R4, RZ, RZ, UR8 ;  /* 0x00000008ff047e24 */ /* 0x000fe2000f8e00ff */
[----:B------:R-:W-:Y:S01]  /*f0b0*/  ULDC.64 UR8, c[0x0][0xad8] ;  /* 0x0002b60000087ab9 */ /* 0x000fe20000000a00 */
[----:B------:R-:W-:Y:S01]  /*f0c0*/  IMAD.U32 R5, RZ, RZ, UR4 ;  /* 0x00000004ff057e24 */ /* 0x000fe2000f8e00ff */
[----:B------:R-:W-:Y:S01]  /*f0d0*/  UIADD3 UR4, UR37, 0x31c20, URZ ;  /* 0x00031c2025047890 */ /* 0x000fe2000fffe03f */
[----:B------:R-:W-:-:S02]  /*f0e0*/  IMAD R16, R16, UR10, RZ ;  /* 0x0000000a10107c24 */ /* 0x000fc4000f8e02ff */
[----:B------:R-:W-:Y:S01]  /*f0f0*/  IMAD R37, R6, R37, R18 ;  /* 0x0000002506257224 */ /* 0x000fe200078e0212 */
[----:B------:R-:W-:Y:S01]  /*f100*/  UPRMT UR4, URZ, 0x654, UR4 ;  /* 0x000006543f047896 */ /* 0x000fe20008000004 */
[C---:B------:R-:W-:Y:S02]  /*f110*/  IMAD R39, R3.reuse, UR11, R16 ;  /* 0x0000000b03277c24 */ /* 0x040fe4000f8e0210 */
[----:B------:R-:W-:Y:S01]  /*f120*/  IMAD.WIDE.U32 R4, R3, UR10, R4 ;  /* 0x0000000a03047c25 */ /* 0x000fe2000f8e0004 */
[----:B------:R-:W-:-:S03]  /*f130*/  SHF.R.S32.HI R3, RZ, 0x1f, R37 ;  /* 0x0000001fff037819 */ /* 0x000fc60000011425 */
[----:B------:R-:W-:Y:S02]  /*f140*/  IMAD.IADD R5, R5, 0x1, R39 ;  /* 0x0000000105057824 */ /* 0x000fe400078e0227 */
[----:B------:R-:W-:Y:S01]  /*f150*/  IMAD R6, R3, UR8, RZ ;  /* 0x0000000803067c24 */ /* 0x000fe2000f8e02ff */
[----:B--2---:R-:W-:Y:S01]  /*f160*/  SYNCS.ARRIVE.TRANS64.RED.A1T0 RZ, [UR4], RZ ;  /* 0x000000ffffff79a7 */ /* 0x004fe20008100404 */
[----:B------:R-:W-:-:S04]  /*f170*/  IMAD.WIDE.U32 R4, R37, UR8, R4 ;  /* 0x0000000825047c25 */ /* 0x000fc8000f8e0004 */
[----:B------:R-:W-:Y:S01]  /*f180*/  IMAD R3, R37, UR9, R6 ;  /* 0x0000000925037c24 */ /* 0x000fe2000f8e0206 */
[----:B------:R-:W-:Y:S02]  /*f190*/  ULDC.64 UR8, c[0x0][0xa80] ;  /* 0x0002a00000087ab9 */ /* 0x000fe40000000a00 */
[----:B------:R-:W-:Y:S01]  /*f1a0*/  LEA R6, P1, R4, UR8, 0x1 ;  /* 0x0000000804067c11 */ /* 0x000fe2000f8208ff */
[----:B------:R-:W-:-:S04]  /*f1b0*/  IMAD.IADD R3, R5, 0x1, R3 ;  /* 0x0000000105037824 */ /* 0x000fc800078e0203 */
[----:B------:R0:W1:Y:S01]  /*f1c0*/  SHFL.IDX PT, R36, R6, RZ, 0x1c1f ;  /* 0x001c1fff06247589 */ /* 0x00006200000e0000 */
[----:B------:R-:W-:-:S05]  /*f1d0*/  LEA.HI.X R16, R4, UR9, R3, 0x1, P1 ;  /* 0x0000000904107c11 */ /* 0x000fca00088f0c03 */
        /* <DEDUP_REMOVED lines=8> */
[C---:B------:R-:W-:Y:S02]  /*f260*/  @!P2 LEA R40, P4, R150.reuse, R36, 0x1 ;  /* 0x000000249628a211 */ /* 0x040fe400078808ff */
[----:B--2---:R-:W-:Y:S01]  /*f270*/  @!P0 IMAD.WIDE R4, R145, 0x2, R36 ;  /* 0x0000000291048825 */ /* 0x004fe200078e0224 */
[-C--:B------:R-:W-:Y:S02]  /*f280*/  @!P1 LEA.HI.X R39, R147, R37.reuse, R44, 0x1, P3 ;  /* 0x0000002593279211 */ /* 0x080fe400018f0c2c */
[----:B------:R-:W-:Y:S02]  /*f290*/  @!P2 LEA.HI.X R41, R150, R37, R42, 0x1, P4 ;  /* 0x000000259629a211 */ /* 0x000fe400020f0c2a */
[----:B-----5:R3:W-:Y:S04]  /*f2a0*/  @!P0 ST.E.128 desc[UR8][R4.64], R8 ;  /* 0x0000000804008985 */ /* 0x0207e8000c101d08 */
[----:B------:R3:W-:Y:S04]  /*f2b0*/  @!P1 ST.E.128 desc[UR8][R38.64], R20 ;  /* 0x0000001426009985 */ /* 0x0007e8000c101d08 */
[----:B------:R3:W-:Y:S02]  /*f2c0*/  @!P2 ST.E.128 desc[UR8][R40.64], R28 ;  /* 0x0000001c2800a985 */ /* 0x0007e4000c101d08 */
.L_x_11477:
[----:B------:R-:W-:Y:S05]  /*f2d0*/  BSYNC B1 ;  /* 0x0000000000017941 */ /* 0x000fea0003800000 */
.L_x_11476:
        /* <DEDUP_REMOVED lines=21> */
.L_x_11475:
        /* <DEDUP_REMOVED lines=12> */
[C---:B------:R-:W-:Y:S01]  /*f4f0*/  VIADD R29, R17.reuse, 0x8 ;  /* 0x00000008111d7836 */ /* 0x040fe20000000000 */
[----:B------:R-:W-:Y:S01]  /*f500*/  ULDC.64 UR10, c[0x0][0xb38] ;  /* 0x0002ce00000a7ab9 */ /* 0x000fe20000000a00 */
[C---:B------:R-:W-:Y:S01]  /*f510*/  VIADD R31, R17.reuse, 0x10 ;  /* 0x00000010111f7836 */ /* 0x040fe20000000000 */
[----:B------:R-:W-:Y:S01]  /*f520*/  UIMAD.WIDE.U32 UR8, UR15, UR10, UR8 ;  /* 0x0000000a0f0872a5 */ /* 0x000fe2000f8e0008 */
[C---:B------:R-:W-:Y:S01]  /*f530*/  VIADD R79, R17.reuse, 0x18 ;  /* 0x00000018114f7836 */ /* 0x040fe20000000000 */
[----:B------:R-:W-:Y:S01]  /*f540*/  BSSY B1, `(.L_x_11479) ;  /* 0x0000064000017945 */ /* 0x000fe20003800000 */
[C---:B------:R-:W-:Y:S01]  /*f550*/  VIADD R86, R17.reuse, 0x20 ;  /* 0x0000002011567836 */ /* 0x040fe20000000000 */
[----:B------:R-:W-:Y:S01]  /*f560*/  UIMAD UR9, UR15, UR11, UR9 ;  /* 0x0000000b0f0972a4 */ /* 0x000fe2000f8e0209 */
[----:B------:R-:W-:Y:S01]  /*f570*/  SHF.R.S32.HI R16, RZ, 0x1f, R29 ;  /* 0x0000001fff107819 */ /* 0x000fe2000001141d */
[----:B------:R-:W-:Y:S01]  /*f580*/  VIADD R85, R17, 0x20 ;  /* 0x0000002011557836 */ /* 0x000fe20000000000 */
[----:B------:R-:W-:Y:S01]  /*f590*/  ULDC.64 UR10, c[0x0][0xb40] ;  /* 0x0002d000000a7ab9 */ /* 0x000fe20000000a00 */
[----:B------:R-:W-:Y:S01]  /*f5a0*/  SHF.R.S32.HI R18, RZ, 0x1f, R31 ;  /* 0x0000001fff127819 */ /* 0x000fe2000001141f */
[----:B------:R-:W-:Y:S01]  /*f5b0*/  UIMAD UR4, UR4, UR10, URZ ;  /* 0x0000000a040472a4 */ /* 0x000fe2000f8e023f */
[----:B------:R-:W-:Y:S01]  /*f5c0*/  SHF.R.S32.HI R28, RZ, 0x1f, R79 ;  /* 0x0000001fff1c7819 */ /* 0x000fe2000001144f */
[----:B------:R-:W-:Y:S01]  /*f5d0*/  UIMAD.WIDE.U32 UR8, UR7, UR10, UR8 ;  /* 0x0000000a070872a5 */ /* 0x000fe2000f8e0008 */
[----:B0-----:R-:W-:Y:S01]  /*f5e0*/  @P1 IMAD.HI.U32 R4, R25, R4, RZ ;  /* 0x0000000419041227 */ /* 0x001fe200078e00ff */
[----:B------:R-:W-:Y:S01]  /*f5f0*/  UIMAD UR4, UR7, UR11, UR4 ;  /* 0x0000000b070472a4 */ /* 0x000fe2000f8e0204 */
        /* <DEDUP_REMOVED lines=20> */
[----:B------:R-:W-:Y:S01]  /*f740*/  UIADD3 UR4, UR37, 0x31c20, URZ ;  /* 0x00031c2025047890 */ /* 0x000fe2000fffe03f */
[C---:B------:R-:W-:Y:S01]  /*f750*/  IMAD R13, R3.reuse, UR11, R6 ;  /* 0x0000000b030d7c24 */ /* 0x040fe2000f8e0206 */
[----:B------:R-:W-:Y:S01]  /*f760*/  SHF.R.S32.HI R6, RZ, 0x1f, R11 ;  /* 0x0000001fff067819 */ /* 0x000fe2000001140b */
[----:B------:R-:W-:Y:S01]  /*f770*/  IMAD.WIDE.U32 R4, R3, UR10, R4 ;  /* 0x0000000a03047c25 */ /* 0x000fe2000f8e0004 */
[----:B------:R-:W-:Y:S01]  /*f780*/  UPRMT UR4, URZ, 0x654, UR4 ;  /* 0x000006543f047896 */ /* 0x000fe20008000004 */
[----:B------:R-:W-:-:S02]  /*f790*/  SHF.R.S32.HI R84, RZ, 0x1f, R157 ;  /* 0x0000001fff547819 */ /* 0x000fc4000001149d */
[----:B------:R-:W-:Y:S01]  /*f7a0*/  IMAD R6, R6, UR8, RZ ;  /* 0x0000000806067c24 */ /* 0x000fe2000f8e02ff */
[----:B------:R-:W-:Y:S01]  /*f7b0*/  SHF.R.S32.HI R86, RZ, 0x1f, R86 ;  /* 0x0000001fff567819 */ /* 0x000fe20000011456 */
        /* <DEDUP_REMOVED lines=25> */
[-C--:B------:R-:W-:Y:S02]  /*f950*/  @!P3 LEA R24, P5, R85, R4.reuse, 0x2 ;  /* 0x000000045518b211 */ /* 0x080fe400078a10ff */
[-C--:B------:R-:W-:Y:S01]  /*f960*/  @!P4 LEA R26, P6, R157, R4.reuse, 0x2 ;  /* 0x000000049d1ac211 */ /* 0x080fe200078c10ff */
[----:B------:R2:W-:Y:S01]  /*f970*/  @!P1 ST.E.64 desc[UR8][R12.64], R72 ;  /* 0x000000480c009985 */ /* 0x0005e2000c101b08 */
[----:B------:R-:W-:Y:S02]  /*f980*/  @!P2 LEA R22, P1, R79, R4, 0x2 ;  /* 0x000000044f16a211 */ /* 0x000fe400078210ff */
[----:B------:R-:W-:Y:S01]  /*f990*/  @!P3 LEA.HI.X R25, R85, R5, R86, 0x2, P5 ;  /* 0x000000055519b211 */ /* 0x000fe200028f1456 */
[----:B------:R3:W-:Y:S01]  /*f9a0*/  @!P0 ST.E.64 desc[UR8][R14.64], R32 ;  /* 0x000000200e008985 */ /* 0x0007e2000c101b08 */
        /* <DEDUP_REMOVED lines=16> */
[-C--:B------:R-:W-:Y:S02]  /*fab0*/  @!P3 LEA R20, P6, R153, R4.reuse, 0x2 ;  /* 0x000000049914b211 */ /* 0x080fe400078c10ff */
[-C--:B---3--:R-:W-:Y:S01]  /*fac0*/  @!P4 LEA R14, P0, R154, R4.reuse, 0x2 ;  /* 0x000000049a0ec211 */ /* 0x088fe200078010ff */
[----:B------:R0:W-:Y:S01]  /*fad0*/  @!P1 ST.E.64 desc[UR8][R12.64], R52 ;  /* 0x000000340c009985 */ /* 0x0001e2000c101b08 */
[-C--:B----4-:R-:W-:Y:S02]  /*fae0*/  @!P2 LEA R22, P1, R152, R4.reuse, 0x2 ;  /* 0x000000049816a211 */ /* 0x090fe400078210ff */
        /* <DEDUP_REMOVED lines=9> */
.L_x_11480:
[----:B------:R-:W-:Y:S05]  /*fb80*/  BSYNC B1 ;  /* 0x0000000000017941 */ /* 0x000fea0003800000 */
.L_x_11479:
[----:B------:R-:W-:Y:S01]  /*fb90*/  ISETP.GE.AND P0, PT, R9, R0, PT ;  /* 0x000000000900720c */ /* 0x000fe20003f06270 */
[----:B0-----:R0:W3:Y:S04]  /*fba0*/  SHFL.IDX PT, R11, R3, 0x1, 0x1c1f ;  /* 0x003c1f00030b7f89 */ /* 0x0010e800000e0000 */
[----:B------:R0:W4:Y:S08]  /*fbb0*/  SHFL.IDX PT, R10, R6, 0x1, 0x1c1f ;  /* 0x003c1f00060a7f89 */ /* 0x00013000000e0000 */
[----:B0-----:R-:W-:Y:S05]  /*fbc0*/  @P0 BRA `(.L_x_11478) ;  /* 0x0000000c00f80947 */ /* 0x001fea0003800000 */
[----:B------:R-:W-:Y:S01]  /*fbd0*/  ULDC UR4, c[0x0][0xac8] ;  /* 0x0002b20000047ab9 */ /* 0x000fe20000000800 */
[----:B------:R-:W-:Y:S01]  /*fbe0*/  ULDC.64 UR8, c[0x0][0x208] ;  /* 0x0000820000087ab9 */ /* 0x000fe20000000a00 */
[----:B------:R-:W-:Y:S02]  /*fbf0*/  ISETP.GE.AND P0, PT, R29, UR4, PT ;  /* 0x000000041d007c0c */ /* 0x000fe4000bf06270 */
[----:B------:R-:W-:Y:S02]  /*fc00*/  ISETP.GE.AND P1, PT, R17, UR4, PT ;  /* 0x0000000411007c0c */ /* 0x000fe4000bf26270 */
[----:B------:R-:W-:Y:S02]  /*fc10*/  ISETP.GE.AND P2, PT, R31, UR4, PT ;  /* 0x000000041f007c0c */ /* 0x000fe4000bf46270 */
[----:B------:R-:W-:Y:S02]  /*fc20*/  ISETP.GE.AND P3, PT, R79, UR4, PT ;  /* 0x000000044f007c0c */ /* 0x000fe4000bf66270 */
[----:B------:R-:W-:-:S05]  /*fc30*/  ISETP.GE.AND P4, PT, R85, UR4, PT ;  /* 0x0000000455007c0c */ /* 0x000fca000bf86270 */
[-C--:B----4-:R-:W-:Y:S02]  /*fc40*/  @!P0 LEA R8, P5, R29, R10.reuse, 0x2 ;  /* 0x0000000a1d088211 */ /* 0x090fe400078a10ff */
[----:B-123--:R-:W-:Y:S02]  /*fc50*/  @!P1 IMAD.WIDE R4, R17, 0x4, R10 ;  /* 0x0000000411049825 */ /* 0x00efe400078e020a */
[----:B------:R-:W-:Y:S02]  /*fc60*/  @!P0 LEA.HI.X R9, R29, R11, R16, 0x2, P5 ;  /* 0x0000000b1d098211 */ /* 0x000fe400028f1410 */
[-C--:B------:R-:W-:Y:S01]  /*fc70*/  @!P2 LEA R12, P5, R31, R10.reuse, 0x2 ;  /* 0x0000000a1f0ca211 */ /* 0x080fe200078a10ff */
[----:B------:R0:W-:Y:S01]  /*fc80*/  @!P1 ST.E.64 desc[UR8][R4.64], R74 ;  /* 0x0000004a04009985 */ /* 0x0001e2000c101b08 */
[----:B------:R-:W-:Y:S02]  /*fc90*/  ISETP.GE.AND P1, PT, R157, UR4, PT ;  /* 0x000000049d007c0c */ /* 0x000fe4000bf26270 */
[----:B------:R-:W-:Y:S01]  /*fca0*/  @!P3 LEA R14, P6, R79, R10, 0x2 ;  /* 0x0000000a4f0eb211 */ /* 0x000fe200078c10ff */
[----:B------:R-:W-:Y:S01]  /*fcb0*/  @!P0 ST.E.64 desc[UR8][R8.64], R76 ;  /* 0x0000004c08008985 */ /* 0x000fe2000c101b08 */
[----:B------:R-:W-:-:S02]  /*fcc0*/  ISETP.GE.AND P0, PT, R156, UR4, PT ;  /* 0x000000049c007c0c */ /* 0x000fc4000bf06270 */
[-C--:B------:R-:W-:Y:S02]  /*fcd0*/  @!P2 LEA.HI.X R13, R31, R11.reuse, R18, 0x2, P5 ;  /* 0x0000000b1f0da211 */ /* 0x080fe400028f1412 */
[-C--:B------:R-:W-:Y:S02]  /*fce0*/  @!P4 LEA R20, P5, R85, R10.reuse, 0x2 ;  /* 0x0000000a5514c211 */ /* 0x080fe400078a10ff */
[-C--:B------:R-:W-:Y:S01]  /*fcf0*/  @!P3 LEA.HI.X R15, R79, R11.reuse, R28, 0x2, P6 ;  /* 0x0000000b4f0fb211 */ /* 0x080fe200030f141c */
[----:B------:R-:W-:Y:S01]  /*fd00*/  @!P2 ST.E.64 desc[UR8][R12.64], R34 ;  /* 0x000000220c00a985 */ /* 0x000fe2000c101b08 */
[----:B------:R-:W-:Y:S02]  /*fd10*/  @!P4 LEA.HI.X R21, R85, R11, R86, 0x2, P5 ;  /* 0x0000000b5515c211 */ /* 0x000fe400028f1456 */
[----:B------:R-:W-:Y:S01]  /*fd20*/  ISETP.GE.AND P2, PT, R153, UR4, PT ;  /* 0x0000000499007c0c */ /* 0x000fe2000bf46270 */
[----:B------:R1:W-:Y:S01]  /*fd30*/  @!P3 ST.E.64 desc[UR8][R14.64], R38 ;  /* 0x000000260e00b985 */ /* 0x0003e2000c101b08 */
[----:B------:R-:W-:-:S02]  /*fd40*/  @!P1 LEA R22, P5, R157, R10, 0x2 ;  /* 0x0000000a9d169211 */ /* 0x000fc400078a10ff */
[-C--:B0-----:R-:W-:Y:S01]  /*fd50*/  @!P0 LEA R4, P6, R156, R10.reuse, 0x2 ;  /* 0x0000000a9c048211 */ /* 0x081fe200078c10ff */
[----:B------:R0:W-:Y:S01]  /*fd60*/  @!P4 ST.E.64 desc[UR8][R20.64], R42 ;  /* 0x0000002a1400c985 */ /* 0x0001e2000c101b08 */
[----:B------:R-:W-:Y:S02]  /*fd70*/  ISETP.GE.AND P4, PT, R155, UR4, PT ;  /* 0x000000049b007c0c */ /* 0x000fe4000bf86270 */
[----:B------:R-:W-:Y:S02]  /*fd80*/  ISETP.GE.AND P3, PT, R154, UR4, PT ;  /* 0x000000049a007c0c */ /* 0x000fe4000bf66270 */
[-C--:B------:R-:W-:Y:S02]  /*fd90*/  @!P1 LEA.HI.X R23, R157, R11.reuse, R84, 0x2, P5 ;  /* 0x0000000b9d179211 */ /* 0x080fe400028f1454 */
[----:B------:R-:W-:Y:S02]  /*fda0*/  @!P0 LEA.HI.X R5, R156, R11, R83, 0x2, P6 ;  /* 0x0000000b9c058211 */ /* 0x000fe400030f1453 */
[----:B------:R-:W-:Y:S01]  /*fdb0*/  ISETP.GE.AND P5, PT, R152, UR4, PT ;  /* 0x0000000498007c0c */ /* 0x000fe2000bfa6270 */
[----:B------:R2:W-:Y:S04]  /*fdc0*/  @!P1 ST.E.64 desc[UR8][R22.64], R46 ;  /* 0x0000002e16009985 */ /* 0x0005e8000c101b08 */
[----:B------:R2:W-:Y:S01]  /*fdd0*/  @!P0 ST.E.64 desc[UR8][R4.64], R50 ;  /* 0x0000003204008985 */ /* 0x0005e2000c101b08 */
[----:B-1----:R-:W-:-:S02]  /*fde0*/  @!P2 LEA R14, P0, R153, R10, 0x2 ;  /* 0x0000000a990ea211 */ /* 0x002fc400078010ff */
[-C--:B------:R-:W-:Y:S02]  /*fdf0*/  @!P4 LEA R8, P1, R155, R10.reuse, 0x2 ;  /* 0x0000000a9b08c211 */ /* 0x080fe400078210ff */
[-C--:B------:R-:W-:Y:S02]  /*fe00*/  @!P2 LEA.HI.X R15, R153, R11.reuse, R80, 0x2, P0 ;  /* 0x0000000b990fa211 */ /* 0x080fe400000f1450 */
[----:B------:R-:W-:Y:S02]  /*fe10*/  ISETP.GE.AND P0, PT, R151, UR4, PT ;  /* 0x0000000497007c0c */ /* 0x000fe4000bf06270 */
[-C--:B------:R-:W-:Y:S02]  /*fe20*/  @!P3 LEA R12, P6, R154, R10.reuse, 0x2 ;  /* 0x0000000a9a0cb211 */ /* 0x080fe400078c10ff */
[----:B------:R-:W-:Y:S02]  /*fe30*/  @!P4 LEA.HI.X R9, R155, R11, R82, 0x2, P1 ;  /* 0x0000000b9b09c211 */ /* 0x000fe400008f1452 */
[----:B0-----:R-:W-:-:S02]  /*fe40*/  @!P5 LEA R20, P1, R152, R10, 0x2 ;  /* 0x0000000a9814d211 */ /* 0x001fc400078210ff */
[-C--:B------:R-:W-:Y:S01]  /*fe50*/  @!P3 LEA.HI.X R13, R154, R11.reuse, R81, 0x2, P6 ;  /* 0x0000000b9a0db211 */ /* 0x080fe200030f1451 */
[----:B------:R2:W-:Y:S01]  /*fe60*/  @!P4 ST.E.64 desc[UR8][R8.64], R54 ;  /* 0x000000360800c985 */ /* 0x0005e2000c101b08 */
[----:B------:R-:W-:-:S03]  /*fe70*/  @!P5 LEA.HI.X R21, R152, R11, R78, 0x2, P1 ;  /* 0x0000000b9815d211 */ /* 0x000fc600008f144e */
[----:B------:R2:W-:Y:S04]  /*fe80*/  @!P3 ST.E.64 desc[UR8][R12.64], R58 ;  /* 0x0000003a0c00b985 */ /* 0x0005e8000c101b08 */
[----:B------:R2:W-:Y:S04]  /*fe90*/  @!P2 ST.E.64 desc[UR8][R14.64], R62 ;  /* 0x0000003e0e00a985 */ /* 0x0005e8000c101b08 */
[----:B------:R2:W-:Y:S01]  /*fea0*/  @!P5 ST.E.64 desc[UR8][R20.64], R66 ;  /* 0x000000421400d985 */ /* 0x0005e2000c101b08 */
[----:B------:R-:W-:Y:S05]  /*feb0*/  @P0 BRA `(.L_x_11478) ;  /* 0x0000000c003c0947 */ /* 0x000fea0003800000 */
[----:B--2---:R-:W-:Y:S01]  /*fec0*/  LEA R4, P0, R151, R10, 0x2 ;  /* 0x0000000a97047211 */ /* 0x004fe200078010ff */
[----:B------:R-:W-:-:S03]  /*fed0*/  ULDC.64 UR8, c[0x0][0x208] ;  /* 0x0000820000087ab9 */ /* 0x000fc60000000a00 */
[----:B------:R-:W-:-:S05]  /*fee0*/  LEA.HI.X R5, R151, R11, R30, 0x2, P0 ;  /* 0x0000000b97057211 */ /* 0x000fca00000f141e */
[----:B------:R0:W-:Y:S01]  /*fef0*/  ST.E.64 desc[UR8][R4.64], R70 ;  /* 0x0000004604007985 */ /* 0x0001e2000c101b08 */
[----:B------:R-:W-:Y:S05]  /*ff00*/  BRA `(.L_x_11478) ;  /* 0x0000000c00287947 */ /* 0x000fea0003800000 */
.L_x_11473:
        /* <DEDUP_REMOVED lines=37> */
[----:B------:R-:W2:Y:S04]  /*10160*/  LDG.E R3, desc[UR8][R4.64] ;  /* 0x0000000804037981 */ /* 0x000ea8000c1e1900 */
[----:B-----5:R-:W2:Y:S02]  /*10170*/  LDG.E R0, desc[UR8][R4.64+0x4] ;  /* 0x0000040804007981 */ /* 0x020ea4000c1e1900 */
[----:B--2---:R-:W-:-:S07]  /*10180*/  IMAD.IADD R0, R0, 0x1, -R3 ;  /* 0x0000000100007824 */ /* 0x004fce00078e0a03 */
.L_x_11481:
[----:B------:R-:W-:Y:S01]  /*10190*/  R2UR UR7, R149 ;  /* 0x00000000950772ca */ /* 0x000fe200000e0000 */
[----:B------:R-:W-:Y:S01]  /*101a0*/  BSSY B1, `(.L_x_11482) ;  /* 0x000003f000017945 */ /* 0x000fe20003800000 */
[----:B------:R-:W-:-:S11]  /*101b0*/  R2UR UR8, R6 ;  /* 0x00000000060872ca */ /* 0x000fd600000e0000 */
[----:B------:R-:W-:Y:S02]  /*101c0*/  USEL UR7, UR7, URZ, !UP0 ;  /* 0x0000003f07077287 */ /* 0x000fe4000c000000 */
[----:B------:R-:W-:Y:S01]  /*101d0*/  USEL UR12, UR8, URZ, !UP0 ;  /* 0x0000003f080c7287 */ /* 0x000fe2000c000000 */
[----:B------:R-:W-:Y:S11]  /*101e0*/  @P0 BRA `(.L_x_11483) ;  /* 0x0000000000e80947 */ /* 0x000ff60003800000 */
[----:B------:R-:W1:Y:S01]  /*101f0*/  LDC R11, c[0x0][0xbe8] ;  /* 0x0002fa00ff0b7b82 */ /* 0x000e620000000800 */
[----:B------:R-:W-:-:S13]  /*10200*/  R2UR UR8, R22 ;  /* 0x00000000160872ca */ /* 0x000fda00000e0000 */
[----:B------:R-:W-:-:S05]  /*10210*/  IMAD.U32 R6, RZ, RZ, UR8 ;  /* 0x00000008ff067e24 */ /* 0x000fca000f8e00ff */
[----:B------:R-:W-:Y:S01]  /*10220*/  IADD3 R6, R6, -0x80, R12 ;  /* 0xffffff8006067810 */ /* 0x000fe20007ffe00c */
[----:B-1---5:R-:W-:-:S05]  /*10230*/  IMAD R3, R0, R11, RZ ;  /* 0x0000000b00037224 */ /* 0x022fca00078e02ff */
        /* <DEDUP_REMOVED lines=8> */
[----:B------:R-:W1:Y:S02]  /*102c0*/  @P0 LDC R3, c[0x0][0xbec] ;  /* 0x0002fb00ff030b82 */ /* 0x000e640000000800 */
[----:B------:R-:W-:-:S04]  /*102d0*/  UISETP.GT.AND UP0, UPT, UR9, 0x1, UPT ;  /* 0x000000010900788c */ /* 0x000fc8000bf04270 */
[----:B------:R-:W-:Y:S02]  /*102e0*/  USEL UR18, UR18, 0x978, UP0 ;  /* 0x0000097812127887 */ /* 0x000fe40008000000 */
[----:B------:R-:W3:Y:S01]  /*102f0*/  @P0 LDC R5, c[0x0][0xbf0] ;  /* 0x0002fc00ff050b82 */ /* 0x000ee20000000800 */
[----:B------:R-:W-:-:S09]  /*10300*/  USEL UR13, UR8, URZ, UP0 ;  /* 0x0000003f080d7287 */ /* 0x000fd20008000000 */
[----:B------:R-:W-:Y:S01]  /*10310*/  ULDC.64 UR8, c[0x0][UR18+0x218] ;  /* 0x0000860012087abb */ /* 0x000fe20008000a00 */
[----:B------:R-:W-:Y:S01]  /*10320*/  ULDC.64 UR14, c[0x0][UR18+0x220] ;  /* 0x00008800120e7abb */ /* 0x000fe20008000a00 */
[----:B------:R-:W-:Y:S01]  /*10330*/  ULDC.64 UR16, c[0x0][UR18+0x228] ;  /* 0x00008a0012107abb */ /* 0x000fe20008000a00 */
[----:B------:R-:W-:Y:S02]  /*10340*/  UIMAD UR15, UR15, UR7, URZ ;  /* 0x000000070f0f72a4 */ /* 0x000fe4000f8e023f */
[----:B------:R-:W-:Y:S02]  /*10350*/  UIMAD.WIDE.U32 UR22, UR16, UR13, URZ ;  /* 0x0000000d101672a5 */ /* 0x000fe4000f8e003f */
[----:B------:R-:W-:Y:S02]  /*10360*/  UIMAD UR13, UR17, UR13, URZ ;  /* 0x0000000d110d72a4 */ /* 0x000fe4000f8e023f */
[----:B------:R-:W-:Y:S02]  /*10370*/  UIMAD UR15, UR14, UR12, UR15 ;  /* 0x0000000c0e0f72a4 */ /* 0x000fe4000f8e020f */
[----:B------:R-:W-:-:S06]  /*10380*/  UIADD3 UR13, UR23, UR13, URZ ;  /* 0x0000000d170d7290 */ /* 0x000fcc000fffe03f */
[----:B0-----:R-:W-:Y:S01]  /*10390*/  IMAD.U32 R8, RZ, RZ, UR13 ;  /* 0x0000000dff087e24 */ /* 0x001fe2000f8e00ff */
[----:B--2---:R-:W-:Y:S01]  /*103a0*/  R2UR UR19, R4 ;  /* 0x00000000041372ca */ /* 0x004fe200000e0000 */
[----:B-1----:R-:W-:-:S04]  /*103b0*/  @P0 IMAD.HI.U32 R4, R6, R3, RZ ;  /* 0x0000000306040227 */ /* 0x002fc800078e00ff */
[----:B------:R-:W-:Y:S01]  /*103c0*/  IMAD.MOV.U32 R3, RZ, RZ, R6 ;  /* 0x000000ffff037224 */ /* 0x000fe200078e0006 */
[----:B---3--:R-:W-:Y:S01]  /*103d0*/  @P0 SHF.R.U32.HI R3, RZ, R5, R4 ;  /* 0x00000005ff030219 */ /* 0x008fe20000011604 */
[----:B------:R-:W-:Y:S02]  /*103e0*/  IMAD.U32 R4, RZ, RZ, UR22 ;  /* 0x00000016ff047e24 */ /* 0x000fe4000f8e00ff */
[----:B------:R-:W-:Y:S01]  /*103f0*/  IMAD.U32 R5, RZ, RZ, UR23 ;  /* 0x00000017ff057e24 */ /* 0x000fe2000f8e00ff */
[--C-:B------:R-:W-:Y:S01]  /*10400*/  SHF.R.S32.HI R5, RZ, 0x1f, R3.reuse ;  /* 0x0000001fff057819 */ /* 0x100fe20000011403 */
[----:B------:R-:W-:Y:S02]  /*10410*/  IMAD.MOV R9, RZ, RZ, -R3 ;  /* 0x000000ffff097224 */ /* 0x000fe400078e0a03 */
[----:B------:R-:W-:Y:S02]  /*10420*/  UIMAD.WIDE.U32 UR10, UR8, UR19, URZ ;  /* 0x00000013080a72a5 */ /* 0x000fe4000f8e003f */
[----:B------:R-:W-:Y:S01]  /*10430*/  UIMAD UR19, UR9, UR19, URZ ;  /* 0x00000013091372a4 */ /* 0x000fe2000f8e023f */
[----:B------:R-:W-:Y:S01]  /*10440*/  IMAD R9, R11, R9, R6 ;  /* 0x000000090b097224 */ /* 0x000fe200078e0206 */
[----:B------:R-:W-:-:S02]  /*10450*/  UIMAD.WIDE.U32 UR8, UR14, UR7, URZ ;  /* 0x000000070e0872a5 */ /* 0x000fc4000f8e003f */
[----:B------:R-:W-:Y:S02]  /*10460*/  UIADD3 UR19, UR11, UR19, URZ ;  /* 0x000000130b137290 */ /* 0x000fe4000fffe03f */
[----:B------:R-:W-:Y:S02]  /*10470*/  UIADD3 UR10, UP1, UP2, UR8, UR10, UR4 ;  /* 0x0000000a080a7290 */ /* 0x000fe4000fa3e004 */
        /* <DEDUP_REMOVED lines=17> */
.L_x_11483:
[----:B------:R-:W-:Y:S05]  /*10590*/  BSYNC B1 ;  /* 0x0000000000017941 */ /* 0x000fea0003800000 */
.L_x_11482:
[----:B------:R-:W-:-:S13]  /*105a0*/  R2UR UR8, R146 ;  /* 0x00000000920872ca */ /* 0x000fda00000e0000 */
[----:B------:R-:W-:-:S06]  /*105b0*/  UISETP.GT.AND UP0, UPT, UR8, 0x1, UPT ;  /* 0x000000010800788c */ /* 0x000fcc000bf04270 */
[----:B------:R-:W-:-:S13]  /*105c0*/  PLOP3.LUT P0, PT, PT, PT, UP0, 0x80, 0x0 ;  /* 0x000000000000781c */ /* 0x000fda0003f0f008 */
[----:B------:R-:W-:Y:S05]  /*105d0*/  @P0 BRA `(.L_x_11478) ;  /* 0x0000000400740947 */ /* 0x000fea0003800000 */
[----:B-1----:R-:W2:Y:S01]  /*105e0*/  LDL.LU R3, [R1+0x4] ;  /* 0x0000040001037983 */ /* 0x002ea20000300800 */
[----:B------:R-:W1:Y:S01]  /*105f0*/  LDC R13, c[0x0][0xbe8] ;  /* 0x0002fa00ff0d7b82 */ /* 0x000e620000000800 */
[----:B0-----:R-:W-:Y:S01]  /*10600*/  SHF.R.S32.HI R8, RZ, 0x1f, R10 ;  /* 0x0000001fff087819 */ /* 0x001fe2000001140a */
        /* <DEDUP_REMOVED lines=11> */
[----:B------:R-:W-:Y:S01]  /*106c0*/  ULDC.64 UR10, c[0x0][0xae8] ;  /* 0x0002ba00000a7ab9 */ /* 0x000fe20000000a00 */
[----:B-1----:R-:W-:-:S13]  /*106d0*/  ISETP.NE.AND P0, PT, R13, 0x1, PT ;  /* 0x000000010d00780c */ /* 0x002fda0003f05270 */
[----:B------:R-:W0:Y:S08]  /*106e0*/  @P0 LDC R5, c[0x0][0xbec] ;  /* 0x0002fb00ff050b82 */ /* 0x000e300000000800 */
[----:B------:R-:W1:Y:S01]  /*106f0*/  @P0 LDC R9, c[0x0][0xbf0] ;  /* 0x0002fc00ff090b82 */ /* 0x000e620000000800 */
[----:B--2---:R-:W-:Y:S02]  /*10700*/  R2UR UR16, R3 ;  /* 0x00000000031072ca */ /* 0x004fe400000e0000 */
[----:B------:R-:W-:-:S04]  /*10710*/  SHF.R.S32.HI R3, RZ, 0x1f, R10 ;  /* 0x0000001fff037819 */ /* 0x000fc8000001140a */
[----:B------:R-:W-:-:S04]  /*10720*/  LEA.HI R3, R3, R10, RZ, 0x2 ;  /* 0x0000000a03037211 */ /* 0x000fc800078f10ff */
[----:B------:R-:W-:-:S03]  /*10730*/  LOP3.LUT R3, R3, 0xfffffffc, RZ, 0xc0, !PT ;  /* 0xfffffffc03037812 */ /* 0x000fc600078ec0ff */
[----:B------:R-:W-:Y:S02]  /*10740*/  UIMAD.WIDE.U32 UR8, UR16, UR10, UR8 ;  /* 0x0000000a100872a5 */ /* 0x000fe4000f8e0008 */
[----:B------:R-:W-:Y:S02]  /*10750*/  IMAD.IADD R3, R10, 0x1, -R3 ;  /* 0x000000010a037824 */ /* 0x000fe400078e0a03 */
[----:B------:R-:W-:Y:S02]  /*10760*/  UIMAD UR9, UR16, UR11, UR9 ;  /* 0x0000000b100972a4 */ /* 0x000fe4000f8e0209 */
[----:B------:R-:W-:Y:S01]  /*10770*/  IMAD R3, R3, 0x60, R8 ;  /* 0x0000006003037824 */ /* 0x000fe200078e0208 */
[----:B------:R-:W-:Y:S02]  /*10780*/  ULDC.64 UR10, c[0x0][0xaf0] ;  /* 0x0002bc00000a7ab9 */ /* 0x000fe40000000a00 */
[----:B------:R-:W-:Y:S01]  /*10790*/  UIMAD UR12, UR12, UR10, URZ ;  /* 0x0000000a0c0c72a4 */ /* 0x000fe2000f8e023f */
[----:B------:R-:W-:Y:S01]  /*107a0*/  VIADD R6, R3, UR13 ;  /* 0x0000000d03067c36 */ /* 0x000fe20008000000 */
[----:B------:R-:W-:-:S02]  /*107b0*/  UIMAD.WIDE.U32 UR8, UR7, UR10, UR8 ;  /* 0x0000000a070872a5 */ /* 0x000fc4000f8e0008 */
[----:B------:R-:W-:Y:S01]  /*107c0*/  UIMAD UR4, UR7, UR11, UR12 ;  /* 0x0000000b070472a4 */ /* 0x000fe2000f8e020c */
[----:B0-----:R-:W-:Y:S02]  /*107d0*/  @P0 IMAD.HI.U32 R4, R6, R5, RZ ;  /* 0x0000000506040227 */ /* 0x001fe400078e00ff */
[----:B------:R-:W-:Y:S01]  /*107e0*/  ULDC.64 UR10, c[0x0][0xae0] ;  /* 0x0002b800000a7ab9 */ /* 0x000fe20000000a00 */
[----:B------:R-:W-:Y:S01]  /*107f0*/  UIADD3 UR4, UR9, UR4, URZ ;  /* 0x0000000409047290 */ /* 0x000fe2000fffe03f */
[----:B------:R-:W-:Y:S01]  /*10800*/  IMAD.MOV.U32 R3, RZ, RZ, R6 ;  /* 0x000000ffff037224 */ /* 0x000fe200078e0006 */
[----:B-1----:R-:W-:Y:S01]  /*10810*/  @P0 SHF.R.U32.HI R3, RZ, R9, R4 ;  /* 0x00000009ff030219 */ /* 0x002fe20000011604 */
[----:B------:R-:W-:-:S03]  /*10820*/  IMAD.U32 R5, RZ, RZ, UR9 ;  /* 0x00000009ff057e24 */ /* 0x000fc6000f8e00ff */
[--C-:B------:R-:W-:Y:S01]  /*10830*/  SHF.R.S32.HI R4, RZ, 0x1f, R3.reuse ;  /* 0x0000001fff047819 */ /* 0x100fe20000011403 */
[----:B------:R-:W-:Y:S02]  /*10840*/  IMAD.MOV R9, RZ, RZ, -R3 ;  /* 0x000000ffff097224 */ /* 0x000fe400078e0a03 */
[----:B------:R-:W-:Y:S02]  /*10850*/  IMAD.U32 R5, RZ, RZ, UR4 ;  /* 0x00000004ff057e24 */ /* 0x000fe4000f8e00ff */
[----:B------:R-:W-:Y:S02]  /*10860*/  IMAD R9, R13, R9, R6 ;  /* 0x000000090d097224 */ /* 0x000fe400078e0206 */
[----:B------:R-:W-:Y:S02]  /*10870*/  IMAD R6, R4, UR10, RZ ;  /* 0x0000000a04067c24 */ /* 0x000fe4000f8e02ff */
[----:B------:R-:W-:Y:S01]  /*10880*/  IMAD.U32 R4, RZ, RZ, UR8 ;  /* 0x00000008ff047e24 */ /* 0x000fe2000f8e00ff */
[----:B------:R-:W-:Y:S01]  /*10890*/  ULDC.64 UR8, c[0x0][0xad8] ;  /* 0x0002b60000087ab9 */ /* 0x000fe20000000a00 */
[C---:B------:R-:W-:Y:S01]  /*108a0*/  IMAD R11, R3.reuse, UR11, R6 ;  /* 0x0000000b030b7c24 */ /* 0x040fe2000f8e0206 */
[----:B------:R-:W-:Y:S01]  /*108b0*/  SHF.R.S32.HI R6, RZ, 0x1f, R9 ;  /* 0x0000001fff067819 */ /* 0x000fe20000011409 */
[----:B------:R-:W-:-:S04]  /*108c0*/  IMAD.WIDE.U32 R4, R3, UR10, R4 ;  /* 0x0000000a03047c25 */ /* 0x000fc8000f8e0004 */
        /* <DEDUP_REMOVED lines=24> */
[----:B------:R3:W-:Y:S04]  /*10a50*/  @!P2 ST.E.128 desc[UR8][R8.64], RZ ;  /* 0x000000ff0800a985 */ /* 0x0007e8000c101d08 */
[----:B------:R3:W-:Y:S04]  /*10a60*/  @!P3 ST.E.128 desc[UR8][R10.64], RZ ;  /* 0x000000ff0a00b985 */ /* 0x0007e8000c101d08 */
[----:B------:R3:W-:Y:S02]  /*10a70*/  @!P4 ST.E.128 desc[UR8][R14.64], RZ ;  /* 0x000000ff0e00c985 */ /* 0x0007e4000c101d08 */
.L_x_11485:
[----:B------:R-:W-:Y:S05]  /*10a80*/  BSYNC B1 ;  /* 0x0000000000017941 */ /* 0x000fea0003800000 */
.L_x_11484:
        /* <DEDUP_REMOVED lines=11> */
[C---:B------:R-:W-:Y:S02]  /*10b40*/  @!P4 LEA R12, P1, R150.reuse, R4, 0x1 ;  /* 0x00000004960cc211 */ /* 0x040fe400078208ff */
[----:B----4-:R-:W-:Y:S01]  /*10b50*/  @!P2 IMAD.WIDE R8, R145, 0x2, R4 ;  /* 0x000000029108a825 */ /* 0x010fe200078e0204 */
[-C--:B------:R-:W-:Y:S02]  /*10b60*/  @!P3 LEA.HI.X R11, R147, R5.reuse, R18, 0x1, P0 ;  /* 0x00000005930bb211 */ /* 0x080fe400000f0c12 */
[----:B------:R-:W-:Y:S02]  /*10b70*/  @!P4 LEA.HI.X R13, R150, R5, R16, 0x1, P1 ;  /* 0x00000005960dc211 */ /* 0x000fe400008f0c10 */
[----:B------:R2:W-:Y:S04]  /*10b80*/  @!P2 ST.E.128 desc[UR8][R8.64], RZ ;  /* 0x000000ff0800a985 */ /* 0x0005e8000c101d08 */
[----:B------:R2:W-:Y:S04]  /*10b90*/  @!P3 ST.E.128 desc[UR8][R10.64], RZ ;  /* 0x000000ff0a00b985 */ /* 0x0005e8000c101d08 */
[----:B------:R2:W-:Y:S02]  /*10ba0*/  @!P4 ST.E.128 desc[UR8][R12.64], RZ ;  /* 0x000000ff0c00c985 */ /* 0x0005e4000c101d08 */
.L_x_11478:
[----:B------:R-:W-:Y:S05]  /*10bb0*/  BSYNC B0 ;  /* 0x0000000000007941 */ /* 0x000fea0003800000 */
.L_x_11472:
[----:B------:R-:W-:Y:S02]  /*10bc0*/  ULDC UR4, c[0x0][0xc3c] ;  /* 0x00030f0000047ab9 */ /* 0x000fe40000000800 */
[----:B------:R-:W-:-:S13]  /*10bd0*/  ISETP.GE.AND P0, PT, R7, UR4, PT ;  /* 0x0000000407007c0c */ /* 0x000fda000bf06270 */
[----:B------:R-:W-:Y:S05]  /*10be0*/  @!P0 BRA `(.L_x_11486) ;  /* 0xffffff04002c8947 */ /* 0x000fea000383ffff */
[----:B------:R-:W-:Y:S05]  /*10bf0*/  EXIT ;  /* 0x000000000000794d */ /* 0x000fea0003800000 */
.L_x_11435:
        /* <DEDUP_REMOVED lines=16> */
.L_x_11487:
        /* <DEDUP_REMOVED lines=45> */
.L_x_11491:
[----:B------:R-:W0:Y:S01]  /*10fd0*/  LDC R2, c[0x0][0xc3c] ;  /* 0x00030f00ff027b82 */ /* 0x000e220000000800 */
[----:B------:R-:W-:Y:S01]  /*10fe0*/  UIADD3 UR4, UR4, 0x1f, URZ ;  /* 0x0000001f04047890 */ /* 0x000fe2000fffe03f */
[----:B------:R-:W-:Y:S02]  /*10ff0*/  ULDC UR7, c[0x0][0xc3c] ;  /* 0x00030f0000077ab9 */ /* 0x000fe40000000800 */
[----:B------:R-:W-:-:S03]  /*11000*/  IMAD.U32 R27, RZ, RZ, UR7 ;  /* 0x00000007ff1b7e24 */ /* 0x000fc6000f8e00ff */
[----:B0-----:R-:W-:-:S13]  /*11010*/  ISETP.LE.AND P6, PT, R2, UR4, PT ;  /* 0x0000000402007c0c */ /* 0x001fda000bfc3270 */
[----:B------:R-:W-:Y:S05]  /*11020*/  @P6 BRA `(.L_x_11490) ;  /* 0x0000000800b46947 */ /* 0x000fea0003800000 */
[----:B------:R-:W-:Y:S01]  /*11030*/  VIADD R9, R0, UR4 ;  /* 0x0000000400097c36 */ /* 0x000fe20008000000 */
[----:B------:R-:W-:Y:S01]  /*11040*/  ULDC.64 UR8, c[0x0][0x208] ;  /* 0x0000820000087ab9 */ /* 0x000fe20000000a00 */
        /* <DEDUP_REMOVED lines=30> */
.L_x_11489:
        /* <DEDUP_REMOVED lines=13> */
.L_x_11492:
        /* <DEDUP_REMOVED lines=47> */
[----:B------:R-:W-:Y:S01]  /*115f0*/  ISETP.GE.AND P2, PT, R3, RZ, PT ;  /* 0x000000ff0300720c */ /* 0x000fe20003f46270 */
[----:B------:R-:W-:-:S10]  /*11600*/  IMAD.MOV R3, RZ, RZ, -R7 ;  /* 0x000000ffff037224 */ /* 0x000fd400078e0a07 */
        /* <DEDUP_REMOVED lines=13> */
.L_x_11493:
[----:B0-----:R-:W0:Y:S01]  /*116e0*/  LDC.64 R2, c[0x0][0xc90] ;  /* 0x00032400ff027b82 */ /* 0x001e220000000a00 */
[----:B------:R-:W-:Y:S01]  /*116f0*/  ULDC.64 UR6, c[0x0][0x208] ;  /* 0x0000820000067ab9 */ /* 0x000fe20000000a00 */
        /* <DEDUP_REMOVED lines=36> */
[----:B------:R-:W-:-:S03]  /*11940*/  IMAD.MOV R26, RZ, RZ, -R7 ;  /* 0x000000ffff1a7224 */ /* 0x000fc600078e0a07 */
        /* <DEDUP_REMOVED lines=18> */
[----:B------:R-:W-:Y:S02]  /*11a70*/  ISETP.GE.AND P2, PT, R3, RZ, PT ;  /* 0x000000ff0300720c */ /* 0x000fe40003f46270 */
[----:B------:R-:W-:-:S05]  /*11a80*/  IADD3 R3, R6, 0x1000000, R4 ;  /* 0x0100000006037810 */ /* 0x000fca0007ffe004 */
[----:B------:R-:W-:-:S06]  /*11a90*/  @P0 VIADD R2, R2, 0x1 ;  /* 0x0000000102020836 */ /* 0x000fcc0000000000 */
[----:B------:R-:W-:Y:S01]  /*11aa0*/  @!P2 IMAD.MOV R2, RZ, RZ, -R2 ;  /* 0x000000ffff02a224 */ /* 0x000fe200078e0a02 */
[----:B------:R-:W-:-:S05]  /*11ab0*/  @!P1 LOP3.LUT R2, RZ, R7, RZ, 0x33, !PT ;  /* 0x00000007ff029212 */ /* 0x000fca00078e33ff */
[----:B------:R-:W-:-:S07]  /*11ac0*/  IMAD R26, R2, R26, R3 ;  /* 0x0000001a021a7224 */ /* 0x000fce00078e0203 */
.L_x_11494:
[----:B------:R-:W-:-:S05]  /*11ad0*/  LOP3.LUT R2, RZ, R2, RZ, 0x33, !PT ;  /* 0x00000002ff027212 */ /* 0x000fca00078e33ff */
[----:B------:R-:W-:Y:S01]  /*11ae0*/  IMAD.IADD R25, R25, 0x1, R2 ;  /* 0x0000000119197824 */ /* 0x000fe200078e0202 */
[----:B------:R-:W-:Y:S06]  /*11af0*/  BRA `(.L_x_11495) ;  /* 0x00000000000c7947 */ /* 0x000fec0003800000 */
.L_x_11490:
[----:B------:R-:W-:Y:S02]  /*11b00*/  IMAD.MOV.U32 R25, RZ, RZ, RZ ;  /* 0x000000ffff197224 */ /* 0x000fe400078e00ff */
[----:B------:R-:W-:Y:S02]  /*11b10*/  IMAD.U32 R24, RZ, RZ, UR6 ;  /* 0x00000006ff187e24 */ /* 0x000fe4000f8e00ff */
[----:B------:R-:W-:-:S07]  /*11b20*/  IMAD.MOV.U32 R26, RZ, RZ, RZ ;  /* 0x000000ffff1a7224 */ /* 0x000fce00078e00ff */
.L_x_11495:
[----:B------:R-:W-:-:S13]  /*11b30*/  ISETP.NE.AND P0, PT, R0, RZ, PT ;  /* 0x000000ff0000720c */ /* 0x000fda0003f05270 */
[----:B------:R-:W0:Y:S01]  /*11b40*/  @!P0 S2R R3, SR_CgaCtaId ;  /* 0x0000000000038919 */ /* 0x000e220000008800 */
[----:B------:R-:W-:-:S04]  /*11b50*/  @!P0 MOV R0, 0x400 ;  /* 0x0000040000008802 */ /* 0x000fc80000000f00 */
[----:B0-----:R-:W-:-:S05]  /*11b60*/  @!P0 LEA R0, R3, R0, 0x18 ;  /* 0x0000000003008211 */ /* 0x001fca00078ec0ff */
[----:B------:R1:W-:Y:S01]  /*11b70*/  @!P0 STS.128 [R0+0x31cd0], R24 ;  /* 0x031cd01800008388 */ /* 0x0003e20000000c00 */
[----:B------:R-:W-:Y:S06]  /*11b80*/  BAR.ARV 0x5, 0x200 ;  /* 0x0148000000007b1d */ /* 0x000fec0000002000 */
.L_x_11488:
        /* <DEDUP_REMOVED lines=33> */
.L_x_11602:
[----:B0--3--:R-:W0:Y:S01]  /*11da0*/  LDC.64 R2, c[0x0][0xc88] ;  /* 0x00032200ff027b82 */ /* 0x009e220000000a00 */
        /* <DEDUP_REMOVED lines=22> */
[----:B-1----:R1:W5:Y:S01]  /*11f10*/  @P0 LDG.E R0, desc[UR10][R2.64] ;  /* 0x0000000a02000981 */ /* 0x002362000c1e1900 */
        /* <DEDUP_REMOVED lines=33> */
.L_x_11497:
[----:B------:R-:W-:Y:S01]  /*12130*/  ULDC.64 UR4, c[0x0][0xa20] ;  /* 0x0002880000047ab9 */ /* 0x000fe20000000a00 */
[C---:B------:R-:W-:Y:S01]  /*12140*/  LOP3.LUT R6, R26.reuse, 0xff000000, RZ, 0xc0, !PT ;  /* 0xff0000001a067812 */ /* 0x040fe200078ec0ff */
        /* <DEDUP_REMOVED lines=9> */
[----:B------:R-:W-:Y:S01]  /*121e0*/  IADD3 R2, P0, R22, UR4, RZ ;  /* 0x0000000416027c10 */ /* 0x000fe2000ff1e0ff */
[----:B------:R-:W-:-:S03]  /*121f0*/  ULDC.64 UR6, c[0x0][0x208] ;  /* 0x0000820000067ab9 */ /* 0x000fc60000000a00 */
[----:B------:R-:W-:-:S05]  /*12200*/  IADD3.X R3, R23, UR5, RZ, P0, !PT ;  /* 0x0000000517037c10 */ /* 0x000fca00087fe4ff */
[----:B------:R2:W5:Y:S01]  /*12210*/  LDG.E R7, desc[UR6][R2.64] ;  /* 0x0000000602077981 */ /* 0x000562000c1e1900 */
[----:B------:R-:W-:Y:S05]  /*12220*/  BRA `(.L_x_11499) ;  /* 0x0000000000147947 */ /* 0x000fea0003800000 */
.L_x_11498:
[----:B------:R-:W-:Y:S05]  /*12230*/  @!P0 BRA `(.L_x_11499) ;  /* 0x0000000000108947 */ /* 0x000fea0003800000 */
[----:B------:R-:W-:Y:S02]  /*12240*/  ULDC.64 UR4, c[0x0][0x208] ;  /* 0x0000820000047ab9 */ /* 0x000fe40000000a00 */
[----:B------:R-:W2:Y:S04]  /*12250*/  LDG.E R7, desc[UR4][R4.64] ;  /* 0x0000000404077981 */ /* 0x000ea8000c1e1900 */
[----:B------:R-:W2:Y:S02]  /*12260*/  LDG.E R4, desc[UR4][R4.64+0x4] ;  /* 0x0000040404047981 */ /* 0x000ea4000c1e1900 */
[----:B--2---:R-:W-:-:S07]  /*12270*/  IMAD.IADD R7, R4, 0x1, -R7 ;  /* 0x0000000104077824 */ /* 0x004fce00078e0a07 */
.L_x_11499:
[----:B-----5:R-:W-:Y:S01]  /*12280*/  IMAD.IADD R7, R7, 0x1, -R0 ;  /* 0x0000000107077824 */ /* 0x020fe200078e0a00 */
[----:B------:R-:W-:Y:S01]  /*12290*/  LOP3.LUT R9, R6, 0xff, RZ, 0xc0, !PT ;  /* 0x000000ff06097812 */ /* 0x000fe200078ec0ff */
[----:B------:R-:W3:Y:S01]  /*122a0*/  LDC R0, c[0x0][0x448] ;  /* 0x00011200ff007b82 */ /* 0x000ee20000000800 */
[----:B--2---:R-:W-:Y:S01]  /*122b0*/  IMAD R2, R25, 0xc0, RZ ;  /* 0x000000c019027824 */ /* 0x004fe200078e02ff */
[----:B------:R-:W-:Y:S01]  /*122c0*/  BSSY B0, `(.L_x_11500) ;  /* 0x0000036000007945 */ /* 0x000fe20003800000 */
[----:B------:R-:W-:Y:S02]  /*122d0*/  IMAD.MOV.U32 R4, RZ, RZ, RZ ;  /* 0x000000ffff047224 */ /* 0x000fe400078e00ff */
[----:B------:R-:W-:Y:S01]  /*122e0*/  VIADD R2, R2, 0xbf ;  /* 0x000000bf02027836 */ /* 0x000fe20000000000 */
[----:B---3--:R-:W-:-:S13]  /*122f0*/  ISETP.NE.AND P0, PT, R0, 0x1, PT ;  /* 0x000000010000780c */ /* 0x008fda0003f05270 */
[----:B------:R-:W2:Y:S08]  /*12300*/  @P0 LDC R3, c[0x0][0x44c] ;  /* 0x00011300ff030b82 */ /* 0x000eb00000000800 */
[----:B------:R-:W3:Y:S01]  /*12310*/  @P0 LDC R0, c[0x0][0x450] ;  /* 0x00011400ff000b82 */ /* 0x000ee20000000800 */
[----:B--2---:R-:W-:-:S05]  /*12320*/  @P0 IMAD.HI.U32 R3, R2, R3, RZ ;  /* 0x0000000302030227 */ /* 0x004fca00078e00ff */
[----:B---3--:R-:W-:Y:S01]  /*12330*/  @P0 SHF.R.U32.HI R2, RZ, R0, R3 ;  /* 0x00000000ff020219 */ /* 0x008fe20000011603 */
[C---:B------:R-:W-:Y:S01]  /*12340*/  VIADD R0, R7.reuse, 0x8f ;  /* 0x0000008f07007836 */ /* 0x040fe20000000000 */
[----:B------:R-:W-:-:S03]  /*12350*/  IADD3 R7, R7, 0x90, -R8 ;  /* 0x0000009007077810 */ /* 0x000fc60007ffe808 */
[----:B------:R-:W-:-:S04]  /*12360*/  IMAD.HI R0, R0, 0x38e38e39, RZ ;  /* 0x38e38e3900007827 */ /* 0x000fc800078e02ff */
[----:B------:R-:W-:Y:S01]  /*12370*/  IMAD.IADD R2, R7, 0x1, R2 ;  /* 0x0000000107027824 */ /* 0x000fe200078e0202 */
[----:B------:R-:W-:Y:S01]  /*12380*/  SHF.R.U32.HI R3, RZ, 0x1f, R0 ;  /* 0x0000001fff037819 */ /* 0x000fe20000011600 */
[----:B------:R-:W-:Y:S02]  /*12390*/  IMAD.MOV.U32 R7, RZ, RZ, R4 ;  /* 0x000000ffff077224 */ /* 0x000fe400078e0004 */
[----:B------:R-:W-:Y:S01]  /*123a0*/  IMAD.HI R2, R2, 0x38e38e39, RZ ;  /* 0x38e38e3902027827 */ /* 0x000fe200078e02ff */
[----:B------:R-:W-:-:S04]  /*123b0*/  LEA.HI.SX32 R3, R0, R3, 0x1b ;  /* 0x0000000300037211 */ /* 0x000fc800078fdaff */
[----:B------:R-:W-:-:S04]  /*123c0*/  SHF.R.U32.HI R0, RZ, 0x1f, R2 ;  /* 0x0000001fff007819 */ /* 0x000fc80000011602 */
[----:B------:R-:W-:-:S04]  /*123d0*/  LEA.HI.SX32 R0, R2, R0, 0x1b ;  /* 0x0000000002007211 */ /* 0x000fc800078fdaff */
[----:B01----:R-:W-:Y:S02]  /*123e0*/  VIMNMX R8, R3, R0, PT ;  /* 0x0000000003087248 */ /* 0x003fe40003fe0100 */
[----:B------:R-:W-:Y:S02]  /*123f0*/  SHF.R.U32.HI R0, RZ, 0x10, R6 ;  /* 0x00000010ff007819 */ /* 0x000fe40000011606 */
[----:B------:R-:W-:Y:S01]  /*12400*/  ISETP.GE.AND P1, PT, R8, 0x1, PT ;  /* 0x000000010800780c */ /* 0x000fe20003f26270 */
[----:B------:R0:W-:Y:S01]  /*12410*/  STL [R1+0x1c], R8 ;  /* 0x00001c0801007387 */ /* 0x0001e20000100800 */
[----:B------:R-:W-:-:S03]  /*12420*/  ISETP.NE.AND P0, PT, R0, RZ, PT ;  /* 0x000000ff0000720c */ /* 0x000fc60003f05270 */
[----:B------:R0:W-:Y:S04]  /*12430*/  STL [R1+0x20], R4 ;  /* 0x0000200401007387 */ /* 0x0001e80000100800 */
[----:B------:R0:W-:Y:S06]  /*12440*/  STL [R1+0x38], R9 ;  /* 0x0000380901007387 */ /* 0x0001ec0000100800 */
[----:B------:R-:W1:Y:S01]  /*12450*/  @!P0 LDC R0, c[0x0][0x9f0] ;  /* 0x00027c00ff008b82 */ /* 0x000e620000000800 */
        /* <DEDUP_REMOVED lines=28> */
.L_x_11501:
[----:B------:R-:W-:Y:S05]  /*12620*/  BSYNC B0 ;  /* 0x0000000000007941 */ /* 0x000fea0003800000 */
.L_x_11500:
        /* <DEDUP_REMOVED lines=20> */
[----:B0-----:R-:W0:Y:S02]  /*12770*/  S2R R4, SR_LTMASK ;  /* 0x0000000000047919 */ /* 0x001e240000003900 */
[----:B0-----:R-:W-:-:S04]  /*12780*/  LOP3.LUT R4, R4, UR4, RZ, 0xc0, !PT ;  /* 0x0000000404047c12 */ /* 0x001fc8000f8ec0ff */
[----:B--2---:R-:W0:Y:S01]  /*12790*/  POPC R7, R4 ;  /* 0x0000000400077309 */ /* 0x004e220000000000 */
[----:B---3--:R-:W0:Y:S02]  /*127a0*/  SHFL.IDX PT, R0, R3, R0, 0x1f ;  /* 0x00001f0003007589 */ /* 0x008e2400000e0000 */
[----:B0-----:R-:W-:Y:S01]  /*127b0*/  IADD3 R24, R0, UR38, R7 ;  /* 0x0000002600187c10 */ /* 0x001fe2000fffe007 */
[----:B------:R-:W-:Y:S06]  /*127c0*/  BRA `(.L_x_11504) ;  /* 0x0000004000247947 */ /* 0x000fec0003800000 */
.L_x_11503:
        /* <DEDUP_REMOVED lines=12> */
[----:B--2---:R-:W-:-:S02]  /*12890*/  IMAD.U32 R7, RZ, RZ, UR9 ;  /* 0x00000009ff077e24 */ /* 0x004fc4000f8e00ff */
[----:B------:R-:W-:Y:S02]  /*128a0*/  IMAD.U32 R10, RZ, RZ, UR4 ;  /* 0x00000004ff0a7e24 */ /* 0x000fe4000f8e00ff */
[----:B------:R-:W-:Y:S02]  /*128b0*/  IMAD.U32 R11, RZ, RZ, UR5 ;  /* 0x00000005ff0b7e24 */ /* 0x000fe4000f8e00ff */
[----:B------:R-:W-:Y:S02]  /*128c0*/  IMAD.MOV.U32 R8, RZ, RZ, 0x70 ;  /* 0x00000070ff087424 */ /* 0x000fe400078e00ff */
[----:B------:R-:W-:Y:S02]  /*128d0*/  IMAD.MOV.U32 R12, RZ, RZ, 0x1 ;  /* 0x00000001ff0c7424 */ /* 0x000fe400078e00ff */
[----:B------:R-:W-:-:S07]  /*128e0*/  IMAD.MOV.U32 R13, RZ, RZ, RZ ;  /* 0x000000ffff0d7224 */ /* 0x000fce00078e00ff */
[----:B------:R-:W-:-:S07]  /*128f0*/  LEPC R20, `(.L_x_11506) ;  /* 0x000000001014794e */ /* 0x000fce0000000000 */
[----:B0-----:R-:W-:Y:S05]  /*12900*/  CALL.ABS.NOINC R2 ;  /* 0x0000000002007343 */ /* 0x001fea0003c00000 */
.L_x_11506:
[----:B------:R-:W-:Y:S05]  /*12910*/  BSYNC B6 ;  /* 0x0000000000067941 */ /* 0x000fea0003800000 */
.L_x_11505:
        /* <DEDUP_REMOVED lines=9> */
[----:B0-----:R-:W-:Y:S02]  /*129b0*/  IMAD.U32 R4, RZ, RZ, UR6 ;  /* 0x00000006ff047e24 */ /* 0x001fe4000f8e00ff */
[----:B------:R-:W-:Y:S02]  /*129c0*/  IMAD.U32 R5, RZ, RZ, UR7 ;  /* 0x00000007ff057e24 */ /* 0x000fe4000f8e00ff */
[----:B------:R-:W-:Y:S02]  /*129d0*/  IMAD.U32 R6, RZ, RZ, UR8 ;  /* 0x00000008ff067e24 */ /* 0x000fe4000f8e00ff */
[----:B--2---:R-:W-:-:S02]  /*129e0*/  IMAD.U32 R7, RZ, RZ, UR9 ;  /* 0x00000009ff077e24 */ /* 0x004fc4000f8e00ff */
[----:B------:R-:W-:Y:S02]  /*129f0*/  IMAD.U32 R10, RZ, RZ, UR4 ;  /* 0x00000004ff0a7e24 */ /* 0x000fe4000f8e00ff */
[----:B------:R-:W-:Y:S02]  /*12a00*/  IMAD.U32 R11, RZ, RZ, UR5 ;  /* 0x00000005ff0b7e24 */ /* 0x000fe4000f8e00ff */
[----:B------:R-:W-:Y:S02]  /*12a10*/  IMAD.MOV.U32 R8, RZ, RZ, 0x70 ;  /* 0x00000070ff087424 */ /* 0x000fe400078e00ff */
[----:B------:R-:W-:Y:S02]  /*12a20*/  IMAD.MOV.U32 R12, RZ, RZ, 0x1 ;  /* 0x00000001ff0c7424 */ /* 0x000fe400078e00ff */
[----:B-1----:R-:W-:-:S07]  /*12a30*/  IMAD.MOV.U32 R13, RZ, RZ, RZ ;  /* 0x000000ffff0d7224 */ /* 0x002fce00078e00ff */
[----:B------:R-:W-:-:S07]  /*12a40*/  LEPC R20, `(.L_x_11509) ;  /* 0x000000001014794e */ /* 0x000fce0000000000 */
[----:B---3--:R-:W-:Y:S05]  /*12a50*/  CALL.ABS.NOINC R2 ;  /* 0x0000000002007343 */ /* 0x008fea0003c00000 */
.L_x_11509:
        /* <DEDUP_REMOVED lines=16> */
.L_x_11508:
[----:B------:R-:W-:Y:S05]  /*12b60*/  BSYNC B6 ;  /* 0x0000000000067941 */ /* 0x000fea0003800000 */
.L_x_11507:
[----:B------:R-:W-:Y:S01]  /*12b70*/  ULDC.64 UR4, c[0x0][0x9f8] ;  /* 0x00027e0000047ab9 */ /* 0x000fe20000000a00 */
[----:B------:R-:W-:Y:S01]  /*12b80*/  ULDC.64 UR6, c[0x0][0x208] ;  /* 0x0000820000067ab9 */ /* 0x000fe20000000a00 */
[----:B------:R-:W-:Y:S01]  /*12b90*/  ISETP.NE.U32.AND P0, PT, RZ, UR4, PT ;  /* 0x00000004ff007c0c */ /* 0x000fe2000bf05070 */
[----:B------:R-:W3:Y:S01]  /*12ba0*/  LDL R20, [R1+0x24] ;  /* 0x0000240001147983 */ /* 0x000ee20000100800 */
[----:B------:R-:W1:Y:S02]  /*12bb0*/  LDC.64 R2, c[0x0][0x418] ;  /* 0x00010600ff027b82 */ /* 0x000e640000000a00 */
[----:B------:R-:W-:-:S13]  /*12bc0*/  ISETP.NE.AND.EX P0, PT, RZ, UR5, PT, P0 ;  /* 0x00000005ff007c0c */ /* 0x000fda000bf05300 */
[----:B------:R-:W-:-:S04]  /*12bd0*/  @P0 IADD3 R22, P1, R22, UR4, RZ ;  /* 0x0000000416160c10 */ /* 0x000fc8000ff3e0ff */
[----:B------:R-:W-:Y:S01]  /*12be0*/  @P0 IADD3.X R23, R23, UR5, RZ, P1, !PT ;  /* 0x0000000517170c10 */ /* 0x000fe20008ffe4ff */
[----:B------:R-:W-:-:S04]  /*12bf0*/  ULDC.64 UR4, c[0x0][0xa08] ;  /* 0x0002820000047ab9 */ /* 0x000fc80000000a00 */
[----:B------:R3:W2:Y:S01]  /*12c00*/  @P0 LDG.E R26, desc[UR6][R22.64] ;  /* 0x00000006161a0981 */ /* 0x0006a2000c1e1900 */
        /* <DEDUP_REMOVED lines=12> */
.L_x_11618:
        /* <DEDUP_REMOVED lines=8> */
.L_x_11621:
        /* <DEDUP_REMOVED lines=9> */
[----:B0-----:R-:W0:Y:S02]  /*12de0*/  @P0 LDC.64 R4, c[0x0][0x440] ;  /* 0x00011000ff040b82 */ /* 0x001e240000000a00 */
        /* <DEDUP_REMOVED lines=13> */
.L_x_11513:
[----:B--2---:R-:W-:Y:S01]  /*12ec0*/  IMAD R0, R18, 0x8, R17 ;  /* 0x0000000812007824 */ /* 0x004fe200078e0211 */
[----:B---3--:R-:W-:-:S04]  /*12ed0*/  SHF.L.U32 R2, R28, 0x1f, RZ ;  /* 0x0000001f1c027819 */ /* 0x008fc800000006ff */
[----:B------:R-:W2:Y:S02]  /*12ee0*/  SYNCS.PHASECHK.TRANS64.TRYWAIT P0, [R0+URZ+0x31c40], R2 ;  /* 0x031c4002000075a7 */ /* 0x000ea4000800017f */
[----:B--2---:R-:W-:Y:S05]  /*12ef0*/  @!P0 BRA `(.L_x_11514) ;  /* 0x0000005000608947 */ /* 0x004fea0003800000 */
.L_x_11622:
        /* <DEDUP_REMOVED lines=11> */
.L_x_11515:
        /* <DEDUP_REMOVED lines=31> */
.L_x_11511:
[----:B0-----:R-:W3:Y:S04]  /*131a0*/  LDL.LU R4, [R1+0x10] ;  /* 0x0000100001047983 */ /* 0x001ee80000300800 */
        /* <DEDUP_REMOVED lines=38> */
[----:B0-----:R-:W-:Y:S05]  /*13410*/  CALL.ABS.NOINC R2 ;  /* 0x0000000002007343 */ /* 0x001fea0003c00000 */
.L_x_11517:
[----:B------:R-:W-:Y:S05]  /*13420*/  BSYNC B6 ;  /* 0x0000000000067941 */ /* 0x000fea0003800000 */
.L_x_11516:
[----:B------:R-:W2:Y:S01]  /*13430*/  LDL.LU R20, [R1+0x10] ;  /* 0x0000100001147983 */ /* 0x000ea20000300800 */
[----:B------:R-:W3:Y:S01]  /*13440*/  LDC R9, c[0x0][0x448] ;  /* 0x00011200ff097b82 */ /* 0x000ee20000000800 */
[----:B------:R-:W-:Y:S01]  /*13450*/  ULDC.64 UR4, c[0x0][0x2d8] ;  /* 0x0000b60000047ab9 */ /* 0x000fe20000000a00 */
[----:B------:R-:W-:Y:S01]  /*13460*/  ULDC.64 UR6, c[0x0][0x2e0] ;  /* 0x0000b80000067ab9 */ /* 0x000fe20000000a00 */
[----:B0-----:R-:W2:Y:S01]  /*13470*/  LDL.LU.64 R2, [R1+0x30] ;  /* 0x0000300001027983 */ /* 0x001ea20000300a00 */
[----:B------:R-:W-:-:S03]  /*13480*/  ULDC.64 UR8, c[0x0][0x280] ;  /* 0x0000a00000087ab9 */ /* 0x000fc60000000a00 */
[----:B------:R-:W4:Y:S04]  /*13490*/  LDL.LU R21, [R1+0x28] ;  /* 0x0000280001157983 */ /* 0x000f280000300800 */
[----:B------:R-:W4:Y:S01]  /*134a0*/  LDL.LU R4, [R1+0xc] ;  /* 0x00000c0001047983 */ /* 0x000f220000300800 */
[----:B------:R-:W0:Y:S01]  /*134b0*/  S2R R10, SR_TID.X ;  /* 0x00000000000a7919 */ /* 0x000e220000002100 */
[----:B------:R-:W1:Y:S01]  /*134c0*/  S2R R11, SR_TID.X ;  /* 0x00000000000b7919 */ /* 0x000e620000002100 */
[----:B---3--:R-:W-:-:S13]  /*134d0*/  ISETP.NE.AND P1, PT, R9, 0x1, PT ;  /* 0x000000010900780c */ /* 0x008fda0003f25270 */
[----:B------:R-:W3:Y:S08]  /*134e0*/  @P1 LDC R5, c[0x0][0x450] ;  /* 0x00011400ff051b82 */ /* 0x000ef00000000800 */
[----:B------:R-:W3:Y:S01]  /*134f0*/  @P1 LDC R8, c[0x0][0x450] ;  /* 0x00011400ff081b82 */ /* 0x000ee20000000800 */
[----:B--2---:R-:W-:Y:S02]  /*13500*/  IMAD.MOV.U32 R3, RZ, RZ, R20 ;  /* 0x000000ffff037224 */ /* 0x004fe400078e0014 */
[----:B------:R-:W2:Y:S01]  /*13510*/  S2R R20, SR_TID.X ;  /* 0x0000000000147919 */ /* 0x000ea20000002100 */
[----:B------:R-:W-:-:S04]  /*13520*/  IMAD.WIDE.U32 R2, R16, UR4, R2 ;  /* 0x0000000410027c25 */ /* 0x000fc8000f8e0002 */
[----:B------:R-:W-:Y:S01]  /*13530*/  IMAD R3, R16, UR5, R3 ;  /* 0x0000000510037c24 */ /* 0x000fe2000f8e0203 */
[----:B------:R-:W-:Y:S01]  /*13540*/  ULDC.64 UR4, c[0x0][0x2d0] ;  /* 0x0000b40000047ab9 */ /* 0x000fe20000000a00 */
[----:B----4-:R-:W-:Y:S02]  /*13550*/  IMAD R0, R21, UR6, RZ ;  /* 0x0000000615007c24 */ /* 0x010fe4000f8e02ff */
[----:B------:R-:W-:-:S04]  /*13560*/  IMAD.WIDE.U32 R2, R4, UR6, R2 ;  /* 0x0000000604027c25 */ /* 0x000fc8000f8e0002 */
[----:B------:R-:W-:Y:S01]  /*13570*/  IMAD R0, R4, UR7, R0 ;  /* 0x0000000704007c24 */ /* 0x000fe2000f8e0200 */
[----:B------:R-:W-:Y:S01]  /*13580*/  ULDC.64 UR6, c[0x0][0x2c8] ;  /* 0x0000b20000067ab9 */ /* 0x000fe20000000a00 */
[----:B------:R-:W4:Y:S02]  /*13590*/  @P1 LDC R4, c[0x0][0x44c] ;  /* 0x00011300ff041b82 */ /* 0x000f240000000800 */
[----:B------:R-:W-:Y:S01]  /*135a0*/  IMAD.IADD R3, R3, 0x1, R0 ;  /* 0x0000000103037824 */ /* 0x000fe200078e0200 */
[C---:B--2---:R-:W-:Y:S01]  /*135b0*/  LOP3.LUT R21, R20.reuse, 0x7f, RZ, 0xc0, !PT ;  /* 0x0000007f14157812 */ /* 0x044fe200078ec0ff */
[----:B------:R-:W-:-:S03]  /*135c0*/  IMAD.SHL.U32 R20, R20, 0x20, RZ ;  /* 0x0000002014147824 */ /* 0x000fc600078e00ff */
[----:B------:R-:W-:-:S04]  /*135d0*/  SHF.R.U32.HI R21, RZ, 0x2, R21 ;  /* 0x00000002ff157819 */ /* 0x000fc80000011615 */
[----:B------:R-:W-:Y:S01]  /*135e0*/  LOP3.LUT R20, R21, 0x60, R20, 0xf8, !PT ;  /* 0x0000006015147812 */ /* 0x000fe200078ef814 */
[----:B0-----:R-:W-:-:S04]  /*135f0*/  IMAD.SHL.U32 R21, R10, 0x8, RZ ;  /* 0x000000080a157824 */ /* 0x001fc800078e00ff */
[----:B------:R-:W-:Y:S01]  /*13600*/  IMAD R6, R25, 0xc0, R20 ;  /* 0x000000c019067824 */ /* 0x000fe200078e0214 */
[----:B------:R-:W-:Y:S01]  /*13610*/  LOP3.LUT R21, R21, 0x18, RZ, 0xc0, !PT ;  /* 0x0000001815157812 */ /* 0x000fe200078ec0ff */
[----:B-1----:R-:W-:Y:S02]  /*13620*/  IMAD.SHL.U32 R20, R11, 0x8, RZ ;  /* 0x000000080b147824 */ /* 0x002fe400078e00ff */
[----:B----4-:R-:W-:Y:S01]  /*13630*/  @P1 IMAD.HI.U32 R0, R6, R4, RZ ;  /* 0x0000000406001227 */ /* 0x010fe200078e00ff */
[C---:B------:R-:W-:Y:S02]  /*13640*/  LOP3.LUT R10, R21.reuse, 0x40, RZ, 0xfc, !PT ;  /* 0x00000040150a7812 */ /* 0x040fe400078efcff */
[----:B------:R-:W-:Y:S01]  /*13650*/  LOP3.LUT R20, R20, 0x18, RZ, 0xc0, !PT ;  /* 0x0000001814147812 */ /* 0x000fe200078ec0ff */
[----:B------:R-:W-:Y:S01]  /*13660*/  IMAD.MOV.U32 R4, RZ, RZ, R6 ;  /* 0x000000ffff047224 */ /* 0x000fe200078e0006 */
[----:B---3--:R-:W-:Y:S02]  /*13670*/  @P1 SHF.R.U32.HI R4, RZ, R5, R0 ;  /* 0x00000005ff041219 */ /* 0x008fe40000011600 */
        /* <DEDUP_REMOVED lines=105> */
.L_x_11635:
        /* <DEDUP_REMOVED lines=14> */
.L_x_11519:
        /* <DEDUP_REMOVED lines=18> */
.L_x_11636:
[----:B------:R-:W-:Y:S05]  /*13f10*/  BSYNC B0 ;  /* 0x0000000000007941 */ /* 0x000fea0003800000 */
.L_x_11520:
        /* <DEDUP_REMOVED lines=52> */
.L_x_11528:
[----:B------:R-:W-:Y:S01]  /*14260*/  IMAD R3, R6, 0x8, R17 ;  /* 0x0000000806037824 */ /* 0x000fe200078e0211 */
[----:B------:R-:W-:Y:S01]  /*14270*/  SHF.L.U32 R2, R10, 0x1f, RZ ;  /* 0x0000001f0a027819 */ /* 0x000fe200000006ff */
[----:B------:R-:W-:Y:S03]  /*14280*/  BSSY B3, `(.L_x_11529) ;  /* 0x0000003000037945 */ /* 0x000fe60003800000 */
[----:B------:R-:W1:Y:S02]  /*14290*/  SYNCS.PHASECHK.TRANS64.TRYWAIT P0, [R3+URZ+0x31c40], R2 ;  /* 0x031c4002030075a7 */ /* 0x000e64000800017f */
[----:B-1----:R-:W-:Y:S05]  /*142a0*/  @!P0 BRA `(.L_x_11530) ;  /* 0x0000004400c08947 */ /* 0x002fea0003800000 */
.L_x_11637:
[----:B------:R-:W-:Y:S05]  /*142b0*/  BSYNC B3 ;  /* 0x0000000000037941 */ /* 0x000fea0003800000 */
.L_x_11529:
        /* <DEDUP_REMOVED lines=12> */
.L_x_11532:
[----:B------:R-:W-:Y:S05]  /*14380*/  BSYNC B3 ;  /* 0x0000000000037941 */ /* 0x000fea0003800000 */
.L_x_11531:
        /* <DEDUP_REMOVED lines=11> */
.L_x_11533:
        /* <DEDUP_REMOVED lines=16> */
.L_x_11534:
        /* <DEDUP_REMOVED lines=16> */
.L_x_11535:
        /* <DEDUP_REMOVED lines=15> */
.L_x_11638:
[----:B------:R-:W-:Y:S05]  /*14730*/  BSYNC B3 ;  /* 0x0000000000037941 */ /* 0x000fea0003800000 */
.L_x_11536:
        /* <DEDUP_REMOVED lines=12> */
.L_x_11539:
[----:B------:R-:W-:Y:S05]  /*14800*/  BSYNC B3 ;  /* 0x0000000000037941 */ /* 0x000fea0003800000 */
.L_x_11538:
        /* <DEDUP_REMOVED lines=11> */
.L_x_11540:
        /* <DEDUP_REMOVED lines=15> */
.L_x_11541:
        /* <DEDUP_REMOVED lines=15> */
.L_x_11542:
        /* <DEDUP_REMOVED lines=12> */
.L_x_11527:
[----:B------:R-:W-:Y:S05]  /*14b60*/  BSYNC B1 ;  /* 0x0000000000017941 */ /* 0x000fea0003800000 */
.L_x_11526:
[----:B------:R-:W2:Y:S01]  /*14b70*/  LDL.LU R0, [R1+0x24] ;  /* 0x0000240001007983 */ /* 0x000ea20000300800 */
[----:B------:R-:W-:Y:S02]  /*14b80*/  IMAD.MOV.U32 R28, RZ, RZ, R10 ;  /* 0x000000ffff1c7224 */ /* 0x000fe400078e000a */
[----:B------:R-:W-:Y:S02]  /*14b90*/  IMAD.MOV.U32 R18, RZ, RZ, R6 ;  /* 0x000000ffff127224 */ /* 0x000fe400078e0006 */
[----:B--2---:R-:W-:-:S07]  /*14ba0*/  VIADD R0, R0, 0xfffffffd ;  /* 0xfffffffd00007836 */ /* 0x004fce0000000000 */
.L_x_11525:
[----:B------:R-:W-:Y:S05]  /*14bb0*/  BSYNC B2 ;  /* 0x0000000000027941 */ /* 0x000fea0003800000 */
.L_x_11524:
[----:B------:R-:W-:Y:S01]  /*14bc0*/  VIADD R7, R7, 0xfffffffe ;  /* 0xfffffffe07077836 */ /* 0x000fe20000000000 */
[----:B------:R-:W-:-:S04]  /*14bd0*/  LOP3.LUT R2, RZ, R9, RZ, 0x33, !PT ;  /* 0x00000009ff027212 */ /* 0x000fc800078e33ff */
[----:B------:R-:W-:-:S13]  /*14be0*/  ISETP.NE.AND P0, PT, R7, R2, PT ;  /* 0x000000020700720c */ /* 0x000fda0003f05270 */
[----:B------:R-:W-:Y:S05]  /*14bf0*/  @!P0 BRA `(.L_x_11523) ;  /* 0x0000001400988947 */ /* 0x000fea0003800000 */
[----:B------:R-:W-:-:S07]  /*14c00*/  IMAD.MOV.U32 R4, RZ, RZ, R22 ;  /* 0x000000ffff047224 */ /* 0x000fce00078e0016 */
.L_x_11577:
        /* <DEDUP_REMOVED lines=33> */
.L_x_11545:
[----:B------:R-:W-:Y:S01]  /*14e20*/  IMAD R3, R6, 0x8, R17 ;  /* 0x0000000806037824 */ /* 0x000fe200078e0211 */
[----:B------:R-:W-:Y:S01]  /*14e30*/  SHF.L.U32 R2, R7, 0x1f, RZ ;  /* 0x0000001f07027819 */ /* 0x000fe200000006ff */
[----:B------:R-:W-:Y:S03]  /*14e40*/  BSSY B2, `(.L_x_11546) ;  /* 0x0000003000027945 */ /* 0x000fe60003800000 */
[----:B------:R-:W1:Y:S02]  /*14e50*/  SYNCS.PHASECHK.TRANS64.TRYWAIT P0, [R3+URZ+0x31c40], R2 ;  /* 0x031c4002030075a7 */ /* 0x000e64000800017f */
[----:B-1----:R-:W-:Y:S05]  /*14e60*/  @!P0 BRA `(.L_x_11547) ;  /* 0x0000003800f88947 */ /* 0x002fea0003800000 */
.L_x_11639:
[----:B------:R-:W-:Y:S05]  /*14e70*/  BSYNC B2 ;  /* 0x0000000000027941 */ /* 0x000fea0003800000 */
.L_x_11546:
        /* <DEDUP_REMOVED lines=12> */
.L_x_11549:
[----:B------:R-:W-:Y:S05]  /*14f40*/  BSYNC B2 ;  /* 0x0000000000027941 */ /* 0x000fea0003800000 */
.L_x_11548:
        /* <DEDUP_REMOVED lines=11> */
.L_x_11550:
        /* <DEDUP_REMOVED lines=16> */
.L_x_11551:
        /* <DEDUP_REMOVED lines=16> */
.L_x_11552:
        /* <DEDUP_REMOVED lines=15> */
.L_x_11640:
[----:B------:R-:W-:Y:S05]  /*152f0*/  BSYNC B2 ;  /* 0x0000000000027941 */ /* 0x000fea0003800000 */
.L_x_11553:
        /* <DEDUP_REMOVED lines=11> */
.L_x_11556:
[----:B------:R-:W-:Y:S05]  /*153b0*/  BSYNC B2 ;  /* 0x0000000000027941 */ /* 0x000fea0003800000 */
.L_x_11555:
        /* <DEDUP_REMOVED lines=10> */
.L_x_11557:
        /* <DEDUP_REMOVED lines=15> */
.L_x_11558:
        /* <DEDUP_REMOVED lines=15> */
.L_x_11559:
        /* <DEDUP_REMOVED lines=12> */
.L_x_11544:
[----:B------:R-:W-:Y:S05]  /*15700*/  BSYNC B1 ;  /* 0x0000000000017941 */ /* 0x000fea0003800000 */
.L_x_11543:
        /* <DEDUP_REMOVED lines=33> */
.L_x_11562:
[----:B------:R-:W-:Y:S01]  /*15920*/  IMAD R2, R18, 0x8, R17 ;  /* 0x0000000812027824 */ /* 0x000fe200078e0211 */
[----:B------:R-:W-:Y:S01]  /*15930*/  SHF.L.U32 R3, R28, 0x1f, RZ ;  /* 0x0000001f1c037819 */ /* 0x000fe200000006ff */
[----:B------:R-:W-:Y:S03]  /*15940*/  BSSY B2, `(.L_x_11563) ;  /* 0x0000003000027945 */ /* 0x000fe60003800000 */
[----:B------:R-:W1:Y:S02]  /*15950*/  SYNCS.PHASECHK.TRANS64.TRYWAIT P0, [R2+URZ+0x31c40], R3 ;  /* 0x031c4003020075a7 */ /* 0x000e64000800017f */
[----:B-1----:R-:W-:Y:S05]  /*15960*/  @!P0 BRA `(.L_x_11564) ;  /* 0x0000003000608947 */ /* 0x002fea0003800000 */
.L_x_11641:
[----:B------:R-:W-:Y:S05]  /*15970*/  BSYNC B2 ;  /* 0x0000000000027941 */ /* 0x000fea0003800000 */
.L_x_11563:
        /* <DEDUP_REMOVED lines=12> */
.L_x_11566:
[----:B------:R-:W-:Y:S05]  /*15a40*/  BSYNC B2 ;  /* 0x0000000000027941 */ /* 0x000fea0003800000 */
.L_x_11565:
        /* <DEDUP_REMOVED lines=12> */
.L_x_11567:
        /* <DEDUP_REMOVED lines=16> */
.L_x_11568:
        /* <DEDUP_REMOVED lines=16> */
.L_x_11569:
        /* <DEDUP_REMOVED lines=15> */
.L_x_11642:
[----:B------:R-:W-:Y:S05]  /*15e00*/  BSYNC B2 ;  /* 0x0000000000027941 */ /* 0x000fea0003800000 */
.L_x_11570:
        /* <DEDUP_REMOVED lines=11> */
.L_x_11573:
[----:B------:R-:W-:Y:S05]  /*15ec0*/  BSYNC B2 ;  /* 0x0000000000027941 */ /* 0x000fea0003800000 */
.L_x_11572:
        /* <DEDUP_REMOVED lines=10> */
.L_x_11574:
        /* <DEDUP_REMOVED lines=15> */
.L_x_11575:
        /* <DEDUP_REMOVED lines=15> */
.L_x_11576:
        /* <DEDUP_REMOVED lines=12> */
.L_x_11561:
[----:B------:R-:W-:Y:S05]  /*16210*/  BSYNC B1 ;  /* 0x0000000000017941 */ /* 0x000fea0003800000 */
.L_x_11560:
[----:B------:R-:W2:Y:S01]  /*16220*/  LDL R2, [R1+0x4] ;  /* 0x0000040001027983 */ /* 0x000ea20000100800 */
[----:B------:R-:W-:Y:S01]  /*16230*/  VIADD R0, R0, 0xfffffffe ;  /* 0xfffffffe00007836 */ /* 0x000fe20000000000 */
[----:B--2---:R-:W-:-:S13]  /*16240*/  ISETP.GT.AND P0, PT, R9, R2, PT ;  /* 0x000000020900720c */ /* 0x004fda0003f04270 */
[----:B------:R-:W-:Y:S05]  /*16250*/  @P0 BRA `(.L_x_11577) ;  /* 0xffffffe8006c0947 */ /* 0x000fea000383ffff */
.L_x_11523:
[----:B------:R-:W-:Y:S05]  /*16260*/  BSYNC B0 ;  /* 0x0000000000007941 */ /* 0x000fea0003800000 */
.L_x_11522:
        /* <DEDUP_REMOVED lines=18> */
.L_x_11579:
[----:B------:R-:W-:Y:S05]  /*16390*/  BSYNC B0 ;  /* 0x0000000000007941 */ /* 0x000fea0003800000 */
.L_x_11578:
        /* <DEDUP_REMOVED lines=9> */
.L_x_11643:
[----:B------:R-:W-:Y:S05]  /*16430*/  BSYNC B1 ;  /* 0x0000000000017941 */ /* 0x000fea0003800000 */
.L_x_11582:
        /* <DEDUP_REMOVED lines=9> */
.L_x_11585:
[----:B------:R-:W-:Y:S05]  /*164d0*/  BSYNC B1 ;  /* 0x0000000000017941 */ /* 0x000fea0003800000 */
.L_x_11584:
        /* <DEDUP_REMOVED lines=10> */
.L_x_11586:
        /* <DEDUP_REMOVED lines=15> */
.L_x_11587:
        /* <DEDUP_REMOVED lines=15> */
.L_x_11588:
        /* <DEDUP_REMOVED lines=10> */
.L_x_11581:
[----:B------:R-:W-:Y:S05]  /*16800*/  BSYNC B0 ;  /* 0x0000000000007941 */ /* 0x000fea0003800000 */
.L_x_11580:
[----:B------:R-:W-:-:S05]  /*16810*/  VIADD R18, R18, 0x1 ;  /* 0x0000000112127836 */ /* 0x000fca0000000000 */
[----:B------:R-:W-:-:S04]  /*16820*/  ISETP.NE.AND P0, PT, R18, 0x2, PT ;  /* 0x000000021200780c */ /* 0x000fc80003f05270 */
[----:B------:R-:W-:Y:S02]  /*16830*/  SEL R3, RZ, 0x1, P0 ;  /* 0x00000001ff037807 */ /* 0x000fe40000000000 */
[----:B------:R-:W-:Y:S02]  /*16840*/  SEL R18, R18, RZ, P0 ;  /* 0x000000ff12127207 */ /* 0x000fe40000000000 */
[----:B------:R-:W-:-:S07]  /*16850*/  LOP3.LUT R28, R28, R3, RZ, 0x3c, !PT ;  /* 0x000000031c1c7212 */ /* 0x000fce00078e3cff */
.L_x_11504:
[----:B------:R-:W-:Y:S05]  /*16860*/  BSYNC B7 ;  /* 0x0000000000077941 */ /* 0x000fea0003800000 */
.L_x_11502:
        /* <DEDUP_REMOVED lines=11> */
.L_x_11589:
[----:B------:R-:W0:Y:S01]  /*16920*/  S2R R0, SR_TID.X ;  /* 0x0000000000007919 */ /* 0x000e220000002100 */
[----:B------:R-:W-:Y:S01]  /*16930*/  UMOV UR4, 0xffffffff ;  /* 0xffffffff00047882 */ /* 0x000fe20000000000 */
[----:B0-----:R-:W-:-:S04]  /*16940*/  LOP3.LUT R8, R0, 0x1f, RZ, 0xc0, !PT ;  /* 0x0000001f00087812 */ /* 0x001fc800078ec0ff */
[----:B------:R-:W-:Y:S01]  /*16950*/  ISETP.NE.AND P0, PT, R8, 0x1f, PT ;  /* 0x0000001f0800780c */ /* 0x000fe20003f05270 */
[----:B------:R-:W-:-:S12]  /*16960*/  BRA.DIV UR4, `(.L_x_11591) ;  /* 0x00000022049c7947 */ /* 0x000fd8000b800000 */
[----:B------:R-:W-:Y:S01]  /*16970*/  IMAD.IADD R9, R27, 0x1, R8 ;  /* 0x000000011b097824 */ /* 0x000fe200078e0208 */
[----:B------:R-:W-:Y:S01]  /*16980*/  ULDC UR4, c[0x0][0xc3c] ;  /* 0x00030f0000047ab9 */ /* 0x000fe20000000800 */
[----:B------:R-:W-:-:S03]  /*16990*/  ULDC.64 UR6, c[0x0][0x208] ;  /* 0x0000820000067ab9 */ /* 0x000fc60000000a00 */
[----:B------:R-:W-:-:S13]  /*169a0*/  ISETP.GE.OR P1, PT, R9, UR4, !P0 ;  /* 0x0000000409007c0c */ /* 0x000fda000c726670 */
[----:B------:R-:W0:Y:S08]  /*169b0*/  @!P1 LDC.64 R2, c[0x0][0xc80] ;  /* 0x00032000ff029b82 */ /* 0x000e300000000a00 */
[----:B------:R-:W1:Y:S01]  /*169c0*/  @!P1 LDC.64 R4, c[0x0][0xc78] ;  /* 0x00031e00ff049b82 */ /* 0x000e620000000a00 */
[----:B0-----:R-:W-:-:S05]  /*169d0*/  @!P1 IMAD.WIDE R2, R9, 0x4, R2 ;  /* 0x0000000409029825 */ /* 0x001fca00078e0202 */
[----:B--2---:R1:W2:Y:S02]  /*169e0*/  @!P1 LDG.E R7, desc[UR6][R2.64] ;  /* 0x0000000602079981 */ /* 0x0042a4000c1e1900 */
        /* <DEDUP_REMOVED lines=31> */
.L_x_11653:
[----:B------:R-:W-:Y:S02]  /*16be0*/  ULDC UR4, c[0x0][0xc38] ;  /* 0x00030e0000047ab9 */ /* 0x000fe40000000800 */
[----:B------:R-:W-:-:S04]  /*16bf0*/  IMAD.U32 R4, RZ, RZ, UR4 ;  /* 0x00000004ff047e24 */ /* 0x000fc8000f8e00ff */
[----:B-1----:R-:W-:-:S04]  /*16c00*/  IMAD R3, R14, R4, RZ ;  /* 0x000000040e037224 */ /* 0x002fc800078e02ff */
[----:B------:R-:W-:-:S05]  /*16c10*/  IMAD.IADD R6, R6, 0x1, R3 ;  /* 0x0000000106067824 */ /* 0x000fca00078e0203 */
[----:B------:R-:W-:-:S13]  /*16c20*/  ISETP.GT.AND P6, PT, R6, R0, PT ;  /* 0x000000000600720c */ /* 0x000fda0003fc4270 */
[----:B------:R-:W-:Y:S05]  /*16c30*/  @P6 BRA `(.L_x_11592) ;  /* 0x0000000000a86947 */ /* 0x000fea0003800000 */
.L_x_11595:
[----:B0-----:R-:W0:Y:S01]  /*16c40*/  LDC R2, c[0x0][0xc3c] ;  /* 0x00030f00ff027b82 */ /* 0x001e220000000800 */
[----:B------:R-:W-:-:S05]  /*16c50*/  VIADD R27, R27, 0x1f ;  /* 0x0000001f1b1b7836 */ /* 0x000fca0000000000 */
[----:B0-----:R-:W-:-:S13]  /*16c60*/  ISETP.GE.AND P6, PT, R27, R2, PT ;  /* 0x000000021b00720c */ /* 0x001fda0003fc6270 */
[----:B------:R-:W-:Y:S05]  /*16c70*/  @P6 BRA `(.L_x_11593) ;  /* 0x0000000800c46947 */ /* 0x000fea0003800000 */
[----:B------:R-:W0:Y:S01]  /*16c80*/  S2R R3, SR_TID.X ;  /* 0x0000000000037919 */ /* 0x000e220000002100 */
        /* <DEDUP_REMOVED lines=31> */
.L_x_11661:
[----:B------:R-:W-:Y:S02]  /*16e80*/  ULDC UR4, c[0x0][0xc38] ;  /* 0x00030e0000047ab9 */ /* 0x000fe40000000800 */
[----:B------:R-:W-:-:S04]  /*16e90*/  IMAD.U32 R4, RZ, RZ, UR4 ;  /* 0x00000004ff047e24 */ /* 0x000fc8000f8e00ff */
[----:B-1----:R-:W-:-:S04]  /*16ea0*/  IMAD R3, R14, R4, RZ ;  /* 0x000000040e037224 */ /* 0x002fc800078e02ff */
[----:B------:R-:W-:-:S05]  /*16eb0*/  IMAD.IADD R6, R3, 0x1, R6 ;  /* 0x0000000103067824 */ /* 0x000fca00078e0206 */
[----:B------:R-:W-:-:S13]  /*16ec0*/  ISETP.GT.AND P6, PT, R6, R0, PT ;  /* 0x000000000600720c */ /* 0x000fda0003fc4270 */
[----:B------:R-:W-:Y:S05]  /*16ed0*/  @!P6 BRA `(.L_x_11595) ;  /* 0xfffffffc0058e947 */ /* 0x000fea000383ffff */
.L_x_11592:
        /* <DEDUP_REMOVED lines=10> */
.L_x_11666:
[----:B------:R-:W-:-:S13]  /*16f80*/  ISETP.NE.AND P0, PT, R3, RZ, PT ;  /* 0x000000ff0300720c */ /* 0x000fda0003f05270 */
[----:B------:R-:W-:Y:S05]  /*16f90*/  @!P0 BRA `(.L_x_11597) ;  /* 0x0000000000108947 */ /* 0x000fea0003800000 */
[----:B------:R-:W-:Y:S01]  /*16fa0*/  UMOV UR4, 0xffffffff ;  /* 0xffffffff00047882 */ /* 0x000fe20000000000 */
[----:B------:R-:W-:Y:S02]  /*16fb0*/  VIADD R12, R7, 0xffffffff ;  /* 0xffffffff070c7836 */ /* 0x000fe40000000000 */
[----:B------:R-:W-:Y:S05]  /*16fc0*/  BRA.DIV UR4, `(.L_x_11598) ;  /* 0x0000002604587947 */ /* 0x000fea000b800000 */
[----:B------:R4:W0:Y:S02]  /*16fd0*/  SHFL.IDX PT, R24, R2, R12, 0x1f ;  /* 0x00001f0c02187589 */ /* 0x00082400000e0000 */
.L_x_11597:
        /* <DEDUP_REMOVED lines=59> */
.L_x_11599:
[----:B----4-:R-:W0:Y:S01]  /*17390*/  LDC.64 R2, c[0x0][0xc90] ;  /* 0x00032400ff027b82 */ /* 0x010e220000000a00 */
[----:B------:R-:W-:Y:S01]  /*173a0*/  ULDC.64 UR4, c[0x0][0x208] ;  /* 0x0000820000047ab9 */ /* 0x000fe20000000a00 */
[----:B0-----:R-:W-:-:S05]  /*173b0*/  IMAD.WIDE R2, R27, 0x4, R2 ;  /* 0x000000041b027825 */ /* 0x001fca00078e0202 */
[----:B------:R0:W2:Y:S02]  /*173c0*/  LDG.E R6, desc[UR4][R2.64] ;  /* 0x0000000402067981 */ /* 0x0000a4000c1e1900 */
[----:B0-----:R-:W-:Y:S02]  /*173d0*/  IMAD.MOV.U32 R2, RZ, RZ, RZ ;  /* 0x000000ffff027224 */ /* 0x001fe400078e00ff */
[----:B--2---:R-:W-:-:S05]  /*173e0*/  IMAD R5, R25, R6, RZ ;  /* 0x0000000619057224 */ /* 0x004fca00078e02ff */
        /* <DEDUP_REMOVED lines=55> */
.L_x_11600:
[----:B------:R-:W-:-:S05]  /*17760*/  LOP3.LUT R0, RZ, R3, RZ, 0x33, !PT ;  /* 0x00000003ff007212 */ /* 0x000fca00078e33ff */
[----:B------:R-:W-:Y:S01]  /*17770*/  IMAD.IADD R25, R25, 0x1, R0 ;  /* 0x0000000119197824 */ /* 0x000fe200078e0200 */
[----:B------:R-:W-:Y:S06]  /*17780*/  BRA `(.L_x_11601) ;  /* 0x00000000001c7947 */ /* 0x000fec0003800000 */
.L_x_11593:
[----:B------:R-:W-:Y:S01]  /*17790*/  UMOV UR4, URZ ;  /* 0x0000003f00047c82 */ /* 0x000fe20008000000 */
[----:B------:R-:W-:Y:S01]  /*177a0*/  UMOV UR5, URZ ;  /* 0x0000003f00057c82 */ /* 0x000fe20008000000 */
[----:B------:R-:W-:Y:S01]  /*177b0*/  ULDC UR6, c[0x0][0xc3c] ;  /* 0x00030f0000067ab9 */ /* 0x000fe20000000800 */
[----:B------:R-:W-:Y:S02]  /*177c0*/  IMAD.MOV.U32 R24, RZ, RZ, R0 ;  /* 0x000000ffff187224 */ /* 0x000fe400078e0000 */
[----:B------:R-:W-:Y:S02]  /*177d0*/  IMAD.U32 R25, RZ, RZ, UR4 ;  /* 0x00000004ff197e24 */ /* 0x000fe4000f8e00ff */
[----:B------:R-:W-:Y:S02]  /*177e0*/  IMAD.U32 R26, RZ, RZ, UR5 ;  /* 0x00000005ff1a7e24 */ /* 0x000fe4000f8e00ff */
[----:B------:R-:W-:-:S07]  /*177f0*/  IMAD.U32 R27, RZ, RZ, UR6 ;  /* 0x00000006ff1b7e24 */ /* 0x000fce000f8e00ff */
.L_x_11601:
        /* <DEDUP_REMOVED lines=10> */
.L_x_11590:
[----:B------:R-:W-:Y:S02]  /*178a0*/  ULDC UR4, c[0x0][0xc3c] ;  /* 0x00030f0000047ab9 */ /* 0x000fe40000000800 */
[----:B---3--:R-:W-:-:S13]  /*178b0*/  ISETP.GE.AND P0, PT, R27, UR4, PT ;  /* 0x000000041b007c0c */ /* 0x008fda000bf06270 */
[----:B------:R-:W-:Y:S05]  /*178c0*/  @!P0 BRA `(.L_x_11602) ;  /* 0xffffffa400348947 */ /* 0x000fea000383ffff */
[----:B------:R-:W-:Y:S05]  /*178d0*/  BSYNC B8 ;  /* 0x0000000000087941 */ /* 0x000fea0003800000 */
.L_x_11496:
[----:B-1----:R-:W3:Y:S01]  /*178e0*/  LDL.LU R0, [R1+0x2c] ;  /* 0x00002c0001007983 */ /* 0x002ee20000300800 */
[----:B------:R-:W-:Y:S01]  /*178f0*/  BSSY B0, `(.L_x_11603) ;  /* 0x000000b000007945 */ /* 0x000fe20003800000 */
[----:B------:R-:W0:Y:S01]  /*17900*/  S2R R5, SR_CgaCtaId ;  /* 0x0000000000057919 */ /* 0x000e220000008800 */
[----:B---3--:R-:W-:-:S05]  /*17910*/  VIADD R0, R0, 0x1 ;  /* 0x0000000100007836 */ /* 0x008fca0000000000 */
        /* <DEDUP_REMOVED lines=8> */
.L_x_11669:
[----:B------:R-:W-:Y:S05]  /*179a0*/  BSYNC B0 ;  /* 0x0000000000007941 */ /* 0x000fea0003800000 */
.L_x_11603:
[----:B------:R-:W-:-:S03]  /*179b0*/  UMOV UR4, 0xffffffff ;  /* 0xffffffff00047882 */ /* 0x000fc60000000000 */
[----:B------:R-:W-:Y:S05]  /*179c0*/  BRA.DIV UR4, `(.L_x_11605) ;  /* 0x0000001e04147947 */ /* 0x000fea000b800000 */
[----:B0-----:R-:W0:Y:S02]  /*179d0*/  S2R R0, SR_TID.X ;  /* 0x0000000000007919 */ /* 0x001e240000002100 */
[----:B0-----:R-:W-:-:S04]  /*179e0*/  SHF.R.U32.HI R0, RZ, 0x5, R0 ;  /* 0x00000005ff007819 */ /* 0x001fc80000011600 */
[----:B------:R-:W-:-:S05]  /*179f0*/  LOP3.LUT R0, R0, 0x3, RZ, 0xc0, !PT ;  /* 0x0000000300007812 */ /* 0x000fca00078ec0ff */
[----:B------:R0:W1:Y:S02]  /*17a00*/  SHFL.IDX PT, R14, R0, RZ, 0x1f ;  /* 0x00001fff000e7589 */ /* 0x00006400000e0000 */
.L_x_11672:
[----:B-1----:R-:W-:Y:S01]  /*17a10*/  ISETP.NE.AND P0, PT, R14, RZ, PT ;  /* 0x000000ff0e00720c */ /* 0x002fe20003f05270 */
[----:B------:R-:W-:-:S12]  /*17a20*/  BSSY B0, `(.L_x_11606) ;  /* 0x0000026000007945 */ /* 0x000fd80003800000 */
[----:B------:R-:W-:Y:S05]  /*17a30*/  @P0 BRA `(.L_x_11607) ;  /* 0x0000000000900947 */ /* 0x000fea0003800000 */
[----:B------:R-:W-:-:S03]  /*17a40*/  UMOV UR4, 0xffffffff ;  /* 0xffffffff00047882 */ /* 0x000fc60000000000 */
[----:B------:R-:W-:Y:S05]  /*17a50*/  BRA.DIV UR4, `(.L_x_11608) ;  /* 0x0000001e04247947 */ /* 0x000fea000b800000 */
[----:B------:R-:W-:-:S13]  /*17a60*/  ELECT P6, URZ, PT ;  /* 0x00000000003f782f */ /* 0x000fda00038c0000 */
.L_x_11675:
[----:B------:R-:W-:Y:S05]  /*17a70*/  @!P6 BRA `(.L_x_11607) ;  /* 0x000000000080e947 */ /* 0x000fea0003800000 */
[----:B0-----:R-:W3:Y:S02]  /*17a80*/  LDL R0, [R1+0x48] ;  /* 0x0000480001007983 */ /* 0x001ee40000100800 */
[----:B---3--:R-:W-:-:S13]  /*17a90*/  R2UR UR4, R0 ;  /* 0x00000000000472ca */ /* 0x008fda00000e0000 */
[----:B------:R-:W-:-:S06]  /*17aa0*/  ULOP3.LUT UR4, UR4, 0x2, URZ, 0xfc, !UPT ;  /* 0x0000000204047892 */ /* 0x000fcc000f8efc3f */
[----:B------:R-:W-:-:S05]  /*17ab0*/  IMAD.U32 R0, RZ, RZ, UR4 ;  /* 0x00000004ff007e24 */ /* 0x000fca000f8e00ff */
[----:B------:R-:W-:-:S13]  /*17ac0*/  ISETP.NE.AND P2, PT, R0, 0x3, PT ;  /* 0x000000030000780c */ /* 0x000fda0003f45270 */
[----:B------:R-:W-:Y:S05]  /*17ad0*/  @!P2 BRA `(.L_x_11609) ;  /* 0x000000000004a947 */ /* 0x000fea0003800000 */
[----:B------:R-:W-:Y:S01]  /*17ae0*/  BPT.TRAP 0x1 ;  /* 0x000000040000795c */ /* 0x000fe20000300000 */
.L_x_11609:
[----:B------:R-:W-:Y:S01]  /*17af0*/  VIADD R3, R9, 0x31c40 ;  /* 0x00031c4009037836 */ /* 0x000fe20000000000 */
[----:B------:R-:W-:Y:S01]  /*17b00*/  SHF.L.U32 R2, R28, 0x1f, RZ ;  /* 0x0000001f1c027819 */ /* 0x000fe200000006ff */
[C---:B------:R-:W-:Y:S02]  /*17b10*/  VIADD R0, R18.reuse, 0x1 ;  /* 0x0000000112007836 */ /* 0x040fe40000000000 */
[----:B--2---:R-:W-:-:S03]  /*17b20*/  IMAD R7, R18, 0x8, R3 ;  /* 0x0000000812077824 */ /* 0x004fc600078e0203 */
        /* <DEDUP_REMOVED lines=8> */
.L_x_11676:
[----:B------:R-:W1:Y:S02]  /*17bb0*/  SYNCS.PHASECHK.TRANS64.TRYWAIT P0, [R3+URZ], R0 ;  /* 0x00000000030075a7 */ /* 0x000e64000800017f */
[----:B-1----:R-:W-:Y:S05]  /*17bc0*/  @!P0 BRA `(.L_x_11611) ;  /* 0x0000001800fc8947 */ /* 0x002fea0003800000 */
.L_x_11677:
[----:B------:R-:W-:Y:S05]  /*17bd0*/  @!P2 BRA `(.L_x_11612) ;  /* 0x000000000004a947 */ /* 0x000fea0003800000 */
[----:B------:R-:W-:Y:S01]  /*17be0*/  BPT.TRAP 0x1 ;  /* 0x000000040000795c */ /* 0x000fe20000300000 */
.L_x_11612:
[----:B-1----:R-:W-:-:S04]  /*17bf0*/  VIADD R3, R9, 0x31c60 ;  /* 0x00031c6009037836 */ /* 0x002fc80000000000 */
[----:B------:R-:W-:-:S04]  /*17c00*/  IMAD R5, R18, 0x8, R3 ;  /* 0x0000000812057824 */ /* 0x000fc800078e0203 */
[----:B------:R-:W1:Y:S02]  /*17c10*/  SYNCS.PHASECHK.TRANS64.TRYWAIT P0, [R5+URZ], R2 ;  /* 0x00000002050075a7 */ /* 0x000e64000800017f */
[----:B-1----:R-:W-:Y:S05]  /*17c20*/  @!P0 BRA `(.L_x_11613) ;  /* 0x0000001800f88947 */ /* 0x002fea0003800000 */
.L_x_11678:
[----:B------:R-:W-:-:S07]  /*17c30*/  IMAD R3, R4, 0x8, R3 ;  /* 0x0000000804037824 */ /* 0x000fce00078e0203 */
.L_x_11614:
[----:B--2---:R2:W3:Y:S02]  /*17c40*/  SYNCS.PHASECHK.TRANS64.TRYWAIT P0, [R3+URZ], R0 ;  /* 0x00000000030075a7 */ /* 0x0044e4000800017f */
[----:B---3--:R-:W-:Y:S05]  /*17c50*/  @!P0 NANOSLEEP.SYNCS 0x989680 ;  /* 0x009896800000895d */ /* 0x008fea0003900000 */
[----:B------:R-:W3:Y:S02]  /*17c60*/  @!P0 SYNCS.PHASECHK.TRANS64 P0, [R3+URZ], R0 ;  /* 0x00000000030085a7 */ /* 0x000ee4000800007f */
[----:B---3--:R-:W-:Y:S05]  /*17c70*/  @!P0 BRA `(.L_x_11614) ;  /* 0xfffffffc00f08947 */ /* 0x008fea000383ffff */
.L_x_11607:
[----:B------:R-:W-:Y:S05]  /*17c80*/  BSYNC B0 ;  /* 0x0000000000007941 */ /* 0x000fea0003800000 */
.L_x_11606:
[----:B------:R-:W-:Y:S05]  /*17c90*/  EXIT ;  /* 0x000000000000794d */ /* 0x000fea0003800000 */
.L_x_11443:
[----:B0-----:R-:W-:-:S04]  /*17ca0*/  IMAD.U32 R3, RZ, RZ, UR37 ;  /* 0x00000025ff037e24 */ /* 0x001fc8000f8e00ff */
[----:B------:R0:W1:Y:S03]  /*17cb0*/  SYNCS.PHASECHK.TRANS64.TRYWAIT P1, [R3+URZ+0x31c00], R0 ;  /* 0x031c0000030075a7 */ /* 0x000066000802017f */
[----:B-1----:R-:W-:Y:S05]  /*17cc0*/  @!P1 NANOSLEEP.SYNCS 0x989680 ;  /* 0x009896800000995d */ /* 0x002fea0003900000 */
[----:B------:R-:W1:Y:S02]  /*17cd0*/  @!P1 SYNCS.PHASECHK.TRANS64 P1, [R3+URZ+0x31c00], R0 ;  /* 0x031c0000030095a7 */ /* 0x000e64000802007f */
[----:B-1----:R-:W-:Y:S05]  /*17ce0*/  @!P1 BRA `(.L_x_11443) ;  /* 0xfffffffc00ec9947 */ /* 0x002fea000383ffff */
[----:B------:R-:W-:Y:S05]  /*17cf0*/  BRA `(.L_x_11615) ;  /* 0xfffffea000bc7947 */ /* 0x000fea000383ffff */
.L_x_11447:
[----:B-1----:R1:W2:Y:S02]  /*17d00*/  SYNCS.PHASECHK.TRANS64.TRYWAIT P2, [R3+URZ+0x31c30], R0 ;  /* 0x031c3000030075a7 */ /* 0x0022a4000804017f */
[----:B--2---:R-:W-:Y:S05]  /*17d10*/  @!P2 NANOSLEEP.SYNCS 0x989680 ;  /* 0x009896800000a95d */ /* 0x004fea0003900000 */
[----:B------:R-:W2:Y:S02]  /*17d20*/  @!P2 SYNCS.PHASECHK.TRANS64 P2, [R3+URZ+0x31c30], R0 ;  /* 0x031c30000300a5a7 */ /* 0x000ea4000804007f */
[----:B--2---:R-:W-:Y:S05]  /*17d30*/  @!P2 BRA `(.L_x_11447) ;  /* 0xfffffffc00f0a947 */ /* 0x004fea000383ffff */
[----:B------:R-:W-:Y:S05]  /*17d40*/  BRA `(.L_x_11446) ;  /* 0xfffffea000e07947 */ /* 0x000fea000383ffff */
.L_x_11452:
[----:B-1----:R-:W-:-:S04]  /*17d50*/  IMAD.U32 R9, RZ, RZ, UR4 ;  /* 0x00000004ff097e24 */ /* 0x002fc8000f8e00ff */
[----:B------:R1:W2:Y:S03]  /*17d60*/  SYNCS.PHASECHK.TRANS64.TRYWAIT P3, [R9+URZ+0x31c30], R0 ;  /* 0x031c3000090075a7 */ /* 0x0002a6000806017f */
[----:B--2---:R-:W-:Y:S05]  /*17d70*/  @!P3 NANOSLEEP.SYNCS 0x989680 ;  /* 0x009896800000b95d */ /* 0x004fea0003900000 */
[----:B------:R-:W2:Y:S02]  /*17d80*/  @!P3 SYNCS.PHASECHK.TRANS64 P3, [R9+URZ+0x31c30], R0 ;  /* 0x031c30000900b5a7 */ /* 0x000ea4000806007f */
[----:B--2---:R-:W-:Y:S05]  /*17d90*/  @!P3 BRA `(.L_x_11452) ;  /* 0xfffffffc00ecb947 */ /* 0x004fea000383ffff */
[----:B------:R-:W-:Y:S05]  /*17da0*/  BRA `(.L_x_11449) ;  /* 0xfffffedc00507947 */ /* 0x000fea000383ffff */
.L_x_11456:
[----:B-1----:R-:W-:-:S04]  /*17db0*/  IMAD.U32 R8, RZ, RZ, UR4 ;  /* 0x00000004ff087e24 */ /* 0x002fc8000f8e00ff */
[----:B------:R1:W2:Y:S03]  /*17dc0*/  SYNCS.PHASECHK.TRANS64.TRYWAIT P3, [R8+URZ+0x31c50], R0 ;  /* 0x031c5000080075a7 */ /* 0x0002a6000806017f */
[----:B--2---:R-:W-:Y:S05]  /*17dd0*/  @!P3 NANOSLEEP.SYNCS 0x989680 ;  /* 0x009896800000b95d */ /* 0x004fea0003900000 */
[----:B------:R-:W2:Y:S02]  /*17de0*/  @!P3 SYNCS.PHASECHK.TRANS64 P3, [R8+URZ+0x31c50], R0 ;  /* 0x031c50000800b5a7 */ /* 0x000ea4000806007f */
[----:B--2---:R-:W-:Y:S05]  /*17df0*/  @!P3 BRA `(.L_x_11456) ;  /* 0xfffffffc00ecb947 */ /* 0x004fea000383ffff */
[----:B------:R-:W-:Y:S05]  /*17e00*/  BRA `(.L_x_11453) ;  /* 0xfffffef000f07947 */ /* 0x000fea000383ffff */
.L_x_11462:
[----:B-1----:R-:W-:-:S04]  /*17e10*/  IMAD.U32 R7, RZ, RZ, UR4 ;  /* 0x00000004ff077e24 */ /* 0x002fc8000f8e00ff */
[----:B------:R1:W2:Y:S03]  /*17e20*/  SYNCS.PHASECHK.TRANS64.TRYWAIT P2, [R7+URZ+0x31c30], R0 ;  /* 0x031c3000070075a7 */ /* 0x0002a6000804017f */
[----:B--2---:R-:W-:Y:S05]  /*17e30*/  @!P2 NANOSLEEP.SYNCS 0x989680 ;  /* 0x009896800000a95d */ /* 0x004fea0003900000 */
[----:B------:R-:W2:Y:S02]  /*17e40*/  @!P2 SYNCS.PHASECHK.TRANS64 P2, [R7+URZ+0x31c30], R0 ;  /* 0x031c30000700a5a7 */ /* 0x000ea4000804007f */
[----:B--2---:R-:W-:Y:S05]  /*17e50*/  @!P2 BRA `(.L_x_11462) ;  /* 0xfffffffc00eca947 */ /* 0x004fea000383ffff */
[----:B------:R-:W-:Y:S05]  /*17e60*/  BRA `(.L_x_11459) ;  /* 0xffffff1c00fc7947 */ /* 0x000fea000383ffff */
.L_x_11466:
[----:B-1----:R-:W-:-:S04]  /*17e70*/  IMAD.U32 R7, RZ, RZ, UR4 ;  /* 0x00000004ff077e24 */ /* 0x002fc8000f8e00ff */
[----:B------:R1:W2:Y:S03]  /*17e80*/  SYNCS.PHASECHK.TRANS64.TRYWAIT P2, [R7+URZ+0x31c50], R0 ;  /* 0x031c5000070075a7 */ /* 0x0002a6000804017f */
[----:B--2---:R-:W-:Y:S05]  /*17e90*/  @!P2 NANOSLEEP.SYNCS 0x989680 ;  /* 0x009896800000a95d */ /* 0x004fea0003900000 */
[----:B------:R-:W2:Y:S02]  /*17ea0*/  @!P2 SYNCS.PHASECHK.TRANS64 P2, [R7+URZ+0x31c50], R0 ;  /* 0x031c50000700a5a7 */ /* 0x000ea4000804007f */
[----:B--2---:R-:W-:Y:S05]  /*17eb0*/  @!P2 BRA `(.L_x_11466) ;  /* 0xfffffffc00eca947 */ /* 0x004fea000383ffff */
[----:B------:R-:W-:Y:S05]  /*17ec0*/  BRA `(.L_x_11463) ;  /* 0xffffff34009c7947 */ /* 0x000fea000383ffff */
.L_x_11471:
[----:B-1----:R-:W-:-:S04]  /*17ed0*/  IMAD.U32 R6, RZ, RZ, UR6 ;  /* 0x00000006ff067e24 */ /* 0x002fc8000f8e00ff */
[----:B------:R1:W2:Y:S03]  /*17ee0*/  SYNCS.PHASECHK.TRANS64.TRYWAIT P0, [R6+URZ+0x31c50], R5 ;  /* 0x031c5005060075a7 */ /* 0x0002a6000800017f */
[----:B--2---:R-:W-:Y:S05]  /*17ef0*/  @!P0 NANOSLEEP.SYNCS 0x989680 ;  /* 0x009896800000895d */ /* 0x004fea0003900000 */
[----:B------:R-:W2:Y:S02]  /*17f00*/  @!P0 SYNCS.PHASECHK.TRANS64 P0, [R6+URZ+0x31c50], R5 ;  /* 0x031c5005060085a7 */ /* 0x000ea4000800007f */
[----:B--2---:R-:W-:Y:S05]  /*17f10*/  @!P0 BRA `(.L_x_11471) ;  /* 0xfffffffc00ec8947 */ /* 0x004fea000383ffff */
[----:B------:R-:W-:Y:S05]  /*17f20*/  BRA `(.L_x_11470) ;  /* 0xffffff5400847947 */ /* 0x000fea000383ffff */
.L_x_11510:
        /* <DEDUP_REMOVED lines=11> */
.L_x_11617:
[----:B------:R-:W-:Y:S05]  /*17fe0*/  BSYNC B0 ;  /* 0x0000000000007941 */ /* 0x000fea0003800000 */
.L_x_11616:
[----:B------:R-:W-:Y:S05]  /*17ff0*/  BRA `(.L_x_11618) ;  /* 0xffffffac00347947 */ /* 0x000fea000383ffff */
.L_x_11512:
[----:B------:R-:W-:Y:S01]  /*18000*/  BSSY B0, `(.L_x_11619) ;  /* 0x0000006000007945 */ /* 0x000fe20003800000 */
[----:B------:R-:W-:-:S07]  /*18010*/  IMAD.MOV.U32 R15, RZ, RZ, -0x1 ;  /* 0xffffffffff0f7424 */ /* 0x000fce00078e00ff */
[----:B012---:R-:W-:Y:S05]  /*18020*/  WARPSYNC.COLLECTIVE R15, `(.L_x_11620) ;  /* 0x000000000f0c7348 */ /* 0x007fea0003c00000 */
[----:B------:R-:W-:Y:S02]  /*18030*/  ELECT P6, UR62, PT ;  /* 0x00000000003e782f */ /* 0x000fe400038c0000 */
[----:B------:R-:W-:Y:S01]  /*18040*/  MOV R14, UR62 ;  /* 0x0000003e000e7c02 */ /* 0x000fe20008000f00 */
[----:B012---:R-:W-:Y:S10]  /*18050*/  ENDCOLLECTIVE ;  /* 0x000000000000791b */ /* 0x007ff40003800000 */
.L_x_11620:
[----:B------:R-:W-:Y:S05]  /*18060*/  BSYNC B0 ;  /* 0x0000000000007941 */ /* 0x000fea0003800000 */
.L_x_11619:
[----:B------:R-:W-:Y:S05]  /*18070*/  BRA `(.L_x_11621) ;  /* 0xffffffac00347947 */ /* 0x000fea000383ffff */
.L_x_11514:
[----:B--2---:R2:W3:Y:S02]  /*18080*/  SYNCS.PHASECHK.TRANS64.TRYWAIT P0, [R0+URZ+0x31c40], R2 ;  /* 0x031c4002000075a7 */ /* 0x0044e4000800017f */
[----:B---3--:R-:W-:Y:S05]  /*18090*/  @!P0 NANOSLEEP.SYNCS 0x989680 ;  /* 0x009896800000895d */ /* 0x008fea0003900000 */
[----:B------:R-:W3:Y:S02]  /*180a0*/  @!P0 SYNCS.PHASECHK.TRANS64 P0, [R0+URZ+0x31c40], R2 ;  /* 0x031c4002000085a7 */ /* 0x000ee4000800007f */
[----:B---3--:R-:W-:Y:S05]  /*180b0*/  @!P0 BRA `(.L_x_11514) ;  /* 0xfffffffc00f08947 */ /* 0x008fea000383ffff */
[----:B------:R-:W-:Y:S05]  /*180c0*/  BRA `(.L_x_11622) ;  /* 0xffffffac008c7947 */ /* 0x000fea000383ffff */
.L_x_11518:
        /* <DEDUP_REMOVED lines=12> */
.L_x_11623:
[----:B------:R-:W-:Y:S02]  /*18190*/  IMAD.MOV.U32 R13, RZ, RZ, R0 ;  /* 0x000000ffff0d7224 */ /* 0x000fe400078e0000 */
[----:B------:R-:W-:-:S07]  /*181a0*/  IMAD.MOV.U32 R2, RZ, RZ, R14 ;  /* 0x000000ffff027224 */ /* 0x000fce00078e000e */
[----:B------:R-:W-:Y:S05]  /*181b0*/  WARPSYNC.COLLECTIVE R15, `(.L_x_11624) ;  /* 0x000000000f087348 */ /* 0x000fea0003c00000 */
[----:B------:R0:W1:Y:S02]  /*181c0*/  SHFL.IDX P6, R14, R13, R12, R11 ;  /* 0x0000000c0d0e7389 */ /* 0x00006400000c000b */
[----:B01----:R-:W-:Y:S01]  /*181d0*/  ENDCOLLECTIVE ;  /* 0x000000000000791b */ /* 0x003fe20003800000 */
.L_x_11624:
        /* <DEDUP_REMOVED lines=19> */
.L_x_11625:
[----:B------:R-:W-:Y:S02]  /*18310*/  IMAD.MOV.U32 R13, RZ, RZ, R0 ;  /* 0x000000ffff0d7224 */ /* 0x000fe400078e0000 */
[----:B------:R-:W-:-:S07]  /*18320*/  IMAD.MOV.U32 R2, RZ, RZ, R14 ;  /* 0x000000ffff027224 */ /* 0x000fce00078e000e */
[----:B------:R-:W-:Y:S05]  /*18330*/  WARPSYNC.COLLECTIVE R15, `(.L_x_11626) ;  /* 0x000000000f087348 */ /* 0x000fea0003c00000 */
[----:B------:R0:W1:Y:S02]  /*18340*/  SHFL.IDX P6, R14, R13, R12, R11 ;  /* 0x0000000c0d0e7389 */ /* 0x00006400000c000b */
[----:B01----:R-:W-:Y:S01]  /*18350*/  ENDCOLLECTIVE ;  /* 0x000000000000791b */ /* 0x003fe20003800000 */
.L_x_11626:
        /* <DEDUP_REMOVED lines=18> */
.L_x_11627:
[----:B------:R-:W-:-:S05]  /*18480*/  VIADD R2, R25, 0x40 ;  /* 0x0000004019027836 */ /* 0x000fca0000000000 */
[----:B------:R-:W-:Y:S01]  /*18490*/  ISETP.GE.AND P3, PT, R2, R5, PT ;  /* 0x000000050200720c */ /* 0x000fe20003f66270 */
[----:B------:R-:W-:Y:S02]  /*184a0*/  IMAD.MOV.U32 R13, RZ, RZ, R0 ;  /* 0x000000ffff0d7224 */ /* 0x000fe400078e0000 */
[----:B------:R-:W-:-:S10]  /*184b0*/  IMAD.MOV.U32 R2, RZ, RZ, R14 ;  /* 0x000000ffff027224 */ /* 0x000fd400078e000e */
[----:B------:R-:W-:Y:S05]  /*184c0*/  WARPSYNC.COLLECTIVE R15, `(.L_x_11628) ;  /* 0x000000000f087348 */ /* 0x000fea0003c00000 */
[----:B------:R0:W1:Y:S02]  /*184d0*/  SHFL.IDX P6, R14, R13, R12, R11 ;  /* 0x0000000c0d0e7389 */ /* 0x00006400000c000b */
[----:B01----:R-:W-:Y:S01]  /*184e0*/  ENDCOLLECTIVE ;  /* 0x000000000000791b */ /* 0x003fe20003800000 */
.L_x_11628:
        /* <DEDUP_REMOVED lines=18> */
.L_x_11629:
[----:B------:R-:W-:Y:S02]  /*18610*/  IMAD.MOV.U32 R13, RZ, RZ, R0 ;  /* 0x000000ffff0d7224 */ /* 0x000fe400078e0000 */
[----:B------:R-:W-:-:S05]  /*18620*/  VIADD R0, R25, 0x60 ;  /* 0x0000006019007836 */ /* 0x000fca0000000000 */
[----:B------:R-:W-:Y:S01]  /*18630*/  ISETP.GE.AND P3, PT, R0, R5, PT ;  /* 0x000000050000720c */ /* 0x000fe20003f66270 */
[----:B------:R-:W-:-:S12]  /*18640*/  IMAD.MOV.U32 R4, RZ, RZ, R14 ;  /* 0x000000ffff047224 */ /* 0x000fd800078e000e */
[----:B------:R-:W-:Y:S05]  /*18650*/  WARPSYNC.COLLECTIVE R15, `(.L_x_11630) ;  /* 0x000000000f087348 */ /* 0x000fea0003c00000 */
[----:B------:R0:W1:Y:S02]  /*18660*/  SHFL.IDX P6, R14, R13, R12, R11 ;  /* 0x0000000c0d0e7389 */ /* 0x00006400000c000b */
[----:B01----:R-:W-:Y:S01]  /*18670*/  ENDCOLLECTIVE ;  /* 0x000000000000791b */ /* 0x003fe20003800000 */
.L_x_11630:
        /* <DEDUP_REMOVED lines=15> */
.L_x_11631:
[----:B------:R-:W-:-:S05]  /*18770*/  VIADD R2, R25, 0x80 ;  /* 0x0000008019027836 */ /* 0x000fca0000000000 */
[----:B------:R-:W-:Y:S01]  /*18780*/  ISETP.GE.AND P3, PT, R2, R5, PT ;  /* 0x000000050200720c */ /* 0x000fe20003f66270 */
[----:B------:R-:W-:Y:S02]  /*18790*/  IMAD.MOV.U32 R13, RZ, RZ, R7 ;  /* 0x000000ffff0d7224 */ /* 0x000fe400078e0007 */
[----:B------:R-:W-:-:S10]  /*187a0*/  IMAD.MOV.U32 R0, RZ, RZ, R14 ;  /* 0x000000ffff007224 */ /* 0x000fd400078e000e */
[----:B------:R-:W-:Y:S05]  /*187b0*/  WARPSYNC.COLLECTIVE R15, `(.L_x_11632) ;  /* 0x000000000f087348 */ /* 0x000fea0003c00000 */
[----:B------:R0:W1:Y:S02]  /*187c0*/  SHFL.IDX P6, R14, R13, R12, R11 ;  /* 0x0000000c0d0e7389 */ /* 0x00006400000c000b */
[----:B01----:R-:W-:Y:S01]  /*187d0*/  ENDCOLLECTIVE ;  /* 0x000000000000791b */ /* 0x003fe20003800000 */
.L_x_11632:
        /* <DEDUP_REMOVED lines=17> */
.L_x_11633:
[----:B------:R-:W-:Y:S02]  /*188f0*/  IMAD.MOV.U32 R13, RZ, RZ, R7 ;  /* 0x000000ffff0d7224 */ /* 0x000fe400078e0007 */
[----:B------:R-:W-:-:S07]  /*18900*/  IMAD.MOV.U32 R6, RZ, RZ, R14 ;  /* 0x000000ffff067224 */ /* 0x000fce00078e000e */
[----:B------:R-:W-:Y:S05]  /*18910*/  WARPSYNC.COLLECTIVE R15, `(.L_x_11634) ;  /* 0x000000000f087348 */ /* 0x000fea0003c00000 */
[----:B------:R0:W1:Y:S02]  /*18920*/  SHFL.IDX P6, R14, R13, R12, R11 ;  /* 0x0000000c0d0e7389 */ /* 0x00006400000c000b */
[----:B01----:R-:W-:Y:S01]  /*18930*/  ENDCOLLECTIVE ;  /* 0x000000000000791b */ /* 0x003fe20003800000 */
.L_x_11634:
[----:B------:R-:W-:Y:S01]  /*18940*/  IMAD.MOV.U32 R2, RZ, RZ, R14 ;  /* 0x000000ffff027224 */ /* 0x000fe200078e000e */
[----:B------:R-:W-:Y:S06]  /*18950*/  BRA `(.L_x_11635) ;  /* 0xffffffb000ec7947 */ /* 0x000fec000383ffff */
.L_x_11521:
[----:B-1----:R1:W2:Y:S02]  /*18960*/  SYNCS.PHASECHK.TRANS64.TRYWAIT P0, [R17+URZ+0x31c20], R0 ;  /* 0x031c2000110075a7 */ /* 0x0022a4000800017f */
[----:B--2---:R-:W-:Y:S05]  /*18970*/  @!P0 NANOSLEEP.SYNCS 0x989680 ;  /* 0x009896800000895d */ /* 0x004fea0003900000 */
[----:B------:R-:W2:Y:S02]  /*18980*/  @!P0 SYNCS.PHASECHK.TRANS64 P0, [R17+URZ+0x31c20], R0 ;  /* 0x031c2000110085a7 */ /* 0x000ea4000800007f */
[----:B--2---:R-:W-:Y:S05]  /*18990*/  @!P0 BRA `(.L_x_11521) ;  /* 0xfffffffc00f08947 */ /* 0x004fea000383ffff */
[----:B------:R-:W-:Y:S05]  /*189a0*/  BRA `(.L_x_11636) ;  /* 0xffffffb400587947 */ /* 0x000fea000383ffff */
.L_x_11530:
[----:B-1----:R1:W2:Y:S02]  /*189b0*/  SYNCS.PHASECHK.TRANS64.TRYWAIT P0, [R3+URZ+0x31c40], R2 ;  /* 0x031c4002030075a7 */ /* 0x0022a4000800017f */
[----:B--2---:R-:W-:Y:S05]  /*189c0*/  @!P0 NANOSLEEP.SYNCS 0x989680 ;  /* 0x009896800000895d */ /* 0x004fea0003900000 */
[----:B------:R-:W2:Y:S02]  /*189d0*/  @!P0 SYNCS.PHASECHK.TRANS64 P0, [R3+URZ+0x31c40], R2 ;  /* 0x031c4002030085a7 */ /* 0x000ea4000800007f */
[----:B--2---:R-:W-:Y:S05]  /*189e0*/  @!P0 BRA `(.L_x_11530) ;  /* 0xfffffffc00f08947 */ /* 0x004fea000383ffff */
[----:B------:R-:W-:Y:S05]  /*189f0*/  BRA `(.L_x_11637) ;  /* 0xffffffb8002c7947 */ /* 0x000fea000383ffff */
.L_x_11537:
[----:B0-----:R0:W1:Y:S02]  /*18a00*/  SYNCS.PHASECHK.TRANS64.TRYWAIT P0, [R3+URZ+0x60], R2 ;  /* 0x00006002030075a7 */ /* 0x001064000800017f */
[----:B-1----:R-:W-:Y:S05]  /*18a10*/  @!P0 NANOSLEEP.SYNCS 0x989680 ;  /* 0x009896800000895d */ /* 0x002fea0003900000 */
[----:B------:R-:W1:Y:S02]  /*18a20*/  @!P0 SYNCS.PHASECHK.TRANS64 P0, [R3+URZ+0x60], R2 ;  /* 0x00006002030085a7 */ /* 0x000e64000800007f */
[----:B-1----:R-:W-:Y:S05]  /*18a30*/  @!P0 BRA `(.L_x_11537) ;  /* 0xfffffffc00f08947 */ /* 0x002fea000383ffff */
[----:B------:R-:W-:Y:S05]  /*18a40*/  BRA `(.L_x_11638) ;  /* 0xffffffbc00387947 */ /* 0x000fea000383ffff */
.L_x_11547:
[----:B-1----:R1:W2:Y:S02]  /*18a50*/  SYNCS.PHASECHK.TRANS64.TRYWAIT P0, [R3+URZ+0x31c40], R2 ;  /* 0x031c4002030075a7 */ /* 0x0022a4000800017f */
[----:B--2---:R-:W-:Y:S05]  /*18a60*/  @!P0 NANOSLEEP.SYNCS 0x989680 ;  /* 0x009896800000895d */ /* 0x004fea0003900000 */
[----:B------:R-:W2:Y:S02]  /*18a70*/  @!P0 SYNCS.PHASECHK.TRANS64 P0, [R3+URZ+0x31c40], R2 ;  /* 0x031c4002030085a7 */ /* 0x000ea4000800007f */
[----:B--2---:R-:W-:Y:S05]  /*18a80*/  @!P0 BRA `(.L_x_11547) ;  /* 0xfffffffc00f08947 */ /* 0x004fea000383ffff */
[----:B------:R-:W-:Y:S05]  /*18a90*/  BRA `(.L_x_11639) ;  /* 0xffffffc000f47947 */ /* 0x000fea000383ffff */
.L_x_11554:
[----:B0-----:R0:W1:Y:S02]  /*18aa0*/  SYNCS.PHASECHK.TRANS64.TRYWAIT P0, [R12+URZ+0x60], R28 ;  /* 0x0000601c0c0075a7 */ /* 0x001064000800017f */
[----:B-1----:R-:W-:Y:S05]  /*18ab0*/  @!P0 NANOSLEEP.SYNCS 0x989680 ;  /* 0x009896800000895d */ /* 0x002fea0003900000 */
[----:B------:R-:W1:Y:S02]  /*18ac0*/  @!P0 SYNCS.PHASECHK.TRANS64 P0, [R12+URZ+0x60], R28 ;  /* 0x0000601c0c0085a7 */ /* 0x000e64000800007f */
[----:B-1----:R-:W-:Y:S05]  /*18ad0*/  @!P0 BRA `(.L_x_11554) ;  /* 0xfffffffc00f08947 */ /* 0x002fea000383ffff */
[----:B------:R-:W-:Y:S05]  /*18ae0*/  BRA `(.L_x_11640) ;  /* 0xffffffc800007947 */ /* 0x000fea000383ffff */
.L_x_11564:
[----:B-1----:R1:W2:Y:S02]  /*18af0*/  SYNCS.PHASECHK.TRANS64.TRYWAIT P0, [R2+URZ+0x31c40], R3 ;  /* 0x031c4003020075a7 */ /* 0x0022a4000800017f */
[----:B--2---:R-:W-:Y:S05]  /*18b00*/  @!P0 NANOSLEEP.SYNCS 0x989680 ;  /* 0x009896800000895d */ /* 0x004fea0003900000 */
[----:B------:R-:W2:Y:S02]  /*18b10*/  @!P0 SYNCS.PHASECHK.TRANS64 P0, [R2+URZ+0x31c40], R3 ;  /* 0x031c4003020085a7 */ /* 0x000ea4000800007f */
[----:B--2---:R-:W-:Y:S05]  /*18b20*/  @!P0 BRA `(.L_x_11564) ;  /* 0xfffffffc00f08947 */ /* 0x004fea000383ffff */
[----:B------:R-:W-:Y:S05]  /*18b30*/  BRA `(.L_x_11641) ;  /* 0xffffffcc008c7947 */ /* 0x000fea000383ffff */
.L_x_11571:
[----:B0-----:R0:W1:Y:S02]  /*18b40*/  SYNCS.PHASECHK.TRANS64.TRYWAIT P0, [R7+URZ+0x60], R2 ;  /* 0x00006002070075a7 */ /* 0x001064000800017f */
[----:B-1----:R-:W-:Y:S05]  /*18b50*/  @!P0 NANOSLEEP.SYNCS 0x989680 ;  /* 0x009896800000895d */ /* 0x002fea0003900000 */
[----:B------:R-:W1:Y:S02]  /*18b60*/  @!P0 SYNCS.PHASECHK.TRANS64 P0, [R7+URZ+0x60], R2 ;  /* 0x00006002070085a7 */ /* 0x000e64000800007f */
[----:B-1----:R-:W-:Y:S05]  /*18b70*/  @!P0 BRA `(.L_x_11571) ;  /* 0xfffffffc00f08947 */ /* 0x002fea000383ffff */
[----:B------:R-:W-:Y:S05]  /*18b80*/  BRA `(.L_x_11642) ;  /* 0xffffffd0009c7947 */ /* 0x000fea000383ffff */
.L_x_11583:
[----:B-1----:R1:W2:Y:S02]  /*18b90*/  SYNCS.PHASECHK.TRANS64.TRYWAIT P0, [R3+URZ+0x31c60], R0 ;  /* 0x031c6000030075a7 */ /* 0x0022a4000800017f */
[----:B--2---:R-:W-:Y:S05]  /*18ba0*/  @!P0 NANOSLEEP.SYNCS 0x989680 ;  /* 0x009896800000895d */ /* 0x004fea0003900000 */
[----:B------:R-:W2:Y:S02]  /*18bb0*/  @!P0 SYNCS.PHASECHK.TRANS64 P0, [R3+URZ+0x31c60], R0 ;  /* 0x031c6000030085a7 */ /* 0x000ea4000800007f */
[----:B--2---:R-:W-:Y:S05]  /*18bc0*/  @!P0 BRA `(.L_x_11583) ;  /* 0xfffffffc00f08947 */ /* 0x004fea000383ffff */
[----:B------:R-:W-:Y:S05]  /*18bd0*/  BRA `(.L_x_11643) ;  /* 0xffffffd800147947 */ /* 0x000fea000383ffff */
.L_x_11591:
        /* <DEDUP_REMOVED lines=8> */
.L_x_11645:
[----:B------:R-:W-:Y:S05]  /*18c60*/  BSYNC B0 ;  /* 0x0000000000007941 */ /* 0x000fea0003800000 */
.L_x_11644:
        /* <DEDUP_REMOVED lines=9> */
.L_x_11646:
[----:B------:R-:W-:Y:S01]  /*18d00*/  ULDC UR4, c[0x0][0xc3c] ;  /* 0x00030f0000047ab9 */ /* 0x000fe20000000800 */
[----:B------:R-:W-:Y:S01]  /*18d10*/  ULDC.64 UR6, c[0x0][0x208] ;  /* 0x0000820000067ab9 */ /* 0x000fe20000000a00 */
        /* <DEDUP_REMOVED lines=22> */
.L_x_11647:
[----:B------:R-:W-:Y:S01]  /*18e80*/  IMAD.MOV.U32 R12, RZ, RZ, 0x2 ;  /* 0x00000002ff0c7424 */ /* 0x000fe200078e00ff */
[----:B------:R-:W-:-:S05]  /*18e90*/  SEL R4, R14, RZ, P1 ;  /* 0x000000ff0e047207 */ /* 0x000fca0000800000 */
[----:B------:R-:W-:-:S04]  /*18ea0*/  IMAD.IADD R4, R13, 0x1, R4 ;  /* 0x000000010d047824 */ /* 0x000fc800078e0204 */
[----:B------:R-:W-:-:S07]  /*18eb0*/  IMAD.MOV.U32 R13, RZ, RZ, R4 ;  /* 0x000000ffff0d7224 */ /* 0x000fce00078e0004 */
[----:B------:R-:W-:Y:S05]  /*18ec0*/  WARPSYNC.COLLECTIVE R15, `(.L_x_11648) ;  /* 0x000000000f087348 */ /* 0x000fea0003c00000 */
[----:B------:R0:W1:Y:S02]  /*18ed0*/  SHFL.UP P6, R14, R13, R12, R11 ;  /* 0x0400000c0d0e7389 */ /* 0x00006400000c000b */
[----:B01----:R-:W-:Y:S01]  /*18ee0*/  ENDCOLLECTIVE ;  /* 0x000000000000791b */ /* 0x003fe20003800000 */
.L_x_11648:
[----:B------:R-:W-:Y:S01]  /*18ef0*/  IMAD.MOV.U32 R12, RZ, RZ, 0x4 ;  /* 0x00000004ff0c7424 */ /* 0x000fe200078e00ff */
[----:B------:R-:W-:-:S05]  /*18f00*/  SEL R3, R14, RZ, P2 ;  /* 0x000000ff0e037207 */ /* 0x000fca0001000000 */
[----:B------:R-:W-:-:S04]  /*18f10*/  IMAD.IADD R2, R4, 0x1, R3 ;  /* 0x0000000104027824 */ /* 0x000fc800078e0203 */
[----:B------:R-:W-:-:S07]  /*18f20*/  IMAD.MOV.U32 R13, RZ, RZ, R2 ;  /* 0x000000ffff0d7224 */ /* 0x000fce00078e0002 */
[----:B------:R-:W-:Y:S05]  /*18f30*/  WARPSYNC.COLLECTIVE R15, `(.L_x_11649) ;  /* 0x000000000f087348 */ /* 0x000fea0003c00000 */
[----:B------:R0:W1:Y:S02]  /*18f40*/  SHFL.UP P6, R14, R13, R12, R11 ;  /* 0x0400000c0d0e7389 */ /* 0x00006400000c000b */
[----:B01----:R-:W-:Y:S01]  /*18f50*/  ENDCOLLECTIVE ;  /* 0x000000000000791b */ /* 0x003fe20003800000 */
.L_x_11649:
[----:B------:R-:W-:Y:S01]  /*18f60*/  IMAD.MOV.U32 R12, RZ, RZ, 0x8 ;  /* 0x00000008ff0c7424 */ /* 0x000fe200078e00ff */
[----:B------:R-:W-:-:S05]  /*18f70*/  SEL R3, R14, RZ, P3 ;  /* 0x000000ff0e037207 */ /* 0x000fca0001800000 */
[----:B------:R-:W-:-:S04]  /*18f80*/  IMAD.IADD R3, R2, 0x1, R3 ;  /* 0x0000000102037824 */ /* 0x000fc800078e0203 */
[----:B------:R-:W-:-:S07]  /*18f90*/  IMAD.MOV.U32 R13, RZ, RZ, R3 ;  /* 0x000000ffff0d7224 */ /* 0x000fce00078e0003 */
[----:B------:R-:W-:Y:S05]  /*18fa0*/  WARPSYNC.COLLECTIVE R15, `(.L_x_11650) ;  /* 0x000000000f087348 */ /* 0x000fea0003c00000 */
[----:B------:R0:W1:Y:S02]  /*18fb0*/  SHFL.UP P6, R14, R13, R12, R11 ;  /* 0x0400000c0d0e7389 */ /* 0x00006400000c000b */
[----:B01----:R-:W-:Y:S01]  /*18fc0*/  ENDCOLLECTIVE ;  /* 0x000000000000791b */ /* 0x003fe20003800000 */
.L_x_11650:
[----:B------:R-:W-:Y:S01]  /*18fd0*/  IMAD.MOV.U32 R12, RZ, RZ, 0x10 ;  /* 0x00000010ff0c7424 */ /* 0x000fe200078e00ff */
[----:B------:R-:W-:-:S05]  /*18fe0*/  SEL R4, R14, RZ, P4 ;  /* 0x000000ff0e047207 */ /* 0x000fca0002000000 */
[----:B------:R-:W-:-:S04]  /*18ff0*/  IMAD.IADD R4, R3, 0x1, R4 ;  /* 0x0000000103047824 */ /* 0x000fc800078e0204 */
[----:B------:R-:W-:-:S07]  /*19000*/  IMAD.MOV.U32 R13, RZ, RZ, R4 ;  /* 0x000000ffff0d7224 */ /* 0x000fce00078e0004 */
[----:B------:R-:W-:Y:S05]  /*19010*/  WARPSYNC.COLLECTIVE R15, `(.L_x_11651) ;  /* 0x000000000f087348 */ /* 0x000fea0003c00000 */
[----:B------:R0:W1:Y:S02]  /*19020*/  SHFL.UP P6, R14, R13, R12, R11 ;  /* 0x0400000c0d0e7389 */ /* 0x00006400000c000b */
[----:B01----:R-:W-:Y:S01]  /*19030*/  ENDCOLLECTIVE ;  /* 0x000000000000791b */ /* 0x003fe20003800000 */
.L_x_11651:
        /* <DEDUP_REMOVED lines=8> */
.L_x_11652:
[----:B------:R-:W-:Y:S05]  /*190c0*/  BRA `(.L_x_11653) ;  /* 0xffffffd800c47947 */ /* 0x000fea000383ffff */
.L_x_11594:
[----:B------:R-:W-:Y:S01]  /*190d0*/  BSSY B0, `(.L_x_11654) ;  /* 0x0000007000007945 */ /* 0x000fe20003800000 */
[----:B------:R-:W-:Y:S02]  /*190e0*/  IMAD.MOV.U32 R12, RZ, RZ, 0x1 ;  /* 0x00000001ff0c7424 */ /* 0x000fe400078e00ff */
[----:B------:R-:W-:Y:S02]  /*190f0*/  IMAD.MOV.U32 R11, RZ, RZ, RZ ;  /* 0x000000ffff0b7224 */ /* 0x000fe400078e00ff */
[----:B------:R-:W-:-:S07]  /*19100*/  IMAD.MOV.U32 R15, RZ, RZ, -0x1 ;  /* 0xffffffffff0f7424 */ /* 0x000fce00078e00ff */
[----:B------:R-:W-:Y:S05]  /*19110*/  WARPSYNC.COLLECTIVE R15, `(.L_x_11655) ;  /* 0x000000000f087348 */ /* 0x000fea0003c00000 */
[----:B------:R0:W1:Y:S02]  /*19120*/  SHFL.UP P6, R14, R13, R12, R11 ;  /* 0x0400000c0d0e7389 */ /* 0x00006400000c000b */
[----:B01----:R-:W-:Y:S01]  /*19130*/  ENDCOLLECTIVE ;  /* 0x000000000000791b */ /* 0x003fe20003800000 */
.L_x_11655:
[----:B------:R-:W-:Y:S05]  /*19140*/  BSYNC B0 ;  /* 0x0000000000007941 */ /* 0x000fea0003800000 */
.L_x_11654:
        /* <DEDUP_REMOVED lines=8> */
.L_x_11656:
[----:B------:R-:W-:Y:S01]  /*191d0*/  IMAD.MOV.U32 R12, RZ, RZ, 0x4 ;  /* 0x00000004ff0c7424 */ /* 0x000fe200078e00ff */
[----:B------:R-:W-:-:S05]  /*191e0*/  SEL R2, R14, RZ, P2 ;  /* 0x000000ff0e027207 */ /* 0x000fca0001000000 */
[----:B------:R-:W-:-:S04]  /*191f0*/  IMAD.IADD R2, R13, 0x1, R2 ;  /* 0x000000010d027824 */ /* 0x000fc800078e0202 */
[----:B------:R-:W-:-:S07]  /*19200*/  IMAD.MOV.U32 R13, RZ, RZ, R2 ;  /* 0x000000ffff0d7224 */ /* 0x000fce00078e0002 */
[----:B------:R-:W-:Y:S05]  /*19210*/  WARPSYNC.COLLECTIVE R15, `(.L_x_11657) ;  /* 0x000000000f087348 */ /* 0x000fea0003c00000 */
[----:B------:R0:W1:Y:S02]  /*19220*/  SHFL.UP P6, R14, R13, R12, R11 ;  /* 0x0400000c0d0e7389 */ /* 0x00006400000c000b */
[----:B01----:R-:W-:Y:S01]  /*19230*/  ENDCOLLECTIVE ;  /* 0x000000000000791b */ /* 0x003fe20003800000 */
.L_x_11657:
[----:B------:R-:W-:Y:S01]  /*19240*/  IMAD.MOV.U32 R12, RZ, RZ, 0x8 ;  /* 0x00000008ff0c7424 */ /* 0x000fe200078e00ff */
[----:B------:R-:W-:-:S05]  /*19250*/  SEL R3, R14, RZ, P3 ;  /* 0x000000ff0e037207 */ /* 0x000fca0001800000 */
[----:B------:R-:W-:-:S04]  /*19260*/  IMAD.IADD R3, R2, 0x1, R3 ;  /* 0x0000000102037824 */ /* 0x000fc800078e0203 */
[----:B------:R-:W-:-:S07]  /*19270*/  IMAD.MOV.U32 R13, RZ, RZ, R3 ;  /* 0x000000ffff0d7224 */ /* 0x000fce00078e0003 */
[----:B------:R-:W-:Y:S05]  /*19280*/  WARPSYNC.COLLECTIVE R15, `(.L_x_11658) ;  /* 0x000000000f087348 */ /* 0x000fea0003c00000 */
[----:B------:R0:W1:Y:S02]  /*19290*/  SHFL.UP P6, R14, R13, R12, R11 ;  /* 0x0400000c0d0e7389 */ /* 0x00006400000c000b */
[----:B01----:R-:W-:Y:S01]  /*192a0*/  ENDCOLLECTIVE ;  /* 0x000000000000791b */ /* 0x003fe20003800000 */
.L_x_11658:
[----:B------:R-:W-:Y:S01]  /*192b0*/  IMAD.MOV.U32 R12, RZ, RZ, 0x10 ;  /* 0x00000010ff0c7424 */ /* 0x000fe200078e00ff */
[----:B------:R-:W-:-:S05]  /*192c0*/  SEL R4, R14, RZ, P4 ;  /* 0x000000ff0e047207 */ /* 0x000fca0002000000 */
[----:B------:R-:W-:-:S04]  /*192d0*/  IMAD.IADD R4, R3, 0x1, R4 ;  /* 0x0000000103047824 */ /* 0x000fc800078e0204 */
[----:B------:R-:W-:-:S07]  /*192e0*/  IMAD.MOV.U32 R13, RZ, RZ, R4 ;  /* 0x000000ffff0d7224 */ /* 0x000fce00078e0004 */
[----:B------:R-:W-:Y:S05]  /*192f0*/  WARPSYNC.COLLECTIVE R15, `(.L_x_11659) ;  /* 0x000000000f087348 */ /* 0x000fea0003c00000 */
[----:B------:R0:W1:Y:S02]  /*19300*/  SHFL.UP P6, R14, R13, R12, R11 ;  /* 0x0400000c0d0e7389 */ /* 0x00006400000c000b */
[----:B01----:R-:W-:Y:S01]  /*19310*/  ENDCOLLECTIVE ;  /* 0x000000000000791b */ /* 0x003fe20003800000 */
.L_x_11659:
        /* <DEDUP_REMOVED lines=8> */
.L_x_11660:
[----:B------:R-:W-:Y:S05]  /*193a0*/  BRA `(.L_x_11661) ;  /* 0xffffffd800b47947 */ /* 0x000fea000383ffff */
.L_x_11596:
[----:B------:R-:W-:Y:S01]  /*193b0*/  BSSY B0, `(.L_x_11662) ;  /* 0x0000006000007945 */ /* 0x000fe20003800000 */
[----:B------:R-:W-:Y:S01]  /*193c0*/  PLOP3.LUT P6, PT, P6, PT, PT, 0x8, 0x0 ;  /* 0x000000000000781c */ /* 0x000fe200037ce170 */
[----:B------:R-:W-:-:S12]  /*193d0*/  IMAD.MOV.U32 R15, RZ, RZ, -0x1 ;  /* 0xffffffffff0f7424 */ /* 0x000fd800078e00ff */
[----:B0-----:R-:W-:Y:S05]  /*193e0*/  WARPSYNC.COLLECTIVE R15, `(.L_x_11663) ;  /* 0x000000000f087348 */ /* 0x001fea0003c00000 */
[----:B------:R-:W-:Y:S01]  /*193f0*/  VOTE.ANY R14, PT, P6 ;  /* 0x00000000000e7806 */ /* 0x000fe200030e0100 */
[----:B0-----:R-:W-:Y:S06]  /*19400*/  ENDCOLLECTIVE ;  /* 0x000000000000791b */ /* 0x001fec0003800000 */
.L_x_11663:
[----:B------:R-:W-:Y:S05]  /*19410*/  BSYNC B0 ;  /* 0x0000000000007941 */ /* 0x000fea0003800000 */
.L_x_11662:
        /* <DEDUP_REMOVED lines=10> */
.L_x_11664:
[----:B------:R-:W-:Y:S02]  /*194c0*/  IMAD.MOV.U32 R13, RZ, RZ, R5 ;  /* 0x000000ffff0d7224 */ /* 0x000fe400078e0005 */
[----:B------:R-:W-:-:S07]  /*194d0*/  IMAD.MOV.U32 R25, RZ, RZ, R14 ;  /* 0x000000ffff197224 */ /* 0x000fce00078e000e */
[----:B------:R-:W-:Y:S05]  /*194e0*/  WARPSYNC.COLLECTIVE R15, `(.L_x_11665) ;  /* 0x000000000f087348 */ /* 0x000fea0003c00000 */
[----:B------:R0:W1:Y:S02]  /*194f0*/  SHFL.IDX P6, R14, R13, R12, R11 ;  /* 0x0000000c0d0e7389 */ /* 0x00006400000c000b */
[----:B01----:R-:W-:Y:S01]  /*19500*/  ENDCOLLECTIVE ;  /* 0x000000000000791b */ /* 0x003fe20003800000 */
.L_x_11665:
[----:B------:R-:W-:Y:S01]  /*19510*/  IMAD.MOV.U32 R5, RZ, RZ, R14 ;  /* 0x000000ffff057224 */ /* 0x000fe200078e000e */
[----:B------:R-:W-:Y:S06]  /*19520*/  BRA `(.L_x_11666) ;  /* 0xffffffd800947947 */ /* 0x000fec000383ffff */
.L_x_11598:
[----:B------:R-:W-:Y:S01]  /*19530*/  BSSY B0, `(.L_x_11667) ;  /* 0x0000007000007945 */ /* 0x000fe20003800000 */
[----:B------:R-:W-:Y:S02]  /*19540*/  IMAD.MOV.U32 R13, RZ, RZ, R2 ;  /* 0x000000ffff0d7224 */ /* 0x000fe400078e0002 */
[----:B------:R-:W-:Y:S02]  /*19550*/  IMAD.MOV.U32 R11, RZ, RZ, 0x1f ;  /* 0x0000001fff0b7424 */ /* 0x000fe400078e00ff */
[----:B------:R-:W-:-:S07]  /*19560*/  IMAD.MOV.U32 R15, RZ, RZ, -0x1 ;  /* 0xffffffffff0f7424 */ /* 0x000fce00078e00ff */
[----:B0123--:R-:W-:Y:S05]  /*19570*/  WARPSYNC.COLLECTIVE R15, `(.L_x_11668) ;  /* 0x000000000f087348 */ /* 0x00ffea0003c00000 */
[----:B------:R4:W0:Y:S02]  /*19580*/  SHFL.IDX P6, R14, R13, R12, R11 ;  /* 0x0000000c0d0e7389 */ /* 0x00082400000c000b */
[----:B01234-:R-:W-:Y:S01]  /*19590*/  ENDCOLLECTIVE ;  /* 0x000000000000791b */ /* 0x01ffe20003800000 */
.L_x_11668:
[----:B------:R-:W-:Y:S05]  /*195a0*/  BSYNC B0 ;  /* 0x0000000000007941 */ /* 0x000fea0003800000 */
.L_x_11667:
[----:B------:R-:W-:Y:S01]  /*195b0*/  IMAD.MOV.U32 R24, RZ, RZ, R14 ;  /* 0x000000ffff187224 */ /* 0x000fe200078e000e */
[----:B------:R-:W-:Y:S06]  /*195c0*/  BRA `(.L_x_11597) ;  /* 0xffffffd800847947 */ /* 0x000fec000383ffff */
.L_x_11604:
[----:B0-----:R0:W1:Y:S02]  /*195d0*/  SYNCS.PHASECHK.TRANS64.TRYWAIT P0, [R9+URZ+0x31c20], R0 ;  /* 0x031c2000090075a7 */ /* 0x001064000800017f */
[----:B-1----:R-:W-:Y:S05]  /*195e0*/  @!P0 NANOSLEEP.SYNCS 0x989680 ;  /* 0x009896800000895d */ /* 0x002fea0003900000 */
[----:B------:R-:W1:Y:S02]  /*195f0*/  @!P0 SYNCS.PHASECHK.TRANS64 P0, [R9+URZ+0x31c20], R0 ;  /* 0x031c2000090085a7 */ /* 0x000e64000800007f */
[----:B-1----:R-:W-:Y:S05]  /*19600*/  @!P0 BRA `(.L_x_11604) ;  /* 0xfffffffc00f08947 */ /* 0x002fea000383ffff */
[----:B------:R-:W-:Y:S05]  /*19610*/  BRA `(.L_x_11669) ;  /* 0xffffffe000e07947 */ /* 0x000fea000383ffff */
.L_x_11605:
        /* <DEDUP_REMOVED lines=11> */
.L_x_11671:
[----:B------:R-:W-:Y:S05]  /*196d0*/  BSYNC B0 ;  /* 0x0000000000007941 */ /* 0x000fea0003800000 */
.L_x_11670:
[----:B------:R-:W-:Y:S05]  /*196e0*/  BRA `(.L_x_11672) ;  /* 0xffffffe000c87947 */ /* 0x000fea000383ffff */
.L_x_11608:
[----:B------:R-:W-:Y:S01]  /*196f0*/  BSSY B1, `(.L_x_11673) ;  /* 0x0000006000017945 */ /* 0x000fe20003800000 */
[----:B------:R-:W-:-:S07]  /*19700*/  IMAD.MOV.U32 R15, RZ, RZ, -0x1 ;  /* 0xffffffffff0f7424 */ /* 0x000fce00078e00ff */
[----:B0-2---:R-:W-:Y:S05]  /*19710*/  WARPSYNC.COLLECTIVE R15, `(.L_x_11674) ;  /* 0x000000000f0c7348 */ /* 0x005fea0003c00000 */
[----:B------:R-:W-:Y:S02]  /*19720*/  ELECT P6, UR62, PT ;  /* 0x00000000003e782f */ /* 0x000fe400038c0000 */
[----:B------:R-:W-:Y:S01]  /*19730*/  MOV R14, UR62 ;  /* 0x0000003e000e7c02 */ /* 0x000fe20008000f00 */
[----:B0-2---:R-:W-:Y:S10]  /*19740*/  ENDCOLLECTIVE ;  /* 0x000000000000791b */ /* 0x005ff40003800000 */
.L_x_11674:
[----:B------:R-:W-:Y:S05]  /*19750*/  BSYNC B1 ;  /* 0x0000000000017941 */ /* 0x000fea0003800000 */
.L_x_11673:
[----:B------:R-:W-:Y:S05]  /*19760*/  BRA `(.L_x_11675) ;  /* 0xffffffe000c07947 */ /* 0x000fea000383ffff */
.L_x_11610:
[----:B0-----:R0:W1:Y:S02]  /*19770*/  SYNCS.PHASECHK.TRANS64.TRYWAIT P0, [R7+URZ], R2 ;  /* 0x00000002070075a7 */ /* 0x001064000800017f */
[----:B-1----:R-:W-:Y:S05]  /*19780*/  @!P0 NANOSLEEP.SYNCS 0x989680 ;  /* 0x009896800000895d */ /* 0x002fea0003900000 */
[----:B------:R-:W1:Y:S02]  /*19790*/  @!P0 SYNCS.PHASECHK.TRANS64 P0, [R7+URZ], R2 ;  /* 0x00000002070085a7 */ /* 0x000e64000800007f */
[----:B-1----:R-:W-:Y:S05]  /*197a0*/  @!P0 BRA `(.L_x_11610) ;  /* 0xfffffffc00f08947 */ /* 0x002fea000383ffff */
[----:B------:R-:W-:Y:S05]  /*197b0*/  BRA `(.L_x_11676) ;  /* 0xffffffe000fc7947 */ /* 0x000fea000383ffff */
.L_x_11611:
[----:B-1----:R1:W2:Y:S02]  /*197c0*/  SYNCS.PHASECHK.TRANS64.TRYWAIT P0, [R3+URZ], R0 ;  /* 0x00000000030075a7 */ /* 0x0022a4000800017f */
[----:B--2---:R-:W-:Y:S05]  /*197d0*/  @!P0 NANOSLEEP.SYNCS 0x989680 ;  /* 0x009896800000895d */ /* 0x004fea0003900000 */
[----:B------:R-:W2:Y:S02]  /*197e0*/  @!P0 SYNCS.PHASECHK.TRANS64 P0, [R3+URZ], R0 ;  /* 0x00000000030085a7 */ /* 0x000ea4000800007f */
[----:B--2---:R-:W-:Y:S05]  /*197f0*/  @!P0 BRA `(.L_x_11611) ;  /* 0xfffffffc00f08947 */ /* 0x004fea000383ffff */
[----:B------:R-:W-:Y:S05]  /*19800*/  BRA `(.L_x_11677) ;  /* 0xffffffe000f07947 */ /* 0x000fea000383ffff */
.L_x_11613:
[----:B-1----:R1:W2:Y:S02]  /*19810*/  SYNCS.PHASECHK.TRANS64.TRYWAIT P0, [R5+URZ], R2 ;  /* 0x00000002050075a7 */ /* 0x0022a4000800017f */
[----:B--2---:R-:W-:Y:S05]  /*19820*/  @!P0 NANOSLEEP.SYNCS 0x989680 ;  /* 0x009896800000895d */ /* 0x004fea0003900000 */
[----:B------:R-:W2:Y:S02]  /*19830*/  @!P0 SYNCS.PHASECHK.TRANS64 P0, [R5+URZ], R2 ;  /* 0x00000002050085a7 */ /* 0x000ea4000800007f */
[----:B--2---:R-:W-:Y:S05]  /*19840*/  @!P0 BRA `(.L_x_11613) ;  /* 0xfffffffc00f08947 */ /* 0x004fea000383ffff */
[----:B------:R-:W-:Y:S05]  /*19850*/  BRA `(.L_x_11678) ;  /* 0xffffffe000f47947 */ /* 0x000fea000383ffff */
.L_x_11679:
        /* <DEDUP_REMOVED lines=10> */
.L_x_14873:


//--------------------- .text._ZN7cutlass13device_kernelIN5flash11enable_sm90INS1_16FlashAttnFwdSm90INS1_25CollectiveMainloopFwdSm90ILi2EN4cute5tupleIJNS5_1CILi1EEES8_S8_EEENS6_IJNS7_ILi192EEENS7_ILi144EEENS7_ILi96EEEEEELi96ENS_6half_tEfNS_4arch4Sm90ELb1ELb0ELb0ELb1ELb0ELb1ELb0ELb0ELb1ELb1ELb1ELb0EEENS1_21CollectiveEpilogueFwdINS6_IJSA_SC_SB_EEES9_SE_SG_Li384ELb1ELb1ELb1ELb0EEENS1_36VarlenDynamicPersistentTileSchedulerILi192ELi144ELi384ELi128ELb1ELb1ELb1ELb1ELb1ELb1EEEEEEEEEvNT_6ParamsE --------------------------
	.section	.text._ZN7cutlass13device_kernelIN5flash11enable_sm90INS1_16FlashAttnFwdSm90INS1_25CollectiveMainloopFwdSm90ILi2EN4cute5tupleIJNS5_1CILi1EEES8_S8_EEENS6_IJNS7_ILi192EEENS7_ILi144EEENS7_ILi96EEEEEELi96ENS_6half_tEfNS_4arch4Sm90ELb1ELb0ELb0ELb1ELb0ELb1ELb0ELb0ELb1ELb1ELb1ELb0EEENS1_21CollectiveEpilogueFwdINS6_IJSA_SC_SB_EEES9_SE_SG_Li384ELb1ELb1ELb1ELb0EEENS1_36VarlenDynamicPersistentTileSchedulerILi192ELi144ELi384ELi128ELb1ELb1ELb1ELb1ELb1ELb1EEEEEEEEEvNT_6ParamsE,"ax",@progbits
	.align	128
.text._ZN7cutlass13device_kernelIN5flash11enable_sm90INS1_16FlashAttnFwdSm90INS1_25CollectiveMainloopFwdSm90ILi2EN4cute5tupleIJNS5_1CILi1EEES8_S8_EEENS6_IJNS7_ILi192EEENS7_ILi144EEENS7_ILi96EEEEEELi96ENS_6half_tEfNS_4arch4Sm90ELb1ELb0ELb0ELb1ELb0ELb1ELb0ELb0ELb1ELb1ELb1ELb0EEENS1_21CollectiveEpilogueFwdINS6_IJSA_SC_SB_EEES9_SE_SG_Li384ELb1ELb1ELb1ELb0EEENS1_36VarlenDynamicPersistentTileSchedulerILi192ELi144ELi384ELi128ELb1ELb1ELb1ELb1ELb1ELb1EEEEEEEEEvNT_6ParamsE:
        .type           _ZN7cutlass13device_kernelIN5flash11enable_sm90INS1_16FlashAttnFwdSm90INS1_25CollectiveMainloopFwdSm90ILi2EN4cute5tupleIJNS5_1CILi1EEES8_S8_EEENS6_IJNS7_ILi192EEENS7_ILi144EEENS7_ILi96EEEEEELi96ENS_6half_tEfNS_4arch4Sm90ELb1ELb0ELb0ELb1ELb0ELb1ELb0ELb0ELb1ELb1ELb1ELb0EEENS1_21CollectiveEpilogueFwdINS6_IJSA_SC_SB_EEES9_SE_SG_Li384ELb1ELb1ELb1ELb0EEENS1_36VarlenDynamicPersistentTileSchedulerILi192ELi144ELi384ELi128ELb1ELb1ELb1ELb1ELb1ELb1EEEEEEEEEvNT_6ParamsE,@function
        .size           _ZN7cutlass13device_kernelIN5flash11enable_sm90INS1_16FlashAttnFwdSm90INS1_25CollectiveMainloopFwdSm90ILi2EN4cute5tupleIJNS5_1CILi1EEES8_S8_EEENS6_IJNS7_ILi192EEENS7_ILi144EEENS7_ILi96EEEEEELi96ENS_6half_tEfNS_4arch4Sm90ELb1ELb0ELb0ELb1ELb0ELb1ELb0ELb0ELb1ELb1ELb1ELb0EEENS1_21CollectiveEpilogueFwdINS6_IJSA_SC_SB_EEES9_SE_SG_Li384ELb1ELb1ELb1ELb0EEENS1_36VarlenDynamicPersistentTileSchedulerILi192ELi144ELi384ELi128ELb1ELb1ELb1ELb1ELb1ELb1EEEEEEEEEvNT_6ParamsE,(.L_x_14874 - _ZN7cutlass13device_kernelIN5flash11enable_sm90INS1_16FlashAttnFwdSm90INS1_25CollectiveMainloopFwdSm90ILi2EN4cute5tupleIJNS5_1CILi1EEES8_S8_EEENS6_IJNS7_ILi192EEENS7_ILi144EEENS7_ILi96EEEEEELi96ENS_6half_tEfNS_4arch4Sm90ELb1ELb0ELb0ELb1ELb0ELb1ELb0ELb0ELb1ELb1ELb1ELb0EEENS1_21CollectiveEpilogueFwdINS6_IJSA_SC_SB_EEES9_SE_SG_Li384ELb1ELb1ELb1ELb0EEENS1_36VarlenDynamicPersistentTileSchedulerILi192ELi144ELi384ELi128ELb1ELb1ELb1ELb1ELb1ELb1EEEEEEEEEvNT_6ParamsE)
        .other          _ZN7cutlass13device_kernelIN5flash11enable_sm90INS1_16FlashAttnFwdSm90INS1_25CollectiveMainloopFwdSm90ILi2EN4cute5tupleIJNS5_1CILi1EEES8_S8_EEENS6_IJNS7_ILi192EEENS7_ILi144EEENS7_ILi96EEEEEELi96ENS_6half_tEfNS_4arch4Sm90ELb1ELb0ELb0ELb1ELb0ELb1ELb0ELb0ELb1ELb1ELb1ELb0EEENS1_21CollectiveEpilogueFwdINS6_IJSA_SC_SB_EEES9_SE_SG_Li384ELb1ELb1ELb1ELb0EEENS1_36VarlenDynamicPersistentTileSchedulerILi192ELi144ELi384ELi128ELb1ELb1ELb1ELb1ELb1ELb1EEEEEEEEEvNT_6ParamsE,@"STO_CUDA_ENTRY STV_DEFAULT"
_ZN7cutlass13device_kernelIN5flash11enable_sm90INS1_16FlashAttnFwdSm90INS1_25CollectiveMainloopFwdSm90ILi2EN4cute5tupleIJNS5_1CILi1EEES8_S8_EEENS6_IJNS7_ILi192EEENS7_ILi144EEENS7_ILi96EEEEEELi96ENS_6half_tEfNS_4arch4Sm90ELb1ELb0ELb0ELb1ELb0ELb1ELb0ELb0ELb1ELb1ELb1ELb0EEENS1_21CollectiveEpilogueFwdINS6_IJSA_SC_SB_EEES9_SE_SG_Li384ELb1ELb1ELb1ELb0EEENS1_36VarlenDynamicPersistentTileSchedulerILi192ELi144ELi384ELi128ELb1ELb1ELb1ELb1ELb1ELb1EEEEEEEEEvNT_6ParamsE:
        /* <DEDUP_REMOVED lines=23> */
.L_x_11681:
[----:B------:R-:W-:Y:S05]  /*0170*/  BSYNC B0 ;  /* 0x0000000000007941 */ /* 0x000fea0003800000 */
.L_x_11680:
        /* <DEDUP_REMOVED lines=40> */
.L_x_11682:
        /* <DEDUP_REMOVED lines=22> */
.L_x_11683:
        /* <DEDUP_REMOVED lines=18> */
.L_x_11684:
        /* <DEDUP_REMOVED lines=22> */
.L_x_11685:
        /* <DEDUP_REMOVED lines=22> */
.L_x_11686:
        /* <DEDUP_REMOVED lines=9> */
.L_x_11689:
[----:B------:R-:W-:-:S08]  /*09d0*/  NOP ;  /* 0x0000000000007918 */ /* 0x000fd00000000000 */
[----:B------:R-:W0:Y:S02]  /*09e0*/  USETMAXREG.TRY_ALLOC.CTAPOOL UP0, 0xa0 ;  /* 0x000000a0000079c8 */ /* 0x000e240008000600 */
[----:B0-----:R-:W-:-:S13]  /*09f0*/  PLOP3.LUT P0, PT, PT, PT, UP0, 0x80, 0x0 ;  /* 0x000000000000781c */ /* 0x001fda0003f0f008 */
[----:B------:R-:W-:Y:S05]  /*0a00*/  @!P0 BRA `(.L_x_11689) ;  /* 0xfffffffc00f08947 */ /* 0x000fea000383ffff */
[----:B------:R-:W3:Y:S01]  /*0a10*/  LDL.LU R0, [R1] ;  /* 0x0000000001007983 */ /* 0x000ee20000300800 */
[----:B--2---:R-:W0:Y:S01]  /*0a20*/  S2R R2, SR_TID.X ;  /* 0x0000000000027919 */ /* 0x004e220000002100 */
[----:B------:R-:W1:Y:S01]  /*0a30*/  S2UR UR5, SR_CgaCtaId ;  /* 0x00000000000579c3 */ /* 0x000e620000008800 */
[----:B------:R-:W-:Y:S01]  /*0a40*/  UMOV UR4, 0x400 ;  /* 0x0000040000047882 */ /* 0x000fe20000000000 */
[----:B0-----:R-:W-:-:S06]  /*0a50*/  SHF.R.U32.HI R2, RZ, 0x7, R2 ;  /* 0x00000007ff027819 */ /* 0x001fcc0000011602 */
[----:B------:R-:W-:Y:S06]  /*0a60*/  BAR.ARV 0x8, 0x200 ;  /* 0x0208000000007b1d */ /* 0x000fec0000002000 */
[----:B------:R-:W-:-:S13]  /*0a70*/  ISETP.NE.AND P0, PT, R2, 0x1, PT ;  /* 0x000000010200780c */ /* 0x000fda0003f05270 */
[----:B------:R-:W-:Y:S08]  /*0a80*/  @!P0 BAR.ARV 0x9, 0x100 ;  /* 0x0244000000008b1d */ /* 0x000ff00000002000 */
[----:B------:R-:W-:Y:S01]  /*0a90*/  BAR.SYNC.DEFER_BLOCKING 0x5, 0x200 ;  /* 0x0148000000007b1d */ /* 0x000fe20000010000 */
[----:B-1----:R-:W-:-:S06]  /*0aa0*/  ULEA UR4, UR5, UR4, 0x18 ;  /* 0x0000000405047291 */ /* 0x002fcc000f8ec03f */
[----:B------:R-:W-:Y:S01]  /*0ab0*/  IMAD.U32 R22, RZ, RZ, UR4 ;  /* 0x00000004ff167e24 */ /* 0x000fe2000f8e00ff */
[----:B------:R-:W-:-:S04]  /*0ac0*/  ULDC UR4, c[0x0][0xc3c] ;  /* 0x00030f0000047ab9 */ /* 0x000fc80000000800 */
[----:B------:R-:W0:Y:S01]  /*0ad0*/  LDS.128 R104, [R22+0x31cd0] ;  /* 0x031cd00016687984 */ /* 0x000e220000000c00 */
[----:B------:R-:W-:Y:S06]  /*0ae0*/  BAR.ARV 0x4, 0x200 ;  /* 0x0108000000007b1d */ /* 0x000fec0000002000 */
[----:B---3--:R-:W-:-:S04]  /*0af0*/  LOP3.LUT R0, R0, 0xffffffef, RZ, 0xc0, !PT ;  /* 0xffffffef00007812 */ /* 0x008fc800078ec0ff */
[----:B------:R-:W-:-:S05]  /*0b00*/  @P0 LOP3.LUT R0, R0, 0x10, RZ, 0xfc, !PT ;  /* 0x0000001000000812 */ /* 0x000fca00078efcff */
[----:B------:R1:W-:Y:S01]  /*0b10*/  STL [R1], R0 ;  /* 0x0000000001007387 */ /* 0x0003e20000100800 */
[----:B0-----:R-:W-:-:S13]  /*0b20*/  ISETP.GE.AND P0, PT, R107, UR4, PT ;  /* 0x000000046b007c0c */ /* 0x001fda000bf06270 */
[----:B-1----:R-:W-:Y:S05]  /*0b30*/  @P0 BRA `(.L_x_11690) ;  /* 0x0000025000700947 */ /* 0x002fea0003800000 */
[----:B------:R-:W2:Y:S01]  /*0b40*/  LDL.LU R20, [R1+0x34] ;  /* 0x0000340001147983 */ /* 0x000ea20000300800 */
[----:B------:R-:W0:Y:S02]  /*0b50*/  S2R R0, SR_TID.X ;  /* 0x0000000000007919 */ /* 0x000e240000002100 */
        /* <DEDUP_REMOVED lines=11> */
[----:B------:R-:W-:Y:S02]  /*0c10*/  LOP3.LUT R7, R5, 0xfffffffe, RZ, 0xc0, !PT ;  /* 0xfffffffe05077812 */ /* 0x000fe400078ec0ff */
[----:B------:R-:W-:Y:S01]  /*0c20*/  SHF.R.S32.HI R19, RZ, 0x1, R5 ;  /* 0x00000001ff137819 */ /* 0x000fe20000011405 */
[----:B------:R-:W-:Y:S01]  /*0c30*/  IMAD.HI R12, R2, 0x55555556, RZ ;  /* 0x55555556020c7827 */ /* 0x000fe200078e02ff */
[----:B------:R-:W-:-:S02]  /*0c40*/  LOP3.LUT R13, R3, 0xffffff80, RZ, 0xc0, !PT ;  /* 0xffffff80030d7812 */ /* 0x000fc400078ec0ff */
[----:B------:R-:W-:Y:S01]  /*0c50*/  LOP3.LUT R3, R4, 0xfffffff0, RZ, 0xc0, !PT ;  /* 0xfffffff004037812 */ /* 0x000fe200078ec0ff */
[----:B------:R-:W-:Y:S01]  /*0c60*/  IMAD.IADD R8, R0, 0x1, -R7 ;  /* 0x0000000100087824 */ /* 0x000fe200078e0a07 */
[----:B------:R-:W-:Y:S02]  /*0c70*/  LEA.HI R7, R5, R19, RZ, 0x1 ;  /* 0x0000001305077211 */ /* 0x000fe400078f08ff */
[----:B------:R-:W-:Y:S01]  /*0c80*/  LEA.HI R15, R12, R12, RZ, 0x1 ;  /* 0x0000000c0c0f7211 */ /* 0x000fe200078f08ff */
[----:B------:R-:W-:Y:S01]  /*0c90*/  IMAD.IADD R3, R0, 0x1, -R3 ;  /* 0x0000000100037824 */ /* 0x000fe200078e0a03 */
[----:B------:R-:W-:Y:S02]  /*0ca0*/  LOP3.LUT R7, R7, 0x7fffffe, RZ, 0xc0, !PT ;  /* 0x07fffffe07077812 */ /* 0x000fe400078ec0ff */
[----:B------:R-:W-:Y:S02]  /*0cb0*/  LEA.HI R10, R10, R9, RZ, 0x2 ;  /* 0x000000090a0a7211 */ /* 0x000fe400078f10ff */
[----:B------:R-:W-:Y:S01]  /*0cc0*/  SHF.R.S32.HI R5, RZ, 0x4, R4 ;  /* 0x00000004ff057819 */ /* 0x000fe20000011404 */
[----:B------:R-:W-:Y:S01]  /*0cd0*/  IMAD R15, R15, -0x3, R2 ;  /* 0xfffffffd0f0f7824 */ /* 0x000fe200078e0202 */
[----:B------:R-:W-:Y:S01]  /*0ce0*/  LOP3.LUT R10, R10, 0xfffffffc, RZ, 0xc0, !PT ;  /* 0xfffffffc0a0a7812 */ /* 0x000fe200078ec0ff */
[----:B------:R-:W-:Y:S01]  /*0cf0*/  IMAD.IADD R11, R0, 0x1, -R11 ;  /* 0x00000001000b7824 */ /* 0x000fe200078e0a0b */
[----:B------:R-:W-:Y:S01]  /*0d00*/  LEA.HI R4, R4, R5, RZ, 0x1 ;  /* 0x0000000504047211 */ /* 0x000fe200078f08ff */
[----:B------:R-:W-:Y:S01]  /*0d10*/  IMAD.IADD R18, R0, 0x1, -R13 ;  /* 0x0000000100127824 */ /* 0x000fe200078e0a0d */
[----:B------:R-:W-:Y:S01]  /*0d20*/  SHF.R.S32.HI R0, RZ, 0x1f, R3 ;  /* 0x0000001fff007819 */ /* 0x000fe20000011403 */
[----:B------:R-:W-:Y:S01]  /*0d30*/  IMAD.IADD R2, R19, 0x1, -R7 ;  /* 0x0000000113027824 */ /* 0x000fe200078e0a07 */
[----:B------:R-:W-:Y:S01]  /*0d40*/  LOP3.LUT R4, R4, 0x1ffffffe, RZ, 0xc0, !PT ;  /* 0x1ffffffe04047812 */ /* 0x000fe200078ec0ff */
[----:B------:R-:W-:-:S02]  /*0d50*/  IMAD.IADD R10, R9, 0x1, -R10 ;  /* 0x00000001090a7824 */ /* 0x000fc400078e0a0a */
[C---:B------:R-:W-:Y:S01]  /*0d60*/  IMAD R17, R5.reuse, 0x8, R2 ;  /* 0x0000000805117824 */ /* 0x040fe200078e0202 */
[CC--:B------:R-:W-:Y:S02]  /*0d70*/  LEA.HI R2, R0.reuse, R3.reuse, RZ, 0x3 ;  /* 0x0000000300027211 */ /* 0x0c0fe400078f18ff */
[----:B------:R-:W-:Y:S02]  /*0d80*/  SHF.R.S32.HI R9, RZ, 0x1f, R18 ;  /* 0x0000001fff097819 */ /* 0x000fe40000011412 */
[----:B------:R-:W-:Y:S01]  /*0d90*/  LEA.HI R0, R0, R3, RZ, 0x2 ;  /* 0x0000000300007211 */ /* 0x000fe200078f10ff */
[----:B------:R-:W-:Y:S01]  /*0da0*/  IMAD.IADD R4, R5, 0x1, -R4 ;  /* 0x0000000105047824 */ /* 0x000fe200078e0a04 */
[----:B------:R-:W-:Y:S01]  /*0db0*/  LEA.HI R12, R9, R18, RZ, 0x2 ;  /* 0x00000012090c7211 */ /* 0x000fe200078f10ff */
[----:B------:R-:W-:Y:S01]  /*0dc0*/  IMAD.SHL.U32 R5, R2, 0x10, RZ ;  /* 0x0000001002057824 */ /* 0x000fe200078e00ff */
[----:B------:R-:W-:Y:S02]  /*0dd0*/  LOP3.LUT R2, R0, 0x7fffffc, RZ, 0xc0, !PT ;  /* 0x07fffffc00027812 */ /* 0x000fe400078ec0ff */
[----:B------:R-:W-:-:S02]  /*0de0*/  SHF.R.S32.HI R0, RZ, 0x2, R0 ;  /* 0x00000002ff007819 */ /* 0x000fc40000011400 */
[--C-:B------:R-:W-:Y:S02]  /*0df0*/  SHF.R.S32.HI R13, RZ, 0x2, R12.reuse ;  /* 0x00000002ff0d7819 */ /* 0x100fe4000001140c */
[----:B------:R-:W-:Y:S02]  /*0e00*/  SHF.R.S32.HI R14, RZ, 0x1f, R12 ;  /* 0x0000001fff0e7819 */ /* 0x000fe4000001140c */
[----:B------:R-:W-:Y:S01]  /*0e10*/  SHF.R.S32.HI R7, RZ, 0x5, R6 ;  /* 0x00000005ff077819 */ /* 0x000fe20000011406 */
[----:B------:R-:W-:Y:S01]  /*0e20*/  IMAD.SHL.U32 R0, R0, 0x40, RZ ;  /* 0x0000004000007824 */ /* 0x000fe200078e00ff */
[----:B------:R-:W-:Y:S02]  /*0e30*/  LEA.HI R14, R14, R13, RZ, 0x3 ;  /* 0x0000000d0e0e7211 */ /* 0x000fe400078f18ff */
[----:B------:R-:W-:Y:S01]  /*0e40*/  LOP3.LUT R6, R5, 0x7fffff80, RZ, 0xc0, !PT ;  /* 0x7fffff8005067812 */ /* 0x000fe200078ec0ff */
[----:B------:R-:W-:Y:S02]  /*0e50*/  IMAD.IADD R5, R3, 0x1, -R2 ;  /* 0x0000000103057824 */ /* 0x000fe400078e0a02 */
[----:B------:R-:W-:Y:S01]  /*0e60*/  IMAD R16, R7, 0x10, R3 ;  /* 0x0000001007107824 */ /* 0x000fe200078e0203 */
[----:B------:R-:W-:Y:S01]  /*0e70*/  LOP3.LUT R14, R14, 0xfffffff8, RZ, 0xc0, !PT ;  /* 0xfffffff80e0e7812 */ /* 0x000fe200078ec0ff */
[----:B------:R-:W-:Y:S01]  /*0e80*/  IMAD.SHL.U32 R3, R4, 0x8, RZ ;  /* 0x0000000804037824 */ /* 0x000fe200078e00ff */
[----:B------:R-:W-:-:S02]  /*0e90*/  LOP3.LUT R0, R0, 0x40, RZ, 0xc0, !PT ;  /* 0x0000004000007812 */ /* 0x000fc400078ec0ff */
[----:B------:R-:W-:Y:S01]  /*0ea0*/  LEA.HI R9, R9, R18, RZ, 0x5 ;  /* 0x0000001209097211 */ /* 0x000fe200078f28ff */
[----:B------:R-:W-:Y:S01]  /*0eb0*/  IMAD R6, R7, 0x100, R6 ;  /* 0x0000010007067824 */ /* 0x000fe200078e0206 */
[----:B------:R-:W-:Y:S01]  /*0ec0*/  LOP3.LUT R2, R0, 0x8, R3, 0xf8, !PT ;  /* 0x0000000800027812 */ /* 0x000fe200078ef803 */
[----:B------:R-:W-:Y:S01]  /*0ed0*/  IMAD.IADD R14, R13, 0x1, -R14 ;  /* 0x000000010d0e7824 */ /* 0x000fe200078e0a0e */
[----:B------:R-:W-:Y:S02]  /*0ee0*/  SHF.R.U32.HI R7, RZ, 0x3, R0 ;  /* 0x00000003ff077819 */ /* 0x000fe40000011600 */
[----:B------:R-:W-:Y:S01]  /*0ef0*/  SHF.R.S32.HI R9, RZ, 0x5, R9 ;  /* 0x00000005ff097819 */ /* 0x000fe20000011409 */
[----:B------:R-:W-:Y:S01]  /*0f00*/  IMAD R5, R5, 0x10, R6 ;  /* 0x0000001005057824 */ /* 0x000fe200078e0206 */
[----:B------:R-:W-:Y:S01]  /*0f10*/  LOP3.LUT R2, R2, R7, RZ, 0x3c, !PT ;  /* 0x0000000702027212 */ /* 0x000fe200078e3cff */
[----:B------:R-:W-:Y:S02]  /*0f20*/  IMAD.U32 R0, R16, 0x20, R3 ;  /* 0x0000002010007824 */ /* 0x000fe400078e0003 */
[----:B------:R-:W-:Y:S01]  /*0f30*/  IMAD R14, R9, 0x10, R14 ;  /* 0x00000010090e7824 */ /* 0x000fe200078e020e */
[----:B------:R-:W-:Y:S01]  /*0f40*/  STL [R1+0xc4], R18 ;  /* 0x0000c41201007387 */ /* 0x000fe20000100800 */
[----:B------:R-:W-:-:S02]  /*0f50*/  IMAD.IADD R5, R2, 0x1, R5 ;  /* 0x0000000102057824 */ /* 0x000fc400078e0205 */
[----:B------:R-:W-:Y:S01]  /*0f60*/  IMAD R6, R15, 0x40, R14 ;  /* 0x000000400f067824 */ /* 0x000fe200078e020e */
[----:B------:R0:W-:Y:S01]  /*0f70*/  STL [R1+0xdc], R0 ;  /* 0x0000dc0001007387 */ /* 0x0001e20000100800 */
[----:B------:R-:W-:-:S03]  /*0f80*/  IMAD.SHL.U32 R14, R8, 0x4, RZ ;  /* 0x00000004080e7824 */ /* 0x000fc600078e00ff */
[----:B------:R-:W-:Y:S01]  /*0f90*/  STL [R1+0xd8], R6 ;  /* 0x0000d80601007387 */ /* 0x000fe20000100800 */
[----:B0-----:R-:W-:Y:S02]  /*0fa0*/  VIADD R0, R22, 0xda00 ;  /* 0x0000da0016007836 */ /* 0x001fe40000000000 */
[----:B------:R-:W-:Y:S02]  /*0fb0*/  IMAD.SHL.U32 R8, R8, 0x8, RZ ;  /* 0x0000000808087824 */ /* 0x000fe400078e00ff */
[----:B------:R-:W-:Y:S02]  /*0fc0*/  IMAD.SHL.U32 R10, R10, 0x40, RZ ;  /* 0x000000400a0a7824 */ /* 0x000fe400078e00ff */
[----:B------:R-:W-:Y:S01]  /*0fd0*/  VIADD R3, R14, 0x20 ;  /* 0x000000200e037836 */ /* 0x000fe20000000000 */
[----:B------:R-:W-:-:S05]  /*0fe0*/  LOP3.LUT R12, R12, 0x7ffffffc, RZ, 0xc0, !PT ;  /* 0x7ffffffc0c0c7812 */ /* 0x000fca00078ec0ff */
[----:B------:R-:W-:Y:S02]  /*0ff0*/  IMAD.IADD R12, R18, 0x1, -R12 ;  /* 0x00000001120c7824 */ /* 0x000fe400078e0a0c */
[----:B------:R-:W-:Y:S01]  /*1000*/  IMAD.SHL.U32 R9, R17, 0x20, RZ ;  /* 0x0000002011097824 */ /* 0x000fe200078e00ff */
[----:B------:R-:W-:-:S04]  /*1010*/  LEA.HI R4, R11, R11, RZ, 0x1 ;  /* 0x0000000b0b047211 */ /* 0x000fc800078f08ff */
[----:B------:R-:W-:-:S05]  /*1020*/  LOP3.LUT R4, R4, 0x1ffffffe, RZ, 0xc0, !PT ;  /* 0x1ffffffe04047812 */ /* 0x000fca00078ec0ff */
[----:B------:R-:W-:Y:S01]  /*1030*/  IMAD.IADD R4, R11, 0x1, -R4 ;  /* 0x000000010b047824 */ /* 0x000fe200078e0a04 */
[----:B------:R-:W-:Y:S01]  /*1040*/  CS2R R144, SRZ ;  /* 0x0000000000907805 */ /* 0x000fe2000001ff00 */
[----:B------:R-:W-:Y:S01]  /*1050*/  IMAD R23, R5, 0x2, R22 ;  /* 0x0000000205177824 */ /* 0x000fe200078e0216 */
[----:B--2---:R-:W-:-:S05]  /*1060*/  LOP3.LUT R2, R20, 0x1, RZ, 0xfc, !PT ;  /* 0x0000000114027812 */ /* 0x004fca00078efcff */
[----:B------:R-:W-:Y:S04]  /*1070*/  STL [R1+0x34], R2 ;  /* 0x0000340201007387 */ /* 0x000fe80000100800 */
[----:B------:R-:W-:Y:S04]  /*1080*/  STL [R1+0xa0], RZ ;  /* 0x0000a0ff01007387 */ /* 0x000fe80000100800 */
[----:B------:R0:W-:Y:S04]  /*1090*/  STL [R1+0xc0], R0 ;  /* 0x0000c00001007387 */ /* 0x0001e80000100800 */
[----:B------:R-:W-:Y:S01]  /*10a0*/  STL [R1+0x30], RZ ;  /* 0x000030ff01007387 */ /* 0x000fe20000100800 */
[----:B0-----:R-:W-:Y:S01]  /*10b0*/  SHF.R.S32.HI R0, RZ, 0x1f, R19 ;  /* 0x0000001fff007819 */ /* 0x001fe20000011413 */
[----:B------:R-:W-:-:S02]  /*10c0*/  VIADD R0, R14, 0x10 ;  /* 0x000000100e007836 */ /* 0x000fc40000000000 */
[----:B------:R-:W-:Y:S04]  /*10d0*/  STL [R1+0x2c], RZ ;  /* 0x00002cff01007387 */ /* 0x000fe80000100800 */
[----:B------:R-:W-:Y:S01]  /*10e0*/  STL [R1+0x38], R14 ;  /* 0x0000380e01007387 */ /* 0x000fe20000100800 */
[----:B------:R-:W-:-:S03]  /*10f0*/  LOP3.LUT R2, R10, 0xc0, RZ, 0xc0, !PT ;  /* 0x000000c00a027812 */ /* 0x000fc600078ec0ff */
[----:B------:R-:W-:Y:S04]  /*1100*/  STL [R1+0x20], R8 ;  /* 0x0000200801007387 */ /* 0x000fe80000100800 */
[----:B------:R0:W-:Y:S04]  /*1110*/  STL [R1+0x54], R0 ;  /* 0x0000540001007387 */ /* 0x0001e80000100800 */
[----:B------:R1:W-:Y:S01]  /*1120*/  STL [R1+0x50], R3 ;  /* 0x0000500301007387 */ /* 0x0003e20000100800 */
[C---:B0-----:R-:W-:Y:S02]  /*1130*/  VIADD R0, R14.reuse, 0x8 ;  /* 0x000000080e007836 */ /* 0x041fe40000000000 */
[----:B-1----:R-:W-:-:S03]  /*1140*/  VIADD R3, R14, 0x18 ;  /* 0x000000180e037836 */ /* 0x002fc60000000000 */
[----:B------:R0:W-:Y:S01]  /*1150*/  STL [R1+0x64], R0 ;  /* 0x0000640001007387 */ /* 0x0001e20000100800 */
[----:B------:R-:W-:-:S03]  /*1160*/  IMAD.SHL.U32 R10, R12, 0x2, RZ ;  /* 0x000000020c0a7824 */ /* 0x000fc600078e00ff */
[----:B------:R1:W-:Y:S04]  /*1170*/  STL [R1+0x40], R2 ;  /* 0x0000400201007387 */ /* 0x0003e80000100800 */
[----:B------:R2:W-:Y:S01]  /*1180*/  STL [R1+0x68], R3 ;  /* 0x0000680301007387 */ /* 0x0005e20000100800 */
[----:B0-----:R-:W-:Y:S02]  /*1190*/  LOP3.LUT R0, R2, 0x8, R8, 0xf8, !PT ;  /* 0x0000000802007812 */ /* 0x001fe400078ef808 */
[----:B-1----:R-:W-:Y:S01]  /*11a0*/  SHF.R.U32.HI R2, RZ, 0x3, R2 ;  /* 0x00000003ff027819 */ /* 0x002fe20000011602 */
[----:B--2---:R-:W-:-:S04]  /*11b0*/  VIADD R3, R14, 0x28 ;  /* 0x000000280e037836 */ /* 0x004fc80000000000 */
[----:B------:R0:W-:Y:S01]  /*11c0*/  STL [R1+0x44], R2 ;  /* 0x0000440201007387 */ /* 0x0001e20000100800 */
[----:B------:R-:W-:Y:S01]  /*11d0*/  LOP3.LUT R0, R0, R2, RZ, 0x3c, !PT ;  /* 0x0000000200007212 */ /* 0x000fe200078e3cff */
[C---:B------:R-:W-:Y:S02]  /*11e0*/  VIADD R8, R10.reuse, 0x8 ;  /* 0x000000080a087836 */ /* 0x040fe40000000000 */
[----:B------:R1:W-:Y:S01]  /*11f0*/  STL [R1+0x6c], R3 ;  /* 0x00006c0301007387 */ /* 0x0003e20000100800 */
[----:B------:R-:W-:-:S03]  /*1200*/  VIADD R7, R10, 0x10 ;  /* 0x000000100a077836 */ /* 0x000fc60000000000 */
[----:B------:R2:W-:Y:S01]  /*1210*/  STL [R1+0x74], R10 ;  /* 0x0000740a01007387 */ /* 0x0005e20000100800 */
[----:B0-----:R-:W-:-:S03]  /*1220*/  VIADD R2, R10, 0x20 ;  /* 0x000000200a027836 */ /* 0x001fc60000000000 */
[----:B------:R0:W-:Y:S01]  /*1230*/  STL [R1+0x48], R9 ;  /* 0x0000480901007387 */ /* 0x0001e20000100800 */
[C---:B-1----:R-:W-:Y:S02]  /*1240*/  VIADD R3, R10.reuse, 0x18 ;  /* 0x000000180a037836 */ /* 0x042fe40000000000 */
[----:B--2---:R-:W-:Y:S01]  /*1250*/  VIADD R10, R10, 0x28 ;  /* 0x000000280a0a7836 */ /* 0x004fe20000000000 */
[----:B------:R-:W-:Y:S01]  /*1260*/  STL [R1+0xb8], R8 ;  /* 0x0000b80801007387 */ /* 0x000fe20000100800 */
[----:B0-----:R-:W-:-:S03]  /*1270*/  IMAD.IADD R9, R9, 0x1, R0 ;  /* 0x0000000109097824 */ /* 0x001fc600078e0200 */
[----:B------:R0:W-:Y:S01]  /*1280*/  STL [R1+0xb4], R7 ;  /* 0x0000b40701007387 */ /* 0x0001e20000100800 */
[----:B------:R-:W-:-:S03]  /*1290*/  SHF.R.S32.HI R0, RZ, 0x1f, R8 ;  /* 0x0000001fff007819 */ /* 0x000fc60000011408 */
[----:B------:R-:W-:Y:S04]  /*12a0*/  STL [R1+0xa4], R10 ;  /* 0x0000a40a01007387 */ /* 0x000fe80000100800 */
[----:B------:R-:W-:Y:S01]  /*12b0*/  STL [R1+0xb0], R3 ;  /* 0x0000b00301007387 */ /* 0x000fe20000100800 */
[----:B0-----:R-:W-:-:S03]  /*12c0*/  SHF.R.S32.HI R7, RZ, 0x1f, R7 ;  /* 0x0000001fff077819 */ /* 0x001fc60000011407 */
[----:B------:R-:W-:Y:S04]  /*12d0*/  STL [R1+0x84], R9 ;  /* 0x0000840901007387 */ /* 0x000fe80000100800 */
[----:B------:R-:W-:Y:S04]  /*12e0*/  STL [R1+0xac], R2 ;  /* 0x0000ac0201007387 */ /* 0x000fe80000100800 */
[----:B------:R0:W-:Y:S04]  /*12f0*/  STL [R1+0xd4], R0 ;  /* 0x0000d40001007387 */ /* 0x0001e80000100800 */
[----:B------:R-:W-:Y:S01]  /*1300*/  STL [R1+0xd0], R7 ;  /* 0x0000d00701007387 */ /* 0x000fe20000100800 */
[----:B0-----:R-:W-:-:S02]  /*1310*/  SHF.R.S32.HI R0, RZ, 0x1f, R3 ;  /* 0x0000001fff007819 */ /* 0x001fc40000011403 */
[----:B------:R-:W-:-:S03]  /*1320*/  SHF.R.S32.HI R2, RZ, 0x1f, R2 ;  /* 0x0000001fff027819 */ /* 0x000fc60000011402 */
[----:B------:R0:W-:Y:S04]  /*1330*/  STL [R1+0xcc], R0 ;  /* 0x0000cc0001007387 */ /* 0x0001e80000100800 */
[----:B------:R1:W-:Y:S01]  /*1340*/  STL [R1+0xc8], R2 ;  /* 0x0000c80201007387 */ /* 0x0003e20000100800 */
[----:B0-----:R-:W-:-:S05]  /*1350*/  IMAD R0, R4, 0x8, R6 ;  /* 0x0000000804007824 */ /* 0x001fca00078e0206 */
[----:B------:R1:W-:Y:S02]  /*1360*/  STL [R1+0x88], R0 ;  /* 0x0000880001007387 */ /* 0x0003e40000100800 */
.L_x_11848:
[----:B01--4-:R-:W0:Y:S02]  /*1370*/  LDC.64 R2, c[0x0][0xc88] ;  /* 0x00032200ff027b82 */ /* 0x013e240000000a00 */
[----:B0-----:R-:W-:-:S05]  /*1380*/  IMAD.WIDE R2, R107, 0x4, R2 ;  /* 0x000000046b027825 */ /* 0x001fca00078e0202 */
[----:B--2---:R-:W2:Y:S01]  /*1390*/  LDG.E R24, desc[UR60][R2.64] ;  /* 0x0000003c02187981 */ /* 0x004ea2000c1e1900 */
[----:B------:R-:W-:Y:S05]  /*13a0*/  YIELD ;  /* 0x0000000000007946 */ /* 0x000fea0003800000 */
[----:B------:R-:W-:Y:S01]  /*13b0*/  ULDC.64 UR4, c[0x0][0xa28] ;  /* 0x00028a0000047ab9 */ /* 0x000fe20000000a00 */
[----:B------:R-:W-:Y:S01]  /*13c0*/  ULDC.64 UR8, c[0x0][0xa18] ;  /* 0x0002860000087ab9 */ /* 0x000fe20000000a00 */
[----:B------:R-:W-:Y:S01]  /*13d0*/  ISETP.NE.U32.AND P1, PT, RZ, UR4, PT ;  /* 0x00000004ff007c0c */ /* 0x000fe2000bf25070 */
[----:B------:R-:W-:Y:S01]  /*13e0*/  IMAD.MOV.U32 R10, RZ, RZ, RZ ;  /* 0x000000ffff0a7224 */ /* 0x000fe200078e00ff */
[----:B------:R-:W-:Y:S01]  /*13f0*/  ULDC.64 UR6, c[0x0][0xa08] ;  /* 0x0002820000067ab9 */ /* 0x000fe20000000a00 */
[----:B------:R-:W-:Y:S01]  /*1400*/  IMAD.MOV.U32 R76, RZ, RZ, RZ ;  /* 0x000000ffff4c7224 */ /* 0x000fe200078e00ff */
[----:B------:R-:W-:-:S02]  /*1410*/  ISETP.NE.AND.EX P1, PT, RZ, UR5, PT, P1 ;  /* 0x00000005ff007c0c */ /* 0x000fc4000bf25310 */
[----:B------:R-:W-:-:S04]  /*1420*/  ISETP.NE.U32.AND P0, PT, RZ, UR6, PT ;  /* 0x00000006ff007c0c */ /* 0x000fc8000bf05070 */
[----:B------:R-:W-:Y:S02]  /*1430*/  ISETP.NE.AND.EX P0, PT, RZ, UR7, PT, P0 ;  /* 0x00000007ff007c0c */ /* 0x000fe4000bf05300 */
[----:B--2---:R-:W-:Y:S01]  /*1440*/  SHF.R.S32.HI R0, RZ, 0x1f, R24 ;  /* 0x0000001fff007819 */ /* 0x004fe20000011418 */
[----:B------:R-:W-:-:S04]  /*1450*/  IMAD.SHL.U32 R26, R24, 0x4, RZ ;  /* 0x00000004181a7824 */ /* 0x000fc800078e00ff */
[C---:B---3--:R-:W-:Y:S01]  /*1460*/  @P1 LEA R4, P2, R24.reuse, UR4, 0x2 ;  /* 0x0000000418041c11 */ /* 0x048fe2000f8410ff */
[----:B------:R-:W-:Y:S01]  /*1470*/  STL [R1+0x94], R24 ;  /* 0x0000941801007387 */ /* 0x000fe20000100800 */
[C-C-:B------:R-:W-:Y:S02]  /*1480*/  SHF.L.U64.HI R25, R24.reuse, 0x2, R0.reuse ;  /* 0x0000000218197819 */ /* 0x140fe40000010200 */
[----:B------:R-:W-:Y:S01]  /*1490*/  @P1 LEA.HI.X R5, R24, UR5, R0, 0x2, P2 ;  /* 0x0000000518051c11 */ /* 0x000fe200090f1400 */
[----:B------:R-:W-:Y:S01]  /*14a0*/  ULDC UR4, c[0x0][0x288] ;  /* 0x0000a20000047ab9 */ /* 0x000fe20000000800 */
[----:B------:R-:W-:Y:S01]  /*14b0*/  ISETP.NE.U32.AND P2, PT, RZ, UR8, PT ;  /* 0x00000008ff007c0c */ /* 0x000fe2000bf45070 */
[----:B------:R0:W-:Y:S01]  /*14c0*/  STL [R1+0xbc], R0 ;  /* 0x0000bc0001007387 */ /* 0x0001e20000100800 */
[----:B------:R-:W-:Y:S02]  /*14d0*/  IADD3 R8, P3, R26, UR6, RZ ;  /* 0x000000061a087c10 */ /* 0x000fe4000ff7e0ff */
[----:B------:R-:W-:Y:S01]  /*14e0*/  ISETP.NE.AND.EX P2, PT, RZ, UR9, PT, P2 ;  /* 0x00000009ff007c0c */ /* 0x000fe2000bf45320 */
[----:B------:R1:W5:Y:S01]  /*14f0*/  @P1 LDG.E R10, desc[UR60][R4.64] ;  /* 0x0000003c040a1981 */ /* 0x000362000c1e1900 */
[----:B------:R-:W-:-:S03]  /*1500*/  IADD3.X R9, R25, UR7, RZ, P3, !PT ;  /* 0x0000000719097c10 */ /* 0x000fc60009ffe4ff */
[----:B------:R1:W-:Y:S01]  /*1510*/  STL [R1+0x98], R26 ;  /* 0x0000981a01007387 */ /* 0x0003e20000100800 */
[----:B0-----:R-:W-:Y:S01]  /*1520*/  IMAD.U32 R0, RZ, RZ, UR4 ;  /* 0x00000004ff007e24 */ /* 0x001fe2000f8e00ff */
[----:B------:R-:W-:Y:S02]  /*1530*/  ULDC.64 UR4, c[0x0][0x418] ;  /* 0x0001060000047ab9 */ /* 0x000fe40000000a00 */
[----:B------:R1:W5:Y:S04]  /*1540*/  @P0 LDG.E R76, desc[UR60][R8.64] ;  /* 0x0000003c084c0981 */ /* 0x000368000c1e1900 */
[----:B------:R-:W-:Y:S01]  /*1550*/  @P2 IADD3 R6, P1, R26, UR8, RZ ;  /* 0x000000081a062c10 */ /* 0x000fe2000ff3e0ff */
[----:B------:R1:W-:Y:S03]  /*1560*/  STL [R1+0x9c], R25 ;  /* 0x00009c1901007387 */ /* 0x0003e60000100800 */
[----:B------:R-:W-:-:S05]  /*1570*/  @P2 IADD3.X R7, R25, UR9, RZ, P1, !PT ;  /* 0x0000000919072c10 */ /* 0x000fca0008ffe4ff */
[----:B------:R-:W2:Y:S01]  /*1580*/  @P2 LDG.E R0, desc[UR60][R6.64] ;  /* 0x0000003c06002981 */ /* 0x000ea2000c1e1900 */
        /* <DEDUP_REMOVED lines=9> */
[----:B--2---:R1:W-:Y:S01]  /*1620*/  STL [R1+0x70], R0 ;  /* 0x0000700001007387 */ /* 0x0043e20000100800 */
[----:B------:R-:W-:Y:S01]  /*1630*/  IMAD.MOV.U32 R12, RZ, RZ, R0 ;  /* 0x000000ffff0c7224 */ /* 0x000fe200078e0000 */
[----:B------:R-:W-:Y:S06]  /*1640*/  @P2 BRA `(.L_x_11691) ;  /* 0x0000000000282947 */ /* 0x000fec0003800000 */
[----:B------:R-:W-:Y:S02]  /*1650*/  ULDC.64 UR4, c[0x0][0xa00] ;  /* 0x0002800000047ab9 */ /* 0x000fe40000000a00 */
[----:B------:R-:W-:-:S04]  /*1660*/  ISETP.NE.U32.AND P1, PT, RZ, UR4, PT ;  /* 0x00000004ff007c0c */ /* 0x000fc8000bf25070 */
[----:B------:R-:W-:-:S13]  /*1670*/  ISETP.NE.AND.EX P1, PT, RZ, UR5, PT, P1 ;  /* 0x00000005ff007c0c */ /* 0x000fda000bf25310 */
[----:B------:R-:W-:Y:S05]  /*1680*/  @!P1 BRA `(.L_x_11691) ;  /* 0x0000000000189947 */ /* 0x000fea0003800000 */
[----:B-1----:R-:W0:Y:S02]  /*1690*/  LDC.64 R4, c[0x0][0xa00] ;  /* 0x00028000ff047b82 */ /* 0x002e240000000a00 */
[----:B0-----:R-:W-:-:S05]  /*16a0*/  IMAD.WIDE R4, R24, 0x4, R4 ;  /* 0x0000000418047825 */ /* 0x001fca00078e0204 */
[----:B------:R-:W2:Y:S04]  /*16b0*/  LDG.E R0, desc[UR60][R4.64] ;  /* 0x0000003c04007981 */ /* 0x000ea8000c1e1900 */
[----:B------:R-:W2:Y:S02]  /*16c0*/  LDG.E R3, desc[UR60][R4.64+0x4] ;  /* 0x0000043c04037981 */ /* 0x000ea4000c1e1900 */
[----:B--2---:R-:W-:-:S05]  /*16d0*/  IMAD.IADD R12, R3, 0x1, -R0 ;  /* 0x00000001030c7824 */ /* 0x004fca00078e0a00 */
[----:B------:R0:W-:Y:S02]  /*16e0*/  STL [R1+0x70], R12 ;  /* 0x0000700c01007387 */ /* 0x0001e40000100800 */
.L_x_11691:
[C---:B------:R-:W-:Y:S01]  /*16f0*/  LOP3.LUT R18, R106.reuse, 0xffff, RZ, 0xc0, !PT ;  /* 0x0000ffff6a127812 */ /* 0x040fe200078ec0ff */
[----:B------:R-:W-:Y:S01]  /*1700*/  ULDC.64 UR4, c[0x0][0xa20] ;  /* 0x0002880000047ab9 */ /* 0x000fe20000000a00 */
[C---:B------:R-:W-:Y:S02]  /*1710*/  LOP3.LUT R3, R106.reuse, 0xff000000, RZ, 0xc0, !PT ;  /* 0xff0000006a037812 */ /* 0x040fe400078ec0ff */
[----:B------:R-:W-:Y:S01]  /*1720*/  ISETP.NE.U32.AND P1, PT, RZ, UR4, PT ;  /* 0x00000004ff007c0c */ /* 0x000fe2000bf25070 */
[----:B------:R2:W-:Y:S01]  /*1730*/  STL [R1+0x8c], R18 ;  /* 0x00008c1201007387 */ /* 0x0005e20000100800 */
[----:B-1----:R-:W-:Y:S02]  /*1740*/  LOP3.LUT R0, R106, 0xff0000, RZ, 0xc0, !PT ;  /* 0x00ff00006a007812 */ /* 0x002fe400078ec0ff */
[----:B------:R-:W-:Y:S02]  /*1750*/  ISETP.NE.AND.EX P1, PT, RZ, UR5, PT, P1 ;  /* 0x00000005ff007c0c */ /* 0x000fe4000bf25310 */
[----:B------:R-:W-:-:S04]  /*1760*/  SHF.R.U32.HI R3, RZ, 0x8, R3 ;  /* 0x00000008ff037819 */ /* 0x000fc80000011603 */
[----:B------:R-:W-:-:S07]  /*1770*/  LEA.HI R11, R0, R3, RZ, 0x10 ;  /* 0x00000003000b7211 */ /* 0x000fce00078f80ff */
[----:B--2---:R-:W-:Y:S05]  /*1780*/  @!P1 BRA `(.L_x_11692) ;  /* 0x0000000000109947 */ /* 0x004fea0003800000 */
[----:B------:R-:W-:-:S04]  /*1790*/  IADD3 R4, P0, R26, UR4, RZ ;  /* 0x000000041a047c10 */ /* 0x000fc8000ff1e0ff */
[----:B------:R-:W-:-:S05]  /*17a0*/  IADD3.X R5, R25, UR5, RZ, P0, !PT ;  /* 0x0000000519057c10 */ /* 0x000fca00087fe4ff */
[----:B------:R1:W5:Y:S01]  /*17b0*/  LDG.E R19, desc[UR60][R4.64] ;  /* 0x0000003c04137981 */ /* 0x000362000c1e1900 */
[----:B------:R-:W-:Y:S05]  /*17c0*/  BRA `(.L_x_11693) ;  /* 0x0000000000107947 */ /* 0x000fea0003800000 */
.L_x_11692:
[----:B------:R-:W-:Y:S05]  /*17d0*/  @!P0 BRA `(.L_x_11693) ;  /* 0x00000000000c8947 */ /* 0x000fea0003800000 */
[----:B------:R-:W2:Y:S04]  /*17e0*/  LDG.E R0, desc[UR60][R8.64] ;  /* 0x0000003c08007981 */ /* 0x000ea8000c1e1900 */
[----:B------:R-:W2:Y:S02]  /*17f0*/  LDG.E R19, desc[UR60][R8.64+0x4] ;  /* 0x0000043c08137981 */ /* 0x000ea4000c1e1900 */
[----:B--2---:R-:W-:-:S07]  /*1800*/  IMAD.IADD R19, R19, 0x1, -R0 ;  /* 0x0000000113137824 */ /* 0x004fce00078e0a00 */
.L_x_11693:
[----:B------:R-:W-:Y:S01]  /*1810*/  ULDC.64 UR4, c[0x0][0xa10] ;  /* 0x0002840000047ab9 */ /* 0x000fe20000000a00 */
[----:B------:R-:W2:Y:S01]  /*1820*/  LDC R8, c[0x0][0x448] ;  /* 0x00011200ff087b82 */ /* 0x000ea20000000800 */
[----:B------:R-:W-:-:S04]  /*1830*/  ISETP.NE.U32.AND P0, PT, RZ, UR4, PT ;  /* 0x00000004ff007c0c */ /* 0x000fc8000bf05070 */
[----:B------:R-:W-:Y:S01]  /*1840*/  ISETP.NE.AND.EX P0, PT, RZ, UR5, PT, P0 ;  /* 0x00000005ff007c0c */ /* 0x000fe2000bf05300 */
[----:B------:R-:W-:-:S12]  /*1850*/  ULDC.64 UR4, c[0x0][0xa30] ;  /* 0x00028c0000047ab9 */ /* 0x000fd80000000a00 */
[----:B-1----:R-:W1:Y:S02]  /*1860*/  @P0 LDC.64 R4, c[0x0][0xa10] ;  /* 0x00028400ff040b82 */ /* 0x002e640000000a00 */
[----:B-1----:R-:W-:-:S05]  /*1870*/  @P0 IMAD.WIDE R4, R24, 0x4, R4 ;  /* 0x0000000418040825 */ /* 0x002fca00078e0204 */
        /* <DEDUP_REMOVED lines=8> */
[----:B--2---:R-:W-:Y:S01]  /*1900*/  ISETP.NE.AND P1, PT, R8, 0x1, PT ;  /* 0x000000010800780c */ /* 0x004fe20003f25270 */
[----:B------:R-:W-:Y:S01]  /*1910*/  IMAD R13, R105, 0xc0, RZ ;  /* 0x000000c0690d7824 */ /* 0x000fe200078e02ff */
[----:B------:R-:W-:Y:S03]  /*1920*/  BSSY B0, `(.L_x_11694) ;  /* 0x0000039000007945 */ /* 0x000fe60003800000 */
[----:B-1----:R-:W-:Y:S01]  /*1930*/  VIADD R4, R13, 0xbf ;  /* 0x000000bf0d047836 */ /* 0x002fe20000000000 */
[----:B------:R1:W-:Y:S07]  /*1940*/  STL [R1+0x7c], R13 ;  /* 0x00007c0d01007387 */ /* 0x0003ee0000100800 */
[----:B------:R-:W2:Y:S01]  /*1950*/  @P1 LDC R9, c[0x0][0x44c] ;  /* 0x00011300ff091b82 */ /* 0x000ea20000000800 */
[----:B-1----:R-:W-:-:S07]  /*1960*/  IMAD.IADD R13, R19, 0x1, -R10 ;  /* 0x00000001130d7824 */ /* 0x002fce00078e0a0a */
[----:B------:R-:W1:Y:S01]  /*1970*/  @P1 LDC R5, c[0x0][0x450] ;  /* 0x00011400ff051b82 */ /* 0x000e620000000800 */
[----:B---3--:R-:W-:Y:S02]  /*1980*/  @P0 IMAD.IADD R2, R3, 0x1, -R0 ;  /* 0x0000000103020824 */ /* 0x008fe400078e0a00 */
[----:B--2---:R-:W-:-:S04]  /*1990*/  @P1 IMAD.HI.U32 R0, R4, R9, RZ ;  /* 0x0000000904001227 */ /* 0x004fc800078e00ff */
[----:B----4-:R-:W-:Y:S01]  /*19a0*/  IMAD.IADD R6, R13, 0x1, R2 ;  /* 0x000000010d067824 */ /* 0x010fe200078e0202 */
[----:B-1----:R-:W-:-:S03]  /*19b0*/  @P1 SHF.R.U32.HI R4, RZ, R5, R0 ;  /* 0x00000005ff041219 */ /* 0x002fc60000011600 */
[C---:B------:R-:W-:Y:S01]  /*19c0*/  VIADD R0, R6.reuse, 0x8f ;  /* 0x0000008f06007836 */ /* 0x040fe20000000000 */
[----:B------:R-:W-:Y:S01]  /*19d0*/  IADD3 R3, R6, 0x90, -R12 ;  /* 0x0000009006037810 */ /* 0x000fe20007ffe80c */
[----:B------:R1:W-:Y:S01]  /*19e0*/  STL [R1+0x78], R6 ;  /* 0x0000780601007387 */ /* 0x0003e20000100800 */
[----:B0-----:R-:W-:Y:S01]  /*19f0*/  LOP3.LUT R12, R11, 0xff, RZ, 0xc0, !PT ;  /* 0x000000ff0b0c7812 */ /* 0x001fe200078ec0ff */
[----:B------:R-:W-:-:S04]  /*1a00*/  IMAD.HI R0, R0, 0x38e38e39, RZ ;  /* 0x38e38e3900007827 */ /* 0x000fc800078e02ff */
[----:B------:R-:W-:Y:S01]  /*1a10*/  IMAD.IADD R4, R3, 0x1, R4 ;  /* 0x0000000103047824 */ /* 0x000fe200078e0204 */
[----:B------:R-:W-:Y:S01]  /*1a20*/  SHF.R.U32.HI R3, RZ, 0x1f, R0 ;  /* 0x0000001fff037819 */ /* 0x000fe20000011600 */
[----:B------:R0:W-:Y:S02]  /*1a30*/  STL [R1+0xa8], R12 ;  /* 0x0000a80c01007387 */ /* 0x0001e40000100800 */
[----:B------:R-:W-:Y:S01]  /*1a40*/  IMAD.HI R4, R4, 0x38e38e39, RZ ;  /* 0x38e38e3904047827 */ /* 0x000fe200078e02ff */
[----:B-1----:R-:W-:Y:S02]  /*1a50*/  SHF.R.U32.HI R6, RZ, 0x10, R11 ;  /* 0x00000010ff067819 */ /* 0x002fe4000001160b */
[----:B------:R-:W-:Y:S01]  /*1a60*/  LEA.HI.SX32 R110, R0, R3, 0x1b ;  /* 0x00000003006e7211 */ /* 0x000fe200078fdaff */
[----:B------:R-:W-:Y:S01]  /*1a70*/  IMAD.MOV.U32 R0, RZ, RZ, RZ ;  /* 0x000000ffff007224 */ /* 0x000fe200078e00ff */
[----:B------:R-:W-:Y:S01]  /*1a80*/  SHF.R.U32.HI R5, RZ, 0x1f, R4 ;  /* 0x0000001fff057819 */ /* 0x000fe20000011604 */
[----:B------:R0:W-:Y:S03]  /*1a90*/  STL [R1+0x90], R6 ;  /* 0x0000900601007387 */ /* 0x0001e60000100800 */
        /* <DEDUP_REMOVED lines=33> */
.L_x_11695:
[----:B------:R-:W-:Y:S05]  /*1cb0*/  BSYNC B0 ;  /* 0x0000000000007941 */ /* 0x000fea0003800000 */
.L_x_11694:
        /* <DEDUP_REMOVED lines=37> */
.L_x_11698:
[----:B------:R-:W-:Y:S05]  /*1f10*/  BSYNC B6 ;  /* 0x0000000000067941 */ /* 0x000fea0003800000 */
.L_x_11697:
        /* <DEDUP_REMOVED lines=20> */
.L_x_11700:
[----:B------:R-:W-:Y:S05]  /*2060*/  BSYNC B6 ;  /* 0x0000000000067941 */ /* 0x000fea0003800000 */
.L_x_11699:
[----:B------:R-:W0:Y:S01]  /*2070*/  S2R R21, SR_TID.X ;  /* 0x0000000000157919 */ /* 0x000e220000002100 */
[----:B------:R-:W-:Y:S01]  /*2080*/  ULDC.64 UR4, c[0x0][0x9f8] ;  /* 0x00027e0000047ab9 */ /* 0x000fe20000000a00 */
[----:B------:R-:W-:Y:S01]  /*2090*/  IMAD.MOV.U32 R0, RZ, RZ, R24 ;  /* 0x000000ffff007224 */ /* 0x000fe200078e0018 */
[----:B------:R-:W-:Y:S01]  /*20a0*/  ISETP.NE.U32.AND P0, PT, RZ, UR4, PT ;  /* 0x00000004ff007c0c */ /* 0x000fe2000bf05070 */
[----:B------:R-:W2:Y:S01]  /*20b0*/  LDL.64 R12, [R1+0x20] ;  /* 0x00002000010c7983 */ /* 0x000ea20000100a00 */
[----:B------:R-:W1:Y:S02]  /*20c0*/  LDC.64 R30, c[0x0][0x300] ;  /* 0x0000c000ff1e7b82 */ /* 0x000e640000000a00 */
[----:B------:R-:W-:Y:S01]  /*20d0*/  ISETP.NE.AND.EX P0, PT, RZ, UR5, PT, P0 ;  /* 0x00000005ff007c0c */ /* 0x000fe2000bf05300 */
[----:B------:R3:W4:Y:S01]  /*20e0*/  LDL.64 R36, [R1+0x20] ;  /* 0x0000200001247983 */ /* 0x0007220000100a00 */
[----:B------:R-:W-:-:S04]  /*20f0*/  IMAD.IADD R76, R76, 0x1, R19 ;  /* 0x000000014c4c7824 */ /* 0x000fc800078e0213 */
[----:B------:R-:W3:Y:S07]  /*2100*/  LDC.64 R68, c[0x0][0x408] ;  /* 0x00010200ff447b82 */ /* 0x000eee0000000a00 */
[----:B------:R-:W-:Y:S01]  /*2110*/  @P0 IADD3 R4, P1, R26, UR4, RZ ;  /* 0x000000041a040c10 */ /* 0x000fe2000ff3e0ff */
[----:B------:R-:W3:Y:S03]  /*2120*/  LDC.64 R74, c[0x0][0x3f8] ;  /* 0x0000fe00ff4a7b82 */ /* 0x000ee60000000a00 */
[----:B------:R-:W-:Y:S01]  /*2130*/  @P0 IADD3.X R5, R25, UR5, RZ, P1, !PT ;  /* 0x0000000519050c10 */ /* 0x000fe20008ffe4ff */
[----:B------:R-:W-:Y:S01]  /*2140*/  ULDC.64 UR4, c[0x0][0xa08] ;  /* 0x0002820000047ab9 */ /* 0x000fe20000000a00 */
[----:B------:R1:W3:Y:S04]  /*2150*/  LDL.64 R24, [R1+0x38] ;  /* 0x0000380001187983 */ /* 0x0002e80000100a00 */
[----:B------:R-:W3:Y:S01]  /*2160*/  @P0 LDG.E R0, desc[UR60][R4.64] ;  /* 0x0000003c04000981 */ /* 0x000ee2000c1e1900 */
[----:B0-----:R-:W-:-:S05]  /*2170*/  VIADD R8, R21, 0xffffff80 ;  /* 0xffffff8015087836 */ /* 0x001fca0000000000 */
[----:B------:R-:W-:-:S04]  /*2180*/  SHF.R.S32.HI R9, RZ, 0x1f, R8 ;  /* 0x0000001fff097819 */ /* 0x000fc80000011408 */
[----:B------:R-:W-:-:S04]  /*2190*/  LEA.HI R9, R9, R8, RZ, 0x2 ;  /* 0x0000000809097211 */ /* 0x000fc800078f10ff */
[--C-:B------:R-:W-:Y:S02]  /*21a0*/  SHF.R.S32.HI R20, RZ, 0x2, R9.reuse ;  /* 0x00000002ff147819 */ /* 0x100fe40000011409 */
[----:B------:R-:W-:-:S04]  /*21b0*/  SHF.R.S32.HI R9, RZ, 0x1f, R9 ;  /* 0x0000001fff097819 */ /* 0x000fc80000011409 */
[----:B------:R-:W-:-:S04]  /*21c0*/  LEA.HI R9, R9, R20, RZ, 0x2 ;  /* 0x0000001409097211 */ /* 0x000fc800078f10ff */
[----:B------:R-:W-:-:S05]  /*21d0*/  LOP3.LUT R9, R9, 0xfffffffc, RZ, 0xc0, !PT ;  /* 0xfffffffc09097812 */ /* 0x000fca00078ec0ff */
[----:B------:R-:W-:Y:S02]  /*21e0*/  IMAD.IADD R20, R20, 0x1, -R9 ;  /* 0x0000000114147824 */ /* 0x000fe400078e0a09 */
[----:B------:R-:W3:Y:S04]  /*21f0*/  LDL.64 R8, [R1+0x38] ;  /* 0x0000380001087983 */ /* 0x000ee80000100a00 */
[----:B------:R-:W3:Y:S01]  /*2200*/  LDL.LU R10, [R1] ;  /* 0x00000000010a7983 */ /* 0x000ee20000300800 */
[C---:B------:R-:W-:Y:S01]  /*2210*/  VIADD R33, R21.reuse, 0xffffff80 ;  /* 0xffffff8015217836 */ /* 0x040fe20000000000 */
[----:B------:R-:W-:Y:S01]  /*2220*/  SHF.R.U32.HI R34, RZ, 0x7, R21 ;  /* 0x00000007ff227819 */ /* 0x000fe20000011615 */
[C---:B------:R-:W-:Y:S02]  /*2230*/  VIADD R32, R21.reuse, 0xffffff80 ;  /* 0xffffff8015207836 */ /* 0x040fe40000000000 */
[----:B------:R-:W-:-:S02]  /*2240*/  VIADD R38, R21, 0xffffff80 ;  /* 0xffffff8015267836 */ /* 0x000fc40000000000 */
[----:B------:R-:W-:Y:S01]  /*2250*/  VIADD R35, R21, 0xffffff80 ;  /* 0xffffff8015237836 */ /* 0x000fe20000000000 */
[----:B------:R-:W-:-:S04]  /*2260*/  LEA.HI R32, R32, R33, RZ, 0x1 ;  /* 0x0000002120207211 */ /* 0x000fc800078f08ff */
[----:B------:R-:W-:Y:S02]  /*2270*/  LEA.HI R35, R35, R38, RZ, 0x1 ;  /* 0x0000002623237211 */ /* 0x000fe400078f08ff */
[----:B------:R-:W-:Y:S01]  /*2280*/  SHF.R.S32.HI R11, RZ, 0x1f, R76 ;  /* 0x0000001fff0b7819 */ /* 0x000fe2000001144c */
[----:B--2---:R-:W0:Y:S01]  /*2290*/  LDC R13, c[0x0][0x3f4] ;  /* 0x0000fd00ff0d7b82 */ /* 0x004e220000000800 */
[----:B----4-:R-:W-:-:S05]  /*22a0*/  IMAD.MOV.U32 R36, RZ, RZ, R12 ;  /* 0x000000ffff247224 */ /* 0x010fca00078e000c */
[----:B------:R-:W-:-:S05]  /*22b0*/  SHF.R.S32.HI R37, RZ, 0x1f, R36 ;  /* 0x0000001fff257819 */ /* 0x000fca0000011424 */
[----:B------:R-:W-:Y:S04]  /*22c0*/  STL [R1+0x24], R37 ;  /* 0x0000242501007387 */ /* 0x000fe80000100800 */
[----:B------:R-:W2:Y:S01]  /*22d0*/  LDL R21, [R1+0x40] ;  /* 0x0000400001157983 */ /* 0x000ea20000100800 */
[----:B---3--:R-:W-:-:S05]  /*22e0*/  IMAD.MOV.U32 R24, RZ, RZ, R8 ;  /* 0x000000ffff187224 */ /* 0x008fca00078e0008 */
[----:B------:R-:W-:-:S05]  /*22f0*/  SHF.R.S32.HI R25, RZ, 0x1f, R24 ;  /* 0x0000001fff197819 */ /* 0x000fca0000011418 */
[----:B------:R-:W-:Y:S04]  /*2300*/  STL [R1+0x3c], R25 ;  /* 0x00003c1901007387 */ /* 0x000fe80000100800 */
[----:B------:R-:W3:Y:S04]  /*2310*/  LDL R33, [R1+0x44] ;  /* 0x0000440001217983 */ /* 0x000ee80000100800 */
[----:B------:R-:W4:Y:S01]  /*2320*/  LDL R38, [R1+0x48] ;  /* 0x0000480001267983 */ /* 0x000f220000100800 */
[-C--:B-1----:R-:W-:Y:S01]  /*2330*/  IMAD R3, R11, R30.reuse, RZ ;  /* 0x0000001e0b037224 */ /* 0x082fe200078e02ff */
[----:B------:R-:W-:Y:S01]  /*2340*/  ISETP.NE.U32.AND P0, PT, RZ, UR4, PT ;  /* 0x00000004ff007c0c */ /* 0x000fe2000bf05070 */
[----:B------:R-:W-:-:S04]  /*2350*/  IMAD.WIDE.U32 R6, R76, R30, RZ ;  /* 0x0000001e4c067225 */ /* 0x000fc800078e00ff */
[----:B------:R-:W-:Y:S01]  /*2360*/  IMAD R3, R76, R31, R3 ;  /* 0x0000001f4c037224 */ /* 0x000fe200078e0203 */
[----:B------:R-:W-:Y:S01]  /*2370*/  ISETP.NE.AND.EX P0, PT, RZ, UR5, PT, P0 ;  /* 0x00000005ff007c0c */ /* 0x000fe2000bf05300 */
[----:B------:R-:W-:Y:S02]  /*2380*/  ULDC.64 UR4, c[0x0][0x308] ;  /* 0x0000c20000047ab9 */ /* 0x000fe40000000a00 */
[----:B------:R-:W-:Y:S01]  /*2390*/  IMAD.IADD R7, R7, 0x1, R3 ;  /* 0x0000000107077824 */ /* 0x000fe200078e0203 */
[----:B------:R-:W-:Y:S02]  /*23a0*/  SHF.R.S32.HI R3, RZ, 0x1f, R0 ;  /* 0x0000001fff037819 */ /* 0x000fe40000011400 */
[----:B------:R-:W-:Y:S01]  /*23b0*/  ISETP.NE.AND P6, PT, R34, 0x1, PT ;  /* 0x000000012200780c */ /* 0x000fe20003fc5270 */
[----:B------:R-:W-:Y:S01]  /*23c0*/  IMAD.WIDE.U32 R4, R18, UR4, R6 ;  /* 0x0000000412047c25 */ /* 0x000fe2000f8e0006 */
[----:B------:R-:W-:-:S03]  /*23d0*/  SEL R85, R3, RZ, !P0 ;  /* 0x000000ff03557207 */ /* 0x000fc60004000000 */
[----:B------:R-:W-:Y:S01]  /*23e0*/  IMAD R5, R18, UR5, R5 ;  /* 0x0000000512057c24 */ /* 0x000fe2000f8e0205 */
[----:B------:R-:W-:Y:S01]  /*23f0*/  ULDC.64 UR4, c[0x0][0x310] ;  /* 0x0000c40000047ab9 */ /* 0x000fe20000000a00 */
[----:B------:R-:W-:Y:S01]  /*2400*/  SEL R19, R0, RZ, !P0 ;  /* 0x000000ff00137207 */ /* 0x000fe20004000000 */
[----:B------:R-:W-:Y:S01]  /*2410*/  IMAD R0, R85, UR4, RZ ;  /* 0x0000000455007c24 */ /* 0x000fe2000f8e02ff */
[----:B------:R-:W-:-:S03]  /*2420*/  SHF.R.S32.HI R32, RZ, 0x1, R32 ;  /* 0x00000001ff207819 */ /* 0x000fc60000011420 */
[C---:B------:R-:W-:Y:S01]  /*2430*/  IMAD R3, R19.reuse, UR5, R0 ;  /* 0x0000000513037c24 */ /* 0x040fe2000f8e0200 */
[----:B------:R-:W-:Y:S01]  /*2440*/  SHF.R.S32.HI R32, RZ, 0x1f, R32 ;  /* 0x0000001fff207819 */ /* 0x000fe20000011420 */
[----:B------:R-:W-:Y:S01]  /*2450*/  IMAD.WIDE.U32 R26, R19, UR4, R4 ;  /* 0x00000004131a7c25 */ /* 0x000fe2000f8e0004 */
[----:B------:R-:W-:Y:S05]  /*2460*/  @!P6 WARPSYNC.ALL ;  /* 0x000000000000e948 */ /* 0x000fea0003800000 */
[----:B------:R-:W-:Y:S01]  /*2470*/  VIADD R0, R36, 0x10 ;  /* 0x0000001024007836 */ /* 0x000fe20000000000 */
[----:B------:R-:W-:Y:S01]  /*2480*/  ULDC.64 UR4, c[0x0][0x330] ;  /* 0x0000cc0000047ab9 */ /* 0x000fe20000000a00 */
[----:B------:R-:W-:Y:S01]  /*2490*/  SHF.R.S32.HI R35, RZ, 0x1, R35 ;  /* 0x00000001ff237819 */ /* 0x000fe20000011423 */
[--C-:B------:R-:W-:Y:S01]  /*24a0*/  IMAD.WIDE.U32 R28, R18, UR4, R36.reuse ;  /* 0x00000004121c7c25 */ /* 0x100fe2000f8e0024 */
[----:B------:R-:W-:Y:S01]  /*24b0*/  ULDC UR4, c[0x0][0x2f4] ;  /* 0x0000bd0000047ab9 */ /* 0x000fe20000000800 */
[----:B------:R-:W-:Y:S01]  /*24c0*/  LOP3.LUT R10, R10, 0xfffffffd, RZ, 0xc0, !PT ;  /* 0xfffffffd0a0a7812 */ /* 0x000fe200078ec0ff */
[----:B------:R-:W-:Y:S01]  /*24d0*/  ULDC.64 UR6, c[0x0][0x338] ;  /* 0x0000ce0000067ab9 */ /* 0x000fe20000000a00 */
[-C--:B------:R-:W-:Y:S01]  /*24e0*/  IMAD R6, R32, R30.reuse, RZ ;  /* 0x0000001e20067224 */ /* 0x080fe200078e02ff */
[----:B------:R-:W-:Y:S01]  /*24f0*/  ISETP.GE.AND P1, PT, R0, UR4, PT ;  /* 0x0000000400007c0c */ /* 0x000fe2000bf26270 */
[----:B------:R-:W-:Y:S01]  /*2500*/  IMAD.WIDE.U32 R4, R35, R30, R36 ;  /* 0x0000001e23047225 */ /* 0x000fe200078e0024 */
[----:B------:R-:W-:-:S03]  /*2510*/  ISETP.GE.AND P0, PT, R36, UR4, PT ;  /* 0x0000000424007c0c */ /* 0x000fc6000bf06270 */
[----:B------:R-:W-:Y:S01]  /*2520*/  IMAD R88, R35, R31, R6 ;  /* 0x0000001f23587224 */ /* 0x000fe200078e0206 */
[----:B------:R-:W-:Y:S02]  /*2530*/  SEL R6, RZ, 0xffffffff, P1 ;  /* 0xffffffffff067807 */ /* 0x000fe40000800000 */
[----:B------:R-:W-:Y:S02]  /*2540*/  IADD3 R89, P1, R26, R4, RZ ;  /* 0x000000041a597210 */ /* 0x000fe40007f3e0ff */
[----:B------:R-:W-:Y:S02]  /*2550*/  SEL R4, RZ, 0x1, P0 ;  /* 0x00000001ff047807 */ /* 0x000fe40000000000 */
[----:B------:R-:W-:Y:S01]  /*2560*/  LOP3.LUT P0, RZ, R20, 0x2, RZ, 0xc0, !PT ;  /* 0x0000000214ff7812 */ /* 0x000fe2000780c0ff */
[----:B------:R-:W-:Y:S02]  /*2570*/  IMAD.SHL.U32 R7, R6, 0x2, RZ ;  /* 0x0000000206077824 */ /* 0x000fe400078e00ff */
[----:B------:R-:W-:-:S03]  /*2580*/  IMAD.IADD R3, R27, 0x1, R3 ;  /* 0x000000011b037824 */ /* 0x000fc600078e0203 */
[----:B------:R-:W-:Y:S01]  /*2590*/  LOP3.LUT R7, R7, 0x2, R4, 0xe2, !PT ;  /* 0x0000000207077812 */ /* 0x000fe200078ee204 */
[C---:B------:R-:W-:Y:S01]  /*25a0*/  VIADD R4, R36.reuse, 0x20 ;  /* 0x0000002024047836 */ /* 0x040fe20000000000 */
[----:B------:R-:W-:Y:S01]  /*25b0*/  IADD3.X R88, R3, R5, R88, P1, !PT ;  /* 0x0000000503587210 */ /* 0x000fe20000ffe458 */
[----:B------:R-:W-:Y:S02]  /*25c0*/  VIADD R5, R36, 0x30 ;  /* 0x0000003024057836 */ /* 0x000fe40000000000 */
[----:B------:R-:W-:Y:S02]  /*25d0*/  IMAD R8, R32, R68, RZ ;  /* 0x0000004420087224 */ /* 0x000fe400078e02ff */
[----:B------:R-:W-:Y:S01]  /*25e0*/  @P0 LOP3.LUT R10, R10, 0x2, RZ, 0xfc, !PT ;  /* 0x000000020a0a0812 */ /* 0x000fe200078efcff */
[----:B------:R-:W-:Y:S01]  /*25f0*/  VIADD R6, R36, 0x40 ;  /* 0x0000004024067836 */ /* 0x000fe20000000000 */
[----:B------:R-:W-:Y:S02]  /*2600*/  ISETP.GE.AND P0, PT, R4, UR4, PT ;  /* 0x0000000404007c0c */ /* 0x000fe4000bf06270 */
[----:B------:R-:W-:Y:S01]  /*2610*/  ISETP.GE.AND P1, PT, R5, UR4, PT ;  /* 0x0000000405007c0c */ /* 0x000fe2000bf26270 */
[----:B------:R-:W-:Y:S01]  /*2620*/  IMAD R15, R35, R69, R8 ;  /* 0x00000045230f7224 */ /* 0x000fe200078e0208 */
[----:B------:R-:W-:-:S02]  /*2630*/  SEL R8, RZ, 0x4, P0 ;  /* 0x00000004ff087807 */ /* 0x000fc40000000000 */
[----:B------:R-:W-:Y:S02]  /*2640*/  SEL R9, RZ, 0x8, P1 ;  /* 0x00000008ff097807 */ /* 0x000fe40000800000 */
[----:B------:R-:W-:Y:S01]  /*2650*/  ISETP.GE.AND P0, PT, R6, UR4, PT ;  /* 0x0000000406007c0c */ /* 0x000fe2000bf06270 */
[-C--:B------:R-:W-:Y:S01]  /*2660*/  IMAD.WIDE.U32 R64, R35, R68.reuse, R36 ;  /* 0x0000004423407225 */ /* 0x080fe200078e0024 */
[----:B------:R-:W-:Y:S02]  /*2670*/  LOP3.LUT R7, R9, R7, R8, 0xfe, !PT ;  /* 0x0000000709077212 */ /* 0x000fe400078efe08 */
[----:B------:R-:W-:Y:S01]  /*2680*/  SEL R12, RZ, 0x10, P0 ;  /* 0x00000010ff0c7807 */ /* 0x000fe20000000000 */
[----:B------:R-:W-:Y:S01]  /*2690*/  IMAD.WIDE.U32 R66, R35, R68, R24 ;  /* 0x0000004423427225 */ /* 0x000fe200078e0018 */
[-C--:B0-----:R-:W-:Y:S02]  /*26a0*/  ISETP.GE.AND P2, PT, R4, R13.reuse, PT ;  /* 0x0000000d0400720c */ /* 0x081fe40003f46270 */
[-C--:B------:R-:W-:Y:S01]  /*26b0*/  ISETP.GE.AND P0, PT, R36, R13.reuse, PT ;  /* 0x0000000d2400720c */ /* 0x080fe20003f06270 */
[----:B------:R-:W-:Y:S01]  /*26c0*/  IMAD R29, R18, UR5, R29 ;  /* 0x00000005121d7c24 */ /* 0x000fe2000f8e021d */
[----:B------:R-:W-:Y:S01]  /*26d0*/  ISETP.GE.AND P1, PT, R0, R13, PT ;  /* 0x0000000d0000720c */ /* 0x000fe20003f26270 */
[----:B------:R-:W-:Y:S01]  /*26e0*/  IMAD R85, R85, UR6, RZ ;  /* 0x0000000655557c24 */ /* 0x000fe2000f8e02ff */
[----:B------:R-:W-:Y:S01]  /*26f0*/  LOP3.LUT R12, R7, R12, RZ, 0xfc, !PT ;  /* 0x0000000c070c7212 */ /* 0x000fe200078efcff */
[----:B------:R-:W-:Y:S01]  /*2700*/  IMAD.IADD R65, R65, 0x1, R15 ;  /* 0x0000000141417824 */ /* 0x000fe200078e020f */
[----:B------:R-:W-:Y:S01]  /*2710*/  SEL R7, R13, RZ, P0 ;  /* 0x000000ff0d077207 */ /* 0x000fe20000000000 */
[----:B------:R-:W-:Y:S01]  /*2720*/  IMAD.IADD R67, R15, 0x1, R67 ;  /* 0x000000010f437824 */ /* 0x000fe200078e0243 */
[C---:B------:R-:W-:Y:S01]  /*2730*/  SEL R15, R13.reuse, RZ, P2 ;  /* 0x000000ff0d0f7207 */ /* 0x040fe20001000000 */
[----:B------:R-:W-:Y:S01]  /*2740*/  IMAD R8, R32, R74, RZ ;  /* 0x0000004a20087224 */ /* 0x000fe200078e02ff */
[----:B------:R-:W-:Y:S01]  /*2750*/  SEL R9, R13, RZ, P1 ;  /* 0x000000ff0d097207 */ /* 0x000fe20000800000 */
[C---:B------:R-:W-:Y:S01]  /*2760*/  IMAD R85, R19.reuse, UR7, R85 ;  /* 0x0000000713557c24 */ /* 0x040fe2000f8e0255 */
[----:B------:R-:W-:Y:S01]  /*2770*/  LOP3.LUT R10, R10, 0xfffffffe, RZ, 0xc0, !PT ;  /* 0xfffffffe0a0a7812 */ /* 0x000fe200078ec0ff */
[----:B------:R-:W-:-:S04]  /*2780*/  IMAD.WIDE.U32 R28, R19, UR6, R28 ;  /* 0x00000006131c7c25 */ /* 0x000fc8000f8e001c */
[C---:B------:R-:W-:Y:S02]  /*2790*/  IMAD R19, R35.reuse, R75, R8 ;  /* 0x0000004b23137224 */ /* 0x040fe400078e0208 */
[----:B------:R-:W-:Y:S02]  /*27a0*/  IMAD.IADD R8, R36, 0x1, R7 ;  /* 0x0000000124087824 */ /* 0x000fe400078e0207 */
[----:B------:R-:W-:Y:S01]  /*27b0*/  IMAD.WIDE.U32 R70, R35, R74, R36 ;  /* 0x0000004a23467225 */ /* 0x000fe200078e0024 */
[----:B------:R-:W-:-:S03]  /*27c0*/  @P2 LOP3.LUT R10, R10, 0x1, RZ, 0xfc, !PT ;  /* 0x000000010a0a2812 */ /* 0x000fc600078efcff */
[----:B------:R-:W-:-:S04]  /*27d0*/  IMAD.WIDE.U32 R72, R35, R74, R24 ;  /* 0x0000004a23487225 */ /* 0x000fc800078e0018 */
[----:B------:R-:W-:Y:S02]  /*27e0*/  IMAD.IADD R18, R4, 0x1, R15 ;  /* 0x0000000104127824 */ /* 0x000fe400078e020f */
[----:B------:R-:W-:Y:S01]  /*27f0*/  IMAD.IADD R14, R0, 0x1, R9 ;  /* 0x00000001000e7824 */ /* 0x000fe200078e0209 */
[----:B------:R-:W-:Y:S01]  /*2800*/  SHF.R.S32.HI R9, RZ, 0x1f, R8 ;  /* 0x0000001fff097819 */ /* 0x000fe20000011408 */
[----:B------:R-:W-:Y:S02]  /*2810*/  IMAD.IADD R71, R71, 0x1, R19 ;  /* 0x0000000147477824 */ /* 0x000fe400078e0213 */
[----:B------:R-:W-:Y:S01]  /*2820*/  IMAD.IADD R73, R19, 0x1, R73 ;  /* 0x0000000113497824 */ /* 0x000fe200078e0249 */
[----:B------:R-:W-:Y:S01]  /*2830*/  SHF.R.S32.HI R19, RZ, 0x1f, R18 ;  /* 0x0000001fff137819 */ /* 0x000fe20000011412 */
[----:B------:R0:W-:Y:S01]  /*2840*/  STL [R1], R10 ;  /* 0x0000000a01007387 */ /* 0x0001e20000100800 */
[----:B------:R-:W-:Y:S02]  /*2850*/  SHF.R.S32.HI R15, RZ, 0x1f, R14 ;  /* 0x0000001fff0f7819 */ /* 0x000fe4000001140e */
[----:B------:R-:W-:-:S02]  /*2860*/  LEA.HI R7, R9, R8, RZ, 0x3 ;  /* 0x0000000809077211 */ /* 0x000fc400078f18ff */
[----:B0-----:R-:W-:Y:S02]  /*2870*/  LEA.HI R10, R9, R8, RZ, 0x5 ;  /* 0x00000008090a7211 */ /* 0x001fe400078f28ff */
[----:B------:R-:W-:Y:S02]  /*2880*/  LEA.HI R9, R19, R18, RZ, 0x3 ;  /* 0x0000001213097211 */ /* 0x000fe400078f18ff */
[----:B------:R-:W-:Y:S02]  /*2890*/  LEA.HI R8, R15, R14, RZ, 0x3 ;  /* 0x0000000e0f087211 */ /* 0x000fe400078f18ff */
[----:B------:R-:W-:Y:S02]  /*28a0*/  LEA.HI R18, R19, R18, RZ, 0x5 ;  /* 0x0000001213127211 */ /* 0x000fe400078f28ff */
[----:B------:R-:W-:Y:S02]  /*28b0*/  LEA.HI R15, R15, R14, RZ, 0x5 ;  /* 0x0000000e0f0f7211 */ /* 0x000fe400078f28ff */
[----:B------:R-:W-:-:S02]  /*28c0*/  SHF.R.S32.HI R24, RZ, 0x5, R18 ;  /* 0x00000005ff187819 */ /* 0x000fc40000011412 */
[----:B------:R-:W-:Y:S02]  /*28d0*/  SHF.R.S32.HI R14, RZ, 0x5, R10 ;  /* 0x00000005ff0e7819 */ /* 0x000fe4000001140a */
[----:B------:R-:W-:Y:S01]  /*28e0*/  SHF.R.S32.HI R19, RZ, 0x5, R15 ;  /* 0x00000005ff137819 */ /* 0x000fe2000001140f */
[----:B------:R-:W-:Y:S01]  /*28f0*/  VIADD R78, R36, 0x50 ;  /* 0x00000050244e7836 */ /* 0x000fe20000000000 */
[----:B-----5:R-:W-:Y:S02]  /*2900*/  SHF.R.S32.HI R25, RZ, 0x1f, R103 ;  /* 0x0000001fff197819 */ /* 0x020fe40000011467 */
[----:B------:R-:W-:Y:S01]  /*2910*/  IADD3 R76, P2, R35, R76, RZ ;  /* 0x0000004c234c7210 */ /* 0x000fe20007f5e0ff */
[----:B------:R-:W-:-:S04]  /*2920*/  IMAD.WIDE.U32 R64, R103, R68, R64 ;  /* 0x0000004467407225 */ /* 0x000fc800078e0040 */
[----:B------:R-:W-:Y:S01]  /*2930*/  IMAD.X R77, R32, 0x1, R11, P2 ;  /* 0x00000001204d7824 */ /* 0x000fe200010e060b */
[----:B------:R-:W-:Y:S01]  /*2940*/  ISETP.GE.AND P2, PT, R78, UR4, PT ;  /* 0x000000044e007c0c */ /* 0x000fe2000bf46270 */
[----:B------:R-:W-:-:S04]  /*2950*/  IMAD.WIDE.U32 R66, R103, R68, R66 ;  /* 0x0000004467427225 */ /* 0x000fc800078e0042 */
[----:B------:R-:W-:Y:S01]  /*2960*/  IMAD.SHL.U32 R106, R13, 0x2, RZ ;  /* 0x000000020d6a7824 */ /* 0x000fe200078e00ff */
[----:B------:R-:W-:Y:S01]  /*2970*/  SEL R13, RZ, 0x20, P2 ;  /* 0x00000020ff0d7807 */ /* 0x000fe20001000000 */
[----:B------:R-:W-:Y:S01]  /*2980*/  IMAD R95, R69, 0x90, RZ ;  /* 0x00000090455f7824 */ /* 0x000fe200078e02ff */
[----:B------:R-:W-:Y:S01]  /*2990*/  LOP3.LUT R11, R9, 0xfffffff8, RZ, 0xc0, !PT ;  /* 0xfffffff8090b7812 */ /* 0x000fe200078ec0ff */
[----:B------:R-:W-:-:S04]  /*29a0*/  IMAD.WIDE.U32 R70, R103, R74, R70 ;  /* 0x0000004a67467225 */ /* 0x000fc800078e0046 */
[----:B------:R-:W-:Y:S01]  /*29b0*/  IMAD.WIDE.U32 R72, R103, R74, R72 ;  /* 0x0000004a67487225 */ /* 0x000fe200078e0048 */
[----:B------:R-:W-:-:S03]  /*29c0*/  SHF.R.S32.HI R97, RZ, 0x1f, R11 ;  /* 0x0000001fff617819 */ /* 0x000fc6000001140b */
[----:B------:R-:W-:Y:S02]  /*29d0*/  VIADD R109, R34, 0x8 ;  /* 0x00000008226d7836 */ /* 0x000fe40000000000 */
[----:B------:R-:W-:Y:S01]  /*29e0*/  IMAD.IADD R85, R29, 0x1, R85 ;  /* 0x000000011d557824 */ /* 0x000fe200078e0255 */
[C---:B--2---:R-:W-:Y:S02]  /*29f0*/  LOP3.LUT R18, R21.reuse, 0x18, R8, 0xf8, !PT ;  /* 0x0000001815127812 */ /* 0x044fe400078ef808 */
[C---:B------:R-:W-:Y:S02]  /*2a00*/  LOP3.LUT R10, R21.reuse, 0x18, R7, 0xf8, !PT ;  /* 0x00000018150a7812 */ /* 0x040fe400078ef807 */
[----:B------:R-:W-:Y:S02]  /*2a10*/  LOP3.LUT R21, R21, 0x18, R9, 0xf8, !PT ;  /* 0x0000001815157812 */ /* 0x000fe400078ef809 */
[-C--:B---3--:R-:W-:Y:S02]  /*2a20*/  LOP3.LUT R18, R18, R33.reuse, RZ, 0x3c, !PT ;  /* 0x0000002112127212 */ /* 0x088fe400078e3cff */
[----:B------:R-:W-:Y:S01]  /*2a30*/  LOP3.LUT R15, R10, R33, RZ, 0x3c, !PT ;  /* 0x000000210a0f7212 */ /* 0x000fe200078e3cff */
[----:B------:R-:W-:-:S02]  /*2a40*/  IMAD R10, R25, R68, RZ ;  /* 0x00000044190a7224 */ /* 0x000fc400078e02ff */
[--C-:B----4-:R-:W-:Y:S01]  /*2a50*/  IMAD R19, R19, 0x1200, R38.reuse ;  /* 0x0000120013137824 */ /* 0x110fe200078e0226 */
[----:B------:R-:W-:Y:S01]  /*2a60*/  LOP3.LUT R21, R21, R33, RZ, 0x3c, !PT ;  /* 0x0000002115157212 */ /* 0x000fe200078e3cff */
[----:B------:R-:W-:Y:S02]  /*2a70*/  IMAD R14, R14, 0x1200, R38 ;  /* 0x000012000e0e7824 */ /* 0x000fe400078e0226 */
[----:B------:R-:W-:Y:S02]  /*2a80*/  IMAD.IADD R101, R19, 0x1, R18 ;  /* 0x0000000113657824 */ /* 0x000fe400078e0212 */
[----:B------:R-:W-:Y:S02]  /*2a90*/  IMAD R24, R24, 0x1200, R38 ;  /* 0x0000120018187824 */ /* 0x000fe400078e0226 */
[----:B------:R-:W-:Y:S02]  /*2aa0*/  IMAD R19, R103, R69, R10 ;  /* 0x0000004567137224 */ /* 0x000fe400078e020a */
[----:B------:R-:W-:-:S02]  /*2ab0*/  IMAD R10, R25, R74, RZ ;  /* 0x0000004a190a7224 */ /* 0x000fc400078e02ff */
[----:B------:R-:W-:Y:S02]  /*2ac0*/  IMAD.IADD R102, R14, 0x1, R15 ;  /* 0x000000010e667824 */ /* 0x000fe400078e020f */
[----:B------:R-:W-:Y:S02]  /*2ad0*/  IMAD R15, R31, 0x90, RZ ;  /* 0x000000901f0f7824 */ /* 0x000fe400078e02ff */
[----:B------:R-:W-:Y:S02]  /*2ae0*/  IMAD.IADD R100, R24, 0x1, R21 ;  /* 0x0000000118647824 */ /* 0x000fe400078e0215 */
[----:B------:R-:W-:Y:S01]  /*2af0*/  IMAD.WIDE.U32 R30, R30, 0x90, RZ ;  /* 0x000000901e1e7825 */ /* 0x000fe200078e00ff */
[----:B------:R-:W-:-:S03]  /*2b00*/  LOP3.LUT R25, R7, 0xfffffff8, RZ, 0xc0, !PT ;  /* 0xfffffff807197812 */ /* 0x000fc600078ec0ff */
[----:B------:R-:W-:Y:S02]  /*2b10*/  IMAD.IADD R84, R65, 0x1, R19 ;  /* 0x0000000141547824 */ /* 0x000fe400078e0213 */
[----:B------:R-:W-:Y:S01]  /*2b20*/  IMAD.IADD R82, R19, 0x1, R67 ;  /* 0x0000000113527824 */ /* 0x000fe200078e0243 */
[----:B------:R-:W-:Y:S01]  /*2b30*/  LOP3.LUT R19, R12, R13, RZ, 0xfc, !PT ;  /* 0x0000000d0c137212 */ /* 0x000fe200078efcff */
[----:B------:R-:W-:Y:S01]  /*2b40*/  IMAD R81, R103, R75, R10 ;  /* 0x0000004b67517224 */ /* 0x000fe200078e020a */
[----:B------:R-:W-:Y:S01]  /*2b50*/  LOP3.LUT R10, R8, 0xfffffff8, RZ, 0xc0, !PT ;  /* 0xfffffff8080a7812 */ /* 0x000fe200078ec0ff */
[----:B------:R-:W-:Y:S02]  /*2b60*/  IMAD R21, R75, 0x90, RZ ;  /* 0x000000904b157824 */ /* 0x000fe400078e02ff */
[----:B------:R-:W-:Y:S01]  /*2b70*/  IMAD.WIDE.U32 R68, R68, 0x90, RZ ;  /* 0x0000009044447825 */ /* 0x000fe200078e00ff */
[----:B------:R-:W-:-:S03]  /*2b80*/  LOP3.LUT R13, R19, 0x2, RZ, 0xc0, !PT ;  /* 0x00000002130d7812 */ /* 0x000fc600078ec0ff */
[----:B------:R-:W-:Y:S01]  /*2b90*/  IMAD.WIDE.U32 R74, R74, 0x90, RZ ;  /* 0x000000904a4a7825 */ /* 0x000fe200078e00ff */
[C---:B------:R-:W-:Y:S02]  /*2ba0*/  LOP3.LUT R14, R19.reuse, 0x4, RZ, 0xc0, !PT ;  /* 0x00000004130e7812 */ /* 0x040fe400078ec0ff */
        /* <DEDUP_REMOVED lines=8> */
[----:B------:R-:W-:Y:S01]  /*2c30*/  LOP3.LUT R12, R12, 0x1, RZ, 0xc0, !PT ;  /* 0x000000010c0c7812 */ /* 0x000fe200078ec0ff */
[----:B------:R-:W-:Y:S01]  /*2c40*/  IMAD.IADD R81, R81, 0x1, R73 ;  /* 0x0000000151517824 */ /* 0x000fe200078e0249 */
[----:B------:R-:W-:Y:S01]  /*2c50*/  LOP3.LUT R19, R19, 0x20, RZ, 0xc0, !PT ;  /* 0x0000002013137812 */ /* 0x000fe200078ec0ff */
[----:B------:R-:W-:Y:S06]  /*2c60*/  @!P6 BAR.SYNC.DEFER_BLOCKING 0x9, 0x100 ;  /* 0x024400000000eb1d */ /* 0x000fec0000010000 */
.L_x_11756:
[----:B0-----:R-:W2:Y:S01]  /*2c70*/  LDL R24, [R1+0x84] ;  /* 0x0000840001187983 */ /* 0x001ea20000100800 */
[----:B------:R-:W0:Y:S01]  /*2c80*/  LDC.64 R90, c[0x0][0x2e8] ;  /* 0x0000ba00ff5a7b82 */ /* 0x000e220000000a00 */
        /* <DEDUP_REMOVED lines=14> */
[----:B------:R-:W-:Y:S02]  /*2d70*/  LEA.HI.X R37, R21, R91, R32, 0x1, P3 ;  /* 0x0000005b15257211 */ /* 0x000fe400018f0c20 */
[----:B-1----:R-:W-:Y:S01]  /*2d80*/  ISETP.GE.AND P3, PT, R104, 0x1, PT ;  /* 0x000000016800780c */ /* 0x002fe20003f66270 */
[----:B--2---:R-:W-:-:S04]  /*2d90*/  IMAD R16, R144, 0x3600, R24 ;  /* 0x0000360090107824 */ /* 0x004fc800078e0218 */
[C---:B------:R-:W-:Y:S02]  /*2da0*/  VIADD R24, R16.reuse, 0x10 ;  /* 0x0000001010187836 */ /* 0x040fe40000000000 */
[C---:B------:R-:W-:Y:S02]  /*2db0*/  @P4 VIADD R24, R16.reuse, 0xfffffff0 ;  /* 0xfffffff010184836 */ /* 0x040fe40000000000 */
[----:B------:R-:W-:Y:S02]  /*2dc0*/  IMAD R79, R16, 0x2, R17 ;  /* 0x00000002104f7824 */ /* 0x000fe400078e0211 */
[----:B------:R-:W-:Y:S02]  /*2dd0*/  IMAD.MOV.U32 R16, RZ, RZ, R35 ;  /* 0x000000ffff107224 */ /* 0x000fe400078e0023 */
        /* <DEDUP_REMOVED lines=15> */
[----:B------:R-:W0:Y:S01]  /*2ed0*/  S2R R38, SR_TID.X ;  /* 0x0000000000267919 */ /* 0x000e220000002100 */
        /* <DEDUP_REMOVED lines=12> */
[----:B0-----:R-:W-:-:S02]  /*2fa0*/  VIADD R39, R38, 0xffffff80 ;  /* 0xffffff8026277836 */ /* 0x001fc40000000000 */
[----:B------:R-:W-:-:S05]  /*2fb0*/  VIADD R38, R38, 0xffffff80 ;  /* 0xffffff8026267836 */ /* 0x000fca0000000000 */
[----:B------:R-:W-:-:S04]  /*2fc0*/  LEA.HI R38, R38, R39, RZ, 0x1 ;  /* 0x0000002726267211 */ /* 0x000fc800078f08ff */
[----:B------:R-:W-:-:S04]  /*2fd0*/  SHF.R.S32.HI R38, RZ, 0x1, R38 ;  /* 0x00000001ff267819 */ /* 0x000fc80000011426 */
[----:B------:R-:W-:Y:S02]  /*2fe0*/  ISETP.GE.AND P4, PT, R38, R86, PT ;  /* 0x000000562600720c */ /* 0x000fe40003f86270 */
[----:B------:R-:W-:-:S11]  /*2ff0*/  CS2R R38, SRZ ;  /* 0x0000000000267805 */ /* 0x000fd6000001ff00 */
[----:B------:R-:W-:Y:S05]  /*3000*/  @P4 BRA `(.L_x_11705) ;  /* 0x0000000000b84947 */ /* 0x000fea0003800000 */
[----:B------:R-:W2:Y:S04]  /*3010*/  LDL.64 R112, [R1+0x38] ;  /* 0x0000380001707983 */ /* 0x000ea80000100a00 */
        /* <DEDUP_REMOVED lines=45> */
.L_x_11705:
[----:B------:R-:W-:Y:S05]  /*32f0*/  BSYNC B1 ;  /* 0x0000000000017941 */ /* 0x000fea0003800000 */
.L_x_11704:
        /* <DEDUP_REMOVED lines=41> */
[----:B------:R-:W-:Y:S02]  /*3590*/  PRMT R118, R118, 0x5410, R21 ;  /* 0x0000541076767816 */ /* 0x000fe40000000015 */
[----:B--2---:R-:W-:-:S13]  /*35a0*/  ISETP.NE.AND P3, PT, R33, 0x3, PT ;  /* 0x000000032100780c */ /* 0x004fda0003f65270 */
[----:B------:R-:W-:Y:S05]  /*35b0*/  @!P3 BRA `(.L_x_11706) ;  /* 0x000000000004b947 */ /* 0x000fea0003800000 */
[----:B------:R-:W-:Y:S01]  /*35c0*/  BPT.TRAP 0x1 ;  /* 0x000000040000795c */ /* 0x000fe20000300000 */
.L_x_11706:
[----:B------:R-:W2:Y:S01]  /*35d0*/  LDL R32, [R1+0x30] ;  /* 0x0000300001207983 */ /* 0x000ea20000100800 */
[----:B------:R-:W-:Y:S01]  /*35e0*/  IMAD R21, R144, 0x8, R22 ;  /* 0x0000000890157824 */ /* 0x000fe200078e0216 */
[----:B------:R-:W-:Y:S01]  /*35f0*/  BSSY B1, `(.L_x_11707) ;  /* 0x0000004000017945 */ /* 0x000fe20003800000 */
[----:B--2---:R-:W-:-:S04]  /*3600*/  SHF.L.U32 R87, R32, 0x1f, RZ ;  /* 0x0000001f20577819 */ /* 0x004fc800000006ff */
[----:B------:R-:W0:Y:S02]  /*3610*/  SYNCS.PHASECHK.TRANS64.TRYWAIT P5, [R21+URZ+0x31c90], R87 ;  /* 0x031c9057150075a7 */ /* 0x000e2400080a017f */
[----:B0-----:R-:W-:Y:S05]  /*3620*/  @!P5 BRA `(.L_x_11708) ;  /* 0x0000022400bcd947 */ /* 0x001fea0003800000 */
.L_x_12021:
[----:B------:R-:W-:Y:S05]  /*3630*/  BSYNC B1 ;  /* 0x0000000000017941 */ /* 0x000fea0003800000 */
.L_x_11707:
[----:B------:R-:W-:Y:S05]  /*3640*/  @P4 BRA `(.L_x_11709) ;  /* 0x0000003400bc4947 */ /* 0x000fea0003800000 */
[----:B------:R-:W-:Y:S01]  /*3650*/  ISETP.NE.AND P4, PT, R12, RZ, PT ;  /* 0x000000ff0c00720c */ /* 0x000fe20003f85270 */
[----:B------:R-:W-:-:S12]  /*3660*/  BSSY B1, `(.L_x_11710) ;  /* 0x0000032000017945 */ /* 0x000fd80003800000 */
[----:B------:R-:W-:Y:S05]  /*3670*/  @!P4 BRA `(.L_x_11711) ;  /* 0x0000000000c0c947 */ /* 0x000fea0003800000 */
[----:B------:R-:W2:Y:S01]  /*3680*/  LDL.64 R56, [R1+0x38] ;  /* 0x0000380001387983 */ /* 0x000ea20000100a00 */
[----:B------:R-:W-:Y:S03]  /*3690*/  BSSY B2, `(.L_x_11712) ;  /* 0x000002d000027945 */ /* 0x000fe60003800000 */
[----:B------:R1:W3:Y:S01]  /*36a0*/  LDS.128 R32, [R79+0x16800] ;  /* 0x016800004f207984 */ /* 0x0002e20000000c00 */
[----:B--2---:R-:W-:-:S13]  /*36b0*/  ISETP.GE.AND P4, PT, R56, R104, PT ;  /* 0x000000683800720c */ /* 0x004fda0003f86270 */
[----:B-1-3--:R-:W-:Y:S05]  /*36c0*/  @P4 BRA `(.L_x_11713) ;  /* 0x0000000000a44947 */ /* 0x00afea0003800000 */
[----:B------:R-:W-:Y:S01]  /*36d0*/  SHF.R.U64 R56, R62, 0x10, R63 ;  /* 0x000000103e387819 */ /* 0x000fe2000000123f */
[----:B------:R-:W-:Y:S01]  /*36e0*/  HADD2.F32 R58, -RZ, R33.H1_H1 ;  /* 0x30000021ff3a7230 */ /* 0x000fe20000004100 */
[--C-:B------:R-:W-:Y:S02]  /*36f0*/  SHF.R.U64 R57, R90, 0x10, R91.reuse ;  /* 0x000000105a397819 */ /* 0x100fe4000000125b */
        /* <DEDUP_REMOVED lines=9> */
[----:B------:R-:W-:Y:S02]  /*3790*/  IMAD.MOV.U32 R63, RZ, RZ, R34 ;  /* 0x000000ffff3f7224 */ /* 0x000fe400078e0022 */
[-C--:B------:R-:W-:Y:S01]  /*37a0*/  FFMA.FTZ R33, R56, R59.reuse, -R33 ;  /* 0x0000003b38217223 */ /* 0x080fe20000010821 */
[----:B------:R-:W-:Y:S02]  /*37b0*/  HADD2.F32 R91, -RZ, R118.H1_H1 ;  /* 0x30000076ff5b7230 */ /* 0x000fe40000004100 */
[----:B------:R-:W-:Y:S01]  /*37c0*/  FFMA.FTZ R56, R58, R59, R57 ;  /* 0x0000003b3a387223 */ /* 0x000fe20000010039 */
[----:B------:R-:W-:-:S02]  /*37d0*/  HADD2.F32 R57, -RZ, R35.H1_H1 ;  /* 0x30000023ff397230 */ /* 0x000fc40000004100 */
[----:B------:R-:W-:Y:S02]  /*37e0*/  HADD2.F32 R59, -RZ, R35.H0_H0 ;  /* 0x20000023ff3b7230 */ /* 0x000fe40000004100 */
[----:B------:R-:W-:Y:S02]  /*37f0*/  HADD2.F32 R34, -RZ, R63.H1_H1 ;  /* 0x3000003fff227230 */ /* 0x000fe40000004100 */
[----:B------:R-:W-:Y:S01]  /*3800*/  FMUL.FTZ R58, R57, R90 ;  /* 0x0000005a393a7220 */ /* 0x000fe20000410000 */
[----:B------:R-:W-:-:S03]  /*3810*/  F2FP.F16.F32.PACK_AB R33, R56, R33 ;  /* 0x000000213821723e */ /* 0x000fc600000000ff */
[C---:B------:R-:W-:Y:S01]  /*3820*/  FFMA.FTZ R35, R59.reuse, R62, -R58 ;  /* 0x0000003e3b237223 */ /* 0x040fe2000001083a */
[----:B------:R-:W-:Y:S01]  /*3830*/  FMUL.FTZ R58, R59, R90 ;  /* 0x0000005a3b3a7220 */ /* 0x000fe20000410000 */
[----:B------:R-:W-:Y:S02]  /*3840*/  HADD2.F32 R90, -RZ, R118.H0_H0 ;  /* 0x20000076ff5a7230 */ /* 0x000fe40000004100 */
        /* <DEDUP_REMOVED lines=8> */
[----:B------:R-:W-:Y:S01]  /*38d0*/  FFMA.FTZ R57, R57, R62, R90 ;  /* 0x0000003e39397223 */ /* 0x000fe2000001005a */
[----:B------:R-:W-:Y:S02]  /*38e0*/  HADD2.F32 R62, -RZ, R63.H0_H0 ;  /* 0x2000003fff3e7230 */ /* 0x000fe40000004100 */
[-C--:B------:R-:W-:Y:S01]  /*38f0*/  FMUL.FTZ R63, R34, R91.reuse ;  /* 0x0000005b223f7220 */ /* 0x080fe20000410000 */
[----:B------:R-:W-:Y:S01]  /*3900*/  HADD2.F32 R59, -RZ, R116.H0_H0 ;  /* 0x20000074ff3b7230 */ /* 0x000fe20000004100 */
[----:B------:R-:W-:Y:S01]  /*3910*/  F2FP.F16.F32.PACK_AB R32, R57, R32 ;  /* 0x000000203920723e */ /* 0x000fe200000000ff */
[----:B------:R-:W-:-:S03]  /*3920*/  FMUL.FTZ R91, R62, R91 ;  /* 0x0000005b3e5b7220 */ /* 0x000fc60000410000 */
[-C--:B------:R-:W-:Y:S01]  /*3930*/  FFMA.FTZ R63, R62, R59.reuse, -R63 ;  /* 0x0000003b3e3f7223 */ /* 0x080fe2000001083f */
[----:B------:R-:W-:-:S05]  /*3940*/  FFMA.FTZ R34, R34, R59, R91 ;  /* 0x0000003b22227223 */ /* 0x000fca000001005b */
[----:B------:R-:W-:-:S07]  /*3950*/  F2FP.F16.F32.PACK_AB R34, R34, R63 ;  /* 0x0000003f2222723e */ /* 0x000fce00000000ff */
.L_x_11713:
[----:B------:R-:W-:Y:S05]  /*3960*/  BSYNC B2 ;  /* 0x0000000000027941 */ /* 0x000fea0003800000 */
.L_x_11712:
[----:B------:R1:W-:Y:S02]  /*3970*/  STG.E.128 desc[UR60][R36.64], R32 ;  /* 0x0000002024007986 */ /* 0x0003e4000c101d3c */
.L_x_11711:
[----:B------:R-:W-:Y:S05]  /*3980*/  BSYNC B1 ;  /* 0x0000000000017941 */ /* 0x000fea0003800000 */
.L_x_11710:
        /* <DEDUP_REMOVED lines=8> */
[----:B------:R-:W-:Y:S01]  /*3a10*/  SHF.R.U64 R56, R54, 0x10, R55 ;  /* 0x0000001036387819 */ /* 0x000fe20000001237 */
[----:B------:R-:W-:Y:S01]  /*3a20*/  IMAD.MOV.U32 R57, RZ, RZ, R33 ;  /* 0x000000ffff397224 */ /* 0x000fe200078e0021 */
[----:B------:R-:W-:Y:S01]  /*3a30*/  SHF.R.U32.HI R54, RZ, 0x10, R55 ;  /* 0x00000010ff367819 */ /* 0x000fe20000011637 */
[----:B------:R-:W-:Y:S01]  /*3a40*/  HADD2.F32 R59, -RZ, R116.H1_H1 ;  /* 0x30000074ff3b7230 */ /* 0x000fe20000004100 */
[--C-:B------:R-:W-:Y:S02]  /*3a50*/  SHF.R.U64 R55, R60, 0x10, R61.reuse ;  /* 0x000000103c377819 */ /* 0x100fe4000000123d */
[--C-:B------:R-:W-:Y:S01]  /*3a60*/  HADD2.F32 R58, -RZ, R57.reuse.H1_H1 ;  /* 0x30000039ff3a7230 */ /* 0x100fe20000004100 */
[----:B------:R-:W-:Y:S01]  /*3a70*/  SHF.R.U32.HI R60, RZ, 0x10, R61 ;  /* 0x00000010ff3c7819 */ /* 0x000fe2000001163d */
[----:B------:R-:W-:Y:S02]  /*3a80*/  HADD2.F32 R62, -RZ, R57.H0_H0 ;  /* 0x20000039ff3e7230 */ /* 0x000fe40000004100 */
[----:B------:R-:W-:-:S02]  /*3a90*/  HADD2.F32 R33, -RZ, R55.H0_H0 ;  /* 0x20000037ff217230 */ /* 0x000fc40000004100 */
[----:B------:R-:W-:Y:S02]  /*3aa0*/  HADD2.F32 R55, -RZ, R56.H0_H0 ;  /* 0x20000038ff377230 */ /* 0x000fe40000004100 */
[----:B------:R-:W-:Y:S02]  /*3ab0*/  HADD2.F32 R60, -RZ, R60.H0_H0 ;  /* 0x2000003cff3c7230 */ /* 0x000fe40000004100 */
[-C--:B------:R-:W-:Y:S01]  /*3ac0*/  FMUL.FTZ R57, R58, R33.reuse ;  /* 0x000000213a397220 */ /* 0x080fe20000410000 */
[----:B------:R-:W-:-:S03]  /*3ad0*/  FMUL.FTZ R33, R62, R33 ;  /* 0x000000213e217220 */ /* 0x000fc60000410000 */
[-C--:B------:R-:W-:Y:S01]  /*3ae0*/  FFMA.FTZ R56, R62, R55.reuse, -R57 ;  /* 0x000000373e387223 */ /* 0x080fe20000010839 */
[----:B------:R-:W-:Y:S01]  /*3af0*/  FFMA.FTZ R33, R58, R55, R33 ;  /* 0x000000373a217223 */ /* 0x000fe20000010021 */
[----:B------:R-:W-:Y:S02]  /*3b00*/  IMAD.MOV.U32 R55, RZ, RZ, R35 ;  /* 0x000000ffff377224 */ /* 0x000fe400078e0023 */
[----:B------:R-:W-:Y:S02]  /*3b10*/  HADD2.F32 R58, -RZ, R54.H0_H0 ;  /* 0x20000036ff3a7230 */ /* 0x000fe40000004100 */
[----:B------:R-:W-:Y:S01]  /*3b20*/  F2FP.F16.F32.PACK_AB R33, R33, R56 ;  /* 0x000000382121723e */ /* 0x000fe200000000ff */
[--C-:B------:R-:W-:Y:S02]  /*3b30*/  HADD2.F32 R35, -RZ, R55.reuse.H1_H1 ;  /* 0x30000037ff237230 */ /* 0x100fe40000004100 */
[----:B------:R-:W-:-:S03]  /*3b40*/  HADD2.F32 R55, -RZ, R55.H0_H0 ;  /* 0x20000037ff377230 */ /* 0x000fc60000004100 */
[-C--:B------:R-:W-:Y:S02]  /*3b50*/  FMUL.FTZ R54, R35, R60.reuse ;  /* 0x0000003c23367220 */ /* 0x080fe40000410000 */
[C---:B------:R-:W-:Y:S02]  /*3b60*/  FMUL.FTZ R60, R55.reuse, R60 ;  /* 0x0000003c373c7220 */ /* 0x040fe40000410000 */
        /* <DEDUP_REMOVED lines=10> */
[--C-:B------:R-:W-:Y:S02]  /*3c10*/  HADD2.F32 R58, -RZ, R34.reuse.H1_H1 ;  /* 0x30000022ff3a7230 */ /* 0x100fe40000004100 */
[----:B------:R-:W-:Y:S01]  /*3c20*/  FFMA.FTZ R32, R32, R55, R59 ;  /* 0x0000003720207223 */ /* 0x000fe2000001003b */
[----:B------:R-:W-:Y:S02]  /*3c30*/  HADD2.F32 R55, -RZ, R117.H0_H0 ;  /* 0x20000075ff377230 */ /* 0x000fe40000004100 */
[----:B------:R-:W-:-:S02]  /*3c40*/  HADD2.F32 R34, -RZ, R34.H0_H0 ;  /* 0x20000022ff227230 */ /* 0x000fc40000004100 */
[----:B------:R-:W-:Y:S02]  /*3c50*/  HADD2.F32 R59, -RZ, R114.H1_H1 ;  /* 0x30000072ff3b7230 */ /* 0x000fe40000004100 */
[----:B------:R-:W-:Y:S01]  /*3c60*/  FMUL.FTZ R61, R58, R55 ;  /* 0x000000373a3d7220 */ /* 0x000fe20000410000 */
[----:B------:R-:W-:Y:S01]  /*3c70*/  F2FP.F16.F32.PACK_AB R32, R32, R57 ;  /* 0x000000392020723e */ /* 0x000fe200000000ff */
[C---:B------:R-:W-:Y:S02]  /*3c80*/  FMUL.FTZ R55, R34.reuse, R55 ;  /* 0x0000003722377220 */ /* 0x040fe40000410000 */
[-C--:B------:R-:W-:Y:S02]  /*3c90*/  FFMA.FTZ R61, R34, R59.reuse, -R61 ;  /* 0x0000003b223d7223 */ /* 0x080fe4000001083d */
[----:B------:R-:W-:-:S05]  /*3ca0*/  FFMA.FTZ R58, R58, R59, R55 ;  /* 0x0000003b3a3a7223 */ /* 0x000fca0000010037 */
[----:B------:R-:W-:-:S07]  /*3cb0*/  F2FP.F16.F32.PACK_AB R34, R58, R61 ;  /* 0x0000003d3a22723e */ /* 0x000fce00000000ff */
.L_x_11717:
[----:B------:R-:W-:Y:S05]  /*3cc0*/  BSYNC B2 ;  /* 0x0000000000027941 */ /* 0x000fea0003800000 */
.L_x_11716:
[----:B------:R2:W-:Y:S02]  /*3cd0*/  STG.E.128 desc[UR60][R36.64+0x20], R32 ;  /* 0x0000202024007986 */ /* 0x0005e4000c101d3c */
.L_x_11715:
[----:B------:R-:W-:Y:S05]  /*3ce0*/  BSYNC B1 ;  /* 0x0000000000017941 */ /* 0x000fea0003800000 */
.L_x_11714:
        /* <DEDUP_REMOVED lines=52> */
.L_x_11721:
[----:B------:R-:W-:Y:S05]  /*4030*/  BSYNC B2 ;  /* 0x0000000000027941 */ /* 0x000fea0003800000 */
.L_x_11720:
[----:B------:R3:W-:Y:S02]  /*4040*/  STG.E.128 desc[UR60][R36.64+0x40], R32 ;  /* 0x0000402024007986 */ /* 0x0007e4000c101d3c */
.L_x_11719:
[----:B------:R-:W-:Y:S05]  /*4050*/  BSYNC B1 ;  /* 0x0000000000017941 */ /* 0x000fea0003800000 */
.L_x_11718:
        /* <DEDUP_REMOVED lines=20> */
[-C--:B------:R-:W-:Y:S01]  /*41a0*/  FFMA.FTZ R50, R51, R46.reuse, -R50 ;  /* 0x0000002e33327223 */ /* 0x080fe20000010832 */
[----:B------:R-:W-:Y:S02]  /*41b0*/  SHF.R.U32.HI R51, RZ, 0x10, R47 ;  /* 0x00000010ff337819 */ /* 0x000fe4000001162f */
[----:B------:R-:W-:Y:S01]  /*41c0*/  FFMA.FTZ R33, R33, R46, R48 ;  /* 0x0000002e21217223 */ /* 0x000fe20000010030 */
[----:B------:R-:W-:Y:S02]  /*41d0*/  IMAD.MOV.U32 R48, RZ, RZ, R35 ;  /* 0x000000ffff307224 */ /* 0x000fe400078e0023 */
[----:B------:R-:W-:-:S02]  /*41e0*/  HADD2.F32 R47, -RZ, R49.H0_H0 ;  /* 0x20000031ff2f7230 */ /* 0x000fc40000004100 */
[----:B------:R-:W-:Y:S01]  /*41f0*/  IMAD.MOV.U32 R35, RZ, RZ, R32 ;  /* 0x000000ffff237224 */ /* 0x000fe200078e0020 */
[----:B------:R-:W-:Y:S01]  /*4200*/  F2FP.F16.F32.PACK_AB R33, R33, R50 ;  /* 0x000000322121723e */ /* 0x000fe200000000ff */
[--C-:B------:R-:W-:Y:S02]  /*4210*/  HADD2.F32 R46, -RZ, R48.reuse.H1_H1 ;  /* 0x30000030ff2e7230 */ /* 0x100fe40000004100 */
[----:B------:R-:W-:Y:S02]  /*4220*/  HADD2.F32 R32, -RZ, R48.H0_H0 ;  /* 0x20000030ff207230 */ /* 0x000fe40000004100 */
[----:B------:R-:W-:Y:S02]  /*4230*/  HADD2.F32 R49, -RZ, R51.H0_H0 ;  /* 0x20000033ff317230 */ /* 0x000fe40000004100 */
[-C--:B------:R-:W-:Y:S01]  /*4240*/  FMUL.FTZ R51, R46, R47.reuse ;  /* 0x0000002f2e337220 */ /* 0x080fe20000410000 */
[----:B------:R-:W-:Y:S01]  /*4250*/  FMUL.FTZ R53, R32, R47 ;  /* 0x0000002f20357220 */ /* 0x000fe20000410000 */
[----:B------:R-:W-:-:S02]  /*4260*/  HADD2.F32 R47, -RZ, R35.H1_H1 ;  /* 0x30000023ff2f7230 */ /* 0x000fc40000004100 */
[-C--:B------:R-:W-:Y:S01]  /*4270*/  FFMA.FTZ R32, R32, R49.reuse, -R51 ;  /* 0x0000003120207223 */ /* 0x080fe20000010833 */
[----:B------:R-:W-:Y:S02]  /*4280*/  HADD2.F32 R51, -RZ, R35.H0_H0 ;  /* 0x20000023ff337230 */ /* 0x000fe40000004100 */
[----:B------:R-:W-:Y:S01]  /*4290*/  FFMA.FTZ R49, R46, R49, R53 ;  /* 0x000000312e317223 */ /* 0x000fe20000010035 */
[----:B------:R-:W-:Y:S02]  /*42a0*/  HADD2.F32 R46, -RZ, R111.H1_H1 ;  /* 0x3000006fff2e7230 */ /* 0x000fe40000004100 */
        /* <DEDUP_REMOVED lines=8> */
[C---:B------:R-:W-:Y:S02]  /*4330*/  FMUL.FTZ R52, R34.reuse, R113 ;  /* 0x0000007122347220 */ /* 0x040fe40000410000 */
[-C--:B------:R-:W-:Y:S02]  /*4340*/  FFMA.FTZ R51, R34, R111.reuse, -R51 ;  /* 0x0000006f22337223 */ /* 0x080fe40000010833 */
[----:B------:R-:W-:Y:S01]  /*4350*/  FFMA.FTZ R52, R35, R111, R52 ;  /* 0x0000006f23347223 */ /* 0x000fe20000010034 */
[----:B------:R-:W-:-:S02]  /*4360*/  F2FP.F16.F32.PACK_AB R35, R49, R32 ;  /* 0x000000203123723e */ /* 0x000fc400000000ff */
[----:B------:R-:W-:Y:S02]  /*4370*/  F2FP.F16.F32.PACK_AB R32, R47, R48 ;  /* 0x000000302f20723e */ /* 0x000fe400000000ff */
[----:B------:R-:W-:-:S07]  /*4380*/  F2FP.F16.F32.PACK_AB R34, R52, R51 ;  /* 0x000000333422723e */ /* 0x000fce00000000ff */
.L_x_11725:
[----:B------:R-:W-:Y:S05]  /*4390*/  BSYNC B2 ;  /* 0x0000000000027941 */ /* 0x000fea0003800000 */
.L_x_11724:
[----:B------:R4:W-:Y:S02]  /*43a0*/  STG.E.128 desc[UR60][R36.64+0x60], R32 ;  /* 0x0000602024007986 */ /* 0x0009e4000c101d3c */
.L_x_11723:
[----:B------:R-:W-:Y:S05]  /*43b0*/  BSYNC B1 ;  /* 0x0000000000017941 */ /* 0x000fea0003800000 */
.L_x_11722:
        /* <DEDUP_REMOVED lines=10> */
[--C-:B------:R-:W-:Y:S01]  /*4460*/  HADD2.F32 R44, -RZ, R35.reuse.H1_H1 ;  /* 0x30000023ff2c7230 */ /* 0x100fe20000004100 */
        /* <DEDUP_REMOVED lines=37> */
.L_x_11729:
[----:B------:R-:W-:Y:S05]  /*46c0*/  BSYNC B2 ;  /* 0x0000000000027941 */ /* 0x000fea0003800000 */
.L_x_11728:
[----:B------:R1:W-:Y:S02]  /*46d0*/  STG.E.128 desc[UR60][R36.64+0x80], R32 ;  /* 0x0000802024007986 */ /* 0x0003e4000c101d3c */
.L_x_11727:
[----:B------:R-:W-:Y:S05]  /*46e0*/  BSYNC B1 ;  /* 0x0000000000017941 */ /* 0x000fea0003800000 */
.L_x_11726:
        /* <DEDUP_REMOVED lines=48> */
.L_x_11731:
[----:B------:R-:W-:Y:S05]  /*49f0*/  BSYNC B1 ;  /* 0x0000000000017941 */ /* 0x000fea0003800000 */
.L_x_11730:
[----:B------:R1:W-:Y:S01]  /*4a00*/  STG.E.128 desc[UR60][R36.64+0xa0], R32 ;  /* 0x0000a02024007986 */ /* 0x0003e2000c101d3c */
[----:B------:R-:W-:Y:S05]  /*4a10*/  BRA `(.L_x_11709) ;  /* 0x0000002000c87947 */ /* 0x000fea0003800000 */
.L_x_11703:
        /* <DEDUP_REMOVED lines=20> */
[----:B------:R-:W2:Y:S01]  /*4b60*/  LDL.64 R62, [R1+0x20] ;  /* 0x00002000013e7983 */ /* 0x000ea20000100a00 */
        /* <DEDUP_REMOVED lines=21> */
[----:B--2---:R-:W-:-:S13]  /*4cc0*/  ISETP.GE.AND P3, PT, R62, R104, PT ;  /* 0x000000683e00720c */ /* 0x004fda0003f66270 */
[----:B------:R-:W5:Y:S04]  /*4cd0*/  @!P3 LDG.E.128 R40, desc[UR60][R44.64] ;  /* 0x0000003c2c28b981 */ /* 0x000f68000c1e1d00 */
[----:B------:R-:W5:Y:S01]  /*4ce0*/  @!P3 LDG.E.128 R52, desc[UR60][R56.64] ;  /* 0x0000003c3834b981 */ /* 0x000f62000c1e1d00 */
[----:B------:R-:W-:-:S13]  /*4cf0*/  ISETP.GE.AND P3, PT, R0, R104, PT ;  /* 0x000000680000720c */ /* 0x000fda0003f66270 */
[----:B------:R-:W5:Y:S04]  /*4d00*/  @!P3 LDG.E.128 R36, desc[UR60][R44.64+0x20] ;  /* 0x0000203c2c24b981 */ /* 0x000f68000c1e1d00 */
[----:B------:R-:W5:Y:S01]  /*4d10*/  @!P3 LDG.E.128 R48, desc[UR60][R56.64+0x20] ;  /* 0x0000203c3830b981 */ /* 0x000f62000c1e1d00 */
[----:B------:R-:W-:-:S13]  /*4d20*/  ISETP.GE.AND P3, PT, R4, R104, PT ;  /* 0x000000680400720c */ /* 0x000fda0003f66270 */
[----:B------:R0:W5:Y:S02]  /*4d30*/  @!P3 LDG.E.128 R32, desc[UR60][R44.64+0x40] ;  /* 0x0000403c2c20b981 */ /* 0x000164000c1e1d00 */
[----:B0-----:R-:W-:-:S06]  /*4d40*/  CS2R R44, SRZ ;  /* 0x00000000002c7805 */ /* 0x001fcc000001ff00 */
[----:B------:R0:W5:Y:S02]  /*4d50*/  @!P3 LDG.E.128 R44, desc[UR60][R56.64+0x40] ;  /* 0x0000403c382cb981 */ /* 0x000164000c1e1d00 */
.L_x_11733:
[----:B------:R-:W-:Y:S05]  /*4d60*/  BSYNC B1 ;  /* 0x0000000000017941 */ /* 0x000fea0003800000 */
.L_x_11732:
        /* <DEDUP_REMOVED lines=47> */
.L_x_11734:
[----:B------:R-:W2:Y:S01]  /*5060*/  LDL R56, [R1+0x30] ;  /* 0x0000300001387983 */ /* 0x000ea20000100800 */
[----:B------:R-:W-:Y:S01]  /*5070*/  IMAD R21, R144, 0x8, R22 ;  /* 0x0000000890157824 */ /* 0x000fe200078e0216 */
[----:B------:R-:W-:Y:S01]  /*5080*/  BSSY B1, `(.L_x_11735) ;  /* 0x0000004000017945 */ /* 0x000fe20003800000 */
[----:B--2---:R-:W-:-:S04]  /*5090*/  SHF.L.U32 R87, R56, 0x1f, RZ ;  /* 0x0000001f38577819 */ /* 0x004fc800000006ff */
[----:B------:R-:W0:Y:S02]  /*50a0*/  SYNCS.PHASECHK.TRANS64.TRYWAIT P5, [R21+URZ+0x31c90], R87 ;  /* 0x031c9057150075a7 */ /* 0x000e2400080a017f */
[----:B0-----:R-:W-:Y:S05]  /*50b0*/  @!P5 BRA `(.L_x_11736) ;  /* 0x0000020c002cd947 */ /* 0x001fea0003800000 */
.L_x_12022:
[----:B------:R-:W-:Y:S05]  /*50c0*/  BSYNC B1 ;  /* 0x0000000000017941 */ /* 0x000fea0003800000 */
.L_x_11735:
[----:B------:R-:W-:Y:S05]  /*50d0*/  @P4 BRA `(.L_x_11709) ;  /* 0x0000001c00184947 */ /* 0x000fea0003800000 */
[----:B------:R-:W1:Y:S01]  /*50e0*/  S2R R56, SR_TID.X ;  /* 0x0000000000387919 */ /* 0x000e620000002100 */
[----:B------:R-:W2:Y:S01]  /*50f0*/  LDC R107, c[0x0][0x2f4] ;  /* 0x0000bd00ff6b7b82 */ /* 0x000ea20000000800 */
[----:B------:R-:W-:Y:S01]  /*5100*/  ISETP.NE.AND P4, PT, R12, RZ, PT ;  /* 0x000000ff0c00720c */ /* 0x000fe20003f85270 */
[----:B------:R-:W-:Y:S01]  /*5110*/  ULDC.64 UR4, c[0x0][0x300] ;  /* 0x0000c00000047ab9 */ /* 0x000fe20000000a00 */
[----:B------:R-:W-:Y:S01]  /*5120*/  IMAD.MOV.U32 R93, RZ, RZ, R92 ;  /* 0x000000ffff5d7224 */ /* 0x000fe200078e005c */
[----:B------:R-:W-:Y:S01]  /*5130*/  BSSY B1, `(.L_x_11737) ;  /* 0x0000092000017945 */ /* 0x000fe20003800000 */
[----:B------:R-:W-:Y:S02]  /*5140*/  IMAD.MOV.U32 R92, RZ, RZ, R60 ;  /* 0x000000ffff5c7224 */ /* 0x000fe400078e003c */
[----:B--2---:R-:W-:Y:S02]  /*5150*/  IMAD.IADD R111, R107, 0x1, -R106 ;  /* 0x000000016b6f7824 */ /* 0x004fe400078e0a6a */
[----:B-1----:R-:W-:-:S02]  /*5160*/  VIADD R58, R56, 0xffffff80 ;  /* 0xffffff80383a7836 */ /* 0x002fc40000000000 */
[C---:B------:R-:W-:Y:S02]  /*5170*/  VIADD R57, R56.reuse, 0xffffff80 ;  /* 0xffffff8038397836 */ /* 0x040fe40000000000 */
[C---:B------:R-:W-:Y:S02]  /*5180*/  VIADD R59, R56.reuse, 0xffffff80 ;  /* 0xffffff80383b7836 */ /* 0x040fe40000000000 */
[----:B------:R-:W-:Y:S01]  /*5190*/  VIADD R56, R56, 0xffffff80 ;  /* 0xffffff8038387836 */ /* 0x000fe20000000000 */
[----:B------:R-:W-:-:S04]  /*51a0*/  LEA.HI R57, R57, R58, RZ, 0x1 ;  /* 0x0000003a39397211 */ /* 0x000fc800078f08ff */
[----:B------:R-:W-:Y:S02]  /*51b0*/  LEA.HI R56, R56, R59, RZ, 0x1 ;  /* 0x0000003b38387211 */ /* 0x000fe400078f08ff */
[----:B------:R-:W-:Y:S02]  /*51c0*/  SHF.R.S32.HI R57, RZ, 0x1, R57 ;  /* 0x00000001ff397819 */ /* 0x000fe40000011439 */
[----:B------:R-:W-:-:S03]  /*51d0*/  SHF.R.S32.HI R56, RZ, 0x1, R56 ;  /* 0x00000001ff387819 */ /* 0x000fc60000011438 */
[----:B------:R-:W-:Y:S01]  /*51e0*/  IMAD.WIDE.U32 R92, R57, UR4, R92 ;  /* 0x00000004395c7c25 */ /* 0x000fe2000f8e005c */
[----:B------:R-:W-:-:S05]  /*51f0*/  SHF.R.S32.HI R56, RZ, 0x1f, R56 ;  /* 0x0000001fff387819 */ /* 0x000fca0000011438 */
[----:B------:R-:W-:-:S04]  /*5200*/  IMAD R56, R56, UR4, RZ ;  /* 0x0000000438387c24 */ /* 0x000fc8000f8e02ff */
[----:B------:R-:W-:-:S04]  /*5210*/  IMAD R56, R57, UR5, R56 ;  /* 0x0000000539387c24 */ /* 0x000fc8000f8e0238 */
[----:B------:R-:W-:Y:S01]  /*5220*/  IMAD.IADD R108, R56, 0x1, R93 ;  /* 0x00000001386c7824 */ /* 0x000fe200078e025d */
[----:B------:R-:W-:Y:S06]  /*5230*/  @!P4 BRA `(.L_x_11738) ;  /* 0x000000080004c947 */ /* 0x000fec0003800000 */
[----:B------:R-:W2:Y:S04]  /*5240*/  LDL R62, [R1+0x40] ;  /* 0x00004000013e7983 */ /* 0x000ea80000100800 */
[----:B------:R-:W3:Y:S04]  /*5250*/  LDL R58, [R1+0x44] ;  /* 0x00004400013a7983 */ /* 0x000ee80000100800 */
[----:B------:R-:W4:Y:S04]  /*5260*/  LDL R59, [R1+0x48] ;  /* 0x00004800013b7983 */ /* 0x000f280000100800 */
[----:B------:R-:W5:Y:S01]  /*5270*/  LDL.64 R114, [R1+0x20] ;  /* 0x0000200001727983 */ /* 0x000f620000100a00 */
        /* <DEDUP_REMOVED lines=8> */
[----:B------:R-:W-:Y:S01]  /*5300*/  SHF.R.S32.HI R57, RZ, 0x2, R57 ;  /* 0x00000002ff397819 */ /* 0x000fe20000011439 */
        /* <DEDUP_REMOVED lines=11> */
[----:B-----5:R-:W-:-:S13]  /*53c0*/  ISETP.GE.AND P4, PT, R114, R104, PT ;  /* 0x000000687200720c */ /* 0x020fda0003f86270 */
        /* <DEDUP_REMOVED lines=91> */
.L_x_11740:
[----:B------:R-:W-:Y:S05]  /*5980*/  BSYNC B2 ;  /* 0x0000000000027941 */ /* 0x000fea0003800000 */
.L_x_11739:
        /* <DEDUP_REMOVED lines=12> */
.L_x_11738:
[----:B------:R-:W-:Y:S05]  /*5a50*/  BSYNC B1 ;  /* 0x0000000000017941 */ /* 0x000fea0003800000 */
.L_x_11737:
        /* <DEDUP_REMOVED lines=118> */
.L_x_11744:
[----:B------:R-:W-:Y:S05]  /*61c0*/  BSYNC B2 ;  /* 0x0000000000027941 */ /* 0x000fea0003800000 */
.L_x_11743:
        /* <DEDUP_REMOVED lines=12> */
.L_x_11742:
[----:B------:R-:W-:Y:S05]  /*6290*/  BSYNC B1 ;  /* 0x0000000000017941 */ /* 0x000fea0003800000 */
.L_x_11741:
[----:B------:R-:W-:-:S13]  /*62a0*/  ISETP.NE.AND P4, PT, R14, RZ, PT ;  /* 0x000000ff0e00720c */ /* 0x000fda0003f85270 */
[----:B------:R-:W-:Y:S05]  /*62b0*/  @!P4 BRA `(.L_x_11709) ;  /* 0x0000000800a0c947 */ /* 0x000fea0003800000 */
[----:B---3--:R-:W3:Y:S04]  /*62c0*/  LDL R36, [R1] ;  /* 0x0000000001247983 */ /* 0x008ee80000100800 */
[----:B------:R-:W2:Y:S04]  /*62d0*/  LDL R39, [R1+0x40] ;  /* 0x0000400001277983 */ /* 0x000ea80000100800 */
[----:B------:R-:W4:Y:S04]  /*62e0*/  LDL R38, [R1+0x48] ;  /* 0x0000480001267983 */ /* 0x000f280000100800 */
[----:B------:R-:W5:Y:S01]  /*62f0*/  LDL R37, [R1+0x44] ;  /* 0x0000440001257983 */ /* 0x000f620000100800 */
[----:B------:R-:W-:Y:S01]  /*6300*/  BSSY B1, `(.L_x_11745) ;  /* 0x0000073000017945 */ /* 0x000fe20003800000 */
[----:B---3--:R-:W-:-:S02]  /*6310*/  LOP3.LUT P6, RZ, R36, 0x1, RZ, 0xc0, !PT ;  /* 0x0000000124ff7812 */ /* 0x008fc400078cc0ff */
[----:B------:R-:W-:Y:S01]  /*6320*/  IADD3 R36, P4, P5, R26, R92, R11 ;  /* 0x0000005c1a247210 */ /* 0x000fe20007d9e00b */
[----:B--2---:R-:W-:Y:S02]  /*6330*/  IMAD.MOV.U32 R40, RZ, RZ, R39 ;  /* 0x000000ffff287224 */ /* 0x004fe400078e0027 */
[----:B----4-:R-:W-:Y:S01]  /*6340*/  IMAD.MOV.U32 R39, RZ, RZ, R38 ;  /* 0x000000ffff277224 */ /* 0x010fe200078e0026 */
[----:B------:R-:W-:Y:S01]  /*6350*/  SEL R111, R106, R111, !P6 ;  /* 0x0000006f6a6f7207 */ /* 0x000fe20007000000 */
[----:B-----5:R-:W-:Y:S01]  /*6360*/  IMAD.MOV.U32 R38, RZ, RZ, R37 ;  /* 0x000000ffff267224 */ /* 0x020fe200078e0025 */
[----:B------:R-:W-:Y:S02]  /*6370*/  IADD3.X R37, R3, R108, R97, P4, P5 ;  /* 0x0000006c03257210 */ /* 0x000fe400027ea461 */
[----:B------:R-:W-:-:S04]  /*6380*/  LEA R48, P4, R36, R90, 0x1 ;  /* 0x0000005a24307211 */ /* 0x000fc800078808ff */
[----:B------:R-:W-:Y:S02]  /*6390*/  LEA.HI.X R49, R36, R91, R37, 0x1, P4 ;  /* 0x0000005b24317211 */ /* 0x000fe400020f0c25 */
[----:B------:R-:W-:-:S04]  /*63a0*/  SHF.R.S32.HI R36, RZ, 0x1f, R111 ;  /* 0x0000001fff247819 */ /* 0x000fc8000001146f */
[----:B------:R-:W-:-:S04]  /*63b0*/  LEA.HI R36, R36, R111, RZ, 0x4 ;  /* 0x0000006f24247211 */ /* 0x000fc800078f20ff */
[----:B------:R-:W-:-:S04]  /*63c0*/  SHF.R.S32.HI R36, RZ, 0x4, R36 ;  /* 0x00000004ff247819 */ /* 0x000fc80000011424 */
        /* <DEDUP_REMOVED lines=13> */
[----:B------:R-:W1:Y:S04]  /*64a0*/  LDS.128 R36, [R37+0x16a00] ;  /* 0x016a000025247984 */ /* 0x000e680000000c00 */
[----:B------:R-:W2:Y:S01]  /*64b0*/  LDS.128 R40, [R40+0x16a00] ;  /* 0x016a000028287984 */ /* 0x000ea20000000c00 */
[----:B------:R-:W-:-:S13]  /*64c0*/  ISETP.GE.AND P4, PT, R4, R104, PT ;  /* 0x000000680400720c */ /* 0x000fda0003f86270 */
[----:B------:R-:W-:Y:S05]  /*64d0*/  @P4 BRA `(.L_x_11746) ;  /* 0x0000000400544947 */ /* 0x000fea0003800000 */
[----:B------:R-:W-:Y:S01]  /*64e0*/  HADD2.F32 R54, -RZ, R121.H1_H1 ;  /* 0x30000079ff367230 */ /* 0x000fe20000004100 */
[----:B------:R-:W-:Y:S01]  /*64f0*/  SHF.R.U64 R44, R44, 0x10, R45 ;  /* 0x000000102c2c7819 */ /* 0x000fe2000000122d */
[----:B--2---:R-:W-:Y:S01]  /*6500*/  HADD2.F32 R51, -RZ, R41.H0_H0 ;  /* 0x20000029ff337230 */ /* 0x004fe20000004100 */
[----:B------:R-:W-:Y:S01]  /*6510*/  SHF.R.U64 R46, R46, 0x10, R47 ;  /* 0x000000102e2e7819 */ /* 0x000fe2000000122f */
[----:B-1----:R-:W-:Y:S02]  /*6520*/  HADD2.F32 R52, -RZ, R37.H0_H0 ;  /* 0x20000025ff347230 */ /* 0x002fe40000004100 */
        /* <DEDUP_REMOVED lines=9> */
[----:B------:R-:W-:Y:S02]  /*65c0*/  HADD2.F32 R53, -RZ, R41.H1_H1 ;  /* 0x30000029ff357230 */ /* 0x000fe40000004100 */
[----:B------:R-:W-:Y:S02]  /*65d0*/  HADD2.F32 R45, -RZ, R43.H0_H0 ;  /* 0x2000002bff2d7230 */ /* 0x000fe40000004100 */
[----:B------:R-:W-:Y:S02]  /*65e0*/  HADD2.F32 R41, -RZ, R54.H0_H0 ;  /* 0x20000036ff297230 */ /* 0x000fe40000004100 */
[----:B------:R-:W-:-:S02]  /*65f0*/  HADD2.F32 R54, -RZ, R37.H1_H1 ;  /* 0x30000025ff367230 */ /* 0x000fc40000004100 */
[----:B------:R-:W-:Y:S02]  /*6600*/  HADD2.F32 R37, -RZ, R55.H0_H0 ;  /* 0x20000037ff257230 */ /* 0x000fe40000004100 */
[CC--:B------:R-:W-:Y:S01]  /*6610*/  FMUL.FTZ R55, R53.reuse, R41.reuse ;  /* 0x0000002935377220 */ /* 0x0c0fe20000410000 */
[----:B------:R-:W-:Y:S02]  /*6620*/  HADD2.F32 R43, -RZ, R43.H1_H1 ;  /* 0x3000002bff2b7230 */ /* 0x000fe40000004100 */
[C---:B------:R-:W-:Y:S01]  /*6630*/  FMUL.FTZ R56, R54.reuse, R41 ;  /* 0x0000002936387220 */ /* 0x040fe20000410000 */
[-C--:B------:R-:W-:Y:S01]  /*6640*/  FFMA.FTZ R41, R54, R37.reuse, -R55 ;  /* 0x0000002536297223 */ /* 0x080fe20000010837 */
[----:B------:R-:W-:Y:S02]  /*6650*/  HADD2.F32 R54, -RZ, R120.H1_H1 ;  /* 0x30000078ff367230 */ /* 0x000fe40000004100 */
[----:B------:R-:W-:Y:S01]  /*6660*/  FFMA.FTZ R37, R53, R37, R56 ;  /* 0x0000002535257223 */ /* 0x000fe20000010038 */
[----:B------:R-:W-:-:S02]  /*6670*/  HADD2.F32 R53, -RZ, R39.H0_H0 ;  /* 0x20000027ff357230 */ /* 0x000fc40000004100 */
[----:B------:R-:W-:Y:S02]  /*6680*/  HADD2.F32 R55, -RZ, R118.H1_H1 ;  /* 0x30000076ff377230 */ /* 0x000fe40000004100 */
[-C--:B------:R-:W-:Y:S01]  /*6690*/  FMUL.FTZ R56, R45, R54.reuse ;  /* 0x000000362d387220 */ /* 0x080fe20000410000 */
[----:B------:R-:W-:Y:S02]  /*66a0*/  HADD2.F32 R120, -RZ, R120.H0_H0 ;  /* 0x20000078ff787230 */ /* 0x000fe40000004100 */
[C---:B------:R-:W-:Y:S01]  /*66b0*/  FMUL.FTZ R54, R53.reuse, R54 ;  /* 0x0000003635367220 */ /* 0x040fe20000410000 */
[----:B------:R-:W-:Y:S02]  /*66c0*/  HADD2.F32 R118, -RZ, R118.H0_H0 ;  /* 0x20000076ff767230 */ /* 0x000fe40000004100 */
[-C--:B------:R-:W-:Y:S01]  /*66d0*/  FFMA.FTZ R56, R53, R55.reuse, -R56 ;  /* 0x0000003735387223 */ /* 0x080fe20000010838 */
[----:B------:R-:W-:Y:S02]  /*66e0*/  HADD2.F32 R53, -RZ, R39.H1_H1 ;  /* 0x30000027ff357230 */ /* 0x000fe40000004100 */
[----:B------:R-:W-:Y:S01]  /*66f0*/  FFMA.FTZ R54, R45, R55, R54 ;  /* 0x000000372d367223 */ /* 0x000fe20000010036 */
[----:B------:R-:W-:-:S02]  /*6700*/  SHF.R.U32.HI R45, RZ, 0x10, R47 ;  /* 0x00000010ff2d7819 */ /* 0x000fc4000001162f */
[--C-:B------:R-:W-:Y:S02]  /*6710*/  SHF.R.U32.HI R55, RZ, 0x10, R35.reuse ;  /* 0x00000010ff377819 */ /* 0x100fe40000011623 */
[----:B------:R-:W-:Y:S01]  /*6720*/  SHF.R.U64 R35, R34, 0x10, R35 ;  /* 0x0000001022237819 */ /* 0x000fe20000001223 */
[----:B------:R-:W-:Y:S01]  /*6730*/  HADD2.F32 R45, -RZ, R45.H0_H0 ;  /* 0x2000002dff2d7230 */ /* 0x000fe20000004100 */
[----:B------:R-:W-:Y:S01]  /*6740*/  F2FP.F16.F32.PACK_AB R41, R41, R52 ;  /* 0x000000342929723e */ /* 0x000fe200000000ff */
[----:B------:R-:W-:Y:S01]  /*6750*/  HADD2.F32 R39, -RZ, R55.H0_H0 ;  /* 0x20000037ff277230 */ /* 0x000fe20000004100 */
[----:B------:R-:W-:Y:S01]  /*6760*/  F2FP.F16.F32.PACK_AB R51, R37, R51 ;  /* 0x000000332533723e */ /* 0x000fe200000000ff */
[----:B------:R-:W-:Y:S02]  /*6770*/  HADD2.F32 R35, -RZ, R35.H0_H0 ;  /* 0x20000023ff237230 */ /* 0x000fe40000004100 */
[-C--:B------:R-:W-:Y:S01]  /*6780*/  FMUL.FTZ R55, R43, R45.reuse ;  /* 0x0000002d2b377220 */ /* 0x080fe20000410000 */
[----:B------:R-:W-:Y:S01]  /*6790*/  FMUL.FTZ R45, R53, R45 ;  /* 0x0000002d352d7220 */ /* 0x000fe20000410000 */
[----:B------:R-:W-:-:S02]  /*67a0*/  IMAD.MOV.U32 R37, RZ, RZ, R41 ;  /* 0x000000ffff257224 */ /* 0x000fc400078e0029 */
[-C--:B------:R-:W-:Y:S01]  /*67b0*/  FFMA.FTZ R55, R53, R39.reuse, -R55 ;  /* 0x0000002735377223 */ /* 0x080fe20000010837 */
[----:B------:R-:W-:Y:S01]  /*67c0*/  FFMA.FTZ R45, R43, R39, R45 ;  /* 0x000000272b2d7223 */ /* 0x000fe2000001002d */
[----:B------:R-:W-:Y:S02]  /*67d0*/  HADD2.F32 R39, -RZ, R40.H0_H0 ;  /* 0x20000028ff277230 */ /* 0x000fe40000004100 */
[----:B------:R-:W-:Y:S01]  /*67e0*/  HADD2.F32 R43, -RZ, R36.H0_H0 ;  /* 0x20000024ff2b7230 */ /* 0x000fe20000004100 */
[----:B------:R-:W-:Y:S01]  /*67f0*/  F2FP.F16.F32.PACK_AB R55, R55, R56 ;  /* 0x000000383737723e */ /* 0x000fe200000000ff */
[----:B------:R-:W-:Y:S02]  /*6800*/  HADD2.F32 R40, -RZ, R40.H1_H1 ;  /* 0x30000028ff287230 */ /* 0x000fe40000004100 */
[-C--:B------:R-:W-:Y:S01]  /*6810*/  FMUL.FTZ R53, R39, R121.reuse ;  /* 0x0000007927357220 */ /* 0x080fe20000410000 */
[----:B------:R-:W-:Y:S02]  /*6820*/  IMAD.MOV.U32 R41, RZ, RZ, R51 ;  /* 0x000000ffff297224 */ /* 0x000fe400078e0033 */
[C---:B------:R-:W-:Y:S01]  /*6830*/  FMUL.FTZ R121, R43.reuse, R121 ;  /* 0x000000792b797220 */ /* 0x040fe20000410000 */
[----:B------:R-:W-:-:S03]  /*6840*/  FFMA.FTZ R53, R43, R119, -R53 ;  /* 0x000000772b357223 */ /* 0x000fc60000010835 */
[----:B------:R-:W-:Y:S01]  /*6850*/  FFMA.FTZ R121, R39, R119, R121 ;  /* 0x0000007727797223 */ /* 0x000fe20000010079 */
[----:B------:R-:W-:Y:S01]  /*6860*/  SHF.R.U64 R39, R32, 0x10, R33 ;  /* 0x0000001020277819 */ /* 0x000fe20000001221 */
        /* <DEDUP_REMOVED lines=8> */
[----:B------:R-:W-:Y:S02]  /*68f0*/  HADD2.F32 R39, -RZ, R42.H0_H0 ;  /* 0x2000002aff277230 */ /* 0x000fe40000004100 */
[----:B------:R-:W-:Y:S02]  /*6900*/  HADD2.F32 R33, -RZ, R38.H0_H0 ;  /* 0x20000026ff217230 */ /* 0x000fe40000004100 */
[----:B------:R-:W-:Y:S02]  /*6910*/  HADD2.F32 R42, -RZ, R42.H1_H1 ;  /* 0x3000002aff2a7230 */ /* 0x000fe40000004100 */
[----:B------:R-:W-:Y:S01]  /*6920*/  FMUL.FTZ R40, R39, R120 ;  /* 0x0000007827287220 */ /* 0x000fe20000410000 */
[----:B------:R-:W-:-:S02]  /*6930*/  HADD2.F32 R38, -RZ, R38.H1_H1 ;  /* 0x30000026ff267230 */ /* 0x000fc40000004100 */
[C---:B------:R-:W-:Y:S01]  /*6940*/  FMUL.FTZ R120, R33.reuse, R120 ;  /* 0x0000007821787220 */ /* 0x040fe20000410000 */
[-C--:B------:R-:W-:Y:S01]  /*6950*/  FMUL.FTZ R47, R42, R43.reuse ;  /* 0x0000002b2a2f7220 */ /* 0x080fe20000410000 */
[-C--:B------:R-:W-:Y:S01]  /*6960*/  FFMA.FTZ R33, R33, R118.reuse, -R40 ;  /* 0x0000007621217223 */ /* 0x080fe20000010828 */
[----:B------:R-:W-:Y:S01]  /*6970*/  FMUL.FTZ R43, R38, R43 ;  /* 0x0000002b262b7220 */ /* 0x000fe20000410000 */
[----:B------:R-:W-:Y:S01]  /*6980*/  FFMA.FTZ R39, R39, R118, R120 ;  /* 0x0000007627277223 */ /* 0x000fe20000010078 */
[----:B------:R-:W-:Y:S01]  /*6990*/  F2FP.F16.F32.PACK_AB R40, R32, R53 ;  /* 0x000000352028723e */ /* 0x000fe200000000ff */
[-C--:B------:R-:W-:Y:S01]  /*69a0*/  FFMA.FTZ R38, R38, R35.reuse, -R47 ;  /* 0x0000002326267223 */ /* 0x080fe2000001082f */
[----:B------:R-:W-:Y:S01]  /*69b0*/  FFMA.FTZ R42, R42, R35, R43 ;  /* 0x000000232a2a7223 */ /* 0x000fe2000001002b */
[----:B------:R-:W-:Y:S02]  /*69c0*/  F2FP.F16.F32.PACK_AB R32, R36, R121 ;  /* 0x000000792420723e */ /* 0x000fe400000000ff */
[----:B------:R-:W-:Y:S01]  /*69d0*/  IMAD.MOV.U32 R36, RZ, RZ, R40 ;  /* 0x000000ffff247224 */ /* 0x000fe200078e0028 */
[----:B------:R-:W-:-:S02]  /*69e0*/  F2FP.F16.F32.PACK_AB R43, R45, R54 ;  /* 0x000000362d2b723e */ /* 0x000fc400000000ff */
[----:B------:R-:W-:Y:S01]  /*69f0*/  F2FP.F16.F32.PACK_AB R42, R42, R39 ;  /* 0x000000272a2a723e */ /* 0x000fe200000000ff */
[----:B------:R-:W-:Y:S01]  /*6a00*/  IMAD.MOV.U32 R40, RZ, RZ, R32 ;  /* 0x000000ffff287224 */ /* 0x000fe200078e0020 */
[----:B------:R-:W-:Y:S01]  /*6a10*/  F2FP.F16.F32.PACK_AB R38, R38, R33 ;  /* 0x000000212626723e */ /* 0x000fe200000000ff */
[----:B------:R-:W-:-:S07]  /*6a20*/  IMAD.MOV.U32 R39, RZ, RZ, R55 ;  /* 0x000000ffff277224 */ /* 0x000fce00078e0037 */
.L_x_11746:
[----:B------:R-:W-:Y:S05]  /*6a30*/  BSYNC B1 ;  /* 0x0000000000017941 */ /* 0x000fea0003800000 */
.L_x_11745:
        /* <DEDUP_REMOVED lines=10> */
.L_x_11702:
[----:B------:R-:W2:Y:S02]  /*6ae0*/  LDL R32, [R1+0x34] ;  /* 0x0000340001207983 */ /* 0x000ea40000100800 */
[----:B--2---:R-:W-:-:S13]  /*6af0*/  ISETP.NE.AND P3, PT, R32, 0x3, PT ;  /* 0x000000032000780c */ /* 0x004fda0003f65270 */
[----:B------:R-:W-:Y:S05]  /*6b00*/  @!P3 BRA `(.L_x_11747) ;  /* 0x000000000004b947 */ /* 0x000fea0003800000 */
[----:B------:R-:W-:Y:S01]  /*6b10*/  BPT.TRAP 0x1 ;  /* 0x000000040000795c */ /* 0x000fe20000300000 */
.L_x_11747:
[----:B------:R-:W2:Y:S01]  /*6b20*/  LDL R32, [R1+0x30] ;  /* 0x0000300001207983 */ /* 0x000ea20000100800 */
[----:B------:R-:W-:Y:S01]  /*6b30*/  IMAD R21, R144, 0x8, R22 ;  /* 0x0000000890157824 */ /* 0x000fe200078e0216 */
[----:B------:R-:W-:Y:S01]  /*6b40*/  BSSY B1, `(.L_x_11748) ;  /* 0x0000006000017945 */ /* 0x000fe20003800000 */
[----:B------:R-:W-:-:S05]  /*6b50*/  IMAD R86, R16, -0x90, R2 ;  /* 0xffffff7010567824 */ /* 0x000fca00078e0202 */
[----:B------:R-:W-:Y:S02]  /*6b60*/  VIMNMX R86, R86, 0x90, PT ;  /* 0x0000009056567848 */ /* 0x000fe40003fe0100 */
[----:B--2---:R-:W-:-:S04]  /*6b70*/  SHF.L.U32 R87, R32, 0x1f, RZ ;  /* 0x0000001f20577819 */ /* 0x004fc800000006ff */
[----:B------:R-:W0:Y:S02]  /*6b80*/  SYNCS.PHASECHK.TRANS64.TRYWAIT P4, [R21+URZ+0x31c90], R87 ;  /* 0x031c9057150075a7 */ /* 0x000e24000808017f */
[----:B0-----:R-:W-:Y:S05]  /*6b90*/  @!P4 BRA `(.L_x_11749) ;  /* 0x000001f00088c947 */ /* 0x001fea0003800000 */
.L_x_12023:
[----:B------:R-:W-:Y:S05]  /*6ba0*/  BSYNC B1 ;  /* 0x0000000000017941 */ /* 0x000fea0003800000 */
.L_x_11748:
[----:B------:R-:W1:Y:S02]  /*6bb0*/  S2R R32, SR_TID.X ;  /* 0x0000000000207919 */ /* 0x000e640000002100 */
[C---:B-1----:R-:W-:Y:S02]  /*6bc0*/  VIADD R33, R32.reuse, 0xffffff80 ;  /* 0xffffff8020217836 */ /* 0x042fe40000000000 */
[----:B------:R-:W-:-:S05]  /*6bd0*/  VIADD R32, R32, 0xffffff80 ;  /* 0xffffff8020207836 */ /* 0x000fca0000000000 */
[----:B------:R-:W-:-:S04]  /*6be0*/  LEA.HI R32, R32, R33, RZ, 0x1 ;  /* 0x0000002120207211 */ /* 0x000fc800078f08ff */
[----:B------:R-:W-:-:S04]  /*6bf0*/  SHF.R.S32.HI R32, RZ, 0x1, R32 ;  /* 0x00000001ff207819 */ /* 0x000fc80000011420 */
        /* <DEDUP_REMOVED lines=20> */
.L_x_11709:
[----:B------:R-:W-:Y:S05]  /*6d40*/  BSYNC B0 ;  /* 0x0000000000007941 */ /* 0x000fea0003800000 */
.L_x_11701:
        /* <DEDUP_REMOVED lines=17> */
.L_x_11751:
[----:B------:R-:W-:Y:S05]  /*6e60*/  BSYNC B0 ;  /* 0x0000000000007941 */ /* 0x000fea0003800000 */
.L_x_11750:
[----:B------:R-:W2:Y:S01]  /*6e70*/  SYNCS.PHASECHK.TRANS64.TRYWAIT P3, [R21+URZ+0x31cb0], R87 ;  /* 0x031cb057150075a7 */ /* 0x000ea2000806017f */
[----:B------:R-:W-:Y:S04]  /*6e80*/  BSSY B0, `(.L_x_11752) ;  /* 0x0000002000007945 */ /* 0x000fe80003800000 */
[----:B--2---:R-:W-:Y:S05]  /*6e90*/  @!P3 BRA `(.L_x_11753) ;  /* 0x000001ec00dcb947 */ /* 0x004fea0003800000 */
.L_x_12024:
[----:B------:R-:W-:Y:S05]  /*6ea0*/  BSYNC B0 ;  /* 0x0000000000007941 */ /* 0x000fea0003800000 */
.L_x_11752:
[----:B-1----:R-:W1:Y:S01]  /*6eb0*/  S2R R32, SR_TID.X ;  /* 0x0000000000207919 */ /* 0x002e620000002100 */
[----:B------:R-:W-:Y:S01]  /*6ec0*/  BSSY B0, `(.L_x_11754) ;  /* 0x0000026000007945 */ /* 0x000fe20003800000 */
[C---:B-1----:R-:W-:Y:S02]  /*6ed0*/  VIADD R33, R32.reuse, 0xffffff80 ;  /* 0xffffff8020217836 */ /* 0x042fe40000000000 */
[----:B------:R-:W-:-:S05]  /*6ee0*/  VIADD R32, R32, 0xffffff80 ;  /* 0xffffff8020207836 */ /* 0x000fca0000000000 */
[----:B------:R-:W-:-:S04]  /*6ef0*/  LEA.HI R32, R32, R33, RZ, 0x1 ;  /* 0x0000002120207211 */ /* 0x000fc800078f08ff */
[----:B------:R-:W-:-:S04]  /*6f00*/  SHF.R.S32.HI R32, RZ, 0x1, R32 ;  /* 0x00000001ff207819 */ /* 0x000fc80000011420 */
[----:B------:R-:W-:-:S13]  /*6f10*/  ISETP.GE.AND P3, PT, R32, R86, PT ;  /* 0x000000562000720c */ /* 0x000fda0003f66270 */
[----:B------:R-:W-:Y:S05]  /*6f20*/  @P3 BRA `(.L_x_11755) ;  /* 0x00000000007c3947 */ /* 0x000fea0003800000 */
[----:B------:R-:W3:Y:S01]  /*6f30*/  LDL.64 R38, [R1+0x20] ;  /* 0x0000200001267983 */ /* 0x000ee20000100a00 */
[----:B------:R-:W-:Y:S01]  /*6f40*/  IMAD.WIDE R34, R16, 0x90, R76 ;  /* 0x0000009010227825 */ /* 0x000fe200078e024c */
[----:B------:R-:W-:-:S03]  /*6f50*/  ULDC.64 UR4, c[0x0][0x328] ;  /* 0x0000ca0000047ab9 */ /* 0x000fc60000000a00 */
[----:B------:R-:W-:Y:S02]  /*6f60*/  IMAD R35, R35, UR4, RZ ;  /* 0x0000000423237c24 */ /* 0x000fe4000f8e02ff */
[----:B------:R-:W-:Y:S02]  /*6f70*/  IMAD.MOV.U32 R32, RZ, RZ, R28 ;  /* 0x000000ffff207224 */ /* 0x000fe400078e001c */
        /* <DEDUP_REMOVED lines=8> */
[----:B---3--:R-:W-:-:S13]  /*7000*/  ISETP.GE.AND P3, PT, R38, UR4, PT ;  /* 0x0000000426007c0c */ /* 0x008fda000bf66270 */
        /* <DEDUP_REMOVED lines=17> */
.L_x_11755:
[----:B------:R-:W-:Y:S05]  /*7120*/  BSYNC B0 ;  /* 0x0000000000007941 */ /* 0x000fea0003800000 */
.L_x_11754:
[----:B------:R-:W3:Y:S01]  /*7130*/  LDL.LU R24, [R1+0x30] ;  /* 0x0000300001187983 */ /* 0x000ee20000300800 */
        /* <DEDUP_REMOVED lines=14> */
[----:B---3--:R-:W-:-:S05]  /*7220*/  LOP3.LUT R24, R24, R21, RZ, 0x3c, !PT ;  /* 0x0000001518187212 */ /* 0x008fca00078e3cff */
[----:B------:R0:W-:Y:S01]  /*7230*/  STL [R1+0x30], R24 ;  /* 0x0000301801007387 */ /* 0x0001e20000100800 */
[----:B------:R-:W-:Y:S05]  /*7240*/  @P2 BRA `(.L_x_11756) ;  /* 0xffffffb800882947 */ /* 0x000fea000383ffff */
[----:B0-----:R-:W0:Y:S01]  /*7250*/  S2R R24, SR_TID.X ;  /* 0x0000000000187919 */ /* 0x001e220000002100 */
[----:B------:R-:W-:Y:S02]  /*7260*/  PLOP3.LUT P0, PT, PT, PT, PT, 0x8, 0x0 ;  /* 0x000000000000781c */ /* 0x000fe40003f0e170 */
[----:B0-----:R-:W-:-:S04]  /*7270*/  SHF.R.U32.HI R24, RZ, 0x7, R24 ;  /* 0x00000007ff187819 */ /* 0x001fc80000011618 */
[----:B------:R-:W-:-:S13]  /*7280*/  ISETP.NE.AND P5, PT, R24, 0x1, PT ;  /* 0x000000011800780c */ /* 0x000fda0003fa5270 */
[----:B------:R-:W-:Y:S06]  /*7290*/  @!P5 BAR.ARV 0x9, 0x100 ;  /* 0x024400000000db1d */ /* 0x000fec0000002000 */
.L_x_11696:
[----:B------:R-:W2:Y:S01]  /*72a0*/  LDL R6, [R1+0x7c] ;  /* 0x00007c0001067983 */ /* 0x000ea20000100800 */
[----:B------:R-:W0:Y:S03]  /*72b0*/  LDC R0, c[0x0][0x448] ;  /* 0x00011200ff007b82 */ /* 0x000e260000000800 */
[----:B------:R-:W3:Y:S04]  /*72c0*/  LDL R5, [R1+0x70] ;  /* 0x0000700001057983 */ /* 0x000ee80000100800 */
[----:B------:R-:W3:Y:S01]  /*72d0*/  LDL R4, [R1+0x78] ;  /* 0x0000780001047983 */ /* 0x000ee20000100800 */
[----:B------:R-:W-:Y:S01]  /*72e0*/  IMAD.MOV.U32 R96, RZ, RZ, RZ ;  /* 0x000000ffff607224 */ /* 0x000fe200078e00ff */
[----:B0-----:R-:W-:-:S13]  /*72f0*/  ISETP.NE.AND P1, PT, R0, 0x1, PT ;  /* 0x000000010000780c */ /* 0x001fda0003f25270 */
[----:B------:R-:W0:Y:S08]  /*7300*/  @P1 LDC R3, c[0x0][0x44c] ;  /* 0x00011300ff031b82 */ /* 0x000e300000000800 */
[----:B------:R-:W4:Y:S01]  /*7310*/  @P1 LDC R2, c[0x0][0x450] ;  /* 0x00011400ff021b82 */ /* 0x000f220000000800 */
[----:B--2---:R-:W-:-:S04]  /*7320*/  VIADD R0, R6, 0xbf ;  /* 0x000000bf06007836 */ /* 0x004fc80000000000 */
[----:B0-----:R-:W-:Y:S01]  /*7330*/  @P1 IMAD.HI.U32 R3, R0, R3, RZ ;  /* 0x0000000300031227 */ /* 0x001fe200078e00ff */
[----:B---3--:R-:W-:-:S04]  /*7340*/  IADD3 R5, R4, 0x90, -R5 ;  /* 0x0000009004057810 */ /* 0x008fc80007ffe805 */
[----:B----4-:R-:W-:-:S05]  /*7350*/  @P1 SHF.R.U32.HI R0, RZ, R2, R3 ;  /* 0x00000002ff001219 */ /* 0x010fca0000011603 */
[----:B------:R-:W-:-:S04]  /*7360*/  IMAD.IADD R0, R5, 0x1, R0 ;  /* 0x0000000105007824 */ /* 0x000fc800078e0200 */
[----:B------:R-:W-:-:S05]  /*7370*/  IMAD.HI R0, R0, 0x38e38e39, RZ ;  /* 0x38e38e3900007827 */ /* 0x000fca00078e02ff */
[----:B------:R-:W-:-:S04]  /*7380*/  SHF.R.U32.HI R3, RZ, 0x1f, R0 ;  /* 0x0000001fff037819 */ /* 0x000fc80000011600 */
[----:B------:R-:W-:-:S04]  /*7390*/  LEA.HI.SX32 R3, R0, R3, 0x1b ;  /* 0x0000000300037211 */ /* 0x000fc800078fdaff */
[----:B------:R-:W-:-:S04]  /*73a0*/  VIMNMX R9, R110, R3, PT ;  /* 0x000000036e097248 */ /* 0x000fc80003fe0100 */
[----:B------:R-:W-:Y:S01]  /*73b0*/  ISETP.GE.AND P1, PT, R9, 0x1, PT ;  /* 0x000000010900780c */ /* 0x000fe20003f26270 */
[----:B------:R-:W-:-:S12]  /*73c0*/  @P0 BRA `(.L_x_11757) ;  /* 0x00000000000c0947 */ /* 0x000fd80003800000 */
[----:B------:R-:W0:Y:S01]  /*73d0*/  FENCE.VIEW.ASYNC.G ;  /* 0x00000000000073c6 */ /* 0x000e220000000100 */
[----:B------:R-:W-:Y:S05]  /*73e0*/  WARPSYNC.ALL ;  /* 0x0000000000007948 */ /* 0x000fea0003800000 */
[----:B0-----:R-:W-:Y:S06]  /*73f0*/  BAR.ARV 0xc, 0x200 ;  /* 0x0308000000007b1d */ /* 0x001fec0000002000 */
.L_x_11757:
        /* <DEDUP_REMOVED lines=33> */
.L_x_11759:
[----:B------:R-:W-:Y:S05]  /*7610*/  BSYNC B0 ;  /* 0x0000000000007941 */ /* 0x000fea0003800000 */
.L_x_11758:
        /* <DEDUP_REMOVED lines=26> */
[----:B------:R-:W-:Y:S01]  /*77c0*/  CS2R R24, SRZ ;  /* 0x0000000000187805 */ /* 0x000fe2000001ff00 */
[----:B--2---:R-:W-:-:S05]  /*77d0*/  IMAD R0, R0, R96, RZ ;  /* 0x0000006000007224 */ /* 0x004fca00078e02ff */
        /* <DEDUP_REMOVED lines=13> */
.L_x_12027:
[----:B------:R-:W1:Y:S01]  /*78b0*/  LDL R3, [R1+0x4c] ;  /* 0x00004c0001037983 */ /* 0x000e620000100800 */
[----:B------:R-:W-:Y:S01]  /*78c0*/  BSSY B6, `(.L_x_11762) ;  /* 0x000001b000067945 */ /* 0x000fe20003800000 */
[----:B-1----:R-:W-:-:S05]  /*78d0*/  IMAD.HI R0, R3, 0x55555556, RZ ;  /* 0x5555555603007827 */ /* 0x002fca00078e02ff */
        /* <DEDUP_REMOVED lines=9> */
[----:B-1----:R-:W-:Y:S01]  /*7970*/  MOV R0, 0x0 ;  /* 0x0000000000007802 */ /* 0x002fe20000000f00 */
[----:B------:R-:W-:Y:S01]  /*7980*/  ULDC.64 UR4, c[0x4][0x1b8] ;  /* 0x01006e0000047ab9 */ /* 0x000fe20000000a00 */
[----:B------:R-:W-:Y:S01]  /*7990*/  ULDC.64 UR6, c[0x4][0x1c0] ;  /* 0x0100700000067ab9 */ /* 0x000fe20000000a00 */
[----:B------:R-:W-:Y:S01]  /*79a0*/  IMAD.U32 R4, RZ, RZ, UR4 ;  /* 0x00000004ff047e24 */ /* 0x000fe2000f8e00ff */
[----:B0-----:R0:W1:Y:S01]  /*79b0*/  LDC.64 R14, c[0x4][R0] ;  /* 0x01000000000e7b82 */ /* 0x0010620000000a00 */
        /* <DEDUP_REMOVED lines=11> */
.L_x_11763:
[----:B------:R-:W-:Y:S05]  /*7a70*/  BSYNC B6 ;  /* 0x0000000000067941 */ /* 0x000fea0003800000 */
.L_x_11762:
[----:B------:R-:W-:Y:S02]  /*7a80*/  ULDC UR4, c[0x0][0x3f4] ;  /* 0x0000fd0000047ab9 */ /* 0x000fe40000000800 */
[----:B------:R-:W-:-:S13]  /*7a90*/  ISETP.LT.AND P0, PT, RZ, UR4, PT ;  /* 0x00000004ff007c0c */ /* 0x000fda000bf01270 */
[----:B------:R-:W-:Y:S05]  /*7aa0*/  @P0 BRA `(.L_x_11764) ;  /* 0x0000000000400947 */ /* 0x000fea0003800000 */
[----:B------:R-:W1:Y:S02]  /*7ab0*/  LDL R16, [R1+0xa0] ;  /* 0x0000a00001107983 */ /* 0x000e640000100800 */
[----:B-1----:R-:W-:-:S04]  /*7ac0*/  LEA.HI R0, R16, R16, RZ, 0x1 ;  /* 0x0000001010007211 */ /* 0x002fc800078f08ff */
        /* <DEDUP_REMOVED lines=8> */
.L_x_11767:
[----:B--2---:R2:W3:Y:S02]  /*7b50*/  SYNCS.PHASECHK.TRANS64.TRYWAIT P0, [R22+URZ+0x31c00], R3 ;  /* 0x031c0003160075a7 */ /* 0x0044e4000800017f */
[----:B---3--:R-:W-:Y:S05]  /*7b60*/  @!P0 NANOSLEEP.SYNCS 0x989680 ;  /* 0x009896800000895d */ /* 0x008fea0003900000 */
[----:B------:R-:W3:Y:S02]  /*7b70*/  @!P0 SYNCS.PHASECHK.TRANS64 P0, [R22+URZ+0x31c00], R3 ;  /* 0x031c0003160085a7 */ /* 0x000ee4000800007f */
[----:B---3--:R-:W-:Y:S05]  /*7b80*/  @!P0 BRA `(.L_x_11767) ;  /* 0xfffffffc00f08947 */ /* 0x008fea000383ffff */
.L_x_11766:
[----:B------:R-:W-:Y:S05]  /*7b90*/  BSYNC B0 ;  /* 0x0000000000007941 */ /* 0x000fea0003800000 */
.L_x_11765:
[----:B------:R-:W-:Y:S05]  /*7ba0*/  BRA `(.L_x_11768) ;  /* 0x0000003c00e47947 */ /* 0x000fea0003800000 */
.L_x_11764:
[----:B------:R-:W2:Y:S01]  /*7bb0*/  LDL R3, [R1+0xc0] ;  /* 0x0000c00001037983 */ /* 0x000ea20000100800 */
[----:B-1---5:R-:W-:Y:S01]  /*7bc0*/  SHF.R.S32.HI R0, RZ, 0x1f, R103 ;  /* 0x0000001fff007819 */ /* 0x022fe20000011467 */
[----:B------:R-:W-:Y:S01]  /*7bd0*/  ULDC.64 UR4, c[0x0][0x3f8] ;  /* 0x0000fe0000047ab9 */ /* 0x000fe20000000a00 */
        /* <DEDUP_REMOVED lines=9> */
[----:B--2---:R-:W-:-:S13]  /*7c70*/  LOP3.LUT P0, RZ, R3, 0x1bf, RZ, 0xc0, !PT ;  /* 0x000001bf03ff7812 */ /* 0x004fda000780c0ff */
[----:B------:R-:W-:Y:S05]  /*7c80*/  @!P0 BRA `(.L_x_11769) ;  /* 0x0000000000408947 */ /* 0x000fea0003800000 */
[----:B------:R-:W-:Y:S01]  /*7c90*/  MOV R0, 0x0 ;  /* 0x0000000000007802 */ /* 0x000fe20000000f00 */
        /* <DEDUP_REMOVED lines=15> */
.L_x_11769:
[----:B------:R-:W2:Y:S01]  /*7d90*/  LDL R24, [R1+0x7c] ;  /* 0x00007c0001187983 */ /* 0x000ea20000100800 */
[----:B------:R-:W-:Y:S01]  /*7da0*/  ULDC.U8 UR4, c[0x0][0x410] ;  /* 0x0001040000047ab9 */ /* 0x000fe20000000000 */
[----:B------:R-:W1:Y:S01]  /*7db0*/  S2R R20, SR_TID.X ;  /* 0x0000000000147919 */ /* 0x000e620000002100 */
[----:B------:R-:W-:Y:S01]  /*7dc0*/  ISETP.NE.AND P0, PT, RZ, UR4, PT ;  /* 0x00000004ff007c0c */ /* 0x000fe2000bf05270 */
[----:B------:R-:W-:Y:S01]  /*7dd0*/  BSSY B0, `(.L_x_11770) ;  /* 0x00003ce000007945 */ /* 0x000fe20003800000 */
[C---:B-1----:R-:W-:Y:S02]  /*7de0*/  VIADD R21, R20.reuse, 0xffffff80 ;  /* 0xffffff8014157836 */ /* 0x042fe40000000000 */
[----:B------:R-:W-:-:S05]  /*7df0*/  VIADD R20, R20, 0xffffff80 ;  /* 0xffffff8014147836 */ /* 0x000fca0000000000 */
[----:B------:R-:W-:-:S04]  /*7e00*/  LEA.HI R20, R20, R21, RZ, 0x1 ;  /* 0x0000001514147211 */ /* 0x000fc800078f08ff */
[----:B------:R-:W-:-:S05]  /*7e10*/  SHF.R.S32.HI R20, RZ, 0x1, R20 ;  /* 0x00000001ff147819 */ /* 0x000fca0000011414 */
[----:B--2---:R-:W-:Y:S01]  /*7e20*/  IMAD.IADD R10, R20, 0x1, R24 ;  /* 0x00000001140a7824 */ /* 0x004fe200078e0218 */
[----:B------:R-:W-:Y:S06]  /*7e30*/  @!P0 BRA `(.L_x_11771) ;  /* 0x0000001c00688947 */ /* 0x000fec0003800000 */
[----:B------:R-:W1:Y:S01]  /*7e40*/  LDC R17, c[0x0][0x448] ;  /* 0x00011200ff117b82 */ /* 0x000e620000000800 */
[----:B------:R-:W-:Y:S01]  /*7e50*/  ULDC.64 UR4, c[0x0][0x3f8] ;  /* 0x0000fe0000047ab9 */ /* 0x000fe20000000a00 */
[----:B------:R-:W-:Y:S01]  /*7e60*/  ULDC.64 UR6, c[0x0][0x408] ;  /* 0x0001020000067ab9 */ /* 0x000fe20000000a00 */
[----:B------:R-:W-:Y:S02]  /*7e70*/  IMAD.MOV.U32 R6, RZ, RZ, R16 ;  /* 0x000000ffff067224 */ /* 0x000fe400078e0010 */
        /* <DEDUP_REMOVED lines=8> */
[----:B--2---:R-:W-:-:S04]  /*7f00*/  @P0 SHF.R.U32.HI R3, RZ, R5, R0 ;  /* 0x00000005ff030219 */ /* 0x004fc80000011600 */
        /* <DEDUP_REMOVED lines=17> */
[----:B------:R1:W2:Y:S04]  /*8020*/  SHFL.IDX PT, R3, R13, RZ, 0x1e1f ;  /* 0x001e1fff0d037589 */ /* 0x0002a800000e0000 */
[----:B------:R-:W3:Y:S04]  /*8030*/  SHFL.IDX PT, R0, R0, RZ, 0x1e1f ;  /* 0x001e1fff00007589 */ /* 0x000ee800000e0000 */
[----:B------:R-:W4:Y:S04]  /*8040*/  SHFL.IDX PT, R5, R5, RZ, 0x1e1f ;  /* 0x001e1fff05057589 */ /* 0x000f2800000e0000 */
[----:B-1----:R-:W0:Y:S02]  /*8050*/  SHFL.IDX PT, R4, R4, RZ, 0x1e1f ;  /* 0x001e1fff04047589 */ /* 0x002e2400000e0000 */
.L_x_12033:
[----:B------:R-:W5:Y:S04]  /*8060*/  LDL R6, [R1+0x70] ;  /* 0x0000700001067983 */ /* 0x000f680000100800 */
[----:B------:R-:W2:Y:S01]  /*8070*/  LDL R49, [R1+0xa0] ;  /* 0x0000a00001317983 */ /* 0x000ea20000100800 */
[----:B------:R-:W-:Y:S01]  /*8080*/  BSSY B1, `(.L_x_11773) ;  /* 0x0000060000017945 */ /* 0x000fe20003800000 */
        /* <DEDUP_REMOVED lines=8> */
[----:B0-----:R-:W-:Y:S01]  /*8110*/  CS2R R14, SRZ ;  /* 0x00000000000e7805 */ /* 0x001fe2000001ff00 */
[----:B-----5:R-:W-:Y:S01]  /*8120*/  IMAD R6, R6, R17, RZ ;  /* 0x0000001106067224 */ /* 0x020fe200078e02ff */
[----:B------:R-:W-:-:S03]  /*8130*/  CS2R R16, SRZ ;  /* 0x0000000000107805 */ /* 0x000fc6000001ff00 */
[----:B------:R-:W-:Y:S01]  /*8140*/  IMAD R105, R105, -0xc0, R6 ;  /* 0xffffff4069697824 */ /* 0x000fe200078e0206 */
[----:B------:R-:W-:Y:S02]  /*8150*/  ISETP.GE.AND P1, PT, R10, R6, PT ;  /* 0x000000060a00720c */ /* 0x000fe40003f26270 */
[----:B------:R-:W-:Y:S02]  /*8160*/  CS2R R10, SRZ ;  /* 0x00000000000a7805 */ /* 0x000fe4000001ff00 */
[----:B--2---:R-:W-:Y:S02]  /*8170*/  LEA.HI R48, R49, R49, RZ, 0x1 ;  /* 0x0000003131307211 */ /* 0x004fe400078f08ff */
[----:B------:R-:W-:-:S04]  /*8180*/  VIMNMX R105, R105, 0xc0, PT ;  /* 0x000000c069697848 */ /* 0x000fc80003fe0100 */
[----:B------:R-:W-:Y:S02]  /*8190*/  ISETP.GE.AND P0, PT, R20, R105, PT ;  /* 0x000000691400720c */ /* 0x000fe40003f06270 */
[----:B------:R-:W-:Y:S01]  /*81a0*/  CS2R R20, SRZ ;  /* 0x0000000000147805 */ /* 0x000fe2000001ff00 */
[----:B------:R-:W-:Y:S10]  /*81b0*/  @P1 BRA `(.L_x_11774) ;  /* 0x0000000400301947 */ /* 0x000ff40003800000 */
[----:B------:R-:W2:Y:S01]  /*81c0*/  LDL R7, [R1+0x64] ;  /* 0x0000640001077983 */ /* 0x000ea20000100800 */
[----:B------:R-:W-:-:S03]  /*81d0*/  ULDC UR4, c[0x0][0x3f4] ;  /* 0x0000fd0000047ab9 */ /* 0x000fc60000000800 */
[----:B------:R-:W3:Y:S04]  /*81e0*/  LDL R40, [R1+0x54] ;  /* 0x0000540001287983 */ /* 0x000ee80000100800 */
[----:B------:R-:W4:Y:S04]  /*81f0*/  LDL R39, [R1+0x68] ;  /* 0x0000680001277983 */ /* 0x000f280000100800 */
[----:B------:R-:W4:Y:S04]  /*8200*/  LDL R38, [R1+0x50] ;  /* 0x0000500001267983 */ /* 0x000f280000100800 */
[----:B------:R-:W4:Y:S04]  /*8210*/  LDL.64 R36, [R1+0x38] ;  /* 0x0000380001247983 */ /* 0x000f280000100a00 */
        /* <DEDUP_REMOVED lines=15> */
[----:B------:R-:W-:-:S03]  /*8310*/  @!P4 IADD3 R6, P1, R0, R9, RZ ;  /* 0x000000090006c210 */ /* 0x000fc60007f3e0ff */
[--C-:B----4-:R-:W-:Y:S01]  /*8320*/  @!P4 IMAD.X R9, R5, 0x1, R10.reuse, P2 ;  /* 0x000000010509c824 */ /* 0x110fe200010e060a */
        /* <DEDUP_REMOVED lines=13> */
[-C--:B------:R-:W-:Y:S02]  /*8400*/  @!P2 IADD3 R40, P4, R4, R41.reuse, RZ ;  /* 0x000000290428a210 */ /* 0x080fe40007f9e0ff */
[----:B------:R-:W-:Y:S01]  /*8410*/  SHF.R.S32.HI R12, RZ, 0x1f, R38 ;  /* 0x0000001fff0c7819 */ /* 0x000fe20000011426 */
[----:B0-----:R-:W-:Y:S01]  /*8420*/  IMAD.SHL.U32 R7, R38, 0x2, RZ ;  /* 0x0000000226077824 */ /* 0x001fe200078e00ff */
[----:B------:R-:W-:Y:S01]  /*8430*/  SHF.L.U64.HI R6, R39, 0x1, R11 ;  /* 0x0000000127067819 */ /* 0x000fe2000001020b */
[----:B------:R-:W-:Y:S01]  /*8440*/  @!P3 IMAD.X R47, R3, 0x1, R10, P5 ;  /* 0x00000001032fb824 */ /* 0x000fe200028e060a */
[----:B------:R-:W-:Y:S01]  /*8450*/  @!P2 IADD3 R42, P5, R0, R41, RZ ;  /* 0x00000029002aa210 */ /* 0x000fe20007fbe0ff */
[----:B------:R-:W-:Y:S01]  /*8460*/  IMAD.SHL.U32 R13, R14, 0x2, RZ ;  /* 0x000000020e0d7824 */ /* 0x000fe200078e00ff */
[----:B------:R-:W-:Y:S01]  /*8470*/  SHF.L.U64.HI R12, R38, 0x1, R12 ;  /* 0x00000001260c7819 */ /* 0x000fe2000001020c */
[--C-:B------:R-:W-:Y:S01]  /*8480*/  @!P2 IMAD.X R41, R5, 0x1, R6.reuse, P4 ;  /* 0x000000010529a824 */ /* 0x100fe200020e0606 */
        /* <DEDUP_REMOVED lines=31> */
.L_x_11774:
[----:B------:R-:W-:Y:S05]  /*8680*/  BSYNC B1 ;  /* 0x0000000000017941 */ /* 0x000fea0003800000 */
.L_x_11773:
[----:B-----5:R-:W-:Y:S01]  /*8690*/  IMAD.MOV.U32 R3, RZ, RZ, R31 ;  /* 0x000000ffff037224 */ /* 0x020fe200078e001f */
[----:B------:R-:W-:Y:S01]  /*86a0*/  LOP3.LUT R48, R48, 0xfffffffe, RZ, 0xc0, !PT ;  /* 0xfffffffe30307812 */ /* 0x000fe200078ec0ff */
[----:B0-----:R-:W-:Y:S01]  /*86b0*/  IMAD.MOV.U32 R4, RZ, RZ, R26 ;  /* 0x000000ffff047224 */ /* 0x001fe200078e001a */
[----:B------:R-:W-:Y:S01]  /*86c0*/  BSSY B1, `(.L_x_11775) ;  /* 0x000002a000017945 */ /* 0x000fe20003800000 */
[----:B---3--:R-:W-:Y:S02]  /*86d0*/  IMAD.MOV.U32 R0, RZ, RZ, R30 ;  /* 0x000000ffff007224 */ /* 0x008fe400078e001e */
[----:B----4-:R-:W-:Y:S01]  /*86e0*/  IMAD.MOV.U32 R5, RZ, RZ, R21 ;  /* 0x000000ffff057224 */ /* 0x010fe200078e0015 */
        /* <DEDUP_REMOVED lines=12> */
[----:B------:R-:W-:-:S02]  /*87b0*/  IMAD.MOV.U32 R4, RZ, RZ, R17 ;  /* 0x000000ffff047224 */ /* 0x000fc400078e0011 */
        /* <DEDUP_REMOVED lines=26> */
.L_x_12034:
[----:B------:R-:W-:Y:S05]  /*8960*/  BSYNC B1 ;  /* 0x0000000000017941 */ /* 0x000fea0003800000 */
.L_x_11775:
[----:B------:R-:W-:Y:S01]  /*8970*/  PRMT R37, R0, 0x5410, R4 ;  /* 0x0000541000257816 */ /* 0x000fe20000000004 */
[----:B------:R-:W-:Y:S06]  /*8980*/  @P0 BRA `(.L_x_11777) ;  /* 0x0000003000480947 */ /* 0x000fec0003800000 */
[----:B------:R-:W2:Y:S01]  /*8990*/  LDL.64 R48, [R1+0x38] ;  /* 0x0000380001307983 */ /* 0x000ea20000100a00 */
[----:B------:R-:W2:Y:S03]  /*89a0*/  LDC R4, c[0x0][0x3f4] ;  /* 0x0000fd00ff047b82 */ /* 0x000ea60000000800 */
[----:B------:R-:W3:Y:S04]  /*89b0*/  LDL R50, [R1+0x84] ;  /* 0x0000840001327983 */ /* 0x000ee80000100800 */
[----:B------:R-:W4:Y:S04]  /*89c0*/  LDL R47, [R1+0x64] ;  /* 0x00006400012f7983 */ /* 0x000f280000100800 */
[----:B------:R-:W5:Y:S04]  /*89d0*/  LDL R46, [R1+0x54] ;  /* 0x00005400012e7983 */ /* 0x000f680000100800 */
[----:B------:R-:W5:Y:S04]  /*89e0*/  LDL R45, [R1+0x68] ;  /* 0x00006800012d7983 */ /* 0x000f680000100800 */
[----:B------:R-:W5:Y:S04]  /*89f0*/  LDL R7, [R1+0x50] ;  /* 0x0000500001077983 */ /* 0x000f680000100800 */
[----:B------:R-:W5:Y:S01]  /*8a00*/  LDL R6, [R1+0x6c] ;  /* 0x00006c0001067983 */ /* 0x000f620000100800 */
[----:B------:R-:W-:-:S04]  /*8a10*/  LEA.HI R32, R33, R32, RZ, 0x2 ;  /* 0x0000002021207211 */ /* 0x000fc800078f10ff */
[--C-:B------:R-:W-:Y:S02]  /*8a20*/  SHF.R.S32.HI R0, RZ, 0x2, R32.reuse ;  /* 0x00000002ff007819 */ /* 0x100fe40000011420 */
[----:B0-----:R-:W-:-:S04]  /*8a30*/  SHF.R.S32.HI R3, RZ, 0x1f, R32 ;  /* 0x0000001fff037819 */ /* 0x001fc80000011420 */
[----:B------:R-:W-:-:S04]  /*8a40*/  LEA.HI R3, R3, R0, RZ, 0x2 ;  /* 0x0000000003037211 */ /* 0x000fc800078f10ff */
[----:B------:R-:W-:Y:S01]  /*8a50*/  LOP3.LUT R5, R3, 0xfffffffc, RZ, 0xc0, !PT ;  /* 0xfffffffc03057812 */ /* 0x000fe200078ec0ff */
[----:B------:R-:W-:Y:S04]  /*8a60*/  BSSY B1, `(.L_x_11778) ;  /* 0x0000036000017945 */ /* 0x000fe80003800000 */
[----:B------:R-:W-:-:S05]  /*8a70*/  IMAD.IADD R5, R0, 0x1, -R5 ;  /* 0x0000000100057824 */ /* 0x000fca00078e0a05 */
[----:B------:R-:W-:Y:S02]  /*8a80*/  LOP3.LUT P0, RZ, R5, 0x2, RZ, 0xc0, !PT ;  /* 0x0000000205ff7812 */ /* 0x000fe4000780c0ff */
[----:B--2---:R-:W-:Y:S01]  /*8a90*/  ISETP.GE.AND P6, PT, R48, R4, PT ;  /* 0x000000043000720c */ /* 0x004fe20003fc6270 */
[----:B---3--:R-:W-:-:S04]  /*8aa0*/  IMAD R3, R50, 0x2, R22 ;  /* 0x0000000232037824 */ /* 0x008fc800078e0216 */
[----:B------:R-:W-:Y:S01]  /*8ab0*/  VIADD R0, R3, 0x20 ;  /* 0x0000002003007836 */ /* 0x000fe20000000000 */
[-C--:B----4-:R-:W-:Y:S02]  /*8ac0*/  ISETP.GE.AND P1, PT, R47, R4.reuse, PT ;  /* 0x000000042f00720c */ /* 0x090fe40003f26270 */
[-C--:B-----5:R-:W-:Y:S02]  /*8ad0*/  ISETP.GE.AND P2, PT, R46, R4.reuse, PT ;  /* 0x000000042e00720c */ /* 0x0a0fe40003f46270 */
[-C--:B------:R-:W-:Y:S02]  /*8ae0*/  ISETP.GE.AND P3, PT, R45, R4.reuse, PT ;  /* 0x000000042d00720c */ /* 0x080fe40003f66270 */
[-C--:B------:R-:W-:Y:S02]  /*8af0*/  ISETP.GE.AND P4, PT, R7, R4.reuse, PT ;  /* 0x000000040700720c */ /* 0x080fe40003f86270 */
[----:B------:R-:W-:Y:S01]  /*8b00*/  ISETP.GE.AND P5, PT, R6, R4, PT ;  /* 0x000000040600720c */ /* 0x000fe20003fa6270 */
[----:B------:R-:W-:-:S12]  /*8b10*/  @P6 BRA `(.L_x_11779) ;  /* 0x0000000000a86947 */ /* 0x000fd80003800000 */
[----:B------:R-:W0:Y:S01]  /*8b20*/  LDS.128 R4, [R3+0xda00] ;  /* 0x00da000003047984 */ /* 0x000e220000000c00 */
[--C-:B------:R-:W-:Y:S01]  /*8b30*/  SHF.R.U64 R51, R34, 0x10, R35.reuse ;  /* 0x0000001022337819 */ /* 0x100fe20000001223 */
[--C-:B------:R-:W-:Y:S01]  /*8b40*/  HADD2.F32 R34, -RZ, R44.reuse.H1_H1 ;  /* 0x3000002cff227230 */ /* 0x100fe20000004100 */
[----:B------:R-:W-:Y:S01]  /*8b50*/  SHF.R.U32.HI R35, RZ, 0x10, R35 ;  /* 0x00000010ff237819 */ /* 0x000fe20000011623 */
[----:B------:R-:W-:Y:S01]  /*8b60*/  HADD2.F32 R44, -RZ, R44.H0_H0 ;  /* 0x2000002cff2c7230 */ /* 0x000fe20000004100 */
[--C-:B------:R-:W-:Y:S02]  /*8b70*/  SHF.R.U32.HI R45, RZ, 0x10, R31.reuse ;  /* 0x00000010ff2d7819 */ /* 0x100fe4000001161f */
[----:B------:R-:W-:Y:S01]  /*8b80*/  SHF.R.U64 R49, R30, 0x10, R31 ;  /* 0x000000101e317819 */ /* 0x000fe2000000121f */
[----:B------:R-:W-:Y:S02]  /*8b90*/  HADD2.F32 R35, -RZ, R35.H0_H0 ;  /* 0x20000023ff237230 */ /* 0x000fe40000004100 */
[----:B------:R-:W-:-:S02]  /*8ba0*/  HADD2.F32 R45, -RZ, R45.H0_H0 ;  /* 0x2000002dff2d7230 */ /* 0x000fc40000004100 */
[--C-:B0-----:R-:W-:Y:S02]  /*8bb0*/  HADD2.F32 R32, -RZ, R7.reuse.H0_H0 ;  /* 0x20000007ff207230 */ /* 0x101fe40000004100 */
[----:B------:R-:W-:Y:S02]  /*8bc0*/  HADD2.F32 R33, -RZ, R7.H1_H1 ;  /* 0x30000007ff217230 */ /* 0x000fe40000004100 */
[--C-:B------:R-:W-:Y:S02]  /*8bd0*/  HADD2.F32 R7, -RZ, R4.reuse.H0_H0 ;  /* 0x20000004ff077230 */ /* 0x100fe40000004100 */
[----:B------:R-:W-:Y:S02]  /*8be0*/  HADD2.F32 R4, -RZ, R4.H1_H1 ;  /* 0x30000004ff047230 */ /* 0x000fe40000004100 */
[C---:B------:R-:W-:Y:S01]  /*8bf0*/  FMUL.FTZ R48, R33.reuse, R35 ;  /* 0x0000002321307220 */ /* 0x040fe20000410000 */
[----:B------:R-:W-:Y:S01]  /*8c00*/  FMUL.FTZ R47, R33, R45 ;  /* 0x0000002d212f7220 */ /* 0x000fe20000410000 */
[----:B------:R-:W-:-:S02]  /*8c10*/  HADD2.F32 R30, -RZ, R6.H0_H0 ;  /* 0x20000006ff1e7230 */ /* 0x000fc40000004100 */
[----:B------:R-:W-:Y:S01]  /*8c20*/  FMUL.FTZ R46, R4, R44 ;  /* 0x0000002c042e7220 */ /* 0x000fe20000410000 */
[----:B------:R-:W-:Y:S01]  /*8c30*/  FFMA.FTZ R50, R32, R45, R48 ;  /* 0x0000002d20327223 */ /* 0x000fe20000010030 */
[----:B------:R-:W-:Y:S02]  /*8c40*/  HADD2.F32 R31, -RZ, R6.H1_H1 ;  /* 0x30000006ff1f7230 */ /* 0x000fe40000004100 */
[-C--:B------:R-:W-:Y:S01]  /*8c50*/  FMUL.FTZ R48, R4, R34.reuse ;  /* 0x0000002204307220 */ /* 0x080fe20000410000 */
[C---:B------:R-:W-:Y:S01]  /*8c60*/  FFMA.FTZ R46, R7.reuse, R34, -R46 ;  /* 0x00000022072e7223 */ /* 0x040fe2000001082e */
[--C-:B------:R-:W-:Y:S02]  /*8c70*/  HADD2.F32 R6, -RZ, R5.reuse.H0_H0 ;  /* 0x20000005ff067230 */ /* 0x100fe40000004100 */
[----:B------:R-:W-:Y:S01]  /*8c80*/  FFMA.FTZ R47, R32, R35, -R47 ;  /* 0x00000023202f7223 */ /* 0x000fe2000001082f */
[----:B------:R-:W-:Y:S02]  /*8c90*/  HADD2.F32 R34, -RZ, R52.H0_H0 ;  /* 0x20000034ff227230 */ /* 0x000fe40000004100 */
[----:B------:R-:W-:Y:S01]  /*8ca0*/  FFMA.FTZ R35, R7, R44, R48 ;  /* 0x0000002c07237223 */ /* 0x000fe20000010030 */
[----:B------:R-:W-:-:S02]  /*8cb0*/  HADD2.F32 R5, -RZ, R5.H1_H1 ;  /* 0x30000005ff057230 */ /* 0x000fc40000004100 */
[----:B------:R-:W-:Y:S02]  /*8cc0*/  HADD2.F32 R32, -RZ, R53.H1_H1 ;  /* 0x30000035ff207230 */ /* 0x000fe40000004100 */
[C---:B------:R-:W-:Y:S01]  /*8cd0*/  FMUL.FTZ R45, R31.reuse, R34 ;  /* 0x000000221f2d7220 */ /* 0x040fe20000410000 */
[----:B------:R-:W-:Y:S02]  /*8ce0*/  HADD2.F32 R33, -RZ, R49.H0_H0 ;  /* 0x20000031ff217230 */ /* 0x000fe40000004100 */
[----:B------:R-:W-:Y:S02]  /*8cf0*/  HADD2.F32 R4, -RZ, R51.H0_H0 ;  /* 0x20000033ff047230 */ /* 0x000fe40000004100 */
[-C--:B------:R-:W-:Y:S01]  /*8d00*/  FMUL.FTZ R31, R31, R32.reuse ;  /* 0x000000201f1f7220 */ /* 0x080fe20000410000 */
[C---:B------:R-:W-:Y:S01]  /*8d10*/  FFMA.FTZ R45, R30.reuse, R32, -R45 ;  /* 0x000000201e2d7223 */ /* 0x040fe2000001082d */
[C---:B------:R-:W-:Y:S01]  /*8d20*/  FMUL.FTZ R7, R5.reuse, R33 ;  /* 0x0000002105077220 */ /* 0x040fe20000410000 */
[----:B------:R-:W-:Y:S01]  /*8d30*/  FMUL.FTZ R44, R5, R4 ;  /* 0x00000004052c7220 */ /* 0x000fe20000410000 */
[----:B------:R-:W-:-:S02]  /*8d40*/  FFMA.FTZ R30, R30, R34, R31 ;  /* 0x000000221e1e7223 */ /* 0x000fc4000001001f */
[----:B------:R-:W-:Y:S01]  /*8d50*/  FFMA.FTZ R5, R6, R4, -R7 ;  /* 0x0000000406057223 */ /* 0x000fe20000010807 */
[----:B------:R-:W-:Y:S01]  /*8d60*/  F2FP.F16.F32.PACK_AB R7, R50, R47 ;  /* 0x0000002f3207723e */ /* 0x000fe200000000ff */
[----:B------:R-:W-:Y:S01]  /*8d70*/  FFMA.FTZ R44, R6, R33, R44 ;  /* 0x00000021062c7223 */ /* 0x000fe2000001002c */
[----:B------:R-:W-:Y:S02]  /*8d80*/  F2FP.F16.F32.PACK_AB R4, R35, R46 ;  /* 0x0000002e2304723e */ /* 0x000fe400000000ff */
[----:B------:R-:W-:Y:S02]  /*8d90*/  F2FP.F16.F32.PACK_AB R6, R30, R45 ;  /* 0x0000002d1e06723e */ /* 0x000fe400000000ff */
[----:B------:R-:W-:-:S05]  /*8da0*/  F2FP.F16.F32.PACK_AB R5, R44, R5 ;  /* 0x000000052c05723e */ /* 0x000fca00000000ff */
[----:B------:R0:W-:Y:S02]  /*8db0*/  STS.128 [R3+0xda00], R4 ;  /* 0x00da000403007388 */ /* 0x0001e40000000c00 */
.L_x_11779:
[----:B------:R-:W-:Y:S05]  /*8dc0*/  BSYNC B1 ;  /* 0x0000000000017941 */ /* 0x000fea0003800000 */
.L_x_11778:
[----:B------:R-:W-:Y:S01]  /*8dd0*/  BSSY B1, `(.L_x_11780) ;  /* 0x000002d000017945 */ /* 0x000fe20003800000 */
[----:B------:R-:W-:-:S03]  /*8de0*/  @P0 VIADD R0, R3, 0xffffffe0 ;  /* 0xffffffe003000836 */ /* 0x000fc60000000000 */
[----:B------:R-:W-:Y:S05]  /*8df0*/  @P1 BRA `(.L_x_11781) ;  /* 0x0000000000a81947 */ /* 0x000fea0003800000 */
[----:B0-----:R-:W0:Y:S01]  /*8e00*/  LDS.128 R4, [R0+0xda00] ;  /* 0x00da000000047984 */ /* 0x001e220000000c00 */
[----:B------:R-:W-:Y:S01]  /*8e10*/  SHF.R.U32.HI R31, RZ, 0x10, R29 ;  /* 0x00000010ff1f7819 */ /* 0x000fe2000001161d */
[----:B------:R-:W-:Y:S01]  /*8e20*/  HADD2.F32 R32, -RZ, R52.H1_H1 ;  /* 0x30000034ff207230 */ /* 0x000fe20000004100 */
        /* <DEDUP_REMOVED lines=39> */
.L_x_11781:
[----:B------:R-:W-:Y:S05]  /*90a0*/  BSYNC B1 ;  /* 0x0000000000017941 */ /* 0x000fea0003800000 */
.L_x_11780:
        /* <DEDUP_REMOVED lines=44> */
.L_x_11783:
[----:B------:R-:W-:Y:S05]  /*9370*/  BSYNC B1 ;  /* 0x0000000000017941 */ /* 0x000fea0003800000 */
.L_x_11782:
        /* <DEDUP_REMOVED lines=44> */
.L_x_11785:
[----:B------:R-:W-:Y:S05]  /*9640*/  BSYNC B1 ;  /* 0x0000000000017941 */ /* 0x000fea0003800000 */
.L_x_11784:
        /* <DEDUP_REMOVED lines=44> */
.L_x_11787:
[----:B------:R-:W-:Y:S05]  /*9910*/  BSYNC B1 ;  /* 0x0000000000017941 */ /* 0x000fea0003800000 */
.L_x_11786:
        /* <DEDUP_REMOVED lines=44> */
.L_x_11771:
        /* <DEDUP_REMOVED lines=30> */
[----:B------:R-:W1:Y:S04]  /*9dc0*/  SHFL.IDX PT, R3, R13, RZ, 0x1e1f ;  /* 0x001e1fff0d037589 */ /* 0x000e6800000e0000 */
[----:B------:R-:W2:Y:S04]  /*9dd0*/  SHFL.IDX PT, R0, R0, RZ, 0x1e1f ;  /* 0x001e1fff00007589 */ /* 0x000ea800000e0000 */
[----:B------:R-:W3:Y:S04]  /*9de0*/  SHFL.IDX PT, R5, R5, RZ, 0x1e1f ;  /* 0x001e1fff05057589 */ /* 0x000ee800000e0000 */
[----:B0-----:R0:W4:Y:S01]  /*9df0*/  SHFL.IDX PT, R14, R4, RZ, 0x1e1f ;  /* 0x001e1fff040e7589 */ /* 0x00112200000e0000 */
[----:B-1----:R-:W-:-:S02]  /*9e00*/  IMAD.MOV.U32 R21, RZ, RZ, R3 ;  /* 0x000000ffff157224 */ /* 0x002fc400078e0003 */
[----:B0-2---:R-:W-:-:S07]  /*9e10*/  IMAD.MOV.U32 R20, RZ, RZ, R0 ;  /* 0x000000ffff147224 */ /* 0x005fce00078e0000 */
.L_x_12040:
[----:B------:R-:W2:Y:S04]  /*9e20*/  LDL R3, [R1+0x70] ;  /* 0x0000700001037983 */ /* 0x000ea80000100800 */
[----:B------:R-:W5:Y:S01]  /*9e30*/  LDL R33, [R1+0xa0] ;  /* 0x0000a00001217983 */ /* 0x000f620000100800 */
[----:B------:R-:W0:Y:S01]  /*9e40*/  S2R R0, SR_TID.X ;  /* 0x0000000000007919 */ /* 0x000e220000002100 */
[----:B------:R-:W-:Y:S01]  /*9e50*/  BSSY B1, `(.L_x_11789) ;  /* 0x0000046000017945 */ /* 0x000fe20003800000 */
[----:B----4-:R-:W-:Y:S01]  /*9e60*/  IMAD.MOV.U32 R34, RZ, RZ, R14 ;  /* 0x000000ffff227224 */ /* 0x010fe200078e000e */
[----:B------:R-:W-:Y:S01]  /*9e70*/  CS2R R6, SRZ ;  /* 0x0000000000067805 */ /* 0x000fe2000001ff00 */
[----:B---3--:R-:W-:Y:S01]  /*9e80*/  IMAD.MOV.U32 R35, RZ, RZ, R5 ;  /* 0x000000ffff237224 */ /* 0x008fe200078e0005 */
        /* <DEDUP_REMOVED lines=9> */
[----:B--2---:R-:W-:Y:S02]  /*9f20*/  IMAD R17, R3, R17, RZ ;  /* 0x0000001103117224 */ /* 0x004fe400078e02ff */
[C---:B0-----:R-:W-:Y:S02]  /*9f30*/  VIADD R3, R0.reuse, 0xffffff80 ;  /* 0xffffff8000037836 */ /* 0x041fe40000000000 */
[----:B------:R-:W-:Y:S01]  /*9f40*/  VIADD R0, R0, 0xffffff80 ;  /* 0xffffff8000007836 */ /* 0x000fe20000000000 */
[----:B------:R-:W-:Y:S01]  /*9f50*/  ISETP.GE.AND P1, PT, R10, R17, PT ;  /* 0x000000110a00720c */ /* 0x000fe20003f26270 */
[----:B------:R-:W-:-:S03]  /*9f60*/  IMAD R105, R105, -0xc0, R17 ;  /* 0xffffff4069697824 */ /* 0x000fc600078e0211 */
[----:B------:R-:W-:Y:S02]  /*9f70*/  LEA.HI R0, R0, R3, RZ, 0x1 ;  /* 0x0000000300007211 */ /* 0x000fe400078f08ff */
[----:B------:R-:W-:Y:S02]  /*9f80*/  VIMNMX R105, R105, 0xc0, PT ;  /* 0x000000c069697848 */ /* 0x000fe40003fe0100 */
[----:B------:R-:W-:Y:S02]  /*9f90*/  SHF.R.S32.HI R0, RZ, 0x1, R0 ;  /* 0x00000001ff007819 */ /* 0x000fe40000011400 */
[----:B------:R-:W-:Y:S02]  /*9fa0*/  CS2R R10, SRZ ;  /* 0x00000000000a7805 */ /* 0x000fe4000001ff00 */
[----:B------:R-:W-:Y:S02]  /*9fb0*/  CS2R R16, SRZ ;  /* 0x0000000000107805 */ /* 0x000fe4000001ff00 */
[----:B------:R-:W-:-:S02]  /*9fc0*/  ISETP.GE.AND P0, PT, R0, R105, PT ;  /* 0x000000690000720c */ /* 0x000fc40003f06270 */
[----:B-----5:R-:W-:Y:S01]  /*9fd0*/  LEA.HI R0, R33, R33, RZ, 0x1 ;  /* 0x0000002121007211 */ /* 0x020fe200078f08ff */
[----:B------:R-:W-:Y:S10]  /*9fe0*/  @P1 BRA `(.L_x_11790) ;  /* 0x0000000000b01947 */ /* 0x000ff40003800000 */
[----:B------:R-:W2:Y:S01]  /*9ff0*/  LDL.64 R42, [R1+0x20] ;  /* 0x00002000012a7983 */ /* 0x000ea20000100a00 */
[----:B------:R-:W-:-:S03]  /*a000*/  ULDC UR4, c[0x0][0x3f4] ;  /* 0x0000fd0000047ab9 */ /* 0x000fc60000000800 */
[----:B------:R-:W3:Y:S04]  /*a010*/  LDL R39, [R1+0x54] ;  /* 0x0000540001277983 */ /* 0x000ee80000100800 */
[----:B------:R-:W4:Y:S04]  /*a020*/  LDL R38, [R1+0x50] ;  /* 0x0000500001267983 */ /* 0x000f280000100800 */
[----:B------:R-:W3:Y:S01]  /*a030*/  LDL.64 R36, [R1+0x38] ;  /* 0x0000380001247983 */ /* 0x000ee20000100a00 */
        /* <DEDUP_REMOVED lines=8> */
[----:B--2---:R-:W-:-:S02]  /*a0c0*/  VIADD R3, R42, 0x10 ;  /* 0x000000102a037836 */ /* 0x004fc40000000000 */
[----:B------:R-:W-:-:S03]  /*a0d0*/  VIADD R4, R42, 0x20 ;  /* 0x000000202a047836 */ /* 0x000fc60000000000 */
[----:B------:R-:W-:Y:S02]  /*a0e0*/  ISETP.GE.AND P2, PT, R3, UR4, PT ;  /* 0x0000000403007c0c */ /* 0x000fe4000bf46270 */
[----:B------:R-:W-:Y:S01]  /*a0f0*/  ISETP.GE.AND P1, PT, R42, UR4, PT ;  /* 0x000000042a007c0c */ /* 0x000fe2000bf26270 */
[C---:B---3--:R-:W-:Y:S02]  /*a100*/  IMAD.IADD R5, R36.reuse, 0x1, R39 ;  /* 0x0000000124057824 */ /* 0x048fe400078e0227 */
[----:B----4-:R-:W-:Y:S01]  /*a110*/  IMAD.IADD R3, R36, 0x1, R38 ;  /* 0x0000000124037824 */ /* 0x010fe200078e0226 */
[----:B------:R-:W-:Y:S02]  /*a120*/  ISETP.GE.AND P3, PT, R4, UR4, PT ;  /* 0x0000000404007c0c */ /* 0x000fe4000bf66270 */
[----:B------:R-:W-:Y:S02]  /*a130*/  SHF.R.S32.HI R6, RZ, 0x1f, R5 ;  /* 0x0000001fff067819 */ /* 0x000fe40000011405 */
[----:B------:R-:W-:-:S02]  /*a140*/  SHF.R.S32.HI R4, RZ, 0x1f, R3 ;  /* 0x0000001fff047819 */ /* 0x000fc40000011403 */
[----:B------:R-:W-:Y:S02]  /*a150*/  LEA.HI R6, R6, R5, RZ, 0x3 ;  /* 0x0000000506067211 */ /* 0x000fe400078f18ff */
[----:B------:R-:W-:Y:S02]  /*a160*/  LEA.HI R3, R4, R3, RZ, 0x3 ;  /* 0x0000000304037211 */ /* 0x000fe400078f18ff */
[----:B------:R-:W-:Y:S02]  /*a170*/  SHF.R.S32.HI R8, RZ, 0x3, R6 ;  /* 0x00000003ff087819 */ /* 0x000fe40000011406 */
[----:B------:R-:W-:Y:S01]  /*a180*/  SHF.R.S32.HI R41, RZ, 0x3, R3 ;  /* 0x00000003ff297819 */ /* 0x000fe20000011403 */
[----:B------:R-:W-:-:S04]  /*a190*/  @!P1 IMAD.WIDE R12, R42, 0x2, R20 ;  /* 0x000000022a0c9825 */ /* 0x000fc800078e0214 */
[----:B------:R-:W-:Y:S01]  /*a1a0*/  @!P2 IMAD.SHL.U32 R3, R8, 0x8, RZ ;  /* 0x000000080803a824 */ /* 0x000fe200078e00ff */
[----:B------:R0:W5:Y:S01]  /*a1b0*/  @!P1 LD.E.128 R16, desc[UR60][R12.64] ;  /* 0x0000003c0c109980 */ /* 0x000162000c101d00 */
[----:B------:R-:W-:Y:S01]  /*a1c0*/  @!P3 IMAD.SHL.U32 R41, R41, 0x8, RZ ;  /* 0x000000082929b824 */ /* 0x000fe200078e00ff */
[----:B------:R-:W-:Y:S01]  /*a1d0*/  CS2R R4, SRZ ;  /* 0x0000000000047805 */ /* 0x000fe2000001ff00 */
[--C-:B------:R-:W-:Y:S01]  /*a1e0*/  @!P2 IMAD.WIDE R36, R3, 0x2, R20.reuse ;  /* 0x000000020324a825 */ /* 0x100fe200078e0214 */
[----:B------:R-:W-:Y:S02]  /*a1f0*/  CS2R R6, SRZ ;  /* 0x0000000000067805 */ /* 0x000fe4000001ff00 */
[----:B------:R-:W-:Y:S01]  /*a200*/  CS2R R8, SRZ ;  /* 0x0000000000087805 */ /* 0x000fe2000001ff00 */
[----:B------:R-:W-:Y:S01]  /*a210*/  @!P3 IMAD.WIDE R38, R41, 0x2, R20 ;  /* 0x000000022926b825 */ /* 0x000fe200078e0214 */
[----:B------:R1:W5:Y:S01]  /*a220*/  @!P2 LD.E.128 R24, desc[UR60][R36.64] ;  /* 0x0000003c2418a980 */ /* 0x000362000c101d00 */
[----:B0-----:R-:W-:-:S02]  /*a230*/  CS2R R12, SRZ ;  /* 0x00000000000c7805 */ /* 0x001fc4000001ff00 */
[--C-:B------:R-:W-:Y:S01]  /*a240*/  @!P2 IMAD.WIDE R20, R3, 0x2, R34.reuse ;  /* 0x000000020314a825 */ /* 0x100fe200078e0222 */
[----:B------:R1:W5:Y:S03]  /*a250*/  @!P3 LD.E.128 R28, desc[UR60][R38.64] ;  /* 0x0000003c261cb980 */ /* 0x000366000c101d00 */
[--C-:B------:R-:W-:Y:S01]  /*a260*/  @!P3 IMAD.WIDE R40, R41, 0x2, R34.reuse ;  /* 0x000000022928b825 */ /* 0x100fe200078e0222 */
[----:B------:R1:W5:Y:S03]  /*a270*/  @!P2 LD.E.128 R8, desc[UR60][R20.64] ;  /* 0x0000003c1408a980 */ /* 0x000366000c101d00 */
[----:B------:R-:W-:Y:S01]  /*a280*/  @!P1 IMAD.WIDE R34, R42, 0x2, R34 ;  /* 0x000000022a229825 */ /* 0x000fe200078e0222 */
[----:B------:R1:W5:Y:S04]  /*a290*/  @!P3 LD.E.128 R12, desc[UR60][R40.64] ;  /* 0x0000003c280cb980 */ /* 0x000368000c101d00 */
[----:B------:R1:W5:Y:S02]  /*a2a0*/  @!P1 LD.E.128 R4, desc[UR60][R34.64] ;  /* 0x0000003c22049980 */ /* 0x000364000c101d00 */
.L_x_11790:
[----:B------:R-:W-:Y:S05]  /*a2b0*/  BSYNC B1 ;  /* 0x0000000000017941 */ /* 0x000fea0003800000 */
.L_x_11789:
[----:B------:R-:W-:Y:S01]  /*a2c0*/  LOP3.LUT R0, R0, 0xfffffffe, RZ, 0xc0, !PT ;  /* 0xfffffffe00007812 */ /* 0x000fe200078ec0ff */
[----:B-----5:R-:W-:Y:S01]  /*a2d0*/  IMAD.MOV.U32 R3, RZ, RZ, R4 ;  /* 0x000000ffff037224 */ /* 0x020fe200078e0004 */
[----:B------:R-:W-:Y:S01]  /*a2e0*/  BSSY B1, `(.L_x_11791) ;  /* 0x000002d000017945 */ /* 0x000fe20003800000 */
[----:B-1----:R-:W-:Y:S02]  /*a2f0*/  IMAD.MOV.U32 R20, RZ, RZ, R5 ;  /* 0x000000ffff147224 */ /* 0x002fe400078e0005 */
        /* <DEDUP_REMOVED lines=42> */
[----:B0-----:R-:W-:Y:S06]  /*a5a0*/  @!P1 BRA `(.L_x_11792) ;  /* 0x000001bc004c9947 */ /* 0x001fec0003800000 */
.L_x_12041:
[----:B------:R-:W-:Y:S05]  /*a5b0*/  BSYNC B1 ;  /* 0x0000000000017941 */ /* 0x000fea0003800000 */
.L_x_11791:
[----:B------:R-:W-:Y:S01]  /*a5c0*/  PRMT R42, R0, 0x5410, R20 ;  /* 0x00005410002a7816 */ /* 0x000fe20000000014 */
[----:B------:R-:W-:Y:S06]  /*a5d0*/  @P0 BRA `(.L_x_11777) ;  /* 0x0000001400340947 */ /* 0x000fec0003800000 */
[----:B------:R-:W2:Y:S01]  /*a5e0*/  LDL.64 R34, [R1+0x20] ;  /* 0x0000200001227983 */ /* 0x000ea20000100a00 */
[----:B------:R-:W2:Y:S03]  /*a5f0*/  LDC R0, c[0x0][0x3f4] ;  /* 0x0000fd00ff007b82 */ /* 0x000ea60000000800 */
[----:B------:R1:W5:Y:S04]  /*a600*/  LDL R67, [R1+0x40] ;  /* 0x0000400001437983 */ /* 0x0003680000100800 */
[----:B------:R1:W5:Y:S04]  /*a610*/  LDL R66, [R1+0xc0] ;  /* 0x0000c00001427983 */ /* 0x0003680000100800 */
[----:B------:R1:W5:Y:S04]  /*a620*/  LDL R65, [R1+0x48] ;  /* 0x0000480001417983 */ /* 0x0003680000100800 */
[----:B------:R1:W5:Y:S01]  /*a630*/  LDL R63, [R1+0x44] ;  /* 0x00004400013f7983 */ /* 0x0003620000100800 */
[----:B------:R-:W-:Y:S01]  /*a640*/  BSSY B1, `(.L_x_11793) ;  /* 0x000006c000017945 */ /* 0x000fe20003800000 */
[C---:B--2---:R-:W-:Y:S01]  /*a650*/  ISETP.GE.AND P0, PT, R34.reuse, R0, PT ;  /* 0x000000002200720c */ /* 0x044fe20003f06270 */
[----:B0-----:R-:W-:-:S02]  /*a660*/  VIADD R3, R34, 0x10 ;  /* 0x0000001022037836 */ /* 0x001fc40000000000 */
[----:B------:R-:W-:-:S03]  /*a670*/  VIADD R33, R34, 0x20 ;  /* 0x0000002022217836 */ /* 0x000fc60000000000 */
[-C--:B------:R-:W-:Y:S02]  /*a680*/  ISETP.GE.AND P1, PT, R3, R0.reuse, PT ;  /* 0x000000000300720c */ /* 0x080fe40003f26270 */
[----:B------:R-:W-:-:S05]  /*a690*/  ISETP.GE.AND P2, PT, R33, R0, PT ;  /* 0x000000002100720c */ /* 0x000fca0003f46270 */
[----:B-1----:R-:W-:Y:S08]  /*a6a0*/  @P0 BRA `(.L_x_11794) ;  /* 0x0000000400940947 */ /* 0x002ff00003800000 */
[----:B------:R-:W-:Y:S01]  /*a6b0*/  LEA.HI R3, R32, R32, RZ, 0x1 ;  /* 0x0000002020037211 */ /* 0x000fe200078f08ff */
[----:B------:R-:W-:Y:S01]  /*a6c0*/  HADD2.F32 R55, -RZ, R55.H0_H0 ;  /* 0x20000037ff377230 */ /* 0x000fe20000004100 */
[--C-:B------:R-:W-:Y:S01]  /*a6d0*/  SHF.R.U64 R16, R16, 0x10, R17.reuse ;  /* 0x0000001010107819 */ /* 0x100fe20000001211 */
[----:B------:R-:W-:Y:S01]  /*a6e0*/  HADD2.F32 R53, -RZ, R53.H0_H0 ;  /* 0x20000035ff357230 */ /* 0x000fe20000004100 */
[----:B------:R-:W-:Y:S01]  /*a6f0*/  LOP3.LUT R3, R3, 0xfffffffe, RZ, 0xc0, !PT ;  /* 0xfffffffe03037812 */ /* 0x000fe200078ec0ff */
[----:B------:R-:W-:Y:S01]  /*a700*/  HADD2.F32 R54, -RZ, R54.H0_H0 ;  /* 0x20000036ff367230 */ /* 0x000fe20000004100 */
[----:B------:R-:W-:Y:S02]  /*a710*/  SHF.R.U32.HI R52, RZ, 0x10, R17 ;  /* 0x00000010ff347819 */ /* 0x000fe40000011611 */
[----:B------:R-:W-:Y:S01]  /*a720*/  SHF.R.U64 R17, R4, 0x10, R5 ;  /* 0x0000001004117819 */ /* 0x000fe20000001205 */
[----:B------:R-:W-:Y:S01]  /*a730*/  IMAD.IADD R3, R32, 0x1, -R3 ;  /* 0x0000000120037824 */ /* 0x000fe200078e0a03 */
[----:B-----5:R-:W-:-:S02]  /*a740*/  LOP3.LUT R32, R67, 0x18, R34, 0xf8, !PT ;  /* 0x0000001843207812 */ /* 0x020fc400078ef822 */
[----:B------:R-:W-:Y:S01]  /*a750*/  SHF.R.U32.HI R56, RZ, 0x10, R5 ;  /* 0x00000010ff387819 */ /* 0x000fe20000011605 */
[----:B------:R-:W-:Y:S01]  /*a760*/  HADD2.F32 R17, -RZ, R17.H0_H0 ;  /* 0x20000011ff117230 */ /* 0x000fe20000004100 */
[----:B------:R-:W-:Y:S02]  /*a770*/  LEA.HI R3, R0, R3, RZ, 0x1d ;  /* 0x0000000300037211 */ /* 0x000fe400078fe8ff */
[----:B------:R-:W-:Y:S01]  /*a780*/  LOP3.LUT R32, R32, R63, RZ, 0x3c, !PT ;  /* 0x0000003f20207212 */ /* 0x000fe200078e3cff */
[----:B------:R-:W-:Y:S01]  /*a790*/  HADD2.F32 R56, -RZ, R56.H0_H0 ;  /* 0x20000038ff387230 */ /* 0x000fe20000004100 */
[----:B------:R-:W-:Y:S02]  /*a7a0*/  SHF.R.S32.HI R20, RZ, 0x1f, R3 ;  /* 0x0000001fff147819 */ /* 0x000fe40000011403 */
[----:B------:R-:W-:Y:S01]  /*a7b0*/  SHF.R.U64 R5, R6, 0x10, R7 ;  /* 0x0000001006057819 */ /* 0x000fe20000001207 */
[----:B------:R-:W-:Y:S01]  /*a7c0*/  IMAD.IADD R33, R65, 0x1, R32 ;  /* 0x0000000141217824 */ /* 0x000fe200078e0220 */
[----:B------:R-:W-:Y:S01]  /*a7d0*/  LEA.HI R20, R20, R3, RZ, 0x2 ;  /* 0x0000000314147211 */ /* 0x000fe200078f10ff */
[----:B------:R-:W-:Y:S01]  /*a7e0*/  IMAD.SHL.U32 R3, R3, 0x8, RZ ;  /* 0x0000000803037824 */ /* 0x000fe200078e00ff */
[----:B------:R-:W-:-:S02]  /*a7f0*/  SHF.R.U64 R4, R18, 0x10, R19 ;  /* 0x0000001012047819 */ /* 0x000fc40000001213 */
[----:B------:R-:W-:Y:S02]  /*a800*/  SHF.R.S32.HI R32, RZ, 0x2, R20 ;  /* 0x00000002ff207819 */ /* 0x000fe40000011414 */
[----:B------:R-:W-:Y:S01]  /*a810*/  LOP3.LUT R20, R67, 0x18, R3, 0xf8, !PT ;  /* 0x0000001843147812 */ /* 0x000fe200078ef803 */
[----:B------:R-:W-:Y:S01]  /*a820*/  IMAD R3, R33, 0x2, R66 ;  /* 0x0000000221037824 */ /* 0x000fe200078e0242 */
[----:B------:R-:W-:Y:S01]  /*a830*/  SHF.R.U32.HI R19, RZ, 0x10, R19 ;  /* 0x00000010ff137819 */ /* 0x000fe20000011613 */
[----:B------:R-:W-:Y:S01]  /*a840*/  IMAD R36, R32, 0x1800, R65 ;  /* 0x0000180020247824 */ /* 0x000fe200078e0241 */
[----:B------:R-:W-:Y:S02]  /*a850*/  LOP3.LUT R37, R20, R63, RZ, 0x3c, !PT ;  /* 0x0000003f14257212 */ /* 0x000fe400078e3cff */
[----:B------:R-:W0:Y:S01]  /*a860*/  LDS.128 R32, [R3] ;  /* 0x0000000003207984 */ /* 0x000e220000000c00 */
[----:B------:R-:W-:Y:S02]  /*a870*/  SHF.R.U32.HI R61, RZ, 0x10, R7 ;  /* 0x00000010ff3d7819 */ /* 0x000fe40000011607 */
        /* <DEDUP_REMOVED lines=16> */
[----:B------:R-:W-:-:S02]  /*a980*/  HADD2.F32 R53, -RZ, R52.H0_H0 ;  /* 0x20000034ff357230 */ /* 0x000fc40000004100 */
[----:B------:R-:W-:Y:S01]  /*a990*/  FMUL.FTZ R57, R37, R56 ;  /* 0x0000003825397220 */ /* 0x000fe20000410000 */
[----:B------:R-:W-:Y:S02]  /*a9a0*/  HADD2.F32 R52, -RZ, R58.H0_H0 ;  /* 0x2000003aff347230 */ /* 0x000fe40000004100 */
[----:B------:R-:W-:Y:S01]  /*a9b0*/  FFMA.FTZ R18, R18, R55, R59 ;  /* 0x0000003712127223 */ /* 0x000fe2000001003b */
[----:B------:R-:W-:Y:S01]  /*a9c0*/  FMUL.FTZ R58, R49, R54 ;  /* 0x00000036313a7220 */ /* 0x000fe20000410000 */
[-C--:B------:R-:W-:Y:S01]  /*a9d0*/  FMUL.FTZ R55, R37, R53.reuse ;  /* 0x0000003525377220 */ /* 0x080fe20000410000 */
[C---:B------:R-:W-:Y:S01]  /*a9e0*/  FFMA.FTZ R37, R48.reuse, R53, -R57 ;  /* 0x0000003530257223 */ /* 0x040fe20000010839 */
[----:B------:R-:W-:Y:S02]  /*a9f0*/  HADD2.F32 R53, -RZ, R60.H0_H0 ;  /* 0x2000003cff357230 */ /* 0x000fe40000004100 */
[----:B------:R-:W-:Y:S01]  /*aa00*/  FMUL.FTZ R49, R49, R52 ;  /* 0x0000003431317220 */ /* 0x000fe20000410000 */
[----:B------:R-:W-:Y:S01]  /*aa10*/  FFMA.FTZ R55, R48, R56, R55 ;  /* 0x0000003830377223 */ /* 0x000fe20000010037 */
[----:B------:R-:W-:-:S02]  /*aa20*/  HADD2.F32 R48, -RZ, R62.H0_H0 ;  /* 0x2000003eff307230 */ /* 0x000fc40000004100 */
        /* <DEDUP_REMOVED lines=14> */
[----:B------:R-:W-:Y:S02]  /*ab10*/  HADD2.F32 R36, -RZ, R36.H1_H1 ;  /* 0x30000024ff247230 */ /* 0x000fe40000004100 */
[----:B------:R-:W-:Y:S01]  /*ab20*/  FMUL.FTZ R64, R39, R50 ;  /* 0x0000003227407220 */ /* 0x000fe20000410000 */
[----:B------:R-:W-:-:S02]  /*ab30*/  HADD2.F32 R38, -RZ, R38.H1_H1 ;  /* 0x30000026ff267230 */ /* 0x000fc40000004100 */
[----:B------:R-:W-:Y:S01]  /*ab40*/  FFMA.FTZ R51, R7, R54, R51 ;  /* 0x0000003607337223 */ /* 0x000fe20000010033 */
[-C--:B------:R-:W-:Y:S01]  /*ab50*/  FMUL.FTZ R52, R39, R48.reuse ;  /* 0x0000003027347220 */ /* 0x080fe20000410000 */
        /* <DEDUP_REMOVED lines=26> */
.L_x_11794:
[----:B------:R-:W-:Y:S05]  /*ad00*/  BSYNC B1 ;  /* 0x0000000000017941 */ /* 0x000fea0003800000 */
.L_x_11793:
[----:B------:R-:W-:Y:S04]  /*ad10*/  BSSY B1, `(.L_x_11795) ;  /* 0x000006d000017945 */ /* 0x000fe80003800000 */
[----:B------:R-:W-:Y:S05]  /*ad20*/  @P1 BRA `(.L_x_11796) ;  /* 0x0000000400ac1947 */ /* 0x000fea0003800000 */
[----:B0-----:R-:W2:Y:S04]  /*ad30*/  LDL R3, [R1+0x54] ;  /* 0x0000540001037983 */ /* 0x001ea80000100800 */
[----:B------:R-:W2:Y:S01]  /*ad40*/  LDL.64 R4, [R1+0x38] ;  /* 0x0000380001047983 */ /* 0x000ea20000100a00 */
[----:B------:R-:W-:Y:S01]  /*ad50*/  SHF.R.U64 R51, R8, 0x10, R9 ;  /* 0x0000001008337819 */ /* 0x000fe20000001209 */
[----:B------:R-:W-:Y:S01]  /*ad60*/  HADD2.F32 R35, -RZ, R45.H0_H0 ;  /* 0x2000002dff237230 */ /* 0x000fe20000004100 */
[----:B------:R-:W-:Y:S01]  /*ad70*/  SHF.R.U64 R8, R26, 0x10, R27 ;  /* 0x000000101a087819 */ /* 0x000fe2000000121b */
[----:B------:R-:W-:Y:S01]  /*ad80*/  HADD2.F32 R34, -RZ, R43.H1_H1 ;  /* 0x3000002bff227230 */ /* 0x000fe20000004100 */
[----:B------:R-:W-:Y:S02]  /*ad90*/  SHF.R.U32.HI R36, RZ, 0x10, R9 ;  /* 0x00000010ff247819 */ /* 0x000fe40000011609 */
[----:B------:R-:W-:-:S02]  /*ada0*/  SHF.R.U32.HI R39, RZ, 0x10, R25 ;  /* 0x00000010ff277819 */ /* 0x000fc40000011619 */
[----:B------:R-:W-:Y:S01]  /*adb0*/  SHF.R.U32.HI R52, RZ, 0x10, R27 ;  /* 0x00000010ff347819 */ /* 0x000fe2000001161b */
[----:B------:R-:W-:Y:S01]  /*adc0*/  HADD2.F32 R36, -RZ, R36.H0_H0 ;  /* 0x20000024ff247230 */ /* 0x000fe20000004100 */
[--C-:B------:R-:W-:Y:S02]  /*add0*/  SHF.R.U64 R49, R10, 0x10, R11.reuse ;  /* 0x000000100a317819 */ /* 0x100fe4000000120b */
[----:B------:R-:W-:Y:S02]  /*ade0*/  SHF.R.U32.HI R47, RZ, 0x10, R11 ;  /* 0x00000010ff2f7819 */ /* 0x000fe4000001160b */
[----:B------:R-:W-:Y:S01]  /*adf0*/  SHF.R.U64 R24, R24, 0x10, R25 ;  /* 0x0000001018187819 */ /* 0x000fe20000001219 */
[----:B--2---:R-:W-:-:S05]  /*ae00*/  IMAD.IADD R3, R4, 0x1, R3 ;  /* 0x0000000104037824 */ /* 0x004fca00078e0203 */
[----:B------:R-:W-:-:S04]  /*ae10*/  SHF.R.S32.HI R4, RZ, 0x1f, R3 ;  /* 0x0000001fff047819 */ /* 0x000fc80000011403 */
[CC--:B------:R-:W-:Y:S02]  /*ae20*/  LEA.HI R5, R4.reuse, R3.reuse, RZ, 0x3 ;  /* 0x0000000304057211 */ /* 0x0c0fe400078f18ff */
[----:B------:R-:W-:Y:S02]  /*ae30*/  LEA.HI R4, R4, R3, RZ, 0x5 ;  /* 0x0000000304047211 */ /* 0x000fe400078f28ff */
[--C-:B------:R-:W-:Y:S02]  /*ae40*/  SHF.R.S32.HI R7, RZ, 0x3, R5.reuse ;  /* 0x00000003ff077819 */ /* 0x100fe40000011405 */
        /* <DEDUP_REMOVED lines=10> */
[----:B------:R-:W-:Y:S01]  /*aef0*/  LOP3.LUT R4, R67, 0x18, R3, 0xf8, !PT ;  /* 0x0000001843047812 */ /* 0x000fe200078ef803 */
[----:B------:R-:W-:Y:S02]  /*af00*/  IMAD R3, R6, 0x2, R66 ;  /* 0x0000000206037824 */ /* 0x000fe400078e0242 */
[----:B------:R-:W-:Y:S01]  /*af10*/  IMAD R16, R5, 0x1800, R65 ;  /* 0x0000180005107824 */ /* 0x000fe200078e0241 */
[----:B------:R-:W-:-:S02]  /*af20*/  LOP3.LUT R17, R4, R63, RZ, 0x3c, !PT ;  /* 0x0000003f04117212 */ /* 0x000fc400078e3cff */
[----:B------:R-:W0:Y:S03]  /*af30*/  LDS.128 R4, [R3] ;  /* 0x0000000003047984 */ /* 0x000e260000000c00 */
        /* <DEDUP_REMOVED lines=13> */
[----:B------:R-:W-:Y:S01]  /*b010*/  FMUL.FTZ R48, R26, R34 ;  /* 0x000000221a307220 */ /* 0x000fe20000410000 */
[----:B------:R-:W-:Y:S02]  /*b020*/  HADD2.F32 R26, -RZ, R39.H0_H0 ;  /* 0x20000027ff1a7230 */ /* 0x000fe40000004100 */
[----:B------:R-:W-:Y:S01]  /*b030*/  FMUL.FTZ R39, R27, R36 ;  /* 0x000000241b277220 */ /* 0x000fe20000410000 */
[----:B------:R-:W-:Y:S01]  /*b040*/  FFMA.FTZ R37, R9, R34, -R38 ;  /* 0x0000002209257223 */ /* 0x000fe20000010826 */
[----:B------:R-:W-:-:S02]  /*b050*/  HADD2.F32 R34, -RZ, R44.H0_H0 ;  /* 0x2000002cff227230 */ /* 0x000fc40000004100 */
[----:B------:R-:W-:Y:S01]  /*b060*/  FFMA.FTZ R48, R9, R35, R48 ;  /* 0x0000002309307223 */ /* 0x000fe20000010030 */
[----:B------:R-:W-:Y:S02]  /*b070*/  HADD2.F32 R9, -RZ, R46.H0_H0 ;  /* 0x2000002eff097230 */ /* 0x000fe40000004100 */
[-C--:B------:R-:W-:Y:S01]  /*b080*/  FMUL.FTZ R27, R27, R26.reuse ;  /* 0x0000001a1b1b7220 */ /* 0x080fe20000410000 */
[----:B------:R-:W-:Y:S01]  /*b090*/  FFMA.FTZ R50, R10, R26, -R39 ;  /* 0x0000001a0a327223 */ /* 0x000fe20000010827 */
[C---:B------:R-:W-:Y:S01]  /*b0a0*/  FMUL.FTZ R26, R32.reuse, R34 ;  /* 0x00000022201a7220 */ /* 0x040fe20000410000 */
[----:B------:R-:W-:Y:S02]  /*b0b0*/  HADD2.F32 R33, -RZ, R19.H1_H1 ;  /* 0x30000013ff217230 */ /* 0x000fe40000004100 */
[-C--:B------:R-:W-:Y:S01]  /*b0c0*/  FMUL.FTZ R39, R32, R9.reuse ;  /* 0x0000000920277220 */ /* 0x080fe20000410000 */
[----:B------:R-:W-:Y:S02]  /*b0d0*/  HADD2.F32 R38, -RZ, R47.H0_H0 ;  /* 0x2000002fff267230 */ /* 0x000fe40000004100 */
[----:B------:R-:W-:Y:S01]  /*b0e0*/  FFMA.FTZ R35, R11, R9, -R26 ;  /* 0x000000090b237223 */ /* 0x000fe2000001081a */
[----:B------:R-:W-:-:S02]  /*b0f0*/  HADD2.F32 R26, -RZ, R52.H0_H0 ;  /* 0x20000034ff1a7230 */ /* 0x000fc40000004100 */
[----:B------:R-:W-:Y:S01]  /*b100*/  FFMA.FTZ R27, R10, R36, R27 ;  /* 0x000000240a1b7223 */ /* 0x000fe2000001001b */
[----:B------:R-:W-:Y:S02]  /*b110*/  HADD2.F32 R17, -RZ, R16.H0_H0 ;  /* 0x20000010ff117230 */ /* 0x000fe40000004100 */
[----:B------:R-:W-:Y:S01]  /*b120*/  FMUL.FTZ R32, R33, R38 ;  /* 0x0000002621207220 */ /* 0x000fe20000410000 */
[----:B------:R-:W-:Y:S02]  /*b130*/  HADD2.F32 R44, -RZ, R44.H1_H1 ;  /* 0x3000002cff2c7230 */ /* 0x000fe40000004100 */
[----:B------:R-:W-:Y:S01]  /*b140*/  FFMA.FTZ R39, R11, R34, R39 ;  /* 0x000000220b277223 */ /* 0x000fe20000010027 */
[----:B------:R-:W-:Y:S02]  /*b150*/  HADD2.F32 R10, -RZ, R45.H1_H1 ;  /* 0x3000002dff0a7230 */ /* 0x000fe40000004100 */
[-C--:B------:R-:W-:Y:S01]  /*b160*/  FFMA.FTZ R36, R25, R26.reuse, -R32 ;  /* 0x0000001a19247223 */ /* 0x080fe20000010820 */
[----:B------:R-:W-:Y:S01]  /*b170*/  FMUL.FTZ R34, R33, R26 ;  /* 0x0000001a21227220 */ /* 0x000fe20000410000 */
[----:B------:R-:W-:Y:S01]  /*b180*/  FMUL.FTZ R32, R17, R44 ;  /* 0x0000002c11207220 */ /* 0x000fe20000410000 */
[----:B------:R-:W-:-:S02]  /*b190*/  HADD2.F32 R19, -RZ, R18.H0_H0 ;  /* 0x20000012ff137230 */ /* 0x000fc40000004100 */
[----:B------:R-:W-:Y:S01]  /*b1a0*/  FMUL.FTZ R17, R17, R10 ;  /* 0x0000000a11117220 */ /* 0x000fe20000410000 */
[----:B------:R-:W-:Y:S02]  /*b1b0*/  HADD2.F32 R26, -RZ, R43.H0_H0 ;  /* 0x2000002bff1a7230 */ /* 0x000fe40000004100 */
        /* <DEDUP_REMOVED lines=34> */
.L_x_11796:
[----:B------:R-:W-:Y:S05]  /*b3e0*/  BSYNC B1 ;  /* 0x0000000000017941 */ /* 0x000fea0003800000 */
.L_x_11795:
[----:B------:R-:W-:Y:S05]  /*b3f0*/  @P2 BRA `(.L_x_11777) ;  /* 0x0000000400ac2947 */ /* 0x000fea0003800000 */
[----:B01----:R-:W2:Y:S04]  /*b400*/  LDL R3, [R1+0x50] ;  /* 0x0000500001037983 */ /* 0x003ea80000100800 */
[----:B------:R-:W2:Y:S01]  /*b410*/  LDL.64 R4, [R1+0x38] ;  /* 0x0000380001047983 */ /* 0x000ea20000100a00 */
[----:B------:R-:W-:Y:S01]  /*b420*/  HADD2.F32 R27, -RZ, R21.H1_H1 ;  /* 0x30000015ff1b7230 */ /* 0x000fe20000004100 */
[--C-:B------:R-:W-:Y:S01]  /*b430*/  SHF.R.U32.HI R20, RZ, 0x10, R13.reuse ;  /* 0x00000010ff147819 */ /* 0x100fe2000001160d */
[----:B------:R-:W-:Y:S01]  /*b440*/  HADD2.F32 R25, -RZ, R41.H1_H1 ;  /* 0x30000029ff197230 */ /* 0x000fe20000004100 */
[----:B------:R-:W-:Y:S02]  /*b450*/  SHF.R.U64 R33, R12, 0x10, R13 ;  /* 0x000000100c217819 */ /* 0x000fe4000000120d */
[--C-:B------:R-:W-:Y:S01]  /*b460*/  SHF.R.U64 R35, R28, 0x10, R29.reuse ;  /* 0x000000101c237819 */ /* 0x100fe2000000121d */
[----:B------:R-:W-:Y:S01]  /*b470*/  HADD2.F32 R20, -RZ, R20.H0_H0 ;  /* 0x20000014ff147230 */ /* 0x000fe20000004100 */
[----:B------:R-:W-:-:S02]  /*b480*/  SHF.R.U32.HI R24, RZ, 0x10, R29 ;  /* 0x00000010ff187819 */ /* 0x000fc4000001161d */
[--C-:B------:R-:W-:Y:S02]  /*b490*/  SHF.R.U64 R34, R30, 0x10, R31.reuse ;  /* 0x000000101e227819 */ /* 0x100fe4000000121f */
[----:B------:R-:W-:Y:S02]  /*b4a0*/  SHF.R.U32.HI R30, RZ, 0x10, R31 ;  /* 0x00000010ff1e7819 */ /* 0x000fe4000001161f */
[--C-:B------:R-:W-:Y:S02]  /*b4b0*/  SHF.R.U32.HI R28, RZ, 0x10, R15.reuse ;  /* 0x00000010ff1c7819 */ /* 0x100fe4000001160f */
        /* <DEDUP_REMOVED lines=11> */
[-C--:B------:R-:W-:Y:S02]  /*b570*/  LOP3.LUT R5, R5, R63.reuse, RZ, 0x3c, !PT ;  /* 0x0000003f05057212 */ /* 0x080fe400078e3cff */
        /* <DEDUP_REMOVED lines=27> */
[----:B------:R-:W-:Y:S01]  /*b730*/  FFMA.FTZ R31, R12, R27, R31 ;  /* 0x0000001b0c1f7223 */ /* 0x000fe2000001001f */
[----:B------:R-:W-:Y:S02]  /*b740*/  HADD2.F32 R25, -RZ, R42.H1_H1 ;  /* 0x3000002aff197230 */ /* 0x000fe40000004100 */
        /* <DEDUP_REMOVED lines=12> */
[----:B------:R-:W-:Y:S01]  /*b810*/  FFMA.FTZ R20, R13, R20, R12 ;  /* 0x000000140d147223 */ /* 0x000fe2000001000c */
[----:B------:R-:W-:Y:S02]  /*b820*/  HADD2.F32 R12, -RZ, R41.H0_H0 ;  /* 0x20000029ff0c7230 */ /* 0x000fe40000004100 */
[-C--:B------:R-:W-:Y:S01]  /*b830*/  FMUL.FTZ R30, R19, R16.reuse ;  /* 0x00000010131e7220 */ /* 0x080fe20000410000 */
[----:B------:R-:W-:Y:S01]  /*b840*/  FFMA.FTZ R28, R15, R16, -R18 ;  /* 0x000000100f1c7223 */ /* 0x000fe20000010812 */
        /* <DEDUP_REMOVED lines=9> */
[----:B------:R-:W-:Y:S01]  /*b8e0*/  FMUL.FTZ R12, R11, R42 ;  /* 0x0000002a0b0c7220 */ /* 0x000fe20000410000 */
        /* <DEDUP_REMOVED lines=28> */
.L_x_11777:
[----:B------:R-:W-:Y:S05]  /*bab0*/  BSYNC B0 ;  /* 0x0000000000007941 */ /* 0x000fea0003800000 */
.L_x_11770:
        /* <DEDUP_REMOVED lines=8> */
.L_x_11768:
[----:B0--3--:R-:W3:Y:S02]  /*bb40*/  LDL R0, [R1+0x34] ;  /* 0x0000340001007983 */ /* 0x009ee40000100800 */
[----:B---3--:R-:W-:-:S13]  /*bb50*/  ISETP.NE.AND P0, PT, R0, 0x3, PT ;  /* 0x000000030000780c */ /* 0x008fda0003f05270 */
[----:B------:R-:W-:Y:S05]  /*bb60*/  @!P0 BRA `(.L_x_11797) ;  /* 0x0000000000048947 */ /* 0x000fea0003800000 */
[----:B------:R-:W-:Y:S01]  /*bb70*/  BPT.TRAP 0x1 ;  /* 0x000000040000795c */ /* 0x000fe20000300000 */
.L_x_11797:
[----:B------:R-:W3:Y:S01]  /*bb80*/  LDL R0, [R1+0x2c] ;  /* 0x00002c0001007983 */ /* 0x000ee20000100800 */
[----:B------:R-:W-:Y:S01]  /*bb90*/  IMAD R21, R145, 0x8, R22 ;  /* 0x0000000891157824 */ /* 0x000fe200078e0216 */
[----:B---3--:R-:W-:-:S04]  /*bba0*/  SHF.L.U32 R0, R0, 0x1f, RZ ;  /* 0x0000001f00007819 */ /* 0x008fc800000006ff */
[----:B------:R0:W3:Y:S01]  /*bbb0*/  SYNCS.PHASECHK.TRANS64.TRYWAIT P2, [R21+URZ+0x31c30], R0 ;  /* 0x031c3000150075a7 */ /* 0x0000e2000804017f */
[----:B------:R-:W-:Y:S05]  /*bbc0*/  @!P0 BRA `(.L_x_11798) ;  /* 0x0000000000048947 */ /* 0x000fea0003800000 */
[----:B------:R-:W-:Y:S01]  /*bbd0*/  BPT.TRAP 0x1 ;  /* 0x000000040000795c */ /* 0x000fe20000300000 */
.L_x_11798:
[----:B-12-4-:R-:W1:Y:S02]  /*bbe0*/  S2R R3, SR_TID.X ;  /* 0x0000000000037919 */ /* 0x016e640000002100 */
[----:B-1----:R-:W-:-:S04]  /*bbf0*/  LOP3.LUT R3, R3, 0x7f, RZ, 0xc0, !PT ;  /* 0x0000007f03037812 */ /* 0x002fc800078ec0ff */
[----:B------:R-:W-:Y:S01]  /*bc00*/  ISETP.NE.AND P1, PT, R3, RZ, PT ;  /* 0x000000ff0300720c */ /* 0x000fe20003f25270 */
[----:B---3--:R-:W-:-:S12]  /*bc10*/  @P2 BRA `(.L_x_11799) ;  /* 0x0000000000082947 */ /* 0x008fd80003800000 */
[----:B------:R-:W1:Y:S02]  /*bc20*/  SYNCS.PHASECHK.TRANS64.TRYWAIT P2, [R21+URZ+0x31c30], R0 ;  /* 0x031c3000150075a7 */ /* 0x000e64000804017f */
[----:B-1----:R-:W-:Y:S05]  /*bc30*/  @!P2 BRA `(.L_x_11800) ;  /* 0x000001a400bca947 */ /* 0x002fea0003800000 */
.L_x_11799:
[----:B------:R-:W-:Y:S05]  /*bc40*/  WARPSYNC.ALL ;  /* 0x0000000000007948 */ /* 0x000fea0003800000 */
[----:B01----:R-:W-:Y:S02]  /*bc50*/  VIADD R0, R22, 0x16a00 ;  /* 0x00016a0016007836 */ /* 0x003fe40000000000 */
[----:B------:R-:W-:Y:S02]  /*bc60*/  IMAD R2, R2, 0x1000, R22 ;  /* 0x0000100002027824 */ /* 0x000fe400078e0216 */
[----:B------:R-:W-:Y:S01]  /*bc70*/  IMAD.MOV.U32 R15, RZ, RZ, -0x7fffffe0 ;  /* 0x80000020ff0f7424 */ /* 0x000fe200078e00ff */
[----:B------:R-:W-:Y:S01]  /*bc80*/  SHF.R.U32.HI R0, RZ, 0x4, R0 ;  /* 0x00000004ff007819 */ /* 0x000fe20000011600 */
[----:B------:R-:W-:-:S02]  /*bc90*/  VIADD R2, R2, 0xda00 ;  /* 0x0000da0002027836 */ /* 0x000fc40000000000 */
[----:B------:R-:W-:Y:S01]  /*bca0*/  IMAD.MOV.U32 R9, RZ, RZ, -0x7fffffe0 ;  /* 0x80000020ff097424 */ /* 0x000fe200078e00ff */
[----:B------:R-:W-:Y:S01]  /*bcb0*/  LOP3.LUT R0, R0, 0x3fff, RZ, 0xc0, !PT ;  /* 0x00003fff00007812 */ /* 0x000fe200078ec0ff */
[----:B------:R-:W-:Y:S01]  /*bcc0*/  WARPGROUP.ARRIVE ;  /* 0x00000000000079c5 */ /* 0x000fe20000000000 */
[----:B------:R-:W-:Y:S01]  /*bcd0*/  SHF.R.U32.HI R2, RZ, 0x4, R2 ;  /* 0x00000004ff027819 */ /* 0x000fe20000011602 */
[----:B------:R-:W-:Y:S01]  /*bce0*/  IMAD.MOV.U32 R3, RZ, RZ, -0x7fffffe0 ;  /* 0x80000020ff037424 */ /* 0x000fe200078e00ff */
[----:B------:R-:W-:Y:S01]  /*bcf0*/  LOP3.LUT R4, R0, 0x10000, RZ, 0xfc, !PT ;  /* 0x0001000000047812 */ /* 0x000fe200078efcff */
[----:B------:R-:W-:Y:S01]  /*bd00*/  IMAD.MOV.U32 R5, RZ, RZ, -0x7fffffe0 ;  /* 0x80000020ff057424 */ /* 0x000fe200078e00ff */
[----:B------:R-:W-:Y:S01]  /*bd10*/  LOP3.LUT R2, R2, 0x3fff, RZ, 0xc0, !PT ;  /* 0x00003fff02027812 */ /* 0x000fe200078ec0ff */
[----:B------:R-:W-:Y:S01]  /*bd20*/  IMAD.MOV.U32 R7, RZ, RZ, -0x7fffffe0 ;  /* 0x80000020ff077424 */ /* 0x000fe200078e00ff */
[----:B------:R-:W0:Y:S01]  /*bd30*/  LDC R18, c[0x0][0x448] ;  /* 0x00011200ff127b82 */ /* 0x000e220000000800 */
[----:B------:R-:W-:Y:S01]  /*bd40*/  IMAD R14, R145, 0x6c0, R4 ;  /* 0x000006c0910e7824 */ /* 0x000fe200078e0204 */
[----:B------:R-:W-:Y:S01]  /*bd50*/  LOP3.LUT R8, R2, 0x10000, RZ, 0xfc, !PT ;  /* 0x0001000002087812 */ /* 0x000fe200078efcff */
[----:B------:R1:W-:Y:S01]  /*bd60*/  STL [R1+0x58], R4 ;  /* 0x0000580401007387 */ /* 0x0003e20000100800 */
[----:B------:R-:W-:-:S02]  /*bd70*/  R2UR UR7, R15 ;  /* 0x000000000f0772ca */ /* 0x000fc400000e0000 */
[C---:B------:R-:W-:Y:S02]  /*bd80*/  R2UR UR6, R14.reuse ;  /* 0x000000000e0672ca */ /* 0x040fe400000e0000 */
[----:B------:R-:W-:Y:S01]  /*bd90*/  R2UR UR5, R9 ;  /* 0x00000000090572ca */ /* 0x000fe200000e0000 */
[----:B------:R-:W-:Y:S01]  /*bda0*/  VIADD R2, R14, 0x40 ;  /* 0x000000400e027836 */ /* 0x000fe20000000000 */
[C---:B------:R-:W-:Y:S02]  /*bdb0*/  R2UR UR4, R8.reuse ;  /* 0x00000000080472ca */ /* 0x040fe400000e0000 */
[----:B------:R-:W-:Y:S02]  /*bdc0*/  R2UR UR11, R3 ;  /* 0x00000000030b72ca */ /* 0x000fe400000e0000 */
[----:B------:R-:W-:Y:S02]  /*bdd0*/  R2UR UR8, R8 ;  /* 0x00000000080872ca */ /* 0x000fe400000e0000 */
[----:B------:R-:W-:Y:S01]  /*bde0*/  R2UR UR9, R9 ;  /* 0x00000000090972ca */ /* 0x000fe200000e0000 */
[----:B-1----:R-:W-:Y:S01]  /*bdf0*/  VIADD R4, R14, 0xc0 ;  /* 0x000000c00e047836 */ /* 0x002fe20000000000 */
[----:B------:R-:W-:-:S02]  /*be00*/  R2UR UR15, R5 ;  /* 0x00000000050f72ca */ /* 0x000fc400000e0000 */
[----:B------:R-:W-:Y:S01]  /*be10*/  R2UR UR13, R9 ;  /* 0x00000000090d72ca */ /* 0x000fe200000e0000 */
[----:B------:R-:W-:Y:S01]  /*be20*/  VIADD R6, R14, 0x100 ;  /* 0x000001000e067836 */ /* 0x000fe20000000000 */
[----:B------:R-:W-:Y:S01]  /*be30*/  R2UR UR12, R8 ;  /* 0x00000000080c72ca */ /* 0x000fe200000e0000 */
[----:B------:R-:W-:Y:S01]  /*be40*/  HGMMA.64x16x16.F32 R88, gdesc[UR4], RZ, !UPT, gsb0 ;  /* 0x00200000045879f0 */ /* 0x000fe2000c0008ff */
[----:B------:R-:W-:Y:S01]  /*be50*/  R2UR UR10, R2 ;  /* 0x00000000020a72ca */ /* 0x000fe200000e0000 */
[----:B------:R-:W-:Y:S01]  /*be60*/  VIADD R2, R14, 0x80 ;  /* 0x000000800e027836 */ /* 0x000fe20000000000 */
[----:B------:R-:W-:Y:S01]  /*be70*/  R2UR UR19, R7 ;  /* 0x00000000071372ca */ /* 0x000fe200000e0000 */
[----:B------:R-:W-:Y:S01]  /*be80*/  IMAD.MOV.U32 R3, RZ, RZ, -0x7fffffe0 ;  /* 0x80000020ff037424 */ /* 0x000fe200078e00ff */
[----:B------:R-:W-:Y:S02]  /*be90*/  R2UR UR16, R8 ;  /* 0x00000000081072ca */ /* 0x000fe400000e0000 */
[----:B------:R-:W-:-:S02]  /*bea0*/  R2UR UR17, R9 ;  /* 0x00000000091172ca */ /* 0x000fc400000e0000 */
[C---:B------:R-:W-:Y:S02]  /*beb0*/  R2UR UR21, R9.reuse ;  /* 0x00000000091572ca */ /* 0x040fe400000e0000 */
[----:B------:R-:W-:Y:S01]  /*bec0*/  R2UR UR25, R9 ;  /* 0x00000000091972ca */ /* 0x000fe200000e0000 */
[----:B------:R-:W-:Y:S01]  /*bed0*/  VIADD R10, R14, 0xc2 ;  /* 0x000000c20e0a7836 */ /* 0x000fe20000000000 */
[C---:B------:R-:W-:Y:S01]  /*bee0*/  R2UR UR20, R8.reuse ;  /* 0x00000000081472ca */ /* 0x040fe200000e0000 */
[----:B------:R-:W-:Y:S01]  /*bef0*/  IMAD.MOV.U32 R11, RZ, RZ, -0x7fffffe0 ;  /* 0x80000020ff0b7424 */ /* 0x000fe200078e00ff */
[C---:B------:R-:W-:Y:S01]  /*bf00*/  R2UR UR24, R8.reuse ;  /* 0x00000000081872ca */ /* 0x040fe200000e0000 */
[----:B------:R-:W-:Y:S01]  /*bf10*/  VIADD R12, R8, 0x300 ;  /* 0x00000300080c7836 */ /* 0x000fe20000000000 */
[----:B------:R-:W2:Y:S01]  /*bf20*/  LDL.LU R0, [R1] ;  /* 0x0000000001007983 */ /* 0x000ea20000300800 */
[----:B------:R-:W-:Y:S01]  /*bf30*/  R2UR UR6, R2 ;  /* 0x00000000020672ca */ /* 0x000fe200000e0000 */
[----:B------:R-:W-:Y:S01]  /*bf40*/  VIADD R2, R14, 0x140 ;  /* 0x000001400e027836 */ /* 0x000fe20000000000 */
[----:B------:R-:W-:Y:S01]  /*bf50*/  R2UR UR7, R3 ;  /* 0x00000000030772ca */ /* 0x000fe200000e0000 */
[----:B------:R-:W-:Y:S01]  /*bf60*/  IMAD.MOV.U32 R3, RZ, RZ, -0x7fffffe0 ;  /* 0x80000020ff037424 */ /* 0x000fe200078e00ff */
[----:B------:R-:W-:Y:S01]  /*bf70*/  R2UR UR4, R8 ;  /* 0x00000000080472ca */ /* 0x000fe200000e0000 */
[----:B------:R-:W-:Y:S01]  /*bf80*/  IMAD.MOV.U32 R5, RZ, RZ, -0x7fffffe0 ;  /* 0x80000020ff057424 */ /* 0x000fe200078e00ff */
[----:B------:R-:W-:Y:S01]  /*bf90*/  R2UR UR5, R9 ;  /* 0x00000000090572ca */ /* 0x000fe200000e0000 */
[----:B------:R-:W-:Y:S01]  /*bfa0*/  IMAD.MOV.U32 R7, RZ, RZ, -0x7fffffe0 ;  /* 0x80000020ff077424 */ /* 0x000fe200078e00ff */
[----:B------:R-:W-:Y:S01]  /*bfb0*/  R2UR UR14, R4 ;  /* 0x00000000040e72ca */ /* 0x000fe200000e0000 */
[----:B------:R-:W-:Y:S01]  /*bfc0*/  VIADD R4, R14, 0x180 ;  /* 0x000001800e047836 */ /* 0x000fe20000000000 */
[----:B------:R-:W-:Y:S01]  /*bfd0*/  R2UR UR18, R6 ;  /* 0x00000000061272ca */ /* 0x000fe200000e0000 */
[----:B------:R-:W-:Y:S01]  /*bfe0*/  VIADD R6, R8, 0x2 ;  /* 0x0000000208067836 */ /* 0x000fe20000000000 */
[----:B------:R-:W-:Y:S01]  /*bff0*/  R2UR UR23, R5 ;  /* 0x00000000051772ca */ /* 0x000fe200000e0000 */
[----:B------:R-:W-:Y:S01]  /*c000*/  IMAD.MOV.U32 R5, RZ, RZ, -0x7fffffe0 ;  /* 0x80000020ff057424 */ /* 0x000fe200078e00ff */
[----:B------:R-:W-:Y:S01]  /*c010*/  R2UR UR22, R4 ;  /* 0x00000000041672ca */ /* 0x000fe200000e0000 */
[----:B------:R-:W-:Y:S01]  /*c020*/  VIADD R4, R14, 0x200 ;  /* 0x000002000e047836 */ /* 0x000fe20000000000 */
[----:B0-----:R-:W-:Y:S01]  /*c030*/  ISETP.NE.AND P5, PT, R18, 0x1, PT ;  /* 0x000000011200780c */ /* 0x001fe20003fa5270 */
[----:B------:R-:W-:-:S02]  /*c040*/  IMAD.MOV.U32 R13, RZ, RZ, -0x7fffffe0 ;  /* 0x80000020ff0d7424 */ /* 0x000fc400078e00ff */
[C---:B------:R-:W-:Y:S02]  /*c050*/  VIADD R16, R14.reuse, 0x302 ;  /* 0x000003020e107836 */ /* 0x040fe40000000000 */
[----:B------:R-:W-:Y:S01]  /*c060*/  IMAD.MOV.U32 R17, RZ, RZ, -0x7fffffe0 ;  /* 0x80000020ff117424 */ /* 0x000fe200078e00ff */
[----:B------:R-:W-:Y:S02]  /*c070*/  WARPGROUP.DEPBAR.LE gsb0, 0x0 ;  /* 0x00008000000079c5 */ /* 0x000fe40000010000 */
[----:B------:R-:W-:Y:S01]  /*c080*/  WARPGROUP.ARRIVE ;  /* 0x00000000000079c5 */ /* 0x000fe20000000000 */
[----:B------:R-:W-:-:S04]  /*c090*/  VIADD R18, R14, 0x500 ;  /* 0x000005000e127836 */ /* 0x000fc80000000000 */
[----:B------:R-:W0:Y:S01]  /*c0a0*/  @P5 LDC R15, c[0x0][0x44c] ;  /* 0x00011300ff0f5b82 */ /* 0x000e220000000800 */
        /* <DEDUP_REMOVED lines=21> */
[----:B-----5:R-:W-:-:S06]  /*c200*/  WARPGROUP.ARRIVE ;  /* 0x00000000000079c5 */ /* 0x020fcc0000000000 */
        /* <DEDUP_REMOVED lines=21> */
[----:B------:R-:W-:Y:S01]  /*c360*/  IMAD.MOV.U32 R19, RZ, RZ, -0x7fffffe0 ;  /* 0x80000020ff137424 */ /* 0x000fe200078e00ff */
[----:B--2---:R-:W-:-:S04]  /*c370*/  LOP3.LUT R0, R0, 0xfffffff7, RZ, 0xc0, !PT ;  /* 0xfffffff700007812 */ /* 0x004fc800078ec0ff */
[----:B------:R-:W-:-:S05]  /*c380*/  @P5 LOP3.LUT R0, R0, 0x8, RZ, 0xfc, !PT ;  /* 0x0000000800005812 */ /* 0x000fca00078efcff */
[----:B------:R1:W-:Y:S04]  /*c390*/  STL [R1], R0 ;  /* 0x0000000001007387 */ /* 0x0003e80000100800 */
[----:B------:R-:W2:Y:S04]  /*c3a0*/  LDL R100, [R1+0x7c] ;  /* 0x00007c0001647983 */ /* 0x000ea80000100800 */
[----:B------:R-:W3:Y:S04]  /*c3b0*/  LDL R98, [R1+0x78] ;  /* 0x0000780001627983 */ /* 0x000ee80000100800 */
[----:B-1----:R-:W2:Y:S04]  /*c3c0*/  LDL R0, [R1+0x88] ;  /* 0x0000880001007983 */ /* 0x002ea80000100800 */
[----:B------:R-:W4:Y:S04]  /*c3d0*/  LDL R97, [R1+0x74] ;  /* 0x0000740001617983 */ /* 0x000f280000100800 */
[----:B------:R-:W4:Y:S01]  /*c3e0*/  LDL R99, [R1+0x70] ;  /* 0x0000700001637983 */ /* 0x000f220000100800 */
[----:B------:R-:W-:-:S02]  /*c3f0*/  WARPGROUP.DEPBAR.LE gsb0, 0x0 ;  /* 0x00008000000079c5 */ /* 0x000fc40000010000 */
[----:B------:R-:W-:-:S06]  /*c400*/  WARPGROUP.ARRIVE ;  /* 0x00000000000079c5 */ /* 0x000fcc0000000000 */
[----:B------:R-:W-:Y:S01]  /*c410*/  HGMMA.64x16x16.F32 R40, gdesc[UR20], RZ, !UPT, gsb0 ;  /* 0x00200000142879f0 */ /* 0x000fe2000c0008ff */
        /* <DEDUP_REMOVED lines=19> */
[----:B------:R-:W-:-:S03]  /*c550*/  IMAD.MOV.U32 R3, RZ, RZ, -0x7fffffe0 ;  /* 0x80000020ff037424 */ /* 0x000fc600078e00ff */
        /* <DEDUP_REMOVED lines=287> */
[----:B------:R-:W-:Y:S01]  /*d750*/  VIADD R16, R14, 0x482 ;  /* 0x000004820e107836 */ /* 0x000fe20000000000 */
[----:B------:R-:W1:Y:S01]  /*d760*/  @P5 LDC R19, c[0x0][0x450] ;  /* 0x00011400ff135b82 */ /* 0x000e620000000800 */
[----:B------:R-:W-:-:S02]  /*d770*/  WARPGROUP.DEPBAR.LE gsb0, 0x0 ;  /* 0x00008000000079c5 */ /* 0x000fc40000010000 */
[----:B------:R-:W-:-:S08]  /*d780*/  WARPGROUP.ARRIVE ;  /* 0x00000000000079c5 */ /* 0x000fd00000000000 */
[----:B------:R-:W-:Y:S01]  /*d790*/  HGMMA.64x16x16.F32 R24, gdesc[UR28], R24, gsb0 ;  /* 0x002000001c1879f0 */ /* 0x000fe20008000818 */
[----:B------:R-:W-:Y:S02]  /*d7a0*/  VIADD R2, R8, 0x602 ;  /* 0x0000060208027836 */ /* 0x000fe40000000000 */
[----:B------:R-:W-:Y:S02]  /*d7b0*/  IMAD.MOV.U32 R17, RZ, RZ, -0x7fffffe0 ;  /* 0x80000020ff117424 */ /* 0x000fe400078e00ff */
[----:B------:R-:W-:Y:S01]  /*d7c0*/  IMAD.MOV.U32 R3, RZ, RZ, -0x7fffffe0 ;  /* 0x80000020ff037424 */ /* 0x000fe200078e00ff */
[----:B------:R-:W-:Y:S02]  /*d7d0*/  R2UR UR10, R16 ;  /* 0x00000000100a72ca */ /* 0x000fe400000e0000 */
[----:B------:R-:W-:Y:S02]  /*d7e0*/  R2UR UR11, R17 ;  /* 0x00000000110b72ca */ /* 0x000fe400000e0000 */
[----:B------:R-:W-:-:S02]  /*d7f0*/  R2UR UR8, R2 ;  /* 0x00000000020872ca */ /* 0x000fc400000e0000 */
        /* <DEDUP_REMOVED lines=10> */
[----:B--2---:R-:W-:Y:S01]  /*d8a0*/  IMAD.IADD R20, R0, 0x1, R100 ;  /* 0x0000000100147824 */ /* 0x004fe200078e0264 */
[----:B------:R-:W-:-:S02]  /*d8b0*/  WARPGROUP.DEPBAR.LE gsb0, 0x0 ;  /* 0x00008000000079c5 */ /* 0x000fc40000010000 */
[----:B------:R-:W-:-:S09]  /*d8c0*/  WARPGROUP.ARRIVE ;  /* 0x00000000000079c5 */ /* 0x000fd20000000000 */
[----:B------:R-:W-:Y:S01]  /*d8d0*/  HGMMA.64x16x16.F32 R80, gdesc[UR4], R80, gsb0 ;  /* 0x00200000045079f0 */ /* 0x000fe20008000850 */
[----:B0-----:R-:W-:-:S04]  /*d8e0*/  @P5 IMAD.HI.U32 R0, R20, R15, RZ ;  /* 0x0000000f14005227 */ /* 0x001fc800078e00ff */
[----:B------:R-:W-:Y:S01]  /*d8f0*/  VIADD R18, R14, 0x502 ;  /* 0x000005020e127836 */ /* 0x000fe20000000000 */
[----:B-1----:R-:W-:Y:S01]  /*d900*/  @P5 SHF.R.U32.HI R20, RZ, R19, R0 ;  /* 0x00000013ff145219 */ /* 0x002fe20000011600 */
        /* <DEDUP_REMOVED lines=28> */
[C---:B------:R-:W-:Y:S02]  /*dad0*/  R2UR UR16, R2.reuse ;  /* 0x00000000021072ca */ /* 0x040fe400000e0000 */
[C---:B------:R-:W-:Y:S02]  /*dae0*/  R2UR UR17, R3.reuse ;  /* 0x00000000031172ca */ /* 0x040fe400000e0000 */
[----:B------:R-:W-:Y:S02]  /*daf0*/  R2UR UR20, R2 ;  /* 0x00000000021472ca */ /* 0x000fe400000e0000 */
[----:B------:R-:W-:Y:S01]  /*db00*/  R2UR UR21, R3 ;  /* 0x00000000031572ca */ /* 0x000fe200000e0000 */
[----:B------:R-:W0:Y:S01]  /*db10*/  SHFL.IDX PT, R0, R20, RZ, 0x1c1f ;  /* 0x001c1fff14007589 */ /* 0x000e2200000e0000 */
[----:B------:R-:W-:Y:S01]  /*db20*/  R2UR UR18, R16 ;  /* 0x00000000101272ca */ /* 0x000fe200000e0000 */
[----:B------:R-:W-:Y:S01]  /*db30*/  IMAD R15, R96, -0x90, RZ ;  /* 0xffffff70600f7824 */ /* 0x000fe200078e02ff */
[----:B------:R-:W-:Y:S01]  /*db40*/  R2UR UR19, R17 ;  /* 0x00000000111372ca */ /* 0x000fe200000e0000 */
[----:B------:R-:W-:Y:S01]  /*db50*/  VIADD R18, R14, 0x642 ;  /* 0x000006420e127836 */ /* 0x000fe20000000000 */
[----:B------:R-:W-:Y:S01]  /*db60*/  R2UR UR8, R2 ;  /* 0x00000000020872ca */ /* 0x000fe200000e0000 */
[----:B------:R-:W-:Y:S01]  /*db70*/  IMAD.MOV.U32 R19, RZ, RZ, -0x7fffffe0 ;  /* 0x80000020ff137424 */ /* 0x000fe200078e00ff */
[----:B------:R-:W-:Y:S01]  /*db80*/  R2UR UR9, R3 ;  /* 0x00000000030972ca */ /* 0x000fe200000e0000 */
[----:B------:R-:W-:Y:S01]  /*db90*/  ULDC UR4, c[0x0][0x988] ;  /* 0x0002620000047ab9 */ /* 0x000fe20000000800 */
[----:B------:R-:W-:-:S02]  /*dba0*/  WARPGROUP.DEPBAR.LE gsb0, 0x0 ;  /* 0x00008000000079c5 */ /* 0x000fc40000010000 */
[----:B------:R-:W-:-:S06]  /*dbb0*/  WARPGROUP.ARRIVE ;  /* 0x00000000000079c5 */ /* 0x000fcc0000000000 */
[----:B------:R-:W-:Y:S01]  /*dbc0*/  HGMMA.64x16x16.F32 R48, gdesc[UR16], R48, gsb0 ;  /* 0x00200000103079f0 */ /* 0x000fe20008000830 */
[----:B------:R-:W-:Y:S02]  /*dbd0*/  VIADD R16, R14, 0x602 ;  /* 0x000006020e107836 */ /* 0x000fe40000000000 */
[----:B------:R-:W-:-:S03]  /*dbe0*/  IMAD.MOV.U32 R17, RZ, RZ, -0x7fffffe0 ;  /* 0x80000020ff117424 */ /* 0x000fc600078e00ff */
[----:B------:R-:W-:Y:S02]  /*dbf0*/  R2UR UR22, R16 ;  /* 0x00000000101672ca */ /* 0x000fe400000e0000 */
[----:B------:R-:W-:Y:S01]  /*dc00*/  R2UR UR23, R17 ;  /* 0x00000000111772ca */ /* 0x000fe200000e0000 */
[----:B---3--:R-:W-:Y:S01]  /*dc10*/  IMAD R17, R96, -0x90, R98 ;  /* 0xffffff7060117824 */ /* 0x008fe200078e0262 */
[----:B----4-:R-:W-:Y:S01]  /*dc20*/  IADD3 R15, -R97, 0x91, R15 ;  /* 0x00000091610f7810 */ /* 0x010fe20007ffe10f */
[----:B------:R-:W-:Y:S02]  /*dc30*/  WARPGROUP.DEPBAR.LE gsb0, 0x0 ;  /* 0x00008000000079c5 */ /* 0x000fe40000010000 */
[----:B------:R-:W-:-:S08]  /*dc40*/  WARPGROUP.ARRIVE ;  /* 0x00000000000079c5 */ /* 0x000fd00000000000 */
[----:B------:R-:W-:Y:S01]  /*dc50*/  HGMMA.64x16x16.F32 R40, gdesc[UR20], R40, gsb0 ;  /* 0x00200000142879f0 */ /* 0x000fe20008000828 */
[----:B------:R-:W-:Y:S02]  /*dc60*/  IADD3 R17, -R97, 0x90, R17 ;  /* 0x0000009061117810 */ /* 0x000fe40007ffe111 */
[----:B------:R-:W-:-:S04]  /*dc70*/  IADD3 R16, -R99, R15, R98 ;  /* 0x0000000f63107210 */ /* 0x000fc80007ffe162 */
[----:B0-----:R-:W-:Y:S01]  /*dc80*/  VIADDMNMX R0, R0, R16, R17, PT ;  /* 0x0000001000007246 */ /* 0x001fe20003800111 */
[----:B------:R-:W-:-:S03]  /*dc90*/  IMAD.MOV.U32 R15, RZ, RZ, -0x7fffffe0 ;  /* 0x80000020ff0f7424 */ /* 0x000fc600078e00ff */
[C---:B------:R-:W-:Y:S02]  /*dca0*/  ISETP.GT.AND P3, PT, R0.reuse, RZ, PT ;  /* 0x000000ff0000720c */ /* 0x040fe40003f64270 */
[----:B------:R-:W-:Y:S02]  /*dcb0*/  ISETP.GT.AND P4, PT, R0, 0x1, PT ;  /* 0x000000010000780c */ /* 0x000fe40003f84270 */
[----:B------:R-:W-:Y:S02]  /*dcc0*/  R2UR UR10, R18 ;  /* 0x00000000120a72ca */ /* 0x000fe400000e0000 */
[----:B------:R-:W-:Y:S02]  /*dcd0*/  R2UR UR11, R19 ;  /* 0x00000000130b72ca */ /* 0x000fe400000e0000 */
[----:B------:R-:W-:Y:S02]  /*dce0*/  ISETP.GT.AND P2, PT, R0, 0x8, PT ;  /* 0x000000080000780c */ /* 0x000fe40003f44270 */
[----:B------:R-:W-:-:S02]  /*dcf0*/  FSEL R88, R88, -INF , P3 ;  /* 0xff80000058587808 */ /* 0x000fc40001800000 */
[----:B------:R-:W-:Y:S01]  /*dd00*/  FSEL R89, R89, -INF , P4 ;  /* 0xff80000059597808 */ /* 0x000fe20002000000 */
[----:B------:R-:W-:Y:S01]  /*dd10*/  VIADD R14, R14, 0x682 ;  /* 0x000006820e0e7836 */ /* 0x000fe20000000000 */
[----:B------:R-:W-:Y:S02]  /*dd20*/  R2UR UR15, R15 ;  /* 0x000000000f0f72ca */ /* 0x000fe400000e0000 */
[----:B------:R-:W-:Y:S02]  /*dd30*/  ISETP.GT.AND P3, PT, R0, 0x9, PT ;  /* 0x000000090000780c */ /* 0x000fe40003f64270 */
[----:B------:R-:W-:Y:S02]  /*dd40*/  FSEL R92, R92, -INF , P2 ;  /* 0xff8000005c5c7808 */ /* 0x000fe40001000000 */
[----:B------:R-:W-:Y:S02]  /*dd50*/  FMNMX.FTZ R15, R88, R89, !PT ;  /* 0x00000059580f7209 */ /* 0x000fe40007810000 */
[----:B------:R-:W-:-:S02]  /*dd60*/  R2UR UR14, R14 ;  /* 0x000000000e0e72ca */ /* 0x000fc400000e0000 */
        /* <DEDUP_REMOVED lines=8> */
[----:B------:R-:W-:-:S05]  /*ddf0*/  ISETP.GT.AND P2, PT, R0, 0x18, PT ;  /* 0x000000180000780c */ /* 0x000fca0003f44270 */
[----:B------:R-:W-:Y:S01]  /*de00*/  HGMMA.64x16x16.F32 R32, gdesc[UR8], R32, gsb0 ;  /* 0x00200000082079f0 */ /* 0x000fe20008000820 */
        /* <DEDUP_REMOVED lines=32> */
[----:B------:R-:W-:Y:S02]  /*e010*/  R2UR UR12, R2 ;  /* 0x00000000020c72ca */ /* 0x000fe400000e0000 */
[----:B------:R-:W-:Y:S02]  /*e020*/  R2UR UR13, R3 ;  /* 0x00000000030d72ca */ /* 0x000fe400000e0000 */
[----:B------:R-:W-:Y:S02]  /*e030*/  ISETP.GT.AND P3, PT, R0, 0x41, PT ;  /* 0x000000410000780c */ /* 0x000fe40003f64270 */
[----:B------:R-:W-:-:S02]  /*e040*/  FSEL R56, R56, -INF , P2 ;  /* 0xff80000038387808 */ /* 0x000fc40001000000 */
[----:B------:R-:W-:Y:S01]  /*e050*/  FMNMX.FTZ R15, R69, R14, !PT ;  /* 0x0000000e450f7209 */ /* 0x000fe20007810000 */
[----:B------:R-:W-:Y:S02]  /*e060*/  WARPGROUP.DEPBAR.LE gsb0, 0x0 ;  /* 0x00008000000079c5 */ /* 0x000fe40000010000 */
[----:B------:R-:W-:Y:S01]  /*e070*/  ISETP.GT.AND P2, PT, R0, 0x48, PT ;  /* 0x000000480000780c */ /* 0x000fe20003f44270 */
[----:B------:R-:W-:Y:S01]  /*e080*/  WARPGROUP.ARRIVE ;  /* 0x00000000000079c5 */ /* 0x000fe20000000000 */
[----:B------:R-:W-:Y:S02]  /*e090*/  FSEL R57, R57, -INF , P3 ;  /* 0xff80000039397808 */ /* 0x000fe40001800000 */
[----:B------:R-:W-:Y:S02]  /*e0a0*/  FMNMX.FTZ R14, R56, R15, !PT ;  /* 0x0000000f380e7209 */ /* 0x000fe40007810000 */
[----:B------:R-:W-:Y:S01]  /*e0b0*/  ISETP.GT.AND P3, PT, R0, 0x49, PT ;  /* 0x000000490000780c */ /* 0x000fe20003f64270 */
[----:B------:R-:W-:Y:S01]  /*e0c0*/  HGMMA.64x16x16.F32 R24, gdesc[UR12], R24, gsb0 ;  /* 0x002000000c1879f0 */ /* 0x000fe20008000818 */
        /* <DEDUP_REMOVED lines=40> */
[----:B------:R-:W-:Y:S01]  /*e350*/  FMNMX.FTZ R14, R36, R15, !PT ;  /* 0x0000000f240e7209 */ /* 0x000fe20007810000 */
[----:B------:R-:W-:Y:S02]  /*e360*/  WARPGROUP.DEPBAR.LE gsb0, 0x0 ;  /* 0x00008000000079c5 */ /* 0x000fe40000010000 */
        /* <DEDUP_REMOVED lines=12> */
[----:B------:R-:W0:Y:S04]  /*e430*/  SHFL.BFLY PT, R15, R18, 0x2, 0x1f ;  /* 0x0c401f00120f7f89 */ /* 0x000e2800000e0000 */
[----:B------:R-:W1:Y:S01]  /*e440*/  SHFL.IDX PT, R20, R20, 0x1, 0x1c1f ;  /* 0x003c1f0014147f89 */ /* 0x000e6200000e0000 */
[----:B0-----:R-:W-:-:S05]  /*e450*/  FMNMX.FTZ R19, R18, R15, !PT ;  /* 0x0000000f12137209 */ /* 0x001fca0007810000 */
[----:B------:R-:W0:Y:S01]  /*e460*/  SHFL.BFLY PT, R14, R19, 0x1, 0x1f ;  /* 0x0c201f00130e7f89 */ /* 0x000e2200000e0000 */
[----:B------:R-:W-:Y:S01]  /*e470*/  IMAD.U32 R0, RZ, RZ, UR4 ;  /* 0x00000004ff007e24 */ /* 0x000fe2000f8e00ff */
[----:B-1----:R-:W-:-:S04]  /*e480*/  VIADDMNMX R16, R20, R16, R17, PT ;  /* 0x0000001014107246 */ /* 0x002fc80003800111 */
[C---:B------:R-:W-:Y:S02]  /*e490*/  ISETP.GT.AND P3, PT, R16.reuse, RZ, PT ;  /* 0x000000ff1000720c */ /* 0x040fe40003f64270 */
[----:B------:R-:W-:Y:S02]  /*e4a0*/  ISETP.GT.AND P4, PT, R16, 0x1, PT ;  /* 0x000000011000780c */ /* 0x000fe40003f84270 */
[----:B0-----:R-:W-:-:S04]  /*e4b0*/  FMNMX.FTZ R14, R19, R14, !PT ;  /* 0x0000000e130e7209 */ /* 0x001fc80007810000 */
[C---:B------:R-:W-:Y:S01]  /*e4c0*/  FSETP.NEU.FTZ.AND P2, PT, R14.reuse, -INF , PT ;  /* 0xff8000000e00780b */ /* 0x040fe20003f5d000 */
[----:B------:R-:W-:-:S05]  /*e4d0*/  FMUL.FTZ R15, R14, R0 ;  /* 0x000000000e0f7220 */ /* 0x000fca0000410000 */
[----:B------:R-:W-:Y:S02]  /*e4e0*/  FSEL R15, R15, RZ, P2 ;  /* 0x000000ff0f0f7208 */ /* 0x000fe40001000000 */
[----:B------:R-:W-:Y:S02]  /*e4f0*/  ISETP.GT.AND P2, PT, R16, 0x8, PT ;  /* 0x000000081000780c */ /* 0x000fe40003f44270 */
[----:B------:R-:W-:Y:S01]  /*e500*/  FSEL R90, R90, -INF , P3 ;  /* 0xff8000005a5a7808 */ /* 0x000fe20001800000 */
[----:B------:R-:W-:Y:S01]  /*e510*/  FFMA.FTZ R89, R89, R0, -R15 ;  /* 0x0000000059597223 */ /* 0x000fe2000001080f */
[----:B------:R-:W-:Y:S02]  /*e520*/  FSEL R91, R91, -INF , P4 ;  /* 0xff8000005b5b7808 */ /* 0x000fe40002000000 */
[----:B------:R-:W-:Y:S01]  /*e530*/  ISETP.GT.AND P3, PT, R16, 0x9, PT ;  /* 0x000000091000780c */ /* 0x000fe20003f64270 */
[----:B------:R0:W-:Y:S01]  /*e540*/  MUFU.EX2 R19, R89 ;  /* 0x0000005900137308 */ /* 0x0001e20000000800 */
[----:B------:R-:W-:-:S02]  /*e550*/  FSEL R94, R94, -INF , P2 ;  /* 0xff8000005e5e7808 */ /* 0x000fc40001000000 */
[----:B------:R-:W-:Y:S02]  /*e560*/  FSEL R95, R95, -INF , P3 ;  /* 0xff8000005f5f7808 */ /* 0x000fe40001800000 */
[----:B------:R-:W-:Y:S02]  /*e570*/  ISETP.GT.AND P2, PT, R16, 0x10, PT ;  /* 0x000000101000780c */ /* 0x000fe40003f44270 */
[----:B0-----:R-:W-:-:S04]  /*e580*/  FMNMX.FTZ R89, R90, R91, !PT ;  /* 0x0000005b5a597209 */ /* 0x001fc80007810000 */
[----:B------:R-:W-:Y:S02]  /*e590*/  FMNMX.FTZ R20, R94, R89, !PT ;  /* 0x000000595e147209 */ /* 0x000fe40007810000 */
[----:B------:R-:W-:Y:S02]  /*e5a0*/  ISETP.GT.AND P3, PT, R16, 0x11, PT ;  /* 0x000000111000780c */ /* 0x000fe40003f64270 */
[----:B------:R-:W-:Y:S02]  /*e5b0*/  FSEL R89, R82, -INF , P2 ;  /* 0xff80000052597808 */ /* 0x000fe40001000000 */
[----:B------:R-:W-:Y:S01]  /*e5c0*/  FMNMX.FTZ R20, R95, R20, !PT ;  /* 0x000000145f147209 */ /* 0x000fe20007810000 */
[-CC-:B------:R-:W-:Y:S01]  /*e5d0*/  FFMA.FTZ R82, R84, R0.reuse, -R15.reuse ;  /* 0x0000000054527223 */ /* 0x180fe2000001080f */
[----:B------:R-:W-:Y:S01]  /*e5e0*/  FSEL R84, R83, -INF , P3 ;  /* 0xff80000053547808 */ /* 0x000fe20001800000 */
[----:B------:R-:W-:Y:S01]  /*e5f0*/  FFMA.FTZ R97, R88, R0, -R15 ;  /* 0x0000000058617223 */ /* 0x000fe2000001080f */
[----:B------:R-:W-:-:S02]  /*e600*/  ISETP.GT.AND P2, PT, R16, 0x18, PT ;  /* 0x000000181000780c */ /* 0x000fc40003f44270 */
[----:B------:R-:W-:Y:S01]  /*e610*/  FMNMX.FTZ R83, R89, R20, !PT ;  /* 0x0000001459537209 */ /* 0x000fe20007810000 */
[-CC-:B------:R-:W-:Y:S01]  /*e620*/  FFMA.FTZ R88, R92, R0.reuse, -R15.reuse ;  /* 0x000000005c587223 */ /* 0x180fe2000001080f */
[----:B------:R-:W-:Y:S01]  /*e630*/  FFMA.FTZ R92, R85, R0, -R15 ;  /* 0x00000000555c7223 */ /* 0x000fe2000001080f */
[----:B------:R-:W-:Y:S02]  /*e640*/  ISETP.GT.AND P3, PT, R16, 0x19, PT ;  /* 0x000000191000780c */ /* 0x000fe40003f64270 */
        /* <DEDUP_REMOVED lines=19> */
[----:B------:R-:W-:Y:S01]  /*e780*/  FMNMX.FTZ R20, R79, R20, !PT ;  /* 0x000000144f147209 */ /* 0x000fe20007810000 */
[----:B------:R-:W-:Y:S01]  /*e790*/  FFMA.FTZ R66, R76, R0, -R15 ;  /* 0x000000004c427223 */ /* 0x000fe2000001080f */
[----:B------:R-:W-:Y:S02]  /*e7a0*/  FSEL R76, R67, -INF , P3 ;  /* 0xff800000434c7808 */ /* 0x000fe40001800000 */
[----:B------:R-:W-:-:S02]  /*e7b0*/  ISETP.GT.AND P2, PT, R16, 0x38, PT ;  /* 0x000000381000780c */ /* 0x000fc40003f44270 */
[----:B------:R-:W-:Y:S01]  /*e7c0*/  FMNMX.FTZ R67, R85, R20, !PT ;  /* 0x0000001455437209 */ /* 0x000fe20007810000 */
[----:B------:R0:W-:Y:S01]  /*e7d0*/  MUFU.EX2 R83, R92 ;  /* 0x0000005c00537308 */ /* 0x0001e20000000800 */
[----:B------:R-:W-:Y:S02]  /*e7e0*/  ISETP.GT.AND P3, PT, R16, 0x39, PT ;  /* 0x000000391000780c */ /* 0x000fe40003f64270 */
[----:B------:R-:W-:Y:S01]  /*e7f0*/  FSEL R70, R70, -INF , P2 ;  /* 0xff80000046467808 */ /* 0x000fe20001000000 */
[----:B0-----:R-:W-:Y:S01]  /*e800*/  FFMA.FTZ R92, R77, R0, -R15 ;  /* 0x000000004d5c7223 */ /* 0x001fe2000001080f */
        /* <DEDUP_REMOVED lines=11> */
[-CC-:B------:R-:W-:Y:S01]  /*e8c0*/  FFMA.FTZ R17, R93, R0.reuse, -R15.reuse ;  /* 0x000000005d117223 */ /* 0x180fe2000001080f */
[----:B------:R-:W-:Y:S01]  /*e8d0*/  ISETP.GT.AND P3, PT, R16, 0x49, PT ;  /* 0x000000491000780c */ /* 0x000fe20003f64270 */
[----:B------:R-:W-:Y:S01]  /*e8e0*/  FFMA.FTZ R93, R65, R0, -R15 ;  /* 0x00000000415d7223 */ /* 0x000fe2000001080f */
[----:B------:R-:W-:Y:S02]  /*e8f0*/  FSEL R62, R62, -INF , P2 ;  /* 0xff8000003e3e7808 */ /* 0x000fe40001000000 */
[----:B------:R-:W-:Y:S01]  /*e900*/  FMNMX.FTZ R65, R64, R59, !PT ;  /* 0x0000003b40417209 */ /* 0x000fe20007810000 */
[----:B------:R0:W-:Y:S01]  /*e910*/  MUFU.EX2 R67, R92 ;  /* 0x0000005c00437308 */ /* 0x0001e20000000800 */
[----:B------:R-:W-:Y:S02]  /*e920*/  ISETP.GT.AND P2, PT, R16, 0x50, PT ;  /* 0x000000501000780c */ /* 0x000fe40003f44270 */
[----:B0-----:R-:W-:-:S02]  /*e930*/  FSEL R92, R63, -INF , P3 ;  /* 0xff8000003f5c7808 */ /* 0x001fc40001800000 */
[----:B------:R-:W-:Y:S02]  /*e940*/  FMNMX.FTZ R63, R62, R65, !PT ;  /* 0x000000413e3f7209 */ /* 0x000fe40007810000 */
[----:B------:R-:W-:Y:S02]  /*e950*/  ISETP.GT.AND P3, PT, R16, 0x51, PT ;  /* 0x000000511000780c */ /* 0x000fe40003f64270 */
[----:B------:R-:W-:Y:S02]  /*e960*/  FSEL R65, R50, -INF , P2 ;  /* 0xff80000032417808 */ /* 0x000fe40001000000 */
[----:B------:R-:W-:Y:S02]  /*e970*/  FMNMX.FTZ R20, R92, R63, !PT ;  /* 0x0000003f5c147209 */ /* 0x000fe40007810000 */
[----:B------:R-:W-:Y:S02]  /*e980*/  ISETP.GT.AND P2, PT, R16, 0x58, PT ;  /* 0x000000581000780c */ /* 0x000fe40003f44270 */
[----:B------:R-:W-:-:S02]  /*e990*/  FSEL R63, R51, -INF , P3 ;  /* 0xff800000333f7808 */ /* 0x000fc40001800000 */
[----:B------:R-:W-:Y:S01]  /*e9a0*/  FMNMX.FTZ R20, R65, R20, !PT ;  /* 0x0000001441147209 */ /* 0x000fe20007810000 */
[----:B------:R-:W-:Y:S01]  /*e9b0*/  FFMA.FTZ R51, R69, R0, -R15 ;  /* 0x0000000045337223 */ /* 0x000fe2000001080f */
[----:B------:R-:W-:Y:S02]  /*e9c0*/  ISETP.GT.AND P3, PT, R16, 0x59, PT ;  /* 0x000000591000780c */ /* 0x000fe40003f64270 */
[----:B------:R-:W-:Y:S02]  /*e9d0*/  FSEL R54, R54, -INF , P2 ;  /* 0xff80000036367808 */ /* 0x000fe40001000000 */
[----:B------:R-:W-:Y:S02]  /*e9e0*/  FMNMX.FTZ R69, R63, R20, !PT ;  /* 0x000000143f457209 */ /* 0x000fe40007810000 */
[----:B------:R-:W-:Y:S02]  /*e9f0*/  FSEL R55, R55, -INF , P3 ;  /* 0xff80000037377808 */ /* 0x000fe40001800000 */
[----:B------:R-:W-:-:S02]  /*ea00*/  ISETP.GT.AND P2, PT, R16, 0x60, PT ;  /* 0x000000601000780c */ /* 0x000fc40003f44270 */
[----:B------:R-:W-:Y:S01]  /*ea10*/  FMNMX.FTZ R20, R54, R69, !PT ;  /* 0x0000004536147209 */ /* 0x000fe20007810000 */
[--C-:B------:R-:W-:Y:S01]  /*ea20*/  FFMA.FTZ R50, R68, R0, -R15.reuse ;  /* 0x0000000044327223 */ /* 0x100fe2000001080f */
[----:B------:R-:W-:Y:S02]  /*ea30*/  ISETP.GT.AND P3, PT, R16, 0x61, PT ;  /* 0x000000611000780c */ /* 0x000fe40003f64270 */
[----:B------:R-:W-:Y:S02]  /*ea40*/  FSEL R68, R42, -INF , P2 ;  /* 0xff8000002a447808 */ /* 0x000fe40001000000 */
[----:B------:R-:W-:Y:S01]  /*ea50*/  FMNMX.FTZ R69, R55, R20, !PT ;  /* 0x0000001437457209 */ /* 0x000fe20007810000 */
[----:B------:R-:W-:Y:S01]  /*ea60*/  FFMA.FTZ R42, R56, R0, -R15 ;  /* 0x00000000382a7223 */ /* 0x000fe2000001080f */
        /* <DEDUP_REMOVED lines=12> */
[----:B------:R-:W-:Y:S02]  /*eb30*/  FMNMX.FTZ R20, R57, R20, !PT ;  /* 0x0000001439147209 */ /* 0x000fe40007810000 */
[----:B0-----:R-:W-:Y:S01]  /*eb40*/  FSEL R93, R34, -INF , P2 ;  /* 0xff800000225d7808 */ /* 0x001fe20001000000 */
[----:B------:R-:W-:Y:S01]  /*eb50*/  FFMA.FTZ R34, R60, R0, -R15 ;  /* 0x000000003c227223 */ /* 0x000fe2000001080f */
[----:B------:R-:W-:Y:S02]  /*eb60*/  FSEL R60, R35, -INF , P3 ;  /* 0xff800000233c7808 */ /* 0x000fe40001800000 */
[----:B------:R-:W-:-:S02]  /*eb70*/  ISETP.GT.AND P2, PT, R16, 0x78, PT ;  /* 0x000000781000780c */ /* 0x000fc40003f44270 */
[----:B------:R-:W-:Y:S01]  /*eb80*/  FMNMX.FTZ R35, R93, R20, !PT ;  /* 0x000000145d237209 */ /* 0x000fe20007810000 */
[----:B------:R0:W1:Y:S01]  /*eb90*/  MUFU.EX2 R18, R97 ;  /* 0x0000006100127308 */ /* 0x0000620000000800 */
[----:B------:R-:W-:Y:S02]  /*eba0*/  ISETP.GT.AND P3, PT, R16, 0x79, PT ;  /* 0x000000791000780c */ /* 0x000fe40003f64270 */
[----:B------:R-:W-:Y:S02]  /*ebb0*/  FMNMX.FTZ R20, R60, R35, !PT ;  /* 0x000000233c147209 */ /* 0x000fe40007810000 */
[----:B0-----:R-:W-:-:S03]  /*ebc0*/  FSEL R97, R38, -INF , P2 ;  /* 0xff80000026617808 */ /* 0x001fc60001000000 */
[----:B------:R0:W-:Y:S01]  /*ebd0*/  MUFU.EX2 R43, R46 ;  /* 0x0000002e002b7308 */ /* 0x0001e20000000800 */
[C---:B------:R-:W-:Y:S02]  /*ebe0*/  ISETP.GT.AND P2, PT, R16.reuse, 0x80, PT ;  /* 0x000000801000780c */ /* 0x040fe40003f44270 */
[----:B------:R-:W-:Y:S01]  /*ebf0*/  FMNMX.FTZ R20, R97, R20, !PT ;  /* 0x0000001461147209 */ /* 0x000fe20007810000 */
[----:B0-----:R-:W-:Y:S01]  /*ec00*/  FFMA.FTZ R46, R61, R0, -R15 ;  /* 0x000000003d2e7223 */ /* 0x001fe2000001080f */
        /* <DEDUP_REMOVED lines=11> */
[----:B------:R-:W-:-:S04]  /*ecc0*/  FMNMX.FTZ R16, R30, R39, !PT ;  /* 0x000000271e107209 */ /* 0x000fc80007810000 */
[----:B------:R-:W-:-:S05]  /*ecd0*/  FMNMX.FTZ R16, R31, R16, !PT ;  /* 0x000000101f107209 */ /* 0x000fca0007810000 */
[----:B------:R-:W0:Y:S01]  /*ece0*/  SHFL.BFLY PT, R39, R16, 0x2, 0x1f ;  /* 0x0c401f0010277f89 */ /* 0x000e2200000e0000 */
[-CC-:B------:R-:W-:Y:S01]  /*ecf0*/  FFMA.FTZ R47, R52, R0.reuse, -R15.reuse ;  /* 0x00000000342f7223 */ /* 0x180fe2000001080f */
[-CC-:B------:R-:W-:Y:S01]  /*ed00*/  FFMA.FTZ R38, R48, R0.reuse, -R15.reuse ;  /* 0x0000000030267223 */ /* 0x180fe2000001080f */
[-CC-:B------:R-:W-:Y:S01]  /*ed10*/  FFMA.FTZ R48, R49, R0.reuse, -R15.reuse ;  /* 0x0000000031307223 */ /* 0x180fe2000001080f */
[----:B------:R-:W-:Y:S01]  /*ed20*/  FFMA.FTZ R49, R53, R0, -R15 ;  /* 0x0000000035317223 */ /* 0x000fe2000001080f */
[----:B0-----:R-:W-:-:S05]  /*ed30*/  FMNMX.FTZ R52, R16, R39, !PT ;  /* 0x0000002710347209 */ /* 0x001fca0007810000 */
[----:B------:R-:W0:Y:S01]  /*ed40*/  SHFL.BFLY PT, R53, R52, 0x1, 0x1f ;  /* 0x0c201f0034357f89 */ /* 0x000e2200000e0000 */
[-CC-:B------:R-:W-:Y:S01]  /*ed50*/  FFMA.FTZ R16, R25, R0.reuse, -R15.reuse ;  /* 0x0000000019107223 */ /* 0x180fe2000001080f */
[----:B------:R2:W-:Y:S01]  /*ed60*/  MUFU.EX2 R35, R46 ;  /* 0x0000002e00237308 */ /* 0x0005e20000000800 */
[-CC-:B------:R-:W-:Y:S01]  /*ed70*/  FFMA.FTZ R39, R32, R0.reuse, -R15.reuse ;  /* 0x0000000020277223 */ /* 0x180fe2000001080f */
[-CC-:B------:R-:W-:Y:S01]  /*ed80*/  FFMA.FTZ R32, R28, R0.reuse, -R15.reuse ;  /* 0x000000001c207223 */ /* 0x180fe2000001080f */
[-CC-:B--2---:R-:W-:Y:S01]  /*ed90*/  FFMA.FTZ R46, R40, R0.reuse, -R15.reuse ;  /* 0x00000000282e7223 */ /* 0x184fe2000001080f */
[----:B------:R-:W-:Y:S01]  /*eda0*/  FFMA.FTZ R40, R44, R0, -R15 ;  /* 0x000000002c287223 */ /* 0x000fe2000001080f */
[----:B0-----:R-:W-:-:S04]  /*edb0*/  FMNMX.FTZ R20, R52, R53, !PT ;  /* 0x0000003534147209 */ /* 0x001fc80007810000 */
[C---:B------:R-:W-:Y:S01]  /*edc0*/  FSETP.NEU.FTZ.AND P2, PT, R20.reuse, -INF , PT ;  /* 0xff8000001400780b */ /* 0x040fe20003f5d000 */
[-C--:B------:R-:W-:Y:S01]  /*edd0*/  FMUL.FTZ R25, R20, R0.reuse ;  /* 0x0000000014197220 */ /* 0x080fe20000410000 */
[-CC-:B------:R-:W-:Y:S01]  /*ede0*/  FFMA.FTZ R44, R45, R0.reuse, -R15.reuse ;  /* 0x000000002d2c7223 */ /* 0x180fe2000001080f */
[----:B------:R-:W-:-:S03]  /*edf0*/  FFMA.FTZ R45, R33, R0, -R15 ;  /* 0x00000000212d7223 */ /* 0x000fc6000001080f */
[----:B------:R-:W-:Y:S01]  /*ee00*/  FSEL R25, R25, RZ, P2 ;  /* 0x000000ff19197208 */ /* 0x000fe20001000000 */
[----:B------:R-:W-:-:S04]  /*ee10*/  FFMA.FTZ R33, R24, R0, -R15 ;  /* 0x0000000018217223 */ /* 0x000fc8000001080f */
[-CC-:B------:R-:W-:Y:S01]  /*ee20*/  FFMA.FTZ R24, R90, R0.reuse, -R25.reuse ;  /* 0x000000005a187223 */ /* 0x180fe20000010819 */
[-CC-:B------:R-:W-:Y:S01]  /*ee30*/  FFMA.FTZ R28, R91, R0.reuse, -R25.reuse ;  /* 0x000000005b1c7223 */ /* 0x180fe20000010819 */
[-CC-:B------:R-:W-:Y:S01]  /*ee40*/  FFMA.FTZ R53, R94, R0.reuse, -R25.reuse ;  /* 0x000000005e357223 */ /* 0x180fe20000010819 */
[----:B------:R-:W-:Y:S01]  /*ee50*/  MUFU.EX2 R88, R88 ;  /* 0x0000005800587308 */ /* 0x000fe20000000800 */
[-C--:B------:R-:W-:Y:S01]  /*ee60*/  FFMA.FTZ R90, R95, R0.reuse, -R25 ;  /* 0x000000005f5a7223 */ /* 0x080fe20000010819 */
[-CC-:B------:R-:W-:Y:S01]  /*ee70*/  FFMA.FTZ R80, R80, R0.reuse, -R15.reuse ;  /* 0x0000000050507223 */ /* 0x180fe2000001080f */
[-CC-:B------:R-:W-:Y:S01]  /*ee80*/  FFMA.FTZ R81, R81, R0.reuse, -R15.reuse ;  /* 0x0000000051517223 */ /* 0x180fe2000001080f */
[----:B------:R-:W-:-:S04]  /*ee90*/  FFMA.FTZ R72, R72, R0, -R15 ;  /* 0x0000000048487223 */ /* 0x000fc8000001080f */
[----:B------:R-:W-:Y:S01]  /*eea0*/  MUFU.EX2 R24, R24 ;  /* 0x0000001800187308 */ /* 0x000fe20000000800 */
[-CC-:B------:R-:W-:Y:S01]  /*eeb0*/  FFMA.FTZ R73, R73, R0.reuse, -R15.reuse ;  /* 0x0000000049497223 */ /* 0x180fe2000001080f */
[-CC-:B------:R-:W-:Y:S01]  /*eec0*/  FFMA.FTZ R41, R41, R0.reuse, -R15.reuse ;  /* 0x0000000029297223 */ /* 0x180fe2000001080f */
[-CC-:B------:R-:W-:Y:S01]  /*eed0*/  FFMA.FTZ R36, R36, R0.reuse, -R15.reuse ;  /* 0x0000000024247223 */ /* 0x180fe2000001080f */
[----:B------:R-:W-:-:S04]  /*eee0*/  FFMA.FTZ R37, R37, R0, -R15 ;  /* 0x0000000025257223 */ /* 0x000fc8000001080f */
[----:B------:R-:W0:Y:S01]  /*eef0*/  MUFU.EX2 R28, R28 ;  /* 0x0000001c001c7308 */ /* 0x000e220000000800 */
[-C--:B------:R-:W-:Y:S01]  /*ef00*/  FFMA.FTZ R15, R29, R0.reuse, -R15 ;  /* 0x000000001d0f7223 */ /* 0x080fe2000001080f */
[-CC-:B------:R-:W-:Y:S01]  /*ef10*/  FFMA.FTZ R29, R89, R0.reuse, -R25.reuse ;  /* 0x00000000591d7223 */ /* 0x180fe20000010819 */
[-CC-:B------:R-:W-:Y:S01]  /*ef20*/  FFMA.FTZ R89, R84, R0.reuse, -R25.reuse ;  /* 0x0000000054597223 */ /* 0x180fe20000010819 */
[----:B------:R-:W-:-:S04]  /*ef30*/  FFMA.FTZ R84, R86, R0, -R25 ;  /* 0x0000000056547223 */ /* 0x000fc80000010819 */
[----:B------:R-:W2:Y:S01]  /*ef40*/  MUFU.EX2 R53, R53 ;  /* 0x0000003500357308 */ /* 0x000ea20000000800 */
[-CC-:B------:R-:W-:Y:S01]  /*ef50*/  FFMA.FTZ R86, R75, R0.reuse, -R25.reuse ;  /* 0x000000004b567223 */ /* 0x180fe20000010819 */
[-CC-:B------:R-:W-:Y:S01]  /*ef60*/  FFMA.FTZ R75, R78, R0.reuse, -R25.reuse ;  /* 0x000000004e4b7223 */ /* 0x180fe20000010819 */
[----:B------:R-:W-:-:S05]  /*ef70*/  FFMA.FTZ R78, R85, R0, -R25 ;  /* 0x00000000554e7223 */ /* 0x000fca0000010819 */
[----:B------:R-:W3:Y:S01]  /*ef80*/  MUFU.EX2 R17, R17 ;  /* 0x0000001100117308 */ /* 0x000ee20000000800 */
[-CC-:B------:R-:W-:Y:S01]  /*ef90*/  FFMA.FTZ R85, R76, R0.reuse, -R25.reuse ;  /* 0x000000004c557223 */ /* 0x180fe20000010819 */
[----:B------:R-:W-:-:S06]  /*efa0*/  FFMA.FTZ R76, R71, R0, -R25 ;  /* 0x00000000474c7223 */ /* 0x000fcc0000010819 */
[----:B------:R-:W4:Y:S01]  /*efb0*/  MUFU.EX2 R90, R90 ;  /* 0x0000005a005a7308 */ /* 0x000f220000000800 */
[-CC-:B------:R-:W-:Y:S01]  /*efc0*/  FFMA.FTZ R71, R77, R0.reuse, -R25.reuse ;  /* 0x000000004d477223 */ /* 0x180fe20000010819 */
[----:B------:R-:W-:-:S06]  /*efd0*/  FFMA.FTZ R77, R62, R0, -R25 ;  /* 0x000000003e4d7223 */ /* 0x000fcc0000010819 */
[----:B------:R0:W-:Y:S01]  /*efe0*/  MUFU.EX2 R52, R16 ;  /* 0x0000001000347308 */ /* 0x0001e20000000800 */
[----:B-1----:R-:W-:Y:S01]  /*eff0*/  FADD.FTZ R91, R18, R19 ;  /* 0x00000013125b7221 */ /* 0x002fe20000010000 */
[----:B------:R-:W-:-:S06]  /*f000*/  FFMA.FTZ R62, R92, R0, -R25 ;  /* 0x000000005c3e7223 */ /* 0x000fcc0000010819 */
[----:B------:R-:W1:Y:S01]  /*f010*/  MUFU.EX2 R80, R80 ;  /* 0x0000005000507308 */ /* 0x000e620000000800 */
[----:B0-----:R-:W-:Y:S02]  /*f020*/  @!P1 VIADD R16, R21, 0x31c40 ;  /* 0x00031c4015109836 */ /* 0x001fe40000000000 */
[----:B------:R-:W-:-:S03]  /*f030*/  FADD.FTZ R92, R24, R28 ;  /* 0x0000001c185c7221 */ /* 0x000fc60000010000 */
[----:B------:R-:W-:Y:S02]  /*f040*/  @!P1 PRMT R16, RZ, 0x654, R16 ;  /* 0x00000654ff109816 */ /* 0x000fe40000000010 */
[----:B------:R-:W0:Y:S01]  /*f050*/  MUFU.EX2 R29, R29 ;  /* 0x0000001d001d7308 */ /* 0x000e220000000800 */
[----:B------:R-:W-:Y:S01]  /*f060*/  FFMA.FTZ R87, R87, R0, -R25 ;  /* 0x0000000057577223 */ /* 0x000fe20000010819 */
[----:B------:R2:W-:Y:S01]  /*f070*/  @!P1 SYNCS.ARRIVE.TRANS64.RED.A1T0 RZ, [R16+URZ], RZ ;  /* 0x000000ff10ff99a7 */ /* 0x0005e2000810043f */
[----:B------:R-:W-:-:S05]  /*f080*/  FADD.FTZ R94, R88, R91 ;  /* 0x0000005b585e7221 */ /* 0x000fca0000010000 */
[----:B------:R-:W-:Y:S01]  /*f090*/  MUFU.EX2 R81, R81 ;  /* 0x0000005100517308 */ /* 0x000fe20000000800 */
[----:B--2---:R-:W-:Y:S01]  /*f0a0*/  F2FP.F16.F32.PACK_AB R16, R19, R18 ;  /* 0x000000121310723e */ /* 0x004fe200000000ff */
[----:B------:R-:W-:-:S06]  /*f0b0*/  FADD.FTZ R19, R53, R92 ;  /* 0x0000005c35137221 */ /* 0x000fcc0000010000 */
[----:B------:R-:W2:Y:S01]  /*f0c0*/  MUFU.EX2 R89, R89 ;  /* 0x0000005900597308 */ /* 0x000ea20000000800 */
[----:B------:R-:W-:Y:S01]  /*f0d0*/  FFMA.FTZ R74, R74, R0, -R25 ;  /* 0x000000004a4a7223 */ /* 0x000fe20000010819 */
[C---:B---3--:R-:W-:Y:S01]  /*f0e0*/  FADD.FTZ R91, R17.reuse, R94 ;  /* 0x0000005e115b7221 */ /* 0x048fe20000010000 */
[----:B------:R-:W-:-:S05]  /*f0f0*/  F2FP.F16.F32.PACK_AB R18, R17, R88 ;  /* 0x000000581112723e */ /* 0x000fca00000000ff */
[----:B------:R-:W3:Y:S01]  /*f100*/  MUFU.EX2 R82, R82 ;  /* 0x0000005200527308 */ /* 0x000ee20000000800 */
[----:B------:R-:W-:Y:S01]  /*f110*/  F2FP.F16.F32.PACK_AB R17, R28, R24 ;  /* 0x000000181c11723e */ /* 0x000fe200000000ff */
[C---:B----4-:R-:W-:Y:S01]  /*f120*/  FADD.FTZ R24, R90.reuse, R19 ;  /* 0x000000135a187221 */ /* 0x050fe20000010000 */
[----:B------:R-:W-:-:S05]  /*f130*/  F2FP.F16.F32.PACK_AB R19, R90, R53 ;  /* 0x000000355a13723e */ /* 0x000fca00000000ff */
[----:B------:R-:W4:Y:S01]  /*f140*/  MUFU.EX2 R84, R84 ;  /* 0x0000005400547308 */ /* 0x000f220000000800 */
[-CC-:B------:R-:W-:Y:S01]  /*f150*/  FFMA.FTZ R53, R63, R0.reuse, -R25.reuse ;  /* 0x000000003f357223 */ /* 0x180fe20000010819 */
[----:B------:R-:W-:Y:S01]  /*f160*/  FFMA.FTZ R28, R56, R0, -R25 ;  /* 0x00000000381c7223 */ /* 0x000fe20000010819 */
[----:B-1----:R-:W-:-:S05]  /*f170*/  FADD.FTZ R56, R80, R91 ;  /* 0x0000005b50387221 */ /* 0x002fca0000010000 */
[----:B------:R-:W1:Y:S01]  /*f180*/  MUFU.EX2 R87, R87 ;  /* 0x0000005700577308 */ /* 0x000e620000000800 */
[----:B------:R-:W-:Y:S01]  /*f190*/  FFMA.FTZ R92, R54, R0, -R25 ;  /* 0x00000000365c7223 */ /* 0x000fe20000010819 */
[----:B0-----:R-:W-:-:S06]  /*f1a0*/  FADD.FTZ R24, R29, R24 ;  /* 0x000000181d187221 */ /* 0x001fcc0000010000 */
[----:B------:R-:W0:Y:S01]  /*f1b0*/  MUFU.EX2 R72, R72 ;  /* 0x0000004800487308 */ /* 0x000e220000000800 */
[----:B--2---:R-:W-:Y:S01]  /*f1c0*/  FADD.FTZ R91, R89, R24 ;  /* 0x00000018595b7221 */ /* 0x004fe20000010000 */
[----:B------:R-:W-:-:S06]  /*f1d0*/  FFMA.FTZ R79, R79, R0, -R25 ;  /* 0x000000004f4f7223 */ /* 0x000fcc0000010819 */
[----:B------:R-:W2:Y:S08]  /*f1e0*/  MUFU.EX2 R74, R74 ;  /* 0x0000004a004a7308 */ /* 0x000eb00000000800 */
[----:B------:R-:W2:Y:S08]  /*f1f0*/  MUFU.EX2 R73, R73 ;  /* 0x0000004900497308 */ /* 0x000eb00000000800 */
[----:B------:R3:W-:Y:S01]  /*f200*/  MUFU.EX2 R54, R53 ;  /* 0x0000003500367308 */ /* 0x0007e20000000800 */
[----:B------:R-:W-:-:S07]  /*f210*/  FFMA.FTZ R63, R60, R0, -R25 ;  /* 0x000000003c3f7223 */ /* 0x000fce0000010819 */
[----:B------:R-:W2:Y:S01]  /*f220*/  MUFU.EX2 R86, R86 ;  /* 0x0000005600567308 */ /* 0x000ea20000000800 */
[----:B---3--:R-:W-:Y:S01]  /*f230*/  FADD.FTZ R53, R81, R56 ;  /* 0x0000003851357221 */ /* 0x008fe20000010000 */
[----:B------:R-:W-:-:S03]  /*f240*/  FFMA.FTZ R56, R27, R0, -R25 ;  /* 0x000000001b387223 */ /* 0x000fc60000010819 */
[----:B------:R-:W-:-:S03]  /*f250*/  FADD.FTZ R24, R82, R53 ;  /* 0x0000003552187221 */ /* 0x000fc60000010000 */
[----:B------:R3:W-:Y:S01]  /*f260*/  MUFU.EX2 R21, R77 ;  /* 0x0000004d00157308 */ /* 0x0007e20000000800 */
[----:B------:R-:W-:Y:S01]  /*f270*/  FADD.FTZ R27, R83, R24 ;  /* 0x00000018531b7221 */ /* 0x000fe20000010000 */
[----:B------:R-:W-:-:S06]  /*f280*/  FFMA.FTZ R70, R70, R0, -R25 ;  /* 0x0000000046467223 */ /* 0x000fcc0000010819 */
[----:B------:R-:W2:Y:S01]  /*f290*/  MUFU.EX2 R66, R66 ;  /* 0x0000004200427308 */ /* 0x000ea20000000800 */
[-CC-:B---3--:R-:W-:Y:S01]  /*f2a0*/  FFMA.FTZ R77, R69, R0.reuse, -R25.reuse ;  /* 0x00000000454d7223 */ /* 0x188fe20000010819 */
[-CC-:B------:R-:W-:Y:S01]  /*f2b0*/  FFMA.FTZ R69, R57, R0.reuse, -R25.reuse ;  /* 0x0000000039457223 */ /* 0x180fe20000010819 */
[----:B------:R-:W-:Y:S01]  /*f2c0*/  FFMA.FTZ R57, R26, R0, -R25 ;  /* 0x000000001a397223 */ /* 0x000fe20000010819 */
[----:B----4-:R-:W-:-:S04]  /*f2d0*/  FADD.FTZ R26, R84, R91 ;  /* 0x0000005b541a7221 */ /* 0x010fc80000010000 */
        /* <DEDUP_REMOVED lines=9> */
[-CC-:B------:R-:W-:Y:S01]  /*f370*/  FFMA.FTZ R53, R30, R0.reuse, -R25.reuse ;  /* 0x000000001e357223 */ /* 0x180fe20000010819 */
[----:B------:R-:W-:Y:S01]  /*f380*/  FFMA.FTZ R60, R31, R0, -R25 ;  /* 0x000000001f3c7223 */ /* 0x000fe20000010819 */
[----:B-1----:R-:W-:Y:S01]  /*f390*/  FADD.FTZ R25, R87, R26 ;  /* 0x0000001a57197221 */ /* 0x002fe20000010000 */
[----:B0-----:R-:W-:-:S04]  /*f3a0*/  FADD.FTZ R24, R72, R27 ;  /* 0x0000001b48187221 */ /* 0x001fc80000010000 */
[----:B------:R-:W0:Y:S01]  /*f3b0*/  MUFU.EX2 R58, R58 ;  /* 0x0000003a003a7308 */ /* 0x000e220000000800 */
[----:B--2---:R-:W-:Y:S01]  /*f3c0*/  FADD.FTZ R25, R74, R25 ;  /* 0x000000194a197221 */ /* 0x004fe20000010000 */
[----:B------:R-:W-:-:S06]  /*f3d0*/  FADD.FTZ R27, R73, R24 ;  /* 0x00000018491b7221 */ /* 0x000fcc0000010000 */
[----:B------:R-:W1:Y:S01]  /*f3e0*/  MUFU.EX2 R78, R78 ;  /* 0x0000004e004e7308 */ /* 0x000e620000000800 */
[----:B------:R-:W-:Y:S01]  /*f3f0*/  FADD.FTZ R24, R86, R25 ;  /* 0x0000001956187221 */ /* 0x000fe20000010000 */
[----:B------:R-:W-:-:S06]  /*f400*/  FADD.FTZ R26, R66, R27 ;  /* 0x0000001b421a7221 */ /* 0x000fcc0000010000 */
[----:B------:R-:W2:Y:S01]  /*f410*/  MUFU.EX2 R85, R85 ;  /* 0x0000005500557308 */ /* 0x000ea20000000800 */
[----:B---3--:R-:W-:Y:S01]  /*f420*/  FADD.FTZ R30, R75, R24 ;  /* 0x000000184b1e7221 */ /* 0x008fe20000010000 */
[----:B------:R3:W-:Y:S01]  /*f430*/  STSM.16.M88.4 [R23+0x24300], R16 ;  /* 0x0243001017007844 */ /* 0x0007e20000000200 */
[----:B------:R-:W-:-:S05]  /*f440*/  FADD.FTZ R27, R67, R26 ;  /* 0x0000001a431b7221 */ /* 0x000fca0000010000 */
[----:B------:R-:W2:Y:S08]  /*f450*/  MUFU.EX2 R50, R50 ;  /* 0x0000003200327308 */ /* 0x000eb00000000800 */
[----:B------:R-:W2:Y:S01]  /*f460*/  MUFU.EX2 R70, R70 ;  /* 0x0000004600467308 */ /* 0x000ea20000000800 */
[----:B---3--:R-:W-:Y:S01]  /*f470*/  F2FP.F16.F32.PACK_AB R17, R89, R29 ;  /* 0x0000001d5911723e */ /* 0x008fe200000000ff */
[----:B----4-:R-:W-:-:S06]  /*f480*/  FADD.FTZ R29, R79, R30 ;  /* 0x0000001e4f1d7221 */ /* 0x010fcc0000010000 */
[----:B------:R-:W3:Y:S01]  /*f490*/  MUFU.EX2 R51, R51 ;  /* 0x0000003300337308 */ /* 0x000ee20000000800 */
[----:B0-----:R-:W-:Y:S01]  /*f4a0*/  FADD.FTZ R30, R58, R27 ;  /* 0x0000001b3a1e7221 */ /* 0x001fe20000010000 */
[----:B------:R-:W-:Y:S01]  /*f4b0*/  F2FP.F16.F32.PACK_AB R24, R73, R72 ;  /* 0x000000484918723e */ /* 0x000fe200000000ff */
[----:B-1----:R-:W-:-:S05]  /*f4c0*/  FADD.FTZ R72, R78, R29 ;  /* 0x0000001d4e487221 */ /* 0x002fca0000010000 */
[----:B------:R-:W0:Y:S01]  /*f4d0*/  MUFU.EX2 R76, R76 ;  /* 0x0000004c004c7308 */ /* 0x000e220000000800 */
[----:B------:R-:W-:Y:S01]  /*f4e0*/  FADD.FTZ R29, R59, R30 ;  /* 0x0000001e3b1d7221 */ /* 0x000fe20000010000 */
[----:B--2---:R-:W-:-:S06]  /*f4f0*/  FADD.FTZ R31, R85, R72 ;  /* 0x00000048551f7221 */ /* 0x004fcc0000010000 */
[----:B------:R-:W1:Y:S01]  /*f500*/  MUFU.EX2 R42, R42 ;  /* 0x0000002a002a7308 */ /* 0x000e620000000800 */
[----:B------:R-:W-:-:S07]  /*f510*/  FADD.FTZ R30, R50, R29 ;  /* 0x0000001d321e7221 */ /* 0x000fce0000010000 */
[----:B------:R-:W2:Y:S01]  /*f520*/  MUFU.EX2 R71, R71 ;  /* 0x0000004700477308 */ /* 0x000ea20000000800 */
[----:B------:R-:W-:Y:S01]  /*f530*/  F2FP.F16.F32.PACK_AB R16, R81, R80 ;  /* 0x000000505110723e */ /* 0x000fe200000000ff */
[----:B------:R-:W-:-:S06]  /*f540*/  FADD.FTZ R31, R70, R31 ;  /* 0x0000001f461f7221 */ /* 0x000fcc0000010000 */
[----:B------:R-:W4:Y:S08]  /*f550*/  MUFU.EX2 R64, R64 ;  /* 0x0000004000407308 */ /* 0x000f300000000800 */
[----:B------:R-:W4:Y:S01]  /*f560*/  MUFU.EX2 R34, R34 ;  /* 0x0000002200227308 */ /* 0x000f220000000800 */
[----:B------:R-:W-:-:S07]  /*f570*/  F2FP.F16.F32.PACK_AB R26, R67, R66 ;  /* 0x00000042431a723e */ /* 0x000fce00000000ff */
[----:B------:R3:W-:Y:S02]  /*f580*/  MUFU.EX2 R81, R28 ;  /* 0x0000001c00517308 */ /* 0x0007e40000000800 */
[----:B---3--:R-:W-:Y:S01]  /*f590*/  F2FP.F16.F32.PACK_AB R28, R59, R58 ;  /* 0x0000003a3b1c723e */ /* 0x008fe200000000ff */
[----:B------:R-:W-:-:S05]  /*f5a0*/  FADD.FTZ R59, R51, R30 ;  /* 0x0000001e333b7221 */ /* 0x000fca0000010000 */
[----:B------:R-:W3:Y:S01]  /*f5b0*/  MUFU.EX2 R62, R62 ;  /* 0x0000003e003e7308 */ /* 0x000ee20000000800 */
[----:B------:R-:W-:Y:S01]  /*f5c0*/  F2FP.F16.F32.PACK_AB R30, R51, R50 ;  /* 0x00000032331e723e */ /* 0x000fe200000000ff */
[----:B0-----:R-:W-:Y:S01]  /*f5d0*/  FADD.FTZ R50, R76, R31 ;  /* 0x0000001f4c327221 */ /* 0x001fe20000010000 */
[----:B-1----:R-:W-:-:S03]  /*f5e0*/  FADD.FTZ R66, R42, R59 ;  /* 0x0000003b2a427221 */ /* 0x002fc60000010000 */
[----:B--2---:R-:W-:Y:S02]  /*f5f0*/  FADD.FTZ R51, R71, R50 ;  /* 0x0000003247337221 */ /* 0x004fe40000010000 */
[----:B------:R-:W0:Y:S01]  /*f600*/  MUFU.EX2 R38, R38 ;  /* 0x0000002600267308 */ /* 0x000e220000000800 */
[----:B------:R-:W-:Y:S01]  /*f610*/  FADD.FTZ R59, R43, R66 ;  /* 0x000000422b3b7221 */ /* 0x000fe20000010000 */
[----:B------:R-:W-:Y:S01]  /*f620*/  F2FP.F16.F32.PACK_AB R18, R83, R82 ;  /* 0x000000525312723e */ /* 0x000fe200000000ff */
[----:B----4-:R-:W-:-:S05]  /*f630*/  FADD.FTZ R66, R64, R51 ;  /* 0x0000003340427221 */ /* 0x010fca0000010000 */
[----:B------:R-:W1:Y:S01]  /*f640*/  MUFU.EX2 R65, R65 ;  /* 0x0000004100417308 */ /* 0x000e620000000800 */
[----:B------:R-:W-:Y:S02]  /*f650*/  F2FP.F16.F32.PACK_AB R19, R87, R84 ;  /* 0x000000545713723e */ /* 0x000fe400000000ff */
[----:B------:R-:W-:-:S05]  /*f660*/  F2FP.F16.F32.PACK_AB R31, R76, R70 ;  /* 0x000000464c1f723e */ /* 0x000fca00000000ff */
[----:B------:R-:W2:Y:S01]  /*f670*/  MUFU.EX2 R48, R48 ;  /* 0x0000003000307308 */ /* 0x000ea20000000800 */
[----:B------:R-:W-:Y:S01]  /*f680*/  FADD.FTZ R70, R34, R59 ;  /* 0x0000003b22467221 */ /* 0x000fe20000010000 */
[----:B------:R-:W-:Y:S01]  /*f690*/  FADD.FTZ R51, R21, R66 ;  /* 0x0000004215337221 */ /* 0x000fe20000010000 */
[----:B------:R4:W-:Y:S01]  /*f6a0*/  STSM.16.M88.4 [R23+0x25b00], R16 ;  /* 0x025b001017007844 */ /* 0x0009e20000000200 */
[----:B------:R-:W-:-:S04]  /*f6b0*/  F2FP.F16.F32.PACK_AB R25, R86, R74 ;  /* 0x0000004a5619723e */ /* 0x000fc800000000ff */
[----:B------:R-:W2:Y:S01]  /*f6c0*/  MUFU.EX2 R47, R47 ;  /* 0x0000002f002f7308 */ /* 0x000ea20000000800 */
[----:B------:R-:W-:-:S07]  /*f6d0*/  F2FP.F16.F32.PACK_AB R27, R79, R75 ;  /* 0x0000004b4f1b723e */ /* 0x000fce00000000ff */
[----:B------:R-:W2:Y:S01]  /*f6e0*/  MUFU.EX2 R55, R92 ;  /* 0x0000005c00377308 */ /* 0x000ea20000000800 */
[----:B----4-:R-:W-:Y:S01]  /*f6f0*/  F2FP.F16.F32.PACK_AB R16, R43, R42 ;  /* 0x0000002a2b10723e */ /* 0x010fe200000000ff */
[----:B------:R-:W-:Y:S01]  /*f700*/  FADD.FTZ R43, R35, R70 ;  /* 0x00000046232b7221 */ /* 0x000fe20000010000 */
[----:B---3--:R-:W-:-:S05]  /*f710*/  FADD.FTZ R42, R62, R51 ;  /* 0x000000333e2a7221 */ /* 0x008fca0000010000 */
[----:B------:R-:W3:Y:S01]  /*f720*/  MUFU.EX2 R49, R49 ;  /* 0x0000003100317308 */ /* 0x000ee20000000800 */
[----:B------:R-:W-:Y:S01]  /*f730*/  F2FP.F16.F32.PACK_AB R29, R85, R78 ;  /* 0x0000004e551d723e */ /* 0x000fe200000000ff */
[----:B------:R1:W-:Y:S01]  /*f740*/  STSM.16.M88.4 [R23+0x27300], R24 ;  /* 0x0273001817007844 */ /* 0x0003e20000000200 */
[----:B0-----:R-:W-:-:S05]  /*f750*/  FADD.FTZ R43, R38, R43 ;  /* 0x0000002b262b7221 */ /* 0x001fca0000010000 */
[----:B------:R-:W0:Y:S01]  /*f760*/  MUFU.EX2 R68, R90 ;  /* 0x0000005a00447308 */ /* 0x000e220000000800 */
[----:B------:R4:W-:Y:S07]  /*f770*/  STSM.16.M88.4 [R23+0x28b00], R28 ;  /* 0x028b001c17007844 */ /* 0x0009ee0000000200 */
[----:B------:R-:W0:Y:S01]  /*f780*/  MUFU.EX2 R46, R46 ;  /* 0x0000002e002e7308 */ /* 0x000e220000000800 */
[----:B-1----:R-:W-:Y:S01]  /*f790*/  FADD.FTZ R25, R65, R42 ;  /* 0x0000002a41197221 */ /* 0x002fe20000010000 */
[----:B--2---:R-:W-:-:S06]  /*f7a0*/  FADD.FTZ R26, R48, R43 ;  /* 0x0000002b301a7221 */ /* 0x004fcc0000010000 */
[----:B------:R-:W1:Y:S01]  /*f7b0*/  MUFU.EX2 R88, R88 ;  /* 0x0000005800587308 */ /* 0x000e620000000800 */
[----:B----4-:R-:W-:Y:S01]  /*f7c0*/  FADD.FTZ R28, R54, R25 ;  /* 0x00000019361c7221 */ /* 0x010fe20000010000 */
[----:B------:R-:W-:Y:S01]  /*f7d0*/  F2FP.F16.F32.PACK_AB R19, R62, R21 ;  /* 0x000000153e13723e */ /* 0x000fe200000000ff */
[----:B------:R-:W-:-:S05]  /*f7e0*/  FADD.FTZ R26, R47, R26 ;  /* 0x0000001a2f1a7221 */ /* 0x000fca0000010000 */
[----:B------:R-:W2:Y:S01]  /*f7f0*/  MUFU.EX2 R41, R41 ;  /* 0x0000002900297308 */ /* 0x000ea20000000800 */
[----:B------:R-:W-:Y:S01]  /*f800*/  F2FP.F16.F32.PACK_AB R18, R35, R34 ;  /* 0x000000222312723e */ /* 0x000fe200000000ff */
[----:B------:R-:W-:Y:S01]  /*f810*/  FADD.FTZ R21, R55, R28 ;  /* 0x0000001c37157221 */ /* 0x000fe20000010000 */
[----:B------:R-:W4:Y:S05]  /*f820*/  @P5 LDC R35, c[0x0][0x44c] ;  /* 0x00011300ff235b82 */ /* 0x000f2a0000000800 */
[----:B------:R-:W2:Y:S01]  /*f830*/  MUFU.EX2 R40, R40 ;  /* 0x0000002800287308 */ /* 0x000ea20000000800 */
[----:B---3--:R-:W-:Y:S01]  /*f840*/  FADD.FTZ R29, R49, R26 ;  /* 0x0000001a311d7221 */ /* 0x008fe20000010000 */
[----:B0-----:R-:W-:Y:S01]  /*f850*/  FADD.FTZ R21, R68, R21 ;  /* 0x0000001544157221 */ /* 0x001fe20000010000 */
[----:B------:R-:W0:Y:S05]  /*f860*/  @P5 LDC R43, c[0x0][0x450] ;  /* 0x00011400ff2b5b82 */ /* 0x000e2a0000000800 */
[----:B------:R-:W3:Y:S01]  /*f870*/  MUFU.EX2 R77, R77 ;  /* 0x0000004d004d7308 */ /* 0x000ee20000000800 */
[----:B------:R-:W-:Y:S01]  /*f880*/  FADD.FTZ R28, R46, R29 ;  /* 0x0000001d2e1c7221 */ /* 0x000fe20000010000 */
[----:B-1----:R-:W-:-:S06]  /*f890*/  FADD.FTZ R30, R88, R21 ;  /* 0x00000015581e7221 */ /* 0x002fcc0000010000 */
[----:B------:R-:W1:Y:S08]  /*f8a0*/  MUFU.EX2 R44, R44 ;  /* 0x0000002c002c7308 */ /* 0x000e700000000800 */
[----:B------:R-:W4:Y:S01]  /*f8b0*/  MUFU.EX2 R58, R69 ;  /* 0x00000045003a7308 */ /* 0x000f220000000800 */
[----:B--2---:R-:W-:Y:S01]  /*f8c0*/  FADD.FTZ R21, R41, R28 ;  /* 0x0000001c29157221 */ /* 0x004fe20000010000 */
[----:B------:R-:W-:-:S06]  /*f8d0*/  FADD.FTZ R30, R81, R30 ;  /* 0x0000001e511e7221 */ /* 0x000fcc0000010000 */
[----:B------:R-:W2:Y:S01]  /*f8e0*/  MUFU.EX2 R39, R39 ;  /* 0x0000002700277308 */ /* 0x000ea20000000800 */
[----:B------:R-:W-:-:S07]  /*f8f0*/  F2FP.F16.F32.PACK_AB R17, R64, R71 ;  /* 0x000000474011723e */ /* 0x000fce00000000ff */
[----:B------:R-:W0:Y:S01]  /*f900*/  MUFU.EX2 R93, R93 ;  /* 0x0000005d005d7308 */ /* 0x000e220000000800 */
[----:B------:R-:W-:Y:S01]  /*f910*/  FADD.FTZ R21, R40, R21 ;  /* 0x0000001528157221 */ /* 0x000fe20000010000 */
[----:B---3--:R-:W-:-:S06]  /*f920*/  FADD.FTZ R31, R77, R30 ;  /* 0x0000001e4d1f7221 */ /* 0x008fcc0000010000 */
[----:B------:R-:W3:Y:S01]  /*f930*/  MUFU.EX2 R45, R45 ;  /* 0x0000002d002d7308 */ /* 0x000ee20000000800 */
[----:B------:R-:W-:-:S07]  /*f940*/  F2FP.F16.F32.PACK_AB R24, R48, R38 ;  /* 0x000000263018723e */ /* 0x000fce00000000ff */
[----:B------:R-:W3:Y:S01]  /*f950*/  MUFU.EX2 R50, R63 ;  /* 0x0000003f00327308 */ /* 0x000ee20000000800 */
[----:B------:R4:W-:Y:S01]  /*f960*/  STSM.16.M88.4 [R23+0x2a300], R16 ;  /* 0x02a3001017007844 */ /* 0x0009e20000000200 */
[----:B-1----:R-:W-:-:S06]  /*f970*/  FADD.FTZ R38, R44, R21 ;  /* 0x000000152c267221 */ /* 0x002fcc0000010000 */
[----:B------:R-:W1:Y:S08]  /*f980*/  MUFU.EX2 R36, R36 ;  /* 0x0000002400247308 */ /* 0x000e700000000800 */
[----:B------:R-:W1:Y:S01]  /*f990*/  MUFU.EX2 R97, R97 ;  /* 0x0000006100617308 */ /* 0x000e620000000800 */
[----:B----4-:R-:W-:Y:S01]  /*f9a0*/  FADD.FTZ R16, R58, R31 ;  /* 0x0000001f3a107221 */ /* 0x010fe20000010000 */
[----:B------:R-:W-:Y:S01]  /*f9b0*/  F2FP.F16.F32.PACK_AB R25, R54, R65 ;  /* 0x000000413619723e */ /* 0x000fe200000000ff */
[----:B--2---:R-:W-:Y:S01]  /*f9c0*/  FADD.FTZ R38, R39, R38 ;  /* 0x0000002627267221 */ /* 0x004fe20000010000 */
[----:B------:R-:W-:-:S04]  /*f9d0*/  F2FP.F16.F32.PACK_AB R26, R49, R47 ;  /* 0x0000002f311a723e */ /* 0x000fc800000000ff */
[----:B------:R-:W2:Y:S01]  /*f9e0*/  MUFU.EX2 R37, R37 ;  /* 0x0000002500257308 */ /* 0x000ea20000000800 */
[----:B------:R-:W-:Y:S01]  /*f9f0*/  F2FP.F16.F32.PACK_AB R27, R68, R55 ;  /* 0x00000037441b723e */ /* 0x000fe200000000ff */
[----:B0-----:R-:W-:-:S06]  /*fa00*/  FADD.FTZ R17, R93, R16 ;  /* 0x000000105d117221 */ /* 0x001fcc0000010000 */
[----:B------:R-:W0:Y:S01]  /*fa10*/  MUFU.EX2 R34, R61 ;  /* 0x0000003d00227308 */ /* 0x000e220000000800 */
[----:B------:R-:W-:-:S04]  /*fa20*/  @P5 IMAD.HI.U32 R18, R100, R35, RZ ;  /* 0x0000002364125227 */ /* 0x000fc800078e00ff */
[----:B---3--:R-:W-:Y:S01]  /*fa30*/  FADD.FTZ R19, R45, R38 ;  /* 0x000000262d137221 */ /* 0x008fe20000010000 */
[----:B------:R3:W-:Y:S01]  /*fa40*/  STSM.16.M88.4 [R23+0x2bb00], R24 ;  /* 0x02bb001817007844 */ /* 0x0007e20000000200 */
[----:B------:R-:W-:Y:S01]  /*fa50*/  FADD.FTZ R16, R50, R17 ;  /* 0x0000001132107221 */ /* 0x000fe20000010000 */
[----:B------:R-:W-:Y:S02]  /*fa60*/  F2FP.F16.F32.PACK_AB R28, R41, R46 ;  /* 0x0000002e291c723e */ /* 0x000fe400000000ff */
[----:B------:R-:W-:Y:S02]  /*fa70*/  F2FP.F16.F32.PACK_AB R29, R81, R88 ;  /* 0x00000058511d723e */ /* 0x000fe400000000ff */
[----:B------:R-:W-:Y:S02]  /*fa80*/  F2FP.F16.F32.PACK_AB R30, R44, R40 ;  /* 0x000000282c1e723e */ /* 0x000fe400000000ff */
[----:B------:R-:W-:Y:S01]  /*fa90*/  F2FP.F16.F32.PACK_AB R31, R58, R77 ;  /* 0x0000004d3a1f723e */ /* 0x000fe200000000ff */
[----:B---3--:R-:W-:Y:S01]  /*faa0*/  IMAD.MOV.U32 R27, RZ, RZ, R100 ;  /* 0x000000ffff1b7224 */ /* 0x008fe200078e0064 */
[----:B------:R-:W-:Y:S01]  /*fab0*/  @P5 SHF.R.U32.HI R27, RZ, R43, R18 ;  /* 0x0000002bff1b5219 */ /* 0x000fe20000011612 */
[----:B-1----:R-:W-:Y:S01]  /*fac0*/  FADD.FTZ R18, R36, R19 ;  /* 0x0000001324127221 */ /* 0x002fe20000010000 */
[----:B------:R-:W-:Y:S01]  /*fad0*/  FADD.FTZ R19, R97, R16 ;  /* 0x0000001061137221 */ /* 0x000fe20000010000 */
[----:B------:R-:W-:-:S02]  /*fae0*/  F2FP.F16.F32.PACK_AB R16, R45, R39 ;  /* 0x000000272d10723e */ /* 0x000fc400000000ff */
[C---:B--2---:R-:W-:Y:S01]  /*faf0*/  FADD.FTZ R24, R37.reuse, R18 ;  /* 0x0000001225187221 */ /* 0x044fe20000010000 */
[----:B0-----:R-:W-:Y:S01]  /*fb00*/  FADD.FTZ R26, R34, R19 ;  /* 0x00000013221a7221 */ /* 0x001fe20000010000 */
[----:B------:R-:W-:Y:S02]  /*fb10*/  F2FP.F16.F32.PACK_AB R17, R50, R93 ;  /* 0x0000005d3211723e */ /* 0x000fe400000000ff */
[----:B------:R-:W-:Y:S02]  /*fb20*/  F2FP.F16.F32.PACK_AB R18, R37, R36 ;  /* 0x000000242512723e */ /* 0x000fe400000000ff */
[----:B------:R-:W-:Y:S01]  /*fb30*/  F2FP.F16.F32.PACK_AB R19, R34, R97 ;  /* 0x000000612213723e */ /* 0x000fe200000000ff */
[----:B------:R-:W-:Y:S04]  /*fb40*/  STSM.16.M88.4 [R23+0x2d300], R28 ;  /* 0x02d3001c17007844 */ /* 0x000fe80000000200 */
[----:B------:R0:W-:Y:S04]  /*fb50*/  STSM.16.M88.4 [R23+0x2eb00], R16 ;  /* 0x02eb001017007844 */ /* 0x0001e80000000200 */
[----:B0-----:R-:W2:Y:S01]  /*fb60*/  LDL R16, [R1+0x80] ;  /* 0x0000800001107983 */ /* 0x001ea20000100800 */
[----:B------:R-:W0:Y:S08]  /*fb70*/  MUFU.EX2 R57, R57 ;  /* 0x0000003900397308 */ /* 0x000e300000000800 */
[----:B------:R-:W1:Y:S08]  /*fb80*/  MUFU.EX2 R33, R33 ;  /* 0x0000002100217308 */ /* 0x000e700000000800 */
[----:B------:R-:W3:Y:S08]  /*fb90*/  MUFU.EX2 R56, R56 ;  /* 0x0000003800387308 */ /* 0x000ef00000000800 */
[----:B------:R-:W-:Y:S08]  /*fba0*/  MUFU.EX2 R53, R53 ;  /* 0x0000003500357308 */ /* 0x000ff00000000800 */
[----:B------:R-:W4:Y:S01]  /*fbb0*/  MUFU.EX2 R60, R60 ;  /* 0x0000003c003c7308 */ /* 0x000f220000000800 */
[----:B0-----:R-:W-:-:S07]  /*fbc0*/  FADD.FTZ R25, R57, R26 ;  /* 0x0000001a39197221 */ /* 0x001fce0000010000 */
[----:B------:R-:W-:Y:S01]  /*fbd0*/  MUFU.EX2 R32, R32 ;  /* 0x0000002000207308 */ /* 0x000fe20000000800 */
[----:B------:R-:W-:-:S07]  /*fbe0*/  IADD3 R26, R27, R98, -R99 ;  /* 0x000000621b1a7210 */ /* 0x000fce0007ffe863 */
[----:B------:R-:W0:Y:S01]  /*fbf0*/  MUFU.EX2 R15, R15 ;  /* 0x0000000f000f7308 */ /* 0x000e220000000800 */
[----:B-1----:R-:W-:Y:S01]  /*fc00*/  FADD.FTZ R21, R33, R24 ;  /* 0x0000001821157221 */ /* 0x002fe20000010000 */
[----:B---3--:R-:W-:Y:S01]  /*fc10*/  FADD.FTZ R28, R56, R25 ;  /* 0x00000019381c7221 */ /* 0x008fe20000010000 */
[----:B------:R-:W-:Y:S01]  /*fc20*/  IMAD.HI R29, R26, 0x38e38e39, RZ ;  /* 0x38e38e391a1d7827 */ /* 0x000fe200078e02ff */
[----:B----4-:R-:W-:-:S03]  /*fc30*/  F2FP.F16.F32.PACK_AB R27, R60, R53 ;  /* 0x000000353c1b723e */ /* 0x010fc600000000ff */
[C---:B------:R-:W-:Y:S01]  /*fc40*/  FADD.FTZ R21, R52.reuse, R21 ;  /* 0x0000001534157221 */ /* 0x040fe20000010000 */
[----:B------:R-:W-:Y:S01]  /*fc50*/  FADD.FTZ R53, R53, R28 ;  /* 0x0000001c35357221 */ /* 0x000fe20000010000 */
[----:B------:R-:W-:Y:S02]  /*fc60*/  F2FP.F16.F32.PACK_AB R24, R52, R33 ;  /* 0x000000213418723e */ /* 0x000fe400000000ff */
[----:B------:R-:W-:Y:S02]  /*fc70*/  F2FP.F16.F32.PACK_AB R25, R56, R57 ;  /* 0x000000393819723e */ /* 0x000fe400000000ff */
[----:B------:R-:W-:Y:S02]  /*fc80*/  SHF.R.U32.HI R28, RZ, 0x1f, R29 ;  /* 0x0000001fff1c7819 */ /* 0x000fe4000001161d */
[----:B0-----:R-:W-:Y:S01]  /*fc90*/  F2FP.F16.F32.PACK_AB R26, R15, R32 ;  /* 0x000000200f1a723e */ /* 0x001fe200000000ff */
[----:B------:R-:W-:Y:S01]  /*fca0*/  FADD.FTZ R32, R32, R21 ;  /* 0x0000001520207221 */ /* 0x000fe20000010000 */
[----:B------:R-:W-:-:S03]  /*fcb0*/  LEA.HI.SX32 R28, R29, R28, 0x1b ;  /* 0x0000001c1d1c7211 */ /* 0x000fc600078fdaff */
[----:B------:R-:W-:Y:S01]  /*fcc0*/  STSM.16.M88.4 [R23+0x30300], R24 ;  /* 0x0303001817007844 */ /* 0x000fe20000000200 */
[----:B------:R-:W-:Y:S01]  /*fcd0*/  FADD.FTZ R17, R15, R32 ;  /* 0x000000200f117221 */ /* 0x000fe20000010000 */
[----:B------:R-:W-:Y:S01]  /*fce0*/  FADD.FTZ R15, R60, R53 ;  /* 0x000000353c0f7221 */ /* 0x000fe20000010000 */
[----:B------:R0:W-:Y:S06]  /*fcf0*/  MEMBAR.ALL.CTA ;  /* 0x0000000000007992 */ /* 0x0001ec0000008000 */
[----:B0-----:R-:W0:Y:S04]  /*fd00*/  FENCE.VIEW.ASYNC.S ;  /* 0x00000000000073c6 */ /* 0x001e280000000000 */
[----:B------:R-:W-:Y:S04]  /*fd10*/  STL [R1+0x18], R17 ;  /* 0x0000181101007387 */ /* 0x000fe80000100800 */
[----:B------:R1:W-:Y:S02]  /*fd20*/  STL [R1+0x28], R15 ;  /* 0x0000280f01007387 */ /* 0x0003e40000100800 */
[----:B-1----:R-:W-:Y:S01]  /*fd30*/  VIADD R15, R96, 0xfffffffe ;  /* 0xfffffffe600f7836 */ /* 0x002fe20000000000 */
        /* <DEDUP_REMOVED lines=23> */
[----:B--2---:R-:W-:-:S05]  /*feb0*/  VIMNMX R16, R16, R28, !PT ;  /* 0x0000001c10107248 */ /* 0x004fca0007fe0100 */
[----:B------:R1:W-:Y:S01]  /*fec0*/  STL [R1+0x60], R16 ;  /* 0x0000601001007387 */ /* 0x0003e20000100800 */
[----:B------:R-:W-:Y:S02]  /*fed0*/  ISETP.GE.AND P2, PT, R15, R16, PT ;  /* 0x000000100f00720c */ /* 0x000fe40003f46270 */
[----:B------:R-:W-:Y:S01]  /*fee0*/  CS2R R28, SRZ ;  /* 0x00000000001c7805 */ /* 0x000fe2000001ff00 */
[----:B0-----:R-:W-:-:S10]  /*fef0*/  NOP ;  /* 0x0000000000007918 */ /* 0x001fd40000000000 */
[----:B-1----:R-:W-:Y:S05]  /*ff00*/  @!P2 BRA `(.L_x_11801) ;  /* 0x0000005000aca947 */ /* 0x002fea0003800000 */
[----:B------:R0:W5:Y:S01]  /*ff10*/  LDL.LU R151, [R1+0x2c] ;  /* 0x00002c0001977983 */ /* 0x0001620000300800 */
[----:B------:R-:W-:Y:S02]  /*ff20*/  IMAD.MOV.U32 R17, RZ, RZ, R20 ;  /* 0x000000ffff117224 */ /* 0x000fe400078e0014 */
[----:B------:R-:W-:Y:S02]  /*ff30*/  IMAD.MOV.U32 R16, RZ, RZ, R14 ;  /* 0x000000ffff107224 */ /* 0x000fe400078e000e */
[----:B------:R-:W-:Y:S02]  /*ff40*/  IMAD.MOV.U32 R150, RZ, RZ, R145 ;  /* 0x000000ffff967224 */ /* 0x000fe400078e0091 */
[----:B------:R-:W-:-:S07]  /*ff50*/  IMAD.MOV.U32 R71, RZ, RZ, RZ ;  /* 0x000000ffff477224 */ /* 0x000fce00078e00ff */
.L_x_11811:
[----:B------:R-:W2:Y:S01]  /*ff60*/  LDL R14, [R1+0x4c] ;  /* 0x00004c00010e7983 */ /* 0x000ea20000100800 */
[----:B------:R-:W-:Y:S01]  /*ff70*/  VIADD R145, R150, 0x1 ;  /* 0x0000000196917836 */ /* 0x000fe20000000000 */
[----:B------:R-:W-:Y:S05]  /*ff80*/  YIELD ;  /* 0x0000000000007946 */ /* 0x000fea0003800000 */
[----:B------:R-:W-:-:S04]  /*ff90*/  ISETP.NE.AND P3, PT, R145, 0x2, PT ;  /* 0x000000029100780c */ /* 0x000fc80003f65270 */
[----:B------:R-:W-:Y:S02]  /*ffa0*/  SEL R0, RZ, 0x1, P3 ;  /* 0x00000001ff007807 */ /* 0x000fe40001800000 */
[----:B------:R-:W-:Y:S02]  /*ffb0*/  SEL R145, R145, RZ, P3 ;  /* 0x000000ff91917207 */ /* 0x000fe40001800000 */
[----:B--2---:R-:W-:Y:S02]  /*ffc0*/  ISETP.NE.AND P2, PT, R14, RZ, PT ;  /* 0x000000ff0e00720c */ /* 0x004fe40003f45270 */
[----:B-----5:R-:W-:-:S05]  /*ffd0*/  LOP3.LUT R14, R151, R0, RZ, 0x3c, !PT ;  /* 0x00000000970e7212 */ /* 0x020fca00078e3cff */
[----:B------:R1:W-:Y:S06]  /*ffe0*/  STL [R1+0x2c], R14 ;  /* 0x00002c0e01007387 */ /* 0x0003ec0000100800 */
[----:B------:R-:W-:Y:S05]  /*fff0*/  @P2 BRA `(.L_x_11802) ;  /* 0x0000000000302947 */ /* 0x000fea0003800000 */
[----:B------:R-:W-:Y:S05]  /*10000*/  @!P0 BRA `(.L_x_11803) ;  /* 0x0000000000048947 */ /* 0x000fea0003800000 */
[----:B------:R-:W-:Y:S01]  /*10010*/  BPT.TRAP 0x1 ;  /* 0x000000040000795c */ /* 0x000fe20000300000 */
.L_x_11803:
[----:B------:R-:W-:Y:S01]  /*10020*/  IMAD R0, R145, 0x8, R22 ;  /* 0x0000000891007824 */ /* 0x000fe200078e0216 */
[----:B------:R-:W-:-:S04]  /*10030*/  SHF.L.U32 R19, R14, 0x1f, RZ ;  /* 0x0000001f0e137819 */ /* 0x000fc800000006ff */
[----:B------:R2:W3:Y:S01]  /*10040*/  SYNCS.PHASECHK.TRANS64.TRYWAIT P3, [R0+URZ+0x31c30], R19 ;  /* 0x031c3013000075a7 */ /* 0x0004e2000806017f */
[----:B------:R-:W-:Y:S05]  /*10050*/  @!P0 BRA `(.L_x_11804) ;  /* 0x0000000000048947 */ /* 0x000fea0003800000 */
[----:B------:R-:W-:Y:S01]  /*10060*/  BPT.TRAP 0x1 ;  /* 0x000000040000795c */ /* 0x000fe20000300000 */
.L_x_11804:
[----:B------:R-:W-:Y:S04]  /*10070*/  BSSY B0, `(.L_x_11802) ;  /* 0x0000004000007945 */ /* 0x000fe80003800000 */
[----:B---3--:R-:W-:Y:S05]  /*10080*/  @P3 BRA `(.L_x_11805) ;  /* 0x0000000000083947 */ /* 0x008fea0003800000 */
[----:B------:R-:W3:Y:S02]  /*10090*/  SYNCS.PHASECHK.TRANS64.TRYWAIT P3, [R0+URZ+0x31c30], R19 ;  /* 0x031c3013000075a7 */ /* 0x000ee4000806017f */
[----:B---3--:R-:W-:Y:S05]  /*100a0*/  @!P3 BRA `(.L_x_11806) ;  /* 0x0000016000b4b947 */ /* 0x008fea0003800000 */
.L_x_11805:
[----:B------:R-:W-:Y:S05]  /*100b0*/  BSYNC B0 ;  /* 0x0000000000007941 */ /* 0x000fea0003800000 */
.L_x_11802:
[----:B-1----:R-:W4:Y:S01]  /*100c0*/  LDL R14, [R1+0x58] ;  /* 0x00005800010e7983 */ /* 0x002f220000100800 */
[----:B--23--:R-:W1:Y:S01]  /*100d0*/  S2R R0, SR_TID.X ;  /* 0x0000000000007919 */ /* 0x00ce620000002100 */
[----:B------:R-:W-:Y:S05]  /*100e0*/  WARPSYNC.ALL ;  /* 0x0000000000007948 */ /* 0x000fea0003800000 */
[----:B------:R-:W-:Y:S02]  /*100f0*/  IMAD.MOV.U32 R77, RZ, RZ, -0x7fffffe0 ;  /* 0x80000020ff4d7424 */ /* 0x000fe400078e00ff */
[----:B------:R-:W-:Y:S02]  /*10100*/  IMAD.MOV.U32 R75, RZ, RZ, -0x7fffffe0 ;  /* 0x80000020ff4b7424 */ /* 0x000fe400078e00ff */
[----:B------:R-:W-:-:S02]  /*10110*/  IMAD.MOV.U32 R19, RZ, RZ, -0x7fffffe0 ;  /* 0x80000020ff137424 */ /* 0x000fc400078e00ff */
[----:B------:R-:W-:Y:S01]  /*10120*/  IMAD.MOV.U32 R73, RZ, RZ, -0x7fffffe0 ;  /* 0x80000020ff497424 */ /* 0x000fe200078e00ff */
[----:B------:R-:W-:Y:S02]  /*10130*/  R2UR UR11, R77 ;  /* 0x000000004d0b72ca */ /* 0x000fe400000e0000 */
[----:B------:R-:W-:Y:S02]  /*10140*/  R2UR UR13, R75 ;  /* 0x000000004b0d72ca */ /* 0x000fe400000e0000 */
[----:B------:R-:W-:Y:S02]  /*10150*/  R2UR UR7, R19 ;  /* 0x00000000130772ca */ /* 0x000fe400000e0000 */
[----:B------:R-:W-:Y:S02]  /*10160*/  R2UR UR9, R73 ;  /* 0x00000000490972ca */ /* 0x000fe400000e0000 */
[----:B-1----:R-:W-:-:S05]  /*10170*/  SHF.R.U32.HI R0, RZ, 0x7, R0 ;  /* 0x00000007ff007819 */ /* 0x002fca0000011600 */
[----:B------:R-:W-:-:S05]  /*10180*/  VIADD R0, R0, 0x8 ;  /* 0x0000000800007836 */ /* 0x000fca0000000000 */
[----:B------:R1:W-:Y:S01]  /*10190*/  BAR.SYNC.DEFER_BLOCKING R0, 0x100 ;  /* 0x000400000000751d */ /* 0x0003e20000010000 */
[----:B------:R-:W-:Y:S01]  /*101a0*/  IMAD.MOV.U32 R21, RZ, RZ, -0x7fffffe0 ;  /* 0x80000020ff157424 */ /* 0x000fe200078e00ff */
[----:B------:R-:W-:-:S04]  /*101b0*/  MOV R79, UR7 ;  /* 0x00000007004f7c02 */ /* 0x000fc80008000f00 */
[----:B------:R-:W-:Y:S01]  /*101c0*/  UMOV UR7, UR9 ;  /* 0x0000000900077c82 */ /* 0x000fe20008000000 */
[----:B------:R-:W-:Y:S01]  /*101d0*/  R2UR UR9, R9 ;  /* 0x00000000090972ca */ /* 0x000fe200000e0000 */
[----:B------:R-:W-:Y:S01]  /*101e0*/  WARPGROUP.ARRIVE ;  /* 0x00000000000079c5 */ /* 0x000fe20000000000 */
[----:B------:R-:W-:-:S13]  /*101f0*/  R2UR UR5, R73 ;  /* 0x00000000490572ca */ /* 0x000fda00000e0000 */
[----:B------:R-:W-:Y:S02]  /*10200*/  MOV R73, UR5 ;  /* 0x0000000500497c02 */ /* 0x000fe40008000f00 */
[C---:B------:R-:W-:Y:S02]  /*10210*/  R2UR UR5, R19.reuse ;  /* 0x00000000130572ca */ /* 0x040fe400000e0000 */
[C---:B------:R-:W-:Y:S02]  /*10220*/  R2UR UR59, R19.reuse ;  /* 0x00000000133b72ca */ /* 0x040fe400000e0000 */
[C---:B------:R-:W-:Y:S02]  /*10230*/  R2UR UR19, R19.reuse ;  /* 0x00000000131372ca */ /* 0x040fe400000e0000 */
[C---:B------:R-:W-:Y:S02]  /*10240*/  R2UR UR27, R19.reuse ;  /* 0x00000000131b72ca */ /* 0x040fe400000e0000 */
[----:B------:R-:W-:-:S02]  /*10250*/  R2UR UR39, R19 ;  /* 0x00000000132772ca */ /* 0x000fc400000e0000 */
[----:B------:R-:W-:-:S03]  /*10260*/  R2UR UR51, R19 ;  /* 0x00000000133372ca */ /* 0x000fc600000e0000 */
[----:B------:R-:W-:Y:S01]  /*10270*/  IMAD.U32 R19, RZ, RZ, UR5 ;  /* 0x00000005ff137e24 */ /* 0x000fe2000f8e00ff */
[C---:B------:R-:W-:Y:S02]  /*10280*/  R2UR UR5, R9.reuse ;  /* 0x00000000090572ca */ /* 0x040fe400000e0000 */
[----:B------:R-:W-:Y:S02]  /*10290*/  R2UR UR56, R8 ;  /* 0x00000000083872ca */ /* 0x000fe400000e0000 */
[----:B------:R-:W-:Y:S01]  /*102a0*/  R2UR UR57, R9 ;  /* 0x00000000093972ca */ /* 0x000fe200000e0000 */
[----:B----4-:R-:W-:-:S04]  /*102b0*/  IMAD R20, R145, 0x6c0, R14 ;  /* 0x000006c091147824 */ /* 0x010fc800078e020e */
[C---:B------:R-:W-:Y:S02]  /*102c0*/  VIADD R18, R20.reuse, 0x80 ;  /* 0x0000008014127836 */ /* 0x040fe40000000000 */
[C---:B------:R-:W-:Y:S02]  /*102d0*/  VIADD R76, R20.reuse, 0x180 ;  /* 0x00000180144c7836 */ /* 0x040fe40000000000 */
[----:B------:R-:W-:Y:S01]  /*102e0*/  VIADD R74, R20, 0xc0 ;  /* 0x000000c0144a7836 */ /* 0x000fe20000000000 */
[----:B------:R-:W-:Y:S01]  /*102f0*/  R2UR UR58, R18 ;  /* 0x00000000123a72ca */ /* 0x000fe200000e0000 */
[C---:B------:R-:W-:Y:S02]  /*10300*/  VIADD R18, R20.reuse, 0x140 ;  /* 0x0000014014127836 */ /* 0x040fe40000000000 */
[----:B------:R-:W-:Y:S01]  /*10310*/  VIADD R72, R20, 0x40 ;  /* 0x0000004014487836 */ /* 0x000fe20000000000 */
[----:B------:R-:W-:Y:S02]  /*10320*/  R2UR UR10, R76 ;  /* 0x000000004c0a72ca */ /* 0x000fe400000e0000 */
[----:B------:R-:W-:-:S02]  /*10330*/  R2UR UR12, R74 ;  /* 0x000000004a0c72ca */ /* 0x000fc400000e0000 */
[----:B------:R-:W-:Y:S02]  /*10340*/  R2UR UR6, R18 ;  /* 0x00000000120672ca */ /* 0x000fe400000e0000 */
[----:B------:R-:W-:Y:S01]  /*10350*/  R2UR UR8, R72 ;  /* 0x00000000480872ca */ /* 0x000fe200000e0000 */
[----:B------:R-:W-:Y:S01]  /*10360*/  VIADD R72, R20, 0x100 ;  /* 0x0000010014487836 */ /* 0x000fe20000000000 */
[----:B------:R-:W-:Y:S01]  /*10370*/  MOV R14, UR11 ;  /* 0x0000000b000e7c02 */ /* 0x000fe20008000f00 */
[----:B------:R-:W-:-:S04]  /*10380*/  UMOV UR11, UR13 ;  /* 0x0000000d000b7c82 */ /* 0x000fc80008000000 */
[----:B-1----:R-:W-:Y:S02]  /*10390*/  MOV R0, UR10 ;  /* 0x0000000a00007c02 */ /* 0x002fe40008000f00 */
[----:B------:R-:W-:Y:S01]  /*103a0*/  UMOV UR10, UR12 ;  /* 0x0000000c000a7c82 */ /* 0x000fe20008000000 */
[----:B------:R-:W-:Y:S02]  /*103b0*/  R2UR UR4, R72 ;  /* 0x00000000480472ca */ /* 0x000fe400000e0000 */
[----:B------:R-:W-:Y:S01]  /*103c0*/  MOV R78, UR6 ;  /* 0x00000006004e7c02 */ /* 0x000fe20008000f00 */
[----:B------:R-:W-:Y:S01]  /*103d0*/  UMOV UR6, UR8 ;  /* 0x0000000800067c82 */ /* 0x000fe20008000000 */
[----:B------:R-:W-:Y:S02]  /*103e0*/  MOV R72, UR11 ;  /* 0x0000000b00487c02 */ /* 0x000fe40008000f00 */
[----:B------:R-:W-:Y:S02]  /*103f0*/  MOV R81, UR10 ;  /* 0x0000000a00517c02 */ /* 0x000fe40008000f00 */
[----:B------:R-:W-:-:S02]  /*10400*/  R2UR UR10, R20 ;  /* 0x00000000140a72ca */ /* 0x000fc400000e0000 */
[----:B------:R-:W-:Y:S02]  /*10410*/  R2UR UR11, R21 ;  /* 0x00000000150b72ca */ /* 0x000fe400000e0000 */
[----:B------:R-:W-:Y:S01]  /*10420*/  R2UR UR8, R8 ;  /* 0x00000000080872ca */ /* 0x000fe200000e0000 */
[----:B------:R-:W-:-:S12]  /*10430*/  VIADD R18, R20, 0x200 ;  /* 0x0000020014127836 */ /* 0x000fd80000000000 */
[----:B------:R-:W-:Y:S01]  /*10440*/  HGMMA.64x16x16.F32 R136, gdesc[UR8], RZ, !UPT, gsb0 ;  /* 0x00200000088879f0 */ /* 0x000fe2000c0008ff */
[----:B------:R-:W-:Y:S01]  /*10450*/  R2UR UR18, R18 ;  /* 0x00000000121272ca */ /* 0x000fe200000e0000 */
[----:B------:R-:W-:-:S05]  /*10460*/  VIADD R18, R20, 0x42 ;  /* 0x0000004214127836 */ /* 0x000fca0000000000 */
[----:B------:R-:W-:Y:S01]  /*10470*/  R2UR UR26, R18 ;  /* 0x00000000121a72ca */ /* 0x000fe200000e0000 */
[----:B------:R-:W-:-:S05]  /*10480*/  VIADD R18, R20, 0x102 ;  /* 0x0000010214127836 */ /* 0x000fca0000000000 */
[----:B------:R-:W-:Y:S01]  /*10490*/  R2UR UR38, R18 ;  /* 0x00000000122672ca */ /* 0x000fe200000e0000 */
[----:B------:R-:W-:-:S05]  /*104a0*/  VIADD R18, R20, 0x1c2 ;  /* 0x000001c214127836 */ /* 0x000fca0000000000 */
[----:B------:R-:W-:Y:S01]  /*104b0*/  R2UR UR50, R18 ;  /* 0x00000000123272ca */ /* 0x000fe200000e0000 */
[----:B------:R-:W-:Y:S01]  /*104c0*/  VIADD R18, R20, 0x240 ;  /* 0x0000024014127836 */ /* 0x000fe20000000000 */
[----:B------:R-:W-:-:S04]  /*104d0*/  MOV R80, UR4 ;  /* 0x0000000400507c02 */ /* 0x000fc80008000f00 */
[----:B------:R-:W-:-:S13]  /*104e0*/  R2UR UR4, R18 ;  /* 0x00000000120472ca */ /* 0x000fda00000e0000 */
[----:B------:R-:W-:Y:S01]  /*104f0*/  IMAD.U32 R18, RZ, RZ, UR4 ;  /* 0x00000004ff127e24 */ /* 0x000fe2000f8e00ff */
[----:B------:R-:W-:Y:S01]  /*10500*/  R2UR UR4, R8 ;  /* 0x00000000080472ca */ /* 0x000fe200000e0000 */
[----:B------:R-:W-:Y:S02]  /*10510*/  WARPGROUP.DEPBAR.LE gsb0, 0x0 ;  /* 0x00008000000079c5 */ /* 0x000fe40000010000 */
[----:B------:R-:W-:-:S10]  /*10520*/  WARPGROUP.ARRIVE ;  /* 0x00000000000079c5 */ /* 0x000fd40000000000 */
[----:B------:R-:W-:Y:S03]  /*10530*/  HGMMA.64x16x16.F32 R128, gdesc[UR4], RZ, !UPT, gsb0 ;  /* 0x00200000048079f0 */ /* 0x000fe6000c0008ff */
[----:B------:R-:W-:Y:S02]  /*10540*/  WARPGROUP.DEPBAR.LE gsb0, 0x0 ;  /* 0x00008000000079c5 */ /* 0x000fe40000010000 */
[----:B------:R-:W-:-:S06]  /*10550*/  WARPGROUP.ARRIVE ;  /* 0x00000000000079c5 */ /* 0x000fcc0000000000 */
[----:B------:R-:W-:Y:S01]  /*10560*/  HGMMA.64x16x16.F32 R120, gdesc[UR56], RZ, !UPT, gsb0 ;  /* 0x00200000387879f0 */ /* 0x000fe2000c0008ff */
[----:B------:R-:W-:Y:S02]  /*10570*/  R2UR UR11, R72 ;  /* 0x00000000480b72ca */ /* 0x000fe400000e0000 */
[----:B------:R-:W-:Y:S02]  /*10580*/  R2UR UR10, R81 ;  /* 0x00000000510a72ca */ /* 0x000fe400000e0000 */
[----:B------:R-:W-:Y:S02]  /*10590*/  R2UR UR8, R8 ;  /* 0x00000000080872ca */ /* 0x000fe400000e0000 */
[----:B------:R-:W-:Y:S01]  /*105a0*/  R2UR UR9, R9 ;  /* 0x00000000090972ca */ /* 0x000fe200000e0000 */
[----:B------:R-:W-:Y:S02]  /*105b0*/  WARPGROUP.DEPBAR.LE gsb0, 0x0 ;  /* 0x00008000000079c5 */ /* 0x000fe40000010000 */
[----:B------:R-:W-:-:S10]  /*105c0*/  WARPGROUP.ARRIVE ;  /* 0x00000000000079c5 */ /* 0x000fd40000000000 */
[----:B------:R-:W-:Y:S01]  /*105d0*/  HGMMA.64x16x16.F32 R112, gdesc[UR8], RZ, !UPT, gsb0 ;  /* 0x00200000087079f0 */ /* 0x000fe2000c0008ff */
[----:B------:R-:W-:Y:S01]  /*105e0*/  R2UR UR5, R73 ;  /* 0x00000000490572ca */ /* 0x000fe200000e0000 */
[----:B------:R-:W-:Y:S02]  /*105f0*/  VIADD R72, R20, 0x440 ;  /* 0x0000044014487836 */ /* 0x000fe40000000000 */
[----:B------:R-:W-:Y:S01]  /*10600*/  IMAD.MOV.U32 R73, RZ, RZ, -0x7fffffe0 ;  /* 0x80000020ff497424 */ /* 0x000fe200078e00ff */
[----:B------:R-:W-:Y:S02]  /*10610*/  R2UR UR4, R80 ;  /* 0x00000000500472ca */ /* 0x000fe400000e0000 */
[----:B------:R-:W-:Y:S02]  /*10620*/  R2UR UR58, R72 ;  /* 0x00000000483a72ca */ /* 0x000fe400000e0000 */
[----:B------:R-:W-:Y:S02]  /*10630*/  R2UR UR59, R73 ;  /* 0x00000000493b72ca */ /* 0x000fe400000e0000 */
[----:B------:R-:W-:-:S02]  /*10640*/  R2UR UR56, R8 ;  /* 0x00000000083872ca */ /* 0x000fc400000e0000 */
[----:B------:R-:W-:-:S07]  /*10650*/  R2UR UR57, R9 ;  /* 0x00000000093972ca */ /* 0x000fce00000e0000 */
[----:B------:R-:W-:Y:S01]  /*10660*/  MOV R153, UR58 ;  /* 0x0000003a00997c02 */ /* 0x000fe20008000f00 */
[----:B------:R-:W-:Y:S01]  /*10670*/  UMOV UR58, UR4 ;  /* 0x00000004003a7c82 */ /* 0x000fe20008000000 */
[----:B------:R-:W-:Y:S01]  /*10680*/  MOV R154, UR59 ;  /* 0x0000003b009a7c02 */ /* 0x000fe20008000f00 */
[----:B------:R-:W-:Y:S01]  /*10690*/  UMOV UR59, UR5 ;  /* 0x00000005003b7c82 */ /* 0x000fe20008000000 */
        /* <DEDUP_REMOVED lines=10> */
[----:B------:R-:W-:Y:S02]  /*10740*/  R2UR UR11, R14 ;  /* 0x000000000e0b72ca */ /* 0x000fe400000e0000 */
[----:B------:R-:W-:Y:S02]  /*10750*/  R2UR UR10, R0 ;  /* 0x00000000000a72ca */ /* 0x000fe400000e0000 */
[----:B------:R-:W-:Y:S02]  /*10760*/  R2UR UR8, R8 ;  /* 0x00000000080872ca */ /* 0x000fe400000e0000 */
[----:B------:R-:W-:Y:S01]  /*10770*/  R2UR UR9, R9 ;  /* 0x00000000090972ca */ /* 0x000fe200000e0000 */
[----:B------:R-:W-:Y:S02]  /*10780*/  VIADD R72, R20, 0x282 ;  /* 0x0000028214487836 */ /* 0x000fe40000000000 */
[----:B------:R-:W-:-:S03]  /*10790*/  IMAD.MOV.U32 R73, RZ, RZ, -0x7fffffe0 ;  /* 0x80000020ff497424 */ /* 0x000fc600078e00ff */
[----:B------:R-:W-:Y:S01]  /*107a0*/  R2UR UR12, R72 ;  /* 0x00000000480c72ca */ /* 0x000fe200000e0000 */
[----:B------:R-:W-:Y:S02]  /*107b0*/  WARPGROUP.DEPBAR.LE gsb0, 0x0 ;  /* 0x00008000000079c5 */ /* 0x000fe40000010000 */
[----:B------:R-:W-:-:S06]  /*107c0*/  WARPGROUP.ARRIVE ;  /* 0x00000000000079c5 */ /* 0x000fcc0000000000 */
[----:B------:R-:W-:Y:S01]  /*107d0*/  HGMMA.64x16x16.F32 R88, gdesc[UR8], RZ, !UPT, gsb0 ;  /* 0x00200000085879f0 */ /* 0x000fe2000c0008ff */
[----:B------:R-:W-:Y:S01]  /*107e0*/  R2UR UR13, R73 ;  /* 0x00000000490d72ca */ /* 0x000fe200000e0000 */
[----:B------:R-:W-:Y:S01]  /*107f0*/  VIADD R74, R20, 0x1c0 ;  /* 0x000001c0144a7836 */ /* 0x000fe20000000000 */
[----:B------:R-:W-:Y:S01]  /*10800*/  R2UR UR15, R75 ;  /* 0x000000004b0f72ca */ /* 0x000fe200000e0000 */
[----:B------:R-:W-:-:S03]  /*10810*/  IMAD.U32 R146, RZ, RZ, UR12 ;  /* 0x0000000cff927e24 */ /* 0x000fc6000f8e00ff */
[----:B------:R-:W-:Y:S01]  /*10820*/  R2UR UR14, R74 ;  /* 0x000000004a0e72ca */ /* 0x000fe200000e0000 */
[----:B------:R-:W-:Y:S01]  /*10830*/  VIADD R74, R20, 0x2 ;  /* 0x00000002144a7836 */ /* 0x000fe20000000000 */
[----:B------:R-:W-:-:S05]  /*10840*/  R2UR UR12, R8 ;  /* 0x00000000080c72ca */ /* 0x000fca00000e0000 */
[----:B------:R-:W-:Y:S01]  /*10850*/  IMAD.U32 R147, RZ, RZ, UR13 ;  /* 0x0000000dff937e24 */ /* 0x000fe2000f8e00ff */
[----:B------:R-:W-:Y:S02]  /*10860*/  R2UR UR13, R9 ;  /* 0x00000000090d72ca */ /* 0x000fe400000e0000 */
        /* <DEDUP_REMOVED lines=12> */
[C---:B------:R-:W-:Y:S02]  /*10930*/  VIADD R74, R20.reuse, 0x380 ;  /* 0x00000380144a7836 */ /* 0x040fe40000000000 */
[----:B------:R-:W-:Y:S01]  /*10940*/  VIADD R76, R20, 0x82 ;  /* 0x00000082144c7836 */ /* 0x000fe20000000000 */
[C---:B------:R-:W-:Y:S02]  /*10950*/  R2UR UR23, R75.reuse ;  /* 0x000000004b1772ca */ /* 0x040fe400000e0000 */
[C---:B------:R-:W-:Y:S02]  /*10960*/  R2UR UR35, R75.reuse ;  /* 0x000000004b2372ca */ /* 0x040fe400000e0000 */
[C---:B------:R-:W-:Y:S02]  /*10970*/  R2UR UR43, R75.reuse ;  /* 0x000000004b2b72ca */ /* 0x040fe400000e0000 */
[----:B------:R-:W-:-:S02]  /*10980*/  R2UR UR49, R75 ;  /* 0x000000004b3172ca */ /* 0x000fc400000e0000 */
[C---:B------:R-:W-:Y:S02]  /*10990*/  R2UR UR45, R75.reuse ;  /* 0x000000004b2d72ca */ /* 0x040fe400000e0000 */
[----:B------:R-:W-:Y:S01]  /*109a0*/  R2UR UR36, R74 ;  /* 0x000000004a2472ca */ /* 0x000fe200000e0000 */
[----:B------:R-:W-:Y:S01]  /*109b0*/  VIADD R74, R20, 0x400 ;  /* 0x00000400144a7836 */ /* 0x000fe20000000000 */
        /* <DEDUP_REMOVED lines=9> */
[----:B------:R1:W-:Y:S01]  /*10a50*/  STL [R1+0xec], R22 ;  /* 0x0000ec1601007387 */ /* 0x0003e20000100800 */
[----:B------:R-:W-:-:S03]  /*10a60*/  VIADD R76, R20, 0x202 ;  /* 0x00000202144c7836 */ /* 0x000fc60000000000 */
[----:B------:R2:W-:Y:S02]  /*10a70*/  STL [R1+0xe8], R17 ;  /* 0x0000e81101007387 */ /* 0x0005e40000100800 */
[----:B------:R-:W-:Y:S02]  /*10a80*/  R2UR UR54, R76 ;  /* 0x000000004c3672ca */ /* 0x000fe400000e0000 */
[----:B-1----:R-:W-:Y:S02]  /*10a90*/  MOV R22, UR61 ;  /* 0x0000003d00167c02 */ /* 0x002fe40008000f00 */
[----:B------:R-:W-:Y:S02]  /*10aa0*/  R2UR UR61, R75 ;  /* 0x000000004b3d72ca */ /* 0x000fe400000e0000 */
[----:B--2---:R-:W-:Y:S02]  /*10ab0*/  MOV R17, UR60 ;  /* 0x0000003c00117c02 */ /* 0x004fe40008000f00 */
[----:B------:R-:W-:Y:S01]  /*10ac0*/  R2UR UR60, R74 ;  /* 0x000000004a3c72ca */ /* 0x000fe200000e0000 */
[----:B------:R-:W-:-:S02]  /*10ad0*/  VIADD R76, R20, 0x2c0 ;  /* 0x000002c0144c7836 */ /* 0x000fc40000000000 */
[C---:B------:R-:W-:Y:S02]  /*10ae0*/  VIADD R74, R20.reuse, 0x2c2 ;  /* 0x000002c2144a7836 */ /* 0x040fe40000000000 */
[----:B------:R-:W-:Y:S01]  /*10af0*/  VIADD R72, R20, 0x302 ;  /* 0x0000030214487836 */ /* 0x000fe20000000000 */
[----:B------:R-:W-:Y:S01]  /*10b00*/  R2UR UR52, R76 ;  /* 0x000000004c3472ca */ /* 0x000fe200000e0000 */
[----:B------:R-:W-:Y:S02]  /*10b10*/  VIADD R76, R20, 0x340 ;  /* 0x00000340144c7836 */ /* 0x000fe40000000000 */
[----:B------:R-:W-:Y:S02]  /*10b20*/  IMAD.MOV.U32 R75, RZ, RZ, -0x7fffffe0 ;  /* 0x80000020ff4b7424 */ /* 0x000fe400078e00ff */
[----:B------:R-:W-:Y:S01]  /*10b30*/  IMAD.MOV.U32 R73, RZ, RZ, -0x7fffffe0 ;  /* 0x80000020ff497424 */ /* 0x000fe200078e00ff */
[----:B------:R-:W-:Y:S02]  /*10b40*/  MOV R14, UR61 ;  /* 0x0000003d000e7c02 */ /* 0x000fe40008000f00 */
[----:B------:R-:W-:-:S02]  /*10b50*/  MOV R157, UR60 ;  /* 0x0000003c009d7c02 */ /* 0x000fc40008000f00 */
[C---:B------:R-:W-:Y:S02]  /*10b60*/  R2UR UR31, R77.reuse ;  /* 0x000000004d1f72ca */ /* 0x040fe400000e0000 */
[C---:B------:R-:W-:Y:S02]  /*10b70*/  R2UR UR47, R77.reuse ;  /* 0x000000004d2f72ca */ /* 0x040fe400000e0000 */
[C---:B------:R-:W-:Y:S02]  /*10b80*/  R2UR UR55, R77.reuse ;  /* 0x000000004d3772ca */ /* 0x040fe400000e0000 */
        /* <DEDUP_REMOVED lines=13> */
[----:B------:R-:W-:-:S02]  /*10c60*/  R2UR UR16, R8 ;  /* 0x00000000081072ca */ /* 0x000fc400000e0000 */
[----:B------:R-:W-:Y:S01]  /*10c70*/  R2UR UR17, R9 ;  /* 0x00000000091172ca */ /* 0x000fe200000e0000 */
[----:B------:R-:W-:Y:S02]  /*10c80*/  WARPGROUP.DEPBAR.LE gsb0, 0x0 ;  /* 0x00008000000079c5 */ /* 0x000fe40000010000 */
[----:B------:R-:W-:Y:S02]  /*10c90*/  R2UR UR24, R76 ;  /* 0x000000004c1872ca */ /* 0x000fe400000e0000 */
[----:B------:R-:W-:Y:S02]  /*10ca0*/  R2UR UR25, R77 ;  /* 0x000000004d1972ca */ /* 0x000fe400000e0000 */
[----:B------:R-:W-:Y:S02]  /*10cb0*/  R2UR UR20, R74 ;  /* 0x000000004a1472ca */ /* 0x000fe400000e0000 */
[----:B------:R-:W-:Y:S02]  /*10cc0*/  R2UR UR21, R75 ;  /* 0x000000004b1572ca */ /* 0x000fe400000e0000 */
[----:B------:R-:W-:-:S02]  /*10cd0*/  R2UR UR6, R72 ;  /* 0x00000000480672ca */ /* 0x000fc400000e0000 */
[----:B------:R-:W-:Y:S02]  /*10ce0*/  R2UR UR7, R73 ;  /* 0x00000000490772ca */ /* 0x000fe400000e0000 */
[----:B------:R-:W-:-:S06]  /*10cf0*/  WARPGROUP.ARRIVE ;  /* 0x00000000000079c5 */ /* 0x000fcc0000000000 */
[----:B------:R-:W-:Y:S01]  /*10d00*/  HGMMA.64x16x16.F32 R72, gdesc[UR16], RZ, !UPT, gsb0 ;  /* 0x00200000104879f0 */ /* 0x000fe2000c0008ff */
[----:B------:R-:W-:Y:S01]  /*10d10*/  UMOV UR12, UR20 ;  /* 0x00000014000c7c82 */ /* 0x000fe20008000000 */
[----:B------:R-:W-:Y:S01]  /*10d20*/  UMOV UR13, UR21 ;  /* 0x00000015000d7c82 */ /* 0x000fe20008000000 */
[----:B------:R-:W-:Y:S02]  /*10d30*/  R2UR UR20, R6 ;  /* 0x00000000061472ca */ /* 0x000fe400000e0000 */
[----:B------:R-:W-:Y:S01]  /*10d40*/  R2UR UR21, R7 ;  /* 0x00000000071572ca */ /* 0x000fe200000e0000 */
[----:B------:R-:W-:Y:S02]  /*10d50*/  WARPGROUP.DEPBAR.LE gsb0, 0x0 ;  /* 0x00008000000079c5 */ /* 0x000fe40000010000 */
[----:B------:R-:W-:-:S10]  /*10d60*/  WARPGROUP.ARRIVE ;  /* 0x00000000000079c5 */ /* 0x000fd40000000000 */
[----:B------:R-:W-:Y:S01]  /*10d70*/  HGMMA.64x16x16.F32 R136, gdesc[UR20], R136, gsb0 ;  /* 0x00200000148879f0 */ /* 0x000fe20008000888 */
        /* <DEDUP_REMOVED lines=35> */
[----:B------:R-:W-:Y:S01]  /*10fb0*/  MOV R156, UR7 ;  /* 0x00000007009c7c02 */ /* 0x000fe20008000f00 */
[----:B------:R-:W-:Y:S01]  /*10fc0*/  UMOV UR7, UR45 ;  /* 0x0000002d00077c82 */ /* 0x000fe20008000000 */
[----:B------:R-:W-:Y:S01]  /*10fd0*/  MOV R155, UR6 ;  /* 0x00000006009b7c02 */ /* 0x000fe20008000f00 */
        /* <DEDUP_REMOVED lines=17> */
[----:B------:R-:W-:Y:S02]  /*110f0*/  VIADD R148, R20, 0x3c2 ;  /* 0x000003c214947836 */ /* 0x000fe40000000000 */
[----:B------:R-:W-:-:S03]  /*11100*/  IMAD.MOV.U32 R149, RZ, RZ, -0x7fffffe0 ;  /* 0x80000020ff957424 */ /* 0x000fc600078e00ff */
        /* <DEDUP_REMOVED lines=14> */
[----:B------:R-:W-:-:S03]  /*111f0*/  IMAD.MOV.U32 R149, RZ, RZ, -0x7fffffe0 ;  /* 0x80000020ff957424 */ /* 0x000fc600078e00ff */
[----:B------:R-:W-:Y:S02]  /*11200*/  R2UR UR30, R148 ;  /* 0x00000000941e72ca */ /* 0x000fe400000e0000 */
[----:B------:R-:W-:Y:S01]  /*11210*/  R2UR UR31, R149 ;  /* 0x00000000951f72ca */ /* 0x000fe200000e0000 */
[----:B------:R1:W-:Y:S01]  /*11220*/  STL [R1+0xe4], R16 ;  /* 0x0000e41001007387 */ /* 0x0003e20000100800 */
[----:B------:R-:W-:-:S03]  /*11230*/  R2UR UR28, R12 ;  /* 0x000000000c1c72ca */ /* 0x000fc600000e0000 */
[----:B------:R2:W-:Y:S01]  /*11240*/  STL [R1+0xe0], R15 ;  /* 0x0000e00f01007387 */ /* 0x0005e20000100800 */
[----:B------:R-:W-:-:S07]  /*11250*/  R2UR UR29, R13 ;  /* 0x000000000d1d72ca */ /* 0x000fce00000e0000 */
[----:B-1----:R-:W-:Y:S02]  /*11260*/  MOV R16, UR31 ;  /* 0x0000001f00107c02 */ /* 0x002fe40008000f00 */
[----:B--2---:R-:W-:Y:S02]  /*11270*/  MOV R15, UR30 ;  /* 0x0000001e000f7c02 */ /* 0x004fe40008000f00 */
        /* <DEDUP_REMOVED lines=52> */
[----:B------:R-:W-:Y:S02]  /*115c0*/  VIADD R18, R20, 0x4c0 ;  /* 0x000004c014127836 */ /* 0x000fe40000000000 */
        /* <DEDUP_REMOVED lines=9> */
[----:B------:R-:W-:Y:S01]  /*11660*/  R2UR UR27, R19 ;  /* 0x00000000131b72ca */ /* 0x000fe200000e0000 */
[----:B------:R-:W-:-:S05]  /*11670*/  VIADD R18, R20, 0x540 ;  /* 0x0000054014127836 */ /* 0x000fca0000000000 */
[----:B------:R-:W-:Y:S01]  /*11680*/  R2UR UR22, R18 ;  /* 0x00000000121672ca */ /* 0x000fe200000e0000 */
[----:B------:R-:W-:-:S04]  /*11690*/  IMAD.MOV.U32 R18, RZ, RZ, R14 ;  /* 0x000000ffff127224 */ /* 0x000fc800078e000e */
[----:B------:R-:W-:Y:S01]  /*116a0*/  MOV R21, UR26 ;  /* 0x0000001a00157c02 */ /* 0x000fe20008000f00 */
[----:B------:R-:W-:Y:S01]  /*116b0*/  UMOV UR26, UR60 ;  /* 0x0000003c001a7c82 */ /* 0x000fe20008000000 */
[----:B------:R-:W-:Y:S01]  /*116c0*/  MOV R148, UR27 ;  /* 0x0000001b00947c02 */ /* 0x000fe20008000f00 */
[----:B------:R-:W-:Y:S01]  /*116d0*/  UMOV UR27, UR61 ;  /* 0x0000003d001b7c82 */ /* 0x000fe20008000000 */
        /* <DEDUP_REMOVED lines=9> */
[----:B------:R-:W-:-:S05]  /*11770*/  IMAD.MOV.U32 R19, RZ, RZ, -0x7fffffe0 ;  /* 0x80000020ff137424 */ /* 0x000fca00078e00ff */
[----:B------:R-:W-:Y:S02]  /*11780*/  R2UR UR23, R19 ;  /* 0x00000000131772ca */ /* 0x000fe400000e0000 */
[----:B------:R-:W-:Y:S02]  /*11790*/  MOV R0, UR22 ;  /* 0x0000001600007c02 */ /* 0x000fe40008000f00 */
[----:B------:R-:W-:Y:S02]  /*117a0*/  R2UR UR22, R146 ;  /* 0x00000000921672ca */ /* 0x000fe400000e0000 */
[----:B------:R-:W-:Y:S02]  /*117b0*/  R2UR UR20, R10 ;  /* 0x000000000a1472ca */ /* 0x000fe400000e0000 */
[----:B------:R-:W-:-:S05]  /*117c0*/  R2UR UR21, R11 ;  /* 0x000000000b1572ca */ /* 0x000fca00000e0000 */
[----:B------:R-:W-:Y:S02]  /*117d0*/  MOV R14, UR23 ;  /* 0x00000017000e7c02 */ /* 0x000fe40008000f00 */
        /* <DEDUP_REMOVED lines=162> */
[----:B------:R-:W-:Y:S02]  /*12200*/  R2UR UR61, R22 ;  /* 0x00000000163d72ca */ /* 0x000fe400000e0000 */
[----:B------:R1:W5:Y:S01]  /*12210*/  LDL.LU R22, [R1+0xec] ;  /* 0x0000ec0001167983 */ /* 0x0003620000300800 */
[----:B------:R-:W-:-:S03]  /*12220*/  R2UR UR60, R17 ;  /* 0x00000000113c72ca */ /* 0x000fc600000e0000 */
[----:B------:R1:W5:Y:S04]  /*12230*/  LDL.LU R17, [R1+0xe8] ;  /* 0x0000e80001117983 */ /* 0x0003680000300800 */
[----:B------:R1:W5:Y:S04]  /*12240*/  LDL.LU R16, [R1+0xe4] ;  /* 0x0000e40001107983 */ /* 0x0003680000300800 */
[----:B------:R1:W5:Y:S01]  /*12250*/  LDL.LU R15, [R1+0xe0] ;  /* 0x0000e000010f7983 */ /* 0x0003620000300800 */
[----:B------:R-:W-:Y:S02]  /*12260*/  WARPGROUP.DEPBAR.LE gsb0, 0x0 ;  /* 0x00008000000079c5 */ /* 0x000fe40000010000 */
        /* <DEDUP_REMOVED lines=39> */
[----:B-1----:R-:W-:Y:S05]  /*124e0*/  @P2 BRA `(.L_x_11807) ;  /* 0x0000000000282947 */ /* 0x002fea0003800000 */
[----:B------:R-:W-:Y:S05]  /*124f0*/  @!P0 BRA `(.L_x_11808) ;  /* 0x0000000000048947 */ /* 0x000fea0003800000 */
[----:B------:R-:W-:Y:S01]  /*12500*/  BPT.TRAP 0x1 ;  /* 0x000000040000795c */ /* 0x000fe20000300000 */
.L_x_11808:
[----:B------:R-:W-:Y:S01]  /*12510*/  SHF.L.U32 R0, R151, 0x1f, RZ ;  /* 0x0000001f97007819 */ /* 0x000fe200000006ff */
[----:B-----5:R-:W-:-:S04]  /*12520*/  IMAD R14, R150, 0x8, R22 ;  /* 0x00000008960e7824 */ /* 0x020fc800078e0216 */
[----:B------:R1:W2:Y:S01]  /*12530*/  SYNCS.PHASECHK.TRANS64.TRYWAIT P2, [R14+URZ+0x31c50], R0 ;  /* 0x031c50000e0075a7 */ /* 0x0002a2000804017f */
[----:B------:R-:W-:Y:S05]  /*12540*/  @!P0 BRA `(.L_x_11809) ;  /* 0x0000000000048947 */ /* 0x000fea0003800000 */
[----:B------:R-:W-:Y:S01]  /*12550*/  BPT.TRAP 0x1 ;  /* 0x000000040000795c */ /* 0x000fe20000300000 */
.L_x_11809:
[----:B--2---:R-:W-:Y:S05]  /*12560*/  @P2 BRA `(.L_x_11807) ;  /* 0x0000000000082947 */ /* 0x004fea0003800000 */
[----:B------:R-:W2:Y:S02]  /*12570*/  SYNCS.PHASECHK.TRANS64.TRYWAIT P2, [R14+URZ+0x31c50], R0 ;  /* 0x031c50000e0075a7 */ /* 0x000ea4000804017f */
[----:B--2---:R-:W-:Y:S05]  /*12580*/  @!P2 BRA `(.L_x_11810) ;  /* 0x0000013c0090a947 */ /* 0x004fea0003800000 */
.L_x_11807:
[----:B------:R-:W3:Y:S01]  /*12590*/  LDL R147, [R1+0x7c] ;  /* 0x00007c0001937983 */ /* 0x000ee20000100800 */
[----:B------:R-:W4:Y:S03]  /*125a0*/  LDC R148, c[0x0][0x448] ;  /* 0x00011200ff947b82 */ /* 0x000f260000000800 */
[----:B------:R-:W3:Y:S04]  /*125b0*/  LDL R18, [R1+0x88] ;  /* 0x0000880001127983 */ /* 0x000ee80000100800 */
[----:B------:R-:W3:Y:S04]  /*125c0*/  LDL R146, [R1+0x74] ;  /* 0x0000740001927983 */ /* 0x000ee80000100800 */
[----:B------:R-:W3:Y:S04]  /*125d0*/  LDL R21, [R1+0x78] ;  /* 0x0000780001157983 */ /* 0x000ee80000100800 */
[----:B------:R-:W3:Y:S01]  /*125e0*/  LDL R19, [R1+0x70] ;  /* 0x0000700001137983 */ /* 0x000ee20000100800 */
[----:B------:R-:W-:Y:S05]  /*125f0*/  WARPSYNC.ALL ;  /* 0x0000000000007948 */ /* 0x000fea0003800000 */
[----:B------:R-:W3:Y:S01]  /*12600*/  LDL.LU R20, [R1] ;  /* 0x0000000001147983 */ /* 0x000ee20000300800 */
[----:B------:R-:W-:Y:S01]  /*12610*/  ULDC UR4, c[0x0][0x988] ;  /* 0x0002620000047ab9 */ /* 0x000fe20000000800 */
[----:B----4-:R-:W-:-:S13]  /*12620*/  ISETP.NE.AND P2, PT, R148, 0x1, PT ;  /* 0x000000019400780c */ /* 0x010fda0003f45270 */
[----:B-12---:R-:W1:Y:S08]  /*12630*/  @P2 LDC R14, c[0x0][0x44c] ;  /* 0x00011300ff0e2b82 */ /* 0x006e700000000800 */
[----:B------:R-:W2:Y:S01]  /*12640*/  @P2 LDC R0, c[0x0][0x450] ;  /* 0x00011400ff002b82 */ /* 0x000ea20000000800 */
[----:B---3--:R-:W-:-:S04]  /*12650*/  IMAD.IADD R18, R18, 0x1, R147 ;  /* 0x0000000112127824 */ /* 0x008fc800078e0293 */
[----:B-1----:R-:W-:-:S05]  /*12660*/  @P2 IMAD.HI.U32 R14, R18, R14, RZ ;  /* 0x0000000e120e2227 */ /* 0x002fca00078e00ff */
[----:B--2---:R-:W-:Y:S01]  /*12670*/  @P2 SHF.R.U32.HI R18, RZ, R0, R14 ;  /* 0x00000000ff122219 */ /* 0x004fe2000001160e */
[----:B-----5:R-:W-:-:S04]  /*12680*/  IMAD R14, R15, -0x90, RZ ;  /* 0xffffff700f0e7824 */ /* 0x020fc800078e02ff */
[----:B------:R-:W1:Y:S01]  /*12690*/  SHFL.IDX PT, R0, R18, RZ, 0x1c1f ;  /* 0x001c1fff12007589 */ /* 0x000e6200000e0000 */
[----:B------:R-:W-:-:S03]  /*126a0*/  IADD3 R14, -R146, 0x1, R14 ;  /* 0x00000001920e7810 */ /* 0x000fc60007ffe10e */
[----:B------:R-:W2:Y:S01]  /*126b0*/  SHFL.IDX PT, R18, R18, 0x1, 0x1c1f ;  /* 0x003c1f0012127f89 */ /* 0x000ea200000e0000 */
[----:B------:R-:W-:Y:S02]  /*126c0*/  IADD3 R14, -R19, R14, R21 ;  /* 0x0000000e130e7210 */ /* 0x000fe40007ffe115 */
[----:B------:R-:W-:-:S04]  /*126d0*/  LOP3.LUT R20, R20, 0xffffffbf, RZ, 0xc0, !PT ;  /* 0xffffffbf14147812 */ /* 0x000fc800078ec0ff */
[----:B------:R-:W-:-:S04]  /*126e0*/  @P1 LOP3.LUT R20, R20, 0x40, RZ, 0xfc, !PT ;  /* 0x0000004014141812 */ /* 0x000fc800078efcff */
[----:B------:R-:W-:-:S04]  /*126f0*/  LOP3.LUT R20, R20, 0xffffffdf, RZ, 0xc0, !PT ;  /* 0xffffffdf14147812 */ /* 0x000fc800078ec0ff */
[----:B------:R-:W-:Y:S01]  /*12700*/  @P0 LOP3.LUT R20, R20, 0x20, RZ, 0xfc, !PT ;  /* 0x0000002014140812 */ /* 0x000fe200078efcff */
[----:B-1----:R-:W-:-:S04]  /*12710*/  IMAD.IADD R0, R14, 0x1, R0 ;  /* 0x000000010e007824 */ /* 0x002fc800078e0200 */
[----:B------:R-:W-:Y:S01]  /*12720*/  STL [R1], R20 ;  /* 0x0000001401007387 */ /* 0x000fe20000100800 */
[----:B--2---:R-:W-:Y:S01]  /*12730*/  IMAD.IADD R18, R14, 0x1, R18 ;  /* 0x000000010e127824 */ /* 0x004fe200078e0212 */
[C---:B------:R-:W-:Y:S02]  /*12740*/  ISETP.GT.AND P2, PT, R0.reuse, RZ, PT ;  /* 0x000000ff0000720c */ /* 0x040fe40003f44270 */
[C---:B------:R-:W-:Y:S02]  /*12750*/  ISETP.GT.AND P4, PT, R0.reuse, 0x1, PT ;  /* 0x000000010000780c */ /* 0x040fe40003f84270 */
[----:B------:R-:W-:Y:S02]  /*12760*/  ISETP.GT.AND P3, PT, R0, 0x8, PT ;  /* 0x000000080000780c */ /* 0x000fe40003f64270 */
[----:B------:R-:W-:Y:S02]  /*12770*/  FSEL R136, R136, -INF , P2 ;  /* 0xff80000088887808 */ /* 0x000fe40001000000 */
[----:B------:R-:W-:-:S02]  /*12780*/  FSEL R137, R137, -INF , P4 ;  /* 0xff80000089897808 */ /* 0x000fc40002000000 */
[----:B------:R-:W-:Y:S02]  /*12790*/  FSEL R140, R140, -INF , P3 ;  /* 0xff8000008c8c7808 */ /* 0x000fe40001800000 */
[C---:B------:R-:W-:Y:S02]  /*127a0*/  ISETP.GT.AND P2, PT, R0.reuse, 0x9, PT ;  /* 0x000000090000780c */ /* 0x040fe40003f44270 */
        /* <DEDUP_REMOVED lines=62> */
[----:B------:R-:W-:Y:S02]  /*12b90*/  FMNMX.FTZ R0, R136, R16, !PT ;  /* 0x0000001088007209 */ /* 0x000fe40007810000 */
[----:B------:R-:W-:-:S02]  /*12ba0*/  FSEL R73, R73, -INF , P2 ;  /* 0xff80000049497808 */ /* 0x000fc40001000000 */
[----:B------:R-:W-:Y:S02]  /*12bb0*/  FMNMX.FTZ R0, R137, R0, !PT ;  /* 0x0000000089007209 */ /* 0x000fe40007810000 */
[----:B------:R-:W-:Y:S02]  /*12bc0*/  ISETP.GT.AND P2, PT, R18, RZ, PT ;  /* 0x000000ff1200720c */ /* 0x000fe40003f44270 */
        /* <DEDUP_REMOVED lines=67> */
[C---:B------:R-:W-:Y:S02]  /*13000*/  ISETP.GT.AND P2, PT, R18.reuse, 0x40, PT ;  /* 0x000000401200780c */ /* 0x040fe40003f44270 */
[----:B------:R-:W-:Y:S01]  /*13010*/  ISETP.GT.AND P1, PT, R18, 0x71, PT ;  /* 0x000000711200780c */ /* 0x000fe20003f24270 */
[----:B------:R-:W1:Y:S01]  /*13020*/  SHFL.BFLY PT, R14, R0, 0x2, 0x1f ;  /* 0x0c401f00000e7f89 */ /* 0x000e6200000e0000 */
[----:B------:R-:W-:-:S02]  /*13030*/  FSEL R106, R106, -INF , P2 ;  /* 0xff8000006a6a7808 */ /* 0x000fc40001000000 */
[C---:B------:R-:W-:Y:S02]  /*13040*/  ISETP.GT.AND P2, PT, R18.reuse, 0x41, PT ;  /* 0x000000411200780c */ /* 0x040fe40003f44270 */
[C---:B------:R-:W-:Y:S02]  /*13050*/  ISETP.GT.AND P0, PT, R18.reuse, 0x78, PT ;  /* 0x000000781200780c */ /* 0x040fe40003f04270 */
[----:B------:R-:W-:Y:S02]  /*13060*/  FSEL R107, R107, -INF , P2 ;  /* 0xff8000006b6b7808 */ /* 0x000fe40001000000 */
[C---:B------:R-:W-:Y:S02]  /*13070*/  ISETP.GT.AND P2, PT, R18.reuse, 0x48, PT ;  /* 0x000000481200780c */ /* 0x040fe40003f44270 */
[----:B------:R-:W-:Y:S02]  /*13080*/  ISETP.GT.AND P3, PT, R18, 0x81, PT ;  /* 0x000000811200780c */ /* 0x000fe40003f64270 */
[----:B------:R-:W-:-:S02]  /*13090*/  FSEL R110, R110, -INF , P2 ;  /* 0xff8000006e6e7808 */ /* 0x000fc40001000000 */
[C---:B------:R-:W-:Y:S02]  /*130a0*/  ISETP.GT.AND P2, PT, R18.reuse, 0x49, PT ;  /* 0x000000491200780c */ /* 0x040fe40003f44270 */
[C---:B------:R-:W-:Y:S02]  /*130b0*/  ISETP.GT.AND P4, PT, R18.reuse, 0x88, PT ;  /* 0x000000881200780c */ /* 0x040fe40003f84270 */
[----:B------:R-:W-:Y:S02]  /*130c0*/  FSEL R111, R111, -INF , P2 ;  /* 0xff8000006f6f7808 */ /* 0x000fe40001000000 */
[C---:B------:R-:W-:Y:S02]  /*130d0*/  ISETP.GT.AND P2, PT, R18.reuse, 0x50, PT ;  /* 0x000000501200780c */ /* 0x040fe40003f44270 */
[----:B------:R-:W-:Y:S02]  /*130e0*/  ISETP.GT.AND P5, PT, R18, 0x89, PT ;  /* 0x000000891200780c */ /* 0x000fe40003fa4270 */
[----:B-1----:R-:W-:-:S02]  /*130f0*/  FMNMX.FTZ R14, R0, R14, !PT ;  /* 0x0000000e000e7209 */ /* 0x002fc40007810000 */
[----:B------:R-:W-:Y:S02]  /*13100*/  FSEL R98, R98, -INF , P2 ;  /* 0xff80000062627808 */ /* 0x000fe40001000000 */
[C---:B------:R-:W-:Y:S01]  /*13110*/  ISETP.GT.AND P2, PT, R18.reuse, 0x51, PT ;  /* 0x000000511200780c */ /* 0x040fe20003f44270 */
[----:B------:R-:W1:Y:S01]  /*13120*/  SHFL.BFLY PT, R0, R14, 0x1, 0x1f ;  /* 0x0c201f000e007f89 */ /* 0x000e6200000e0000 */
[----:B------:R-:W-:Y:S02]  /*13130*/  FSEL R83, R83, -INF , P1 ;  /* 0xff80000053537808 */ /* 0x000fe40000800000 */
[----:B------:R-:W-:Y:S02]  /*13140*/  FSEL R99, R99, -INF , P2 ;  /* 0xff80000063637808 */ /* 0x000fe40001000000 */
[----:B------:R-:W-:Y:S02]  /*13150*/  ISETP.GT.AND P2, PT, R18, 0x58, PT ;  /* 0x000000581200780c */ /* 0x000fe40003f44270 */
[----:B------:R-:W-:-:S02]  /*13160*/  FSEL R86, R86, -INF , P0 ;  /* 0xff80000056567808 */ /* 0x000fc40000000000 */
[----:B------:R-:W-:Y:S02]  /*13170*/  FSEL R102, R102, -INF , P2 ;  /* 0xff80000066667808 */ /* 0x000fe40001000000 */
[C---:B------:R-:W-:Y:S02]  /*13180*/  ISETP.GT.AND P2, PT, R18.reuse, 0x59, PT ;  /* 0x000000591200780c */ /* 0x040fe40003f44270 */
[----:B------:R-:W-:Y:S02]  /*13190*/  FSEL R75, R75, -INF , P3 ;  /* 0xff8000004b4b7808 */ /* 0x000fe40001800000 */
[----:B------:R-:W-:Y:S02]  /*131a0*/  FSEL R103, R103, -INF , P2 ;  /* 0xff80000067677808 */ /* 0x000fe40001000000 */
[----:B------:R-:W-:Y:S02]  /*131b0*/  ISETP.GT.AND P2, PT, R18, 0x60, PT ;  /* 0x000000601200780c */ /* 0x000fe40003f44270 */
[----:B------:R-:W-:-:S02]  /*131c0*/  LOP3.LUT P1, RZ, R20, 0x40, RZ, 0xc0, !PT ;  /* 0x0000004014ff7812 */ /* 0x000fc4000782c0ff */
[----:B------:R-:W-:Y:S02]  /*131d0*/  FSEL R90, R90, -INF , P2 ;  /* 0xff8000005a5a7808 */ /* 0x000fe40001000000 */
[----:B------:R-:W-:Y:S02]  /*131e0*/  ISETP.GT.AND P2, PT, R18, 0x61, PT ;  /* 0x000000611200780c */ /* 0x000fe40003f44270 */
[----:B-1----:R-:W-:Y:S02]  /*131f0*/  FMNMX.FTZ R14, R14, R0, !PT ;  /* 0x000000000e0e7209 */ /* 0x002fe40007810000 */
[----:B------:R-:W-:Y:S02]  /*13200*/  FSEL R91, R91, -INF , P2 ;  /* 0xff8000005b5b7808 */ /* 0x000fe40001000000 */
[----:B------:R-:W-:Y:S02]  /*13210*/  FSETP.NEU.FTZ.AND P6, PT, R14, -INF , PT ;  /* 0xff8000000e00780b */ /* 0x000fe40003fdd000 */
[----:B------:R-:W-:-:S02]  /*13220*/  ISETP.GT.AND P2, PT, R18, 0x68, PT ;  /* 0x000000681200780c */ /* 0x000fc40003f44270 */
[----:B------:R-:W-:Y:S02]  /*13230*/  FSEL R0, R14, RZ, P6 ;  /* 0x000000ff0e007208 */ /* 0x000fe40003000000 */
[----:B------:R-:W-:Y:S02]  /*13240*/  FSEL R94, R94, -INF , P2 ;  /* 0xff8000005e5e7808 */ /* 0x000fe40001000000 */
[----:B------:R-:W-:Y:S01]  /*13250*/  ISETP.GT.AND P2, PT, R18, 0x69, PT ;  /* 0x000000691200780c */ /* 0x000fe20003f44270 */
[----:B------:R-:W-:Y:S01]  /*13260*/  FADD.FTZ R16, -R0, R16 ;  /* 0x0000001000107221 */ /* 0x000fe20000010100 */
[----:B------:R-:W-:Y:S01]  /*13270*/  IMAD.U32 R0, RZ, RZ, UR4 ;  /* 0x00000004ff007e24 */ /* 0x000fe2000f8e00ff */
[----:B------:R-:W-:Y:S02]  /*13280*/  LOP3.LUT P0, RZ, R20, 0x20, RZ, 0xc0, !PT ;  /* 0x0000002014ff7812 */ /* 0x000fe4000780c0ff */
[----:B------:R-:W-:Y:S01]  /*13290*/  FSEL R95, R95, -INF , P2 ;  /* 0xff8000005f5f7808 */ /* 0x000fe20001000000 */
[----:B------:R-:W-:Y:S01]  /*132a0*/  FMUL.FTZ R19, R14, R0 ;  /* 0x000000000e137220 */ /* 0x000fe20000410000 */
[----:B------:R-:W-:-:S04]  /*132b0*/  ISETP.GT.AND P2, PT, R18, 0x70, PT ;  /* 0x000000701200780c */ /* 0x000fc80003f44270 */
[----:B------:R-:W-:Y:S02]  /*132c0*/  FSEL R19, R19, RZ, P6 ;  /* 0x000000ff13137208 */ /* 0x000fe40003000000 */
[----:B------:R-:W-:Y:S02]  /*132d0*/  FSEL R82, R82, -INF , P2 ;  /* 0xff80000052527808 */ /* 0x000fe40001000000 */
[----:B------:R-:W-:Y:S01]  /*132e0*/  ISETP.GT.AND P2, PT, R18, 0x80, PT ;  /* 0x000000801200780c */ /* 0x000fe20003f44270 */
[-CC-:B------:R-:W-:Y:S01]  /*132f0*/  FFMA.FTZ R147, R120, R0.reuse, -R19.reuse ;  /* 0x0000000078937223 */ /* 0x180fe20000010813 */
[-CC-:B------:R-:W-:Y:S01]  /*13300*/  FFMA.FTZ R120, R116, R0.reuse, -R19.reuse ;  /* 0x0000000074787223 */ /* 0x180fe20000010813 */
[-CC-:B------:R-:W-:Y:S01]  /*13310*/  FFMA.FTZ R116, R108, R0.reuse, -R19.reuse ;  /* 0x000000006c747223 */ /* 0x180fe20000010813 */
[-CC-:B------:R-:W-:Y:S01]  /*13320*/  FFMA.FTZ R108, R100, R0.reuse, -R19.reuse ;  /* 0x00000000646c7223 */ /* 0x180fe20000010813 */
[-CC-:B------:R-:W-:Y:S01]  /*13330*/  FFMA.FTZ R100, R92, R0.reuse, -R19.reuse ;  /* 0x000000005c647223 */ /* 0x180fe20000010813 */
[----:B------:R-:W-:Y:S01]  /*13340*/  ISETP.GT.AND P6, PT, R18, 0x79, PT ;  /* 0x000000791200780c */ /* 0x000fe20003fc4270 */
[-CC-:B------:R-:W-:Y:S01]  /*13350*/  FFMA.FTZ R92, R84, R0.reuse, -R19.reuse ;  /* 0x00000000545c7223 */ /* 0x180fe20000010813 */
[----:B------:R-:W2:Y:S01]  /*13360*/  LDL.LU R18, [R1+0x18] ;  /* 0x0000180001127983 */ /* 0x000ea20000300800 */
[-CC-:B------:R-:W-:Y:S01]  /*13370*/  FFMA.FTZ R84, R76, R0.reuse, -R19.reuse ;  /* 0x000000004c547223 */ /* 0x180fe20000010813 */
[-CC-:B------:R-:W-:Y:S01]  /*13380*/  FFMA.FTZ R146, R121, R0.reuse, -R19.reuse ;  /* 0x0000000079927223 */ /* 0x180fe20000010813 */
[-CC-:B------:R-:W-:Y:S01]  /*13390*/  FFMA.FTZ R121, R117, R0.reuse, -R19.reuse ;  /* 0x0000000075797223 */ /* 0x180fe20000010813 */
[----:B------:R-:W3:Y:S01]  /*133a0*/  LDL R76, [R1+0x5c] ;  /* 0x00005c00014c7983 */ /* 0x000ee20000100800 */
        /* <DEDUP_REMOVED lines=27> */
[----:B------:R-:W-:Y:S01]  /*13560*/  FMNMX.FTZ R19, R138, R17, !PT ;  /* 0x000000118a137209 */ /* 0x000fe20007810000 */
[----:B------:R-:W-:Y:S01]  /*13570*/  WARPGROUP.ARRIVE ;  /* 0x00000000000079c5 */ /* 0x000fe20000000000 */
[----:B------:R-:W-:Y:S01]  /*13580*/  FSEL R87, R87, -INF , P6 ;  /* 0xff80000057577808 */ /* 0x000fe20003000000 */
[----:B------:R-:W4:Y:S01]  /*13590*/  LDL.LU R133, [R1+0x28] ;  /* 0x0000280001857983 */ /* 0x000f220000300800 */
[----:B------:R-:W-:Y:S01]  /*135a0*/  FMNMX.FTZ R19, R139, R19, !PT ;  /* 0x000000138b137209 */ /* 0x000fe20007810000 */
[----:B------:R-:W-:Y:S01]  /*135b0*/  FMUL.FTZ R16, R16, R0 ;  /* 0x0000000010107220 */ /* 0x000fe20000410000 */
[----:B------:R-:W-:Y:S01]  /*135c0*/  FSEL R74, R74, -INF , P2 ;  /* 0xff8000004a4a7808 */ /* 0x000fe20001000000 */
[----:B------:R-:W1:Y:S01]  /*135d0*/  S2R R153, SR_TID.X ;  /* 0x0000000000997919 */ /* 0x000e620000002100 */
[----:B------:R-:W-:Y:S01]  /*135e0*/  FMNMX.FTZ R19, R142, R19, !PT ;  /* 0x000000138e137209 */ /* 0x000fe20007810000 */
[----:B------:R-:W-:Y:S03]  /*135f0*/  MUFU.EX2 R136, R136 ;  /* 0x0000008800887308 */ /* 0x000fe60000000800 */
[----:B------:R-:W-:-:S04]  /*13600*/  FMNMX.FTZ R19, R143, R19, !PT ;  /* 0x000000138f137209 */ /* 0x000fc80007810000 */
[----:B------:R-:W-:Y:S02]  /*13610*/  FMNMX.FTZ R19, R130, R19, !PT ;  /* 0x0000001382137209 */ /* 0x000fe40007810000 */
[----:B------:R-:W-:Y:S02]  /*13620*/  FSEL R80, R78, -INF , P4 ;  /* 0xff8000004e507808 */ /* 0x000fe40002000000 */
[----:B------:R-:W-:Y:S01]  /*13630*/  FSEL R81, R79, -INF , P5 ;  /* 0xff8000004f517808 */ /* 0x000fe20002800000 */
[----:B------:R-:W-:Y:S01]  /*13640*/  IMAD.MOV.U32 R77, RZ, RZ, -0x3ffffff0 ;  /* 0xc0000010ff4d7424 */ /* 0x000fe200078e00ff */
[----:B------:R-:W-:Y:S01]  /*13650*/  FMNMX.FTZ R19, R131, R19, !PT ;  /* 0x0000001383137209 */ /* 0x000fe20007810000 */
[----:B------:R-:W2:Y:S03]  /*13660*/  MUFU.EX2 R21, R16 ;  /* 0x0000001000157308 */ /* 0x000ea60000000800 */
[----:B------:R-:W-:-:S04]  /*13670*/  FMNMX.FTZ R19, R134, R19, !PT ;  /* 0x0000001386137209 */ /* 0x000fc80007810000 */
[----:B------:R-:W-:Y:S01]  /*13680*/  FMNMX.FTZ R19, R135, R19, !PT ;  /* 0x0000001387137209 */ /* 0x000fe20007810000 */
[----:B------:R-:W0:Y:S03]  /*13690*/  MUFU.EX2 R16, R137 ;  /* 0x0000008900107308 */ /* 0x000e260000000800 */
        /* <DEDUP_REMOVED lines=32> */
[----:B------:R-:W-:-:S04]  /*138a0*/  FSETP.NEU.FTZ.AND P2, PT, R20, -INF , PT ;  /* 0xff8000001400780b */ /* 0x000fc80003f5d000 */
[----:B------:R-:W-:-:S05]  /*138b0*/  FSEL R19, R20, RZ, P2 ;  /* 0x000000ff14137208 */ /* 0x000fca0001000000 */
[----:B------:R-:W-:Y:S01]  /*138c0*/  FADD.FTZ R17, -R19, R17 ;  /* 0x0000001113117221 */ /* 0x000fe20000010100 */
[----:B------:R-:W-:-:S05]  /*138d0*/  FMUL.FTZ R19, R20, R0 ;  /* 0x0000000014137220 */ /* 0x000fca0000410000 */
        /* <DEDUP_REMOVED lines=21> */
[----:B------:R-:W-:-:S02]  /*13a30*/  R2UR UR9, R77 ;  /* 0x000000004d0972ca */ /* 0x000fc400000e0000 */
[C---:B------:R-:W-:Y:S02]  /*13a40*/  R2UR UR13, R77.reuse ;  /* 0x000000004d0d72ca */ /* 0x040fe400000e0000 */
[C---:B------:R-:W-:Y:S02]  /*13a50*/  R2UR UR17, R77.reuse ;  /* 0x000000004d1172ca */ /* 0x040fe400000e0000 */
[C---:B------:R-:W-:Y:S02]  /*13a60*/  R2UR UR21, R77.reuse ;  /* 0x000000004d1572ca */ /* 0x040fe400000e0000 */
[C---:B------:R-:W-:Y:S02]  /*13a70*/  R2UR UR25, R77.reuse ;  /* 0x000000004d1972ca */ /* 0x040fe400000e0000 */
[C---:B------:R-:W-:Y:S02]  /*13a80*/  R2UR UR29, R77.reuse ;  /* 0x000000004d1d72ca */ /* 0x040fe400000e0000 */
[----:B------:R-:W-:Y:S01]  /*13a90*/  R2UR UR33, R77 ;  /* 0x000000004d2172ca */ /* 0x000fe200000e0000 */
[----:B------:R-:W-:Y:S01]  /*13aa0*/  MUFU.EX2 R140, R140 ;  /* 0x0000008c008c7308 */ /* 0x000fe20000000800 */
[----:B--2---:R-:W-:Y:S01]  /*13ab0*/  FFMA.FTZ R18, R21, R18, R136 ;  /* 0x0000001215127223 */ /* 0x004fe20000010088 */
[----:B---3--:R-:W-:-:S05]  /*13ac0*/  LOP3.LUT R74, R76, 0x10000, RZ, 0xfc, !PT ;  /* 0x000100004c4a7812 */ /* 0x008fca00078efcff */
[----:B------:R-:W-:-:S05]  /*13ad0*/  VIADD R76, R74, 0x180 ;  /* 0x000001804a4c7836 */ /* 0x000fca0000000000 */
[----:B------:R-:W-:Y:S01]  /*13ae0*/  R2UR UR8, R76 ;  /* 0x000000004c0872ca */ /* 0x000fe200000e0000 */
[----:B------:R-:W-:-:S05]  /*13af0*/  VIADD R76, R74, 0x300 ;  /* 0x000003004a4c7836 */ /* 0x000fca0000000000 */
[----:B------:R-:W-:Y:S01]  /*13b00*/  R2UR UR12, R76 ;  /* 0x000000004c0c72ca */ /* 0x000fe200000e0000 */
[----:B------:R-:W-:-:S05]  /*13b10*/  VIADD R76, R74, 0x480 ;  /* 0x000004804a4c7836 */ /* 0x000fca0000000000 */
[----:B------:R-:W-:Y:S01]  /*13b20*/  R2UR UR16, R76 ;  /* 0x000000004c1072ca */ /* 0x000fe200000e0000 */
[----:B------:R-:W-:Y:S02]  /*13b30*/  VIADD R76, R74, 0x600 ;  /* 0x000006004a4c7836 */ /* 0x000fe40000000000 */
[-CC-:B------:R-:W-:Y:S01]  /*13b40*/  FFMA.FTZ R111, R111, R0.reuse, -R19.reuse ;  /* 0x000000006f6f7223 */ /* 0x180fe20000010813 */
[-CC-:B------:R-:W-:Y:S01]  /*13b50*/  FFMA.FTZ R98, R98, R0.reuse, -R19.reuse ;  /* 0x0000000062627223 */ /* 0x180fe20000010813 */
[-CC-:B------:R-:W-:Y:S01]  /*13b60*/  FFMA.FTZ R99, R99, R0.reuse, -R19.reuse ;  /* 0x0000000063637223 */ /* 0x180fe20000010813 */
[-CC-:B------:R-:W-:Y:S01]  /*13b70*/  FFMA.FTZ R102, R102, R0.reuse, -R19.reuse ;  /* 0x0000000066667223 */ /* 0x180fe20000010813 */
[----:B------:R-:W-:Y:S01]  /*13b80*/  R2UR UR20, R76 ;  /* 0x000000004c1472ca */ /* 0x000fe200000e0000 */
        /* <DEDUP_REMOVED lines=12> */
[----:B------:R-:W-:-:S02]  /*13c50*/  VIADD R76, R74, 0x780 ;  /* 0x000007804a4c7836 */ /* 0x000fc40000000000 */
[----:B------:R-:W-:-:S03]  /*13c60*/  VIADD R19, R22, 0x200 ;  /* 0x0000020016137836 */ /* 0x000fc60000000000 */
[----:B------:R-:W-:Y:S01]  /*13c70*/  R2UR UR24, R76 ;  /* 0x000000004c1872ca */ /* 0x000fe200000e0000 */
[C---:B------:R-:W-:Y:S01]  /*13c80*/  VIADD R76, R74.reuse, 0x900 ;  /* 0x000009004a4c7836 */ /* 0x040fe20000000000 */
[----:B------:R-:W-:Y:S01]  /*13c90*/  SHF.R.U32.HI R19, RZ, 0x4, R19 ;  /* 0x00000004ff137819 */ /* 0x000fe20000011613 */
[----:B------:R-:W-:Y:S01]  /*13ca0*/  IMAD.MOV.U32 R75, RZ, RZ, -0x3ffffff0 ;  /* 0xc0000010ff4b7424 */ /* 0x000fe200078e00ff */
[----:B------:R-:W-:Y:S02]  /*13cb0*/  R2UR UR4, R74 ;  /* 0x000000004a0472ca */ /* 0x000fe400000e0000 */
[----:B------:R-:W-:Y:S02]  /*13cc0*/  LOP3.LUT R19, R19, 0x3fff, RZ, 0xc0, !PT ;  /* 0x00003fff13137812 */ /* 0x000fe400078ec0ff */
[----:B------:R-:W-:Y:S01]  /*13cd0*/  R2UR UR28, R76 ;  /* 0x000000004c1c72ca */ /* 0x000fe200000e0000 */
[C---:B------:R-:W-:Y:S01]  /*13ce0*/  VIADD R76, R74.reuse, 0xa80 ;  /* 0x00000a804a4c7836 */ /* 0x040fe20000000000 */
[----:B------:R-:W-:Y:S01]  /*13cf0*/  LOP3.LUT R19, R19, 0x2400000, RZ, 0xfc, !PT ;  /* 0x0240000013137812 */ /* 0x000fe200078efcff */
[----:B------:R-:W-:Y:S01]  /*13d00*/  VIADD R74, R74, 0xc00 ;  /* 0x00000c004a4a7836 */ /* 0x000fe20000000000 */
[----:B------:R-:W-:-:S02]  /*13d10*/  R2UR UR5, R75 ;  /* 0x000000004b0572ca */ /* 0x000fc400000e0000 */
[----:B------:R-:W-:Y:S01]  /*13d20*/  R2UR UR37, R75 ;  /* 0x000000004b2572ca */ /* 0x000fe200000e0000 */
[----:B------:R-:W-:Y:S01]  /*13d30*/  IMAD.MOV.U32 R75, RZ, RZ, -0x7fffffe0 ;  /* 0x80000020ff4b7424 */ /* 0x000fe200078e00ff */
[----:B------:R-:W-:Y:S01]  /*13d40*/  R2UR UR36, R74 ;  /* 0x000000004a2472ca */ /* 0x000fe200000e0000 */
[----:B------:R-:W-:-:S03]  /*13d50*/  IMAD R74, R150, 0x6c0, R19 ;  /* 0x000006c0964a7824 */ /* 0x000fc600078e0213 */
[----:B------:R-:W-:Y:S02]  /*13d60*/  R2UR UR7, R75 ;  /* 0x000000004b0772ca */ /* 0x000fe400000e0000 */
[----:B------:R-:W-:-:S13]  /*13d70*/  R2UR UR6, R74 ;  /* 0x000000004a0672ca */ /* 0x000fda00000e0000 */
[----:B------:R-:W-:Y:S01]  /*13d80*/  HGMMA.64x96x16.F32 R24, gdesc[UR4].tnspB, R24, gsb0 ;  /* 0x41600000041879f0 */ /* 0x000fe20008000818 */
[----:B------:R-:W-:Y:S01]  /*13d90*/  R2UR UR32, R76 ;  /* 0x000000004c2072ca */ /* 0x000fe200000e0000 */
        /* <DEDUP_REMOVED lines=53> */
[----:B------:R-:W-:Y:S01]  /*140f0*/  FMUL.FTZ R17, R17, R0 ;  /* 0x0000000011117220 */ /* 0x000fe20000410000 */
[----:B------:R-:W-:Y:S08]  /*14100*/  MUFU.EX2 R138, R138 ;  /* 0x0000008a008a7308 */ /* 0x000ff00000000800 */
[----:B------:R1:W4:Y:S01]  /*14110*/  MUFU.EX2 R76, R17 ;  /* 0x00000011004c7308 */ /* 0x0003220000000800 */
[C---:B0-----:R-:W-:Y:S01]  /*14120*/  FADD.FTZ R18, R16.reuse, R18 ;  /* 0x0000001210127221 */ /* 0x041fe20000010000 */
[----:B------:R-:W-:-:S06]  /*14130*/  F2FP.F16.F32.PACK_AB R16, R16, R136 ;  /* 0x000000881010723e */ /* 0x000fcc00000000ff */
[----:B------:R-:W0:Y:S01]  /*14140*/  MUFU.EX2 R139, R139 ;  /* 0x0000008b008b7308 */ /* 0x000e220000000800 */
[----:B------:R-:W-:Y:S02]  /*14150*/  WARPGROUP.DEPBAR.LE gsb0, 0x0 ;  /* 0x00008000000079c5 */ /* 0x000fe40000010000 */
[----:B------:R-:W-:-:S06]  /*14160*/  WARPGROUP.ARRIVE ;  /* 0x00000000000079c5 */ /* 0x000fcc0000000000 */
[----:B------:R-:W-:Y:S01]  /*14170*/  HGMMA.64x96x16.F32 R24, gdesc[UR36].tnspB, R24, gsb0 ;  /* 0x41600000241879f0 */ /* 0x000fe20008000818 */
[----:B------:R-:W2:Y:S01]  /*14180*/  MUFU.EX2 R141, R141 ;  /* 0x0000008d008d7308 */ /* 0x000ea20000000800 */
[----:B------:R-:W-:-:S07]  /*14190*/  SHF.R.U32.HI R136, RZ, 0x7, R153 ;  /* 0x00000007ff887819 */ /* 0x000fce0000011699 */
[----:B------:R-:W3:Y:S01]  /*141a0*/  MUFU.EX2 R19, R142 ;  /* 0x0000008e00137308 */ /* 0x000ee20000000800 */
[----:B-1----:R-:W-:-:S07]  /*141b0*/  VIADD R17, R136, 0x9 ;  /* 0x0000000988117836 */ /* 0x002fce0000000000 */
[----:B------:R-:W1:Y:S01]  /*141c0*/  MUFU.EX2 R143, R143 ;  /* 0x0000008f008f7308 */ /* 0x000e620000000800 */
[----:B------:R-:W-:Y:S01]  /*141d0*/  ISETP.GE.U32.AND P2, PT, R153, 0x180, PT ;  /* 0x000001809900780c */ /* 0x000fe20003f46070 */
[----:B------:R-:W-:Y:S02]  /*141e0*/  @!P1 IMAD R75, R145, 0x8, R22 ;  /* 0x00000008914b9824 */ /* 0x000fe400078e0216 */
[----:B----4-:R-:W-:Y:S01]  /*141f0*/  FFMA.FTZ R133, R76, R133, R138 ;  /* 0x000000854c857223 */ /* 0x010fe2000001008a */
[----:B------:R-:W-:Y:S01]  /*14200*/  @!P1 IMAD R74, R150, 0x8, R22 ;  /* 0x00000008964a9824 */ /* 0x000fe200078e0216 */
[----:B------:R-:W-:Y:S01]  /*14210*/  SEL R17, R17, 0x9, !P2 ;  /* 0x0000000911117807 */ /* 0x000fe20005000000 */
[----:B------:R-:W-:Y:S02]  /*14220*/  @!P1 VIADD R75, R75, 0x31c40 ;  /* 0x00031c404b4b9836 */ /* 0x000fe40000000000 */
[----:B------:R-:W-:Y:S01]  /*14230*/  FADD.FTZ R18, R140, R18 ;  /* 0x000000128c127221 */ /* 0x000fe20000010000 */
[----:B0-----:R-:W-:Y:S01]  /*14240*/  FADD.FTZ R133, R139, R133 ;  /* 0x000000858b857221 */ /* 0x001fe20000010000 */
[----:B------:R-:W-:-:S02]  /*14250*/  @!P1 VIADD R74, R74, 0x31c60 ;  /* 0x00031c604a4a9836 */ /* 0x000fc40000000000 */
[----:B--2---:R-:W-:Y:S01]  /*14260*/  FADD.FTZ R72, R141, R18 ;  /* 0x000000128d487221 */ /* 0x004fe20000010000 */
[----:B------:R-:W-:Y:S01]  /*14270*/  @!P1 PRMT R75, RZ, 0x654, R75 ;  /* 0x00000654ff4b9816 */ /* 0x000fe2000000004b */
[----:B---3--:R-:W-:Y:S01]  /*14280*/  FADD.FTZ R133, R19, R133 ;  /* 0x0000008513857221 */ /* 0x008fe20000010000 */
[----:B------:R-:W-:Y:S02]  /*14290*/  F2FP.F16.F32.PACK_AB R18, R141, R140 ;  /* 0x0000008c8d12723e */ /* 0x000fe400000000ff */
[----:B------:R-:W-:Y:S02]  /*142a0*/  @!P1 PRMT R74, RZ, 0x654, R74 ;  /* 0x00000654ff4a9816 */ /* 0x000fe4000000004a */
[C---:B-1----:R-:W-:Y:S01]  /*142b0*/  F2FP.F16.F32.PACK_AB R19, R143.reuse, R19 ;  /* 0x000000138f13723e */ /* 0x042fe200000000ff */
[----:B------:R-:W0:Y:S08]  /*142c0*/  MUFU.EX2 R130, R130 ;  /* 0x0000008200827308 */ /* 0x000e300000000800 */
[----:B------:R-:W-:Y:S01]  /*142d0*/  MUFU.EX2 R131, R131 ;  /* 0x0000008300837308 */ /* 0x000fe20000000800 */
[----:B------:R-:W-:-:S07]  /*142e0*/  FADD.FTZ R133, R143, R133 ;  /* 0x000000858f857221 */ /* 0x000fce0000010000 */
[----:B------:R-:W-:Y:S08]  /*142f0*/  MUFU.EX2 R134, R134 ;  /* 0x0000008600867308 */ /* 0x000ff00000000800 */
[----:B------:R-:W-:Y:S01]  /*14300*/  MUFU.EX2 R136, R147 ;  /* 0x0000009300887308 */ /* 0x000fe20000000800 */
[----:B0-----:R-:W-:-:S07]  /*14310*/  FADD.FTZ R133, R130, R133 ;  /* 0x0000008582857221 */ /* 0x001fce0000010000 */
[----:B------:R-:W-:Y:S01]  /*14320*/  MUFU.EX2 R135, R135 ;  /* 0x0000008700877308 */ /* 0x000fe20000000800 */
[----:B------:R-:W-:Y:S02]  /*14330*/  WARPGROUP.DEPBAR.LE gsb0, 0x0 ;  /* 0x00008000000079c5 */ /* 0x000fe40000010000 */
[----:B------:R0:W-:Y:S06]  /*14340*/  BAR.ARV R17, 0x100 ;  /* 0x000400110000751d */ /* 0x0001ec0000002000 */
[----:B------:R-:W-:Y:S01]  /*14350*/  @!P1 SYNCS.ARRIVE.TRANS64.RED.A1T0 RZ, [R75+URZ], RZ ;  /* 0x000000ff4bff99a7 */ /* 0x000fe2000810043f */
[----:B0-----:R-:W-:Y:S01]  /*14360*/  F2FP.F16.F32.PACK_AB R17, R139, R138 ;  /* 0x0000008a8b11723e */ /* 0x001fe200000000ff */
[----:B------:R0:W-:Y:S04]  /*14370*/  @!P1 SYNCS.ARRIVE.TRANS64.RED.A1T0 RZ, [R74+URZ], RZ ;  /* 0x000000ff4aff99a7 */ /* 0x0001e8000810043f */
[----:B------:R1:W-:Y:S02]  /*14380*/  STSM.16.M88.4 [R23+0x24300], R16 ;  /* 0x0243001017007844 */ /* 0x0003e40000000200 */
[----:B-1----:R-:W1:Y:S08]  /*14390*/  MUFU.EX2 R16, R152 ;  /* 0x0000009800107308 */ /* 0x002e700000000800 */
[----:B------:R-:W2:Y:S08]  /*143a0*/  MUFU.EX2 R17, R151 ;  /* 0x0000009700117308 */ /* 0x000eb00000000800 */
[----:B------:R-:W3:Y:S01]  /*143b0*/  MUFU.EX2 R18, R149 ;  /* 0x0000009500127308 */ /* 0x000ee20000000800 */
[----:B-1----:R-:W-:-:S07]  /*143c0*/  FADD.FTZ R72, R16, R72 ;  /* 0x0000004810487221 */ /* 0x002fce0000010000 */
[----:B------:R-:W1:Y:S01]  /*143d0*/  MUFU.EX2 R19, R148 ;  /* 0x0000009400137308 */ /* 0x000e620000000800 */
[----:B--2---:R-:W-:-:S07]  /*143e0*/  FADD.FTZ R72, R17, R72 ;  /* 0x0000004811487221 */ /* 0x004fce0000010000 */
[----:B------:R-:W-:Y:S08]  /*143f0*/  MUFU.EX2 R137, R146 ;  /* 0x0000009200897308 */ /* 0x000ff00000000800 */
[----:B0-----:R-:W-:Y:S08]  /*14400*/  MUFU.EX2 R74, R128 ;  /* 0x00000080004a7308 */ /* 0x001ff00000000800 */
[----:B------:R-:W-:Y:S08]  /*14410*/  MUFU.EX2 R128, R73 ;  /* 0x0000004900807308 */ /* 0x000ff00000000800 */
[----:B------:R-:W-:Y:S08]  /*14420*/  MUFU.EX2 R75, R125 ;  /* 0x0000007d004b7308 */ /* 0x000ff00000000800 */
[----:B------:R-:W0:Y:S08]  /*14430*/  MUFU.EX2 R73, R122 ;  /* 0x0000007a00497308 */ /* 0x000e300000000800 */
[----:B------:R3:W-:Y:S02]  /*14440*/  MUFU.EX2 R125, R88 ;  /* 0x00000058007d7308 */ /* 0x0007e40000000800 */
[----:B---3--:R-:W-:-:S06]  /*14450*/  FADD.FTZ R88, R18, R72 ;  /* 0x0000004812587221 */ /* 0x008fcc0000010000 */
[----:B------:R-:W2:Y:S01]  /*14460*/  MUFU.EX2 R123, R123 ;  /* 0x0000007b007b7308 */ /* 0x000ea20000000800 */
[----:B------:R-:W-:Y:S01]  /*14470*/  FADD.FTZ R72, R131, R133 ;  /* 0x0000008583487221 */ /* 0x000fe20000010000 */
[C---:B-1----:R-:W-:Y:S01]  /*14480*/  FADD.FTZ R88, R19.reuse, R88 ;  /* 0x0000005813587221 */ /* 0x042fe20000010000 */
[----:B------:R-:W-:Y:S02]  /*14490*/  F2FP.F16.F32.PACK_AB R18, R19, R18 ;  /* 0x000000121312723e */ /* 0x000fe400000000ff */
[----:B------:R-:W-:-:S03]  /*144a0*/  FADD.FTZ R19, R134, R72 ;  /* 0x0000004886137221 */ /* 0x000fc60000010000 */
[----:B------:R-:W1:Y:S01]  /*144b0*/  MUFU.EX2 R126, R126 ;  /* 0x0000007e007e7308 */ /* 0x000e620000000800 */
[----:B------:R-:W-:Y:S01]  /*144c0*/  FADD.FTZ R72, R136, R88 ;  /* 0x0000005888487221 */ /* 0x000fe20000010000 */
[----:B------:R-:W-:-:S06]  /*144d0*/  FADD.FTZ R88, R135, R19 ;  /* 0x0000001387587221 */ /* 0x000fcc0000010000 */
[----:B------:R-:W-:Y:S01]  /*144e0*/  MUFU.EX2 R129, R129 ;  /* 0x0000008100817308 */ /* 0x000fe20000000800 */
[----:B0-----:R-:W-:-:S07]  /*144f0*/  FADD.FTZ R88, R73, R88 ;  /* 0x0000005849587221 */ /* 0x001fce0000010000 */
[----:B------:R-:W-:Y:S08]  /*14500*/  MUFU.EX2 R77, R124 ;  /* 0x0000007c004d7308 */ /* 0x000ff00000000800 */
[----:B------:R-:W-:Y:S08]  /*14510*/  MUFU.EX2 R124, R89 ;  /* 0x00000059007c7308 */ /* 0x000ff00000000800 */
[----:B------:R-:W0:Y:S08]  /*14520*/  MUFU.EX2 R127, R127 ;  /* 0x0000007f007f7308 */ /* 0x000e300000000800 */
[----:B------:R-:W-:Y:S08]  /*14530*/  MUFU.EX2 R132, R132 ;  /* 0x0000008400847308 */ /* 0x000ff00000000800 */
[----:B------:R3:W4:Y:S01]  /*14540*/  MUFU.EX2 R89, R114 ;  /* 0x0000007200597308 */ /* 0x0007220000000800 */
[----:B--2---:R-:W-:Y:S01]  /*14550*/  FADD.FTZ R88, R123, R88 ;  /* 0x000000587b587221 */ /* 0x004fe20000010000 */
[----:B---3--:R-:W-:-:S06]  /*14560*/  FADD.FTZ R114, R137, R72 ;  /* 0x0000004889727221 */ /* 0x008fcc0000010000 */
[----:B------:R-:W2:Y:S01]  /*14570*/  MUFU.EX2 R120, R120 ;  /* 0x0000007800787308 */ /* 0x000ea20000000800 */
[----:B------:R-:W-:-:S07]  /*14580*/  FADD.FTZ R114, R74, R114 ;  /* 0x000000724a727221 */ /* 0x000fce0000010000 */
[----:B------:R-:W3:Y:S01]  /*14590*/  MUFU.EX2 R115, R115 ;  /* 0x0000007300737308 */ /* 0x000ee20000000800 */
[----:B------:R-:W-:Y:S01]  /*145a0*/  FADD.FTZ R114, R75, R114 ;  /* 0x000000724b727221 */ /* 0x000fe20000010000 */
[----:B-1----:R-:W-:-:S06]  /*145b0*/  FADD.FTZ R88, R126, R88 ;  /* 0x000000587e587221 */ /* 0x002fcc0000010000 */
[----:B------:R-:W1:Y:S01]  /*145c0*/  MUFU.EX2 R121, R121 ;  /* 0x0000007900797308 */ /* 0x000e620000000800 */
[----:B0-----:R-:W-:-:S07]  /*145d0*/  FADD.FTZ R88, R127, R88 ;  /* 0x000000587f587221 */ /* 0x001fce0000010000 */
[----:B------:R-:W0:Y:S08]  /*145e0*/  MUFU.EX2 R118, R118 ;  /* 0x0000007600767308 */ /* 0x000e300000000800 */
[----:B------:R2:W-:Y:S01]  /*145f0*/  MUFU.EX2 R122, R90 ;  /* 0x0000005a007a7308 */ /* 0x0005e20000000800 */
[----:B----4-:R-:W-:Y:S01]  /*14600*/  FADD.FTZ R88, R89, R88 ;  /* 0x0000005859587221 */ /* 0x010fe20000010000 */
[----:B--2---:R-:W-:-:S06]  /*14610*/  FADD.FTZ R90, R129, R114 ;  /* 0x00000072815a7221 */ /* 0x004fcc0000010000 */
[----:B------:R-:W2:Y:S01]  /*14620*/  MUFU.EX2 R119, R119 ;  /* 0x0000007700777308 */ /* 0x000ea20000000800 */
[----:B------:R-:W-:-:S07]  /*14630*/  FADD.FTZ R90, R132, R90 ;  /* 0x0000005a845a7221 */ /* 0x000fce0000010000 */
[----:B------:R-:W4:Y:S01]  /*14640*/  MUFU.EX2 R117, R117 ;  /* 0x0000007500757308 */ /* 0x000f220000000800 */
[----:B------:R-:W-:Y:S01]  /*14650*/  FADD.FTZ R90, R120, R90 ;  /* 0x0000005a785a7221 */ /* 0x000fe20000010000 */
[----:B---3--:R-:W-:-:S06]  /*14660*/  FADD.FTZ R88, R115, R88 ;  /* 0x0000005873587221 */ /* 0x008fcc0000010000 */
[----:B------:R-:W3:Y:S01]  /*14670*/  MUFU.EX2 R106, R106 ;  /* 0x0000006a006a7308 */ /* 0x000ee20000000800 */
[----:B-1----:R-:W-:-:S07]  /*14680*/  FADD.FTZ R90, R121, R90 ;  /* 0x0000005a795a7221 */ /* 0x002fce0000010000 */
[----:B------:R-:W1:Y:S01]  /*14690*/  MUFU.EX2 R116, R116 ;  /* 0x0000007400747308 */ /* 0x000e620000000800 */
[----:B------:R-:W-:Y:S01]  /*146a0*/  F2FP.F16.F32.PACK_AB R73, R123, R73 ;  /* 0x000000497b49723e */ /* 0x000fe200000000ff */
[----:B0-----:R-:W-:-:S06]  /*146b0*/  FADD.FTZ R88, R118, R88 ;  /* 0x0000005876587221 */ /* 0x001fcc0000010000 */
[----:B------:R-:W0:Y:S08]  /*146c0*/  MUFU.EX2 R107, R107 ;  /* 0x0000006b006b7308 */ /* 0x000e300000000800 */
[----:B------:R-:W0:Y:S08]  /*146d0*/  MUFU.EX2 R113, R113 ;  /* 0x0000007100717308 */ /* 0x000e300000000800 */
[----:B------:R-:W0:Y:S08]  /*146e0*/  MUFU.EX2 R110, R110 ;  /* 0x0000006e006e7308 */ /* 0x000e300000000800 */
[----:B------:R-:W0:Y:S08]  /*146f0*/  MUFU.EX2 R112, R112 ;  /* 0x0000007000707308 */ /* 0x000e300000000800 */
[----:B------:R2:W-:Y:S02]  /*14700*/  MUFU.EX2 R123, R91 ;  /* 0x0000005b007b7308 */ /* 0x0005e40000000800 */
[----:B--2---:R-:W-:-:S06]  /*14710*/  FADD.FTZ R91, R77, R90 ;  /* 0x0000005a4d5b7221 */ /* 0x004fcc0000010000 */
[----:B------:R-:W2:Y:S01]  /*14720*/  MUFU.EX2 R111, R111 ;  /* 0x0000006f006f7308 */ /* 0x000ea20000000800 */
[----:B------:R-:W-:Y:S01]  /*14730*/  FADD.FTZ R90, R119, R88 ;  /* 0x00000058775a7221 */ /* 0x000fe20000010000 */
[----:B----4-:R-:W-:-:S06]  /*14740*/  FADD.FTZ R88, R117, R91 ;  /* 0x0000005b75587221 */ /* 0x010fcc0000010000 */
[----:B------:R-:W4:Y:S01]  /*14750*/  MUFU.EX2 R109, R109 ;  /* 0x0000006d006d7308 */ /* 0x000f220000000800 */
[----:B---3--:R-:W-:Y:S01]  /*14760*/  FADD.FTZ R90, R106, R90 ;  /* 0x0000005a6a5a7221 */ /* 0x008fe20000010000 */
[----:B-1----:R-:W-:Y:S01]  /*14770*/  FADD.FTZ R88, R116, R88 ;  /* 0x0000005874587221 */ /* 0x002fe20000010000 */
[----:B------:R-:W-:-:S05]  /*14780*/  F2FP.F16.F32.PACK_AB R16, R17, R16 ;  /* 0x000000101110723e */ /* 0x000fca00000000ff */
[----:B------:R-:W1:Y:S01]  /*14790*/  MUFU.EX2 R98, R98 ;  /* 0x0000006200627308 */ /* 0x000e620000000800 */
[----:B------:R-:W-:Y:S01]  /*147a0*/  F2FP.F16.F32.PACK_AB R17, R131, R130 ;  /* 0x000000828311723e */ /* 0x000fe200000000ff */
[----:B0-----:R-:W-:Y:S01]  /*147b0*/  FADD.FTZ R90, R107, R90 ;  /* 0x0000005a6b5a7221 */ /* 0x001fe20000010000 */
[----:B------:R-:W-:-:S05]  /*147c0*/  F2FP.F16.F32.PACK_AB R19, R135, R134 ;  /* 0x000000868713723e */ /* 0x000fca00000000ff */
[----:B------:R-:W0:Y:S01]  /*147d0*/  MUFU.EX2 R108, R108 ;  /* 0x0000006c006c7308 */ /* 0x000e220000000800 */
[----:B------:R-:W-:Y:S01]  /*147e0*/  FADD.FTZ R88, R113, R88 ;  /* 0x0000005871587221 */ /* 0x000fe20000010000 */
[----:B------:R3:W-:Y:S01]  /*147f0*/  STSM.16.M88.4 [R23+0x25b00], R16 ;  /* 0x025b001017007844 */ /* 0x0007e20000000200 */
[----:B------:R-:W-:-:S05]  /*14800*/  FADD.FTZ R90, R110, R90 ;  /* 0x0000005a6e5a7221 */ /* 0x000fca0000010000 */
[----:B------:R-:W0:Y:S08]  /*14810*/  MUFU.EX2 R99, R99 ;  /* 0x0000006300637308 */ /* 0x000e300000000800 */
[----:B------:R-:W0:Y:S01]  /*14820*/  MUFU.EX2 R105, R105 ;  /* 0x0000006900697308 */ /* 0x000e220000000800 */
[----:B---3--:R-:W-:Y:S01]  /*14830*/  FADD.FTZ R16, R112, R88 ;  /* 0x0000005870107221 */ /* 0x008fe20000010000 */
[----:B--2---:R-:W-:-:S06]  /*14840*/  FADD.FTZ R90, R111, R90 ;  /* 0x0000005a6f5a7221 */ /* 0x004fcc0000010000 */
[----:B------:R-:W2:Y:S01]  /*14850*/  MUFU.EX2 R102, R102 ;  /* 0x0000006600667308 */ /* 0x000ea20000000800 */
[----:B----4-:R-:W-:-:S07]  /*14860*/  FADD.FTZ R16, R109, R16 ;  /* 0x000000106d107221 */ /* 0x010fce0000010000 */
[----:B------:R-:W3:Y:S01]  /*14870*/  MUFU.EX2 R104, R104 ;  /* 0x0000006800687308 */ /* 0x000ee20000000800 */
[----:B-1----:R-:W-:Y:S01]  /*14880*/  FADD.FTZ R17, R98, R90 ;  /* 0x0000005a62117221 */ /* 0x002fe20000010000 */
[----:B0-----:R-:W-:-:S06]  /*14890*/  FADD.FTZ R18, R108, R16 ;  /* 0x000000106c127221 */ /* 0x001fcc0000010000 */
[----:B------:R-:W0:Y:S01]  /*148a0*/  MUFU.EX2 R103, R103 ;  /* 0x0000006700677308 */ /* 0x000e220000000800 */
[----:B------:R-:W-:-:S07]  /*148b0*/  F2FP.F16.F32.PACK_AB R74, R75, R74 ;  /* 0x0000004a4b4a723e */ /* 0x000fce00000000ff */
[----:B------:R-:W1:Y:S01]  /*148c0*/  MUFU.EX2 R101, R101 ;  /* 0x0000006500657308 */ /* 0x000e620000000800 */
[----:B------:R-:W-:Y:S01]  /*148d0*/  F2FP.F16.F32.PACK_AB R72, R137, R136 ;  /* 0x000000888948723e */ /* 0x000fe200000000ff */
[----:B------:R-:W-:Y:S01]  /*148e0*/  FADD.FTZ R17, R99, R17 ;  /* 0x0000001163117221 */ /* 0x000fe20000010000 */
[----:B------:R-:W-:-:S05]  /*148f0*/  F2FP.F16.F32.PACK_AB R75, R127, R126 ;  /* 0x0000007e7f4b723e */ /* 0x000fca00000000ff */
[----:B------:R-:W4:Y:S01]  /*14900*/  MUFU.EX2 R100, R100 ;  /* 0x0000006400647308 */ /* 0x000f220000000800 */
[----:B------:R-:W-:Y:S01]  /*14910*/  FADD.FTZ R18, R105, R18 ;  /* 0x0000001269127221 */ /* 0x000fe20000010000 */
[----:B------:R3:W-:Y:S01]  /*14920*/  STSM.16.M88.4 [R23+0x27300], R72 ;  /* 0x0273004817007844 */ /* 0x0007e20000000200 */
[----:B--2---:R-:W-:-:S05]  /*14930*/  FADD.FTZ R19, R102, R17 ;  /* 0x0000001166137221 */ /* 0x004fca0000010000 */
[----:B------:R-:W2:Y:S08]  /*14940*/  MUFU.EX2 R97, R97 ;  /* 0x0000006100617308 */ /* 0x000eb00000000800 */
[----:B------:R-:W2:Y:S01]  /*14950*/  MUFU.EX2 R94, R94 ;  /* 0x0000005e005e7308 */ /* 0x000ea20000000800 */
[----:B---3--:R-:W-:Y:S01]  /*14960*/  FADD.FTZ R72, R104, R18 ;  /* 0x0000001268487221 */ /* 0x008fe20000010000 */
[----:B0-----:R-:W-:-:S06]  /*14970*/  FADD.FTZ R73, R103, R19 ;  /* 0x0000001367497221 */ /* 0x001fcc0000010000 */
[----:B------:R-:W0:Y:S01]  /*14980*/  MUFU.EX2 R96, R96 ;  /* 0x0000006000607308 */ /* 0x000e220000000800 */
[----:B-1----:R-:W-:Y:S01]  /*14990*/  FADD.FTZ R72, R101, R72 ;  /* 0x0000004865487221 */ /* 0x002fe20000010000 */
[----:B------:R-:W-:-:S06]  /*149a0*/  FADD.FTZ R73, R122, R73 ;  /* 0x000000497a497221 */ /* 0x000fcc0000010000 */
[----:B------:R-:W1:Y:S01]  /*149b0*/  MUFU.EX2 R95, R95 ;  /* 0x0000005f005f7308 */ /* 0x000e620000000800 */
[----:B----4-:R-:W-:-:S07]  /*149c0*/  FADD.FTZ R72, R100, R72 ;  /* 0x0000004864487221 */ /* 0x010fce0000010000 */
[----:B------:R-:W3:Y:S01]  /*149d0*/  MUFU.EX2 R93, R93 ;  /* 0x0000005d005d7308 */ /* 0x000ee20000000800 */
[----:B------:R-:W-:Y:S01]  /*149e0*/  FADD.FTZ R73, R123, R73 ;  /* 0x000000497b497221 */ /* 0x000fe20000010000 */
[----:B--2---:R-:W-:-:S06]  /*149f0*/  FADD.FTZ R72, R97, R72 ;  /* 0x0000004861487221 */ /* 0x004fcc0000010000 */
[----:B------:R-:W2:Y:S01]  /*14a00*/  MUFU.EX2 R82, R82 ;  /* 0x0000005200527308 */ /* 0x000ea20000000800 */
[----:B------:R-:W-:-:S07]  /*14a10*/  F2FP.F16.F32.PACK_AB R88, R132, R129 ;  /* 0x000000818458723e */ /* 0x000fce00000000ff */
[----:B------:R-:W4:Y:S01]  /*14a20*/  MUFU.EX2 R92, R92 ;  /* 0x0000005c005c7308 */ /* 0x000f220000000800 */
[----:B------:R-:W-:Y:S02]  /*14a30*/  F2FP.F16.F32.PACK_AB R89, R115, R89 ;  /* 0x000000597359723e */ /* 0x000fe400000000ff */
[----:B------:R-:W-:Y:S02]  /*14a40*/  F2FP.F16.F32.PACK_AB R90, R121, R120 ;  /* 0x00000078795a723e */ /* 0x000fe400000000ff */
[----:B------:R-:W-:-:S03]  /*14a50*/  F2FP.F16.F32.PACK_AB R91, R119, R118 ;  /* 0x00000076775b723e */ /* 0x000fc600000000ff */
[----:B------:R-:W4:Y:S01]  /*14a60*/  MUFU.EX2 R83, R83 ;  /* 0x0000005300537308 */ /* 0x000f220000000800 */
[----:B------:R-:W-:Y:S01]  /*14a70*/  F2FP.F16.F32.PACK_AB R16, R117, R77 ;  /* 0x0000004d7510723e */ /* 0x000fe200000000ff */
[----:B------:R-:W-:Y:S01]  /*14a80*/  FADD.FTZ R73, R94, R73 ;  /* 0x000000495e497221 */ /* 0x000fe20000010000 */
[----:B------:R-:W-:Y:S02]  /*14a90*/  F2FP.F16.F32.PACK_AB R17, R107, R106 ;  /* 0x0000006a6b11723e */ /* 0x000fe400000000ff */
[----:B------:R-:W-:Y:S02]  /*14aa0*/  F2FP.F16.F32.PACK_AB R18, R113, R116 ;  /* 0x000000747112723e */ /* 0x000fe400000000ff */
[----:B------:R-:W-:Y:S01]  /*14ab0*/  F2FP.F16.F32.PACK_AB R19, R111, R110 ;  /* 0x0000006e6f13723e */ /* 0x000fe200000000ff */
[----:B------:R-:W4:Y:S01]  /*14ac0*/  MUFU.EX2 R86, R86 ;  /* 0x0000005600567308 */ /* 0x000f220000000800 */
[----:B0-----:R-:W-:Y:S01]  /*14ad0*/  FADD.FTZ R72, R96, R72 ;  /* 0x0000004860487221 */ /* 0x001fe20000010000 */
[----:B------:R-:W-:Y:S01]  /*14ae0*/  STSM.16.M88.4 [R23+0x28b00], R88 ;  /* 0x028b005817007844 */ /* 0x000fe20000000200 */
[----:B-1----:R-:W-:-:S03]  /*14af0*/  FADD.FTZ R73, R95, R73 ;  /* 0x000000495f497221 */ /* 0x002fc60000010000 */
[----:B------:R3:W-:Y:S02]  /*14b00*/  STSM.16.M88.4 [R23+0x2a300], R16 ;  /* 0x02a3001017007844 */ /* 0x0007e40000000200 */
[----:B------:R-:W0:Y:S08]  /*14b10*/  MUFU.EX2 R87, R87 ;  /* 0x0000005700577308 */ /* 0x000e300000000800 */
[----:B------:R-:W1:Y:S01]  /*14b20*/  MUFU.EX2 R85, R85 ;  /* 0x0000005500557308 */ /* 0x000e620000000800 */
[----:B---3--:R-:W-:Y:S01]  /*14b30*/  FADD.FTZ R19, R93, R72 ;  /* 0x000000485d137221 */ /* 0x008fe20000010000 */
[----:B--2---:R-:W-:-:S06]  /*14b40*/  FADD.FTZ R16, R82, R73 ;  /* 0x0000004952107221 */ /* 0x004fcc0000010000 */
[----:B------:R-:W2:Y:S01]  /*14b50*/  MUFU.EX2 R78, R78 ;  /* 0x0000004e004e7308 */ /* 0x000ea20000000800 */
[----:B------:R-:W3:Y:S01]  /*14b60*/  LDL R72, [R1+0x60] ;  /* 0x0000600001487983 */ /* 0x000ee20000100800 */
[----:B----4-:R-:W-:Y:S01]  /*14b70*/  FADD.FTZ R73, R92, R19 ;  /* 0x000000135c497221 */ /* 0x010fe20000010000 */
[----:B------:R-:W-:-:S05]  /*14b80*/  FADD.FTZ R19, R83, R16 ;  /* 0x0000001053137221 */ /* 0x000fca0000010000 */
[----:B------:R-:W4:Y:S01]  /*14b90*/  MUFU.EX2 R84, R84 ;  /* 0x0000005400547308 */ /* 0x000f220000000800 */
[----:B------:R-:W-:Y:S01]  /*14ba0*/  FADD.FTZ R18, R124, R73 ;  /* 0x000000497c127221 */ /* 0x000fe20000010000 */
[----:B------:R-:W-:-:S03]  /*14bb0*/  FADD.FTZ R16, R86, R19 ;  /* 0x0000001356107221 */ /* 0x000fc60000010000 */
[----:B------:R-:W-:-:S03]  /*14bc0*/  FADD.FTZ R18, R125, R18 ;  /* 0x000000127d127221 */ /* 0x000fc60000010000 */
[----:B------:R-:W4:Y:S01]  /*14bd0*/  MUFU.EX2 R17, R79 ;  /* 0x0000004f00117308 */ /* 0x000f220000000800 */
[----:B0-----:R-:W-:Y:S01]  /*14be0*/  FADD.FTZ R19, R87, R16 ;  /* 0x0000001057137221 */ /* 0x001fe20000010000 */
[----:B-1----:R-:W-:-:S06]  /*14bf0*/  FADD.FTZ R73, R85, R18 ;  /* 0x0000001255497221 */ /* 0x002fcc0000010000 */
[----:B------:R-:W-:Y:S01]  /*14c00*/  MUFU.EX2 R80, R80 ;  /* 0x0000005000507308 */ /* 0x000fe20000000800 */
[----:B--2---:R-:W-:-:S07]  /*14c10*/  FADD.FTZ R18, R78, R19 ;  /* 0x000000134e127221 */ /* 0x004fce0000010000 */
[----:B------:R-:W0:Y:S01]  /*14c20*/  MUFU.EX2 R81, R81 ;  /* 0x0000005100517308 */ /* 0x000e220000000800 */
[----:B----4-:R-:W-:Y:S01]  /*14c30*/  FADD.FTZ R19, R84, R73 ;  /* 0x0000004954137221 */ /* 0x010fe20000010000 */
[----:B------:R-:W-:-:S03]  /*14c40*/  F2FP.F16.F32.PACK_AB R112, R109, R112 ;  /* 0x000000706d70723e */ /* 0x000fc600000000ff */
[----:B------:R-:W-:Y:S01]  /*14c50*/  FADD.FTZ R19, R128, R19 ;  /* 0x0000001380137221 */ /* 0x000fe20000010000 */
[----:B------:R-:W-:Y:S01]  /*14c60*/  F2FP.F16.F32.PACK_AB R113, R99, R98 ;  /* 0x000000626371723e */ /* 0x000fe200000000ff */
[----:B------:R-:W-:Y:S01]  /*14c70*/  FADD.FTZ R73, R17, R18 ;  /* 0x0000001211497221 */ /* 0x000fe20000010000 */
[----:B------:R-:W-:Y:S02]  /*14c80*/  F2FP.F16.F32.PACK_AB R114, R105, R108 ;  /* 0x0000006c6972723e */ /* 0x000fe400000000ff */
[----:B------:R-:W-:Y:S01]  /*14c90*/  F2FP.F16.F32.PACK_AB R115, R103, R102 ;  /* 0x000000666773723e */ /* 0x000fe200000000ff */
[----:B------:R0:W-:Y:S01]  /*14ca0*/  STL [R1+0x18], R19 ;  /* 0x0000181301007387 */ /* 0x0001e20000100800 */
        /* <DEDUP_REMOVED lines=11> */
[----:B0-----:R-:W-:Y:S01]  /*14d60*/  F2FP.F16.F32.PACK_AB R19, R81, R80 ;  /* 0x000000505113723e */ /* 0x001fe200000000ff */
[----:B------:R-:W-:Y:S01]  /*14d70*/  STSM.16.M88.4 [R23+0x2bb00], R112 ;  /* 0x02bb007017007844 */ /* 0x000fe20000000200 */
[----:B------:R-:W-:-:S03]  /*14d80*/  FADD.FTZ R80, R80, R73 ;  /* 0x0000004950507221 */ /* 0x000fc60000010000 */
[----:B------:R-:W-:Y:S04]  /*14d90*/  STSM.16.M88.4 [R23+0x2d300], R104 ;  /* 0x02d3006817007844 */ /* 0x000fe80000000200 */
[----:B------:R-:W-:Y:S04]  /*14da0*/  STSM.16.M88.4 [R23+0x2eb00], R96 ;  /* 0x02eb006017007844 */ /* 0x000fe80000000200 */
[----:B------:R0:W-:Y:S01]  /*14db0*/  STSM.16.M88.4 [R23+0x30300], R16 ;  /* 0x0303001017007844 */ /* 0x0001e20000000200 */
[----:B------:R-:W-:Y:S01]  /*14dc0*/  @!PT LDS RZ, [RZ] ;  /* 0x00000000fffff984 */ /* 0x000fe20000000800 */
[----:B------:R-:W-:Y:S01]  /*14dd0*/  @!PT LDS RZ, [RZ] ;  /* 0x00000000fffff984 */ /* 0x000fe20000000800 */
[----:B------:R-:W-:Y:S01]  /*14de0*/  @!PT LDS RZ, [RZ] ;  /* 0x00000000fffff984 */ /* 0x000fe20000000800 */
[----:B------:R-:W-:Y:S01]  /*14df0*/  @!PT LDS RZ, [RZ] ;  /* 0x00000000fffff984 */ /* 0x000fe20000000800 */
[----:B------:R1:W-:Y:S06]  /*14e00*/  MEMBAR.ALL.CTA ;  /* 0x0000000000007992 */ /* 0x0003ec0000008000 */
[----:B-1----:R-:W1:Y:S01]  /*14e10*/  FENCE.VIEW.ASYNC.S ;  /* 0x00000000000073c6 */ /* 0x002e620000000000 */
[----:B0-----:R-:W-:-:S05]  /*14e20*/  FADD.FTZ R16, R81, R80 ;  /* 0x0000005051107221 */ /* 0x001fca0000010000 */
[----:B------:R0:W-:Y:S04]  /*14e30*/  STL [R1+0x28], R16 ;  /* 0x0000281001007387 */ /* 0x0001e80000100800 */
[----:B------:R2:W5:Y:S01]  /*14e40*/  LDL R151, [R1+0x2c] ;  /* 0x00002c0001977983 */ /* 0x0005620000100800 */
        /* <DEDUP_REMOVED lines=50> */
[----:B0-----:R-:W-:Y:S01]  /*15170*/  IMAD.MOV.U32 R16, RZ, RZ, R14 ;  /* 0x000000ffff107224 */ /* 0x001fe200078e000e */
[C---:B---3--:R-:W-:Y:S01]  /*15180*/  ISETP.GT.AND P2, PT, R15.reuse, R72, PT ;  /* 0x000000480f00720c */ /* 0x048fe20003f44270 */
[----:B------:R-:W-:Y:S01]  /*15190*/  VIADD R15, R15, 0xffffffff ;  /* 0xffffffff0f0f7836 */ /* 0x000fe20000000000 */
[----:B-1----:R-:W-:-:S11]  /*151a0*/  NOP ;  /* 0x0000000000007918 */ /* 0x002fd60000000000 */
[----:B--2---:R-:W-:Y:S05]  /*151b0*/  @P2 BRA `(.L_x_11811) ;  /* 0xffffffac00682947 */ /* 0x004fea000383ffff */
.L_x_11801:
[----:B------:R-:W2:Y:S02]  /*151c0*/  LDL R16, [R1+0x80] ;  /* 0x0000800001107983 */ /* 0x000ea40000100800 */
[----:B--2---:R-:W-:-:S13]  /*151d0*/  ISETP.GE.AND P2, PT, R15, R16, PT ;  /* 0x000000100f00720c */ /* 0x004fda0003f46270 */
[----:B------:R-:W-:Y:S05]  /*151e0*/  @!P2 BRA `(.L_x_11812) ;  /* 0x0000004400eca947 */ /* 0x000fea0003800000 */
[----:B------:R0:W5:Y:S01]  /*151f0*/  LDL.LU R18, [R1+0x2c] ;  /* 0x00002c0001127983 */ /* 0x0001620000300800 */
[----:B------:R-:W-:Y:S02]  /*15200*/  IMAD.MOV.U32 R17, RZ, RZ, R20 ;  /* 0x000000ffff117224 */ /* 0x000fe400078e0014 */
[----:B------:R-:W-:Y:S02]  /*15210*/  IMAD.MOV.U32 R16, RZ, RZ, R14 ;  /* 0x000000ffff107224 */ /* 0x000fe400078e000e */
[----:B------:R-:W-:-:S07]  /*15220*/  IMAD.MOV.U32 R19, RZ, RZ, R145 ;  /* 0x000000ffff137224 */ /* 0x000fce00078e0091 */
.L_x_11823:
[----:B------:R-:W2:Y:S01]  /*15230*/  LDL R0, [R1+0x4c] ;  /* 0x00004c0001007983 */ /* 0x000ea20000100800 */
[----:B------:R-:W-:Y:S01]  /*15240*/  VIADD R145, R19, 0x1 ;  /* 0x0000000113917836 */ /* 0x000fe20000000000 */
[----:B------:R-:W-:Y:S05]  /*15250*/  YIELD ;  /* 0x0000000000007946 */ /* 0x000fea0003800000 */
[----:B------:R-:W-:-:S04]  /*15260*/  ISETP.NE.AND P3, PT, R145, 0x2, PT ;  /* 0x000000029100780c */ /* 0x000fc80003f65270 */
[----:B------:R-:W-:Y:S02]  /*15270*/  SEL R21, RZ, 0x1, P3 ;  /* 0x00000001ff157807 */ /* 0x000fe40001800000 */
[----:B------:R-:W-:Y:S02]  /*15280*/  SEL R145, R145, RZ, P3 ;  /* 0x000000ff91917207 */ /* 0x000fe40001800000 */
[----:B-----5:R-:W-:-:S05]  /*15290*/  LOP3.LUT R14, R18, R21, RZ, 0x3c, !PT ;  /* 0x00000015120e7212 */ /* 0x020fca00078e3cff */
[----:B------:R1:W-:Y:S01]  /*152a0*/  STL [R1+0x2c], R14 ;  /* 0x00002c0e01007387 */ /* 0x0003e20000100800 */
[----:B--2---:R-:W-:-:S13]  /*152b0*/  ISETP.NE.AND P2, PT, R0, RZ, PT ;  /* 0x000000ff0000720c */ /* 0x004fda0003f45270 */
[----:B-1----:R-:W-:Y:S05]  /*152c0*/  @P2 BRA `(.L_x_11813) ;  /* 0x0000000000302947 */ /* 0x002fea0003800000 */
[----:B------:R-:W-:Y:S05]  /*152d0*/  @!P0 BRA `(.L_x_11814) ;  /* 0x0000000000048947 */ /* 0x000fea0003800000 */
[----:B------:R-:W-:Y:S01]  /*152e0*/  BPT.TRAP 0x1 ;  /* 0x000000040000795c */ /* 0x000fe20000300000 */
.L_x_11814:
[----:B------:R-:W-:Y:S01]  /*152f0*/  IMAD R0, R145, 0x8, R22 ;  /* 0x0000000891007824 */ /* 0x000fe200078e0216 */
[----:B------:R-:W-:-:S04]  /*15300*/  SHF.L.U32 R21, R14, 0x1f, RZ ;  /* 0x0000001f0e157819 */ /* 0x000fc800000006ff */
[----:B------:R1:W2:Y:S01]  /*15310*/  SYNCS.PHASECHK.TRANS64.TRYWAIT P3, [R0+URZ+0x31c30], R21 ;  /* 0x031c3015000075a7 */ /* 0x0002a2000806017f */
[----:B------:R-:W-:Y:S05]  /*15320*/  @!P0 BRA `(.L_x_11815) ;  /* 0x0000000000048947 */ /* 0x000fea0003800000 */
[----:B------:R-:W-:Y:S01]  /*15330*/  BPT.TRAP 0x1 ;  /* 0x000000040000795c */ /* 0x000fe20000300000 */
.L_x_11815:
[----:B------:R-:W-:Y:S04]  /*15340*/  BSSY B0, `(.L_x_11813) ;  /* 0x0000004000007945 */ /* 0x000fe80003800000 */
[----:B--2---:R-:W-:Y:S05]  /*15350*/  @P3 BRA `(.L_x_11816) ;  /* 0x0000000000083947 */ /* 0x004fea0003800000 */
[----:B------:R-:W2:Y:S02]  /*15360*/  SYNCS.PHASECHK.TRANS64.TRYWAIT P3, [R0+URZ+0x31c30], R21 ;  /* 0x031c3015000075a7 */ /* 0x000ea4000806017f */
[----:B--2---:R-:W-:Y:S05]  /*15370*/  @!P3 BRA `(.L_x_11817) ;  /* 0x000001100028b947 */ /* 0x004fea0003800000 */
.L_x_11816:
[----:B------:R-:W-:Y:S05]  /*15380*/  BSYNC B0 ;  /* 0x0000000000007941 */ /* 0x000fea0003800000 */
.L_x_11813:
[----:B------:R-:W3:Y:S01]  /*15390*/  LDL R14, [R1+0x58] ;  /* 0x00005800010e7983 */ /* 0x000ee20000100800 */
[----:B-12---:R-:W1:Y:S01]  /*153a0*/  S2R R0, SR_TID.X ;  /* 0x0000000000007919 */ /* 0x006e620000002100 */
        /* <DEDUP_REMOVED lines=29> */
[----:B---3--:R-:W-:-:S04]  /*15580*/  IMAD R146, R145, 0x6c0, R14 ;  /* 0x000006c091927824 */ /* 0x008fc800078e020e */
        /* <DEDUP_REMOVED lines=549> */
.L_x_11819:
[----:B-----5:R-:W-:Y:S01]  /*177e0*/  SHF.L.U32 R0, R18, 0x1f, RZ ;  /* 0x0000001f12007819 */ /* 0x020fe200000006ff */
[----:B------:R-:W-:-:S04]  /*177f0*/  IMAD R14, R19, 0x8, R22 ;  /* 0x00000008130e7824 */ /* 0x000fc800078e0216 */
[----:B------:R1:W2:Y:S01]  /*17800*/  SYNCS.PHASECHK.TRANS64.TRYWAIT P2, [R14+URZ+0x31c50], R0 ;  /* 0x031c50000e0075a7 */ /* 0x0002a2000804017f */
[----:B------:R-:W-:Y:S05]  /*17810*/  @!P0 BRA `(.L_x_11820) ;  /* 0x0000000000048947 */ /* 0x000fea0003800000 */
[----:B------:R-:W-:Y:S01]  /*17820*/  BPT.TRAP 0x1 ;  /* 0x000000040000795c */ /* 0x000fe20000300000 */
.L_x_11820:
[----:B------:R-:W-:Y:S04]  /*17830*/  BSSY B0, `(.L_x_11818) ;  /* 0x0000004000007945 */ /* 0x000fe80003800000 */
[----:B--2---:R-:W-:Y:S05]  /*17840*/  @P2 BRA `(.L_x_11821) ;  /* 0x0000000000082947 */ /* 0x004fea0003800000 */
[----:B------:R-:W2:Y:S02]  /*17850*/  SYNCS.PHASECHK.TRANS64.TRYWAIT P2, [R14+URZ+0x31c50], R0 ;  /* 0x031c50000e0075a7 */ /* 0x000ea4000804017f */
[----:B--2---:R-:W-:Y:S05]  /*17860*/  @!P2 BRA `(.L_x_11822) ;  /* 0x000000ec0000a947 */ /* 0x004fea0003800000 */
.L_x_11821:
[----:B------:R-:W-:Y:S05]  /*17870*/  BSYNC B0 ;  /* 0x0000000000007941 */ /* 0x000fea0003800000 */
.L_x_11818:
[----:B-12--5:R-:W-:Y:S01]  /*17880*/  FMNMX.FTZ R0, R136, R16, !PT ;  /* 0x0000001088007209 */ /* 0x026fe20007810000 */
[----:B------:R-:W2:Y:S01]  /*17890*/  LDL.LU R18, [R1+0x18] ;  /* 0x0000180001127983 */ /* 0x000ea20000300800 */
[----:B------:R-:W-:Y:S05]  /*178a0*/  WARPSYNC.ALL ;  /* 0x0000000000007948 */ /* 0x000fea0003800000 */
[----:B------:R-:W-:Y:S01]  /*178b0*/  FMNMX.FTZ R0, R137, R0, !PT ;  /* 0x0000000089007209 */ /* 0x000fe20007810000 */
[----:B------:R-:W-:-:S03]  /*178c0*/  ULDC UR4, c[0x0][0x988] ;  /* 0x0002620000047ab9 */ /* 0x000fc60000000800 */
        /* <DEDUP_REMOVED lines=37> */
[----:B-1----:R-:W-:Y:S01]  /*17b20*/  FMNMX.FTZ R14, R14, R0, !PT ;  /* 0x000000000e0e7209 */ /* 0x002fe20007810000 */
[----:B------:R-:W-:-:S04]  /*17b30*/  IMAD.U32 R0, RZ, RZ, UR4 ;  /* 0x00000004ff007e24 */ /* 0x000fc8000f8e00ff */
[C---:B------:R-:W-:Y:S01]  /*17b40*/  FADD.FTZ R16, -R14.reuse, R16 ;  /* 0x000000100e107221 */ /* 0x040fe20000010100 */
[----:B------:R-:W-:-:S03]  /*17b50*/  FMUL.FTZ R147, R14, R0 ;  /* 0x000000000e937220 */ /* 0x000fc60000410000 */
[-C--:B------:R-:W-:Y:S01]  /*17b60*/  FMUL.FTZ R16, R16, R0.reuse ;  /* 0x0000000010107220 */ /* 0x080fe20000410000 */
[-CC-:B------:R-:W-:Y:S01]  /*17b70*/  FFMA.FTZ R136, R136, R0.reuse, -R147.reuse ;  /* 0x0000000088887223 */ /* 0x180fe20000010893 */
[----:B------:R-:W-:Y:S01]  /*17b80*/  FMNMX.FTZ R20, R138, R17, !PT ;  /* 0x000000118a147209 */ /* 0x000fe20007810000 */
[-CC-:B------:R-:W-:Y:S01]  /*17b90*/  FFMA.FTZ R146, R133, R0.reuse, -R147.reuse ;  /* 0x0000000085927223 */ /* 0x180fe20000010893 */
[----:B------:R-:W-:Y:S01]  /*17ba0*/  MUFU.EX2 R21, R16 ;  /* 0x0000001000157308 */ /* 0x000fe20000000800 */
[--C-:B------:R-:W-:Y:S01]  /*17bb0*/  FFMA.FTZ R133, R120, R0, -R147.reuse ;  /* 0x0000000078857223 */ /* 0x100fe20000010893 */
[----:B------:R-:W-:Y:S01]  /*17bc0*/  FMNMX.FTZ R20, R139, R20, !PT ;  /* 0x000000148b147209 */ /* 0x000fe20007810000 */
[-CC-:B------:R-:W-:Y:S01]  /*17bd0*/  FFMA.FTZ R120, R117, R0.reuse, -R147.reuse ;  /* 0x0000000075787223 */ /* 0x180fe20000010893 */
[-CC-:B------:R-:W-:Y:S01]  /*17be0*/  FFMA.FTZ R117, R104, R0.reuse, -R147.reuse ;  /* 0x0000000068757223 */ /* 0x180fe20000010893 */
[-CC-:B------:R-:W-:Y:S01]  /*17bf0*/  FFMA.FTZ R104, R101, R0.reuse, -R147.reuse ;  /* 0x0000000065687223 */ /* 0x180fe20000010893 */
[-CC-:B------:R-:W-:Y:S01]  /*17c00*/  FFMA.FTZ R148, R132, R0.reuse, -R147.reuse ;  /* 0x0000000084947223 */ /* 0x180fe20000010893 */
[--C-:B------:R-:W-:Y:S01]  /*17c10*/  FFMA.FTZ R149, R129, R0, -R147.reuse ;  /* 0x0000000081957223 */ /* 0x100fe20000010893 */
[----:B------:R1:W2:Y:S01]  /*17c20*/  MUFU.EX2 R16, R136 ;  /* 0x0000008800107308 */ /* 0x0002a20000000800 */
[----:B------:R-:W-:Y:S01]  /*17c30*/  FMNMX.FTZ R20, R142, R20, !PT ;  /* 0x000000148e147209 */ /* 0x000fe20007810000 */
[-CC-:B------:R-:W-:Y:S01]  /*17c40*/  FFMA.FTZ R101, R88, R0.reuse, -R147.reuse ;  /* 0x0000000058657223 */ /* 0x180fe20000010893 */
[-CC-:B------:R-:W-:Y:S01]  /*17c50*/  FFMA.FTZ R88, R85, R0.reuse, -R147.reuse ;  /* 0x0000000055587223 */ /* 0x180fe20000010893 */
[-CC-:B------:R-:W-:Y:S01]  /*17c60*/  FFMA.FTZ R85, R72, R0.reuse, -R147.reuse ;  /* 0x0000000048557223 */ /* 0x180fe20000010893 */
[-CC-:B------:R-:W-:Y:S01]  /*17c70*/  FFMA.FTZ R132, R121, R0.reuse, -R147.reuse ;  /* 0x0000000079847223 */ /* 0x180fe20000010893 */
[-CC-:B------:R-:W-:Y:S01]  /*17c80*/  FFMA.FTZ R129, R124, R0.reuse, -R147.reuse ;  /* 0x000000007c817223 */ /* 0x180fe20000010893 */
[--C-:B------:R-:W-:Y:S01]  /*17c90*/  FFMA.FTZ R150, R128, R0, -R147.reuse ;  /* 0x0000000080967223 */ /* 0x100fe20000010893 */
[----:B------:R-:W-:Y:S01]  /*17ca0*/  WARPGROUP.ARRIVE ;  /* 0x00000000000079c5 */ /* 0x000fe20000000000 */
[----:B-1----:R-:W3:Y:S01]  /*17cb0*/  LDL R136, [R1+0x5c] ;  /* 0x00005c0001887983 */ /* 0x002ee20000100800 */
        /* <DEDUP_REMOVED lines=29> */
[----:B------:R-:W1:Y:S01]  /*17e90*/  S2R R151, SR_TID.X ;  /* 0x0000000000977919 */ /* 0x000e620000002100 */
[----:B------:R-:W-:Y:S01]  /*17ea0*/  FFMA.FTZ R77, R77, R0, -R147 ;  /* 0x000000004d4d7223 */ /* 0x000fe20000010893 */
[----:B------:R-:W4:Y:S01]  /*17eb0*/  MUFU.EX2 R137, R137 ;  /* 0x0000008900897308 */ /* 0x000f220000000800 */
        /* <DEDUP_REMOVED lines=10> */
[----:B--2---:R-:W-:-:S03]  /*17f60*/  FFMA.FTZ R18, R21, R18, R16 ;  /* 0x0000001215127223 */ /* 0x004fc60000010010 */
        /* <DEDUP_REMOVED lines=16> */
[----:B--2---:R-:W-:-:S05]  /*18070*/  FMNMX.FTZ R20, R20, R72, !PT ;  /* 0x0000004814147209 */ /* 0x004fca0007810000 */
[----:B------:R-:W2:Y:S02]  /*18080*/  SHFL.BFLY PT, R72, R20, 0x1, 0x1f ;  /* 0x0c201f0014487f89 */ /* 0x000ea400000e0000 */
[----:B--2---:R-:W-:Y:S01]  /*18090*/  FMNMX.FTZ R20, R20, R72, !PT ;  /* 0x0000004814147209 */ /* 0x004fe20007810000 */
[----:B------:R-:W-:-:S05]  /*180a0*/  VIADD R72, R22, 0x200 ;  /* 0x0000020016487836 */ /* 0x000fca0000000000 */
[----:B------:R-:W-:-:S04]  /*180b0*/  SHF.R.U32.HI R72, RZ, 0x4, R72 ;  /* 0x00000004ff487819 */ /* 0x000fc80000011648 */
[----:B------:R-:W-:-:S04]  /*180c0*/  LOP3.LUT R72, R72, 0x3fff, RZ, 0xc0, !PT ;  /* 0x00003fff48487812 */ /* 0x000fc800078ec0ff */
[----:B------:R-:W-:Y:S01]  /*180d0*/  LOP3.LUT R72, R72, 0x2400000, RZ, 0xfc, !PT ;  /* 0x0240000048487812 */ /* 0x000fe200078efcff */
[----:B------:R-:W-:-:S04]  /*180e0*/  FMUL.FTZ R73, R20, R0 ;  /* 0x0000000014497220 */ /* 0x000fc80000410000 */
[----:B------:R-:W-:Y:S02]  /*180f0*/  IMAD R72, R19, 0x6c0, R72 ;  /* 0x000006c013487824 */ /* 0x000fe400078e0248 */
[----:B------:R-:W-:Y:S02]  /*18100*/  FFMA.FTZ R76, R74, R0, -R73 ;  /* 0x000000004a4c7223 */ /* 0x000fe40000010849 */
        /* <DEDUP_REMOVED lines=46> */
[----:B------:R-:W-:Y:S01]  /*183f0*/  R2UR UR30, R74 ;  /* 0x000000004a1e72ca */ /* 0x000fe200000e0000 */
[----:B------:R-:W-:Y:S01]  /*18400*/  IMAD.MOV.U32 R73, RZ, RZ, -0x7fffffe0 ;  /* 0x80000020ff497424 */ /* 0x000fe200078e00ff */
[C---:B------:R-:W-:Y:S01]  /*18410*/  R2UR UR6, R72.reuse ;  /* 0x00000000480672ca */ /* 0x040fe200000e0000 */
[----:B------:R-:W-:-:S02]  /*18420*/  VIADD R74, R72, 0x1c0 ;  /* 0x000001c0484a7836 */ /* 0x000fc40000000000 */
[----:B------:R-:W-:Y:S01]  /*18430*/  VIADD R72, R72, 0x200 ;  /* 0x0000020048487836 */ /* 0x000fe20000000000 */
[C---:B------:R-:W-:Y:S02]  /*18440*/  R2UR UR7, R73.reuse ;  /* 0x00000000490772ca */ /* 0x040fe400000e0000 */
[----:B------:R-:W-:Y:S01]  /*18450*/  R2UR UR39, R73 ;  /* 0x00000000492772ca */ /* 0x000fe200000e0000 */
[----:B------:R-:W-:Y:S01]  /*18460*/  IMAD.MOV.U32 R73, RZ, RZ, -0x3ffffff0 ;  /* 0xc0000010ff497424 */ /* 0x000fe200078e00ff */
[----:B------:R-:W-:-:S04]  /*18470*/  R2UR UR38, R72 ;  /* 0x00000000482672ca */ /* 0x000fc800000e0000 */
[----:B------:R-:W-:Y:S02]  /*18480*/  R2UR UR5, R73 ;  /* 0x00000000490572ca */ /* 0x000fe400000e0000 */
[----:B---3--:R-:W-:-:S04]  /*18490*/  LOP3.LUT R72, R136, 0x10000, RZ, 0xfc, !PT ;  /* 0x0001000088487812 */ /* 0x008fc800078efcff */
        /* <DEDUP_REMOVED lines=43> */
[----:B------:R-:W2:Y:S08]  /*18750*/  MUFU.EX2 R140, R140 ;  /* 0x0000008c008c7308 */ /* 0x000eb00000000800 */
[----:B------:R-:W3:Y:S01]  /*18760*/  MUFU.EX2 R141, R141 ;  /* 0x0000008d008d7308 */ /* 0x000ee20000000800 */
[----:B----4-:R-:W-:Y:S01]  /*18770*/  FADD.FTZ R18, R137, R18 ;  /* 0x0000001289127221 */ /* 0x010fe20000010000 */
[----:B------:R-:W-:-:S02]  /*18780*/  VIADD R74, R72, 0x900 ;  /* 0x00000900484a7836 */ /* 0x000fc40000000000 */
[----:B------:R-:W-:Y:S01]  /*18790*/  IMAD.MOV.U32 R75, RZ, RZ, -0x3ffffff0 ;  /* 0xc0000010ff4b7424 */ /* 0x000fe200078e00ff */
[----:B------:R-:W-:Y:S02]  /*187a0*/  WARPGROUP.DEPBAR.LE gsb0, 0x0 ;  /* 0x00008000000079c5 */ /* 0x000fe40000010000 */
[----:B------:R-:W-:-:S06]  /*187b0*/  WARPGROUP.ARRIVE ;  /* 0x00000000000079c5 */ /* 0x000fcc0000000000 */
[----:B------:R-:W-:Y:S01]  /*187c0*/  HGMMA.64x96x16.F32 R24, gdesc[UR24].tnspB, R24, gsb0 ;  /* 0x41600000181879f0 */ /* 0x000fe20008000818 */
[----:B--2---:R-:W-:Y:S01]  /*187d0*/  FADD.FTZ R18, R140, R18 ;  /* 0x000000128c127221 */ /* 0x004fe20000010000 */
[----:B------:R-:W-:Y:S02]  /*187e0*/  F2FP.F16.F32.PACK_AB R16, R137, R16 ;  /* 0x000000108910723e */ /* 0x000fe400000000ff */
[----:B------:R-:W-:Y:S01]  /*187f0*/  R2UR UR28, R74 ;  /* 0x000000004a1c72ca */ /* 0x000fe200000e0000 */
[C---:B---3--:R-:W-:Y:S01]  /*18800*/  FADD.FTZ R137, R141.reuse, R18 ;  /* 0x000000128d897221 */ /* 0x048fe20000010000 */
[----:B------:R-:W-:Y:S02]  /*18810*/  F2FP.F16.F32.PACK_AB R18, R141, R140 ;  /* 0x0000008c8d12723e */ /* 0x000fe400000000ff */
[----:B------:R-:W-:Y:S01]  /*18820*/  R2UR UR29, R75 ;  /* 0x000000004b1d72ca */ /* 0x000fe200000e0000 */
[----:B------:R-:W2:Y:S01]  /*18830*/  LDL.LU R140, [R1+0x28] ;  /* 0x00002800018c7983 */ /* 0x000ea20000300800 */
[----:B------:R-:W-:-:S02]  /*18840*/  VIADD R74, R72, 0xa80 ;  /* 0x00000a80484a7836 */ /* 0x000fc40000000000 */
[----:B------:R-:W-:Y:S01]  /*18850*/  IMAD.MOV.U32 R75, RZ, RZ, -0x3ffffff0 ;  /* 0xc0000010ff4b7424 */ /* 0x000fe200078e00ff */
[----:B------:R-:W-:Y:S02]  /*18860*/  WARPGROUP.DEPBAR.LE gsb0, 0x0 ;  /* 0x00008000000079c5 */ /* 0x000fe40000010000 */
[----:B------:R-:W-:-:S06]  /*18870*/  WARPGROUP.ARRIVE ;  /* 0x00000000000079c5 */ /* 0x000fcc0000000000 */
        /* <DEDUP_REMOVED lines=10> */
[----:B------:R-:W-:-:S04]  /*18920*/  FADD.FTZ R17, -R20, R17 ;  /* 0x0000001114117221 */ /* 0x000fc80000010100 */
[----:B------:R-:W-:-:S04]  /*18930*/  FMUL.FTZ R17, R17, R0 ;  /* 0x0000000011117220 */ /* 0x000fc80000410000 */
[----:B------:R-:W-:Y:S01]  /*18940*/  MUFU.EX2 R136, R17 ;  /* 0x0000001100887308 */ /* 0x000fe20000000800 */
[----:B-1----:R-:W-:-:S07]  /*18950*/  SHF.R.U32.HI R141, RZ, 0x7, R151 ;  /* 0x00000007ff8d7819 */ /* 0x002fce0000011697 */
[----:B------:R-:W2:Y:S01]  /*18960*/  MUFU.EX2 R17, R138 ;  /* 0x0000008a00117308 */ /* 0x000ea20000000800 */
[----:B------:R-:W-:Y:S02]  /*18970*/  WARPGROUP.DEPBAR.LE gsb0, 0x0 ;  /* 0x00008000000079c5 */ /* 0x000fe40000010000 */
[----:B------:R-:W-:-:S06]  /*18980*/  WARPGROUP.ARRIVE ;  /* 0x00000000000079c5 */ /* 0x000fcc0000000000 */
[----:B------:R-:W-:Y:S01]  /*18990*/  HGMMA.64x96x16.F32 R24, gdesc[UR36].tnspB, R24, gsb0 ;  /* 0x41600000241879f0 */ /* 0x000fe20008000818 */
[----:B------:R-:W1:Y:S01]  /*189a0*/  MUFU.EX2 R139, R139 ;  /* 0x0000008b008b7308 */ /* 0x000e620000000800 */
[----:B------:R-:W-:Y:S01]  /*189b0*/  VIADD R72, R141, 0x9 ;  /* 0x000000098d487836 */ /* 0x000fe20000000000 */
[----:B------:R-:W-:Y:S01]  /*189c0*/  ISETP.GE.U32.AND P2, PT, R151, 0x180, PT ;  /* 0x000001809700780c */ /* 0x000fe20003f46070 */
[----:B--2---:R-:W-:-:S03]  /*189d0*/  FFMA.FTZ R73, R136, R140, R17 ;  /* 0x0000008c88497223 */ /* 0x004fc60000010011 */
[----:B------:R-:W-:Y:S02]  /*189e0*/  SEL R72, R72, 0x9, !P2 ;  /* 0x0000000948487807 */ /* 0x000fe40005000000 */
[----:B------:R-:W-:Y:S01]  /*189f0*/  MUFU.EX2 R142, R142 ;  /* 0x0000008e008e7308 */ /* 0x000fe20000000800 */
[----:B------:R-:W-:-:S07]  /*18a00*/  @!P1 IMAD R74, R145, 0x8, R22 ;  /* 0x00000008914a9824 */ /* 0x000fce00078e0216 */
[----:B------:R-:W-:Y:S01]  /*18a10*/  MUFU.EX2 R143, R143 ;  /* 0x0000008f008f7308 */ /* 0x000fe20000000800 */
[----:B------:R-:W-:Y:S01]  /*18a20*/  @!P1 VIADD R74, R74, 0x31c40 ;  /* 0x00031c404a4a9836 */ /* 0x000fe20000000000 */
[----:B-1----:R-:W-:-:S04]  /*18a30*/  F2FP.F16.F32.PACK_AB R17, R139, R17 ;  /* 0x000000118b11723e */ /* 0x002fc800000000ff */
[----:B------:R-:W-:Y:S02]  /*18a40*/  @!P1 PRMT R74, RZ, 0x654, R74 ;  /* 0x00000654ff4a9816 */ /* 0x000fe4000000004a */
[----:B------:R-:W1:Y:S08]  /*18a50*/  MUFU.EX2 R150, R150 ;  /* 0x0000009600967308 */ /* 0x000e700000000800 */
[----:B------:R-:W-:Y:S08]  /*18a60*/  MUFU.EX2 R148, R148 ;  /* 0x0000009400947308 */ /* 0x000ff00000000800 */
[----:B------:R-:W-:Y:S01]  /*18a70*/  MUFU.EX2 R131, R131 ;  /* 0x0000008300837308 */ /* 0x000fe20000000800 */
[----:B-1----:R-:W-:-:S07]  /*18a80*/  FADD.FTZ R137, R150, R137 ;  /* 0x0000008996897221 */ /* 0x002fce0000010000 */
[----:B------:R-:W-:Y:S08]  /*18a90*/  MUFU.EX2 R133, R133 ;  /* 0x0000008500857308 */ /* 0x000ff00000000800 */
[----:B------:R-:W-:Y:S08]  /*18aa0*/  MUFU.EX2 R135, R135 ;  /* 0x0000008700877308 */ /* 0x000ff00000000800 */
[----:B------:R-:W-:Y:S01]  /*18ab0*/  MUFU.EX2 R132, R132 ;  /* 0x0000008400847308 */ /* 0x000fe20000000800 */
[----:B------:R-:W-:-:S02]  /*18ac0*/  WARPGROUP.DEPBAR.LE gsb0, 0x0 ;  /* 0x00008000000079c5 */ /* 0x000fc40000010000 */
[----:B------:R1:W-:Y:S06]  /*18ad0*/  BAR.ARV R72, 0x100 ;  /* 0x000400480000751d */ /* 0x0003ec0000002000 */
[----:B------:R-:W-:Y:S01]  /*18ae0*/  @!P1 SYNCS.ARRIVE.TRANS64.RED.A1T0 RZ, [R74+URZ], RZ ;  /* 0x000000ff4aff99a7 */ /* 0x000fe2000810043f */
[----:B-1----:R-:W-:Y:S01]  /*18af0*/  FADD.FTZ R72, R139, R73 ;  /* 0x000000498b487221 */ /* 0x002fe20000010000 */
[----:B------:R-:W-:-:S04]  /*18b00*/  @!P1 IMAD R73, R19, 0x8, R22 ;  /* 0x0000000813499824 */ /* 0x000fc800078e0216 */
[----:B------:R-:W-:Y:S01]  /*18b10*/  @!P1 VIADD R73, R73, 0x31c60 ;  /* 0x00031c6049499836 */ /* 0x000fe20000000000 */
[----:B------:R-:W-:-:S04]  /*18b20*/  F2FP.F16.F32.PACK_AB R19, R143, R142 ;  /* 0x0000008e8f13723e */ /* 0x000fc800000000ff */
[----:B------:R-:W-:-:S04]  /*18b30*/  @!P1 PRMT R73, RZ, 0x654, R73 ;  /* 0x00000654ff499816 */ /* 0x000fc80000000049 */
[----:B------:R1:W-:Y:S01]  /*18b40*/  @!P1 SYNCS.ARRIVE.TRANS64.RED.A1T0 RZ, [R73+URZ], RZ ;  /* 0x000000ff49ff99a7 */ /* 0x0003e2000810043f */
[----:B------:R2:W-:Y:S01]  /*18b50*/  STSM.16.M88.4 [R23+0x24300], R16 ;  /* 0x0243001017007844 */ /* 0x0005e20000000200 */
[----:B------:R-:W-:Y:S01]  /*18b60*/  FADD.FTZ R72, R142, R72 ;  /* 0x000000488e487221 */ /* 0x000fe20000010000 */
[----:B--2---:R-:W2:Y:S08]  /*18b70*/  MUFU.EX2 R16, R149 ;  /* 0x0000009500107308 */ /* 0x004eb00000000800 */
[----:B------:R-:W3:Y:S08]  /*18b80*/  MUFU.EX2 R17, R130 ;  /* 0x0000008200117308 */ /* 0x000ef00000000800 */
[----:B------:R-:W4:Y:S01]  /*18b90*/  MUFU.EX2 R18, R146 ;  /* 0x0000009200127308 */ /* 0x000f220000000800 */
[----:B------:R-:W-:Y:S01]  /*18ba0*/  FADD.FTZ R72, R143, R72 ;  /* 0x000000488f487221 */ /* 0x000fe20000010000 */
[----:B--2---:R-:W-:-:S06]  /*18bb0*/  FADD.FTZ R137, R16, R137 ;  /* 0x0000008910897221 */ /* 0x004fcc0000010000 */
[----:B------:R-:W2:Y:S01]  /*18bc0*/  MUFU.EX2 R19, R134 ;  /* 0x0000008600137308 */ /* 0x000ea20000000800 */
[----:B---3--:R-:W-:Y:S01]  /*18bd0*/  FADD.FTZ R72, R17, R72 ;  /* 0x0000004811487221 */ /* 0x008fe20000010000 */
[----:B------:R-:W-:-:S06]  /*18be0*/  FADD.FTZ R137, R148, R137 ;  /* 0x0000008994897221 */ /* 0x000fcc0000010000 */
[----:B-1----:R-:W-:Y:S01]  /*18bf0*/  MUFU.EX2 R73, R122 ;  /* 0x0000007a00497308 */ /* 0x002fe20000000800 */
[----:B------:R-:W-:Y:S01]  /*18c00*/  FADD.FTZ R72, R131, R72 ;  /* 0x0000004883487221 */ /* 0x000fe20000010000 */
[----:B----4-:R-:W-:-:S06]  /*18c10*/  FADD.FTZ R137, R18, R137 ;  /* 0x0000008912897221 */ /* 0x010fcc0000010000 */
[----:B------:R-:W1:Y:S01]  /*18c20*/  MUFU.EX2 R75, R129 ;  /* 0x00000081004b7308 */ /* 0x000e620000000800 */
[----:B--2---:R-:W-:Y:S01]  /*18c30*/  FADD.FTZ R72, R19, R72 ;  /* 0x0000004813487221 */ /* 0x004fe20000010000 */
[----:B------:R-:W-:-:S06]  /*18c40*/  FADD.FTZ R137, R133, R137 ;  /* 0x0000008985897221 */ /* 0x000fcc0000010000 */
[----:B------:R-:W2:Y:S08]  /*18c50*/  MUFU.EX2 R123, R123 ;  /* 0x0000007b007b7308 */ /* 0x000eb00000000800 */
[----:B------:R-:W3:Y:S01]  /*18c60*/  MUFU.EX2 R74, R128 ;  /* 0x00000080004a7308 */ /* 0x000ee20000000800 */
[----:B------:R-:W-:-:S07]  /*18c70*/  FADD.FTZ R137, R132, R137 ;  /* 0x0000008984897221 */ /* 0x000fce0000010000 */
[----:B------:R-:W4:Y:S08]  /*18c80*/  MUFU.EX2 R126, R126 ;  /* 0x0000007e007e7308 */ /* 0x000f300000000800 */
[----:B------:R-:W-:Y:S01]  /*18c90*/  MUFU.EX2 R129, R125 ;  /* 0x0000007d00817308 */ /* 0x000fe20000000800 */
[----:B-1----:R-:W-:-:S07]  /*18ca0*/  FADD.FTZ R137, R75, R137 ;  /* 0x000000894b897221 */ /* 0x002fce0000010000 */
[----:B------:R-:W-:Y:S08]  /*18cb0*/  MUFU.EX2 R128, R121 ;  /* 0x0000007900807308 */ /* 0x000ff00000000800 */
[----:B------:R1:W-:Y:S08]  /*18cc0*/  MUFU.EX2 R121, R88 ;  /* 0x0000005800797308 */ /* 0x0003f00000000800 */
[----:B------:R-:W0:Y:S01]  /*18cd0*/  MUFU.EX2 R127, R127 ;  /* 0x0000007f007f7308 */ /* 0x000e220000000800 */
[----:B-1----:R-:W-:-:S07]  /*18ce0*/  FADD.FTZ R88, R135, R72 ;  /* 0x0000004887587221 */ /* 0x002fce0000010000 */
[----:B------:R-:W-:Y:S01]  /*18cf0*/  MUFU.EX2 R124, R124 ;  /* 0x0000007c007c7308 */ /* 0x000fe20000000800 */
[----:B------:R-:W-:-:S07]  /*18d00*/  FADD.FTZ R88, R73, R88 ;  /* 0x0000005849587221 */ /* 0x000fce0000010000 */
[----:B------:R-:W-:Y:S01]  /*18d10*/  MUFU.EX2 R125, R113 ;  /* 0x00000071007d7308 */ /* 0x000fe20000000800 */
[----:B--2---:R-:W-:-:S07]  /*18d20*/  FADD.FTZ R88, R123, R88 ;  /* 0x000000587b587221 */ /* 0x004fce0000010000 */
[----:B------:R-:W-:Y:S01]  /*18d30*/  MUFU.EX2 R113, R89 ;  /* 0x0000005900717308 */ /* 0x000fe20000000800 */
[----:B---3--:R-:W-:-:S07]  /*18d40*/  FADD.FTZ R137, R74, R137 ;  /* 0x000000894a897221 */ /* 0x008fce0000010000 */
[----:B------:R-:W1:Y:S01]  /*18d50*/  MUFU.EX2 R89, R114 ;  /* 0x0000007200597308 */ /* 0x000e620000000800 */
[----:B----4-:R-:W-:-:S07]  /*18d60*/  FADD.FTZ R88, R126, R88 ;  /* 0x000000587e587221 */ /* 0x010fce0000010000 */
[----:B------:R-:W2:Y:S08]  /*18d70*/  MUFU.EX2 R115, R115 ;  /* 0x0000007300737308 */ /* 0x000eb00000000800 */
[----:B------:R-:W3:Y:S01]  /*18d80*/  MUFU.EX2 R120, R120 ;  /* 0x0000007800787308 */ /* 0x000ee20000000800 */
[----:B0-----:R-:W-:-:S07]  /*18d90*/  FADD.FTZ R88, R127, R88 ;  /* 0x000000587f587221 */ /* 0x001fce0000010000 */
[----:B------:R-:W0:Y:S08]  /*18da0*/  MUFU.EX2 R118, R118 ;  /* 0x0000007600767308 */ /* 0x000e300000000800 */
[----:B------:R-:W4:Y:S08]  /*18db0*/  MUFU.EX2 R117, R117 ;  /* 0x0000007500757308 */ /* 0x000f300000000800 */
[----:B------:R2:W-:Y:S01]  /*18dc0*/  MUFU.EX2 R114, R90 ;  /* 0x0000005a00727308 */ /* 0x0005e20000000800 */
[----:B-1----:R-:W-:Y:S01]  /*18dd0*/  FADD.FTZ R88, R89, R88 ;  /* 0x0000005859587221 */ /* 0x002fe20000010000 */
[----:B--2---:R-:W-:-:S06]  /*18de0*/  FADD.FTZ R90, R129, R137 ;  /* 0x00000089815a7221 */ /* 0x004fcc0000010000 */
[----:B------:R-:W1:Y:S01]  /*18df0*/  MUFU.EX2 R119, R119 ;  /* 0x0000007700777308 */ /* 0x000e620000000800 */
[----:B------:R-:W-:-:S07]  /*18e00*/  FADD.FTZ R90, R124, R90 ;  /* 0x0000005a7c5a7221 */ /* 0x000fce0000010000 */
[----:B------:R-:W2:Y:S01]  /*18e10*/  MUFU.EX2 R116, R116 ;  /* 0x0000007400747308 */ /* 0x000ea20000000800 */
[----:B------:R-:W-:Y:S01]  /*18e20*/  FADD.FTZ R90, R128, R90 ;  /* 0x0000005a805a7221 */ /* 0x000fe20000010000 */
[----:B------:R-:W-:-:S03]  /*18e30*/  FADD.FTZ R88, R115, R88 ;  /* 0x0000005873587221 */ /* 0x000fc60000010000 */
[----:B---3--:R-:W-:-:S03]  /*18e40*/  FADD.FTZ R90, R120, R90 ;  /* 0x0000005a785a7221 */ /* 0x008fc60000010000 */
[----:B------:R-:W3:Y:S01]  /*18e50*/  MUFU.EX2 R112, R112 ;  /* 0x0000007000707308 */ /* 0x000ee20000000800 */
[----:B0-----:R-:W-:-:S07]  /*18e60*/  FADD.FTZ R88, R118, R88 ;  /* 0x0000005876587221 */ /* 0x001fce0000010000 */
[----:B------:R-:W0:Y:S08]  /*18e70*/  MUFU.EX2 R109, R109 ;  /* 0x0000006d006d7308 */ /* 0x000e300000000800 */
[----:B------:R4:W-:Y:S02]  /*18e80*/  MUFU.EX2 R122, R91 ;  /* 0x0000005b007a7308 */ /* 0x0009e40000000800 */
[----:B----4-:R-:W-:-:S06]  /*18e90*/  FADD.FTZ R91, R117, R90 ;  /* 0x0000005a755b7221 */ /* 0x010fcc0000010000 */
[----:B------:R-:W4:Y:S01]  /*18ea0*/  MUFU.EX2 R108, R108 ;  /* 0x0000006c006c7308 */ /* 0x000f220000000800 */
[----:B-1----:R-:W-:Y:S01]  /*18eb0*/  FADD.FTZ R90, R119, R88 ;  /* 0x00000058775a7221 */ /* 0x002fe20000010000 */
[----:B--2---:R-:W-:Y:S01]  /*18ec0*/  FADD.FTZ R88, R116, R91 ;  /* 0x0000005b74587221 */ /* 0x004fe20000010000 */
[----:B------:R-:W-:-:S03]  /*18ed0*/  F2FP.F16.F32.PACK_AB R16, R16, R150 ;  /* 0x000000961010723e */ /* 0x000fc600000000ff */
[----:B------:R-:W-:Y:S02]  /*18ee0*/  FADD.FTZ R88, R125, R88 ;  /* 0x000000587d587221 */ /* 0x000fe40000010000 */
[----:B------:R-:W1:Y:S01]  /*18ef0*/  MUFU.EX2 R105, R105 ;  /* 0x0000006900697308 */ /* 0x000e620000000800 */
[----:B------:R-:W-:Y:S02]  /*18f00*/  F2FP.F16.F32.PACK_AB R17, R131, R17 ;  /* 0x000000118311723e */ /* 0x000fe400000000ff */
[----:B------:R-:W-:Y:S02]  /*18f10*/  F2FP.F16.F32.PACK_AB R18, R18, R148 ;  /* 0x000000941212723e */ /* 0x000fe400000000ff */
[----:B------:R-:W-:Y:S01]  /*18f20*/  F2FP.F16.F32.PACK_AB R19, R135, R19 ;  /* 0x000000138713723e */ /* 0x000fe200000000ff */
[----:B---3--:R-:W-:Y:S02]  /*18f30*/  FADD.FTZ R88, R112, R88 ;  /* 0x0000005870587221 */ /* 0x008fe40000010000 */
[----:B------:R-:W2:Y:S02]  /*18f40*/  MUFU.EX2 R104, R104 ;  /* 0x0000006800687308 */ /* 0x000ea40000000800 */
[----:B------:R0:W-:Y:S06]  /*18f50*/  STSM.16.M88.4 [R23+0x25b00], R16 ;  /* 0x025b001017007844 */ /* 0x0001ec0000000200 */
[----:B------:R-:W3:Y:S01]  /*18f60*/  MUFU.EX2 R101, R101 ;  /* 0x0000006500657308 */ /* 0x000ee20000000800 */
[----:B0-----:R-:W-:-:S07]  /*18f70*/  FADD.FTZ R16, R109, R88 ;  /* 0x000000586d107221 */ /* 0x001fce0000010000 */
[----:B------:R-:W0:Y:S01]  /*18f80*/  MUFU.EX2 R100, R100 ;  /* 0x0000006400647308 */ /* 0x000e220000000800 */
[----:B----4-:R-:W-:-:S04]  /*18f90*/  FADD.FTZ R16, R108, R16 ;  /* 0x000000106c107221 */ /* 0x010fc80000010000 */
[----:B-1----:R-:W-:-:S03]  /*18fa0*/  FADD.FTZ R16, R105, R16 ;  /* 0x0000001069107221 */ /* 0x002fc60000010000 */
[----:B------:R-:W1:Y:S01]  /*18fb0*/  MUFU.EX2 R97, R97 ;  /* 0x0000006100617308 */ /* 0x000e620000000800 */
[----:B--2---:R-:W-:-:S07]  /*18fc0*/  FADD.FTZ R16, R104, R16 ;  /* 0x0000001068107221 */ /* 0x004fce0000010000 */
[----:B------:R-:W2:Y:S01]  /*18fd0*/  MUFU.EX2 R96, R96 ;  /* 0x0000006000607308 */ /* 0x000ea20000000800 */
[----:B---3--:R-:W-:-:S07]  /*18fe0*/  FADD.FTZ R16, R101, R16 ;  /* 0x0000001065107221 */ /* 0x008fce0000010000 */
[----:B------:R-:W3:Y:S01]  /*18ff0*/  MUFU.EX2 R93, R93 ;  /* 0x0000005d005d7308 */ /* 0x000ee20000000800 */
[----:B0-----:R-:W-:-:S07]  /*19000*/  FADD.FTZ R16, R100, R16 ;  /* 0x0000001064107221 */ /* 0x001fce0000010000 */
[----:B------:R-:W0:Y:S01]  /*19010*/  MUFU.EX2 R92, R92 ;  /* 0x0000005c005c7308 */ /* 0x000e220000000800 */
[----:B-1----:R-:W-:-:S04]  /*19020*/  FADD.FTZ R16, R97, R16 ;  /* 0x0000001061107221 */ /* 0x002fc80000010000 */
[----:B--2---:R-:W-:-:S03]  /*19030*/  FADD.FTZ R18, R96, R16 ;  /* 0x0000001060127221 */ /* 0x004fc60000010000 */
[----:B------:R-:W1:Y:S01]  /*19040*/  MUFU.EX2 R85, R85 ;  /* 0x0000005500557308 */ /* 0x000e620000000800 */
[----:B---3--:R-:W-:-:S04]  /*19050*/  FADD.FTZ R19, R93, R18 ;  /* 0x000000125d137221 */ /* 0x008fc80000010000 */
[----:B0-----:R-:W-:-:S04]  /*19060*/  FADD.FTZ R18, R92, R19 ;  /* 0x000000135c127221 */ /* 0x001fc80000010000 */
[----:B------:R-:W-:-:S04]  /*19070*/  FADD.FTZ R18, R113, R18 ;  /* 0x0000001271127221 */ /* 0x000fc80000010000 */
[----:B------:R-:W-:-:S04]  /*19080*/  FADD.FTZ R18, R121, R18 ;  /* 0x0000001279127221 */ /* 0x000fc80000010000 */
[----:B-1----:R-:W-:Y:S02]  /*19090*/  FADD.FTZ R19, R85, R18 ;  /* 0x0000001255137221 */ /* 0x002fe40000010000 */
[----:B------:R-:W2:Y:S01]  /*190a0*/  LDL R18, [R1+0x80] ;  /* 0x0000800001127983 */ /* 0x000ea20000100800 */
[----:B------:R-:W0:Y:S08]  /*190b0*/  MUFU.EX2 R106, R106 ;  /* 0x0000006a006a7308 */ /* 0x000e300000000800 */
[----:B------:R-:W1:Y:S08]  /*190c0*/  MUFU.EX2 R107, R107 ;  /* 0x0000006b006b7308 */ /* 0x000e700000000800 */
[----:B------:R-:W3:Y:S01]  /*190d0*/  MUFU.EX2 R110, R110 ;  /* 0x0000006e006e7308 */ /* 0x000ee20000000800 */
[----:B0-----:R-:W-:-:S07]  /*190e0*/  FADD.FTZ R90, R106, R90 ;  /* 0x0000005a6a5a7221 */ /* 0x001fce0000010000 */
[----:B------:R-:W0:Y:S01]  /*190f0*/  MUFU.EX2 R111, R111 ;  /* 0x0000006f006f7308 */ /* 0x000e220000000800 */
[----:B-1----:R-:W-:-:S07]  /*19100*/  FADD.FTZ R90, R107, R90 ;  /* 0x0000005a6b5a7221 */ /* 0x002fce0000010000 */
[----:B------:R-:W1:Y:S01]  /*19110*/  MUFU.EX2 R98, R98 ;  /* 0x0000006200627308 */ /* 0x000e620000000800 */
[----:B---3--:R-:W-:-:S07]  /*19120*/  FADD.FTZ R90, R110, R90 ;  /* 0x0000005a6e5a7221 */ /* 0x008fce0000010000 */
        /* <DEDUP_REMOVED lines=9> */
[----:B-1----:R-:W-:-:S04]  /*191c0*/  FADD.FTZ R17, R103, R17 ;  /* 0x0000001167117221 */ /* 0x002fc80000010000 */
[----:B------:R-:W-:-:S03]  /*191d0*/  FADD.FTZ R17, R114, R17 ;  /* 0x0000001172117221 */ /* 0x000fc60000010000 */
[----:B------:R-:W1:Y:S01]  /*191e0*/  MUFU.EX2 R82, R82 ;  /* 0x0000005200527308 */ /* 0x000e620000000800 */
[----:B------:R-:W-:-:S07]  /*191f0*/  FADD.FTZ R17, R122, R17 ;  /* 0x000000117a117221 */ /* 0x000fce0000010000 */
[----:B------:R-:W4:Y:S01]  /*19200*/  MUFU.EX2 R83, R83 ;  /* 0x0000005300537308 */ /* 0x000f220000000800 */
[----:B---3--:R-:W-:-:S07]  /*19210*/  FADD.FTZ R16, R94, R17 ;  /* 0x000000115e107221 */ /* 0x008fce0000010000 */
[----:B------:R-:W3:Y:S01]  /*19220*/  MUFU.EX2 R86, R86 ;  /* 0x0000005600567308 */ /* 0x000ee20000000800 */
[----:B0-----:R-:W-:-:S07]  /*19230*/  FADD.FTZ R17, R95, R16 ;  /* 0x000000105f117221 */ /* 0x001fce0000010000 */
[----:B------:R-:W0:Y:S01]  /*19240*/  MUFU.EX2 R87, R87 ;  /* 0x0000005700577308 */ /* 0x000e220000000800 */
[----:B-1----:R-:W-:-:S07]  /*19250*/  FADD.FTZ R16, R82, R17 ;  /* 0x0000001152107221 */ /* 0x002fce0000010000 */
[----:B------:R-:W1:Y:S01]  /*19260*/  MUFU.EX2 R84, R84 ;  /* 0x0000005400547308 */ /* 0x000e620000000800 */
[----:B----4-:R-:W-:-:S07]  /*19270*/  FADD.FTZ R17, R83, R16 ;  /* 0x0000001053117221 */ /* 0x010fce0000010000 */
[----:B------:R-:W4:Y:S01]  /*19280*/  MUFU.EX2 R76, R76 ;  /* 0x0000004c004c7308 */ /* 0x000f220000000800 */
[----:B---3--:R-:W-:-:S07]  /*19290*/  FADD.FTZ R16, R86, R17 ;  /* 0x0000001156107221 */ /* 0x008fce0000010000 */
[----:B------:R-:W3:Y:S08]  /*192a0*/  MUFU.EX2 R81, R81 ;  /* 0x0000005100517308 */ /* 0x000ef00000000800 */
[----:B------:R-:W3:Y:S01]  /*192b0*/  MUFU.EX2 R80, R80 ;  /* 0x0000005000507308 */ /* 0x000ee20000000800 */
[----:B0-----:R-:W-:-:S07]  /*192c0*/  FADD.FTZ R17, R87, R16 ;  /* 0x0000001057117221 */ /* 0x001fce0000010000 */
[----:B------:R-:W0:Y:S08]  /*192d0*/  MUFU.EX2 R77, R77 ;  /* 0x0000004d004d7308 */ /* 0x000e300000000800 */
[----:B------:R-:W-:Y:S08]  /*192e0*/  MUFU.EX2 R78, R78 ;  /* 0x0000004e004e7308 */ /* 0x000ff00000000800 */
[----:B------:R-:W0:Y:S01]  /*192f0*/  MUFU.EX2 R79, R79 ;  /* 0x0000004f004f7308 */ /* 0x000e220000000800 */
[----:B-1----:R-:W-:Y:S01]  /*19300*/  FADD.FTZ R16, R84, R19 ;  /* 0x0000001354107221 */ /* 0x002fe20000010000 */
[----:B----4-:R-:W-:Y:S01]  /*19310*/  FADD.FTZ R17, R76, R17 ;  /* 0x000000114c117221 */ /* 0x010fe20000010000 */
[----:B------:R-:W-:-:S02]  /*19320*/  F2FP.F16.F32.PACK_AB R91, R119, R118 ;  /* 0x00000076775b723e */ /* 0x000fc400000000ff */
[----:B---3--:R-:W-:Y:S01]  /*19330*/  FADD.FTZ R16, R81, R16 ;  /* 0x0000001051107221 */ /* 0x008fe20000010000 */
[----:B------:R-:W-:Y:S01]  /*19340*/  F2FP.F16.F32.PACK_AB R119, R111, R110 ;  /* 0x0000006e6f77723e */ /* 0x000fe200000000ff */
[----:B------:R-:W-:Y:S01]  /*19350*/  FADD.FTZ R17, R80, R17 ;  /* 0x0000001150117221 */ /* 0x000fe20000010000 */
[----:B------:R-:W-:Y:S01]  /*19360*/  F2FP.F16.F32.PACK_AB R111, R103, R102 ;  /* 0x00000066676f723e */ /* 0x000fe200000000ff */
[----:B0-----:R-:W-:Y:S01]  /*19370*/  FADD.FTZ R16, R77, R16 ;  /* 0x000000104d107221 */ /* 0x001fe20000010000 */
[----:B------:R-:W-:Y:S02]  /*19380*/  F2FP.F16.F32.PACK_AB R103, R95, R94 ;  /* 0x0000005e5f67723e */ /* 0x000fe400000000ff */
[----:B------:R-:W-:Y:S02]  /*19390*/  F2FP.F16.F32.PACK_AB R95, R87, R86 ;  /* 0x00000056575f723e */ /* 0x000fe400000000ff */
[C---:B------:R-:W-:Y:S01]  /*193a0*/  F2FP.F16.F32.PACK_AB R87, R79.reuse, R78 ;  /* 0x0000004e4f57723e */ /* 0x040fe200000000ff */
[----:B------:R-:W-:Y:S01]  /*193b0*/  FADD.FTZ R78, R78, R17 ;  /* 0x000000114e4e7221 */ /* 0x000fe20000010000 */
[----:B------:R0:W-:Y:S03]  /*193c0*/  STL [R1+0x18], R16 ;  /* 0x0000181001007387 */ /* 0x0001e60000100800 */
[----:B0-----:R-:W-:-:S05]  /*193d0*/  FADD.FTZ R16, R79, R78 ;  /* 0x0000004e4f107221 */ /* 0x001fca0000010000 */
[----:B------:R0:W-:Y:S01]  /*193e0*/  STL [R1+0x28], R16 ;  /* 0x0000281001007387 */ /* 0x0001e20000100800 */
[----:B--2---:R-:W-:-:S03]  /*193f0*/  ISETP.GT.AND P2, PT, R15, R18, PT ;  /* 0x000000120f00720c */ /* 0x004fc60003f44270 */
[----:B------:R1:W5:Y:S01]  /*19400*/  LDL R18, [R1+0x2c] ;  /* 0x00002c0001127983 */ /* 0x0003620000100800 */
        /* <DEDUP_REMOVED lines=14> */
[----:B------:R1:W-:Y:S01]  /*194f0*/  STSM.16.M88.4 [R23+0x27300], R72 ;  /* 0x0273004817007844 */ /* 0x0003e20000000200 */
[----:B------:R-:W-:Y:S02]  /*19500*/  F2FP.F16.F32.PACK_AB R101, R122, R114 ;  /* 0x000000727a65723e */ /* 0x000fe400000000ff */
[----:B------:R-:W-:Y:S02]  /*19510*/  F2FP.F16.F32.PACK_AB R102, R96, R97 ;  /* 0x000000616066723e */ /* 0x000fe400000000ff */
[----:B------:R-:W-:Y:S01]  /*19520*/  F2FP.F16.F32.PACK_AB R92, R92, R93 ;  /* 0x0000005d5c5c723e */ /* 0x000fe200000000ff */
[----:B------:R1:W-:Y:S01]  /*19530*/  STSM.16.M88.4 [R23+0x28b00], R88 ;  /* 0x028b005817007844 */ /* 0x0003e20000000200 */
[----:B------:R-:W-:-:S02]  /*19540*/  F2FP.F16.F32.PACK_AB R93, R83, R82 ;  /* 0x00000052535d723e */ /* 0x000fc400000000ff */
[----:B------:R-:W-:Y:S02]  /*19550*/  F2FP.F16.F32.PACK_AB R94, R121, R113 ;  /* 0x00000071795e723e */ /* 0x000fe400000000ff */
[----:B------:R-:W-:Y:S01]  /*19560*/  F2FP.F16.F32.PACK_AB R84, R84, R85 ;  /* 0x000000555454723e */ /* 0x000fe200000000ff */
[----:B------:R1:W-:Y:S01]  /*19570*/  STSM.16.M88.4 [R23+0x2a300], R116 ;  /* 0x02a3007417007844 */ /* 0x0003e20000000200 */
[----:B------:R-:W-:Y:S02]  /*19580*/  F2FP.F16.F32.PACK_AB R85, R80, R76 ;  /* 0x0000004c5055723e */ /* 0x000fe400000000ff */
[----:B------:R-:W-:Y:S01]  /*19590*/  F2FP.F16.F32.PACK_AB R86, R77, R81 ;  /* 0x000000514d56723e */ /* 0x000fe200000000ff */
[----:B------:R1:W-:Y:S04]  /*195a0*/  STSM.16.M88.4 [R23+0x2bb00], R108 ;  /* 0x02bb006c17007844 */ /* 0x0003e80000000200 */
[----:B------:R1:W-:Y:S04]  /*195b0*/  STSM.16.M88.4 [R23+0x2d300], R100 ;  /* 0x02d3006417007844 */ /* 0x0003e80000000200 */
        /* <DEDUP_REMOVED lines=60> */
[----:B--2---:R-:W-:Y:S01]  /*19980*/  NOP ;  /* 0x0000000000007918 */ /* 0x004fe20000000000 */
[----:B-1----:R-:W-:Y:S05]  /*19990*/  @P2 BRA `(.L_x_11823) ;  /* 0xffffffb800242947 */ /* 0x002fea000383ffff */
.L_x_11812:
[----:B------:R-:W-:Y:S05]  /*199a0*/  WARPSYNC.ALL ;  /* 0x0000000000007948 */ /* 0x000fea0003800000 */
[----:B------:R-:W-:Y:S06]  /*199b0*/  BAR.ARV 0x8, 0x200 ;  /* 0x0208000000007b1d */ /* 0x000fec0000002000 */
[----:B------:R-:W-:Y:S05]  /*199c0*/  @!P0 BRA `(.L_x_11824) ;  /* 0x0000000000048947 */ /* 0x000fea0003800000 */
[----:B------:R-:W-:Y:S01]  /*199d0*/  BPT.TRAP 0x1 ;  /* 0x000000040000795c */ /* 0x000fe20000300000 */
.L_x_11824:
[----:B------:R-:W2:Y:S01]  /*199e0*/  LDL R2, [R1+0x2c] ;  /* 0x00002c0001027983 */ /* 0x000ea20000100800 */
[----:B------:R-:W-:Y:S01]  /*199f0*/  IMAD R10, R145, 0x8, R22 ;  /* 0x00000008910a7824 */ /* 0x000fe200078e0216 */
[----:B--2---:R-:W-:-:S04]  /*19a00*/  SHF.L.U32 R3, R2, 0x1f, RZ ;  /* 0x0000001f02037819 */ /* 0x004fc800000006ff */
[----:B------:R0:W1:Y:S01]  /*19a10*/  SYNCS.PHASECHK.TRANS64.TRYWAIT P2, [R10+URZ+0x31c50], R3 ;  /* 0x031c50030a0075a7 */ /* 0x000062000804017f */
[----:B------:R-:W-:Y:S05]  /*19a20*/  @!P0 BRA `(.L_x_11825) ;  /* 0x0000000000048947 */ /* 0x000fea0003800000 */
[----:B------:R-:W-:Y:S01]  /*19a30*/  BPT.TRAP 0x1 ;  /* 0x000000040000795c */ /* 0x000fe20000300000 */
.L_x_11825:
[----:B------:R-:W2:Y:S01]  /*19a40*/  LDL.LU R2, [R1+0x5c] ;  /* 0x00005c0001027983 */ /* 0x000ea20000300800 */
[----:B------:R-:W-:Y:S02]  /*19a50*/  VIADD R22, R22, 0x200 ;  /* 0x0000020016167836 */ /* 0x000fe40000000000 */
[----:B------:R-:W-:-:S03]  /*19a60*/  IMAD.MOV.U32 R5, RZ, RZ, -0x3ffffff0 ;  /* 0xc0000010ff057424 */ /* 0x000fc600078e00ff */
[----:B------:R-:W-:-:S04]  /*19a70*/  SHF.R.U32.HI R22, RZ, 0x4, R22 ;  /* 0x00000004ff167819 */ /* 0x000fc80000011616 */
[----:B------:R-:W-:-:S04]  /*19a80*/  LOP3.LUT R22, R22, 0x3fff, RZ, 0xc0, !PT ;  /* 0x00003fff16167812 */ /* 0x000fc800078ec0ff */
[----:B------:R-:W-:Y:S02]  /*19a90*/  LOP3.LUT R22, R22, 0x2400000, RZ, 0xfc, !PT ;  /* 0x0240000016167812 */ /* 0x000fe400078efcff */
[----:B--2---:R-:W-:Y:S01]  /*19aa0*/  LOP3.LUT R4, R2, 0x10000, RZ, 0xfc, !PT ;  /* 0x0001000002047812 */ /* 0x004fe200078efcff */
[----:B-1----:R-:W-:Y:S06]  /*19ab0*/  @P2 BRA `(.L_x_11826) ;  /* 0x0000000000082947 */ /* 0x002fec0003800000 */
[----:B------:R-:W1:Y:S02]  /*19ac0*/  SYNCS.PHASECHK.TRANS64.TRYWAIT P0, [R10+URZ+0x31c50], R3 ;  /* 0x031c50030a0075a7 */ /* 0x000e64000800017f */
[----:B-1----:R-:W-:Y:S05]  /*19ad0*/  @!P0 BRA `(.L_x_11827) ;  /* 0x000000c800788947 */ /* 0x002fea0003800000 */
.L_x_11826:
[----:B------:R-:W-:Y:S01]  /*19ae0*/  IMAD R2, R145, 0x6c0, R22 ;  /* 0x000006c091027824 */ /* 0x000fe200078e0216 */
[----:B------:R-:W2:Y:S01]  /*19af0*/  LDL.LU R12, [R1+0x18] ;  /* 0x00001800010c7983 */ /* 0x000ea20000300800 */
        /* <DEDUP_REMOVED lines=11> */
[----:B------:R-:W3:Y:S01]  /*19bb0*/  LDL.LU R11, [R1+0x28] ;  /* 0x00002800010b7983 */ /* 0x000ee20000300800 */
[----:B------:R-:W-:-:S02]  /*19bc0*/  IMAD.MOV.U32 R3, RZ, RZ, -0x7fffffe0 ;  /* 0x80000020ff037424 */ /* 0x000fc400078e00ff */
[----:B------:R-:W-:Y:S01]  /*19bd0*/  IMAD.MOV.U32 R5, RZ, RZ, -0x3ffffff0 ;  /* 0xc0000010ff057424 */ /* 0x000fe200078e00ff */
[----:B------:R-:W4:Y:S01]  /*19be0*/  LDL.LU R13, [R1+0x2c] ;  /* 0x00002c00010d7983 */ /* 0x000f220000300800 */
[----:B------:R-:W-:-:S05]  /*19bf0*/  VIADD R145, R145, 0x1 ;  /* 0x0000000191917836 */ /* 0x000fca0000000000 */
        /* <DEDUP_REMOVED lines=62> */
[C---:B------:R-:W-:Y:S01]  /*19fe0*/  VIADD R8, R2.reuse, 0x1c0 ;  /* 0x000001c002087836 */ /* 0x040fe20000000000 */
        /* <DEDUP_REMOVED lines=15> */
[----:B--2---:R-:W0:Y:S01]  /*1a0e0*/  SHFL.BFLY PT, R2, R12, 0x2, 0x1f ;  /* 0x0c401f000c027f89 */ /* 0x004e2200000e0000 */
[----:B------:R-:W-:Y:S02]  /*1a0f0*/  R2UR UR7, R3 ;  /* 0x00000000030772ca */ /* 0x000fe400000e0000 */
[----:B------:R-:W-:Y:S01]  /*1a100*/  R2UR UR4, R4 ;  /* 0x00000000040472ca */ /* 0x000fe200000e0000 */
[----:B---3--:R-:W1:Y:S01]  /*1a110*/  SHFL.BFLY PT, R3, R11, 0x2, 0x1f ;  /* 0x0c401f000b037f89 */ /* 0x008e6200000e0000 */
[----:B------:R-:W-:Y:S01]  /*1a120*/  R2UR UR5, R5 ;  /* 0x00000000050572ca */ /* 0x000fe200000e0000 */
[----:B0-----:R-:W-:Y:S01]  /*1a130*/  FADD.FTZ R2, R2, R12 ;  /* 0x0000000c02027221 */ /* 0x001fe20000010000 */
[----:B-1----:R-:W-:-:S04]  /*1a140*/  FADD.FTZ R4, R3, R11 ;  /* 0x0000000b03047221 */ /* 0x002fc80000010000 */
[----:B------:R-:W0:Y:S04]  /*1a150*/  SHFL.BFLY PT, R3, R2, 0x1, 0x1f ;  /* 0x0c201f0002037f89 */ /* 0x000e2800000e0000 */
[----:B------:R-:W1:Y:S01]  /*1a160*/  SHFL.BFLY PT, R5, R4, 0x1, 0x1f ;  /* 0x0c201f0004057f89 */ /* 0x000e6200000e0000 */
[----:B0-----:R-:W-:Y:S01]  /*1a170*/  FADD.FTZ R11, R2, R3 ;  /* 0x00000003020b7221 */ /* 0x001fe20000010000 */
[----:B------:R-:W-:Y:S01]  /*1a180*/  SEL R2, RZ, 0x1, P2 ;  /* 0x00000001ff027807 */ /* 0x000fe20001000000 */
[----:B-1----:R-:W-:-:S03]  /*1a190*/  FADD.FTZ R12, R4, R5 ;  /* 0x00000005040c7221 */ /* 0x002fc60000010000 */
[----:B------:R-:W-:Y:S02]  /*1a1a0*/  FSETP.NE.FTZ.AND P0, PT, R11, RZ, PT ;  /* 0x000000ff0b00720b */ /* 0x000fe40003f15000 */
[----:B------:R-:W-:Y:S01]  /*1a1b0*/  CS2R R4, SRZ ;  /* 0x0000000000047805 */ /* 0x000fe2000001ff00 */
[----:B------:R-:W-:Y:S01]  /*1a1c0*/  @!P1 VIADD R10, R10, 0x31c60 ;  /* 0x00031c600a0a9836 */ /* 0x000fe20000000000 */
[----:B----4-:R-:W-:Y:S02]  /*1a1d0*/  LOP3.LUT R13, R13, R2, RZ, 0x3c, !PT ;  /* 0x000000020d0d7212 */ /* 0x010fe400078e3cff */
[----:B------:R-:W-:-:S07]  /*1a1e0*/  FSETP.NE.FTZ.AND P3, PT, R12, RZ, PT ;  /* 0x000000ff0c00720b */ /* 0x000fce0003f75000 */
[----:B------:R-:W0:Y:S08]  /*1a1f0*/  @P0 MUFU.LG2 R6, R11 ;  /* 0x0000000b00060308 */ /* 0x000e300000000c00 */
[----:B------:R1:W-:Y:S01]  /*1a200*/  @P0 MUFU.RCP R5, R11 ;  /* 0x0000000b00050308 */ /* 0x0003e20000001000 */
[----:B------:R-:W-:Y:S02]  /*1a210*/  WARPGROUP.DEPBAR.LE gsb0, 0x0 ;  /* 0x00008000000079c5 */ /* 0x000fe40000010000 */
[----:B-1----:R-:W2:Y:S01]  /*1a220*/  LDL.LU R11, [R1+0xa0] ;  /* 0x0000a000010b7983 */ /* 0x002ea20000300800 */
[----:B------:R-:W-:Y:S01]  /*1a230*/  WARPGROUP.ARRIVE ;  /* 0x00000000000079c5 */ /* 0x000fe20000000000 */
[----:B------:R-:W-:-:S03]  /*1a240*/  @!P1 PRMT R10, RZ, 0x654, R10 ;  /* 0x00000654ff0a9816 */ /* 0x000fc6000000000a */
[----:B------:R-:W1:Y:S02]  /*1a250*/  @P3 MUFU.LG2 R8, R12 ;  /* 0x0000000c00083308 */ /* 0x000e640000000c00 */
[----:B------:R-:W-:Y:S01]  /*1a260*/  HGMMA.64x96x16.F32 R24, gdesc[UR4].tnspB, R24, gsb0 ;  /* 0x41600000041879f0 */ /* 0x000fe20008000818 */
[----:B------:R3:W-:Y:S05]  /*1a270*/  STL [R1+0x2c], R13 ;  /* 0x00002c0d01007387 */ /* 0x0007ea0000100800 */
[----:B------:R-:W4:Y:S01]  /*1a280*/  @P3 MUFU.RCP R4, R12 ;  /* 0x0000000c00043308 */ /* 0x000f220000001000 */
[----:B------:R-:W-:Y:S01]  /*1a290*/  @P0 FMUL.FTZ R7, R0, 0.69314718246459960938 ;  /* 0x3f31721800070820 */ /* 0x000fe20000410000 */
[----:B0-----:R-:W-:Y:S01]  /*1a2a0*/  @P0 FMUL.FTZ R6, R6, 0.69314718246459960938 ;  /* 0x3f31721806060820 */ /* 0x001fe20000410000 */
[----:B------:R-:W-:Y:S01]  /*1a2b0*/  @P3 FMUL.FTZ R0, R0, 0.69314718246459960938 ;  /* 0x3f31721800003820 */ /* 0x000fe20000410000 */
[----:B------:R-:W-:Y:S01]  /*1a2c0*/  IMAD.MOV.U32 R2, RZ, RZ, -0x800000 ;  /* 0xff800000ff027424 */ /* 0x000fe200078e00ff */
[----:B------:R-:W-:Y:S01]  /*1a2d0*/  SEL R145, R145, RZ, P2 ;  /* 0x000000ff91917207 */ /* 0x000fe20001000000 */
[----:B------:R-:W-:-:S02]  /*1a2e0*/  IMAD.MOV.U32 R3, RZ, RZ, -0x800000 ;  /* 0xff800000ff037424 */ /* 0x000fc400078e00ff */
[----:B-1----:R-:W-:Y:S01]  /*1a2f0*/  @P3 FMUL.FTZ R9, R8, 0.69314718246459960938 ;  /* 0x3f31721808093820 */ /* 0x002fe20000410000 */
[----:B------:R-:W-:Y:S01]  /*1a300*/  @P0 FFMA.FTZ R2, R7, R14, R6 ;  /* 0x0000000e07020223 */ /* 0x000fe20000010006 */
[----:B------:R-:W-:Y:S02]  /*1a310*/  PLOP3.LUT P0, PT, PT, PT, PT, 0x8, 0x0 ;  /* 0x000000000000781c */ /* 0x000fe40003f0e170 */
[----:B------:R-:W-:Y:S01]  /*1a320*/  @P3 FFMA.FTZ R3, R0, R20, R9 ;  /* 0x0000001400033223 */ /* 0x000fe20000010009 */
        /* <DEDUP_REMOVED lines=26> */
[-C--:B----4-:R-:W-:Y:S01]  /*1a4d0*/  FMUL.FTZ R26, R26, R4.reuse ;  /* 0x000000041a1a7220 */ /* 0x090fe20000410000 */
        /* <DEDUP_REMOVED lines=23> */
[----:B--2---:R-:W-:-:S05]  /*1a650*/  VIADD R11, R11, 0x1 ;  /* 0x000000010b0b7836 */ /* 0x004fca0000000000 */
[----:B------:R3:W-:Y:S02]  /*1a660*/  STL [R1+0xa0], R11 ;  /* 0x0000a00b01007387 */ /* 0x0007e40000100800 */
.L_x_11760:
        /* <DEDUP_REMOVED lines=12> */
[----:B------:R-:W4:Y:S02]  /*1a730*/  S2R R5, SR_SWINHI ;  /* 0x0000000000057919 */ /* 0x000f240000002f00 */
[----:B-----5:R-:W3:Y:S04]  /*1a740*/  LDL.LU R18, [R1+0x90] ;  /* 0x0000900001127983 */ /* 0x020ee80000300800 */
[----:B------:R-:W3:Y:S01]  /*1a750*/  LDL.LU R78, [R1+0x98] ;  /* 0x00009800014e7983 */ /* 0x000ee20000300800 */
[----:B------:R-:W-:Y:S02]  /*1a760*/  MOV R20, R22 ;  /* 0x0000001600147202 */ /* 0x000fe40000000f00 */
[----:B----4-:R-:W-:-:S03]  /*1a770*/  MOV R21, R5 ;  /* 0x0000000500157202 */ /* 0x010fc60000000f00 */
[----:B--2---:R-:W-:-:S03]  /*1a780*/  IMAD.WIDE R4, R0, 0x2, R20 ;  /* 0x0000000200047825 */ /* 0x004fc600078e0214 */
[----:B------:R-:W-:-:S04]  /*1a790*/  IADD3 R77, P0, R4, 0x6020, RZ ;  /* 0x00006020044d7810 */ /* 0x000fc80007f1e0ff */
[----:B---3--:R-:W-:-:S04]  /*1a7a0*/  LOP3.LUT R10, R77, 0x180, RZ, 0xc0, !PT ;  /* 0x000001804d0a7812 */ /* 0x008fc800078ec0ff */
[----:B------:R-:W-:-:S04]  /*1a7b0*/  SHF.R.U64 R10, R10, 0x3, RZ ;  /* 0x000000030a0a7819 */ /* 0x000fc800000012ff */
[----:B------:R-:W-:Y:S02]  /*1a7c0*/  LOP3.LUT R10, R10, R77, RZ, 0x3c, !PT ;  /* 0x0000004d0a0a7212 */ /* 0x000fe400078e3cff */
[----:B------:R-:W2:Y:S01]  /*1a7d0*/  LDL.LU R77, [R1+0x9c] ;  /* 0x00009c00014d7983 */ /* 0x000ea20000300800 */
[----:B------:R-:W-:Y:S01]  /*1a7e0*/  IMAD.X R11, RZ, RZ, R5, P0 ;  /* 0x000000ffff0b7224 */ /* 0x000fe200000e0605 */
[----:B------:R-:W-:Y:S02]  /*1a7f0*/  ISETP.NE.AND P0, PT, R18, RZ, PT ;  /* 0x000000ff1200720c */ /* 0x000fe40003f05270 */
[----:B------:R-:W-:Y:S02]  /*1a800*/  IADD3 R19, P4, R4, 0x20, RZ ;  /* 0x0000002004137810 */ /* 0x000fe40007f9e0ff */
[----:B------:R-:W-:Y:S01]  /*1a810*/  SEL R76, R18, UR4, P0 ;  /* 0x00000004124c7c07 */ /* 0x000fe20008000000 */
[----:B------:R-:W-:Y:S05]  /*1a820*/  WARPSYNC.ALL ;  /* 0x0000000000007948 */ /* 0x000fea0003800000 */
[----:B------:R-:W-:-:S02]  /*1a830*/  LOP3.LUT R0, R19, 0x180, RZ, 0xc0, !PT ;  /* 0x0000018013007812 */ /* 0x000fc400078ec0ff */
[C---:B------:R-:W-:Y:S02]  /*1a840*/  LOP3.LUT R7, R4.reuse, 0x180, RZ, 0xc0, !PT ;  /* 0x0000018004077812 */ /* 0x040fe400078ec0ff */
[C---:B------:R-:W-:Y:S02]  /*1a850*/  IADD3 R73, P3, R4.reuse, 0x3000, RZ ;  /* 0x0000300004497810 */ /* 0x040fe40007f7e0ff */
[C---:B------:R-:W-:Y:S02]  /*1a860*/  IADD3 R75, P2, R4.reuse, 0x3020, RZ ;  /* 0x00003020044b7810 */ /* 0x040fe40007f5e0ff */
[----:B------:R-:W-:Y:S01]  /*1a870*/  IADD3 R8, P1, R4, 0x6000, RZ ;  /* 0x0000600004087810 */ /* 0x000fe20007f3e0ff */
[----:B------:R-:W-:Y:S01]  /*1a880*/  IMAD.X R13, RZ, RZ, R5, P4 ;  /* 0x000000ffff0d7224 */ /* 0x000fe200020e0605 */
[----:B------:R-:W-:Y:S01]  /*1a890*/  SHF.R.U64 R0, R0, 0x3, RZ ;  /* 0x0000000300007819 */ /* 0x000fe200000012ff */
[----:B------:R-:W-:Y:S01]  /*1a8a0*/  ULDC.64 UR6, c[0x0][0xc08] ;  /* 0x0003020000067ab9 */ /* 0x000fe20000000a00 */
[----:B------:R-:W-:Y:S01]  /*1a8b0*/  SHF.R.U64 R7, R7, 0x3, RZ ;  /* 0x0000000307077819 */ /* 0x000fe200000012ff */
[----:B------:R-:W-:Y:S01]  /*1a8c0*/  ULDC.64 UR4, c[0x0][0xc00] ;  /* 0x0003000000047ab9 */ /* 0x000fe20000000a00 */
[----:B------:R-:W-:-:S02]  /*1a8d0*/  LOP3.LUT R12, R0, R19, RZ, 0x3c, !PT ;  /* 0x00000013000c7212 */ /* 0x000fc400078e3cff */
[----:B------:R-:W-:Y:S02]  /*1a8e0*/  LOP3.LUT R0, R73, 0x180, RZ, 0xc0, !PT ;  /* 0x0000018049007812 */ /* 0x000fe400078ec0ff */
[----:B------:R-:W-:Y:S02]  /*1a8f0*/  LOP3.LUT R4, R7, R4, RZ, 0x3c, !PT ;  /* 0x0000000407047212 */ /* 0x000fe400078e3cff */
[----:B------:R-:W-:Y:S02]  /*1a900*/  LOP3.LUT R6, R75, 0x180, RZ, 0xc0, !PT ;  /* 0x000001804b067812 */ /* 0x000fe400078ec0ff */
[----:B------:R-:W-:Y:S02]  /*1a910*/  LOP3.LUT R7, R8, 0x180, RZ, 0xc0, !PT ;  /* 0x0000018008077812 */ /* 0x000fe400078ec0ff */
[----:B------:R-:W-:Y:S01]  /*1a920*/  SHF.R.U64 R0, R0, 0x3, RZ ;  /* 0x0000000300007819 */ /* 0x000fe200000012ff */
[----:B------:R-:W-:Y:S01]  /*1a930*/  IMAD.X R15, RZ, RZ, R5, P3 ;  /* 0x000000ffff0f7224 */ /* 0x000fe200018e0605 */
[----:B------:R-:W-:-:S02]  /*1a940*/  SHF.R.U64 R6, R6, 0x3, RZ ;  /* 0x0000000306067819 */ /* 0x000fc400000012ff */
[----:B------:R-:W-:Y:S02]  /*1a950*/  SHF.R.U64 R7, R7, 0x3, RZ ;  /* 0x0000000307077819 */ /* 0x000fe400000012ff */
[----:B------:R-:W-:Y:S01]  /*1a960*/  LOP3.LUT R14, R0, R73, RZ, 0x3c, !PT ;  /* 0x00000049000e7212 */ /* 0x000fe200078e3cff */
[--C-:B------:R-:W-:Y:S01]  /*1a970*/  IMAD.X R17, RZ, RZ, R5.reuse, P2 ;  /* 0x000000ffff117224 */ /* 0x100fe200010e0605 */
[----:B------:R-:W-:Y:S01]  /*1a980*/  LOP3.LUT R16, R6, R75, RZ, 0x3c, !PT ;  /* 0x0000004b06107212 */ /* 0x000fe200078e3cff */
[----:B------:R-:W-:Y:S01]  /*1a990*/  IMAD.X R9, RZ, RZ, R5, P1 ;  /* 0x000000ffff097224 */ /* 0x000fe200008e0605 */
[----:B------:R-:W-:Y:S02]  /*1a9a0*/  LOP3.LUT R8, R7, R8, RZ, 0x3c, !PT ;  /* 0x0000000807087212 */ /* 0x000fe400078e3cff */
[----:B------:R-:W-:Y:S02]  /*1a9b0*/  MOV R0, R4 ;  /* 0x0000000400007202 */ /* 0x000fe40000000f00 */
[----:B------:R-:W-:-:S02]  /*1a9c0*/  F2FP.F16.F32.PACK_AB R4, R25, R24 ;  /* 0x000000181904723e */ /* 0x000fc400000000ff */
[----:B------:R-:W-:Y:S02]  /*1a9d0*/  F2FP.F16.F32.PACK_AB R5, R27, R26 ;  /* 0x0000001a1b05723e */ /* 0x000fe400000000ff */
[----:B------:R-:W-:Y:S02]  /*1a9e0*/  F2FP.F16.F32.PACK_AB R6, R29, R28 ;  /* 0x0000001c1d06723e */ /* 0x000fe400000000ff */
[----:B------:R-:W-:Y:S01]  /*1a9f0*/  F2FP.F16.F32.PACK_AB R7, R31, R30 ;  /* 0x0000001e1f07723e */ /* 0x000fe200000000ff */
[----:B------:R-:W-:Y:S01]  /*1aa00*/  BAR.SYNC.DEFER_BLOCKING 0x1, 0x180 ;  /* 0x0046000000007b1d */ /* 0x000fe20000010000 */
[----:B------:R-:W-:Y:S02]  /*1aa10*/  MOV R75, R12 ;  /* 0x0000000c004b7202 */ /* 0x000fe40000000f00 */
[----:B------:R-:W-:Y:S02]  /*1aa20*/  MOV R73, R14 ;  /* 0x0000000e00497202 */ /* 0x000fe40000000f00 */
[----:B------:R-:W-:-:S02]  /*1aa30*/  F2FP.F16.F32.PACK_AB R12, R33, R32 ;  /* 0x00000020210c723e */ /* 0x000fc400000000ff */
[----:B------:R-:W-:Y:S02]  /*1aa40*/  F2FP.F16.F32.PACK_AB R13, R35, R34 ;  /* 0x00000022230d723e */ /* 0x000fe400000000ff */
[----:B------:R-:W-:Y:S02]  /*1aa50*/  F2FP.F16.F32.PACK_AB R14, R37, R36 ;  /* 0x00000024250e723e */ /* 0x000fe400000000ff */
[----:B------:R-:W-:Y:S02]  /*1aa60*/  F2FP.F16.F32.PACK_AB R15, R39, R38 ;  /* 0x00000026270f723e */ /* 0x000fe400000000ff */
[----:B------:R-:W-:Y:S02]  /*1aa70*/  MOV R74, R16 ;  /* 0x00000010004a7202 */ /* 0x000fe40000000f00 */
[----:B------:R-:W-:Y:S02]  /*1aa80*/  F2FP.F16.F32.PACK_AB R16, R41, R40 ;  /* 0x000000282910723e */ /* 0x000fe400000000ff */
[----:B------:R-:W-:-:S02]  /*1aa90*/  F2FP.F16.F32.PACK_AB R17, R43, R42 ;  /* 0x0000002a2b11723e */ /* 0x000fc400000000ff */
[----:B------:R-:W-:Y:S02]  /*1aaa0*/  F2FP.F16.F32.PACK_AB R18, R45, R44 ;  /* 0x0000002c2d12723e */ /* 0x000fe400000000ff */
[----:B------:R-:W-:Y:S02]  /*1aab0*/  F2FP.F16.F32.PACK_AB R19, R47, R46 ;  /* 0x0000002e2f13723e */ /* 0x000fe400000000ff */
[----:B------:R-:W-:Y:S01]  /*1aac0*/  MOV R72, R8 ;  /* 0x0000000800487202 */ /* 0x000fe20000000f00 */
[----:B------:R3:W-:Y:S01]  /*1aad0*/  STSM.16.M88.4 [R0], R4 ;  /* 0x0000000400007844 */ /* 0x0007e20000000200 */
[----:B------:R-:W-:Y:S02]  /*1aae0*/  F2FP.F16.F32.PACK_AB R8, R57, R56 ;  /* 0x000000383908723e */ /* 0x000fe400000000ff */
[----:B------:R-:W-:Y:S01]  /*1aaf0*/  F2FP.F16.F32.PACK_AB R9, R59, R58 ;  /* 0x0000003a3b09723e */ /* 0x000fe200000000ff */
[----:B------:R4:W-:Y:S01]  /*1ab00*/  STSM.16.M88.4 [R75], R12 ;  /* 0x0000000c4b007844 */ /* 0x0009e20000000200 */
[----:B------:R-:W-:-:S03]  /*1ab10*/  ISETP.NE.U32.AND P3, PT, RZ, UR6, PT ;  /* 0x00000006ff007c0c */ /* 0x000fc6000bf65070 */
[----:B------:R0:W-:Y:S01]  /*1ab20*/  STSM.16.M88.4 [R73], R16 ;  /* 0x0000001049007844 */ /* 0x0001e20000000200 */
[----:B---3--:R-:W-:Y:S02]  /*1ab30*/  MOV R0, R10 ;  /* 0x0000000a00007202 */ /* 0x008fe40000000f00 */
[----:B------:R-:W-:Y:S02]  /*1ab40*/  F2FP.F16.F32.PACK_AB R4, R49, R48 ;  /* 0x000000303104723e */ /* 0x000fe400000000ff */
[----:B------:R-:W-:Y:S02]  /*1ab50*/  F2FP.F16.F32.PACK_AB R5, R51, R50 ;  /* 0x000000323305723e */ /* 0x000fe400000000ff */
[----:B------:R-:W-:Y:S02]  /*1ab60*/  F2FP.F16.F32.PACK_AB R6, R53, R52 ;  /* 0x000000343506723e */ /* 0x000fe400000000ff */
[----:B------:R-:W-:Y:S02]  /*1ab70*/  F2FP.F16.F32.PACK_AB R7, R55, R54 ;  /* 0x000000363707723e */ /* 0x000fe400000000ff */
[----:B------:R-:W-:-:S02]  /*1ab80*/  F2FP.F16.F32.PACK_AB R10, R61, R60 ;  /* 0x0000003c3d0a723e */ /* 0x000fc400000000ff */
[----:B------:R-:W-:Y:S02]  /*1ab90*/  F2FP.F16.F32.PACK_AB R11, R63, R62 ;  /* 0x0000003e3f0b723e */ /* 0x000fe400000000ff */
[----:B----4-:R-:W-:Y:S02]  /*1aba0*/  F2FP.F16.F32.PACK_AB R12, R65, R64 ;  /* 0x00000040410c723e */ /* 0x010fe400000000ff */
[----:B------:R-:W-:Y:S02]  /*1abb0*/  F2FP.F16.F32.PACK_AB R13, R67, R66 ;  /* 0x00000042430d723e */ /* 0x000fe400000000ff */
[----:B------:R-:W-:Y:S02]  /*1abc0*/  F2FP.F16.F32.PACK_AB R14, R69, R68 ;  /* 0x00000044450e723e */ /* 0x000fe400000000ff */
[----:B------:R-:W-:Y:S01]  /*1abd0*/  F2FP.F16.F32.PACK_AB R15, R71, R70 ;  /* 0x00000046470f723e */ /* 0x000fe200000000ff */
[----:B------:R-:W-:Y:S04]  /*1abe0*/  STSM.16.M88.4 [R74], R4 ;  /* 0x000000044a007844 */ /* 0x000fe80000000200 */
[----:B------:R3:W-:Y:S01]  /*1abf0*/  STSM.16.M88.4 [R72], R8 ;  /* 0x0000000848007844 */ /* 0x0007e20000000200 */
[----:B------:R-:W-:-:S03]  /*1ac00*/  ISETP.NE.AND.EX P3, PT, RZ, UR7, PT, P3 ;  /* 0x00000007ff007c0c */ /* 0x000fc6000bf65330 */
[----:B------:R4:W-:Y:S01]  /*1ac10*/  STSM.16.M88.4 [R0], R12 ;  /* 0x0000000c00007844 */ /* 0x0009e20000000200 */
[----:B------:R-:W-:Y:S01]  /*1ac20*/  BAR.SYNC.DEFER_BLOCKING 0x1, 0x180 ;  /* 0x0046000000007b1d */ /* 0x000fe20000010000 */
[----:B------:R-:W-:Y:S02]  /*1ac30*/  ISETP.NE.U32.AND P0, PT, RZ, UR4, PT ;  /* 0x00000004ff007c0c */ /* 0x000fe4000bf05070 */
[----:B0-----:R-:W-:Y:S02]  /*1ac40*/  IADD3 R16, P1, R78, UR4, RZ ;  /* 0x000000044e107c10 */ /* 0x001fe4000ff3e0ff */
[----:B------:R-:W-:Y:S01]  /*1ac50*/  ISETP.NE.AND.EX P0, PT, RZ, UR5, PT, P0 ;  /* 0x00000005ff007c0c */ /* 0x000fe2000bf05300 */
[----:B------:R-:W-:Y:S01]  /*1ac60*/  IMAD.MOV.U32 R73, RZ, RZ, RZ ;  /* 0x000000ffff497224 */ /* 0x000fe200078e00ff */
[----:B------:R-:W-:Y:S01]  /*1ac70*/  ISETP.GT.AND P2, PT, R76, 0x1, PT ;  /* 0x000000014c00780c */ /* 0x000fe20003f44270 */
[----:B---3--:R-:W-:Y:S01]  /*1ac80*/  IMAD.MOV.U32 R10, RZ, RZ, 0x9b8 ;  /* 0x000009b8ff0a7424 */ /* 0x008fe200078e00ff */
[----:B----4-:R-:W0:Y:S01]  /*1ac90*/  LDC R0, c[0x0][0xbe8] ;  /* 0x0002fa00ff007b82 */ /* 0x010e220000000800 */
[----:B--2---:R-:W-:-:S02]  /*1aca0*/  IADD3.X R17, R77, UR5, RZ, P1, !PT ;  /* 0x000000054d117c10 */ /* 0x004fc40008ffe4ff */
[----:B------:R-:W-:Y:S01]  /*1acb0*/  @P3 IADD3 R18, P1, R78, UR6, RZ ;  /* 0x000000064e123c10 */ /* 0x000fe2000ff3e0ff */
[----:B------:R-:W-:Y:S02]  /*1acc0*/  ULDC UR6, c[0x0][0xa88] ;  /* 0x0002a20000067ab9 */ /* 0x000fe40000000800 */
[----:B------:R-:W-:Y:S01]  /*1acd0*/  IMAD.U32 R75, RZ, RZ, UR6 ;  /* 0x00000006ff4b7e24 */ /* 0x000fe2000f8e00ff */
[----:B------:R-:W-:Y:S02]  /*1ace0*/  @P3 IADD3.X R19, R77, UR7, RZ, P1, !PT ;  /* 0x000000074d133c10 */ /* 0x000fe40008ffe4ff */
[----:B------:R2:W5:Y:S04]  /*1acf0*/  @P0 LDG.E R73, desc[UR60][R16.64] ;  /* 0x0000003c10490981 */ /* 0x000568000c1e1900 */
[----:B------:R2:W5:Y:S01]  /*1ad00*/  @P3 LDG.E R75, desc[UR60][R18.64] ;  /* 0x0000003c124b3981 */ /* 0x000562000c1e1900 */
[----:B------:R-:W-:-:S04]  /*1ad10*/  SEL R10, R10, 0x978, P2 ;  /* 0x000009780a0a7807 */ /* 0x000fc80001000000 */
[----:B------:R2:W3:Y:S08]  /*1ad20*/  LDC.64 R4, c[0x0][R10+0x220] ;  /* 0x000088000a047b82 */ /* 0x0004f00000000a00 */
[----:B------:R2:W4:Y:S08]  /*1ad30*/  LDC.64 R6, c[0x0][R10+0x218] ;  /* 0x000086000a067b82 */ /* 0x0005300000000a00 */
[----:B------:R2:W1:Y:S01]  /*1ad40*/  LDC.64 R8, c[0x0][R10+0x228] ;  /* 0x00008a000a087b82 */ /* 0x0004620000000a00 */
[----:B0-----:R-:W-:Y:S01]  /*1ad50*/  ISETP.NE.AND P1, PT, R0, 0x1, PT ;  /* 0x000000010000780c */ /* 0x001fe20003f25270 */
[----:B------:R-:W-:-:S12]  /*1ad60*/  @P3 BRA `(.L_x_11830) ;  /* 0x0000000000103947 */ /* 0x000fd80003800000 */
[----:B------:R-:W-:Y:S05]  /*1ad70*/  @!P0 BRA `(.L_x_11830) ;  /* 0x00000000000c8947 */ /* 0x000fea0003800000 */
[----:B------:R-:W2:Y:S04]  /*1ad80*/  LDG.E R12, desc[UR60][R16.64] ;  /* 0x0000003c100c7981 */ /* 0x000ea8000c1e1900 */
[----:B-----5:R-:W2:Y:S02]  /*1ad90*/  LDG.E R75, desc[UR60][R16.64+0x4] ;  /* 0x0000043c104b7981 */ /* 0x020ea4000c1e1900 */
[----:B--2---:R-:W-:-:S07]  /*1ada0*/  IMAD.IADD R75, R75, 0x1, -R12 ;  /* 0x000000014b4b7824 */ /* 0x004fce00078e0a0c */
.L_x_11830:
[----:B------:R-:W3:Y:S01]  /*1adb0*/  LDL.LU R12, [R1+0x94] ;  /* 0x00009400010c7983 */ /* 0x000ee20000300800 */
[----:B--2---:R-:W0:Y:S03]  /*1adc0*/  LDC.64 R10, c[0x0][R10+0x210] ;  /* 0x000084000a0a7b82 */ /* 0x004e260000000a00 */
[----:B------:R-:W2:Y:S04]  /*1add0*/  LDL.LU R17, [R1+0xbc] ;  /* 0x0000bc0001117983 */ /* 0x000ea80000300800 */
[----:B------:R-:W4:Y:S01]  /*1ade0*/  LDL R74, [R1+0x8c] ;  /* 0x00008c00014a7983 */ /* 0x000f220000100800 */
[----:B------:R-:W-:Y:S01]  /*1adf0*/  ISETP.NE.U32.AND P0, PT, RZ, UR4, PT ;  /* 0x00000004ff007c0c */ /* 0x000fe2000bf05070 */
[----:B------:R-:W1:Y:S02]  /*1ae00*/  @P1 LDC R14, c[0x0][0xbec] ;  /* 0x0002fb00ff0e1b82 */ /* 0x000e640000000800 */
[----:B------:R-:W4:Y:S04]  /*1ae10*/  LDL R16, [R1+0x88] ;  /* 0x0000880001107983 */ /* 0x000f280000100800 */
[----:B------:R-:W4:Y:S02]  /*1ae20*/  LDL R76, [R1+0x7c] ;  /* 0x00007c00014c7983 */ /* 0x000f240000100800 */
[----:B------:R-:W0:Y:S02]  /*1ae30*/  @P1 LDC R81, c[0x0][0xbf0] ;  /* 0x0002fc00ff511b82 */ /* 0x000e240000000800 */
[----:B------:R-:W4:Y:S04]  /*1ae40*/  LDL R72, [R1+0xa8] ;  /* 0x0000a80001487983 */ /* 0x000f280000100800 */
[----:B------:R-:W4:Y:S04]  /*1ae50*/  LDL R78, [R1+0xd8] ;  /* 0x0000d800014e7983 */ /* 0x000f280000100800 */
[----:B------:R-:W4:Y:S01]  /*1ae60*/  LDL R18, [R1+0xc4] ;  /* 0x0000c40001127983 */ /* 0x000f220000100800 */
[----:B------:R-:W-:-:S04]  /*1ae70*/  ISETP.NE.AND.EX P0, PT, RZ, UR5, PT, P0 ;  /* 0x00000005ff007c0c */ /* 0x000fc8000bf05300 */
[----:B---3--:R-:W-:Y:S02]  /*1ae80*/  SEL R15, R12, RZ, !P0 ;  /* 0x000000ff0c0f7207 */ /* 0x008fe40004000000 */
[----:B------:R-:W3:Y:S01]  /*1ae90*/  LDC.64 R12, c[0x0][0xba8] ;  /* 0x0002ea00ff0c7b82 */ /* 0x000ee20000000a00 */
[----:B--2---:R-:W-:Y:S02]  /*1aea0*/  SEL R17, R17, RZ, !P0 ;  /* 0x000000ff11117207 */ /* 0x004fe40004000000 */
[----:B------:R-:W-:Y:S02]  /*1aeb0*/  IMAD R5, R5, R15, RZ ;  /* 0x0000000f05057224 */ /* 0x000fe400078e02ff */
[-C--:B----4-:R-:W-:Y:S02]  /*1aec0*/  IMAD R77, R7, R74.reuse, RZ ;  /* 0x0000004a074d7224 */ /* 0x090fe400078e02ff */
[----:B------:R-:W-:Y:S02]  /*1aed0*/  IMAD R79, R4, R17, R5 ;  /* 0x00000011044f7224 */ /* 0x000fe400078e0205 */
[----:B------:R-:W-:-:S04]  /*1aee0*/  IMAD.WIDE.U32 R6, R6, R74, RZ ;  /* 0x0000004a06067225 */ /* 0x000fc800078e00ff */
[----:B------:R-:W-:-:S04]  /*1aef0*/  IMAD.WIDE.U32 R4, R4, R15, RZ ;  /* 0x0000000f04047225 */ /* 0x000fc800078e00ff */
[----:B------:R-:W-:Y:S01]  /*1af00*/  IMAD.IADD R17, R16, 0x1, R76 ;  /* 0x0000000110117824 */ /* 0x000fe200078e024c */
[----:B-----5:R-:W-:-:S03]  /*1af10*/  IADD3 R6, P0, P3, R4, R6, R73 ;  /* 0x0000000604067210 */ /* 0x020fc60007b1e049 */
[----:B-1----:R-:W-:Y:S01]  /*1af20*/  @P1 IMAD.HI.U32 R4, R17, R14, RZ ;  /* 0x0000000e11041227 */ /* 0x002fe200078e00ff */
[----:B------:R-:W-:Y:S01]  /*1af30*/  SEL R19, R72, RZ, P2 ;  /* 0x000000ff48137207 */ /* 0x000fe20001000000 */
[----:B---3--:R-:W1:Y:S02]  /*1af40*/  @!P2 LDC R12, c[0x0][0xb50] ;  /* 0x0002d400ff0cab82 */ /* 0x008e640000000800 */
[----:B------:R-:W-:Y:S02]  /*1af50*/  IMAD.IADD R79, R5, 0x1, R79 ;  /* 0x00000001054f7824 */ /* 0x000fe400078e024f */
[----:B------:R-:W-:Y:S01]  /*1af60*/  IMAD.MOV.U32 R5, RZ, RZ, R17 ;  /* 0x000000ffff057224 */ /* 0x000fe200078e0011 */
[----:B0-----:R-:W-:Y:S01]  /*1af70*/  @P1 SHF.R.U32.HI R5, RZ, R81, R4 ;  /* 0x00000051ff051219 */ /* 0x001fe20000011604 */
[----:B------:R-:W-:Y:S01]  /*1af80*/  IMAD.IADD R7, R7, 0x1, R77 ;  /* 0x0000000107077824 */ /* 0x000fe200078e024d */
[----:B------:R-:W-:Y:S01]  /*1af90*/  SHF.R.S32.HI R14, RZ, 0x1f, R73 ;  /* 0x0000001fff0e7819 */ /* 0x000fe20000011449 */
[-C--:B------:R-:W-:Y:S01]  /*1afa0*/  IMAD R77, R9, R19.reuse, RZ ;  /* 0x00000013094d7224 */ /* 0x080fe200078e02ff */
[----:B------:R-:W0:Y:S01]  /*1afb0*/  @!P2 LDC R13, c[0x0][0xb54] ;  /* 0x0002d500ff0dab82 */ /* 0x000e220000000800 */
[----:B------:R-:W-:Y:S01]  /*1afc0*/  IMAD.WIDE.U32 R8, R8, R19, RZ ;  /* 0x0000001308087225 */ /* 0x000fe200078e00ff */
[----:B------:R-:W-:-:S03]  /*1afd0*/  IADD3.X R7, R79, R7, R14, P0, P3 ;  /* 0x000000074f077210 */ /* 0x000fc600007e640e */
[----:B------:R-:W-:Y:S01]  /*1afe0*/  IMAD.MOV R16, RZ, RZ, -R5 ;  /* 0x000000ffff107224 */ /* 0x000fe200078e0a05 */
[----:B------:R-:W-:Y:S01]  /*1aff0*/  IADD3 R8, P0, P3, R5, R6, R8 ;  /* 0x0000000605087210 */ /* 0x000fe20007b1e008 */
[----:B------:R-:W-:Y:S01]  /*1b000*/  IMAD.IADD R77, R9, 0x1, R77 ;  /* 0x00000001094d7824 */ /* 0x000fe200078e024d */
[----:B------:R-:W-:Y:S01]  /*1b010*/  SHF.R.S32.HI R4, RZ, 0x1f, R5 ;  /* 0x0000001fff047819 */ /* 0x000fe20000011405 */
        /* <DEDUP_REMOVED lines=8> */
[----:B0-----:R-:W-:Y:S01]  /*1b0a0*/  LEA.HI.X R13, R8, R13, R4, 0x2, P0 ;  /* 0x0000000d080d7211 */ /* 0x001fe200000f1404 */
[----:B------:R-:W-:Y:S01]  /*1b0b0*/  SHFL.IDX PT, R6, R12, 0x1, 0x1c1f ;  /* 0x003c1f000c067f89 */ /* 0x000fe200000e0000 */
[----:B------:R-:W-:-:S03]  /*1b0c0*/  IMAD.IADD R19, R78, 0x1, R76 ;  /* 0x000000014e137824 */ /* 0x000fc600078e024c */
        /* <DEDUP_REMOVED lines=11> */
[----:B------:R-:W0:Y:S01]  /*1b180*/  S2R R18, SR_TID.X ;  /* 0x0000000000127919 */ /* 0x000e220000002100 */
[----:B------:R-:W1:Y:S01]  /*1b190*/  @P1 LDC R13, c[0x0][0xbec] ;  /* 0x0002fb00ff0d1b82 */ /* 0x000e620000000800 */
[----:B------:R-:W-:-:S07]  /*1b1a0*/  ULDC.64 UR4, c[0x0][0xaa0] ;  /* 0x0002a80000047ab9 */ /* 0x000fce0000000a00 */
        /* <DEDUP_REMOVED lines=10> */
[----:B------:R-:W-:Y:S01]  /*1b250*/  IADD3 R3, P5, R20, 0x7800, RZ ;  /* 0x0000780014037810 */ /* 0x000fe20007fbe0ff */
[----:B------:R-:W-:Y:S01]  /*1b260*/  IMAD R14, R14, UR4, RZ ;  /* 0x000000040e0e7c24 */ /* 0x000fe2000f8e02ff */
[----:B------:R-:W-:Y:S02]  /*1b270*/  LOP3.LUT R5, R20, 0x180, RZ, 0xc0, !PT ;  /* 0x0000018014057812 */ /* 0x000fe400078ec0ff */
[----:B------:R-:W-:Y:S01]  /*1b280*/  LOP3.LUT R2, R3, 0x180, RZ, 0xc0, !PT ;  /* 0x0000018003027812 */ /* 0x000fe200078ec0ff */
[----:B------:R-:W-:Y:S01]  /*1b290*/  IMAD R11, R73, UR5, R14 ;  /* 0x00000005490b7c24 */ /* 0x000fe2000f8e020e */
[----:B------:R-:W-:Y:S01]  /*1b2a0*/  SHF.R.U64 R5, R5, 0x3, RZ ;  /* 0x0000000305057819 */ /* 0x000fe200000012ff */
[----:B------:R-:W-:Y:S01]  /*1b2b0*/  IMAD.X R37, RZ, RZ, R21, P5 ;  /* 0x000000ffff257224 */ /* 0x000fe200028e0615 */
[----:B------:R-:W-:Y:S02]  /*1b2c0*/  SHF.R.U64 R2, R2, 0x3, RZ ;  /* 0x0000000302027819 */ /* 0x000fe400000012ff */
[----:B------:R-:W-:-:S02]  /*1b2d0*/  IADD3 R17, P0, R20, 0x1800, RZ ;  /* 0x0000180014117810 */ /* 0x000fc40007f1e0ff */
[----:B------:R-:W-:Y:S01]  /*1b2e0*/  LOP3.LUT R36, R2, R3, RZ, 0x3c, !PT ;  /* 0x0000000302247212 */ /* 0x000fe200078e3cff */
[----:B------:R-:W-:Y:S01]  /*1b2f0*/  IMAD.WIDE.U32 R2, R73, UR4, RZ ;  /* 0x0000000449027c25 */ /* 0x000fe2000f8e00ff */
[C---:B------:R-:W-:Y:S01]  /*1b300*/  IADD3 R25, P2, R20.reuse, 0x3000, RZ ;  /* 0x0000300014197810 */ /* 0x040fe20007f5e0ff */
[----:B------:R-:W-:Y:S01]  /*1b310*/  ULDC.64 UR4, c[0x0][0xae8] ;  /* 0x0002ba0000047ab9 */ /* 0x000fe20000000a00 */
[C---:B------:R-:W-:Y:S02]  /*1b320*/  IADD3 R29, P3, R20.reuse, 0x4800, RZ ;  /* 0x00004800141d7810 */ /* 0x040fe40007f7e0ff */
[----:B------:R-:W-:Y:S01]  /*1b330*/  IADD3 R33, P4, R20, 0x6000, RZ ;  /* 0x0000600014217810 */ /* 0x000fe20007f9e0ff */
[----:B------:R-:W-:Y:S01]  /*1b340*/  IMAD.IADD R3, R3, 0x1, R11 ;  /* 0x0000000103037824 */ /* 0x000fe200078e020b */
[----:B------:R-:W-:Y:S01]  /*1b350*/  LOP3.LUT R20, R5, R20, RZ, 0x3c, !PT ;  /* 0x0000001405147212 */ /* 0x000fe200078e3cff */
[----:B------:R-:W-:Y:S01]  /*1b360*/  IMAD R11, R43, 0x60, R10 ;  /* 0x000000602b0b7824 */ /* 0x000fe200078e020a */
[----:B------:R-:W-:Y:S01]  /*1b370*/  LOP3.LUT R16, R17, 0x180, RZ, 0xc0, !PT ;  /* 0x0000018011107812 */ /* 0x000fe200078ec0ff */
[----:B------:R-:W5:Y:S01]  /*1b380*/  LD.E.128 R36, desc[UR60][R36.64] ;  /* 0x0000003c24247980 */ /* 0x000f62000c101d00 */
[----:B------:R-:W-:-:S02]  /*1b390*/  LOP3.LUT R24, R25, 0x180, RZ, 0xc0, !PT ;  /* 0x0000018019187812 */ /* 0x000fc400078ec0ff */
[----:B------:R-:W-:Y:S01]  /*1b3a0*/  LOP3.LUT R28, R29, 0x180, RZ, 0xc0, !PT ;  /* 0x000001801d1c7812 */ /* 0x000fe200078ec0ff */
[----:B------:R0:W5:Y:S01]  /*1b3b0*/  LD.E.128 R4, desc[UR60][R20.64] ;  /* 0x0000003c14047980 */ /* 0x000162000c101d00 */
[----:B------:R-:W-:Y:S02]  /*1b3c0*/  LOP3.LUT R32, R33, 0x180, RZ, 0xc0, !PT ;  /* 0x0000018021207812 */ /* 0x000fe400078ec0ff */
[----:B------:R-:W-:Y:S02]  /*1b3d0*/  SHF.R.U64 R16, R16, 0x3, RZ ;  /* 0x0000000310107819 */ /* 0x000fe400000012ff */
[----:B------:R-:W-:Y:S02]  /*1b3e0*/  SHF.R.U64 R24, R24, 0x3, RZ ;  /* 0x0000000318187819 */ /* 0x000fe400000012ff */
[----:B------:R-:W-:Y:S02]  /*1b3f0*/  SHF.R.U64 R28, R28, 0x3, RZ ;  /* 0x000000031c1c7819 */ /* 0x000fe400000012ff */
[----:B------:R-:W-:Y:S01]  /*1b400*/  SHF.R.U64 R32, R32, 0x3, RZ ;  /* 0x0000000320207819 */ /* 0x000fe200000012ff */
[----:B0-----:R-:W-:Y:S01]  /*1b410*/  IMAD.IADD R20, R76, 0x1, R11 ;  /* 0x000000014c147824 */ /* 0x001fe200078e020b */
[----:B------:R-:W-:Y:S01]  /*1b420*/  LOP3.LUT R16, R16, R17, RZ, 0x3c, !PT ;  /* 0x0000001110107212 */ /* 0x000fe200078e3cff */
[----:B------:R-:W-:Y:S01]  /*1b430*/  IMAD.WIDE.U32 R2, R74, UR4, R2 ;  /* 0x000000044a027c25 */ /* 0x000fe2000f8e0002 */
[----:B------:R-:W-:-:S02]  /*1b440*/  LOP3.LUT R24, R24, R25, RZ, 0x3c, !PT ;  /* 0x0000001918187212 */ /* 0x000fc400078e3cff */
[----:B------:R-:W-:Y:S01]  /*1b450*/  LOP3.LUT R28, R28, R29, RZ, 0x3c, !PT ;  /* 0x0000001d1c1c7212 */ /* 0x000fe200078e3cff */
[----:B-1----:R-:W-:Y:S01]  /*1b460*/  @P1 IMAD.HI.U32 R12, R20, R13, RZ ;  /* 0x0000000d140c1227 */ /* 0x002fe200078e00ff */
[----:B------:R-:W-:Y:S02]  /*1b470*/  LOP3.LUT R32, R32, R33, RZ, 0x3c, !PT ;  /* 0x0000002120207212 */ /* 0x000fe400078e3cff */
[----:B------:R-:W-:Y:S01]  /*1b480*/  SHF.R.S32.HI R14, RZ, 0x1f, R15 ;  /* 0x0000001fff0e7819 */ /* 0x000fe2000001140f */
[--C-:B------:R-:W-:Y:S02]  /*1b490*/  IMAD.X R17, RZ, RZ, R21.reuse, P0 ;  /* 0x000000ffff117224 */ /* 0x100fe400000e0615 */
[--C-:B------:R-:W-:Y:S02]  /*1b4a0*/  IMAD.X R25, RZ, RZ, R21.reuse, P2 ;  /* 0x000000ffff197224 */ /* 0x100fe400010e0615 */
[--C-:B------:R-:W-:Y:S02]  /*1b4b0*/  IMAD.X R29, RZ, RZ, R21.reuse, P3 ;  /* 0x000000ffff1d7224 */ /* 0x100fe400018e0615 */
[----:B------:R-:W-:Y:S01]  /*1b4c0*/  IMAD.X R33, RZ, RZ, R21, P4 ;  /* 0x000000ffff217224 */ /* 0x000fe200020e0615 */
[----:B------:R-:W5:Y:S01]  /*1b4d0*/  LD.E.128 R16, desc[UR60][R16.64] ;  /* 0x0000003c10107980 */ /* 0x000f62000c101d00 */
[----:B------:R-:W-:Y:S01]  /*1b4e0*/  IMAD R3, R74, UR5, R3 ;  /* 0x000000054a037c24 */ /* 0x000fe2000f8e0203 */
[----:B------:R-:W-:Y:S01]  /*1b4f0*/  ULDC.64 UR4, c[0x0][0xaf0] ;  /* 0x0002bc0000047ab9 */ /* 0x000fe20000000a00 */
[----:B------:R-:W-:Y:S01]  /*1b500*/  IMAD.MOV.U32 R11, RZ, RZ, R20 ;  /* 0x000000ffff0b7224 */ /* 0x000fe200078e0014 */
[----:B--2---:R-:W-:Y:S01]  /*1b510*/  @P1 SHF.R.U32.HI R11, RZ, R41, R12 ;  /* 0x00000029ff0b1219 */ /* 0x004fe2000001160c */
        /* <DEDUP_REMOVED lines=8> */
[----:B------:R-:W-:Y:S01]  /*1b5a0*/  IMAD.MOV R15, RZ, RZ, -R11 ;  /* 0x000000ffff0f7224 */ /* 0x000fe200078e0a0b */
        /* <DEDUP_REMOVED lines=32> */
.L_x_12044:
        /* <DEDUP_REMOVED lines=9> */
[CC--:B--2---:R-:W-:Y:S02]  /*1b840*/  @!P1 LEA R12, P3, R40.reuse, R14.reuse, 0x1 ;  /* 0x0000000e280c9211 */ /* 0x0c4fe400078608ff */
[----:B------:R-:W-:Y:S01]  /*1b850*/  @!P2 LEA R20, P4, R43, R14, 0x1 ;  /* 0x0000000e2b14a211 */ /* 0x000fe200078808ff */
[----:B------:R-:W-:Y:S01]  /*1b860*/  @!P0 IMAD.WIDE R10, R9, 0x2, R14 ;  /* 0x00000002090a8825 */ /* 0x000fe200078e020e */
[-C--:B------:R-:W-:Y:S02]  /*1b870*/  @!P1 LEA.HI.X R13, R40, R3.reuse, R42, 0x1, P3 ;  /* 0x00000003280d9211 */ /* 0x080fe400018f0c2a */
[----:B------:R-:W-:Y:S02]  /*1b880*/  @!P2 LEA.HI.X R21, R43, R3, R44, 0x1, P4 ;  /* 0x000000032b15a211 */ /* 0x000fe400020f0c2c */
[----:B-----5:R3:W-:Y:S04]  /*1b890*/  @!P0 ST.E.128 desc[UR60][R10.64], R4 ;  /* 0x000000040a008985 */ /* 0x0207e8000c101d3c */
[----:B------:R3:W-:Y:S04]  /*1b8a0*/  @!P1 ST.E.128 desc[UR60][R12.64], R24 ;  /* 0x000000180c009985 */ /* 0x0007e8000c101d3c */
[----:B------:R3:W-:Y:S02]  /*1b8b0*/  @!P2 ST.E.128 desc[UR60][R20.64], R32 ;  /* 0x000000201400a985 */ /* 0x0007e4000c101d3c */
.L_x_11834:
[----:B------:R-:W-:Y:S05]  /*1b8c0*/  BSYNC B1 ;  /* 0x0000000000017941 */ /* 0x000fea0003800000 */
.L_x_11833:
[----:B------:R-:W-:-:S03]  /*1b8d0*/  UMOV UR4, 0xffffffff ;  /* 0xffffffff00047882 */ /* 0x000fc60000000000 */
[----:B------:R-:W-:Y:S05]  /*1b8e0*/  BRA.DIV UR4, `(.L_x_11835) ;  /* 0x000000ae043c7947 */ /* 0x000fea000b800000 */
[----:B-1----:R1:W4:Y:S04]  /*1b8f0*/  SHFL.IDX PT, R3, R2, 0x1, 0x1c1f ;  /* 0x003c1f0002037f89 */ /* 0x00232800000e0000 */
[----:B--2---:R1:W2:Y:S02]  /*1b900*/  SHFL.IDX PT, R14, R0, 0x1, 0x1c1f ;  /* 0x003c1f00000e7f89 */ /* 0x0042a400000e0000 */
.L_x_12048:
[----:B---3-5:R-:W-:-:S05]  /*1b910*/  VIADD R5, R41, 0x60 ;  /* 0x0000006029057836 */ /* 0x028fca0000000000 */
[----:B------:R-:W-:-:S13]  /*1b920*/  ISETP.GE.AND P0, PT, R5, R8, PT ;  /* 0x000000080500720c */ /* 0x000fda0003f06270 */
[----:B------:R-:W-:Y:S05]  /*1b930*/  @P0 BRA `(.L_x_11836) ;  /* 0x0000001800440947 */ /* 0x000fea0003800000 */
[----:B------:R-:W-:Y:S02]  /*1b940*/  ULDC UR4, c[0x0][0xac8] ;  /* 0x0002b20000047ab9 */ /* 0x000fe40000000800 */
[----:B------:R-:W-:Y:S02]  /*1b950*/  ISETP.GE.AND P1, PT, R9, UR4, PT ;  /* 0x0000000409007c0c */ /* 0x000fe4000bf26270 */
[----:B------:R-:W-:-:S11]  /*1b960*/  ISETP.GE.AND P2, PT, R40, UR4, PT ;  /* 0x0000000428007c0c */ /* 0x000fd6000bf46270 */
[----:B012---:R-:W-:Y:S02]  /*1b970*/  @!P1 IMAD.MOV.U32 R2, RZ, RZ, R14 ;  /* 0x000000ffff029224 */ /* 0x007fe400078e000e */
[C---:B------:R-:W-:Y:S02]  /*1b980*/  @!P2 LEA R6, P0, R40.reuse, R14, 0x1 ;  /* 0x0000000e2806a211 */ /* 0x040fe400078008ff */
        /* <DEDUP_REMOVED lines=10> */
.L_x_11831:
[----:B------:R-:W-:Y:S01]  /*1ba30*/  ULDC.64 UR4, c[0x0][0xb08] ;  /* 0x0002c20000047ab9 */ /* 0x000fe20000000a00 */
[----:B0-----:R-:W0:Y:S01]  /*1ba40*/  @P1 LDC R6, c[0x0][0xbec] ;  /* 0x0002fb00ff061b82 */ /* 0x001e220000000800 */
[----:B------:R-:W-:Y:S01]  /*1ba50*/  IMAD R14, R14, UR4, RZ ;  /* 0x000000040e0e7c24 */ /* 0x000fe2000f8e02ff */
[----:B------:R-:W-:Y:S01]  /*1ba60*/  SHF.R.S32.HI R4, RZ, 0x1f, R15 ;  /* 0x0000001fff047819 */ /* 0x000fe2000001140f */
[----:B------:R-:W-:-:S04]  /*1ba70*/  IMAD.WIDE.U32 R2, R73, UR4, RZ ;  /* 0x0000000449027c25 */ /* 0x000fc8000f8e00ff */
[----:B------:R-:W-:Y:S01]  /*1ba80*/  IMAD R73, R73, UR5, R14 ;  /* 0x0000000549497c24 */ /* 0x000fe2000f8e020e */
[----:B------:R-:W1:Y:S01]  /*1ba90*/  @P1 LDC R11, c[0x0][0xbf0] ;  /* 0x0002fc00ff0b1b82 */ /* 0x000e620000000800 */
[----:B------:R-:W-:Y:S01]  /*1baa0*/  ULDC.64 UR4, c[0x0][0xb38] ;  /* 0x0002ce0000047ab9 */ /* 0x000fe20000000a00 */
[----:B------:R-:W-:Y:S02]  /*1bab0*/  IMAD.MOV.U32 R5, RZ, RZ, R17 ;  /* 0x000000ffff057224 */ /* 0x000fe400078e0011 */
        /* <DEDUP_REMOVED lines=37> */
.L_x_12051:
        /* <DEDUP_REMOVED lines=23> */
[-C--:B------:R-:W-:Y:S01]  /*1be80*/  @!P0 LEA.HI.X R7, R21, R3.reuse, R76, 0x2, P2 ;  /* 0x0000000315078211 */ /* 0x080fe200010f144c */
[----:B------:R-:W-:Y:S01]  /*1be90*/  VIADD R15, R72, 0x30 ;  /* 0x00000030480f7836 */ /* 0x000fe20000000000 */
[----:B------:R-:W-:Y:S02]  /*1bea0*/  ISETP.GE.AND P2, PT, R74, UR4, PT ;  /* 0x000000044a007c0c */ /* 0x000fe4000bf46270 */
[----:B------:R-:W-:Y:S02]  /*1beb0*/  @!P3 LEA.HI.X R11, R18, R3, R20, 0x2, P1 ;  /* 0x00000003120bb211 */ /* 0x000fe400008f1414 */
[----:B------:R-:W-:Y:S01]  /*1bec0*/  ISETP.GE.AND P1, PT, R73, UR4, PT ;  /* 0x0000000449007c0c */ /* 0x000fe2000bf26270 */
[----:B------:R-:W-:Y:S01]  /*1bed0*/  @!P0 ST.E.64 desc[UR60][R6.64], R28 ;  /* 0x0000001c06008985 */ /* 0x000fe2000c101b3c */
[----:B------:R-:W-:-:S02]  /*1bee0*/  @!P4 LEA R12, P5, R16, R14, 0x2 ;  /* 0x0000000e100cc211 */ /* 0x000fc400078a10ff */
[----:B------:R-:W-:Y:S01]  /*1bef0*/  ISETP.GE.AND P0, PT, R15, UR4, PT ;  /* 0x000000040f007c0c */ /* 0x000fe2000bf06270 */
[----:B-1----:R-:W-:Y:S01]  /*1bf00*/  VIADD R25, R72, 0x38 ;  /* 0x0000003848197836 */ /* 0x002fe20000000000 */
[----:B------:R-:W-:Y:S01]  /*1bf10*/  @!P4 LEA.HI.X R13, R16, R3, R17, 0x2, P5 ;  /* 0x00000003100dc211 */ /* 0x000fe200028f1411 */
[----:B------:R-:W-:Y:S03]  /*1bf20*/  @!P3 ST.E.64 desc[UR60][R10.64], R32 ;  /* 0x000000200a00b985 */ /* 0x000fe6000c101b3c */
[----:B------:R-:W-:Y:S01]  /*1bf30*/  ISETP.GE.AND P3, PT, R25, UR4, PT ;  /* 0x0000000419007c0c */ /* 0x000fe2000bf66270 */
[----:B------:R1:W-:Y:S01]  /*1bf40*/  @!P4 ST.E.64 desc[UR60][R12.64], R36 ;  /* 0x000000240c00c985 */ /* 0x0003e2000c101b3c */
[----:B------:R-:W-:Y:S01]  /*1bf50*/  @!P2 LEA R16, P5, R74, R14, 0x2 ;  /* 0x0000000e4a10a211 */ /* 0x000fe200078a10ff */
[----:B------:R-:W-:Y:S01]  /*1bf60*/  VIADD R21, R72, 0x40 ;  /* 0x0000004048157836 */ /* 0x000fe20000000000 */
[----:B------:R-:W-:-:S02]  /*1bf70*/  SHF.R.S32.HI R20, RZ, 0x1f, R73 ;  /* 0x0000001fff147819 */ /* 0x000fc40000011449 */
[CC--:B------:R-:W-:Y:S02]  /*1bf80*/  @!P1 LEA R18, P4, R73.reuse, R14.reuse, 0x2 ;  /* 0x0000000e49129211 */ /* 0x0c0fe400078810ff */
[-C--:B------:R-:W-:Y:S02]  /*1bf90*/  @!P2 LEA.HI.X R17, R74, R3.reuse, R75, 0x2, P5 ;  /* 0x000000034a11a211 */ /* 0x080fe400028f144b */
[-C--:B------:R-:W-:Y:S02]  /*1bfa0*/  @!P1 LEA.HI.X R19, R73, R3.reuse, R20, 0x2, P4 ;  /* 0x0000000349139211 */ /* 0x080fe400020f1414 */
[----:B------:R-:W-:Y:S02]  /*1bfb0*/  SHF.R.S32.HI R24, RZ, 0x1f, R15 ;  /* 0x0000001fff187819 */ /* 0x000fe4000001140f */
[----:B------:R-:W-:Y:S01]  /*1bfc0*/  @!P0 LEA R4, P5, R15, R14, 0x2 ;  /* 0x0000000e0f048211 */ /* 0x000fe200078a10ff */
[C---:B-1----:R-:W-:Y:S01]  /*1bfd0*/  VIADD R13, R72.reuse, 0x48 ;  /* 0x00000048480d7836 */ /* 0x042fe20000000000 */
[----:B------:R-:W-:Y:S01]  /*1bfe0*/  ISETP.GE.AND P4, PT, R21, UR4, PT ;  /* 0x0000000415007c0c */ /* 0x000fe2000bf86270 */
[----:B------:R1:W-:Y:S01]  /*1bff0*/  @!P2 ST.E.64 desc[UR60][R16.64], R40 ;  /* 0x000000281000a985 */ /* 0x0003e2000c101b3c */
[----:B------:R-:W-:Y:S01]  /*1c000*/  @!P0 LEA.HI.X R5, R15, R3, R24, 0x2, P5 ;  /* 0x000000030f058211 */ /* 0x000fe200028f1418 */
[----:B------:R-:W-:Y:S01]  /*1c010*/  VIADD R20, R72, 0x50 ;  /* 0x0000005048147836 */ /* 0x000fe20000000000 */
[----:B------:R-:W-:Y:S01]  /*1c020*/  ISETP.GE.AND P2, PT, R13, UR4, PT ;  /* 0x000000040d007c0c */ /* 0x000fe2000bf46270 */
[----:B------:R2:W-:Y:S01]  /*1c030*/  @!P1 ST.E.64 desc[UR60][R18.64], R44 ;  /* 0x0000002c12009985 */ /* 0x0005e2000c101b3c */
[----:B------:R-:W-:-:S02]  /*1c040*/  SHF.R.S32.HI R24, RZ, 0x1f, R25 ;  /* 0x0000001fff187819 */ /* 0x000fc40000011419 */
[----:B------:R-:W-:Y:S01]  /*1c050*/  @!P3 LEA R6, P1, R25, R14, 0x2 ;  /* 0x0000000e1906b211 */ /* 0x000fe200078210ff */
[----:B------:R-:W-:-:S03]  /*1c060*/  VIADD R15, R72, 0x58 ;  /* 0x00000058480f7836 */ /* 0x000fc60000000000 */
[-C--:B------:R-:W-:Y:S02]  /*1c070*/  @!P3 LEA.HI.X R7, R25, R3.reuse, R24, 0x2, P1 ;  /* 0x000000031907b211 */ /* 0x080fe400008f1418 */
[----:B------:R-:W-:Y:S01]  /*1c080*/  ISETP.GE.AND P1, PT, R20, UR4, PT ;  /* 0x0000000414007c0c */ /* 0x000fe2000bf26270 */
[----:B------:R3:W-:Y:S01]  /*1c090*/  @!P0 ST.E.64 desc[UR60][R4.64], R48 ;  /* 0x0000003004008985 */ /* 0x0007e2000c101b3c */
[----:B------:R-:W-:Y:S02]  /*1c0a0*/  SHF.R.S32.HI R12, RZ, 0x1f, R21 ;  /* 0x0000001fff0c7819 */ /* 0x000fe40000011415 */
[----:B------:R-:W-:Y:S02]  /*1c0b0*/  @!P4 LEA R10, P5, R21, R14, 0x2 ;  /* 0x0000000e150ac211 */ /* 0x000fe400078a10ff */
[----:B------:R-:W-:Y:S02]  /*1c0c0*/  ISETP.GE.AND P0, PT, R15, UR4, PT ;  /* 0x000000040f007c0c */ /* 0x000fe4000bf06270 */
[----:B------:R-:W-:-:S02]  /*1c0d0*/  @!P4 LEA.HI.X R11, R21, R3, R12, 0x2, P5 ;  /* 0x00000003150bc211 */ /* 0x000fc400028f140c */
[----:B-1----:R-:W-:Y:S02]  /*1c0e0*/  SHF.R.S32.HI R16, RZ, 0x1f, R13 ;  /* 0x0000001fff107819 */ /* 0x002fe4000001140d */
[CC--:B------:R-:W-:Y:S02]  /*1c0f0*/  @!P2 LEA R12, P5, R13.reuse, R14.reuse, 0x2 ;  /* 0x0000000e0d0ca211 */ /* 0x0c0fe400078a10ff */
[----:B------:R-:W-:Y:S02]  /*1c100*/  SHF.R.S32.HI R17, RZ, 0x1f, R20 ;  /* 0x0000001fff117819 */ /* 0x000fe40000011414 */
[----:B------:R-:W-:Y:S02]  /*1c110*/  @!P2 LEA.HI.X R13, R13, R3, R16, 0x2, P5 ;  /* 0x000000030d0da211 */ /* 0x000fe400028f1410 */
[----:B------:R-:W-:Y:S02]  /*1c120*/  @!P1 LEA R16, P5, R20, R14, 0x2 ;  /* 0x0000000e14109211 */ /* 0x000fe400078a10ff */
[----:B--2---:R-:W-:-:S02]  /*1c130*/  SHF.R.S32.HI R18, RZ, 0x1f, R15 ;  /* 0x0000001fff127819 */ /* 0x004fc4000001140f */
[-C--:B------:R-:W-:Y:S02]  /*1c140*/  @!P1 LEA.HI.X R17, R20, R3.reuse, R17, 0x2, P5 ;  /* 0x0000000314119211 */ /* 0x080fe400028f1411 */
[C---:B------:R-:W-:Y:S01]  /*1c150*/  @!P0 LEA R14, P5, R15.reuse, R14, 0x2 ;  /* 0x0000000e0f0e8211 */ /* 0x040fe200078a10ff */
[----:B------:R3:W-:Y:S03]  /*1c160*/  @!P3 ST.E.64 desc[UR60][R6.64], R52 ;  /* 0x000000340600b985 */ /* 0x0007e6000c101b3c */
[----:B------:R-:W-:Y:S01]  /*1c170*/  @!P0 LEA.HI.X R15, R15, R3, R18, 0x2, P5 ;  /* 0x000000030f0f8211 */ /* 0x000fe200028f1412 */
[----:B------:R3:W-:Y:S04]  /*1c180*/  @!P4 ST.E.64 desc[UR60][R10.64], R56 ;  /* 0x000000380a00c985 */ /* 0x0007e8000c101b3c */
[----:B------:R3:W-:Y:S04]  /*1c190*/  @!P2 ST.E.64 desc[UR60][R12.64], R60 ;  /* 0x0000003c0c00a985 */ /* 0x0007e8000c101b3c */
[----:B------:R3:W-:Y:S04]  /*1c1a0*/  @!P1 ST.E.64 desc[UR60][R16.64], R64 ;  /* 0x0000004010009985 */ /* 0x0007e8000c101b3c */
[----:B------:R3:W-:Y:S02]  /*1c1b0*/  @!P0 ST.E.64 desc[UR60][R14.64], R68 ;  /* 0x000000440e008985 */ /* 0x0007e4000c101b3c */
.L_x_11839:
[----:B------:R-:W-:Y:S05]  /*1c1c0*/  BSYNC B1 ;  /* 0x0000000000017941 */ /* 0x000fea0003800000 */
.L_x_11838:
[----:B------:R-:W-:-:S03]  /*1c1d0*/  UMOV UR4, 0xffffffff ;  /* 0xffffffff00047882 */ /* 0x000fc60000000000 */
[----:B------:R-:W-:Y:S05]  /*1c1e0*/  BRA.DIV UR4, `(.L_x_11840) ;  /* 0x000000a604787947 */ /* 0x000fea000b800000 */
[----:B-1----:R1:W4:Y:S04]  /*1c1f0*/  SHFL.IDX PT, R3, R2, 0x1, 0x1c1f ;  /* 0x003c1f0002037f89 */ /* 0x00232800000e0000 */
[----:B--23--:R1:W2:Y:S02]  /*1c200*/  SHFL.IDX PT, R14, R0, 0x1, 0x1c1f ;  /* 0x003c1f00000e7f89 */ /* 0x00c2a400000e0000 */
.L_x_12055:
[----:B------:R-:W-:-:S13]  /*1c210*/  ISETP.GE.AND P0, PT, R9, R8, PT ;  /* 0x000000080900720c */ /* 0x000fda0003f06270 */
[----:B------:R-:W-:Y:S05]  /*1c220*/  @P0 BRA `(.L_x_11836) ;  /* 0x0000001000080947 */ /* 0x000fea0003800000 */
[----:B01----:R-:W3:Y:S01]  /*1c230*/  LDL R0, [R1+0xb8] ;  /* 0x0000b80001007983 */ /* 0x003ee20000100800 */
[----:B------:R-:W-:-:S03]  /*1c240*/  ULDC UR4, c[0x0][0xac8] ;  /* 0x0002b20000047ab9 */ /* 0x000fc60000000800 */
[----:B------:R-:W5:Y:S04]  /*1c250*/  LDL R20, [R1+0x74] ;  /* 0x0000740001147983 */ /* 0x000f680000100800 */
[----:B------:R-:W4:Y:S04]  /*1c260*/  LDL R12, [R1+0xb4] ;  /* 0x0000b400010c7983 */ /* 0x000f280000100800 */
        /* <DEDUP_REMOVED lines=8> */
[----:B-----5:R-:W-:Y:S02]  /*1c2f0*/  ISETP.GE.AND P5, PT, R20, UR4, PT ;  /* 0x0000000414007c0c */ /* 0x020fe4000bfa6270 */
[----:B----4-:R-:W-:-:S09]  /*1c300*/  ISETP.GE.AND P0, PT, R12, UR4, PT ;  /* 0x000000040c007c0c */ /* 0x010fd2000bf06270 */
        /* <DEDUP_REMOVED lines=14> */
[----:B------:R-:W-:Y:S01]  /*1c3f0*/  VIADD R15, R20, 0x38 ;  /* 0x00000038140f7836 */ /* 0x000fe20000000000 */
[-C--:B------:R-:W-:Y:S02]  /*1c400*/  @!P3 LEA R10, P5, R18, R14.reuse, 0x2 ;  /* 0x0000000e120ab211 */ /* 0x080fe400078a10ff */
[-C--:B------:R-:W-:Y:S02]  /*1c410*/  @!P4 LEA R12, P2, R16, R14.reuse, 0x2 ;  /* 0x0000000e100cc211 */ /* 0x080fe400078410ff */
[-C--:B------:R-:W-:Y:S02]  /*1c420*/  @!P3 LEA.HI.X R11, R18, R3.reuse, R19, 0x2, P5 ;  /* 0x00000003120bb211 */ /* 0x080fe400028f1413 */
[----:B------:R-:W-:Y:S01]  /*1c430*/  @!P4 LEA.HI.X R13, R16, R3, R17, 0x2, P2 ;  /* 0x00000003100dc211 */ /* 0x000fe200010f1411 */
[C---:B------:R-:W-:Y:S01]  /*1c440*/  VIADD R17, R20.reuse, 0x40 ;  /* 0x0000004014117836 */ /* 0x040fe20000000000 */
[----:B------:R-:W-:Y:S01]  /*1c450*/  ISETP.GE.AND P2, PT, R15, UR4, PT ;  /* 0x000000040f007c0c */ /* 0x000fe2000bf46270 */
[----:B------:R3:W-:Y:S01]  /*1c460*/  @!P3 ST.E.64 desc[UR60][R10.64], R38 ;  /* 0x000000260a00b985 */ /* 0x0007e2000c101b3c */
[----:B------:R-:W-:Y:S01]  /*1c470*/  SHF.R.S32.HI R18, RZ, 0x1f, R21 ;  /* 0x0000001fff127819 */ /* 0x000fe20000011415 */
[----:B------:R-:W-:Y:S01]  /*1c480*/  VIADD R19, R20, 0x48 ;  /* 0x0000004814137836 */ /* 0x000fe20000000000 */
[----:B------:R-:W-:Y:S01]  /*1c490*/  ISETP.GE.AND P3, PT, R17, UR4, PT ;  /* 0x0000000411007c0c */ /* 0x000fe2000bf66270 */
[----:B------:R4:W-:Y:S01]  /*1c4a0*/  @!P4 ST.E.64 desc[UR60][R12.64], R42 ;  /* 0x0000002a0c00c985 */ /* 0x0009e2000c101b3c */
[----:B0-----:R-:W-:-:S02]  /*1c4b0*/  @!P1 LEA R4, P4, R21, R14, 0x2 ;  /* 0x0000000e15049211 */ /* 0x001fc400078810ff */
[----:B------:R-:W-:Y:S02]  /*1c4c0*/  SHF.R.S32.HI R2, RZ, 0x1f, R0 ;  /* 0x0000001fff027819 */ /* 0x000fe40000011400 */
[C---:B-1----:R-:W-:Y:S02]  /*1c4d0*/  @!P0 LEA R6, P5, R0.reuse, R14, 0x2 ;  /* 0x0000000e00068211 */ /* 0x042fe400078a10ff */
        /* <DEDUP_REMOVED lines=9> */
[----:B------:R-:W-:Y:S02]  /*1c570*/  SHF.R.S32.HI R2, RZ, 0x1f, R17 ;  /* 0x0000001fff027819 */ /* 0x000fe40000011411 */
[----:B---3--:R-:W-:-:S04]  /*1c580*/  @!P3 LEA R10, P4, R17, R14, 0x2 ;  /* 0x0000000e110ab211 */ /* 0x008fc800078810ff */
[----:B------:R-:W-:Y:S02]  /*1c590*/  @!P3 LEA.HI.X R11, R17, R3, R2, 0x2, P4 ;  /* 0x00000003110bb211 */ /* 0x000fe400020f1402 */
[----:B------:R-:W-:Y:S02]  /*1c5a0*/  SHF.R.S32.HI R2, RZ, 0x1f, R19 ;  /* 0x0000001fff027819 */ /* 0x000fe40000011413 */
[----:B----4-:R-:W-:-:S04]  /*1c5b0*/  @!P5 LEA R12, P4, R19, R14, 0x2 ;  /* 0x0000000e130cd211 */ /* 0x010fc800078810ff */
        /* <DEDUP_REMOVED lines=17> */
.L_x_11829:
[----:B------:R-:W2:Y:S01]  /*1c6d0*/  LDL.LU R4, [R1+0x98] ;  /* 0x0000980001047983 */ /* 0x000ea20000300800 */
[----:B------:R-:W-:Y:S01]  /*1c6e0*/  ULDC.64 UR6, c[0x0][0xc08] ;  /* 0x0003020000067ab9 */ /* 0x000fe20000000a00 */
[----:B------:R-:W-:Y:S02]  /*1c6f0*/  ULDC.64 UR4, c[0x0][0xc00] ;  /* 0x0003000000047ab9 */ /* 0x000fe40000000a00 */
[----:B------:R-:W4:Y:S04]  /*1c700*/  LDL.LU R0, [R1+0x9c] ;  /* 0x00009c0001007983 */ /* 0x000f280000300800 */
[----:B------:R-:W3:Y:S01]  /*1c710*/  LDL R8, [R1+0x90] ;  /* 0x0000900001087983 */ /* 0x000ee20000100800 */
[----:B------:R-:W-:Y:S01]  /*1c720*/  ISETP.NE.U32.AND P1, PT, RZ, UR6, PT ;  /* 0x00000006ff007c0c */ /* 0x000fe2000bf25070 */
[----:B------:R-:W-:Y:S01]  /*1c730*/  IMAD.MOV.U32 R7, RZ, RZ, RZ ;  /* 0x000000ffff077224 */ /* 0x000fe200078e00ff */
[----:B------:R-:W-:-:S02]  /*1c740*/  ISETP.NE.U32.AND P0, PT, RZ, UR4, PT ;  /* 0x00000004ff007c0c */ /* 0x000fc4000bf05070 */
[----:B------:R-:W-:Y:S02]  /*1c750*/  ISETP.NE.AND.EX P1, PT, RZ, UR7, PT, P1 ;  /* 0x00000007ff007c0c */ /* 0x000fe4000bf25310 */
[----:B------:R-:W-:Y:S01]  /*1c760*/  ISETP.NE.AND.EX P0, PT, RZ, UR5, PT, P0 ;  /* 0x00000005ff007c0c */ /* 0x000fe2000bf05300 */
[----:B------:R-:W0:Y:S01]  /*1c770*/  S2R R9, SR_TID.X ;  /* 0x0000000000097919 */ /* 0x000e220000002100 */
[----:B--2---:R-:W-:Y:S01]  /*1c780*/  IADD3 R2, P2, R4, UR4, RZ ;  /* 0x0000000404027c10 */ /* 0x004fe2000ff5e0ff */
[----:B------:R-:W-:-:S03]  /*1c790*/  ULDC UR4, c[0x0][0xa88] ;  /* 0x0002a20000047ab9 */ /* 0x000fc60000000800 */
[----:B----4-:R-:W-:-:S05]  /*1c7a0*/  IADD3.X R3, R0, UR5, RZ, P2, !PT ;  /* 0x0000000500037c10 */ /* 0x010fca00097fe4ff */
[----:B------:R-:W-:Y:S01]  /*1c7b0*/  @P1 IADD3 R4, P2, R4, UR6, RZ ;  /* 0x0000000604041c10 */ /* 0x000fe2000ff5e0ff */
[----:B------:R-:W-:Y:S01]  /*1c7c0*/  IMAD.U32 R6, RZ, RZ, UR4 ;  /* 0x00000004ff067e24 */ /* 0x000fe2000f8e00ff */
[----:B------:R2:W5:Y:S02]  /*1c7d0*/  @P0 LDG.E R7, desc[UR60][R2.64] ;  /* 0x0000003c02070981 */ /* 0x000564000c1e1900 */
[----:B------:R-:W-:-:S05]  /*1c7e0*/  @P1 IADD3.X R5, R0, UR7, RZ, P2, !PT ;  /* 0x0000000700051c10 */ /* 0x000fca00097fe4ff */
[----:B------:R2:W5:Y:S01]  /*1c7f0*/  @P1 LDG.E R6, desc[UR60][R4.64] ;  /* 0x0000003c04061981 */ /* 0x000562000c1e1900 */
[----:B---3--:R-:W-:Y:S01]  /*1c800*/  ISETP.NE.AND P2, PT, R8, RZ, PT ;  /* 0x000000ff0800720c */ /* 0x008fe20003f45270 */
[----:B0-----:R-:W-:-:S05]  /*1c810*/  VIADD R24, R9, 0xffffff80 ;  /* 0xffffff8009187836 */ /* 0x001fca0000000000 */
        /* <DEDUP_REMOVED lines=9> */
.L_x_11841:
[----:B------:R-:W3:Y:S04]  /*1c8b0*/  LDL.LU R0, [R1+0xbc] ;  /* 0x0000bc0001007983 */ /* 0x000ee80000300800 */
[----:B--2---:R-:W2:Y:S01]  /*1c8c0*/  LDL.LU R2, [R1+0x94] ;  /* 0x0000940001027983 */ /* 0x004ea20000300800 */
[----:B------:R-:W-:Y:S01]  /*1c8d0*/  BSSY B1, `(.L_x_11842) ;  /* 0x0000038000017945 */ /* 0x000fe20003800000 */
[----:B-----5:R-:W-:Y:S02]  /*1c8e0*/  SHF.R.S32.HI R18, RZ, 0x1f, R7 ;  /* 0x0000001fff127819 */ /* 0x020fe40000011407 */
[----:B---3--:R-:W-:Y:S02]  /*1c8f0*/  SEL R20, R0, RZ, !P0 ;  /* 0x000000ff00147207 */ /* 0x008fe40004000000 */
[----:B--2---:R-:W-:Y:S01]  /*1c900*/  SEL R25, R2, RZ, !P0 ;  /* 0x000000ff02197207 */ /* 0x004fe20004000000 */
[----:B------:R-:W-:Y:S06]  /*1c910*/  @P3 BRA `(.L_x_11843) ;  /* 0x0000000000cc3947 */ /* 0x000fec0003800000 */
[----:B------:R-:W2:Y:S01]  /*1c920*/  LDL R2, [R1+0x7c] ;  /* 0x00007c0001027983 */ /* 0x000ea20000100800 */
        /* <DEDUP_REMOVED lines=50> */
.L_x_11843:
[----:B------:R-:W-:Y:S05]  /*1cc50*/  BSYNC B1 ;  /* 0x0000000000017941 */ /* 0x000fea0003800000 */
.L_x_11842:
[----:B------:R-:W-:Y:S05]  /*1cc60*/  @P2 BRA `(.L_x_11836) ;  /* 0x0000000400782947 */ /* 0x000fea0003800000 */
[----:B------:R-:W2:Y:S01]  /*1cc70*/  LDL.LU R10, [R1+0x8c] ;  /* 0x00008c00010a7983 */ /* 0x000ea20000300800 */
[----:B------:R-:W3:Y:S01]  /*1cc80*/  LDC R17, c[0x0][0xbe8] ;  /* 0x0002fa00ff117b82 */ /* 0x000ee20000000800 */
[----:B0-----:R-:W-:Y:S01]  /*1cc90*/  SHF.R.S32.HI R3, RZ, 0x1f, R24 ;  /* 0x0000001fff037819 */ /* 0x001fe20000011418 */
        /* <DEDUP_REMOVED lines=16> */
[----:B------:R-:W0:Y:S08]  /*1cda0*/  @P0 LDC R8, c[0x0][0xbec] ;  /* 0x0002fb00ff080b82 */ /* 0x000e300000000800 */
[----:B------:R-:W3:Y:S01]  /*1cdb0*/  @P0 LDC R11, c[0x0][0xbf0] ;  /* 0x0002fc00ff0b0b82 */ /* 0x000ee20000000800 */
[----:B--2---:R-:W-:-:S04]  /*1cdc0*/  IMAD.WIDE.U32 R2, R10, UR4, R2 ;  /* 0x000000040a027c25 */ /* 0x004fc8000f8e0002 */
[----:B----4-:R-:W-:Y:S02]  /*1cdd0*/  IMAD.IADD R9, R16, 0x1, R0 ;  /* 0x0000000110097824 */ /* 0x010fe400078e0200 */
[----:B------:R-:W-:Y:S01]  /*1cde0*/  IMAD R3, R10, UR5, R3 ;  /* 0x000000050a037c24 */ /* 0x000fe2000f8e0203 */
[----:B------:R-:W-:Y:S01]  /*1cdf0*/  ULDC.64 UR4, c[0x0][0xae0] ;  /* 0x0002b80000047ab9 */ /* 0x000fe20000000a00 */
[----:B0-----:R-:W-:-:S04]  /*1ce00*/  @P0 IMAD.HI.U32 R0, R9, R8, RZ ;  /* 0x0000000809000227 */ /* 0x001fc800078e00ff */
        /* <DEDUP_REMOVED lines=29> */
.L_x_12058:
        /* <DEDUP_REMOVED lines=18> */
.L_x_11846:
[----:B------:R-:W-:Y:S05]  /*1d100*/  BSYNC B1 ;  /* 0x0000000000017941 */ /* 0x000fea0003800000 */
.L_x_11845:
[----:B------:R-:W-:-:S03]  /*1d110*/  UMOV UR4, 0xffffffff ;  /* 0xffffffff00047882 */ /* 0x000fc60000000000 */
[----:B------:R-:W-:Y:S05]  /*1d120*/  BRA.DIV UR4, `(.L_x_11847) ;  /* 0x0000009a04247947 */ /* 0x000fea000b800000 */
[----:B--2---:R2:W0:Y:S04]  /*1d130*/  SHFL.IDX PT, R3, R2, 0x1, 0x1c1f ;  /* 0x003c1f0002037f89 */ /* 0x00442800000e0000 */
[----:B---3--:R2:W3:Y:S02]  /*1d140*/  SHFL.IDX PT, R14, R0, 0x1, 0x1c1f ;  /* 0x003c1f00000e7f89 */ /* 0x0084e400000e0000 */
.L_x_12062:
        /* <DEDUP_REMOVED lines=16> */
.L_x_11836:
[----:B------:R-:W-:Y:S05]  /*1d250*/  BSYNC B0 ;  /* 0x0000000000007941 */ /* 0x000fea0003800000 */
.L_x_11828:
[----:B------:R-:W-:Y:S02]  /*1d260*/  ULDC UR4, c[0x0][0xc3c] ;  /* 0x00030f0000047ab9 */ /* 0x000fe40000000800 */
[----:B-1----:R-:W-:-:S13]  /*1d270*/  ISETP.GE.AND P0, PT, R107, UR4, PT ;  /* 0x000000046b007c0c */ /* 0x002fda000bf06270 */
[----:B------:R-:W-:Y:S05]  /*1d280*/  @!P0 BRA `(.L_x_11848) ;  /* 0xfffffe4000388947 */ /* 0x000fea000383ffff */
[----:B------:R-:W-:Y:S05]  /*1d290*/  BRA `(.L_x_11690) ;  /* 0x0000008800987947 */ /* 0x000fea0003800000 */
.L_x_11688:
[----:B------:R-:W-:-:S08]  /*1d2a0*/  NOP ;  /* 0x0000000000007918 */ /* 0x000fd00000000000 */
[----:B--2---:R-:W0:-:S00]  /*1d2b0*/  USETMAXREG.DEALLOC.CTAPOOL 0x20 ;  /* 0x00000020000079c8 */ /* 0x004e0000080e0500 */
        /* <DEDUP_REMOVED lines=16> */
.L_x_11849:
        /* <DEDUP_REMOVED lines=44> */
.L_x_11853:
        /* <DEDUP_REMOVED lines=37> */
.L_x_11851:
        /* <DEDUP_REMOVED lines=13> */
.L_x_11854:
        /* <DEDUP_REMOVED lines=17> */
[----:B------:R-:W-:Y:S02]  /*1dab0*/  IMAD.MOV R11, RZ, RZ, -R10 ;  /* 0x000000ffff0b7224 */ /* 0x000fe400078e0a0a */
[----:B------:R-:W-:-:S04]  /*1dac0*/  IMAD.HI.U32 R2, R3, R8, RZ ;  /* 0x0000000803027227 */ /* 0x000fc800078e00ff */
[----:B------:R-:W-:-:S05]  /*1dad0*/  IMAD R8, R2, R11, R8 ;  /* 0x0000000b02087224 */ /* 0x000fca00078e0208 */
        /* <DEDUP_REMOVED lines=14> */
[----:B0-----:R-:W-:-:S04]  /*1dbc0*/  IMAD.MOV R8, RZ, RZ, -R3 ;  /* 0x000000ffff087224 */ /* 0x001fc800078e0a03 */
[----:B------:R-:W-:Y:S01]  /*1dbd0*/  IMAD.MOV.U32 R2, RZ, RZ, R8 ;  /* 0x000000ffff027224 */ /* 0x000fe200078e0008 */
[----:B------:R-:W-:-:S03]  /*1dbe0*/  IABS R8, R6 ;  /* 0x0000000600087213 */ /* 0x000fc60000000000 */
[----:B------:R-:W-:Y:S02]  /*1dbf0*/  IMAD R9, R2, R5, RZ ;  /* 0x0000000502097224 */ /* 0x000fe400078e02ff */
[----:B------:R-:W-:Y:S02]  /*1dc00*/  IMAD.MOV.U32 R2, RZ, RZ, RZ ;  /* 0x000000ffff027224 */ /* 0x000fe400078e00ff */
[----:B------:R-:W-:Y:S02]  /*1dc10*/  IMAD.MOV R8, RZ, RZ, -R8 ;  /* 0x000000ffff087224 */ /* 0x000fe400078e0a08 */
[----:B------:R-:W-:Y:S01]  /*1dc20*/  IMAD.HI.U32 R2, R3, R9, R2 ;  /* 0x0000000903027227 */ /* 0x000fe200078e0002 */
[----:B------:R-:W-:-:S05]  /*1dc30*/  IABS R3, R7 ;  /* 0x0000000700037213 */ /* 0x000fca0000000000 */
        /* <DEDUP_REMOVED lines=19> */
.L_x_11855:
[----:B0-----:R-:W0:Y:S02]  /*1dd70*/  LDC.64 R2, c[0x0][0xc90] ;  /* 0x00032400ff027b82 */ /* 0x001e240000000a00 */
        /* <DEDUP_REMOVED lines=32> */
[----:B------:R-:W-:-:S04]  /*1df80*/  VIADDMNMX R7, R7, UR5, R8, PT ;  /* 0x0000000507077c46 */ /* 0x000fc8000b800108 */
[----:B------:R-:W-:Y:S01]  /*1df90*/  IABS R8, R7 ;  /* 0x0000000700087213 */ /* 0x000fe20000000000 */
[----:B------:R-:W-:-:S03]  /*1dfa0*/  IMAD.MOV R26, RZ, RZ, -R7 ;  /* 0x000000ffff1a7224 */ /* 0x000fc600078e0a07 */
        /* <DEDUP_REMOVED lines=24> */
.L_x_11856:
[----:B------:R-:W-:-:S05]  /*1e130*/  LOP3.LUT R2, RZ, R2, RZ, 0x33, !PT ;  /* 0x00000002ff027212 */ /* 0x000fca00078e33ff */
[----:B------:R-:W-:Y:S01]  /*1e140*/  IMAD.IADD R25, R25, 0x1, R2 ;  /* 0x0000000119197824 */ /* 0x000fe200078e0202 */
[----:B------:R-:W-:Y:S06]  /*1e150*/  BRA `(.L_x_11857) ;  /* 0x00000000000c7947 */ /* 0x000fec0003800000 */
.L_x_11852:
[----:B------:R-:W-:Y:S02]  /*1e160*/  IMAD.MOV.U32 R25, RZ, RZ, RZ ;  /* 0x000000ffff197224 */ /* 0x000fe400078e00ff */
[----:B------:R-:W-:Y:S02]  /*1e170*/  IMAD.U32 R24, RZ, RZ, UR6 ;  /* 0x00000006ff187e24 */ /* 0x000fe4000f8e00ff */
[----:B------:R-:W-:-:S07]  /*1e180*/  IMAD.MOV.U32 R26, RZ, RZ, RZ ;  /* 0x000000ffff1a7224 */ /* 0x000fce00078e00ff */
.L_x_11857:
[----:B------:R-:W-:-:S13]  /*1e190*/  ISETP.NE.AND P0, PT, R0, RZ, PT ;  /* 0x000000ff0000720c */ /* 0x000fda0003f05270 */
[----:B------:R-:W0:Y:S01]  /*1e1a0*/  @!P0 S2R R3, SR_CgaCtaId ;  /* 0x0000000000038919 */ /* 0x000e220000008800 */
[----:B------:R-:W-:-:S04]  /*1e1b0*/  @!P0 MOV R0, 0x400 ;  /* 0x0000040000008802 */ /* 0x000fc80000000f00 */
[----:B0-----:R-:W-:-:S05]  /*1e1c0*/  @!P0 LEA R0, R3, R0, 0x18 ;  /* 0x0000000003008211 */ /* 0x001fca00078ec0ff */
[----:B------:R0:W-:Y:S01]  /*1e1d0*/  @!P0 STS.128 [R0+0x31cd0], R24 ;  /* 0x031cd01800008388 */ /* 0x0001e20000000c00 */
[----:B------:R-:W-:Y:S06]  /*1e1e0*/  BAR.ARV 0x5, 0x200 ;  /* 0x0148000000007b1d */ /* 0x000fec0000002000 */
.L_x_11850:
[----:B------:R2:W-:Y:S01]  /*1e1f0*/  STL [R1+0x44], RZ ;  /* 0x000044ff01007387 */ /* 0x0005e20000100800 */
[----:B------:R-:W-:Y:S01]  /*1e200*/  ULDC UR4, c[0x0][0xc3c] ;  /* 0x00030f0000047ab9 */ /* 0x000fe20000000800 */
[----:B------:R-:W-:Y:S01]  /*1e210*/  IMAD.MOV.U32 R28, RZ, RZ, 0x1 ;  /* 0x00000001ff1c7424 */ /* 0x000fe200078e00ff */
[----:B-1----:R-:W-:Y:S01]  /*1e220*/  ISETP.GE.AND P0, PT, R27, UR4, PT ;  /* 0x000000041b007c0c */ /* 0x002fe2000bf06270 */
[----:B------:R-:W-:-:S12]  /*1e230*/  IMAD.MOV.U32 R18, RZ, RZ, RZ ;  /* 0x000000ffff127224 */ /* 0x000fd800078e00ff */
[----:B--2---:R-:W-:Y:S05]  /*1e240*/  @P0 BRA `(.L_x_11858) ;  /* 0x0000007400d00947 */ /* 0x004fea0003800000 */
[----:B------:R-:W2:Y:S04]  /*1e250*/  LDL R7, [R1+0x34] ;  /* 0x0000340001077983 */ /* 0x000ea80000100800 */
[----:B------:R-:W3:Y:S01]  /*1e260*/  LDL.LU R5, [R1] ;  /* 0x0000000001057983 */ /* 0x000ee20000300800 */
[----:B------:R-:W1:Y:S01]  /*1e270*/  S2R R8, SR_TID.X ;  /* 0x0000000000087919 */ /* 0x000e620000002100 */
[----:B------:R-:W4:Y:S01]  /*1e280*/  S2UR UR5, SR_CgaCtaId ;  /* 0x00000000000579c3 */ /* 0x000f220000008800 */
[----:B------:R-:W-:Y:S01]  /*1e290*/  UMOV UR4, 0x400 ;  /* 0x0000040000047882 */ /* 0x000fe20000000000 */
[C---:B-1----:R-:W-:Y:S01]  /*1e2a0*/  LOP3.LUT R6, R8.reuse, 0x7f, RZ, 0xc0, !PT ;  /* 0x0000007f08067812 */ /* 0x042fe200078ec0ff */
[----:B0-----:R-:W-:-:S04]  /*1e2b0*/  IMAD.SHL.U32 R0, R8, 0x8, RZ ;  /* 0x0000000808007824 */ /* 0x001fc800078e00ff */
[----:B------:R-:W-:Y:S01]  /*1e2c0*/  IMAD.SHL.U32 R4, R6, 0x8, RZ ;  /* 0x0000000806047824 */ /* 0x000fe200078e00ff */
[C---:B------:R-:W-:Y:S02]  /*1e2d0*/  LOP3.LUT R3, R0.reuse, 0x20, RZ, 0xc0, !PT ;  /* 0x0000002000037812 */ /* 0x040fe400078ec0ff */
[----:B------:R-:W-:Y:S02]  /*1e2e0*/  LOP3.LUT R2, R0, 0xd8, RZ, 0xc0, !PT ;  /* 0x000000d800027812 */ /* 0x000fe400078ec0ff */
[----:B------:R-:W-:Y:S02]  /*1e2f0*/  ISETP.NE.AND P1, PT, R6, RZ, PT ;  /* 0x000000ff0600720c */ /* 0x000fe40003f25270 */
[----:B------:R-:W-:Y:S02]  /*1e300*/  LOP3.LUT R3, R3, 0x300, R4, 0xf8, !PT ;  /* 0x0000030003037812 */ /* 0x000fe400078ef804 */
[----:B------:R-:W-:-:S04]  /*1e310*/  LOP3.LUT R2, R2, 0x18, R8, 0x78, !PT ;  /* 0x0000001802027812 */ /* 0x000fc800078e7808 */
[----:B------:R-:W-:Y:S02]  /*1e320*/  LOP3.LUT R3, R3, R2, RZ, 0xfc, !PT ;  /* 0x0000000203037212 */ /* 0x000fe400078efcff */
[----:B------:R-:W-:Y:S01]  /*1e330*/  LOP3.LUT P0, R2, R8, 0x1f, RZ, 0xc0, !PT ;  /* 0x0000001f08027812 */ /* 0x000fe2000780c0ff */
[----:B----4-:R-:W-:Y:S01]  /*1e340*/  ULEA UR4, UR5, UR4, 0x18 ;  /* 0x0000000405047291 */ /* 0x010fe2000f8ec03f */
[----:B------:R-:W-:-:S03]  /*1e350*/  SHF.R.U32.HI R4, RZ, 0x2, R6 ;  /* 0x00000002ff047819 */ /* 0x000fc60000011606 */
[----:B------:R0:W-:Y:S02]  /*1e360*/  STL [R1+0xc], R2 ;  /* 0x00000c0201007387 */ /* 0x0001e40000100800 */
[----:B------:R-:W-:Y:S02]  /*1e370*/  IMAD.U32 R16, RZ, RZ, UR4 ;  /* 0x00000004ff107e24 */ /* 0x000fe4000f8e00ff */
[----:B0-----:R-:W-:-:S05]  /*1e380*/  IMAD.SHL.U32 R2, R8, 0x20, RZ ;  /* 0x0000002008027824 */ /* 0x001fca00078e00ff */
[----:B------:R-:W-:Y:S01]  /*1e390*/  LOP3.LUT R4, R4, 0x60, R2, 0xf8, !PT ;  /* 0x0000006004047812 */ /* 0x000fe200078ef802 */
[----:B------:R-:W-:Y:S01]  /*1e3a0*/  IMAD R2, R3, 0x2, R16 ;  /* 0x0000000203027824 */ /* 0x000fe200078e0210 */
[----:B------:R-:W-:Y:S01]  /*1e3b0*/  LOP3.LUT R0, R0, 0x18, RZ, 0xc0, !PT ;  /* 0x0000001800007812 */ /* 0x000fe200078ec0ff */
[----:B------:R-:W-:Y:S01]  /*1e3c0*/  BSSY B8, `(.L_x_11858) ;  /* 0x000075c000087945 */ /* 0x000fe20003800000 */
[----:B------:R-:W-:Y:S02]  /*1e3d0*/  IMAD.MOV.U32 R29, RZ, RZ, RZ ;  /* 0x000000ffff1d7224 */ /* 0x000fe400078e00ff */
[----:B------:R-:W-:Y:S02]  /*1e3e0*/  IMAD.MOV.U32 R18, RZ, RZ, RZ ;  /* 0x000000ffff127224 */ /* 0x000fe400078e00ff */
[----:B------:R-:W-:Y:S01]  /*1e3f0*/  IMAD.MOV.U32 R28, RZ, RZ, 0x1 ;  /* 0x00000001ff1c7424 */ /* 0x000fe200078e00ff */
[----:B------:R-:W-:Y:S01]  /*1e400*/  ULDC.64 UR36, c[0x0][0x198] ;  /* 0x0000660000247ab9 */ /* 0x000fe20000000a00 */
[----:B------:R-:W-:Y:S01]  /*1e410*/  ULDC UR38, c[0x0][0xc] ;  /* 0x0000030000267ab9 */ /* 0x000fe20000000800 */
[----:B---3--:R-:W-:-:S04]  /*1e420*/  LOP3.LUT R5, R5, 0xfffffffd, RZ, 0xc0, !PT ;  /* 0xfffffffd05057812 */ /* 0x008fc800078ec0ff */
[----:B------:R-:W-:-:S04]  /*1e430*/  @P1 LOP3.LUT R5, R5, 0x2, RZ, 0xfc, !PT ;  /* 0x0000000205051812 */ /* 0x000fc800078efcff */
[----:B------:R-:W-:-:S04]  /*1e440*/  LOP3.LUT R5, R5, 0xfffffffe, RZ, 0xc0, !PT ;  /* 0xfffffffe05057812 */ /* 0x000fc800078ec0ff */
[----:B------:R-:W-:Y:S02]  /*1e450*/  @P0 LOP3.LUT R5, R5, 0x1, RZ, 0xfc, !PT ;  /* 0x0000000105050812 */ /* 0x000fe400078efcff */
[----:B------:R-:W-:Y:S02]  /*1e460*/  ISETP.NE.OR P0, PT, R6, RZ, !P0 ;  /* 0x000000ff0600720c */ /* 0x000fe40004705670 */
[----:B--2---:R-:W-:Y:S02]  /*1e470*/  LOP3.LUT R8, R7, 0x2, RZ, 0xfc, !PT ;  /* 0x0000000207087812 */ /* 0x004fe400078efcff */
[----:B------:R-:W-:Y:S01]  /*1e480*/  LOP3.LUT R5, R5, 0xfffffff7, RZ, 0xc0, !PT ;  /* 0xfffffff705057812 */ /* 0x000fe200078ec0ff */
[----:B------:R-:W-:Y:S02]  /*1e490*/  IMAD.MOV.U32 R7, RZ, RZ, 0x1 ;  /* 0x00000001ff077424 */ /* 0x000fe400078e00ff */
[----:B------:R-:W-:Y:S04]  /*1e4a0*/  STL [R1+0x1c], R8 ;  /* 0x00001c0801007387 */ /* 0x000fe80000100800 */
[----:B------:R-:W-:Y:S02]  /*1e4b0*/  STL [R1+0x44], RZ ;  /* 0x000044ff01007387 */ /* 0x000fe40000100800 */
[----:B------:R-:W-:-:S02]  /*1e4c0*/  @P0 LOP3.LUT R5, R5, 0x8, RZ, 0xfc, !PT ;  /* 0x0000000805050812 */ /* 0x000fc400078efcff */
[----:B------:R-:W-:Y:S04]  /*1e4d0*/  STL [R1+0x4], R7 ;  /* 0x0000040701007387 */ /* 0x000fe80000100800 */
[----:B------:R0:W-:Y:S04]  /*1e4e0*/  STL [R1+0x14], R2 ;  /* 0x0000140201007387 */ /* 0x0001e80000100800 */
[----:B------:R1:W-:Y:S01]  /*1e4f0*/  STL [R1], R5 ;  /* 0x0000000501007387 */ /* 0x0003e20000100800 */
[C---:B0-----:R-:W-:Y:S02]  /*1e500*/  LOP3.LUT R2, R0.reuse, 0x20, RZ, 0xfc, !PT ;  /* 0x0000002000027812 */ /* 0x041fe400078efcff */
[----:B------:R-:W-:-:S07]  /*1e510*/  LOP3.LUT R0, R0, 0x40, RZ, 0xfc, !PT ;  /* 0x0000004000007812 */ /* 0x000fce00078efcff */
.L_x_12010:
[----:B0-----:R-:W0:Y:S02]  /*1e520*/  LDC.64 R2, c[0x0][0xc88] ;  /* 0x00032200ff027b82 */ /* 0x001e240000000a00 */
[----:B0-----:R-:W-:-:S05]  /*1e530*/  IMAD.WIDE R2, R27, 0x4, R2 ;  /* 0x000000041b027825 */ /* 0x001fca00078e0202 */
[----:B--2---:R-:W2:Y:S01]  /*1e540*/  LDG.E R14, desc[UR60][R2.64] ;  /* 0x0000003c020e7981 */ /* 0x004ea2000c1e1900 */
        /* <DEDUP_REMOVED lines=18> */
[----:B-1----:R-:W-:Y:S01]  /*1e670*/  @P3 IADD3.X R11, R22, UR7, RZ, P1, !PT ;  /* 0x00000007160b3c10 */ /* 0x002fe20008ffe4ff */
        /* <DEDUP_REMOVED lines=10> */
[----:B--2---:R-:W-:-:S04]  /*1e720*/  IADD3 R2, P0, R19, UR4, RZ ;  /* 0x0000000413027c10 */ /* 0x004fc8000ff1e0ff */
[C---:B------:R-:W-:Y:S02]  /*1e730*/  IADD3.X R3, R22.reuse, UR5, RZ, P0, !PT ;  /* 0x0000000516037c10 */ /* 0x040fe400087fe4ff */
[----:B------:R-:W-:Y:S01]  /*1e740*/  IADD3 R4, P0, R19, UR8, RZ ;  /* 0x0000000813047c10 */ /* 0x000fe2000ff1e0ff */
[----:B------:R-:W-:Y:S02]  /*1e750*/  ULDC UR4, c[0x0][0x288] ;  /* 0x0000a20000047ab9 */ /* 0x000fe40000000800 */
[----:B------:R-:W5:Y:S01]  /*1e760*/  @P2 LDG.E R12, desc[UR60][R6.64] ;  /* 0x0000003c060c2981 */ /* 0x000f62000c1e1900 */
[----:B-1----:R-:W-:Y:S02]  /*1e770*/  IADD3.X R5, R22, UR9, RZ, P0, !PT ;  /* 0x0000000916057c10 */ /* 0x002fe400087fe4ff */
        /* <DEDUP_REMOVED lines=16> */
[----:B--2---:R0:W-:Y:S01]  /*1e880*/  STL [R1+0x30], R8 ;  /* 0x0000300801007387 */ /* 0x0041e20000100800 */
[----:B------:R-:W-:Y:S02]  /*1e890*/  IMAD.MOV.U32 R13, RZ, RZ, R8 ;  /* 0x000000ffff0d7224 */ /* 0x000fe400078e0008 */
[----:B0-----:R-:W-:Y:S01]  /*1e8a0*/  IMAD.U32 R8, RZ, RZ, UR5 ;  /* 0x00000005ff087e24 */ /* 0x001fe2000f8e00ff */
[----:B---3--:R-:W-:Y:S06]  /*1e8b0*/  @P3 BRA `(.L_x_11859) ;  /* 0x0000000000143947 */ /* 0x008fec0003800000 */
[----:B------:R-:W-:Y:S05]  /*1e8c0*/  @!P1 BRA `(.L_x_11859) ;  /* 0x0000000000109947 */ /* 0x000fea0003800000 */
[----:B------:R-:W2:Y:S04]  /*1e8d0*/  LDG.E R11, desc[UR60][R2.64] ;  /* 0x0000003c020b7981 */ /* 0x000ea8000c1e1900 */
[----:B------:R-:W2:Y:S02]  /*1e8e0*/  LDG.E R2, desc[UR60][R2.64+0x4] ;  /* 0x0000043c02027981 */ /* 0x000ea4000c1e1900 */
[----:B--2---:R-:W-:-:S05]  /*1e8f0*/  IMAD.IADD R13, R2, 0x1, -R11 ;  /* 0x00000001020d7824 */ /* 0x004fca00078e0a0b */
[----:B------:R0:W-:Y:S02]  /*1e900*/  STL [R1+0x30], R13 ;  /* 0x0000300d01007387 */ /* 0x0001e40000100800 */
.L_x_11859:
[----:B------:R-:W-:Y:S01]  /*1e910*/  ULDC.64 UR4, c[0x0][0xa20] ;  /* 0x0002880000047ab9 */ /* 0x000fe20000000a00 */
[C---:B------:R-:W-:Y:S01]  /*1e920*/  LOP3.LUT R2, R26.reuse, 0xff000000, RZ, 0xc0, !PT ;  /* 0xff0000001a027812 */ /* 0x040fe200078ec0ff */
[----:B------:R-:W-:Y:S01]  /*1e930*/  IMAD.MOV.U32 R23, RZ, RZ, R14 ;  /* 0x000000ffff177224 */ /* 0x000fe200078e000e */
        /* <DEDUP_REMOVED lines=8> */
[----:B------:R-:W-:-:S04]  /*1e9c0*/  IADD3 R10, P1, R19, UR4, RZ ;  /* 0x00000004130a7c10 */ /* 0x000fc8000ff3e0ff */
[----:B------:R-:W-:-:S05]  /*1e9d0*/  IADD3.X R11, R22, UR5, RZ, P1, !PT ;  /* 0x00000005160b7c10 */ /* 0x000fca0008ffe4ff */
[----:B------:R1:W5:Y:S01]  /*1e9e0*/  LDG.E R10, desc[UR60][R10.64] ;  /* 0x0000003c0a0a7981 */ /* 0x000362000c1e1900 */
[----:B------:R-:W-:Y:S05]  /*1e9f0*/  BRA `(.L_x_11861) ;  /* 0x0000000000107947 */ /* 0x000fea0003800000 */
.L_x_11860:
[----:B------:R-:W-:Y:S05]  /*1ea00*/  @!P2 BRA `(.L_x_11861) ;  /* 0x00000000000ca947 */ /* 0x000fea0003800000 */
[----:B------:R-:W2:Y:S04]  /*1ea10*/  LDG.E R10, desc[UR60][R6.64] ;  /* 0x0000003c060a7981 */ /* 0x000ea8000c1e1900 */
[----:B------:R-:W2:Y:S02]  /*1ea20*/  LDG.E R6, desc[UR60][R6.64+0x4] ;  /* 0x0000043c06067981 */ /* 0x000ea4000c1e1900 */
[----:B--2---:R-:W-:-:S07]  /*1ea30*/  IMAD.IADD R10, R6, 0x1, -R10 ;  /* 0x00000001060a7824 */ /* 0x004fce00078e0a0a */
.L_x_11861:
[----:B------:R-:W2:Y:S04]  /*1ea40*/  @P0 LDG.E R3, desc[UR60][R4.64] ;  /* 0x0000003c04030981 */ /* 0x000ea8000c1e1900 */
[----:B------:R3:W2:Y:S01]  /*1ea50*/  @P0 LDG.E R4, desc[UR60][R4.64+0x4] ;  /* 0x0000043c04040981 */ /* 0x0006a2000c1e1900 */
[----:B-----5:R-:W-:Y:S01]  /*1ea60*/  IMAD.IADD R10, R10, 0x1, -R9 ;  /* 0x000000010a0a7824 */ /* 0x020fe200078e0a09 */
[----:B------:R-:W-:Y:S01]  /*1ea70*/  LOP3.LUT R12, R2, 0xff, RZ, 0xc0, !PT ;  /* 0x000000ff020c7812 */ /* 0x000fe200078ec0ff */
[----:B------:R-:W-:Y:S04]  /*1ea80*/  BSSY B0, `(.L_x_11862) ;  /* 0x0000038000007945 */ /* 0x000fe80003800000 */
[----:B------:R4:W-:Y:S01]  /*1ea90*/  STL [R1+0x48], R12 ;  /* 0x0000480c01007387 */ /* 0x0009e20000100800 */
[----:B---3--:R-:W3:Y:S02]  /*1eaa0*/  LDC R5, c[0x0][0x448] ;  /* 0x00011200ff057b82 */ /* 0x008ee40000000800 */
[----:B---3--:R-:W-:-:S13]  /*1eab0*/  ISETP.NE.AND P1, PT, R5, 0x1, PT ;  /* 0x000000010500780c */ /* 0x008fda0003f25270 */
[----:B------:R-:W3:Y:S08]  /*1eac0*/  @P1 LDC R5, c[0x0][0x44c] ;  /* 0x00011300ff051b82 */ /* 0x000ef00000000800 */
[----:B------:R-:W0:Y:S01]  /*1ead0*/  @P1 LDC R6, c[0x0][0x450] ;  /* 0x00011400ff061b82 */ /* 0x000e220000000800 */
[----:B--2---:R-:W-:Y:S02]  /*1eae0*/  @P0 IMAD.IADD R8, R4, 0x1, -R3 ;  /* 0x0000000104080824 */ /* 0x004fe400078e0a03 */
[----:B------:R-:W-:-:S02]  /*1eaf0*/  IMAD R3, R25, 0xc0, RZ ;  /* 0x000000c019037824 */ /* 0x000fc400078e02ff */
[----:B------:R-:W-:Y:S02]  /*1eb00*/  IMAD.IADD R20, R10, 0x1, R8 ;  /* 0x000000010a147824 */ /* 0x000fe400078e0208 */
[----:B------:R-:W-:-:S04]  /*1eb10*/  VIADD R3, R3, 0xbf ;  /* 0x000000bf03037836 */ /* 0x000fc80000000000 */
[----:B---3--:R-:W-:-:S04]  /*1eb20*/  @P1 IMAD.HI.U32 R5, R3, R5, RZ ;  /* 0x0000000503051227 */ /* 0x008fc800078e00ff */
[----:B------:R-:W-:Y:S01]  /*1eb30*/  IMAD.MOV.U32 R4, RZ, RZ, R3 ;  /* 0x000000ffff047224 */ /* 0x000fe200078e0003 */
[----:B0-----:R-:W-:Y:S01]  /*1eb40*/  @P1 SHF.R.U32.HI R4, RZ, R6, R5 ;  /* 0x00000006ff041219 */ /* 0x001fe20000011605 */
[C---:B------:R-:W-:Y:S01]  /*1eb50*/  VIADD R3, R20.reuse, 0x8f ;  /* 0x0000008f14037836 */ /* 0x040fe20000000000 */
[----:B------:R-:W-:-:S03]  /*1eb60*/  IADD3 R20, R20, 0x90, -R13 ;  /* 0x0000009014147810 */ /* 0x000fc60007ffe80d */
[----:B------:R-:W-:-:S04]  /*1eb70*/  IMAD.HI R3, R3, 0x38e38e39, RZ ;  /* 0x38e38e3903037827 */ /* 0x000fc800078e02ff */
[----:B------:R-:W-:Y:S01]  /*1eb80*/  IMAD.IADD R4, R20, 0x1, R4 ;  /* 0x0000000114047824 */ /* 0x000fe200078e0204 */
[----:B------:R-:W-:-:S03]  /*1eb90*/  SHF.R.U32.HI R21, RZ, 0x1f, R3 ;  /* 0x0000001fff157819 */ /* 0x000fc60000011603 */
[----:B------:R-:W-:Y:S01]  /*1eba0*/  IMAD.HI R4, R4, 0x38e38e39, RZ ;  /* 0x38e38e3904047827 */ /* 0x000fe200078e02ff */
[----:B------:R-:W-:-:S04]  /*1ebb0*/  LEA.HI.SX32 R21, R3, R21, 0x1b ;  /* 0x0000001503157211 */ /* 0x000fc800078fdaff */
[----:B------:R-:W-:-:S04]  /*1ebc0*/  SHF.R.U32.HI R5, RZ, 0x1f, R4 ;  /* 0x0000001fff057819 */ /* 0x000fc80000011604 */
[----:B------:R-:W-:Y:S02]  /*1ebd0*/  LEA.HI.SX32 R5, R4, R5, 0x1b ;  /* 0x0000000504057211 */ /* 0x000fe400078fdaff */
[----:B------:R-:W-:Y:S01]  /*1ebe0*/  SHF.R.U32.HI R4, RZ, 0x10, R2 ;  /* 0x00000010ff047819 */ /* 0x000fe20000011602 */
[----:B------:R-:W-:Y:S01]  /*1ebf0*/  IMAD.MOV.U32 R2, RZ, RZ, RZ ;  /* 0x000000ffff027224 */ /* 0x000fe200078e00ff */
[----:B------:R-:W-:-:S04]  /*1ec00*/  VIMNMX R5, R21, R5, PT ;  /* 0x0000000515057248 */ /* 0x000fc80003fe0100 */
[----:B------:R-:W-:-:S13]  /*1ec10*/  ISETP.GE.AND P1, PT, R5, 0x1, PT ;  /* 0x000000010500780c */ /* 0x000fda0003f26270 */
[----:B----4-:R-:W-:Y:S05]  /*1ec20*/  @!P1 BRA `(.L_x_11863) ;  /* 0x0000000000749947 */ /* 0x010fea0003800000 */
        /* <DEDUP_REMOVED lines=8> */
[----:B------:R0:W2:Y:S02]  /*1ecb0*/  F2I.FTZ.U32.TRUNC.NTZ R3, R2 ;  /* 0x0000000200037305 */ /* 0x0000a4000021f000 */
[----:B0-----:R-:W-:-:S04]  /*1ecc0*/  LOP3.LUT R2, R9, R6, RZ, 0x3c, !PT ;  /* 0x0000000609027212 */ /* 0x001fc800078e3cff */
[----:B------:R-:W-:Y:S01]  /*1ecd0*/  ISETP.GE.AND P1, PT, R2, RZ, PT ;  /* 0x000000ff0200720c */ /* 0x000fe20003f26270 */
[----:B--2---:R-:W-:-:S04]  /*1ece0*/  IMAD.MOV R2, RZ, RZ, -R3 ;  /* 0x000000ffff027224 */ /* 0x004fc800078e0a03 */
[----:B-1----:R-:W-:Y:S02]  /*1ecf0*/  IMAD R11, R2, R7, RZ ;  /* 0x00000007020b7224 */ /* 0x002fe400078e02ff */
        /* <DEDUP_REMOVED lines=16> */
.L_x_11863:
[----:B------:R-:W-:Y:S05]  /*1ee00*/  BSYNC B0 ;  /* 0x0000000000007941 */ /* 0x000fea0003800000 */
.L_x_11862:
        /* <DEDUP_REMOVED lines=24> */
[----:B------:R0:W2:Y:S02]  /*1ef90*/  SHFL.IDX PT, R14, R6, RZ, 0x1f ;  /* 0x00001fff060e7589 */ /* 0x0000a400000e0000 */
.L_x_12065:
[----:B--2---:R-:W-:Y:S02]  /*1efa0*/  ISETP.NE.AND P0, PT, R14, RZ, PT ;  /* 0x000000ff0e00720c */ /* 0x004fe40003f05270 */
[----:B------:R-:W-:-:S11]  /*1efb0*/  PLOP3.LUT P2, PT, PT, PT, PT, 0x8, 0x0 ;  /* 0x000000000000781c */ /* 0x000fd60003f4e170 */
[----:B------:R-:W-:Y:S05]  /*1efc0*/  @P0 BRA `(.L_x_11867) ;  /* 0x00000000000c0947 */ /* 0x000fea0003800000 */
[----:B------:R-:W-:-:S03]  /*1efd0*/  UMOV UR4, 0xffffffff ;  /* 0xffffffff00047882 */ /* 0x000fc60000000000 */
[----:B------:R-:W-:Y:S05]  /*1efe0*/  BRA.DIV UR4, `(.L_x_11868) ;  /* 0x0000007a04f07947 */ /* 0x000fea000b800000 */
[----:B------:R-:W-:-:S13]  /*1eff0*/  ELECT P2, URZ, PT ;  /* 0x00000000003f782f */ /* 0x000fda0003840000 */
.L_x_11867:
        /* <DEDUP_REMOVED lines=9> */
.L_x_12068:
[----:B------:R-:W-:Y:S05]  /*1f090*/  BSYNC B1 ;  /* 0x0000000000017941 */ /* 0x000fea0003800000 */
.L_x_11869:
[----:B------:R-:W-:Y:S04]  /*1f0a0*/  BSSY B1, `(.L_x_11871) ;  /* 0x000008a000017945 */ /* 0x000fe80003800000 */
[----:B------:R-:W-:Y:S05]  /*1f0b0*/  @!P2 BRA `(.L_x_11872) ;  /* 0x000000080020a947 */ /* 0x000fea0003800000 */
[----:B------:R-:W1:Y:S01]  /*1f0c0*/  LDL R8, [R1+0x4] ;  /* 0x0000040001087983 */ /* 0x000e620000100800 */
[----:B------:R-:W-:Y:S01]  /*1f0d0*/  IMAD R9, R29, 0x8, R16 ;  /* 0x000000081d097824 */ /* 0x000fe200078e0210 */
[----:B------:R-:W2:Y:S01]  /*1f0e0*/  S2R R7, SR_TID.X ;  /* 0x0000000000077919 */ /* 0x000ea20000002100 */
[----:B------:R-:W-:Y:S01]  /*1f0f0*/  BSSY B2, `(.L_x_11873) ;  /* 0x0000006000027945 */ /* 0x000fe20003800000 */
[----:B--2---:R-:W-:-:S04]  /*1f100*/  LOP3.LUT R7, R7, 0x7f, RZ, 0xc0, !PT ;  /* 0x0000007f07077812 */ /* 0x004fc800078ec0ff */
[----:B------:R-:W-:Y:S02]  /*1f110*/  ISETP.NE.AND P4, PT, R7, RZ, PT ;  /* 0x000000ff0700720c */ /* 0x000fe40003f85270 */
[----:B-1----:R-:W-:-:S04]  /*1f120*/  SHF.L.U32 R11, R8, 0x1f, RZ ;  /* 0x0000001f080b7819 */ /* 0x002fc800000006ff */
[----:B------:R-:W1:Y:S02]  /*1f130*/  SYNCS.PHASECHK.TRANS64.TRYWAIT P0, [R9+URZ+0x31ca0], R11 ;  /* 0x031ca00b090075a7 */ /* 0x000e64000800017f */
[----:B-1----:R-:W-:Y:S05]  /*1f140*/  @!P0 BRA `(.L_x_11874) ;  /* 0x0000007800d08947 */ /* 0x002fea0003800000 */
.L_x_12069:
[----:B------:R-:W-:Y:S05]  /*1f150*/  BSYNC B2 ;  /* 0x0000000000027941 */ /* 0x000fea0003800000 */
.L_x_11873:
        /* <DEDUP_REMOVED lines=8> */
.L_x_11876:
[----:B------:R-:W-:Y:S05]  /*1f1e0*/  BSYNC B2 ;  /* 0x0000000000027941 */ /* 0x000fea0003800000 */
.L_x_11875:
        /* <DEDUP_REMOVED lines=12> */
.L_x_11877:
        /* <DEDUP_REMOVED lines=16> */
.L_x_11878:
        /* <DEDUP_REMOVED lines=16> */
.L_x_11879:
        /* <DEDUP_REMOVED lines=13> */
.L_x_12070:
[----:B------:R-:W-:Y:S05]  /*1f580*/  BSYNC B2 ;  /* 0x0000000000027941 */ /* 0x000fea0003800000 */
.L_x_11880:
[----:B------:R-:W-:Y:S01]  /*1f590*/  BSSY B2, `(.L_x_11882) ;  /* 0x000000a000027945 */ /* 0x000fe20003800000 */
[----:B------:R-:W-:Y:S02]  /*1f5a0*/  IMAD.MOV.U32 R10, RZ, RZ, 0x0 ;  /* 0x00000000ff0a7424 */ /* 0x000fe400078e00ff */
[----:B01----:R-:W-:Y:S01]  /*1f5b0*/  IMAD.MOV.U32 R11, RZ, RZ, 0x12f00000 ;  /* 0x12f00000ff0b7424 */ /* 0x003fe200078e00ff */
[----:B------:R-:W-:Y:S06]  /*1f5c0*/  @P4 BRA `(.L_x_11883) ;  /* 0x0000000000184947 */ /* 0x000fec0003800000 */
[----:B------:R-:W2:Y:S02]  /*1f5d0*/  LDL R6, [R1] ;  /* 0x0000000001067983 */ /* 0x000ea40000100800 */
[----:B--2---:R-:W-:Y:S01]  /*1f5e0*/  LOP3.LUT P0, RZ, R6, 0x1, RZ, 0xc0, !PT ;  /* 0x0000000106ff7812 */ /* 0x004fe2000780c0ff */
[----:B------:R-:W-:-:S04]  /*1f5f0*/  IMAD.MOV.U32 R6, RZ, RZ, 0x6c00 ;  /* 0x00006c00ff067424 */ /* 0x000fc800078e00ff */
[----:B------:R0:W-:Y:S08]  /*1f600*/  SYNCS.ARRIVE.TRANS64 RZ, [R9+URZ+0x31cb0], R6 ;  /* 0x031cb00609ff79a7 */ /* 0x0001f0000800003f */
[----:B------:R-:W-:Y:S05]  /*1f610*/  @!P0 BRA `(.L_x_11883) ;  /* 0x0000000000048947 */ /* 0x000fea0003800000 */
[----:B------:R-:W-:Y:S01]  /*1f620*/  BPT.TRAP 0x1 ;  /* 0x000000040000795c */ /* 0x000fe20000300000 */
.L_x_11883:
[----:B------:R-:W-:Y:S05]  /*1f630*/  BSYNC B2 ;  /* 0x0000000000027941 */ /* 0x000fea0003800000 */
.L_x_11882:
        /* <DEDUP_REMOVED lines=8> */
.L_x_11884:
        /* <DEDUP_REMOVED lines=15> */
.L_x_11885:
        /* <DEDUP_REMOVED lines=15> */
.L_x_11886:
        /* <DEDUP_REMOVED lines=10> */
.L_x_11872:
[----:B------:R-:W-:Y:S05]  /*1f940*/  BSYNC B1 ;  /* 0x0000000000017941 */ /* 0x000fea0003800000 */
.L_x_11871:
[----:B------:R-:W2:Y:S01]  /*1f950*/  LDL.LU R10, [R1+0x4] ;  /* 0x00000400010a7983 */ /* 0x000ea20000300800 */
[----:B------:R-:W-:Y:S01]  /*1f960*/  VIADD R29, R29, 0x1 ;  /* 0x000000011d1d7836 */ /* 0x000fe20000000000 */
[----:B------:R-:W-:-:S04]  /*1f970*/  PLOP3.LUT P5, PT, PT, PT, PT, 0x8, 0x0 ;  /* 0x000000000000781c */ /* 0x000fc80003fae170 */
[----:B------:R-:W-:-:S04]  /*1f980*/  ISETP.NE.AND P0, PT, R29, 0x2, PT ;  /* 0x000000021d00780c */ /* 0x000fc80003f05270 */
[----:B0-----:R-:W-:Y:S02]  /*1f990*/  SEL R6, RZ, 0x1, P0 ;  /* 0x00000001ff067807 */ /* 0x001fe40000000000 */
[----:B------:R-:W-:Y:S02]  /*1f9a0*/  SEL R29, R29, RZ, P0 ;  /* 0x000000ff1d1d7207 */ /* 0x000fe40000000000 */
[----:B--2---:R-:W-:-:S05]  /*1f9b0*/  LOP3.LUT R10, R10, R6, RZ, 0x3c, !PT ;  /* 0x000000060a0a7212 */ /* 0x004fca00078e3cff */
[----:B------:R0:W-:Y:S02]  /*1f9c0*/  STL [R1+0x4], R10 ;  /* 0x0000040a01007387 */ /* 0x0001e40000100800 */
[----:B0-----:R-:W-:-:S05]  /*1f9d0*/  VIADD R10, R5, 0xfffffffe ;  /* 0xfffffffe050a7836 */ /* 0x001fca0000000000 */
[----:B------:R-:W-:-:S13]  /*1f9e0*/  ISETP.GE.AND P0, PT, R10, R3, PT ;  /* 0x000000030a00720c */ /* 0x000fda0003f06270 */
[----:B------:R-:W-:Y:S05]  /*1f9f0*/  @!P0 BRA `(.L_x_11865) ;  /* 0x0000000800588947 */ /* 0x000fea0003800000 */
.L_x_11903:
[----:B------:R-:W-:Y:S05]  /*1fa00*/  YIELD ;  /* 0x0000000000007946 */ /* 0x000fea0003800000 */
[----:B------:R-:W-:Y:S04]  /*1fa10*/  BSSY B1, `(.L_x_11887) ;  /* 0x000008a000017945 */ /* 0x000fe80003800000 */
[----:B0-----:R-:W-:Y:S05]  /*1fa20*/  @!P2 BRA `(.L_x_11888) ;  /* 0x000000080020a947 */ /* 0x001fea0003800000 */
[----:B------:R-:W2:Y:S01]  /*1fa30*/  LDL R6, [R1+0x4] ;  /* 0x0000040001067983 */ /* 0x000ea20000100800 */
[----:B------:R-:W-:Y:S01]  /*1fa40*/  IMAD R9, R29, 0x8, R16 ;  /* 0x000000081d097824 */ /* 0x000fe200078e0210 */
[----:B------:R-:W0:Y:S01]  /*1fa50*/  S2R R5, SR_TID.X ;  /* 0x0000000000057919 */ /* 0x000e220000002100 */
[----:B------:R-:W-:Y:S01]  /*1fa60*/  BSSY B2, `(.L_x_11889) ;  /* 0x0000006000027945 */ /* 0x000fe20003800000 */
[----:B0-----:R-:W-:-:S04]  /*1fa70*/  LOP3.LUT R5, R5, 0x7f, RZ, 0xc0, !PT ;  /* 0x0000007f05057812 */ /* 0x001fc800078ec0ff */
[----:B------:R-:W-:Y:S02]  /*1fa80*/  ISETP.NE.AND P1, PT, R5, RZ, PT ;  /* 0x000000ff0500720c */ /* 0x000fe40003f25270 */
[----:B--2---:R-:W-:-:S04]  /*1fa90*/  SHF.L.U32 R8, R6, 0x1f, RZ ;  /* 0x0000001f06087819 */ /* 0x004fc800000006ff */
[----:B------:R-:W0:Y:S02]  /*1faa0*/  SYNCS.PHASECHK.TRANS64.TRYWAIT P0, [R9+URZ+0x31ca0], R8 ;  /* 0x031ca008090075a7 */ /* 0x000e24000800017f */
[----:B0-----:R-:W-:Y:S05]  /*1fab0*/  @!P0 BRA `(.L_x_11890) ;  /* 0x00000070009c8947 */ /* 0x001fea0003800000 */
.L_x_12071:
[----:B------:R-:W-:Y:S05]  /*1fac0*/  BSYNC B2 ;  /* 0x0000000000027941 */ /* 0x000fea0003800000 */
.L_x_11889:
[----:B------:R-:W-:Y:S04]  /*1fad0*/  BSSY B2, `(.L_x_11891) ;  /* 0x0000008000027945 */ /* 0x000fe80003800000 */
[----:B------:R-:W-:Y:S05]  /*1fae0*/  @P1 BRA `(.L_x_11892) ;  /* 0x0000000000181947 */ /* 0x000fea0003800000 */
[----:B------:R-:W2:Y:S02]  /*1faf0*/  LDL R5, [R1] ;  /* 0x0000000001057983 */ /* 0x000ea40000100800 */
[----:B--2---:R-:W-:Y:S01]  /*1fb00*/  LOP3.LUT P0, RZ, R5, 0x1, RZ, 0xc0, !PT ;  /* 0x0000000105ff7812 */ /* 0x004fe2000780c0ff */
[----:B------:R-:W-:-:S04]  /*1fb10*/  IMAD.MOV.U32 R5, RZ, RZ, 0x6c00 ;  /* 0x00006c00ff057424 */ /* 0x000fc800078e00ff */
[----:B------:R2:W-:Y:S08]  /*1fb20*/  SYNCS.ARRIVE.TRANS64 RZ, [R9+URZ+0x31c90], R5 ;  /* 0x031c900509ff79a7 */ /* 0x0005f0000800003f */
[----:B------:R-:W-:Y:S05]  /*1fb30*/  @!P0 BRA `(.L_x_11892) ;  /* 0x0000000000048947 */ /* 0x000fea0003800000 */
[----:B------:R-:W-:Y:S01]  /*1fb40*/  BPT.TRAP 0x1 ;  /* 0x000000040000795c */ /* 0x000fe20000300000 */
.L_x_11892:
[----:B------:R-:W-:Y:S05]  /*1fb50*/  BSYNC B2 ;  /* 0x0000000000027941 */ /* 0x000fea0003800000 */
.L_x_11891:
[----:B------:R-:W-:Y:S01]  /*1fb60*/  IMAD.MOV.U32 R14, RZ, RZ, RZ ;  /* 0x000000ffff0e7224 */ /* 0x000fe200078e00ff */
[----:B------:R-:W-:Y:S01]  /*1fb70*/  UIADD3 UR4, UP0, UR36, 0x570, URZ ;  /* 0x0000057024047890 */ /* 0x000fe2000ff1e03f */
[----:B------:R-:W-:Y:S01]  /*1fb80*/  IMAD R7, R29, 0x6c00, R16 ;  /* 0x00006c001d077824 */ /* 0x000fe200078e0210 */
[----:B------:R-:W-:Y:S01]  /*1fb90*/  PLOP3.LUT P0, PT, PT, PT, PT, 0x80, 0x0 ;  /* 0x000000000000781c */ /* 0x000fe20003f0f070 */
[----:B------:R-:W-:Y:S01]  /*1fba0*/  IMAD R6, R10, 0x90, R0 ;  /* 0x000000900a067824 */ /* 0x000fe200078e0200 */
[----:B------:R-:W-:Y:S01]  /*1fbb0*/  R2UR UR10, R14 ;  /* 0x000000000e0a72ca */ /* 0x000fe200000e0000 */
[----:B--2---:R-:W-:Y:S01]  /*1fbc0*/  VIADD R5, R9, 0x31c90 ;  /* 0x00031c9009057836 */ /* 0x004fe20000000000 */
[----:B------:R-:W-:Y:S01]  /*1fbd0*/  UIADD3.X UR5, URZ, UR37, URZ, UP0, !UPT ;  /* 0x000000253f057290 */ /* 0x000fe200087fe43f */
[----:B-1----:R-:W-:Y:S01]  /*1fbe0*/  VIADD R11, R7, 0x16a00 ;  /* 0x00016a00070b7836 */ /* 0x002fe20000000000 */
[----:B------:R-:W-:Y:S01]  /*1fbf0*/  UMOV UR6, 0x0 ;  /* 0x0000000000067882 */ /* 0x000fe20000000000 */
[----:B------:R-:W-:-:S10]  /*1fc00*/  UMOV UR7, 0x12f00000 ;  /* 0x12f0000000077882 */ /* 0x000fd40000000000 */
.L_x_11893:
        /* <DEDUP_REMOVED lines=16> */
.L_x_11894:
        /* <DEDUP_REMOVED lines=16> */
.L_x_11895:
        /* <DEDUP_REMOVED lines=13> */
.L_x_12072:
[----:B------:R-:W-:Y:S05]  /*1fee0*/  BSYNC B2 ;  /* 0x0000000000027941 */ /* 0x000fea0003800000 */
.L_x_11896:
[----:B------:R-:W-:Y:S01]  /*1fef0*/  BSSY B2, `(.L_x_11898) ;  /* 0x000000a000027945 */ /* 0x000fe20003800000 */
[----:B------:R-:W-:Y:S02]  /*1ff00*/  IMAD.MOV.U32 R12, RZ, RZ, 0x0 ;  /* 0x00000000ff0c7424 */ /* 0x000fe400078e00ff */
[----:B------:R-:W-:Y:S01]  /*1ff10*/  IMAD.MOV.U32 R13, RZ, RZ, 0x12f00000 ;  /* 0x12f00000ff0d7424 */ /* 0x000fe200078e00ff */
[----:B------:R-:W-:Y:S06]  /*1ff20*/  @P1 BRA `(.L_x_11899) ;  /* 0x0000000000181947 */ /* 0x000fec0003800000 */
[----:B------:R-:W2:Y:S02]  /*1ff30*/  LDL R5, [R1] ;  /* 0x0000000001057983 */ /* 0x000ea40000100800 */
[----:B--2---:R-:W-:Y:S01]  /*1ff40*/  LOP3.LUT P0, RZ, R5, 0x1, RZ, 0xc0, !PT ;  /* 0x0000000105ff7812 */ /* 0x004fe2000780c0ff */
[----:B------:R-:W-:-:S04]  /*1ff50*/  IMAD.MOV.U32 R5, RZ, RZ, 0x6c00 ;  /* 0x00006c00ff057424 */ /* 0x000fc800078e00ff */
[----:B------:R2:W-:Y:S08]  /*1ff60*/  SYNCS.ARRIVE.TRANS64 RZ, [R9+URZ+0x31cb0], R5 ;  /* 0x031cb00509ff79a7 */ /* 0x0005f0000800003f */
[----:B------:R-:W-:Y:S05]  /*1ff70*/  @!P0 BRA `(.L_x_11899) ;  /* 0x0000000000048947 */ /* 0x000fea0003800000 */
[----:B------:R-:W-:Y:S01]  /*1ff80*/  BPT.TRAP 0x1 ;  /* 0x000000040000795c */ /* 0x000fe20000300000 */
.L_x_11899:
[----:B------:R-:W-:Y:S05]  /*1ff90*/  BSYNC B2 ;  /* 0x0000000000027941 */ /* 0x000fea0003800000 */
.L_x_11898:
        /* <DEDUP_REMOVED lines=8> */
.L_x_11900:
        /* <DEDUP_REMOVED lines=16> */
.L_x_11901:
        /* <DEDUP_REMOVED lines=15> */
.L_x_11902:
        /* <DEDUP_REMOVED lines=10> */
.L_x_11888:
[----:B------:R-:W-:Y:S05]  /*202b0*/  BSYNC B1 ;  /* 0x0000000000017941 */ /* 0x000fea0003800000 */
.L_x_11887:
[----:B------:R-:W2:Y:S01]  /*202c0*/  LDL.LU R8, [R1+0x4] ;  /* 0x0000040001087983 */ /* 0x000ea20000300800 */
[----:B------:R-:W-:-:S05]  /*202d0*/  VIADD R29, R29, 0x1 ;  /* 0x000000011d1d7836 */ /* 0x000fca0000000000 */
[----:B------:R-:W-:-:S04]  /*202e0*/  ISETP.NE.AND P0, PT, R29, 0x2, PT ;  /* 0x000000021d00780c */ /* 0x000fc80003f05270 */
[----:B------:R-:W-:Y:S02]  /*202f0*/  SEL R5, RZ, 0x1, P0 ;  /* 0x00000001ff057807 */ /* 0x000fe40000000000 */
[----:B------:R-:W-:Y:S02]  /*20300*/  SEL R29, R29, RZ, P0 ;  /* 0x000000ff1d1d7207 */ /* 0x000fe40000000000 */
[C---:B------:R-:W-:Y:S01]  /*20310*/  ISETP.GT.AND P0, PT, R10.reuse, R3, PT ;  /* 0x000000030a00720c */ /* 0x040fe20003f04270 */
[----:B------:R-:W-:Y:S01]  /*20320*/  VIADD R10, R10, 0xffffffff ;  /* 0xffffffff0a0a7836 */ /* 0x000fe20000000000 */
[----:B--2---:R-:W-:-:S05]  /*20330*/  LOP3.LUT R8, R8, R5, RZ, 0x3c, !PT ;  /* 0x0000000508087212 */ /* 0x004fca00078e3cff */
[----:B------:R0:W-:Y:S06]  /*20340*/  STL [R1+0x4], R8 ;  /* 0x0000040801007387 */ /* 0x0001ec0000100800 */
[----:B------:R-:W-:Y:S05]  /*20350*/  @P0 BRA `(.L_x_11903) ;  /* 0xfffffff400a80947 */ /* 0x000fea000383ffff */
.L_x_11865:
[----:B------:R-:W-:Y:S05]  /*20360*/  BSYNC B0 ;  /* 0x0000000000007941 */ /* 0x000fea0003800000 */
.L_x_11864:
[----:B------:R-:W2:Y:S01]  /*20370*/  LDC R0, c[0x0][0x448] ;  /* 0x00011200ff007b82 */ /* 0x000ea20000000800 */
[----:B------:R-:W-:Y:S01]  /*20380*/  ISETP.NE.AND P1, PT, R4, RZ, PT ;  /* 0x000000ff0400720c */ /* 0x000fe20003f25270 */
[----:B------:R-:W-:Y:S05]  /*20390*/  @!P5 WARPSYNC.ALL ;  /* 0x000000000000d948 */ /* 0x000fea0003800000 */
[----:B------:R-:W-:Y:S07]  /*203a0*/  BSSY B0, `(.L_x_11904) ;  /* 0x000002d000007945 */ /* 0x000fee0003800000 */
[----:B------:R-:W3:Y:S08]  /*203b0*/  @!P1 LDC R4, c[0x0][0x9f0] ;  /* 0x00027c00ff049b82 */ /* 0x000ef00000000800 */
[----:B------:R-:W-:Y:S01]  /*203c0*/  @!P5 BAR.SYNC.DEFER_BLOCKING 0xc, 0x200 ;  /* 0x030800000000db1d */ /* 0x000fe20000010000 */
[----:B--2---:R-:W-:Y:S01]  /*203d0*/  ISETP.NE.AND P0, PT, R0, 0x1, PT ;  /* 0x000000010000780c */ /* 0x004fe20003f05270 */
[----:B------:R-:W-:-:S04]  /*203e0*/  IMAD.MOV.U32 R0, RZ, RZ, 0xc0 ;  /* 0x000000c0ff007424 */ /* 0x000fc800078e00ff */
[----:B------:R-:W-:-:S08]  /*203f0*/  IMAD R0, R25, R0, 0xbf ;  /* 0x000000bf19007424 */ /* 0x000fd000078e0200 */
[----:B------:R-:W2:Y:S08]  /*20400*/  @P0 LDC R2, c[0x0][0x44c] ;  /* 0x00011300ff020b82 */ /* 0x000eb00000000800 */
[----:B------:R-:W4:Y:S01]  /*20410*/  @P0 LDC R3, c[0x0][0x450] ;  /* 0x00011400ff030b82 */ /* 0x000f220000000800 */
[----:B--2---:R-:W-:-:S05]  /*20420*/  @P0 IMAD.HI.U32 R2, R0, R2, RZ ;  /* 0x0000000200020227 */ /* 0x004fca00078e00ff */
[----:B----4-:R-:W-:-:S05]  /*20430*/  @P0 SHF.R.U32.HI R0, RZ, R3, R2 ;  /* 0x00000003ff000219 */ /* 0x010fca0000011602 */
        /* <DEDUP_REMOVED lines=8> */
[----:B--23--:R-:W-:Y:S05]  /*204c0*/  @!P0 BRA `(.L_x_11905) ;  /* 0x0000000000688947 */ /* 0x00cfea0003800000 */
[-C--:B------:R-:W-:Y:S02]  /*204d0*/  IABS R0, R4.reuse ;  /* 0x0000000400007213 */ /* 0x080fe40000000000 */
[----:B------:R-:W-:Y:S02]  /*204e0*/  IABS R6, R4 ;  /* 0x0000000400067213 */ /* 0x000fe40000000000 */
[----:B------:R-:W2:Y:S03]  /*204f0*/  I2F.RP R2, R0 ;  /* 0x0000000000027306 */ /* 0x000ea60000209400 */
[----:B------:R-:W-:-:S05]  /*20500*/  IMAD.MOV R6, RZ, RZ, -R6 ;  /* 0x000000ffff067224 */ /* 0x000fca00078e0a06 */
[----:B--2---:R-:W2:Y:S02]  /*20510*/  MUFU.RCP R2, R2 ;  /* 0x0000000200027308 */ /* 0x004ea40000001000 */
[----:B--2---:R-:W-:-:S06]  /*20520*/  VIADD R2, R2, 0xffffffe ;  /* 0x0ffffffe02027836 */ /* 0x004fcc0000000000 */
[----:B------:R-:W2:Y:S02]  /*20530*/  F2I.FTZ.U32.TRUNC.NTZ R3, R2 ;  /* 0x0000000200037305 */ /* 0x000ea4000021f000 */
[----:B--2---:R-:W-:-:S04]  /*20540*/  IMAD.MOV R2, RZ, RZ, -R3 ;  /* 0x000000ffff027224 */ /* 0x004fc800078e0a03 */
        /* <DEDUP_REMOVED lines=18> */
.L_x_11905:
[----:B------:R-:W-:Y:S05]  /*20670*/  BSYNC B0 ;  /* 0x0000000000007941 */ /* 0x000fea0003800000 */
.L_x_11904:
[----:B------:R-:W3:Y:S04]  /*20680*/  LDL R0, [R1+0x2c] ;  /* 0x00002c0001007983 */ /* 0x000ee80000100800 */
[----:B------:R-:W3:Y:S01]  /*20690*/  LDL R2, [R1+0x48] ;  /* 0x0000480001027983 */ /* 0x000ee20000100800 */
[----:B------:R-:W-:Y:S01]  /*206a0*/  BSSY B7, `(.L_x_11906) ;  /* 0x0000429000077945 */ /* 0x000fe20003800000 */
[----:B---3--:R-:W-:-:S05]  /*206b0*/  IMAD R2, R2, R0, RZ ;  /* 0x0000000002027224 */ /* 0x008fca00078e02ff */
        /* <DEDUP_REMOVED lines=9> */
[----:B--2---:R-:W2:Y:S01]  /*20750*/  S2R R5, SR_LANEID ;  /* 0x0000000000057919 */ /* 0x004ea20000000000 */
        /* <DEDUP_REMOVED lines=12> */
.L_x_11907:
        /* <DEDUP_REMOVED lines=9> */
[----:B------:R-:W3:Y:S01]  /*208b0*/  LDC.64 R2, c[0x4][R2] ;  /* 0x0100000002027b82 */ /* 0x000ee20000000a00 */
[----:B--2---:R-:W-:Y:S02]  /*208c0*/  IMAD.U32 R5, RZ, RZ, UR7 ;  /* 0x00000007ff057e24 */ /* 0x004fe4000f8e00ff */
[----:B------:R-:W-:Y:S02]  /*208d0*/  IMAD.U32 R6, RZ, RZ, UR8 ;  /* 0x00000008ff067e24 */ /* 0x000fe4000f8e00ff */
[----:B------:R-:W-:-:S02]  /*208e0*/  IMAD.U32 R7, RZ, RZ, UR9 ;  /* 0x00000009ff077e24 */ /* 0x000fc4000f8e00ff */
[----:B------:R-:W-:Y:S02]  /*208f0*/  IMAD.U32 R10, RZ, RZ, UR4 ;  /* 0x00000004ff0a7e24 */ /* 0x000fe4000f8e00ff */
[----:B-1----:R-:W-:Y:S02]  /*20900*/  IMAD.U32 R11, RZ, RZ, UR5 ;  /* 0x00000005ff0b7e24 */ /* 0x002fe4000f8e00ff */
[----:B0-----:R-:W-:Y:S02]  /*20910*/  IMAD.MOV.U32 R8, RZ, RZ, 0x70 ;  /* 0x00000070ff087424 */ /* 0x001fe400078e00ff */
[----:B------:R-:W-:Y:S02]  /*20920*/  IMAD.MOV.U32 R12, RZ, RZ, 0x1 ;  /* 0x00000001ff0c7424 */ /* 0x000fe400078e00ff */
[----:B------:R-:W-:-:S07]  /*20930*/  IMAD.MOV.U32 R13, RZ, RZ, RZ ;  /* 0x000000ffff0d7224 */ /* 0x000fce00078e00ff */
[----:B------:R-:W-:-:S07]  /*20940*/  LEPC R20, `(.L_x_11910) ;  /* 0x000000001014794e */ /* 0x000fce0000000000 */
[----:B---3--:R-:W-:Y:S05]  /*20950*/  CALL.ABS.NOINC R2 ;  /* 0x0000000002007343 */ /* 0x008fea0003c00000 */
.L_x_11910:
[----:B------:R-:W-:Y:S05]  /*20960*/  BSYNC B6 ;  /* 0x0000000000067941 */ /* 0x000fea0003800000 */
.L_x_11909:
        /* <DEDUP_REMOVED lines=10> */
[----:B--2---:R-:W-:Y:S02]  /*20a10*/  IMAD.U32 R5, RZ, RZ, UR7 ;  /* 0x00000007ff057e24 */ /* 0x004fe4000f8e00ff */
[----:B------:R-:W-:Y:S02]  /*20a20*/  IMAD.U32 R6, RZ, RZ, UR8 ;  /* 0x00000008ff067e24 */ /* 0x000fe4000f8e00ff */
[----:B------:R-:W-:-:S02]  /*20a30*/  IMAD.U32 R7, RZ, RZ, UR9 ;  /* 0x00000009ff077e24 */ /* 0x000fc4000f8e00ff */
[----:B------:R-:W-:Y:S02]  /*20a40*/  IMAD.U32 R10, RZ, RZ, UR4 ;  /* 0x00000004ff0a7e24 */ /* 0x000fe4000f8e00ff */
[----:B-1----:R-:W-:Y:S02]  /*20a50*/  IMAD.U32 R11, RZ, RZ, UR5 ;  /* 0x00000005ff0b7e24 */ /* 0x002fe4000f8e00ff */
[----:B0-----:R-:W-:Y:S02]  /*20a60*/  IMAD.MOV.U32 R8, RZ, RZ, 0x70 ;  /* 0x00000070ff087424 */ /* 0x001fe400078e00ff */
[----:B------:R-:W-:Y:S02]  /*20a70*/  IMAD.MOV.U32 R12, RZ, RZ, 0x1 ;  /* 0x00000001ff0c7424 */ /* 0x000fe400078e00ff */
[----:B---3--:R-:W-:-:S07]  /*20a80*/  IMAD.MOV.U32 R13, RZ, RZ, RZ ;  /* 0x000000ffff0d7224 */ /* 0x008fce00078e00ff */
[----:B------:R-:W-:-:S07]  /*20a90*/  LEPC R20, `(.L_x_11913) ;  /* 0x000000001014794e */ /* 0x000fce0000000000 */
[----:B----4-:R-:W-:Y:S05]  /*20aa0*/  CALL.ABS.NOINC R2 ;  /* 0x0000000002007343 */ /* 0x010fea0003c00000 */
.L_x_11913:
        /* <DEDUP_REMOVED lines=16> */
.L_x_11912:
[----:B------:R-:W-:Y:S05]  /*20bb0*/  BSYNC B6 ;  /* 0x0000000000067941 */ /* 0x000fea0003800000 */
.L_x_11911:
[----:B------:R-:W-:Y:S01]  /*20bc0*/  ULDC.64 UR4, c[0x0][0x9f8] ;  /* 0x00027e0000047ab9 */ /* 0x000fe20000000a00 */
[----:B------:R-:W3:Y:S01]  /*20bd0*/  LDL R20, [R1+0x28] ;  /* 0x0000280001147983 */ /* 0x000ee20000100800 */
[----:B------:R-:W-:-:S04]  /*20be0*/  ISETP.NE.U32.AND P0, PT, RZ, UR4, PT ;  /* 0x00000004ff007c0c */ /* 0x000fc8000bf05070 */
[----:B------:R-:W-:-:S13]  /*20bf0*/  ISETP.NE.AND.EX P0, PT, RZ, UR5, PT, P0 ;  /* 0x00000005ff007c0c */ /* 0x000fda000bf05300 */
[----:B------:R-:W-:-:S04]  /*20c00*/  @P0 IADD3 R2, P1, R19, UR4, RZ ;  /* 0x0000000413020c10 */ /* 0x000fc8000ff3e0ff */
[----:B------:R-:W-:Y:S01]  /*20c10*/  @P0 IADD3.X R3, R22, UR5, RZ, P1, !PT ;  /* 0x0000000516030c10 */ /* 0x000fe20008ffe4ff */
[----:B------:R-:W-:-:S04]  /*20c20*/  ULDC.64 UR4, c[0x0][0xa08] ;  /* 0x0002820000047ab9 */ /* 0x000fc80000000a00 */
[----:B------:R4:W5:Y:S02]  /*20c30*/  @P0 LDG.E R23, desc[UR60][R2.64] ;  /* 0x0000003c02170981 */ /* 0x000964000c1e1900 */
[----:B----4-:R-:W4:Y:S02]  /*20c40*/  LDC.64 R2, c[0x0][0x418] ;  /* 0x00010600ff027b82 */ /* 0x010f240000000a00 */
[----:B----4-:R-:W-:Y:S01]  /*20c50*/  LOP3.LUT P0, RZ, R2, UR4, RZ, 0xfc, !PT ;  /* 0x0000000402ff7c12 */ /* 0x010fe2000f80fcff */
[----:B------:R-:W-:-:S03]  /*20c60*/  UMOV UR4, 0xffffffff ;  /* 0xffffffff00047882 */ /* 0x000fc60000000000 */
[----:B------:R-:W-:Y:S01]  /*20c70*/  LOP3.LUT P0, RZ, R3, UR5, RZ, 0xfc, P0 ;  /* 0x0000000503ff7c12 */ /* 0x000fe2000800fcff */
[----:B---3--:R-:W-:Y:S01]  /*20c80*/  VIADD R22, R20, 0xffffffff ;  /* 0xffffffff14167836 */ /* 0x008fe20000000000 */
[----:B-----5:R-:W-:Y:S02]  /*20c90*/  SHF.R.S32.HI R7, RZ, 0x1f, R23 ;  /* 0x0000001fff077819 */ /* 0x020fe40000011417 */
[----:B------:R-:W-:-:S03]  /*20ca0*/  SEL R19, R23, RZ, !P0 ;  /* 0x000000ff17137207 */ /* 0x000fc60004000000 */
[----:B------:R3:W-:Y:S01]  /*20cb0*/  STL [R1+0x8], R7 ;  /* 0x0000080701007387 */ /* 0x0007e20000100800 */
[----:B------:R-:W-:Y:S05]  /*20cc0*/  BRA.DIV UR4, `(.L_x_11914) ;  /* 0x0000006204407947 */ /* 0x000fea000b800000 */
[----:B------:R-:W4:Y:S02]  /*20cd0*/  S2R R0, SR_TID.X ;  /* 0x0000000000007919 */ /* 0x000f240000002100 */
[----:B----4-:R-:W-:-:S04]  /*20ce0*/  SHF.R.U32.HI R0, RZ, 0x5, R0 ;  /* 0x00000005ff007819 */ /* 0x010fc80000011600 */
[----:B------:R-:W-:-:S05]  /*20cf0*/  LOP3.LUT R0, R0, 0x3, RZ, 0xc0, !PT ;  /* 0x0000000300007812 */ /* 0x000fca00078ec0ff */
[----:B------:R4:W0:Y:S02]  /*20d00*/  SHFL.IDX PT, R14, R0, RZ, 0x1f ;  /* 0x00001fff000e7589 */ /* 0x00082400000e0000 */
.L_x_12075:
[----:B----4-:R-:W4:Y:S01]  /*20d10*/  LDL.LU R0, [R1] ;  /* 0x0000000001007983 */ /* 0x010f220000300800 */
[----:B------:R-:W-:Y:S02]  /*20d20*/  PLOP3.LUT P1, PT, PT, PT, PT, 0x8, 0x0 ;  /* 0x000000000000781c */ /* 0x000fe40003f2e170 */
[----:B0-----:R-:W-:Y:S02]  /*20d30*/  ISETP.NE.AND P0, PT, R14, RZ, PT ;  /* 0x000000ff0e00720c */ /* 0x001fe40003f05270 */
[----:B----4-:R-:W-:-:S09]  /*20d40*/  LOP3.LUT R0, R0, 0xfffffffb, RZ, 0xc0, !PT ;  /* 0xfffffffb00007812 */ /* 0x010fd200078ec0ff */
[----:B------:R-:W-:-:S05]  /*20d50*/  @P1 LOP3.LUT R0, R0, 0x4, RZ, 0xfc, !PT ;  /* 0x0000000400001812 */ /* 0x000fca00078efcff */
[----:B------:R0:W-:Y:S01]  /*20d60*/  STL [R1], R0 ;  /* 0x0000000001007387 */ /* 0x0001e20000100800 */
[----:B------:R-:W-:Y:S05]  /*20d70*/  @P0 BRA `(.L_x_11915) ;  /* 0x00000004001c0947 */ /* 0x000fea0003800000 */
[----:B------:R-:W-:-:S03]  /*20d80*/  UMOV UR4, 0xffffffff ;  /* 0xffffffff00047882 */ /* 0x000fc60000000000 */
[----:B------:R-:W-:Y:S05]  /*20d90*/  BRA.DIV UR4, `(.L_x_11916) ;  /* 0x0000006204407947 */ /* 0x000fea000b800000 */
[----:B------:R-:W-:-:S13]  /*20da0*/  ELECT P6, URZ, PT ;  /* 0x00000000003f782f */ /* 0x000fda00038c0000 */
.L_x_12078:
[----:B------:R-:W-:Y:S05]  /*20db0*/  @!P6 BRA `(.L_x_11915) ;  /* 0x00000004000ce947 */ /* 0x000fea0003800000 */
[----:B------:R-:W-:-:S04]  /*20dc0*/  ISETP.NE.U32.AND P0, PT, R2, RZ, PT ;  /* 0x000000ff0200720c */ /* 0x000fc80003f05070 */
[----:B------:R-:W-:-:S13]  /*20dd0*/  ISETP.NE.AND.EX P0, PT, R3, RZ, PT, P0 ;  /* 0x000000ff0300720c */ /* 0x000fda0003f05300 */
[----:B------:R-:W-:Y:S05]  /*20de0*/  @!P0 BRA `(.L_x_11917) ;  /* 0x0000000000488947 */ /* 0x000fea0003800000 */
[----:B------:R-:W4:Y:S01]  /*20df0*/  LDC R6, c[0x0][0x43c] ;  /* 0x00010f00ff067b82 */ /* 0x000f220000000800 */
[----:B0-----:R-:W-:Y:S01]  /*20e00*/  IMAD.MOV.U32 R0, RZ, RZ, R22 ;  /* 0x000000ffff007224 */ /* 0x001fe200078e0016 */
[----:B------:R-:W-:Y:S01]  /*20e10*/  ULDC.64 UR4, c[0x0][0x428] ;  /* 0x00010a0000047ab9 */ /* 0x000fe20000000a00 */
[----:B----4-:R-:W-:-:S13]  /*20e20*/  ISETP.NE.AND P0, PT, R6, 0x1, PT ;  /* 0x000000010600780c */ /* 0x010fda0003f05270 */
[----:B--2---:R-:W0:Y:S02]  /*20e30*/  @P0 LDC.64 R4, c[0x0][0x440] ;  /* 0x00011000ff040b82 */ /* 0x004e240000000a00 */
        /* <DEDUP_REMOVED lines=13> */
.L_x_11917:
[----:B0-----:R-:W-:Y:S01]  /*20f10*/  IMAD R0, R18, 0x8, R16 ;  /* 0x0000000812007824 */ /* 0x001fe200078e0210 */
[----:B----4-:R-:W-:-:S04]  /*20f20*/  SHF.L.U32 R2, R28, 0x1f, RZ ;  /* 0x0000001f1c027819 */ /* 0x010fc800000006ff */
[----:B------:R-:W0:Y:S02]  /*20f30*/  SYNCS.PHASECHK.TRANS64.TRYWAIT P0, [R0+URZ+0x31c40], R2 ;  /* 0x031c4002000075a7 */ /* 0x000e24000800017f */
[----:B0-----:R-:W-:Y:S05]  /*20f40*/  @!P0 BRA `(.L_x_11918) ;  /* 0x0000005c00f48947 */ /* 0x001fea0003800000 */
.L_x_12079:
[----:B------:R-:W4:Y:S02]  /*20f50*/  S2R R3, SR_TID.X ;  /* 0x0000000000037919 */ /* 0x000f240000002100 */
[----:B----4-:R-:W-:Y:S02]  /*20f60*/  LOP3.LUT R4, R3, 0x7f, RZ, 0xc0, !PT ;  /* 0x0000007f03047812 */ /* 0x010fe400078ec0ff */
[----:B------:R4:W5:Y:S02]  /*20f70*/  LDL R3, [R1] ;  /* 0x0000000001037983 */ /* 0x0009640000100800 */
[----:B------:R-:W-:-:S13]  /*20f80*/  ISETP.NE.AND P0, PT, R4, RZ, PT ;  /* 0x000000ff0400720c */ /* 0x000fda0003f05270 */
[----:B----4-:R-:W-:Y:S05]  /*20f90*/  @P0 BRA `(.L_x_11919) ;  /* 0x0000000000140947 */ /* 0x010fea0003800000 */
[----:B-----5:R-:W-:Y:S01]  /*20fa0*/  LOP3.LUT P1, RZ, R3, 0x1, RZ, 0xc0, !PT ;  /* 0x0000000103ff7812 */ /* 0x020fe2000782c0ff */
[----:B0-----:R-:W-:-:S04]  /*20fb0*/  IMAD.MOV.U32 R2, RZ, RZ, 0x6c00 ;  /* 0x00006c00ff027424 */ /* 0x001fc800078e00ff */
[----:B------:R4:W-:Y:S08]  /*20fc0*/  SYNCS.ARRIVE.TRANS64 RZ, [R0+URZ+0x31c30], R2 ;  /* 0x031c300200ff79a7 */ /* 0x0009f0000800003f */
[----:B------:R-:W-:Y:S05]  /*20fd0*/  @!P1 BRA `(.L_x_11919) ;  /* 0x0000000000049947 */ /* 0x000fea0003800000 */
[----:B------:R-:W-:Y:S01]  /*20fe0*/  BPT.TRAP 0x1 ;  /* 0x000000040000795c */ /* 0x000fe20000300000 */
.L_x_11919:
        /* <DEDUP_REMOVED lines=23> */
[----:B------:R0:W-:Y:S01]  /*21160*/  UTMALDG.4D [UR8], [UR4], desc[UR6] ;  /* 0x00000608040075b4 */ /* 0x0001e20008019000 */
[----:B------:R4:W-:Y:S01]  /*21170*/  STL [R1], R3 ;  /* 0x0000000301007387 */ /* 0x0009e20000100800 */
[----:B0-----:R-:W-:Y:S01]  /*21180*/  UMOV UR8, UR15 ;  /* 0x0000000f00087c82 */ /* 0x001fe20008000000 */
[----:B------:R-:W-:-:S02]  /*21190*/  UMOV UR10, UR17 ;  /* 0x00000011000a7c82 */ /* 0x000fc40008000000 */
[----:B------:R0:W-:Y:S02]  /*211a0*/  UTMALDG.4D [UR8], [UR4], desc[UR6] ;  /* 0x00000608040075b4 */ /* 0x0001e40008019000 */
[----:B0-----:R-:W-:Y:S01]  /*211b0*/  UMOV UR8, UR16 ;  /* 0x0000001000087c82 */ /* 0x001fe20008000000 */
[----:B------:R-:W-:Y:S02]  /*211c0*/  UMOV UR10, UR14 ;  /* 0x0000000e000a7c82 */ /* 0x000fe40008000000 */
[----:B------:R4:W-:Y:S02]  /*211d0*/  UTMALDG.4D [UR8], [UR4], desc[UR6] ;  /* 0x00000608040075b4 */ /* 0x0009e40008019000 */
[----:B----4-:R-:W-:Y:S01]  /*211e0*/  NOP ;  /* 0x0000000000007918 */ /* 0x010fe20000000000 */
.L_x_11915:
[----:B------:R-:W4:Y:S04]  /*211f0*/  LDL.LU R4, [R1+0x20] ;  /* 0x0000200001047983 */ /* 0x000f280000300800 */
[----:B------:R-:W5:Y:S04]  /*21200*/  LDL.LU R6, [R1+0x18] ;  /* 0x0000180001067983 */ /* 0x000f680000300800 */
[----:B------:R-:W2:Y:S01]  /*21210*/  LDL.LU R3, [R1+0x40] ;  /* 0x0000400001037983 */ /* 0x000ea20000300800 */
[----:B------:R-:W-:Y:S05]  /*21220*/  WARPSYNC.ALL ;  /* 0x0000000000007948 */ /* 0x000fea0003800000 */
[----:B------:R-:W-:Y:S01]  /*21230*/  ULDC.64 UR6, c[0x0][0xa00] ;  /* 0x0002800000067ab9 */ /* 0x000fe20000000a00 */
[----:B------:R-:W-:Y:S01]  /*21240*/  ULDC.64 UR4, c[0x0][0x298] ;  /* 0x0000a60000047ab9 */ /* 0x000fe20000000a00 */
[----:B0-----:R-:W-:Y:S01]  /*21250*/  VIADD R0, R16, 0xda00 ;  /* 0x0000da0010007836 */ /* 0x001fe20000000000 */
[----:B------:R-:W-:Y:S01]  /*21260*/  BAR.SYNC.DEFER_BLOCKING 0x8, 0x200 ;  /* 0x0208000000007b1d */ /* 0x000fe20000010000 */
[----:B------:R-:W-:-:S03]  /*21270*/  ISETP.NE.U32.AND P0, PT, RZ, UR6, PT ;  /* 0x00000006ff007c0c */ /* 0x000fc6000bf05070 */
[----:B------:R-:W-:Y:S02]  /*21280*/  LOP3.LUT P1, RZ, R0, 0x1bf, RZ, 0xc0, !PT ;  /* 0x000001bf00ff7812 */ /* 0x000fe4000782c0ff */
[----:B------:R-:W-:Y:S01]  /*21290*/  ISETP.NE.AND.EX P0, PT, RZ, UR7, PT, P0 ;  /* 0x00000007ff007c0c */ /* 0x000fe2000bf05300 */
[----:B------:R-:W-:Y:S01]  /*212a0*/  BSSY B6, `(.L_x_11920) ;  /* 0x000001d000067945 */ /* 0x000fe20003800000 */
[----:B----4-:R-:W-:Y:S02]  /*212b0*/  SHF.R.S32.HI R2, RZ, 0x1f, R4 ;  /* 0x0000001fff027819 */ /* 0x010fe40000011404 */
[----:B-----5:R-:W-:-:S03]  /*212c0*/  SEL R6, R6, RZ, !P0 ;  /* 0x000000ff06067207 */ /* 0x020fc60004000000 */
[----:B------:R-:W-:-:S04]  /*212d0*/  IMAD R2, R2, UR4, RZ ;  /* 0x0000000402027c24 */ /* 0x000fc8000f8e02ff */
[C---:B------:R-:W-:Y:S01]  /*212e0*/  IMAD R0, R4.reuse, UR5, R2 ;  /* 0x0000000504007c24 */ /* 0x040fe2000f8e0202 */
[----:B--2---:R-:W-:Y:S01]  /*212f0*/  SEL R2, R3, RZ, !P0 ;  /* 0x000000ff03027207 */ /* 0x004fe20004000000 */
        /* <DEDUP_REMOVED lines=15> */
[----:B---3--:R-:W-:-:S02]  /*213f0*/  IMAD.U32 R7, RZ, RZ, UR7 ;  /* 0x00000007ff077e24 */ /* 0x008fc4000f8e00ff */
[----:B------:R-:W-:Y:S02]  /*21400*/  IMAD.U32 R10, RZ, RZ, UR8 ;  /* 0x00000008ff0a7e24 */ /* 0x000fe4000f8e00ff */
[----:B-1----:R-:W-:Y:S02]  /*21410*/  IMAD.U32 R11, RZ, RZ, UR9 ;  /* 0x00000009ff0b7e24 */ /* 0x002fe4000f8e00ff */
[----:B------:R-:W-:Y:S02]  /*21420*/  IMAD.MOV.U32 R8, RZ, RZ, 0x70 ;  /* 0x00000070ff087424 */ /* 0x000fe400078e00ff */
[----:B------:R-:W-:Y:S02]  /*21430*/  IMAD.MOV.U32 R12, RZ, RZ, 0x1 ;  /* 0x00000001ff0c7424 */ /* 0x000fe400078e00ff */
[----:B------:R-:W-:-:S07]  /*21440*/  IMAD.MOV.U32 R13, RZ, RZ, RZ ;  /* 0x000000ffff0d7224 */ /* 0x000fce00078e00ff */
[----:B------:R-:W-:-:S07]  /*21450*/  LEPC R20, `(.L_x_11921) ;  /* 0x000000001014794e */ /* 0x000fce0000000000 */
[----:B0-----:R-:W-:Y:S05]  /*21460*/  CALL.ABS.NOINC R2 ;  /* 0x0000000002007343 */ /* 0x001fea0003c00000 */
.L_x_11921:
[----:B------:R-:W-:Y:S05]  /*21470*/  BSYNC B6 ;  /* 0x0000000000067941 */ /* 0x000fea0003800000 */
.L_x_11920:
[----:B------:R-:W2:Y:S01]  /*21480*/  LDL.LU R20, [R1+0x20] ;  /* 0x0000200001147983 */ /* 0x000ea20000300800 */
[----:B------:R-:W-:Y:S01]  /*21490*/  ULDC.64 UR6, c[0x0][0x2e0] ;  /* 0x0000b80000067ab9 */ /* 0x000fe20000000a00 */
[----:B------:R-:W4:Y:S01]  /*214a0*/  LDC R10, c[0x0][0x448] ;  /* 0x00011200ff0a7b82 */ /* 0x000f220000000800 */
[----:B------:R-:W-:Y:S01]  /*214b0*/  ULDC.64 UR4, c[0x0][0x2d8] ;  /* 0x0000b60000047ab9 */ /* 0x000fe20000000a00 */
[----:B0-----:R-:W2:Y:S01]  /*214c0*/  LDL.LU.64 R2, [R1+0x38] ;  /* 0x0000380001027983 */ /* 0x001ea20000300a00 */
[----:B------:R-:W-:-:S03]  /*214d0*/  ULDC.64 UR8, c[0x0][0x280] ;  /* 0x0000a00000087ab9 */ /* 0x000fc60000000a00 */
[----:B------:R-:W3:Y:S04]  /*214e0*/  LDL.LU R21, [R1+0x40] ;  /* 0x0000400001157983 */ /* 0x000ee80000300800 */
[----:B------:R-:W3:Y:S01]  /*214f0*/  LDL.LU R4, [R1+0x18] ;  /* 0x0000180001047983 */ /* 0x000ee20000300800 */
[----:B----4-:R-:W-:-:S13]  /*21500*/  ISETP.NE.AND P1, PT, R10, 0x1, PT ;  /* 0x000000010a00780c */ /* 0x010fda0003f25270 */
[----:B------:R-:W0:Y:S01]  /*21510*/  @P1 LDC R5, c[0x0][0x450] ;  /* 0x00011400ff051b82 */ /* 0x000e220000000800 */
[----:B--2---:R-:W-:Y:S02]  /*21520*/  IMAD.MOV.U32 R3, RZ, RZ, R20 ;  /* 0x000000ffff037224 */ /* 0x004fe400078e0014 */
[----:B------:R-:W2:Y:S01]  /*21530*/  S2R R20, SR_TID.X ;  /* 0x0000000000147919 */ /* 0x000ea20000002100 */
[----:B---3--:R-:W-:Y:S02]  /*21540*/  IMAD R0, R21, UR6, RZ ;  /* 0x0000000615007c24 */ /* 0x008fe4000f8e02ff */
[----:B------:R-:W-:-:S04]  /*21550*/  IMAD.WIDE.U32 R2, R17, UR4, R2 ;  /* 0x0000000411027c25 */ /* 0x000fc8000f8e0002 */
[----:B------:R-:W-:Y:S01]  /*21560*/  IMAD R3, R17, UR5, R3 ;  /* 0x0000000511037c24 */ /* 0x000fe2000f8e0203 */
[----:B------:R-:W-:Y:S01]  /*21570*/  ULDC.64 UR4, c[0x0][0x2d0] ;  /* 0x0000b40000047ab9 */ /* 0x000fe20000000a00 */
[C---:B------:R-:W-:Y:S02]  /*21580*/  IMAD R0, R4.reuse, UR7, R0 ;  /* 0x0000000704007c24 */ /* 0x040fe4000f8e0200 */
[----:B------:R-:W-:Y:S01]  /*21590*/  IMAD.WIDE.U32 R2, R4, UR6, R2 ;  /* 0x0000000604027c25 */ /* 0x000fe2000f8e0002 */
[----:B------:R-:W-:Y:S01]  /*215a0*/  ULDC.64 UR6, c[0x0][0x2c8] ;  /* 0x0000b20000067ab9 */ /* 0x000fe20000000a00 */
[----:B------:R-:W3:Y:S02]  /*215b0*/  @P1 LDC R4, c[0x0][0x44c] ;  /* 0x00011300ff041b82 */ /* 0x000ee40000000800 */
[----:B------:R-:W-:Y:S01]  /*215c0*/  IMAD.IADD R3, R3, 0x1, R0 ;  /* 0x0000000103037824 */ /* 0x000fe200078e0200 */
[C---:B--2---:R-:W-:Y:S01]  /*215d0*/  LOP3.LUT R21, R20.reuse, 0x7f, RZ, 0xc0, !PT ;  /* 0x0000007f14157812 */ /* 0x044fe200078ec0ff */
[----:B------:R-:W-:-:S03]  /*215e0*/  IMAD.SHL.U32 R20, R20, 0x20, RZ ;  /* 0x0000002014147824 */ /* 0x000fc600078e00ff */
[----:B------:R-:W-:-:S04]  /*215f0*/  SHF.R.U32.HI R21, RZ, 0x2, R21 ;  /* 0x00000002ff157819 */ /* 0x000fc80000011615 */
[----:B------:R-:W-:Y:S02]  /*21600*/  LOP3.LUT R20, R21, 0x60, R20, 0xf8, !PT ;  /* 0x0000006015147812 */ /* 0x000fe400078ef814 */
[----:B------:R2:W5:Y:S03]  /*21610*/  LDL R21, [R1+0x30] ;  /* 0x0000300001157983 */ /* 0x0005660000100800 */
[----:B------:R-:W-:-:S04]  /*21620*/  IMAD R8, R25, 0xc0, R20 ;  /* 0x000000c019087824 */ /* 0x000fc800078e0214 */
[----:B---3--:R-:W-:-:S04]  /*21630*/  @P1 IMAD.HI.U32 R0, R8, R4, RZ ;  /* 0x0000000408001227 */ /* 0x008fc800078e00ff */
[----:B------:R-:W-:Y:S01]  /*21640*/  IMAD.MOV.U32 R4, RZ, RZ, R8 ;  /* 0x000000ffff047224 */ /* 0x000fe200078e0008 */
[----:B0-----:R-:W-:-:S04]  /*21650*/  @P1 SHF.R.U32.HI R4, RZ, R5, R0 ;  /* 0x00000005ff041219 */ /* 0x001fc80000011600 */
[--C-:B------:R-:W-:Y:S01]  /*21660*/  SHF.R.S32.HI R0, RZ, 0x1f, R4.reuse ;  /* 0x0000001fff007819 */ /* 0x100fe20000011404 */
[----:B------:R-:W-:-:S04]  /*21670*/  IMAD.MOV R6, RZ, RZ, -R4 ;  /* 0x000000ffff067224 */ /* 0x000fc800078e0a04 */
[----:B------:R-:W-:-:S04]  /*21680*/  IMAD R0, R0, UR4, RZ ;  /* 0x0000000400007c24 */ /* 0x000fc8000f8e02ff */
[C---:B------:R-:W-:Y:S02]  /*21690*/  IMAD R0, R4.reuse, UR5, R0 ;  /* 0x0000000504007c24 */ /* 0x040fe4000f8e0200 */
[----:B------:R-:W-:-:S04]  /*216a0*/  IMAD.WIDE.U32 R4, R4, UR4, R2 ;  /* 0x0000000404047c25 */ /* 0x000fc8000f8e0002 */
[----:B------:R-:W-:Y:S02]  /*216b0*/  IMAD.IADD R5, R5, 0x1, R0 ;  /* 0x0000000105057824 */ /* 0x000fe400078e0200 */
[----:B------:R-:W-:-:S05]  /*216c0*/  IMAD R0, R10, R6, R8 ;  /* 0x000000060a007224 */ /* 0x000fca00078e0208 */
[----:B------:R-:W-:-:S05]  /*216d0*/  SHF.R.S32.HI R6, RZ, 0x1f, R0 ;  /* 0x0000001fff067819 */ /* 0x000fca0000011400 */
[----:B------:R-:W-:Y:S02]  /*216e0*/  IMAD R9, R6, UR6, RZ ;  /* 0x0000000606097c24 */ /* 0x000fe4000f8e02ff */
[C---:B------:R-:W-:Y:S02]  /*216f0*/  IMAD.WIDE.U32 R6, R0.reuse, UR6, R4 ;  /* 0x0000000600067c25 */ /* 0x040fe4000f8e0004 */
[----:B------:R-:W0:Y:S02]  /*21700*/  @P1 LDC R5, c[0x0][0x44c] ;  /* 0x00011300ff051b82 */ /* 0x000e240000000800 */
[----:B------:R-:W-:-:S04]  /*21710*/  IMAD R0, R0, UR7, R9 ;  /* 0x0000000700007c24 */ /* 0x000fc8000f8e0209 */
[----:B------:R-:W-:Y:S02]  /*21720*/  IMAD.IADD R0, R7, 0x1, R0 ;  /* 0x0000000107007824 */ /* 0x000fe400078e0200 */
[----:B------:R-:W3:Y:S01]  /*21730*/  @P1 LDC R7, c[0x0][0x450] ;  /* 0x00011400ff071b82 */ /* 0x000ee20000000800 */
[----:B------:R-:W-:Y:S01]  /*21740*/  VIADD R8, R8, 0x80 ;  /* 0x0000008008087836 */ /* 0x000fe20000000000 */
[----:B------:R-:W1:Y:S01]  /*21750*/  S2R R12, SR_TID.X ;  /* 0x00000000000c7919 */ /* 0x000e620000002100 */
[----:B------:R-:W-:-:S04]  /*21760*/  LEA R4, P0, R6, UR8, 0x1 ;  /* 0x0000000806047c11 */ /* 0x000fc8000f8008ff */
[----:B------:R-:W-:Y:S01]  /*21770*/  LEA.HI.X R0, R6, UR9, R0, 0x1, P0 ;  /* 0x0000000906007c11 */ /* 0x000fe200080f0c00 */
[----:B------:R-:W-:Y:S02]  /*21780*/  IMAD.MOV.U32 R6, RZ, RZ, R8 ;  /* 0x000000ffff067224 */ /* 0x000fe400078e0008 */
[----:B0-----:R-:W-:-:S05]  /*21790*/  @P1 IMAD.HI.U32 R5, R8, R5, RZ ;  /* 0x0000000508051227 */ /* 0x001fca00078e00ff */
[----:B---3--:R-:W-:-:S04]  /*217a0*/  @P1 SHF.R.U32.HI R6, RZ, R7, R5 ;  /* 0x00000007ff061219 */ /* 0x008fc80000011605 */
[--C-:B------:R-:W-:Y:S01]  /*217b0*/  SHF.R.S32.HI R7, RZ, 0x1f, R6.reuse ;  /* 0x0000001fff077819 */ /* 0x100fe20000011406 */
[----:B------:R-:W-:-:S04]  /*217c0*/  IMAD.MOV R5, RZ, RZ, -R6 ;  /* 0x000000ffff057224 */ /* 0x000fc800078e0a06 */
[----:B------:R-:W-:Y:S02]  /*217d0*/  IMAD R7, R7, UR4, RZ ;  /* 0x0000000407077c24 */ /* 0x000fe4000f8e02ff */
[----:B------:R-:W-:Y:S01]  /*217e0*/  IMAD.WIDE.U32 R2, R6, UR4, R2 ;  /* 0x0000000406027c25 */ /* 0x000fe2000f8e0002 */
[----:B------:R-:W-:-:S03]  /*217f0*/  ULDC UR4, c[0x0][0x2b8] ;  /* 0x0000ae0000047ab9 */ /* 0x000fc60000000800 */
[----:B------:R-:W-:Y:S02]  /*21800*/  IMAD R5, R10, R5, R8 ;  /* 0x000000050a057224 */ /* 0x000fe400078e0208 */
[----:B------:R-:W-:-:S04]  /*21810*/  IMAD R6, R6, UR5, R7 ;  /* 0x0000000506067c24 */ /* 0x000fc8000f8e0207 */
[----:B------:R-:W-:Y:S01]  /*21820*/  IMAD.IADD R3, R3, 0x1, R6 ;  /* 0x0000000103037824 */ /* 0x000fe200078e0206 */
[----:B------:R-:W-:Y:S01]  /*21830*/  SHF.R.S32.HI R6, RZ, 0x1f, R5 ;  /* 0x0000001fff067819 */ /* 0x000fe20000011405 */
[----:B-1----:R-:W-:-:S04]  /*21840*/  IMAD.SHL.U32 R11, R12, 0x8, RZ ;  /* 0x000000080c0b7824 */ /* 0x002fc800078e00ff */
[----:B------:R-:W-:Y:S01]  /*21850*/  IMAD R6, R6, UR6, RZ ;  /* 0x0000000606067c24 */ /* 0x000fe2000f8e02ff */
[----:B------:R-:W-:Y:S01]  /*21860*/  LOP3.LUT R11, R11, 0x18, RZ, 0xc0, !PT ;  /* 0x000000180b0b7812 */ /* 0x000fe200078ec0ff */
[----:B------:R-:W-:-:S04]  /*21870*/  IMAD.WIDE.U32 R2, R5, UR6, R2 ;  /* 0x0000000605027c25 */ /* 0x000fc8000f8e0002 */
[----:B------:R-:W-:Y:S02]  /*21880*/  IMAD R6, R5, UR7, R6 ;  /* 0x0000000705067c24 */ /* 0x000fe4000f8e0206 */
[----:B------:R-:W-:Y:S01]  /*21890*/  IMAD.SHL.U32 R20, R12, 0x8, RZ ;  /* 0x000000080c147824 */ /* 0x000fe200078e00ff */
[----:B------:R-:W-:Y:S01]  /*218a0*/  LEA R7, P0, R2, UR8, 0x1 ;  /* 0x0000000802077c11 */ /* 0x000fe2000f8008ff */
[----:B------:R-:W-:Y:S01]  /*218b0*/  IMAD.IADD R6, R3, 0x1, R6 ;  /* 0x0000000103067824 */ /* 0x000fe200078e0206 */
[C---:B------:R-:W-:Y:S02]  /*218c0*/  LOP3.LUT R13, R11.reuse, 0x20, RZ, 0xfc, !PT ;  /* 0x000000200b0d7812 */ /* 0x040fe400078efcff */
[----:B------:R-:W-:Y:S02]  /*218d0*/  LOP3.LUT R20, R20, 0x18, RZ, 0xc0, !PT ;  /* 0x0000001814147812 */ /* 0x000fe400078ec0ff */
[----:B------:R-:W-:Y:S01]  /*218e0*/  LOP3.LUT R11, R11, 0x40, RZ, 0xfc, !PT ;  /* 0x000000400b0b7812 */ /* 0x000fe200078efcff */
[----:B------:R-:W-:Y:S01]  /*218f0*/  UMOV UR5, 0xffffffff ;  /* 0xffffffff00057882 */ /* 0x000fe20000000000 */
[----:B------:R-:W-:-:S02]  /*21900*/  LEA.HI.X R6, R2, UR9, R6, 0x1, P0 ;  /* 0x0000000902067c11 */ /* 0x000fc400080f0c06 */
[----:B------:R-:W-:Y:S02]  /*21910*/  LOP3.LUT R12, R12, 0x7f, RZ, 0xc0, !PT ;  /* 0x0000007f0c0c7812 */ /* 0x000fe400078ec0ff */
[----:B------:R-:W-:Y:S02]  /*21920*/  ISETP.GE.AND P3, PT, R20, UR4, PT ;  /* 0x0000000414007c0c */ /* 0x000fe4000bf66270 */
[----:B------:R-:W-:Y:S02]  /*21930*/  ISETP.GE.AND P0, PT, R13, UR4, PT ;  /* 0x000000040d007c0c */ /* 0x000fe4000bf06270 */
[----:B------:R-:W-:Y:S02]  /*21940*/  ISETP.GE.AND P1, PT, R11, UR4, PT ;  /* 0x000000040b007c0c */ /* 0x000fe4000bf26270 */
[----:B------:R-:W-:Y:S01]  /*21950*/  SHF.R.U32.HI R9, RZ, 0x2, R12 ;  /* 0x00000002ff097819 */ /* 0x000fe2000001160c */
[----:B--2---:R-:W-:Y:S10]  /*21960*/  BRA.DIV UR5, `(.L_x_11922) ;  /* 0x0000005605807947 */ /* 0x004ff4000b800000 */
[----:B------:R-:W2:Y:S01]  /*21970*/  LDL R8, [R1+0x14] ;  /* 0x0000140001087983 */ /* 0x000ea20000100800 */
[----:B-----5:R-:W-:Y:S02]  /*21980*/  IMAD R5, R21, R10, RZ ;  /* 0x0000000a15057224 */ /* 0x020fe400078e02ff */
[----:B------:R-:W-:Y:S01]  /*21990*/  IMAD R25, R25, 0xc0, R9 ;  /* 0x000000c019197824 */ /* 0x000fe200078e0209 */
        /* <DEDUP_REMOVED lines=8> */
[----:B------:R-:W-:Y:S01]  /*21a20*/  @!PT LDS RZ, [RZ] ;  /* 0x00000000fffff984 */ /* 0x000fe20000000800 */
[----:B--2---:R-:W-:Y:S04]  /*21a30*/  @!P2 LDGSTS.E.BYPASS.LTC128B.128 [R8+0xda00], desc[UR60][R2.64], !P3 ;  /* 0x0da000000208afae */ /* 0x004fe8000d901d7c */
        /* <DEDUP_REMOVED lines=30> */
[----:B------:R-:W-:-:S05]  /*21c20*/  @!P2 LEA R2, P4, R20, R4, 0x1 ;  /* 0x000000041402a211 */ /* 0x000fca00078808ff */
[----:B--2---:R-:W-:-:S04]  /*21c30*/  @!P2 IMAD.X R0, RZ, RZ, R0, P4 ;  /* 0x000000ffff00a224 */ /* 0x004fc800020e0600 */
[----:B------:R-:W-:Y:S02]  /*21c40*/  @!P2 IMAD.MOV.U32 R3, RZ, RZ, R0 ;  /* 0x000000ffff03a224 */ /* 0x000fe400078e0000 */
[----:B------:R-:W-:Y:S04]  /*21c50*/  SHFL.IDX PT, R0, R6, RZ, 0x1c1f ;  /* 0x001c1fff06007589 */ /* 0x000fe800000e0000 */
[----:B------:R-:W-:Y:S04]  /*21c60*/  @!P2 LDGSTS.E.BYPASS.LTC128B.128 [R8+0xf200], desc[UR60][R2.64], !P3 ;  /* 0x0f2000000208afae */ /* 0x000fe8000d901d7c */
[----:B------:R-:W-:Y:S04]  /*21c70*/  @!P2 LDGSTS.E.BYPASS.LTC128B.128 [R8+0x12200], desc[UR60][R2.64+0x40], !P0 ;  /* 0x122000400208afae */ /* 0x000fe8000c101d7c */
[----:B------:R0:W-:Y:S04]  /*21c80*/  @!P2 LDGSTS.E.BYPASS.LTC128B.128 [R8+0x15200], desc[UR60][R2.64+0x80], !P1 ;  /* 0x152000800208afae */ /* 0x0001e8000c901d7c */
[----:B------:R-:W-:Y:S04]  /*21c90*/  SHFL.IDX PT, R6, R6, 0x1, 0x1c1f ;  /* 0x003c1f0006067f89 */ /* 0x000fe800000e0000 */
[----:B0-----:R-:W0:Y:S01]  /*21ca0*/  SHFL.IDX PT, R2, R7, RZ, 0x1c1f ;  /* 0x001c1fff07027589 */ /* 0x001e2200000e0000 */
[----:B------:R-:W-:-:S05]  /*21cb0*/  VIADD R3, R25, 0x80 ;  /* 0x0000008019037836 */ /* 0x000fca0000000000 */
[----:B------:R-:W-:-:S13]  /*21cc0*/  ISETP.GE.AND P2, PT, R3, R5, PT ;  /* 0x000000050300720c */ /* 0x000fda0003f46270 */
[----:B0-----:R-:W-:-:S05]  /*21cd0*/  @!P2 LEA R2, P4, R20, R2, 0x1 ;  /* 0x000000021402a211 */ /* 0x001fca00078808ff */
[----:B------:R-:W-:-:S04]  /*21ce0*/  @!P2 IMAD.X R0, RZ, RZ, R0, P4 ;  /* 0x000000ffff00a224 */ /* 0x000fc800020e0600 */
[----:B------:R-:W-:-:S05]  /*21cf0*/  @!P2 IMAD.MOV.U32 R3, RZ, RZ, R0 ;  /* 0x000000ffff03a224 */ /* 0x000fca00078e0000 */
[----:B------:R-:W-:Y:S04]  /*21d00*/  @!P2 LDGSTS.E.BYPASS.LTC128B.128 [R8+0xfa00], desc[UR60][R2.64], !P3 ;  /* 0x0fa000000208afae */ /* 0x000fe8000d901d7c */
[----:B------:R-:W-:Y:S04]  /*21d10*/  @!P2 LDGSTS.E.BYPASS.LTC128B.128 [R8+0x12a00], desc[UR60][R2.64+0x40], !P0 ;  /* 0x12a000400208afae */ /* 0x000fe8000c101d7c */
[----:B------:R0:W-:Y:S04]  /*21d20*/  @!P2 LDGSTS.E.BYPASS.LTC128B.128 [R8+0x15a00], desc[UR60][R2.64+0x80], !P1 ;  /* 0x15a000800208afae */ /* 0x0001e8000c901d7c */
[----:B0-----:R0:W1:Y:S02]  /*21d30*/  SHFL.IDX PT, R2, R7, 0x1, 0x1c1f ;  /* 0x003c1f0007027f89 */ /* 0x00106400000e0000 */
.L_x_12092:
        /* <DEDUP_REMOVED lines=13> */
.L_x_11923:
        /* <DEDUP_REMOVED lines=18> */
.L_x_12093:
[----:B------:R-:W-:Y:S05]  /*21f30*/  BSYNC B0 ;  /* 0x0000000000007941 */ /* 0x000fea0003800000 */
.L_x_11924:
        /* <DEDUP_REMOVED lines=52> */
.L_x_11932:
[----:B------:R-:W-:Y:S01]  /*22280*/  IMAD R3, R5, 0x8, R16 ;  /* 0x0000000805037824 */ /* 0x000fe200078e0210 */
[----:B------:R-:W-:Y:S01]  /*22290*/  SHF.L.U32 R2, R9, 0x1f, RZ ;  /* 0x0000001f09027819 */ /* 0x000fe200000006ff */
[----:B------:R-:W-:Y:S03]  /*222a0*/  BSSY B3, `(.L_x_11933) ;  /* 0x0000003000037945 */ /* 0x000fe60003800000 */
[----:B------:R-:W1:Y:S02]  /*222b0*/  SYNCS.PHASECHK.TRANS64.TRYWAIT P0, [R3+URZ+0x31c40], R2 ;  /* 0x031c4002030075a7 */ /* 0x000e64000800017f */
[----:B-1----:R-:W-:Y:S05]  /*222c0*/  @!P0 BRA `(.L_x_11934) ;  /* 0x00000054004c8947 */ /* 0x002fea0003800000 */
.L_x_12094:
[----:B------:R-:W-:Y:S05]  /*222d0*/  BSYNC B3 ;  /* 0x0000000000037941 */ /* 0x000fea0003800000 */
.L_x_11933:
[----:B0-----:R-:W0:Y:S01]  /*222e0*/  S2R R6, SR_TID.X ;  /* 0x0000000000067919 */ /* 0x001e220000002100 */
[----:B------:R-:W-:Y:S01]  /*222f0*/  BSSY B3, `(.L_x_11935) ;  /* 0x000000a000037945 */ /* 0x000fe20003800000 */
[----:B0-----:R-:W-:-:S04]  /*22300*/  LOP3.LUT R6, R6, 0x7f, RZ, 0xc0, !PT ;  /* 0x0000007f06067812 */ /* 0x001fc800078ec0ff */
[----:B------:R-:W-:-:S13]  /*22310*/  ISETP.NE.AND P0, PT, R6, RZ, PT ;  /* 0x000000ff0600720c */ /* 0x000fda0003f05270 */
[----:B------:R-:W-:Y:S05]  /*22320*/  @P0 BRA `(.L_x_11936) ;  /* 0x0000000000180947 */ /* 0x000fea0003800000 */
[----:B------:R-:W2:Y:S01]  /*22330*/  LDL R6, [R1] ;  /* 0x0000000001067983 */ /* 0x000ea20000100800 */
[----:B-1----:R-:W-:-:S04]  /*22340*/  IMAD.MOV.U32 R2, RZ, RZ, 0x6c00 ;  /* 0x00006c00ff027424 */ /* 0x002fc800078e00ff */
[----:B------:R0:W-:Y:S01]  /*22350*/  SYNCS.ARRIVE.TRANS64 RZ, [R3+URZ+0x31c30], R2 ;  /* 0x031c300203ff79a7 */ /* 0x0001e2000800003f */
[----:B--2---:R-:W-:-:S13]  /*22360*/  LOP3.LUT P1, RZ, R6, 0x1, RZ, 0xc0, !PT ;  /* 0x0000000106ff7812 */ /* 0x004fda000782c0ff */
[----:B0-----:R-:W-:Y:S05]  /*22370*/  @!P1 BRA `(.L_x_11936) ;  /* 0x0000000000049947 */ /* 0x001fea0003800000 */
[----:B------:R-:W-:Y:S01]  /*22380*/  BPT.TRAP 0x1 ;  /* 0x000000040000795c */ /* 0x000fe20000300000 */
.L_x_11936:
[----:B------:R-:W-:Y:S05]  /*22390*/  BSYNC B3 ;  /* 0x0000000000037941 */ /* 0x000fea0003800000 */
.L_x_11935:
        /* <DEDUP_REMOVED lines=11> */
.L_x_11937:
        /* <DEDUP_REMOVED lines=16> */
.L_x_11938:
        /* <DEDUP_REMOVED lines=16> */
.L_x_11939:
        /* <DEDUP_REMOVED lines=15> */
.L_x_12095:
[----:B------:R-:W-:Y:S05]  /*22740*/  BSYNC B3 ;  /* 0x0000000000037941 */ /* 0x000fea0003800000 */
.L_x_11940:
        /* <DEDUP_REMOVED lines=10> */
.L_x_11942:
[----:B------:R-:W2:Y:S01]  /*227f0*/  LDL R3, [R1] ;  /* 0x0000000001037983 */ /* 0x000ea20000100800 */
[----:B------:R-:W-:Y:S01]  /*22800*/  BSSY B3, `(.L_x_11943) ;  /* 0x0000004000037945 */ /* 0x000fe20003800000 */
[----:B--2---:R-:W-:-:S13]  /*22810*/  LOP3.LUT P0, RZ, R3, 0x8, RZ, 0xc0, !PT ;  /* 0x0000000803ff7812 */ /* 0x004fda000780c0ff */
[----:B------:R-:W-:Y:S05]  /*22820*/  @P0 BRA `(.L_x_11944) ;  /* 0x0000000000040947 */ /* 0x000fea0003800000 */
[----:B------:R-:W-:Y:S01]  /*22830*/  BPT.TRAP 0x1 ;  /* 0x000000040000795c */ /* 0x000fe20000300000 */
.L_x_11944:
[----:B------:R-:W-:Y:S05]  /*22840*/  BSYNC B3 ;  /* 0x0000000000037941 */ /* 0x000fea0003800000 */
.L_x_11943:
        /* <DEDUP_REMOVED lines=10> */
.L_x_11945:
        /* <DEDUP_REMOVED lines=15> */
.L_x_11946:
        /* <DEDUP_REMOVED lines=15> */
.L_x_11947:
        /* <DEDUP_REMOVED lines=12> */
.L_x_11931:
[----:B------:R-:W-:Y:S05]  /*22b90*/  BSYNC B1 ;  /* 0x0000000000017941 */ /* 0x000fea0003800000 */
.L_x_11930:
[----:B------:R-:W2:Y:S01]  /*22ba0*/  LDL.LU R0, [R1+0x28] ;  /* 0x0000280001007983 */ /* 0x000ea20000300800 */
[----:B------:R-:W-:Y:S02]  /*22bb0*/  IMAD.MOV.U32 R18, RZ, RZ, R5 ;  /* 0x000000ffff127224 */ /* 0x000fe400078e0005 */
[----:B------:R-:W-:Y:S02]  /*22bc0*/  IMAD.MOV.U32 R28, RZ, RZ, R9 ;  /* 0x000000ffff1c7224 */ /* 0x000fe400078e0009 */
[----:B--2---:R-:W-:-:S07]  /*22bd0*/  VIADD R0, R0, 0xfffffffd ;  /* 0xfffffffd00007836 */ /* 0x004fce0000000000 */
.L_x_11929:
[----:B------:R-:W-:Y:S05]  /*22be0*/  BSYNC B2 ;  /* 0x0000000000027941 */ /* 0x000fea0003800000 */
.L_x_11928:
[----:B------:R-:W-:Y:S01]  /*22bf0*/  VIADD R8, R8, 0xfffffffe ;  /* 0xfffffffe08087836 */ /* 0x000fe20000000000 */
[----:B------:R-:W-:-:S04]  /*22c00*/  LOP3.LUT R4, RZ, R4, RZ, 0x33, !PT ;  /* 0x00000004ff047212 */ /* 0x000fc800078e33ff */
[----:B------:R-:W-:-:S13]  /*22c10*/  ISETP.NE.AND P0, PT, R8, R4, PT ;  /* 0x000000040800720c */ /* 0x000fda0003f05270 */
[----:B------:R-:W-:Y:S05]  /*22c20*/  @!P0 BRA `(.L_x_11927) ;  /* 0x0000001400ac8947 */ /* 0x000fea0003800000 */
[----:B------:R-:W-:-:S07]  /*22c30*/  IMAD.MOV.U32 R4, RZ, RZ, R19 ;  /* 0x000000ffff047224 */ /* 0x000fce00078e0013 */
.L_x_11984:
[----:B------:R-:W2:Y:S01]  /*22c40*/  LDL R2, [R1] ;  /* 0x0000000001027983 */ /* 0x000ea20000100800 */
[----:B------:R-:W-:Y:S01]  /*22c50*/  VIADD R6, R18, 0x1 ;  /* 0x0000000112067836 */ /* 0x000fe20000000000 */
[----:B------:R-:W-:Y:S05]  /*22c60*/  YIELD ;  /* 0x0000000000007946 */ /* 0x000fea0003800000 */
[----:B------:R-:W-:Y:S01]  /*22c70*/  ISETP.NE.AND P0, PT, R6, 0x2, PT ;  /* 0x000000020600780c */ /* 0x000fe20003f05270 */
[----:B------:R-:W-:Y:S03]  /*22c80*/  BSSY B1, `(.L_x_11948) ;  /* 0x00000ae000017945 */ /* 0x000fe60003800000 */
[----:B0-----:R-:W-:-:S02]  /*22c90*/  SEL R7, RZ, 0x1, P0 ;  /* 0x00000001ff077807 */ /* 0x001fc40000000000 */
        /* <DEDUP_REMOVED lines=27> */
.L_x_11950:
[----:B------:R-:W-:Y:S01]  /*22e50*/  IMAD R3, R6, 0x8, R16 ;  /* 0x0000000806037824 */ /* 0x000fe200078e0210 */
[----:B------:R-:W-:Y:S01]  /*22e60*/  SHF.L.U32 R2, R7, 0x1f, RZ ;  /* 0x0000001f07027819 */ /* 0x000fe200000006ff */
[----:B------:R-:W-:Y:S03]  /*22e70*/  BSSY B2, `(.L_x_11951) ;  /* 0x0000003000027945 */ /* 0x000fe60003800000 */
[----:B------:R-:W1:Y:S02]  /*22e80*/  SYNCS.PHASECHK.TRANS64.TRYWAIT P0, [R3+URZ+0x31c40], R2 ;  /* 0x031c4002030075a7 */ /* 0x000e64000800017f */
[----:B-1----:R-:W-:Y:S05]  /*22e90*/  @!P0 BRA `(.L_x_11952) ;  /* 0x0000004800808947 */ /* 0x002fea0003800000 */
.L_x_12096:
[----:B------:R-:W-:Y:S05]  /*22ea0*/  BSYNC B2 ;  /* 0x0000000000027941 */ /* 0x000fea0003800000 */
.L_x_11951:
        /* <DEDUP_REMOVED lines=11> */
.L_x_11954:
[----:B------:R-:W-:Y:S05]  /*22f60*/  BSYNC B2 ;  /* 0x0000000000027941 */ /* 0x000fea0003800000 */
.L_x_11953:
        /* <DEDUP_REMOVED lines=11> */
.L_x_11955:
        /* <DEDUP_REMOVED lines=16> */
.L_x_11956:
        /* <DEDUP_REMOVED lines=16> */
.L_x_11957:
        /* <DEDUP_REMOVED lines=15> */
.L_x_12097:
[----:B------:R-:W-:Y:S05]  /*23310*/  BSYNC B2 ;  /* 0x0000000000027941 */ /* 0x000fea0003800000 */
.L_x_11958:
        /* <DEDUP_REMOVED lines=10> */
.L_x_11960:
[----:B------:R-:W2:Y:S01]  /*233c0*/  LDL R3, [R1] ;  /* 0x0000000001037983 */ /* 0x000ea20000100800 */
[----:B------:R-:W-:Y:S01]  /*233d0*/  BSSY B2, `(.L_x_11961) ;  /* 0x0000004000027945 */ /* 0x000fe20003800000 */
[----:B--2---:R-:W-:-:S13]  /*233e0*/  LOP3.LUT P0, RZ, R3, 0x8, RZ, 0xc0, !PT ;  /* 0x0000000803ff7812 */ /* 0x004fda000780c0ff */
[----:B------:R-:W-:Y:S05]  /*233f0*/  @P0 BRA `(.L_x_11962) ;  /* 0x0000000000040947 */ /* 0x000fea0003800000 */
[----:B------:R-:W-:Y:S01]  /*23400*/  BPT.TRAP 0x1 ;  /* 0x000000040000795c */ /* 0x000fe20000300000 */
.L_x_11962:
[----:B------:R-:W-:Y:S05]  /*23410*/  BSYNC B2 ;  /* 0x0000000000027941 */ /* 0x000fea0003800000 */
.L_x_11961:
        /* <DEDUP_REMOVED lines=10> */
.L_x_11963:
        /* <DEDUP_REMOVED lines=15> */
.L_x_11964:
        /* <DEDUP_REMOVED lines=15> */
.L_x_11965:
        /* <DEDUP_REMOVED lines=12> */
.L_x_11949:
[----:B------:R-:W-:Y:S05]  /*23760*/  BSYNC B1 ;  /* 0x0000000000017941 */ /* 0x000fea0003800000 */
.L_x_11948:
        /* <DEDUP_REMOVED lines=33> */
.L_x_11968:
[----:B------:R-:W-:Y:S01]  /*23980*/  IMAD R3, R18, 0x8, R16 ;  /* 0x0000000812037824 */ /* 0x000fe200078e0210 */
[----:B------:R-:W-:Y:S01]  /*23990*/  SHF.L.U32 R2, R28, 0x1f, RZ ;  /* 0x0000001f1c027819 */ /* 0x000fe200000006ff */
[----:B------:R-:W-:Y:S03]  /*239a0*/  BSSY B2, `(.L_x_11969) ;  /* 0x0000003000027945 */ /* 0x000fe60003800000 */
[----:B------:R-:W1:Y:S02]  /*239b0*/  SYNCS.PHASECHK.TRANS64.TRYWAIT P0, [R3+URZ+0x31c40], R2 ;  /* 0x031c4002030075a7 */ /* 0x000e64000800017f */
[----:B-1----:R-:W-:Y:S05]  /*239c0*/  @!P0 BRA `(.L_x_11970) ;  /* 0x0000003c00dc8947 */ /* 0x002fea0003800000 */
.L_x_12098:
[----:B------:R-:W-:Y:S05]  /*239d0*/  BSYNC B2 ;  /* 0x0000000000027941 */ /* 0x000fea0003800000 */
.L_x_11969:
        /* <DEDUP_REMOVED lines=11> */
.L_x_11972:
[----:B------:R-:W-:Y:S05]  /*23a90*/  BSYNC B2 ;  /* 0x0000000000027941 */ /* 0x000fea0003800000 */
.L_x_11971:
        /* <DEDUP_REMOVED lines=11> */
.L_x_11973:
        /* <DEDUP_REMOVED lines=16> */
.L_x_11974:
        /* <DEDUP_REMOVED lines=16> */
.L_x_11975:
        /* <DEDUP_REMOVED lines=15> */
.L_x_12099:
[----:B------:R-:W-:Y:S05]  /*23e40*/  BSYNC B2 ;  /* 0x0000000000027941 */ /* 0x000fea0003800000 */
.L_x_11976:
        /* <DEDUP_REMOVED lines=10> */
.L_x_11978:
[----:B------:R-:W2:Y:S01]  /*23ef0*/  LDL R3, [R1] ;  /* 0x0000000001037983 */ /* 0x000ea20000100800 */
[----:B------:R-:W-:Y:S01]  /*23f00*/  BSSY B2, `(.L_x_11979) ;  /* 0x0000004000027945 */ /* 0x000fe20003800000 */
[----:B--2---:R-:W-:-:S13]  /*23f10*/  LOP3.LUT P0, RZ, R3, 0x8, RZ, 0xc0, !PT ;  /* 0x0000000803ff7812 */ /* 0x004fda000780c0ff */
[----:B------:R-:W-:Y:S05]  /*23f20*/  @P0 BRA `(.L_x_11980) ;  /* 0x0000000000040947 */ /* 0x000fea0003800000 */
[----:B------:R-:W-:Y:S01]  /*23f30*/  BPT.TRAP 0x1 ;  /* 0x000000040000795c */ /* 0x000fe20000300000 */
.L_x_11980:
[----:B------:R-:W-:Y:S05]  /*23f40*/  BSYNC B2 ;  /* 0x0000000000027941 */ /* 0x000fea0003800000 */
.L_x_11979:
        /* <DEDUP_REMOVED lines=10> */
.L_x_11981:
        /* <DEDUP_REMOVED lines=15> */
.L_x_11982:
        /* <DEDUP_REMOVED lines=15> */
.L_x_11983:
        /* <DEDUP_REMOVED lines=12> */
.L_x_11967:
[----:B------:R-:W-:Y:S05]  /*24290*/  BSYNC B1 ;  /* 0x0000000000017941 */ /* 0x000fea0003800000 */
.L_x_11966:
[----:B------:R-:W2:Y:S01]  /*242a0*/  LDL R2, [R1+0x10] ;  /* 0x0000100001027983 */ /* 0x000ea20000100800 */
[----:B------:R-:W-:Y:S01]  /*242b0*/  VIADD R0, R0, 0xfffffffe ;  /* 0xfffffffe00007836 */ /* 0x000fe20000000000 */
[----:B--2---:R-:W-:-:S13]  /*242c0*/  ISETP.GT.AND P0, PT, R8, R2, PT ;  /* 0x000000020800720c */ /* 0x004fda0003f04270 */
[----:B------:R-:W-:Y:S05]  /*242d0*/  @P0 BRA `(.L_x_11984) ;  /* 0xffffffe800580947 */ /* 0x000fea000383ffff */
.L_x_11927:
[----:B------:R-:W-:Y:S05]  /*242e0*/  BSYNC B0 ;  /* 0x0000000000007941 */ /* 0x000fea0003800000 */
.L_x_11926:
        /* <DEDUP_REMOVED lines=17> */
.L_x_11986:
[----:B------:R-:W-:Y:S05]  /*24400*/  BSYNC B0 ;  /* 0x0000000000007941 */ /* 0x000fea0003800000 */
.L_x_11985:
[----:B------:R-:W2:Y:S01]  /*24410*/  LDL R0, [R1] ;  /* 0x0000000001007983 */ /* 0x000ea20000100800 */
[----:B------:R-:W-:Y:S01]  /*24420*/  BSSY B0, `(.L_x_11987) ;  /* 0x000004b000007945 */ /* 0x000fe20003800000 */
[----:B--2---:R-:W-:-:S13]  /*24430*/  LOP3.LUT P0, RZ, R0, 0x4, RZ, 0xc0, !PT ;  /* 0x0000000400ff7812 */ /* 0x004fda000780c0ff */
[----:B------:R-:W-:Y:S05]  /*24440*/  @!P0 BRA `(.L_x_11988) ;  /* 0x0000000400208947 */ /* 0x000fea0003800000 */
[----:B------:R-:W-:Y:S01]  /*24450*/  IMAD R0, R18, 0x8, R16 ;  /* 0x0000000812007824 */ /* 0x000fe200078e0210 */
[----:B------:R-:W-:Y:S01]  /*24460*/  SHF.L.U32 R3, R28, 0x1f, RZ ;  /* 0x0000001f1c037819 */ /* 0x000fe200000006ff */
[----:B------:R-:W-:Y:S03]  /*24470*/  BSSY B1, `(.L_x_11989) ;  /* 0x0000003000017945 */ /* 0x000fe60003800000 */
[----:B------:R-:W1:Y:S02]  /*24480*/  SYNCS.PHASECHK.TRANS64.TRYWAIT P0, [R0+URZ+0x31c60], R3 ;  /* 0x031c6003000075a7 */ /* 0x000e64000800017f */
[----:B-1----:R-:W-:Y:S05]  /*24490*/  @!P0 BRA `(.L_x_11990) ;  /* 0x0000003400508947 */ /* 0x002fea0003800000 */
.L_x_12100:
[----:B------:R-:W-:Y:S05]  /*244a0*/  BSYNC B1 ;  /* 0x0000000000017941 */ /* 0x000fea0003800000 */
.L_x_11989:
[----:B------:R-:W2:Y:S02]  /*244b0*/  S2R R2, SR_TID.X ;  /* 0x0000000000027919 */ /* 0x000ea40000002100 */
[----:B--2---:R-:W-:Y:S02]  /*244c0*/  LOP3.LUT R4, R2, 0x7f, RZ, 0xc0, !PT ;  /* 0x0000007f02047812 */ /* 0x004fe400078ec0ff */
[----:B------:R-:W2:Y:S02]  /*244d0*/  LDL R2, [R1+0x1c] ;  /* 0x00001c0001027983 */ /* 0x000ea40000100800 */
[----:B------:R-:W-:-:S13]  /*244e0*/  ISETP.NE.AND P0, PT, R4, RZ, PT ;  /* 0x000000ff0400720c */ /* 0x000fda0003f05270 */
[----:B-1----:R-:W-:-:S04]  /*244f0*/  @!P0 IMAD.MOV.U32 R3, RZ, RZ, 0x6c00 ;  /* 0x00006c00ff038424 */ /* 0x002fc800078e00ff */
[----:B------:R1:W-:Y:S01]  /*24500*/  @!P0 SYNCS.ARRIVE.TRANS64 RZ, [R0+URZ+0x31c50], R3 ;  /* 0x031c500300ff89a7 */ /* 0x0003e2000800003f */
[----:B--2---:R-:W-:-:S04]  /*24510*/  PRMT R2, R2, 0x9910, RZ ;  /* 0x0000991002027816 */ /* 0x004fc800000000ff */
[----:B------:R-:W-:-:S13]  /*24520*/  ISETP.NE.AND P0, PT, R2, 0x2, PT ;  /* 0x000000020200780c */ /* 0x000fda0003f05270 */
[----:B-1----:R-:W-:Y:S05]  /*24530*/  @P0 BRA `(.L_x_11991) ;  /* 0x0000000000040947 */ /* 0x002fea0003800000 */
[----:B------:R-:W-:Y:S01]  /*24540*/  BPT.TRAP 0x1 ;  /* 0x000000040000795c */ /* 0x000fe20000300000 */
.L_x_11991:
[----:B------:R-:W2:Y:S01]  /*24550*/  LDL R2, [R1] ;  /* 0x0000000001027983 */ /* 0x000ea20000100800 */
[----:B------:R-:W-:Y:S01]  /*24560*/  BSSY B1, `(.L_x_11992) ;  /* 0x0000004000017945 */ /* 0x000fe20003800000 */
[----:B--2---:R-:W-:-:S13]  /*24570*/  LOP3.LUT P0, RZ, R2, 0x8, RZ, 0xc0, !PT ;  /* 0x0000000802ff7812 */ /* 0x004fda000780c0ff */
[----:B------:R-:W-:Y:S05]  /*24580*/  @P0 BRA `(.L_x_11993) ;  /* 0x0000000000040947 */ /* 0x000fea0003800000 */
[----:B------:R-:W-:Y:S01]  /*24590*/  BPT.TRAP 0x1 ;  /* 0x000000040000795c */ /* 0x000fe20000300000 */
.L_x_11993:
[----:B------:R-:W-:Y:S05]  /*245a0*/  BSYNC B1 ;  /* 0x0000000000017941 */ /* 0x000fea0003800000 */
.L_x_11992:
        /* <DEDUP_REMOVED lines=10> */
.L_x_11994:
        /* <DEDUP_REMOVED lines=15> */
.L_x_11995:
        /* <DEDUP_REMOVED lines=15> */
.L_x_11996:
        /* <DEDUP_REMOVED lines=10> */
.L_x_11988:
[----:B------:R-:W-:Y:S05]  /*248d0*/  BSYNC B0 ;  /* 0x0000000000007941 */ /* 0x000fea0003800000 */
.L_x_11987:
[----:B------:R-:W-:-:S05]  /*248e0*/  VIADD R18, R18, 0x1 ;  /* 0x0000000112127836 */ /* 0x000fca0000000000 */
[----:B------:R-:W-:-:S04]  /*248f0*/  ISETP.NE.AND P0, PT, R18, 0x2, PT ;  /* 0x000000021200780c */ /* 0x000fc80003f05270 */
[----:B------:R-:W-:Y:S02]  /*24900*/  SEL R3, RZ, 0x1, P0 ;  /* 0x00000001ff037807 */ /* 0x000fe40000000000 */
[----:B------:R-:W-:Y:S02]  /*24910*/  SEL R18, R18, RZ, P0 ;  /* 0x000000ff12127207 */ /* 0x000fe40000000000 */
[----:B------:R-:W-:-:S07]  /*24920*/  LOP3.LUT R28, R28, R3, RZ, 0x3c, !PT ;  /* 0x000000031c1c7212 */ /* 0x000fce00078e3cff */
.L_x_11908:
[----:B------:R-:W-:Y:S05]  /*24930*/  BSYNC B7 ;  /* 0x0000000000077941 */ /* 0x000fea0003800000 */
.L_x_11906:
        /* <DEDUP_REMOVED lines=12> */
.L_x_11997:
        /* <DEDUP_REMOVED lines=9> */
[----:B--2---:R-:W2:Y:S01]  /*24a90*/  @!P0 LDC.64 R4, c[0x0][0xc78] ;  /* 0x00031e00ff048b82 */ /* 0x004ea20000000a00 */
[----:B0-----:R-:W-:-:S05]  /*24aa0*/  @!P0 IMAD.WIDE R2, R9, 0x4, R2 ;  /* 0x0000000409028825 */ /* 0x001fca00078e0202 */
[----:B------:R2:W3:Y:S02]  /*24ab0*/  @!P0 LDG.E R7, desc[UR60][R2.64] ;  /* 0x0000003c02078981 */ /* 0x0004e4000c1e1900 */
[----:B--2---:R-:W-:-:S05]  /*24ac0*/  @!P0 IMAD.WIDE R2, R9, 0x4, R4 ;  /* 0x0000000409028825 */ /* 0x004fca00078e0204 */
[----:B------:R-:W2:Y:S01]  /*24ad0*/  @!P0 LDG.E R4, desc[UR60][R2.64] ;  /* 0x0000003c02048981 */ /* 0x000ea2000c1e1900 */
        /* <DEDUP_REMOVED lines=28> */
.L_x_12110:
[----:B------:R-:W-:Y:S02]  /*24ca0*/  ULDC UR4, c[0x0][0xc38] ;  /* 0x00030e0000047ab9 */ /* 0x000fe40000000800 */
[----:B------:R-:W-:-:S04]  /*24cb0*/  IMAD.U32 R4, RZ, RZ, UR4 ;  /* 0x00000004ff047e24 */ /* 0x000fc8000f8e00ff */
[----:B--2---:R-:W-:-:S04]  /*24cc0*/  IMAD R3, R14, R4, RZ ;  /* 0x000000040e037224 */ /* 0x004fc800078e02ff */
[----:B------:R-:W-:-:S05]  /*24cd0*/  IMAD.IADD R6, R6, 0x1, R3 ;  /* 0x0000000106067824 */ /* 0x000fca00078e0203 */
[----:B------:R-:W-:-:S13]  /*24ce0*/  ISETP.GT.AND P4, PT, R6, R0, PT ;  /* 0x000000000600720c */ /* 0x000fda0003f84270 */
[----:B------:R-:W-:Y:S05]  /*24cf0*/  @P4 BRA `(.L_x_12000) ;  /* 0x0000000000a84947 */ /* 0x000fea0003800000 */
.L_x_12003:
[----:B0-----:R-:W0:Y:S01]  /*24d00*/  LDC R2, c[0x0][0xc3c] ;  /* 0x00030f00ff027b82 */ /* 0x001e220000000800 */
[----:B------:R-:W-:-:S05]  /*24d10*/  VIADD R27, R27, 0x1f ;  /* 0x0000001f1b1b7836 */ /* 0x000fca0000000000 */
[----:B0-----:R-:W-:-:S13]  /*24d20*/  ISETP.GE.AND P4, PT, R27, R2, PT ;  /* 0x000000021b00720c */ /* 0x001fda0003f86270 */
[----:B------:R-:W-:Y:S05]  /*24d30*/  @P4 BRA `(.L_x_12001) ;  /* 0x0000000800c44947 */ /* 0x000fea0003800000 */
[----:B------:R-:W2:Y:S01]  /*24d40*/  LDL R3, [R1+0xc] ;  /* 0x00000c0001037983 */ /* 0x000ea20000100800 */
[----:B------:R-:W-:Y:S02]  /*24d50*/  IMAD.MOV.U32 R25, RZ, RZ, RZ ;  /* 0x000000ffff197224 */ /* 0x000fe400078e00ff */
[----:B------:R-:W-:Y:S02]  /*24d60*/  IMAD.MOV.U32 R5, RZ, RZ, RZ ;  /* 0x000000ffff057224 */ /* 0x000fe400078e00ff */
[----:B--2---:R-:W-:-:S05]  /*24d70*/  IMAD.IADD R4, R27, 0x1, R3 ;  /* 0x000000011b047824 */ /* 0x004fca00078e0203 */
[----:B------:R-:W-:-:S13]  /*24d80*/  ISETP.GE.OR P4, PT, R4, R2, !P5 ;  /* 0x000000020400720c */ /* 0x000fda0006f86670 */
[----:B------:R-:W0:Y:S02]  /*24d90*/  @!P4 LDC.64 R2, c[0x0][0xc80] ;  /* 0x00032000ff02cb82 */ /* 0x000e240000000a00 */
[----:B0-----:R-:W-:-:S05]  /*24da0*/  @!P4 IMAD.WIDE R2, R4, 0x4, R2 ;  /* 0x000000040402c825 */ /* 0x001fca00078e0202 */
[----:B------:R0:W2:Y:S02]  /*24db0*/  @!P4 LDG.E R25, desc[UR60][R2.64] ;  /* 0x0000003c0219c981 */ /* 0x0000a4000c1e1900 */
[----:B0-----:R-:W0:Y:S02]  /*24dc0*/  @!P4 LDC.64 R2, c[0x0][0xc78] ;  /* 0x00031e00ff02cb82 */ /* 0x001e240000000a00 */
[----:B0-----:R-:W-:-:S05]  /*24dd0*/  @!P4 IMAD.WIDE R2, R4, 0x4, R2 ;  /* 0x000000040402c825 */ /* 0x001fca00078e0202 */
[----:B------:R-:W2:Y:S01]  /*24de0*/  @!P4 LDG.E R5, desc[UR60][R2.64] ;  /* 0x0000003c0205c981 */ /* 0x000ea2000c1e1900 */
[----:B------:R-:W-:Y:S01]  /*24df0*/  UMOV UR4, 0xffffffff ;  /* 0xffffffff00047882 */ /* 0x000fe20000000000 */
[----:B--2---:R-:W-:Y:S02]  /*24e00*/  IMAD R13, R5, R25, RZ ;  /* 0x00000019050d7224 */ /* 0x004fe400078e02ff */
[----:B------:R-:W-:Y:S05]  /*24e10*/  BRA.DIV UR4, `(.L_x_12002) ;  /* 0x00000032043c7947 */ /* 0x000fea000b800000 */
[----:B------:R-:W2:Y:S04]  /*24e20*/  LDL R3, [R1] ;  /* 0x0000000001037983 */ /* 0x000ea80000100800 */
[----:B------:R-:W0:Y:S01]  /*24e30*/  SHFL.UP PT, R14, R13, 0x1, RZ ;  /* 0x042000000d0e7989 */ /* 0x000e2200000e00ff */
[----:B--2---:R-:W-:-:S04]  /*24e40*/  LOP3.LUT P4, RZ, R3, 0x1, RZ, 0xc0, !PT ;  /* 0x0000000103ff7812 */ /* 0x004fc8000788c0ff */
        /* <DEDUP_REMOVED lines=15> */
.L_x_12118:
[----:B------:R-:W-:Y:S02]  /*24f40*/  ULDC UR4, c[0x0][0xc38] ;  /* 0x00030e0000047ab9 */ /* 0x000fe40000000800 */
[----:B------:R-:W-:-:S04]  /*24f50*/  IMAD.U32 R4, RZ, RZ, UR4 ;  /* 0x00000004ff047e24 */ /* 0x000fc8000f8e00ff */
[----:B--2---:R-:W-:-:S04]  /*24f60*/  IMAD R3, R14, R4, RZ ;  /* 0x000000040e037224 */ /* 0x004fc800078e02ff */
[----:B------:R-:W-:-:S05]  /*24f70*/  IMAD.IADD R6, R3, 0x1, R6 ;  /* 0x0000000103067824 */ /* 0x000fca00078e0206 */
[----:B------:R-:W-:-:S13]  /*24f80*/  ISETP.GT.AND P4, PT, R6, R0, PT ;  /* 0x000000000600720c */ /* 0x000fda0003f84270 */
[----:B------:R-:W-:Y:S05]  /*24f90*/  @!P4 BRA `(.L_x_12003) ;  /* 0xfffffffc0058c947 */ /* 0x000fea000383ffff */
.L_x_12000:
[----:B------:R-:W-:Y:S01]  /*24fa0*/  IMAD.IADD R6, R6, 0x1, -R3 ;  /* 0x0000000106067824 */ /* 0x000fe200078e0a03 */
[----:B------:R-:W-:-:S03]  /*24fb0*/  UMOV UR4, 0xffffffff ;  /* 0xffffffff00047882 */ /* 0x000fc60000000000 */
[----:B------:R-:W-:-:S05]  /*24fc0*/  IMAD R3, R2, R4, R6 ;  /* 0x0000000402037224 */ /* 0x000fca00078e0206 */
[----:B------:R-:W-:Y:S01]  /*24fd0*/  ISETP.GT.AND P6, PT, R3, R0, PT ;  /* 0x000000000300720c */ /* 0x000fe20003fc4270 */
[----:B------:R-:W-:-:S12]  /*24fe0*/  BRA.DIV UR4, `(.L_x_12004) ;  /* 0x0000003204887947 */ /* 0x000fd8000b800000 */
[----:B------:R-:W-:-:S04]  /*24ff0*/  VOTE.ANY R3, PT, !P6 ;  /* 0x0000000000037806 */ /* 0x000fc800070e0100 */
[----:B------:R-:W2:Y:S02]  /*25000*/  POPC R7, R3 ;  /* 0x0000000300077309 */ /* 0x000ea40000000000 */
[----:B--2---:R2:W3:Y:S01]  /*25010*/  SHFL.IDX PT, R25, R25, R7, 0x1f ;  /* 0x00001f0719197589 */ /* 0x0044e200000e0000 */
[----:B------:R-:W-:-:S03]  /*25020*/  IMAD.IADD R27, R7, 0x1, R27 ;  /* 0x00000001071b7824 */ /* 0x000fc600078e021b */
[----:B------:R2:W4:Y:S04]  /*25030*/  SHFL.IDX PT, R5, R5, R7, 0x1f ;  /* 0x00001f0705057589 */ /* 0x00052800000e0000 */
.L_x_12123:
[----:B------:R-:W-:-:S13]  /*25040*/  ISETP.NE.AND P0, PT, R3, RZ, PT ;  /* 0x000000ff0300720c */ /* 0x000fda0003f05270 */
[----:B------:R-:W-:Y:S05]  /*25050*/  @!P0 BRA `(.L_x_12005) ;  /* 0x0000000000108947 */ /* 0x000fea0003800000 */
[----:B------:R-:W-:Y:S01]  /*25060*/  UMOV UR4, 0xffffffff ;  /* 0xffffffff00047882 */ /* 0x000fe20000000000 */
[----:B------:R-:W-:Y:S02]  /*25070*/  VIADD R12, R7, 0xffffffff ;  /* 0xffffffff070c7836 */ /* 0x000fe40000000000 */
[----:B------:R-:W-:Y:S05]  /*25080*/  BRA.DIV UR4, `(.L_x_12006) ;  /* 0x0000003204c07947 */ /* 0x000fea000b800000 */
[----:B------:R0:W0:Y:S02]  /*25090*/  SHFL.IDX PT, R24, R2, R12, 0x1f ;  /* 0x00001f0c02187589 */ /* 0x00002400000e0000 */
.L_x_12005:
[----:B----4-:R-:W-:Y:S01]  /*250a0*/  ISETP.NE.AND P0, PT, R5, 0x1, PT ;  /* 0x000000010500780c */ /* 0x010fe20003f05270 */
[----:B0-----:R-:W-:-:S04]  /*250b0*/  IMAD R24, R24, R4, R6 ;  /* 0x0000000418187224 */ /* 0x001fc800078e0206 */
[----:B------:R-:W-:-:S08]  /*250c0*/  IMAD.IADD R0, R0, 0x1, -R24 ;  /* 0x0000000100007824 */ /* 0x000fd000078e0a18 */
[----:B------:R-:W-:Y:S05]  /*250d0*/  @!P0 BRA `(.L_x_12007) ;  /* 0x0000000000dc8947 */ /* 0x000fea0003800000 */
[-C--:B---3--:R-:W-:Y:S01]  /*250e0*/  IABS R6, R25.reuse ;  /* 0x0000001900067213 */ /* 0x088fe20000000000 */
[----:B------:R-:W-:Y:S01]  /*250f0*/  IMAD.MOV.U32 R2, RZ, RZ, RZ ;  /* 0x000000ffff027224 */ /* 0x000fe200078e00ff */
[----:B------:R-:W-:Y:S02]  /*25100*/  IABS R8, R25 ;  /* 0x0000001900087213 */ /* 0x000fe40000000000 */
[----:B------:R-:W0:Y:S03]  /*25110*/  I2F.RP R4, R6 ;  /* 0x0000000600047306 */ /* 0x000e260000209400 */
[----:B------:R-:W-:-:S05]  /*25120*/  IMAD.MOV R8, RZ, RZ, -R8 ;  /* 0x000000ffff087224 */ /* 0x000fca00078e0a08 */
[----:B0-----:R-:W2:Y:S02]  /*25130*/  MUFU.RCP R4, R4 ;  /* 0x0000000400047308 */ /* 0x001ea40000001000 */
[----:B--2---:R-:W-:-:S06]  /*25140*/  VIADD R7, R4, 0xffffffe ;  /* 0x0ffffffe04077836 */ /* 0x004fcc0000000000 */
[----:B------:R-:W0:Y:S02]  /*25150*/  F2I.FTZ.U32.TRUNC.NTZ R3, R7 ;  /* 0x0000000700037305 */ /* 0x000e24000021f000 */
[----:B0-----:R-:W-:-:S04]  /*25160*/  IMAD.MOV R9, RZ, RZ, -R3 ;  /* 0x000000ffff097224 */ /* 0x001fc800078e0a03 */
[----:B------:R-:W-:-:S04]  /*25170*/  IMAD R9, R9, R6, RZ ;  /* 0x0000000609097224 */ /* 0x000fc800078e02ff */
[----:B------:R-:W-:Y:S01]  /*25180*/  IMAD.HI.U32 R2, R3, R9, R2 ;  /* 0x0000000903027227 */ /* 0x000fe200078e0002 */
[----:B------:R-:W-:-:S05]  /*25190*/  IABS R3, R0 ;  /* 0x0000000000037213 */ /* 0x000fca0000000000 */
[----:B------:R-:W-:-:S04]  /*251a0*/  IMAD.HI.U32 R4, R2, R3, RZ ;  /* 0x0000000302047227 */ /* 0x000fc800078e00ff */
[----:B------:R-:W-:Y:S02]  /*251b0*/  IMAD R3, R4, R8, R3 ;  /* 0x0000000804037224 */ /* 0x000fe400078e0203 */
[----:B------:R-:W-:-:S03]  /*251c0*/  IMAD.MOV.U32 R2, RZ, RZ, RZ ;  /* 0x000000ffff027224 */ /* 0x000fc600078e00ff */
        /* <DEDUP_REMOVED lines=9> */
[----:B0-----:R-:W-:Y:S01]  /*25260*/  VIADD R8, R7, 0xffffffe ;  /* 0x0ffffffe07087836 */ /* 0x001fe20000000000 */
[----:B------:R-:W-:-:S05]  /*25270*/  IABS R7, R5 ;  /* 0x0000000500077213 */ /* 0x000fca0000000000 */
[----:B------:R-:W0:Y:S01]  /*25280*/  F2I.FTZ.U32.TRUNC.NTZ R3, R8 ;  /* 0x0000000800037305 */ /* 0x000e22000021f000 */
[----:B------:R-:W-:Y:S02]  /*25290*/  IMAD.MOV R7, RZ, RZ, -R7 ;  /* 0x000000ffff077224 */ /* 0x000fe400078e0a07 */
[----:B0-----:R-:W-:-:S04]  /*252a0*/  IMAD.MOV R9, RZ, RZ, -R3 ;  /* 0x000000ffff097224 */ /* 0x001fc800078e0a03 */
[----:B------:R-:W-:-:S04]  /*252b0*/  IMAD R9, R9, R6, RZ ;  /* 0x0000000609097224 */ /* 0x000fc800078e02ff */
[----:B------:R-:W-:Y:S01]  /*252c0*/  IMAD.HI.U32 R2, R3, R9, R2 ;  /* 0x0000000903027227 */ /* 0x000fe200078e0002 */
[----:B------:R-:W-:-:S04]  /*252d0*/  LOP3.LUT R3, R0, R25, RZ, 0x3c, !PT ;  /* 0x0000001900037212 */ /* 0x000fc800078e3cff */
        /* <DEDUP_REMOVED lines=23> */
.L_x_12007:
[----:B------:R-:W0:Y:S02]  /*25450*/  LDC.64 R2, c[0x0][0xc90] ;  /* 0x00032400ff027b82 */ /* 0x000e240000000a00 */
[----:B0-----:R-:W-:-:S05]  /*25460*/  IMAD.WIDE R2, R27, 0x4, R2 ;  /* 0x000000041b027825 */ /* 0x001fca00078e0202 */
[----:B------:R0:W3:Y:S02]  /*25470*/  LDG.E R6, desc[UR60][R2.64] ;  /* 0x0000003c02067981 */ /* 0x0000e4000c1e1900 */
[----:B0-----:R-:W-:Y:S02]  /*25480*/  IMAD.MOV.U32 R2, RZ, RZ, RZ ;  /* 0x000000ffff027224 */ /* 0x001fe400078e00ff */
[----:B---3--:R-:W-:-:S05]  /*25490*/  IMAD R5, R25, R6, RZ ;  /* 0x0000000619057224 */ /* 0x008fca00078e02ff */
[----:B--2---:R-:W-:-:S04]  /*254a0*/  IABS R7, R5 ;  /* 0x0000000500077213 */ /* 0x004fc80000000000 */
        /* <DEDUP_REMOVED lines=19> */
[----:B------:R-:W-:-:S06]  /*255e0*/  IMAD.MOV.U32 R2, RZ, RZ, RZ ;  /* 0x000000ffff027224 */ /* 0x000fcc00078e00ff */
[----:B------:R-:W-:-:S04]  /*255f0*/  @P0 VIADD R9, R9, 0x1 ;  /* 0x0000000109090836 */ /* 0x000fc80000000000 */
[----:B------:R-:W-:-:S04]  /*25600*/  IMAD.MOV.U32 R7, RZ, RZ, R9 ;  /* 0x000000ffff077224 */ /* 0x000fc800078e0009 */
[----:B------:R-:W-:Y:S01]  /*25610*/  @!P1 IMAD.MOV R7, RZ, RZ, -R7 ;  /* 0x000000ffff079224 */ /* 0x000fe200078e0a07 */
[----:B------:R-:W-:-:S05]  /*25620*/  @!P2 LOP3.LUT R7, RZ, R5, RZ, 0x33, !PT ;  /* 0x00000005ff07a212 */ /* 0x000fca00078e33ff */
[----:B------:R-:W-:Y:S02]  /*25630*/  IMAD R8, R6, R7, RZ ;  /* 0x0000000706087224 */ /* 0x000fe400078e02ff */
[----:B------:R-:W-:Y:S02]  /*25640*/  IMAD.MOV R7, RZ, RZ, -R7 ;  /* 0x000000ffff077224 */ /* 0x000fe400078e0a07 */
[----:B------:R-:W-:Y:S02]  /*25650*/  IMAD.MOV R3, RZ, RZ, -R8 ;  /* 0x000000ffff037224 */ /* 0x000fe400078e0a08 */
[----:B------:R-:W-:-:S03]  /*25660*/  IMAD R5, R5, R7, R0 ;  /* 0x0000000705057224 */ /* 0x000fc600078e0200 */
[----:B------:R-:W-:-:S04]  /*25670*/  VIADDMNMX R4, R3, R4, R6, PT ;  /* 0x0000000403047246 */ /* 0x000fc80003800106 */
        /* <DEDUP_REMOVED lines=8> */
[----:B------:R-:W-:-:S04]  /*25700*/  IMAD R7, R7, R6, RZ ;  /* 0x0000000607077224 */ /* 0x000fc800078e02ff */
[----:B------:R-:W-:Y:S01]  /*25710*/  IMAD.HI.U32 R2, R3, R7, R2 ;  /* 0x0000000703027227 */ /* 0x000fe200078e0002 */
[----:B------:R-:W-:-:S05]  /*25720*/  IABS R3, R5 ;  /* 0x0000000500037213 */ /* 0x000fca0000000000 */
[----:B------:R-:W-:-:S04]  /*25730*/  IMAD.HI.U32 R2, R2, R3, RZ ;  /* 0x0000000302027227 */ /* 0x000fc800078e00ff */
[----:B------:R-:W-:Y:S01]  /*25740*/  IMAD R3, R2, R0, R3 ;  /* 0x0000000002037224 */ /* 0x000fe200078e0203 */
[----:B------:R-:W-:Y:S02]  /*25750*/  LOP3.LUT R0, R5, R4, RZ, 0x3c, !PT ;  /* 0x0000000405007212 */ /* 0x000fe400078e3cff */
[----:B------:R-:W-:Y:S02]  /*25760*/  IADD3 R5, R8, 0x1000000, R5 ;  /* 0x0100000008057810 */ /* 0x000fe40007ffe005 */
        /* <DEDUP_REMOVED lines=11> */
.L_x_12008:
[----:B------:R-:W-:-:S05]  /*25820*/  LOP3.LUT R2, RZ, R2, RZ, 0x33, !PT ;  /* 0x00000002ff027212 */ /* 0x000fca00078e33ff */
[----:B------:R-:W-:Y:S01]  /*25830*/  IMAD.IADD R25, R25, 0x1, R2 ;  /* 0x0000000119197824 */ /* 0x000fe200078e0202 */
[----:B------:R-:W-:Y:S06]  /*25840*/  BRA `(.L_x_12009) ;  /* 0x00000000001c7947 */ /* 0x000fec0003800000 */
.L_x_12001:
[----:B------:R-:W-:Y:S01]  /*25850*/  UMOV UR4, URZ ;  /* 0x0000003f00047c82 */ /* 0x000fe20008000000 */
[----:B------:R-:W-:Y:S01]  /*25860*/  UMOV UR5, URZ ;  /* 0x0000003f00057c82 */ /* 0x000fe20008000000 */
[----:B------:R-:W-:Y:S01]  /*25870*/  ULDC UR6, c[0x0][0xc3c] ;  /* 0x00030f0000067ab9 */ /* 0x000fe20000000800 */
[----:B------:R-:W-:Y:S02]  /*25880*/  IMAD.MOV.U32 R24, RZ, RZ, R0 ;  /* 0x000000ffff187224 */ /* 0x000fe400078e0000 */
[----:B------:R-:W-:Y:S02]  /*25890*/  IMAD.U32 R25, RZ, RZ, UR4 ;  /* 0x00000004ff197e24 */ /* 0x000fe4000f8e00ff */
[----:B------:R-:W-:Y:S02]  /*258a0*/  IMAD.U32 R26, RZ, RZ, UR5 ;  /* 0x00000005ff1a7e24 */ /* 0x000fe4000f8e00ff */
[----:B------:R-:W-:-:S07]  /*258b0*/  IMAD.U32 R27, RZ, RZ, UR6 ;  /* 0x00000006ff1b7e24 */ /* 0x000fce000f8e00ff */
.L_x_12009:
        /* <DEDUP_REMOVED lines=9> */
.L_x_11998:
[----:B------:R-:W-:Y:S02]  /*25950*/  ULDC UR4, c[0x0][0xc3c] ;  /* 0x00030f0000047ab9 */ /* 0x000fe40000000800 */
[----:B----4-:R-:W-:-:S13]  /*25960*/  ISETP.GE.AND P0, PT, R27, UR4, PT ;  /* 0x000000041b007c0c */ /* 0x010fda000bf06270 */
[----:B------:R-:W-:Y:S05]  /*25970*/  @!P0 BRA `(.L_x_12010) ;  /* 0xffffff8800e88947 */ /* 0x000fea000383ffff */
[----:B------:R-:W-:Y:S05]  /*25980*/  BSYNC B8 ;  /* 0x0000000000087941 */ /* 0x000fea0003800000 */
.L_x_11858:
[----:B0-----:R-:W4:Y:S01]  /*25990*/  LDL.LU R0, [R1+0x44] ;  /* 0x0000440001007983 */ /* 0x001f220000300800 */
[----:B------:R-:W-:Y:S01]  /*259a0*/  BSSY B0, `(.L_x_12011) ;  /* 0x000000b000007945 */ /* 0x000fe20003800000 */
[----:B--2---:R-:W0:Y:S01]  /*259b0*/  S2R R5, SR_CgaCtaId ;  /* 0x0000000000057919 */ /* 0x004e220000008800 */
[----:B----4-:R-:W-:-:S05]  /*259c0*/  VIADD R0, R0, 0x1 ;  /* 0x0000000100007836 */ /* 0x010fca0000000000 */
        /* <DEDUP_REMOVED lines=8> */
.L_x_12126:
[----:B------:R-:W-:Y:S05]  /*25a50*/  BSYNC B0 ;  /* 0x0000000000007941 */ /* 0x000fea0003800000 */
.L_x_12011:
[----:B------:R-:W-:-:S03]  /*25a60*/  UMOV UR4, 0xffffffff ;  /* 0xffffffff00047882 */ /* 0x000fc60000000000 */
[----:B------:R-:W-:Y:S05]  /*25a70*/  BRA.DIV UR4, `(.L_x_12013) ;  /* 0x0000002a04807947 */ /* 0x000fea000b800000 */
[----:B0-----:R-:W0:Y:S02]  /*25a80*/  S2R R0, SR_TID.X ;  /* 0x0000000000007919 */ /* 0x001e240000002100 */
[----:B0-----:R-:W-:-:S04]  /*25a90*/  SHF.R.U32.HI R0, RZ, 0x5, R0 ;  /* 0x00000005ff007819 */ /* 0x001fc80000011600 */
[----:B------:R-:W-:-:S05]  /*25aa0*/  LOP3.LUT R0, R0, 0x3, RZ, 0xc0, !PT ;  /* 0x0000000300007812 */ /* 0x000fca00078ec0ff */
[----:B------:R0:W2:Y:S02]  /*25ab0*/  SHFL.IDX PT, R14, R0, RZ, 0x1f ;  /* 0x00001fff000e7589 */ /* 0x0000a400000e0000 */
.L_x_12129:
[----:B--2---:R-:W-:-:S13]  /*25ac0*/  ISETP.NE.AND P0, PT, R14, RZ, PT ;  /* 0x000000ff0e00720c */ /* 0x004fda0003f05270 */
[----:B------:R-:W-:Y:S05]  /*25ad0*/  @P0 BRA `(.L_x_11690) ;  /* 0x0000000000880947 */ /* 0x000fea0003800000 */
[----:B------:R-:W-:-:S03]  /*25ae0*/  UMOV UR4, 0xffffffff ;  /* 0xffffffff00047882 */ /* 0x000fc60000000000 */
[----:B------:R-:W-:Y:S05]  /*25af0*/  BRA.DIV UR4, `(.L_x_12014) ;  /* 0x0000002a04947947 */ /* 0x000fea000b800000 */
[----:B------:R-:W-:-:S13]  /*25b00*/  ELECT P6, URZ, PT ;  /* 0x00000000003f782f */ /* 0x000fda00038c0000 */
.L_x_12132:
[----:B------:R-:W-:Y:S05]  /*25b10*/  @!P6 BRA `(.L_x_11690) ;  /* 0x000000000078e947 */ /* 0x000fea0003800000 */
[----:B0-----:R-:W2:Y:S02]  /*25b20*/  LDL.LU R0, [R1+0x34] ;  /* 0x0000340001007983 */ /* 0x001ea40000300800 */
[----:B--2---:R-:W-:-:S04]  /*25b30*/  LOP3.LUT R0, R0, 0x2, RZ, 0xfc, !PT ;  /* 0x0000000200007812 */ /* 0x004fc800078efcff */
[----:B------:R-:W-:-:S13]  /*25b40*/  ISETP.NE.AND P2, PT, R0, 0x3, PT ;  /* 0x000000030000780c */ /* 0x000fda0003f45270 */
[----:B------:R-:W-:Y:S05]  /*25b50*/  @!P2 BRA `(.L_x_12015) ;  /* 0x000000000004a947 */ /* 0x000fea0003800000 */
[----:B------:R-:W-:Y:S01]  /*25b60*/  BPT.TRAP 0x1 ;  /* 0x000000040000795c */ /* 0x000fe20000300000 */
.L_x_12015:
        /* <DEDUP_REMOVED lines=12> */
.L_x_12133:
[----:B------:R-:W2:Y:S02]  /*25c30*/  SYNCS.PHASECHK.TRANS64.TRYWAIT P0, [R3+URZ], R0 ;  /* 0x00000000030075a7 */ /* 0x000ea4000800017f */
[----:B--2---:R-:W-:Y:S05]  /*25c40*/  @!P0 BRA `(.L_x_12017) ;  /* 0x0000002800748947 */ /* 0x004fea0003800000 */
.L_x_12134:
[----:B------:R-:W-:Y:S05]  /*25c50*/  @!P2 BRA `(.L_x_12018) ;  /* 0x000000000004a947 */ /* 0x000fea0003800000 */
[----:B------:R-:W-:Y:S01]  /*25c60*/  BPT.TRAP 0x1 ;  /* 0x000000040000795c */ /* 0x000fe20000300000 */
.L_x_12018:
[----:B--2---:R-:W-:-:S04]  /*25c70*/  VIADD R3, R9, 0x31c60 ;  /* 0x00031c6009037836 */ /* 0x004fc80000000000 */
[----:B------:R-:W-:-:S04]  /*25c80*/  IMAD R5, R18, 0x8, R3 ;  /* 0x0000000812057824 */ /* 0x000fc800078e0203 */
[----:B------:R-:W2:Y:S02]  /*25c90*/  SYNCS.PHASECHK.TRANS64.TRYWAIT P0, [R5+URZ], R2 ;  /* 0x00000002050075a7 */ /* 0x000ea4000800017f */
[----:B--2---:R-:W-:Y:S05]  /*25ca0*/  @!P0 BRA `(.L_x_12019) ;  /* 0x0000002800708947 */ /* 0x004fea0003800000 */
.L_x_12135:
[----:B------:R-:W-:-:S07]  /*25cb0*/  IMAD R3, R4, 0x8, R3 ;  /* 0x0000000804037824 */ /* 0x000fce00078e0203 */
.L_x_12020:
[----:B----4-:R4:W0:Y:S02]  /*25cc0*/  SYNCS.PHASECHK.TRANS64.TRYWAIT P0, [R3+URZ], R0 ;  /* 0x00000000030075a7 */ /* 0x010824000800017f */
[----:B0-----:R-:W-:Y:S05]  /*25cd0*/  @!P0 NANOSLEEP.SYNCS 0x989680 ;  /* 0x009896800000895d */ /* 0x001fea0003900000 */
[----:B------:R-:W0:Y:S02]  /*25ce0*/  @!P0 SYNCS.PHASECHK.TRANS64 P0, [R3+URZ], R0 ;  /* 0x00000000030085a7 */ /* 0x000e24000800007f */
[----:B0-----:R-:W-:Y:S05]  /*25cf0*/  @!P0 BRA `(.L_x_12020) ;  /* 0xfffffffc00f08947 */ /* 0x001fea000383ffff */
.L_x_11690:
[----:B------:R-:W-:Y:S05]  /*25d00*/  BSYNC B9 ;  /* 0x0000000000097941 */ /* 0x000fea0003800000 */
.L_x_11687:
[----:B------:R-:W-:Y:S05]  /*25d10*/  EXIT ;  /* 0x000000000000794d */ /* 0x000fea0003800000 */
.L_x_11708:
[----:B0-----:R0:W1:Y:S02]  /*25d20*/  SYNCS.PHASECHK.TRANS64.TRYWAIT P5, [R21+URZ+0x31c90], R87 ;  /* 0x031c9057150075a7 */ /* 0x00106400080a017f */
[----:B-1----:R-:W-:Y:S05]  /*25d30*/  @!P5 NANOSLEEP.SYNCS 0x989680 ;  /* 0x009896800000d95d */ /* 0x002fea0003900000 */
[----:B------:R-:W1:Y:S02]  /*25d40*/  @!P5 SYNCS.PHASECHK.TRANS64 P5, [R21+URZ+0x31c90], R87 ;  /* 0x031c90571500d5a7 */ /* 0x000e6400080a007f */
[----:B-1----:R-:W-:Y:S05]  /*25d50*/  @!P5 BRA `(.L_x_11708) ;  /* 0xfffffffc00f0d947 */ /* 0x002fea000383ffff */
[----:B------:R-:W-:Y:S05]  /*25d60*/  BRA `(.L_x_12021) ;  /* 0xfffffdd800307947 */ /* 0x000fea000383ffff */
.L_x_11736:
[----:B0-----:R0:W1:Y:S02]  /*25d70*/  SYNCS.PHASECHK.TRANS64.TRYWAIT P5, [R21+URZ+0x31c90], R87 ;  /* 0x031c9057150075a7 */ /* 0x00106400080a017f */
[----:B-1----:R-:W-:Y:S05]  /*25d80*/  @!P5 NANOSLEEP.SYNCS 0x989680 ;  /* 0x009896800000d95d */ /* 0x002fea0003900000 */
[----:B------:R-:W1:Y:S02]  /*25d90*/  @!P5 SYNCS.PHASECHK.TRANS64 P5, [R21+URZ+0x31c90], R87 ;  /* 0x031c90571500d5a7 */ /* 0x000e6400080a007f */
[----:B-1----:R-:W-:Y:S05]  /*25da0*/  @!P5 BRA `(.L_x_11736) ;  /* 0xfffffffc00f0d947 */ /* 0x002fea000383ffff */
[----:B------:R-:W-:Y:S05]  /*25db0*/  BRA `(.L_x_12022) ;  /* 0xfffffdf000c07947 */ /* 0x000fea000383ffff */
.L_x_11749:
[----:B0-----:R0:W1:Y:S02]  /*25dc0*/  SYNCS.PHASECHK.TRANS64.TRYWAIT P4, [R21+URZ+0x31c90], R87 ;  /* 0x031c9057150075a7 */ /* 0x001064000808017f */
[----:B-1----:R-:W-:Y:S05]  /*25dd0*/  @!P4 NANOSLEEP.SYNCS 0x989680 ;  /* 0x009896800000c95d */ /* 0x002fea0003900000 */
[----:B------:R-:W1:Y:S02]  /*25de0*/  @!P4 SYNCS.PHASECHK.TRANS64 P4, [R21+URZ+0x31c90], R87 ;  /* 0x031c90571500c5a7 */ /* 0x000e64000808007f */
[----:B-1----:R-:W-:Y:S05]  /*25df0*/  @!P4 BRA `(.L_x_11749) ;  /* 0xfffffffc00f0c947 */ /* 0x002fea000383ffff */
[----:B------:R-:W-:Y:S05]  /*25e00*/  BRA `(.L_x_12023) ;  /* 0xfffffe0c00647947 */ /* 0x000fea000383ffff */
.L_x_11753:
[----:B--2---:R2:W3:Y:S02]  /*25e10*/  SYNCS.PHASECHK.TRANS64.TRYWAIT P3, [R21+URZ+0x31cb0], R87 ;  /* 0x031cb057150075a7 */ /* 0x0044e4000806017f */
[----:B---3--:R-:W-:Y:S05]  /*25e20*/  @!P3 NANOSLEEP.SYNCS 0x989680 ;  /* 0x009896800000b95d */ /* 0x008fea0003900000 */
[----:B------:R-:W3:Y:S02]  /*25e30*/  @!P3 SYNCS.PHASECHK.TRANS64 P3, [R21+URZ+0x31cb0], R87 ;  /* 0x031cb0571500b5a7 */ /* 0x000ee4000806007f */
[----:B---3--:R-:W-:Y:S05]  /*25e40*/  @!P3 BRA `(.L_x_11753) ;  /* 0xfffffffc00f0b947 */ /* 0x008fea000383ffff */
[----:B------:R-:W-:Y:S05]  /*25e50*/  BRA `(.L_x_12024) ;  /* 0xfffffe1000107947 */ /* 0x000fea000383ffff */
.L_x_11761:
[----:B------:R-:W-:Y:S01]  /*25e60*/  BSSY B0, `(.L_x_12025) ;  /* 0x0000007000007945 */ /* 0x000fe20003800000 */
[----:B------:R-:W-:Y:S02]  /*25e70*/  IMAD.MOV.U32 R12, RZ, RZ, RZ ;  /* 0x000000ffff0c7224 */ /* 0x000fe400078e00ff */
[----:B------:R-:W-:Y:S02]  /*25e80*/  IMAD.MOV.U32 R11, RZ, RZ, 0x1f ;  /* 0x0000001fff0b7424 */ /* 0x000fe400078e00ff */
[----:B------:R-:W-:-:S07]  /*25e90*/  IMAD.MOV.U32 R15, RZ, RZ, -0x1 ;  /* 0xffffffffff0f7424 */ /* 0x000fce00078e00ff */
[----:B-----5:R-:W-:Y:S05]  /*25ea0*/  WARPSYNC.COLLECTIVE R15, `(.L_x_12026) ;  /* 0x000000000f087348 */ /* 0x020fea0003c00000 */
[----:B------:R0:W1:Y:S02]  /*25eb0*/  SHFL.IDX P6, R14, R13, R12, R11 ;  /* 0x0000000c0d0e7389 */ /* 0x00006400000c000b */
[----:B01---5:R-:W-:Y:S01]  /*25ec0*/  ENDCOLLECTIVE ;  /* 0x000000000000791b */ /* 0x023fe20003800000 */
.L_x_12026:
[----:B------:R-:W-:Y:S05]  /*25ed0*/  BSYNC B0 ;  /* 0x0000000000007941 */ /* 0x000fea0003800000 */
.L_x_12025:
[----:B------:R0:W-:Y:S01]  /*25ee0*/  STL [R1+0x4c], R14 ;  /* 0x00004c0e01007387 */ /* 0x0001e20000100800 */
[----:B------:R-:W-:Y:S05]  /*25ef0*/  BRA `(.L_x_12027) ;  /* 0xfffffe18006c7947 */ /* 0x000fea000383ffff */
.L_x_11772:
[----:B------:R-:W-:Y:S01]  /*25f00*/  BSSY B1, `(.L_x_12028) ;  /* 0x0000007000017945 */ /* 0x000fe20003800000 */
[----:B------:R-:W-:Y:S02]  /*25f10*/  IMAD.MOV.U32 R12, RZ, RZ, RZ ;  /* 0x000000ffff0c7224 */ /* 0x000fe400078e00ff */
[----:B------:R-:W-:Y:S02]  /*25f20*/  IMAD.MOV.U32 R11, RZ, RZ, 0x1e1f ;  /* 0x00001e1fff0b7424 */ /* 0x000fe400078e00ff */
[----:B------:R-:W-:-:S07]  /*25f30*/  IMAD.MOV.U32 R15, RZ, RZ, -0x1 ;  /* 0xffffffffff0f7424 */ /* 0x000fce00078e00ff */
[----:B0-----:R-:W-:Y:S05]  /*25f40*/  WARPSYNC.COLLECTIVE R15, `(.L_x_12029) ;  /* 0x000000000f087348 */ /* 0x001fea0003c00000 */
[----:B0-----:R0:W1:Y:S02]  /*25f50*/  SHFL.IDX P6, R14, R13, R12, R11 ;  /* 0x0000000c0d0e7389 */ /* 0x00106400000c000b */
[----:B01----:R-:W-:Y:S01]  /*25f60*/  ENDCOLLECTIVE ;  /* 0x000000000000791b */ /* 0x003fe20003800000 */
.L_x_12029:
[----:B------:R-:W-:Y:S05]  /*25f70*/  BSYNC B1 ;  /* 0x0000000000017941 */ /* 0x000fea0003800000 */
.L_x_12028:
        /* <DEDUP_REMOVED lines=8> */
.L_x_12030:
[----:B------:R-:W-:Y:S02]  /*26000*/  IMAD.MOV.U32 R13, RZ, RZ, R5 ;  /* 0x000000ffff0d7224 */ /* 0x000fe400078e0005 */
[----:B------:R-:W-:-:S07]  /*26010*/  IMAD.MOV.U32 R0, RZ, RZ, R14 ;  /* 0x000000ffff007224 */ /* 0x000fce00078e000e */
[----:B------:R-:W-:Y:S05]  /*26020*/  WARPSYNC.COLLECTIVE R15, `(.L_x_12031) ;  /* 0x000000000f087348 */ /* 0x000fea0003c00000 */
[----:B------:R0:W1:Y:S02]  /*26030*/  SHFL.IDX P6, R14, R13, R12, R11 ;  /* 0x0000000c0d0e7389 */ /* 0x00006400000c000b */
[----:B01----:R-:W-:Y:S01]  /*26040*/  ENDCOLLECTIVE ;  /* 0x000000000000791b */ /* 0x003fe20003800000 */
.L_x_12031:
[----:B------:R-:W-:Y:S02]  /*26050*/  IMAD.MOV.U32 R13, RZ, RZ, R4 ;  /* 0x000000ffff0d7224 */ /* 0x000fe400078e0004 */
[----:B------:R-:W-:-:S07]  /*26060*/  IMAD.MOV.U32 R5, RZ, RZ, R14 ;  /* 0x000000ffff057224 */ /* 0x000fce00078e000e */
[----:B------:R-:W-:Y:S05]  /*26070*/  WARPSYNC.COLLECTIVE R15, `(.L_x_12032) ;  /* 0x000000000f087348 */ /* 0x000fea0003c00000 */
[----:B------:R0:W1:Y:S02]  /*26080*/  SHFL.IDX P6, R14, R13, R12, R11 ;  /* 0x0000000c0d0e7389 */ /* 0x00006400000c000b */
[----:B01----:R-:W-:Y:S01]  /*26090*/  ENDCOLLECTIVE ;  /* 0x000000000000791b */ /* 0x003fe20003800000 */
.L_x_12032:
[----:B------:R-:W-:Y:S01]  /*260a0*/  IMAD.MOV.U32 R4, RZ, RZ, R14 ;  /* 0x000000ffff047224 */ /* 0x000fe200078e000e */
[----:B------:R-:W-:Y:S06]  /*260b0*/  BRA `(.L_x_12033) ;  /* 0xfffffe1c00e87947 */ /* 0x000fec000383ffff */
.L_x_11776:
[----:B0-----:R0:W1:Y:S02]  /*260c0*/  SYNCS.PHASECHK.TRANS64.TRYWAIT P1, [R22+URZ+0x31c00], R3 ;  /* 0x031c0003160075a7 */ /* 0x001064000802017f */
[----:B-1----:R-:W-:Y:S05]  /*260d0*/  @!P1 NANOSLEEP.SYNCS 0x989680 ;  /* 0x009896800000995d */ /* 0x002fea0003900000 */
[----:B------:R-:W1:Y:S02]  /*260e0*/  @!P1 SYNCS.PHASECHK.TRANS64 P1, [R22+URZ+0x31c00], R3 ;  /* 0x031c0003160095a7 */ /* 0x000e64000802007f */
[----:B-1----:R-:W-:Y:S05]  /*260f0*/  @!P1 BRA `(.L_x_11776) ;  /* 0xfffffffc00f09947 */ /* 0x002fea000383ffff */
[----:B------:R-:W-:Y:S05]  /*26100*/  BRA `(.L_x_12034) ;  /* 0xfffffe2800147947 */ /* 0x000fea000383ffff */
.L_x_11788:
[----:B------:R-:W-:Y:S01]  /*26110*/  BSSY B1, `(.L_x_12035) ;  /* 0x0000007000017945 */ /* 0x000fe20003800000 */
[----:B------:R-:W-:Y:S02]  /*26120*/  IMAD.MOV.U32 R12, RZ, RZ, RZ ;  /* 0x000000ffff0c7224 */ /* 0x000fe400078e00ff */
[----:B------:R-:W-:Y:S02]  /*26130*/  IMAD.MOV.U32 R11, RZ, RZ, 0x1e1f ;  /* 0x00001e1fff0b7424 */ /* 0x000fe400078e00ff */
[----:B------:R-:W-:-:S07]  /*26140*/  IMAD.MOV.U32 R15, RZ, RZ, -0x1 ;  /* 0xffffffffff0f7424 */ /* 0x000fce00078e00ff */
[----:B0-----:R-:W-:Y:S05]  /*26150*/  WARPSYNC.COLLECTIVE R15, `(.L_x_12036) ;  /* 0x000000000f087348 */ /* 0x001fea0003c00000 */
[----:B0-----:R0:W1:Y:S02]  /*26160*/  SHFL.IDX P6, R14, R13, R12, R11 ;  /* 0x0000000c0d0e7389 */ /* 0x00106400000c000b */
[----:B01----:R-:W-:Y:S01]  /*26170*/  ENDCOLLECTIVE ;  /* 0x000000000000791b */ /* 0x003fe20003800000 */
.L_x_12036:
[----:B------:R-:W-:Y:S05]  /*26180*/  BSYNC B1 ;  /* 0x0000000000017941 */ /* 0x000fea0003800000 */
.L_x_12035:
        /* <DEDUP_REMOVED lines=8> */
.L_x_12037:
[----:B------:R-:W-:Y:S02]  /*26210*/  IMAD.MOV.U32 R21, RZ, RZ, R3 ;  /* 0x000000ffff157224 */ /* 0x000fe400078e0003 */
[----:B------:R-:W-:Y:S02]  /*26220*/  IMAD.MOV.U32 R13, RZ, RZ, R5 ;  /* 0x000000ffff0d7224 */ /* 0x000fe400078e0005 */
[----:B------:R-:W-:-:S07]  /*26230*/  IMAD.MOV.U32 R0, RZ, RZ, R14 ;  /* 0x000000ffff007224 */ /* 0x000fce00078e000e */
[----:B------:R-:W-:Y:S05]  /*26240*/  WARPSYNC.COLLECTIVE R15, `(.L_x_12038) ;  /* 0x000000000f087348 */ /* 0x000fea0003c00000 */
[----:B------:R0:W1:Y:S02]  /*26250*/  SHFL.IDX P6, R14, R13, R12, R11 ;  /* 0x0000000c0d0e7389 */ /* 0x00006400000c000b */
[----:B01----:R-:W-:Y:S01]  /*26260*/  ENDCOLLECTIVE ;  /* 0x000000000000791b */ /* 0x003fe20003800000 */
.L_x_12038:
[----:B------:R-:W-:Y:S02]  /*26270*/  IMAD.MOV.U32 R20, RZ, RZ, R0 ;  /* 0x000000ffff147224 */ /* 0x000fe400078e0000 */
[----:B------:R-:W-:Y:S02]  /*26280*/  IMAD.MOV.U32 R13, RZ, RZ, R4 ;  /* 0x000000ffff0d7224 */ /* 0x000fe400078e0004 */
[----:B------:R-:W-:-:S07]  /*26290*/  IMAD.MOV.U32 R5, RZ, RZ, R14 ;  /* 0x000000ffff057224 */ /* 0x000fce00078e000e */
[----:B------:R-:W-:Y:S05]  /*262a0*/  WARPSYNC.COLLECTIVE R15, `(.L_x_12039) ;  /* 0x000000000f087348 */ /* 0x000fea0003c00000 */
[----:B------:R0:W1:Y:S02]  /*262b0*/  SHFL.IDX P6, R14, R13, R12, R11 ;  /* 0x0000000c0d0e7389 */ /* 0x00006400000c000b */
[----:B01----:R-:W-:Y:S01]  /*262c0*/  ENDCOLLECTIVE ;  /* 0x000000000000791b */ /* 0x003fe20003800000 */
.L_x_12039:
[----:B------:R-:W-:Y:S05]  /*262d0*/  BRA `(.L_x_12040) ;  /* 0xfffffe3800d07947 */ /* 0x000fea000383ffff */
.L_x_11792:
[----:B0-----:R0:W1:Y:S02]  /*262e0*/  SYNCS.PHASECHK.TRANS64.TRYWAIT P1, [R22+URZ+0x31c00], R3 ;  /* 0x031c0003160075a7 */ /* 0x001064000802017f */
[----:B-1----:R-:W-:Y:S05]  /*262f0*/  @!P1 NANOSLEEP.SYNCS 0x989680 ;  /* 0x009896800000995d */ /* 0x002fea0003900000 */
[----:B------:R-:W1:Y:S02]  /*26300*/  @!P1 SYNCS.PHASECHK.TRANS64 P1, [R22+URZ+0x31c00], R3 ;  /* 0x031c0003160095a7 */ /* 0x000e64000802007f */
[----:B-1----:R-:W-:Y:S05]  /*26310*/  @!P1 BRA `(.L_x_11792) ;  /* 0xfffffffc00f09947 */ /* 0x002fea000383ffff */
[----:B------:R-:W-:Y:S05]  /*26320*/  BRA `(.L_x_12041) ;  /* 0xfffffe4000a07947 */ /* 0x000fea000383ffff */
.L_x_11800:
[----:B-1----:R1:W2:Y:S02]  /*26330*/  SYNCS.PHASECHK.TRANS64.TRYWAIT P2, [R21+URZ+0x31c30], R0 ;  /* 0x031c3000150075a7 */ /* 0x0022a4000804017f */
[----:B--2---:R-:W-:Y:S05]  /*26340*/  @!P2 NANOSLEEP.SYNCS 0x989680 ;  /* 0x009896800000a95d */ /* 0x004fea0003900000 */
[----:B------:R-:W2:Y:S02]  /*26350*/  @!P2 SYNCS.PHASECHK.TRANS64 P2, [R21+URZ+0x31c30], R0 ;  /* 0x031c30001500a5a7 */ /* 0x000ea4000804007f */
[----:B--2---:R-:W-:Y:S05]  /*26360*/  @!P2 BRA `(.L_x_11800) ;  /* 0xfffffffc00f0a947 */ /* 0x004fea000383ffff */
[----:B------:R-:W-:Y:S05]  /*26370*/  BRA `(.L_x_11799) ;  /* 0xfffffe5800307947 */ /* 0x000fea000383ffff */
.L_x_11806:
[----:B---3--:R3:W4:Y:S02]  /*26380*/  SYNCS.PHASECHK.TRANS64.TRYWAIT P3, [R0+URZ+0x31c30], R19 ;  /* 0x031c3013000075a7 */ /* 0x008724000806017f */
[----:B----4-:R-:W-:Y:S05]  /*26390*/  @!P3 NANOSLEEP.SYNCS 0x989680 ;  /* 0x009896800000b95d */ /* 0x010fea0003900000 */
[----:B------:R-:W4:Y:S02]  /*263a0*/  @!P3 SYNCS.PHASECHK.TRANS64 P3, [R0+URZ+0x31c30], R19 ;  /* 0x031c30130000b5a7 */ /* 0x000f24000806007f */
[----:B----4-:R-:W-:Y:S05]  /*263b0*/  @!P3 BRA `(.L_x_11806) ;  /* 0xfffffffc00f0b947 */ /* 0x010fea000383ffff */
[----:B------:R-:W-:Y:S05]  /*263c0*/  BRA `(.L_x_11805) ;  /* 0xfffffe9c00387947 */ /* 0x000fea000383ffff */
.L_x_11810:
[----:B--2---:R2:W3:Y:S02]  /*263d0*/  SYNCS.PHASECHK.TRANS64.TRYWAIT P2, [R14+URZ+0x31c50], R0 ;  /* 0x031c50000e0075a7 */ /* 0x0044e4000804017f */
[----:B---3--:R-:W-:Y:S05]  /*263e0*/  @!P2 NANOSLEEP.SYNCS 0x989680 ;  /* 0x009896800000a95d */ /* 0x008fea0003900000 */
[----:B------:R-:W3:Y:S02]  /*263f0*/  @!P2 SYNCS.PHASECHK.TRANS64 P2, [R14+URZ+0x31c50], R0 ;  /* 0x031c50000e00a5a7 */ /* 0x000ee4000804007f */
[----:B---3--:R-:W-:Y:S05]  /*26400*/  @!P2 BRA `(.L_x_11810) ;  /* 0xfffffffc00f0a947 */ /* 0x008fea000383ffff */
[----:B------:R-:W-:Y:S05]  /*26410*/  BRA `(.L_x_11807) ;  /* 0xfffffec0005c7947 */ /* 0x000fea000383ffff */
.L_x_11817:
[----:B--2---:R2:W3:Y:S02]  /*26420*/  SYNCS.PHASECHK.TRANS64.TRYWAIT P3, [R0+URZ+0x31c30], R21 ;  /* 0x031c3015000075a7 */ /* 0x0044e4000806017f */
[----:B---3--:R-:W-:Y:S05]  /*26430*/  @!P3 NANOSLEEP.SYNCS 0x989680 ;  /* 0x009896800000b95d */ /* 0x008fea0003900000 */
[----:B------:R-:W3:Y:S02]  /*26440*/  @!P3 SYNCS.PHASECHK.TRANS64 P3, [R0+URZ+0x31c30], R21 ;  /* 0x031c30150000b5a7 */ /* 0x000ee4000806007f */
[----:B---3--:R-:W-:Y:S05]  /*26450*/  @!P3 BRA `(.L_x_11817) ;  /* 0xfffffffc00f0b947 */ /* 0x008fea000383ffff */
[----:B------:R-:W-:Y:S05]  /*26460*/  BRA `(.L_x_11816) ;  /* 0xfffffeec00c47947 */ /* 0x000fea000383ffff */
.L_x_11822:
[----:B--2---:R2:W3:Y:S02]  /*26470*/  SYNCS.PHASECHK.TRANS64.TRYWAIT P2, [R14+URZ+0x31c50], R0 ;  /* 0x031c50000e0075a7 */ /* 0x0044e4000804017f */
[----:B---3--:R-:W-:Y:S05]  /*26480*/  @!P2 NANOSLEEP.SYNCS 0x989680 ;  /* 0x009896800000a95d */ /* 0x008fea0003900000 */
[----:B------:R-:W3:Y:S02]  /*26490*/  @!P2 SYNCS.PHASECHK.TRANS64 P2, [R14+URZ+0x31c50], R0 ;  /* 0x031c50000e00a5a7 */ /* 0x000ee4000804007f */
[----:B---3--:R-:W-:Y:S05]  /*264a0*/  @!P2 BRA `(.L_x_11822) ;  /* 0xfffffffc00f0a947 */ /* 0x008fea000383ffff */
[----:B------:R-:W-:Y:S05]  /*264b0*/  BRA `(.L_x_11821) ;  /* 0xffffff1000ec7947 */ /* 0x000fea000383ffff */
.L_x_11827:
[----:B-1----:R1:W2:Y:S02]  /*264c0*/  SYNCS.PHASECHK.TRANS64.TRYWAIT P0, [R10+URZ+0x31c50], R3 ;  /* 0x031c50030a0075a7 */ /* 0x0022a4000800017f */
[----:B--2---:R-:W-:Y:S05]  /*264d0*/  @!P0 NANOSLEEP.SYNCS 0x989680 ;  /* 0x009896800000895d */ /* 0x004fea0003900000 */
[----:B------:R-:W2:Y:S02]  /*264e0*/  @!P0 SYNCS.PHASECHK.TRANS64 P0, [R10+URZ+0x31c50], R3 ;  /* 0x031c50030a0085a7 */ /* 0x000ea4000800007f */
[----:B--2---:R-:W-:Y:S05]  /*264f0*/  @!P0 BRA `(.L_x_11827) ;  /* 0xfffffffc00f08947 */ /* 0x004fea000383ffff */
[----:B------:R-:W-:Y:S05]  /*26500*/  BRA `(.L_x_11826) ;  /* 0xffffff3400747947 */ /* 0x000fea000383ffff */
.L_x_11832:
[----:B------:R-:W-:Y:S02]  /*26510*/  IMAD.MOV.U32 R13, RZ, RZ, R2 ;  /* 0x000000ffff0d7224 */ /* 0x000fe400078e0002 */
[----:B------:R-:W-:Y:S02]  /*26520*/  IMAD.MOV.U32 R12, RZ, RZ, RZ ;  /* 0x000000ffff0c7224 */ /* 0x000fe400078e00ff */
[----:B------:R-:W-:Y:S02]  /*26530*/  IMAD.MOV.U32 R11, RZ, RZ, 0x1c1f ;  /* 0x00001c1fff0b7424 */ /* 0x000fe400078e00ff */
[----:B------:R-:W-:-:S07]  /*26540*/  IMAD.MOV.U32 R15, RZ, RZ, -0x1 ;  /* 0xffffffffff0f7424 */ /* 0x000fce00078e00ff */
[----:B-----5:R-:W-:Y:S05]  /*26550*/  WARPSYNC.COLLECTIVE R15, `(.L_x_12042) ;  /* 0x000000000f087348 */ /* 0x020fea0003c00000 */
[----:B------:R0:W1:Y:S02]  /*26560*/  SHFL.IDX P6, R14, R13, R12, R11 ;  /* 0x0000000c0d0e7389 */ /* 0x00006400000c000b */
[----:B01---5:R-:W-:Y:S01]  /*26570*/  ENDCOLLECTIVE ;  /* 0x000000000000791b */ /* 0x023fe20003800000 */
.L_x_12042:
[----:B------:R-:W-:Y:S02]  /*26580*/  IMAD.MOV.U32 R13, RZ, RZ, R0 ;  /* 0x000000ffff0d7224 */ /* 0x000fe400078e0000 */
[----:B------:R-:W-:-:S07]  /*26590*/  IMAD.MOV.U32 R3, RZ, RZ, R14 ;  /* 0x000000ffff037224 */ /* 0x000fce00078e000e */
[----:B------:R-:W-:Y:S05]  /*265a0*/  WARPSYNC.COLLECTIVE R15, `(.L_x_12043) ;  /* 0x000000000f087348 */ /* 0x000fea0003c00000 */
[----:B------:R0:W1:Y:S02]  /*265b0*/  SHFL.IDX P6, R14, R13, R12, R11 ;  /* 0x0000000c0d0e7389 */ /* 0x00006400000c000b */
[----:B01----:R-:W-:Y:S01]  /*265c0*/  ENDCOLLECTIVE ;  /* 0x000000000000791b */ /* 0x003fe20003800000 */
.L_x_12043:
[----:B------:R-:W-:Y:S05]  /*265d0*/  BRA `(.L_x_12044) ;  /* 0xffffff5000747947 */ /* 0x000fea000383ffff */
.L_x_11835:
        /* <DEDUP_REMOVED lines=8> */
.L_x_12046:
[----:B------:R-:W-:Y:S05]  /*26660*/  BSYNC B1 ;  /* 0x0000000000017941 */ /* 0x000fea0003800000 */
.L_x_12045:
        /* <DEDUP_REMOVED lines=8> */
.L_x_12047:
[----:B------:R-:W-:Y:S05]  /*266f0*/  BRA `(.L_x_12048) ;  /* 0xffffff5000847947 */ /* 0x000fea000383ffff */
.L_x_11837:
[----:B------:R-:W-:Y:S02]  /*26700*/  IMAD.MOV.U32 R13, RZ, RZ, R2 ;  /* 0x000000ffff0d7224 */ /* 0x000fe400078e0002 */
[----:B------:R-:W-:Y:S02]  /*26710*/  IMAD.MOV.U32 R12, RZ, RZ, RZ ;  /* 0x000000ffff0c7224 */ /* 0x000fe400078e00ff */
[----:B------:R-:W-:Y:S02]  /*26720*/  IMAD.MOV.U32 R11, RZ, RZ, 0x1c1f ;  /* 0x00001c1fff0b7424 */ /* 0x000fe400078e00ff */
[----:B------:R-:W-:-:S07]  /*26730*/  IMAD.MOV.U32 R15, RZ, RZ, -0x1 ;  /* 0xffffffffff0f7424 */ /* 0x000fce00078e00ff */
[----:B------:R-:W-:Y:S05]  /*26740*/  WARPSYNC.COLLECTIVE R15, `(.L_x_12049) ;  /* 0x000000000f087348 */ /* 0x000fea0003c00000 */
[----:B------:R0:W1:Y:S02]  /*26750*/  SHFL.IDX P6, R14, R13, R12, R11 ;  /* 0x0000000c0d0e7389 */ /* 0x00006400000c000b */
[----:B01----:R-:W-:Y:S01]  /*26760*/  ENDCOLLECTIVE ;  /* 0x000000000000791b */ /* 0x003fe20003800000 */
.L_x_12049:
[----:B------:R-:W-:Y:S02]  /*26770*/  IMAD.MOV.U32 R13, RZ, RZ, R0 ;  /* 0x000000ffff0d7224 */ /* 0x000fe400078e0000 */
[----:B------:R-:W-:-:S07]  /*26780*/  IMAD.MOV.U32 R3, RZ, RZ, R14 ;  /* 0x000000ffff037224 */ /* 0x000fce00078e000e */
[----:B------:R-:W-:Y:S05]  /*26790*/  WARPSYNC.COLLECTIVE R15, `(.L_x_12050) ;  /* 0x000000000f087348 */ /* 0x000fea0003c00000 */
[----:B------:R0:W1:Y:S02]  /*267a0*/  SHFL.IDX P6, R14, R13, R12, R11 ;  /* 0x0000000c0d0e7389 */ /* 0x00006400000c000b */
[----:B01----:R-:W-:Y:S01]  /*267b0*/  ENDCOLLECTIVE ;  /* 0x000000000000791b */ /* 0x003fe20003800000 */
.L_x_12050:
[----:B------:R-:W-:Y:S05]  /*267c0*/  BRA `(.L_x_12051) ;  /* 0xffffff5400507947 */ /* 0x000fea000383ffff */
.L_x_11840:
        /* <DEDUP_REMOVED lines=8> */
.L_x_12053:
[----:B------:R-:W-:Y:S05]  /*26850*/  BSYNC B1 ;  /* 0x0000000000017941 */ /* 0x000fea0003800000 */
.L_x_12052:
        /* <DEDUP_REMOVED lines=8> */
.L_x_12054:
[----:B------:R-:W-:Y:S05]  /*268e0*/  BRA `(.L_x_12055) ;  /* 0xffffff5800487947 */ /* 0x000fea000383ffff */
.L_x_11844:
[----:B------:R-:W-:Y:S02]  /*268f0*/  IMAD.MOV.U32 R13, RZ, RZ, R2 ;  /* 0x000000ffff0d7224 */ /* 0x000fe400078e0002 */
[----:B------:R-:W-:Y:S02]  /*26900*/  IMAD.MOV.U32 R12, RZ, RZ, RZ ;  /* 0x000000ffff0c7224 */ /* 0x000fe400078e00ff */
[----:B------:R-:W-:Y:S02]  /*26910*/  IMAD.MOV.U32 R11, RZ, RZ, 0x1c1f ;  /* 0x00001c1fff0b7424 */ /* 0x000fe400078e00ff */
[----:B------:R-:W-:-:S07]  /*26920*/  IMAD.MOV.U32 R15, RZ, RZ, -0x1 ;  /* 0xffffffffff0f7424 */ /* 0x000fce00078e00ff */
[----:B-1----:R-:W-:Y:S05]  /*26930*/  WARPSYNC.COLLECTIVE R15, `(.L_x_12056) ;  /* 0x000000000f087348 */ /* 0x002fea0003c00000 */
[----:B------:R0:W2:Y:S02]  /*26940*/  SHFL.IDX P6, R14, R13, R12, R11 ;  /* 0x0000000c0d0e7389 */ /* 0x0000a400000c000b */
[----:B012---:R-:W-:Y:S01]  /*26950*/  ENDCOLLECTIVE ;  /* 0x000000000000791b */ /* 0x007fe20003800000 */
.L_x_12056:
[----:B------:R-:W-:Y:S02]  /*26960*/  IMAD.MOV.U32 R13, RZ, RZ, R0 ;  /* 0x000000ffff0d7224 */ /* 0x000fe400078e0000 */
[----:B------:R-:W-:-:S07]  /*26970*/  IMAD.MOV.U32 R3, RZ, RZ, R14 ;  /* 0x000000ffff037224 */ /* 0x000fce00078e000e */
[----:B------:R-:W-:Y:S05]  /*26980*/  WARPSYNC.COLLECTIVE R15, `(.L_x_12057) ;  /* 0x000000000f087348 */ /* 0x000fea0003c00000 */
[----:B------:R0:W1:Y:S02]  /*26990*/  SHFL.IDX P6, R14, R13, R12, R11 ;  /* 0x0000000c0d0e7389 */ /* 0x00006400000c000b */
[----:B01----:R-:W-:Y:S01]  /*269a0*/  ENDCOLLECTIVE ;  /* 0x000000000000791b */ /* 0x003fe20003800000 */
.L_x_12057:
[----:B------:R-:W-:Y:S05]  /*269b0*/  BRA `(.L_x_12058) ;  /* 0xffffff6400887947 */ /* 0x000fea000383ffff */
.L_x_11847:
        /* <DEDUP_REMOVED lines=8> */
.L_x_12060:
[----:B------:R-:W-:Y:S05]  /*26a40*/  BSYNC B1 ;  /* 0x0000000000017941 */ /* 0x000fea0003800000 */
.L_x_12059:
        /* <DEDUP_REMOVED lines=8> */
.L_x_12061:
[----:B------:R-:W-:Y:S05]  /*26ad0*/  BRA `(.L_x_12062) ;  /* 0xffffff64009c7947 */ /* 0x000fea000383ffff */
.L_x_11866:
[----:B------:R-:W0:Y:S01]  /*26ae0*/  S2R R7, SR_TID.X ;  /* 0x0000000000077919 */ /* 0x000e220000002100 */
[----:B------:R-:W-:Y:S01]  /*26af0*/  BSSY B1, `(.L_x_12063) ;  /* 0x000000a000017945 */ /* 0x000fe20003800000 */
[----:B------:R-:W-:Y:S02]  /*26b00*/  IMAD.MOV.U32 R12, RZ, RZ, RZ ;  /* 0x000000ffff0c7224 */ /* 0x000fe400078e00ff */
[----:B-1----:R-:W-:Y:S02]  /*26b10*/  IMAD.MOV.U32 R11, RZ, RZ, 0x1f ;  /* 0x0000001fff0b7424 */ /* 0x002fe400078e00ff */
[----:B------:R-:W-:Y:S01]  /*26b20*/  IMAD.MOV.U32 R15, RZ, RZ, -0x1 ;  /* 0xffffffffff0f7424 */ /* 0x000fe200078e00ff */
[----:B0-----:R-:W-:-:S04]  /*26b30*/  SHF.R.U32.HI R7, RZ, 0x5, R7 ;  /* 0x00000005ff077819 */ /* 0x001fc80000011607 */
[----:B------:R-:W-:-:S05]  /*26b40*/  LOP3.LUT R7, R7, 0x3, RZ, 0xc0, !PT ;  /* 0x0000000307077812 */ /* 0x000fca00078ec0ff */
[----:B------:R-:W-:-:S07]  /*26b50*/  IMAD.MOV.U32 R13, RZ, RZ, R7 ;  /* 0x000000ffff0d7224 */ /* 0x000fce00078e0007 */
[----:B------:R-:W-:Y:S05]  /*26b60*/  WARPSYNC.COLLECTIVE R15, `(.L_x_12064) ;  /* 0x000000000f087348 */ /* 0x000fea0003c00000 */
[----:B------:R0:W1:Y:S02]  /*26b70*/  SHFL.IDX P6, R14, R13, R12, R11 ;  /* 0x0000000c0d0e7389 */ /* 0x00006400000c000b */
[----:B01----:R-:W-:Y:S01]  /*26b80*/  ENDCOLLECTIVE ;  /* 0x000000000000791b */ /* 0x003fe20003800000 */
.L_x_12064:
[----:B------:R-:W-:Y:S05]  /*26b90*/  BSYNC B1 ;  /* 0x0000000000017941 */ /* 0x000fea0003800000 */
.L_x_12063:
[----:B------:R-:W-:Y:S05]  /*26ba0*/  BRA `(.L_x_12065) ;  /* 0xffffff8000fc7947 */ /* 0x000fea000383ffff */
.L_x_11868:
[----:B------:R-:W-:Y:S01]  /*26bb0*/  BSSY B1, `(.L_x_12066) ;  /* 0x0000006000017945 */ /* 0x000fe20003800000 */
[----:B------:R-:W-:-:S07]  /*26bc0*/  IMAD.MOV.U32 R15, RZ, RZ, -0x1 ;  /* 0xffffffffff0f7424 */ /* 0x000fce00078e00ff */
[----:B01----:R-:W-:Y:S05]  /*26bd0*/  WARPSYNC.COLLECTIVE R15, `(.L_x_12067) ;  /* 0x000000000f0c7348 */ /* 0x003fea0003c00000 */
[----:B------:R-:W-:Y:S02]  /*26be0*/  ELECT P6, UR62, PT ;  /* 0x00000000003e782f */ /* 0x000fe400038c0000 */
[----:B------:R-:W-:Y:S01]  /*26bf0*/  MOV R14, UR62 ;  /* 0x0000003e000e7c02 */ /* 0x000fe20008000f00 */
[----:B01----:R-:W-:Y:S10]  /*26c00*/  ENDCOLLECTIVE ;  /* 0x000000000000791b */ /* 0x003ff40003800000 */
.L_x_12067:
[----:B------:R-:W-:Y:S05]  /*26c10*/  BSYNC B1 ;  /* 0x0000000000017941 */ /* 0x000fea0003800000 */
.L_x_12066:
[----:B------:R-:W-:Y:S01]  /*26c20*/  PLOP3.LUT P2, PT, P6, PT, PT, 0x80, 0x0 ;  /* 0x000000000000781c */ /* 0x000fe2000374f070 */
[----:B------:R-:W-:-:S12]  /*26c30*/  BRA `(.L_x_11867) ;  /* 0xffffff8000f07947 */ /* 0x000fd8000383ffff */
.L_x_11870:
[----:B0-----:R0:W2:Y:S02]  /*26c40*/  SYNCS.PHASECHK.TRANS64.TRYWAIT P0, [R16+URZ+0x31c20], R6 ;  /* 0x031c2006100075a7 */ /* 0x0010a4000800017f */
[----:B--2---:R-:W-:Y:S05]  /*26c50*/  @!P0 NANOSLEEP.SYNCS 0x989680 ;  /* 0x009896800000895d */ /* 0x004fea0003900000 */
[----:B------:R-:W2:Y:S02]  /*26c60*/  @!P0 SYNCS.PHASECHK.TRANS64 P0, [R16+URZ+0x31c20], R6 ;  /* 0x031c2006100085a7 */ /* 0x000ea4000800007f */
[----:B--2---:R-:W-:Y:S05]  /*26c70*/  @!P0 BRA `(.L_x_11870) ;  /* 0xfffffffc00f08947 */ /* 0x004fea000383ffff */
[----:B------:R-:W-:Y:S05]  /*26c80*/  BRA `(.L_x_12068) ;  /* 0xffffff8400007947 */ /* 0x000fea000383ffff */
.L_x_11874:
[----:B-1----:R1:W2:Y:S02]  /*26c90*/  SYNCS.PHASECHK.TRANS64.TRYWAIT P0, [R9+URZ+0x31ca0], R11 ;  /* 0x031ca00b090075a7 */ /* 0x0022a4000800017f */
[----:B--2---:R-:W-:Y:S05]  /*26ca0*/  @!P0 NANOSLEEP.SYNCS 0x989680 ;  /* 0x009896800000895d */ /* 0x004fea0003900000 */
[----:B------:R-:W2:Y:S02]  /*26cb0*/  @!P0 SYNCS.PHASECHK.TRANS64 P0, [R9+URZ+0x31ca0], R11 ;  /* 0x031ca00b090085a7 */ /* 0x000ea4000800007f */
[----:B--2---:R-:W-:Y:S05]  /*26cc0*/  @!P0 BRA `(.L_x_11874) ;  /* 0xfffffffc00f08947 */ /* 0x004fea000383ffff */
[----:B------:R-:W-:Y:S05]  /*26cd0*/  BRA `(.L_x_12069) ;  /* 0xffffff84001c7947 */ /* 0x000fea000383ffff */
.L_x_11881:
[----:B0-----:R0:W2:Y:S02]  /*26ce0*/  SYNCS.PHASECHK.TRANS64.TRYWAIT P0, [R9+URZ+0x31cc0], R11 ;  /* 0x031cc00b090075a7 */ /* 0x0010a4000800017f */
[----:B--2---:R-:W-:Y:S05]  /*26cf0*/  @!P0 NANOSLEEP.SYNCS 0x989680 ;  /* 0x009896800000895d */ /* 0x004fea0003900000 */
[----:B------:R-:W2:Y:S02]  /*26d00*/  @!P0 SYNCS.PHASECHK.TRANS64 P0, [R9+URZ+0x31cc0], R11 ;  /* 0x031cc00b090085a7 */ /* 0x000ea4000800007f */
[----:B--2---:R-:W-:Y:S05]  /*26d10*/  @!P0 BRA `(.L_x_11881) ;  /* 0xfffffffc00f08947 */ /* 0x004fea000383ffff */
[----:B------:R-:W-:Y:S05]  /*26d20*/  BRA `(.L_x_12070) ;  /* 0xffffff8800147947 */ /* 0x000fea000383ffff */
.L_x_11890:
[----:B0-----:R0:W2:Y:S02]  /*26d30*/  SYNCS.PHASECHK.TRANS64.TRYWAIT P0, [R9+URZ+0x31ca0], R8 ;  /* 0x031ca008090075a7 */ /* 0x0010a4000800017f */
[----:B--2---:R-:W-:Y:S05]  /*26d40*/  @!P0 NANOSLEEP.SYNCS 0x989680 ;  /* 0x009896800000895d */ /* 0x004fea0003900000 */
[----:B------:R-:W2:Y:S02]  /*26d50*/  @!P0 SYNCS.PHASECHK.TRANS64 P0, [R9+URZ+0x31ca0], R8 ;  /* 0x031ca008090085a7 */ /* 0x000ea4000800007f */
[----:B--2---:R-:W-:Y:S05]  /*26d60*/  @!P0 BRA `(.L_x_11890) ;  /* 0xfffffffc00f08947 */ /* 0x004fea000383ffff */
[----:B------:R-:W-:Y:S05]  /*26d70*/  BRA `(.L_x_12071) ;  /* 0xffffff8c00507947 */ /* 0x000fea000383ffff */
.L_x_11897:
[----:B-1----:R1:W2:Y:S02]  /*26d80*/  SYNCS.PHASECHK.TRANS64.TRYWAIT P0, [R9+URZ+0x31cc0], R8 ;  /* 0x031cc008090075a7 */ /* 0x0022a4000800017f */
[----:B--2---:R-:W-:Y:S05]  /*26d90*/  @!P0 NANOSLEEP.SYNCS 0x989680 ;  /* 0x009896800000895d */ /* 0x004fea0003900000 */
[----:B------:R-:W2:Y:S02]  /*26da0*/  @!P0 SYNCS.PHASECHK.TRANS64 P0, [R9+URZ+0x31cc0], R8 ;  /* 0x031cc008090085a7 */ /* 0x000ea4000800007f */
[----:B--2---:R-:W-:Y:S05]  /*26db0*/  @!P0 BRA `(.L_x_11897) ;  /* 0xfffffffc00f08947 */ /* 0x004fea000383ffff */
[----:B------:R-:W-:Y:S05]  /*26dc0*/  BRA `(.L_x_12072) ;  /* 0xffffff9000447947 */ /* 0x000fea000383ffff */
.L_x_11914:
[----:B------:R-:W4:Y:S01]  /*26dd0*/  S2R R20, SR_TID.X ;  /* 0x0000000000147919 */ /* 0x000f220000002100 */
[----:B------:R-:W-:Y:S01]  /*26de0*/  BSSY B0, `(.L_x_12073) ;  /* 0x000000a000007945 */ /* 0x000fe20003800000 */
[----:B------:R-:W-:Y:S02]  /*26df0*/  IMAD.MOV.U32 R12, RZ, RZ, RZ ;  /* 0x000000ffff0c7224 */ /* 0x000fe400078e00ff */
[----:B-1----:R-:W-:Y:S02]  /*26e00*/  IMAD.MOV.U32 R11, RZ, RZ, 0x1f ;  /* 0x0000001fff0b7424 */ /* 0x002fe400078e00ff */
[----:B------:R-:W-:Y:S01]  /*26e10*/  IMAD.MOV.U32 R15, RZ, RZ, -0x1 ;  /* 0xffffffffff0f7424 */ /* 0x000fe200078e00ff */
[----:B----4-:R-:W-:-:S04]  /*26e20*/  SHF.R.U32.HI R20, RZ, 0x5, R20 ;  /* 0x00000005ff147819 */ /* 0x010fc80000011614 */
[----:B------:R-:W-:-:S05]  /*26e30*/  LOP3.LUT R20, R20, 0x3, RZ, 0xc0, !PT ;  /* 0x0000000314147812 */ /* 0x000fca00078ec0ff */
[----:B------:R-:W-:-:S07]  /*26e40*/  IMAD.MOV.U32 R13, RZ, RZ, R20 ;  /* 0x000000ffff0d7224 */ /* 0x000fce00078e0014 */
[----:B0-23--:R-:W-:Y:S05]  /*26e50*/  WARPSYNC.COLLECTIVE R15, `(.L_x_12074) ;  /* 0x000000000f087348 */ /* 0x00dfea0003c00000 */
[----:B------:R1:W4:Y:S02]  /*26e60*/  SHFL.IDX P6, R14, R13, R12, R11 ;  /* 0x0000000c0d0e7389 */ /* 0x00032400000c000b */
[----:B01234-:R-:W-:Y:S01]  /*26e70*/  ENDCOLLECTIVE ;  /* 0x000000000000791b */ /* 0x01ffe20003800000 */
.L_x_12074:
[----:B------:R-:W-:Y:S05]  /*26e80*/  BSYNC B0 ;  /* 0x0000000000007941 */ /* 0x000fea0003800000 */
.L_x_12073:
[----:B------:R-:W-:Y:S05]  /*26e90*/  BRA `(.L_x_12075) ;  /* 0xffffff9c009c7947 */ /* 0x000fea000383ffff */
.L_x_11916:
[----:B------:R-:W-:Y:S01]  /*26ea0*/  BSSY B0, `(.L_x_12076) ;  /* 0x0000006000007945 */ /* 0x000fe20003800000 */
[----:B------:R-:W-:-:S07]  /*26eb0*/  IMAD.MOV.U32 R15, RZ, RZ, -0x1 ;  /* 0xffffffffff0f7424 */ /* 0x000fce00078e00ff */
[----:B0123--:R-:W-:Y:S05]  /*26ec0*/  WARPSYNC.COLLECTIVE R15, `(.L_x_12077) ;  /* 0x000000000f0c7348 */ /* 0x00ffea0003c00000 */
[----:B------:R-:W-:Y:S02]  /*26ed0*/  ELECT P6, UR62, PT ;  /* 0x00000000003e782f */ /* 0x000fe400038c0000 */
[----:B------:R-:W-:Y:S01]  /*26ee0*/  MOV R14, UR62 ;  /* 0x0000003e000e7c02 */ /* 0x000fe20008000f00 */
[----:B0123--:R-:W-:Y:S10]  /*26ef0*/  ENDCOLLECTIVE ;  /* 0x000000000000791b */ /* 0x00fff40003800000 */
.L_x_12077:
[----:B------:R-:W-:Y:S05]  /*26f00*/  BSYNC B0 ;  /* 0x0000000000007941 */ /* 0x000fea0003800000 */
.L_x_12076:
[----:B------:R-:W-:Y:S05]  /*26f10*/  BRA `(.L_x_12078) ;  /* 0xffffff9c00a47947 */ /* 0x000fea000383ffff */
.L_x_11918:
[----:B0-----:R0:W4:Y:S02]  /*26f20*/  SYNCS.PHASECHK.TRANS64.TRYWAIT P0, [R0+URZ+0x31c40], R2 ;  /* 0x031c4002000075a7 */ /* 0x001124000800017f */
[----:B----4-:R-:W-:Y:S05]  /*26f30*/  @!P0 NANOSLEEP.SYNCS 0x989680 ;  /* 0x009896800000895d */ /* 0x010fea0003900000 */
[----:B------:R-:W4:Y:S02]  /*26f40*/  @!P0 SYNCS.PHASECHK.TRANS64 P0, [R0+URZ+0x31c40], R2 ;  /* 0x031c4002000085a7 */ /* 0x000f24000800007f */
[----:B----4-:R-:W-:Y:S05]  /*26f50*/  @!P0 BRA `(.L_x_11918) ;  /* 0xfffffffc00f08947 */ /* 0x010fea000383ffff */
[----:B------:R-:W-:Y:S05]  /*26f60*/  BRA `(.L_x_12079) ;  /* 0xffffff9c00f87947 */ /* 0x000fea000383ffff */
.L_x_11922:
[----:B-----5:R-:W-:Y:S02]  /*26f70*/  IMAD R5, R21, R10, RZ ;  /* 0x0000000a15057224 */ /* 0x020fe400078e02ff */
[----:B------:R0:W5:Y:S01]  /*26f80*/  LDL R10, [R1+0x14] ;  /* 0x00001400010a7983 */ /* 0x0001620000100800 */
[----:B------:R-:W-:Y:S02]  /*26f90*/  IMAD.MOV.U32 R13, RZ, RZ, R0 ;  /* 0x000000ffff0d7224 */ /* 0x000fe400078e0000 */
[----:B------:R-:W-:Y:S02]  /*26fa0*/  IMAD.MOV.U32 R12, RZ, RZ, RZ ;  /* 0x000000ffff0c7224 */ /* 0x000fe400078e00ff */
[----:B------:R-:W-:Y:S02]  /*26fb0*/  IMAD.MOV.U32 R11, RZ, RZ, 0x1c1f ;  /* 0x00001c1fff0b7424 */ /* 0x000fe400078e00ff */
[----:B------:R-:W-:Y:S02]  /*26fc0*/  IMAD.MOV.U32 R15, RZ, RZ, -0x1 ;  /* 0xffffffffff0f7424 */ /* 0x000fe400078e00ff */
[----:B0-----:R-:W-:-:S07]  /*26fd0*/  IMAD R25, R25, 0xc0, R9 ;  /* 0x000000c019197824 */ /* 0x001fce00078e0209 */
[----:B-----5:R-:W-:Y:S05]  /*26fe0*/  WARPSYNC.COLLECTIVE R15, `(.L_x_12080) ;  /* 0x000000000f087348 */ /* 0x020fea0003c00000 */
[----:B------:R0:W1:Y:S02]  /*26ff0*/  SHFL.IDX P6, R14, R13, R12, R11 ;  /* 0x0000000c0d0e7389 */ /* 0x00006400000c000b */
[----:B01---5:R-:W-:Y:S01]  /*27000*/  ENDCOLLECTIVE ;  /* 0x000000000000791b */ /* 0x023fe20003800000 */
.L_x_12080:
[C---:B------:R-:W-:Y:S01]  /*27010*/  VIADD R8, R25.reuse, 0x20 ;  /* 0x0000002019087836 */ /* 0x040fe20000000000 */
[----:B------:R-:W-:Y:S01]  /*27020*/  ISETP.GE.AND P2, PT, R25, R5, PT ;  /* 0x000000051900720c */ /* 0x000fe20003f46270 */
[----:B------:R-:W-:Y:S02]  /*27030*/  IMAD.MOV.U32 R13, RZ, RZ, R4 ;  /* 0x000000ffff0d7224 */ /* 0x000fe400078e0004 */
[----:B------:R-:W-:-:S10]  /*27040*/  IMAD.MOV.U32 R2, RZ, RZ, R14 ;  /* 0x000000ffff027224 */ /* 0x000fd400078e000e */
[----:B------:R-:W-:Y:S05]  /*27050*/  WARPSYNC.COLLECTIVE R15, `(.L_x_12081) ;  /* 0x000000000f087348 */ /* 0x000fea0003c00000 */
[----:B------:R0:W1:Y:S02]  /*27060*/  SHFL.IDX P6, R14, R13, R12, R11 ;  /* 0x0000000c0d0e7389 */ /* 0x00006400000c000b */
[----:B01----:R-:W-:Y:S01]  /*27070*/  ENDCOLLECTIVE ;  /* 0x000000000000791b */ /* 0x003fe20003800000 */
.L_x_12081:
[----:B------:R-:W-:Y:S02]  /*27080*/  IMAD.MOV.U32 R13, RZ, RZ, R0 ;  /* 0x000000ffff0d7224 */ /* 0x000fe400078e0000 */
[----:B------:R-:W-:Y:S02]  /*27090*/  IMAD.MOV.U32 R12, RZ, RZ, 0x1 ;  /* 0x00000001ff0c7424 */ /* 0x000fe400078e00ff */
[----:B------:R-:W-:-:S07]  /*270a0*/  IMAD.MOV.U32 R3, RZ, RZ, R14 ;  /* 0x000000ffff037224 */ /* 0x000fce00078e000e */
[----:B------:R-:W-:Y:S05]  /*270b0*/  WARPSYNC.COLLECTIVE R15, `(.L_x_12082) ;  /* 0x000000000f087348 */ /* 0x000fea0003c00000 */
[----:B------:R0:W1:Y:S02]  /*270c0*/  SHFL.IDX P6, R14, R13, R12, R11 ;  /* 0x0000000c0d0e7389 */ /* 0x00006400000c000b */
[----:B01----:R-:W-:Y:S01]  /*270d0*/  ENDCOLLECTIVE ;  /* 0x000000000000791b */ /* 0x003fe20003800000 */
.L_x_12082:
        /* <DEDUP_REMOVED lines=17> */
.L_x_12083:
[----:B------:R-:W-:Y:S02]  /*271f0*/  IMAD.MOV.U32 R13, RZ, RZ, R0 ;  /* 0x000000ffff0d7224 */ /* 0x000fe400078e0000 */
[----:B------:R-:W-:Y:S02]  /*27200*/  IMAD.MOV.U32 R12, RZ, RZ, 0x2 ;  /* 0x00000002ff0c7424 */ /* 0x000fe400078e00ff */
[----:B------:R-:W-:-:S07]  /*27210*/  IMAD.MOV.U32 R3, RZ, RZ, R14 ;  /* 0x000000ffff037224 */ /* 0x000fce00078e000e */
[----:B------:R-:W-:Y:S05]  /*27220*/  WARPSYNC.COLLECTIVE R15, `(.L_x_12084) ;  /* 0x000000000f087348 */ /* 0x000fea0003c00000 */
[----:B------:R0:W1:Y:S02]  /*27230*/  SHFL.IDX P6, R14, R13, R12, R11 ;  /* 0x0000000c0d0e7389 */ /* 0x00006400000c000b */
[----:B01----:R-:W-:Y:S01]  /*27240*/  ENDCOLLECTIVE ;  /* 0x000000000000791b */ /* 0x003fe20003800000 */
.L_x_12084:
        /* <DEDUP_REMOVED lines=18> */
.L_x_12085:
[----:B------:R-:W-:Y:S02]  /*27370*/  IMAD.MOV.U32 R13, RZ, RZ, R0 ;  /* 0x000000ffff0d7224 */ /* 0x000fe400078e0000 */
[----:B------:R-:W-:Y:S02]  /*27380*/  IMAD.MOV.U32 R12, RZ, RZ, 0x3 ;  /* 0x00000003ff0c7424 */ /* 0x000fe400078e00ff */
[----:B------:R-:W-:-:S07]  /*27390*/  IMAD.MOV.U32 R3, RZ, RZ, R14 ;  /* 0x000000ffff037224 */ /* 0x000fce00078e000e */
[----:B------:R-:W-:Y:S05]  /*273a0*/  WARPSYNC.COLLECTIVE R15, `(.L_x_12086) ;  /* 0x000000000f087348 */ /* 0x000fea0003c00000 */
[----:B------:R0:W1:Y:S02]  /*273b0*/  SHFL.IDX P6, R14, R13, R12, R11 ;  /* 0x0000000c0d0e7389 */ /* 0x00006400000c000b */
[----:B01----:R-:W-:Y:S01]  /*273c0*/  ENDCOLLECTIVE ;  /* 0x000000000000791b */ /* 0x003fe20003800000 */
.L_x_12086:
        /* <DEDUP_REMOVED lines=10> */
.L_x_12087:
        /* <DEDUP_REMOVED lines=13> */
.L_x_12088:
[----:B------:R-:W-:-:S13]  /*27540*/  ISETP.GE.AND P2, PT, R2, R5, PT ;  /* 0x000000050200720c */ /* 0x000fda0003f46270 */
[----:B------:R-:W-:Y:S01]  /*27550*/  @!P2 LEA R2, P4, R20, R4, 0x1 ;  /* 0x000000041402a211 */ /* 0x000fe200078808ff */
[----:B------:R-:W-:-:S04]  /*27560*/  IMAD.MOV.U32 R13, RZ, RZ, R7 ;  /* 0x000000ffff0d7224 */ /* 0x000fc800078e0007 */
[----:B------:R-:W-:-:S04]  /*27570*/  @!P2 IMAD.X R0, RZ, RZ, R0, P4 ;  /* 0x000000ffff00a224 */ /* 0x000fc800020e0600 */
        /* <DEDUP_REMOVED lines=13> */
.L_x_12089:
[----:B------:R-:W-:Y:S02]  /*27650*/  IMAD.MOV.U32 R13, RZ, RZ, R6 ;  /* 0x000000ffff0d7224 */ /* 0x000fe400078e0006 */
[----:B------:R-:W-:Y:S02]  /*27660*/  IMAD.MOV.U32 R12, RZ, RZ, 0x1 ;  /* 0x00000001ff0c7424 */ /* 0x000fe400078e00ff */
[----:B------:R-:W-:-:S07]  /*27670*/  IMAD.MOV.U32 R2, RZ, RZ, R14 ;  /* 0x000000ffff027224 */ /* 0x000fce00078e000e */
[----:B------:R-:W-:Y:S05]  /*27680*/  WARPSYNC.COLLECTIVE R15, `(.L_x_12090) ;  /* 0x000000000f087348 */ /* 0x000fea0003c00000 */
[----:B------:R0:W1:Y:S02]  /*27690*/  SHFL.IDX P6, R14, R13, R12, R11 ;  /* 0x0000000c0d0e7389 */ /* 0x00006400000c000b */
[----:B01----:R-:W-:Y:S01]  /*276a0*/  ENDCOLLECTIVE ;  /* 0x000000000000791b */ /* 0x003fe20003800000 */
.L_x_12090:
        /* <DEDUP_REMOVED lines=14> */
.L_x_12091:
[----:B------:R-:W-:Y:S01]  /*27790*/  IMAD.MOV.U32 R2, RZ, RZ, R14 ;  /* 0x000000ffff027224 */ /* 0x000fe200078e000e */
[----:B------:R-:W-:Y:S06]  /*277a0*/  BRA `(.L_x_12092) ;  /* 0xffffffa400647947 */ /* 0x000fec000383ffff */
.L_x_11925:
[----:B-1----:R1:W2:Y:S02]  /*277b0*/  SYNCS.PHASECHK.TRANS64.TRYWAIT P0, [R16+URZ+0x31c20], R0 ;  /* 0x031c2000100075a7 */ /* 0x0022a4000800017f */
[----:B--2---:R-:W-:Y:S05]  /*277c0*/  @!P0 NANOSLEEP.SYNCS 0x989680 ;  /* 0x009896800000895d */ /* 0x004fea0003900000 */
[----:B------:R-:W2:Y:S02]  /*277d0*/  @!P0 SYNCS.PHASECHK.TRANS64 P0, [R16+URZ+0x31c20], R0 ;  /* 0x031c2000100085a7 */ /* 0x000ea4000800007f */
[----:B--2---:R-:W-:Y:S05]  /*277e0*/  @!P0 BRA `(.L_x_11925) ;  /* 0xfffffffc00f08947 */ /* 0x004fea000383ffff */
[----:B------:R-:W-:Y:S05]  /*277f0*/  BRA `(.L_x_12093) ;  /* 0xffffffa400cc7947 */ /* 0x000fea000383ffff */
.L_x_11934:
[----:B-1----:R1:W2:Y:S02]  /*27800*/  SYNCS.PHASECHK.TRANS64.TRYWAIT P0, [R3+URZ+0x31c40], R2 ;  /* 0x031c4002030075a7 */ /* 0x0022a4000800017f */
[----:B--2---:R-:W-:Y:S05]  /*27810*/  @!P0 NANOSLEEP.SYNCS 0x989680 ;  /* 0x009896800000895d */ /* 0x004fea0003900000 */
[----:B------:R-:W2:Y:S02]  /*27820*/  @!P0 SYNCS.PHASECHK.TRANS64 P0, [R3+URZ+0x31c40], R2 ;  /* 0x031c4002030085a7 */ /* 0x000ea4000800007f */
[----:B--2---:R-:W-:Y:S05]  /*27830*/  @!P0 BRA `(.L_x_11934) ;  /* 0xfffffffc00f08947 */ /* 0x004fea000383ffff */
[----:B------:R-:W-:Y:S05]  /*27840*/  BRA `(.L_x_12094) ;  /* 0xffffffa800a07947 */ /* 0x000fea000383ffff */
.L_x_11941:
[----:B0-----:R0:W1:Y:S02]  /*27850*/  SYNCS.PHASECHK.TRANS64.TRYWAIT P0, [R2+URZ+0x31c60], R3 ;  /* 0x031c6003020075a7 */ /* 0x001064000800017f */
[----:B-1----:R-:W-:Y:S05]  /*27860*/  @!P0 NANOSLEEP.SYNCS 0x989680 ;  /* 0x009896800000895d */ /* 0x002fea0003900000 */
[----:B------:R-:W1:Y:S02]  /*27870*/  @!P0 SYNCS.PHASECHK.TRANS64 P0, [R2+URZ+0x31c60], R3 ;  /* 0x031c6003020085a7 */ /* 0x000e64000800007f */
[----:B-1----:R-:W-:Y:S05]  /*27880*/  @!P0 BRA `(.L_x_11941) ;  /* 0xfffffffc00f08947 */ /* 0x002fea000383ffff */
[----:B------:R-:W-:Y:S05]  /*27890*/  BRA `(.L_x_12095) ;  /* 0xffffffac00a87947 */ /* 0x000fea000383ffff */
.L_x_11952:
[----:B-1----:R1:W2:Y:S02]  /*278a0*/  SYNCS.PHASECHK.TRANS64.TRYWAIT P0, [R3+URZ+0x31c40], R2 ;  /* 0x031c4002030075a7 */ /* 0x0022a4000800017f */
[----:B--2---:R-:W-:Y:S05]  /*278b0*/  @!P0 NANOSLEEP.SYNCS 0x989680 ;  /* 0x009896800000895d */ /* 0x004fea0003900000 */
[----:B------:R-:W2:Y:S02]  /*278c0*/  @!P0 SYNCS.PHASECHK.TRANS64 P0, [R3+URZ+0x31c40], R2 ;  /* 0x031c4002030085a7 */ /* 0x000ea4000800007f */
[----:B--2---:R-:W-:Y:S05]  /*278d0*/  @!P0 BRA `(.L_x_11952) ;  /* 0xfffffffc00f08947 */ /* 0x004fea000383ffff */
[----:B------:R-:W-:Y:S05]  /*278e0*/  BRA `(.L_x_12096) ;  /* 0xffffffb4006c7947 */ /* 0x000fea000383ffff */
.L_x_11959:
[----:B0-----:R0:W1:Y:S02]  /*278f0*/  SYNCS.PHASECHK.TRANS64.TRYWAIT P0, [R2+URZ+0x31c60], R28 ;  /* 0x031c601c020075a7 */ /* 0x001064000800017f */
[----:B-1----:R-:W-:Y:S05]  /*27900*/  @!P0 NANOSLEEP.SYNCS 0x989680 ;  /* 0x009896800000895d */ /* 0x002fea0003900000 */
[----:B------:R-:W1:Y:S02]  /*27910*/  @!P0 SYNCS.PHASECHK.TRANS64 P0, [R2+URZ+0x31c60], R28 ;  /* 0x031c601c020085a7 */ /* 0x000e64000800007f */
[----:B-1----:R-:W-:Y:S05]  /*27920*/  @!P0 BRA `(.L_x_11959) ;  /* 0xfffffffc00f08947 */ /* 0x002fea000383ffff */
[----:B------:R-:W-:Y:S05]  /*27930*/  BRA `(.L_x_12097) ;  /* 0xffffffb800747947 */ /* 0x000fea000383ffff */
.L_x_11970:
[----:B-1----:R1:W2:Y:S02]  /*27940*/  SYNCS.PHASECHK.TRANS64.TRYWAIT P0, [R3+URZ+0x31c40], R2 ;  /* 0x031c4002030075a7 */ /* 0x0022a4000800017f */
[----:B--2---:R-:W-:Y:S05]  /*27950*/  @!P0 NANOSLEEP.SYNCS 0x989680 ;  /* 0x009896800000895d */ /* 0x004fea0003900000 */
[----:B------:R-:W2:Y:S02]  /*27960*/  @!P0 SYNCS.PHASECHK.TRANS64 P0, [R3+URZ+0x31c40], R2 ;  /* 0x031c4002030085a7 */ /* 0x000ea4000800007f */
[----:B--2---:R-:W-:Y:S05]  /*27970*/  @!P0 BRA `(.L_x_11970) ;  /* 0xfffffffc00f08947 */ /* 0x004fea000383ffff */
[----:B------:R-:W-:Y:S05]  /*27980*/  BRA `(.L_x_12098) ;  /* 0xffffffc000107947 */ /* 0x000fea000383ffff */
.L_x_11977:
[----:B0-----:R0:W1:Y:S02]  /*27990*/  SYNCS.PHASECHK.TRANS64.TRYWAIT P0, [R2+URZ+0x31c60], R7 ;  /* 0x031c6007020075a7 */ /* 0x001064000800017f */
[----:B-1----:R-:W-:Y:S05]  /*279a0*/  @!P0 NANOSLEEP.SYNCS 0x989680 ;  /* 0x009896800000895d */ /* 0x002fea0003900000 */
[----:B------:R-:W1:Y:S02]  /*279b0*/  @!P0 SYNCS.PHASECHK.TRANS64 P0, [R2+URZ+0x31c60], R7 ;  /* 0x031c6007020085a7 */ /* 0x000e64000800007f */
[----:B-1----:R-:W-:Y:S05]  /*279c0*/  @!P0 BRA `(.L_x_11977) ;  /* 0xfffffffc00f08947 */ /* 0x002fea000383ffff */
[----:B------:R-:W-:Y:S05]  /*279d0*/  BRA `(.L_x_12099) ;  /* 0xffffffc400187947 */ /* 0x000fea000383ffff */
.L_x_11990:
[----:B-1----:R1:W2:Y:S02]  /*279e0*/  SYNCS.PHASECHK.TRANS64.TRYWAIT P0, [R0+URZ+0x31c60], R3 ;  /* 0x031c6003000075a7 */ /* 0x0022a4000800017f */
[----:B--2---:R-:W-:Y:S05]  /*279f0*/  @!P0 NANOSLEEP.SYNCS 0x989680 ;  /* 0x009896800000895d */ /* 0x004fea0003900000 */
[----:B------:R-:W2:Y:S02]  /*27a00*/  @!P0 SYNCS.PHASECHK.TRANS64 P0, [R0+URZ+0x31c60], R3 ;  /* 0x031c6003000085a7 */ /* 0x000ea4000800007f */
[----:B--2---:R-:W-:Y:S05]  /*27a10*/  @!P0 BRA `(.L_x_11990) ;  /* 0xfffffffc00f08947 */ /* 0x004fea000383ffff */
[----:B------:R-:W-:Y:S05]  /*27a20*/  BRA `(.L_x_12100) ;  /* 0xffffffc8009c7947 */ /* 0x000fea000383ffff */
.L_x_11999:
[----:B------:R-:W-:Y:S01]  /*27a30*/  BSSY B0, `(.L_x_12101) ;  /* 0x0000008000007945 */ /* 0x000fe20003800000 */
[----:B------:R-:W-:Y:S02]  /*27a40*/  IMAD.MOV.U32 R13, RZ, RZ, R24 ;  /* 0x000000ffff0d7224 */ /* 0x000fe400078e0018 */
[----:B------:R-:W-:Y:S02]  /*27a50*/  IMAD.MOV.U32 R12, RZ, RZ, RZ ;  /* 0x000000ffff0c7224 */ /* 0x000fe400078e00ff */
[----:B-1----:R-:W-:Y:S02]  /*27a60*/  IMAD.MOV.U32 R11, RZ, RZ, 0x1f ;  /* 0x0000001fff0b7424 */ /* 0x002fe400078e00ff */
[----:B------:R-:W-:-:S07]  /*27a70*/  IMAD.MOV.U32 R15, RZ, RZ, -0x1 ;  /* 0xffffffffff0f7424 */ /* 0x000fce00078e00ff */
[----:B--2---:R-:W-:Y:S05]  /*27a80*/  WARPSYNC.COLLECTIVE R15, `(.L_x_12102) ;  /* 0x000000000f087348 */ /* 0x004fea0003c00000 */
[----:B------:R0:W1:Y:S02]  /*27a90*/  SHFL.IDX P6, R14, R13, R12, R11 ;  /* 0x0000000c0d0e7389 */ /* 0x00006400000c000b */
[----:B012---:R-:W-:Y:S01]  /*27aa0*/  ENDCOLLECTIVE ;  /* 0x000000000000791b */ /* 0x007fe20003800000 */
.L_x_12102:
[----:B------:R-:W-:Y:S05]  /*27ab0*/  BSYNC B0 ;  /* 0x0000000000007941 */ /* 0x000fea0003800000 */
.L_x_12101:
        /* <DEDUP_REMOVED lines=10> */
.L_x_12103:
        /* <DEDUP_REMOVED lines=21> */
.L_x_12104:
        /* <DEDUP_REMOVED lines=8> */
.L_x_12105:
[----:B------:R-:W-:Y:S01]  /*27d30*/  IMAD.MOV.U32 R12, RZ, RZ, 0x4 ;  /* 0x00000004ff0c7424 */ /* 0x000fe200078e00ff */
[----:B------:R-:W-:-:S05]  /*27d40*/  SEL R3, R14, RZ, P0 ;  /* 0x000000ff0e037207 */ /* 0x000fca0000000000 */
[----:B------:R-:W-:-:S04]  /*27d50*/  IMAD.IADD R2, R4, 0x1, R3 ;  /* 0x0000000104027824 */ /* 0x000fc800078e0203 */
[----:B------:R-:W-:-:S07]  /*27d60*/  IMAD.MOV.U32 R13, RZ, RZ, R2 ;  /* 0x000000ffff0d7224 */ /* 0x000fce00078e0002 */
[----:B------:R-:W-:Y:S05]  /*27d70*/  WARPSYNC.COLLECTIVE R15, `(.L_x_12106) ;  /* 0x000000000f087348 */ /* 0x000fea0003c00000 */
[----:B------:R0:W1:Y:S02]  /*27d80*/  SHFL.UP P6, R14, R13, R12, R11 ;  /* 0x0400000c0d0e7389 */ /* 0x00006400000c000b */
[----:B01----:R-:W-:Y:S01]  /*27d90*/  ENDCOLLECTIVE ;  /* 0x000000000000791b */ /* 0x003fe20003800000 */
.L_x_12106:
[----:B------:R-:W-:Y:S01]  /*27da0*/  IMAD.MOV.U32 R12, RZ, RZ, 0x8 ;  /* 0x00000008ff0c7424 */ /* 0x000fe200078e00ff */
[----:B------:R-:W-:-:S05]  /*27db0*/  SEL R3, R14, RZ, P1 ;  /* 0x000000ff0e037207 */ /* 0x000fca0000800000 */
[----:B------:R-:W-:-:S04]  /*27dc0*/  IMAD.IADD R3, R2, 0x1, R3 ;  /* 0x0000000102037824 */ /* 0x000fc800078e0203 */
[----:B------:R-:W-:-:S07]  /*27dd0*/  IMAD.MOV.U32 R13, RZ, RZ, R3 ;  /* 0x000000ffff0d7224 */ /* 0x000fce00078e0003 */
[----:B------:R-:W-:Y:S05]  /*27de0*/  WARPSYNC.COLLECTIVE R15, `(.L_x_12107) ;  /* 0x000000000f087348 */ /* 0x000fea0003c00000 */
[----:B------:R0:W1:Y:S02]  /*27df0*/  SHFL.UP P6, R14, R13, R12, R11 ;  /* 0x0400000c0d0e7389 */ /* 0x00006400000c000b */
[----:B01----:R-:W-:Y:S01]  /*27e00*/  ENDCOLLECTIVE ;  /* 0x000000000000791b */ /* 0x003fe20003800000 */
.L_x_12107:
[----:B------:R-:W-:Y:S01]  /*27e10*/  IMAD.MOV.U32 R12, RZ, RZ, 0x10 ;  /* 0x00000010ff0c7424 */ /* 0x000fe200078e00ff */
[----:B------:R-:W-:-:S05]  /*27e20*/  SEL R4, R14, RZ, P2 ;  /* 0x000000ff0e047207 */ /* 0x000fca0001000000 */
[----:B------:R-:W-:-:S04]  /*27e30*/  IMAD.IADD R4, R3, 0x1, R4 ;  /* 0x0000000103047824 */ /* 0x000fc800078e0204 */
[----:B------:R-:W-:-:S07]  /*27e40*/  IMAD.MOV.U32 R13, RZ, RZ, R4 ;  /* 0x000000ffff0d7224 */ /* 0x000fce00078e0004 */
[----:B------:R-:W-:Y:S05]  /*27e50*/  WARPSYNC.COLLECTIVE R15, `(.L_x_12108) ;  /* 0x000000000f087348 */ /* 0x000fea0003c00000 */
[----:B------:R0:W1:Y:S02]  /*27e60*/  SHFL.UP P6, R14, R13, R12, R11 ;  /* 0x0400000c0d0e7389 */ /* 0x00006400000c000b */
[----:B01----:R-:W-:Y:S01]  /*27e70*/  ENDCOLLECTIVE ;  /* 0x000000000000791b */ /* 0x003fe20003800000 */
.L_x_12108:
        /* <DEDUP_REMOVED lines=8> */
.L_x_12109:
[----:B------:R-:W-:Y:S05]  /*27f00*/  BRA `(.L_x_12110) ;  /* 0xffffffcc00647947 */ /* 0x000fea000383ffff */
.L_x_12002:
[----:B------:R-:W-:Y:S01]  /*27f10*/  BSSY B0, `(.L_x_12111) ;  /* 0x0000007000007945 */ /* 0x000fe20003800000 */
[----:B------:R-:W-:Y:S02]  /*27f20*/  IMAD.MOV.U32 R12, RZ, RZ, 0x1 ;  /* 0x00000001ff0c7424 */ /* 0x000fe400078e00ff */
[----:B-1----:R-:W-:Y:S02]  /*27f30*/  IMAD.MOV.U32 R11, RZ, RZ, RZ ;  /* 0x000000ffff0b7224 */ /* 0x002fe400078e00ff */
[----:B------:R-:W-:-:S07]  /*27f40*/  IMAD.MOV.U32 R15, RZ, RZ, -0x1 ;  /* 0xffffffffff0f7424 */ /* 0x000fce00078e00ff */
[----:B------:R-:W-:Y:S05]  /*27f50*/  WARPSYNC.COLLECTIVE R15, `(.L_x_12112) ;  /* 0x000000000f087348 */ /* 0x000fea0003c00000 */
[----:B------:R0:W1:Y:S02]  /*27f60*/  SHFL.UP P6, R14, R13, R12, R11 ;  /* 0x0400000c0d0e7389 */ /* 0x00006400000c000b */
[----:B01----:R-:W-:Y:S01]  /*27f70*/  ENDCOLLECTIVE ;  /* 0x000000000000791b */ /* 0x003fe20003800000 */
.L_x_12112:
[----:B------:R-:W-:Y:S05]  /*27f80*/  BSYNC B0 ;  /* 0x0000000000007941 */ /* 0x000fea0003800000 */
.L_x_12111:
[----:B------:R-:W2:Y:S01]  /*27f90*/  LDL R7, [R1] ;  /* 0x0000000001077983 */ /* 0x000ea20000100800 */
[----:B------:R-:W-:Y:S02]  /*27fa0*/  IMAD.MOV.U32 R12, RZ, RZ, 0x2 ;  /* 0x00000002ff0c7424 */ /* 0x000fe400078e00ff */
[----:B------:R-:W-:Y:S02]  /*27fb0*/  IMAD.MOV.U32 R11, RZ, RZ, RZ ;  /* 0x000000ffff0b7224 */ /* 0x000fe400078e00ff */
[----:B------:R-:W-:Y:S01]  /*27fc0*/  IMAD.MOV.U32 R15, RZ, RZ, -0x1 ;  /* 0xffffffffff0f7424 */ /* 0x000fe200078e00ff */
[----:B--2---:R-:W-:-:S04]  /*27fd0*/  LOP3.LUT P4, RZ, R7, 0x1, RZ, 0xc0, !PT ;  /* 0x0000000107ff7812 */ /* 0x004fc8000788c0ff */
[----:B------:R-:W-:-:S05]  /*27fe0*/  SEL R14, R14, RZ, P4 ;  /* 0x000000ff0e0e7207 */ /* 0x000fca0002000000 */
[----:B------:R-:W-:-:S07]  /*27ff0*/  IMAD.IADD R13, R13, 0x1, R14 ;  /* 0x000000010d0d7824 */ /* 0x000fce00078e020e */
[----:B------:R-:W-:Y:S05]  /*28000*/  WARPSYNC.COLLECTIVE R15, `(.L_x_12113) ;  /* 0x000000000f087348 */ /* 0x000fea0003c00000 */
[----:B------:R0:W1:Y:S02]  /*28010*/  SHFL.UP P6, R14, R13, R12, R11 ;  /* 0x0400000c0d0e7389 */ /* 0x00006400000c000b */
[----:B01----:R-:W-:Y:S01]  /*28020*/  ENDCOLLECTIVE ;  /* 0x000000000000791b */ /* 0x003fe20003800000 */
.L_x_12113:
[----:B------:R-:W-:Y:S01]  /*28030*/  IMAD.MOV.U32 R12, RZ, RZ, 0x4 ;  /* 0x00000004ff0c7424 */ /* 0x000fe200078e00ff */
[----:B------:R-:W-:-:S05]  /*28040*/  SEL R14, R14, RZ, P0 ;  /* 0x000000ff0e0e7207 */ /* 0x000fca0000000000 */
[----:B------:R-:W-:-:S04]  /*28050*/  IMAD.IADD R3, R13, 0x1, R14 ;  /* 0x000000010d037824 */ /* 0x000fc800078e020e */
[----:B------:R-:W-:-:S07]  /*28060*/  IMAD.MOV.U32 R13, RZ, RZ, R3 ;  /* 0x000000ffff0d7224 */ /* 0x000fce00078e0003 */
[----:B------:R-:W-:Y:S05]  /*28070*/  WARPSYNC.COLLECTIVE R15, `(.L_x_12114) ;  /* 0x000000000f087348 */ /* 0x000fea0003c00000 */
[----:B------:R0:W1:Y:S02]  /*28080*/  SHFL.UP P6, R14, R13, R12, R11 ;  /* 0x0400000c0d0e7389 */ /* 0x00006400000c000b */
[----:B01----:R-:W-:Y:S01]  /*28090*/  ENDCOLLECTIVE ;  /* 0x000000000000791b */ /* 0x003fe20003800000 */
.L_x_12114:
[----:B------:R-:W-:Y:S01]  /*280a0*/  IMAD.MOV.U32 R12, RZ, RZ, 0x8 ;  /* 0x00000008ff0c7424 */ /* 0x000fe200078e00ff */
[----:B------:R-:W-:-:S05]  /*280b0*/  SEL R4, R14, RZ, P1 ;  /* 0x000000ff0e047207 */ /* 0x000fca0000800000 */
[----:B------:R-:W-:-:S04]  /*280c0*/  IMAD.IADD R4, R3, 0x1, R4 ;  /* 0x0000000103047824 */ /* 0x000fc800078e0204 */
[----:B------:R-:W-:-:S07]  /*280d0*/  IMAD.MOV.U32 R13, RZ, RZ, R4 ;  /* 0x000000ffff0d7224 */ /* 0x000fce00078e0004 */
[----:B------:R-:W-:Y:S05]  /*280e0*/  WARPSYNC.COLLECTIVE R15, `(.L_x_12115) ;  /* 0x000000000f087348 */ /* 0x000fea0003c00000 */
[----:B------:R0:W1:Y:S02]  /*280f0*/  SHFL.UP P6, R14, R13, R12, R11 ;  /* 0x0400000c0d0e7389 */ /* 0x00006400000c000b */
[----:B01----:R-:W-:Y:S01]  /*28100*/  ENDCOLLECTIVE ;  /* 0x000000000000791b */ /* 0x003fe20003800000 */
.L_x_12115:
[----:B------:R-:W-:Y:S01]  /*28110*/  IMAD.MOV.U32 R12, RZ, RZ, 0x10 ;  /* 0x00000010ff0c7424 */ /* 0x000fe200078e00ff */
[----:B------:R-:W-:-:S05]  /*28120*/  SEL R7, R14, RZ, P2 ;  /* 0x000000ff0e077207 */ /* 0x000fca0001000000 */
[----:B------:R-:W-:-:S04]  /*28130*/  IMAD.IADD R7, R4, 0x1, R7 ;  /* 0x0000000104077824 */ /* 0x000fc800078e0207 */
[----:B------:R-:W-:-:S07]  /*28140*/  IMAD.MOV.U32 R13, RZ, RZ, R7 ;  /* 0x000000ffff0d7224 */ /* 0x000fce00078e0007 */
[----:B------:R-:W-:Y:S05]  /*28150*/  WARPSYNC.COLLECTIVE R15, `(.L_x_12116) ;  /* 0x000000000f087348 */ /* 0x000fea0003c00000 */
[----:B------:R0:W1:Y:S02]  /*28160*/  SHFL.UP P6, R14, R13, R12, R11 ;  /* 0x0400000c0d0e7389 */ /* 0x00006400000c000b */
[----:B01----:R-:W-:Y:S01]  /*28170*/  ENDCOLLECTIVE ;  /* 0x000000000000791b */ /* 0x003fe20003800000 */
.L_x_12116:
        /* <DEDUP_REMOVED lines=8> */
.L_x_12117:
[----:B------:R-:W-:Y:S05]  /*28200*/  BRA `(.L_x_12118) ;  /* 0xffffffcc004c7947 */ /* 0x000fea000383ffff */
.L_x_12004:
[----:B------:R-:W-:Y:S01]  /*28210*/  BSSY B0, `(.L_x_12119) ;  /* 0x0000006000007945 */ /* 0x000fe20003800000 */
[----:B------:R-:W-:Y:S01]  /*28220*/  PLOP3.LUT P6, PT, P6, PT, PT, 0x8, 0x0 ;  /* 0x000000000000781c */ /* 0x000fe200037ce170 */
[----:B------:R-:W-:-:S12]  /*28230*/  IMAD.MOV.U32 R15, RZ, RZ, -0x1 ;  /* 0xffffffffff0f7424 */ /* 0x000fd800078e00ff */
[----:B01----:R-:W-:Y:S05]  /*28240*/  WARPSYNC.COLLECTIVE R15, `(.L_x_12120) ;  /* 0x000000000f087348 */ /* 0x003fea0003c00000 */
[----:B------:R-:W-:Y:S01]  /*28250*/  VOTE.ANY R14, PT, P6 ;  /* 0x00000000000e7806 */ /* 0x000fe200030e0100 */
[----:B01----:R-:W-:Y:S06]  /*28260*/  ENDCOLLECTIVE ;  /* 0x000000000000791b */ /* 0x003fec0003800000 */
.L_x_12120:
[----:B------:R-:W-:Y:S05]  /*28270*/  BSYNC B0 ;  /* 0x0000000000007941 */ /* 0x000fea0003800000 */
.L_x_12119:
        /* <DEDUP_REMOVED lines=10> */
.L_x_12121:
[----:B------:R-:W-:Y:S02]  /*28320*/  IMAD.MOV.U32 R13, RZ, RZ, R5 ;  /* 0x000000ffff0d7224 */ /* 0x000fe400078e0005 */
[----:B------:R-:W-:-:S07]  /*28330*/  IMAD.MOV.U32 R25, RZ, RZ, R14 ;  /* 0x000000ffff197224 */ /* 0x000fce00078e000e */
[----:B------:R-:W-:Y:S05]  /*28340*/  WARPSYNC.COLLECTIVE R15, `(.L_x_12122) ;  /* 0x000000000f087348 */ /* 0x000fea0003c00000 */
[----:B------:R0:W1:Y:S02]  /*28350*/  SHFL.IDX P6, R14, R13, R12, R11 ;  /* 0x0000000c0d0e7389 */ /* 0x00006400000c000b */
[----:B01----:R-:W-:Y:S01]  /*28360*/  ENDCOLLECTIVE ;  /* 0x000000000000791b */ /* 0x003fe20003800000 */
.L_x_12122:
[----:B------:R-:W-:Y:S01]  /*28370*/  IMAD.MOV.U32 R5, RZ, RZ, R14 ;  /* 0x000000ffff057224 */ /* 0x000fe200078e000e */
[----:B------:R-:W-:Y:S06]  /*28380*/  BRA `(.L_x_12123) ;  /* 0xffffffcc002c7947 */ /* 0x000fec000383ffff */
.L_x_12006:
[----:B------:R-:W-:Y:S01]  /*28390*/  BSSY B0, `(.L_x_12124) ;  /* 0x0000007000007945 */ /* 0x000fe20003800000 */
[----:B------:R-:W-:Y:S02]  /*283a0*/  IMAD.MOV.U32 R13, RZ, RZ, R2 ;  /* 0x000000ffff0d7224 */ /* 0x000fe400078e0002 */
[----:B-1----:R-:W-:Y:S02]  /*283b0*/  IMAD.MOV.U32 R11, RZ, RZ, 0x1f ;  /* 0x0000001fff0b7424 */ /* 0x002fe400078e00ff */
[----:B------:R-:W-:-:S07]  /*283c0*/  IMAD.MOV.U32 R15, RZ, RZ, -0x1 ;  /* 0xffffffffff0f7424 */ /* 0x000fce00078e00ff */
[----:B0-234-:R-:W-:Y:S05]  /*283d0*/  WARPSYNC.COLLECTIVE R15, `(.L_x_12125) ;  /* 0x000000000f087348 */ /* 0x01dfea0003c00000 */
[----:B------:R1:W0:Y:S02]  /*283e0*/  SHFL.IDX P6, R14, R13, R12, R11 ;  /* 0x0000000c0d0e7389 */ /* 0x00022400000c000b */
[----:B01234-:R-:W-:Y:S01]  /*283f0*/  ENDCOLLECTIVE ;  /* 0x000000000000791b */ /* 0x01ffe20003800000 */
.L_x_12125:
[----:B------:R-:W-:Y:S05]  /*28400*/  BSYNC B0 ;  /* 0x0000000000007941 */ /* 0x000fea0003800000 */
.L_x_12124:
[----:B------:R-:W-:Y:S01]  /*28410*/  IMAD.MOV.U32 R24, RZ, RZ, R14 ;  /* 0x000000ffff187224 */ /* 0x000fe200078e000e */
[----:B------:R-:W-:Y:S06]  /*28420*/  BRA `(.L_x_12005) ;  /* 0xffffffcc001c7947 */ /* 0x000fec000383ffff */
.L_x_12012:
[----:B0-----:R0:W2:Y:S02]  /*28430*/  SYNCS.PHASECHK.TRANS64.TRYWAIT P0, [R9+URZ+0x31c20], R0 ;  /* 0x031c2000090075a7 */ /* 0x0010a4000800017f */
[----:B--2---:R-:W-:Y:S05]  /*28440*/  @!P0 NANOSLEEP.SYNCS 0x989680 ;  /* 0x009896800000895d */ /* 0x004fea0003900000 */
[----:B------:R-:W2:Y:S02]  /*28450*/  @!P0 SYNCS.PHASECHK.TRANS64 P0, [R9+URZ+0x31c20], R0 ;  /* 0x031c2000090085a7 */ /* 0x000ea4000800007f */
[----:B--2---:R-:W-:Y:S05]  /*28460*/  @!P0 BRA `(.L_x_12012) ;  /* 0xfffffffc00f08947 */ /* 0x004fea000383ffff */
[----:B------:R-:W-:Y:S05]  /*28470*/  BRA `(.L_x_12126) ;  /* 0xffffffd400747947 */ /* 0x000fea000383ffff */
.L_x_12013:
[----:B------:R-:W2:Y:S01]  /*28480*/  S2R R2, SR_TID.X ;  /* 0x0000000000027919 */ /* 0x000ea20000002100 */
[----:B------:R-:W-:Y:S01]  /*28490*/  BSSY B0, `(.L_x_12127) ;  /* 0x000000a000007945 */ /* 0x000fe20003800000 */
[----:B------:R-:W-:Y:S02]  /*284a0*/  IMAD.MOV.U32 R12, RZ, RZ, RZ ;  /* 0x000000ffff0c7224 */ /* 0x000fe400078e00ff */
[----:B-1----:R-:W-:Y:S02]  /*284b0*/  IMAD.MOV.U32 R11, RZ, RZ, 0x1f ;  /* 0x0000001fff0b7424 */ /* 0x002fe400078e00ff */
[----:B------:R-:W-:Y:S01]  /*284c0*/  IMAD.MOV.U32 R15, RZ, RZ, -0x1 ;  /* 0xffffffffff0f7424 */ /* 0x000fe200078e00ff */
[----:B--2---:R-:W-:-:S04]  /*284d0*/  SHF.R.U32.HI R2, RZ, 0x5, R2 ;  /* 0x00000005ff027819 */ /* 0x004fc80000011602 */
[----:B------:R-:W-:-:S05]  /*284e0*/  LOP3.LUT R2, R2, 0x3, RZ, 0xc0, !PT ;  /* 0x0000000302027812 */ /* 0x000fca00078ec0ff */
[----:B------:R-:W-:-:S07]  /*284f0*/  IMAD.MOV.U32 R13, RZ, RZ, R2 ;  /* 0x000000ffff0d7224 */ /* 0x000fce00078e0002 */
[----:B0--3--:R-:W-:Y:S05]  /*28500*/  WARPSYNC.COLLECTIVE R15, `(.L_x_12128) ;  /* 0x000000000f087348 */ /* 0x009fea0003c00000 */
[----:B------:R1:W2:Y:S02]  /*28510*/  SHFL.IDX P6, R14, R13, R12, R11 ;  /* 0x0000000c0d0e7389 */ /* 0x0002a400000c000b */
[----:B0123--:R-:W-:Y:S01]  /*28520*/  ENDCOLLECTIVE ;  /* 0x000000000000791b */ /* 0x00ffe20003800000 */
.L_x_12128:
[----:B------:R-:W-:Y:S05]  /*28530*/  BSYNC B0 ;  /* 0x0000000000007941 */ /* 0x000fea0003800000 */
.L_x_12127:
[----:B------:R-:W-:Y:S05]  /*28540*/  BRA `(.L_x_12129) ;  /* 0xffffffd4005c7947 */ /* 0x000fea000383ffff */
.L_x_12014:
[----:B------:R-:W-:Y:S01]  /*28550*/  BSSY B0, `(.L_x_12130) ;  /* 0x0000006000007945 */ /* 0x000fe20003800000 */
[----:B------:R-:W-:-:S07]  /*28560*/  IMAD.MOV.U32 R15, RZ, RZ, -0x1 ;  /* 0xffffffffff0f7424 */ /* 0x000fce00078e00ff */
[----:B01-3--:R-:W-:Y:S05]  /*28570*/  WARPSYNC.COLLECTIVE R15, `(.L_x_12131) ;  /* 0x000000000f0c7348 */ /* 0x00bfea0003c00000 */
[----:B------:R-:W-:Y:S02]  /*28580*/  ELECT P6, UR62, PT ;  /* 0x00000000003e782f */ /* 0x000fe400038c0000 */
[----:B------:R-:W-:Y:S01]  /*28590*/  MOV R14, UR62 ;  /* 0x0000003e000e7c02 */ /* 0x000fe20008000f00 */
[----:B01-3--:R-:W-:Y:S10]  /*285a0*/  ENDCOLLECTIVE ;  /* 0x000000000000791b */ /* 0x00bff40003800000 */
.L_x_12131:
[----:B------:R-:W-:Y:S05]  /*285b0*/  BSYNC B0 ;  /* 0x0000000000007941 */ /* 0x000fea0003800000 */
.L_x_12130:
[----:B------:R-:W-:Y:S05]  /*285c0*/  BRA `(.L_x_12132) ;  /* 0xffffffd400507947 */ /* 0x000fea000383ffff */
.L_x_12016:
[----:B0-----:R0:W2:Y:S02]  /*285d0*/  SYNCS.PHASECHK.TRANS64.TRYWAIT P0, [R7+URZ], R2 ;  /* 0x00000002070075a7 */ /* 0x0010a4000800017f */
[----:B--2---:R-:W-:Y:S05]  /*285e0*/  @!P0 NANOSLEEP.SYNCS 0x989680 ;  /* 0x009896800000895d */ /* 0x004fea0003900000 */
[----:B------:R-:W2:Y:S02]  /*285f0*/  @!P0 SYNCS.PHASECHK.TRANS64 P0, [R7+URZ], R2 ;  /* 0x00000002070085a7 */ /* 0x000ea4000800007f */
[----:B--2---:R-:W-:Y:S05]  /*28600*/  @!P0 BRA `(.L_x_12016) ;  /* 0xfffffffc00f08947 */ /* 0x004fea000383ffff */
[----:B------:R-:W-:Y:S05]  /*28610*/  BRA `(.L_x_12133) ;  /* 0xffffffd400847947 */ /* 0x000fea000383ffff */
.L_x_12017:
[----:B--2---:R2:W4:Y:S02]  /*28620*/  SYNCS.PHASECHK.TRANS64.TRYWAIT P0, [R3+URZ], R0 ;  /* 0x00000000030075a7 */ /* 0x004524000800017f */
[----:B----4-:R-:W-:Y:S05]  /*28630*/  @!P0 NANOSLEEP.SYNCS 0x989680 ;  /* 0x009896800000895d */ /* 0x010fea0003900000 */
[----:B------:R-:W4:Y:S02]  /*28640*/  @!P0 SYNCS.PHASECHK.TRANS64 P0, [R3+URZ], R0 ;  /* 0x00000000030085a7 */ /* 0x000f24000800007f */
[----:B----4-:R-:W-:Y:S05]  /*28650*/  @!P0 BRA `(.L_x_12017) ;  /* 0xfffffffc00f08947 */ /* 0x010fea000383ffff */
[----:B------:R-:W-:Y:S05]  /*28660*/  BRA `(.L_x_12134) ;  /* 0xffffffd400787947 */ /* 0x000fea000383ffff */
.L_x_12019:
[----:B--2---:R2:W4:Y:S02]  /*28670*/  SYNCS.PHASECHK.TRANS64.TRYWAIT P0, [R5+URZ], R2 ;  /* 0x00000002050075a7 */ /* 0x004524000800017f */
[----:B----4-:R-:W-:Y:S05]  /*28680*/  @!P0 NANOSLEEP.SYNCS 0x989680 ;  /* 0x009896800000895d */ /* 0x010fea0003900000 */
[----:B------:R-:W4:Y:S02]  /*28690*/  @!P0 SYNCS.PHASECHK.TRANS64 P0, [R5+URZ], R2 ;  /* 0x00000002050085a7 */ /* 0x000f24000800007f */
[----:B----4-:R-:W-:Y:S05]  /*286a0*/  @!P0 BRA `(.L_x_12019) ;  /* 0xfffffffc00f08947 */ /* 0x010fea000383ffff */
[----:B------:R-:W-:Y:S05]  /*286b0*/  BRA `(.L_x_12135) ;  /* 0xffffffd4007c7947 */ /* 0x000fea000383ffff */
.L_x_12136:
        /* <DEDUP_REMOVED lines=12> */
.L_x_14874:


//--------------------- .text._ZN7cutlass13device_kernelIN5flash11enable_sm90INS1_16FlashAttnFwdSm90INS1_25CollectiveMainloopFwdSm90ILi2EN4cute5tupleIJNS5_1CILi1EEES8_S8_EEENS6_IJNS7_ILi192EEESA_NS7_ILi64EEEEEELi64ENS_6half_tEfNS_4arch4Sm90ELb0ELb0ELb0ELb0ELb0ELb0ELb0ELb0ELb1ELb1ELb1ELb0EEENS1_21CollectiveEpilogueFwdINS6_IJSA_SB_SA_EEES9_SD_SF_Li384ELb0ELb1ELb1ELb0EEENS1_19SingleTileSchedulerILb0ELb1ELb1ELi192EEEEEEEEEvNT_6ParamsE --------------------------
	.section	.text._ZN7cutlass13device_kernelIN5flash11enable_sm90INS1_16FlashAttnFwdSm90INS1_25CollectiveMainloopFwdSm90ILi2EN4cute5tupleIJNS5_1CILi1EEES8_S8_EEENS6_IJNS7_ILi192EEESA_NS7_ILi64EEEEEELi64ENS_6half_tEfNS_4arch4Sm90ELb0ELb0ELb0ELb0ELb0ELb0ELb0ELb0ELb1ELb1ELb1ELb0EEENS1_21CollectiveEpilogueFwdINS6_IJSA_SB_SA_EEES9_SD_SF_Li384ELb0ELb1ELb1ELb0EEENS1_19SingleTileSchedulerILb0ELb1ELb1ELi192EEEEEEEEEvNT_6ParamsE,"ax",@progbits
	.align	128
.text._ZN7cutlass13device_kernelIN5flash11enable_sm90INS1_16FlashAttnFwdSm90INS1_25CollectiveMainloopFwdSm90ILi2EN4cute5tupleIJNS5_1CILi1EEES8_S8_EEENS6_IJNS7_ILi192EEESA_NS7_ILi64EEEEEELi64ENS_6half_tEfNS_4arch4Sm90ELb0ELb0ELb0ELb0ELb0ELb0ELb0ELb0ELb1ELb1ELb1ELb0EEENS1_21CollectiveEpilogueFwdINS6_IJSA_SB_SA_EEES9_SD_SF_Li384ELb0ELb1ELb1ELb0EEENS1_19SingleTileSchedulerILb0ELb1ELb1ELi192EEEEEEEEEvNT_6ParamsE:
        .type           _ZN7cutlass13device_kernelIN5flash11enable_sm90INS1_16FlashAttnFwdSm90INS1_25CollectiveMainloopFwdSm90ILi2EN4cute5tupleIJNS5_1CILi1EEES8_S8_EEENS6_IJNS7_ILi192EEESA_NS7_ILi64EEEEEELi64ENS_6half_tEfNS_4arch4Sm90ELb0ELb0ELb0ELb0ELb0ELb0ELb0ELb0ELb1ELb1ELb1ELb0EEENS1_21CollectiveEpilogueFwdINS6_IJSA_SB_SA_EEES9_SD_SF_Li384ELb0ELb1ELb1ELb0EEENS1_19SingleTileSchedulerILb0ELb1ELb1ELi192EEEEEEEEEvNT_6ParamsE,@function
        .size           _ZN7cutlass13device_kernelIN5flash11enable_sm90INS1_16FlashAttnFwdSm90INS1_25CollectiveMainloopFwdSm90ILi2EN4cute5tupleIJNS5_1CILi1EEES8_S8_EEENS6_IJNS7_ILi192EEESA_NS7_ILi64EEEEEELi64ENS_6half_tEfNS_4arch4Sm90ELb0ELb0ELb0ELb0ELb0ELb0ELb0ELb0ELb1ELb1ELb1ELb0EEENS1_21CollectiveEpilogueFwdINS6_IJSA_SB_SA_EEES9_SD_SF_Li384ELb0ELb1ELb1ELb0EEENS1_19SingleTileSchedulerILb0ELb1ELb1ELi192EEEEEEEEEvNT_6ParamsE,(.L_x_14875 - _ZN7cutlass13device_kernelIN5flash11enable_sm90INS1_16FlashAttnFwdSm90INS1_25CollectiveMainloopFwdSm90ILi2EN4cute5tupleIJNS5_1CILi1EEES8_S8_EEENS6_IJNS7_ILi192EEESA_NS7_ILi64EEEEEELi64ENS_6half_tEfNS_4arch4Sm90ELb0ELb0ELb0ELb0ELb0ELb0ELb0ELb0ELb1ELb1ELb1ELb0EEENS1_21CollectiveEpilogueFwdINS6_IJSA_SB_SA_EEES9_SD_SF_Li384ELb0ELb1ELb1ELb0EEENS1_19SingleTileSchedulerILb0ELb1ELb1ELi192EEEEEEEEEvNT_6ParamsE)
        .other          _ZN7cutlass13device_kernelIN5flash11enable_sm90INS1_16FlashAttnFwdSm90INS1_25CollectiveMainloopFwdSm90ILi2EN4cute5tupleIJNS5_1CILi1EEES8_S8_EEENS6_IJNS7_ILi192EEESA_NS7_ILi64EEEEEELi64ENS_6half_tEfNS_4arch4Sm90ELb0ELb0ELb0ELb0ELb0ELb0ELb0ELb0ELb1ELb1ELb1ELb0EEENS1_21CollectiveEpilogueFwdINS6_IJSA_SB_SA_EEES9_SD_SF_Li384ELb0ELb1ELb1ELb0EEENS1_19SingleTileSchedulerILb0ELb1ELb1ELi192EEEEEEEEEvNT_6ParamsE,@"STO_CUDA_ENTRY STV_DEFAULT"
_ZN7cutlass13device_kernelIN5flash11enable_sm90INS1_16FlashAttnFwdSm90INS1_25CollectiveMainloopFwdSm90ILi2EN4cute5tupleIJNS5_1CILi1EEES8_S8_EEENS6_IJNS7_ILi192EEESA_NS7_ILi64EEEEEELi64ENS_6half_tEfNS_4arch4Sm90ELb0ELb0ELb0ELb0ELb0ELb0ELb0ELb0ELb1ELb1ELb1ELb0EEENS1_21CollectiveEpilogueFwdINS6_IJSA_SB_SA_EEES9_SD_SF_Li384ELb0ELb1ELb1ELb0EEENS1_19SingleTileSchedulerILb0ELb1ELb1ELi192EEEEEEEEEvNT_6ParamsE:
        /* <DEDUP_REMOVED lines=17> */
.L_x_12138:
[----:B------:R-:W-:Y:S05]  /*0110*/  BSYNC B0 ;  /* 0x0000000000007941 */ /* 0x000fea0003800000 */
.L_x_12137:
        /* <DEDUP_REMOVED lines=40> */
.L_x_12139:
        /* <DEDUP_REMOVED lines=22> */
.L_x_12140:
        /* <DEDUP_REMOVED lines=18> */
.L_x_12141:
        /* <DEDUP_REMOVED lines=22> */
.L_x_12142:
        /* <DEDUP_REMOVED lines=22> */
.L_x_12143:
        /* <DEDUP_REMOVED lines=9> */
.L_x_12146:
        /* <DEDUP_REMOVED lines=19> */
[----:B------:R4:W-:Y:S01]  /*0aa0*/  STL [R1+0x14], R5 ;  /* 0x0000140501007387 */ /* 0x0009e20000100800 */
[----:B------:R-:W-:-:S04]  /*0ab0*/  IMAD.MOV R3, RZ, RZ, -R5 ;  /* 0x000000ffff037224 */ /* 0x000fc800078e0a05 */
[----:B------:R-:W-:Y:S01]  /*0ac0*/  IMAD R2, R2, R3, UR4 ;  /* 0x0000000402027e24 */ /* 0x000fe2000f8e0203 */
[----:B------:R-:W-:Y:S06]  /*0ad0*/  @!P0 BRA `(.L_x_12147) ;  /* 0x000000b000848947 */ /* 0x000fec0003800000 */
[----:B----4-:R-:W0:Y:S01]  /*0ae0*/  LDC.64 R4, c[0x0][0x418] ;  /* 0x00010600ff047b82 */ /* 0x010e220000000a00 */
        /* <DEDUP_REMOVED lines=43> */
.L_x_12148:
[-C--:B------:R-:W-:Y:S01]  /*0da0*/  IMAD R2, R8, R3.reuse, RZ ;  /* 0x0000000308027224 */ /* 0x080fe200078e02ff */
[----:B------:R-:W-:Y:S01]  /*0db0*/  PLOP3.LUT P0, PT, PT, PT, PT, 0x80, 0x0 ;  /* 0x000000000000781c */ /* 0x000fe20003f0f070 */
[----:B------:R-:W-:Y:S01]  /*0dc0*/  VIADD R18, R12, 0xffffff80 ;  /* 0xffffff800c127836 */ /* 0x000fe20000000000 */
[----:B------:R-:W-:Y:S01]  /*0dd0*/  CS2R R150, SRZ ;  /* 0x0000000000967805 */ /* 0x000fe2000001ff00 */
[----:B------:R-:W-:Y:S01]  /*0de0*/  IMAD.MOV.U32 R17, RZ, RZ, RZ ;  /* 0x000000ffff117224 */ /* 0x000fe200078e00ff */
[----:B------:R-:W-:Y:S01]  /*0df0*/  VIADDMNMX R16, R2, R3, R0, PT ;  /* 0x0000000302107246 */ /* 0x000fe20003800100 */
[----:B------:R0:W-:Y:S01]  /*0e00*/  STL [R1+0x10], R2 ;  /* 0x0000100201007387 */ /* 0x0001e20000100800 */
[----:B------:R-:W-:Y:S01]  /*0e10*/  IMAD.MOV.U32 R0, RZ, RZ, RZ ;  /* 0x000000ffff007224 */ /* 0x000fe200078e00ff */
        /* <DEDUP_REMOVED lines=26> */
[----:B-1----:R0:W-:Y:S05]  /*0fc0*/  STL [R1+0xc], R0 ;  /* 0x00000c0001007387 */ /* 0x0021ea0000100800 */
[----:B------:R-:W-:-:S13]  /*0fd0*/  PLOP3.LUT P0, PT, PT, PT, UP0, 0x80, 0x0 ;  /* 0x000000000000781c */ /* 0x000fda0003f0f008 */
[----:B0-----:R-:W-:Y:S05]  /*0fe0*/  @!P0 BRA `(.L_x_12150) ;  /* 0x0000000000408947 */ /* 0x001fea0003800000 */
        /* <DEDUP_REMOVED lines=16> */
.L_x_12150:
[----:B------:R-:W-:Y:S02]  /*10f0*/  SHF.L.U32 R2, RZ, 0x1f, RZ ;  /* 0x0000001fff027819 */ /* 0x000fe400000006ff */
[----:B------:R-:W-:Y:S02]  /*1100*/  LOP3.LUT R26, R26, 0x1, RZ, 0xfc, !PT ;  /* 0x000000011a1a7812 */ /* 0x000fe400078efcff */
[----:B------:R-:W0:Y:S02]  /*1110*/  SYNCS.PHASECHK.TRANS64.TRYWAIT P1, [UR36+0x30800], R2 ;  /* 0x03080002ff0075a7 */ /* 0x000e240008020164 */
[----:B------:R-:W-:Y:S01]  /*1120*/  ISETP.NE.AND P0, PT, R26, 0x3, PT ;  /* 0x000000031a00780c */ /* 0x000fe20003f05270 */
[----:B0-----:R-:W-:-:S12]  /*1130*/  @!P1 BRA `(.L_x_12151) ;  /* 0x000000a800f49947 */ /* 0x001fd80003800000 */
.L_x_12246:
[----:B------:R-:W-:Y:S05]  /*1140*/  @!P0 BRA `(.L_x_12152) ;  /* 0x0000000000048947 */ /* 0x000fea0003800000 */
[----:B------:R-:W-:Y:S01]  /*1150*/  BPT.TRAP 0x1 ;  /* 0x000000040000795c */ /* 0x000fe20000300000 */
.L_x_12152:
[----:B------:R1:W2:Y:S01]  /*1160*/  SYNCS.PHASECHK.TRANS64.TRYWAIT P2, [UR36+0x30830], R2 ;  /* 0x03083002ff0075a7 */ /* 0x0002a20008040164 */
[----:B------:R-:W-:Y:S05]  /*1170*/  @!P0 BRA `(.L_x_12153) ;  /* 0x0000000000048947 */ /* 0x000fea0003800000 */
[----:B------:R-:W-:Y:S01]  /*1180*/  BPT.TRAP 0x1 ;  /* 0x000000040000795c */ /* 0x000fe20000300000 */
.L_x_12153:
[----:B0-----:R-:W3:Y:S01]  /*1190*/  LDL R3, [R1+0xc] ;  /* 0x00000c0001037983 */ /* 0x001ee20000100800 */
[----:B------:R-:W-:Y:S01]  /*11a0*/  ISETP.NE.AND P1, PT, R27, RZ, PT ;  /* 0x000000ff1b00720c */ /* 0x000fe20003f25270 */
[----:B---3--:R-:W-:-:S05]  /*11b0*/  IMAD.HI R0, R3, 0x55555556, RZ ;  /* 0x5555555603007827 */ /* 0x008fca00078e02ff */
[----:B------:R-:W-:-:S05]  /*11c0*/  LEA.HI R0, R0, R0, RZ, 0x1 ;  /* 0x0000000000007211 */ /* 0x000fca00078f08ff */
[----:B------:R-:W-:-:S05]  /*11d0*/  IMAD R0, R0, -0x3, R3 ;  /* 0xfffffffd00007824 */ /* 0x000fca00078e0203 */
[----:B------:R-:W-:-:S05]  /*11e0*/  LEA R3, R0, UR36, 0xd ;  /* 0x0000002400037c11 */ /* 0x000fca000f8e68ff */
[----:B------:R0:W-:Y:S01]  /*11f0*/  STL [R1], R3 ;  /* 0x0000000301007387 */ /* 0x0001e20000100800 */
[----:B------:R-:W-:-:S05]  /*1200*/  VIADD R0, R3, 0xc400 ;  /* 0x0000c40003007836 */ /* 0x000fca0000000000 */
[----:B------:R-:W-:-:S04]  /*1210*/  SHF.R.U32.HI R0, RZ, 0x4, R0 ;  /* 0x00000004ff007819 */ /* 0x000fc80000011600 */
[----:B------:R-:W-:Y:S01]  /*1220*/  LOP3.LUT R152, R0, 0x3fff, RZ, 0xc0, !PT ;  /* 0x00003fff00987812 */ /* 0x000fe200078ec0ff */
[----:B0-2---:R-:W-:Y:S06]  /*1230*/  @P2 BRA `(.L_x_12154) ;  /* 0x0000000000082947 */ /* 0x005fec0003800000 */
[----:B------:R-:W0:Y:S02]  /*1240*/  SYNCS.PHASECHK.TRANS64.TRYWAIT P2, [UR36+0x30830], R2 ;  /* 0x03083002ff0075a7 */ /* 0x000e240008040164 */
[----:B0-----:R-:W-:Y:S05]  /*1250*/  @!P2 BRA `(.L_x_12155) ;  /* 0x000000a800c4a947 */ /* 0x001fea0003800000 */
.L_x_12154:
[----:B------:R-:W-:Y:S05]  /*1260*/  WARPSYNC.ALL ;  /* 0x0000000000007948 */ /* 0x000fea0003800000 */
[----:B------:R-:W-:Y:S01]  /*1270*/  MOV R0, RZ ;  /* 0x000000ff00007202 */ /* 0x000fe20000000f00 */
[----:B------:R-:W-:Y:S01]  /*1280*/  IMAD.MOV.U32 R151, RZ, RZ, RZ ;  /* 0x000000ffff977224 */ /* 0x000fe200078e00ff */
[----:B------:R-:W-:Y:S01]  /*1290*/  LOP3.LUT R152, R152, 0x10000, RZ, 0xfc, !PT ;  /* 0x0001000098987812 */ /* 0x000fe200078efcff */
[----:B------:R-:W-:Y:S01]  /*12a0*/  IMAD.MOV.U32 R153, RZ, RZ, 0x40000040 ;  /* 0x40000040ff997424 */ /* 0x000fe200078e00ff */
[----:B------:R-:W-:Y:S01]  /*12b0*/  UIADD3 UR4, UR36, 0x12400, URZ ;  /* 0x0001240024047890 */ /* 0x000fe2000fffe03f */
[----:B------:R-:W2:Y:S01]  /*12c0*/  LDL R121, [R1+0x10] ;  /* 0x0000100001797983 */ /* 0x000ea20000100800 */
[C---:B------:R-:W-:Y:S01]  /*12d0*/  R2UR UR8, R152.reuse ;  /* 0x00000000980872ca */ /* 0x040fe200000e0000 */
[----:B------:R-:W-:Y:S01]  /*12e0*/  WARPGROUP.ARRIVE ;  /* 0x00000000000079c5 */ /* 0x000fe20000000000 */
[----:B------:R-:W-:Y:S01]  /*12f0*/  USHF.R.U32.HI UR4, URZ, 0x4, UR4 ;  /* 0x000000043f047899 */ /* 0x000fe20008011604 */
[----:B------:R-:W-:Y:S01]  /*1300*/  R2UR UR9, R153 ;  /* 0x00000000990972ca */ /* 0x000fe200000e0000 */
[----:B------:R-:W-:Y:S01]  /*1310*/  UMOV UR11, 0x40000040 ;  /* 0x40000040000b7882 */ /* 0x000fe20000000000 */
[----:B------:R-:W-:Y:S01]  /*1320*/  R2UR UR16, R152 ;  /* 0x00000000981072ca */ /* 0x000fe200000e0000 */
[----:B------:R-:W-:Y:S01]  /*1330*/  ULOP3.LUT UR4, UR4, 0x3fff, URZ, 0xc0, !UPT ;  /* 0x00003fff04047892 */ /* 0x000fe2000f8ec03f */
[----:B0-----:R-:W-:Y:S01]  /*1340*/  LOP3.LUT R3, R22, 0xffffff80, RZ, 0xc0, !PT ;  /* 0xffffff8016037812 */ /* 0x001fe200078ec0ff */
[----:B------:R-:W-:Y:S01]  /*1350*/  UMOV UR13, 0x40000040 ;  /* 0x40000040000d7882 */ /* 0x000fe20000000000 */
[----:B------:R-:W-:Y:S01]  /*1360*/  UMOV UR15, 0x40000040 ;  /* 0x40000040000f7882 */ /* 0x000fe20000000000 */
[----:B------:R-:W-:Y:S01]  /*1370*/  ULOP3.LUT UR6, UR4, 0x10000, URZ, 0xfc, !UPT ;  /* 0x0001000004067892 */ /* 0x000fe2000f8efc3f */
[----:B------:R-:W-:Y:S01]  /*1380*/  IMAD.MOV.U32 R9, RZ, RZ, -0x2 ;  /* 0xfffffffeff097424 */ /* 0x000fe200078e00ff */
[----:B------:R-:W-:Y:S01]  /*1390*/  UMOV UR17, 0x40000040 ;  /* 0x4000004000117882 */ /* 0x000fe20000000000 */
[----:B------:R-:W-:Y:S01]  /*13a0*/  UMOV UR19, 0x40000040 ;  /* 0x4000004000137882 */ /* 0x000fe20000000000 */
[----:B------:R-:W-:Y:S01]  /*13b0*/  UIADD3 UR14, UR6, 0x4, URZ ;  /* 0x00000004060e7890 */ /* 0x000fe2000fffe03f */
[----:B------:R-:W-:Y:S01]  /*13c0*/  IMAD.IADD R3, R18, 0x1, -R3 ;  /* 0x0000000112037824 */ /* 0x000fe200078e0a03 */
[----:B------:R-:W-:Y:S01]  /*13d0*/  UIADD3 UR18, UR6, 0x6, URZ ;  /* 0x0000000606127890 */ /* 0x000fe2000fffe03f */
[----:B------:R-:W-:Y:S01]  /*13e0*/  P2R R7, PR, RZ, 0x2 ;  /* 0x00000002ff077803 */ /* 0x000fe20000000000 */
[----:B------:R-:W-:Y:S01]  /*13f0*/  UMOV UR10, UR6 ;  /* 0x00000006000a7c82 */ /* 0x000fe20008000000 */
[----:B------:R-:W-:Y:S01]  /*1400*/  UIADD3 UR12, UR16, 0x4, URZ ;  /* 0x00000004100c7890 */ /* 0x000fe2000fffe03f */
[----:B------:R-:W-:Y:S01]  /*1410*/  HGMMA.64x192x16.F32 R24, gdesc[UR8], RZ, !UPT, gsb0 ;  /* 0x02e00000081879f0 */ /* 0x000fe2000c0008ff */
[----:B------:R-:W-:Y:S01]  /*1420*/  UIADD3 UR8, UR16, 0x2, URZ ;  /* 0x0000000210087890 */ /* 0x000fe2000fffe03f */
[----:B-1----:R-:W-:Y:S01]  /*1430*/  SHF.R.S32.HI R2, RZ, 0x1f, R3 ;  /* 0x0000001fff027819 */ /* 0x002fe20000011403 */
[----:B------:R-:W-:Y:S01]  /*1440*/  UIADD3 UR10, UR6, 0x2, URZ ;  /* 0x00000002060a7890 */ /* 0x000fe2000fffe03f */
[----:B------:R-:W-:Y:S01]  /*1450*/  P2R R5, PR, RZ, 0x1 ;  /* 0x00000001ff057803 */ /* 0x000fe20000000000 */
[----:B------:R-:W-:Y:S01]  /*1460*/  UMOV UR9, 0x40000040 ;  /* 0x4000004000097882 */ /* 0x000fe20000000000 */
[----:B------:R-:W-:Y:S01]  /*1470*/  UMOV UR11, 0x40000040 ;  /* 0x40000040000b7882 */ /* 0x000fe20000000000 */
[----:B------:R-:W-:Y:S01]  /*1480*/  UIADD3 UR16, UR16, 0x6, URZ ;  /* 0x0000000610107890 */ /* 0x000fe2000fffe03f */
[----:B------:R-:W-:Y:S01]  /*1490*/  LEA.HI R2, R2, R3, RZ, 0x2 ;  /* 0x0000000302027211 */ /* 0x000fe200078f10ff */
[----:B------:R-:W-:Y:S01]  /*14a0*/  ULDC UR4, c[0x0][0x988] ;  /* 0x0002620000047ab9 */ /* 0x000fe20000000800 */
[----:B------:R-:W-:-:S02]  /*14b0*/  IMAD.MOV.U32 R149, RZ, RZ, R151 ;  /* 0x000000ffff957224 */ /* 0x000fc400078e0097 */
[----:B------:R-:W-:Y:S01]  /*14c0*/  LOP3.LUT R2, R2, 0x7ffffffc, RZ, 0xc0, !PT ;  /* 0x7ffffffc02027812 */ /* 0x000fe200078ec0ff */
[--C-:B------:R-:W-:Y:S02]  /*14d0*/  IMAD.MOV.U32 R147, RZ, RZ, R151.reuse ;  /* 0x000000ffff937224 */ /* 0x100fe400078e0097 */
[--C-:B------:R-:W-:Y:S02]  /*14e0*/  IMAD.MOV.U32 R145, RZ, RZ, R151.reuse ;  /* 0x000000ffff917224 */ /* 0x100fe400078e0097 */
[----:B------:R-:W-:Y:S02]  /*14f0*/  IMAD.IADD R2, R3, 0x1, -R2 ;  /* 0x0000000103027824 */ /* 0x000fe400078e0a02 */
[--C-:B------:R-:W-:Y:S02]  /*1500*/  IMAD.MOV.U32 R143, RZ, RZ, R151.reuse ;  /* 0x000000ffff8f7224 */ /* 0x100fe400078e0097 */
[----:B------:R-:W-:Y:S02]  /*1510*/  IMAD R2, R2, R9, 0xc0 ;  /* 0x000000c002027424 */ /* 0x000fe400078e0209 */
[----:B------:R-:W-:-:S02]  /*1520*/  IMAD.MOV.U32 R141, RZ, RZ, R151 ;  /* 0x000000ffff8d7224 */ /* 0x000fc400078e0097 */
[----:B------:R-:W-:Y:S02]  /*1530*/  IMAD.IADD R19, R19, 0x1, R2 ;  /* 0x0000000113137824 */ /* 0x000fe400078e0202 */
[----:B------:R-:W-:Y:S02]  /*1540*/  IMAD.MOV.U32 R139, RZ, RZ, R151 ;  /* 0x000000ffff8b7224 */ /* 0x000fe400078e0097 */
[----:B------:R-:W-:Y:S02]  /*1550*/  IMAD R4, R16, -0xc0, R19 ;  /* 0xffffff4010047824 */ /* 0x000fe400078e0213 */
        /* <DEDUP_REMOVED lines=13> */
[----:B------:R-:W-:Y:S01]  /*1630*/  IMAD.MOV.U32 R123, RZ, RZ, R151 ;  /* 0x000000ffff7b7224 */ /* 0x000fe200078e0097 */
[----:B------:R-:W-:Y:S01]  /*1640*/  ISETP.GT.AND P0, PT, R4, 0xa0, PT ;  /* 0x000000a00400780c */ /* 0x000fe20003f04270 */
[----:B------:R-:W-:-:S02]  /*1650*/  WARPGROUP.DEPBAR.LE gsb0, 0x0 ;  /* 0x00008000000079c5 */ /* 0x000fc40000010000 */
[----:B------:R-:W-:-:S06]  /*1660*/  WARPGROUP.ARRIVE ;  /* 0x00000000000079c5 */ /* 0x000fcc0000000000 */
[----:B------:R-:W-:Y:S03]  /*1670*/  HGMMA.64x192x16.F32 R24, gdesc[UR8], R24, gsb0 ;  /* 0x02e00000081879f0 */ /* 0x000fe60008000818 */
[----:B------:R-:W-:Y:S02]  /*1680*/  WARPGROUP.DEPBAR.LE gsb0, 0x0 ;  /* 0x00008000000079c5 */ /* 0x000fe40000010000 */
[----:B------:R-:W-:-:S15]  /*1690*/  WARPGROUP.ARRIVE ;  /* 0x00000000000079c5 */ /* 0x000fde0000000000 */
[----:B------:R-:W-:Y:S03]  /*16a0*/  HGMMA.64x192x16.F32 R24, gdesc[UR12], R24, gsb0 ;  /* 0x02e000000c1879f0 */ /* 0x000fe60008000818 */
[----:B------:R-:W-:Y:S02]  /*16b0*/  WARPGROUP.DEPBAR.LE gsb0, 0x0 ;  /* 0x00008000000079c5 */ /* 0x000fe40000010000 */
[----:B------:R-:W-:-:S15]  /*16c0*/  WARPGROUP.ARRIVE ;  /* 0x00000000000079c5 */ /* 0x000fde0000000000 */
[----:B------:R-:W-:Y:S03]  /*16d0*/  HGMMA.64x192x16.F32 R24, gdesc[UR16], R24, gsb0 ;  /* 0x02e00000101879f0 */ /* 0x000fe60008000818 */
[----:B------:R-:W-:Y:S02]  /*16e0*/  WARPGROUP.DEPBAR.LE gsb0, 0x0 ;  /* 0x00008000000079c5 */ /* 0x000fe40000010000 */
[----:B------:R-:W-:Y:S02]  /*16f0*/  FSEL R24, R24, -INF , P5 ;  /* 0xff80000018187808 */ /* 0x000fe40002800000 */
[----:B------:R-:W-:Y:S02]  /*1700*/  FSEL R25, R25, -INF , P4 ;  /* 0xff80000019197808 */ /* 0x000fe40002000000 */
[----:B------:R-:W-:Y:S02]  /*1710*/  FSEL R28, R28, -INF , P3 ;  /* 0xff8000001c1c7808 */ /* 0x000fe40001800000 */
[----:B------:R-:W-:-:S02]  /*1720*/  FMNMX.FTZ R3, R24, R25, !PT ;  /* 0x0000001918037209 */ /* 0x000fc40007810000 */
        /* <DEDUP_REMOVED lines=139> */
[----:B------:R-:W-:Y:S02]  /*1fe0*/  FMNMX.FTZ R3, R97, R2, !PT ;  /* 0x0000000261037209 */ /* 0x000fe40007810000 */
        /* <DEDUP_REMOVED lines=14> */
[----:B------:R-:W-:Y:S02]  /*20d0*/  FMNMX.FTZ R2, R108, R3, !PT ;  /* 0x000000036c027209 */ /* 0x000fe40007810000 */
[----:B------:R-:W-:-:S02]  /*20e0*/  ISETP.GT.AND P3, PT, R4, 0xb0, PT ;  /* 0x000000b00400780c */ /* 0x000fc40003f64270 */
[----:B------:R-:W-:Y:S02]  /*20f0*/  FSEL R98, R98, -INF , P4 ;  /* 0xff80000062627808 */ /* 0x000fe40002000000 */
[----:B------:R-:W-:Y:S02]  /*2100*/  FSEL R112, R112, -INF , P3 ;  /* 0xff80000070707808 */ /* 0x000fe40001800000 */
[----:B------:R-:W-:Y:S02]  /*2110*/  FMNMX.FTZ R3, R109, R2, !PT ;  /* 0x000000026d037209 */ /* 0x000fe40007810000 */
[----:B------:R-:W-:Y:S02]  /*2120*/  ISETP.GT.AND P4, PT, R4, 0xb1, PT ;  /* 0x000000b10400780c */ /* 0x000fe40003f84270 */
        /* <DEDUP_REMOVED lines=8> */
[----:B------:R-:W-:Y:S01]  /*21b0*/  FMNMX.FTZ R2, R116, R3, !PT ;  /* 0x0000000374027209 */ /* 0x000fe20007810000 */
[----:B------:R-:W-:Y:S01]  /*21c0*/  IMAD.U32 R3, RZ, RZ, UR4 ;  /* 0x00000004ff037e24 */ /* 0x000fe2000f8e00ff */
[----:B------:R-:W-:Y:S02]  /*21d0*/  FSEL R117, R117, -INF , P6 ;  /* 0xff80000075757808 */ /* 0x000fe40003000000 */
[----:B------:R-:W-:Y:S02]  /*21e0*/  P2R R29, PR, RZ, 0x2 ;  /* 0x00000002ff1d7803 */ /* 0x000fe40000000000 */
[----:B------:R-:W-:Y:S02]  /*21f0*/  FMNMX.FTZ R15, R117, R2, !PT ;  /* 0x00000002750f7209 */ /* 0x000fe40007810000 */
[----:B------:R-:W-:Y:S02]  /*2200*/  P2R R23, PR, RZ, 0x1 ;  /* 0x00000001ff177803 */ /* 0x000fe40000000000 */
[C---:B------:R-:W-:Y:S01]  /*2210*/  ISETP.GT.AND P0, PT, R4.reuse, 0x99, PT ;  /* 0x000000990400780c */ /* 0x040fe20003f04270 */
[----:B------:R-:W0:Y:S01]  /*2220*/  SHFL.BFLY PT, R2, R15, 0x2, 0x1f ;  /* 0x0c401f000f027f89 */ /* 0x000e2200000e0000 */
[----:B------:R-:W-:-:S02]  /*2230*/  ISETP.GT.AND P1, PT, R4, 0xa0, PT ;  /* 0x000000a00400780c */ /* 0x000fc40003f24270 */
[----:B------:R-:W-:Y:S02]  /*2240*/  P2R R21, PR, RZ, 0x4 ;  /* 0x00000004ff157803 */ /* 0x000fe40000000000 */
[----:B------:R-:W-:Y:S02]  /*2250*/  FSEL R103, R103, -INF , P0 ;  /* 0xff80000067677808 */ /* 0x000fe40000000000 */
[----:B------:R-:W-:Y:S02]  /*2260*/  FSEL R106, R106, -INF , P1 ;  /* 0xff8000006a6a7808 */ /* 0x000fe40000800000 */
[----:B------:R-:W-:Y:S02]  /*2270*/  ISETP.NE.AND P1, PT, R29, RZ, PT ;  /* 0x000000ff1d00720c */ /* 0x000fe40003f25270 */
[----:B------:R-:W-:Y:S02]  /*2280*/  ISETP.NE.AND P0, PT, R23, RZ, PT ;  /* 0x000000ff1700720c */ /* 0x000fe40003f05270 */
[----:B------:R-:W-:-:S02]  /*2290*/  FSEL R107, R107, -INF , P1 ;  /* 0xff8000006b6b7808 */ /* 0x000fc40000800000 */
[----:B------:R-:W-:Y:S02]  /*22a0*/  FSEL R110, R110, -INF , P0 ;  /* 0xff8000006e6e7808 */ /* 0x000fe40000000000 */
[----:B------:R-:W-:Y:S02]  /*22b0*/  ISETP.NE.AND P1, PT, R7, RZ, PT ;  /* 0x000000ff0700720c */ /* 0x000fe40003f25270 */
[----:B------:R-:W-:Y:S02]  /*22c0*/  FSEL R118, R118, -INF , P5 ;  /* 0xff80000076767808 */ /* 0x000fe40002800000 */
[----:B------:R-:W-:Y:S02]  /*22d0*/  ISETP.NE.AND P0, PT, R5, RZ, PT ;  /* 0x000000ff0500720c */ /* 0x000fe40003f05270 */
[----:B0-----:R-:W-:-:S05]  /*22e0*/  FMNMX.FTZ R19, R15, R2, !PT ;  /* 0x000000020f137209 */ /* 0x001fca0007810000 */
[----:B------:R-:W0:Y:S02]  /*22f0*/  SHFL.BFLY PT, R2, R19, 0x1, 0x1f ;  /* 0x0c201f0013027f89 */ /* 0x000e2400000e0000 */
        /* <DEDUP_REMOVED lines=79> */
[----:B------:R-:W-:Y:S01]  /*27f0*/  MUFU.EX2 R23, R23 ;  /* 0x0000001700177308 */ /* 0x000fe20000000800 */
[--C-:B------:R-:W-:Y:S01]  /*2800*/  IMAD.MOV.U32 R150, RZ, RZ, R151.reuse ;  /* 0x000000ffff967224 */ /* 0x100fe200078e0097 */
[----:B------:R-:W-:Y:S01]  /*2810*/  MOV R146, R151 ;  /* 0x0000009700927202 */ /* 0x000fe20000000f00 */
[--C-:B------:R-:W-:Y:S01]  /*2820*/  IMAD.MOV.U32 R148, RZ, RZ, R151.reuse ;  /* 0x000000ffff947224 */ /* 0x100fe200078e0097 */
[----:B------:R-:W-:Y:S01]  /*2830*/  FMNMX.FTZ R19, R76, R19, !PT ;  /* 0x000000134c137209 */ /* 0x000fe20007810000 */
[----:B------:R-:W-:-:S02]  /*2840*/  IMAD.MOV.U32 R144, RZ, RZ, R151 ;  /* 0x000000ffff907224 */ /* 0x000fc400078e0097 */
[--C-:B------:R-:W-:Y:S01]  /*2850*/  IMAD.MOV.U32 R142, RZ, RZ, R151.reuse ;  /* 0x000000ffff8e7224 */ /* 0x100fe200078e0097 */
[----:B------:R-:W-:Y:S01]  /*2860*/  FMNMX.FTZ R19, R74, R19, !PT ;  /* 0x000000134a137209 */ /* 0x000fe20007810000 */
[----:B------:R-:W-:Y:S01]  /*2870*/  MUFU.EX2 R43, R43 ;  /* 0x0000002b002b7308 */ /* 0x000fe20000000800 */
[--C-:B------:R-:W-:Y:S02]  /*2880*/  IMAD.MOV.U32 R140, RZ, RZ, R151.reuse ;  /* 0x000000ffff8c7224 */ /* 0x100fe400078e0097 */
[----:B------:R-:W-:Y:S01]  /*2890*/  FMNMX.FTZ R19, R80, R19, !PT ;  /* 0x0000001350137209 */ /* 0x000fe20007810000 */
[----:B------:R-:W-:-:S03]  /*28a0*/  IMAD.MOV.U32 R138, RZ, RZ, R151 ;  /* 0x000000ffff8a7224 */ /* 0x000fc600078e0097 */
        /* <DEDUP_REMOVED lines=35> */
[----:B------:R-:W1:Y:S01]  /*2ae0*/  SHFL.BFLY PT, R4, R9, 0x2, 0x1f ;  /* 0x0c401f0009047f89 */ /* 0x000e6200000e0000 */
        /* <DEDUP_REMOVED lines=16> */
[----:B------:R-:W-:Y:S01]  /*2bf0*/  LEA.HI R10, R17, R18, RZ, 0x4 ;  /* 0x00000012110a7211 */ /* 0x000fe200078f20ff */
[-CC-:B------:R-:W-:Y:S01]  /*2c00*/  FFMA.FTZ R132, R27, R3.reuse, -R85.reuse ;  /* 0x000000031b847223 */ /* 0x180fe20000010855 */
[-CC-:B------:R-:W-:Y:S01]  /*2c10*/  FFMA.FTZ R83, R22, R3.reuse, -R85.reuse ;  /* 0x0000000316537223 */ /* 0x180fe20000010855 */
[-CC-:B------:R-:W-:Y:S01]  /*2c20*/  FFMA.FTZ R9, R26, R3.reuse, -R85.reuse ;  /* 0x000000031a097223 */ /* 0x180fe20000010855 */
[----:B------:R-:W-:Y:S01]  /*2c30*/  LOP3.LUT R27, R10, 0xfffffff0, RZ, 0xc0, !PT ;  /* 0xfffffff00a1b7812 */ /* 0x000fe200078ec0ff */
[-CC-:B------:R-:W-:Y:S01]  /*2c40*/  FFMA.FTZ R26, R48, R3.reuse, -R85.reuse ;  /* 0x00000003301a7223 */ /* 0x180fe20000010855 */
[-CC-:B------:R-:W-:Y:S01]  /*2c50*/  FFMA.FTZ R13, R42, R3.reuse, -R85.reuse ;  /* 0x000000032a0d7223 */ /* 0x180fe20000010855 */
[----:B------:R-:W-:Y:S01]  /*2c60*/  FFMA.FTZ R42, R54, R3, -R85 ;  /* 0x00000003362a7223 */ /* 0x000fe20000010855 */
[----:B------:R-:W-:-:S02]  /*2c70*/  IMAD.U32 R54, RZ, RZ, UR36 ;  /* 0x00000024ff367e24 */ /* 0x000fc4000f8e00ff */
[-C--:B------:R-:W-:Y:S01]  /*2c80*/  FFMA.FTZ R11, R30, R3.reuse, -R85 ;  /* 0x000000031e0b7223 */ /* 0x080fe20000010855 */
[----:B------:R-:W-:Y:S01]  /*2c90*/  IMAD.IADD R22, R18, 0x1, -R27 ;  /* 0x0000000112167824 */ /* 0x000fe200078e0a1b */
[----:B------:R-:W-:Y:S01]  /*2ca0*/  MUFU.EX2 R9, R9 ;  /* 0x0000000900097308 */ /* 0x000fe20000000800 */
[-CC-:B------:R-:W-:Y:S01]  /*2cb0*/  FFMA.FTZ R71, R52, R3.reuse, -R85.reuse ;  /* 0x0000000334477223 */ /* 0x180fe20000010855 */
[----:B------:R-:W-:Y:S01]  /*2cc0*/  LEA.HI R18, R17, R18, RZ, 0x5 ;  /* 0x0000001211127211 */ /* 0x000fe200078f28ff */
[-CC-:B------:R-:W-:Y:S01]  /*2cd0*/  FFMA.FTZ R79, R34, R3.reuse, -R85.reuse ;  /* 0x00000003224f7223 */ /* 0x180fe20000010855 */
[----:B------:R-:W-:Y:S01]  /*2ce0*/  SHF.R.S32.HI R27, RZ, 0x1f, R22 ;  /* 0x0000001fff1b7819 */ /* 0x000fe20000011416 */
[-CC-:B------:R-:W-:Y:S01]  /*2cf0*/  FFMA.FTZ R134, R14, R3.reuse, -R85.reuse ;  /* 0x000000030e867223 */ /* 0x180fe20000010855 */
[-CC-:B------:R-:W-:Y:S01]  /*2d00*/  FFMA.FTZ R14, R38, R3.reuse, -R85.reuse ;  /* 0x00000003260e7223 */ /* 0x180fe20000010855 */
[-CC-:B------:R-:W-:Y:S01]  /*2d10*/  FFMA.FTZ R38, R50, R3.reuse, -R85.reuse ;  /* 0x0000000332267223 */ /* 0x180fe20000010855 */
[----:B------:R-:W-:Y:S01]  /*2d20*/  LEA.HI R48, R27, R22, RZ, 0x3 ;  /* 0x000000161b307211 */ /* 0x000fe200078f18ff */
[----:B------:R-:W1:Y:S01]  /*2d30*/  MUFU.EX2 R132, R132 ;  /* 0x0000008400847308 */ /* 0x000e620000000800 */
[-CC-:B------:R-:W-:Y:S01]  /*2d40*/  FFMA.FTZ R50, R62, R3.reuse, -R85.reuse ;  /* 0x000000033e327223 */ /* 0x180fe20000010855 */
[-CC-:B------:R-:W-:Y:S01]  /*2d50*/  FFMA.FTZ R62, R91, R3.reuse, -R85.reuse ;  /* 0x000000035b3e7223 */ /* 0x180fe20000010855 */
[----:B------:R-:W-:Y:S01]  /*2d60*/  LOP3.LUT R89, R48, 0xfffffff8, RZ, 0xc0, !PT ;  /* 0xfffffff830597812 */ /* 0x000fe200078ec0ff */
[-CC-:B------:R-:W-:Y:S01]  /*2d70*/  FFMA.FTZ R34, R46, R3.reuse, -R85.reuse ;  /* 0x000000032e227223 */ /* 0x180fe20000010855 */
[----:B------:R-:W-:Y:S01]  /*2d80*/  FFMA.FTZ R46, R58, R3, -R85 ;  /* 0x000000033a2e7223 */ /* 0x000fe20000010855 */
[----:B------:R-:W-:-:S02]  /*2d90*/  IMAD.SHL.U32 R48, R48, 0x40, RZ ;  /* 0x0000004030307824 */ /* 0x000fc400078e00ff */
[-C--:B------:R-:W-:Y:S01]  /*2da0*/  FFMA.FTZ R58, R8, R3.reuse, -R85 ;  /* 0x00000003083a7223 */ /* 0x080fe20000010855 */
[----:B------:R-:W-:Y:S01]  /*2db0*/  IMAD.IADD R89, R22, 0x1, -R89 ;  /* 0x0000000116597824 */ /* 0x000fe200078e0a59 */
[----:B------:R-:W-:Y:S01]  /*2dc0*/  SHF.R.S32.HI R22, RZ, 0x4, R10 ;  /* 0x00000004ff167819 */ /* 0x000fe2000001140a */
[----:B------:R-:W3:Y:S01]  /*2dd0*/  MUFU.EX2 R11, R11 ;  /* 0x0000000b000b7308 */ /* 0x000ee20000000800 */
[-CC-:B------:R-:W-:Y:S01]  /*2de0*/  FFMA.FTZ R75, R60, R3.reuse, -R85.reuse ;  /* 0x000000033c4b7223 */ /* 0x180fe20000010855 */
[----:B------:R-:W-:Y:S01]  /*2df0*/  IMAD.SHL.U32 R10, R89, 0x40, RZ ;  /* 0x00000040590a7824 */ /* 0x000fe200078e00ff */
[----:B------:R-:W-:Y:S01]  /*2e00*/  LOP3.LUT R60, R48, 0x7ffffe00, RZ, 0xc0, !PT ;  /* 0x7ffffe00303c7812 */ /* 0x000fe200078ec0ff */
[----:B------:R-:W-:Y:S02]  /*2e10*/  IMAD.SHL.U32 R93, R22, 0x8, RZ ;  /* 0x00000008165d7824 */ /* 0x000fe400078e00ff */
[-CC-:B------:R-:W-:Y:S01]  /*2e20*/  FFMA.FTZ R81, R68, R3.reuse, -R85.reuse ;  /* 0x0000000344517223 */ /* 0x180fe20000010855 */
[----:B------:R-:W-:Y:S01]  /*2e30*/  IMAD.SHL.U32 R22, R18, 0x20, RZ ;  /* 0x0000002012167824 */ /* 0x000fe200078e00ff */
[----:B------:R-:W-:Y:S01]  /*2e40*/  LOP3.LUT R10, R10, 0x1c0, RZ, 0xc0, !PT ;  /* 0x000001c00a0a7812 */ /* 0x000fe200078ec0ff */
[----:B------:R-:W4:Y:S01]  /*2e50*/  MUFU.EX2 R136, R136 ;  /* 0x0000008800887308 */ /* 0x000f220000000800 */
[-CC-:B------:R-:W-:Y:S01]  /*2e60*/  FFMA.FTZ R27, R66, R3.reuse, -R85.reuse ;  /* 0x00000003421b7223 */ /* 0x180fe20000010855 */
[-C--:B------:R-:W-:Y:S01]  /*2e70*/  FFMA.FTZ R73, R56, R3.reuse, -R85 ;  /* 0x0000000338497223 */ /* 0x080fe20000010855 */
[----:B------:R-:W-:Y:S01]  /*2e80*/  LOP3.LUT R93, R10, 0x8, R93, 0xf8, !PT ;  /* 0x000000080a5d7812 */ /* 0x000fe200078ef85d */
[-CC-:B------:R-:W-:Y:S01]  /*2e90*/  FFMA.FTZ R56, R20, R3.reuse, -R85.reuse ;  /* 0x0000000314387223 */ /* 0x180fe20000010855 */
[----:B------:R-:W-:Y:S01]  /*2ea0*/  SHF.R.U32.HI R10, RZ, 0x3, R10 ;  /* 0x00000003ff0a7819 */ /* 0x000fe2000001160a */
[--C-:B------:R-:W-:Y:S01]  /*2eb0*/  FFMA.FTZ R77, R64, R3, -R85.reuse ;  /* 0x00000003404d7223 */ /* 0x100fe20000010855 */
[----:B0-----:R-:W-:Y:S01]  /*2ec0*/  F2FP.F16.F32.PACK_AB R20, R49, R45 ;  /* 0x0000002d3114723e */ /* 0x001fe200000000ff */
[----:B------:R-:W0:Y:S01]  /*2ed0*/  MUFU.EX2 R79, R79 ;  /* 0x0000004f004f7308 */ /* 0x000e220000000800 */
[----:B------:R-:W-:Y:S01]  /*2ee0*/  LOP3.LUT R52, R93, R10, RZ, 0x3c, !PT ;  /* 0x0000000a5d347212 */ /* 0x000fe200078e3cff */
[-CC-:B------:R-:W-:Y:S01]  /*2ef0*/  FFMA.FTZ R30, R72, R3.reuse, -R85.reuse ;  /* 0x00000003481e7223 */ /* 0x180fe20000010855 */
[----:B------:R-:W-:Y:S01]  /*2f00*/  @!P1 IADD3 R10, R54, 0x30840, RZ ;  /* 0x00030840360a9810 */ /* 0x000fe20007ffe0ff */
[-CC-:B------:R-:W-:Y:S01]  /*2f10*/  FFMA.FTZ R70, R70, R3.reuse, -R85.reuse ;  /* 0x0000000346467223 */ /* 0x180fe20000010855 */
[----:B------:R-:W-:Y:S01]  /*2f20*/  LOP3.LUT R93, R22, 0x7ffffc00, RZ, 0xc0, !PT ;  /* 0x7ffffc00165d7812 */ /* 0x000fe200078ec0ff */
[-C--:B------:R-:W-:Y:S01]  /*2f30*/  FFMA.FTZ R18, R76, R3.reuse, -R85 ;  /* 0x000000034c127223 */ /* 0x080fe20000010855 */
[----:B------:R-:W-:Y:S01]  /*2f40*/  @!P1 PRMT R10, RZ, 0x654, R10 ;  /* 0x00000654ff0a9816 */ /* 0x000fe2000000000a */
[----:B------:R-:W5:Y:S01]  /*2f50*/  MUFU.EX2 R134, R134 ;  /* 0x0000008600867308 */ /* 0x000f620000000800 */
[----:B------:R-:W-:Y:S01]  /*2f60*/  IADD3 R60, R52, R60, R93 ;  /* 0x0000003c343c7210 */ /* 0x000fe20007ffe05d */
[-CC-:B------:R-:W-:Y:S01]  /*2f70*/  FFMA.FTZ R48, R74, R3.reuse, -R85.reuse ;  /* 0x000000034a307223 */ /* 0x180fe20000010855 */
[----:B------:R2:W-:Y:S01]  /*2f80*/  @!P1 SYNCS.ARRIVE.TRANS64.RED.A1T0 RZ, [R10+URZ], RZ ;  /* 0x000000ff0aff99a7 */ /* 0x0005e2000810043f */
[----:B------:R-:W-:Y:S01]  /*2f90*/  LOP3.LUT P3, RZ, R89, 0x2, RZ, 0xc0, !PT ;  /* 0x0000000259ff7812 */ /* 0x000fe2000786c0ff */
[-CC-:B------:R-:W-:Y:S01]  /*2fa0*/  FFMA.FTZ R80, R80, R3.reuse, -R85.reuse ;  /* 0x0000000350507223 */ /* 0x180fe20000010855 */
[-CC-:B------:R-:W-:Y:S01]  /*2fb0*/  FFMA.FTZ R52, R78, R3.reuse, -R85.reuse ;  /* 0x000000034e347223 */ /* 0x180fe20000010855 */
[-CC-:B------:R-:W-:Y:S01]  /*2fc0*/  FFMA.FTZ R64, R87, R3.reuse, -R85.reuse ;  /* 0x0000000357407223 */ /* 0x180fe20000010855 */
[----:B------:R-:W5:Y:S01]  /*2fd0*/  MUFU.EX2 R14, R14 ;  /* 0x0000000e000e7308 */ /* 0x000f620000000800 */
[----:B------:R-:W-:Y:S01]  /*2fe0*/  LOP3.LUT P2, RZ, R89, 0x4, RZ, 0xc0, !PT ;  /* 0x0000000459ff7812 */ /* 0x000fe2000784c0ff */
[-C--:B------:R-:W-:Y:S01]  /*2ff0*/  FFMA.FTZ R89, R84, R3.reuse, -R85 ;  /* 0x0000000354597223 */ /* 0x080fe20000010855 */
[----:B--2---:R-:W-:Y:S01]  /*3000*/  FADD.FTZ R10, R5, R21 ;  /* 0x00000015050a7221 */ /* 0x004fe20000010000 */
[-CC-:B------:R-:W-:Y:S01]  /*3010*/  FFMA.FTZ R54, R82, R3.reuse, -R85.reuse ;  /* 0x0000000352367223 */ /* 0x180fe20000010855 */
[-CC-:B------:R-:W-:Y:S01]  /*3020*/  FFMA.FTZ R88, R88, R3.reuse, -R85.reuse ;  /* 0x0000000358587223 */ /* 0x180fe20000010855 */
[--C-:B------:R-:W-:Y:S01]  /*3030*/  FFMA.FTZ R86, R86, R3, -R85.reuse ;  /* 0x0000000356567223 */ /* 0x100fe20000010855 */
[----:B------:R-:W-:Y:S01]  /*3040*/  FADD.FTZ R22, R23, R10 ;  /* 0x0000000a17167221 */ /* 0x000fe20000010000 */
[----:B-1----:R-:W-:Y:S01]  /*3050*/  FADD.FTZ R10, R9, R132 ;  /* 0x00000084090a7221 */ /* 0x002fe20000010000 */
[----:B------:R-:W1:Y:S01]  /*3060*/  MUFU.EX2 R83, R83 ;  /* 0x0000005300537308 */ /* 0x000e620000000800 */
[----:B------:R-:W-:Y:S01]  /*3070*/  F2FP.F16.F32.PACK_AB R9, R132, R9 ;  /* 0x000000098409723e */ /* 0x000fe200000000ff */
[----:B------:R-:W-:Y:S01]  /*3080*/  FADD.FTZ R22, R43, R22 ;  /* 0x000000162b167221 */ /* 0x000fe20000010000 */
[----:B---3--:R-:W-:Y:S01]  /*3090*/  FADD.FTZ R91, R11, R10 ;  /* 0x0000000a0b5b7221 */ /* 0x008fe20000010000 */
[----:B------:R-:W-:Y:S01]  /*30a0*/  F2FP.F16.F32.PACK_AB R10, R43, R23 ;  /* 0x000000172b0a723e */ /* 0x000fe200000000ff */
[----:B------:R-:W-:Y:S01]  /*30b0*/  FFMA.FTZ R90, R90, R3, -R85 ;  /* 0x000000035a5a7223 */ /* 0x000fe20000010855 */
[----:B------:R-:W-:Y:S01]  /*30c0*/  FADD.FTZ R22, R45, R22 ;  /* 0x000000162d167221 */ /* 0x000fe20000010000 */
[C---:B----4-:R-:W-:Y:S01]  /*30d0*/  FADD.FTZ R8, R136.reuse, R91 ;  /* 0x0000005b88087221 */ /* 0x050fe20000010000 */
[----:B------:R-:W2:Y:S01]  /*30e0*/  MUFU.EX2 R13, R13 ;  /* 0x0000000d000d7308 */ /* 0x000ea20000000800 */
[----:B------:R-:W-:Y:S01]  /*30f0*/  F2FP.F16.F32.PACK_AB R11, R136, R11 ;  /* 0x0000000b880b723e */ /* 0x000fe200000000ff */
[----:B------:R-:W-:Y:S01]  /*3100*/  FADD.FTZ R22, R49, R22 ;  /* 0x0000001631167221 */ /* 0x000fe20000010000 */
[----:B0-----:R-:W-:Y:S01]  /*3110*/  FADD.FTZ R91, R79, R8 ;  /* 0x000000084f5b7221 */ /* 0x001fe20000010000 */
[----:B------:R-:W-:Y:S01]  /*3120*/  F2FP.F16.F32.PACK_AB R8, R21, R5 ;  /* 0x000000051508723e */ /* 0x000fe200000000ff */
[-C--:B------:R-:W-:Y:S01]  /*3130*/  FFMA.FTZ R94, R94, R3.reuse, -R85 ;  /* 0x000000035e5e7223 */ /* 0x080fe20000010855 */
[----:B------:R-:W-:Y:S01]  /*3140*/  FADD.FTZ R22, R51, R22 ;  /* 0x0000001633167221 */ /* 0x000fe20000010000 */
[----:B-----5:R-:W-:Y:S01]  /*3150*/  FADD.FTZ R93, R134, R91 ;  /* 0x0000005b865d7221 */ /* 0x020fe20000010000 */
[----:B------:R-:W0:Y:S01]  /*3160*/  MUFU.EX2 R26, R26 ;  /* 0x0000001a001a7308 */ /* 0x000e220000000800 */
[-C--:B------:R-:W-:Y:S01]  /*3170*/  FFMA.FTZ R95, R95, R3.reuse, -R85 ;  /* 0x000000035f5f7223 */ /* 0x080fe20000010855 */
[----:B------:R-:W-:Y:S01]  /*3180*/  FADD.FTZ R97, R55, R22 ;  /* 0x0000001637617221 */ /* 0x000fe20000010000 */
[----:B------:R-:W-:Y:S01]  /*3190*/  FADD.FTZ R22, R14, R93 ;  /* 0x0000005d0e167221 */ /* 0x000fe20000010000 */
[-CC-:B------:R-:W-:Y:S01]  /*31a0*/  FFMA.FTZ R98, R98, R3.reuse, -R85.reuse ;  /* 0x0000000362627223 */ /* 0x180fe20000010855 */
[----:B------:R-:W-:Y:S01]  /*31b0*/  FFMA.FTZ R99, R99, R3, -R85 ;  /* 0x0000000363637223 */ /* 0x000fe20000010855 */
[----:B------:R-:W-:Y:S01]  /*31c0*/  FADD.FTZ R68, R12, R97 ;  /* 0x000000610c447221 */ /* 0x000fe20000010000 */
[----:B-1----:R-:W-:Y:S01]  /*31d0*/  FADD.FTZ R66, R83, R22 ;  /* 0x0000001653427221 */ /* 0x002fe20000010000 */
[----:B------:R-:W1:Y:S01]  /*31e0*/  MUFU.EX2 R34, R34 ;  /* 0x0000002200227308 */ /* 0x000e620000000800 */
[----:B------:R-:W-:Y:S01]  /*31f0*/  F2FP.F16.F32.PACK_AB R22, R55, R51 ;  /* 0x000000333716723e */ /* 0x000fe200000000ff */
[----:B------:R-:W-:Y:S01]  /*3200*/  FADD.FTZ R21, R7, R68 ;  /* 0x0000004407157221 */ /* 0x000fe20000010000 */
[----:B--2---:R-:W-:Y:S01]  /*3210*/  FADD.FTZ R5, R13, R66 ;  /* 0x000000420d057221 */ /* 0x004fe20000010000 */
[----:B------:R-:W-:Y:S01]  /*3220*/  F2FP.F16.F32.PACK_AB R12, R7, R12 ;  /* 0x0000000c070c723e */ /* 0x000fe200000000ff */
[-C--:B------:R-:W-:Y:S01]  /*3230*/  FFMA.FTZ R102, R102, R3.reuse, -R85 ;  /* 0x0000000366667223 */ /* 0x080fe20000010855 */
[----:B------:R-:W-:Y:S01]  /*3240*/  FADD.FTZ R66, R6, R21 ;  /* 0x0000001506427221 */ /* 0x000fe20000010000 */
[-C--:B------:R-:W-:Y:S01]  /*3250*/  FFMA.FTZ R103, R103, R3.reuse, -R85 ;  /* 0x0000000367677223 */ /* 0x080fe20000010855 */
[----:B------:R-:W2:Y:S01]  /*3260*/  MUFU.EX2 R71, R71 ;  /* 0x0000004700477308 */ /* 0x000ea20000000800 */
[----:B0-----:R-:W-:Y:S01]  /*3270*/  FADD.FTZ R21, R26, R5 ;  /* 0x000000051a157221 */ /* 0x001fe20000010000 */
[----:B------:R-:W-:Y:S01]  /*3280*/  FADD.FTZ R66, R15, R66 ;  /* 0x000000420f427221 */ /* 0x000fe20000010000 */
[----:B------:R-:W-:Y:S01]  /*3290*/  LEA R5, R60, UR36, 0x1 ;  /* 0x000000243c057c11 */ /* 0x000fe2000f8e08ff */
[--C-:B------:R-:W-:Y:S01]  /*32a0*/  FFMA.FTZ R106, R106, R3, -R85.reuse ;  /* 0x000000036a6a7223 */ /* 0x100fe20000010855 */
[----:B------:R-:W-:Y:S01]  /*32b0*/  F2FP.F16.F32.PACK_AB R13, R26, R13 ;  /* 0x0000000d1a0d723e */ /* 0x000fe200000000ff */
[----:B------:R-:W-:Y:S01]  /*32c0*/  FADD.FTZ R45, R37, R66 ;  /* 0x00000042252d7221 */ /* 0x000fe20000010000 */
[----:B------:R-:W-:Y:S01]  /*32d0*/  FFMA.FTZ R107, R107, R3, -R85 ;  /* 0x000000036b6b7223 */ /* 0x000fe20000010855 */
[----:B------:R-:W0:Y:S01]  /*32e0*/  MUFU.EX2 R38, R38 ;  /* 0x0000002600267308 */ /* 0x000e220000000800 */
[----:B-1----:R-:W-:Y:S01]  /*32f0*/  FADD.FTZ R60, R34, R21 ;  /* 0x00000015223c7221 */ /* 0x002fe20000010000 */
[----:B------:R-:W-:Y:S01]  /*3300*/  FADD.FTZ R66, R120, R45 ;  /* 0x0000002d78427221 */ /* 0x000fe20000010000 */
[C---:B------:R-:W-:Y:S01]  /*3310*/  VIADD R49, R5.reuse, 0x1e800 ;  /* 0x0001e80005317836 */ /* 0x040fe20000000000 */
[----:B------:R-:W-:Y:S01]  /*3320*/  F2FP.F16.F32.PACK_AB R21, R134, R79 ;  /* 0x0000004f8615723e */ /* 0x000fe200000000ff */
[----:B------:R-:W-:-:S02]  /*3330*/  VIADD R154, R5, 0x1e820 ;  /* 0x0001e820059a7836 */ /* 0x000fc40000000000 */
[----:B------:R-:W-:Y:S01]  /*3340*/  FADD.FTZ R45, R39, R66 ;  /* 0x00000042272d7221 */ /* 0x000fe20000010000 */
[----:B------:R-:W-:Y:S01]  /*3350*/  @P3 VIADD R154, R49, 0xffffffe0 ;  /* 0xffffffe0319a3836 */ /* 0x000fe20000000000 */
[----:B------:R-:W1:Y:S01]  /*3360*/  MUFU.EX2 R73, R73 ;  /* 0x0000004900497308 */ /* 0x000e620000000800 */
[----:B--2---:R-:W-:Y:S01]  /*3370*/  FADD.FTZ R23, R71, R60 ;  /* 0x0000003c47177221 */ /* 0x004fe20000010000 */
[----:B------:R2:W-:Y:S01]  /*3380*/  STSM.16.M88.4 [R5+0x1e800], R8 ;  /* 0x01e8000805007844 */ /* 0x0005e20000000200 */
[-CC-:B------:R-:W-:Y:S01]  /*3390*/  FFMA.FTZ R110, R110, R3.reuse, -R85.reuse ;  /* 0x000000036e6e7223 */ /* 0x180fe20000010855 */
[-CC-:B------:R-:W-:Y:S01]  /*33a0*/  FFMA.FTZ R128, R128, R3.reuse, -R85.reuse ;  /* 0x0000000380807223 */ /* 0x180fe20000010855 */
[-CC-:B------:R-:W-:Y:S01]  /*33b0*/  FFMA.FTZ R118, R118, R3.reuse, -R85.reuse ;  /* 0x0000000376767223 */ /* 0x180fe20000010855 */
[----:B------:R-:W-:Y:S01]  /*33c0*/  FFMA.FTZ R85, R130, R3, -R85 ;  /* 0x0000000382557223 */ /* 0x000fe20000010855 */
[----:B------:R-:W-:Y:S01]  /*33d0*/  IMAD.MOV.U32 R136, RZ, RZ, R151 ;  /* 0x000000ffff887224 */ /* 0x000fe200078e0097 */
[----:B------:R-:W3:Y:S01]  /*33e0*/  MUFU.EX2 R42, R42 ;  /* 0x0000002a002a7308 */ /* 0x000ee20000000800 */
[----:B0-----:R-:W-:Y:S01]  /*33f0*/  FADD.FTZ R60, R38, R23 ;  /* 0x00000017263c7221 */ /* 0x001fe20000010000 */
[----:B------:R-:W-:Y:S01]  /*3400*/  F2FP.F16.F32.PACK_AB R23, R83, R14 ;  /* 0x0000000e5317723e */ /* 0x000fe200000000ff */
[--C-:B------:R-:W-:Y:S01]  /*3410*/  IMAD.MOV.U32 R134, RZ, RZ, R151.reuse ;  /* 0x000000ffff867224 */ /* 0x100fe200078e0097 */
[----:B------:R-:W-:Y:S01]  /*3420*/  MOV R132, R151 ;  /* 0x0000009700847202 */ /* 0x000fe20000000f00 */
[----:B------:R-:W-:-:S02]  /*3430*/  IMAD.MOV.U32 R130, RZ, RZ, R151 ;  /* 0x000000ffff827224 */ /* 0x000fc400078e0097 */
[----:B------:R0:W-:Y:S01]  /*3440*/  STSM.16.M88.4 [R154], R20 ;  /* 0x000000149a007844 */ /* 0x0001e20000000200 */
[----:B------:R-:W4:Y:S01]  /*3450*/  MUFU.EX2 R75, R75 ;  /* 0x0000004b004b7308 */ /* 0x000f220000000800 */
[C---:B-1----:R-:W-:Y:S01]  /*3460*/  FADD.FTZ R51, R73.reuse, R60 ;  /* 0x0000003c49337221 */ /* 0x042fe20000010000 */
[----:B------:R-:W-:Y:S01]  /*3470*/  FADD.FTZ R60, R122, R45 ;  /* 0x0000002d7a3c7221 */ /* 0x000fe20000010000 */
[----:B--2---:R-:W-:Y:S01]  /*3480*/  F2FP.F16.F32.PACK_AB R8, R120, R37 ;  /* 0x000000257808723e */ /* 0x004fe200000000ff */
[----:B------:R-:W-:Y:S01]  /*3490*/  IMAD.MOV.U32 R37, RZ, RZ, 0x40 ;  /* 0x00000040ff257424 */ /* 0x000fe200078e00ff */
[----:B------:R-:W-:Y:S01]  /*34a0*/  F2FP.F16.F32.PACK_AB R10, R122, R39 ;  /* 0x000000277a0a723e */ /* 0x000fe200000000ff */
[----:B------:R-:W-:Y:S01]  /*34b0*/  IMAD.MOV.U32 R122, RZ, RZ, R151 ;  /* 0x000000ffff7a7224 */ /* 0x000fe200078e0097 */
[----:B------:R-:W-:Y:S01]  /*34c0*/  F2FP.F16.F32.PACK_AB R9, R73, R38 ;  /* 0x000000264909723e */ /* 0x000fe200000000ff */
[----:B------:R-:W1:Y:S01]  /*34d0*/  MUFU.EX2 R46, R46 ;  /* 0x0000002e002e7308 */ /* 0x000e620000000800 */
[----:B---3--:R-:W-:Y:S01]  /*34e0*/  FADD.FTZ R14, R42, R51 ;  /* 0x000000332a0e7221 */ /* 0x008fe20000010000 */
[----:B------:R-:W-:Y:S01]  /*34f0*/  FADD.FTZ R51, R41, R60 ;  /* 0x0000003c29337221 */ /* 0x000fe20000010000 */
[----:B------:R-:W-:Y:S01]  /*3500*/  SEL R37, R37, 0xffffffc0, !P2 ;  /* 0xffffffc025257807 */ /* 0x000fe20005000000 */
[----:B------:R-:W-:-:S02]  /*3510*/  IMAD.MOV.U32 R120, RZ, RZ, R151 ;  /* 0x000000ffff787224 */ /* 0x000fc400078e0097 */
[C---:B------:R-:W-:Y:S01]  /*3520*/  FADD.FTZ R60, R124.reuse, R51 ;  /* 0x000000337c3c7221 */ /* 0x040fe20000010000 */
[----:B0-----:R-:W-:Y:S01]  /*3530*/  F2FP.F16.F32.PACK_AB R20, R124, R41 ;  /* 0x000000297c14723e */ /* 0x001fe200000000ff */
[----:B------:R-:W0:Y:S01]  /*3540*/  MUFU.EX2 R77, R77 ;  /* 0x0000004d004d7308 */ /* 0x000e220000000800 */
[----:B----4-:R-:W-:Y:S01]  /*3550*/  FADD.FTZ R7, R75, R14 ;  /* 0x0000000e4b077221 */ /* 0x010fe20000010000 */
[----:B------:R-:W-:Y:S01]  /*3560*/  F2FP.F16.F32.PACK_AB R14, R15, R6 ;  /* 0x000000060f0e723e */ /* 0x000fe200000000ff */
[----:B------:R-:W-:Y:S01]  /*3570*/  FADD.FTZ R15, R47, R60 ;  /* 0x0000003c2f0f7221 */ /* 0x000fe20000010000 */
[----:B------:R-:W-:Y:S01]  /*3580*/  F2FP.F16.F32.PACK_AB R11, R75, R42 ;  /* 0x0000002a4b0b723e */ /* 0x000fe200000000ff */
[----:B------:R-:W-:Y:S01]  /*3590*/  IMAD.MOV.U32 R124, RZ, RZ, R151 ;  /* 0x000000ffff7c7224 */ /* 0x000fe200078e0097 */
[C---:B------:R-:W-:Y:S01]  /*35a0*/  F2FP.F16.F32.PACK_AB R22, R126.reuse, R47 ;  /* 0x0000002f7e16723e */ /* 0x040fe200000000ff */
[----:B------:R-:W-:Y:S01]  /*35b0*/  FADD.FTZ R15, R126, R15 ;  /* 0x0000000f7e0f7221 */ /* 0x000fe20000010000 */
[----:B------:R-:W2:Y:S01]  /*35c0*/  MUFU.EX2 R50, R50 ;  /* 0x0000003200327308 */ /* 0x000ea20000000800 */
[----:B-1----:R-:W-:Y:S01]  /*35d0*/  FADD.FTZ R6, R46, R7 ;  /* 0x000000072e067221 */ /* 0x002fe20000010000 */
[----:B------:R-:W-:-:S02]  /*35e0*/  IMAD.MOV.U32 R126, RZ, RZ, R151 ;  /* 0x000000ffff7e7224 */ /* 0x000fc400078e0097 */
[----:B------:R-:W-:Y:S01]  /*35f0*/  FADD.FTZ R60, R24, R15 ;  /* 0x0000000f183c7221 */ /* 0x000fe20000010000 */
[----:B------:R-:W-:Y:S02]  /*3600*/  F2FP.F16.F32.PACK_AB R15, R71, R34 ;  /* 0x00000022470f723e */ /* 0x000fe400000000ff */
[C---:B------:R-:W-:Y:S01]  /*3610*/  F2FP.F16.F32.PACK_AB R24, R25.reuse, R24 ;  /* 0x000000181918723e */ /* 0x040fe200000000ff */
[----:B------:R-:W-:Y:S01]  /*3620*/  FADD.FTZ R60, R25, R60 ;  /* 0x0000003c193c7221 */ /* 0x000fe20000010000 */
[----:B------:R-:W1:Y:S01]  /*3630*/  MUFU.EX2 R81, R81 ;  /* 0x0000005100517308 */ /* 0x000e620000000800 */
[----:B0-----:R-:W-:Y:S02]  /*3640*/  FADD.FTZ R7, R77, R6 ;  /* 0x000000064d077221 */ /* 0x001fe40000010000 */
[----:B------:R-:W-:-:S04]  /*3650*/  FADD.FTZ R21, R29, R60 ;  /* 0x0000003c1d157221 */ /* 0x000fc80000010000 */
[----:B------:R-:W-:Y:S01]  /*3660*/  FADD.FTZ R26, R32, R21 ;  /* 0x00000015201a7221 */ /* 0x000fe20000010000 */
[----:B------:R-:W0:Y:S01]  /*3670*/  MUFU.EX2 R27, R27 ;  /* 0x0000001b001b7308 */ /* 0x000e220000000800 */
[----:B--2---:R-:W-:Y:S01]  /*3680*/  FADD.FTZ R6, R50, R7 ;  /* 0x0000000732067221 */ /* 0x004fe20000010000 */
[----:B------:R-:W-:-:S06]  /*3690*/  F2FP.F16.F32.PACK_AB R21, R77, R46 ;  /* 0x0000002e4d15723e */ /* 0x000fcc00000000ff */
[----:B------:R-:W2:Y:S01]  /*36a0*/  MUFU.EX2 R30, R30 ;  /* 0x0000001e001e7308 */ /* 0x000ea20000000800 */
[----:B-1----:R-:W-:-:S07]  /*36b0*/  FADD.FTZ R6, R81, R6 ;  /* 0x0000000651067221 */ /* 0x002fce0000010000 */
[----:B------:R-:W1:Y:S01]  /*36c0*/  MUFU.EX2 R17, R70 ;  /* 0x0000004600117308 */ /* 0x000e620000000800 */
[----:B0-----:R-:W-:-:S07]  /*36d0*/  FADD.FTZ R7, R27, R6 ;  /* 0x000000061b077221 */ /* 0x001fce0000010000 */
[----:B------:R-:W0:Y:S01]  /*36e0*/  MUFU.EX2 R33, R33 ;  /* 0x0000002100217308 */ /* 0x000e220000000800 */
[----:B--2---:R-:W-:-:S07]  /*36f0*/  FADD.FTZ R6, R30, R7 ;  /* 0x000000071e067221 */ /* 0x004fce0000010000 */
[----:B------:R-:W2:Y:S01]  /*3700*/  MUFU.EX2 R18, R18 ;  /* 0x0000001200127308 */ /* 0x000ea20000000800 */
[----:B-1----:R-:W-:-:S07]  /*3710*/  FADD.FTZ R7, R17, R6 ;  /* 0x0000000611077221 */ /* 0x002fce0000010000 */
[----:B------:R-:W1:Y:S01]  /*3720*/  MUFU.EX2 R36, R36 ;  /* 0x0000002400247308 */ /* 0x000e620000000800 */
[----:B0-----:R-:W-:-:S07]  /*3730*/  FADD.FTZ R23, R33, R26 ;  /* 0x0000001a21177221 */ /* 0x001fce0000010000 */
[----:B------:R-:W0:Y:S01]  /*3740*/  MUFU.EX2 R48, R48 ;  /* 0x0000003000307308 */ /* 0x000e220000000800 */
[----:B--2---:R-:W-:-:S07]  /*3750*/  FADD.FTZ R7, R18, R7 ;  /* 0x0000000712077221 */ /* 0x004fce0000010000 */
[----:B------:R-:W2:Y:S01]  /*3760*/  MUFU.EX2 R35, R35 ;  /* 0x0000002300237308 */ /* 0x000ea20000000800 */
[C---:B-1----:R-:W-:Y:S01]  /*3770*/  FADD.FTZ R6, R36.reuse, R23 ;  /* 0x0000001724067221 */ /* 0x042fe20000010000 */
[----:B------:R-:W-:Y:S02]  /*3780*/  F2FP.F16.F32.PACK_AB R23, R81, R50 ;  /* 0x000000325117723e */ /* 0x000fe400000000ff */
[----:B------:R-:W-:-:S04]  /*3790*/  F2FP.F16.F32.PACK_AB R36, R36, R33 ;  /* 0x000000212424723e */ /* 0x000fc800000000ff */
[----:B------:R-:W1:Y:S01]  /*37a0*/  MUFU.EX2 R87, R80 ;  /* 0x0000005000577308 */ /* 0x000e620000000800 */
[----:B0-----:R-:W-:Y:S01]  /*37b0*/  FADD.FTZ R26, R48, R7 ;  /* 0x00000007301a7221 */ /* 0x001fe20000010000 */
[----:B------:R-:W-:-:S06]  /*37c0*/  IMAD.IADD R7, R37, 0x1, R154 ;  /* 0x0000000125077824 */ /* 0x000fcc00078e029a */
[----:B------:R-:W0:Y:S01]  /*37d0*/  MUFU.EX2 R40, R40 ;  /* 0x0000002800287308 */ /* 0x000e220000000800 */
[----:B--2---:R-:W-:Y:S01]  /*37e0*/  FADD.FTZ R39, R35, R6 ;  /* 0x0000000623277221 */ /* 0x004fe20000010000 */
[----:B------:R-:W-:-:S05]  /*37f0*/  IMAD.IADD R6, R49, 0x1, R37 ;  /* 0x0000000131067824 */ /* 0x000fca00078e0225 */
[----:B------:R2:W-:Y:S01]  /*3800*/  STSM.16.M88.4 [R6], R12 ;  /* 0x0000000c06007844 */ /* 0x0005e20000000200 */
[----:B------:R-:W3:Y:S01]  /*3810*/  MUFU.EX2 R52, R52 ;  /* 0x0000003400347308 */ /* 0x000ee20000000800 */
[----:B-1----:R-:W-:Y:S02]  /*3820*/  FADD.FTZ R37, R87, R26 ;  /* 0x0000001a57257221 */ /* 0x002fe40000010000 */
[----:B------:R1:W-:Y:S04]  /*3830*/  STSM.16.M88.4 [R7], R8 ;  /* 0x0000000807007844 */ /* 0x0003e80000000200 */
[----:B------:R-:W-:Y:S01]  /*3840*/  STSM.16.M88.4 [R5+0x24800], R20 ;  /* 0x0248001405007844 */ /* 0x000fe20000000200 */
[----:B------:R-:W4:Y:S01]  /*3850*/  MUFU.EX2 R19, R19 ;  /* 0x0000001300137308 */ /* 0x000f220000000800 */
[----:B0-----:R-:W-:-:S07]  /*3860*/  FADD.FTZ R38, R40, R39 ;  /* 0x0000002728267221 */ /* 0x001fce0000010000 */
[----:B------:R-:W0:Y:S01]  /*3870*/  MUFU.EX2 R89, R89 ;  /* 0x0000005900597308 */ /* 0x000e220000000800 */
[----:B---3--:R-:W-:-:S07]  /*3880*/  FADD.FTZ R26, R52, R37 ;  /* 0x00000025341a7221 */ /* 0x008fce0000010000 */
[----:B------:R-:W3:Y:S01]  /*3890*/  MUFU.EX2 R28, R28 ;  /* 0x0000001c001c7308 */ /* 0x000ee20000000800 */
[----:B----4-:R-:W-:-:S07]  /*38a0*/  FADD.FTZ R39, R19, R38 ;  /* 0x0000002613277221 */ /* 0x010fce0000010000 */
[----:B------:R-:W4:Y:S01]  /*38b0*/  MUFU.EX2 R54, R54 ;  /* 0x0000003600367308 */ /* 0x000f220000000800 */
[----:B0-----:R-:W-:-:S07]  /*38c0*/  FADD.FTZ R37, R89, R26 ;  /* 0x0000001a59257221 */ /* 0x001fce0000010000 */
[----:B------:R-:W0:Y:S01]  /*38d0*/  MUFU.EX2 R31, R31 ;  /* 0x0000001f001f7308 */ /* 0x000e220000000800 */
[C---:B---3--:R-:W-:Y:S01]  /*38e0*/  FADD.FTZ R26, R28.reuse, R39 ;  /* 0x000000271c1a7221 */ /* 0x048fe20000010000 */
[----:B------:R-:W-:Y:S02]  /*38f0*/  F2FP.F16.F32.PACK_AB R39, R89, R52 ;  /* 0x000000345927723e */ /* 0x000fe400000000ff */
[----:B------:R-:W-:-:S04]  /*3900*/  F2FP.F16.F32.PACK_AB R28, R28, R19 ;  /* 0x000000131c1c723e */ /* 0x000fc800000000ff */
[----:B------:R-:W2:Y:S01]  /*3910*/  MUFU.EX2 R91, R88 ;  /* 0x00000058005b7308 */ /* 0x000ea20000000800 */
[----:B----4-:R-:W-:Y:S01]  /*3920*/  FADD.FTZ R38, R54, R37 ;  /* 0x0000002536267221 */ /* 0x010fe20000010000 */
[----:B------:R-:W-:-:S06]  /*3930*/  F2FP.F16.F32.PACK_AB R37, R87, R48 ;  /* 0x000000305725723e */ /* 0x000fcc00000000ff */
[----:B------:R-:W1:Y:S01]  /*3940*/  MUFU.EX2 R44, R44 ;  /* 0x0000002c002c7308 */ /* 0x000e620000000800 */
[----:B0-----:R-:W-:Y:S01]  /*3950*/  FADD.FTZ R25, R31, R26 ;  /* 0x0000001a1f197221 */ /* 0x001fe20000010000 */
[----:B------:R-:W-:-:S06]  /*3960*/  F2FP.F16.F32.PACK_AB R26, R32, R29 ;  /* 0x0000001d201a723e */ /* 0x000fcc00000000ff */
[----:B------:R-:W0:Y:S01]  /*3970*/  MUFU.EX2 R43, R86 ;  /* 0x00000056002b7308 */ /* 0x000e220000000800 */
[C---:B--2---:R-:W-:Y:S01]  /*3980*/  FADD.FTZ R14, R91.reuse, R38 ;  /* 0x000000265b0e7221 */ /* 0x044fe20000010000 */
[----:B------:R-:W-:Y:S02]  /*3990*/  F2FP.F16.F32.PACK_AB R38, R40, R35 ;  /* 0x000000232826723e */ /* 0x000fe400000000ff */
[----:B------:R-:W-:-:S04]  /*39a0*/  F2FP.F16.F32.PACK_AB R29, R91, R54 ;  /* 0x000000365b1d723e */ /* 0x000fc800000000ff */
[----:B------:R-:W2:Y:S01]  /*39b0*/  MUFU.EX2 R53, R53 ;  /* 0x0000003500357308 */ /* 0x000ea20000000800 */
[----:B-1----:R-:W-:Y:S01]  /*39c0*/  FADD.FTZ R8, R44, R25 ;  /* 0x000000192c087221 */ /* 0x002fe20000010000 */
[----:B------:R-:W-:Y:S02]  /*39d0*/  F2FP.F16.F32.PACK_AB R25, R30, R27 ;  /* 0x0000001b1e19723e */ /* 0x000fe400000000ff */
[----:B------:R-:W-:Y:S02]  /*39e0*/  F2FP.F16.F32.PACK_AB R27, R18, R17 ;  /* 0x00000011121b723e */ /* 0x000fe400000000ff */
[----:B------:R-:W-:Y:S02]  /*39f0*/  F2FP.F16.F32.PACK_AB R30, R44, R31 ;  /* 0x0000001f2c1e723e */ /* 0x000fe400000000ff */
[----:B------:R-:W1:Y:S01]  /*3a00*/  MUFU.EX2 R64, R64 ;  /* 0x0000004000407308 */ /* 0x000e620000000800 */
[----:B0-----:R-:W-:Y:S01]  /*3a10*/  FADD.FTZ R9, R43, R14 ;  /* 0x0000000e2b097221 */ /* 0x001fe20000010000 */
[----:B------:R-:W-:Y:S04]  /*3a20*/  STSM.16.M88.4 [R154+0x6000], R24 ;  /* 0x006000189a007844 */ /* 0x000fe80000000200 */
[----:B------:R-:W-:Y:S02]  /*3a30*/  STSM.16.M88.4 [R6+0x6000], R36 ;  /* 0x0060002406007844 */ /* 0x000fe40000000200 */
[----:B------:R-:W0:Y:S01]  /*3a40*/  MUFU.EX2 R114, R114 ;  /* 0x0000007200727308 */ /* 0x000e220000000800 */
[----:B--2---:R-:W-:-:S07]  /*3a50*/  FADD.FTZ R11, R53, R8 ;  /* 0x00000008350b7221 */ /* 0x004fce0000010000 */
[----:B------:R-:W2:Y:S01]  /*3a60*/  MUFU.EX2 R90, R90 ;  /* 0x0000005a005a7308 */ /* 0x000ea20000000800 */
[C---:B-1----:R-:W-:Y:S01]  /*3a70*/  FADD.FTZ R9, R64.reuse, R9 ;  /* 0x0000000940097221 */ /* 0x042fe20000010000 */
[----:B------:R-:W-:-:S05]  /*3a80*/  F2FP.F16.F32.PACK_AB R31, R64, R43 ;  /* 0x0000002b401f723e */ /* 0x000fca00000000ff */
[----:B------:R-:W-:Y:S01]  /*3a90*/  STSM.16.M88.4 [R7+0x6000], R28 ;  /* 0x0060001c07007844 */ /* 0x000fe20000000200 */
        /* <DEDUP_REMOVED lines=15> */
[----:B--2---:R-:W-:Y:S01]  /*3b90*/  FADD.FTZ R10, R95, R8 ;  /* 0x000000085f0a7221 */ /* 0x004fe20000010000 */
[----:B------:R-:W-:-:S06]  /*3ba0*/  F2FP.F16.F32.PACK_AB R8, R114, R53 ;  /* 0x000000357208723e */ /* 0x000fcc00000000ff */
[----:B------:R-:W2:Y:S01]  /*3bb0*/  MUFU.EX2 R61, R61 ;  /* 0x0000003d003d7308 */ /* 0x000ea20000000800 */
[C---:B-1----:R-:W-:Y:S01]  /*3bc0*/  FADD.FTZ R14, R96.reuse, R9 ;  /* 0x00000009600e7221 */ /* 0x042fe20000010000 */
[----:B------:R-:W-:-:S06]  /*3bd0*/  F2FP.F16.F32.PACK_AB R96, R96, R57 ;  /* 0x000000396060723e */ /* 0x000fcc00000000ff */
[----:B------:R-:W1:Y:S01]  /*3be0*/  MUFU.EX2 R34, R99 ;  /* 0x0000006300227308 */ /* 0x000e620000000800 */
[----:B0-----:R-:W-:Y:S01]  /*3bf0*/  FADD.FTZ R9, R97, R10 ;  /* 0x0000000a61097221 */ /* 0x001fe20000010000 */
[----:B------:R-:W-:-:S06]  /*3c00*/  F2FP.F16.F32.PACK_AB R10, R92, R59 ;  /* 0x0000003b5c0a723e */ /* 0x000fcc00000000ff */
[----:B------:R-:W0:Y:S01]  /*3c10*/  MUFU.EX2 R100, R100 ;  /* 0x0000006400647308 */ /* 0x000e220000000800 */
[----:B--2---:R-:W-:-:S07]  /*3c20*/  FADD.FTZ R11, R61, R14 ;  /* 0x0000000e3d0b7221 */ /* 0x004fce0000010000 */
[----:B------:R-:W2:Y:S01]  /*3c30*/  MUFU.EX2 R102, R102 ;  /* 0x0000006600667308 */ /* 0x000ea20000000800 */
[C---:B-1----:R-:W-:Y:S01]  /*3c40*/  FADD.FTZ R9, R34.reuse, R9 ;  /* 0x0000000922097221 */ /* 0x042fe20000010000 */
[----:B------:R-:W-:-:S06]  /*3c50*/  F2FP.F16.F32.PACK_AB R97, R34, R97 ;  /* 0x000000612261723e */ /* 0x000fcc00000000ff */
[----:B------:R-:W1:Y:S01]  /*3c60*/  MUFU.EX2 R63, R63 ;  /* 0x0000003f003f7308 */ /* 0x000e620000000800 */
[C---:B0-----:R-:W-:Y:S01]  /*3c70*/  FADD.FTZ R18, R100.reuse, R11 ;  /* 0x0000000b64127221 */ /* 0x041fe20000010000 */
[----:B------:R-:W-:Y:S02]  /*3c80*/  F2FP.F16.F32.PACK_AB R11, R95, R94 ;  /* 0x0000005e5f0b723e */ /* 0x000fe400000000ff */
[----:B------:R-:W-:-:S04]  /*3c90*/  F2FP.F16.F32.PACK_AB R98, R100, R61 ;  /* 0x0000003d6462723e */ /* 0x000fc800000000ff */
[----:B------:R-:W0:Y:S01]  /*3ca0*/  MUFU.EX2 R99, R103 ;  /* 0x0000006700637308 */ /* 0x000e220000000800 */
[----:B--2---:R-:W-:Y:S01]  /*3cb0*/  FADD.FTZ R14, R102, R9 ;  /* 0x00000009660e7221 */ /* 0x004fe20000010000 */
[----:B------:R-:W-:-:S05]  /*3cc0*/  F2FP.F16.F32.PACK_AB R9, R45, R90 ;  /* 0x0000005a2d09723e */ /* 0x000fca00000000ff */
[----:B------:R2:W-:Y:S01]  /*3cd0*/  STSM.16.M88.4 [R5+0x2a800], R8 ;  /* 0x02a8000805007844 */ /* 0x0005e20000000200 */
[----:B------:R-:W3:Y:S01]  /*3ce0*/  MUFU.EX2 R104, R104 ;  /* 0x0000006800687308 */ /* 0x000ee20000000800 */
[----:B-1----:R-:W-:-:S07]  /*3cf0*/  FADD.FTZ R13, R63, R18 ;  /* 0x000000123f0d7221 */ /* 0x002fce0000010000 */
[----:B------:R-:W1:Y:S01]  /*3d00*/  MUFU.EX2 R105, R106 ;  /* 0x0000006a00697308 */ /* 0x000e620000000800 */
[C---:B0-----:R-:W-:Y:S01]  /*3d10*/  FADD.FTZ R14, R99.reuse, R14 ;  /* 0x0000000e630e7221 */ /* 0x041fe20000010000 */
[----:B------:R-:W-:-:S05]  /*3d20*/  F2FP.F16.F32.PACK_AB R99, R99, R102 ;  /* 0x000000666363723e */ /* 0x000fca00000000ff */
[----:B------:R0:W-:Y:S01]  /*3d30*/  STSM.16.M88.4 [R154+0xc000], R96 ;  /* 0x00c000609a007844 */ /* 0x0001e20000000200 */
[----:B------:R-:W4:Y:S01]  /*3d40*/  MUFU.EX2 R12, R107 ;  /* 0x0000006b000c7308 */ /* 0x000f220000000800 */
[C---:B---3--:R-:W-:Y:S01]  /*3d50*/  FADD.FTZ R18, R104.reuse, R13 ;  /* 0x0000000d68127221 */ /* 0x048fe20000010000 */
[----:B------:R-:W-:-:S06]  /*3d60*/  F2FP.F16.F32.PACK_AB R104, R104, R63 ;  /* 0x0000003f6868723e */ /* 0x000fcc00000000ff */
[----:B------:R-:W3:Y:S01]  /*3d70*/  MUFU.EX2 R65, R65 ;  /* 0x0000004100417308 */ /* 0x000ee20000000800 */
[----:B-1----:R-:W-:-:S07]  /*3d80*/  FADD.FTZ R13, R105, R14 ;  /* 0x0000000e690d7221 */ /* 0x002fce0000010000 */
[----:B------:R-:W1:Y:S01]  /*3d90*/  MUFU.EX2 R110, R110 ;  /* 0x0000006e006e7308 */ /* 0x000e620000000800 */
[C---:B----4-:R-:W-:Y:S01]  /*3da0*/  FADD.FTZ R13, R12.reuse, R13 ;  /* 0x0000000d0c0d7221 */ /* 0x050fe20000010000 */
[----:B------:R-:W-:Y:S01]  /*3db0*/  F2FP.F16.F32.PACK_AB R105, R12, R105 ;  /* 0x000000690c69723e */ /* 0x000fe200000000ff */
[----:B------:R-:W-:-:S05]  /*3dc0*/  IMAD.MOV.U32 R12, RZ, RZ, RZ ;  /* 0x000000ffff0c7224 */ /* 0x000fca00078e00ff */
[----:B------:R-:W4:Y:S01]  /*3dd0*/  MUFU.EX2 R108, R108 ;  /* 0x0000006c006c7308 */ /* 0x000f220000000800 */
[----:B---3--:R-:W-:-:S07]  /*3de0*/  FADD.FTZ R15, R65, R18 ;  /* 0x00000012410f7221 */ /* 0x008fce0000010000 */
[----:B------:R-:W3:Y:S01]  /*3df0*/  MUFU.EX2 R107, R58 ;  /* 0x0000003a006b7308 */ /* 0x000ee20000000800 */
[----:B-1----:R-:W-:-:S07]  /*3e00*/  FADD.FTZ R14, R110, R13 ;  /* 0x0000000d6e0e7221 */ /* 0x002fce0000010000 */
[----:B------:R-:W1:Y:S01]  /*3e10*/  MUFU.EX2 R67, R67 ;  /* 0x0000004300437308 */ /* 0x000e620000000800 */
[C---:B----4-:R-:W-:Y:S01]  /*3e20*/  FADD.FTZ R18, R108.reuse, R15 ;  /* 0x0000000f6c127221 */ /* 0x050fe20000010000 */
[----:B------:R-:W-:-:S06]  /*3e30*/  F2FP.F16.F32.PACK_AB R106, R108, R65 ;  /* 0x000000416c6a723e */ /* 0x000fcc00000000ff */
[----:B------:R-:W2:Y:S01]  /*3e40*/  MUFU.EX2 R56, R56 ;  /* 0x0000003800387308 */ /* 0x000ea20000000800 */
[C---:B---3--:R-:W-:Y:S01]  /*3e50*/  FADD.FTZ R13, R107.reuse, R14 ;  /* 0x0000000e6b0d7221 */ /* 0x048fe20000010000 */
[----:B------:R-:W-:-:S05]  /*3e60*/  F2FP.F16.F32.PACK_AB R107, R107, R110 ;  /* 0x0000006e6b6b723e */ /* 0x000fca00000000ff */
[----:B------:R0:W-:Y:S01]  /*3e70*/  STSM.16.M88.4 [R6+0xc000], R104 ;  /* 0x00c0006806007844 */ /* 0x0001e20000000200 */
[----:B------:R-:W3:Y:S01]  /*3e80*/  MUFU.EX2 R112, R112 ;  /* 0x0000007000707308 */ /* 0x000ee20000000800 */
[----:B-1----:R-:W-:-:S07]  /*3e90*/  FADD.FTZ R15, R67, R18 ;  /* 0x00000012430f7221 */ /* 0x002fce0000010000 */
[----:B------:R1:W4:Y:S01]  /*3ea0*/  MUFU.EX2 R113, R128 ;  /* 0x0000008000717308 */ /* 0x0003220000000800 */
[----:B--2---:R-:W-:Y:S01]  /*3eb0*/  FADD.FTZ R8, R56, R13 ;  /* 0x0000000d38087221 */ /* 0x004fe20000010000 */
[----:B------:R-:W-:-:S05]  /*3ec0*/  VIADD R13, R16, 0xfffffffe ;  /* 0xfffffffe100d7836 */ /* 0x000fca0000000000 */
[----:B------:R-:W-:Y:S01]  /*3ed0*/  ISETP.GE.AND P2, PT, R13, R121, PT ;  /* 0x000000790d00720c */ /* 0x000fe20003f46270 */
[----:B------:R-:W-:Y:S01]  /*3ee0*/  MUFU.EX2 R69, R69 ;  /* 0x0000004500457308 */ /* 0x000fe20000000800 */
[C---:B---3--:R-:W-:Y:S01]  /*3ef0*/  FADD.FTZ R10, R112.reuse, R15 ;  /* 0x0000000f700a7221 */ /* 0x048fe20000010000 */
[----:B------:R-:W-:Y:S01]  /*3f00*/  F2FP.F16.F32.PACK_AB R112, R112, R67 ;  /* 0x000000437070723e */ /* 0x000fe200000000ff */
[--C-:B-1----:R-:W-:Y:S02]  /*3f10*/  IMAD.MOV.U32 R128, RZ, RZ, R151.reuse ;  /* 0x000000ffff807224 */ /* 0x102fe400078e0097 */
[----:B------:R-:W-:-:S03]  /*3f20*/  IMAD.MOV.U32 R121, RZ, RZ, R151 ;  /* 0x000000ffff797224 */ /* 0x000fc600078e0097 */
[----:B------:R-:W1:Y:S01]  /*3f30*/  MUFU.EX2 R116, R116 ;  /* 0x0000007400747308 */ /* 0x000e620000000800 */
[C---:B----4-:R-:W-:Y:S01]  /*3f40*/  FADD.FTZ R9, R113.reuse, R8 ;  /* 0x0000000871097221 */ /* 0x050fe20000010000 */
[----:B------:R-:W-:-:S06]  /*3f50*/  F2FP.F16.F32.PACK_AB R113, R113, R56 ;  /* 0x000000387171723e */ /* 0x000fcc00000000ff */
[----:B------:R-:W-:Y:S08]  /*3f60*/  MUFU.EX2 R118, R118 ;  /* 0x0000007600767308 */ /* 0x000ff00000000800 */
[----:B------:R-:W2:Y:S01]  /*3f70*/  MUFU.EX2 R85, R85 ;  /* 0x0000005500557308 */ /* 0x000ea20000000800 */
[----:B-1----:R-:W-:Y:S01]  /*3f80*/  F2FP.F16.F32.PACK_AB R114, R116, R69 ;  /* 0x000000457472723e */ /* 0x002fe200000000ff */
[----:B------:R-:W-:-:S04]  /*3f90*/  FADD.FTZ R69, R69, R10 ;  /* 0x0000000a45457221 */ /* 0x000fc80000010000 */
[----:B------:R-:W-:Y:S01]  /*3fa0*/  FADD.FTZ R8, R116, R69 ;  /* 0x0000004574087221 */ /* 0x000fe20000010000 */
[----:B--2---:R-:W-:Y:S01]  /*3fb0*/  F2FP.F16.F32.PACK_AB R115, R85, R118 ;  /* 0x000000765573723e */ /* 0x004fe200000000ff */
[----:B------:R-:W-:-:S04]  /*3fc0*/  FADD.FTZ R118, R118, R9 ;  /* 0x0000000976767221 */ /* 0x000fc80000010000 */
[----:B------:R0:W-:Y:S01]  /*3fd0*/  STSM.16.M88.4 [R7+0xc000], R112 ;  /* 0x00c0007007007844 */ /* 0x0001e20000000200 */
[----:B------:R-:W-:Y:S01]  /*3fe0*/  FADD.FTZ R9, R85, R118 ;  /* 0x0000007655097221 */ /* 0x000fe20000010000 */
[----:B------:R1:W-:Y:S06]  /*3ff0*/  MEMBAR.ALL.CTA ;  /* 0x0000000000007992 */ /* 0x0003ec0000008000 */
[----:B-1----:R-:W1:Y:S02]  /*4000*/  FENCE.VIEW.ASYNC.S ;  /* 0x00000000000073c6 */ /* 0x002e640000000000 */
[----:B-1----:R-:W-:Y:S01]  /*4010*/  NOP ;  /* 0x0000000000007918 */ /* 0x002fe20000000000 */
[----:B------:R-:W-:Y:S05]  /*4020*/  @!P2 BRA `(.L_x_12156) ;  /* 0x0000002800f4a947 */ /* 0x000fea0003800000 */
[----:B------:R-:W-:Y:S01]  /*4030*/  MOV R15, R2 ;  /* 0x00000002000f7202 */ /* 0x000fe20000000f00 */
[C---:B------:R-:W-:Y:S01]  /*4040*/  VIADD R2, R154.reuse, 0x6000 ;  /* 0x000060009a027836 */ /* 0x040fe20000000000 */
[----:B------:R-:W-:Y:S01]  /*4050*/  CS2R R150, SRZ ;  /* 0x0000000000967805 */ /* 0x000fe2000001ff00 */
[----:B------:R-:W-:Y:S01]  /*4060*/  VIADD R0, R154, 0xc000 ;  /* 0x0000c0009a007836 */ /* 0x000fe20000000000 */
[----:B------:R-:W-:Y:S01]  /*4070*/  CS2R R148, SRZ ;  /* 0x0000000000947805 */ /* 0x000fe2000001ff00 */
[----:B------:R-:W-:Y:S01]  /*4080*/  IMAD.MOV.U32 R11, RZ, RZ, R4 ;  /* 0x000000ffff0b7224 */ /* 0x000fe200078e0004 */
[----:B------:R1:W-:Y:S01]  /*4090*/  STL [R1+0x8], R2 ;  /* 0x0000080201007387 */ /* 0x0003e20000100800 */
[----:B------:R-:W-:Y:S01]  /*40a0*/  IMAD.MOV.U32 R10, RZ, RZ, RZ ;  /* 0x000000ffff0a7224 */ /* 0x000fe200078e00ff */
[----:B------:R-:W-:Y:S02]  /*40b0*/  CS2R R146, SRZ ;  /* 0x0000000000927805 */ /* 0x000fe4000001ff00 */
[----:B------:R-:W-:Y:S01]  /*40c0*/  CS2R R144, SRZ ;  /* 0x0000000000907805 */ /* 0x000fe2000001ff00 */
[----:B------:R1:W-:Y:S01]  /*40d0*/  STL [R1+0x4], R0 ;  /* 0x0000040001007387 */ /* 0x0003e20000100800 */
        /* <DEDUP_REMOVED lines=12> */
[----:B-1----:R-:W-:-:S06]  /*41a0*/  UMOV UR4, URZ ;  /* 0x0000003f00047c82 */ /* 0x002fcc0008000000 */
.L_x_12165:
[----:B------:R-:W2:Y:S01]  /*41b0*/  LDL R0, [R1+0xc] ;  /* 0x00000c0001007983 */ /* 0x000ea20000100800 */
[----:B------:R-:W-:-:S04]  /*41c0*/  UIADD3 UR5, UR4, 0x1, URZ ;  /* 0x0000000104057890 */ /* 0x000fc8000fffe03f */
[----:B------:R-:W-:-:S04]  /*41d0*/  UISETP.NE.AND UP0, UPT, UR5, 0x2, UPT ;  /* 0x000000020500788c */ /* 0x000fc8000bf05270 */
[----:B------:R-:W-:Y:S02]  /*41e0*/  USEL UR7, URZ, 0x1, UP0 ;  /* 0x000000013f077887 */ /* 0x000fe40008000000 */
[----:B------:R-:W-:-:S04]  /*41f0*/  USEL UR5, UR5, URZ, UP0 ;  /* 0x0000003f05057287 */ /* 0x000fc80008000000 */
[----:B------:R-:W-:Y:S02]  /*4200*/  LOP3.LUT R12, R10, UR7, RZ, 0x3c, !PT ;  /* 0x000000070a0c7c12 */ /* 0x000fe4000f8e3cff */
[----:B--2---:R-:W-:Y:S01]  /*4210*/  ISETP.NE.AND P3, PT, R0, RZ, PT ;  /* 0x000000ff0000720c */ /* 0x004fe20003f65270 */
[----:B------:R-:W-:-:S12]  /*4220*/  IMAD.U32 R0, RZ, RZ, UR5 ;  /* 0x00000005ff007e24 */ /* 0x000fd8000f8e00ff */
[----:B------:R-:W-:Y:S05]  /*4230*/  @P3 BRA `(.L_x_12157) ;  /* 0x0000000000283947 */ /* 0x000fea0003800000 */
[----:B------:R-:W-:Y:S05]  /*4240*/  @!P0 BRA `(.L_x_12158) ;  /* 0x0000000000048947 */ /* 0x000fea0003800000 */
[----:B------:R-:W-:Y:S01]  /*4250*/  BPT.TRAP 0x1 ;  /* 0x000000040000795c */ /* 0x000fe20000300000 */
.L_x_12158:
[----:B------:R-:W-:Y:S02]  /*4260*/  LEA R3, R0, UR36, 0x3 ;  /* 0x0000002400037c11 */ /* 0x000fe4000f8e18ff */
[----:B------:R-:W-:-:S04]  /*4270*/  SHF.L.U32 R2, R12, 0x1f, RZ ;  /* 0x0000001f0c027819 */ /* 0x000fc800000006ff */
[----:B------:R1:W2:Y:S01]  /*4280*/  SYNCS.PHASECHK.TRANS64.TRYWAIT P2, [R3+URZ+0x30830], R2 ;  /* 0x03083002030075a7 */ /* 0x0002a2000804017f */
[----:B------:R-:W-:Y:S05]  /*4290*/  @!P0 BRA `(.L_x_12159) ;  /* 0x0000000000048947 */ /* 0x000fea0003800000 */
[----:B------:R-:W-:Y:S01]  /*42a0*/  BPT.TRAP 0x1 ;  /* 0x000000040000795c */ /* 0x000fe20000300000 */
.L_x_12159:
[----:B--2---:R-:W-:Y:S05]  /*42b0*/  @P2 BRA `(.L_x_12157) ;  /* 0x0000000000082947 */ /* 0x004fea0003800000 */
[----:B------:R-:W2:Y:S02]  /*42c0*/  SYNCS.PHASECHK.TRANS64.TRYWAIT P2, [R3+URZ+0x30830], R2 ;  /* 0x03083002030075a7 */ /* 0x000ea4000804017f */
[----:B--2---:R-:W-:Y:S05]  /*42d0*/  @!P2 BRA `(.L_x_12160) ;  /* 0x0000007800bca947 */ /* 0x004fea0003800000 */
.L_x_12157:
[----:B------:R-:W3:Y:S01]  /*42e0*/  S2R R4, SR_TID.X ;  /* 0x0000000000047919 */ /* 0x000ee20000002100 */
[----:B------:R-:W-:Y:S01]  /*42f0*/  R2UR UR18, R0 ;  /* 0x00000000001272ca */ /* 0x000fe200000e0000 */
[----:B------:R-:W-:Y:S01]  /*4300*/  UMOV UR23, 0x40000040 ;  /* 0x4000004000177882 */ /* 0x000fe20000000000 */
[----:B------:R-:W-:Y:S01]  /*4310*/  R2UR UR20, R152 ;  /* 0x00000000981472ca */ /* 0x000fe200000e0000 */
[----:B------:R-:W-:Y:S01]  /*4320*/  UMOV UR11, 0x40000040 ;  /* 0x40000040000b7882 */ /* 0x000fe20000000000 */
[----:B------:R-:W-:Y:S01]  /*4330*/  R2UR UR21, R153 ;  /* 0x00000000991572ca */ /* 0x000fe200000e0000 */
[----:B------:R-:W-:Y:S01]  /*4340*/  UMOV UR15, 0x40000040 ;  /* 0x40000040000f7882 */ /* 0x000fe20000000000 */
[----:B------:R-:W-:-:S07]  /*4350*/  UMOV UR19, 0x40000040 ;  /* 0x4000004000137882 */ /* 0x000fce0000000000 */
[----:B------:R-:W-:-:S04]  /*4360*/  UIMAD UR18, UR18, 0x600, UR6 ;  /* 0x00000600121278a4 */ /* 0x000fc8000f8e0206 */
[----:B------:R-:W-:Y:S02]  /*4370*/  UIADD3 UR10, UR18, 0x2, URZ ;  /* 0x00000002120a7890 */ /* 0x000fe4000fffe03f */
[----:B------:R-:W-:Y:S02]  /*4380*/  UIADD3 UR14, UR18, 0x4, URZ ;  /* 0x00000004120e7890 */ /* 0x000fe4000fffe03f */
[----:B------:R-:W-:Y:S01]  /*4390*/  UMOV UR22, UR18 ;  /* 0x0000001200167c82 */ /* 0x000fe20008000000 */
[----:B------:R-:W-:Y:S01]  /*43a0*/  UIADD3 UR18, UR18, 0x6, URZ ;  /* 0x0000000612127890 */ /* 0x000fe2000fffe03f */
[----:B---3--:R-:W-:-:S05]  /*43b0*/  SHF.R.U32.HI R4, RZ, 0x7, R4 ;  /* 0x00000007ff047819 */ /* 0x008fca0000011604 */
[----:B-12---:R-:W-:-:S05]  /*43c0*/  VIADD R2, R4, 0x8 ;  /* 0x0000000804027836 */ /* 0x006fca0000000000 */
[----:B------:R1:W-:Y:S06]  /*43d0*/  BAR.SYNC.DEFER_BLOCKING R2, 0x100 ;  /* 0x000400020000751d */ /* 0x0003ec0000010000 */
[----:B0-----:R-:W-:-:S06]  /*43e0*/  WARPGROUP.ARRIVE ;  /* 0x00000000000079c5 */ /* 0x001fcc0000000000 */
[----:B------:R-:W-:Y:S03]  /*43f0*/  HGMMA.64x192x16.F32 R24, gdesc[UR20], RZ, !UPT, gsb0 ;  /* 0x02e00000141879f0 */ /* 0x000fe6000c0008ff */
[----:B------:R-:W-:Y:S02]  /*4400*/  WARPGROUP.DEPBAR.LE gsb0, 0x0 ;  /* 0x00008000000079c5 */ /* 0x000fe40000010000 */
[----:B------:R-:W-:-:S15]  /*4410*/  WARPGROUP.ARRIVE ;  /* 0x00000000000079c5 */ /* 0x000fde0000000000 */
        /* <DEDUP_REMOVED lines=8> */
[----:B-1----:R-:W-:Y:S05]  /*44a0*/  @P3 BRA `(.L_x_12161) ;  /* 0x0000000000283947 */ /* 0x002fea0003800000 */
[----:B------:R-:W-:Y:S05]  /*44b0*/  @!P0 BRA `(.L_x_12162) ;  /* 0x0000000000048947 */ /* 0x000fea0003800000 */
[----:B------:R-:W-:Y:S01]  /*44c0*/  BPT.TRAP 0x1 ;  /* 0x000000040000795c */ /* 0x000fe20000300000 */
.L_x_12162:
[----:B------:R-:W-:Y:S01]  /*44d0*/  ULEA UR5, UR4, UR36, 0x3 ;  /* 0x0000002404057291 */ /* 0x000fe2000f8e183f */
[----:B------:R-:W-:-:S08]  /*44e0*/  SHF.L.U32 R2, R10, 0x1f, RZ ;  /* 0x0000001f0a027819 */ /* 0x000fd000000006ff */
[----:B------:R0:W1:Y:S01]  /*44f0*/  SYNCS.PHASECHK.TRANS64.TRYWAIT P2, [UR5+0x30850], R2 ;  /* 0x03085002ff0075a7 */ /* 0x0000620008040145 */
[----:B------:R-:W-:Y:S05]  /*4500*/  @!P0 BRA `(.L_x_12163) ;  /* 0x0000000000048947 */ /* 0x000fea0003800000 */
[----:B------:R-:W-:Y:S01]  /*4510*/  BPT.TRAP 0x1 ;  /* 0x000000040000795c */ /* 0x000fe20000300000 */
.L_x_12163:
[----:B-1----:R-:W-:Y:S05]  /*4520*/  @P2 BRA `(.L_x_12161) ;  /* 0x0000000000082947 */ /* 0x002fea0003800000 */
[----:B------:R-:W1:Y:S02]  /*4530*/  SYNCS.PHASECHK.TRANS64.TRYWAIT P2, [UR5+0x30850], R2 ;  /* 0x03085002ff0075a7 */ /* 0x000e640008040145 */
[----:B-1----:R-:W-:Y:S05]  /*4540*/  @!P2 BRA `(.L_x_12164) ;  /* 0x000000780034a947 */ /* 0x002fea0003800000 */
.L_x_12161:
[----:B-1----:R-:W2:Y:S01]  /*4550*/  LDL R3, [R1] ;  /* 0x0000000001037983 */ /* 0x002ea20000100800 */
[----:B------:R-:W-:Y:S01]  /*4560*/  UIADD3 UR5, UR36, 0x400, URZ ;  /* 0x0000040024057890 */ /* 0x000fe2000fffe03f */
[----:B------:R-:W-:Y:S01]  /*4570*/  WARPGROUP.ARRIVE ;  /* 0x00000000000079c5 */ /* 0x000fe20000000000 */
[----:B------:R-:W-:Y:S01]  /*4580*/  UMOV UR23, 0x40000040 ;  /* 0x4000004000177882 */ /* 0x000fe20000000000 */
[----:B------:R-:W-:Y:S01]  /*4590*/  UMOV UR21, 0x40000040 ;  /* 0x4000004000157882 */ /* 0x000fe20000000000 */
[----:B------:R-:W-:Y:S01]  /*45a0*/  USHF.R.U32.HI UR5, URZ, 0x4, UR5 ;  /* 0x000000043f057899 */ /* 0x000fe20008011605 */
[----:B0-----:R-:W-:Y:S02]  /*45b0*/  FMNMX.FTZ R2, R24, R15, !PT ;  /* 0x0000000f18027209 */ /* 0x001fe40007810000 */
[----:B------:R-:W0:Y:S01]  /*45c0*/  S2R R18, SR_TID.X ;  /* 0x0000000000127919 */ /* 0x000e220000002100 */
[----:B------:R-:W-:-:S04]  /*45d0*/  ULOP3.LUT UR5, UR5, 0x3fff, URZ, 0xc0, !UPT ;  /* 0x00003fff05057892 */ /* 0x000fc8000f8ec03f */
[----:B------:R-:W-:-:S07]  /*45e0*/  UIMAD UR10, UR4, 0x600, UR5 ;  /* 0x00000600040a78a4 */ /* 0x000fce000f8e0205 */
[----:B------:R-:W-:Y:S01]  /*45f0*/  UMOV UR22, UR10 ;  /* 0x0000000a00167c82 */ /* 0x000fe20008000000 */
[----:B0-----:R-:W-:Y:S02]  /*4600*/  SHF.R.U32.HI R16, RZ, 0x7, R18 ;  /* 0x00000007ff107819 */ /* 0x001fe40000011612 */
[----:B------:R-:W-:Y:S02]  /*4610*/  ISETP.GE.U32.AND P2, PT, R18, 0x180, PT ;  /* 0x000001801200780c */ /* 0x000fe40003f46070 */
[----:B--2---:R-:W-:Y:S02]  /*4620*/  R2UR UR7, R3 ;  /* 0x00000000030772ca */ /* 0x004fe400000e0000 */
[----:B------:R-:W-:Y:S02]  /*4630*/  FMNMX.FTZ R3, R25, R2, !PT ;  /* 0x0000000219037209 */ /* 0x000fe40007810000 */
[----:B------:R-:W-:-:S04]  /*4640*/  FMNMX.FTZ R2, R26, R11, !PT ;  /* 0x0000000b1a027209 */ /* 0x000fc80007810000 */
[----:B------:R-:W-:Y:S02]  /*4650*/  FMNMX.FTZ R17, R27, R2, !PT ;  /* 0x000000021b117209 */ /* 0x000fe40007810000 */
[----:B------:R-:W-:Y:S02]  /*4660*/  FMNMX.FTZ R2, R28, R3, !PT ;  /* 0x000000031c027209 */ /* 0x000fe40007810000 */
[----:B------:R-:W-:Y:S01]  /*4670*/  FMNMX.FTZ R4, R30, R17, !PT ;  /* 0x000000111e047209 */ /* 0x000fe20007810000 */
[----:B------:R-:W-:Y:S01]  /*4680*/  UIADD3 UR7, UR7, 0x1e800, URZ ;  /* 0x0001e80007077890 */ /* 0x000fe2000fffe03f */
[----:B------:R-:W-:Y:S02]  /*4690*/  FMNMX.FTZ R3, R29, R2, !PT ;  /* 0x000000021d037209 */ /* 0x000fe40007810000 */
[----:B------:R-:W-:Y:S01]  /*46a0*/  FMNMX.FTZ R17, R31, R4, !PT ;  /* 0x000000041f117209 */ /* 0x000fe20007810000 */
[----:B------:R-:W-:Y:S01]  /*46b0*/  USHF.R.U32.HI UR7, URZ, 0x4, UR7 ;  /* 0x000000043f077899 */ /* 0x000fe20008011607 */
[----:B------:R-:W-:-:S02]  /*46c0*/  FMNMX.FTZ R2, R32, R3, !PT ;  /* 0x0000000320027209 */ /* 0x000fc40007810000 */
[----:B------:R-:W-:Y:S01]  /*46d0*/  FMNMX.FTZ R4, R34, R17, !PT ;  /* 0x0000001122047209 */ /* 0x000fe20007810000 */
[----:B------:R-:W-:Y:S01]  /*46e0*/  ULOP3.LUT UR7, UR7, 0x3fff, URZ, 0xc0, !UPT ;  /* 0x00003fff07077892 */ /* 0x000fe2000f8ec03f */
[----:B------:R-:W-:Y:S02]  /*46f0*/  FMNMX.FTZ R3, R33, R2, !PT ;  /* 0x0000000221037209 */ /* 0x000fe40007810000 */
[----:B------:R-:W-:Y:S01]  /*4700*/  FMNMX.FTZ R17, R35, R4, !PT ;  /* 0x0000000423117209 */ /* 0x000fe20007810000 */
[----:B------:R-:W-:Y:S01]  /*4710*/  ULOP3.LUT UR14, UR7, 0x10000, URZ, 0xfc, !UPT ;  /* 0x00010000070e7892 */ /* 0x000fe2000f8efc3f */
[----:B------:R-:W-:Y:S02]  /*4720*/  FMNMX.FTZ R2, R36, R3, !PT ;  /* 0x0000000324027209 */ /* 0x000fe40007810000 */
[----:B------:R-:W-:Y:S02]  /*4730*/  FMNMX.FTZ R4, R38, R17, !PT ;  /* 0x0000001126047209 */ /* 0x000fe40007810000 */
[----:B------:R-:W-:-:S02]  /*4740*/  FMNMX.FTZ R3, R37, R2, !PT ;  /* 0x0000000225037209 */ /* 0x000fc40007810000 */
[----:B------:R-:W-:Y:S01]  /*4750*/  UMOV UR20, UR14 ;  /* 0x0000000e00147c82 */ /* 0x000fe20008000000 */
[----:B------:R-:W-:Y:S01]  /*4760*/  FMNMX.FTZ R17, R39, R4, !PT ;  /* 0x0000000427117209 */ /* 0x000fe20007810000 */
[----:B------:R-:W-:Y:S01]  /*4770*/  HGMMA.64x64x16.F32 R120, gdesc[UR20].tnspB, R120, gsb0 ;  /* 0x40e00000147879f0 */ /* 0x000fe20008000878 */
[----:B------:R-:W-:Y:S01]  /*4780*/  UIADD3 UR22, UR10, 0x80, URZ ;  /* 0x000000800a167890 */ /* 0x000fe2000fffe03f */
[----:B------:R-:W-:Y:S01]  /*4790*/  FMNMX.FTZ R2, R40, R3, !PT ;  /* 0x0000000328027209 */ /* 0x000fe20007810000 */
[----:B------:R-:W-:Y:S01]  /*47a0*/  UIADD3 UR20, UR14, 0x2, URZ ;  /* 0x000000020e147890 */ /* 0x000fe2000fffe03f */
[----:B------:R-:W-:Y:S01]  /*47b0*/  FMNMX.FTZ R4, R42, R17, !PT ;  /* 0x000000112a047209 */ /* 0x000fe20007810000 */
[----:B------:R-:W-:Y:S01]  /*47c0*/  UMOV UR23, 0x40000040 ;  /* 0x4000004000177882 */ /* 0x000fe20000000000 */
[----:B------:R-:W-:Y:S01]  /*47d0*/  UMOV UR21, 0x40000040 ;  /* 0x4000004000157882 */ /* 0x000fe20000000000 */
        /* <DEDUP_REMOVED lines=34> */
[----:B------:R-:W-:Y:S01]  /*4a00*/  FMNMX.FTZ R2, R76, R3, !PT ;  /* 0x000000034c027209 */ /* 0x000fe20007810000 */
[----:B------:R-:W-:Y:S02]  /*4a10*/  WARPGROUP.DEPBAR.LE gsb0, 0x0 ;  /* 0x00008000000079c5 */ /* 0x000fe40000010000 */
[----:B------:R-:W-:Y:S01]  /*4a20*/  WARPGROUP.ARRIVE ;  /* 0x00000000000079c5 */ /* 0x000fe20000000000 */
[----:B------:R-:W-:Y:S02]  /*4a30*/  FMNMX.FTZ R3, R77, R2, !PT ;  /* 0x000000024d037209 */ /* 0x000fe40007810000 */
[----:B------:R-:W-:-:S02]  /*4a40*/  FMNMX.FTZ R4, R78, R17, !PT ;  /* 0x000000114e047209 */ /* 0x000fc40007810000 */
        /* <DEDUP_REMOVED lines=46> */
[----:B------:R-:W-:-:S03]  /*4d30*/  FMNMX.FTZ R4, R118, R17, !PT ;  /* 0x0000001176047209 */ /* 0x000fc60007810000 */
[----:B------:R-:W-:Y:S01]  /*4d40*/  HGMMA.64x64x16.F32 R120, gdesc[UR20].tnspB, R120, gsb0 ;  /* 0x40e00000147879f0 */ /* 0x000fe20008000878 */
[----:B------:R-:W-:Y:S01]  /*4d50*/  UIADD3 UR22, UR10, 0x180, URZ ;  /* 0x000001800a167890 */ /* 0x000fe2000fffe03f */
[----:B------:R-:W0:Y:S01]  /*4d60*/  SHFL.BFLY PT, R3, R14, 0x2, 0x1f ;  /* 0x0c401f000e037f89 */ /* 0x000e2200000e0000 */
[----:B------:R-:W-:Y:S01]  /*4d70*/  UIADD3 UR20, UR14, 0x6, URZ ;  /* 0x000000060e147890 */ /* 0x000fe2000fffe03f */
[----:B------:R-:W-:Y:S01]  /*4d80*/  FMNMX.FTZ R4, R119, R4, !PT ;  /* 0x0000000477047209 */ /* 0x000fe20007810000 */
[----:B------:R-:W-:Y:S01]  /*4d90*/  UMOV UR23, 0x40000040 ;  /* 0x4000004000177882 */ /* 0x000fe20000000000 */
[----:B------:R-:W-:-:S03]  /*4da0*/  UMOV UR21, 0x40000040 ;  /* 0x4000004000157882 */ /* 0x000fc60000000000 */
[----:B------:R-:W1:Y:S01]  /*4db0*/  SHFL.BFLY PT, R17, R4, 0x2, 0x1f ;  /* 0x0c401f0004117f89 */ /* 0x000e6200000e0000 */
[----:B0-----:R-:W-:Y:S01]  /*4dc0*/  FMNMX.FTZ R2, R14, R3, !PT ;  /* 0x000000030e027209 */ /* 0x001fe20007810000 */
[----:B------:R-:W-:-:S04]  /*4dd0*/  VIADD R3, R16, 0x9 ;  /* 0x0000000910037836 */ /* 0x000fc80000000000 */
[----:B------:R-:W0:Y:S01]  /*4de0*/  SHFL.BFLY PT, R19, R2, 0x1, 0x1f ;  /* 0x0c201f0002137f89 */ /* 0x000e2200000e0000 */
[----:B------:R-:W-:Y:S02]  /*4df0*/  SEL R16, R3, 0x9, !P2 ;  /* 0x0000000903107807 */ /* 0x000fe40005000000 */
[----:B-1----:R-:W-:Y:S01]  /*4e00*/  FMNMX.FTZ R10, R4, R17, !PT ;  /* 0x00000011040a7209 */ /* 0x002fe20007810000 */
[----:B------:R-:W1:Y:S01]  /*4e10*/  LDC R3, c[0x0][0x988] ;  /* 0x00026200ff037b82 */ /* 0x000e620000000800 */
[----:B------:R-:W-:-:S03]  /*4e20*/  @!P1 LEA R4, R0, UR36, 0x3 ;  /* 0x0000002400049c11 */ /* 0x000fc6000f8e18ff */
[----:B------:R-:W2:Y:S02]  /*4e30*/  SHFL.BFLY PT, R17, R10, 0x1, 0x1f ;  /* 0x0c201f000a117f89 */ /* 0x000ea400000e0000 */
[----:B------:R-:W-:-:S05]  /*4e40*/  @!P1 VIADD R4, R4, 0x30840 ;  /* 0x0003084004049836 */ /* 0x000fca0000000000 */
[----:B------:R-:W-:Y:S02]  /*4e50*/  @!P1 PRMT R4, RZ, 0x654, R4 ;  /* 0x00000654ff049816 */ /* 0x000fe40000000004 */
[----:B0-----:R-:W-:-:S05]  /*4e60*/  FMNMX.FTZ R2, R2, R19, !PT ;  /* 0x0000001302027209 */ /* 0x001fca0007810000 */
[----:B------:R-:W-:Y:S01]  /*4e70*/  FADD.FTZ R14, -R2, R15 ;  /* 0x0000000f020e7221 */ /* 0x000fe20000010100 */
[----:B------:R-:W-:-:S03]  /*4e80*/  IMAD.U32 R15, RZ, RZ, UR4 ;  /* 0x00000004ff0f7e24 */ /* 0x000fc6000f8e00ff */
[----:B-1----:R-:W-:Y:S02]  /*4e90*/  FMUL.FTZ R14, R14, R3 ;  /* 0x000000030e0e7220 */ /* 0x002fe40000410000 */
[----:B------:R-:W-:-:S04]  /*4ea0*/  @!P1 LEA R15, R15, UR36, 0x3 ;  /* 0x000000240f0f9c11 */ /* 0x000fc8000f8e18ff */
[----:B------:R-:W-:Y:S01]  /*4eb0*/  MUFU.EX2 R14, R14 ;  /* 0x0000000e000e7308 */ /* 0x000fe20000000800 */
[----:B------:R-:W-:Y:S01]  /*4ec0*/  @!P1 VIADD R15, R15, 0x30860 ;  /* 0x000308600f0f9836 */ /* 0x000fe20000000000 */
[----:B------:R-:W-:Y:S02]  /*4ed0*/  WARPGROUP.DEPBAR.LE gsb0, 0x0 ;  /* 0x00008000000079c5 */ /* 0x000fe40000010000 */
[----:B------:R-:W-:Y:S02]  /*4ee0*/  WARPGROUP.ARRIVE ;  /* 0x00000000000079c5 */ /* 0x000fe40000000000 */
[----:B------:R-:W-:-:S04]  /*4ef0*/  @!P1 PRMT R15, RZ, 0x654, R15 ;  /* 0x00000654ff0f9816 */ /* 0x000fc8000000000f */
[----:B------:R-:W-:Y:S01]  /*4f00*/  HGMMA.64x64x16.F32 R120, gdesc[UR20].tnspB, R120, gsb0 ;  /* 0x40e00000147879f0 */ /* 0x000fe20008000878 */
[----:B------:R-:W-:Y:S02]  /*4f10*/  UIADD3 UR22, UR10, 0x200, URZ ;  /* 0x000002000a167890 */ /* 0x000fe4000fffe03f */
[----:B------:R-:W-:Y:S01]  /*4f20*/  UIADD3 UR20, UR14, 0x600, URZ ;  /* 0x000006000e147890 */ /* 0x000fe2000fffe03f */
[----:B------:R-:W-:Y:S01]  /*4f30*/  UMOV UR23, 0x40000040 ;  /* 0x4000004000177882 */ /* 0x000fe20000000000 */
[----:B------:R-:W-:Y:S01]  /*4f40*/  UMOV UR21, 0x40000040 ;  /* 0x4000004000157882 */ /* 0x000fe20000000000 */
[----:B------:R-:W-:Y:S02]  /*4f50*/  WARPGROUP.DEPBAR.LE gsb0, 0x0 ;  /* 0x00008000000079c5 */ /* 0x000fe40000010000 */
[----:B------:R-:W-:-:S06]  /*4f60*/  WARPGROUP.ARRIVE ;  /* 0x00000000000079c5 */ /* 0x000fcc0000000000 */
        /* <DEDUP_REMOVED lines=49> */
[----:B------:R-:W-:Y:S03]  /*5280*/  HGMMA.64x64x16.F32 R120, gdesc[UR20].tnspB, R120, gsb0 ;  /* 0x40e00000147879f0 */ /* 0x000fe60008000878 */
[----:B------:R-:W-:Y:S02]  /*5290*/  WARPGROUP.DEPBAR.LE gsb0, 0x0 ;  /* 0x00008000000079c5 */ /* 0x000fe40000010000 */
[----:B------:R0:W-:Y:S06]  /*52a0*/  BAR.ARV R16, 0x100 ;  /* 0x000400100000751d */ /* 0x0001ec0000002000 */
[----:B------:R2:W-:Y:S02]  /*52b0*/  @!P1 SYNCS.ARRIVE.TRANS64.RED.A1T0 RZ, [R4+URZ], RZ ;  /* 0x000000ff04ff99a7 */ /* 0x0005e4000810043f */
[----:B--2---:R-:W-:Y:S01]  /*52c0*/  FMNMX.FTZ R4, R10, R17, !PT ;  /* 0x000000110a047209 */ /* 0x004fe20007810000 */
[-C--:B------:R-:W-:Y:S01]  /*52d0*/  FMUL.FTZ R10, R2, R3.reuse ;  /* 0x00000003020a7220 */ /* 0x080fe20000410000 */
[----:B------:R1:W-:Y:S03]  /*52e0*/  @!P1 SYNCS.ARRIVE.TRANS64.RED.A1T0 RZ, [R15+URZ], RZ ;  /* 0x000000ff0fff99a7 */ /* 0x0003e6000810043f */
[C---:B------:R-:W-:Y:S01]  /*52f0*/  FADD.FTZ R11, -R4.reuse, R11 ;  /* 0x0000000b040b7221 */ /* 0x040fe20000010100 */
[-C--:B0-----:R-:W-:Y:S01]  /*5300*/  FMUL.FTZ R16, R4, R3.reuse ;  /* 0x0000000304107220 */ /* 0x081fe20000410000 */
[-CC-:B------:R-:W-:Y:S01]  /*5310*/  FFMA.FTZ R19, R24, R3.reuse, -R10.reuse ;  /* 0x0000000318137223 */ /* 0x180fe2000001080a */
[-CC-:B------:R-:W-:Y:S01]  /*5320*/  FFMA.FTZ R157, R25, R3.reuse, -R10.reuse ;  /* 0x00000003199d7223 */ /* 0x180fe2000001080a */
[-C--:B------:R-:W-:Y:S01]  /*5330*/  FFMA.FTZ R156, R28, R3.reuse, -R10 ;  /* 0x000000031c9c7223 */ /* 0x080fe2000001080a */
[-C--:B-1----:R-:W-:Y:S01]  /*5340*/  FMUL.FTZ R15, R11, R3.reuse ;  /* 0x000000030b0f7220 */ /* 0x082fe20000410000 */
[-CC-:B------:R-:W-:Y:S01]  /*5350*/  FFMA.FTZ R11, R26, R3.reuse, -R16.reuse ;  /* 0x000000031a0b7223 */ /* 0x180fe20000010810 */
[-C--:B------:R-:W-:Y:S01]  /*5360*/  FFMA.FTZ R22, R27, R3.reuse, -R16 ;  /* 0x000000031b167223 */ /* 0x080fe20000010810 */
[-C--:B------:R-:W-:Y:S01]  /*5370*/  FFMA.FTZ R155, R29, R3.reuse, -R10 ;  /* 0x000000031d9b7223 */ /* 0x080fe2000001080a */
        /* <DEDUP_REMOVED lines=53> */
[----:B------:R-:W-:Y:S01]  /*56d0*/  FFMA.FTZ R117, R117, R3, -R10 ;  /* 0x0000000375757223 */ /* 0x000fe2000001080a */
[----:B-1----:R-:W-:Y:S01]  /*56e0*/  FFMA.FTZ R17, R14, R8, R19 ;  /* 0x000000080e117223 */ /* 0x002fe20000010013 */
[----:B--2---:R-:W-:Y:S01]  /*56f0*/  F2FP.F16.F32.PACK_AB R9, R22, R11 ;  /* 0x0000000b1609723e */ /* 0x004fe200000000ff */
[--C-:B------:R-:W-:Y:S01]  /*5700*/  FFMA.FTZ R26, R39, R3, -R16.reuse ;  /* 0x00000003271a7223 */ /* 0x100fe20000010810 */
[----:B0-----:R-:W-:Y:S01]  /*5710*/  F2FP.F16.F32.PACK_AB R8, R157, R19 ;  /* 0x000000139d08723e */ /* 0x001fe200000000ff */
[----:B------:R-:W-:Y:S01]  /*5720*/  MUFU.EX2 R21, R21 ;  /* 0x0000001500157308 */ /* 0x000fe20000000800 */
[-CC-:B------:R-:W-:Y:S01]  /*5730*/  FFMA.FTZ R25, R42, R3.reuse, -R16.reuse ;  /* 0x000000032a197223 */ /* 0x180fe20000010810 */
[-CC-:B------:R-:W-:Y:S01]  /*5740*/  FFMA.FTZ R27, R43, R3.reuse, -R16.reuse ;  /* 0x000000032b1b7223 */ /* 0x180fe20000010810 */
[-CC-:B------:R-:W-:Y:S01]  /*5750*/  FFMA.FTZ R24, R50, R3.reuse, -R16.reuse ;  /* 0x0000000332187223 */ /* 0x180fe20000010810 */
[-CC-:B------:R-:W-:Y:S01]  /*5760*/  FFMA.FTZ R28, R47, R3.reuse, -R16.reuse ;  /* 0x000000032f1c7223 */ /* 0x180fe20000010810 */
[-CC-:B------:R-:W-:Y:S01]  /*5770*/  FFMA.FTZ R29, R51, R3.reuse, -R16.reuse ;  /* 0x00000003331d7223 */ /* 0x180fe20000010810 */
[----:B------:R-:W-:-:S02]  /*5780*/  FFMA.FTZ R30, R55, R3, -R16 ;  /* 0x00000003371e7223 */ /* 0x000fc40000010810 */
[----:B------:R-:W0:Y:S01]  /*5790*/  MUFU.EX2 R20, R20 ;  /* 0x0000001400147308 */ /* 0x000e220000000800 */
[----:B---3--:R-:W-:Y:S01]  /*57a0*/  F2FP.F16.F32.PACK_AB R10, R155, R156 ;  /* 0x0000009c9b0a723e */ /* 0x008fe200000000ff */
[----:B------:R-:W-:Y:S01]  /*57b0*/  FADD.FTZ R157, R157, R17 ;  /* 0x000000119d9d7221 */ /* 0x000fe20000010000 */
[----:B------:R-:W-:Y:S01]  /*57c0*/  FADD.FTZ R22, R22, R18 ;  /* 0x0000001216167221 */ /* 0x000fe20000010000 */
[-CC-:B------:R-:W-:Y:S01]  /*57d0*/  FFMA.FTZ R43, R46, R3.reuse, -R16.reuse ;  /* 0x000000032e2b7223 */ /* 0x180fe20000010810 */
[----:B------:R-:W-:-:S03]  /*57e0*/  FFMA.FTZ R51, R54, R3, -R16 ;  /* 0x0000000336337223 */ /* 0x000fc60000010810 */
[----:B------:R-:W-:Y:S08]  /*57f0*/  MUFU.EX2 R33, R33 ;  /* 0x0000002100217308 */ /* 0x000ff00000000800 */
[----:B------:R-:W-:Y:S01]  /*5800*/  MUFU.EX2 R36, R36 ;  /* 0x0000002400247308 */ /* 0x000fe20000000800 */
[----:B0-----:R-:W-:-:S07]  /*5810*/  F2FP.F16.F32.PACK_AB R11, R20, R21 ;  /* 0x00000015140b723e */ /* 0x001fce00000000ff */
[----:B------:R-:W-:Y:S01]  /*5820*/  MUFU.EX2 R37, R37 ;  /* 0x0000002500257308 */ /* 0x000fe20000000800 */
[----:B------:R0:W-:Y:S01]  /*5830*/  STSM.16.M88.4 [R5+0x1e800], R8 ;  /* 0x01e8000805007844 */ /* 0x0001e20000000200 */
[----:B------:R-:W-:-:S06]  /*5840*/  FADD.FTZ R156, R156, R157 ;  /* 0x0000009d9c9c7221 */ /* 0x000fcc0000010000 */
[----:B------:R-:W-:Y:S08]  /*5850*/  MUFU.EX2 R26, R26 ;  /* 0x0000001a001a7308 */ /* 0x000ff00000000800 */
[----:B------:R-:W-:Y:S01]  /*5860*/  MUFU.EX2 R40, R40 ;  /* 0x0000002800287308 */ /* 0x000fe20000000800 */
[-CC-:B0-----:R-:W-:Y:S01]  /*5870*/  FFMA.FTZ R9, R34, R3.reuse, -R16.reuse ;  /* 0x0000000322097223 */ /* 0x181fe20000010810 */
[-CC-:B------:R-:W-:Y:S01]  /*5880*/  FFMA.FTZ R10, R35, R3.reuse, -R16.reuse ;  /* 0x00000003230a7223 */ /* 0x180fe20000010810 */
[----:B------:R-:W-:-:S05]  /*5890*/  FFMA.FTZ R11, R38, R3, -R16 ;  /* 0x00000003260b7223 */ /* 0x000fca0000010810 */
[----:B------:R-:W-:Y:S08]  /*58a0*/  MUFU.EX2 R41, R41 ;  /* 0x0000002900297308 */ /* 0x000ff00000000800 */
[----:B------:R-:W-:Y:S08]  /*58b0*/  MUFU.EX2 R44, R44 ;  /* 0x0000002c002c7308 */ /* 0x000ff00000000800 */
[----:B------:R-:W-:Y:S08]  /*58c0*/  MUFU.EX2 R45, R45 ;  /* 0x0000002d002d7308 */ /* 0x000ff00000000800 */
[----:B------:R-:W-:Y:S01]  /*58d0*/  MUFU.EX2 R48, R48 ;  /* 0x0000003000307308 */ /* 0x000fe20000000800 */
[----:B------:R-:W-:-:S07]  /*58e0*/  FFMA.FTZ R23, R58, R3, -R16 ;  /* 0x000000033a177223 */ /* 0x000fce0000010810 */
[----:B------:R-:W-:Y:S01]  /*58f0*/  MUFU.EX2 R49, R49 ;  /* 0x0000003100317308 */ /* 0x000fe20000000800 */
[----:B------:R-:W-:-:S07]  /*5900*/  FFMA.FTZ R31, R59, R3, -R16 ;  /* 0x000000033b1f7223 */ /* 0x000fce0000010810 */
[----:B------:R-:W-:Y:S08]  /*5910*/  MUFU.EX2 R52, R52 ;  /* 0x0000003400347308 */ /* 0x000ff00000000800 */
[----:B------:R-:W-:Y:S08]  /*5920*/  MUFU.EX2 R53, R53 ;  /* 0x0000003500357308 */ /* 0x000ff00000000800 */
[----:B------:R-:W-:Y:S01]  /*5930*/  MUFU.EX2 R56, R56 ;  /* 0x0000003800387308 */ /* 0x000fe20000000800 */
[----:B------:R-:W-:Y:S01]  /*5940*/  FFMA.FTZ R19, R66, R3, -R16 ;  /* 0x0000000342137223 */ /* 0x000fe20000010810 */
[----:B------:R-:W2:Y:S06]  /*5950*/  LDL R55, [R1+0x8] ;  /* 0x0000080001377983 */ /* 0x000eac0000100800 */
[----:B------:R-:W0:Y:S08]  /*5960*/  MUFU.EX2 R8, R32 ;  /* 0x0000002000087308 */ /* 0x000e300000000800 */
[----:B------:R-:W1:Y:S01]  /*5970*/  MUFU.EX2 R9, R9 ;  /* 0x0000000900097308 */ /* 0x000e620000000800 */
[----:B------:R-:W-:-:S07]  /*5980*/  FADD.FTZ R35, R21, R22 ;  /* 0x0000001615237221 */ /* 0x000fce0000010000 */
[----:B------:R-:W3:Y:S01]  /*5990*/  MUFU.EX2 R10, R10 ;  /* 0x0000000a000a7308 */ /* 0x000ee20000000800 */
[----:B------:R-:W-:Y:S01]  /*59a0*/  FADD.FTZ R155, R155, R156 ;  /* 0x0000009c9b9b7221 */ /* 0x000fe20000010000 */
[----:B------:R-:W-:-:S06]  /*59b0*/  FADD.FTZ R20, R20, R35 ;  /* 0x0000002314147221 */ /* 0x000fcc0000010000 */
[----:B------:R-:W4:Y:S01]  /*59c0*/  MUFU.EX2 R11, R11 ;  /* 0x0000000b000b7308 */ /* 0x000f220000000800 */
[----:B0-----:R-:W-:Y:S01]  /*59d0*/  FADD.FTZ R50, R8, R155 ;  /* 0x0000009b08327221 */ /* 0x001fe20000010000 */
[----:B-1----:R-:W-:-:S06]  /*59e0*/  FADD.FTZ R35, R9, R20 ;  /* 0x0000001409237221 */ /* 0x002fcc0000010000 */
[----:B------:R-:W0:Y:S01]  /*59f0*/  MUFU.EX2 R25, R25 ;  /* 0x0000001900197308 */ /* 0x000e220000000800 */
[----:B------:R-:W-:Y:S01]  /*5a00*/  FADD.FTZ R47, R33, R50 ;  /* 0x00000032212f7221 */ /* 0x000fe20000010000 */
[----:B---3--:R-:W-:-:S06]  /*5a10*/  FADD.FTZ R20, R10, R35 ;  /* 0x000000230a147221 */ /* 0x008fcc0000010000 */
[----:B------:R-:W1:Y:S01]  /*5a20*/  MUFU.EX2 R27, R27 ;  /* 0x0000001b001b7308 */ /* 0x000e620000000800 */
[----:B------:R-:W-:Y:S01]  /*5a30*/  FADD.FTZ R50, R36, R47 ;  /* 0x0000002f24327221 */ /* 0x000fe20000010000 */
[----:B----4-:R-:W-:-:S06]  /*5a40*/  FADD.FTZ R35, R11, R20 ;  /* 0x000000140b237221 */ /* 0x010fcc0000010000 */
[----:B------:R-:W3:Y:S01]  /*5a50*/  MUFU.EX2 R43, R43 ;  /* 0x0000002b002b7308 */ /* 0x000ee20000000800 */
[----:B------:R-:W-:Y:S01]  /*5a60*/  FADD.FTZ R47, R37, R50 ;  /* 0x00000032252f7221 */ /* 0x000fe20000010000 */
[----:B------:R-:W-:-:S06]  /*5a70*/  FADD.FTZ R20, R26, R35 ;  /* 0x000000231a147221 */ /* 0x000fcc0000010000 */
[----:B------:R-:W4:Y:S01]  /*5a80*/  MUFU.EX2 R28, R28 ;  /* 0x0000001c001c7308 */ /* 0x000f220000000800 */
[----:B------:R-:W-:Y:S01]  /*5a90*/  FADD.FTZ R50, R40, R47 ;  /* 0x0000002f28327221 */ /* 0x000fe20000010000 */
[----:B0-----:R-:W-:-:S06]  /*5aa0*/  FADD.FTZ R20, R25, R20 ;  /* 0x0000001419147221 */ /* 0x001fcc0000010000 */
[----:B------:R-:W0:Y:S01]  /*5ab0*/  MUFU.EX2 R24, R24 ;  /* 0x0000001800187308 */ /* 0x000e220000000800 */
[----:B------:R-:W-:Y:S01]  /*5ac0*/  FADD.FTZ R35, R41, R50 ;  /* 0x0000003229237221 */ /* 0x000fe20000010000 */
[----:B-1----:R-:W-:-:S06]  /*5ad0*/  FADD.FTZ R20, R27, R20 ;  /* 0x000000141b147221 */ /* 0x002fcc0000010000 */
[----:B------:R-:W1:Y:S01]  /*5ae0*/  MUFU.EX2 R29, R29 ;  /* 0x0000001d001d7308 */ /* 0x000e620000000800 */
[----:B------:R-:W-:Y:S01]  /*5af0*/  FADD.FTZ R50, R44, R35 ;  /* 0x000000232c327221 */ /* 0x000fe20000010000 */
[----:B---3--:R-:W-:-:S06]  /*5b00*/  FADD.FTZ R35, R43, R20 ;  /* 0x000000142b237221 */ /* 0x008fcc0000010000 */
[----:B------:R-:W3:Y:S01]  /*5b10*/  MUFU.EX2 R51, R51 ;  /* 0x0000003300337308 */ /* 0x000ee20000000800 */
[----:B------:R-:W-:Y:S01]  /*5b20*/  FADD.FTZ R47, R45, R50 ;  /* 0x000000322d2f7221 */ /* 0x000fe20000010000 */
[----:B----4-:R-:W-:-:S06]  /*5b30*/  FADD.FTZ R35, R28, R35 ;  /* 0x000000231c237221 */ /* 0x010fcc0000010000 */
        /* <DEDUP_REMOVED lines=10> */
[----:B------:R-:W-:Y:S01]  /*5be0*/  F2FP.F16.F32.PACK_AB R8, R33, R8 ;  /* 0x000000082108723e */ /* 0x000fe200000000ff */
[----:B---3--:R-:W-:-:S05]  /*5bf0*/  FADD.FTZ R33, R51, R54 ;  /* 0x0000003633217221 */ /* 0x008fca0000010000 */
[----:B------:R-:W3:Y:S01]  /*5c00*/  MUFU.EX2 R31, R31 ;  /* 0x0000001f001f7308 */ /* 0x000ee20000000800 */
[----:B------:R-:W-:Y:S01]  /*5c10*/  F2FP.F16.F32.PACK_AB R9, R10, R9 ;  /* 0x000000090a09723e */ /* 0x000fe200000000ff */
[----:B------:R-:W-:Y:S01]  /*5c20*/  FADD.FTZ R47, R53, R50 ;  /* 0x00000032352f7221 */ /* 0x000fe20000010000 */
[----:B------:R-:W-:-:S05]  /*5c30*/  F2FP.F16.F32.PACK_AB R10, R37, R36 ;  /* 0x00000024250a723e */ /* 0x000fca00000000ff */
[----:B------:R-:W5:Y:S01]  /*5c40*/  MUFU.EX2 R60, R60 ;  /* 0x0000003c003c7308 */ /* 0x000f620000000800 */
[----:B----4-:R-:W-:Y:S01]  /*5c50*/  FADD.FTZ R36, R30, R33 ;  /* 0x000000211e247221 */ /* 0x010fe20000010000 */
[----:B------:R-:W-:-:S06]  /*5c60*/  FFMA.FTZ R34, R67, R3, -R16 ;  /* 0x0000000343227223 */ /* 0x000fcc0000010810 */
[----:B------:R-:W4:Y:S01]  /*5c70*/  MUFU.EX2 R59, R59 ;  /* 0x0000003b003b7308 */ /* 0x000f220000000800 */
[----:B------:R-:W-:Y:S01]  /*5c80*/  FADD.FTZ R50, R56, R47 ;  /* 0x0000002f38327221 */ /* 0x000fe20000010000 */
[----:B0-----:R-:W-:-:S06]  /*5c90*/  FADD.FTZ R36, R23, R36 ;  /* 0x0000002417247221 */ /* 0x001fcc0000010000 */
[----:B------:R-:W0:Y:S01]  /*5ca0*/  MUFU.EX2 R61, R61 ;  /* 0x0000003d003d7308 */ /* 0x000e220000000800 */
[----:B------:R-:W-:-:S07]  /*5cb0*/  FFMA.FTZ R67, R70, R3, -R16 ;  /* 0x0000000346437223 */ /* 0x000fce0000010810 */
[----:B------:R-:W0:Y:S01]  /*5cc0*/  MUFU.EX2 R32, R32 ;  /* 0x0000002000207308 */ /* 0x000e220000000800 */
[----:B-1----:R-:W-:Y:S01]  /*5cd0*/  FADD.FTZ R33, R57, R50 ;  /* 0x0000003239217221 */ /* 0x002fe20000010000 */
[----:B---3--:R-:W-:-:S06]  /*5ce0*/  FADD.FTZ R36, R31, R36 ;  /* 0x000000241f247221 */ /* 0x008fcc0000010000 */
[----:B------:R-:W1:Y:S01]  /*5cf0*/  MUFU.EX2 R64, R64 ;  /* 0x0000004000407308 */ /* 0x000e620000000800 */
[----:B------:R-:W-:-:S07]  /*5d00*/  FFMA.FTZ R17, R71, R3, -R16 ;  /* 0x0000000347117223 */ /* 0x000fce0000010810 */
[----:B------:R-:W3:Y:S01]  /*5d10*/  MUFU.EX2 R19, R19 ;  /* 0x0000001300137308 */ /* 0x000ee20000000800 */
[----:B------:R-:W-:Y:S01]  /*5d20*/  F2FP.F16.F32.PACK_AB R11, R26, R11 ;  /* 0x0000000b1a0b723e */ /* 0x000fe200000000ff */
[----:B-----5:R-:W-:Y:S01]  /*5d30*/  FADD.FTZ R26, R60, R33 ;  /* 0x000000213c1a7221 */ /* 0x020fe20000010000 */
[----:B------:R-:W-:-:S05]  /*5d40*/  F2FP.F16.F32.PACK_AB R40, R41, R40 ;  /* 0x000000282928723e */ /* 0x000fca00000000ff */
[----:B------:R-:W5:Y:S01]  /*5d50*/  MUFU.EX2 R65, R65 ;  /* 0x0000004100417308 */ /* 0x000f620000000800 */
[----:B------:R-:W-:Y:S01]  /*5d60*/  F2FP.F16.F32.PACK_AB R41, R27, R25 ;  /* 0x000000191b29723e */ /* 0x000fe200000000ff */
[----:B----4-:R-:W-:-:S06]  /*5d70*/  FADD.FTZ R25, R59, R36 ;  /* 0x000000243b197221 */ /* 0x010fcc0000010000 */
[----:B------:R-:W4:Y:S01]  /*5d80*/  MUFU.EX2 R34, R34 ;  /* 0x0000002200227308 */ /* 0x000f220000000800 */
[----:B------:R-:W-:Y:S01]  /*5d90*/  FFMA.FTZ R18, R74, R3, -R16 ;  /* 0x000000034a127223 */ /* 0x000fe20000010810 */
[----:B0-----:R-:W-:-:S06]  /*5da0*/  FADD.FTZ R27, R61, R26 ;  /* 0x0000001a3d1b7221 */ /* 0x001fcc0000010000 */
[----:B------:R-:W0:Y:S01]  /*5db0*/  MUFU.EX2 R68, R68 ;  /* 0x0000004400447308 */ /* 0x000e220000000800 */
[----:B------:R-:W-:Y:S01]  /*5dc0*/  FADD.FTZ R26, R32, R25 ;  /* 0x00000019201a7221 */ /* 0x000fe20000010000 */
[----:B------:R-:W-:-:S06]  /*5dd0*/  FFMA.FTZ R21, R75, R3, -R16 ;  /* 0x000000034b157223 */ /* 0x000fcc0000010810 */
[----:B------:R-:W0:Y:S01]  /*5de0*/  MUFU.EX2 R67, R67 ;  /* 0x0000004300437308 */ /* 0x000e220000000800 */
[----:B------:R-:W-:Y:S01]  /*5df0*/  F2FP.F16.F32.PACK_AB R43, R28, R43 ;  /* 0x0000002b1c2b723e */ /* 0x000fe200000000ff */
[----:B-1----:R-:W-:-:S06]  /*5e00*/  FADD.FTZ R28, R64, R27 ;  /* 0x0000001b401c7221 */ /* 0x002fcc0000010000 */
[----:B------:R-:W1:Y:S01]  /*5e10*/  MUFU.EX2 R69, R69 ;  /* 0x0000004500457308 */ /* 0x000e620000000800 */
[----:B---3--:R-:W-:Y:S01]  /*5e20*/  FADD.FTZ R25, R19, R26 ;  /* 0x0000001a13197221 */ /* 0x008fe20000010000 */
[----:B------:R-:W-:-:S06]  /*5e30*/  FFMA.FTZ R75, R78, R3, -R16 ;  /* 0x000000034e4b7223 */ /* 0x000fcc0000010810 */
[----:B------:R-:W3:Y:S01]  /*5e40*/  MUFU.EX2 R17, R17 ;  /* 0x0000001100117308 */ /* 0x000ee20000000800 */
[----:B------:R-:W-:Y:S01]  /*5e50*/  F2FP.F16.F32.PACK_AB R48, R49, R48 ;  /* 0x000000303130723e */ /* 0x000fe200000000ff */
[----:B-----5:R-:W-:Y:S01]  /*5e60*/  FADD.FTZ R27, R65, R28 ;  /* 0x0000001c411b7221 */ /* 0x020fe20000010000 */
[----:B------:R-:W-:-:S05]  /*5e70*/  F2FP.F16.F32.PACK_AB R49, R29, R24 ;  /* 0x000000181d31723e */ /* 0x000fca00000000ff */
[----:B------:R-:W5:Y:S01]  /*5e80*/  MUFU.EX2 R72, R72 ;  /* 0x0000004800487308 */ /* 0x000f620000000800 */
[----:B----4-:R-:W-:Y:S01]  /*5e90*/  FADD.FTZ R24, R34, R25 ;  /* 0x0000001922187221 */ /* 0x010fe20000010000 */
[----:B------:R-:W-:-:S06]  /*5ea0*/  FFMA.FTZ R22, R79, R3, -R16 ;  /* 0x000000034f167223 */ /* 0x000fcc0000010810 */
[----:B------:R-:W4:Y:S01]  /*5eb0*/  MUFU.EX2 R18, R18 ;  /* 0x0000001200127308 */ /* 0x000f220000000800 */
[----:B0-----:R-:W-:Y:S01]  /*5ec0*/  FADD.FTZ R26, R68, R27 ;  /* 0x0000001b441a7221 */ /* 0x001fe20000010000 */
[----:B------:R-:W-:-:S06]  /*5ed0*/  FADD.FTZ R24, R67, R24 ;  /* 0x0000001843187221 */ /* 0x000fcc0000010000 */
[----:B------:R-:W-:Y:S08]  /*5ee0*/  MUFU.EX2 R73, R73 ;  /* 0x0000004900497308 */ /* 0x000ff00000000800 */
[----:B------:R-:W0:Y:S01]  /*5ef0*/  MUFU.EX2 R21, R21 ;  /* 0x0000001500157308 */ /* 0x000e220000000800 */
[----:B-1----:R-:W-:Y:S01]  /*5f00*/  FADD.FTZ R25, R69, R26 ;  /* 0x0000001a45197221 */ /* 0x002fe20000010000 */
[----:B---3--:R-:W-:-:S06]  /*5f10*/  FADD.FTZ R27, R17, R24 ;  /* 0x00000018111b7221 */ /* 0x008fcc0000010000 */
[----:B------:R-:W1:Y:S08]  /*5f20*/  MUFU.EX2 R76, R76 ;  /* 0x0000004c004c7308 */ /* 0x000e700000000800 */
[----:B------:R-:W3:Y:S01]  /*5f30*/  MUFU.EX2 R75, R75 ;  /* 0x0000004b004b7308 */ /* 0x000ee20000000800 */
[----:B-----5:R-:W-:Y:S01]  /*5f40*/  FADD.FTZ R24, R72, R25 ;  /* 0x0000001948187221 */ /* 0x020fe20000010000 */
[----:B----4-:R-:W-:-:S06]  /*5f50*/  FADD.FTZ R26, R18, R27 ;  /* 0x0000001b121a7221 */ /* 0x010fcc0000010000 */
[----:B------:R-:W4:Y:S01]  /*5f60*/  MUFU.EX2 R77, R77 ;  /* 0x0000004d004d7308 */ /* 0x000f220000000800 */
[----:B------:R5:W-:Y:S07]  /*5f70*/  STSM.16.M88.4 [R154], R8 ;  /* 0x000000089a007844 */ /* 0x000bee0000000200 */
[----:B------:R-:W4:Y:S01]  /*5f80*/  MUFU.EX2 R22, R22 ;  /* 0x0000001600167308 */ /* 0x000f220000000800 */
[----:B0-----:R-:W-:-:S07]  /*5f90*/  FADD.FTZ R26, R21, R26 ;  /* 0x0000001a151a7221 */ /* 0x001fce0000010000 */
[----:B------:R-:W0:Y:S01]  /*5fa0*/  MUFU.EX2 R80, R80 ;  /* 0x0000005000507308 */ /* 0x000e220000000800 */
[----:B-----5:R-:W-:-:S04]  /*5fb0*/  FADD.FTZ R9, R73, R24 ;  /* 0x0000001849097221 */ /* 0x020fc80000010000 */
[----:B-1----:R-:W-:Y:S01]  /*5fc0*/  FADD.FTZ R8, R76, R9 ;  /* 0x000000094c087221 */ /* 0x002fe20000010000 */
[----:B---3--:R-:W-:Y:S02]  /*5fd0*/  FADD.FTZ R9, R75, R26 ;  /* 0x0000001a4b097221 */ /* 0x008fe40000010000 */
[----:B------:R-:W-:Y:S01]  /*5fe0*/  MUFU.EX2 R81, R81 ;  /* 0x0000005100517308 */ /* 0x000fe20000000800 */
[----:B----4-:R-:W-:Y:S01]  /*5ff0*/  FADD.FTZ R11, R77, R8 ;  /* 0x000000084d0b7221 */ /* 0x010fe20000010000 */
[C---:B------:R-:W-:Y:S01]  /*6000*/  FADD.FTZ R8, R22.reuse, R9 ;  /* 0x0000000916087221 */ /* 0x040fe20000010000 */
[----:B------:R-:W-:Y:S02]  /*6010*/  F2FP.F16.F32.PACK_AB R75, R22, R75 ;  /* 0x0000004b164b723e */ /* 0x000fe400000000ff */
[----:B------:R-:W3:Y:S01]  /*6020*/  LDL R22, [R1+0x4] ;  /* 0x0000040001167983 */ /* 0x000ee20000100800 */
[----:B------:R-:W-:Y:S02]  /*6030*/  F2FP.F16.F32.PACK_AB R72, R73, R72 ;  /* 0x000000484948723e */ /* 0x000fe400000000ff */
[----:B------:R-:W-:Y:S01]  /*6040*/  F2FP.F16.F32.PACK_AB R73, R21, R18 ;  /* 0x000000121549723e */ /* 0x000fe200000000ff */
[----:B------:R-:W-:Y:S01]  /*6050*/  MUFU.EX2 R84, R84 ;  /* 0x0000005400547308 */ /* 0x000fe20000000800 */
[----:B------:R-:W4:Y:S01]  /*6060*/  LDL R18, [R1+0x10] ;  /* 0x0000100001127983 */ /* 0x000f220000100800 */
[-CC-:B------:R-:W-:Y:S01]  /*6070*/  FFMA.FTZ R39, R82, R3.reuse, -R16.reuse ;  /* 0x0000000352277223 */ /* 0x180fe20000010810 */
[-CC-:B------:R-:W-:Y:S01]  /*6080*/  FFMA.FTZ R46, R83, R3.reuse, -R16.reuse ;  /* 0x00000003532e7223 */ /* 0x180fe20000010810 */
[----:B------:R-:W-:-:S04]  /*6090*/  FFMA.FTZ R83, R86, R3, -R16 ;  /* 0x0000000356537223 */ /* 0x000fc80000010810 */
[----:B------:R-:W1:Y:S01]  /*60a0*/  MUFU.EX2 R39, R39 ;  /* 0x0000002700277308 */ /* 0x000e620000000800 */
[----:B------:R-:W-:-:S07]  /*60b0*/  FFMA.FTZ R38, R87, R3, -R16 ;  /* 0x0000000357267223 */ /* 0x000fce0000010810 */
[----:B------:R-:W5:Y:S01]  /*60c0*/  MUFU.EX2 R46, R46 ;  /* 0x0000002e002e7308 */ /* 0x000f620000000800 */
[----:B------:R-:W-:-:S07]  /*60d0*/  FFMA.FTZ R90, R90, R3, -R16 ;  /* 0x000000035a5a7223 */ /* 0x000fce0000010810 */
[----:B------:R-:W2:Y:S01]  /*60e0*/  MUFU.EX2 R83, R83 ;  /* 0x0000005300537308 */ /* 0x000ea20000000800 */
[----:B------:R-:W-:Y:S01]  /*60f0*/  FFMA.FTZ R42, R91, R3, -R16 ;  /* 0x000000035b2a7223 */ /* 0x000fe20000010810 */
[----:B0-----:R-:W-:-:S06]  /*6100*/  FADD.FTZ R10, R80, R11 ;  /* 0x0000000b500a7221 */ /* 0x001fcc0000010000 */
[----:B------:R-:W0:Y:S01]  /*6110*/  MUFU.EX2 R85, R85 ;  /* 0x0000005500557308 */ /* 0x000e220000000800 */
[----:B-1----:R-:W-:Y:S01]  /*6120*/  FADD.FTZ R9, R39, R8 ;  /* 0x0000000827097221 */ /* 0x002fe20000010000 */
[----:B------:R-:W-:-:S06]  /*6130*/  FFMA.FTZ R91, R94, R3, -R16 ;  /* 0x000000035e5b7223 */ /* 0x000fcc0000010810 */
[----:B------:R-:W1:Y:S01]  /*6140*/  MUFU.EX2 R38, R38 ;  /* 0x0000002600267308 */ /* 0x000e620000000800 */
[----:B------:R-:W-:Y:S01]  /*6150*/  FADD.FTZ R11, R81, R10 ;  /* 0x0000000a510b7221 */ /* 0x000fe20000010000 */
[----:B-----5:R-:W-:-:S06]  /*6160*/  FADD.FTZ R8, R46, R9 ;  /* 0x000000092e087221 */ /* 0x020fcc0000010000 */
[----:B------:R-:W5:Y:S01]  /*6170*/  MUFU.EX2 R88, R88 ;  /* 0x0000005800587308 */ /* 0x000f620000000800 */
[----:B------:R-:W-:-:S07]  /*6180*/  FFMA.FTZ R95, R95, R3, -R16 ;  /* 0x000000035f5f7223 */ /* 0x000fce0000010810 */
[----:B------:R-:W5:Y:S01]  /*6190*/  MUFU.EX2 R20, R90 ;  /* 0x0000005a00147308 */ /* 0x000f620000000800 */
[----:B------:R-:W-:Y:S01]  /*61a0*/  FADD.FTZ R10, R84, R11 ;  /* 0x0000000b540a7221 */ /* 0x000fe20000010000 */
[----:B--2---:R-:W-:-:S06]  /*61b0*/  FADD.FTZ R9, R83, R8 ;  /* 0x0000000853097221 */ /* 0x004fcc0000010000 */
[----:B------:R-:W2:Y:S01]  /*61c0*/  MUFU.EX2 R89, R89 ;  /* 0x0000005900597308 */ /* 0x000ea20000000800 */
[----:B------:R-:W-:-:S07]  /*61d0*/  FFMA.FTZ R98, R98, R3, -R16 ;  /* 0x0000000362627223 */ /* 0x000fce0000010810 */
[----:B------:R-:W2:Y:S01]  /*61e0*/  MUFU.EX2 R35, R42 ;  /* 0x0000002a00237308 */ /* 0x000ea20000000800 */
[----:B0-----:R-:W-:Y:S01]  /*61f0*/  FADD.FTZ R11, R85, R10 ;  /* 0x0000000a550b7221 */ /* 0x001fe20000010000 */
[----:B-1----:R-:W-:-:S06]  /*6200*/  FADD.FTZ R9, R38, R9 ;  /* 0x0000000926097221 */ /* 0x002fcc0000010000 */
[----:B------:R-:W0:Y:S01]  /*6210*/  MUFU.EX2 R92, R92 ;  /* 0x0000005c005c7308 */ /* 0x000e220000000800 */
[----:B------:R-:W-:-:S07]  /*6220*/  FFMA.FTZ R99, R99, R3, -R16 ;  /* 0x0000000363637223 */ /* 0x000fce0000010810 */
[----:B------:R-:W1:Y:S01]  /*6230*/  MUFU.EX2 R91, R91 ;  /* 0x0000005b005b7308 */ /* 0x000e620000000800 */
[----:B-----5:R-:W-:Y:S01]  /*6240*/  FADD.FTZ R8, R88, R11 ;  /* 0x0000000b58087221 */ /* 0x020fe20000010000 */
[----:B------:R-:W-:-:S06]  /*6250*/  FADD.FTZ R10, R20, R9 ;  /* 0x00000009140a7221 */ /* 0x000fcc0000010000 */
[----:B------:R-:W5:Y:S01]  /*6260*/  MUFU.EX2 R93, R93 ;  /* 0x0000005d005d7308 */ /* 0x000f620000000800 */
[----:B------:R-:W-:-:S07]  /*6270*/  FFMA.FTZ R102, R102, R3, -R16 ;  /* 0x0000000366667223 */ /* 0x000fce0000010810 */
[----:B------:R-:W5:Y:S01]  /*6280*/  MUFU.EX2 R95, R95 ;  /* 0x0000005f005f7308 */ /* 0x000f620000000800 */
[----:B--2---:R-:W-:Y:S01]  /*6290*/  FADD.FTZ R9, R89, R8 ;  /* 0x0000000859097221 */ /* 0x004fe20000010000 */
[----:B------:R-:W-:-:S06]  /*62a0*/  FADD.FTZ R10, R35, R10 ;  /* 0x0000000a230a7221 */ /* 0x000fcc0000010000 */
        /* <DEDUP_REMOVED lines=15> */
[----:B------:R-:W2:Y:S08]  /*63a0*/  MUFU.EX2 R101, R101 ;  /* 0x0000006500657308 */ /* 0x000eb00000000800 */
[----:B------:R-:W2:Y:S01]  /*63b0*/  MUFU.EX2 R103, R103 ;  /* 0x0000006700677308 */ /* 0x000ea20000000800 */
[----:B------:R-:W-:Y:S01]  /*63c0*/  FFMA.FTZ R110, R110, R3, -R16 ;  /* 0x000000036e6e7223 */ /* 0x000fe20000010810 */
[----:B0-----:R-:W-:-:S06]  /*63d0*/  FADD.FTZ R9, R97, R8 ;  /* 0x0000000861097221 */ /* 0x001fcc0000010000 */
[----:B------:R-:W0:Y:S01]  /*63e0*/  MUFU.EX2 R104, R104 ;  /* 0x0000006800687308 */ /* 0x000e220000000800 */
[----:B-1----:R-:W-:Y:S01]  /*63f0*/  FADD.FTZ R11, R99, R10 ;  /* 0x0000000a630b7221 */ /* 0x002fe20000010000 */
[----:B------:R-:W-:-:S06]  /*6400*/  FFMA.FTZ R111, R111, R3, -R16 ;  /* 0x000000036f6f7223 */ /* 0x000fcc0000010810 */
[----:B------:R-:W1:Y:S01]  /*6410*/  MUFU.EX2 R106, R106 ;  /* 0x0000006a006a7308 */ /* 0x000e620000000800 */
[----:B------:R-:W-:Y:S01]  /*6420*/  F2FP.F16.F32.PACK_AB R67, R17, R67 ;  /* 0x000000431143723e */ /* 0x000fe200000000ff */
[----:B-----5:R-:W-:-:S06]  /*6430*/  FADD.FTZ R8, R100, R9 ;  /* 0x0000000964087221 */ /* 0x020fcc0000010000 */
[----:B------:R-:W5:Y:S01]  /*6440*/  MUFU.EX2 R105, R105 ;  /* 0x0000006900697308 */ /* 0x000f620000000800 */
[----:B------:R-:W-:-:S07]  /*6450*/  FADD.FTZ R10, R102, R11 ;  /* 0x0000000b660a7221 */ /* 0x000fce0000010000 */
[----:B------:R-:W5:Y:S01]  /*6460*/  MUFU.EX2 R107, R107 ;  /* 0x0000006b006b7308 */ /* 0x000f620000000800 */
[----:B------:R-:W-:Y:S01]  /*6470*/  FFMA.FTZ R114, R114, R3, -R16 ;  /* 0x0000000372727223 */ /* 0x000fe20000010810 */
[----:B--2---:R-:W-:-:S06]  /*6480*/  FADD.FTZ R9, R101, R8 ;  /* 0x0000000865097221 */ /* 0x004fcc0000010000 */
[----:B------:R-:W2:Y:S01]  /*6490*/  MUFU.EX2 R108, R108 ;  /* 0x0000006c006c7308 */ /* 0x000ea20000000800 */
[----:B------:R-:W-:Y:S01]  /*64a0*/  FADD.FTZ R11, R103, R10 ;  /* 0x0000000a670b7221 */ /* 0x000fe20000010000 */
[----:B------:R-:W-:-:S06]  /*64b0*/  FFMA.FTZ R115, R115, R3, -R16 ;  /* 0x0000000373737223 */ /* 0x000fcc0000010810 */
[----:B------:R-:W2:Y:S01]  /*64c0*/  MUFU.EX2 R17, R110 ;  /* 0x0000006e00117308 */ /* 0x000ea20000000800 */
[-CC-:B------:R-:W-:Y:S01]  /*64d0*/  FFMA.FTZ R118, R118, R3.reuse, -R16.reuse ;  /* 0x0000000376767223 */ /* 0x180fe20000010810 */
[----:B------:R-:W-:Y:S01]  /*64e0*/  F2FP.F16.F32.PACK_AB R64, R65, R64 ;  /* 0x000000404140723e */ /* 0x000fe200000000ff */
[----:B------:R-:W-:Y:S01]  /*64f0*/  FFMA.FTZ R16, R119, R3, -R16 ;  /* 0x0000000377107223 */ /* 0x000fe20000010810 */
[----:B------:R-:W-:-:S04]  /*6500*/  F2FP.F16.F32.PACK_AB R65, R34, R19 ;  /* 0x000000132241723e */ /* 0x000fc800000000ff */
[----:B------:R-:W2:Y:S01]  /*6510*/  MUFU.EX2 R109, R109 ;  /* 0x0000006d006d7308 */ /* 0x000ea20000000800 */
[----:B0-----:R-:W-:Y:S01]  /*6520*/  FADD.FTZ R8, R104, R9 ;  /* 0x0000000968087221 */ /* 0x001fe20000010000 */
[----:B-1----:R-:W-:-:S06]  /*6530*/  FADD.FTZ R10, R106, R11 ;  /* 0x0000000b6a0a7221 */ /* 0x002fcc0000010000 */
[----:B------:R-:W0:Y:S01]  /*6540*/  MUFU.EX2 R111, R111 ;  /* 0x0000006f006f7308 */ /* 0x000e220000000800 */
[----:B-----5:R-:W-:Y:S01]  /*6550*/  FADD.FTZ R9, R105, R8 ;  /* 0x0000000869097221 */ /* 0x020fe20000010000 */
[----:B------:R-:W-:-:S06]  /*6560*/  FADD.FTZ R10, R107, R10 ;  /* 0x0000000a6b0a7221 */ /* 0x000fcc0000010000 */
[----:B------:R-:W1:Y:S08]  /*6570*/  MUFU.EX2 R112, R112 ;  /* 0x0000007000707308 */ /* 0x000e700000000800 */
[----:B------:R-:W5:Y:S01]  /*6580*/  MUFU.EX2 R19, R114 ;  /* 0x0000007200137308 */ /* 0x000f620000000800 */
[----:B--2---:R-:W-:Y:S01]  /*6590*/  FADD.FTZ R8, R108, R9 ;  /* 0x000000096c087221 */ /* 0x004fe20000010000 */
[----:B------:R-:W-:-:S06]  /*65a0*/  FADD.FTZ R10, R17, R10 ;  /* 0x0000000a110a7221 */ /* 0x000fcc0000010000 */
[----:B------:R-:W2:Y:S08]  /*65b0*/  MUFU.EX2 R113, R113 ;  /* 0x0000007100717308 */ /* 0x000eb00000000800 */
[----:B------:R-:W2:Y:S01]  /*65c0*/  MUFU.EX2 R115, R115 ;  /* 0x0000007300737308 */ /* 0x000ea20000000800 */
[----:B------:R-:W-:-:S07]  /*65d0*/  FADD.FTZ R9, R109, R8 ;  /* 0x000000086d097221 */ /* 0x000fce0000010000 */
[----:B------:R-:W-:Y:S08]  /*65e0*/  MUFU.EX2 R116, R116 ;  /* 0x0000007400747308 */ /* 0x000ff00000000800 */
[----:B------:R-:W3:Y:S08]  /*65f0*/  MUFU.EX2 R117, R117 ;  /* 0x0000007500757308 */ /* 0x000ef00000000800 */
[----:B------:R-:W-:Y:S08]  /*6600*/  MUFU.EX2 R21, R118 ;  /* 0x0000007600157308 */ /* 0x000ff00000000800 */
[----:B------:R-:W4:Y:S01]  /*6610*/  MUFU.EX2 R16, R16 ;  /* 0x0000001000107308 */ /* 0x000f220000000800 */
[----:B------:R-:W-:Y:S01]  /*6620*/  F2FP.F16.F32.PACK_AB R42, R45, R44 ;  /* 0x0000002c2d2a723e */ /* 0x000fe200000000ff */
[----:B0-----:R-:W-:Y:S01]  /*6630*/  FADD.FTZ R10, R111, R10 ;  /* 0x0000000a6f0a7221 */ /* 0x001fe20000010000 */
[----:B------:R-:W-:-:S02]  /*6640*/  F2FP.F16.F32.PACK_AB R50, R53, R52 ;  /* 0x000000343532723e */ /* 0x000fc400000000ff */
[----:B------:R-:W-:Y:S02]  /*6650*/  F2FP.F16.F32.PACK_AB R51, R30, R51 ;  /* 0x000000331e33723e */ /* 0x000fe400000000ff */
[----:B------:R-:W-:Y:S01]  /*6660*/  F2FP.F16.F32.PACK_AB R56, R57, R56 ;  /* 0x000000383938723e */ /* 0x000fe200000000ff */
[----:B-1----:R-:W-:Y:S01]  /*6670*/  FADD.FTZ R8, R112, R9 ;  /* 0x0000000970087221 */ /* 0x002fe20000010000 */
[----:B------:R-:W-:Y:S02]  /*6680*/  F2FP.F16.F32.PACK_AB R57, R31, R23 ;  /* 0x000000171f39723e */ /* 0x000fe400000000ff */
[----:B------:R-:W-:Y:S02]  /*6690*/  F2FP.F16.F32.PACK_AB R58, R61, R60 ;  /* 0x0000003c3d3a723e */ /* 0x000fe400000000ff */
[----:B------:R-:W-:Y:S01]  /*66a0*/  F2FP.F16.F32.PACK_AB R59, R32, R59 ;  /* 0x0000003b203b723e */ /* 0x000fe200000000ff */
[----:B-----5:R-:W-:Y:S01]  /*66b0*/  FADD.FTZ R10, R19, R10 ;  /* 0x0000000a130a7221 */ /* 0x020fe20000010000 */
[----:B------:R-:W-:Y:S01]  /*66c0*/  F2FP.F16.F32.PACK_AB R66, R69, R68 ;  /* 0x000000444542723e */ /* 0x000fe200000000ff */
[----:B------:R1:W-:Y:S01]  /*66d0*/  STSM.16.M88.4 [R6], R40 ;  /* 0x0000002806007844 */ /* 0x0003e20000000200 */
[----:B------:R-:W-:-:S02]  /*66e0*/  F2FP.F16.F32.PACK_AB R74, R77, R76 ;  /* 0x0000004c4d4a723e */ /* 0x000fc400000000ff */
[----:B------:R-:W-:Y:S01]  /*66f0*/  F2FP.F16.F32.PACK_AB R80, R81, R80 ;  /* 0x000000505150723e */ /* 0x000fe200000000ff */
[----:B------:R1:W-:Y:S01]  /*6700*/  STSM.16.M88.4 [R7], R48 ;  /* 0x0000003007007844 */ /* 0x0003e20000000200 */
[----:B------:R-:W-:Y:S02]  /*6710*/  F2FP.F16.F32.PACK_AB R81, R46, R39 ;  /* 0x000000272e51723e */ /* 0x000fe400000000ff */
[----:B------:R-:W-:Y:S02]  /*6720*/  F2FP.F16.F32.PACK_AB R82, R85, R84 ;  /* 0x000000545552723e */ /* 0x000fe400000000ff */
[----:B------:R-:W-:Y:S02]  /*6730*/  F2FP.F16.F32.PACK_AB R83, R38, R83 ;  /* 0x000000532653723e */ /* 0x000fe400000000ff */
[----:B------:R-:W-:Y:S02]  /*6740*/  F2FP.F16.F32.PACK_AB R88, R89, R88 ;  /* 0x000000585958723e */ /* 0x000fe400000000ff */
[----:B------:R-:W-:Y:S01]  /*6750*/  F2FP.F16.F32.PACK_AB R96, R97, R96 ;  /* 0x000000606160723e */ /* 0x000fe200000000ff */
[----:B------:R1:W-:Y:S01]  /*6760*/  STSM.16.M88.4 [R5+0x24800], R56 ;  /* 0x0248003805007844 */ /* 0x0003e20000000200 */
[----:B------:R-:W-:Y:S01]  /*6770*/  F2FP.F16.F32.PACK_AB R89, R35, R20 ;  /* 0x000000142359723e */ /* 0x000fe200000000ff */
[----:B--2---:R-:W-:Y:S01]  /*6780*/  FADD.FTZ R9, R113, R8 ;  /* 0x0000000871097221 */ /* 0x004fe20000010000 */
[----:B------:R-:W-:-:S02]  /*6790*/  F2FP.F16.F32.PACK_AB R90, R93, R92 ;  /* 0x0000005c5d5a723e */ /* 0x000fc400000000ff */
[----:B------:R-:W-:Y:S02]  /*67a0*/  F2FP.F16.F32.PACK_AB R91, R95, R91 ;  /* 0x0000005b5f5b723e */ /* 0x000fe400000000ff */
[----:B------:R-:W-:Y:S02]  /*67b0*/  F2FP.F16.F32.PACK_AB R97, R99, R98 ;  /* 0x000000626361723e */ /* 0x000fe400000000ff */
[----:B------:R-:W-:Y:S01]  /*67c0*/  F2FP.F16.F32.PACK_AB R104, R105, R104 ;  /* 0x000000686968723e */ /* 0x000fe200000000ff */
[----:B------:R1:W-:Y:S01]  /*67d0*/  STSM.16.M88.4 [R55], R64 ;  /* 0x0000004037007844 */ /* 0x0003e20000000200 */
[----:B------:R-:W-:Y:S01]  /*67e0*/  F2FP.F16.F32.PACK_AB R98, R101, R100 ;  /* 0x000000646562723e */ /* 0x000fe200000000ff */
[----:B------:R-:W-:Y:S01]  /*67f0*/  FADD.FTZ R10, R115, R10 ;  /* 0x0000000a730a7221 */ /* 0x000fe20000010000 */
[----:B------:R-:W-:Y:S02]  /*6800*/  F2FP.F16.F32.PACK_AB R99, R103, R102 ;  /* 0x000000666763723e */ /* 0x000fe400000000ff */
[----:B------:R-:W-:-:S02]  /*6810*/  F2FP.F16.F32.PACK_AB R105, R107, R106 ;  /* 0x0000006a6b69723e */ /* 0x000fc400000000ff */
[----:B------:R-:W-:Y:S01]  /*6820*/  F2FP.F16.F32.PACK_AB R112, R113, R112 ;  /* 0x000000707170723e */ /* 0x000fe200000000ff */
[----:B------:R1:W-:Y:S01]  /*6830*/  STSM.16.M88.4 [R6+0x6000], R72 ;  /* 0x0060004806007844 */ /* 0x0003e20000000200 */
[----:B------:R-:W-:Y:S02]  /*6840*/  F2FP.F16.F32.PACK_AB R106, R109, R108 ;  /* 0x0000006c6d6a723e */ /* 0x000fe400000000ff */
[----:B------:R-:W-:Y:S02]  /*6850*/  F2FP.F16.F32.PACK_AB R107, R111, R17 ;  /* 0x000000116f6b723e */ /* 0x000fe400000000ff */
[----:B------:R-:W-:Y:S01]  /*6860*/  F2FP.F16.F32.PACK_AB R113, R115, R19 ;  /* 0x000000137371723e */ /* 0x000fe200000000ff */
[----:B------:R1:W-:Y:S01]  /*6870*/  STSM.16.M88.4 [R7+0x6000], R80 ;  /* 0x0060005007007844 */ /* 0x0003e20000000200 */
[----:B---3--:R-:W-:Y:S02]  /*6880*/  F2FP.F16.F32.PACK_AB R114, R117, R116 ;  /* 0x000000747572723e */ /* 0x008fe400000000ff */
[----:B----4-:R-:W-:Y:S01]  /*6890*/  F2FP.F16.F32.PACK_AB R115, R16, R21 ;  /* 0x000000151073723e */ /* 0x010fe200000000ff */
[----:B------:R1:W-:Y:S04]  /*68a0*/  STSM.16.M88.4 [R5+0x2a800], R88 ;  /* 0x02a8005805007844 */ /* 0x0003e80000000200 */
        /* <DEDUP_REMOVED lines=8> */
[----:B0-----:R-:W0:Y:S01]  /*6930*/  FENCE.VIEW.ASYNC.S ;  /* 0x00000000000073c6 */ /* 0x001e220000000000 */
[----:B------:R-:W-:Y:S01]  /*6940*/  ISETP.GT.AND P2, PT, R13, R18, PT ;  /* 0x000000120d00720c */ /* 0x000fe20003f44270 */
[----:B------:R-:W-:Y:S01]  /*6950*/  FADD.FTZ R10, R21, R10 ;  /* 0x0000000a150a7221 */ /* 0x000fe20000010000 */
[----:B------:R-:W-:Y:S01]  /*6960*/  FADD.FTZ R8, R116, R9 ;  /* 0x0000000974087221 */ /* 0x000fe20000010000 */
[----:B------:R-:W-:Y:S01]  /*6970*/  R2UR UR4, R0 ;  /* 0x00000000000472ca */ /* 0x000fe200000e0000 */
        /* <DEDUP_REMOVED lines=35> */
[----:B------:R-:W-:Y:S02]  /*6bb0*/  IMAD.MOV.U32 R10, RZ, RZ, R12 ;  /* 0x000000ffff0a7224 */ /* 0x000fe400078e000c */
[----:B------:R-:W-:Y:S02]  /*6bc0*/  IMAD.MOV.U32 R11, RZ, RZ, R4 ;  /* 0x000000ffff0b7224 */ /* 0x000fe400078e0004 */
[----:B------:R-:W-:Y:S01]  /*6bd0*/  IMAD.MOV.U32 R15, RZ, RZ, R2 ;  /* 0x000000ffff0f7224 */ /* 0x000fe200078e0002 */
[----:B0-----:R-:W-:Y:S01]  /*6be0*/  NOP ;  /* 0x0000000000007918 */ /* 0x001fe20000000000 */
[----:B-1----:R-:W-:Y:S05]  /*6bf0*/  @P2 BRA `(.L_x_12165) ;  /* 0xffffffd4006c2947 */ /* 0x002fea000383ffff */
.L_x_12156:
[----:B------:R-:W-:Y:S06]  /*6c00*/  BAR.ARV 0x8, 0x200 ;  /* 0x0208000000007b1d */ /* 0x000fec0000002000 */
[----:B------:R-:W-:Y:S05]  /*6c10*/  @!P0 BRA `(.L_x_12166) ;  /* 0x0000000000048947 */ /* 0x000fea0003800000 */
[----:B------:R-:W-:Y:S01]  /*6c20*/  BPT.TRAP 0x1 ;  /* 0x000000040000795c */ /* 0x000fe20000300000 */
.L_x_12166:
[----:B------:R-:W-:Y:S02]  /*6c30*/  SHF.L.U32 R12, R12, 0x1f, RZ ;  /* 0x0000001f0c0c7819 */ /* 0x000fe400000006ff */
[----:B------:R-:W-:-:S04]  /*6c40*/  LEA R11, R0, UR36, 0x3 ;  /* 0x00000024000b7c11 */ /* 0x000fc8000f8e18ff */
[----:B------:R1:W2:Y:S01]  /*6c50*/  SYNCS.PHASECHK.TRANS64.TRYWAIT P2, [R11+URZ+0x30850], R12 ;  /* 0x0308500c0b0075a7 */ /* 0x0002a2000804017f */
[----:B------:R-:W-:Y:S05]  /*6c60*/  @!P0 BRA `(.L_x_12167) ;  /* 0x0000000000048947 */ /* 0x000fea0003800000 */
[----:B------:R-:W-:Y:S01]  /*6c70*/  BPT.TRAP 0x1 ;  /* 0x000000040000795c */ /* 0x000fe20000300000 */
.L_x_12167:
[----:B--2---:R-:W-:Y:S05]  /*6c80*/  @P2 BRA `(.L_x_12168) ;  /* 0x0000000000082947 */ /* 0x004fea0003800000 */
[----:B------:R-:W2:Y:S02]  /*6c90*/  SYNCS.PHASECHK.TRANS64.TRYWAIT P0, [R11+URZ+0x30850], R12 ;  /* 0x0308500c0b0075a7 */ /* 0x000ea4000800017f */
[----:B--2---:R-:W-:Y:S05]  /*6ca0*/  @!P0 BRA `(.L_x_12169) ;  /* 0x0000005000748947 */ /* 0x004fea0003800000 */
.L_x_12168:
[----:B------:R-:W3:Y:S01]  /*6cb0*/  LDL.LU R5, [R1] ;  /* 0x0000000001057983 */ /* 0x000ee20000300800 */
[----:B------:R-:W-:Y:S01]  /*6cc0*/  R2UR UR5, R0 ;  /* 0x00000000000572ca */ /* 0x000fe200000e0000 */
[----:B------:R-:W-:Y:S01]  /*6cd0*/  UIADD3 UR36, UR36, 0x400, URZ ;  /* 0x0000040024247890 */ /* 0x000fe2000fffe03f */
[----:B------:R-:W-:Y:S01]  /*6ce0*/  WARPGROUP.ARRIVE ;  /* 0x00000000000079c5 */ /* 0x000fe20000000000 */
[----:B------:R-:W-:Y:S01]  /*6cf0*/  UMOV UR7, 0x40000040 ;  /* 0x4000004000077882 */ /* 0x000fe20000000000 */
[----:B------:R-:W-:Y:S01]  /*6d00*/  UMOV UR11, 0x40000040 ;  /* 0x40000040000b7882 */ /* 0x000fe20000000000 */
[----:B------:R-:W-:Y:S01]  /*6d10*/  USHF.R.U32.HI UR36, URZ, 0x4, UR36 ;  /* 0x000000043f247899 */ /* 0x000fe20008011624 */
[----:B------:R-:W0:Y:S01]  /*6d20*/  SHFL.BFLY PT, R0, R9, 0x2, 0x1f ;  /* 0x0c401f0009007f89 */ /* 0x000e2200000e0000 */
[----:B------:R-:W-:Y:S01]  /*6d30*/  UMOV UR9, 0x40000040 ;  /* 0x4000004000097882 */ /* 0x000fe20000000000 */
[----:B------:R-:W-:Y:S01]  /*6d40*/  MOV R31, RZ ;  /* 0x000000ff001f7202 */ /* 0x000fe20000000f00 */
[----:B------:R-:W-:Y:S01]  /*6d50*/  ULOP3.LUT UR6, UR36, 0x3fff, URZ, 0xc0, !UPT ;  /* 0x00003fff24067892 */ /* 0x000fe2000f8ec03f */
[----:B------:R-:W-:-:S02]  /*6d60*/  IMAD.MOV.U32 R16, RZ, RZ, RZ ;  /* 0x000000ffff107224 */ /* 0x000fc400078e00ff */
[----:B------:R-:W-:Y:S01]  /*6d70*/  IMAD.MOV.U32 R17, RZ, RZ, -0x800000 ;  /* 0xff800000ff117424 */ /* 0x000fe200078e00ff */
[----:B------:R-:W-:-:S03]  /*6d80*/  UIMAD UR6, UR5, 0x600, UR6 ;  /* 0x00000600050678a4 */ /* 0x000fc6000f8e0206 */
[----:B------:R-:W-:Y:S01]  /*6d90*/  UMOV UR5, 0x40000040 ;  /* 0x4000004000057882 */ /* 0x000fe20000000000 */
[----:B------:R-:W-:Y:S01]  /*6da0*/  UIADD3 UR10, UR6, 0x80, URZ ;  /* 0x00000080060a7890 */ /* 0x000fe2000fffe03f */
[----:B0-----:R-:W-:Y:S01]  /*6db0*/  FADD.FTZ R6, R0, R9 ;  /* 0x0000000900067221 */ /* 0x001fe20000010000 */
[----:B------:R-:W-:-:S04]  /*6dc0*/  @!P1 VIADD R9, R11, 0x30860 ;  /* 0x000308600b099836 */ /* 0x000fc80000000000 */
[----:B------:R-:W1:Y:S01]  /*6dd0*/  SHFL.BFLY PT, R7, R6, 0x1, 0x1f ;  /* 0x0c201f0006077f89 */ /* 0x000e6200000e0000 */
[----:B------:R-:W-:Y:S01]  /*6de0*/  @!P1 PRMT R9, RZ, 0x654, R9 ;  /* 0x00000654ff099816 */ /* 0x000fe20000000009 */
[----:B-12---:R-:W-:-:S05]  /*6df0*/  FADD.FTZ R12, R6, R7 ;  /* 0x00000007060c7221 */ /* 0x006fca0000010000 */
[----:B------:R-:W-:-:S13]  /*6e00*/  FSETP.NE.FTZ.AND P2, PT, R12, RZ, PT ;  /* 0x000000ff0c00720b */ /* 0x000fda0003f55000 */
[----:B------:R-:W-:Y:S01]  /*6e10*/  @P2 MUFU.RCP R16, R12 ;  /* 0x0000000c00102308 */ /* 0x000fe20000001000 */
[----:B------:R-:W-:Y:S01]  /*6e20*/  @P2 FMUL.FTZ R14, R3, 0.69314718246459960938 ;  /* 0x3f317218030e2820 */ /* 0x000fe20000410000 */
[----:B---3--:R-:W-:Y:S02]  /*6e30*/  R2UR UR4, R5 ;  /* 0x00000000050472ca */ /* 0x008fe400000e0000 */
[----:B------:R-:W0:Y:S11]  /*6e40*/  SHFL.BFLY PT, R5, R8, 0x2, 0x1f ;  /* 0x0c401f0008057f89 */ /* 0x000e3600000e0000 */
[----:B------:R-:W-:-:S04]  /*6e50*/  UIADD3 UR4, UR4, 0x1e800, URZ ;  /* 0x0001e80004047890 */ /* 0x000fc8000fffe03f */
[----:B------:R-:W-:-:S04]  /*6e60*/  USHF.R.U32.HI UR4, URZ, 0x4, UR4 ;  /* 0x000000043f047899 */ /* 0x000fc80008011604 */
[----:B------:R-:W-:-:S04]  /*6e70*/  ULOP3.LUT UR4, UR4, 0x3fff, URZ, 0xc0, !UPT ;  /* 0x00003fff04047892 */ /* 0x000fc8000f8ec03f */
[----:B------:R-:W-:Y:S01]  /*6e80*/  ULOP3.LUT UR4, UR4, 0x10000, URZ, 0xfc, !UPT ;  /* 0x0001000004047892 */ /* 0x000fe2000f8efc3f */
[----:B0-----:R-:W-:Y:S02]  /*6e90*/  FADD.FTZ R5, R5, R8 ;  /* 0x0000000805057221 */ /* 0x001fe40000010000 */
[----:B------:R-:W0:Y:S01]  /*6ea0*/  @P2 MUFU.LG2 R8, R12 ;  /* 0x0000000c00082308 */ /* 0x000e220000000c00 */
[----:B------:R-:W-:Y:S02]  /*6eb0*/  UIADD3 UR8, UR4, 0x2, URZ ;  /* 0x0000000204087890 */ /* 0x000fe4000fffe03f */
[----:B------:R-:W1:Y:S03]  /*6ec0*/  SHFL.BFLY PT, R0, R5, 0x1, 0x1f ;  /* 0x0c201f0005007f89 */ /* 0x000e6600000e0000 */
[----:B------:R-:W-:Y:S01]  /*6ed0*/  HGMMA.64x64x16.F32 R120, gdesc[UR4].tnspB, R120, gsb0 ;  /* 0x40e00000047879f0 */ /* 0x000fe20008000878 */
[----:B------:R-:W-:Y:S01]  /*6ee0*/  UMOV UR7, 0x40000040 ;  /* 0x4000004000077882 */ /* 0x000fe20000000000 */
[----:B------:R-:W-:Y:S01]  /*6ef0*/  UMOV UR5, 0x40000040 ;  /* 0x4000004000057882 */ /* 0x000fe20000000000 */
[----:B-1----:R-:W-:Y:S01]  /*6f00*/  FADD.FTZ R10, R5, R0 ;  /* 0x00000000050a7221 */ /* 0x002fe20000010000 */
[----:B------:R-:W-:-:S04]  /*6f10*/  IMAD.MOV.U32 R0, RZ, RZ, -0x800000 ;  /* 0xff800000ff007424 */ /* 0x000fc800078e00ff */
[----:B------:R-:W-:-:S13]  /*6f20*/  FSETP.NE.FTZ.AND P0, PT, R10, RZ, PT ;  /* 0x000000ff0a00720b */ /* 0x000fda0003f15000 */
[----:B------:R-:W1:Y:S01]  /*6f30*/  @P0 MUFU.LG2 R7, R10 ;  /* 0x0000000a00070308 */ /* 0x000e620000000c00 */
[----:B------:R-:W-:Y:S01]  /*6f40*/  @P0 FMUL.FTZ R5, R3, 0.69314718246459960938 ;  /* 0x3f31721803050820 */ /* 0x000fe20000410000 */
[----:B0-----:R-:W-:-:S04]  /*6f50*/  @P2 FMUL.FTZ R3, R8, 0.69314718246459960938 ;  /* 0x3f31721808032820 */ /* 0x001fc80000410000 */
[----:B------:R-:W-:Y:S02]  /*6f60*/  @P2 FFMA.FTZ R0, R14, R4, R3 ;  /* 0x000000040e002223 */ /* 0x000fe40000010003 */
[----:B------:R-:W0:Y:S01]  /*6f70*/  @P0 MUFU.RCP R31, R10 ;  /* 0x0000000a001f0308 */ /* 0x000e220000001000 */
[----:B-1----:R-:W-:-:S04]  /*6f80*/  @P0 FMUL.FTZ R6, R7, 0.69314718246459960938 ;  /* 0x3f31721807060820 */ /* 0x002fc80000410000 */
[----:B------:R-:W-:Y:S01]  /*6f90*/  @P0 FFMA.FTZ R17, R5, R2, R6 ;  /* 0x0000000205110223 */ /* 0x000fe20000010006 */
[----:B------:R-:W-:Y:S01]  /*6fa0*/  PLOP3.LUT P0, PT, PT, PT, PT, 0x8, 0x0 ;  /* 0x000000000000781c */ /* 0x000fe20003f0e170 */
        /* <DEDUP_REMOVED lines=63> */
[----:B------:R-:W-:Y:S02]  /*73a0*/  UIADD3 UR6, UR6, 0x580, URZ ;  /* 0x0000058006067890 */ /* 0x000fe4000fffe03f */
[----:B------:R-:W-:Y:S01]  /*73b0*/  UIADD3 UR4, UR4, 0xc06, URZ ;  /* 0x00000c0604047890 */ /* 0x000fe2000fffe03f */
[----:B------:R-:W-:Y:S02]  /*73c0*/  WARPGROUP.DEPBAR.LE gsb0, 0x0 ;  /* 0x00008000000079c5 */ /* 0x000fe40000010000 */
[----:B------:R-:W-:-:S06]  /*73d0*/  WARPGROUP.ARRIVE ;  /* 0x00000000000079c5 */ /* 0x000fcc0000000000 */
[----:B------:R-:W-:Y:S03]  /*73e0*/  HGMMA.64x64x16.F32 R120, gdesc[UR8].tnspB, R120, gsb0 ;  /* 0x40e00000087879f0 */ /* 0x000fe60008000878 */
[----:B------:R-:W-:Y:S02]  /*73f0*/  WARPGROUP.DEPBAR.LE gsb0, 0x0 ;  /* 0x00008000000079c5 */ /* 0x000fe40000010000 */
[----:B------:R-:W-:-:S06]  /*7400*/  WARPGROUP.ARRIVE ;  /* 0x00000000000079c5 */ /* 0x000fcc0000000000 */
[----:B------:R-:W-:Y:S03]  /*7410*/  HGMMA.64x64x16.F32 R120, gdesc[UR4].tnspB, R120, gsb0 ;  /* 0x40e00000047879f0 */ /* 0x000fe60008000878 */
[----:B------:R-:W-:Y:S02]  /*7420*/  WARPGROUP.DEPBAR.LE gsb0, 0x0 ;  /* 0x00008000000079c5 */ /* 0x000fe40000010000 */
[----:B------:R1:W-:Y:S01]  /*7430*/  @!P1 SYNCS.ARRIVE.TRANS64.RED.A1T0 RZ, [R9+URZ], RZ ;  /* 0x000000ff09ff99a7 */ /* 0x0003e2000810043f */
        /* <DEDUP_REMOVED lines=32> */
.L_x_12149:
[----:B------:R-:W-:Y:S05]  /*7640*/  @P0 BRA `(.L_x_12170) ;  /* 0x0000000c00b80947 */ /* 0x000fea0003800000 */
[----:B------:R-:W2:Y:S01]  /*7650*/  LDL.LU R47, [R1+0x14] ;  /* 0x00001400012f7983 */ /* 0x000ea20000300800 */
[----:B------:R-:W0:Y:S01]  /*7660*/  LDC R46, c[0x0][0xbe8] ;  /* 0x0002fa00ff2e7b82 */ /* 0x000e220000000800 */
[----:B------:R-:W-:Y:S01]  /*7670*/  ULDC.64 UR4, c[0x0][0xbd0] ;  /* 0x0002f40000047ab9 */ /* 0x000fe20000000a00 */
[----:B------:R-:W-:Y:S01]  /*7680*/  ULDC.64 UR6, c[0x0][0xb38] ;  /* 0x0002ce0000067ab9 */ /* 0x000fe20000000a00 */
[----:B------:R-:W1:Y:S05]  /*7690*/  S2R R16, SR_TID.X ;  /* 0x0000000000107919 */ /* 0x000e6a0000002100 */
[----:B------:R-:W3:Y:S01]  /*76a0*/  S2UR UR9, SR_CTAID.Z ;  /* 0x00000000000979c3 */ /* 0x000ee20000002700 */
[----:B------:R-:W4:Y:S07]  /*76b0*/  S2R R40, SR_CTAID.X ;  /* 0x0000000000287919 */ /* 0x000f2e0000002500 */
[----:B------:R-:W5:Y:S08]  /*76c0*/  LDC.64 R48, c[0x0][0xbd8] ;  /* 0x0002f600ff307b82 */ /* 0x000f700000000a00 */
[----:B------:R-:W5:Y:S08]  /*76d0*/  S2UR UR8, SR_CTAID.Y ;  /* 0x00000000000879c3 */ /* 0x000f700000002600 */
[----:B------:R-:W5:Y:S01]  /*76e0*/  LDC R52, c[0x0][0xc50] ;  /* 0x00031400ff347b82 */ /* 0x000f620000000800 */
[----:B-1----:R-:W-:-:S05]  /*76f0*/  VIADD R27, R16, 0xffffff80 ;  /* 0xffffff80101b7836 */ /* 0x002fca0000000000 */
[----:B------:R-:W-:Y:S02]  /*7700*/  SHF.R.S32.HI R18, RZ, 0x1f, R27 ;  /* 0x0000001fff127819 */ /* 0x000fe4000001141b */
[----:B------:R-:W1:Y:S02]  /*7710*/  LDC.64 R50, c[0x0][0xb40] ;  /* 0x0002d000ff327b82 */ /* 0x000e640000000a00 */
[----:B------:R-:W-:-:S04]  /*7720*/  LEA.HI R26, R18, R27, RZ, 0x7 ;  /* 0x0000001b121a7211 */ /* 0x000fc800078f38ff */
[----:B------:R-:W-:-:S05]  /*7730*/  LOP3.LUT R16, R26, 0xffffff80, RZ, 0xc0, !PT ;  /* 0xffffff801a107812 */ /* 0x000fca00078ec0ff */
[----:B------:R-:W-:-:S05]  /*7740*/  IMAD.IADD R53, R27, 0x1, -R16 ;  /* 0x000000011b357824 */ /* 0x000fca00078e0a10 */
[----:B------:R-:W-:-:S04]  /*7750*/  SHF.R.S32.HI R38, RZ, 0x1f, R53 ;  /* 0x0000001fff267819 */ /* 0x000fc80000011435 */
[----:B------:R-:W-:Y:S02]  /*7760*/  LEA.HI R54, R38, R53, RZ, 0x2 ;  /* 0x0000003526367211 */ /* 0x000fe400078f10ff */
[----:B------:R-:W-:Y:S02]  /*7770*/  LEA.HI R18, R18, R27, RZ, 0x2 ;  /* 0x0000001b12127211 */ /* 0x000fe400078f10ff */
[--C-:B------:R-:W-:Y:S02]  /*7780*/  SHF.R.S32.HI R16, RZ, 0x2, R54.reuse ;  /* 0x00000002ff107819 */ /* 0x100fe40000011436 */
[----:B------:R-:W-:Y:S02]  /*7790*/  SHF.R.S32.HI R19, RZ, 0x1f, R54 ;  /* 0x0000001fff137819 */ /* 0x000fe40000011436 */
[----:B------:R-:W-:Y:S02]  /*77a0*/  LOP3.LUT R18, R18, 0xfffffffc, RZ, 0xc0, !PT ;  /* 0xfffffffc12127812 */ /* 0x000fe400078ec0ff */
[----:B------:R-:W-:Y:S01]  /*77b0*/  LEA.HI R19, R19, R16, RZ, 0x3 ;  /* 0x0000001013137211 */ /* 0x000fe200078f18ff */
[----:B------:R-:W-:Y:S01]  /*77c0*/  BAR.SYNC.DEFER_BLOCKING 0x1, 0x180 ;  /* 0x0046000000007b1d */ /* 0x000fe20000010000 */
[----:B0-----:R-:W-:-:S02]  /*77d0*/  ISETP.NE.AND P0, PT, R46, 0x1, PT ;  /* 0x000000012e00780c */ /* 0x001fc40003f05270 */
[----:B------:R-:W-:Y:S02]  /*77e0*/  LOP3.LUT R19, R19, 0xfffffff8, RZ, 0xc0, !PT ;  /* 0xfffffff813137812 */ /* 0x000fe400078ec0ff */
[----:B------:R-:W-:Y:S01]  /*77f0*/  SHF.R.S32.HI R39, RZ, 0x7, R26 ;  /* 0x00000007ff277819 */ /* 0x000fe2000001141a */
[----:B------:R-:W-:Y:S02]  /*7800*/  IMAD.IADD R26, R27, 0x1, -R18 ;  /* 0x000000011b1a7824 */ /* 0x000fe400078e0a12 */
[----:B------:R-:W-:Y:S02]  /*7810*/  IMAD.IADD R19, R16, 0x1, -R19 ;  /* 0x0000000110137824 */ /* 0x000fe400078e0a13 */
[----:B------:R-:W-:Y:S01]  /*7820*/  IMAD.HI R16, R39, 0x55555556, RZ ;  /* 0x5555555627107827 */ /* 0x000fe200078e02ff */
[----:B------:R-:W-:Y:S02]  /*7830*/  LEA.HI R27, R26, R26, RZ, 0x1 ;  /* 0x0000001a1a1b7211 */ /* 0x000fe400078f08ff */
[----:B------:R-:W-:Y:S01]  /*7840*/  LEA.HI R18, R38, R53, RZ, 0x5 ;  /* 0x0000003526127211 */ /* 0x000fe200078f28ff */
[----:B------:R-:W0:Y:S01]  /*7850*/  @P0 LDC R44, c[0x0][0xbec] ;  /* 0x0002fb00ff2c0b82 */ /* 0x000e220000000800 */
[----:B------:R-:W-:-:S02]  /*7860*/  LEA.HI R16, R16, R16, RZ, 0x1 ;  /* 0x0000001010107211 */ /* 0x000fc400078f08ff */
[----:B------:R-:W-:Y:S02]  /*7870*/  LOP3.LUT R27, R27, 0x1ffffffe, RZ, 0xc0, !PT ;  /* 0x1ffffffe1b1b7812 */ /* 0x000fe400078ec0ff */
[----:B------:R-:W-:Y:S01]  /*7880*/  SHF.R.S32.HI R18, RZ, 0x5, R18 ;  /* 0x00000005ff127819 */ /* 0x000fe20000011412 */
[----:B------:R-:W-:Y:S02]  /*7890*/  IMAD R16, R16, -0x3, R39 ;  /* 0xfffffffd10107824 */ /* 0x000fe400078e0227 */
[----:B------:R-:W3:Y:S01]  /*78a0*/  @P0 LDC R56, c[0x0][0xbec] ;  /* 0x0002fb00ff380b82 */ /* 0x000ee20000000800 */
[----:B------:R-:W-:Y:S02]  /*78b0*/  IMAD.IADD R39, R26, 0x1, -R27 ;  /* 0x000000011a277824 */ /* 0x000fe400078e0a1b */
[----:B------:R-:W-:-:S05]  /*78c0*/  IMAD R27, R18, 0x10, R19 ;  /* 0x00000010121b7824 */ /* 0x000fca00078e0213 */
[----:B------:R-:W1:Y:S01]  /*78d0*/  @P0 LDC R45, c[0x0][0xbf0] ;  /* 0x0002fc00ff2d0b82 */ /* 0x000e620000000800 */
[----:B------:R-:W-:-:S07]  /*78e0*/  IMAD R16, R16, 0x40, R27 ;  /* 0x0000004010107824 */ /* 0x000fce00078e021b */
[----:B------:R-:W1:Y:S01]  /*78f0*/  @P0 LDC R55, c[0x0][0xbf0] ;  /* 0x0002fc00ff370b82 */ /* 0x000e620000000800 */
[----:B------:R-:W-:-:S04]  /*7900*/  IMAD R39, R39, 0x8, R16 ;  /* 0x0000000827277824 */ /* 0x000fc800078e0210 */
[----:B----4-:R-:W-:-:S04]  /*7910*/  IMAD R39, R40, 0xc0, R39 ;  /* 0x000000c028277824 */ /* 0x010fc800078e0227 */
[----:B---3--:R-:W-:-:S04]  /*7920*/  @P0 IMAD.HI.U32 R56, R39, R56, RZ ;  /* 0x0000003827380227 */ /* 0x008fc800078e00ff */
[----:B------:R-:W-:Y:S01]  /*7930*/  IMAD R16, R40, 0xc0, R16 ;  /* 0x000000c028107824 */ /* 0x000fe200078e0210 */
[----:B------:R-:W-:Y:S01]  /*7940*/  LOP3.LUT R54, R54, 0x7ffffffc, RZ, 0xc0, !PT ;  /* 0x7ffffffc36367812 */ /* 0x000fe200078ec0ff */
[----:B------:R-:W-:Y:S01]  /*7950*/  BSSY B0, `(.L_x_12171) ;  /* 0x0000089000007945 */ /* 0x000fe20003800000 */
[----:B--2---:R-:W-:Y:S01]  /*7960*/  SHF.R.S32.HI R42, RZ, 0x1f, R47 ;  /* 0x0000001fff2a7819 */ /* 0x004fe2000001142f */
[----:B------:R-:W-:-:S04]  /*7970*/  IMAD.WIDE.U32 R18, R47, UR4, RZ ;  /* 0x000000042f127c25 */ /* 0x000fc8000f8e00ff */
[C---:B------:R-:W-:Y:S01]  /*7980*/  IMAD R26, R42.reuse, UR4, RZ ;  /* 0x000000042a1a7c24 */ /* 0x040fe2000f8e02ff */
[----:B------:R-:W-:Y:S01]  /*7990*/  USHF.R.S32.HI UR4, URZ, 0x1f, UR9 ;  /* 0x0000001f3f047899 */ /* 0x000fe20008011409 */
[----:B------:R-:W-:Y:S02]  /*79a0*/  IMAD R42, R42, UR6, RZ ;  /* 0x000000062a2a7c24 */ /* 0x000fe4000f8e02ff */
[C---:B------:R-:W-:Y:S02]  /*79b0*/  IMAD R41, R47.reuse, UR5, R26 ;  /* 0x000000052f297c24 */ /* 0x040fe4000f8e021a */
[----:B------:R-:W-:-:S04]  /*79c0*/  IMAD.WIDE.U32 R26, R47, UR6, RZ ;  /* 0x000000062f1a7c25 */ /* 0x000fc8000f8e00ff */
[----:B------:R-:W-:Y:S02]  /*79d0*/  IMAD.IADD R19, R19, 0x1, R41 ;  /* 0x0000000113137824 */ /* 0x000fe400078e0229 */
[----:B-----5:R-:W-:Y:S02]  /*79e0*/  IMAD R38, R48, UR4, RZ ;  /* 0x0000000430267c24 */ /* 0x020fe4000f8e02ff */
[----:B------:R-:W-:Y:S01]  /*79f0*/  IMAD R41, R47, UR7, R42 ;  /* 0x000000072f297c24 */ /* 0x000fe2000f8e022a */
[----:B------:R-:W-:Y:S01]  /*7a00*/  ULDC.64 UR6, c[0x0][0xb48] ;  /* 0x0002d20000067ab9 */ /* 0x000fe20000000a00 */
[----:B------:R-:W-:Y:S02]  /*7a10*/  IMAD.MOV R47, RZ, RZ, -R47 ;  /* 0x000000ffff2f7224 */ /* 0x000fe400078e0a2f */
[----:B------:R-:W-:Y:S02]  /*7a20*/  IMAD R43, R49, UR9, R38 ;  /* 0x00000009312b7c24 */ /* 0x000fe4000f8e0226 */
[----:B------:R-:W-:-:S02]  /*7a30*/  IMAD R49, R52, R47, UR8 ;  /* 0x0000000834317e24 */ /* 0x000fc4000f8e022f */
[----:B------:R-:W-:Y:S01]  /*7a40*/  IMAD.WIDE.U32 R18, R48, UR9, R18 ;  /* 0x0000000930127c25 */ /* 0x000fe2000f8e0012 */
[----:B------:R-:W-:-:S03]  /*7a50*/  IADD3 R27, R27, R41, RZ ;  /* 0x000000291b1b7210 */ /* 0x000fc60007ffe0ff */
[----:B0-----:R-:W-:Y:S01]  /*7a60*/  @P0 IMAD.HI.U32 R38, R39, R44, RZ ;  /* 0x0000002c27260227 */ /* 0x001fe200078e00ff */
[----:B------:R-:W-:-:S03]  /*7a70*/  SHF.R.S32.HI R44, RZ, 0x1f, R49 ;  /* 0x0000001fff2c7819 */ /* 0x000fc60000011431 */
[----:B------:R-:W-:Y:S02]  /*7a80*/  IMAD.IADD R19, R19, 0x1, R43 ;  /* 0x0000000113137824 */ /* 0x000fe400078e022b */
[C---:B-1----:R-:W-:Y:S01]  /*7a90*/  IMAD R42, R50.reuse, UR4, RZ ;  /* 0x00000004322a7c24 */ /* 0x042fe2000f8e02ff */
[----:B------:R-:W-:Y:S01]  /*7aa0*/  ULDC.64 UR4, c[0x0][0xbe0] ;  /* 0x0002f80000047ab9 */ /* 0x000fe20000000a00 */
        /* <DEDUP_REMOVED lines=17> */
[----:B------:R-:W-:Y:S02]  /*7bc0*/  IMAD R47, R49, UR7, R44 ;  /* 0x00000007312f7c24 */ /* 0x000fe4000f8e022c */
[----:B------:R-:W-:-:S02]  /*7bd0*/  IMAD.MOV R44, RZ, RZ, -R43 ;  /* 0x000000ffff2c7224 */ /* 0x000fc400078e0a2b */
[----:B------:R-:W-:Y:S02]  /*7be0*/  IMAD R38, R38, UR4, RZ ;  /* 0x0000000426267c24 */ /* 0x000fe4000f8e02ff */
[C---:B------:R-:W-:Y:S02]  /*7bf0*/  IMAD R41, R46.reuse, R41, R39 ;  /* 0x000000292e297224 */ /* 0x040fe400078e0227 */
[----:B------:R-:W-:Y:S01]  /*7c00*/  IMAD.WIDE.U32 R26, R49, UR6, R26 ;  /* 0x00000006311a7c25 */ /* 0x000fe2000f8e001a */
[----:B------:R-:W-:Y:S01]  /*7c10*/  IADD3.X R19, R45, R19, R42, P0, !PT ;  /* 0x000000132d137210 */ /* 0x000fe200007fe42a */
[----:B------:R-:W-:Y:S02]  /*7c20*/  ULDC.64 UR6, c[0x0][0xbc8] ;  /* 0x0002f20000067ab9 */ /* 0x000fe40000000a00 */
[----:B------:R-:W-:Y:S02]  /*7c30*/  IMAD R39, R46, R44, R39 ;  /* 0x0000002c2e277224 */ /* 0x000fe400078e0227 */
[----:B------:R-:W-:Y:S01]  /*7c40*/  IMAD R45, R43, UR5, R38 ;  /* 0x000000052b2d7c24 */ /* 0x000fe2000f8e0226 */
[----:B------:R-:W-:Y:S01]  /*7c50*/  SHF.R.S32.HI R38, RZ, 0x1f, R41 ;  /* 0x0000001fff267819 */ /* 0x000fe20000011429 */
[----:B------:R-:W-:Y:S01]  /*7c60*/  IMAD.IADD R27, R27, 0x1, R47 ;  /* 0x000000011b1b7824 */ /* 0x000fe200078e022f */
[----:B------:R-:W-:Y:S01]  /*7c70*/  SHF.R.S32.HI R42, RZ, 0x1f, R39 ;  /* 0x0000001fff2a7819 */ /* 0x000fe20000011427 */
[----:B------:R-:W0:Y:S01]  /*7c80*/  S2UR UR5, SR_CgaCtaId ;  /* 0x00000000000579c3 */ /* 0x000e220000008800 */
[----:B------:R-:W-:-:S04]  /*7c90*/  IMAD.WIDE.U32 R26, R43, UR4, R26 ;  /* 0x000000042b1a7c25 */ /* 0x000fc8000f8e001a */
        /* <DEDUP_REMOVED lines=10> */
[----:B------:R-:W-:Y:S01]  /*7d40*/  UMOV UR4, 0x400 ;  /* 0x0000040000047882 */ /* 0x000fe20000000000 */
[----:B------:R-:W-:Y:S01]  /*7d50*/  IMAD.IADD R39, R19, 0x1, R43 ;  /* 0x0000000113277824 */ /* 0x000fe200078e022b */
[----:B------:R-:W-:Y:S01]  /*7d60*/  LEA R48, P1, R26, UR8, 0x2 ;  /* 0x000000081a307c11 */ /* 0x000fe2000f8210ff */
[----:B------:R-:W-:Y:S01]  /*7d70*/  IMAD.IADD R19, R27, 0x1, R41 ;  /* 0x000000011b137824 */ /* 0x000fe200078e0229 */
[----:B------:R-:W-:Y:S02]  /*7d80*/  ULDC UR6, c[0x0][0xa88] ;  /* 0x0002a20000067ab9 */ /* 0x000fe40000000800 */
[----:B------:R-:W-:-:S02]  /*7d90*/  LEA.HI.X R39, R18, UR7, R39, 0x2, P0 ;  /* 0x0000000712277c11 */ /* 0x000fc400080f1427 */
[----:B------:R-:W-:Y:S01]  /*7da0*/  LEA.HI.X R50, R26, UR9, R19, 0x2, P1 ;  /* 0x000000091a327c11 */ /* 0x000fe200088f1413 */
[----:B------:R-:W-:Y:S04]  /*7db0*/  SHFL.IDX PT, R18, R38, RZ, 0x1c1f ;  /* 0x001c1fff26127589 */ /* 0x000fe800000e0000 */
[----:B------:R-:W1:Y:S04]  /*7dc0*/  SHFL.IDX PT, R19, R39, RZ, 0x1c1f ;  /* 0x001c1fff27137589 */ /* 0x000e6800000e0000 */
[----:B------:R-:W-:Y:S04]  /*7dd0*/  SHFL.IDX PT, R26, R38, 0x1, 0x1c1f ;  /* 0x003c1f00261a7f89 */ /* 0x000fe800000e0000 */
        /* <DEDUP_REMOVED lines=13> */
[----:B------:R-:W-:-:S03]  /*7eb0*/  IMAD.IADD R47, R53, 0x1, -R54 ;  /* 0x00000001352f7824 */ /* 0x000fc600078e0a36 */
[----:B------:R0:W1:Y:S04]  /*7ec0*/  SHFL.IDX PT, R42, R48, RZ, 0x1c1f ;  /* 0x001c1fff302a7589 */ /* 0x00006800000e0000 */
[----:B------:R0:W2:Y:S01]  /*7ed0*/  SHFL.IDX PT, R43, R50, RZ, 0x1c1f ;  /* 0x001c1fff322b7589 */ /* 0x0000a200000e0000 */
[----:B------:R-:W-:Y:S01]  /*7ee0*/  SHF.L.U32 R47, R47, 0x1, RZ ;  /* 0x000000012f2f7819 */ /* 0x000fe200000006ff */
[----:B------:R-:W-:Y:S06]  /*7ef0*/  @P2 BRA `(.L_x_12172) ;  /* 0x0000000000b82947 */ /* 0x000fec0003800000 */
[----:B------:R-:W-:Y:S01]  /*7f00*/  ULDC UR4, c[0x0][0xac8] ;  /* 0x0002b20000047ab9 */ /* 0x000fe20000000800 */
[C---:B0-----:R-:W-:Y:S01]  /*7f10*/  VIADD R0, R47.reuse, 0x8 ;  /* 0x000000082f007836 */ /* 0x041fe20000000000 */
[C---:B------:R-:W-:Y:S01]  /*7f20*/  ISETP.GE.AND P0, PT, R47.reuse, UR4, PT ;  /* 0x000000042f007c0c */ /* 0x040fe2000bf06270 */
[C---:B------:R-:W-:Y:S02]  /*7f30*/  VIADD R18, R47.reuse, 0x10 ;  /* 0x000000102f127836 */ /* 0x040fe40000000000 */
[C---:B------:R-:W-:Y:S02]  /*7f40*/  VIADD R19, R47.reuse, 0x18 ;  /* 0x000000182f137836 */ /* 0x040fe40000000000 */
        /* <DEDUP_REMOVED lines=8> */
[----:B-12---:R-:W-:Y:S01]  /*7fd0*/  @!P0 IMAD.WIDE R16, R47, 0x4, R42 ;  /* 0x000000042f108825 */ /* 0x006fe200078e022a */
[----:B------:R-:W-:-:S02]  /*7fe0*/  ISETP.GE.AND P5, PT, R38, UR4, PT ;  /* 0x0000000426007c0c */ /* 0x000fc4000bfa6270 */
[----:B------:R-:W-:Y:S02]  /*7ff0*/  ISETP.GE.AND P6, PT, R39, UR4, PT ;  /* 0x0000000427007c0c */ /* 0x000fe4000bfc6270 */
[----:B------:R0:W-:Y:S01]  /*8000*/  @!P0 ST.E.64 desc[UR42][R16.64], R36 ;  /* 0x0000002410008985 */ /* 0x0001e2000c101b2a */
[----:B------:R-:W-:Y:S02]  /*8010*/  ISETP.GE.AND P0, PT, R0, UR4, PT ;  /* 0x0000000400007c0c */ /* 0x000fe4000bf06270 */
[----:B------:R-:W-:Y:S02]  /*8020*/  @!P1 LEA.HI R18, R18, R18, RZ, 0x1 ;  /* 0x0000001212129211 */ /* 0x000fe400078f08ff */
[----:B------:R-:W-:-:S04]  /*8030*/  @!P3 LEA.HI R26, R26, R26, RZ, 0x1 ;  /* 0x0000001a1a1ab211 */ /* 0x000fc800078f08ff */
[----:B------:R-:W-:Y:S02]  /*8040*/  @!P5 LEA.HI R38, R38, R38, RZ, 0x1 ;  /* 0x000000262626d211 */ /* 0x000fe400078f08ff */
[----:B------:R-:W-:Y:S02]  /*8050*/  @!P6 LEA.HI R40, R39, R39, RZ, 0x1 ;  /* 0x000000272728e211 */ /* 0x000fe400078f08ff */
[----:B------:R-:W-:Y:S02]  /*8060*/  @!P5 LOP3.LUT R41, R38, 0xfffffffe, RZ, 0xc0, !PT ;  /* 0xfffffffe2629d812 */ /* 0x000fe400078ec0ff */
[----:B------:R-:W-:Y:S02]  /*8070*/  @!P0 LEA.HI R0, R0, R0, RZ, 0x1 ;  /* 0x0000000000008211 */ /* 0x000fe400078f08ff */
[----:B0-----:R-:W-:Y:S02]  /*8080*/  @!P2 LEA.HI R16, R19, R19, RZ, 0x1 ;  /* 0x000000131310a211 */ /* 0x001fe400078f08ff */
[----:B------:R-:W-:-:S02]  /*8090*/  @!P4 LEA.HI R36, R27, R27, RZ, 0x1 ;  /* 0x0000001b1b24c211 */ /* 0x000fc400078f08ff */
[----:B------:R-:W-:Y:S02]  /*80a0*/  @!P0 LOP3.LUT R17, R0, 0xfffffffe, RZ, 0xc0, !PT ;  /* 0xfffffffe00118812 */ /* 0x000fe400078ec0ff */
[----:B------:R-:W-:Y:S02]  /*80b0*/  @!P1 LOP3.LUT R19, R18, 0xfffffffe, RZ, 0xc0, !PT ;  /* 0xfffffffe12139812 */ /* 0x000fe400078ec0ff */
[----:B------:R-:W-:Y:S01]  /*80c0*/  @!P2 LOP3.LUT R27, R16, 0xfffffffe, RZ, 0xc0, !PT ;  /* 0xfffffffe101ba812 */ /* 0x000fe200078ec0ff */
[--C-:B------:R-:W-:Y:S01]  /*80d0*/  @!P0 IMAD.WIDE R16, R17, 0x4, R42.reuse ;  /* 0x0000000411108825 */ /* 0x100fe200078e022a */
[----:B------:R-:W-:Y:S02]  /*80e0*/  @!P3 LOP3.LUT R37, R26, 0xfffffffe, RZ, 0xc0, !PT ;  /* 0xfffffffe1a25b812 */ /* 0x000fe400078ec0ff */
[----:B------:R-:W-:Y:S01]  /*80f0*/  @!P4 LOP3.LUT R39, R36, 0xfffffffe, RZ, 0xc0, !PT ;  /* 0xfffffffe2427c812 */ /* 0x000fe200078ec0ff */
[--C-:B------:R-:W-:Y:S01]  /*8100*/  @!P1 IMAD.WIDE R18, R19, 0x4, R42.reuse ;  /* 0x0000000413129825 */ /* 0x100fe200078e022a */
[----:B------:R-:W-:Y:S01]  /*8110*/  @!P6 LOP3.LUT R49, R40, 0xfffffffe, RZ, 0xc0, !PT ;  /* 0xfffffffe2831e812 */ /* 0x000fe200078ec0ff */
[----:B------:R3:W-:Y:S02]  /*8120*/  @!P0 ST.E.64 desc[UR42][R16.64], R2 ;  /* 0x0000000210008985 */ /* 0x0007e4000c101b2a */
[----:B------:R-:W-:-:S02]  /*8130*/  @!P2 IMAD.WIDE R26, R27, 0x4, R42 ;  /* 0x000000041b1aa825 */ /* 0x000fc400078e022a */
[----:B------:R3:W-:Y:S02]  /*8140*/  @!P1 ST.E.64 desc[UR42][R18.64], R4 ;  /* 0x0000000412009985 */ /* 0x0007e4000c101b2a */
[--C-:B------:R-:W-:Y:S02]  /*8150*/  @!P3 IMAD.WIDE R36, R37, 0x4, R42.reuse ;  /* 0x000000042524b825 */ /* 0x100fe400078e022a */
[----:B------:R3:W-:Y:S02]  /*8160*/  @!P2 ST.E.64 desc[UR42][R26.64], R6 ;  /* 0x000000061a00a985 */ /* 0x0007e4000c101b2a */
[--C-:B------:R-:W-:Y:S02]  /*8170*/  @!P4 IMAD.WIDE R38, R39, 0x4, R42.reuse ;  /* 0x000000042726c825 */ /* 0x100fe400078e022a */
[----:B------:R3:W-:Y:S02]  /*8180*/  @!P3 ST.E.64 desc[UR42][R36.64], R10 ;  /* 0x0000000a2400b985 */ /* 0x0007e4000c101b2a */
[----:B------:R-:W-:-:S02]  /*8190*/  @!P5 IMAD.WIDE R40, R41, 0x4, R42 ;  /* 0x000000042928d825 */ /* 0x000fc400078e022a */
[----:B------:R3:W-:Y:S02]  /*81a0*/  @!P4 ST.E.64 desc[UR42][R38.64], R14 ;  /* 0x0000000e2600c985 */ /* 0x0007e4000c101b2a */
[----:B------:R-:W-:Y:S02]  /*81b0*/  @!P6 IMAD.WIDE R42, R49, 0x4, R42 ;  /* 0x00000004312ae825 */ /* 0x000fe400078e022a */
[----:B------:R3:W-:Y:S04]  /*81c0*/  @!P5 ST.E.64 desc[UR42][R40.64], R22 ;  /* 0x000000162800d985 */ /* 0x0007e8000c101b2a */
[----:B------:R3:W-:Y:S02]  /*81d0*/  @!P6 ST.E.64 desc[UR42][R42.64], R30 ;  /* 0x0000001e2a00e985 */ /* 0x0007e4000c101b2a */
.L_x_12172:
[----:B------:R-:W-:Y:S05]  /*81e0*/  BSYNC B0 ;  /* 0x0000000000007941 */ /* 0x000fea0003800000 */
.L_x_12171:
[----:B------:R-:W-:Y:S01]  /*81f0*/  ISETP.GE.AND P0, PT, R44, R45, PT ;  /* 0x0000002d2c00720c */ /* 0x000fe20003f06270 */
[----:B0--3--:R0:W3:Y:S04]  /*8200*/  SHFL.IDX PT, R17, R50, 0x1, 0x1c1f ;  /* 0x003c1f0032117f89 */ /* 0x0090e800000e0000 */
[----:B------:R0:W4:Y:S08]  /*8210*/  SHFL.IDX PT, R16, R48, 0x1, 0x1c1f ;  /* 0x003c1f0030107f89 */ /* 0x00013000000e0000 */
        /* <DEDUP_REMOVED lines=12> */
[----:B------:R-:W-:-:S02]  /*82e0*/  ISETP.GE.AND P4, PT, R10, UR4, PT ;  /* 0x000000040a007c0c */ /* 0x000fc4000bf86270 */
[----:B------:R-:W-:Y:S02]  /*82f0*/  ISETP.GE.AND P5, PT, R11, UR4, PT ;  /* 0x000000040b007c0c */ /* 0x000fe4000bfa6270 */
[----:B------:R-:W-:Y:S01]  /*8300*/  ISETP.GE.AND P6, PT, R15, UR4, PT ;  /* 0x000000040f007c0c */ /* 0x000fe2000bfc6270 */
[C---:B---34-:R-:W-:Y:S01]  /*8310*/  @!P0 IMAD.WIDE R2, R47.reuse, 0x4, R16 ;  /* 0x000000042f028825 */ /* 0x058fe200078e0210 */
[----:B------:R-:W-:Y:S02]  /*8320*/  IADD3 R47, R47, 0x38, RZ ;  /* 0x000000382f2f7810 */ /* 0x000fe40007ffe0ff */
[----:B------:R-:W-:Y:S02]  /*8330*/  @!P1 LEA.HI R0, R0, R0, RZ, 0x1 ;  /* 0x0000000000009211 */ /* 0x000fe400078f08ff */
[----:B------:R-:W-:Y:S01]  /*8340*/  @!P2 LEA.HI R6, R6, R6, RZ, 0x1 ;  /* 0x000000060606a211 */ /* 0x000fe200078f08ff */
[----:B------:R0:W-:Y:S01]  /*8350*/  @!P0 ST.E.64 desc[UR42][R2.64], R28 ;  /* 0x0000001c02008985 */ /* 0x0001e2000c101b2a */
[----:B------:R-:W-:-:S02]  /*8360*/  @!P1 LOP3.LUT R5, R0, 0xfffffffe, RZ, 0xc0, !PT ;  /* 0xfffffffe00059812 */ /* 0x000fc400078ec0ff */
[----:B------:R-:W-:Y:S02]  /*8370*/  @!P3 LEA.HI R0, R7, R7, RZ, 0x1 ;  /* 0x000000070700b211 */ /* 0x000fe400078f08ff */
[----:B------:R-:W-:Y:S01]  /*8380*/  @!P4 LEA.HI R10, R10, R10, RZ, 0x1 ;  /* 0x0000000a0a0ac211 */ /* 0x000fe200078f08ff */
[----:B------:R-:W-:Y:S01]  /*8390*/  @!P1 IMAD.WIDE R4, R5, 0x4, R16 ;  /* 0x0000000405049825 */ /* 0x000fe200078e0210 */
[----:B------:R-:W-:Y:S02]  /*83a0*/  @!P5 LEA.HI R14, R11, R11, RZ, 0x1 ;  /* 0x0000000b0b0ed211 */ /* 0x000fe400078f08ff */
[----:B------:R-:W-:Y:S02]  /*83b0*/  @!P6 LEA.HI R18, R15, R15, RZ, 0x1 ;  /* 0x0000000f0f12e211 */ /* 0x000fe400078f08ff */
[----:B------:R-:W-:Y:S01]  /*83c0*/  @!P2 LOP3.LUT R7, R6, 0xfffffffe, RZ, 0xc0, !PT ;  /* 0xfffffffe0607a812 */ /* 0x000fe200078ec0ff */
[----:B------:R3:W-:Y:S01]  /*83d0*/  @!P1 ST.E.64 desc[UR42][R4.64], R34 ;  /* 0x0000002204009985 */ /* 0x0007e2000c101b2a */
[----:B------:R-:W-:-:S02]  /*83e0*/  @!P3 LOP3.LUT R11, R0, 0xfffffffe, RZ, 0xc0, !PT ;  /* 0xfffffffe000bb812 */ /* 0x000fc400078ec0ff */
[----:B------:R-:W-:Y:S01]  /*83f0*/  @!P4 LOP3.LUT R15, R10, 0xfffffffe, RZ, 0xc0, !PT ;  /* 0xfffffffe0a0fc812 */ /* 0x000fe200078ec0ff */
[--C-:B0-----:R-:W-:Y:S01]  /*8400*/  @!P2 IMAD.WIDE R2, R7, 0x4, R16.reuse ;  /* 0x000000040702a825 */ /* 0x101fe200078e0210 */
[----:B------:R-:W-:Y:S02]  /*8410*/  @!P5 LOP3.LUT R19, R14, 0xfffffffe, RZ, 0xc0, !PT ;  /* 0xfffffffe0e13d812 */ /* 0x000fe400078ec0ff */
[----:B------:R-:W-:Y:S01]  /*8420*/  @!P6 LOP3.LUT R23, R18, 0xfffffffe, RZ, 0xc0, !PT ;  /* 0xfffffffe1217e812 */ /* 0x000fe200078ec0ff */
[--C-:B------:R-:W-:Y:S01]  /*8430*/  @!P4 IMAD.WIDE R6, R15, 0x4, R16.reuse ;  /* 0x000000040f06c825 */ /* 0x100fe200078e0210 */
[----:B------:R0:W-:Y:S01]  /*8440*/  @!P2 ST.E.64 desc[UR42][R2.64], R8 ;  /* 0x000000080200a985 */ /* 0x0001e2000c101b2a */
[----:B------:R-:W-:Y:S02]  /*8450*/  ISETP.GE.AND P0, PT, R47, UR4, PT ;  /* 0x000000042f007c0c */ /* 0x000fe4000bf06270 */
[----:B------:R-:W-:-:S04]  /*8460*/  @!P6 IMAD.WIDE R14, R23, 0x4, R16 ;  /* 0x00000004170ee825 */ /* 0x000fc800078e0210 */
[----:B---3--:R-:W-:-:S04]  /*8470*/  @!P3 IMAD.WIDE R4, R11, 0x4, R16 ;  /* 0x000000040b04b825 */ /* 0x008fc800078e0210 */
[----:B------:R-:W-:Y:S01]  /*8480*/  @!P5 IMAD.WIDE R10, R19, 0x4, R16 ;  /* 0x00000004130ad825 */ /* 0x000fe200078e0210 */
[----:B------:R0:W-:Y:S04]  /*8490*/  @!P3 ST.E.64 desc[UR42][R4.64], R12 ;  /* 0x0000000c0400b985 */ /* 0x0001e8000c101b2a */
[----:B------:R0:W-:Y:S04]  /*84a0*/  @!P4 ST.E.64 desc[UR42][R6.64], R20 ;  /* 0x000000140600c985 */ /* 0x0001e8000c101b2a */
        /* <DEDUP_REMOVED lines=8> */
.L_x_12170:
        /* <DEDUP_REMOVED lines=12> */
[----:B------:R-:W2:Y:S01]  /*85f0*/  LDL.LU R7, [R1+0x14] ;  /* 0x0000140001077983 */ /* 0x000ea20000300800 */
        /* <DEDUP_REMOVED lines=45> */
.L_x_12145:
        /* <DEDUP_REMOVED lines=18> */
.L_x_12173:
[----:B------:R-:W-:Y:S01]  /*89f0*/  ULDC UR7, c[0x0][0xc50] ;  /* 0x0003140000077ab9 */ /* 0x000fe20000000800 */
[----:B------:R-:W-:Y:S01]  /*8a00*/  UMOV UR36, UR6 ;  /* 0x0000000600247c82 */ /* 0x000fe20008000000 */
[----:B------:R-:W-:-:S11]  /*8a10*/  UISETP.NE.AND UP0, UPT, UR7, 0x1, UPT ;  /* 0x000000010700788c */ /* 0x000fd6000bf05270 */
[----:B------:R-:W-:Y:S01]  /*8a20*/  @UP0 ULDC UR4, c[0x0][0xc54] ;  /* 0x0003150000040ab9 */ /* 0x000fe20000000800 */
[----:B------:R-:W-:Y:S01]  /*8a30*/  @UP0 ULDC UR8, c[0x0][0xc58] ;  /* 0x0003160000080ab9 */ /* 0x000fe20000000800 */
[----:B------:R-:W-:-:S04]  /*8a40*/  UIMAD.WIDE.U32 UR4, UR6, UR4, URZ ;  /* 0x00000004060472a5 */ /* 0x000fc8000f8e003f */
[----:B------:R-:W-:-:S12]  /*8a50*/  @UP0 USHF.R.U32.HI UR36, URZ, UR8, UR5 ;  /* 0x000000083f240299 */ /* 0x000fd80008011605 */
.L_x_12174:
        /* <DEDUP_REMOVED lines=26> */
[----:B------:R-:W-:Y:S01]  /*8c00*/  MOV R4, UR4 ;  /* 0x0000000400047c02 */ /* 0x000fe20008000f00 */
[----:B------:R-:W-:-:S03]  /*8c10*/  UIADD3 UR5, UR39, -0x1, UR4 ;  /* 0xffffffff27057890 */ /* 0x000fc6000fffe004 */
[-C--:B------:R-:W-:Y:S02]  /*8c20*/  IABS R5, R4.reuse ;  /* 0x0000000400057213 */ /* 0x080fe40000000000 */
[----:B------:R-:W-:Y:S01]  /*8c30*/  IABS R4, R4 ;  /* 0x0000000400047213 */ /* 0x000fe20000000000 */
[----:B------:R-:W-:Y:S01]  /*8c40*/  IMAD.U32 R6, RZ, RZ, UR5 ;  /* 0x00000005ff067e24 */ /* 0x000fe2000f8e00ff */
[----:B------:R-:W0:Y:S01]  /*8c50*/  I2F.RP R0, R5 ;  /* 0x0000000500007306 */ /* 0x000e220000209400 */
[----:B------:R-:W-:Y:S02]  /*8c60*/  ULOP3.LUT UR5, UR5, UR4, URZ, 0x3c, !UPT ;  /* 0x0000000405057292 */ /* 0x000fe4000f8e3c3f */
[----:B------:R-:W-:-:S04]  /*8c70*/  IMAD.MOV R4, RZ, RZ, -R4 ;  /* 0x000000ffff047224 */ /* 0x000fc800078e0a04 */
        /* <DEDUP_REMOVED lines=21> */
.L_x_12176:
        /* <DEDUP_REMOVED lines=16> */
[----:B------:R-:W-:Y:S01]  /*8ed0*/  MOV R4, UR4 ;  /* 0x0000000400047c02 */ /* 0x000fe20008000f00 */
[----:B------:R-:W-:Y:S01]  /*8ee0*/  IMAD.U32 R5, RZ, RZ, UR5 ;  /* 0x00000005ff057e24 */ /* 0x000fe2000f8e00ff */
        /* <DEDUP_REMOVED lines=11> */
.L_x_12177:
        /* <DEDUP_REMOVED lines=20> */
.L_x_12179:
        /* <DEDUP_REMOVED lines=15> */
.L_x_12178:
        /* <DEDUP_REMOVED lines=10> */
[----:B------:R-:W-:Y:S02]  /*9270*/  LOP3.LUT R17, R17, 0xfffffffe, RZ, 0xc0, !PT ;  /* 0xfffffffe11117812 */ /* 0x000fe400078ec0ff */
[----:B------:R-:W-:Y:S02]  /*9280*/  ISETP.NE.AND.EX P1, PT, R5, RZ, PT, P0 ;  /* 0x000000ff0500720c */ /* 0x000fe40003f25300 */
[----:B------:R-:W-:-:S11]  /*9290*/  IADD3 R18, R25, -0x1, RZ ;  /* 0xffffffff19127810 */ /* 0x000fd60007ffe0ff */
[----:B------:R-:W-:Y:S02]  /*92a0*/  @P1 LOP3.LUT R17, R17, 0x1, RZ, 0xfc, !PT ;  /* 0x0000000111111812 */ /* 0x000fe400078efcff */
[----:B--2---:R-:W-:Y:S02]  /*92b0*/  SHF.R.S32.HI R22, RZ, 0x1f, R19 ;  /* 0x0000001fff167819 */ /* 0x004fe40000011413 */
[----:B------:R-:W-:Y:S01]  /*92c0*/  SEL R16, R19, RZ, !P1 ;  /* 0x000000ff13107207 */ /* 0x000fe20004800000 */
[----:B------:R-:W-:Y:S06]  /*92d0*/  BRA.DIV UR4, `(.L_x_12180) ;  /* 0x0000002a04fc7947 */ /* 0x000fec000b800000 */
[----:B------:R0:W1:Y:S02]  /*92e0*/  SHFL.IDX PT, R14, R29, RZ, 0x1f ;  /* 0x00001fff1d0e7589 */ /* 0x00006400000e0000 */
.L_x_12248:
        /* <DEDUP_REMOVED lines=8> */
.L_x_12251:
        /* <DEDUP_REMOVED lines=23> */
.L_x_12183:
[----:B------:R-:W2:Y:S01]  /*94e0*/  SYNCS.PHASECHK.TRANS64.TRYWAIT P0, [UR38+0x30840], R0 ;  /* 0x03084000ff0075a7 */ /* 0x000ea20008000166 */
[----:B------:R-:W-:Y:S01]  /*94f0*/  ISETP.NE.AND P1, PT, R27, RZ, PT ;  /* 0x000000ff1b00720c */ /* 0x000fe20003f25270 */
[----:B--2---:R-:W-:-:S12]  /*9500*/  @!P0 BRA `(.L_x_12184) ;  /* 0x0000002800b08947 */ /* 0x004fd80003800000 */
.L_x_12252:
[----:B------:R-:W-:Y:S05]  /*9510*/  @P1 BRA `(.L_x_12185) ;  /* 0x0000000000181947 */ /* 0x000fea0003800000 */
[----:B------:R-:W3:Y:S01]  /*9520*/  S2R R2, SR_TID.X ;  /* 0x0000000000027919 */ /* 0x000ee20000002100 */
[----:B--2---:R-:W-:-:S04]  /*9530*/  IMAD.MOV.U32 R0, RZ, RZ, 0x6000 ;  /* 0x00006000ff007424 */ /* 0x004fc800078e00ff */
[----:B------:R4:W-:Y:S01]  /*9540*/  SYNCS.ARRIVE.TRANS64 RZ, [UR38+0x30830], R0 ;  /* 0x03083000ffff79a7 */ /* 0x0009e20008000026 */
[----:B---3--:R-:W-:-:S13]  /*9550*/  LOP3.LUT P0, RZ, R2, 0x1f, RZ, 0xc0, !PT ;  /* 0x0000001f02ff7812 */ /* 0x008fda000780c0ff */
[----:B----4-:R-:W-:Y:S05]  /*9560*/  @!P0 BRA `(.L_x_12185) ;  /* 0x0000000000048947 */ /* 0x010fea0003800000 */
[----:B------:R-:W-:Y:S01]  /*9570*/  BPT.TRAP 0x1 ;  /* 0x000000040000795c */ /* 0x000fe20000300000 */
.L_x_12185:
        /* <DEDUP_REMOVED lines=8> */
[----:B------:R-:W-:Y:S01]  /*9600*/  UIADD3.X UR5, URZ, UR5, URZ, UP0, !UPT ;  /* 0x000000053f057290 */ /* 0x000fe200087fe43f */
[----:B------:R-:W-:Y:S01]  /*9610*/  UMOV UR6, 0x0 ;  /* 0x0000000000067882 */ /* 0x000fe20000000000 */
[----:B------:R-:W-:-:S02]  /*9620*/  UMOV UR7, 0x14f00000 ;  /* 0x14f0000000077882 */ /* 0x000fc40000000000 */
[----:B------:R-:W-:Y:S01]  /*9630*/  UIMAD UR11, UR11, 0xc0, URZ ;  /* 0x000000c00b0b78a4 */ /* 0x000fe2000f8e023f */
[----:B------:R-:W-:Y:S01]  /*9640*/  UMOV UR10, URZ ;  /* 0x0000003f000a7c82 */ /* 0x000fe20008000000 */
[----:B------:R-:W-:Y:S02]  /*9650*/  UMOV UR12, UR36 ;  /* 0x00000024000c7c82 */ /* 0x000fe40008000000 */
[----:B------:R-:W-:-:S05]  /*9660*/  @P0 LOP3.LUT R17, R17, 0x2, RZ, 0xfc, !PT ;  /* 0x0000000211110812 */ /* 0x000fca00078efcff */
[----:B------:R3:W-:Y:S02]  /*9670*/  UTMALDG.4D [UR8], [UR4], desc[UR6] ;  /* 0x00000608040075b4 */ /* 0x0007e40008019000 */
[----:B---3--:R-:W-:Y:S01]  /*9680*/  NOP ;  /* 0x0000000000007918 */ /* 0x008fe20000000000 */
.L_x_12181:
        /* <DEDUP_REMOVED lines=18> */
[----:B-1----:R-:W-:Y:S01]  /*97b0*/  IMAD.U32 R4, RZ, RZ, UR6 ;  /* 0x00000006ff047e24 */ /* 0x002fe2000f8e00ff */
[----:B------:R-:W-:Y:S01]  /*97c0*/  MOV R8, 0x70 ;  /* 0x0000007000087802 */ /* 0x000fe20000000f00 */
[----:B------:R-:W1:Y:S01]  /*97d0*/  LDC.64 R2, c[0x4][R2] ;  /* 0x0100000002027b82 */ /* 0x000e620000000a00 */
        /* <DEDUP_REMOVED lines=8> */
[----:B01----:R-:W-:Y:S05]  /*9860*/  CALL.ABS.NOINC R2 ;  /* 0x0000000002007343 */ /* 0x003fea0003c00000 */
.L_x_12186:
[----:B------:R-:W2:Y:S01]  /*9870*/  LDC R20, c[0x0][0x448] ;  /* 0x00011200ff147b82 */ /* 0x000ea20000000800 */
[----:B------:R-:W3:Y:S01]  /*9880*/  S2R R12, SR_TID.X ;  /* 0x00000000000c7919 */ /* 0x000ee20000002100 */
[----:B------:R-:W-:Y:S01]  /*9890*/  SHF.R.U32.HI R6, RZ, 0x3, R27 ;  /* 0x00000003ff067819 */ /* 0x000fe2000001161b */
[----:B------:R-:W-:Y:S01]  /*98a0*/  UMOV UR4, UR44 ;  /* 0x0000002c00047c82 */ /* 0x000fe20008000000 */
[----:B------:R-:W-:Y:S01]  /*98b0*/  UMOV UR5, UR41 ;  /* 0x0000002900057c82 */ /* 0x000fe20008000000 */
[----:B------:R-:W4:Y:S01]  /*98c0*/  S2R R21, SR_CTAID.X ;  /* 0x0000000000157919 */ /* 0x000f220000002500 */
[----:B------:R-:W-:Y:S01]  /*98d0*/  ULDC.64 UR6, c[0x0][0x2c8] ;  /* 0x0000b20000067ab9 */ /* 0x000fe20000000a00 */
[----:B------:R-:W5:Y:S01]  /*98e0*/  S2R R10, SR_CTAID.Z ;  /* 0x00000000000a7919 */ /* 0x000f620000002700 */
[----:B--2---:R-:W-:Y:S01]  /*98f0*/  ISETP.NE.AND P0, PT, R20, 0x1, PT ;  /* 0x000000011400780c */ /* 0x004fe20003f05270 */
[----:B---3--:R-:W-:-:S12]  /*9900*/  IMAD.SHL.U32 R3, R12, 0x10, RZ ;  /* 0x000000100c037824 */ /* 0x008fd800078e00ff */
[----:B------:R-:W2:Y:S01]  /*9910*/  @P0 LDC R0, c[0x0][0x44c] ;  /* 0x00011300ff000b82 */ /* 0x000ea20000000800 */
[----:B------:R-:W-:-:S05]  /*9920*/  LOP3.LUT R3, R6, 0x70, R3, 0xf8, !PT ;  /* 0x0000007006037812 */ /* 0x000fca00078ef803 */
[----:B----4-:R-:W-:Y:S02]  /*9930*/  IMAD R7, R21, 0xc0, R3 ;  /* 0x000000c015077824 */ /* 0x010fe400078e0203 */
[----:B------:R-:W3:Y:S02]  /*9940*/  @P0 LDC R11, c[0x0][0x44c] ;  /* 0x00011300ff0b0b82 */ /* 0x000ee40000000800 */
[----:B------:R-:W-:Y:S02]  /*9950*/  VIADD R8, R7, 0x80 ;  /* 0x0000008007087836 */ /* 0x000fe40000000000 */
[----:B------:R-:W-:-:S04]  /*9960*/  IMAD.MOV.U32 R9, RZ, RZ, R7 ;  /* 0x000000ffff097224 */ /* 0x000fc800078e0007 */
[----:B-1----:R-:W1:Y:S08]  /*9970*/  @P0 LDC R5, c[0x0][0x450] ;  /* 0x00011400ff050b82 */ /* 0x002e700000000800 */
[----:B------:R-:W4:Y:S01]  /*9980*/  LDC.64 R2, c[0x0][0x2e0] ;  /* 0x0000b800ff027b82 */ /* 0x000f220000000a00 */
[----:B--2---:R-:W-:-:S07]  /*9990*/  @P0 IMAD.HI.U32 R0, R7, R0, RZ ;  /* 0x0000000007000227 */ /* 0x004fce00078e00ff */
[----:B------:R-:W2:Y:S01]  /*99a0*/  @P0 LDC R13, c[0x0][0x450] ;  /* 0x00011400ff0d0b82 */ /* 0x000ea20000000800 */
[----:B---3--:R-:W-:Y:S01]  /*99b0*/  @P0 IMAD.HI.U32 R4, R8, R11, RZ ;  /* 0x0000000b08040227 */ /* 0x008fe200078e00ff */
[----:B-1----:R-:W-:-:S03]  /*99c0*/  @P0 SHF.R.U32.HI R9, RZ, R5, R0 ;  /* 0x00000005ff090219 */ /* 0x002fc60000011600 */
[----:B------:R-:W-:Y:S02]  /*99d0*/  IMAD.MOV.U32 R0, RZ, RZ, R8 ;  /* 0x000000ffff007224 */ /* 0x000fe400078e0008 */
[----:B----4-:R-:W-:-:S04]  /*99e0*/  IMAD R28, R28, R2, RZ ;  /* 0x000000021c1c7224 */ /* 0x010fc800078e02ff */
[C---:B-----5:R-:W-:Y:S02]  /*99f0*/  IMAD R5, R10.reuse, R3, R28 ;  /* 0x000000030a057224 */ /* 0x060fe400078e021c */
[----:B------:R-:W-:Y:S01]  /*9a00*/  IMAD.WIDE.U32 R2, R10, R2, UR4 ;  /* 0x000000040a027e25 */ /* 0x000fe2000f8e0002 */
[----:B------:R-:W-:Y:S01]  /*9a10*/  ULDC.64 UR4, c[0x0][0x2d0] ;  /* 0x0000b40000047ab9 */ /* 0x000fe20000000a00 */
[----:B--2---:R-:W-:Y:S02]  /*9a20*/  @P0 SHF.R.U32.HI R0, RZ, R13, R4 ;  /* 0x0000000dff000219 */ /* 0x004fe40000011604 */
[----:B------:R-:W-:Y:S01]  /*9a30*/  SHF.R.S32.HI R4, RZ, 0x1f, R9 ;  /* 0x0000001fff047819 */ /* 0x000fe20000011409 */
[----:B------:R-:W-:Y:S01]  /*9a40*/  IMAD.IADD R3, R3, 0x1, R5 ;  /* 0x0000000103037824 */ /* 0x000fe200078e0205 */
[----:B------:R-:W-:-:S03]  /*9a50*/  SHF.R.S32.HI R10, RZ, 0x1f, R0 ;  /* 0x0000001fff0a7819 */ /* 0x000fc60000011400 */
[----:B------:R-:W-:-:S04]  /*9a60*/  IMAD R4, R4, UR4, RZ ;  /* 0x0000000404047c24 */ /* 0x000fc8000f8e02ff */
[C---:B------:R-:W-:Y:S02]  /*9a70*/  IMAD R11, R9.reuse, UR5, R4 ;  /* 0x00000005090b7c24 */ /* 0x040fe4000f8e0204 */
[----:B------:R-:W-:-:S04]  /*9a80*/  IMAD.WIDE.U32 R4, R9, UR4, R2 ;  /* 0x0000000409047c25 */ /* 0x000fc8000f8e0002 */
[----:B------:R-:W-:Y:S02]  /*9a90*/  IMAD.MOV R9, RZ, RZ, -R9 ;  /* 0x000000ffff097224 */ /* 0x000fe400078e0a09 */
[----:B------:R-:W-:Y:S02]  /*9aa0*/  IMAD.IADD R5, R5, 0x1, R11 ;  /* 0x0000000105057824 */ /* 0x000fe400078e020b */
[----:B------:R-:W-:Y:S02]  /*9ab0*/  IMAD R9, R20, R9, R7 ;  /* 0x0000000914097224 */ /* 0x000fe400078e0207 */
[----:B------:R-:W-:Y:S02]  /*9ac0*/  IMAD.MOV R7, RZ, RZ, -R0 ;  /* 0x000000ffff077224 */ /* 0x000fe400078e0a00 */
[----:B------:R-:W-:Y:S02]  /*9ad0*/  IMAD R11, R10, UR4, RZ ;  /* 0x000000040a0b7c24 */ /* 0x000fe4000f8e02ff */
[----:B------:R-:W-:Y:S01]  /*9ae0*/  IMAD R7, R20, R7, R8 ;  /* 0x0000000714077224 */ /* 0x000fe200078e0208 */
[----:B------:R-:W-:Y:S01]  /*9af0*/  SHF.R.S32.HI R8, RZ, 0x1f, R9 ;  /* 0x0000001fff087819 */ /* 0x000fe20000011409 */
[----:B------:R-:W-:-:S04]  /*9b00*/  IMAD.WIDE.U32 R2, R0, UR4, R2 ;  /* 0x0000000400027c25 */ /* 0x000fc8000f8e0002 */
[----:B------:R-:W-:Y:S01]  /*9b10*/  IMAD R13, R0, UR5, R11 ;  /* 0x00000005000d7c24 */ /* 0x000fe2000f8e020b */
[----:B------:R-:W-:Y:S01]  /*9b20*/  SHF.R.S32.HI R0, RZ, 0x1f, R7 ;  /* 0x0000001fff007819 */ /* 0x000fe20000011407 */
[----:B------:R-:W-:Y:S01]  /*9b30*/  IMAD R8, R8, UR6, RZ ;  /* 0x0000000608087c24 */ /* 0x000fe2000f8e02ff */
[----:B------:R-:W-:Y:S01]  /*9b40*/  ULDC.64 UR4, c[0x0][0x280] ;  /* 0x0000a00000047ab9 */ /* 0x000fe20000000a00 */
[----:B------:R-:W-:-:S04]  /*9b50*/  IMAD.WIDE.U32 R4, R9, UR6, R4 ;  /* 0x0000000609047c25 */ /* 0x000fc8000f8e0004 */
[----:B------:R-:W-:Y:S01]  /*9b60*/  IMAD R11, R9, UR7, R8 ;  /* 0x00000007090b7c24 */ /* 0x000fe2000f8e0208 */
[----:B------:R-:W-:Y:S01]  /*9b70*/  LEA R9, P0, R4, UR4, 0x1 ;  /* 0x0000000404097c11 */ /* 0x000fe2000f8008ff */
[----:B------:R-:W-:Y:S02]  /*9b80*/  IMAD.IADD R3, R3, 0x1, R13 ;  /* 0x0000000103037824 */ /* 0x000fe400078e020d */
[----:B------:R-:W-:Y:S02]  /*9b90*/  IMAD R0, R0, UR6, RZ ;  /* 0x0000000600007c24 */ /* 0x000fe4000f8e02ff */
[----:B------:R-:W-:Y:S02]  /*9ba0*/  IMAD.IADD R11, R5, 0x1, R11 ;  /* 0x00000001050b7824 */ /* 0x000fe400078e020b */
[C---:B------:R-:W-:Y:S02]  /*9bb0*/  IMAD R13, R7.reuse, UR7, R0 ;  /* 0x00000007070d7c24 */ /* 0x040fe4000f8e0200 */
[----:B------:R-:W-:Y:S01]  /*9bc0*/  IMAD.WIDE.U32 R2, R7, UR6, R2 ;  /* 0x0000000607027c25 */ /* 0x000fe2000f8e0002 */
[----:B------:R-:W-:-:S02]  /*9bd0*/  LEA.HI.X R10, R4, UR5, R11, 0x1, P0 ;  /* 0x00000005040a7c11 */ /* 0x000fc400080f0c0b */
[----:B------:R-:W-:Y:S01]  /*9be0*/  SHF.L.U32 R7, R12, 0x3, RZ ;  /* 0x000000030c077819 */ /* 0x000fe200000006ff */
[----:B------:R-:W-:Y:S01]  /*9bf0*/  IMAD.IADD R3, R3, 0x1, R13 ;  /* 0x0000000103037824 */ /* 0x000fe200078e020d */
[C---:B------:R-:W-:Y:S01]  /*9c00*/  LEA R0, P0, R2.reuse, UR4, 0x1 ;  /* 0x0000000402007c11 */ /* 0x040fe2000f8008ff */
[----:B------:R-:W-:Y:S01]  /*9c10*/  ULDC UR4, c[0x0][0x2b8] ;  /* 0x0000ae0000047ab9 */ /* 0x000fe20000000800 */
[----:B------:R-:W-:Y:S02]  /*9c20*/  IMAD.SHL.U32 R4, R27, 0x8, RZ ;  /* 0x000000081b047824 */ /* 0x000fe400078e00ff */
[----:B------:R-:W-:Y:S02]  /*9c30*/  LEA.HI.X R8, R2, UR5, R3, 0x1, P0 ;  /* 0x0000000502087c11 */ /* 0x000fe400080f0c03 */
[C---:B------:R-:W-:Y:S02]  /*9c40*/  LOP3.LUT R2, R7.reuse, 0x1f8, RZ, 0xc0, !PT ;  /* 0x000001f807027812 */ /* 0x040fe400078ec0ff */
[----:B------:R-:W-:-:S02]  /*9c50*/  LOP3.LUT R7, R7, 0x38, RZ, 0xc0, !PT ;  /* 0x0000003807077812 */ /* 0x000fc400078ec0ff */
[----:B------:R-:W-:Y:S02]  /*9c60*/  LOP3.LUT R3, R2, 0x38, R12, 0x78, !PT ;  /* 0x0000003802037812 */ /* 0x000fe400078e780c */
[----:B------:R-:W-:Y:S01]  /*9c70*/  ISETP.GE.AND P0, PT, R7, UR4, PT ;  /* 0x0000000407007c0c */ /* 0x000fe2000bf06270 */
[----:B------:R-:W-:Y:S01]  /*9c80*/  UMOV UR4, 0xffffffff ;  /* 0xffffffff00047882 */ /* 0x000fe20000000000 */
[----:B------:R-:W-:Y:S02]  /*9c90*/  LOP3.LUT R4, R3, 0x200, R4, 0xf8, !PT ;  /* 0x0000020003047812 */ /* 0x000fe400078ef804 */
[----:B------:R-:W-:Y:S09]  /*9ca0*/  BRA.DIV UR4, `(.L_x_12187) ;  /* 0x0000002204e07947 */ /* 0x000ff2000b800000 */
[----:B------:R-:W1:Y:S01]  /*9cb0*/  S2R R2, SR_CTAID.X ;  /* 0x0000000000027919 */ /* 0x000e620000002500 */
[----:B------:R-:W-:Y:S02]  /*9cc0*/  ULDC UR4, c[0x0][0x288] ;  /* 0x0000a20000047ab9 */ /* 0x000fe40000000800 */
[----:B------:R-:W-:Y:S01]  /*9cd0*/  IMAD R5, R20, UR4, RZ ;  /* 0x0000000414057c24 */ /* 0x000fe2000f8e02ff */
[----:B------:R-:W2:Y:S04]  /*9ce0*/  SHFL.IDX PT, R14, R9, RZ, 0x181f ;  /* 0x00181fff090e7589 */ /* 0x000ea800000e0000 */
[----:B------:R-:W-:Y:S04]  /*9cf0*/  SHFL.IDX PT, R21, R10, 0x1, 0x181f ;  /* 0x00381f000a157f89 */ /* 0x000fe800000e0000 */
[----:B------:R-:W-:Y:S01]  /*9d00*/  SHFL.IDX PT, R20, R10, 0x2, 0x181f ;  /* 0x00581f000a147f89 */ /* 0x000fe200000e0000 */
[----:B-1----:R-:W-:-:S03]  /*9d10*/  IMAD R6, R2, 0xc0, R6 ;  /* 0x000000c002067824 */ /* 0x002fc600078e0206 */
[----:B------:R-:W1:Y:S01]  /*9d20*/  SHFL.IDX PT, R2, R10, RZ, 0x181f ;  /* 0x00181fff0a027589 */ /* 0x000e6200000e0000 */
[C---:B------:R-:W-:Y:S01]  /*9d30*/  VIADD R12, R6.reuse, 0x10 ;  /* 0x00000010060c7836 */ /* 0x040fe20000000000 */
[----:B------:R-:W-:-:S13]  /*9d40*/  ISETP.GE.AND P1, PT, R6, R5, PT ;  /* 0x000000050600720c */ /* 0x000fda0003f26270 */
[----:B--2---:R-:W-:Y:S02]  /*9d50*/  @!P1 LEA R14, P2, R7, R14, 0x1 ;  /* 0x0000000e070e9211 */ /* 0x004fe400078408ff */
[----:B------:R-:W-:-:S03]  /*9d60*/  @!P1 LEA R28, R4, UR38, 0x1 ;  /* 0x00000026041c9c11 */ /* 0x000fc6000f8e08ff */
[----:B-1----:R-:W-:Y:S02]  /*9d70*/  @!P1 IMAD.X R3, RZ, RZ, R2, P2 ;  /* 0x000000ffff039224 */ /* 0x002fe400010e0602 */
[----:B------:R-:W-:Y:S02]  /*9d80*/  @!P1 IMAD.MOV.U32 R2, RZ, RZ, R14 ;  /* 0x000000ffff029224 */ /* 0x000fe400078e000e */
[----:B------:R-:W-:Y:S04]  /*9d90*/  SHFL.IDX PT, R14, R9, 0x2, 0x181f ;  /* 0x00581f00090e7f89 */ /* 0x000fe800000e0000 */
[----:B------:R1:W-:Y:S01]  /*9da0*/  @!P1 LDGSTS.E.BYPASS.LTC128B.128 [R28+0xc400], desc[UR42][R2.64], !P0 ;  /* 0x0c400000021c9fae */ /* 0x0003e2000c101d6a */
[----:B------:R-:W-:Y:S01]  /*9db0*/  ISETP.GE.AND P1, PT, R12, R5, PT ;  /* 0x000000050c00720c */ /* 0x000fe20003f26270 */
[----:B------:R-:W-:-:S05]  /*9dc0*/  VIADD R12, R6, 0x20 ;  /* 0x00000020060c7836 */ /* 0x000fca0000000000 */
[----:B------:R-:W-:Y:S01]  /*9dd0*/  ISETP.GE.AND P2, PT, R12, R5, PT ;  /* 0x000000050c00720c */ /* 0x000fe20003f46270 */
[----:B------:R-:W-:Y:S01]  /*9de0*/  VIADD R12, R6, 0x30 ;  /* 0x00000030060c7836 */ /* 0x000fe20000000000 */
[----:B-1----:R-:W1:Y:S04]  /*9df0*/  SHFL.IDX PT, R2, R9, 0x1, 0x181f ;  /* 0x00381f0009027f89 */ /* 0x002e6800000e0000 */
[----:B------:R-:W2:Y:S01]  /*9e00*/  SHFL.IDX PT, R28, R9, 0x3, 0x181f ;  /* 0x00781f00091c7f89 */ /* 0x000ea200000e0000 */
[----:B-1----:R-:W-:-:S05]  /*9e10*/  @!P1 LEA R2, P3, R7, R2, 0x1 ;  /* 0x0000000207029211 */ /* 0x002fca00078608ff */
[----:B------:R-:W-:Y:S01]  /*9e20*/  @!P1 IMAD.X R3, RZ, RZ, R21, P3 ;  /* 0x000000ffff039224 */ /* 0x000fe200018e0615 */
[----:B------:R-:W-:-:S05]  /*9e30*/  @!P1 LEA R21, R4, UR38, 0x1 ;  /* 0x0000002604159c11 */ /* 0x000fca000f8e08ff */
[----:B------:R1:W-:Y:S02]  /*9e40*/  @!P1 LDGSTS.E.BYPASS.LTC128B.128 [R21+0xcc00], desc[UR42][R2.64], !P0 ;  /* 0x0cc0000002159fae */ /* 0x0003e4000c101d6a */
[----:B-1----:R-:W-:Y:S02]  /*9e50*/  @!P2 LEA R2, P1, R7, R14, 0x1 ;  /* 0x0000000e0702a211 */ /* 0x002fe400078208ff */
[----:B------:R-:W1:Y:S03]  /*9e60*/  SHFL.IDX PT, R21, R10, 0x3, 0x181f ;  /* 0x00781f000a157f89 */ /* 0x000e6600000e0000 */
[----:B------:R-:W-:Y:S01]  /*9e70*/  @!P2 IMAD.X R3, RZ, RZ, R20, P1 ;  /* 0x000000ffff03a224 */ /* 0x000fe200008e0614 */
[----:B------:R-:W-:Y:S01]  /*9e80*/  ISETP.GE.AND P1, PT, R12, R5, PT ;  /* 0x000000050c00720c */ /* 0x000fe20003f26270 */
[----:B------:R-:W3:Y:S01]  /*9e90*/  SHFL.IDX PT, R14, R9, 0x4, 0x181f ;  /* 0x00981f00090e7f89 */ /* 0x000ee200000e0000 */
[----:B------:R-:W-:Y:S01]  /*9ea0*/  @!P2 LEA R20, R4, UR38, 0x1 ;  /* 0x000000260414ac11 */ /* 0x000fe2000f8e08ff */
[----:B------:R-:W-:-:S04]  /*9eb0*/  VIADD R12, R6, 0x40 ;  /* 0x00000040060c7836 */ /* 0x000fc80000000000 */
[----:B------:R4:W-:Y:S01]  /*9ec0*/  @!P2 LDGSTS.E.BYPASS.LTC128B.128 [R20+0xd400], desc[UR42][R2.64], !P0 ;  /* 0x0d4000000214afae */ /* 0x0009e2000c101d6a */
[----:B------:R-:W-:Y:S01]  /*9ed0*/  ISETP.GE.AND P2, PT, R12, R5, PT ;  /* 0x000000050c00720c */ /* 0x000fe20003f46270 */
[----:B------:R-:W-:Y:S02]  /*9ee0*/  VIADD R12, R6, 0x50 ;  /* 0x00000050060c7836 */ /* 0x000fe40000000000 */
[----:B----4-:R-:W4:Y:S02]  /*9ef0*/  SHFL.IDX PT, R20, R10, 0x4, 0x181f ;  /* 0x00981f000a147f89 */ /* 0x010f2400000e0000 */
[----:B--2---:R-:W-:Y:S02]  /*9f00*/  @!P1 LEA R2, P3, R7, R28, 0x1 ;  /* 0x0000001c07029211 */ /* 0x004fe400078608ff */
[----:B------:R-:W2:Y:S03]  /*9f10*/  SHFL.IDX PT, R28, R9, 0x5, 0x181f ;  /* 0x00b81f00091c7f89 */ /* 0x000ea600000e0000 */
[----:B-1----:R-:W-:Y:S01]  /*9f20*/  @!P1 IMAD.X R3, RZ, RZ, R21, P3 ;  /* 0x000000ffff039224 */ /* 0x002fe200018e0615 */
[----:B------:R-:W-:-:S05]  /*9f30*/  @!P1 LEA R21, R4, UR38, 0x1 ;  /* 0x0000002604159c11 */ /* 0x000fca000f8e08ff */
[----:B------:R1:W-:Y:S04]  /*9f40*/  @!P1 LDGSTS.E.BYPASS.LTC128B.128 [R21+0xdc00], desc[UR42][R2.64], !P0 ;  /* 0x0dc0000002159fae */ /* 0x0003e8000c101d6a */
[----:B-1----:R-:W1:Y:S01]  /*9f50*/  SHFL.IDX PT, R21, R10, 0x5, 0x181f ;  /* 0x00b81f000a157f89 */ /* 0x002e6200000e0000 */
[----:B---3--:R-:W-:-:S03]  /*9f60*/  @!P2 LEA R2, P1, R7, R14, 0x1 ;  /* 0x0000000e0702a211 */ /* 0x008fc600078208ff */
[----:B------:R-:W3:Y:S02]  /*9f70*/  SHFL.IDX PT, R14, R9, 0x6, 0x181f ;  /* 0x00d81f00090e7f89 */ /* 0x000ee400000e0000 */
[----:B----4-:R-:W-:Y:S01]  /*9f80*/  @!P2 IMAD.X R3, RZ, RZ, R20, P1 ;  /* 0x000000ffff03a224 */ /* 0x010fe200008e0614 */
[----:B------:R-:W-:Y:S01]  /*9f90*/  ISETP.GE.AND P1, PT, R12, R5, PT ;  /* 0x000000050c00720c */ /* 0x000fe20003f26270 */
[----:B------:R-:W-:Y:S01]  /*9fa0*/  VIADD R12, R6, 0x60 ;  /* 0x00000060060c7836 */ /* 0x000fe20000000000 */
[----:B------:R-:W-:-:S05]  /*9fb0*/  @!P2 LEA R20, R4, UR38, 0x1 ;  /* 0x000000260414ac11 */ /* 0x000fca000f8e08ff */
[----:B------:R4:W-:Y:S01]  /*9fc0*/  @!P2 LDGSTS.E.BYPASS.LTC128B.128 [R20+0xe400], desc[UR42][R2.64], !P0 ;  /* 0x0e4000000214afae */ /* 0x0009e2000c101d6a */
[----:B------:R-:W-:Y:S01]  /*9fd0*/  ISETP.GE.AND P2, PT, R12, R5, PT ;  /* 0x000000050c00720c */ /* 0x000fe20003f46270 */
[----:B------:R-:W-:Y:S02]  /*9fe0*/  VIADD R12, R6, 0x70 ;  /* 0x00000070060c7836 */ /* 0x000fe40000000000 */
[----:B----4-:R-:W4:Y:S02]  /*9ff0*/  SHFL.IDX PT, R20, R10, 0x6, 0x181f ;  /* 0x00d81f000a147f89 */ /* 0x010f2400000e0000 */
[----:B--2---:R-:W-:Y:S02]  /*a000*/  @!P1 LEA R2, P3, R7, R28, 0x1 ;  /* 0x0000001c07029211 */ /* 0x004fe400078608ff */
[----:B------:R-:W-:Y:S02]  /*a010*/  SHFL.IDX PT, R10, R10, 0x7, 0x181f ;  /* 0x00f81f000a0a7f89 */ /* 0x000fe400000e0000 */
[----:B-1----:R-:W-:-:S02]  /*a020*/  @!P1 IADD3.X R3, RZ, R21, RZ, P3, !PT ;  /* 0x00000015ff039210 */ /* 0x002fc40001ffe4ff */
[C---:B------:R-:W-:Y:S01]  /*a030*/  @!P1 LEA R21, R4.reuse, UR38, 0x1 ;  /* 0x0000002604159c11 */ /* 0x040fe2000f8e08ff */
[----:B------:R-:W-:Y:S04]  /*a040*/  SHFL.IDX PT, R28, R0, RZ, 0x181f ;  /* 0x00181fff001c7589 */ /* 0x000fe800000e0000 */
[----:B------:R3:W-:Y:S02]  /*a050*/  @!P1 LDGSTS.E.BYPASS.LTC128B.128 [R21+0xec00], desc[UR42][R2.64], !P0 ;  /* 0x0ec0000002159fae */ /* 0x0007e4000c101d6a */
[----:B---3--:R-:W-:Y:S02]  /*a060*/  @!P2 LEA R2, P1, R7, R14, 0x1 ;  /* 0x0000000e0702a211 */ /* 0x008fe400078208ff */
[----:B------:R-:W1:Y:S01]  /*a070*/  SHFL.IDX PT, R14, R9, 0x7, 0x181f ;  /* 0x00f81f00090e7f89 */ /* 0x000e6200000e0000 */
[----:B------:R-:W-:-:S02]  /*a080*/  @!P2 LEA R21, R4, UR38, 0x1 ;  /* 0x000000260415ac11 */ /* 0x000fc4000f8e08ff */
[----:B----4-:R-:W-:Y:S01]  /*a090*/  @!P2 IMAD.X R3, RZ, RZ, R20, P1 ;  /* 0x000000ffff03a224 */ /* 0x010fe200008e0614 */
[----:B------:R-:W-:Y:S01]  /*a0a0*/  ISETP.GE.AND P1, PT, R12, R5, PT ;  /* 0x000000050c00720c */ /* 0x000fe20003f26270 */
[----:B------:R-:W2:Y:S01]  /*a0b0*/  SHFL.IDX PT, R20, R8, RZ, 0x181f ;  /* 0x00181fff08147589 */ /* 0x000ea200000e0000 */
[----:B------:R-:W-:-:S03]  /*a0c0*/  VIADD R12, R6, 0x80 ;  /* 0x00000080060c7836 */ /* 0x000fc60000000000 */
[----:B------:R3:W-:Y:S02]  /*a0d0*/  @!P2 LDGSTS.E.BYPASS.LTC128B.128 [R21+0xf400], desc[UR42][R2.64], !P0 ;  /* 0x0f4000000215afae */ /* 0x0007e4000c101d6a */
[----:B------:R-:W-:Y:S01]  /*a0e0*/  ISETP.GE.AND P2, PT, R12, R5, PT ;  /* 0x000000050c00720c */ /* 0x000fe20003f46270 */
[----:B------:R-:W-:Y:S01]  /*a0f0*/  VIADD R12, R6, 0x90 ;  /* 0x00000090060c7836 */ /* 0x000fe20000000000 */
[----:B------:R-:W-:Y:S04]  /*a100*/  SHFL.IDX PT, R9, R8, 0x2, 0x181f ;  /* 0x00581f0008097f89 */ /* 0x000fe800000e0000 */
[----:B---3--:R-:W-:Y:S02]  /*a110*/  @!P1 LEA R21, R4, UR38, 0x1 ;  /* 0x0000002604159c11 */ /* 0x008fe4000f8e08ff */
[----:B-1----:R-:W-:-:S02]  /*a120*/  @!P1 LEA R2, P3, R7, R14, 0x1 ;  /* 0x0000000e07029211 */ /* 0x002fc400078608ff */
[----:B------:R-:W1:Y:S03]  /*a130*/  SHFL.IDX PT, R14, R0, 0x1, 0x181f ;  /* 0x00381f00000e7f89 */ /* 0x000e6600000e0000 */
[----:B------:R-:W-:Y:S02]  /*a140*/  @!P1 IMAD.X R3, RZ, RZ, R10, P3 ;  /* 0x000000ffff039224 */ /* 0x000fe400018e060a */
[----:B------:R-:W3:Y:S04]  /*a150*/  SHFL.IDX PT, R10, R8, 0x1, 0x181f ;  /* 0x00381f00080a7f89 */ /* 0x000ee800000e0000 */
[----:B------:R4:W-:Y:S04]  /*a160*/  @!P1 LDGSTS.E.BYPASS.LTC128B.128 [R21+0xfc00], desc[UR42][R2.64], !P0 ;  /* 0x0fc0000002159fae */ /* 0x0009e8000c101d6a */
[----:B------:R-:W-:Y:S01]  /*a170*/  SHFL.IDX PT, R8, R8, 0x3, 0x181f ;  /* 0x00781f0008087f89 */ /* 0x000fe200000e0000 */
[----:B----4-:R-:W-:-:S02]  /*a180*/  @!P2 LEA R2, P1, R7, R28, 0x1 ;  /* 0x0000001c0702a211 */ /* 0x010fc400078208ff */
[----:B------:R-:W-:-:S03]  /*a190*/  @!P2 LEA R28, R4, UR38, 0x1 ;  /* 0x00000026041cac11 */ /* 0x000fc6000f8e08ff */
[----:B--2---:R-:W-:Y:S01]  /*a1a0*/  @!P2 IMAD.X R3, RZ, RZ, R20, P1 ;  /* 0x000000ffff03a224 */ /* 0x004fe200008e0614 */
[----:B------:R-:W-:Y:S01]  /*a1b0*/  ISETP.GE.AND P1, PT, R12, R5, PT ;  /* 0x000000050c00720c */ /* 0x000fe20003f26270 */
[----:B------:R-:W2:Y:S01]  /*a1c0*/  SHFL.IDX PT, R20, R0, 0x2, 0x181f ;  /* 0x00581f0000147f89 */ /* 0x000ea200000e0000 */
[----:B------:R-:W-:-:S03]  /*a1d0*/  VIADD R12, R6, 0xa0 ;  /* 0x000000a0060c7836 */ /* 0x000fc60000000000 */
[----:B------:R1:W-:Y:S02]  /*a1e0*/  @!P2 LDGSTS.E.BYPASS.LTC128B.128 [R28+0x10400], desc[UR42][R2.64], !P0 ;  /* 0x10400000021cafae */ /* 0x0003e4000c101d6a */
[----:B------:R-:W-:-:S06]  /*a1f0*/  ISETP.GE.AND P2, PT, R12, R5, PT ;  /* 0x000000050c00720c */ /* 0x000fcc0003f46270 */
[----:B------:R-:W-:Y:S02]  /*a200*/  @!P1 LEA R21, R4, UR38, 0x1 ;  /* 0x0000002604159c11 */ /* 0x000fe4000f8e08ff */
[----:B-1----:R-:W-:Y:S02]  /*a210*/  @!P1 LEA R2, P3, R7, R14, 0x1 ;  /* 0x0000000e07029211 */ /* 0x002fe400078608ff */
[----:B------:R1:W4:Y:S03]  /*a220*/  SHFL.IDX PT, R14, R0, 0x3, 0x181f ;  /* 0x00781f00000e7f89 */ /* 0x00032600000e0000 */
[----:B---3--:R-:W-:-:S05]  /*a230*/  @!P1 IMAD.X R3, RZ, RZ, R10, P3 ;  /* 0x000000ffff039224 */ /* 0x008fca00018e060a */
[----:B------:R2:W-:Y:S02]  /*a240*/  @!P1 LDGSTS.E.BYPASS.LTC128B.128 [R21+0x10c00], desc[UR42][R2.64], !P0 ;  /* 0x10c0000002159fae */ /* 0x0005e4000c101d6a */
[----:B--2---:R-:W-:-:S05]  /*a250*/  @!P2 LEA R2, P1, R7, R20, 0x1 ;  /* 0x000000140702a211 */ /* 0x004fca00078208ff */
[----:B------:R-:W-:Y:S01]  /*a260*/  @!P2 IMAD.X R3, RZ, RZ, R9, P1 ;  /* 0x000000ffff03a224 */ /* 0x000fe200008e0609 */
[----:B------:R-:W-:-:S05]  /*a270*/  @!P2 LEA R9, R4, UR38, 0x1 ;  /* 0x000000260409ac11 */ /* 0x000fca000f8e08ff */
[----:B----4-:R1:W-:Y:S02]  /*a280*/  @!P2 LDGSTS.E.BYPASS.LTC128B.128 [R9+0x11400], desc[UR42][R2.64], !P0 ;  /* 0x114000000209afae */ /* 0x0103e4000c101d6a */
.L_x_12277:
[----:B------:R-:W-:Y:S02]  /*a290*/  VIADD R6, R6, 0xb0 ;  /* 0x000000b006067836 */ /* 0x000fe40000000000 */
[----:B-1----:R-:W-:-:S03]  /*a2a0*/  IMAD.MOV.U32 R0, RZ, RZ, 0x1 ;  /* 0x00000001ff007424 */ /* 0x002fc600078e00ff */
[----:B------:R-:W-:Y:S02]  /*a2b0*/  ISETP.GE.AND P1, PT, R6, R5, PT ;  /* 0x000000050600720c */ /* 0x000fe40003f26270 */
[----:B------:R-:W-:-:S11]  /*a2c0*/  SHF.L.U32 R0, R0, 0x1f, RZ ;  /* 0x0000001f00007819 */ /* 0x000fd600000006ff */
[----:B------:R-:W-:Y:S02]  /*a2d0*/  @!P1 LEA R2, P2, R7, R14, 0x1 ;  /* 0x0000000e07029211 */ /* 0x000fe400078408ff */
[----:B------:R-:W-:-:S03]  /*a2e0*/  @!P1 LEA R5, R4, UR38, 0x1 ;  /* 0x0000002604059c11 */ /* 0x000fc6000f8e08ff */
[----:B------:R-:W-:-:S05]  /*a2f0*/  @!P1 IMAD.X R3, RZ, RZ, R8, P2 ;  /* 0x000000ffff039224 */ /* 0x000fca00010e0608 */
[----:B------:R-:W-:Y:S01]  /*a300*/  @!PT LDS RZ, [RZ] ;  /* 0x00000000fffff984 */ /* 0x000fe20000000800 */
[----:B------:R-:W-:Y:S01]  /*a310*/  @!PT LDS RZ, [RZ] ;  /* 0x00000000fffff984 */ /* 0x000fe20000000800 */
[----:B------:R-:W-:Y:S01]  /*a320*/  @!PT LDS RZ, [RZ] ;  /* 0x00000000fffff984 */ /* 0x000fe20000000800 */
[----:B------:R1:W-:Y:S01]  /*a330*/  @!P1 LDGSTS.E.BYPASS.LTC128B.128 [R5+0x11c00], desc[UR42][R2.64], !P0 ;  /* 0x11c0000002059fae */ /* 0x0003e2000c101d6a */
[----:B------:R-:W-:Y:S01]  /*a340*/  NOP ;  /* 0x0000000000007918 */ /* 0x000fe20000000000 */
[----:B------:R-:W-:Y:S02]  /*a350*/  SYNCS.ARRIVE.TRANS64.RED.A0T1 RZ, [UR38+0x30800], RZ ;  /* 0x030800ffffff79a7 */ /* 0x000fe40008200426 */
[----:B------:R-:W-:Y:S01]  /*a360*/  ARRIVES.LDGSTSBAR.64.TRANSCNT [UR38+0x30800] ;  /* 0x03080000ff0079b0 */ /* 0x000fe20008000aa6 */
[----:B------:R-:W-:Y:S01]  /*a370*/  NOP ;  /* 0x0000000000007918 */ /* 0x000fe20000000000 */
[----:B------:R-:W-:Y:S01]  /*a380*/  SYNCS.ARRIVE.TRANS64.A1T0 RZ, [UR38+0x30800], RZ ;  /* 0x030800ffffff79a7 */ /* 0x000fe20008100026 */
[----:B------:R-:W-:-:S05]  /*a390*/  VIADD R7, R25, 0xfffffffe ;  /* 0xfffffffe19077836 */ /* 0x000fca0000000000 */
[----:B------:R-:W-:Y:S01]  /*a3a0*/  ISETP.GE.AND P1, PT, R7, R23, PT ;  /* 0x000000170700720c */ /* 0x000fe20003f26270 */
[----:B------:R-:W2:Y:S02]  /*a3b0*/  SYNCS.PHASECHK.TRANS64.TRYWAIT P0, [UR38+0x30820], R0 ;  /* 0x03082000ff0075a7 */ /* 0x000ea40008000166 */
[----:B-12---:R-:W-:Y:S10]  /*a3c0*/  @!P0 BRA `(.L_x_12188) ;  /* 0x0000002800b08947 */ /* 0x006ff40003800000 */
.L_x_12278:
[----:B------:R-:W-:Y:S01]  /*a3d0*/  MOV R8, 0x1 ;  /* 0x0000000100087802 */ /* 0x000fe20000000f00 */
[----:B-1----:R-:W-:Y:S01]  /*a3e0*/  IMAD.MOV.U32 R0, RZ, RZ, RZ ;  /* 0x000000ffff007224 */ /* 0x002fe200078e00ff */
[----:B------:R-:W-:Y:S06]  /*a3f0*/  @!P1 BRA `(.L_x_12189) ;  /* 0x0000001000d09947 */ /* 0x000fec0003800000 */
[----:B------:R-:W-:Y:S01]  /*a400*/  UIADD3 UR4, UR40, 0x1, URZ ;  /* 0x0000000128047890 */ /* 0x000fe2000fffe03f */
[----:B------:R-:W1:Y:S01]  /*a410*/  S2R R4, SR_TID.X ;  /* 0x0000000000047919 */ /* 0x000e620000002100 */
        /* <DEDUP_REMOVED lines=10> */
[----:B-1----:R-:W-:Y:S01]  /*a4c0*/  LOP3.LUT R6, R4, 0x1f, RZ, 0xc0, !PT ;  /* 0x0000001f04067812 */ /* 0x002fe200078ec0ff */
[----:B------:R-:W-:Y:S01]  /*a4d0*/  IMAD.MOV.U32 R4, RZ, RZ, R16 ;  /* 0x000000ffff047224 */ /* 0x000fe200078e0010 */
[----:B------:R-:W-:-:S09]  /*a4e0*/  LOP3.LUT R10, R9, 0x1, RZ, 0xc0, !PT ;  /* 0x00000001090a7812 */ /* 0x000fd200078ec0ff */
[----:B------:R-:W-:Y:S05]  /*a4f0*/  @!P0 BRA `(.L_x_12190) ;  /* 0x0000000c00148947 */ /* 0x000fea0003800000 */
[----:B------:R-:W-:Y:S01]  /*a500*/  BSSY B0, `(.L_x_12190) ;  /* 0x00000c4000007945 */ /* 0x000fe20003800000 */
[----:B------:R-:W-:Y:S02]  /*a510*/  IMAD.IADD R9, R9, 0x1, -R10 ;  /* 0x0000000109097824 */ /* 0x000fe400078e0a0a */
[----:B------:R-:W-:Y:S02]  /*a520*/  IMAD.MOV.U32 R11, RZ, RZ, 0x1 ;  /* 0x00000001ff0b7424 */ /* 0x000fe400078e00ff */
[----:B------:R-:W-:-:S07]  /*a530*/  IMAD.MOV.U32 R4, RZ, RZ, R16 ;  /* 0x000000ffff047224 */ /* 0x000fce00078e0010 */
.L_x_12217:
        /* <DEDUP_REMOVED lines=9> */
[----:B------:R-:W1:Y:S01]  /*a5d0*/  LDC R12, c[0x0][0x43c] ;  /* 0x00010f00ff0c7b82 */ /* 0x000e620000000800 */
[----:B------:R-:W-:Y:S01]  /*a5e0*/  IMAD.MOV.U32 R13, RZ, RZ, R7 ;  /* 0x000000ffff0d7224 */ /* 0x000fe200078e0007 */
[----:B------:R-:W-:Y:S01]  /*a5f0*/  ULDC.64 UR4, c[0x0][0x428] ;  /* 0x00010a0000047ab9 */ /* 0x000fe20000000a00 */
[----:B-1----:R-:W-:-:S13]  /*a600*/  ISETP.NE.AND P0, PT, R12, 0x1, PT ;  /* 0x000000010c00780c */ /* 0x002fda0003f05270 */
[----:B------:R-:W1:Y:S02]  /*a610*/  @P0 LDC.64 R2, c[0x0][0x440] ;  /* 0x00011000ff020b82 */ /* 0x000e640000000a00 */
[----:B-1----:R-:W-:-:S05]  /*a620*/  @P0 IMAD.HI.U32 R2, R7, R2, RZ ;  /* 0x0000000207020227 */ /* 0x002fca00078e00ff */
[----:B------:R-:W-:Y:S01]  /*a630*/  @P0 SHF.R.U32.HI R13, RZ, R3, R2 ;  /* 0x00000003ff0d0219 */ /* 0x000fe20000011602 */
[----:B------:R-:W-:-:S03]  /*a640*/  IMAD R2, R22, UR4, RZ ;  /* 0x0000000416027c24 */ /* 0x000fc6000f8e02ff */
[--C-:B------:R-:W-:Y:S01]  /*a650*/  SHF.R.S32.HI R3, RZ, 0x1f, R13.reuse ;  /* 0x0000001fff037819 */ /* 0x100fe2000001140d */
[----:B------:R-:W-:Y:S02]  /*a660*/  IMAD R5, R19, UR5, R2 ;  /* 0x0000000513057c24 */ /* 0x000fe4000f8e0202 */
[----:B------:R-:W-:-:S04]  /*a670*/  IMAD.MOV.U32 R2, RZ, RZ, R13 ;  /* 0x000000ffff027224 */ /* 0x000fc800078e000d */
[----:B------:R-:W-:Y:S01]  /*a680*/  IMAD.WIDE.U32 R2, R19, UR4, R2 ;  /* 0x0000000413027c25 */ /* 0x000fe2000f8e0002 */
[----:B------:R-:W-:-:S04]  /*a690*/  ULDC.64 UR4, c[0x0][0x418] ;  /* 0x0001060000047ab9 */ /* 0x000fc80000000a00 */
[----:B------:R-:W-:Y:S02]  /*a6a0*/  IADD3 R3, R5, R3, RZ ;  /* 0x0000000305037210 */ /* 0x000fe40007ffe0ff */
[----:B------:R-:W-:-:S04]  /*a6b0*/  LEA R4, P0, R2, UR4, 0x2 ;  /* 0x0000000402047c11 */ /* 0x000fc8000f8010ff */
[----:B------:R-:W-:-:S05]  /*a6c0*/  LEA.HI.X R5, R2, UR5, R3, 0x2, P0 ;  /* 0x0000000502057c11 */ /* 0x000fca00080f1403 */
[----:B------:R1:W5:Y:S01]  /*a6d0*/  LDG.E R4, desc[UR42][R4.64] ;  /* 0x0000002a04047981 */ /* 0x000362000c1e1900 */
[----:B------:R-:W-:-:S04]  /*a6e0*/  IMAD.MOV R2, RZ, RZ, -R13 ;  /* 0x000000ffff027224 */ /* 0x000fc800078e0a0d */
[----:B------:R-:W-:-:S07]  /*a6f0*/  IMAD R12, R12, R2, R7 ;  /* 0x000000020c0c7224 */ /* 0x000fce00078e0207 */
.L_x_12193:
[----:B------:R-:W2:Y:S01]  /*a700*/  SYNCS.PHASECHK.TRANS64.TRYWAIT P0, [UR38+0x30848], R8 ;  /* 0x03084808ff0075a7 */ /* 0x000ea20008000166 */
[----:B------:R-:W-:Y:S01]  /*a710*/  BSSY B2, `(.L_x_12194) ;  /* 0x0000003000027945 */ /* 0x000fe20003800000 */
[----:B------:R-:W-:-:S03]  /*a720*/  ISETP.NE.AND P2, PT, R27, RZ, PT ;  /* 0x000000ff1b00720c */ /* 0x000fc60003f45270 */
[----:B--2---:R-:W-:Y:S10]  /*a730*/  @!P0 BRA `(.L_x_12195) ;  /* 0x0000002400ec8947 */ /* 0x004ff40003800000 */
.L_x_12279:
[----:B------:R-:W-:Y:S05]  /*a740*/  BSYNC B2 ;  /* 0x0000000000027941 */ /* 0x000fea0003800000 */
.L_x_12194:
[----:B------:R-:W-:Y:S04]  /*a750*/  BSSY B2, `(.L_x_12196) ;  /* 0x0000007000027945 */ /* 0x000fe80003800000 */
[----:B------:R-:W-:Y:S05]  /*a760*/  @P2 BRA `(.L_x_12197) ;  /* 0x0000000000142947 */ /* 0x000fea0003800000 */
[----:B------:R-:W-:Y:S01]  /*a770*/  ISETP.NE.AND P0, PT, R6, RZ, PT ;  /* 0x000000ff0600720c */ /* 0x000fe20003f05270 */
[----:B------:R-:W-:-:S04]  /*a780*/  IMAD.MOV.U32 R2, RZ, RZ, 0x6000 ;  /* 0x00006000ff027424 */ /* 0x000fc800078e00ff */
[----:B------:R3:W-:Y:S08]  /*a790*/  SYNCS.ARRIVE.TRANS64 RZ, [UR38+0x30838], R2 ;  /* 0x03083802ffff79a7 */ /* 0x0007f00008000026 */
[----:B---3--:R-:W-:Y:S05]  /*a7a0*/  @!P0 BRA `(.L_x_12197) ;  /* 0x0000000000048947 */ /* 0x008fea0003800000 */
[----:B------:R-:W-:Y:S01]  /*a7b0*/  BPT.TRAP 0x1 ;  /* 0x000000040000795c */ /* 0x000fe20000300000 */
.L_x_12197:
[----:B------:R-:W-:Y:S05]  /*a7c0*/  BSYNC B2 ;  /* 0x0000000000027941 */ /* 0x000fea0003800000 */
.L_x_12196:
[----:B-1----:R-:W-:Y:S01]  /*a7d0*/  IMAD.MOV.U32 R5, RZ, RZ, RZ ;  /* 0x000000ffff057224 */ /* 0x002fe200078e00ff */
        /* <DEDUP_REMOVED lines=10> */
.L_x_12198:
[----:B------:R-:W-:-:S13]  /*a880*/  @P0 ELECT P3, URZ, PT ;  /* 0x00000000003f082f */ /* 0x000fda0003860000 */
[----:B-----5:R-:W-:Y:S02]  /*a890*/  @P3 R2UR UR37, R4 ;  /* 0x00000000042532ca */ /* 0x020fe400000e0000 */
[----:B------:R-:W-:Y:S02]  /*a8a0*/  @P3 R2UR UR35, R2 ;  /* 0x00000000022332ca */ /* 0x000fe400000e0000 */
[----:B------:R-:W-:Y:S02]  /*a8b0*/  @P3 PLOP3.LUT P0, PT, P3, PT, PT, 0x8, 0x0 ;  /* 0x000000000000381c */ /* 0x000fe40001f0e170 */
[----:B------:R-:W-:-:S09]  /*a8c0*/  PLOP3.LUT P3, PT, PT, PT, PT, 0x8, 0x0 ;  /* 0x000000000000781c */ /* 0x000fd20003f6e170 */
[----:B------:R1:W-:Y:S02]  /*a8d0*/  UTMALDG.4D [UR32], [UR4], desc[UR6] ;  /* 0x00000620040075b4 */ /* 0x0003e40008019000 */
[----:B-1----:R-:W-:Y:S05]  /*a8e0*/  @P0 BRA.U.ANY `(.L_x_12198) ;  /* 0xfffffffd00e40947 */ /* 0x002fea000393ffff */
[----:B------:R-:W1:Y:S01]  /*a8f0*/  SYNCS.PHASECHK.TRANS64.TRYWAIT P0, [UR38+0x30860], R8 ;  /* 0x03086008ff0075a7 */ /* 0x000e620008000166 */
[----:B------:R-:W-:Y:S04]  /*a900*/  BSSY B2, `(.L_x_12199) ;  /* 0x0000002000027945 */ /* 0x000fe80003800000 */
[----:B-1----:R-:W-:Y:S05]  /*a910*/  @!P0 BRA `(.L_x_12200) ;  /* 0x00000024008c8947 */ /* 0x002fea0003800000 */
.L_x_12280:
[----:B------:R-:W-:Y:S05]  /*a920*/  BSYNC B2 ;  /* 0x0000000000027941 */ /* 0x000fea0003800000 */
.L_x_12199:
[----:B------:R-:W-:Y:S01]  /*a930*/  BSSY B2, `(.L_x_12201) ;  /* 0x0000009000027945 */ /* 0x000fe20003800000 */
[----:B------:R-:W-:Y:S02]  /*a940*/  IMAD.MOV.U32 R2, RZ, RZ, 0x0 ;  /* 0x00000000ff027424 */ /* 0x000fe400078e00ff */
[----:B-12---:R-:W-:Y:S01]  /*a950*/  IMAD.MOV.U32 R3, RZ, RZ, 0x14f00000 ;  /* 0x14f00000ff037424 */ /* 0x006fe200078e00ff */
[----:B------:R-:W-:Y:S06]  /*a960*/  @P2 BRA `(.L_x_12202) ;  /* 0x0000000000142947 */ /* 0x000fec0003800000 */
[----:B------:R-:W-:Y:S01]  /*a970*/  ISETP.NE.AND P0, PT, R6, RZ, PT ;  /* 0x000000ff0600720c */ /* 0x000fe20003f05270 */
[----:B------:R-:W-:-:S04]  /*a980*/  IMAD.MOV.U32 R8, RZ, RZ, 0x6000 ;  /* 0x00006000ff087424 */ /* 0x000fc800078e00ff */
[----:B------:R1:W-:Y:S08]  /*a990*/  SYNCS.ARRIVE.TRANS64 RZ, [UR38+0x30850], R8 ;  /* 0x03085008ffff79a7 */ /* 0x0003f00008000026 */
[----:B-1----:R-:W-:Y:S05]  /*a9a0*/  @!P0 BRA `(.L_x_12202) ;  /* 0x0000000000048947 */ /* 0x002fea0003800000 */
[----:B------:R-:W-:Y:S01]  /*a9b0*/  BPT.TRAP 0x1 ;  /* 0x000000040000795c */ /* 0x000fe20000300000 */
.L_x_12202:
[----:B------:R-:W-:Y:S05]  /*a9c0*/  BSYNC B2 ;  /* 0x0000000000027941 */ /* 0x000fea0003800000 */
.L_x_12201:
        /* <DEDUP_REMOVED lines=10> */
.L_x_12203:
        /* <DEDUP_REMOVED lines=10> */
.L_x_12192:
[----:B------:R-:W-:Y:S05]  /*ab10*/  BSYNC B1 ;  /* 0x0000000000017941 */ /* 0x000fea0003800000 */
.L_x_12191:
        /* <DEDUP_REMOVED lines=27> */
.L_x_12206:
[----:B------:R-:W2:Y:S01]  /*acd0*/  SYNCS.PHASECHK.TRANS64.TRYWAIT P0, [UR38+0x30840], R12 ;  /* 0x0308400cff0075a7 */ /* 0x000ea20008000166 */
[----:B------:R-:W-:Y:S01]  /*ace0*/  BSSY B2, `(.L_x_12207) ;  /* 0x0000003000027945 */ /* 0x000fe20003800000 */
[----:B------:R-:W-:-:S03]  /*acf0*/  ISETP.NE.AND P2, PT, R27, RZ, PT ;  /* 0x000000ff1b00720c */ /* 0x000fc60003f45270 */
[----:B--2---:R-:W-:Y:S10]  /*ad00*/  @!P0 BRA `(.L_x_12208) ;  /* 0x0000002000a88947 */ /* 0x004ff40003800000 */
.L_x_12281:
[----:B------:R-:W-:Y:S05]  /*ad10*/  BSYNC B2 ;  /* 0x0000000000027941 */ /* 0x000fea0003800000 */
.L_x_12207:
[----:B------:R-:W-:Y:S04]  /*ad20*/  BSSY B2, `(.L_x_12209) ;  /* 0x0000007000027945 */ /* 0x000fe80003800000 */
[----:B------:R-:W-:Y:S05]  /*ad30*/  @P2 BRA `(.L_x_12210) ;  /* 0x0000000000142947 */ /* 0x000fea0003800000 */
[----:B------:R-:W-:Y:S02]  /*ad40*/  ISETP.NE.AND P0, PT, R6, RZ, PT ;  /* 0x000000ff0600720c */ /* 0x000fe40003f05270 */
[----:B------:R-:W-:-:S04]  /*ad50*/  MOV R2, 0x6000 ;  /* 0x0000600000027802 */ /* 0x000fc80000000f00 */
[----:B------:R3:W-:Y:S07]  /*ad60*/  SYNCS.ARRIVE.TRANS64 RZ, [UR38+0x30830], R2 ;  /* 0x03083002ffff79a7 */ /* 0x0007ee0008000026 */
[----:B------:R-:W-:Y:S05]  /*ad70*/  @!P0 BRA `(.L_x_12210) ;  /* 0x0000000000048947 */ /* 0x000fea0003800000 */
[----:B------:R-:W-:Y:S01]  /*ad80*/  BPT.TRAP 0x1 ;  /* 0x000000040000795c */ /* 0x000fe20000300000 */
.L_x_12210:
[----:B------:R-:W-:Y:S05]  /*ad90*/  BSYNC B2 ;  /* 0x0000000000027941 */ /* 0x000fea0003800000 */
.L_x_12209:
[----:B-1----:R-:W-:Y:S01]  /*ada0*/  IMAD.MOV.U32 R5, RZ, RZ, RZ ;  /* 0x000000ffff057224 */ /* 0x002fe200078e00ff */
[----:B------:R-:W-:Y:S01]  /*adb0*/  ULDC.64 UR4, c[0x0][0x198] ;  /* 0x0000660000047ab9 */ /* 0x000fe20000000a00 */
[----:B------:R-:W-:Y:S01]  /*adc0*/  PLOP3.LUT P0, PT, PT, PT, PT, 0x80, 0x0 ;  /* 0x000000000000781c */ /* 0x000fe20003f0f070 */
[----:B------:R-:W-:Y:S01]  /*add0*/  UIADD3 UR4, UP0, UR4, 0x370, URZ ;  /* 0x0000037004047890 */ /* 0x000fe2000ff1e03f */
[----:B---3--:R-:W-:Y:S01]  /*ade0*/  IMAD R2, R13, 0xc0, RZ ;  /* 0x000000c00d027824 */ /* 0x008fe200078e02ff */
[----:B------:R-:W-:Y:S01]  /*adf0*/  R2UR UR10, R5 ;  /* 0x00000000050a72ca */ /* 0x000fe200000e0000 */
[----:B------:R-:W-:Y:S02]  /*ae00*/  UIADD3 UR8, UR38, 0x12400, URZ ;  /* 0x0001240026087890 */ /* 0x000fe4000fffe03f */
[----:B------:R-:W-:Y:S02]  /*ae10*/  UIADD3 UR9, UR38, 0x30830, URZ ;  /* 0x0003083026097890 */ /* 0x000fe4000fffe03f */
[----:B------:R-:W-:Y:S01]  /*ae20*/  UIADD3.X UR5, URZ, UR5, URZ, UP0, !UPT ;  /* 0x000000053f057290 */ /* 0x000fe200087fe43f */
[----:B------:R-:W-:Y:S01]  /*ae30*/  UMOV UR6, 0x0 ;  /* 0x0000000000067882 */ /* 0x000fe20000000000 */
[----:B------:R-:W-:-:S10]  /*ae40*/  UMOV UR7, 0x14f00000 ;  /* 0x14f0000000077882 */ /* 0x000fd40000000000 */
.L_x_12211:
        /* <DEDUP_REMOVED lines=8> */
[----:B------:R-:W-:Y:S01]  /*aed0*/  SHF.L.U32 R2, R11, 0x1f, RZ ;  /* 0x0000001f0b027819 */ /* 0x000fe200000006ff */
[----:B------:R-:W-:Y:S03]  /*aee0*/  BSSY B2, `(.L_x_12212) ;  /* 0x0000003000027945 */ /* 0x000fe60003800000 */
[----:B------:R-:W1:Y:S02]  /*aef0*/  SYNCS.PHASECHK.TRANS64.TRYWAIT P0, [UR38+0x30868], R2 ;  /* 0x03086802ff0075a7 */ /* 0x000e640008000166 */
[----:B-1----:R-:W-:Y:S05]  /*af00*/  @!P0 BRA `(.L_x_12213) ;  /* 0x0000002000408947 */ /* 0x002fea0003800000 */
.L_x_12282:
[----:B------:R-:W-:Y:S05]  /*af10*/  BSYNC B2 ;  /* 0x0000000000027941 */ /* 0x000fea0003800000 */
.L_x_12212:
[----:B------:R-:W-:Y:S01]  /*af20*/  BSSY B2, `(.L_x_12214) ;  /* 0x0000009000027945 */ /* 0x000fe20003800000 */
[----:B-1----:R-:W-:Y:S02]  /*af30*/  IMAD.MOV.U32 R2, RZ, RZ, 0x0 ;  /* 0x00000000ff027424 */ /* 0x002fe400078e00ff */
[----:B--2---:R-:W-:Y:S01]  /*af40*/  IMAD.MOV.U32 R3, RZ, RZ, 0x14f00000 ;  /* 0x14f00000ff037424 */ /* 0x004fe200078e00ff */
[----:B------:R-:W-:Y:S06]  /*af50*/  @P2 BRA `(.L_x_12215) ;  /* 0x0000000000142947 */ /* 0x000fec0003800000 */
[----:B------:R-:W-:Y:S01]  /*af60*/  ISETP.NE.AND P0, PT, R6, RZ, PT ;  /* 0x000000ff0600720c */ /* 0x000fe20003f05270 */
[----:B------:R-:W-:-:S04]  /*af70*/  IMAD.MOV.U32 R11, RZ, RZ, 0x6000 ;  /* 0x00006000ff0b7424 */ /* 0x000fc800078e00ff */
[----:B------:R1:W-:Y:S08]  /*af80*/  SYNCS.ARRIVE.TRANS64 RZ, [UR38+0x30858], R11 ;  /* 0x0308580bffff79a7 */ /* 0x0003f00008000026 */
[----:B-1----:R-:W-:Y:S05]  /*af90*/  @!P0 BRA `(.L_x_12215) ;  /* 0x0000000000048947 */ /* 0x002fea0003800000 */
[----:B------:R-:W-:Y:S01]  /*afa0*/  BPT.TRAP 0x1 ;  /* 0x000000040000795c */ /* 0x000fe20000300000 */
.L_x_12215:
[----:B------:R-:W-:Y:S05]  /*afb0*/  BSYNC B2 ;  /* 0x0000000000027941 */ /* 0x000fea0003800000 */
.L_x_12214:
        /* <DEDUP_REMOVED lines=10> */
.L_x_12216:
        /* <DEDUP_REMOVED lines=10> */
.L_x_12205:
[----:B------:R-:W-:Y:S05]  /*b100*/  BSYNC B1 ;  /* 0x0000000000017941 */ /* 0x000fea0003800000 */
.L_x_12204:
[----:B------:R-:W-:Y:S02]  /*b110*/  VIADD R7, R7, 0xfffffffe ;  /* 0xfffffffe07077836 */ /* 0x000fe40000000000 */
[----:B------:R-:W-:Y:S01]  /*b120*/  IMAD.MOV.U32 R11, RZ, RZ, R8 ;  /* 0x000000ffff0b7224 */ /* 0x000fe200078e0008 */
[----:B------:R-:W-:Y:S06]  /*b130*/  @P1 BRA `(.L_x_12217) ;  /* 0xfffffff400001947 */ /* 0x000fec000383ffff */
[----:B------:R-:W-:Y:S05]  /*b140*/  BSYNC B0 ;  /* 0x0000000000007941 */ /* 0x000fea0003800000 */
.L_x_12190:
        /* <DEDUP_REMOVED lines=26> */
[----:B------:R-:W-:-:S05]  /*b2f0*/  IADD3 R2, -R11, RZ, RZ ;  /* 0x000000ff0b027210 */ /* 0x000fca0007ffe1ff */
[----:B------:R-:W-:-:S07]  /*b300*/  IMAD R7, R10, R2, R7 ;  /* 0x000000020a077224 */ /* 0x000fce00078e0207 */
.L_x_12219:
[----:B------:R-:W2:Y:S01]  /*b310*/  SYNCS.PHASECHK.TRANS64.TRYWAIT P0, [UR38+0x30848], R9 ;  /* 0x03084809ff0075a7 */ /* 0x000ea20008000166 */
[----:B------:R-:W-:Y:S01]  /*b320*/  BSSY B1, `(.L_x_12220) ;  /* 0x0000003000017945 */ /* 0x000fe20003800000 */
[----:B------:R-:W-:-:S03]  /*b330*/  ISETP.NE.AND P1, PT, R27, RZ, PT ;  /* 0x000000ff1b00720c */ /* 0x000fc60003f25270 */
[----:B--2---:R-:W-:Y:S10]  /*b340*/  @!P0 BRA `(.L_x_12221) ;  /* 0x0000001c00488947 */ /* 0x004ff40003800000 */
.L_x_12283:
[----:B------:R-:W-:Y:S05]  /*b350*/  BSYNC B1 ;  /* 0x0000000000017941 */ /* 0x000fea0003800000 */
.L_x_12220:
[----:B------:R-:W-:Y:S04]  /*b360*/  BSSY B1, `(.L_x_12222) ;  /* 0x0000007000017945 */ /* 0x000fe80003800000 */
[----:B------:R-:W-:Y:S05]  /*b370*/  @P1 BRA `(.L_x_12223) ;  /* 0x0000000000141947 */ /* 0x000fea0003800000 */
[----:B------:R-:W-:Y:S01]  /*b380*/  ISETP.NE.AND P0, PT, R6, RZ, PT ;  /* 0x000000ff0600720c */ /* 0x000fe20003f05270 */
[----:B--2---:R-:W-:-:S04]  /*b390*/  IMAD.MOV.U32 R2, RZ, RZ, 0x6000 ;  /* 0x00006000ff027424 */ /* 0x004fc800078e00ff */
[----:B------:R3:W-:Y:S08]  /*b3a0*/  SYNCS.ARRIVE.TRANS64 RZ, [UR38+0x30838], R2 ;  /* 0x03083802ffff79a7 */ /* 0x0007f00008000026 */
[----:B---3--:R-:W-:Y:S05]  /*b3b0*/  @!P0 BRA `(.L_x_12223) ;  /* 0x0000000000048947 */ /* 0x008fea0003800000 */
[----:B------:R-:W-:Y:S01]  /*b3c0*/  BPT.TRAP 0x1 ;  /* 0x000000040000795c */ /* 0x000fe20000300000 */
.L_x_12223:
[----:B------:R-:W-:Y:S05]  /*b3d0*/  BSYNC B1 ;  /* 0x0000000000017941 */ /* 0x000fea0003800000 */
.L_x_12222:
[----:B-1----:R-:W-:Y:S01]  /*b3e0*/  IMAD.MOV.U32 R5, RZ, RZ, RZ ;  /* 0x000000ffff057224 */ /* 0x002fe200078e00ff */
[----:B------:R-:W-:Y:S01]  /*b3f0*/  ULDC.64 UR4, c[0x0][0x198] ;  /* 0x0000660000047ab9 */ /* 0x000fe20000000a00 */
[----:B------:R-:W-:Y:S01]  /*b400*/  PLOP3.LUT P0, PT, PT, PT, PT, 0x80, 0x0 ;  /* 0x000000000000781c */ /* 0x000fe20003f0f070 */
[----:B------:R-:W-:Y:S01]  /*b410*/  UIADD3 UR4, UP0, UR4, 0x370, URZ ;  /* 0x0000037004047890 */ /* 0x000fe2000ff1e03f */
[----:B--2---:R-:W-:Y:S01]  /*b420*/  IMAD R2, R7, 0xc0, RZ ;  /* 0x000000c007027824 */ /* 0x004fe200078e02ff */
[----:B------:R-:W-:Y:S01]  /*b430*/  R2UR UR10, R5 ;  /* 0x00000000050a72ca */ /* 0x000fe200000e0000 */
[----:B------:R-:W-:Y:S02]  /*b440*/  UIADD3 UR8, UR38, 0x18400, URZ ;  /* 0x0001840026087890 */ /* 0x000fe4000fffe03f */
[----:B------:R-:W-:Y:S02]  /*b450*/  UIADD3 UR9, UR38, 0x30838, URZ ;  /* 0x0003083826097890 */ /* 0x000fe4000fffe03f */
[----:B------:R-:W-:Y:S01]  /*b460*/  UIADD3.X UR5, URZ, UR5, URZ, UP0, !UPT ;  /* 0x000000053f057290 */ /* 0x000fe200087fe43f */
[----:B------:R-:W-:Y:S01]  /*b470*/  UMOV UR6, 0x0 ;  /* 0x0000000000067882 */ /* 0x000fe20000000000 */
[----:B------:R-:W-:-:S10]  /*b480*/  UMOV UR7, 0x14f00000 ;  /* 0x14f0000000077882 */ /* 0x000fd40000000000 */
.L_x_12224:
        /* <DEDUP_REMOVED lines=11> */
.L_x_12284:
[----:B------:R-:W-:Y:S05]  /*b540*/  BSYNC B1 ;  /* 0x0000000000017941 */ /* 0x000fea0003800000 */
.L_x_12225:
[----:B------:R-:W-:Y:S01]  /*b550*/  BSSY B1, `(.L_x_12227) ;  /* 0x0000009000017945 */ /* 0x000fe20003800000 */
[----:B-1----:R-:W-:Y:S02]  /*b560*/  IMAD.MOV.U32 R2, RZ, RZ, 0x0 ;  /* 0x00000000ff027424 */ /* 0x002fe400078e00ff */
[----:B------:R-:W-:Y:S01]  /*b570*/  IMAD.MOV.U32 R3, RZ, RZ, 0x14f00000 ;  /* 0x14f00000ff037424 */ /* 0x000fe200078e00ff */
[----:B------:R-:W-:Y:S06]  /*b580*/  @P1 BRA `(.L_x_12228) ;  /* 0x0000000000141947 */ /* 0x000fec0003800000 */
[----:B------:R-:W-:Y:S01]  /*b590*/  ISETP.NE.AND P0, PT, R6, RZ, PT ;  /* 0x000000ff0600720c */ /* 0x000fe20003f05270 */
[----:B------:R-:W-:-:S04]  /*b5a0*/  IMAD.MOV.U32 R9, RZ, RZ, 0x6000 ;  /* 0x00006000ff097424 */ /* 0x000fc800078e00ff */
[----:B------:R1:W-:Y:S08]  /*b5b0*/  SYNCS.ARRIVE.TRANS64 RZ, [UR38+0x30850], R9 ;  /* 0x03085009ffff79a7 */ /* 0x0003f00008000026 */
[----:B-1----:R-:W-:Y:S05]  /*b5c0*/  @!P0 BRA `(.L_x_12228) ;  /* 0x0000000000048947 */ /* 0x002fea0003800000 */
[----:B------:R-:W-:Y:S01]  /*b5d0*/  BPT.TRAP 0x1 ;  /* 0x000000040000795c */ /* 0x000fe20000300000 */
.L_x_12228:
[----:B------:R-:W-:Y:S05]  /*b5e0*/  BSYNC B1 ;  /* 0x0000000000017941 */ /* 0x000fea0003800000 */
.L_x_12227:
        /* <DEDUP_REMOVED lines=10> */
.L_x_12229:
        /* <DEDUP_REMOVED lines=10> */
.L_x_12218:
[----:B------:R-:W-:Y:S05]  /*b730*/  BSYNC B0 ;  /* 0x0000000000007941 */ /* 0x000fea0003800000 */
.L_x_12189:
[----:B------:R-:W-:Y:S01]  /*b740*/  LOP3.LUT P0, RZ, R17, 0x2, RZ, 0xc0, !PT ;  /* 0x0000000211ff7812 */ /* 0x000fe2000780c0ff */
[----:B------:R-:W-:-:S12]  /*b750*/  BSSY B0, `(.L_x_12230) ;  /* 0x0000027000007945 */ /* 0x000fd80003800000 */
[----:B------:R-:W-:Y:S05]  /*b760*/  @!P0 BRA `(.L_x_12231) ;  /* 0x0000000000948947 */ /* 0x000fea0003800000 */
[----:B------:R-:W-:Y:S01]  /*b770*/  LEA R3, R0, UR38, 0x3 ;  /* 0x0000002600037c11 */ /* 0x000fe2000f8e18ff */
[----:B------:R-:W-:Y:S01]  /*b780*/  BSSY B1, `(.L_x_12232) ;  /* 0x0000005000017945 */ /* 0x000fe20003800000 */
[----:B------:R-:W-:Y:S02]  /*b790*/  SHF.L.U32 R2, R8, 0x1f, RZ ;  /* 0x0000001f08027819 */ /* 0x000fe400000006ff */
[----:B------:R-:W-:Y:S02]  /*b7a0*/  ISETP.NE.AND P1, PT, R27, RZ, PT ;  /* 0x000000ff1b00720c */ /* 0x000fe40003f25270 */
[----:B------:R-:W1:Y:S02]  /*b7b0*/  SYNCS.PHASECHK.TRANS64.TRYWAIT P0, [R3+URZ+0x30860], R2 ;  /* 0x03086002030075a7 */ /* 0x000e64000800017f */
[----:B-1----:R-:W-:Y:S09]  /*b7c0*/  @!P0 BRA `(.L_x_12233) ;  /* 0x0000001800588947 */ /* 0x002ff20003800000 */
.L_x_12285:
[----:B------:R-:W-:Y:S05]  /*b7d0*/  BSYNC B1 ;  /* 0x0000000000017941 */ /* 0x000fea0003800000 */
.L_x_12232:
        /* <DEDUP_REMOVED lines=8> */
.L_x_12235:
[----:B------:R-:W-:Y:S05]  /*b860*/  BSYNC B1 ;  /* 0x0000000000017941 */ /* 0x000fea0003800000 */
.L_x_12234:
        /* <DEDUP_REMOVED lines=13> */
.L_x_12236:
        /* <DEDUP_REMOVED lines=8> */
.L_x_12231:
[----:B------:R-:W-:Y:S05]  /*b9c0*/  BSYNC B0 ;  /* 0x0000000000007941 */ /* 0x000fea0003800000 */
.L_x_12230:
[----:B------:R-:W-:Y:S02]  /*b9d0*/  VIADD R0, R0, 0x1 ;  /* 0x0000000100007836 */ /* 0x000fe40000000000 */
[----:B-1----:R-:W-:-:S03]  /*b9e0*/  IMAD.MOV.U32 R2, RZ, RZ, RZ ;  /* 0x000000ffff027224 */ /* 0x002fc600078e00ff */
[----:B------:R-:W-:-:S04]  /*b9f0*/  ISETP.NE.AND P0, PT, R0, 0x2, PT ;  /* 0x000000020000780c */ /* 0x000fc80003f05270 */
[----:B------:R-:W-:Y:S02]  /*ba00*/  SEL R3, RZ, 0x1, P0 ;  /* 0x00000001ff037807 */ /* 0x000fe40000000000 */
[----:B------:R-:W-:Y:S02]  /*ba10*/  SEL R0, R0, RZ, P0 ;  /* 0x000000ff00007207 */ /* 0x000fe40000000000 */
[----:B------:R-:W-:-:S07]  /*ba20*/  LOP3.LUT R8, R8, R3, RZ, 0x3c, !PT ;  /* 0x0000000308087212 */ /* 0x000fce00078e3cff */
.L_x_12175:
[----:B------:R-:W1:Y:S01]  /*ba30*/  S2R R4, SR_CgaCtaId ;  /* 0x0000000000047919 */ /* 0x000e620000008800 */
[----:B------:R-:W-:Y:S02]  /*ba40*/  MOV R3, 0x400 ;  /* 0x0000040000037802 */ /* 0x000fe40000000f00 */
[----:B------:R-:W-:Y:S02]  /*ba50*/  SHF.L.U32 R2, R2, 0x1f, RZ ;  /* 0x0000001f02027819 */ /* 0x000fe400000006ff */
[----:B-1----:R-:W-:-:S04]  /*ba60*/  LEA R7, R4, R3, 0x18 ;  /* 0x0000000304077211 */ /* 0x002fc800078ec0ff */
[----:B------:R-:W1:Y:S02]  /*ba70*/  SYNCS.PHASECHK.TRANS64.TRYWAIT P0, [R7+URZ+0x30820], R2 ;  /* 0x03082002070075a7 */ /* 0x000e64000800017f */
[----:B-1----:R-:W-:Y:S05]  /*ba80*/  @!P0 BRA `(.L_x_12237) ;  /* 0x0000001400bc8947 */ /* 0x002fea0003800000 */
.L_x_12286:
[----:B------:R-:W-:-:S03]  /*ba90*/  UMOV UR4, 0xffffffff ;  /* 0xffffffff00047882 */ /* 0x000fc60000000000 */
[----:B------:R-:W-:Y:S05]  /*baa0*/  BRA.DIV UR4, `(.L_x_12238) ;  /* 0x0000001604c87947 */ /* 0x000fea000b800000 */
[----:B------:R2:W3:Y:S02]  /*bab0*/  SHFL.IDX PT, R14, R29, RZ, 0x1f ;  /* 0x00001fff1d0e7589 */ /* 0x0004e400000e0000 */
.L_x_12289:
[----:B---3--:R-:W-:-:S13]  /*bac0*/  ISETP.NE.AND P0, PT, R14, RZ, PT ;  /* 0x000000ff0e00720c */ /* 0x008fda0003f05270 */
[----:B------:R-:W-:Y:S05]  /*bad0*/  @P0 BRA `(.L_x_12147) ;  /* 0x0000000000840947 */ /* 0x000fea0003800000 */
[----:B------:R-:W-:-:S03]  /*bae0*/  UMOV UR4, 0xffffffff ;  /* 0xffffffff00047882 */ /* 0x000fc60000000000 */
[----:B------:R-:W-:Y:S05]  /*baf0*/  BRA.DIV UR4, `(.L_x_12239) ;  /* 0x0000001604dc7947 */ /* 0x000fea000b800000 */
[----:B------:R-:W-:-:S13]  /*bb00*/  ELECT P6, URZ, PT ;  /* 0x00000000003f782f */ /* 0x000fda00038c0000 */
.L_x_12292:
[----:B------:R-:W-:Y:S05]  /*bb10*/  @!P6 BRA `(.L_x_12147) ;  /* 0x000000000074e947 */ /* 0x000fea0003800000 */
[----:B------:R-:W-:-:S04]  /*bb20*/  LOP3.LUT R26, R26, 0x2, RZ, 0xfc, !PT ;  /* 0x000000021a1a7812 */ /* 0x000fc800078efcff */
[----:B------:R-:W-:-:S13]  /*bb30*/  ISETP.NE.AND P2, PT, R26, 0x3, PT ;  /* 0x000000031a00780c */ /* 0x000fda0003f45270 */
[----:B------:R-:W-:Y:S05]  /*bb40*/  @!P2 BRA `(.L_x_12240) ;  /* 0x000000000004a947 */ /* 0x000fea0003800000 */
[----:B------:R-:W-:Y:S01]  /*bb50*/  BPT.TRAP 0x1 ;  /* 0x000000040000795c */ /* 0x000fe20000300000 */
.L_x_12240:
[----:B------:R-:W-:Y:S01]  /*bb60*/  VIADD R9, R7, 0x30840 ;  /* 0x0003084007097836 */ /* 0x000fe20000000000 */
[----:B------:R-:W-:Y:S02]  /*bb70*/  SHF.L.U32 R4, R8, 0x1f, RZ ;  /* 0x0000001f08047819 */ /* 0x000fe400000006ff */
[C---:B-1----:R-:W-:Y:S01]  /*bb80*/  IADD3 R2, R0.reuse, 0x1, RZ ;  /* 0x0000000100027810 */ /* 0x042fe20007ffe0ff */
        /* <DEDUP_REMOVED lines=9> */
.L_x_12293:
[----:B------:R-:W3:Y:S02]  /*bc20*/  SYNCS.PHASECHK.TRANS64.TRYWAIT P0, [R3+URZ], R2 ;  /* 0x00000002030075a7 */ /* 0x000ee4000800017f */
[----:B---3--:R-:W-:Y:S05]  /*bc30*/  @!P0 BRA `(.L_x_12242) ;  /* 0x0000001400c08947 */ /* 0x008fea0003800000 */
.L_x_12294:
[----:B------:R-:W-:Y:S05]  /*bc40*/  @!P2 BRA `(.L_x_12243) ;  /* 0x000000000004a947 */ /* 0x000fea0003800000 */
[----:B------:R-:W-:Y:S01]  /*bc50*/  BPT.TRAP 0x1 ;  /* 0x000000040000795c */ /* 0x000fe20000300000 */
.L_x_12243:
[----:B---3--:R-:W-:-:S04]  /*bc60*/  VIADD R3, R7, 0x30860 ;  /* 0x0003086007037836 */ /* 0x008fc80000000000 */
[----:B-1----:R-:W-:-:S04]  /*bc70*/  IMAD R5, R0, 0x8, R3 ;  /* 0x0000000800057824 */ /* 0x002fc800078e0203 */
[----:B------:R-:W1:Y:S02]  /*bc80*/  SYNCS.PHASECHK.TRANS64.TRYWAIT P0, [R5+URZ], R4 ;  /* 0x00000004050075a7 */ /* 0x000e64000800017f */
[----:B-1----:R-:W-:Y:S05]  /*bc90*/  @!P0 BRA `(.L_x_12244) ;  /* 0x0000001400bc8947 */ /* 0x002fea0003800000 */
.L_x_12295:
[----:B------:R-:W-:-:S07]  /*bca0*/  IMAD R3, R6, 0x8, R3 ;  /* 0x0000000806037824 */ /* 0x000fce00078e0203 */
.L_x_12245:
[----:B---3--:R3:W4:Y:S02]  /*bcb0*/  SYNCS.PHASECHK.TRANS64.TRYWAIT P0, [R3+URZ], R2 ;  /* 0x00000002030075a7 */ /* 0x008724000800017f */
[----:B----4-:R-:W-:Y:S05]  /*bcc0*/  @!P0 NANOSLEEP.SYNCS 0x989680 ;  /* 0x009896800000895d */ /* 0x010fea0003900000 */
[----:B------:R-:W4:Y:S02]  /*bcd0*/  @!P0 SYNCS.PHASECHK.TRANS64 P0, [R3+URZ], R2 ;  /* 0x00000002030085a7 */ /* 0x000f24000800007f */
[----:B----4-:R-:W-:Y:S05]  /*bce0*/  @!P0 BRA `(.L_x_12245) ;  /* 0xfffffffc00f08947 */ /* 0x010fea000383ffff */
.L_x_12147:
[----:B------:R-:W-:Y:S05]  /*bcf0*/  BSYNC B6 ;  /* 0x0000000000067941 */ /* 0x000fea0003800000 */
.L_x_12144:
[----:B------:R-:W-:Y:S05]  /*bd00*/  EXIT ;  /* 0x000000000000794d */ /* 0x000fea0003800000 */
.L_x_12151:
[----:B0-----:R-:W-:-:S04]  /*bd10*/  IMAD.U32 R3, RZ, RZ, UR36 ;  /* 0x00000024ff037e24 */ /* 0x001fc8000f8e00ff */
[----:B------:R0:W1:Y:S03]  /*bd20*/  SYNCS.PHASECHK.TRANS64.TRYWAIT P1, [R3+URZ+0x30800], R2 ;  /* 0x03080002030075a7 */ /* 0x000066000802017f */
[----:B-1----:R-:W-:Y:S05]  /*bd30*/  @!P1 NANOSLEEP.SYNCS 0x989680 ;  /* 0x009896800000995d */ /* 0x002fea0003900000 */
[----:B------:R-:W1:Y:S02]  /*bd40*/  @!P1 SYNCS.PHASECHK.TRANS64 P1, [R3+URZ+0x30800], R2 ;  /* 0x03080002030095a7 */ /* 0x000e64000802007f */
[----:B-1----:R-:W-:Y:S05]  /*bd50*/  @!P1 BRA `(.L_x_12151) ;  /* 0xfffffffc00ec9947 */ /* 0x002fea000383ffff */
[----:B------:R-:W-:Y:S05]  /*bd60*/  BRA `(.L_x_12246) ;  /* 0xffffff5000f47947 */ /* 0x000fea000383ffff */
.L_x_12155:
[----:B0-----:R-:W-:-:S04]  /*bd70*/  IMAD.U32 R3, RZ, RZ, UR36 ;  /* 0x00000024ff037e24 */ /* 0x001fc8000f8e00ff */
[----:B------:R0:W2:Y:S03]  /*bd80*/  SYNCS.PHASECHK.TRANS64.TRYWAIT P2, [R3+URZ+0x30830], R2 ;  /* 0x03083002030075a7 */ /* 0x0000a6000804017f */
[----:B--2---:R-:W-:Y:S05]  /*bd90*/  @!P2 NANOSLEEP.SYNCS 0x989680 ;  /* 0x009896800000a95d */ /* 0x004fea0003900000 */
[----:B------:R-:W2:Y:S02]  /*bda0*/  @!P2 SYNCS.PHASECHK.TRANS64 P2, [R3+URZ+0x30830], R2 ;  /* 0x030830020300a5a7 */ /* 0x000ea4000804007f */
[----:B--2---:R-:W-:Y:S05]  /*bdb0*/  @!P2 BRA `(.L_x_12155) ;  /* 0xfffffffc00eca947 */ /* 0x004fea000383ffff */
[----:B------:R-:W-:Y:S05]  /*bdc0*/  BRA `(.L_x_12154) ;  /* 0xffffff5400247947 */ /* 0x000fea000383ffff */
.L_x_12160:
[----:B--2---:R2:W3:Y:S02]  /*bdd0*/  SYNCS.PHASECHK.TRANS64.TRYWAIT P2, [R3+URZ+0x30830], R2 ;  /* 0x03083002030075a7 */ /* 0x0044e4000804017f */
[----:B---3--:R-:W-:Y:S05]  /*bde0*/  @!P2 NANOSLEEP.SYNCS 0x989680 ;  /* 0x009896800000a95d */ /* 0x008fea0003900000 */
[----:B------:R-:W3:Y:S02]  /*bdf0*/  @!P2 SYNCS.PHASECHK.TRANS64 P2, [R3+URZ+0x30830], R2 ;  /* 0x030830020300a5a7 */ /* 0x000ee4000804007f */
[----:B---3--:R-:W-:Y:S05]  /*be00*/  @!P2 BRA `(.L_x_12160) ;  /* 0xfffffffc00f0a947 */ /* 0x008fea000383ffff */
[----:B------:R-:W-:Y:S05]  /*be10*/  BRA `(.L_x_12157) ;  /* 0xffffff8400307947 */ /* 0x000fea000383ffff */
.L_x_12164:
[----:B-1----:R-:W-:-:S04]  /*be20*/  IMAD.U32 R3, RZ, RZ, UR5 ;  /* 0x00000005ff037e24 */ /* 0x002fc8000f8e00ff */
[----:B------:R1:W2:Y:S03]  /*be30*/  SYNCS.PHASECHK.TRANS64.TRYWAIT P2, [R3+URZ+0x30850], R2 ;  /* 0x03085002030075a7 */ /* 0x0002a6000804017f */
[----:B--2---:R-:W-:Y:S05]  /*be40*/  @!P2 NANOSLEEP.SYNCS 0x989680 ;  /* 0x009896800000a95d */ /* 0x004fea0003900000 */
[----:B------:R-:W2:Y:S02]  /*be50*/  @!P2 SYNCS.PHASECHK.TRANS64 P2, [R3+URZ+0x30850], R2 ;  /* 0x030850020300a5a7 */ /* 0x000ea4000804007f */
[----:B--2---:R-:W-:Y:S05]  /*be60*/  @!P2 BRA `(.L_x_12164) ;  /* 0xfffffffc00eca947 */ /* 0x004fea000383ffff */
[----:B------:R-:W-:Y:S05]  /*be70*/  BRA `(.L_x_12161) ;  /* 0xffffff8400b47947 */ /* 0x000fea000383ffff */
.L_x_12169:
[----:B--2---:R2:W3:Y:S02]  /*be80*/  SYNCS.PHASECHK.TRANS64.TRYWAIT P0, [R11+URZ+0x30850], R12 ;  /* 0x0308500c0b0075a7 */ /* 0x0044e4000800017f */
[----:B---3--:R-:W-:Y:S05]  /*be90*/  @!P0 NANOSLEEP.SYNCS 0x989680 ;  /* 0x009896800000895d */ /* 0x008fea0003900000 */
[----:B------:R-:W3:Y:S02]  /*bea0*/  @!P0 SYNCS.PHASECHK.TRANS64 P0, [R11+URZ+0x30850], R12 ;  /* 0x0308500c0b0085a7 */ /* 0x000ee4000800007f */
[----:B---3--:R-:W-:Y:S05]  /*beb0*/  @!P0 BRA `(.L_x_12169) ;  /* 0xfffffffc00f08947 */ /* 0x008fea000383ffff */
[----:B------:R-:W-:Y:S05]  /*bec0*/  BRA `(.L_x_12168) ;  /* 0xffffffac00787947 */ /* 0x000fea000383ffff */
.L_x_12180:
[----:B------:R-:W-:Y:S02]  /*bed0*/  IMAD.MOV.U32 R13, RZ, RZ, R29 ;  /* 0x000000ffff0d7224 */ /* 0x000fe400078e001d */
[----:B------:R-:W-:Y:S02]  /*bee0*/  IMAD.MOV.U32 R12, RZ, RZ, RZ ;  /* 0x000000ffff0c7224 */ /* 0x000fe400078e00ff */
[----:B------:R-:W-:Y:S02]  /*bef0*/  IMAD.MOV.U32 R11, RZ, RZ, 0x1f ;  /* 0x0000001fff0b7424 */ /* 0x000fe400078e00ff */
[----:B------:R-:W-:-:S07]  /*bf00*/  IMAD.MOV.U32 R15, RZ, RZ, -0x1 ;  /* 0xffffffffff0f7424 */ /* 0x000fce00078e00ff */
[----:B------:R-:W-:Y:S05]  /*bf10*/  WARPSYNC.COLLECTIVE R15, `(.L_x_12247) ;  /* 0x000000000f087348 */ /* 0x000fea0003c00000 */
[----:B------:R0:W1:Y:S02]  /*bf20*/  SHFL.IDX P6, R14, R13, R12, R11 ;  /* 0x0000000c0d0e7389 */ /* 0x00006400000c000b */
[----:B01----:R-:W-:Y:S01]  /*bf30*/  ENDCOLLECTIVE ;  /* 0x000000000000791b */ /* 0x003fe20003800000 */
.L_x_12247:
[----:B------:R-:W-:Y:S05]  /*bf40*/  BRA `(.L_x_12248) ;  /* 0xffffffd000e87947 */ /* 0x000fea000383ffff */
.L_x_12182:
[----:B------:R-:W-:Y:S01]  /*bf50*/  BSSY B0, `(.L_x_12249) ;  /* 0x0000006000007945 */ /* 0x000fe20003800000 */
[----:B------:R-:W-:-:S07]  /*bf60*/  IMAD.MOV.U32 R15, RZ, RZ, -0x1 ;  /* 0xffffffffff0f7424 */ /* 0x000fce00078e00ff */
[----:B0-----:R-:W-:Y:S05]  /*bf70*/  WARPSYNC.COLLECTIVE R15, `(.L_x_12250) ;  /* 0x000000000f0c7348 */ /* 0x001fea0003c00000 */
[----:B------:R-:W-:Y:S02]  /*bf80*/  ELECT P6, UR62, PT ;  /* 0x00000000003e782f */ /* 0x000fe400038c0000 */
[----:B------:R-:W-:Y:S01]  /*bf90*/  MOV R14, UR62 ;  /* 0x0000003e000e7c02 */ /* 0x000fe20008000f00 */
[----:B0-----:R-:W-:Y:S10]  /*bfa0*/  ENDCOLLECTIVE ;  /* 0x000000000000791b */ /* 0x001ff40003800000 */
.L_x_12250:
[----:B------:R-:W-:Y:S05]  /*bfb0*/  BSYNC B0 ;  /* 0x0000000000007941 */ /* 0x000fea0003800000 */
.L_x_12249:
[----:B------:R-:W-:Y:S05]  /*bfc0*/  BRA `(.L_x_12251) ;  /* 0xffffffd000e87947 */ /* 0x000fea000383ffff */
.L_x_12184:
[----:B--2---:R-:W-:-:S04]  /*bfd0*/  MOV R3, UR38 ;  /* 0x0000002600037c02 */ /* 0x004fc80008000f00 */
[----:B------:R2:W3:Y:S03]  /*bfe0*/  SYNCS.PHASECHK.TRANS64.TRYWAIT P0, [R3+URZ+0x30840], R0 ;  /* 0x03084000030075a7 */ /* 0x0004e6000800017f */
[----:B---3--:R-:W-:Y:S05]  /*bff0*/  @!P0 NANOSLEEP.SYNCS 0x989680 ;  /* 0x009896800000895d */ /* 0x008fea0003900000 */
[----:B------:R-:W3:Y:S02]  /*c000*/  @!P0 SYNCS.PHASECHK.TRANS64 P0, [R3+URZ+0x30840], R0 ;  /* 0x03084000030085a7 */ /* 0x000ee4000800007f */
[----:B---3--:R-:W-:Y:S05]  /*c010*/  @!P0 BRA `(.L_x_12184) ;  /* 0xfffffffc00ec8947 */ /* 0x008fea000383ffff */
[----:B------:R-:W-:Y:S05]  /*c020*/  BRA `(.L_x_12252) ;  /* 0xffffffd400387947 */ /* 0x000fea000383ffff */
.L_x_12187:
[----:B------:R-:W-:Y:S02]  /*c030*/  IMAD.MOV.U32 R13, RZ, RZ, R10 ;  /* 0x000000ffff0d7224 */ /* 0x000fe400078e000a */
[----:B------:R-:W-:Y:S02]  /*c040*/  IMAD.MOV.U32 R12, RZ, RZ, RZ ;  /* 0x000000ffff0c7224 */ /* 0x000fe400078e00ff */
[----:B------:R-:W-:Y:S02]  /*c050*/  IMAD.MOV.U32 R11, RZ, RZ, 0x181f ;  /* 0x0000181fff0b7424 */ /* 0x000fe400078e00ff */
[----:B------:R-:W-:Y:S02]  /*c060*/  IMAD.MOV.U32 R15, RZ, RZ, -0x1 ;  /* 0xffffffffff0f7424 */ /* 0x000fe400078e00ff */
[----:B------:R-:W-:-:S07]  /*c070*/  IMAD R6, R21, 0xc0, R6 ;  /* 0x000000c015067824 */ /* 0x000fce00078e0206 */
[----:B0-----:R-:W-:Y:S05]  /*c080*/  WARPSYNC.COLLECTIVE R15, `(.L_x_12253) ;  /* 0x000000000f087348 */ /* 0x001fea0003c00000 */
[----:B------:R1:W2:Y:S02]  /*c090*/  SHFL.IDX P6, R14, R13, R12, R11 ;  /* 0x0000000c0d0e7389 */ /* 0x0002a400000c000b */
[----:B012---:R-:W-:Y:S01]  /*c0a0*/  ENDCOLLECTIVE ;  /* 0x000000000000791b */ /* 0x007fe20003800000 */
.L_x_12253:
[----:B------:R-:W-:Y:S02]  /*c0b0*/  IMAD.MOV.U32 R13, RZ, RZ, R9 ;  /* 0x000000ffff0d7224 */ /* 0x000fe400078e0009 */
[----:B------:R-:W-:-:S07]  /*c0c0*/  IMAD.MOV.U32 R2, RZ, RZ, R14 ;  /* 0x000000ffff027224 */ /* 0x000fce00078e000e */
[----:B------:R-:W-:Y:S05]  /*c0d0*/  WARPSYNC.COLLECTIVE R15, `(.L_x_12254) ;  /* 0x000000000f087348 */ /* 0x000fea0003c00000 */
[----:B------:R0:W1:Y:S02]  /*c0e0*/  SHFL.IDX P6, R14, R13, R12, R11 ;  /* 0x0000000c0d0e7389 */ /* 0x00006400000c000b */
[----:B01----:R-:W-:Y:S01]  /*c0f0*/  ENDCOLLECTIVE ;  /* 0x000000000000791b */ /* 0x003fe20003800000 */
.L_x_12254:
[----:B------:R-:W-:Y:S02]  /*c100*/  ULDC UR4, c[0x0][0x288] ;  /* 0x0000a20000047ab9 */ /* 0x000fe40000000800 */
[----:B------:R-:W-:-:S05]  /*c110*/  IMAD R5, R20, UR4, RZ ;  /* 0x0000000414057c24 */ /* 0x000fca000f8e02ff */
[----:B------:R-:W-:Y:S01]  /*c120*/  ISETP.GE.AND P1, PT, R6, R5, PT ;  /* 0x000000050600720c */ /* 0x000fe20003f26270 */
[----:B------:R-:W-:Y:S02]  /*c130*/  IMAD.MOV.U32 R13, RZ, RZ, R10 ;  /* 0x000000ffff0d7224 */ /* 0x000fe400078e000a */
[----:B------:R-:W-:-:S10]  /*c140*/  IMAD.MOV.U32 R12, RZ, RZ, 0x1 ;  /* 0x00000001ff0c7424 */ /* 0x000fd400078e00ff */
[----:B------:R-:W-:Y:S02]  /*c150*/  @!P1 LEA R28, R4, UR38, 0x1 ;  /* 0x00000026041c9c11 */ /* 0x000fe4000f8e08ff */
[----:B------:R-:W-:-:S05]  /*c160*/  @!P1 LEA R14, P2, R7, R14, 0x1 ;  /* 0x0000000e070e9211 */ /* 0x000fca00078408ff */
[----:B------:R-:W-:Y:S02]  /*c170*/  @!P1 IMAD.X R3, RZ, RZ, R2, P2 ;  /* 0x000000ffff039224 */ /* 0x000fe400010e0602 */
[----:B------:R-:W-:Y:S02]  /*c180*/  @!P1 IMAD.MOV.U32 R2, RZ, RZ, R14 ;  /* 0x000000ffff029224 */ /* 0x000fe400078e000e */
[----:B------:R-:W-:-:S03]  /*c190*/  VIADD R14, R6, 0x10 ;  /* 0x00000010060e7836 */ /* 0x000fc60000000000 */
[----:B------:R-:W-:Y:S01]  /*c1a0*/  @!PT LDS RZ, [RZ] ;  /* 0x00000000fffff984 */ /* 0x000fe20000000800 */
[----:B------:R-:W-:Y:S01]  /*c1b0*/  @!PT LDS RZ, [RZ] ;  /* 0x00000000fffff984 */ /* 0x000fe20000000800 */
[----:B------:R-:W-:Y:S01]  /*c1c0*/  @!PT LDS RZ, [RZ] ;  /* 0x00000000fffff984 */ /* 0x000fe20000000800 */
[----:B------:R0:W-:Y:S02]  /*c1d0*/  @!P1 LDGSTS.E.BYPASS.LTC128B.128 [R28+0xc400], desc[UR42][R2.64], !P0 ;  /* 0x0c400000021c9fae */ /* 0x0001e4000c101d6a */
[----:B------:R-:W-:-:S13]  /*c1e0*/  ISETP.GE.AND P1, PT, R14, R5, PT ;  /* 0x000000050e00720c */ /* 0x000fda0003f26270 */
[----:B0-----:R-:W-:Y:S05]  /*c1f0*/  WARPSYNC.COLLECTIVE R15, `(.L_x_12255) ;  /* 0x000000000f087348 */ /* 0x001fea0003c00000 */
[----:B------:R1:W2:Y:S02]  /*c200*/  SHFL.IDX P6, R14, R13, R12, R11 ;  /* 0x0000000c0d0e7389 */ /* 0x0002a400000c000b */
[----:B012---:R-:W-:Y:S01]  /*c210*/  ENDCOLLECTIVE ;  /* 0x000000000000791b */ /* 0x007fe20003800000 */
.L_x_12255:
[----:B------:R-:W-:Y:S01]  /*c220*/  MOV R13, R9 ;  /* 0x00000009000d7202 */ /* 0x000fe20000000f00 */
[----:B------:R-:W-:-:S07]  /*c230*/  IMAD.MOV.U32 R21, RZ, RZ, R14 ;  /* 0x000000ffff157224 */ /* 0x000fce00078e000e */
[----:B------:R-:W-:Y:S05]  /*c240*/  WARPSYNC.COLLECTIVE R15, `(.L_x_12256) ;  /* 0x000000000f087348 */ /* 0x000fea0003c00000 */
[----:B------:R0:W1:Y:S02]  /*c250*/  SHFL.IDX P6, R14, R13, R12, R11 ;  /* 0x0000000c0d0e7389 */ /* 0x00006400000c000b */
[----:B01----:R-:W-:Y:S01]  /*c260*/  ENDCOLLECTIVE ;  /* 0x000000000000791b */ /* 0x003fe20003800000 */
.L_x_12256:
[----:B------:R-:W-:Y:S02]  /*c270*/  IMAD.MOV.U32 R13, RZ, RZ, R10 ;  /* 0x000000ffff0d7224 */ /* 0x000fe400078e000a */
[----:B------:R-:W-:Y:S02]  /*c280*/  IMAD.MOV.U32 R12, RZ, RZ, 0x2 ;  /* 0x00000002ff0c7424 */ /* 0x000fe400078e00ff */
[----:B------:R-:W-:Y:S02]  /*c290*/  IMAD.MOV.U32 R2, RZ, RZ, R14 ;  /* 0x000000ffff027224 */ /* 0x000fe400078e000e */
[----:B------:R-:W-:-:S03]  /*c2a0*/  VIADD R14, R6, 0x20 ;  /* 0x00000020060e7836 */ /* 0x000fc60000000000 */
[----:B------:R-:W-:Y:S02]  /*c2b0*/  @!P1 LEA R2, P3, R7, R2, 0x1 ;  /* 0x0000000207029211 */ /* 0x000fe400078608ff */
[----:B------:R-:W-:-:S13]  /*c2c0*/  ISETP.GE.AND P2, PT, R14, R5, PT ;  /* 0x000000050e00720c */ /* 0x000fda0003f46270 */
[----:B------:R-:W-:Y:S05]  /*c2d0*/  WARPSYNC.COLLECTIVE R15, `(.L_x_12257) ;  /* 0x000000000f087348 */ /* 0x000fea0003c00000 */
[----:B------:R0:W1:Y:S02]  /*c2e0*/  SHFL.IDX P6, R14, R13, R12, R11 ;  /* 0x0000000c0d0e7389 */ /* 0x00006400000c000b */
[----:B01----:R-:W-:Y:S01]  /*c2f0*/  ENDCOLLECTIVE ;  /* 0x000000000000791b */ /* 0x003fe20003800000 */
.L_x_12257:
[----:B------:R-:W-:Y:S01]  /*c300*/  @!P1 IMAD.X R3, RZ, RZ, R21, P3 ;  /* 0x000000ffff039224 */ /* 0x000fe200018e0615 */
[----:B------:R-:W-:-:S05]  /*c310*/  @!P1 LEA R21, R4, UR38, 0x1 ;  /* 0x0000002604159c11 */ /* 0x000fca000f8e08ff */
[----:B------:R-:W-:Y:S01]  /*c320*/  @!PT LDS RZ, [RZ] ;  /* 0x00000000fffff984 */ /* 0x000fe20000000800 */
[----:B------:R-:W-:Y:S01]  /*c330*/  @!PT LDS RZ, [RZ] ;  /* 0x00000000fffff984 */ /* 0x000fe20000000800 */
[----:B------:R-:W-:Y:S01]  /*c340*/  @!PT LDS RZ, [RZ] ;  /* 0x00000000fffff984 */ /* 0x000fe20000000800 */
[----:B------:R0:W-:Y:S01]  /*c350*/  @!P1 LDGSTS.E.BYPASS.LTC128B.128 [R21+0xcc00], desc[UR42][R2.64], !P0 ;  /* 0x0cc0000002159fae */ /* 0x0001e2000c101d6a */
[----:B------:R-:W-:Y:S02]  /*c360*/  IMAD.MOV.U32 R13, RZ, RZ, R9 ;  /* 0x000000ffff0d7224 */ /* 0x000fe400078e0009 */
[----:B------:R-:W-:-:S07]  /*c370*/  IMAD.MOV.U32 R20, RZ, RZ, R14 ;  /* 0x000000ffff147224 */ /* 0x000fce00078e000e */
[----:B0-----:R-:W-:Y:S05]  /*c380*/  WARPSYNC.COLLECTIVE R15, `(.L_x_12258) ;  /* 0x000000000f087348 */ /* 0x001fea0003c00000 */
[----:B------:R1:W2:Y:S02]  /*c390*/  SHFL.IDX P6, R14, R13, R12, R11 ;  /* 0x0000000c0d0e7389 */ /* 0x0002a400000c000b */
[----:B012---:R-:W-:Y:S01]  /*c3a0*/  ENDCOLLECTIVE ;  /* 0x000000000000791b */ /* 0x007fe20003800000 */
.L_x_12258:
[----:B------:R-:W-:Y:S02]  /*c3b0*/  IMAD.MOV.U32 R13, RZ, RZ, R10 ;  /* 0x000000ffff0d7224 */ /* 0x000fe400078e000a */
[----:B------:R-:W-:Y:S01]  /*c3c0*/  IMAD.MOV.U32 R12, RZ, RZ, 0x3 ;  /* 0x00000003ff0c7424 */ /* 0x000fe200078e00ff */
[----:B------:R-:W-:Y:S01]  /*c3d0*/  @!P2 LEA R2, P1, R7, R14, 0x1 ;  /* 0x0000000e0702a211 */ /* 0x000fe200078208ff */
[----:B------:R-:W-:-:S04]  /*c3e0*/  VIADD R14, R6, 0x30 ;  /* 0x00000030060e7836 */ /* 0x000fc80000000000 */
[----:B------:R-:W-:Y:S01]  /*c3f0*/  @!P2 IMAD.X R3, RZ, RZ, R20, P1 ;  /* 0x000000ffff03a224 */ /* 0x000fe200008e0614 */
[----:B------:R-:W-:-:S13]  /*c400*/  ISETP.GE.AND P1, PT, R14, R5, PT ;  /* 0x000000050e00720c */ /* 0x000fda0003f26270 */
[----:B------:R-:W-:Y:S05]  /*c410*/  WARPSYNC.COLLECTIVE R15, `(.L_x_12259) ;  /* 0x000000000f087348 */ /* 0x000fea0003c00000 */
[----:B------:R0:W1:Y:S02]  /*c420*/  SHFL.IDX P6, R14, R13, R12, R11 ;  /* 0x0000000c0d0e7389 */ /* 0x00006400000c000b */
[----:B01----:R-:W-:Y:S01]  /*c430*/  ENDCOLLECTIVE ;  /* 0x000000000000791b */ /* 0x003fe20003800000 */
.L_x_12259:
[----:B------:R-:W-:-:S05]  /*c440*/  @!P2 LEA R20, R4, UR38, 0x1 ;  /* 0x000000260414ac11 */ /* 0x000fca000f8e08ff */
[----:B------:R-:W-:Y:S01]  /*c450*/  @!PT LDS RZ, [RZ] ;  /* 0x00000000fffff984 */ /* 0x000fe20000000800 */
[----:B------:R-:W-:Y:S01]  /*c460*/  @!PT LDS RZ, [RZ] ;  /* 0x00000000fffff984 */ /* 0x000fe20000000800 */
[----:B------:R-:W-:Y:S01]  /*c470*/  @!PT LDS RZ, [RZ] ;  /* 0x00000000fffff984 */ /* 0x000fe20000000800 */
[----:B------:R0:W-:Y:S01]  /*c480*/  @!P2 LDGSTS.E.BYPASS.LTC128B.128 [R20+0xd400], desc[UR42][R2.64], !P0 ;  /* 0x0d4000000214afae */ /* 0x0001e2000c101d6a */
[----:B------:R-:W-:Y:S01]  /*c490*/  MOV R13, R9 ;  /* 0x00000009000d7202 */ /* 0x000fe20000000f00 */
[----:B------:R-:W-:-:S07]  /*c4a0*/  IMAD.MOV.U32 R21, RZ, RZ, R14 ;  /* 0x000000ffff157224 */ /* 0x000fce00078e000e */
[----:B0-----:R-:W-:Y:S05]  /*c4b0*/  WARPSYNC.COLLECTIVE R15, `(.L_x_12260) ;  /* 0x000000000f087348 */ /* 0x001fea0003c00000 */
[----:B------:R1:W2:Y:S02]  /*c4c0*/  SHFL.IDX P6, R14, R13, R12, R11 ;  /* 0x0000000c0d0e7389 */ /* 0x0002a400000c000b */
[----:B012---:R-:W-:Y:S01]  /*c4d0*/  ENDCOLLECTIVE ;  /* 0x000000000000791b */ /* 0x007fe20003800000 */
.L_x_12260:
        /* <DEDUP_REMOVED lines=9> */
.L_x_12261:
        /* <DEDUP_REMOVED lines=11> */
.L_x_12262:
        /* <DEDUP_REMOVED lines=9> */
.L_x_12263:
        /* <DEDUP_REMOVED lines=10> */
.L_x_12264:
        /* <DEDUP_REMOVED lines=9> */
.L_x_12265:
[----:B------:R-:W-:Y:S01]  /*c7e0*/  @!P1 IMAD.X R3, RZ, RZ, R21, P3 ;  /* 0x000000ffff039224 */ /* 0x000fe200018e0615 */
[----:B------:R-:W-:-:S05]  /*c7f0*/  @!P1 LEA R21, R4, UR38, 0x1 ;  /* 0x0000002604159c11 */ /* 0x000fca000f8e08ff */
[----:B------:R-:W-:Y:S01]  /*c800*/  @!PT LDS RZ, [RZ] ;  /* 0x00000000fffff984 */ /* 0x000fe20000000800 */
[----:B------:R-:W-:Y:S01]  /*c810*/  @!PT LDS RZ, [RZ] ;  /* 0x00000000fffff984 */ /* 0x000fe20000000800 */
[----:B------:R-:W-:Y:S01]  /*c820*/  @!PT LDS RZ, [RZ] ;  /* 0x00000000fffff984 */ /* 0x000fe20000000800 */
[----:B------:R0:W-:Y:S01]  /*c830*/  @!P1 LDGSTS.E.BYPASS.LTC128B.128 [R21+0xec00], desc[UR42][R2.64], !P0 ;  /* 0x0ec0000002159fae */ /* 0x0001e2000c101d6a */
[----:B------:R-:W-:Y:S01]  /*c840*/  IMAD.MOV.U32 R13, RZ, RZ, R9 ;  /* 0x000000ffff0d7224 */ /* 0x000fe200078e0009 */
[----:B0-----:R-:W-:Y:S01]  /*c850*/  @!P2 LEA R21, R4, UR38, 0x1 ;  /* 0x000000260415ac11 */ /* 0x001fe2000f8e08ff */
[----:B------:R-:W-:-:S07]  /*c860*/  IMAD.MOV.U32 R20, RZ, RZ, R14 ;  /* 0x000000ffff147224 */ /* 0x000fce00078e000e */
[----:B------:R-:W-:Y:S05]  /*c870*/  WARPSYNC.COLLECTIVE R15, `(.L_x_12266) ;  /* 0x000000000f087348 */ /* 0x000fea0003c00000 */
[----:B------:R0:W1:Y:S02]  /*c880*/  SHFL.IDX P6, R14, R13, R12, R11 ;  /* 0x0000000c0d0e7389 */ /* 0x00006400000c000b */
[----:B01----:R-:W-:Y:S01]  /*c890*/  ENDCOLLECTIVE ;  /* 0x000000000000791b */ /* 0x003fe20003800000 */
.L_x_12266:
[----:B------:R-:W-:Y:S02]  /*c8a0*/  IMAD.MOV.U32 R13, RZ, RZ, R10 ;  /* 0x000000ffff0d7224 */ /* 0x000fe400078e000a */
[----:B------:R-:W-:Y:S01]  /*c8b0*/  IMAD.MOV.U32 R12, RZ, RZ, 0x7 ;  /* 0x00000007ff0c7424 */ /* 0x000fe200078e00ff */
[----:B------:R-:W-:-:S13]  /*c8c0*/  @!P2 LEA R2, P1, R7, R14, 0x1 ;  /* 0x0000000e0702a211 */ /* 0x000fda00078208ff */
[----:B------:R-:W-:Y:S05]  /*c8d0*/  WARPSYNC.COLLECTIVE R15, `(.L_x_12267) ;  /* 0x000000000f087348 */ /* 0x000fea0003c00000 */
[----:B------:R0:W1:Y:S02]  /*c8e0*/  SHFL.IDX P6, R14, R13, R12, R11 ;  /* 0x0000000c0d0e7389 */ /* 0x00006400000c000b */
[----:B01----:R-:W-:Y:S01]  /*c8f0*/  ENDCOLLECTIVE ;  /* 0x000000000000791b */ /* 0x003fe20003800000 */
.L_x_12267:
[----:B------:R-:W-:-:S05]  /*c900*/  @!P2 IMAD.X R3, RZ, RZ, R20, P1 ;  /* 0x000000ffff03a224 */ /* 0x000fca00008e0614 */
[----:B------:R-:W-:Y:S01]  /*c910*/  @!PT LDS RZ, [RZ] ;  /* 0x00000000fffff984 */ /* 0x000fe20000000800 */
[----:B------:R-:W-:Y:S01]  /*c920*/  @!PT LDS RZ, [RZ] ;  /* 0x00000000fffff984 */ /* 0x000fe20000000800 */
[----:B------:R-:W-:Y:S01]  /*c930*/  @!PT LDS RZ, [RZ] ;  /* 0x00000000fffff984 */ /* 0x000fe20000000800 */
[----:B------:R0:W-:Y:S01]  /*c940*/  @!P2 LDGSTS.E.BYPASS.LTC128B.128 [R21+0xf400], desc[UR42][R2.64], !P0 ;  /* 0x0f4000000215afae */ /* 0x0001e2000c101d6a */
[----:B------:R-:W-:Y:S01]  /*c950*/  IMAD.MOV.U32 R13, RZ, RZ, R9 ;  /* 0x000000ffff0d7224 */ /* 0x000fe200078e0009 */
[----:B0-----:R-:W-:Y:S01]  /*c960*/  IADD3 R2, R6, 0x70, RZ ;  /* 0x0000007006027810 */ /* 0x001fe20007ffe0ff */
[----:B------:R-:W-:-:S03]  /*c970*/  IMAD.MOV.U32 R10, RZ, RZ, R14 ;  /* 0x000000ffff0a7224 */ /* 0x000fc600078e000e */
[----:B------:R-:W-:-:S13]  /*c980*/  ISETP.GE.AND P1, PT, R2, R5, PT ;  /* 0x000000050200720c */ /* 0x000fda0003f26270 */
[----:B------:R-:W-:Y:S05]  /*c990*/  WARPSYNC.COLLECTIVE R15, `(.L_x_12268) ;  /* 0x000000000f087348 */ /* 0x000fea0003c00000 */
[----:B------:R0:W1:Y:S02]  /*c9a0*/  SHFL.IDX P6, R14, R13, R12, R11 ;  /* 0x0000000c0d0e7389 */ /* 0x00006400000c000b */
[----:B01----:R-:W-:Y:S01]  /*c9b0*/  ENDCOLLECTIVE ;  /* 0x000000000000791b */ /* 0x003fe20003800000 */
.L_x_12268:
[----:B------:R-:W-:Y:S01]  /*c9c0*/  @!P1 LEA R21, R4, UR38, 0x1 ;  /* 0x0000002604159c11 */ /* 0x000fe2000f8e08ff */
[----:B------:R-:W-:Y:S02]  /*c9d0*/  IMAD.MOV.U32 R13, RZ, RZ, R8 ;  /* 0x000000ffff0d7224 */ /* 0x000fe400078e0008 */
[----:B------:R-:W-:Y:S01]  /*c9e0*/  IMAD.MOV.U32 R12, RZ, RZ, RZ ;  /* 0x000000ffff0c7224 */ /* 0x000fe200078e00ff */
[----:B------:R-:W-:-:S13]  /*c9f0*/  @!P1 LEA R2, P3, R7, R14, 0x1 ;  /* 0x0000000e07029211 */ /* 0x000fda00078608ff */
[----:B------:R-:W-:Y:S05]  /*ca00*/  WARPSYNC.COLLECTIVE R15, `(.L_x_12269) ;  /* 0x000000000f087348 */ /* 0x000fea0003c00000 */
[----:B------:R0:W1:Y:S02]  /*ca10*/  SHFL.IDX P6, R14, R13, R12, R11 ;  /* 0x0000000c0d0e7389 */ /* 0x00006400000c000b */
[----:B01----:R-:W-:Y:S01]  /*ca20*/  ENDCOLLECTIVE ;  /* 0x000000000000791b */ /* 0x003fe20003800000 */
.L_x_12269:
[----:B------:R-:W-:Y:S02]  /*ca30*/  @!P1 IMAD.X R3, RZ, RZ, R10, P3 ;  /* 0x000000ffff039224 */ /* 0x000fe400018e060a */
[----:B------:R-:W-:-:S03]  /*ca40*/  VIADD R10, R6, 0x80 ;  /* 0x00000080060a7836 */ /* 0x000fc60000000000 */
[----:B------:R-:W-:Y:S01]  /*ca50*/  @!PT LDS RZ, [RZ] ;  /* 0x00000000fffff984 */ /* 0x000fe20000000800 */
[----:B------:R-:W-:Y:S01]  /*ca60*/  @!PT LDS RZ, [RZ] ;  /* 0x00000000fffff984 */ /* 0x000fe20000000800 */
[----:B------:R-:W-:Y:S01]  /*ca70*/  @!PT LDS RZ, [RZ] ;  /* 0x00000000fffff984 */ /* 0x000fe20000000800 */
[----:B------:R0:W-:Y:S02]  /*ca80*/  @!P1 LDGSTS.E.BYPASS.LTC128B.128 [R21+0xfc00], desc[UR42][R2.64], !P0 ;  /* 0x0fc0000002159fae */ /* 0x0001e4000c101d6a */
[----:B------:R-:W-:Y:S01]  /*ca90*/  ISETP.GE.AND P2, PT, R10, R5, PT ;  /* 0x000000050a00720c */ /* 0x000fe20003f46270 */
[----:B------:R-:W-:Y:S02]  /*caa0*/  VIADD R10, R6, 0x90 ;  /* 0x00000090060a7836 */ /* 0x000fe40000000000 */
[----:B------:R-:W-:Y:S02]  /*cab0*/  IMAD.MOV.U32 R13, RZ, RZ, R0 ;  /* 0x000000ffff0d7224 */ /* 0x000fe400078e0000 */
[----:B------:R-:W-:-:S08]  /*cac0*/  IMAD.MOV.U32 R20, RZ, RZ, R14 ;  /* 0x000000ffff147224 */ /* 0x000fd000078e000e */
[----:B0-----:R-:W-:Y:S05]  /*cad0*/  WARPSYNC.COLLECTIVE R15, `(.L_x_12270) ;  /* 0x000000000f087348 */ /* 0x001fea0003c00000 */
[----:B------:R1:W2:Y:S02]  /*cae0*/  SHFL.IDX P6, R14, R13, R12, R11 ;  /* 0x0000000c0d0e7389 */ /* 0x0002a400000c000b */
[----:B012---:R-:W-:Y:S01]  /*caf0*/  ENDCOLLECTIVE ;  /* 0x000000000000791b */ /* 0x007fe20003800000 */
.L_x_12270:
[----:B------:R-:W-:Y:S02]  /*cb00*/  IMAD.MOV.U32 R13, RZ, RZ, R8 ;  /* 0x000000ffff0d7224 */ /* 0x000fe400078e0008 */
[----:B------:R-:W-:Y:S02]  /*cb10*/  IMAD.MOV.U32 R12, RZ, RZ, 0x1 ;  /* 0x00000001ff0c7424 */ /* 0x000fe400078e00ff */
[----:B------:R-:W-:-:S07]  /*cb20*/  IMAD.MOV.U32 R28, RZ, RZ, R14 ;  /* 0x000000ffff1c7224 */ /* 0x000fce00078e000e */
[----:B------:R-:W-:Y:S05]  /*cb30*/  WARPSYNC.COLLECTIVE R15, `(.L_x_12271) ;  /* 0x000000000f087348 */ /* 0x000fea0003c00000 */
[----:B------:R0:W1:Y:S02]  /*cb40*/  SHFL.IDX P6, R14, R13, R12, R11 ;  /* 0x0000000c0d0e7389 */ /* 0x00006400000c000b */
[----:B01----:R-:W-:Y:S01]  /*cb50*/  ENDCOLLECTIVE ;  /* 0x000000000000791b */ /* 0x003fe20003800000 */
.L_x_12271:
[----:B------:R-:W-:Y:S02]  /*cb60*/  @!P2 LEA R2, P1, R7, R28, 0x1 ;  /* 0x0000001c0702a211 */ /* 0x000fe400078208ff */
[----:B------:R-:W-:-:S03]  /*cb70*/  @!P2 LEA R28, R4, UR38, 0x1 ;  /* 0x00000026041cac11 */ /* 0x000fc6000f8e08ff */
[----:B------:R-:W-:Y:S01]  /*cb80*/  @!P2 IMAD.X R3, RZ, RZ, R20, P1 ;  /* 0x000000ffff03a224 */ /* 0x000fe200008e0614 */
[----:B------:R-:W-:-:S04]  /*cb90*/  ISETP.GE.AND P1, PT, R10, R5, PT ;  /* 0x000000050a00720c */ /* 0x000fc80003f26270 */
[----:B------:R-:W-:Y:S01]  /*cba0*/  @!PT LDS RZ, [RZ] ;  /* 0x00000000fffff984 */ /* 0x000fe20000000800 */
[----:B------:R-:W-:Y:S01]  /*cbb0*/  @!PT LDS RZ, [RZ] ;  /* 0x00000000fffff984 */ /* 0x000fe20000000800 */
[----:B------:R-:W-:Y:S01]  /*cbc0*/  @!PT LDS RZ, [RZ] ;  /* 0x00000000fffff984 */ /* 0x000fe20000000800 */
[----:B------:R0:W-:Y:S01]  /*cbd0*/  @!P2 LDGSTS.E.BYPASS.LTC128B.128 [R28+0x10400], desc[UR42][R2.64], !P0 ;  /* 0x10400000021cafae */ /* 0x0001e2000c101d6a */
[----:B------:R-:W-:-:S08]  /*cbe0*/  MOV R13, R0 ;  /* 0x00000000000d7202 */ /* 0x000fd00000000f00 */
[----:B------:R-:W-:Y:S01]  /*cbf0*/  @!P1 LEA R21, R4, UR38, 0x1 ;  /* 0x0000002604159c11 */ /* 0x000fe2000f8e08ff */
[----:B------:R-:W-:-:S07]  /*cc00*/  IMAD.MOV.U32 R10, RZ, RZ, R14 ;  /* 0x000000ffff0a7224 */ /* 0x000fce00078e000e */
[----:B0-----:R-:W-:Y:S05]  /*cc10*/  WARPSYNC.COLLECTIVE R15, `(.L_x_12272) ;  /* 0x000000000f087348 */ /* 0x001fea0003c00000 */
[----:B------:R1:W2:Y:S02]  /*cc20*/  SHFL.IDX P6, R14, R13, R12, R11 ;  /* 0x0000000c0d0e7389 */ /* 0x0002a400000c000b */
[----:B012---:R-:W-:Y:S01]  /*cc30*/  ENDCOLLECTIVE ;  /* 0x000000000000791b */ /* 0x007fe20003800000 */
.L_x_12272:
[----:B------:R-:W-:Y:S02]  /*cc40*/  IMAD.MOV.U32 R13, RZ, RZ, R8 ;  /* 0x000000ffff0d7224 */ /* 0x000fe400078e0008 */
[----:B------:R-:W-:Y:S01]  /*cc50*/  IMAD.MOV.U32 R12, RZ, RZ, 0x2 ;  /* 0x00000002ff0c7424 */ /* 0x000fe200078e00ff */
[----:B------:R-:W-:-:S13]  /*cc60*/  @!P1 LEA R2, P3, R7, R14, 0x1 ;  /* 0x0000000e07029211 */ /* 0x000fda00078608ff */
[----:B------:R-:W-:Y:S05]  /*cc70*/  WARPSYNC.COLLECTIVE R15, `(.L_x_12273) ;  /* 0x000000000f087348 */ /* 0x000fea0003c00000 */
[----:B------:R0:W1:Y:S02]  /*cc80*/  SHFL.IDX P6, R14, R13, R12, R11 ;  /* 0x0000000c0d0e7389 */ /* 0x00006400000c000b */
[----:B01----:R-:W-:Y:S01]  /*cc90*/  ENDCOLLECTIVE ;  /* 0x000000000000791b */ /* 0x003fe20003800000 */
.L_x_12273:
[----:B------:R-:W-:-:S05]  /*cca0*/  @!P1 IMAD.X R3, RZ, RZ, R10, P3 ;  /* 0x000000ffff039224 */ /* 0x000fca00018e060a */
[----:B------:R-:W-:Y:S01]  /*ccb0*/  @!PT LDS RZ, [RZ] ;  /* 0x00000000fffff984 */ /* 0x000fe20000000800 */
[----:B------:R-:W-:Y:S01]  /*ccc0*/  @!PT LDS RZ, [RZ] ;  /* 0x00000000fffff984 */ /* 0x000fe20000000800 */
[----:B------:R-:W-:Y:S01]  /*ccd0*/  @!PT LDS RZ, [RZ] ;  /* 0x00000000fffff984 */ /* 0x000fe20000000800 */
[----:B------:R0:W-:Y:S01]  /*cce0*/  @!P1 LDGSTS.E.BYPASS.LTC128B.128 [R21+0x10c00], desc[UR42][R2.64], !P0 ;  /* 0x10c0000002159fae */ /* 0x0001e2000c101d6a */
[----:B------:R-:W-:Y:S02]  /*ccf0*/  IMAD.MOV.U32 R13, RZ, RZ, R0 ;  /* 0x000000ffff0d7224 */ /* 0x000fe400078e0000 */
[----:B0-----:R-:W-:Y:S02]  /*cd00*/  VIADD R2, R6, 0xa0 ;  /* 0x000000a006027836 */ /* 0x001fe40000000000 */
[----:B------:R-:W-:-:S03]  /*cd10*/  IMAD.MOV.U32 R9, RZ, RZ, R14 ;  /* 0x000000ffff097224 */ /* 0x000fc600078e000e */
[----:B------:R-:W-:-:S13]  /*cd20*/  ISETP.GE.AND P2, PT, R2, R5, PT ;  /* 0x000000050200720c */ /* 0x000fda0003f46270 */
[----:B------:R-:W-:Y:S05]  /*cd30*/  WARPSYNC.COLLECTIVE R15, `(.L_x_12274) ;  /* 0x000000000f087348 */ /* 0x000fea0003c00000 */
[----:B------:R0:W1:Y:S02]  /*cd40*/  SHFL.IDX P6, R14, R13, R12, R11 ;  /* 0x0000000c0d0e7389 */ /* 0x00006400000c000b */
[----:B01----:R-:W-:Y:S01]  /*cd50*/  ENDCOLLECTIVE ;  /* 0x000000000000791b */ /* 0x003fe20003800000 */
.L_x_12274:
[----:B------:R-:W-:Y:S02]  /*cd60*/  IMAD.MOV.U32 R13, RZ, RZ, R8 ;  /* 0x000000ffff0d7224 */ /* 0x000fe400078e0008 */
[----:B------:R-:W-:Y:S02]  /*cd70*/  IMAD.MOV.U32 R12, RZ, RZ, 0x3 ;  /* 0x00000003ff0c7424 */ /* 0x000fe400078e00ff */
[----:B------:R-:W-:-:S07]  /*cd80*/  IMAD.MOV.U32 R20, RZ, RZ, R14 ;  /* 0x000000ffff147224 */ /* 0x000fce00078e000e */
[----:B------:R-:W-:Y:S05]  /*cd90*/  WARPSYNC.COLLECTIVE R15, `(.L_x_12275) ;  /* 0x000000000f087348 */ /* 0x000fea0003c00000 */
[----:B------:R0:W1:Y:S02]  /*cda0*/  SHFL.IDX P6, R14, R13, R12, R11 ;  /* 0x0000000c0d0e7389 */ /* 0x00006400000c000b */
[----:B01----:R-:W-:Y:S01]  /*cdb0*/  ENDCOLLECTIVE ;  /* 0x000000000000791b */ /* 0x003fe20003800000 */
.L_x_12275:
[----:B------:R-:W-:-:S05]  /*cdc0*/  @!P2 LEA R2, P1, R7, R20, 0x1 ;  /* 0x000000140702a211 */ /* 0x000fca00078208ff */
[----:B------:R-:W-:Y:S01]  /*cdd0*/  @!P2 IMAD.X R3, RZ, RZ, R9, P1 ;  /* 0x000000ffff03a224 */ /* 0x000fe200008e0609 */
[----:B------:R-:W-:Y:S01]  /*cde0*/  @!P2 LEA R9, R4, UR38, 0x1 ;  /* 0x000000260409ac11 */ /* 0x000fe2000f8e08ff */
[----:B------:R-:W-:-:S04]  /*cdf0*/  IMAD.MOV.U32 R13, RZ, RZ, R0 ;  /* 0x000000ffff0d7224 */ /* 0x000fc800078e0000 */
[----:B------:R-:W-:Y:S01]  /*ce00*/  @!PT LDS RZ, [RZ] ;  /* 0x00000000fffff984 */ /* 0x000fe20000000800 */
[----:B------:R-:W-:Y:S01]  /*ce10*/  @!PT LDS RZ, [RZ] ;  /* 0x00000000fffff984 */ /* 0x000fe20000000800 */
[----:B------:R-:W-:Y:S01]  /*ce20*/  @!PT LDS RZ, [RZ] ;  /* 0x00000000fffff984 */ /* 0x000fe20000000800 */
[----:B------:R0:W-:Y:S01]  /*ce30*/  @!P2 LDGSTS.E.BYPASS.LTC128B.128 [R9+0x11400], desc[UR42][R2.64], !P0 ;  /* 0x114000000209afae */ /* 0x0001e2000c101d6a */
[----:B------:R-:W-:-:S07]  /*ce40*/  IMAD.MOV.U32 R8, RZ, RZ, R14 ;  /* 0x000000ffff087224 */ /* 0x000fce00078e000e */
[----:B0-----:R-:W-:Y:S05]  /*ce50*/  WARPSYNC.COLLECTIVE R15, `(.L_x_12276) ;  /* 0x000000000f087348 */ /* 0x001fea0003c00000 */
[----:B------:R1:W2:Y:S02]  /*ce60*/  SHFL.IDX P6, R14, R13, R12, R11 ;  /* 0x0000000c0d0e7389 */ /* 0x0002a400000c000b */
[----:B012---:R-:W-:Y:S01]  /*ce70*/  ENDCOLLECTIVE ;  /* 0x000000000000791b */ /* 0x007fe20003800000 */
.L_x_12276:
[----:B------:R-:W-:Y:S05]  /*ce80*/  BRA `(.L_x_12277) ;  /* 0xffffffd400007947 */ /* 0x000fea000383ffff */
.L_x_12188:
[----:B-1----:R-:W-:-:S04]  /*ce90*/  MOV R3, UR38 ;  /* 0x0000002600037c02 */ /* 0x002fc80008000f00 */
[----:B------:R1:W2:Y:S03]  /*cea0*/  SYNCS.PHASECHK.TRANS64.TRYWAIT P0, [R3+URZ+0x30820], R0 ;  /* 0x03082000030075a7 */ /* 0x0002a6000800017f */
[----:B--2---:R-:W-:Y:S05]  /*ceb0*/  @!P0 NANOSLEEP.SYNCS 0x989680 ;  /* 0x009896800000895d */ /* 0x004fea0003900000 */
[----:B------:R-:W2:Y:S02]  /*cec0*/  @!P0 SYNCS.PHASECHK.TRANS64 P0, [R3+URZ+0x30820], R0 ;  /* 0x03082000030085a7 */ /* 0x000ea4000800007f */
[----:B--2---:R-:W-:Y:S05]  /*ced0*/  @!P0 BRA `(.L_x_12188) ;  /* 0xfffffffc00ec8947 */ /* 0x004fea000383ffff */
[----:B------:R-:W-:Y:S05]  /*cee0*/  BRA `(.L_x_12278) ;  /* 0xffffffd400387947 */ /* 0x000fea000383ffff */
.L_x_12195:
[----:B--2---:R-:W-:-:S04]  /*cef0*/  IMAD.U32 R3, RZ, RZ, UR38 ;  /* 0x00000026ff037e24 */ /* 0x004fc8000f8e00ff */
[----:B------:R2:W3:Y:S03]  /*cf00*/  SYNCS.PHASECHK.TRANS64.TRYWAIT P0, [R3+URZ+0x30848], R8 ;  /* 0x03084808030075a7 */ /* 0x0004e6000800017f */
[----:B---3--:R-:W-:Y:S05]  /*cf10*/  @!P0 NANOSLEEP.SYNCS 0x989680 ;  /* 0x009896800000895d */ /* 0x008fea0003900000 */
[----:B------:R-:W3:Y:S02]  /*cf20*/  @!P0 SYNCS.PHASECHK.TRANS64 P0, [R3+URZ+0x30848], R8 ;  /* 0x03084808030085a7 */ /* 0x000ee4000800007f */
[----:B---3--:R-:W-:Y:S05]  /*cf30*/  @!P0 BRA `(.L_x_12195) ;  /* 0xfffffffc00ec8947 */ /* 0x008fea000383ffff */
[----:B------:R-:W-:Y:S05]  /*cf40*/  BRA `(.L_x_12279) ;  /* 0xffffffd400fc7947 */ /* 0x000fea000383ffff */
.L_x_12200:
[----:B-12---:R-:W-:-:S04]  /*cf50*/  IMAD.U32 R3, RZ, RZ, UR38 ;  /* 0x00000026ff037e24 */ /* 0x006fc8000f8e00ff */
[----:B------:R1:W2:Y:S03]  /*cf60*/  SYNCS.PHASECHK.TRANS64.TRYWAIT P0, [R3+URZ+0x30860], R8 ;  /* 0x03086008030075a7 */ /* 0x0002a6000800017f */
[----:B--2---:R-:W-:Y:S05]  /*cf70*/  @!P0 NANOSLEEP.SYNCS 0x989680 ;  /* 0x009896800000895d */ /* 0x004fea0003900000 */
[----:B------:R-:W2:Y:S02]  /*cf80*/  @!P0 SYNCS.PHASECHK.TRANS64 P0, [R3+URZ+0x30860], R8 ;  /* 0x03086008030085a7 */ /* 0x000ea4000800007f */
[----:B--2---:R-:W-:Y:S05]  /*cf90*/  @!P0 BRA `(.L_x_12200) ;  /* 0xfffffffc00ec8947 */ /* 0x004fea000383ffff */
[----:B------:R-:W-:Y:S05]  /*cfa0*/  BRA `(.L_x_12280) ;  /* 0xffffffd8005c7947 */ /* 0x000fea000383ffff */
.L_x_12208:
[----:B--2---:R-:W-:-:S04]  /*cfb0*/  IMAD.U32 R3, RZ, RZ, UR38 ;  /* 0x00000026ff037e24 */ /* 0x004fc8000f8e00ff */
[----:B------:R2:W3:Y:S03]  /*cfc0*/  SYNCS.PHASECHK.TRANS64.TRYWAIT P0, [R3+URZ+0x30840], R12 ;  /* 0x0308400c030075a7 */ /* 0x0004e6000800017f */
[----:B---3--:R-:W-:Y:S05]  /*cfd0*/  @!P0 NANOSLEEP.SYNCS 0x989680 ;  /* 0x009896800000895d */ /* 0x008fea0003900000 */
[----:B------:R-:W3:Y:S02]  /*cfe0*/  @!P0 SYNCS.PHASECHK.TRANS64 P0, [R3+URZ+0x30840], R12 ;  /* 0x0308400c030085a7 */ /* 0x000ee4000800007f */
[----:B---3--:R-:W-:Y:S05]  /*cff0*/  @!P0 BRA `(.L_x_12208) ;  /* 0xfffffffc00ec8947 */ /* 0x008fea000383ffff */
[----:B------:R-:W-:Y:S05]  /*d000*/  BRA `(.L_x_12281) ;  /* 0xffffffdc00407947 */ /* 0x000fea000383ffff */
.L_x_12213:
[----:B-12---:R-:W-:-:S04]  /*d010*/  IMAD.U32 R3, RZ, RZ, UR38 ;  /* 0x00000026ff037e24 */ /* 0x006fc8000f8e00ff */
[----:B------:R1:W2:Y:S03]  /*d020*/  SYNCS.PHASECHK.TRANS64.TRYWAIT P0, [R3+URZ+0x30868], R2 ;  /* 0x03086802030075a7 */ /* 0x0002a6000800017f */
[----:B--2---:R-:W-:Y:S05]  /*d030*/  @!P0 NANOSLEEP.SYNCS 0x989680 ;  /* 0x009896800000895d */ /* 0x004fea0003900000 */
[----:B------:R-:W2:Y:S02]  /*d040*/  @!P0 SYNCS.PHASECHK.TRANS64 P0, [R3+URZ+0x30868], R2 ;  /* 0x03086802030085a7 */ /* 0x000ea4000800007f */
[----:B--2---:R-:W-:Y:S05]  /*d050*/  @!P0 BRA `(.L_x_12213) ;  /* 0xfffffffc00ec8947 */ /* 0x004fea000383ffff */
[----:B------:R-:W-:Y:S05]  /*d060*/  BRA `(.L_x_12282) ;  /* 0xffffffdc00a87947 */ /* 0x000fea000383ffff */
.L_x_12221:
[----:B--2---:R-:W-:-:S04]  /*d070*/  IMAD.U32 R2, RZ, RZ, UR38 ;  /* 0x00000026ff027e24 */ /* 0x004fc8000f8e00ff */
[----:B------:R2:W3:Y:S03]  /*d080*/  SYNCS.PHASECHK.TRANS64.TRYWAIT P0, [R2+URZ+0x30848], R9 ;  /* 0x03084809020075a7 */ /* 0x0004e6000800017f */
[----:B---3--:R-:W-:Y:S05]  /*d090*/  @!P0 NANOSLEEP.SYNCS 0x989680 ;  /* 0x009896800000895d */ /* 0x008fea0003900000 */
[----:B------:R-:W3:Y:S02]  /*d0a0*/  @!P0 SYNCS.PHASECHK.TRANS64 P0, [R2+URZ+0x30848], R9 ;  /* 0x03084809020085a7 */ /* 0x000ee4000800007f */
[----:B---3--:R-:W-:Y:S05]  /*d0b0*/  @!P0 BRA `(.L_x_12221) ;  /* 0xfffffffc00ec8947 */ /* 0x008fea000383ffff */
[----:B------:R-:W-:Y:S05]  /*d0c0*/  BRA `(.L_x_12283) ;  /* 0xffffffe000a07947 */ /* 0x000fea000383ffff */
.L_x_12226:
[----:B-1----:R-:W-:-:S04]  /*d0d0*/  IMAD.U32 R2, RZ, RZ, UR38 ;  /* 0x00000026ff027e24 */ /* 0x002fc8000f8e00ff */
[----:B------:R1:W2:Y:S03]  /*d0e0*/  SYNCS.PHASECHK.TRANS64.TRYWAIT P0, [R2+URZ+0x30860], R9 ;  /* 0x03086009020075a7 */ /* 0x0002a6000800017f */
[----:B--2---:R-:W-:Y:S05]  /*d0f0*/  @!P0 NANOSLEEP.SYNCS 0x989680 ;  /* 0x009896800000895d */ /* 0x004fea0003900000 */
[----:B------:R-:W2:Y:S02]  /*d100*/  @!P0 SYNCS.PHASECHK.TRANS64 P0, [R2+URZ+0x30860], R9 ;  /* 0x03086009020085a7 */ /* 0x000ea4000800007f */
[----:B--2---:R-:W-:Y:S05]  /*d110*/  @!P0 BRA `(.L_x_12226) ;  /* 0xfffffffc00ec8947 */ /* 0x004fea000383ffff */
[----:B------:R-:W-:Y:S05]  /*d120*/  BRA `(.L_x_12284) ;  /* 0xffffffe400047947 */ /* 0x000fea000383ffff */
.L_x_12233:
[----:B-1----:R1:W2:Y:S02]  /*d130*/  SYNCS.PHASECHK.TRANS64.TRYWAIT P0, [R3+URZ+0x30860], R2 ;  /* 0x03086002030075a7 */ /* 0x0022a4000800017f */
[----:B--2---:R-:W-:Y:S05]  /*d140*/  @!P0 NANOSLEEP.SYNCS 0x989680 ;  /* 0x009896800000895d */ /* 0x004fea0003900000 */
[----:B------:R-:W2:Y:S02]  /*d150*/  @!P0 SYNCS.PHASECHK.TRANS64 P0, [R3+URZ+0x30860], R2 ;  /* 0x03086002030085a7 */ /* 0x000ea4000800007f */
[----:B--2---:R-:W-:Y:S05]  /*d160*/  @!P0 BRA `(.L_x_12233) ;  /* 0xfffffffc00f08947 */ /* 0x004fea000383ffff */
[----:B------:R-:W-:Y:S05]  /*d170*/  BRA `(.L_x_12285) ;  /* 0xffffffe400947947 */ /* 0x000fea000383ffff */
.L_x_12237:
[----:B-1----:R1:W2:Y:S02]  /*d180*/  SYNCS.PHASECHK.TRANS64.TRYWAIT P0, [R7+URZ+0x30820], R2 ;  /* 0x03082002070075a7 */ /* 0x0022a4000800017f */
[----:B--2---:R-:W-:Y:S05]  /*d190*/  @!P0 NANOSLEEP.SYNCS 0x989680 ;  /* 0x009896800000895d */ /* 0x004fea0003900000 */
[----:B------:R-:W2:Y:S02]  /*d1a0*/  @!P0 SYNCS.PHASECHK.TRANS64 P0, [R7+URZ+0x30820], R2 ;  /* 0x03082002070085a7 */ /* 0x000ea4000800007f */
[----:B--2---:R-:W-:Y:S05]  /*d1b0*/  @!P0 BRA `(.L_x_12237) ;  /* 0xfffffffc00f08947 */ /* 0x004fea000383ffff */
[----:B------:R-:W-:Y:S05]  /*d1c0*/  BRA `(.L_x_12286) ;  /* 0xffffffe800307947 */ /* 0x000fea000383ffff */
.L_x_12238:
[----:B------:R-:W-:Y:S01]  /*d1d0*/  BSSY B0, `(.L_x_12287) ;  /* 0x0000008000007945 */ /* 0x000fe20003800000 */
[----:B------:R-:W-:Y:S02]  /*d1e0*/  IMAD.MOV.U32 R13, RZ, RZ, R29 ;  /* 0x000000ffff0d7224 */ /* 0x000fe400078e001d */
[----:B------:R-:W-:Y:S02]  /*d1f0*/  IMAD.MOV.U32 R12, RZ, RZ, RZ ;  /* 0x000000ffff0c7224 */ /* 0x000fe400078e00ff */
[----:B------:R-:W-:Y:S02]  /*d200*/  IMAD.MOV.U32 R11, RZ, RZ, 0x1f ;  /* 0x0000001fff0b7424 */ /* 0x000fe400078e00ff */
[----:B------:R-:W-:-:S07]  /*d210*/  IMAD.MOV.U32 R15, RZ, RZ, -0x1 ;  /* 0xffffffffff0f7424 */ /* 0x000fce00078e00ff */
[----:B01----:R-:W-:Y:S05]  /*d220*/  WARPSYNC.COLLECTIVE R15, `(.L_x_12288) ;  /* 0x000000000f087348 */ /* 0x003fea0003c00000 */
[----:B------:R2:W3:Y:S02]  /*d230*/  SHFL.IDX P6, R14, R13, R12, R11 ;  /* 0x0000000c0d0e7389 */ /* 0x0004e400000c000b */
[----:B0123--:R-:W-:Y:S01]  /*d240*/  ENDCOLLECTIVE ;  /* 0x000000000000791b */ /* 0x00ffe20003800000 */
.L_x_12288:
[----:B------:R-:W-:Y:S05]  /*d250*/  BSYNC B0 ;  /* 0x0000000000007941 */ /* 0x000fea0003800000 */
.L_x_12287:
[----:B------:R-:W-:Y:S05]  /*d260*/  BRA `(.L_x_12289) ;  /* 0xffffffe800147947 */ /* 0x000fea000383ffff */
.L_x_12239:
[----:B------:R-:W-:Y:S01]  /*d270*/  BSSY B0, `(.L_x_12290) ;  /* 0x0000006000007945 */ /* 0x000fe20003800000 */
[----:B------:R-:W-:-:S07]  /*d280*/  IMAD.MOV.U32 R15, RZ, RZ, -0x1 ;  /* 0xffffffffff0f7424 */ /* 0x000fce00078e00ff */
[----:B012---:R-:W-:Y:S05]  /*d290*/  WARPSYNC.COLLECTIVE R15, `(.L_x_12291) ;  /* 0x000000000f0c7348 */ /* 0x007fea0003c00000 */
[----:B------:R-:W-:Y:S02]  /*d2a0*/  ELECT P6, UR62, PT ;  /* 0x00000000003e782f */ /* 0x000fe400038c0000 */
[----:B------:R-:W-:Y:S01]  /*d2b0*/  MOV R14, UR62 ;  /* 0x0000003e000e7c02 */ /* 0x000fe20008000f00 */
[----:B012---:R-:W-:Y:S10]  /*d2c0*/  ENDCOLLECTIVE ;  /* 0x000000000000791b */ /* 0x007ff40003800000 */
.L_x_12291:
[----:B------:R-:W-:Y:S05]  /*d2d0*/  BSYNC B0 ;  /* 0x0000000000007941 */ /* 0x000fea0003800000 */
.L_x_12290:
[----:B------:R-:W-:Y:S05]  /*d2e0*/  BRA `(.L_x_12292) ;  /* 0xffffffe800087947 */ /* 0x000fea000383ffff */
.L_x_12241:
[----:B-1----:R1:W3:Y:S02]  /*d2f0*/  SYNCS.PHASECHK.TRANS64.TRYWAIT P0, [R5+URZ], R4 ;  /* 0x00000004050075a7 */ /* 0x0022e4000800017f */
[----:B---3--:R-:W-:Y:S05]  /*d300*/  @!P0 NANOSLEEP.SYNCS 0x989680 ;  /* 0x009896800000895d */ /* 0x008fea0003900000 */
[----:B------:R-:W3:Y:S02]  /*d310*/  @!P0 SYNCS.PHASECHK.TRANS64 P0, [R5+URZ], R4 ;  /* 0x00000004050085a7 */ /* 0x000ee4000800007f */
[----:B---3--:R-:W-:Y:S05]  /*d320*/  @!P0 BRA `(.L_x_12241) ;  /* 0xfffffffc00f08947 */ /* 0x008fea000383ffff */
[----:B------:R-:W-:Y:S05]  /*d330*/  BRA `(.L_x_12293) ;  /* 0xffffffe800387947 */ /* 0x000fea000383ffff */
.L_x_12242:
[----:B---3--:R3:W4:Y:S02]  /*d340*/  SYNCS.PHASECHK.TRANS64.TRYWAIT P0, [R3+URZ], R2 ;  /* 0x00000002030075a7 */ /* 0x008724000800017f */
[----:B----4-:R-:W-:Y:S05]  /*d350*/  @!P0 NANOSLEEP.SYNCS 0x989680 ;  /* 0x009896800000895d */ /* 0x010fea0003900000 */
[----:B------:R-:W4:Y:S02]  /*d360*/  @!P0 SYNCS.PHASECHK.TRANS64 P0, [R3+URZ], R2 ;  /* 0x00000002030085a7 */ /* 0x000f24000800007f */
[----:B----4-:R-:W-:Y:S05]  /*d370*/  @!P0 BRA `(.L_x_12242) ;  /* 0xfffffffc00f08947 */ /* 0x010fea000383ffff */
[----:B------:R-:W-:Y:S05]  /*d380*/  BRA `(.L_x_12294) ;  /* 0xffffffe8002c7947 */ /* 0x000fea000383ffff */
.L_x_12244:
[----:B-1----:R1:W3:Y:S02]  /*d390*/  SYNCS.PHASECHK.TRANS64.TRYWAIT P0, [R5+URZ], R4 ;  /* 0x00000004050075a7 */ /* 0x0022e4000800017f */
[----:B---3--:R-:W-:Y:S05]  /*d3a0*/  @!P0 NANOSLEEP.SYNCS 0x989680 ;  /* 0x009896800000895d */ /* 0x008fea0003900000 */
[----:B------:R-:W3:Y:S02]  /*d3b0*/  @!P0 SYNCS.PHASECHK.TRANS64 P0, [R5+URZ], R4 ;  /* 0x00000004050085a7 */ /* 0x000ee4000800007f */
[----:B---3--:R-:W-:Y:S05]  /*d3c0*/  @!P0 BRA `(.L_x_12244) ;  /* 0xfffffffc00f08947 */ /* 0x008fea000383ffff */
[----:B------:R-:W-:Y:S05]  /*d3d0*/  BRA `(.L_x_12295) ;  /* 0xffffffe800307947 */ /* 0x000fea000383ffff */
.L_x_12296:
        /* <DEDUP_REMOVED lines=10> */
.L_x_14875:


//--------------------- .text._ZN7cutlass13device_kernelIN5flash11enable_sm90INS1_16FlashAttnFwdSm90INS1_25CollectiveMainloopFwdSm90ILi2EN4cute5tupleIJNS5_1CILi1EEES8_S8_EEENS6_IJNS7_ILi192EEESA_NS7_ILi64EEEEEELi64ENS_6half_tEfNS_4arch4Sm90ELb0ELb0ELb0ELb1ELb0ELb0ELb0ELb0ELb1ELb1ELb1ELb0EEENS1_21CollectiveEpilogueFwdINS6_IJSA_SB_SA_EEES9_SD_SF_Li384ELb1ELb1ELb1ELb0EEENS1_36VarlenDynamicPersistentTileSchedulerILi192ELi192ELi384ELi128ELb1ELb1ELb1ELb0ELb1ELb1EEEEEEEEEvNT_6ParamsE --------------------------
	.section	.text._ZN7cutlass13device_kernelIN5flash11enable_sm90INS1_16FlashAttnFwdSm90INS1_25CollectiveMainloopFwdSm90ILi2EN4cute5tupleIJNS5_1CILi1EEES8_S8_EEENS6_IJNS7_ILi192EEESA_NS7_ILi64EEEEEELi64ENS_6half_tEfNS_4arch4Sm90ELb0ELb0ELb0ELb1ELb0ELb0ELb0ELb0ELb1ELb1ELb1ELb0EEENS1_21CollectiveEpilogueFwdINS6_IJSA_SB_SA_EEES9_SD_SF_Li384ELb1ELb1ELb1ELb0EEENS1_36VarlenDynamicPersistentTileSchedulerILi192ELi192ELi384ELi128ELb1ELb1ELb1ELb0ELb1ELb1EEEEEEEEEvNT_6ParamsE,"ax",@progbits
	.align	128
.text._ZN7cutlass13device_kernelIN5flash11enable_sm90INS1_16FlashAttnFwdSm90INS1_25CollectiveMainloopFwdSm90ILi2EN4cute5tupleIJNS5_1CILi1EEES8_S8_EEENS6_IJNS7_ILi192EEESA_NS7_ILi64EEEEEELi64ENS_6half_tEfNS_4arch4Sm90ELb0ELb0ELb0ELb1ELb0ELb0ELb0ELb0ELb1ELb1ELb1ELb0EEENS1_21CollectiveEpilogueFwdINS6_IJSA_SB_SA_EEES9_SD_SF_Li384ELb1ELb1ELb1ELb0EEENS1_36VarlenDynamicPersistentTileSchedulerILi192ELi192ELi384ELi128ELb1ELb1ELb1ELb0ELb1ELb1EEEEEEEEEvNT_6ParamsE:
        .type           _ZN7cutlass13device_kernelIN5flash11enable_sm90INS1_16FlashAttnFwdSm90INS1_25CollectiveMainloopFwdSm90ILi2EN4cute5tupleIJNS5_1CILi1EEES8_S8_EEENS6_IJNS7_ILi192EEESA_NS7_ILi64EEEEEELi64ENS_6half_tEfNS_4arch4Sm90ELb0ELb0ELb0ELb1ELb0ELb0ELb0ELb0ELb1ELb1ELb1ELb0EEENS1_21CollectiveEpilogueFwdINS6_IJSA_SB_SA_EEES9_SD_SF_Li384ELb1ELb1ELb1ELb0EEENS1_36VarlenDynamicPersistentTileSchedulerILi192ELi192ELi384ELi128ELb1ELb1ELb1ELb0ELb1ELb1EEEEEEEEEvNT_6ParamsE,@function
        .size           _ZN7cutlass13device_kernelIN5flash11enable_sm90INS1_16FlashAttnFwdSm90INS1_25CollectiveMainloopFwdSm90ILi2EN4cute5tupleIJNS5_1CILi1EEES8_S8_EEENS6_IJNS7_ILi192EEESA_NS7_ILi64EEEEEELi64ENS_6half_tEfNS_4arch4Sm90ELb0ELb0ELb0ELb1ELb0ELb0ELb0ELb0ELb1ELb1ELb1ELb0EEENS1_21CollectiveEpilogueFwdINS6_IJSA_SB_SA_EEES9_SD_SF_Li384ELb1ELb1ELb1ELb0EEENS1_36VarlenDynamicPersistentTileSchedulerILi192ELi192ELi384ELi128ELb1ELb1ELb1ELb0ELb1ELb1EEEEEEEEEvNT_6ParamsE,(.L_x_14876 - _ZN7cutlass13device_kernelIN5flash11enable_sm90INS1_16FlashAttnFwdSm90INS1_25CollectiveMainloopFwdSm90ILi2EN4cute5tupleIJNS5_1CILi1EEES8_S8_EEENS6_IJNS7_ILi192EEESA_NS7_ILi64EEEEEELi64ENS_6half_tEfNS_4arch4Sm90ELb0ELb0ELb0ELb1ELb0ELb0ELb0ELb0ELb1ELb1ELb1ELb0EEENS1_21CollectiveEpilogueFwdINS6_IJSA_SB_SA_EEES9_SD_SF_Li384ELb1ELb1ELb1ELb0EEENS1_36VarlenDynamicPersistentTileSchedulerILi192ELi192ELi384ELi128ELb1ELb1ELb1ELb0ELb1ELb1EEEEEEEEEvNT_6ParamsE)
        .other          _ZN7cutlass13device_kernelIN5flash11enable_sm90INS1_16FlashAttnFwdSm90INS1_25CollectiveMainloopFwdSm90ILi2EN4cute5tupleIJNS5_1CILi1EEES8_S8_EEENS6_IJNS7_ILi192EEESA_NS7_ILi64EEEEEELi64ENS_6half_tEfNS_4arch4Sm90ELb0ELb0ELb0ELb1ELb0ELb0ELb0ELb0ELb1ELb1ELb1ELb0EEENS1_21CollectiveEpilogueFwdINS6_IJSA_SB_SA_EEES9_SD_SF_Li384ELb1ELb1ELb1ELb0EEENS1_36VarlenDynamicPersistentTileSchedulerILi192ELi192ELi384ELi128ELb1ELb1ELb1ELb0ELb1ELb1EEEEEEEEEvNT_6ParamsE,@"STO_CUDA_ENTRY STV_DEFAULT"
_ZN7cutlass13device_kernelIN5flash11enable_sm90INS1_16FlashAttnFwdSm90INS1_25CollectiveMainloopFwdSm90ILi2EN4cute5tupleIJNS5_1CILi1EEES8_S8_EEENS6_IJNS7_ILi192EEESA_NS7_ILi64EEEEEELi64ENS_6half_tEfNS_4arch4Sm90ELb0ELb0ELb0ELb1ELb0ELb0ELb0ELb0ELb1ELb1ELb1ELb0EEENS1_21CollectiveEpilogueFwdINS6_IJSA_SB_SA_EEES9_SD_SF_Li384ELb1ELb1ELb1ELb0EEENS1_36VarlenDynamicPersistentTileSchedulerILi192ELi192ELi384ELi128ELb1ELb1ELb1ELb0ELb1ELb1EEEEEEEEEvNT_6ParamsE:
        /* <DEDUP_REMOVED lines=17> */
.L_x_12298:
[----:B------:R-:W-:Y:S05]  /*0110*/  BSYNC B0 ;  /* 0x0000000000007941 */ /* 0x000fea0003800000 */
.L_x_12297:
        /* <DEDUP_REMOVED lines=40> */
.L_x_12299:
        /* <DEDUP_REMOVED lines=22> */
.L_x_12300:
        /* <DEDUP_REMOVED lines=18> */
.L_x_12301:
        /* <DEDUP_REMOVED lines=22> */
.L_x_12302:
        /* <DEDUP_REMOVED lines=22> */
.L_x_12303:
[----:B--2---:R-:W-:Y:S01]  /*08e0*/  ISETP.NE.AND P0, PT, R2, RZ, PT ;  /* 0x000000ff0200720c */ /* 0x004fe20003f05270 */
[----:B------:R-:W-:Y:S01]  /*08f0*/  IMAD.MOV.U32 R2, RZ, RZ, 0x1 ;  /* 0x00000001ff027424 */ /* 0x000fe200078e00ff */
[----:B------:R-:W-:Y:S01]  /*0900*/  NOP ;  /* 0x0000000000007918 */ /* 0x000fe20000000000 */
[----:B------:R-:W-:-:S03]  /*0910*/  ULDC.64 UR40, c[0x0][0x208] ;  /* 0x0000820000287ab9 */ /* 0x000fc60000000a00 */
[----:B------:R-:W-:-:S05]  /*0920*/  SEL R2, R2, 0x2, !P0 ;  /* 0x0000000202027807 */ /* 0x000fca0004000000 */
[----:B------:R2:W-:Y:S01]  /*0930*/  STL [R1+0x44], R2 ;  /* 0x0000440201007387 */ /* 0x0005e20000100800 */
[----:B01-34-:R-:W-:Y:S06]  /*0940*/  BAR.SYNC.DEFER_BLOCKING 0x0 ;  /* 0x0000000000007b1d */ /* 0x01bfec0000010000 */
[----:B------:R-:W-:Y:S05]  /*0950*/  @!P0 BRA `(.L_x_12304) ;  /* 0x0000009400c08947 */ /* 0x000fea0003800000 */
.L_x_12305:
[----:B------:R-:W-:-:S08]  /*0960*/  NOP ;  /* 0x0000000000007918 */ /* 0x000fd00000000000 */
[----:B------:R-:W0:Y:S02]  /*0970*/  USETMAXREG.TRY_ALLOC.CTAPOOL UP0, 0xa0 ;  /* 0x000000a0000079c8 */ /* 0x000e240008000600 */
[----:B0-----:R-:W-:-:S13]  /*0980*/  PLOP3.LUT P0, PT, PT, PT, UP0, 0x80, 0x0 ;  /* 0x000000000000781c */ /* 0x001fda0003f0f008 */
[----:B------:R-:W-:Y:S05]  /*0990*/  @!P0 BRA `(.L_x_12305) ;  /* 0xfffffffc00f08947 */ /* 0x000fea000383ffff */
[----:B--2---:R-:W0:Y:S01]  /*09a0*/  S2R R2, SR_TID.X ;  /* 0x0000000000027919 */ /* 0x004e220000002100 */
        /* <DEDUP_REMOVED lines=13> */
[----:B------:R-:W2:Y:S01]  /*0a80*/  LDL.LU R20, [R1+0x44] ;  /* 0x0000440001147983 */ /* 0x000ea20000300800 */
[----:B------:R-:W-:-:S05]  /*0a90*/  VIADD R19, R2, 0xffffff80 ;  /* 0xffffff8002137836 */ /* 0x000fca0000000000 */
[----:B------:R-:W-:-:S04]  /*0aa0*/  SHF.R.S32.HI R0, RZ, 0x1f, R19 ;  /* 0x0000001fff007819 */ /* 0x000fc80000011413 */
[CC--:B------:R-:W-:Y:S02]  /*0ab0*/  LEA.HI R3, R0.reuse, R19.reuse, RZ, 0x4 ;  /* 0x0000001300037211 */ /* 0x0c0fe400078f20ff */
[----:B------:R-:W-:Y:S02]  /*0ac0*/  LEA.HI R2, R0, R19, RZ, 0x7 ;  /* 0x0000001300027211 */ /* 0x000fe400078f38ff */
[----:B------:R-:W-:Y:S02]  /*0ad0*/  SHF.R.S32.HI R4, RZ, 0x4, R3 ;  /* 0x00000004ff047819 */ /* 0x000fe40000011403 */
[----:B------:R-:W-:Y:S02]  /*0ae0*/  LOP3.LUT R6, R2, 0xffffff80, RZ, 0xc0, !PT ;  /* 0xffffff8002067812 */ /* 0x000fe400078ec0ff */
[C---:B------:R-:W-:Y:S02]  /*0af0*/  LEA.HI R5, R3.reuse, R4, RZ, 0x1 ;  /* 0x0000000403057211 */ /* 0x040fe400078f08ff */
[----:B------:R-:W-:Y:S01]  /*0b00*/  LOP3.LUT R3, R3, 0xfffffff0, RZ, 0xc0, !PT ;  /* 0xfffffff003037812 */ /* 0x000fe200078ec0ff */
[----:B------:R-:W-:Y:S01]  /*0b10*/  IMAD.IADD R18, R19, 0x1, -R6 ;  /* 0x0000000113127824 */ /* 0x000fe200078e0a06 */
[----:B------:R-:W-:-:S02]  /*0b20*/  LOP3.LUT R5, R5, 0x1ffffffe, RZ, 0xc0, !PT ;  /* 0x1ffffffe05057812 */ /* 0x000fc400078ec0ff */
[----:B------:R-:W-:Y:S01]  /*0b30*/  LEA.HI R6, R0, R19, RZ, 0x2 ;  /* 0x0000001300067211 */ /* 0x000fe200078f10ff */
[----:B------:R-:W-:Y:S02]  /*0b40*/  IMAD.IADD R3, R19, 0x1, -R3 ;  /* 0x0000000113037824 */ /* 0x000fe400078e0a03 */
[----:B------:R-:W-:Y:S01]  /*0b50*/  IMAD.IADD R5, R4, 0x1, -R5 ;  /* 0x0000000104057824 */ /* 0x000fe200078e0a05 */
[----:B------:R-:W-:Y:S02]  /*0b60*/  LOP3.LUT R4, R6, 0xfffffffc, RZ, 0xc0, !PT ;  /* 0xfffffffc06047812 */ /* 0x000fe400078ec0ff */
[----:B------:R-:W-:-:S03]  /*0b70*/  SHF.R.S32.HI R13, RZ, 0x1f, R18 ;  /* 0x0000001fff0d7819 */ /* 0x000fc60000011412 */
[----:B------:R-:W-:Y:S01]  /*0b80*/  IMAD.IADD R12, R19, 0x1, -R4 ;  /* 0x00000001130c7824 */ /* 0x000fe200078e0a04 */
[----:B------:R-:W-:Y:S02]  /*0b90*/  SHF.R.S32.HI R4, RZ, 0x1f, R3 ;  /* 0x0000001fff047819 */ /* 0x000fe40000011403 */
[----:B------:R-:W-:Y:S02]  /*0ba0*/  LEA.HI R6, R0, R19, RZ, 0x5 ;  /* 0x0000001300067211 */ /* 0x000fe400078f28ff */
[----:B------:R-:W-:Y:S02]  /*0bb0*/  LEA.HI R14, R13, R18, RZ, 0x2 ;  /* 0x000000120d0e7211 */ /* 0x000fe400078f10ff */
[----:B------:R-:W-:Y:S01]  /*0bc0*/  LEA.HI R4, R4, R3, RZ, 0x3 ;  /* 0x0000000304047211 */ /* 0x000fe200078f18ff */
[----:B------:R-:W-:Y:S01]  /*0bd0*/  IMAD.SHL.U32 R7, R6, 0x20, RZ ;  /* 0x0000002006077824 */ /* 0x000fe200078e00ff */
[--C-:B------:R-:W-:Y:S02]  /*0be0*/  SHF.R.S32.HI R8, RZ, 0x2, R14.reuse ;  /* 0x00000002ff087819 */ /* 0x100fe4000001140e */
[----:B------:R-:W-:-:S02]  /*0bf0*/  SHF.R.S32.HI R15, RZ, 0x1f, R14 ;  /* 0x0000001fff0f7819 */ /* 0x000fc4000001140e */
[----:B------:R-:W-:Y:S02]  /*0c00*/  LOP3.LUT R6, R4, 0xfffffff8, RZ, 0xc0, !PT ;  /* 0xfffffff804067812 */ /* 0x000fe400078ec0ff */
[----:B------:R-:W-:-:S03]  /*0c10*/  LEA.HI R15, R15, R8, RZ, 0x3 ;  /* 0x000000080f0f7211 */ /* 0x000fc600078f18ff */
[----:B------:R-:W-:Y:S01]  /*0c20*/  IMAD.IADD R6, R3, 0x1, -R6 ;  /* 0x0000000103067824 */ /* 0x000fe200078e0a06 */
[----:B------:R-:W-:Y:S02]  /*0c30*/  LEA.HI R16, R12, R12, RZ, 0x1 ;  /* 0x0000000c0c107211 */ /* 0x000fe400078f08ff */
[----:B------:R-:W-:Y:S02]  /*0c40*/  LOP3.LUT R15, R15, 0xfffffff8, RZ, 0xc0, !PT ;  /* 0xfffffff80f0f7812 */ /* 0x000fe400078ec0ff */
[----:B------:R-:W-:Y:S01]  /*0c50*/  SHF.R.S32.HI R21, RZ, 0x7, R2 ;  /* 0x00000007ff157819 */ /* 0x000fe20000011402 */
[----:B------:R-:W-:Y:S01]  /*0c60*/  IMAD.SHL.U32 R2, R6, 0x40, RZ ;  /* 0x0000004006027824 */ /* 0x000fe200078e00ff */
[----:B------:R-:W-:Y:S02]  /*0c70*/  LOP3.LUT R7, R7, 0xfffffc00, RZ, 0xc0, !PT ;  /* 0xfffffc0007077812 */ /* 0x000fe400078ec0ff */
[----:B------:R-:W-:Y:S01]  /*0c80*/  LOP3.LUT R17, R16, 0x1ffffffe, RZ, 0xc0, !PT ;  /* 0x1ffffffe10117812 */ /* 0x000fe200078ec0ff */
[----:B------:R-:W-:Y:S01]  /*0c90*/  IMAD.IADD R16, R8, 0x1, -R15 ;  /* 0x0000000108107824 */ /* 0x000fe200078e0a0f */
[----:B------:R-:W-:Y:S01]  /*0ca0*/  LOP3.LUT R2, R2, 0x1c0, RZ, 0xc0, !PT ;  /* 0x000001c002027812 */ /* 0x000fe200078ec0ff */
[----:B------:R-:W-:-:S02]  /*0cb0*/  IMAD R8, R3, 0x40, R7 ;  /* 0x0000004003087824 */ /* 0x000fc400078e0207 */
[----:B------:R-:W-:Y:S02]  /*0cc0*/  IMAD.SHL.U32 R5, R5, 0x8, RZ ;  /* 0x0000000805057824 */ /* 0x000fe400078e00ff */
[----:B------:R-:W-:Y:S02]  /*0cd0*/  IMAD.SHL.U32 R4, R4, 0x40, RZ ;  /* 0x0000004004047824 */ /* 0x000fe400078e00ff */
[----:B------:R-:W-:Y:S01]  /*0ce0*/  IMAD.IADD R3, R5, 0x1, R8 ;  /* 0x0000000105037824 */ /* 0x000fe200078e0208 */
[----:B------:R-:W-:Y:S01]  /*0cf0*/  LOP3.LUT R5, R2, 0x8, R5, 0xf8, !PT ;  /* 0x0000000802057812 */ /* 0x000fe200078ef805 */
[----:B------:R-:W-:Y:S01]  /*0d00*/  IMAD.IADD R17, R12, 0x1, -R17 ;  /* 0x000000010c117824 */ /* 0x000fe200078e0a11 */
[----:B------:R-:W-:Y:S01]  /*0d10*/  SHF.R.U32.HI R2, RZ, 0x3, R2 ;  /* 0x00000003ff027819 */ /* 0x000fe20000011602 */
[----:B------:R-:W-:Y:S01]  /*0d20*/  IMAD.HI R12, R21, 0x55555556, RZ ;  /* 0x55555556150c7827 */ /* 0x000fe200078e02ff */
[----:B------:R-:W-:Y:S02]  /*0d30*/  LEA.HI R13, R13, R18, RZ, 0x5 ;  /* 0x000000120d0d7211 */ /* 0x000fe400078f28ff */
[----:B------:R-:W-:-:S02]  /*0d40*/  LOP3.LUT R2, R5, R2, RZ, 0x3c, !PT ;  /* 0x0000000205027212 */ /* 0x000fc400078e3cff */
[----:B------:R-:W-:Y:S02]  /*0d50*/  LOP3.LUT R4, R4, 0x7ffffe00, RZ, 0xc0, !PT ;  /* 0x7ffffe0004047812 */ /* 0x000fe400078ec0ff */
[----:B------:R-:W-:Y:S02]  /*0d60*/  LEA.HI R0, R0, R19, RZ, 0x3 ;  /* 0x0000001300007211 */ /* 0x000fe400078f18ff */
[----:B------:R-:W-:Y:S02]  /*0d70*/  LEA.HI R12, R12, R12, RZ, 0x1 ;  /* 0x0000000c0c0c7211 */ /* 0x000fe400078f08ff */
[----:B------:R-:W-:Y:S02]  /*0d80*/  SHF.R.S32.HI R13, RZ, 0x5, R13 ;  /* 0x00000005ff0d7819 */ /* 0x000fe4000001140d */
[----:B------:R-:W-:Y:S02]  /*0d90*/  IADD3 R4, R2, R4, R7 ;  /* 0x0000000402047210 */ /* 0x000fe40007ffe007 */
[----:B------:R-:W-:Y:S01]  /*0da0*/  LOP3.LUT R2, R0, 0xfffffff8, RZ, 0xc0, !PT ;  /* 0xfffffff800027812 */ /* 0x000fe200078ec0ff */
[----:B------:R-:W-:Y:S01]  /*0db0*/  IMAD R12, R12, -0x3, R21 ;  /* 0xfffffffd0c0c7824 */ /* 0x000fe200078e0215 */
[----:B------:R-:W-:Y:S01]  /*0dc0*/  LOP3.LUT R14, R14, 0x7ffffffc, RZ, 0xc0, !PT ;  /* 0x7ffffffc0e0e7812 */ /* 0x000fe200078ec0ff */
[----:B------:R-:W-:-:S02]  /*0dd0*/  IMAD R13, R13, 0x10, R16 ;  /* 0x000000100d0d7824 */ /* 0x000fc400078e0210 */
[----:B------:R-:W-:Y:S02]  /*0de0*/  IMAD.IADD R2, R19, 0x1, -R2 ;  /* 0x0000000113027824 */ /* 0x000fe400078e0a02 */
[----:B------:R-:W-:Y:S02]  /*0df0*/  IMAD R8, R12, 0x40, R13 ;  /* 0x000000400c087824 */ /* 0x000fe400078e020d */
[----:B------:R-:W-:Y:S02]  /*0e00*/  IMAD.MOV.U32 R5, RZ, RZ, R9 ;  /* 0x000000ffff057224 */ /* 0x000fe400078e0009 */
[----:B------:R-:W-:Y:S02]  /*0e10*/  IMAD.IADD R14, R18, 0x1, -R14 ;  /* 0x00000001120e7824 */ /* 0x000fe400078e0a0e */
[----:B------:R-:W-:Y:S01]  /*0e20*/  IMAD.SHL.U32 R9, R2, 0x8, RZ ;  /* 0x0000000802097824 */ /* 0x000fe200078e00ff */
[----:B------:R-:W-:Y:S01]  /*0e30*/  STL [R1+0x60], R3 ;  /* 0x0000600301007387 */ /* 0x000fe20000100800 */
[----:B------:R-:W-:-:S03]  /*0e40*/  IMAD.SHL.U32 R15, R14, 0x2, RZ ;  /* 0x000000020e0f7824 */ /* 0x000fc600078e00ff */
[----:B------:R-:W-:Y:S01]  /*0e50*/  STL [R1+0x58], R8 ;  /* 0x0000580801007387 */ /* 0x000fe20000100800 */
[----:B------:R-:W-:-:S03]  /*0e60*/  VIADD R14, R15, 0x8 ;  /* 0x000000080f0e7836 */ /* 0x000fc60000000000 */
[----:B------:R-:W-:Y:S01]  /*0e70*/  STL [R1+0x38], RZ ;  /* 0x000038ff01007387 */ /* 0x000fe20000100800 */
[----:B------:R-:W-:-:S03]  /*0e80*/  VIADD R13, R15, 0x10 ;  /* 0x000000100f0d7836 */ /* 0x000fc60000000000 */
[----:B------:R0:W-:Y:S01]  /*0e90*/  STL [R1+0x8], R9 ;  /* 0x0000080901007387 */ /* 0x0001e20000100800 */
[----:B------:R-:W-:Y:S01]  /*0ea0*/  R2P PR, R6, 0x6 ;  /* 0x0000000606007804 */ /* 0x000fe20000000000 */
[----:B------:R-:W-:Y:S02]  /*0eb0*/  IMAD.MOV.U32 R7, RZ, RZ, R11 ;  /* 0x000000ffff077224 */ /* 0x000fe400078e000b */
[C---:B------:R-:W-:Y:S01]  /*0ec0*/  VIADD R12, R15.reuse, 0x18 ;  /* 0x000000180f0c7836 */ /* 0x040fe20000000000 */
[----:B------:R-:W-:Y:S01]  /*0ed0*/  STL [R1+0x30], R15 ;  /* 0x0000300f01007387 */ /* 0x000fe20000100800 */
[----:B------:R-:W-:Y:S01]  /*0ee0*/  IMAD.MOV.U32 R6, RZ, RZ, R10 ;  /* 0x000000ffff067224 */ /* 0x000fe200078e000a */
[----:B0-----:R-:W-:Y:S01]  /*0ef0*/  SHF.R.S32.HI R9, RZ, 0x1f, R9 ;  /* 0x0000001fff097819 */ /* 0x001fe20000011409 */
[----:B------:R-:W-:Y:S01]  /*0f00*/  VIADD R11, R15, 0x20 ;  /* 0x000000200f0b7836 */ /* 0x000fe20000000000 */
[----:B------:R-:W-:Y:S01]  /*0f10*/  LEA R16, R4, UR37, 0x1 ;  /* 0x0000002504107c11 */ /* 0x000fe2000f8e08ff */
[----:B------:R-:W-:-:S02]  /*0f20*/  IMAD.MOV.U32 R3, RZ, RZ, 0x40 ;  /* 0x00000040ff037424 */ /* 0x000fc400078e00ff */
[----:B------:R0:W-:Y:S01]  /*0f30*/  STL [R1+0x64], R9 ;  /* 0x0000640901007387 */ /* 0x0001e20000100800 */
[----:B------:R-:W-:Y:S01]  /*0f40*/  VIADD R10, R15, 0x28 ;  /* 0x000000280f0a7836 */ /* 0x000fe20000000000 */
[----:B------:R-:W-:Y:S02]  /*0f50*/  SHF.R.S32.HI R4, RZ, 0x1f, R14 ;  /* 0x0000001fff047819 */ /* 0x000fe4000001140e */
[----:B------:R-:W-:Y:S01]  /*0f60*/  STL [R1+0x28], R14 ;  /* 0x0000280e01007387 */ /* 0x000fe20000100800 */
[----:B------:R-:W-:-:S03]  /*0f70*/  SHF.R.S32.HI R0, RZ, 0x3, R0 ;  /* 0x00000003ff007819 */ /* 0x000fc60000011400 */
[----:B------:R1:W-:Y:S01]  /*0f80*/  STL [R1+0x24], R13 ;  /* 0x0000240d01007387 */ /* 0x0003e20000100800 */
[----:B0-----:R-:W-:-:S03]  /*0f90*/  VIADD R9, R15, 0x30 ;  /* 0x000000300f097836 */ /* 0x001fc60000000000 */
[----:B------:R-:W-:Y:S01]  /*0fa0*/  STL [R1+0x20], R12 ;  /* 0x0000200c01007387 */ /* 0x000fe20000100800 */
[----:B------:R-:W-:Y:S01]  /*0fb0*/  SEL R0, R3, 0xffffffc0, !P2 ;  /* 0xffffffc003007807 */ /* 0x000fe20005000000 */
[----:B------:R-:W-:Y:S02]  /*0fc0*/  VIADD R3, R15, 0x38 ;  /* 0x000000380f037836 */ /* 0x000fe40000000000 */
[----:B------:R0:W-:Y:S01]  /*0fd0*/  STL [R1+0x1c], R11 ;  /* 0x00001c0b01007387 */ /* 0x0001e20000100800 */
[----:B-1----:R-:W-:-:S03]  /*0fe0*/  SHF.R.S32.HI R13, RZ, 0x1f, R13 ;  /* 0x0000001fff0d7819 */ /* 0x002fc6000001140d */
[----:B------:R-:W-:Y:S04]  /*0ff0*/  STL [R1+0x18], R10 ;  /* 0x0000180a01007387 */ /* 0x000fe80000100800 */
[----:B------:R-:W-:Y:S04]  /*1000*/  STL [R1+0x14], R9 ;  /* 0x0000140901007387 */ /* 0x000fe80000100800 */
[----:B------:R1:W-:Y:S01]  /*1010*/  STL [R1+0x54], R4 ;  /* 0x0000540401007387 */ /* 0x0003e20000100800 */
[----:B0-----:R-:W-:-:S03]  /*1020*/  SHF.R.S32.HI R11, RZ, 0x1f, R11 ;  /* 0x0000001fff0b7819 */ /* 0x001fc6000001140b */
[----:B------:R-:W-:Y:S01]  /*1030*/  STL [R1+0x10], R3 ;  /* 0x0000100301007387 */ /* 0x000fe20000100800 */
[----:B-1----:R-:W-:-:S03]  /*1040*/  SHF.R.S32.HI R4, RZ, 0x1f, R12 ;  /* 0x0000001fff047819 */ /* 0x002fc6000001140c */
[----:B------:R-:W-:Y:S04]  /*1050*/  STL [R1+0x50], R13 ;  /* 0x0000500d01007387 */ /* 0x000fe80000100800 */
[----:B------:R0:W-:Y:S01]  /*1060*/  STL [R1+0x4c], R4 ;  /* 0x00004c0401007387 */ /* 0x0001e20000100800 */
[----:B------:R-:W-:-:S03]  /*1070*/  SHF.R.S32.HI R9, RZ, 0x1f, R9 ;  /* 0x0000001fff097819 */ /* 0x000fc60000011409 */
[----:B------:R-:W-:Y:S01]  /*1080*/  STL [R1+0x48], R11 ;  /* 0x0000480b01007387 */ /* 0x000fe20000100800 */
[----:B0-----:R-:W-:-:S05]  /*1090*/  SHF.R.S32.HI R4, RZ, 0x1f, R10 ;  /* 0x0000001fff047819 */ /* 0x001fca000001140a */
[----:B------:R0:W-:Y:S04]  /*10a0*/  STL [R1+0x44], R4 ;  /* 0x0000440401007387 */ /* 0x0001e80000100800 */
[----:B------:R1:W-:Y:S01]  /*10b0*/  STL [R1+0x40], R9 ;  /* 0x0000400901007387 */ /* 0x0003e20000100800 */
[----:B0-----:R-:W-:Y:S01]  /*10c0*/  SHF.R.S32.HI R4, RZ, 0x1f, R3 ;  /* 0x0000001fff047819 */ /* 0x001fe20000011403 */
[----:B------:R-:W-:-:S04]  /*10d0*/  IMAD R3, R17, 0x8, R8 ;  /* 0x0000000811037824 */ /* 0x000fc800078e0208 */
[----:B------:R1:W-:Y:S04]  /*10e0*/  STL [R1+0x3c], R4 ;  /* 0x00003c0401007387 */ /* 0x0003e80000100800 */
[----:B------:R1:W-:Y:S01]  /*10f0*/  STL [R1+0x5c], R3 ;  /* 0x00005c0301007387 */ /* 0x0003e20000100800 */
[C---:B------:R-:W-:Y:S02]  /*1100*/  VIADD R18, R16.reuse, 0x1e800 ;  /* 0x0001e80010127836 */ /* 0x040fe40000000000 */
[----:B------:R-:W-:Y:S02]  /*1110*/  VIADD R23, R16, 0x1e820 ;  /* 0x0001e82010177836 */ /* 0x000fe40000000000 */
[----:B------:R-:W-:Y:S02]  /*1120*/  @P1 VIADD R23, R18, 0xffffffe0 ;  /* 0xffffffe012171836 */ /* 0x000fe40000000000 */
[----:B------:R-:W-:-:S02]  /*1130*/  IMAD.MOV.U32 R2, RZ, RZ, RZ ;  /* 0x000000ffff027224 */ /* 0x000fc400078e00ff */
[----:B------:R-:W-:Y:S02]  /*1140*/  IMAD.IADD R18, R18, 0x1, R0 ;  /* 0x0000000112127824 */ /* 0x000fe400078e0200 */
[----:B------:R-:W-:Y:S02]  /*1150*/  IMAD.IADD R17, R0, 0x1, R23 ;  /* 0x0000000100117824 */ /* 0x000fe400078e0217 */
[C---:B------:R-:W-:Y:S02]  /*1160*/  VIADD R153, R23.reuse, 0x6000 ;  /* 0x0000600017997836 */ /* 0x040fe40000000000 */
[----:B------:R-:W-:Y:S01]  /*1170*/  VIADD R152, R23, 0xc000 ;  /* 0x0000c00017987836 */ /* 0x000fe20000000000 */
[----:B------:R-:W-:Y:S01]  /*1180*/  UMOV UR36, URZ ;  /* 0x0000003f00247c82 */ /* 0x000fe20008000000 */
[----:B-12---:R-:W-:-:S07]  /*1190*/  LOP3.LUT R154, R20, 0x1, RZ, 0xfc, !PT ;  /* 0x00000001149a7812 */ /* 0x006fce00078efcff */
.L_x_12339:
[----:B012-45:R-:W0:Y:S01]  /*11a0*/  LDC.64 R8, c[0x0][0xc88] ;  /* 0x00032200ff087b82 */ /* 0x037e220000000a00 */
[----:B------:R-:W-:-:S07]  /*11b0*/  ULDC.64 UR4, c[0x0][0xa28] ;  /* 0x00028a0000047ab9 */ /* 0x000fce0000000a00 */
[----:B------:R-:W1:Y:S08]  /*11c0*/  LDC.64 R12, c[0x0][0x418] ;  /* 0x00010600ff0c7b82 */ /* 0x000e700000000a00 */
[----:B------:R-:W2:Y:S01]  /*11d0*/  LDC R0, c[0x0][0x424] ;  /* 0x00010900ff007b82 */ /* 0x000ea20000000800 */
[----:B0-----:R-:W-:Y:S01]  /*11e0*/  IMAD.WIDE R8, R7, 0x4, R8 ;  /* 0x0000000407087825 */ /* 0x001fe200078e0208 */
[----:B------:R-:W-:-:S06]  /*11f0*/  ISETP.NE.U32.AND P0, PT, RZ, UR4, PT ;  /* 0x00000004ff007c0c */ /* 0x000fcc000bf05070 */
[----:B------:R-:W0:Y:S01]  /*1200*/  LDC R7, c[0x0][0x2f0] ;  /* 0x0000bc00ff077b82 */ /* 0x000e220000000800 */
[----:B---3--:R-:W3:Y:S01]  /*1210*/  LDG.E R155, desc[UR40][R8.64] ;  /* 0x00000028089b7981 */ /* 0x008ee2000c1e1900 */
[----:B------:R-:W-:Y:S01]  /*1220*/  ISETP.NE.AND.EX P0, PT, RZ, UR5, PT, P0 ;  /* 0x00000005ff007c0c */ /* 0x000fe2000bf05300 */
[----:B------:R-:W-:Y:S01]  /*1230*/  IMAD.MOV.U32 R3, RZ, RZ, RZ ;  /* 0x000000ffff037224 */ /* 0x000fe200078e00ff */
[----:B---3--:R-:W-:-:S11]  /*1240*/  SHF.R.S32.HI R4, RZ, 0x1f, R155 ;  /* 0x0000001fff047819 */ /* 0x008fd6000001149b */
[C---:B------:R-:W-:Y:S01]  /*1250*/  @P0 LEA R10, P1, R155.reuse, UR4, 0x2 ;  /* 0x000000049b0a0c11 */ /* 0x040fe2000f8210ff */
[----:B------:R3:W-:Y:S03]  /*1260*/  STL [R1+0xc], R4 ;  /* 0x00000c0401007387 */ /* 0x0007e60000100800 */
[----:B------:R-:W-:Y:S01]  /*1270*/  @P0 LEA.HI.X R11, R155, UR5, R4, 0x2, P1 ;  /* 0x000000059b0b0c11 */ /* 0x000fe200088f1404 */
[----:B------:R-:W-:Y:S02]  /*1280*/  ULDC.64 UR4, c[0x0][0xa20] ;  /* 0x0002880000047ab9 */ /* 0x000fe40000000a00 */
[----:B------:R-:W-:Y:S02]  /*1290*/  ISETP.NE.U32.AND P1, PT, RZ, UR4, PT ;  /* 0x00000004ff007c0c */ /* 0x000fe4000bf25070 */
[----:B------:R3:W5:Y:S01]  /*12a0*/  @P0 LDG.E R3, desc[UR40][R10.64] ;  /* 0x000000280a030981 */ /* 0x000762000c1e1900 */
[----:B-1----:R-:W-:-:S02]  /*12b0*/  ISETP.NE.U32.AND P0, PT, R12, RZ, PT ;  /* 0x000000ff0c00720c */ /* 0x002fc40003f05070 */
[----:B------:R-:W-:Y:S02]  /*12c0*/  ISETP.NE.AND.EX P1, PT, RZ, UR5, PT, P1 ;  /* 0x00000005ff007c0c */ /* 0x000fe4000bf25310 */
[----:B------:R-:W-:-:S04]  /*12d0*/  ISETP.NE.AND.EX P0, PT, R13, RZ, PT, P0 ;  /* 0x000000ff0d00720c */ /* 0x000fc80003f05300 */
[----:B--2---:R-:W-:-:S05]  /*12e0*/  SEL R0, R0, 0x1, P0 ;  /* 0x0000000100007807 */ /* 0x004fca0000000000 */
[----:B0-----:R-:W-:Y:S02]  /*12f0*/  IMAD R120, R0, R7, RZ ;  /* 0x0000000700787224 */ /* 0x001fe400078e02ff */
[----:B------:R-:W-:-:S04]  /*1300*/  @P1 LEA R8, P2, R155, UR4, 0x2 ;  /* 0x000000049b081c11 */ /* 0x000fc8000f8410ff */
[----:B------:R-:W-:-:S05]  /*1310*/  @P1 LEA.HI.X R9, R155, UR5, R4, 0x2, P2 ;  /* 0x000000059b091c11 */ /* 0x000fca00090f1404 */
[----:B------:R3:W5:Y:S01]  /*1320*/  @P1 LDG.E R120, desc[UR40][R8.64] ;  /* 0x0000002808781981 */ /* 0x000762000c1e1900 */
[----:B------:R-:W-:Y:S05]  /*1330*/  @P1 BRA `(.L_x_12306) ;  /* 0x0000000000241947 */ /* 0x000fea0003800000 */
[----:B------:R-:W-:Y:S02]  /*1340*/  ULDC.64 UR4, c[0x0][0xa08] ;  /* 0x0002820000047ab9 */ /* 0x000fe40000000a00 */
[----:B------:R-:W-:-:S04]  /*1350*/  ISETP.NE.U32.AND P0, PT, RZ, UR4, PT ;  /* 0x00000004ff007c0c */ /* 0x000fc8000bf05070 */
[----:B------:R-:W-:-:S13]  /*1360*/  ISETP.NE.AND.EX P0, PT, RZ, UR5, PT, P0 ;  /* 0x00000005ff007c0c */ /* 0x000fda000bf05300 */
[----:B------:R-:W-:Y:S05]  /*1370*/  @!P0 BRA `(.L_x_12306) ;  /* 0x0000000000148947 */ /* 0x000fea0003800000 */
[----:B---3--:R-:W0:Y:S02]  /*1380*/  LDC.64 R8, c[0x0][0xa08] ;  /* 0x00028200ff087b82 */ /* 0x008e240000000a00 */
[----:B0-----:R-:W-:-:S05]  /*1390*/  IMAD.WIDE R8, R155, 0x4, R8 ;  /* 0x000000049b087825 */ /* 0x001fca00078e0208 */
[----:B-----5:R-:W2:Y:S04]  /*13a0*/  LDG.E R120, desc[UR40][R8.64] ;  /* 0x0000002808787981 */ /* 0x020ea8000c1e1900 */
[----:B------:R-:W2:Y:S02]  /*13b0*/  LDG.E R7, desc[UR40][R8.64+0x4] ;  /* 0x0000042808077981 */ /* 0x000ea4000c1e1900 */
[----:B--2---:R-:W-:-:S07]  /*13c0*/  IMAD.IADD R120, R7, 0x1, -R120 ;  /* 0x0000000107787824 */ /* 0x004fce00078e0a78 */
.L_x_12306:
[----:B-----5:R-:W-:Y:S01]  /*13d0*/  IMAD.IADD R120, R120, 0x1, -R3 ;  /* 0x0000000178787824 */ /* 0x020fe200078e0a03 */
[----:B------:R-:W-:Y:S01]  /*13e0*/  LOP3.LUT R3, R6, 0xff000000, RZ, 0xc0, !PT ;  /* 0xff00000006037812 */ /* 0x000fe200078ec0ff */
[----:B------:R-:W-:Y:S02]  /*13f0*/  IMAD.MOV.U32 R19, RZ, RZ, RZ ;  /* 0x000000ffff137224 */ /* 0x000fe400078e00ff */
[C---:B------:R-:W-:Y:S01]  /*1400*/  VIADD R0, R120.reuse, 0xbf ;  /* 0x000000bf78007836 */ /* 0x040fe20000000000 */
[----:B------:R-:W-:Y:S02]  /*1410*/  SHF.R.U32.HI R3, RZ, 0x8, R3 ;  /* 0x00000008ff037819 */ /* 0x000fe40000011603 */
[----:B------:R-:W-:Y:S01]  /*1420*/  ISETP.GE.AND P0, PT, R120, 0x1, PT ;  /* 0x000000017800780c */ /* 0x000fe20003f06270 */
[----:B---3--:R-:W-:Y:S01]  /*1430*/  IMAD.HI R4, R0, 0x2aaaaaab, RZ ;  /* 0x2aaaaaab00047827 */ /* 0x008fe200078e02ff */
[----:B------:R-:W-:-:S04]  /*1440*/  LOP3.LUT R0, R6, 0xff0000, RZ, 0xc0, !PT ;  /* 0x00ff000006007812 */ /* 0x000fc800078ec0ff */
[----:B------:R-:W-:Y:S02]  /*1450*/  LEA.HI R0, R0, R3, RZ, 0x10 ;  /* 0x0000000300007211 */ /* 0x000fe400078f80ff */
[----:B------:R-:W-:Y:S02]  /*1460*/  SHF.R.U32.HI R7, RZ, 0x1f, R4 ;  /* 0x0000001fff077819 */ /* 0x000fe40000011604 */
[----:B------:R-:W-:Y:S02]  /*1470*/  LOP3.LUT R14, R0, 0xff, RZ, 0xc0, !PT ;  /* 0x000000ff000e7812 */ /* 0x000fe400078ec0ff */
[----:B------:R-:W-:Y:S02]  /*1480*/  LEA.HI.SX32 R11, R4, R7, 0x1b ;  /* 0x00000007040b7211 */ /* 0x000fe400078fdaff */
[----:B------:R-:W-:Y:S01]  /*1490*/  SHF.R.U32.HI R157, RZ, 0x10, R0 ;  /* 0x00000010ff9d7819 */ /* 0x000fe20000011600 */
[----:B------:R0:W-:Y:S01]  /*14a0*/  STL [R1+0x2c], R14 ;  /* 0x00002c0e01007387 */ /* 0x0001e20000100800 */
[----:B------:R-:W-:Y:S05]  /*14b0*/  @!P0 BRA `(.L_x_12307) ;  /* 0x0000000000748947 */ /* 0x000fea0003800000 */
[----:B------:R-:W1:Y:S01]  /*14c0*/  LDC R0, c[0x0][0x9f0] ;  /* 0x00027c00ff007b82 */ /* 0x000e620000000800 */
[----:B------:R-:W-:-:S04]  /*14d0*/  ISETP.NE.AND P0, PT, R157, RZ, PT ;  /* 0x000000ff9d00720c */ /* 0x000fc80003f05270 */
[----:B-1----:R-:W-:-:S04]  /*14e0*/  SEL R12, R157, R0, P0 ;  /* 0x000000009d0c7207 */ /* 0x002fc80000000000 */
[-C--:B------:R-:W-:Y:S02]  /*14f0*/  IABS R4, R12.reuse ;  /* 0x0000000c00047213 */ /* 0x080fe40000000000 */
[----:B------:R-:W-:Y:S02]  /*1500*/  IADD3 R0, R11, -0x1, R12 ;  /* 0xffffffff0b007810 */ /* 0x000fe40007ffe00c */
[----:B------:R-:W1:Y:S01]  /*1510*/  I2F.RP R3, R4 ;  /* 0x0000000400037306 */ /* 0x000e620000209400 */
[----:B------:R-:W-:Y:S02]  /*1520*/  IABS R13, R12 ;  /* 0x0000000c000d7213 */ /* 0x000fe40000000000 */
        /* <DEDUP_REMOVED lines=22> */
.L_x_12307:
[-C--:B------:R-:W-:Y:S01]  /*1690*/  IMAD R22, R14, R19.reuse, RZ ;  /* 0x000000130e167224 */ /* 0x080fe200078e02ff */
[----:B------:R1:W-:Y:S01]  /*16a0*/  STL [R1+0x4], R5 ;  /* 0x0000040501007387 */ /* 0x0003e20000100800 */
[----:B------:R-:W-:Y:S02]  /*16b0*/  LOP3.LUT R156, R6, 0xffff, RZ, 0xc0, !PT ;  /* 0x0000ffff069c7812 */ /* 0x000fe400078ec0ff */
[----:B------:R-:W-:Y:S02]  /*16c0*/  CS2R R58, SRZ ;  /* 0x00000000003a7805 */ /* 0x000fe4000001ff00 */
[----:B------:R-:W-:Y:S02]  /*16d0*/  PLOP3.LUT P0, PT, PT, PT, PT, 0x80, 0x0 ;  /* 0x000000000000781c */ /* 0x000fe40003f0f070 */
[----:B------:R-:W-:Y:S02]  /*16e0*/  CS2R R150, SRZ ;  /* 0x0000000000967805 */ /* 0x000fe4000001ff00 */
[----:B------:R-:W-:-:S02]  /*16f0*/  VIADDMNMX R19, R22, R19, R11, PT ;  /* 0x0000001316137246 */ /* 0x000fc4000380010b */
[----:B------:R-:W-:Y:S02]  /*1700*/  CS2R R40, SRZ ;  /* 0x0000000000287805 */ /* 0x000fe4000001ff00 */
[----:B------:R-:W-:Y:S02]  /*1710*/  CS2R R54, SRZ ;  /* 0x0000000000367805 */ /* 0x000fe4000001ff00 */
[----:B------:R-:W-:Y:S02]  /*1720*/  CS2R R38, SRZ ;  /* 0x0000000000267805 */ /* 0x000fe4000001ff00 */
[----:B------:R-:W-:Y:S02]  /*1730*/  ISETP.GT.AND P1, PT, R19, R22, PT ;  /* 0x000000161300720c */ /* 0x000fe40003f24270 */
        /* <DEDUP_REMOVED lines=12> */
[----:B-1----:R-:W-:Y:S06]  /*1800*/  @!P1 BRA `(.L_x_12308) ;  /* 0x0000006400149947 */ /* 0x002fec0003800000 */
[----:B------:R-:W1:Y:S02]  /*1810*/  S2R R0, SR_TID.X ;  /* 0x0000000000007919 */ /* 0x000e640000002100 */
[----:B-1----:R-:W-:-:S05]  /*1820*/  VIADD R3, R0, 0xffffff80 ;  /* 0xffffff8000037836 */ /* 0x002fca0000000000 */
[----:B------:R-:W-:-:S04]  /*1830*/  SHF.R.S32.HI R0, RZ, 0x1f, R3 ;  /* 0x0000001fff007819 */ /* 0x000fc80000011403 */
[----:B------:R-:W-:-:S04]  /*1840*/  LEA.HI R0, R0, R3, RZ, 0x7 ;  /* 0x0000000300007211 */ /* 0x000fc800078f38ff */
[----:B------:R-:W-:-:S06]  /*1850*/  SHF.R.S32.HI R0, RZ, 0x7, R0 ;  /* 0x00000007ff007819 */ /* 0x000fcc0000011400 */
[----:B------:R-:W1:Y:S02]  /*1860*/  SHFL.IDX PT, R0, R0, RZ, 0x1f ;  /* 0x00001fff00007589 */ /* 0x000e6400000e0000 */
[----:B-1----:R-:W-:-:S13]  /*1870*/  R2UR UR39, R0 ;  /* 0x00000000002772ca */ /* 0x002fda00000e0000 */
[----:B------:R-:W-:-:S04]  /*1880*/  UIMAD.WIDE UR4, UR39, 0x55555556, URZ ;  /* 0x55555556270478a5 */ /* 0x000fc8000f8e023f */
[----:B------:R-:W-:Y:S02]  /*1890*/  ULEA.HI UR38, UR5, UR5, URZ, 0x1 ;  /* 0x0000000505267291 */ /* 0x000fe4000f8f083f */
[----:B------:R-:W-:Y:S02]  /*18a0*/  UIADD3 UR5, UR37, 0x1e800, URZ ;  /* 0x0001e80025057890 */ /* 0x000fe4000fffe03f */
[----:B------:R-:W-:Y:S02]  /*18b0*/  UIMAD UR38, UR38, -0x3, UR39 ;  /* 0xfffffffd262678a4 */ /* 0x000fe4000f8e0227 */
[----:B------:R-:W-:Y:S02]  /*18c0*/  ULOP3.LUT UP0, URZ, UR5, 0x3ff, URZ, 0xc0, !UPT ;  /* 0x000003ff053f7892 */ /* 0x000fe4000f80c03f */
[----:B------:R-:W-:-:S04]  /*18d0*/  ULEA UR4, UR38, UR37, 0xd ;  /* 0x0000002526047291 */ /* 0x000fc8000f8e683f */
[----:B------:R-:W-:Y:S01]  /*18e0*/  PLOP3.LUT P0, PT, PT, PT, UP0, 0x80, 0x0 ;  /* 0x000000000000781c */ /* 0x000fe20003f0f008 */
[----:B------:R-:W-:-:S04]  /*18f0*/  UIADD3 UR4, UR4, 0xc400, URZ ;  /* 0x0000c40004047890 */ /* 0x000fc8000fffe03f */
[----:B------:R-:W-:-:S04]  /*1900*/  USHF.R.U32.HI UR4, URZ, 0x4, UR4 ;  /* 0x000000043f047899 */ /* 0x000fc80008011604 */
[----:B------:R-:W-:-:S04]  /*1910*/  ULOP3.LUT UR42, UR4, 0x3fff, URZ, 0xc0, !UPT ;  /* 0x00003fff042a7892 */ /* 0x000fc8000f8ec03f */
[----:B------:R-:W-:Y:S08]  /*1920*/  @!P0 BRA `(.L_x_12309) ;  /* 0x0000000000408947 */ /* 0x000ff00003800000 */
        /* <DEDUP_REMOVED lines=16> */
.L_x_12309:
[----:B------:R-:W2:Y:S01]  /*1a30*/  LDL R20, [R1+0x38] ;  /* 0x0000380001147983 */ /* 0x000ea20000100800 */
[----:B------:R-:W-:Y:S02]  /*1a40*/  ISETP.NE.AND P0, PT, R154, 0x3, PT ;  /* 0x000000039a00780c */ /* 0x000fe40003f05270 */
[----:B--2---:R-:W-:-:S04]  /*1a50*/  LEA.HI R0, R20, R20, RZ, 0x1 ;  /* 0x0000001414007211 */ /* 0x004fc800078f08ff */
[----:B------:R-:W-:-:S05]  /*1a60*/  LOP3.LUT R0, R0, 0xfffffffe, RZ, 0xc0, !PT ;  /* 0xfffffffe00007812 */ /* 0x000fca00078ec0ff */
[----:B------:R-:W-:-:S05]  /*1a70*/  IMAD.IADD R0, R20, 0x1, -R0 ;  /* 0x0000000114007824 */ /* 0x000fca00078e0a00 */
[----:B------:R-:W-:-:S04]  /*1a80*/  SHF.L.U32 R0, R0, 0x1f, RZ ;  /* 0x0000001f00007819 */ /* 0x000fc800000006ff */
[----:B------:R-:W1:Y:S02]  /*1a90*/  SYNCS.PHASECHK.TRANS64.TRYWAIT P1, [UR37+0x30800], R0 ;  /* 0x03080000ff0075a7 */ /* 0x000e640008020165 */
[----:B-1----:R-:W-:Y:S05]  /*1aa0*/  @!P1 BRA `(.L_x_12310) ;  /* 0x000000dc00e09947 */ /* 0x002fea0003800000 */
.L_x_12450:
[----:B------:R-:W-:Y:S05]  /*1ab0*/  @!P0 BRA `(.L_x_12311) ;  /* 0x0000000000048947 */ /* 0x000fea0003800000 */
[----:B------:R-:W-:Y:S01]  /*1ac0*/  BPT.TRAP 0x1 ;  /* 0x000000040000795c */ /* 0x000fe20000300000 */
.L_x_12311:
[----:B------:R-:W-:Y:S01]  /*1ad0*/  IMAD.U32 R4, RZ, RZ, UR36 ;  /* 0x00000024ff047e24 */ /* 0x000fe2000f8e00ff */
[----:B-1----:R-:W-:-:S04]  /*1ae0*/  SHF.L.U32 R3, R2, 0x1f, RZ ;  /* 0x0000001f02037819 */ /* 0x002fc800000006ff */
[----:B------:R-:W-:-:S04]  /*1af0*/  LEA R4, R4, UR37, 0x3 ;  /* 0x0000002504047c11 */ /* 0x000fc8000f8e18ff */
[----:B------:R1:W2:Y:S01]  /*1b00*/  SYNCS.PHASECHK.TRANS64.TRYWAIT P2, [R4+URZ+0x30830], R3 ;  /* 0x03083003040075a7 */ /* 0x0002a2000804017f */
[----:B------:R-:W-:Y:S05]  /*1b10*/  @!P0 BRA `(.L_x_12312) ;  /* 0x0000000000048947 */ /* 0x000fea0003800000 */
[----:B------:R-:W-:Y:S01]  /*1b20*/  BPT.TRAP 0x1 ;  /* 0x000000040000795c */ /* 0x000fe20000300000 */
.L_x_12312:
[----:B------:R-:W3:Y:S01]  /*1b30*/  S2R R0, SR_TID.X ;  /* 0x0000000000007919 */ /* 0x000ee20000002100 */
[----:B------:R-:W-:Y:S01]  /*1b40*/  IMAD.MOV.U32 R151, RZ, RZ, RZ ;  /* 0x000000ffff977224 */ /* 0x000fe200078e00ff */
[----:B---3--:R-:W-:Y:S01]  /*1b50*/  LOP3.LUT P1, RZ, R0, 0x7f, RZ, 0xc0, !PT ;  /* 0x0000007f00ff7812 */ /* 0x008fe2000782c0ff */
[----:B--2---:R-:W-:-:S12]  /*1b60*/  @P2 BRA `(.L_x_12313) ;  /* 0x0000000000082947 */ /* 0x004fd80003800000 */
[----:B------:R-:W2:Y:S02]  /*1b70*/  SYNCS.PHASECHK.TRANS64.TRYWAIT P2, [R4+URZ+0x30830], R3 ;  /* 0x03083003040075a7 */ /* 0x000ea4000804017f */
[----:B--2---:R-:W-:Y:S05]  /*1b80*/  @!P2 BRA `(.L_x_12314) ;  /* 0x000000dc00c0a947 */ /* 0x004fea0003800000 */
.L_x_12313:
[----:B------:R-:W-:Y:S05]  /*1b90*/  WARPSYNC.ALL ;  /* 0x0000000000007948 */ /* 0x000fea0003800000 */
[----:B------:R-:W-:Y:S01]  /*1ba0*/  UIADD3 UR4, UR37, 0x12400, URZ ;  /* 0x0001240025047890 */ /* 0x000fe2000fffe03f */
[----:B------:R-:W3:Y:S01]  /*1bb0*/  LDL R0, [R1+0x30] ;  /* 0x0000300001007983 */ /* 0x000ee20000100800 */
[----:B------:R-:W-:Y:S01]  /*1bc0*/  WARPGROUP.ARRIVE ;  /* 0x00000000000079c5 */ /* 0x000fe20000000000 */
[----:B------:R-:W-:Y:S01]  /*1bd0*/  UMOV UR5, 0x40000040 ;  /* 0x4000004000057882 */ /* 0x000fe20000000000 */
[----:B------:R-:W-:Y:S01]  /*1be0*/  USHF.R.U32.HI UR4, URZ, 0x4, UR4 ;  /* 0x000000043f047899 */ /* 0x000fe20008011604 */
[----:B------:R-:W-:Y:S01]  /*1bf0*/  P2R R7, PR, RZ, 0x2 ;  /* 0x00000002ff077803 */ /* 0x000fe20000000000 */
[----:B------:R-:W-:Y:S01]  /*1c00*/  UMOV UR7, 0x40000040 ;  /* 0x4000004000077882 */ /* 0x000fe20000000000 */
[----:B------:R-:W-:Y:S01]  /*1c10*/  UMOV UR9, 0x40000040 ;  /* 0x4000004000097882 */ /* 0x000fe20000000000 */
[----:B------:R-:W-:Y:S01]  /*1c20*/  ULOP3.LUT UR4, UR4, 0x3fff, URZ, 0xc0, !UPT ;  /* 0x00003fff04047892 */ /* 0x000fe2000f8ec03f */
[----:B------:R-:W-:Y:S01]  /*1c30*/  P2R R6, PR, RZ, 0x1 ;  /* 0x00000001ff067803 */ /* 0x000fe20000000000 */
[----:B------:R-:W-:Y:S01]  /*1c40*/  UMOV UR11, 0x40000040 ;  /* 0x40000040000b7882 */ /* 0x000fe20000000000 */
[----:B------:R-:W-:Y:S01]  /*1c50*/  UMOV UR13, 0x40000040 ;  /* 0x40000040000d7882 */ /* 0x000fe20000000000 */
[----:B------:R-:W-:Y:S01]  /*1c60*/  ULOP3.LUT UR20, UR4, 0x10000, URZ, 0xfc, !UPT ;  /* 0x0001000004147892 */ /* 0x000fe2000f8efc3f */
[--C-:B------:R-:W-:Y:S01]  /*1c70*/  IMAD.MOV.U32 R150, RZ, RZ, R151.reuse ;  /* 0x000000ffff967224 */ /* 0x100fe200078e0097 */
[----:B------:R-:W-:Y:S01]  /*1c80*/  ULOP3.LUT UR4, UR42, 0x10000, URZ, 0xfc, !UPT ;  /* 0x000100002a047892 */ /* 0x000fe2000f8efc3f */
[--C-:B------:R-:W-:Y:S01]  /*1c90*/  IMAD.MOV.U32 R149, RZ, RZ, R151.reuse ;  /* 0x000000ffff957224 */ /* 0x100fe200078e0097 */
[----:B------:R-:W-:Y:S01]  /*1ca0*/  UIMAD UR6, UR36, 0x600, UR20 ;  /* 0x00000600240678a4 */ /* 0x000fe2000f8e0214 */
[--C-:B------:R-:W-:Y:S01]  /*1cb0*/  IMAD.MOV.U32 R148, RZ, RZ, R151.reuse ;  /* 0x000000ffff947224 */ /* 0x100fe200078e0097 */
[----:B------:R-:W-:Y:S01]  /*1cc0*/  UIADD3 UR8, UR4, 0x2, URZ ;  /* 0x0000000204087890 */ /* 0x000fe2000fffe03f */
[--C-:B------:R-:W-:Y:S01]  /*1cd0*/  IMAD.MOV.U32 R147, RZ, RZ, R151.reuse ;  /* 0x000000ffff937224 */ /* 0x100fe200078e0097 */
[----:B------:R-:W-:Y:S01]  /*1ce0*/  UIADD3 UR10, UR6, 0x2, URZ ;  /* 0x00000002060a7890 */ /* 0x000fe2000fffe03f */
[--C-:B------:R-:W-:Y:S01]  /*1cf0*/  IMAD.MOV.U32 R146, RZ, RZ, R151.reuse ;  /* 0x000000ffff927224 */ /* 0x100fe200078e0097 */
[----:B------:R-:W-:Y:S01]  /*1d00*/  UIADD3 UR12, UR4, 0x4, URZ ;  /* 0x00000004040c7890 */ /* 0x000fe2000fffe03f */
[----:B------:R-:W-:Y:S01]  /*1d10*/  IMAD.MOV.U32 R145, RZ, RZ, R151 ;  /* 0x000000ffff917224 */ /* 0x000fe200078e0097 */
[----:B------:R-:W-:-:S02]  /*1d20*/  UIADD3 UR14, UR6, 0x4, URZ ;  /* 0x00000004060e7890 */ /* 0x000fc4000fffe03f */
[----:B------:R-:W-:Y:S01]  /*1d30*/  HGMMA.64x192x16.F32 R24, gdesc[UR4], RZ, !UPT, gsb0 ;  /* 0x02e00000041879f0 */ /* 0x000fe2000c0008ff */
[----:B------:R-:W-:Y:S01]  /*1d40*/  UMOV UR15, 0x40000040 ;  /* 0x40000040000f7882 */ /* 0x000fe20000000000 */
[----:B------:R-:W-:Y:S01]  /*1d50*/  UIADD3 UR16, UR4, 0x6, URZ ;  /* 0x0000000604107890 */ /* 0x000fe2000fffe03f */
[--C-:B------:R-:W-:Y:S01]  /*1d60*/  IMAD.MOV.U32 R144, RZ, RZ, R151.reuse ;  /* 0x000000ffff907224 */ /* 0x100fe200078e0097 */
[----:B------:R-:W-:Y:S01]  /*1d70*/  UIADD3 UR18, UR6, 0x6, URZ ;  /* 0x0000000606127890 */ /* 0x000fe2000fffe03f */
[--C-:B------:R-:W-:Y:S01]  /*1d80*/  IMAD.MOV.U32 R143, RZ, RZ, R151.reuse ;  /* 0x000000ffff8f7224 */ /* 0x100fe200078e0097 */
[----:B------:R-:W-:Y:S01]  /*1d90*/  UMOV UR17, 0x40000040 ;  /* 0x4000004000117882 */ /* 0x000fe20000000000 */
[----:B------:R-:W-:Y:S01]  /*1da0*/  UMOV UR19, 0x40000040 ;  /* 0x4000004000137882 */ /* 0x000fe20000000000 */
[----:B------:R-:W-:Y:S01]  /*1db0*/  ULDC UR6, c[0x0][0x988] ;  /* 0x0002620000067ab9 */ /* 0x000fe20000000800 */
        /* <DEDUP_REMOVED lines=24> */
[----:B------:R-:W-:Y:S01]  /*1f40*/  HGMMA.64x192x16.F32 R24, gdesc[UR8], R24, gsb0 ;  /* 0x02e00000081879f0 */ /* 0x000fe20008000818 */
[----:B---3--:R-:W-:-:S05]  /*1f50*/  IADD3 R120, R120, 0xc0, -R0 ;  /* 0x000000c078787810 */ /* 0x008fca0007ffe800 */
[----:B------:R-:W-:Y:S02]  /*1f60*/  IMAD R5, R19, -0xc0, R120 ;  /* 0xffffff4013057824 */ /* 0x000fe400078e0278 */
[----:B------:R-:W-:-:S03]  /*1f70*/  IMAD.MOV.U32 R120, RZ, RZ, R151 ;  /* 0x000000ffff787224 */ /* 0x000fc600078e0097 */
        /* <DEDUP_REMOVED lines=17> */
[----:B-12---:R-:W-:-:S02]  /*2090*/  FMNMX.FTZ R3, R24, R25, !PT ;  /* 0x0000001918037209 */ /* 0x006fc40007810000 */
        /* <DEDUP_REMOVED lines=170> */
[----:B------:R-:W-:Y:S02]  /*2b40*/  P2R R11, PR, RZ, 0x4 ;  /* 0x00000004ff0b7803 */ /* 0x000fe40000000000 */
[----:B------:R-:W-:Y:S02]  /*2b50*/  FMNMX.FTZ R12, R117, R0, !PT ;  /* 0x00000000750c7209 */ /* 0x000fe40007810000 */
[----:B------:R-:W-:Y:S02]  /*2b60*/  P2R R9, PR, RZ, 0x2 ;  /* 0x00000002ff097803 */ /* 0x000fe40000000000 */
[----:B------:R-:W-:Y:S01]  /*2b70*/  ISETP.GT.AND P1, PT, R5, 0xa0, PT ;  /* 0x000000a00500780c */ /* 0x000fe20003f24270 */
[----:B------:R-:W1:Y:S01]  /*2b80*/  SHFL.BFLY PT, R3, R12, 0x2, 0x1f ;  /* 0x0c401f000c037f89 */ /* 0x000e6200000e0000 */
[----:B------:R-:W-:-:S02]  /*2b90*/  P2R R10, PR, RZ, 0x1 ;  /* 0x00000001ff0a7803 */ /* 0x000fc40000000000 */
[----:B------:R-:W-:Y:S02]  /*2ba0*/  FSEL R106, R106, -INF , P1 ;  /* 0xff8000006a6a7808 */ /* 0x000fe40000800000 */
[----:B------:R-:W-:Y:S02]  /*2bb0*/  ISETP.NE.AND P1, PT, R9, RZ, PT ;  /* 0x000000ff0900720c */ /* 0x000fe40003f25270 */
[----:B------:R-:W-:Y:S02]  /*2bc0*/  ISETP.GT.AND P0, PT, R5, 0x99, PT ;  /* 0x000000990500780c */ /* 0x000fe40003f04270 */
[----:B------:R-:W-:Y:S02]  /*2bd0*/  FSEL R107, R107, -INF , P1 ;  /* 0xff8000006b6b7808 */ /* 0x000fe40000800000 */
[----:B------:R-:W-:Y:S02]  /*2be0*/  ISETP.NE.AND P1, PT, R7, RZ, PT ;  /* 0x000000ff0700720c */ /* 0x000fe40003f25270 */
[----:B------:R-:W-:-:S02]  /*2bf0*/  FSEL R103, R103, -INF , P0 ;  /* 0xff80000067677808 */ /* 0x000fc40000000000 */
[----:B------:R-:W-:Y:S02]  /*2c00*/  ISETP.NE.AND P0, PT, R10, RZ, PT ;  /* 0x000000ff0a00720c */ /* 0x000fe40003f05270 */
[----:B------:R-:W-:Y:S02]  /*2c10*/  FSEL R114, R114, -INF , P3 ;  /* 0xff80000072727808 */ /* 0x000fe40001800000 */
[----:B------:R-:W-:Y:S02]  /*2c20*/  FSEL R110, R110, -INF , P0 ;  /* 0xff8000006e6e7808 */ /* 0x000fe40000000000 */
[----:B------:R-:W-:Y:S02]  /*2c30*/  ISETP.NE.AND P0, PT, R6, RZ, PT ;  /* 0x000000ff0600720c */ /* 0x000fe40003f05270 */
[----:B------:R-:W-:Y:S01]  /*2c40*/  FSEL R115, R115, -INF , P4 ;  /* 0xff80000073737808 */ /* 0x000fe20002000000 */
[----:B------:R-:W-:Y:S01]  /*2c50*/  @!P1 VIADD R4, R4, 0x30840 ;  /* 0x0003084004049836 */ /* 0x000fe20000000000 */
[----:B-1----:R-:W-:Y:S01]  /*2c60*/  FMNMX.FTZ R13, R12, R3, !PT ;  /* 0x000000030c0d7209 */ /* 0x002fe20007810000 */
[----:B------:R-:W-:Y:S01]  /*2c70*/  IMAD.U32 R3, RZ, RZ, UR6 ;  /* 0x00000006ff037e24 */ /* 0x000fe2000f8e00ff */
[----:B------:R-:W-:-:S02]  /*2c80*/  FSEL R118, R118, -INF , P5 ;  /* 0xff80000076767808 */ /* 0x000fc40002800000 */
[----:B------:R-:W-:Y:S01]  /*2c90*/  FSEL R119, R119, -INF , P6 ;  /* 0xff80000077777808 */ /* 0x000fe20003000000 */
[----:B------:R-:W1:Y:S01]  /*2ca0*/  SHFL.BFLY PT, R0, R13, 0x1, 0x1f ;  /* 0x0c201f000d007f89 */ /* 0x000e6200000e0000 */
[----:B------:R-:W-:-:S04]  /*2cb0*/  @!P1 PRMT R4, RZ, 0x654, R4 ;  /* 0x00000654ff049816 */ /* 0x000fc80000000004 */
[----:B------:R2:W-:Y:S01]  /*2cc0*/  @!P1 SYNCS.ARRIVE.TRANS64.RED.A1T0 RZ, [R4+URZ], RZ ;  /* 0x000000ff04ff99a7 */ /* 0x0005e2000810043f */
[----:B-1----:R-:W-:-:S04]  /*2cd0*/  FMNMX.FTZ R0, R13, R0, !PT ;  /* 0x000000000d007209 */ /* 0x002fc80007810000 */
[C---:B------:R-:W-:Y:S01]  /*2ce0*/  FSETP.NEU.FTZ.AND P2, PT, R0.reuse, -INF , PT ;  /* 0xff8000000000780b */ /* 0x040fe20003f5d000 */
[----:B------:R-:W-:-:S05]  /*2cf0*/  FMUL.FTZ R8, R0, R3 ;  /* 0x0000000300087220 */ /* 0x000fca0000410000 */
[----:B------:R-:W-:Y:S02]  /*2d00*/  FSEL R8, R8, RZ, P2 ;  /* 0x000000ff08087208 */ /* 0x000fe40001000000 */
[----:B------:R-:W-:Y:S02]  /*2d10*/  ISETP.NE.AND P2, PT, R11, RZ, PT ;  /* 0x000000ff0b00720c */ /* 0x000fe40003f45270 */
        /* <DEDUP_REMOVED lines=11> */
[--C-:B0-----:R-:W-:Y:S01]  /*2dd0*/  FFMA.FTZ R14, R33, R3, -R8.reuse ;  /* 0x00000003210e7223 */ /* 0x101fe20000010808 */
        /* <DEDUP_REMOVED lines=14> */
[--C-:B------:R-:W-:Y:S01]  /*2ec0*/  FFMA.FTZ R45, R72, R3, -R8.reuse ;  /* 0x00000003482d7223 */ /* 0x100fe20000010808 */
[----:B------:R-:W-:Y:S01]  /*2ed0*/  FSEL R111, R111, -INF , P2 ;  /* 0xff8000006f6f7808 */ /* 0x000fe20001000000 */
[----:B------:R-:W-:Y:S01]  /*2ee0*/  MUFU.EX2 R5, R5 ;  /* 0x0000000500057308 */ /* 0x000fe20000000800 */
[----:B------:R-:W-:Y:S01]  /*2ef0*/  FMNMX.FTZ R36, R42, R11, !PT ;  /* 0x0000000b2a247209 */ /* 0x000fe20007810000 */
[-CC-:B------:R-:W-:Y:S01]  /*2f00*/  FFMA.FTZ R32, R53, R3.reuse, -R8.reuse ;  /* 0x0000000335207223 */ /* 0x180fe20000010808 */
[-CC-:B------:R-:W-:Y:S01]  /*2f10*/  FFMA.FTZ R53, R77, R3.reuse, -R8.reuse ;  /* 0x000000034d357223 */ /* 0x180fe20000010808 */
[-CC-:B------:R-:W-:Y:S01]  /*2f20*/  FFMA.FTZ R77, R100, R3.reuse, -R8.reuse ;  /* 0x00000003644d7223 */ /* 0x180fe20000010808 */
[----:B------:R-:W-:Y:S01]  /*2f30*/  FMNMX.FTZ R11, R43, R36, !PT ;  /* 0x000000242b0b7209 */ /* 0x000fe20007810000 */
[-CC-:B------:R-:W-:Y:S01]  /*2f40*/  FFMA.FTZ R36, R57, R3.reuse, -R8.reuse ;  /* 0x0000000339247223 */ /* 0x180fe20000010808 */
[--C-:B------:R-:W-:Y:S01]  /*2f50*/  FFMA.FTZ R57, R81, R3, -R8.reuse ;  /* 0x0000000351397223 */ /* 0x100fe20000010808 */
[----:B------:R-:W2:Y:S01]  /*2f60*/  MUFU.EX2 R6, R6 ;  /* 0x0000000600067308 */ /* 0x000ea20000000800 */
[----:B------:R-:W-:Y:S01]  /*2f70*/  FMNMX.FTZ R40, R46, R11, !PT ;  /* 0x0000000b2e287209 */ /* 0x000fe20007810000 */
[-CC-:B------:R-:W-:Y:S01]  /*2f80*/  FFMA.FTZ R81, R108, R3.reuse, -R8.reuse ;  /* 0x000000036c517223 */ /* 0x180fe20000010808 */
[-CC-:B------:R-:W-:Y:S01]  /*2f90*/  FFMA.FTZ R61, R61, R3.reuse, -R8.reuse ;  /* 0x000000033d3d7223 */ /* 0x180fe20000010808 */
[----:B------:R-:W-:Y:S01]  /*2fa0*/  FFMA.FTZ R116, R116, R3, -R8 ;  /* 0x0000000374747223 */ /* 0x000fe20000010808 */
[----:B------:R-:W-:-:S03]  /*2fb0*/  FMNMX.FTZ R11, R47, R40, !PT ;  /* 0x000000282f0b7209 */ /* 0x000fc60007810000 */
[----:B------:R-:W0:Y:S01]  /*2fc0*/  MUFU.EX2 R7, R7 ;  /* 0x0000000700077308 */ /* 0x000e220000000800 */
[----:B------:R-:W-:-:S04]  /*2fd0*/  FMNMX.FTZ R40, R50, R11, !PT ;  /* 0x0000000b32287209 */ /* 0x000fc80007810000 */
[----:B------:R-:W-:-:S03]  /*2fe0*/  FMNMX.FTZ R11, R51, R40, !PT ;  /* 0x00000028330b7209 */ /* 0x000fc60007810000 */
[----:B------:R-:W1:Y:S01]  /*2ff0*/  MUFU.EX2 R13, R13 ;  /* 0x0000000d000d7308 */ /* 0x000e620000000800 */
[----:B------:R-:W-:Y:S02]  /*3000*/  FMNMX.FTZ R40, R54, R11, !PT ;  /* 0x0000000b36287209 */ /* 0x000fe40007810000 */
[----:B--2---:R-:W-:Y:S02]  /*3010*/  F2FP.F16.F32.PACK_AB R4, R6, R5 ;  /* 0x000000050604723e */ /* 0x004fe400000000ff */
[----:B------:R-:W-:-:S03]  /*3020*/  FMNMX.FTZ R11, R55, R40, !PT ;  /* 0x00000028370b7209 */ /* 0x000fc60007810000 */
[----:B------:R-:W2:Y:S01]  /*3030*/  MUFU.EX2 R12, R12 ;  /* 0x0000000c000c7308 */ /* 0x000ea20000000800 */
[----:B------:R-:W-:-:S04]  /*3040*/  FMNMX.FTZ R40, R58, R11, !PT ;  /* 0x0000000b3a287209 */ /* 0x000fc80007810000 */
[----:B------:R-:W-:Y:S01]  /*3050*/  FMNMX.FTZ R11, R59, R40, !PT ;  /* 0x000000283b0b7209 */ /* 0x000fe20007810000 */
[-CC-:B------:R-:W-:Y:S01]  /*3060*/  FFMA.FTZ R40, R65, R3.reuse, -R8.reuse ;  /* 0x0000000341287223 */ /* 0x180fe20000010808 */
[--C-:B------:R-:W-:Y:S01]  /*3070*/  FFMA.FTZ R65, R88, R3, -R8.reuse ;  /* 0x0000000358417223 */ /* 0x100fe20000010808 */
[----:B------:R-:W3:Y:S01]  /*3080*/  MUFU.EX2 R14, R14 ;  /* 0x0000000e000e7308 */ /* 0x000ee20000000800 */
[----:B------:R-:W-:Y:S01]  /*3090*/  FMNMX.FTZ R44, R62, R11, !PT ;  /* 0x0000000b3e2c7209 */ /* 0x000fe20007810000 */
[----:B------:R-:W-:-:S03]  /*30a0*/  FFMA.FTZ R88, R113, R3, -R8 ;  /* 0x0000000371587223 */ /* 0x000fc60000010808 */
[----:B------:R-:W-:-:S03]  /*30b0*/  FMNMX.FTZ R11, R63, R44, !PT ;  /* 0x0000002c3f0b7209 */ /* 0x000fc60007810000 */
[----:B------:R-:W-:Y:S01]  /*30c0*/  MUFU.EX2 R15, R15 ;  /* 0x0000000f000f7308 */ /* 0x000fe20000000800 */
[----:B------:R-:W-:-:S04]  /*30d0*/  FMNMX.FTZ R44, R66, R11, !PT ;  /* 0x0000000b422c7209 */ /* 0x000fc80007810000 */
        /* <DEDUP_REMOVED lines=9> */
[----:B------:R-:W-:Y:S01]  /*3170*/  FMNMX.FTZ R11, R75, R48, !PT ;  /* 0x000000304b0b7209 */ /* 0x000fe20007810000 */
[-CC-:B------:R-:W-:Y:S01]  /*3180*/  FFMA.FTZ R48, R73, R3.reuse, -R8.reuse ;  /* 0x0000000349307223 */ /* 0x180fe20000010808 */
[--C-:B------:R-:W-:Y:S02]  /*3190*/  FFMA.FTZ R73, R96, R3, -R8.reuse ;  /* 0x0000000360497223 */ /* 0x100fe40000010808 */
[----:B------:R-:W-:Y:S01]  /*31a0*/  FMNMX.FTZ R52, R78, R11, !PT ;  /* 0x0000000b4e347209 */ /* 0x000fe20007810000 */
[----:B------:R-:W-:Y:S03]  /*31b0*/  MUFU.EX2 R10, R10 ;  /* 0x0000000a000a7308 */ /* 0x000fe60000000800 */
[----:B------:R-:W-:Y:S01]  /*31c0*/  FMNMX.FTZ R11, R79, R52, !PT ;  /* 0x000000344f0b7209 */ /* 0x000fe20007810000 */
[----:B------:R-:W-:-:S03]  /*31d0*/  FFMA.FTZ R52, R76, R3, -R8 ;  /* 0x000000034c347223 */ /* 0x000fc60000010808 */
[----:B------:R-:W-:Y:S01]  /*31e0*/  FMNMX.FTZ R56, R82, R11, !PT ;  /* 0x0000000b52387209 */ /* 0x000fe20007810000 */
[----:B------:R-:W-:Y:S03]  /*31f0*/  MUFU.EX2 R20, R20 ;  /* 0x0000001400147308 */ /* 0x000fe60000000800 */
[----:B------:R-:W-:-:S04]  /*3200*/  FMNMX.FTZ R11, R83, R56, !PT ;  /* 0x00000038530b7209 */ /* 0x000fc80007810000 */
        /* <DEDUP_REMOVED lines=15> */
[-CC-:B------:R-:W-:Y:S01]  /*3300*/  FFMA.FTZ R64, R85, R3.reuse, -R8.reuse ;  /* 0x0000000355407223 */ /* 0x180fe20000010808 */
[----:B------:R-:W-:-:S02]  /*3310*/  FFMA.FTZ R85, R112, R3, -R8 ;  /* 0x0000000370557223 */ /* 0x000fc40000010808 */
        /* <DEDUP_REMOVED lines=18> */
[----:B------:R-:W-:-:S04]  /*3440*/  FFMA.FTZ R76, R97, R3, -R8 ;  /* 0x00000003614c7223 */ /* 0x000fc80000010808 */
[----:B------:R-:W4:Y:S01]  /*3450*/  SHFL.BFLY PT, R80, R11, 0x2, 0x1f ;  /* 0x0c401f000b507f89 */ /* 0x000f2200000e0000 */
[----:B------:R-:W-:Y:S08]  /*3460*/  MUFU.EX2 R37, R37 ;  /* 0x0000002500257308 */ /* 0x000ff00000000800 */
[----:B------:R-:W-:Y:S08]  /*3470*/  MUFU.EX2 R40, R40 ;  /* 0x0000002800287308 */ /* 0x000ff00000000800 */
[----:B------:R-:W-:Y:S01]  /*3480*/  MUFU.EX2 R41, R41 ;  /* 0x0000002900297308 */ /* 0x000fe20000000800 */
[----:B----4-:R-:W-:Y:S01]  /*3490*/  FMNMX.FTZ R89, R11, R80, !PT ;  /* 0x000000500b597209 */ /* 0x010fe20007810000 */
[----:B------:R-:W-:-:S06]  /*34a0*/  FFMA.FTZ R80, R105, R3, -R8 ;  /* 0x0000000369507223 */ /* 0x000fcc0000010808 */
[----:B------:R-:W-:Y:S01]  /*34b0*/  MUFU.EX2 R44, R44 ;  /* 0x0000002c002c7308 */ /* 0x000fe20000000800 */
[----:B------:R-:W-:Y:S01]  /*34c0*/  FFMA.FTZ R8, R117, R3, -R8 ;  /* 0x0000000375087223 */ /* 0x000fe20000010808 */
[----:B------:R-:W4:Y:S06]  /*34d0*/  SHFL.BFLY PT, R96, R89, 0x1, 0x1f ;  /* 0x0c201f0059607f89 */ /* 0x000f2c00000e0000 */
[----:B------:R-:W-:Y:S08]  /*34e0*/  MUFU.EX2 R45, R45 ;  /* 0x0000002d002d7308 */ /* 0x000ff00000000800 */
[----:B------:R-:W-:Y:S08]  /*34f0*/  MUFU.EX2 R48, R48 ;  /* 0x0000003000307308 */ /* 0x000ff00000000800 */
[----:B------:R-:W-:Y:S01]  /*3500*/  MUFU.EX2 R52, R52 ;  /* 0x0000003400347308 */ /* 0x000fe20000000800 */
[----:B----4-:R-:W-:-:S04]  /*3510*/  FMNMX.FTZ R11, R89, R96, !PT ;  /* 0x00000060590b7209 */ /* 0x010fc80007810000 */
        /* <DEDUP_REMOVED lines=13> */
[----:B------:R-:W-:Y:S01]  /*35f0*/  FADD.FTZ R66, R5, R6 ;  /* 0x0000000605427221 */ /* 0x000fe20000010000 */
[-CC-:B------:R-:W-:Y:S01]  /*3600*/  FFMA.FTZ R108, R38, R3.reuse, -R96.reuse ;  /* 0x00000003266c7223 */ /* 0x180fe20000010860 */
[-CC-:B------:R-:W-:Y:S01]  /*3610*/  FFMA.FTZ R30, R43, R3.reuse, -R96.reuse ;  /* 0x000000032b1e7223 */ /* 0x180fe20000010860 */
[-C--:B------:R-:W-:Y:S01]  /*3620*/  FFMA.FTZ R43, R67, R3.reuse, -R96 ;  /* 0x00000003432b7223 */ /* 0x080fe20000010860 */
[----:B0-----:R-:W-:Y:S01]  /*3630*/  FADD.FTZ R66, R7, R66 ;  /* 0x0000004207427221 */ /* 0x001fe20000010000 */
[----:B------:R-:W-:Y:S01]  /*3640*/  FFMA.FTZ R109, R39, R3, -R96 ;  /* 0x00000003276d7223 */ /* 0x000fe20000010860 */
[C---:B-1----:R-:W-:Y:S01]  /*3650*/  F2FP.F16.F32.PACK_AB R6, R13.reuse, R7 ;  /* 0x000000070d06723e */ /* 0x042fe200000000ff */
[----:B------:R-:W0:Y:S01]  /*3660*/  MUFU.EX2 R97, R97 ;  /* 0x0000006100617308 */ /* 0x000e220000000800 */
[----:B------:R-:W-:Y:S01]  /*3670*/  FADD.FTZ R67, R13, R66 ;  /* 0x000000420d437221 */ /* 0x000fe20000010000 */
[-CC-:B------:R-:W-:Y:S01]  /*3680*/  FFMA.FTZ R27, R42, R3.reuse, -R96.reuse ;  /* 0x000000032a1b7223 */ /* 0x180fe20000010860 */
[-CC-:B------:R-:W-:Y:S01]  /*3690*/  FFMA.FTZ R31, R46, R3.reuse, -R96.reuse ;  /* 0x000000032e1f7223 */ /* 0x180fe20000010860 */
[-CC-:B------:R-:W-:Y:S01]  /*36a0*/  FFMA.FTZ R46, R70, R3.reuse, -R96.reuse ;  /* 0x00000003462e7223 */ /* 0x180fe20000010860 */
[----:B--2---:R-:W-:Y:S01]  /*36b0*/  FADD.FTZ R7, R12, R67 ;  /* 0x000000430c077221 */ /* 0x004fe20000010000 */
[----:B---3--:R-:W-:Y:S01]  /*36c0*/  F2FP.F16.F32.PACK_AB R12, R14, R12 ;  /* 0x0000000c0e0c723e */ /* 0x008fe200000000ff */
        /* <DEDUP_REMOVED lines=26> */
[----:B--2---:R-:W-:Y:S01]  /*3870*/  FADD.FTZ R5, R101, R66 ;  /* 0x0000004265057221 */ /* 0x004fe20000010000 */
[----:B------:R-:W-:Y:S01]  /*3880*/  FADD.FTZ R66, R14, R7 ;  /* 0x000000070e427221 */ /* 0x000fe20000010000 */
[-CC-:B------:R-:W-:Y:S01]  /*3890*/  FFMA.FTZ R98, R98, R3.reuse, -R96.reuse ;  /* 0x0000000362627223 */ /* 0x180fe20000010860 */
[-CC-:B------:R-:W-:Y:S01]  /*38a0*/  FFMA.FTZ R99, R99, R3.reuse, -R96.reuse ;  /* 0x0000000363637223 */ /* 0x180fe20000010860 */
[-C--:B------:R-:W-:Y:S01]  /*38b0*/  FFMA.FTZ R102, R102, R3.reuse, -R96 ;  /* 0x0000000366667223 */ /* 0x080fe20000010860 */
[----:B------:R-:W-:Y:S01]  /*38c0*/  FADD.FTZ R70, R15, R66 ;  /* 0x000000420f467221 */ /* 0x000fe20000010000 */
[-C--:B------:R-:W-:Y:S01]  /*38d0*/  FFMA.FTZ R66, R82, R3.reuse, -R96 ;  /* 0x0000000352427223 */ /* 0x080fe20000010860 */
[----:B------:R-:W2:Y:S01]  /*38e0*/  MUFU.EX2 R108, R108 ;  /* 0x0000006c006c7308 */ /* 0x000ea20000000800 */
[----:B0-----:R-:W-:Y:S01]  /*38f0*/  FADD.FTZ R14, R104, R5 ;  /* 0x00000005680e7221 */ /* 0x001fe20000010000 */
[----:B------:R-:W-:Y:S01]  /*3900*/  FADD.FTZ R70, R25, R70 ;  /* 0x0000004619467221 */ /* 0x000fe20000010000 */
[----:B------:R-:W-:Y:S01]  /*3910*/  F2FP.F16.F32.PACK_AB R5, R97, R26 ;  /* 0x0000001a6105723e */ /* 0x000fe200000000ff */
[-CC-:B------:R-:W-:Y:S01]  /*3920*/  FFMA.FTZ R82, R94, R3.reuse, -R96.reuse ;  /* 0x000000035e527223 */ /* 0x180fe20000010860 */
[-CC-:B------:R-:W-:Y:S01]  /*3930*/  FFMA.FTZ R103, R103, R3.reuse, -R96.reuse ;  /* 0x0000000367677223 */ /* 0x180fe20000010860 */
[-CC-:B------:R-:W-:Y:S01]  /*3940*/  FFMA.FTZ R106, R106, R3.reuse, -R96.reuse ;  /* 0x000000036a6a7223 */ /* 0x180fe20000010860 */
[----:B------:R-:W-:Y:S01]  /*3950*/  FFMA.FTZ R107, R107, R3, -R96 ;  /* 0x000000036b6b7223 */ /* 0x000fe20000010860 */
[----:B------:R-:W0:Y:S01]  /*3960*/  MUFU.EX2 R109, R109 ;  /* 0x0000006d006d7308 */ /* 0x000e220000000800 */
[----:B-1----:R-:W-:Y:S01]  /*3970*/  FADD.FTZ R7, R105, R14 ;  /* 0x0000000e69077221 */ /* 0x002fe20000010000 */
[----:B------:R-:W-:Y:S01]  /*3980*/  F2FP.F16.F32.PACK_AB R14, R25, R15 ;  /* 0x0000000f190e723e */ /* 0x000fe200000000ff */
[----:B------:R-:W-:Y:S01]  /*3990*/  FADD.FTZ R25, R9, R70 ;  /* 0x0000004609197221 */ /* 0x000fe20000010000 */
[----:B------:R-:W-:Y:S01]  /*39a0*/  F2FP.F16.F32.PACK_AB R13, R105, R104 ;  /* 0x00000068690d723e */ /* 0x000fe200000000ff */
[-CC-:B------:R-:W-:Y:S01]  /*39b0*/  FFMA.FTZ R110, R110, R3.reuse, -R96.reuse ;  /* 0x000000036e6e7223 */ /* 0x180fe20000010860 */
[-CC-:B------:R-:W-:Y:S01]  /*39c0*/  FFMA.FTZ R111, R111, R3.reuse, -R96.reuse ;  /* 0x000000036f6f7223 */ /* 0x180fe20000010860 */
[----:B------:R-:W-:Y:S01]  /*39d0*/  FADD.FTZ R87, R10, R25 ;  /* 0x000000190a577221 */ /* 0x000fe20000010000 */
[----:B------:R-:W1:Y:S01]  /*39e0*/  MUFU.EX2 R27, R27 ;  /* 0x0000001b001b7308 */ /* 0x000e620000000800 */
[----:B--2---:R-:W-:Y:S01]  /*39f0*/  FADD.FTZ R26, R108, R7 ;  /* 0x000000076c1a7221 */ /* 0x004fe20000010000 */
[----:B------:R-:W-:Y:S01]  /*3a00*/  F2FP.F16.F32.PACK_AB R7, R101, R100 ;  /* 0x000000646507723e */ /* 0x000fe200000000ff */
[----:B------:R-:W-:Y:S01]  /*3a10*/  FADD.FTZ R70, R20, R87 ;  /* 0x0000005714467221 */ /* 0x000fe20000010000 */
[-CC-:B------:R-:W-:Y:S01]  /*3a20*/  FFMA.FTZ R114, R114, R3.reuse, -R96.reuse ;  /* 0x0000000372727223 */ /* 0x180fe20000010860 */
[-CC-:B------:R-:W-:Y:S01]  /*3a30*/  FFMA.FTZ R118, R118, R3.reuse, -R96.reuse ;  /* 0x0000000376767223 */ /* 0x180fe20000010860 */
[-C--:B------:R-:W-:Y:S01]  /*3a40*/  FFMA.FTZ R115, R115, R3.reuse, -R96 ;  /* 0x0000000373737223 */ /* 0x080fe20000010860 */
[----:B------:R-:W-:Y:S01]  /*3a50*/  FADD.FTZ R87, R21, R70 ;  /* 0x0000004615577221 */ /* 0x000fe20000010000 */
[----:B------:R-:W2:Y:S01]  /*3a60*/  MUFU.EX2 R30, R30 ;  /* 0x0000001e001e7308 */ /* 0x000ea20000000800 */
[C---:B0-----:R-:W-:Y:S01]  /*3a70*/  FADD.FTZ R26, R109.reuse, R26 ;  /* 0x0000001a6d1a7221 */ /* 0x041fe20000010000 */
[----:B------:R0:W-:Y:S01]  /*3a80*/  STSM.16.M88.4 [R16+0x1e800], R4 ;  /* 0x01e8000410007844 */ /* 0x0001e20000000200 */
[----:B------:R-:W-:Y:S01]  /*3a90*/  FADD.FTZ R87, R24, R87 ;  /* 0x0000005718577221 */ /* 0x000fe20000010000 */
[----:B------:R-:W-:Y:S01]  /*3aa0*/  F2FP.F16.F32.PACK_AB R15, R109, R108 ;  /* 0x0000006c6d0f723e */ /* 0x000fe200000000ff */
[----:B------:R-:W-:Y:S01]  /*3ab0*/  FFMA.FTZ R96, R119, R3, -R96 ;  /* 0x0000000377607223 */ /* 0x000fe20000010860 */
[C---:B------:R-:W-:Y:S01]  /*3ac0*/  F2FP.F16.F32.PACK_AB R24, R28.reuse, R24 ;  /* 0x000000181c18723e */ /* 0x040fe200000000ff */
[----:B------:R-:W-:Y:S01]  /*3ad0*/  FADD.FTZ R70, R28, R87 ;  /* 0x000000571c467221 */ /* 0x000fe20000010000 */
[----:B------:R-:W3:Y:S01]  /*3ae0*/  MUFU.EX2 R31, R31 ;  /* 0x0000001f001f7308 */ /* 0x000ee20000000800 */
[----:B-1----:R-:W-:Y:S01]  /*3af0*/  FADD.FTZ R25, R27, R26 ;  /* 0x0000001a1b197221 */ /* 0x002fe20000010000 */
[----:B------:R1:W-:Y:S01]  /*3b00*/  STSM.16.M88.4 [R23], R12 ;  /* 0x0000000c17007844 */ /* 0x0003e20000000200 */
[----:B------:R-:W-:-:S04]  /*3b10*/  FADD.FTZ R87, R29, R70 ;  /* 0x000000461d577221 */ /* 0x000fc80000010000 */
[----:B------:R-:W-:Y:S01]  /*3b20*/  FADD.FTZ R70, R32, R87 ;  /* 0x0000005720467221 */ /* 0x000fe20000010000 */
[----:B------:R-:W4:Y:S01]  /*3b30*/  MUFU.EX2 R34, R34 ;  /* 0x0000002200227308 */ /* 0x000f220000000800 */
[----:B--2---:R-:W-:Y:S01]  /*3b40*/  FADD.FTZ R26, R30, R25 ;  /* 0x000000191e1a7221 */ /* 0x004fe20000010000 */
[----:B0-----:R-:W-:Y:S01]  /*3b50*/  F2FP.F16.F32.PACK_AB R4, R10, R9 ;  /* 0x000000090a04723e */ /* 0x001fe200000000ff */
[----:B------:R-:W-:Y:S01]  /*3b60*/  FADD.FTZ R87, R33, R70 ;  /* 0x0000004621577221 */ /* 0x000fe20000010000 */
[----:B------:R-:W-:-:S03]  /*3b70*/  F2FP.F16.F32.PACK_AB R6, R21, R20 ;  /* 0x000000141506723e */ /* 0x000fc600000000ff */
[C---:B------:R-:W-:Y:S01]  /*3b80*/  FADD.FTZ R70, R36.reuse, R87 ;  /* 0x0000005724467221 */ /* 0x040fe20000010000 */
[----:B------:R-:W0:Y:S01]  /*3b90*/  MUFU.EX2 R38, R38 ;  /* 0x0000002600267308 */ /* 0x000e220000000800 */
[----:B---3--:R-:W-:Y:S01]  /*3ba0*/  FADD.FTZ R25, R31, R26 ;  /* 0x0000001a1f197221 */ /* 0x008fe20000010000 */
[----:B-1----:R-:W-:Y:S01]  /*3bb0*/  F2FP.F16.F32.PACK_AB R12, R36, R33 ;  /* 0x00000021240c723e */ /* 0x002fe200000000ff */
[----:B------:R-:W-:Y:S01]  /*3bc0*/  FADD.FTZ R70, R49, R70 ;  /* 0x0000004631467221 */ /* 0x000fe20000010000 */
[----:B------:R-:W-:-:S03]  /*3bd0*/  F2FP.F16.F32.PACK_AB R14, R61, R49 ;  /* 0x000000313d0e723e */ /* 0x000fc600000000ff */
[----:B------:R-:W-:Y:S01]  /*3be0*/  FADD.FTZ R70, R61, R70 ;  /* 0x000000463d467221 */ /* 0x000fe20000010000 */
[----:B------:R-:W1:Y:S01]  /*3bf0*/  MUFU.EX2 R39, R39 ;  /* 0x0000002700277308 */ /* 0x000e620000000800 */
[----:B----4-:R-:W-:Y:S02]  /*3c00*/  FADD.FTZ R25, R34, R25 ;  /* 0x0000001922197221 */ /* 0x010fe40000010000 */
[----:B------:R-:W-:-:S04]  /*3c10*/  FADD.FTZ R9, R37, R70 ;  /* 0x0000004625097221 */ /* 0x000fc80000010000 */
[----:B------:R-:W-:Y:S01]  /*3c20*/  FADD.FTZ R20, R40, R9 ;  /* 0x0000000928147221 */ /* 0x000fe20000010000 */
[----:B------:R-:W2:Y:S01]  /*3c30*/  MUFU.EX2 R42, R42 ;  /* 0x0000002a002a7308 */ /* 0x000ea20000000800 */
[----:B0-----:R-:W-:Y:S01]  /*3c40*/  FADD.FTZ R26, R38, R25 ;  /* 0x00000019261a7221 */ /* 0x001fe20000010000 */
[----:B------:R-:W-:Y:S01]  /*3c50*/  F2FP.F16.F32.PACK_AB R40, R40, R37 ;  /* 0x000000252828723e */ /* 0x000fe200000000ff */
[----:B------:R-:W-:-:S04]  /*3c60*/  FADD.FTZ R5, R41, R20 ;  /* 0x0000001429057221 */ /* 0x000fc80000010000 */
[----:B------:R-:W-:Y:S01]  /*3c70*/  FADD.FTZ R28, R44, R5 ;  /* 0x000000052c1c7221 */ /* 0x000fe20000010000 */
[----:B------:R-:W0:Y:S01]  /*3c80*/  MUFU.EX2 R47, R47 ;  /* 0x0000002f002f7308 */ /* 0x000e220000000800 */
[----:B-1----:R-:W-:Y:S01]  /*3c90*/  FADD.FTZ R25, R39, R26 ;  /* 0x0000001a27197221 */ /* 0x002fe20000010000 */
[----:B------:R-:W-:Y:S01]  /*3ca0*/  F2FP.F16.F32.PACK_AB R5, R30, R27 ;  /* 0x0000001b1e05723e */ /* 0x000fe200000000ff */
[----:B------:R-:W-:-:S04]  /*3cb0*/  FADD.FTZ R15, R45, R28 ;  /* 0x0000001c2d0f7221 */ /* 0x000fc80000010000 */
[----:B------:R-:W-:Y:S01]  /*3cc0*/  FADD.FTZ R15, R48, R15 ;  /* 0x0000000f300f7221 */ /* 0x000fe20000010000 */
[----:B------:R-:W1:Y:S01]  /*3cd0*/  MUFU.EX2 R50, R50 ;  /* 0x0000003200327308 */ /* 0x000e620000000800 */
[----:B--2---:R-:W-:Y:S01]  /*3ce0*/  FADD.FTZ R26, R42, R25 ;  /* 0x000000192a1a7221 */ /* 0x004fe20000010000 */
[----:B------:R-:W-:Y:S01]  /*3cf0*/  F2FP.F16.F32.PACK_AB R48, R48, R45 ;  /* 0x0000002d3030723e */ /* 0x000fe200000000ff */
[----:B------:R-:W-:-:S05]  /*3d00*/  FADD.FTZ R28, R52, R15 ;  /* 0x0000000f341c7221 */ /* 0x000fca0000010000 */
[----:B------:R-:W2:Y:S01]  /*3d10*/  MUFU.EX2 R51, R51 ;  /* 0x0000003300337308 */ /* 0x000ea20000000800 */
[C---:B0-----:R-:W-:Y:S01]  /*3d20*/  FADD.FTZ R25, R47.reuse, R26 ;  /* 0x0000001a2f197221 */ /* 0x041fe20000010000 */
[----:B------:R-:W-:Y:S02]  /*3d30*/  F2FP.F16.F32.PACK_AB R27, R47, R42 ;  /* 0x0000002a2f1b723e */ /* 0x000fe400000000ff */
[----:B------:R-:W-:-:S04]  /*3d40*/  F2FP.F16.F32.PACK_AB R42, R44, R41 ;  /* 0x000000292c2a723e */ /* 0x000fc800000000ff */
[----:B------:R-:W0:Y:S01]  /*3d50*/  MUFU.EX2 R54, R54 ;  /* 0x0000003600367308 */ /* 0x000e220000000800 */
[----:B-1----:R-:W-:-:S07]  /*3d60*/  FADD.FTZ R26, R50, R25 ;  /* 0x00000019321a7221 */ /* 0x002fce0000010000 */
[----:B------:R-:W1:Y:S01]  /*3d70*/  MUFU.EX2 R59, R59 ;  /* 0x0000003b003b7308 */ /* 0x000e620000000800 */
[----:B--2---:R-:W-:Y:S01]  /*3d80*/  FADD.FTZ R25, R51, R26 ;  /* 0x0000001a33197221 */ /* 0x004fe20000010000 */
[----:B------:R-:W-:-:S06]  /*3d90*/  F2FP.F16.F32.PACK_AB R26, R32, R29 ;  /* 0x0000001d201a723e */ /* 0x000fcc00000000ff */
        /* <DEDUP_REMOVED lines=13> */
[----:B------:R-:W-:-:S05]  /*3e70*/  F2FP.F16.F32.PACK_AB R7, R34, R31 ;  /* 0x0000001f2207723e */ /* 0x000fca00000000ff */
[----:B------:R1:W-:Y:S01]  /*3e80*/  STSM.16.M88.4 [R18], R4 ;  /* 0x0000000412007844 */ /* 0x0003e20000000200 */
[----:B------:R-:W3:Y:S01]  /*3e90*/  MUFU.EX2 R62, R62 ;  /* 0x0000003e003e7308 */ /* 0x000ee20000000800 */
[C---:B--2---:R-:W-:Y:S01]  /*3ea0*/  FADD.FTZ R13, R55.reuse, R20 ;  /* 0x00000014370d7221 */ /* 0x044fe20000010000 */
[----:B------:R-:W-:Y:S01]  /*3eb0*/  F2FP.F16.F32.PACK_AB R43, R55, R46 ;  /* 0x0000002e372b723e */ /* 0x000fe200000000ff */
[----:B------:R-:W-:Y:S05]  /*3ec0*/  STSM.16.M88.4 [R17], R24 ;  /* 0x0000001811007844 */ /* 0x000fea0000000200 */
[----:B------:R-:W2:Y:S01]  /*3ed0*/  MUFU.EX2 R63, R63 ;  /* 0x0000003f003f7308 */ /* 0x000ea20000000800 */
[----:B0-----:R-:W-:Y:S01]  /*3ee0*/  FADD.FTZ R21, R58, R13 ;  /* 0x0000000d3a157221 */ /* 0x001fe20000010000 */
[----:B------:R-:W-:-:S02]  /*3ef0*/  F2FP.F16.F32.PACK_AB R13, R51, R50 ;  /* 0x00000032330d723e */ /* 0x000fc400000000ff */
[----:B------:R-:W-:-:S03]  /*3f00*/  F2FP.F16.F32.PACK_AB R50, R53, R52 ;  /* 0x000000343532723e */ /* 0x000fc600000000ff */
[----:B------:R0:W-:Y:S01]  /*3f10*/  STSM.16.M88.4 [R16+0x24800], R12 ;  /* 0x0248000c10007844 */ /* 0x0001e20000000200 */
[----:B------:R-:W4:Y:S01]  /*3f20*/  MUFU.EX2 R67, R67 ;  /* 0x0000004300437308 */ /* 0x000f220000000800 */
[C---:B---3--:R-:W-:Y:S01]  /*3f30*/  FADD.FTZ R20, R62.reuse, R21 ;  /* 0x000000153e147221 */ /* 0x048fe20000010000 */
[----:B------:R-:W-:Y:S01]  /*3f40*/  FADD.FTZ R21, R53, R28 ;  /* 0x0000001c35157221 */ /* 0x000fe20000010000 */
[----:B------:R-:W-:Y:S01]  /*3f50*/  F2FP.F16.F32.PACK_AB R49, R62, R58 ;  /* 0x0000003a3e31723e */ /* 0x000fe200000000ff */
[----:B------:R-:W-:Y:S02]  /*3f60*/  STSM.16.M88.4 [R153], R40 ;  /* 0x0000002899007844 */ /* 0x000fe40000000200 */
[----:B------:R-:W-:Y:S02]  /*3f70*/  FADD.FTZ R28, R56, R21 ;  /* 0x00000015381c7221 */ /* 0x000fe40000010000 */
[----:B------:R-:W3:Y:S01]  /*3f80*/  MUFU.EX2 R57, R57 ;  /* 0x0000003900397308 */ /* 0x000ee20000000800 */
[----:B--2---:R-:W-:-:S07]  /*3f90*/  FADD.FTZ R20, R63, R20 ;  /* 0x000000143f147221 */ /* 0x004fce0000010000 */
[----:B------:R-:W2:Y:S01]  /*3fa0*/  MUFU.EX2 R66, R66 ;  /* 0x0000004200427308 */ /* 0x000ea20000000800 */
[C---:B----4-:R-:W-:Y:S01]  /*3fb0*/  FADD.FTZ R21, R67.reuse, R20 ;  /* 0x0000001443157221 */ /* 0x050fe20000010000 */
[----:B------:R-:W-:-:S05]  /*3fc0*/  F2FP.F16.F32.PACK_AB R51, R67, R63 ;  /* 0x0000003f4333723e */ /* 0x000fca00000000ff */
[----:B------:R-:W-:Y:S01]  /*3fd0*/  STSM.16.M88.4 [R18+0x6000], R48 ;  /* 0x0060003012007844 */ /* 0x000fe20000000200 */
[----:B------:R-:W4:Y:S01]  /*3fe0*/  MUFU.EX2 R60, R60 ;  /* 0x0000003c003c7308 */ /* 0x000f220000000800 */
[C---:B---3--:R-:W-:Y:S01]  /*3ff0*/  FADD.FTZ R29, R57.reuse, R28 ;  /* 0x0000001c391d7221 */ /* 0x048fe20000010000 */
[----:B------:R-:W-:-:S06]  /*4000*/  F2FP.F16.F32.PACK_AB R56, R57, R56 ;  /* 0x000000383938723e */ /* 0x000fcc00000000ff */
[----:B------:R-:W1:Y:S01]  /*4010*/  MUFU.EX2 R71, R71 ;  /* 0x0000004700477308 */ /* 0x000e620000000800 */
[----:B--2---:R-:W-:-:S07]  /*4020*/  FADD.FTZ R20, R66, R21 ;  /* 0x0000001542147221 */ /* 0x004fce0000010000 */
[----:B------:R-:W2:Y:S01]  /*4030*/  MUFU.EX2 R64, R64 ;  /* 0x0000004000407308 */ /* 0x000ea20000000800 */
[----:B----4-:R-:W-:-:S07]  /*4040*/  FADD.FTZ R29, R60, R29 ;  /* 0x0000001d3c1d7221 */ /* 0x010fce0000010000 */
        /* <DEDUP_REMOVED lines=12> */
[----:B------:R-:W-:-:S05]  /*4110*/  F2FP.F16.F32.PACK_AB R59, R75, R74 ;  /* 0x0000004a4b3b723e */ /* 0x000fca00000000ff */
[----:B------:R-:W-:Y:S01]  /*4120*/  STSM.16.M88.4 [R17+0x6000], R56 ;  /* 0x0060003811007844 */ /* 0x000fe20000000200 */
        /* <DEDUP_REMOVED lines=19> */
[----:B------:R-:W-:-:S06]  /*4260*/  F2FP.F16.F32.PACK_AB R76, R76, R73 ;  /* 0x000000494c4c723e */ /* 0x000fcc00000000ff */
[----:B------:R-:W1:Y:S01]  /*4270*/  MUFU.EX2 R9, R98 ;  /* 0x0000006200097308 */ /* 0x000e620000000800 */
[C---:B--2---:R-:W-:Y:S01]  /*4280*/  FADD.FTZ R4, R83.reuse, R4 ;  /* 0x0000000453047221 */ /* 0x044fe20000010000 */
[----:B------:R-:W-:-:S05]  /*4290*/  F2FP.F16.F32.PACK_AB R71, R83, R82 ;  /* 0x000000525347723e */ /* 0x000fca00000000ff */
[----:B------:R-:W-:Y:S01]  /*42a0*/  STSM.16.M88.4 [R16+0x2a800], R68 ;  /* 0x02a8004410007844 */ /* 0x000fe20000000200 */
[----:B------:R-:W0:Y:S01]  /*42b0*/  MUFU.EX2 R93, R93 ;  /* 0x0000005d005d7308 */ /* 0x000e220000000800 */
[----:B---3--:R-:W-:-:S07]  /*42c0*/  FADD.FTZ R6, R77, R6 ;  /* 0x000000064d067221 */ /* 0x008fce0000010000 */
        /* <DEDUP_REMOVED lines=17> */
[----:B------:R-:W-:-:S05]  /*43e0*/  F2FP.F16.F32.PACK_AB R79, R103, R102 ;  /* 0x00000066674f723e */ /* 0x000fca00000000ff */
[----:B------:R-:W-:Y:S01]  /*43f0*/  STSM.16.M88.4 [R152], R76 ;  /* 0x0000004c98007844 */ /* 0x000fe20000000200 */
        /* <DEDUP_REMOVED lines=16> */
[----:B------:R-:W-:-:S05]  /*4500*/  F2FP.F16.F32.PACK_AB R83, R111, R110 ;  /* 0x0000006e6f53723e */ /* 0x000fca00000000ff */
[----:B------:R-:W-:Y:S01]  /*4510*/  STSM.16.M88.4 [R18+0xc000], R80 ;  /* 0x00c0005012007844 */ /* 0x000fe20000000200 */
[----:B------:R-:W0:Y:S01]  /*4520*/  MUFU.EX2 R6, R115 ;  /* 0x0000007300067308 */ /* 0x000e220000000800 */
[C---:B--2---:R-:W-:Y:S01]  /*4530*/  FADD.FTZ R14, R88.reuse, R7 ;  /* 0x00000007580e7221 */ /* 0x044fe20000010000 */
[----:B------:R-:W-:-:S06]  /*4540*/  F2FP.F16.F32.PACK_AB R4, R88, R85 ;  /* 0x000000555804723e */ /* 0x000fcc00000000ff */
[----:B------:R-:W-:Y:S01]  /*4550*/  MUFU.EX2 R89, R116 ;  /* 0x0000007400597308 */ /* 0x000fe20000000800 */
[----:B-1----:R-:W-:-:S07]  /*4560*/  FADD.FTZ R7, R5, R12 ;  /* 0x0000000c05077221 */ /* 0x002fce0000010000 */
[----:B------:R-:W1:Y:S01]  /*4570*/  MUFU.EX2 R8, R8 ;  /* 0x0000000800087308 */ /* 0x000e620000000800 */
[C---:B0-----:R-:W-:Y:S01]  /*4580*/  FADD.FTZ R9, R6.reuse, R7 ;  /* 0x0000000706097221 */ /* 0x041fe20000010000 */
[----:B------:R-:W-:-:S06]  /*4590*/  F2FP.F16.F32.PACK_AB R5, R6, R5 ;  /* 0x000000050605723e */ /* 0x000fcc00000000ff */
[----:B------:R-:W-:Y:S08]  /*45a0*/  MUFU.EX2 R118, R118 ;  /* 0x0000007600767308 */ /* 0x000ff00000000800 */
[----:B------:R-:W0:Y:S01]  /*45b0*/  MUFU.EX2 R13, R96 ;  /* 0x00000060000d7308 */ /* 0x000e220000000800 */
[----:B-1----:R-:W-:Y:S01]  /*45c0*/  F2FP.F16.F32.PACK_AB R6, R8, R89 ;  /* 0x000000590806723e */ /* 0x002fe200000000ff */
[----:B------:R-:W-:Y:S01]  /*45d0*/  FADD.FTZ R89, R89, R14 ;  /* 0x0000000e59597221 */ /* 0x000fe20000010000 */
[----:B0-----:R-:W-:Y:S01]  /*45e0*/  F2FP.F16.F32.PACK_AB R7, R13, R118 ;  /* 0x000000760d07723e */ /* 0x001fe200000000ff */
[----:B------:R-:W-:-:S02]  /*45f0*/  FADD.FTZ R118, R118, R9 ;  /* 0x0000000976767221 */ /* 0x000fc40000010000 */
[----:B------:R-:W-:Y:S01]  /*4600*/  FADD.FTZ R9, R8, R89 ;  /* 0x0000005908097221 */ /* 0x000fe20000010000 */
[----:B------:R-:W-:Y:S01]  /*4610*/  VIADD R8, R19, 0xfffffffe ;  /* 0xfffffffe13087836 */ /* 0x000fe20000000000 */
[----:B------:R0:W-:Y:S04]  /*4620*/  STSM.16.M88.4 [R17+0xc000], R4 ;  /* 0x00c0000411007844 */ /* 0x0001e80000000200 */
[----:B------:R-:W-:Y:S01]  /*4630*/  ISETP.GE.AND P2, PT, R8, R22, PT ;  /* 0x000000160800720c */ /* 0x000fe20003f46270 */
[----:B------:R1:W-:Y:S06]  /*4640*/  MEMBAR.ALL.CTA ;  /* 0x0000000000007992 */ /* 0x0003ec0000008000 */
[----:B-1----:R-:W1:Y:S01]  /*4650*/  FENCE.VIEW.ASYNC.S ;  /* 0x00000000000073c6 */ /* 0x002e620000000000 */
[----:B0-----:R-:W-:Y:S01]  /*4660*/  FADD.FTZ R5, R13, R118 ;  /* 0x000000760d057221 */ /* 0x001fe20000010000 */
[----:B-1----:R-:W-:-:S04]  /*4670*/  NOP ;  /* 0x0000000000007918 */ /* 0x002fc80000000000 */
[----:B------:R-:W-:Y:S05]  /*4680*/  @!P2 BRA `(.L_x_12315) ;  /* 0x0000002800c8a947 */ /* 0x000fea0003800000 */
[----:B------:R-:W-:Y:S01]  /*4690*/  IMAD.MOV.U32 R7, RZ, RZ, R11 ;  /* 0x000000ffff077224 */ /* 0x000fe200078e000b */
[----:B------:R-:W-:Y:S01]  /*46a0*/  CS2R R150, SRZ ;  /* 0x0000000000967805 */ /* 0x000fe2000001ff00 */
        /* <DEDUP_REMOVED lines=17> */
[----:B------:R-:W-:-:S06]  /*47c0*/  UMOV UR6, UR36 ;  /* 0x0000002400067c82 */ /* 0x000fcc0008000000 */
.L_x_12324:
[----:B------:R-:W-:Y:S01]  /*47d0*/  UIADD3 UR36, UR6, 0x1, URZ ;  /* 0x0000000106247890 */ /* 0x000fe2000fffe03f */
[----:B------:R-:W-:-:S03]  /*47e0*/  ISETP.NE.AND P3, PT, RZ, UR39, PT ;  /* 0x00000027ff007c0c */ /* 0x000fc6000bf65270 */
[----:B------:R-:W-:-:S04]  /*47f0*/  UISETP.NE.AND UP0, UPT, UR36, 0x2, UPT ;  /* 0x000000022400788c */ /* 0x000fc8000bf05270 */
[----:B------:R-:W-:Y:S02]  /*4800*/  USEL UR7, URZ, 0x1, UP0 ;  /* 0x000000013f077887 */ /* 0x000fe40008000000 */
[----:B------:R-:W-:-:S04]  /*4810*/  USEL UR36, UR36, URZ, UP0 ;  /* 0x0000003f24247287 */ /* 0x000fc80008000000 */
[----:B------:R-:W-:Y:S01]  /*4820*/  LOP3.LUT R2, R4, UR7, RZ, 0x3c, !PT ;  /* 0x0000000704027c12 */ /* 0x000fe2000f8e3cff */
[----:B----4-:R-:W-:Y:S07]  /*4830*/  @P3 BRA `(.L_x_12316) ;  /* 0x0000000000283947 */ /* 0x010fee0003800000 */
[----:B------:R-:W-:Y:S05]  /*4840*/  @!P0 BRA `(.L_x_12317) ;  /* 0x0000000000048947 */ /* 0x000fea0003800000 */
[----:B------:R-:W-:Y:S01]  /*4850*/  BPT.TRAP 0x1 ;  /* 0x000000040000795c */ /* 0x000fe20000300000 */
.L_x_12317:
[----:B------:R-:W-:Y:S01]  /*4860*/  ULEA UR7, UR36, UR37, 0x3 ;  /* 0x0000002524077291 */ /* 0x000fe2000f8e183f */
[----:B------:R-:W-:-:S08]  /*4870*/  SHF.L.U32 R0, R2, 0x1f, RZ ;  /* 0x0000001f02007819 */ /* 0x000fd000000006ff */
[----:B------:R0:W1:Y:S01]  /*4880*/  SYNCS.PHASECHK.TRANS64.TRYWAIT P2, [UR7+0x30830], R0 ;  /* 0x03083000ff0075a7 */ /* 0x0000620008040147 */
[----:B------:R-:W-:Y:S05]  /*4890*/  @!P0 BRA `(.L_x_12318) ;  /* 0x0000000000048947 */ /* 0x000fea0003800000 */
[----:B------:R-:W-:Y:S01]  /*48a0*/  BPT.TRAP 0x1 ;  /* 0x000000040000795c */ /* 0x000fe20000300000 */
.L_x_12318:
[----:B-1----:R-:W-:Y:S05]  /*48b0*/  @P2 BRA `(.L_x_12316) ;  /* 0x0000000000082947 */ /* 0x002fea0003800000 */
[----:B------:R-:W1:Y:S02]  /*48c0*/  SYNCS.PHASECHK.TRANS64.TRYWAIT P2, [UR7+0x30830], R0 ;  /* 0x03083000ff0075a7 */ /* 0x000e640008040147 */
[----:B-1----:R-:W-:Y:S05]  /*48d0*/  @!P2 BRA `(.L_x_12319) ;  /* 0x000000b00080a947 */ /* 0x002fea0003800000 */
.L_x_12316:
[----:B-1----:R-:W1:Y:S01]  /*48e0*/  S2R R3, SR_TID.X ;  /* 0x0000000000037919 */ /* 0x002e620000002100 */
[----:B------:R-:W-:Y:S01]  /*48f0*/  UIMAD UR26, UR36, 0x600, UR20 ;  /* 0x00000600241a78a4 */ /* 0x000fe2000f8e0214 */
[----:B------:R-:W-:Y:S01]  /*4900*/  UMOV UR24, UR4 ;  /* 0x0000000400187c82 */ /* 0x000fe20008000000 */
        /* <DEDUP_REMOVED lines=23> */
[----:B0-----:R-:W-:Y:S05]  /*4a80*/  @P3 BRA `(.L_x_12320) ;  /* 0x0000000000283947 */ /* 0x001fea0003800000 */
[----:B------:R-:W-:Y:S05]  /*4a90*/  @!P0 BRA `(.L_x_12321) ;  /* 0x0000000000048947 */ /* 0x000fea0003800000 */
[----:B------:R-:W-:Y:S01]  /*4aa0*/  BPT.TRAP 0x1 ;  /* 0x000000040000795c */ /* 0x000fe20000300000 */
.L_x_12321:
[----:B------:R-:W-:Y:S01]  /*4ab0*/  ULEA UR7, UR6, UR37, 0x3 ;  /* 0x0000002506077291 */ /* 0x000fe2000f8e183f */
[----:B------:R-:W-:-:S08]  /*4ac0*/  SHF.L.U32 R0, R4, 0x1f, RZ ;  /* 0x0000001f04007819 */ /* 0x000fd000000006ff */
[----:B------:R0:W1:Y:S01]  /*4ad0*/  SYNCS.PHASECHK.TRANS64.TRYWAIT P2, [UR7+0x30850], R0 ;  /* 0x03085000ff0075a7 */ /* 0x0000620008040147 */
[----:B------:R-:W-:Y:S05]  /*4ae0*/  @!P0 BRA `(.L_x_12322) ;  /* 0x0000000000048947 */ /* 0x000fea0003800000 */
[----:B------:R-:W-:Y:S01]  /*4af0*/  BPT.TRAP 0x1 ;  /* 0x000000040000795c */ /* 0x000fe20000300000 */
.L_x_12322:
[----:B-1----:R-:W-:Y:S05]  /*4b00*/  @P2 BRA `(.L_x_12320) ;  /* 0x0000000000082947 */ /* 0x002fea0003800000 */
[----:B------:R-:W1:Y:S02]  /*4b10*/  SYNCS.PHASECHK.TRANS64.TRYWAIT P2, [UR7+0x30850], R0 ;  /* 0x03085000ff0075a7 */ /* 0x000e640008040147 */
[----:B-1----:R-:W-:Y:S05]  /*4b20*/  @!P2 BRA `(.L_x_12323) ;  /* 0x000000b00004a947 */ /* 0x002fea0003800000 */
.L_x_12320:
[----:B------:R-:W-:Y:S01]  /*4b30*/  ULEA UR10, UR38, UR37, 0xd ;  /* 0x00000025260a7291 */ /* 0x000fe2000f8e683f */
[----:B------:R-:W-:Y:S01]  /*4b40*/  WARPGROUP.ARRIVE ;  /* 0x00000000000079c5 */ /* 0x000fe20000000000 */
[----:B------:R-:W-:Y:S01]  /*4b50*/  UIADD3 UR7, UR37, 0x400, URZ ;  /* 0x0000040025077890 */ /* 0x000fe2000fffe03f */
[----:B01----:R-:W-:Y:S01]  /*4b60*/  FMNMX.FTZ R0, R24, R6, !PT ;  /* 0x0000000618007209 */ /* 0x003fe20007810000 */
[----:B------:R-:W-:Y:S01]  /*4b70*/  UIADD3 UR10, UR10, 0x1e800, URZ ;  /* 0x0001e8000a0a7890 */ /* 0x000fe2000fffe03f */
[----:B------:R-:W-:Y:S01]  /*4b80*/  FMNMX.FTZ R11, R26, R7, !PT ;  /* 0x000000071a0b7209 */ /* 0x000fe20007810000 */
[----:B------:R-:W-:Y:S01]  /*4b90*/  USHF.R.U32.HI UR7, URZ, 0x4, UR7 ;  /* 0x000000043f077899 */ /* 0x000fe20008011607 */
[----:B------:R-:W-:Y:S01]  /*4ba0*/  FMNMX.FTZ R0, R25, R0, !PT ;  /* 0x0000000019007209 */ /* 0x000fe20007810000 */
[----:B------:R-:W-:Y:S01]  /*4bb0*/  USHF.R.U32.HI UR10, URZ, 0x4, UR10 ;  /* 0x000000043f0a7899 */ /* 0x000fe2000801160a */
[----:B------:R-:W-:Y:S01]  /*4bc0*/  FMNMX.FTZ R11, R27, R11, !PT ;  /* 0x0000000b1b0b7209 */ /* 0x000fe20007810000 */
[----:B------:R-:W-:Y:S01]  /*4bd0*/  ULOP3.LUT UR7, UR7, 0x3fff, URZ, 0xc0, !UPT ;  /* 0x00003fff07077892 */ /* 0x000fe2000f8ec03f */
[----:B------:R-:W-:Y:S01]  /*4be0*/  FMNMX.FTZ R0, R28, R0, !PT ;  /* 0x000000001c007209 */ /* 0x000fe20007810000 */
[----:B------:R-:W-:Y:S01]  /*4bf0*/  ULOP3.LUT UR10, UR10, 0x3fff, URZ, 0xc0, !UPT ;  /* 0x00003fff0a0a7892 */ /* 0x000fe2000f8ec03f */
[----:B------:R-:W-:Y:S01]  /*4c00*/  FMNMX.FTZ R11, R30, R11, !PT ;  /* 0x0000000b1e0b7209 */ /* 0x000fe20007810000 */
[----:B------:R-:W-:Y:S01]  /*4c10*/  UIMAD UR14, UR6, 0x600, UR7 ;  /* 0x00000600060e78a4 */ /* 0x000fe2000f8e0207 */
[----:B------:R-:W-:Y:S01]  /*4c20*/  FMNMX.FTZ R0, R29, R0, !PT ;  /* 0x000000001d007209 */ /* 0x000fe20007810000 */
[----:B------:R-:W-:Y:S01]  /*4c30*/  ULOP3.LUT UR10, UR10, 0x10000, URZ, 0xfc, !UPT ;  /* 0x000100000a0a7892 */ /* 0x000fe2000f8efc3f */
[----:B------:R-:W-:Y:S01]  /*4c40*/  FMNMX.FTZ R11, R31, R11, !PT ;  /* 0x0000000b1f0b7209 */ /* 0x000fe20007810000 */
[----:B------:R-:W-:Y:S01]  /*4c50*/  UMOV UR27, 0x40000040 ;  /* 0x40000040001b7882 */ /* 0x000fe20000000000 */
[----:B------:R-:W-:Y:S01]  /*4c60*/  UMOV UR25, 0x40000040 ;  /* 0x4000004000197882 */ /* 0x000fe20000000000 */
[----:B------:R-:W-:Y:S01]  /*4c70*/  FMNMX.FTZ R0, R32, R0, !PT ;  /* 0x0000000020007209 */ /* 0x000fe20007810000 */
[----:B------:R-:W-:Y:S01]  /*4c80*/  UMOV UR26, UR14 ;  /* 0x0000000e001a7c82 */ /* 0x000fe20008000000 */
[----:B------:R-:W-:Y:S01]  /*4c90*/  FMNMX.FTZ R11, R34, R11, !PT ;  /* 0x0000000b220b7209 */ /* 0x000fe20007810000 */
        /* <DEDUP_REMOVED lines=9> */
[----:B------:R-:W-:Y:S01]  /*4d30*/  FMNMX.FTZ R11, R38, R11, !PT ;  /* 0x0000000b260b7209 */ /* 0x000fe20007810000 */
[----:B------:R-:W0:Y:S01]  /*4d40*/  S2R R19, SR_TID.X ;  /* 0x0000000000137919 */ /* 0x000e220000002100 */
        /* <DEDUP_REMOVED lines=96> */
[----:B0-----:R-:W-:Y:S01]  /*5350*/  SHF.R.U32.HI R15, RZ, 0x7, R19 ;  /* 0x00000007ff0f7819 */ /* 0x001fe20000011613 */
[----:B------:R-:W0:Y:S01]  /*5360*/  SHFL.BFLY PT, R3, R0, 0x2, 0x1f ;  /* 0x0c401f0000037f89 */ /* 0x000e2200000e0000 */
[----:B------:R-:W-:-:S03]  /*5370*/  ISETP.GE.U32.AND P2, PT, R19, 0x180, PT ;  /* 0x000001801300780c */ /* 0x000fc60003f46070 */
[----:B------:R-:W1:Y:S01]  /*5380*/  SHFL.BFLY PT, R13, R11, 0x2, 0x1f ;  /* 0x0c401f000b0d7f89 */ /* 0x000e6200000e0000 */
[----:B0-----:R-:W-:Y:S02]  /*5390*/  FMNMX.FTZ R0, R0, R3, !PT ;  /* 0x0000000300007209 */ /* 0x001fe40007810000 */
[----:B-1----:R-:W-:-:S03]  /*53a0*/  FMNMX.FTZ R11, R11, R13, !PT ;  /* 0x0000000d0b0b7209 */ /* 0x002fc60007810000 */
[----:B------:R-:W0:Y:S04]  /*53b0*/  SHFL.BFLY PT, R3, R0, 0x1, 0x1f ;  /* 0x0c201f0000037f89 */ /* 0x000e2800000e0000 */
[----:B------:R-:W1:Y:S01]  /*53c0*/  SHFL.BFLY PT, R13, R11, 0x1, 0x1f ;  /* 0x0c201f000b0d7f89 */ /* 0x000e6200000e0000 */
[----:B0-----:R-:W-:Y:S02]  /*53d0*/  FMNMX.FTZ R0, R0, R3, !PT ;  /* 0x0000000300007209 */ /* 0x001fe40007810000 */
[----:B------:R-:W0:Y:S01]  /*53e0*/  LDC R3, c[0x0][0x988] ;  /* 0x00026200ff037b82 */ /* 0x000e220000000800 */
[----:B-1----:R-:W-:Y:S02]  /*53f0*/  FMNMX.FTZ R11, R11, R13, !PT ;  /* 0x0000000d0b0b7209 */ /* 0x002fe40007810000 */
[----:B------:R-:W-:Y:S01]  /*5400*/  FADD.FTZ R6, -R0, R6 ;  /* 0x0000000600067221 */ /* 0x000fe20000010100 */
[----:B------:R-:W-:-:S02]  /*5410*/  WARPGROUP.DEPBAR.LE gsb0, 0x0 ;  /* 0x00008000000079c5 */ /* 0x000fc40000010000 */
[----:B------:R-:W-:Y:S01]  /*5420*/  WARPGROUP.ARRIVE ;  /* 0x00000000000079c5 */ /* 0x000fe20000000000 */
[----:B------:R-:W-:-:S05]  /*5430*/  FADD.FTZ R7, -R11, R7 ;  /* 0x000000070b077221 */ /* 0x000fca0000010100 */
[----:B------:R-:W-:Y:S01]  /*5440*/  HGMMA.64x64x16.F32 R120, gdesc[UR24].tnspB, R120, gsb0 ;  /* 0x40e00000187879f0 */ /* 0x000fe20008000878 */
[----:B------:R-:W-:Y:S02]  /*5450*/  UIADD3 UR26, UR14, 0x200, URZ ;  /* 0x000002000e1a7890 */ /* 0x000fe4000fffe03f */
[----:B------:R-:W-:Y:S01]  /*5460*/  UIADD3 UR24, UR10, 0x600, URZ ;  /* 0x000006000a187890 */ /* 0x000fe2000fffe03f */
[----:B------:R-:W-:Y:S01]  /*5470*/  UMOV UR27, 0x40000040 ;  /* 0x40000040001b7882 */ /* 0x000fe20000000000 */
[----:B------:R-:W-:Y:S01]  /*5480*/  UMOV UR25, 0x40000040 ;  /* 0x4000004000197882 */ /* 0x000fe20000000000 */
[-C--:B0-----:R-:W-:Y:S01]  /*5490*/  FMUL.FTZ R7, R7, R3.reuse ;  /* 0x0000000307077220 */ /* 0x081fe20000410000 */
[-C--:B------:R-:W-:Y:S01]  /*54a0*/  FMUL.FTZ R4, R0, R3.reuse ;  /* 0x0000000300047220 */ /* 0x080fe20000410000 */
[-C--:B------:R-:W-:Y:S01]  /*54b0*/  FMUL.FTZ R14, R11, R3.reuse ;  /* 0x000000030b0e7220 */ /* 0x080fe20000410000 */
[-C--:B------:R-:W-:Y:S01]  /*54c0*/  FMUL.FTZ R6, R6, R3.reuse ;  /* 0x0000000306067220 */ /* 0x080fe20000410000 */
        /* <DEDUP_REMOVED lines=9> */
[----:B0-----:R-:W-:-:S02]  /*5560*/  VIADD R7, R15, 0x9 ;  /* 0x000000090f077836 */ /* 0x001fc40000000000 */
[-CC-:B------:R-:W-:Y:S01]  /*5570*/  FFMA.FTZ R40, R40, R3.reuse, -R4.reuse ;  /* 0x0000000328287223 */ /* 0x180fe20000010804 */
[-CC-:B------:R-:W-:Y:S01]  /*5580*/  FFMA.FTZ R41, R41, R3.reuse, -R4.reuse ;  /* 0x0000000329297223 */ /* 0x180fe20000010804 */
[-CC-:B------:R-:W-:Y:S01]  /*5590*/  FFMA.FTZ R44, R44, R3.reuse, -R4.reuse ;  /* 0x000000032c2c7223 */ /* 0x180fe20000010804 */
[-CC-:B------:R-:W-:Y:S01]  /*55a0*/  FFMA.FTZ R45, R45, R3.reuse, -R4.reuse ;  /* 0x000000032d2d7223 */ /* 0x180fe20000010804 */
[----:B------:R-:W-:Y:S01]  /*55b0*/  SEL R7, R7, 0x9, !P2 ;  /* 0x0000000907077807 */ /* 0x000fe20005000000 */
        /* <DEDUP_REMOVED lines=47> */
[----:B------:R-:W-:Y:S01]  /*58b0*/  FFMA.FTZ R43, R43, R3, -R14 ;  /* 0x000000032b2b7223 */ /* 0x000fe2000001080e */
[----:B------:R-:W-:-:S02]  /*58c0*/  WARPGROUP.DEPBAR.LE gsb0, 0x0 ;  /* 0x00008000000079c5 */ /* 0x000fc40000010000 */
[----:B------:R-:W-:Y:S01]  /*58d0*/  WARPGROUP.ARRIVE ;  /* 0x00000000000079c5 */ /* 0x000fe20000000000 */
[-CC-:B------:R-:W-:Y:S01]  /*58e0*/  FFMA.FTZ R46, R46, R3.reuse, -R14.reuse ;  /* 0x000000032e2e7223 */ /* 0x180fe2000001080e */
[-CC-:B------:R-:W-:Y:S01]  /*58f0*/  FFMA.FTZ R47, R47, R3.reuse, -R14.reuse ;  /* 0x000000032f2f7223 */ /* 0x180fe2000001080e */
[----:B------:R-:W1:Y:S01]  /*5900*/  MUFU.EX2 R25, R25 ;  /* 0x0000001900197308 */ /* 0x000e620000000800 */
[-CC-:B------:R-:W-:Y:S01]  /*5910*/  FFMA.FTZ R50, R50, R3.reuse, -R14.reuse ;  /* 0x0000000332327223 */ /* 0x180fe2000001080e */
[-CC-:B------:R-:W-:Y:S01]  /*5920*/  FFMA.FTZ R51, R51, R3.reuse, -R14.reuse ;  /* 0x0000000333337223 */ /* 0x180fe2000001080e */
[----:B------:R-:W-:Y:S01]  /*5930*/  HGMMA.64x64x16.F32 R120, gdesc[UR24].tnspB, R120, gsb0 ;  /* 0x40e00000187879f0 */ /* 0x000fe20008000878 */
[----:B------:R-:W-:Y:S01]  /*5940*/  UIADD3 UR26, UR14, 0x280, URZ ;  /* 0x000002800e1a7890 */ /* 0x000fe2000fffe03f */
[-CC-:B------:R-:W-:Y:S01]  /*5950*/  FFMA.FTZ R54, R54, R3.reuse, -R14.reuse ;  /* 0x0000000336367223 */ /* 0x180fe2000001080e */
[----:B------:R-:W-:Y:S01]  /*5960*/  UIADD3 UR24, UR10, 0x602, URZ ;  /* 0x000006020a187890 */ /* 0x000fe2000fffe03f */
[----:B------:R-:W-:Y:S01]  /*5970*/  FFMA.FTZ R55, R55, R3, -R14 ;  /* 0x0000000337377223 */ /* 0x000fe2000001080e */
[----:B------:R-:W-:Y:S01]  /*5980*/  UMOV UR27, 0x40000040 ;  /* 0x40000040001b7882 */ /* 0x000fe20000000000 */
[----:B------:R-:W-:Y:S01]  /*5990*/  UMOV UR25, 0x40000040 ;  /* 0x4000004000197882 */ /* 0x000fe20000000000 */
[----:B------:R-:W2:Y:S01]  /*59a0*/  MUFU.EX2 R26, R26 ;  /* 0x0000001a001a7308 */ /* 0x000ea20000000800 */
[----:B0-----:R-:W-:Y:S01]  /*59b0*/  FFMA.FTZ R6, R10, R9, R4 ;  /* 0x000000090a067223 */ /* 0x001fe20000010004 */
[-CC-:B------:R-:W-:Y:S01]  /*59c0*/  FFMA.FTZ R58, R58, R3.reuse, -R14.reuse ;  /* 0x000000033a3a7223 */ /* 0x180fe2000001080e */
[-CC-:B------:R-:W-:Y:S01]  /*59d0*/  FFMA.FTZ R59, R59, R3.reuse, -R14.reuse ;  /* 0x000000033b3b7223 */ /* 0x180fe2000001080e */
[-CC-:B------:R-:W-:Y:S01]  /*59e0*/  FFMA.FTZ R62, R62, R3.reuse, -R14.reuse ;  /* 0x000000033e3e7223 */ /* 0x180fe2000001080e */
[-CC-:B------:R-:W-:Y:S01]  /*59f0*/  FFMA.FTZ R63, R63, R3.reuse, -R14.reuse ;  /* 0x000000033f3f7223 */ /* 0x180fe2000001080e */
[-C--:B------:R-:W-:Y:S01]  /*5a00*/  FFMA.FTZ R66, R66, R3.reuse, -R14 ;  /* 0x0000000342427223 */ /* 0x080fe2000001080e */
[----:B-1----:R-:W-:Y:S01]  /*5a10*/  FADD.FTZ R6, R25, R6 ;  /* 0x0000000619067221 */ /* 0x002fe20000010000 */
[----:B------:R-:W0:Y:S01]  /*5a20*/  MUFU.EX2 R28, R28 ;  /* 0x0000001c001c7308 */ /* 0x000e220000000800 */
        /* <DEDUP_REMOVED lines=10> */
[-CC-:B------:R-:W-:Y:S01]  /*5ad0*/  FFMA.FTZ R83, R83, R3.reuse, -R14.reuse ;  /* 0x0000000353537223 */ /* 0x180fe2000001080e */
[-CC-:B------:R-:W-:Y:S01]  /*5ae0*/  FFMA.FTZ R86, R86, R3.reuse, -R14.reuse ;  /* 0x0000000356567223 */ /* 0x180fe2000001080e */
[-CC-:B------:R-:W-:Y:S01]  /*5af0*/  FFMA.FTZ R87, R87, R3.reuse, -R14.reuse ;  /* 0x0000000357577223 */ /* 0x180fe2000001080e */
[-CC-:B------:R-:W-:Y:S01]  /*5b00*/  FFMA.FTZ R90, R90, R3.reuse, -R14.reuse ;  /* 0x000000035a5a7223 */ /* 0x180fe2000001080e */
[-C--:B------:R-:W-:Y:S01]  /*5b10*/  FFMA.FTZ R91, R91, R3.reuse, -R14 ;  /* 0x000000035b5b7223 */ /* 0x080fe2000001080e */
        /* <DEDUP_REMOVED lines=18> */
[----:B------:R-:W-:Y:S01]  /*5c40*/  FFMA.FTZ R119, R119, R3, -R14 ;  /* 0x0000000377777223 */ /* 0x000fe2000001080e */
[----:B--2---:R-:W-:Y:S01]  /*5c50*/  FADD.FTZ R9, R29, R6 ;  /* 0x000000061d097221 */ /* 0x004fe20000010000 */
[----:B------:R-:W-:-:S02]  /*5c60*/  F2FP.F16.F32.PACK_AB R4, R25, R4 ;  /* 0x000000041904723e */ /* 0x000fc400000000ff */
[----:B------:R-:W-:Y:S02]  /*5c70*/  F2FP.F16.F32.PACK_AB R6, R29, R28 ;  /* 0x0000001c1d06723e */ /* 0x000fe400000000ff */
[----:B------:R-:W2:Y:S01]  /*5c80*/  MUFU.EX2 R12, R32 ;  /* 0x00000020000c7308 */ /* 0x000ea20000000800 */
[----:B------:R-:W-:Y:S01]  /*5c90*/  F2FP.F16.F32.PACK_AB R5, R27, R26 ;  /* 0x0000001a1b05723e */ /* 0x000fe200000000ff */
[----:B0-----:R-:W-:Y:S01]  /*5ca0*/  FADD.FTZ R13, R30, R13 ;  /* 0x0000000d1e0d7221 */ /* 0x001fe20000010000 */
[C---:B------:R-:W-:Y:S01]  /*5cb0*/  ISETP.GT.AND P2, PT, R8.reuse, R22, PT ;  /* 0x000000160800720c */ /* 0x040fe20003f44270 */
[----:B------:R-:W-:-:S04]  /*5cc0*/  VIADD R8, R8, 0xffffffff ;  /* 0xffffffff08087836 */ /* 0x000fc80000000000 */
[----:B------:R-:W0:Y:S01]  /*5cd0*/  MUFU.EX2 R33, R33 ;  /* 0x0000002100217308 */ /* 0x000e220000000800 */
[----:B-1----:R-:W-:-:S07]  /*5ce0*/  FADD.FTZ R13, R31, R13 ;  /* 0x0000000d1f0d7221 */ /* 0x002fce0000010000 */
[----:B------:R-:W1:Y:S01]  /*5cf0*/  MUFU.EX2 R34, R34 ;  /* 0x0000002200227308 */ /* 0x000e620000000800 */
[----:B--2---:R-:W-:Y:S01]  /*5d00*/  FADD.FTZ R9, R12, R9 ;  /* 0x000000090c097221 */ /* 0x004fe20000010000 */
[----:B------:R-:W-:Y:S02]  /*5d10*/  WARPGROUP.DEPBAR.LE gsb0, 0x0 ;  /* 0x00008000000079c5 */ /* 0x000fe40000010000 */
[----:B------:R-:W-:-:S04]  /*5d20*/  WARPGROUP.ARRIVE ;  /* 0x00000000000079c5 */ /* 0x000fc80000000000 */
[----:B------:R-:W2:Y:S01]  /*5d30*/  MUFU.EX2 R36, R36 ;  /* 0x0000002400247308 */ /* 0x000ea20000000800 */
[C---:B0-----:R-:W-:Y:S01]  /*5d40*/  FADD.FTZ R9, R33.reuse, R9 ;  /* 0x0000000921097221 */ /* 0x041fe20000010000 */
[----:B------:R-:W-:Y:S01]  /*5d50*/  F2FP.F16.F32.PACK_AB R12, R33, R12 ;  /* 0x0000000c210c723e */ /* 0x000fe200000000ff */
[----:B------:R-:W-:Y:S01]  /*5d60*/  HGMMA.64x64x16.F32 R120, gdesc[UR24].tnspB, R120, gsb0 ;  /* 0x40e00000187879f0 */ /* 0x000fe20008000878 */
[----:B------:R-:W-:Y:S02]  /*5d70*/  UIADD3 UR26, UR14, 0x300, URZ ;  /* 0x000003000e1a7890 */ /* 0x000fe4000fffe03f */
[----:B------:R-:W-:Y:S02]  /*5d80*/  UIADD3 UR24, UR10, 0x604, URZ ;  /* 0x000006040a187890 */ /* 0x000fe4000fffe03f */
[----:B------:R-:W0:Y:S01]  /*5d90*/  MUFU.EX2 R35, R35 ;  /* 0x0000002300237308 */ /* 0x000e220000000800 */
[----:B------:R-:W-:Y:S01]  /*5da0*/  UMOV UR27, 0x40000040 ;  /* 0x40000040001b7882 */ /* 0x000fe20000000000 */
[----:B------:R-:W-:Y:S01]  /*5db0*/  UMOV UR25, 0x40000040 ;  /* 0x4000004000197882 */ /* 0x000fe20000000000 */
[----:B-1----:R-:W-:-:S05]  /*5dc0*/  FADD.FTZ R13, R34, R13 ;  /* 0x0000000d220d7221 */ /* 0x002fca0000010000 */
        /* <DEDUP_REMOVED lines=10> */
[----:B------:R-:W-:Y:S01]  /*5e70*/  MUFU.EX2 R43, R43 ;  /* 0x0000002b002b7308 */ /* 0x000fe20000000800 */
[----:B0-----:R-:W-:-:S07]  /*5e80*/  FADD.FTZ R26, R40, R26 ;  /* 0x0000001a281a7221 */ /* 0x001fce0000010000 */
        /* <DEDUP_REMOVED lines=8> */
[----:B------:R-:W-:Y:S01]  /*5f10*/  HGMMA.64x64x16.F32 R120, gdesc[UR24].tnspB, R120, gsb0 ;  /* 0x40e00000187879f0 */ /* 0x000fe20008000878 */
        /* <DEDUP_REMOVED lines=84> */
[----:B------:R-:W-:Y:S07]  /*6460*/  HGMMA.64x64x16.F32 R120, gdesc[UR24].tnspB, R120, gsb0 ;  /* 0x40e00000187879f0 */ /* 0x000fee0008000878 */
        /* <DEDUP_REMOVED lines=35> */
[----:B------:R-:W-:Y:S01]  /*66a0*/  FMUL.FTZ R149, R149, R10 ;  /* 0x0000000a95957220 */ /* 0x000fe20000410000 */
        /* <DEDUP_REMOVED lines=23> */
[----:B------:R-:W-:Y:S01]  /*6820*/  FMUL.FTZ R151, R151, R19 ;  /* 0x0000001397977220 */ /* 0x000fe20000410000 */
[----:B------:R0:W-:Y:S01]  /*6830*/  @!P1 SYNCS.ARRIVE.TRANS64.RED.A1T0 RZ, [R7+URZ], RZ ;  /* 0x000000ff07ff99a7 */ /* 0x0001e2000810043f */
[----:B------:R-:W-:Y:S01]  /*6840*/  MUFU.EX2 R118, R118 ;  /* 0x0000007600767308 */ /* 0x000fe20000000800 */
[----:B0-----:R-:W-:-:S07]  /*6850*/  F2FP.F16.F32.PACK_AB R7, R31, R30 ;  /* 0x0000001e1f07723e */ /* 0x001fce00000000ff */
[----:B------:R-:W-:Y:S01]  /*6860*/  MUFU.EX2 R119, R119 ;  /* 0x0000007700777308 */ /* 0x000fe20000000800 */
[----:B------:R0:W-:Y:S04]  /*6870*/  STSM.16.M88.4 [R16+0x1e800], R4 ;  /* 0x01e8000410007844 */ /* 0x0001e80000000200 */
[----:B------:R1:W-:Y:S03]  /*6880*/  STSM.16.M88.4 [R23], R12 ;  /* 0x0000000c17007844 */ /* 0x0003e60000000200 */
[----:B0-----:R-:W0:Y:S08]  /*6890*/  MUFU.EX2 R4, R41 ;  /* 0x0000002900047308 */ /* 0x001e300000000800 */
[----:B------:R-:W2:Y:S08]  /*68a0*/  MUFU.EX2 R5, R42 ;  /* 0x0000002a00057308 */ /* 0x000eb00000000800 */
[----:B------:R-:W3:Y:S01]  /*68b0*/  MUFU.EX2 R6, R44 ;  /* 0x0000002c00067308 */ /* 0x000ee20000000800 */
[C---:B0-----:R-:W-:Y:S01]  /*68c0*/  FADD.FTZ R26, R4.reuse, R26 ;  /* 0x0000001a041a7221 */ /* 0x041fe20000010000 */
[----:B------:R-:W-:-:S06]  /*68d0*/  F2FP.F16.F32.PACK_AB R4, R4, R40 ;  /* 0x000000280404723e */ /* 0x000fcc00000000ff */
[----:B------:R-:W0:Y:S01]  /*68e0*/  MUFU.EX2 R7, R46 ;  /* 0x0000002e00077308 */ /* 0x000e220000000800 */
[----:B--2---:R-:W-:Y:S01]  /*68f0*/  FADD.FTZ R9, R5, R9 ;  /* 0x0000000905097221 */ /* 0x004fe20000010000 */
[----:B------:R-:W-:-:S03]  /*6900*/  F2FP.F16.F32.PACK_AB R5, R43, R5 ;  /* 0x000000052b05723e */ /* 0x000fc600000000ff */
[----:B------:R-:W-:Y:S01]  /*6910*/  FADD.FTZ R9, R43, R9 ;  /* 0x000000092b097221 */ /* 0x000fe20000010000 */
[----:B---3--:R-:W-:Y:S01]  /*6920*/  FADD.FTZ R26, R6, R26 ;  /* 0x0000001a061a7221 */ /* 0x008fe20000010000 */
[----:B------:R-:W-:-:S03]  /*6930*/  F2FP.F16.F32.PACK_AB R6, R45, R6 ;  /* 0x000000062d06723e */ /* 0x000fc600000000ff */
[----:B------:R-:W-:Y:S01]  /*6940*/  FADD.FTZ R26, R45, R26 ;  /* 0x0000001a2d1a7221 */ /* 0x000fe20000010000 */
[----:B0-----:R-:W-:-:S03]  /*6950*/  FADD.FTZ R9, R7, R9 ;  /* 0x0000000907097221 */ /* 0x001fc60000010000 */
[----:B------:R-:W-:Y:S01]  /*6960*/  FADD.FTZ R26, R48, R26 ;  /* 0x0000001a301a7221 */ /* 0x000fe20000010000 */
[----:B------:R-:W-:Y:S01]  /*6970*/  F2FP.F16.F32.PACK_AB R48, R49, R48 ;  /* 0x000000303130723e */ /* 0x000fe200000000ff */
[----:B------:R-:W-:Y:S02]  /*6980*/  FADD.FTZ R9, R47, R9 ;  /* 0x000000092f097221 */ /* 0x000fe40000010000 */
[----:B------:R-:W-:Y:S01]  /*6990*/  FADD.FTZ R26, R49, R26 ;  /* 0x0000001a311a7221 */ /* 0x000fe20000010000 */
[----:B------:R-:W-:Y:S01]  /*69a0*/  F2FP.F16.F32.PACK_AB R49, R25, R50 ;  /* 0x000000321931723e */ /* 0x000fe200000000ff */
[----:B------:R-:W-:Y:S02]  /*69b0*/  FADD.FTZ R9, R50, R9 ;  /* 0x0000000932097221 */ /* 0x000fe40000010000 */
[----:B------:R-:W-:Y:S01]  /*69c0*/  FADD.FTZ R27, R52, R26 ;  /* 0x0000001a341b7221 */ /* 0x000fe20000010000 */
[----:B------:R-:W-:Y:S01]  /*69d0*/  F2FP.F16.F32.PACK_AB R7, R47, R7 ;  /* 0x000000072f07723e */ /* 0x000fe200000000ff */
[----:B------:R-:W-:-:S02]  /*69e0*/  FADD.FTZ R26, R25, R9 ;  /* 0x00000009191a7221 */ /* 0x000fc40000010000 */
[----:B------:R-:W-:Y:S01]  /*69f0*/  FADD.FTZ R27, R53, R27 ;  /* 0x0000001b351b7221 */ /* 0x000fe20000010000 */
[----:B------:R-:W0:Y:S01]  /*6a00*/  MUFU.EX2 R9, R91 ;  /* 0x0000005b00097308 */ /* 0x000e220000000800 */
[----:B------:R2:W-:Y:S01]  /*6a10*/  STSM.16.M88.4 [R18], R4 ;  /* 0x0000000412007844 */ /* 0x0005e20000000200 */
[----:B------:R-:W-:Y:S01]  /*6a20*/  FADD.FTZ R26, R51, R26 ;  /* 0x0000001a331a7221 */ /* 0x000fe20000010000 */
[----:B------:R-:W-:Y:S01]  /*6a30*/  FADD.FTZ R27, R56, R27 ;  /* 0x0000001b381b7221 */ /* 0x000fe20000010000 */
[----:B------:R-:W-:Y:S02]  /*6a40*/  F2FP.F16.F32.PACK_AB R56, R57, R56 ;  /* 0x000000383938723e */ /* 0x000fe400000000ff */
[----:B------:R-:W-:Y:S01]  /*6a50*/  FADD.FTZ R26, R55, R26 ;  /* 0x0000001a371a7221 */ /* 0x000fe20000010000 */
[----:B------:R-:W-:Y:S01]  /*6a60*/  FADD.FTZ R27, R57, R27 ;  /* 0x0000001b391b7221 */ /* 0x000fe20000010000 */
[----:B------:R-:W3:Y:S01]  /*6a70*/  MUFU.EX2 R91, R94 ;  /* 0x0000005e005b7308 */ /* 0x000ee20000000800 */
[----:B------:R-:W-:Y:S01]  /*6a80*/  F2FP.F16.F32.PACK_AB R50, R53, R52 ;  /* 0x000000343532723e */ /* 0x000fe200000000ff */
[----:B------:R-:W-:Y:S01]  /*6a90*/  FADD.FTZ R26, R58, R26 ;  /* 0x0000001a3a1a7221 */ /* 0x000fe20000010000 */
[----:B------:R-:W-:Y:S01]  /*6aa0*/  FADD.FTZ R28, R60, R27 ;  /* 0x0000001b3c1c7221 */ /* 0x000fe20000010000 */
[----:B------:R-:W-:-:S02]  /*6ab0*/  F2FP.F16.F32.PACK_AB R51, R55, R51 ;  /* 0x000000333733723e */ /* 0x000fc400000000ff */
[C---:B------:R-:W-:Y:S01]  /*6ac0*/  FADD.FTZ R27, R24.reuse, R26 ;  /* 0x0000001a181b7221 */ /* 0x040fe20000010000 */
[----:B------:R-:W-:Y:S01]  /*6ad0*/  FADD.FTZ R26, R61, R28 ;  /* 0x0000001c3d1a7221 */ /* 0x000fe20000010000 */
[----:B------:R-:W-:Y:S01]  /*6ae0*/  F2FP.F16.F32.PACK_AB R57, R24, R58 ;  /* 0x0000003a1839723e */ /* 0x000fe200000000ff */
[----:B------:R4:W-:Y:S01]  /*6af0*/  STSM.16.M88.4 [R17], R48 ;  /* 0x0000003011007844 */ /* 0x0009e20000000200 */
        /* <DEDUP_REMOVED lines=23> */
[----:B--2---:R-:W-:Y:S01]  /*6c70*/  FADD.FTZ R5, R77, R26 ;  /* 0x0000001a4d057221 */ /* 0x004fe20000010000 */
[----:B------:R-:W-:Y:S01]  /*6c80*/  F2FP.F16.F32.PACK_AB R73, R20, R74 ;  /* 0x0000004a1449723e */ /* 0x000fe200000000ff */
[----:B------:R4:W-:Y:S01]  /*6c90*/  STSM.16.M88.4 [R153], R64 ;  /* 0x0000004099007844 */ /* 0x0009e20000000200 */
        /* <DEDUP_REMOVED lines=24> */
[----:B------:R-:W-:Y:S01]  /*6e20*/  F2FP.F16.F32.PACK_AB R89, R9, R90 ;  /* 0x0000005a0959723e */ /* 0x000fe200000000ff */
[----:B------:R4:W-:Y:S01]  /*6e30*/  STSM.16.M88.4 [R17+0x6000], R80 ;  /* 0x0060005011007844 */ /* 0x0009e20000000200 */
[----:B---3--:R-:W-:Y:S01]  /*6e40*/  FADD.FTZ R4, R91, R4 ;  /* 0x000000045b047221 */ /* 0x008fe20000010000 */
        /* <DEDUP_REMOVED lines=24> */
[----:B------:R4:W-:Y:S01]  /*6fd0*/  STSM.16.M88.4 [R152], R96 ;  /* 0x0000006098007844 */ /* 0x0009e20000000200 */
[----:B------:R-:W-:Y:S01]  /*6fe0*/  FADD.FTZ R4, R110, R5 ;  /* 0x000000056e047221 */ /* 0x000fe20000010000 */
[----:B------:R-:W-:Y:S01]  /*6ff0*/  FADD.FTZ R6, R112, R7 ;  /* 0x0000000770067221 */ /* 0x000fe20000010000 */
[----:B------:R-:W-:-:S02]  /*7000*/  F2FP.F16.F32.PACK_AB R112, R113, R112 ;  /* 0x000000707170723e */ /* 0x000fc400000000ff */
[----:B------:R-:W-:Y:S01]  /*7010*/  FADD.FTZ R5, R111, R4 ;  /* 0x000000046f057221 */ /* 0x000fe20000010000 */
[----:B------:R-:W-:Y:S01]  /*7020*/  FADD.FTZ R7, R113, R6 ;  /* 0x0000000671077221 */ /* 0x000fe20000010000 */
[----:B------:R-:W-:Y:S01]  /*7030*/  F2FP.F16.F32.PACK_AB R106, R109, R108 ;  /* 0x0000006c6d6a723e */ /* 0x000fe200000000ff */
[----:B------:R-:W-:Y:S02]  /*7040*/  IMAD.MOV.U32 R6, RZ, RZ, R0 ;  /* 0x000000ffff067224 */ /* 0x000fe400078e0000 */
[----:B------:R-:W-:Y:S01]  /*7050*/  FADD.FTZ R5, R114, R5 ;  /* 0x0000000572057221 */ /* 0x000fe20000010000 */
[----:B------:R-:W-:Y:S01]  /*7060*/  F2FP.F16.F32.PACK_AB R107, R111, R110 ;  /* 0x0000006e6f6b723e */ /* 0x000fe200000000ff */
[----:B------:R-:W-:Y:S01]  /*7070*/  FADD.FTZ R4, R116, R7 ;  /* 0x0000000774047221 */ /* 0x000fe20000010000 */
[C---:B------:R-:W-:Y:S01]  /*7080*/  F2FP.F16.F32.PACK_AB R113, R115.reuse, R114 ;  /* 0x000000727371723e */ /* 0x040fe200000000ff */
[----:B------:R-:W-:Y:S01]  /*7090*/  FADD.FTZ R5, R115, R5 ;  /* 0x0000000573057221 */ /* 0x000fe20000010000 */
[----:B------:R-:W-:Y:S01]  /*70a0*/  F2FP.F16.F32.PACK_AB R114, R117, R116 ;  /* 0x000000747572723e */ /* 0x000fe200000000ff */
[----:B------:R4:W-:Y:S01]  /*70b0*/  STSM.16.M88.4 [R18+0xc000], R104 ;  /* 0x00c0006812007844 */ /* 0x0009e20000000200 */
[----:B------:R-:W-:Y:S01]  /*70c0*/  F2FP.F16.F32.PACK_AB R115, R119, R118 ;  /* 0x000000767773723e */ /* 0x000fe200000000ff */
[----:B------:R-:W-:Y:S01]  /*70d0*/  FADD.FTZ R5, R118, R5 ;  /* 0x0000000576057221 */ /* 0x000fe20000010000 */
[----:B------:R-:W-:Y:S01]  /*70e0*/  FADD.FTZ R9, R117, R4 ;  /* 0x0000000475097221 */ /* 0x000fe20000010000 */
[----:B------:R-:W-:-:S02]  /*70f0*/  IMAD.MOV.U32 R4, RZ, RZ, R2 ;  /* 0x000000ffff047224 */ /* 0x000fc400078e0002 */
[----:B------:R4:W-:Y:S01]  /*7100*/  STSM.16.M88.4 [R17+0xc000], R112 ;  /* 0x00c0007011007844 */ /* 0x0009e20000000200 */
        /* <DEDUP_REMOVED lines=10> */
.L_x_12315:
[----:B------:R-:W-:Y:S06]  /*71b0*/  BAR.ARV 0x8, 0x200 ;  /* 0x0208000000007b1d */ /* 0x000fec0000002000 */
[----:B------:R-:W-:Y:S05]  /*71c0*/  @!P0 BRA `(.L_x_12325) ;  /* 0x0000000000048947 */ /* 0x000fea0003800000 */
[----:B------:R-:W-:Y:S01]  /*71d0*/  BPT.TRAP 0x1 ;  /* 0x000000040000795c */ /* 0x000fe20000300000 */
.L_x_12325:
[----:B------:R-:W-:Y:S01]  /*71e0*/  ULEA UR12, UR36, UR37, 0x3 ;  /* 0x00000025240c7291 */ /* 0x000fe2000f8e183f */
[----:B------:R-:W-:-:S08]  /*71f0*/  SHF.L.U32 R4, R2, 0x1f, RZ ;  /* 0x0000001f02047819 */ /* 0x000fd000000006ff */
[----:B------:R0:W1:Y:S01]  /*7200*/  SYNCS.PHASECHK.TRANS64.TRYWAIT P2, [UR12+0x30850], R4 ;  /* 0x03085004ff0075a7 */ /* 0x000062000804014c */
[----:B------:R-:W-:Y:S05]  /*7210*/  @!P0 BRA `(.L_x_12326) ;  /* 0x0000000000048947 */ /* 0x000fea0003800000 */
[----:B------:R-:W-:Y:S01]  /*7220*/  BPT.TRAP 0x1 ;  /* 0x000000040000795c */ /* 0x000fe20000300000 */
.L_x_12326:
[----:B-1----:R-:W-:Y:S05]  /*7230*/  @P2 BRA `(.L_x_12327) ;  /* 0x0000000000082947 */ /* 0x002fea0003800000 */
[----:B------:R-:W1:Y:S02]  /*7240*/  SYNCS.PHASECHK.TRANS64.TRYWAIT P0, [UR12+0x30850], R4 ;  /* 0x03085004ff0075a7 */ /* 0x000e64000800014c */
[----:B-1----:R-:W-:Y:S05]  /*7250*/  @!P0 BRA `(.L_x_12328) ;  /* 0x0000008800508947 */ /* 0x002fea0003800000 */
.L_x_12327:
[----:B------:R-:W-:Y:S01]  /*7260*/  ULEA UR38, UR38, UR37, 0xd ;  /* 0x0000002526267291 */ /* 0x000fe2000f8e683f */
[----:B------:R-:W2:Y:S01]  /*7270*/  LDL.LU R14, [R1+0x38] ;  /* 0x00003800010e7983 */ /* 0x000ea20000300800 */
[----:B------:R-:W-:Y:S01]  /*7280*/  UIADD3 UR37, UR37, 0x400, URZ ;  /* 0x0000040025257890 */ /* 0x000fe2000fffe03f */
[----:B------:R-:W-:Y:S01]  /*7290*/  WARPGROUP.ARRIVE ;  /* 0x00000000000079c5 */ /* 0x000fe20000000000 */
[----:B------:R-:W-:Y:S01]  /*72a0*/  UIADD3 UR38, UR38, 0x1e800, URZ ;  /* 0x0001e80026267890 */ /* 0x000fe2000fffe03f */
[----:B01----:R-:W0:Y:S01]  /*72b0*/  SHFL.BFLY PT, R4, R9, 0x2, 0x1f ;  /* 0x0c401f0009047f89 */ /* 0x003e2200000e0000 */
[----:B------:R-:W-:Y:S01]  /*72c0*/  USHF.R.U32.HI UR37, URZ, 0x4, UR37 ;  /* 0x000000043f257899 */ /* 0x000fe20008011625 */
[----:B------:R-:W-:Y:S01]  /*72d0*/  IMAD.U32 R10, RZ, RZ, UR12 ;  /* 0x0000000cff0a7e24 */ /* 0x000fe2000f8e00ff */
[----:B------:R-:W-:Y:S01]  /*72e0*/  USHF.R.U32.HI UR38, URZ, 0x4, UR38 ;  /* 0x000000043f267899 */ /* 0x000fe20008011626 */
[----:B------:R-:W1:Y:S01]  /*72f0*/  SHFL.BFLY PT, R6, R5, 0x2, 0x1f ;  /* 0x0c401f0005067f89 */ /* 0x000e6200000e0000 */
[----:B------:R-:W-:Y:S01]  /*7300*/  ULOP3.LUT UR6, UR37, 0x3fff, URZ, 0xc0, !UPT ;  /* 0x00003fff25067892 */ /* 0x000fe2000f8ec03f */
[----:B------:R-:W-:Y:S01]  /*7310*/  @!P1 VIADD R10, R10, 0x30860 ;  /* 0x000308600a0a9836 */ /* 0x000fe20000000000 */
[----:B------:R-:W-:Y:S01]  /*7320*/  ULOP3.LUT UR4, UR38, 0x3fff, URZ, 0xc0, !UPT ;  /* 0x00003fff26047892 */ /* 0x000fe2000f8ec03f */
[----:B------:R-:W-:Y:S01]  /*7330*/  IMAD.MOV.U32 R41, RZ, RZ, RZ ;  /* 0x000000ffff297224 */ /* 0x000fe200078e00ff */
[----:B------:R-:W-:Y:S01]  /*7340*/  UIMAD UR6, UR36, 0x600, UR6 ;  /* 0x00000600240678a4 */ /* 0x000fe2000f8e0206 */
[----:B------:R-:W-:Y:S01]  /*7350*/  IMAD.MOV.U32 R8, RZ, RZ, RZ ;  /* 0x000000ffff087224 */ /* 0x000fe200078e00ff */
[----:B------:R-:W-:Y:S01]  /*7360*/  ULOP3.LUT UR4, UR4, 0x10000, URZ, 0xfc, !UPT ;  /* 0x0001000004047892 */ /* 0x000fe2000f8efc3f */
[----:B------:R-:W-:Y:S01]  /*7370*/  @!P1 PRMT R10, RZ, 0x654, R10 ;  /* 0x00000654ff0a9816 */ /* 0x000fe2000000000a */
[----:B------:R-:W-:Y:S01]  /*7380*/  UMOV UR7, 0x40000040 ;  /* 0x4000004000077882 */ /* 0x000fe20000000000 */
[----:B------:R-:W-:Y:S01]  /*7390*/  UMOV UR5, 0x40000040 ;  /* 0x4000004000057882 */ /* 0x000fe20000000000 */
[----:B------:R-:W-:Y:S01]  /*73a0*/  UIADD3 UR10, UR6, 0x80, URZ ;  /* 0x00000080060a7890 */ /* 0x000fe2000fffe03f */
[----:B----4-:R-:W-:Y:S01]  /*73b0*/  IMAD.MOV.U32 R59, RZ, RZ, -0x800000 ;  /* 0xff800000ff3b7424 */ /* 0x010fe200078e00ff */
[----:B------:R-:W-:Y:S01]  /*73c0*/  UIADD3 UR8, UR4, 0x2, URZ ;  /* 0x0000000204087890 */ /* 0x000fe2000fffe03f */
[----:B------:R-:W-:Y:S01]  /*73d0*/  IMAD.MOV.U32 R58, RZ, RZ, -0x800000 ;  /* 0xff800000ff3a7424 */ /* 0x000fe200078e00ff */
[----:B------:R-:W-:Y:S01]  /*73e0*/  UMOV UR11, 0x40000040 ;  /* 0x40000040000b7882 */ /* 0x000fe20000000000 */
[----:B------:R-:W-:Y:S01]  /*73f0*/  HGMMA.64x64x16.F32 R120, gdesc[UR4].tnspB, R120, gsb0 ;  /* 0x40e00000047879f0 */ /* 0x000fe20008000878 */
[----:B------:R-:W-:Y:S01]  /*7400*/  UMOV UR9, 0x40000040 ;  /* 0x4000004000097882 */ /* 0x000fe20000000000 */
[----:B------:R-:W-:Y:S01]  /*7410*/  UMOV UR7, 0x40000040 ;  /* 0x4000004000077882 */ /* 0x000fe20000000000 */
[----:B------:R-:W-:Y:S01]  /*7420*/  UMOV UR5, 0x40000040 ;  /* 0x4000004000057882 */ /* 0x000fe20000000000 */
[----:B0-----:R-:W-:Y:S01]  /*7430*/  FADD.FTZ R4, R4, R9 ;  /* 0x0000000904047221 */ /* 0x001fe20000010000 */
[----:B------:R-:W-:Y:S01]  /*7440*/  UIADD3 UR36, UR36, 0x1, URZ ;  /* 0x0000000124247890 */ /* 0x000fe2000fffe03f */
[----:B-1----:R-:W-:-:S03]  /*7450*/  FADD.FTZ R6, R6, R5 ;  /* 0x0000000506067221 */ /* 0x002fc60000010000 */
[----:B------:R-:W0:Y:S01]  /*7460*/  SHFL.BFLY PT, R7, R4, 0x1, 0x1f ;  /* 0x0c201f0004077f89 */ /* 0x000e2200000e0000 */
[----:B------:R-:W-:-:S03]  /*7470*/  UISETP.NE.AND UP0, UPT, UR36, 0x2, UPT ;  /* 0x000000022400788c */ /* 0x000fc6000bf05270 */
[----:B------:R-:W1:Y:S01]  /*7480*/  SHFL.BFLY PT, R13, R6, 0x1, 0x1f ;  /* 0x0c201f00060d7f89 */ /* 0x000e6200000e0000 */
[----:B------:R-:W-:Y:S01]  /*7490*/  USEL UR36, UR36, URZ, UP0 ;  /* 0x0000003f24247287 */ /* 0x000fe20008000000 */
[----:B0-----:R-:W-:Y:S01]  /*74a0*/  FADD.FTZ R12, R4, R7 ;  /* 0x00000007040c7221 */ /* 0x001fe20000010000 */
[----:B-1----:R-:W-:-:S04]  /*74b0*/  FADD.FTZ R13, R6, R13 ;  /* 0x0000000d060d7221 */ /* 0x002fc80000010000 */
[----:B------:R-:W-:Y:S02]  /*74c0*/  FSETP.NE.FTZ.AND P0, PT, R12, RZ, PT ;  /* 0x000000ff0c00720b */ /* 0x000fe40003f15000 */
[----:B------:R-:W-:-:S11]  /*74d0*/  FSETP.NE.FTZ.AND P2, PT, R13, RZ, PT ;  /* 0x000000ff0d00720b */ /* 0x000fd60003f55000 */
[----:B------:R-:W0:Y:S01]  /*74e0*/  @P0 MUFU.LG2 R7, R12 ;  /* 0x0000000c00070308 */ /* 0x000e220000000c00 */
[C---:B------:R-:W-:Y:S01]  /*74f0*/  @P0 FMUL.FTZ R5, R3.reuse, 0.69314718246459960938 ;  /* 0x3f31721803050820 */ /* 0x040fe20000410000 */
[----:B------:R-:W-:-:S06]  /*7500*/  @P2 FMUL.FTZ R3, R3, 0.69314718246459960938 ;  /* 0x3f31721803032820 */ /* 0x000fcc0000410000 */
[----:B------:R-:W1:Y:S08]  /*7510*/  @P2 MUFU.LG2 R9, R13 ;  /* 0x0000000d00092308 */ /* 0x000e700000000c00 */
[----:B------:R-:W3:Y:S01]  /*7520*/  @P0 MUFU.RCP R41, R12 ;  /* 0x0000000c00290308 */ /* 0x000ee20000001000 */
[----:B0-----:R-:W-:-:S04]  /*7530*/  @P0 FMUL.FTZ R4, R7, 0.69314718246459960938 ;  /* 0x3f31721807040820 */ /* 0x001fc80000410000 */
[----:B------:R-:W-:Y:S01]  /*7540*/  @P0 FFMA.FTZ R59, R5, R0, R4 ;  /* 0x00000000053b0223 */ /* 0x000fe20000010004 */
[----:B------:R-:W-:Y:S02]  /*7550*/  PLOP3.LUT P0, PT, PT, PT, PT, 0x8, 0x0 ;  /* 0x000000000000781c */ /* 0x000fe40003f0e170 */
[----:B------:R-:W0:Y:S01]  /*7560*/  @P2 MUFU.RCP R8, R13 ;  /* 0x0000000d00082308 */ /* 0x000e220000001000 */
[----:B------:R-:W-:Y:S02]  /*7570*/  WARPGROUP.DEPBAR.LE gsb0, 0x0 ;  /* 0x00008000000079c5 */ /* 0x000fe40000010000 */
[----:B------:R-:W-:Y:S01]  /*7580*/  WARPGROUP.ARRIVE ;  /* 0x00000000000079c5 */ /* 0x000fe20000000000 */
[----:B-1----:R-:W-:-:S04]  /*7590*/  @P2 FMUL.FTZ R6, R9, 0.69314718246459960938 ;  /* 0x3f31721809062820 */ /* 0x002fc80000410000 */
[----:B------:R-:W-:Y:S01]  /*75a0*/  @P2 FFMA.FTZ R58, R3, R11, R6 ;  /* 0x0000000b033a2223 */ /* 0x000fe20000010006 */
        /* <DEDUP_REMOVED lines=19> */
[----:B--2---:R-:W-:-:S05]  /*76e0*/  VIADD R14, R14, 0x1 ;  /* 0x000000010e0e7836 */ /* 0x004fca0000000000 */
[----:B------:R1:W-:Y:S01]  /*76f0*/  STL [R1+0x38], R14 ;  /* 0x0000380e01007387 */ /* 0x0003e20000100800 */
        /* <DEDUP_REMOVED lines=49> */
[----:B------:R-:W-:Y:S01]  /*7a10*/  HGMMA.64x64x16.F32 R120, gdesc[UR4].tnspB, R120, gsb0 ;  /* 0x40e00000047879f0 */ /* 0x000fe20008000878 */
[----:B------:R-:W-:-:S06]  /*7a20*/  USEL UR4, URZ, 0x1, UP0 ;  /* 0x000000013f047887 */ /* 0x000fcc0008000000 */
[----:B------:R-:W-:Y:S01]  /*7a30*/  LOP3.LUT R2, R2, UR4, RZ, 0x3c, !PT ;  /* 0x0000000402027c12 */ /* 0x000fe2000f8e3cff */
        /* <DEDUP_REMOVED lines=34> */
.L_x_12308:
[----:B------:R-:W1:Y:S08]  /*7c60*/  S2UR UR4, SR_CgaCtaId ;  /* 0x00000000000479c3 */ /* 0x000e700000008800 */
[----:B------:R-:W-:Y:S06]  /*7c70*/  BAR.SYNC.DEFER_BLOCKING 0x5, 0x200 ;  /* 0x0148000000007b1d */ /* 0x000fec0000010000 */
[----:B------:R-:W-:Y:S01]  /*7c80*/  UMOV UR37, 0x400 ;  /* 0x0000040000257882 */ /* 0x000fe20000000000 */
[----:B------:R-:W-:Y:S01]  /*7c90*/  BSSY B0, `(.L_x_12329) ;  /* 0x0000238000007945 */ /* 0x000fe20003800000 */
[----:B-1----:R-:W-:-:S09]  /*7ca0*/  ULEA UR37, UR4, UR37, 0x18 ;  /* 0x0000002504257291 */ /* 0x002fd2000f8ec03f */
[----:B------:R-:W1:Y:S01]  /*7cb0*/  LDS.128 R4, [UR37+0x308d0] ;  /* 0x0308d025ff047984 */ /* 0x000e620008000c00 */
[----:B------:R-:W-:Y:S06]  /*7cc0*/  BAR.ARV 0x4, 0x200 ;  /* 0x0108000000007b1d */ /* 0x000fec0000002000 */
[----:B------:R-:W-:Y:S05]  /*7cd0*/  @P0 BRA `(.L_x_12330) ;  /* 0x0000001800300947 */ /* 0x000fea0003800000 */
[----:B------:R-:W0:Y:S01]  /*7ce0*/  LDL R0, [R1+0x60] ;  /* 0x0000600001007983 */ /* 0x000e220000100800 */
[----:B------:R-:W2:Y:S03]  /*7cf0*/  S2UR UR6, SR_SWINHI ;  /* 0x00000000000679c3 */ /* 0x000ea60000002f00 */
[----:B------:R-:W3:Y:S01]  /*7d00*/  LDL.LU R70, [R1+0xc] ;  /* 0x00000c0001467983 */ /* 0x000ee20000300800 */
[----:B------:R-:W-:-:S04]  /*7d10*/  F2FP.F16.F32.PACK_AB R24, R21, R20 ;  /* 0x000000141518723e */ /* 0x000fc800000000ff */
[----:B------:R-:W4:Y:S01]  /*7d20*/  LDC.64 R60, c[0x0][0xc00] ;  /* 0x00030000ff3c7b82 */ /* 0x000f220000000a00 */
[----:B------:R-:W-:Y:S02]  /*7d30*/  F2FP.F16.F32.PACK_AB R25, R43, R42 ;  /* 0x0000002a2b19723e */ /* 0x000fe400000000ff */
[----:B------:R-:W-:Y:S02]  /*7d40*/  F2FP.F16.F32.PACK_AB R26, R29, R28 ;  /* 0x0000001c1d1a723e */ /* 0x000fe400000000ff */
[----:B------:R-:W-:Y:S01]  /*7d50*/  F2FP.F16.F32.PACK_AB R27, R45, R44 ;  /* 0x0000002c2d1b723e */ /* 0x000fe200000000ff */
[----:B------:R-:W-:Y:S01]  /*7d60*/  IMAD.SHL.U32 R65, R155, 0x4, RZ ;  /* 0x000000049b417824 */ /* 0x000fe200078e00ff */
[----:B------:R-:W3:Y:S04]  /*7d70*/  LDL R69, [R1+0x5c] ;  /* 0x00005c0001457983 */ /* 0x000ee80000100800 */
[----:B------:R-:W3:Y:S04]  /*7d80*/  LDL R68, [R1+0x4] ;  /* 0x0000040001447983 */ /* 0x000ee80000100800 */
[----:B------:R-:W3:Y:S01]  /*7d90*/  LDL R66, [R1+0x2c] ;  /* 0x00002c0001427983 */ /* 0x000ee20000100800 */
[----:B------:R-:W-:Y:S01]  /*7da0*/  UMOV UR4, UR37 ;  /* 0x0000002500047c82 */ /* 0x000fe20008000000 */
[----:B--2---:R-:W-:Y:S01]  /*7db0*/  UMOV UR5, UR6 ;  /* 0x0000000600057c82 */ /* 0x004fe20008000000 */
[----:B------:R-:W-:-:S02]  /*7dc0*/  IMAD.U32 R56, RZ, RZ, UR4 ;  /* 0x00000004ff387e24 */ /* 0x000fc4000f8e00ff */
[----:B------:R-:W-:Y:S01]  /*7dd0*/  IMAD.U32 R57, RZ, RZ, UR5 ;  /* 0x00000005ff397e24 */ /* 0x000fe2000f8e00ff */
[----:B------:R-:W-:Y:S01]  /*7de0*/  ULDC.64 UR4, c[0x0][0xc08] ;  /* 0x0003020000047ab9 */ /* 0x000fe20000000a00 */
[----:B------:R-:W-:Y:S01]  /*7df0*/  BAR.SYNC.DEFER_BLOCKING 0x1, 0x180 ;  /* 0x0046000000007b1d */ /* 0x000fe20000010000 */
[----:B0-----:R-:W-:-:S03]  /*7e00*/  IMAD.WIDE R14, R0, 0x2, R56 ;  /* 0x00000002000e7825 */ /* 0x001fc600078e0238 */
[C---:B------:R-:W-:Y:S02]  /*7e10*/  LOP3.LUT R3, R14.reuse, 0x380, RZ, 0xc0, !PT ;  /* 0x000003800e037812 */ /* 0x040fe400078ec0ff */
[C---:B------:R-:W-:Y:S02]  /*7e20*/  IADD3 R63, P0, R14.reuse, 0x60, RZ ;  /* 0x000000600e3f7810 */ /* 0x040fe40007f1e0ff */
[----:B------:R-:W-:Y:S02]  /*7e30*/  SHF.R.U64 R3, R3, 0x3, RZ ;  /* 0x0000000303037819 */ /* 0x000fe400000012ff */
[C---:B-1----:R-:W-:Y:S02]  /*7e40*/  IADD3 R4, P1, R14.reuse, 0x40, RZ ;  /* 0x000000400e047810 */ /* 0x042fe40007f3e0ff */
[----:B------:R-:W-:Y:S02]  /*7e50*/  IADD3 R19, P2, R14, 0x20, RZ ;  /* 0x000000200e137810 */ /* 0x000fe40007f5e0ff */
[----:B------:R-:W-:-:S02]  /*7e60*/  LOP3.LUT R14, R3, R14, RZ, 0x3c, !PT ;  /* 0x0000000e030e7212 */ /* 0x000fc400078e3cff */
[----:B------:R-:W-:Y:S02]  /*7e70*/  LOP3.LUT R8, R63, 0x380, RZ, 0xc0, !PT ;  /* 0x000003803f087812 */ /* 0x000fe400078ec0ff */
        /* <DEDUP_REMOVED lines=8> */
[----:B------:R-:W-:Y:S01]  /*7f00*/  MOV R14, R14 ;  /* 0x0000000e000e7202 */ /* 0x000fe20000000f00 */
[----:B------:R-:W-:Y:S01]  /*7f10*/  IMAD.X R13, RZ, RZ, R15, P0 ;  /* 0x000000ffff0d7224 */ /* 0x000fe200000e060f */
[----:B------:R-:W-:-:S02]  /*7f20*/  LOP3.LUT R10, R3, R4, RZ, 0x3c, !PT ;  /* 0x00000004030a7212 */ /* 0x000fc400078e3cff */
[----:B------:R-:W-:Y:S01]  /*7f30*/  LOP3.LUT R8, R0, R19, RZ, 0x3c, !PT ;  /* 0x0000001300087212 */ /* 0x000fe200078e3cff */
[----:B------:R0:W-:Y:S01]  /*7f40*/  STSM.16.M88.4 [R14], R24 ;  /* 0x000000180e007844 */ /* 0x0001e20000000200 */
        /* <DEDUP_REMOVED lines=9> */
[----:B0-----:R-:W-:Y:S02]  /*7fe0*/  F2FP.F16.F32.PACK_AB R14, R37, R36 ;  /* 0x00000024250e723e */ /* 0x001fe400000000ff */
[----:B------:R-:W-:-:S02]  /*7ff0*/  F2FP.F16.F32.PACK_AB R15, R53, R52 ;  /* 0x00000034350f723e */ /* 0x000fc400000000ff */
[----:B------:R-:W-:Y:S02]  /*8000*/  F2FP.F16.F32.PACK_AB R24, R39, R38 ;  /* 0x000000262718723e */ /* 0x000fe400000000ff */
[----:B------:R-:W-:Y:S02]  /*8010*/  F2FP.F16.F32.PACK_AB R25, R55, R54 ;  /* 0x000000363719723e */ /* 0x000fe400000000ff */
[----:B------:R-:W-:Y:S02]  /*8020*/  F2FP.F16.F32.PACK_AB R26, R41, R40 ;  /* 0x00000028291a723e */ /* 0x000fe400000000ff */
[----:B------:R-:W-:Y:S01]  /*8030*/  F2FP.F16.F32.PACK_AB R27, R151, R150 ;  /* 0x00000096971b723e */ /* 0x000fe200000000ff */
[----:B------:R0:W-:Y:S04]  /*8040*/  STSM.16.M88.4 [R3], R8 ;  /* 0x0000000803007844 */ /* 0x0001e80000000200 */
[----:B------:R-:W-:Y:S04]  /*8050*/  STSM.16.M88.4 [R19], R12 ;  /* 0x0000000c13007844 */ /* 0x000fe80000000200 */
[----:B------:R1:W-:Y:S01]  /*8060*/  STSM.16.M88.4 [R0], R24 ;  /* 0x0000001800007844 */ /* 0x0003e20000000200 */
[----:B------:R-:W-:Y:S01]  /*8070*/  BAR.SYNC.DEFER_BLOCKING 0x1, 0x180 ;  /* 0x0046000000007b1d */ /* 0x000fe20000010000 */
[----:B----4-:R-:W-:-:S04]  /*8080*/  ISETP.NE.U32.AND P0, PT, R60, RZ, PT ;  /* 0x000000ff3c00720c */ /* 0x010fc80003f05070 */
[----:B------:R-:W-:Y:S02]  /*8090*/  ISETP.NE.AND.EX P0, PT, R61, RZ, PT, P0 ;  /* 0x000000ff3d00720c */ /* 0x000fe40003f05300 */
[----:B---3--:R-:W-:Y:S02]  /*80a0*/  SHF.L.U64.HI R22, R155, 0x2, R70 ;  /* 0x000000029b167819 */ /* 0x008fe40000010246 */
[----:B------:R-:W-:Y:S01]  /*80b0*/  IADD3 R62, P1, R65, R60, RZ ;  /* 0x0000003c413e7210 */ /* 0x000fe20007f3e0ff */
[----:B------:R-:W-:Y:S01]  /*80c0*/  IMAD.MOV.U32 R4, RZ, RZ, RZ ;  /* 0x000000ffff047224 */ /* 0x000fe200078e00ff */
[----:B0-----:R-:W0:Y:S03]  /*80d0*/  LDC R8, c[0x0][0xad4] ;  /* 0x0002b500ff087b82 */ /* 0x001e260000000800 */
[----:B------:R-:W-:-:S05]  /*80e0*/  IMAD.X R63, R22, 0x1, R61, P1 ;  /* 0x00000001163f7824 */ /* 0x000fca00008e063d */
[----:B-1----:R-:W1:Y:S01]  /*80f0*/  LDC R0, c[0x0][0xbe8] ;  /* 0x0002fa00ff007b82 */ /* 0x002e620000000800 */
[----:B------:R-:W2:Y:S01]  /*8100*/  @P0 LDG.E R4, desc[UR40][R62.64] ;  /* 0x000000283e040981 */ /* 0x000ea2000c1e1900 */
[----:B------:R-:W-:-:S04]  /*8110*/  ISETP.NE.U32.AND P1, PT, RZ, UR4, PT ;  /* 0x00000004ff007c0c */ /* 0x000fc8000bf25070 */
[----:B------:R-:W-:-:S13]  /*8120*/  ISETP.NE.AND.EX P1, PT, RZ, UR5, PT, P1 ;  /* 0x00000005ff007c0c */ /* 0x000fda000bf25310 */
[----:B------:R-:W-:-:S04]  /*8130*/  @P1 IADD3 R64, P2, R65, UR4, RZ ;  /* 0x0000000441401c10 */ /* 0x000fc8000ff5e0ff */
[----:B------:R-:W-:Y:S02]  /*8140*/  @P1 IADD3.X R65, R22, UR5, RZ, P2, !PT ;  /* 0x0000000516411c10 */ /* 0x000fe400097fe4ff */
[----:B------:R-:W-:Y:S01]  /*8150*/  ISETP.NE.AND P2, PT, R157, RZ, PT ;  /* 0x000000ff9d00720c */ /* 0x000fe20003f45270 */
[----:B------:R-:W-:-:S03]  /*8160*/  IMAD.MOV.U32 R22, RZ, RZ, 0x9b8 ;  /* 0x000009b8ff167424 */ /* 0x000fc600078e00ff */
[----:B0-----:R-:W-:-:S04]  /*8170*/  SEL R8, R157, R8, P2 ;  /* 0x000000089d087207 */ /* 0x001fc80001000000 */
[----:B------:R-:W-:Y:S02]  /*8180*/  ISETP.GT.AND P3, PT, R8, 0x1, PT ;  /* 0x000000010800780c */ /* 0x000fe40003f64270 */
[----:B-1----:R-:W-:Y:S01]  /*8190*/  ISETP.NE.AND P4, PT, R0, 0x1, PT ;  /* 0x000000010000780c */ /* 0x002fe20003f85270 */
[----:B------:R-:W0:Y:S01]  /*81a0*/  LDC.64 R8, c[0x0][0xba8] ;  /* 0x0002ea00ff087b82 */ /* 0x000e220000000a00 */
[----:B------:R-:W-:-:S07]  /*81b0*/  SEL R22, R22, 0x978, P3 ;  /* 0x0000097816167807 */ /* 0x000fce0001800000 */
[----:B------:R-:W1:Y:S01]  /*81c0*/  LDC.64 R12, c[0x0][R22+0x220] ;  /* 0x00008800160c7b82 */ /* 0x000e620000000a00 */
[----:B------:R-:W-:-:S07]  /*81d0*/  ISETP.NE.U32.AND P2, PT, R60, RZ, PT ;  /* 0x000000ff3c00720c */ /* 0x000fce0003f45070 */
[----:B------:R-:W3:Y:S01]  /*81e0*/  LDC.64 R14, c[0x0][R22+0x218] ;  /* 0x00008600160e7b82 */ /* 0x000ee20000000a00 */
[----:B------:R-:W-:-:S07]  /*81f0*/  ISETP.NE.AND.EX P2, PT, R61, RZ, PT, P2 ;  /* 0x000000ff3d00720c */ /* 0x000fce0003f45320 */
[----:B------:R-:W4:Y:S01]  /*8200*/  @P4 LDC R26, c[0x0][0xbec] ;  /* 0x0002fb00ff1a4b82 */ /* 0x000f220000000800 */
[----:B------:R-:W-:Y:S01]  /*8210*/  ULDC UR4, c[0x0][0xa88] ;  /* 0x0002a20000047ab9 */ /* 0x000fe20000000800 */
[----:B------:R-:W-:Y:S01]  /*8220*/  SEL R155, R155, RZ, !P2 ;  /* 0x000000ff9b9b7207 */ /* 0x000fe20005000000 */
[----:B------:R-:W-:-:S05]  /*8230*/  IMAD.U32 R3, RZ, RZ, UR4 ;  /* 0x00000004ff037e24 */ /* 0x000fca000f8e00ff */
[----:B------:R-:W4:Y:S01]  /*8240*/  @P4 LDC R67, c[0x0][0xbf0] ;  /* 0x0002fc00ff434b82 */ /* 0x000f220000000800 */
[----:B------:R-:W-:Y:S01]  /*8250*/  SEL R19, R70, RZ, !P2 ;  /* 0x000000ff46137207 */ /* 0x000fe20005000000 */
[-C--:B-1----:R-:W-:Y:S01]  /*8260*/  IMAD R13, R13, R155.reuse, RZ ;  /* 0x0000009b0d0d7224 */ /* 0x082fe200078e02ff */
[----:B------:R1:W5:Y:S05]  /*8270*/  @P1 LDG.E R3, desc[UR40][R64.64] ;  /* 0x0000002840031981 */ /* 0x00036a000c1e1900 */
[----:B------:R-:W4:Y:S01]  /*8280*/  LDC.64 R10, c[0x0][R22+0x228] ;  /* 0x00008a00160a7b82 */ /* 0x000f220000000a00 */
[----:B------:R-:W-:-:S04]  /*8290*/  IMAD.WIDE.U32 R24, R12, R155, RZ ;  /* 0x0000009b0c187225 */ /* 0x000fc800078e00ff */
[----:B-1----:R-:W-:Y:S02]  /*82a0*/  IMAD R65, R12, R19, R13 ;  /* 0x000000130c417224 */ /* 0x002fe400078e020d */
[-C--:B---3--:R-:W-:Y:S01]  /*82b0*/  IMAD R19, R15, R156.reuse, RZ ;  /* 0x0000009c0f137224 */ /* 0x088fe200078e02ff */
[----:B0-----:R-:W0:Y:S01]  /*82c0*/  @!P3 LDC R8, c[0x0][0xb50] ;  /* 0x0002d400ff08bb82 */ /* 0x001e220000000800 */
[----:B------:R-:W-:-:S04]  /*82d0*/  IMAD.WIDE.U32 R14, R14, R156, RZ ;  /* 0x0000009c0e0e7225 */ /* 0x000fc800078e00ff */
[----:B------:R-:W-:-:S03]  /*82e0*/  IMAD R27, R68, 0xc0, R69 ;  /* 0x000000c0441b7824 */ /* 0x000fc600078e0245 */
[----:B------:R1:W3:Y:S01]  /*82f0*/  LDC.64 R12, c[0x0][R22+0x210] ;  /* 0x00008400160c7b82 */ /* 0x0002e20000000a00 */
[----:B------:R-:W-:Y:S01]  /*8300*/  SEL R61, R66, RZ, P3 ;  /* 0x000000ff423d7207 */ /* 0x000fe20001800000 */
[----:B------:R-:W-:Y:S02]  /*8310*/  IMAD.IADD R60, R15, 0x1, R19 ;  /* 0x000000010f3c7824 */ /* 0x000fe400078e0213 */
[----:B------:R-:W-:Y:S02]  /*8320*/  IMAD.MOV.U32 R15, RZ, RZ, R27 ;  /* 0x000000ffff0f7224 */ /* 0x000fe400078e001b */
[----:B------:R-:W-:Y:S02]  /*8330*/  IMAD.IADD R65, R25, 0x1, R65 ;  /* 0x0000000119417824 */ /* 0x000fe400078e0241 */
[-C--:B----4-:R-:W-:Y:S01]  /*8340*/  IMAD R25, R11, R61.reuse, RZ ;  /* 0x0000003d0b197224 */ /* 0x090fe200078e02ff */
[----:B------:R-:W4:Y:S01]  /*8350*/  @!P3 LDC R9, c[0x0][0xb54] ;  /* 0x0002d500ff09bb82 */ /* 0x000f220000000800 */
[----:B------:R-:W-:-:S04]  /*8360*/  IMAD.WIDE.U32 R10, R10, R61, RZ ;  /* 0x0000003d0a0a7225 */ /* 0x000fc800078e00ff */
[----:B------:R-:W-:Y:S01]  /*8370*/  IMAD.IADD R25, R11, 0x1, R25 ;  /* 0x000000010b197824 */ /* 0x000fe200078e0219 */
[--C-:B--2---:R-:W-:Y:S01]  /*8380*/  IADD3 R24, P2, P5, R24, R14, R4.reuse ;  /* 0x0000000e18187210 */ /* 0x104fe20007d5e004 */
[----:B------:R-:W-:Y:S01]  /*8390*/  @P4 IMAD.HI.U32 R14, R27, R26, RZ ;  /* 0x0000001a1b0e4227 */ /* 0x000fe200078e00ff */
[----:B------:R-:W-:-:S04]  /*83a0*/  SHF.R.S32.HI R19, RZ, 0x1f, R4 ;  /* 0x0000001fff137819 */ /* 0x000fc80000011404 */
[----:B------:R-:W-:Y:S02]  /*83b0*/  @P4 SHF.R.U32.HI R15, RZ, R67, R14 ;  /* 0x00000043ff0f4219 */ /* 0x000fe4000001160e */
[----:B------:R-:W-:-:S03]  /*83c0*/  IADD3.X R14, R65, R60, R19, P2, P5 ;  /* 0x0000003c410e7210 */ /* 0x000fc600017ea413 */
[--C-:B-1----:R-:W-:Y:S01]  /*83d0*/  IMAD.MOV R22, RZ, RZ, -R15.reuse ;  /* 0x000000ffff167224 */ /* 0x102fe200078e0a0f */
[----:B------:R-:W-:Y:S02]  /*83e0*/  IADD3 R10, P2, P5, R15, R24, R10 ;  /* 0x000000180f0a7210 */ /* 0x000fe40007d5e00a */
[----:B------:R-:W-:Y:S01]  /*83f0*/  SHF.R.S32.HI R11, RZ, 0x1f, R15 ;  /* 0x0000001fff0b7819 */ /* 0x000fe2000001140f */
[----:B------:R-:W-:-:S03]  /*8400*/  IMAD R15, R0, R22, R27 ;  /* 0x00000016000f7224 */ /* 0x000fc600078e021b */
[----:B------:R-:W-:Y:S01]  /*8410*/  IADD3.X R11, R11, R14, R25, P2, P5 ;  /* 0x0000000e0b0b7210 */ /* 0x000fe200017ea419 */
[-C--:B---3--:R-:W-:Y:S01]  /*8420*/  IMAD R13, R13, R15.reuse, RZ ;  /* 0x0000000f0d0d7224 */ /* 0x088fe200078e02ff */
[----:B------:R-:W-:Y:S01]  /*8430*/  SHF.R.S32.HI R25, RZ, 0x1f, R15 ;  /* 0x0000001fff197819 */ /* 0x000fe2000001140f */
[----:B------:R-:W-:-:S04]  /*8440*/  IMAD.WIDE.U32 R10, R12, R15, R10 ;  /* 0x0000000f0c0a7225 */ /* 0x000fc800078e000a */
[----:B------:R-:W-:Y:S01]  /*8450*/  IMAD R13, R12, R25, R13 ;  /* 0x000000190c0d7224 */ /* 0x000fe200078e020d */
[----:B0-----:R-:W-:-:S03]  /*8460*/  LEA R12, P2, R10, R8, 0x2 ;  /* 0x000000080a0c7211 */ /* 0x001fc600078410ff */
[----:B------:R-:W-:-:S05]  /*8470*/  IMAD.IADD R11, R11, 0x1, R13 ;  /* 0x000000010b0b7824 */ /* 0x000fca00078e020d */
[----:B----4-:R-:W-:Y:S01]  /*8480*/  LEA.HI.X R13, R10, R9, R11, 0x2, P2 ;  /* 0x000000090a0d7211 */ /* 0x010fe200010f140b */
[----:B------:R-:W-:Y:S06]  /*8490*/  @P1 BRA `(.L_x_12331) ;  /* 0x0000000000101947 */ /* 0x000fec0003800000 */
[----:B------:R-:W-:Y:S05]  /*84a0*/  @!P0 BRA `(.L_x_12331) ;  /* 0x00000000000c8947 */ /* 0x000fea0003800000 */
[----:B------:R-:W2:Y:S04]  /*84b0*/  LDG.E R8, desc[UR40][R62.64] ;  /* 0x000000283e087981 */ /* 0x000ea8000c1e1900 */
[----:B-----5:R-:W2:Y:S02]  /*84c0*/  LDG.E R3, desc[UR40][R62.64+0x4] ;  /* 0x000004283e037981 */ /* 0x020ea4000c1e1900 */
[----:B--2---:R-:W-:-:S07]  /*84d0*/  IMAD.IADD R3, R3, 0x1, -R8 ;  /* 0x0000000103037824 */ /* 0x004fce00078e0a08 */
.L_x_12331:
        /* <DEDUP_REMOVED lines=9> */
[----:B------:R-:W-:Y:S01]  /*8570*/  LOP3.LUT R15, R15, 0xffffff80, RZ, 0xc0, !PT ;  /* 0xffffff800f0f7812 */ /* 0x000fe200078ec0ff */
[----:B-----5:R-:W-:-:S04]  /*8580*/  IMAD R3, R3, R0, RZ ;  /* 0x0000000003037224 */ /* 0x020fc800078e02ff */
[----:B------:R-:W-:-:S05]  /*8590*/  IMAD.IADD R15, R22, 0x1, -R15 ;  /* 0x00000001160f7824 */ /* 0x000fca00078e0a0f */
[----:B------:R-:W-:Y:S01]  /*85a0*/  LOP3.LUT P0, RZ, R15, 0x3, RZ, 0xc0, !PT ;  /* 0x000000030fff7812 */ /* 0x000fe2000780c0ff */
[----:B--2---:R-:W-:-:S04]  /*85b0*/  IMAD R14, R68, 0xc0, R14 ;  /* 0x000000c0440e7824 */ /* 0x004fc800078e020e */
[C---:B------:R-:W-:Y:S01]  /*85c0*/  VIADD R22, R14.reuse, 0x8 ;  /* 0x000000080e167836 */ /* 0x040fe20000000000 */
[----:B------:R-:W-:-:S04]  /*85d0*/  ISETP.GE.OR P1, PT, R14, R3, P0 ;  /* 0x000000030e00720c */ /* 0x000fc80000726670 */
[----:B------:R-:W-:-:S09]  /*85e0*/  ISETP.GE.OR P0, PT, R22, R3, P0 ;  /* 0x000000031600720c */ /* 0x000fd20000706670 */
[----:B0-----:R0:W-:Y:S04]  /*85f0*/  @!P1 ST.E desc[UR40][R8.64], R59 ;  /* 0x0000003b08009985 */ /* 0x0011e8000c101928 */
[----:B------:R0:W-:Y:S01]  /*8600*/  @!P0 ST.E desc[UR40][R10.64], R58 ;  /* 0x0000003a0a008985 */ /* 0x0001e2000c101928 */
[----:B------:R-:W-:Y:S05]  /*8610*/  @P3 BRA `(.L_x_12332) ;  /* 0x0000000400cc3947 */ /* 0x000fea0003800000 */
[----:B------:R-:W0:Y:S01]  /*8620*/  LDL R60, [R1+0x8] ;  /* 0x00000800013c7983 */ /* 0x000e220000100800 */
[----:B------:R-:W1:Y:S01]  /*8630*/  @P4 LDC R33, c[0x0][0xbec] ;  /* 0x0002fb00ff214b82 */ /* 0x000e620000000800 */
[----:B------:R-:W-:Y:S01]  /*8640*/  ULDC.64 UR4, c[0x0][0xaa0] ;  /* 0x0002a80000047ab9 */ /* 0x000fe20000000a00 */
[----:B------:R-:W2:Y:S01]  /*8650*/  S2R R15, SR_TID.X ;  /* 0x00000000000f7919 */ /* 0x000ea20000002100 */
[----:B------:R-:W3:Y:S05]  /*8660*/  LDL R37, [R1+0x64] ;  /* 0x0000640001257983 */ /* 0x000eea0000100800 */
[----:B------:R-:W4:Y:S01]  /*8670*/  @P4 LDC R35, c[0x0][0xbf0] ;  /* 0x0002fc00ff234b82 */ /* 0x000f220000000800 */
[----:B--2---:R-:W-:-:S05]  /*8680*/  VIADD R62, R15, 0xffffff80 ;  /* 0xffffff800f3e7836 */ /* 0x004fca0000000000 */
[----:B------:R-:W-:-:S04]  /*8690*/  SHF.R.S32.HI R61, RZ, 0x1f, R62 ;  /* 0x0000001fff3d7819 */ /* 0x000fc8000001143e */
[----:B------:R-:W-:-:S04]  /*86a0*/  LEA.HI R61, R61, R62, RZ, 0x3 ;  /* 0x0000003e3d3d7211 */ /* 0x000fc800078f18ff */
[----:B------:R-:W-:Y:S02]  /*86b0*/  SHF.R.S32.HI R61, RZ, 0x3, R61 ;  /* 0x00000003ff3d7819 */ /* 0x000fe4000001143d */
[----:B------:R-:W-:-:S04]  /*86c0*/  SHF.R.S32.HI R22, RZ, 0x1f, R62 ;  /* 0x0000001fff167819 */ /* 0x000fc8000001143e */
[----:B------:R-:W-:Y:S01]  /*86d0*/  LEA.HI R22, R22, R62, RZ, 0x3 ;  /* 0x0000003e16167211 */ /* 0x000fe200078f18ff */
[----:B------:R-:W-:-:S03]  /*86e0*/  IMAD R19, R19, UR4, RZ ;  /* 0x0000000413137c24 */ /* 0x000fc6000f8e02ff */
[----:B------:R-:W-:Y:S01]  /*86f0*/  LOP3.LUT R22, R22, 0xfffffff8, RZ, 0xc0, !PT ;  /* 0xfffffff816167812 */ /* 0x000fe200078ec0ff */
[----:B0-----:R-:W-:-:S04]  /*8700*/  IMAD R9, R61, 0x40, R60 ;  /* 0x000000403d097824 */ /* 0x001fc800078e023c */
[----:B------:R-:W-:-:S03]  /*8710*/  IMAD.WIDE R56, R9, 0x2, R56 ;  /* 0x0000000209387825 */ /* 0x000fc600078e0238 */
[C---:B------:R-:W-:Y:S02]  /*8720*/  IADD3 R25, P0, R56.reuse, 0x1800, RZ ;  /* 0x0000180038197810 */ /* 0x040fe40007f1e0ff */
[C---:B------:R-:W-:Y:S02]  /*8730*/  IADD3 R29, P1, R56.reuse, 0x3000, RZ ;  /* 0x00003000381d7810 */ /* 0x040fe40007f3e0ff */
[----:B------:R-:W-:Y:S02]  /*8740*/  LOP3.LUT R13, R56, 0x380, RZ, 0xc0, !PT ;  /* 0x00000380380d7812 */ /* 0x000fe400078ec0ff */
[----:B------:R-:W-:Y:S02]  /*8750*/  LOP3.LUT R24, R25, 0x380, RZ, 0xc0, !PT ;  /* 0x0000038019187812 */ /* 0x000fe400078ec0ff */
[----:B------:R-:W-:Y:S02]  /*8760*/  LOP3.LUT R28, R29, 0x380, RZ, 0xc0, !PT ;  /* 0x000003801d1c7812 */ /* 0x000fe400078ec0ff */
[----:B------:R-:W-:-:S02]  /*8770*/  SHF.R.U64 R13, R13, 0x3, RZ ;  /* 0x000000030d0d7819 */ /* 0x000fc400000012ff */
[----:B------:R-:W-:Y:S02]  /*8780*/  SHF.R.U64 R24, R24, 0x3, RZ ;  /* 0x0000000318187819 */ /* 0x000fe400000012ff */
[----:B------:R-:W-:Y:S02]  /*8790*/  SHF.R.U64 R28, R28, 0x3, RZ ;  /* 0x000000031c1c7819 */ /* 0x000fe400000012ff */
[----:B------:R-:W-:Y:S01]  /*87a0*/  LOP3.LUT R12, R13, R56, RZ, 0x3c, !PT ;  /* 0x000000380d0c7212 */ /* 0x000fe200078e3cff */
[--C-:B------:R-:W-:Y:S01]  /*87b0*/  IMAD.MOV.U32 R13, RZ, RZ, R57.reuse ;  /* 0x000000ffff0d7224 */ /* 0x100fe200078e0039 */
[----:B------:R-:W-:Y:S01]  /*87c0*/  LOP3.LUT R24, R24, R25, RZ, 0x3c, !PT ;  /* 0x0000001918187212 */ /* 0x000fe200078e3cff */
[--C-:B------:R-:W-:Y:S01]  /*87d0*/  IMAD.X R25, RZ, RZ, R57.reuse, P0 ;  /* 0x000000ffff197224 */ /* 0x100fe200000e0639 */
[----:B------:R-:W-:Y:S01]  /*87e0*/  LOP3.LUT R28, R28, R29, RZ, 0x3c, !PT ;  /* 0x0000001d1c1c7212 */ /* 0x000fe200078e3cff */
[----:B------:R-:W-:Y:S02]  /*87f0*/  IMAD.X R29, RZ, RZ, R57, P1 ;  /* 0x000000ffff1d7224 */ /* 0x000fe400008e0639 */
[----:B------:R-:W2:Y:S04]  /*8800*/  LD.E.128 R12, desc[UR40][R12.64] ;  /* 0x000000280c0c7980 */ /* 0x000ea8000c101d00 */
[----:B------:R-:W2:Y:S04]  /*8810*/  LD.E.128 R24, desc[UR40][R24.64] ;  /* 0x0000002818187980 */ /* 0x000ea8000c101d00 */
[----:B------:R-:W2:Y:S01]  /*8820*/  LD.E.128 R28, desc[UR40][R28.64] ;  /* 0x000000281c1c7980 */ /* 0x000ea2000c101d00 */
[----:B------:R-:W-:-:S02]  /*8830*/  IMAD.IADD R22, R62, 0x1, -R22 ;  /* 0x000000013e167824 */ /* 0x000fc400078e0a16 */
[C---:B------:R-:W-:Y:S02]  /*8840*/  IMAD R19, R4.reuse, UR5, R19 ;  /* 0x0000000504137c24 */ /* 0x040fe4000f8e0213 */
[----:B------:R-:W-:Y:S01]  /*8850*/  IMAD.WIDE.U32 R20, R4, UR4, RZ ;  /* 0x0000000404147c25 */ /* 0x000fe2000f8e00ff */
[----:B------:R-:W-:-:S03]  /*8860*/  ULDC.64 UR4, c[0x0][0xae8] ;  /* 0x0002ba0000047ab9 */ /* 0x000fc60000000a00 */
[----:B------:R-:W-:Y:S02]  /*8870*/  IMAD R4, R22, 0x30, R61 ;  /* 0x0000003016047824 */ /* 0x000fe400078e023d */
[----:B------:R-:W-:Y:S02]  /*8880*/  IMAD.IADD R21, R21, 0x1, R19 ;  /* 0x0000000115157824 */ /* 0x000fe400078e0213 */
[----:B------:R-:W-:Y:S02]  /*8890*/  IMAD R32, R68, 0xc0, R4 ;  /* 0x000000c044207824 */ /* 0x000fe400078e0204 */
[----:B------:R-:W-:Y:S01]  /*88a0*/  IMAD.WIDE.U32 R20, R156, UR4, R20 ;  /* 0x000000049c147c25 */ /* 0x000fe2000f8e0014 */
[----:B------:R-:W-:-:S03]  /*88b0*/  SHF.R.S32.HI R22, RZ, 0x1f, R155 ;  /* 0x0000001fff167819 */ /* 0x000fc6000001149b */
        /* <DEDUP_REMOVED lines=11> */
[----:B------:R-:W-:Y:S02]  /*8970*/  IMAD.IADD R21, R21, 0x1, R33 ;  /* 0x0000000115157824 */ /* 0x000fe400078e0221 */
[----:B------:R-:W-:Y:S02]  /*8980*/  IMAD R33, R0, R35, R32 ;  /* 0x0000002300217224 */ /* 0x000fe400078e0220 */
[----:B------:R-:W-:Y:S02]  /*8990*/  IMAD R4, R4, UR4, RZ ;  /* 0x0000000404047c24 */ /* 0x000fe4000f8e02ff */
[----:B------:R-:W-:Y:S01]  /*89a0*/  IMAD.WIDE.U32 R20, R19, UR4, R20 ;  /* 0x0000000413147c25 */ /* 0x000fe2000f8e0014 */
[----:B------:R-:W-:-:S03]  /*89b0*/  SHF.R.S32.HI R0, RZ, 0x1f, R33 ;  /* 0x0000001fff007819 */ /* 0x000fc60000011421 */
[----:B------:R-:W-:Y:S01]  /*89c0*/  IMAD R35, R19, UR5, R4 ;  /* 0x0000000513237c24 */ /* 0x000fe2000f8e0204 */
[----:B------:R-:W-:Y:S02]  /*89d0*/  ULDC.64 UR4, c[0x0][0xad8] ;  /* 0x0002b60000047ab9 */ /* 0x000fe40000000a00 */
[----:B------:R-:W-:Y:S02]  /*89e0*/  IMAD R0, R0, UR4, RZ ;  /* 0x0000000400007c24 */ /* 0x000fe4000f8e02ff */
[----:B------:R-:W-:Y:S01]  /*89f0*/  IMAD.IADD R21, R21, 0x1, R35 ;  /* 0x0000000115157824 */ /* 0x000fe200078e0223 */
[----:B------:R-:W-:Y:S01]  /*8a00*/  IADD3 R11, P0, R56, 0x4800, RZ ;  /* 0x00004800380b7810 */ /* 0x000fe20007f1e0ff */
[C---:B------:R-:W-:Y:S02]  /*8a10*/  IMAD R19, R33.reuse, UR5, R0 ;  /* 0x0000000521137c24 */ /* 0x040fe4000f8e0200 */
[----:B------:R-:W-:Y:S01]  /*8a20*/  IMAD.WIDE.U32 R20, R33, UR4, R20 ;  /* 0x0000000421147c25 */ /* 0x000fe2000f8e0014 */
[----:B------:R-:W-:Y:S01]  /*8a30*/  LOP3.LUT R8, R11, 0x380, RZ, 0xc0, !PT ;  /* 0x000003800b087812 */ /* 0x000fe200078ec0ff */
[----:B------:R-:W-:-:S02]  /*8a40*/  ULDC.64 UR4, c[0x0][0xa80] ;  /* 0x0002a00000047ab9 */ /* 0x000fc40000000a00 */
[----:B------:R-:W-:Y:S01]  /*8a50*/  IMAD.X R9, RZ, RZ, R57, P0 ;  /* 0x000000ffff097224 */ /* 0x000fe200000e0639 */
[----:B------:R-:W-:Y:S01]  /*8a60*/  LEA R22, P0, R20, UR4, 0x1 ;  /* 0x0000000414167c11 */ /* 0x000fe2000f8008ff */
[----:B------:R-:W-:Y:S01]  /*8a70*/  IMAD.IADD R19, R21, 0x1, R19 ;  /* 0x0000000115137824 */ /* 0x000fe200078e0213 */
[----:B------:R-:W-:Y:S01]  /*8a80*/  SHF.R.U64 R8, R8, 0x3, RZ ;  /* 0x0000000308087819 */ /* 0x000fe200000012ff */
[----:B------:R-:W-:Y:S01]  /*8a90*/  IMAD R36, R68, 0xc0, R61 ;  /* 0x000000c044247824 */ /* 0x000fe200078e023d */
[----:B------:R-:W-:Y:S02]  /*8aa0*/  ULDC UR4, c[0x0][0xac8] ;  /* 0x0002b20000047ab9 */ /* 0x000fe40000000800 */
[----:B------:R-:W-:Y:S01]  /*8ab0*/  LEA.HI.X R19, R20, UR5, R19, 0x1, P0 ;  /* 0x0000000514137c11 */ /* 0x000fe200080f0c13 */
[----:B------:R-:W-:Y:S01]  /*8ac0*/  SHFL.IDX PT, R32, R22, 0x1, 0x181f ;  /* 0x00381f0016207f89 */ /* 0x000fe200000e0000 */
[----:B------:R-:W-:-:S03]  /*8ad0*/  LOP3.LUT R8, R8, R11, RZ, 0x3c, !PT ;  /* 0x0000000b08087212 */ /* 0x000fc600078e3cff */
[----:B------:R-:W0:Y:S04]  /*8ae0*/  SHFL.IDX PT, R20, R22, RZ, 0x181f ;  /* 0x00181fff16147589 */ /* 0x000e2800000e0000 */
[----:B------:R-:W1:Y:S01]  /*8af0*/  SHFL.IDX PT, R34, R22, 0x2, 0x181f ;  /* 0x00581f0016227f89 */ /* 0x000e6200000e0000 */
[----:B------:R-:W-:-:S03]  /*8b00*/  ISETP.GE.AND P0, PT, R60, UR4, PT ;  /* 0x000000043c007c0c */ /* 0x000fc6000bf06270 */
[----:B------:R-:W3:Y:S01]  /*8b10*/  SHFL.IDX PT, R21, R19, RZ, 0x181f ;  /* 0x00181fff13157589 */ /* 0x000ee200000e0000 */
[----:B------:R-:W-:-:S03]  /*8b20*/  VIADD R0, R36, 0x30 ;  /* 0x0000003024007836 */ /* 0x000fc60000000000 */
[----:B------:R-:W4:Y:S01]  /*8b30*/  SHFL.IDX PT, R33, R19, 0x1, 0x181f ;  /* 0x00381f0013217f89 */ /* 0x000f2200000e0000 */
[----:B------:R-:W-:-:S03]  /*8b40*/  VIADD R4, R36, 0x60 ;  /* 0x0000006024047836 */ /* 0x000fc60000000000 */
[----:B------:R-:W4:Y:S04]  /*8b50*/  SHFL.IDX PT, R35, R19, 0x2, 0x181f ;  /* 0x00581f0013237f89 */ /* 0x000f2800000e0000 */
[----:B------:R-:W5:Y:S01]  /*8b60*/  LD.E.128 R8, desc[UR40][R8.64] ;  /* 0x0000002808087980 */ /* 0x000f62000c101d00 */
[-C--:B------:R-:W-:Y:S01]  /*8b70*/  ISETP.GE.OR P1, PT, R36, R3.reuse, P0 ;  /* 0x000000032400720c */ /* 0x080fe20000726670 */
[----:B------:R-:W-:Y:S01]  /*8b80*/  @!PT LDS RZ, [RZ] ;  /* 0x00000000fffff984 */ /* 0x000fe20000000800 */
[----:B------:R-:W-:Y:S01]  /*8b90*/  @!PT LDS RZ, [RZ] ;  /* 0x00000000fffff984 */ /* 0x000fe20000000800 */
[----:B------:R-:W-:Y:S01]  /*8ba0*/  @!PT LDS RZ, [RZ] ;  /* 0x00000000fffff984 */ /* 0x000fe20000000800 */
[----:B------:R-:W-:Y:S01]  /*8bb0*/  @!PT LDS RZ, [RZ] ;  /* 0x00000000fffff984 */ /* 0x000fe20000000800 */
[----:B------:R0:W-:Y:S06]  /*8bc0*/  MEMBAR.ALL.CTA ;  /* 0x0000000000007992 */ /* 0x0001ec0000008000 */
[----:B0-----:R-:W0:Y:S01]  /*8bd0*/  FENCE.VIEW.ASYNC.S ;  /* 0x00000000000073c6 */ /* 0x001e220000000000 */
[----:B------:R-:W-:-:S02]  /*8be0*/  ISETP.GE.OR P2, PT, R0, R3, P0 ;  /* 0x000000030000720c */ /* 0x000fc40000746670 */
[----:B------:R-:W-:Y:S01]  /*8bf0*/  ISETP.GE.OR P3, PT, R4, R3, P0 ;  /* 0x000000030400720c */ /* 0x000fe20000766670 */
[----:B------:R-:W-:-:S04]  /*8c00*/  UIADD3 UR4, UR37, 0x30820, URZ ;  /* 0x0003082025047890 */ /* 0x000fc8000fffe03f */
[----:B------:R-:W-:Y:S01]  /*8c10*/  UPRMT UR4, URZ, 0x654, UR4 ;  /* 0x000006543f047896 */ /* 0x000fe20008000004 */
[----:B------:R-:W-:-:S05]  /*8c20*/  @!P1 LEA R20, P4, R60, R20, 0x1 ;  /* 0x000000143c149211 */ /* 0x000fca00078808ff */
[C---:B------:R-:W-:Y:S02]  /*8c30*/  @!P2 LEA R32, P5, R60.reuse, R32, 0x1 ;  /* 0x000000203c20a211 */ /* 0x040fe400078a08ff */
[C---:B-1----:R-:W-:Y:S02]  /*8c40*/  @!P3 LEA R34, P6, R60.reuse, R34, 0x1 ;  /* 0x000000223c22b211 */ /* 0x042fe400078c08ff */
[C-C-:B---3--:R-:W-:Y:S02]  /*8c50*/  @!P1 LEA.HI.X R21, R60.reuse, R21, R37.reuse, 0x1, P4 ;  /* 0x000000153c159211 */ /* 0x148fe400020f0c25 */
[C-C-:B----4-:R-:W-:Y:S02]  /*8c60*/  @!P2 LEA.HI.X R33, R60.reuse, R33, R37.reuse, 0x1, P5 ;  /* 0x000000213c21a211 */ /* 0x150fe400028f0c25 */
[----:B------:R-:W-:Y:S01]  /*8c70*/  @!P3 LEA.HI.X R35, R60, R35, R37, 0x1, P6 ;  /* 0x000000233c23b211 */ /* 0x000fe200030f0c25 */
[----:B0-----:R-:W-:Y:S01]  /*8c80*/  SYNCS.ARRIVE.TRANS64.RED.A1T0 RZ, [UR4], RZ ;  /* 0x000000ffffff79a7 */ /* 0x001fe20008100404 */
[----:B------:R-:W-:-:S05]  /*8c90*/  VIADD R0, R36, 0x90 ;  /* 0x0000009024007836 */ /* 0x000fca0000000000 */
[----:B------:R-:W-:Y:S01]  /*8ca0*/  ISETP.GE.OR P0, PT, R0, R3, P0 ;  /* 0x000000030000720c */ /* 0x000fe20000706670 */
[----:B------:R-:W0:Y:S04]  /*8cb0*/  SHFL.IDX PT, R22, R22, 0x3, 0x181f ;  /* 0x00781f0016167f89 */ /* 0x000e2800000e0000 */
[----:B------:R-:W1:Y:S04]  /*8cc0*/  SHFL.IDX PT, R19, R19, 0x3, 0x181f ;  /* 0x00781f0013137f89 */ /* 0x000e6800000e0000 */
[----:B--2---:R2:W-:Y:S04]  /*8cd0*/  @!P1 ST.E.128 desc[UR40][R20.64], R12 ;  /* 0x0000000c14009985 */ /* 0x0045e8000c101d28 */
[----:B------:R2:W-:Y:S04]  /*8ce0*/  @!P2 ST.E.128 desc[UR40][R32.64], R24 ;  /* 0x000000182000a985 */ /* 0x0005e8000c101d28 */
[----:B------:R2:W-:Y:S01]  /*8cf0*/  @!P3 ST.E.128 desc[UR40][R34.64], R28 ;  /* 0x0000001c2200b985 */ /* 0x0005e2000c101d28 */
[----:B01----:R-:W-:Y:S05]  /*8d00*/  @P0 BRA `(.L_x_12333) ;  /* 0x0000001000c00947 */ /* 0x003fea0003800000 */
[----:B--2---:R-:W-:-:S04]  /*8d10*/  LEA R12, P0, R60, R22, 0x1 ;  /* 0x000000163c0c7211 */ /* 0x004fc800078008ff */
[----:B------:R-:W-:-:S05]  /*8d20*/  LEA.HI.X R13, R60, R19, R37, 0x1, P0 ;  /* 0x000000133c0d7211 */ /* 0x000fca00000f0c25 */
[----:B-----5:R0:W-:Y:S01]  /*8d30*/  ST.E.128 desc[UR40][R12.64], R8 ;  /* 0x000000080c007985 */ /* 0x0201e2000c101d28 */
[----:B------:R-:W-:Y:S05]  /*8d40*/  BRA `(.L_x_12333) ;  /* 0x0000001000b07947 */ /* 0x000fea0003800000 */
.L_x_12332:
[----:B0-----:R-:W0:Y:S01]  /*8d50*/  @P4 LDC R10, c[0x0][0xbec] ;  /* 0x0002fb00ff0a4b82 */ /* 0x001e220000000800 */
[----:B------:R-:W-:Y:S01]  /*8d60*/  ULDC.64 UR4, c[0x0][0xb08] ;  /* 0x0002c20000047ab9 */ /* 0x000fe20000000a00 */
[----:B------:R-:W-:Y:S01]  /*8d70*/  IMAD.MOV.U32 R11, RZ, RZ, R27 ;  /* 0x000000ffff0b7224 */ /* 0x000fe200078e001b */
[----:B------:R1:W5:Y:S01]  /*8d80*/  LDL R67, [R1+0x30] ;  /* 0x0000300001437983 */ /* 0x0003620000100800 */
[----:B------:R-:W-:Y:S01]  /*8d90*/  IMAD R19, R19, UR4, RZ ;  /* 0x0000000413137c24 */ /* 0x000fe2000f8e02ff */
[----:B------:R-:W-:Y:S01]  /*8da0*/  ULDC.64 UR6, c[0x0][0xb30] ;  /* 0x0002cc0000067ab9 */ /* 0x000fe20000000a00 */
[C---:B------:R-:W-:Y:S01]  /*8db0*/  IMAD.WIDE.U32 R8, R4.reuse, UR4, RZ ;  /* 0x0000000404087c25 */ /* 0x040fe2000f8e00ff */
[----:B------:R1:W5:Y:S01]  /*8dc0*/  LDL R65, [R1+0x28] ;  /* 0x0000280001417983 */ /* 0x0003620000100800 */
[----:B------:R-:W2:Y:S02]  /*8dd0*/  @P4 LDC R15, c[0x0][0xbf0] ;  /* 0x0002fc00ff0f4b82 */ /* 0x000ea40000000800 */
[----:B------:R-:W-:Y:S01]  /*8de0*/  IMAD R19, R4, UR5, R19 ;  /* 0x0000000504137c24 */ /* 0x000fe2000f8e0213 */
[----:B------:R-:W-:Y:S01]  /*8df0*/  ULDC.64 UR4, c[0x0][0xb38] ;  /* 0x0002ce0000047ab9 */ /* 0x000fe20000000a00 */
[----:B------:R-:W-:Y:S01]  /*8e00*/  SHF.R.S32.HI R4, RZ, 0x1f, R155 ;  /* 0x0000001fff047819 */ /* 0x000fe2000001149b */
[----:B------:R1:W5:Y:S01]  /*8e10*/  LDL R64, [R1+0x50] ;  /* 0x0000500001407983 */ /* 0x0003620000100800 */
[----:B------:R-:W-:-:S03]  /*8e20*/  IMAD.IADD R9, R9, 0x1, R19 ;  /* 0x0000000109097824 */ /* 0x000fc600078e0213 */
[----:B------:R1:W5:Y:S01]  /*8e30*/  LDL R63, [R1+0x24] ;  /* 0x00002400013f7983 */ /* 0x0003620000100800 */
[----:B------:R-:W-:-:S03]  /*8e40*/  IMAD.WIDE.U32 R8, R156, UR4, R8 ;  /* 0x000000049c087c25 */ /* 0x000fc6000f8e0008 */
[----:B------:R1:W5:Y:S01]  /*8e50*/  LDL R26, [R1+0x20] ;  /* 0x00002000011a7983 */ /* 0x0003620000100800 */
[----:B------:R-:W-:Y:S01]  /*8e60*/  IMAD R9, R156, UR5, R9 ;  /* 0x000000059c097c24 */ /* 0x000fe2000f8e0209 */
[----:B------:R-:W-:Y:S01]  /*8e70*/  ULDC.64 UR4, c[0x0][0xb40] ;  /* 0x0002d00000047ab9 */ /* 0x000fe20000000a00 */
[----:B0-----:R-:W-:Y:S01]  /*8e80*/  @P4 IMAD.HI.U32 R10, R27, R10, RZ ;  /* 0x0000000a1b0a4227 */ /* 0x001fe200078e00ff */
[----:B------:R1:W5:Y:S03]  /*8e90*/  LDL R62, [R1+0x48] ;  /* 0x00004800013e7983 */ /* 0x0003660000100800 */
[----:B------:R-:W-:Y:S01]  /*8ea0*/  IMAD R4, R4, UR4, RZ ;  /* 0x0000000404047c24 */ /* 0x000fe2000f8e02ff */
[----:B------:R1:W5:Y:S01]  /*8eb0*/  LDL R61, [R1+0x1c] ;  /* 0x00001c00013d7983 */ /* 0x0003620000100800 */
[----:B------:R-:W-:Y:S01]  /*8ec0*/  IMAD.WIDE.U32 R8, R155, UR4, R8 ;  /* 0x000000049b087c25 */ /* 0x000fe2000f8e0008 */
[----:B--2---:R-:W-:-:S02]  /*8ed0*/  @P4 SHF.R.U32.HI R11, RZ, R15, R10 ;  /* 0x0000000fff0b4219 */ /* 0x004fc4000001160a */
[----:B------:R1:W5:Y:S01]  /*8ee0*/  LDL R60, [R1+0x44] ;  /* 0x00004400013c7983 */ /* 0x0003620000100800 */
[----:B------:R-:W-:Y:S01]  /*8ef0*/  IMAD R13, R155, UR5, R4 ;  /* 0x000000059b0d7c24 */ /* 0x000fe2000f8e0204 */
[----:B------:R-:W-:Y:S01]  /*8f00*/  ULDC.64 UR4, c[0x0][0xb48] ;  /* 0x0002d20000047ab9 */ /* 0x000fe20000000a00 */
[----:B------:R-:W-:Y:S01]  /*8f10*/  SHF.R.S32.HI R4, RZ, 0x1f, R11 ;  /* 0x0000001fff047819 */ /* 0x000fe2000001140b */
[----:B------:R1:W5:Y:S01]  /*8f20*/  LDL R59, [R1+0x18] ;  /* 0x00001800013b7983 */ /* 0x0003620000100800 */
[----:B------:R-:W-:Y:S02]  /*8f30*/  IMAD.IADD R9, R9, 0x1, R13 ;  /* 0x0000000109097824 */ /* 0x000fe400078e020d */
[----:B------:R-:W-:Y:S01]  /*8f40*/  IMAD.MOV R13, RZ, RZ, -R11 ;  /* 0x000000ffff0d7224 */ /* 0x000fe200078e0a0b */
[----:B------:R1:W5:Y:S01]  /*8f50*/  LDL R58, [R1+0x40] ;  /* 0x00004000013a7983 */ /* 0x0003620000100800 */
[----:B------:R-:W-:-:S03]  /*8f60*/  IMAD.WIDE.U32 R8, R66, UR4, R8 ;  /* 0x0000000442087c25 */ /* 0x000fc6000f8e0008 */
[----:B------:R1:W5:Y:S01]  /*8f70*/  LDL R57, [R1+0x14] ;  /* 0x0000140001397983 */ /* 0x0003620000100800 */
[----:B------:R-:W-:Y:S02]  /*8f80*/  IMAD R13, R0, R13, R27 ;  /* 0x0000000d000d7224 */ /* 0x000fe400078e021b */
[----:B------:R-:W-:Y:S01]  /*8f90*/  IMAD R9, R66, UR5, R9 ;  /* 0x0000000542097c24 */ /* 0x000fe2000f8e0209 */
[----:B------:R1:W5:Y:S01]  /*8fa0*/  LDL R27, [R1+0x4c] ;  /* 0x00004c00011b7983 */ /* 0x0003620000100800 */
[----:B------:R-:W-:-:S03]  /*8fb0*/  IMAD R4, R4, UR6, RZ ;  /* 0x0000000604047c24 */ /* 0x000fc6000f8e02ff */
[----:B------:R1:W5:Y:S04]  /*8fc0*/  LDL R66, [R1+0x54] ;  /* 0x0000540001427983 */ /* 0x0003680000100800 */
[----:B------:R1:W5:Y:S04]  /*8fd0*/  LDL R56, [R1+0x3c] ;  /* 0x00003c0001387983 */ /* 0x0003680000100800 */
[----:B------:R1:W5:Y:S01]  /*8fe0*/  LDL R19, [R1+0x10] ;  /* 0x0000100001137983 */ /* 0x0003620000100800 */
[----:B------:R-:W-:Y:S01]  /*8ff0*/  SHF.R.S32.HI R0, RZ, 0x1f, R13 ;  /* 0x0000001fff007819 */ /* 0x000fe2000001140d */
[----:B------:R-:W-:-:S02]  /*9000*/  IMAD R15, R11, UR7, R4 ;  /* 0x000000070b0f7c24 */ /* 0x000fc4000f8e0204 */
[----:B------:R-:W-:Y:S01]  /*9010*/  IMAD.WIDE.U32 R8, R11, UR6, R8 ;  /* 0x000000060b087c25 */ /* 0x000fe2000f8e0008 */
[----:B------:R-:W-:-:S03]  /*9020*/  ULDC.64 UR6, c[0x0][0xb28] ;  /* 0x0002ca0000067ab9 */ /* 0x000fc60000000a00 */
[----:B------:R-:W-:Y:S02]  /*9030*/  IMAD R0, R0, UR6, RZ ;  /* 0x0000000600007c24 */ /* 0x000fe4000f8e02ff */
[----:B------:R-:W-:Y:S01]  /*9040*/  IMAD.IADD R9, R9, 0x1, R15 ;  /* 0x0000000109097824 */ /* 0x000fe200078e020f */
        /* <DEDUP_REMOVED lines=9> */
[----:B------:R1:W0:Y:S01]  /*90e0*/  SHFL.IDX PT, R10, R0, RZ, 0x1c1f ;  /* 0x001c1fff000a7589 */ /* 0x00022200000e0000 */
[----:B------:R-:W-:Y:S01]  /*90f0*/  BSSY B1, `(.L_x_12334) ;  /* 0x0000024000017945 */ /* 0x000fe20003800000 */
[----:B------:R-:W-:Y:S02]  /*9100*/  SYNCS.ARRIVE.TRANS64.RED.A1T0 RZ, [UR4], RZ ;  /* 0x000000ffffff79a7 */ /* 0x000fe40008100404 */
[----:B------:R1:W2:Y:S01]  /*9110*/  SHFL.IDX PT, R11, R4, RZ, 0x1c1f ;  /* 0x001c1fff040b7589 */ /* 0x0002a200000e0000 */
[----:B------:R-:W-:Y:S05]  /*9120*/  @P0 BRA `(.L_x_12335) ;  /* 0x0000000000800947 */ /* 0x000fea0003800000 */
[----:B------:R-:W-:Y:S02]  /*9130*/  ULDC UR4, c[0x0][0xac8] ;  /* 0x0002b20000047ab9 */ /* 0x000fe40000000800 */
[----:B-----5:R-:W-:Y:S02]  /*9140*/  ISETP.GE.AND P1, PT, R65, UR4, PT ;  /* 0x0000000441007c0c */ /* 0x020fe4000bf26270 */
[----:B------:R-:W-:Y:S02]  /*9150*/  ISETP.GE.AND P0, PT, R67, UR4, PT ;  /* 0x0000000443007c0c */ /* 0x000fe4000bf06270 */
[----:B------:R-:W-:Y:S02]  /*9160*/  ISETP.GE.AND P5, PT, R63, UR4, PT ;  /* 0x000000043f007c0c */ /* 0x000fe4000bfa6270 */
[----:B------:R-:W-:-:S07]  /*9170*/  ISETP.GE.AND P3, PT, R26, UR4, PT ;  /* 0x000000041a007c0c */ /* 0x000fce000bf66270 */
[-C--:B0-----:R-:W-:Y:S02]  /*9180*/  @!P1 LEA R12, P2, R65, R10.reuse, 0x2 ;  /* 0x0000000a410c9211 */ /* 0x081fe400078410ff */
[----:B--2---:R-:W-:Y:S02]  /*9190*/  @!P0 IMAD.WIDE R8, R67, 0x4, R10 ;  /* 0x0000000443088825 */ /* 0x004fe400078e020a */
[----:B------:R-:W-:Y:S02]  /*91a0*/  @!P1 LEA.HI.X R13, R65, R11, R66, 0x2, P2 ;  /* 0x0000000b410d9211 */ /* 0x000fe400010f1442 */
[----:B------:R-:W-:Y:S01]  /*91b0*/  ISETP.GE.AND P2, PT, R61, UR4, PT ;  /* 0x000000043d007c0c */ /* 0x000fe2000bf46270 */
[----:B------:R0:W-:Y:S01]  /*91c0*/  @!P0 ST.E.64 desc[UR40][R8.64], R20 ;  /* 0x0000001408008985 */ /* 0x0001e2000c101b28 */
[----:B------:R-:W-:Y:S02]  /*91d0*/  @!P5 LEA R14, P4, R63, R10, 0x2 ;  /* 0x0000000a3f0ed211 */ /* 0x000fe400078810ff */
[----:B------:R-:W-:Y:S01]  /*91e0*/  ISETP.GE.AND P0, PT, R57, UR4, PT ;  /* 0x0000000439007c0c */ /* 0x000fe2000bf06270 */
[----:B------:R2:W-:Y:S01]  /*91f0*/  @!P1 ST.E.64 desc[UR40][R12.64], R28 ;  /* 0x0000001c0c009985 */ /* 0x0005e2000c101b28 */
[----:B------:R-:W-:-:S02]  /*9200*/  ISETP.GE.AND P1, PT, R59, UR4, PT ;  /* 0x000000043b007c0c */ /* 0x000fc4000bf26270 */
[-C--:B------:R-:W-:Y:S02]  /*9210*/  @!P5 LEA.HI.X R15, R63, R11.reuse, R64, 0x2, P4 ;  /* 0x0000000b3f0fd211 */ /* 0x080fe400020f1440 */
[----:B------:R-:W-:Y:S02]  /*9220*/  ISETP.GE.AND P4, PT, R19, UR4, PT ;  /* 0x0000000413007c0c */ /* 0x000fe4000bf86270 */
[CC--:B------:R-:W-:Y:S01]  /*9230*/  @!P3 LEA R24, P6, R26.reuse, R10.reuse, 0x2 ;  /* 0x0000000a1a18b211 */ /* 0x0c0fe200078c10ff */
[----:B------:R3:W-:Y:S01]  /*9240*/  @!P5 ST.E.64 desc[UR40][R14.64], R30 ;  /* 0x0000001e0e00d985 */ /* 0x0007e2000c101b28 */
[----:B0-----:R-:W-:Y:S02]  /*9250*/  @!P2 LEA R8, P5, R61, R10, 0x2 ;  /* 0x0000000a3d08a211 */ /* 0x001fe400078a10ff */
[----:B------:R-:W-:-:S03]  /*9260*/  @!P3 LEA.HI.X R25, R26, R11, R27, 0x2, P6 ;  /* 0x0000000b1a19b211 */ /* 0x000fc600030f141b */
[-C--:B--2---:R-:W-:Y:S02]  /*9270*/  @!P1 LEA R12, P6, R59, R10.reuse, 0x2 ;  /* 0x0000000a3b0c9211 */ /* 0x084fe400078c10ff */
[-C--:B------:R-:W-:Y:S01]  /*9280*/  @!P2 LEA.HI.X R9, R61, R11.reuse, R62, 0x2, P5 ;  /* 0x0000000b3d09a211 */ /* 0x080fe200028f143e */
[----:B------:R3:W-:Y:S01]  /*9290*/  @!P3 ST.E.64 desc[UR40][R24.64], R32 ;  /* 0x000000201800b985 */ /* 0x0007e2000c101b28 */
[-C--:B------:R-:W-:Y:S02]  /*92a0*/  @!P0 LEA R20, P3, R57, R10.reuse, 0x2 ;  /* 0x0000000a39148211 */ /* 0x080fe400078610ff */
[----:B------:R-:W-:Y:S01]  /*92b0*/  @!P4 LEA R10, P5, R19, R10, 0x2 ;  /* 0x0000000a130ac211 */ /* 0x000fe200078a10ff */
[----:B------:R3:W-:Y:S01]  /*92c0*/  @!P2 ST.E.64 desc[UR40][R8.64], R34 ;  /* 0x000000220800a985 */ /* 0x0007e2000c101b28 */
[-C--:B------:R-:W-:Y:S02]  /*92d0*/  @!P1 LEA.HI.X R13, R59, R11.reuse, R60, 0x2, P6 ;  /* 0x0000000b3b0d9211 */ /* 0x080fe400030f143c */
[----:B------:R-:W-:-:S02]  /*92e0*/  @!P0 LEA.HI.X R21, R57, R11, R58, 0x2, P3 ;  /* 0x0000000b39158211 */ /* 0x000fc400018f143a */
[----:B------:R-:W-:Y:S01]  /*92f0*/  @!P4 LEA.HI.X R11, R19, R11, R56, 0x2, P5 ;  /* 0x0000000b130bc211 */ /* 0x000fe200028f1438 */
[----:B------:R3:W-:Y:S04]  /*9300*/  @!P1 ST.E.64 desc[UR40][R12.64], R36 ;  /* 0x000000240c009985 */ /* 0x0007e8000c101b28 */
[----:B------:R3:W-:Y:S04]  /*9310*/  @!P0 ST.E.64 desc[UR40][R20.64], R38 ;  /* 0x0000002614008985 */ /* 0x0007e8000c101b28 */
[----:B------:R3:W-:Y:S02]  /*9320*/  @!P4 ST.E.64 desc[UR40][R10.64], R40 ;  /* 0x000000280a00c985 */ /* 0x0007e4000c101b28 */
.L_x_12335:
[----:B------:R-:W-:Y:S05]  /*9330*/  BSYNC B1 ;  /* 0x0000000000017941 */ /* 0x000fea0003800000 */
.L_x_12334:
[----:B------:R-:W-:Y:S01]  /*9340*/  ISETP.GE.AND P0, PT, R22, R3, PT ;  /* 0x000000031600720c */ /* 0x000fe20003f06270 */
[----:B--23--:R2:W3:Y:S04]  /*9350*/  SHFL.IDX PT, R11, R4, 0x1, 0x1c1f ;  /* 0x003c1f00040b7f89 */ /* 0x00c4e800000e0000 */
[----:B0-----:R2:W0:Y:S08]  /*9360*/  SHFL.IDX PT, R10, R0, 0x1, 0x1c1f ;  /* 0x003c1f00000a7f89 */ /* 0x00143000000e0000 */
[----:B--2---:R-:W-:Y:S05]  /*9370*/  @P0 BRA `(.L_x_12333) ;  /* 0x0000000c00240947 */ /* 0x004fea0003800000 */
[----:B------:R-:W-:Y:S02]  /*9380*/  ULDC UR4, c[0x0][0xac8] ;  /* 0x0002b20000047ab9 */ /* 0x000fe40000000800 */
[----:B-----5:R-:W-:Y:S02]  /*9390*/  ISETP.GE.AND P0, PT, R67, UR4, PT ;  /* 0x0000000443007c0c */ /* 0x020fe4000bf06270 */
[----:B------:R-:W-:Y:S02]  /*93a0*/  ISETP.GE.AND P5, PT, R65, UR4, PT ;  /* 0x0000000441007c0c */ /* 0x000fe4000bfa6270 */
[----:B------:R-:W-:Y:S02]  /*93b0*/  ISETP.GE.AND P3, PT, R63, UR4, PT ;  /* 0x000000043f007c0c */ /* 0x000fe4000bf66270 */
[----:B------:R-:W-:Y:S02]  /*93c0*/  ISETP.GE.AND P2, PT, R26, UR4, PT ;  /* 0x000000041a007c0c */ /* 0x000fe4000bf46270 */
[----:B------:R-:W-:-:S05]  /*93d0*/  ISETP.GE.AND P1, PT, R61, UR4, PT ;  /* 0x000000043d007c0c */ /* 0x000fca000bf26270 */
[----:B0--3--:R-:W-:Y:S02]  /*93e0*/  @!P0 IMAD.WIDE R8, R67, 0x4, R10 ;  /* 0x0000000443088825 */ /* 0x009fe400078e020a */
[-C--:B------:R-:W-:Y:S02]  /*93f0*/  @!P5 LEA R12, P4, R65, R10.reuse, 0x2 ;  /* 0x0000000a410cd211 */ /* 0x080fe400078810ff */
[----:B------:R-:W-:Y:S01]  /*9400*/  @!P3 LEA R14, P6, R63, R10, 0x2 ;  /* 0x0000000a3f0eb211 */ /* 0x000fe200078c10ff */
[----:B------:R0:W-:Y:S01]  /*9410*/  @!P0 ST.E.64 desc[UR40][R8.64], R42 ;  /* 0x0000002a08008985 */ /* 0x0001e2000c101b28 */
[----:B------:R-:W-:Y:S02]  /*9420*/  ISETP.GE.AND P0, PT, R59, UR4, PT ;  /* 0x000000043b007c0c */ /* 0x000fe4000bf06270 */
[----:B------:R-:W-:Y:S02]  /*9430*/  @!P5 LEA.HI.X R13, R65, R11, R66, 0x2, P4 ;  /* 0x0000000b410dd211 */ /* 0x000fe400020f1442 */
[----:B------:R-:W-:-:S02]  /*9440*/  ISETP.GE.AND P4, PT, R57, UR4, PT ;  /* 0x0000000439007c0c */ /* 0x000fc4000bf86270 */
[----:B------:R-:W-:Y:S01]  /*9450*/  @!P3 LEA.HI.X R15, R63, R11, R64, 0x2, P6 ;  /* 0x0000000b3f0fb211 */ /* 0x000fe200030f1440 */
[----:B------:R2:W-:Y:S01]  /*9460*/  @!P5 ST.E.64 desc[UR40][R12.64], R44 ;  /* 0x0000002c0c00d985 */ /* 0x0005e2000c101b28 */
[----:B------:R-:W-:-:S03]  /*9470*/  @!P2 LEA R20, P5, R26, R10, 0x2 ;  /* 0x0000000a1a14a211 */ /* 0x000fc600078a10ff */
[----:B------:R2:W-:Y:S01]  /*9480*/  @!P3 ST.E.64 desc[UR40][R14.64], R46 ;  /* 0x0000002e0e00b985 */ /* 0x0005e2000c101b28 */
[-C--:B------:R-:W-:Y:S02]  /*9490*/  @!P2 LEA.HI.X R21, R26, R11.reuse, R27, 0x2, P5 ;  /* 0x0000000b1a15a211 */ /* 0x080fe400028f141b */
[-C--:B0-----:R-:W-:Y:S02]  /*94a0*/  @!P1 LEA R8, P6, R61, R10.reuse, 0x2 ;  /* 0x0000000a3d089211 */ /* 0x081fe400078c10ff */
[-C--:B------:R-:W-:Y:S01]  /*94b0*/  @!P0 LEA R24, P3, R59, R10.reuse, 0x2 ;  /* 0x0000000a3b188211 */ /* 0x080fe200078610ff */
[----:B------:R2:W-:Y:S01]  /*94c0*/  @!P2 ST.E.64 desc[UR40][R20.64], R48 ;  /* 0x000000301400a985 */ /* 0x0005e2000c101b28 */
[----:B------:R-:W-:Y:S02]  /*94d0*/  @!P4 LEA R26, P5, R57, R10, 0x2 ;  /* 0x0000000a391ac211 */ /* 0x000fe400078a10ff */
[-C--:B------:R-:W-:Y:S02]  /*94e0*/  @!P1 LEA.HI.X R9, R61, R11.reuse, R62, 0x2, P6 ;  /* 0x0000000b3d099211 */ /* 0x080fe400030f143e */
[----:B------:R-:W-:-:S02]  /*94f0*/  @!P0 LEA.HI.X R25, R59, R11, R60, 0x2, P3 ;  /* 0x0000000b3b198211 */ /* 0x000fc400018f143c */
[----:B------:R-:W-:Y:S01]  /*9500*/  @!P4 LEA.HI.X R27, R57, R11, R58, 0x2, P5 ;  /* 0x0000000b391bc211 */ /* 0x000fe200028f143a */
[----:B------:R2:W-:Y:S04]  /*9510*/  @!P1 ST.E.64 desc[UR40][R8.64], R50 ;  /* 0x0000003208009985 */ /* 0x0005e8000c101b28 */
[----:B------:R2:W-:Y:S01]  /*9520*/  @!P0 ST.E.64 desc[UR40][R24.64], R52 ;  /* 0x0000003418008985 */ /* 0x0005e2000c101b28 */
[----:B------:R-:W-:-:S03]  /*9530*/  ISETP.GE.AND P0, PT, R19, UR4, PT ;  /* 0x0000000413007c0c */ /* 0x000fc6000bf06270 */
[----:B------:R2:W-:Y:S10]  /*9540*/  @!P4 ST.E.64 desc[UR40][R26.64], R54 ;  /* 0x000000361a00c985 */ /* 0x0005f4000c101b28 */
[----:B------:R-:W-:Y:S05]  /*9550*/  @P0 BRA `(.L_x_12333) ;  /* 0x0000000800ac0947 */ /* 0x000fea0003800000 */
[----:B--2---:R-:W-:-:S04]  /*9560*/  LEA R8, P0, R19, R10, 0x2 ;  /* 0x0000000a13087211 */ /* 0x004fc800078010ff */
[----:B------:R-:W-:-:S05]  /*9570*/  LEA.HI.X R9, R19, R11, R56, 0x2, P0 ;  /* 0x0000000b13097211 */ /* 0x000fca00000f1438 */
[----:B------:R4:W-:Y:S01]  /*9580*/  ST.E.64 desc[UR40][R8.64], R150 ;  /* 0x0000009608007985 */ /* 0x0009e2000c101b28 */
[----:B------:R-:W-:Y:S05]  /*9590*/  BRA `(.L_x_12333) ;  /* 0x00000008009c7947 */ /* 0x000fea0003800000 */
.L_x_12330:
[----:B-1----:R-:W2:Y:S01]  /*95a0*/  LDL R4, [R1+0xc] ;  /* 0x00000c0001047983 */ /* 0x002ea20000100800 */
[----:B------:R-:W1:Y:S01]  /*95b0*/  LDC.64 R10, c[0x0][0xc00] ;  /* 0x00030000ff0a7b82 */ /* 0x000e620000000a00 */
[----:B------:R-:W-:Y:S01]  /*95c0*/  ULDC.64 UR4, c[0x0][0xc08] ;  /* 0x0003020000047ab9 */ /* 0x000fe20000000a00 */
[----:B------:R-:W-:Y:S01]  /*95d0*/  IMAD.MOV.U32 R3, RZ, RZ, RZ ;  /* 0x000000ffff037224 */ /* 0x000fe200078e00ff */
[----:B------:R-:W-:-:S04]  /*95e0*/  ISETP.NE.U32.AND P1, PT, RZ, UR4, PT ;  /* 0x00000004ff007c0c */ /* 0x000fc8000bf25070 */
[----:B------:R-:W-:Y:S01]  /*95f0*/  ISETP.NE.AND.EX P1, PT, RZ, UR5, PT, P1 ;  /* 0x00000005ff007c0c */ /* 0x000fe2000bf25310 */
[----:B------:R-:W3:Y:S01]  /*9600*/  LDC.64 R8, c[0x0][0xc00] ;  /* 0x00030000ff087b82 */ /* 0x000ee20000000a00 */
[----:B-1----:R-:W-:-:S04]  /*9610*/  ISETP.NE.U32.AND P0, PT, R10, RZ, PT ;  /* 0x000000ff0a00720c */ /* 0x002fc80003f05070 */
[----:B------:R-:W-:Y:S01]  /*9620*/  ISETP.NE.AND.EX P0, PT, R11, RZ, PT, P0 ;  /* 0x000000ff0b00720c */ /* 0x000fe20003f05300 */
[----:B---3--:R-:W-:-:S06]  /*9630*/  IMAD.WIDE R10, R155, 0x4, R8 ;  /* 0x000000049b0a7825 */ /* 0x008fcc00078e0208 */
[----:B------:R-:W-:Y:S01]  /*9640*/  @P1 LEA R8, P2, R155, UR4, 0x2 ;  /* 0x000000049b081c11 */ /* 0x000fe2000f8410ff */
[----:B------:R-:W-:Y:S02]  /*9650*/  ULDC UR4, c[0x0][0xa88] ;  /* 0x0002a20000047ab9 */ /* 0x000fe40000000800 */
[----:B------:R-:W-:-:S03]  /*9660*/  IMAD.U32 R0, RZ, RZ, UR4 ;  /* 0x00000004ff007e24 */ /* 0x000fc6000f8e00ff */
[----:B------:R1:W5:Y:S01]  /*9670*/  @P0 LDG.E R3, desc[UR40][R10.64] ;  /* 0x000000280a030981 */ /* 0x000362000c1e1900 */
[----:B------:R-:W3:Y:S02]  /*9680*/  S2R R12, SR_TID.X ;  /* 0x00000000000c7919 */ /* 0x000ee40000002100 */
[----:B---3--:R-:W-:Y:S01]  /*9690*/  VIADD R30, R12, 0xffffff80 ;  /* 0xffffff800c1e7836 */ /* 0x008fe20000000000 */
[----:B--2---:R-:W-:-:S05]  /*96a0*/  @P1 LEA.HI.X R9, R155, UR5, R4, 0x2, P2 ;  /* 0x000000059b091c11 */ /* 0x004fca00090f1404 */
[----:B------:R1:W5:Y:S01]  /*96b0*/  @P1 LDG.E R0, desc[UR40][R8.64] ;  /* 0x0000002808001981 */ /* 0x000362000c1e1900 */
[----:B------:R-:W-:Y:S02]  /*96c0*/  ISETP.NE.AND P2, PT, R157, RZ, PT ;  /* 0x000000ff9d00720c */ /* 0x000fe40003f45270 */
[----:B------:R-:W-:-:S11]  /*96d0*/  ISETP.GT.AND P3, PT, R30, 0xbf, PT ;  /* 0x000000bf1e00780c */ /* 0x000fd60003f64270 */
[----:B------:R-:W2:Y:S02]  /*96e0*/  @!P2 LDC R157, c[0x0][0xad4] ;  /* 0x0002b500ff9dab82 */ /* 0x000ea40000000800 */
[----:B--2---:R-:W-:Y:S01]  /*96f0*/  ISETP.GT.AND P2, PT, R157, 0x1, PT ;  /* 0x000000019d00780c */ /* 0x004fe20003f44270 */
[----:B-1----:R-:W-:-:S12]  /*9700*/  @P1 BRA `(.L_x_12336) ;  /* 0x0000000000101947 */ /* 0x002fd80003800000 */
[----:B------:R-:W-:Y:S05]  /*9710*/  @!P0 BRA `(.L_x_12336) ;  /* 0x00000000000c8947 */ /* 0x000fea0003800000 */
[----:B------:R-:W2:Y:S04]  /*9720*/  LDG.E R9, desc[UR40][R10.64] ;  /* 0x000000280a097981 */ /* 0x000ea8000c1e1900 */
[----:B-----5:R-:W2:Y:S02]  /*9730*/  LDG.E R0, desc[UR40][R10.64+0x4] ;  /* 0x000004280a007981 */ /* 0x020ea4000c1e1900 */
[----:B--2---:R-:W-:-:S07]  /*9740*/  IMAD.IADD R0, R0, 0x1, -R9 ;  /* 0x0000000100007824 */ /* 0x004fce00078e0a09 */
.L_x_12336:
[----:B------:R-:W-:Y:S01]  /*9750*/  BSSY B1, `(.L_x_12337) ;  /* 0x0000038000017945 */ /* 0x000fe20003800000 */
[----:B------:R-:W-:Y:S02]  /*9760*/  SEL R155, R155, RZ, !P0 ;  /* 0x000000ff9b9b7207 */ /* 0x000fe40004000000 */
[----:B------:R-:W-:Y:S02]  /*9770*/  SEL R28, R4, RZ, !P0 ;  /* 0x000000ff041c7207 */ /* 0x000fe40004000000 */
[----:B-----5:R-:W-:Y:S01]  /*9780*/  SHF.R.S32.HI R26, RZ, 0x1f, R3 ;  /* 0x0000001fff1a7819 */ /* 0x020fe20000011403 */
        /* <DEDUP_REMOVED lines=8> */
[----:B------:R-:W2:Y:S01]  /*9810*/  LDL.LU R32, [R1+0x2c] ;  /* 0x00002c0001207983 */ /* 0x000ea20000300800 */
[----:B------:R-:W-:Y:S01]  /*9820*/  ISETP.NE.AND P1, PT, R33, 0x1, PT ;  /* 0x000000012100780c */ /* 0x000fe20003f25270 */
[----:B------:R-:W-:Y:S01]  /*9830*/  IMAD.MOV.U32 R22, RZ, RZ, 0x9b8 ;  /* 0x000009b8ff167424 */ /* 0x000fe200078e00ff */
[----:B------:R-:W-:Y:S01]  /*9840*/  ISETP.GT.AND P0, PT, R157, 0x1, PT ;  /* 0x000000019d00780c */ /* 0x000fe20003f04270 */
[----:B------:R-:W1:Y:S01]  /*9850*/  LDC.64 R8, c[0x0][0xba8] ;  /* 0x0002ea00ff087b82 */ /* 0x000e620000000a00 */
[----:B------:R-:W-:Y:S02]  /*9860*/  IMAD.MOV.U32 R19, RZ, RZ, R31 ;  /* 0x000000ffff137224 */ /* 0x000fe400078e001f */
[----:B------:R-:W-:-:S05]  /*9870*/  SEL R22, R22, 0x978, P0 ;  /* 0x0000097816167807 */ /* 0x000fca0000000000 */
[----:B------:R-:W3:Y:S08]  /*9880*/  LDC.64 R12, c[0x0][R22+0x220] ;  /* 0x00008800160c7b82 */ /* 0x000ef00000000a00 */
[----:B------:R-:W4:Y:S08]  /*9890*/  @P1 LDC R4, c[0x0][0xbec] ;  /* 0x0002fb00ff041b82 */ /* 0x000f300000000800 */
[----:B------:R-:W5:Y:S08]  /*98a0*/  LDC.64 R10, c[0x0][R22+0x218] ;  /* 0x00008600160a7b82 */ /* 0x000f700000000a00 */
[----:B------:R-:W1:Y:S01]  /*98b0*/  @P1 LDC R29, c[0x0][0xbf0] ;  /* 0x0002fc00ff1d1b82 */ /* 0x000e620000000800 */
[----:B---3--:R-:W-:-:S02]  /*98c0*/  IMAD R13, R13, R155, RZ ;  /* 0x0000009b0d0d7224 */ /* 0x008fc400078e02ff */
[----:B------:R-:W-:-:S05]  /*98d0*/  IMAD.WIDE.U32 R24, R12, R155, RZ ;  /* 0x0000009b0c187225 */ /* 0x000fca00078e00ff */
[----:B0-----:R-:W0:Y:S01]  /*98e0*/  LDC.64 R14, c[0x0][R22+0x228] ;  /* 0x00008a00160e7b82 */ /* 0x001e220000000a00 */
[----:B----4-:R-:W-:-:S07]  /*98f0*/  @P1 IMAD.HI.U32 R4, R31, R4, RZ ;  /* 0x000000041f041227 */ /* 0x010fce00078e00ff */
[----:B------:R-:W3:Y:S01]  /*9900*/  LDC.64 R20, c[0x0][R22+0x210] ;  /* 0x0000840016147b82 */ /* 0x000ee20000000a00 */
[-C--:B-----5:R-:W-:Y:S02]  /*9910*/  IMAD R27, R11, R156.reuse, RZ ;  /* 0x0000009c0b1b7224 */ /* 0x0a0fe400078e02ff */
[----:B------:R-:W-:-:S04]  /*9920*/  IMAD.WIDE.U32 R10, R10, R156, RZ ;  /* 0x0000009c0a0a7225 */ /* 0x000fc800078e00ff */
[----:B------:R-:W-:Y:S01]  /*9930*/  IMAD.IADD R27, R11, 0x1, R27 ;  /* 0x000000010b1b7824 */ /* 0x000fe200078e021b */
[----:B-1----:R-:W-:Y:S01]  /*9940*/  @P1 SHF.R.U32.HI R19, RZ, R29, R4 ;  /* 0x0000001dff131219 */ /* 0x002fe20000011604 */
[----:B------:R-:W-:Y:S01]  /*9950*/  IMAD R29, R12, R28, R13 ;  /* 0x0000001c0c1d7224 */ /* 0x000fe200078e020d */
[----:B------:R-:W1:Y:S01]  /*9960*/  @!P0 LDC R8, c[0x0][0xb50] ;  /* 0x0002d400ff088b82 */ /* 0x000e620000000800 */
[----:B------:R-:W-:Y:S02]  /*9970*/  IADD3 R4, P1, P3, R24, R10, R3 ;  /* 0x0000000a18047210 */ /* 0x000fe40007b3e003 */
[----:B------:R-:W-:Y:S02]  /*9980*/  IMAD.MOV R12, RZ, RZ, -R19 ;  /* 0x000000ffff0c7224 */ /* 0x000fe400078e0a13 */
[----:B------:R-:W-:-:S03]  /*9990*/  IMAD.IADD R29, R25, 0x1, R29 ;  /* 0x00000001191d7824 */ /* 0x000fc600078e021d */
[----:B------:R-:W4:Y:S01]  /*99a0*/  @!P0 LDC R9, c[0x0][0xb54] ;  /* 0x0002d500ff098b82 */ /* 0x000f220000000800 */
[----:B--2---:R-:W-:-:S05]  /*99b0*/  SEL R13, R32, RZ, P0 ;  /* 0x000000ff200d7207 */ /* 0x004fca0000000000 */
[----:B0-----:R-:W-:-:S04]  /*99c0*/  IMAD.WIDE.U32 R10, R14, R13, RZ ;  /* 0x0000000d0e0a7225 */ /* 0x001fc800078e00ff */
[----:B------:R-:W-:Y:S02]  /*99d0*/  IMAD R15, R15, R13, RZ ;  /* 0x0000000d0f0f7224 */ /* 0x000fe400078e02ff */
[----:B------:R-:W-:Y:S01]  /*99e0*/  IMAD R13, R33, R12, R31 ;  /* 0x0000000c210d7224 */ /* 0x000fe200078e021f */
[----:B------:R-:W-:Y:S01]  /*99f0*/  IADD3.X R12, R29, R27, R26, P1, P3 ;  /* 0x0000001b1d0c7210 */ /* 0x000fe20000fe641a */
[----:B------:R-:W-:Y:S01]  /*9a00*/  IMAD.IADD R15, R11, 0x1, R15 ;  /* 0x000000010b0f7824 */ /* 0x000fe200078e020f */
[----:B------:R-:W-:Y:S01]  /*9a10*/  IADD3 R10, P0, P1, R19, R4, R10 ;  /* 0x00000004130a7210 */ /* 0x000fe2000791e00a */
[----:B---3--:R-:W-:Y:S01]  /*9a20*/  IMAD R4, R21, R13, RZ ;  /* 0x0000000d15047224 */ /* 0x008fe200078e02ff */
        /* <DEDUP_REMOVED lines=8> */
[----:B----4-:R-:W-:-:S05]  /*9ab0*/  LEA.HI.X R9, R10, R9, R4, 0x2, P0 ;  /* 0x000000090a097211 */ /* 0x010fca00000f1404 */
[----:B------:R1:W-:Y:S02]  /*9ac0*/  STG.E desc[UR40][R8.64], R11 ;  /* 0x0000000b08007986 */ /* 0x0003e4000c101928 */
.L_x_12338:
[----:B------:R-:W-:Y:S05]  /*9ad0*/  BSYNC B1 ;  /* 0x0000000000017941 */ /* 0x000fea0003800000 */
.L_x_12337:
[----:B------:R-:W-:Y:S05]  /*9ae0*/  @P2 BRA `(.L_x_12333) ;  /* 0x0000000400482947 */ /* 0x000fea0003800000 */
[----:B------:R-:W2:Y:S01]  /*9af0*/  LDL R12, [R1+0x8] ;  /* 0x00000800010c7983 */ /* 0x000ea20000100800 */
[----:B------:R-:W3:Y:S03]  /*9b00*/  LDC R15, c[0x0][0xbe8] ;  /* 0x0002fa00ff0f7b82 */ /* 0x000ee60000000800 */
[----:B------:R-:W4:Y:S01]  /*9b10*/  LDL R10, [R1+0x64] ;  /* 0x00006400010a7983 */ /* 0x000f220000100800 */
[--C-:B0-----:R-:W-:Y:S01]  /*9b20*/  SHF.R.S32.HI R14, RZ, 0x1f, R30.reuse ;  /* 0x0000001fff0e7819 */ /* 0x101fe2000001141e */
[----:B------:R-:W-:Y:S01]  /*9b30*/  ULDC.64 UR4, c[0x0][0xaa0] ;  /* 0x0002a80000047ab9 */ /* 0x000fe20000000a00 */
[----:B------:R-:W-:Y:S01]  /*9b40*/  SHF.R.S32.HI R25, RZ, 0x1f, R30 ;  /* 0x0000001fff197819 */ /* 0x000fe2000001141e */
[----:B------:R-:W5:Y:S01]  /*9b50*/  LDL.LU R20, [R1+0x4] ;  /* 0x0000040001147983 */ /* 0x000f620000300800 */
[-C--:B------:R-:W-:Y:S01]  /*9b60*/  LEA.HI R14, R14, R30.reuse, RZ, 0x3 ;  /* 0x0000001e0e0e7211 */ /* 0x080fe200078f18ff */
[----:B------:R-:W-:Y:S01]  /*9b70*/  IMAD R4, R26, UR4, RZ ;  /* 0x000000041a047c24 */ /* 0x000fe2000f8e02ff */
[----:B------:R-:W-:Y:S01]  /*9b80*/  LEA.HI R25, R25, R30, RZ, 0x3 ;  /* 0x0000001e19197211 */ /* 0x000fe200078f18ff */
[C---:B-1----:R-:W-:Y:S01]  /*9b90*/  IMAD.WIDE.U32 R8, R3.reuse, UR4, RZ ;  /* 0x0000000403087c25 */ /* 0x042fe2000f8e00ff */
[----:B------:R-:W-:Y:S01]  /*9ba0*/  LOP3.LUT R14, R14, 0xfffffff8, RZ, 0xc0, !PT ;  /* 0xfffffff80e0e7812 */ /* 0x000fe200078ec0ff */
[----:B------:R-:W-:Y:S01]  /*9bb0*/  ULDC.64 UR6, c[0x0][0xaf0] ;  /* 0x0002bc0000067ab9 */ /* 0x000fe20000000a00 */
[----:B------:R-:W-:Y:S01]  /*9bc0*/  SHF.R.S32.HI R25, RZ, 0x3, R25 ;  /* 0x00000003ff197819 */ /* 0x000fe20000011419 */
[----:B------:R-:W-:Y:S01]  /*9bd0*/  IMAD R11, R3, UR5, R4 ;  /* 0x00000005030b7c24 */ /* 0x000fe2000f8e0204 */
[----:B------:R-:W-:Y:S01]  /*9be0*/  ULDC.64 UR4, c[0x0][0xae8] ;  /* 0x0002ba0000047ab9 */ /* 0x000fe20000000a00 */
[----:B------:R-:W-:-:S02]  /*9bf0*/  IMAD.IADD R14, R30, 0x1, -R14 ;  /* 0x000000011e0e7824 */ /* 0x000fc400078e0a0e */
[----:B------:R-:W-:Y:S02]  /*9c00*/  IMAD.IADD R9, R9, 0x1, R11 ;  /* 0x0000000109097824 */ /* 0x000fe400078e020b */
[----:B------:R-:W-:Y:S02]  /*9c10*/  IMAD R3, R14, 0x30, R25 ;  /* 0x000000300e037824 */ /* 0x000fe400078e0219 */
[----:B------:R-:W-:Y:S01]  /*9c20*/  IMAD.WIDE.U32 R8, R156, UR4, R8 ;  /* 0x000000049c087c25 */ /* 0x000fe2000f8e0008 */
[----:B---3--:R-:W-:-:S03]  /*9c30*/  ISETP.NE.AND P0, PT, R15, 0x1, PT ;  /* 0x000000010f00780c */ /* 0x008fc60003f05270 */
[----:B------:R-:W-:Y:S01]  /*9c40*/  IMAD R9, R156, UR5, R9 ;  /* 0x000000059c097c24 */ /* 0x000fe2000f8e0209 */
[----:B------:R-:W-:Y:S01]  /*9c50*/  ULDC.64 UR4, c[0x0][0xae0] ;  /* 0x0002b80000047ab9 */ /* 0x000fe20000000a00 */
[----:B------:R-:W-:Y:S02]  /*9c60*/  IMAD R21, R0, R15, RZ ;  /* 0x0000000f00157224 */ /* 0x000fe400078e02ff */
[----:B------:R-:W-:-:S06]  /*9c70*/  IMAD.WIDE.U32 R8, R155, UR6, R8 ;  /* 0x000000069b087c25 */ /* 0x000fcc000f8e0008 */
[----:B------:R-:W0:Y:S08]  /*9c80*/  @P0 LDC R13, c[0x0][0xbec] ;  /* 0x0002fb00ff0d0b82 */ /* 0x000e300000000800 */
[----:B------:R-:W1:Y:S01]  /*9c90*/  @P0 LDC R19, c[0x0][0xbf0] ;  /* 0x0002fc00ff130b82 */ /* 0x000e620000000800 */
[----:B--2---:R-:W-:Y:S02]  /*9ca0*/  IMAD.MOV.U32 R22, RZ, RZ, R12 ;  /* 0x000000ffff167224 */ /* 0x004fe400078e000c */
[----:B----4-:R-:W-:-:S02]  /*9cb0*/  IMAD.MOV.U32 R24, RZ, RZ, R10 ;  /* 0x000000ffff187224 */ /* 0x010fc400078e000a */
[----:B------:R-:W-:Y:S02]  /*9cc0*/  IMAD R10, R28, UR6, RZ ;  /* 0x000000061c0a7c24 */ /* 0x000fe4000f8e02ff */
[----:B-----5:R-:W-:-:S04]  /*9cd0*/  IMAD R12, R20, 0xc0, R3 ;  /* 0x000000c0140c7824 */ /* 0x020fc800078e0203 */
[----:B0-----:R-:W-:-:S04]  /*9ce0*/  @P0 IMAD.HI.U32 R4, R12, R13, RZ ;  /* 0x0000000d0c040227 */ /* 0x001fc800078e00ff */
[----:B------:R-:W-:Y:S01]  /*9cf0*/  IMAD.MOV.U32 R3, RZ, RZ, R12 ;  /* 0x000000ffff037224 */ /* 0x000fe200078e000c */
[----:B-1----:R-:W-:Y:S01]  /*9d00*/  @P0 SHF.R.U32.HI R3, RZ, R19, R4 ;  /* 0x00000013ff030219 */ /* 0x002fe20000011604 */
[----:B------:R-:W-:-:S03]  /*9d10*/  IMAD R13, R155, UR7, R10 ;  /* 0x000000079b0d7c24 */ /* 0x000fc6000f8e020a */
[--C-:B------:R-:W-:Y:S01]  /*9d20*/  SHF.R.S32.HI R4, RZ, 0x1f, R3.reuse ;  /* 0x0000001fff047819 */ /* 0x100fe20000011403 */
[----:B------:R-:W-:Y:S02]  /*9d30*/  IMAD.MOV R11, RZ, RZ, -R3 ;  /* 0x000000ffff0b7224 */ /* 0x000fe400078e0a03 */
[----:B------:R-:W-:Y:S02]  /*9d40*/  IMAD.IADD R9, R9, 0x1, R13 ;  /* 0x0000000109097824 */ /* 0x000fe400078e020d */
[----:B------:R-:W-:Y:S02]  /*9d50*/  IMAD R11, R15, R11, R12 ;  /* 0x0000000b0f0b7224 */ /* 0x000fe400078e020c */
[----:B------:R-:W-:Y:S02]  /*9d60*/  IMAD R4, R4, UR4, RZ ;  /* 0x0000000404047c24 */ /* 0x000fe4000f8e02ff */
        /* <DEDUP_REMOVED lines=9> */
[----:B------:R-:W-:Y:S02]  /*9e00*/  IMAD R4, R20, 0xc0, R25 ;  /* 0x000000c014047824 */ /* 0x000fe400078e0219 */
[----:B------:R-:W-:Y:S01]  /*9e10*/  IMAD.IADD R3, R9, 0x1, R3 ;  /* 0x0000000109037824 */ /* 0x000fe200078e0203 */
[----:B------:R-:W-:Y:S01]  /*9e20*/  LEA R9, P0, R8, UR4, 0x1 ;  /* 0x0000000408097c11 */ /* 0x000fe2000f8008ff */
[----:B------:R-:W-:Y:S01]  /*9e30*/  ULDC UR4, c[0x0][0xac8] ;  /* 0x0002b20000047ab9 */ /* 0x000fe20000000800 */
[----:B------:R-:W-:Y:S02]  /*9e40*/  VIADD R0, R4, 0x30 ;  /* 0x0000003004007836 */ /* 0x000fe40000000000 */
[----:B------:R-:W-:Y:S01]  /*9e50*/  LEA.HI.X R14, R8, UR5, R3, 0x1, P0 ;  /* 0x00000005080e7c11 */ /* 0x000fe200080f0c03 */
[----:B------:R-:W0:Y:S01]  /*9e60*/  SHFL.IDX PT, R10, R9, 0x1, 0x181f ;  /* 0x00381f00090a7f89 */ /* 0x000e2200000e0000 */
[----:B------:R-:W-:Y:S01]  /*9e70*/  ISETP.GE.AND P0, PT, R22, UR4, PT ;  /* 0x0000000416007c0c */ /* 0x000fe2000bf06270 */
[----:B------:R-:W-:-:S02]  /*9e80*/  VIADD R3, R4, 0x60 ;  /* 0x0000006004037836 */ /* 0x000fc40000000000 */
[----:B------:R-:W1:Y:S01]  /*9e90*/  SHFL.IDX PT, R8, R9, RZ, 0x181f ;  /* 0x00181fff09087589 */ /* 0x000e6200000e0000 */
[CC--:B------:R-:W-:Y:S01]  /*9ea0*/  ISETP.GE.OR P3, PT, R4.reuse, R21.reuse, P0 ;  /* 0x000000150400720c */ /* 0x0c0fe20000766670 */
[----:B------:R-:W-:Y:S01]  /*9eb0*/  VIADD R4, R4, 0x90 ;  /* 0x0000009004047836 */ /* 0x000fe20000000000 */
[-C--:B------:R-:W-:Y:S01]  /*9ec0*/  ISETP.GE.OR P2, PT, R0, R21.reuse, P0 ;  /* 0x000000150000720c */ /* 0x080fe20000746670 */
[----:B------:R-:W2:Y:S01]  /*9ed0*/  SHFL.IDX PT, R12, R9, 0x2, 0x181f ;  /* 0x00581f00090c7f89 */ /* 0x000ea200000e0000 */
[-C--:B------:R-:W-:Y:S02]  /*9ee0*/  ISETP.GE.OR P1, PT, R3, R21.reuse, P0 ;  /* 0x000000150300720c */ /* 0x080fe40000726670 */
[----:B------:R-:W-:Y:S01]  /*9ef0*/  ISETP.GE.OR P0, PT, R4, R21, P0 ;  /* 0x000000150400720c */ /* 0x000fe20000706670 */
[----:B------:R-:W3:Y:S04]  /*9f00*/  SHFL.IDX PT, R11, R14, RZ, 0x181f ;  /* 0x00181fff0e0b7589 */ /* 0x000ee800000e0000 */
[----:B------:R3:W4:Y:S04]  /*9f10*/  SHFL.IDX PT, R20, R9, 0x3, 0x181f ;  /* 0x00781f0009147f89 */ /* 0x00072800000e0000 */
[----:B------:R-:W5:Y:S04]  /*9f20*/  SHFL.IDX PT, R13, R14, 0x1, 0x181f ;  /* 0x00381f000e0d7f89 */ /* 0x000f6800000e0000 */
[----:B------:R-:W5:Y:S01]  /*9f30*/  SHFL.IDX PT, R15, R14, 0x2, 0x181f ;  /* 0x00581f000e0f7f89 */ /* 0x000f6200000e0000 */
[----:B0-----:R-:W-:-:S03]  /*9f40*/  @!P2 LEA R10, P5, R22, R10, 0x1 ;  /* 0x0000000a160aa211 */ /* 0x001fc600078a08ff */
[----:B------:R4:W0:Y:S01]  /*9f50*/  SHFL.IDX PT, R19, R14, 0x3, 0x181f ;  /* 0x00781f000e137f89 */ /* 0x00082200000e0000 */
[C---:B-1----:R-:W-:Y:S02]  /*9f60*/  @!P3 LEA R8, P6, R22.reuse, R8, 0x1 ;  /* 0x000000081608b211 */ /* 0x042fe400078c08ff */
[C---:B--2---:R-:W-:Y:S02]  /*9f70*/  @!P1 LEA R12, P4, R22.reuse, R12, 0x1 ;  /* 0x0000000c160c9211 */ /* 0x044fe400078808ff */
[C---:B---3--:R-:W-:Y:S02]  /*9f80*/  @!P3 LEA.HI.X R9, R22.reuse, R11, R24, 0x1, P6 ;  /* 0x0000000b1609b211 */ /* 0x048fe400030f0c18 */
[----:B----4-:R-:W-:-:S03]  /*9f90*/  @!P0 LEA R14, P6, R22, R20, 0x1 ;  /* 0x00000014160e8211 */ /* 0x010fc600078c08ff */
[----:B------:R1:W-:Y:S01]  /*9fa0*/  @!P3 ST.E.128 desc[UR40][R8.64], RZ ;  /* 0x000000ff0800b985 */ /* 0x0003e2000c101d28 */
[C-C-:B-----5:R-:W-:Y:S02]  /*9fb0*/  @!P2 LEA.HI.X R11, R22.reuse, R13, R24.reuse, 0x1, P5 ;  /* 0x0000000d160ba211 */ /* 0x160fe400028f0c18 */
[----:B------:R-:W-:-:S03]  /*9fc0*/  @!P1 LEA.HI.X R13, R22, R15, R24, 0x1, P4 ;  /* 0x0000000f160d9211 */ /* 0x000fc600020f0c18 */
[----:B------:R1:W-:Y:S01]  /*9fd0*/  @!P2 ST.E.128 desc[UR40][R10.64], RZ ;  /* 0x000000ff0a00a985 */ /* 0x0003e2000c101d28 */
[----:B0-----:R-:W-:-:S03]  /*9fe0*/  @!P0 LEA.HI.X R15, R22, R19, R24, 0x1, P6 ;  /* 0x00000013160f8211 */ /* 0x001fc600030f0c18 */
[----:B------:R1:W-:Y:S04]  /*9ff0*/  @!P1 ST.E.128 desc[UR40][R12.64], RZ ;  /* 0x000000ff0c009985 */ /* 0x0003e8000c101d28 */
[----:B------:R1:W-:Y:S02]  /*a000*/  @!P0 ST.E.128 desc[UR40][R14.64], RZ ;  /* 0x000000ff0e008985 */ /* 0x0003e4000c101d28 */
.L_x_12333:
[----:B------:R-:W-:Y:S05]  /*a010*/  BSYNC B0 ;  /* 0x0000000000007941 */ /* 0x000fea0003800000 */
.L_x_12329:
[----:B------:R-:W-:Y:S02]  /*a020*/  ULDC UR4, c[0x0][0xc3c] ;  /* 0x00030f0000047ab9 */ /* 0x000fe40000000800 */
[----:B------:R-:W-:-:S13]  /*a030*/  ISETP.GE.AND P0, PT, R7, UR4, PT ;  /* 0x0000000407007c0c */ /* 0x000fda000bf06270 */
[----:B------:R-:W-:Y:S05]  /*a040*/  @!P0 BRA `(.L_x_12339) ;  /* 0xffffff7000548947 */ /* 0x000fea000383ffff */
[----:B------:R-:W-:Y:S05]  /*a050*/  EXIT ;  /* 0x000000000000794d */ /* 0x000fea0003800000 */
.L_x_12304:
        /* <DEDUP_REMOVED lines=16> */
.L_x_12340:
        /* <DEDUP_REMOVED lines=44> */
.L_x_12344:
        /* <DEDUP_REMOVED lines=36> */
.L_x_12342:
        /* <DEDUP_REMOVED lines=19> */
.L_x_12345:
        /* <DEDUP_REMOVED lines=54> */
.L_x_12343:
[----:B------:R-:W-:Y:S02]  /*aaf0*/  IMAD.MOV.U32 R25, RZ, RZ, RZ ;  /* 0x000000ffff197224 */ /* 0x000fe400078e00ff */
[----:B------:R-:W-:Y:S02]  /*ab00*/  IMAD.U32 R24, RZ, RZ, UR6 ;  /* 0x00000006ff187e24 */ /* 0x000fe4000f8e00ff */
[----:B------:R-:W-:-:S07]  /*ab10*/  IMAD.MOV.U32 R26, RZ, RZ, RZ ;  /* 0x000000ffff1a7224 */ /* 0x000fce00078e00ff */
.L_x_12346:
[----:B------:R-:W-:-:S13]  /*ab20*/  ISETP.NE.AND P0, PT, R0, RZ, PT ;  /* 0x000000ff0000720c */ /* 0x000fda0003f05270 */
[----:B------:R-:W0:Y:S01]  /*ab30*/  @!P0 S2R R3, SR_CgaCtaId ;  /* 0x0000000000038919 */ /* 0x000e220000008800 */
[----:B------:R-:W-:-:S04]  /*ab40*/  @!P0 MOV R0, 0x400 ;  /* 0x0000040000008802 */ /* 0x000fc80000000f00 */
[----:B0-----:R-:W-:-:S05]  /*ab50*/  @!P0 LEA R0, R3, R0, 0x18 ;  /* 0x0000000003008211 */ /* 0x001fca00078ec0ff */
[----:B------:R1:W-:Y:S01]  /*ab60*/  @!P0 STS.128 [R0+0x308d0], R24 ;  /* 0x0308d01800008388 */ /* 0x0003e20000000c00 */
[----:B------:R-:W-:Y:S06]  /*ab70*/  BAR.ARV 0x5, 0x200 ;  /* 0x0148000000007b1d */ /* 0x000fec0000002000 */
.L_x_12341:
        /* <DEDUP_REMOVED lines=20> */
[----:B------:R-:W-:Y:S02]  /*acc0*/  LOP3.LUT R2, R0, 0x1f8, RZ, 0xc0, !PT ;  /* 0x000001f800027812 */ /* 0x000fe400078ec0ff */
[----:B------:R-:W-:Y:S02]  /*acd0*/  SHF.R.U32.HI R4, RZ, 0x3, R4 ;  /* 0x00000003ff047819 */ /* 0x000fe40000011604 */
[----:B------:R-:W-:-:S04]  /*ace0*/  LOP3.LUT R2, R2, 0x38, R5, 0x78, !PT ;  /* 0x0000003802027812 */ /* 0x000fc800078e7805 */
[----:B------:R-:W-:Y:S01]  /*acf0*/  LOP3.LUT R2, R2, 0x200, R3, 0xf8, !PT ;  /* 0x0000020002027812 */ /* 0x000fe200078ef803 */
[----:B------:R-:W-:-:S04]  /*ad00*/  IMAD.SHL.U32 R3, R5, 0x10, RZ ;  /* 0x0000001005037824 */ /* 0x000fc800078e00ff */
[----:B------:R-:W-:Y:S01]  /*ad10*/  IMAD R0, R2, 0x2, R17 ;  /* 0x0000000202007824 */ /* 0x000fe200078e0211 */
[----:B------:R-:W-:-:S04]  /*ad20*/  LOP3.LUT R3, R4, 0x70, R3, 0xf8, !PT ;  /* 0x0000007004037812 */ /* 0x000fc800078ef803 */
[----:B------:R3:W-:Y:S03]  /*ad30*/  STL [R1+0x8], R0 ;  /* 0x0000080001007387 */ /* 0x0007e60000100800 */
.L_x_12437:
[----:B0-----:R-:W0:Y:S02]  /*ad40*/  LDC.64 R2, c[0x0][0xc88] ;  /* 0x00032200ff027b82 */ /* 0x001e240000000a00 */
[----:B0-----:R-:W-:-:S05]  /*ad50*/  IMAD.WIDE R2, R27, 0x4, R2 ;  /* 0x000000041b027825 */ /* 0x001fca00078e0202 */
[----:B--2---:R-:W2:Y:S01]  /*ad60*/  LDG.E R10, desc[UR40][R2.64] ;  /* 0x00000028020a7981 */ /* 0x004ea2000c1e1900 */
[----:B------:R-:W-:Y:S05]  /*ad70*/  YIELD ;  /* 0x0000000000007946 */ /* 0x000fea0003800000 */
[----:B------:R-:W-:Y:S01]  /*ad80*/  ULDC.64 UR4, c[0x0][0xa28] ;  /* 0x00028a0000047ab9 */ /* 0x000fe20000000a00 */
[----:B---3--:R-:W-:Y:S01]  /*ad90*/  IMAD.MOV.U32 R0, RZ, RZ, RZ ;  /* 0x000000ffff007224 */ /* 0x008fe200078e00ff */
[----:B------:R-:W-:Y:S01]  /*ada0*/  ISETP.NE.U32.AND P0, PT, RZ, UR4, PT ;  /* 0x00000004ff007c0c */ /* 0x000fe2000bf05070 */
[----:B------:R-:W-:Y:S01]  /*adb0*/  IMAD.MOV.U32 R6, RZ, RZ, RZ ;  /* 0x000000ffff067224 */ /* 0x000fe200078e00ff */
[----:B------:R-:W-:Y:S01]  /*adc0*/  ULDC.64 UR8, c[0x0][0xa08] ;  /* 0x0002820000087ab9 */ /* 0x000fe20000000a00 */
[----:B------:R-:W-:Y:S01]  /*add0*/  ULDC.64 UR6, c[0x0][0xa18] ;  /* 0x0002860000067ab9 */ /* 0x000fe20000000a00 */
[----:B------:R-:W-:-:S02]  /*ade0*/  ISETP.NE.AND.EX P0, PT, RZ, UR5, PT, P0 ;  /* 0x00000005ff007c0c */ /* 0x000fc4000bf05300 */
[----:B------:R-:W-:Y:S02]  /*adf0*/  ISETP.NE.U32.AND P2, PT, RZ, UR8, PT ;  /* 0x00000008ff007c0c */ /* 0x000fe4000bf45070 */
        /* <DEDUP_REMOVED lines=22> */
[----:B------:R-:W5:Y:S01]  /*af60*/  @P0 LDG.E R8, desc[UR40][R4.64] ;  /* 0x0000002804080981 */ /* 0x000f62000c1e1900 */
[----:B------:R-:W-:-:S03]  /*af70*/  ULDC.64 UR4, c[0x0][0x418] ;  /* 0x0001060000047ab9 */ /* 0x000fc60000000a00 */
        /* <DEDUP_REMOVED lines=14> */
[----:B------:R-:W2:Y:S04]  /*b060*/  LDG.E R6, desc[UR40][R2.64] ;  /* 0x0000002802067981 */ /* 0x000ea8000c1e1900 */
[----:B0-----:R-:W2:Y:S02]  /*b070*/  LDG.E R9, desc[UR40][R2.64+0x4] ;  /* 0x0000042802097981 */ /* 0x001ea4000c1e1900 */
[----:B--2---:R-:W-:-:S05]  /*b080*/  IMAD.IADD R2, R9, 0x1, -R6 ;  /* 0x0000000109027824 */ /* 0x004fca00078e0a06 */
[----:B------:R1:W-:Y:S02]  /*b090*/  STL [R1+0x30], R2 ;  /* 0x0000300201007387 */ /* 0x0003e40000100800 */
.L_x_12348:
        /* <DEDUP_REMOVED lines=15> */
.L_x_12349:
[----:B------:R-:W-:Y:S05]  /*b190*/  @!P0 BRA `(.L_x_12350) ;  /* 0x00000000000c8947 */ /* 0x000fea0003800000 */
[----:B------:R-:W2:Y:S04]  /*b1a0*/  LDG.E R7, desc[UR40][R4.64] ;  /* 0x0000002804077981 */ /* 0x000ea8000c1e1900 */
[----:B------:R-:W2:Y:S02]  /*b1b0*/  LDG.E R2, desc[UR40][R4.64+0x4] ;  /* 0x0000042804027981 */ /* 0x000ea4000c1e1900 */
[----:B--2---:R-:W-:-:S07]  /*b1c0*/  IMAD.IADD R7, R2, 0x1, -R7 ;  /* 0x0000000102077824 */ /* 0x004fce00078e0a07 */
.L_x_12350:
[----:B-----5:R-:W-:Y:S01]  /*b1d0*/  IMAD.IADD R7, R7, 0x1, -R0 ;  /* 0x0000000107077824 */ /* 0x020fe200078e0a00 */
[----:B0-----:R-:W-:Y:S01]  /*b1e0*/  LOP3.LUT R9, R6, 0xff, RZ, 0xc0, !PT ;  /* 0x000000ff06097812 */ /* 0x001fe200078ec0ff */
        /* <DEDUP_REMOVED lines=14> */
[----:B------:R-:W1:Y:S02]  /*b2d0*/  @!P0 LDC R6, c[0x0][0x9f0] ;  /* 0x00027c00ff068b82 */ /* 0x000e640000000800 */
[-C--:B-1----:R-:W-:Y:S02]  /*b2e0*/  IABS R0, R6.reuse ;  /* 0x0000000600007213 */ /* 0x082fe40000000000 */
[----:B------:R-:W-:Y:S02]  /*b2f0*/  IABS R5, R6 ;  /* 0x0000000600057213 */ /* 0x000fe40000000000 */
[----:B0-----:R-:W0:Y:S03]  /*b300*/  I2F.RP R2, R0 ;  /* 0x0000000000027306 */ /* 0x001e260000209400 */
        /* <DEDUP_REMOVED lines=24> */
.L_x_12352:
[----:B------:R-:W-:Y:S05]  /*b490*/  BSYNC B0 ;  /* 0x0000000000007941 */ /* 0x000fea0003800000 */
.L_x_12351:
[----:B------:R-:W-:Y:S01]  /*b4a0*/  IMAD.MOV.U32 R0, RZ, RZ, R7 ;  /* 0x000000ffff007224 */ /* 0x000fe200078e0007 */
[----:B------:R-:W-:Y:S03]  /*b4b0*/  BSSY B7, `(.L_x_12353) ;  /* 0x000035a000077945 */ /* 0x000fe60003800000 */
[----:B0-----:R-:W-:-:S05]  /*b4c0*/  IMAD R2, R9, R0, RZ ;  /* 0x0000000009027224 */ /* 0x001fca00078e02ff */
        /* <DEDUP_REMOVED lines=11> */
[----:B------:R-:W2:Y:S01]  /*b580*/  LDC.64 R2, c[0x0][0xc60] ;  /* 0x00031800ff027b82 */ /* 0x000ea20000000a00 */
[----:B------:R-:W0:Y:S02]  /*b590*/  FLO.U32 R0, UR4 ;  /* 0x0000000400007d00 */ /* 0x000e2400080e0000 */
[----:B0-----:R-:W-:-:S06]  /*b5a0*/  ISETP.EQ.U32.AND P0, PT, R0, R5, PT ;  /* 0x000000050000720c */ /* 0x001fcc0003f02070 */
[----:B------:R-:W2:Y:S07]  /*b5b0*/  POPC R5, UR4 ;  /* 0x0000000400057d09 */ /* 0x000eae0008000000 */
[----:B--2---:R-:W2:Y:S01]  /*b5c0*/  @P0 ATOMG.E.ADD.STRONG.GPU PT, R3, desc[UR40][R2.64], R5 ;  /* 0x00000005020309a8 */ /* 0x004ea200081ee1e8 */
[----:B------:R-:W0:Y:S02]  /*b5d0*/  S2R R4, SR_LTMASK ;  /* 0x0000000000047919 */ /* 0x000e240000003900 */
[----:B0-----:R-:W-:-:S04]  /*b5e0*/  LOP3.LUT R4, R4, UR4, RZ, 0xc0, !PT ;  /* 0x0000000404047c12 */ /* 0x001fc8000f8ec0ff */
[----:B-1----:R-:W0:Y:S01]  /*b5f0*/  POPC R7, R4 ;  /* 0x0000000400077309 */ /* 0x002e220000000000 */
[----:B--2---:R-:W0:Y:S02]  /*b600*/  SHFL.IDX PT, R0, R3, R0, 0x1f ;  /* 0x00001f0003007589 */ /* 0x004e2400000e0000 */
[----:B0-----:R-:W-:Y:S01]  /*b610*/  IADD3 R24, R0, UR36, R7 ;  /* 0x0000002400187c10 */ /* 0x001fe2000fffe007 */
[----:B------:R-:W-:Y:S06]  /*b620*/  BRA `(.L_x_12355) ;  /* 0x0000003400087947 */ /* 0x000fec0003800000 */
.L_x_12354:
        /* <DEDUP_REMOVED lines=20> */
.L_x_12357:
[----:B------:R-:W-:Y:S05]  /*b770*/  BSYNC B6 ;  /* 0x0000000000067941 */ /* 0x000fea0003800000 */
.L_x_12356:
        /* <DEDUP_REMOVED lines=8> */
[----:B------:R0:W2:Y:S01]  /*b800*/  LDC.64 R2, c[0x4][R0] ;  /* 0x0100000000027b82 */ /* 0x0000a20000000a00 */
[----:B------:R-:W-:Y:S02]  /*b810*/  IMAD.U32 R4, RZ, RZ, UR6 ;  /* 0x00000006ff047e24 */ /* 0x000fe4000f8e00ff */
[----:B------:R-:W-:Y:S02]  /*b820*/  IMAD.U32 R5, RZ, RZ, UR7 ;  /* 0x00000007ff057e24 */ /* 0x000fe4000f8e00ff */
[----:B------:R-:W-:Y:S02]  /*b830*/  IMAD.U32 R6, RZ, RZ, UR8 ;  /* 0x00000008ff067e24 */ /* 0x000fe4000f8e00ff */
[----:B-1----:R-:W-:-:S02]  /*b840*/  IMAD.U32 R7, RZ, RZ, UR9 ;  /* 0x00000009ff077e24 */ /* 0x002fc4000f8e00ff */
[----:B------:R-:W-:Y:S02]  /*b850*/  IMAD.U32 R10, RZ, RZ, UR4 ;  /* 0x00000004ff0a7e24 */ /* 0x000fe4000f8e00ff */
[----:B------:R-:W-:Y:S02]  /*b860*/  IMAD.U32 R11, RZ, RZ, UR5 ;  /* 0x00000005ff0b7e24 */ /* 0x000fe4000f8e00ff */
[----:B------:R-:W-:Y:S02]  /*b870*/  IMAD.MOV.U32 R8, RZ, RZ, 0x70 ;  /* 0x00000070ff087424 */ /* 0x000fe400078e00ff */
[----:B------:R-:W-:Y:S02]  /*b880*/  IMAD.MOV.U32 R12, RZ, RZ, 0x1 ;  /* 0x00000001ff0c7424 */ /* 0x000fe400078e00ff */
[----:B0-----:R-:W-:-:S07]  /*b890*/  IMAD.MOV.U32 R13, RZ, RZ, RZ ;  /* 0x000000ffff0d7224 */ /* 0x001fce00078e00ff */
[----:B------:R-:W-:-:S07]  /*b8a0*/  LEPC R20, `(.L_x_12360) ;  /* 0x000000001014794e */ /* 0x000fce0000000000 */
[----:B--2---:R-:W-:Y:S05]  /*b8b0*/  CALL.ABS.NOINC R2 ;  /* 0x0000000002007343 */ /* 0x004fea0003c00000 */
.L_x_12360:
        /* <DEDUP_REMOVED lines=16> */
.L_x_12359:
[----:B------:R-:W-:Y:S05]  /*b9c0*/  BSYNC B6 ;  /* 0x0000000000067941 */ /* 0x000fea0003800000 */
.L_x_12358:
[----:B------:R-:W-:Y:S01]  /*b9d0*/  ULDC.64 UR4, c[0x0][0x9f8] ;  /* 0x00027e0000047ab9 */ /* 0x000fe20000000a00 */
[----:B------:R-:W2:Y:S01]  /*b9e0*/  LDL R20, [R1+0x1c] ;  /* 0x00001c0001147983 */ /* 0x000ea20000100800 */
[----:B------:R-:W-:-:S04]  /*b9f0*/  ISETP.NE.U32.AND P0, PT, RZ, UR4, PT ;  /* 0x00000004ff007c0c */ /* 0x000fc8000bf05070 */
[----:B------:R-:W-:-:S13]  /*ba00*/  ISETP.NE.AND.EX P0, PT, RZ, UR5, PT, P0 ;  /* 0x00000005ff007c0c */ /* 0x000fda000bf05300 */
[----:B------:R-:W-:-:S04]  /*ba10*/  @P0 IADD3 R2, P1, R19, UR4, RZ ;  /* 0x0000000413020c10 */ /* 0x000fc8000ff3e0ff */
[----:B------:R-:W-:Y:S01]  /*ba20*/  @P0 IADD3.X R3, R22, UR5, RZ, P1, !PT ;  /* 0x0000000516030c10 */ /* 0x000fe20008ffe4ff */
[----:B------:R-:W-:-:S04]  /*ba30*/  ULDC.64 UR4, c[0x0][0xa08] ;  /* 0x0002820000047ab9 */ /* 0x000fc80000000a00 */
[----:B------:R0:W1:Y:S02]  /*ba40*/  @P0 LDG.E R23, desc[UR40][R2.64] ;  /* 0x0000002802170981 */ /* 0x000064000c1e1900 */
[----:B0-----:R-:W0:Y:S02]  /*ba50*/  LDC.64 R2, c[0x0][0x418] ;  /* 0x00010600ff027b82 */ /* 0x001e240000000a00 */
[----:B0-----:R-:W-:Y:S01]  /*ba60*/  LOP3.LUT P0, RZ, R2, UR4, RZ, 0xfc, !PT ;  /* 0x0000000402ff7c12 */ /* 0x001fe2000f80fcff */
[----:B------:R-:W-:-:S03]  /*ba70*/  UMOV UR4, 0xffffffff ;  /* 0xffffffff00047882 */ /* 0x000fc60000000000 */
[----:B------:R-:W-:Y:S01]  /*ba80*/  LOP3.LUT P0, RZ, R3, UR5, RZ, 0xfc, P0 ;  /* 0x0000000503ff7c12 */ /* 0x000fe2000800fcff */
[----:B--2---:R-:W-:Y:S01]  /*ba90*/  VIADD R22, R20, 0xffffffff ;  /* 0xffffffff14167836 */ /* 0x004fe20000000000 */
[----:B-1----:R-:W-:Y:S02]  /*baa0*/  SHF.R.S32.HI R7, RZ, 0x1f, R23 ;  /* 0x0000001fff077819 */ /* 0x002fe40000011417 */
[----:B------:R-:W-:-:S03]  /*bab0*/  SEL R19, R23, RZ, !P0 ;  /* 0x000000ff17137207 */ /* 0x000fc60004000000 */
[----:B------:R0:W-:Y:S01]  /*bac0*/  STL [R1], R7 ;  /* 0x0000000701007387 */ /* 0x0001e20000100800 */
[----:B------:R-:W-:Y:S05]  /*bad0*/  BRA.DIV UR4, `(.L_x_12361) ;  /* 0x0000004204487947 */ /* 0x000fea000b800000 */
[----:B------:R-:W1:Y:S02]  /*bae0*/  S2R R0, SR_TID.X ;  /* 0x0000000000007919 */ /* 0x000e640000002100 */
[----:B-1----:R-:W-:-:S04]  /*baf0*/  SHF.R.U32.HI R0, RZ, 0x5, R0 ;  /* 0x00000005ff007819 */ /* 0x002fc80000011600 */
[----:B------:R-:W-:-:S05]  /*bb00*/  LOP3.LUT R0, R0, 0x3, RZ, 0xc0, !PT ;  /* 0x0000000300007812 */ /* 0x000fca00078ec0ff */
[----:B------:R1:W2:Y:S02]  /*bb10*/  SHFL.IDX PT, R14, R0, RZ, 0x1f ;  /* 0x00001fff000e7589 */ /* 0x0002a400000e0000 */
.L_x_12453:
        /* <DEDUP_REMOVED lines=8> */
.L_x_12456:
[----:B------:R-:W-:Y:S05]  /*bba0*/  @!P6 BRA `(.L_x_12362) ;  /* 0x0000000000e0e947 */ /* 0x000fea0003800000 */
[----:B------:R-:W-:-:S04]  /*bbb0*/  ISETP.NE.U32.AND P0, PT, R2, RZ, PT ;  /* 0x000000ff0200720c */ /* 0x000fc80003f05070 */
[----:B------:R-:W-:-:S13]  /*bbc0*/  ISETP.NE.AND.EX P0, PT, R3, RZ, PT, P0 ;  /* 0x000000ff0300720c */ /* 0x000fda0003f05300 */
[----:B------:R-:W-:Y:S05]  /*bbd0*/  @!P0 BRA `(.L_x_12364) ;  /* 0x0000000000488947 */ /* 0x000fea0003800000 */
[----:B------:R-:W2:Y:S01]  /*bbe0*/  LDC R6, c[0x0][0x43c] ;  /* 0x00010f00ff067b82 */ /* 0x000ea20000000800 */
[----:B-1----:R-:W-:Y:S01]  /*bbf0*/  IMAD.MOV.U32 R0, RZ, RZ, R22 ;  /* 0x000000ffff007224 */ /* 0x002fe200078e0016 */
[----:B------:R-:W-:Y:S01]  /*bc00*/  ULDC.64 UR4, c[0x0][0x428] ;  /* 0x00010a0000047ab9 */ /* 0x000fe20000000a00 */
[----:B--2---:R-:W-:-:S13]  /*bc10*/  ISETP.NE.AND P0, PT, R6, 0x1, PT ;  /* 0x000000010600780c */ /* 0x004fda0003f05270 */
[----:B------:R-:W1:Y:S02]  /*bc20*/  @P0 LDC.64 R4, c[0x0][0x440] ;  /* 0x00011000ff040b82 */ /* 0x000e640000000a00 */
[----:B-1----:R-:W-:-:S05]  /*bc30*/  @P0 IMAD.HI.U32 R4, R22, R4, RZ ;  /* 0x0000000416040227 */ /* 0x002fca00078e00ff */
        /* <DEDUP_REMOVED lines=12> */
.L_x_12364:
[----:B-1----:R-:W-:Y:S01]  /*bd00*/  IMAD R0, R18, 0x8, R17 ;  /* 0x0000000812007824 */ /* 0x002fe200078e0211 */
[----:B--2---:R-:W-:-:S04]  /*bd10*/  SHF.L.U32 R2, R28, 0x1f, RZ ;  /* 0x0000001f1c027819 */ /* 0x004fc800000006ff */
[----:B------:R-:W1:Y:S02]  /*bd20*/  SYNCS.PHASECHK.TRANS64.TRYWAIT P0, [R0+URZ+0x30840], R2 ;  /* 0x03084002000075a7 */ /* 0x000e64000800017f */
[----:B-1----:R-:W-:Y:S05]  /*bd30*/  @!P0 BRA `(.L_x_12365) ;  /* 0x0000004000048947 */ /* 0x002fea0003800000 */
.L_x_12457:
[----:B------:R-:W2:Y:S02]  /*bd40*/  S2R R3, SR_TID.X ;  /* 0x0000000000037919 */ /* 0x000ea40000002100 */
        /* <DEDUP_REMOVED lines=10> */
.L_x_12366:
[----:B------:R-:W-:Y:S01]  /*bdf0*/  R2UR UR9, R0 ;  /* 0x00000000000972ca */ /* 0x000fe200000e0000 */
[----:B-1----:R-:W-:Y:S01]  /*be00*/  IMAD R0, R18, 0x6000, R17 ;  /* 0x0000600012007824 */ /* 0x002fe200078e0211 */
[----:B------:R-:W-:Y:S01]  /*be10*/  R2UR UR11, R22 ;  /* 0x00000000160b72ca */ /* 0x000fe200000e0000 */
[----:B------:R-:W-:Y:S01]  /*be20*/  UIADD3 UR6, UP0, UR38, 0x370, URZ ;  /* 0x0000037026067890 */ /* 0x000fe2000ff1e03f */
[----:B------:R-:W-:Y:S01]  /*be30*/  R2UR UR4, R26 ;  /* 0x000000001a0472ca */ /* 0x000fe200000e0000 */
[----:B------:R-:W-:Y:S01]  /*be40*/  UMOV UR5, 0x14f00000 ;  /* 0x14f0000000057882 */ /* 0x000fe20000000000 */
[----:B------:R-:W-:Y:S01]  /*be50*/  R2UR UR8, R0 ;  /* 0x00000000000872ca */ /* 0x000fe200000e0000 */
[----:B------:R-:W-:Y:S01]  /*be60*/  UIADD3.X UR7, URZ, UR39, URZ, UP0, !UPT ;  /* 0x000000273f077290 */ /* 0x000fe200087fe43f */
[----:B------:R-:W-:Y:S01]  /*be70*/  R2UR UR12, R16 ;  /* 0x00000000100c72ca */ /* 0x000fe200000e0000 */
[----:B------:R-:W-:Y:S01]  /*be80*/  UMOV UR10, URZ ;  /* 0x0000003f000a7c82 */ /* 0x000fe20008000000 */
[----:B-----5:R-:W-:-:S02]  /*be90*/  R2UR UR13, R19 ;  /* 0x00000000130d72ca */ /* 0x020fc400000e0000 */
[----:B------:R-:W-:Y:S01]  /*bea0*/  PLOP3.LUT P0, PT, PT, PT, PT, 0x80, 0x0 ;  /* 0x000000000000781c */ /* 0x000fe20003f0f070 */
[----:B------:R-:W-:Y:S01]  /*beb0*/  UIADD3 UR9, UR9, 0x30830, URZ ;  /* 0x0003083009097890 */ /* 0x000fe2000fffe03f */
[----:B------:R-:W-:-:S03]  /*bec0*/  LOP3.LUT R29, R29, 0xfffffffe, RZ, 0xc0, !PT ;  /* 0xfffffffe1d1d7812 */ /* 0x000fc600078ec0ff */
[----:B------:R-:W-:Y:S02]  /*bed0*/  UIMAD UR11, UR11, 0xc0, UR4 ;  /* 0x000000c00b0b78a4 */ /* 0x000fe4000f8e0204 */
[----:B------:R-:W-:Y:S01]  /*bee0*/  UIADD3 UR8, UR8, 0x12400, URZ ;  /* 0x0001240008087890 */ /* 0x000fe2000fffe03f */
[----:B------:R-:W-:-:S05]  /*bef0*/  UMOV UR4, 0x0 ;  /* 0x0000000000047882 */ /* 0x000fca0000000000 */
[----:B------:R-:W-:-:S03]  /*bf00*/  @P0 LOP3.LUT R29, R29, 0x1, RZ, 0xfc, !PT ;  /* 0x000000011d1d0812 */ /* 0x000fc600078efcff */
[----:B------:R2:W-:Y:S02]  /*bf10*/  UTMALDG.4D [UR8], [UR6], desc[UR4] ;  /* 0x00000408060075b4 */ /* 0x0005e40008019000 */
[----:B--2---:R-:W-:Y:S02]  /*bf20*/  NOP ;  /* 0x0000000000007918 */ /* 0x004fe40000000000 */
.L_x_12362:
[----:B------:R-:W2:Y:S04]  /*bf30*/  LDL.LU R4, [R1+0x10] ;  /* 0x0000100001047983 */ /* 0x000ea80000300800 */
[----:B------:R-:W3:Y:S04]  /*bf40*/  LDL.LU R6, [R1+0xc] ;  /* 0x00000c0001067983 */ /* 0x000ee80000300800 */
[----:B------:R-:W4:Y:S01]  /*bf50*/  LDL.LU R3, [R1+0x20] ;  /* 0x0000200001037983 */ /* 0x000f220000300800 */
[----:B------:R-:W-:Y:S05]  /*bf60*/  WARPSYNC.ALL ;  /* 0x0000000000007948 */ /* 0x000fea0003800000 */
[----:B------:R-:W-:Y:S01]  /*bf70*/  ULDC.64 UR6, c[0x0][0xa00] ;  /* 0x0002800000067ab9 */ /* 0x000fe20000000a00 */
[----:B------:R-:W-:Y:S01]  /*bf80*/  ULDC.64 UR4, c[0x0][0x298] ;  /* 0x0000a60000047ab9 */ /* 0x000fe20000000a00 */
[----:B-1----:R-:W-:Y:S01]  /*bf90*/  VIADD R0, R17, 0xc400 ;  /* 0x0000c40011007836 */ /* 0x002fe20000000000 */
[----:B------:R-:W-:Y:S01]  /*bfa0*/  BAR.SYNC.DEFER_BLOCKING 0x8, 0x200 ;  /* 0x0208000000007b1d */ /* 0x000fe20000010000 */
[----:B------:R-:W-:-:S03]  /*bfb0*/  ISETP.NE.U32.AND P0, PT, RZ, UR6, PT ;  /* 0x00000006ff007c0c */ /* 0x000fc6000bf05070 */
[----:B------:R-:W-:Y:S02]  /*bfc0*/  LOP3.LUT P1, RZ, R0, 0x3ff, RZ, 0xc0, !PT ;  /* 0x000003ff00ff7812 */ /* 0x000fe4000782c0ff */
[----:B------:R-:W-:Y:S01]  /*bfd0*/  ISETP.NE.AND.EX P0, PT, RZ, UR7, PT, P0 ;  /* 0x00000007ff007c0c */ /* 0x000fe2000bf05300 */
[----:B------:R-:W-:Y:S01]  /*bfe0*/  BSSY B6, `(.L_x_12367) ;  /* 0x000001d000067945 */ /* 0x000fe20003800000 */
[----:B--2---:R-:W-:Y:S02]  /*bff0*/  SHF.R.S32.HI R2, RZ, 0x1f, R4 ;  /* 0x0000001fff027819 */ /* 0x004fe40000011404 */
[----:B---3--:R-:W-:-:S03]  /*c000*/  SEL R6, R6, RZ, !P0 ;  /* 0x000000ff06067207 */ /* 0x008fc60004000000 */
[----:B------:R-:W-:-:S04]  /*c010*/  IMAD R2, R2, UR4, RZ ;  /* 0x0000000402027c24 */ /* 0x000fc8000f8e02ff */
[C---:B------:R-:W-:Y:S01]  /*c020*/  IMAD R0, R4.reuse, UR5, R2 ;  /* 0x0000000504007c24 */ /* 0x040fe2000f8e0202 */
[----:B----4-:R-:W-:Y:S01]  /*c030*/  SEL R2, R3, RZ, !P0 ;  /* 0x000000ff03027207 */ /* 0x010fe20004000000 */
[----:B------:R-:W-:-:S04]  /*c040*/  IMAD.WIDE.U32 R4, R4, UR4, RZ ;  /* 0x0000000404047c25 */ /* 0x000fc8000f8e00ff */
[----:B------:R-:W-:Y:S01]  /*c050*/  IMAD.IADD R0, R5, 0x1, R0 ;  /* 0x0000000105007824 */ /* 0x000fe200078e0200 */
[----:B------:R1:W-:Y:S04]  /*c060*/  STL.64 [R1+0x28], R4 ;  /* 0x0000280401007387 */ /* 0x0003e80000100a00 */
[----:B------:R1:W-:Y:S04]  /*c070*/  STL [R1+0xc], R6 ;  /* 0x00000c0601007387 */ /* 0x0003e80000100800 */
[----:B------:R1:W-:Y:S04]  /*c080*/  STL [R1+0x20], R2 ;  /* 0x0000200201007387 */ /* 0x0003e80000100800 */
[----:B------:R1:W-:Y:S01]  /*c090*/  STL [R1+0x10], R0 ;  /* 0x0000100001007387 */ /* 0x0003e20000100800 */
[----:B------:R-:W-:Y:S05]  /*c0a0*/  @!P1 BRA `(.L_x_12368) ;  /* 0x0000000000409947 */ /* 0x000fea0003800000 */
[----:B-1----:R-:W-:Y:S01]  /*c0b0*/  MOV R2, 0x0 ;  /* 0x0000000000027802 */ /* 0x002fe20000000f00 */
        /* <DEDUP_REMOVED lines=15> */
.L_x_12368:
[----:B------:R-:W-:Y:S05]  /*c1b0*/  BSYNC B6 ;  /* 0x0000000000067941 */ /* 0x000fea0003800000 */
.L_x_12367:
[----:B------:R-:W2:Y:S01]  /*c1c0*/  LDL.LU R20, [R1+0x10] ;  /* 0x0000100001147983 */ /* 0x000ea20000300800 */
[----:B------:R-:W3:Y:S01]  /*c1d0*/  LDC R9, c[0x0][0x448] ;  /* 0x00011200ff097b82 */ /* 0x000ee20000000800 */
[----:B------:R-:W-:Y:S01]  /*c1e0*/  ULDC.64 UR4, c[0x0][0x2d8] ;  /* 0x0000b60000047ab9 */ /* 0x000fe20000000a00 */
[----:B------:R-:W-:Y:S01]  /*c1f0*/  ULDC.64 UR6, c[0x0][0x2e0] ;  /* 0x0000b80000067ab9 */ /* 0x000fe20000000a00 */
[----:B-1----:R-:W2:Y:S01]  /*c200*/  LDL.LU.64 R2, [R1+0x28] ;  /* 0x0000280001027983 */ /* 0x002ea20000300a00 */
[----:B------:R-:W-:-:S03]  /*c210*/  ULDC.64 UR8, c[0x0][0x280] ;  /* 0x0000a00000087ab9 */ /* 0x000fc60000000a00 */
[----:B------:R-:W4:Y:S04]  /*c220*/  LDL.LU R21, [R1+0x20] ;  /* 0x0000200001157983 */ /* 0x000f280000300800 */
[----:B------:R-:W4:Y:S04]  /*c230*/  LDL.LU R4, [R1+0xc] ;  /* 0x00000c0001047983 */ /* 0x000f280000300800 */
[----:B------:R1:W5:Y:S01]  /*c240*/  LDL R10, [R1+0x8] ;  /* 0x00000800010a7983 */ /* 0x0003620000100800 */
[----:B---3--:R-:W-:-:S13]  /*c250*/  ISETP.NE.AND P0, PT, R9, 0x1, PT ;  /* 0x000000010900780c */ /* 0x008fda0003f05270 */
[----:B------:R-:W3:Y:S08]  /*c260*/  @P0 LDC R5, c[0x0][0x450] ;  /* 0x00011400ff050b82 */ /* 0x000ef00000000800 */
[----:B------:R-:W1:Y:S01]  /*c270*/  @P0 LDC R8, c[0x0][0x450] ;  /* 0x00011400ff080b82 */ /* 0x000e620000000800 */
[----:B------:R-:W1:Y:S01]  /*c280*/  S2R R11, SR_TID.X ;  /* 0x00000000000b7919 */ /* 0x000e620000002100 */
[----:B--2---:R-:W-:-:S02]  /*c290*/  IMAD.MOV.U32 R3, RZ, RZ, R20 ;  /* 0x000000ffff037224 */ /* 0x004fc400078e0014 */
        /* <DEDUP_REMOVED lines=13> */
[----:B------:R-:W-:-:S05]  /*c370*/  LOP3.LUT R20, R21, 0x70, R20, 0xf8, !PT ;  /* 0x0000007015147812 */ /* 0x000fca00078ef814 */
[----:B------:R-:W-:-:S04]  /*c380*/  IMAD R6, R25, 0xc0, R20 ;  /* 0x000000c019067824 */ /* 0x000fc800078e0214 */
[----:B----4-:R-:W-:-:S04]  /*c390*/  @P0 IMAD.HI.U32 R0, R6, R4, RZ ;  /* 0x0000000406000227 */ /* 0x010fc800078e00ff */
[----:B------:R-:W-:Y:S01]  /*c3a0*/  IMAD.MOV.U32 R4, RZ, RZ, R6 ;  /* 0x000000ffff047224 */ /* 0x000fe200078e0006 */
[----:B---3--:R-:W-:-:S04]  /*c3b0*/  @P0 SHF.R.U32.HI R4, RZ, R5, R0 ;  /* 0x00000005ff040219 */ /* 0x008fc80000011600 */
[----:B------:R-:W-:-:S05]  /*c3c0*/  SHF.R.S32.HI R0, RZ, 0x1f, R4 ;  /* 0x0000001fff007819 */ /* 0x000fca0000011404 */
[----:B------:R-:W-:-:S04]  /*c3d0*/  IMAD R0, R0, UR4, RZ ;  /* 0x0000000400007c24 */ /* 0x000fc8000f8e02ff */
[C---:B0-----:R-:W-:Y:S02]  /*c3e0*/  IMAD R7, R4.reuse, UR5, R0 ;  /* 0x0000000504077c24 */ /* 0x041fe4000f8e0200 */
[----:B------:R-:W-:Y:S02]  /*c3f0*/  IMAD.MOV R0, RZ, RZ, -R4 ;  /* 0x000000ffff007224 */ /* 0x000fe400078e0a04 */
[----:B------:R-:W-:-:S04]  /*c400*/  IMAD.WIDE.U32 R4, R4, UR4, R2 ;  /* 0x0000000404047c25 */ /* 0x000fc8000f8e0002 */
[----:B------:R-:W-:Y:S02]  /*c410*/  IMAD R0, R9, R0, R6 ;  /* 0x0000000009007224 */ /* 0x000fe400078e0206 */
[----:B------:R-:W-:-:S03]  /*c420*/  IMAD.IADD R5, R5, 0x1, R7 ;  /* 0x0000000105057824 */ /* 0x000fc600078e0207 */
[----:B------:R-:W-:-:S05]  /*c430*/  SHF.R.S32.HI R7, RZ, 0x1f, R0 ;  /* 0x0000001fff077819 */ /* 0x000fca0000011400 */
[----:B------:R-:W-:Y:S02]  /*c440*/  IMAD R7, R7, UR6, RZ ;  /* 0x0000000607077c24 */ /* 0x000fe4000f8e02ff */
[----:B------:R-:W-:-:S04]  /*c450*/  IMAD.WIDE.U32 R4, R0, UR6, R4 ;  /* 0x0000000600047c25 */ /* 0x000fc8000f8e0004 */
[----:B------:R-:W-:-:S04]  /*c460*/  IMAD R7, R0, UR7, R7 ;  /* 0x0000000700077c24 */ /* 0x000fc8000f8e0207 */
[----:B------:R-:W-:Y:S02]  /*c470*/  IMAD.IADD R5, R5, 0x1, R7 ;  /* 0x0000000105057824 */ /* 0x000fe400078e0207 */
[----:B------:R-:W0:Y:S01]  /*c480*/  @P0 LDC R7, c[0x0][0x44c] ;  /* 0x00011300ff070b82 */ /* 0x000e220000000800 */
[----:B------:R-:W-:-:S04]  /*c490*/  LEA R0, P1, R4, UR8, 0x1 ;  /* 0x0000000804007c11 */ /* 0x000fc8000f8208ff */
[----:B------:R-:W-:Y:S01]  /*c4a0*/  LEA.HI.X R4, R4, UR9, R5, 0x1, P1 ;  /* 0x0000000904047c11 */ /* 0x000fe200088f0c05 */
[----:B------:R-:W-:-:S04]  /*c4b0*/  VIADD R5, R6, 0x80 ;  /* 0x0000008006057836 */ /* 0x000fc80000000000 */
[----:B------:R-:W-:Y:S02]  /*c4c0*/  IMAD.MOV.U32 R6, RZ, RZ, R5 ;  /* 0x000000ffff067224 */ /* 0x000fe400078e0005 */
[----:B0-----:R-:W-:-:S05]  /*c4d0*/  @P0 IMAD.HI.U32 R7, R5, R7, RZ ;  /* 0x0000000705070227 */ /* 0x001fca00078e00ff */
[----:B-1----:R-:W-:-:S05]  /*c4e0*/  @P0 SHF.R.U32.HI R6, RZ, R8, R7 ;  /* 0x00000008ff060219 */ /* 0x002fca0000011607 */
[----:B------:R-:W-:-:S04]  /*c4f0*/  IMAD.MOV R7, RZ, RZ, -R6 ;  /* 0x000000ffff077224 */ /* 0x000fc800078e0a06 */
[----:B------:R-:W-:Y:S01]  /*c500*/  IMAD R5, R9, R7, R5 ;  /* 0x0000000709057224 */ /* 0x000fe200078e0205 */
[----:B------:R-:W-:Y:S01]  /*c510*/  SHF.R.S32.HI R7, RZ, 0x1f, R6 ;  /* 0x0000001fff077819 */ /* 0x000fe20000011406 */
[----:B------:R-:W-:-:S04]  /*c520*/  IMAD.WIDE.U32 R2, R6, UR4, R2 ;  /* 0x0000000406027c25 */ /* 0x000fc8000f8e0002 */
[----:B------:R-:W-:Y:S01]  /*c530*/  IMAD R7, R7, UR4, RZ ;  /* 0x0000000407077c24 */ /* 0x000fe2000f8e02ff */
[----:B------:R-:W-:-:S03]  /*c540*/  ULDC UR4, c[0x0][0x2b8] ;  /* 0x0000ae0000047ab9 */ /* 0x000fc60000000800 */
[----:B------:R-:W-:Y:S01]  /*c550*/  IMAD R7, R6, UR5, R7 ;  /* 0x0000000506077c24 */ /* 0x000fe2000f8e0207 */
[----:B------:R-:W-:Y:S01]  /*c560*/  SHF.R.S32.HI R6, RZ, 0x1f, R5 ;  /* 0x0000001fff067819 */ /* 0x000fe20000011405 */
[----:B------:R-:W-:Y:S02]  /*c570*/  IMAD.SHL.U32 R20, R11, 0x8, RZ ;  /* 0x000000080b147824 */ /* 0x000fe400078e00ff */
[----:B------:R-:W-:Y:S02]  /*c580*/  IMAD.IADD R3, R3, 0x1, R7 ;  /* 0x0000000103037824 */ /* 0x000fe400078e0207 */
[----:B------:R-:W-:Y:S02]  /*c590*/  IMAD R6, R6, UR6, RZ ;  /* 0x0000000606067c24 */ /* 0x000fe4000f8e02ff */
[----:B------:R-:W-:Y:S01]  /*c5a0*/  IMAD.WIDE.U32 R2, R5, UR6, R2 ;  /* 0x0000000605027c25 */ /* 0x000fe2000f8e0002 */
[----:B------:R-:W-:-:S03]  /*c5b0*/  LOP3.LUT R20, R20, 0x38, RZ, 0xc0, !PT ;  /* 0x0000003814147812 */ /* 0x000fc600078ec0ff */
[----:B------:R-:W-:Y:S01]  /*c5c0*/  IMAD R6, R5, UR7, R6 ;  /* 0x0000000705067c24 */ /* 0x000fe2000f8e0206 */
[----:B------:R-:W-:-:S03]  /*c5d0*/  LEA R5, P1, R2, UR8, 0x1 ;  /* 0x0000000802057c11 */ /* 0x000fc6000f8208ff */
[----:B------:R-:W-:Y:S01]  /*c5e0*/  IMAD.IADD R6, R3, 0x1, R6 ;  /* 0x0000000103067824 */ /* 0x000fe200078e0206 */
[----:B------:R-:W-:Y:S01]  /*c5f0*/  ISETP.GE.AND P0, PT, R20, UR4, PT ;  /* 0x0000000414007c0c */ /* 0x000fe2000bf06270 */
[----:B------:R-:W-:Y:S01]  /*c600*/  UMOV UR4, 0xffffffff ;  /* 0xffffffff00047882 */ /* 0x000fe20000000000 */
[----:B------:R-:W-:Y:S02]  /*c610*/  LOP3.LUT R21, R11, 0x7f, RZ, 0xc0, !PT ;  /* 0x0000007f0b157812 */ /* 0x000fe400078ec0ff */
[----:B------:R-:W-:Y:S02]  /*c620*/  LEA.HI.X R2, R2, UR9, R6, 0x1, P1 ;  /* 0x0000000902027c11 */ /* 0x000fe400088f0c06 */
[----:B------:R-:W-:Y:S01]  /*c630*/  SHF.R.U32.HI R21, RZ, 0x3, R21 ;  /* 0x00000003ff157819 */ /* 0x000fe20000011615 */
[----:B------:R-:W-:Y:S06]  /*c640*/  BRA.DIV UR4, `(.L_x_12369) ;  /* 0x0000003604d47947 */ /* 0x000fec000b800000 */
[----:B------:R-:W2:Y:S01]  /*c650*/  LDL.LU R6, [R1+0x30] ;  /* 0x0000300001067983 */ /* 0x000ea20000300800 */
[----:B------:R-:W-:-:S03]  /*c660*/  IMAD R25, R25, 0xc0, R21 ;  /* 0x000000c019197824 */ /* 0x000fc600078e0215 */
[----:B------:R-:W0:Y:S04]  /*c670*/  SHFL.IDX PT, R7, R0, RZ, 0x181f ;  /* 0x00181fff00077589 */ /* 0x000e2800000e0000 */
[----:B------:R-:W-:Y:S01]  /*c680*/  SHFL.IDX PT, R8, R5, RZ, 0x181f ;  /* 0x00181fff05087589 */ /* 0x000fe200000e0000 */
        /* <DEDUP_REMOVED lines=8> */
[----:B-----5:R0:W-:Y:S02]  /*c710*/  @!P1 LDGSTS.E.BYPASS.LTC128B.128 [R10+0xc400], desc[UR40][R6.64], !P0 ;  /* 0x0c400000060a9fae */ /* 0x0201e4000c101d68 */
[----:B0-----:R-:W-:Y:S02]  /*c720*/  VIADD R6, R25, 0x10 ;  /* 0x0000001019067836 */ /* 0x001fe40000000000 */
        /* <DEDUP_REMOVED lines=8> */
[----:B------:R0:W-:Y:S02]  /*c7b0*/  @!P1 LDGSTS.E.BYPASS.LTC128B.128 [R10+0xcc00], desc[UR40][R6.64], !P0 ;  /* 0x0cc00000060a9fae */ /* 0x0001e4000c101d68 */
        /* <DEDUP_REMOVED lines=50> */
[----:B------:R0:W-:Y:S04]  /*cae0*/  @!P1 LDGSTS.E.BYPASS.LTC128B.128 [R10+0xf400], desc[UR40][R6.64], !P0 ;  /* 0x0f400000060a9fae */ /* 0x0001e8000c101d68 */
[----:B0-----:R0:W1:Y:S02]  /*caf0*/  SHFL.IDX PT, R6, R0, 0x7, 0x181f ;  /* 0x00f81f0000067f89 */ /* 0x00106400000e0000 */
[----:B0-----:R-:W-:-:S05]  /*cb00*/  VIADD R0, R25, 0x80 ;  /* 0x0000008019007836 */ /* 0x001fca0000000000 */
[----:B------:R-:W-:Y:S01]  /*cb10*/  ISETP.GE.AND P2, PT, R0, R3, PT ;  /* 0x000000030000720c */ /* 0x000fe20003f46270 */
[----:B------:R-:W-:-:S05]  /*cb20*/  VIADD R0, R25, 0x70 ;  /* 0x0000007019007836 */ /* 0x000fca0000000000 */
[----:B------:R-:W-:Y:S02]  /*cb30*/  ISETP.GE.AND P1, PT, R0, R3, PT ;  /* 0x000000030000720c */ /* 0x000fe40003f26270 */
[----:B------:R-:W0:Y:S11]  /*cb40*/  SHFL.IDX PT, R0, R2, RZ, 0x181f ;  /* 0x00181fff02007589 */ /* 0x000e3600000e0000 */
[----:B-1----:R-:W-:-:S05]  /*cb50*/  @!P1 LEA R6, P3, R20, R6, 0x1 ;  /* 0x0000000614069211 */ /* 0x002fca00078608ff */
[----:B------:R-:W-:-:S04]  /*cb60*/  @!P1 IMAD.X R4, RZ, RZ, R4, P3 ;  /* 0x000000ffff049224 */ /* 0x000fc800018e0604 */
[----:B------:R-:W-:-:S05]  /*cb70*/  @!P1 IMAD.MOV.U32 R7, RZ, RZ, R4 ;  /* 0x000000ffff079224 */ /* 0x000fca00078e0004 */
[----:B------:R1:W-:Y:S02]  /*cb80*/  @!P1 LDGSTS.E.BYPASS.LTC128B.128 [R10+0xfc00], desc[UR40][R6.64], !P0 ;  /* 0x0fc00000060a9fae */ /* 0x0003e4000c101d68 */
[----:B-1----:R-:W-:-:S05]  /*cb90*/  @!P2 LEA R6, P1, R20, R8, 0x1 ;  /* 0x000000081406a211 */ /* 0x002fca00078208ff */
[----:B0-----:R-:W-:-:S04]  /*cba0*/  @!P2 IMAD.X R0, RZ, RZ, R0, P1 ;  /* 0x000000ffff00a224 */ /* 0x001fc800008e0600 */
[----:B------:R-:W-:Y:S02]  /*cbb0*/  @!P2 IMAD.MOV.U32 R7, RZ, RZ, R0 ;  /* 0x000000ffff07a224 */ /* 0x000fe400078e0000 */
[----:B------:R-:W-:-:S03]  /*cbc0*/  VIADD R0, R25, 0x90 ;  /* 0x0000009019007836 */ /* 0x000fc60000000000 */
[----:B------:R0:W-:Y:S02]  /*cbd0*/  @!P2 LDGSTS.E.BYPASS.LTC128B.128 [R10+0x10400], desc[UR40][R6.64], !P0 ;  /* 0x10400000060aafae */ /* 0x0001e4000c101d68 */
[----:B------:R-:W-:Y:S02]  /*cbe0*/  ISETP.GE.AND P1, PT, R0, R3, PT ;  /* 0x000000030000720c */ /* 0x000fe40003f26270 */
[----:B------:R-:W-:Y:S04]  /*cbf0*/  SHFL.IDX PT, R0, R2, 0x1, 0x181f ;  /* 0x00381f0002007f89 */ /* 0x000fe800000e0000 */
[----:B0-----:R-:W0:Y:S07]  /*cc00*/  SHFL.IDX PT, R6, R5, 0x1, 0x181f ;  /* 0x00381f0005067f89 */ /* 0x001e2e00000e0000 */
[----:B0-----:R-:W-:-:S05]  /*cc10*/  @!P1 LEA R6, P2, R20, R6, 0x1 ;  /* 0x0000000614069211 */ /* 0x001fca00078408ff */
[----:B------:R-:W-:-:S04]  /*cc20*/  @!P1 IMAD.X R0, RZ, RZ, R0, P2 ;  /* 0x000000ffff009224 */ /* 0x000fc800010e0600 */
        /* <DEDUP_REMOVED lines=9> */
[----:B------:R0:W1:Y:S04]  /*ccc0*/  SHFL.IDX PT, R0, R2, 0x3, 0x181f ;  /* 0x00781f0002007f89 */ /* 0x00006800000e0000 */
[----:B------:R0:W-:Y:S04]  /*ccd0*/  @!P1 LDGSTS.E.BYPASS.LTC128B.128 [R10+0x11400], desc[UR40][R6.64], !P0 ;  /* 0x11400000060a9fae */ /* 0x0001e8000c101d68 */
[----:B------:R0:W2:Y:S02]  /*cce0*/  SHFL.IDX PT, R2, R5, 0x3, 0x181f ;  /* 0x00781f0005027f89 */ /* 0x0000a400000e0000 */
.L_x_12482:
[----:B------:R-:W-:Y:S02]  /*ccf0*/  VIADD R25, R25, 0xb0 ;  /* 0x000000b019197836 */ /* 0x000fe40000000000 */
[----:B------:R-:W-:-:S03]  /*cd00*/  VIADD R8, R17, 0x30800 ;  /* 0x0003080011087836 */ /* 0x000fc60000000000 */
[----:B------:R-:W-:-:S13]  /*cd10*/  ISETP.GE.AND P1, PT, R25, R3, PT ;  /* 0x000000031900720c */ /* 0x000fda0003f26270 */
[----:B0-2---:R-:W-:-:S05]  /*cd20*/  @!P1 LEA R2, P2, R20, R2, 0x1 ;  /* 0x0000000214029211 */ /* 0x005fca00078408ff */
[----:B-1----:R-:W-:-:S05]  /*cd30*/  @!P1 IMAD.X R3, RZ, RZ, R0, P2 ;  /* 0x000000ffff039224 */ /* 0x002fca00010e0600 */
[----:B------:R-:W-:Y:S01]  /*cd40*/  @!PT LDS RZ, [RZ] ;  /* 0x00000000fffff984 */ /* 0x000fe20000000800 */
[----:B------:R-:W-:Y:S01]  /*cd50*/  @!PT LDS RZ, [RZ] ;  /* 0x00000000fffff984 */ /* 0x000fe20000000800 */
[----:B------:R-:W-:Y:S01]  /*cd60*/  @!PT LDS RZ, [RZ] ;  /* 0x00000000fffff984 */ /* 0x000fe20000000800 */
[----:B------:R0:W-:Y:S01]  /*cd70*/  @!P1 LDGSTS.E.BYPASS.LTC128B.128 [R10+0x11c00], desc[UR40][R2.64], !P0 ;  /* 0x11c00000020a9fae */ /* 0x0001e2000c101d68 */
[----:B------:R-:W-:Y:S01]  /*cd80*/  PLOP3.LUT P0, PT, PT, PT, PT, 0x80, 0x0 ;  /* 0x000000000000781c */ /* 0x000fe20003f0f070 */
[----:B------:R-:W-:-:S12]  /*cd90*/  NOP ;  /* 0x0000000000007918 */ /* 0x000fd80000000000 */
.L_x_12370:
        /* <DEDUP_REMOVED lines=18> */
.L_x_12483:
[----:B------:R-:W-:Y:S05]  /*cec0*/  BSYNC B0 ;  /* 0x0000000000007941 */ /* 0x000fea0003800000 */
.L_x_12371:
[----:B------:R-:W0:Y:S04]  /*ced0*/  LDL R2, [R1+0x1c] ;  /* 0x00001c0001027983 */ /* 0x000e280000100800 */
[----:B------:R-:W2:Y:S01]  /*cee0*/  LDL R3, [R1+0x4] ;  /* 0x0000040001037983 */ /* 0x000ea20000100800 */
[----:B------:R-:W-:Y:S01]  /*cef0*/  BSSY B0, `(.L_x_12373) ;  /* 0x0000175000007945 */ /* 0x000fe20003800000 */
[----:B0-----:R-:W-:-:S05]  /*cf00*/  VIADD R0, R2, 0xfffffffe ;  /* 0xfffffffe02007836 */ /* 0x001fca0000000000 */
        /* <DEDUP_REMOVED lines=47> */
.L_x_12379:
[----:B------:R-:W-:Y:S01]  /*d200*/  IMAD R2, R6, 0x8, R17 ;  /* 0x0000000806027824 */ /* 0x000fe200078e0211 */
[----:B------:R-:W-:Y:S01]  /*d210*/  SHF.L.U32 R3, R10, 0x1f, RZ ;  /* 0x0000001f0a037819 */ /* 0x000fe200000006ff */
[----:B------:R-:W-:Y:S03]  /*d220*/  BSSY B3, `(.L_x_12380) ;  /* 0x0000003000037945 */ /* 0x000fe60003800000 */
[----:B------:R-:W1:Y:S02]  /*d230*/  SYNCS.PHASECHK.TRANS64.TRYWAIT P0, [R2+URZ+0x30840], R3 ;  /* 0x03084003020075a7 */ /* 0x000e64000800017f */
[----:B-1----:R-:W-:Y:S05]  /*d240*/  @!P0 BRA `(.L_x_12381) ;  /* 0x0000003800d08947 */ /* 0x002fea0003800000 */
.L_x_12484:
[----:B------:R-:W-:Y:S05]  /*d250*/  BSYNC B3 ;  /* 0x0000000000037941 */ /* 0x000fea0003800000 */
.L_x_12380:
        /* <DEDUP_REMOVED lines=12> */
.L_x_12383:
[----:B------:R-:W-:Y:S05]  /*d320*/  BSYNC B3 ;  /* 0x0000000000037941 */ /* 0x000fea0003800000 */
.L_x_12382:
        /* <DEDUP_REMOVED lines=8> */
[----:B------:R-:W-:Y:S01]  /*d3b0*/  IMAD R5, R0, 0xc0, R26 ;  /* 0x000000c000057824 */ /* 0x000fe200078e021a */
[----:B------:R-:W-:Y:S01]  /*d3c0*/  UMOV UR6, 0x0 ;  /* 0x0000000000067882 */ /* 0x000fe20000000000 */
[----:B------:R-:W-:-:S10]  /*d3d0*/  UMOV UR7, 0x14f00000 ;  /* 0x14f0000000077882 */ /* 0x000fd40000000000 */
.L_x_12384:
        /* <DEDUP_REMOVED lines=15> */
.L_x_12485:
[----:B------:R-:W-:Y:S05]  /*d4d0*/  BSYNC B3 ;  /* 0x0000000000037941 */ /* 0x000fea0003800000 */
.L_x_12385:
        /* <DEDUP_REMOVED lines=12> */
.L_x_12388:
[----:B------:R-:W-:Y:S05]  /*d5a0*/  BSYNC B3 ;  /* 0x0000000000037941 */ /* 0x000fea0003800000 */
.L_x_12387:
        /* <DEDUP_REMOVED lines=11> */
.L_x_12389:
        /* <DEDUP_REMOVED lines=12> */
.L_x_12378:
[----:B------:R-:W-:Y:S05]  /*d720*/  BSYNC B1 ;  /* 0x0000000000017941 */ /* 0x000fea0003800000 */
.L_x_12377:
[----:B------:R-:W2:Y:S01]  /*d730*/  LDL.LU R0, [R1+0x1c] ;  /* 0x00001c0001007983 */ /* 0x000ea20000300800 */
[----:B------:R-:W-:Y:S02]  /*d740*/  IMAD.MOV.U32 R28, RZ, RZ, R10 ;  /* 0x000000ffff1c7224 */ /* 0x000fe400078e000a */
[----:B------:R-:W-:Y:S02]  /*d750*/  IMAD.MOV.U32 R18, RZ, RZ, R6 ;  /* 0x000000ffff127224 */ /* 0x000fe400078e0006 */
[----:B--2---:R-:W-:-:S07]  /*d760*/  VIADD R0, R0, 0xfffffffd ;  /* 0xfffffffd00007836 */ /* 0x004fce0000000000 */
.L_x_12376:
[----:B------:R-:W-:Y:S05]  /*d770*/  BSYNC B2 ;  /* 0x0000000000027941 */ /* 0x000fea0003800000 */
.L_x_12375:
[----:B------:R-:W-:Y:S01]  /*d780*/  VIADD R7, R7, 0xfffffffe ;  /* 0xfffffffe07077836 */ /* 0x000fe20000000000 */
[----:B------:R-:W-:-:S04]  /*d790*/  LOP3.LUT R2, RZ, R9, RZ, 0x33, !PT ;  /* 0x00000009ff027212 */ /* 0x000fc800078e33ff */
[----:B------:R-:W-:-:S13]  /*d7a0*/  ISETP.NE.AND P0, PT, R7, R2, PT ;  /* 0x000000020700720c */ /* 0x000fda0003f05270 */
[----:B------:R-:W-:Y:S05]  /*d7b0*/  @!P0 BRA `(.L_x_12374) ;  /* 0x0000000c00a08947 */ /* 0x000fea0003800000 */
[----:B------:R-:W-:-:S07]  /*d7c0*/  IMAD.MOV.U32 R4, RZ, RZ, R19 ;  /* 0x000000ffff047224 */ /* 0x000fce00078e0013 */
.L_x_12416:
        /* <DEDUP_REMOVED lines=32> */
.L_x_12392:
[----:B------:R-:W-:Y:S01]  /*d9d0*/  IMAD R2, R6, 0x8, R17 ;  /* 0x0000000806027824 */ /* 0x000fe200078e0211 */
[----:B------:R-:W-:Y:S01]  /*d9e0*/  SHF.L.U32 R3, R7, 0x1f, RZ ;  /* 0x0000001f07037819 */ /* 0x000fe200000006ff */
[----:B------:R-:W-:Y:S03]  /*d9f0*/  BSSY B2, `(.L_x_12393) ;  /* 0x0000003000027945 */ /* 0x000fe60003800000 */
[----:B------:R-:W1:Y:S02]  /*da00*/  SYNCS.PHASECHK.TRANS64.TRYWAIT P0, [R2+URZ+0x30840], R3 ;  /* 0x03084003020075a7 */ /* 0x000e64000800017f */
[----:B-1----:R-:W-:Y:S05]  /*da10*/  @!P0 BRA `(.L_x_12394) ;  /* 0x0000003400048947 */ /* 0x002fea0003800000 */
.L_x_12486:
[----:B------:R-:W-:Y:S05]  /*da20*/  BSYNC B2 ;  /* 0x0000000000027941 */ /* 0x000fea0003800000 */
.L_x_12393:
        /* <DEDUP_REMOVED lines=12> */
.L_x_12396:
[----:B------:R-:W-:Y:S05]  /*daf0*/  BSYNC B2 ;  /* 0x0000000000027941 */ /* 0x000fea0003800000 */
.L_x_12395:
        /* <DEDUP_REMOVED lines=11> */
.L_x_12397:
        /* <DEDUP_REMOVED lines=15> */
.L_x_12487:
[----:B------:R-:W-:Y:S05]  /*dca0*/  BSYNC B2 ;  /* 0x0000000000027941 */ /* 0x000fea0003800000 */
.L_x_12398:
        /* <DEDUP_REMOVED lines=11> */
.L_x_12401:
[----:B------:R-:W-:Y:S05]  /*dd60*/  BSYNC B2 ;  /* 0x0000000000027941 */ /* 0x000fea0003800000 */
.L_x_12400:
        /* <DEDUP_REMOVED lines=10> */
.L_x_12402:
        /* <DEDUP_REMOVED lines=12> */
.L_x_12391:
[----:B------:R-:W-:Y:S05]  /*ded0*/  BSYNC B1 ;  /* 0x0000000000017941 */ /* 0x000fea0003800000 */
.L_x_12390:
        /* <DEDUP_REMOVED lines=32> */
.L_x_12405:
[----:B------:R-:W-:Y:S01]  /*e0e0*/  IMAD R2, R18, 0x8, R17 ;  /* 0x0000000812027824 */ /* 0x000fe200078e0211 */
[----:B------:R-:W-:Y:S01]  /*e0f0*/  SHF.L.U32 R3, R28, 0x1f, RZ ;  /* 0x0000001f1c037819 */ /* 0x000fe200000006ff */
[----:B------:R-:W-:Y:S03]  /*e100*/  BSSY B2, `(.L_x_12406) ;  /* 0x0000003000027945 */ /* 0x000fe60003800000 */
[----:B------:R-:W1:Y:S02]  /*e110*/  SYNCS.PHASECHK.TRANS64.TRYWAIT P0, [R2+URZ+0x30840], R3 ;  /* 0x03084003020075a7 */ /* 0x000e64000800017f */
[----:B-1----:R-:W-:Y:S05]  /*e120*/  @!P0 BRA `(.L_x_12407) ;  /* 0x0000002c00688947 */ /* 0x002fea0003800000 */
.L_x_12488:
[----:B------:R-:W-:Y:S05]  /*e130*/  BSYNC B2 ;  /* 0x0000000000027941 */ /* 0x000fea0003800000 */
.L_x_12406:
        /* <DEDUP_REMOVED lines=12> */
.L_x_12409:
[----:B------:R-:W-:Y:S05]  /*e200*/  BSYNC B2 ;  /* 0x0000000000027941 */ /* 0x000fea0003800000 */
.L_x_12408:
        /* <DEDUP_REMOVED lines=8> */
[----:B------:R-:W-:Y:S01]  /*e290*/  VIADD R3, R3, 0x30 ;  /* 0x0000003003037836 */ /* 0x000fe20000000000 */
[----:B------:R-:W-:Y:S01]  /*e2a0*/  UMOV UR6, 0x0 ;  /* 0x0000000000067882 */ /* 0x000fe20000000000 */
[----:B------:R-:W-:Y:S01]  /*e2b0*/  IMAD R11, R10, 0xc0, R26 ;  /* 0x000000c00a0b7824 */ /* 0x000fe200078e021a */
[----:B------:R-:W-:-:S09]  /*e2c0*/  UMOV UR7, 0x14f00000 ;  /* 0x14f0000000077882 */ /* 0x000fd20000000000 */
.L_x_12410:
        /* <DEDUP_REMOVED lines=15> */
.L_x_12489:
[----:B------:R-:W-:Y:S05]  /*e3c0*/  BSYNC B2 ;  /* 0x0000000000027941 */ /* 0x000fea0003800000 */
.L_x_12411:
        /* <DEDUP_REMOVED lines=11> */
.L_x_12414:
[----:B------:R-:W-:Y:S05]  /*e480*/  BSYNC B2 ;  /* 0x0000000000027941 */ /* 0x000fea0003800000 */
.L_x_12413:
        /* <DEDUP_REMOVED lines=10> */
.L_x_12415:
        /* <DEDUP_REMOVED lines=12> */
.L_x_12404:
[----:B------:R-:W-:Y:S05]  /*e5f0*/  BSYNC B1 ;  /* 0x0000000000017941 */ /* 0x000fea0003800000 */
.L_x_12403:
[----:B------:R-:W2:Y:S01]  /*e600*/  LDL R2, [R1+0x4] ;  /* 0x0000040001027983 */ /* 0x000ea20000100800 */
[----:B------:R-:W-:Y:S01]  /*e610*/  VIADD R0, R0, 0xfffffffe ;  /* 0xfffffffe00007836 */ /* 0x000fe20000000000 */
[----:B--2---:R-:W-:-:S13]  /*e620*/  ISETP.GT.AND P0, PT, R9, R2, PT ;  /* 0x000000020900720c */ /* 0x004fda0003f04270 */
[----:B------:R-:W-:Y:S05]  /*e630*/  @P0 BRA `(.L_x_12416) ;  /* 0xfffffff000640947 */ /* 0x000fea000383ffff */
.L_x_12374:
[----:B------:R-:W-:Y:S05]  /*e640*/  BSYNC B0 ;  /* 0x0000000000007941 */ /* 0x000fea0003800000 */
.L_x_12373:
        /* <DEDUP_REMOVED lines=17> */
.L_x_12418:
[----:B------:R-:W-:Y:S05]  /*e760*/  BSYNC B0 ;  /* 0x0000000000007941 */ /* 0x000fea0003800000 */
.L_x_12417:
[----:B------:R-:W-:Y:S01]  /*e770*/  LOP3.LUT P0, RZ, R29, 0x1, RZ, 0xc0, !PT ;  /* 0x000000011dff7812 */ /* 0x000fe2000780c0ff */
[----:B------:R-:W-:-:S12]  /*e780*/  BSSY B0, `(.L_x_12419) ;  /* 0x0000027000007945 */ /* 0x000fd80003800000 */
[----:B------:R-:W-:Y:S05]  /*e790*/  @!P0 BRA `(.L_x_12420) ;  /* 0x0000000000948947 */ /* 0x000fea0003800000 */
[----:B------:R-:W-:Y:S01]  /*e7a0*/  IMAD R3, R18, 0x8, R17 ;  /* 0x0000000812037824 */ /* 0x000fe200078e0211 */
[----:B------:R-:W-:Y:S01]  /*e7b0*/  SHF.L.U32 R0, R28, 0x1f, RZ ;  /* 0x0000001f1c007819 */ /* 0x000fe200000006ff */
[----:B------:R-:W-:Y:S01]  /*e7c0*/  BSSY B1, `(.L_x_12421) ;  /* 0x0000004000017945 */ /* 0x000fe20003800000 */
[----:B------:R-:W-:Y:S02]  /*e7d0*/  ISETP.NE.AND P1, PT, R6, RZ, PT ;  /* 0x000000ff0600720c */ /* 0x000fe40003f25270 */
[----:B------:R-:W0:Y:S02]  /*e7e0*/  SYNCS.PHASECHK.TRANS64.TRYWAIT P0, [R3+URZ+0x30860], R0 ;  /* 0x03086000030075a7 */ /* 0x000e24000800017f */
[----:B0-----:R-:W-:Y:S09]  /*e7f0*/  @!P0 BRA `(.L_x_12422) ;  /* 0x0000002400dc8947 */ /* 0x001ff20003800000 */
.L_x_12490:
[----:B------:R-:W-:Y:S05]  /*e800*/  BSYNC B1 ;  /* 0x0000000000017941 */ /* 0x000fea0003800000 */
.L_x_12421:
        /* <DEDUP_REMOVED lines=9> */
.L_x_12424:
[----:B------:R-:W-:Y:S05]  /*e8a0*/  BSYNC B1 ;  /* 0x0000000000017941 */ /* 0x000fea0003800000 */
.L_x_12423:
[----:B0-----:R-:W-:Y:S01]  /*e8b0*/  IMAD R0, R18, 0x6000, R17 ;  /* 0x0000600012007824 */ /* 0x001fe200078e0211 */
        /* <DEDUP_REMOVED lines=9> */
.L_x_12425:
        /* <DEDUP_REMOVED lines=10> */
.L_x_12420:
[----:B------:R-:W-:Y:S05]  /*e9f0*/  BSYNC B0 ;  /* 0x0000000000007941 */ /* 0x000fea0003800000 */
.L_x_12419:
[----:B------:R-:W-:-:S05]  /*ea00*/  VIADD R18, R18, 0x1 ;  /* 0x0000000112127836 */ /* 0x000fca0000000000 */
[----:B------:R-:W-:-:S04]  /*ea10*/  ISETP.NE.AND P0, PT, R18, 0x2, PT ;  /* 0x000000021200780c */ /* 0x000fc80003f05270 */
[----:B------:R-:W-:Y:S02]  /*ea20*/  SEL R3, RZ, 0x1, P0 ;  /* 0x00000001ff037807 */ /* 0x000fe40000000000 */
[----:B------:R-:W-:Y:S02]  /*ea30*/  SEL R18, R18, RZ, P0 ;  /* 0x000000ff12127207 */ /* 0x000fe40000000000 */
[----:B------:R-:W-:-:S07]  /*ea40*/  LOP3.LUT R28, R28, R3, RZ, 0x3c, !PT ;  /* 0x000000031c1c7212 */ /* 0x000fce00078e3cff */
.L_x_12355:
[----:B------:R-:W-:Y:S05]  /*ea50*/  BSYNC B7 ;  /* 0x0000000000077941 */ /* 0x000fea0003800000 */
.L_x_12353:
[----:B------:R-:W-:-:S13]  /*ea60*/  LOP3.LUT P0, RZ, R29, 0x2, RZ, 0xc0, !PT ;  /* 0x000000021dff7812 */ /* 0x000fda000780c0ff */
[----:B------:R-:W-:Y:S05]  /*ea70*/  @!P0 BRA `(.L_x_12426) ;  /* 0x0000000000248947 */ /* 0x000fea0003800000 */
[----:B------:R-:W-:Y:S05]  /*ea80*/  WARPSYNC.ALL ;  /* 0x0000000000007948 */ /* 0x000fea0003800000 */
[----:B------:R-:W0:Y:S08]  /*ea90*/  S2UR UR5, SR_CgaCtaId ;  /* 0x00000000000579c3 */ /* 0x000e300000008800 */
[----:B------:R-:W-:Y:S06]  /*eaa0*/  BAR.SYNC.DEFER_BLOCKING 0x5, 0x200 ;  /* 0x0148000000007b1d */ /* 0x000fec0000010000 */
[----:B------:R-:W-:-:S02]  /*eab0*/  UMOV UR4, 0x400 ;  /* 0x0000040000047882 */ /* 0x000fc40000000000 */
[----:B0-----:R-:W-:-:S06]  /*eac0*/  ULEA UR4, UR5, UR4, 0x18 ;  /* 0x0000000405047291 */ /* 0x001fcc000f8ec03f */
[----:B------:R-:W-:-:S05]  /*ead0*/  IMAD.U32 R17, RZ, RZ, UR4 ;  /* 0x00000004ff117e24 */ /* 0x000fca000f8e00ff */
[----:B------:R2:W3:Y:S01]  /*eae0*/  LDS.128 R24, [R17+0x308d0] ;  /* 0x0308d00011187984 */ /* 0x0004e20000000c00 */
[----:B------:R-:W-:Y:S06]  /*eaf0*/  BAR.ARV 0x4, 0x200 ;  /* 0x0108000000007b1d */ /* 0x000fec0000002000 */
[----:B------:R-:W-:Y:S05]  /*eb00*/  BRA `(.L_x_12427) ;  /* 0x0000000800d07947 */ /* 0x000fea0003800000 */
.L_x_12426:
[----:B------:R-:W0:Y:S01]  /*eb10*/  S2R R0, SR_TID.X ;  /* 0x0000000000007919 */ /* 0x000e220000002100 */
[----:B------:R-:W-:Y:S01]  /*eb20*/  UMOV UR4, 0xffffffff ;  /* 0xffffffff00047882 */ /* 0x000fe20000000000 */
[----:B0-----:R-:W-:-:S04]  /*eb30*/  LOP3.LUT R9, R0, 0x1f, RZ, 0xc0, !PT ;  /* 0x0000001f00097812 */ /* 0x001fc800078ec0ff */
[----:B------:R-:W-:Y:S01]  /*eb40*/  ISETP.NE.AND P0, PT, R9, 0x1f, PT ;  /* 0x0000001f0900780c */ /* 0x000fe20003f05270 */
[----:B------:R-:W-:-:S12]  /*eb50*/  BRA.DIV UR4, `(.L_x_12428) ;  /* 0x0000002604187947 */ /* 0x000fd8000b800000 */
[----:B-1----:R-:W-:Y:S01]  /*eb60*/  IMAD.IADD R7, R27, 0x1, R9 ;  /* 0x000000011b077824 */ /* 0x002fe200078e0209 */
[----:B------:R-:W-:-:S04]  /*eb70*/  ULDC UR4, c[0x0][0xc3c] ;  /* 0x00030f0000047ab9 */ /* 0x000fc80000000800 */
        /* <DEDUP_REMOVED lines=36> */
.L_x_12500:
[----:B------:R-:W-:Y:S02]  /*edc0*/  ULDC UR4, c[0x0][0xc38] ;  /* 0x00030e0000047ab9 */ /* 0x000fe40000000800 */
[----:B------:R-:W-:-:S04]  /*edd0*/  IMAD.U32 R2, RZ, RZ, UR4 ;  /* 0x00000004ff027e24 */ /* 0x000fc8000f8e00ff */
[----:B-1----:R-:W-:-:S04]  /*ede0*/  IMAD R5, R14, R2, RZ ;  /* 0x000000020e057224 */ /* 0x002fc800078e02ff */
[----:B------:R-:W-:-:S05]  /*edf0*/  IMAD.IADD R6, R6, 0x1, R5 ;  /* 0x0000000106067824 */ /* 0x000fca00078e0205 */
[----:B------:R-:W-:-:S13]  /*ee00*/  ISETP.GT.AND P6, PT, R6, R0, PT ;  /* 0x000000000600720c */ /* 0x000fda0003fc4270 */
[----:B------:R-:W-:Y:S05]  /*ee10*/  @P6 BRA `(.L_x_12429) ;  /* 0x0000000000a46947 */ /* 0x000fea0003800000 */
.L_x_12432:
[----:B------:R-:W1:Y:S01]  /*ee20*/  LDC R2, c[0x0][0xc3c] ;  /* 0x00030f00ff027b82 */ /* 0x000e620000000800 */
[----:B------:R-:W-:-:S05]  /*ee30*/  VIADD R27, R27, 0x1f ;  /* 0x0000001f1b1b7836 */ /* 0x000fca0000000000 */
[----:B-1----:R-:W-:-:S13]  /*ee40*/  ISETP.GE.AND P6, PT, R27, R2, PT ;  /* 0x000000021b00720c */ /* 0x002fda0003fc6270 */
[----:B------:R-:W-:Y:S05]  /*ee50*/  @P6 BRA `(.L_x_12430) ;  /* 0x0000000400b86947 */ /* 0x000fea0003800000 */
[----:B0-----:R-:W0:Y:S01]  /*ee60*/  S2R R3, SR_TID.X ;  /* 0x0000000000037919 */ /* 0x001e220000002100 */
[----:B------:R-:W-:Y:S01]  /*ee70*/  IMAD.MOV.U32 R7, RZ, RZ, RZ ;  /* 0x000000ffff077224 */ /* 0x000fe200078e00ff */
        /* <DEDUP_REMOVED lines=29> */
.L_x_12508:
[----:B------:R-:W-:Y:S02]  /*f050*/  ULDC UR4, c[0x0][0xc38] ;  /* 0x00030e0000047ab9 */ /* 0x000fe40000000800 */
[----:B------:R-:W-:-:S04]  /*f060*/  IMAD.U32 R2, RZ, RZ, UR4 ;  /* 0x00000004ff027e24 */ /* 0x000fc8000f8e00ff */
[----:B-1----:R-:W-:-:S04]  /*f070*/  IMAD R5, R14, R2, RZ ;  /* 0x000000020e057224 */ /* 0x002fc800078e02ff */
[----:B------:R-:W-:-:S05]  /*f080*/  IMAD.IADD R6, R5, 0x1, R6 ;  /* 0x0000000105067824 */ /* 0x000fca00078e0206 */
[----:B------:R-:W-:-:S13]  /*f090*/  ISETP.GT.AND P6, PT, R6, R0, PT ;  /* 0x000000000600720c */ /* 0x000fda0003fc4270 */
[----:B------:R-:W-:Y:S05]  /*f0a0*/  @!P6 BRA `(.L_x_12432) ;  /* 0xfffffffc005ce947 */ /* 0x000fea000383ffff */
.L_x_12429:
        /* <DEDUP_REMOVED lines=9> */
.L_x_12513:
[----:B------:R-:W-:-:S13]  /*f140*/  ISETP.NE.AND P0, PT, R8, RZ, PT ;  /* 0x000000ff0800720c */ /* 0x000fda0003f05270 */
[----:B------:R-:W-:Y:S05]  /*f150*/  @!P0 BRA `(.L_x_12434) ;  /* 0x0000000000108947 */ /* 0x000fea0003800000 */
[----:B------:R-:W-:Y:S01]  /*f160*/  UMOV UR4, 0xffffffff ;  /* 0xffffffff00047882 */ /* 0x000fe20000000000 */
[----:B------:R-:W-:Y:S02]  /*f170*/  VIADD R12, R5, 0xffffffff ;  /* 0xffffffff050c7836 */ /* 0x000fe40000000000 */
[----:B------:R-:W-:Y:S05]  /*f180*/  BRA.DIV UR4, `(.L_x_12435) ;  /* 0x0000002604dc7947 */ /* 0x000fea000b800000 */
[----:B------:R4:W0:Y:S02]  /*f190*/  SHFL.IDX PT, R24, R3, R12, 0x1f ;  /* 0x00001f0c03187589 */ /* 0x00082400000e0000 */
.L_x_12434:
[----:B--2---:R-:W-:Y:S01]  /*f1a0*/  IABS R8, R7 ;  /* 0x0000000700087213 */ /* 0x004fe20000000000 */
[----:B0-----:R-:W-:Y:S01]  /*f1b0*/  IMAD R24, R24, R2, R6 ;  /* 0x0000000218187224 */ /* 0x001fe200078e0206 */
[----:B---3--:R-:W-:Y:S01]  /*f1c0*/  IABS R6, R4 ;  /* 0x0000000400067213 */ /* 0x008fe20000000000 */
[----:B------:R-:W-:Y:S01]  /*f1d0*/  IMAD.MOV.U32 R2, RZ, RZ, RZ ;  /* 0x000000ffff027224 */ /* 0x000fe200078e00ff */
[----:B------:R-:W0:Y:S01]  /*f1e0*/  I2F.RP R9, R8 ;  /* 0x0000000800097306 */ /* 0x000e220000209400 */
[----:B------:R-:W-:Y:S02]  /*f1f0*/  IMAD.IADD R0, R0, 0x1, -R24 ;  /* 0x0000000100007824 */ /* 0x000fe400078e0a18 */
[----:B------:R-:W-:-:S05]  /*f200*/  IMAD.IADD R27, R5, 0x1, R27 ;  /* 0x00000001051b7824 */ /* 0x000fca00078e021b */
[----:B----4-:R-:W-:Y:S08]  /*f210*/  I2F.RP R12, R6 ;  /* 0x00000006000c7306 */ /* 0x010ff00000209400 */
[----:B0-----:R-:W0:Y:S02]  /*f220*/  MUFU.RCP R9, R9 ;  /* 0x0000000900097308 */ /* 0x001e240000001000 */
[----:B0-----:R-:W-:Y:S01]  /*f230*/  VIADD R10, R9, 0xffffffe ;  /* 0x0ffffffe090a7836 */ /* 0x001fe20000000000 */
[----:B------:R-:W-:-:S05]  /*f240*/  IABS R9, R7 ;  /* 0x0000000700097213 */ /* 0x000fca0000000000 */
[----:B------:R0:W2:Y:S02]  /*f250*/  F2I.FTZ.U32.TRUNC.NTZ R3, R10 ;  /* 0x0000000a00037305 */ /* 0x0000a4000021f000 */
[----:B0-----:R-:W-:Y:S01]  /*f260*/  IABS R10, R0 ;  /* 0x00000000000a7213 */ /* 0x001fe20000000000 */
[----:B--2---:R-:W-:-:S04]  /*f270*/  IMAD.MOV R11, RZ, RZ, -R3 ;  /* 0x000000ffff0b7224 */ /* 0x004fc800078e0a03 */
        /* <DEDUP_REMOVED lines=8> */
[----:B------:R-:W-:-:S04]  /*f300*/  IMAD.MOV.U32 R2, RZ, RZ, RZ ;  /* 0x000000ffff027224 */ /* 0x000fc800078e00ff */
[----:B------:R-:W0:Y:S06]  /*f310*/  F2I.FTZ.U32.TRUNC.NTZ R3, R3 ;  /* 0x0000000300037305 */ /* 0x000e2c000021f000 */
[----:B------:R-:W-:Y:S02]  /*f320*/  @!P1 IMAD.IADD R11, R11, 0x1, -R8 ;  /* 0x000000010b0b9824 */ /* 0x000fe400078e0a08 */
[----:B------:R-:W-:Y:S01]  /*f330*/  @!P1 VIADD R9, R9, 0x1 ;  /* 0x0000000109099836 */ /* 0x000fe20000000000 */
[----:B------:R-:W-:Y:S02]  /*f340*/  ISETP.NE.AND P1, PT, R7, RZ, PT ;  /* 0x000000ff0700720c */ /* 0x000fe40003f25270 */
[----:B------:R-:W-:Y:S01]  /*f350*/  ISETP.GE.U32.AND P0, PT, R11, R8, PT ;  /* 0x000000080b00720c */ /* 0x000fe20003f06070 */
[----:B0-----:R-:W-:-:S04]  /*f360*/  IMAD.MOV R11, RZ, RZ, -R3 ;  /* 0x000000ffff0b7224 */ /* 0x001fc800078e0a03 */
[----:B------:R-:W-:-:S08]  /*f370*/  IMAD R11, R11, R6, RZ ;  /* 0x000000060b0b7224 */ /* 0x000fd000078e02ff */
[----:B------:R-:W-:Y:S02]  /*f380*/  @P0 VIADD R9, R9, 0x1 ;  /* 0x0000000109090836 */ /* 0x000fe40000000000 */
[----:B------:R-:W-:Y:S01]  /*f390*/  IMAD.HI.U32 R8, R3, R11, R2 ;  /* 0x0000000b03087227 */ /* 0x000fe200078e0002 */
[----:B------:R-:W-:-:S04]  /*f3a0*/  LOP3.LUT R2, R0, R7, RZ, 0x3c, !PT ;  /* 0x0000000700027212 */ /* 0x000fc800078e3cff */
[----:B------:R-:W-:Y:S02]  /*f3b0*/  ISETP.GE.AND P2, PT, R2, RZ, PT ;  /* 0x000000ff0200720c */ /* 0x000fe40003f46270 */
[----:B------:R-:W-:-:S05]  /*f3c0*/  IABS R2, R4 ;  /* 0x0000000400027213 */ /* 0x000fca0000000000 */
[----:B------:R-:W-:-:S06]  /*f3d0*/  IMAD.MOV R2, RZ, RZ, -R2 ;  /* 0x000000ffff027224 */ /* 0x000fcc00078e0a02 */
[----:B------:R-:W-:Y:S01]  /*f3e0*/  @!P2 IMAD.MOV R9, RZ, RZ, -R9 ;  /* 0x000000ffff09a224 */ /* 0x000fe200078e0a09 */
[----:B------:R-:W-:-:S04]  /*f3f0*/  @!P1 LOP3.LUT R9, RZ, R7, RZ, 0x33, !PT ;  /* 0x00000007ff099212 */ /* 0x000fc800078e33ff */
[-C--:B------:R-:W-:Y:S01]  /*f400*/  IABS R3, R9.reuse ;  /* 0x0000000900037213 */ /* 0x080fe20000000000 */
[----:B------:R-:W-:-:S04]  /*f410*/  IMAD R7, R7, R9, RZ ;  /* 0x0000000907077224 */ /* 0x000fc800078e02ff */
        /* <DEDUP_REMOVED lines=18> */
.L_x_12430:
[----:B------:R-:W-:Y:S01]  /*f540*/  UMOV UR4, URZ ;  /* 0x0000003f00047c82 */ /* 0x000fe20008000000 */
[----:B------:R-:W-:Y:S01]  /*f550*/  UMOV UR5, URZ ;  /* 0x0000003f00057c82 */ /* 0x000fe20008000000 */
[----:B------:R-:W-:Y:S01]  /*f560*/  ULDC UR6, c[0x0][0xc3c] ;  /* 0x00030f0000067ab9 */ /* 0x000fe20000000800 */
[----:B------:R-:W-:Y:S02]  /*f570*/  IMAD.MOV.U32 R24, RZ, RZ, R0 ;  /* 0x000000ffff187224 */ /* 0x000fe400078e0000 */
[----:B------:R-:W-:Y:S02]  /*f580*/  IMAD.U32 R25, RZ, RZ, UR4 ;  /* 0x00000004ff197e24 */ /* 0x000fe4000f8e00ff */
[----:B------:R-:W-:Y:S02]  /*f590*/  IMAD.U32 R26, RZ, RZ, UR5 ;  /* 0x00000005ff1a7e24 */ /* 0x000fe4000f8e00ff */
[----:B------:R-:W-:-:S07]  /*f5a0*/  IMAD.U32 R27, RZ, RZ, UR6 ;  /* 0x00000006ff1b7e24 */ /* 0x000fce000f8e00ff */
.L_x_12436:
        /* <DEDUP_REMOVED lines=10> */
.L_x_12427:
[----:B------:R-:W-:Y:S02]  /*f650*/  ULDC UR4, c[0x0][0xc3c] ;  /* 0x00030f0000047ab9 */ /* 0x000fe40000000800 */
[----:B---3--:R-:W-:-:S13]  /*f660*/  ISETP.GE.AND P0, PT, R27, UR4, PT ;  /* 0x000000041b007c0c */ /* 0x008fda000bf06270 */
[----:B------:R-:W-:Y:S05]  /*f670*/  @!P0 BRA `(.L_x_12437) ;  /* 0xffffffb400b08947 */ /* 0x000fea000383ffff */
[----:B------:R-:W-:Y:S05]  /*f680*/  BSYNC B8 ;  /* 0x0000000000087941 */ /* 0x000fea0003800000 */
.L_x_12347:
[----:B-1----:R-:W3:Y:S01]  /*f690*/  LDL.LU R0, [R1+0x34] ;  /* 0x0000340001007983 */ /* 0x002ee20000300800 */
[----:B------:R-:W-:Y:S01]  /*f6a0*/  BSSY B0, `(.L_x_12438) ;  /* 0x000000b000007945 */ /* 0x000fe20003800000 */
[----:B------:R-:W1:Y:S01]  /*f6b0*/  S2R R5, SR_CgaCtaId ;  /* 0x0000000000057919 */ /* 0x000e620000008800 */
        /* <DEDUP_REMOVED lines=9> */
.L_x_12516:
[----:B------:R-:W-:Y:S05]  /*f750*/  BSYNC B0 ;  /* 0x0000000000007941 */ /* 0x000fea0003800000 */
.L_x_12438:
[----:B------:R-:W-:-:S03]  /*f760*/  UMOV UR4, 0xffffffff ;  /* 0xffffffff00047882 */ /* 0x000fc60000000000 */
[----:B------:R-:W-:Y:S05]  /*f770*/  BRA.DIV UR4, `(.L_x_12440) ;  /* 0x00000022049c7947 */ /* 0x000fea000b800000 */
[----:B-1----:R-:W1:Y:S02]  /*f780*/  S2R R0, SR_TID.X ;  /* 0x0000000000007919 */ /* 0x002e640000002100 */
[----:B-1----:R-:W-:-:S04]  /*f790*/  SHF.R.U32.HI R0, RZ, 0x5, R0 ;  /* 0x00000005ff007819 */ /* 0x002fc80000011600 */
[----:B------:R-:W-:-:S05]  /*f7a0*/  LOP3.LUT R0, R0, 0x3, RZ, 0xc0, !PT ;  /* 0x0000000300007812 */ /* 0x000fca00078ec0ff */
[----:B------:R1:W3:Y:S02]  /*f7b0*/  SHFL.IDX PT, R14, R0, RZ, 0x1f ;  /* 0x00001fff000e7589 */ /* 0x0002e400000e0000 */
.L_x_12519:
[----:B---3--:R-:W-:Y:S01]  /*f7c0*/  ISETP.NE.AND P0, PT, R14, RZ, PT ;  /* 0x000000ff0e00720c */ /* 0x008fe20003f05270 */
[----:B------:R-:W-:-:S12]  /*f7d0*/  BSSY B0, `(.L_x_12441) ;  /* 0x0000024000007945 */ /* 0x000fd80003800000 */
[----:B------:R-:W-:Y:S05]  /*f7e0*/  @P0 BRA `(.L_x_12442) ;  /* 0x0000000000880947 */ /* 0x000fea0003800000 */
[----:B------:R-:W-:-:S03]  /*f7f0*/  UMOV UR4, 0xffffffff ;  /* 0xffffffff00047882 */ /* 0x000fc60000000000 */
[----:B------:R-:W-:Y:S05]  /*f800*/  BRA.DIV UR4, `(.L_x_12443) ;  /* 0x0000002204ac7947 */ /* 0x000fea000b800000 */
[----:B------:R-:W-:-:S13]  /*f810*/  ELECT P6, URZ, PT ;  /* 0x00000000003f782f */ /* 0x000fda00038c0000 */
.L_x_12522:
[----:B------:R-:W-:Y:S05]  /*f820*/  @!P6 BRA `(.L_x_12442) ;  /* 0x000000000078e947 */ /* 0x000fea0003800000 */
[----:B-1----:R-:W3:Y:S02]  /*f830*/  LDL.LU R0, [R1+0x44] ;  /* 0x0000440001007983 */ /* 0x002ee40000300800 */
[----:B---3--:R-:W-:-:S04]  /*f840*/  LOP3.LUT R0, R0, 0x2, RZ, 0xfc, !PT ;  /* 0x0000000200007812 */ /* 0x008fc800078efcff */
[----:B------:R-:W-:-:S13]  /*f850*/  ISETP.NE.AND P2, PT, R0, 0x3, PT ;  /* 0x000000030000780c */ /* 0x000fda0003f45270 */
[----:B------:R-:W-:Y:S05]  /*f860*/  @!P2 BRA `(.L_x_12444) ;  /* 0x000000000004a947 */ /* 0x000fea0003800000 */
[----:B------:R-:W-:Y:S01]  /*f870*/  BPT.TRAP 0x1 ;  /* 0x000000040000795c */ /* 0x000fe20000300000 */
.L_x_12444:
        /* <DEDUP_REMOVED lines=12> */
.L_x_12523:
[----:B------:R-:W3:Y:S02]  /*f940*/  SYNCS.PHASECHK.TRANS64.TRYWAIT P0, [R3+URZ], R0 ;  /* 0x00000000030075a7 */ /* 0x000ee4000800017f */
[----:B---3--:R-:W-:Y:S05]  /*f950*/  @!P0 BRA `(.L_x_12446) ;  /* 0x00000020008c8947 */ /* 0x008fea0003800000 */
.L_x_12524:
[----:B------:R-:W-:Y:S05]  /*f960*/  @!P2 BRA `(.L_x_12447) ;  /* 0x000000000004a947 */ /* 0x000fea0003800000 */
[----:B------:R-:W-:Y:S01]  /*f970*/  BPT.TRAP 0x1 ;  /* 0x000000040000795c */ /* 0x000fe20000300000 */
.L_x_12447:
[----:B---3--:R-:W-:-:S04]  /*f980*/  VIADD R3, R9, 0x30860 ;  /* 0x0003086009037836 */ /* 0x008fc80000000000 */
[----:B------:R-:W-:-:S04]  /*f990*/  IMAD R5, R18, 0x8, R3 ;  /* 0x0000000812057824 */ /* 0x000fc800078e0203 */
[----:B------:R-:W3:Y:S02]  /*f9a0*/  SYNCS.PHASECHK.TRANS64.TRYWAIT P0, [R5+URZ], R2 ;  /* 0x00000002050075a7 */ /* 0x000ee4000800017f */
[----:B---3--:R-:W-:Y:S05]  /*f9b0*/  @!P0 BRA `(.L_x_12448) ;  /* 0x0000002000888947 */ /* 0x008fea0003800000 */
.L_x_12525:
[----:B------:R-:W-:-:S07]  /*f9c0*/  IMAD R3, R4, 0x8, R3 ;  /* 0x0000000804037824 */ /* 0x000fce00078e0203 */
.L_x_12449:
[----:B----4-:R4:W0:Y:S02]  /*f9d0*/  SYNCS.PHASECHK.TRANS64.TRYWAIT P0, [R3+URZ], R0 ;  /* 0x00000000030075a7 */ /* 0x010824000800017f */
[----:B0-----:R-:W-:Y:S05]  /*f9e0*/  @!P0 NANOSLEEP.SYNCS 0x989680 ;  /* 0x009896800000895d */ /* 0x001fea0003900000 */
[----:B------:R-:W0:Y:S02]  /*f9f0*/  @!P0 SYNCS.PHASECHK.TRANS64 P0, [R3+URZ], R0 ;  /* 0x00000000030085a7 */ /* 0x000e24000800007f */
[----:B0-----:R-:W-:Y:S05]  /*fa00*/  @!P0 BRA `(.L_x_12449) ;  /* 0xfffffffc00f08947 */ /* 0x001fea000383ffff */
.L_x_12442:
[----:B------:R-:W-:Y:S05]  /*fa10*/  BSYNC B0 ;  /* 0x0000000000007941 */ /* 0x000fea0003800000 */
.L_x_12441:
[----:B------:R-:W-:Y:S05]  /*fa20*/  EXIT ;  /* 0x000000000000794d */ /* 0x000fea0003800000 */
.L_x_12310:
[----:B-1----:R-:W-:-:S04]  /*fa30*/  IMAD.U32 R3, RZ, RZ, UR37 ;  /* 0x00000025ff037e24 */ /* 0x002fc8000f8e00ff */
[----:B------:R1:W2:Y:S03]  /*fa40*/  SYNCS.PHASECHK.TRANS64.TRYWAIT P1, [R3+URZ+0x30800], R0 ;  /* 0x03080000030075a7 */ /* 0x0002a6000802017f */
[----:B--2---:R-:W-:Y:S05]  /*fa50*/  @!P1 NANOSLEEP.SYNCS 0x989680 ;  /* 0x009896800000995d */ /* 0x004fea0003900000 */
[----:B------:R-:W2:Y:S02]  /*fa60*/  @!P1 SYNCS.PHASECHK.TRANS64 P1, [R3+URZ+0x30800], R0 ;  /* 0x03080000030095a7 */ /* 0x000ea4000802007f */
[----:B--2---:R-:W-:Y:S05]  /*fa70*/  @!P1 BRA `(.L_x_12310) ;  /* 0xfffffffc00ec9947 */ /* 0x004fea000383ffff */
[----:B------:R-:W-:Y:S05]  /*fa80*/  BRA `(.L_x_12450) ;  /* 0xffffff2000087947 */ /* 0x000fea000383ffff */
.L_x_12314:
[----:B--2---:R2:W3:Y:S02]  /*fa90*/  SYNCS.PHASECHK.TRANS64.TRYWAIT P2, [R4+URZ+0x30830], R3 ;  /* 0x03083003040075a7 */ /* 0x0044e4000804017f */
[----:B---3--:R-:W-:Y:S05]  /*faa0*/  @!P2 NANOSLEEP.SYNCS 0x989680 ;  /* 0x009896800000a95d */ /* 0x008fea0003900000 */
[----:B------:R-:W3:Y:S02]  /*fab0*/  @!P2 SYNCS.PHASECHK.TRANS64 P2, [R4+URZ+0x30830], R3 ;  /* 0x030830030400a5a7 */ /* 0x000ee4000804007f */
[----:B---3--:R-:W-:Y:S05]  /*fac0*/  @!P2 BRA `(.L_x_12314) ;  /* 0xfffffffc00f0a947 */ /* 0x008fea000383ffff */
[----:B------:R-:W-:Y:S05]  /*fad0*/  BRA `(.L_x_12313) ;  /* 0xffffff20002c7947 */ /* 0x000fea000383ffff */
.L_x_12319:
[----:B-1----:R-:W-:-:S04]  /*fae0*/  IMAD.U32 R3, RZ, RZ, UR7 ;  /* 0x00000007ff037e24 */ /* 0x002fc8000f8e00ff */
[----:B------:R1:W2:Y:S03]  /*faf0*/  SYNCS.PHASECHK.TRANS64.TRYWAIT P2, [R3+URZ+0x30830], R0 ;  /* 0x03083000030075a7 */ /* 0x0002a6000804017f */
[----:B--2---:R-:W-:Y:S05]  /*fb00*/  @!P2 NANOSLEEP.SYNCS 0x989680 ;  /* 0x009896800000a95d */ /* 0x004fea0003900000 */
[----:B------:R-:W2:Y:S02]  /*fb10*/  @!P2 SYNCS.PHASECHK.TRANS64 P2, [R3+URZ+0x30830], R0 ;  /* 0x030830000300a5a7 */ /* 0x000ea4000804007f */
[----:B--2---:R-:W-:Y:S05]  /*fb20*/  @!P2 BRA `(.L_x_12319) ;  /* 0xfffffffc00eca947 */ /* 0x004fea000383ffff */
[----:B------:R-:W-:Y:S05]  /*fb30*/  BRA `(.L_x_12316) ;  /* 0xffffff4c00687947 */ /* 0x000fea000383ffff */
.L_x_12323:
[----:B-1----:R-:W-:-:S04]  /*fb40*/  IMAD.U32 R3, RZ, RZ, UR7 ;  /* 0x00000007ff037e24 */ /* 0x002fc8000f8e00ff */
[----:B------:R1:W2:Y:S03]  /*fb50*/  SYNCS.PHASECHK.TRANS64.TRYWAIT P2, [R3+URZ+0x30850], R0 ;  /* 0x03085000030075a7 */ /* 0x0002a6000804017f */
[----:B--2---:R-:W-:Y:S05]  /*fb60*/  @!P2 NANOSLEEP.SYNCS 0x989680 ;  /* 0x009896800000a95d */ /* 0x004fea0003900000 */
[----:B------:R-:W2:Y:S02]  /*fb70*/  @!P2 SYNCS.PHASECHK.TRANS64 P2, [R3+URZ+0x30850], R0 ;  /* 0x030850000300a5a7 */ /* 0x000ea4000804007f */
[----:B--2---:R-:W-:Y:S05]  /*fb80*/  @!P2 BRA `(.L_x_12323) ;  /* 0xfffffffc00eca947 */ /* 0x004fea000383ffff */
[----:B------:R-:W-:Y:S05]  /*fb90*/  BRA `(.L_x_12320) ;  /* 0xffffff4c00e47947 */ /* 0x000fea000383ffff */
.L_x_12328:
[----:B-1----:R-:W-:-:S04]  /*fba0*/  IMAD.U32 R7, RZ, RZ, UR12 ;  /* 0x0000000cff077e24 */ /* 0x002fc8000f8e00ff */
[----:B------:R1:W2:Y:S03]  /*fbb0*/  SYNCS.PHASECHK.TRANS64.TRYWAIT P0, [R7+URZ+0x30850], R4 ;  /* 0x03085004070075a7 */ /* 0x0002a6000800017f */
[----:B--2---:R-:W-:Y:S05]  /*fbc0*/  @!P0 NANOSLEEP.SYNCS 0x989680 ;  /* 0x009896800000895d */ /* 0x004fea0003900000 */
[----:B------:R-:W2:Y:S02]  /*fbd0*/  @!P0 SYNCS.PHASECHK.TRANS64 P0, [R7+URZ+0x30850], R4 ;  /* 0x03085004070085a7 */ /* 0x000ea4000800007f */
[----:B--2---:R-:W-:Y:S05]  /*fbe0*/  @!P0 BRA `(.L_x_12328) ;  /* 0xfffffffc00ec8947 */ /* 0x004fea000383ffff */
[----:B------:R-:W-:Y:S05]  /*fbf0*/  BRA `(.L_x_12327) ;  /* 0xffffff7400987947 */ /* 0x000fea000383ffff */
.L_x_12361:
        /* <DEDUP_REMOVED lines=11> */
.L_x_12452:
[----:B------:R-:W-:Y:S05]  /*fcb0*/  BSYNC B0 ;  /* 0x0000000000007941 */ /* 0x000fea0003800000 */
.L_x_12451:
[----:B------:R-:W-:Y:S05]  /*fcc0*/  BRA `(.L_x_12453) ;  /* 0xffffffbc00947947 */ /* 0x000fea000383ffff */
.L_x_12363:
[----:B------:R-:W-:Y:S01]  /*fcd0*/  BSSY B0, `(.L_x_12454) ;  /* 0x0000006000007945 */ /* 0x000fe20003800000 */
[----:B------:R-:W-:-:S07]  /*fce0*/  IMAD.MOV.U32 R15, RZ, RZ, -0x1 ;  /* 0xffffffffff0f7424 */ /* 0x000fce00078e00ff */
[----:B01----:R-:W-:Y:S05]  /*fcf0*/  WARPSYNC.COLLECTIVE R15, `(.L_x_12455) ;  /* 0x000000000f0c7348 */ /* 0x003fea0003c00000 */
[----:B------:R-:W-:Y:S02]  /*fd00*/  ELECT P6, UR62, PT ;  /* 0x00000000003e782f */ /* 0x000fe400038c0000 */
[----:B------:R-:W-:Y:S01]  /*fd10*/  MOV R14, UR62 ;  /* 0x0000003e000e7c02 */ /* 0x000fe20008000f00 */
[----:B01----:R-:W-:Y:S10]  /*fd20*/  ENDCOLLECTIVE ;  /* 0x000000000000791b */ /* 0x003ff40003800000 */
.L_x_12455:
[----:B------:R-:W-:Y:S05]  /*fd30*/  BSYNC B0 ;  /* 0x0000000000007941 */ /* 0x000fea0003800000 */
.L_x_12454:
[----:B------:R-:W-:Y:S05]  /*fd40*/  BRA `(.L_x_12456) ;  /* 0xffffffbc00947947 */ /* 0x000fea000383ffff */
.L_x_12365:
[----:B-1----:R1:W2:Y:S02]  /*fd50*/  SYNCS.PHASECHK.TRANS64.TRYWAIT P0, [R0+URZ+0x30840], R2 ;  /* 0x03084002000075a7 */ /* 0x0022a4000800017f */
[----:B--2---:R-:W-:Y:S05]  /*fd60*/  @!P0 NANOSLEEP.SYNCS 0x989680 ;  /* 0x009896800000895d */ /* 0x004fea0003900000 */
[----:B------:R-:W2:Y:S02]  /*fd70*/  @!P0 SYNCS.PHASECHK.TRANS64 P0, [R0+URZ+0x30840], R2 ;  /* 0x03084002000085a7 */ /* 0x000ea4000800007f */
[----:B--2---:R-:W-:Y:S05]  /*fd80*/  @!P0 BRA `(.L_x_12365) ;  /* 0xfffffffc00f08947 */ /* 0x004fea000383ffff */
[----:B------:R-:W-:Y:S05]  /*fd90*/  BRA `(.L_x_12457) ;  /* 0xffffffbc00e87947 */ /* 0x000fea000383ffff */
.L_x_12369:
        /* <DEDUP_REMOVED lines=12> */
.L_x_12458:
[----:B------:R-:W-:Y:S02]  /*fe60*/  IMAD.MOV.U32 R13, RZ, RZ, R0 ;  /* 0x000000ffff0d7224 */ /* 0x000fe400078e0000 */
[----:B------:R-:W-:-:S07]  /*fe70*/  IMAD.MOV.U32 R6, RZ, RZ, R14 ;  /* 0x000000ffff067224 */ /* 0x000fce00078e000e */
[----:B------:R-:W-:Y:S05]  /*fe80*/  WARPSYNC.COLLECTIVE R15, `(.L_x_12459) ;  /* 0x000000000f087348 */ /* 0x000fea0003c00000 */
[----:B------:R0:W1:Y:S02]  /*fe90*/  SHFL.IDX P6, R14, R13, R12, R11 ;  /* 0x0000000c0d0e7389 */ /* 0x00006400000c000b */
[----:B01----:R-:W-:Y:S01]  /*fea0*/  ENDCOLLECTIVE ;  /* 0x000000000000791b */ /* 0x003fe20003800000 */
.L_x_12459:
[----:B------:R-:W-:Y:S02]  /*feb0*/  IMAD.MOV.U32 R13, RZ, RZ, R4 ;  /* 0x000000ffff0d7224 */ /* 0x000fe400078e0004 */
[----:B------:R-:W-:Y:S02]  /*fec0*/  IMAD.MOV.U32 R12, RZ, RZ, 0x1 ;  /* 0x00000001ff0c7424 */ /* 0x000fe400078e00ff */
[----:B------:R-:W-:-:S07]  /*fed0*/  IMAD.MOV.U32 R7, RZ, RZ, R14 ;  /* 0x000000ffff077224 */ /* 0x000fce00078e000e */
[----:B------:R-:W-:Y:S05]  /*fee0*/  WARPSYNC.COLLECTIVE R15, `(.L_x_12460) ;  /* 0x000000000f087348 */ /* 0x000fea0003c00000 */
[----:B------:R0:W1:Y:S02]  /*fef0*/  SHFL.IDX P6, R14, R13, R12, R11 ;  /* 0x0000000c0d0e7389 */ /* 0x00006400000c000b */
[----:B01----:R-:W-:Y:S01]  /*ff00*/  ENDCOLLECTIVE ;  /* 0x000000000000791b */ /* 0x003fe20003800000 */
.L_x_12460:
        /* <DEDUP_REMOVED lines=9> */
[----:B------:R0:W-:Y:S01]  /*ffa0*/  @!P1 LDGSTS.E.BYPASS.LTC128B.128 [R10+0xc400], desc[UR40][R6.64], !P0 ;  /* 0x0c400000060a9fae */ /* 0x0001e2000c101d68 */
[----:B------:R-:W-:Y:S01]  /*ffb0*/  ISETP.GE.AND P1, PT, R8, R3, PT ;  /* 0x000000030800720c */ /* 0x000fe20003f26270 */
[----:B0-----:R-:W-:-:S12]  /*ffc0*/  IMAD.MOV.U32 R6, RZ, RZ, R14 ;  /* 0x000000ffff067224 */ /* 0x001fd800078e000e */
[----:B------:R-:W-:Y:S05]  /*ffd0*/  WARPSYNC.COLLECTIVE R15, `(.L_x_12461) ;  /* 0x000000000f087348 */ /* 0x000fea0003c00000 */
[----:B------:R0:W1:Y:S02]  /*ffe0*/  SHFL.IDX P6, R14, R13, R12, R11 ;  /* 0x0000000c0d0e7389 */ /* 0x00006400000c000b */
[----:B01----:R-:W-:Y:S01]  /*fff0*/  ENDCOLLECTIVE ;  /* 0x000000000000791b */ /* 0x003fe20003800000 */
.L_x_12461:
[----:B------:R-:W-:Y:S02]  /*10000*/  IMAD.MOV.U32 R13, RZ, RZ, R4 ;  /* 0x000000ffff0d7224 */ /* 0x000fe400078e0004 */
[----:B------:R-:W-:Y:S02]  /*10010*/  IMAD.MOV.U32 R12, RZ, RZ, 0x2 ;  /* 0x00000002ff0c7424 */ /* 0x000fe400078e00ff */
[----:B------:R-:W-:-:S07]  /*10020*/  IMAD.MOV.U32 R7, RZ, RZ, R14 ;  /* 0x000000ffff077224 */ /* 0x000fce00078e000e */
[----:B------:R-:W-:Y:S05]  /*10030*/  WARPSYNC.COLLECTIVE R15, `(.L_x_12462) ;  /* 0x000000000f087348 */ /* 0x000fea0003c00000 */
[----:B------:R0:W1:Y:S02]  /*10040*/  SHFL.IDX P6, R14, R13, R12, R11 ;  /* 0x0000000c0d0e7389 */ /* 0x00006400000c000b */
[----:B01----:R-:W-:Y:S01]  /*10050*/  ENDCOLLECTIVE ;  /* 0x000000000000791b */ /* 0x003fe20003800000 */
.L_x_12462:
        /* <DEDUP_REMOVED lines=9> */
[----:B------:R0:W-:Y:S02]  /*100f0*/  @!P1 LDGSTS.E.BYPASS.LTC128B.128 [R10+0xcc00], desc[UR40][R6.64], !P0 ;  /* 0x0cc00000060a9fae */ /* 0x0001e4000c101d68 */
[----:B0-----:R-:W-:-:S05]  /*10100*/  VIADD R6, R25, 0x20 ;  /* 0x0000002019067836 */ /* 0x001fca0000000000 */
[----:B------:R-:W-:Y:S01]  /*10110*/  ISETP.GE.AND P1, PT, R6, R3, PT ;  /* 0x000000030600720c */ /* 0x000fe20003f26270 */
[----:B------:R-:W-:-:S12]  /*10120*/  IMAD.MOV.U32 R6, RZ, RZ, R14 ;  /* 0x000000ffff067224 */ /* 0x000fd800078e000e */
[----:B------:R-:W-:Y:S05]  /*10130*/  WARPSYNC.COLLECTIVE R15, `(.L_x_12463) ;  /* 0x000000000f087348 */ /* 0x000fea0003c00000 */
[----:B------:R0:W1:Y:S02]  /*10140*/  SHFL.IDX P6, R14, R13, R12, R11 ;  /* 0x0000000c0d0e7389 */ /* 0x00006400000c000b */
[----:B01----:R-:W-:Y:S01]  /*10150*/  ENDCOLLECTIVE ;  /* 0x000000000000791b */ /* 0x003fe20003800000 */
.L_x_12463:
[----:B------:R-:W-:Y:S02]  /*10160*/  IMAD.MOV.U32 R13, RZ, RZ, R4 ;  /* 0x000000ffff0d7224 */ /* 0x000fe400078e0004 */
[----:B------:R-:W-:Y:S02]  /*10170*/  IMAD.MOV.U32 R12, RZ, RZ, 0x3 ;  /* 0x00000003ff0c7424 */ /* 0x000fe400078e00ff */
[----:B------:R-:W-:-:S07]  /*10180*/  IMAD.MOV.U32 R7, RZ, RZ, R14 ;  /* 0x000000ffff077224 */ /* 0x000fce00078e000e */
[----:B------:R-:W-:Y:S05]  /*10190*/  WARPSYNC.COLLECTIVE R15, `(.L_x_12464) ;  /* 0x000000000f087348 */ /* 0x000fea0003c00000 */
[----:B------:R0:W1:Y:S02]  /*101a0*/  SHFL.IDX P6, R14, R13, R12, R11 ;  /* 0x0000000c0d0e7389 */ /* 0x00006400000c000b */
[----:B01----:R-:W-:Y:S01]  /*101b0*/  ENDCOLLECTIVE ;  /* 0x000000000000791b */ /* 0x003fe20003800000 */
.L_x_12464:
        /* <DEDUP_REMOVED lines=16> */
.L_x_12465:
[----:B------:R-:W-:Y:S02]  /*102c0*/  IMAD.MOV.U32 R13, RZ, RZ, R4 ;  /* 0x000000ffff0d7224 */ /* 0x000fe400078e0004 */
[----:B------:R-:W-:Y:S02]  /*102d0*/  IMAD.MOV.U32 R12, RZ, RZ, 0x4 ;  /* 0x00000004ff0c7424 */ /* 0x000fe400078e00ff */
[----:B------:R-:W-:-:S07]  /*102e0*/  IMAD.MOV.U32 R7, RZ, RZ, R14 ;  /* 0x000000ffff077224 */ /* 0x000fce00078e000e */
[----:B------:R-:W-:Y:S05]  /*102f0*/  WARPSYNC.COLLECTIVE R15, `(.L_x_12466) ;  /* 0x000000000f087348 */ /* 0x000fea0003c00000 */
[----:B------:R0:W1:Y:S02]  /*10300*/  SHFL.IDX P6, R14, R13, R12, R11 ;  /* 0x0000000c0d0e7389 */ /* 0x00006400000c000b */
[----:B01----:R-:W-:Y:S01]  /*10310*/  ENDCOLLECTIVE ;  /* 0x000000000000791b */ /* 0x003fe20003800000 */
.L_x_12466:
        /* <DEDUP_REMOVED lines=16> */
.L_x_12467:
[----:B------:R-:W-:Y:S02]  /*10420*/  IMAD.MOV.U32 R13, RZ, RZ, R4 ;  /* 0x000000ffff0d7224 */ /* 0x000fe400078e0004 */
[----:B------:R-:W-:Y:S02]  /*10430*/  IMAD.MOV.U32 R12, RZ, RZ, 0x5 ;  /* 0x00000005ff0c7424 */ /* 0x000fe400078e00ff */
[----:B------:R-:W-:-:S07]  /*10440*/  IMAD.MOV.U32 R7, RZ, RZ, R14 ;  /* 0x000000ffff077224 */ /* 0x000fce00078e000e */
[----:B------:R-:W-:Y:S05]  /*10450*/  WARPSYNC.COLLECTIVE R15, `(.L_x_12468) ;  /* 0x000000000f087348 */ /* 0x000fea0003c00000 */
[----:B------:R0:W1:Y:S02]  /*10460*/  SHFL.IDX P6, R14, R13, R12, R11 ;  /* 0x0000000c0d0e7389 */ /* 0x00006400000c000b */
[----:B01----:R-:W-:Y:S01]  /*10470*/  ENDCOLLECTIVE ;  /* 0x000000000000791b */ /* 0x003fe20003800000 */
.L_x_12468:
        /* <DEDUP_REMOVED lines=16> */
.L_x_12469:
[----:B------:R-:W-:Y:S02]  /*10580*/  IMAD.MOV.U32 R13, RZ, RZ, R4 ;  /* 0x000000ffff0d7224 */ /* 0x000fe400078e0004 */
[----:B------:R-:W-:Y:S02]  /*10590*/  IMAD.MOV.U32 R12, RZ, RZ, 0x6 ;  /* 0x00000006ff0c7424 */ /* 0x000fe400078e00ff */
[----:B------:R-:W-:-:S07]  /*105a0*/  IMAD.MOV.U32 R7, RZ, RZ, R14 ;  /* 0x000000ffff077224 */ /* 0x000fce00078e000e */
[----:B------:R-:W-:Y:S05]  /*105b0*/  WARPSYNC.COLLECTIVE R15, `(.L_x_12470) ;  /* 0x000000000f087348 */ /* 0x000fea0003c00000 */
[----:B------:R0:W1:Y:S02]  /*105c0*/  SHFL.IDX P6, R14, R13, R12, R11 ;  /* 0x0000000c0d0e7389 */ /* 0x00006400000c000b */
[----:B01----:R-:W-:Y:S01]  /*105d0*/  ENDCOLLECTIVE ;  /* 0x000000000000791b */ /* 0x003fe20003800000 */
.L_x_12470:
        /* <DEDUP_REMOVED lines=16> */
.L_x_12471:
[----:B------:R-:W-:Y:S02]  /*106e0*/  IMAD.MOV.U32 R13, RZ, RZ, R4 ;  /* 0x000000ffff0d7224 */ /* 0x000fe400078e0004 */
[----:B------:R-:W-:Y:S02]  /*106f0*/  IMAD.MOV.U32 R12, RZ, RZ, 0x7 ;  /* 0x00000007ff0c7424 */ /* 0x000fe400078e00ff */
[----:B------:R-:W-:-:S07]  /*10700*/  IMAD.MOV.U32 R7, RZ, RZ, R14 ;  /* 0x000000ffff077224 */ /* 0x000fce00078e000e */
[----:B------:R-:W-:Y:S05]  /*10710*/  WARPSYNC.COLLECTIVE R15, `(.L_x_12472) ;  /* 0x000000000f087348 */ /* 0x000fea0003c00000 */
[----:B------:R0:W1:Y:S02]  /*10720*/  SHFL.IDX P6, R14, R13, R12, R11 ;  /* 0x0000000c0d0e7389 */ /* 0x00006400000c000b */
[----:B01----:R-:W-:Y:S01]  /*10730*/  ENDCOLLECTIVE ;  /* 0x000000000000791b */ /* 0x003fe20003800000 */
.L_x_12472:
[----:B------:R-:W-:-:S05]  /*10740*/  @!P1 LEA R7, P2, R20, R7, 0x1 ;  /* 0x0000000714079211 */ /* 0x000fca00078408ff */
[----:B------:R-:W-:-:S05]  /*10750*/  @!P1 IMAD.X R6, RZ, RZ, R6, P2 ;  /* 0x000000ffff069224 */ /* 0x000fca00010e0606 */
[-C--:B------:R-:W-:Y:S01]  /*10760*/  @!P1 LOP3.LUT R7, R7, R6.reuse, RZ, 0x3c, !PT ;  /* 0x0000000607079212 */ /* 0x080fe200078e3cff */
[----:B------:R-:W-:Y:S02]  /*10770*/  IMAD.MOV.U32 R13, RZ, RZ, R0 ;  /* 0x000000ffff0d7224 */ /* 0x000fe400078e0000 */
[----:B------:R-:W-:Y:S01]  /*10780*/  VIADD R0, R25, 0x70 ;  /* 0x0000007019007836 */ /* 0x000fe20000000000 */
[----:B------:R-:W-:-:S04]  /*10790*/  @!P1 LOP3.LUT R6, R7, R6, RZ, 0x3c, !PT ;  /* 0x0000000607069212 */ /* 0x000fc800078e3cff */
[----:B------:R-:W-:Y:S01]  /*107a0*/  @!P1 LOP3.LUT R7, R7, R6, RZ, 0x3c, !PT ;  /* 0x0000000607079212 */ /* 0x000fe200078e3cff */
[----:B------:R-:W-:-:S07]  /*107b0*/  IMAD.MOV.U32 R4, RZ, RZ, R14 ;  /* 0x000000ffff047224 */ /* 0x000fce00078e000e */
[----:B------:R-:W-:Y:S05]  /*107c0*/  WARPSYNC.COLLECTIVE R15, `(.L_x_12473) ;  /* 0x000000000f087348 */ /* 0x000fea0003c00000 */
[----:B------:R0:W1:Y:S02]  /*107d0*/  SHFL.IDX P6, R14, R13, R12, R11 ;  /* 0x0000000c0d0e7389 */ /* 0x00006400000c000b */
[----:B01----:R-:W-:Y:S01]  /*107e0*/  ENDCOLLECTIVE ;  /* 0x000000000000791b */ /* 0x003fe20003800000 */
.L_x_12473:
[----:B------:R-:W-:Y:S01]  /*107f0*/  @!PT LDS RZ, [RZ] ;  /* 0x00000000fffff984 */ /* 0x000fe20000000800 */
[----:B------:R-:W-:Y:S01]  /*10800*/  @!PT LDS RZ, [RZ] ;  /* 0x00000000fffff984 */ /* 0x000fe20000000800 */
[----:B------:R-:W-:Y:S01]  /*10810*/  @!PT LDS RZ, [RZ] ;  /* 0x00000000fffff984 */ /* 0x000fe20000000800 */
[----:B------:R0:W-:Y:S01]  /*10820*/  @!P1 LDGSTS.E.BYPASS.LTC128B.128 [R10+0xf400], desc[UR40][R6.64], !P0 ;  /* 0x0f400000060a9fae */ /* 0x0001e2000c101d68 */
[----:B------:R-:W-:Y:S01]  /*10830*/  ISETP.GE.AND P1, PT, R0, R3, PT ;  /* 0x000000030000720c */ /* 0x000fe20003f26270 */
[----:B------:R-:W-:-:S05]  /*10840*/  VIADD R0, R25, 0x80 ;  /* 0x0000008019007836 */ /* 0x000fca0000000000 */
[----:B------:R-:W-:Y:S01]  /*10850*/  ISETP.GE.AND P2, PT, R0, R3, PT ;  /* 0x000000030000720c */ /* 0x000fe20003f46270 */
[----:B------:R-:W-:Y:S02]  /*10860*/  IMAD.MOV.U32 R13, RZ, RZ, R2 ;  /* 0x000000ffff0d7224 */ /* 0x000fe400078e0002 */
[----:B------:R-:W-:Y:S02]  /*10870*/  IMAD.MOV.U32 R12, RZ, RZ, RZ ;  /* 0x000000ffff0c7224 */ /* 0x000fe400078e00ff */
[----:B0-----:R-:W-:-:S08]  /*10880*/  IMAD.MOV.U32 R6, RZ, RZ, R14 ;  /* 0x000000ffff067224 */ /* 0x001fd000078e000e */
[----:B------:R-:W-:Y:S05]  /*10890*/  WARPSYNC.COLLECTIVE R15, `(.L_x_12474) ;  /* 0x000000000f087348 */ /* 0x000fea0003c00000 */
[----:B------:R0:W1:Y:S02]  /*108a0*/  SHFL.IDX P6, R14, R13, R12, R11 ;  /* 0x0000000c0d0e7389 */ /* 0x00006400000c000b */
[----:B01----:R-:W-:Y:S01]  /*108b0*/  ENDCOLLECTIVE ;  /* 0x000000000000791b */ /* 0x003fe20003800000 */
.L_x_12474:
[----:B------:R-:W-:-:S05]  /*108c0*/  @!P1 LEA R6, P3, R20, R6, 0x1 ;  /* 0x0000000614069211 */ /* 0x000fca00078608ff */
[----:B------:R-:W-:-:S04]  /*108d0*/  @!P1 IMAD.X R4, RZ, RZ, R4, P3 ;  /* 0x000000ffff049224 */ /* 0x000fc800018e0604 */
[----:B------:R-:W-:Y:S02]  /*108e0*/  @!P1 IMAD.MOV.U32 R7, RZ, RZ, R4 ;  /* 0x000000ffff079224 */ /* 0x000fe400078e0004 */
[----:B------:R-:W-:Y:S02]  /*108f0*/  IMAD.MOV.U32 R13, RZ, RZ, R5 ;  /* 0x000000ffff0d7224 */ /* 0x000fe400078e0005 */
[----:B------:R-:W-:Y:S01]  /*10900*/  VIADD R4, R25, 0xa0 ;  /* 0x000000a019047836 */ /* 0x000fe20000000000 */
        /* <DEDUP_REMOVED lines=8> */
.L_x_12475:
[----:B------:R-:W-:Y:S02]  /*10990*/  IMAD.MOV.U32 R13, RZ, RZ, R2 ;  /* 0x000000ffff0d7224 */ /* 0x000fe400078e0002 */
[----:B------:R-:W-:Y:S02]  /*109a0*/  IMAD.MOV.U32 R12, RZ, RZ, 0x1 ;  /* 0x00000001ff0c7424 */ /* 0x000fe400078e00ff */
[----:B------:R-:W-:-:S07]  /*109b0*/  IMAD.MOV.U32 R8, RZ, RZ, R14 ;  /* 0x000000ffff087224 */ /* 0x000fce00078e000e */
[----:B------:R-:W-:Y:S05]  /*109c0*/  WARPSYNC.COLLECTIVE R15, `(.L_x_12476) ;  /* 0x000000000f087348 */ /* 0x000fea0003c00000 */
[----:B------:R0:W1:Y:S02]  /*109d0*/  SHFL.IDX P6, R14, R13, R12, R11 ;  /* 0x0000000c0d0e7389 */ /* 0x00006400000c000b */
[----:B01----:R-:W-:Y:S01]  /*109e0*/  ENDCOLLECTIVE ;  /* 0x000000000000791b */ /* 0x003fe20003800000 */
.L_x_12476:
        /* <DEDUP_REMOVED lines=8> */
[----:B------:R0:W-:Y:S02]  /*10a70*/  @!P2 LDGSTS.E.BYPASS.LTC128B.128 [R10+0x10400], desc[UR40][R6.64], !P0 ;  /* 0x10400000060aafae */ /* 0x0001e4000c101d68 */
[----:B------:R-:W-:Y:S01]  /*10a80*/  ISETP.GE.AND P1, PT, R0, R3, PT ;  /* 0x000000030000720c */ /* 0x000fe20003f26270 */
[----:B------:R-:W-:-:S12]  /*10a90*/  IMAD.MOV.U32 R0, RZ, RZ, R14 ;  /* 0x000000ffff007224 */ /* 0x000fd800078e000e */
[----:B0-----:R-:W-:Y:S05]  /*10aa0*/  WARPSYNC.COLLECTIVE R15, `(.L_x_12477) ;  /* 0x000000000f087348 */ /* 0x001fea0003c00000 */
[----:B------:R1:W2:Y:S02]  /*10ab0*/  SHFL.IDX P6, R14, R13, R12, R11 ;  /* 0x0000000c0d0e7389 */ /* 0x0002a400000c000b */
[----:B012---:R-:W-:Y:S01]  /*10ac0*/  ENDCOLLECTIVE ;  /* 0x000000000000791b */ /* 0x007fe20003800000 */
.L_x_12477:
[----:B------:R-:W-:Y:S02]  /*10ad0*/  IMAD.MOV.U32 R13, RZ, RZ, R2 ;  /* 0x000000ffff0d7224 */ /* 0x000fe400078e0002 */
[----:B------:R-:W-:Y:S02]  /*10ae0*/  IMAD.MOV.U32 R12, RZ, RZ, 0x2 ;  /* 0x00000002ff0c7424 */ /* 0x000fe400078e00ff */
[----:B------:R-:W-:-:S07]  /*10af0*/  IMAD.MOV.U32 R6, RZ, RZ, R14 ;  /* 0x000000ffff067224 */ /* 0x000fce00078e000e */
[----:B------:R-:W-:Y:S05]  /*10b00*/  WARPSYNC.COLLECTIVE R15, `(.L_x_12478) ;  /* 0x000000000f087348 */ /* 0x000fea0003c00000 */
[----:B------:R0:W1:Y:S02]  /*10b10*/  SHFL.IDX P6, R14, R13, R12, R11 ;  /* 0x0000000c0d0e7389 */ /* 0x00006400000c000b */
[----:B01----:R-:W-:Y:S01]  /*10b20*/  ENDCOLLECTIVE ;  /* 0x000000000000791b */ /* 0x003fe20003800000 */
.L_x_12478:
[----:B------:R-:W-:-:S05]  /*10b30*/  @!P1 LEA R6, P2, R20, R6, 0x1 ;  /* 0x0000000614069211 */ /* 0x000fca00078408ff */
[----:B------:R-:W-:-:S04]  /*10b40*/  @!P1 IMAD.X R0, RZ, RZ, R0, P2 ;  /* 0x000000ffff009224 */ /* 0x000fc800010e0600 */
[----:B------:R-:W-:Y:S02]  /*10b50*/  @!P1 IMAD.MOV.U32 R7, RZ, RZ, R0 ;  /* 0x000000ffff079224 */ /* 0x000fe400078e0000 */
[----:B------:R-:W-:-:S03]  /*10b60*/  IMAD.MOV.U32 R13, RZ, RZ, R5 ;  /* 0x000000ffff0d7224 */ /* 0x000fc600078e0005 */
[----:B------:R-:W-:Y:S01]  /*10b70*/  @!PT LDS RZ, [RZ] ;  /* 0x00000000fffff984 */ /* 0x000fe20000000800 */
[----:B------:R-:W-:Y:S01]  /*10b80*/  @!PT LDS RZ, [RZ] ;  /* 0x00000000fffff984 */ /* 0x000fe20000000800 */
[----:B------:R-:W-:Y:S01]  /*10b90*/  @!PT LDS RZ, [RZ] ;  /* 0x00000000fffff984 */ /* 0x000fe20000000800 */
[----:B------:R0:W-:Y:S01]  /*10ba0*/  @!P1 LDGSTS.E.BYPASS.LTC128B.128 [R10+0x10c00], desc[UR40][R6.64], !P0 ;  /* 0x10c00000060a9fae */ /* 0x0001e2000c101d68 */
[----:B------:R-:W-:Y:S01]  /*10bb0*/  ISETP.GE.AND P1, PT, R4, R3, PT ;  /* 0x000000030400720c */ /* 0x000fe20003f26270 */
[----:B------:R-:W-:-:S12]  /*10bc0*/  IMAD.MOV.U32 R0, RZ, RZ, R14 ;  /* 0x000000ffff007224 */ /* 0x000fd800078e000e */
[----:B0-----:R-:W-:Y:S05]  /*10bd0*/  WARPSYNC.COLLECTIVE R15, `(.L_x_12479) ;  /* 0x000000000f087348 */ /* 0x001fea0003c00000 */
[----:B------:R1:W2:Y:S02]  /*10be0*/  SHFL.IDX P6, R14, R13, R12, R11 ;  /* 0x0000000c0d0e7389 */ /* 0x0002a400000c000b */
[----:B012---:R-:W-:Y:S01]  /*10bf0*/  ENDCOLLECTIVE ;  /* 0x000000000000791b */ /* 0x007fe20003800000 */
.L_x_12479:
[----:B------:R-:W-:Y:S02]  /*10c00*/  IMAD.MOV.U32 R13, RZ, RZ, R2 ;  /* 0x000000ffff0d7224 */ /* 0x000fe400078e0002 */
[----:B------:R-:W-:Y:S02]  /*10c10*/  IMAD.MOV.U32 R12, RZ, RZ, 0x3 ;  /* 0x00000003ff0c7424 */ /* 0x000fe400078e00ff */
[----:B------:R-:W-:-:S07]  /*10c20*/  IMAD.MOV.U32 R6, RZ, RZ, R14 ;  /* 0x000000ffff067224 */ /* 0x000fce00078e000e */
[----:B------:R-:W-:Y:S05]  /*10c30*/  WARPSYNC.COLLECTIVE R15, `(.L_x_12480) ;  /* 0x000000000f087348 */ /* 0x000fea0003c00000 */
[----:B------:R0:W1:Y:S02]  /*10c40*/  SHFL.IDX P6, R14, R13, R12, R11 ;  /* 0x0000000c0d0e7389 */ /* 0x00006400000c000b */
[----:B01----:R-:W-:Y:S01]  /*10c50*/  ENDCOLLECTIVE ;  /* 0x000000000000791b */ /* 0x003fe20003800000 */
.L_x_12480:
        /* <DEDUP_REMOVED lines=12> */
.L_x_12481:
[----:B------:R-:W-:Y:S01]  /*10d20*/  IMAD.MOV.U32 R2, RZ, RZ, R14 ;  /* 0x000000ffff027224 */ /* 0x000fe200078e000e */
[----:B------:R-:W-:Y:S06]  /*10d30*/  BRA `(.L_x_12482) ;  /* 0xffffffbc00ec7947 */ /* 0x000fec000383ffff */
.L_x_12372:
[----:B0-----:R0:W1:Y:S02]  /*10d40*/  SYNCS.PHASECHK.TRANS64.TRYWAIT P0, [R17+URZ+0x30820], R0 ;  /* 0x03082000110075a7 */ /* 0x001064000800017f */
[----:B-1----:R-:W-:Y:S05]  /*10d50*/  @!P0 NANOSLEEP.SYNCS 0x989680 ;  /* 0x009896800000895d */ /* 0x002fea0003900000 */
[----:B------:R-:W1:Y:S02]  /*10d60*/  @!P0 SYNCS.PHASECHK.TRANS64 P0, [R17+URZ+0x30820], R0 ;  /* 0x03082000110085a7 */ /* 0x000e64000800007f */
[----:B-1----:R-:W-:Y:S05]  /*10d70*/  @!P0 BRA `(.L_x_12372) ;  /* 0xfffffffc00f08947 */ /* 0x002fea000383ffff */
[----:B------:R-:W-:Y:S05]  /*10d80*/  BRA `(.L_x_12483) ;  /* 0xffffffc0004c7947 */ /* 0x000fea000383ffff */
.L_x_12381:
[----:B-1----:R1:W2:Y:S02]  /*10d90*/  SYNCS.PHASECHK.TRANS64.TRYWAIT P0, [R2+URZ+0x30840], R3 ;  /* 0x03084003020075a7 */ /* 0x0022a4000800017f */
[----:B--2---:R-:W-:Y:S05]  /*10da0*/  @!P0 NANOSLEEP.SYNCS 0x989680 ;  /* 0x009896800000895d */ /* 0x004fea0003900000 */
[----:B------:R-:W2:Y:S02]  /*10db0*/  @!P0 SYNCS.PHASECHK.TRANS64 P0, [R2+URZ+0x30840], R3 ;  /* 0x03084003020085a7 */ /* 0x000ea4000800007f */
[----:B--2---:R-:W-:Y:S05]  /*10dc0*/  @!P0 BRA `(.L_x_12381) ;  /* 0xfffffffc00f08947 */ /* 0x004fea000383ffff */
[----:B------:R-:W-:Y:S05]  /*10dd0*/  BRA `(.L_x_12484) ;  /* 0xffffffc4001c7947 */ /* 0x000fea000383ffff */
.L_x_12386:
[----:B0-----:R0:W1:Y:S02]  /*10de0*/  SYNCS.PHASECHK.TRANS64.TRYWAIT P0, [R3+URZ+0x60], R2 ;  /* 0x00006002030075a7 */ /* 0x001064000800017f */
[----:B-1----:R-:W-:Y:S05]  /*10df0*/  @!P0 NANOSLEEP.SYNCS 0x989680 ;  /* 0x009896800000895d */ /* 0x002fea0003900000 */
[----:B------:R-:W1:Y:S02]  /*10e00*/  @!P0 SYNCS.PHASECHK.TRANS64 P0, [R3+URZ+0x60], R2 ;  /* 0x00006002030085a7 */ /* 0x000e64000800007f */
[----:B-1----:R-:W-:Y:S05]  /*10e10*/  @!P0 BRA `(.L_x_12386) ;  /* 0xfffffffc00f08947 */ /* 0x002fea000383ffff */
[----:B------:R-:W-:Y:S05]  /*10e20*/  BRA `(.L_x_12485) ;  /* 0xffffffc400a87947 */ /* 0x000fea000383ffff */
.L_x_12394:
[----:B-1----:R1:W2:Y:S02]  /*10e30*/  SYNCS.PHASECHK.TRANS64.TRYWAIT P0, [R2+URZ+0x30840], R3 ;  /* 0x03084003020075a7 */ /* 0x0022a4000800017f */
[----:B--2---:R-:W-:Y:S05]  /*10e40*/  @!P0 NANOSLEEP.SYNCS 0x989680 ;  /* 0x009896800000895d */ /* 0x004fea0003900000 */
[----:B------:R-:W2:Y:S02]  /*10e50*/  @!P0 SYNCS.PHASECHK.TRANS64 P0, [R2+URZ+0x30840], R3 ;  /* 0x03084003020085a7 */ /* 0x000ea4000800007f */
[----:B--2---:R-:W-:Y:S05]  /*10e60*/  @!P0 BRA `(.L_x_12394) ;  /* 0xfffffffc00f08947 */ /* 0x004fea000383ffff */
[----:B------:R-:W-:Y:S05]  /*10e70*/  BRA `(.L_x_12486) ;  /* 0xffffffc800e87947 */ /* 0x000fea000383ffff */
.L_x_12399:
[----:B0-----:R0:W1:Y:S02]  /*10e80*/  SYNCS.PHASECHK.TRANS64.TRYWAIT P0, [R10+URZ+0x60], R28 ;  /* 0x0000601c0a0075a7 */ /* 0x001064000800017f */
[----:B-1----:R-:W-:Y:S05]  /*10e90*/  @!P0 NANOSLEEP.SYNCS 0x989680 ;  /* 0x009896800000895d */ /* 0x002fea0003900000 */
[----:B------:R-:W1:Y:S02]  /*10ea0*/  @!P0 SYNCS.PHASECHK.TRANS64 P0, [R10+URZ+0x60], R28 ;  /* 0x0000601c0a0085a7 */ /* 0x000e64000800007f */
[----:B-1----:R-:W-:Y:S05]  /*10eb0*/  @!P0 BRA `(.L_x_12399) ;  /* 0xfffffffc00f08947 */ /* 0x002fea000383ffff */
[----:B------:R-:W-:Y:S05]  /*10ec0*/  BRA `(.L_x_12487) ;  /* 0xffffffcc00747947 */ /* 0x000fea000383ffff */
.L_x_12407:
[----:B-1----:R1:W2:Y:S02]  /*10ed0*/  SYNCS.PHASECHK.TRANS64.TRYWAIT P0, [R2+URZ+0x30840], R3 ;  /* 0x03084003020075a7 */ /* 0x0022a4000800017f */
[----:B--2---:R-:W-:Y:S05]  /*10ee0*/  @!P0 NANOSLEEP.SYNCS 0x989680 ;  /* 0x009896800000895d */ /* 0x004fea0003900000 */
[----:B------:R-:W2:Y:S02]  /*10ef0*/  @!P0 SYNCS.PHASECHK.TRANS64 P0, [R2+URZ+0x30840], R3 ;  /* 0x03084003020085a7 */ /* 0x000ea4000800007f */
[----:B--2---:R-:W-:Y:S05]  /*10f00*/  @!P0 BRA `(.L_x_12407) ;  /* 0xfffffffc00f08947 */ /* 0x004fea000383ffff */
[----:B------:R-:W-:Y:S05]  /*10f10*/  BRA `(.L_x_12488) ;  /* 0xffffffd000847947 */ /* 0x000fea000383ffff */
.L_x_12412:
[----:B0-----:R0:W1:Y:S02]  /*10f20*/  SYNCS.PHASECHK.TRANS64.TRYWAIT P0, [R7+URZ+0x60], R2 ;  /* 0x00006002070075a7 */ /* 0x001064000800017f */
[----:B-1----:R-:W-:Y:S05]  /*10f30*/  @!P0 NANOSLEEP.SYNCS 0x989680 ;  /* 0x009896800000895d */ /* 0x002fea0003900000 */
[----:B------:R-:W1:Y:S02]  /*10f40*/  @!P0 SYNCS.PHASECHK.TRANS64 P0, [R7+URZ+0x60], R2 ;  /* 0x00006002070085a7 */ /* 0x000e64000800007f */
[----:B-1----:R-:W-:Y:S05]  /*10f50*/  @!P0 BRA `(.L_x_12412) ;  /* 0xfffffffc00f08947 */ /* 0x002fea000383ffff */
[----:B------:R-:W-:Y:S05]  /*10f60*/  BRA `(.L_x_12489) ;  /* 0xffffffd400147947 */ /* 0x000fea000383ffff */
.L_x_12422:
[----:B0-----:R0:W1:Y:S02]  /*10f70*/  SYNCS.PHASECHK.TRANS64.TRYWAIT P0, [R3+URZ+0x30860], R0 ;  /* 0x03086000030075a7 */ /* 0x001064000800017f */
[----:B-1----:R-:W-:Y:S05]  /*10f80*/  @!P0 NANOSLEEP.SYNCS 0x989680 ;  /* 0x009896800000895d */ /* 0x002fea0003900000 */
[----:B------:R-:W1:Y:S02]  /*10f90*/  @!P0 SYNCS.PHASECHK.TRANS64 P0, [R3+URZ+0x30860], R0 ;  /* 0x03086000030085a7 */ /* 0x000e64000800007f */
[----:B-1----:R-:W-:Y:S05]  /*10fa0*/  @!P0 BRA `(.L_x_12422) ;  /* 0xfffffffc00f08947 */ /* 0x002fea000383ffff */
[----:B------:R-:W-:Y:S05]  /*10fb0*/  BRA `(.L_x_12490) ;  /* 0xffffffd800107947 */ /* 0x000fea000383ffff */
.L_x_12428:
[----:B------:R-:W-:Y:S01]  /*10fc0*/  BSSY B0, `(.L_x_12491) ;  /* 0x0000008000007945 */ /* 0x000fe20003800000 */
[----:B------:R-:W-:Y:S02]  /*10fd0*/  IMAD.MOV.U32 R13, RZ, RZ, R24 ;  /* 0x000000ffff0d7224 */ /* 0x000fe400078e0018 */
[----:B------:R-:W-:Y:S02]  /*10fe0*/  IMAD.MOV.U32 R12, RZ, RZ, RZ ;  /* 0x000000ffff0c7224 */ /* 0x000fe400078e00ff */
[----:B------:R-:W-:Y:S02]  /*10ff0*/  IMAD.MOV.U32 R11, RZ, RZ, 0x1f ;  /* 0x0000001fff0b7424 */ /* 0x000fe400078e00ff */
[----:B------:R-:W-:-:S07]  /*11000*/  IMAD.MOV.U32 R15, RZ, RZ, -0x1 ;  /* 0xffffffffff0f7424 */ /* 0x000fce00078e00ff */
[----:B-1----:R-:W-:Y:S05]  /*11010*/  WARPSYNC.COLLECTIVE R15, `(.L_x_12492) ;  /* 0x000000000f087348 */ /* 0x002fea0003c00000 */
[----:B------:R0:W2:Y:S02]  /*11020*/  SHFL.IDX P6, R14, R13, R12, R11 ;  /* 0x0000000c0d0e7389 */ /* 0x0000a400000c000b */
[----:B012---:R-:W-:Y:S01]  /*11030*/  ENDCOLLECTIVE ;  /* 0x000000000000791b */ /* 0x007fe20003800000 */
.L_x_12492:
[----:B------:R-:W-:Y:S05]  /*11040*/  BSYNC B0 ;  /* 0x0000000000007941 */ /* 0x000fea0003800000 */
.L_x_12491:
        /* <DEDUP_REMOVED lines=9> */
.L_x_12493:
        /* <DEDUP_REMOVED lines=24> */
.L_x_12494:
[----:B------:R-:W-:Y:S01]  /*11260*/  IMAD.MOV.U32 R12, RZ, RZ, 0x2 ;  /* 0x00000002ff0c7424 */ /* 0x000fe200078e00ff */
[----:B------:R-:W-:-:S05]  /*11270*/  SEL R14, R14, RZ, P1 ;  /* 0x000000ff0e0e7207 */ /* 0x000fca0000800000 */
[----:B------:R-:W-:-:S04]  /*11280*/  IMAD.IADD R5, R13, 0x1, R14 ;  /* 0x000000010d057824 */ /* 0x000fc800078e020e */
[----:B------:R-:W-:-:S07]  /*11290*/  IMAD.MOV.U32 R13, RZ, RZ, R5 ;  /* 0x000000ffff0d7224 */ /* 0x000fce00078e0005 */
[----:B------:R-:W-:Y:S05]  /*112a0*/  WARPSYNC.COLLECTIVE R15, `(.L_x_12495) ;  /* 0x000000000f087348 */ /* 0x000fea0003c00000 */
[----:B------:R0:W1:Y:S02]  /*112b0*/  SHFL.UP P6, R14, R13, R12, R11 ;  /* 0x0400000c0d0e7389 */ /* 0x00006400000c000b */
[----:B01----:R-:W-:Y:S01]  /*112c0*/  ENDCOLLECTIVE ;  /* 0x000000000000791b */ /* 0x003fe20003800000 */
.L_x_12495:
[----:B------:R-:W-:Y:S01]  /*112d0*/  IMAD.MOV.U32 R12, RZ, RZ, 0x4 ;  /* 0x00000004ff0c7424 */ /* 0x000fe200078e00ff */
[----:B------:R-:W-:-:S05]  /*112e0*/  SEL R2, R14, RZ, P2 ;  /* 0x000000ff0e027207 */ /* 0x000fca0001000000 */
[----:B------:R-:W-:-:S04]  /*112f0*/  IMAD.IADD R2, R5, 0x1, R2 ;  /* 0x0000000105027824 */ /* 0x000fc800078e0202 */
[----:B------:R-:W-:-:S07]  /*11300*/  IMAD.MOV.U32 R13, RZ, RZ, R2 ;  /* 0x000000ffff0d7224 */ /* 0x000fce00078e0002 */
[----:B------:R-:W-:Y:S05]  /*11310*/  WARPSYNC.COLLECTIVE R15, `(.L_x_12496) ;  /* 0x000000000f087348 */ /* 0x000fea0003c00000 */
[----:B------:R0:W1:Y:S02]  /*11320*/  SHFL.UP P6, R14, R13, R12, R11 ;  /* 0x0400000c0d0e7389 */ /* 0x00006400000c000b */
[----:B01----:R-:W-:Y:S01]  /*11330*/  ENDCOLLECTIVE ;  /* 0x000000000000791b */ /* 0x003fe20003800000 */
.L_x_12496:
[----:B------:R-:W-:Y:S01]  /*11340*/  IMAD.MOV.U32 R12, RZ, RZ, 0x8 ;  /* 0x00000008ff0c7424 */ /* 0x000fe200078e00ff */
[----:B------:R-:W-:-:S05]  /*11350*/  SEL R3, R14, RZ, P3 ;  /* 0x000000ff0e037207 */ /* 0x000fca0001800000 */
[----:B------:R-:W-:-:S04]  /*11360*/  IMAD.IADD R3, R2, 0x1, R3 ;  /* 0x0000000102037824 */ /* 0x000fc800078e0203 */
[----:B------:R-:W-:-:S07]  /*11370*/  IMAD.MOV.U32 R13, RZ, RZ, R3 ;  /* 0x000000ffff0d7224 */ /* 0x000fce00078e0003 */
[----:B------:R-:W-:Y:S05]  /*11380*/  WARPSYNC.COLLECTIVE R15, `(.L_x_12497) ;  /* 0x000000000f087348 */ /* 0x000fea0003c00000 */
[----:B------:R0:W1:Y:S02]  /*11390*/  SHFL.UP P6, R14, R13, R12, R11 ;  /* 0x0400000c0d0e7389 */ /* 0x00006400000c000b */
[----:B01----:R-:W-:Y:S01]  /*113a0*/  ENDCOLLECTIVE ;  /* 0x000000000000791b */ /* 0x003fe20003800000 */
.L_x_12497:
[----:B------:R-:W-:Y:S01]  /*113b0*/  IMAD.MOV.U32 R12, RZ, RZ, 0x10 ;  /* 0x00000010ff0c7424 */ /* 0x000fe200078e00ff */
[----:B------:R-:W-:-:S05]  /*113c0*/  SEL R14, R14, RZ, P4 ;  /* 0x000000ff0e0e7207 */ /* 0x000fca0002000000 */
[----:B------:R-:W-:-:S04]  /*113d0*/  IMAD.IADD R5, R3, 0x1, R14 ;  /* 0x0000000103057824 */ /* 0x000fc800078e020e */
[----:B------:R-:W-:-:S07]  /*113e0*/  IMAD.MOV.U32 R13, RZ, RZ, R5 ;  /* 0x000000ffff0d7224 */ /* 0x000fce00078e0005 */
[----:B------:R-:W-:Y:S05]  /*113f0*/  WARPSYNC.COLLECTIVE R15, `(.L_x_12498) ;  /* 0x000000000f087348 */ /* 0x000fea0003c00000 */
[----:B------:R0:W1:Y:S02]  /*11400*/  SHFL.UP P6, R14, R13, R12, R11 ;  /* 0x0400000c0d0e7389 */ /* 0x00006400000c000b */
[----:B01----:R-:W-:Y:S01]  /*11410*/  ENDCOLLECTIVE ;  /* 0x000000000000791b */ /* 0x003fe20003800000 */
.L_x_12498:
        /* <DEDUP_REMOVED lines=8> */
.L_x_12499:
[----:B------:R-:W-:Y:S05]  /*114a0*/  BRA `(.L_x_12500) ;  /* 0xffffffd800447947 */ /* 0x000fea000383ffff */
.L_x_12431:
[----:B------:R-:W-:Y:S01]  /*114b0*/  BSSY B0, `(.L_x_12501) ;  /* 0x0000007000007945 */ /* 0x000fe20003800000 */
[----:B------:R-:W-:Y:S02]  /*114c0*/  IMAD.MOV.U32 R12, RZ, RZ, 0x1 ;  /* 0x00000001ff0c7424 */ /* 0x000fe400078e00ff */
[----:B------:R-:W-:Y:S02]  /*114d0*/  IMAD.MOV.U32 R11, RZ, RZ, RZ ;  /* 0x000000ffff0b7224 */ /* 0x000fe400078e00ff */
[----:B------:R-:W-:-:S07]  /*114e0*/  IMAD.MOV.U32 R15, RZ, RZ, -0x1 ;  /* 0xffffffffff0f7424 */ /* 0x000fce00078e00ff */
[----:B------:R-:W-:Y:S05]  /*114f0*/  WARPSYNC.COLLECTIVE R15, `(.L_x_12502) ;  /* 0x000000000f087348 */ /* 0x000fea0003c00000 */
[----:B------:R0:W1:Y:S02]  /*11500*/  SHFL.UP P6, R14, R13, R12, R11 ;  /* 0x0400000c0d0e7389 */ /* 0x00006400000c000b */
[----:B01----:R-:W-:Y:S01]  /*11510*/  ENDCOLLECTIVE ;  /* 0x000000000000791b */ /* 0x003fe20003800000 */
.L_x_12502:
[----:B------:R-:W-:Y:S05]  /*11520*/  BSYNC B0 ;  /* 0x0000000000007941 */ /* 0x000fea0003800000 */
.L_x_12501:
        /* <DEDUP_REMOVED lines=8> */
.L_x_12503:
[----:B------:R-:W-:Y:S01]  /*115b0*/  IMAD.MOV.U32 R12, RZ, RZ, 0x4 ;  /* 0x00000004ff0c7424 */ /* 0x000fe200078e00ff */
[----:B------:R-:W-:-:S05]  /*115c0*/  SEL R2, R14, RZ, P2 ;  /* 0x000000ff0e027207 */ /* 0x000fca0001000000 */
[----:B------:R-:W-:-:S04]  /*115d0*/  IMAD.IADD R2, R13, 0x1, R2 ;  /* 0x000000010d027824 */ /* 0x000fc800078e0202 */
[----:B------:R-:W-:-:S07]  /*115e0*/  IMAD.MOV.U32 R13, RZ, RZ, R2 ;  /* 0x000000ffff0d7224 */ /* 0x000fce00078e0002 */
[----:B------:R-:W-:Y:S05]  /*115f0*/  WARPSYNC.COLLECTIVE R15, `(.L_x_12504) ;  /* 0x000000000f087348 */ /* 0x000fea0003c00000 */
[----:B------:R0:W1:Y:S02]  /*11600*/  SHFL.UP P6, R14, R13, R12, R11 ;  /* 0x0400000c0d0e7389 */ /* 0x00006400000c000b */
[----:B01----:R-:W-:Y:S01]  /*11610*/  ENDCOLLECTIVE ;  /* 0x000000000000791b */ /* 0x003fe20003800000 */
.L_x_12504:
[----:B------:R-:W-:Y:S01]  /*11620*/  IMAD.MOV.U32 R12, RZ, RZ, 0x8 ;  /* 0x00000008ff0c7424 */ /* 0x000fe200078e00ff */
[----:B------:R-:W-:-:S05]  /*11630*/  SEL R3, R14, RZ, P3 ;  /* 0x000000ff0e037207 */ /* 0x000fca0001800000 */
[----:B------:R-:W-:-:S04]  /*11640*/  IMAD.IADD R3, R2, 0x1, R3 ;  /* 0x0000000102037824 */ /* 0x000fc800078e0203 */
[----:B------:R-:W-:-:S07]  /*11650*/  IMAD.MOV.U32 R13, RZ, RZ, R3 ;  /* 0x000000ffff0d7224 */ /* 0x000fce00078e0003 */
[----:B------:R-:W-:Y:S05]  /*11660*/  WARPSYNC.COLLECTIVE R15, `(.L_x_12505) ;  /* 0x000000000f087348 */ /* 0x000fea0003c00000 */
[----:B------:R0:W1:Y:S02]  /*11670*/  SHFL.UP P6, R14, R13, R12, R11 ;  /* 0x0400000c0d0e7389 */ /* 0x00006400000c000b */
[----:B01----:R-:W-:Y:S01]  /*11680*/  ENDCOLLECTIVE ;  /* 0x000000000000791b */ /* 0x003fe20003800000 */
.L_x_12505:
[----:B------:R-:W-:Y:S01]  /*11690*/  IMAD.MOV.U32 R12, RZ, RZ, 0x10 ;  /* 0x00000010ff0c7424 */ /* 0x000fe200078e00ff */
[----:B------:R-:W-:-:S05]  /*116a0*/  SEL R14, R14, RZ, P4 ;  /* 0x000000ff0e0e7207 */ /* 0x000fca0002000000 */
[----:B------:R-:W-:-:S04]  /*116b0*/  IMAD.IADD R5, R3, 0x1, R14 ;  /* 0x0000000103057824 */ /* 0x000fc800078e020e */
[----:B------:R-:W-:-:S07]  /*116c0*/  IMAD.MOV.U32 R13, RZ, RZ, R5 ;  /* 0x000000ffff0d7224 */ /* 0x000fce00078e0005 */
[----:B------:R-:W-:Y:S05]  /*116d0*/  WARPSYNC.COLLECTIVE R15, `(.L_x_12506) ;  /* 0x000000000f087348 */ /* 0x000fea0003c00000 */
[----:B------:R0:W1:Y:S02]  /*116e0*/  SHFL.UP P6, R14, R13, R12, R11 ;  /* 0x0400000c0d0e7389 */ /* 0x00006400000c000b */
[----:B01----:R-:W-:Y:S01]  /*116f0*/  ENDCOLLECTIVE ;  /* 0x000000000000791b */ /* 0x003fe20003800000 */
.L_x_12506:
        /* <DEDUP_REMOVED lines=8> */
.L_x_12507:
[----:B------:R-:W-:Y:S05]  /*11780*/  BRA `(.L_x_12508) ;  /* 0xffffffd800307947 */ /* 0x000fea000383ffff */
.L_x_12433:
[----:B------:R-:W-:Y:S01]  /*11790*/  BSSY B0, `(.L_x_12509) ;  /* 0x0000006000007945 */ /* 0x000fe20003800000 */
[----:B------:R-:W-:Y:S01]  /*117a0*/  PLOP3.LUT P6, PT, P6, PT, PT, 0x8, 0x0 ;  /* 0x000000000000781c */ /* 0x000fe200037ce170 */
[----:B------:R-:W-:-:S12]  /*117b0*/  IMAD.MOV.U32 R15, RZ, RZ, -0x1 ;  /* 0xffffffffff0f7424 */ /* 0x000fd800078e00ff */
[----:B0-----:R-:W-:Y:S05]  /*117c0*/  WARPSYNC.COLLECTIVE R15, `(.L_x_12510) ;  /* 0x000000000f087348 */ /* 0x001fea0003c00000 */
[----:B------:R-:W-:Y:S01]  /*117d0*/  VOTE.ANY R14, PT, P6 ;  /* 0x00000000000e7806 */ /* 0x000fe200030e0100 */
[----:B0-----:R-:W-:Y:S06]  /*117e0*/  ENDCOLLECTIVE ;  /* 0x000000000000791b */ /* 0x001fec0003800000 */
.L_x_12510:
[----:B------:R-:W-:Y:S05]  /*117f0*/  BSYNC B0 ;  /* 0x0000000000007941 */ /* 0x000fea0003800000 */
.L_x_12509:
        /* <DEDUP_REMOVED lines=9> */
.L_x_12511:
[----:B------:R-:W-:Y:S02]  /*11890*/  IMAD.MOV.U32 R13, RZ, RZ, R4 ;  /* 0x000000ffff0d7224 */ /* 0x000fe400078e0004 */
[----:B------:R-:W-:-:S07]  /*118a0*/  IMAD.MOV.U32 R7, RZ, RZ, R14 ;  /* 0x000000ffff077224 */ /* 0x000fce00078e000e */
[----:B------:R-:W-:Y:S05]  /*118b0*/  WARPSYNC.COLLECTIVE R15, `(.L_x_12512) ;  /* 0x000000000f087348 */ /* 0x000fea0003c00000 */
[----:B------:R0:W1:Y:S02]  /*118c0*/  SHFL.IDX P6, R14, R13, R12, R11 ;  /* 0x0000000c0d0e7389 */ /* 0x00006400000c000b */
[----:B01----:R-:W-:Y:S01]  /*118d0*/  ENDCOLLECTIVE ;  /* 0x000000000000791b */ /* 0x003fe20003800000 */
.L_x_12512:
[----:B------:R-:W-:Y:S01]  /*118e0*/  IMAD.MOV.U32 R4, RZ, RZ, R14 ;  /* 0x000000ffff047224 */ /* 0x000fe200078e000e */
[----:B------:R-:W-:Y:S06]  /*118f0*/  BRA `(.L_x_12513) ;  /* 0xffffffd800107947 */ /* 0x000fec000383ffff */
.L_x_12435:
[----:B------:R-:W-:Y:S01]  /*11900*/  BSSY B0, `(.L_x_12514) ;  /* 0x0000007000007945 */ /* 0x000fe20003800000 */
[----:B------:R-:W-:Y:S02]  /*11910*/  IMAD.MOV.U32 R13, RZ, RZ, R3 ;  /* 0x000000ffff0d7224 */ /* 0x000fe400078e0003 */
[----:B------:R-:W-:Y:S02]  /*11920*/  IMAD.MOV.U32 R11, RZ, RZ, 0x1f ;  /* 0x0000001fff0b7424 */ /* 0x000fe400078e00ff */
[----:B------:R-:W-:-:S07]  /*11930*/  IMAD.MOV.U32 R15, RZ, RZ, -0x1 ;  /* 0xffffffffff0f7424 */ /* 0x000fce00078e00ff */
[----:B0123--:R-:W-:Y:S05]  /*11940*/  WARPSYNC.COLLECTIVE R15, `(.L_x_12515) ;  /* 0x000000000f087348 */ /* 0x00ffea0003c00000 */
[----:B------:R4:W0:Y:S02]  /*11950*/  SHFL.IDX P6, R14, R13, R12, R11 ;  /* 0x0000000c0d0e7389 */ /* 0x00082400000c000b */
[----:B01234-:R-:W-:Y:S01]  /*11960*/  ENDCOLLECTIVE ;  /* 0x000000000000791b */ /* 0x01ffe20003800000 */
.L_x_12515:
[----:B------:R-:W-:Y:S05]  /*11970*/  BSYNC B0 ;  /* 0x0000000000007941 */ /* 0x000fea0003800000 */
.L_x_12514:
[----:B------:R-:W-:Y:S01]  /*11980*/  IMAD.MOV.U32 R24, RZ, RZ, R14 ;  /* 0x000000ffff187224 */ /* 0x000fe200078e000e */
[----:B------:R-:W-:Y:S06]  /*11990*/  BRA `(.L_x_12434) ;  /* 0xffffffd800007947 */ /* 0x000fec000383ffff */
.L_x_12439:
[----:B-1----:R1:W3:Y:S02]  /*119a0*/  SYNCS.PHASECHK.TRANS64.TRYWAIT P0, [R9+URZ+0x30820], R0 ;  /* 0x03082000090075a7 */ /* 0x0022e4000800017f */
[----:B---3--:R-:W-:Y:S05]  /*119b0*/  @!P0 NANOSLEEP.SYNCS 0x989680 ;  /* 0x009896800000895d */ /* 0x008fea0003900000 */
[----:B------:R-:W3:Y:S02]  /*119c0*/  @!P0 SYNCS.PHASECHK.TRANS64 P0, [R9+URZ+0x30820], R0 ;  /* 0x03082000090085a7 */ /* 0x000ee4000800007f */
[----:B---3--:R-:W-:Y:S05]  /*119d0*/  @!P0 BRA `(.L_x_12439) ;  /* 0xfffffffc00f08947 */ /* 0x008fea000383ffff */
[----:B------:R-:W-:Y:S05]  /*119e0*/  BRA `(.L_x_12516) ;  /* 0xffffffdc00587947 */ /* 0x000fea000383ffff */
.L_x_12440:
        /* <DEDUP_REMOVED lines=11> */
.L_x_12518:
[----:B------:R-:W-:Y:S05]  /*11aa0*/  BSYNC B0 ;  /* 0x0000000000007941 */ /* 0x000fea0003800000 */
.L_x_12517:
[----:B------:R-:W-:Y:S05]  /*11ab0*/  BRA `(.L_x_12519) ;  /* 0xffffffdc00407947 */ /* 0x000fea000383ffff */
.L_x_12443:
[----:B------:R-:W-:Y:S01]  /*11ac0*/  BSSY B1, `(.L_x_12520) ;  /* 0x0000006000017945 */ /* 0x000fe20003800000 */
[----:B------:R-:W-:-:S07]  /*11ad0*/  IMAD.MOV.U32 R15, RZ, RZ, -0x1 ;  /* 0xffffffffff0f7424 */ /* 0x000fce00078e00ff */
[----:B012---:R-:W-:Y:S05]  /*11ae0*/  WARPSYNC.COLLECTIVE R15, `(.L_x_12521) ;  /* 0x000000000f0c7348 */ /* 0x007fea0003c00000 */
[----:B------:R-:W-:Y:S02]  /*11af0*/  ELECT P6, UR62, PT ;  /* 0x00000000003e782f */ /* 0x000fe400038c0000 */
[----:B------:R-:W-:Y:S01]  /*11b00*/  MOV R14, UR62 ;  /* 0x0000003e000e7c02 */ /* 0x000fe20008000f00 */
[----:B012---:R-:W-:Y:S10]  /*11b10*/  ENDCOLLECTIVE ;  /* 0x000000000000791b */ /* 0x007ff40003800000 */
.L_x_12521:
[----:B------:R-:W-:Y:S05]  /*11b20*/  BSYNC B1 ;  /* 0x0000000000017941 */ /* 0x000fea0003800000 */
.L_x_12520:
[----:B------:R-:W-:Y:S05]  /*11b30*/  BRA `(.L_x_12522) ;  /* 0xffffffdc00387947 */ /* 0x000fea000383ffff */
.L_x_12445:
[----:B-1----:R1:W3:Y:S02]  /*11b40*/  SYNCS.PHASECHK.TRANS64.TRYWAIT P0, [R7+URZ], R2 ;  /* 0x00000002070075a7 */ /* 0x0022e4000800017f */
[----:B---3--:R-:W-:Y:S05]  /*11b50*/  @!P0 NANOSLEEP.SYNCS 0x989680 ;  /* 0x009896800000895d */ /* 0x008fea0003900000 */
[----:B------:R-:W3:Y:S02]  /*11b60*/  @!P0 SYNCS.PHASECHK.TRANS64 P0, [R7+URZ], R2 ;  /* 0x00000002070085a7 */ /* 0x000ee4000800007f */
[----:B---3--:R-:W-:Y:S05]  /*11b70*/  @!P0 BRA `(.L_x_12445) ;  /* 0xfffffffc00f08947 */ /* 0x008fea000383ffff */
[----:B------:R-:W-:Y:S05]  /*11b80*/  BRA `(.L_x_12523) ;  /* 0xffffffdc006c7947 */ /* 0x000fea000383ffff */
.L_x_12446:
[----:B---3--:R3:W4:Y:S02]  /*11b90*/  SYNCS.PHASECHK.TRANS64.TRYWAIT P0, [R3+URZ], R0 ;  /* 0x00000000030075a7 */ /* 0x008724000800017f */
[----:B----4-:R-:W-:Y:S05]  /*11ba0*/  @!P0 NANOSLEEP.SYNCS 0x989680 ;  /* 0x009896800000895d */ /* 0x010fea0003900000 */
[----:B------:R-:W4:Y:S02]  /*11bb0*/  @!P0 SYNCS.PHASECHK.TRANS64 P0, [R3+URZ], R0 ;  /* 0x00000000030085a7 */ /* 0x000f24000800007f */
[----:B----4-:R-:W-:Y:S05]  /*11bc0*/  @!P0 BRA `(.L_x_12446) ;  /* 0xfffffffc00f08947 */ /* 0x010fea000383ffff */
[----:B------:R-:W-:Y:S05]  /*11bd0*/  BRA `(.L_x_12524) ;  /* 0xffffffdc00607947 */ /* 0x000fea000383ffff */
.L_x_12448:
[----:B---3--:R3:W4:Y:S02]  /*11be0*/  SYNCS.PHASECHK.TRANS64.TRYWAIT P0, [R5+URZ], R2 ;  /* 0x00000002050075a7 */ /* 0x008724000800017f */
[----:B----4-:R-:W-:Y:S05]  /*11bf0*/  @!P0 NANOSLEEP.SYNCS 0x989680 ;  /* 0x009896800000895d */ /* 0x010fea0003900000 */
[----:B------:R-:W4:Y:S02]  /*11c00*/  @!P0 SYNCS.PHASECHK.TRANS64 P0, [R5+URZ], R2 ;  /* 0x00000002050085a7 */ /* 0x000f24000800007f */
[----:B----4-:R-:W-:Y:S05]  /*11c10*/  @!P0 BRA `(.L_x_12448) ;  /* 0xfffffffc00f08947 */ /* 0x010fea000383ffff */
[----:B------:R-:W-:Y:S05]  /*11c20*/  BRA `(.L_x_12525) ;  /* 0xffffffdc00647947 */ /* 0x000fea000383ffff */
.L_x_12526:
        /* <DEDUP_REMOVED lines=13> */
.L_x_14876:


//--------------------- .text._ZN7cutlass13device_kernelIN5flash11enable_sm90INS1_16FlashAttnFwdSm90INS1_25CollectiveMainloopFwdSm90ILi2EN4cute5tupleIJNS5_1CILi1EEES8_S8_EEENS6_IJNS7_ILi192EEESA_NS7_ILi64EEEEEELi64ENS_6half_tEfNS_4arch4Sm90ELb0ELb0ELb0ELb1ELb0ELb1ELb0ELb0ELb1ELb1ELb1ELb0EEENS1_21CollectiveEpilogueFwdINS6_IJSA_SB_SA_EEES9_SD_SF_Li384ELb1ELb1ELb1ELb0EEENS1_36VarlenDynamicPersistentTileSchedulerILi192ELi192ELi384ELi128ELb1ELb1ELb1ELb0ELb1ELb1EEEEEEEEEvNT_6ParamsE --------------------------
	.section	.text._ZN7cutlass13device_kernelIN5flash11enable_sm90INS1_16FlashAttnFwdSm90INS1_25CollectiveMainloopFwdSm90ILi2EN4cute5tupleIJNS5_1CILi1EEES8_S8_EEENS6_IJNS7_ILi192EEESA_NS7_ILi64EEEEEELi64ENS_6half_tEfNS_4arch4Sm90ELb0ELb0ELb0ELb1ELb0ELb1ELb0ELb0ELb1ELb1ELb1ELb0EEENS1_21CollectiveEpilogueFwdINS6_IJSA_SB_SA_EEES9_SD_SF_Li384ELb1ELb1ELb1ELb0EEENS1_36VarlenDynamicPersistentTileSchedulerILi192ELi192ELi384ELi128ELb1ELb1ELb1ELb0ELb1ELb1EEEEEEEEEvNT_6ParamsE,"ax",@progbits
	.align	128
.text._ZN7cutlass13device_kernelIN5flash11enable_sm90INS1_16FlashAttnFwdSm90INS1_25CollectiveMainloopFwdSm90ILi2EN4cute5tupleIJNS5_1CILi1EEES8_S8_EEENS6_IJNS7_ILi192EEESA_NS7_ILi64EEEEEELi64ENS_6half_tEfNS_4arch4Sm90ELb0ELb0ELb0ELb1ELb0ELb1ELb0ELb0ELb1ELb1ELb1ELb0EEENS1_21CollectiveEpilogueFwdINS6_IJSA_SB_SA_EEES9_SD_SF_Li384ELb1ELb1ELb1ELb0EEENS1_36VarlenDynamicPersistentTileSchedulerILi192ELi192ELi384ELi128ELb1ELb1ELb1ELb0ELb1ELb1EEEEEEEEEvNT_6ParamsE:
        .type           _ZN7cutlass13device_kernelIN5flash11enable_sm90INS1_16FlashAttnFwdSm90INS1_25CollectiveMainloopFwdSm90ILi2EN4cute5tupleIJNS5_1CILi1EEES8_S8_EEENS6_IJNS7_ILi192EEESA_NS7_ILi64EEEEEELi64ENS_6half_tEfNS_4arch4Sm90ELb0ELb0ELb0ELb1ELb0ELb1ELb0ELb0ELb1ELb1ELb1ELb0EEENS1_21CollectiveEpilogueFwdINS6_IJSA_SB_SA_EEES9_SD_SF_Li384ELb1ELb1ELb1ELb0EEENS1_36VarlenDynamicPersistentTileSchedulerILi192ELi192ELi384ELi128ELb1ELb1ELb1ELb0ELb1ELb1EEEEEEEEEvNT_6ParamsE,@function
        .size           _ZN7cutlass13device_kernelIN5flash11enable_sm90INS1_16FlashAttnFwdSm90INS1_25CollectiveMainloopFwdSm90ILi2EN4cute5tupleIJNS5_1CILi1EEES8_S8_EEENS6_IJNS7_ILi192EEESA_NS7_ILi64EEEEEELi64ENS_6half_tEfNS_4arch4Sm90ELb0ELb0ELb0ELb1ELb0ELb1ELb0ELb0ELb1ELb1ELb1ELb0EEENS1_21CollectiveEpilogueFwdINS6_IJSA_SB_SA_EEES9_SD_SF_Li384ELb1ELb1ELb1ELb0EEENS1_36VarlenDynamicPersistentTileSchedulerILi192ELi192ELi384ELi128ELb1ELb1ELb1ELb0ELb1ELb1EEEEEEEEEvNT_6ParamsE,(.L_x_14877 - _ZN7cutlass13device_kernelIN5flash11enable_sm90INS1_16FlashAttnFwdSm90INS1_25CollectiveMainloopFwdSm90ILi2EN4cute5tupleIJNS5_1CILi1EEES8_S8_EEENS6_IJNS7_ILi192EEESA_NS7_ILi64EEEEEELi64ENS_6half_tEfNS_4arch4Sm90ELb0ELb0ELb0ELb1ELb0ELb1ELb0ELb0ELb1ELb1ELb1ELb0EEENS1_21CollectiveEpilogueFwdINS6_IJSA_SB_SA_EEES9_SD_SF_Li384ELb1ELb1ELb1ELb0EEENS1_36VarlenDynamicPersistentTileSchedulerILi192ELi192ELi384ELi128ELb1ELb1ELb1ELb0ELb1ELb1EEEEEEEEEvNT_6ParamsE)
        .other          _ZN7cutlass13device_kernelIN5flash11enable_sm90INS1_16FlashAttnFwdSm90INS1_25CollectiveMainloopFwdSm90ILi2EN4cute5tupleIJNS5_1CILi1EEES8_S8_EEENS6_IJNS7_ILi192EEESA_NS7_ILi64EEEEEELi64ENS_6half_tEfNS_4arch4Sm90ELb0ELb0ELb0ELb1ELb0ELb1ELb0ELb0ELb1ELb1ELb1ELb0EEENS1_21CollectiveEpilogueFwdINS6_IJSA_SB_SA_EEES9_SD_SF_Li384ELb1ELb1ELb1ELb0EEENS1_36VarlenDynamicPersistentTileSchedulerILi192ELi192ELi384ELi128ELb1ELb1ELb1ELb0ELb1ELb1EEEEEEEEEvNT_6ParamsE,@"STO_CUDA_ENTRY STV_DEFAULT"
_ZN7cutlass13device_kernelIN5flash11enable_sm90INS1_16FlashAttnFwdSm90INS1_25CollectiveMainloopFwdSm90ILi2EN4cute5tupleIJNS5_1CILi1EEES8_S8_EEENS6_IJNS7_ILi192EEESA_NS7_ILi64EEEEEELi64ENS_6half_tEfNS_4arch4Sm90ELb0ELb0ELb0ELb1ELb0ELb1ELb0ELb0ELb1ELb1ELb1ELb0EEENS1_21CollectiveEpilogueFwdINS6_IJSA_SB_SA_EEES9_SD_SF_Li384ELb1ELb1ELb1ELb0EEENS1_36VarlenDynamicPersistentTileSchedulerILi192ELi192ELi384ELi128ELb1ELb1ELb1ELb0ELb1ELb1EEEEEEEEEvNT_6ParamsE:
        /* <DEDUP_REMOVED lines=23> */
.L_x_12528:
[----:B------:R-:W-:Y:S05]  /*0170*/  BSYNC B0 ;  /* 0x0000000000007941 */ /* 0x000fea0003800000 */
.L_x_12527:
        /* <DEDUP_REMOVED lines=40> */
.L_x_12529:
        /* <DEDUP_REMOVED lines=22> */
.L_x_12530:
        /* <DEDUP_REMOVED lines=18> */
.L_x_12531:
        /* <DEDUP_REMOVED lines=22> */
.L_x_12532:
        /* <DEDUP_REMOVED lines=22> */
.L_x_12533:
        /* <DEDUP_REMOVED lines=9> */
.L_x_12536:
        /* <DEDUP_REMOVED lines=26> */
[----:B------:R-:W-:-:S04]  /*0b70*/  SHF.R.S32.HI R0, RZ, 0x1f, R13 ;  /* 0x0000001fff007819 */ /* 0x000fc8000001140d */
[----:B------:R-:W-:-:S04]  /*0b80*/  LEA.HI R3, R0, R13, RZ, 0x7 ;  /* 0x0000000d00037211 */ /* 0x000fc800078f38ff */
[----:B------:R-:W-:Y:S02]  /*0b90*/  LOP3.LUT R5, R3, 0xffffff80, RZ, 0xc0, !PT ;  /* 0xffffff8003057812 */ /* 0x000fe400078ec0ff */
[----:B------:R-:W-:-:S03]  /*0ba0*/  LEA.HI R4, R0, R13, RZ, 0x4 ;  /* 0x0000000d00047211 */ /* 0x000fc600078f20ff */
[C---:B------:R-:W-:Y:S01]  /*0bb0*/  IMAD.IADD R12, R13.reuse, 0x1, -R5 ;  /* 0x000000010d0c7824 */ /* 0x040fe200078e0a05 */
[C---:B------:R-:W-:Y:S02]  /*0bc0*/  LOP3.LUT R5, R4.reuse, 0xfffffff0, RZ, 0xc0, !PT ;  /* 0xfffffff004057812 */ /* 0x040fe400078ec0ff */
[----:B------:R-:W-:Y:S02]  /*0bd0*/  SHF.R.S32.HI R7, RZ, 0x4, R4 ;  /* 0x00000004ff077819 */ /* 0x000fe40000011404 */
[----:B------:R-:W-:Y:S01]  /*0be0*/  SHF.R.S32.HI R9, RZ, 0x1f, R12 ;  /* 0x0000001fff097819 */ /* 0x000fe2000001140c */
[----:B------:R-:W-:Y:S01]  /*0bf0*/  IMAD.IADD R5, R13, 0x1, -R5 ;  /* 0x000000010d057824 */ /* 0x000fe200078e0a05 */
[----:B------:R-:W-:Y:S02]  /*0c00*/  LEA.HI R6, R4, R7, RZ, 0x1 ;  /* 0x0000000704067211 */ /* 0x000fe400078f08ff */
[----:B------:R-:W-:Y:S02]  /*0c10*/  LEA.HI R8, R9, R12, RZ, 0x2 ;  /* 0x0000000c09087211 */ /* 0x000fe400078f10ff */
[----:B------:R-:W-:-:S02]  /*0c20*/  SHF.R.S32.HI R4, RZ, 0x1f, R5 ;  /* 0x0000001fff047819 */ /* 0x000fc40000011405 */
[--C-:B------:R-:W-:Y:S02]  /*0c30*/  SHF.R.S32.HI R10, RZ, 0x2, R8.reuse ;  /* 0x00000002ff0a7819 */ /* 0x100fe40000011408 */
[----:B------:R-:W-:Y:S02]  /*0c40*/  SHF.R.S32.HI R11, RZ, 0x1f, R8 ;  /* 0x0000001fff0b7819 */ /* 0x000fe40000011408 */
[----:B------:R-:W-:Y:S02]  /*0c50*/  LOP3.LUT R6, R6, 0x1ffffffe, RZ, 0xc0, !PT ;  /* 0x1ffffffe06067812 */ /* 0x000fe400078ec0ff */
[----:B------:R-:W-:Y:S02]  /*0c60*/  LEA.HI R4, R4, R5, RZ, 0x3 ;  /* 0x0000000504047211 */ /* 0x000fe400078f18ff */
[----:B------:R-:W-:Y:S02]  /*0c70*/  LEA.HI R11, R11, R10, RZ, 0x3 ;  /* 0x0000000a0b0b7211 */ /* 0x000fe400078f18ff */
[----:B------:R-:W-:-:S02]  /*0c80*/  IADD3 R7, R7, -R6, RZ ;  /* 0x8000000607077210 */ /* 0x000fc40007ffe0ff */
[----:B------:R-:W-:Y:S02]  /*0c90*/  LOP3.LUT R6, R4, 0xfffffff8, RZ, 0xc0, !PT ;  /* 0xfffffff804067812 */ /* 0x000fe400078ec0ff */
[----:B------:R-:W-:Y:S02]  /*0ca0*/  LOP3.LUT R11, R11, 0xfffffff8, RZ, 0xc0, !PT ;  /* 0xfffffff80b0b7812 */ /* 0x000fe400078ec0ff */
[----:B------:R-:W-:Y:S02]  /*0cb0*/  SHF.R.S32.HI R15, RZ, 0x7, R3 ;  /* 0x00000007ff0f7819 */ /* 0x000fe40000011403 */
[----:B------:R-:W-:Y:S02]  /*0cc0*/  LEA.HI R9, R9, R12, RZ, 0x5 ;  /* 0x0000000c09097211 */ /* 0x000fe400078f28ff */
[----:B------:R-:W-:Y:S01]  /*0cd0*/  LEA.HI R8, R0, R13, RZ, 0x5 ;  /* 0x0000000d00087211 */ /* 0x000fe200078f28ff */
[----:B------:R-:W-:Y:S01]  /*0ce0*/  IMAD.IADD R6, R5, 0x1, -R6 ;  /* 0x0000000105067824 */ /* 0x000fe200078e0a06 */
[----:B------:R-:W-:Y:S01]  /*0cf0*/  SHF.R.S32.HI R9, RZ, 0x5, R9 ;  /* 0x00000005ff097819 */ /* 0x000fe20000011409 */
[----:B------:R-:W-:Y:S01]  /*0d00*/  IMAD.IADD R12, R10, 0x1, -R11 ;  /* 0x000000010a0c7824 */ /* 0x000fe200078e0a0b */
[----:B------:R-:W-:Y:S01]  /*0d10*/  SHF.R.S32.HI R16, RZ, 0x5, R8 ;  /* 0x00000005ff107819 */ /* 0x000fe20000011408 */
[----:B------:R-:W-:-:S04]  /*0d20*/  IMAD.HI R10, R15, 0x55555556, RZ ;  /* 0x555555560f0a7827 */ /* 0x000fc800078e02ff */
[----:B------:R-:W-:Y:S01]  /*0d30*/  IMAD.SHL.U32 R3, R6, 0x40, RZ ;  /* 0x0000004006037824 */ /* 0x000fe200078e00ff */
[----:B------:R-:W-:Y:S01]  /*0d40*/  LEA.HI R11, R10, R10, RZ, 0x1 ;  /* 0x0000000a0a0b7211 */ /* 0x000fe200078f08ff */
[----:B------:R-:W-:Y:S02]  /*0d50*/  IMAD R12, R9, 0x10, R12 ;  /* 0x00000010090c7824 */ /* 0x000fe400078e020c */
[----:B------:R-:W-:Y:S01]  /*0d60*/  IMAD.SHL.U32 R9, R16, 0x400, RZ ;  /* 0x0000040010097824 */ /* 0x000fe200078e00ff */
[----:B------:R-:W-:Y:S01]  /*0d70*/  LOP3.LUT R3, R3, 0x1c0, RZ, 0xc0, !PT ;  /* 0x000001c003037812 */ /* 0x000fe200078ec0ff */
[----:B------:R-:W-:Y:S01]  /*0d80*/  IMAD.SHL.U32 R8, R7, 0x8, RZ ;  /* 0x0000000807087824 */ /* 0x000fe200078e00ff */
[----:B------:R-:W-:Y:S01]  /*0d90*/  LEA.HI R0, R0, R13, RZ, 0x2 ;  /* 0x0000000d00007211 */ /* 0x000fe200078f10ff */
[----:B------:R-:W-:Y:S01]  /*0da0*/  IMAD R5, R5, 0x40, R9 ;  /* 0x0000004005057824 */ /* 0x000fe200078e0209 */
[----:B------:R-:W-:Y:S01]  /*0db0*/  SHF.R.U32.HI R10, RZ, 0x3, R3 ;  /* 0x00000003ff0a7819 */ /* 0x000fe20000011603 */
[----:B------:R-:W-:Y:S01]  /*0dc0*/  IMAD R11, R11, -0x3, R15 ;  /* 0xfffffffd0b0b7824 */ /* 0x000fe200078e020f */
[----:B------:R-:W-:-:S02]  /*0dd0*/  LOP3.LUT R7, R3, 0x8, R8, 0xf8, !PT ;  /* 0x0000000803077812 */ /* 0x000fc400078ef808 */
[----:B------:R-:W-:Y:S01]  /*0de0*/  SHF.L.U32 R4, R4, 0x6, RZ ;  /* 0x0000000604047819 */ /* 0x000fe200000006ff */
[----:B------:R-:W-:Y:S01]  /*0df0*/  IMAD.IADD R5, R8, 0x1, R5 ;  /* 0x0000000108057824 */ /* 0x000fe200078e0205 */
[----:B------:R-:W-:Y:S01]  /*0e00*/  SHF.R.S32.HI R18, RZ, 0x2, R0 ;  /* 0x00000002ff127819 */ /* 0x000fe20000011400 */
[----:B------:R-:W-:Y:S01]  /*0e10*/  IMAD R3, R11, 0x40, R12 ;  /* 0x000000400b037824 */ /* 0x000fe200078e020c */
[----:B------:R-:W-:Y:S02]  /*0e20*/  LOP3.LUT R7, R7, R10, RZ, 0x3c, !PT ;  /* 0x0000000a07077212 */ /* 0x000fe400078e3cff */
[----:B------:R-:W-:Y:S02]  /*0e30*/  LOP3.LUT R4, R4, 0x7ffffe00, RZ, 0xc0, !PT ;  /* 0x7ffffe0004047812 */ /* 0x000fe400078ec0ff */
[----:B------:R-:W-:Y:S01]  /*0e40*/  IADD3 R8, R18, 0x60, RZ ;  /* 0x0000006012087810 */ /* 0x000fe20007ffe0ff */
[----:B------:R0:W-:Y:S01]  /*0e50*/  STL [R1+0x78], R5 ;  /* 0x0000780501007387 */ /* 0x0001e20000100800 */
[----:B------:R-:W-:-:S02]  /*0e60*/  IADD3 R7, R7, R4, R9 ;  /* 0x0000000407077210 */ /* 0x000fc40007ffe009 */
[----:B------:R-:W-:Y:S01]  /*0e70*/  SHF.R.S32.HI R4, RZ, 0x1f, R8 ;  /* 0x0000001fff047819 */ /* 0x000fe20000011408 */
[----:B------:R1:W-:Y:S03]  /*0e80*/  STL [R1+0x74], R3 ;  /* 0x0000740301007387 */ /* 0x0003e60000100800 */
[----:B------:R-:W-:Y:S02]  /*0e90*/  LEA.HI R4, R4, R8, RZ, 0x3 ;  /* 0x0000000804047211 */ /* 0x000fe400078f18ff */
[----:B0-----:R-:W-:Y:S02]  /*0ea0*/  SHF.R.S32.HI R5, RZ, 0x1f, R0 ;  /* 0x0000001fff057819 */ /* 0x001fe40000011400 */
[----:B-1----:R-:W-:Y:S01]  /*0eb0*/  LOP3.LUT R3, R0, 0xfffffffc, RZ, 0xc0, !PT ;  /* 0xfffffffc00037812 */ /* 0x002fe200078ec0ff */
[----:B------:R-:W-:Y:S01]  /*0ec0*/  IMAD.SHL.U32 R0, R8, 0x40, RZ ;  /* 0x0000004008007824 */ /* 0x000fe200078e00ff */
[----:B------:R-:W-:-:S03]  /*0ed0*/  LEA.HI R5, R5, R18, RZ, 0x3 ;  /* 0x0000001205057211 */ /* 0x000fc600078f18ff */
[----:B------:R-:W-:Y:S01]  /*0ee0*/  IMAD.IADD R3, R13, 0x1, -R3 ;  /* 0x000000010d037824 */ /* 0x000fe200078e0a03 */
[----:B------:R-:W-:Y:S01]  /*0ef0*/  R2P PR, R6, 0x6 ;  /* 0x0000000606007804 */ /* 0x000fe20000000000 */
[----:B------:R-:W-:Y:S01]  /*0f00*/  IMAD.SHL.U32 R4, R4, 0x40, RZ ;  /* 0x0000004004047824 */ /* 0x000fe200078e00ff */
[----:B------:R-:W-:Y:S01]  /*0f10*/  LOP3.LUT R0, R0, 0x1c0, RZ, 0xc0, !PT ;  /* 0x000001c000007812 */ /* 0x000fe200078ec0ff */
[----:B------:R-:W-:Y:S01]  /*0f20*/  IMAD.SHL.U32 R16, R3, 0x8, RZ ;  /* 0x0000000803107824 */ /* 0x000fe200078e00ff */
[----:B------:R-:W-:Y:S01]  /*0f30*/  LOP3.LUT R5, R5, 0xfffffff8, RZ, 0xc0, !PT ;  /* 0xfffffff805057812 */ /* 0x000fe200078ec0ff */
[----:B------:R-:W-:Y:S01]  /*0f40*/  IMAD R157, R7, 0x2, R2 ;  /* 0x00000002079d7824 */ /* 0x000fe200078e0202 */
[----:B------:R-:W-:Y:S01]  /*0f50*/  SHF.R.U32.HI R8, RZ, 0x3, R0 ;  /* 0x00000003ff087819 */ /* 0x000fe20000011600 */
[----:B------:R-:W-:Y:S01]  /*0f60*/  IMAD.SHL.U32 R22, R3, 0x4, RZ ;  /* 0x0000000403167824 */ /* 0x000fe200078e00ff */
[----:B------:R-:W-:Y:S01]  /*0f70*/  LOP3.LUT R3, R0, 0x38, R16, 0xf8, !PT ;  /* 0x0000003800037812 */ /* 0x000fe200078ef810 */
[----:B------:R-:W-:Y:S01]  /*0f80*/  IMAD.MOV.U32 R6, RZ, RZ, 0x40 ;  /* 0x00000040ff067424 */ /* 0x000fe200078e00ff */
[----:B------:R-:W-:-:S02]  /*0f90*/  LOP3.LUT R4, R4, 0xfffffe00, RZ, 0xc0, !PT ;  /* 0xfffffe0004047812 */ /* 0x000fc400078ec0ff */
[----:B------:R-:W-:Y:S01]  /*0fa0*/  SHF.R.S32.HI R9, RZ, 0x1f, R18 ;  /* 0x0000001fff097819 */ /* 0x000fe20000011412 */
[----:B------:R-:W-:Y:S01]  /*0fb0*/  IMAD.IADD R9, R18, 0x1, -R5 ;  /* 0x0000000112097824 */ /* 0x000fe200078e0a05 */
[C---:B------:R-:W-:Y:S02]  /*0fc0*/  IADD3 R0, R157.reuse, 0x1e800, RZ ;  /* 0x0001e8009d007810 */ /* 0x040fe40007ffe0ff */
[----:B------:R-:W-:Y:S02]  /*0fd0*/  LOP3.LUT R5, R4, R3, R8, 0xf6, !PT ;  /* 0x0000000304057212 */ /* 0x000fe400078ef608 */
[----:B------:R-:W-:Y:S01]  /*0fe0*/  SEL R3, R6, 0xffffffc0, !P2 ;  /* 0xffffffc006037807 */ /* 0x000fe20005000000 */
[----:B------:R-:W-:Y:S01]  /*0ff0*/  STL [R1+0x64], RZ ;  /* 0x000064ff01007387 */ /* 0x000fe20000100800 */
[----:B------:R-:W-:Y:S02]  /*1000*/  VIADD R7, R157, 0x1e820 ;  /* 0x0001e8209d077836 */ /* 0x000fe40000000000 */
[C---:B------:R-:W-:Y:S01]  /*1010*/  @P1 VIADD R7, R0.reuse, 0xffffffe0 ;  /* 0xffffffe000071836 */ /* 0x040fe20000000000 */
[----:B------:R0:W-:Y:S01]  /*1020*/  STL [R1+0x48], R4 ;  /* 0x0000480401007387 */ /* 0x0001e20000100800 */
[----:B------:R-:W-:-:S03]  /*1030*/  IMAD.IADD R0, R0, 0x1, R3 ;  /* 0x0000000100007824 */ /* 0x000fc600078e0203 */
[----:B------:R-:W-:Y:S01]  /*1040*/  STL [R1+0x34], R9 ;  /* 0x0000340901007387 */ /* 0x000fe20000100800 */
[----:B0-----:R-:W-:-:S03]  /*1050*/  IMAD R4, R5, 0x2, R2 ;  /* 0x0000000205047824 */ /* 0x001fc600078e0202 */
[----:B------:R-:W-:Y:S04]  /*1060*/  STL [R1+0x4c], R7 ;  /* 0x00004c0701007387 */ /* 0x000fe80000100800 */
[----:B------:R0:W-:Y:S04]  /*1070*/  STL [R1+0x70], R4 ;  /* 0x0000700401007387 */ /* 0x0001e80000100800 */
[----:B------:R1:W-:Y:S01]  /*1080*/  STL [R1+0x8], R0 ;  /* 0x0000080001007387 */ /* 0x0003e20000100800 */
[----:B0-----:R-:W-:Y:S01]  /*1090*/  IADD3 R4, R3, R7, RZ ;  /* 0x0000000703047210 */ /* 0x001fe20007ffe0ff */
[----:B------:R-:W-:-:S02]  /*10a0*/  VIADD R3, R7, 0x6000 ;  /* 0x0000600007037836 */ /* 0x000fc40000000000 */
[----:B-1----:R-:W-:Y:S02]  /*10b0*/  VIADD R0, R7, 0xc000 ;  /* 0x0000c00007007836 */ /* 0x002fe40000000000 */
[----:B------:R0:W-:Y:S04]  /*10c0*/  STL [R1+0x4], R4 ;  /* 0x0000040401007387 */ /* 0x0001e80000100800 */
[----:B------:R0:W-:Y:S04]  /*10d0*/  STL [R1+0x50], R0 ;  /* 0x0000500001007387 */ /* 0x0001e80000100800 */
[----:B------:R0:W-:Y:S01]  /*10e0*/  STL [R1+0x54], R3 ;  /* 0x0000540301007387 */ /* 0x0001e20000100800 */
[----:B------:R-:W-:Y:S01]  /*10f0*/  IMAD.MOV.U32 R19, RZ, RZ, RZ ;  /* 0x000000ffff137224 */ /* 0x000fe200078e00ff */
[----:B------:R-:W-:Y:S01]  /*1100*/  CS2R R152, SRZ ;  /* 0x0000000000987805 */ /* 0x000fe2000001ff00 */
[----:B------:R-:W-:-:S02]  /*1110*/  IMAD.MOV.U32 R156, RZ, RZ, RZ ;  /* 0x000000ffff9c7224 */ /* 0x000fc400078e00ff */
[----:B------:R-:W-:Y:S01]  /*1120*/  VIADD R154, R22, 0x10 ;  /* 0x00000010169a7836 */ /* 0x000fe20000000000 */
[----:B0-2---:R-:W-:-:S07]  /*1130*/  LOP3.LUT R155, R14, 0x1, RZ, 0xfc, !PT ;  /* 0x000000010e9b7812 */ /* 0x005fce00078efcff */
.L_x_12667:
[----:B01-3--:R-:W0:Y:S02]  /*1140*/  LDC.64 R4, c[0x0][0xc88] ;  /* 0x00032200ff047b82 */ /* 0x00be240000000a00 */
[----:B0-----:R-:W-:-:S05]  /*1150*/  IMAD.WIDE R4, R35, 0x4, R4 ;  /* 0x0000000423047825 */ /* 0x001fca00078e0204 */
[----:B--2-4-:R-:W2:Y:S01]  /*1160*/  LDG.E R38, desc[UR56][R4.64] ;  /* 0x0000003804267981 */ /* 0x014ea2000c1e1900 */
        /* <DEDUP_REMOVED lines=35> */
[----:B------:R-:W-:Y:S01]  /*13a0*/  MOV R27, UR5 ;  /* 0x00000005001b7c02 */ /* 0x000fe20008000f00 */
        /* <DEDUP_REMOVED lines=11> */
.L_x_12538:
        /* <DEDUP_REMOVED lines=15> */
.L_x_12539:
[----:B------:R-:W-:Y:S05]  /*1550*/  @!P0 BRA `(.L_x_12540) ;  /* 0x00000000000c8947 */ /* 0x000fea0003800000 */
[----:B------:R-:W2:Y:S04]  /*1560*/  LDG.E R3, desc[UR56][R8.64] ;  /* 0x0000003808037981 */ /* 0x000ea8000c1e1900 */
[----:B------:R-:W2:Y:S02]  /*1570*/  LDG.E R32, desc[UR56][R8.64+0x4] ;  /* 0x0000043808207981 */ /* 0x000ea4000c1e1900 */
[----:B--2---:R-:W-:-:S07]  /*1580*/  IMAD.IADD R32, R32, 0x1, -R3 ;  /* 0x0000000120207824 */ /* 0x004fce00078e0a03 */
.L_x_12540:
[----:B------:R-:W-:Y:S01]  /*1590*/  ULDC.64 UR4, c[0x0][0xa10] ;  /* 0x0002840000047ab9 */ /* 0x000fe20000000a00 */
[----:B------:R-:W2:Y:S01]  /*15a0*/  LDL.LU R34, [R1] ;  /* 0x0000000001227983 */ /* 0x000ea20000300800 */
[----:B------:R-:W-:-:S04]  /*15b0*/  ISETP.NE.U32.AND P0, PT, RZ, UR4, PT ;  /* 0x00000004ff007c0c */ /* 0x000fc8000bf05070 */
[----:B------:R-:W-:Y:S01]  /*15c0*/  ISETP.NE.AND.EX P0, PT, RZ, UR5, PT, P0 ;  /* 0x00000005ff007c0c */ /* 0x000fe2000bf05300 */
[----:B------:R-:W-:-:S12]  /*15d0*/  ULDC.64 UR4, c[0x0][0xa30] ;  /* 0x00028c0000047ab9 */ /* 0x000fd80000000a00 */
[----:B0-----:R-:W0:Y:S02]  /*15e0*/  @P0 LDC.64 R4, c[0x0][0xa10] ;  /* 0x00028400ff040b82 */ /* 0x001e240000000a00 */
[----:B0-----:R-:W-:-:S05]  /*15f0*/  @P0 IMAD.WIDE R4, R38, 0x4, R4 ;  /* 0x0000000426040825 */ /* 0x001fca00078e0204 */
[----:B------:R-:W3:Y:S04]  /*1600*/  @P0 LDG.E R0, desc[UR56][R4.64] ;  /* 0x0000003804000981 */ /* 0x000ee8000c1e1900 */
[----:B------:R-:W3:Y:S01]  /*1610*/  @P0 LDG.E R3, desc[UR56][R4.64+0x4] ;  /* 0x0000043804030981 */ /* 0x000ee2000c1e1900 */
[----:B------:R-:W-:Y:S01]  /*1620*/  ISETP.NE.U32.AND P1, PT, RZ, UR4, PT ;  /* 0x00000004ff007c0c */ /* 0x000fe2000bf25070 */
[----:B-----5:R-:W-:-:S03]  /*1630*/  IMAD.MOV.U32 R25, RZ, RZ, R32 ;  /* 0x000000ffff197224 */ /* 0x020fc600078e0020 */
[----:B------:R-:W-:-:S13]  /*1640*/  ISETP.NE.AND.EX P1, PT, RZ, UR5, PT, P1 ;  /* 0x00000005ff007c0c */ /* 0x000fda000bf25310 */
[----:B------:R-:W-:-:S04]  /*1650*/  @P1 IADD3 R6, P2, R36, UR4, RZ ;  /* 0x0000000424061c10 */ /* 0x000fc8000ff5e0ff */
[----:B------:R-:W-:-:S05]  /*1660*/  @P1 IADD3.X R7, R37, UR5, RZ, P2, !PT ;  /* 0x0000000525071c10 */ /* 0x000fca00097fe4ff */
[----:B------:R0:W5:Y:S01]  /*1670*/  @P1 LDG.E R25, desc[UR56][R6.64] ;  /* 0x0000003806191981 */ /* 0x000162000c1e1900 */
[----:B------:R-:W-:Y:S01]  /*1680*/  IMAD.IADD R12, R32, 0x1, -R11 ;  /* 0x00000001200c7824 */ /* 0x000fe200078e0a0b */
[----:B------:R-:W-:Y:S01]  /*1690*/  LOP3.LUT R13, R10, 0xff, RZ, 0xc0, !PT ;  /* 0x000000ff0a0d7812 */ /* 0x000fe200078ec0ff */
[----:B------:R-:W-:Y:S01]  /*16a0*/  BSSY B0, `(.L_x_12541) ;  /* 0x000002d000007945 */ /* 0x000fe20003800000 */
[----:B------:R-:W-:-:S03]  /*16b0*/  SHF.R.U32.HI R8, RZ, 0x10, R10 ;  /* 0x00000010ff087819 */ /* 0x000fc6000001160a */
[----:B------:R0:W-:Y:S01]  /*16c0*/  STL [R1+0x6c], R13 ;  /* 0x00006c0d01007387 */ /* 0x0001e20000100800 */
        /* <DEDUP_REMOVED lines=9> */
[----:B------:R-:W-:Y:S02]  /*1760*/  IMAD.MOV.U32 R3, RZ, RZ, RZ ;  /* 0x000000ffff037224 */ /* 0x000fe400078e00ff */
        /* <DEDUP_REMOVED lines=32> */
.L_x_12542:
[----:B------:R-:W-:Y:S05]  /*1970*/  BSYNC B0 ;  /* 0x0000000000007941 */ /* 0x000fea0003800000 */
.L_x_12541:
        /* <DEDUP_REMOVED lines=29> */
[----:B0-----:R-:W-:Y:S01]  /*1b50*/  MOV R8, 0x70 ;  /* 0x0000007000087802 */ /* 0x001fe20000000f00 */
[----:B------:R-:W-:Y:S02]  /*1b60*/  IMAD.U32 R6, RZ, RZ, UR4 ;  /* 0x00000004ff067e24 */ /* 0x000fe4000f8e00ff */
[----:B------:R-:W-:-:S02]  /*1b70*/  IMAD.U32 R7, RZ, RZ, UR5 ;  /* 0x00000005ff077e24 */ /* 0x000fc4000f8e00ff */
[----:B------:R-:W-:Y:S02]  /*1b80*/  IMAD.U32 R11, RZ, RZ, UR7 ;  /* 0x00000007ff0b7e24 */ /* 0x000fe4000f8e00ff */
[----:B------:R-:W-:Y:S02]  /*1b90*/  IMAD.MOV.U32 R12, RZ, RZ, 0x1 ;  /* 0x00000001ff0c7424 */ /* 0x000fe400078e00ff */
[----:B-1----:R-:W-:-:S07]  /*1ba0*/  IMAD.MOV.U32 R13, RZ, RZ, RZ ;  /* 0x000000ffff0d7224 */ /* 0x002fce00078e00ff */
[----:B------:R-:W-:-:S07]  /*1bb0*/  LEPC R20, `(.L_x_12545) ;  /* 0x000000001014794e */ /* 0x000fce0000000000 */
[----:B--2--5:R-:W-:Y:S05]  /*1bc0*/  CALL.ABS.NOINC R14 ;  /* 0x000000000e007343 */ /* 0x024fea0003c00000 */
.L_x_12545:
[----:B------:R-:W-:Y:S05]  /*1bd0*/  BSYNC B6 ;  /* 0x0000000000067941 */ /* 0x000fea0003800000 */
.L_x_12544:
        /* <DEDUP_REMOVED lines=20> */
.L_x_12547:
[----:B------:R-:W-:Y:S05]  /*1d20*/  BSYNC B6 ;  /* 0x0000000000067941 */ /* 0x000fea0003800000 */
.L_x_12546:
[----:B------:R-:W-:Y:S01]  /*1d30*/  ULDC.64 UR4, c[0x0][0x9f8] ;  /* 0x00027e0000047ab9 */ /* 0x000fe20000000a00 */
[----:B------:R-:W-:Y:S01]  /*1d40*/  IMAD.MOV.U32 R0, RZ, RZ, R38 ;  /* 0x000000ffff007224 */ /* 0x000fe200078e0026 */
[----:B------:R-:W-:Y:S01]  /*1d50*/  ISETP.NE.U32.AND P0, PT, RZ, UR4, PT ;  /* 0x00000004ff007c0c */ /* 0x000fe2000bf05070 */
[----:B------:R-:W2:Y:S01]  /*1d60*/  LDL R12, [R1+0x34] ;  /* 0x00003400010c7983 */ /* 0x000ea20000100800 */
[----:B------:R-:W0:Y:S02]  /*1d70*/  LDC.64 R58, c[0x0][0x300] ;  /* 0x0000c000ff3a7b82 */ /* 0x000e240000000a00 */
[----:B------:R-:W-:Y:S01]  /*1d80*/  ISETP.NE.AND.EX P0, PT, RZ, UR5, PT, P0 ;  /* 0x00000005ff007c0c */ /* 0x000fe2000bf05300 */
[----:B------:R-:W3:Y:S01]  /*1d90*/  LDL R14, [R1+0x48] ;  /* 0x00004800010e7983 */ /* 0x000ee20000100800 */
[----:B------:R-:W1:Y:S01]  /*1da0*/  S2R R31, SR_TID.X ;  /* 0x00000000001f7919 */ /* 0x000e620000002100 */
[----:B------:R-:W-:-:S03]  /*1db0*/  IADD3 R41, R35, R32, RZ ;  /* 0x0000002023297210 */ /* 0x000fc60007ffe0ff */
[----:B------:R-:W4:Y:S07]  /*1dc0*/  LDC R39, c[0x0][0x3f4] ;  /* 0x0000fd00ff277b82 */ /* 0x000f2e0000000800 */
[----:B------:R-:W-:Y:S01]  /*1dd0*/  @P0 IADD3 R4, P1, R36, UR4, RZ ;  /* 0x0000000424040c10 */ /* 0x000fe2000ff3e0ff */
[----:B------:R-:W4:Y:S03]  /*1de0*/  LDC.64 R20, c[0x0][0x3f8] ;  /* 0x0000fe00ff147b82 */ /* 0x000f260000000a00 */
[----:B------:R-:W-:Y:S01]  /*1df0*/  @P0 IADD3.X R5, R37, UR5, RZ, P1, !PT ;  /* 0x0000000525050c10 */ /* 0x000fe20008ffe4ff */
[----:B------:R-:W-:-:S04]  /*1e00*/  ULDC.64 UR4, c[0x0][0xa08] ;  /* 0x0002820000047ab9 */ /* 0x000fc80000000a00 */
[----:B------:R1:W3:Y:S01]  /*1e10*/  @P0 LDG.E R0, desc[UR56][R4.64] ;  /* 0x0000003804000981 */ /* 0x0002e2000c1e1900 */
[----:B------:R-:W-:Y:S01]  /*1e20*/  SHF.R.S32.HI R43, RZ, 0x1f, R41 ;  /* 0x0000001fff2b7819 */ /* 0x000fe20000011429 */
[-C--:B0-----:R-:W-:Y:S01]  /*1e30*/  IMAD.WIDE.U32 R6, R41, R58.reuse, RZ ;  /* 0x0000003a29067225 */ /* 0x081fe200078e00ff */
[----:B------:R-:W-:Y:S02]  /*1e40*/  ISETP.NE.U32.AND P0, PT, RZ, UR4, PT ;  /* 0x00000004ff007c0c */ /* 0x000fe4000bf05070 */
[----:B------:R-:W-:Y:S01]  /*1e50*/  SHF.R.S32.HI R40, RZ, 0x1f, R18 ;  /* 0x0000001fff287819 */ /* 0x000fe20000011412 */
[----:B------:R-:W-:Y:S01]  /*1e60*/  IMAD R8, R43, R58, RZ ;  /* 0x0000003a2b087224 */ /* 0x000fe200078e02ff */
[----:B------:R-:W-:Y:S01]  /*1e70*/  ISETP.NE.AND.EX P0, PT, RZ, UR5, PT, P0 ;  /* 0x00000005ff007c0c */ /* 0x000fe2000bf05300 */
[----:B------:R-:W-:Y:S01]  /*1e80*/  ULDC.64 UR4, c[0x0][0x308] ;  /* 0x0000c20000047ab9 */ /* 0x000fe20000000a00 */
[----:B------:R-:W-:Y:S01]  /*1e90*/  SHF.R.S32.HI R17, RZ, 0x1f, R16 ;  /* 0x0000001fff117819 */ /* 0x000fe20000011410 */
[----:B------:R-:W-:-:S04]  /*1ea0*/  IMAD R3, R41, R59, R8 ;  /* 0x0000003b29037224 */ /* 0x000fc800078e0208 */
[----:B------:R-:W-:Y:S01]  /*1eb0*/  IMAD.IADD R7, R7, 0x1, R3 ;  /* 0x0000000107077824 */ /* 0x000fe200078e0203 */
[----:B-1----:R-:W-:Y:S01]  /*1ec0*/  SHF.R.U32.HI R38, RZ, 0x7, R31 ;  /* 0x00000007ff267819 */ /* 0x002fe2000001161f */
[----:B------:R-:W-:-:S03]  /*1ed0*/  IMAD.WIDE.U32 R4, R42, UR4, R6 ;  /* 0x000000042a047c25 */ /* 0x000fc6000f8e0006 */
[----:B------:R-:W-:Y:S01]  /*1ee0*/  ISETP.NE.AND P6, PT, R38, 0x1, PT ;  /* 0x000000012600780c */ /* 0x000fe20003fc5270 */
[----:B------:R-:W0:Y:S01]  /*1ef0*/  LDC.64 R6, c[0x0][0x408] ;  /* 0x00010200ff067b82 */ /* 0x000e220000000a00 */
[----:B------:R-:W-:Y:S01]  /*1f00*/  IMAD R5, R42, UR5, R5 ;  /* 0x000000052a057c24 */ /* 0x000fe2000f8e0205 */
[----:B------:R-:W-:Y:S01]  /*1f10*/  ULDC.64 UR4, c[0x0][0x310] ;  /* 0x0000c40000047ab9 */ /* 0x000fe20000000a00 */
[----:B------:R-:W-:-:S03]  /*1f20*/  SHF.R.S32.HI R23, RZ, 0x1f, R22 ;  /* 0x0000001fff177819 */ /* 0x000fc60000011416 */
[----:B----4-:R-:W-:-:S04]  /*1f30*/  IMAD.WIDE.U32 R56, R18, R20, R22 ;  /* 0x0000001412387225 */ /* 0x010fc800078e0016 */
[----:B------:R-:W-:Y:S02]  /*1f40*/  VIADD R95, R38, 0x8 ;  /* 0x00000008265f7836 */ /* 0x000fe40000000000 */
[----:B------:R-:W-:-:S04]  /*1f50*/  VIADD R32, R18, 0x60 ;  /* 0x0000006012207836 */ /* 0x000fc80000000000 */
[----:B------:R-:W-:-:S05]  /*1f60*/  IMAD.SHL.U32 R32, R32, 0x40, RZ ;  /* 0x0000004020207824 */ /* 0x000fca00078e00ff */
[----:B------:R-:W-:Y:S01]  /*1f70*/  LOP3.LUT R32, R32, 0x1c0, RZ, 0xc0, !PT ;  /* 0x000001c020207812 */ /* 0x000fe200078ec0ff */
[----:B------:R-:W-:-:S03]  /*1f80*/  IMAD R31, R21, 0xc0, RZ ;  /* 0x000000c0151f7824 */ /* 0x000fc600078e02ff */
[----:B------:R-:W-:Y:S01]  /*1f90*/  SHF.R.U32.HI R32, RZ, 0x3, R32 ;  /* 0x00000003ff207819 */ /* 0x000fe20000011620 */
[----:B------:R-:W-:Y:S02]  /*1fa0*/  IMAD R73, R59, 0xc0, RZ ;  /* 0x000000c03b497824 */ /* 0x000fe400078e02ff */
[----:B0-----:R-:W-:Y:S02]  /*1fb0*/  IMAD R71, R7, 0xc0, RZ ;  /* 0x000000c007477824 */ /* 0x001fe400078e02ff */
[----:B------:R-:W-:Y:S01]  /*1fc0*/  VIADD R77, R16, 0x20 ;  /* 0x00000020104d7836 */ /* 0x000fe20000000000 */
[----:B------:R-:W-:Y:S01]  /*1fd0*/  SHF.L.U32 R74, R39, 0x1, RZ ;  /* 0x00000001274a7819 */ /* 0x000fe200000006ff */
[C---:B--2---:R-:W-:Y:S01]  /*1fe0*/  IMAD.SHL.U32 R78, R12.reuse, 0x40, RZ ;  /* 0x000000400c4e7824 */ /* 0x044fe200078e00ff */
[----:B------:R-:W-:Y:S01]  /*1ff0*/  LOP3.LUT P1, RZ, R12, 0x4, RZ, 0xc0, !PT ;  /* 0x000000040cff7812 */ /* 0x000fe2000782c0ff */
[----:B------:R-:W-:-:S05]  /*2000*/  VIADD R12, R18, 0x60 ;  /* 0x00000060120c7836 */ /* 0x000fca0000000000 */
[----:B------:R-:W-:Y:S02]  /*2010*/  SHF.R.S32.HI R76, RZ, 0x1f, R12 ;  /* 0x0000001fff4c7819 */ /* 0x000fe4000001140c */
[----:B------:R-:W0:Y:S01]  /*2020*/  S2R R12, SR_TID.X ;  /* 0x00000000000c7919 */ /* 0x000e220000002100 */
[----:B---3--:R-:W-:Y:S02]  /*2030*/  SHF.R.S32.HI R3, RZ, 0x1f, R0 ;  /* 0x0000001fff037819 */ /* 0x008fe40000011400 */
[----:B------:R-:W-:Y:S02]  /*2040*/  SEL R61, R0, RZ, !P0 ;  /* 0x000000ff003d7207 */ /* 0x000fe40004000000 */
[----:B------:R-:W-:-:S03]  /*2050*/  SEL R10, R3, RZ, !P0 ;  /* 0x000000ff030a7207 */ /* 0x000fc60004000000 */
[----:B------:R-:W-:-:S04]  /*2060*/  IMAD.WIDE.U32 R62, R61, UR4, R4 ;  /* 0x000000043d3e7c25 */ /* 0x000fc8000f8e0004 */
[----:B------:R-:W-:Y:S02]  /*2070*/  IMAD R0, R10, UR4, RZ ;  /* 0x000000040a007c24 */ /* 0x000fe4000f8e02ff */
[----:B------:R-:W-:-:S04]  /*2080*/  IMAD.WIDE.U32 R4, R18, R58, R16 ;  /* 0x0000003a12047225 */ /* 0x000fc800078e0010 */
[----:B------:R-:W-:Y:S01]  /*2090*/  IMAD R3, R61, UR5, R0 ;  /* 0x000000053d037c24 */ /* 0x000fe2000f8e0200 */
[----:B------:R-:W-:Y:S05]  /*20a0*/  @!P6 WARPSYNC.ALL ;  /* 0x000000000000e948 */ /* 0x000fea0003800000 */
[----:B------:R-:W-:Y:S01]  /*20b0*/  IMAD R0, R40, R58, RZ ;  /* 0x0000003a28007224 */ /* 0x000fe200078e02ff */
[----:B------:R-:W-:Y:S01]  /*20c0*/  ULDC.64 UR4, c[0x0][0x330] ;  /* 0x0000cc0000047ab9 */ /* 0x000fe20000000a00 */
[----:B------:R-:W-:Y:S01]  /*20d0*/  IMAD.IADD R80, R63, 0x1, R3 ;  /* 0x000000013f507824 */ /* 0x000fe200078e0203 */
[----:B------:R-:W-:Y:S01]  /*20e0*/  @!P6 BAR.SYNC.DEFER_BLOCKING 0x9, 0x100 ;  /* 0x024400000000eb1d */ /* 0x000fe20000010000 */
[----:B------:R-:W-:Y:S01]  /*20f0*/  IMAD.WIDE.U32 R8, R42, UR4, R16 ;  /* 0x000000042a087c25 */ /* 0x000fe2000f8e0010 */
[----:B------:R-:W-:-:S03]  /*2100*/  IADD3 R81, P0, R62, R4, RZ ;  /* 0x000000043e517210 */ /* 0x000fc60007f1e0ff */
[----:B------:R-:W-:Y:S02]  /*2110*/  IMAD R79, R18, R59, R0 ;  /* 0x0000003b124f7224 */ /* 0x000fe400078e0200 */
[----:B------:R-:W-:Y:S01]  /*2120*/  IMAD R9, R42, UR5, R9 ;  /* 0x000000052a097c24 */ /* 0x000fe2000f8e0209 */
[----:B------:R-:W-:Y:S01]  /*2130*/  ULDC.64 UR4, c[0x0][0x338] ;  /* 0x0000ce0000047ab9 */ /* 0x000fe20000000a00 */
[----:B------:R-:W-:Y:S01]  /*2140*/  IMAD R0, R40, R20, RZ ;  /* 0x0000001428007224 */ /* 0x000fe200078e02ff */
[----:B------:R-:W-:Y:S01]  /*2150*/  IADD3.X R79, R80, R5, R79, P0, !PT ;  /* 0x00000005504f7210 */ /* 0x000fe200007fe44f */
[----:B------:R-:W-:Y:S01]  /*2160*/  IMAD R3, R10, UR4, RZ ;  /* 0x000000040a037c24 */ /* 0x000fe2000f8e02ff */
[----:B------:R-:W-:Y:S01]  /*2170*/  ISETP.GE.AND P0, PT, R16, R39, PT ;  /* 0x000000271000720c */ /* 0x000fe20003f06270 */
[----:B------:R-:W-:Y:S02]  /*2180*/  IMAD.MOV.U32 R42, RZ, RZ, R34 ;  /* 0x000000ffff2a7224 */ /* 0x000fe400078e0022 */
[----:B------:R-:W-:Y:S01]  /*2190*/  IMAD R37, R61, UR5, R3 ;  /* 0x000000053d257c24 */ /* 0x000fe2000f8e0203 */
[----:B------:R-:W-:Y:S01]  /*21a0*/  SEL R3, R39, RZ, P0 ;  /* 0x000000ff27037207 */ /* 0x000fe20000000000 */
[----:B------:R-:W-:-:S02]  /*21b0*/  IMAD R5, R18, R21, R0 ;  /* 0x0000001512057224 */ /* 0x000fc400078e0200 */
[----:B------:R-:W-:Y:S01]  /*21c0*/  IMAD R0, R40, R6, RZ ;  /* 0x0000000628007224 */ /* 0x000fe200078e02ff */
[----:B------:R-:W-:Y:S01]  /*21d0*/  IADD3 R3, R16, R3, RZ ;  /* 0x0000000310037210 */ /* 0x000fe20007ffe0ff */
[----:B------:R-:W-:Y:S01]  /*21e0*/  IMAD.WIDE.U32 R34, R18, R20, R16 ;  /* 0x0000001412227225 */ /* 0x000fe200078e0010 */
[----:B------:R-:W-:-:S03]  /*21f0*/  LOP3.LUT R42, R42, 0xfffffffb, RZ, 0xc0, !PT ;  /* 0xfffffffb2a2a7812 */ /* 0x000fc600078ec0ff */
[----:B------:R-:W-:Y:S02]  /*2200*/  IMAD.IADD R57, R57, 0x1, R5 ;  /* 0x0000000139397824 */ /* 0x000fe400078e0205 */
[----:B------:R-:W-:Y:S01]  /*2210*/  IMAD R13, R18, R7, R0 ;  /* 0x00000007120d7224 */ /* 0x000fe200078e0200 */
[----:B------:R-:W-:Y:S01]  /*2220*/  SHF.R.S32.HI R0, RZ, 0x1f, R3 ;  /* 0x0000001fff007819 */ /* 0x000fe20000011403 */
[----:B------:R-:W-:Y:S01]  /*2230*/  IMAD.IADD R35, R5, 0x1, R35 ;  /* 0x0000000105237824 */ /* 0x000fe200078e0223 */
[----:B-----5:R-:W-:Y:S01]  /*2240*/  SHF.R.S32.HI R5, RZ, 0x1f, R25 ;  /* 0x0000001fff057819 */ /* 0x020fe20000011419 */
[----:B0-----:R-:W-:Y:S01]  /*2250*/  VIADD R38, R12, 0xffffff80 ;  /* 0xffffff800c267836 */ /* 0x001fe20000000000 */
[----:B------:R-:W-:Y:S02]  /*2260*/  LEA.HI R3, R0, R3, RZ, 0x3 ;  /* 0x0000000300037211 */ /* 0x000fe400078f18ff */
[----:B------:R-:W-:Y:S01]  /*2270*/  @P1 LOP3.LUT R42, R42, 0x4, RZ, 0xfc, !PT ;  /* 0x000000042a2a1812 */ /* 0x000fe200078efcff */
[----:B------:R-:W-:Y:S01]  /*2280*/  IMAD R0, R5, R6, RZ ;  /* 0x0000000605007224 */ /* 0x000fe200078e02ff */
[----:B------:R-:W-:Y:S01]  /*2290*/  LOP3.LUT R78, R78, 0x1c0, RZ, 0xc0, !PT ;  /* 0x000001c04e4e7812 */ /* 0x000fe200078ec0ff */
[----:B------:R-:W-:Y:S01]  /*22a0*/  VIADD R12, R18, 0x60 ;  /* 0x00000060120c7836 */ /* 0x000fe20000000000 */
[----:B------:R-:W-:Y:S01]  /*22b0*/  SHF.R.S32.HI R36, RZ, 0x1f, R38 ;  /* 0x0000001fff247819 */ /* 0x000fe20000011426 */
[----:B------:R-:W-:Y:S01]  /*22c0*/  IMAD R15, R25, R7, R0 ;  /* 0x00000007190f7224 */ /* 0x000fe200078e0200 */
[----:B------:R0:W-:Y:S01]  /*22d0*/  STL [R1], R42 ;  /* 0x0000002a01007387 */ /* 0x0001e20000100800 */
[----:B------:R-:W-:Y:S01]  /*22e0*/  SHF.R.U32.HI R75, RZ, 0x3, R78 ;  /* 0x00000003ff4b7819 */ /* 0x000fe2000001164e */
[----:B------:R-:W-:Y:S01]  /*22f0*/  IMAD.SHL.U32 R12, R12, 0x40, RZ ;  /* 0x000000400c0c7824 */ /* 0x000fe200078e00ff */
[----:B------:R-:W-:-:S02]  /*2300*/  LOP3.LUT R0, R78, 0x18, R16, 0xf8, !PT ;  /* 0x000000184e007812 */ /* 0x000fc400078ef810 */
[----:B------:R-:W-:Y:S01]  /*2310*/  LEA.HI R36, R36, R38, RZ, 0x5 ;  /* 0x0000002624247211 */ /* 0x000fe200078f28ff */
[----:B------:R-:W-:Y:S01]  /*2320*/  IMAD.WIDE.U32 R60, R61, UR4, R8 ;  /* 0x000000043d3c7c25 */ /* 0x000fe2000f8e0008 */
[----:B------:R-:W-:Y:S01]  /*2330*/  LOP3.LUT R0, R0, R75, RZ, 0x3c, !PT ;  /* 0x0000004b00007212 */ /* 0x000fe200078e3cff */
[----:B------:R-:W-:Y:S01]  /*2340*/  ULDC UR4, c[0x0][0x2f4] ;  /* 0x0000bd0000047ab9 */ /* 0x000fe20000000800 */
[----:B------:R-:W-:Y:S01]  /*2350*/  SHF.R.S32.HI R36, RZ, 0x5, R36 ;  /* 0x00000005ff247819 */ /* 0x000fe20000011424 */
[----:B------:R-:W-:Y:S01]  /*2360*/  IMAD.WIDE.U32 R10, R18, R6, R22 ;  /* 0x00000006120a7225 */ /* 0x000fe200078e0016 */
[----:B------:R-:W-:-:S03]  /*2370*/  LOP3.LUT R12, R12, 0x1c0, RZ, 0xc0, !PT ;  /* 0x000001c00c0c7812 */ /* 0x000fc600078ec0ff */
[----:B------:R-:W-:Y:S01]  /*2380*/  IMAD.WIDE.U32 R8, R18, R6, R16 ;  /* 0x0000000612087225 */ /* 0x000fe200078e0010 */
[----:B------:R-:W-:-:S03]  /*2390*/  LOP3.LUT R12, R12, 0x38, R3, 0xf8, !PT ;  /* 0x000000380c0c7812 */ /* 0x000fc600078ef803 */
[-C--:B------:R-:W-:Y:S02]  /*23a0*/  IMAD R4, R5, R20.reuse, RZ ;  /* 0x0000001405047224 */ /* 0x080fe400078e02ff */
[----:B------:R-:W-:Y:S01]  /*23b0*/  IMAD R70, R36, 0x200, R0 ;  /* 0x0000020024467824 */ /* 0x000fe200078e0200 */
[----:B------:R-:W-:Y:S01]  /*23c0*/  LOP3.LUT R0, R78, 0x38, R3, 0xf8, !PT ;  /* 0x000000384e007812 */ /* 0x000fe200078ef803 */
[----:B------:R-:W-:Y:S02]  /*23d0*/  IMAD.IADD R11, R11, 0x1, R13 ;  /* 0x000000010b0b7824 */ /* 0x000fe400078e020d */
[----:B------:R-:W-:Y:S02]  /*23e0*/  IMAD.IADD R9, R13, 0x1, R9 ;  /* 0x000000010d097824 */ /* 0x000fe400078e0209 */
[C---:B------:R-:W-:Y:S01]  /*23f0*/  IMAD R13, R25.reuse, R21, R4 ;  /* 0x00000015190d7224 */ /* 0x040fe200078e0204 */
[----:B------:R-:W-:Y:S01]  /*2400*/  IADD3 R4, P1, R18, R41, RZ ;  /* 0x0000002912047210 */ /* 0x000fe20007f3e0ff */
[----:B------:R-:W-:Y:S01]  /*2410*/  IMAD.WIDE.U32 R56, R25, R20, R56 ;  /* 0x0000001419387225 */ /* 0x000fe200078e0038 */
[----:B------:R-:W-:-:S03]  /*2420*/  LOP3.LUT R0, R0, R75, RZ, 0x3c, !PT ;  /* 0x0000004b00007212 */ /* 0x000fc600078e3cff */
[----:B------:R-:W-:Y:S01]  /*2430*/  IMAD.WIDE.U32 R34, R25, R20, R34 ;  /* 0x0000001419227225 */ /* 0x000fe200078e0022 */
[----:B------:R-:W-:-:S03]  /*2440*/  LOP3.LUT R12, R12, R32, RZ, 0x3c, !PT ;  /* 0x000000200c0c7212 */ /* 0x000fc600078e3cff */
[----:B------:R-:W-:Y:S01]  /*2450*/  IMAD.WIDE.U32 R20, R20, 0xc0, RZ ;  /* 0x000000c014147825 */ /* 0x000fe200078e00ff */
[----:B------:R-:W-:-:S03]  /*2460*/  LOP3.LUT R65, R3, 0xfffffff8, RZ, 0xc0, !PT ;  /* 0xfffffff803417812 */ /* 0x000fc600078ec0ff */
[----:B------:R-:W-:-:S04]  /*2470*/  IMAD.WIDE.U32 R10, R25, R6, R10 ;  /* 0x00000006190a7225 */ /* 0x000fc800078e000a */
[----:B------:R-:W-:Y:S01]  /*2480*/  IMAD.WIDE.U32 R8, R25, R6, R8 ;  /* 0x0000000619087225 */ /* 0x000fe200078e0008 */
[----:B------:R-:W-:-:S03]  /*2490*/  SHF.R.S32.HI R64, RZ, 0x3, R3 ;  /* 0x00000003ff407819 */ /* 0x000fc60000011403 */
[----:B------:R-:W-:-:S04]  /*24a0*/  IMAD.WIDE.U32 R58, R58, 0xc0, RZ ;  /* 0x000000c03a3a7825 */ /* 0x000fc800078e00ff */
[----:B------:R-:W-:Y:S01]  /*24b0*/  IMAD.WIDE.U32 R6, R6, 0xc0, RZ ;  /* 0x000000c006067825 */ /* 0x000fe200078e00ff */
[----:B------:R-:W-:-:S03]  /*24c0*/  IADD3 R68, R13, R35, RZ ;  /* 0x000000230d447210 */ /* 0x000fc60007ffe0ff */
[----:B------:R-:W-:Y:S01]  /*24d0*/  IMAD.IADD R72, R21, 0x1, R31 ;  /* 0x0000000115487824 */ /* 0x000fe200078e021f */
[----:B------:R-:W-:Y:S01]  /*24e0*/  LEA R31, R36, R0, 0x9 ;  /* 0x00000000241f7211 */ /* 0x000fe200078e48ff */
[----:B------:R-:W-:Y:S01]  /*24f0*/  IMAD.X R5, R40, 0x1, R43, P1 ;  /* 0x0000000128057824 */ /* 0x000fe200008e062b */
[----:B------:R-:W-:Y:S01]  /*2500*/  ISETP.GE.AND P1, PT, R16, UR4, PT ;  /* 0x0000000410007c0c */ /* 0x000fe2000bf26270 */
[----:B------:R-:W-:Y:S01]  /*2510*/  IMAD.IADD R73, R59, 0x1, R73 ;  /* 0x000000013b497824 */ /* 0x000fe200078e0249 */
[----:B------:R-:W-:Y:S01]  /*2520*/  ISETP.GE.AND P2, PT, R77, UR4, PT ;  /* 0x000000044d007c0c */ /* 0x000fe2000bf46270 */
[----:B------:R-:W-:Y:S01]  /*2530*/  IMAD.IADD R71, R7, 0x1, R71 ;  /* 0x0000000107477824 */ /* 0x000fe200078e0247 */
[----:B------:R-:W-:Y:S01]  /*2540*/  SHF.R.S32.HI R32, RZ, 0x1f, R65 ;  /* 0x0000001fff207819 */ /* 0x000fe20000011441 */
[----:B------:R-:W-:Y:S02]  /*2550*/  IMAD.IADD R69, R57, 0x1, R13 ;  /* 0x0000000139457824 */ /* 0x000fe400078e020d */
[----:B------:R-:W-:-:S02]  /*2560*/  IMAD.IADD R67, R11, 0x1, R15 ;  /* 0x000000010b437824 */ /* 0x000fc400078e020f */
[----:B------:R-:W-:Y:S02]  /*2570*/  IMAD.IADD R66, R15, 0x1, R9 ;  /* 0x000000010f427824 */ /* 0x000fe400078e0209 */
[----:B------:R-:W-:Y:S02]  /*2580*/  IMAD.IADD R3, R14, 0x1, R12 ;  /* 0x000000010e037824 */ /* 0x000fe400078e020c */
[----:B0-----:R-:W-:-:S07]  /*2590*/  IMAD.IADD R0, R61, 0x1, R37 ;  /* 0x000000013d007824 */ /* 0x001fce00078e0225 */
.L_x_12597:
[----:B------:R-:W2:Y:S01]  /*25a0*/  LDL R39, [R1+0x34] ;  /* 0x0000340001277983 */ /* 0x000ea20000100800 */
[----:B------:R-:W0:Y:S03]  /*25b0*/  LDC.64 R90, c[0x0][0x300] ;  /* 0x0000c000ff5a7b82 */ /* 0x000e260000000a00 */
[----:B------:R-:W3:Y:S01]  /*25c0*/  LDL.LU R38, [R1] ;  /* 0x0000000001267983 */ /* 0x000ee20000300800 */
[----:B------:R-:W-:Y:S01]  /*25d0*/  VIADD R37, R29, 0xffffffff ;  /* 0xffffffff1d257836 */ /* 0x000fe20000000000 */
[----:B------:R-:W-:Y:S05]  /*25e0*/  YIELD ;  /* 0x0000000000007946 */ /* 0x000fea0003800000 */
[----:B------:R-:W1:Y:S01]  /*25f0*/  LDC.64 R84, c[0x0][0x2e8] ;  /* 0x0000ba00ff547b82 */ /* 0x000e620000000a00 */
[----:B------:R-:W-:Y:S01]  /*2600*/  SHF.R.S32.HI R36, RZ, 0x1f, R37 ;  /* 0x0000001fff247819 */ /* 0x000fe20000011425 */
[-C--:B------:R-:W-:Y:S01]  /*2610*/  IMAD R13, R73, R37.reuse, RZ ;  /* 0x00000025490d7224 */ /* 0x080fe200078e02ff */
[----:B------:R-:W-:Y:S01]  /*2620*/  BSSY B0, `(.L_x_12548) ;  /* 0x00002c9000007945 */ /* 0x000fe20003800000 */
[----:B------:R-:W-:-:S04]  /*2630*/  IMAD.WIDE.U32 R88, R58, R37, RZ ;  /* 0x000000253a587225 */ /* 0x000fc800078e00ff */
[----:B------:R-:W-:Y:S01]  /*2640*/  IMAD R13, R36, R58, R13 ;  /* 0x0000003a240d7224 */ /* 0x000fe200078e020d */
[----:B------:R-:W-:Y:S01]  /*2650*/  IADD3 R14, P3, R81, R88, RZ ;  /* 0x00000058510e7210 */ /* 0x000fe20007f7e0ff */
[----:B------:R-:W4:Y:S01]  /*2660*/  LDC R92, c[0x0][0x3f4] ;  /* 0x0000fd00ff5c7b82 */ /* 0x000f220000000800 */
[----:B------:R-:W-:Y:S02]  /*2670*/  IMAD R87, R19, 0x3000, R70 ;  /* 0x0000300013577824 */ /* 0x000fe400078e0246 */
[----:B------:R-:W-:Y:S02]  /*2680*/  IMAD.IADD R89, R89, 0x1, R13 ;  /* 0x0000000159597824 */ /* 0x000fe400078e020d */
[----:B0-----:R-:W-:Y:S02]  /*2690*/  IMAD R29, R91, 0x60, RZ ;  /* 0x000000605b1d7824 */ /* 0x001fe400078e02ff */
[----:B------:R-:W-:-:S04]  /*26a0*/  IMAD.WIDE.U32 R12, R90, 0x60, R88 ;  /* 0x000000605a0c7825 */ /* 0x000fc800078e0058 */
[----:B------:R-:W-:Y:S01]  /*26b0*/  IMAD.X R15, R89, 0x1, R79, P3 ;  /* 0x00000001590f7824 */ /* 0x000fe200018e064f */
[----:B------:R-:W-:Y:S01]  /*26c0*/  IADD3 R12, P3, R81, R12, RZ ;  /* 0x0000000c510c7210 */ /* 0x000fe20007f7e0ff */
[----:B------:R-:W-:-:S03]  /*26d0*/  VIADD R83, R87, 0x20 ;  /* 0x0000002057537836 */ /* 0x000fc60000000000 */
[----:B------:R-:W-:Y:S01]  /*26e0*/  IADD3.X R13, R79, R13, R29, P3, !PT ;  /* 0x0000000d4f0d7210 */ /* 0x000fe20001ffe41d */
[----:B------:R-:W-:Y:S01]  /*26f0*/  IMAD.MOV.U32 R29, RZ, RZ, R37 ;  /* 0x000000ffff1d7224 */ /* 0x000fe200078e0025 */
[----:B-1----:R-:W-:-:S04]  /*2700*/  LEA R42, P3, R14, R84, 0x1 ;  /* 0x000000540e2a7211 */ /* 0x002fc800078608ff */
[----:B------:R-:W-:Y:S02]  /*2710*/  LEA.HI.X R43, R14, R85, R15, 0x1, P3 ;  /* 0x000000550e2b7211 */ /* 0x000fe400018f0c0f */
[----:B------:R-:W-:-:S04]  /*2720*/  LEA R40, P3, R12, R84, 0x1 ;  /* 0x000000540c287211 */ /* 0x000fc800078608ff */
[----:B------:R-:W-:Y:S02]  /*2730*/  LEA.HI.X R41, R12, R85, R13, 0x1, P3 ;  /* 0x000000550c297211 */ /* 0x000fe400018f0c0d */
[----:B------:R-:W-:Y:S02]  /*2740*/  ISETP.GT.AND P3, PT, R37, R30, PT ;  /* 0x0000001e2500720c */ /* 0x000fe40003f64270 */
[----:B--2---:R-:W-:Y:S02]  /*2750*/  LOP3.LUT P4, RZ, R39, 0x4, RZ, 0xc0, !PT ;  /* 0x0000000427ff7812 */ /* 0x004fe4000788c0ff */
[----:B---3--:R-:W-:-:S09]  /*2760*/  LOP3.LUT R38, R38, 0xfffffffd, RZ, 0xc0, !PT ;  /* 0xfffffffd26267812 */ /* 0x008fd200078ec0ff */
[----:B------:R-:W-:Y:S02]  /*2770*/  @P3 LOP3.LUT R38, R38, 0x2, RZ, 0xfc, !PT ;  /* 0x0000000226263812 */ /* 0x000fe400078efcff */
[----:B----4-:R-:W-:-:S03]  /*2780*/  ISETP.GE.AND P3, PT, R92, 0x1, PT ;  /* 0x000000015c00780c */ /* 0x010fc60003f66270 */
[----:B------:R0:W-:Y:S01]  /*2790*/  STL [R1], R38 ;  /* 0x0000002601007387 */ /* 0x0001e20000100800 */
[C---:B------:R-:W-:Y:S01]  /*27a0*/  @P4 IADD3 R83, R87.reuse, -0x20, RZ ;  /* 0xffffffe057534810 */ /* 0x040fe20007ffe0ff */
[----:B------:R-:W-:-:S04]  /*27b0*/  IMAD R87, R87, 0x2, R28 ;  /* 0x0000000257577824 */ /* 0x000fc800078e021c */
[----:B------:R-:W-:-:S04]  /*27c0*/  IMAD R83, R83, 0x2, R28 ;  /* 0x0000000253537824 */ /* 0x000fc800078e021c */
[----:B0-----:R-:W-:Y:S05]  /*27d0*/  @!P3 BRA `(.L_x_12549) ;  /* 0x00000028004cb947 */ /* 0x001fea0003800000 */
        /* <DEDUP_REMOVED lines=29> */
[----:B------:R-:W-:-:S04]  /*29b0*/  IADD3 R15, P3, R10, R48, RZ ;  /* 0x000000300a0f7210 */ /* 0x000fc80007f7e0ff */
        /* <DEDUP_REMOVED lines=14> */
.L_x_12552:
[----:B------:R-:W-:Y:S05]  /*2aa0*/  BSYNC B1 ;  /* 0x0000000000017941 */ /* 0x000fea0003800000 */
.L_x_12551:
[----:B0-----:R-:W-:Y:S01]  /*2ab0*/  VIADD R12, R18, 0x60 ;  /* 0x00000060120c7836 */ /* 0x001fe20000000000 */
[----:B------:R-:W-:Y:S01]  /*2ac0*/  BSSY B1, `(.L_x_12553) ;  /* 0x0000021000017945 */ /* 0x000fe20003800000 */
[----:B-----5:R-:W-:Y:S02]  /*2ad0*/  IMAD.MOV.U32 R90, RZ, RZ, R52 ;  /* 0x000000ffff5a7224 */ /* 0x020fe400078e0034 */
[----:B------:R-:W-:Y:S01]  /*2ae0*/  IMAD.MOV.U32 R91, RZ, RZ, R53 ;  /* 0x000000ffff5b7224 */ /* 0x000fe200078e0035 */
[----:B------:R-:W-:-:S13]  /*2af0*/  ISETP.GE.AND P5, PT, R12, R86, PT ;  /* 0x000000560c00720c */ /* 0x000fda0003fa6270 */
[----:B------:R-:W-:Y:S05]  /*2b00*/  @P5 BRA `(.L_x_12554) ;  /* 0x0000000000705947 */ /* 0x000fea0003800000 */
[----:B------:R-:W0:Y:S01]  /*2b10*/  LDC.64 R12, c[0x0][0x3f8] ;  /* 0x0000fe00ff0c7b82 */ /* 0x000e220000000a00 */
        /* <DEDUP_REMOVED lines=27> */
.L_x_12554:
[----:B------:R-:W-:Y:S05]  /*2cd0*/  BSYNC B1 ;  /* 0x0000000000017941 */ /* 0x000fea0003800000 */
.L_x_12553:
[----:B0-----:R-:W-:Y:S01]  /*2ce0*/  IMAD.MOV.U32 R12, RZ, RZ, R84 ;  /* 0x000000ffff0c7224 */ /* 0x001fe200078e0054 */
        /* <DEDUP_REMOVED lines=8> */
[----:B------:R-:W-:Y:S02]  /*2d70*/  ISETP.NE.AND P3, PT, R155, 0x3, PT ;  /* 0x000000039b00780c */ /* 0x000fe40003f65270 */
        /* <DEDUP_REMOVED lines=13> */
[----:B------:R-:W-:-:S04]  /*2e50*/  PRMT R49, R12, 0x5410, R13 ;  /* 0x000054100c317816 */ /* 0x000fc8000000000d */
[----:B------:R-:W-:Y:S01]  /*2e60*/  PRMT R51, R14, 0x5410, R15 ;  /* 0x000054100e337816 */ /* 0x000fe2000000000f */
[----:B------:R-:W-:Y:S06]  /*2e70*/  @!P3 BRA `(.L_x_12555) ;  /* 0x000000000004b947 */ /* 0x000fec0003800000 */
[----:B------:R-:W-:Y:S01]  /*2e80*/  BPT.TRAP 0x1 ;  /* 0x000000040000795c */ /* 0x000fe20000300000 */
.L_x_12555:
[----:B------:R-:W-:Y:S01]  /*2e90*/  IMAD R82, R19, 0x8, R2 ;  /* 0x0000000813527824 */ /* 0x000fe200078e0202 */
[----:B------:R-:W-:Y:S01]  /*2ea0*/  SHF.L.U32 R94, R153, 0x1f, RZ ;  /* 0x0000001f995e7819 */ /* 0x000fe200000006ff */
[----:B------:R-:W-:Y:S03]  /*2eb0*/  BSSY B1, `(.L_x_12556) ;  /* 0x0000003000017945 */ /* 0x000fe60003800000 */
[----:B------:R-:W0:Y:S02]  /*2ec0*/  SYNCS.PHASECHK.TRANS64.TRYWAIT P6, [R82+URZ+0x30890], R94 ;  /* 0x0308905e520075a7 */ /* 0x000e2400080c017f */
[----:B0-----:R-:W-:Y:S05]  /*2ed0*/  @!P6 BRA `(.L_x_12557) ;  /* 0x0000014c007ce947 */ /* 0x001fea0003800000 */
.L_x_12810:
[----:B------:R-:W-:Y:S05]  /*2ee0*/  BSYNC B1 ;  /* 0x0000000000017941 */ /* 0x000fea0003800000 */
.L_x_12556:
[----:B------:R-:W-:Y:S04]  /*2ef0*/  BSSY B1, `(.L_x_12558) ;  /* 0x0000063000017945 */ /* 0x000fe80003800000 */
[----:B------:R-:W-:Y:S05]  /*2f00*/  @P4 BRA `(.L_x_12559) ;  /* 0x0000000400844947 */ /* 0x000fea0003800000 */
[----:B------:R-:W-:Y:S04]  /*2f10*/  BSSY B2, `(.L_x_12560) ;  /* 0x0000030000027945 */ /* 0x000fe80003800000 */
[----:B------:R-:W-:Y:S05]  /*2f20*/  @P1 BRA `(.L_x_12561) ;  /* 0x0000000000b81947 */ /* 0x000fea0003800000 */
[----:B------:R1:W2:Y:S01]  /*2f30*/  LDS.128 R12, [R87+0x12000] ;  /* 0x01200000570c7984 */ /* 0x0002a20000000c00 */
[----:B------:R-:W-:Y:S01]  /*2f40*/  ISETP.GE.AND P4, PT, R22, R92, PT ;  /* 0x0000005c1600720c */ /* 0x000fe20003f86270 */
[----:B------:R-:W-:-:S12]  /*2f50*/  BSSY B3, `(.L_x_12562) ;  /* 0x000002a000037945 */ /* 0x000fd80003800000 */
[----:B-1----:R-:W-:Y:S05]  /*2f60*/  @P4 BRA `(.L_x_12563) ;  /* 0x0000000000a04947 */ /* 0x002fea0003800000 */
[----:B------:R-:W-:Y:S02]  /*2f70*/  SHF.R.U32.HI R98, RZ, 0x10, R89 ;  /* 0x00000010ff627819 */ /* 0x000fe40000011659 */
[----:B------:R-:W-:Y:S02]  /*2f80*/  SHF.R.U64 R93, R84, 0x10, R85 ;  /* 0x00000010545d7819 */ /* 0x000fe40000001255 */
[----:B------:R-:W-:Y:S01]  /*2f90*/  SHF.R.U64 R84, R88, 0x10, R89 ;  /* 0x0000001058547819 */ /* 0x000fe20000001259 */
[----:B------:R-:W-:Y:S01]  /*2fa0*/  HADD2.F32 R98, -RZ, R98.H0_H0 ;  /* 0x20000062ff627230 */ /* 0x000fe20000004100 */
[----:B------:R-:W-:Y:S01]  /*2fb0*/  SHF.R.U32.HI R96, RZ, 0x10, R85 ;  /* 0x00000010ff607819 */ /* 0x000fe20000011655 */
[--C-:B--2---:R-:W-:Y:S02]  /*2fc0*/  HADD2.F32 R85, -RZ, R15.reuse.H1_H1 ;  /* 0x3000000fff557230 */ /* 0x104fe40000004100 */
[----:B------:R-:W-:Y:S02]  /*2fd0*/  HADD2.F32 R15, -RZ, R15.H0_H0 ;  /* 0x2000000fff0f7230 */ /* 0x000fe40000004100 */
[----:B------:R-:W-:-:S02]  /*2fe0*/  HADD2.F32 R89, -RZ, R84.H0_H0 ;  /* 0x20000054ff597230 */ /* 0x000fc40000004100 */
[-C--:B------:R-:W-:Y:S01]  /*2ff0*/  FMUL.FTZ R102, R85, R98.reuse ;  /* 0x0000006255667220 */ /* 0x080fe20000410000 */
[--C-:B------:R-:W-:Y:S02]  /*3000*/  HADD2.F32 R84, -RZ, R13.reuse.H1_H1 ;  /* 0x3000000dff547230 */ /* 0x100fe40000004100 */
[C---:B------:R-:W-:Y:S01]  /*3010*/  FMUL.FTZ R98, R15.reuse, R98 ;  /* 0x000000620f627220 */ /* 0x040fe20000410000 */
[----:B------:R-:W-:Y:S02]  /*3020*/  HADD2.F32 R96, -RZ, R96.H0_H0 ;  /* 0x20000060ff607230 */ /* 0x000fe40000004100 */
[----:B------:R-:W-:Y:S02]  /*3030*/  HADD2.F32 R13, -RZ, R13.H0_H0 ;  /* 0x2000000dff0d7230 */ /* 0x000fe40000004100 */
[----:B------:R-:W-:Y:S01]  /*3040*/  FMUL.FTZ R100, R84, R89 ;  /* 0x0000005954647220 */ /* 0x000fe20000410000 */
[----:B------:R-:W-:Y:S02]  /*3050*/  HADD2.F32 R88, -RZ, R93.H0_H0 ;  /* 0x2000005dff587230 */ /* 0x000fe40000004100 */
[----:B------:R-:W-:Y:S01]  /*3060*/  FFMA.FTZ R102, R15, R96, -R102 ;  /* 0x000000600f667223 */ /* 0x000fe20000010866 */
[----:B------:R-:W-:-:S02]  /*3070*/  HADD2.F32 R15, -RZ, R12.H1_H1 ;  /* 0x3000000cff0f7230 */ /* 0x000fc40000004100 */
[----:B------:R-:W-:Y:S01]  /*3080*/  FMUL.FTZ R89, R13, R89 ;  /* 0x000000590d597220 */ /* 0x000fe20000410000 */
[----:B------:R-:W-:Y:S01]  /*3090*/  FFMA.FTZ R99, R85, R96, R98 ;  /* 0x0000006055637223 */ /* 0x000fe20000010062 */
[--C-:B------:R-:W-:Y:S02]  /*30a0*/  HADD2.F32 R93, -RZ, R101.reuse.H0_H0 ;  /* 0x20000065ff5d7230 */ /* 0x100fe40000004100 */
[-C--:B------:R-:W-:Y:S01]  /*30b0*/  FFMA.FTZ R13, R13, R88.reuse, -R100 ;  /* 0x000000580d0d7223 */ /* 0x080fe20000010864 */
[----:B------:R-:W-:Y:S02]  /*30c0*/  HADD2.F32 R12, -RZ, R12.H0_H0 ;  /* 0x2000000cff0c7230 */ /* 0x000fe40000004100 */
[----:B------:R-:W-:Y:S01]  /*30d0*/  FFMA.FTZ R84, R84, R88, R89 ;  /* 0x0000005854547223 */ /* 0x000fe20000010059 */
[----:B------:R-:W-:Y:S02]  /*30e0*/  HADD2.F32 R96, -RZ, R101.H1_H1 ;  /* 0x30000065ff607230 */ /* 0x000fe40000004100 */
[----:B------:R-:W-:-:S02]  /*30f0*/  HADD2.F32 R85, -RZ, R14.H1_H1 ;  /* 0x3000000eff557230 */ /* 0x000fc40000004100 */
[----:B------:R-:W-:Y:S01]  /*3100*/  FMUL.FTZ R98, R12, R93 ;  /* 0x0000005d0c627220 */ /* 0x000fe20000410000 */
[----:B------:R-:W-:Y:S01]  /*3110*/  HADD2.F32 R14, -RZ, R14.H0_H0 ;  /* 0x2000000eff0e7230 */ /* 0x000fe20000004100 */
[----:B------:R-:W-:Y:S01]  /*3120*/  F2FP.F16.F32.PACK_AB R13, R84, R13 ;  /* 0x0000000d540d723e */ /* 0x000fe200000000ff */
[--C-:B------:R-:W-:Y:S02]  /*3130*/  HADD2.F32 R88, -RZ, R97.reuse.H0_H0 ;  /* 0x20000061ff587230 */ /* 0x100fe40000004100 */
[----:B------:R-:W-:Y:S02]  /*3140*/  HADD2.F32 R89, -RZ, R97.H1_H1 ;  /* 0x30000061ff597230 */ /* 0x000fe40000004100 */
[----:B------:R-:W-:Y:S01]  /*3150*/  FMUL.FTZ R97, R15, R93 ;  /* 0x0000005d0f617220 */ /* 0x000fe20000410000 */
[-C--:B------:R-:W-:Y:S01]  /*3160*/  FMUL.FTZ R93, R85, R96.reuse ;  /* 0x00000060555d7220 */ /* 0x080fe20000410000 */
[----:B------:R-:W-:Y:S01]  /*3170*/  FMUL.FTZ R96, R14, R96 ;  /* 0x000000600e607220 */ /* 0x000fe20000410000 */
[-C--:B------:R-:W-:Y:S01]  /*3180*/  FFMA.FTZ R98, R15, R88.reuse, R98 ;  /* 0x000000580f627223 */ /* 0x080fe20000010062 */
[----:B------:R-:W-:Y:S01]  /*3190*/  FFMA.FTZ R97, R12, R88, -R97 ;  /* 0x000000580c617223 */ /* 0x000fe20000010861 */
[-C--:B------:R-:W-:Y:S01]  /*31a0*/  FFMA.FTZ R93, R14, R89.reuse, -R93 ;  /* 0x000000590e5d7223 */ /* 0x080fe2000001085d */
[----:B------:R-:W-:Y:S01]  /*31b0*/  FFMA.FTZ R96, R85, R89, R96 ;  /* 0x0000005955607223 */ /* 0x000fe20000010060 */
[----:B------:R-:W-:-:S02]  /*31c0*/  F2FP.F16.F32.PACK_AB R15, R99, R102 ;  /* 0x00000066630f723e */ /* 0x000fc400000000ff */
[----:B------:R-:W-:Y:S02]  /*31d0*/  F2FP.F16.F32.PACK_AB R12, R98, R97 ;  /* 0x00000061620c723e */ /* 0x000fe400000000ff */
[----:B------:R-:W-:-:S07]  /*31e0*/  F2FP.F16.F32.PACK_AB R14, R96, R93 ;  /* 0x0000005d600e723e */ /* 0x000fce00000000ff */
.L_x_12563:
[----:B------:R-:W-:Y:S05]  /*31f0*/  BSYNC B3 ;  /* 0x0000000000037941 */ /* 0x000fea0003800000 */
.L_x_12562:
[----:B--2---:R1:W-:Y:S02]  /*3200*/  STG.E.128 desc[UR56][R42.64], R12 ;  /* 0x0000000c2a007986 */ /* 0x0043e4000c101d38 */
.L_x_12561:
[----:B------:R-:W-:Y:S05]  /*3210*/  BSYNC B2 ;  /* 0x0000000000027941 */ /* 0x000fea0003800000 */
.L_x_12560:
[----:B------:R-:W-:Y:S05]  /*3220*/  @P2 BRA `(.L_x_12559) ;  /* 0x0000000000bc2947 */ /* 0x000fea0003800000 */
[----:B-1----:R1:W2:Y:S01]  /*3230*/  LDS.128 R12, [R83+0x12000] ;  /* 0x01200000530c7984 */ /* 0x0022a20000000c00 */
        /* <DEDUP_REMOVED lines=13> */
[----:B------:R-:W-:Y:S02]  /*3310*/  HADD2.F32 R53, -RZ, R15.H1_H1 ;  /* 0x3000000fff357230 */ /* 0x000fe40000004100 */
[----:B------:R-:W-:Y:S02]  /*3320*/  HADD2.F32 R13, -RZ, R13.H0_H0 ;  /* 0x2000000dff0d7230 */ /* 0x000fe40000004100 */
[-C--:B------:R-:W-:Y:S01]  /*3330*/  FMUL.FTZ R96, R14, R55.reuse ;  /* 0x000000370e607220 */ /* 0x080fe20000410000 */
        /* <DEDUP_REMOVED lines=8> */
[--C-:B------:R-:W-:Y:S02]  /*33c0*/  HADD2.F32 R13, -RZ, R12.reuse.H1_H1 ;  /* 0x3000000cff0d7230 */ /* 0x100fe40000004100 */
[----:B------:R-:W-:Y:S01]  /*33d0*/  FFMA.FTZ R93, R53, R84, R88 ;  /* 0x00000054355d7223 */ /* 0x000fe20000010058 */
[----:B------:R-:W-:Y:S02]  /*33e0*/  HADD2.F32 R91, -RZ, R91.H0_H0 ;  /* 0x2000005bff5b7230 */ /* 0x000fe40000004100 */
[----:B------:R-:W-:Y:S02]  /*33f0*/  HADD2.F32 R12, -RZ, R12.H0_H0 ;  /* 0x2000000cff0c7230 */ /* 0x000fe40000004100 */
[----:B------:R-:W-:Y:S02]  /*3400*/  HADD2.F32 R55, -RZ, R90.H1_H1 ;  /* 0x3000005aff377230 */ /* 0x000fe40000004100 */
[----:B------:R-:W-:Y:S01]  /*3410*/  FMUL.FTZ R85, R13, R91 ;  /* 0x0000005b0d557220 */ /* 0x000fe20000410000 */
[----:B------:R-:W-:-:S02]  /*3420*/  HADD2.F32 R14, -RZ, R52.H1_H1 ;  /* 0x30000034ff0e7230 */ /* 0x000fc40000004100 */
        /* <DEDUP_REMOVED lines=8> */
[-C--:B------:R-:W-:Y:S01]  /*34b0*/  FFMA.FTZ R91, R52, R53.reuse, -R91 ;  /* 0x00000035345b7223 */ /* 0x080fe2000001085b */
[----:B------:R-:W-:Y:S01]  /*34c0*/  F2FP.F16.F32.PACK_AB R15, R93, R98 ;  /* 0x000000625d0f723e */ /* 0x000fe200000000ff */
[----:B------:R-:W-:Y:S01]  /*34d0*/  FFMA.FTZ R14, R14, R53, R55 ;  /* 0x000000350e0e7223 */ /* 0x000fe20000010037 */
[----:B------:R-:W-:-:S04]  /*34e0*/  F2FP.F16.F32.PACK_AB R12, R54, R85 ;  /* 0x00000055360c723e */ /* 0x000fc800000000ff */
[----:B------:R-:W-:-:S07]  /*34f0*/  F2FP.F16.F32.PACK_AB R14, R14, R91 ;  /* 0x0000005b0e0e723e */ /* 0x000fce00000000ff */
.L_x_12565:
[----:B------:R-:W-:Y:S05]  /*3500*/  BSYNC B2 ;  /* 0x0000000000027941 */ /* 0x000fea0003800000 */
.L_x_12564:
[----:B--2---:R2:W-:Y:S02]  /*3510*/  STG.E.128 desc[UR56][R42.64+0x40], R12 ;  /* 0x0000400c2a007986 */ /* 0x0045e4000c101d38 */
.L_x_12559:
[----:B------:R-:W-:Y:S05]  /*3520*/  BSYNC B1 ;  /* 0x0000000000017941 */ /* 0x000fea0003800000 */
.L_x_12558:
[----:B------:R-:W-:Y:S05]  /*3530*/  @P5 BRA `(.L_x_12566) ;  /* 0x0000001c005c5947 */ /* 0x000fea0003800000 */
[----:B------:R-:W-:Y:S04]  /*3540*/  BSSY B1, `(.L_x_12567) ;  /* 0x0000031000017945 */ /* 0x000fe80003800000 */
[----:B------:R-:W-:Y:S05]  /*3550*/  @P1 BRA `(.L_x_12568) ;  /* 0x0000000000bc1947 */ /* 0x000fea0003800000 */
[----:B-12---:R1:W2:Y:S01]  /*3560*/  LDS.128 R12, [R87+0x15000] ;  /* 0x01500000570c7984 */ /* 0x0062a20000000c00 */
        /* <DEDUP_REMOVED lines=44> */
.L_x_12570:
[----:B------:R-:W-:Y:S05]  /*3830*/  BSYNC B2 ;  /* 0x0000000000027941 */ /* 0x000fea0003800000 */
.L_x_12569:
[----:B--2---:R3:W-:Y:S02]  /*3840*/  STG.E.128 desc[UR56][R40.64], R12 ;  /* 0x0000000c28007986 */ /* 0x0047e4000c101d38 */
.L_x_12568:
[----:B------:R-:W-:Y:S05]  /*3850*/  BSYNC B1 ;  /* 0x0000000000017941 */ /* 0x000fea0003800000 */
.L_x_12567:
[----:B------:R-:W-:Y:S05]  /*3860*/  @P2 BRA `(.L_x_12566) ;  /* 0x0000001800902947 */ /* 0x000fea0003800000 */
[----:B-123--:R1:W2:Y:S01]  /*3870*/  LDS.128 R12, [R83+0x15000] ;  /* 0x01500000530c7984 */ /* 0x00e2a20000000c00 */
        /* <DEDUP_REMOVED lines=44> */
.L_x_12572:
[----:B------:R-:W-:Y:S05]  /*3b40*/  BSYNC B1 ;  /* 0x0000000000017941 */ /* 0x000fea0003800000 */
.L_x_12571:
[----:B--2---:R4:W-:Y:S01]  /*3b50*/  STG.E.128 desc[UR56][R40.64+0x40], R12 ;  /* 0x0000400c28007986 */ /* 0x0049e2000c101d38 */
[----:B------:R-:W-:Y:S05]  /*3b60*/  BRA `(.L_x_12566) ;  /* 0x0000001400d07947 */ /* 0x000fea0003800000 */
.L_x_12550:
[C---:B------:R-:W-:Y:S02]  /*3b70*/  ISETP.GE.AND P3, PT, R18.reuse, R86, PT ;  /* 0x000000561200720c */ /* 0x040fe40003f66270 */
[----:B------:R-:W-:Y:S02]  /*3b80*/  CS2R R38, SRZ ;  /* 0x0000000000267805 */ /* 0x000fe4000001ff00 */
[----:B------:R-:W-:Y:S01]  /*3b90*/  CS2R R36, SRZ ;  /* 0x0000000000247805 */ /* 0x000fe2000001ff00 */
[----:B------:R-:W-:Y:S01]  /*3ba0*/  VIADD R44, R18, 0x60 ;  /* 0x00000060122c7836 */ /* 0x000fe20000000000 */
[----:B------:R-:W-:-:S13]  /*3bb0*/  ISETP.GE.OR P3, PT, R16, R92, P3 ;  /* 0x0000005c1000720c */ /* 0x000fda0001f66670 */
[----:B------:R-:W0:Y:S01]  /*3bc0*/  @!P3 LDC.64 R40, c[0x0][0x3e8] ;  /* 0x0000fa00ff28bb82 */ /* 0x000e220000000a00 */
[----:B------:R-:W-:-:S05]  /*3bd0*/  @!P3 IADD3 R14, P4, R34, R50, RZ ;  /* 0x00000032220eb210 */ /* 0x000fca0007f9e0ff */
[----:B------:R-:W-:Y:S01]  /*3be0*/  @!P3 IMAD.X R15, R93, 0x1, R68, P4 ;  /* 0x000000015d0fb824 */ /* 0x000fe200020e0644 */
[----:B------:R-:W-:Y:S01]  /*3bf0*/  @!P3 IADD3 R12, P4, R8, R48, RZ ;  /* 0x00000030080cb210 */ /* 0x000fe20007f9e0ff */
[----:B------:R-:W1:Y:S04]  /*3c00*/  @!P3 LDC.64 R42, c[0x0][0x400] ;  /* 0x00010000ff2abb82 */ /* 0x000e680000000a00 */
[----:B------:R-:W-:Y:S01]  /*3c10*/  @!P3 IMAD.X R13, R82, 0x1, R66, P4 ;  /* 0x00000001520db824 */ /* 0x000fe200020e0642 */
[----:B0-----:R-:W-:-:S04]  /*3c20*/  @!P3 LEA R40, P4, R14, R40, 0x1 ;  /* 0x000000280e28b211 */ /* 0x001fc800078808ff */
[----:B------:R-:W-:Y:S02]  /*3c30*/  @!P3 LEA.HI.X R41, R14, R41, R15, 0x1, P4 ;  /* 0x000000290e29b211 */ /* 0x000fe400020f0c0f */
[----:B------:R-:W-:Y:S02]  /*3c40*/  CS2R R14, SRZ ;  /* 0x00000000000e7805 */ /* 0x000fe4000001ff00 */
[----:B-1----:R-:W-:-:S04]  /*3c50*/  @!P3 LEA R42, P4, R12, R42, 0x1 ;  /* 0x0000002a0c2ab211 */ /* 0x002fc800078808ff */
[----:B------:R-:W-:Y:S02]  /*3c60*/  @!P3 LEA.HI.X R43, R12, R43, R13, 0x1, P4 ;  /* 0x0000002b0c2bb211 */ /* 0x000fe400020f0c0d */
[----:B------:R-:W-:-:S03]  /*3c70*/  CS2R R12, SRZ ;  /* 0x00000000000c7805 */ /* 0x000fc6000001ff00 */
[----:B------:R0:W5:Y:S04]  /*3c80*/  @!P3 LDG.E.128 R36, desc[UR56][R42.64] ;  /* 0x000000382a24b981 */ /* 0x000168000c1e1d00 */
[----:B------:R1:W5:Y:S01]  /*3c90*/  @!P3 LDG.E.128 R12, desc[UR56][R40.64] ;  /* 0x00000038280cb981 */ /* 0x000362000c1e1d00 */
[----:B------:R-:W-:-:S04]  /*3ca0*/  ISETP.GE.AND P3, PT, R44, R86, PT ;  /* 0x000000562c00720c */ /* 0x000fc80003f66270 */
[----:B------:R-:W-:Y:S01]  /*3cb0*/  ISETP.GE.OR P3, PT, R16, R92, P3 ;  /* 0x0000005c1000720c */ /* 0x000fe20001f66670 */
[----:B------:R-:W-:Y:S01]  /*3cc0*/  BSSY B1, `(.L_x_12573) ;  /* 0x000001a000017945 */ /* 0x000fe20003800000 */
[----:B0-----:R-:W-:Y:S02]  /*3cd0*/  CS2R R42, SRZ ;  /* 0x00000000002a7805 */ /* 0x001fe4000001ff00 */
[----:B------:R-:W-:Y:S02]  /*3ce0*/  CS2R R46, SRZ ;  /* 0x00000000002e7805 */ /* 0x000fe4000001ff00 */
[----:B------:R-:W-:Y:S02]  /*3cf0*/  CS2R R44, SRZ ;  /* 0x00000000002c7805 */ /* 0x000fe4000001ff00 */
[----:B-1----:R-:W-:-:S05]  /*3d00*/  CS2R R40, SRZ ;  /* 0x0000000000287805 */ /* 0x002fca000001ff00 */
[----:B------:R-:W-:Y:S05]  /*3d10*/  @P3 BRA `(.L_x_12574) ;  /* 0x0000000000503947 */ /* 0x000fea0003800000 */
[----:B------:R-:W0:Y:S01]  /*3d20*/  LDC.64 R40, c[0x0][0x3f8] ;  /* 0x0000fe00ff287b82 */ /* 0x000e220000000a00 */
[----:B------:R-:W-:Y:S01]  /*3d30*/  IMAD.MOV.U32 R51, RZ, RZ, R93 ;  /* 0x000000ffff337224 */ /* 0x000fe200078e005d */
[----:B------:R-:W-:Y:S01]  /*3d40*/  MOV R49, R82 ;  /* 0x0000005200317202 */ /* 0x000fe20000000f00 */
        /* <DEDUP_REMOVED lines=17> */
.L_x_12574:
[----:B------:R-:W-:Y:S05]  /*3e60*/  BSYNC B1 ;  /* 0x0000000000017941 */ /* 0x000fea0003800000 */
.L_x_12573:
[----:B-----5:R-:W-:Y:S01]  /*3e70*/  IMAD.MOV.U32 R48, RZ, RZ, R42 ;  /* 0x000000ffff307224 */ /* 0x020fe200078e002a */
[----:B------:R-:W-:Y:S01]  /*3e80*/  ISETP.NE.AND P3, PT, R155, 0x3, PT ;  /* 0x000000039b00780c */ /* 0x000fe20003f65270 */
[----:B------:R-:W-:Y:S01]  /*3e90*/  IMAD.MOV.U32 R49, RZ, RZ, R43 ;  /* 0x000000ffff317224 */ /* 0x000fe200078e002b */
[----:B------:R-:W-:Y:S01]  /*3ea0*/  ISETP.GE.AND P4, PT, R16, R92, PT ;  /* 0x0000005c1000720c */ /* 0x000fe20003f86270 */
        /* <DEDUP_REMOVED lines=26> */
[----:B------:R-:W-:Y:S06]  /*4050*/  @!P3 BRA `(.L_x_12575) ;  /* 0x000000000004b947 */ /* 0x000fec0003800000 */
[----:B------:R-:W-:Y:S01]  /*4060*/  BPT.TRAP 0x1 ;  /* 0x000000040000795c */ /* 0x000fe20000300000 */
.L_x_12575:
[----:B------:R-:W-:Y:S01]  /*4070*/  IMAD R82, R19, 0x8, R2 ;  /* 0x0000000813527824 */ /* 0x000fe200078e0202 */
[----:B------:R-:W-:Y:S01]  /*4080*/  SHF.L.U32 R94, R153, 0x1f, RZ ;  /* 0x0000001f995e7819 */ /* 0x000fe200000006ff */
[----:B------:R-:W0:Y:S01]  /*4090*/  LDC R97, c[0x0][0x2f4] ;  /* 0x0000bd00ff617b82 */ /* 0x000e220000000800 */
[----:B------:R-:W-:Y:S02]  /*40a0*/  BSSY B1, `(.L_x_12576) ;  /* 0x0000004000017945 */ /* 0x000fe40003800000 */
[----:B------:R-:W1:Y:S01]  /*40b0*/  SYNCS.PHASECHK.TRANS64.TRYWAIT P5, [R82+URZ+0x30890], R94 ;  /* 0x0308905e520075a7 */ /* 0x000e6200080a017f */
[----:B0-----:R-:W-:Y:S01]  /*40c0*/  IMAD.IADD R99, R97, 0x1, -R74 ;  /* 0x0000000161637824 */ /* 0x001fe200078e0a4a */
[----:B-1----:R-:W-:Y:S06]  /*40d0*/  @!P5 BRA `(.L_x_12577) ;  /* 0x0000013c0010d947 */ /* 0x002fec0003800000 */
.L_x_12811:
[----:B------:R-:W-:Y:S05]  /*40e0*/  BSYNC B1 ;  /* 0x0000000000017941 */ /* 0x000fea0003800000 */
.L_x_12576:
[----:B------:R-:W-:Y:S01]  /*40f0*/  ISETP.GE.OR P5, PT, R18, R86, P1 ;  /* 0x000000561200720c */ /* 0x000fe20000fa6670 */
[----:B------:R-:W-:-:S12]  /*4100*/  BSSY B1, `(.L_x_12578) ;  /* 0x000007e000017945 */ /* 0x000fd80003800000 */
[----:B------:R-:W-:Y:S05]  /*4110*/  @P5 BRA `(.L_x_12579) ;  /* 0x0000000400f05947 */ /* 0x000fea0003800000 */
[----:B------:R-:W1:Y:S01]  /*4120*/  S2R R49, SR_TID.X ;  /* 0x0000000000317919 */ /* 0x000e620000002100 */
[----:B------:R-:W-:Y:S01]  /*4130*/  SHF.R.S32.HI R48, RZ, 0x1f, R18 ;  /* 0x0000001fff307819 */ /* 0x000fe20000011412 */
[-C--:B------:R-:W-:Y:S01]  /*4140*/  IMAD.WIDE.U32 R92, R18, R90.reuse, R88 ;  /* 0x0000005a125c7225 */ /* 0x080fe200078e0058 */
[----:B------:R-:W-:Y:S03]  /*4150*/  BSSY B2, `(.L_x_12580) ;  /* 0x000006c000027945 */ /* 0x000fe60003800000 */
[----:B------:R-:W-:Y:S01]  /*4160*/  IMAD R48, R48, R90, RZ ;  /* 0x0000005a30307224 */ /* 0x000fe200078e02ff */
[----:B------:R-:W-:-:S03]  /*4170*/  IADD3 R96, P5, P6, R62, R92, R65 ;  /* 0x0000005c3e607210 */ /* 0x000fc60007ebe041 */
[----:B------:R-:W-:Y:S01]  /*4180*/  IMAD R101, R18, R91, R48 ;  /* 0x0000005b12657224 */ /* 0x000fe200078e0230 */
[----:B------:R-:W-:-:S03]  /*4190*/  SEL R48, R74, R99, !P0 ;  /* 0x000000634a307207 */ /* 0x000fc60004000000 */
[----:B------:R-:W-:-:S05]  /*41a0*/  IMAD.IADD R101, R101, 0x1, R93 ;  /* 0x0000000165657824 */ /* 0x000fca00078e025d */
[----:B------:R-:W-:Y:S01]  /*41b0*/  IADD3.X R98, R80, R101, R32, P5, P6 ;  /* 0x0000006550627210 */ /* 0x000fe20002fec420 */
[----:B-1----:R-:W-:Y:S01]  /*41c0*/  VIADD R51, R49, 0xffffff80 ;  /* 0xffffff8031337836 */ /* 0x002fe20000000000 */
[----:B------:R-:W-:-:S04]  /*41d0*/  SHF.R.S32.HI R49, RZ, 0x1f, R48 ;  /* 0x0000001fff317819 */ /* 0x000fc80000011430 */
[----:B------:R-:W-:Y:S02]  /*41e0*/  LEA.HI R49, R49, R48, RZ, 0x4 ;  /* 0x0000003031317211 */ /* 0x000fe400078f20ff */
[----:B------:R-:W-:Y:S02]  /*41f0*/  SHF.R.S32.HI R50, RZ, 0x1f, R51 ;  /* 0x0000001fff327819 */ /* 0x000fe40000011433 */
[----:B------:R-:W-:Y:S02]  /*4200*/  LEA.HI.SX32 R49, R49, R64, 0x1c ;  /* 0x0000004031317211 */ /* 0x000fe400078fe2ff */
[----:B------:R-:W-:Y:S02]  /*4210*/  LEA.HI R50, R50, R51, RZ, 0x5 ;  /* 0x0000003332327211 */ /* 0x000fe400078f28ff */
[----:B------:R-:W-:Y:S01]  /*4220*/  SHF.L.U32 R103, R49, 0x3, RZ ;  /* 0x0000000331677819 */ /* 0x000fe200000006ff */
[----:B------:R-:W-:Y:S01]  /*4230*/  IMAD R49, R19, 0x3000, R31 ;  /* 0x0000300013317824 */ /* 0x000fe200078e021f */
[----:B------:R-:W-:-:S02]  /*4240*/  SHF.R.S32.HI R50, RZ, 0x5, R50 ;  /* 0x00000005ff327819 */ /* 0x000fc40000011432 */
[----:B------:R-:W-:Y:S01]  /*4250*/  LOP3.LUT R48, R78, 0x38, R103, 0xf8, !PT ;  /* 0x000000384e307812 */ /* 0x000fe200078ef867 */
[----:B------:R-:W-:-:S03]  /*4260*/  IMAD R49, R49, 0x2, R2 ;  /* 0x0000000231317824 */ /* 0x000fc600078e0202 */
[----:B------:R-:W-:-:S05]  /*4270*/  LOP3.LUT R48, R48, R75, RZ, 0x3c, !PT ;  /* 0x0000004b30307212 */ /* 0x000fca00078e3cff */
[----:B------:R-:W-:-:S04]  /*4280*/  IMAD R48, R50, 0x200, R48 ;  /* 0x0000020032307824 */ /* 0x000fc800078e0230 */
[----:B------:R-:W-:-:S04]  /*4290*/  IMAD R51, R19, 0x3000, R48 ;  /* 0x0000300013337824 */ /* 0x000fc800078e0230 */
[----:B------:R-:W-:Y:S02]  /*42a0*/  IMAD R52, R51, 0x2, R2 ;  /* 0x0000000233347824 */ /* 0x000fe400078e0202 */
[----:B------:R-:W1:Y:S04]  /*42b0*/  LDS.128 R48, [R49+0x12400] ;  /* 0x0124000031307984 */ /* 0x000e680000000c00 */
[----:B------:R-:W2:Y:S01]  /*42c0*/  LDS.128 R52, [R52+0x12400] ;  /* 0x0124000034347984 */ /* 0x000ea20000000c00 */
[----:B------:R-:W-:Y:S05]  /*42d0*/  @P4 BRA `(.L_x_12581) ;  /* 0x00000004004c4947 */ /* 0x000fea0003800000 */
[--C-:B------:R-:W-:Y:S01]  /*42e0*/  SHF.R.U64 R12, R12, 0x10, R13.reuse ;  /* 0x000000100c0c7819 */ /* 0x100fe2000000120d */
[----:B------:R-:W-:Y:S01]  /*42f0*/  HADD2.F32 R113, -RZ, R113.H0_H0 ;  /* 0x20000071ff717230 */ /* 0x000fe20000004100 */
[----:B------:R-:W-:Y:S01]  /*4300*/  SHF.R.U32.HI R100, RZ, 0x10, R13 ;  /* 0x00000010ff647819 */ /* 0x000fe2000001160d */
[----:B--2---:R-:W-:Y:S01]  /*4310*/  HADD2.F32 R108, -RZ, R53.H0_H0 ;  /* 0x20000035ff6c7230 */ /* 0x004fe20000004100 */
[----:B------:R-:W-:Y:S01]  /*4320*/  SHF.R.U64 R13, R36, 0x10, R37 ;  /* 0x00000010240d7819 */ /* 0x000fe20000001225 */
[----:B-1----:R-:W-:Y:S01]  /*4330*/  HADD2.F32 R110, -RZ, R49.H0_H0 ;  /* 0x20000031ff6e7230 */ /* 0x002fe20000004100 */
[--C-:B------:R-:W-:Y:S01]  /*4340*/  SHF.R.U64 R14, R14, 0x10, R15.reuse ;  /* 0x000000100e0e7819 */ /* 0x100fe2000000120f */
[----:B------:R-:W-:Y:S01]  /*4350*/  HADD2.F32 R111, -RZ, R111.H0_H0 ;  /* 0x2000006fff6f7230 */ /* 0x000fe20000004100 */
[----:B------:R-:W-:Y:S01]  /*4360*/  SHF.R.U32.HI R36, RZ, 0x10, R15 ;  /* 0x00000010ff247819 */ /* 0x000fe2000001160f */
[----:B------:R-:W-:Y:S01]  /*4370*/  HADD2.F32 R53, -RZ, R53.H1_H1 ;  /* 0x30000035ff357230 */ /* 0x000fe20000004100 */
[--C-:B------:R-:W-:Y:S01]  /*4380*/  SHF.R.U64 R15, R38, 0x10, R39.reuse ;  /* 0x00000010260f7819 */ /* 0x100fe20000001227 */
[----:B------:R-:W-:Y:S01]  /*4390*/  HADD2.F32 R49, -RZ, R49.H1_H1 ;  /* 0x30000031ff317230 */ /* 0x000fe20000004100 */
[----:B------:R-:W-:Y:S01]  /*43a0*/  SHF.R.U32.HI R38, RZ, 0x10, R39 ;  /* 0x00000010ff267819 */ /* 0x000fe20000011627 */
[-C--:B------:R-:W-:Y:S01]  /*43b0*/  FMUL.FTZ R39, R108, R113.reuse ;  /* 0x000000716c277220 */ /* 0x080fe20000410000 */
[----:B------:R-:W-:Y:S01]  /*43c0*/  SHF.R.U32.HI R37, RZ, 0x10, R37 ;  /* 0x00000010ff257819 */ /* 0x000fe20000011625 */
[----:B------:R-:W-:Y:S01]  /*43d0*/  FMUL.FTZ R113, R110, R113 ;  /* 0x000000716e717220 */ /* 0x000fe20000410000 */
[----:B------:R-:W-:-:S02]  /*43e0*/  HADD2.F32 R13, -RZ, R13.H0_H0 ;  /* 0x2000000dff0d7230 */ /* 0x000fc40000004100 */
[-C--:B------:R-:W-:Y:S01]  /*43f0*/  FFMA.FTZ R39, R110, R111.reuse, -R39 ;  /* 0x0000006f6e277223 */ /* 0x080fe20000010827 */
[----:B------:R-:W-:Y:S02]  /*4400*/  HADD2.F32 R110, -RZ, R37.H0_H0 ;  /* 0x20000025ff6e7230 */ /* 0x000fe40000004100 */
[----:B------:R-:W-:Y:S01]  /*4410*/  FFMA.FTZ R37, R108, R111, R113 ;  /* 0x0000006f6c257223 */ /* 0x000fe20000010071 */
[----:B------:R-:W-:Y:S02]  /*4420*/  HADD2.F32 R108, -RZ, R100.H0_H0 ;  /* 0x20000064ff6c7230 */ /* 0x000fe40000004100 */
[-C--:B------:R-:W-:Y:S01]  /*4430*/  FMUL.FTZ R100, R53, R110.reuse ;  /* 0x0000006e35647220 */ /* 0x080fe20000410000 */
[C---:B------:R-:W-:Y:S01]  /*4440*/  FMUL.FTZ R114, R49.reuse, R110 ;  /* 0x0000006e31727220 */ /* 0x040fe20000410000 */
[----:B------:R-:W-:Y:S02]  /*4450*/  HADD2.F32 R110, -RZ, R112.H1_H1 ;  /* 0x30000070ff6e7230 */ /* 0x000fe40000004100 */
[----:B------:R-:W-:Y:S01]  /*4460*/  FFMA.FTZ R100, R49, R108, -R100 ;  /* 0x0000006c31647223 */ /* 0x000fe20000010864 */
[----:B------:R-:W-:-:S02]  /*4470*/  HADD2.F32 R49, -RZ, R55.H0_H0 ;  /* 0x20000037ff317230 */ /* 0x000fc40000004100 */
[----:B------:R-:W-:Y:S01]  /*4480*/  FFMA.FTZ R108, R53, R108, R114 ;  /* 0x0000006c356c7223 */ /* 0x000fe20000010072 */
[----:B------:R-:W-:Y:S02]  /*4490*/  HADD2.F32 R53, -RZ, R51.H0_H0 ;  /* 0x20000033ff357230 */ /* 0x000fe40000004100 */
[----:B------:R-:W-:Y:S02]  /*44a0*/  HADD2.F32 R112, -RZ, R112.H0_H0 ;  /* 0x20000070ff707230 */ /* 0x000fe40000004100 */
[-C--:B------:R-:W-:Y:S01]  /*44b0*/  FMUL.FTZ R116, R49, R110.reuse ;  /* 0x0000006e31747220 */ /* 0x080fe20000410000 */
[----:B------:R-:W-:Y:S02]  /*44c0*/  HADD2.F32 R55, -RZ, R55.H1_H1 ;  /* 0x30000037ff377230 */ /* 0x000fe40000004100 */
[C---:B------:R-:W-:Y:S01]  /*44d0*/  FMUL.FTZ R118, R53.reuse, R110 ;  /* 0x0000006e35767220 */ /* 0x040fe20000410000 */
[----:B------:R-:W-:Y:S02]  /*44e0*/  HADD2.F32 R114, -RZ, R38.H0_H0 ;  /* 0x20000026ff727230 */ /* 0x000fe40000004100 */
[----:B------:R-:W-:Y:S01]  /*44f0*/  FFMA.FTZ R38, R53, R112, -R116 ;  /* 0x0000007035267223 */ /* 0x000fe20000010874 */
[----:B------:R-:W-:Y:S01]  /*4500*/  HADD2.F32 R51, -RZ, R51.H1_H1 ;  /* 0x30000033ff337230 */ /* 0x000fe20000004100 */
[----:B------:R-:W-:Y:S01]  /*4510*/  F2FP.F16.F32.PACK_AB R39, R100, R39 ;  /* 0x000000276427723e */ /* 0x000fe200000000ff */
[----:B------:R-:W-:-:S02]  /*4520*/  HADD2.F32 R110, -RZ, R36.H0_H0 ;  /* 0x20000024ff6e7230 */ /* 0x000fc40000004100 */
[----:B------:R-:W-:Y:S01]  /*4530*/  FMUL.FTZ R116, R55, R114 ;  /* 0x0000007237747220 */ /* 0x000fe20000410000 */
        /* <DEDUP_REMOVED lines=8> */
[----:B------:R-:W-:Y:S01]  /*45c0*/  HADD2.F32 R112, -RZ, R48.H0_H0 ;  /* 0x20000030ff707230 */ /* 0x000fe20000004100 */
[----:B------:R-:W-:Y:S01]  /*45d0*/  F2FP.F16.F32.PACK_AB R38, R49, R38 ;  /* 0x000000263126723e */ /* 0x000fe200000000ff */
[----:B------:R-:W-:-:S02]  /*45e0*/  HADD2.F32 R52, -RZ, R52.H1_H1 ;  /* 0x30000034ff347230 */ /* 0x000fc40000004100 */
[-C--:B------:R-:W-:Y:S01]  /*45f0*/  FMUL.FTZ R111, R110, R109.reuse ;  /* 0x0000006d6e6f7220 */ /* 0x080fe20000410000 */
[----:B------:R-:W-:Y:S02]  /*4600*/  HADD2.F32 R48, -RZ, R48.H1_H1 ;  /* 0x30000030ff307230 */ /* 0x000fe40000004100 */
[----:B------:R-:W-:Y:S01]  /*4610*/  FMUL.FTZ R109, R112, R109 ;  /* 0x0000006d706d7220 */ /* 0x000fe20000410000 */
[----:B------:R-:W-:Y:S02]  /*4620*/  HADD2.F32 R55, -RZ, R12.H0_H0 ;  /* 0x2000000cff377230 */ /* 0x000fe40000004100 */
[----:B------:R-:W-:Y:S01]  /*4630*/  FMUL.FTZ R113, R52, R13 ;  /* 0x0000000d34717220 */ /* 0x000fe20000410000 */
[----:B------:R-:W-:Y:S01]  /*4640*/  FFMA.FTZ R12, R112, R53, -R111 ;  /* 0x00000035700c7223 */ /* 0x000fe2000001086f */
[----:B------:R-:W-:Y:S01]  /*4650*/  FMUL.FTZ R115, R48, R13 ;  /* 0x0000000d30737220 */ /* 0x000fe20000410000 */
[----:B------:R-:W-:Y:S01]  /*4660*/  FFMA.FTZ R13, R110, R53, R109 ;  /* 0x000000356e0d7223 */ /* 0x000fe2000001006d */
[----:B------:R-:W-:Y:S01]  /*4670*/  FFMA.FTZ R53, R48, R55, -R113 ;  /* 0x0000003730357223 */ /* 0x000fe20000010871 */
[----:B------:R-:W-:-:S02]  /*4680*/  HADD2.F32 R109, -RZ, R15.H0_H0 ;  /* 0x2000000fff6d7230 */ /* 0x000fc40000004100 */
[----:B------:R-:W-:Y:S01]  /*4690*/  FFMA.FTZ R52, R52, R55, R115 ;  /* 0x0000003734347223 */ /* 0x000fe20000010073 */
[----:B------:R-:W-:Y:S02]  /*46a0*/  HADD2.F32 R55, -RZ, R54.H0_H0 ;  /* 0x20000036ff377230 */ /* 0x000fe40000004100 */
[--C-:B------:R-:W-:Y:S02]  /*46b0*/  HADD2.F32 R110, -RZ, R107.reuse.H0_H0 ;  /* 0x2000006bff6e7230 */ /* 0x100fe40000004100 */
[----:B------:R-:W-:Y:S01]  /*46c0*/  HADD2.F32 R15, -RZ, R50.H0_H0 ;  /* 0x20000032ff0f7230 */ /* 0x000fe20000004100 */
[----:B------:R-:W-:Y:S01]  /*46d0*/  F2FP.F16.F32.PACK_AB R52, R52, R13 ;  /* 0x0000000d3434723e */ /* 0x000fe200000000ff */
[----:B------:R-:W-:Y:S02]  /*46e0*/  HADD2.F32 R54, -RZ, R54.H1_H1 ;  /* 0x30000036ff367230 */ /* 0x000fe40000004100 */
[----:B------:R-:W-:Y:S02]  /*46f0*/  HADD2.F32 R50, -RZ, R50.H1_H1 ;  /* 0x30000032ff327230 */ /* 0x000fe40000004100 */
[----:B------:R-:W-:-:S02]  /*4700*/  HADD2.F32 R48, -RZ, R107.H1_H1 ;  /* 0x3000006bff307230 */ /* 0x000fc40000004100 */
[-C--:B------:R-:W-:Y:S01]  /*4710*/  FMUL.FTZ R111, R54, R109.reuse ;  /* 0x0000006d366f7220 */ /* 0x080fe20000410000 */
[----:B------:R-:W-:Y:S02]  /*4720*/  HADD2.F32 R107, -RZ, R14.H0_H0 ;  /* 0x2000000eff6b7230 */ /* 0x000fe40000004100 */
[-C--:B------:R-:W-:Y:S01]  /*4730*/  FMUL.FTZ R14, R55, R110.reuse ;  /* 0x0000006e370e7220 */ /* 0x080fe20000410000 */
[C---:B------:R-:W-:Y:S01]  /*4740*/  FMUL.FTZ R110, R15.reuse, R110 ;  /* 0x0000006e0f6e7220 */ /* 0x040fe20000410000 */
[C---:B------:R-:W-:Y:S01]  /*4750*/  FMUL.FTZ R109, R50.reuse, R109 ;  /* 0x0000006d326d7220 */ /* 0x040fe20000410000 */
[----:B------:R-:W-:Y:S02]  /*4760*/  IMAD.MOV.U32 R49, RZ, RZ, R39 ;  /* 0x000000ffff317224 */ /* 0x000fe400078e0027 */
        /* <DEDUP_REMOVED lines=9> */
[----:B------:R-:W-:-:S07]  /*4800*/  F2FP.F16.F32.PACK_AB R54, R109, R110 ;  /* 0x0000006e6d36723e */ /* 0x000fce00000000ff */
.L_x_12581:
[----:B------:R-:W-:Y:S05]  /*4810*/  BSYNC B2 ;  /* 0x0000000000027941 */ /* 0x000fea0003800000 */
.L_x_12580:
[----:B------:R-:W-:Y:S02]  /*4820*/  ISETP.GE.AND P5, PT, R103, R97, PT ;  /* 0x000000616700720c */ /* 0x000fe40003fa6270 */
[----:B------:R-:W-:-:S11]  /*4830*/  P2R R13, PR, RZ, 0x1 ;  /* 0x00000001ff0d7803 */ /* 0x000fd60000000000 */
[--C-:B------:R-:W-:Y:S02]  /*4840*/  @!P5 SHF.R.S32.HI R12, RZ, 0x1f, R103.reuse ;  /* 0x0000001fff0cd819 */ /* 0x100fe40000011467 */
[----:B------:R-:W-:-:S04]  /*4850*/  @!P5 IADD3 R92, P0, P6, R62, R92, R103 ;  /* 0x0000005c3e5cd210 */ /* 0x000fc80007e1e067 */
[----:B------:R-:W-:Y:S02]  /*4860*/  @!P5 IADD3.X R101, R80, R101, R12, P0, P6 ;  /* 0x000000655065d210 */ /* 0x000fe400007ec40c */
[CC--:B------:R-:W-:Y:S02]  /*4870*/  LEA R12, P6, R96.reuse, R84.reuse, 0x1 ;  /* 0x00000054600c7211 */ /* 0x0c0fe400078c08ff */
[----:B------:R-:W-:Y:S02]  /*4880*/  ISETP.NE.AND P0, PT, R13, RZ, PT ;  /* 0x000000ff0d00720c */ /* 0x000fe40003f05270 */
[----:B------:R-:W-:Y:S02]  /*4890*/  LEA.HI.X R13, R96, R85, R98, 0x1, P6 ;  /* 0x00000055600d7211 */ /* 0x000fe400030f0c62 */
[----:B------:R-:W-:-:S03]  /*48a0*/  @!P5 LEA R14, P6, R92, R84, 0x1 ;  /* 0x000000545c0ed211 */ /* 0x000fc600078c08ff */
[----:B-1----:R1:W-:Y:S01]  /*48b0*/  STG.E.128 desc[UR56][R12.64], R48 ;  /* 0x000000300c007986 */ /* 0x0023e2000c101d38 */
[----:B------:R-:W-:-:S05]  /*48c0*/  @!P5 LEA.HI.X R15, R92, R85, R101, 0x1, P6 ;  /* 0x000000555c0fd211 */ /* 0x000fca00030f0c65 */
[----:B--2---:R1:W-:Y:S04]  /*48d0*/  @!P5 STG.E.128 desc[UR56][R14.64], R52 ;  /* 0x000000340e00d986 */ /* 0x0043e8000c101d38 */
.L_x_12579:
[----:B------:R-:W-:Y:S05]  /*48e0*/  BSYNC B1 ;  /* 0x0000000000017941 */ /* 0x000fea0003800000 */
.L_x_12578:
[----:B-1----:R-:W-:Y:S01]  /*48f0*/  IADD3 R13, R18, 0x60, RZ ;  /* 0x00000060120d7810 */ /* 0x002fe20007ffe0ff */
[----:B------:R-:W-:-:S03]  /*4900*/  IMAD R12, R76, R90, RZ ;  /* 0x0000005a4c0c7224 */ /* 0x000fc600078e02ff */
[C---:B------:R-:W-:Y:S01]  /*4910*/  ISETP.GE.OR P5, PT, R13.reuse, R86, P1 ;  /* 0x000000560d00720c */ /* 0x040fe20000fa6670 */
[----:B------:R-:W-:-:S04]  /*4920*/  IMAD.WIDE.U32 R88, R13, R90, R88 ;  /* 0x0000005a0d587225 */ /* 0x000fc800078e0058 */
[----:B------:R-:W-:-:S08]  /*4930*/  IMAD R51, R13, R91, R12 ;  /* 0x0000005b0d337224 */ /* 0x000fd000078e020c */
[----:B------:R-:W-:Y:S05]  /*4940*/  @P5 BRA `(.L_x_12566) ;  /* 0x0000000800585947 */ /* 0x000fea0003800000 */
[----:B------:R-:W2:Y:S01]  /*4950*/  LDL R14, [R1+0x48] ;  /* 0x00004800010e7983 */ /* 0x000ea20000100800 */
[----:B------:R-:W-:Y:S01]  /*4960*/  IMAD.IADD R51, R89, 0x1, R51 ;  /* 0x0000000159337824 */ /* 0x000fe200078e0233 */
[----:B------:R-:W-:Y:S01]  /*4970*/  IADD3 R12, P5, P6, R62, R88, R65 ;  /* 0x000000583e0c7210 */ /* 0x000fe20007ebe041 */
[----:B------:R-:W-:Y:S01]  /*4980*/  VIADD R15, R18, 0x60 ;  /* 0x00000060120f7836 */ /* 0x000fe20000000000 */
[----:B------:R-:W-:Y:S01]  /*4990*/  SEL R99, R74, R99, !P0 ;  /* 0x000000634a637207 */ /* 0x000fe20004000000 */
[----:B------:R-:W-:Y:S01]  /*49a0*/  VIADD R36, R18, 0x60 ;  /* 0x0000006012247836 */ /* 0x000fe20000000000 */
[----:B------:R-:W-:Y:S01]  /*49b0*/  IADD3.X R13, R80, R51, R32, P5, P6 ;  /* 0x00000033500d7210 */ /* 0x000fe20002fec420 */
[----:B------:R-:W-:Y:S01]  /*49c0*/  IMAD.SHL.U32 R15, R15, 0x40, RZ ;  /* 0x000000400f0f7824 */ /* 0x000fe200078e00ff */
[----:B------:R-:W-:Y:S01]  /*49d0*/  LEA R48, P5, R12, R84, 0x1 ;  /* 0x000000540c307211 */ /* 0x000fe200078a08ff */
[----:B------:R-:W-:Y:S01]  /*49e0*/  IMAD.SHL.U32 R36, R36, 0x40, RZ ;  /* 0x0000004024247824 */ /* 0x000fe200078e00ff */
[----:B------:R-:W-:Y:S02]  /*49f0*/  BSSY B1, `(.L_x_12582) ;  /* 0x0000067000017945 */ /* 0x000fe40003800000 */
[----:B------:R-:W-:Y:S01]  /*4a00*/  LEA.HI.X R49, R12, R85, R13, 0x1, P5 ;  /* 0x000000550c317211 */ /* 0x000fe200028f0c0d */
[----:B------:R-:W-:Y:S01]  /*4a10*/  IMAD R13, R19, 0x3000, R3 ;  /* 0x00003000130d7824 */ /* 0x000fe200078e0203 */
[----:B------:R-:W-:-:S02]  /*4a20*/  SHF.R.S32.HI R12, RZ, 0x1f, R99 ;  /* 0x0000001fff0c7819 */ /* 0x000fc40000011463 */
[----:B------:R-:W-:Y:S01]  /*4a30*/  LOP3.LUT R15, R15, 0x1c0, RZ, 0xc0, !PT ;  /* 0x000001c00f0f7812 */ /* 0x000fe200078ec0ff */
[----:B------:R-:W-:Y:S01]  /*4a40*/  IMAD R13, R13, 0x2, R2 ;  /* 0x000000020d0d7824 */ /* 0x000fe200078e0202 */
[----:B------:R-:W-:Y:S02]  /*4a50*/  LEA.HI R99, R12, R99, RZ, 0x4 ;  /* 0x000000630c637211 */ /* 0x000fe400078f20ff */
[----:B------:R-:W-:Y:S02]  /*4a60*/  LOP3.LUT R36, R36, 0x1c0, RZ, 0xc0, !PT ;  /* 0x000001c024247812 */ /* 0x000fe400078ec0ff */
[----:B------:R-:W-:Y:S02]  /*4a70*/  LEA.HI.SX32 R53, R99, R64, 0x1c ;  /* 0x0000004063357211 */ /* 0x000fe400078fe2ff */
[----:B------:R-:W-:-:S03]  /*4a80*/  SHF.R.U32.HI R15, RZ, 0x3, R15 ;  /* 0x00000003ff0f7819 */ /* 0x000fc6000001160f */
[----:B------:R-:W-:-:S05]  /*4a90*/  IMAD.SHL.U32 R53, R53, 0x8, RZ ;  /* 0x0000000835357824 */ /* 0x000fca00078e00ff */
[----:B------:R-:W-:-:S04]  /*4aa0*/  LOP3.LUT R12, R36, 0x38, R53, 0xf8, !PT ;  /* 0x00000038240c7812 */ /* 0x000fc800078ef835 */
[----:B------:R-:W-:-:S04]  /*4ab0*/  LOP3.LUT R12, R12, R15, RZ, 0x3c, !PT ;  /* 0x0000000f0c0c7212 */ /* 0x000fc800078e3cff */
[----:B--2---:R-:W-:-:S05]  /*4ac0*/  IADD3 R12, R14, R12, RZ ;  /* 0x0000000c0e0c7210 */ /* 0x004fca0007ffe0ff */
[----:B------:R-:W-:-:S04]  /*4ad0*/  IMAD R15, R19, 0x3000, R12 ;  /* 0x00003000130f7824 */ /* 0x000fc800078e020c */
[----:B------:R-:W-:Y:S02]  /*4ae0*/  IMAD R36, R15, 0x2, R2 ;  /* 0x000000020f247824 */ /* 0x000fe400078e0202 */
[----:B------:R-:W1:Y:S04]  /*4af0*/  LDS.128 R12, [R13+0x12400] ;  /* 0x012400000d0c7984 */ /* 0x000e680000000c00 */
[----:B------:R-:W2:Y:S01]  /*4b00*/  LDS.128 R36, [R36+0x12400] ;  /* 0x0124000024247984 */ /* 0x000ea20000000c00 */
[----:B------:R-:W-:Y:S05]  /*4b10*/  @P4 BRA `(.L_x_12583) ;  /* 0x0000000400504947 */ /* 0x000fea0003800000 */
[----:B------:R-:W-:Y:S01]  /*4b20*/  SHF.R.U64 R44, R44, 0x10, R45 ;  /* 0x000000102c2c7819 */ /* 0x000fe2000000122d */
[----:B--2---:R-:W-:Y:S01]  /*4b30*/  IMAD.MOV.U32 R52, RZ, RZ, R39 ;  /* 0x000000ffff347224 */ /* 0x004fe200078e0027 */
[----:B------:R-:W-:Y:S01]  /*4b40*/  SHF.R.U32.HI R55, RZ, 0x10, R45 ;  /* 0x00000010ff377819 */ /* 0x000fe2000001162d */
[----:B------:R-:W-:Y:S01]  /*4b50*/  IMAD.MOV.U32 R45, RZ, RZ, R37 ;  /* 0x000000ffff2d7224 */ /* 0x000fe200078e0025 */
[----:B------:R-:W-:Y:S01]  /*4b60*/  SHF.R.U64 R40, R40, 0x10, R41 ;  /* 0x0000001028287819 */ /* 0x000fe20000001229 */
[----:B-1----:R-:W-:Y:S01]  /*4b70*/  IMAD.MOV.U32 R37, RZ, RZ, R15 ;  /* 0x000000ffff257224 */ /* 0x002fe200078e000f */
[----:B------:R-:W-:Y:S01]  /*4b80*/  SHF.R.U32.HI R54, RZ, 0x10, R41 ;  /* 0x00000010ff367819 */ /* 0x000fe20000011629 */
[----:B------:R-:W-:Y:S01]  /*4b90*/  HADD2.F32 R90, -RZ, R106.H1_H1 ;  /* 0x3000006aff5a7230 */ /* 0x000fe20000004100 */
[----:B------:R-:W-:Y:S01]  /*4ba0*/  SHF.R.U64 R41, R42, 0x10, R43 ;  /* 0x000000102a297819 */ /* 0x000fe2000000122b */
[----:B------:R-:W-:Y:S01]  /*4bb0*/  HADD2.F32 R39, -RZ, R45.H0_H0 ;  /* 0x2000002dff277230 */ /* 0x000fe20000004100 */
[--C-:B------:R-:W-:Y:S01]  /*4bc0*/  SHF.R.U64 R42, R46, 0x10, R47.reuse ;  /* 0x000000102e2a7819 */ /* 0x100fe2000000122f */
[----:B------:R-:W-:Y:S01]  /*4bd0*/  HADD2.F32 R15, -RZ, R13.H0_H0 ;  /* 0x2000000dff0f7230 */ /* 0x000fe20000004100 */
[----:B------:R-:W-:Y:S01]  /*4be0*/  SHF.R.U32.HI R47, RZ, 0x10, R47 ;  /* 0x00000010ff2f7819 */ /* 0x000fe2000001162f */
[----:B------:R-:W-:-:S02]  /*4bf0*/  HADD2.F32 R45, -RZ, R45.H1_H1 ;  /* 0x3000002dff2d7230 */ /* 0x000fc40000004100 */
[-C--:B------:R-:W-:Y:S01]  /*4c00*/  FMUL.FTZ R92, R39, R90.reuse ;  /* 0x0000005a275c7220 */ /* 0x080fe20000410000 */
[----:B------:R-:W-:Y:S02]  /*4c10*/  HADD2.F32 R55, -RZ, R55.H0_H0 ;  /* 0x20000037ff377230 */ /* 0x000fe40000004100 */
[----:B------:R-:W-:Y:S01]  /*4c20*/  FMUL.FTZ R90, R15, R90 ;  /* 0x0000005a0f5a7220 */ /* 0x000fe20000410000 */
[----:B------:R-:W-:Y:S01]  /*4c30*/  HADD2.F32 R46, -RZ, R13.H1_H1 ;  /* 0x3000000dff2e7230 */ /* 0x000fe20000004100 */
[----:B------:R-:W-:Y:S01]  /*4c40*/  SHF.R.U32.HI R43, RZ, 0x10, R43 ;  /* 0x00000010ff2b7819 */ /* 0x000fe2000001162b */
[----:B------:R-:W-:Y:S02]  /*4c50*/  HADD2.F32 R50, -RZ, R104.H1_H1 ;  /* 0x30000068ff327230 */ /* 0x000fe40000004100 */
[-C--:B------:R-:W-:Y:S01]  /*4c60*/  FMUL.FTZ R91, R45, R55.reuse ;  /* 0x000000372d5b7220 */ /* 0x080fe20000410000 */
[----:B------:R-:W-:Y:S02]  /*4c70*/  HADD2.F32 R54, -RZ, R54.H0_H0 ;  /* 0x20000036ff367230 */ /* 0x000fe40000004100 */
[----:B------:R-:W-:Y:S01]  /*4c80*/  FMUL.FTZ R96, R46, R55 ;  /* 0x000000372e607220 */ /* 0x000fe20000410000 */
[----:B------:R-:W-:-:S02]  /*4c90*/  HADD2.F32 R47, -RZ, R47.H0_H0 ;  /* 0x2000002fff2f7230 */ /* 0x000fc40000004100 */
[-C--:B------:R-:W-:Y:S01]  /*4ca0*/  FFMA.FTZ R13, R15, R50.reuse, -R92 ;  /* 0x000000320f0d7223 */ /* 0x080fe2000001085c */
[----:B------:R-:W-:Y:S01]  /*4cb0*/  FFMA.FTZ R15, R39, R50, R90 ;  /* 0x00000032270f7223 */ /* 0x000fe2000001005a */
[-C--:B------:R-:W-:Y:S01]  /*4cc0*/  FFMA.FTZ R46, R46, R54.reuse, -R91 ;  /* 0x000000362e2e7223 */ /* 0x080fe2000001085b */
[----:B------:R-:W-:Y:S01]  /*4cd0*/  FFMA.FTZ R50, R45, R54, R96 ;  /* 0x000000362d327223 */ /* 0x000fe20000010060 */
[--C-:B------:R-:W-:Y:S02]  /*4ce0*/  HADD2.F32 R45, -RZ, R52.reuse.H0_H0 ;  /* 0x20000034ff2d7230 */ /* 0x100fe40000004100 */
[----:B------:R-:W-:Y:S01]  /*4cf0*/  HADD2.F32 R54, -RZ, R52.H1_H1 ;  /* 0x30000034ff367230 */ /* 0x000fe20000004100 */
[----:B------:R-:W-:Y:S01]  /*4d00*/  F2FP.F16.F32.PACK_AB R13, R46, R13 ;  /* 0x0000000d2e0d723e */ /* 0x000fe200000000ff */
[----:B------:R-:W-:Y:S02]  /*4d10*/  HADD2.F32 R52, -RZ, R37.H1_H1 ;  /* 0x30000025ff347230 */ /* 0x000fe40000004100 */
[----:B------:R-:W-:-:S02]  /*4d20*/  HADD2.F32 R43, -RZ, R43.H0_H0 ;  /* 0x2000002bff2b7230 */ /* 0x000fc40000004100 */
[-C--:B------:R-:W-:Y:S01]  /*4d30*/  FMUL.FTZ R55, R54, R47.reuse ;  /* 0x0000002f36377220 */ /* 0x080fe20000410000 */
[----:B------:R-:W-:Y:S02]  /*4d40*/  HADD2.F32 R92, -RZ, R105.H1_H1 ;  /* 0x30000069ff5c7230 */ /* 0x000fe40000004100 */
[C---:B------:R-:W-:Y:S01]  /*4d50*/  FMUL.FTZ R47, R52.reuse, R47 ;  /* 0x0000002f342f7220 */ /* 0x040fe20000410000 */
[----:B------:R-:W-:Y:S02]  /*4d60*/  HADD2.F32 R39, -RZ, R37.H0_H0 ;  /* 0x20000025ff277230 */ /* 0x000fe40000004100 */
[-C--:B------:R-:W-:Y:S01]  /*4d70*/  FFMA.FTZ R52, R52, R43.reuse, -R55 ;  /* 0x0000002b34347223 */ /* 0x080fe20000010837 */
[----:B------:R-:W-:Y:S02]  /*4d80*/  HADD2.F32 R90, -RZ, R102.H1_H1 ;  /* 0x30000066ff5a7230 */ /* 0x000fe40000004100 */
[----:B------:R-:W-:Y:S01]  /*4d90*/  FFMA.FTZ R54, R54, R43, R47 ;  /* 0x0000002b36367223 */ /* 0x000fe2000001002f */
        /* <DEDUP_REMOVED lines=8> */
[----:B------:R-:W-:-:S02]  /*4e20*/  HADD2.F32 R36, -RZ, R36.H1_H1 ;  /* 0x30000024ff247230 */ /* 0x000fc40000004100 */
[----:B------:R-:W-:Y:S02]  /*4e30*/  HADD2.F32 R12, -RZ, R12.H1_H1 ;  /* 0x3000000cff0c7230 */ /* 0x000fe40000004100 */
[-C--:B------:R-:W-:Y:S01]  /*4e40*/  FMUL.FTZ R55, R43, R106.reuse ;  /* 0x0000006a2b377220 */ /* 0x080fe20000410000 */
[----:B------:R-:W-:Y:S02]  /*4e50*/  HADD2.F32 R104, -RZ, R104.H0_H0 ;  /* 0x20000068ff687230 */ /* 0x000fe40000004100 */
[-C--:B------:R-:W-:Y:S01]  /*4e60*/  FMUL.FTZ R91, R36, R47.reuse ;  /* 0x0000002f245b7220 */ /* 0x080fe20000410000 */
[----:B------:R-:W-:Y:S02]  /*4e70*/  HADD2.F32 R45, -RZ, R40.H0_H0 ;  /* 0x20000028ff2d7230 */ /* 0x000fe40000004100 */
[----:B------:R-:W-:Y:S01]  /*4e80*/  FMUL.FTZ R47, R12, R47 ;  /* 0x0000002f0c2f7220 */ /* 0x000fe20000410000 */
[C---:B------:R-:W-:Y:S01]  /*4e90*/  FMUL.FTZ R40, R44.reuse, R106 ;  /* 0x0000006a2c287220 */ /* 0x040fe20000410000 */
[----:B------:R-:W-:Y:S01]  /*4ea0*/  FFMA.FTZ R55, R44, R104, R55 ;  /* 0x000000682c377223 */ /* 0x000fe20000010037 */
[----:B------:R-:W-:-:S02]  /*4eb0*/  HADD2.F32 R105, -RZ, R105.H0_H0 ;  /* 0x20000069ff697230 */ /* 0x000fc40000004100 */
[-C--:B------:R-:W-:Y:S01]  /*4ec0*/  FFMA.FTZ R44, R36, R45.reuse, R47 ;  /* 0x0000002d242c7223 */ /* 0x080fe2000001002f */
[----:B------:R-:W-:Y:S01]  /*4ed0*/  FFMA.FTZ R91, R12, R45, -R91 ;  /* 0x0000002d0c5b7223 */ /* 0x000fe2000001085b */
[----:B------:R-:W-:Y:S02]  /*4ee0*/  HADD2.F32 R36, -RZ, R38.H0_H0 ;  /* 0x20000026ff247230 */ /* 0x000fe40000004100 */
[----:B------:R-:W-:Y:S01]  /*4ef0*/  FFMA.FTZ R40, R43, R104, -R40 ;  /* 0x000000682b287223 */ /* 0x000fe20000010828 */
[----:B------:R-:W-:Y:S01]  /*4f00*/  HADD2.F32 R45, -RZ, R42.H0_H0 ;  /* 0x2000002aff2d7230 */ /* 0x000fe20000004100 */
[----:B------:R-:W-:Y:S01]  /*4f10*/  F2FP.F16.F32.PACK_AB R52, R52, R37 ;  /* 0x000000253434723e */ /* 0x000fe200000000ff */
[----:B------:R-:W-:Y:S02]  /*4f20*/  HADD2.F32 R12, -RZ, R14.H0_H0 ;  /* 0x2000000eff0c7230 */ /* 0x000fe40000004100 */
[----:B------:R-:W-:Y:S01]  /*4f30*/  FMUL.FTZ R47, R36, R105 ;  /* 0x00000069242f7220 */ /* 0x000fe20000410000 */
[----:B------:R-:W-:Y:S01]  /*4f40*/  HADD2.F32 R38, -RZ, R38.H1_H1 ;  /* 0x30000026ff267230 */ /* 0x000fe20000004100 */
[----:B------:R-:W-:Y:S01]  /*4f50*/  F2FP.F16.F32.PACK_AB R37, R50, R15 ;  /* 0x0000000f3225723e */ /* 0x000fe200000000ff */
        /* <DEDUP_REMOVED lines=15> */
[----:B------:R-:W-:-:S07]  /*5050*/  F2FP.F16.F32.PACK_AB R38, R38, R105 ;  /* 0x000000692626723e */ /* 0x000fce00000000ff */
.L_x_12583:
[----:B------:R-:W-:Y:S05]  /*5060*/  BSYNC B1 ;  /* 0x0000000000017941 */ /* 0x000fea0003800000 */
.L_x_12582:
        /* <DEDUP_REMOVED lines=10> */
.L_x_12549:
[----:B------:R-:W-:-:S13]  /*5110*/  ISETP.NE.AND P3, PT, R155, 0x3, PT ;  /* 0x000000039b00780c */ /* 0x000fda0003f65270 */
[----:B------:R-:W-:Y:S05]  /*5120*/  @!P3 BRA `(.L_x_12584) ;  /* 0x000000000004b947 */ /* 0x000fea0003800000 */
[----:B------:R-:W-:Y:S01]  /*5130*/  BPT.TRAP 0x1 ;  /* 0x000000040000795c */ /* 0x000fe20000300000 */
.L_x_12584:
[----:B------:R-:W-:Y:S01]  /*5140*/  LEA R82, R19, R2, 0x3 ;  /* 0x0000000213527211 */ /* 0x000fe200078e18ff */
[----:B------:R-:W-:Y:S01]  /*5150*/  IMAD R86, R29, -0xc0, R27 ;  /* 0xffffff401d567824 */ /* 0x000fe200078e021b */
[----:B------:R-:W-:Y:S01]  /*5160*/  SHF.L.U32 R94, R153, 0x1f, RZ ;  /* 0x0000001f995e7819 */ /* 0x000fe200000006ff */
[----:B------:R-:W-:Y:S03]  /*5170*/  BSSY B1, `(.L_x_12585) ;  /* 0x0000004000017945 */ /* 0x000fe60003800000 */
[----:B------:R-:W0:Y:S01]  /*5180*/  SYNCS.PHASECHK.TRANS64.TRYWAIT P4, [R82+URZ+0x30890], R94 ;  /* 0x0308905e520075a7 */ /* 0x000e22000808017f */
[----:B------:R-:W-:Y:S01]  /*5190*/  VIMNMX R86, R86, 0xc0, PT ;  /* 0x000000c056567848 */ /* 0x000fe20003fe0100 */
[----:B0-----:R-:W-:Y:S06]  /*51a0*/  @!P4 BRA `(.L_x_12586) ;  /* 0x0000012800f0c947 */ /* 0x001fec0003800000 */
.L_x_12812:
[----:B------:R-:W-:Y:S05]  /*51b0*/  BSYNC B1 ;  /* 0x0000000000017941 */ /* 0x000fea0003800000 */
.L_x_12585:
[----:B------:R-:W-:Y:S01]  /*51c0*/  ISETP.GE.AND P4, PT, R18, R86, PT ;  /* 0x000000561200720c */ /* 0x000fe20003f86270 */
[----:B------:R-:W-:-:S12]  /*51d0*/  BSSY B1, `(.L_x_12587) ;  /* 0x0000006000017945 */ /* 0x000fd80003800000 */
[----:B------:R-:W-:Y:S05]  /*51e0*/  @P4 BRA `(.L_x_12588) ;  /* 0x0000000000104947 */ /* 0x000fea0003800000 */
[----:B------:R-:W1:Y:S04]  /*51f0*/  @!P1 LDS.128 R12, [R87+0x12000] ;  /* 0x01200000570c9984 */ /* 0x000e680000000c00 */
[----:B------:R-:W2:Y:S04]  /*5200*/  @!P2 LDS.128 R36, [R83+0x12000] ;  /* 0x012000005324a984 */ /* 0x000ea80000000c00 */
[----:B-1----:R1:W-:Y:S04]  /*5210*/  @!P1 STG.E.128 desc[UR56][R42.64], R12 ;  /* 0x0000000c2a009986 */ /* 0x0023e8000c101d38 */
[----:B--2---:R1:W-:Y:S02]  /*5220*/  @!P2 STG.E.128 desc[UR56][R42.64+0x40], R36 ;  /* 0x000040242a00a986 */ /* 0x0043e4000c101d38 */
.L_x_12588:
[----:B------:R-:W-:Y:S05]  /*5230*/  BSYNC B1 ;  /* 0x0000000000017941 */ /* 0x000fea0003800000 */
.L_x_12587:
[----:B-1----:R-:W-:-:S05]  /*5240*/  VIADD R12, R18, 0x60 ;  /* 0x00000060120c7836 */ /* 0x002fca0000000000 */
[----:B------:R-:W-:-:S13]  /*5250*/  ISETP.GE.AND P4, PT, R12, R86, PT ;  /* 0x000000560c00720c */ /* 0x000fda0003f86270 */
[----:B------:R-:W-:Y:S05]  /*5260*/  @P4 BRA `(.L_x_12566) ;  /* 0x0000000000104947 */ /* 0x000fea0003800000 */
[----:B------:R-:W1:Y:S04]  /*5270*/  @!P1 LDS.128 R12, [R87+0x15000] ;  /* 0x01500000570c9984 */ /* 0x000e680000000c00 */
[----:B------:R-:W2:Y:S04]  /*5280*/  @!P2 LDS.128 R36, [R83+0x15000] ;  /* 0x015000005324a984 */ /* 0x000ea80000000c00 */
[----:B-1----:R1:W-:Y:S04]  /*5290*/  @!P1 STG.E.128 desc[UR56][R40.64], R12 ;  /* 0x0000000c28009986 */ /* 0x0023e8000c101d38 */
[----:B--2---:R1:W-:Y:S02]  /*52a0*/  @!P2 STG.E.128 desc[UR56][R40.64+0x40], R36 ;  /* 0x000040242800a986 */ /* 0x0043e4000c101d38 */
.L_x_12566:
[----:B------:R-:W-:Y:S05]  /*52b0*/  BSYNC B0 ;  /* 0x0000000000007941 */ /* 0x000fea0003800000 */
.L_x_12548:
        /* <DEDUP_REMOVED lines=17> */
.L_x_12590:
[----:B------:R-:W-:Y:S05]  /*53d0*/  BSYNC B0 ;  /* 0x0000000000007941 */ /* 0x000fea0003800000 */
.L_x_12589:
[----:B------:R-:W2:Y:S01]  /*53e0*/  SYNCS.PHASECHK.TRANS64.TRYWAIT P3, [R82+URZ+0x308b0], R94 ;  /* 0x0308b05e520075a7 */ /* 0x000ea2000806017f */
[----:B------:R-:W-:Y:S01]  /*53f0*/  ULDC UR58, c[0x0][0x2f4] ;  /* 0x0000bd00003a7ab9 */ /* 0x000fe20000000800 */
[----:B------:R-:W-:Y:S01]  /*5400*/  ULDC.64 UR38, c[0x0][0x328] ;  /* 0x0000ca0000267ab9 */ /* 0x000fe20000000a00 */
[----:B------:R-:W-:Y:S01]  /*5410*/  ULDC.64 UR36, c[0x0][0x318] ;  /* 0x0000c60000247ab9 */ /* 0x000fe20000000a00 */
[----:B------:R-:W-:Y:S01]  /*5420*/  BSSY B0, `(.L_x_12591) ;  /* 0x0000003000007945 */ /* 0x000fe20003800000 */
[----:B------:R-:W-:-:S03]  /*5430*/  IMAD.WIDE R36, R29, 0xc0, R4 ;  /* 0x000000c01d247825 */ /* 0x000fc600078e0204 */
[----:B--2---:R-:W-:Y:S05]  /*5440*/  @!P3 BRA `(.L_x_12592) ;  /* 0x00000128005cb947 */ /* 0x004fea0003800000 */
.L_x_12813:
[----:B------:R-:W-:Y:S05]  /*5450*/  BSYNC B0 ;  /* 0x0000000000007941 */ /* 0x000fea0003800000 */
.L_x_12591:
[----:B------:R-:W-:Y:S01]  /*5460*/  ISETP.GE.AND P3, PT, R18, R86, PT ;  /* 0x000000561200720c */ /* 0x000fe20003f66270 */
[----:B------:R-:W-:-:S12]  /*5470*/  BSSY B0, `(.L_x_12593) ;  /* 0x0000010000007945 */ /* 0x000fd80003800000 */
        /* <DEDUP_REMOVED lines=10> */
[----:B------:R-:W1:Y:S04]  /*5520*/  @!P3 LDS.128 R12, [R87] ;  /* 0x00000000570cb984 */ /* 0x000e680000000c00 */
[----:B-1----:R-:W-:Y:S01]  /*5530*/  @!P3 STG.E.128 desc[UR56][R38.64], R12 ;  /* 0x0000000c2600b986 */ /* 0x002fe2000c101d38 */
[----:B------:R-:W-:-:S13]  /*5540*/  ISETP.GE.AND P3, PT, R77, UR58, PT ;  /* 0x0000003a4d007c0c */ /* 0x000fda000bf66270 */
[----:B------:R-:W1:Y:S04]  /*5550*/  @!P3 LDS.128 R12, [R83] ;  /* 0x00000000530cb984 */ /* 0x000e680000000c00 */
[----:B-1----:R3:W-:Y:S02]  /*5560*/  @!P3 STG.E.128 desc[UR56][R38.64+0x40], R12 ;  /* 0x0000400c2600b986 */ /* 0x0027e4000c101d38 */
.L_x_12594:
[----:B------:R-:W-:Y:S05]  /*5570*/  BSYNC B0 ;  /* 0x0000000000007941 */ /* 0x000fea0003800000 */
.L_x_12593:
[----:B-1-3--:R-:W-:Y:S01]  /*5580*/  VIADD R12, R18, 0x60 ;  /* 0x00000060120c7836 */ /* 0x00afe20000000000 */
[----:B------:R-:W-:Y:S04]  /*5590*/  BSSY B0, `(.L_x_12595) ;  /* 0x0000013000007945 */ /* 0x000fe80003800000 */
[----:B------:R-:W-:-:S13]  /*55a0*/  ISETP.GE.AND P3, PT, R12, R86, PT ;  /* 0x000000560c00720c */ /* 0x000fda0003f66270 */
[----:B------:R-:W-:Y:S05]  /*55b0*/  @P3 BRA `(.L_x_12596) ;  /* 0x0000000000403947 */ /* 0x000fea0003800000 */
[----:B------:R-:W-:Y:S01]  /*55c0*/  IADD3 R15, P3, R36, 0x60, RZ ;  /* 0x00000060240f7810 */ /* 0x000fe20007f7e0ff */
[----:B------:R-:W-:Y:S02]  /*55d0*/  IMAD.MOV.U32 R12, RZ, RZ, R60 ;  /* 0x000000ffff0c7224 */ /* 0x000fe400078e003c */
[----:B------:R-:W-:Y:S01]  /*55e0*/  IMAD.MOV.U32 R13, RZ, RZ, R0 ;  /* 0x000000ffff0d7224 */ /* 0x000fe200078e0000 */
[----:B------:R-:W-:Y:S01]  /*55f0*/  IADD3.X R36, RZ, R37, RZ, P3, !PT ;  /* 0x00000025ff247210 */ /* 0x000fe20001ffe4ff */
        /* <DEDUP_REMOVED lines=12> */
.L_x_12596:
[----:B------:R-:W-:Y:S05]  /*56c0*/  BSYNC B0 ;  /* 0x0000000000007941 */ /* 0x000fea0003800000 */
.L_x_12595:
[----:B-1----:R-:W3:Y:S01]  /*56d0*/  LDL R12, [R1] ;  /* 0x00000000010c7983 */ /* 0x002ee20000100800 */
        /* <DEDUP_REMOVED lines=22> */
.L_x_12543:
[----:B------:R-:W-:Y:S01]  /*5840*/  IMAD.MOV.U32 R3, RZ, RZ, RZ ;  /* 0x000000ffff037224 */ /* 0x000fe200078e00ff */
[----:B------:R-:W-:Y:S06]  /*5850*/  @P0 BRA `(.L_x_12598) ;  /* 0x00000000000c0947 */ /* 0x000fec0003800000 */
[----:B------:R-:W1:Y:S01]  /*5860*/  FENCE.VIEW.ASYNC.G ;  /* 0x00000000000073c6 */ /* 0x000e620000000100 */
[----:B------:R-:W-:Y:S05]  /*5870*/  WARPSYNC.ALL ;  /* 0x0000000000007948 */ /* 0x000fea0003800000 */
[----:B-1----:R-:W-:Y:S06]  /*5880*/  BAR.ARV 0xc, 0x200 ;  /* 0x0308000000007b1d */ /* 0x002fec0000002000 */
.L_x_12598:
        /* <DEDUP_REMOVED lines=16> */
[----:B0-----:R-:W-:Y:S01]  /*5990*/  IADD3 R4, R3, 0xffffffe, RZ ;  /* 0x0ffffffe03047810 */ /* 0x001fe20007ffe0ff */
[----:B------:R-:W-:-:S05]  /*59a0*/  IMAD.MOV R3, RZ, RZ, -R10 ;  /* 0x000000ffff037224 */ /* 0x000fca00078e0a0a */
        /* <DEDUP_REMOVED lines=16> */
.L_x_12600:
[----:B------:R-:W-:Y:S05]  /*5ab0*/  BSYNC B0 ;  /* 0x0000000000007941 */ /* 0x000fea0003800000 */
.L_x_12599:
        /* <DEDUP_REMOVED lines=18> */
[----:B--2---:R-:W-:-:S05]  /*5be0*/  IMAD R0, R0, R3, RZ ;  /* 0x0000000300007224 */ /* 0x004fca00078e02ff */
[----:B------:R1:W-:Y:S01]  /*5bf0*/  STL [R1+0x38], R0 ;  /* 0x0000380001007387 */ /* 0x0003e20000100800 */
[----:B------:R-:W-:Y:S02]  /*5c00*/  VIADDMNMX R136, R0, R3, R26, PT ;  /* 0x0000000300887246 */ /* 0x000fe4000380011a */
[----:B------:R-:W-:Y:S02]  /*5c10*/  CS2R R26, SRZ ;  /* 0x00000000001a7805 */ /* 0x000fe4000001ff00 */
[----:B------:R-:W-:-:S13]  /*5c20*/  ISETP.GT.AND P1, PT, R136, R0, PT ;  /* 0x000000008800720c */ /* 0x000fda0003f24270 */
[----:B-1----:R-:W-:Y:S05]  /*5c30*/  @!P1 BRA `(.L_x_12601) ;  /* 0x0000009000089947 */ /* 0x002fea0003800000 */
[----:B------:R-:W-:-:S03]  /*5c40*/  UMOV UR4, 0xffffffff ;  /* 0xffffffff00047882 */ /* 0x000fc60000000000 */
[----:B------:R-:W-:Y:S05]  /*5c50*/  BRA.DIV UR4, `(.L_x_12602) ;  /* 0x00000122046c7947 */ /* 0x000fea000b800000 */
[----:B------:R-:W1:Y:S02]  /*5c60*/  S2R R0, SR_TID.X ;  /* 0x0000000000007919 */ /* 0x000e640000002100 */
[----:B-1----:R-:W-:-:S05]  /*5c70*/  VIADD R3, R0, 0xffffff80 ;  /* 0xffffff8000037836 */ /* 0x002fca0000000000 */
[----:B------:R-:W-:-:S04]  /*5c80*/  SHF.R.S32.HI R0, RZ, 0x1f, R3 ;  /* 0x0000001fff007819 */ /* 0x000fc80000011403 */
[----:B------:R-:W-:-:S04]  /*5c90*/  LEA.HI R0, R0, R3, RZ, 0x7 ;  /* 0x0000000300007211 */ /* 0x000fc800078f38ff */
[----:B------:R-:W-:-:S06]  /*5ca0*/  SHF.R.S32.HI R0, RZ, 0x7, R0 ;  /* 0x00000007ff007819 */ /* 0x000fcc0000011400 */
[----:B------:R-:W1:Y:S04]  /*5cb0*/  SHFL.IDX PT, R0, R0, RZ, 0x1f ;  /* 0x00001fff00007589 */ /* 0x000e6800000e0000 */
[----:B-1----:R1:W-:Y:S02]  /*5cc0*/  STL [R1+0x40], R0 ;  /* 0x0000400001007387 */ /* 0x0023e40000100800 */
.L_x_12816:
[----:B------:R-:W1:Y:S01]  /*5cd0*/  LDL R3, [R1+0x40] ;  /* 0x0000400001037983 */ /* 0x000e620000100800 */
[----:B------:R-:W-:Y:S01]  /*5ce0*/  BSSY B6, `(.L_x_12603) ;  /* 0x000001c000067945 */ /* 0x000fe20003800000 */
[----:B-1----:R-:W-:-:S05]  /*5cf0*/  IMAD.HI R0, R3, 0x55555556, RZ ;  /* 0x5555555603007827 */ /* 0x002fca00078e02ff */
[----:B------:R-:W-:-:S05]  /*5d00*/  LEA.HI R0, R0, R0, RZ, 0x1 ;  /* 0x0000000000007211 */ /* 0x000fca00078f08ff */
[----:B------:R-:W-:-:S04]  /*5d10*/  IMAD R3, R0, -0x3, R3 ;  /* 0xfffffffd00037824 */ /* 0x000fc800078e0203 */
[----:B------:R-:W-:Y:S01]  /*5d20*/  IMAD R0, R3, 0x2000, R2 ;  /* 0x0000200003007824 */ /* 0x000fe200078e0202 */
[----:B------:R1:W-:Y:S03]  /*5d30*/  STL [R1+0x3c], R3 ;  /* 0x00003c0301007387 */ /* 0x0003e60000100800 */
[----:B------:R-:W-:-:S05]  /*5d40*/  VIADD R0, R0, 0xc400 ;  /* 0x0000c40000007836 */ /* 0x000fca0000000000 */
[----:B------:R-:W-:Y:S01]  /*5d50*/  SHF.R.U32.HI R0, RZ, 0x4, R0 ;  /* 0x00000004ff007819 */ /* 0x000fe20000011600 */
[----:B-1----:R-:W-:-:S03]  /*5d60*/  VIADD R3, R2, 0x1e800 ;  /* 0x0001e80002037836 */ /* 0x002fc60000000000 */
[----:B------:R-:W-:Y:S02]  /*5d70*/  LOP3.LUT R29, R0, 0x3fff, RZ, 0xc0, !PT ;  /* 0x00003fff001d7812 */ /* 0x000fe400078ec0ff */
[----:B------:R-:W-:-:S13]  /*5d80*/  LOP3.LUT P0, RZ, R3, 0x3ff, RZ, 0xc0, !PT ;  /* 0x000003ff03ff7812 */ /* 0x000fda000780c0ff */
[----:B------:R-:W-:Y:S05]  /*5d90*/  @!P0 BRA `(.L_x_12604) ;  /* 0x0000000000408947 */ /* 0x000fea0003800000 */
[----:B------:R-:W-:Y:S01]  /*5da0*/  MOV R0, 0x0 ;  /* 0x0000000000007802 */ /* 0x000fe20000000f00 */
[----:B------:R-:W-:Y:S01]  /*5db0*/  ULDC.64 UR4, c[0x4][0x1b8] ;  /* 0x01006e0000047ab9 */ /* 0x000fe20000000a00 */
[----:B------:R-:W-:Y:S01]  /*5dc0*/  ULDC.64 UR6, c[0x4][0x1c0] ;  /* 0x0100700000067ab9 */ /* 0x000fe20000000a00 */
[----:B------:R-:W-:Y:S01]  /*5dd0*/  IMAD.U32 R4, RZ, RZ, UR4 ;  /* 0x00000004ff047e24 */ /* 0x000fe2000f8e00ff */
[----:B0-----:R0:W1:Y:S01]  /*5de0*/  LDC.64 R14, c[0x4][R0] ;  /* 0x01000000000e7b82 */ /* 0x0010620000000a00 */
        /* <DEDUP_REMOVED lines=11> */
.L_x_12604:
[----:B------:R-:W-:Y:S05]  /*5ea0*/  BSYNC B6 ;  /* 0x0000000000067941 */ /* 0x000fea0003800000 */
.L_x_12603:
        /* <DEDUP_REMOVED lines=13> */
.L_x_12608:
[----:B--2---:R2:W3:Y:S02]  /*5f80*/  SYNCS.PHASECHK.TRANS64.TRYWAIT P0, [R2+URZ+0x30800], R3 ;  /* 0x03080003020075a7 */ /* 0x0044e4000800017f */
[----:B---3--:R-:W-:Y:S05]  /*5f90*/  @!P0 NANOSLEEP.SYNCS 0x989680 ;  /* 0x009896800000895d */ /* 0x008fea0003900000 */
[----:B------:R-:W3:Y:S02]  /*5fa0*/  @!P0 SYNCS.PHASECHK.TRANS64 P0, [R2+URZ+0x30800], R3 ;  /* 0x03080003020085a7 */ /* 0x000ee4000800007f */
[----:B---3--:R-:W-:Y:S05]  /*5fb0*/  @!P0 BRA `(.L_x_12608) ;  /* 0xfffffffc00f08947 */ /* 0x008fea000383ffff */
.L_x_12607:
[----:B------:R-:W-:Y:S05]  /*5fc0*/  BSYNC B0 ;  /* 0x0000000000007941 */ /* 0x000fea0003800000 */
.L_x_12606:
[----:B------:R-:W-:Y:S05]  /*5fd0*/  BRA `(.L_x_12609) ;  /* 0x0000002000f87947 */ /* 0x000fea0003800000 */
.L_x_12605:
[----:B-----5:R-:W-:Y:S01]  /*5fe0*/  SHF.R.S32.HI R0, RZ, 0x1f, R25 ;  /* 0x0000001fff007819 */ /* 0x020fe20000011419 */
[----:B------:R-:W-:Y:S01]  /*5ff0*/  VIADD R3, R2, 0xc400 ;  /* 0x0000c40002037836 */ /* 0x000fe20000000000 */
[----:B------:R-:W-:Y:S01]  /*6000*/  ULDC.64 UR4, c[0x0][0x3f8] ;  /* 0x0000fe0000047ab9 */ /* 0x000fe20000000a00 */
[----:B------:R-:W-:Y:S01]  /*6010*/  ULDC.64 UR6, c[0x0][0x408] ;  /* 0x0001020000067ab9 */ /* 0x000fe20000000a00 */
[----:B------:R-:W-:Y:S01]  /*6020*/  IMAD.WIDE.U32 R4, R25, UR4, RZ ;  /* 0x0000000419047c25 */ /* 0x000fe2000f8e00ff */
[----:B------:R-:W-:Y:S01]  /*6030*/  BSSY B6, `(.L_x_12610) ;  /* 0x0000020000067945 */ /* 0x000fe20003800000 */
[----:B------:R-:W-:Y:S02]  /*6040*/  LOP3.LUT P0, RZ, R3, 0x3ff, RZ, 0xc0, !PT ;  /* 0x000003ff03ff7812 */ /* 0x000fe4000780c0ff */
[C---:B0-----:R-:W-:Y:S02]  /*6050*/  IMAD R6, R0.reuse, UR4, RZ ;  /* 0x0000000400067c24 */ /* 0x041fe4000f8e02ff */
[----:B------:R-:W-:-:S02]  /*6060*/  IMAD R0, R0, UR6, RZ ;  /* 0x0000000600007c24 */ /* 0x000fc4000f8e02ff */
[C---:B------:R-:W-:Y:S01]  /*6070*/  IMAD R3, R25.reuse, UR5, R6 ;  /* 0x0000000519037c24 */ /* 0x040fe2000f8e0206 */
[----:B------:R-:W-:Y:S01]  /*6080*/  ULDC.64 UR4, c[0x0][0x3e8] ;  /* 0x0000fa0000047ab9 */ /* 0x000fe20000000a00 */
[----:B------:R-:W-:-:S04]  /*6090*/  IMAD.WIDE.U32 R6, R25, UR6, RZ ;  /* 0x0000000619067c25 */ /* 0x000fc8000f8e00ff */
[----:B------:R-:W-:Y:S01]  /*60a0*/  IMAD R9, R25, UR7, R0 ;  /* 0x0000000719097c24 */ /* 0x000fe2000f8e0200 */
[----:B------:R-:W-:Y:S01]  /*60b0*/  ULDC.64 UR6, c[0x0][0x400] ;  /* 0x0001000000067ab9 */ /* 0x000fe20000000a00 */
[----:B------:R-:W-:Y:S01]  /*60c0*/  IMAD.IADD R5, R3, 0x1, R5 ;  /* 0x0000000103057824 */ /* 0x000fe200078e0205 */
[----:B------:R-:W-:Y:S01]  /*60d0*/  LEA R25, P1, R4, UR4, 0x1 ;  /* 0x0000000404197c11 */ /* 0x000fe2000f8208ff */
[----:B------:R-:W-:Y:S01]  /*60e0*/  IMAD.IADD R3, R9, 0x1, R7 ;  /* 0x0000000109037824 */ /* 0x000fe200078e0207 */
[----:B------:R-:W-:Y:S02]  /*60f0*/  LEA R27, P2, R6, UR6, 0x1 ;  /* 0x00000006061b7c11 */ /* 0x000fe4000f8408ff */
[----:B------:R-:W-:Y:S02]  /*6100*/  LEA.HI.X R26, R4, UR5, R5, 0x1, P1 ;  /* 0x00000005041a7c11 */ /* 0x000fe400088f0c05 */
[----:B------:R-:W-:Y:S01]  /*6110*/  LEA.HI.X R28, R6, UR7, R3, 0x1, P2 ;  /* 0x00000007061c7c11 */ /* 0x000fe200090f0c03 */
        /* <DEDUP_REMOVED lines=17> */
.L_x_12611:
[----:B------:R-:W-:Y:S05]  /*6230*/  BSYNC B6 ;  /* 0x0000000000067941 */ /* 0x000fea0003800000 */
.L_x_12610:
        /* <DEDUP_REMOVED lines=11> */
.L_x_12822:
[----:B------:R-:W5:Y:S01]  /*62f0*/  LDL R30, [R1+0x34] ;  /* 0x00003400011e7983 */ /* 0x000f620000100800 */
[----:B------:R-:W-:-:S03]  /*6300*/  ULDC UR4, c[0x0][0x448] ;  /* 0x0001120000047ab9 */ /* 0x000fc60000000800 */
[----:B------:R-:W2:Y:S01]  /*6310*/  LDL R12, [R1+0x64] ;  /* 0x00006400010c7983 */ /* 0x000ea20000100800 */
[----:B------:R-:W-:-:S05]  /*6320*/  IMAD R24, R24, UR4, RZ ;  /* 0x0000000418187c24 */ /* 0x000fca000f8e02ff */
[----:B------:R-:W-:Y:S01]  /*6330*/  ISETP.GE.AND P0, PT, R4, R24, PT ;  /* 0x000000180400720c */ /* 0x000fe20003f06270 */
[----:B------:R-:W-:Y:S01]  /*6340*/  BSSY B1, `(.L_x_12615) ;  /* 0x0000026000017945 */ /* 0x000fe20003800000 */
[----:B0-----:R-:W-:Y:S01]  /*6350*/  IMAD R26, R33, -0xc0, R24 ;  /* 0xffffff40211a7824 */ /* 0x001fe200078e0218 */
[----:B------:R-:W-:Y:S02]  /*6360*/  CS2R R10, SRZ ;  /* 0x00000000000a7805 */ /* 0x000fe4000001ff00 */
[----:B-----5:R-:W-:-:S04]  /*6370*/  SHF.L.U32 R6, R30, 0x6, RZ ;  /* 0x000000061e067819 */ /* 0x020fc800000006ff */
[----:B------:R-:W-:Y:S02]  /*6380*/  LOP3.LUT R7, R6, 0x1c0, RZ, 0xc0, !PT ;  /* 0x000001c006077812 */ /* 0x000fe400078ec0ff */
[----:B--2---:R-:W-:Y:S02]  /*6390*/  LEA.HI R6, R12, R12, RZ, 0x1 ;  /* 0x0000000c0c067211 */ /* 0x004fe400078f08ff */
[----:B------:R-:W-:Y:S02]  /*63a0*/  LOP3.LUT R8, R7, 0x18, R16, 0xf8, !PT ;  /* 0x0000001807087812 */ /* 0x000fe400078ef810 */
[----:B------:R-:W-:Y:S02]  /*63b0*/  LOP3.LUT R4, R6, 0xfffffffe, RZ, 0xc0, !PT ;  /* 0xfffffffe06047812 */ /* 0x000fe400078ec0ff */
[----:B------:R-:W-:-:S03]  /*63c0*/  SHF.R.U32.HI R7, RZ, 0x3, R7 ;  /* 0x00000003ff077819 */ /* 0x000fc60000011607 */
[----:B------:R-:W-:Y:S01]  /*63d0*/  IMAD.IADD R27, R12, 0x1, -R4 ;  /* 0x000000010c1b7824 */ /* 0x000fe200078e0a04 */
[----:B------:R-:W-:Y:S02]  /*63e0*/  LOP3.LUT R28, R8, R7, RZ, 0x3c, !PT ;  /* 0x00000007081c7212 */ /* 0x000fe400078e3cff */
[----:B------:R-:W-:Y:S02]  /*63f0*/  CS2R R8, SRZ ;  /* 0x0000000000087805 */ /* 0x000fe4000001ff00 */
[----:B------:R-:W-:Y:S02]  /*6400*/  CS2R R6, SRZ ;  /* 0x0000000000067805 */ /* 0x000fe4000001ff00 */
[----:B------:R-:W-:Y:S01]  /*6410*/  CS2R R12, SRZ ;  /* 0x00000000000c7805 */ /* 0x000fe2000001ff00 */
[----:B------:R-:W-:Y:S06]  /*6420*/  @P0 BRA `(.L_x_12616) ;  /* 0x00000000005c0947 */ /* 0x000fec0003800000 */
[----:B------:R-:W-:Y:S01]  /*6430*/  ULDC UR4, c[0x0][0x3f4] ;  /* 0x0000fd0000047ab9 */ /* 0x000fe20000000800 */
[----:B------:R-:W-:Y:S01]  /*6440*/  IMAD.SHL.U32 R9, R154, 0x2, RZ ;  /* 0x000000029a097824 */ /* 0x000fe200078e00ff */
[----:B------:R-:W-:Y:S01]  /*6450*/  ISETP.GE.AND P2, PT, R22, UR4, PT ;  /* 0x0000000416007c0c */ /* 0x000fe2000bf46270 */
[----:B------:R-:W-:Y:S01]  /*6460*/  IMAD.MOV.U32 R6, RZ, RZ, R0 ;  /* 0x000000ffff067224 */ /* 0x000fe200078e0000 */
[----:B------:R-:W-:Y:S01]  /*6470*/  ISETP.GE.AND P3, PT, R154, UR4, PT ;  /* 0x000000049a007c0c */ /* 0x000fe2000bf66270 */
[----:B-1----:R-:W-:Y:S01]  /*6480*/  IMAD.MOV.U32 R7, RZ, RZ, R3 ;  /* 0x000000ffff077224 */ /* 0x002fe200078e0003 */
[----:B------:R-:W-:Y:S01]  /*6490*/  SHF.R.S32.HI R13, RZ, 0x1f, R154 ;  /* 0x0000001fff0d7819 */ /* 0x000fe2000001149a */
[----:B---3--:R-:W-:Y:S01]  /*64a0*/  IMAD.MOV.U32 R15, RZ, RZ, R5 ;  /* 0x000000ffff0f7224 */ /* 0x008fe200078e0005 */
[----:B------:R-:W-:-:S07]  /*64b0*/  CS2R R10, SRZ ;  /* 0x00000000000a7805 */ /* 0x000fce000001ff00 */
[----:B------:R-:W-:Y:S01]  /*64c0*/  @!P2 IMAD.WIDE R20, R22, 0x2, R6 ;  /* 0x000000021614a825 */ /* 0x000fe200078e0206 */
[----:B------:R-:W-:Y:S02]  /*64d0*/  SHF.L.U64.HI R6, R154, 0x1, R13 ;  /* 0x000000019a067819 */ /* 0x000fe4000001020d */
[-C--:B------:R-:W-:Y:S02]  /*64e0*/  @!P3 IADD3 R24, P0, R0, R9.reuse, RZ ;  /* 0x000000090018b210 */ /* 0x080fe40007f1e0ff */
[----:B----4-:R-:W-:Y:S02]  /*64f0*/  @!P3 IADD3 R4, P1, R14, R9, RZ ;  /* 0x000000090e04b210 */ /* 0x010fe40007f3e0ff */
[----:B------:R-:W-:Y:S02]  /*6500*/  CS2R R8, SRZ ;  /* 0x0000000000087805 */ /* 0x000fe4000001ff00 */
[----:B------:R-:W-:Y:S01]  /*6510*/  CS2R R12, SRZ ;  /* 0x00000000000c7805 */ /* 0x000fe2000001ff00 */
[----:B------:R-:W-:Y:S01]  /*6520*/  @!P3 IMAD.X R25, R3, 0x1, R6, P0 ;  /* 0x000000010319b824 */ /* 0x000fe200000e0606 */
[----:B------:R-:W-:-:S02]  /*6530*/  @!P3 IADD3.X R5, R5, R6, RZ, P1, !PT ;  /* 0x000000060505b210 */ /* 0x000fc40000ffe4ff */
[----:B------:R-:W-:Y:S01]  /*6540*/  CS2R R6, SRZ ;  /* 0x0000000000067805 */ /* 0x000fe2000001ff00 */
[----:B------:R-:W-:Y:S01]  /*6550*/  @!P2 IMAD.WIDE R14, R22, 0x2, R14 ;  /* 0x00000002160ea825 */ /* 0x000fe200078e020e */
[----:B------:R0:W5:Y:S04]  /*6560*/  @!P2 LD.E.64 R10, desc[UR56][R20.64] ;  /* 0x00000038140aa980 */ /* 0x000168000c101b00 */
[----:B------:R0:W5:Y:S04]  /*6570*/  @!P2 LD.E.64 R8, desc[UR56][R14.64] ;  /* 0x000000380e08a980 */ /* 0x000168000c101b00 */
[----:B------:R0:W5:Y:S04]  /*6580*/  @!P3 LD.E.64 R12, desc[UR56][R24.64] ;  /* 0x00000038180cb980 */ /* 0x000168000c101b00 */
[----:B------:R0:W5:Y:S02]  /*6590*/  @!P3 LD.E.64 R6, desc[UR56][R4.64] ;  /* 0x000000380406b980 */ /* 0x000164000c101b00 */
.L_x_12616:
[----:B------:R-:W-:Y:S05]  /*65a0*/  BSYNC B1 ;  /* 0x0000000000017941 */ /* 0x000fea0003800000 */
.L_x_12615:
[----:B------:R-:W1:Y:S01]  /*65b0*/  S2R R0, SR_TID.X ;  /* 0x0000000000007919 */ /* 0x000e620000002100 */
[----:B0--3--:R-:W-:Y:S01]  /*65c0*/  SHF.L.U32 R5, R27, 0x1f, RZ ;  /* 0x0000001f1b057819 */ /* 0x009fe200000006ff */
[--C-:B-----5:R-:W-:Y:S01]  /*65d0*/  IMAD.MOV.U32 R15, RZ, RZ, R11.reuse ;  /* 0x000000ffff0f7224 */ /* 0x120fe200078e000b */
[----:B------:R-:W-:Y:S01]  /*65e0*/  LOP3.LUT P1, RZ, R30, 0x4, RZ, 0xc0, !PT ;  /* 0x000000041eff7812 */ /* 0x000fe2000782c0ff */
[----:B------:R-:W-:Y:S01]  /*65f0*/  IMAD.MOV.U32 R32, RZ, RZ, R10 ;  /* 0x000000ffff207224 */ /* 0x000fe200078e000a */
[----:B------:R-:W0:Y:S01]  /*6600*/  SYNCS.PHASECHK.TRANS64.TRYWAIT P0, [R2+URZ+0x30800], R5 ;  /* 0x03080005020075a7 */ /* 0x000e22000800017f */
[----:B------:R-:W-:Y:S01]  /*6610*/  SHF.R.U64 R34, R10, 0x10, R11 ;  /* 0x000000100a227819 */ /* 0x000fe2000000120b */
[----:B------:R-:W-:Y:S01]  /*6620*/  IMAD.MOV.U32 R10, RZ, RZ, R13 ;  /* 0x000000ffff0a7224 */ /* 0x000fe200078e000d */
[----:B------:R-:W-:Y:S01]  /*6630*/  SHF.R.U32.HI R20, RZ, 0x10, R11 ;  /* 0x00000010ff147819 */ /* 0x000fe2000001160b */
[----:B------:R-:W-:Y:S01]  /*6640*/  IMAD.MOV.U32 R11, RZ, RZ, R12 ;  /* 0x000000ffff0b7224 */ /* 0x000fe200078e000c */
[----:B------:R-:W-:Y:S01]  /*6650*/  SHF.R.U64 R21, R12, 0x10, R13 ;  /* 0x000000100c157819 */ /* 0x000fe2000000120d */
[--C-:B------:R-:W-:Y:S01]  /*6660*/  IMAD.MOV.U32 R12, RZ, RZ, R9.reuse ;  /* 0x000000ffff0c7224 */ /* 0x100fe200078e0009 */
[--C-:B------:R-:W-:Y:S01]  /*6670*/  SHF.R.U64 R35, R8, 0x10, R9.reuse ;  /* 0x0000001008237819 */ /* 0x100fe20000001209 */
[----:B------:R-:W-:Y:S01]  /*6680*/  IMAD.MOV.U32 R30, RZ, RZ, R8 ;  /* 0x000000ffff1e7224 */ /* 0x000fe200078e0008 */
[----:B------:R-:W-:Y:S01]  /*6690*/  SHF.R.U32.HI R25, RZ, 0x10, R9 ;  /* 0x00000010ff197819 */ /* 0x000fe20000011609 */
[----:B------:R-:W-:Y:S01]  /*66a0*/  IMAD.MOV.U32 R9, RZ, RZ, R6 ;  /* 0x000000ffff097224 */ /* 0x000fe200078e0006 */
[----:B------:R-:W-:Y:S01]  /*66b0*/  SHF.R.U32.HI R24, RZ, 0x10, R13 ;  /* 0x00000010ff187819 */ /* 0x000fe2000001160d */
[--C-:B----4-:R-:W-:Y:S01]  /*66c0*/  IMAD.MOV.U32 R14, RZ, RZ, R7.reuse ;  /* 0x000000ffff0e7224 */ /* 0x110fe200078e0007 */
[----:B------:R-:W-:Y:S01]  /*66d0*/  VIMNMX R13, R26, 0xc0, PT ;  /* 0x000000c01a0d7848 */ /* 0x000fe20003fe0100 */
[----:B------:R-:W-:Y:S01]  /*66e0*/  BSSY B1, `(.L_x_12617) ;  /* 0x0000016000017945 */ /* 0x000fe20003800000 */
[----:B------:R-:W-:-:S02]  /*66f0*/  SHF.R.U64 R6, R6, 0x10, R7 ;  /* 0x0000001006067819 */ /* 0x000fc40000001207 */
[----:B------:R-:W-:Y:S02]  /*6700*/  PRMT R8, R10, 0x5410, R24 ;  /* 0x000054100a087816 */ /* 0x000fe40000000018 */
[----:B------:R-:W-:Y:S02]  /*6710*/  PRMT R11, R11, 0x5410, R9 ;  /* 0x000054100b0b7816 */ /* 0x000fe40000000009 */
[----:B------:R-:W-:Y:S02]  /*6720*/  SHF.R.U32.HI R7, RZ, 0x10, R7 ;  /* 0x00000010ff077819 */ /* 0x000fe40000011607 */
[----:B------:R-:W-:Y:S02]  /*6730*/  PRMT R32, R32, 0x5410, R15 ;  /* 0x0000541020207816 */ /* 0x000fe4000000000f */
[----:B------:R-:W-:Y:S01]  /*6740*/  PRMT R34, R34, 0x5410, R20 ;  /* 0x0000541022227816 */ /* 0x000fe20000000014 */
[----:B-1----:R-:W-:Y:S01]  /*6750*/  VIADD R3, R0, 0xffffff80 ;  /* 0xffffff8000037836 */ /* 0x002fe20000000000 */
[----:B------:R-:W-:-:S02]  /*6760*/  PRMT R10, R21, 0x7610, R10 ;  /* 0x00007610150a7816 */ /* 0x000fc4000000000a */
[----:B------:R-:W-:Y:S02]  /*6770*/  PRMT R30, R30, 0x5410, R12 ;  /* 0x000054101e1e7816 */ /* 0x000fe4000000000c */
[----:B------:R-:W-:Y:S02]  /*6780*/  SHF.R.S32.HI R0, RZ, 0x1f, R3 ;  /* 0x0000001fff007819 */ /* 0x000fe40000011403 */
[----:B------:R-:W-:Y:S02]  /*6790*/  PRMT R35, R35, 0x5410, R25 ;  /* 0x0000541023237816 */ /* 0x000fe40000000019 */
[----:B------:R-:W-:Y:S02]  /*67a0*/  LEA.HI R0, R0, R3, RZ, 0x5 ;  /* 0x0000000300007211 */ /* 0x000fe400078f28ff */
[----:B------:R-:W-:Y:S02]  /*67b0*/  PRMT R9, R14, 0x7610, R9 ;  /* 0x000076100e097816 */ /* 0x000fe40000000009 */
[----:B------:R-:W-:-:S05]  /*67c0*/  SHF.R.S32.HI R0, RZ, 0x5, R0 ;  /* 0x00000005ff007819 */ /* 0x000fca0000011400 */
[----:B------:R-:W-:-:S05]  /*67d0*/  IMAD R3, R0, 0x200, R28 ;  /* 0x0000020000037824 */ /* 0x000fca00078e021c */
[----:B------:R-:W-:-:S05]  /*67e0*/  LEA R3, R3, R2, 0x1 ;  /* 0x0000000203037211 */ /* 0x000fca00078e08ff */
[C---:B------:R-:W-:Y:S02]  /*67f0*/  VIADD R4, R3.reuse, 0xc400 ;  /* 0x0000c40003047836 */ /* 0x040fe40000000000 */
[----:B------:R-:W-:-:S03]  /*6800*/  VIADD R0, R3, 0xc440 ;  /* 0x0000c44003007836 */ /* 0x000fc60000000000 */
[----:B------:R-:W-:Y:S02]  /*6810*/  @P1 IADD3 R0, R4, -0x40, RZ ;  /* 0xffffffc004001810 */ /* 0x000fe40007ffe0ff */
[----:B------:R-:W-:Y:S01]  /*6820*/  ISETP.GE.AND P1, PT, R18, R13, PT ;  /* 0x0000000d1200720c */ /* 0x000fe20003f26270 */
[----:B0-----:R-:W-:-:S12]  /*6830*/  @!P0 BRA `(.L_x_12618) ;  /* 0x0000011800248947 */ /* 0x001fd80003800000 */
.L_x_12823:
[----:B------:R-:W-:Y:S05]  /*6840*/  BSYNC B1 ;  /* 0x0000000000017941 */ /* 0x000fea0003800000 */
.L_x_12617:
[----:B------:R-:W-:Y:S01]  /*6850*/  BSSY B1, `(.L_x_12619) ;  /* 0x0000057000017945 */ /* 0x000fe20003800000 */
[----:B------:R-:W-:Y:S02]  /*6860*/  PRMT R10, R10, 0x5410, R6 ;  /* 0x000054100a0a7816 */ /* 0x000fe40000000006 */
[----:B------:R-:W-:Y:S01]  /*6870*/  PRMT R9, R9, 0x5410, R7 ;  /* 0x0000541009097816 */ /* 0x000fe20000000007 */
[----:B------:R-:W-:Y:S06]  /*6880*/  @P1 BRA `(.L_x_12620) ;  /* 0x00000004004c1947 */ /* 0x000fec0003800000 */
[----:B0-----:R-:W0:Y:S01]  /*6890*/  LDC R5, c[0x0][0x3f4] ;  /* 0x0000fd00ff057b82 */ /* 0x001e220000000800 */
        /* <DEDUP_REMOVED lines=14> */
[----:B------:R-:W-:Y:S01]  /*6980*/  FMUL.FTZ R4, R4, R21 ;  /* 0x0000001504047220 */ /* 0x000fe20000410000 */
[--C-:B------:R-:W-:Y:S02]  /*6990*/  HADD2.F32 R15, -RZ, R6.reuse.H0_H0 ;  /* 0x20000006ff0f7230 */ /* 0x100fe40000004100 */
[----:B------:R-:W-:Y:S02]  /*69a0*/  HADD2.F32 R20, -RZ, R7.H0_H0 ;  /* 0x20000007ff147230 */ /* 0x000fe40000004100 */
[C---:B------:R-:W-:Y:S01]  /*69b0*/  FFMA.FTZ R28, R12.reuse, R25, R4 ;  /* 0x000000190c1c7223 */ /* 0x040fe20000010004 */
[C---:B------:R-:W-:Y:S01]  /*69c0*/  FMUL.FTZ R31, R5.reuse, R26 ;  /* 0x0000001a051f7220 */ /* 0x040fe20000410000 */
[----:B------:R-:W-:Y:S01]  /*69d0*/  FFMA.FTZ R27, R12, R21, -R27 ;  /* 0x000000150c1b7223 */ /* 0x000fe2000001081b */
        /* <DEDUP_REMOVED lines=22> */
.L_x_12622:
[----:B------:R-:W-:Y:S05]  /*6b40*/  BSYNC B2 ;  /* 0x0000000000027941 */ /* 0x000fea0003800000 */
.L_x_12621:
[----:B------:R-:W-:Y:S05]  /*6b50*/  @P1 BRA `(.L_x_12620) ;  /* 0x0000000000981947 */ /* 0x000fea0003800000 */
[----:B0-----:R-:W0:Y:S01]  /*6b60*/  LDS.128 R4, [R0] ;  /* 0x0000000000047984 */ /* 0x001e220000000c00 */
[--C-:B------:R-:W-:Y:S02]  /*6b70*/  HADD2.F32 R25, -RZ, R11.reuse.H1_H1 ;  /* 0x3000000bff197230 */ /* 0x100fe40000004100 */
[----:B------:R-:W-:Y:S02]  /*6b80*/  HADD2.F32 R21, -RZ, R11.H0_H0 ;  /* 0x2000000bff157230 */ /* 0x000fe40000004100 */
[--C-:B------:R-:W-:Y:S02]  /*6b90*/  HADD2.F32 R24, -RZ, R10.reuse.H0_H0 ;  /* 0x2000000aff187230 */ /* 0x100fe40000004100 */
[----:B------:R-:W-:Y:S02]  /*6ba0*/  HADD2.F32 R26, -RZ, R10.H1_H1 ;  /* 0x3000000aff1a7230 */ /* 0x000fe40000004100 */
        /* <DEDUP_REMOVED lines=16> */
[--C-:B------:R-:W-:Y:S02]  /*6cb0*/  HADD2.F32 R12, -RZ, R9.reuse.H0_H0 ;  /* 0x20000009ff0c7230 */ /* 0x100fe40000004100 */
[--C-:B------:R-:W-:Y:S02]  /*6cc0*/  HADD2.F32 R4, -RZ, R8.reuse.H0_H0 ;  /* 0x20000008ff047230 */ /* 0x100fe40000004100 */
        /* <DEDUP_REMOVED lines=15> */
.L_x_12620:
[----:B------:R-:W-:Y:S05]  /*6dc0*/  BSYNC B1 ;  /* 0x0000000000017941 */ /* 0x000fea0003800000 */
.L_x_12619:
        /* <DEDUP_REMOVED lines=11> */
[--C-:B------:R-:W-:Y:S02]  /*6e80*/  HADD2.F32 R31, -RZ, R35.reuse.H0_H0 ;  /* 0x20000023ff1f7230 */ /* 0x100fe40000004100 */
        /* <DEDUP_REMOVED lines=10> */
[-C--:B------:R-:W-:Y:S01]  /*6f30*/  FMUL.FTZ R20, R31, R5.reuse ;  /* 0x000000051f147220 */ /* 0x080fe20000410000 */
[-C--:B------:R-:W-:Y:S01]  /*6f40*/  FFMA.FTZ R4, R24, R12.reuse, -R21 ;  /* 0x0000000c18047223 */ /* 0x080fe20000010815 */
[----:B------:R-:W-:Y:S01]  /*6f50*/  FFMA.FTZ R25, R26, R12, R25 ;  /* 0x0000000c1a197223 */ /* 0x000fe20000010019 */
[C---:B------:R-:W-:Y:S01]  /*6f60*/  FMUL.FTZ R12, R27.reuse, R5 ;  /* 0x000000051b0c7220 */ /* 0x040fe20000410000 */
[--C-:B------:R-:W-:Y:S02]  /*6f70*/  HADD2.F32 R15, -RZ, R7.reuse.H0_H0 ;  /* 0x20000007ff0f7230 */ /* 0x100fe40000004100 */
        /* <DEDUP_REMOVED lines=19> */
.L_x_12625:
[----:B------:R-:W-:Y:S05]  /*70b0*/  BSYNC B1 ;  /* 0x0000000000017941 */ /* 0x000fea0003800000 */
.L_x_12624:
[----:B------:R-:W-:Y:S05]  /*70c0*/  @P1 BRA `(.L_x_12623) ;  /* 0x0000001000981947 */ /* 0x000fea0003800000 */
[----:B0-----:R-:W0:Y:S01]  /*70d0*/  LDS.128 R4, [R0+0x3000] ;  /* 0x0030000000047984 */ /* 0x001e220000000c00 */
[--C-:B------:R-:W-:Y:S02]  /*70e0*/  HADD2.F32 R21, -RZ, R11.reuse.H1_H1 ;  /* 0x3000000bff157230 */ /* 0x100fe40000004100 */
[--C-:B------:R-:W-:Y:S02]  /*70f0*/  HADD2.F32 R24, -RZ, R10.reuse.H0_H0 ;  /* 0x2000000aff187230 */ /* 0x100fe40000004100 */
[----:B------:R-:W-:Y:S02]  /*7100*/  HADD2.F32 R26, -RZ, R10.H1_H1 ;  /* 0x3000000aff1a7230 */ /* 0x000fe40000004100 */
[----:B------:R-:W-:Y:S02]  /*7110*/  HADD2.F32 R15, -RZ, R11.H0_H0 ;  /* 0x2000000bff0f7230 */ /* 0x000fe40000004100 */
[----:B------:R-:W-:Y:S02]  /*7120*/  HADD2.F32 R25, -RZ, R9.H0_H0 ;  /* 0x20000009ff197230 */ /* 0x000fe40000004100 */
[----:B0-----:R-:W-:-:S02]  /*7130*/  HADD2.F32 R3, -RZ, R4.H0_H0 ;  /* 0x20000004ff037230 */ /* 0x001fc40000004100 */
[----:B------:R-:W-:Y:S02]  /*7140*/  HADD2.F32 R4, -RZ, R4.H1_H1 ;  /* 0x30000004ff047230 */ /* 0x000fe40000004100 */
[--C-:B------:R-:W-:Y:S02]  /*7150*/  HADD2.F32 R10, -RZ, R5.reuse.H0_H0 ;  /* 0x20000005ff0a7230 */ /* 0x100fe40000004100 */
[----:B------:R-:W-:Y:S02]  /*7160*/  HADD2.F32 R5, -RZ, R5.H1_H1 ;  /* 0x30000005ff057230 */ /* 0x000fe40000004100 */
[-C--:B------:R-:W-:Y:S01]  /*7170*/  FMUL.FTZ R14, R21, R4.reuse ;  /* 0x00000004150e7220 */ /* 0x080fe20000410000 */
[C---:B------:R-:W-:Y:S01]  /*7180*/  FMUL.FTZ R20, R15.reuse, R4 ;  /* 0x000000040f147220 */ /* 0x040fe20000410000 */
[----:B------:R-:W-:Y:S02]  /*7190*/  HADD2.F32 R11, -RZ, R6.H0_H0 ;  /* 0x20000006ff0b7230 */ /* 0x000fe40000004100 */
[----:B------:R-:W-:Y:S01]  /*71a0*/  FMUL.FTZ R13, R26, R5 ;  /* 0x000000051a0d7220 */ /* 0x000fe20000410000 */
[----:B------:R-:W-:Y:S01]  /*71b0*/  FFMA.FTZ R4, R15, R3, -R14 ;  /* 0x000000030f047223 */ /* 0x000fe2000001080e */
[----:B------:R-:W-:Y:S01]  /*71c0*/  FMUL.FTZ R15, R24, R5 ;  /* 0x00000005180f7220 */ /* 0x000fe20000410000 */
[----:B------:R-:W-:-:S02]  /*71d0*/  HADD2.F32 R12, -RZ, R7.H0_H0 ;  /* 0x20000007ff0c7230 */ /* 0x000fc40000004100 */
[-C--:B------:R-:W-:Y:S01]  /*71e0*/  FFMA.FTZ R5, R24, R10.reuse, -R13 ;  /* 0x0000000a18057223 */ /* 0x080fe2000001080d */
[----:B------:R-:W-:Y:S02]  /*71f0*/  HADD2.F32 R6, -RZ, R6.H1_H1 ;  /* 0x30000006ff067230 */ /* 0x000fe40000004100 */
[----:B------:R-:W-:Y:S01]  /*7200*/  FFMA.FTZ R3, R21, R3, R20 ;  /* 0x0000000315037223 */ /* 0x000fe20000010014 */
[----:B------:R-:W-:Y:S02]  /*7210*/  HADD2.F32 R7, -RZ, R7.H1_H1 ;  /* 0x30000007ff077230 */ /* 0x000fe40000004100 */
[----:B------:R-:W-:Y:S01]  /*7220*/  FFMA.FTZ R10, R26, R10, R15 ;  /* 0x0000000a1a0a7223 */ /* 0x000fe2000001000f */
[----:B------:R-:W-:Y:S02]  /*7230*/  HADD2.F32 R24, -RZ, R9.H1_H1 ;  /* 0x30000009ff187230 */ /* 0x000fe40000004100 */
[--C-:B------:R-:W-:Y:S01]  /*7240*/  HADD2.F32 R21, -RZ, R8.reuse.H0_H0 ;  /* 0x20000008ff157230 */ /* 0x100fe20000004100 */
[----:B------:R-:W-:Y:S01]  /*7250*/  F2FP.F16.F32.PACK_AB R4, R3, R4 ;  /* 0x000000040304723e */ /* 0x000fe200000000ff */
[----:B------:R-:W-:-:S02]  /*7260*/  HADD2.F32 R20, -RZ, R8.H1_H1 ;  /* 0x30000008ff147230 */ /* 0x000fc40000004100 */
[-C--:B------:R-:W-:Y:S01]  /*7270*/  FMUL.FTZ R8, R25, R6.reuse ;  /* 0x0000000619087220 */ /* 0x080fe20000410000 */
[----:B------:R-:W-:Y:S01]  /*7280*/  FMUL.FTZ R9, R24, R7 ;  /* 0x0000000718097220 */ /* 0x000fe20000410000 */
[C---:B------:R-:W-:Y:S01]  /*7290*/  FMUL.FTZ R14, R21.reuse, R6 ;  /* 0x00000006150e7220 */ /* 0x040fe20000410000 */
[----:B------:R-:W-:Y:S01]  /*72a0*/  F2FP.F16.F32.PACK_AB R5, R10, R5 ;  /* 0x000000050a05723e */ /* 0x000fe200000000ff */
        /* <DEDUP_REMOVED lines=9> */
.L_x_12613:
[----:B------:R-:W-:-:S03]  /*7340*/  UMOV UR4, 0xffffffff ;  /* 0xffffffff00047882 */ /* 0x000fc60000000000 */
[----:B------:R-:W-:Y:S05]  /*7350*/  BRA.DIV UR4, `(.L_x_12626) ;  /* 0x0000010e04707947 */ /* 0x000fea000b800000 */
[----:B------:R0:W1:Y:S04]  /*7360*/  SHFL.IDX PT, R0, R26, RZ, 0x1c1f ;  /* 0x001c1fff1a007589 */ /* 0x00006800000e0000 */
[----:B------:R0:W2:Y:S04]  /*7370*/  SHFL.IDX PT, R3, R25, RZ, 0x1c1f ;  /* 0x001c1fff19037589 */ /* 0x0000a800000e0000 */
[----:B------:R0:W3:Y:S04]  /*7380*/  SHFL.IDX PT, R20, R28, RZ, 0x1c1f ;  /* 0x001c1fff1c147589 */ /* 0x0000e800000e0000 */
[----:B------:R0:W4:Y:S02]  /*7390*/  SHFL.IDX PT, R14, R27, RZ, 0x1c1f ;  /* 0x001c1fff1b0e7589 */ /* 0x00012400000e0000 */
.L_x_12829:
[----:B------:R-:W5:Y:S01]  /*73a0*/  LDL R6, [R1+0x64] ;  /* 0x0000640001067983 */ /* 0x000f620000100800 */
[----:B------:R-:W-:Y:S01]  /*73b0*/  ULDC UR4, c[0x0][0x448] ;  /* 0x0001120000047ab9 */ /* 0x000fe20000000800 */
[----:B------:R-:W-:Y:S01]  /*73c0*/  BSSY B1, `(.L_x_12627) ;  /* 0x000001a000017945 */ /* 0x000fe20003800000 */
[----:B------:R-:W-:Y:S01]  /*73d0*/  IMAD R24, R24, UR4, RZ ;  /* 0x0000000418187c24 */ /* 0x000fe2000f8e02ff */
[----:B------:R-:W-:Y:S02]  /*73e0*/  CS2R R8, SRZ ;  /* 0x0000000000087805 */ /* 0x000fe4000001ff00 */
[----:B------:R-:W-:Y:S02]  /*73f0*/  CS2R R10, SRZ ;  /* 0x00000000000a7805 */ /* 0x000fe4000001ff00 */
[----:B------:R-:W-:Y:S01]  /*7400*/  ISETP.GE.AND P0, PT, R4, R24, PT ;  /* 0x000000180400720c */ /* 0x000fe20003f06270 */
[----:B------:R-:W-:Y:S01]  /*7410*/  IMAD R24, R33, -0xc0, R24 ;  /* 0xffffff4021187824 */ /* 0x000fe200078e0218 */
[----:B-----5:R-:W-:-:S04]  /*7420*/  LEA.HI R5, R6, R6, RZ, 0x1 ;  /* 0x0000000606057211 */ /* 0x020fc800078f08ff */
[----:B------:R-:W-:-:S05]  /*7430*/  LOP3.LUT R5, R5, 0xfffffffe, RZ, 0xc0, !PT ;  /* 0xfffffffe05057812 */ /* 0x000fca00078ec0ff */
[----:B0-----:R-:W-:Y:S01]  /*7440*/  IMAD.IADD R25, R6, 0x1, -R5 ;  /* 0x0000000106197824 */ /* 0x001fe200078e0a05 */
[----:B------:R-:W-:Y:S02]  /*7450*/  CS2R R4, SRZ ;  /* 0x0000000000047805 */ /* 0x000fe4000001ff00 */
[----:B------:R-:W-:Y:S02]  /*7460*/  CS2R R6, SRZ ;  /* 0x0000000000067805 */ /* 0x000fe4000001ff00 */
[----:B------:R-:W-:Y:S01]  /*7470*/  SHF.L.U32 R25, R25, 0x1f, RZ ;  /* 0x0000001f19197819 */ /* 0x000fe200000006ff */
[----:B------:R-:W-:Y:S06]  /*7480*/  @P0 BRA `(.L_x_12628) ;  /* 0x0000000000340947 */ /* 0x000fec0003800000 */
[----:B------:R-:W-:Y:S01]  /*7490*/  ULDC UR4, c[0x0][0x3f4] ;  /* 0x0000fd0000047ab9 */ /* 0x000fe20000000800 */
[C---:B------:R-:W-:Y:S01]  /*74a0*/  IMAD.SHL.U32 R15, R16.reuse, 0x2, RZ ;  /* 0x00000002100f7824 */ /* 0x040fe200078e00ff */
[C---:B------:R-:W-:Y:S02]  /*74b0*/  ISETP.GE.AND P2, PT, R16.reuse, UR4, PT ;  /* 0x0000000410007c0c */ /* 0x040fe4000bf46270 */
[----:B------:R-:W-:Y:S02]  /*74c0*/  SHF.R.S32.HI R5, RZ, 0x1f, R16 ;  /* 0x0000001fff057819 */ /* 0x000fe40000011410 */
[----:B--2---:R-:W-:Y:S02]  /*74d0*/  IADD3 R12, P0, R3, R15, RZ ;  /* 0x0000000f030c7210 */ /* 0x004fe40007f1e0ff */
[----:B------:R-:W-:Y:S02]  /*74e0*/  SHF.L.U64.HI R3, R16, 0x1, R5 ;  /* 0x0000000110037819 */ /* 0x000fe40000010205 */
[----:B------:R-:W-:-:S02]  /*74f0*/  CS2R R4, SRZ ;  /* 0x0000000000047805 */ /* 0x000fc4000001ff00 */
[----:B----4-:R-:W-:Y:S01]  /*7500*/  IADD3 R14, P1, R14, R15, RZ ;  /* 0x0000000f0e0e7210 */ /* 0x010fe20007f3e0ff */
[----:B-1----:R-:W-:-:S04]  /*7510*/  IMAD.X R13, R0, 0x1, R3, P0 ;  /* 0x00000001000d7824 */ /* 0x002fc800000e0603 */
[----:B---3--:R-:W-:Y:S01]  /*7520*/  IMAD.X R15, R20, 0x1, R3, P1 ;  /* 0x00000001140f7824 */ /* 0x008fe200008e0603 */
[----:B------:R-:W-:Y:S07]  /*7530*/  @P2 BRA `(.L_x_12628) ;  /* 0x0000000000082947 */ /* 0x000fee0003800000 */
[----:B------:R0:W5:Y:S04]  /*7540*/  LD.E.128 R4, desc[UR56][R12.64] ;  /* 0x000000380c047980 */ /* 0x000168000c101d00 */
[----:B------:R0:W5:Y:S02]  /*7550*/  LD.E.128 R8, desc[UR56][R14.64] ;  /* 0x000000380e087980 */ /* 0x000164000c101d00 */
.L_x_12628:
[----:B------:R-:W-:Y:S05]  /*7560*/  BSYNC B1 ;  /* 0x0000000000017941 */ /* 0x000fea0003800000 */
.L_x_12627:
[----:B------:R-:W3:Y:S01]  /*7570*/  SYNCS.PHASECHK.TRANS64.TRYWAIT P1, [R2+URZ+0x30800], R25 ;  /* 0x03080019020075a7 */ /* 0x000ee2000802017f */
[----:B0----5:R-:W-:Y:S01]  /*7580*/  MOV R15, R5 ;  /* 0x00000005000f7202 */ /* 0x021fe20000000f00 */
[----:B------:R-:W-:Y:S01]  /*7590*/  IMAD.MOV.U32 R21, RZ, RZ, R4 ;  /* 0x000000ffff157224 */ /* 0x000fe200078e0004 */
[--C-:B--2---:R-:W-:Y:S01]  /*75a0*/  SHF.R.U64 R3, R4, 0x10, R5.reuse ;  /* 0x0000001004037819 */ /* 0x104fe20000001205 */
[----:B------:R-:W-:Y:S01]  /*75b0*/  IMAD.MOV.U32 R13, RZ, RZ, R6 ;  /* 0x000000ffff0d7224 */ /* 0x000fe200078e0006 */
[----:B----4-:R-:W-:Y:S01]  /*75c0*/  SHF.R.U32.HI R14, RZ, 0x10, R5 ;  /* 0x00000010ff0e7819 */ /* 0x010fe20000011605 */
[----:B------:R-:W-:Y:S01]  /*75d0*/  IMAD.MOV.U32 R4, RZ, RZ, R8 ;  /* 0x000000ffff047224 */ /* 0x000fe200078e0008 */
[----:B------:R-:W-:Y:S01]  /*75e0*/  PRMT R15, R15, 0x5410, R3 ;  /* 0x000054100f0f7816 */ /* 0x000fe20000000003 */
[----:B------:R-:W-:Y:S01]  /*75f0*/  IMAD.MOV.U32 R5, RZ, RZ, R10 ;  /* 0x000000ffff057224 */ /* 0x000fe200078e000a */
[--C-:B------:R-:W-:Y:S01]  /*7600*/  SHF.R.U64 R12, R6, 0x10, R7.reuse ;  /* 0x00000010060c7819 */ /* 0x100fe20000001207 */
[----:B-1----:R-:W-:Y:S01]  /*7610*/  IMAD.MOV.U32 R0, RZ, RZ, R7 ;  /* 0x000000ffff007224 */ /* 0x002fe200078e0007 */
[----:B------:R-:W-:Y:S01]  /*7620*/  VIMNMX R3, R24, 0xc0, PT ;  /* 0x000000c018037848 */ /* 0x000fe20003fe0100 */
[--C-:B---3--:R-:W-:Y:S01]  /*7630*/  IMAD.MOV.U32 R20, RZ, RZ, R9.reuse ;  /* 0x000000ffff147224 */ /* 0x108fe200078e0009 */
[----:B------:R-:W-:Y:S01]  /*7640*/  SHF.R.U64 R8, R8, 0x10, R9 ;  /* 0x0000001008087819 */ /* 0x000fe20000001209 */
[--C-:B------:R-:W-:Y:S01]  /*7650*/  IMAD.MOV.U32 R6, RZ, RZ, R11.reuse ;  /* 0x000000ffff067224 */ /* 0x100fe200078e000b */
[----:B------:R-:W-:Y:S01]  /*7660*/  SHF.R.U64 R10, R10, 0x10, R11 ;  /* 0x000000100a0a7819 */ /* 0x000fe2000000120b */
[----:B------:R-:W0:Y:S01]  /*7670*/  LDC R27, c[0x0][0x3f4] ;  /* 0x0000fd00ff1b7b82 */ /* 0x000e220000000800 */
[----:B------:R-:W-:Y:S01]  /*7680*/  IADD3 R26, R18, 0x60, RZ ;  /* 0x00000060121a7810 */ /* 0x000fe20007ffe0ff */
[----:B------:R-:W-:Y:S01]  /*7690*/  BSSY B1, `(.L_x_12629) ;  /* 0x0000010000017945 */ /* 0x000fe20003800000 */
[----:B------:R-:W-:-:S02]  /*76a0*/  SHF.R.U32.HI R7, RZ, 0x10, R7 ;  /* 0x00000010ff077819 */ /* 0x000fc40000011607 */
[----:B------:R-:W-:Y:S02]  /*76b0*/  SHF.R.U32.HI R9, RZ, 0x10, R9 ;  /* 0x00000010ff097819 */ /* 0x000fe40000011609 */
[----:B------:R-:W-:Y:S02]  /*76c0*/  SHF.R.U32.HI R11, RZ, 0x10, R11 ;  /* 0x00000010ff0b7819 */ /* 0x000fe4000001160b */
[----:B------:R-:W-:Y:S02]  /*76d0*/  PRMT R21, R21, 0x5410, R4 ;  /* 0x0000541015157816 */ /* 0x000fe40000000004 */
[----:B------:R-:W-:Y:S02]  /*76e0*/  PRMT R0, R7, 0x5410, R0 ;  /* 0x0000541007007816 */ /* 0x000fe40000000000 */
[----:B------:R-:W-:Y:S02]  /*76f0*/  PRMT R20, R20, 0x5410, R8 ;  /* 0x0000541014147816 */ /* 0x000fe40000000008 */
[----:B------:R-:W-:-:S02]  /*7700*/  PRMT R14, R14, 0x5410, R9 ;  /* 0x000054100e0e7816 */ /* 0x000fc40000000009 */
[----:B------:R-:W-:Y:S02]  /*7710*/  PRMT R13, R13, 0x5410, R5 ;  /* 0x000054100d0d7816 */ /* 0x000fe40000000005 */
[----:B------:R-:W-:Y:S02]  /*7720*/  PRMT R12, R12, 0x5410, R10 ;  /* 0x000054100c0c7816 */ /* 0x000fe4000000000a */
[C---:B0-----:R-:W-:Y:S01]  /*7730*/  ISETP.GE.AND P0, PT, R16.reuse, R27, PT ;  /* 0x0000001b1000720c */ /* 0x041fe20003f06270 */
[----:B------:R-:W-:-:S03]  /*7740*/  IMAD.IADD R4, R16, 0x1, R27 ;  /* 0x0000000110047824 */ /* 0x000fc600078e021b */
[-C--:B------:R-:W-:Y:S02]  /*7750*/  ISETP.GE.OR P2, PT, R18, R3.reuse, P0 ;  /* 0x000000031200720c */ /* 0x080fe40000746670 */
[----:B------:R-:W-:Y:S02]  /*7760*/  ISETP.GE.OR P0, PT, R26, R3, P0 ;  /* 0x000000031a00720c */ /* 0x000fe40000706670 */
[----:B------:R-:W-:Y:S01]  /*7770*/  PRMT R3, R6, 0x5410, R11 ;  /* 0x0000541006037816 */ /* 0x000fe2000000000b */
[----:B------:R-:W-:Y:S10]  /*7780*/  @!P1 BRA `(.L_x_12630) ;  /* 0x0000010800d49947 */ /* 0x000ff40003800000 */
.L_x_12830:
[----:B------:R-:W-:Y:S05]  /*7790*/  BSYNC B1 ;  /* 0x0000000000017941 */ /* 0x000fea0003800000 */
.L_x_12629:
[----:B------:R-:W-:Y:S01]  /*77a0*/  BSSY B1, `(.L_x_12631) ;  /* 0x000005f000017945 */ /* 0x000fe20003800000 */
[----:B------:R-:W-:-:S03]  /*77b0*/  LOP3.LUT R24, R4, 0x38, RZ, 0xc0, !PT ;  /* 0x0000003804187812 */ /* 0x000fc600078ec0ff */
[----:B------:R-:W-:Y:S05]  /*77c0*/  @P2 BRA `(.L_x_12632) ;  /* 0x0000000400702947 */ /* 0x000fea0003800000 */
[----:B------:R-:W2:Y:S01]  /*77d0*/  LDL R6, [R1+0x34] ;  /* 0x0000340001067983 */ /* 0x000ea20000100800 */
[----:B------:R-:W1:Y:S02]  /*77e0*/  S2R R5, SR_TID.X ;  /* 0x0000000000057919 */ /* 0x000e640000002100 */
[----:B-1----:R-:W-:-:S05]  /*77f0*/  VIADD R5, R5, 0xffffff80 ;  /* 0xffffff8005057836 */ /* 0x002fca0000000000 */
[----:B------:R-:W-:-:S04]  /*7800*/  SHF.R.S32.HI R10, RZ, 0x1f, R5 ;  /* 0x0000001fff0a7819 */ /* 0x000fc80000011405 */
[----:B------:R-:W-:-:S04]  /*7810*/  LEA.HI R10, R10, R5, RZ, 0x5 ;  /* 0x000000050a0a7211 */ /* 0x000fc800078f28ff */
[----:B------:R-:W-:Y:S01]  /*7820*/  SHF.R.S32.HI R10, RZ, 0x5, R10 ;  /* 0x00000005ff0a7819 */ /* 0x000fe2000001140a */
[--C-:B------:R-:W-:Y:S02]  /*7830*/  HADD2.F32 R34, -RZ, R21.reuse.H0_H0 ;  /* 0x20000015ff227230 */ /* 0x100fe40000004100 */
[----:B------:R-:W-:Y:S02]  /*7840*/  HADD2.F32 R36, -RZ, R21.H1_H1 ;  /* 0x30000015ff247230 */ /* 0x000fe40000004100 */
[----:B------:R-:W-:Y:S02]  /*7850*/  HADD2.F32 R37, -RZ, R20.H1_H1 ;  /* 0x30000014ff257230 */ /* 0x000fe40000004100 */
[----:B------:R-:W-:Y:S02]  /*7860*/  HADD2.F32 R35, -RZ, R15.H1_H1 ;  /* 0x3000000fff237230 */ /* 0x000fe40000004100 */
[----:B--2---:R-:W-:-:S05]  /*7870*/  IMAD.SHL.U32 R4, R6, 0x40, RZ ;  /* 0x0000004006047824 */ /* 0x004fca00078e00ff */
[----:B------:R-:W-:-:S04]  /*7880*/  LOP3.LUT R7, R4, 0x1c0, RZ, 0xc0, !PT ;  /* 0x000001c004077812 */ /* 0x000fc800078ec0ff */
[--C-:B------:R-:W-:Y:S02]  /*7890*/  SHF.R.U32.HI R9, RZ, 0x3, R7.reuse ;  /* 0x00000003ff097819 */ /* 0x100fe40000011607 */
[----:B------:R-:W-:Y:S02]  /*78a0*/  LOP3.LUT R4, R7, 0x38, R16, 0xf8, !PT ;  /* 0x0000003807047812 */ /* 0x000fe400078ef810 */
[----:B------:R-:W-:Y:S02]  /*78b0*/  LOP3.LUT R8, R9, R24, R7, 0x1e, !PT ;  /* 0x0000001809087212 */ /* 0x000fe400078e1e07 */
[----:B------:R-:W-:-:S03]  /*78c0*/  LOP3.LUT R4, R4, R9, RZ, 0x3c, !PT ;  /* 0x0000000904047212 */ /* 0x000fc600078e3cff */
[C---:B------:R-:W-:Y:S02]  /*78d0*/  IMAD R9, R10.reuse, 0x200, R8 ;  /* 0x000002000a097824 */ /* 0x040fe400078e0208 */
[----:B------:R-:W-:-:S03]  /*78e0*/  IMAD R5, R10, 0x200, R4 ;  /* 0x000002000a057824 */ /* 0x000fc600078e0204 */
[----:B------:R-:W-:Y:S01]  /*78f0*/  LEA R44, R9, R2, 0x1 ;  /* 0x00000002092c7211 */ /* 0x000fe200078e08ff */
[----:B------:R-:W-:-:S04]  /*7900*/  IMAD R43, R5, 0x2, R2 ;  /* 0x00000002052b7824 */ /* 0x000fc800078e0202 */
[----:B------:R-:W1:Y:S04]  /*7910*/  LDS.128 R8, [R44+0xc400] ;  /* 0x00c400002c087984 */ /* 0x000e680000000c00 */
[----:B------:R-:W0:Y:S01]  /*7920*/  LDS.128 R4, [R43+0xc400] ;  /* 0x00c400002b047984 */ /* 0x000e220000000c00 */
[--C-:B-1----:R-:W-:Y:S02]  /*7930*/  HADD2.F32 R30, -RZ, R8.reuse.H0_H0 ;  /* 0x20000008ff1e7230 */ /* 0x102fe40000004100 */
[----:B------:R-:W-:Y:S02]  /*7940*/  HADD2.F32 R8, -RZ, R8.H1_H1 ;  /* 0x30000008ff087230 */ /* 0x000fe40000004100 */
[--C-:B0-----:R-:W-:Y:S02]  /*7950*/  HADD2.F32 R25, -RZ, R4.reuse.H0_H0 ;  /* 0x20000004ff197230 */ /* 0x101fe40000004100 */
[C---:B------:R-:W-:Y:S01]  /*7960*/  FMUL.FTZ R38, R30.reuse, R36 ;  /* 0x000000241e267220 */ /* 0x040fe20000410000 */
[----:B------:R-:W-:Y:S01]  /*7970*/  FMUL.FTZ R40, R30, R34 ;  /* 0x000000221e287220 */ /* 0x000fe20000410000 */
[----:B------:R-:W-:-:S02]  /*7980*/  HADD2.F32 R4, -RZ, R4.H1_H1 ;  /* 0x30000004ff047230 */ /* 0x000fc40000004100 */
[C---:B------:R-:W-:Y:S01]  /*7990*/  FMUL.FTZ R39, R8.reuse, R37 ;  /* 0x0000002508277220 */ /* 0x040fe20000410000 */
[----:B------:R-:W-:Y:S02]  /*79a0*/  HADD2.F32 R31, -RZ, R9.H0_H0 ;  /* 0x20000009ff1f7230 */ /* 0x000fe40000004100 */
[C---:B------:R-:W-:Y:S01]  /*79b0*/  FFMA.FTZ R38, R25.reuse, R34, -R38 ;  /* 0x0000002219267223 */ /* 0x040fe20000010826 */
[----:B------:R-:W-:Y:S02]  /*79c0*/  HADD2.F32 R30, -RZ, R20.H0_H0 ;  /* 0x20000014ff1e7230 */ /* 0x000fe40000004100 */
[----:B------:R-:W-:Y:S01]  /*79d0*/  FFMA.FTZ R40, R25, R36, R40 ;  /* 0x0000002419287223 */ /* 0x000fe20000010028 */
[----:B------:R-:W-:Y:S02]  /*79e0*/  HADD2.F32 R25, -RZ, R15.H0_H0 ;  /* 0x2000000fff197230 */ /* 0x000fe40000004100 */
[----:B------:R-:W-:Y:S01]  /*79f0*/  FMUL.FTZ R41, R8, R35 ;  /* 0x0000002308297220 */ /* 0x000fe20000410000 */
[----:B------:R-:W-:-:S02]  /*7a00*/  HADD2.F32 R26, -RZ, R5.H0_H0 ;  /* 0x20000005ff1a7230 */ /* 0x000fc40000004100 */
[C---:B------:R-:W-:Y:S01]  /*7a10*/  FFMA.FTZ R39, R4.reuse, R35, -R39 ;  /* 0x0000002304277223 */ /* 0x040fe20000010827 */
[C---:B------:R-:W-:Y:S01]  /*7a20*/  FMUL.FTZ R35, R31.reuse, R30 ;  /* 0x0000001e1f237220 */ /* 0x040fe20000410000 */
[----:B------:R-:W-:Y:S02]  /*7a30*/  HADD2.F32 R9, -RZ, R9.H1_H1 ;  /* 0x30000009ff097230 */ /* 0x000fe40000004100 */
[----:B------:R-:W-:Y:S01]  /*7a40*/  FMUL.FTZ R31, R31, R25 ;  /* 0x000000191f1f7220 */ /* 0x000fe20000410000 */
[--C-:B------:R-:W-:Y:S02]  /*7a50*/  HADD2.F32 R34, -RZ, R14.reuse.H1_H1 ;  /* 0x3000000eff227230 */ /* 0x100fe40000004100 */
[----:B------:R-:W-:Y:S01]  /*7a60*/  FFMA.FTZ R41, R4, R37, R41 ;  /* 0x0000002504297223 */ /* 0x000fe20000010029 */
[----:B------:R-:W-:Y:S02]  /*7a70*/  HADD2.F32 R4, -RZ, R14.H0_H0 ;  /* 0x2000000eff047230 */ /* 0x000fe40000004100 */
[----:B------:R-:W-:Y:S01]  /*7a80*/  FFMA.FTZ R35, R26, R25, -R35 ;  /* 0x000000191a237223 */ /* 0x000fe20000010823 */
[----:B------:R-:W-:-:S02]  /*7a90*/  HADD2.F32 R5, -RZ, R5.H1_H1 ;  /* 0x30000005ff057230 */ /* 0x000fc40000004100 */
[----:B------:R-:W-:Y:S01]  /*7aa0*/  FFMA.FTZ R26, R26, R30, R31 ;  /* 0x0000001e1a1a7223 */ /* 0x000fe2000001001f */
[--C-:B------:R-:W-:Y:S02]  /*7ab0*/  HADD2.F32 R32, -RZ, R10.reuse.H0_H0 ;  /* 0x2000000aff207230 */ /* 0x100fe40000004100 */
[C---:B------:R-:W-:Y:S01]  /*7ac0*/  FMUL.FTZ R30, R9.reuse, R34 ;  /* 0x00000022091e7220 */ /* 0x040fe20000410000 */
[--C-:B------:R-:W-:Y:S02]  /*7ad0*/  HADD2.F32 R8, -RZ, R13.reuse.H0_H0 ;  /* 0x2000000dff087230 */ /* 0x100fe40000004100 */
[----:B------:R-:W-:Y:S01]  /*7ae0*/  FMUL.FTZ R36, R9, R4 ;  /* 0x0000000409247220 */ /* 0x000fe20000410000 */
[----:B------:R-:W-:Y:S02]  /*7af0*/  HADD2.F32 R25, -RZ, R13.H1_H1 ;  /* 0x3000000dff197230 */ /* 0x000fe40000004100 */
[----:B------:R-:W-:Y:S02]  /*7b00*/  HADD2.F32 R10, -RZ, R10.H1_H1 ;  /* 0x3000000aff0a7230 */ /* 0x000fe40000004100 */
[----:B------:R-:W-:-:S02]  /*7b10*/  HADD2.F32 R31, -RZ, R12.H1_H1 ;  /* 0x3000000cff1f7230 */ /* 0x000fc40000004100 */
[C---:B------:R-:W-:Y:S01]  /*7b20*/  FFMA.FTZ R30, R5.reuse, R4, -R30 ;  /* 0x00000004051e7223 */ /* 0x040fe2000001081e */
[--C-:B------:R-:W-:Y:S02]  /*7b30*/  HADD2.F32 R27, -RZ, R6.reuse.H0_H0 ;  /* 0x20000006ff1b7230 */ /* 0x100fe40000004100 */
[C---:B------:R-:W-:Y:S01]  /*7b40*/  FMUL.FTZ R4, R32.reuse, R25 ;  /* 0x0000001920047220 */ /* 0x040fe20000410000 */
[----:B------:R-:W-:Y:S02]  /*7b50*/  HADD2.F32 R6, -RZ, R6.H1_H1 ;  /* 0x30000006ff067230 */ /* 0x000fe40000004100 */
[----:B------:R-:W-:Y:S01]  /*7b60*/  FMUL.FTZ R42, R32, R8 ;  /* 0x00000008202a7220 */ /* 0x000fe20000410000 */
[----:B------:R-:W-:Y:S02]  /*7b70*/  HADD2.F32 R9, -RZ, R12.H0_H0 ;  /* 0x2000000cff097230 */ /* 0x000fe40000004100 */
[----:B------:R-:W-:Y:S01]  /*7b80*/  FFMA.FTZ R37, R5, R34, R36 ;  /* 0x0000002205257223 */ /* 0x000fe20000010024 */
[----:B------:R-:W-:Y:S01]  /*7b90*/  FMUL.FTZ R5, R10, R31 ;  /* 0x0000001f0a057220 */ /* 0x000fe20000410000 */
[C---:B------:R-:W-:Y:S01]  /*7ba0*/  FFMA.FTZ R32, R27.reuse, R8, -R4 ;  /* 0x000000081b207223 */ /* 0x040fe20000010804 */
[----:B------:R-:W-:Y:S01]  /*7bb0*/  FFMA.FTZ R42, R27, R25, R42 ;  /* 0x000000191b2a7223 */ /* 0x000fe2000001002a */
[----:B------:R-:W-:-:S02]  /*7bc0*/  HADD2.F32 R33, -RZ, R11.H0_H0 ;  /* 0x2000000bff217230 */ /* 0x000fc40000004100 */
[-C--:B------:R-:W-:Y:S01]  /*7bd0*/  FMUL.FTZ R27, R10, R9.reuse ;  /* 0x000000090a1b7220 */ /* 0x080fe20000410000 */
[----:B------:R-:W-:Y:S01]  /*7be0*/  FFMA.FTZ R25, R6, R9, -R5 ;  /* 0x0000000906197223 */ /* 0x000fe20000010805 */
[----:B------:R-:W-:Y:S02]  /*7bf0*/  HADD2.F32 R11, -RZ, R11.H1_H1 ;  /* 0x3000000bff0b7230 */ /* 0x000fe40000004100 */
[--C-:B------:R-:W-:Y:S02]  /*7c00*/  HADD2.F32 R5, -RZ, R3.reuse.H0_H0 ;  /* 0x20000003ff057230 */ /* 0x100fe40000004100 */
[----:B------:R-:W-:Y:S02]  /*7c10*/  HADD2.F32 R10, -RZ, R3.H1_H1 ;  /* 0x30000003ff0a7230 */ /* 0x000fe40000004100 */
[--C-:B------:R-:W-:Y:S02]  /*7c20*/  HADD2.F32 R4, -RZ, R0.reuse.H1_H1 ;  /* 0x30000000ff047230 */ /* 0x100fe40000004100 */
[----:B------:R-:W-:-:S02]  /*7c30*/  HADD2.F32 R8, -RZ, R0.H0_H0 ;  /* 0x20000000ff087230 */ /* 0x000fc40000004100 */
[--C-:B------:R-:W-:Y:S02]  /*7c40*/  HADD2.F32 R28, -RZ, R7.reuse.H0_H0 ;  /* 0x20000007ff1c7230 */ /* 0x100fe40000004100 */
[----:B------:R-:W-:Y:S01]  /*7c50*/  FFMA.FTZ R27, R6, R31, R27 ;  /* 0x0000001f061b7223 */ /* 0x000fe2000001001b */
[----:B------:R-:W-:Y:S02]  /*7c60*/  HADD2.F32 R7, -RZ, R7.H1_H1 ;  /* 0x30000007ff077230 */ /* 0x000fe40000004100 */
[-C--:B------:R-:W-:Y:S01]  /*7c70*/  FMUL.FTZ R9, R33, R5.reuse ;  /* 0x0000000521097220 */ /* 0x080fe20000410000 */
[----:B------:R-:W-:Y:S01]  /*7c80*/  FMUL.FTZ R34, R11, R10 ;  /* 0x0000000a0b227220 */ /* 0x000fe20000410000 */
        /* <DEDUP_REMOVED lines=14> */
[----:B------:R1:W-:Y:S04]  /*7d70*/  STS.128 [R43+0xc400], R4 ;  /* 0x00c400042b007388 */ /* 0x0003e80000000c00 */
[----:B------:R1:W-:Y:S02]  /*7d80*/  STS.128 [R44+0xc400], R8 ;  /* 0x00c400082c007388 */ /* 0x0003e40000000c00 */
.L_x_12632:
[----:B------:R-:W-:Y:S05]  /*7d90*/  BSYNC B1 ;  /* 0x0000000000017941 */ /* 0x000fea0003800000 */
.L_x_12631:
[----:B------:R-:W-:Y:S05]  /*7da0*/  @P0 BRA `(.L_x_12623) ;  /* 0x0000000400600947 */ /* 0x000fea0003800000 */
[----:B-1----:R-:W2:Y:S01]  /*7db0*/  LDL R8, [R1+0x48] ;  /* 0x0000480001087983 */ /* 0x002ea20000100800 */
[C---:B------:R-:W-:Y:S02]  /*7dc0*/  VIADD R4, R18.reuse, 0x60 ;  /* 0x0000006012047836 */ /* 0x040fe40000000000 */
[----:B------:R-:W-:Y:S01]  /*7dd0*/  VIADD R5, R18, 0x60 ;  /* 0x0000006012057836 */ /* 0x000fe20000000000 */
[----:B------:R-:W3:Y:S01]  /*7de0*/  LDL R43, [R1+0x70] ;  /* 0x00007000012b7983 */ /* 0x000ee20000100800 */
[----:B------:R-:W-:Y:S02]  /*7df0*/  IMAD.SHL.U32 R4, R4, 0x40, RZ ;  /* 0x0000004004047824 */ /* 0x000fe400078e00ff */
[----:B------:R-:W-:-:S03]  /*7e00*/  IMAD.SHL.U32 R5, R5, 0x40, RZ ;  /* 0x0000004005057824 */ /* 0x000fc600078e00ff */
[----:B------:R-:W-:Y:S02]  /*7e10*/  LOP3.LUT R4, R4, 0x1c0, RZ, 0xc0, !PT ;  /* 0x000001c004047812 */ /* 0x000fe400078ec0ff */
[----:B------:R-:W-:Y:S02]  /*7e20*/  LOP3.LUT R5, R5, 0x1c0, RZ, 0xc0, !PT ;  /* 0x000001c005057812 */ /* 0x000fe400078ec0ff */
[----:B------:R-:W-:-:S04]  /*7e30*/  SHF.R.U32.HI R4, RZ, 0x3, R4 ;  /* 0x00000003ff047819 */ /* 0x000fc80000011604 */
[----:B------:R-:W-:Y:S01]  /*7e40*/  LOP3.LUT R24, R4, R24, R5, 0x1e, !PT ;  /* 0x0000001804187212 */ /* 0x000fe200078e1e05 */
[--C-:B------:R-:W-:Y:S02]  /*7e50*/  HADD2.F32 R33, -RZ, R21.reuse.H0_H0 ;  /* 0x20000015ff217230 */ /* 0x100fe40000004100 */
[----:B------:R-:W-:Y:S02]  /*7e60*/  HADD2.F32 R35, -RZ, R21.H1_H1 ;  /* 0x30000015ff237230 */ /* 0x000fe40000004100 */
[--C-:B------:R-:W-:Y:S02]  /*7e70*/  HADD2.F32 R40, -RZ, R20.reuse.H1_H1 ;  /* 0x30000014ff287230 */ /* 0x100fe40000004100 */
[--C-:B------:R-:W-:Y:S02]  /*7e80*/  HADD2.F32 R38, -RZ, R15.reuse.H1_H1 ;  /* 0x3000000fff267230 */ /* 0x100fe40000004100 */
[----:B------:R-:W-:Y:S02]  /*7e90*/  HADD2.F32 R42, -RZ, R20.H0_H0 ;  /* 0x20000014ff2a7230 */ /* 0x000fe40000004100 */
[----:B------:R-:W-:-:S02]  /*7ea0*/  HADD2.F32 R20, -RZ, R15.H0_H0 ;  /* 0x2000000fff147230 */ /* 0x000fc40000004100 */
[----:B------:R-:W-:Y:S02]  /*7eb0*/  HADD2.F32 R39, -RZ, R14.H1_H1 ;  /* 0x3000000eff277230 */ /* 0x000fe40000004100 */
[--C-:B------:R-:W-:Y:S02]  /*7ec0*/  HADD2.F32 R37, -RZ, R13.reuse.H0_H0 ;  /* 0x2000000dff257230 */ /* 0x100fe40000004100 */
[----:B------:R-:W-:Y:S02]  /*7ed0*/  HADD2.F32 R41, -RZ, R13.H1_H1 ;  /* 0x3000000dff297230 */ /* 0x000fe40000004100 */
[----:B--2---:R-:W-:-:S04]  /*7ee0*/  IMAD.IADD R9, R8, 0x1, R24 ;  /* 0x0000000108097824 */ /* 0x004fc800078e0218 */
[----:B------:R-:W-:Y:S01]  /*7ef0*/  IMAD R24, R9, 0x2, R2 ;  /* 0x0000000209187824 */ /* 0x000fe200078e0202 */
[----:B---3--:R-:W0:Y:S04]  /*7f00*/  LDS.128 R4, [R43+0xc400] ;  /* 0x00c400002b047984 */ /* 0x008e280000000c00 */
[----:B------:R-:W1:Y:S01]  /*7f10*/  LDS.128 R8, [R24+0xc400] ;  /* 0x00c4000018087984 */ /* 0x000e620000000c00 */
[----:B0-----:R-:W-:Y:S02]  /*7f20*/  HADD2.F32 R25, -RZ, R4.H0_H0 ;  /* 0x20000004ff197230 */ /* 0x001fe40000004100 */
[--C-:B-1----:R-:W-:Y:S02]  /*7f30*/  HADD2.F32 R21, -RZ, R8.reuse.H0_H0 ;  /* 0x20000008ff157230 */ /* 0x102fe40000004100 */
[----:B------:R-:W-:-:S03]  /*7f40*/  HADD2.F32 R8, -RZ, R8.H1_H1 ;  /* 0x30000008ff087230 */ /* 0x000fc60000004100 */
[-C--:B------:R-:W-:Y:S01]  /*7f50*/  FMUL.FTZ R36, R33, R21.reuse ;  /* 0x0000001521247220 */ /* 0x080fe20000410000 */
[--C-:B------:R-:W-:Y:S02]  /*7f60*/  HADD2.F32 R30, -RZ, R9.reuse.H0_H0 ;  /* 0x20000009ff1e7230 */ /* 0x100fe40000004100 */
[C---:B------:R-:W-:Y:S01]  /*7f70*/  FMUL.FTZ R34, R35.reuse, R21 ;  /* 0x0000001523227220 */ /* 0x040fe20000410000 */
[----:B------:R-:W-:Y:S02]  /*7f80*/  HADD2.F32 R4, -RZ, R4.H1_H1 ;  /* 0x30000004ff047230 */ /* 0x000fe40000004100 */
[----:B------:R-:W-:Y:S01]  /*7f90*/  FFMA.FTZ R36, R35, R25, R36 ;  /* 0x0000001923247223 */ /* 0x000fe20000010024 */
[----:B------:R-:W-:Y:S02]  /*7fa0*/  HADD2.F32 R9, -RZ, R9.H1_H1 ;  /* 0x30000009ff097230 */ /* 0x000fe40000004100 */
[-C--:B------:R-:W-:Y:S01]  /*7fb0*/  FMUL.FTZ R21, R40, R8.reuse ;  /* 0x0000000828157220 */ /* 0x080fe20000410000 */
[----:B------:R-:W-:Y:S01]  /*7fc0*/  FMUL.FTZ R15, R38, R8 ;  /* 0x00000008260f7220 */ /* 0x000fe20000410000 */
[----:B------:R-:W-:-:S02]  /*7fd0*/  HADD2.F32 R35, -RZ, R14.H0_H0 ;  /* 0x2000000eff237230 */ /* 0x000fc40000004100 */
[----:B------:R-:W-:Y:S01]  /*7fe0*/  FFMA.FTZ R34, R33, R25, -R34 ;  /* 0x0000001921227223 */ /* 0x000fe20000010822 */
[--C-:B------:R-:W-:Y:S02]  /*7ff0*/  HADD2.F32 R26, -RZ, R5.reuse.H0_H0 ;  /* 0x20000005ff1a7230 */ /* 0x100fe40000004100 */
[-C--:B------:R-:W-:Y:S01]  /*8000*/  FMUL.FTZ R25, R42, R30.reuse ;  /* 0x0000001e2a197220 */ /* 0x080fe20000410000 */
[----:B------:R-:W-:Y:S01]  /*8010*/  FMUL.FTZ R33, R20, R30 ;  /* 0x0000001e14217220 */ /* 0x000fe20000410000 */
[----:B------:R-:W-:Y:S02]  /*8020*/  HADD2.F32 R5, -RZ, R5.H1_H1 ;  /* 0x30000005ff057230 */ /* 0x000fe40000004100 */
[-C--:B------:R-:W-:Y:S01]  /*8030*/  FFMA.FTZ R21, R38, R4.reuse, -R21 ;  /* 0x0000000426157223 */ /* 0x080fe20000010815 */
[--C-:B------:R-:W-:Y:S02]  /*8040*/  HADD2.F32 R31, -RZ, R10.reuse.H0_H0 ;  /* 0x2000000aff1f7230 */ /* 0x100fe40000004100 */
[----:B------:R-:W-:Y:S01]  /*8050*/  FFMA.FTZ R15, R40, R4, R15 ;  /* 0x00000004280f7223 */ /* 0x000fe2000001000f */
[----:B------:R-:W-:-:S02]  /*8060*/  HADD2.F32 R10, -RZ, R10.H1_H1 ;  /* 0x3000000aff0a7230 */ /* 0x000fc40000004100 */
[-C--:B------:R-:W-:Y:S01]  /*8070*/  FMUL.FTZ R4, R39, R9.reuse ;  /* 0x0000000927047220 */ /* 0x080fe20000410000 */
[C---:B------:R-:W-:Y:S01]  /*8080*/  FMUL.FTZ R8, R35.reuse, R9 ;  /* 0x0000000923087220 */ /* 0x040fe20000410000 */
[----:B------:R-:W-:Y:S02]  /*8090*/  HADD2.F32 R30, -RZ, R12.H1_H1 ;  /* 0x3000000cff1e7230 */ /* 0x000fe40000004100 */
[-C--:B------:R-:W-:Y:S01]  /*80a0*/  FFMA.FTZ R25, R20, R26.reuse, -R25 ;  /* 0x0000001a14197223 */ /* 0x080fe20000010819 */
[----:B------:R-:W-:Y:S01]  /*80b0*/  FFMA.FTZ R33, R42, R26, R33 ;  /* 0x0000001a2a217223 */ /* 0x000fe20000010021 */
[----:B------:R-:W-:Y:S02]  /*80c0*/  HADD2.F32 R27, -RZ, R6.H0_H0 ;  /* 0x20000006ff1b7230 */ /* 0x000fe40000004100 */
[-C--:B------:R-:W-:Y:S01]  /*80d0*/  FFMA.FTZ R14, R35, R5.reuse, -R4 ;  /* 0x00000005230e7223 */ /* 0x080fe20000010804 */
[----:B------:R-:W-:Y:S02]  /*80e0*/  HADD2.F32 R26, -RZ, R12.H0_H0 ;  /* 0x2000000cff1a7230 */ /* 0x000fe40000004100 */
[----:B------:R-:W-:Y:S01]  /*80f0*/  FFMA.FTZ R12, R39, R5, R8 ;  /* 0x00000005270c7223 */ /* 0x000fe20000010008 */
[----:B------:R-:W-:-:S02]  /*8100*/  HADD2.F32 R6, -RZ, R6.H1_H1 ;  /* 0x30000006ff067230 */ /* 0x000fc40000004100 */
[-C--:B------:R-:W-:Y:S01]  /*8110*/  FMUL.FTZ R5, R30, R10.reuse ;  /* 0x0000000a1e057220 */ /* 0x080fe20000410000 */
[-C--:B------:R-:W-:Y:S01]  /*8120*/  FMUL.FTZ R4, R41, R31.reuse ;  /* 0x0000001f29047220 */ /* 0x080fe20000410000 */
[C---:B------:R-:W-:Y:S01]  /*8130*/  FMUL.FTZ R20, R37.reuse, R31 ;  /* 0x0000001f25147220 */ /* 0x040fe20000410000 */
[C---:B------:R-:W-:Y:S01]  /*8140*/  FMUL.FTZ R9, R26.reuse, R10 ;  /* 0x0000000a1a097220 */ /* 0x040fe20000410000 */
[--C-:B------:R-:W-:Y:S02]  /*8150*/  HADD2.F32 R32, -RZ, R11.reuse.H0_H0 ;  /* 0x2000000bff207230 */ /* 0x100fe40000004100 */
[----:B------:R-:W-:Y:S01]  /*8160*/  FFMA.FTZ R10, R26, R6, -R5 ;  /* 0x000000061a0a7223 */ /* 0x000fe20000010805 */
[----:B------:R-:W-:Y:S02]  /*8170*/  HADD2.F32 R11, -RZ, R11.H1_H1 ;  /* 0x3000000bff0b7230 */ /* 0x000fe40000004100 */
[-C--:B------:R-:W-:Y:S01]  /*8180*/  FFMA.FTZ R13, R37, R27.reuse, -R4 ;  /* 0x0000001b250d7223 */ /* 0x080fe20000010804 */
[----:B------:R-:W-:Y:S01]  /*8190*/  FFMA.FTZ R20, R41, R27, R20 ;  /* 0x0000001b29147223 */ /* 0x000fe20000010014 */
[----:B------:R-:W-:-:S02]  /*81a0*/  HADD2.F32 R26, -RZ, R3.H0_H0 ;  /* 0x20000003ff1a7230 */ /* 0x000fc40000004100 */
[--C-:B------:R-:W-:Y:S02]  /*81b0*/  HADD2.F32 R8, -RZ, R0.reuse.H1_H1 ;  /* 0x30000000ff087230 */ /* 0x100fe40000004100 */
[----:B------:R-:W-:Y:S02]  /*81c0*/  HADD2.F32 R31, -RZ, R3.H1_H1 ;  /* 0x30000003ff1f7230 */ /* 0x000fe40000004100 */
[----:B------:R-:W-:Y:S02]  /*81d0*/  HADD2.F32 R27, -RZ, R0.H0_H0 ;  /* 0x20000000ff1b7230 */ /* 0x000fe40000004100 */
[----:B------:R-:W-:Y:S01]  /*81e0*/  FFMA.FTZ R3, R30, R6, R9 ;  /* 0x000000061e037223 */ /* 0x000fe20000010009 */
[--C-:B------:R-:W-:Y:S02]  /*81f0*/  HADD2.F32 R28, -RZ, R7.reuse.H0_H0 ;  /* 0x20000007ff1c7230 */ /* 0x100fe40000004100 */
[----:B------:R-:W-:Y:S01]  /*8200*/  FMUL.FTZ R5, R26, R32 ;  /* 0x000000201a057220 */ /* 0x000fe20000410000 */
[----:B------:R-:W-:-:S02]  /*8210*/  HADD2.F32 R7, -RZ, R7.H1_H1 ;  /* 0x30000007ff077230 */ /* 0x000fc40000004100 */
[C---:B------:R-:W-:Y:S01]  /*8220*/  FMUL.FTZ R9, R8.reuse, R32 ;  /* 0x0000002008097220 */ /* 0x040fe20000410000 */
        /* <DEDUP_REMOVED lines=14> */
[----:B------:R2:W-:Y:S04]  /*8310*/  STS.128 [R43+0xc400], R4 ;  /* 0x00c400042b007388 */ /* 0x0005e80000000c00 */
[----:B------:R2:W-:Y:S02]  /*8320*/  STS.128 [R24+0xc400], R8 ;  /* 0x00c4000818007388 */ /* 0x0005e40000000c00 */
.L_x_12623:
[----:B------:R-:W-:Y:S05]  /*8330*/  BSYNC B0 ;  /* 0x0000000000007941 */ /* 0x000fea0003800000 */
.L_x_12612:
[----:B------:R-:W-:Y:S01]  /*8340*/  @!PT LDS RZ, [RZ] ;  /* 0x00000000fffff984 */ /* 0x000fe20000000800 */
[----:B------:R-:W-:Y:S01]  /*8350*/  @!PT LDS RZ, [RZ] ;  /* 0x00000000fffff984 */ /* 0x000fe20000000800 */
[----:B------:R-:W-:Y:S01]  /*8360*/  @!PT LDS RZ, [RZ] ;  /* 0x00000000fffff984 */ /* 0x000fe20000000800 */
[----:B------:R-:W-:Y:S01]  /*8370*/  @!PT LDS RZ, [RZ] ;  /* 0x00000000fffff984 */ /* 0x000fe20000000800 */
[----:B------:R3:W-:Y:S06]  /*8380*/  MEMBAR.ALL.CTA ;  /* 0x0000000000007992 */ /* 0x0007ec0000008000 */
[----:B---3--:R-:W3:Y:S01]  /*8390*/  FENCE.VIEW.ASYNC.S ;  /* 0x00000000000073c6 */ /* 0x008ee20000000000 */
[----:B------:R-:W-:Y:S05]  /*83a0*/  WARPSYNC.ALL ;  /* 0x0000000000007948 */ /* 0x000fea0003800000 */
[----:B---3--:R-:W-:Y:S06]  /*83b0*/  BAR.SYNC.DEFER_BLOCKING 0xd, 0x180 ;  /* 0x0346000000007b1d */ /* 0x008fec0000010000 */
.L_x_12609:
[----:B------:R-:W-:-:S13]  /*83c0*/  ISETP.NE.AND P0, PT, R155, 0x3, PT ;  /* 0x000000039b00780c */ /* 0x000fda0003f05270 */
[----:B------:R-:W-:Y:S05]  /*83d0*/  @!P0 BRA `(.L_x_12633) ;  /* 0x0000000000048947 */ /* 0x000fea0003800000 */
[----:B------:R-:W-:Y:S01]  /*83e0*/  BPT.TRAP 0x1 ;  /* 0x000000040000795c */ /* 0x000fe20000300000 */
.L_x_12633:
[----:B012---:R-:W-:Y:S02]  /*83f0*/  LEA R8, R152, R2, 0x3 ;  /* 0x0000000298087211 */ /* 0x007fe400078e18ff */
[----:B------:R-:W-:-:S04]  /*8400*/  SHF.L.U32 R3, R156, 0x1f, RZ ;  /* 0x0000001f9c037819 */ /* 0x000fc800000006ff */
[----:B------:R0:W1:Y:S01]  /*8410*/  SYNCS.PHASECHK.TRANS64.TRYWAIT P1, [R8+URZ+0x30830], R3 ;  /* 0x03083003080075a7 */ /* 0x000062000802017f */
[----:B------:R-:W-:Y:S05]  /*8420*/  @!P0 BRA `(.L_x_12634) ;  /* 0x0000000000048947 */ /* 0x000fea0003800000 */
[----:B------:R-:W-:Y:S01]  /*8430*/  BPT.TRAP 0x1 ;  /* 0x000000040000795c */ /* 0x000fe20000300000 */
.L_x_12634:
[----:B------:R-:W-:Y:S01]  /*8440*/  VIADD R0, R2, 0x12400 ;  /* 0x0001240002007836 */ /* 0x000fe20000000000 */
[----:B------:R-:W-:Y:S01]  /*8450*/  LOP3.LUT R4, R29, 0x10000, RZ, 0xfc, !PT ;  /* 0x000100001d047812 */ /* 0x000fe200078efcff */
[----:B------:R-:W-:-:S03]  /*8460*/  IMAD.MOV.U32 R5, RZ, RZ, 0x40000040 ;  /* 0x40000040ff057424 */ /* 0x000fc600078e00ff */
[----:B------:R-:W-:Y:S02]  /*8470*/  SHF.R.U32.HI R0, RZ, 0x4, R0 ;  /* 0x00000004ff007819 */ /* 0x000fe40000011600 */
[----:B------:R2:W-:Y:S02]  /*8480*/  STL.64 [R1+0x10], R4 ;  /* 0x0000100401007387 */ /* 0x0005e40000100a00 */
[----:B------:R-:W-:-:S04]  /*8490*/  LOP3.LUT R0, R0, 0x3fff, RZ, 0xc0, !PT ;  /* 0x00003fff00007812 */ /* 0x000fc800078ec0ff */
[----:B------:R-:W-:-:S05]  /*84a0*/  LOP3.LUT R0, R0, 0x10000, RZ, 0xfc, !PT ;  /* 0x0001000000007812 */ /* 0x000fca00078efcff */
[----:B------:R2:W-:Y:S01]  /*84b0*/  STL [R1+0x44], R0 ;  /* 0x0000440001007387 */ /* 0x0005e20000100800 */
[----:B-1----:R-:W-:Y:S05]  /*84c0*/  @P1 BRA `(.L_x_12635) ;  /* 0x0000000000081947 */ /* 0x002fea0003800000 */
[----:B------:R-:W1:Y:S02]  /*84d0*/  SYNCS.PHASECHK.TRANS64.TRYWAIT P1, [R8+URZ+0x30830], R3 ;  /* 0x03083003080075a7 */ /* 0x000e64000802017f */
[----:B-1----:R-:W-:Y:S05]  /*84e0*/  @!P1 BRA `(.L_x_12636) ;  /* 0x000000fc00909947 */ /* 0x002fea0003800000 */
.L_x_12635:
[----:B--2---:R-:W2:Y:S04]  /*84f0*/  LDL R0, [R1+0x44] ;  /* 0x0000440001007983 */ /* 0x004ea80000100800 */
[----:B------:R-:W3:Y:S01]  /*8500*/  LDL.64 R10, [R1+0x10] ;  /* 0x00001000010a7983 */ /* 0x000ee20000100a00 */
[----:B------:R-:W-:Y:S01]  /*8510*/  IMAD.MOV.U32 R5, RZ, RZ, 0x40000040 ;  /* 0x40000040ff057424 */ /* 0x000fe200078e00ff */
[----:B------:R-:W-:Y:S05]  /*8520*/  WARPSYNC.ALL ;  /* 0x0000000000007948 */ /* 0x000fea0003800000 */
[----:B------:R-:W-:Y:S01]  /*8530*/  R2UR UR7, R5 ;  /* 0x00000000050772ca */ /* 0x000fe200000e0000 */
[----:B-----5:R-:W-:Y:S01]  /*8540*/  WARPGROUP.ARRIVE ;  /* 0x00000000000079c5 */ /* 0x020fe20000000000 */
[----:B------:R-:W-:Y:S01]  /*8550*/  IMAD.MOV.U32 R7, RZ, RZ, 0x40000040 ;  /* 0x40000040ff077424 */ /* 0x000fe200078e00ff */
[----:B------:R-:W-:Y:S01]  /*8560*/  MOV R15, 0x40000040 ;  /* 0x40000040000f7802 */ /* 0x000fe20000000f00 */
[----:B------:R-:W-:Y:S01]  /*8570*/  IMAD.MOV.U32 R13, RZ, RZ, 0x40000040 ;  /* 0x40000040ff0d7424 */ /* 0x000fe200078e00ff */
[----:B------:R-:W-:-:S02]  /*8580*/  MOV R5, 0x40000040 ;  /* 0x4000004000057802 */ /* 0x000fc40000000f00 */
[----:B------:R-:W4:Y:S01]  /*8590*/  S2R R137, SR_TID.X ;  /* 0x0000000000897919 */ /* 0x000f220000002100 */
[----:B------:R-:W-:Y:S02]  /*85a0*/  P2R R9, PR, RZ, 0x1 ;  /* 0x00000001ff097803 */ /* 0x000fe40000000000 */
[----:B----4-:R-:W-:Y:S01]  /*85b0*/  LOP3.LUT R137, R137, 0x7f, RZ, 0xc0, !PT ;  /* 0x0000007f89897812 */ /* 0x010fe200078ec0ff */
[----:B--2---:R-:W-:Y:S02]  /*85c0*/  IMAD R4, R152, 0x600, R0 ;  /* 0x0000060098047824 */ /* 0x004fe400078e0200 */
[----:B------:R-:W2:Y:S01]  /*85d0*/  S2R R0, SR_TID.X ;  /* 0x0000000000007919 */ /* 0x000ea20000002100 */
[----:B---3--:R-:W-:Y:S01]  /*85e0*/  R2UR UR4, R10 ;  /* 0x000000000a0472ca */ /* 0x008fe200000e0000 */
[----:B------:R-:W-:Y:S01]  /*85f0*/  VIADD R6, R4, 0x2 ;  /* 0x0000000204067836 */ /* 0x000fe20000000000 */
[----:B------:R-:W-:Y:S01]  /*8600*/  R2UR UR5, R11 ;  /* 0x000000000b0572ca */ /* 0x000fe200000e0000 */
[----:B------:R-:W-:Y:S01]  /*8610*/  VIADD R14, R10, 0x2 ;  /* 0x000000020a0e7836 */ /* 0x000fe20000000000 */
[----:B------:R-:W-:Y:S01]  /*8620*/  R2UR UR6, R4 ;  /* 0x00000000040672ca */ /* 0x000fe200000e0000 */
[----:B------:R-:W-:-:S03]  /*8630*/  VIADD R12, R10, 0x4 ;  /* 0x000000040a0c7836 */ /* 0x000fc60000000000 */
[----:B------:R3:W-:Y:S04]  /*8640*/  STL.64 [R1+0x28], R14 ;  /* 0x0000280e01007387 */ /* 0x0007e80000100a00 */
[----:B------:R-:W-:Y:S05]  /*8650*/  STL.64 [R1+0x20], R12 ;  /* 0x0000200c01007387 */ /* 0x000fea0000100a00 */
[----:B------:R-:W-:Y:S01]  /*8660*/  HGMMA.64x192x16.F32 R24, gdesc[UR4], RZ, !UPT, gsb0 ;  /* 0x02e00000041879f0 */ /* 0x000fe2000c0008ff */
[----:B------:R-:W-:Y:S01]  /*8670*/  R2UR UR6, R6 ;  /* 0x00000000060672ca */ /* 0x000fe200000e0000 */
[----:B------:R-:W-:Y:S01]  /*8680*/  VIADD R6, R4, 0x4 ;  /* 0x0000000404067836 */ /* 0x000fe20000000000 */
[----:B------:R-:W-:Y:S01]  /*8690*/  R2UR UR7, R7 ;  /* 0x00000000070772ca */ /* 0x000fe200000e0000 */
[----:B------:R-:W-:Y:S01]  /*86a0*/  IMAD.MOV.U32 R7, RZ, RZ, 0x40000040 ;  /* 0x40000040ff077424 */ /* 0x000fe200078e00ff */
[----:B------:R-:W-:Y:S01]  /*86b0*/  R2UR UR4, R14 ;  /* 0x000000000e0472ca */ /* 0x000fe200000e0000 */
[----:B------:R-:W-:Y:S01]  /*86c0*/  VIADD R4, R4, 0x6 ;  /* 0x0000000604047836 */ /* 0x000fe20000000000 */
[----:B------:R-:W-:Y:S01]  /*86d0*/  R2UR UR5, R15 ;  /* 0x000000000f0572ca */ /* 0x000fe200000e0000 */
[----:B--2---:R-:W-:Y:S01]  /*86e0*/  VIADD R0, R0, 0xffffff80 ;  /* 0xffffff8000007836 */ /* 0x004fe20000000000 */
[----:B------:R-:W-:-:S02]  /*86f0*/  WARPGROUP.DEPBAR.LE gsb0, 0x0 ;  /* 0x00008000000079c5 */ /* 0x000fc40000010000 */
[----:B------:R-:W-:-:S09]  /*8700*/  WARPGROUP.ARRIVE ;  /* 0x00000000000079c5 */ /* 0x000fd20000000000 */
[----:B------:R-:W-:Y:S01]  /*8710*/  HGMMA.64x192x16.F32 R24, gdesc[UR4], R24, gsb0 ;  /* 0x02e00000041879f0 */ /* 0x000fe20008000818 */
[----:B------:R-:W-:Y:S01]  /*8720*/  R2UR UR6, R6 ;  /* 0x00000000060672ca */ /* 0x000fe200000e0000 */
[----:B------:R-:W-:Y:S01]  /*8730*/  VIADD R6, R10, 0x6 ;  /* 0x000000060a067836 */ /* 0x000fe20000000000 */
[----:B------:R-:W-:Y:S01]  /*8740*/  R2UR UR7, R7 ;  /* 0x00000000070772ca */ /* 0x000fe200000e0000 */
[----:B------:R-:W-:Y:S01]  /*8750*/  IMAD.MOV.U32 R7, RZ, RZ, 0x40000040 ;  /* 0x40000040ff077424 */ /* 0x000fe200078e00ff */
[----:B------:R-:W-:Y:S02]  /*8760*/  R2UR UR4, R12 ;  /* 0x000000000c0472ca */ /* 0x000fe400000e0000 */
[----:B------:R-:W-:Y:S02]  /*8770*/  R2UR UR5, R13 ;  /* 0x000000000d0572ca */ /* 0x000fe400000e0000 */
[----:B------:R-:W-:Y:S01]  /*8780*/  SHF.R.S32.HI R10, RZ, 0x1f, R0 ;  /* 0x0000001fff0a7819 */ /* 0x000fe20000011400 */
[----:B------:R2:W-:Y:S03]  /*8790*/  STL.64 [R1+0x18], R6 ;  /* 0x0000180601007387 */ /* 0x0005e60000100a00 */
[----:B------:R-:W-:-:S04]  /*87a0*/  LEA.HI R10, R10, R0, RZ, 0x7 ;  /* 0x000000000a0a7211 */ /* 0x000fc800078f38ff */
[----:B------:R-:W-:-:S05]  /*87b0*/  LOP3.LUT R10, R10, 0xffffff80, RZ, 0xc0, !PT ;  /* 0xffffff800a0a7812 */ /* 0x000fca00078ec0ff */
[----:B------:R-:W-:-:S05]  /*87c0*/  IMAD.IADD R10, R0, 0x1, -R10 ;  /* 0x00000001000a7824 */ /* 0x000fca00078e0a0a */
[----:B------:R-:W-:-:S04]  /*87d0*/  SHF.R.S32.HI R0, RZ, 0x1f, R10 ;  /* 0x0000001fff007819 */ /* 0x000fc8000001140a */
[----:B------:R-:W-:-:S04]  /*87e0*/  LEA.HI R0, R0, R10, RZ, 0x2 ;  /* 0x0000000a00007211 */ /* 0x000fc800078f10ff */
[----:B------:R-:W-:-:S05]  /*87f0*/  LOP3.LUT R0, R0, 0x7ffffffc, RZ, 0xc0, !PT ;  /* 0x7ffffffc00007812 */ /* 0x000fca00078ec0ff */
[----:B------:R-:W-:-:S04]  /*8800*/  IMAD.IADD R0, R10, 0x1, -R0 ;  /* 0x000000010a007824 */ /* 0x000fc800078e0a00 */
[----:B01----:R-:W-:-:S05]  /*8810*/  IMAD.SHL.U32 R3, R0, 0x2, RZ ;  /* 0x0000000200037824 */ /* 0x003fca00078e00ff */
[----:B------:R-:W-:Y:S01]  /*8820*/  IADD3 R3, R120, 0xc0, -R3 ;  /* 0x000000c078037810 */ /* 0x000fe20007ffe803 */
[----:B------:R-:W-:Y:S02]  /*8830*/  WARPGROUP.DEPBAR.LE gsb0, 0x0 ;  /* 0x00008000000079c5 */ /* 0x000fe40000010000 */
[----:B------:R-:W-:-:S06]  /*8840*/  WARPGROUP.ARRIVE ;  /* 0x00000000000079c5 */ /* 0x000fcc0000000000 */
[----:B------:R-:W-:Y:S01]  /*8850*/  HGMMA.64x192x16.F32 R24, gdesc[UR4], R24, gsb0 ;  /* 0x02e00000041879f0 */ /* 0x000fe20008000818 */
[----:B------:R-:W-:Y:S01]  /*8860*/  R2UR UR6, R4 ;  /* 0x00000000040672ca */ /* 0x000fe200000e0000 */
[----:B------:R-:W-:Y:S01]  /*8870*/  IMAD R4, R136, -0xc0, R3 ;  /* 0xffffff4088047824 */ /* 0x000fe200078e0203 */
[----:B------:R-:W-:Y:S02]  /*8880*/  R2UR UR7, R5 ;  /* 0x00000000050772ca */ /* 0x000fe400000e0000 */
[----:B------:R-:W-:Y:S02]  /*8890*/  R2UR UR4, R6 ;  /* 0x00000000060472ca */ /* 0x000fe400000e0000 */
[----:B------:R-:W-:Y:S02]  /*88a0*/  R2UR UR5, R7 ;  /* 0x00000000070572ca */ /* 0x000fe400000e0000 */
[C---:B------:R-:W-:Y:S02]  /*88b0*/  ISETP.GT.AND P4, PT, R4.reuse, RZ, PT ;  /* 0x000000ff0400720c */ /* 0x040fe40003f84270 */
[----:B------:R-:W-:-:S02]  /*88c0*/  ISETP.GT.AND P3, PT, R4, 0x1, PT ;  /* 0x000000010400780c */ /* 0x000fc40003f64270 */
[C---:B------:R-:W-:Y:S02]  /*88d0*/  ISETP.GT.AND P1, PT, R4.reuse, 0x8, PT ;  /* 0x000000080400780c */ /* 0x040fe40003f24270 */
[C---:B------:R-:W-:Y:S02]  /*88e0*/  ISETP.GT.AND P2, PT, R4.reuse, 0x9, PT ;  /* 0x000000090400780c */ /* 0x040fe40003f44270 */
[C---:B------:R-:W-:Y:S02]  /*88f0*/  ISETP.GT.AND P5, PT, R4.reuse, 0x10, PT ;  /* 0x000000100400780c */ /* 0x040fe40003fa4270 */
[C---:B------:R-:W-:Y:S02]  /*8900*/  ISETP.GT.AND P0, PT, R4.reuse, 0x99, PT ;  /* 0x000000990400780c */ /* 0x040fe40003f04270 */
[----:B------:R-:W-:Y:S01]  /*8910*/  ISETP.GT.AND P6, PT, R4, 0xa0, PT ;  /* 0x000000a00400780c */ /* 0x000fe20003fc4270 */
[----:B------:R-:W-:Y:S02]  /*8920*/  WARPGROUP.DEPBAR.LE gsb0, 0x0 ;  /* 0x00008000000079c5 */ /* 0x000fe40000010000 */
[----:B------:R-:W-:-:S06]  /*8930*/  WARPGROUP.ARRIVE ;  /* 0x00000000000079c5 */ /* 0x000fcc0000000000 */
[----:B------:R-:W-:Y:S01]  /*8940*/  HGMMA.64x192x16.F32 R24, gdesc[UR4], R24, gsb0 ;  /* 0x02e00000041879f0 */ /* 0x000fe20008000818 */
[----:B------:R-:W-:Y:S02]  /*8950*/  ULDC UR4, c[0x0][0x988] ;  /* 0x0002620000047ab9 */ /* 0x000fe40000000800 */
        /* <DEDUP_REMOVED lines=167> */
[----:B------:R-:W-:Y:S02]  /*93d0*/  FSEL R113, R113, -INF , P4 ;  /* 0xff80000071717808 */ /* 0x000fe40002000000 */
[----:B------:R-:W-:Y:S02]  /*93e0*/  FMNMX.FTZ R0, R112, R0, !PT ;  /* 0x0000000070007209 */ /* 0x000fe40007810000 */
[----:B------:R-:W-:Y:S02]  /*93f0*/  ISETP.GT.AND P5, PT, R4, 0xb8, PT ;  /* 0x000000b80400780c */ /* 0x000fe40003fa4270 */
[----:B------:R-:W-:Y:S02]  /*9400*/  FMNMX.FTZ R0, R113, R0, !PT ;  /* 0x0000000071007209 */ /* 0x000fe40007810000 */
[----:B------:R-:W-:Y:S02]  /*9410*/  FSEL R116, R116, -INF , P5 ;  /* 0xff80000074747808 */ /* 0x000fe40002800000 */
[----:B------:R-:W-:-:S02]  /*9420*/  ISETP.GT.AND P6, PT, R4, 0xb9, PT ;  /* 0x000000b90400780c */ /* 0x000fc40003fc4270 */
[----:B------:R-:W-:Y:S02]  /*9430*/  FMNMX.FTZ R0, R116, R0, !PT ;  /* 0x0000000074007209 */ /* 0x000fe40007810000 */
[----:B------:R-:W-:Y:S02]  /*9440*/  FSEL R117, R117, -INF , P6 ;  /* 0xff80000075757808 */ /* 0x000fe40003000000 */
[----:B---3--:R-:W-:Y:S02]  /*9450*/  FMNMX.FTZ R14, R135, R134, !PT ;  /* 0x00000086870e7209 */ /* 0x008fe40007810000 */
[----:B------:R-:W-:Y:S02]  /*9460*/  FMNMX.FTZ R0, R117, R0, !PT ;  /* 0x0000000075007209 */ /* 0x000fe40007810000 */
[----:B------:R-:W-:Y:S02]  /*9470*/  FMNMX.FTZ R11, R133, R14, !PT ;  /* 0x0000000e850b7209 */ /* 0x000fe40007810000 */
[----:B------:R-:W-:Y:S01]  /*9480*/  P2R R10, PR, RZ, 0x4 ;  /* 0x00000004ff0a7803 */ /* 0x000fe20000000000 */
[----:B------:R-:W0:Y:S01]  /*9490*/  SHFL.BFLY PT, R3, R0, 0x2, 0x1f ;  /* 0x0c401f0000037f89 */ /* 0x000e2200000e0000 */
[----:B------:R-:W-:-:S02]  /*94a0*/  FMNMX.FTZ R14, R132, R11, !PT ;  /* 0x0000000b840e7209 */ /* 0x000fc40007810000 */
[----:B--2---:R-:W-:Y:S02]  /*94b0*/  P2R R6, PR, RZ, 0x1 ;  /* 0x00000001ff067803 */ /* 0x004fe40000000000 */
[----:B------:R-:W-:Y:S02]  /*94c0*/  FMNMX.FTZ R11, R131, R14, !PT ;  /* 0x0000000e830b7209 */ /* 0x000fe40007810000 */
[----:B------:R-:W-:Y:S02]  /*94d0*/  ISETP.GT.AND P0, PT, R4, 0xa0, PT ;  /* 0x000000a00400780c */ /* 0x000fe40003f04270 */
[----:B------:R-:W-:Y:S02]  /*94e0*/  FMNMX.FTZ R14, R130, R11, !PT ;  /* 0x0000000b820e7209 */ /* 0x000fe40007810000 */
[----:B------:R-:W-:Y:S02]  /*94f0*/  FSEL R106, R106, -INF , P0 ;  /* 0xff8000006a6a7808 */ /* 0x000fe40000000000 */
[----:B------:R-:W-:-:S02]  /*9500*/  FMNMX.FTZ R11, R129, R14, !PT ;  /* 0x0000000e810b7209 */ /* 0x000fc40007810000 */
[----:B------:R-:W-:Y:S02]  /*9510*/  ISETP.NE.AND P0, PT, R6, RZ, PT ;  /* 0x000000ff0600720c */ /* 0x000fe40003f05270 */
[----:B------:R-:W-:Y:S02]  /*9520*/  FMNMX.FTZ R14, R128, R11, !PT ;  /* 0x0000000b800e7209 */ /* 0x000fe40007810000 */
[----:B------:R-:W-:Y:S02]  /*9530*/  FSEL R107, R107, -INF , P0 ;  /* 0xff8000006b6b7808 */ /* 0x000fe40000000000 */
[----:B------:R-:W-:Y:S02]  /*9540*/  FMNMX.FTZ R11, R127, R14, !PT ;  /* 0x0000000e7f0b7209 */ /* 0x000fe40007810000 */
[----:B------:R-:W-:Y:S02]  /*9550*/  ISETP.NE.AND P0, PT, R9, RZ, PT ;  /* 0x000000ff0900720c */ /* 0x000fe40003f05270 */
[----:B0-----:R-:W-:-:S02]  /*9560*/  FMNMX.FTZ R3, R0, R3, !PT ;  /* 0x0000000300037209 */ /* 0x001fc40007810000 */
[----:B------:R-:W-:Y:S02]  /*9570*/  FMNMX.FTZ R14, R126, R11, !PT ;  /* 0x0000000b7e0e7209 */ /* 0x000fe40007810000 */
[----:B------:R-:W-:Y:S01]  /*9580*/  P2R R7, PR, RZ, 0x2 ;  /* 0x00000002ff077803 */ /* 0x000fe20000000000 */
[----:B------:R-:W0:Y:S01]  /*9590*/  SHFL.BFLY PT, R0, R3, 0x1, 0x1f ;  /* 0x0c201f0003007f89 */ /* 0x000e2200000e0000 */
[----:B------:R-:W-:Y:S02]  /*95a0*/  FMNMX.FTZ R11, R125, R14, !PT ;  /* 0x0000000e7d0b7209 */ /* 0x000fe40007810000 */
[----:B------:R-:W-:Y:S02]  /*95b0*/  ISETP.GT.AND P1, PT, R4, 0x99, PT ;  /* 0x000000990400780c */ /* 0x000fe40003f24270 */
[----:B------:R-:W-:Y:S02]  /*95c0*/  FMNMX.FTZ R14, R124, R11, !PT ;  /* 0x0000000b7c0e7209 */ /* 0x000fe40007810000 */
[----:B------:R-:W-:-:S02]  /*95d0*/  FSEL R103, R103, -INF , P1 ;  /* 0xff80000067677808 */ /* 0x000fc40000800000 */
[----:B------:R-:W-:Y:S02]  /*95e0*/  FMNMX.FTZ R11, R123, R14, !PT ;  /* 0x0000000e7b0b7209 */ /* 0x000fe40007810000 */
[----:B------:R-:W-:Y:S02]  /*95f0*/  ISETP.NE.AND P1, PT, R7, RZ, PT ;  /* 0x000000ff0700720c */ /* 0x000fe40003f25270 */
[----:B------:R-:W-:Y:S02]  /*9600*/  FMNMX.FTZ R14, R122, R11, !PT ;  /* 0x0000000b7a0e7209 */ /* 0x000fe40007810000 */
[----:B------:R-:W-:Y:S02]  /*9610*/  FSEL R110, R110, -INF , P1 ;  /* 0xff8000006e6e7808 */ /* 0x000fe40000800000 */
[----:B------:R-:W-:Y:S02]  /*9620*/  FMNMX.FTZ R11, R121, R14, !PT ;  /* 0x0000000e790b7209 */ /* 0x000fe40007810000 */
[----:B------:R-:W-:-:S02]  /*9630*/  FSEL R114, R114, -INF , P3 ;  /* 0xff80000072727808 */ /* 0x000fc40001800000 */
[----:B------:R-:W-:Y:S02]  /*9640*/  FMNMX.FTZ R11, R120, R11, !PT ;  /* 0x0000000b780b7209 */ /* 0x000fe40007810000 */
[----:B------:R-:W-:Y:S02]  /*9650*/  FSEL R115, R115, -INF , P4 ;  /* 0xff80000073737808 */ /* 0x000fe40002000000 */
[----:B0-----:R-:W-:Y:S01]  /*9660*/  FMNMX.FTZ R3, R3, R0, !PT ;  /* 0x0000000003037209 */ /* 0x001fe20007810000 */
[----:B------:R-:W-:Y:S01]  /*9670*/  IMAD.U32 R0, RZ, RZ, UR4 ;  /* 0x00000004ff007e24 */ /* 0x000fe2000f8e00ff */
[----:B------:R-:W-:Y:S02]  /*9680*/  FMNMX.FTZ R14, R58, R11, !PT ;  /* 0x0000000b3a0e7209 */ /* 0x000fe40007810000 */
[C---:B------:R-:W-:Y:S01]  /*9690*/  FSETP.NEU.FTZ.AND P2, PT, R3.reuse, -INF , PT ;  /* 0xff8000000300780b */ /* 0x040fe20003f5d000 */
[----:B------:R-:W-:Y:S01]  /*96a0*/  FMUL.FTZ R5, R3, R0 ;  /* 0x0000000003057220 */ /* 0x000fe20000410000 */
[----:B------:R-:W-:-:S02]  /*96b0*/  FMNMX.FTZ R11, R59, R14, !PT ;  /* 0x0000000e3b0b7209 */ /* 0x000fc40007810000 */
[----:B------:R-:W-:Y:S02]  /*96c0*/  FSEL R118, R118, -INF , P5 ;  /* 0xff80000076767808 */ /* 0x000fe40002800000 */
[----:B------:R-:W-:Y:S02]  /*96d0*/  FSEL R5, R5, RZ, P2 ;  /* 0x000000ff05057208 */ /* 0x000fe40001000000 */
[----:B------:R-:W-:Y:S02]  /*96e0*/  ISETP.NE.AND P2, PT, R10, RZ, PT ;  /* 0x000000ff0a00720c */ /* 0x000fe40003f45270 */
[----:B------:R-:W-:Y:S01]  /*96f0*/  FSEL R119, R119, -INF , P6 ;  /* 0xff80000077777808 */ /* 0x000fe20003000000 */
[-CC-:B------:R-:W-:Y:S01]  /*9700*/  FFMA.FTZ R6, R25, R0.reuse, -R5.reuse ;  /* 0x0000000019067223 */ /* 0x180fe20000010805 */
[-CC-:B------:R-:W-:Y:S01]  /*9710*/  FFMA.FTZ R25, R32, R0.reuse, -R5.reuse ;  /* 0x0000000020197223 */ /* 0x180fe20000010805 */
[----:B------:R-:W-:Y:S01]  /*9720*/  FMNMX.FTZ R32, R62, R11, !PT ;  /* 0x0000000b3e207209 */ /* 0x000fe20007810000 */
[-CC-:B------:R-:W-:Y:S01]  /*9730*/  FFMA.FTZ R27, R36, R0.reuse, -R5.reuse ;  /* 0x00000000241b7223 */ /* 0x180fe20000010805 */
[-CC-:B------:R-:W-:Y:S01]  /*9740*/  FFMA.FTZ R9, R40, R0.reuse, -R5.reuse ;  /* 0x0000000028097223 */ /* 0x180fe20000010805 */
[----:B------:R-:W-:Y:S01]  /*9750*/  FSEL R111, R111, -INF , P2 ;  /* 0xff8000006f6f7808 */ /* 0x000fe20001000000 */
[--C-:B------:R-:W-:Y:S01]  /*9760*/  FFMA.FTZ R7, R28, R0, -R5.reuse ;  /* 0x000000001c077223 */ /* 0x100fe20000010805 */
[----:B------:R-:W-:Y:S01]  /*9770*/  FMNMX.FTZ R11, R63, R32, !PT ;  /* 0x000000203f0b7209 */ /* 0x000fe20007810000 */
[-CC-:B------:R-:W-:Y:S01]  /*9780*/  FFMA.FTZ R28, R49, R0.reuse, -R5.reuse ;  /* 0x00000000311c7223 */ /* 0x180fe20000010805 */
[-CC-:B------:R-:W-:Y:S01]  /*9790*/  FFMA.FTZ R30, R37, R0.reuse, -R5.reuse ;  /* 0x00000000251e7223 */ /* 0x180fe20000010805 */
        /* <DEDUP_REMOVED lines=9> */
[----:B------:R-:W-:Y:S01]  /*9830*/  FMNMX.FTZ R34, R70, R11, !PT ;  /* 0x0000000b46227209 */ /* 0x000fe20007810000 */
[-CC-:B------:R-:W-:Y:S01]  /*9840*/  FFMA.FTZ R10, R41, R0.reuse, -R5.reuse ;  /* 0x00000000290a7223 */ /* 0x180fe20000010805 */
[----:B------:R-:W0:Y:S01]  /*9850*/  MUFU.EX2 R4, R4 ;  /* 0x0000000400047308 */ /* 0x000e220000000800 */
[--C-:B------:R-:W-:Y:S01]  /*9860*/  FFMA.FTZ R20, R45, R0, -R5.reuse ;  /* 0x000000002d147223 */ /* 0x100fe20000010805 */
[----:B------:R-:W-:Y:S01]  /*9870*/  FMNMX.FTZ R11, R71, R34, !PT ;  /* 0x00000022470b7209 */ /* 0x000fe20007810000 */
[-CC-:B------:R-:W-:Y:S01]  /*9880*/  FFMA.FTZ R21, R48, R0.reuse, -R5.reuse ;  /* 0x0000000030157223 */ /* 0x180fe20000010805 */
[-CC-:B------:R-:W-:Y:S01]  /*9890*/  FFMA.FTZ R29, R52, R0.reuse, -R5.reuse ;  /* 0x00000000341d7223 */ /* 0x180fe20000010805 */
[-CC-:B------:R-:W-:Y:S01]  /*98a0*/  FFMA.FTZ R31, R53, R0.reuse, -R5.reuse ;  /* 0x00000000351f7223 */ /* 0x180fe20000010805 */
[----:B------:R-:W-:Y:S01]  /*98b0*/  FMNMX.FTZ R34, R74, R11, !PT ;  /* 0x0000000b4a227209 */ /* 0x000fe20007810000 */
[-CC-:B------:R-:W-:Y:S01]  /*98c0*/  FFMA.FTZ R42, R56, R0.reuse, -R5.reuse ;  /* 0x00000000382a7223 */ /* 0x180fe20000010805 */
[----:B------:R-:W1:Y:S01]  /*98d0*/  MUFU.EX2 R7, R7 ;  /* 0x0000000700077308 */ /* 0x000e620000000800 */
[--C-:B------:R-:W-:Y:S01]  /*98e0*/  FFMA.FTZ R44, R60, R0, -R5.reuse ;  /* 0x000000003c2c7223 */ /* 0x100fe20000010805 */
[----:B------:R-:W-:Y:S01]  /*98f0*/  FMNMX.FTZ R11, R75, R34, !PT ;  /* 0x000000224b0b7209 */ /* 0x000fe20007810000 */
[-CC-:B------:R-:W-:Y:S01]  /*9900*/  FFMA.FTZ R57, R93, R0.reuse, -R5.reuse ;  /* 0x000000005d397223 */ /* 0x180fe20000010805 */
[-CC-:B------:R-:W-:Y:S01]  /*9910*/  FFMA.FTZ R52, R61, R0.reuse, -R5.reuse ;  /* 0x000000003d347223 */ /* 0x180fe20000010805 */
[-CC-:B------:R-:W-:Y:S01]  /*9920*/  FFMA.FTZ R13, R64, R0.reuse, -R5.reuse ;  /* 0x00000000400d7223 */ /* 0x180fe20000010805 */
[----:B------:R-:W-:Y:S01]  /*9930*/  FMNMX.FTZ R34, R78, R11, !PT ;  /* 0x0000000b4e227209 */ /* 0x000fe20007810000 */
[-CC-:B------:R-:W-:Y:S01]  /*9940*/  FFMA.FTZ R14, R65, R0.reuse, -R5.reuse ;  /* 0x00000000410e7223 */ /* 0x180fe20000010805 */
[----:B------:R-:W2:Y:S01]  /*9950*/  MUFU.EX2 R24, R24 ;  /* 0x0000001800187308 */ /* 0x000ea20000000800 */
[--C-:B------:R-:W-:Y:S01]  /*9960*/  FFMA.FTZ R15, R68, R0, -R5.reuse ;  /* 0x00000000440f7223 */ /* 0x100fe20000010805 */
[----:B------:R-:W-:Y:S01]  /*9970*/  FMNMX.FTZ R11, R79, R34, !PT ;  /* 0x000000224f0b7209 */ /* 0x000fe20007810000 */
[-CC-:B------:R-:W-:Y:S01]  /*9980*/  FFMA.FTZ R32, R69, R0.reuse, -R5.reuse ;  /* 0x0000000045207223 */ /* 0x180fe20000010805 */
[-CC-:B------:R-:W-:Y:S01]  /*9990*/  FFMA.FTZ R33, R72, R0.reuse, -R5.reuse ;  /* 0x0000000048217223 */ /* 0x180fe20000010805 */
[-CC-:B------:R-:W-:Y:S01]  /*99a0*/  FFMA.FTZ R38, R73, R0.reuse, -R5.reuse ;  /* 0x0000000049267223 */ /* 0x180fe20000010805 */
[----:B------:R-:W-:Y:S01]  /*99b0*/  FMNMX.FTZ R34, R82, R11, !PT ;  /* 0x0000000b52227209 */ /* 0x000fe20007810000 */
[-CC-:B------:R-:W-:Y:S01]  /*99c0*/  FFMA.FTZ R39, R76, R0.reuse, -R5.reuse ;  /* 0x000000004c277223 */ /* 0x180fe20000010805 */
[----:B------:R-:W3:Y:S01]  /*99d0*/  MUFU.EX2 R25, R25 ;  /* 0x0000001900197308 */ /* 0x000ee20000000800 */
[--C-:B------:R-:W-:Y:S01]  /*99e0*/  FFMA.FTZ R41, R77, R0, -R5.reuse ;  /* 0x000000004d297223 */ /* 0x100fe20000010805 */
[----:B------:R-:W-:Y:S01]  /*99f0*/  FMNMX.FTZ R11, R83, R34, !PT ;  /* 0x00000022530b7209 */ /* 0x000fe20007810000 */
[-CC-:B------:R-:W-:Y:S01]  /*9a00*/  FFMA.FTZ R35, R81, R0.reuse, -R5.reuse ;  /* 0x0000000051237223 */ /* 0x180fe20000010805 */
[-CC-:B------:R-:W-:Y:S01]  /*9a10*/  FFMA.FTZ R45, R89, R0.reuse, -R5.reuse ;  /* 0x00000000592d7223 */ /* 0x180fe20000010805 */
[-CC-:B------:R-:W-:Y:S01]  /*9a20*/  FFMA.FTZ R54, R92, R0.reuse, -R5.reuse ;  /* 0x000000005c367223 */ /* 0x180fe20000010805 */
[----:B------:R-:W-:Y:S01]  /*9a30*/  FMNMX.FTZ R34, R86, R11, !PT ;  /* 0x0000000b56227209 */ /* 0x000fe20007810000 */
[-CC-:B------:R-:W-:Y:S01]  /*9a40*/  FFMA.FTZ R51, R97, R0.reuse, -R5.reuse ;  /* 0x0000000061337223 */ /* 0x180fe20000010805 */
[----:B------:R-:W4:Y:S01]  /*9a50*/  MUFU.EX2 R26, R26 ;  /* 0x0000001a001a7308 */ /* 0x000f220000000800 */
        /* <DEDUP_REMOVED lines=10> */
[----:B------:R-:W-:Y:S01]  /*9b00*/  FFMA.FTZ R50, R116, R0, -R5 ;  /* 0x0000000074327223 */ /* 0x000fe20000010805 */
[----:B------:R-:W4:Y:S01]  /*9b10*/  MUFU.EX2 R27, R27 ;  /* 0x0000001b001b7308 */ /* 0x000f220000000800 */
[----:B------:R-:W4:Y:S01]  /*9b20*/  LDL R100, [R1+0x4c] ;  /* 0x00004c0001647983 */ /* 0x000f220000100800 */
[----:B------:R-:W-:-:S04]  /*9b30*/  FMNMX.FTZ R36, R94, R11, !PT ;  /* 0x0000000b5e247209 */ /* 0x000fc80007810000 */
[----:B------:R-:W-:Y:S01]  /*9b40*/  FMNMX.FTZ R11, R95, R36, !PT ;  /* 0x000000245f0b7209 */ /* 0x000fe20007810000 */
[----:B------:R-:W-:Y:S01]  /*9b50*/  FFMA.FTZ R36, R84, R0, -R5 ;  /* 0x0000000054247223 */ /* 0x000fe20000010805 */
[----:B------:R-:W4:Y:S02]  /*9b60*/  MUFU.EX2 R30, R30 ;  /* 0x0000001e001e7308 */ /* 0x000f240000000800 */
        /* <DEDUP_REMOVED lines=20> */
[----:B------:R-:W-:Y:S02]  /*9cb0*/  MUFU.EX2 R28, R28 ;  /* 0x0000001c001c7308 */ /* 0x000fe40000000800 */
[----:B------:R-:W0:Y:S06]  /*9cc0*/  SHFL.BFLY PT, R47, R11, 0x2, 0x1f ;  /* 0x0c401f000b2f7f89 */ /* 0x000e2c00000e0000 */
[----:B------:R-:W-:Y:S08]  /*9cd0*/  MUFU.EX2 R29, R29 ;  /* 0x0000001d001d7308 */ /* 0x000ff00000000800 */
[----:B------:R-:W-:Y:S08]  /*9ce0*/  MUFU.EX2 R31, R31 ;  /* 0x0000001f001f7308 */ /* 0x000ff00000000800 */
[----:B------:R-:W-:Y:S01]  /*9cf0*/  MUFU.EX2 R42, R42 ;  /* 0x0000002a002a7308 */ /* 0x000fe20000000800 */
[----:B0-----:R-:W-:Y:S01]  /*9d00*/  FMNMX.FTZ R11, R11, R47, !PT ;  /* 0x0000002f0b0b7209 */ /* 0x001fe20007810000 */
[----:B------:R-:W-:-:S04]  /*9d10*/  FFMA.FTZ R47, R112, R0, -R5 ;  /* 0x00000000702f7223 */ /* 0x000fc80000010805 */
[----:B------:R-:W0:Y:S02]  /*9d20*/  SHFL.BFLY PT, R49, R11, 0x1, 0x1f ;  /* 0x0c201f000b317f89 */ /* 0x000e2400000e0000 */
[----:B------:R-:W-:Y:S08]  /*9d30*/  MUFU.EX2 R43, R43 ;  /* 0x0000002b002b7308 */ /* 0x000ff00000000800 */
[----:B------:R-:W-:Y:S08]  /*9d40*/  MUFU.EX2 R44, R44 ;  /* 0x0000002c002c7308 */ /* 0x000ff00000000800 */
[----:B------:R-:W-:Y:S01]  /*9d50*/  MUFU.EX2 R52, R52 ;  /* 0x0000003400347308 */ /* 0x000fe20000000800 */
[----:B0-----:R-:W-:Y:S01]  /*9d60*/  FMNMX.FTZ R11, R11, R49, !PT ;  /* 0x000000310b0b7209 */ /* 0x001fe20007810000 */
[----:B------:R-:W-:-:S06]  /*9d70*/  FFMA.FTZ R49, R117, R0, -R5 ;  /* 0x0000000075317223 */ /* 0x000fcc0000010805 */
[----:B------:R-:W-:Y:S01]  /*9d80*/  MUFU.EX2 R13, R13 ;  /* 0x0000000d000d7308 */ /* 0x000fe20000000800 */
[C---:B------:R-:W-:Y:S01]  /*9d90*/  FSETP.NEU.FTZ.AND P1, PT, R11.reuse, -INF , PT ;  /* 0xff8000000b00780b */ /* 0x040fe20003f3d000 */
[----:B------:R-:W-:-:S05]  /*9da0*/  FMUL.FTZ R85, R11, R0 ;  /* 0x000000000b557220 */ /* 0x000fca0000410000 */
[----:B------:R-:W-:Y:S01]  /*9db0*/  FSEL R85, R85, RZ, P1 ;  /* 0x000000ff55557208 */ /* 0x000fe20000800000 */
[----:B------:R-:W-:Y:S01]  /*9dc0*/  MUFU.EX2 R14, R14 ;  /* 0x0000000e000e7308 */ /* 0x000fe20000000800 */
[----:B------:R-:W-:-:S03]  /*9dd0*/  ISETP.NE.AND P1, PT, R137, RZ, PT ;  /* 0x000000ff8900720c */ /* 0x000fc60003f25270 */
        /* <DEDUP_REMOVED lines=10> */
[----:B------:R-:W-:Y:S01]  /*9e80*/  @!P1 IADD3 R8, R8, 0x30840, RZ ;  /* 0x0003084008089810 */ /* 0x000fe20007ffe0ff */
[-CC-:B------:R-:W-:Y:S01]  /*9e90*/  FFMA.FTZ R64, R126, R0.reuse, -R85.reuse ;  /* 0x000000007e407223 */ /* 0x180fe20000010855 */
[-CC-:B------:R-:W-:Y:S01]  /*9ea0*/  FFMA.FTZ R65, R125, R0.reuse, -R85.reuse ;  /* 0x000000007d417223 */ /* 0x180fe20000010855 */
[-CC-:B------:R-:W-:Y:S01]  /*9eb0*/  FFMA.FTZ R68, R124, R0.reuse, -R85.reuse ;  /* 0x000000007c447223 */ /* 0x180fe20000010855 */
[----:B------:R-:W-:Y:S01]  /*9ec0*/  @!P1 PRMT R8, RZ, 0x654, R8 ;  /* 0x00000654ff089816 */ /* 0x000fe20000000008 */
[----:B------:R-:W0:Y:S01]  /*9ed0*/  MUFU.EX2 R72, R72 ;  /* 0x0000004800487308 */ /* 0x000e220000000800 */
[-CC-:B------:R-:W-:Y:S01]  /*9ee0*/  FFMA.FTZ R69, R123, R0.reuse, -R85.reuse ;  /* 0x000000007b457223 */ /* 0x180fe20000010855 */
[-CC-:B------:R-:W-:Y:S01]  /*9ef0*/  FFMA.FTZ R76, R122, R0.reuse, -R85.reuse ;  /* 0x000000007a4c7223 */ /* 0x180fe20000010855 */
[----:B------:R1:W-:Y:S01]  /*9f00*/  @!P1 SYNCS.ARRIVE.TRANS64.RED.A1T0 RZ, [R8+URZ], RZ ;  /* 0x000000ff08ff99a7 */ /* 0x0003e2000810043f */
[-CC-:B------:R-:W-:Y:S01]  /*9f10*/  FFMA.FTZ R77, R121, R0.reuse, -R85.reuse ;  /* 0x00000000794d7223 */ /* 0x180fe20000010855 */
[-CC-:B------:R-:W-:Y:S01]  /*9f20*/  FFMA.FTZ R80, R120, R0.reuse, -R85.reuse ;  /* 0x0000000078507223 */ /* 0x180fe20000010855 */
[----:B------:R-:W-:-:S02]  /*9f30*/  FFMA.FTZ R58, R58, R0, -R85 ;  /* 0x000000003a3a7223 */ /* 0x000fc40000010855 */
[----:B------:R-:W-:Y:S01]  /*9f40*/  MUFU.EX2 R73, R73 ;  /* 0x0000004900497308 */ /* 0x000fe20000000800 */
[-CC-:B-1----:R-:W-:Y:S01]  /*9f50*/  FFMA.FTZ R8, R66, R0.reuse, -R85.reuse ;  /* 0x0000000042087223 */ /* 0x182fe20000010855 */
[-CC-:B------:R-:W-:Y:S01]  /*9f60*/  FFMA.FTZ R66, R67, R0.reuse, -R85.reuse ;  /* 0x0000000043427223 */ /* 0x180fe20000010855 */
[-CC-:B------:R-:W-:Y:S01]  /*9f70*/  FFMA.FTZ R67, R70, R0.reuse, -R85.reuse ;  /* 0x0000000046437223 */ /* 0x180fe20000010855 */
[-CC-:B------:R-:W-:Y:S01]  /*9f80*/  FFMA.FTZ R70, R71, R0.reuse, -R85.reuse ;  /* 0x0000000047467223 */ /* 0x180fe20000010855 */
[----:B------:R-:W-:Y:S01]  /*9f90*/  FFMA.FTZ R71, R74, R0, -R85 ;  /* 0x000000004a477223 */ /* 0x000fe20000010855 */
[----:B------:R-:W-:Y:S01]  /*9fa0*/  FADD.FTZ R74, R4, R6 ;  /* 0x00000006044a7221 */ /* 0x000fe20000010000 */
[----:B------:R-:W-:Y:S01]  /*9fb0*/  F2FP.F16.F32.PACK_AB R4, R6, R4 ;  /* 0x000000040604723e */ /* 0x000fe200000000ff */
[----:B------:R-:W1:Y:S02]  /*9fc0*/  MUFU.EX2 R81, R81 ;  /* 0x0000005100517308 */ /* 0x000e640000000800 */
[----:B------:R-:W-:-:S04]  /*9fd0*/  FADD.FTZ R97, R7, R74 ;  /* 0x0000004a07617221 */ /* 0x000fc80000010000 */
[C---:B--2---:R-:W-:Y:S02]  /*9fe0*/  FADD.FTZ R6, R24.reuse, R97 ;  /* 0x0000006118067221 */ /* 0x044fe40000010000 */
[----:B------:R-:W2:Y:S02]  /*9ff0*/  MUFU.EX2 R84, R84 ;  /* 0x0000005400547308 */ /* 0x000ea40000000800 */
[----:B---3--:R-:W-:Y:S01]  /*a000*/  FADD.FTZ R97, R25, R6 ;  /* 0x0000000619617221 */ /* 0x008fe20000010000 */
[----:B------:R-:W-:-:S03]  /*a010*/  F2FP.F16.F32.PACK_AB R6, R24, R7 ;  /* 0x000000071806723e */ /* 0x000fc600000000ff */
[C---:B----4-:R-:W-:Y:S02]  /*a020*/  FADD.FTZ R24, R26.reuse, R97 ;  /* 0x000000611a187221 */ /* 0x050fe40000010000 */
[----:B------:R-:W3:Y:S02]  /*a030*/  MUFU.EX2 R88, R88 ;  /* 0x0000005800587308 */ /* 0x000ee40000000800 */
[----:B------:R-:W-:Y:S01]  /*a040*/  FADD.FTZ R7, R27, R24 ;  /* 0x000000181b077221 */ /* 0x000fe20000010000 */
[----:B------:R-:W-:Y:S02]  /*a050*/  F2FP.F16.F32.PACK_AB R24, R26, R25 ;  /* 0x000000191a18723e */ /* 0x000fe400000000ff */
[C---:B------:R-:W-:Y:S01]  /*a060*/  F2FP.F16.F32.PACK_AB R26, R30.reuse, R27 ;  /* 0x0000001b1e1a723e */ /* 0x040fe200000000ff */
[----:B------:R-:W-:Y:S01]  /*a070*/  FADD.FTZ R74, R30, R7 ;  /* 0x000000071e4a7221 */ /* 0x000fe20000010000 */
[----:B0-----:R-:W-:Y:S01]  /*a080*/  FADD.FTZ R30, R5, R72 ;  /* 0x00000048051e7221 */ /* 0x001fe20000010000 */
[----:B-1----:R-:W-:Y:S01]  /*a090*/  F2FP.F16.F32.PACK_AB R7, R81, R73 ;  /* 0x000000495107723e */ /* 0x002fe200000000ff */
[----:B------:R-:W0:Y:S02]  /*a0a0*/  MUFU.EX2 R89, R89 ;  /* 0x0000005900597308 */ /* 0x000e240000000800 */
[----:B------:R-:W-:Y:S01]  /*a0b0*/  FADD.FTZ R30, R73, R30 ;  /* 0x0000001e491e7221 */ /* 0x000fe20000010000 */
[----:B------:R-:W-:Y:S01]  /*a0c0*/  FADD.FTZ R73, R9, R74 ;  /* 0x0000004a09497221 */ /* 0x000fe20000010000 */
[----:B------:R-:W-:Y:S01]  /*a0d0*/  F2FP.F16.F32.PACK_AB R5, R72, R5 ;  /* 0x000000054805723e */ /* 0x000fe200000000ff */
[----:B------:R-:W4:Y:S01]  /*a0e0*/  LDL R74, [R1+0x8] ;  /* 0x00000800014a7983 */ /* 0x000f220000100800 */
[----:B------:R-:W-:Y:S01]  /*a0f0*/  FADD.FTZ R25, R81, R30 ;  /* 0x0000001e51197221 */ /* 0x000fe20000010000 */
[----:B------:R-:W-:Y:S01]  /*a100*/  FADD.FTZ R81, R10, R73 ;  /* 0x000000490a517221 */ /* 0x000fe20000010000 */
[----:B------:R-:W1:Y:S03]  /*a110*/  MUFU.EX2 R92, R92 ;  /* 0x0000005c005c7308 */ /* 0x000e660000000800 */
[----:B------:R-:W-:-:S04]  /*a120*/  FADD.FTZ R81, R12, R81 ;  /* 0x000000510c517221 */ /* 0x000fc80000010000 */
[----:B------:R-:W-:Y:S01]  /*a130*/  FADD.FTZ R72, R20, R81 ;  /* 0x0000005114487221 */ /* 0x000fe20000010000 */
[----:B------:R-:W1:Y:S03]  /*a140*/  MUFU.EX2 R61, R61 ;  /* 0x0000003d003d7308 */ /* 0x000e660000000800 */
[----:B------:R-:W-:-:S04]  /*a150*/  FADD.FTZ R81, R21, R72 ;  /* 0x0000004815517221 */ /* 0x000fc80000010000 */
[----:B------:R-:W-:Y:S01]  /*a160*/  FADD.FTZ R72, R28, R81 ;  /* 0x000000511c487221 */ /* 0x000fe20000010000 */
[----:B------:R-:W1:Y:S03]  /*a170*/  MUFU.EX2 R64, R64 ;  /* 0x0000004000407308 */ /* 0x000e660000000800 */
[----:B------:R-:W-:-:S04]  /*a180*/  FADD.FTZ R72, R29, R72 ;  /* 0x000000481d487221 */ /* 0x000fc80000010000 */
[----:B------:R-:W-:Y:S01]  /*a190*/  FADD.FTZ R81, R31, R72 ;  /* 0x000000481f517221 */ /* 0x000fe20000010000 */
[----:B------:R-:W1:Y:S01]  /*a1a0*/  MUFU.EX2 R65, R65 ;  /* 0x0000004100417308 */ /* 0x000e620000000800 */
[----:B------:R-:W4:Y:S01]  /*a1b0*/  LDL R72, [R1+0x4] ;  /* 0x0000040001487983 */ /* 0x000f220000100800 */
[----:B--2---:R-:W-:-:S04]  /*a1c0*/  FADD.FTZ R25, R84, R25 ;  /* 0x0000001954197221 */ /* 0x004fc80000010000 */
[----:B---3--:R-:W-:Y:S02]  /*a1d0*/  FADD.FTZ R30, R88, R25 ;  /* 0x00000019581e7221 */ /* 0x008fe40000010000 */
[----:B------:R-:W2:Y:S02]  /*a1e0*/  MUFU.EX2 R68, R68 ;  /* 0x0000004400447308 */ /* 0x000ea40000000800 */
[----:B0-----:R-:W-:-:S04]  /*a1f0*/  FADD.FTZ R27, R89, R30 ;  /* 0x0000001e591b7221 */ /* 0x001fc80000010000 */
[----:B-1----:R-:W-:Y:S02]  /*a200*/  FADD.FTZ R30, R92, R27 ;  /* 0x0000001b5c1e7221 */ /* 0x002fe40000010000 */
[----:B------:R-:W0:Y:S02]  /*a210*/  MUFU.EX2 R69, R69 ;  /* 0x0000004500457308 */ /* 0x000e240000000800 */
[----:B------:R-:W-:-:S04]  /*a220*/  FADD.FTZ R73, R61, R30 ;  /* 0x0000001e3d497221 */ /* 0x000fc80000010000 */
[----:B------:R-:W-:Y:S02]  /*a230*/  FADD.FTZ R30, R64, R73 ;  /* 0x00000049401e7221 */ /* 0x000fe40000010000 */
[----:B------:R-:W1:Y:S02]  /*a240*/  MUFU.EX2 R76, R76 ;  /* 0x0000004c004c7308 */ /* 0x000e640000000800 */
[----:B------:R-:W-:-:S06]  /*a250*/  FADD.FTZ R73, R65, R30 ;  /* 0x0000001e41497221 */ /* 0x000fcc0000010000 */
[----:B------:R-:W3:Y:S01]  /*a260*/  MUFU.EX2 R77, R77 ;  /* 0x0000004d004d7308 */ /* 0x000ee20000000800 */
[----:B--2---:R-:W-:Y:S01]  /*a270*/  FADD.FTZ R30, R68, R73 ;  /* 0x00000049441e7221 */ /* 0x004fe20000010000 */
[----:B------:R-:W-:-:S06]  /*a280*/  FFMA.FTZ R59, R59, R0, -R85 ;  /* 0x000000003b3b7223 */ /* 0x000fcc0000010855 */
[----:B------:R-:W2:Y:S01]  /*a290*/  MUFU.EX2 R80, R80 ;  /* 0x0000005000507308 */ /* 0x000ea20000000800 */
[----:B0-----:R-:W-:Y:S01]  /*a2a0*/  FADD.FTZ R73, R69, R30 ;  /* 0x0000001e45497221 */ /* 0x001fe20000010000 */
[----:B------:R-:W-:Y:S01]  /*a2b0*/  FFMA.FTZ R62, R62, R0, -R85 ;  /* 0x000000003e3e7223 */ /* 0x000fe20000010855 */
[----:B------:R-:W-:-:S05]  /*a2c0*/  F2FP.F16.F32.PACK_AB R25, R88, R84 ;  /* 0x000000545819723e */ /* 0x000fca00000000ff */
[----:B------:R-:W0:Y:S01]  /*a2d0*/  MUFU.EX2 R58, R58 ;  /* 0x0000003a003a7308 */ /* 0x000e220000000800 */
[----:B-1----:R-:W-:Y:S01]  /*a2e0*/  FADD.FTZ R30, R76, R73 ;  /* 0x000000494c1e7221 */ /* 0x002fe20000010000 */
[----:B------:R-:W4:Y:S01]  /*a2f0*/  LDL R84, [R1+0x54] ;  /* 0x0000540001547983 */ /* 0x000f220000100800 */
[----:B------:R-:W-:-:S05]  /*a300*/  FFMA.FTZ R63, R63, R0, -R85 ;  /* 0x000000003f3f7223 */ /* 0x000fca0000010855 */
[----:B------:R-:W1:Y:S01]  /*a310*/  MUFU.EX2 R59, R59 ;  /* 0x0000003b003b7308 */ /* 0x000e620000000800 */
[----:B---3--:R-:W-:Y:S01]  /*a320*/  FADD.FTZ R73, R77, R30 ;  /* 0x0000001e4d497221 */ /* 0x008fe20000010000 */
[----:B------:R-:W-:-:S06]  /*a330*/  FADD.FTZ R30, R42, R81 ;  /* 0x000000512a1e7221 */ /* 0x000fcc0000010000 */
[----:B------:R-:W3:Y:S01]  /*a340*/  MUFU.EX2 R62, R62 ;  /* 0x0000003e003e7308 */ /* 0x000ee20000000800 */
[----:B--2---:R-:W-:Y:S01]  /*a350*/  FADD.FTZ R73, R80, R73 ;  /* 0x0000004950497221 */ /* 0x004fe20000010000 */
[----:B------:R-:W-:-:S06]  /*a360*/  FADD.FTZ R81, R43, R30 ;  /* 0x0000001e2b517221 */ /* 0x000fcc0000010000 */
[----:B------:R-:W2:Y:S01]  /*a370*/  MUFU.EX2 R63, R63 ;  /* 0x0000003f003f7308 */ /* 0x000ea20000000800 */
[----:B0-----:R-:W-:Y:S01]  /*a380*/  FADD.FTZ R30, R58, R73 ;  /* 0x000000493a1e7221 */ /* 0x001fe20000010000 */
[----:B------:R0:W-:Y:S01]  /*a390*/  STSM.16.M88.4 [R157+0x1e800], R4 ;  /* 0x01e800049d007844 */ /* 0x0001e20000000200 */
[----:B------:R-:W-:-:S05]  /*a3a0*/  FADD.FTZ R81, R44, R81 ;  /* 0x000000512c517221 */ /* 0x000fca0000010000 */
[----:B------:R-:W2:Y:S08]  /*a3b0*/  MUFU.EX2 R8, R8 ;  /* 0x0000000800087308 */ /* 0x000eb00000000800 */
[----:B------:R-:W2:Y:S01]  /*a3c0*/  MUFU.EX2 R15, R15 ;  /* 0x0000000f000f7308 */ /* 0x000ea20000000800 */
[----:B0-----:R-:W-:Y:S01]  /*a3d0*/  F2FP.F16.F32.PACK_AB R4, R10, R9 ;  /* 0x000000090a04723e */ /* 0x001fe200000000ff */
[----:B-1----:R-:W-:Y:S01]  /*a3e0*/  FADD.FTZ R9, R59, R30 ;  /* 0x0000001e3b097221 */ /* 0x002fe20000010000 */
[----:B------:R-:W-:-:S05]  /*a3f0*/  F2FP.F16.F32.PACK_AB R6, R20, R12 ;  /* 0x0000000c1406723e */ /* 0x000fca00000000ff */
[----:B------:R-:W0:Y:S01]  /*a400*/  MUFU.EX2 R66, R66 ;  /* 0x0000004200427308 */ /* 0x000e220000000800 */
[----:B------:R-:W-:Y:S01]  /*a410*/  FADD.FTZ R12, R52, R81 ;  /* 0x00000051340c7221 */ /* 0x000fe20000010000 */
[----:B---3--:R-:W-:-:S03]  /*a420*/  FADD.FTZ R10, R62, R9 ;  /* 0x000000093e0a7221 */ /* 0x008fc60000010000 */
[----:B------:R-:W-:Y:S01]  /*a430*/  FADD.FTZ R7, R13, R12 ;  /* 0x0000000c0d077221 */ /* 0x000fe20000010000 */
[----:B--2---:R-:W-:Y:S01]  /*a440*/  FADD.FTZ R5, R63, R10 ;  /* 0x0000000a3f057221 */ /* 0x004fe20000010000 */
[----:B------:R-:W-:Y:S01]  /*a450*/  F2FP.F16.F32.PACK_AB R27, R92, R89 ;  /* 0x000000595c1b723e */ /* 0x000fe200000000ff */
[----:B------:R-:W1:Y:S01]  /*a460*/  MUFU.EX2 R32, R32 ;  /* 0x0000002000207308 */ /* 0x000e620000000800 */
[----:B------:R-:W-:Y:S01]  /*a470*/  FADD.FTZ R10, R14, R7 ;  /* 0x000000070e0a7221 */ /* 0x000fe20000010000 */
[----:B------:R-:W-:Y:S01]  /*a480*/  FADD.FTZ R7, R8, R5 ;  /* 0x0000000508077221 */ /* 0x000fe20000010000 */
[----:B------:R-:W-:Y:S02]  /*a490*/  F2FP.F16.F32.PACK_AB R5, R64, R61 ;  /* 0x0000003d4005723e */ /* 0x000fe400000000ff */
[----:B------:R-:W-:Y:S01]  /*a4a0*/  FADD.FTZ R9, R15, R10 ;  /* 0x0000000a0f097221 */ /* 0x000fe20000010000 */
[----:B------:R2:W-:Y:S02]  /*a4b0*/  STSM.16.M88.4 [R100], R24 ;  /* 0x0000001864007844 */ /* 0x0005e40000000200 */
[----:B------:R-:W-:Y:S01]  /*a4c0*/  MUFU.EX2 R33, R33 ;  /* 0x0000002100217308 */ /* 0x000fe20000000800 */
[----:B0-----:R-:W-:Y:S01]  /*a4d0*/  FADD.FTZ R10, R66, R7 ;  /* 0x00000007420a7221 */ /* 0x001fe20000010000 */
[----:B------:R-:W-:-:S02]  /*a4e0*/  F2FP.F16.F32.PACK_AB R7, R68, R65 ;  /* 0x000000414407723e */ /* 0x000fc400000000ff */
[----:B------:R-:W-:-:S04]  /*a4f0*/  F2FP.F16.F32.PACK_AB R30, R52, R44 ;  /* 0x0000002c341e723e */ /* 0x000fc800000000ff */
[----:B------:R-:W-:Y:S01]  /*a500*/  MUFU.EX2 R38, R38 ;  /* 0x0000002600267308 */ /* 0x000fe20000000800 */
[----:B--2---:R-:W-:Y:S02]  /*a510*/  F2FP.F16.F32.PACK_AB R24, R28, R21 ;  /* 0x000000151c18723e */ /* 0x004fe400000000ff */
[----:B------:R-:W-:-:S05]  /*a520*/  F2FP.F16.F32.PACK_AB R26, R31, R29 ;  /* 0x0000001d1f1a723e */ /* 0x000fca00000000ff */
[----:B------:R-:W-:Y:S01]  /*a530*/  MUFU.EX2 R39, R39 ;  /* 0x0000002700277308 */ /* 0x000fe20000000800 */
[----:B------:R-:W-:Y:S02]  /*a540*/  F2FP.F16.F32.PACK_AB R25, R76, R69 ;  /* 0x000000454c19723e */ /* 0x000fe400000000ff */
[----:B------:R-:W-:Y:S02]  /*a550*/  F2FP.F16.F32.PACK_AB R27, R80, R77 ;  /* 0x0000004d501b723e */ /* 0x000fe400000000ff */
[----:B------:R-:W-:Y:S02]  /*a560*/  F2FP.F16.F32.PACK_AB R28, R43, R42 ;  /* 0x0000002a2b1c723e */ /* 0x000fe400000000ff */
[----:B------:R-:W-:Y:S01]  /*a570*/  F2FP.F16.F32.PACK_AB R29, R59, R58 ;  /* 0x0000003a3b1d723e */ /* 0x000fe200000000ff */
[----:B------:R-:W-:Y:S01]  /*a580*/  MUFU.EX2 R41, R41 ;  /* 0x0000002900297308 */ /* 0x000fe20000000800 */
[----:B------:R-:W-:-:S07]  /*a590*/  F2FP.F16.F32.PACK_AB R31, R63, R62 ;  /* 0x0000003e3f1f723e */ /* 0x000fce00000000ff */
        /* <DEDUP_REMOVED lines=16> */
[----:B----4-:R-:W-:Y:S07]  /*a6a0*/  STSM.16.M88.4 [R74], R4 ;  /* 0x000000044a007844 */ /* 0x010fee0000000200 */
[----:B------:R-:W-:Y:S08]  /*a6b0*/  MUFU.EX2 R47, R47 ;  /* 0x0000002f002f7308 */ /* 0x000ff00000000800 */
[----:B------:R-:W-:Y:S08]  /*a6c0*/  MUFU.EX2 R48, R48 ;  /* 0x0000003000307308 */ /* 0x000ff00000000800 */
[----:B------:R-:W-:Y:S08]  /*a6d0*/  MUFU.EX2 R50, R50 ;  /* 0x0000003200327308 */ /* 0x000ff00000000800 */
[----:B------:R-:W-:Y:S01]  /*a6e0*/  MUFU.EX2 R49, R49 ;  /* 0x0000003100317308 */ /* 0x000fe20000000800 */
[----:B------:R-:W-:Y:S04]  /*a6f0*/  STSM.16.M88.4 [R72], R24 ;  /* 0x0000001848007844 */ /* 0x000fe80000000200 */
[----:B------:R0:W-:Y:S04]  /*a700*/  STSM.16.M88.4 [R157+0x24800], R28 ;  /* 0x0248001c9d007844 */ /* 0x0001e80000000200 */
[----:B0-----:R-:W2:Y:S04]  /*a710*/  LDL R29, [R1+0x50] ;  /* 0x00005000011d7983 */ /* 0x001ea80000100800 */
[----:B------:R-:W3:Y:S01]  /*a720*/  LDL R28, [R1+0x38] ;  /* 0x00003800011c7983 */ /* 0x000ee20000100800 */
[----:B------:R-:W0:Y:S01]  /*a730*/  MUFU.EX2 R67, R67 ;  /* 0x0000004300437308 */ /* 0x000e220000000800 */
[-CC-:B------:R-:W-:Y:S01]  /*a740*/  FFMA.FTZ R75, R75, R0.reuse, -R85.reuse ;  /* 0x000000004b4b7223 */ /* 0x180fe20000010855 */
[----:B------:R-:W-:-:S06]  /*a750*/  FFMA.FTZ R78, R78, R0, -R85 ;  /* 0x000000004e4e7223 */ /* 0x000fcc0000010855 */
[----:B------:R-:W4:Y:S01]  /*a760*/  MUFU.EX2 R70, R70 ;  /* 0x0000004600467308 */ /* 0x000f220000000800 */
[----:B------:R-:W-:-:S07]  /*a770*/  FFMA.FTZ R79, R79, R0, -R85 ;  /* 0x000000004f4f7223 */ /* 0x000fce0000010855 */
[----:B------:R-:W4:Y:S01]  /*a780*/  MUFU.EX2 R71, R71 ;  /* 0x0000004700477308 */ /* 0x000f220000000800 */
[----:B-1----:R-:W-:Y:S01]  /*a790*/  FADD.FTZ R12, R32, R9 ;  /* 0x00000009200c7221 */ /* 0x002fe20000010000 */
[----:B0-----:R-:W-:-:S06]  /*a7a0*/  FADD.FTZ R9, R67, R10 ;  /* 0x0000000a43097221 */ /* 0x001fcc0000010000 */
[----:B------:R-:W0:Y:S01]  /*a7b0*/  MUFU.EX2 R75, R75 ;  /* 0x0000004b004b7308 */ /* 0x000e220000000800 */
[----:B------:R-:W-:Y:S01]  /*a7c0*/  FFMA.FTZ R82, R82, R0, -R85 ;  /* 0x0000000052527223 */ /* 0x000fe20000010855 */
[----:B------:R-:W-:Y:S01]  /*a7d0*/  FADD.FTZ R21, R33, R12 ;  /* 0x0000000c21157221 */ /* 0x000fe20000010000 */
[----:B----4-:R-:W-:-:S05]  /*a7e0*/  FADD.FTZ R10, R70, R9 ;  /* 0x00000009460a7221 */ /* 0x010fca0000010000 */
[----:B------:R-:W1:Y:S01]  /*a7f0*/  MUFU.EX2 R78, R78 ;  /* 0x0000004e004e7308 */ /* 0x000e620000000800 */
[----:B------:R-:W-:Y:S01]  /*a800*/  FFMA.FTZ R83, R83, R0, -R85 ;  /* 0x0000000053537223 */ /* 0x000fe20000010855 */
[----:B------:R-:W-:Y:S01]  /*a810*/  FADD.FTZ R12, R38, R21 ;  /* 0x00000015260c7221 */ /* 0x000fe20000010000 */
[----:B------:R-:W-:-:S05]  /*a820*/  FADD.FTZ R10, R71, R10 ;  /* 0x0000000a470a7221 */ /* 0x000fca0000010000 */
[----:B------:R-:W4:Y:S01]  /*a830*/  MUFU.EX2 R79, R79 ;  /* 0x0000004f004f7308 */ /* 0x000f220000000800 */
[----:B------:R-:W-:Y:S01]  /*a840*/  FFMA.FTZ R86, R86, R0, -R85 ;  /* 0x0000000056567223 */ /* 0x000fe20000010855 */
[----:B------:R-:W-:Y:S01]  /*a850*/  FADD.FTZ R12, R39, R12 ;  /* 0x0000000c270c7221 */ /* 0x000fe20000010000 */
[----:B0-----:R-:W-:-:S05]  /*a860*/  FADD.FTZ R9, R75, R10 ;  /* 0x0000000a4b097221 */ /* 0x001fca0000010000 */
[----:B------:R-:W0:Y:S01]  /*a870*/  MUFU.EX2 R82, R82 ;  /* 0x0000005200527308 */ /* 0x000e220000000800 */
[----:B------:R-:W-:Y:S01]  /*a880*/  FFMA.FTZ R87, R87, R0, -R85 ;  /* 0x0000000057577223 */ /* 0x000fe20000010855 */
[----:B------:R-:W-:Y:S01]  /*a890*/  FADD.FTZ R21, R41, R12 ;  /* 0x0000000c29157221 */ /* 0x000fe20000010000 */
[----:B-1----:R-:W-:-:S05]  /*a8a0*/  FADD.FTZ R10, R78, R9 ;  /* 0x000000094e0a7221 */ /* 0x002fca0000010000 */
[----:B------:R-:W1:Y:S01]  /*a8b0*/  MUFU.EX2 R83, R83 ;  /* 0x0000005300537308 */ /* 0x000e620000000800 */
[----:B------:R-:W-:Y:S01]  /*a8c0*/  FFMA.FTZ R90, R90, R0, -R85 ;  /* 0x000000005a5a7223 */ /* 0x000fe20000010855 */
[----:B------:R-:W-:Y:S01]  /*a8d0*/  FADD.FTZ R12, R34, R21 ;  /* 0x00000015220c7221 */ /* 0x000fe20000010000 */
[----:B----4-:R-:W-:-:S05]  /*a8e0*/  FADD.FTZ R9, R79, R10 ;  /* 0x0000000a4f097221 */ /* 0x010fca0000010000 */
        /* <DEDUP_REMOVED lines=10> */
[----:B------:R-:W-:Y:S01]  /*a990*/  F2FP.F16.F32.PACK_AB R4, R14, R13 ;  /* 0x0000000d0e04723e */ /* 0x000fe200000000ff */
[----:B------:R-:W-:Y:S01]  /*a9a0*/  FADD.FTZ R13, R37, R20 ;  /* 0x00000014250d7221 */ /* 0x000fe20000010000 */
[----:B------:R-:W-:-:S04]  /*a9b0*/  F2FP.F16.F32.PACK_AB R5, R66, R8 ;  /* 0x000000084205723e */ /* 0x000fc800000000ff */
[----:B------:R-:W1:Y:S01]  /*a9c0*/  MUFU.EX2 R91, R91 ;  /* 0x0000005b005b7308 */ /* 0x000e620000000800 */
[----:B----4-:R-:W-:Y:S01]  /*a9d0*/  FADD.FTZ R8, R86, R9 ;  /* 0x0000000956087221 */ /* 0x010fe20000010000 */
[----:B------:R-:W-:Y:S01]  /*a9e0*/  FFMA.FTZ R98, R98, R0, -R85 ;  /* 0x0000000062627223 */ /* 0x000fe20000010855 */
[----:B------:R-:W-:-:S05]  /*a9f0*/  FADD.FTZ R10, R40, R13 ;  /* 0x0000000d280a7221 */ /* 0x000fca0000010000 */
[----:B------:R-:W4:Y:S01]  /*aa00*/  MUFU.EX2 R94, R94 ;  /* 0x0000005e005e7308 */ /* 0x000f220000000800 */
[----:B0-----:R-:W-:Y:S01]  /*aa10*/  FADD.FTZ R9, R87, R8 ;  /* 0x0000000857097221 */ /* 0x001fe20000010000 */
[----:B------:R-:W-:Y:S01]  /*aa20*/  FFMA.FTZ R99, R99, R0, -R85 ;  /* 0x0000000063637223 */ /* 0x000fe20000010855 */
[----:B------:R-:W-:-:S05]  /*aa30*/  FADD.FTZ R21, R45, R10 ;  /* 0x0000000a2d157221 */ /* 0x000fca0000010000 */
[----:B------:R-:W0:Y:S01]  /*aa40*/  MUFU.EX2 R95, R95 ;  /* 0x0000005f005f7308 */ /* 0x000e220000000800 */
[----:B-1----:R-:W-:Y:S01]  /*aa50*/  FADD.FTZ R8, R90, R9 ;  /* 0x000000095a087221 */ /* 0x002fe20000010000 */
[----:B------:R-:W-:Y:S01]  /*aa60*/  FFMA.FTZ R102, R102, R0, -R85 ;  /* 0x0000000066667223 */ /* 0x000fe20000010855 */
[----:B------:R-:W-:-:S05]  /*aa70*/  FADD.FTZ R10, R54, R21 ;  /* 0x00000015360a7221 */ /* 0x000fca0000010000 */
[----:B------:R-:W1:Y:S01]  /*aa80*/  MUFU.EX2 R98, R98 ;  /* 0x0000006200627308 */ /* 0x000e620000000800 */
[----:B------:R-:W-:Y:S01]  /*aa90*/  FADD.FTZ R9, R91, R8 ;  /* 0x000000085b097221 */ /* 0x000fe20000010000 */
[----:B------:R-:W-:Y:S01]  /*aaa0*/  FFMA.FTZ R103, R103, R0, -R85 ;  /* 0x0000000067677223 */ /* 0x000fe20000010855 */
[----:B------:R-:W-:Y:S01]  /*aab0*/  F2FP.F16.F32.PACK_AB R6, R32, R15 ;  /* 0x0000000f2006723e */ /* 0x000fe200000000ff */
[----:B------:R-:W-:Y:S01]  /*aac0*/  FADD.FTZ R21, R57, R10 ;  /* 0x0000000a39157221 */ /* 0x000fe20000010000 */
[----:B------:R-:W-:-:S03]  /*aad0*/  F2FP.F16.F32.PACK_AB R7, R70, R67 ;  /* 0x000000434607723e */ /* 0x000fc600000000ff */
[----:B------:R-:W1:Y:S01]  /*aae0*/  MUFU.EX2 R99, R99 ;  /* 0x0000006300637308 */ /* 0x000e620000000800 */
[----:B----4-:R-:W-:Y:S01]  /*aaf0*/  FADD.FTZ R8, R94, R9 ;  /* 0x000000095e087221 */ /* 0x010fe20000010000 */
[----:B------:R-:W-:Y:S01]  /*ab00*/  FFMA.FTZ R106, R106, R0, -R85 ;  /* 0x000000006a6a7223 */ /* 0x000fe20000010855 */
[----:B------:R-:W-:Y:S02]  /*ab10*/  F2FP.F16.F32.PACK_AB R12, R38, R33 ;  /* 0x00000021260c723e */ /* 0x000fe400000000ff */
[----:B------:R-:W-:-:S03]  /*ab20*/  F2FP.F16.F32.PACK_AB R14, R41, R39 ;  /* 0x00000027290e723e */ /* 0x000fc600000000ff */
[----:B------:R-:W4:Y:S01]  /*ab30*/  MUFU.EX2 R102, R102 ;  /* 0x0000006600667308 */ /* 0x000f220000000800 */
[----:B------:R-:W-:Y:S02]  /*ab40*/  F2FP.F16.F32.PACK_AB R13, R75, R71 ;  /* 0x000000474b0d723e */ /* 0x000fe400000000ff */
[----:B------:R-:W-:Y:S01]  /*ab50*/  F2FP.F16.F32.PACK_AB R15, R79, R78 ;  /* 0x0000004e4f0f723e */ /* 0x000fe200000000ff */
[----:B------:R0:W-:Y:S01]  /*ab60*/  STSM.16.M88.4 [R84], R4 ;  /* 0x0000000454007844 */ /* 0x0001e20000000200 */
[----:B------:R-:W-:Y:S01]  /*ab70*/  FADD.FTZ R10, R46, R21 ;  /* 0x000000152e0a7221 */ /* 0x000fe20000010000 */
[-CC-:B------:R-:W-:Y:S02]  /*ab80*/  FFMA.FTZ R107, R107, R0.reuse, -R85.reuse ;  /* 0x000000006b6b7223 */ /* 0x180fe40000010855 */
[----:B------:R-:W4:Y:S01]  /*ab90*/  MUFU.EX2 R103, R103 ;  /* 0x0000006700677308 */ /* 0x000f220000000800 */
[----:B------:R1:W-:Y:S01]  /*aba0*/  STSM.16.M88.4 [R74+0x6000], R12 ;  /* 0x0060000c4a007844 */ /* 0x0003e20000000200 */
[----:B------:R-:W-:-:S06]  /*abb0*/  FFMA.FTZ R110, R110, R0, -R85 ;  /* 0x000000006e6e7223 */ /* 0x000fcc0000010855 */
[----:B------:R-:W4:Y:S01]  /*abc0*/  MUFU.EX2 R106, R106 ;  /* 0x0000006a006a7308 */ /* 0x000f220000000800 */
[----:B0-----:R-:W-:Y:S01]  /*abd0*/  FADD.FTZ R7, R95, R8 ;  /* 0x000000085f077221 */ /* 0x001fe20000010000 */
[----:B-1----:R-:W-:-:S03]  /*abe0*/  FADD.FTZ R12, R51, R10 ;  /* 0x0000000a330c7221 */ /* 0x002fc60000010000 */
[----:B------:R-:W-:-:S03]  /*abf0*/  FADD.FTZ R10, R98, R7 ;  /* 0x00000007620a7221 */ /* 0x000fc60000010000 */
[----:B------:R-:W0:Y:S01]  /*ac00*/  MUFU.EX2 R107, R107 ;  /* 0x0000006b006b7308 */ /* 0x000e220000000800 */
[-CC-:B------:R-:W-:Y:S01]  /*ac10*/  FFMA.FTZ R111, R111, R0.reuse, -R85.reuse ;  /* 0x000000006f6f7223 */ /* 0x180fe20000010855 */
[----:B------:R-:W-:Y:S01]  /*ac20*/  FADD.FTZ R9, R99, R10 ;  /* 0x0000000a63097221 */ /* 0x000fe20000010000 */
[-CC-:B------:R-:W-:Y:S01]  /*ac30*/  FFMA.FTZ R114, R114, R0.reuse, -R85.reuse ;  /* 0x0000000072727223 */ /* 0x180fe20000010855 */
[-CC-:B------:R-:W-:Y:S01]  /*ac40*/  FFMA.FTZ R115, R115, R0.reuse, -R85.reuse ;  /* 0x0000000073737223 */ /* 0x180fe20000010855 */
[-C--:B------:R-:W-:Y:S01]  /*ac50*/  FFMA.FTZ R118, R118, R0.reuse, -R85 ;  /* 0x0000000076767223 */ /* 0x080fe20000010855 */
[----:B----4-:R-:W-:Y:S02]  /*ac60*/  FADD.FTZ R10, R102, R9 ;  /* 0x00000009660a7221 */ /* 0x010fe40000010000 */
[----:B------:R-:W1:Y:S01]  /*ac70*/  MUFU.EX2 R110, R110 ;  /* 0x0000006e006e7308 */ /* 0x000e620000000800 */
[----:B------:R-:W-:Y:S01]  /*ac80*/  FFMA.FTZ R85, R119, R0, -R85 ;  /* 0x0000000077557223 */ /* 0x000fe20000010855 */
[----:B------:R-:W-:Y:S01]  /*ac90*/  FADD.FTZ R13, R53, R12 ;  /* 0x0000000c350d7221 */ /* 0x000fe20000010000 */
[----:B------:R-:W-:-:S05]  /*aca0*/  FADD.FTZ R9, R103, R10 ;  /* 0x0000000a67097221 */ /* 0x000fca0000010000 */
[----:B------:R-:W4:Y:S01]  /*acb0*/  MUFU.EX2 R111, R111 ;  /* 0x0000006f006f7308 */ /* 0x000f220000000800 */
[----:B------:R-:W-:Y:S01]  /*acc0*/  FADD.FTZ R12, R96, R13 ;  /* 0x0000000d600c7221 */ /* 0x000fe20000010000 */
[----:B------:R-:W-:-:S03]  /*acd0*/  FADD.FTZ R10, R106, R9 ;  /* 0x000000096a0a7221 */ /* 0x000fc60000010000 */
[----:B------:R-:W-:-:S03]  /*ace0*/  FADD.FTZ R12, R55, R12 ;  /* 0x0000000c370c7221 */ /* 0x000fc60000010000 */
[----:B------:R-:W4:Y:S01]  /*acf0*/  MUFU.EX2 R25, R114 ;  /* 0x0000007200197308 */ /* 0x000f220000000800 */
[----:B0-----:R-:W-:Y:S01]  /*ad00*/  FADD.FTZ R9, R107, R10 ;  /* 0x0000000a6b097221 */ /* 0x001fe20000010000 */
[----:B------:R-:W-:-:S06]  /*ad10*/  FADD.FTZ R13, R93, R12 ;  /* 0x0000000c5d0d7221 */ /* 0x000fcc0000010000 */
[----:B------:R-:W0:Y:S08]  /*ad20*/  MUFU.EX2 R8, R115 ;  /* 0x0000007300087308 */ /* 0x000e300000000800 */
[----:B------:R-:W-:Y:S08]  /*ad30*/  MUFU.EX2 R118, R118 ;  /* 0x0000007600767308 */ /* 0x000ff00000000800 */
[----:B------:R-:W0:Y:S01]  /*ad40*/  MUFU.EX2 R85, R85 ;  /* 0x0000005500557308 */ /* 0x000e220000000800 */
[----:B-1----:R-:W-:Y:S01]  /*ad50*/  FADD.FTZ R10, R110, R9 ;  /* 0x000000096e0a7221 */ /* 0x002fe20000010000 */
[----:B------:R-:W-:Y:S01]  /*ad60*/  F2FP.F16.F32.PACK_AB R4, R35, R34 ;  /* 0x000000222304723e */ /* 0x000fe200000000ff */
[----:B------:R-:W-:Y:S01]  /*ad70*/  FADD.FTZ R13, R56, R13 ;  /* 0x0000000d380d7221 */ /* 0x000fe20000010000 */
[----:B------:R-:W-:-:S02]  /*ad80*/  F2FP.F16.F32.PACK_AB R6, R37, R36 ;  /* 0x000000242506723e */ /* 0x000fc400000000ff */
[----:B------:R-:W-:Y:S02]  /*ad90*/  F2FP.F16.F32.PACK_AB R5, R83, R82 ;  /* 0x000000525305723e */ /* 0x000fe400000000ff */
[----:B------:R-:W-:Y:S01]  /*ada0*/  F2FP.F16.F32.PACK_AB R7, R87, R86 ;  /* 0x000000565707723e */ /* 0x000fe200000000ff */
[----:B----4-:R-:W-:Y:S01]  /*adb0*/  FADD.FTZ R10, R111, R10 ;  /* 0x0000000a6f0a7221 */ /* 0x010fe20000010000 */
[----:B------:R-:W-:Y:S01]  /*adc0*/  F2FP.F16.F32.PACK_AB R40, R45, R40 ;  /* 0x000000282d28723e */ /* 0x000fe200000000ff */
[----:B------:R-:W-:Y:S01]  /*add0*/  FADD.FTZ R20, R60, R13 ;  /* 0x0000000d3c147221 */ /* 0x000fe20000010000 */
[----:B------:R-:W-:Y:S01]  /*ade0*/  F2FP.F16.F32.PACK_AB R42, R57, R54 ;  /* 0x00000036392a723e */ /* 0x000fe200000000ff */
[----:B------:R1:W-:Y:S01]  /*adf0*/  STSM.16.M88.4 [R72+0x6000], R4 ;  /* 0x0060000448007844 */ /* 0x0003e20000000200 */
[----:B------:R-:W-:Y:S02]  /*ae00*/  F2FP.F16.F32.PACK_AB R41, R91, R90 ;  /* 0x0000005a5b29723e */ /* 0x000fe400000000ff */
[----:B------:R-:W-:Y:S01]  /*ae10*/  F2FP.F16.F32.PACK_AB R43, R95, R94 ;  /* 0x0000005e5f2b723e */ /* 0x000fe200000000ff */
[----:B------:R-:W-:Y:S01]  /*ae20*/  FADD.FTZ R21, R25, R10 ;  /* 0x0000000a19157221 */ /* 0x000fe20000010000 */
[----:B------:R-:W-:-:S02]  /*ae30*/  F2FP.F16.F32.PACK_AB R12, R51, R46 ;  /* 0x0000002e330c723e */ /* 0x000fc400000000ff */
[----:B------:R-:W-:Y:S02]  /*ae40*/  F2FP.F16.F32.PACK_AB R14, R96, R53 ;  /* 0x00000035600e723e */ /* 0x000fe400000000ff */
[----:B------:R-:W-:Y:S02]  /*ae50*/  F2FP.F16.F32.PACK_AB R13, R99, R98 ;  /* 0x00000062630d723e */ /* 0x000fe400000000ff */
[----:B------:R-:W-:Y:S02]  /*ae60*/  F2FP.F16.F32.PACK_AB R15, R103, R102 ;  /* 0x00000066670f723e */ /* 0x000fe400000000ff */
[----:B------:R-:W-:Y:S02]  /*ae70*/  F2FP.F16.F32.PACK_AB R24, R48, R47 ;  /* 0x0000002f3018723e */ /* 0x000fe400000000ff */
[----:B0-----:R-:W-:Y:S02]  /*ae80*/  F2FP.F16.F32.PACK_AB R25, R8, R25 ;  /* 0x000000190819723e */ /* 0x001fe400000000ff */
[----:B-1----:R-:W-:-:S02]  /*ae90*/  F2FP.F16.F32.PACK_AB R4, R93, R55 ;  /* 0x000000375d04723e */ /* 0x002fc400000000ff */
[----:B------:R-:W-:Y:S02]  /*aea0*/  F2FP.F16.F32.PACK_AB R6, R60, R56 ;  /* 0x000000383c06723e */ /* 0x000fe400000000ff */
[----:B------:R-:W-:Y:S02]  /*aeb0*/  F2FP.F16.F32.PACK_AB R5, R107, R106 ;  /* 0x0000006a6b05723e */ /* 0x000fe400000000ff */
[----:B------:R-:W-:Y:S02]  /*aec0*/  F2FP.F16.F32.PACK_AB R7, R111, R110 ;  /* 0x0000006e6f07723e */ /* 0x000fe400000000ff */
[----:B------:R-:W-:Y:S02]  /*aed0*/  F2FP.F16.F32.PACK_AB R26, R49, R50 ;  /* 0x00000032311a723e */ /* 0x000fe400000000ff */
[----:B------:R-:W-:Y:S01]  /*aee0*/  F2FP.F16.F32.PACK_AB R27, R85, R118 ;  /* 0x00000076551b723e */ /* 0x000fe200000000ff */
[----:B------:R-:W-:Y:S01]  /*aef0*/  STSM.16.M88.4 [R157+0x2a800], R40 ;  /* 0x02a800289d007844 */ /* 0x000fe20000000200 */
[----:B------:R-:W-:Y:S01]  /*af00*/  FADD.FTZ R21, R8, R21 ;  /* 0x0000001508157221 */ /* 0x000fe20000010000 */
[----:B------:R-:W-:-:S02]  /*af10*/  VIADD R8, R136, 0xfffffffe ;  /* 0xfffffffe88087836 */ /* 0x000fc40000000000 */
[----:B------:R-:W-:Y:S01]  /*af20*/  FADD.FTZ R9, R47, R20 ;  /* 0x000000142f097221 */ /* 0x000fe20000010000 */
[----:B------:R-:W-:-:S03]  /*af30*/  IMAD.MOV.U32 R151, RZ, RZ, RZ ;  /* 0x000000ffff977224 */ /* 0x000fc600078e00ff */
[----:B------:R-:W-:Y:S01]  /*af40*/  FADD.FTZ R9, R48, R9 ;  /* 0x0000000930097221 */ /* 0x000fe20000010000 */
[----:B------:R-:W-:-:S03]  /*af50*/  FADD.FTZ R20, R118, R21 ;  /* 0x0000001576147221 */ /* 0x000fc60000010000 */
[----:B------:R-:W-:Y:S01]  /*af60*/  FADD.FTZ R50, R50, R9 ;  /* 0x0000000932327221 */ /* 0x000fe20000010000 */
[----:B------:R-:W-:Y:S01]  /*af70*/  FADD.FTZ R20, R85, R20 ;  /* 0x0000001455147221 */ /* 0x000fe20000010000 */
        /* <DEDUP_REMOVED lines=9> */
[----:B--2---:R-:W-:Y:S04]  /*b010*/  STSM.16.M88.4 [R29], R12 ;  /* 0x0000000c1d007844 */ /* 0x004fe80000000200 */
[----:B------:R0:W-:Y:S04]  /*b020*/  STSM.16.M88.4 [R74+0xc000], R4 ;  /* 0x00c000044a007844 */ /* 0x0001e80000000200 */
[----:B------:R1:W-:Y:S01]  /*b030*/  STSM.16.M88.4 [R72+0xc000], R24 ;  /* 0x00c0001848007844 */ /* 0x0003e20000000200 */
[----:B------:R2:W-:Y:S06]  /*b040*/  MEMBAR.ALL.CTA ;  /* 0x0000000000007992 */ /* 0x0005ec0000008000 */
[----:B--2---:R-:W2:Y:S01]  /*b050*/  FENCE.VIEW.ASYNC.S ;  /* 0x00000000000073c6 */ /* 0x004ea20000000000 */
[----:B---3--:R-:W-:Y:S01]  /*b060*/  ISETP.GE.AND P2, PT, R8, R28, PT ;  /* 0x0000001c0800720c */ /* 0x008fe20003f46270 */
[--C-:B------:R-:W-:Y:S01]  /*b070*/  IMAD.MOV.U32 R144, RZ, RZ, R151.reuse ;  /* 0x000000ffff907224 */ /* 0x100fe200078e0097 */
[----:B------:R-:W-:Y:S01]  /*b080*/  MOV R122, R151 ;  /* 0x00000097007a7202 */ /* 0x000fe20000000f00 */
[----:B------:R-:W-:-:S02]  /*b090*/  IMAD.MOV.U32 R143, RZ, RZ, R151 ;  /* 0x000000ffff8f7224 */ /* 0x000fc400078e0097 */
[--C-:B------:R-:W-:Y:S02]  /*b0a0*/  IMAD.MOV.U32 R142, RZ, RZ, R151.reuse ;  /* 0x000000ffff8e7224 */ /* 0x100fe400078e0097 */
[----:B0-----:R-:W-:Y:S01]  /*b0b0*/  FADD.FTZ R6, R49, R50 ;  /* 0x0000003231067221 */ /* 0x001fe20000010000 */
        /* <DEDUP_REMOVED lines=18> */
[----:B--2---:R-:W-:Y:S01]  /*b1e0*/  NOP ;  /* 0x0000000000007918 */ /* 0x004fe20000000000 */
[----:B-1----:R-:W-:Y:S05]  /*b1f0*/  @!P2 BRA `(.L_x_12637) ;  /* 0x0000002c007ca947 */ /* 0x002fea0003800000 */
        /* <DEDUP_REMOVED lines=20> */
.L_x_12648:
        /* <DEDUP_REMOVED lines=11> */
.L_x_12639:
[----:B------:R-:W-:Y:S01]  /*b3f0*/  IMAD R0, R152, 0x8, R2 ;  /* 0x0000000898007824 */ /* 0x000fe200078e0202 */
[----:B------:R-:W-:-:S04]  /*b400*/  SHF.L.U32 R3, R156, 0x1f, RZ ;  /* 0x0000001f9c037819 */ /* 0x000fc800000006ff */
[----:B------:R0:W1:Y:S01]  /*b410*/  SYNCS.PHASECHK.TRANS64.TRYWAIT P3, [R0+URZ+0x30830], R3 ;  /* 0x03083003000075a7 */ /* 0x000062000806017f */
[----:B------:R-:W-:Y:S05]  /*b420*/  @!P0 BRA `(.L_x_12640) ;  /* 0x0000000000048947 */ /* 0x000fea0003800000 */
[----:B------:R-:W-:Y:S01]  /*b430*/  BPT.TRAP 0x1 ;  /* 0x000000040000795c */ /* 0x000fe20000300000 */
.L_x_12640:
[----:B------:R-:W-:Y:S04]  /*b440*/  BSSY B0, `(.L_x_12638) ;  /* 0x0000004000007945 */ /* 0x000fe80003800000 */
[----:B-1----:R-:W-:Y:S05]  /*b450*/  @P3 BRA `(.L_x_12641) ;  /* 0x0000000000083947 */ /* 0x002fea0003800000 */
[----:B------:R-:W1:Y:S02]  /*b460*/  SYNCS.PHASECHK.TRANS64.TRYWAIT P3, [R0+URZ+0x30830], R3 ;  /* 0x03083003000075a7 */ /* 0x000e64000806017f */
[----:B-1----:R-:W-:Y:S05]  /*b470*/  @!P3 BRA `(.L_x_12642) ;  /* 0x000000cc00c0b947 */ /* 0x002fea0003800000 */
.L_x_12641:
[----:B------:R-:W-:Y:S05]  /*b480*/  BSYNC B0 ;  /* 0x0000000000007941 */ /* 0x000fea0003800000 */
.L_x_12638:
[----:B01----:R-:W2:Y:S04]  /*b490*/  LDL R3, [R1+0x44] ;  /* 0x0000440001037983 */ /* 0x003ea80000100800 */
[----:B------:R-:W3:Y:S01]  /*b4a0*/  LDL.64 R24, [R1+0x10] ;  /* 0x0000100001187983 */ /* 0x000ee20000100a00 */
[----:B------:R-:W-:Y:S05]  /*b4b0*/  WARPSYNC.ALL ;  /* 0x0000000000007948 */ /* 0x000fea0003800000 */
[----:B------:R-:W-:Y:S01]  /*b4c0*/  IMAD.MOV.U32 R11, RZ, RZ, 0x40000040 ;  /* 0x40000040ff0b7424 */ /* 0x000fe200078e00ff */
[----:B------:R-:W0:Y:S04]  /*b4d0*/  S2R R0, SR_TID.X ;  /* 0x0000000000007919 */ /* 0x000e280000002100 */
[----:B------:R-:W-:-:S02]  /*b4e0*/  R2UR UR7, R11 ;  /* 0x000000000b0772ca */ /* 0x000fc400000e0000 */
[----:B------:R-:W-:Y:S01]  /*b4f0*/  R2UR UR19, R11 ;  /* 0x000000000b1372ca */ /* 0x000fe200000e0000 */
[----:B------:R-:W-:-:S05]  /*b500*/  IMAD.MOV.U32 R15, RZ, RZ, 0x40000040 ;  /* 0x40000040ff0f7424 */ /* 0x000fca00078e00ff */
[----:B------:R-:W-:Y:S02]  /*b510*/  R2UR UR15, R15 ;  /* 0x000000000f0f72ca */ /* 0x000fe400000e0000 */
[----:B0-----:R-:W-:-:S05]  /*b520*/  SHF.R.U32.HI R0, RZ, 0x7, R0 ;  /* 0x00000007ff007819 */ /* 0x001fca0000011600 */
[----:B------:R-:W-:Y:S02]  /*b530*/  VIADD R0, R0, 0x8 ;  /* 0x0000000800007836 */ /* 0x000fe40000000000 */
[----:B------:R-:W-:Y:S02]  /*b540*/  IMAD.MOV.U32 R13, RZ, RZ, 0x40000040 ;  /* 0x40000040ff0d7424 */ /* 0x000fe400078e00ff */
[----:B--2---:R-:W-:-:S04]  /*b550*/  IMAD R10, R152, 0x600, R3 ;  /* 0x00000600980a7824 */ /* 0x004fc800078e0203 */
[C---:B------:R-:W-:Y:S01]  /*b560*/  VIADD R12, R10.reuse, 0x2 ;  /* 0x000000020a0c7836 */ /* 0x040fe20000000000 */
[C---:B------:R-:W-:Y:S02]  /*b570*/  R2UR UR6, R10.reuse ;  /* 0x000000000a0672ca */ /* 0x040fe400000e0000 */
[C---:B------:R-:W-:Y:S01]  /*b580*/  IADD3 R14, R10.reuse, 0x4, RZ ;  /* 0x000000040a0e7810 */ /* 0x040fe20007ffe0ff */
[----:B------:R-:W-:-:S05]  /*b590*/  VIADD R10, R10, 0x6 ;  /* 0x000000060a0a7836 */ /* 0x000fca0000000000 */
[----:B------:R-:W-:Y:S02]  /*b5a0*/  R2UR UR18, R10 ;  /* 0x000000000a1272ca */ /* 0x000fe400000e0000 */
[----:B------:R-:W2:Y:S01]  /*b5b0*/  LDL.64 R10, [R1+0x28] ;  /* 0x00002800010a7983 */ /* 0x000ea20000100a00 */
[----:B------:R-:W-:-:S03]  /*b5c0*/  R2UR UR14, R14 ;  /* 0x000000000e0e72ca */ /* 0x000fc600000e0000 */
[----:B------:R-:W4:Y:S01]  /*b5d0*/  LDL.64 R14, [R1+0x20] ;  /* 0x00002000010e7983 */ /* 0x000f220000100a00 */
[----:B---3--:R-:W-:Y:S02]  /*b5e0*/  R2UR UR4, R24 ;  /* 0x00000000180472ca */ /* 0x008fe400000e0000 */
[----:B------:R-:W-:Y:S01]  /*b5f0*/  R2UR UR5, R25 ;  /* 0x00000000190572ca */ /* 0x000fe200000e0000 */
[----:B------:R0:W-:Y:S06]  /*b600*/  BAR.SYNC.DEFER_BLOCKING R0, 0x100 ;  /* 0x000400000000751d */ /* 0x0001ec0000010000 */
[----:B------:R-:W-:-:S06]  /*b610*/  WARPGROUP.ARRIVE ;  /* 0x00000000000079c5 */ /* 0x000fcc0000000000 */
[----:B------:R-:W-:Y:S01]  /*b620*/  HGMMA.64x192x16.F32 R24, gdesc[UR4], RZ, !UPT, gsb0 ;  /* 0x02e00000041879f0 */ /* 0x000fe2000c0008ff */
[----:B------:R-:W-:Y:S02]  /*b630*/  R2UR UR10, R12 ;  /* 0x000000000c0a72ca */ /* 0x000fe400000e0000 */
[----:B------:R-:W-:Y:S02]  /*b640*/  R2UR UR11, R13 ;  /* 0x000000000d0b72ca */ /* 0x000fe400000e0000 */
[----:B------:R-:W3:Y:S01]  /*b650*/  LDL.64 R12, [R1+0x18] ;  /* 0x00001800010c7983 */ /* 0x000ee20000100a00 */
[----:B------:R-:W-:Y:S02]  /*b660*/  WARPGROUP.DEPBAR.LE gsb0, 0x0 ;  /* 0x00008000000079c5 */ /* 0x000fe40000010000 */
[----:B------:R-:W-:Y:S01]  /*b670*/  WARPGROUP.ARRIVE ;  /* 0x00000000000079c5 */ /* 0x000fe20000000000 */
[----:B--2---:R-:W-:Y:S02]  /*b680*/  R2UR UR8, R10 ;  /* 0x000000000a0872ca */ /* 0x004fe400000e0000 */
[----:B------:R-:W-:-:S13]  /*b690*/  R2UR UR9, R11 ;  /* 0x000000000b0972ca */ /* 0x000fda00000e0000 */
[----:B------:R-:W-:Y:S01]  /*b6a0*/  HGMMA.64x192x16.F32 R24, gdesc[UR8], R24, gsb0 ;  /* 0x02e00000081879f0 */ /* 0x000fe20008000818 */
[----:B----4-:R-:W-:Y:S02]  /*b6b0*/  R2UR UR12, R14 ;  /* 0x000000000e0c72ca */ /* 0x010fe400000e0000 */
[----:B------:R-:W-:Y:S02]  /*b6c0*/  R2UR UR13, R15 ;  /* 0x000000000f0d72ca */ /* 0x000fe400000e0000 */
[----:B---3--:R-:W-:Y:S02]  /*b6d0*/  R2UR UR16, R12 ;  /* 0x000000000c1072ca */ /* 0x008fe400000e0000 */
[----:B------:R-:W-:Y:S01]  /*b6e0*/  R2UR UR17, R13 ;  /* 0x000000000d1172ca */ /* 0x000fe200000e0000 */
[----:B------:R-:W-:Y:S02]  /*b6f0*/  WARPGROUP.DEPBAR.LE gsb0, 0x0 ;  /* 0x00008000000079c5 */ /* 0x000fe40000010000 */
[----:B------:R-:W-:-:S10]  /*b700*/  WARPGROUP.ARRIVE ;  /* 0x00000000000079c5 */ /* 0x000fd40000000000 */
        /* <DEDUP_REMOVED lines=8> */
.L_x_12644:
[----:B------:R-:W-:Y:S01]  /*b790*/  SHF.L.U32 R0, R9, 0x1f, RZ ;  /* 0x0000001f09007819 */ /* 0x000fe200000006ff */
[----:B------:R-:W-:-:S04]  /*b7a0*/  IMAD R3, R7, 0x8, R2 ;  /* 0x0000000807037824 */ /* 0x000fc800078e0202 */
[----:B------:R0:W1:Y:S01]  /*b7b0*/  SYNCS.PHASECHK.TRANS64.TRYWAIT P2, [R3+URZ+0x30850], R0 ;  /* 0x03085000030075a7 */ /* 0x000062000804017f */
[----:B------:R-:W-:Y:S05]  /*b7c0*/  @!P0 BRA `(.L_x_12645) ;  /* 0x0000000000048947 */ /* 0x000fea0003800000 */
[----:B------:R-:W-:Y:S01]  /*b7d0*/  BPT.TRAP 0x1 ;  /* 0x000000040000795c */ /* 0x000fe20000300000 */
.L_x_12645:
[----:B------:R-:W-:Y:S04]  /*b7e0*/  BSSY B0, `(.L_x_12643) ;  /* 0x0000004000007945 */ /* 0x000fe80003800000 */
[----:B-1----:R-:W-:Y:S05]  /*b7f0*/  @P2 BRA `(.L_x_12646) ;  /* 0x0000000000082947 */ /* 0x002fea0003800000 */
[----:B------:R-:W1:Y:S02]  /*b800*/  SYNCS.PHASECHK.TRANS64.TRYWAIT P2, [R3+URZ+0x30850], R0 ;  /* 0x03085000030075a7 */ /* 0x000e64000804017f */
[----:B-1----:R-:W-:Y:S05]  /*b810*/  @!P2 BRA `(.L_x_12647) ;  /* 0x000000c800eca947 */ /* 0x002fea0003800000 */
.L_x_12646:
[----:B------:R-:W-:Y:S05]  /*b820*/  BSYNC B0 ;  /* 0x0000000000007941 */ /* 0x000fea0003800000 */
.L_x_12643:
[----:B------:R-:W-:Y:S01]  /*b830*/  FMNMX.FTZ R11, R26, R5, !PT ;  /* 0x000000051a0b7209 */ /* 0x000fe20007810000 */
[----:B------:R-:W2:Y:S01]  /*b840*/  LDL R21, [R1+0x3c] ;  /* 0x00003c0001157983 */ /* 0x000ea20000100800 */
[----:B01----:R-:W-:Y:S01]  /*b850*/  FMNMX.FTZ R0, R24, R4, !PT ;  /* 0x0000000418007209 */ /* 0x003fe20007810000 */
[----:B------:R-:W-:Y:S05]  /*b860*/  WARPSYNC.ALL ;  /* 0x0000000000007948 */ /* 0x000fea0003800000 */
[----:B------:R-:W-:Y:S01]  /*b870*/  FMNMX.FTZ R11, R27, R11, !PT ;  /* 0x0000000b1b0b7209 */ /* 0x000fe20007810000 */
[----:B------:R-:W-:Y:S01]  /*b880*/  ULDC UR4, c[0x0][0x988] ;  /* 0x0002620000047ab9 */ /* 0x000fe20000000800 */
[----:B------:R-:W-:Y:S01]  /*b890*/  FMNMX.FTZ R0, R25, R0, !PT ;  /* 0x0000000019007209 */ /* 0x000fe20007810000 */
[----:B------:R-:W-:Y:S01]  /*b8a0*/  WARPGROUP.ARRIVE ;  /* 0x00000000000079c5 */ /* 0x000fe20000000000 */
[----:B------:R-:W-:Y:S01]  /*b8b0*/  FMNMX.FTZ R11, R30, R11, !PT ;  /* 0x0000000b1e0b7209 */ /* 0x000fe20007810000 */
[----:B------:R-:W-:Y:S01]  /*b8c0*/  UMOV UR5, 0x40000040 ;  /* 0x4000004000057882 */ /* 0x000fe20000000000 */
[----:B------:R-:W-:Y:S01]  /*b8d0*/  FMNMX.FTZ R0, R28, R0, !PT ;  /* 0x000000001c007209 */ /* 0x000fe20007810000 */
[----:B------:R-:W-:Y:S01]  /*b8e0*/  IMAD.MOV.U32 R15, RZ, RZ, 0x40000040 ;  /* 0x40000040ff0f7424 */ /* 0x000fe200078e00ff */
[----:B------:R-:W-:Y:S01]  /*b8f0*/  FMNMX.FTZ R11, R31, R11, !PT ;  /* 0x0000000b1f0b7209 */ /* 0x000fe20007810000 */
[----:B------:R-:W-:Y:S01]  /*b900*/  UMOV UR9, 0x40000040 ;  /* 0x4000004000097882 */ /* 0x000fe20000000000 */
        /* <DEDUP_REMOVED lines=98> */
[C---:B------:R-:W-:Y:S01]  /*bf30*/  R2UR UR11, R15.reuse ;  /* 0x000000000f0b72ca */ /* 0x040fe200000e0000 */
[----:B------:R-:W0:Y:S01]  /*bf40*/  SHFL.BFLY PT, R12, R11, 0x2, 0x1f ;  /* 0x0c401f000b0c7f89 */ /* 0x000e2200000e0000 */
[C---:B------:R-:W-:Y:S02]  /*bf50*/  R2UR UR15, R15.reuse ;  /* 0x000000000f0f72ca */ /* 0x040fe400000e0000 */
[C---:B------:R-:W-:Y:S01]  /*bf60*/  R2UR UR19, R15.reuse ;  /* 0x000000000f1372ca */ /* 0x040fe200000e0000 */
[----:B------:R-:W1:Y:S01]  /*bf70*/  SHFL.BFLY PT, R3, R0, 0x2, 0x1f ;  /* 0x0c401f0000037f89 */ /* 0x000e6200000e0000 */
[C---:B------:R-:W-:Y:S02]  /*bf80*/  R2UR UR23, R15.reuse ;  /* 0x000000000f1772ca */ /* 0x040fe400000e0000 */
[----:B------:R-:W-:-:S02]  /*bf90*/  R2UR UR27, R15 ;  /* 0x000000000f1b72ca */ /* 0x000fc400000e0000 */
[C---:B------:R-:W-:Y:S02]  /*bfa0*/  R2UR UR31, R15.reuse ;  /* 0x000000000f1f72ca */ /* 0x040fe400000e0000 */
[C---:B------:R-:W-:Y:S02]  /*bfb0*/  R2UR UR35, R15.reuse ;  /* 0x000000000f2372ca */ /* 0x040fe400000e0000 */
[C---:B------:R-:W-:Y:S02]  /*bfc0*/  R2UR UR43, R15.reuse ;  /* 0x000000000f2b72ca */ /* 0x040fe400000e0000 */
[C---:B------:R-:W-:Y:S02]  /*bfd0*/  R2UR UR47, R15.reuse ;  /* 0x000000000f2f72ca */ /* 0x040fe400000e0000 */
[----:B------:R-:W-:Y:S02]  /*bfe0*/  R2UR UR51, R15 ;  /* 0x000000000f3372ca */ /* 0x000fe400000e0000 */
[----:B0-----:R-:W-:-:S02]  /*bff0*/  FMNMX.FTZ R11, R11, R12, !PT ;  /* 0x0000000c0b0b7209 */ /* 0x001fc40007810000 */
[----:B-1----:R-:W-:-:S03]  /*c000*/  FMNMX.FTZ R3, R0, R3, !PT ;  /* 0x0000000300037209 */ /* 0x002fc60007810000 */
[----:B------:R-:W0:Y:S04]  /*c010*/  SHFL.BFLY PT, R12, R11, 0x1, 0x1f ;  /* 0x0c201f000b0c7f89 */ /* 0x000e2800000e0000 */
[----:B------:R-:W1:Y:S01]  /*c020*/  SHFL.BFLY PT, R0, R3, 0x1, 0x1f ;  /* 0x0c201f0003007f89 */ /* 0x000e6200000e0000 */
[----:B0-----:R-:W-:Y:S02]  /*c030*/  FMNMX.FTZ R11, R11, R12, !PT ;  /* 0x0000000c0b0b7209 */ /* 0x001fe40007810000 */
[----:B------:R-:W-:Y:S02]  /*c040*/  IADD3 R12, R2, 0x400, RZ ;  /* 0x00000400020c7810 */ /* 0x000fe40007ffe0ff */
[----:B-1----:R-:W-:Y:S01]  /*c050*/  FMNMX.FTZ R3, R3, R0, !PT ;  /* 0x0000000003037209 */ /* 0x002fe20007810000 */
[----:B------:R-:W-:Y:S01]  /*c060*/  IMAD.U32 R0, RZ, RZ, UR4 ;  /* 0x00000004ff007e24 */ /* 0x000fe2000f8e00ff */
[----:B------:R-:W-:Y:S01]  /*c070*/  SHF.R.U32.HI R12, RZ, 0x4, R12 ;  /* 0x00000004ff0c7819 */ /* 0x000fe2000001160c */
[----:B------:R-:W-:Y:S01]  /*c080*/  UMOV UR53, 0x40000040 ;  /* 0x4000004000357882 */ /* 0x000fe20000000000 */
[C---:B------:R-:W-:Y:S01]  /*c090*/  FADD.FTZ R5, -R11.reuse, R5 ;  /* 0x000000050b057221 */ /* 0x040fe20000010100 */
[-C--:B------:R-:W-:Y:S01]  /*c0a0*/  FMUL.FTZ R13, R11, R0.reuse ;  /* 0x000000000b0d7220 */ /* 0x080fe20000410000 */
[----:B------:R-:W-:Y:S01]  /*c0b0*/  LOP3.LUT R12, R12, 0x3fff, RZ, 0xc0, !PT ;  /* 0x00003fff0c0c7812 */ /* 0x000fe200078ec0ff */
[C---:B------:R-:W-:Y:S01]  /*c0c0*/  FADD.FTZ R4, -R3.reuse, R4 ;  /* 0x0000000403047221 */ /* 0x040fe20000010100 */
[-C--:B------:R-:W-:Y:S01]  /*c0d0*/  FMUL.FTZ R9, R3, R0.reuse ;  /* 0x0000000003097220 */ /* 0x080fe20000410000 */
[-CC-:B------:R-:W-:Y:S01]  /*c0e0*/  FFMA.FTZ R26, R26, R0.reuse, -R13.reuse ;  /* 0x000000001a1a7223 */ /* 0x180fe2000001080d */
[----:B------:R-:W-:Y:S01]  /*c0f0*/  FFMA.FTZ R27, R27, R0, -R13 ;  /* 0x000000001b1b7223 */ /* 0x000fe2000001080d */
[----:B------:R-:W-:-:S02]  /*c100*/  IMAD R12, R7, 0x600, R12 ;  /* 0x00000600070c7824 */ /* 0x000fc400078e020c */
[-CC-:B------:R-:W-:Y:S01]  /*c110*/  FFMA.FTZ R30, R30, R0.reuse, -R13.reuse ;  /* 0x000000001e1e7223 */ /* 0x180fe2000001080d */
[-CC-:B------:R-:W-:Y:S01]  /*c120*/  FFMA.FTZ R31, R31, R0.reuse, -R13.reuse ;  /* 0x000000001f1f7223 */ /* 0x180fe2000001080d */
[-CC-:B------:R-:W-:Y:S01]  /*c130*/  FFMA.FTZ R34, R34, R0.reuse, -R13.reuse ;  /* 0x0000000022227223 */ /* 0x180fe2000001080d */
[C---:B------:R-:W-:Y:S01]  /*c140*/  VIADD R14, R12.reuse, 0x80 ;  /* 0x000000800c0e7836 */ /* 0x040fe20000000000 */
[----:B------:R-:W-:Y:S01]  /*c150*/  R2UR UR6, R12 ;  /* 0x000000000c0672ca */ /* 0x000fe200000e0000 */
[-CC-:B------:R-:W-:Y:S01]  /*c160*/  FFMA.FTZ R35, R35, R0.reuse, -R13.reuse ;  /* 0x0000000023237223 */ /* 0x180fe2000001080d */
[-CC-:B------:R-:W-:Y:S01]  /*c170*/  FFMA.FTZ R38, R38, R0.reuse, -R13.reuse ;  /* 0x0000000026267223 */ /* 0x180fe2000001080d */
[-CC-:B------:R-:W-:Y:S01]  /*c180*/  FFMA.FTZ R39, R39, R0.reuse, -R13.reuse ;  /* 0x0000000027277223 */ /* 0x180fe2000001080d */
[----:B------:R-:W-:Y:S01]  /*c190*/  R2UR UR10, R14 ;  /* 0x000000000e0a72ca */ /* 0x000fe200000e0000 */
[----:B------:R-:W-:Y:S02]  /*c1a0*/  VIADD R14, R12, 0x100 ;  /* 0x000001000c0e7836 */ /* 0x000fe40000000000 */
[-CC-:B------:R-:W-:Y:S01]  /*c1b0*/  FFMA.FTZ R42, R42, R0.reuse, -R13.reuse ;  /* 0x000000002a2a7223 */ /* 0x180fe2000001080d */
[-CC-:B------:R-:W-:Y:S01]  /*c1c0*/  FFMA.FTZ R43, R43, R0.reuse, -R13.reuse ;  /* 0x000000002b2b7223 */ /* 0x180fe2000001080d */
[-CC-:B------:R-:W-:Y:S01]  /*c1d0*/  FFMA.FTZ R46, R46, R0.reuse, -R13.reuse ;  /* 0x000000002e2e7223 */ /* 0x180fe2000001080d */
[----:B------:R-:W-:Y:S01]  /*c1e0*/  FFMA.FTZ R47, R47, R0, -R13 ;  /* 0x000000002f2f7223 */ /* 0x000fe2000001080d */
[----:B------:R-:W-:Y:S01]  /*c1f0*/  R2UR UR14, R14 ;  /* 0x000000000e0e72ca */ /* 0x000fe200000e0000 */
[----:B------:R-:W-:-:S02]  /*c200*/  VIADD R14, R12, 0x180 ;  /* 0x000001800c0e7836 */ /* 0x000fc40000000000 */
[-CC-:B------:R-:W-:Y:S01]  /*c210*/  FFMA.FTZ R50, R50, R0.reuse, -R13.reuse ;  /* 0x0000000032327223 */ /* 0x180fe2000001080d */
[-CC-:B------:R-:W-:Y:S01]  /*c220*/  FFMA.FTZ R51, R51, R0.reuse, -R13.reuse ;  /* 0x0000000033337223 */ /* 0x180fe2000001080d */
[-CC-:B------:R-:W-:Y:S01]  /*c230*/  FFMA.FTZ R54, R54, R0.reuse, -R13.reuse ;  /* 0x0000000036367223 */ /* 0x180fe2000001080d */
[-CC-:B------:R-:W-:Y:S01]  /*c240*/  FFMA.FTZ R55, R55, R0.reuse, -R13.reuse ;  /* 0x0000000037377223 */ /* 0x180fe2000001080d */
[----:B------:R-:W-:Y:S01]  /*c250*/  R2UR UR18, R14 ;  /* 0x000000000e1272ca */ /* 0x000fe200000e0000 */
[-CC-:B------:R-:W-:Y:S01]  /*c260*/  FFMA.FTZ R58, R58, R0.reuse, -R13.reuse ;  /* 0x000000003a3a7223 */ /* 0x180fe2000001080d */
[----:B------:R-:W-:Y:S01]  /*c270*/  IADD3 R14, R12, 0x200, RZ ;  /* 0x000002000c0e7810 */ /* 0x000fe20007ffe0ff */
        /* <DEDUP_REMOVED lines=35> */
[C---:B------:R-:W-:Y:S01]  /*c4b0*/  IADD3 R14, R12.reuse, 0x500, RZ ;  /* 0x000005000c0e7810 */ /* 0x040fe20007ffe0ff */
[----:B------:R-:W-:Y:S02]  /*c4c0*/  VIADD R12, R12, 0x580 ;  /* 0x000005800c0c7836 */ /* 0x000fe40000000000 */
[-CC-:B------:R-:W-:Y:S01]  /*c4d0*/  FFMA.FTZ R107, R107, R0.reuse, -R13.reuse ;  /* 0x000000006b6b7223 */ /* 0x180fe2000001080d */
[-CC-:B------:R-:W-:Y:S01]  /*c4e0*/  FFMA.FTZ R110, R110, R0.reuse, -R13.reuse ;  /* 0x000000006e6e7223 */ /* 0x180fe2000001080d */
[-CC-:B------:R-:W-:Y:S01]  /*c4f0*/  FFMA.FTZ R111, R111, R0.reuse, -R13.reuse ;  /* 0x000000006f6f7223 */ /* 0x180fe2000001080d */
[----:B------:R-:W-:Y:S01]  /*c500*/  FFMA.FTZ R114, R114, R0, -R13 ;  /* 0x0000000072727223 */ /* 0x000fe2000001080d */
[----:B------:R-:W-:Y:S01]  /*c510*/  R2UR UR54, R12 ;  /* 0x000000000c3672ca */ /* 0x000fe200000e0000 */
[----:B--2---:R-:W-:-:S02]  /*c520*/  IMAD R12, R21, 0x2000, R2 ;  /* 0x00002000150c7824 */ /* 0x004fc400078e0202 */
[-CC-:B------:R-:W-:Y:S01]  /*c530*/  FFMA.FTZ R115, R115, R0.reuse, -R13.reuse ;  /* 0x0000000073737223 */ /* 0x180fe2000001080d */
[-CC-:B------:R-:W-:Y:S01]  /*c540*/  FFMA.FTZ R118, R118, R0.reuse, -R13.reuse ;  /* 0x0000000076767223 */ /* 0x180fe2000001080d */
[-C--:B------:R-:W-:Y:S01]  /*c550*/  FFMA.FTZ R119, R119, R0.reuse, -R13 ;  /* 0x0000000077777223 */ /* 0x080fe2000001080d */
[----:B------:R-:W-:Y:S01]  /*c560*/  IMAD.MOV.U32 R13, RZ, RZ, 0x40000040 ;  /* 0x40000040ff0d7424 */ /* 0x000fe200078e00ff */
[----:B------:R-:W-:Y:S01]  /*c570*/  R2UR UR4, R12 ;  /* 0x000000000c0472ca */ /* 0x000fe200000e0000 */
[-C--:B------:R-:W-:Y:S01]  /*c580*/  FMUL.FTZ R4, R4, R0.reuse ;  /* 0x0000000004047220 */ /* 0x080fe20000410000 */
[-CC-:B------:R-:W-:Y:S01]  /*c590*/  FFMA.FTZ R24, R24, R0.reuse, -R9.reuse ;  /* 0x0000000018187223 */ /* 0x180fe20000010809 */
[-CC-:B------:R-:W-:Y:S01]  /*c5a0*/  FFMA.FTZ R25, R25, R0.reuse, -R9.reuse ;  /* 0x0000000019197223 */ /* 0x180fe20000010809 */
[----:B------:R-:W-:Y:S01]  /*c5b0*/  R2UR UR7, R13 ;  /* 0x000000000d0772ca */ /* 0x000fe200000e0000 */
[----:B------:R-:W-:Y:S01]  /*c5c0*/  MUFU.EX2 R10, R4 ;  /* 0x00000004000a7308 */ /* 0x000fe20000000800 */
[-CC-:B------:R-:W-:Y:S01]  /*c5d0*/  FFMA.FTZ R28, R28, R0.reuse, -R9.reuse ;  /* 0x000000001c1c7223 */ /* 0x180fe20000010809 */
[-CC-:B------:R-:W-:Y:S01]  /*c5e0*/  FFMA.FTZ R29, R29, R0.reuse, -R9.reuse ;  /* 0x000000001d1d7223 */ /* 0x180fe20000010809 */
[----:B------:R-:W-:Y:S01]  /*c5f0*/  R2UR UR50, R14 ;  /* 0x000000000e3272ca */ /* 0x000fe200000e0000 */
[-CC-:B------:R-:W-:Y:S01]  /*c600*/  FFMA.FTZ R32, R32, R0.reuse, -R9.reuse ;  /* 0x0000000020207223 */ /* 0x180fe20000010809 */
[----:B------:R-:W-:Y:S01]  /*c610*/  R2UR UR55, R13 ;  /* 0x000000000d3772ca */ /* 0x000fe200000e0000 */
[-CC-:B------:R-:W-:Y:S01]  /*c620*/  FFMA.FTZ R33, R33, R0.reuse, -R9.reuse ;  /* 0x0000000021217223 */ /* 0x180fe20000010809 */
[-CC-:B------:R-:W-:Y:S01]  /*c630*/  FFMA.FTZ R36, R36, R0.reuse, -R9.reuse ;  /* 0x0000000024247223 */ /* 0x180fe20000010809 */
[----:B------:R-:W-:Y:S01]  /*c640*/  UIADD3 UR4, UR4, 0x1e800, URZ ;  /* 0x0001e80004047890 */ /* 0x000fe2000fffe03f */
[----:B------:R-:W0:Y:S01]  /*c650*/  MUFU.EX2 R4, R24 ;  /* 0x0000001800047308 */ /* 0x000e220000000800 */
[-CC-:B------:R-:W-:Y:S01]  /*c660*/  FFMA.FTZ R37, R37, R0.reuse, -R9.reuse ;  /* 0x0000000025257223 */ /* 0x180fe20000010809 */
[-CC-:B------:R-:W-:Y:S01]  /*c670*/  FFMA.FTZ R40, R40, R0.reuse, -R9.reuse ;  /* 0x0000000028287223 */ /* 0x180fe20000010809 */
[----:B------:R-:W-:Y:S01]  /*c680*/  USHF.R.U32.HI UR4, URZ, 0x4, UR4 ;  /* 0x000000043f047899 */ /* 0x000fe20008011604 */
[-CC-:B------:R-:W-:Y:S01]  /*c690*/  FFMA.FTZ R41, R41, R0.reuse, -R9.reuse ;  /* 0x0000000029297223 */ /* 0x180fe20000010809 */
[-CC-:B------:R-:W-:Y:S01]  /*c6a0*/  FFMA.FTZ R44, R44, R0.reuse, -R9.reuse ;  /* 0x000000002c2c7223 */ /* 0x180fe20000010809 */
[-CC-:B------:R-:W-:Y:S01]  /*c6b0*/  FFMA.FTZ R45, R45, R0.reuse, -R9.reuse ;  /* 0x000000002d2d7223 */ /* 0x180fe20000010809 */
[----:B------:R-:W-:Y:S01]  /*c6c0*/  ULOP3.LUT UR4, UR4, 0x3fff, URZ, 0xc0, !UPT ;  /* 0x00003fff04047892 */ /* 0x000fe2000f8ec03f */
[----:B------:R-:W1:Y:S01]  /*c6d0*/  MUFU.EX2 R25, R25 ;  /* 0x0000001900197308 */ /* 0x000e620000000800 */
[-CC-:B------:R-:W-:Y:S01]  /*c6e0*/  FFMA.FTZ R48, R48, R0.reuse, -R9.reuse ;  /* 0x0000000030307223 */ /* 0x180fe20000010809 */
[-CC-:B------:R-:W-:Y:S01]  /*c6f0*/  FFMA.FTZ R49, R49, R0.reuse, -R9.reuse ;  /* 0x0000000031317223 */ /* 0x180fe20000010809 */
[----:B------:R-:W-:Y:S01]  /*c700*/  ULOP3.LUT UR4, UR4, 0x10000, URZ, 0xfc, !UPT ;  /* 0x0001000004047892 */ /* 0x000fe2000f8efc3f */
[-CC-:B------:R-:W-:Y:S01]  /*c710*/  FFMA.FTZ R52, R52, R0.reuse, -R9.reuse ;  /* 0x0000000034347223 */ /* 0x180fe20000010809 */
[-CC-:B------:R-:W-:Y:S01]  /*c720*/  FFMA.FTZ R53, R53, R0.reuse, -R9.reuse ;  /* 0x0000000035357223 */ /* 0x180fe20000010809 */
[----:B------:R-:W-:Y:S01]  /*c730*/  FFMA.FTZ R56, R56, R0, -R9 ;  /* 0x0000000038387223 */ /* 0x000fe20000010809 */
[----:B------:R-:W-:Y:S01]  /*c740*/  UIADD3 UR8, UR4, 0x2, URZ ;  /* 0x0000000204087890 */ /* 0x000fe2000fffe03f */
[----:B------:R-:W2:Y:S01]  /*c750*/  MUFU.EX2 R28, R28 ;  /* 0x0000001c001c7308 */ /* 0x000ea20000000800 */
[----:B------:R-:W-:Y:S01]  /*c760*/  UIADD3 UR12, UR4, 0x4, URZ ;  /* 0x00000004040c7890 */ /* 0x000fe2000fffe03f */
[----:B0-----:R-:W-:Y:S01]  /*c770*/  FFMA.FTZ R6, R10, R6, R4 ;  /* 0x000000060a067223 */ /* 0x001fe20000010004 */
[----:B------:R-:W-:-:S02]  /*c780*/  UIADD3 UR16, UR4, 0x6, URZ ;  /* 0x0000000604107890 */ /* 0x000fc4000fffe03f */
[----:B------:R-:W-:Y:S01]  /*c790*/  HGMMA.64x64x16.F32 R120, gdesc[UR4].tnspB, R120, gsb0 ;  /* 0x40e00000047879f0 */ /* 0x000fe20008000878 */
[----:B------:R-:W-:Y:S01]  /*c7a0*/  UIADD3 UR20, UR4, 0x600, URZ ;  /* 0x0000060004147890 */ /* 0x000fe2000fffe03f */
[--C-:B------:R-:W-:Y:S01]  /*c7b0*/  FFMA.FTZ R57, R57, R0, -R9.reuse ;  /* 0x0000000039397223 */ /* 0x100fe20000010809 */
[----:B------:R-:W-:Y:S01]  /*c7c0*/  UIADD3 UR24, UR4, 0x602, URZ ;  /* 0x0000060204187890 */ /* 0x000fe2000fffe03f */
[----:B------:R-:W0:Y:S01]  /*c7d0*/  MUFU.EX2 R29, R29 ;  /* 0x0000001d001d7308 */ /* 0x000e220000000800 */
[----:B------:R-:W-:Y:S01]  /*c7e0*/  UIADD3 UR28, UR4, 0x604, URZ ;  /* 0x00000604041c7890 */ /* 0x000fe2000fffe03f */
[C---:B-1----:R-:W-:Y:S01]  /*c7f0*/  FADD.FTZ R6, R25.reuse, R6 ;  /* 0x0000000619067221 */ /* 0x042fe20000010000 */
[----:B------:R-:W-:Y:S01]  /*c800*/  UIADD3 UR32, UR4, 0x606, URZ ;  /* 0x0000060604207890 */ /* 0x000fe2000fffe03f */
[----:B------:R-:W-:Y:S01]  /*c810*/  F2FP.F16.F32.PACK_AB R4, R25, R4 ;  /* 0x000000041904723e */ /* 0x000fe200000000ff */
[----:B------:R-:W-:Y:S01]  /*c820*/  UIADD3 UR40, UR4, 0xc00, URZ ;  /* 0x00000c0004287890 */ /* 0x000fe2000fffe03f */
[-CC-:B------:R-:W-:Y:S01]  /*c830*/  FFMA.FTZ R60, R60, R0.reuse, -R9.reuse ;  /* 0x000000003c3c7223 */ /* 0x180fe20000010809 */
[----:B------:R-:W-:Y:S01]  /*c840*/  UIADD3 UR44, UR4, 0xc02, URZ ;  /* 0x00000c02042c7890 */ /* 0x000fe2000fffe03f */
[-CC-:B------:R-:W-:Y:S01]  /*c850*/  FFMA.FTZ R61, R61, R0.reuse, -R9.reuse ;  /* 0x000000003d3d7223 */ /* 0x180fe20000010809 */
[----:B--2---:R-:W-:Y:S01]  /*c860*/  FADD.FTZ R6, R28, R6 ;  /* 0x000000061c067221 */ /* 0x004fe20000010000 */
[----:B------:R-:W-:Y:S01]  /*c870*/  UIADD3 UR48, UR4, 0xc04, URZ ;  /* 0x00000c0404307890 */ /* 0x000fe2000fffe03f */
[-CC-:B------:R-:W-:Y:S01]  /*c880*/  FFMA.FTZ R64, R64, R0.reuse, -R9.reuse ;  /* 0x0000000040407223 */ /* 0x180fe20000010809 */
[----:B------:R-:W-:Y:S01]  /*c890*/  UIADD3 UR52, UR4, 0xc06, URZ ;  /* 0x00000c0604347890 */ /* 0x000fe2000fffe03f */
[-CC-:B------:R-:W-:Y:S01]  /*c8a0*/  FFMA.FTZ R65, R65, R0.reuse, -R9.reuse ;  /* 0x0000000041417223 */ /* 0x180fe20000010809 */
[-CC-:B------:R-:W-:Y:S01]  /*c8b0*/  FFMA.FTZ R68, R68, R0.reuse, -R9.reuse ;  /* 0x0000000044447223 */ /* 0x180fe20000010809 */
[-CC-:B------:R-:W-:Y:S01]  /*c8c0*/  FFMA.FTZ R69, R69, R0.reuse, -R9.reuse ;  /* 0x0000000045457223 */ /* 0x180fe20000010809 */
[--C-:B------:R-:W-:Y:S01]  /*c8d0*/  FFMA.FTZ R72, R72, R0, -R9.reuse ;  /* 0x0000000048487223 */ /* 0x100fe20000010809 */
[C---:B0-----:R-:W-:Y:S01]  /*c8e0*/  FADD.FTZ R25, R29.reuse, R6 ;  /* 0x000000061d197221 */ /* 0x041fe20000010000 */
[----:B------:R-:W-:Y:S01]  /*c8f0*/  F2FP.F16.F32.PACK_AB R6, R29, R28 ;  /* 0x0000001c1d06723e */ /* 0x000fe200000000ff */
[-CC-:B------:R-:W-:Y:S01]  /*c900*/  FFMA.FTZ R73, R73, R0.reuse, -R9.reuse ;  /* 0x0000000049497223 */ /* 0x180fe20000010809 */
[----:B------:R-:W2:Y:S01]  /*c910*/  LDL R29, [R1+0x4c] ;  /* 0x00004c00011d7983 */ /* 0x000ea20000100800 */
        /* <DEDUP_REMOVED lines=23> */
[----:B------:R-:W0:Y:S01]  /*ca90*/  S2R R117, SR_TID.X ;  /* 0x0000000000757919 */ /* 0x000e220000002100 */
[----:B------:R-:W-:Y:S08]  /*caa0*/  MUFU.EX2 R27, R27 ;  /* 0x0000001b001b7308 */ /* 0x000ff00000000800 */
[----:B------:R-:W-:Y:S08]  /*cab0*/  MUFU.EX2 R21, R5 ;  /* 0x0000000500157308 */ /* 0x000ff00000000800 */
[----:B------:R-:W1:Y:S08]  /*cac0*/  MUFU.EX2 R5, R26 ;  /* 0x0000001a00057308 */ /* 0x000e700000000800 */
[----:B------:R-:W-:Y:S01]  /*cad0*/  MUFU.EX2 R30, R30 ;  /* 0x0000001e001e7308 */ /* 0x000fe20000000800 */
[----:B------:R-:W-:-:S02]  /*cae0*/  WARPGROUP.DEPBAR.LE gsb0, 0x0 ;  /* 0x00008000000079c5 */ /* 0x000fc40000010000 */
[----:B------:R-:W-:Y:S01]  /*caf0*/  WARPGROUP.ARRIVE ;  /* 0x00000000000079c5 */ /* 0x000fe20000000000 */
[----:B0-----:R-:W-:-:S04]  /*cb00*/  SHF.R.U32.HI R13, RZ, 0x7, R117 ;  /* 0x00000007ff0d7819 */ /* 0x001fc80000011675 */
[----:B------:R-:W0:Y:S01]  /*cb10*/  MUFU.EX2 R31, R31 ;  /* 0x0000001f001f7308 */ /* 0x000e220000000800 */
[----:B------:R-:W-:Y:S01]  /*cb20*/  @!P1 IMAD R14, R152, 0x8, R2 ;  /* 0x00000008980e9824 */ /* 0x000fe200078e0202 */
[----:B------:R-:W-:Y:S01]  /*cb30*/  ISETP.GE.U32.AND P2, PT, R117, 0x180, PT ;  /* 0x000001807500780c */ /* 0x000fe20003f46070 */
[----:B------:R-:W-:Y:S01]  /*cb40*/  HGMMA.64x64x16.F32 R120, gdesc[UR8].tnspB, R120, gsb0 ;  /* 0x40e00000087879f0 */ /* 0x000fe20008000878 */
[----:B------:R-:W-:Y:S02]  /*cb50*/  VIADD R12, R13, 0x9 ;  /* 0x000000090d0c7836 */ /* 0x000fe40000000000 */
[----:B-1----:R-:W-:Y:S01]  /*cb60*/  FFMA.FTZ R20, R21, R20, R5 ;  /* 0x0000001415147223 */ /* 0x002fe20000010005 */
[----:B------:R-:W-:Y:S01]  /*cb70*/  @!P1 VIADD R14, R14, 0x30840 ;  /* 0x000308400e0e9836 */ /* 0x000fe20000000000 */
[----:B------:R-:W3:Y:S01]  /*cb80*/  LDL R117, [R1+0x4] ;  /* 0x0000040001757983 */ /* 0x000ee20000100800 */
[----:B------:R-:W-:Y:S02]  /*cb90*/  WARPGROUP.DEPBAR.LE gsb0, 0x0 ;  /* 0x00008000000079c5 */ /* 0x000fe40000010000 */
[----:B------:R-:W-:-:S06]  /*cba0*/  WARPGROUP.ARRIVE ;  /* 0x00000000000079c5 */ /* 0x000fcc0000000000 */
[----:B------:R-:W-:Y:S03]  /*cbb0*/  HGMMA.64x64x16.F32 R120, gdesc[UR12].tnspB, R120, gsb0 ;  /* 0x40e000000c7879f0 */ /* 0x000fe60008000878 */
        /* <DEDUP_REMOVED lines=23> */
[----:B------:R-:W-:Y:S01]  /*cd30*/  HGMMA.64x64x16.F32 R120, gdesc[UR48].tnspB, R120, gsb0 ;  /* 0x40e00000307879f0 */ /* 0x000fe20008000878 */
[----:B------:R-:W-:Y:S02]  /*cd40*/  @!P1 IMAD R13, R7, 0x8, R2 ;  /* 0x00000008070d9824 */ /* 0x000fe400078e0202 */
[----:B------:R-:W-:Y:S02]  /*cd50*/  WARPGROUP.DEPBAR.LE gsb0, 0x0 ;  /* 0x00008000000079c5 */ /* 0x000fe40000010000 */
[----:B------:R-:W-:-:S06]  /*cd60*/  WARPGROUP.ARRIVE ;  /* 0x00000000000079c5 */ /* 0x000fcc0000000000 */
[----:B------:R-:W-:Y:S01]  /*cd70*/  HGMMA.64x64x16.F32 R120, gdesc[UR52].tnspB, R120, gsb0 ;  /* 0x40e00000347879f0 */ /* 0x000fe20008000878 */
[----:B------:R-:W-:Y:S02]  /*cd80*/  @!P1 IADD3 R13, R13, 0x30860, RZ ;  /* 0x000308600d0d9810 */ /* 0x000fe40007ffe0ff */
[----:B------:R-:W-:Y:S02]  /*cd90*/  SEL R12, R12, 0x9, !P2 ;  /* 0x000000090c0c7807 */ /* 0x000fe40005000000 */
[----:B------:R-:W-:Y:S02]  /*cda0*/  @!P1 PRMT R14, RZ, 0x654, R14 ;  /* 0x00000654ff0e9816 */ /* 0x000fe4000000000e */
[----:B------:R-:W-:Y:S02]  /*cdb0*/  F2FP.F16.F32.PACK_AB R5, R27, R5 ;  /* 0x000000051b05723e */ /* 0x000fe400000000ff */
[----:B------:R-:W-:Y:S02]  /*cdc0*/  @!P1 PRMT R13, RZ, 0x654, R13 ;  /* 0x00000654ff0d9816 */ /* 0x000fe4000000000d */
[----:B0-----:R-:W-:Y:S01]  /*cdd0*/  F2FP.F16.F32.PACK_AB R7, R31, R30 ;  /* 0x0000001e1f07723e */ /* 0x001fe200000000ff */
[----:B------:R-:W0:Y:S08]  /*cde0*/  MUFU.EX2 R32, R32 ;  /* 0x0000002000207308 */ /* 0x000e300000000800 */
[----:B------:R-:W-:Y:S08]  /*cdf0*/  MUFU.EX2 R36, R36 ;  /* 0x0000002400247308 */ /* 0x000ff00000000800 */
[----:B------:R-:W-:Y:S01]  /*ce00*/  MUFU.EX2 R35, R35 ;  /* 0x0000002300237308 */ /* 0x000fe20000000800 */
[----:B0-----:R-:W-:-:S07]  /*ce10*/  FADD.FTZ R25, R32, R25 ;  /* 0x0000001920197221 */ /* 0x001fce0000010000 */
[----:B------:R-:W-:Y:S01]  /*ce20*/  MUFU.EX2 R39, R39 ;  /* 0x0000002700277308 */ /* 0x000fe20000000800 */
[----:B------:R-:W-:Y:S02]  /*ce30*/  WARPGROUP.DEPBAR.LE gsb0, 0x0 ;  /* 0x00008000000079c5 */ /* 0x000fe40000010000 */
[----:B------:R0:W-:Y:S06]  /*ce40*/  BAR.ARV R12, 0x100 ;  /* 0x0004000c0000751d */ /* 0x0001ec0000002000 */
[----:B------:R-:W-:Y:S01]  /*ce50*/  @!P1 SYNCS.ARRIVE.TRANS64.RED.A1T0 RZ, [R14+URZ], RZ ;  /* 0x000000ff0eff99a7 */ /* 0x000fe2000810043f */
[----:B------:R1:W-:Y:S01]  /*ce60*/  @!P1 SYNCS.ARRIVE.TRANS64.RED.A1T0 RZ, [R13+URZ], RZ ;  /* 0x000000ff0dff99a7 */ /* 0x0003e2000810043f */
[----:B------:R4:W-:Y:S01]  /*ce70*/  STSM.16.M88.4 [R157+0x1e800], R4 ;  /* 0x01e800049d007844 */ /* 0x0009e20000000200 */
[----:B0-----:R-:W-:-:S04]  /*ce80*/  FADD.FTZ R12, R27, R20 ;  /* 0x000000141b0c7221 */ /* 0x001fc80000010000 */
[----:B------:R-:W-:Y:S02]  /*ce90*/  FADD.FTZ R12, R30, R12 ;  /* 0x0000000c1e0c7221 */ /* 0x000fe40000010000 */
[----:B------:R-:W5:Y:S01]  /*cea0*/  LDL R30, [R1+0x38] ;  /* 0x00003800011e7983 */ /* 0x000f620000100800 */
[----:B----4-:R0:W4:Y:S08]  /*ceb0*/  MUFU.EX2 R4, R33 ;  /* 0x0000002100047308 */ /* 0x0101300000000800 */
[----:B------:R-:W1:Y:S01]  /*cec0*/  MUFU.EX2 R5, R34 ;  /* 0x0000002200057308 */ /* 0x000e620000000800 */
[----:B0-----:R-:W3:Y:S01]  /*ced0*/  LDL R33, [R1+0x8] ;  /* 0x0000080001217983 */ /* 0x001ee20000100800 */
[----:B------:R-:W-:-:S03]  /*cee0*/  FADD.FTZ R12, R31, R12 ;  /* 0x0000000c1f0c7221 */ /* 0x000fc60000010000 */
[----:B------:R-:W5:Y:S03]  /*cef0*/  LDL R31, [R1+0x50] ;  /* 0x00005000011f7983 */ /* 0x000f660000100800 */
[----:B------:R-:W0:Y:S08]  /*cf00*/  MUFU.EX2 R6, R37 ;  /* 0x0000002500067308 */ /* 0x000e300000000800 */
[----:B------:R-:W0:Y:S01]  /*cf10*/  MUFU.EX2 R7, R38 ;  /* 0x0000002600077308 */ /* 0x000e220000000800 */
[----:B----4-:R-:W-:Y:S01]  /*cf20*/  FADD.FTZ R25, R4, R25 ;  /* 0x0000001904197221 */ /* 0x010fe20000010000 */
[----:B-1----:R-:W-:-:S03]  /*cf30*/  FADD.FTZ R12, R5, R12 ;  /* 0x0000000c050c7221 */ /* 0x002fc60000010000 */
[----:B------:R-:W-:Y:S01]  /*cf40*/  FADD.FTZ R25, R36, R25 ;  /* 0x0000001924197221 */ /* 0x000fe20000010000 */
[C---:B------:R-:W-:Y:S01]  /*cf50*/  FADD.FTZ R12, R35.reuse, R12 ;  /* 0x0000000c230c7221 */ /* 0x040fe20000010000 */
[----:B------:R-:W-:Y:S02]  /*cf60*/  F2FP.F16.F32.PACK_AB R4, R4, R32 ;  /* 0x000000200404723e */ /* 0x000fe400000000ff */
[C---:B0-----:R-:W-:Y:S01]  /*cf70*/  FADD.FTZ R25, R6.reuse, R25 ;  /* 0x0000001906197221 */ /* 0x041fe20000010000 */
[----:B------:R-:W-:Y:S02]  /*cf80*/  F2FP.F16.F32.PACK_AB R5, R35, R5 ;  /* 0x000000052305723e */ /* 0x000fe400000000ff */
[----:B------:R-:W-:Y:S01]  /*cf90*/  F2FP.F16.F32.PACK_AB R6, R6, R36 ;  /* 0x000000240606723e */ /* 0x000fe200000000ff */
[----:B------:R-:W-:Y:S01]  /*cfa0*/  FADD.FTZ R12, R7, R12 ;  /* 0x0000000c070c7221 */ /* 0x000fe20000010000 */
[----:B------:R-:W-:-:S05]  /*cfb0*/  F2FP.F16.F32.PACK_AB R7, R39, R7 ;  /* 0x000000072707723e */ /* 0x000fca00000000ff */
[----:B--2---:R0:W-:Y:S04]  /*cfc0*/  STSM.16.M88.4 [R29], R4 ;  /* 0x000000041d007844 */ /* 0x0041e80000000200 */
[----:B0-----:R-:W2:Y:S01]  /*cfd0*/  LDL R29, [R1+0x54] ;  /* 0x00005400011d7983 */ /* 0x001ea20000100800 */
[----:B------:R-:W0:Y:S08]  /*cfe0*/  MUFU.EX2 R40, R40 ;  /* 0x0000002800287308 */ /* 0x000e300000000800 */
[----:B------:R-:W1:Y:S08]  /*cff0*/  MUFU.EX2 R41, R41 ;  /* 0x0000002900297308 */ /* 0x000e700000000800 */
[----:B------:R-:W4:Y:S08]  /*d000*/  MUFU.EX2 R13, R42 ;  /* 0x0000002a000d7308 */ /* 0x000f300000000800 */
[----:B------:R-:W4:Y:S08]  /*d010*/  MUFU.EX2 R44, R44 ;  /* 0x0000002c002c7308 */ /* 0x000f300000000800 */
[----:B------:R-:W4:Y:S01]  /*d020*/  MUFU.EX2 R43, R43 ;  /* 0x0000002b002b7308 */ /* 0x000f220000000800 */
[----:B0-----:R-:W-:Y:S01]  /*d030*/  FADD.FTZ R25, R40, R25 ;  /* 0x0000001928197221 */ /* 0x001fe20000010000 */
[----:B------:R-:W-:-:S06]  /*d040*/  FADD.FTZ R20, R39, R12 ;  /* 0x0000000c27147221 */ /* 0x000fcc0000010000 */
[----:B------:R-:W0:Y:S08]  /*d050*/  MUFU.EX2 R14, R45 ;  /* 0x0000002d000e7308 */ /* 0x000e300000000800 */
[----:B------:R-:W0:Y:S01]  /*d060*/  MUFU.EX2 R15, R46 ;  /* 0x0000002e000f7308 */ /* 0x000e220000000800 */
[----:B-1----:R-:W-:Y:S01]  /*d070*/  FADD.FTZ R25, R41, R25 ;  /* 0x0000001929197221 */ /* 0x002fe20000010000 */
[----:B----4-:R-:W-:-:S06]  /*d080*/  FADD.FTZ R20, R13, R20 ;  /* 0x000000140d147221 */ /* 0x010fcc0000010000 */
[----:B------:R-:W1:Y:S08]  /*d090*/  MUFU.EX2 R48, R48 ;  /* 0x0000003000307308 */ /* 0x000e700000000800 */
[----:B------:R-:W4:Y:S01]  /*d0a0*/  MUFU.EX2 R47, R47 ;  /* 0x0000002f002f7308 */ /* 0x000f220000000800 */
[----:B------:R-:W-:Y:S01]  /*d0b0*/  FADD.FTZ R25, R44, R25 ;  /* 0x000000192c197221 */ /* 0x000fe20000010000 */
[----:B------:R-:W-:-:S06]  /*d0c0*/  FADD.FTZ R20, R43, R20 ;  /* 0x000000142b147221 */ /* 0x000fcc0000010000 */
        /* <DEDUP_REMOVED lines=25> */
[----:B------:R-:W3:Y:S01]  /*d260*/  MUFU.EX2 R62, R62 ;  /* 0x0000003e003e7308 */ /* 0x000ee20000000800 */
[----:B0-----:R-:W-:Y:S01]  /*d270*/  FADD.FTZ R25, R57, R25 ;  /* 0x0000001939197221 */ /* 0x001fe20000010000 */
[----:B------:R-:W-:-:S06]  /*d280*/  FADD.FTZ R20, R58, R20 ;  /* 0x000000143a147221 */ /* 0x000fcc0000010000 */
[----:B------:R-:W0:Y:S08]  /*d290*/  MUFU.EX2 R64, R64 ;  /* 0x0000004000407308 */ /* 0x000e300000000800 */
[----:B------:R-:W5:Y:S01]  /*d2a0*/  MUFU.EX2 R63, R63 ;  /* 0x0000003f003f7308 */ /* 0x000f620000000800 */
[----:B-1----:R-:W-:Y:S01]  /*d2b0*/  FADD.FTZ R25, R60, R25 ;  /* 0x000000193c197221 */ /* 0x002fe20000010000 */
[----:B----4-:R-:W-:-:S06]  /*d2c0*/  FADD.FTZ R20, R59, R20 ;  /* 0x000000143b147221 */ /* 0x010fcc0000010000 */
[----:B------:R-:W1:Y:S08]  /*d2d0*/  MUFU.EX2 R65, R65 ;  /* 0x0000004100417308 */ /* 0x000e700000000800 */
[----:B------:R-:W4:Y:S01]  /*d2e0*/  MUFU.EX2 R66, R66 ;  /* 0x0000004200427308 */ /* 0x000f220000000800 */
[----:B------:R-:W-:Y:S01]  /*d2f0*/  FADD.FTZ R25, R61, R25 ;  /* 0x000000193d197221 */ /* 0x000fe20000010000 */
[----:B---3--:R-:W-:-:S06]  /*d300*/  FADD.FTZ R20, R62, R20 ;  /* 0x000000143e147221 */ /* 0x008fcc0000010000 */
[----:B------:R-:W3:Y:S08]  /*d310*/  MUFU.EX2 R68, R68 ;  /* 0x0000004400447308 */ /* 0x000ef00000000800 */
[----:B------:R-:W3:Y:S01]  /*d320*/  MUFU.EX2 R67, R67 ;  /* 0x0000004300437308 */ /* 0x000ee20000000800 */
[----:B0-----:R-:W-:Y:S01]  /*d330*/  FADD.FTZ R25, R64, R25 ;  /* 0x0000001940197221 */ /* 0x001fe20000010000 */
[----:B-----5:R-:W-:-:S06]  /*d340*/  FADD.FTZ R20, R63, R20 ;  /* 0x000000143f147221 */ /* 0x020fcc0000010000 */
[----:B------:R-:W0:Y:S08]  /*d350*/  MUFU.EX2 R69, R69 ;  /* 0x0000004500457308 */ /* 0x000e300000000800 */
[----:B------:R-:W5:Y:S01]  /*d360*/  MUFU.EX2 R70, R70 ;  /* 0x0000004600467308 */ /* 0x000f620000000800 */
[----:B-1----:R-:W-:Y:S01]  /*d370*/  FADD.FTZ R28, R65, R25 ;  /* 0x00000019411c7221 */ /* 0x002fe20000010000 */
[----:B----4-:R-:W-:-:S06]  /*d380*/  FADD.FTZ R20, R66, R20 ;  /* 0x0000001442147221 */ /* 0x010fcc0000010000 */
[----:B------:R-:W1:Y:S08]  /*d390*/  MUFU.EX2 R72, R72 ;  /* 0x0000004800487308 */ /* 0x000e700000000800 */
[----:B------:R-:W4:Y:S01]  /*d3a0*/  MUFU.EX2 R71, R71 ;  /* 0x0000004700477308 */ /* 0x000f220000000800 */
[----:B---3--:R-:W-:Y:S01]  /*d3b0*/  FADD.FTZ R28, R68, R28 ;  /* 0x0000001c441c7221 */ /* 0x008fe20000010000 */
[----:B------:R-:W-:-:S06]  /*d3c0*/  FADD.FTZ R20, R67, R20 ;  /* 0x0000001443147221 */ /* 0x000fcc0000010000 */
        /* <DEDUP_REMOVED lines=12> */
[----:B------:R-:W3:Y:S01]  /*d490*/  MUFU.EX2 R80, R80 ;  /* 0x0000005000507308 */ /* 0x000ee20000000800 */
[----:B------:R-:W-:-:S07]  /*d4a0*/  F2FP.F16.F32.PACK_AB R12, R41, R40 ;  /* 0x00000028290c723e */ /* 0x000fce00000000ff */
[----:B------:R-:W2:Y:S01]  /*d4b0*/  MUFU.EX2 R79, R79 ;  /* 0x0000004f004f7308 */ /* 0x000ea20000000800 */
[----:B------:R-:W-:Y:S02]  /*d4c0*/  F2FP.F16.F32.PACK_AB R13, R43, R13 ;  /* 0x0000000d2b0d723e */ /* 0x000fe400000000ff */
[----:B------:R-:W-:Y:S02]  /*d4d0*/  F2FP.F16.F32.PACK_AB R14, R14, R44 ;  /* 0x0000002c0e0e723e */ /* 0x000fe400000000ff */
[----:B------:R-:W-:-:S03]  /*d4e0*/  F2FP.F16.F32.PACK_AB R15, R47, R15 ;  /* 0x0000000f2f0f723e */ /* 0x000fc600000000ff */
[----:B------:R-:W2:Y:S01]  /*d4f0*/  MUFU.EX2 R81, R81 ;  /* 0x0000005100517308 */ /* 0x000ea20000000800 */
[----:B0-----:R-:W-:Y:S01]  /*d500*/  FADD.FTZ R28, R76, R28 ;  /* 0x0000001c4c1c7221 */ /* 0x001fe20000010000 */
[----:B-----5:R-:W-:-:S06]  /*d510*/  FADD.FTZ R7, R75, R20 ;  /* 0x000000144b077221 */ /* 0x020fcc0000010000 */
[----:B------:R-:W0:Y:S01]  /*d520*/  MUFU.EX2 R82, R82 ;  /* 0x0000005200527308 */ /* 0x000e220000000800 */
[----:B------:R1:W-:Y:S07]  /*d530*/  STSM.16.M88.4 [R33], R12 ;  /* 0x0000000c21007844 */ /* 0x0003ee0000000200 */
[----:B------:R-:W5:Y:S01]  /*d540*/  MUFU.EX2 R84, R84 ;  /* 0x0000005400547308 */ /* 0x000f620000000800 */
[----:B------:R-:W-:-:S07]  /*d550*/  F2FP.F16.F32.PACK_AB R24, R24, R48 ;  /* 0x000000301818723e */ /* 0x000fce00000000ff */
[----:B------:R-:W5:Y:S01]  /*d560*/  MUFU.EX2 R83, R83 ;  /* 0x0000005300537308 */ /* 0x000f620000000800 */
[----:B-1----:R-:W-:Y:S01]  /*d570*/  FADD.FTZ R13, R77, R28 ;  /* 0x0000001c4d0d7221 */ /* 0x002fe20000010000 */
[----:B----4-:R-:W-:Y:S01]  /*d580*/  FADD.FTZ R14, R78, R7 ;  /* 0x000000074e0e7221 */ /* 0x010fe20000010000 */
[----:B------:R-:W-:Y:S02]  /*d590*/  F2FP.F16.F32.PACK_AB R25, R51, R50 ;  /* 0x000000323319723e */ /* 0x000fe400000000ff */
[----:B------:R-:W-:-:S03]  /*d5a0*/  F2FP.F16.F32.PACK_AB R26, R26, R52 ;  /* 0x000000341a1a723e */ /* 0x000fc600000000ff */
[----:B------:R-:W1:Y:S01]  /*d5b0*/  MUFU.EX2 R85, R85 ;  /* 0x0000005500557308 */ /* 0x000e620000000800 */
[----:B------:R-:W-:Y:S01]  /*d5c0*/  F2FP.F16.F32.PACK_AB R27, R55, R27 ;  /* 0x0000001b371b723e */ /* 0x000fe200000000ff */
[----:B---3--:R-:W-:Y:S01]  /*d5d0*/  FADD.FTZ R20, R80, R13 ;  /* 0x0000000d50147221 */ /* 0x008fe20000010000 */
[----:B--2---:R-:W-:-:S05]  /*d5e0*/  FADD.FTZ R15, R79, R14 ;  /* 0x0000000e4f0f7221 */ /* 0x004fca0000010000 */
[----:B------:R-:W2:Y:S01]  /*d5f0*/  MUFU.EX2 R86, R86 ;  /* 0x0000005600567308 */ /* 0x000ea20000000800 */
[----:B------:R3:W-:Y:S07]  /*d600*/  STSM.16.M88.4 [R117], R24 ;  /* 0x0000001875007844 */ /* 0x0007ee0000000200 */
[----:B------:R-:W4:Y:S08]  /*d610*/  MUFU.EX2 R88, R88 ;  /* 0x0000005800587308 */ /* 0x000f300000000800 */
[----:B------:R-:W4:Y:S01]  /*d620*/  MUFU.EX2 R87, R87 ;  /* 0x0000005700577308 */ /* 0x000f220000000800 */
[----:B---3--:R-:W-:Y:S01]  /*d630*/  FADD.FTZ R25, R81, R20 ;  /* 0x0000001451197221 */ /* 0x008fe20000010000 */
[----:B0-----:R-:W-:-:S06]  /*d640*/  FADD.FTZ R20, R82, R15 ;  /* 0x0000000f52147221 */ /* 0x001fcc0000010000 */
[----:B------:R-:W-:Y:S01]  /*d650*/  MUFU.EX2 R89, R89 ;  /* 0x0000005900597308 */ /* 0x000fe20000000800 */
[----:B-----5:R-:W-:Y:S01]  /*d660*/  FADD.FTZ R24, R84, R25 ;  /* 0x0000001954187221 */ /* 0x020fe20000010000 */
[----:B------:R-:W-:-:S06]  /*d670*/  FADD.FTZ R25, R83, R20 ;  /* 0x0000001453197221 */ /* 0x000fcc0000010000 */
[----:B------:R-:W0:Y:S01]  /*d680*/  MUFU.EX2 R90, R90 ;  /* 0x0000005a005a7308 */ /* 0x000e220000000800 */
[----:B-1----:R-:W-:Y:S01]  /*d690*/  FADD.FTZ R27, R85, R24 ;  /* 0x00000018551b7221 */ /* 0x002fe20000010000 */
[----:B------:R-:W-:-:S06]  /*d6a0*/  F2FP.F16.F32.PACK_AB R4, R57, R56 ;  /* 0x000000383904723e */ /* 0x000fcc00000000ff */
[----:B------:R-:W-:Y:S01]  /*d6b0*/  MUFU.EX2 R92, R92 ;  /* 0x0000005c005c7308 */ /* 0x000fe20000000800 */
[----:B------:R-:W-:Y:S01]  /*d6c0*/  F2FP.F16.F32.PACK_AB R5, R59, R58 ;  /* 0x0000003a3b05723e */ /* 0x000fe200000000ff */
[----:B--2---:R-:W-:Y:S01]  /*d6d0*/  FADD.FTZ R20, R86, R25 ;  /* 0x0000001956147221 */ /* 0x004fe20000010000 */
[----:B------:R-:W-:-:S05]  /*d6e0*/  F2FP.F16.F32.PACK_AB R6, R61, R60 ;  /* 0x0000003c3d06723e */ /* 0x000fca00000000ff */
[----:B------:R-:W1:Y:S01]  /*d6f0*/  MUFU.EX2 R91, R91 ;  /* 0x0000005b005b7308 */ /* 0x000e620000000800 */
[----:B------:R-:W-:Y:S02]  /*d700*/  F2FP.F16.F32.PACK_AB R7, R63, R62 ;  /* 0x0000003e3f07723e */ /* 0x000fe400000000ff */
[----:B------:R-:W-:Y:S02]  /*d710*/  F2FP.F16.F32.PACK_AB R12, R65, R64 ;  /* 0x00000040410c723e */ /* 0x000fe400000000ff */
[----:B------:R-:W-:-:S03]  /*d720*/  F2FP.F16.F32.PACK_AB R13, R67, R66 ;  /* 0x00000042430d723e */ /* 0x000fc600000000ff */
[----:B------:R-:W-:Y:S01]  /*d730*/  MUFU.EX2 R93, R93 ;  /* 0x0000005d005d7308 */ /* 0x000fe20000000800 */
[----:B------:R-:W-:Y:S02]  /*d740*/  F2FP.F16.F32.PACK_AB R14, R69, R68 ;  /* 0x00000044450e723e */ /* 0x000fe400000000ff */
[----:B------:R-:W-:Y:S01]  /*d750*/  F2FP.F16.F32.PACK_AB R15, R71, R70 ;  /* 0x00000046470f723e */ /* 0x000fe200000000ff */
[----:B----4-:R-:W-:-:S04]  /*d760*/  FADD.FTZ R26, R88, R27 ;  /* 0x0000001b581a7221 */ /* 0x010fc80000010000 */
[----:B------:R-:W2:Y:S01]  /*d770*/  MUFU.EX2 R94, R94 ;  /* 0x0000005e005e7308 */ /* 0x000ea20000000800 */
[----:B------:R-:W-:Y:S01]  /*d780*/  FADD.FTZ R27, R87, R20 ;  /* 0x00000014571b7221 */ /* 0x000fe20000010000 */
[----:B------:R0:W-:Y:S06]  /*d790*/  STSM.16.M88.4 [R157+0x24800], R4 ;  /* 0x024800049d007844 */ /* 0x0001ec0000000200 */
[----:B------:R-:W3:Y:S01]  /*d7a0*/  MUFU.EX2 R96, R96 ;  /* 0x0000006000607308 */ /* 0x000ee20000000800 */
[----:B------:R4:W-:Y:S07]  /*d7b0*/  STSM.16.M88.4 [R29], R12 ;  /* 0x0000000c1d007844 */ /* 0x0009ee0000000200 */
[----:B------:R-:W5:Y:S01]  /*d7c0*/  MUFU.EX2 R95, R95 ;  /* 0x0000005f005f7308 */ /* 0x000f620000000800 */
[----:B0-----:R-:W-:-:S07]  /*d7d0*/  FADD.FTZ R4, R90, R27 ;  /* 0x0000001b5a047221 */ /* 0x001fce0000010000 */
[----:B------:R-:W0:Y:S01]  /*d7e0*/  MUFU.EX2 R97, R97 ;  /* 0x0000006100617308 */ /* 0x000e220000000800 */
[----:B----4-:R-:W-:Y:S01]  /*d7f0*/  FADD.FTZ R29, R89, R26 ;  /* 0x0000001a591d7221 */ /* 0x010fe20000010000 */
[----:B-1----:R-:W-:-:S06]  /*d800*/  FADD.FTZ R5, R91, R4 ;  /* 0x000000045b057221 */ /* 0x002fcc0000010000 */
[----:B------:R-:W1:Y:S01]  /*d810*/  MUFU.EX2 R98, R98 ;  /* 0x0000006200627308 */ /* 0x000e620000000800 */
[----:B------:R-:W-:Y:S01]  /*d820*/  FADD.FTZ R6, R92, R29 ;  /* 0x0000001d5c067221 */ /* 0x000fe20000010000 */
[----:B--2---:R-:W-:-:S06]  /*d830*/  FADD.FTZ R12, R94, R5 ;  /* 0x000000055e0c7221 */ /* 0x004fcc0000010000 */
[----:B------:R-:W2:Y:S01]  /*d840*/  MUFU.EX2 R100, R100 ;  /* 0x0000006400647308 */ /* 0x000ea20000000800 */
[----:B------:R-:W-:-:S07]  /*d850*/  FADD.FTZ R7, R93, R6 ;  /* 0x000000065d077221 */ /* 0x000fce0000010000 */
[----:B------:R-:W4:Y:S01]  /*d860*/  MUFU.EX2 R99, R99 ;  /* 0x0000006300637308 */ /* 0x000f220000000800 */
[----:B---3--:R-:W-:Y:S01]  /*d870*/  FADD.FTZ R14, R96, R7 ;  /* 0x00000007600e7221 */ /* 0x008fe20000010000 */
[----:B-----5:R-:W-:-:S06]  /*d880*/  FADD.FTZ R13, R95, R12 ;  /* 0x0000000c5f0d7221 */ /* 0x020fcc0000010000 */
[----:B------:R-:W3:Y:S08]  /*d890*/  MUFU.EX2 R101, R101 ;  /* 0x0000006500657308 */ /* 0x000ef00000000800 */
[----:B------:R-:W5:Y:S01]  /*d8a0*/  MUFU.EX2 R102, R102 ;  /* 0x0000006600667308 */ /* 0x000f620000000800 */
[----:B0-----:R-:W-:Y:S01]  /*d8b0*/  FADD.FTZ R15, R97, R14 ;  /* 0x0000000e610f7221 */ /* 0x001fe20000010000 */
[----:B-1----:R-:W-:-:S06]  /*d8c0*/  FADD.FTZ R12, R98, R13 ;  /* 0x0000000d620c7221 */ /* 0x002fcc0000010000 */
[----:B------:R-:W0:Y:S08]  /*d8d0*/  MUFU.EX2 R104, R104 ;  /* 0x0000006800687308 */ /* 0x000e300000000800 */
[----:B------:R-:W1:Y:S01]  /*d8e0*/  MUFU.EX2 R103, R103 ;  /* 0x0000006700677308 */ /* 0x000e620000000800 */
[----:B--2---:R-:W-:Y:S01]  /*d8f0*/  FADD.FTZ R14, R100, R15 ;  /* 0x0000000f640e7221 */ /* 0x004fe20000010000 */
[----:B----4-:R-:W-:-:S06]  /*d900*/  FADD.FTZ R13, R99, R12 ;  /* 0x0000000c630d7221 */ /* 0x010fcc0000010000 */
[----:B------:R-:W2:Y:S01]  /*d910*/  MUFU.EX2 R105, R105 ;  /* 0x0000006900697308 */ /* 0x000ea20000000800 */
[----:B------:R-:W-:-:S07]  /*d920*/  F2FP.F16.F32.PACK_AB R24, R73, R72 ;  /* 0x000000484918723e */ /* 0x000fce00000000ff */
[----:B------:R-:W4:Y:S01]  /*d930*/  MUFU.EX2 R106, R106 ;  /* 0x0000006a006a7308 */ /* 0x000f220000000800 */
[----:B------:R-:W-:Y:S01]  /*d940*/  F2FP.F16.F32.PACK_AB R25, R75, R74 ;  /* 0x0000004a4b19723e */ /* 0x000fe200000000ff */
[----:B---3--:R-:W-:Y:S01]  /*d950*/  FADD.FTZ R15, R101, R14 ;  /* 0x0000000e650f7221 */ /* 0x008fe20000010000 */
[----:B------:R-:W-:-:S05]  /*d960*/  F2FP.F16.F32.PACK_AB R26, R77, R76 ;  /* 0x0000004c4d1a723e */ /* 0x000fca00000000ff */
[----:B------:R-:W3:Y:S01]  /*d970*/  MUFU.EX2 R108, R108 ;  /* 0x0000006c006c7308 */ /* 0x000ee20000000800 */
[----:B------:R-:W-:Y:S01]  /*d980*/  F2FP.F16.F32.PACK_AB R27, R79, R78 ;  /* 0x0000004e4f1b723e */ /* 0x000fe200000000ff */
[----:B-----5:R-:W-:-:S06]  /*d990*/  FADD.FTZ R20, R102, R13 ;  /* 0x0000000d66147221 */ /* 0x020fcc0000010000 */
[----:B------:R-:W5:Y:S01]  /*d9a0*/  MUFU.EX2 R107, R107 ;  /* 0x0000006b006b7308 */ /* 0x000f620000000800 */
[----:B------:R-:W-:Y:S02]  /*d9b0*/  F2FP.F16.F32.PACK_AB R4, R81, R80 ;  /* 0x000000505104723e */ /* 0x000fe400000000ff */
[----:B------:R-:W-:Y:S02]  /*d9c0*/  F2FP.F16.F32.PACK_AB R5, R83, R82 ;  /* 0x000000525305723e */ /* 0x000fe400000000ff */
[----:B------:R-:W-:-:S03]  /*d9d0*/  F2FP.F16.F32.PACK_AB R6, R85, R84 ;  /* 0x000000545506723e */ /* 0x000fc600000000ff */
[----:B------:R-:W5:Y:S01]  /*d9e0*/  MUFU.EX2 R110, R110 ;  /* 0x0000006e006e7308 */ /* 0x000f620000000800 */
[----:B------:R-:W-:Y:S01]  /*d9f0*/  F2FP.F16.F32.PACK_AB R7, R87, R86 ;  /* 0x000000565707723e */ /* 0x000fe200000000ff */
[----:B------:R1:W-:Y:S01]  /*da00*/  STSM.16.M88.4 [R33+0x6000], R24 ;  /* 0x0060001821007844 */ /* 0x0003e20000000200 */
[----:B0-----:R-:W-:-:S05]  /*da10*/  FADD.FTZ R28, R104, R15 ;  /* 0x0000000f681c7221 */ /* 0x001fca0000010000 */
[----:B------:R-:W0:Y:S01]  /*da20*/  MUFU.EX2 R109, R109 ;  /* 0x0000006d006d7308 */ /* 0x000e220000000800 */
[----:B------:R2:W-:Y:S07]  /*da30*/  STSM.16.M88.4 [R117+0x6000], R4 ;  /* 0x0060000475007844 */ /* 0x0005ee0000000200 */
[----:B------:R-:W0:Y:S01]  /*da40*/  MUFU.EX2 R111, R111 ;  /* 0x0000006f006f7308 */ /* 0x000e220000000800 */
[----:B-1----:R-:W-:-:S07]  /*da50*/  FADD.FTZ R25, R103, R20 ;  /* 0x0000001467197221 */ /* 0x002fce0000010000 */
[----:B------:R-:W1:Y:S01]  /*da60*/  MUFU.EX2 R112, R112 ;  /* 0x0000007000707308 */ /* 0x000e620000000800 */
[----:B--2---:R-:W-:Y:S01]  /*da70*/  FADD.FTZ R5, R105, R28 ;  /* 0x0000001c69057221 */ /* 0x004fe20000010000 */
[----:B----4-:R-:W-:-:S06]  /*da80*/  FADD.FTZ R4, R106, R25 ;  /* 0x000000196a047221 */ /* 0x010fcc0000010000 */
[----:B------:R-:W2:Y:S01]  /*da90*/  MUFU.EX2 R114, R114 ;  /* 0x0000007200727308 */ /* 0x000ea20000000800 */
[----:B---3--:R-:W-:Y:S01]  /*daa0*/  FADD.FTZ R6, R108, R5 ;  /* 0x000000056c067221 */ /* 0x008fe20000010000 */
[----:B-----5:R-:W-:-:S06]  /*dab0*/  FADD.FTZ R5, R107, R4 ;  /* 0x000000046b057221 */ /* 0x020fcc0000010000 */
[----:B------:R-:W3:Y:S01]  /*dac0*/  MUFU.EX2 R113, R113 ;  /* 0x0000007100717308 */ /* 0x000ee20000000800 */
[----:B------:R-:W-:-:S07]  /*dad0*/  FADD.FTZ R4, R110, R5 ;  /* 0x000000056e047221 */ /* 0x000fce0000010000 */
[----:B------:R-:W4:Y:S01]  /*dae0*/  MUFU.EX2 R115, R115 ;  /* 0x0000007300737308 */ /* 0x000f220000000800 */
[----:B0-----:R-:W-:-:S07]  /*daf0*/  FADD.FTZ R7, R109, R6 ;  /* 0x000000066d077221 */ /* 0x001fce0000010000 */
[----:B------:R-:W-:Y:S08]  /*db00*/  MUFU.EX2 R116, R116 ;  /* 0x0000007400747308 */ /* 0x000ff00000000800 */
[----:B------:R-:W0:Y:S08]  /*db10*/  MUFU.EX2 R9, R9 ;  /* 0x0000000900097308 */ /* 0x000e300000000800 */
[----:B------:R-:W-:Y:S08]  /*db20*/  MUFU.EX2 R118, R118 ;  /* 0x0000007600767308 */ /* 0x000ff00000000800 */
[----:B------:R-:W5:Y:S01]  /*db30*/  MUFU.EX2 R119, R119 ;  /* 0x0000007700777308 */ /* 0x000f620000000800 */
[----:B------:R-:W-:Y:S01]  /*db40*/  FADD.FTZ R5, R111, R4 ;  /* 0x000000046f057221 */ /* 0x000fe20000010000 */
[----:B-1----:R-:W-:Y:S01]  /*db50*/  FADD.FTZ R6, R112, R7 ;  /* 0x0000000770067221 */ /* 0x002fe20000010000 */
[----:B------:R-:W-:-:S02]  /*db60*/  F2FP.F16.F32.PACK_AB R96, R97, R96 ;  /* 0x000000606160723e */ /* 0x000fc400000000ff */
[----:B--2---:R-:W-:Y:S01]  /*db70*/  FADD.FTZ R5, R114, R5 ;  /* 0x0000000572057221 */ /* 0x004fe20000010000 */
[----:B------:R-:W-:Y:S01]  /*db80*/  F2FP.F16.F32.PACK_AB R12, R89, R88 ;  /* 0x00000058590c723e */ /* 0x000fe200000000ff */
[----:B---3--:R-:W-:Y:S01]  /*db90*/  FADD.FTZ R7, R113, R6 ;  /* 0x0000000671077221 */ /* 0x008fe20000010000 */
[----:B------:R-:W-:Y:S02]  /*dba0*/  F2FP.F16.F32.PACK_AB R13, R91, R90 ;  /* 0x0000005a5b0d723e */ /* 0x000fe400000000ff */
[----:B------:R-:W-:Y:S02]  /*dbb0*/  F2FP.F16.F32.PACK_AB R14, R93, R92 ;  /* 0x0000005c5d0e723e */ /* 0x000fe400000000ff */
[----:B------:R-:W-:Y:S02]  /*dbc0*/  F2FP.F16.F32.PACK_AB R15, R95, R94 ;  /* 0x0000005e5f0f723e */ /* 0x000fe400000000ff */
[----:B------:R-:W-:Y:S02]  /*dbd0*/  F2FP.F16.F32.PACK_AB R97, R99, R98 ;  /* 0x000000626361723e */ /* 0x000fe400000000ff */
[----:B------:R-:W-:Y:S01]  /*dbe0*/  F2FP.F16.F32.PACK_AB R104, R105, R104 ;  /* 0x000000686968723e */ /* 0x000fe200000000ff */
[----:B----4-:R-:W-:Y:S01]  /*dbf0*/  FADD.FTZ R5, R115, R5 ;  /* 0x0000000573057221 */ /* 0x010fe20000010000 */
        /* <DEDUP_REMOVED lines=8> */
[----:B-----5:R-:W-:Y:S01]  /*dc80*/  F2FP.F16.F32.PACK_AB R115, R119, R118 ;  /* 0x000000767773723e */ /* 0x020fe200000000ff */
        /* <DEDUP_REMOVED lines=9> */
[----:B-1----:R-:W1:Y:S01]  /*dd20*/  FENCE.VIEW.ASYNC.S ;  /* 0x00000000000073c6 */ /* 0x002e620000000000 */
[----:B------:R-:W-:Y:S01]  /*dd30*/  ISETP.GT.AND P2, PT, R8, R30, PT ;  /* 0x0000001e0800720c */ /* 0x000fe20003f44270 */
        /* <DEDUP_REMOVED lines=41> */
[----:B-1----:R-:W-:Y:S01]  /*dfd0*/  NOP ;  /* 0x0000000000007918 */ /* 0x002fe20000000000 */
[----:B0-----:R-:W-:Y:S05]  /*dfe0*/  @P2 BRA `(.L_x_12648) ;  /* 0xffffffd000d42947 */ /* 0x001fea000383ffff */
.L_x_12637:
[----:B------:R-:W-:Y:S05]  /*dff0*/  WARPSYNC.ALL ;  /* 0x0000000000007948 */ /* 0x000fea0003800000 */
[----:B------:R-:W-:Y:S06]  /*e000*/  BAR.ARV 0x8, 0x200 ;  /* 0x0208000000007b1d */ /* 0x000fec0000002000 */
[----:B------:R-:W-:Y:S05]  /*e010*/  @!P0 BRA `(.L_x_12649) ;  /* 0x0000000000048947 */ /* 0x000fea0003800000 */
[----:B------:R-:W-:Y:S01]  /*e020*/  BPT.TRAP 0x1 ;  /* 0x000000040000795c */ /* 0x000fe20000300000 */
.L_x_12649:
[----:B------:R-:W-:Y:S01]  /*e030*/  IMAD R13, R152, 0x8, R2 ;  /* 0x00000008980d7824 */ /* 0x000fe200078e0202 */
[----:B------:R-:W-:-:S04]  /*e040*/  SHF.L.U32 R4, R156, 0x1f, RZ ;  /* 0x0000001f9c047819 */ /* 0x000fc800000006ff */
[----:B------:R0:W1:Y:S01]  /*e050*/  SYNCS.PHASECHK.TRANS64.TRYWAIT P2, [R13+URZ+0x30850], R4 ;  /* 0x030850040d0075a7 */ /* 0x000062000804017f */
[----:B------:R-:W-:Y:S05]  /*e060*/  @!P0 BRA `(.L_x_12650) ;  /* 0x0000000000048947 */ /* 0x000fea0003800000 */
[----:B------:R-:W-:Y:S01]  /*e070*/  BPT.TRAP 0x1 ;  /* 0x000000040000795c */ /* 0x000fe20000300000 */
.L_x_12650:
[----:B------:R-:W2:Y:S02]  /*e080*/  LDL.LU R5, [R1+0x3c] ;  /* 0x00003c0001057983 */ /* 0x000ea40000300800 */
[----:B--2---:R-:W-:Y:S02]  /*e090*/  IMAD R5, R5, 0x2000, R2 ;  /* 0x0000200005057824 */ /* 0x004fe400078e0202 */
[----:B------:R-:W-:Y:S02]  /*e0a0*/  VIADD R2, R2, 0x400 ;  /* 0x0000040002027836 */ /* 0x000fe40000000000 */
[----:B------:R-:W-:-:S03]  /*e0b0*/  VIADD R5, R5, 0x1e800 ;  /* 0x0001e80005057836 */ /* 0x000fc60000000000 */
[----:B------:R-:W-:Y:S02]  /*e0c0*/  SHF.R.U32.HI R2, RZ, 0x4, R2 ;  /* 0x00000004ff027819 */ /* 0x000fe40000011602 */
[----:B------:R-:W-:Y:S02]  /*e0d0*/  SHF.R.U32.HI R5, RZ, 0x4, R5 ;  /* 0x00000004ff057819 */ /* 0x000fe40000011605 */
[----:B------:R-:W-:Y:S02]  /*e0e0*/  LOP3.LUT R7, R2, 0x3fff, RZ, 0xc0, !PT ;  /* 0x00003fff02077812 */ /* 0x000fe400078ec0ff */
[----:B------:R-:W-:Y:S01]  /*e0f0*/  LOP3.LUT R5, R5, 0x3fff, RZ, 0xc0, !PT ;  /* 0x00003fff05057812 */ /* 0x000fe200078ec0ff */
[----:B-1----:R-:W-:Y:S06]  /*e100*/  @P2 BRA `(.L_x_12651) ;  /* 0x0000000000082947 */ /* 0x002fec0003800000 */
[----:B------:R-:W1:Y:S02]  /*e110*/  SYNCS.PHASECHK.TRANS64.TRYWAIT P0, [R13+URZ+0x30850], R4 ;  /* 0x030850040d0075a7 */ /* 0x000e64000800017f */
[----:B-1----:R-:W-:Y:S05]  /*e120*/  @!P0 BRA `(.L_x_12652) ;  /* 0x000000a000bc8947 */ /* 0x002fea0003800000 */
.L_x_12651:
[----:B------:R-:W-:Y:S01]  /*e130*/  LOP3.LUT R2, R5, 0x10000, RZ, 0xfc, !PT ;  /* 0x0001000005027812 */ /* 0x000fe200078efcff */
[----:B01----:R-:W-:Y:S01]  /*e140*/  IMAD R4, R152, 0x600, R7 ;  /* 0x0000060098047824 */ /* 0x003fe200078e0207 */
[----:B------:R-:W2:Y:S01]  /*e150*/  LDL.LU R14, [R1+0x64] ;  /* 0x00006400010e7983 */ /* 0x000ea20000300800 */
[----:B------:R-:W-:Y:S01]  /*e160*/  IMAD.MOV.U32 R5, RZ, RZ, 0x40000040 ;  /* 0x40000040ff057424 */ /* 0x000fe200078e00ff */
[----:B------:R-:W-:Y:S05]  /*e170*/  WARPSYNC.ALL ;  /* 0x0000000000007948 */ /* 0x000fea0003800000 */
[----:B------:R-:W-:Y:S01]  /*e180*/  R2UR UR4, R2 ;  /* 0x00000000020472ca */ /* 0x000fe200000e0000 */
[----:B------:R-:W-:Y:S01]  /*e190*/  WARPGROUP.ARRIVE ;  /* 0x00000000000079c5 */ /* 0x000fe20000000000 */
[C---:B------:R-:W-:Y:S01]  /*e1a0*/  R2UR UR6, R4.reuse ;  /* 0x00000000040672ca */ /* 0x040fe200000e0000 */
[----:B------:R-:W-:Y:S01]  /*e1b0*/  UMOV UR5, 0x40000040 ;  /* 0x4000004000057882 */ /* 0x000fe20000000000 */
[----:B------:R-:W-:Y:S01]  /*e1c0*/  R2UR UR7, R5 ;  /* 0x00000000050772ca */ /* 0x000fe200000e0000 */
[----:B------:R-:W-:Y:S01]  /*e1d0*/  IMAD.MOV.U32 R9, RZ, RZ, 0x40000040 ;  /* 0x40000040ff097424 */ /* 0x000fe200078e00ff */
[----:B------:R-:W-:Y:S01]  /*e1e0*/  IADD3 R8, R4, 0x80, RZ ;  /* 0x0000008004087810 */ /* 0x000fe20007ffe0ff */
[----:B------:R-:W-:Y:S01]  /*e1f0*/  UMOV UR9, 0x40000040 ;  /* 0x4000004000097882 */ /* 0x000fe20000000000 */
[----:B------:R-:W-:Y:S01]  /*e200*/  IMAD.MOV.U32 R5, RZ, RZ, 0x40000040 ;  /* 0x40000040ff057424 */ /* 0x000fe200078e00ff */
[----:B------:R-:W0:Y:S01]  /*e210*/  SHFL.BFLY PT, R7, R6, 0x2, 0x1f ;  /* 0x0c401f0006077f89 */ /* 0x000e2200000e0000 */
[----:B------:R-:W-:Y:S01]  /*e220*/  R2UR UR10, R8 ;  /* 0x00000000080a72ca */ /* 0x000fe200000e0000 */
[----:B------:R-:W-:Y:S01]  /*e230*/  VIADD R8, R4, 0x100 ;  /* 0x0000010004087836 */ /* 0x000fe20000000000 */
[----:B------:R-:W-:Y:S01]  /*e240*/  R2UR UR11, R9 ;  /* 0x00000000090b72ca */ /* 0x000fe200000e0000 */
[----:B------:R-:W-:-:S02]  /*e250*/  IMAD.MOV.U32 R9, RZ, RZ, 0x40000040 ;  /* 0x40000040ff097424 */ /* 0x000fc400078e00ff */
[----:B------:R-:W-:Y:S02]  /*e260*/  IMAD.MOV.U32 R45, RZ, RZ, RZ ;  /* 0x000000ffff2d7224 */ /* 0x000fe400078e00ff */
[----:B------:R-:W-:Y:S01]  /*e270*/  HGMMA.64x64x16.F32 R120, gdesc[UR4].tnspB, R120, gsb0 ;  /* 0x40e00000047879f0 */ /* 0x000fe20008000878 */
[----:B------:R-:W-:Y:S01]  /*e280*/  R2UR UR4, R2 ;  /* 0x00000000020472ca */ /* 0x000fe200000e0000 */
[----:B------:R-:W-:Y:S01]  /*e290*/  UMOV UR5, 0x40000040 ;  /* 0x4000004000057882 */ /* 0x000fe20000000000 */
[----:B------:R-:W-:Y:S01]  /*e2a0*/  R2UR UR7, R5 ;  /* 0x00000000050772ca */ /* 0x000fe200000e0000 */
[----:B------:R-:W-:Y:S02]  /*e2b0*/  VIADD R152, R152, 0x1 ;  /* 0x0000000198987836 */ /* 0x000fe40000000000 */
[----:B------:R-:W-:Y:S02]  /*e2c0*/  IMAD.MOV.U32 R61, RZ, RZ, -0x800000 ;  /* 0xff800000ff3d7424 */ /* 0x000fe400078e00ff */
[----:B------:R-:W-:Y:S01]  /*e2d0*/  IMAD.MOV.U32 R60, RZ, RZ, -0x800000 ;  /* 0xff800000ff3c7424 */ /* 0x000fe200078e00ff */
[----:B------:R-:W-:-:S04]  /*e2e0*/  ISETP.NE.AND P2, PT, R152, 0x2, PT ;  /* 0x000000029800780c */ /* 0x000fc80003f45270 */
[----:B------:R-:W-:Y:S01]  /*e2f0*/  SEL R5, RZ, 0x1, P2 ;  /* 0x00000001ff057807 */ /* 0x000fe20001000000 */
[----:B------:R-:W-:Y:S01]  /*e300*/  UIADD3 UR8, UR4, 0x2, URZ ;  /* 0x0000000204087890 */ /* 0x000fe2000fffe03f */
[----:B------:R-:W-:Y:S01]  /*e310*/  SEL R152, R152, RZ, P2 ;  /* 0x000000ff98987207 */ /* 0x000fe20001000000 */
[----:B0-----:R-:W-:Y:S01]  /*e320*/  FADD.FTZ R7, R7, R6 ;  /* 0x0000000607077221 */ /* 0x001fe20000010000 */
[----:B------:R-:W-:Y:S01]  /*e330*/  IMAD.MOV.U32 R6, RZ, RZ, RZ ;  /* 0x000000ffff067224 */ /* 0x000fe200078e00ff */
[----:B------:R-:W-:-:S03]  /*e340*/  LOP3.LUT R156, R156, R5, RZ, 0x3c, !PT ;  /* 0x000000059c9c7212 */ /* 0x000fc600078e3cff */
[----:B------:R-:W0:Y:S02]  /*e350*/  SHFL.BFLY PT, R2, R7, 0x1, 0x1f ;  /* 0x0c201f0007027f89 */ /* 0x000e2400000e0000 */
[----:B0-----:R-:W-:Y:S01]  /*e360*/  FADD.FTZ R10, R7, R2 ;  /* 0x00000002070a7221 */ /* 0x001fe20000010000 */
[----:B------:R-:W-:-:S04]  /*e370*/  @!P1 IADD3 R7, R13, 0x30860, RZ ;  /* 0x000308600d079810 */ /* 0x000fc80007ffe0ff */
[----:B------:R-:W-:Y:S02]  /*e380*/  FSETP.NE.FTZ.AND P0, PT, R10, RZ, PT ;  /* 0x000000ff0a00720b */ /* 0x000fe40003f15000 */
[----:B------:R-:W-:-:S11]  /*e390*/  @!P1 PRMT R7, RZ, 0x654, R7 ;  /* 0x00000654ff079816 */ /* 0x000fd60000000007 */
[----:B------:R-:W-:Y:S01]  /*e3a0*/  @P0 MUFU.RCP R45, R10 ;  /* 0x0000000a002d0308 */ /* 0x000fe20000001000 */
[----:B------:R-:W-:Y:S01]  /*e3b0*/  @P0 FMUL.FTZ R2, R0, 0.69314718246459960938 ;  /* 0x3f31721800020820 */ /* 0x000fe20000410000 */
[----:B------:R-:W-:Y:S02]  /*e3c0*/  WARPGROUP.DEPBAR.LE gsb0, 0x0 ;  /* 0x00008000000079c5 */ /* 0x000fe40000010000 */
[----:B------:R-:W-:-:S06]  /*e3d0*/  WARPGROUP.ARRIVE ;  /* 0x00000000000079c5 */ /* 0x000fcc0000000000 */
[----:B------:R-:W-:Y:S01]  /*e3e0*/  HGMMA.64x64x16.F32 R120, gdesc[UR8].tnspB, R120, gsb0 ;  /* 0x40e00000087879f0 */ /* 0x000fe20008000878 */
[----:B------:R-:W-:Y:S01]  /*e3f0*/  R2UR UR10, R8 ;  /* 0x00000000080a72ca */ /* 0x000fe200000e0000 */
[----:B------:R-:W-:Y:S01]  /*e400*/  UIADD3 UR8, UR4, 0x4, URZ ;  /* 0x0000000404087890 */ /* 0x000fe2000fffe03f */
[----:B------:R-:W-:Y:S01]  /*e410*/  R2UR UR11, R9 ;  /* 0x00000000090b72ca */ /* 0x000fe200000e0000 */
[----:B------:R-:W-:Y:S01]  /*e420*/  UMOV UR9, 0x40000040 ;  /* 0x4000004000097882 */ /* 0x000fe20000000000 */
[----:B------:R-:W-:Y:S02]  /*e430*/  VIADD R8, R4, 0x180 ;  /* 0x0000018004087836 */ /* 0x000fe40000000000 */
[----:B------:R-:W-:Y:S01]  /*e440*/  IMAD.MOV.U32 R9, RZ, RZ, 0x40000040 ;  /* 0x40000040ff097424 */ /* 0x000fe200078e00ff */
[----:B------:R-:W-:Y:S02]  /*e450*/  WARPGROUP.DEPBAR.LE gsb0, 0x0 ;  /* 0x00008000000079c5 */ /* 0x000fe40000010000 */
[----:B------:R-:W-:-:S06]  /*e460*/  WARPGROUP.ARRIVE ;  /* 0x00000000000079c5 */ /* 0x000fcc0000000000 */
[----:B------:R-:W-:Y:S01]  /*e470*/  HGMMA.64x64x16.F32 R120, gdesc[UR8].tnspB, R120, gsb0 ;  /* 0x40e00000087879f0 */ /* 0x000fe20008000878 */
[----:B------:R-:W-:Y:S01]  /*e480*/  R2UR UR10, R8 ;  /* 0x00000000080a72ca */ /* 0x000fe200000e0000 */
[----:B------:R-:W-:Y:S01]  /*e490*/  UIADD3 UR8, UR4, 0x6, URZ ;  /* 0x0000000604087890 */ /* 0x000fe2000fffe03f */
[----:B------:R-:W-:Y:S01]  /*e4a0*/  R2UR UR11, R9 ;  /* 0x00000000090b72ca */ /* 0x000fe200000e0000 */
[----:B------:R-:W-:Y:S01]  /*e4b0*/  UMOV UR9, 0x40000040 ;  /* 0x4000004000097882 */ /* 0x000fe20000000000 */
[----:B------:R-:W-:Y:S01]  /*e4c0*/  IMAD.MOV.U32 R9, RZ, RZ, 0x40000040 ;  /* 0x40000040ff097424 */ /* 0x000fe200078e00ff */
[----:B------:R-:W-:Y:S01]  /*e4d0*/  IADD3 R8, R4, 0x200, RZ ;  /* 0x0000020004087810 */ /* 0x000fe20007ffe0ff */
[----:B------:R-:W-:Y:S02]  /*e4e0*/  WARPGROUP.DEPBAR.LE gsb0, 0x0 ;  /* 0x00008000000079c5 */ /* 0x000fe40000010000 */
[----:B------:R-:W-:-:S07]  /*e4f0*/  WARPGROUP.ARRIVE ;  /* 0x00000000000079c5 */ /* 0x000fce0000000000 */
[----:B------:R-:W-:Y:S01]  /*e500*/  HGMMA.64x64x16.F32 R120, gdesc[UR8].tnspB, R120, gsb0 ;  /* 0x40e00000087879f0 */ /* 0x000fe20008000878 */
[----:B------:R-:W-:Y:S01]  /*e510*/  R2UR UR10, R8 ;  /* 0x00000000080a72ca */ /* 0x000fe200000e0000 */
[----:B------:R-:W-:Y:S01]  /*e520*/  UIADD3 UR8, UR4, 0x600, URZ ;  /* 0x0000060004087890 */ /* 0x000fe2000fffe03f */
[----:B------:R-:W-:Y:S01]  /*e530*/  R2UR UR11, R9 ;  /* 0x00000000090b72ca */ /* 0x000fe200000e0000 */
[----:B------:R-:W-:Y:S01]  /*e540*/  UMOV UR9, 0x40000040 ;  /* 0x4000004000097882 */ /* 0x000fe20000000000 */
[----:B------:R-:W-:Y:S02]  /*e550*/  VIADD R8, R4, 0x280 ;  /* 0x0000028004087836 */ /* 0x000fe40000000000 */
[----:B------:R-:W-:Y:S02]  /*e560*/  IMAD.MOV.U32 R9, RZ, RZ, 0x40000040 ;  /* 0x40000040ff097424 */ /* 0x000fe400078e00ff */
[----:B--2---:R-:W-:-:S05]  /*e570*/  VIADD R14, R14, 0x1 ;  /* 0x000000010e0e7836 */ /* 0x004fca0000000000 */
[----:B------:R-:W-:Y:S01]  /*e580*/  STL [R1+0x64], R14 ;  /* 0x0000640e01007387 */ /* 0x000fe20000100800 */
        /* <DEDUP_REMOVED lines=44> */
[C---:B------:R-:W-:Y:S01]  /*e850*/  IADD3 R8, R4.reuse, 0x500, RZ ;  /* 0x0000050004087810 */ /* 0x040fe20007ffe0ff */
[----:B------:R-:W-:-:S05]  /*e860*/  VIADD R4, R4, 0x580 ;  /* 0x0000058004047836 */ /* 0x000fca0000000000 */
[----:B------:R-:W-:Y:S01]  /*e870*/  R2UR UR6, R4 ;  /* 0x00000000040672ca */ /* 0x000fe200000e0000 */
[----:B------:R-:W-:Y:S02]  /*e880*/  WARPGROUP.DEPBAR.LE gsb0, 0x0 ;  /* 0x00008000000079c5 */ /* 0x000fe40000010000 */
[----:B------:R-:W-:-:S06]  /*e890*/  WARPGROUP.ARRIVE ;  /* 0x00000000000079c5 */ /* 0x000fcc0000000000 */
[----:B------:R-:W-:Y:S01]  /*e8a0*/  HGMMA.64x64x16.F32 R120, gdesc[UR8].tnspB, R120, gsb0 ;  /* 0x40e00000087879f0 */ /* 0x000fe20008000878 */
[----:B------:R-:W-:Y:S01]  /*e8b0*/  R2UR UR10, R8 ;  /* 0x00000000080a72ca */ /* 0x000fe200000e0000 */
[----:B------:R-:W-:Y:S01]  /*e8c0*/  UIADD3 UR8, UR4, 0xc04, URZ ;  /* 0x00000c0404087890 */ /* 0x000fe2000fffe03f */
[----:B------:R-:W-:Y:S01]  /*e8d0*/  R2UR UR11, R9 ;  /* 0x00000000090b72ca */ /* 0x000fe200000e0000 */
[----:B------:R-:W-:Y:S01]  /*e8e0*/  UMOV UR9, 0x40000040 ;  /* 0x4000004000097882 */ /* 0x000fe20000000000 */
[----:B------:R-:W-:Y:S01]  /*e8f0*/  UIADD3 UR4, UR4, 0xc06, URZ ;  /* 0x00000c0604047890 */ /* 0x000fe2000fffe03f */
[----:B------:R-:W0:Y:S02]  /*e900*/  SHFL.BFLY PT, R9, R20, 0x2, 0x1f ;  /* 0x0c401f0014097f89 */ /* 0x000e2400000e0000 */
[----:B0-----:R-:W-:-:S05]  /*e910*/  FADD.FTZ R9, R9, R20 ;  /* 0x0000001409097221 */ /* 0x001fca0000010000 */
[----:B------:R-:W0:Y:S02]  /*e920*/  SHFL.BFLY PT, R4, R9, 0x1, 0x1f ;  /* 0x0c201f0009047f89 */ /* 0x000e2400000e0000 */
[----:B0-----:R-:W-:Y:S02]  /*e930*/  FADD.FTZ R12, R9, R4 ;  /* 0x00000004090c7221 */ /* 0x001fe40000010000 */
[----:B------:R-:W0:Y:S03]  /*e940*/  @P0 MUFU.LG2 R4, R10 ;  /* 0x0000000a00040308 */ /* 0x000e260000000c00 */
[----:B------:R-:W-:Y:S01]  /*e950*/  FSETP.NE.FTZ.AND P3, PT, R12, RZ, PT ;  /* 0x000000ff0c00720b */ /* 0x000fe20003f75000 */
[----:B------:R-:W-:Y:S02]  /*e960*/  WARPGROUP.DEPBAR.LE gsb0, 0x0 ;  /* 0x00008000000079c5 */ /* 0x000fe40000010000 */
[----:B------:R-:W-:-:S10]  /*e970*/  WARPGROUP.ARRIVE ;  /* 0x00000000000079c5 */ /* 0x000fd40000000000 */
[----:B------:R-:W1:Y:S01]  /*e980*/  @P3 MUFU.LG2 R8, R12 ;  /* 0x0000000c00083308 */ /* 0x000e620000000c00 */
[----:B0-----:R-:W-:Y:S01]  /*e990*/  @P0 FMUL.FTZ R5, R4, 0.69314718246459960938 ;  /* 0x3f31721804050820 */ /* 0x001fe20000410000 */
[----:B------:R-:W-:Y:S01]  /*e9a0*/  @P3 FMUL.FTZ R9, R0, 0.69314718246459960938 ;  /* 0x3f31721800093820 */ /* 0x000fe20000410000 */
[----:B------:R-:W-:Y:S02]  /*e9b0*/  HGMMA.64x64x16.F32 R120, gdesc[UR8].tnspB, R120, gsb0 ;  /* 0x40e00000087879f0 */ /* 0x000fe40008000878 */
[----:B------:R-:W-:Y:S01]  /*e9c0*/  @P0 FFMA.FTZ R61, R2, R3, R5 ;  /* 0x00000003023d0223 */ /* 0x000fe20000010005 */
[----:B------:R-:W-:Y:S02]  /*e9d0*/  PLOP3.LUT P0, PT, PT, PT, PT, 0x8, 0x0 ;  /* 0x000000000000781c */ /* 0x000fe40003f0e170 */
[----:B------:R-:W0:Y:S01]  /*e9e0*/  @P3 MUFU.RCP R6, R12 ;  /* 0x0000000c00063308 */ /* 0x000e220000001000 */
[----:B-1----:R-:W-:-:S04]  /*e9f0*/  @P3 FMUL.FTZ R8, R8, 0.69314718246459960938 ;  /* 0x3f31721808083820 */ /* 0x002fc80000410000 */
[----:B------:R-:W-:Y:S01]  /*ea00*/  @P3 FFMA.FTZ R60, R9, R11, R8 ;  /* 0x0000000b093c3223 */ /* 0x000fe20000010008 */
[----:B------:R-:W-:Y:S02]  /*ea10*/  WARPGROUP.DEPBAR.LE gsb0, 0x0 ;  /* 0x00008000000079c5 */ /* 0x000fe40000010000 */
[----:B------:R-:W-:-:S06]  /*ea20*/  WARPGROUP.ARRIVE ;  /* 0x00000000000079c5 */ /* 0x000fcc0000000000 */
[----:B------:R-:W-:Y:S03]  /*ea30*/  HGMMA.64x64x16.F32 R120, gdesc[UR4].tnspB, R120, gsb0 ;  /* 0x40e00000047879f0 */ /* 0x000fe60008000878 */
        /* <DEDUP_REMOVED lines=34> */
.L_x_12601:
[----:B------:R-:W2:Y:S01]  /*ec60*/  LDL R74, [R1+0x5c] ;  /* 0x00005c00014a7983 */ /* 0x000ea20000100800 */
[----:B------:R-:W-:Y:S05]  /*ec70*/  WARPSYNC.ALL ;  /* 0x0000000000007948 */ /* 0x000fea0003800000 */
[----:B------:R-:W1:Y:S01]  /*ec80*/  S2R R0, SR_TID.X ;  /* 0x0000000000007919 */ /* 0x000e620000002100 */
[----:B------:R-:W3:Y:S01]  /*ec90*/  S2UR UR5, SR_CgaCtaId ;  /* 0x00000000000579c3 */ /* 0x000ee20000008800 */
[----:B------:R-:W-:Y:S01]  /*eca0*/  UMOV UR4, 0x400 ;  /* 0x0000040000047882 */ /* 0x000fe20000000000 */
[----:B------:R-:W-:Y:S01]  /*ecb0*/  BSSY B0, `(.L_x_12653) ;  /* 0x0000249000007945 */ /* 0x000fe20003800000 */
[----:B---3--:R-:W-:-:S06]  /*ecc0*/  ULEA UR4, UR5, UR4, 0x18 ;  /* 0x0000000405047291 */ /* 0x008fcc000f8ec03f */
[----:B------:R-:W-:Y:S01]  /*ecd0*/  MOV R2, UR4 ;  /* 0x0000000400027c02 */ /* 0x000fe20008000f00 */
[----:B------:R-:W-:Y:S01]  /*ece0*/  BAR.SYNC.DEFER_BLOCKING 0x5, 0x200 ;  /* 0x0148000000007b1d */ /* 0x000fe20000010000 */
[----:B-1----:R-:W-:-:S05]  /*ecf0*/  VIADD R75, R0, 0xffffff80 ;  /* 0xffffff80004b7836 */ /* 0x002fca0000000000 */
[----:B------:R-:W-:-:S04]  /*ed00*/  SHF.R.S32.HI R71, RZ, 0x1f, R75 ;  /* 0x0000001fff477819 */ /* 0x000fc8000001144b */
[----:B------:R-:W-:-:S04]  /*ed10*/  LEA.HI R62, R71, R75, RZ, 0x3 ;  /* 0x0000004b473e7211 */ /* 0x000fc800078f18ff */
[----:B------:R-:W-:Y:S02]  /*ed20*/  LOP3.LUT R3, R62, 0xfffffff8, RZ, 0xc0, !PT ;  /* 0xfffffff83e037812 */ /* 0x000fe400078ec0ff */
[----:B------:R-:W-:-:S03]  /*ed30*/  SHF.R.S32.HI R62, RZ, 0x3, R62 ;  /* 0x00000003ff3e7819 */ /* 0x000fc6000001143e */
[----:B------:R-:W-:-:S04]  /*ed40*/  IMAD.IADD R3, R75, 0x1, -R3 ;  /* 0x000000014b037824 */ /* 0x000fc800078e0a03 */
[----:B------:R-:W-:Y:S01]  /*ed50*/  IMAD.SHL.U32 R59, R3, 0x8, RZ ;  /* 0x00000008033b7824 */ /* 0x000fe200078e00ff */
[----:B0-----:R0:W1:Y:S04]  /*ed60*/  LDS.128 R32, [R2+0x308d0] ;  /* 0x0308d00002207984 */ /* 0x0010680000000c00 */
[----:B------:R-:W-:Y:S01]  /*ed70*/  SHF.R.S32.HI R58, RZ, 0x1f, R59 ;  /* 0x0000001fff3a7819 */ /* 0x000fe2000001143b */
[----:B------:R-:W-:Y:S06]  /*ed80*/  BAR.ARV 0x4, 0x200 ;  /* 0x0108000000007b1d */ /* 0x000fec0000002000 */
[----:B--2---:R-:W-:Y:S01]  /*ed90*/  SHF.R.S32.HI R63, RZ, 0x1f, R74 ;  /* 0x0000001fff3f7819 */ /* 0x004fe2000001144a */
[----:B------:R-:W-:-:S03]  /*eda0*/  IMAD.SHL.U32 R66, R74, 0x4, RZ ;  /* 0x000000044a427824 */ /* 0x000fc600078e00ff */
[----:B------:R-:W-:Y:S01]  /*edb0*/  SHF.L.U64.HI R67, R74, 0x2, R63 ;  /* 0x000000024a437819 */ /* 0x000fe2000001023f */
[----:B01----:R-:W-:Y:S06]  /*edc0*/  @P0 BRA `(.L_x_12654) ;  /* 0x0000001800540947 */ /* 0x003fec0003800000 */
[----:B------:R-:W2:Y:S01]  /*edd0*/  LDL R0, [R1+0x78] ;  /* 0x0000780001007983 */ /* 0x000ea20000100800 */
[----:B------:R-:W-:-:S03]  /*ede0*/  ULDC UR4, c[0x0][0xad4] ;  /* 0x0002b50000047ab9 */ /* 0x000fc60000000800 */
[----:B------:R-:W3:Y:S01]  /*edf0*/  LDL.LU R64, [R1+0x60] ;  /* 0x0000600001407983 */ /* 0x000ee20000300800 */
[----:B------:R-:W-:Y:S01]  /*ee00*/  F2FP.F16.F32.PACK_AB R14, R27, R26 ;  /* 0x0000001a1b0e723e */ /* 0x000fe200000000ff */
[----:B------:R-:W-:Y:S01]  /*ee10*/  IMAD.MOV.U32 R32, RZ, RZ, RZ ;  /* 0x000000ffff207224 */ /* 0x000fe200078e00ff */
[----:B------:R-:W0:Y:S01]  /*ee20*/  S2R R5, SR_SWINHI ;  /* 0x0000000000057919 */ /* 0x000e220000002f00 */
[----:B------:R-:W-:Y:S02]  /*ee30*/  MOV R24, R2 ;  /* 0x0000000200187202 */ /* 0x000fe40000000f00 */
[----:B0----5:R-:W-:-:S03]  /*ee40*/  MOV R25, R5 ;  /* 0x0000000500197202 */ /* 0x021fc60000000f00 */
[----:B--2---:R-:W-:-:S03]  /*ee50*/  IMAD.WIDE R10, R0, 0x2, R24 ;  /* 0x00000002000a7825 */ /* 0x004fc600078e0218 */
[C---:B------:R-:W-:Y:S02]  /*ee60*/  IADD3 R65, P0, R10.reuse, 0x60, RZ ;  /* 0x000000600a417810 */ /* 0x040fe40007f1e0ff */
[C---:B------:R-:W-:Y:S02]  /*ee70*/  IADD3 R15, P1, R10.reuse, 0x40, RZ ;  /* 0x000000400a0f7810 */ /* 0x040fe40007f3e0ff */
[----:B------:R-:W-:Y:S01]  /*ee80*/  IADD3 R13, P2, R10, 0x20, RZ ;  /* 0x000000200a0d7810 */ /* 0x000fe20007f5e0ff */
[--C-:B------:R-:W-:Y:S01]  /*ee90*/  IMAD.X R5, RZ, RZ, R11.reuse, P0 ;  /* 0x000000ffff057224 */ /* 0x100fe200000e060b */
[----:B---3--:R-:W-:Y:S01]  /*eea0*/  ISETP.NE.AND P0, PT, R64, RZ, PT ;  /* 0x000000ff4000720c */ /* 0x008fe20003f05270 */
        /* <DEDUP_REMOVED lines=8> */
[----:B------:R-:W-:-:S02]  /*ef30*/  LOP3.LUT R12, R65, 0x380, RZ, 0xc0, !PT ;  /* 0x00000380410c7812 */ /* 0x000fc400078ec0ff */
        /* <DEDUP_REMOVED lines=8> */
[----:B------:R-:W-:Y:S02]  /*efc0*/  MOV R10, R10 ;  /* 0x0000000a000a7202 */ /* 0x000fe40000000f00 */
[----:B------:R-:W-:Y:S02]  /*efd0*/  F2FP.F16.F32.PACK_AB R12, R21, R20 ;  /* 0x00000014150c723e */ /* 0x000fe400000000ff */
[----:B------:R-:W-:Y:S02]  /*efe0*/  F2FP.F16.F32.PACK_AB R13, R43, R42 ;  /* 0x0000002a2b0d723e */ /* 0x000fe400000000ff */
[----:B------:R-:W-:Y:S01]  /*eff0*/  F2FP.F16.F32.PACK_AB R15, R47, R46 ;  /* 0x0000002e2f0f723e */ /* 0x000fe200000000ff */
[----:B------:R-:W-:Y:S01]  /*f000*/  BAR.SYNC.DEFER_BLOCKING 0x1, 0x180 ;  /* 0x0046000000007b1d */ /* 0x000fe20000010000 */
[----:B------:R-:W-:-:S02]  /*f010*/  IADD3.X R9, RZ, R11, RZ, P2, !PT ;  /* 0x0000000bff097210 */ /* 0x000fc400017fe4ff */
[----:B------:R-:W-:Y:S02]  /*f020*/  MOV R68, R6 ;  /* 0x0000000600447202 */ /* 0x000fe40000000f00 */
[----:B------:R-:W-:Y:S02]  /*f030*/  MOV R0, R4 ;  /* 0x0000000400007202 */ /* 0x000fe40000000f00 */
[----:B------:R-:W-:Y:S02]  /*f040*/  MOV R69, R8 ;  /* 0x0000000800457202 */ /* 0x000fe40000000f00 */
[----:B------:R-:W-:Y:S02]  /*f050*/  F2FP.F16.F32.PACK_AB R4, R29, R28 ;  /* 0x0000001c1d04723e */ /* 0x000fe400000000ff */
[----:B------:R-:W-:Y:S02]  /*f060*/  F2FP.F16.F32.PACK_AB R5, R49, R48 ;  /* 0x000000303105723e */ /* 0x000fe400000000ff */
[----:B------:R-:W-:-:S02]  /*f070*/  F2FP.F16.F32.PACK_AB R6, R31, R30 ;  /* 0x0000001e1f06723e */ /* 0x000fc400000000ff */
[----:B------:R-:W-:Y:S02]  /*f080*/  F2FP.F16.F32.PACK_AB R7, R51, R50 ;  /* 0x000000323307723e */ /* 0x000fe400000000ff */
[----:B------:R-:W-:Y:S02]  /*f090*/  F2FP.F16.F32.PACK_AB R8, R37, R36 ;  /* 0x000000242508723e */ /* 0x000fe400000000ff */
[----:B------:R-:W-:Y:S02]  /*f0a0*/  F2FP.F16.F32.PACK_AB R9, R53, R52 ;  /* 0x000000343509723e */ /* 0x000fe400000000ff */
[----:B------:R-:W-:Y:S02]  /*f0b0*/  F2FP.F16.F32.PACK_AB R11, R55, R54 ;  /* 0x00000036370b723e */ /* 0x000fe400000000ff */
[----:B------:R-:W-:Y:S01]  /*f0c0*/  ISETP.NE.U32.AND P3, PT, RZ, UR6, PT ;  /* 0x00000006ff007c0c */ /* 0x000fe2000bf65070 */
[----:B------:R0:W-:Y:S01]  /*f0d0*/  STSM.16.M88.4 [R10], R12 ;  /* 0x0000000c0a007844 */ /* 0x0001e20000000200 */
[----:B------:R-:W-:-:S02]  /*f0e0*/  ISETP.NE.U32.AND P0, PT, RZ, UR4, PT ;  /* 0x00000004ff007c0c */ /* 0x000fc4000bf05070 */
[----:B------:R-:W-:Y:S01]  /*f0f0*/  IADD3 R64, P1, R66, UR4, RZ ;  /* 0x0000000442407c10 */ /* 0x000fe2000ff3e0ff */
[----:B------:R1:W-:Y:S01]  /*f100*/  STSM.16.M88.4 [R69], R4 ;  /* 0x0000000445007844 */ /* 0x0003e20000000200 */
[----:B------:R-:W-:Y:S02]  /*f110*/  ISETP.NE.AND.EX P3, PT, RZ, UR7, PT, P3 ;  /* 0x00000007ff007c0c */ /* 0x000fe4000bf65330 */
[----:B------:R-:W-:Y:S02]  /*f120*/  ISETP.NE.AND.EX P0, PT, RZ, UR5, PT, P0 ;  /* 0x00000005ff007c0c */ /* 0x000fe4000bf05300 */
[----:B------:R-:W-:Y:S02]  /*f130*/  IADD3.X R65, R67, UR5, RZ, P1, !PT ;  /* 0x0000000543417c10 */ /* 0x000fe40008ffe4ff */
[----:B0-----:R-:W-:Y:S02]  /*f140*/  F2FP.F16.F32.PACK_AB R10, R39, R38 ;  /* 0x00000026270a723e */ /* 0x001fe400000000ff */
[----:B------:R-:W-:-:S02]  /*f150*/  F2FP.F16.F32.PACK_AB R12, R41, R40 ;  /* 0x00000028290c723e */ /* 0x000fc400000000ff */
[----:B------:R-:W-:Y:S01]  /*f160*/  F2FP.F16.F32.PACK_AB R13, R57, R56 ;  /* 0x00000038390d723e */ /* 0x000fe200000000ff */
[----:B------:R-:W-:Y:S01]  /*f170*/  STSM.16.M88.4 [R68], R8 ;  /* 0x0000000844007844 */ /* 0x000fe20000000200 */
[----:B------:R-:W-:Y:S02]  /*f180*/  F2FP.F16.F32.PACK_AB R14, R45, R44 ;  /* 0x0000002c2d0e723e */ /* 0x000fe400000000ff */
[----:B------:R-:W-:-:S05]  /*f190*/  F2FP.F16.F32.PACK_AB R15, R151, R150 ;  /* 0x00000096970f723e */ /* 0x000fca00000000ff */
[----:B------:R0:W-:Y:S01]  /*f1a0*/  STSM.16.M88.4 [R0], R12 ;  /* 0x0000000c00007844 */ /* 0x0001e20000000200 */
[----:B------:R-:W-:Y:S01]  /*f1b0*/  BAR.SYNC.DEFER_BLOCKING 0x1, 0x180 ;  /* 0x0046000000007b1d */ /* 0x000fe20000010000 */
[----:B------:R-:W-:-:S05]  /*f1c0*/  @P3 IADD3 R66, P1, R66, UR6, RZ ;  /* 0x0000000642423c10 */ /* 0x000fca000ff3e0ff */
[----:B------:R-:W-:Y:S01]  /*f1d0*/  ULDC UR6, c[0x0][0xa88] ;  /* 0x0002a20000067ab9 */ /* 0x000fe20000000800 */
[----:B------:R-:W-:Y:S01]  /*f1e0*/  @P3 IADD3.X R67, R67, UR7, RZ, P1, !PT ;  /* 0x0000000743433c10 */ /* 0x000fe20008ffe4ff */
[----:B-1----:R-:W-:Y:S01]  /*f1f0*/  IMAD.U32 R69, RZ, RZ, UR6 ;  /* 0x00000006ff457e24 */ /* 0x002fe2000f8e00ff */
[----:B------:R-:W-:Y:S01]  /*f200*/  ISETP.GT.AND P2, PT, R70, 0x1, PT ;  /* 0x000000014600780c */ /* 0x000fe20003f44270 */
[----:B------:R-:W-:Y:S01]  /*f210*/  IMAD.MOV.U32 R4, RZ, RZ, 0x9b8 ;  /* 0x000009b8ff047424 */ /* 0x000fe200078e00ff */
[----:B0-----:R-:W0:Y:S01]  /*f220*/  LDC R0, c[0x0][0xbe8] ;  /* 0x0002fa00ff007b82 */ /* 0x001e220000000800 */
[----:B------:R1:W5:Y:S04]  /*f230*/  @P0 LDG.E R32, desc[UR56][R64.64] ;  /* 0x0000003840200981 */ /* 0x000368000c1e1900 */
[----:B------:R1:W5:Y:S01]  /*f240*/  @P3 LDG.E R69, desc[UR56][R66.64] ;  /* 0x0000003842453981 */ /* 0x000362000c1e1900 */
[----:B------:R-:W-:-:S02]  /*f250*/  SEL R4, R4, 0x978, P2 ;  /* 0x0000097804047807 */ /* 0x000fc40001000000 */
[----:B------:R-:W-:Y:S02]  /*f260*/  LEA.HI R71, R71, R75, RZ, 0x2 ;  /* 0x0000004b47477211 */ /* 0x000fe400078f10ff */
[----:B------:R1:W2:Y:S01]  /*f270*/  LDC.64 R12, c[0x0][R4+0x220] ;  /* 0x00008800040c7b82 */ /* 0x0002a20000000a00 */
[----:B0-----:R-:W-:-:S07]  /*f280*/  ISETP.NE.AND P1, PT, R0, 0x1, PT ;  /* 0x000000010000780c */ /* 0x001fce0003f25270 */
[----:B------:R1:W0:Y:S08]  /*f290*/  LDC.64 R14, c[0x0][R4+0x218] ;  /* 0x00008600040e7b82 */ /* 0x0002300000000a00 */
[----:B------:R1:W3:Y:S01]  /*f2a0*/  LDC.64 R10, c[0x0][R4+0x228] ;  /* 0x00008a00040a7b82 */ /* 0x0002e20000000a00 */
[----:B--2---:R-:W-:Y:S05]  /*f2b0*/  @P3 BRA `(.L_x_12655) ;  /* 0x0000000000103947 */ /* 0x004fea0003800000 */
[----:B------:R-:W-:Y:S05]  /*f2c0*/  @!P0 BRA `(.L_x_12655) ;  /* 0x00000000000c8947 */ /* 0x000fea0003800000 */
[----:B------:R-:W2:Y:S04]  /*f2d0*/  LDG.E R6, desc[UR56][R64.64] ;  /* 0x0000003840067981 */ /* 0x000ea8000c1e1900 */
[----:B-----5:R-:W2:Y:S02]  /*f2e0*/  LDG.E R69, desc[UR56][R64.64+0x4] ;  /* 0x0000043840457981 */ /* 0x020ea4000c1e1900 */
[----:B--2---:R-:W-:-:S07]  /*f2f0*/  IMAD.IADD R69, R69, 0x1, -R6 ;  /* 0x0000000145457824 */ /* 0x004fce00078e0a06 */
.L_x_12655:
[----:B------:R-:W2:Y:S04]  /*f300*/  LDL R76, [R1+0x74] ;  /* 0x00007400014c7983 */ /* 0x000ea80000100800 */
[----:B------:R-:W0:Y:S04]  /*f310*/  LDL R72, [R1+0x58] ;  /* 0x0000580001487983 */ /* 0x000e280000100800 */
[----:B------:R-:W4:Y:S04]  /*f320*/  LDL R73, [R1+0x68] ;  /* 0x0000680001497983 */ /* 0x000f280000100800 */
[----:B------:R-:W3:Y:S01]  /*f330*/  LDL R70, [R1+0x6c] ;  /* 0x00006c0001467983 */ /* 0x000ee20000100800 */
[----:B------:R-:W-:Y:S01]  /*f340*/  LOP3.LUT R71, R71, 0xfffffffc, RZ, 0xc0, !PT ;  /* 0xfffffffc47477812 */ /* 0x000fe200078ec0ff */
[----:B-1----:R-:W1:Y:S01]  /*f350*/  LDC.64 R4, c[0x0][R4+0x210] ;  /* 0x0000840004047b82 */ /* 0x002e620000000a00 */
[----:B------:R-:W-:-:S03]  /*f360*/  ISETP.NE.U32.AND P0, PT, RZ, UR4, PT ;  /* 0x00000004ff007c0c */ /* 0x000fc6000bf05070 */
[----:B------:R-:W-:Y:S01]  /*f370*/  IMAD.IADD R65, R75, 0x1, -R71 ;  /* 0x000000014b417824 */ /* 0x000fe200078e0a47 */
[----:B------:R-:W-:-:S03]  /*f380*/  ISETP.NE.AND.EX P0, PT, RZ, UR5, PT, P0 ;  /* 0x00000005ff007c0c */ /* 0x000fc6000bf05300 */
[----:B------:R-:W1:Y:S01]  /*f390*/  @P1 LDC R64, c[0x0][0xbec] ;  /* 0x0002fb00ff401b82 */ /* 0x000e620000000800 */
[----:B------:R-:W-:Y:S02]  /*f3a0*/  LEA.HI R9, R65, R65, RZ, 0x1 ;  /* 0x0000004141097211 */ /* 0x000fe400078f08ff */
[----:B------:R-:W-:Y:S02]  /*f3b0*/  SEL R8, R74, RZ, !P0 ;  /* 0x000000ff4a087207 */ /* 0x000fe40004000000 */
[----:B------:R-:W-:-:S03]  /*f3c0*/  LOP3.LUT R66, R9, 0x1ffffffe, RZ, 0xc0, !PT ;  /* 0x1ffffffe09427812 */ /* 0x000fc600078ec0ff */
[----:B------:R-:W1:Y:S01]  /*f3d0*/  @P1 LDC R71, c[0x0][0xbf0] ;  /* 0x0002fc00ff471b82 */ /* 0x000e620000000800 */
[----:B------:R-:W-:-:S07]  /*f3e0*/  SEL R63, R63, RZ, !P0 ;  /* 0x000000ff3f3f7207 */ /* 0x000fce0004000000 */
[----:B------:R-:W1:Y:S01]  /*f3f0*/  LDC.64 R6, c[0x0][0xba8] ;  /* 0x0002ea00ff067b82 */ /* 0x000e620000000a00 */
[----:B------:R-:W-:Y:S01]  /*f400*/  IADD3 R66, R65, -R66, RZ ;  /* 0x8000004241427210 */ /* 0x000fe20007ffe0ff */
[-C--:B------:R-:W-:Y:S01]  /*f410*/  IMAD R9, R13, R8.reuse, RZ ;  /* 0x000000080d097224 */ /* 0x080fe200078e02ff */
[----:B------:R-:W1:Y:S03]  /*f420*/  S2R R68, SR_TID.X ;  /* 0x0000000000447919 */ /* 0x000e660000002100 */
[C---:B------:R-:W-:Y:S02]  /*f430*/  IMAD R67, R12.reuse, R63, R9 ;  /* 0x0000003f0c437224 */ /* 0x040fe400078e0209 */
[----:B------:R-:W-:-:S04]  /*f440*/  IMAD.WIDE.U32 R12, R12, R8, RZ ;  /* 0x000000080c0c7225 */ /* 0x000fc800078e00ff */
[----:B------:R-:W-:Y:S01]  /*f450*/  IMAD.IADD R67, R13, 0x1, R67 ;  /* 0x000000010d437824 */ /* 0x000fe200078e0243 */
[----:B-1----:R-:W1:Y:S08]  /*f460*/  @!P2 LDC R6, c[0x0][0xb50] ;  /* 0x0002d400ff06ab82 */ /* 0x002e700000000800 */
[----:B------:R-:W1:Y:S01]  /*f470*/  @!P2 LDC R7, c[0x0][0xb54] ;  /* 0x0002d500ff07ab82 */ /* 0x000e620000000800 */
[----:B------:R-:W-:-:S05]  /*f480*/  VIADD R77, R68, 0xffffff80 ;  /* 0xffffff80444d7836 */ /* 0x000fca0000000000 */
[----:B------:R-:W-:-:S04]  /*f490*/  SHF.R.S32.HI R68, RZ, 0x1f, R77 ;  /* 0x0000001fff447819 */ /* 0x000fc8000001144d */
[----:B------:R-:W-:-:S04]  /*f4a0*/  LEA.HI R68, R68, R77, RZ, 0x7 ;  /* 0x0000004d44447211 */ /* 0x000fc800078f38ff */
[----:B------:R-:W-:-:S05]  /*f4b0*/  LOP3.LUT R68, R68, 0xffffff80, RZ, 0xc0, !PT ;  /* 0xffffff8044447812 */ /* 0x000fca00078ec0ff */
[----:B------:R-:W-:Y:S02]  /*f4c0*/  IMAD.IADD R68, R77, 0x1, -R68 ;  /* 0x000000014d447824 */ /* 0x000fe400078e0a44 */
[----:B--2---:R-:W-:Y:S02]  /*f4d0*/  IMAD R65, R66, 0x8, R76 ;  /* 0x0000000842417824 */ /* 0x004fe400078e024c */
[-C--:B0-----:R-:W-:Y:S02]  /*f4e0*/  IMAD R9, R15, R72.reuse, RZ ;  /* 0x000000480f097224 */ /* 0x081fe400078e02ff */
[----:B------:R-:W-:-:S04]  /*f4f0*/  IMAD.WIDE.U32 R14, R14, R72, RZ ;  /* 0x000000480e0e7225 */ /* 0x000fc800078e00ff */
[----:B----4-:R-:W-:Y:S01]  /*f500*/  IMAD R65, R73, 0xc0, R65 ;  /* 0x000000c049417824 */ /* 0x010fe200078e0241 */
[----:B-----5:R-:W-:Y:S02]  /*f510*/  IADD3 R14, P0, P3, R12, R14, R32 ;  /* 0x0000000e0c0e7210 */ /* 0x020fe40007b1e020 */
[----:B---3--:R-:W-:Y:S01]  /*f520*/  SEL R63, R70, RZ, P2 ;  /* 0x000000ff463f7207 */ /* 0x008fe20001000000 */
[----:B------:R-:W-:-:S04]  /*f530*/  @P1 IMAD.HI.U32 R12, R65, R64, RZ ;  /* 0x00000040410c1227 */ /* 0x000fc800078e00ff */
[----:B------:R-:W-:Y:S01]  /*f540*/  IMAD.MOV.U32 R13, RZ, RZ, R65 ;  /* 0x000000ffff0d7224 */ /* 0x000fe200078e0041 */
[----:B------:R-:W-:Y:S01]  /*f550*/  @P1 SHF.R.U32.HI R13, RZ, R71, R12 ;  /* 0x00000047ff0d1219 */ /* 0x000fe2000001160c */
[----:B------:R-:W-:Y:S02]  /*f560*/  IMAD.IADD R66, R15, 0x1, R9 ;  /* 0x000000010f427824 */ /* 0x000fe400078e0209 */
[-C--:B------:R-:W-:Y:S01]  /*f570*/  IMAD R15, R11, R63.reuse, RZ ;  /* 0x0000003f0b0f7224 */ /* 0x080fe200078e02ff */
[----:B------:R-:W-:Y:S01]  /*f580*/  SHF.R.S32.HI R9, RZ, 0x1f, R32 ;  /* 0x0000001fff097819 */ /* 0x000fe20000011420 */
[----:B------:R-:W-:-:S04]  /*f590*/  IMAD.WIDE.U32 R10, R10, R63, RZ ;  /* 0x0000003f0a0a7225 */ /* 0x000fc800078e00ff */
[----:B------:R-:W-:Y:S01]  /*f5a0*/  IMAD.MOV R63, RZ, RZ, -R13 ;  /* 0x000000ffff3f7224 */ /* 0x000fe200078e0a0d */
[----:B------:R-:W-:Y:S02]  /*f5b0*/  IADD3.X R12, R67, R66, R9, P0, P3 ;  /* 0x00000042430c7210 */ /* 0x000fe400007e6409 */
[----:B------:R-:W-:Y:S02]  /*f5c0*/  IADD3 R15, R11, R15, RZ ;  /* 0x0000000f0b0f7210 */ /* 0x000fe40007ffe0ff */
[----:B------:R-:W-:Y:S02]  /*f5d0*/  IADD3 R10, P0, P3, R13, R14, R10 ;  /* 0x0000000e0d0a7210 */ /* 0x000fe40007b1e00a */
[----:B------:R-:W-:Y:S01]  /*f5e0*/  SHF.R.S32.HI R11, RZ, 0x1f, R13 ;  /* 0x0000001fff0b7819 */ /* 0x000fe2000001140d */
[----:B------:R-:W-:-:S03]  /*f5f0*/  IMAD R13, R0, R63, R65 ;  /* 0x0000003f000d7224 */ /* 0x000fc600078e0241 */
[----:B------:R-:W-:Y:S01]  /*f600*/  IADD3.X R11, R11, R12, R15, P0, P3 ;  /* 0x0000000c0b0b7210 */ /* 0x000fe200007e640f */
[-C--:B------:R-:W-:Y:S01]  /*f610*/  IMAD R5, R5, R13.reuse, RZ ;  /* 0x0000000d05057224 */ /* 0x080fe200078e02ff */
[----:B------:R-:W-:Y:S01]  /*f620*/  SHF.R.S32.HI R15, RZ, 0x1f, R13 ;  /* 0x0000001fff0f7819 */ /* 0x000fe2000001140d */
[----:B------:R-:W-:-:S04]  /*f630*/  IMAD.WIDE.U32 R10, R4, R13, R10 ;  /* 0x0000000d040a7225 */ /* 0x000fc800078e000a */
[----:B------:R-:W-:-:S04]  /*f640*/  IMAD R5, R4, R15, R5 ;  /* 0x0000000f04057224 */ /* 0x000fc800078e0205 */
[----:B------:R-:W-:Y:S01]  /*f650*/  IMAD.IADD R4, R11, 0x1, R5 ;  /* 0x000000010b047824 */ /* 0x000fe200078e0205 */
[----:B-1----:R-:W-:-:S04]  /*f660*/  LEA R11, P0, R10, R6, 0x2 ;  /* 0x000000060a0b7211 */ /* 0x002fc800078010ff */
[----:B------:R-:W-:Y:S01]  /*f670*/  LEA.HI.X R7, R10, R7, R4, 0x2, P0 ;  /* 0x000000070a077211 */ /* 0x000fe200000f1404 */
        /* <DEDUP_REMOVED lines=13> */
[----:B0-----:R-:W0:Y:S01]  /*f750*/  @P1 LDC R13, c[0x0][0xbec] ;  /* 0x0002fb00ff0d1b82 */ /* 0x001e220000000800 */
[----:B------:R-:W-:Y:S01]  /*f760*/  ULDC.64 UR4, c[0x0][0xaa0] ;  /* 0x0002a80000047ab9 */ /* 0x000fe20000000a00 */
[----:B------:R-:W-:Y:S02]  /*f770*/  IMAD R5, R62, 0x40, R59 ;  /* 0x000000403e057824 */ /* 0x000fe400078e023b */
[----:B------:R-:W-:Y:S02]  /*f780*/  IMAD R9, R9, UR4, RZ ;  /* 0x0000000409097c24 */ /* 0x000fe4000f8e02ff */
[----:B------:R-:W-:Y:S02]  /*f790*/  IMAD.WIDE R24, R5, 0x2, R24 ;  /* 0x0000000205187825 */ /* 0x000fe400078e0218 */
[----:B------:R-:W1:Y:S02]  /*f7a0*/  @P1 LDC R14, c[0x0][0xbf0] ;  /* 0x0002fc00ff0e1b82 */ /* 0x000e640000000800 */
[----:B------:R-:W-:Y:S01]  /*f7b0*/  IMAD R9, R32, UR5, R9 ;  /* 0x0000000520097c24 */ /* 0x000fe2000f8e0209 */
[----:B------:R-:W-:Y:S01]  /*f7c0*/  IADD3 R27, P0, R24, 0x1800, RZ ;  /* 0x00001800181b7810 */ /* 0x000fe20007f1e0ff */
[----:B------:R-:W-:Y:S01]  /*f7d0*/  IMAD.WIDE.U32 R10, R32, UR4, RZ ;  /* 0x00000004200a7c25 */ /* 0x000fe2000f8e00ff */
[C---:B------:R-:W-:Y:S01]  /*f7e0*/  IADD3 R29, P2, R24.reuse, 0x3000, RZ ;  /* 0x00003000181d7810 */ /* 0x040fe20007f5e0ff */
[----:B------:R-:W-:Y:S01]  /*f7f0*/  ULDC.64 UR4, c[0x0][0xae8] ;  /* 0x0002ba0000047ab9 */ /* 0x000fe20000000a00 */
[----:B------:R-:W-:Y:S01]  /*f800*/  IADD3 R37, P3, R24, 0x4800, RZ ;  /* 0x0000480018257810 */ /* 0x000fe20007f7e0ff */
[----:B------:R-:W-:Y:S01]  /*f810*/  IMAD R3, R3, 0x30, R62 ;  /* 0x0000003003037824 */ /* 0x000fe200078e023e */
[----:B------:R-:W-:Y:S01]  /*f820*/  LOP3.LUT R26, R27, 0x380, RZ, 0xc0, !PT ;  /* 0x000003801b1a7812 */ /* 0x000fe200078ec0ff */
[----:B------:R-:W-:Y:S01]  /*f830*/  IMAD.IADD R11, R11, 0x1, R9 ;  /* 0x000000010b0b7824 */ /* 0x000fe200078e0209 */
[----:B------:R-:W-:Y:S01]  /*f840*/  LOP3.LUT R28, R29, 0x380, RZ, 0xc0, !PT ;  /* 0x000003801d1c7812 */ /* 0x000fe200078ec0ff */
[----:B------:R-:W-:Y:S01]  /*f850*/  IMAD R12, R73, 0xc0, R3 ;  /* 0x000000c0490c7824 */ /* 0x000fe200078e0203 */
[----:B------:R-:W-:Y:S01]  /*f860*/  LOP3.LUT R36, R37, 0x380, RZ, 0xc0, !PT ;  /* 0x0000038025247812 */ /* 0x000fe200078ec0ff */
[----:B------:R-:W-:Y:S01]  /*f870*/  IMAD.WIDE.U32 R10, R72, UR4, R10 ;  /* 0x00000004480a7c25 */ /* 0x000fe2000f8e000a */
[----:B------:R-:W-:-:S02]  /*f880*/  LOP3.LUT R5, R24, 0x380, RZ, 0xc0, !PT ;  /* 0x0000038018057812 */ /* 0x000fc400078ec0ff */
[----:B------:R-:W-:Y:S01]  /*f890*/  SHF.R.S32.HI R9, RZ, 0x1f, R8 ;  /* 0x0000001fff097819 */ /* 0x000fe20000011408 */
[----:B0-----:R-:W-:Y:S01]  /*f8a0*/  @P1 IMAD.HI.U32 R3, R12, R13, RZ ;  /* 0x0000000d0c031227 */ /* 0x001fe200078e00ff */
[----:B------:R-:W-:Y:S02]  /*f8b0*/  SHF.R.U64 R26, R26, 0x3, RZ ;  /* 0x000000031a1a7819 */ /* 0x000fe400000012ff */
[----:B------:R-:W-:Y:S01]  /*f8c0*/  SHF.R.U64 R28, R28, 0x3, RZ ;  /* 0x000000031c1c7819 */ /* 0x000fe200000012ff */
[----:B------:R-:W-:Y:S01]  /*f8d0*/  IMAD R11, R72, UR5, R11 ;  /* 0x00000005480b7c24 */ /* 0x000fe2000f8e020b */
[----:B------:R-:W-:Y:S01]  /*f8e0*/  SHF.R.U64 R36, R36, 0x3, RZ ;  /* 0x0000000324247819 */ /* 0x000fe200000012ff */
[----:B------:R-:W-:Y:S01]  /*f8f0*/  ULDC.64 UR4, c[0x0][0xaf0] ;  /* 0x0002bc0000047ab9 */ /* 0x000fe20000000a00 */
[----:B------:R-:W-:Y:S01]  /*f900*/  SHF.R.U64 R5, R5, 0x3, RZ ;  /* 0x0000000305057819 */ /* 0x000fe200000012ff */
[----:B------:R-:W-:Y:S01]  /*f910*/  IMAD R9, R9, UR4, RZ ;  /* 0x0000000409097c24 */ /* 0x000fe2000f8e02ff */
[----:B------:R-:W-:Y:S01]  /*f920*/  LOP3.LUT R26, R26, R27, RZ, 0x3c, !PT ;  /* 0x0000001b1a1a7212 */ /* 0x000fe200078e3cff */
[----:B------:R-:W-:Y:S01]  /*f930*/  IMAD.MOV.U32 R13, RZ, RZ, R12 ;  /* 0x000000ffff0d7224 */ /* 0x000fe200078e000c */
[----:B------:R-:W-:Y:S01]  /*f940*/  LOP3.LUT R28, R28, R29, RZ, 0x3c, !PT ;  /* 0x0000001d1c1c7212 */ /* 0x000fe200078e3cff */
[--C-:B------:R-:W-:Y:S01]  /*f950*/  IMAD.X R29, RZ, RZ, R25.reuse, P2 ;  /* 0x000000ffff1d7224 */ /* 0x100fe200010e0619 */
[----:B------:R-:W-:Y:S01]  /*f960*/  LOP3.LUT R36, R36, R37, RZ, 0x3c, !PT ;  /* 0x0000002524247212 */ /* 0x000fe200078e3cff */
[--C-:B------:R-:W-:Y:S01]  /*f970*/  IMAD.X R37, RZ, RZ, R25.reuse, P3 ;  /* 0x000000ffff257224 */ /* 0x100fe200018e0619 */
[----:B------:R-:W-:Y:S01]  /*f980*/  LOP3.LUT R4, R5, R24, RZ, 0x3c, !PT ;  /* 0x0000001805047212 */ /* 0x000fe200078e3cff */
[----:B------:R-:W-:Y:S01]  /*f990*/  IMAD.MOV.U32 R5, RZ, RZ, R25 ;  /* 0x000000ffff057224 */ /* 0x000fe200078e0019 */
[----:B-1----:R-:W-:Y:S01]  /*f9a0*/  @P1 SHF.R.U32.HI R13, RZ, R14, R3 ;  /* 0x0000000eff0d1219 */ /* 0x002fe20000011603 */
[C---:B------:R-:W-:Y:S01]  /*f9b0*/  IMAD R15, R8.reuse, UR5, R9 ;  /* 0x00000005080f7c24 */ /* 0x040fe2000f8e0209 */
[----:B------:R-:W-:Y:S01]  /*f9c0*/  IADD3.X R27, RZ, R25, RZ, P0, !PT ;  /* 0x00000019ff1b7210 */ /* 0x000fe200007fe4ff */
[----:B------:R-:W-:Y:S01]  /*f9d0*/  IMAD.WIDE.U32 R8, R8, UR4, R10 ;  /* 0x0000000408087c25 */ /* 0x000fe2000f8e000a */
[--C-:B------:R-:W-:Y:S01]  /*f9e0*/  SHF.R.S32.HI R10, RZ, 0x1f, R13.reuse ;  /* 0x0000001fff0a7819 */ /* 0x100fe2000001140d */
[----:B------:R-:W5:Y:S01]  /*f9f0*/  LD.E.128 R4, desc[UR56][R4.64] ;  /* 0x0000003804047980 */ /* 0x000f62000c101d00 */
[----:B------:R-:W-:Y:S01]  /*fa00*/  ULDC.64 UR4, c[0x0][0xae0] ;  /* 0x0002b80000047ab9 */ /* 0x000fe20000000a00 */
[----:B------:R-:W-:-:S02]  /*fa10*/  IMAD.MOV R11, RZ, RZ, -R13 ;  /* 0x000000ffff0b7224 */ /* 0x000fc400078e0a0d */
[----:B------:R-:W5:Y:S01]  /*fa20*/  LD.E.128 R24, desc[UR56][R26.64] ;  /* 0x000000381a187980 */ /* 0x000f62000c101d00 */
[----:B------:R-:W-:Y:S01]  /*fa30*/  IADD3 R9, R9, R15, RZ ;  /* 0x0000000f09097210 */ /* 0x000fe20007ffe0ff */
[----:B------:R-:W-:Y:S02]  /*fa40*/  IMAD R11, R0, R11, R12 ;  /* 0x0000000b000b7224 */ /* 0x000fe400078e020c */
[----:B------:R-:W5:Y:S04]  /*fa50*/  LD.E.128 R28, desc[UR56][R28.64] ;  /* 0x000000381c1c7980 */ /* 0x000f68000c101d00 */
[----:B------:R-:W5:Y:S01]  /*fa60*/  LD.E.128 R36, desc[UR56][R36.64] ;  /* 0x0000003824247980 */ /* 0x000f62000c101d00 */
[----:B------:R-:W-:Y:S01]  /*fa70*/  IMAD R10, R10, UR4, RZ ;  /* 0x000000040a0a7c24 */ /* 0x000fe2000f8e02ff */
[----:B------:R-:W-:Y:S01]  /*fa80*/  SHF.R.S32.HI R0, RZ, 0x1f, R11 ;  /* 0x0000001fff007819 */ /* 0x000fe2000001140b */
[C---:B------:R-:W-:Y:S01]  /*fa90*/  IMAD.WIDE.U32 R8, R13.reuse, UR4, R8 ;  /* 0x000000040d087c25 */ /* 0x040fe2000f8e0008 */
[----:B------:R-:W-:Y:S01]  /*faa0*/  @!PT LDS RZ, [RZ] ;  /* 0x00000000fffff984 */ /* 0x000fe20000000800 */
[----:B------:R-:W-:Y:S01]  /*fab0*/  @!PT LDS RZ, [RZ] ;  /* 0x00000000fffff984 */ /* 0x000fe20000000800 */
[----:B------:R-:W-:Y:S01]  /*fac0*/  @!PT LDS RZ, [RZ] ;  /* 0x00000000fffff984 */ /* 0x000fe20000000800 */
[----:B------:R-:W-:Y:S01]  /*fad0*/  @!PT LDS RZ, [RZ] ;  /* 0x00000000fffff984 */ /* 0x000fe20000000800 */
[----:B------:R0:W-:Y:S06]  /*fae0*/  MEMBAR.ALL.CTA ;  /* 0x0000000000007992 */ /* 0x0001ec0000008000 */
[----:B0-----:R-:W0:Y:S01]  /*faf0*/  FENCE.VIEW.ASYNC.S ;  /* 0x00000000000073c6 */ /* 0x001e220000000000 */
[----:B------:R-:W-:Y:S01]  /*fb00*/  IMAD R15, R13, UR5, R10 ;  /* 0x000000050d0f7c24 */ /* 0x000fe2000f8e020a */
[----:B------:R-:W-:Y:S01]  /*fb10*/  ULDC.64 UR4, c[0x0][0xad8] ;  /* 0x0002b60000047ab9 */ /* 0x000fe20000000a00 */
[----:B------:R-:W-:-:S02]  /*fb20*/  VIADD R3, R2, 0x30820 ;  /* 0x0003082002037836 */ /* 0x000fc40000000000 */
[----:B------:R-:W-:Y:S02]  /*fb30*/  IMAD.IADD R9, R9, 0x1, R15 ;  /* 0x0000000109097824 */ /* 0x000fe400078e020f */
[----:B------:R-:W-:Y:S01]  /*fb40*/  IMAD R0, R0, UR4, RZ ;  /* 0x0000000400007c24 */ /* 0x000fe2000f8e02ff */
[----:B------:R-:W-:Y:S01]  /*fb50*/  PRMT R3, RZ, 0x654, R3 ;  /* 0x00000654ff037816 */ /* 0x000fe20000000003 */
[----:B------:R-:W-:-:S04]  /*fb60*/  IMAD.WIDE.U32 R8, R11, UR4, R8 ;  /* 0x000000040b087c25 */ /* 0x000fc8000f8e0008 */
[----:B------:R-:W-:Y:S01]  /*fb70*/  IMAD R41, R11, UR5, R0 ;  /* 0x000000050b297c24 */ /* 0x000fe2000f8e0200 */
[----:B------:R-:W-:Y:S02]  /*fb80*/  ULDC.64 UR4, c[0x0][0xa80] ;  /* 0x0002a00000047ab9 */ /* 0x000fe40000000a00 */
[C---:B------:R-:W-:Y:S01]  /*fb90*/  LEA R40, P0, R8.reuse, UR4, 0x1 ;  /* 0x0000000408287c11 */ /* 0x040fe2000f8008ff */
[----:B------:R-:W-:Y:S01]  /*fba0*/  IMAD.IADD R41, R9, 0x1, R41 ;  /* 0x0000000109297824 */ /* 0x000fe200078e0229 */
[----:B------:R-:W-:Y:S01]  /*fbb0*/  UMOV UR4, 0xffffffff ;  /* 0xffffffff00047882 */ /* 0x000fe20000000000 */
[----:B0-----:R0:W-:Y:S03]  /*fbc0*/  SYNCS.ARRIVE.TRANS64.RED.A1T0 RZ, [R3+URZ], RZ ;  /* 0x000000ff03ff79a7 */ /* 0x0011e6000810043f */
[----:B------:R-:W-:Y:S01]  /*fbd0*/  LEA.HI.X R41, R8, UR5, R41, 0x1, P0 ;  /* 0x0000000508297c11 */ /* 0x000fe200080f0c29 */
[----:B------:R-:W-:Y:S06]  /*fbe0*/  BRA.DIV UR4, `(.L_x_12657) ;  /* 0x0000008a04207947 */ /* 0x000fec000b800000 */
[----:B0-----:R-:W0:Y:S01]  /*fbf0*/  SHFL.IDX PT, R3, R40, RZ, 0x181f ;  /* 0x00181fff28037589 */ /* 0x001e2200000e0000 */
[----:B------:R-:W-:Y:S01]  /*fc00*/  ULDC UR4, c[0x0][0xac8] ;  /* 0x0002b20000047ab9 */ /* 0x000fe20000000800 */
[----:B------:R-:W-:Y:S01]  /*fc10*/  IMAD R42, R73, 0xc0, R62 ;  /* 0x000000c0492a7824 */ /* 0x000fe200078e023e */
[----:B------:R-:W-:Y:S01]  /*fc20*/  ISETP.GE.AND P0, PT, R59, UR4, PT ;  /* 0x000000043b007c0c */ /* 0x000fe2000bf06270 */
[----:B------:R-:W1:Y:S02]  /*fc30*/  SHFL.IDX PT, R9, R40, 0x1, 0x181f ;  /* 0x00381f0028097f89 */ /* 0x000e6400000e0000 */
[C---:B------:R-:W-:Y:S01]  /*fc40*/  VIADD R12, R42.reuse, 0x30 ;  /* 0x000000302a0c7836 */ /* 0x040fe20000000000 */
[CC--:B------:R-:W-:Y:S01]  /*fc50*/  ISETP.GE.OR P2, PT, R42.reuse, R63.reuse, P0 ;  /* 0x0000003f2a00720c */ /* 0x0c0fe20000746670 */
[----:B------:R-:W2:Y:S01]  /*fc60*/  SHFL.IDX PT, R0, R41, RZ, 0x181f ;  /* 0x00181fff29007589 */ /* 0x000ea200000e0000 */
[----:B------:R-:W-:Y:S02]  /*fc70*/  IADD3 R20, R42, 0x60, RZ ;  /* 0x000000602a147810 */ /* 0x000fe40007ffe0ff */
[-C--:B------:R-:W-:Y:S01]  /*fc80*/  ISETP.GE.OR P3, PT, R12, R63.reuse, P0 ;  /* 0x0000003f0c00720c */ /* 0x080fe20000766670 */
[----:B------:R-:W3:Y:S01]  /*fc90*/  SHFL.IDX PT, R14, R40, 0x2, 0x181f ;  /* 0x00581f00280e7f89 */ /* 0x000ee200000e0000 */
[----:B------:R-:W-:-:S03]  /*fca0*/  ISETP.GE.OR P4, PT, R20, R63, P0 ;  /* 0x0000003f1400720c */ /* 0x000fc60000786670 */
[----:B------:R-:W4:Y:S04]  /*fcb0*/  SHFL.IDX PT, R8, R41, 0x1, 0x181f ;  /* 0x00381f0029087f89 */ /* 0x000f2800000e0000 */
[----:B------:R-:W4:Y:S01]  /*fcc0*/  SHFL.IDX PT, R10, R41, 0x2, 0x181f ;  /* 0x00581f00290a7f89 */ /* 0x000f2200000e0000 */
[----:B0-----:R-:W-:-:S03]  /*fcd0*/  @!P2 LEA R32, P5, R59, R3, 0x1 ;  /* 0x000000033b20a211 */ /* 0x001fc600078a08ff */
[C---:B-1----:R-:W-:Y:S02]  /*fce0*/  @!P3 LEA R20, P1, R59.reuse, R9, 0x1 ;  /* 0x000000093b14b211 */ /* 0x042fe400078208ff */
[C-C-:B--2---:R-:W-:Y:S02]  /*fcf0*/  @!P2 LEA.HI.X R3, R59.reuse, R0, R58.reuse, 0x1, P5 ;  /* 0x000000003b03a211 */ /* 0x144fe400028f0c3a */
[----:B------:R-:W0:Y:S01]  /*fd00*/  SHFL.IDX PT, R0, R41, 0x3, 0x181f ;  /* 0x00781f0029007f89 */ /* 0x000e2200000e0000 */
[C---:B---3--:R-:W-:Y:S02]  /*fd10*/  @!P4 LEA R43, P5, R59.reuse, R14, 0x1 ;  /* 0x0000000e3b2bc211 */ /* 0x048fe400078a08ff */
[----:B------:R-:W-:Y:S01]  /*fd20*/  @!P2 IMAD.MOV.U32 R9, RZ, RZ, R3 ;  /* 0x000000ffff09a224 */ /* 0x000fe200078e0003 */
[----:B------:R-:W1:Y:S01]  /*fd30*/  SHFL.IDX PT, R14, R40, 0x3, 0x181f ;  /* 0x00781f00280e7f89 */ /* 0x000e6200000e0000 */
[C---:B----4-:R-:W-:Y:S01]  /*fd40*/  @!P3 LEA.HI.X R21, R59.reuse, R8, R58, 0x1, P1 ;  /* 0x000000083b15b211 */ /* 0x050fe200008f0c3a */
[----:B------:R-:W-:Y:S01]  /*fd50*/  @!P2 IMAD.MOV.U32 R8, RZ, RZ, R32 ;  /* 0x000000ffff08a224 */ /* 0x000fe200078e0020 */
[----:B------:R-:W-:-:S04]  /*fd60*/  @!P4 LEA.HI.X R10, R59, R10, R58, 0x1, P5 ;  /* 0x0000000a3b0ac211 */ /* 0x000fc800028f0c3a */
[----:B-----5:R2:W-:Y:S04]  /*fd70*/  @!P2 ST.E.128 desc[UR56][R8.64], R4 ;  /* 0x000000040800a985 */ /* 0x0205e8000c101d38 */
[----:B------:R3:W-:Y:S01]  /*fd80*/  @!P3 ST.E.128 desc[UR56][R20.64], R24 ;  /* 0x000000181400b985 */ /* 0x0007e2000c101d38 */
[----:B--2---:R-:W-:Y:S02]  /*fd90*/  @!P4 IMAD.MOV.U32 R4, RZ, RZ, R43 ;  /* 0x000000ffff04c224 */ /* 0x004fe400078e002b */
[----:B------:R-:W-:-:S05]  /*fda0*/  @!P4 IMAD.MOV.U32 R5, RZ, RZ, R10 ;  /* 0x000000ffff05c224 */ /* 0x000fca00078e000a */
[----:B01----:R3:W-:Y:S02]  /*fdb0*/  @!P4 ST.E.128 desc[UR56][R4.64], R28 ;  /* 0x0000001c0400c985 */ /* 0x0037e4000c101d38 */
.L_x_12839:
[----:B------:R-:W-:-:S05]  /*fdc0*/  VIADD R42, R42, 0x90 ;  /* 0x000000902a2a7836 */ /* 0x000fca0000000000 */
[----:B------:R-:W-:-:S13]  /*fdd0*/  ISETP.GE.OR P0, PT, R42, R63, P0 ;  /* 0x0000003f2a00720c */ /* 0x000fda0000706670 */
[----:B------:R-:W-:Y:S05]  /*fde0*/  @P0 BRA `(.L_x_12658) ;  /* 0x0000001000d40947 */ /* 0x000fea0003800000 */
[----:B------:R-:W-:-:S04]  /*fdf0*/  LEA R14, P0, R59, R14, 0x1 ;  /* 0x0000000e3b0e7211 */ /* 0x000fc800078008ff */
[----:B------:R-:W-:-:S05]  /*fe00*/  LEA.HI.X R15, R59, R0, R58, 0x1, P0 ;  /* 0x000000003b0f7211 */ /* 0x000fca00000f0c3a */
[----:B------:R4:W-:Y:S01]  /*fe10*/  ST.E.128 desc[UR56][R14.64], R36 ;  /* 0x000000240e007985 */ /* 0x0009e2000c101d38 */
[----:B------:R-:W-:Y:S05]  /*fe20*/  BRA `(.L_x_12658) ;  /* 0x0000001000c47947 */ /* 0x000fea0003800000 */
.L_x_12656:
[----:B------:R-:W-:Y:S01]  /*fe30*/  ULDC.64 UR4, c[0x0][0xb08] ;  /* 0x0002c20000047ab9 */ /* 0x000fe20000000a00 */
[----:B0-----:R-:W0:Y:S01]  /*fe40*/  @P1 LDC R12, c[0x0][0xbec] ;  /* 0x0002fb00ff0c1b82 */ /* 0x001e220000000800 */
[----:B------:R-:W-:Y:S01]  /*fe50*/  IMAD R9, R9, UR4, RZ ;  /* 0x0000000409097c24 */ /* 0x000fe2000f8e02ff */
[----:B------:R-:W-:Y:S01]  /*fe60*/  SHF.R.S32.HI R3, RZ, 0x1f, R8 ;  /* 0x0000001fff037819 */ /* 0x000fe20000011408 */
[----:B------:R-:W-:Y:S01]  /*fe70*/  IMAD.WIDE.U32 R4, R32, UR4, RZ ;  /* 0x0000000420047c25 */ /* 0x000fe2000f8e00ff */
[----:B------:R-:W-:-:S03]  /*fe80*/  ULDC.64 UR6, c[0x0][0xb30] ;  /* 0x0002cc0000067ab9 */ /* 0x000fc60000000a00 */
[----:B------:R-:W-:Y:S01]  /*fe90*/  IMAD R9, R32, UR5, R9 ;  /* 0x0000000520097c24 */ /* 0x000fe2000f8e0209 */
[----:B------:R-:W1:Y:S01]  /*fea0*/  @P1 LDC R11, c[0x0][0xbf0] ;  /* 0x0002fc00ff0b1b82 */ /* 0x000e620000000800 */
[----:B------:R-:W-:-:S03]  /*feb0*/  ULDC.64 UR4, c[0x0][0xb38] ;  /* 0x0002ce0000047ab9 */ /* 0x000fc60000000a00 */
[----:B------:R-:W-:-:S03]  /*fec0*/  IADD3 R5, R5, R9, RZ ;  /* 0x0000000905057210 */ /* 0x000fc60007ffe0ff */
[----:B------:R-:W-:-:S04]  /*fed0*/  IMAD.WIDE.U32 R4, R72, UR4, R4 ;  /* 0x0000000448047c25 */ /* 0x000fc8000f8e0004 */
[----:B------:R-:W-:Y:S01]  /*fee0*/  IMAD R5, R72, UR5, R5 ;  /* 0x0000000548057c24 */ /* 0x000fe2000f8e0205 */
[----:B------:R-:W-:Y:S02]  /*fef0*/  ULDC.64 UR4, c[0x0][0xb40] ;  /* 0x0002d00000047ab9 */ /* 0x000fe40000000a00 */
[----:B------:R-:W-:Y:S02]  /*ff00*/  IMAD R3, R3, UR4, RZ ;  /* 0x0000000403037c24 */ /* 0x000fe4000f8e02ff */
[----:B0-----:R-:W-:-:S04]  /*ff10*/  @P1 IMAD.HI.U32 R12, R65, R12, RZ ;  /* 0x0000000c410c1227 */ /* 0x001fc800078e00ff */
[C---:B------:R-:W-:Y:S02]  /*ff20*/  IMAD R7, R8.reuse, UR5, R3 ;  /* 0x0000000508077c24 */ /* 0x040fe4000f8e0203 */
[----:B------:R-:W-:Y:S01]  /*ff30*/  IMAD.WIDE.U32 R8, R8, UR4, R4 ;  /* 0x0000000408087c25 */ /* 0x000fe2000f8e0004 */
[----:B------:R-:W-:-:S03]  /*ff40*/  ULDC.64 UR4, c[0x0][0xb48] ;  /* 0x0002d20000047ab9 */ /* 0x000fc60000000a00 */
[----:B------:R-:W-:Y:S01]  /*ff50*/  IMAD.MOV.U32 R3, RZ, RZ, R65 ;  /* 0x000000ffff037224 */ /* 0x000fe200078e0041 */
[----:B-1----:R-:W-:Y:S01]  /*ff60*/  @P1 SHF.R.U32.HI R3, RZ, R11, R12 ;  /* 0x0000000bff031219 */ /* 0x002fe2000001160c */
[----:B------:R-:W-:-:S03]  /*ff70*/  IMAD.IADD R9, R9, 0x1, R7 ;  /* 0x0000000109097824 */ /* 0x000fc600078e0207 */
[----:B------:R-:W-:Y:S01]  /*ff80*/  SHF.R.S32.HI R7, RZ, 0x1f, R3 ;  /* 0x0000001fff077819 */ /* 0x000fe20000011403 */
[----:B------:R-:W-:-:S04]  /*ff90*/  IMAD.WIDE.U32 R4, R70, UR4, R8 ;  /* 0x0000000446047c25 */ /* 0x000fc8000f8e0008 */
[----:B------:R-:W-:Y:S02]  /*ffa0*/  IMAD.MOV R9, RZ, RZ, -R3 ;  /* 0x000000ffff097224 */ /* 0x000fe400078e0a03 */
[----:B------:R-:W-:Y:S02]  /*ffb0*/  IMAD R8, R7, UR6, RZ ;  /* 0x0000000607087c24 */ /* 0x000fe4000f8e02ff */
[----:B------:R-:W-:Y:S01]  /*ffc0*/  IMAD R5, R70, UR5, R5 ;  /* 0x0000000546057c24 */ /* 0x000fe2000f8e0205 */
[----:B------:R-:W-:Y:S01]  /*ffd0*/  ULDC.64 UR4, c[0x0][0xb28] ;  /* 0x0002ca0000047ab9 */ /* 0x000fe20000000a00 */
[----:B------:R-:W-:Y:S02]  /*ffe0*/  IMAD R7, R0, R9, R65 ;  /* 0x0000000900077224 */ /* 0x000fe400078e0241 */
[C---:B------:R-:W-:Y:S02]  /*fff0*/  IMAD R9, R3.reuse, UR7, R8 ;  /* 0x0000000703097c24 */ /* 0x040fe4000f8e0208 */
[----:B------:R-:W-:Y:S01]  /*10000*/  IMAD.WIDE.U32 R4, R3, UR6, R4 ;  /* 0x0000000603047c25 */ /* 0x000fe2000f8e0004 */
[----:B------:R-:W-:-:S02]  /*10010*/  SHF.R.S32.HI R3, RZ, 0x1f, R68 ;  /* 0x0000001fff037819 */ /* 0x000fc40000011444 */
[----:B------:R-:W-:Y:S01]  /*10020*/  SHF.R.S32.HI R0, RZ, 0x1f, R7 ;  /* 0x0000001fff007819 */ /* 0x000fe20000011407 */
[----:B------:R-:W-:Y:S01]  /*10030*/  IMAD.IADD R5, R5, 0x1, R9 ;  /* 0x0000000105057824 */ /* 0x000fe200078e0209 */
[----:B------:R-:W-:Y:S01]  /*10040*/  LEA.HI R8, R3, R68, RZ, 0x2 ;  /* 0x0000004403087211 */ /* 0x000fe200078f10ff */
[----:B------:R-:W-:Y:S02]  /*10050*/  VIADD R3, R2, 0x30820 ;  /* 0x0003082002037836 */ /* 0x000fe40000000000 */
[----:B------:R-:W-:Y:S01]  /*10060*/  IMAD R0, R0, UR4, RZ ;  /* 0x0000000400007c24 */ /* 0x000fe2000f8e02ff */
[----:B------:R-:W-:Y:S01]  /*10070*/  LOP3.LUT R9, R8, 0x7ffffffc, RZ, 0xc0, !PT ;  /* 0x7ffffffc08097812 */ /* 0x000fe200078ec0ff */
[C---:B------:R-:W-:Y:S01]  /*10080*/  IMAD.WIDE.U32 R4, R7.reuse, UR4, R4 ;  /* 0x0000000407047c25 */ /* 0x040fe2000f8e0004 */
[----:B------:R-:W-:Y:S02]  /*10090*/  PRMT R8, RZ, 0x654, R3 ;  /* 0x00000654ff087816 */ /* 0x000fe40000000003 */
[----:B------:R-:W-:Y:S01]  /*100a0*/  IADD3 R9, R68, -R9, RZ ;  /* 0x8000000944097210 */ /* 0x000fe20007ffe0ff */
[----:B------:R-:W-:Y:S01]  /*100b0*/  IMAD R3, R7, UR5, R0 ;  /* 0x0000000507037c24 */ /* 0x000fe2000f8e0200 */
[----:B------:R-:W-:Y:S01]  /*100c0*/  ULDC.64 UR4, c[0x0][0xb00] ;  /* 0x0002c00000047ab9 */ /* 0x000fe20000000a00 */
[----:B------:R0:W-:Y:S01]  /*100d0*/  SYNCS.ARRIVE.TRANS64.RED.A1T0 RZ, [R8+URZ], RZ ;  /* 0x000000ff08ff79a7 */ /* 0x0001e2000810043f */
[----:B------:R-:W-:Y:S01]  /*100e0*/  LEA R0, P0, R4, UR4, 0x2 ;  /* 0x0000000404007c11 */ /* 0x000fe2000f8010ff */
[----:B------:R-:W-:Y:S01]  /*100f0*/  IMAD.SHL.U32 R7, R9, 0x2, RZ ;  /* 0x0000000209077824 */ /* 0x000fe200078e00ff */
[----:B------:R-:W-:Y:S01]  /*10100*/  UMOV UR4, 0xffffffff ;  /* 0xffffffff00047882 */ /* 0x000fe20000000000 */
[----:B------:R-:W-:-:S02]  /*10110*/  IMAD.IADD R3, R5, 0x1, R3 ;  /* 0x0000000105037824 */ /* 0x000fc400078e0203 */
[C---:B------:R-:W-:Y:S01]  /*10120*/  VIADD R32, R7.reuse, 0x30 ;  /* 0x0000003007207836 */ /* 0x040fe20000000000 */
[C---:B------:R-:W-:Y:S01]  /*10130*/  IADD3 R65, R7.reuse, 0x10, RZ ;  /* 0x0000001007417810 */ /* 0x040fe20007ffe0ff */
[C---:B------:R-:W-:Y:S01]  /*10140*/  VIADD R60, R7.reuse, 0x38 ;  /* 0x00000038073c7836 */ /* 0x040fe20000000000 */
[----:B------:R-:W-:Y:S01]  /*10150*/  LEA.HI.X R4, R4, UR5, R3, 0x2, P0 ;  /* 0x0000000504047c11 */ /* 0x000fe200080f1403 */
        /* <DEDUP_REMOVED lines=10> */
[----:B------:R-:W-:Y:S01]  /*10200*/  SHF.R.S32.HI R73, RZ, 0x1f, R32 ;  /* 0x0000001fff497819 */ /* 0x000fe20000011420 */
[----:B0-----:R-:W-:Y:S06]  /*10210*/  BRA.DIV UR4, `(.L_x_12659) ;  /* 0x00000086049c7947 */ /* 0x001fec000b800000 */
[----:B------:R0:W1:Y:S04]  /*10220*/  SHFL.IDX PT, R3, R4, RZ, 0x1c1f ;  /* 0x001c1fff04037589 */ /* 0x00006800000e0000 */
[----:B------:R0:W2:Y:S02]  /*10230*/  SHFL.IDX PT, R14, R0, RZ, 0x1c1f ;  /* 0x001c1fff000e7589 */ /* 0x0000a400000e0000 */
.L_x_12842:
[----:B------:R-:W-:Y:S01]  /*10240*/  ISETP.GE.AND P0, PT, R10, R63, PT ;  /* 0x0000003f0a00720c */ /* 0x000fe20003f06270 */
[----:B------:R-:W-:-:S12]  /*10250*/  BSSY B1, `(.L_x_12660) ;  /* 0x0000023000017945 */ /* 0x000fd80003800000 */
[----:B------:R-:W-:Y:S05]  /*10260*/  @P0 BRA `(.L_x_12661) ;  /* 0x0000000000840947 */ /* 0x000fea0003800000 */
[----:B------:R-:W-:Y:S02]  /*10270*/  ULDC UR4, c[0x0][0xac8] ;  /* 0x0002b20000047ab9 */ /* 0x000fe40000000800 */
[----:B------:R-:W-:Y:S02]  /*10280*/  ISETP.GE.AND P3, PT, R7, UR4, PT ;  /* 0x0000000407007c0c */ /* 0x000fe4000bf66270 */
[----:B------:R-:W-:Y:S02]  /*10290*/  ISETP.GE.AND P1, PT, R62, UR4, PT ;  /* 0x000000043e007c0c */ /* 0x000fe4000bf26270 */
[----:B------:R-:W-:Y:S02]  /*102a0*/  ISETP.GE.AND P0, PT, R65, UR4, PT ;  /* 0x0000000441007c0c */ /* 0x000fe4000bf06270 */
[----:B------:R-:W-:-:S07]  /*102b0*/  ISETP.GE.AND P4, PT, R67, UR4, PT ;  /* 0x0000000443007c0c */ /* 0x000fce000bf86270 */
[----:B-1----:R-:W-:Y:S02]  /*102c0*/  @!P3 IMAD.MOV.U32 R15, RZ, RZ, R3 ;  /* 0x000000ffff0fb224 */ /* 0x002fe400078e0003 */
[CC--:B--2---:R-:W-:Y:S01]  /*102d0*/  @!P1 LEA R10, P5, R62.reuse, R14.reuse, 0x2 ;  /* 0x0000000e3e0a9211 */ /* 0x0c4fe200078a10ff */
[----:B------:R-:W-:Y:S01]  /*102e0*/  @!P3 IMAD.WIDE R8, R7, 0x4, R14 ;  /* 0x000000040708b825 */ /* 0x000fe200078e020e */
[----:B------:R-:W-:Y:S02]  /*102f0*/  @!P0 LEA R12, P2, R65, R14, 0x2 ;  /* 0x0000000e410c8211 */ /* 0x000fe400078410ff */
[-C--:B------:R-:W-:Y:S02]  /*10300*/  @!P1 LEA.HI.X R11, R62, R3.reuse, R64, 0x2, P5 ;  /* 0x000000033e0b9211 */ /* 0x080fe400028f1440 */
[----:B------:R1:W-:Y:S01]  /*10310*/  @!P3 ST.E.64 desc[UR56][R8.64], R20 ;  /* 0x000000140800b985 */ /* 0x0003e2000c101b38 */
[----:B------:R-:W-:Y:S02]  /*10320*/  ISETP.GE.AND P3, PT, R69, UR4, PT ;  /* 0x0000000445007c0c */ /* 0x000fe4000bf66270 */
[----:B------:R-:W-:Y:S01]  /*10330*/  @!P0 LEA.HI.X R13, R65, R3, R66, 0x2, P2 ;  /* 0x00000003410d8211 */ /* 0x000fe200010f1442 */
[----:B------:R2:W-:Y:S01]  /*10340*/  @!P1 ST.E.64 desc[UR56][R10.64], R26 ;  /* 0x0000001a0a009985 */ /* 0x0005e2000c101b38 */
[----:B------:R-:W-:-:S02]  /*10350*/  ISETP.GE.AND P2, PT, R71, UR4, PT ;  /* 0x0000000447007c0c */ /* 0x000fc4000bf46270 */
[CC--:B------:R-:W-:Y:S01]  /*10360*/  @!P4 LEA R24, P5, R67.reuse, R14.reuse, 0x2 ;  /* 0x0000000e4318c211 */ /* 0x0c0fe200078a10ff */
[----:B------:R3:W-:Y:S01]  /*10370*/  @!P0 ST.E.64 desc[UR56][R12.64], R28 ;  /* 0x0000001c0c008985 */ /* 0x0007e2000c101b38 */
[----:B------:R-:W-:Y:S02]  /*10380*/  ISETP.GE.AND P1, PT, R32, UR4, PT ;  /* 0x0000000420007c0c */ /* 0x000fe4000bf26270 */
[----:B------:R-:W-:Y:S02]  /*10390*/  ISETP.GE.AND P0, PT, R60, UR4, PT ;  /* 0x000000043c007c0c */ /* 0x000fe4000bf06270 */
[----:B------:R-:W-:Y:S02]  /*103a0*/  @!P4 LEA.HI.X R25, R67, R3, R68, 0x2, P5 ;  /* 0x000000034319c211 */ /* 0x000fe400028f1444 */
[----:B------:R-:W-:-:S03]  /*103b0*/  @!P3 LEA R58, P5, R69, R14, 0x2 ;  /* 0x0000000e453ab211 */ /* 0x000fc600078a10ff */
[----:B------:R3:W-:Y:S01]  /*103c0*/  @!P4 ST.E.64 desc[UR56][R24.64], R30 ;  /* 0x0000001e1800c985 */ /* 0x0007e2000c101b38 */
[-C--:B-1----:R-:W-:Y:S02]  /*103d0*/  @!P2 LEA R8, P4, R71, R14.reuse, 0x2 ;  /* 0x0000000e4708a211 */ /* 0x082fe400078810ff */
[-C--:B------:R-:W-:Y:S02]  /*103e0*/  @!P3 LEA.HI.X R59, R69, R3.reuse, R70, 0x2, P5 ;  /* 0x00000003453bb211 */ /* 0x080fe400028f1446 */
[-C--:B--2---:R-:W-:Y:S02]  /*103f0*/  @!P1 LEA R10, P5, R32, R14.reuse, 0x2 ;  /* 0x0000000e200a9211 */ /* 0x084fe400078a10ff */
        /* <DEDUP_REMOVED lines=8> */
.L_x_12661:
[----:B------:R-:W-:Y:S05]  /*10480*/  BSYNC B1 ;  /* 0x0000000000017941 */ /* 0x000fea0003800000 */
.L_x_12660:
[----:B------:R-:W-:-:S03]  /*10490*/  UMOV UR4, 0xffffffff ;  /* 0xffffffff00047882 */ /* 0x000fc60000000000 */
[----:B------:R-:W-:Y:S05]  /*104a0*/  BRA.DIV UR4, `(.L_x_12662) ;  /* 0x00000086042c7947 */ /* 0x000fea000b800000 */
[----:B-1----:R1:W4:Y:S04]  /*104b0*/  SHFL.IDX PT, R3, R4, 0x1, 0x1c1f ;  /* 0x003c1f0004037f89 */ /* 0x00232800000e0000 */
[----:B--23--:R1:W2:Y:S02]  /*104c0*/  SHFL.IDX PT, R14, R0, 0x1, 0x1c1f ;  /* 0x003c1f00000e7f89 */ /* 0x00c2a400000e0000 */
.L_x_12846:
[----:B------:R-:W-:-:S13]  /*104d0*/  ISETP.GE.AND P0, PT, R6, R63, PT ;  /* 0x0000003f0600720c */ /* 0x000fda0003f06270 */
[----:B------:R-:W-:Y:S05]  /*104e0*/  @P0 BRA `(.L_x_12658) ;  /* 0x0000000c00140947 */ /* 0x000fea0003800000 */
[----:B------:R-:W-:Y:S02]  /*104f0*/  ULDC UR4, c[0x0][0xac8] ;  /* 0x0002b20000047ab9 */ /* 0x000fe40000000800 */
[----:B------:R-:W-:Y:S02]  /*10500*/  ISETP.GE.AND P4, PT, R7, UR4, PT ;  /* 0x0000000407007c0c */ /* 0x000fe4000bf86270 */
[----:B------:R-:W-:Y:S02]  /*10510*/  ISETP.GE.AND P5, PT, R62, UR4, PT ;  /* 0x000000043e007c0c */ /* 0x000fe4000bfa6270 */
[----:B------:R-:W-:Y:S02]  /*10520*/  ISETP.GE.AND P0, PT, R65, UR4, PT ;  /* 0x0000000441007c0c */ /* 0x000fe4000bf06270 */
[----:B------:R-:W-:Y:S02]  /*10530*/  ISETP.GE.AND P1, PT, R67, UR4, PT ;  /* 0x0000000443007c0c */ /* 0x000fe4000bf26270 */
[----:B------:R-:W-:-:S05]  /*10540*/  ISETP.GE.AND P2, PT, R69, UR4, PT ;  /* 0x0000000445007c0c */ /* 0x000fca000bf46270 */
[----:B----4-:R-:W-:Y:S02]  /*10550*/  @!P4 IMAD.MOV.U32 R15, RZ, RZ, R3 ;  /* 0x000000ffff0fc224 */ /* 0x010fe400078e0003 */
        /* <DEDUP_REMOVED lines=9> */
[----:B------:R-:W-:Y:S02]  /*105f0*/  ISETP.GE.AND P4, PT, R32, UR4, PT ;  /* 0x0000000420007c0c */ /* 0x000fe4000bf86270 */
[-C--:B------:R-:W-:Y:S01]  /*10600*/  @!P1 LEA.HI.X R11, R67, R3.reuse, R68, 0x2, P5 ;  /* 0x00000003430b9211 */ /* 0x080fe200028f1444 */
[----:B------:R1:W-:Y:S01]  /*10610*/  @!P0 ST.E.64 desc[UR56][R8.64], R48 ;  /* 0x0000003008008985 */ /* 0x0003e2000c101b38 */
[C---:B------:R-:W-:Y:S02]  /*10620*/  @!P2 LEA R12, P5, R69.reuse, R14, 0x2 ;  /* 0x0000000e450ca211 */ /* 0x040fe400078a10ff */
[----:B------:R-:W-:Y:S01]  /*10630*/  ISETP.GE.AND P0, PT, R60, UR4, PT ;  /* 0x000000043c007c0c */ /* 0x000fe2000bf06270 */
[----:B------:R1:W-:Y:S01]  /*10640*/  @!P1 ST.E.64 desc[UR56][R10.64], R50 ;  /* 0x000000320a009985 */ /* 0x0003e2000c101b38 */
[----:B------:R-:W-:-:S02]  /*10650*/  @!P2 LEA.HI.X R13, R69, R3, R70, 0x2, P5 ;  /* 0x00000003450da211 */ /* 0x000fc400028f1446 */
[----:B------:R-:W-:-:S03]  /*10660*/  @!P3 LEA R20, P5, R71, R14, 0x2 ;  /* 0x0000000e4714b211 */ /* 0x000fc600078a10ff */
[----:B------:R1:W-:Y:S01]  /*10670*/  @!P2 ST.E.64 desc[UR56][R12.64], R52 ;  /* 0x000000340c00a985 */ /* 0x0003e2000c101b38 */
[----:B------:R-:W-:Y:S02]  /*10680*/  @!P3 LEA.HI.X R21, R71, R3, R72, 0x2, P5 ;  /* 0x000000034715b211 */ /* 0x000fe400028f1448 */
[----:B0-----:R-:W-:-:S03]  /*10690*/  @!P4 LEA R4, P5, R32, R14, 0x2 ;  /* 0x0000000e2004c211 */ /* 0x001fc600078a10ff */
[----:B------:R1:W-:Y:S01]  /*106a0*/  @!P3 ST.E.64 desc[UR56][R20.64], R54 ;  /* 0x000000361400b985 */ /* 0x0003e2000c101b38 */
[----:B------:R-:W-:-:S05]  /*106b0*/  @!P4 LEA.HI.X R5, R32, R3, R73, 0x2, P5 ;  /* 0x000000032005c211 */ /* 0x000fca00028f1449 */
[----:B------:R1:W-:Y:S01]  /*106c0*/  @!P4 ST.E.64 desc[UR56][R4.64], R56 ;  /* 0x000000380400c985 */ /* 0x0003e2000c101b38 */
[----:B------:R-:W-:Y:S05]  /*106d0*/  @P0 BRA `(.L_x_12658) ;  /* 0x0000000800980947 */ /* 0x000fea0003800000 */
[----:B------:R-:W-:-:S04]  /*106e0*/  LEA R14, P0, R60, R14, 0x2 ;  /* 0x0000000e3c0e7211 */ /* 0x000fc800078010ff */
[----:B------:R-:W-:-:S05]  /*106f0*/  LEA.HI.X R15, R60, R3, R61, 0x2, P0 ;  /* 0x000000033c0f7211 */ /* 0x000fca00000f143d */
[----:B------:R0:W-:Y:S01]  /*10700*/  ST.E.64 desc[UR56][R14.64], R150 ;  /* 0x000000960e007985 */ /* 0x0001e2000c101b38 */
[----:B------:R-:W-:Y:S05]  /*10710*/  BRA `(.L_x_12658) ;  /* 0x0000000800887947 */ /* 0x000fea0003800000 */
.L_x_12654:
[----:B------:R-:W2:Y:S01]  /*10720*/  LDL R8, [R1+0x60] ;  /* 0x0000600001087983 */ /* 0x000ea20000100800 */
[----:B------:R-:W-:Y:S01]  /*10730*/  ULDC.64 UR6, c[0x0][0xc08] ;  /* 0x0003020000067ab9 */ /* 0x000fe20000000a00 */
[----:B------:R-:W-:Y:S01]  /*10740*/  ULDC.64 UR4, c[0x0][0xc00] ;  /* 0x0003000000047ab9 */ /* 0x000fe20000000a00 */
[----:B------:R-:W-:Y:S02]  /*10750*/  ISETP.NE.U32.AND P1, PT, RZ, UR6, PT ;  /* 0x00000006ff007c0c */ /* 0x000fe4000bf25070 */
[----:B------:R-:W-:Y:S02]  /*10760*/  ISETP.NE.U32.AND P0, PT, RZ, UR4, PT ;  /* 0x00000004ff007c0c */ /* 0x000fe4000bf05070 */
[----:B------:R-:W-:Y:S02]  /*10770*/  ISETP.NE.AND.EX P1, PT, RZ, UR7, PT, P1 ;  /* 0x00000007ff007c0c */ /* 0x000fe4000bf25310 */
[----:B------:R-:W-:Y:S02]  /*10780*/  IADD3 R4, P2, R66, UR4, RZ ;  /* 0x0000000442047c10 */ /* 0x000fe4000ff5e0ff */
[----:B------:R-:W-:-:S02]  /*10790*/  ISETP.NE.AND.EX P0, PT, RZ, UR5, PT, P0 ;  /* 0x00000005ff007c0c */ /* 0x000fc4000bf05300 */
[----:B------:R-:W-:Y:S01]  /*107a0*/  IADD3.X R5, R67, UR5, RZ, P2, !PT ;  /* 0x0000000543057c10 */ /* 0x000fe200097fe4ff */
[----:B------:R-:W-:Y:S01]  /*107b0*/  ULDC UR4, c[0x0][0xa88] ;  /* 0x0002a20000047ab9 */ /* 0x000fe20000000800 */
[----:B-----5:R-:W-:Y:S01]  /*107c0*/  MOV R25, RZ ;  /* 0x000000ff00197202 */ /* 0x020fe20000000f00 */
[----:B------:R-:W-:-:S04]  /*107d0*/  IMAD.U32 R21, RZ, RZ, UR4 ;  /* 0x00000004ff157e24 */ /* 0x000fc8000f8e00ff */
[----:B------:R-:W-:-:S04]  /*107e0*/  @P1 IADD3 R6, P2, R66, UR6, RZ ;  /* 0x0000000642061c10 */ /* 0x000fc8000ff5e0ff */
[----:B------:R-:W-:Y:S01]  /*107f0*/  @P1 IADD3.X R7, R67, UR7, RZ, P2, !PT ;  /* 0x0000000743071c10 */ /* 0x000fe200097fe4ff */
[----:B------:R0:W5:Y:S04]  /*10800*/  @P0 LDG.E R25, desc[UR56][R4.64] ;  /* 0x0000003804190981 */ /* 0x000168000c1e1900 */
[----:B------:R0:W5:Y:S01]  /*10810*/  @P1 LDG.E R21, desc[UR56][R6.64] ;  /* 0x0000003806151981 */ /* 0x000162000c1e1900 */
[----:B------:R-:W-:Y:S02]  /*10820*/  ISETP.GT.AND P3, PT, R75, 0xbf, PT ;  /* 0x000000bf4b00780c */ /* 0x000fe40003f64270 */
[----:B--2---:R-:W-:-:S13]  /*10830*/  ISETP.NE.AND P2, PT, R8, RZ, PT ;  /* 0x000000ff0800720c */ /* 0x004fda0003f45270 */
[----:B------:R-:W1:Y:S02]  /*10840*/  @!P2 LDC R8, c[0x0][0xad4] ;  /* 0x0002b500ff08ab82 */ /* 0x000e640000000800 */
[----:B-1----:R0:W-:Y:S01]  /*10850*/  @!P2 STL [R1+0x60], R8 ;  /* 0x000060080100a387 */ /* 0x0021e20000100800 */
[----:B------:R-:W-:Y:S01]  /*10860*/  ISETP.GT.AND P2, PT, R8, 0x1, PT ;  /* 0x000000010800780c */ /* 0x000fe20003f44270 */
[----:B------:R-:W-:-:S12]  /*10870*/  @P1 BRA `(.L_x_12663) ;  /* 0x0000000000101947 */ /* 0x000fd80003800000 */
[----:B------:R-:W-:Y:S05]  /*10880*/  @!P0 BRA `(.L_x_12663) ;  /* 0x00000000000c8947 */ /* 0x000fea0003800000 */
[----:B------:R-:W2:Y:S04]  /*10890*/  LDG.E R0, desc[UR56][R4.64] ;  /* 0x0000003804007981 */ /* 0x000ea8000c1e1900 */
[----:B-----5:R-:W2:Y:S02]  /*108a0*/  LDG.E R21, desc[UR56][R4.64+0x4] ;  /* 0x0000043804157981 */ /* 0x020ea4000c1e1900 */
[----:B--2---:R-:W-:-:S07]  /*108b0*/  IMAD.IADD R21, R21, 0x1, -R0 ;  /* 0x0000000115157824 */ /* 0x004fce00078e0a00 */
.L_x_12663:
[----:B------:R-:W-:Y:S01]  /*108c0*/  BSSY B1, `(.L_x_12664) ;  /* 0x000003a000017945 */ /* 0x000fe20003800000 */
[----:B------:R-:W-:Y:S02]  /*108d0*/  SEL R37, R74, RZ, !P0 ;  /* 0x000000ff4a257207 */ /* 0x000fe40004000000 */
[----:B------:R-:W-:Y:S02]  /*108e0*/  SEL R63, R63, RZ, !P0 ;  /* 0x000000ff3f3f7207 */ /* 0x000fe40004000000 */
[----:B-----5:R-:W-:Y:S01]  /*108f0*/  SHF.R.S32.HI R24, RZ, 0x1f, R25 ;  /* 0x0000001fff187819 */ /* 0x020fe20000011419 */
[----:B------:R-:W-:Y:S06]  /*10900*/  @P3 BRA `(.L_x_12665) ;  /* 0x0000000000d43947 */ /* 0x000fec0003800000 */
[----:B------:R-:W2:Y:S01]  /*10910*/  LDL R0, [R1+0x68] ;  /* 0x0000680001007983 */ /* 0x000ea20000100800 */
[----:B------:R-:W1:Y:S01]  /*10920*/  LDC R26, c[0x0][0xbe8] ;  /* 0x0002fa00ff1a7b82 */ /* 0x000e620000000800 */
[----:B0-----:R-:W2:Y:S02]  /*10930*/  S2R R4, SR_TID.X ;  /* 0x0000000000047919 */ /* 0x001ea40000002100 */
[----:B--2---:R-:W-:Y:S02]  /*10940*/  IMAD R0, R0, 0xc0, R4 ;  /* 0x000000c000007824 */ /* 0x004fe400078e0204 */
[----:B-1----:R-:W-:Y:S02]  /*10950*/  IMAD R4, R21, R26, RZ ;  /* 0x0000001a15047224 */ /* 0x002fe400078e02ff */
        /* <DEDUP_REMOVED lines=26> */
[----:B------:R-:W-:Y:S01]  /*10b00*/  IMAD.WIDE.U32 R14, R10, R37, RZ ;  /* 0x000000250a0e7225 */ /* 0x000fe200078e00ff */
[----:B------:R-:W-:-:S03]  /*10b10*/  IADD3 R29, R9, R29, RZ ;  /* 0x0000001d091d7210 */ /* 0x000fc60007ffe0ff */
        /* <DEDUP_REMOVED lines=20> */
.L_x_12665:
[----:B------:R-:W-:Y:S05]  /*10c60*/  BSYNC B1 ;  /* 0x0000000000017941 */ /* 0x000fea0003800000 */
.L_x_12664:
[----:B------:R-:W-:Y:S05]  /*10c70*/  @P2 BRA `(.L_x_12658) ;  /* 0x0000000400302947 */ /* 0x000fea0003800000 */
[----:B------:R-:W2:Y:S01]  /*10c80*/  LDL.LU R12, [R1+0x58] ;  /* 0x00005800010c7983 */ /* 0x000ea20000300800 */
[----:B------:R-:W3:Y:S01]  /*10c90*/  LDC R10, c[0x0][0xbe8] ;  /* 0x0002fa00ff0a7b82 */ /* 0x000ee20000000800 */
[----:B------:R-:W-:Y:S01]  /*10ca0*/  ULDC.64 UR4, c[0x0][0xaa0] ;  /* 0x0002a80000047ab9 */ /* 0x000fe20000000a00 */
[----:B------:R-:W-:Y:S01]  /*10cb0*/  IMAD R3, R3, 0x30, R62 ;  /* 0x0000003003037824 */ /* 0x000fe200078e023e */
[----:B------:R-:W4:Y:S01]  /*10cc0*/  LDL R26, [R1+0x68] ;  /* 0x00006800011a7983 */ /* 0x000f220000100800 */
[----:B------:R-:W-:Y:S01]  /*10cd0*/  IMAD R0, R24, UR4, RZ ;  /* 0x0000000418007c24 */ /* 0x000fe2000f8e02ff */
[----:B------:R-:W-:Y:S01]  /*10ce0*/  ULDC.64 UR6, c[0x0][0xaf0] ;  /* 0x0002bc0000067ab9 */ /* 0x000fe20000000a00 */
[----:B01----:R-:W-:-:S04]  /*10cf0*/  IMAD.WIDE.U32 R4, R25, UR4, RZ ;  /* 0x0000000419047c25 */ /* 0x003fc8000f8e00ff */
[----:B------:R-:W-:Y:S01]  /*10d00*/  IMAD R7, R25, UR5, R0 ;  /* 0x0000000519077c24 */ /* 0x000fe2000f8e0200 */
[----:B------:R-:W-:Y:S01]  /*10d10*/  ULDC.64 UR4, c[0x0][0xae8] ;  /* 0x0002ba0000047ab9 */ /* 0x000fe20000000a00 */
[----:B------:R-:W-:-:S03]  /*10d20*/  IMAD R6, R63, UR6, RZ ;  /* 0x000000063f067c24 */ /* 0x000fc6000f8e02ff */
[----:B------:R-:W-:Y:S02]  /*10d30*/  IADD3 R5, R5, R7, RZ ;  /* 0x0000000705057210 */ /* 0x000fe40007ffe0ff */
[----:B---3--:R-:W-:-:S13]  /*10d40*/  ISETP.NE.AND P0, PT, R10, 0x1, PT ;  /* 0x000000010a00780c */ /* 0x008fda0003f05270 */
[----:B------:R-:W0:Y:S08]  /*10d50*/  @P0 LDC R9, c[0x0][0xbec] ;  /* 0x0002fb00ff090b82 */ /* 0x000e300000000800 */
[----:B------:R-:W1:Y:S01]  /*10d60*/  @P0 LDC R11, c[0x0][0xbf0] ;  /* 0x0002fc00ff0b0b82 */ /* 0x000e620000000800 */
[----:B--2---:R-:W-:-:S04]  /*10d70*/  IMAD.WIDE.U32 R4, R12, UR4, R4 ;  /* 0x000000040c047c25 */ /* 0x004fc8000f8e0004 */
[----:B----4-:R-:W-:Y:S02]  /*10d80*/  IMAD R8, R26, 0xc0, R3 ;  /* 0x000000c01a087824 */ /* 0x010fe400078e0203 */
[----:B------:R-:W-:Y:S01]  /*10d90*/  IMAD R5, R12, UR5, R5 ;  /* 0x000000050c057c24 */ /* 0x000fe2000f8e0205 */
[----:B------:R-:W-:Y:S01]  /*10da0*/  ULDC.64 UR4, c[0x0][0xae0] ;  /* 0x0002b80000047ab9 */ /* 0x000fe20000000a00 */
[----:B0-----:R-:W-:-:S04]  /*10db0*/  @P0 IMAD.HI.U32 R0, R8, R9, RZ ;  /* 0x0000000908000227 */ /* 0x001fc800078e00ff */
[----:B------:R-:W-:Y:S01]  /*10dc0*/  IMAD.MOV.U32 R3, RZ, RZ, R8 ;  /* 0x000000ffff037224 */ /* 0x000fe200078e0008 */
[----:B-1----:R-:W-:Y:S01]  /*10dd0*/  @P0 SHF.R.U32.HI R3, RZ, R11, R0 ;  /* 0x0000000bff030219 */ /* 0x002fe20000011600 */
[C---:B------:R-:W-:Y:S02]  /*10de0*/  IMAD R9, R37.reuse, UR7, R6 ;  /* 0x0000000725097c24 */ /* 0x040fe4000f8e0206 */
[----:B------:R-:W-:Y:S01]  /*10df0*/  IMAD.WIDE.U32 R4, R37, UR6, R4 ;  /* 0x0000000625047c25 */ /* 0x000fe2000f8e0004 */
[--C-:B------:R-:W-:Y:S01]  /*10e00*/  SHF.R.S32.HI R0, RZ, 0x1f, R3.reuse ;  /* 0x0000001fff007819 */ /* 0x100fe20000011403 */
[----:B------:R-:W-:Y:S02]  /*10e10*/  ULDC.64 UR6, c[0x0][0xa80] ;  /* 0x0002a00000067ab9 */ /* 0x000fe40000000a00 */
[----:B------:R-:W-:Y:S02]  /*10e20*/  IMAD.MOV R7, RZ, RZ, -R3 ;  /* 0x000000ffff077224 */ /* 0x000fe400078e0a03 */
[----:B------:R-:W-:-:S02]  /*10e30*/  IMAD R0, R0, UR4, RZ ;  /* 0x0000000400007c24 */ /* 0x000fc4000f8e02ff */
        /* <DEDUP_REMOVED lines=10> */
[----:B------:R-:W-:Y:S02]  /*10ee0*/  ULDC UR4, c[0x0][0xac8] ;  /* 0x0002b20000047ab9 */ /* 0x000fe40000000800 */
[----:B------:R-:W-:Y:S01]  /*10ef0*/  ISETP.GE.AND P0, PT, R59, UR4, PT ;  /* 0x000000043b007c0c */ /* 0x000fe2000bf06270 */
[----:B------:R-:W-:Y:S01]  /*10f00*/  IMAD.IADD R3, R5, 0x1, R3 ;  /* 0x0000000105037824 */ /* 0x000fe200078e0203 */
[----:B------:R-:W-:Y:S01]  /*10f10*/  LEA R7, P1, R4, UR6, 0x1 ;  /* 0x0000000604077c11 */ /* 0x000fe2000f8208ff */
[----:B------:R-:W-:-:S03]  /*10f20*/  UMOV UR4, 0xffffffff ;  /* 0xffffffff00047882 */ /* 0x000fc60000000000 */
[----:B------:R-:W-:Y:S01]  /*10f30*/  LEA.HI.X R20, R4, UR7, R3, 0x1, P1 ;  /* 0x0000000704147c11 */ /* 0x000fe200088f0c03 */
[----:B------:R-:W-:Y:S08]  /*10f40*/  BRA.DIV UR4, `(.L_x_12666) ;  /* 0x0000007a04cc7947 */ /* 0x000ff0000b800000 */
[----:B------:R-:W0:Y:S01]  /*10f50*/  SHFL.IDX PT, R3, R7, RZ, 0x181f ;  /* 0x00181fff07037589 */ /* 0x000e2200000e0000 */
[----:B------:R-:W-:Y:S02]  /*10f60*/  IMAD R21, R21, R10, RZ ;  /* 0x0000000a15157224 */ /* 0x000fe400078e02ff */
[----:B------:R-:W-:Y:S01]  /*10f70*/  IMAD R24, R26, 0xc0, R62 ;  /* 0x000000c01a187824 */ /* 0x000fe200078e023e */
[----:B------:R-:W1:Y:S03]  /*10f80*/  SHFL.IDX PT, R0, R20, RZ, 0x181f ;  /* 0x00181fff14007589 */ /* 0x000e6600000e0000 */
[C---:B------:R-:W-:Y:S01]  /*10f90*/  VIADD R10, R24.reuse, 0x60 ;  /* 0x00000060180a7836 */ /* 0x040fe20000000000 */
[----:B------:R-:W2:Y:S01]  /*10fa0*/  SHFL.IDX PT, R5, R7, 0x1, 0x181f ;  /* 0x00381f0007057f89 */ /* 0x000ea200000e0000 */
[CC--:B------:R-:W-:Y:S02]  /*10fb0*/  ISETP.GE.OR P2, PT, R24.reuse, R21.reuse, P0 ;  /* 0x000000151800720c */ /* 0x0c0fe40000746670 */
[----:B------:R-:W-:Y:S01]  /*10fc0*/  IADD3 R8, R24, 0x30, RZ ;  /* 0x0000003018087810 */ /* 0x000fe20007ffe0ff */
[----:B------:R-:W3:Y:S01]  /*10fd0*/  SHFL.IDX PT, R14, R7, 0x2, 0x181f ;  /* 0x00581f00070e7f89 */ /* 0x000ee200000e0000 */
[----:B------:R-:W-:-:S02]  /*10fe0*/  ISETP.GE.OR P4, PT, R10, R21, P0 ;  /* 0x000000150a00720c */ /* 0x000fc40000786670 */
[----:B------:R-:W-:Y:S01]  /*10ff0*/  ISETP.GE.OR P3, PT, R8, R21, P0 ;  /* 0x000000150800720c */ /* 0x000fe20000766670 */
[----:B------:R-:W4:Y:S04]  /*11000*/  SHFL.IDX PT, R4, R20, 0x1, 0x181f ;  /* 0x00381f0014047f89 */ /* 0x000f2800000e0000 */
[----:B------:R-:W5:Y:S02]  /*11010*/  SHFL.IDX PT, R6, R20, 0x2, 0x181f ;  /* 0x00581f0014067f89 */ /* 0x000f6400000e0000 */
[----:B0-----:R-:W-:-:S04]  /*11020*/  @!P2 LEA R10, P5, R59, R3, 0x1 ;  /* 0x000000033b0aa211 */ /* 0x001fc800078a08ff */
[C---:B-1----:R-:W-:Y:S02]  /*11030*/  @!P2 LEA.HI.X R3, R59.reuse, R0, R58, 0x1, P5 ;  /* 0x000000003b03a211 */ /* 0x042fe400028f0c3a */
[----:B------:R0:W1:Y:S01]  /*11040*/  SHFL.IDX PT, R0, R20, 0x3, 0x181f ;  /* 0x00781f0014007f89 */ /* 0x00006200000e0000 */
[C---:B--2---:R-:W-:Y:S02]  /*11050*/  @!P3 LEA R8, P1, R59.reuse, R5, 0x1 ;  /* 0x000000053b08b211 */ /* 0x044fe400078208ff */
[----:B------:R-:W-:Y:S01]  /*11060*/  @!P2 IMAD.MOV.U32 R11, RZ, RZ, R3 ;  /* 0x000000ffff0ba224 */ /* 0x000fe200078e0003 */
[----:B---3--:R-:W-:-:S04]  /*11070*/  @!P4 LEA R25, P5, R59, R14, 0x1 ;  /* 0x0000000e3b19c211 */ /* 0x008fc800078a08ff */
[----:B------:R0:W-:Y:S01]  /*11080*/  @!P2 ST.E.128 desc[UR56][R10.64], RZ ;  /* 0x000000ff0a00a985 */ /* 0x0001e2000c101d38 */
[C-C-:B----4-:R-:W-:Y:S01]  /*11090*/  @!P3 LEA.HI.X R9, R59.reuse, R4, R58.reuse, 0x1, P1 ;  /* 0x000000043b09b211 */ /* 0x150fe200008f0c3a */
[----:B------:R-:W-:Y:S02]  /*110a0*/  @!P4 IMAD.MOV.U32 R4, RZ, RZ, R25 ;  /* 0x000000ffff04c224 */ /* 0x000fe400078e0019 */
[----:B------:R0:W2:Y:S01]  /*110b0*/  SHFL.IDX PT, R14, R7, 0x3, 0x181f ;  /* 0x00781f00070e7f89 */ /* 0x0000a200000e0000 */
[----:B-----5:R-:W-:-:S03]  /*110c0*/  @!P4 LEA.HI.X R5, R59, R6, R58, 0x1, P5 ;  /* 0x000000063b05c211 */ /* 0x020fc600028f0c3a */
[----:B------:R0:W-:Y:S04]  /*110d0*/  @!P3 ST.E.128 desc[UR56][R8.64], RZ ;  /* 0x000000ff0800b985 */ /* 0x0001e8000c101d38 */
[----:B------:R0:W-:Y:S02]  /*110e0*/  @!P4 ST.E.128 desc[UR56][R4.64], RZ ;  /* 0x000000ff0400c985 */ /* 0x0001e4000c101d38 */
.L_x_12855:
[----:B------:R-:W-:-:S05]  /*110f0*/  VIADD R24, R24, 0x90 ;  /* 0x0000009018187836 */ /* 0x000fca0000000000 */
[----:B------:R-:W-:-:S13]  /*11100*/  ISETP.GE.OR P0, PT, R24, R21, P0 ;  /* 0x000000151800720c */ /* 0x000fda0000706670 */
[----:B--2---:R-:W-:-:S04]  /*11110*/  @!P0 LEA R14, P1, R59, R14, 0x1 ;  /* 0x0000000e3b0e8211 */ /* 0x004fc800078208ff */
[----:B-1----:R-:W-:-:S05]  /*11120*/  @!P0 LEA.HI.X R15, R59, R0, R58, 0x1, P1 ;  /* 0x000000003b0f8211 */ /* 0x002fca00008f0c3a */
[----:B------:R2:W-:Y:S04]  /*11130*/  @!P0 ST.E.128 desc[UR56][R14.64], RZ ;  /* 0x000000ff0e008985 */ /* 0x0005e8000c101d38 */
.L_x_12658:
[----:B------:R-:W-:Y:S05]  /*11140*/  BSYNC B0 ;  /* 0x0000000000007941 */ /* 0x000fea0003800000 */
.L_x_12653:
[----:B------:R-:W-:Y:S02]  /*11150*/  ULDC UR4, c[0x0][0xc3c] ;  /* 0x00030f0000047ab9 */ /* 0x000fe40000000800 */
[----:B------:R-:W-:-:S13]  /*11160*/  ISETP.GE.AND P0, PT, R35, UR4, PT ;  /* 0x0000000423007c0c */ /* 0x000fda000bf06270 */
[----:B------:R-:W-:Y:S05]  /*11170*/  @!P0 BRA `(.L_x_12667) ;  /* 0xfffffefc00f08947 */ /* 0x000fea000383ffff */
[----:B------:R-:W-:Y:S05]  /*11180*/  BRA `(.L_x_12537) ;  /* 0x0000006800c87947 */ /* 0x000fea0003800000 */
.L_x_12535:
        /* <DEDUP_REMOVED lines=18> */
.L_x_12668:
[----:B------:R-:W1:Y:S01]  /*112b0*/  S2R R0, SR_TID.X ;  /* 0x0000000000007919 */ /* 0x000e620000002100 */
[----:B------:R-:W-:Y:S01]  /*112c0*/  ULDC UR4, c[0x0][0xc3c] ;  /* 0x00030f0000047ab9 */ /* 0x000fe20000000800 */
[----:B------:R-:W-:Y:S01]  /*112d0*/  MOV R7, RZ ;  /* 0x000000ff00077202 */ /* 0x000fe20000000f00 */
        /* <DEDUP_REMOVED lines=35> */
[----:B--2---:R-:W-:Y:S02]  /*11510*/  ISETP.GT.AND P6, PT, R8, UR6, PT ;  /* 0x0000000608007c0c */ /* 0x004fe4000bfc4270 */
[----:B------:R-:W-:-:S11]  /*11520*/  MOV R3, R8 ;  /* 0x0000000800037202 */ /* 0x000fd60000000f00 */
[----:B------:R-:W-:Y:S05]  /*11530*/  @P6 BRA `(.L_x_12670) ;  /* 0x00000000009c6947 */ /* 0x000fea0003800000 */
[----:B------:R-:W-:Y:S01]  /*11540*/  IMAD.MOV.U32 R8, RZ, RZ, R3 ;  /* 0x000000ffff087224 */ /* 0x000fe200078e0003 */
[----:B------:R-:W-:Y:S01]  /*11550*/  UMOV UR4, URZ ;  /* 0x0000003f00047c82 */ /* 0x000fe20008000000 */
[----:B------:R-:W-:-:S05]  /*11560*/  ULDC UR5, c[0x0][0xc38] ;  /* 0x00030e0000057ab9 */ /* 0x000fca0000000800 */
.L_x_12672:
        /* <DEDUP_REMOVED lines=36> */
.L_x_12670:
        /* <DEDUP_REMOVED lines=15> */
[----:B0-----:R-:W-:Y:S01]  /*118a0*/  IADD3 R11, RZ, -R3, RZ ;  /* 0x80000003ff0b7210 */ /* 0x001fe20007ffe0ff */
[----:B------:R-:W-:Y:S06]  /*118b0*/  @!P0 BRA `(.L_x_12673) ;  /* 0x0000000000088947 */ /* 0x000fec0003800000 */
[----:B------:R-:W-:-:S05]  /*118c0*/  VIADD R5, R27, 0xffffffff ;  /* 0xffffffff1b057836 */ /* 0x000fca0000000000 */
[----:B------:R0:W1:Y:S02]  /*118d0*/  SHFL.IDX PT, R24, R2, R5, 0x1f ;  /* 0x00001f0502187589 */ /* 0x00006400000e0000 */
.L_x_12673:
        /* <DEDUP_REMOVED lines=14> */
[----:B------:R-:W-:Y:S02]  /*119c0*/  ISETP.GT.U32.AND P1, PT, R4, R9, PT ;  /* 0x000000090400720c */ /* 0x000fe40003f24070 */
[----:B0-----:R-:W-:-:S11]  /*119d0*/  IADD3 R3, R8, 0xffffffe, RZ ;  /* 0x0ffffffe08037810 */ /* 0x001fd60007ffe0ff */
        /* <DEDUP_REMOVED lines=9> */
[----:B------:R-:W-:Y:S01]  /*11a70*/  IMAD.MOV.U32 R4, RZ, RZ, R2 ;  /* 0x000000ffff047224 */ /* 0x000fe200078e0002 */
[----:B------:R-:W-:Y:S02]  /*11a80*/  MOV R2, R8 ;  /* 0x0000000800027202 */ /* 0x000fe40000000f00 */
        /* <DEDUP_REMOVED lines=24> */
[----:B------:R-:W-:-:S05]  /*11c10*/  IMAD R7, R7, 0x1000000, R2 ;  /* 0x0100000007077824 */ /* 0x000fca00078e0202 */
[----:B------:R-:W-:Y:S01]  /*11c20*/  LEA R26, R4, R7, 0x10 ;  /* 0x00000007041a7211 */ /* 0x000fe200078e80ff */
[----:B------:R-:W-:Y:S06]  /*11c30*/  BRA `(.L_x_12674) ;  /* 0x00000000000c7947 */ /* 0x000fec0003800000 */
.L_x_12671:
[----:B------:R-:W-:Y:S02]  /*11c40*/  IMAD.MOV.U32 R25, RZ, RZ, RZ ;  /* 0x000000ffff197224 */ /* 0x000fe400078e00ff */
[----:B------:R-:W-:Y:S02]  /*11c50*/  IMAD.U32 R24, RZ, RZ, UR6 ;  /* 0x00000006ff187e24 */ /* 0x000fe4000f8e00ff */
[----:B------:R-:W-:-:S07]  /*11c60*/  IMAD.MOV.U32 R26, RZ, RZ, RZ ;  /* 0x000000ffff1a7224 */ /* 0x000fce00078e00ff */
.L_x_12674:
[----:B------:R-:W-:-:S13]  /*11c70*/  ISETP.NE.AND P0, PT, R0, RZ, PT ;  /* 0x000000ff0000720c */ /* 0x000fda0003f05270 */
[----:B------:R-:W0:Y:S01]  /*11c80*/  @!P0 S2R R3, SR_CgaCtaId ;  /* 0x0000000000038919 */ /* 0x000e220000008800 */
[----:B------:R-:W-:-:S04]  /*11c90*/  @!P0 MOV R0, 0x400 ;  /* 0x0000040000008802 */ /* 0x000fc80000000f00 */
[----:B0-----:R-:W-:-:S05]  /*11ca0*/  @!P0 LEA R0, R3, R0, 0x18 ;  /* 0x0000000003008211 */ /* 0x001fca00078ec0ff */
[----:B------:R0:W-:Y:S01]  /*11cb0*/  @!P0 STS.128 [R0+0x308d0], R24 ;  /* 0x0308d01800008388 */ /* 0x0001e20000000c00 */
[----:B------:R-:W-:Y:S06]  /*11cc0*/  BAR.ARV 0x5, 0x200 ;  /* 0x0148000000007b1d */ /* 0x000fec0000002000 */
.L_x_12669:
[----:B------:R2:W-:Y:S01]  /*11cd0*/  STL [R1+0x38], RZ ;  /* 0x000038ff01007387 */ /* 0x0005e20000100800 */
[----:B------:R-:W-:Y:S01]  /*11ce0*/  ULDC UR4, c[0x0][0xc3c] ;  /* 0x00030f0000047ab9 */ /* 0x000fe20000000800 */
[----:B------:R-:W-:Y:S01]  /*11cf0*/  IMAD.MOV.U32 R28, RZ, RZ, 0x1 ;  /* 0x00000001ff1c7424 */ /* 0x000fe200078e00ff */
[----:B-1----:R-:W-:Y:S01]  /*11d00*/  ISETP.GE.AND P0, PT, R27, UR4, PT ;  /* 0x000000041b007c0c */ /* 0x002fe2000bf06270 */
[----:B------:R-:W-:-:S12]  /*11d10*/  IMAD.MOV.U32 R18, RZ, RZ, RZ ;  /* 0x000000ffff127224 */ /* 0x000fd800078e00ff */
[----:B--2---:R-:W-:Y:S05]  /*11d20*/  @P0 BRA `(.L_x_12675) ;  /* 0x0000005c00040947 */ /* 0x004fea0003800000 */
[----:B------:R-:W0:Y:S01]  /*11d30*/  S2R R5, SR_TID.X ;  /* 0x0000000000057919 */ /* 0x000e220000002100 */
[----:B------:R-:W1:Y:S01]  /*11d40*/  S2UR UR5, SR_CgaCtaId ;  /* 0x00000000000579c3 */ /* 0x000e620000008800 */
[----:B------:R-:W-:Y:S01]  /*11d50*/  UMOV UR4, 0x400 ;  /* 0x0000040000047882 */ /* 0x000fe20000000000 */
[----:B------:R-:W-:Y:S01]  /*11d60*/  BSSY B8, `(.L_x_12675) ;  /* 0x00005bd000087945 */ /* 0x000fe20003800000 */
[----:B------:R-:W-:Y:S01]  /*11d70*/  STL [R1+0x38], RZ ;  /* 0x000038ff01007387 */ /* 0x000fe20000100800 */
[----:B------:R-:W-:Y:S01]  /*11d80*/  IMAD.MOV.U32 R29, RZ, RZ, RZ ;  /* 0x000000ffff1d7224 */ /* 0x000fe200078e00ff */
[----:B------:R-:W-:Y:S01]  /*11d90*/  ULDC.64 UR38, c[0x0][0x198] ;  /* 0x0000660000267ab9 */ /* 0x000fe20000000a00 */
[----:B------:R-:W-:Y:S01]  /*11da0*/  IMAD.MOV.U32 R18, RZ, RZ, RZ ;  /* 0x000000ffff127224 */ /* 0x000fe200078e00ff */
[----:B------:R-:W-:Y:S01]  /*11db0*/  ULDC UR36, c[0x0][0xc] ;  /* 0x0000030000247ab9 */ /* 0x000fe20000000800 */
[----:B------:R-:W-:Y:S01]  /*11dc0*/  IMAD.MOV.U32 R28, RZ, RZ, 0x1 ;  /* 0x00000001ff1c7424 */ /* 0x000fe200078e00ff */
[----:B-1----:R-:W-:-:S06]  /*11dd0*/  ULEA UR4, UR5, UR4, 0x18 ;  /* 0x0000000405047291 */ /* 0x002fcc000f8ec03f */
[----:B------:R-:W-:Y:S01]  /*11de0*/  IMAD.U32 R16, RZ, RZ, UR4 ;  /* 0x00000004ff107e24 */ /* 0x000fe2000f8e00ff */
[C---:B0-----:R-:W-:Y:S02]  /*11df0*/  SHF.L.U32 R0, R5.reuse, 0x3, RZ ;  /* 0x0000000305007819 */ /* 0x041fe400000006ff */
[----:B------:R-:W-:Y:S02]  /*11e00*/  LOP3.LUT R4, R5, 0x7f, RZ, 0xc0, !PT ;  /* 0x0000007f05047812 */ /* 0x000fe400078ec0ff */
[----:B------:R-:W-:Y:S01]  /*11e10*/  LOP3.LUT R2, R0, 0x1f8, RZ, 0xc0, !PT ;  /* 0x000001f800027812 */ /* 0x000fe200078ec0ff */
[----:B------:R-:W-:Y:S02]  /*11e20*/  IMAD.MOV.U32 R0, RZ, RZ, 0x1 ;  /* 0x00000001ff007424 */ /* 0x000fe400078e00ff */
[----:B------:R-:W-:Y:S01]  /*11e30*/  IMAD.SHL.U32 R3, R4, 0x8, RZ ;  /* 0x0000000804037824 */ /* 0x000fe200078e00ff */
[----:B------:R-:W-:Y:S02]  /*11e40*/  LOP3.LUT R2, R2, 0x38, R5, 0x78, !PT ;  /* 0x0000003802027812 */ /* 0x000fe400078e7805 */
[----:B------:R0:W-:Y:S01]  /*11e50*/  STL [R1+0x4], R0 ;  /* 0x0000040001007387 */ /* 0x0001e20000100800 */
[----:B------:R-:W-:-:S02]  /*11e60*/  SHF.R.U32.HI R4, RZ, 0x3, R4 ;  /* 0x00000003ff047819 */ /* 0x000fc40000011604 */
[----:B------:R-:W-:Y:S01]  /*11e70*/  LOP3.LUT R3, R2, 0x200, R3, 0xf8, !PT ;  /* 0x0000020002037812 */ /* 0x000fe200078ef803 */
[----:B------:R-:W-:-:S05]  /*11e80*/  IMAD.SHL.U32 R2, R5, 0x10, RZ ;  /* 0x0000001005027824 */ /* 0x000fca00078e00ff */
[----:B------:R-:W-:Y:S02]  /*11e90*/  LOP3.LUT R2, R4, 0x70, R2, 0xf8, !PT ;  /* 0x0000007004027812 */ /* 0x000fe400078ef802 */
[----:B0-----:R-:W-:-:S05]  /*11ea0*/  LEA R0, R3, R16, 0x1 ;  /* 0x0000001003007211 */ /* 0x001fca00078e08ff */
[----:B------:R0:W-:Y:S02]  /*11eb0*/  STL [R1+0x10], R0 ;  /* 0x0000100001007387 */ /* 0x0001e40000100800 */
.L_x_12799:
[----:B-1----:R-:W1:Y:S02]  /*11ec0*/  LDC.64 R2, c[0x0][0xc88] ;  /* 0x00032200ff027b82 */ /* 0x002e640000000a00 */
[----:B-1----:R-:W-:-:S05]  /*11ed0*/  IMAD.WIDE R2, R27, 0x4, R2 ;  /* 0x000000041b027825 */ /* 0x002fca00078e0202 */
[----:B0-----:R-:W0:Y:S01]  /*11ee0*/  LDG.E R13, desc[UR56][R2.64] ;  /* 0x00000038020d7981 */ /* 0x001e22000c1e1900 */
[----:B------:R-:W-:Y:S05]  /*11ef0*/  YIELD ;  /* 0x0000000000007946 */ /* 0x000fea0003800000 */
[----:B------:R-:W-:Y:S01]  /*11f00*/  ULDC.64 UR4, c[0x0][0xa28] ;  /* 0x00028a0000047ab9 */ /* 0x000fe20000000a00 */
[----:B------:R-:W-:Y:S02]  /*11f10*/  CS2R R8, SRZ ;  /* 0x0000000000087805 */ /* 0x000fe4000001ff00 */
[----:B------:R-:W-:Y:S01]  /*11f20*/  ISETP.NE.U32.AND P0, PT, RZ, UR4, PT ;  /* 0x00000004ff007c0c */ /* 0x000fe2000bf05070 */
[----:B------:R-:W-:-:S03]  /*11f30*/  ULDC.64 UR6, c[0x0][0xa00] ;  /* 0x0002800000067ab9 */ /* 0x000fc60000000a00 */
[----:B------:R-:W-:Y:S02]  /*11f40*/  ISETP.NE.AND.EX P0, PT, RZ, UR5, PT, P0 ;  /* 0x00000005ff007c0c */ /* 0x000fe4000bf05300 */
[----:B0-----:R-:W-:Y:S01]  /*11f50*/  SHF.R.S32.HI R0, RZ, 0x1f, R13 ;  /* 0x0000001fff007819 */ /* 0x001fe2000001140d */
[----:B------:R-:W-:-:S10]  /*11f60*/  IMAD.SHL.U32 R19, R13, 0x4, RZ ;  /* 0x000000040d137824 */ /* 0x000fd400078e00ff */
[C---:B------:R-:W-:Y:S01]  /*11f70*/  @P0 LEA R4, P1, R13.reuse, UR4, 0x2 ;  /* 0x000000040d040c11 */ /* 0x040fe2000f8210ff */
[----:B------:R-:W-:Y:S01]  /*11f80*/  STL [R1+0x14], R13 ;  /* 0x0000140d01007387 */ /* 0x000fe20000100800 */
[C-C-:B------:R-:W-:Y:S02]  /*11f90*/  SHF.L.U64.HI R22, R13.reuse, 0x2, R0.reuse ;  /* 0x000000020d167819 */ /* 0x140fe40000010200 */
[----:B--2---:R-:W-:Y:S01]  /*11fa0*/  @P0 LEA.HI.X R5, R13, UR5, R0, 0x2, P1 ;  /* 0x000000050d050c11 */ /* 0x004fe200088f1400 */
[----:B------:R-:W-:Y:S01]  /*11fb0*/  ULDC.64 UR4, c[0x0][0xa08] ;  /* 0x0002820000047ab9 */ /* 0x000fe20000000a00 */
[----:B------:R-:W-:Y:S01]  /*11fc0*/  ISETP.NE.U32.AND P1, PT, RZ, UR6, PT ;  /* 0x00000006ff007c0c */ /* 0x000fe2000bf25070 */
[----:B------:R0:W-:Y:S01]  /*11fd0*/  STL [R1+0x2c], R0 ;  /* 0x00002c0001007387 */ /* 0x0001e20000100800 */
[----:B------:R-:W-:-:S03]  /*11fe0*/  IADD3 R2, P2, R19, UR6, RZ ;  /* 0x0000000613027c10 */ /* 0x000fc6000ff5e0ff */
[----:B------:R1:W5:Y:S01]  /*11ff0*/  @P0 LDG.E R9, desc[UR56][R4.64] ;  /* 0x0000003804090981 */ /* 0x000362000c1e1900 */
[----:B------:R-:W-:Y:S01]  /*12000*/  ISETP.NE.AND.EX P0, PT, RZ, UR7, PT, P1 ;  /* 0x00000007ff007c0c */ /* 0x000fe2000bf05310 */
[----:B------:R-:W-:Y:S01]  /*12010*/  IMAD.MOV.U32 R12, RZ, RZ, RZ ;  /* 0x000000ffff0c7224 */ /* 0x000fe200078e00ff */
[C---:B------:R-:W-:Y:S01]  /*12020*/  IADD3.X R3, R22.reuse, UR7, RZ, P2, !PT ;  /* 0x0000000716037c10 */ /* 0x040fe200097fe4ff */
[----:B------:R-:W-:Y:S01]  /*12030*/  ULDC.64 UR6, c[0x0][0xa10] ;  /* 0x0002840000067ab9 */ /* 0x000fe20000000a00 */
[----:B------:R-:W-:Y:S01]  /*12040*/  ISETP.NE.U32.AND P1, PT, RZ, UR4, PT ;  /* 0x00000004ff007c0c */ /* 0x000fe2000bf25070 */
[----:B0-----:R-:W-:Y:S01]  /*12050*/  IMAD.MOV.U32 R0, RZ, RZ, RZ ;  /* 0x000000ffff007224 */ /* 0x001fe200078e00ff */
[C---:B------:R-:W-:Y:S02]  /*12060*/  IADD3 R6, P3, R19.reuse, UR4, RZ ;  /* 0x0000000413067c10 */ /* 0x040fe4000ff7e0ff */
[----:B------:R-:W-:Y:S02]  /*12070*/  ISETP.NE.AND.EX P1, PT, RZ, UR5, PT, P1 ;  /* 0x00000005ff007c0c */ /* 0x000fe4000bf25310 */
[----:B------:R-:W-:Y:S01]  /*12080*/  IADD3.X R7, R22, UR5, RZ, P3, !PT ;  /* 0x0000000516077c10 */ /* 0x000fe20009ffe4ff */
[----:B------:R-:W-:Y:S01]  /*12090*/  ULDC.64 UR4, c[0x0][0xa18] ;  /* 0x0002860000047ab9 */ /* 0x000fe20000000a00 */
[----:B-1----:R-:W-:Y:S01]  /*120a0*/  IADD3 R4, P4, R19, UR6, RZ ;  /* 0x0000000613047c10 */ /* 0x002fe2000ff9e0ff */
[----:B------:R-:W2:Y:S01]  /*120b0*/  @P0 LDG.E R8, desc[UR56][R2.64] ;  /* 0x0000003802080981 */ /* 0x000ea2000c1e1900 */
[----:B------:R-:W-:-:S02]  /*120c0*/  ISETP.NE.U32.AND P3, PT, RZ, UR4, PT ;  /* 0x00000004ff007c0c */ /* 0x000fc4000bf65070 */
[----:B------:R-:W-:Y:S02]  /*120d0*/  IADD3.X R5, R22, UR7, RZ, P4, !PT ;  /* 0x0000000716057c10 */ /* 0x000fe4000a7fe4ff */
[----:B------:R-:W-:Y:S02]  /*120e0*/  ISETP.NE.AND.EX P3, PT, RZ, UR5, PT, P3 ;  /* 0x00000005ff007c0c */ /* 0x000fe4000bf65330 */
[----:B------:R-:W-:Y:S01]  /*120f0*/  ISETP.NE.U32.AND P2, PT, RZ, UR6, PT ;  /* 0x00000006ff007c0c */ /* 0x000fe2000bf45070 */
[----:B------:R-:W5:Y:S03]  /*12100*/  @P1 LDG.E R12, desc[UR56][R6.64] ;  /* 0x00000038060c1981 */ /* 0x000f66000c1e1900 */
[----:B------:R-:W-:-:S07]  /*12110*/  ISETP.NE.AND.EX P2, PT, RZ, UR7, PT, P2 ;  /* 0x00000007ff007c0c */ /* 0x000fce000bf45320 */
[----:B------:R-:W-:Y:S01]  /*12120*/  @P3 IADD3 R10, P4, R19, UR4, RZ ;  /* 0x00000004130a3c10 */ /* 0x000fe2000ff9e0ff */
[----:B------:R-:W-:-:S03]  /*12130*/  ULDC UR4, c[0x0][0x288] ;  /* 0x0000a20000047ab9 */ /* 0x000fc60000000800 */
[----:B------:R-:W-:Y:S02]  /*12140*/  @P3 IADD3.X R11, R22, UR5, RZ, P4, !PT ;  /* 0x00000005160b3c10 */ /* 0x000fe4000a7fe4ff */
[----:B------:R-:W5:Y:S04]  /*12150*/  @P2 LDG.E R0, desc[UR56][R4.64] ;  /* 0x0000003804002981 */ /* 0x000f68000c1e1900 */
[----:B--2---:R0:W-:Y:S02]  /*12160*/  STL [R1+0x20], R8 ;  /* 0x0000200801007387 */ /* 0x0041e40000100800 */
[----:B0-----:R-:W-:Y:S01]  /*12170*/  MOV R8, UR4 ;  /* 0x0000000400087c02 */ /* 0x001fe20008000f00 */
        /* <DEDUP_REMOVED lines=12> */
[----:B---3--:R-:W-:Y:S06]  /*12240*/  @P3 BRA `(.L_x_12676) ;  /* 0x0000000000143947 */ /* 0x008fec0003800000 */
[----:B------:R-:W-:Y:S05]  /*12250*/  @!P0 BRA `(.L_x_12676) ;  /* 0x0000000000108947 */ /* 0x000fea0003800000 */
[----:B------:R-:W2:Y:S04]  /*12260*/  LDG.E R11, desc[UR56][R2.64] ;  /* 0x00000038020b7981 */ /* 0x000ea8000c1e1900 */
[----:B------:R-:W2:Y:S02]  /*12270*/  LDG.E R2, desc[UR56][R2.64+0x4] ;  /* 0x0000043802027981 */ /* 0x000ea4000c1e1900 */
[----:B--2---:R-:W-:-:S05]  /*12280*/  IMAD.IADD R2, R2, 0x1, -R11 ;  /* 0x0000000102027824 */ /* 0x004fca00078e0a0b */
[----:B------:R0:W-:Y:S02]  /*12290*/  STL [R1+0x3c], R2 ;  /* 0x00003c0201007387 */ /* 0x0001e40000100800 */
.L_x_12676:
[----:B------:R-:W-:Y:S01]  /*122a0*/  ULDC.64 UR4, c[0x0][0xa20] ;  /* 0x0002880000047ab9 */ /* 0x000fe20000000a00 */
[C---:B------:R-:W-:Y:S01]  /*122b0*/  LOP3.LUT R11, R26.reuse, 0xff000000, RZ, 0xc0, !PT ;  /* 0xff0000001a0b7812 */ /* 0x040fe200078ec0ff */
[----:B------:R-:W-:Y:S01]  /*122c0*/  IMAD.MOV.U32 R23, RZ, RZ, R13 ;  /* 0x000000ffff177224 */ /* 0x000fe200078e000d */
[----:B------:R-:W-:Y:S02]  /*122d0*/  ISETP.NE.U32.AND P0, PT, RZ, UR4, PT ;  /* 0x00000004ff007c0c */ /* 0x000fe4000bf05070 */
[----:B------:R-:W-:Y:S02]  /*122e0*/  SHF.R.U32.HI R11, RZ, 0x8, R11 ;  /* 0x00000008ff0b7819 */ /* 0x000fe4000001160b */
[----:B------:R-:W-:Y:S02]  /*122f0*/  ISETP.NE.AND.EX P0, PT, RZ, UR5, PT, P0 ;  /* 0x00000005ff007c0c */ /* 0x000fe4000bf05300 */
[C---:B0-----:R-:W-:Y:S02]  /*12300*/  LOP3.LUT R2, R26.reuse, 0xff0000, RZ, 0xc0, !PT ;  /* 0x00ff00001a027812 */ /* 0x041fe400078ec0ff */
        /* <DEDUP_REMOVED lines=8> */
.L_x_12677:
[----:B------:R-:W-:Y:S05]  /*12390*/  @!P1 BRA `(.L_x_12678) ;  /* 0x00000000000c9947 */ /* 0x000fea0003800000 */
[----:B------:R-:W2:Y:S04]  /*123a0*/  LDG.E R10, desc[UR56][R6.64] ;  /* 0x00000038060a7981 */ /* 0x000ea8000c1e1900 */
[----:B------:R-:W2:Y:S02]  /*123b0*/  LDG.E R6, desc[UR56][R6.64+0x4] ;  /* 0x0000043806067981 */ /* 0x000ea4000c1e1900 */
[----:B--2---:R-:W-:-:S07]  /*123c0*/  IADD3 R10, -R10, R6, RZ ;  /* 0x000000060a0a7210 */ /* 0x004fce0007ffe1ff */
.L_x_12678:
[----:B0-----:R-:W2:Y:S01]  /*123d0*/  @P2 LDG.E R2, desc[UR56][R4.64] ;  /* 0x0000003804022981 */ /* 0x001ea2000c1e1900 */
[----:B-----5:R-:W-:-:S03]  /*123e0*/  IMAD.IADD R10, R10, 0x1, -R9 ;  /* 0x000000010a0a7824 */ /* 0x020fc600078e0a09 */
[----:B------:R-:W2:Y:S01]  /*123f0*/  @P2 LDG.E R4, desc[UR56][R4.64+0x4] ;  /* 0x0000043804042981 */ /* 0x000ea2000c1e1900 */
[----:B------:R-:W-:Y:S01]  /*12400*/  LOP3.LUT R13, R11, 0xff, RZ, 0xc0, !PT ;  /* 0x000000ff0b0d7812 */ /* 0x000fe200078ec0ff */
[----:B------:R-:W-:Y:S01]  /*12410*/  BSSY B0, `(.L_x_12679) ;  /* 0x000002b000007945 */ /* 0x000fe20003800000 */
        /* <DEDUP_REMOVED lines=9> */
[----:B------:R-:W-:Y:S01]  /*124b0*/  SHF.R.U32.HI R4, RZ, 0x10, R11 ;  /* 0x00000010ff047819 */ /* 0x000fe2000001160b */
[----:B------:R-:W-:Y:S01]  /*124c0*/  IMAD.MOV.U32 R3, RZ, RZ, RZ ;  /* 0x000000ffff037224 */ /* 0x000fe200078e00ff */
[----:B------:R-:W-:Y:S06]  /*124d0*/  @!P1 BRA `(.L_x_12680) ;  /* 0x0000000000789947 */ /* 0x000fec0003800000 */
[----:B------:R-:W-:Y:S01]  /*124e0*/  ISETP.NE.AND P0, PT, R4, RZ, PT ;  /* 0x000000ff0400720c */ /* 0x000fe20003f05270 */
[----:B------:R-:W-:-:S03]  /*124f0*/  ULDC UR4, c[0x0][0x9f0] ;  /* 0x00027c0000047ab9 */ /* 0x000fc60000000800 */
[----:B------:R-:W-:-:S04]  /*12500*/  SEL R5, R4, UR4, P0 ;  /* 0x0000000404057c07 */ /* 0x000fc80008000000 */
[----:B------:R-:W-:Y:S02]  /*12510*/  IABS R6, R5 ;  /* 0x0000000500067213 */ /* 0x000fe40000000000 */
[----:B------:R-:W-:Y:S02]  /*12520*/  IADD3 R7, R5, -0x1, R12 ;  /* 0xffffffff05077810 */ /* 0x000fe40007ffe00c */
[----:B------:R-:W1:Y:S08]  /*12530*/  I2F.RP R2, R6 ;  /* 0x0000000600027306 */ /* 0x000e700000209400 */
[----:B-1----:R-:W1:Y:S02]  /*12540*/  MUFU.RCP R2, R2 ;  /* 0x0000000200027308 */ /* 0x002e640000001000 */
[----:B-1----:R-:W-:-:S06]  /*12550*/  IADD3 R2, R2, 0xffffffe, RZ ;  /* 0x0ffffffe02027810 */ /* 0x002fcc0007ffe0ff */
        /* <DEDUP_REMOVED lines=21> */
[----:B------:R-:W-:-:S07]  /*126b0*/  IMAD.MOV.U32 R3, RZ, RZ, R2 ;  /* 0x000000ffff037224 */ /* 0x000fce00078e0002 */
.L_x_12680:
[----:B------:R-:W-:Y:S05]  /*126c0*/  BSYNC B0 ;  /* 0x0000000000007941 */ /* 0x000fea0003800000 */
.L_x_12679:
[-C--:B------:R-:W-:Y:S01]  /*126d0*/  IMAD R2, R13, R3.reuse, RZ ;  /* 0x000000030d027224 */ /* 0x080fe200078e02ff */
[----:B------:R-:W-:Y:S04]  /*126e0*/  BSSY B0, `(.L_x_12681) ;  /* 0x00000db000007945 */ /* 0x000fe80003800000 */
[C---:B------:R-:W-:Y:S01]  /*126f0*/  VIADDMNMX R3, R2.reuse, R3, R12, PT ;  /* 0x0000000302037246 */ /* 0x040fe2000380010c */
[----:B------:R-:W-:-:S04]  /*12700*/  IMAD R2, R2, 0xc0, -R10 ;  /* 0x000000c002027824 */ /* 0x000fc800078e0a0a */
[----:B------:R-:W-:Y:S01]  /*12710*/  IMAD R3, R3, 0xc0, -R10 ;  /* 0x000000c003037824 */ /* 0x000fe200078e0a0a */
[----:B------:R-:W-:-:S04]  /*12720*/  VIMNMX R2, RZ, R2, !PT ;  /* 0x00000002ff027248 */ /* 0x000fc80007fe0100 */
[----:B------:R-:W-:-:S04]  /*12730*/  VIMNMX R3, R3, R8, PT ;  /* 0x0000000803037248 */ /* 0x000fc80003fe0100 */
[----:B------:R-:W-:-:S13]  /*12740*/  ISETP.GT.AND P0, PT, R3, R2, PT ;  /* 0x000000020300720c */ /* 0x000fda0003f04270 */
[----:B------:R-:W-:Y:S02]  /*12750*/  @P0 VIADD R5, R3, 0xbf ;  /* 0x000000bf03050836 */ /* 0x000fe40000000000 */
[----:B------:R-:W-:-:S04]  /*12760*/  IMAD.WIDE.U32 R2, R2, -0x55555555, RZ ;  /* 0xaaaaaaab02027825 */ /* 0x000fc800078e00ff */
[----:B------:R-:W-:Y:S01]  /*12770*/  @P0 IMAD.HI R2, R5, 0x2aaaaaab, RZ ;  /* 0x2aaaaaab05020827 */ /* 0x000fe200078e02ff */
[----:B------:R-:W-:-:S04]  /*12780*/  SHF.R.U32.HI R3, RZ, 0x7, R3 ;  /* 0x00000007ff037819 */ /* 0x000fc80000011603 */
[----:B------:R-:W-:Y:S01]  /*12790*/  @P0 SHF.R.U32.HI R6, RZ, 0x1f, R2 ;  /* 0x0000001fff060819 */ /* 0x000fe20000011602 */
[----:B------:R-:W-:-:S03]  /*127a0*/  IMAD.MOV.U32 R5, RZ, RZ, R3 ;  /* 0x000000ffff057224 */ /* 0x000fc600078e0003 */
[----:B------:R-:W-:Y:S02]  /*127b0*/  @P0 LEA.HI.SX32 R5, R2, R6, 0x1b ;  /* 0x0000000602050211 */ /* 0x000fe400078fdaff */
[----:B------:R-:W-:Y:S02]  /*127c0*/  PLOP3.LUT P0, PT, PT, PT, PT, 0x80, 0x0 ;  /* 0x000000000000781c */ /* 0x000fe40003f0f070 */
        /* <DEDUP_REMOVED lines=9> */
.L_x_12858:
[----:B--2---:R-:W-:Y:S02]  /*12860*/  ISETP.NE.AND P0, PT, R14, RZ, PT ;  /* 0x000000ff0e00720c */ /* 0x004fe40003f05270 */
[----:B------:R-:W-:-:S11]  /*12870*/  PLOP3.LUT P6, PT, PT, PT, PT, 0x8, 0x0 ;  /* 0x000000000000781c */ /* 0x000fd60003fce170 */
[----:B------:R-:W-:Y:S05]  /*12880*/  @P0 BRA `(.L_x_12684) ;  /* 0x00000000000c0947 */ /* 0x000fea0003800000 */
[----:B------:R-:W-:-:S03]  /*12890*/  UMOV UR4, 0xffffffff ;  /* 0xffffffff00047882 */ /* 0x000fc60000000000 */
[----:B------:R-:W-:Y:S05]  /*128a0*/  BRA.DIV UR4, `(.L_x_12685) ;  /* 0x0000006604a87947 */ /* 0x000fea000b800000 */
[----:B------:R-:W-:-:S13]  /*128b0*/  ELECT P6, URZ, PT ;  /* 0x00000000003f782f */ /* 0x000fda00038c0000 */
.L_x_12684:
[----:B-1----:R-:W2:Y:S01]  /*128c0*/  LDL R6, [R1+0x38] ;  /* 0x0000380001067983 */ /* 0x002ea20000100800 */
[----:B------:R-:W-:Y:S01]  /*128d0*/  BSSY B1, `(.L_x_12686) ;  /* 0x0000008000017945 */ /* 0x000fe20003800000 */
[----:B--2---:R-:W-:-:S04]  /*128e0*/  IADD3 R6, R6, 0x1, RZ ;  /* 0x0000000106067810 */ /* 0x004fc80007ffe0ff */
[----:B------:R-:W-:-:S04]  /*128f0*/  LEA.HI R7, R6, R6, RZ, 0x1 ;  /* 0x0000000606077211 */ /* 0x000fc800078f08ff */
[----:B------:R-:W-:-:S05]  /*12900*/  LOP3.LUT R7, R7, 0xfffffffe, RZ, 0xc0, !PT ;  /* 0xfffffffe07077812 */ /* 0x000fca00078ec0ff */
[----:B------:R-:W-:-:S05]  /*12910*/  IMAD.IADD R6, R6, 0x1, -R7 ;  /* 0x0000000106067824 */ /* 0x000fca00078e0a07 */
[----:B------:R-:W-:-:S04]  /*12920*/  SHF.L.U32 R6, R6, 0x1f, RZ ;  /* 0x0000001f06067819 */ /* 0x000fc800000006ff */
[----:B------:R-:W1:Y:S02]  /*12930*/  SYNCS.PHASECHK.TRANS64.TRYWAIT P0, [R16+URZ+0x30820], R6 ;  /* 0x03082006100075a7 */ /* 0x000e64000800017f */
[----:B-1----:R-:W-:Y:S05]  /*12940*/  @!P0 BRA `(.L_x_12687) ;  /* 0x0000006400a08947 */ /* 0x002fea0003800000 */
.L_x_12861:
[----:B------:R-:W-:Y:S05]  /*12950*/  BSYNC B1 ;  /* 0x0000000000017941 */ /* 0x000fea0003800000 */
.L_x_12686:
[----:B------:R-:W-:Y:S04]  /*12960*/  BSSY B1, `(.L_x_12688) ;  /* 0x000004e000017945 */ /* 0x000fe80003800000 */
[----:B------:R-:W-:Y:S05]  /*12970*/  @!P6 BRA `(.L_x_12689) ;  /* 0x000000040030e947 */ /* 0x000fea0003800000 */
[----:B------:R-:W1:Y:S01]  /*12980*/  LDL R9, [R1+0x4] ;  /* 0x0000040001097983 */ /* 0x000e620000100800 */
[----:B------:R-:W2:Y:S02]  /*12990*/  S2R R7, SR_TID.X ;  /* 0x0000000000077919 */ /* 0x000ea40000002100 */
[----:B--2---:R-:W-:Y:S01]  /*129a0*/  LOP3.LUT R8, R7, 0x7f, RZ, 0xc0, !PT ;  /* 0x0000007f07087812 */ /* 0x004fe200078ec0ff */
[----:B------:R-:W-:Y:S01]  /*129b0*/  IMAD R7, R29, 0x8, R16 ;  /* 0x000000081d077824 */ /* 0x000fe200078e0210 */
[----:B------:R-:W-:Y:S02]  /*129c0*/  BSSY B2, `(.L_x_12690) ;  /* 0x0000005000027945 */ /* 0x000fe40003800000 */
[----:B------:R-:W-:Y:S02]  /*129d0*/  ISETP.NE.AND P2, PT, R8, RZ, PT ;  /* 0x000000ff0800720c */ /* 0x000fe40003f45270 */
[----:B-1----:R-:W-:-:S04]  /*129e0*/  SHF.L.U32 R6, R9, 0x1f, RZ ;  /* 0x0000001f09067819 */ /* 0x002fc800000006ff */
[----:B------:R-:W1:Y:S02]  /*129f0*/  SYNCS.PHASECHK.TRANS64.TRYWAIT P0, [R7+URZ+0x308a0], R6 ;  /* 0x0308a006070075a7 */ /* 0x000e64000800017f */
[----:B-1----:R-:W-:Y:S05]  /*12a00*/  @!P0 BRA `(.L_x_12691) ;  /* 0x0000006400848947 */ /* 0x002fea0003800000 */
.L_x_12862:
[----:B------:R-:W-:Y:S05]  /*12a10*/  BSYNC B2 ;  /* 0x0000000000027941 */ /* 0x000fea0003800000 */
.L_x_12690:
[----:B------:R-:W-:Y:S04]  /*12a20*/  BSSY B2, `(.L_x_12692) ;  /* 0x0000009000027945 */ /* 0x000fe80003800000 */
[----:B------:R-:W-:Y:S05]  /*12a30*/  @P2 BRA `(.L_x_12693) ;  /* 0x00000000001c2947 */ /* 0x000fea0003800000 */
[----:B------:R-:W2:Y:S02]  /*12a40*/  S2R R8, SR_TID.X ;  /* 0x0000000000087919 */ /* 0x000ea40000002100 */
[----:B--2---:R-:W-:Y:S01]  /*12a50*/  LOP3.LUT R9, R8, 0x1f, RZ, 0xc0, !PT ;  /* 0x0000001f08097812 */ /* 0x004fe200078ec0ff */
[----:B------:R-:W-:-:S03]  /*12a60*/  IMAD.MOV.U32 R8, RZ, RZ, 0x6000 ;  /* 0x00006000ff087424 */ /* 0x000fc600078e00ff */
[----:B------:R-:W-:Y:S01]  /*12a70*/  ISETP.NE.AND P0, PT, R9, RZ, PT ;  /* 0x000000ff0900720c */ /* 0x000fe20003f05270 */
[----:B------:R2:W-:-:S12]  /*12a80*/  SYNCS.ARRIVE.TRANS64 RZ, [R7+URZ+0x30890], R8 ;  /* 0x0308900807ff79a7 */ /* 0x0005d8000800003f */
[----:B--2---:R-:W-:Y:S05]  /*12a90*/  @!P0 BRA `(.L_x_12693) ;  /* 0x0000000000048947 */ /* 0x004fea0003800000 */
[----:B------:R-:W-:Y:S01]  /*12aa0*/  BPT.TRAP 0x1 ;  /* 0x000000040000795c */ /* 0x000fe20000300000 */
.L_x_12693:
[----:B------:R-:W-:Y:S05]  /*12ab0*/  BSYNC B2 ;  /* 0x0000000000027941 */ /* 0x000fea0003800000 */
.L_x_12692:
[----:B0-----:R-:W-:Y:S01]  /*12ac0*/  IMAD.MOV.U32 R12, RZ, RZ, RZ ;  /* 0x000000ffff0c7224 */ /* 0x001fe200078e00ff */
[----:B------:R-:W-:Y:S01]  /*12ad0*/  UIADD3 UR4, UP0, UR38, 0x570, URZ ;  /* 0x0000057026047890 */ /* 0x000fe2000ff1e03f */
[----:B------:R-:W-:Y:S01]  /*12ae0*/  IMAD R8, R5, 0xc0, R0 ;  /* 0x000000c005087824 */ /* 0x000fe200078e0200 */
[----:B------:R-:W-:Y:S01]  /*12af0*/  PLOP3.LUT P0, PT, PT, PT, PT, 0x80, 0x0 ;  /* 0x000000000000781c */ /* 0x000fe20003f0f070 */
[----:B------:R-:W-:Y:S01]  /*12b00*/  IMAD R11, R29, 0x6000, R16 ;  /* 0x000060001d0b7824 */ /* 0x000fe200078e0210 */
[----:B------:R-:W-:Y:S01]  /*12b10*/  R2UR UR10, R12 ;  /* 0x000000000c0a72ca */ /* 0x000fe200000e0000 */
[----:B------:R-:W-:Y:S01]  /*12b20*/  VIADD R8, R8, 0xffffff40 ;  /* 0xffffff4008087836 */ /* 0x000fe20000000000 */
[----:B------:R-:W-:Y:S01]  /*12b30*/  IADD3 R9, R7, 0x30890, RZ ;  /* 0x0003089007097810 */ /* 0x000fe20007ffe0ff */
[----:B------:R-:W-:Y:S01]  /*12b40*/  VIADD R10, R11, 0x12400 ;  /* 0x000124000b0a7836 */ /* 0x000fe20000000000 */
[----:B------:R-:W-:Y:S01]  /*12b50*/  UIADD3.X UR5, URZ, UR39, URZ, UP0, !UPT ;  /* 0x000000273f057290 */ /* 0x000fe200087fe43f */
[----:B------:R-:W-:Y:S01]  /*12b60*/  UMOV UR6, 0x0 ;  /* 0x0000000000067882 */ /* 0x000fe20000000000 */
[----:B------:R-:W-:-:S10]  /*12b70*/  UMOV UR7, 0x12f00000 ;  /* 0x12f0000000077882 */ /* 0x000fd40000000000 */
.L_x_12694:
        /* <DEDUP_REMOVED lines=13> */
.L_x_12863:
[----:B------:R-:W-:Y:S05]  /*12c50*/  BSYNC B2 ;  /* 0x0000000000027941 */ /* 0x000fea0003800000 */
.L_x_12695:
[----:B------:R-:W-:Y:S01]  /*12c60*/  BSSY B2, `(.L_x_12697) ;  /* 0x000000b000027945 */ /* 0x000fe20003800000 */
[----:B------:R-:W-:Y:S02]  /*12c70*/  IMAD.MOV.U32 R14, RZ, RZ, 0x0 ;  /* 0x00000000ff0e7424 */ /* 0x000fe400078e00ff */
[----:B------:R-:W-:Y:S01]  /*12c80*/  IMAD.MOV.U32 R15, RZ, RZ, 0x12f00000 ;  /* 0x12f00000ff0f7424 */ /* 0x000fe200078e00ff */
[----:B------:R-:W-:Y:S06]  /*12c90*/  @P2 BRA `(.L_x_12698) ;  /* 0x00000000001c2947 */ /* 0x000fec0003800000 */
[----:B------:R-:W2:Y:S01]  /*12ca0*/  S2R R9, SR_TID.X ;  /* 0x0000000000097919 */ /* 0x000ea20000002100 */
[----:B01----:R-:W-:-:S04]  /*12cb0*/  IMAD.MOV.U32 R6, RZ, RZ, 0x6000 ;  /* 0x00006000ff067424 */ /* 0x003fc800078e00ff */
[----:B------:R3:W-:Y:S01]  /*12cc0*/  SYNCS.ARRIVE.TRANS64 RZ, [R7+URZ+0x308b0], R6 ;  /* 0x0308b00607ff79a7 */ /* 0x0007e2000800003f */
[----:B--2---:R-:W-:-:S04]  /*12cd0*/  LOP3.LUT R9, R9, 0x1f, RZ, 0xc0, !PT ;  /* 0x0000001f09097812 */ /* 0x004fc800078ec0ff */
[----:B------:R-:W-:-:S13]  /*12ce0*/  ISETP.NE.AND P0, PT, R9, RZ, PT ;  /* 0x000000ff0900720c */ /* 0x000fda0003f05270 */
[----:B---3--:R-:W-:Y:S05]  /*12cf0*/  @!P0 BRA `(.L_x_12698) ;  /* 0x0000000000048947 */ /* 0x008fea0003800000 */
[----:B------:R-:W-:Y:S01]  /*12d00*/  BPT.TRAP 0x1 ;  /* 0x000000040000795c */ /* 0x000fe20000300000 */
.L_x_12698:
[----:B------:R-:W-:Y:S05]  /*12d10*/  BSYNC B2 ;  /* 0x0000000000027941 */ /* 0x000fea0003800000 */
.L_x_12697:
[----:B------:R-:W-:Y:S01]  /*12d20*/  R2UR UR10, R12 ;  /* 0x000000000c0a72ca */ /* 0x000fe200000e0000 */
[----:B------:R-:W-:Y:S01]  /*12d30*/  UIADD3 UR4, UP0, UR38, 0x670, URZ ;  /* 0x0000067026047890 */ /* 0x000fe2000ff1e03f */
[----:B------:R-:W-:Y:S01]  /*12d40*/  R2UR UR6, R14 ;  /* 0x000000000e0672ca */ /* 0x000fe200000e0000 */
[----:B------:R-:W-:Y:S01]  /*12d50*/  VIADD R11, R11, 0x400 ;  /* 0x000004000b0b7836 */ /* 0x000fe20000000000 */
[----:B------:R-:W-:Y:S01]  /*12d60*/  R2UR UR7, R15 ;  /* 0x000000000f0772ca */ /* 0x000fe200000e0000 */
[----:B------:R-:W-:Y:S01]  /*12d70*/  UIADD3.X UR5, URZ, UR39, URZ, UP0, !UPT ;  /* 0x000000273f057290 */ /* 0x000fe200087fe43f */
[----:B------:R-:W-:Y:S02]  /*12d80*/  PLOP3.LUT P0, PT, PT, PT, PT, 0x80, 0x0 ;  /* 0x000000000000781c */ /* 0x000fe40003f0f070 */
[----:B01----:R-:W-:-:S11]  /*12d90*/  IADD3 R7, R7, 0x308b0, RZ ;  /* 0x000308b007077810 */ /* 0x003fd60007ffe0ff */
.L_x_12699:
        /* <DEDUP_REMOVED lines=10> */
.L_x_12689:
[----:B------:R-:W-:Y:S05]  /*12e40*/  BSYNC B1 ;  /* 0x0000000000017941 */ /* 0x000fea0003800000 */
.L_x_12688:
[----:B------:R-:W2:Y:S01]  /*12e50*/  LDL.LU R9, [R1+0x4] ;  /* 0x0000040001097983 */ /* 0x000ea20000300800 */
[----:B------:R-:W-:Y:S01]  /*12e60*/  VIADD R29, R29, 0x1 ;  /* 0x000000011d1d7836 */ /* 0x000fe20000000000 */
[----:B------:R-:W-:Y:S01]  /*12e70*/  PLOP3.LUT P0, PT, PT, PT, PT, 0x8, 0x0 ;  /* 0x000000000000781c */ /* 0x000fe20003f0e170 */
[----:B------:R-:W-:-:S03]  /*12e80*/  VIADD R5, R5, 0xfffffffe ;  /* 0xfffffffe05057836 */ /* 0x000fc60000000000 */
[----:B------:R-:W-:Y:S02]  /*12e90*/  ISETP.NE.AND P2, PT, R29, 0x2, PT ;  /* 0x000000021d00780c */ /* 0x000fe40003f45270 */
[----:B------:R-:W-:Y:S02]  /*12ea0*/  ISETP.GE.AND P3, PT, R5, R3, PT ;  /* 0x000000030500720c */ /* 0x000fe40003f66270 */
[----:B-1----:R-:W-:Y:S02]  /*12eb0*/  SEL R6, RZ, 0x1, P2 ;  /* 0x00000001ff067807 */ /* 0x002fe40001000000 */
[----:B------:R-:W-:Y:S02]  /*12ec0*/  SEL R29, R29, RZ, P2 ;  /* 0x000000ff1d1d7207 */ /* 0x000fe40001000000 */
[----:B--2---:R-:W-:-:S05]  /*12ed0*/  LOP3.LUT R9, R9, R6, RZ, 0x3c, !PT ;  /* 0x0000000609097212 */ /* 0x004fca00078e3cff */
[----:B------:R1:W-:Y:S02]  /*12ee0*/  STL [R1+0x4], R9 ;  /* 0x0000040901007387 */ /* 0x0003e40000100800 */
[----:B------:R-:W-:Y:S05]  /*12ef0*/  @!P3 BRA `(.L_x_12682) ;  /* 0x000000040064b947 */ /* 0x000fea0003800000 */
.L_x_12712:
[----:B------:R-:W-:Y:S05]  /*12f00*/  YIELD ;  /* 0x0000000000007946 */ /* 0x000fea0003800000 */
[----:B------:R-:W-:Y:S04]  /*12f10*/  BSSY B1, `(.L_x_12700) ;  /* 0x000004d000017945 */ /* 0x000fe80003800000 */
[----:B--2---:R-:W-:Y:S05]  /*12f20*/  @!P6 BRA `(.L_x_12701) ;  /* 0x00000004002ce947 */ /* 0x004fea0003800000 */
[----:B------:R-:W2:Y:S01]  /*12f30*/  LDL R7, [R1+0x4] ;  /* 0x0000040001077983 */ /* 0x000ea20000100800 */
[----:B------:R-:W3:Y:S02]  /*12f40*/  S2R R6, SR_TID.X ;  /* 0x0000000000067919 */ /* 0x000ee40000002100 */
[----:B---3--:R-:W-:Y:S01]  /*12f50*/  LOP3.LUT R8, R6, 0x7f, RZ, 0xc0, !PT ;  /* 0x0000007f06087812 */ /* 0x008fe200078ec0ff */
[----:B------:R-:W-:Y:S01]  /*12f60*/  IMAD R6, R29, 0x8, R16 ;  /* 0x000000081d067824 */ /* 0x000fe200078e0210 */
[----:B------:R-:W-:Y:S02]  /*12f70*/  BSSY B2, `(.L_x_12702) ;  /* 0x0000005000027945 */ /* 0x000fe40003800000 */
[----:B------:R-:W-:Y:S02]  /*12f80*/  ISETP.NE.AND P3, PT, R8, RZ, PT ;  /* 0x000000ff0800720c */ /* 0x000fe40003f65270 */
[----:B--2---:R-:W-:-:S04]  /*12f90*/  SHF.L.U32 R7, R7, 0x1f, RZ ;  /* 0x0000001f07077819 */ /* 0x004fc800000006ff */
[----:B------:R-:W2:Y:S02]  /*12fa0*/  SYNCS.PHASECHK.TRANS64.TRYWAIT P2, [R6+URZ+0x308a0], R7 ;  /* 0x0308a007060075a7 */ /* 0x000ea4000804017f */
[----:B--2---:R-:W-:Y:S05]  /*12fb0*/  @!P2 BRA `(.L_x_12703) ;  /* 0x000000600040a947 */ /* 0x004fea0003800000 */
.L_x_12864:
[----:B------:R-:W-:Y:S05]  /*12fc0*/  BSYNC B2 ;  /* 0x0000000000027941 */ /* 0x000fea0003800000 */
.L_x_12702:
[----:B------:R-:W-:Y:S04]  /*12fd0*/  BSSY B2, `(.L_x_12704) ;  /* 0x0000009000027945 */ /* 0x000fe80003800000 */
[----:B------:R-:W-:Y:S05]  /*12fe0*/  @P3 BRA `(.L_x_12705) ;  /* 0x00000000001c3947 */ /* 0x000fea0003800000 */
[----:B------:R-:W1:Y:S02]  /*12ff0*/  S2R R8, SR_TID.X ;  /* 0x0000000000087919 */ /* 0x000e640000002100 */
[----:B-1----:R-:W-:Y:S01]  /*13000*/  LOP3.LUT R9, R8, 0x1f, RZ, 0xc0, !PT ;  /* 0x0000001f08097812 */ /* 0x002fe200078ec0ff */
[----:B------:R-:W-:-:S03]  /*13010*/  IMAD.MOV.U32 R8, RZ, RZ, 0x6000 ;  /* 0x00006000ff087424 */ /* 0x000fc600078e00ff */
[----:B------:R-:W-:Y:S01]  /*13020*/  ISETP.NE.AND P2, PT, R9, RZ, PT ;  /* 0x000000ff0900720c */ /* 0x000fe20003f45270 */
[----:B------:R3:W-:-:S12]  /*13030*/  SYNCS.ARRIVE.TRANS64 RZ, [R6+URZ+0x30890], R8 ;  /* 0x0308900806ff79a7 */ /* 0x0007d8000800003f */
[----:B---3--:R-:W-:Y:S05]  /*13040*/  @!P2 BRA `(.L_x_12705) ;  /* 0x000000000004a947 */ /* 0x008fea0003800000 */
[----:B------:R-:W-:Y:S01]  /*13050*/  BPT.TRAP 0x1 ;  /* 0x000000040000795c */ /* 0x000fe20000300000 */
.L_x_12705:
[----:B------:R-:W-:Y:S05]  /*13060*/  BSYNC B2 ;  /* 0x0000000000027941 */ /* 0x000fea0003800000 */
.L_x_12704:
[----:B0-----:R-:W-:Y:S01]  /*13070*/  IMAD.MOV.U32 R12, RZ, RZ, RZ ;  /* 0x000000ffff0c7224 */ /* 0x001fe200078e00ff */
[----:B------:R-:W-:Y:S01]  /*13080*/  UIADD3 UR4, UP0, UR38, 0x570, URZ ;  /* 0x0000057026047890 */ /* 0x000fe2000ff1e03f */
[----:B------:R-:W-:Y:S01]  /*13090*/  IMAD R8, R29, 0x6000, R16 ;  /* 0x000060001d087824 */ /* 0x000fe200078e0210 */
[----:B------:R-:W-:Y:S01]  /*130a0*/  PLOP3.LUT P2, PT, PT, PT, PT, 0x80, 0x0 ;  /* 0x000000000000781c */ /* 0x000fe20003f4f070 */
[----:B-1----:R-:W-:Y:S01]  /*130b0*/  IMAD R9, R5, 0xc0, R0 ;  /* 0x000000c005097824 */ /* 0x002fe200078e0200 */
[----:B------:R-:W-:Y:S01]  /*130c0*/  R2UR UR10, R12 ;  /* 0x000000000c0a72ca */ /* 0x000fe200000e0000 */
[----:B------:R-:W-:Y:S01]  /*130d0*/  VIADD R11, R8, 0x12400 ;  /* 0x00012400080b7836 */ /* 0x000fe20000000000 */
[----:B------:R-:W-:Y:S01]  /*130e0*/  IADD3 R10, R6, 0x30890, RZ ;  /* 0x00030890060a7810 */ /* 0x000fe20007ffe0ff */
[----:B------:R-:W-:Y:S01]  /*130f0*/  UIADD3.X UR5, URZ, UR39, URZ, UP0, !UPT ;  /* 0x000000273f057290 */ /* 0x000fe200087fe43f */
[----:B------:R-:W-:Y:S01]  /*13100*/  UMOV UR6, 0x0 ;  /* 0x0000000000067882 */ /* 0x000fe20000000000 */
[----:B------:R-:W-:-:S10]  /*13110*/  UMOV UR7, 0x12f00000 ;  /* 0x12f0000000077882 */ /* 0x000fd40000000000 */
.L_x_12706:
        /* <DEDUP_REMOVED lines=13> */
.L_x_12865:
[----:B------:R-:W-:Y:S05]  /*131f0*/  BSYNC B2 ;  /* 0x0000000000027941 */ /* 0x000fea0003800000 */
.L_x_12707:
[----:B------:R-:W-:Y:S01]  /*13200*/  BSSY B2, `(.L_x_12709) ;  /* 0x000000b000027945 */ /* 0x000fe20003800000 */
[----:B------:R-:W-:Y:S02]  /*13210*/  IMAD.MOV.U32 R10, RZ, RZ, 0x0 ;  /* 0x00000000ff0a7424 */ /* 0x000fe400078e00ff */
[----:B------:R-:W-:Y:S01]  /*13220*/  IMAD.MOV.U32 R11, RZ, RZ, 0x12f00000 ;  /* 0x12f00000ff0b7424 */ /* 0x000fe200078e00ff */
[----:B------:R-:W-:Y:S06]  /*13230*/  @P3 BRA `(.L_x_12710) ;  /* 0x00000000001c3947 */ /* 0x000fec0003800000 */
[----:B------:R-:W1:Y:S01]  /*13240*/  S2R R13, SR_TID.X ;  /* 0x00000000000d7919 */ /* 0x000e620000002100 */
[----:B0-2---:R-:W-:-:S04]  /*13250*/  IMAD.MOV.U32 R7, RZ, RZ, 0x6000 ;  /* 0x00006000ff077424 */ /* 0x005fc800078e00ff */
[----:B------:R3:W-:Y:S01]  /*13260*/  SYNCS.ARRIVE.TRANS64 RZ, [R6+URZ+0x308b0], R7 ;  /* 0x0308b00706ff79a7 */ /* 0x0007e2000800003f */
[----:B-1----:R-:W-:-:S04]  /*13270*/  LOP3.LUT R13, R13, 0x1f, RZ, 0xc0, !PT ;  /* 0x0000001f0d0d7812 */ /* 0x002fc800078ec0ff */
[----:B------:R-:W-:-:S13]  /*13280*/  ISETP.NE.AND P2, PT, R13, RZ, PT ;  /* 0x000000ff0d00720c */ /* 0x000fda0003f45270 */
[----:B---3--:R-:W-:Y:S05]  /*13290*/  @!P2 BRA `(.L_x_12710) ;  /* 0x000000000004a947 */ /* 0x008fea0003800000 */
[----:B------:R-:W-:Y:S01]  /*132a0*/  BPT.TRAP 0x1 ;  /* 0x000000040000795c */ /* 0x000fe20000300000 */
.L_x_12710:
[----:B------:R-:W-:Y:S05]  /*132b0*/  BSYNC B2 ;  /* 0x0000000000027941 */ /* 0x000fea0003800000 */
.L_x_12709:
[----:B------:R-:W-:Y:S01]  /*132c0*/  R2UR UR10, R12 ;  /* 0x000000000c0a72ca */ /* 0x000fe200000e0000 */
[----:B------:R-:W-:Y:S01]  /*132d0*/  UIADD3 UR4, UP0, UR38, 0x670, URZ ;  /* 0x0000067026047890 */ /* 0x000fe2000ff1e03f */
[----:B------:R-:W-:Y:S01]  /*132e0*/  R2UR UR6, R10 ;  /* 0x000000000a0672ca */ /* 0x000fe200000e0000 */
[----:B------:R-:W-:Y:S01]  /*132f0*/  VIADD R8, R8, 0x400 ;  /* 0x0000040008087836 */ /* 0x000fe20000000000 */
[----:B------:R-:W-:Y:S01]  /*13300*/  R2UR UR7, R11 ;  /* 0x000000000b0772ca */ /* 0x000fe200000e0000 */
[----:B------:R-:W-:Y:S01]  /*13310*/  UIADD3.X UR5, URZ, UR39, URZ, UP0, !UPT ;  /* 0x000000273f057290 */ /* 0x000fe200087fe43f */
[----:B------:R-:W-:Y:S02]  /*13320*/  PLOP3.LUT P2, PT, PT, PT, PT, 0x80, 0x0 ;  /* 0x000000000000781c */ /* 0x000fe40003f4f070 */
[----:B0-2---:R-:W-:-:S11]  /*13330*/  IADD3 R6, R6, 0x308b0, RZ ;  /* 0x000308b006067810 */ /* 0x005fd60007ffe0ff */
.L_x_12711:
        /* <DEDUP_REMOVED lines=10> */
.L_x_12701:
[----:B------:R-:W-:Y:S05]  /*133e0*/  BSYNC B1 ;  /* 0x0000000000017941 */ /* 0x000fea0003800000 */
.L_x_12700:
[----:B------:R-:W2:Y:S01]  /*133f0*/  LDL.LU R7, [R1+0x4] ;  /* 0x0000040001077983 */ /* 0x000ea20000300800 */
[----:B------:R-:W-:Y:S01]  /*13400*/  VIADD R29, R29, 0x1 ;  /* 0x000000011d1d7836 */ /* 0x000fe20000000000 */
[C---:B------:R-:W-:Y:S01]  /*13410*/  ISETP.GT.AND P3, PT, R5.reuse, R3, PT ;  /* 0x000000030500720c */ /* 0x040fe20003f64270 */
[----:B------:R-:W-:-:S03]  /*13420*/  VIADD R5, R5, 0xffffffff ;  /* 0xffffffff05057836 */ /* 0x000fc60000000000 */
[----:B------:R-:W-:-:S04]  /*13430*/  ISETP.NE.AND P2, PT, R29, 0x2, PT ;  /* 0x000000021d00780c */ /* 0x000fc80003f45270 */
[----:B------:R-:W-:Y:S02]  /*13440*/  SEL R6, RZ, 0x1, P2 ;  /* 0x00000001ff067807 */ /* 0x000fe40001000000 */
[----:B------:R-:W-:Y:S02]  /*13450*/  SEL R29, R29, RZ, P2 ;  /* 0x000000ff1d1d7207 */ /* 0x000fe40001000000 */
[----:B--2---:R-:W-:-:S05]  /*13460*/  LOP3.LUT R7, R7, R6, RZ, 0x3c, !PT ;  /* 0x0000000607077212 */ /* 0x004fca00078e3cff */
[----:B------:R2:W-:Y:S01]  /*13470*/  STL [R1+0x4], R7 ;  /* 0x0000040701007387 */ /* 0x0005e20000100800 */
[----:B------:R-:W-:Y:S05]  /*13480*/  @P3 BRA `(.L_x_12712) ;  /* 0xfffffff8009c3947 */ /* 0x000fea000383ffff */
.L_x_12682:
[----:B------:R-:W-:Y:S05]  /*13490*/  BSYNC B0 ;  /* 0x0000000000007941 */ /* 0x000fea0003800000 */
.L_x_12681:
[----:B--2---:R2:W5:Y:S01]  /*134a0*/  LDL R7, [R1+0x1c] ;  /* 0x00001c0001077983 */ /* 0x0045620000100800 */
[----:B------:R-:W-:Y:S05]  /*134b0*/  @!P0 WARPSYNC.ALL ;  /* 0x0000000000008948 */ /* 0x000fea0003800000 */
[----:B------:R2:W-:Y:S01]  /*134c0*/  STL [R1+0x28], RZ ;  /* 0x000028ff01007387 */ /* 0x0005e20000100800 */
[----:B------:R-:W-:Y:S01]  /*134d0*/  BSSY B0, `(.L_x_12713) ;  /* 0x000001f000007945 */ /* 0x000fe20003800000 */
[----:B------:R-:W-:Y:S06]  /*134e0*/  @!P0 BAR.SYNC.DEFER_BLOCKING 0xc, 0x200 ;  /* 0x0308000000008b1d */ /* 0x000fec0000010000 */
[----:B--2---:R-:W-:Y:S05]  /*134f0*/  @!P1 BRA `(.L_x_12714) ;  /* 0x0000000000709947 */ /* 0x004fea0003800000 */
[----:B------:R-:W-:-:S13]  /*13500*/  ISETP.NE.AND P0, PT, R4, RZ, PT ;  /* 0x000000ff0400720c */ /* 0x000fda0003f05270 */
[----:B------:R-:W2:Y:S02]  /*13510*/  @!P0 LDC R4, c[0x0][0x9f0] ;  /* 0x00027c00ff048b82 */ /* 0x000ea40000000800 */
[-C--:B--2---:R-:W-:Y:S02]  /*13520*/  IABS R0, R4.reuse ;  /* 0x0000000400007213 */ /* 0x084fe40000000000 */
[----:B------:R-:W-:Y:S02]  /*13530*/  IABS R6, R4 ;  /* 0x0000000400067213 */ /* 0x000fe40000000000 */
[----:B------:R-:W2:Y:S02]  /*13540*/  I2F.RP R2, R0 ;  /* 0x0000000000027306 */ /* 0x000ea40000209400 */
[----:B------:R-:W-:-:S06]  /*13550*/  IADD3 R6, RZ, -R6, RZ ;  /* 0x80000006ff067210 */ /* 0x000fcc0007ffe0ff */
[----:B--2---:R-:W2:Y:S02]  /*13560*/  MUFU.RCP R2, R2 ;  /* 0x0000000200027308 */ /* 0x004ea40000001000 */
[----:B--2---:R-:W-:-:S06]  /*13570*/  VIADD R2, R2, 0xffffffe ;  /* 0x0ffffffe02027836 */ /* 0x004fcc0000000000 */
[----:B------:R-:W2:Y:S02]  /*13580*/  F2I.FTZ.U32.TRUNC.NTZ R3, R2 ;  /* 0x0000000200037305 */ /* 0x000ea4000021f000 */
[----:B--2---:R-:W-:-:S04]  /*13590*/  IMAD.MOV R2, RZ, RZ, -R3 ;  /* 0x000000ffff027224 */ /* 0x004fc800078e0a03 */
[----:B------:R-:W-:Y:S02]  /*135a0*/  IMAD R5, R2, R0, RZ ;  /* 0x0000000002057224 */ /* 0x000fe400078e02ff */
        /* <DEDUP_REMOVED lines=17> */
.L_x_12714:
[----:B------:R-:W-:Y:S05]  /*136c0*/  BSYNC B0 ;  /* 0x0000000000007941 */ /* 0x000fea0003800000 */
.L_x_12713:
[----:B------:R-:W3:Y:S04]  /*136d0*/  LDL R0, [R1+0x28] ;  /* 0x0000280001007983 */ /* 0x000ee80000100800 */
[----:B------:R-:W3:Y:S01]  /*136e0*/  LDL R2, [R1+0x40] ;  /* 0x0000400001027983 */ /* 0x000ee20000100800 */
[----:B------:R-:W-:Y:S01]  /*136f0*/  BSSY B7, `(.L_x_12715) ;  /* 0x0000360000077945 */ /* 0x000fe20003800000 */
[----:B---3--:R-:W-:-:S05]  /*13700*/  IMAD R2, R2, R0, RZ ;  /* 0x0000000002027224 */ /* 0x008fca00078e02ff */
[----:B-----5:R-:W-:Y:S01]  /*13710*/  VIADDMNMX R0, R2, R0, R7, PT ;  /* 0x0000000002007246 */ /* 0x020fe20003800107 */
        /* <DEDUP_REMOVED lines=21> */
.L_x_12716:
        /* <DEDUP_REMOVED lines=8> */
[----:B------:R-:W-:Y:S01]  /*138f0*/  MOV R4, UR6 ;  /* 0x0000000600047c02 */ /* 0x000fe20008000f00 */
[----:B--2---:R-:W-:Y:S01]  /*13900*/  IMAD.U32 R5, RZ, RZ, UR7 ;  /* 0x00000007ff057e24 */ /* 0x004fe2000f8e00ff */
[----:B------:R-:W2:Y:S01]  /*13910*/  LDC.64 R2, c[0x4][R2] ;  /* 0x0100000002027b82 */ /* 0x000ea20000000a00 */
[----:B------:R-:W-:Y:S01]  /*13920*/  IMAD.U32 R6, RZ, RZ, UR8 ;  /* 0x00000008ff067e24 */ /* 0x000fe2000f8e00ff */
[----:B------:R-:W-:Y:S01]  /*13930*/  MOV R8, 0x70 ;  /* 0x0000007000087802 */ /* 0x000fe20000000f00 */
[----:B------:R-:W-:Y:S02]  /*13940*/  IMAD.U32 R7, RZ, RZ, UR9 ;  /* 0x00000009ff077e24 */ /* 0x000fe4000f8e00ff */
[----:B------:R-:W-:-:S02]  /*13950*/  IMAD.U32 R10, RZ, RZ, UR4 ;  /* 0x00000004ff0a7e24 */ /* 0x000fc4000f8e00ff */
[----:B------:R-:W-:Y:S02]  /*13960*/  IMAD.U32 R11, RZ, RZ, UR5 ;  /* 0x00000005ff0b7e24 */ /* 0x000fe4000f8e00ff */
[----:B0-----:R-:W-:Y:S02]  /*13970*/  IMAD.MOV.U32 R12, RZ, RZ, 0x1 ;  /* 0x00000001ff0c7424 */ /* 0x001fe400078e00ff */
[----:B------:R-:W-:-:S07]  /*13980*/  IMAD.MOV.U32 R13, RZ, RZ, RZ ;  /* 0x000000ffff0d7224 */ /* 0x000fce00078e00ff */
[----:B------:R-:W-:-:S07]  /*13990*/  LEPC R20, `(.L_x_12719) ;  /* 0x000000001014794e */ /* 0x000fce0000000000 */
[----:B-12---:R-:W-:Y:S05]  /*139a0*/  CALL.ABS.NOINC R2 ;  /* 0x0000000002007343 */ /* 0x006fea0003c00000 */
.L_x_12719:
[----:B------:R-:W-:Y:S05]  /*139b0*/  BSYNC B6 ;  /* 0x0000000000067941 */ /* 0x000fea0003800000 */
.L_x_12718:
        /* <DEDUP_REMOVED lines=9> */
[----:B------:R-:W-:Y:S01]  /*13a50*/  IMAD.U32 R4, RZ, RZ, UR6 ;  /* 0x00000006ff047e24 */ /* 0x000fe2000f8e00ff */
[----:B------:R-:W-:Y:S01]  /*13a60*/  MOV R6, UR8 ;  /* 0x0000000800067c02 */ /* 0x000fe20008000f00 */
[----:B--2---:R-:W-:Y:S01]  /*13a70*/  IMAD.U32 R5, RZ, RZ, UR7 ;  /* 0x00000007ff057e24 */ /* 0x004fe2000f8e00ff */
[----:B0-----:R-:W-:Y:S01]  /*13a80*/  MOV R13, RZ ;  /* 0x000000ff000d7202 */ /* 0x001fe20000000f00 */
[----:B------:R-:W-:Y:S02]  /*13a90*/  IMAD.U32 R7, RZ, RZ, UR9 ;  /* 0x00000009ff077e24 */ /* 0x000fe4000f8e00ff */
[----:B------:R-:W-:-:S02]  /*13aa0*/  IMAD.U32 R10, RZ, RZ, UR4 ;  /* 0x00000004ff0a7e24 */ /* 0x000fc4000f8e00ff */
[----:B------:R-:W-:Y:S02]  /*13ab0*/  IMAD.U32 R11, RZ, RZ, UR5 ;  /* 0x00000005ff0b7e24 */ /* 0x000fe4000f8e00ff */
[----:B------:R-:W-:Y:S02]  /*13ac0*/  IMAD.MOV.U32 R8, RZ, RZ, 0x70 ;  /* 0x00000070ff087424 */ /* 0x000fe400078e00ff */
[----:B---3--:R-:W-:-:S07]  /*13ad0*/  IMAD.MOV.U32 R12, RZ, RZ, 0x1 ;  /* 0x00000001ff0c7424 */ /* 0x008fce00078e00ff */
[----:B------:R-:W-:-:S07]  /*13ae0*/  LEPC R20, `(.L_x_12722) ;  /* 0x000000001014794e */ /* 0x000fce0000000000 */
[----:B-1--4-:R-:W-:Y:S05]  /*13af0*/  CALL.ABS.NOINC R2 ;  /* 0x0000000002007343 */ /* 0x012fea0003c00000 */
.L_x_12722:
        /* <DEDUP_REMOVED lines=16> */
.L_x_12721:
[----:B------:R-:W-:Y:S05]  /*13c00*/  BSYNC B6 ;  /* 0x0000000000067941 */ /* 0x000fea0003800000 */
.L_x_12720:
        /* <DEDUP_REMOVED lines=21> */
.L_x_12868:
        /* <DEDUP_REMOVED lines=10> */
.L_x_12871:
        /* <DEDUP_REMOVED lines=11> */
[----:B------:R-:W-:Y:S02]  /*13eb0*/  IADD3 R4, -R0, RZ, RZ ;  /* 0x000000ff00047210 */ /* 0x000fe40007ffe1ff */
[----:B------:R-:W-:-:S03]  /*13ec0*/  SHF.R.S32.HI R5, RZ, 0x1f, R0 ;  /* 0x0000001fff057819 */ /* 0x000fc60000011400 */
        /* <DEDUP_REMOVED lines=9> */
.L_x_12726:
[----:B0-----:R-:W-:Y:S01]  /*13f60*/  IMAD R0, R18, 0x8, R16 ;  /* 0x0000000812007824 */ /* 0x001fe200078e0210 */
[----:B----4-:R-:W-:-:S04]  /*13f70*/  SHF.L.U32 R2, R28, 0x1f, RZ ;  /* 0x0000001f1c027819 */ /* 0x010fc800000006ff */
[----:B------:R-:W0:Y:S02]  /*13f80*/  SYNCS.PHASECHK.TRANS64.TRYWAIT P0, [R0+URZ+0x30840], R2 ;  /* 0x03084002000075a7 */ /* 0x000e24000800017f */
[----:B0-----:R-:W-:Y:S05]  /*13f90*/  @!P0 BRA `(.L_x_12727) ;  /* 0x0000005000c48947 */ /* 0x001fea0003800000 */
.L_x_12872:
[----:B------:R-:W4:Y:S02]  /*13fa0*/  S2R R3, SR_TID.X ;  /* 0x0000000000037919 */ /* 0x000f240000002100 */
[----:B----4-:R-:W-:-:S04]  /*13fb0*/  LOP3.LUT R3, R3, 0x7f, RZ, 0xc0, !PT ;  /* 0x0000007f03037812 */ /* 0x010fc800078ec0ff */
[----:B------:R-:W-:-:S13]  /*13fc0*/  ISETP.NE.AND P0, PT, R3, RZ, PT ;  /* 0x000000ff0300720c */ /* 0x000fda0003f05270 */
[----:B------:R-:W-:Y:S05]  /*13fd0*/  @P0 BRA `(.L_x_12728) ;  /* 0x00000000001c0947 */ /* 0x000fea0003800000 */
[----:B------:R-:W4:Y:S01]  /*13fe0*/  S2R R3, SR_TID.X ;  /* 0x0000000000037919 */ /* 0x000f220000002100 */
[----:B0-----:R-:W-:-:S04]  /*13ff0*/  IMAD.MOV.U32 R2, RZ, RZ, 0x6000 ;  /* 0x00006000ff027424 */ /* 0x001fc800078e00ff */
[----:B------:R0:W-:Y:S01]  /*14000*/  SYNCS.ARRIVE.TRANS64 RZ, [R0+URZ+0x30830], R2 ;  /* 0x0308300200ff79a7 */ /* 0x0001e2000800003f */
[----:B----4-:R-:W-:-:S04]  /*14010*/  LOP3.LUT R3, R3, 0x1f, RZ, 0xc0, !PT ;  /* 0x0000001f03037812 */ /* 0x010fc800078ec0ff */
[----:B------:R-:W-:-:S13]  /*14020*/  ISETP.NE.AND P0, PT, R3, RZ, PT ;  /* 0x000000ff0300720c */ /* 0x000fda0003f05270 */
[----:B0-----:R-:W-:Y:S05]  /*14030*/  @!P0 BRA `(.L_x_12728) ;  /* 0x0000000000048947 */ /* 0x001fea0003800000 */
[----:B------:R-:W-:Y:S01]  /*14040*/  BPT.TRAP 0x1 ;  /* 0x000000040000795c */ /* 0x000fe20000300000 */
.L_x_12728:
[----:B0-----:R-:W4:Y:S01]  /*14050*/  LDL.LU R2, [R1] ;  /* 0x0000000001027983 */ /* 0x001f220000300800 */
[----:B------:R-:W-:Y:S01]  /*14060*/  R2UR UR9, R0 ;  /* 0x00000000000972ca */ /* 0x000fe200000e0000 */
[----:B------:R-:W-:Y:S01]  /*14070*/  IMAD R0, R18, 0x6000, R16 ;  /* 0x0000600012007824 */ /* 0x000fe200078e0210 */
[----:B------:R-:W-:Y:S01]  /*14080*/  R2UR UR11, R22 ;  /* 0x00000000160b72ca */ /* 0x000fe200000e0000 */
[----:B------:R-:W-:Y:S01]  /*14090*/  UIADD3 UR6, UP0, UR38, 0x370, URZ ;  /* 0x0000037026067890 */ /* 0x000fe2000ff1e03f */
[----:B------:R-:W-:Y:S01]  /*140a0*/  R2UR UR4, R26 ;  /* 0x000000001a0472ca */ /* 0x000fe200000e0000 */
[----:B------:R-:W-:Y:S01]  /*140b0*/  UMOV UR5, 0x14f00000 ;  /* 0x14f0000000057882 */ /* 0x000fe20000000000 */
[----:B------:R-:W-:Y:S01]  /*140c0*/  R2UR UR8, R0 ;  /* 0x00000000000872ca */ /* 0x000fe200000e0000 */
[----:B------:R-:W-:Y:S01]  /*140d0*/  UIADD3.X UR7, URZ, UR39, URZ, UP0, !UPT ;  /* 0x000000273f077290 */ /* 0x000fe200087fe43f */
[----:B------:R-:W-:Y:S01]  /*140e0*/  PLOP3.LUT P0, PT, PT, PT, PT, 0x80, 0x0 ;  /* 0x000000000000781c */ /* 0x000fe20003f0f070 */
[----:B------:R-:W-:Y:S01]  /*140f0*/  UMOV UR10, URZ ;  /* 0x0000003f000a7c82 */ /* 0x000fe20008000000 */
[----:B------:R-:W-:-:S02]  /*14100*/  R2UR UR12, R17 ;  /* 0x00000000110c72ca */ /* 0x000fc400000e0000 */
[----:B-----5:R-:W-:Y:S01]  /*14110*/  R2UR UR13, R19 ;  /* 0x00000000130d72ca */ /* 0x020fe200000e0000 */
[----:B------:R-:W-:-:S04]  /*14120*/  UIADD3 UR9, UR9, 0x30830, URZ ;  /* 0x0003083009097890 */ /* 0x000fc8000fffe03f */
[----:B------:R-:W-:Y:S02]  /*14130*/  UIMAD UR11, UR11, 0xc0, UR4 ;  /* 0x000000c00b0b78a4 */ /* 0x000fe4000f8e0204 */
[----:B------:R-:W-:Y:S01]  /*14140*/  UIADD3 UR8, UR8, 0x12400, URZ ;  /* 0x0001240008087890 */ /* 0x000fe2000fffe03f */
[----:B------:R-:W-:-:S08]  /*14150*/  UMOV UR4, 0x0 ;  /* 0x0000000000047882 */ /* 0x000fd00000000000 */
[----:B------:R0:W-:Y:S01]  /*14160*/  UTMALDG.4D [UR8], [UR6], desc[UR4] ;  /* 0x00000408060075b4 */ /* 0x0001e20008019000 */
[----:B----4-:R-:W-:-:S04]  /*14170*/  LOP3.LUT R2, R2, 0xfffffffe, RZ, 0xc0, !PT ;  /* 0xfffffffe02027812 */ /* 0x010fc800078ec0ff */
[----:B------:R-:W-:-:S05]  /*14180*/  @P0 LOP3.LUT R2, R2, 0x1, RZ, 0xfc, !PT ;  /* 0x0000000102020812 */ /* 0x000fca00078efcff */
[----:B------:R0:W-:Y:S01]  /*14190*/  STL [R1], R2 ;  /* 0x0000000201007387 */ /* 0x0001e20000100800 */
[----:B------:R-:W-:Y:S01]  /*141a0*/  NOP ;  /* 0x0000000000007918 */ /* 0x000fe20000000000 */
.L_x_12724:
[----:B------:R-:W4:Y:S04]  /*141b0*/  LDL.LU R4, [R1+0x20] ;  /* 0x0000200001047983 */ /* 0x000f280000300800 */
[----:B------:R-:W5:Y:S04]  /*141c0*/  LDL.LU R6, [R1+0x14] ;  /* 0x0000140001067983 */ /* 0x000f680000300800 */
[----:B------:R-:W2:Y:S01]  /*141d0*/  LDL.LU R3, [R1+0x2c] ;  /* 0x00002c0001037983 */ /* 0x000ea20000300800 */
[----:B------:R-:W-:Y:S05]  /*141e0*/  WARPSYNC.ALL ;  /* 0x0000000000007948 */ /* 0x000fea0003800000 */
[----:B0-----:R-:W-:Y:S01]  /*141f0*/  ULDC.64 UR4, c[0x0][0x298] ;  /* 0x0000a60000047ab9 */ /* 0x001fe20000000a00 */
[----:B------:R-:W-:Y:S01]  /*14200*/  ULDC.64 UR6, c[0x0][0xa00] ;  /* 0x0002800000067ab9 */ /* 0x000fe20000000a00 */
[----:B------:R-:W-:Y:S01]  /*14210*/  VIADD R0, R16, 0xc400 ;  /* 0x0000c40010007836 */ /* 0x000fe20000000000 */
        /* <DEDUP_REMOVED lines=26> */
[----:B---3--:R-:W-:-:S02]  /*143c0*/  IMAD.U32 R7, RZ, RZ, UR7 ;  /* 0x00000007ff077e24 */ /* 0x008fc4000f8e00ff */
[----:B------:R-:W-:Y:S02]  /*143d0*/  IMAD.U32 R10, RZ, RZ, UR8 ;  /* 0x00000008ff0a7e24 */ /* 0x000fe4000f8e00ff */
[----:B------:R-:W-:Y:S02]  /*143e0*/  IMAD.MOV.U32 R8, RZ, RZ, 0x70 ;  /* 0x00000070ff087424 */ /* 0x000fe400078e00ff */
[----:B------:R-:W-:Y:S02]  /*143f0*/  IMAD.MOV.U32 R12, RZ, RZ, 0x1 ;  /* 0x00000001ff0c7424 */ /* 0x000fe400078e00ff */
[----:B------:R-:W-:-:S07]  /*14400*/  IMAD.MOV.U32 R13, RZ, RZ, RZ ;  /* 0x000000ffff0d7224 */ /* 0x000fce00078e00ff */
[----:B------:R-:W-:-:S07]  /*14410*/  LEPC R20, `(.L_x_12730) ;  /* 0x000000001014794e */ /* 0x000fce0000000000 */
[----:B01----:R-:W-:Y:S05]  /*14420*/  CALL.ABS.NOINC R2 ;  /* 0x0000000002007343 */ /* 0x003fea0003c00000 */
.L_x_12730:
[----:B------:R-:W-:Y:S05]  /*14430*/  BSYNC B6 ;  /* 0x0000000000067941 */ /* 0x000fea0003800000 */
.L_x_12729:
[----:B------:R-:W2:Y:S01]  /*14440*/  LDL.LU R20, [R1+0x20] ;  /* 0x0000200001147983 */ /* 0x000ea20000300800 */
[----:B-1----:R-:W1:Y:S01]  /*14450*/  LDC R9, c[0x0][0x448] ;  /* 0x00011200ff097b82 */ /* 0x002e620000000800 */
[----:B------:R-:W-:Y:S01]  /*14460*/  ULDC.64 UR4, c[0x0][0x2d8] ;  /* 0x0000b60000047ab9 */ /* 0x000fe20000000a00 */
[----:B------:R-:W-:Y:S01]  /*14470*/  ULDC.64 UR6, c[0x0][0x2e0] ;  /* 0x0000b80000067ab9 */ /* 0x000fe20000000a00 */
[----:B0-----:R-:W2:Y:S01]  /*14480*/  LDL.LU.64 R2, [R1+0x30] ;  /* 0x0000300001027983 */ /* 0x001ea20000300a00 */
[----:B------:R-:W-:-:S03]  /*14490*/  ULDC.64 UR8, c[0x0][0x280] ;  /* 0x0000a00000087ab9 */ /* 0x000fc60000000a00 */
[----:B------:R-:W4:Y:S04]  /*144a0*/  LDL.LU R21, [R1+0x2c] ;  /* 0x00002c0001157983 */ /* 0x000f280000300800 */
[----:B------:R-:W3:Y:S04]  /*144b0*/  LDL.LU R4, [R1+0x14] ;  /* 0x0000140001047983 */ /* 0x000ee80000300800 */
[----:B------:R0:W5:Y:S01]  /*144c0*/  LDL R10, [R1+0x10] ;  /* 0x00001000010a7983 */ /* 0x0001620000100800 */
[----:B-1----:R-:W-:-:S13]  /*144d0*/  ISETP.NE.AND P0, PT, R9, 0x1, PT ;  /* 0x000000010900780c */ /* 0x002fda0003f05270 */
[----:B------:R-:W1:Y:S08]  /*144e0*/  @P0 LDC R5, c[0x0][0x450] ;  /* 0x00011400ff050b82 */ /* 0x000e700000000800 */
[----:B------:R-:W0:Y:S01]  /*144f0*/  @P0 LDC R8, c[0x0][0x450] ;  /* 0x00011400ff080b82 */ /* 0x000e220000000800 */
[----:B------:R-:W0:Y:S01]  /*14500*/  S2R R11, SR_TID.X ;  /* 0x00000000000b7919 */ /* 0x000e220000002100 */
[----:B--2---:R-:W-:-:S02]  /*14510*/  IMAD.MOV.U32 R3, RZ, RZ, R20 ;  /* 0x000000ffff037224 */ /* 0x004fc400078e0014 */
[----:B------:R-:W2:Y:S01]  /*14520*/  S2R R20, SR_TID.X ;  /* 0x0000000000147919 */ /* 0x000ea20000002100 */
[----:B------:R-:W-:-:S04]  /*14530*/  IMAD.WIDE.U32 R2, R17, UR4, R2 ;  /* 0x0000000411027c25 */ /* 0x000fc8000f8e0002 */
[----:B------:R-:W-:Y:S01]  /*14540*/  IMAD R3, R17, UR5, R3 ;  /* 0x0000000511037c24 */ /* 0x000fe2000f8e0203 */
[----:B------:R-:W-:Y:S01]  /*14550*/  ULDC.64 UR4, c[0x0][0x2d0] ;  /* 0x0000b40000047ab9 */ /* 0x000fe20000000a00 */
[----:B----4-:R-:W-:Y:S02]  /*14560*/  IMAD R0, R21, UR6, RZ ;  /* 0x0000000615007c24 */ /* 0x010fe4000f8e02ff */
[----:B---3--:R-:W-:-:S04]  /*14570*/  IMAD.WIDE.U32 R2, R4, UR6, R2 ;  /* 0x0000000604027c25 */ /* 0x008fc8000f8e0002 */
[----:B------:R-:W-:Y:S01]  /*14580*/  IMAD R0, R4, UR7, R0 ;  /* 0x0000000704007c24 */ /* 0x000fe2000f8e0200 */
[----:B------:R-:W-:Y:S01]  /*14590*/  ULDC.64 UR6, c[0x0][0x2c8] ;  /* 0x0000b20000067ab9 */ /* 0x000fe20000000a00 */
[----:B------:R-:W3:Y:S03]  /*145a0*/  @P0 LDC R4, c[0x0][0x44c] ;  /* 0x00011300ff040b82 */ /* 0x000ee60000000800 */
[----:B------:R-:W-:Y:S02]  /*145b0*/  IADD3 R3, R3, R0, RZ ;  /* 0x0000000003037210 */ /* 0x000fe40007ffe0ff */
[C---:B--2---:R-:W-:Y:S01]  /*145c0*/  LOP3.LUT R21, R20.reuse, 0x7f, RZ, 0xc0, !PT ;  /* 0x0000007f14157812 */ /* 0x044fe200078ec0ff */
[----:B------:R-:W-:-:S03]  /*145d0*/  IMAD.SHL.U32 R20, R20, 0x10, RZ ;  /* 0x0000001014147824 */ /* 0x000fc600078e00ff */
[----:B------:R-:W-:-:S04]  /*145e0*/  SHF.R.U32.HI R21, RZ, 0x3, R21 ;  /* 0x00000003ff157819 */ /* 0x000fc80000011615 */
[----:B------:R-:W-:-:S05]  /*145f0*/  LOP3.LUT R20, R21, 0x70, R20, 0xf8, !PT ;  /* 0x0000007015147812 */ /* 0x000fca00078ef814 */
[----:B------:R-:W-:-:S04]  /*14600*/  IMAD R6, R25, 0xc0, R20 ;  /* 0x000000c019067824 */ /* 0x000fc800078e0214 */
[----:B---3--:R-:W-:-:S04]  /*14610*/  @P0 IMAD.HI.U32 R0, R6, R4, RZ ;  /* 0x0000000406000227 */ /* 0x008fc800078e00ff */
        /* <DEDUP_REMOVED lines=11> */
[----:B------:R-:W-:-:S04]  /*146d0*/  IMAD.WIDE.U32 R4, R0, UR6, R4 ;  /* 0x0000000600047c25 */ /* 0x000fc8000f8e0004 */
[----:B------:R-:W-:-:S04]  /*146e0*/  IMAD R7, R0, UR7, R7 ;  /* 0x0000000700077c24 */ /* 0x000fc8000f8e0207 */
[----:B------:R-:W-:Y:S02]  /*146f0*/  IMAD.IADD R5, R5, 0x1, R7 ;  /* 0x0000000105057824 */ /* 0x000fe400078e0207 */
[----:B------:R-:W1:Y:S01]  /*14700*/  @P0 LDC R7, c[0x0][0x44c] ;  /* 0x00011300ff070b82 */ /* 0x000e620000000800 */
[----:B------:R-:W-:-:S04]  /*14710*/  LEA R0, P1, R4, UR8, 0x1 ;  /* 0x0000000804007c11 */ /* 0x000fc8000f8208ff */
[----:B------:R-:W-:Y:S01]  /*14720*/  LEA.HI.X R4, R4, UR9, R5, 0x1, P1 ;  /* 0x0000000904047c11 */ /* 0x000fe200088f0c05 */
[----:B------:R-:W-:-:S05]  /*14730*/  VIADD R5, R6, 0x80 ;  /* 0x0000008006057836 */ /* 0x000fca0000000000 */
[----:B------:R-:W-:Y:S01]  /*14740*/  MOV R6, R5 ;  /* 0x0000000500067202 */ /* 0x000fe20000000f00 */
[----:B-1----:R-:W-:-:S05]  /*14750*/  @P0 IMAD.HI.U32 R7, R5, R7, RZ ;  /* 0x0000000705070227 */ /* 0x002fca00078e00ff */
[----:B0-----:R-:W-:-:S05]  /*14760*/  @P0 SHF.R.U32.HI R6, RZ, R8, R7 ;  /* 0x00000008ff060219 */ /* 0x001fca0000011607 */
        /* <DEDUP_REMOVED lines=24> */
[----:B------:R-:W-:Y:S04]  /*148f0*/  SHFL.IDX PT, R7, R4, RZ, 0x181f ;  /* 0x00181fff04077589 */ /* 0x000fe800000e0000 */
[----:B------:R-:W-:Y:S01]  /*14900*/  SHFL.IDX PT, R8, R2, RZ, 0x181f ;  /* 0x00181fff02087589 */ /* 0x000fe200000e0000 */
[----:B--2---:R-:W-:-:S03]  /*14910*/  IMAD R3, R6, R9, RZ ;  /* 0x0000000906037224 */ /* 0x004fc600078e02ff */
[----:B------:R-:W0:Y:S02]  /*14920*/  SHFL.IDX PT, R6, R0, RZ, 0x181f ;  /* 0x00181fff00067589 */ /* 0x000e2400000e0000 */
[----:B------:R-:W-:-:S13]  /*14930*/  ISETP.GE.AND P1, PT, R25, R3, PT ;  /* 0x000000031900720c */ /* 0x000fda0003f26270 */
[----:B0-----:R-:W-:-:S05]  /*14940*/  @!P1 LEA R6, P2, R20, R6, 0x1 ;  /* 0x0000000614069211 */ /* 0x001fca00078408ff */
[----:B------:R-:W-:-:S05]  /*14950*/  @!P1 IMAD.X R7, RZ, RZ, R7, P2 ;  /* 0x000000ffff079224 */ /* 0x000fca00010e0607 */
[----:B-----5:R0:W-:Y:S02]  /*14960*/  @!P1 LDGSTS.E.BYPASS.LTC128B.128 [R10+0xc400], desc[UR56][R6.64], !P0 ;  /* 0x0c400000060a9fae */ /* 0x0201e4000c101d78 */
[----:B0-----:R-:W-:Y:S02]  /*14970*/  IADD3 R6, R25, 0x10, RZ ;  /* 0x0000001019067810 */ /* 0x001fe40007ffe0ff */
[----:B------:R-:W0:Y:S02]  /*14980*/  SHFL.IDX PT, R7, R0, 0x1, 0x181f ;  /* 0x00381f0000077f89 */ /* 0x000e2400000e0000 */
        /* <DEDUP_REMOVED lines=60> */
[----:B0-----:R-:W-:-:S04]  /*14d50*/  IADD3 R0, R25, 0x80, RZ ;  /* 0x0000008019007810 */ /* 0x001fc80007ffe0ff */
[----:B------:R-:W-:Y:S01]  /*14d60*/  ISETP.GE.AND P2, PT, R0, R3, PT ;  /* 0x000000030000720c */ /* 0x000fe20003f46270 */
[----:B------:R-:W-:-:S05]  /*14d70*/  VIADD R0, R25, 0x70 ;  /* 0x0000007019007836 */ /* 0x000fca0000000000 */
[----:B------:R-:W-:Y:S02]  /*14d80*/  ISETP.GE.AND P1, PT, R0, R3, PT ;  /* 0x000000030000720c */ /* 0x000fe40003f26270 */
[----:B------:R-:W0:Y:S11]  /*14d90*/  SHFL.IDX PT, R0, R5, RZ, 0x181f ;  /* 0x00181fff05007589 */ /* 0x000e3600000e0000 */
[----:B-1----:R-:W-:-:S05]  /*14da0*/  @!P1 LEA R6, P3, R20, R6, 0x1 ;  /* 0x0000000614069211 */ /* 0x002fca00078608ff */
[----:B------:R-:W-:-:S04]  /*14db0*/  @!P1 IMAD.X R4, RZ, RZ, R4, P3 ;  /* 0x000000ffff049224 */ /* 0x000fc800018e0604 */
[----:B------:R-:W-:-:S05]  /*14dc0*/  @!P1 IMAD.MOV.U32 R7, RZ, RZ, R4 ;  /* 0x000000ffff079224 */ /* 0x000fca00078e0004 */
[----:B------:R1:W-:Y:S01]  /*14dd0*/  @!P1 LDGSTS.E.BYPASS.LTC128B.128 [R10+0xfc00], desc[UR56][R6.64], !P0 ;  /* 0x0fc00000060a9fae */ /* 0x0003e2000c101d78 */
[----:B0-----:R-:W-:-:S05]  /*14de0*/  @!P2 LEA R0, P1, R20, R0, 0x1 ;  /* 0x000000001400a211 */ /* 0x001fca00078208ff */
[----:B-1----:R-:W-:-:S04]  /*14df0*/  @!P2 IMAD.X R6, RZ, RZ, R8, P1 ;  /* 0x000000ffff06a224 */ /* 0x002fc800008e0608 */
[----:B------:R-:W-:Y:S01]  /*14e00*/  @!P2 IMAD.MOV.U32 R7, RZ, RZ, R6 ;  /* 0x000000ffff07a224 */ /* 0x000fe200078e0006 */
[----:B------:R-:W-:Y:S01]  /*14e10*/  @!P2 MOV R6, R0 ;  /* 0x000000000006a202 */ /* 0x000fe20000000f00 */
[----:B------:R-:W-:-:S04]  /*14e20*/  VIADD R0, R25, 0x90 ;  /* 0x0000009019007836 */ /* 0x000fc80000000000 */
[----:B------:R0:W-:Y:S01]  /*14e30*/  @!P2 LDGSTS.E.BYPASS.LTC128B.128 [R10+0x10400], desc[UR56][R6.64], !P0 ;  /* 0x10400000060aafae */ /* 0x0001e2000c101d78 */
[----:B------:R-:W-:-:S03]  /*14e40*/  ISETP.GE.AND P1, PT, R0, R3, PT ;  /* 0x000000030000720c */ /* 0x000fc60003f26270 */
[----:B------:R-:W-:Y:S04]  /*14e50*/  SHFL.IDX PT, R0, R2, 0x1, 0x181f ;  /* 0x00381f0002007f89 */ /* 0x000fe800000e0000 */
[----:B0-----:R-:W0:Y:S06]  /*14e60*/  SHFL.IDX PT, R6, R5, 0x1, 0x181f ;  /* 0x00381f0005067f89 */ /* 0x001e2c00000e0000 */
        /* <DEDUP_REMOVED lines=9> */
[----:B------:R-:W-:-:S05]  /*14f00*/  @!P1 IMAD.X R0, RZ, RZ, R0, P2 ;  /* 0x000000ffff009224 */ /* 0x000fca00010e0600 */
[----:B------:R-:W-:Y:S02]  /*14f10*/  @!P1 MOV R7, R0 ;  /* 0x0000000000079202 */ /* 0x000fe40000000f00 */
[----:B------:R0:W1:Y:S04]  /*14f20*/  SHFL.IDX PT, R0, R2, 0x3, 0x181f ;  /* 0x00781f0002007f89 */ /* 0x00006800000e0000 */
[----:B------:R0:W-:Y:S04]  /*14f30*/  @!P1 LDGSTS.E.BYPASS.LTC128B.128 [R10+0x11400], desc[UR56][R6.64], !P0 ;  /* 0x11400000060a9fae */ /* 0x0001e8000c101d78 */
[----:B------:R0:W2:Y:S02]  /*14f40*/  SHFL.IDX PT, R2, R5, 0x3, 0x181f ;  /* 0x00781f0005027f89 */ /* 0x0000a400000e0000 */
.L_x_12897:
        /* <DEDUP_REMOVED lines=11> */
.L_x_12732:
        /* <DEDUP_REMOVED lines=18> */
.L_x_12898:
[----:B------:R-:W-:Y:S05]  /*15120*/  BSYNC B0 ;  /* 0x0000000000007941 */ /* 0x000fea0003800000 */
.L_x_12733:
[----:B------:R-:W0:Y:S04]  /*15130*/  LDL R2, [R1+0x24] ;  /* 0x0000240001027983 */ /* 0x000e280000100800 */
[----:B------:R-:W2:Y:S01]  /*15140*/  LDL R3, [R1+0xc] ;  /* 0x00000c0001037983 */ /* 0x000ea20000100800 */
[----:B------:R-:W-:Y:S01]  /*15150*/  BSSY B0, `(.L_x_12735) ;  /* 0x0000178000007945 */ /* 0x000fe20003800000 */
[----:B0-----:R-:W-:-:S04]  /*15160*/  IADD3 R0, R2, -0x2, RZ ;  /* 0xfffffffe02007810 */ /* 0x001fc80007ffe0ff */
        /* <DEDUP_REMOVED lines=35> */
[----:B0-----:R-:W-:Y:S01]  /*153a0*/  @P0 IMAD.HI.U32 R6, R0, R2, RZ ;  /* 0x0000000200060227 */ /* 0x001fe200078e00ff */
[----:B------:R-:W-:-:S04]  /*153b0*/  MOV R2, R0 ;  /* 0x0000000000027202 */ /* 0x000fc80000000f00 */
        /* <DEDUP_REMOVED lines=11> */
.L_x_12741:
[----:B------:R-:W-:Y:S01]  /*15470*/  IMAD R2, R5, 0x8, R16 ;  /* 0x0000000805027824 */ /* 0x000fe200078e0210 */
[----:B------:R-:W-:Y:S01]  /*15480*/  SHF.L.U32 R3, R10, 0x1f, RZ ;  /* 0x0000001f0a037819 */ /* 0x000fe200000006ff */
[----:B------:R-:W-:Y:S03]  /*15490*/  BSSY B3, `(.L_x_12742) ;  /* 0x0000003000037945 */ /* 0x000fe60003800000 */
[----:B------:R-:W1:Y:S02]  /*154a0*/  SYNCS.PHASECHK.TRANS64.TRYWAIT P0, [R2+URZ+0x30840], R3 ;  /* 0x03084003020075a7 */ /* 0x000e64000800017f */
[----:B-1----:R-:W-:Y:S05]  /*154b0*/  @!P0 BRA `(.L_x_12743) ;  /* 0x0000004c00848947 */ /* 0x002fea0003800000 */
.L_x_12899:
[----:B------:R-:W-:Y:S05]  /*154c0*/  BSYNC B3 ;  /* 0x0000000000037941 */ /* 0x000fea0003800000 */
.L_x_12742:
        /* <DEDUP_REMOVED lines=12> */
.L_x_12745:
[----:B------:R-:W-:Y:S05]  /*15590*/  BSYNC B3 ;  /* 0x0000000000037941 */ /* 0x000fea0003800000 */
.L_x_12744:
[----:B------:R-:W-:Y:S01]  /*155a0*/  IMAD.MOV.U32 R11, RZ, RZ, RZ ;  /* 0x000000ffff0b7224 */ /* 0x000fe200078e00ff */
[----:B------:R-:W-:Y:S01]  /*155b0*/  UIADD3 UR4, UP0, UR38, 0x370, URZ ;  /* 0x0000037026047890 */ /* 0x000fe2000ff1e03f */
[----:B-1----:R-:W-:Y:S01]  /*155c0*/  IMAD R3, R5, 0x6000, R16 ;  /* 0x0000600005037824 */ /* 0x002fe200078e0210 */
[----:B------:R-:W-:Y:S01]  /*155d0*/  PLOP3.LUT P0, PT, PT, PT, PT, 0x80, 0x0 ;  /* 0x000000000000781c */ /* 0x000fe20003f0f070 */
[----:B------:R-:W-:Y:S01]  /*155e0*/  IMAD R7, R0, 0xc0, R26 ;  /* 0x000000c000077824 */ /* 0x000fe200078e021a */
[----:B------:R-:W-:Y:S01]  /*155f0*/  R2UR UR10, R11 ;  /* 0x000000000b0a72ca */ /* 0x000fe200000e0000 */
[----:B------:R-:W-:Y:S01]  /*15600*/  VIADD R3, R3, 0x12400 ;  /* 0x0001240003037836 */ /* 0x000fe20000000000 */
[----:B------:R-:W-:Y:S01]  /*15610*/  IADD3 R2, R2, 0x30830, RZ ;  /* 0x0003083002027810 */ /* 0x000fe20007ffe0ff */
[----:B------:R-:W-:Y:S01]  /*15620*/  UIADD3.X UR5, URZ, UR39, URZ, UP0, !UPT ;  /* 0x000000273f057290 */ /* 0x000fe200087fe43f */
[----:B------:R-:W-:Y:S01]  /*15630*/  UMOV UR6, 0x0 ;  /* 0x0000000000067882 */ /* 0x000fe20000000000 */
[----:B------:R-:W-:-:S10]  /*15640*/  UMOV UR7, 0x14f00000 ;  /* 0x14f0000000077882 */ /* 0x000fd40000000000 */
.L_x_12746:
        /* <DEDUP_REMOVED lines=15> */
.L_x_12900:
[----:B------:R-:W-:Y:S05]  /*15740*/  BSYNC B3 ;  /* 0x0000000000037941 */ /* 0x000fea0003800000 */
.L_x_12747:
[----:B------:R-:W-:Y:S01]  /*15750*/  BSSY B3, `(.L_x_12749) ;  /* 0x000000c000037945 */ /* 0x000fe20003800000 */
[----:B------:R-:W-:Y:S02]  /*15760*/  IMAD.MOV.U32 R12, RZ, RZ, 0x0 ;  /* 0x00000000ff0c7424 */ /* 0x000fe400078e00ff */
[----:B------:R-:W-:Y:S01]  /*15770*/  IMAD.MOV.U32 R13, RZ, RZ, 0x14f00000 ;  /* 0x14f00000ff0d7424 */ /* 0x000fe200078e00ff */
[----:B------:R-:W-:Y:S06]  /*15780*/  @P1 BRA `(.L_x_12750) ;  /* 0x0000000000201947 */ /* 0x000fec0003800000 */
[----:B------:R-:W1:Y:S01]  /*15790*/  S2R R7, SR_TID.X ;  /* 0x0000000000077919 */ /* 0x000e620000002100 */
[----:B0-----:R-:W-:Y:S01]  /*157a0*/  IMAD R2, R18, 0x8, R16 ;  /* 0x0000000812027824 */ /* 0x001fe200078e0210 */
[----:B------:R-:W-:-:S04]  /*157b0*/  MOV R3, 0x6000 ;  /* 0x0000600000037802 */ /* 0x000fc80000000f00 */
[----:B------:R2:W-:Y:S01]  /*157c0*/  SYNCS.ARRIVE.TRANS64 RZ, [R2+URZ+0x30850], R3 ;  /* 0x0308500302ff79a7 */ /* 0x0005e2000800003f */
[----:B-1----:R-:W-:-:S04]  /*157d0*/  LOP3.LUT R7, R7, 0x1f, RZ, 0xc0, !PT ;  /* 0x0000001f07077812 */ /* 0x002fc800078ec0ff */
[----:B------:R-:W-:-:S13]  /*157e0*/  ISETP.NE.AND P0, PT, R7, RZ, PT ;  /* 0x000000ff0700720c */ /* 0x000fda0003f05270 */
[----:B--2---:R-:W-:Y:S05]  /*157f0*/  @!P0 BRA `(.L_x_12750) ;  /* 0x0000000000048947 */ /* 0x004fea0003800000 */
[----:B------:R-:W-:Y:S01]  /*15800*/  BPT.TRAP 0x1 ;  /* 0x000000040000795c */ /* 0x000fe20000300000 */
.L_x_12750:
[----:B------:R-:W-:Y:S05]  /*15810*/  BSYNC B3 ;  /* 0x0000000000037941 */ /* 0x000fea0003800000 */
.L_x_12749:
        /* <DEDUP_REMOVED lines=11> */
.L_x_12751:
        /* <DEDUP_REMOVED lines=12> */
.L_x_12740:
[----:B------:R-:W-:Y:S05]  /*15990*/  BSYNC B1 ;  /* 0x0000000000017941 */ /* 0x000fea0003800000 */
.L_x_12739:
[----:B------:R-:W2:Y:S01]  /*159a0*/  LDL.LU R0, [R1+0x24] ;  /* 0x0000240001007983 */ /* 0x000ea20000300800 */
[----:B------:R-:W-:Y:S02]  /*159b0*/  IMAD.MOV.U32 R18, RZ, RZ, R5 ;  /* 0x000000ffff127224 */ /* 0x000fe400078e0005 */
[----:B------:R-:W-:Y:S01]  /*159c0*/  IMAD.MOV.U32 R28, RZ, RZ, R10 ;  /* 0x000000ffff1c7224 */ /* 0x000fe200078e000a */
[----:B--2---:R-:W-:-:S07]  /*159d0*/  IADD3 R0, R0, -0x3, RZ ;  /* 0xfffffffd00007810 */ /* 0x004fce0007ffe0ff */
.L_x_12738:
[----:B------:R-:W-:Y:S05]  /*159e0*/  BSYNC B2 ;  /* 0x0000000000027941 */ /* 0x000fea0003800000 */
.L_x_12737:
[----:B------:R-:W-:Y:S01]  /*159f0*/  VIADD R9, R9, 0xfffffffe ;  /* 0xfffffffe09097836 */ /* 0x000fe20000000000 */
[----:B------:R-:W-:-:S04]  /*15a00*/  LOP3.LUT R4, RZ, R4, RZ, 0x33, !PT ;  /* 0x00000004ff047212 */ /* 0x000fc800078e33ff */
[----:B------:R-:W-:-:S13]  /*15a10*/  ISETP.NE.AND P0, PT, R9, R4, PT ;  /* 0x000000040900720c */ /* 0x000fda0003f05270 */
[----:B------:R-:W-:Y:S05]  /*15a20*/  @!P0 BRA `(.L_x_12736) ;  /* 0x0000000c00a88947 */ /* 0x000fea0003800000 */
[----:B------:R-:W-:-:S07]  /*15a30*/  IMAD.MOV.U32 R4, RZ, RZ, R19 ;  /* 0x000000ffff047224 */ /* 0x000fce00078e0013 */
.L_x_12778:
        /* <DEDUP_REMOVED lines=33> */
.L_x_12754:
[----:B------:R-:W-:Y:S01]  /*15c50*/  IMAD R2, R6, 0x8, R16 ;  /* 0x0000000806027824 */ /* 0x000fe200078e0210 */
[----:B------:R-:W-:Y:S01]  /*15c60*/  SHF.L.U32 R3, R7, 0x1f, RZ ;  /* 0x0000001f07037819 */ /* 0x000fe200000006ff */
[----:B------:R-:W-:Y:S03]  /*15c70*/  BSSY B2, `(.L_x_12755) ;  /* 0x0000003000027945 */ /* 0x000fe60003800000 */
[----:B------:R-:W1:Y:S02]  /*15c80*/  SYNCS.PHASECHK.TRANS64.TRYWAIT P0, [R2+URZ+0x30840], R3 ;  /* 0x03084003020075a7 */ /* 0x000e64000800017f */
[----:B-1----:R-:W-:Y:S05]  /*15c90*/  @!P0 BRA `(.L_x_12756) ;  /* 0x0000004400b48947 */ /* 0x002fea0003800000 */
.L_x_12901:
[----:B------:R-:W-:Y:S05]  /*15ca0*/  BSYNC B2 ;  /* 0x0000000000027941 */ /* 0x000fea0003800000 */
.L_x_12755:
        /* <DEDUP_REMOVED lines=12> */
.L_x_12758:
[----:B------:R-:W-:Y:S05]  /*15d70*/  BSYNC B2 ;  /* 0x0000000000027941 */ /* 0x000fea0003800000 */
.L_x_12757:
[----:B------:R-:W-:Y:S01]  /*15d80*/  MOV R5, RZ ;  /* 0x000000ff00057202 */ /* 0x000fe20000000f00 */
[----:B-1----:R-:W-:Y:S01]  /*15d90*/  IMAD R3, R6, 0x6000, R16 ;  /* 0x0000600006037824 */ /* 0x002fe200078e0210 */
[----:B------:R-:W-:Y:S01]  /*15da0*/  UIADD3 UR4, UP0, UR38, 0x370, URZ ;  /* 0x0000037026047890 */ /* 0x000fe2000ff1e03f */
        /* <DEDUP_REMOVED lines=8> */
.L_x_12759:
        /* <DEDUP_REMOVED lines=15> */
.L_x_12902:
[----:B------:R-:W-:Y:S05]  /*15f20*/  BSYNC B2 ;  /* 0x0000000000027941 */ /* 0x000fea0003800000 */
.L_x_12760:
[----:B------:R-:W-:Y:S01]  /*15f30*/  BSSY B2, `(.L_x_12762) ;  /* 0x000000b000027945 */ /* 0x000fe20003800000 */
[----:B------:R-:W-:Y:S02]  /*15f40*/  IMAD.MOV.U32 R2, RZ, RZ, 0x0 ;  /* 0x00000000ff027424 */ /* 0x000fe400078e00ff */
[----:B------:R-:W-:Y:S01]  /*15f50*/  IMAD.MOV.U32 R3, RZ, RZ, 0x14f00000 ;  /* 0x14f00000ff037424 */ /* 0x000fe200078e00ff */
[----:B------:R-:W-:Y:S06]  /*15f60*/  @P1 BRA `(.L_x_12763) ;  /* 0x00000000001c1947 */ /* 0x000fec0003800000 */
[----:B------:R-:W1:Y:S02]  /*15f70*/  S2R R11, SR_TID.X ;  /* 0x00000000000b7919 */ /* 0x000e640000002100 */
[----:B-1----:R-:W-:Y:S02]  /*15f80*/  LOP3.LUT R12, R11, 0x1f, RZ, 0xc0, !PT ;  /* 0x0000001f0b0c7812 */ /* 0x002fe400078ec0ff */
[----:B------:R-:W-:Y:S02]  /*15f90*/  MOV R11, 0x6000 ;  /* 0x00006000000b7802 */ /* 0x000fe40000000f00 */
[----:B------:R-:W-:Y:S02]  /*15fa0*/  ISETP.NE.AND P0, PT, R12, RZ, PT ;  /* 0x000000ff0c00720c */ /* 0x000fe40003f05270 */
[----:B------:R1:W-:Y:S11]  /*15fb0*/  SYNCS.ARRIVE.TRANS64 RZ, [R10+URZ+0x50], R11 ;  /* 0x0000500b0aff79a7 */ /* 0x0003f6000800003f */
[----:B-1----:R-:W-:Y:S05]  /*15fc0*/  @!P0 BRA `(.L_x_12763) ;  /* 0x0000000000048947 */ /* 0x002fea0003800000 */
[----:B------:R-:W-:Y:S01]  /*15fd0*/  BPT.TRAP 0x1 ;  /* 0x000000040000795c */ /* 0x000fe20000300000 */
.L_x_12763:
[----:B------:R-:W-:Y:S05]  /*15fe0*/  BSYNC B2 ;  /* 0x0000000000027941 */ /* 0x000fea0003800000 */
.L_x_12762:
        /* <DEDUP_REMOVED lines=10> */
.L_x_12764:
        /* <DEDUP_REMOVED lines=12> */
.L_x_12753:
[----:B------:R-:W-:Y:S05]  /*16150*/  BSYNC B1 ;  /* 0x0000000000017941 */ /* 0x000fea0003800000 */
.L_x_12752:
[----:B------:R-:W2:Y:S01]  /*16160*/  LDL R2, [R1] ;  /* 0x0000000001027983 */ /* 0x000ea20000100800 */
[----:B------:R-:W-:Y:S01]  /*16170*/  VIADD R18, R6, 0x1 ;  /* 0x0000000106127836 */ /* 0x000fe20000000000 */
[----:B------:R-:W-:Y:S01]  /*16180*/  BSSY B1, `(.L_x_12765) ;  /* 0x0000070000017945 */ /* 0x000fe20003800000 */
[----:B------:R-:W-:-:S03]  /*16190*/  IADD3 R9, R0, -0x1, RZ ;  /* 0xffffffff00097810 */ /* 0x000fc60007ffe0ff */
        /* <DEDUP_REMOVED lines=29> */
.L_x_12767:
[----:B------:R-:W-:Y:S01]  /*16370*/  IMAD R2, R18, 0x8, R16 ;  /* 0x0000000812027824 */ /* 0x000fe200078e0210 */
[----:B------:R-:W-:Y:S01]  /*16380*/  SHF.L.U32 R3, R28, 0x1f, RZ ;  /* 0x0000001f1c037819 */ /* 0x000fe200000006ff */
[----:B------:R-:W-:Y:S03]  /*16390*/  BSSY B2, `(.L_x_12768) ;  /* 0x0000003000027945 */ /* 0x000fe60003800000 */
[----:B------:R-:W1:Y:S02]  /*163a0*/  SYNCS.PHASECHK.TRANS64.TRYWAIT P0, [R2+URZ+0x30840], R3 ;  /* 0x03084003020075a7 */ /* 0x000e64000800017f */
[----:B-1----:R-:W-:Y:S05]  /*163b0*/  @!P0 BRA `(.L_x_12769) ;  /* 0x0000004000148947 */ /* 0x002fea0003800000 */
.L_x_12903:
[----:B------:R-:W-:Y:S05]  /*163c0*/  BSYNC B2 ;  /* 0x0000000000027941 */ /* 0x000fea0003800000 */
.L_x_12768:
[----:B0-----:R-:W0:Y:S01]  /*163d0*/  S2R R5, SR_TID.X ;  /* 0x0000000000057919 */ /* 0x001e220000002100 */
[----:B------:R-:W-:Y:S01]  /*163e0*/  BSSY B2, `(.L_x_12770) ;  /* 0x000000b000027945 */ /* 0x000fe20003800000 */
[----:B0-----:R-:W-:-:S04]  /*163f0*/  LOP3.LUT R5, R5, 0x7f, RZ, 0xc0, !PT ;  /* 0x0000007f05057812 */ /* 0x001fc800078ec0ff */
[----:B------:R-:W-:-:S13]  /*16400*/  ISETP.NE.AND P1, PT, R5, RZ, PT ;  /* 0x000000ff0500720c */ /* 0x000fda0003f25270 */
[----:B------:R-:W-:Y:S05]  /*16410*/  @P1 BRA `(.L_x_12771) ;  /* 0x00000000001c1947 */ /* 0x000fea0003800000 */
[----:B------:R-:W0:Y:S01]  /*16420*/  S2R R5, SR_TID.X ;  /* 0x0000000000057919 */ /* 0x000e220000002100 */
[----:B-1----:R-:W-:-:S04]  /*16430*/  MOV R3, 0x6000 ;  /* 0x0000600000037802 */ /* 0x002fc80000000f00 */
[----:B------:R2:W-:Y:S01]  /*16440*/  SYNCS.ARRIVE.TRANS64 RZ, [R2+URZ+0x30830], R3 ;  /* 0x0308300302ff79a7 */ /* 0x0005e2000800003f */
[----:B0-----:R-:W-:-:S04]  /*16450*/  LOP3.LUT R5, R5, 0x1f, RZ, 0xc0, !PT ;  /* 0x0000001f05057812 */ /* 0x001fc800078ec0ff */
[----:B------:R-:W-:-:S13]  /*16460*/  ISETP.NE.AND P0, PT, R5, RZ, PT ;  /* 0x000000ff0500720c */ /* 0x000fda0003f05270 */
[----:B--2---:R-:W-:Y:S05]  /*16470*/  @!P0 BRA `(.L_x_12771) ;  /* 0x0000000000048947 */ /* 0x004fea0003800000 */
[----:B------:R-:W-:Y:S01]  /*16480*/  BPT.TRAP 0x1 ;  /* 0x000000040000795c */ /* 0x000fe20000300000 */
.L_x_12771:
[----:B------:R-:W-:Y:S05]  /*16490*/  BSYNC B2 ;  /* 0x0000000000027941 */ /* 0x000fea0003800000 */
.L_x_12770:
[----:B-1----:R-:W-:Y:S01]  /*164a0*/  IMAD.MOV.U32 R2, RZ, RZ, RZ ;  /* 0x000000ffff027224 */ /* 0x002fe200078e00ff */
        /* <DEDUP_REMOVED lines=11> */
.L_x_12772:
        /* <DEDUP_REMOVED lines=15> */
.L_x_12904:
[----:B------:R-:W-:Y:S05]  /*16650*/  BSYNC B2 ;  /* 0x0000000000027941 */ /* 0x000fea0003800000 */
.L_x_12773:
[----:B------:R-:W-:Y:S01]  /*16660*/  BSSY B2, `(.L_x_12775) ;  /* 0x000000b000027945 */ /* 0x000fe20003800000 */
[----:B------:R-:W-:Y:S01]  /*16670*/  MOV R12, 0x0 ;  /* 0x00000000000c7802 */ /* 0x000fe20000000f00 */
[----:B------:R-:W-:Y:S02]  /*16680*/  IMAD.MOV.U32 R13, RZ, RZ, 0x14f00000 ;  /* 0x14f00000ff0d7424 */ /* 0x000fe400078e00ff */
[----:B------:R-:W-:Y:S05]  /*16690*/  @P1 BRA `(.L_x_12776) ;  /* 0x00000000001c1947 */ /* 0x000fea0003800000 */
[----:B------:R-:W1:Y:S02]  /*166a0*/  S2R R5, SR_TID.X ;  /* 0x0000000000057919 */ /* 0x000e640000002100 */
[----:B-1----:R-:W-:Y:S01]  /*166b0*/  LOP3.LUT R11, R5, 0x1f, RZ, 0xc0, !PT ;  /* 0x0000001f050b7812 */ /* 0x002fe200078ec0ff */
[----:B------:R-:W-:-:S03]  /*166c0*/  IMAD.MOV.U32 R5, RZ, RZ, 0x6000 ;  /* 0x00006000ff057424 */ /* 0x000fc600078e00ff */
[----:B------:R-:W-:Y:S01]  /*166d0*/  ISETP.NE.AND P0, PT, R11, RZ, PT ;  /* 0x000000ff0b00720c */ /* 0x000fe20003f05270 */
[----:B------:R1:W-:-:S12]  /*166e0*/  SYNCS.ARRIVE.TRANS64 RZ, [R3+URZ+0x50], R5 ;  /* 0x0000500503ff79a7 */ /* 0x0003d8000800003f */
[----:B-1----:R-:W-:Y:S05]  /*166f0*/  @!P0 BRA `(.L_x_12776) ;  /* 0x0000000000048947 */ /* 0x002fea0003800000 */
[----:B------:R-:W-:Y:S01]  /*16700*/  BPT.TRAP 0x1 ;  /* 0x000000040000795c */ /* 0x000fe20000300000 */
.L_x_12776:
[----:B------:R-:W-:Y:S05]  /*16710*/  BSYNC B2 ;  /* 0x0000000000027941 */ /* 0x000fea0003800000 */
.L_x_12775:
        /* <DEDUP_REMOVED lines=10> */
.L_x_12777:
        /* <DEDUP_REMOVED lines=10> */
[----:B------:R-:W-:Y:S01]  /*16860*/  IMAD.MOV.U32 R22, RZ, RZ, R10 ;  /* 0x000000ffff167224 */ /* 0x000fe200078e000a */
[----:B------:R-:W-:-:S07]  /*16870*/  MOV R19, R4 ;  /* 0x0000000400137202 */ /* 0x000fce0000000f00 */
.L_x_12766:
[----:B------:R-:W-:Y:S05]  /*16880*/  BSYNC B1 ;  /* 0x0000000000017941 */ /* 0x000fea0003800000 */
.L_x_12765:
[----:B------:R-:W2:Y:S01]  /*16890*/  LDL R2, [R1+0xc] ;  /* 0x00000c0001027983 */ /* 0x000ea20000100800 */
[----:B------:R-:W-:Y:S01]  /*168a0*/  VIADD R0, R0, 0xfffffffe ;  /* 0xfffffffe00007836 */ /* 0x000fe20000000000 */
[----:B--2---:R-:W-:-:S13]  /*168b0*/  ISETP.GT.AND P0, PT, R9, R2, PT ;  /* 0x000000020900720c */ /* 0x004fda0003f04270 */
[----:B------:R-:W-:Y:S05]  /*168c0*/  @P0 BRA `(.L_x_12778) ;  /* 0xfffffff0005c0947 */ /* 0x000fea000383ffff */
.L_x_12736:
[----:B------:R-:W-:Y:S05]  /*168d0*/  BSYNC B0 ;  /* 0x0000000000007941 */ /* 0x000fea0003800000 */
.L_x_12735:
        /* <DEDUP_REMOVED lines=17> */
.L_x_12780:
[----:B------:R-:W-:Y:S05]  /*169f0*/  BSYNC B0 ;  /* 0x0000000000007941 */ /* 0x000fea0003800000 */
.L_x_12779:
        /* <DEDUP_REMOVED lines=10> */
.L_x_12905:
[----:B------:R-:W-:Y:S05]  /*16aa0*/  BSYNC B1 ;  /* 0x0000000000017941 */ /* 0x000fea0003800000 */
.L_x_12783:
        /* <DEDUP_REMOVED lines=9> */
.L_x_12786:
[----:B------:R-:W-:Y:S05]  /*16b40*/  BSYNC B1 ;  /* 0x0000000000017941 */ /* 0x000fea0003800000 */
.L_x_12785:
        /* <DEDUP_REMOVED lines=10> */
.L_x_12787:
        /* <DEDUP_REMOVED lines=10> */
.L_x_12782:
[----:B------:R-:W-:Y:S05]  /*16c90*/  BSYNC B0 ;  /* 0x0000000000007941 */ /* 0x000fea0003800000 */
.L_x_12781:
[----:B------:R-:W-:-:S04]  /*16ca0*/  IADD3 R18, R18, 0x1, RZ ;  /* 0x0000000112127810 */ /* 0x000fc80007ffe0ff */
[----:B------:R-:W-:-:S04]  /*16cb0*/  ISETP.NE.AND P0, PT, R18, 0x2, PT ;  /* 0x000000021200780c */ /* 0x000fc80003f05270 */
[----:B------:R-:W-:Y:S02]  /*16cc0*/  SEL R3, RZ, 0x1, P0 ;  /* 0x00000001ff037807 */ /* 0x000fe40000000000 */
[----:B------:R-:W-:Y:S02]  /*16cd0*/  SEL R18, R18, RZ, P0 ;  /* 0x000000ff12127207 */ /* 0x000fe40000000000 */
[----:B------:R-:W-:-:S07]  /*16ce0*/  LOP3.LUT R28, R28, R3, RZ, 0x3c, !PT ;  /* 0x000000031c1c7212 */ /* 0x000fce00078e3cff */
.L_x_12717:
[----:B------:R-:W-:Y:S05]  /*16cf0*/  BSYNC B7 ;  /* 0x0000000000077941 */ /* 0x000fea0003800000 */
.L_x_12715:
        /* <DEDUP_REMOVED lines=12> */
.L_x_12788:
[----:B------:R-:W1:Y:S01]  /*16dc0*/  S2R R0, SR_TID.X ;  /* 0x0000000000007919 */ /* 0x000e620000002100 */
[----:B------:R-:W-:Y:S01]  /*16dd0*/  UMOV UR4, 0xffffffff ;  /* 0xffffffff00047882 */ /* 0x000fe20000000000 */
[----:B-1----:R-:W-:-:S04]  /*16de0*/  LOP3.LUT R9, R0, 0x1f, RZ, 0xc0, !PT ;  /* 0x0000001f00097812 */ /* 0x002fc800078ec0ff */
[----:B------:R-:W-:Y:S01]  /*16df0*/  ISETP.NE.AND P0, PT, R9, 0x1f, PT ;  /* 0x0000001f0900780c */ /* 0x000fe20003f05270 */
[----:B------:R-:W-:-:S12]  /*16e00*/  BRA.DIV UR4, `(.L_x_12790) ;  /* 0x0000003604bc7947 */ /* 0x000fd8000b800000 */
[----:B------:R-:W-:Y:S01]  /*16e10*/  IMAD.IADD R7, R27, 0x1, R9 ;  /* 0x000000011b077824 */ /* 0x000fe200078e0209 */
[----:B------:R-:W-:-:S04]  /*16e20*/  ULDC UR4, c[0x0][0xc3c] ;  /* 0x00030f0000047ab9 */ /* 0x000fc80000000800 */
[----:B------:R-:W-:-:S13]  /*16e30*/  ISETP.GE.OR P1, PT, R7, UR4, !P0 ;  /* 0x0000000407007c0c */ /* 0x000fda000c726670 */
[----:B------:R-:W1:Y:S08]  /*16e40*/  @!P1 LDC.64 R2, c[0x0][0xc80] ;  /* 0x00032000ff029b82 */ /* 0x000e700000000a00 */
[----:B--2---:R-:W2:Y:S01]  /*16e50*/  @!P1 LDC.64 R4, c[0x0][0xc78] ;  /* 0x00031e00ff049b82 */ /* 0x004ea20000000a00 */
[----:B-1----:R-:W-:-:S05]  /*16e60*/  @!P1 IMAD.WIDE R2, R7, 0x4, R2 ;  /* 0x0000000407029825 */ /* 0x002fca00078e0202 */
        /* <DEDUP_REMOVED lines=11> */
[----:B-1----:R-:W-:Y:S01]  /*16f20*/  MOV R24, RZ ;  /* 0x000000ff00187202 */ /* 0x002fe20000000f00 */
[----:B---3--:R-:W-:Y:S01]  /*16f30*/  @!P1 IMAD.MOV.U32 R7, RZ, RZ, R8 ;  /* 0x000000ffff079224 */ /* 0x008fe200078e0008 */
[----:B--2---:R-:W-:-:S02]  /*16f40*/  @!P1 MOV R4, R5 ;  /* 0x0000000500049202 */ /* 0x004fc40000000f00 */
[----:B------:R-:W-:-:S03]  /*16f50*/  ISETP.NE.AND P1, PT, R9, RZ, PT ;  /* 0x000000ff0900720c */ /* 0x000fc60003f25270 */
[----:B0-----:R-:W-:-:S05]  /*16f60*/  IMAD R13, R4, R7, RZ ;  /* 0x00000007040d7224 */ /* 0x001fca00078e02ff */
        /* <DEDUP_REMOVED lines=16> */
.L_x_12915:
[----:B------:R-:W-:Y:S02]  /*17070*/  ULDC UR4, c[0x0][0xc38] ;  /* 0x00030e0000047ab9 */ /* 0x000fe40000000800 */
[----:B------:R-:W-:-:S04]  /*17080*/  IMAD.U32 R2, RZ, RZ, UR4 ;  /* 0x00000004ff027e24 */ /* 0x000fc8000f8e00ff */
[----:B-1----:R-:W-:-:S04]  /*17090*/  IMAD R5, R14, R2, RZ ;  /* 0x000000020e057224 */ /* 0x002fc800078e02ff */
[----:B------:R-:W-:-:S05]  /*170a0*/  IMAD.IADD R6, R6, 0x1, R5 ;  /* 0x0000000106067824 */ /* 0x000fca00078e0205 */
[----:B------:R-:W-:-:S13]  /*170b0*/  ISETP.GT.AND P6, PT, R6, R0, PT ;  /* 0x000000000600720c */ /* 0x000fda0003fc4270 */
[----:B------:R-:W-:Y:S05]  /*170c0*/  @P6 BRA `(.L_x_12791) ;  /* 0x0000000000a46947 */ /* 0x000fea0003800000 */
.L_x_12794:
        /* <DEDUP_REMOVED lines=13> */
[----:B-1----:R-:W-:Y:S01]  /*171a0*/  @!P6 IMAD.WIDE R2, R9, 0x4, R4 ;  /* 0x000000040902e825 */ /* 0x002fe200078e0204 */
[----:B------:R-:W-:-:S06]  /*171b0*/  MOV R4, RZ ;  /* 0x000000ff00047202 */ /* 0x000fcc0000000f00 */
        /* <DEDUP_REMOVED lines=20> */
.L_x_12923:
[----:B------:R-:W-:Y:S02]  /*17300*/  ULDC UR4, c[0x0][0xc38] ;  /* 0x00030e0000047ab9 */ /* 0x000fe40000000800 */
[----:B------:R-:W-:-:S05]  /*17310*/  MOV R2, UR4 ;  /* 0x0000000400027c02 */ /* 0x000fca0008000f00 */
[----:B-1----:R-:W-:-:S04]  /*17320*/  IMAD R5, R14, R2, RZ ;  /* 0x000000020e057224 */ /* 0x002fc800078e02ff */
[----:B------:R-:W-:-:S05]  /*17330*/  IMAD.IADD R6, R5, 0x1, R6 ;  /* 0x0000000105067824 */ /* 0x000fca00078e0206 */
[----:B------:R-:W-:-:S13]  /*17340*/  ISETP.GT.AND P6, PT, R6, R0, PT ;  /* 0x000000000600720c */ /* 0x000fda0003fc4270 */
[----:B------:R-:W-:Y:S05]  /*17350*/  @!P6 BRA `(.L_x_12794) ;  /* 0xfffffffc005ce947 */ /* 0x000fea000383ffff */
.L_x_12791:
        /* <DEDUP_REMOVED lines=9> */
.L_x_12928:
[----:B------:R-:W-:-:S13]  /*173f0*/  ISETP.NE.AND P0, PT, R8, RZ, PT ;  /* 0x000000ff0800720c */ /* 0x000fda0003f05270 */
[----:B------:R-:W-:Y:S05]  /*17400*/  @!P0 BRA `(.L_x_12796) ;  /* 0x0000000000108947 */ /* 0x000fea0003800000 */
[----:B------:R-:W-:Y:S01]  /*17410*/  UMOV UR4, 0xffffffff ;  /* 0xffffffff00047882 */ /* 0x000fe20000000000 */
[----:B------:R-:W-:Y:S02]  /*17420*/  VIADD R12, R5, 0xffffffff ;  /* 0xffffffff050c7836 */ /* 0x000fe40000000000 */
[----:B------:R-:W-:Y:S05]  /*17430*/  BRA.DIV UR4, `(.L_x_12797) ;  /* 0x0000003a04807947 */ /* 0x000fea000b800000 */
[----:B------:R4:W0:Y:S02]  /*17440*/  SHFL.IDX PT, R24, R3, R12, 0x1f ;  /* 0x00001f0c03187589 */ /* 0x00082400000e0000 */
.L_x_12796:
[----:B--2---:R-:W-:Y:S01]  /*17450*/  IABS R8, R7 ;  /* 0x0000000700087213 */ /* 0x004fe20000000000 */
[----:B0-----:R-:W-:Y:S01]  /*17460*/  IMAD R24, R24, R2, R6 ;  /* 0x0000000218187224 */ /* 0x001fe200078e0206 */
[----:B---3--:R-:W-:Y:S01]  /*17470*/  IABS R6, R4 ;  /* 0x0000000400067213 */ /* 0x008fe20000000000 */
[----:B------:R-:W-:Y:S01]  /*17480*/  IMAD.IADD R27, R5, 0x1, R27 ;  /* 0x00000001051b7824 */ /* 0x000fe200078e021b */
[----:B------:R-:W0:Y:S01]  /*17490*/  I2F.RP R9, R8 ;  /* 0x0000000800097306 */ /* 0x000e220000209400 */
[----:B------:R-:W-:Y:S01]  /*174a0*/  MOV R2, RZ ;  /* 0x000000ff00027202 */ /* 0x000fe20000000f00 */
[----:B------:R-:W-:-:S06]  /*174b0*/  IMAD.IADD R0, R0, 0x1, -R24 ;  /* 0x0000000100007824 */ /* 0x000fcc00078e0a18 */
        /* <DEDUP_REMOVED lines=14> */
[----:B0-----:R-:W-:Y:S01]  /*175a0*/  VIADD R10, R2, 0xffffffe ;  /* 0x0ffffffe020a7836 */ /* 0x001fe20000000000 */
[----:B------:R-:W-:-:S03]  /*175b0*/  MOV R2, RZ ;  /* 0x000000ff00027202 */ /* 0x000fc60000000f00 */
[----:B------:R-:W0:Y:S08]  /*175c0*/  F2I.FTZ.U32.TRUNC.NTZ R3, R10 ;  /* 0x0000000a00037305 */ /* 0x000e30000021f000 */
[----:B------:R-:W-:Y:S02]  /*175d0*/  @!P1 IMAD.IADD R11, R11, 0x1, -R8 ;  /* 0x000000010b0b9824 */ /* 0x000fe400078e0a08 */
[----:B------:R-:W-:Y:S01]  /*175e0*/  @!P1 VIADD R9, R9, 0x1 ;  /* 0x0000000109099836 */ /* 0x000fe20000000000 */
[----:B------:R-:W-:-:S02]  /*175f0*/  ISETP.NE.AND P1, PT, R7, RZ, PT ;  /* 0x000000ff0700720c */ /* 0x000fc40003f25270 */
        /* <DEDUP_REMOVED lines=13> */
[----:B------:R-:W-:Y:S01]  /*176d0*/  IMAD.HI.U32 R2, R2, R3, RZ ;  /* 0x0000000302027227 */ /* 0x000fe200078e00ff */
[----:B------:R-:W-:-:S03]  /*176e0*/  IADD3 R25, R0, -R7, RZ ;  /* 0x8000000700197210 */ /* 0x000fc60007ffe0ff */
        /* <DEDUP_REMOVED lines=16> */
.L_x_12792:
[----:B------:R-:W-:Y:S01]  /*177f0*/  UMOV UR4, URZ ;  /* 0x0000003f00047c82 */ /* 0x000fe20008000000 */
[----:B------:R-:W-:Y:S01]  /*17800*/  UMOV UR5, URZ ;  /* 0x0000003f00057c82 */ /* 0x000fe20008000000 */
[----:B------:R-:W-:Y:S01]  /*17810*/  ULDC UR6, c[0x0][0xc3c] ;  /* 0x00030f0000067ab9 */ /* 0x000fe20000000800 */
[----:B------:R-:W-:Y:S02]  /*17820*/  IMAD.MOV.U32 R24, RZ, RZ, R0 ;  /* 0x000000ffff187224 */ /* 0x000fe400078e0000 */
[----:B------:R-:W-:Y:S02]  /*17830*/  IMAD.U32 R25, RZ, RZ, UR4 ;  /* 0x00000004ff197e24 */ /* 0x000fe4000f8e00ff */
[----:B------:R-:W-:Y:S02]  /*17840*/  IMAD.U32 R26, RZ, RZ, UR5 ;  /* 0x00000005ff1a7e24 */ /* 0x000fe4000f8e00ff */
[----:B------:R-:W-:-:S07]  /*17850*/  IMAD.U32 R27, RZ, RZ, UR6 ;  /* 0x00000006ff1b7e24 */ /* 0x000fce000f8e00ff */
.L_x_12798:
        /* <DEDUP_REMOVED lines=10> */
.L_x_12789:
[----:B------:R-:W-:Y:S02]  /*17900*/  ULDC UR4, c[0x0][0xc3c] ;  /* 0x00030f0000047ab9 */ /* 0x000fe40000000800 */
[----:B----4-:R-:W-:-:S13]  /*17910*/  ISETP.GE.AND P0, PT, R27, UR4, PT ;  /* 0x000000041b007c0c */ /* 0x010fda000bf06270 */
[----:B------:R-:W-:Y:S05]  /*17920*/  @!P0 BRA `(.L_x_12799) ;  /* 0xffffffa400648947 */ /* 0x000fea000383ffff */
[----:B------:R-:W-:Y:S05]  /*17930*/  BSYNC B8 ;  /* 0x0000000000087941 */ /* 0x000fea0003800000 */
.L_x_12675:
[----:B0-----:R-:W4:Y:S01]  /*17940*/  LDL.LU R0, [R1+0x38] ;  /* 0x0000380001007983 */ /* 0x001f220000300800 */
[----:B------:R-:W-:Y:S01]  /*17950*/  BSSY B0, `(.L_x_12800) ;  /* 0x000000b000007945 */ /* 0x000fe20003800000 */
[----:B-12---:R-:W0:Y:S01]  /*17960*/  S2R R5, SR_CgaCtaId ;  /* 0x0000000000057919 */ /* 0x006e220000008800 */
[----:B----4-:R-:W-:-:S04]  /*17970*/  IADD3 R0, R0, 0x1, RZ ;  /* 0x0000000100007810 */ /* 0x010fc80007ffe0ff */
        /* <DEDUP_REMOVED lines=8> */
.L_x_12931:
[----:B------:R-:W-:Y:S05]  /*17a00*/  BSYNC B0 ;  /* 0x0000000000007941 */ /* 0x000fea0003800000 */
.L_x_12800:
[----:B------:R-:W-:-:S03]  /*17a10*/  UMOV UR4, 0xffffffff ;  /* 0xffffffff00047882 */ /* 0x000fc60000000000 */
[----:B------:R-:W-:Y:S05]  /*17a20*/  BRA.DIV UR4, `(.L_x_12802) ;  /* 0x0000003604407947 */ /* 0x000fea000b800000 */
[----:B0-----:R-:W0:Y:S02]  /*17a30*/  S2R R0, SR_TID.X ;  /* 0x0000000000007919 */ /* 0x001e240000002100 */
[----:B0-----:R-:W-:-:S04]  /*17a40*/  SHF.R.U32.HI R0, RZ, 0x5, R0 ;  /* 0x00000005ff007819 */ /* 0x001fc80000011600 */
[----:B------:R-:W-:-:S05]  /*17a50*/  LOP3.LUT R0, R0, 0x3, RZ, 0xc0, !PT ;  /* 0x0000000300007812 */ /* 0x000fca00078ec0ff */
[----:B------:R0:W1:Y:S02]  /*17a60*/  SHFL.IDX PT, R14, R0, RZ, 0x1f ;  /* 0x00001fff000e7589 */ /* 0x00006400000e0000 */
.L_x_12934:
[----:B-1----:R-:W-:-:S13]  /*17a70*/  ISETP.NE.AND P0, PT, R14, RZ, PT ;  /* 0x000000ff0e00720c */ /* 0x002fda0003f05270 */
[----:B------:R-:W-:Y:S05]  /*17a80*/  @P0 BRA `(.L_x_12537) ;  /* 0x0000000000880947 */ /* 0x000fea0003800000 */
[----:B------:R-:W-:-:S03]  /*17a90*/  UMOV UR4, 0xffffffff ;  /* 0xffffffff00047882 */ /* 0x000fc60000000000 */
[----:B------:R-:W-:Y:S05]  /*17aa0*/  BRA.DIV UR4, `(.L_x_12803) ;  /* 0x0000003604547947 */ /* 0x000fea000b800000 */
[----:B------:R-:W-:-:S13]  /*17ab0*/  ELECT P6, URZ, PT ;  /* 0x00000000003f782f */ /* 0x000fda00038c0000 */
.L_x_12937:
[----:B------:R-:W-:Y:S05]  /*17ac0*/  @!P6 BRA `(.L_x_12537) ;  /* 0x000000000078e947 */ /* 0x000fea0003800000 */
[----:B0-----:R-:W2:Y:S02]  /*17ad0*/  LDL.LU R0, [R1+0x50] ;  /* 0x0000500001007983 */ /* 0x001ea40000300800 */
[----:B--2---:R-:W-:-:S04]  /*17ae0*/  LOP3.LUT R0, R0, 0x2, RZ, 0xfc, !PT ;  /* 0x0000000200007812 */ /* 0x004fc800078efcff */
[----:B------:R-:W-:-:S13]  /*17af0*/  ISETP.NE.AND P2, PT, R0, 0x3, PT ;  /* 0x000000030000780c */ /* 0x000fda0003f45270 */
[----:B------:R-:W-:Y:S05]  /*17b00*/  @!P2 BRA `(.L_x_12804) ;  /* 0x000000000004a947 */ /* 0x000fea0003800000 */
[----:B------:R-:W-:Y:S01]  /*17b10*/  BPT.TRAP 0x1 ;  /* 0x000000040000795c */ /* 0x000fe20000300000 */
.L_x_12804:
        /* <DEDUP_REMOVED lines=12> */
.L_x_12938:
[----:B------:R-:W1:Y:S02]  /*17be0*/  SYNCS.PHASECHK.TRANS64.TRYWAIT P0, [R3+URZ], R0 ;  /* 0x00000000030075a7 */ /* 0x000e64000800017f */
[----:B-1----:R-:W-:Y:S05]  /*17bf0*/  @!P0 BRA `(.L_x_12806) ;  /* 0x0000003400348947 */ /* 0x002fea0003800000 */
.L_x_12939:
[----:B------:R-:W-:Y:S05]  /*17c00*/  @!P2 BRA `(.L_x_12807) ;  /* 0x000000000004a947 */ /* 0x000fea0003800000 */
[----:B------:R-:W-:Y:S01]  /*17c10*/  BPT.TRAP 0x1 ;  /* 0x000000040000795c */ /* 0x000fe20000300000 */
.L_x_12807:
[----:B-1----:R-:W-:-:S05]  /*17c20*/  IADD3 R3, R9, 0x30860, RZ ;  /* 0x0003086009037810 */ /* 0x002fca0007ffe0ff */
[----:B------:R-:W-:-:S04]  /*17c30*/  IMAD R5, R18, 0x8, R3 ;  /* 0x0000000812057824 */ /* 0x000fc800078e0203 */
[----:B------:R-:W1:Y:S02]  /*17c40*/  SYNCS.PHASECHK.TRANS64.TRYWAIT P0, [R5+URZ], R2 ;  /* 0x00000002050075a7 */ /* 0x000e64000800017f */
[----:B-1----:R-:W-:Y:S05]  /*17c50*/  @!P0 BRA `(.L_x_12808) ;  /* 0x0000003400308947 */ /* 0x002fea0003800000 */
.L_x_12940:
[----:B------:R-:W-:-:S07]  /*17c60*/  IMAD R3, R4, 0x8, R3 ;  /* 0x0000000804037824 */ /* 0x000fce00078e0203 */
.L_x_12809:
[----:B--2---:R2:W4:Y:S02]  /*17c70*/  SYNCS.PHASECHK.TRANS64.TRYWAIT P0, [R3+URZ], R0 ;  /* 0x00000000030075a7 */ /* 0x004524000800017f */
[----:B----4-:R-:W-:Y:S05]  /*17c80*/  @!P0 NANOSLEEP.SYNCS 0x989680 ;  /* 0x009896800000895d */ /* 0x010fea0003900000 */
[----:B------:R-:W4:Y:S02]  /*17c90*/  @!P0 SYNCS.PHASECHK.TRANS64 P0, [R3+URZ], R0 ;  /* 0x00000000030085a7 */ /* 0x000f24000800007f */
[----:B----4-:R-:W-:Y:S05]  /*17ca0*/  @!P0 BRA `(.L_x_12809) ;  /* 0xfffffffc00f08947 */ /* 0x010fea000383ffff */
.L_x_12537:
[----:B------:R-:W-:Y:S05]  /*17cb0*/  BSYNC B9 ;  /* 0x0000000000097941 */ /* 0x000fea0003800000 */
.L_x_12534:
[----:B------:R-:W-:Y:S05]  /*17cc0*/  EXIT ;  /* 0x000000000000794d */ /* 0x000fea0003800000 */
.L_x_12557:
[----:B0-----:R0:W1:Y:S02]  /*17cd0*/  SYNCS.PHASECHK.TRANS64.TRYWAIT P6, [R82+URZ+0x30890], R94 ;  /* 0x0308905e520075a7 */ /* 0x00106400080c017f */
[----:B-1----:R-:W-:Y:S05]  /*17ce0*/  @!P6 NANOSLEEP.SYNCS 0x989680 ;  /* 0x009896800000e95d */ /* 0x002fea0003900000 */
[----:B------:R-:W1:Y:S02]  /*17cf0*/  @!P6 SYNCS.PHASECHK.TRANS64 P6, [R82+URZ+0x30890], R94 ;  /* 0x0308905e5200e5a7 */ /* 0x000e6400080c007f */
[----:B-1----:R-:W-:Y:S05]  /*17d00*/  @!P6 BRA `(.L_x_12557) ;  /* 0xfffffffc00f0e947 */ /* 0x002fea000383ffff */
[----:B------:R-:W-:Y:S05]  /*17d10*/  BRA `(.L_x_12810) ;  /* 0xfffffeb000707947 */ /* 0x000fea000383ffff */
.L_x_12577:
[----:B0-----:R0:W1:Y:S02]  /*17d20*/  SYNCS.PHASECHK.TRANS64.TRYWAIT P5, [R82+URZ+0x30890], R94 ;  /* 0x0308905e520075a7 */ /* 0x00106400080a017f */
[----:B-1----:R-:W-:Y:S05]  /*17d30*/  @!P5 NANOSLEEP.SYNCS 0x989680 ;  /* 0x009896800000d95d */ /* 0x002fea0003900000 */
[----:B------:R-:W1:Y:S02]  /*17d40*/  @!P5 SYNCS.PHASECHK.TRANS64 P5, [R82+URZ+0x30890], R94 ;  /* 0x0308905e5200d5a7 */ /* 0x000e6400080a007f */
[----:B-1----:R-:W-:Y:S05]  /*17d50*/  @!P5 BRA `(.L_x_12577) ;  /* 0xfffffffc00f0d947 */ /* 0x002fea000383ffff */
[----:B------:R-:W-:Y:S05]  /*17d60*/  BRA `(.L_x_12811) ;  /* 0xfffffec000dc7947 */ /* 0x000fea000383ffff */
.L_x_12586:
[----:B0-----:R0:W1:Y:S02]  /*17d70*/  SYNCS.PHASECHK.TRANS64.TRYWAIT P4, [R82+URZ+0x30890], R94 ;  /* 0x0308905e520075a7 */ /* 0x001064000808017f */
[----:B-1----:R-:W-:Y:S05]  /*17d80*/  @!P4 NANOSLEEP.SYNCS 0x989680 ;  /* 0x009896800000c95d */ /* 0x002fea0003900000 */
[----:B------:R-:W1:Y:S02]  /*17d90*/  @!P4 SYNCS.PHASECHK.TRANS64 P4, [R82+URZ+0x30890], R94 ;  /* 0x0308905e5200c5a7 */ /* 0x000e64000808007f */
[----:B-1----:R-:W-:Y:S05]  /*17da0*/  @!P4 BRA `(.L_x_12586) ;  /* 0xfffffffc00f0c947 */ /* 0x002fea000383ffff */
[----:B------:R-:W-:Y:S05]  /*17db0*/  BRA `(.L_x_12812) ;  /* 0xfffffed000fc7947 */ /* 0x000fea000383ffff */
.L_x_12592:
[----:B--2---:R2:W3:Y:S02]  /*17dc0*/  SYNCS.PHASECHK.TRANS64.TRYWAIT P3, [R82+URZ+0x308b0], R94 ;  /* 0x0308b05e520075a7 */ /* 0x0044e4000806017f */
[----:B---3--:R-:W-:Y:S05]  /*17dd0*/  @!P3 NANOSLEEP.SYNCS 0x989680 ;  /* 0x009896800000b95d */ /* 0x008fea0003900000 */
[----:B------:R-:W3:Y:S02]  /*17de0*/  @!P3 SYNCS.PHASECHK.TRANS64 P3, [R82+URZ+0x308b0], R94 ;  /* 0x0308b05e5200b5a7 */ /* 0x000ee4000806007f */
[----:B---3--:R-:W-:Y:S05]  /*17df0*/  @!P3 BRA `(.L_x_12592) ;  /* 0xfffffffc00f0b947 */ /* 0x008fea000383ffff */
[----:B------:R-:W-:Y:S05]  /*17e00*/  BRA `(.L_x_12813) ;  /* 0xfffffed400907947 */ /* 0x000fea000383ffff */
.L_x_12602:
[----:B------:R-:W1:Y:S01]  /*17e10*/  S2R R0, SR_TID.X ;  /* 0x0000000000007919 */ /* 0x000e620000002100 */
[----:B------:R-:W-:Y:S01]  /*17e20*/  BSSY B0, `(.L_x_12814) ;  /* 0x000000c000007945 */ /* 0x000fe20003800000 */
[----:B------:R-:W-:Y:S01]  /*17e30*/  IMAD.MOV.U32 R12, RZ, RZ, RZ ;  /* 0x000000ffff0c7224 */ /* 0x000fe200078e00ff */
[----:B------:R-:W-:Y:S01]  /*17e40*/  MOV R11, 0x1f ;  /* 0x0000001f000b7802 */ /* 0x000fe20000000f00 */
[----:B------:R-:W-:Y:S02]  /*17e50*/  IMAD.MOV.U32 R15, RZ, RZ, -0x1 ;  /* 0xffffffffff0f7424 */ /* 0x000fe400078e00ff */
[----:B-1----:R-:W-:-:S05]  /*17e60*/  VIADD R4, R0, 0xffffff80 ;  /* 0xffffff8000047836 */ /* 0x002fca0000000000 */
[----:B------:R-:W-:-:S04]  /*17e70*/  SHF.R.S32.HI R0, RZ, 0x1f, R4 ;  /* 0x0000001fff007819 */ /* 0x000fc80000011404 */
[----:B------:R-:W-:-:S04]  /*17e80*/  LEA.HI R0, R0, R4, RZ, 0x7 ;  /* 0x0000000400007211 */ /* 0x000fc800078f38ff */
[----:B------:R-:W-:-:S05]  /*17e90*/  SHF.R.S32.HI R0, RZ, 0x7, R0 ;  /* 0x00000007ff007819 */ /* 0x000fca0000011400 */
[----:B0-----:R-:W-:-:S07]  /*17ea0*/  IMAD.MOV.U32 R13, RZ, RZ, R0 ;  /* 0x000000ffff0d7224 */ /* 0x001fce00078e0000 */
[----:B-----5:R-:W-:Y:S05]  /*17eb0*/  WARPSYNC.COLLECTIVE R15, `(.L_x_12815) ;  /* 0x000000000f087348 */ /* 0x020fea0003c00000 */
[----:B------:R0:W1:Y:S02]  /*17ec0*/  SHFL.IDX P6, R14, R13, R12, R11 ;  /* 0x0000000c0d0e7389 */ /* 0x00006400000c000b */
[----:B01---5:R-:W-:Y:S01]  /*17ed0*/  ENDCOLLECTIVE ;  /* 0x000000000000791b */ /* 0x023fe20003800000 */
.L_x_12815:
[----:B------:R-:W-:Y:S05]  /*17ee0*/  BSYNC B0 ;  /* 0x0000000000007941 */ /* 0x000fea0003800000 */
.L_x_12814:
[----:B------:R0:W-:Y:S01]  /*17ef0*/  STL [R1+0x40], R14 ;  /* 0x0000400e01007387 */ /* 0x0001e20000100800 */
[----:B------:R-:W-:Y:S05]  /*17f00*/  BRA `(.L_x_12816) ;  /* 0xfffffedc00707947 */ /* 0x000fea000383ffff */
.L_x_12614:
        /* <DEDUP_REMOVED lines=8> */
.L_x_12818:
[----:B------:R-:W-:Y:S05]  /*17f90*/  BSYNC B1 ;  /* 0x0000000000017941 */ /* 0x000fea0003800000 */
.L_x_12817:
[----:B------:R-:W-:Y:S01]  /*17fa0*/  IMAD.MOV.U32 R13, RZ, RZ, R25 ;  /* 0x000000ffff0d7224 */ /* 0x000fe200078e0019 */
[----:B------:R-:W-:Y:S01]  /*17fb0*/  MOV R3, R14 ;  /* 0x0000000e00037202 */ /* 0x000fe20000000f00 */
[----:B------:R-:W-:Y:S02]  /*17fc0*/  IMAD.MOV.U32 R12, RZ, RZ, RZ ;  /* 0x000000ffff0c7224 */ /* 0x000fe400078e00ff */
[----:B------:R-:W-:Y:S02]  /*17fd0*/  IMAD.MOV.U32 R11, RZ, RZ, 0x1c1f ;  /* 0x00001c1fff0b7424 */ /* 0x000fe400078e00ff */
[----:B------:R-:W-:-:S07]  /*17fe0*/  IMAD.MOV.U32 R15, RZ, RZ, -0x1 ;  /* 0xffffffffff0f7424 */ /* 0x000fce00078e00ff */
[----:B------:R-:W-:Y:S05]  /*17ff0*/  WARPSYNC.COLLECTIVE R15, `(.L_x_12819) ;  /* 0x000000000f087348 */ /* 0x000fea0003c00000 */
[----:B------:R0:W1:Y:S02]  /*18000*/  SHFL.IDX P6, R14, R13, R12, R11 ;  /* 0x0000000c0d0e7389 */ /* 0x00006400000c000b */
[----:B01----:R-:W-:Y:S01]  /*18010*/  ENDCOLLECTIVE ;  /* 0x000000000000791b */ /* 0x003fe20003800000 */
.L_x_12819:
[----:B------:R-:W-:Y:S01]  /*18020*/  MOV R13, R28 ;  /* 0x0000001c000d7202 */ /* 0x000fe20000000f00 */
[----:B------:R-:W-:-:S07]  /*18030*/  IMAD.MOV.U32 R0, RZ, RZ, R14 ;  /* 0x000000ffff007224 */ /* 0x000fce00078e000e */
[----:B------:R-:W-:Y:S05]  /*18040*/  WARPSYNC.COLLECTIVE R15, `(.L_x_12820) ;  /* 0x000000000f087348 */ /* 0x000fea0003c00000 */
[----:B------:R0:W1:Y:S02]  /*18050*/  SHFL.IDX P6, R14, R13, R12, R11 ;  /* 0x0000000c0d0e7389 */ /* 0x00006400000c000b */
[----:B01----:R-:W-:Y:S01]  /*18060*/  ENDCOLLECTIVE ;  /* 0x000000000000791b */ /* 0x003fe20003800000 */
.L_x_12820:
[----:B------:R-:W-:Y:S02]  /*18070*/  IMAD.MOV.U32 R13, RZ, RZ, R27 ;  /* 0x000000ffff0d7224 */ /* 0x000fe400078e001b */
[----:B------:R-:W-:-:S07]  /*18080*/  IMAD.MOV.U32 R5, RZ, RZ, R14 ;  /* 0x000000ffff057224 */ /* 0x000fce00078e000e */
[----:B------:R-:W-:Y:S05]  /*18090*/  WARPSYNC.COLLECTIVE R15, `(.L_x_12821) ;  /* 0x000000000f087348 */ /* 0x000fea0003c00000 */
[----:B------:R0:W1:Y:S02]  /*180a0*/  SHFL.IDX P6, R14, R13, R12, R11 ;  /* 0x0000000c0d0e7389 */ /* 0x00006400000c000b */
[----:B01----:R-:W-:Y:S01]  /*180b0*/  ENDCOLLECTIVE ;  /* 0x000000000000791b */ /* 0x003fe20003800000 */
.L_x_12821:
[----:B------:R-:W-:Y:S05]  /*180c0*/  BRA `(.L_x_12822) ;  /* 0xfffffee000887947 */ /* 0x000fea000383ffff */
.L_x_12618:
[----:B0-----:R0:W1:Y:S02]  /*180d0*/  SYNCS.PHASECHK.TRANS64.TRYWAIT P0, [R2+URZ+0x30800], R5 ;  /* 0x03080005020075a7 */ /* 0x001064000800017f */
[----:B-1----:R-:W-:Y:S05]  /*180e0*/  @!P0 NANOSLEEP.SYNCS 0x989680 ;  /* 0x009896800000895d */ /* 0x002fea0003900000 */
[----:B------:R-:W1:Y:S02]  /*180f0*/  @!P0 SYNCS.PHASECHK.TRANS64 P0, [R2+URZ+0x30800], R5 ;  /* 0x03080005020085a7 */ /* 0x000e64000800007f */
[----:B-1----:R-:W-:Y:S05]  /*18100*/  @!P0 BRA `(.L_x_12618) ;  /* 0xfffffffc00f08947 */ /* 0x002fea000383ffff */
[----:B------:R-:W-:Y:S05]  /*18110*/  BRA `(.L_x_12823) ;  /* 0xfffffee400c87947 */ /* 0x000fea000383ffff */
.L_x_12626:
        /* <DEDUP_REMOVED lines=8> */
.L_x_12825:
[----:B------:R-:W-:Y:S05]  /*181a0*/  BSYNC B1 ;  /* 0x0000000000017941 */ /* 0x000fea0003800000 */
.L_x_12824:
        /* <DEDUP_REMOVED lines=8> */
.L_x_12826:
[----:B------:R-:W-:Y:S01]  /*18230*/  IMAD.MOV.U32 R13, RZ, RZ, R28 ;  /* 0x000000ffff0d7224 */ /* 0x000fe200078e001c */
[----:B------:R-:W-:-:S07]  /*18240*/  MOV R3, R14 ;  /* 0x0000000e00037202 */ /* 0x000fce0000000f00 */
[----:B------:R-:W-:Y:S05]  /*18250*/  WARPSYNC.COLLECTIVE R15, `(.L_x_12827) ;  /* 0x000000000f087348 */ /* 0x000fea0003c00000 */
[----:B------:R0:W1:Y:S02]  /*18260*/  SHFL.IDX P6, R14, R13, R12, R11 ;  /* 0x0000000c0d0e7389 */ /* 0x00006400000c000b */
[----:B01----:R-:W-:Y:S01]  /*18270*/  ENDCOLLECTIVE ;  /* 0x000000000000791b */ /* 0x003fe20003800000 */
.L_x_12827:
[----:B------:R-:W-:Y:S02]  /*18280*/  IMAD.MOV.U32 R13, RZ, RZ, R27 ;  /* 0x000000ffff0d7224 */ /* 0x000fe400078e001b */
[----:B------:R-:W-:-:S07]  /*18290*/  IMAD.MOV.U32 R20, RZ, RZ, R14 ;  /* 0x000000ffff147224 */ /* 0x000fce00078e000e */
[----:B------:R-:W-:Y:S05]  /*182a0*/  WARPSYNC.COLLECTIVE R15, `(.L_x_12828) ;  /* 0x000000000f087348 */ /* 0x000fea0003c00000 */
[----:B------:R0:W1:Y:S02]  /*182b0*/  SHFL.IDX P6, R14, R13, R12, R11 ;  /* 0x0000000c0d0e7389 */ /* 0x00006400000c000b */
[----:B01----:R-:W-:Y:S01]  /*182c0*/  ENDCOLLECTIVE ;  /* 0x000000000000791b */ /* 0x003fe20003800000 */
.L_x_12828:
[----:B------:R-:W-:Y:S05]  /*182d0*/  BRA `(.L_x_12829) ;  /* 0xfffffef000307947 */ /* 0x000fea000383ffff */
.L_x_12630:
[----:B0-----:R0:W1:Y:S02]  /*182e0*/  SYNCS.PHASECHK.TRANS64.TRYWAIT P1, [R2+URZ+0x30800], R25 ;  /* 0x03080019020075a7 */ /* 0x001064000802017f */
[----:B-1----:R-:W-:Y:S05]  /*182f0*/  @!P1 NANOSLEEP.SYNCS 0x989680 ;  /* 0x009896800000995d */ /* 0x002fea0003900000 */
[----:B------:R-:W1:Y:S02]  /*18300*/  @!P1 SYNCS.PHASECHK.TRANS64 P1, [R2+URZ+0x30800], R25 ;  /* 0x03080019020095a7 */ /* 0x000e64000802007f */
[----:B-1----:R-:W-:Y:S05]  /*18310*/  @!P1 BRA `(.L_x_12630) ;  /* 0xfffffffc00f09947 */ /* 0x002fea000383ffff */
[----:B------:R-:W-:Y:S05]  /*18320*/  BRA `(.L_x_12830) ;  /* 0xfffffef400187947 */ /* 0x000fea000383ffff */
.L_x_12636:
[----:B-1----:R1:W3:Y:S02]  /*18330*/  SYNCS.PHASECHK.TRANS64.TRYWAIT P1, [R8+URZ+0x30830], R3 ;  /* 0x03083003080075a7 */ /* 0x0022e4000802017f */
[----:B---3--:R-:W-:Y:S05]  /*18340*/  @!P1 NANOSLEEP.SYNCS 0x989680 ;  /* 0x009896800000995d */ /* 0x008fea0003900000 */
[----:B------:R-:W3:Y:S02]  /*18350*/  @!P1 SYNCS.PHASECHK.TRANS64 P1, [R8+URZ+0x30830], R3 ;  /* 0x03083003080095a7 */ /* 0x000ee4000802007f */
[----:B---3--:R-:W-:Y:S05]  /*18360*/  @!P1 BRA `(.L_x_12636) ;  /* 0xfffffffc00f09947 */ /* 0x008fea000383ffff */
[----:B------:R-:W-:Y:S05]  /*18370*/  BRA `(.L_x_12635) ;  /* 0xffffff00005c7947 */ /* 0x000fea000383ffff */
.L_x_12642:
[----:B-1----:R1:W2:Y:S02]  /*18380*/  SYNCS.PHASECHK.TRANS64.TRYWAIT P3, [R0+URZ+0x30830], R3 ;  /* 0x03083003000075a7 */ /* 0x0022a4000806017f */
[----:B--2---:R-:W-:Y:S05]  /*18390*/  @!P3 NANOSLEEP.SYNCS 0x989680 ;  /* 0x009896800000b95d */ /* 0x004fea0003900000 */
[----:B------:R-:W2:Y:S02]  /*183a0*/  @!P3 SYNCS.PHASECHK.TRANS64 P3, [R0+URZ+0x30830], R3 ;  /* 0x030830030000b5a7 */ /* 0x000ea4000806007f */
[----:B--2---:R-:W-:Y:S05]  /*183b0*/  @!P3 BRA `(.L_x_12642) ;  /* 0xfffffffc00f0b947 */ /* 0x004fea000383ffff */
[----:B------:R-:W-:Y:S05]  /*183c0*/  BRA `(.L_x_12641) ;  /* 0xffffff30002c7947 */ /* 0x000fea000383ffff */
.L_x_12647:
[----:B-1----:R1:W2:Y:S02]  /*183d0*/  SYNCS.PHASECHK.TRANS64.TRYWAIT P2, [R3+URZ+0x30850], R0 ;  /* 0x03085000030075a7 */ /* 0x0022a4000804017f */
[----:B--2---:R-:W-:Y:S05]  /*183e0*/  @!P2 NANOSLEEP.SYNCS 0x989680 ;  /* 0x009896800000a95d */ /* 0x004fea0003900000 */
[----:B------:R-:W2:Y:S02]  /*183f0*/  @!P2 SYNCS.PHASECHK.TRANS64 P2, [R3+URZ+0x30850], R0 ;  /* 0x030850000300a5a7 */ /* 0x000ea4000804007f */
[----:B--2---:R-:W-:Y:S05]  /*18400*/  @!P2 BRA `(.L_x_12647) ;  /* 0xfffffffc00f0a947 */ /* 0x004fea000383ffff */
[----:B------:R-:W-:Y:S05]  /*18410*/  BRA `(.L_x_12646) ;  /* 0xffffff3400007947 */ /* 0x000fea000383ffff */
.L_x_12652:
[----:B-1----:R1:W2:Y:S02]  /*18420*/  SYNCS.PHASECHK.TRANS64.TRYWAIT P0, [R13+URZ+0x30850], R4 ;  /* 0x030850040d0075a7 */ /* 0x0022a4000800017f */
[----:B--2---:R-:W-:Y:S05]  /*18430*/  @!P0 NANOSLEEP.SYNCS 0x989680 ;  /* 0x009896800000895d */ /* 0x004fea0003900000 */
[----:B------:R-:W2:Y:S02]  /*18440*/  @!P0 SYNCS.PHASECHK.TRANS64 P0, [R13+URZ+0x30850], R4 ;  /* 0x030850040d0085a7 */ /* 0x000ea4000800007f */
[----:B--2---:R-:W-:Y:S05]  /*18450*/  @!P0 BRA `(.L_x_12652) ;  /* 0xfffffffc00f08947 */ /* 0x004fea000383ffff */
[----:B------:R-:W-:Y:S05]  /*18460*/  BRA `(.L_x_12651) ;  /* 0xffffff5c00307947 */ /* 0x000fea000383ffff */
.L_x_12657:
[----:B------:R-:W-:Y:S01]  /*18470*/  IMAD.MOV.U32 R13, RZ, RZ, R41 ;  /* 0x000000ffff0d7224 */ /* 0x000fe200078e0029 */
[----:B------:R-:W-:Y:S01]  /*18480*/  MOV R11, 0x181f ;  /* 0x0000181f000b7802 */ /* 0x000fe20000000f00 */
[----:B------:R-:W-:Y:S02]  /*18490*/  IMAD.MOV.U32 R12, RZ, RZ, RZ ;  /* 0x000000ffff0c7224 */ /* 0x000fe400078e00ff */
[----:B------:R-:W-:Y:S02]  /*184a0*/  IMAD.MOV.U32 R15, RZ, RZ, -0x1 ;  /* 0xffffffffff0f7424 */ /* 0x000fe400078e00ff */
[----:B------:R-:W-:-:S07]  /*184b0*/  IMAD R42, R73, 0xc0, R62 ;  /* 0x000000c0492a7824 */ /* 0x000fce00078e023e */
[----:B0----5:R-:W-:Y:S05]  /*184c0*/  WARPSYNC.COLLECTIVE R15, `(.L_x_12831) ;  /* 0x000000000f087348 */ /* 0x021fea0003c00000 */
[----:B------:R1:W2:Y:S02]  /*184d0*/  SHFL.IDX P6, R14, R13, R12, R11 ;  /* 0x0000000c0d0e7389 */ /* 0x0002a400000c000b */
[----:B012--5:R-:W-:Y:S01]  /*184e0*/  ENDCOLLECTIVE ;  /* 0x000000000000791b */ /* 0x027fe20003800000 */
.L_x_12831:
[----:B------:R-:W-:Y:S02]  /*184f0*/  VIADD R20, R42, 0x30 ;  /* 0x000000302a147836 */ /* 0x000fe40000000000 */
[----:B------:R-:W-:Y:S02]  /*18500*/  IMAD.MOV.U32 R13, RZ, RZ, R40 ;  /* 0x000000ffff0d7224 */ /* 0x000fe400078e0028 */
[----:B------:R-:W-:-:S07]  /*18510*/  IMAD.MOV.U32 R0, RZ, RZ, R14 ;  /* 0x000000ffff007224 */ /* 0x000fce00078e000e */
[----:B------:R-:W-:Y:S05]  /*18520*/  WARPSYNC.COLLECTIVE R15, `(.L_x_12832) ;  /* 0x000000000f087348 */ /* 0x000fea0003c00000 */
[----:B------:R0:W1:Y:S02]  /*18530*/  SHFL.IDX P6, R14, R13, R12, R11 ;  /* 0x0000000c0d0e7389 */ /* 0x00006400000c000b */
[----:B01----:R-:W-:Y:S01]  /*18540*/  ENDCOLLECTIVE ;  /* 0x000000000000791b */ /* 0x003fe20003800000 */
.L_x_12832:
[----:B------:R-:W-:Y:S02]  /*18550*/  ULDC UR4, c[0x0][0xac8] ;  /* 0x0002b20000047ab9 */ /* 0x000fe40000000800 */
[----:B------:R-:W-:-:S04]  /*18560*/  ISETP.GE.AND P0, PT, R59, UR4, PT ;  /* 0x000000043b007c0c */ /* 0x000fc8000bf06270 */
[-C--:B------:R-:W-:Y:S01]  /*18570*/  ISETP.GE.OR P4, PT, R20, R63.reuse, P0 ;  /* 0x0000003f1400720c */ /* 0x080fe20000786670 */
[C---:B------:R-:W-:Y:S01]  /*18580*/  VIADD R20, R42.reuse, 0x60 ;  /* 0x000000602a147836 */ /* 0x040fe20000000000 */
[----:B------:R-:W-:-:S04]  /*18590*/  ISETP.GE.OR P3, PT, R42, R63, P0 ;  /* 0x0000003f2a00720c */ /* 0x000fc80000766670 */
[----:B------:R-:W-:Y:S01]  /*185a0*/  ISETP.GE.OR P2, PT, R20, R63, P0 ;  /* 0x0000003f1400720c */ /* 0x000fe20000746670 */
[----:B------:R-:W-:Y:S01]  /*185b0*/  IMAD.MOV.U32 R13, RZ, RZ, R41 ;  /* 0x000000ffff0d7224 */ /* 0x000fe200078e0029 */
[----:B------:R-:W-:Y:S01]  /*185c0*/  MOV R12, 0x1 ;  /* 0x00000001000c7802 */ /* 0x000fe20000000f00 */
[----:B------:R-:W-:-:S10]  /*185d0*/  IMAD.MOV.U32 R3, RZ, RZ, R14 ;  /* 0x000000ffff037224 */ /* 0x000fd400078e000e */
[----:B------:R-:W-:Y:S05]  /*185e0*/  WARPSYNC.COLLECTIVE R15, `(.L_x_12833) ;  /* 0x000000000f087348 */ /* 0x000fea0003c00000 */
[----:B------:R0:W1:Y:S02]  /*185f0*/  SHFL.IDX P6, R14, R13, R12, R11 ;  /* 0x0000000c0d0e7389 */ /* 0x00006400000c000b */
[----:B01----:R-:W-:Y:S01]  /*18600*/  ENDCOLLECTIVE ;  /* 0x000000000000791b */ /* 0x003fe20003800000 */
.L_x_12833:
[----:B------:R-:W-:-:S04]  /*18610*/  @!P3 LEA R32, P5, R59, R3, 0x1 ;  /* 0x000000033b20b211 */ /* 0x000fc800078a08ff */
[----:B------:R-:W-:Y:S01]  /*18620*/  @!P3 LEA.HI.X R3, R59, R0, R58, 0x1, P5 ;  /* 0x000000003b03b211 */ /* 0x000fe200028f0c3a */
[----:B------:R-:W-:Y:S02]  /*18630*/  IMAD.MOV.U32 R13, RZ, RZ, R40 ;  /* 0x000000ffff0d7224 */ /* 0x000fe400078e0028 */
[----:B------:R-:W-:-:S07]  /*18640*/  IMAD.MOV.U32 R8, RZ, RZ, R14 ;  /* 0x000000ffff087224 */ /* 0x000fce00078e000e */
[----:B------:R-:W-:Y:S05]  /*18650*/  WARPSYNC.COLLECTIVE R15, `(.L_x_12834) ;  /* 0x000000000f087348 */ /* 0x000fea0003c00000 */
[----:B------:R0:W1:Y:S02]  /*18660*/  SHFL.IDX P6, R14, R13, R12, R11 ;  /* 0x0000000c0d0e7389 */ /* 0x00006400000c000b */
[----:B01----:R-:W-:Y:S01]  /*18670*/  ENDCOLLECTIVE ;  /* 0x000000000000791b */ /* 0x003fe20003800000 */
.L_x_12834:
[----:B------:R-:W-:Y:S02]  /*18680*/  IMAD.MOV.U32 R13, RZ, RZ, R41 ;  /* 0x000000ffff0d7224 */ /* 0x000fe400078e0029 */
[----:B------:R-:W-:Y:S02]  /*18690*/  IMAD.MOV.U32 R12, RZ, RZ, 0x2 ;  /* 0x00000002ff0c7424 */ /* 0x000fe400078e00ff */
[----:B------:R-:W-:-:S07]  /*186a0*/  IMAD.MOV.U32 R9, RZ, RZ, R14 ;  /* 0x000000ffff097224 */ /* 0x000fce00078e000e */
[----:B------:R-:W-:Y:S05]  /*186b0*/  WARPSYNC.COLLECTIVE R15, `(.L_x_12835) ;  /* 0x000000000f087348 */ /* 0x000fea0003c00000 */
[----:B------:R0:W1:Y:S02]  /*186c0*/  SHFL.IDX P6, R14, R13, R12, R11 ;  /* 0x0000000c0d0e7389 */ /* 0x00006400000c000b */
[----:B01----:R-:W-:Y:S01]  /*186d0*/  ENDCOLLECTIVE ;  /* 0x000000000000791b */ /* 0x003fe20003800000 */
.L_x_12835:
[----:B------:R-:W-:Y:S01]  /*186e0*/  @!P4 LEA R20, P1, R59, R9, 0x1 ;  /* 0x000000093b14c211 */ /* 0x000fe200078208ff */
[----:B------:R-:W-:-:S03]  /*186f0*/  @!P3 IMAD.MOV.U32 R9, RZ, RZ, R3 ;  /* 0x000000ffff09b224 */ /* 0x000fc600078e0003 */
[----:B------:R-:W-:Y:S01]  /*18700*/  @!P4 LEA.HI.X R21, R59, R8, R58, 0x1, P1 ;  /* 0x000000083b15c211 */ /* 0x000fe200008f0c3a */
[----:B------:R-:W-:-:S05]  /*18710*/  @!P3 IMAD.MOV.U32 R8, RZ, RZ, R32 ;  /* 0x000000ffff08b224 */ /* 0x000fca00078e0020 */
[----:B------:R0:W-:Y:S01]  /*18720*/  @!P3 ST.E.128 desc[UR56][R8.64], R4 ;  /* 0x000000040800b985 */ /* 0x0001e2000c101d38 */
[----:B------:R-:W-:-:S03]  /*18730*/  IMAD.MOV.U32 R13, RZ, RZ, R40 ;  /* 0x000000ffff0d7224 */ /* 0x000fc600078e0028 */
[----:B------:R0:W-:Y:S01]  /*18740*/  @!P4 ST.E.128 desc[UR56][R20.64], R24 ;  /* 0x000000181400c985 */ /* 0x0001e2000c101d38 */
[----:B------:R-:W-:-:S07]  /*18750*/  MOV R10, R14 ;  /* 0x0000000e000a7202 */ /* 0x000fce0000000f00 */
[----:B0-----:R-:W-:Y:S05]  /*18760*/  WARPSYNC.COLLECTIVE R15, `(.L_x_12836) ;  /* 0x000000000f087348 */ /* 0x001fea0003c00000 */
[----:B------:R1:W2:Y:S02]  /*18770*/  SHFL.IDX P6, R14, R13, R12, R11 ;  /* 0x0000000c0d0e7389 */ /* 0x0002a400000c000b */
[----:B012---:R-:W-:Y:S01]  /*18780*/  ENDCOLLECTIVE ;  /* 0x000000000000791b */ /* 0x007fe20003800000 */
.L_x_12836:
[----:B------:R-:W-:Y:S01]  /*18790*/  MOV R13, R41 ;  /* 0x00000029000d7202 */ /* 0x000fe20000000f00 */
[----:B------:R-:W-:Y:S01]  /*187a0*/  IMAD.MOV.U32 R12, RZ, RZ, 0x3 ;  /* 0x00000003ff0c7424 */ /* 0x000fe200078e00ff */
[----:B------:R-:W-:-:S13]  /*187b0*/  @!P2 LEA R43, P5, R59, R14, 0x1 ;  /* 0x0000000e3b2ba211 */ /* 0x000fda00078a08ff */
[----:B------:R-:W-:Y:S05]  /*187c0*/  WARPSYNC.COLLECTIVE R15, `(.L_x_12837) ;  /* 0x000000000f087348 */ /* 0x000fea0003c00000 */
[----:B------:R0:W1:Y:S02]  /*187d0*/  SHFL.IDX P6, R14, R13, R12, R11 ;  /* 0x0000000c0d0e7389 */ /* 0x00006400000c000b */
[----:B01----:R-:W-:Y:S01]  /*187e0*/  ENDCOLLECTIVE ;  /* 0x000000000000791b */ /* 0x003fe20003800000 */
.L_x_12837:
[----:B------:R-:W-:Y:S01]  /*187f0*/  @!P2 LEA.HI.X R10, R59, R10, R58, 0x1, P5 ;  /* 0x0000000a3b0aa211 */ /* 0x000fe200028f0c3a */
[----:B------:R-:W-:-:S04]  /*18800*/  @!P2 IMAD.MOV.U32 R4, RZ, RZ, R43 ;  /* 0x000000ffff04a224 */ /* 0x000fc800078e002b */
[----:B------:R-:W-:-:S05]  /*18810*/  @!P2 IMAD.MOV.U32 R5, RZ, RZ, R10 ;  /* 0x000000ffff05a224 */ /* 0x000fca00078e000a */
[----:B------:R0:W-:Y:S01]  /*18820*/  @!P2 ST.E.128 desc[UR56][R4.64], R28 ;  /* 0x0000001c0400a985 */ /* 0x0001e2000c101d38 */
[----:B------:R-:W-:Y:S02]  /*18830*/  IMAD.MOV.U32 R13, RZ, RZ, R40 ;  /* 0x000000ffff0d7224 */ /* 0x000fe400078e0028 */
[----:B------:R-:W-:-:S07]  /*18840*/  IMAD.MOV.U32 R0, RZ, RZ, R14 ;  /* 0x000000ffff007224 */ /* 0x000fce00078e000e */
[----:B0-----:R-:W-:Y:S05]  /*18850*/  WARPSYNC.COLLECTIVE R15, `(.L_x_12838) ;  /* 0x000000000f087348 */ /* 0x001fea0003c00000 */
[----:B------:R1:W2:Y:S02]  /*18860*/  SHFL.IDX P6, R14, R13, R12, R11 ;  /* 0x0000000c0d0e7389 */ /* 0x0002a400000c000b */
[----:B012---:R-:W-:Y:S01]  /*18870*/  ENDCOLLECTIVE ;  /* 0x000000000000791b */ /* 0x007fe20003800000 */
.L_x_12838:
[----:B------:R-:W-:Y:S05]  /*18880*/  BRA `(.L_x_12839) ;  /* 0xffffff74004c7947 */ /* 0x000fea000383ffff */
.L_x_12659:
[----:B------:R-:W-:Y:S01]  /*18890*/  MOV R13, R4 ;  /* 0x00000004000d7202 */ /* 0x000fe20000000f00 */
[----:B------:R-:W-:Y:S02]  /*188a0*/  IMAD.MOV.U32 R12, RZ, RZ, RZ ;  /* 0x000000ffff0c7224 */ /* 0x000fe400078e00ff */
[----:B------:R-:W-:Y:S02]  /*188b0*/  IMAD.MOV.U32 R11, RZ, RZ, 0x1c1f ;  /* 0x00001c1fff0b7424 */ /* 0x000fe400078e00ff */
[----:B------:R-:W-:-:S07]  /*188c0*/  IMAD.MOV.U32 R15, RZ, RZ, -0x1 ;  /* 0xffffffffff0f7424 */ /* 0x000fce00078e00ff */
[----:B------:R-:W-:Y:S05]  /*188d0*/  WARPSYNC.COLLECTIVE R15, `(.L_x_12840) ;  /* 0x000000000f087348 */ /* 0x000fea0003c00000 */
[----:B------:R0:W1:Y:S02]  /*188e0*/  SHFL.IDX P6, R14, R13, R12, R11 ;  /* 0x0000000c0d0e7389 */ /* 0x00006400000c000b */
[----:B01----:R-:W-:Y:S01]  /*188f0*/  ENDCOLLECTIVE ;  /* 0x000000000000791b */ /* 0x003fe20003800000 */
.L_x_12840:
[----:B------:R-:W-:Y:S02]  /*18900*/  IMAD.MOV.U32 R13, RZ, RZ, R0 ;  /* 0x000000ffff0d7224 */ /* 0x000fe400078e0000 */
[----:B------:R-:W-:-:S07]  /*18910*/  IMAD.MOV.U32 R3, RZ, RZ, R14 ;  /* 0x000000ffff037224 */ /* 0x000fce00078e000e */
[----:B------:R-:W-:Y:S05]  /*18920*/  WARPSYNC.COLLECTIVE R15, `(.L_x_12841) ;  /* 0x000000000f087348 */ /* 0x000fea0003c00000 */
[----:B------:R0:W1:Y:S02]  /*18930*/  SHFL.IDX P6, R14, R13, R12, R11 ;  /* 0x0000000c0d0e7389 */ /* 0x00006400000c000b */
[----:B01----:R-:W-:Y:S01]  /*18940*/  ENDCOLLECTIVE ;  /* 0x000000000000791b */ /* 0x003fe20003800000 */
.L_x_12841:
[----:B------:R-:W-:Y:S05]  /*18950*/  BRA `(.L_x_12842) ;  /* 0xffffff7800387947 */ /* 0x000fea000383ffff */
.L_x_12662:
[----:B------:R-:W-:Y:S01]  /*18960*/  BSSY B1, `(.L_x_12843) ;  /* 0x0000008000017945 */ /* 0x000fe20003800000 */
[----:B---3--:R-:W-:Y:S01]  /*18970*/  MOV R13, R4 ;  /* 0x00000004000d7202 */ /* 0x008fe20000000f00 */
[----:B------:R-:W-:Y:S02]  /*18980*/  IMAD.MOV.U32 R12, RZ, RZ, 0x1 ;  /* 0x00000001ff0c7424 */ /* 0x000fe400078e00ff */
[----:B------:R-:W-:Y:S02]  /*18990*/  IMAD.MOV.U32 R11, RZ, RZ, 0x1c1f ;  /* 0x00001c1fff0b7424 */ /* 0x000fe400078e00ff */
[----:B------:R-:W-:-:S07]  /*189a0*/  IMAD.MOV.U32 R15, RZ, RZ, -0x1 ;  /* 0xffffffffff0f7424 */ /* 0x000fce00078e00ff */
[----:B012---:R-:W-:Y:S05]  /*189b0*/  WARPSYNC.COLLECTIVE R15, `(.L_x_12844) ;  /* 0x000000000f087348 */ /* 0x007fea0003c00000 */
[----:B--2---:R2:W3:Y:S02]  /*189c0*/  SHFL.IDX P6, R14, R13, R12, R11 ;  /* 0x0000000c0d0e7389 */ /* 0x0044e400000c000b */
[----:B0123--:R-:W-:Y:S01]  /*189d0*/  ENDCOLLECTIVE ;  /* 0x000000000000791b */ /* 0x00ffe20003800000 */
.L_x_12844:
[----:B------:R-:W-:Y:S05]  /*189e0*/  BSYNC B1 ;  /* 0x0000000000017941 */ /* 0x000fea0003800000 */
.L_x_12843:
        /* <DEDUP_REMOVED lines=8> */
.L_x_12845:
[----:B------:R-:W-:Y:S05]  /*18a70*/  BRA `(.L_x_12846) ;  /* 0xffffff7800947947 */ /* 0x000fea000383ffff */
.L_x_12666:
[----:B------:R-:W-:Y:S01]  /*18a80*/  IMAD.MOV.U32 R13, RZ, RZ, R20 ;  /* 0x000000ffff0d7224 */ /* 0x000fe200078e0014 */
[----:B------:R-:W-:Y:S01]  /*18a90*/  MOV R15, 0xffffffff ;  /* 0xffffffff000f7802 */ /* 0x000fe20000000f00 */
[----:B------:R-:W-:Y:S02]  /*18aa0*/  IMAD.MOV.U32 R12, RZ, RZ, RZ ;  /* 0x000000ffff0c7224 */ /* 0x000fe400078e00ff */
[----:B------:R-:W-:Y:S02]  /*18ab0*/  IMAD.MOV.U32 R11, RZ, RZ, 0x181f ;  /* 0x0000181fff0b7424 */ /* 0x000fe400078e00ff */
[----:B------:R-:W-:Y:S02]  /*18ac0*/  IMAD R24, R26, 0xc0, R62 ;  /* 0x000000c01a187824 */ /* 0x000fe400078e023e */
[----:B------:R-:W-:-:S07]  /*18ad0*/  IMAD R21, R21, R10, RZ ;  /* 0x0000000a15157224 */ /* 0x000fce00078e02ff */
[----:B------:R-:W-:Y:S05]  /*18ae0*/  WARPSYNC.COLLECTIVE R15, `(.L_x_12847) ;  /* 0x000000000f087348 */ /* 0x000fea0003c00000 */
[----:B------:R0:W1:Y:S02]  /*18af0*/  SHFL.IDX P6, R14, R13, R12, R11 ;  /* 0x0000000c0d0e7389 */ /* 0x00006400000c000b */
[----:B01----:R-:W-:Y:S01]  /*18b00*/  ENDCOLLECTIVE ;  /* 0x000000000000791b */ /* 0x003fe20003800000 */
.L_x_12847:
[C---:B------:R-:W-:Y:S01]  /*18b10*/  VIADD R8, R24.reuse, 0x30 ;  /* 0x0000003018087836 */ /* 0x040fe20000000000 */
[----:B------:R-:W-:-:S04]  /*18b20*/  ISETP.GE.OR P3, PT, R24, R21, P0 ;  /* 0x000000151800720c */ /* 0x000fc80000766670 */
[----:B------:R-:W-:Y:S01]  /*18b30*/  ISETP.GE.OR P4, PT, R8, R21, P0 ;  /* 0x000000150800720c */ /* 0x000fe20000786670 */
[----:B------:R-:W-:-:S05]  /*18b40*/  VIADD R8, R24, 0x60 ;  /* 0x0000006018087836 */ /* 0x000fca0000000000 */
[----:B------:R-:W-:Y:S01]  /*18b50*/  ISETP.GE.OR P2, PT, R8, R21, P0 ;  /* 0x000000150800720c */ /* 0x000fe20000746670 */
[----:B------:R-:W-:Y:S02]  /*18b60*/  IMAD.MOV.U32 R13, RZ, RZ, R7 ;  /* 0x000000ffff0d7224 */ /* 0x000fe400078e0007 */
[----:B------:R-:W-:-:S10]  /*18b70*/  IMAD.MOV.U32 R0, RZ, RZ, R14 ;  /* 0x000000ffff007224 */ /* 0x000fd400078e000e */
[----:B------:R-:W-:Y:S05]  /*18b80*/  WARPSYNC.COLLECTIVE R15, `(.L_x_12848) ;  /* 0x000000000f087348 */ /* 0x000fea0003c00000 */
[----:B------:R0:W1:Y:S02]  /*18b90*/  SHFL.IDX P6, R14, R13, R12, R11 ;  /* 0x0000000c0d0e7389 */ /* 0x00006400000c000b */
[----:B01----:R-:W-:Y:S01]  /*18ba0*/  ENDCOLLECTIVE ;  /* 0x000000000000791b */ /* 0x003fe20003800000 */
.L_x_12848:
[----:B------:R-:W-:Y:S02]  /*18bb0*/  IMAD.MOV.U32 R13, RZ, RZ, R20 ;  /* 0x000000ffff0d7224 */ /* 0x000fe400078e0014 */
[----:B------:R-:W-:Y:S02]  /*18bc0*/  IMAD.MOV.U32 R12, RZ, RZ, 0x1 ;  /* 0x00000001ff0c7424 */ /* 0x000fe400078e00ff */
[----:B------:R-:W-:-:S07]  /*18bd0*/  IMAD.MOV.U32 R3, RZ, RZ, R14 ;  /* 0x000000ffff037224 */ /* 0x000fce00078e000e */
[----:B------:R-:W-:Y:S05]  /*18be0*/  WARPSYNC.COLLECTIVE R15, `(.L_x_12849) ;  /* 0x000000000f087348 */ /* 0x000fea0003c00000 */
[----:B------:R0:W1:Y:S02]  /*18bf0*/  SHFL.IDX P6, R14, R13, R12, R11 ;  /* 0x0000000c0d0e7389 */ /* 0x00006400000c000b */
[----:B01----:R-:W-:Y:S01]  /*18c00*/  ENDCOLLECTIVE ;  /* 0x000000000000791b */ /* 0x003fe20003800000 */
.L_x_12849:
[----:B------:R-:W-:-:S04]  /*18c10*/  @!P3 LEA R10, P5, R59, R3, 0x1 ;  /* 0x000000033b0ab211 */ /* 0x000fc800078a08ff */
[----:B------:R-:W-:Y:S01]  /*18c20*/  @!P3 LEA.HI.X R3, R59, R0, R58, 0x1, P5 ;  /* 0x000000003b03b211 */ /* 0x000fe200028f0c3a */
[----:B------:R-:W-:Y:S01]  /*18c30*/  IMAD.MOV.U32 R13, RZ, RZ, R7 ;  /* 0x000000ffff0d7224 */ /* 0x000fe200078e0007 */
[----:B------:R-:W-:-:S07]  /*18c40*/  MOV R4, R14 ;  /* 0x0000000e00047202 */ /* 0x000fce0000000f00 */
[----:B------:R-:W-:Y:S05]  /*18c50*/  WARPSYNC.COLLECTIVE R15, `(.L_x_12850) ;  /* 0x000000000f087348 */ /* 0x000fea0003c00000 */
[----:B------:R0:W1:Y:S02]  /*18c60*/  SHFL.IDX P6, R14, R13, R12, R11 ;  /* 0x0000000c0d0e7389 */ /* 0x00006400000c000b */
[----:B01----:R-:W-:Y:S01]  /*18c70*/  ENDCOLLECTIVE ;  /* 0x000000000000791b */ /* 0x003fe20003800000 */
.L_x_12850:
[----:B------:R-:W-:Y:S02]  /*18c80*/  IMAD.MOV.U32 R13, RZ, RZ, R20 ;  /* 0x000000ffff0d7224 */ /* 0x000fe400078e0014 */
[----:B------:R-:W-:Y:S02]  /*18c90*/  IMAD.MOV.U32 R12, RZ, RZ, 0x2 ;  /* 0x00000002ff0c7424 */ /* 0x000fe400078e00ff */
[----:B------:R-:W-:-:S07]  /*18ca0*/  IMAD.MOV.U32 R5, RZ, RZ, R14 ;  /* 0x000000ffff057224 */ /* 0x000fce00078e000e */
[----:B------:R-:W-:Y:S05]  /*18cb0*/  WARPSYNC.COLLECTIVE R15, `(.L_x_12851) ;  /* 0x000000000f087348 */ /* 0x000fea0003c00000 */
[----:B------:R0:W1:Y:S02]  /*18cc0*/  SHFL.IDX P6, R14, R13, R12, R11 ;  /* 0x0000000c0d0e7389 */ /* 0x00006400000c000b */
[----:B01----:R-:W-:Y:S01]  /*18cd0*/  ENDCOLLECTIVE ;  /* 0x000000000000791b */ /* 0x003fe20003800000 */
.L_x_12851:
[----:B------:R-:W-:-:S04]  /*18ce0*/  @!P4 LEA R8, P1, R59, R5, 0x1 ;  /* 0x000000053b08c211 */ /* 0x000fc800078208ff */
[----:B------:R-:W-:Y:S02]  /*18cf0*/  @!P4 LEA.HI.X R9, R59, R4, R58, 0x1, P1 ;  /* 0x000000043b09c211 */ /* 0x000fe400008f0c3a */
[----:B------:R-:W-:Y:S01]  /*18d00*/  MOV R13, R7 ;  /* 0x00000007000d7202 */ /* 0x000fe20000000f00 */
[----:B------:R-:W-:-:S07]  /*18d10*/  IMAD.MOV.U32 R6, RZ, RZ, R14 ;  /* 0x000000ffff067224 */ /* 0x000fce00078e000e */
[----:B------:R-:W-:Y:S05]  /*18d20*/  WARPSYNC.COLLECTIVE R15, `(.L_x_12852) ;  /* 0x000000000f087348 */ /* 0x000fea0003c00000 */
[----:B------:R0:W1:Y:S02]  /*18d30*/  SHFL.IDX P6, R14, R13, R12, R11 ;  /* 0x0000000c0d0e7389 */ /* 0x00006400000c000b */
[----:B01----:R-:W-:Y:S01]  /*18d40*/  ENDCOLLECTIVE ;  /* 0x000000000000791b */ /* 0x003fe20003800000 */
.L_x_12852:
[----:B------:R-:W-:Y:S02]  /*18d50*/  @!P3 IMAD.MOV.U32 R11, RZ, RZ, R3 ;  /* 0x000000ffff0bb224 */ /* 0x000fe400078e0003 */
[----:B------:R-:W-:Y:S02]  /*18d60*/  IMAD.MOV.U32 R13, RZ, RZ, R20 ;  /* 0x000000ffff0d7224 */ /* 0x000fe400078e0014 */
[----:B------:R-:W-:Y:S01]  /*18d70*/  IMAD.MOV.U32 R12, RZ, RZ, 0x3 ;  /* 0x00000003ff0c7424 */ /* 0x000fe200078e00ff */
[----:B------:R0:W-:Y:S04]  /*18d80*/  @!P3 ST.E.128 desc[UR56][R10.64], RZ ;  /* 0x000000ff0a00b985 */ /* 0x0001e8000c101d38 */
[----:B------:R1:W-:Y:S01]  /*18d90*/  @!P4 ST.E.128 desc[UR56][R8.64], RZ ;  /* 0x000000ff0800c985 */ /* 0x0003e2000c101d38 */
[----:B------:R-:W-:-:S04]  /*18da0*/  @!P2 LEA R25, P5, R59, R14, 0x1 ;  /* 0x0000000e3b19a211 */ /* 0x000fc800078a08ff */
[----:B------:R-:W-:Y:S01]  /*18db0*/  @!P2 LEA.HI.X R5, R59, R6, R58, 0x1, P5 ;  /* 0x000000063b05a211 */ /* 0x000fe200028f0c3a */
[----:B------:R-:W-:Y:S01]  /*18dc0*/  @!P2 IMAD.MOV.U32 R4, RZ, RZ, R25 ;  /* 0x000000ffff04a224 */ /* 0x000fe200078e0019 */
[----:B0-----:R-:W-:-:S04]  /*18dd0*/  MOV R11, 0x181f ;  /* 0x0000181f000b7802 */ /* 0x001fc80000000f00 */
[----:B------:R1:W-:Y:S03]  /*18de0*/  @!P2 ST.E.128 desc[UR56][R4.64], RZ ;  /* 0x000000ff0400a985 */ /* 0x0003e6000c101d38 */
[----:B-1----:R-:W-:Y:S05]  /*18df0*/  WARPSYNC.COLLECTIVE R15, `(.L_x_12853) ;  /* 0x000000000f087348 */ /* 0x002fea0003c00000 */
[----:B------:R0:W2:Y:S02]  /*18e00*/  SHFL.IDX P6, R14, R13, R12, R11 ;  /* 0x0000000c0d0e7389 */ /* 0x0000a400000c000b */
[----:B012---:R-:W-:Y:S01]  /*18e10*/  ENDCOLLECTIVE ;  /* 0x000000000000791b */ /* 0x007fe20003800000 */
.L_x_12853:
[----:B------:R-:W-:Y:S02]  /*18e20*/  IMAD.MOV.U32 R13, RZ, RZ, R7 ;  /* 0x000000ffff0d7224 */ /* 0x000fe400078e0007 */
[----:B------:R-:W-:-:S07]  /*18e30*/  IMAD.MOV.U32 R0, RZ, RZ, R14 ;  /* 0x000000ffff007224 */ /* 0x000fce00078e000e */
[----:B------:R-:W-:Y:S05]  /*18e40*/  WARPSYNC.COLLECTIVE R15, `(.L_x_12854) ;  /* 0x000000000f087348 */ /* 0x000fea0003c00000 */
[----:B------:R0:W1:Y:S02]  /*18e50*/  SHFL.IDX P6, R14, R13, R12, R11 ;  /* 0x0000000c0d0e7389 */ /* 0x00006400000c000b */
[----:B01----:R-:W-:Y:S01]  /*18e60*/  ENDCOLLECTIVE ;  /* 0x000000000000791b */ /* 0x003fe20003800000 */
.L_x_12854:
[----:B------:R-:W-:Y:S05]  /*18e70*/  BRA `(.L_x_12855) ;  /* 0xffffff80009c7947 */ /* 0x000fea000383ffff */
.L_x_12683:
[----:B------:R-:W1:Y:S01]  /*18e80*/  S2R R7, SR_TID.X ;  /* 0x0000000000077919 */ /* 0x000e620000002100 */
[----:B------:R-:W-:Y:S01]  /*18e90*/  BSSY B1, `(.L_x_12856) ;  /* 0x000000a000017945 */ /* 0x000fe20003800000 */
[----:B0-----:R-:W-:Y:S01]  /*18ea0*/  IMAD.MOV.U32 R12, RZ, RZ, RZ ;  /* 0x000000ffff0c7224 */ /* 0x001fe200078e00ff */
[----:B------:R-:W-:Y:S01]  /*18eb0*/  MOV R11, 0x1f ;  /* 0x0000001f000b7802 */ /* 0x000fe20000000f00 */
[----:B------:R-:W-:Y:S01]  /*18ec0*/  IMAD.MOV.U32 R15, RZ, RZ, -0x1 ;  /* 0xffffffffff0f7424 */ /* 0x000fe200078e00ff */
[----:B-1----:R-:W-:-:S04]  /*18ed0*/  SHF.R.U32.HI R7, RZ, 0x5, R7 ;  /* 0x00000005ff077819 */ /* 0x002fc80000011607 */
[----:B------:R-:W-:-:S05]  /*18ee0*/  LOP3.LUT R7, R7, 0x3, RZ, 0xc0, !PT ;  /* 0x0000000307077812 */ /* 0x000fca00078ec0ff */
[----:B------:R-:W-:-:S07]  /*18ef0*/  IMAD.MOV.U32 R13, RZ, RZ, R7 ;  /* 0x000000ffff0d7224 */ /* 0x000fce00078e0007 */
[----:B------:R-:W-:Y:S05]  /*18f00*/  WARPSYNC.COLLECTIVE R15, `(.L_x_12857) ;  /* 0x000000000f087348 */ /* 0x000fea0003c00000 */
[----:B------:R0:W1:Y:S02]  /*18f10*/  SHFL.IDX P6, R14, R13, R12, R11 ;  /* 0x0000000c0d0e7389 */ /* 0x00006400000c000b */
[----:B01----:R-:W-:Y:S01]  /*18f20*/  ENDCOLLECTIVE ;  /* 0x000000000000791b */ /* 0x003fe20003800000 */
.L_x_12857:
[----:B------:R-:W-:Y:S05]  /*18f30*/  BSYNC B1 ;  /* 0x0000000000017941 */ /* 0x000fea0003800000 */
.L_x_12856:
[----:B------:R-:W-:Y:S05]  /*18f40*/  BRA `(.L_x_12858) ;  /* 0xffffff9800447947 */ /* 0x000fea000383ffff */
.L_x_12685:
[----:B------:R-:W-:Y:S01]  /*18f50*/  BSSY B1, `(.L_x_12859) ;  /* 0x0000006000017945 */ /* 0x000fe20003800000 */
[----:B------:R-:W-:-:S07]  /*18f60*/  IMAD.MOV.U32 R15, RZ, RZ, -0x1 ;  /* 0xffffffffff0f7424 */ /* 0x000fce00078e00ff */
[----:B01----:R-:W-:Y:S05]  /*18f70*/  WARPSYNC.COLLECTIVE R15, `(.L_x_12860) ;  /* 0x000000000f0c7348 */ /* 0x003fea0003c00000 */
[----:B------:R-:W-:Y:S02]  /*18f80*/  ELECT P6, UR62, PT ;  /* 0x00000000003e782f */ /* 0x000fe400038c0000 */
[----:B------:R-:W-:Y:S01]  /*18f90*/  MOV R14, UR62 ;  /* 0x0000003e000e7c02 */ /* 0x000fe20008000f00 */
[----:B01----:R-:W-:Y:S10]  /*18fa0*/  ENDCOLLECTIVE ;  /* 0x000000000000791b */ /* 0x003ff40003800000 */
.L_x_12860:
[----:B------:R-:W-:Y:S05]  /*18fb0*/  BSYNC B1 ;  /* 0x0000000000017941 */ /* 0x000fea0003800000 */
.L_x_12859:
[----:B------:R-:W-:Y:S05]  /*18fc0*/  BRA `(.L_x_12684) ;  /* 0xffffff98003c7947 */ /* 0x000fea000383ffff */
.L_x_12687:
[----:B-1----:R1:W2:Y:S02]  /*18fd0*/  SYNCS.PHASECHK.TRANS64.TRYWAIT P0, [R16+URZ+0x30820], R6 ;  /* 0x03082006100075a7 */ /* 0x0022a4000800017f */
[----:B--2---:R-:W-:Y:S05]  /*18fe0*/  @!P0 NANOSLEEP.SYNCS 0x989680 ;  /* 0x009896800000895d */ /* 0x004fea0003900000 */
[----:B------:R-:W2:Y:S02]  /*18ff0*/  @!P0 SYNCS.PHASECHK.TRANS64 P0, [R16+URZ+0x30820], R6 ;  /* 0x03082006100085a7 */ /* 0x000ea4000800007f */
[----:B--2---:R-:W-:Y:S05]  /*19000*/  @!P0 BRA `(.L_x_12687) ;  /* 0xfffffffc00f08947 */ /* 0x004fea000383ffff */
[----:B------:R-:W-:Y:S05]  /*19010*/  BRA `(.L_x_12861) ;  /* 0xffffff98004c7947 */ /* 0x000fea000383ffff */
.L_x_12691:
[----:B-1----:R1:W2:Y:S02]  /*19020*/  SYNCS.PHASECHK.TRANS64.TRYWAIT P0, [R7+URZ+0x308a0], R6 ;  /* 0x0308a006070075a7 */ /* 0x0022a4000800017f */
[----:B--2---:R-:W-:Y:S05]  /*19030*/  @!P0 NANOSLEEP.SYNCS 0x989680 ;  /* 0x009896800000895d */ /* 0x004fea0003900000 */
[----:B------:R-:W2:Y:S02]  /*19040*/  @!P0 SYNCS.PHASECHK.TRANS64 P0, [R7+URZ+0x308a0], R6 ;  /* 0x0308a006070085a7 */ /* 0x000ea4000800007f */
[----:B--2---:R-:W-:Y:S05]  /*19050*/  @!P0 BRA `(.L_x_12691) ;  /* 0xfffffffc00f08947 */ /* 0x004fea000383ffff */
[----:B------:R-:W-:Y:S05]  /*19060*/  BRA `(.L_x_12862) ;  /* 0xffffff9800687947 */ /* 0x000fea000383ffff */
.L_x_12696:
[----:B0-----:R0:W2:Y:S02]  /*19070*/  SYNCS.PHASECHK.TRANS64.TRYWAIT P0, [R7+URZ+0x308c0], R6 ;  /* 0x0308c006070075a7 */ /* 0x0010a4000800017f */
[----:B--2---:R-:W-:Y:S05]  /*19080*/  @!P0 NANOSLEEP.SYNCS 0x989680 ;  /* 0x009896800000895d */ /* 0x004fea0003900000 */
[----:B------:R-:W2:Y:S02]  /*19090*/  @!P0 SYNCS.PHASECHK.TRANS64 P0, [R7+URZ+0x308c0], R6 ;  /* 0x0308c006070085a7 */ /* 0x000ea4000800007f */
[----:B--2---:R-:W-:Y:S05]  /*190a0*/  @!P0 BRA `(.L_x_12696) ;  /* 0xfffffffc00f08947 */ /* 0x004fea000383ffff */
[----:B------:R-:W-:Y:S05]  /*190b0*/  BRA `(.L_x_12863) ;  /* 0xffffff9800e47947 */ /* 0x000fea000383ffff */
.L_x_12703:
[----:B--2---:R2:W3:Y:S02]  /*190c0*/  SYNCS.PHASECHK.TRANS64.TRYWAIT P2, [R6+URZ+0x308a0], R7 ;  /* 0x0308a007060075a7 */ /* 0x0044e4000804017f */
[----:B---3--:R-:W-:Y:S05]  /*190d0*/  @!P2 NANOSLEEP.SYNCS 0x989680 ;  /* 0x009896800000a95d */ /* 0x008fea0003900000 */
[----:B------:R-:W3:Y:S02]  /*190e0*/  @!P2 SYNCS.PHASECHK.TRANS64 P2, [R6+URZ+0x308a0], R7 ;  /* 0x0308a0070600a5a7 */ /* 0x000ee4000804007f */
[----:B---3--:R-:W-:Y:S05]  /*190f0*/  @!P2 BRA `(.L_x_12703) ;  /* 0xfffffffc00f0a947 */ /* 0x008fea000383ffff */
[----:B------:R-:W-:Y:S05]  /*19100*/  BRA `(.L_x_12864) ;  /* 0xffffff9c00ac7947 */ /* 0x000fea000383ffff */
.L_x_12708:
[----:B0-----:R0:W1:Y:S02]  /*19110*/  SYNCS.PHASECHK.TRANS64.TRYWAIT P2, [R6+URZ+0x308c0], R7 ;  /* 0x0308c007060075a7 */ /* 0x001064000804017f */
[----:B-1----:R-:W-:Y:S05]  /*19120*/  @!P2 NANOSLEEP.SYNCS 0x989680 ;  /* 0x009896800000a95d */ /* 0x002fea0003900000 */
[----:B------:R-:W1:Y:S02]  /*19130*/  @!P2 SYNCS.PHASECHK.TRANS64 P2, [R6+URZ+0x308c0], R7 ;  /* 0x0308c0070600a5a7 */ /* 0x000e64000804007f */
[----:B-1----:R-:W-:Y:S05]  /*19140*/  @!P2 BRA `(.L_x_12708) ;  /* 0xfffffffc00f0a947 */ /* 0x002fea000383ffff */
[----:B------:R-:W-:Y:S05]  /*19150*/  BRA `(.L_x_12865) ;  /* 0xffffffa000247947 */ /* 0x000fea000383ffff */
.L_x_12723:
[----:B------:R-:W4:Y:S01]  /*19160*/  S2R R20, SR_TID.X ;  /* 0x0000000000147919 */ /* 0x000f220000002100 */
[----:B------:R-:W-:Y:S01]  /*19170*/  BSSY B0, `(.L_x_12866) ;  /* 0x000000a000007945 */ /* 0x000fe20003800000 */
[----:B0-----:R-:W-:Y:S01]  /*19180*/  IMAD.MOV.U32 R12, RZ, RZ, RZ ;  /* 0x000000ffff0c7224 */ /* 0x001fe200078e00ff */
[----:B------:R-:W-:Y:S01]  /*19190*/  MOV R15, 0xffffffff ;  /* 0xffffffff000f7802 */ /* 0x000fe20000000f00 */
[----:B------:R-:W-:Y:S01]  /*191a0*/  IMAD.MOV.U32 R11, RZ, RZ, 0x1f ;  /* 0x0000001fff0b7424 */ /* 0x000fe200078e00ff */
[----:B----4-:R-:W-:-:S04]  /*191b0*/  SHF.R.U32.HI R20, RZ, 0x5, R20 ;  /* 0x00000005ff147819 */ /* 0x010fc80000011614 */
[----:B------:R-:W-:-:S05]  /*191c0*/  LOP3.LUT R20, R20, 0x3, RZ, 0xc0, !PT ;  /* 0x0000000314147812 */ /* 0x000fca00078ec0ff */
[----:B------:R-:W-:-:S07]  /*191d0*/  IMAD.MOV.U32 R13, RZ, RZ, R20 ;  /* 0x000000ffff0d7224 */ /* 0x000fce00078e0014 */
[----:B-123--:R-:W-:Y:S05]  /*191e0*/  WARPSYNC.COLLECTIVE R15, `(.L_x_12867) ;  /* 0x000000000f087348 */ /* 0x00efea0003c00000 */
[----:B------:R0:W4:Y:S02]  /*191f0*/  SHFL.IDX P6, R14, R13, R12, R11 ;  /* 0x0000000c0d0e7389 */ /* 0x00012400000c000b */
[----:B01234-:R-:W-:Y:S01]  /*19200*/  ENDCOLLECTIVE ;  /* 0x000000000000791b */ /* 0x01ffe20003800000 */
.L_x_12867:
[----:B------:R-:W-:Y:S05]  /*19210*/  BSYNC B0 ;  /* 0x0000000000007941 */ /* 0x000fea0003800000 */
.L_x_12866:
[----:B------:R-:W-:Y:S05]  /*19220*/  BRA `(.L_x_12868) ;  /* 0xffffffa800cc7947 */ /* 0x000fea000383ffff */
.L_x_12725:
[----:B------:R-:W-:Y:S01]  /*19230*/  BSSY B0, `(.L_x_12869) ;  /* 0x0000006000007945 */ /* 0x000fe20003800000 */
[----:B------:R-:W-:-:S07]  /*19240*/  IMAD.MOV.U32 R15, RZ, RZ, -0x1 ;  /* 0xffffffffff0f7424 */ /* 0x000fce00078e00ff */
[----:B0123--:R-:W-:Y:S05]  /*19250*/  WARPSYNC.COLLECTIVE R15, `(.L_x_12870) ;  /* 0x000000000f0c7348 */ /* 0x00ffea0003c00000 */
[----:B------:R-:W-:Y:S02]  /*19260*/  ELECT P6, UR62, PT ;  /* 0x00000000003e782f */ /* 0x000fe400038c0000 */
[----:B------:R-:W-:Y:S01]  /*19270*/  MOV R14, UR62 ;  /* 0x0000003e000e7c02 */ /* 0x000fe20008000f00 */
[----:B0123--:R-:W-:Y:S10]  /*19280*/  ENDCOLLECTIVE ;  /* 0x000000000000791b */ /* 0x00fff40003800000 */
.L_x_12870:
[----:B------:R-:W-:Y:S05]  /*19290*/  BSYNC B0 ;  /* 0x0000000000007941 */ /* 0x000fea0003800000 */
.L_x_12869:
[----:B------:R-:W-:Y:S05]  /*192a0*/  BRA `(.L_x_12871) ;  /* 0xffffffa800d47947 */ /* 0x000fea000383ffff */
.L_x_12727:
[----:B0-----:R0:W4:Y:S02]  /*192b0*/  SYNCS.PHASECHK.TRANS64.TRYWAIT P0, [R0+URZ+0x30840], R2 ;  /* 0x03084002000075a7 */ /* 0x001124000800017f */
[----:B----4-:R-:W-:Y:S05]  /*192c0*/  @!P0 NANOSLEEP.SYNCS 0x989680 ;  /* 0x009896800000895d */ /* 0x010fea0003900000 */
[----:B------:R-:W4:Y:S02]  /*192d0*/  @!P0 SYNCS.PHASECHK.TRANS64 P0, [R0+URZ+0x30840], R2 ;  /* 0x03084002000085a7 */ /* 0x000f24000800007f */
[----:B----4-:R-:W-:Y:S05]  /*192e0*/  @!P0 BRA `(.L_x_12727) ;  /* 0xfffffffc00f08947 */ /* 0x010fea000383ffff */
[----:B------:R-:W-:Y:S05]  /*192f0*/  BRA `(.L_x_12872) ;  /* 0xffffffac00287947 */ /* 0x000fea000383ffff */
.L_x_12731:
        /* <DEDUP_REMOVED lines=12> */
.L_x_12873:
[----:B------:R-:W-:Y:S01]  /*193c0*/  IMAD.MOV.U32 R13, RZ, RZ, R0 ;  /* 0x000000ffff0d7224 */ /* 0x000fe200078e0000 */
[----:B------:R-:W-:-:S07]  /*193d0*/  MOV R7, R14 ;  /* 0x0000000e00077202 */ /* 0x000fce0000000f00 */
[----:B------:R-:W-:Y:S05]  /*193e0*/  WARPSYNC.COLLECTIVE R15, `(.L_x_12874) ;  /* 0x000000000f087348 */ /* 0x000fea0003c00000 */
[----:B------:R0:W1:Y:S02]  /*193f0*/  SHFL.IDX P6, R14, R13, R12, R11 ;  /* 0x0000000c0d0e7389 */ /* 0x00006400000c000b */
[----:B01----:R-:W-:Y:S01]  /*19400*/  ENDCOLLECTIVE ;  /* 0x000000000000791b */ /* 0x003fe20003800000 */
.L_x_12874:
[----:B------:R-:W-:Y:S01]  /*19410*/  IMAD.MOV.U32 R13, RZ, RZ, R4 ;  /* 0x000000ffff0d7224 */ /* 0x000fe200078e0004 */
[----:B------:R-:W-:Y:S01]  /*19420*/  MOV R12, 0x1 ;  /* 0x00000001000c7802 */ /* 0x000fe20000000f00 */
[----:B------:R-:W-:-:S07]  /*19430*/  IMAD.MOV.U32 R6, RZ, RZ, R14 ;  /* 0x000000ffff067224 */ /* 0x000fce00078e000e */
[----:B------:R-:W-:Y:S05]  /*19440*/  WARPSYNC.COLLECTIVE R15, `(.L_x_12875) ;  /* 0x000000000f087348 */ /* 0x000fea0003c00000 */
[----:B------:R0:W1:Y:S02]  /*19450*/  SHFL.IDX P6, R14, R13, R12, R11 ;  /* 0x0000000c0d0e7389 */ /* 0x00006400000c000b */
[----:B01----:R-:W-:Y:S01]  /*19460*/  ENDCOLLECTIVE ;  /* 0x000000000000791b */ /* 0x003fe20003800000 */
.L_x_12875:
[----:B------:R-:W-:-:S05]  /*19470*/  @!P1 LEA R6, P2, R20, R6, 0x1 ;  /* 0x0000000614069211 */ /* 0x000fca00078408ff */
[----:B------:R-:W-:-:S05]  /*19480*/  @!P1 IMAD.X R7, RZ, RZ, R7, P2 ;  /* 0x000000ffff079224 */ /* 0x000fca00010e0607 */
[----:B------:R-:W-:Y:S01]  /*19490*/  @!PT LDS RZ, [RZ] ;  /* 0x00000000fffff984 */ /* 0x000fe20000000800 */
[----:B------:R-:W-:Y:S01]  /*194a0*/  @!PT LDS RZ, [RZ] ;  /* 0x00000000fffff984 */ /* 0x000fe20000000800 */
[----:B------:R-:W-:Y:S01]  /*194b0*/  @!PT LDS RZ, [RZ] ;  /* 0x00000000fffff984 */ /* 0x000fe20000000800 */
[----:B------:R0:W-:Y:S01]  /*194c0*/  @!P1 LDGSTS.E.BYPASS.LTC128B.128 [R10+0xc400], desc[UR56][R6.64], !P0 ;  /* 0x0c400000060a9fae */ /* 0x0001e2000c101d78 */
[----:B------:R-:W-:Y:S01]  /*194d0*/  IMAD.MOV.U32 R13, RZ, RZ, R0 ;  /* 0x000000ffff0d7224 */ /* 0x000fe200078e0000 */
[----:B------:R-:W-:Y:S01]  /*194e0*/  ISETP.GE.AND P1, PT, R8, R3, PT ;  /* 0x000000030800720c */ /* 0x000fe20003f26270 */
[----:B0-----:R-:W-:-:S12]  /*194f0*/  IMAD.MOV.U32 R6, RZ, RZ, R14 ;  /* 0x000000ffff067224 */ /* 0x001fd800078e000e */
[----:B------:R-:W-:Y:S05]  /*19500*/  WARPSYNC.COLLECTIVE R15, `(.L_x_12876) ;  /* 0x000000000f087348 */ /* 0x000fea0003c00000 */
[----:B------:R0:W1:Y:S02]  /*19510*/  SHFL.IDX P6, R14, R13, R12, R11 ;  /* 0x0000000c0d0e7389 */ /* 0x00006400000c000b */
[----:B01----:R-:W-:Y:S01]  /*19520*/  ENDCOLLECTIVE ;  /* 0x000000000000791b */ /* 0x003fe20003800000 */
.L_x_12876:
[----:B------:R-:W-:Y:S01]  /*19530*/  MOV R13, R4 ;  /* 0x00000004000d7202 */ /* 0x000fe20000000f00 */
[----:B------:R-:W-:Y:S02]  /*19540*/  IMAD.MOV.U32 R12, RZ, RZ, 0x2 ;  /* 0x00000002ff0c7424 */ /* 0x000fe400078e00ff */
[----:B------:R-:W-:-:S07]  /*19550*/  IMAD.MOV.U32 R7, RZ, RZ, R14 ;  /* 0x000000ffff077224 */ /* 0x000fce00078e000e */
[----:B------:R-:W-:Y:S05]  /*19560*/  WARPSYNC.COLLECTIVE R15, `(.L_x_12877) ;  /* 0x000000000f087348 */ /* 0x000fea0003c00000 */
[----:B------:R0:W1:Y:S02]  /*19570*/  SHFL.IDX P6, R14, R13, R12, R11 ;  /* 0x0000000c0d0e7389 */ /* 0x00006400000c000b */
[----:B01----:R-:W-:Y:S01]  /*19580*/  ENDCOLLECTIVE ;  /* 0x000000000000791b */ /* 0x003fe20003800000 */
.L_x_12877:
        /* <DEDUP_REMOVED lines=16> */
.L_x_12878:
[----:B------:R-:W-:Y:S02]  /*19690*/  IMAD.MOV.U32 R13, RZ, RZ, R4 ;  /* 0x000000ffff0d7224 */ /* 0x000fe400078e0004 */
[----:B------:R-:W-:Y:S02]  /*196a0*/  IMAD.MOV.U32 R12, RZ, RZ, 0x3 ;  /* 0x00000003ff0c7424 */ /* 0x000fe400078e00ff */
[----:B------:R-:W-:-:S07]  /*196b0*/  IMAD.MOV.U32 R7, RZ, RZ, R14 ;  /* 0x000000ffff077224 */ /* 0x000fce00078e000e */
[----:B------:R-:W-:Y:S05]  /*196c0*/  WARPSYNC.COLLECTIVE R15, `(.L_x_12879) ;  /* 0x000000000f087348 */ /* 0x000fea0003c00000 */
[----:B------:R0:W1:Y:S02]  /*196d0*/  SHFL.IDX P6, R14, R13, R12, R11 ;  /* 0x0000000c0d0e7389 */ /* 0x00006400000c000b */
[----:B01----:R-:W-:Y:S01]  /*196e0*/  ENDCOLLECTIVE ;  /* 0x000000000000791b */ /* 0x003fe20003800000 */
.L_x_12879:
        /* <DEDUP_REMOVED lines=10> */
[----:B0-----:R-:W-:-:S04]  /*19790*/  IADD3 R6, R25, 0x30, RZ ;  /* 0x0000003019067810 */ /* 0x001fc80007ffe0ff */
[----:B------:R-:W-:Y:S01]  /*197a0*/  ISETP.GE.AND P1, PT, R6, R3, PT ;  /* 0x000000030600720c */ /* 0x000fe20003f26270 */
[----:B------:R-:W-:-:S12]  /*197b0*/  IMAD.MOV.U32 R6, RZ, RZ, R14 ;  /* 0x000000ffff067224 */ /* 0x000fd800078e000e */
[----:B------:R-:W-:Y:S05]  /*197c0*/  WARPSYNC.COLLECTIVE R15, `(.L_x_12880) ;  /* 0x000000000f087348 */ /* 0x000fea0003c00000 */
[----:B------:R0:W1:Y:S02]  /*197d0*/  SHFL.IDX P6, R14, R13, R12, R11 ;  /* 0x0000000c0d0e7389 */ /* 0x00006400000c000b */
[----:B01----:R-:W-:Y:S01]  /*197e0*/  ENDCOLLECTIVE ;  /* 0x000000000000791b */ /* 0x003fe20003800000 */
.L_x_12880:
[----:B------:R-:W-:Y:S02]  /*197f0*/  IMAD.MOV.U32 R13, RZ, RZ, R4 ;  /* 0x000000ffff0d7224 */ /* 0x000fe400078e0004 */
[----:B------:R-:W-:Y:S02]  /*19800*/  IMAD.MOV.U32 R12, RZ, RZ, 0x4 ;  /* 0x00000004ff0c7424 */ /* 0x000fe400078e00ff */
[----:B------:R-:W-:-:S07]  /*19810*/  IMAD.MOV.U32 R7, RZ, RZ, R14 ;  /* 0x000000ffff077224 */ /* 0x000fce00078e000e */
[----:B------:R-:W-:Y:S05]  /*19820*/  WARPSYNC.COLLECTIVE R15, `(.L_x_12881) ;  /* 0x000000000f087348 */ /* 0x000fea0003c00000 */
[----:B------:R0:W1:Y:S02]  /*19830*/  SHFL.IDX P6, R14, R13, R12, R11 ;  /* 0x0000000c0d0e7389 */ /* 0x00006400000c000b */
[----:B01----:R-:W-:Y:S01]  /*19840*/  ENDCOLLECTIVE ;  /* 0x000000000000791b */ /* 0x003fe20003800000 */
.L_x_12881:
[----:B------:R-:W-:-:S04]  /*19850*/  @!P1 LEA R7, P2, R20, R7, 0x1 ;  /* 0x0000000714079211 */ /* 0x000fc800078408ff */
[----:B------:R-:W-:-:S04]  /*19860*/  @!P1 IADD3.X R6, RZ, R6, RZ, P2, !PT ;  /* 0x00000006ff069210 */ /* 0x000fc800017fe4ff */
        /* <DEDUP_REMOVED lines=14> */
.L_x_12882:
[----:B------:R-:W-:Y:S02]  /*19950*/  IMAD.MOV.U32 R13, RZ, RZ, R4 ;  /* 0x000000ffff0d7224 */ /* 0x000fe400078e0004 */
[----:B------:R-:W-:Y:S01]  /*19960*/  IMAD.MOV.U32 R12, RZ, RZ, 0x5 ;  /* 0x00000005ff0c7424 */ /* 0x000fe200078e00ff */
[----:B------:R-:W-:-:S07]  /*19970*/  MOV R7, R14 ;  /* 0x0000000e00077202 */ /* 0x000fce0000000f00 */
[----:B------:R-:W-:Y:S05]  /*19980*/  WARPSYNC.COLLECTIVE R15, `(.L_x_12883) ;  /* 0x000000000f087348 */ /* 0x000fea0003c00000 */
[----:B------:R0:W1:Y:S02]  /*19990*/  SHFL.IDX P6, R14, R13, R12, R11 ;  /* 0x0000000c0d0e7389 */ /* 0x00006400000c000b */
[----:B01----:R-:W-:Y:S01]  /*199a0*/  ENDCOLLECTIVE ;  /* 0x000000000000791b */ /* 0x003fe20003800000 */
.L_x_12883:
[----:B------:R-:W-:-:S05]  /*199b0*/  @!P1 LEA R7, P2, R20, R7, 0x1 ;  /* 0x0000000714079211 */ /* 0x000fca00078408ff */
[----:B------:R-:W-:-:S05]  /*199c0*/  @!P1 IMAD.X R6, RZ, RZ, R6, P2 ;  /* 0x000000ffff069224 */ /* 0x000fca00010e0606 */
[----:B------:R-:W-:Y:S02]  /*199d0*/  @!P1 LOP3.LUT R7, R7, R6, RZ, 0x3c, !PT ;  /* 0x0000000607079212 */ /* 0x000fe400078e3cff */
[----:B------:R-:W-:Y:S02]  /*199e0*/  MOV R13, R0 ;  /* 0x00000000000d7202 */ /* 0x000fe40000000f00 */
        /* <DEDUP_REMOVED lines=12> */
.L_x_12884:
[----:B------:R-:W-:Y:S02]  /*19ab0*/  IMAD.MOV.U32 R13, RZ, RZ, R4 ;  /* 0x000000ffff0d7224 */ /* 0x000fe400078e0004 */
[----:B------:R-:W-:Y:S02]  /*19ac0*/  IMAD.MOV.U32 R12, RZ, RZ, 0x6 ;  /* 0x00000006ff0c7424 */ /* 0x000fe400078e00ff */
[----:B------:R-:W-:-:S07]  /*19ad0*/  IMAD.MOV.U32 R7, RZ, RZ, R14 ;  /* 0x000000ffff077224 */ /* 0x000fce00078e000e */
[----:B------:R-:W-:Y:S05]  /*19ae0*/  WARPSYNC.COLLECTIVE R15, `(.L_x_12885) ;  /* 0x000000000f087348 */ /* 0x000fea0003c00000 */
[----:B------:R0:W1:Y:S02]  /*19af0*/  SHFL.IDX P6, R14, R13, R12, R11 ;  /* 0x0000000c0d0e7389 */ /* 0x00006400000c000b */
[----:B01----:R-:W-:Y:S01]  /*19b00*/  ENDCOLLECTIVE ;  /* 0x000000000000791b */ /* 0x003fe20003800000 */
.L_x_12885:
        /* <DEDUP_REMOVED lines=11> */
[----:B------:R-:W-:Y:S02]  /*19bc0*/  ISETP.GE.AND P1, PT, R6, R3, PT ;  /* 0x000000030600720c */ /* 0x000fe40003f26270 */
[----:B------:R-:W-:-:S11]  /*19bd0*/  MOV R6, R14 ;  /* 0x0000000e00067202 */ /* 0x000fd60000000f00 */
[----:B------:R-:W-:Y:S05]  /*19be0*/  WARPSYNC.COLLECTIVE R15, `(.L_x_12886) ;  /* 0x000000000f087348 */ /* 0x000fea0003c00000 */
[----:B------:R0:W1:Y:S02]  /*19bf0*/  SHFL.IDX P6, R14, R13, R12, R11 ;  /* 0x0000000c0d0e7389 */ /* 0x00006400000c000b */
[----:B01----:R-:W-:Y:S01]  /*19c00*/  ENDCOLLECTIVE ;  /* 0x000000000000791b */ /* 0x003fe20003800000 */
.L_x_12886:
[----:B------:R-:W-:Y:S02]  /*19c10*/  IMAD.MOV.U32 R13, RZ, RZ, R4 ;  /* 0x000000ffff0d7224 */ /* 0x000fe400078e0004 */
[----:B------:R-:W-:Y:S02]  /*19c20*/  IMAD.MOV.U32 R12, RZ, RZ, 0x7 ;  /* 0x00000007ff0c7424 */ /* 0x000fe400078e00ff */
[----:B------:R-:W-:-:S07]  /*19c30*/  IMAD.MOV.U32 R7, RZ, RZ, R14 ;  /* 0x000000ffff077224 */ /* 0x000fce00078e000e */
[----:B------:R-:W-:Y:S05]  /*19c40*/  WARPSYNC.COLLECTIVE R15, `(.L_x_12887) ;  /* 0x000000000f087348 */ /* 0x000fea0003c00000 */
[----:B------:R0:W1:Y:S02]  /*19c50*/  SHFL.IDX P6, R14, R13, R12, R11 ;  /* 0x0000000c0d0e7389 */ /* 0x00006400000c000b */
[----:B01----:R-:W-:Y:S01]  /*19c60*/  ENDCOLLECTIVE ;  /* 0x000000000000791b */ /* 0x003fe20003800000 */
.L_x_12887:
[----:B------:R-:W-:-:S05]  /*19c70*/  @!P1 LEA R7, P2, R20, R7, 0x1 ;  /* 0x0000000714079211 */ /* 0x000fca00078408ff */
[----:B------:R-:W-:-:S05]  /*19c80*/  @!P1 IMAD.X R6, RZ, RZ, R6, P2 ;  /* 0x000000ffff069224 */ /* 0x000fca00010e0606 */
[-C--:B------:R-:W-:Y:S01]  /*19c90*/  @!P1 LOP3.LUT R7, R7, R6.reuse, RZ, 0x3c, !PT ;  /* 0x0000000607079212 */ /* 0x080fe200078e3cff */
[----:B------:R-:W-:Y:S02]  /*19ca0*/  IMAD.MOV.U32 R13, RZ, RZ, R0 ;  /* 0x000000ffff0d7224 */ /* 0x000fe400078e0000 */
[----:B------:R-:W-:Y:S01]  /*19cb0*/  VIADD R0, R25, 0x70 ;  /* 0x0000007019007836 */ /* 0x000fe20000000000 */
[----:B------:R-:W-:-:S04]  /*19cc0*/  @!P1 LOP3.LUT R6, R7, R6, RZ, 0x3c, !PT ;  /* 0x0000000607069212 */ /* 0x000fc800078e3cff */
[----:B------:R-:W-:Y:S02]  /*19cd0*/  @!P1 LOP3.LUT R7, R7, R6, RZ, 0x3c, !PT ;  /* 0x0000000607079212 */ /* 0x000fe400078e3cff */
[----:B------:R-:W-:-:S07]  /*19ce0*/  MOV R4, R14 ;  /* 0x0000000e00047202 */ /* 0x000fce0000000f00 */
[----:B------:R-:W-:Y:S05]  /*19cf0*/  WARPSYNC.COLLECTIVE R15, `(.L_x_12888) ;  /* 0x000000000f087348 */ /* 0x000fea0003c00000 */
[----:B------:R0:W1:Y:S02]  /*19d00*/  SHFL.IDX P6, R14, R13, R12, R11 ;  /* 0x0000000c0d0e7389 */ /* 0x00006400000c000b */
[----:B01----:R-:W-:Y:S01]  /*19d10*/  ENDCOLLECTIVE ;  /* 0x000000000000791b */ /* 0x003fe20003800000 */
.L_x_12888:
[----:B------:R-:W-:Y:S01]  /*19d20*/  @!PT LDS RZ, [RZ] ;  /* 0x00000000fffff984 */ /* 0x000fe20000000800 */
[----:B------:R-:W-:Y:S01]  /*19d30*/  @!PT LDS RZ, [RZ] ;  /* 0x00000000fffff984 */ /* 0x000fe20000000800 */
[----:B------:R-:W-:Y:S01]  /*19d40*/  @!PT LDS RZ, [RZ] ;  /* 0x00000000fffff984 */ /* 0x000fe20000000800 */
[----:B------:R0:W-:Y:S01]  /*19d50*/  @!P1 LDGSTS.E.BYPASS.LTC128B.128 [R10+0xf400], desc[UR56][R6.64], !P0 ;  /* 0x0f400000060a9fae */ /* 0x0001e2000c101d78 */
[----:B------:R-:W-:Y:S02]  /*19d60*/  ISETP.GE.AND P1, PT, R0, R3, PT ;  /* 0x000000030000720c */ /* 0x000fe40003f26270 */
[----:B------:R-:W-:-:S04]  /*19d70*/  IADD3 R0, R25, 0x80, RZ ;  /* 0x0000008019007810 */ /* 0x000fc80007ffe0ff */
[----:B------:R-:W-:Y:S01]  /*19d80*/  ISETP.GE.AND P2, PT, R0, R3, PT ;  /* 0x000000030000720c */ /* 0x000fe20003f46270 */
[----:B------:R-:W-:Y:S02]  /*19d90*/  IMAD.MOV.U32 R13, RZ, RZ, R2 ;  /* 0x000000ffff0d7224 */ /* 0x000fe400078e0002 */
[----:B------:R-:W-:Y:S02]  /*19da0*/  IMAD.MOV.U32 R12, RZ, RZ, RZ ;  /* 0x000000ffff0c7224 */ /* 0x000fe400078e00ff */
[----:B0-----:R-:W-:-:S08]  /*19db0*/  IMAD.MOV.U32 R6, RZ, RZ, R14 ;  /* 0x000000ffff067224 */ /* 0x001fd000078e000e */
[----:B------:R-:W-:Y:S05]  /*19dc0*/  WARPSYNC.COLLECTIVE R15, `(.L_x_12889) ;  /* 0x000000000f087348 */ /* 0x000fea0003c00000 */
[----:B------:R0:W1:Y:S02]  /*19dd0*/  SHFL.IDX P6, R14, R13, R12, R11 ;  /* 0x0000000c0d0e7389 */ /* 0x00006400000c000b */
[----:B01----:R-:W-:Y:S01]  /*19de0*/  ENDCOLLECTIVE ;  /* 0x000000000000791b */ /* 0x003fe20003800000 */
.L_x_12889:
        /* <DEDUP_REMOVED lines=13> */
.L_x_12890:
[----:B------:R-:W-:Y:S02]  /*19ec0*/  IMAD.MOV.U32 R13, RZ, RZ, R2 ;  /* 0x000000ffff0d7224 */ /* 0x000fe400078e0002 */
[----:B------:R-:W-:Y:S02]  /*19ed0*/  IMAD.MOV.U32 R12, RZ, RZ, 0x1 ;  /* 0x00000001ff0c7424 */ /* 0x000fe400078e00ff */
[----:B------:R-:W-:-:S07]  /*19ee0*/  IMAD.MOV.U32 R0, RZ, RZ, R14 ;  /* 0x000000ffff007224 */ /* 0x000fce00078e000e */
[----:B------:R-:W-:Y:S05]  /*19ef0*/  WARPSYNC.COLLECTIVE R15, `(.L_x_12891) ;  /* 0x000000000f087348 */ /* 0x000fea0003c00000 */
[----:B------:R0:W1:Y:S02]  /*19f00*/  SHFL.IDX P6, R14, R13, R12, R11 ;  /* 0x0000000c0d0e7389 */ /* 0x00006400000c000b */
[----:B01----:R-:W-:Y:S01]  /*19f10*/  ENDCOLLECTIVE ;  /* 0x000000000000791b */ /* 0x003fe20003800000 */
.L_x_12891:
[----:B------:R-:W-:-:S04]  /*19f20*/  @!P2 LEA R0, P1, R20, R0, 0x1 ;  /* 0x000000001400a211 */ /* 0x000fc800078208ff */
[----:B------:R-:W-:-:S05]  /*19f30*/  @!P2 IADD3.X R6, RZ, R8, RZ, P1, !PT ;  /* 0x00000008ff06a210 */ /* 0x000fca0000ffe4ff */
[----:B------:R-:W-:Y:S02]  /*19f40*/  @!P2 IMAD.MOV.U32 R7, RZ, RZ, R6 ;  /* 0x000000ffff07a224 */ /* 0x000fe400078e0006 */
[----:B------:R-:W-:Y:S02]  /*19f50*/  @!P2 IMAD.MOV.U32 R6, RZ, RZ, R0 ;  /* 0x000000ffff06a224 */ /* 0x000fe400078e0000 */
[----:B------:R-:W-:Y:S02]  /*19f60*/  VIADD R0, R25, 0x90 ;  /* 0x0000009019007836 */ /* 0x000fe40000000000 */
[----:B------:R-:W-:Y:S01]  /*19f70*/  IMAD.MOV.U32 R13, RZ, RZ, R5 ;  /* 0x000000ffff0d7224 */ /* 0x000fe200078e0005 */
[----:B------:R-:W-:Y:S01]  /*19f80*/  @!PT LDS RZ, [RZ] ;  /* 0x00000000fffff984 */ /* 0x000fe20000000800 */
[----:B------:R-:W-:Y:S01]  /*19f90*/  @!PT LDS RZ, [RZ] ;  /* 0x00000000fffff984 */ /* 0x000fe20000000800 */
[----:B------:R-:W-:Y:S01]  /*19fa0*/  @!PT LDS RZ, [RZ] ;  /* 0x00000000fffff984 */ /* 0x000fe20000000800 */
[----:B------:R0:W-:Y:S02]  /*19fb0*/  @!P2 LDGSTS.E.BYPASS.LTC128B.128 [R10+0x10400], desc[UR56][R6.64], !P0 ;  /* 0x10400000060aafae */ /* 0x0001e4000c101d78 */
[----:B------:R-:W-:Y:S02]  /*19fc0*/  ISETP.GE.AND P1, PT, R0, R3, PT ;  /* 0x000000030000720c */ /* 0x000fe40003f26270 */
[----:B------:R-:W-:-:S11]  /*19fd0*/  MOV R0, R14 ;  /* 0x0000000e00007202 */ /* 0x000fd60000000f00 */
[----:B0-----:R-:W-:Y:S05]  /*19fe0*/  WARPSYNC.COLLECTIVE R15, `(.L_x_12892) ;  /* 0x000000000f087348 */ /* 0x001fea0003c00000 */
[----:B------:R1:W2:Y:S02]  /*19ff0*/  SHFL.IDX P6, R14, R13, R12, R11 ;  /* 0x0000000c0d0e7389 */ /* 0x0002a400000c000b */
[----:B012---:R-:W-:Y:S01]  /*1a000*/  ENDCOLLECTIVE ;  /* 0x000000000000791b */ /* 0x007fe20003800000 */
.L_x_12892:
[----:B------:R-:W-:Y:S01]  /*1a010*/  IMAD.MOV.U32 R13, RZ, RZ, R2 ;  /* 0x000000ffff0d7224 */ /* 0x000fe200078e0002 */
[----:B------:R-:W-:Y:S01]  /*1a020*/  MOV R12, 0x2 ;  /* 0x00000002000c7802 */ /* 0x000fe20000000f00 */
[----:B------:R-:W-:-:S07]  /*1a030*/  IMAD.MOV.U32 R6, RZ, RZ, R14 ;  /* 0x000000ffff067224 */ /* 0x000fce00078e000e */
[----:B------:R-:W-:Y:S05]  /*1a040*/  WARPSYNC.COLLECTIVE R15, `(.L_x_12893) ;  /* 0x000000000f087348 */ /* 0x000fea0003c00000 */
[----:B------:R0:W1:Y:S02]  /*1a050*/  SHFL.IDX P6, R14, R13, R12, R11 ;  /* 0x0000000c0d0e7389 */ /* 0x00006400000c000b */
[----:B01----:R-:W-:Y:S01]  /*1a060*/  ENDCOLLECTIVE ;  /* 0x000000000000791b */ /* 0x003fe20003800000 */
.L_x_12893:
        /* <DEDUP_REMOVED lines=13> */
.L_x_12894:
[----:B------:R-:W-:Y:S02]  /*1a140*/  IMAD.MOV.U32 R13, RZ, RZ, R2 ;  /* 0x000000ffff0d7224 */ /* 0x000fe400078e0002 */
[----:B------:R-:W-:Y:S02]  /*1a150*/  IMAD.MOV.U32 R12, RZ, RZ, 0x3 ;  /* 0x00000003ff0c7424 */ /* 0x000fe400078e00ff */
[----:B------:R-:W-:-:S07]  /*1a160*/  IMAD.MOV.U32 R6, RZ, RZ, R14 ;  /* 0x000000ffff067224 */ /* 0x000fce00078e000e */
[----:B------:R-:W-:Y:S05]  /*1a170*/  WARPSYNC.COLLECTIVE R15, `(.L_x_12895) ;  /* 0x000000000f087348 */ /* 0x000fea0003c00000 */
[----:B------:R0:W1:Y:S02]  /*1a180*/  SHFL.IDX P6, R14, R13, R12, R11 ;  /* 0x0000000c0d0e7389 */ /* 0x00006400000c000b */
[----:B01----:R-:W-:Y:S01]  /*1a190*/  ENDCOLLECTIVE ;  /* 0x000000000000791b */ /* 0x003fe20003800000 */
.L_x_12895:
[----:B------:R-:W-:-:S05]  /*1a1a0*/  @!P1 LEA R6, P2, R20, R6, 0x1 ;  /* 0x0000000614069211 */ /* 0x000fca00078408ff */
[----:B------:R-:W-:-:S05]  /*1a1b0*/  @!P1 IMAD.X R0, RZ, RZ, R0, P2 ;  /* 0x000000ffff009224 */ /* 0x000fca00010e0600 */
[----:B------:R-:W-:Y:S01]  /*1a1c0*/  @!P1 MOV R7, R0 ;  /* 0x0000000000079202 */ /* 0x000fe20000000f00 */
        /* <DEDUP_REMOVED lines=9> */
.L_x_12896:
[----:B------:R-:W-:Y:S01]  /*1a260*/  IMAD.MOV.U32 R2, RZ, RZ, R14 ;  /* 0x000000ffff027224 */ /* 0x000fe200078e000e */
[----:B------:R-:W-:Y:S06]  /*1a270*/  BRA `(.L_x_12897) ;  /* 0xffffffac00347947 */ /* 0x000fec000383ffff */
.L_x_12734:
[----:B0-----:R0:W1:Y:S02]  /*1a280*/  SYNCS.PHASECHK.TRANS64.TRYWAIT P0, [R16+URZ+0x30820], R0 ;  /* 0x03082000100075a7 */ /* 0x001064000800017f */
[----:B-1----:R-:W-:Y:S05]  /*1a290*/  @!P0 NANOSLEEP.SYNCS 0x989680 ;  /* 0x009896800000895d */ /* 0x002fea0003900000 */
[----:B------:R-:W1:Y:S02]  /*1a2a0*/  @!P0 SYNCS.PHASECHK.TRANS64 P0, [R16+URZ+0x30820], R0 ;  /* 0x03082000100085a7 */ /* 0x000e64000800007f */
[----:B-1----:R-:W-:Y:S05]  /*1a2b0*/  @!P0 BRA `(.L_x_12734) ;  /* 0xfffffffc00f08947 */ /* 0x002fea000383ffff */
[----:B------:R-:W-:Y:S05]  /*1a2c0*/  BRA `(.L_x_12898) ;  /* 0xffffffac00947947 */ /* 0x000fea000383ffff */
.L_x_12743:
[----:B-1----:R1:W2:Y:S02]  /*1a2d0*/  SYNCS.PHASECHK.TRANS64.TRYWAIT P0, [R2+URZ+0x30840], R3 ;  /* 0x03084003020075a7 */ /* 0x0022a4000800017f */
[----:B--2---:R-:W-:Y:S05]  /*1a2e0*/  @!P0 NANOSLEEP.SYNCS 0x989680 ;  /* 0x009896800000895d */ /* 0x004fea0003900000 */
[----:B------:R-:W2:Y:S02]  /*1a2f0*/  @!P0 SYNCS.PHASECHK.TRANS64 P0, [R2+URZ+0x30840], R3 ;  /* 0x03084003020085a7 */ /* 0x000ea4000800007f */
[----:B--2---:R-:W-:Y:S05]  /*1a300*/  @!P0 BRA `(.L_x_12743) ;  /* 0xfffffffc00f08947 */ /* 0x004fea000383ffff */
[----:B------:R-:W-:Y:S05]  /*1a310*/  BRA `(.L_x_12899) ;  /* 0xffffffb000687947 */ /* 0x000fea000383ffff */
.L_x_12748:
[----:B0-----:R0:W1:Y:S02]  /*1a320*/  SYNCS.PHASECHK.TRANS64.TRYWAIT P0, [R3+URZ+0x60], R2 ;  /* 0x00006002030075a7 */ /* 0x001064000800017f */
[----:B-1----:R-:W-:Y:S05]  /*1a330*/  @!P0 NANOSLEEP.SYNCS 0x989680 ;  /* 0x009896800000895d */ /* 0x002fea0003900000 */
[----:B------:R-:W1:Y:S02]  /*1a340*/  @!P0 SYNCS.PHASECHK.TRANS64 P0, [R3+URZ+0x60], R2 ;  /* 0x00006002030085a7 */ /* 0x000e64000800007f */
[----:B-1----:R-:W-:Y:S05]  /*1a350*/  @!P0 BRA `(.L_x_12748) ;  /* 0xfffffffc00f08947 */ /* 0x002fea000383ffff */
[----:B------:R-:W-:Y:S05]  /*1a360*/  BRA `(.L_x_12900) ;  /* 0xffffffb000f47947 */ /* 0x000fea000383ffff */
.L_x_12756:
[----:B-1----:R1:W2:Y:S02]  /*1a370*/  SYNCS.PHASECHK.TRANS64.TRYWAIT P0, [R2+URZ+0x30840], R3 ;  /* 0x03084003020075a7 */ /* 0x0022a4000800017f */
[----:B--2---:R-:W-:Y:S05]  /*1a380*/  @!P0 NANOSLEEP.SYNCS 0x989680 ;  /* 0x009896800000895d */ /* 0x004fea0003900000 */
[----:B------:R-:W2:Y:S02]  /*1a390*/  @!P0 SYNCS.PHASECHK.TRANS64 P0, [R2+URZ+0x30840], R3 ;  /* 0x03084003020085a7 */ /* 0x000ea4000800007f */
[----:B--2---:R-:W-:Y:S05]  /*1a3a0*/  @!P0 BRA `(.L_x_12756) ;  /* 0xfffffffc00f08947 */ /* 0x004fea000383ffff */
[----:B------:R-:W-:Y:S05]  /*1a3b0*/  BRA `(.L_x_12901) ;  /* 0xffffffb800387947 */ /* 0x000fea000383ffff */
.L_x_12761:
[----:B0-----:R0:W1:Y:S02]  /*1a3c0*/  SYNCS.PHASECHK.TRANS64.TRYWAIT P0, [R10+URZ+0x60], R28 ;  /* 0x0000601c0a0075a7 */ /* 0x001064000800017f */
[----:B-1----:R-:W-:Y:S05]  /*1a3d0*/  @!P0 NANOSLEEP.SYNCS 0x989680 ;  /* 0x009896800000895d */ /* 0x002fea0003900000 */
[----:B------:R-:W1:Y:S02]  /*1a3e0*/  @!P0 SYNCS.PHASECHK.TRANS64 P0, [R10+URZ+0x60], R28 ;  /* 0x0000601c0a0085a7 */ /* 0x000e64000800007f */
[----:B-1----:R-:W-:Y:S05]  /*1a3f0*/  @!P0 BRA `(.L_x_12761) ;  /* 0xfffffffc00f08947 */ /* 0x002fea000383ffff */
[----:B------:R-:W-:Y:S05]  /*1a400*/  BRA `(.L_x_12902) ;  /* 0xffffffb800c47947 */ /* 0x000fea000383ffff */
.L_x_12769:
[----:B-1----:R1:W2:Y:S02]  /*1a410*/  SYNCS.PHASECHK.TRANS64.TRYWAIT P0, [R2+URZ+0x30840], R3 ;  /* 0x03084003020075a7 */ /* 0x0022a4000800017f */
[----:B--2---:R-:W-:Y:S05]  /*1a420*/  @!P0 NANOSLEEP.SYNCS 0x989680 ;  /* 0x009896800000895d */ /* 0x004fea0003900000 */
[----:B------:R-:W2:Y:S02]  /*1a430*/  @!P0 SYNCS.PHASECHK.TRANS64 P0, [R2+URZ+0x30840], R3 ;  /* 0x03084003020085a7 */ /* 0x000ea4000800007f */
[----:B--2---:R-:W-:Y:S05]  /*1a440*/  @!P0 BRA `(.L_x_12769) ;  /* 0xfffffffc00f08947 */ /* 0x004fea000383ffff */
[----:B------:R-:W-:Y:S05]  /*1a450*/  BRA `(.L_x_12903) ;  /* 0xffffffbc00d87947 */ /* 0x000fea000383ffff */
.L_x_12774:
[----:B0-----:R0:W1:Y:S02]  /*1a460*/  SYNCS.PHASECHK.TRANS64.TRYWAIT P0, [R3+URZ+0x60], R7 ;  /* 0x00006007030075a7 */ /* 0x001064000800017f */
[----:B-1----:R-:W-:Y:S05]  /*1a470*/  @!P0 NANOSLEEP.SYNCS 0x989680 ;  /* 0x009896800000895d */ /* 0x002fea0003900000 */
[----:B------:R-:W1:Y:S02]  /*1a480*/  @!P0 SYNCS.PHASECHK.TRANS64 P0, [R3+URZ+0x60], R7 ;  /* 0x00006007030085a7 */ /* 0x000e64000800007f */
[----:B-1----:R-:W-:Y:S05]  /*1a490*/  @!P0 BRA `(.L_x_12774) ;  /* 0xfffffffc00f08947 */ /* 0x002fea000383ffff */
[----:B------:R-:W-:Y:S05]  /*1a4a0*/  BRA `(.L_x_12904) ;  /* 0xffffffc000687947 */ /* 0x000fea000383ffff */
.L_x_12784:
[----:B0-----:R0:W1:Y:S02]  /*1a4b0*/  SYNCS.PHASECHK.TRANS64.TRYWAIT P0, [R3+URZ+0x30860], R0 ;  /* 0x03086000030075a7 */ /* 0x001064000800017f */
[----:B-1----:R-:W-:Y:S05]  /*1a4c0*/  @!P0 NANOSLEEP.SYNCS 0x989680 ;  /* 0x009896800000895d */ /* 0x002fea0003900000 */
[----:B------:R-:W1:Y:S02]  /*1a4d0*/  @!P0 SYNCS.PHASECHK.TRANS64 P0, [R3+URZ+0x30860], R0 ;  /* 0x03086000030085a7 */ /* 0x000e64000800007f */
[----:B-1----:R-:W-:Y:S05]  /*1a4e0*/  @!P0 BRA `(.L_x_12784) ;  /* 0xfffffffc00f08947 */ /* 0x002fea000383ffff */
[----:B------:R-:W-:Y:S05]  /*1a4f0*/  BRA `(.L_x_12905) ;  /* 0xffffffc400687947 */ /* 0x000fea000383ffff */
.L_x_12790:
[----:B------:R-:W-:Y:S01]  /*1a500*/  BSSY B0, `(.L_x_12906) ;  /* 0x0000008000007945 */ /* 0x000fe20003800000 */
[----:B0-----:R-:W-:Y:S01]  /*1a510*/  MOV R13, R24 ;  /* 0x00000018000d7202 */ /* 0x001fe20000000f00 */
[----:B------:R-:W-:Y:S02]  /*1a520*/  IMAD.MOV.U32 R12, RZ, RZ, RZ ;  /* 0x000000ffff0c7224 */ /* 0x000fe400078e00ff */
[----:B------:R-:W-:Y:S02]  /*1a530*/  IMAD.MOV.U32 R11, RZ, RZ, 0x1f ;  /* 0x0000001fff0b7424 */ /* 0x000fe400078e00ff */
[----:B------:R-:W-:-:S07]  /*1a540*/  IMAD.MOV.U32 R15, RZ, RZ, -0x1 ;  /* 0xffffffffff0f7424 */ /* 0x000fce00078e00ff */
[----:B--2---:R-:W-:Y:S05]  /*1a550*/  WARPSYNC.COLLECTIVE R15, `(.L_x_12907) ;  /* 0x000000000f087348 */ /* 0x004fea0003c00000 */
[----:B------:R0:W1:Y:S02]  /*1a560*/  SHFL.IDX P6, R14, R13, R12, R11 ;  /* 0x0000000c0d0e7389 */ /* 0x00006400000c000b */
[----:B012---:R-:W-:Y:S01]  /*1a570*/  ENDCOLLECTIVE ;  /* 0x000000000000791b */ /* 0x007fe20003800000 */
.L_x_12907:
[----:B------:R-:W-:Y:S05]  /*1a580*/  BSYNC B0 ;  /* 0x0000000000007941 */ /* 0x000fea0003800000 */
.L_x_12906:
[----:B------:R-:W-:Y:S01]  /*1a590*/  IMAD.MOV.U32 R13, RZ, RZ, R24 ;  /* 0x000000ffff0d7224 */ /* 0x000fe200078e0018 */
[----:B------:R-:W-:Y:S01]  /*1a5a0*/  MOV R12, 0x1 ;  /* 0x00000001000c7802 */ /* 0x000fe20000000f00 */
[----:B------:R-:W-:Y:S02]  /*1a5b0*/  IMAD.MOV.U32 R11, RZ, RZ, 0x1f ;  /* 0x0000001fff0b7424 */ /* 0x000fe400078e00ff */
[----:B------:R-:W-:Y:S02]  /*1a5c0*/  IMAD.MOV.U32 R15, RZ, RZ, -0x1 ;  /* 0xffffffffff0f7424 */ /* 0x000fe400078e00ff */
[----:B------:R-:W-:Y:S02]  /*1a5d0*/  IMAD.IADD R7, R27, 0x1, R9 ;  /* 0x000000011b077824 */ /* 0x000fe400078e0209 */
[----:B------:R-:W-:-:S07]  /*1a5e0*/  IMAD.MOV.U32 R0, RZ, RZ, R14 ;  /* 0x000000ffff007224 */ /* 0x000fce00078e000e */
[----:B------:R-:W-:Y:S05]  /*1a5f0*/  WARPSYNC.COLLECTIVE R15, `(.L_x_12908) ;  /* 0x000000000f087348 */ /* 0x000fea0003c00000 */
[----:B------:R0:W1:Y:S02]  /*1a600*/  SHFL.IDX P6, R14, R13, R12, R11 ;  /* 0x0000000c0d0e7389 */ /* 0x00006400000c000b */
[----:B01----:R-:W-:Y:S01]  /*1a610*/  ENDCOLLECTIVE ;  /* 0x000000000000791b */ /* 0x003fe20003800000 */
.L_x_12908:
        /* <DEDUP_REMOVED lines=16> */
[C---:B------:R-:W-:Y:S02]  /*1a720*/  ISETP.GE.U32.AND P5, PT, R9.reuse, 0x10, PT ;  /* 0x000000100900780c */ /* 0x040fe40003fa6070 */
[----:B--2---:R-:W-:Y:S01]  /*1a730*/  @!P1 MOV R7, R8 ;  /* 0x0000000800079202 */ /* 0x004fe20000000f00 */
[----:B---3--:R-:W-:Y:S01]  /*1a740*/  @!P1 IMAD.MOV.U32 R4, RZ, RZ, R5 ;  /* 0x000000ffff049224 */ /* 0x008fe200078e0005 */
[----:B------:R-:W-:-:S03]  /*1a750*/  ISETP.NE.AND P1, PT, R9, RZ, PT ;  /* 0x000000ff0900720c */ /* 0x000fc60003f25270 */
[----:B------:R-:W-:-:S10]  /*1a760*/  IMAD R13, R4, R7, RZ ;  /* 0x00000007040d7224 */ /* 0x000fd400078e02ff */
[----:B------:R-:W-:Y:S05]  /*1a770*/  WARPSYNC.COLLECTIVE R15, `(.L_x_12909) ;  /* 0x000000000f087348 */ /* 0x000fea0003c00000 */
[----:B------:R0:W1:Y:S02]  /*1a780*/  SHFL.UP P6, R14, R13, R12, R11 ;  /* 0x0400000c0d0e7389 */ /* 0x00006400000c000b */
[----:B01----:R-:W-:Y:S01]  /*1a790*/  ENDCOLLECTIVE ;  /* 0x000000000000791b */ /* 0x003fe20003800000 */
.L_x_12909:
[----:B------:R-:W-:Y:S02]  /*1a7a0*/  MOV R12, 0x2 ;  /* 0x00000002000c7802 */ /* 0x000fe40000000f00 */
[----:B------:R-:W-:-:S05]  /*1a7b0*/  SEL R14, R14, RZ, P1 ;  /* 0x000000ff0e0e7207 */ /* 0x000fca0000800000 */
[----:B------:R-:W-:-:S04]  /*1a7c0*/  IMAD.IADD R5, R13, 0x1, R14 ;  /* 0x000000010d057824 */ /* 0x000fc800078e020e */
[----:B------:R-:W-:-:S07]  /*1a7d0*/  IMAD.MOV.U32 R13, RZ, RZ, R5 ;  /* 0x000000ffff0d7224 */ /* 0x000fce00078e0005 */
[----:B------:R-:W-:Y:S05]  /*1a7e0*/  WARPSYNC.COLLECTIVE R15, `(.L_x_12910) ;  /* 0x000000000f087348 */ /* 0x000fea0003c00000 */
[----:B------:R0:W1:Y:S02]  /*1a7f0*/  SHFL.UP P6, R14, R13, R12, R11 ;  /* 0x0400000c0d0e7389 */ /* 0x00006400000c000b */
[----:B01----:R-:W-:Y:S01]  /*1a800*/  ENDCOLLECTIVE ;  /* 0x000000000000791b */ /* 0x003fe20003800000 */
.L_x_12910:
[----:B------:R-:W-:Y:S01]  /*1a810*/  IMAD.MOV.U32 R12, RZ, RZ, 0x4 ;  /* 0x00000004ff0c7424 */ /* 0x000fe200078e00ff */
[----:B------:R-:W-:-:S05]  /*1a820*/  SEL R2, R14, RZ, P2 ;  /* 0x000000ff0e027207 */ /* 0x000fca0001000000 */
[----:B------:R-:W-:-:S04]  /*1a830*/  IMAD.IADD R2, R5, 0x1, R2 ;  /* 0x0000000105027824 */ /* 0x000fc800078e0202 */
[----:B------:R-:W-:-:S07]  /*1a840*/  IMAD.MOV.U32 R13, RZ, RZ, R2 ;  /* 0x000000ffff0d7224 */ /* 0x000fce00078e0002 */
[----:B------:R-:W-:Y:S05]  /*1a850*/  WARPSYNC.COLLECTIVE R15, `(.L_x_12911) ;  /* 0x000000000f087348 */ /* 0x000fea0003c00000 */
[----:B------:R0:W1:Y:S02]  /*1a860*/  SHFL.UP P6, R14, R13, R12, R11 ;  /* 0x0400000c0d0e7389 */ /* 0x00006400000c000b */
[----:B01----:R-:W-:Y:S01]  /*1a870*/  ENDCOLLECTIVE ;  /* 0x000000000000791b */ /* 0x003fe20003800000 */
.L_x_12911:
[----:B------:R-:W-:Y:S02]  /*1a880*/  MOV R12, 0x8 ;  /* 0x00000008000c7802 */ /* 0x000fe40000000f00 */
[----:B------:R-:W-:-:S05]  /*1a890*/  SEL R3, R14, RZ, P3 ;  /* 0x000000ff0e037207 */ /* 0x000fca0001800000 */
[----:B------:R-:W-:-:S04]  /*1a8a0*/  IMAD.IADD R8, R2, 0x1, R3 ;  /* 0x0000000102087824 */ /* 0x000fc800078e0203 */
[----:B------:R-:W-:-:S07]  /*1a8b0*/  IMAD.MOV.U32 R13, RZ, RZ, R8 ;  /* 0x000000ffff0d7224 */ /* 0x000fce00078e0008 */
[----:B------:R-:W-:Y:S05]  /*1a8c0*/  WARPSYNC.COLLECTIVE R15, `(.L_x_12912) ;  /* 0x000000000f087348 */ /* 0x000fea0003c00000 */
[----:B------:R0:W1:Y:S02]  /*1a8d0*/  SHFL.UP P6, R14, R13, R12, R11 ;  /* 0x0400000c0d0e7389 */ /* 0x00006400000c000b */
[----:B01----:R-:W-:Y:S01]  /*1a8e0*/  ENDCOLLECTIVE ;  /* 0x000000000000791b */ /* 0x003fe20003800000 */
.L_x_12912:
[----:B------:R-:W-:Y:S01]  /*1a8f0*/  IMAD.MOV.U32 R12, RZ, RZ, 0x10 ;  /* 0x00000010ff0c7424 */ /* 0x000fe200078e00ff */
[----:B------:R-:W-:-:S05]  /*1a900*/  SEL R5, R14, RZ, P4 ;  /* 0x000000ff0e057207 */ /* 0x000fca0002000000 */
[----:B------:R-:W-:-:S04]  /*1a910*/  IMAD.IADD R5, R8, 0x1, R5 ;  /* 0x0000000108057824 */ /* 0x000fc800078e0205 */
[----:B------:R-:W-:-:S07]  /*1a920*/  IMAD.MOV.U32 R13, RZ, RZ, R5 ;  /* 0x000000ffff0d7224 */ /* 0x000fce00078e0005 */
[----:B------:R-:W-:Y:S05]  /*1a930*/  WARPSYNC.COLLECTIVE R15, `(.L_x_12913) ;  /* 0x000000000f087348 */ /* 0x000fea0003c00000 */
[----:B------:R0:W1:Y:S02]  /*1a940*/  SHFL.UP P6, R14, R13, R12, R11 ;  /* 0x0400000c0d0e7389 */ /* 0x00006400000c000b */
[----:B01----:R-:W-:Y:S01]  /*1a950*/  ENDCOLLECTIVE ;  /* 0x000000000000791b */ /* 0x003fe20003800000 */
.L_x_12913:
[----:B------:R-:W-:Y:S01]  /*1a960*/  MOV R12, 0x1f ;  /* 0x0000001f000c7802 */ /* 0x000fe20000000f00 */
[----:B------:R-:W-:Y:S01]  /*1a970*/  IMAD.MOV.U32 R11, RZ, RZ, 0x1f ;  /* 0x0000001fff0b7424 */ /* 0x000fe200078e00ff */
[----:B------:R-:W-:-:S05]  /*1a980*/  SEL R14, R14, RZ, P5 ;  /* 0x000000ff0e0e7207 */ /* 0x000fca0002800000 */
[----:B------:R-:W-:-:S04]  /*1a990*/  IMAD.IADD R3, R5, 0x1, R14 ;  /* 0x0000000105037824 */ /* 0x000fc800078e020e */
[----:B------:R-:W-:-:S07]  /*1a9a0*/  IMAD.MOV.U32 R13, RZ, RZ, R3 ;  /* 0x000000ffff0d7224 */ /* 0x000fce00078e0003 */
[----:B------:R-:W-:Y:S05]  /*1a9b0*/  WARPSYNC.COLLECTIVE R15, `(.L_x_12914) ;  /* 0x000000000f087348 */ /* 0x000fea0003c00000 */
[----:B------:R0:W1:Y:S02]  /*1a9c0*/  SHFL.IDX P6, R14, R13, R12, R11 ;  /* 0x0000000c0d0e7389 */ /* 0x00006400000c000b */
[----:B01----:R-:W-:Y:S01]  /*1a9d0*/  ENDCOLLECTIVE ;  /* 0x000000000000791b */ /* 0x003fe20003800000 */
.L_x_12914:
[----:B------:R-:W-:Y:S05]  /*1a9e0*/  BRA `(.L_x_12915) ;  /* 0xffffffc400a07947 */ /* 0x000fea000383ffff */
.L_x_12793:
[----:B------:R-:W-:Y:S01]  /*1a9f0*/  BSSY B0, `(.L_x_12916) ;  /* 0x0000007000007945 */ /* 0x000fe20003800000 */
[----:B------:R-:W-:Y:S02]  /*1aa00*/  IMAD.MOV.U32 R12, RZ, RZ, 0x1 ;  /* 0x00000001ff0c7424 */ /* 0x000fe400078e00ff */
[----:B------:R-:W-:Y:S02]  /*1aa10*/  IMAD.MOV.U32 R11, RZ, RZ, RZ ;  /* 0x000000ffff0b7224 */ /* 0x000fe400078e00ff */
[----:B------:R-:W-:-:S07]  /*1aa20*/  IMAD.MOV.U32 R15, RZ, RZ, -0x1 ;  /* 0xffffffffff0f7424 */ /* 0x000fce00078e00ff */
[----:B------:R-:W-:Y:S05]  /*1aa30*/  WARPSYNC.COLLECTIVE R15, `(.L_x_12917) ;  /* 0x000000000f087348 */ /* 0x000fea0003c00000 */
[----:B------:R0:W1:Y:S02]  /*1aa40*/  SHFL.UP P6, R14, R13, R12, R11 ;  /* 0x0400000c0d0e7389 */ /* 0x00006400000c000b */
[----:B01----:R-:W-:Y:S01]  /*1aa50*/  ENDCOLLECTIVE ;  /* 0x000000000000791b */ /* 0x003fe20003800000 */
.L_x_12917:
[----:B------:R-:W-:Y:S05]  /*1aa60*/  BSYNC B0 ;  /* 0x0000000000007941 */ /* 0x000fea0003800000 */
.L_x_12916:
[----:B------:R-:W-:Y:S01]  /*1aa70*/  SEL R14, R14, RZ, P1 ;  /* 0x000000ff0e0e7207 */ /* 0x000fe20000800000 */
[----:B------:R-:W-:Y:S02]  /*1aa80*/  IMAD.MOV.U32 R12, RZ, RZ, 0x2 ;  /* 0x00000002ff0c7424 */ /* 0x000fe400078e00ff */
[----:B------:R-:W-:Y:S01]  /*1aa90*/  IMAD.MOV.U32 R11, RZ, RZ, RZ ;  /* 0x000000ffff0b7224 */ /* 0x000fe200078e00ff */
[----:B------:R-:W-:Y:S01]  /*1aaa0*/  IADD3 R13, R13, R14, RZ ;  /* 0x0000000e0d0d7210 */ /* 0x000fe20007ffe0ff */
[----:B------:R-:W-:-:S07]  /*1aab0*/  IMAD.MOV.U32 R15, RZ, RZ, -0x1 ;  /* 0xffffffffff0f7424 */ /* 0x000fce00078e00ff */
[----:B------:R-:W-:Y:S05]  /*1aac0*/  WARPSYNC.COLLECTIVE R15, `(.L_x_12918) ;  /* 0x000000000f087348 */ /* 0x000fea0003c00000 */
[----:B------:R0:W1:Y:S02]  /*1aad0*/  SHFL.UP P6, R14, R13, R12, R11 ;  /* 0x0400000c0d0e7389 */ /* 0x00006400000c000b */
[----:B01----:R-:W-:Y:S01]  /*1aae0*/  ENDCOLLECTIVE ;  /* 0x000000000000791b */ /* 0x003fe20003800000 */
.L_x_12918:
[----:B------:R-:W-:Y:S02]  /*1aaf0*/  MOV R12, 0x4 ;  /* 0x00000004000c7802 */ /* 0x000fe40000000f00 */
[----:B------:R-:W-:-:S05]  /*1ab00*/  SEL R2, R14, RZ, P2 ;  /* 0x000000ff0e027207 */ /* 0x000fca0001000000 */
[----:B------:R-:W-:-:S04]  /*1ab10*/  IMAD.IADD R2, R13, 0x1, R2 ;  /* 0x000000010d027824 */ /* 0x000fc800078e0202 */
[----:B------:R-:W-:-:S07]  /*1ab20*/  IMAD.MOV.U32 R13, RZ, RZ, R2 ;  /* 0x000000ffff0d7224 */ /* 0x000fce00078e0002 */
[----:B------:R-:W-:Y:S05]  /*1ab30*/  WARPSYNC.COLLECTIVE R15, `(.L_x_12919) ;  /* 0x000000000f087348 */ /* 0x000fea0003c00000 */
[----:B------:R0:W1:Y:S02]  /*1ab40*/  SHFL.UP P6, R14, R13, R12, R11 ;  /* 0x0400000c0d0e7389 */ /* 0x00006400000c000b */
[----:B01----:R-:W-:Y:S01]  /*1ab50*/  ENDCOLLECTIVE ;  /* 0x000000000000791b */ /* 0x003fe20003800000 */
.L_x_12919:
[----:B------:R-:W-:Y:S01]  /*1ab60*/  IMAD.MOV.U32 R12, RZ, RZ, 0x8 ;  /* 0x00000008ff0c7424 */ /* 0x000fe200078e00ff */
[----:B------:R-:W-:-:S05]  /*1ab70*/  SEL R3, R14, RZ, P3 ;  /* 0x000000ff0e037207 */ /* 0x000fca0001800000 */
[----:B------:R-:W-:-:S04]  /*1ab80*/  IMAD.IADD R3, R2, 0x1, R3 ;  /* 0x0000000102037824 */ /* 0x000fc800078e0203 */
[----:B------:R-:W-:-:S07]  /*1ab90*/  IMAD.MOV.U32 R13, RZ, RZ, R3 ;  /* 0x000000ffff0d7224 */ /* 0x000fce00078e0003 */
[----:B------:R-:W-:Y:S05]  /*1aba0*/  WARPSYNC.COLLECTIVE R15, `(.L_x_12920) ;  /* 0x000000000f087348 */ /* 0x000fea0003c00000 */
[----:B------:R0:W1:Y:S02]  /*1abb0*/  SHFL.UP P6, R14, R13, R12, R11 ;  /* 0x0400000c0d0e7389 */ /* 0x00006400000c000b */
[----:B01----:R-:W-:Y:S01]  /*1abc0*/  ENDCOLLECTIVE ;  /* 0x000000000000791b */ /* 0x003fe20003800000 */
.L_x_12920:
[----:B------:R-:W-:Y:S02]  /*1abd0*/  MOV R12, 0x10 ;  /* 0x00000010000c7802 */ /* 0x000fe40000000f00 */
[----:B------:R-:W-:-:S05]  /*1abe0*/  SEL R14, R14, RZ, P4 ;  /* 0x000000ff0e0e7207 */ /* 0x000fca0002000000 */
[----:B------:R-:W-:-:S04]  /*1abf0*/  IMAD.IADD R5, R3, 0x1, R14 ;  /* 0x0000000103057824 */ /* 0x000fc800078e020e */
[----:B------:R-:W-:-:S07]  /*1ac00*/  IMAD.MOV.U32 R13, RZ, RZ, R5 ;  /* 0x000000ffff0d7224 */ /* 0x000fce00078e0005 */
[----:B------:R-:W-:Y:S05]  /*1ac10*/  WARPSYNC.COLLECTIVE R15, `(.L_x_12921) ;  /* 0x000000000f087348 */ /* 0x000fea0003c00000 */
[----:B------:R0:W1:Y:S02]  /*1ac20*/  SHFL.UP P6, R14, R13, R12, R11 ;  /* 0x0400000c0d0e7389 */ /* 0x00006400000c000b */
[----:B01----:R-:W-:Y:S01]  /*1ac30*/  ENDCOLLECTIVE ;  /* 0x000000000000791b */ /* 0x003fe20003800000 */
.L_x_12921:
        /* <DEDUP_REMOVED lines=8> */
.L_x_12922:
[----:B------:R-:W-:Y:S05]  /*1acc0*/  BRA `(.L_x_12923) ;  /* 0xffffffc4008c7947 */ /* 0x000fea000383ffff */
.L_x_12795:
[----:B------:R-:W-:Y:S01]  /*1acd0*/  BSSY B0, `(.L_x_12924) ;  /* 0x0000006000007945 */ /* 0x000fe20003800000 */
[----:B------:R-:W-:Y:S01]  /*1ace0*/  PLOP3.LUT P6, PT, P6, PT, PT, 0x8, 0x0 ;  /* 0x000000000000781c */ /* 0x000fe200037ce170 */
[----:B------:R-:W-:-:S12]  /*1acf0*/  IMAD.MOV.U32 R15, RZ, RZ, -0x1 ;  /* 0xffffffffff0f7424 */ /* 0x000fd800078e00ff */
[----:B0-----:R-:W-:Y:S05]  /*1ad00*/  WARPSYNC.COLLECTIVE R15, `(.L_x_12925) ;  /* 0x000000000f087348 */ /* 0x001fea0003c00000 */
[----:B------:R-:W-:Y:S01]  /*1ad10*/  VOTE.ANY R14, PT, P6 ;  /* 0x00000000000e7806 */ /* 0x000fe200030e0100 */
[----:B0-----:R-:W-:Y:S06]  /*1ad20*/  ENDCOLLECTIVE ;  /* 0x000000000000791b */ /* 0x001fec0003800000 */
.L_x_12925:
[----:B------:R-:W-:Y:S05]  /*1ad30*/  BSYNC B0 ;  /* 0x0000000000007941 */ /* 0x000fea0003800000 */
.L_x_12924:
[----:B------:R-:W-:Y:S01]  /*1ad40*/  MOV R8, R14 ;  /* 0x0000000e00087202 */ /* 0x000fe20000000f00 */
[----:B------:R-:W-:Y:S02]  /*1ad50*/  IMAD.MOV.U32 R13, RZ, RZ, R7 ;  /* 0x000000ffff0d7224 */ /* 0x000fe400078e0007 */
[----:B------:R-:W-:Y:S01]  /*1ad60*/  IMAD.MOV.U32 R11, RZ, RZ, 0x1f ;  /* 0x0000001fff0b7424 */ /* 0x000fe200078e00ff */
[----:B------:R-:W0:Y:S01]  /*1ad70*/  POPC R5, R8 ;  /* 0x0000000800057309 */ /* 0x000e220000000000 */
[----:B------:R-:W-:Y:S02]  /*1ad80*/  IMAD.MOV.U32 R15, RZ, RZ, -0x1 ;  /* 0xffffffffff0f7424 */ /* 0x000fe400078e00ff */
[----:B0-----:R-:W-:-:S07]  /*1ad90*/  IMAD.MOV.U32 R12, RZ, RZ, R5 ;  /* 0x000000ffff0c7224 */ /* 0x001fce00078e0005 */
[----:B------:R-:W-:Y:S05]  /*1ada0*/  WARPSYNC.COLLECTIVE R15, `(.L_x_12926) ;  /* 0x000000000f087348 */ /* 0x000fea0003c00000 */
[----:B------:R0:W1:Y:S02]  /*1adb0*/  SHFL.IDX P6, R14, R13, R12, R11 ;  /* 0x0000000c0d0e7389 */ /* 0x00006400000c000b */
[----:B01----:R-:W-:Y:S01]  /*1adc0*/  ENDCOLLECTIVE ;  /* 0x000000000000791b */ /* 0x003fe20003800000 */
.L_x_12926:
[----:B------:R-:W-:Y:S01]  /*1add0*/  MOV R13, R4 ;  /* 0x00000004000d7202 */ /* 0x000fe20000000f00 */
[----:B------:R-:W-:-:S07]  /*1ade0*/  IMAD.MOV.U32 R7, RZ, RZ, R14 ;  /* 0x000000ffff077224 */ /* 0x000fce00078e000e */
[----:B------:R-:W-:Y:S05]  /*1adf0*/  WARPSYNC.COLLECTIVE R15, `(.L_x_12927) ;  /* 0x000000000f087348 */ /* 0x000fea0003c00000 */
[----:B------:R0:W1:Y:S02]  /*1ae00*/  SHFL.IDX P6, R14, R13, R12, R11 ;  /* 0x0000000c0d0e7389 */ /* 0x00006400000c000b */
[----:B01----:R-:W-:Y:S01]  /*1ae10*/  ENDCOLLECTIVE ;  /* 0x000000000000791b */ /* 0x003fe20003800000 */
.L_x_12927:
[----:B------:R-:W-:Y:S01]  /*1ae20*/  IMAD.MOV.U32 R4, RZ, RZ, R14 ;  /* 0x000000ffff047224 */ /* 0x000fe200078e000e */
[----:B------:R-:W-:Y:S06]  /*1ae30*/  BRA `(.L_x_12928) ;  /* 0xffffffc4006c7947 */ /* 0x000fec000383ffff */
.L_x_12797:
[----:B------:R-:W-:Y:S01]  /*1ae40*/  BSSY B0, `(.L_x_12929) ;  /* 0x0000007000007945 */ /* 0x000fe20003800000 */
[----:B------:R-:W-:Y:S02]  /*1ae50*/  IMAD.MOV.U32 R13, RZ, RZ, R3 ;  /* 0x000000ffff0d7224 */ /* 0x000fe400078e0003 */
[----:B------:R-:W-:Y:S02]  /*1ae60*/  IMAD.MOV.U32 R11, RZ, RZ, 0x1f ;  /* 0x0000001fff0b7424 */ /* 0x000fe400078e00ff */
[----:B------:R-:W-:-:S07]  /*1ae70*/  IMAD.MOV.U32 R15, RZ, RZ, -0x1 ;  /* 0xffffffffff0f7424 */ /* 0x000fce00078e00ff */
[----:B0123--:R-:W-:Y:S05]  /*1ae80*/  WARPSYNC.COLLECTIVE R15, `(.L_x_12930) ;  /* 0x000000000f087348 */ /* 0x00ffea0003c00000 */
[----:B------:R4:W0:Y:S02]  /*1ae90*/  SHFL.IDX P6, R14, R13, R12, R11 ;  /* 0x0000000c0d0e7389 */ /* 0x00082400000c000b */
[----:B01234-:R-:W-:Y:S01]  /*1aea0*/  ENDCOLLECTIVE ;  /* 0x000000000000791b */ /* 0x01ffe20003800000 */
.L_x_12930:
[----:B------:R-:W-:Y:S05]  /*1aeb0*/  BSYNC B0 ;  /* 0x0000000000007941 */ /* 0x000fea0003800000 */
.L_x_12929:
[----:B------:R-:W-:Y:S01]  /*1aec0*/  IMAD.MOV.U32 R24, RZ, RZ, R14 ;  /* 0x000000ffff187224 */ /* 0x000fe200078e000e */
[----:B------:R-:W-:Y:S06]  /*1aed0*/  BRA `(.L_x_12796) ;  /* 0xffffffc4005c7947 */ /* 0x000fec000383ffff */
.L_x_12801:
[----:B0-----:R0:W1:Y:S02]  /*1aee0*/  SYNCS.PHASECHK.TRANS64.TRYWAIT P0, [R9+URZ+0x30820], R0 ;  /* 0x03082000090075a7 */ /* 0x001064000800017f */
[----:B-1----:R-:W-:Y:S05]  /*1aef0*/  @!P0 NANOSLEEP.SYNCS 0x989680 ;  /* 0x009896800000895d */ /* 0x002fea0003900000 */
[----:B------:R-:W1:Y:S02]  /*1af00*/  @!P0 SYNCS.PHASECHK.TRANS64 P0, [R9+URZ+0x30820], R0 ;  /* 0x03082000090085a7 */ /* 0x000e64000800007f */
[----:B-1----:R-:W-:Y:S05]  /*1af10*/  @!P0 BRA `(.L_x_12801) ;  /* 0xfffffffc00f08947 */ /* 0x002fea000383ffff */
[----:B------:R-:W-:Y:S05]  /*1af20*/  BRA `(.L_x_12931) ;  /* 0xffffffc800b47947 */ /* 0x000fea000383ffff */
.L_x_12802:
        /* <DEDUP_REMOVED lines=8> */
[----:B0--3--:R-:W-:Y:S05]  /*1afb0*/  WARPSYNC.COLLECTIVE R15, `(.L_x_12933) ;  /* 0x000000000f087348 */ /* 0x009fea0003c00000 */
[----:B------:R1:W2:Y:S02]  /*1afc0*/  SHFL.IDX P6, R14, R13, R12, R11 ;  /* 0x0000000c0d0e7389 */ /* 0x0002a400000c000b */
[----:B0123--:R-:W-:Y:S01]  /*1afd0*/  ENDCOLLECTIVE ;  /* 0x000000000000791b */ /* 0x00ffe20003800000 */
.L_x_12933:
[----:B------:R-:W-:Y:S05]  /*1afe0*/  BSYNC B0 ;  /* 0x0000000000007941 */ /* 0x000fea0003800000 */
.L_x_12932:
[----:B------:R-:W-:Y:S05]  /*1aff0*/  BRA `(.L_x_12934) ;  /* 0xffffffc8009c7947 */ /* 0x000fea000383ffff */
.L_x_12803:
[----:B------:R-:W-:Y:S01]  /*1b000*/  BSSY B0, `(.L_x_12935) ;  /* 0x0000006000007945 */ /* 0x000fe20003800000 */
[----:B------:R-:W-:-:S07]  /*1b010*/  IMAD.MOV.U32 R15, RZ, RZ, -0x1 ;  /* 0xffffffffff0f7424 */ /* 0x000fce00078e00ff */
[----:B0--3--:R-:W-:Y:S05]  /*1b020*/  WARPSYNC.COLLECTIVE R15, `(.L_x_12936) ;  /* 0x000000000f0c7348 */ /* 0x009fea0003c00000 */
[----:B------:R-:W-:Y:S02]  /*1b030*/  ELECT P6, UR62, PT ;  /* 0x00000000003e782f */ /* 0x000fe400038c0000 */
[----:B------:R-:W-:Y:S01]  /*1b040*/  MOV R14, UR62 ;  /* 0x0000003e000e7c02 */ /* 0x000fe20008000f00 */
[----:B0--3--:R-:W-:Y:S10]  /*1b050*/  ENDCOLLECTIVE ;  /* 0x000000000000791b */ /* 0x009ff40003800000 */
.L_x_12936:
[----:B------:R-:W-:Y:S05]  /*1b060*/  BSYNC B0 ;  /* 0x0000000000007941 */ /* 0x000fea0003800000 */
.L_x_12935:
[----:B------:R-:W-:Y:S05]  /*1b070*/  BRA `(.L_x_12937) ;  /* 0xffffffc800907947 */ /* 0x000fea000383ffff */
.L_x_12805:
[----:B0-----:R0:W1:Y:S02]  /*1b080*/  SYNCS.PHASECHK.TRANS64.TRYWAIT P0, [R7+URZ], R2 ;  /* 0x00000002070075a7 */ /* 0x001064000800017f */
[----:B-1----:R-:W-:Y:S05]  /*1b090*/  @!P0 NANOSLEEP.SYNCS 0x989680 ;  /* 0x009896800000895d */ /* 0x002fea0003900000 */
[----:B------:R-:W1:Y:S02]  /*1b0a0*/  @!P0 SYNCS.PHASECHK.TRANS64 P0, [R7+URZ], R2 ;  /* 0x00000002070085a7 */ /* 0x000e64000800007f */
[----:B-1----:R-:W-:Y:S05]  /*1b0b0*/  @!P0 BRA `(.L_x_12805) ;  /* 0xfffffffc00f08947 */ /* 0x002fea000383ffff */
[----:B------:R-:W-:Y:S05]  /*1b0c0*/  BRA `(.L_x_12938) ;  /* 0xffffffc800c47947 */ /* 0x000fea000383ffff */
.L_x_12806:
[----:B-1----:R1:W2:Y:S02]  /*1b0d0*/  SYNCS.PHASECHK.TRANS64.TRYWAIT P0, [R3+URZ], R0 ;  /* 0x00000000030075a7 */ /* 0x0022a4000800017f */
[----:B--2---:R-:W-:Y:S05]  /*1b0e0*/  @!P0 NANOSLEEP.SYNCS 0x989680 ;  /* 0x009896800000895d */ /* 0x004fea0003900000 */
[----:B------:R-:W2:Y:S02]  /*1b0f0*/  @!P0 SYNCS.PHASECHK.TRANS64 P0, [R3+URZ], R0 ;  /* 0x00000000030085a7 */ /* 0x000ea4000800007f */
[----:B--2---:R-:W-:Y:S05]  /*1b100*/  @!P0 BRA `(.L_x_12806) ;  /* 0xfffffffc00f08947 */ /* 0x004fea000383ffff */
[----:B------:R-:W-:Y:S05]  /*1b110*/  BRA `(.L_x_12939) ;  /* 0xffffffc800b87947 */ /* 0x000fea000383ffff */
.L_x_12808:
[----:B-1----:R1:W2:Y:S02]  /*1b120*/  SYNCS.PHASECHK.TRANS64.TRYWAIT P0, [R5+URZ], R2 ;  /* 0x00000002050075a7 */ /* 0x0022a4000800017f */
[----:B--2---:R-:W-:Y:S05]  /*1b130*/  @!P0 NANOSLEEP.SYNCS 0x989680 ;  /* 0x009896800000895d */ /* 0x004fea0003900000 */
[----:B------:R-:W2:Y:S02]  /*1b140*/  @!P0 SYNCS.PHASECHK.TRANS64 P0, [R5+URZ], R2 ;  /* 0x00000002050085a7 */ /* 0x000ea4000800007f */
[----:B--2---:R-:W-:Y:S05]  /*1b150*/  @!P0 BRA `(.L_x_12808) ;  /* 0xfffffffc00f08947 */ /* 0x004fea000383ffff */
[----:B------:R-:W-:Y:S05]  /*1b160*/  BRA `(.L_x_12940) ;  /* 0xffffffc800bc7947 */ /* 0x000fea000383ffff */
.L_x_12941:
        /* <DEDUP_REMOVED lines=9> */
.L_x_14877:


//--------------------- .text._ZN7cutlass13device_kernelIN5flash11enable_sm90INS1_16FlashAttnFwdSm90INS1_25CollectiveMainloopFwdSm90ILi2EN4cute5tupleIJNS5_1CILi1EEES8_S8_EEENS6_IJNS7_ILi192EEENS7_ILi128EEENS7_ILi64EEEEEELi64ENS_6half_tEfNS_4arch4Sm90ELb0ELb1ELb0ELb0ELb0ELb0ELb0ELb1ELb1ELb1ELb1ELb0EEENS1_21CollectiveEpilogueFwdINS6_IJSA_SC_SB_EEES9_SE_SG_Li384ELb0ELb1ELb1ELb0EEENS1_19SingleTileSchedulerILb0ELb1ELb1ELi192EEEEEEEEEvNT_6ParamsE --------------------------
	.section	.text._ZN7cutlass13device_kernelIN5flash11enable_sm90INS1_16FlashAttnFwdSm90INS1_25CollectiveMainloopFwdSm90ILi2EN4cute5tupleIJNS5_1CILi1EEES8_S8_EEENS6_IJNS7_ILi192EEENS7_ILi128EEENS7_ILi64EEEEEELi64ENS_6half_tEfNS_4arch4Sm90ELb0ELb1ELb0ELb0ELb0ELb0ELb0ELb1ELb1ELb1ELb1ELb0EEENS1_21CollectiveEpilogueFwdINS6_IJSA_SC_SB_EEES9_SE_SG_Li384ELb0ELb1ELb1ELb0EEENS1_19SingleTileSchedulerILb0ELb1ELb1ELi192EEEEEEEEEvNT_6ParamsE,"ax",@progbits
	.align	128
.text._ZN7cutlass13device_kernelIN5flash11enable_sm90INS1_16FlashAttnFwdSm90INS1_25CollectiveMainloopFwdSm90ILi2EN4cute5tupleIJNS5_1CILi1EEES8_S8_EEENS6_IJNS7_ILi192EEENS7_ILi128EEENS7_ILi64EEEEEELi64ENS_6half_tEfNS_4arch4Sm90ELb0ELb1ELb0ELb0ELb0ELb0ELb0ELb1ELb1ELb1ELb1ELb0EEENS1_21CollectiveEpilogueFwdINS6_IJSA_SC_SB_EEES9_SE_SG_Li384ELb0ELb1ELb1ELb0EEENS1_19SingleTileSchedulerILb0ELb1ELb1ELi192EEEEEEEEEvNT_6ParamsE:
        .type           _ZN7cutlass13device_kernelIN5flash11enable_sm90INS1_16FlashAttnFwdSm90INS1_25CollectiveMainloopFwdSm90ILi2EN4cute5tupleIJNS5_1CILi1EEES8_S8_EEENS6_IJNS7_ILi192EEENS7_ILi128EEENS7_ILi64EEEEEELi64ENS_6half_tEfNS_4arch4Sm90ELb0ELb1ELb0ELb0ELb0ELb0ELb0ELb1ELb1ELb1ELb1ELb0EEENS1_21CollectiveEpilogueFwdINS6_IJSA_SC_SB_EEES9_SE_SG_Li384ELb0ELb1ELb1ELb0EEENS1_19SingleTileSchedulerILb0ELb1ELb1ELi192EEEEEEEEEvNT_6ParamsE,@function
        .size           _ZN7cutlass13device_kernelIN5flash11enable_sm90INS1_16FlashAttnFwdSm90INS1_25CollectiveMainloopFwdSm90ILi2EN4cute5tupleIJNS5_1CILi1EEES8_S8_EEENS6_IJNS7_ILi192EEENS7_ILi128EEENS7_ILi64EEEEEELi64ENS_6half_tEfNS_4arch4Sm90ELb0ELb1ELb0ELb0ELb0ELb0ELb0ELb1ELb1ELb1ELb1ELb0EEENS1_21CollectiveEpilogueFwdINS6_IJSA_SC_SB_EEES9_SE_SG_Li384ELb0ELb1ELb1ELb0EEENS1_19SingleTileSchedulerILb0ELb1ELb1ELi192EEEEEEEEEvNT_6ParamsE,(.L_x_14878 - _ZN7cutlass13device_kernelIN5flash11enable_sm90INS1_16FlashAttnFwdSm90INS1_25CollectiveMainloopFwdSm90ILi2EN4cute5tupleIJNS5_1CILi1EEES8_S8_EEENS6_IJNS7_ILi192EEENS7_ILi128EEENS7_ILi64EEEEEELi64ENS_6half_tEfNS_4arch4Sm90ELb0ELb1ELb0ELb0ELb0ELb0ELb0ELb1ELb1ELb1ELb1ELb0EEENS1_21CollectiveEpilogueFwdINS6_IJSA_SC_SB_EEES9_SE_SG_Li384ELb0ELb1ELb1ELb0EEENS1_19SingleTileSchedulerILb0ELb1ELb1ELi192EEEEEEEEEvNT_6ParamsE)
        .other          _ZN7cutlass13device_kernelIN5flash11enable_sm90INS1_16FlashAttnFwdSm90INS1_25CollectiveMainloopFwdSm90ILi2EN4cute5tupleIJNS5_1CILi1EEES8_S8_EEENS6_IJNS7_ILi192EEENS7_ILi128EEENS7_ILi64EEEEEELi64ENS_6half_tEfNS_4arch4Sm90ELb0ELb1ELb0ELb0ELb0ELb0ELb0ELb1ELb1ELb1ELb1ELb0EEENS1_21CollectiveEpilogueFwdINS6_IJSA_SC_SB_EEES9_SE_SG_Li384ELb0ELb1ELb1ELb0EEENS1_19SingleTileSchedulerILb0ELb1ELb1ELi192EEEEEEEEEvNT_6ParamsE,@"STO_CUDA_ENTRY STV_DEFAULT"
_ZN7cutlass13device_kernelIN5flash11enable_sm90INS1_16FlashAttnFwdSm90INS1_25CollectiveMainloopFwdSm90ILi2EN4cute5tupleIJNS5_1CILi1EEES8_S8_EEENS6_IJNS7_ILi192EEENS7_ILi128EEENS7_ILi64EEEEEELi64ENS_6half_tEfNS_4arch4Sm90ELb0ELb1ELb0ELb0ELb0ELb0ELb0ELb1ELb1ELb1ELb1ELb0EEENS1_21CollectiveEpilogueFwdINS6_IJSA_SC_SB_EEES9_SE_SG_Li384ELb0ELb1ELb1ELb0EEENS1_19SingleTileSchedulerILb0ELb1ELb1ELi192EEEEEEEEEvNT_6ParamsE:
        /* <DEDUP_REMOVED lines=17> */
.L_x_12943:
[----:B------:R-:W-:Y:S05]  /*0110*/  BSYNC B0 ;  /* 0x0000000000007941 */ /* 0x000fea0003800000 */
.L_x_12942:
        /* <DEDUP_REMOVED lines=41> */
.L_x_12944:
        /* <DEDUP_REMOVED lines=22> */
.L_x_12945:
        /* <DEDUP_REMOVED lines=18> */
.L_x_12946:
        /* <DEDUP_REMOVED lines=22> */
.L_x_12947:
        /* <DEDUP_REMOVED lines=22> */
.L_x_12948:
[----:B------:R-:W-:Y:S01]  /*08f0*/  PLOP3.LUT P0, PT, PT, PT, UP0, 0x80, 0x0 ;  /* 0x000000000000781c */ /* 0x000fe20003f0f008 */
[----:B------:R-:W-:Y:S01]  /*0900*/  UMOV UR45, 0x1 ;  /* 0x00000001002d7882 */ /* 0x000fe20000000000 */
[----:B------:R-:W-:Y:S01]  /*0910*/  NOP ;  /* 0x0000000000007918 */ /* 0x000fe20000000000 */
[----:B------:R-:W-:Y:S01]  /*0920*/  USEL UR45, UR45, 0x2, !UP0 ;  /* 0x000000022d2d7887 */ /* 0x000fe2000c000000 */
[----:B------:R-:W-:Y:S01]  /*0930*/  BSSY B6, `(.L_x_12949) ;  /* 0x00010f7000067945 */ /* 0x000fe20003800000 */
[----:B------:R-:W-:Y:S01]  /*0940*/  ULDC.64 UR48, c[0x0][0x208] ;  /* 0x0000820000307ab9 */ /* 0x000fe20000000a00 */
[----:B------:R-:W-:Y:S01]  /*0950*/  LOP3.LUT R19, R2, 0x7f, RZ, 0xc0, !PT ;  /* 0x0000007f02137812 */ /* 0x000fe200078ec0ff */
[----:B012-4-:R-:W-:Y:S06]  /*0960*/  BAR.SYNC.DEFER_BLOCKING 0x0 ;  /* 0x0000000000007b1d */ /* 0x017fec0000010000 */
[----:B------:R-:W-:Y:S05]  /*0970*/  @!P0 BRA `(.L_x_12950) ;  /* 0x000000d4008c8947 */ /* 0x000fea0003800000 */
.L_x_12951:
        /* <DEDUP_REMOVED lines=18> */
[----:B------:R-:W-:-:S04]  /*0aa0*/  UIADD3 UR4, -UR36, URZ, URZ ;  /* 0x0000003f24047290 */ /* 0x000fc8000fffe13f */
        /* <DEDUP_REMOVED lines=40> */
.L_x_12954:
[----:B------:R-:W-:-:S11]  /*0d30*/  UISETP.NE.AND UP1, UPT, UR5, 0x1, UPT ;  /* 0x000000010500788c */ /* 0x000fd6000bf25270 */
[----:B------:R-:W-:Y:S02]  /*0d40*/  @UP1 ULDC.64 UR10, c[0x0][0x9e8] ;  /* 0x00027a00000a1ab9 */ /* 0x000fe40000000a00 */
[----:B------:R-:W-:-:S04]  /*0d50*/  UIMAD.WIDE.U32 UR8, UR4, UR10, URZ ;  /* 0x0000000a040872a5 */ /* 0x000fc8000f8e003f */
[----:B------:R-:W-:-:S12]  /*0d60*/  @UP1 USHF.R.U32.HI UR4, URZ, UR11, UR9 ;  /* 0x0000000b3f041299 */ /* 0x000fd80008011609 */
.L_x_12955:
[----:B------:R-:W-:-:S06]  /*0d70*/  UIMAD UR4, UR4, UR5, UR5 ;  /* 0x00000005040472a4 */ /* 0x000fcc000f8e0205 */
[----:B------:R-:W-:-:S07]  /*0d80*/  VIMNMX R0, R0, UR4, PT ;  /* 0x0000000400007c48 */ /* 0x000fce000bfe0100 */
.L_x_12953:
        /* <DEDUP_REMOVED lines=30> */
.L_x_12957:
[----:B------:R-:W-:-:S11]  /*0f70*/  UISETP.NE.AND UP0, UPT, UR5, 0x1, UPT ;  /* 0x000000010500788c */ /* 0x000fd6000bf05270 */
[----:B------:R-:W-:Y:S02]  /*0f80*/  @UP0 ULDC.64 UR10, c[0x0][0x9e8] ;  /* 0x00027a00000a0ab9 */ /* 0x000fe40000000a00 */
[----:B------:R-:W-:-:S04]  /*0f90*/  UIMAD.WIDE.U32 UR8, UR4, UR10, URZ ;  /* 0x0000000a040872a5 */ /* 0x000fc8000f8e003f */
[----:B------:R-:W-:-:S12]  /*0fa0*/  @UP0 USHF.R.U32.HI UR4, URZ, UR11, UR9 ;  /* 0x0000000b3f040299 */ /* 0x000fd80008011609 */
.L_x_12958:
[----:B------:R-:W-:-:S04]  /*0fb0*/  UIMAD UR4, UR4, UR5, URZ ;  /* 0x00000005040472a4 */ /* 0x000fc8000f8e023f */
[----:B------:R-:W-:-:S04]  /*0fc0*/  UISETP.LT.AND UP0, UPT, UR7, UR4, UPT ;  /* 0x000000040700728c */ /* 0x000fc8000bf01270 */
[----:B------:R-:W-:-:S12]  /*0fd0*/  USEL UR7, UR7, UR4, !UP0 ;  /* 0x0000000407077287 */ /* 0x000fd8000c000000 */
.L_x_12956:
        /* <DEDUP_REMOVED lines=47> */
.L_x_12959:
[----:B------:R-:W-:Y:S02]  /*12d0*/  UIMAD UR37, UR37, UR4, UR9 ;  /* 0x00000004252572a4 */ /* 0x000fe4000f8e0209 */
[----:B------:R-:W-:Y:S01]  /*12e0*/  IMAD.U32 R3, RZ, RZ, UR4 ;  /* 0x00000004ff037e24 */ /* 0x000fe2000f8e00ff */
[----:B------:R-:W-:Y:S01]  /*12f0*/  PLOP3.LUT P0, PT, PT, PT, PT, 0x80, 0x0 ;  /* 0x000000000000781c */ /* 0x000fe20003f0f070 */
        /* <DEDUP_REMOVED lines=27> */
[----:B0-----:R-:W-:Y:S01]  /*14b0*/  ULEA UR38, UR6, UR38, 0x18 ;  /* 0x0000002606267291 */ /* 0x001fe2000f8ec03f */
[----:B-1----:R-:W-:-:S13]  /*14c0*/  R2UR UR39, R0 ;  /* 0x00000000002772ca */ /* 0x002fda00000e0000 */
[----:B------:R-:W-:Y:S02]  /*14d0*/  UIMAD.WIDE UR4, UR39, 0x55555556, URZ ;  /* 0x55555556270478a5 */ /* 0x000fe4000f8e023f */
[----:B------:R-:W-:Y:S02]  /*14e0*/  UIADD3 UR4, UR38, 0x8400, URZ ;  /* 0x0000840026047890 */ /* 0x000fe4000fffe03f */
[----:B------:R-:W-:Y:S02]  /*14f0*/  ULEA.HI UR5, UR5, UR5, URZ, 0x1 ;  /* 0x0000000505057291 */ /* 0x000fe4000f8f083f */
[----:B------:R-:W-:Y:S02]  /*1500*/  ULOP3.LUT UP0, URZ, UR4, 0x3ff, URZ, 0xc0, !UPT ;  /* 0x000003ff043f7892 */ /* 0x000fe4000f80c03f */
[----:B------:R-:W-:-:S04]  /*1510*/  UIMAD UR5, UR5, -0x3, UR39 ;  /* 0xfffffffd050578a4 */ /* 0x000fc8000f8e0227 */
[----:B------:R-:W-:Y:S01]  /*1520*/  PLOP3.LUT P0, PT, PT, PT, UP0, 0x80, 0x0 ;  /* 0x000000000000781c */ /* 0x000fe20003f0f008 */
[----:B------:R-:W-:-:S04]  /*1530*/  ULEA UR5, UR5, UR4, 0xd ;  /* 0x0000000405057291 */ /* 0x000fc8000f8e683f */
[----:B------:R-:W-:-:S04]  /*1540*/  USHF.R.U32.HI UR5, URZ, 0x4, UR5 ;  /* 0x000000043f057899 */ /* 0x000fc80008011605 */
        /* <DEDUP_REMOVED lines=18> */
.L_x_12961:
[----:B------:R-:W-:-:S04]  /*1670*/  SHF.L.U32 R0, RZ, 0x1f, RZ ;  /* 0x0000001fff007819 */ /* 0x000fc800000006ff */
[----:B------:R-:W0:Y:S02]  /*1680*/  SYNCS.PHASECHK.TRANS64.TRYWAIT P0, [UR38+0x16800], R0 ;  /* 0x01680000ff0075a7 */ /* 0x000e240008000166 */
[----:B0-----:R-:W-:Y:S05]  /*1690*/  @!P0 BRA `(.L_x_12962) ;  /* 0x0000010000888947 */ /* 0x001fea0003800000 */
.L_x_13113:
[----:B------:R-:W-:-:S06]  /*16a0*/  ULOP3.LUT UR4, UR45, 0x1, URZ, 0xfc, !UPT ;  /* 0x000000012d047892 */ /* 0x000fcc000f8efc3f */
[----:B0-----:R-:W-:-:S05]  /*16b0*/  IMAD.U32 R3, RZ, RZ, UR4 ;  /* 0x00000004ff037e24 */ /* 0x001fca000f8e00ff */
[----:B------:R-:W-:-:S13]  /*16c0*/  ISETP.NE.AND P0, PT, R3, 0x3, PT ;  /* 0x000000030300780c */ /* 0x000fda0003f05270 */
[----:B------:R-:W-:Y:S05]  /*16d0*/  @!P0 BRA `(.L_x_12963) ;  /* 0x0000000000048947 */ /* 0x000fea0003800000 */
[----:B------:R-:W-:Y:S01]  /*16e0*/  BPT.TRAP 0x1 ;  /* 0x000000040000795c */ /* 0x000fe20000300000 */
.L_x_12963:
[----:B------:R0:W1:Y:S01]  /*16f0*/  SYNCS.PHASECHK.TRANS64.TRYWAIT P2, [UR38+0x16830], R0 ;  /* 0x01683000ff0075a7 */ /* 0x0000620008040166 */
[----:B------:R-:W-:Y:S05]  /*1700*/  @!P0 BRA `(.L_x_12964) ;  /* 0x0000000000048947 */ /* 0x000fea0003800000 */
[----:B------:R-:W-:Y:S01]  /*1710*/  BPT.TRAP 0x1 ;  /* 0x000000040000795c */ /* 0x000fe20000300000 */
.L_x_12964:
[----:B------:R-:W-:Y:S01]  /*1720*/  IMAD.U32 R12, RZ, RZ, UR41 ;  /* 0x00000029ff0c7e24 */ /* 0x000fe2000f8e00ff */
[----:B------:R-:W-:-:S04]  /*1730*/  ISETP.NE.AND P1, PT, R19, RZ, PT ;  /* 0x000000ff1300720c */ /* 0x000fc80003f25270 */
[----:B------:R-:W-:Y:S01]  /*1740*/  LOP3.LUT R12, R12, 0x10000, RZ, 0xfc, !PT ;  /* 0x000100000c0c7812 */ /* 0x000fe200078efcff */
[----:B-1----:R-:W-:Y:S08]  /*1750*/  @P2 BRA `(.L_x_12965) ;  /* 0x0000000000082947 */ /* 0x002ff00003800000 */
[----:B------:R-:W1:Y:S02]  /*1760*/  SYNCS.PHASECHK.TRANS64.TRYWAIT P2, [UR38+0x16830], R0 ;  /* 0x01683000ff0075a7 */ /* 0x000e640008040166 */
[----:B-1----:R-:W-:Y:S05]  /*1770*/  @!P2 BRA `(.L_x_12966) ;  /* 0x000001000068a947 */ /* 0x002fea0003800000 */
.L_x_12965:
        /* <DEDUP_REMOVED lines=11> */
[----:B-1----:R-:W-:Y:S01]  /*1830*/  LOP3.LUT R3, R88, 0xffffff80, RZ, 0xc0, !PT ;  /* 0xffffff8058037812 */ /* 0x002fe200078ec0ff */
[----:B------:R-:W-:Y:S01]  /*1840*/  UMOV UR15, 0x40000040 ;  /* 0x40000040000f7882 */ /* 0x000fe20000000000 */
[----:B------:R-:W-:Y:S01]  /*1850*/  UMOV UR17, 0x40000040 ;  /* 0x4000004000117882 */ /* 0x000fe20000000000 */
[----:B------:R-:W-:Y:S01]  /*1860*/  ULOP3.LUT UR24, UR4, 0x10000, URZ, 0xfc, !UPT ;  /* 0x0001000004187892 */ /* 0x000fe2000f8efc3f */
[----:B------:R-:W-:Y:S01]  /*1870*/  LEA.HI R89, R89, R18, RZ, 0x2 ;  /* 0x0000001259597211 */ /* 0x000fe200078f10ff */
[----:B------:R-:W-:Y:S01]  /*1880*/  UMOV UR19, 0x40000040 ;  /* 0x4000004000137882 */ /* 0x000fe20000000000 */
[----:B------:R-:W-:Y:S01]  /*1890*/  IMAD.IADD R5, R18, 0x1, -R3 ;  /* 0x0000000112057824 */ /* 0x000fe200078e0a03 */
[----:B------:R-:W-:Y:S01]  /*18a0*/  UIADD3 UR14, UR24, 0x4, URZ ;  /* 0x00000004180e7890 */ /* 0x000fe2000fffe03f */
[----:B------:R-:W-:Y:S01]  /*18b0*/  LOP3.LUT R89, R89, 0xfffffffc, RZ, 0xc0, !PT ;  /* 0xfffffffc59597812 */ /* 0x000fe200078ec0ff */
[----:B------:R-:W-:Y:S01]  /*18c0*/  UIADD3 UR12, UR16, 0x4, URZ ;  /* 0x00000004100c7890 */ /* 0x000fe2000fffe03f */
[----:B------:R-:W-:Y:S01]  /*18d0*/  IMAD.HI R6, R90, 0x55555556, RZ ;  /* 0x555555565a067827 */ /* 0x000fe200078e02ff */
[----:B------:R-:W-:Y:S01]  /*18e0*/  UMOV UR10, UR24 ;  /* 0x00000018000a7c82 */ /* 0x000fe20008000000 */
[----:B------:R-:W-:Y:S01]  /*18f0*/  UIADD3 UR18, UR24, 0x6, URZ ;  /* 0x0000000618127890 */ /* 0x000fe2000fffe03f */
[----:B------:R-:W-:Y:S01]  /*1900*/  HGMMA.64x128x16.F32 R24, gdesc[UR8], RZ, !UPT, gsb0 ;  /* 0x01e00000081879f0 */ /* 0x000fe2000c0008ff */
[----:B------:R-:W-:Y:S01]  /*1910*/  UIADD3 UR8, UR16, 0x2, URZ ;  /* 0x0000000210087890 */ /* 0x000fe2000fffe03f */
[----:B0-----:R-:W-:Y:S01]  /*1920*/  SHF.R.S32.HI R0, RZ, 0x1f, R5 ;  /* 0x0000001fff007819 */ /* 0x001fe20000011405 */
[----:B------:R-:W-:Y:S01]  /*1930*/  UIADD3 UR10, UR24, 0x2, URZ ;  /* 0x00000002180a7890 */ /* 0x000fe2000fffe03f */
[----:B------:R-:W-:Y:S01]  /*1940*/  IMAD.IADD R89, R18, 0x1, -R89 ;  /* 0x0000000112597824 */ /* 0x000fe200078e0a59 */
[----:B------:R-:W-:Y:S01]  /*1950*/  UMOV UR9, 0x40000040 ;  /* 0x4000004000097882 */ /* 0x000fe20000000000 */
[----:B------:R-:W-:Y:S01]  /*1960*/  UMOV UR11, 0x40000040 ;  /* 0x40000040000b7882 */ /* 0x000fe20000000000 */
[----:B------:R-:W-:Y:S01]  /*1970*/  UIADD3 UR16, UR16, 0x6, URZ ;  /* 0x0000000610107890 */ /* 0x000fe2000fffe03f */
[CC--:B------:R-:W-:Y:S01]  /*1980*/  LEA.HI R4, R0.reuse, R5.reuse, RZ, 0x2 ;  /* 0x0000000500047211 */ /* 0x0c0fe200078f10ff */
[----:B------:R-:W-:Y:S01]  /*1990*/  ULDC UR4, c[0x0][0x448] ;  /* 0x0001120000047ab9 */ /* 0x000fe20000000800 */
[----:B------:R-:W-:Y:S01]  /*19a0*/  LEA.HI R3, R0, R5, RZ, 0x5 ;  /* 0x0000000500037211 */ /* 0x000fe200078f28ff */
[----:B------:R-:W-:Y:S01]  /*19b0*/  UISETP.NE.AND UP0, UPT, UR4, 0x1, UPT ;  /* 0x000000010400788c */ /* 0x000fe2000bf05270 */
[--C-:B------:R-:W-:Y:S01]  /*19c0*/  SHF.R.S32.HI R0, RZ, 0x2, R4.reuse ;  /* 0x00000002ff007819 */ /* 0x100fe20000011404 */
[----:B------:R-:W-:Y:S01]  /*19d0*/  ULDC UR27, c[0x0][0x2f0] ;  /* 0x0000bc00001b7ab9 */ /* 0x000fe20000000800 */
[----:B------:R-:W-:Y:S01]  /*19e0*/  SHF.R.S32.HI R7, RZ, 0x1f, R4 ;  /* 0x0000001fff077819 */ /* 0x000fe20000011404 */
[----:B------:R-:W-:Y:S01]  /*19f0*/  ULDC UR6, c[0x0][0x288] ;  /* 0x0000a20000067ab9 */ /* 0x000fe20000000800 */
[----:B------:R-:W-:Y:S01]  /*1a00*/  SHF.R.S32.HI R3, RZ, 0x5, R3 ;  /* 0x00000005ff037819 */ /* 0x000fe20000011403 */
[----:B------:R-:W-:Y:S01]  /*1a10*/  IMAD.U32 R8, RZ, RZ, UR6 ;  /* 0x00000006ff087e24 */ /* 0x000fe2000f8e00ff */
[----:B------:R-:W-:Y:S01]  /*1a20*/  LEA.HI R7, R7, R0, RZ, 0x3 ;  /* 0x0000000007077211 */ /* 0x000fe200078f18ff */
[----:B------:R-:W-:Y:S01]  /*1a30*/  ULDC UR25, c[0x0][0x9dc] ;  /* 0x0002770000197ab9 */ /* 0x000fe20000000800 */
[----:B------:R-:W-:Y:S01]  /*1a40*/  LEA.HI R9, R6, R6, RZ, 0x1 ;  /* 0x0000000606097211 */ /* 0x000fe200078f08ff */
[----:B------:R-:W-:Y:S01]  /*1a50*/  ULOP3.LUT UR25, URZ, UR25, URZ, 0x33, !UPT ;  /* 0x000000193f197292 */ /* 0x000fe2000f8e333f */
[----:B------:R-:W-:Y:S01]  /*1a60*/  LEA R6, R3, UR40, 0x4 ;  /* 0x0000002803067c11 */ /* 0x000fe2000f8e20ff */
[----:B------:R-:W-:Y:S01]  /*1a70*/  @UP0 ULDC UR4, c[0x0][0x44c] ;  /* 0x0001130000040ab9 */ /* 0x000fe20000000800 */
[----:B------:R-:W-:Y:S01]  /*1a80*/  LOP3.LUT R7, R7, 0xfffffff8, RZ, 0xc0, !PT ;  /* 0xfffffff807077812 */ /* 0x000fe200078ec0ff */
[----:B------:R-:W-:Y:S01]  /*1a90*/  IMAD R9, R9, -0x3, R90 ;  /* 0xfffffffd09097824 */ /* 0x000fe200078e025a */
[----:B------:R-:W-:-:S02]  /*1aa0*/  LEA.HI R3, R89, R89, RZ, 0x1 ;  /* 0x0000005959037211 */ /* 0x000fc400078f08ff */
[----:B------:R-:W-:Y:S02]  /*1ab0*/  IADD3 R6, R6, R0, -R7 ;  /* 0x0000000006067210 */ /* 0x000fe40007ffe807 */
[----:B------:R-:W-:Y:S01]  /*1ac0*/  LOP3.LUT R0, R3, 0x1ffffffe, RZ, 0xc0, !PT ;  /* 0x1ffffffe03007812 */ /* 0x000fe200078ec0ff */
[----:B------:R-:W-:Y:S01]  /*1ad0*/  IMAD.U32 R3, RZ, RZ, UR38 ;  /* 0x00000026ff037e24 */ /* 0x000fe2000f8e00ff */
[----:B------:R-:W-:Y:S01]  /*1ae0*/  PLOP3.LUT P2, PT, PT, PT, UP0, 0x80, 0x0 ;  /* 0x000000000000781c */ /* 0x000fe20003f4f008 */
[----:B------:R-:W-:Y:S01]  /*1af0*/  IMAD R9, R9, 0x40, R6 ;  /* 0x0000004009097824 */ /* 0x000fe200078e0206 */
[----:B------:R-:W-:Y:S01]  /*1b00*/  PLOP3.LUT P3, PT, PT, PT, UP0, 0x80, 0x0 ;  /* 0x000000000000781c */ /* 0x000fe20003f6f008 */
[----:B------:R-:W-:Y:S01]  /*1b10*/  IMAD.IADD R0, R89, 0x1, -R0 ;  /* 0x0000000159007824 */ /* 0x000fe200078e0a00 */
[----:B------:R-:W-:Y:S01]  /*1b20*/  LEA R100, R22, 0xffffff80, 0x7 ;  /* 0xffffff8016647811 */ /* 0x000fe200078e38ff */
[----:B------:R-:W-:Y:S02]  /*1b30*/  @!P1 VIADD R3, R3, 0x16840 ;  /* 0x0001684003039836 */ /* 0x000fe40000000000 */
[----:B------:R-:W-:-:S02]  /*1b40*/  IMAD R0, R0, 0x8, R9 ;  /* 0x0000000800007824 */ /* 0x000fc400078e0209 */
[----:B------:R-:W-:Y:S02]  /*1b50*/  IMAD.MOV.U32 R9, RZ, RZ, -0x80 ;  /* 0xffffff80ff097424 */ /* 0x000fe400078e00ff */
[----:B------:R-:W-:Y:S02]  /*1b60*/  IMAD.MOV.U32 R7, RZ, RZ, R0 ;  /* 0x000000ffff077224 */ /* 0x000fe400078e0000 */
[----:B------:R-:W-:Y:S01]  /*1b70*/  @P2 IMAD.HI.U32 R6, R0, UR4, RZ ;  /* 0x0000000400062c27 */ /* 0x000fe2000f8e00ff */
[----:B------:R-:W-:-:S03]  /*1b80*/  @UP0 ULDC UR4, c[0x0][0x450] ;  /* 0x0001140000040ab9 */ /* 0x000fc60000000800 */
[----:B------:R-:W-:Y:S01]  /*1b90*/  IMAD R11, R22, R9, 0x80 ;  /* 0x00000080160b7424 */ /* 0x000fe200078e0209 */
[----:B------:R-:W-:Y:S01]  /*1ba0*/  @P3 SHF.R.U32.HI R7, RZ, UR4, R6 ;  /* 0x00000004ff073c19 */ /* 0x000fe20008011606 */
[----:B------:R-:W-:Y:S01]  /*1bb0*/  ULDC.64 UR4, c[0x0][0x9e0] ;  /* 0x0002780000047ab9 */ /* 0x000fe20000000a00 */
[----:B------:R-:W-:Y:S01]  /*1bc0*/  LOP3.LUT R6, R4, 0x7ffffffc, RZ, 0xc0, !PT ;  /* 0x7ffffffc04067812 */ /* 0x000fe200078ec0ff */
[----:B------:R-:W-:Y:S01]  /*1bd0*/  UISETP.GE.AND UP1, UPT, UR5, 0x1, UPT ;  /* 0x000000010500788c */ /* 0x000fe2000bf26270 */
[----:B------:R-:W-:Y:S01]  /*1be0*/  @!P1 PRMT R4, RZ, 0x654, R3 ;  /* 0x00000654ff049816 */ /* 0x000fe20000000003 */
[----:B------:R-:W0:Y:S02]  /*1bf0*/  SHFL.IDX PT, R9, R7, RZ, 0x1c1f ;  /* 0x001c1fff07097589 */ /* 0x000e2400000e0000 */
[----:B------:R-:W-:Y:S02]  /*1c00*/  IMAD.IADD R3, R5, 0x1, -R6 ;  /* 0x0000000105037824 */ /* 0x000fe400078e0a06 */
[----:B------:R-:W-:Y:S01]  /*1c10*/  VIADD R6, R11, 0x1 ;  /* 0x000000010b067836 */ /* 0x000fe20000000000 */
[----:B------:R-:W-:-:S03]  /*1c20*/  PLOP3.LUT P2, PT, PT, PT, UP1, 0x40, 0x0 ;  /* 0x000000000000781c */ /* 0x000fc60003f4e818 */
[----:B------:R-:W-:-:S04]  /*1c30*/  IMAD R5, R3, -0x2, R6 ;  /* 0xfffffffe03057824 */ /* 0x000fc800078e0206 */
[----:B------:R-:W-:-:S04]  /*1c40*/  IMAD R5, R16, UR27, R5 ;  /* 0x0000001b10057c24 */ /* 0x000fc8000f8e0205 */
[----:B------:R-:W-:-:S04]  /*1c50*/  IMAD.IADD R5, R5, 0x1, -R8 ;  /* 0x0000000105057824 */ /* 0x000fc800078e0a08 */
[C---:B------:R-:W-:Y:S02]  /*1c60*/  VIADD R102, R5.reuse, UR4 ;  /* 0x0000000405667c36 */ /* 0x040fe40008000000 */
[----:B------:R-:W-:-:S04]  /*1c70*/  VIADD R19, R5, UR25 ;  /* 0x0000001905137c36 */ /* 0x000fc80008000000 */
[----:B0-----:R-:W-:Y:S01]  /*1c80*/  IMAD.IADD R6, R19, 0x1, R9 ;  /* 0x0000000113067824 */ /* 0x001fe200078e0209 */
        /* <DEDUP_REMOVED lines=28> */
.L_x_12969:
[----:B------:R-:W-:-:S06]  /*1e50*/  UISETP.NE.AND UP2, UPT, UR5, 0x1, UPT ;  /* 0x000000010500788c */ /* 0x000fcc000bf45270 */
[----:B------:R-:W-:-:S05]  /*1e60*/  PLOP3.LUT P2, PT, PT, PT, UP2, 0x80, 0x0 ;  /* 0x000000000000781c */ /* 0x000fca0003f4f028 */
[----:B------:R-:W-:-:S08]  /*1e70*/  @UP2 ULDC.64 UR6, c[0x0][0x9e8] ;  /* 0x00027a0000062ab9 */ /* 0x000fd00000000a00 */
[----:B------:R-:W-:-:S05]  /*1e80*/  @P2 IMAD.HI.U32 R4, R9, UR6, RZ ;  /* 0x0000000609042c27 */ /* 0x000fca000f8e00ff */
[----:B------:R-:W-:-:S07]  /*1e90*/  @P2 SHF.R.U32.HI R9, RZ, UR7, R4 ;  /* 0x00000007ff092c19 */ /* 0x000fce0008011604 */
.L_x_12970:
[----:B------:R-:W-:Y:S05]  /*1ea0*/  BSYNC B0 ;  /* 0x0000000000007941 */ /* 0x000fea0003800000 */
.L_x_12968:
[----:B------:R-:W-:-:S04]  /*1eb0*/  IMAD R4, R9, UR5, -R100 ;  /* 0x0000000509047c24 */ /* 0x000fc8000f8e0a64 */
[----:B------:R-:W-:-:S05]  /*1ec0*/  IMAD R4, R3, -0x2, R4 ;  /* 0xfffffffe03047824 */ /* 0x000fca00078e0204 */
[----:B------:R-:W-:Y:S02]  /*1ed0*/  VIMNMX R6, R6, R4, !PT ;  /* 0x0000000406067248 */ /* 0x000fe40007fe0100 */
[----:B------:R-:W-:-:S07]  /*1ee0*/  VIADDMNMX R5, R4, UR5, R5, PT ;  /* 0x0000000504057c46 */ /* 0x000fce000b800105 */
.L_x_12967:
[C---:B------:R-:W-:Y:S01]  /*1ef0*/  ISETP.GE.AND P4, PT, R11.reuse, 0x9, PT ;  /* 0x000000090b00780c */ /* 0x040fe20003f86270 */
[----:B------:R-:W0:Y:S01]  /*1f00*/  SHFL.IDX PT, R7, R7, 0x1, 0x1c1f ;  /* 0x003c1f0007077f89 */ /* 0x000e2200000e0000 */
[C---:B------:R-:W-:Y:S02]  /*1f10*/  ISETP.GE.AND P2, PT, R11.reuse, 0x2, PT ;  /* 0x000000020b00780c */ /* 0x040fe40003f46270 */
        /* <DEDUP_REMOVED lines=9> */
[----:B------:R-:W-:Y:S01]  /*1fb0*/  ISETP.GT.AND P3, PT, R6, 0x9, !P5 ;  /* 0x000000090600780c */ /* 0x000fe20006f64270 */
[----:B0-----:R-:W-:Y:S01]  /*1fc0*/  IMAD.IADD R9, R19, 0x1, R7 ;  /* 0x0000000113097824 */ /* 0x001fe200078e0207 */
[----:B------:R-:W-:Y:S02]  /*1fd0*/  ISETP.GE.AND P5, PT, R11, 0x11, PT ;  /* 0x000000110b00780c */ /* 0x000fe40003fa6270 */
[C---:B------:R-:W-:Y:S02]  /*1fe0*/  ISETP.LT.OR P4, PT, R5.reuse, 0x9, P4 ;  /* 0x000000090500780c */ /* 0x040fe40002781670 */
[----:B------:R-:W-:Y:S02]  /*1ff0*/  ISETP.LT.OR P3, PT, R5, 0xa, P3 ;  /* 0x0000000a0500780c */ /* 0x000fe40001f61670 */
[----:B------:R-:W-:Y:S02]  /*2000*/  FSEL R130, R28, -INF , !P4 ;  /* 0xff8000001c827808 */ /* 0x000fe40006000000 */
[----:B------:R-:W-:-:S02]  /*2010*/  ISETP.GE.AND P4, PT, R11, 0x12, PT ;  /* 0x000000120b00780c */ /* 0x000fc40003f86270 */
[----:B------:R-:W-:Y:S02]  /*2020*/  LOP3.LUT R18, R18, 0xfffffff7, RZ, 0xc0, !PT ;  /* 0xfffffff712127812 */ /* 0x000fe400078ec0ff */
[----:B------:R-:W-:Y:S02]  /*2030*/  FSEL R132, R29, -INF , !P3 ;  /* 0xff8000001d847808 */ /* 0x000fe40005800000 */
[----:B------:R-:W-:Y:S02]  /*2040*/  ISETP.GT.AND P3, PT, R6, 0x10, !P5 ;  /* 0x000000100600780c */ /* 0x000fe40006f64270 */
[----:B------:R-:W-:Y:S02]  /*2050*/  @P5 LOP3.LUT R18, R18, 0x8, RZ, 0xfc, !PT ;  /* 0x0000000812125812 */ /* 0x000fe400078efcff */
[----:B------:R-:W-:Y:S02]  /*2060*/  ISETP.LT.OR P3, PT, R5, 0x11, P3 ;  /* 0x000000110500780c */ /* 0x000fe40001f61670 */
[----:B------:R-:W-:-:S02]  /*2070*/  LOP3.LUT R18, R18, 0xfdffffff, RZ, 0xc0, !PT ;  /* 0xfdffffff12127812 */ /* 0x000fc400078ec0ff */
[----:B------:R-:W-:Y:S02]  /*2080*/  FSEL R128, R32, -INF , !P3 ;  /* 0xff80000020807808 */ /* 0x000fe40005800000 */
[----:B------:R-:W-:Y:S02]  /*2090*/  @P4 LOP3.LUT R18, R18, 0x2000000, RZ, 0xfc, !PT ;  /* 0x0200000012124812 */ /* 0x000fe400078efcff */
[----:B------:R-:W-:Y:S02]  /*20a0*/  ISETP.GT.AND P3, PT, R6, 0x11, !P4 ;  /* 0x000000110600780c */ /* 0x000fe40006764270 */
        /* <DEDUP_REMOVED lines=156> */
[----:B------:R-:W-:Y:S02]  /*2a70*/  ISETP.LT.OR P6, PT, R5, 0x7a, P6 ;  /* 0x0000007a0500780c */ /* 0x000fe400037c1670 */
[----:B------:R-:W-:Y:S02]  /*2a80*/  VIADDMNMX R5, R7, R102, R15, PT ;  /* 0x0000006607057246 */ /* 0x000fe4000380010f */
[----:B------:R-:W-:Y:S02]  /*2a90*/  FSEL R24, R85, -INF , !P6 ;  /* 0xff80000055187808 */ /* 0x000fe40007000000 */
[----:B------:R-:W-:-:S13]  /*2aa0*/  PLOP3.LUT P6, PT, PT, PT, UP1, 0x40, 0x0 ;  /* 0x000000000000781c */ /* 0x000fda0003fce818 */
        /* <DEDUP_REMOVED lines=15> */
.L_x_12973:
[----:B------:R-:W-:-:S06]  /*2ba0*/  UISETP.NE.AND UP2, UPT, UR5, 0x1, UPT ;  /* 0x000000010500788c */ /* 0x000fcc000bf45270 */
[----:B------:R-:W-:-:S05]  /*2bb0*/  PLOP3.LUT P6, PT, PT, PT, UP2, 0x80, 0x0 ;  /* 0x000000000000781c */ /* 0x000fca0003fcf028 */
[----:B------:R-:W-:-:S08]  /*2bc0*/  @UP2 ULDC.64 UR6, c[0x0][0x9e8] ;  /* 0x00027a0000062ab9 */ /* 0x000fd00000000a00 */
[----:B------:R-:W-:Y:S01]  /*2bd0*/  @P6 IMAD.HI.U32 R6, R7, UR6, RZ ;  /* 0x0000000607066c27 */ /* 0x000fe2000f8e00ff */
[----:B------:R-:W-:-:S13]  /*2be0*/  PLOP3.LUT P6, PT, PT, PT, UP2, 0x80, 0x0 ;  /* 0x000000000000781c */ /* 0x000fda0003fcf028 */
[----:B------:R-:W-:-:S07]  /*2bf0*/  @P6 SHF.R.U32.HI R7, RZ, UR7, R6 ;  /* 0x00000007ff076c19 */ /* 0x000fce0008011606 */
.L_x_12974:
[----:B------:R-:W-:Y:S05]  /*2c00*/  BSYNC B0 ;  /* 0x0000000000007941 */ /* 0x000fea0003800000 */
.L_x_12972:
[----:B------:R-:W-:-:S04]  /*2c10*/  IMAD R6, R7, UR5, -R100 ;  /* 0x0000000507067c24 */ /* 0x000fc8000f8e0a64 */
[----:B------:R-:W-:-:S05]  /*2c20*/  IMAD R6, R3, -0x2, R6 ;  /* 0xfffffffe03067824 */ /* 0x000fca00078e0206 */
[----:B------:R-:W-:Y:S02]  /*2c30*/  VIMNMX R9, R9, R6, !PT ;  /* 0x0000000609097248 */ /* 0x000fe40007fe0100 */
[----:B------:R-:W-:-:S07]  /*2c40*/  VIADDMNMX R5, R6, UR5, R5, PT ;  /* 0x0000000506057c46 */ /* 0x000fce000b800105 */
.L_x_12971:
[----:B------:R-:W-:Y:S01]  /*2c50*/  ISETP.GT.AND P2, PT, R9, 0x1, !P2 ;  /* 0x000000010900780c */ /* 0x000fe20005744270 */
[----:B------:R-:W-:Y:S01]  /*2c60*/  ULDC UR6, c[0x0][0x988] ;  /* 0x0002620000067ab9 */ /* 0x000fe20000000800 */
[----:B------:R-:W-:Y:S01]  /*2c70*/  LOP3.LUT P6, RZ, R18, 0x8, RZ, 0xc0, !PT ;  /* 0x0000000812ff7812 */ /* 0x000fe200078cc0ff */
[----:B------:R-:W-:Y:S01]  /*2c80*/  @UP0 ULDC UR11, c[0x0][0x450] ;  /* 0x00011400000b0ab9 */ /* 0x000fe20000000800 */
        /* <DEDUP_REMOVED lines=74> */
[----:B------:R-:W-:Y:S01]  /*3130*/  FMNMX.FTZ R11, R24, R7, !PT ;  /* 0x00000007180b7209 */ /* 0x000fe20007810000 */
[----:B------:R-:W-:Y:S01]  /*3140*/  IMAD.U32 R7, RZ, RZ, UR6 ;  /* 0x00000006ff077e24 */ /* 0x000fe2000f8e00ff */
[----:B------:R-:W-:Y:S01]  /*3150*/  ISETP.LT.OR P2, PT, R5, 0x31, P2 ;  /* 0x000000310500780c */ /* 0x000fe20001741670 */
[----:B------:R-:W-:Y:S01]  /*3160*/  @UP0 ULDC UR6, c[0x0][0x44c] ;  /* 0x0001130000060ab9 */ /* 0x000fe20000000800 */
[----:B------:R-:W-:Y:S01]  /*3170*/  ISETP.GT.AND P3, PT, R9, 0x70, !P3 ;  /* 0x000000700900780c */ /* 0x000fe20005f64270 */
[----:B------:R-:W0:Y:S01]  /*3180*/  SHFL.BFLY PT, R6, R11, 0x2, 0x1f ;  /* 0x0c401f000b067f89 */ /* 0x000e2200000e0000 */
[----:B------:R-:W-:Y:S01]  /*3190*/  FSEL R50, R50, -INF , !P2 ;  /* 0xff80000032327808 */ /* 0x000fe20005000000 */
[----:B------:R-:W-:Y:S01]  /*31a0*/  UIMAD.WIDE.U32 UR6, UR40, UR6, URZ ;  /* 0x00000006280672a5 */ /* 0x000fe2000f8e003f */
[----:B------:R-:W-:-:S02]  /*31b0*/  LOP3.LUT P2, RZ, R18, 0x20000, RZ, 0xc0, !PT ;  /* 0x0002000012ff7812 */ /* 0x000fc4000784c0ff */
[C---:B------:R-:W-:Y:S01]  /*31c0*/  ISETP.GT.AND P4, PT, R9.reuse, 0x71, !P4 ;  /* 0x000000710900780c */ /* 0x040fe20006784270 */
[----:B------:R-:W-:Y:S01]  /*31d0*/  @UP0 USHF.R.U32.HI UR40, URZ, UR11, UR7 ;  /* 0x0000000b3f280299 */ /* 0x000fe20008011607 */
[----:B------:R-:W-:Y:S02]  /*31e0*/  ISETP.GT.AND P2, PT, R9, 0x31, !P2 ;  /* 0x000000310900780c */ /* 0x000fe40005744270 */
[C---:B------:R-:W-:Y:S02]  /*31f0*/  ISETP.LT.OR P3, PT, R5.reuse, 0x71, P3 ;  /* 0x000000710500780c */ /* 0x040fe40001f61670 */
[----:B------:R-:W-:Y:S02]  /*3200*/  ISETP.LT.OR P2, PT, R5, 0x32, P2 ;  /* 0x000000320500780c */ /* 0x000fe40001741670 */
[----:B------:R-:W-:Y:S02]  /*3210*/  ISETP.GT.AND P5, PT, R9, 0x78, !P5 ;  /* 0x000000780900780c */ /* 0x000fe40006fa4270 */
[----:B------:R-:W-:-:S02]  /*3220*/  FSEL R108, R51, -INF , !P2 ;  /* 0xff800000336c7808 */ /* 0x000fc40005000000 */
[----:B------:R-:W-:Y:S02]  /*3230*/  LOP3.LUT P2, RZ, R18, 0x10000, RZ, 0xc0, !PT ;  /* 0x0001000012ff7812 */ /* 0x000fe4000784c0ff */
[----:B------:R-:W-:Y:S02]  /*3240*/  ISETP.LT.OR P4, PT, R5, 0x72, P4 ;  /* 0x000000720500780c */ /* 0x000fe40002781670 */
        /* <DEDUP_REMOVED lines=14> */
[----:B------:R-:W-:Y:S02]  /*3330*/  R2UR UR10, R23 ;  /* 0x00000000170a72ca */ /* 0x000fe400000e0000 */
[----:B------:R-:W-:-:S04]  /*3340*/  ISETP.LT.OR P2, PT, R5, 0x41, P2 ;  /* 0x000000410500780c */ /* 0x000fc80001741670 */
[----:B------:R-:W-:Y:S02]  /*3350*/  FSEL R106, R58, -INF , !P2 ;  /* 0xff8000003a6a7808 */ /* 0x000fe40005000000 */
[----:B------:R-:W-:Y:S02]  /*3360*/  LOP3.LUT P2, RZ, R18, 0x2000, RZ, 0xc0, !PT ;  /* 0x0000200012ff7812 */ /* 0x000fe4000784c0ff */
[----:B0-----:R-:W-:Y:S02]  /*3370*/  FMNMX.FTZ R6, R15, R6, !PT ;  /* 0x000000060f067209 */ /* 0x001fe40007810000 */
[----:B------:R-:W-:Y:S01]  /*3380*/  ISETP.GT.AND P2, PT, R9, 0x41, !P2 ;  /* 0x000000410900780c */ /* 0x000fe20005744270 */
[----:B------:R-:W-:Y:S02]  /*3390*/  UIADD3 UR40, UR10, UR40, URZ ;  /* 0x000000280a287290 */ /* 0x000fe4000fffe03f */
[----:B------:R-:W-:Y:S01]  /*33a0*/  FMUL.FTZ R25, R6, R7 ;  /* 0x0000000706197220 */ /* 0x000fe20000410000 */
[----:B------:R-:W-:Y:S01]  /*33b0*/  ISETP.LT.OR P2, PT, R5, 0x42, P2 ;  /* 0x000000420500780c */ /* 0x000fe20001741670 */
[----:B------:R-:W-:-:S03]  /*33c0*/  UIADD3 UR4, UR40, UR4, URZ ;  /* 0x0000000428047290 */ /* 0x000fc6000fffe03f */
        /* <DEDUP_REMOVED lines=41> */
[-CC-:B------:R-:W-:Y:S01]  /*3660*/  FFMA.FTZ R40, R40, R7.reuse, -R25.reuse ;  /* 0x0000000728287223 */ /* 0x180fe20000010819 */
[----:B------:R-:W-:Y:S01]  /*3670*/  ISETP.LT.OR P2, PT, R5, 0x1, P2 ;  /* 0x000000010500780c */ /* 0x000fe20001741670 */
[-CC-:B------:R-:W-:Y:S01]  /*3680*/  FFMA.FTZ R35, R36, R7.reuse, -R25.reuse ;  /* 0x0000000724237223 */ /* 0x180fe20000010819 */
[C---:B------:R-:W-:Y:S01]  /*3690*/  ISETP.GT.AND P6, PT, R9.reuse, 0x79, !P6 ;  /* 0x000000790900780c */ /* 0x040fe200077c4270 */
[-CC-:B------:R-:W-:Y:S01]  /*36a0*/  FFMA.FTZ R37, R28, R7.reuse, -R25.reuse ;  /* 0x000000071c257223 */ /* 0x180fe20000010819 */
[----:B------:R-:W-:Y:S01]  /*36b0*/  FSEL R26, R26, -INF , !P2 ;  /* 0xff8000001a1a7808 */ /* 0x000fe20005000000 */
[-CC-:B------:R-:W-:Y:S01]  /*36c0*/  FFMA.FTZ R148, R136, R7.reuse, -R25.reuse ;  /* 0x0000000788947223 */ /* 0x180fe20000010819 */
[----:B------:R-:W-:Y:S01]  /*36d0*/  LOP3.LUT P2, RZ, R18, 0x4000000, RZ, 0xc0, !PT ;  /* 0x0400000012ff7812 */ /* 0x000fe2000784c0ff */
[-CC-:B------:R-:W-:Y:S01]  /*36e0*/  FFMA.FTZ R11, R134, R7.reuse, -R25.reuse ;  /* 0x00000007860b7223 */ /* 0x180fe20000010819 */
[----:B------:R-:W-:Y:S01]  /*36f0*/  FMNMX.FTZ R19, R26, R120, !PT ;  /* 0x000000781a137209 */ /* 0x000fe20007810000 */
[--C-:B------:R-:W-:Y:S01]  /*3700*/  FFMA.FTZ R150, R130, R7, -R25.reuse ;  /* 0x0000000782967223 */ /* 0x100fe20000010819 */
[----:B------:R-:W-:Y:S01]  /*3710*/  ISETP.GT.AND P2, PT, R9, 0x69, !P2 ;  /* 0x000000690900780c */ /* 0x000fe20005744270 */
[----:B------:R-:W-:Y:S01]  /*3720*/  MUFU.EX2 R148, R148 ;  /* 0x0000009400947308 */ /* 0x000fe20000000800 */
[----:B------:R-:W-:Y:S01]  /*3730*/  FMNMX.FTZ R19, R30, R19, !PT ;  /* 0x000000131e137209 */ /* 0x000fe20007810000 */
[-CC-:B------:R-:W-:Y:S01]  /*3740*/  FFMA.FTZ R15, R132, R7.reuse, -R25.reuse ;  /* 0x00000007840f7223 */ /* 0x180fe20000010819 */
[----:B------:R-:W-:Y:S01]  /*3750*/  ISETP.LT.OR P2, PT, R5, 0x6a, P2 ;  /* 0x0000006a0500780c */ /* 0x000fe20001741670 */
[--C-:B------:R-:W-:Y:S01]  /*3760*/  FFMA.FTZ R144, R128, R7, -R25.reuse ;  /* 0x0000000780907223 */ /* 0x100fe20000010819 */
[----:B------:R-:W-:Y:S01]  /*3770*/  FMNMX.FTZ R19, R118, R19, !PT ;  /* 0x0000001376137209 */ /* 0x000fe20007810000 */
[--C-:B------:R-:W-:Y:S01]  /*3780*/  FFMA.FTZ R43, R10, R7, -R25.reuse ;  /* 0x000000070a2b7223 */ /* 0x100fe20000010819 */
[----:B------:R-:W-:Y:S01]  /*3790*/  FSEL R18, R79, -INF , !P2 ;  /* 0xff8000004f127808 */ /* 0x000fe20005000000 */
[----:B------:R-:W0:Y:S01]  /*37a0*/  MUFU.EX2 R11, R11 ;  /* 0x0000000b000b7308 */ /* 0x000e220000000800 */
[----:B------:R-:W-:Y:S01]  /*37b0*/  FMNMX.FTZ R21, R34, R19, !PT ;  /* 0x0000001322157209 */ /* 0x000fe20007810000 */
[-CC-:B------:R-:W-:Y:S01]  /*37c0*/  FFMA.FTZ R126, R126, R7.reuse, -R25.reuse ;  /* 0x000000077e7e7223 */ /* 0x180fe20000010819 */
[----:B------:R-:W-:Y:S01]  /*37d0*/  ISETP.LT.OR P6, PT, R5, 0x7a, P6 ;  /* 0x0000007a0500780c */ /* 0x000fe200037c1670 */
[--C-:B------:R-:W-:Y:S01]  /*37e0*/  FFMA.FTZ R146, R98, R7, -R25.reuse ;  /* 0x0000000762927223 */ /* 0x100fe20000010819 */
[----:B------:R-:W-:Y:S01]  /*37f0*/  FMNMX.FTZ R21, R116, R21, !PT ;  /* 0x0000001574157209 */ /* 0x000fe20007810000 */
[--C-:B------:R-:W-:Y:S01]  /*3800*/  FFMA.FTZ R44, R44, R7, -R25.reuse ;  /* 0x000000072c2c7223 */ /* 0x100fe20000010819 */
[----:B------:R-:W-:Y:S01]  /*3810*/  FSEL R36, R87, -INF , !P6 ;  /* 0xff80000057247808 */ /* 0x000fe20007000000 */
        /* <DEDUP_REMOVED lines=23> */
[----:B------:R-:W-:Y:S01]  /*3990*/  FFMA.FTZ R14, R80, R7, -R25 ;  /* 0x00000007500e7223 */ /* 0x000fe20000010819 */
[----:B------:R3:W4:Y:S01]  /*39a0*/  MUFU.EX2 R19, R126 ;  /* 0x0000007e00137308 */ /* 0x0007220000000800 */
[----:B------:R-:W-:-:S02]  /*39b0*/  FMNMX.FTZ R29, R50, R27, !PT ;  /* 0x0000001b321d7209 */ /* 0x000fc40007810000 */
[----:B------:R-:W-:Y:S02]  /*39c0*/  F2FP.F16.F32.PACK_AB R148, R11, R148 ;  /* 0x000000940b94723e */ /* 0x000fe400000000ff */
[----:B------:R-:W-:-:S03]  /*39d0*/  FMNMX.FTZ R29, R108, R29, !PT ;  /* 0x0000001d6c1d7209 */ /* 0x000fc60007810000 */
[----:B------:R-:W5:Y:S01]  /*39e0*/  MUFU.EX2 R146, R146 ;  /* 0x0000009200927308 */ /* 0x000f620000000800 */
[----:B------:R-:W-:Y:S01]  /*39f0*/  FMNMX.FTZ R29, R54, R29, !PT ;  /* 0x0000001d361d7209 */ /* 0x000fe20007810000 */
[----:B---3--:R-:W-:-:S03]  /*3a00*/  FFMA.FTZ R126, R76, R7, -R25 ;  /* 0x000000074c7e7223 */ /* 0x008fc60000010819 */
[----:B------:R-:W-:-:S03]  /*3a10*/  FMNMX.FTZ R29, R46, R29, !PT ;  /* 0x0000001d2e1d7209 */ /* 0x000fc60007810000 */
[----:B------:R-:W3:Y:S01]  /*3a20*/  MUFU.EX2 R21, R88 ;  /* 0x0000005800157308 */ /* 0x000ee20000000800 */
[----:B------:R-:W-:-:S04]  /*3a30*/  FMNMX.FTZ R31, R106, R29, !PT ;  /* 0x0000001d6a1f7209 */ /* 0x000fc80007810000 */
[----:B------:R-:W-:-:S03]  /*3a40*/  FMNMX.FTZ R31, R100, R31, !PT ;  /* 0x0000001f641f7209 */ /* 0x000fc60007810000 */
[----:B------:R1:W-:Y:S01]  /*3a50*/  MUFU.EX2 R29, R40 ;  /* 0x00000028001d7308 */ /* 0x0003e20000000800 */
[----:B------:R-:W-:-:S04]  /*3a60*/  FMNMX.FTZ R31, R104, R31, !PT ;  /* 0x0000001f681f7209 */ /* 0x000fc80007810000 */
[----:B------:R-:W-:-:S03]  /*3a70*/  FMNMX.FTZ R31, R58, R31, !PT ;  /* 0x0000001f3a1f7209 */ /* 0x000fc60007810000 */
[----:B------:R2:W-:Y:S01]  /*3a80*/  MUFU.EX2 R5, R35 ;  /* 0x0000002300057308 */ /* 0x0005e20000000800 */
[----:B------:R-:W-:Y:S02]  /*3a90*/  FMNMX.FTZ R33, R66, R31, !PT ;  /* 0x0000001f42217209 */ /* 0x000fe40007810000 */
[----:B-1----:R-:W-:Y:S02]  /*3aa0*/  FSEL R40, R83, -INF , !P4 ;  /* 0xff80000053287808 */ /* 0x002fe40006000000 */
[----:B------:R-:W-:-:S03]  /*3ab0*/  FMNMX.FTZ R33, R62, R33, !PT ;  /* 0x000000213e217209 */ /* 0x000fc60007810000 */
[----:B------:R1:W-:Y:S01]  /*3ac0*/  MUFU.EX2 R31, R44 ;  /* 0x0000002c001f7308 */ /* 0x0003e20000000800 */
[----:B------:R-:W-:Y:S01]  /*3ad0*/  FMNMX.FTZ R33, R70, R33, !PT ;  /* 0x0000002146217209 */ /* 0x000fe20007810000 */
[----:B--2---:R-:W-:-:S03]  /*3ae0*/  FFMA.FTZ R35, R32, R7, -R25 ;  /* 0x0000000720237223 */ /* 0x004fc60000010819 */
[----:B------:R-:W-:-:S03]  /*3af0*/  FMNMX.FTZ R33, R122, R33, !PT ;  /* 0x000000217a217209 */ /* 0x000fc60007810000 */
[----:B------:R-:W2:Y:S01]  /*3b00*/  MUFU.EX2 R140, R140 ;  /* 0x0000008c008c7308 */ /* 0x000ea20000000800 */
[----:B------:R-:W-:Y:S01]  /*3b10*/  FMNMX.FTZ R33, R74, R33, !PT ;  /* 0x000000214a217209 */ /* 0x000fe20007810000 */
[----:B-1----:R-:W-:Y:S01]  /*3b20*/  FADD.FTZ R44, R150, R47 ;  /* 0x0000002f962c7221 */ /* 0x002fe20000010000 */
[C---:B------:R-:W-:Y:S02]  /*3b30*/  F2FP.F16.F32.PACK_AB R150, R15.reuse, R150 ;  /* 0x000000960f96723e */ /* 0x040fe400000000ff */
[----:B------:R-:W-:Y:S01]  /*3b40*/  FMNMX.FTZ R33, R124, R33, !PT ;  /* 0x000000217c217209 */ /* 0x000fe20007810000 */
[----:B------:R-:W-:Y:S02]  /*3b50*/  FADD.FTZ R47, R15, R44 ;  /* 0x0000002c0f2f7221 */ /* 0x000fe40000010000 */
[----:B------:R-:W1:Y:S01]  /*3b60*/  MUFU.EX2 R27, R90 ;  /* 0x0000005a001b7308 */ /* 0x000e620000000800 */
[----:B------:R-:W-:Y:S01]  /*3b70*/  FMNMX.FTZ R33, R78, R33, !PT ;  /* 0x000000214e217209 */ /* 0x000fe20007810000 */
[----:B0-----:R-:W-:Y:S01]  /*3b80*/  FADD.FTZ R44, R144, R47 ;  /* 0x0000002f902c7221 */ /* 0x001fe20000010000 */
[----:B----4-:R-:W-:-:S02]  /*3b90*/  F2FP.F16.F32.PACK_AB R144, R19, R144 ;  /* 0x000000901390723e */ /* 0x010fc400000000ff */
[----:B------:R-:W-:Y:S01]  /*3ba0*/  FMNMX.FTZ R33, R18, R33, !PT ;  /* 0x0000002112217209 */ /* 0x000fe20007810000 */
[----:B------:R-:W-:Y:S02]  /*3bb0*/  FADD.FTZ R47, R19, R44 ;  /* 0x0000002c132f7221 */ /* 0x000fe40000010000 */
[----:B------:R-:W0:Y:S01]  /*3bc0*/  MUFU.EX2 R142, R142 ;  /* 0x0000008e008e7308 */ /* 0x000e220000000800 */
[----:B------:R-:W-:-:S04]  /*3bd0*/  FMNMX.FTZ R33, R82, R33, !PT ;  /* 0x0000002152217209 */ /* 0x000fc80007810000 */
[----:B------:R-:W-:-:S03]  /*3be0*/  FMNMX.FTZ R33, R40, R33, !PT ;  /* 0x0000002128217209 */ /* 0x000fc60007810000 */
[----:B------:R-:W-:Y:S01]  /*3bf0*/  MUFU.EX2 R136, R136 ;  /* 0x0000008800887308 */ /* 0x000fe20000000800 */
[----:B------:R-:W-:-:S04]  /*3c00*/  FMNMX.FTZ R33, R86, R33, !PT ;  /* 0x0000002156217209 */ /* 0x000fc80007810000 */
[----:B------:R-:W-:Y:S01]  /*3c10*/  FMNMX.FTZ R39, R36, R33, !PT ;  /* 0x0000002124277209 */ /* 0x000fe20007810000 */
[-CC-:B------:R-:W-:Y:S02]  /*3c20*/  FFMA.FTZ R33, R4, R7.reuse, -R25.reuse ;  /* 0x0000000704217223 */ /* 0x180fe40000010819 */
[----:B------:R-:W-:Y:S02]  /*3c30*/  MUFU.EX2 R9, R48 ;  /* 0x0000003000097308 */ /* 0x000fe40000000800 */
[----:B------:R-:W4:Y:S06]  /*3c40*/  SHFL.BFLY PT, R4, R39, 0x2, 0x1f ;  /* 0x0c401f0027047f89 */ /* 0x000f2c00000e0000 */
[----:B------:R-:W-:Y:S08]  /*3c50*/  MUFU.EX2 R138, R138 ;  /* 0x0000008a008a7308 */ /* 0x000ff00000000800 */
[----:B------:R-:W-:Y:S08]  /*3c60*/  MUFU.EX2 R132, R132 ;  /* 0x0000008400847308 */ /* 0x000ff00000000800 */
[----:B------:R-:W-:Y:S01]  /*3c70*/  MUFU.EX2 R134, R134 ;  /* 0x0000008600867308 */ /* 0x000fe20000000800 */
[----:B----4-:R-:W-:Y:S01]  /*3c80*/  FMNMX.FTZ R28, R39, R4, !PT ;  /* 0x00000004271c7209 */ /* 0x010fe20007810000 */
[-CC-:B------:R-:W-:Y:S01]  /*3c90*/  FFMA.FTZ R39, R20, R7.reuse, -R25.reuse ;  /* 0x0000000714277223 */ /* 0x180fe20000010819 */
[-CC-:B------:R-:W-:Y:S01]  /*3ca0*/  FFMA.FTZ R20, R84, R7.reuse, -R25.reuse ;  /* 0x0000000754147223 */ /* 0x180fe20000010819 */
[----:B------:R-:W-:-:S02]  /*3cb0*/  FFMA.FTZ R25, R24, R7, -R25 ;  /* 0x0000000718197223 */ /* 0x000fc40000010819 */
        /* <DEDUP_REMOVED lines=9> */
[----:B------:R-:W-:Y:S02]  /*3d50*/  FSEL R45, R45, RZ, P2 ;  /* 0x000000ff2d2d7208 */ /* 0x000fe40001000000 */
[----:B------:R-:W-:-:S03]  /*3d60*/  PLOP3.LUT P2, PT, PT, PT, UP1, 0x40, 0x0 ;  /* 0x000000000000781c */ /* 0x000fc60003f4e818 */
[-CC-:B------:R-:W-:Y:S01]  /*3d70*/  FFMA.FTZ R149, R26, R7.reuse, -R45.reuse ;  /* 0x000000071a957223 */ /* 0x180fe2000001082d */
[-CC-:B------:R-:W-:Y:S01]  /*3d80*/  FFMA.FTZ R24, R120, R7.reuse, -R45.reuse ;  /* 0x0000000778187223 */ /* 0x180fe2000001082d */
[-CC-:B------:R-:W-:Y:S01]  /*3d90*/  FFMA.FTZ R151, R30, R7.reuse, -R45.reuse ;  /* 0x000000071e977223 */ /* 0x180fe2000001082d */
[-CC-:B------:R-:W-:Y:S01]  /*3da0*/  FFMA.FTZ R26, R118, R7.reuse, -R45.reuse ;  /* 0x00000007761a7223 */ /* 0x180fe2000001082d */
[-CC-:B------:R-:W-:Y:S01]  /*3db0*/  FFMA.FTZ R141, R42, R7.reuse, -R45.reuse ;  /* 0x000000072a8d7223 */ /* 0x180fe2000001082d */
[-C--:B------:R-:W-:Y:S01]  /*3dc0*/  FFMA.FTZ R42, R46, R7.reuse, -R45 ;  /* 0x000000072e2a7223 */ /* 0x080fe2000001082d */
[----:B------:R-:W-:Y:S01]  /*3dd0*/  MUFU.EX2 R149, R149 ;  /* 0x0000009500957308 */ /* 0x000fe20000000800 */
[----:B-----5:R-:W-:Y:S01]  /*3de0*/  FADD.FTZ R46, R146, R47 ;  /* 0x0000002f922e7221 */ /* 0x020fe20000010000 */
[-CC-:B------:R-:W-:Y:S01]  /*3df0*/  FFMA.FTZ R145, R34, R7.reuse, -R45.reuse ;  /* 0x0000000722917223 */ /* 0x180fe2000001082d */
[-CC-:B------:R-:W-:Y:S01]  /*3e00*/  FFMA.FTZ R28, R116, R7.reuse, -R45.reuse ;  /* 0x00000007741c7223 */ /* 0x180fe2000001082d */
[-CC-:B------:R-:W-:Y:S01]  /*3e10*/  FFMA.FTZ R147, R38, R7.reuse, -R45.reuse ;  /* 0x0000000726937223 */ /* 0x180fe2000001082d */
[----:B---3--:R-:W-:Y:S01]  /*3e20*/  FADD.FTZ R47, R21, R46 ;  /* 0x0000002e152f7221 */ /* 0x008fe20000010000 */
[-CC-:B------:R-:W-:Y:S01]  /*3e30*/  FFMA.FTZ R30, R114, R7.reuse, -R45.reuse ;  /* 0x00000007721e7223 */ /* 0x180fe2000001082d */
[-C--:B------:R-:W-:Y:S01]  /*3e40*/  FFMA.FTZ R137, R50, R7.reuse, -R45 ;  /* 0x0000000732897223 */ /* 0x080fe2000001082d */
[----:B------:R-:W3:Y:S01]  /*3e50*/  MUFU.EX2 R24, R24 ;  /* 0x0000001800187308 */ /* 0x000ee20000000800 */
[----:B--2---:R-:W-:Y:S01]  /*3e60*/  FADD.FTZ R46, R140, R47 ;  /* 0x0000002f8c2e7221 */ /* 0x004fe20000010000 */
[-CC-:B------:R-:W-:Y:S01]  /*3e70*/  FFMA.FTZ R32, R112, R7.reuse, -R45.reuse ;  /* 0x0000000770207223 */ /* 0x180fe2000001082d */
[-CC-:B------:R-:W-:Y:S01]  /*3e80*/  FFMA.FTZ R143, R102, R7.reuse, -R45.reuse ;  /* 0x00000007668f7223 */ /* 0x180fe2000001082d */
[-CC-:B------:R-:W-:Y:S01]  /*3e90*/  FFMA.FTZ R34, R110, R7.reuse, -R45.reuse ;  /* 0x000000076e227223 */ /* 0x180fe2000001082d */
[----:B-1----:R-:W-:Y:S01]  /*3ea0*/  FADD.FTZ R47, R27, R46 ;  /* 0x0000002e1b2f7221 */ /* 0x002fe20000010000 */
        /* <DEDUP_REMOVED lines=11> */
[----:B---3--:R-:W-:Y:S01]  /*3f60*/  FADD.FTZ R48, R149, R24 ;  /* 0x0000001895307221 */ /* 0x008fe20000010000 */
[----:B------:R-:W-:Y:S01]  /*3f70*/  FADD.FTZ R50, R136, R49 ;  /* 0x0000003188327221 */ /* 0x000fe20000010000 */
[-CC-:B------:R-:W-:Y:S01]  /*3f80*/  FFMA.FTZ R70, R70, R7.reuse, -R45.reuse ;  /* 0x0000000746467223 */ /* 0x180fe2000001082d */
[-CC-:B------:R-:W-:Y:S01]  /*3f90*/  FFMA.FTZ R122, R122, R7.reuse, -R45.reuse ;  /* 0x000000077a7a7223 */ /* 0x180fe2000001082d */
[-CC-:B------:R-:W-:Y:S01]  /*3fa0*/  FFMA.FTZ R74, R74, R7.reuse, -R45.reuse ;  /* 0x000000074a4a7223 */ /* 0x180fe2000001082d */
[----:B------:R-:W-:Y:S01]  /*3fb0*/  FADD.FTZ R49, R31, R50 ;  /* 0x000000321f317221 */ /* 0x000fe20000010000 */
[-C--:B------:R-:W-:Y:S01]  /*3fc0*/  FFMA.FTZ R124, R124, R7.reuse, -R45 ;  /* 0x000000077c7c7223 */ /* 0x080fe2000001082d */
[----:B------:R-:W2:Y:S01]  /*3fd0*/  MUFU.EX2 R145, R145 ;  /* 0x0000009100917308 */ /* 0x000ea20000000800 */
[----:B-1----:R-:W-:Y:S01]  /*3fe0*/  FADD.FTZ R47, R151, R48 ;  /* 0x00000030972f7221 */ /* 0x002fe20000010000 */
[----:B------:R-:W-:Y:S01]  /*3ff0*/  FADD.FTZ R52, R138, R49 ;  /* 0x000000318a347221 */ /* 0x000fe20000010000 */
        /* <DEDUP_REMOVED lines=8> */
[----:B------:R-:W-:-:S02]  /*4080*/  F2FP.F16.F32.PACK_AB R138, R9, R138 ;  /* 0x0000008a098a723e */ /* 0x000fc400000000ff */
[----:B------:R-:W-:Y:S02]  /*4090*/  F2FP.F16.F32.PACK_AB R146, R21, R146 ;  /* 0x000000921592723e */ /* 0x000fe400000000ff */
[----:B------:R-:W-:Y:S01]  /*40a0*/  F2FP.F16.F32.PACK_AB R140, R27, R140 ;  /* 0x0000008c1b8c723e */ /* 0x000fe200000000ff */
[----:B------:R-:W0:Y:S01]  /*40b0*/  MUFU.EX2 R147, R147 ;  /* 0x0000009300937308 */ /* 0x000e220000000800 */
[----:B--2---:R-:W-:Y:S01]  /*40c0*/  FADD.FTZ R47, R145, R48 ;  /* 0x00000030912f7221 */ /* 0x004fe20000010000 */
[----:B------:R-:W-:Y:S01]  /*40d0*/  FFMA.FTZ R48, R62, R7, -R45 ;  /* 0x000000073e307223 */ /* 0x000fe2000001082d */
[----:B------:R-:W-:Y:S02]  /*40e0*/  F2FP.F16.F32.PACK_AB R142, R29, R142 ;  /* 0x0000008e1d8e723e */ /* 0x000fe400000000ff */
[----:B------:R-:W-:Y:S02]  /*40f0*/  F2FP.F16.F32.PACK_AB R136, R31, R136 ;  /* 0x000000881f88723e */ /* 0x000fe400000000ff */
[----:B------:R-:W-:Y:S01]  /*4100*/  F2FP.F16.F32.PACK_AB R149, R24, R149 ;  /* 0x000000951895723e */ /* 0x000fe200000000ff */
[----:B------:R-:W2:Y:S01]  /*4110*/  MUFU.EX2 R30, R30 ;  /* 0x0000001e001e7308 */ /* 0x000ea20000000800 */
[----:B-1----:R-:W-:Y:S01]  /*4120*/  FADD.FTZ R50, R28, R47 ;  /* 0x0000002f1c327221 */ /* 0x002fe20000010000 */
[----:B------:R-:W-:Y:S01]  /*4130*/  FADD.FTZ R47, R9, R52 ;  /* 0x00000034092f7221 */ /* 0x000fe20000010000 */
[----:B------:R-:W-:-:S02]  /*4140*/  F2FP.F16.F32.PACK_AB R151, R26, R151 ;  /* 0x000000971a97723e */ /* 0x000fc400000000ff */
[----:B------:R-:W-:Y:S01]  /*4150*/  F2FP.F16.F32.PACK_AB R145, R28, R145 ;  /* 0x000000911c91723e */ /* 0x000fe200000000ff */
[----:B------:R-:W-:Y:S01]  /*4160*/  FADD.FTZ R52, R132, R47 ;  /* 0x0000002f84347221 */ /* 0x000fe20000010000 */
[----:B------:R-:W-:Y:S01]  /*4170*/  F2FP.F16.F32.PACK_AB R132, R5, R132 ;  /* 0x000000840584723e */ /* 0x000fe200000000ff */
[----:B------:R-:W1:Y:S01]  /*4180*/  MUFU.EX2 R141, R141 ;  /* 0x0000008d008d7308 */ /* 0x000e620000000800 */
[----:B0-----:R-:W-:Y:S01]  /*4190*/  FADD.FTZ R23, R147, R50 ;  /* 0x0000003293177221 */ /* 0x001fe20000010000 */
[----:B------:R-:W-:-:S04]  /*41a0*/  FADD.FTZ R47, R5, R52 ;  /* 0x00000034052f7221 */ /* 0x000fc80000010000 */
[----:B------:R-:W-:Y:S01]  /*41b0*/  FADD.FTZ R52, R134, R47 ;  /* 0x0000002f86347221 */ /* 0x000fe20000010000 */
[C---:B------:R-:W-:Y:S01]  /*41c0*/  F2FP.F16.F32.PACK_AB R134, R33.reuse, R134 ;  /* 0x000000862186723e */ /* 0x040fe200000000ff */
[----:B------:R-:W0:Y:S01]  /*41d0*/  MUFU.EX2 R32, R32 ;  /* 0x0000002000207308 */ /* 0x000e220000000800 */
[C---:B--2---:R-:W-:Y:S01]  /*41e0*/  FADD.FTZ R50, R30.reuse, R23 ;  /* 0x000000171e327221 */ /* 0x044fe20000010000 */
[----:B------:R-:W-:Y:S01]  /*41f0*/  FADD.FTZ R47, R33, R52 ;  /* 0x00000034212f7221 */ /* 0x000fe20000010000 */
[----:B------:R-:W-:-:S03]  /*4200*/  F2FP.F16.F32.PACK_AB R147, R30, R147 ;  /* 0x000000931e93723e */ /* 0x000fc600000000ff */
[----:B------:R-:W-:Y:S01]  /*4210*/  FADD.FTZ R52, R128, R47 ;  /* 0x0000002f80347221 */ /* 0x000fe20000010000 */
[----:B------:R-:W-:Y:S01]  /*4220*/  F2FP.F16.F32.PACK_AB R128, R35, R128 ;  /* 0x000000802380723e */ /* 0x000fe200000000ff */
[----:B------:R-:W2:Y:S01]  /*4230*/  MUFU.EX2 R143, R143 ;  /* 0x0000008f008f7308 */ /* 0x000ea20000000800 */
[----:B-1----:R-:W-:Y:S01]  /*4240*/  FADD.FTZ R23, R141, R50 ;  /* 0x000000328d177221 */ /* 0x002fe20000010000 */
[----:B------:R-:W-:-:S04]  /*4250*/  FADD.FTZ R45, R35, R52 ;  /* 0x00000034232d7221 */ /* 0x000fc80000010000 */
[----:B------:R-:W-:Y:S01]  /*4260*/  FADD.FTZ R52, R130, R45 ;  /* 0x0000002d82347221 */ /* 0x000fe20000010000 */
[C---:B------:R-:W-:Y:S01]  /*4270*/  F2FP.F16.F32.PACK_AB R130, R37.reuse, R130 ;  /* 0x000000822582723e */ /* 0x040fe200000000ff */
[----:B------:R-:W1:Y:S01]  /*4280*/  MUFU.EX2 R34, R34 ;  /* 0x0000002200227308 */ /* 0x000e620000000800 */
[C---:B0-----:R-:W-:Y:S01]  /*4290*/  FADD.FTZ R50, R32.reuse, R23 ;  /* 0x0000001720327221 */ /* 0x041fe20000010000 */
[----:B------:R-:W-:Y:S01]  /*42a0*/  FADD.FTZ R15, R37, R52 ;  /* 0x00000034250f7221 */ /* 0x000fe20000010000 */
[----:B------:R-:W-:-:S05]  /*42b0*/  F2FP.F16.F32.PACK_AB R141, R32, R141 ;  /* 0x0000008d208d723e */ /* 0x000fca00000000ff */
        /* <DEDUP_REMOVED lines=38> */
[----:B------:R-:W-:Y:S01]  /*4520*/  MUFU.EX2 R70, R70 ;  /* 0x0000004600467308 */ /* 0x000fe20000000800 */
[C---:B-1----:R-:W-:Y:S01]  /*4530*/  FADD.FTZ R5, R48.reuse, R5 ;  /* 0x0000000530057221 */ /* 0x042fe20000010000 */
[----:B------:R-:W-:-:S06]  /*4540*/  F2FP.F16.F32.PACK_AB R129, R48, R129 ;  /* 0x000000813081723e */ /* 0x000fcc00000000ff */
[----:B------:R-:W1:Y:S01]  /*4550*/  MUFU.EX2 R20, R20 ;  /* 0x0000001400147308 */ /* 0x000e620000000800 */
[C---:B0-----:R-:W-:Y:S01]  /*4560*/  FADD.FTZ R9, R43.reuse, R52 ;  /* 0x000000342b097221 */ /* 0x041fe20000010000 */
[----:B------:R-:W-:-:S06]  /*4570*/  F2FP.F16.F32.PACK_AB R120, R43, R14 ;  /* 0x0000000e2b78723e */ /* 0x000fcc00000000ff */
[----:B------:R-:W0:Y:S08]  /*4580*/  MUFU.EX2 R131, R122 ;  /* 0x0000007a00837308 */ /* 0x000e300000000800 */
[----:B------:R-:W2:Y:S01]  /*4590*/  MUFU.EX2 R74, R74 ;  /* 0x0000004a004a7308 */ /* 0x000ea20000000800 */
[----:B-1----:R-:W-:-:S07]  /*45a0*/  FADD.FTZ R50, R20, R9 ;  /* 0x0000000914327221 */ /* 0x002fce0000010000 */
[----:B------:R1:W3:Y:S08]  /*45b0*/  MUFU.EX2 R125, R124 ;  /* 0x0000007c007d7308 */ /* 0x0002f00000000800 */
[----:B------:R-:W4:Y:S01]  /*45c0*/  MUFU.EX2 R78, R78 ;  /* 0x0000004e004e7308 */ /* 0x000f220000000800 */
[----:B-1----:R-:W-:Y:S01]  /*45d0*/  F2FP.F16.F32.PACK_AB R124, R39, R4 ;  /* 0x00000004277c723e */ /* 0x002fe200000000ff */
[----:B------:R-:W-:-:S04]  /*45e0*/  FADD.FTZ R4, R70, R5 ;  /* 0x0000000546047221 */ /* 0x000fc80000010000 */
[C---:B0-----:R-:W-:Y:S01]  /*45f0*/  FADD.FTZ R9, R131.reuse, R4 ;  /* 0x0000000483097221 */ /* 0x041fe20000010000 */
[----:B------:R-:W-:Y:S01]  /*4600*/  F2FP.F16.F32.PACK_AB R131, R131, R70 ;  /* 0x000000468383723e */ /* 0x000fe200000000ff */
[----:B------:R-:W0:Y:S02]  /*4610*/  MUFU.EX2 R127, R18 ;  /* 0x00000012007f7308 */ /* 0x000e240000000800 */
[----:B--2---:R-:W-:-:S04]  /*4620*/  FADD.FTZ R4, R74, R9 ;  /* 0x000000094a047221 */ /* 0x004fc80000010000 */
[C---:B---3--:R-:W-:Y:S01]  /*4630*/  FADD.FTZ R9, R125.reuse, R4 ;  /* 0x000000047d097221 */ /* 0x048fe20000010000 */
[----:B------:R-:W-:Y:S01]  /*4640*/  F2FP.F16.F32.PACK_AB R125, R125, R74 ;  /* 0x0000004a7d7d723e */ /* 0x000fe200000000ff */
[----:B------:R-:W1:Y:S02]  /*4650*/  MUFU.EX2 R82, R82 ;  /* 0x0000005200527308 */ /* 0x000e640000000800 */
[----:B----4-:R-:W-:-:S06]  /*4660*/  FADD.FTZ R4, R78, R9 ;  /* 0x000000094e047221 */ /* 0x010fcc0000010000 */
        /* <DEDUP_REMOVED lines=10> */
[----:B------:R-:W-:-:S03]  /*4710*/  VIADD R9, R22, 0xfffffffe ;  /* 0xfffffffe16097836 */ /* 0x000fc60000000000 */
[C---:B-1----:R-:W-:Y:S01]  /*4720*/  FADD.FTZ R4, R123.reuse, R4 ;  /* 0x000000047b047221 */ /* 0x042fe20000010000 */
[----:B------:R-:W-:Y:S01]  /*4730*/  F2FP.F16.F32.PACK_AB R123, R123, R86 ;  /* 0x000000567b7b723e */ /* 0x000fe200000000ff */
[C---:B--2---:R-:W-:Y:S01]  /*4740*/  FADD.FTZ R5, R25.reuse, R50 ;  /* 0x0000003219057221 */ /* 0x044fe20000010000 */
        /* <DEDUP_REMOVED lines=12> */
.L_x_12976:
[----:B------:R-:W-:-:S11]  /*4810*/  UISETP.NE.AND UP2, UPT, UR5, 0x1, UPT ;  /* 0x000000010500788c */ /* 0x000fd6000bf45270 */
[----:B------:R-:W-:Y:S02]  /*4820*/  @UP2 ULDC.64 UR14, c[0x0][0x9e8] ;  /* 0x00027a00000e2ab9 */ /* 0x000fe40000000a00 */
[----:B------:R-:W-:-:S04]  /*4830*/  UIMAD.WIDE.U32 UR6, UR10, UR14, URZ ;  /* 0x0000000e0a0672a5 */ /* 0x000fc8000f8e003f */
[----:B------:R-:W-:-:S12]  /*4840*/  @UP2 USHF.R.U32.HI UR10, URZ, UR15, UR7 ;  /* 0x0000000f3f0a2299 */ /* 0x000fd80008011607 */
.L_x_12977:
[----:B------:R-:W-:-:S04]  /*4850*/  UIMAD UR5, UR10, UR5, UR5 ;  /* 0x000000050a0572a4 */ /* 0x000fc8000f8e0205 */
[----:B------:R-:W-:-:S04]  /*4860*/  UISETP.LT.AND UP2, UPT, UR4, UR5, UPT ;  /* 0x000000050400728c */ /* 0x000fc8000bf41270 */
[----:B------:R-:W-:-:S12]  /*4870*/  USEL UR4, UR4, UR5, UP2 ;  /* 0x0000000504047287 */ /* 0x000fd80009000000 */
.L_x_12975:
        /* <DEDUP_REMOVED lines=23> */
[----:B------:R-:W-:-:S11]  /*49f0*/  CS2R R88, SRZ ;  /* 0x0000000000587805 */ /* 0x000fd6000001ff00 */
[----:B------:R-:W-:Y:S05]  /*4a00*/  @!P2 BRA `(.L_x_12978) ;  /* 0x0000002c0078a947 */ /* 0x000fea0003800000 */
[----:B------:R-:W-:Y:S01]  /*4a10*/  IMAD.MOV.U32 R119, RZ, RZ, RZ ;  /* 0x000000ffff777224 */ /* 0x000fe200078e00ff */
[----:B------:R-:W-:Y:S01]  /*4a20*/  UMOV UR7, URZ ;  /* 0x0000003f00077c82 */ /* 0x000fe20008000000 */
[----:B------:R-:W-:Y:S01]  /*4a30*/  UMOV UR6, URZ ;  /* 0x0000003f00067c82 */ /* 0x000fe20008000000 */
[----:B------:R-:W-:Y:S01]  /*4a40*/  ULDC UR29, c[0x0][0x9e4] ;  /* 0x00027900001d7ab9 */ /* 0x000fe20000000800 */
[----:B------:R-:W-:Y:S01]  /*4a50*/  ULDC UR27, c[0x0][0x2f0] ;  /* 0x0000bc00001b7ab9 */ /* 0x000fe20000000800 */
[----:B------:R-:W-:-:S05]  /*4a60*/  ULDC UR28, c[0x0][0x9e0] ;  /* 0x00027800001c7ab9 */ /* 0x000fca0000000800 */
.L_x_12995:
        /* <DEDUP_REMOVED lines=9> */
.L_x_12980:
[----:B------:R-:W-:Y:S01]  /*4b00*/  ULEA UR10, UR4, UR38, 0x3 ;  /* 0x00000026040a7291 */ /* 0x000fe2000f8e183f */
[----:B------:R-:W-:-:S05]  /*4b10*/  IMAD.U32 R7, RZ, RZ, UR5 ;  /* 0x00000005ff077e24 */ /* 0x000fca000f8e00ff */
[----:B------:R-:W-:-:S04]  /*4b20*/  SHF.L.U32 R7, R7, 0x1f, RZ ;  /* 0x0000001f07077819 */ /* 0x000fc800000006ff */
[----:B------:R0:W1:Y:S01]  /*4b30*/  SYNCS.PHASECHK.TRANS64.TRYWAIT P2, [UR10+0x16830], R7 ;  /* 0x01683007ff0075a7 */ /* 0x000062000804014a */
[----:B------:R-:W-:Y:S05]  /*4b40*/  @!P0 BRA `(.L_x_12981) ;  /* 0x0000000000048947 */ /* 0x000fea0003800000 */
[----:B------:R-:W-:Y:S01]  /*4b50*/  BPT.TRAP 0x1 ;  /* 0x000000040000795c */ /* 0x000fe20000300000 */
.L_x_12981:
[----:B-1----:R-:W-:Y:S05]  /*4b60*/  @P2 BRA `(.L_x_12979) ;  /* 0x0000000000082947 */ /* 0x002fea0003800000 */
[----:B------:R-:W1:Y:S02]  /*4b70*/  SYNCS.PHASECHK.TRANS64.TRYWAIT P2, [UR10+0x16830], R7 ;  /* 0x01683007ff0075a7 */ /* 0x000e64000804014a */
[----:B-1----:R-:W-:Y:S05]  /*4b80*/  @!P2 BRA `(.L_x_12982) ;  /* 0x000000cc007ca947 */ /* 0x002fea0003800000 */
.L_x_12979:
        /* <DEDUP_REMOVED lines=27> */
.L_x_12984:
[----:B------:R-:W-:Y:S01]  /*4d40*/  ULEA UR10, UR6, UR38, 0x3 ;  /* 0x00000026060a7291 */ /* 0x000fe2000f8e183f */
[----:B------:R-:W-:-:S05]  /*4d50*/  IMAD.U32 R7, RZ, RZ, UR7 ;  /* 0x00000007ff077e24 */ /* 0x000fca000f8e00ff */
[----:B------:R-:W-:-:S04]  /*4d60*/  SHF.L.U32 R7, R7, 0x1f, RZ ;  /* 0x0000001f07077819 */ /* 0x000fc800000006ff */
[----:B------:R0:W1:Y:S01]  /*4d70*/  SYNCS.PHASECHK.TRANS64.TRYWAIT P2, [UR10+0x16850], R7 ;  /* 0x01685007ff0075a7 */ /* 0x000062000804014a */
[----:B------:R-:W-:Y:S05]  /*4d80*/  @!P0 BRA `(.L_x_12985) ;  /* 0x0000000000048947 */ /* 0x000fea0003800000 */
[----:B------:R-:W-:Y:S01]  /*4d90*/  BPT.TRAP 0x1 ;  /* 0x000000040000795c */ /* 0x000fe20000300000 */
.L_x_12985:
[----:B-1----:R-:W-:Y:S05]  /*4da0*/  @P2 BRA `(.L_x_12983) ;  /* 0x0000000000082947 */ /* 0x002fea0003800000 */
[----:B------:R-:W1:Y:S02]  /*4db0*/  SYNCS.PHASECHK.TRANS64.TRYWAIT P2, [UR10+0x16850], R7 ;  /* 0x01685007ff0075a7 */ /* 0x000e64000804014a */
[----:B-1----:R-:W-:Y:S05]  /*4dc0*/  @!P2 BRA `(.L_x_12986) ;  /* 0x000000cc0004a947 */ /* 0x002fea0003800000 */
.L_x_12983:
[----:B------:R-:W-:Y:S01]  /*4dd0*/  UIADD3 UR7, UR38, 0x400, URZ ;  /* 0x0000040026077890 */ /* 0x000fe2000fffe03f */
[----:B------:R-:W-:Y:S01]  /*4de0*/  WARPGROUP.ARRIVE ;  /* 0x00000000000079c5 */ /* 0x000fe20000000000 */
[----:B------:R-:W-:Y:S01]  /*4df0*/  UMOV UR11, 0x40000040 ;  /* 0x40000040000b7882 */ /* 0x000fe20000000000 */
[----:B------:R-:W-:Y:S01]  /*4e00*/  PLOP3.LUT P2, PT, PT, PT, UP0, 0x80, 0x0 ;  /* 0x000000000000781c */ /* 0x000fe20003f4f008 */
[----:B------:R-:W-:Y:S01]  /*4e10*/  USHF.R.U32.HI UR7, URZ, 0x4, UR7 ;  /* 0x000000043f077899 */ /* 0x000fe20008011607 */
[----:B------:R-:W-:Y:S01]  /*4e20*/  PLOP3.LUT P3, PT, PT, PT, UP0, 0x80, 0x0 ;  /* 0x000000000000781c */ /* 0x000fe20003f6f008 */
[----:B-1----:R-:W1:Y:S01]  /*4e30*/  LDC R8, c[0x0][0x288] ;  /* 0x0000a200ff087b82 */ /* 0x002e620000000800 */
[----:B------:R-:W-:Y:S01]  /*4e40*/  IMAD.MOV.U32 R18, RZ, RZ, R0 ;  /* 0x000000ffff127224 */ /* 0x000fe200078e0000 */
[----:B------:R-:W-:Y:S01]  /*4e50*/  ULOP3.LUT UR7, UR7, 0x3fff, URZ, 0xc0, !UPT ;  /* 0x00003fff07077892 */ /* 0x000fe2000f8ec03f */
[----:B------:R-:W-:Y:S02]  /*4e60*/  IMAD.U32 R15, RZ, RZ, UR4 ;  /* 0x00000004ff0f7e24 */ /* 0x000fe4000f8e00ff */
[----:B------:R-:W-:Y:S01]  /*4e70*/  VIADD R11, R17, 0x9 ;  /* 0x00000009110b7836 */ /* 0x000fe20000000000 */
[----:B------:R-:W-:-:S02]  /*4e80*/  ULEA UR7, UR6, UR7, 0xa ;  /* 0x0000000706077291 */ /* 0x000fc4000f8e503f */
[----:B------:R-:W-:-:S05]  /*4e90*/  @!P1 LEA R15, R15, UR38, 0x3 ;  /* 0x000000260f0f9c11 */ /* 0x000fca000f8e18ff */
[----:B------:R-:W-:Y:S01]  /*4ea0*/  UMOV UR10, UR7 ;  /* 0x00000007000a7c82 */ /* 0x000fe20008000000 */
[----:B------:R-:W-:Y:S01]  /*4eb0*/  @!P1 VIADD R15, R15, 0x16840 ;  /* 0x000168400f0f9836 */ /* 0x000fe20000000000 */
[----:B------:R-:W-:Y:S01]  /*4ec0*/  HGMMA.64x64x16.F32 R88, R148, gdesc[UR8].tnspB, R88, gsb0 ;  /* 0x40e0000894587df0 */ /* 0x000fe20008000858 */
[----:B------:R-:W-:Y:S01]  /*4ed0*/  UIADD3 UR10, UR7, 0x80, URZ ;  /* 0x00000080070a7890 */ /* 0x000fe2000fffe03f */
[----:B------:R-:W-:Y:S02]  /*4ee0*/  UMOV UR11, 0x40000040 ;  /* 0x40000040000b7882 */ /* 0x000fe40000000000 */
[----:B------:R-:W-:Y:S01]  /*4ef0*/  @!P1 PRMT R15, RZ, 0x654, R15 ;  /* 0x00000654ff0f9816 */ /* 0x000fe2000000000f */
[----:B------:R-:W-:Y:S02]  /*4f00*/  WARPGROUP.DEPBAR.LE gsb0, 0x0 ;  /* 0x00008000000079c5 */ /* 0x000fe40000010000 */
[----:B------:R-:W-:-:S06]  /*4f10*/  WARPGROUP.ARRIVE ;  /* 0x00000000000079c5 */ /* 0x000fcc0000000000 */
[----:B------:R-:W-:Y:S01]  /*4f20*/  HGMMA.64x64x16.F32 R88, R144, gdesc[UR8].tnspB, R88, gsb0 ;  /* 0x40e0000890587df0 */ /* 0x000fe20008000858 */
[----:B------:R-:W-:Y:S01]  /*4f30*/  UIADD3 UR10, UR7, 0x100, URZ ;  /* 0x00000100070a7890 */ /* 0x000fe2000fffe03f */
[----:B------:R-:W-:Y:S01]  /*4f40*/  UMOV UR11, 0x40000040 ;  /* 0x40000040000b7882 */ /* 0x000fe20000000000 */
        /* <DEDUP_REMOVED lines=24> */
[----:B------:R-:W-:Y:S02]  /*50d0*/  UMOV UR11, 0x40000040 ;  /* 0x40000040000b7882 */ /* 0x000fe40000000000 */
[----:B------:R-:W-:Y:S02]  /*50e0*/  @UP0 ULDC UR7, c[0x0][0x44c] ;  /* 0x0001130000070ab9 */ /* 0x000fe40000000800 */
[----:B0-----:R-:W-:Y:S01]  /*50f0*/  @P2 IMAD.HI.U32 R7, R0, UR7, RZ ;  /* 0x0000000700072c27 */ /* 0x001fe2000f8e00ff */
[----:B------:R-:W-:Y:S01]  /*5100*/  @UP0 ULDC UR7, c[0x0][0x450] ;  /* 0x0001140000070ab9 */ /* 0x000fe20000000800 */
[----:B------:R-:W-:-:S03]  /*5110*/  ISETP.GE.U32.AND P2, PT, R2, 0x180, PT ;  /* 0x000001800200780c */ /* 0x000fc60003f46070 */
[----:B------:R-:W-:Y:S01]  /*5120*/  @P3 SHF.R.U32.HI R18, RZ, UR7, R7 ;  /* 0x00000007ff123c19 */ /* 0x000fe20008011607 */
[----:B------:R-:W-:Y:S01]  /*5130*/  IMAD.SHL.U32 R7, R9, 0x80, RZ ;  /* 0x0000008009077824 */ /* 0x000fe200078e00ff */
[----:B------:R-:W-:Y:S02]  /*5140*/  SEL R14, R11, 0x9, !P2 ;  /* 0x000000090b0e7807 */ /* 0x000fe40005000000 */
[----:B------:R-:W-:Y:S01]  /*5150*/  PLOP3.LUT P2, PT, PT, PT, UP1, 0x40, 0x0 ;  /* 0x000000000000781c */ /* 0x000fe20003f4e818 */
[----:B------:R-:W0:Y:S01]  /*5160*/  SHFL.IDX PT, R22, R18, RZ, 0x1c1f ;  /* 0x001c1fff12167589 */ /* 0x000e2200000e0000 */
[----:B------:R-:W-:-:S05]  /*5170*/  IADD3 R20, -R7, 0x1, RZ ;  /* 0x0000000107147810 */ /* 0x000fca0007ffe1ff */
[----:B------:R-:W-:-:S04]  /*5180*/  IMAD R11, R3, -0x2, R20 ;  /* 0xfffffffe030b7824 */ /* 0x000fc800078e0214 */
[----:B------:R-:W-:Y:S01]  /*5190*/  IMAD R11, R16, UR27, R11 ;  /* 0x0000001b100b7c24 */ /* 0x000fe2000f8e020b */
[----:B------:R-:W-:Y:S02]  /*51a0*/  WARPGROUP.DEPBAR.LE gsb0, 0x0 ;  /* 0x00008000000079c5 */ /* 0x000fe40000010000 */
[----:B------:R-:W-:-:S06]  /*51b0*/  WARPGROUP.ARRIVE ;  /* 0x00000000000079c5 */ /* 0x000fcc0000000000 */
[----:B------:R-:W-:Y:S03]  /*51c0*/  HGMMA.64x64x16.F32 R88, R120, gdesc[UR8].tnspB, R88, gsb0 ;  /* 0x40e0000878587df0 */ /* 0x000fe60008000858 */
[----:B------:R-:W-:Y:S02]  /*51d0*/  WARPGROUP.DEPBAR.LE gsb0, 0x0 ;  /* 0x00008000000079c5 */ /* 0x000fe40000010000 */
[----:B------:R2:W-:Y:S06]  /*51e0*/  BAR.ARV R14, 0x100 ;  /* 0x0004000e0000751d */ /* 0x0005ec0000002000 */
[----:B------:R1:W-:Y:S02]  /*51f0*/  @!P1 SYNCS.ARRIVE.TRANS64.RED.A1T0 RZ, [R15+URZ], RZ ;  /* 0x000000ff0fff99a7 */ /* 0x0003e4000810043f */
[----:B-1----:R-:W-:-:S04]  /*5200*/  IMAD.IADD R15, R11, 0x1, -R8 ;  /* 0x000000010b0f7824 */ /* 0x002fc800078e0a08 */
[C---:B------:R-:W-:Y:S02]  /*5210*/  VIADD R11, R15.reuse, UR28 ;  /* 0x0000001c0f0b7c36 */ /* 0x040fe40008000000 */
[----:B------:R-:W-:Y:S02]  /*5220*/  VIADD R15, R15, UR25 ;  /* 0x000000190f0f7c36 */ /* 0x000fe40008000000 */
[--C-:B0-----:R-:W-:Y:S02]  /*5230*/  IMAD.IADD R19, R11, 0x1, R22.reuse ;  /* 0x000000010b137824 */ /* 0x101fe400078e0216 */
[----:B------:R-:W-:Y:S01]  /*5240*/  IMAD.IADD R21, R15, 0x1, R22 ;  /* 0x000000010f157824 */ /* 0x000fe200078e0216 */
[----:B--2---:R-:W-:Y:S06]  /*5250*/  @P2 BRA `(.L_x_12987) ;  /* 0x00000000005c2947 */ /* 0x004fec0003800000 */
        /* <DEDUP_REMOVED lines=13> */
.L_x_12989:
[----:B------:R-:W-:-:S05]  /*5330*/  IMAD.U32 R20, RZ, RZ, UR29 ;  /* 0x0000001dff147e24 */ /* 0x000fca000f8e00ff */
[----:B------:R-:W-:-:S13]  /*5340*/  ISETP.NE.AND P2, PT, R20, 0x1, PT ;  /* 0x000000011400780c */ /* 0x000fda0003f45270 */
[----:B------:R-:W0:Y:S02]  /*5350*/  @P2 LDC.64 R120, c[0x0][0x9e8] ;  /* 0x00027a00ff782b82 */ /* 0x000e240000000a00 */
[----:B0-----:R-:W-:-:S05]  /*5360*/  @P2 IMAD.HI.U32 R14, R23, R120, RZ ;  /* 0x00000078170e2227 */ /* 0x001fca00078e00ff */
[----:B------:R-:W-:-:S07]  /*5370*/  @P2 SHF.R.U32.HI R23, RZ, R121, R14 ;  /* 0x00000079ff172219 */ /* 0x000fce000001160e */
.L_x_12990:
[----:B------:R-:W-:Y:S05]  /*5380*/  BSYNC B0 ;  /* 0x0000000000007941 */ /* 0x000fea0003800000 */
.L_x_12988:
[----:B------:R-:W-:-:S04]  /*5390*/  IMAD R14, R23, R20, -R7 ;  /* 0x00000014170e7224 */ /* 0x000fc800078e0a07 */
[----:B------:R-:W-:-:S05]  /*53a0*/  IMAD R14, R3, -0x2, R14 ;  /* 0xfffffffe030e7824 */ /* 0x000fca00078e020e */
[----:B------:R-:W-:Y:S02]  /*53b0*/  VIADDMNMX R19, R14, R20, R19, PT ;  /* 0x000000140e137246 */ /* 0x000fe40003800113 */
[----:B------:R-:W-:-:S07]  /*53c0*/  VIMNMX R21, R21, R14, !PT ;  /* 0x0000000e15157248 */ /* 0x000fce0007fe0100 */
.L_x_12987:
        /* <DEDUP_REMOVED lines=14> */
[----:B------:R-:W-:Y:S01]  /*54b0*/  ISETP.LT.OR P6, PT, R19, 0x9, P6 ;  /* 0x000000091300780c */ /* 0x000fe200037c1670 */
        /* <DEDUP_REMOVED lines=8> */
[C---:B------:R-:W-:Y:S02]  /*5540*/  ISETP.GT.AND P3, PT, R21.reuse, 0x19, P2 ;  /* 0x000000191500780c */ /* 0x040fe40001764270 */
        /* <DEDUP_REMOVED lines=91> */
.L_x_12993:
[----:B------:R-:W-:-:S05]  /*5b00*/  IMAD.U32 R140, RZ, RZ, UR29 ;  /* 0x0000001dff8c7e24 */ /* 0x000fca000f8e00ff */
[----:B------:R-:W-:-:S13]  /*5b10*/  ISETP.NE.AND P3, PT, R140, 0x1, PT ;  /* 0x000000018c00780c */ /* 0x000fda0003f65270 */
[----:B------:R-:W0:Y:S02]  /*5b20*/  @P3 LDC.64 R138, c[0x0][0x9e8] ;  /* 0x00027a00ff8a3b82 */ /* 0x000e240000000a00 */
[----:B0-----:R-:W-:-:S05]  /*5b30*/  @P3 IMAD.HI.U32 R138, R19, R138, RZ ;  /* 0x0000008a138a3227 */ /* 0x001fca00078e00ff */
[----:B------:R-:W-:-:S07]  /*5b40*/  @P3 SHF.R.U32.HI R19, RZ, R139, R138 ;  /* 0x0000008bff133219 */ /* 0x000fce000001168a */
.L_x_12994:
[----:B------:R-:W-:Y:S05]  /*5b50*/  BSYNC B0 ;  /* 0x0000000000007941 */ /* 0x000fea0003800000 */
.L_x_12992:
[----:B------:R-:W-:-:S04]  /*5b60*/  IMAD R14, R19, R140, -R7 ;  /* 0x0000008c130e7224 */ /* 0x000fc800078e0a07 */
[----:B------:R-:W-:-:S05]  /*5b70*/  IMAD R14, R3, -0x2, R14 ;  /* 0xfffffffe030e7824 */ /* 0x000fca00078e020e */
[----:B------:R-:W-:Y:S02]  /*5b80*/  VIADDMNMX R11, R14, R140, R11, PT ;  /* 0x0000008c0e0b7246 */ /* 0x000fe4000380010b */
[----:B------:R-:W-:-:S07]  /*5b90*/  VIMNMX R15, R15, R14, !PT ;  /* 0x0000000e0f0f7248 */ /* 0x000fce0007fe0100 */
.L_x_12991:
        /* <DEDUP_REMOVED lines=22> */
[----:B------:R-:W-:Y:S02]  /*5d00*/  ISETP.GT.AND P5, PT, R15, 0x10, P2 ;  /* 0x000000100f00780c */ /* 0x000fe400017a4270 */
[----:B------:R-:W-:Y:S02]  /*5d10*/  FMNMX.FTZ R7, R44, R7, !PT ;  /* 0x000000072c077209 */ /* 0x000fe40007810000 */
[C---:B------:R-:W-:Y:S02]  /*5d20*/  ISETP.LT.OR P3, PT, R11.reuse, 0xa, P3 ;  /* 0x0000000a0b00780c */ /* 0x040fe40001f61670 */
        /* <DEDUP_REMOVED lines=19> */
[----:B------:R-:W-:-:S02]  /*5e60*/  ISETP.LT.OR P3, PT, R11, 0x22, P3 ;  /* 0x000000220b00780c */ /* 0x000fc40001f61670 */
        /* <DEDUP_REMOVED lines=25> */
[-CC-:B------:R-:W-:Y:S01]  /*6000*/  FFMA.FTZ R21, R144, R7.reuse, -R19.reuse ;  /* 0x0000000790157223 */ /* 0x180fe20000010813 */
[----:B------:R-:W-:Y:S01]  /*6010*/  FSEL R144, R39, -INF , !P5 ;  /* 0xff80000027907808 */ /* 0x000fe20006800000 */
[-CC-:B------:R-:W-:Y:S01]  /*6020*/  FFMA.FTZ R150, R146, R7.reuse, -R19.reuse ;  /* 0x0000000792967223 */ /* 0x180fe20000010813 */
[----:B------:R-:W-:Y:S01]  /*6030*/  ISETP.LT.OR P4, PT, R11, 0x21, P4 ;  /* 0x000000210b00780c */ /* 0x000fe20002781670 */
[-CC-:B------:R-:W-:Y:S01]  /*6040*/  FFMA.FTZ R31, R36, R7.reuse, -R19.reuse ;  /* 0x00000007241f7223 */ /* 0x180fe20000010813 */
[C---:B------:R-:W-:Y:S01]  /*6050*/  ISETP.GT.AND P5, PT, R15.reuse, 0x28, P2 ;  /* 0x000000280f00780c */ /* 0x040fe200017a4270 */
[-CC-:B------:R-:W-:Y:S01]  /*6060*/  FFMA.FTZ R23, R152, R7.reuse, -R19.reuse ;  /* 0x0000000798177223 */ /* 0x180fe20000010813 */
[----:B------:R-:W-:Y:S01]  /*6070*/  FSEL R42, R42, -INF , !P4 ;  /* 0xff8000002a2a7808 */ /* 0x000fe20006000000 */
[-CC-:B------:R-:W-:Y:S01]  /*6080*/  FFMA.FTZ R33, R40, R7.reuse, -R19.reuse ;  /* 0x0000000728217223 */ /* 0x180fe20000010813 */
[----:B------:R-:W-:Y:S01]  /*6090*/  ISETP.GT.AND P4, PT, R15, RZ, P2 ;  /* 0x000000ff0f00720c */ /* 0x000fe20001784270 */
[-CC-:B------:R-:W-:Y:S01]  /*60a0*/  FFMA.FTZ R44, R44, R7.reuse, -R19.reuse ;  /* 0x000000072c2c7223 */ /* 0x180fe20000010813 */
[C---:B------:R-:W-:Y:S01]  /*60b0*/  ISETP.LT.OR P5, PT, R11.reuse, 0x29, P5 ;  /* 0x000000290b00780c */ /* 0x040fe20002fa1670 */
[-CC-:B------:R-:W-:Y:S01]  /*60c0*/  FFMA.FTZ R48, R48, R7.reuse, -R19.reuse ;  /* 0x0000000730307223 */ /* 0x180fe20000010813 */
[----:B------:R-:W-:Y:S01]  /*60d0*/  ISETP.LT.OR P4, PT, R11, 0x1, P4 ;  /* 0x000000010b00780c */ /* 0x000fe20002781670 */
[-CC-:B------:R-:W-:Y:S01]  /*60e0*/  FFMA.FTZ R52, R52, R7.reuse, -R19.reuse ;  /* 0x0000000734347223 */ /* 0x180fe20000010813 */
[----:B------:R-:W-:Y:S01]  /*60f0*/  FSEL R146, R43, -INF , !P3 ;  /* 0xff8000002b927808 */ /* 0x000fe20005800000 */
[-CC-:B------:R-:W-:Y:S01]  /*6100*/  FFMA.FTZ R56, R56, R7.reuse, -R19.reuse ;  /* 0x0000000738387223 */ /* 0x180fe20000010813 */
[----:B------:R-:W-:Y:S01]  /*6110*/  FSEL R26, R26, -INF , !P4 ;  /* 0xff8000001a1a7808 */ /* 0x000fe20006000000 */
[-CC-:B------:R-:W-:Y:S01]  /*6120*/  FFMA.FTZ R39, R68, R7.reuse, -R19.reuse ;  /* 0x0000000744277223 */ /* 0x180fe20000010813 */
[C---:B------:R-:W-:Y:S01]  /*6130*/  ISETP.GT.AND P3, PT, R15.reuse, 0x29, P2 ;  /* 0x000000290f00780c */ /* 0x040fe20001764270 */
[-CC-:B------:R-:W-:Y:S01]  /*6140*/  FFMA.FTZ R20, R20, R7.reuse, -R19.reuse ;  /* 0x0000000714147223 */ /* 0x180fe20000010813 */
[----:B------:R-:W-:Y:S01]  /*6150*/  FMNMX.FTZ R25, R26, R10, !PT ;  /* 0x0000000a1a197209 */ /* 0x000fe20007810000 */
[-CC-:B------:R-:W-:Y:S01]  /*6160*/  FFMA.FTZ R18, R18, R7.reuse, -R19.reuse ;  /* 0x0000000712127223 */ /* 0x180fe20000010813 */
[----:B------:R-:W-:Y:S01]  /*6170*/  FSEL R46, R46, -INF , !P5 ;  /* 0xff8000002e2e7808 */ /* 0x000fe20006800000 */
[--C-:B------:R-:W-:Y:S01]  /*6180*/  FFMA.FTZ R22, R22, R7, -R19.reuse ;  /* 0x0000000716167223 */ /* 0x100fe20000010813 */
[----:B------:R-:W-:Y:S01]  /*6190*/  FMNMX.FTZ R27, R138, R25, !PT ;  /* 0x000000198a1b7209 */ /* 0x000fe20007810000 */
[-CC-:B------:R-:W-:Y:S01]  /*61a0*/  FFMA.FTZ R24, R24, R7.reuse, -R19.reuse ;  /* 0x0000000718187223 */ /* 0x180fe20000010813 */
        /* <DEDUP_REMOVED lines=8> */
[----:B------:R-:W-:Y:S01]  /*6230*/  FFMA.FTZ R68, R134, R7, -R19 ;  /* 0x0000000786447223 */ /* 0x000fe20000010813 */
[----:B------:R-:W-:Y:S01]  /*6240*/  ISETP.GT.AND P3, PT, R15, 0x31, P2 ;  /* 0x000000310f00780c */ /* 0x000fe20001764270 */
[----:B------:R-:W-:Y:S01]  /*6250*/  MUFU.EX2 R148, R148 ;  /* 0x0000009400947308 */ /* 0x000fe20000000800 */
[----:B------:R-:W-:-:S02]  /*6260*/  FMNMX.FTZ R27, R34, R27, !PT ;  /* 0x0000001b221b7209 */ /* 0x000fc40007810000 */
[----:B------:R-:W-:Y:S02]  /*6270*/  FSEL R152, R47, -INF , !P4 ;  /* 0xff8000002f987808 */ /* 0x000fe40006000000 */
[----:B0-----:R-:W-:Y:S02]  /*6280*/  FMNMX.FTZ R29, R142, R27, !PT ;  /* 0x0000001b8e1d7209 */ /* 0x001fe40007810000 */
[----:B------:R-:W-:Y:S01]  /*6290*/  ISETP.LT.OR P5, PT, R11, 0x31, P5 ;  /* 0x000000310b00780c */ /* 0x000fe20002fa1670 */
[----:B------:R0:W-:Y:S01]  /*62a0*/  MUFU.EX2 R27, R31 ;  /* 0x0000001f001b7308 */ /* 0x0001e20000000800 */
[----:B------:R-:W-:Y:S02]  /*62b0*/  FMNMX.FTZ R29, R38, R29, !PT ;  /* 0x0000001d261d7209 */ /* 0x000fe40007810000 */
[----:B------:R-:W-:Y:S02]  /*62c0*/  ISETP.GT.AND P4, PT, R15, 0x38, P2 ;  /* 0x000000380f00780c */ /* 0x000fe40001784270 */
[----:B------:R-:W-:-:S02]  /*62d0*/  FMNMX.FTZ R29, R144, R29, !PT ;  /* 0x0000001d901d7209 */ /* 0x000fc40007810000 */
[----:B------:R-:W-:Y:S01]  /*62e0*/  ISETP.LT.OR P3, PT, R11, 0x32, P3 ;  /* 0x000000320b00780c */ /* 0x000fe20001f61670 */
[----:B------:R-:W-:Y:S01]  /*62f0*/  MUFU.EX2 R21, R21 ;  /* 0x0000001500157308 */ /* 0x000fe20000000800 */
[----:B------:R-:W-:Y:S02]  /*6300*/  FMNMX.FTZ R29, R42, R29, !PT ;  /* 0x0000001d2a1d7209 */ /* 0x000fe40007810000 */
[----:B------:R-:W-:Y:S02]  /*6310*/  FSEL R50, R50, -INF , !P5 ;  /* 0xff80000032327808 */ /* 0x000fe40006800000 */
[----:B0-----:R-:W-:Y:S02]  /*6320*/  FMNMX.FTZ R31, R146, R29, !PT ;  /* 0x0000001d921f7209 */ /* 0x001fe40007810000 */
[----:B------:R-:W-:Y:S01]  /*6330*/  ISETP.GT.AND P5, PT, R15, 0x39, P2 ;  /* 0x000000390f00780c */ /* 0x000fe200017a4270 */
[----:B------:R0:W-:Y:S01]  /*6340*/  MUFU.EX2 R29, R33 ;  /* 0x00000021001d7308 */ /* 0x0001e20000000800 */
[----:B------:R-:W-:-:S02]  /*6350*/  FMNMX.FTZ R31, R46, R31, !PT ;  /* 0x0000001f2e1f7209 */ /* 0x000fc40007810000 */
[----:B------:R-:W-:Y:S02]  /*6360*/  FSEL R32, R51, -INF , !P3 ;  /* 0xff80000033207808 */ /* 0x000fe40005800000 */
[----:B------:R-:W-:Y:S02]  /*6370*/  FMNMX.FTZ R31, R152, R31, !PT ;  /* 0x0000001f981f7209 */ /* 0x000fe40007810000 */
[----:B------:R-:W-:Y:S01]  /*6380*/  ISETP.LT.OR P4, PT, R11, 0x39, P4 ;  /* 0x000000390b00780c */ /* 0x000fe20002781670 */
[----:B------:R-:W-:Y:S01]  /*6390*/  MUFU.EX2 R150, R150 ;  /* 0x0000009600967308 */ /* 0x000fe20000000800 */
[----:B------:R-:W-:Y:S02]  /*63a0*/  FMNMX.FTZ R31, R50, R31, !PT ;  /* 0x0000001f321f7209 */ /* 0x000fe40007810000 */
[----:B------:R-:W-:Y:S02]  /*63b0*/  ISETP.GT.AND P3, PT, R15, 0x40, P2 ;  /* 0x000000400f00780c */ /* 0x000fe40001764270 */
[----:B------:R-:W-:-:S02]  /*63c0*/  ISETP.LT.OR P5, PT, R11, 0x3a, P5 ;  /* 0x0000003a0b00780c */ /* 0x000fc40002fa1670 */
[----:B------:R-:W-:Y:S01]  /*63d0*/  FSEL R54, R54, -INF , !P4 ;  /* 0xff80000036367808 */ /* 0x000fe20006000000 */
[----:B------:R-:W-:Y:S01]  /*63e0*/  MUFU.EX2 R23, R23 ;  /* 0x0000001700177308 */ /* 0x000fe20000000800 */
[----:B0-----:R-:W-:Y:S02]  /*63f0*/  FMNMX.FTZ R33, R32, R31, !PT ;  /* 0x0000001f20217209 */ /* 0x001fe40007810000 */
[----:B------:R-:W-:Y:S02]  /*6400*/  ISETP.GT.AND P4, PT, R15, 0x41, P2 ;  /* 0x000000410f00780c */ /* 0x000fe40001784270 */
[----:B------:R-:W-:Y:S02]  /*6410*/  FSEL R36, R55, -INF , !P5 ;  /* 0xff80000037247808 */ /* 0x000fe40006800000 */
[----:B------:R-:W-:Y:S01]  /*6420*/  ISETP.LT.OR P3, PT, R11, 0x41, P3 ;  /* 0x000000410b00780c */ /* 0x000fe20001f61670 */
[----:B------:R-:W-:Y:S01]  /*6430*/  MUFU.EX2 R31, R44 ;  /* 0x0000002c001f7308 */ /* 0x000fe20000000800 */
[----:B------:R-:W-:-:S02]  /*6440*/  FMNMX.FTZ R33, R54, R33, !PT ;  /* 0x0000002136217209 */ /* 0x000fc40007810000 */
[----:B------:R-:W-:Y:S02]  /*6450*/  ISETP.GT.AND P5, PT, R15, 0x48, P2 ;  /* 0x000000480f00780c */ /* 0x000fe400017a4270 */
[----:B------:R-:W-:Y:S02]  /*6460*/  ISETP.LT.OR P4, PT, R11, 0x42, P4 ;  /* 0x000000420b00780c */ /* 0x000fe40002781670 */
[----:B------:R-:W-:Y:S01]  /*6470*/  FSEL R58, R58, -INF , !P3 ;  /* 0xff8000003a3a7808 */ /* 0x000fe20005800000 */
[----:B------:R-:W-:Y:S01]  /*6480*/  MUFU.EX2 R20, R20 ;  /* 0x0000001400147308 */ /* 0x000fe20000000800 */
[----:B------:R-:W-:Y:S02]  /*6490*/  FMNMX.FTZ R33, R36, R33, !PT ;  /* 0x0000002124217209 */ /* 0x000fe40007810000 */
[----:B------:R-:W-:Y:S02]  /*64a0*/  ISETP.GT.AND P3, PT, R15, 0x49, P2 ;  /* 0x000000490f00780c */ /* 0x000fe40001764270 */
[----:B------:R-:W-:-:S02]  /*64b0*/  FSEL R40, R59, -INF , !P4 ;  /* 0xff8000003b287808 */ /* 0x000fc40006000000 */
[----:B------:R-:W-:Y:S01]  /*64c0*/  ISETP.LT.OR P5, PT, R11, 0x49, P5 ;  /* 0x000000490b00780c */ /* 0x000fe20002fa1670 */
[----:B------:R-:W-:Y:S01]  /*64d0*/  MUFU.EX2 R18, R18 ;  /* 0x0000001200127308 */ /* 0x000fe20000000800 */
[----:B------:R-:W-:Y:S02]  /*64e0*/  FMNMX.FTZ R33, R58, R33, !PT ;  /* 0x000000213a217209 */ /* 0x000fe40007810000 */
[----:B------:R-:W-:Y:S02]  /*64f0*/  ISETP.GT.AND P4, PT, R15, 0x50, P2 ;  /* 0x000000500f00780c */ /* 0x000fe40001784270 */
[----:B------:R-:W-:Y:S02]  /*6500*/  ISETP.LT.OR P3, PT, R11, 0x4a, P3 ;  /* 0x0000004a0b00780c */ /* 0x000fe40001f61670 */
[----:B------:R-:W-:Y:S01]  /*6510*/  FSEL R62, R62, -INF , !P5 ;  /* 0xff8000003e3e7808 */ /* 0x000fe20006800000 */
[----:B------:R-:W-:Y:S01]  /*6520*/  MUFU.EX2 R22, R22 ;  /* 0x0000001600167308 */ /* 0x000fe20000000800 */
[----:B------:R-:W-:-:S02]  /*6530*/  FMNMX.FTZ R35, R40, R33, !PT ;  /* 0x0000002128237209 */ /* 0x000fc40007810000 */
[----:B------:R-:W-:Y:S02]  /*6540*/  ISETP.GT.AND P5, PT, R15, 0x51, P2 ;  /* 0x000000510f00780c */ /* 0x000fe400017a4270 */
[----:B------:R-:W-:Y:S02]  /*6550*/  FSEL R154, R63, -INF , !P3 ;  /* 0xff8000003f9a7808 */ /* 0x000fe40005800000 */
[----:B------:R-:W-:Y:S01]  /*6560*/  ISETP.LT.OR P4, PT, R11, 0x51, P4 ;  /* 0x000000510b00780c */ /* 0x000fe20002781670 */
[----:B------:R0:W-:Y:S01]  /*6570*/  MUFU.EX2 R33, R48 ;  /* 0x0000003000217308 */ /* 0x0001e20000000800 */
[----:B------:R-:W-:Y:S02]  /*6580*/  FMNMX.FTZ R35, R62, R35, !PT ;  /* 0x000000233e237209 */ /* 0x000fe40007810000 */
[----:B------:R-:W-:Y:S02]  /*6590*/  ISETP.GT.AND P3, PT, R15, 0x58, P2 ;  /* 0x000000580f00780c */ /* 0x000fe40001764270 */
[----:B------:R-:W-:-:S02]  /*65a0*/  ISETP.LT.OR P5, PT, R11, 0x52, P5 ;  /* 0x000000520b00780c */ /* 0x000fc40002fa1670 */
[----:B------:R-:W-:Y:S01]  /*65b0*/  FSEL R66, R66, -INF , !P4 ;  /* 0xff80000042427808 */ /* 0x000fe20006000000 */
[----:B------:R-:W-:Y:S01]  /*65c0*/  MUFU.EX2 R24, R24 ;  /* 0x0000001800187308 */ /* 0x000fe20000000800 */
[----:B------:R-:W-:Y:S01]  /*65d0*/  FMNMX.FTZ R35, R154, R35, !PT ;  /* 0x000000239a237209 */ /* 0x000fe20007810000 */
[----:B0-----:R-:W-:Y:S01]  /*65e0*/  FFMA.FTZ R48, R120, R7, -R19 ;  /* 0x0000000778307223 */ /* 0x001fe20000010813 */
        /* <DEDUP_REMOVED lines=13> */
[----:B------:R0:W-:Y:S01]  /*66c0*/  MUFU.EX2 R35, R52 ;  /* 0x0000003400237308 */ /* 0x0001e20000000800 */
[----:B------:R-:W-:Y:S02]  /*66d0*/  FMNMX.FTZ R44, R70, R37, !PT ;  /* 0x00000025462c7209 */ /* 0x000fe40007810000 */
[----:B------:R-:W-:Y:S02]  /*66e0*/  ISETP.GT.AND P4, PT, R15, 0x68, P2 ;  /* 0x000000680f00780c */ /* 0x000fe40001784270 */
[----:B------:R-:W-:Y:S02]  /*66f0*/  ISETP.LT.OR P3, PT, R11, 0x62, P3 ;  /* 0x000000620b00780c */ /* 0x000fe40001f61670 */
[----:B------:R-:W-:Y:S01]  /*6700*/  FSEL R74, R74, -INF , !P5 ;  /* 0xff8000004a4a7808 */ /* 0x000fe20006800000 */
[----:B------:R-:W-:Y:S01]  /*6710*/  MUFU.EX2 R39, R39 ;  /* 0x0000002700277308 */ /* 0x000fe20000000800 */
[----:B------:R-:W-:Y:S01]  /*6720*/  FMNMX.FTZ R37, R71, R44, !PT ;  /* 0x0000002c47257209 */ /* 0x000fe20007810000 */
[-CC-:B0-----:R-:W-:Y:S01]  /*6730*/  FFMA.FTZ R52, R122, R7.reuse, -R19.reuse ;  /* 0x000000077a347223 */ /* 0x181fe20000010813 */
[----:B------:R-:W-:Y:S01]  /*6740*/  ISETP.GT.AND P5, PT, R15, 0x69, P2 ;  /* 0x000000690f00780c */ /* 0x000fe200017a4270 */
[----:B------:R-:W-:Y:S01]  /*6750*/  FFMA.FTZ R122, R84, R7, -R19 ;  /* 0x00000007547a7223 */ /* 0x000fe20000010813 */
        /* <DEDUP_REMOVED lines=12> */
[----:B------:R-:W-:Y:S01]  /*6820*/  MUFU.EX2 R45, R45 ;  /* 0x0000002d002d7308 */ /* 0x000fe20000000800 */
[----:B------:R-:W-:Y:S02]  /*6830*/  FMNMX.FTZ R37, R78, R37, !PT ;  /* 0x000000254e257209 */ /* 0x000fe40007810000 */
[----:B------:R-:W-:Y:S02]  /*6840*/  ISETP.GT.AND P5, PT, R15, 0x78, P2 ;  /* 0x000000780f00780c */ /* 0x000fe400017a4270 */
[----:B------:R-:W-:-:S02]  /*6850*/  ISETP.LT.OR P4, PT, R11, 0x72, P4 ;  /* 0x000000720b00780c */ /* 0x000fc40002781670 */
[----:B------:R-:W-:Y:S01]  /*6860*/  FSEL R82, R82, -INF , !P3 ;  /* 0xff80000052527808 */ /* 0x000fe20005800000 */
[----:B------:R-:W-:Y:S01]  /*6870*/  MUFU.EX2 R68, R68 ;  /* 0x0000004400447308 */ /* 0x000fe20000000800 */
[----:B------:R-:W-:Y:S02]  /*6880*/  FMNMX.FTZ R37, R120, R37, !PT ;  /* 0x0000002578257209 */ /* 0x000fe40007810000 */
[----:B------:R-:W-:Y:S02]  /*6890*/  ISETP.GT.AND P2, PT, R15, 0x79, P2 ;  /* 0x000000790f00780c */ /* 0x000fe40001744270 */
[----:B------:R-:W-:Y:S02]  /*68a0*/  ISETP.LT.OR P5, PT, R11, 0x79, P5 ;  /* 0x000000790b00780c */ /* 0x000fe40002fa1670 */
[----:B------:R-:W-:Y:S01]  /*68b0*/  FSEL R83, R83, -INF , !P4 ;  /* 0xff80000053537808 */ /* 0x000fe20006000000 */
[----:B------:R0:W1:Y:S01]  /*68c0*/  MUFU.EX2 R15, R56 ;  /* 0x00000038000f7308 */ /* 0x0000620000000800 */
[----:B------:R-:W-:-:S02]  /*68d0*/  FMNMX.FTZ R44, R82, R37, !PT ;  /* 0x00000025522c7209 */ /* 0x000fc40007810000 */
[----:B------:R-:W-:Y:S01]  /*68e0*/  ISETP.LT.OR P2, PT, R11, 0x7a, P2 ;  /* 0x0000007a0b00780c */ /* 0x000fe20001741670 */
[-CC-:B------:R-:W-:Y:S01]  /*68f0*/  FFMA.FTZ R11, R60, R7.reuse, -R19.reuse ;  /* 0x000000073c0b7223 */ /* 0x180fe20000010813 */
[----:B------:R-:W-:Y:S01]  /*6900*/  FSEL R86, R86, -INF , !P5 ;  /* 0xff80000056567808 */ /* 0x000fe20006800000 */
[-CC-:B------:R-:W-:Y:S01]  /*6910*/  FFMA.FTZ R60, R126, R7.reuse, -R19.reuse ;  /* 0x000000077e3c7223 */ /* 0x180fe20000010813 */
[----:B------:R-:W-:Y:S01]  /*6920*/  FMNMX.FTZ R37, R83, R44, !PT ;  /* 0x0000002c53257209 */ /* 0x000fe20007810000 */
[-CC-:B------:R-:W-:Y:S01]  /*6930*/  FFMA.FTZ R126, R76, R7.reuse, -R19.reuse ;  /* 0x000000074c7e7223 */ /* 0x180fe20000010813 */
[----:B------:R-:W-:Y:S01]  /*6940*/  FSEL R87, R87, -INF , !P2 ;  /* 0xff80000057577808 */ /* 0x000fe20005000000 */
[--C-:B0-----:R-:W-:Y:S01]  /*6950*/  FFMA.FTZ R56, R124, R7, -R19.reuse ;  /* 0x000000077c387223 */ /* 0x101fe20000010813 */
[----:B------:R-:W-:Y:S01]  /*6960*/  FMNMX.FTZ R44, R86, R37, !PT ;  /* 0x00000025562c7209 */ /* 0x000fe20007810000 */
[-CC-:B------:R-:W-:Y:S01]  /*6970*/  FFMA.FTZ R37, R64, R7.reuse, -R19.reuse ;  /* 0x0000000740257223 */ /* 0x180fe20000010813 */
[-CC-:B------:R-:W-:Y:S01]  /*6980*/  FFMA.FTZ R64, R128, R7.reuse, -R19.reuse ;  /* 0x0000000780407223 */ /* 0x180fe20000010813 */
[----:B------:R-:W-:Y:S01]  /*6990*/  FFMA.FTZ R124, R72, R7, -R19 ;  /* 0x00000007487c7223 */ /* 0x000fe20000010813 */
[----:B------:R-:W-:Y:S01]  /*69a0*/  FMNMX.FTZ R44, R87, R44, !PT ;  /* 0x0000002c572c7209 */ /* 0x000fe20007810000 */
[----:B------:R-:W-:Y:S01]  /*69b0*/  MUFU.EX2 R11, R11 ;  /* 0x0000000b000b7308 */ /* 0x000fe20000000800 */
[----:B-1----:R-:W-:-:S03]  /*69c0*/  F2FP.F16.F32.PACK_AB R132, R52, R15 ;  /* 0x0000000f3484723e */ /* 0x002fc600000000ff */
[----:B------:R-:W0:Y:S04]  /*69d0*/  SHFL.BFLY PT, R41, R44, 0x2, 0x1f ;  /* 0x0c401f002c297f89 */ /* 0x000e2800000e0000 */
[----:B------:R-:W1:Y:S08]  /*69e0*/  MUFU.EX2 R56, R56 ;  /* 0x0000003800387308 */ /* 0x000e700000000800 */
[----:B------:R-:W-:Y:S08]  /*69f0*/  MUFU.EX2 R37, R37 ;  /* 0x0000002500257308 */ /* 0x000ff00000000800 */
[----:B------:R-:W2:Y:S01]  /*6a00*/  MUFU.EX2 R60, R60 ;  /* 0x0000003c003c7308 */ /* 0x000ea20000000800 */
[----:B-1----:R-:W-:-:S02]  /*6a10*/  F2FP.F16.F32.PACK_AB R134, R56, R11 ;  /* 0x0000000b3886723e */ /* 0x002fc400000000ff */
[----:B0-----:R-:W-:Y:S01]  /*6a20*/  FMNMX.FTZ R47, R44, R41, !PT ;  /* 0x000000292c2f7209 */ /* 0x001fe20007810000 */
[----:B------:R-:W-:-:S04]  /*6a30*/  FFMA.FTZ R41, R130, R7, -R19 ;  /* 0x0000000782297223 */ /* 0x000fc80000010813 */
[----:B------:R-:W0:Y:S01]  /*6a40*/  MUFU.EX2 R64, R64 ;  /* 0x0000004000407308 */ /* 0x000e220000000800 */
[----:B------:R-:W1:Y:S07]  /*6a50*/  SHFL.BFLY PT, R44, R47, 0x1, 0x1f ;  /* 0x0c201f002f2c7f89 */ /* 0x000e6e00000e0000 */
[----:B------:R-:W-:Y:S01]  /*6a60*/  MUFU.EX2 R124, R124 ;  /* 0x0000007c007c7308 */ /* 0x000fe20000000800 */
[----:B--2---:R-:W-:-:S07]  /*6a70*/  F2FP.F16.F32.PACK_AB R128, R60, R37 ;  /* 0x000000253c80723e */ /* 0x004fce00000000ff */
[----:B------:R-:W-:Y:S01]  /*6a80*/  MUFU.EX2 R41, R41 ;  /* 0x0000002900297308 */ /* 0x000fe20000000800 */
[----:B0-----:R-:W-:-:S07]  /*6a90*/  F2FP.F16.F32.PACK_AB R130, R64, R39 ;  /* 0x000000274082723e */ /* 0x001fce00000000ff */
[----:B------:R-:W-:Y:S01]  /*6aa0*/  MUFU.EX2 R126, R126 ;  /* 0x0000007e007e7308 */ /* 0x000fe20000000800 */
[----:B-1----:R-:W-:Y:S01]  /*6ab0*/  FMNMX.FTZ R44, R47, R44, !PT ;  /* 0x0000002c2f2c7209 */ /* 0x002fe20007810000 */
[-C--:B------:R-:W-:Y:S01]  /*6ac0*/  FFMA.FTZ R47, R136, R7.reuse, -R19 ;  /* 0x00000007882f7223 */ /* 0x080fe20000010813 */
[----:B------:R-:W-:Y:S01]  /*6ad0*/  FMUL.FTZ R19, R6, R7 ;  /* 0x0000000706137220 */ /* 0x000fe20000410000 */
[----:B------:R-:W-:Y:S02]  /*6ae0*/  F2FP.F16.F32.PACK_AB R136, R28, R33 ;  /* 0x000000211c88723e */ /* 0x000fe400000000ff */
[C---:B------:R-:W-:Y:S01]  /*6af0*/  FMUL.FTZ R51, R44.reuse, R7 ;  /* 0x000000072c337220 */ /* 0x040fe20000410000 */
[----:B------:R-:W-:Y:S01]  /*6b00*/  FSETP.NEU.FTZ.AND P2, PT, R44, -INF , PT ;  /* 0xff8000002c00780b */ /* 0x000fe20003f5d000 */
[----:B------:R-:W-:Y:S03]  /*6b10*/  MUFU.EX2 R122, R122 ;  /* 0x0000007a007a7308 */ /* 0x000fe60000000800 */
        /* <DEDUP_REMOVED lines=18> */
[----:B0-----:R-:W-:Y:S01]  /*6c40*/  FFMA.FTZ R46, R19, R5, R148 ;  /* 0x00000005132e7223 */ /* 0x001fe20000010094 */
[----:B------:R-:W-:Y:S01]  /*6c50*/  MUFU.EX2 R149, R149 ;  /* 0x0000009500957308 */ /* 0x000fe20000000800 */
[-CC-:B------:R-:W-:Y:S01]  /*6c60*/  FFMA.FTZ R133, R58, R7.reuse, -R51.reuse ;  /* 0x000000073a857223 */ /* 0x180fe20000010833 */
[C---:B------:R-:W-:Y:S01]  /*6c70*/  F2FP.F16.F32.PACK_AB R148, R21.reuse, R148 ;  /* 0x000000941594723e */ /* 0x040fe200000000ff */
[----:B------:R-:W-:Y:S01]  /*6c80*/  FADD.FTZ R5, R21, R46 ;  /* 0x0000002e15057221 */ /* 0x000fe20000010000 */
[-CC-:B------:R-:W-:Y:S01]  /*6c90*/  FFMA.FTZ R40, R40, R7.reuse, -R51.reuse ;  /* 0x0000000728287223 */ /* 0x180fe20000010833 */
[----:B------:R-:W-:Y:S01]  /*6ca0*/  FFMA.FTZ R135, R62, R7, -R51 ;  /* 0x000000073e877223 */ /* 0x000fe20000010833 */
[----:B------:R-:W-:Y:S01]  /*6cb0*/  F2FP.F16.F32.PACK_AB R146, R18, R27 ;  /* 0x0000001b1292723e */ /* 0x000fe200000000ff */
[----:B------:R-:W-:Y:S01]  /*6cc0*/  FADD.FTZ R46, R150, R5 ;  /* 0x00000005962e7221 */ /* 0x000fe20000010000 */
[----:B------:R-:W-:Y:S01]  /*6cd0*/  FSEL R5, R44, RZ, P2 ;  /* 0x000000ff2c057208 */ /* 0x000fe20001000000 */
[----:B------:R-:W-:Y:S01]  /*6ce0*/  MUFU.EX2 R151, R151 ;  /* 0x0000009700977308 */ /* 0x000fe20000000800 */
[----:B------:R-:W-:Y:S01]  /*6cf0*/  F2FP.F16.F32.PACK_AB R140, R22, R29 ;  /* 0x0000001d168c723e */ /* 0x000fe200000000ff */
[----:B------:R-:W-:Y:S01]  /*6d00*/  FADD.FTZ R50, R23, R46 ;  /* 0x0000002e17327221 */ /* 0x000fe20000010000 */
[-CC-:B------:R-:W-:Y:S01]  /*6d10*/  FFMA.FTZ R46, R36, R7.reuse, -R51.reuse ;  /* 0x00000007242e7223 */ /* 0x180fe20000010833 */
[----:B------:R-:W-:Y:S01]  /*6d20*/  FADD.FTZ R36, -R5, R10 ;  /* 0x0000000a05247221 */ /* 0x000fe20000010100 */
[-CC-:B------:R-:W-:Y:S01]  /*6d30*/  FFMA.FTZ R129, R66, R7.reuse, -R51.reuse ;  /* 0x0000000742817223 */ /* 0x180fe20000010833 */
[----:B------:R-:W-:Y:S01]  /*6d40*/  FADD.FTZ R49, R25, R50 ;  /* 0x0000003219317221 */ /* 0x000fe20000010000 */
[-C--:B------:R-:W-:Y:S01]  /*6d50*/  FFMA.FTZ R131, R70, R7.reuse, -R51 ;  /* 0x0000000746837223 */ /* 0x080fe20000010833 */
[-C--:B------:R-:W-:Y:S01]  /*6d60*/  FMUL.FTZ R36, R36, R7.reuse ;  /* 0x0000000724247220 */ /* 0x080fe20000410000 */
[----:B------:R0:W-:Y:S01]  /*6d70*/  MUFU.EX2 R10, R46 ;  /* 0x0000002e000a7308 */ /* 0x0001e20000000800 */
[----:B------:R-:W-:Y:S01]  /*6d80*/  FADD.FTZ R50, R20, R49 ;  /* 0x0000003114327221 */ /* 0x000fe20000010000 */
[-CC-:B------:R-:W-:Y:S01]  /*6d90*/  FFMA.FTZ R71, R71, R7.reuse, -R51.reuse ;  /* 0x0000000747477223 */ /* 0x180fe20000010833 */
[--C-:B------:R-:W-:Y:S01]  /*6da0*/  FFMA.FTZ R125, R74, R7, -R51.reuse ;  /* 0x000000074a7d7223 */ /* 0x100fe20000010833 */
[----:B------:R-:W-:Y:S01]  /*6db0*/  F2FP.F16.F32.PACK_AB R144, R20, R25 ;  /* 0x000000191490723e */ /* 0x000fe200000000ff */
[----:B------:R-:W-:Y:S01]  /*6dc0*/  FADD.FTZ R5, R27, R50 ;  /* 0x000000321b057221 */ /* 0x000fe20000010000 */
[-CC-:B------:R-:W-:Y:S01]  /*6dd0*/  FFMA.FTZ R75, R75, R7.reuse, -R51.reuse ;  /* 0x000000074b4b7223 */ /* 0x180fe20000010833 */
[-C--:B------:R-:W-:Y:S01]  /*6de0*/  FFMA.FTZ R78, R78, R7.reuse, -R51 ;  /* 0x000000074e4e7223 */ /* 0x080fe20000010833 */
[----:B------:R-:W1:Y:S01]  /*6df0*/  MUFU.EX2 R49, R36 ;  /* 0x0000002400317308 */ /* 0x000e620000000800 */
[----:B------:R-:W-:Y:S01]  /*6e00*/  FADD.FTZ R50, R18, R5 ;  /* 0x0000000512327221 */ /* 0x000fe20000010000 */
[-CC-:B------:R-:W-:Y:S01]  /*6e10*/  FFMA.FTZ R82, R82, R7.reuse, -R51.reuse ;  /* 0x0000000752527223 */ /* 0x180fe20000010833 */
[-CC-:B------:R-:W-:Y:S01]  /*6e20*/  FFMA.FTZ R83, R83, R7.reuse, -R51.reuse ;  /* 0x0000000753537223 */ /* 0x180fe20000010833 */
[----:B------:R-:W-:Y:S01]  /*6e30*/  FFMA.FTZ R86, R86, R7, -R51 ;  /* 0x0000000756567223 */ /* 0x000fe20000010833 */
[----:B------:R-:W-:Y:S01]  /*6e40*/  FADD.FTZ R5, R29, R50 ;  /* 0x000000321d057221 */ /* 0x000fe20000010000 */
[----:B------:R-:W-:Y:S01]  /*6e50*/  @!P1 LEA R50, R53, UR38, 0x3 ;  /* 0x0000002635329c11 */ /* 0x000fe2000f8e18ff */
[----:B------:R-:W-:Y:S01]  /*6e60*/  FMUL.FTZ R88, R88, R19 ;  /* 0x0000001358587220 */ /* 0x000fe20000410000 */
[----:B------:R-:W2:Y:S01]  /*6e70*/  MUFU.EX2 R26, R26 ;  /* 0x0000001a001a7308 */ /* 0x000ea20000000800 */
[----:B0-----:R-:W-:Y:S01]  /*6e80*/  FADD.FTZ R46, R22, R5 ;  /* 0x00000005162e7221 */ /* 0x001fe20000010000 */
[----:B------:R-:W-:Y:S01]  /*6e90*/  ISETP.GT.AND P2, PT, R9, UR26, PT ;  /* 0x0000001a09007c0c */ /* 0x000fe2000bf44270 */
[----:B------:R-:W-:Y:S01]  /*6ea0*/  @!P1 VIADD R50, R50, 0x16860 ;  /* 0x0001686032329836 */ /* 0x000fe20000000000 */
[----:B------:R-:W-:Y:S01]  /*6eb0*/  F2FP.F16.F32.PACK_AB R150, R23, R150 ;  /* 0x000000961796723e */ /* 0x000fe200000000ff */
[----:B------:R-:W-:Y:S01]  /*6ec0*/  FADD.FTZ R5, R31, R46 ;  /* 0x0000002e1f057221 */ /* 0x000fe20000010000 */
[C---:B------:R-:W-:Y:S01]  /*6ed0*/  F2FP.F16.F32.PACK_AB R142, R24.reuse, R31 ;  /* 0x0000001f188e723e */ /* 0x040fe200000000ff */
[----:B------:R-:W-:Y:S01]  /*6ee0*/  FMUL.FTZ R89, R89, R19 ;  /* 0x0000001359597220 */ /* 0x000fe20000410000 */
[----:B------:R-:W-:Y:S01]  /*6ef0*/  @!P1 PRMT R46, RZ, 0x654, R50 ;  /* 0x00000654ff2e9816 */ /* 0x000fe20000000032 */
[----:B------:R-:W0:Y:S01]  /*6f00*/  MUFU.EX2 R145, R145 ;  /* 0x0000009100917308 */ /* 0x000e220000000800 */
[----:B------:R-:W-:Y:S01]  /*6f10*/  FADD.FTZ R50, R24, R5 ;  /* 0x0000000518327221 */ /* 0x000fe20000010000 */
[----:B------:R-:W-:Y:S01]  /*6f20*/  F2FP.F16.F32.PACK_AB R138, R48, R35 ;  /* 0x00000023308a723e */ /* 0x000fe200000000ff */
[----:B------:R1:W-:Y:S01]  /*6f30*/  @!P1 SYNCS.ARRIVE.TRANS64.RED.A1T0 RZ, [R46+URZ], RZ ;  /* 0x000000ff2eff99a7 */ /* 0x0003e2000810043f */
[-C--:B------:R-:W-:Y:S01]  /*6f40*/  FMUL.FTZ R92, R92, R19.reuse ;  /* 0x000000135c5c7220 */ /* 0x080fe20000410000 */
[----:B------:R-:W-:Y:S01]  /*6f50*/  FADD.FTZ R5, R33, R50 ;  /* 0x0000003221057221 */ /* 0x000fe20000010000 */
[-C--:B------:R-:W-:Y:S01]  /*6f60*/  FMUL.FTZ R93, R93, R19.reuse ;  /* 0x000000135d5d7220 */ /* 0x080fe20000410000 */
[-C--:B------:R-:W-:Y:S01]  /*6f70*/  FMUL.FTZ R96, R96, R19.reuse ;  /* 0x0000001360607220 */ /* 0x080fe20000410000 */
[----:B------:R-:W3:Y:S01]  /*6f80*/  MUFU.EX2 R30, R30 ;  /* 0x0000001e001e7308 */ /* 0x000ee20000000800 */
[----:B------:R-:W-:Y:S01]  /*6f90*/  FADD.FTZ R50, R28, R5 ;  /* 0x000000051c327221 */ /* 0x000fe20000010000 */
[----:B------:R-:W-:Y:S01]  /*6fa0*/  FMUL.FTZ R97, R97, R19 ;  /* 0x0000001361617220 */ /* 0x000fe20000410000 */
[----:B-1----:R-:W-:Y:S01]  /*6fb0*/  FFMA.FTZ R46, R49, R4, R6 ;  /* 0x00000004312e7223 */ /* 0x002fe20000010006 */
[----:B------:R-:W-:Y:S01]  /*6fc0*/  FFMA.FTZ R4, R154, R7, -R51 ;  /* 0x000000079a047223 */ /* 0x000fe20000010833 */
[----:B------:R-:W-:Y:S01]  /*6fd0*/  FADD.FTZ R53, R35, R50 ;  /* 0x0000003223357221 */ /* 0x000fe20000010000 */
[-C--:B------:R-:W-:Y:S01]  /*6fe0*/  FMUL.FTZ R100, R100, R19.reuse ;  /* 0x0000001364647220 */ /* 0x080fe20000410000 */
[C---:B------:R-:W-:Y:S01]  /*6ff0*/  FADD.FTZ R46, R149.reuse, R46 ;  /* 0x0000002e952e7221 */ /* 0x040fe20000010000 */
[----:B------:R-:W1:Y:S01]  /*7000*/  MUFU.EX2 R147, R147 ;  /* 0x0000009300937308 */ /* 0x000e620000000800 */
[----:B------:R-:W-:Y:S01]  /*7010*/  FADD.FTZ R50, R48, R53 ;  /* 0x0000003530327221 */ /* 0x000fe20000010000 */
[----:B------:R-:W-:Y:S01]  /*7020*/  F2FP.F16.F32.PACK_AB R149, R149, R6 ;  /* 0x000000069595723e */ /* 0x000fe200000000ff */
[----:B------:R-:W-:Y:S01]  /*7030*/  FADD.FTZ R5, R151, R46 ;  /* 0x0000002e97057221 */ /* 0x000fe20000010000 */
[-C--:B------:R-:W-:Y:S01]  /*7040*/  FMUL.FTZ R101, R101, R19.reuse ;  /* 0x0000001365657220 */ /* 0x080fe20000410000 */
[----:B------:R-:W-:Y:S01]  /*7050*/  FADD.FTZ R53, R15, R50 ;  /* 0x000000320f357221 */ /* 0x000fe20000010000 */
[-C--:B------:R-:W-:Y:S01]  /*7060*/  FMUL.FTZ R104, R104, R19.reuse ;  /* 0x0000001368687220 */ /* 0x080fe20000410000 */
[----:B--2---:R-:W-:Y:S01]  /*7070*/  FADD.FTZ R46, R26, R5 ;  /* 0x000000051a2e7221 */ /* 0x004fe20000010000 */
[----:B------:R-:W2:Y:S01]  /*7080*/  MUFU.EX2 R34, R34 ;  /* 0x0000002200227308 */ /* 0x000ea20000000800 */
[----:B------:R-:W-:Y:S01]  /*7090*/  FADD.FTZ R54, R52, R53 ;  /* 0x0000003534367221 */ /* 0x000fe20000010000 */
[----:B------:R-:W-:Y:S01]  /*70a0*/  FMUL.FTZ R105, R105, R19 ;  /* 0x0000001369697220 */ /* 0x000fe20000410000 */
[----:B0-----:R-:W-:Y:S01]  /*70b0*/  FADD.FTZ R5, R145, R46 ;  /* 0x0000002e91057221 */ /* 0x001fe20000010000 */
[----:B------:R-:W-:Y:S01]  /*70c0*/  FFMA.FTZ R46, R120, R7, -R51 ;  /* 0x00000007782e7223 */ /* 0x000fe20000010833 */
[----:B------:R-:W-:Y:S01]  /*70d0*/  FADD.FTZ R53, R11, R54 ;  /* 0x000000360b357221 */ /* 0x000fe20000010000 */
[----:B------:R-:W-:Y:S01]  /*70e0*/  F2FP.F16.F32.PACK_AB R120, R68, R45 ;  /* 0x0000002d4478723e */ /* 0x000fe200000000ff */
[----:B---3--:R-:W-:Y:S01]  /*70f0*/  FADD.FTZ R50, R30, R5 ;  /* 0x000000051e327221 */ /* 0x008fe20000010000 */
[----:B------:R-:W0:Y:S01]  /*7100*/  MUFU.EX2 R141, R141 ;  /* 0x0000008d008d7308 */ /* 0x000e220000000800 */
[----:B------:R-:W-:Y:S01]  /*7110*/  FADD.FTZ R54, R56, R53 ;  /* 0x0000003538367221 */ /* 0x000fe20000010000 */
[-C--:B------:R-:W-:Y:S01]  /*7120*/  FMUL.FTZ R108, R108, R19.reuse ;  /* 0x000000136c6c7220 */ /* 0x080fe20000410000 */
[----:B-1----:R-:W-:Y:S01]  /*7130*/  FADD.FTZ R5, R147, R50 ;  /* 0x0000003293057221 */ /* 0x002fe20000010000 */
[-C--:B------:R-:W-:Y:S01]  /*7140*/  FMUL.FTZ R109, R109, R19.reuse ;  /* 0x000000136d6d7220 */ /* 0x080fe20000410000 */
[----:B------:R-:W-:Y:S01]  /*7150*/  FADD.FTZ R53, R37, R54 ;  /* 0x0000003625357221 */ /* 0x000fe20000010000 */
[-C--:B------:R-:W-:Y:S01]  /*7160*/  FMUL.FTZ R112, R112, R19.reuse ;  /* 0x0000001370707220 */ /* 0x080fe20000410000 */
[-C--:B------:R-:W-:Y:S01]  /*7170*/  FMUL.FTZ R113, R113, R19.reuse ;  /* 0x0000001371717220 */ /* 0x080fe20000410000 */
[----:B------:R-:W1:Y:S01]  /*7180*/  MUFU.EX2 R38, R38 ;  /* 0x0000002600267308 */ /* 0x000e620000000800 */
[----:B--2---:R-:W-:Y:S01]  /*7190*/  FADD.FTZ R50, R34, R5 ;  /* 0x0000000522327221 */ /* 0x004fe20000010000 */
[----:B------:R-:W-:Y:S01]  /*71a0*/  FADD.FTZ R54, R60, R53 ;  /* 0x000000353c367221 */ /* 0x000fe20000010000 */
[-C--:B------:R-:W-:Y:S01]  /*71b0*/  FMUL.FTZ R116, R116, R19.reuse ;  /* 0x0000001374747220 */ /* 0x080fe20000410000 */
[----:B------:R-:W-:Y:S01]  /*71c0*/  FMUL.FTZ R117, R117, R19 ;  /* 0x0000001375757220 */ /* 0x000fe20000410000 */
[----:B------:R-:W-:Y:S01]  /*71d0*/  F2FP.F16.F32.PACK_AB R151, R26, R151 ;  /* 0x000000971a97723e */ /* 0x000fe200000000ff */
[----:B------:R-:W-:Y:S01]  /*71e0*/  FADD.FTZ R21, R39, R54 ;  /* 0x0000003627157221 */ /* 0x000fe20000010000 */
[----:B------:R-:W-:Y:S01]  /*71f0*/  F2FP.F16.F32.PACK_AB R145, R30, R145 ;  /* 0x000000911e91723e */ /* 0x000fe200000000ff */
[----:B------:R-:W2:Y:S01]  /*7200*/  MUFU.EX2 R143, R143 ;  /* 0x0000008f008f7308 */ /* 0x000ea20000000800 */
[----:B0-----:R-:W-:Y:S01]  /*7210*/  FADD.FTZ R5, R141, R50 ;  /* 0x000000328d057221 */ /* 0x001fe20000010000 */
[----:B------:R-:W-:Y:S01]  /*7220*/  FADD.FTZ R21, R64, R21 ;  /* 0x0000001540157221 */ /* 0x000fe20000010000 */
[----:B------:R-:W-:Y:S01]  /*7230*/  F2FP.F16.F32.PACK_AB R147, R34, R147 ;  /* 0x000000932293723e */ /* 0x000fe200000000ff */
[----:B------:R-:W-:-:S02]  /*7240*/  VIADD R9, R9, 0xffffffff ;  /* 0xffffffff09097836 */ /* 0x000fc40000000000 */
[----:B------:R-:W-:Y:S01]  /*7250*/  FMUL.FTZ R90, R90, R49 ;  /* 0x000000315a5a7220 */ /* 0x000fe20000410000 */
[----:B------:R-:W-:Y:S01]  /*7260*/  FADD.FTZ R22, R124, R21 ;  /* 0x000000157c167221 */ /* 0x000fe20000010000 */
[C---:B------:R-:W-:Y:S01]  /*7270*/  F2FP.F16.F32.PACK_AB R124, R41.reuse, R124 ;  /* 0x0000007c297c723e */ /* 0x040fe200000000ff */
[----:B------:R-:W0:Y:S01]  /*7280*/  MUFU.EX2 R42, R42 ;  /* 0x0000002a002a7308 */ /* 0x000e220000000800 */
[C---:B-1----:R-:W-:Y:S01]  /*7290*/  FADD.FTZ R50, R38.reuse, R5 ;  /* 0x0000000526327221 */ /* 0x042fe20000010000 */
[----:B------:R-:W-:Y:S01]  /*72a0*/  FADD.FTZ R21, R41, R22 ;  /* 0x0000001629157221 */ /* 0x000fe20000010000 */
[----:B------:R-:W-:Y:S01]  /*72b0*/  F2FP.F16.F32.PACK_AB R141, R38, R141 ;  /* 0x0000008d268d723e */ /* 0x000fe200000000ff */
[-C--:B------:R-:W-:Y:S01]  /*72c0*/  FMUL.FTZ R91, R91, R49.reuse ;  /* 0x000000315b5b7220 */ /* 0x080fe20000410000 */
[-C--:B------:R-:W-:Y:S01]  /*72d0*/  FMUL.FTZ R94, R94, R49.reuse ;  /* 0x000000315e5e7220 */ /* 0x080fe20000410000 */
[----:B------:R-:W-:Y:S01]  /*72e0*/  FADD.FTZ R22, R126, R21 ;  /* 0x000000157e167221 */ /* 0x000fe20000010000 */
[----:B------:R-:W-:Y:S01]  /*72f0*/  F2FP.F16.F32.PACK_AB R126, R43, R126 ;  /* 0x0000007e2b7e723e */ /* 0x000fe200000000ff */
[----:B------:R-:W1:Y:S01]  /*7300*/  MUFU.EX2 R137, R137 ;  /* 0x0000008900897308 */ /* 0x000e620000000800 */
[----:B--2---:R-:W-:Y:S01]  /*7310*/  FADD.FTZ R5, R143, R50 ;  /* 0x000000328f057221 */ /* 0x004fe20000010000 */
[----:B------:R-:W-:Y:S01]  /*7320*/  FADD.FTZ R22, R43, R22 ;  /* 0x000000162b167221 */ /* 0x000fe20000010000 */
[-C--:B------:R-:W-:Y:S01]  /*7330*/  FMUL.FTZ R95, R95, R49.reuse ;  /* 0x000000315f5f7220 */ /* 0x080fe20000410000 */
[-C--:B------:R-:W-:Y:S01]  /*7340*/  FMUL.FTZ R98, R98, R49.reuse ;  /* 0x0000003162627220 */ /* 0x080fe20000410000 */
[-C--:B------:R-:W-:Y:S01]  /*7350*/  FMUL.FTZ R99, R99, R49.reuse ;  /* 0x0000003163637220 */ /* 0x080fe20000410000 */
[----:B------:R-:W-:Y:S01]  /*7360*/  FADD.FTZ R11, R45, R22 ;  /* 0x000000162d0b7221 */ /* 0x000fe20000010000 */
[----:B------:R-:W-:Y:S01]  /*7370*/  FMUL.FTZ R102, R102, R49 ;  /* 0x0000003166667220 */ /* 0x000fe20000410000 */
[----:B------:R-:W2:Y:S01]  /*7380*/  MUFU.EX2 R32, R32 ;  /* 0x0000002000207308 */ /* 0x000ea20000000800 */
[----:B0-----:R-:W-:Y:S01]  /*7390*/  FADD.FTZ R50, R42, R5 ;  /* 0x000000052a327221 */ /* 0x001fe20000010000 */
[----:B------:R-:W-:Y:S01]  /*73a0*/  FADD.FTZ R11, R68, R11 ;  /* 0x0000000b440b7221 */ /* 0x000fe20000010000 */
[----:B------:R-:W-:Y:S01]  /*73b0*/  F2FP.F16.F32.PACK_AB R143, R42, R143 ;  /* 0x0000008f2a8f723e */ /* 0x000fe200000000ff */
[-C--:B------:R-:W-:Y:S01]  /*73c0*/  FMUL.FTZ R103, R103, R49.reuse ;  /* 0x0000003167677220 */ /* 0x080fe20000410000 */
[-C--:B------:R-:W-:Y:S01]  /*73d0*/  FMUL.FTZ R106, R106, R49.reuse ;  /* 0x000000316a6a7220 */ /* 0x080fe20000410000 */
[----:B------:R-:W-:Y:S01]  /*73e0*/  FADD.FTZ R22, R122, R11 ;  /* 0x0000000b7a167221 */ /* 0x000fe20000010000 */
        /* <DEDUP_REMOVED lines=8> */
[----:B------:R-:W-:Y:S01]  /*7470*/  FMUL.FTZ R119, R119, R49 ;  /* 0x0000003177777220 */ /* 0x000fe20000410000 */
[----:B------:R-:W1:Y:S01]  /*7480*/  MUFU.EX2 R133, R133 ;  /* 0x0000008500857308 */ /* 0x000e620000000800 */
[C---:B--2---:R-:W-:Y:S01]  /*7490*/  FADD.FTZ R18, R32.reuse, R5 ;  /* 0x0000000520127221 */ /* 0x044fe20000010000 */
[----:B------:R-:W-:Y:S01]  /*74a0*/  F2FP.F16.F32.PACK_AB R137, R32, R137 ;  /* 0x000000892089723e */ /* 0x000fe200000000ff */
[----:B------:R-:W-:-:S05]  /*74b0*/  IMAD.MOV.U32 R6, RZ, RZ, R14 ;  /* 0x000000ffff067224 */ /* 0x000fca00078e000e */
[----:B------:R2:W3:Y:S01]  /*74c0*/  MUFU.EX2 R36, R40 ;  /* 0x0000002800247308 */ /* 0x0004e20000000800 */
[----:B0-----:R-:W-:Y:S01]  /*74d0*/  FADD.FTZ R5, R139, R18 ;  /* 0x000000128b057221 */ /* 0x001fe20000010000 */
[----:B------:R-:W-:-:S03]  /*74e0*/  F2FP.F16.F32.PACK_AB R139, R10, R139 ;  /* 0x0000008b0a8b723e */ /* 0x000fc600000000ff */
[----:B------:R-:W-:Y:S01]  /*74f0*/  FADD.FTZ R18, R10, R5 ;  /* 0x000000050a127221 */ /* 0x000fe20000010000 */
[----:B------:R-:W-:Y:S02]  /*7500*/  IMAD.MOV.U32 R10, RZ, RZ, R44 ;  /* 0x000000ffff0a7224 */ /* 0x000fe400078e002c */
[----:B------:R-:W0:Y:S01]  /*7510*/  MUFU.EX2 R135, R135 ;  /* 0x0000008700877308 */ /* 0x000e220000000800 */
[-CC-:B--2---:R-:W-:Y:S01]  /*7520*/  FFMA.FTZ R40, R156, R7.reuse, -R51.reuse ;  /* 0x000000079c287223 */ /* 0x184fe20000010833 */
[----:B-1----:R-:W-:Y:S01]  /*7530*/  FADD.FTZ R5, R133, R18 ;  /* 0x0000001285057221 */ /* 0x002fe20000010000 */
[----:B------:R-:W-:-:S05]  /*7540*/  FFMA.FTZ R51, R87, R7, -R51 ;  /* 0x0000000757337223 */ /* 0x000fca0000010833 */
[----:B------:R-:W1:Y:S01]  /*7550*/  MUFU.EX2 R4, R4 ;  /* 0x0000000400047308 */ /* 0x000e620000000800 */
[C---:B---3--:R-:W-:Y:S01]  /*7560*/  FADD.FTZ R18, R36.reuse, R5 ;  /* 0x0000000524127221 */ /* 0x048fe20000010000 */
        /* <DEDUP_REMOVED lines=33> */
[C---:B-1----:R-:W-:Y:S01]  /*7780*/  FADD.FTZ R5, R47.reuse, R22 ;  /* 0x000000162f057221 */ /* 0x042fe20000010000 */
[----:B------:R-:W-:Y:S02]  /*7790*/  F2FP.F16.F32.PACK_AB R122, R47, R122 ;  /* 0x0000007a2f7a723e */ /* 0x000fe400000000ff */
[C---:B--2---:R-:W-:Y:S01]  /*77a0*/  FADD.FTZ R4, R51.reuse, R18 ;  /* 0x0000001233047221 */ /* 0x044fe20000010000 */
[----:B------:R-:W-:Y:S01]  /*77b0*/  F2FP.F16.F32.PACK_AB R123, R51, R123 ;  /* 0x0000007b337b723e */ /* 0x000fe200000000ff */
[----:B------:R-:W-:Y:S06]  /*77c0*/  @P2 BRA `(.L_x_12995) ;  /* 0xffffffd000a82947 */ /* 0x000fec000383ffff */
[----:B------:R-:W-:Y:S02]  /*77d0*/  IMAD.MOV.U32 R10, RZ, RZ, R44 ;  /* 0x000000ffff0a7224 */ /* 0x000fe400078e002c */
[----:B------:R-:W-:-:S07]  /*77e0*/  IMAD.MOV.U32 R6, RZ, RZ, R14 ;  /* 0x000000ffff067224 */ /* 0x000fce00078e000e */
.L_x_12978:
[----:B------:R-:W0:Y:S01]  /*77f0*/  S2UR UR6, SR_CTAID.X ;  /* 0x00000000000679c3 */ /* 0x000e220000002500 */
[----:B------:R-:W-:Y:S01]  /*7800*/  ULDC UR7, c[0x0][0x448] ;  /* 0x0001120000077ab9 */ /* 0x000fe20000000800 */
[----:B------:R-:W-:Y:S01]  /*7810*/  IADD3 R11, -R8, 0x1, RZ ;  /* 0x00000001080b7810 */ /* 0x000fe20007ffe1ff */
[----:B------:R-:W-:Y:S01]  /*7820*/  UISETP.NE.AND UP0, UPT, UR7, 0x1, UPT ;  /* 0x000000010700788c */ /* 0x000fe2000bf05270 */
[----:B------:R-:W-:Y:S01]  /*7830*/  ULDC UR14, c[0x0][0x9e4] ;  /* 0x00027900000e7ab9 */ /* 0x000fe20000000800 */
[----:B------:R-:W-:Y:S02]  /*7840*/  UMOV UR10, 0xc0 ;  /* 0x000000c0000a7882 */ /* 0x000fe40000000000 */
[----:B------:R-:W-:Y:S01]  /*7850*/  IMAD R11, R16, UR27, R11 ;  /* 0x0000001b100b7c24 */ /* 0x000fe2000f8e020b */
[----:B------:R-:W-:-:S04]  /*7860*/  UISETP.GE.AND UP1, UPT, UR14, 0x1, UPT ;  /* 0x000000010e00788c */ /* 0x000fc8000bf26270 */
[----:B------:R-:W-:Y:S02]  /*7870*/  R2UR UR11, R11 ;  /* 0x000000000b0b72ca */ /* 0x000fe400000e0000 */
[----:B------:R-:W-:Y:S01]  /*7880*/  PLOP3.LUT P6, PT, PT, PT, UP1, 0x80, 0x0 ;  /* 0x000000000000781c */ /* 0x000fe20003fcf018 */
[----:B------:R-:W-:Y:S01]  /*7890*/  @UP0 ULDC UR15, c[0x0][0x450] ;  /* 0x00011400000f0ab9 */ /* 0x000fe20000000800 */
[----:B0-----:R-:W-:-:S03]  /*78a0*/  UIMAD UR10, UR6, UR10, 0xbf ;  /* 0x000000bf060a74a4 */ /* 0x001fc6000f8e020a */
[----:B------:R-:W-:Y:S02]  /*78b0*/  @UP0 ULDC UR6, c[0x0][0x44c] ;  /* 0x0001130000060ab9 */ /* 0x000fe40000000800 */
[----:B------:R-:W-:-:S04]  /*78c0*/  UIMAD.WIDE.U32 UR6, UR10, UR6, URZ ;  /* 0x000000060a0672a5 */ /* 0x000fc8000f8e003f */
[----:B------:R-:W-:-:S04]  /*78d0*/  @UP0 USHF.R.U32.HI UR10, URZ, UR15, UR7 ;  /* 0x0000000f3f0a0299 */ /* 0x000fc80008011607 */
        /* <DEDUP_REMOVED lines=14> */
.L_x_12997:
[----:B------:R-:W-:-:S11]  /*79c0*/  UISETP.NE.AND UP1, UPT, UR14, 0x1, UPT ;  /* 0x000000010e00788c */ /* 0x000fd6000bf25270 */
[----:B------:R-:W-:Y:S02]  /*79d0*/  @UP1 ULDC.64 UR18, c[0x0][0x9e8] ;  /* 0x00027a0000121ab9 */ /* 0x000fe40000000a00 */
[----:B------:R-:W-:-:S04]  /*79e0*/  UIMAD.WIDE.U32 UR6, UR10, UR18, URZ ;  /* 0x000000120a0672a5 */ /* 0x000fc8000f8e003f */
[----:B------:R-:W-:-:S12]  /*79f0*/  @UP1 USHF.R.U32.HI UR10, URZ, UR19, UR7 ;  /* 0x000000133f0a1299 */ /* 0x000fd80008011607 */
.L_x_12998:
[----:B------:R-:W-:-:S04]  /*7a00*/  UIMAD UR10, UR10, UR14, URZ ;  /* 0x0000000e0a0a72a4 */ /* 0x000fc8000f8e023f */
[----:B------:R-:W-:-:S04]  /*7a10*/  UISETP.LT.AND UP1, UPT, UR11, UR10, UPT ;  /* 0x0000000a0b00728c */ /* 0x000fc8000bf21270 */
[----:B------:R-:W-:-:S12]  /*7a20*/  USEL UR11, UR11, UR10, !UP1 ;  /* 0x0000000a0b0b7287 */ /* 0x000fd8000c800000 */
.L_x_12996:
        /* <DEDUP_REMOVED lines=12> */
.L_x_13008:
        /* <DEDUP_REMOVED lines=9> */
.L_x_13001:
[----:B------:R-:W-:Y:S01]  /*7b80*/  ULEA UR10, UR4, UR38, 0x3 ;  /* 0x00000026040a7291 */ /* 0x000fe2000f8e183f */
[----:B------:R-:W-:-:S05]  /*7b90*/  IMAD.U32 R6, RZ, RZ, UR5 ;  /* 0x00000005ff067e24 */ /* 0x000fca000f8e00ff */
[----:B------:R-:W-:-:S04]  /*7ba0*/  SHF.L.U32 R6, R6, 0x1f, RZ ;  /* 0x0000001f06067819 */ /* 0x000fc800000006ff */
[----:B------:R0:W1:Y:S01]  /*7bb0*/  SYNCS.PHASECHK.TRANS64.TRYWAIT P2, [UR10+0x16830], R6 ;  /* 0x01683006ff0075a7 */ /* 0x000062000804014a */
[----:B------:R-:W-:Y:S05]  /*7bc0*/  @!P0 BRA `(.L_x_13002) ;  /* 0x0000000000048947 */ /* 0x000fea0003800000 */
[----:B------:R-:W-:Y:S01]  /*7bd0*/  BPT.TRAP 0x1 ;  /* 0x000000040000795c */ /* 0x000fe20000300000 */
.L_x_13002:
[----:B-1----:R-:W-:Y:S05]  /*7be0*/  @P2 BRA `(.L_x_13000) ;  /* 0x0000000000082947 */ /* 0x002fea0003800000 */
[----:B------:R-:W1:Y:S02]  /*7bf0*/  SYNCS.PHASECHK.TRANS64.TRYWAIT P2, [UR10+0x16830], R6 ;  /* 0x01683006ff0075a7 */ /* 0x000e64000804014a */
[----:B-1----:R-:W-:Y:S05]  /*7c00*/  @!P2 BRA `(.L_x_13003) ;  /* 0x0000009c008ca947 */ /* 0x002fea0003800000 */
.L_x_13000:
        /* <DEDUP_REMOVED lines=27> */
.L_x_13005:
[----:B------:R-:W-:Y:S01]  /*7dc0*/  ULEA UR10, UR7, UR38, 0x3 ;  /* 0x00000026070a7291 */ /* 0x000fe2000f8e183f */
[----:B------:R-:W-:-:S05]  /*7dd0*/  IMAD.U32 R6, RZ, RZ, UR26 ;  /* 0x0000001aff067e24 */ /* 0x000fca000f8e00ff */
[----:B------:R-:W-:-:S04]  /*7de0*/  SHF.L.U32 R6, R6, 0x1f, RZ ;  /* 0x0000001f06067819 */ /* 0x000fc800000006ff */
[----:B------:R0:W1:Y:S01]  /*7df0*/  SYNCS.PHASECHK.TRANS64.TRYWAIT P2, [UR10+0x16850], R6 ;  /* 0x01685006ff0075a7 */ /* 0x000062000804014a */
[----:B------:R-:W-:Y:S05]  /*7e00*/  @!P0 BRA `(.L_x_13006) ;  /* 0x0000000000048947 */ /* 0x000fea0003800000 */
[----:B------:R-:W-:Y:S01]  /*7e10*/  BPT.TRAP 0x1 ;  /* 0x000000040000795c */ /* 0x000fe20000300000 */
.L_x_13006:
[----:B-1----:R-:W-:Y:S05]  /*7e20*/  @P2 BRA `(.L_x_13004) ;  /* 0x0000000000082947 */ /* 0x002fea0003800000 */
[----:B------:R-:W1:Y:S02]  /*7e30*/  SYNCS.PHASECHK.TRANS64.TRYWAIT P2, [UR10+0x16850], R6 ;  /* 0x01685006ff0075a7 */ /* 0x000e64000804014a */
[----:B-1----:R-:W-:Y:S05]  /*7e40*/  @!P2 BRA `(.L_x_13007) ;  /* 0x0000009c0014a947 */ /* 0x002fea0003800000 */
.L_x_13004:
[----:B------:R-:W-:Y:S01]  /*7e50*/  UIADD3 UR10, UR38, 0x400, URZ ;  /* 0x00000400260a7890 */ /* 0x000fe2000fffe03f */
[----:B------:R-:W-:Y:S01]  /*7e60*/  WARPGROUP.ARRIVE ;  /* 0x00000000000079c5 */ /* 0x000fe20000000000 */
[----:B------:R-:W-:Y:S01]  /*7e70*/  UMOV UR11, 0x40000040 ;  /* 0x40000040000b7882 */ /* 0x000fe20000000000 */
[----:B------:R-:W-:Y:S01]  /*7e80*/  UMOV UR15, 0x40000040 ;  /* 0x40000040000f7882 */ /* 0x000fe20000000000 */
[----:B------:R-:W-:Y:S01]  /*7e90*/  USHF.R.U32.HI UR10, URZ, 0x4, UR10 ;  /* 0x000000043f0a7899 */ /* 0x000fe2000801160a */
[----:B01----:R-:W-:Y:S01]  /*7ea0*/  FMNMX.FTZ R6, R24, R15, !PT ;  /* 0x0000000f18067209 */ /* 0x003fe20007810000 */
[----:B------:R-:W-:Y:S01]  /*7eb0*/  UMOV UR26, UR5 ;  /* 0x00000005001a7c82 */ /* 0x000fe20008000000 */
[----:B------:R-:W-:Y:S01]  /*7ec0*/  ISETP.GE.U32.AND P2, PT, R2, 0x180, PT ;  /* 0x000001800200780c */ /* 0x000fe20003f46070 */
[----:B------:R-:W-:Y:S01]  /*7ed0*/  ULOP3.LUT UR10, UR10, 0x3fff, URZ, 0xc0, !UPT ;  /* 0x00003fff0a0a7892 */ /* 0x000fe2000f8ec03f */
[----:B------:R-:W-:-:S03]  /*7ee0*/  FMNMX.FTZ R7, R25, R6, !PT ;  /* 0x0000000619077209 */ /* 0x000fc60007810000 */
[----:B------:R-:W-:Y:S01]  /*7ef0*/  ULEA UR10, UR7, UR10, 0xa ;  /* 0x0000000a070a7291 */ /* 0x000fe2000f8e503f */
[----:B------:R-:W-:-:S03]  /*7f00*/  FMNMX.FTZ R6, R28, R7, !PT ;  /* 0x000000071c067209 */ /* 0x000fc60007810000 */
[----:B------:R-:W-:Y:S01]  /*7f10*/  UIADD3 UR14, UR10, 0x80, URZ ;  /* 0x000000800a0e7890 */ /* 0x000fe2000fffe03f */
[----:B------:R-:W-:-:S04]  /*7f20*/  FMNMX.FTZ R7, R29, R6, !PT ;  /* 0x000000061d077209 */ /* 0x000fc80007810000 */
[----:B------:R-:W-:Y:S01]  /*7f30*/  HGMMA.64x64x16.F32 R88, R148, gdesc[UR8].tnspB, R88, gsb0 ;  /* 0x40e0000894587df0 */ /* 0x000fe20008000858 */
        /* <DEDUP_REMOVED lines=25> */
[----:B------:R-:W-:Y:S01]  /*80d0*/  HGMMA.64x64x16.F32 R88, R144, gdesc[UR12].tnspB, R88, gsb0 ;  /* 0x40e0000c90587df0 */ /* 0x000fe20008000858 */
[----:B------:R-:W-:Y:S01]  /*80e0*/  UIADD3 UR14, UR10, 0x100, URZ ;  /* 0x000001000a0e7890 */ /* 0x000fe2000fffe03f */
[----:B------:R-:W-:Y:S01]  /*80f0*/  UMOV UR15, 0x40000040 ;  /* 0x40000040000f7882 */ /* 0x000fe20000000000 */
        /* <DEDUP_REMOVED lines=11> */
[----:B------:R-:W-:Y:S01]  /*81b0*/  WARPGROUP.ARRIVE ;  /* 0x00000000000079c5 */ /* 0x000fe20000000000 */
[----:B-1----:R-:W-:-:S02]  /*81c0*/  FMNMX.FTZ R6, R10, R19, !PT ;  /* 0x000000130a067209 */ /* 0x002fc40007810000 */
[----:B------:R-:W-:-:S03]  /*81d0*/  FMNMX.FTZ R10, R26, R11, !PT ;  /* 0x0000000b1a0a7209 */ /* 0x000fc60007810000 */
[----:B------:R-:W-:Y:S01]  /*81e0*/  HGMMA.64x64x16.F32 R88, R140, gdesc[UR12].tnspB, R88, gsb0 ;  /* 0x40e0000c8c587df0 */ /* 0x000fe20008000858 */
[----:B------:R-:W-:Y:S01]  /*81f0*/  UIADD3 UR14, UR10, 0x180, URZ ;  /* 0x000001800a0e7890 */ /* 0x000fe2000fffe03f */
[----:B------:R-:W-:Y:S01]  /*8200*/  FMNMX.FTZ R21, R27, R10, !PT ;  /* 0x0000000a1b157209 */ /* 0x000fe20007810000 */
[----:B------:R-:W-:Y:S01]  /*8210*/  UMOV UR15, 0x40000040 ;  /* 0x40000040000f7882 */ /* 0x000fe20000000000 */
[----:B------:R-:W-:Y:S02]  /*8220*/  FADD.FTZ R14, -R6, R15 ;  /* 0x0000000f060e7221 */ /* 0x000fe40000010100 */
[----:B------:R-:W-:Y:S02]  /*8230*/  FMNMX.FTZ R10, R30, R21, !PT ;  /* 0x000000151e0a7209 */ /* 0x000fe40007810000 */
[-C--:B0-----:R-:W-:Y:S01]  /*8240*/  FMUL.FTZ R18, R14, R7.reuse ;  /* 0x000000070e127220 */ /* 0x081fe20000410000 */
[----:B------:R-:W-:Y:S01]  /*8250*/  FMUL.FTZ R14, R6, R7 ;  /* 0x00000007060e7220 */ /* 0x000fe20000410000 */
[----:B------:R-:W-:-:S02]  /*8260*/  FMNMX.FTZ R23, R31, R10, !PT ;  /* 0x0000000a1f177209 */ /* 0x000fc40007810000 */
[----:B------:R0:W-:Y:S01]  /*8270*/  MUFU.EX2 R8, R18 ;  /* 0x0000001200087308 */ /* 0x0001e20000000800 */
[--C-:B------:R-:W-:Y:S01]  /*8280*/  FFMA.FTZ R33, R33, R7, -R14.reuse ;  /* 0x0000000721217223 */ /* 0x100fe2000001080e */
[----:B------:R-:W-:Y:S01]  /*8290*/  FMNMX.FTZ R10, R34, R23, !PT ;  /* 0x00000017220a7209 */ /* 0x000fe20007810000 */
[-CC-:B------:R-:W-:Y:S01]  /*82a0*/  FFMA.FTZ R148, R25, R7.reuse, -R14.reuse ;  /* 0x0000000719947223 */ /* 0x180fe2000001080e */
[-CC-:B------:R-:W-:Y:S01]  /*82b0*/  FFMA.FTZ R25, R37, R7.reuse, -R14.reuse ;  /* 0x0000000725197223 */ /* 0x180fe2000001080e */
[-CC-:B------:R-:W-:Y:S01]  /*82c0*/  FFMA.FTZ R45, R45, R7.reuse, -R14.reuse ;  /* 0x000000072d2d7223 */ /* 0x180fe2000001080e */
[----:B------:R-:W-:Y:S01]  /*82d0*/  FMNMX.FTZ R23, R35, R10, !PT ;  /* 0x0000000a23177209 */ /* 0x000fe20007810000 */
[-CC-:B------:R-:W-:Y:S01]  /*82e0*/  FFMA.FTZ R57, R57, R7.reuse, -R14.reuse ;  /* 0x0000000739397223 */ /* 0x180fe2000001080e */
        /* <DEDUP_REMOVED lines=15> */
[-CC-:B0-----:R-:W-:Y:S01]  /*83e0*/  FFMA.FTZ R18, R64, R7.reuse, -R14.reuse ;  /* 0x0000000740127223 */ /* 0x181fe2000001080e */
[-CC-:B------:R-:W-:Y:S01]  /*83f0*/  FFMA.FTZ R20, R68, R7.reuse, -R14.reuse ;  /* 0x0000000744147223 */ /* 0x180fe2000001080e */
[--C-:B------:R-:W-:Y:S01]  /*8400*/  FFMA.FTZ R22, R72, R7, -R14.reuse ;  /* 0x0000000748167223 */ /* 0x100fe2000001080e */
[----:B------:R-:W-:Y:S01]  /*8410*/  FMNMX.FTZ R10, R46, R23, !PT ;  /* 0x000000172e0a7209 */ /* 0x000fe20007810000 */
[-CC-:B------:R-:W-:Y:S01]  /*8420*/  FFMA.FTZ R24, R76, R7.reuse, -R14.reuse ;  /* 0x000000074c187223 */ /* 0x180fe2000001080e */
[-CC-:B------:R-:W-:Y:S01]  /*8430*/  FFMA.FTZ R28, R80, R7.reuse, -R14.reuse ;  /* 0x00000007501c7223 */ /* 0x180fe2000001080e */
[-CC-:B------:R-:W-:Y:S01]  /*8440*/  FFMA.FTZ R84, R84, R7.reuse, -R14.reuse ;  /* 0x0000000754547223 */ /* 0x180fe2000001080e */
[----:B------:R-:W-:Y:S01]  /*8450*/  FMNMX.FTZ R23, R47, R10, !PT ;  /* 0x0000000a2f177209 */ /* 0x000fe20007810000 */
[----:B------:R-:W-:Y:S01]  /*8460*/  FFMA.FTZ R85, R85, R7, -R14 ;  /* 0x0000000755557223 */ /* 0x000fe2000001080e */
[----:B------:R-:W0:Y:S02]  /*8470*/  MUFU.EX2 R15, R15 ;  /* 0x0000000f000f7308 */ /* 0x000e240000000800 */
[----:B------:R-:W-:-:S04]  /*8480*/  FMNMX.FTZ R10, R50, R23, !PT ;  /* 0x00000017320a7209 */ /* 0x000fc80007810000 */
[----:B------:R-:W-:Y:S02]  /*8490*/  FMNMX.FTZ R23, R51, R10, !PT ;  /* 0x0000000a33177209 */ /* 0x000fe40007810000 */
[----:B------:R-:W2:Y:S02]  /*84a0*/  MUFU.EX2 R148, R148 ;  /* 0x0000009400947308 */ /* 0x000ea40000000800 */
[----:B------:R-:W-:-:S04]  /*84b0*/  FMNMX.FTZ R10, R54, R23, !PT ;  /* 0x00000017360a7209 */ /* 0x000fc80007810000 */
[----:B-1----:R-:W-:Y:S02]  /*84c0*/  FMNMX.FTZ R33, R55, R10, !PT ;  /* 0x0000000a37217209 */ /* 0x002fe40007810000 */
[----:B------:R-:W-:Y:S01]  /*84d0*/  MUFU.EX2 R23, R45 ;  /* 0x0000002d00177308 */ /* 0x000fe20000000800 */
[----:B0-----:R-:W-:Y:S01]  /*84e0*/  FFMA.FTZ R5, R8, R5, R15 ;  /* 0x0000000508057223 */ /* 0x001fe2000001000f */
[----:B------:R-:W-:-:S04]  /*84f0*/  FMNMX.FTZ R10, R58, R33, !PT ;  /* 0x000000213a0a7209 */ /* 0x000fc80007810000 */
[----:B------:R-:W-:Y:S02]  /*8500*/  FMNMX.FTZ R33, R59, R10, !PT ;  /* 0x0000000a3b217209 */ /* 0x000fe40007810000 */
[----:B------:R-:W0:Y:S01]  /*8510*/  MUFU.EX2 R150, R150 ;  /* 0x0000009600967308 */ /* 0x000e220000000800 */
[----:B--2---:R-:W-:Y:S01]  /*8520*/  FADD.FTZ R5, R148, R5 ;  /* 0x0000000594057221 */ /* 0x004fe20000010000 */
[----:B------:R-:W-:Y:S02]  /*8530*/  FMNMX.FTZ R10, R62, R33, !PT ;  /* 0x000000213e0a7209 */ /* 0x000fe40007810000 */
[----:B------:R-:W-:Y:S02]  /*8540*/  F2FP.F16.F32.PACK_AB R148, R148, R15 ;  /* 0x0000000f9494723e */ /* 0x000fe400000000ff */
[----:B------:R-:W-:Y:S02]  /*8550*/  FMNMX.FTZ R37, R63, R10, !PT ;  /* 0x0000000a3f257209 */ /* 0x000fe40007810000 */
[----:B------:R1:W-:Y:S01]  /*8560*/  MUFU.EX2 R33, R49 ;  /* 0x0000003100217308 */ /* 0x0003e20000000800 */
[----:B------:R-:W-:-:S02]  /*8570*/  WARPGROUP.DEPBAR.LE gsb0, 0x0 ;  /* 0x00008000000079c5 */ /* 0x000fc40000010000 */
[----:B------:R-:W-:Y:S01]  /*8580*/  WARPGROUP.ARRIVE ;  /* 0x00000000000079c5 */ /* 0x000fe20000000000 */
[----:B------:R-:W-:Y:S01]  /*8590*/  FMNMX.FTZ R10, R66, R37, !PT ;  /* 0x00000025420a7209 */ /* 0x000fe20007810000 */
[-CC-:B------:R-:W-:Y:S01]  /*85a0*/  FFMA.FTZ R140, R40, R7.reuse, -R14.reuse ;  /* 0x00000007288c7223 */ /* 0x180fe2000001080e */
[-CC-:B------:R-:W-:Y:S02]  /*85b0*/  FFMA.FTZ R142, R44, R7.reuse, -R14.reuse ;  /* 0x000000072c8e7223 */ /* 0x180fe4000001080e */
[----:B------:R-:W2:Y:S01]  /*85c0*/  MUFU.EX2 R19, R19 ;  /* 0x0000001300137308 */ /* 0x000ea20000000800 */
[----:B------:R-:W-:Y:S01]  /*85d0*/  FMNMX.FTZ R37, R67, R10, !PT ;  /* 0x0000000a43257209 */ /* 0x000fe20007810000 */
[----:B------:R-:W-:Y:S01]  /*85e0*/  HGMMA.64x64x16.F32 R88, R136, gdesc[UR12].tnspB, R88, gsb0 ;  /* 0x40e0000c88587df0 */ /* 0x000fe20008000858 */
[----:B------:R-:W-:Y:S01]  /*85f0*/  UIADD3 UR14, UR10, 0x200, URZ ;  /* 0x000002000a0e7890 */ /* 0x000fe2000fffe03f */
[--C-:B-1----:R-:W-:Y:S01]  /*8600*/  FFMA.FTZ R49, R65, R7, -R14.reuse ;  /* 0x0000000741317223 */ /* 0x102fe2000001080e */
[----:B------:R-:W-:Y:S01]  /*8610*/  UMOV UR15, 0x40000040 ;  /* 0x40000040000f7882 */ /* 0x000fe20000000000 */
        /* <DEDUP_REMOVED lines=14> */
[----:B------:R3:W-:Y:S02]  /*8700*/  MUFU.EX2 R45, R61 ;  /* 0x0000003d002d7308 */ /* 0x0007e40000000800 */
[----:B------:R-:W-:-:S05]  /*8710*/  FMNMX.FTZ R10, R87, R10, !PT ;  /* 0x0000000a570a7209 */ /* 0x000fca0007810000 */
[----:B-1----:R-:W1:Y:S01]  /*8720*/  SHFL.BFLY PT, R57, R10, 0x2, 0x1f ;  /* 0x0c401f000a397f89 */ /* 0x002e6200000e0000 */
[----:B------:R-:W-:Y:S01]  /*8730*/  MUFU.EX2 R140, R140 ;  /* 0x0000008c008c7308 */ /* 0x000fe20000000800 */
[----:B---3--:R-:W-:-:S07]  /*8740*/  FFMA.FTZ R61, R77, R7, -R14 ;  /* 0x000000074d3d7223 */ /* 0x008fce000001080e */
[----:B------:R-:W-:Y:S08]  /*8750*/  MUFU.EX2 R29, R29 ;  /* 0x0000001d001d7308 */ /* 0x000ff00000000800 */
[----:B------:R-:W-:Y:S01]  /*8760*/  MUFU.EX2 R142, R142 ;  /* 0x0000008e008e7308 */ /* 0x000fe20000000800 */
[----:B-1----:R-:W-:Y:S01]  /*8770*/  FMNMX.FTZ R32, R10, R57, !PT ;  /* 0x000000390a207209 */ /* 0x002fe20007810000 */
[----:B------:R-:W-:-:S06]  /*8780*/  FFMA.FTZ R57, R73, R7, -R14 ;  /* 0x0000000749397223 */ /* 0x000fcc000001080e */
[----:B------:R-:W-:Y:S01]  /*8790*/  MUFU.EX2 R41, R41 ;  /* 0x0000002900297308 */ /* 0x000fe20000000800 */
[----:B------:R-:W1:Y:S01]  /*87a0*/  SHFL.BFLY PT, R69, R32, 0x1, 0x1f ;  /* 0x0c201f0020457f89 */ /* 0x000e6200000e0000 */
[----:B------:R-:W-:Y:S02]  /*87b0*/  WARPGROUP.DEPBAR.LE gsb0, 0x0 ;  /* 0x00008000000079c5 */ /* 0x000fe40000010000 */
[----:B------:R-:W-:Y:S01]  /*87c0*/  WARPGROUP.ARRIVE ;  /* 0x00000000000079c5 */ /* 0x000fe20000000000 */
[-CC-:B------:R-:W-:Y:S01]  /*87d0*/  FFMA.FTZ R136, R48, R7.reuse, -R14.reuse ;  /* 0x0000000730887223 */ /* 0x180fe2000001080e */
[----:B------:R-:W-:Y:S02]  /*87e0*/  FFMA.FTZ R138, R52, R7, -R14 ;  /* 0x00000007348a7223 */ /* 0x000fe4000001080e */
[----:B------:R-:W-:Y:S02]  /*87f0*/  MUFU.EX2 R18, R18 ;  /* 0x0000001200127308 */ /* 0x000fe40000000800 */
[----:B------:R-:W-:Y:S01]  /*8800*/  HGMMA.64x64x16.F32 R88, R132, gdesc[UR12].tnspB, R88, gsb0 ;  /* 0x40e0000c84587df0 */ /* 0x000fe20008000858 */
[----:B------:R-:W-:Y:S01]  /*8810*/  UIADD3 UR14, UR10, 0x280, URZ ;  /* 0x000002800a0e7890 */ /* 0x000fe2000fffe03f */
[----:B------:R-:W-:-:S04]  /*8820*/  UMOV UR15, 0x40000040 ;  /* 0x40000040000f7882 */ /* 0x000fc80000000000 */
[----:B------:R-:W-:Y:S01]  /*8830*/  MUFU.EX2 R136, R136 ;  /* 0x0000008800887308 */ /* 0x000fe20000000800 */
[----:B-1----:R-:W-:-:S07]  /*8840*/  FMNMX.FTZ R10, R32, R69, !PT ;  /* 0x00000045200a7209 */ /* 0x002fce0007810000 */
[----:B------:R-:W-:Y:S01]  /*8850*/  MUFU.EX2 R138, R138 ;  /* 0x0000008a008a7308 */ /* 0x000fe20000000800 */
[----:B------:R-:W-:-:S04]  /*8860*/  FMUL.FTZ R36, R10, R7 ;  /* 0x000000070a247220 */ /* 0x000fc80000410000 */
[-CC-:B------:R-:W-:Y:S01]  /*8870*/  FFMA.FTZ R149, R27, R7.reuse, -R36.reuse ;  /* 0x000000071b957223 */ /* 0x180fe20000010824 */
[----:B------:R-:W-:Y:S02]  /*8880*/  VIADD R27, R17, 0x9 ;  /* 0x00000009111b7836 */ /* 0x000fe40000000000 */
[-CC-:B------:R-:W-:Y:S01]  /*8890*/  FFMA.FTZ R151, R30, R7.reuse, -R36.reuse ;  /* 0x000000071e977223 */ /* 0x180fe20000010824 */
[-CC-:B------:R-:W-:Y:S01]  /*88a0*/  FFMA.FTZ R145, R34, R7.reuse, -R36.reuse ;  /* 0x0000000722917223 */ /* 0x180fe20000010824 */
[-CC-:B------:R-:W-:Y:S01]  /*88b0*/  FFMA.FTZ R30, R35, R7.reuse, -R36.reuse ;  /* 0x00000007231e7223 */ /* 0x180fe20000010824 */
[-CC-:B------:R-:W-:Y:S01]  /*88c0*/  FFMA.FTZ R147, R38, R7.reuse, -R36.reuse ;  /* 0x0000000726937223 */ /* 0x180fe20000010824 */
[----:B------:R-:W-:Y:S01]  /*88d0*/  MUFU.EX2 R149, R149 ;  /* 0x0000009500957308 */ /* 0x000fe20000000800 */
[----:B------:R-:W-:Y:S01]  /*88e0*/  SEL R27, R27, 0x9, !P2 ;  /* 0x000000091b1b7807 */ /* 0x000fe20005000000 */
[-CC-:B------:R-:W-:Y:S01]  /*88f0*/  FFMA.FTZ R34, R39, R7.reuse, -R36.reuse ;  /* 0x0000000727227223 */ /* 0x180fe20000010824 */
[-CC-:B------:R-:W-:Y:S01]  /*8900*/  FFMA.FTZ R137, R50, R7.reuse, -R36.reuse ;  /* 0x0000000732897223 */ /* 0x180fe20000010824 */
[----:B0-----:R-:W-:Y:S01]  /*8910*/  FADD.FTZ R50, R150, R5 ;  /* 0x0000000596327221 */ /* 0x001fe20000010000 */
        /* <DEDUP_REMOVED lines=16> */
[C---:B------:R-:W-:Y:S01]  /*8a20*/  ISETP.GT.AND P2, PT, R9.reuse, UR6, PT ;  /* 0x0000000609007c0c */ /* 0x040fe2000bf44270 */
[----:B------:R-:W-:Y:S01]  /*8a30*/  VIADD R9, R9, 0xffffffff ;  /* 0xffffffff09097836 */ /* 0x000fe20000000000 */
[----:B--2---:R-:W-:Y:S01]  /*8a40*/  F2FP.F16.F32.PACK_AB R150, R19, R150 ;  /* 0x000000961396723e */ /* 0x004fe200000000ff */
        /* <DEDUP_REMOVED lines=8> */
[----:B------:R-:W-:Y:S02]  /*8ad0*/  FADD.FTZ R14, -R10, R11 ;  /* 0x0000000b0a0e7221 */ /* 0x000fe40000010100 */
[----:B------:R-:W-:Y:S01]  /*8ae0*/  MUFU.EX2 R38, R38 ;  /* 0x0000002600267308 */ /* 0x000fe20000000800 */
[-CC-:B------:R-:W-:Y:S01]  /*8af0*/  FFMA.FTZ R133, R58, R7.reuse, -R36.reuse ;  /* 0x000000073a857223 */ /* 0x180fe20000010824 */
[----:B------:R-:W-:Y:S01]  /*8b00*/  HGMMA.64x64x16.F32 R88, R128, gdesc[UR12].tnspB, R88, gsb0 ;  /* 0x40e0000c80587df0 */ /* 0x000fe20008000858 */
[----:B------:R-:W-:Y:S01]  /*8b10*/  UIADD3 UR14, UR10, 0x300, URZ ;  /* 0x000003000a0e7890 */ /* 0x000fe2000fffe03f */
[-C--:B------:R-:W-:Y:S01]  /*8b20*/  FMUL.FTZ R69, R14, R7.reuse ;  /* 0x000000070e457220 */ /* 0x080fe20000410000 */
[----:B------:R-:W-:Y:S01]  /*8b30*/  UMOV UR15, 0x40000040 ;  /* 0x40000040000f7882 */ /* 0x000fe20000000000 */
[----:B------:R-:W-:Y:S01]  /*8b40*/  UIADD3 UR10, UR10, 0x380, URZ ;  /* 0x000003800a0a7890 */ /* 0x000fe2000fffe03f */
[-CC-:B------:R-:W-:Y:S01]  /*8b50*/  FFMA.FTZ R14, R26, R7.reuse, -R36.reuse ;  /* 0x000000071a0e7223 */ /* 0x180fe20000010824 */
[-CC-:B------:R-:W-:Y:S01]  /*8b60*/  FFMA.FTZ R26, R31, R7.reuse, -R36.reuse ;  /* 0x000000071f1a7223 */ /* 0x180fe20000010824 */
[----:B------:R-:W-:Y:S01]  /*8b70*/  IMAD.U32 R31, RZ, RZ, UR4 ;  /* 0x00000004ff1f7e24 */ /* 0x000fe2000f8e00ff */
[----:B------:R-:W-:Y:S01]  /*8b80*/  MUFU.EX2 R69, R69 ;  /* 0x0000004500457308 */ /* 0x000fe20000000800 */
[----:B------:R-:W-:-:S03]  /*8b90*/  FFMA.FTZ R135, R62, R7, -R36 ;  /* 0x000000073e877223 */ /* 0x000fc60000010824 */
[----:B------:R-:W-:-:S04]  /*8ba0*/  @!P1 LEA R31, R31, UR38, 0x3 ;  /* 0x000000261f1f9c11 */ /* 0x000fc8000f8e18ff */
[----:B------:R-:W0:Y:S01]  /*8bb0*/  MUFU.EX2 R14, R14 ;  /* 0x0000000e000e7308 */ /* 0x000e220000000800 */
[----:B------:R-:W-:-:S05]  /*8bc0*/  @!P1 VIADD R31, R31, 0x16840 ;  /* 0x000168401f1f9836 */ /* 0x000fca0000000000 */
[----:B------:R-:W-:Y:S02]  /*8bd0*/  @!P1 PRMT R31, RZ, 0x654, R31 ;  /* 0x00000654ff1f9816 */ /* 0x000fe4000000001f */
[----:B------:R-:W1:Y:S08]  /*8be0*/  MUFU.EX2 R26, R26 ;  /* 0x0000001a001a7308 */ /* 0x000e700000000800 */
[----:B------:R-:W2:Y:S01]  /*8bf0*/  MUFU.EX2 R143, R143 ;  /* 0x0000008f008f7308 */ /* 0x000ea20000000800 */
[----:B0-----:R-:W-:-:S04]  /*8c00*/  FFMA.FTZ R4, R69, R4, R14 ;  /* 0x0000000445047223 */ /* 0x001fc8000001000e */
[----:B------:R-:W-:Y:S01]  /*8c10*/  FADD.FTZ R48, R149, R4 ;  /* 0x0000000495307221 */ /* 0x000fe20000010000 */
[----:B------:R-:W-:Y:S01]  /*8c20*/  FFMA.FTZ R4, R63, R7, -R36 ;  /* 0x000000073f047223 */ /* 0x000fe20000010824 */
[----:B------:R-:W-:Y:S01]  /*8c30*/  F2FP.F16.F32.PACK_AB R149, R149, R14 ;  /* 0x0000000e9595723e */ /* 0x000fe200000000ff */
[----:B------:R-:W0:Y:S01]  /*8c40*/  MUFU.EX2 R40, R40 ;  /* 0x0000002800287308 */ /* 0x000e220000000800 */
[----:B------:R-:W-:Y:S01]  /*8c50*/  FADD.FTZ R5, R151, R48 ;  /* 0x0000003097057221 */ /* 0x000fe20000010000 */
[----:B-1----:R-:W-:-:S03]  /*8c60*/  F2FP.F16.F32.PACK_AB R151, R26, R151 ;  /* 0x000000971a97723e */ /* 0x002fc600000000ff */
[----:B------:R-:W-:-:S03]  /*8c70*/  FADD.FTZ R48, R26, R5 ;  /* 0x000000051a307221 */ /* 0x000fc60000010000 */
[----:B------:R-:W1:Y:S01]  /*8c80*/  MUFU.EX2 R137, R137 ;  /* 0x0000008900897308 */ /* 0x000e620000000800 */
[----:B------:R-:W-:Y:S01]  /*8c90*/  FADD.FTZ R5, R145, R48 ;  /* 0x0000003091057221 */ /* 0x000fe20000010000 */
[----:B------:R-:W-:Y:S01]  /*8ca0*/  FFMA.FTZ R48, R67, R7, -R36 ;  /* 0x0000000743307223 */ /* 0x000fe20000010824 */
[C---:B------:R-:W-:Y:S02]  /*8cb0*/  F2FP.F16.F32.PACK_AB R145, R30.reuse, R145 ;  /* 0x000000911e91723e */ /* 0x040fe400000000ff */
[----:B------:R-:W-:-:S03]  /*8cc0*/  FADD.FTZ R52, R30, R5 ;  /* 0x000000051e347221 */ /* 0x000fc60000010000 */
[----:B------:R-:W3:Y:S01]  /*8cd0*/  MUFU.EX2 R42, R42 ;  /* 0x0000002a002a7308 */ /* 0x000ee20000000800 */
[----:B------:R-:W-:Y:S01]  /*8ce0*/  FADD.FTZ R5, R147, R52 ;  /* 0x0000003493057221 */ /* 0x000fe20000010000 */
[----:B------:R-:W-:-:S03]  /*8cf0*/  F2FP.F16.F32.PACK_AB R147, R34, R147 ;  /* 0x000000932293723e */ /* 0x000fc600000000ff */
[----:B------:R-:W-:-:S03]  /*8d00*/  FADD.FTZ R52, R34, R5 ;  /* 0x0000000522347221 */ /* 0x000fc60000010000 */
[----:B------:R-:W4:Y:S01]  /*8d10*/  MUFU.EX2 R139, R139 ;  /* 0x0000008b008b7308 */ /* 0x000f220000000800 */
[----:B------:R-:W-:Y:S01]  /*8d20*/  FADD.FTZ R5, R141, R52 ;  /* 0x000000348d057221 */ /* 0x000fe20000010000 */
[----:B------:R-:W-:-:S03]  /*8d30*/  F2FP.F16.F32.PACK_AB R141, R38, R141 ;  /* 0x0000008d268d723e */ /* 0x000fc600000000ff */
[----:B------:R-:W-:-:S03]  /*8d40*/  FADD.FTZ R52, R38, R5 ;  /* 0x0000000526347221 */ /* 0x000fc60000010000 */
[----:B------:R-:W5:Y:S01]  /*8d50*/  MUFU.EX2 R44, R44 ;  /* 0x0000002c002c7308 */ /* 0x000f620000000800 */
[----:B--2---:R-:W-:Y:S01]  /*8d60*/  FADD.FTZ R5, R143, R52 ;  /* 0x000000348f057221 */ /* 0x004fe20000010000 */
[----:B0-----:R-:W-:-:S03]  /*8d70*/  F2FP.F16.F32.PACK_AB R143, R40, R143 ;  /* 0x0000008f288f723e */ /* 0x001fc600000000ff */
[----:B------:R-:W-:Y:S01]  /*8d80*/  FADD.FTZ R52, R40, R5 ;  /* 0x0000000528347221 */ /* 0x000fe20000010000 */
[----:B------:R-:W-:Y:S02]  /*8d90*/  WARPGROUP.DEPBAR.LE gsb0, 0x0 ;  /* 0x00008000000079c5 */ /* 0x000fe40000010000 */
[----:B------:R-:W-:Y:S01]  /*8da0*/  WARPGROUP.ARRIVE ;  /* 0x00000000000079c5 */ /* 0x000fe20000000000 */
[----:B------:R-:W-:Y:S01]  /*8db0*/  MUFU.EX2 R132, R132 ;  /* 0x0000008400847308 */ /* 0x000fe20000000800 */
[----:B-1----:R-:W-:Y:S01]  /*8dc0*/  FADD.FTZ R5, R137, R52 ;  /* 0x0000003489057221 */ /* 0x002fe20000010000 */
[-CC-:B------:R-:W-:Y:S01]  /*8dd0*/  FFMA.FTZ R129, R66, R7.reuse, -R36.reuse ;  /* 0x0000000742817223 */ /* 0x180fe20000010824 */
[----:B------:R-:W-:Y:S01]  /*8de0*/  FFMA.FTZ R131, R70, R7, -R36 ;  /* 0x0000000746837223 */ /* 0x000fe20000010824 */
[C---:B---3--:R-:W-:Y:S01]  /*8df0*/  F2FP.F16.F32.PACK_AB R137, R42.reuse, R137 ;  /* 0x000000892a89723e */ /* 0x048fe200000000ff */
[----:B------:R-:W-:Y:S01]  /*8e00*/  HGMMA.64x64x16.F32 R88, R124, gdesc[UR12].tnspB, R88, gsb0 ;  /* 0x40e0000c7c587df0 */ /* 0x000fe20008000858 */
[----:B------:R-:W-:-:S02]  /*8e10*/  FADD.FTZ R52, R42, R5 ;  /* 0x000000052a347221 */ /* 0x000fc40000010000 */
[----:B------:R-:W0:Y:S02]  /*8e20*/  MUFU.EX2 R133, R133 ;  /* 0x0000008500857308 */ /* 0x000e240000000800 */
[----:B----4-:R-:W-:Y:S01]  /*8e30*/  FADD.FTZ R5, R139, R52 ;  /* 0x000000348b057221 */ /* 0x010fe20000010000 */
[----:B-----5:R-:W-:-:S03]  /*8e40*/  F2FP.F16.F32.PACK_AB R139, R44, R139 ;  /* 0x0000008b2c8b723e */ /* 0x020fc600000000ff */
[----:B------:R-:W-:Y:S02]  /*8e50*/  FADD.FTZ R26, R44, R5 ;  /* 0x000000052c1a7221 */ /* 0x000fe40000010000 */
[----:B------:R-:W1:Y:S08]  /*8e60*/  MUFU.EX2 R46, R46 ;  /* 0x0000002e002e7308 */ /* 0x000e700000000800 */
[----:B------:R-:W-:Y:S01]  /*8e70*/  MUFU.EX2 R134, R134 ;  /* 0x0000008600867308 */ /* 0x000fe20000000800 */
[----:B0-----:R-:W-:-:S07]  /*8e80*/  FADD.FTZ R5, R133, R26 ;  /* 0x0000001a85057221 */ /* 0x001fce0000010000 */
[----:B------:R-:W0:Y:S01]  /*8e90*/  MUFU.EX2 R135, R135 ;  /* 0x0000008700877308 */ /* 0x000e220000000800 */
[C---:B-1----:R-:W-:Y:S01]  /*8ea0*/  FADD.FTZ R26, R46.reuse, R5 ;  /* 0x000000052e1a7221 */ /* 0x042fe20000010000 */
[----:B------:R-:W-:-:S06]  /*8eb0*/  F2FP.F16.F32.PACK_AB R133, R46, R133 ;  /* 0x000000852e85723e */ /* 0x000fcc00000000ff */
[----:B------:R-:W1:Y:S08]  /*8ec0*/  MUFU.EX2 R4, R4 ;  /* 0x0000000400047308 */ /* 0x000e700000000800 */
[----:B------:R-:W2:Y:S01]  /*8ed0*/  MUFU.EX2 R129, R129 ;  /* 0x0000008100817308 */ /* 0x000ea20000000800 */
[----:B0-----:R-:W-:-:S07]  /*8ee0*/  FADD.FTZ R5, R135, R26 ;  /* 0x0000001a87057221 */ /* 0x001fce0000010000 */
[----:B------:R-:W0:Y:S01]  /*8ef0*/  MUFU.EX2 R49, R49 ;  /* 0x0000003100317308 */ /* 0x000e220000000800 */
[C---:B-1----:R-:W-:Y:S01]  /*8f00*/  FADD.FTZ R26, R4.reuse, R5 ;  /* 0x00000005041a7221 */ /* 0x042fe20000010000 */
[----:B------:R-:W-:-:S06]  /*8f10*/  F2FP.F16.F32.PACK_AB R135, R4, R135 ;  /* 0x000000870487723e */ /* 0x000fcc00000000ff */
[----:B------:R-:W1:Y:S01]  /*8f20*/  MUFU.EX2 R48, R48 ;  /* 0x0000003000307308 */ /* 0x000e620000000800 */
[----:B--2---:R-:W-:-:S07]  /*8f30*/  FADD.FTZ R5, R129, R26 ;  /* 0x0000001a81057221 */ /* 0x004fce0000010000 */
[----:B------:R-:W-:Y:S01]  /*8f40*/  MUFU.EX2 R20, R20 ;  /* 0x0000001400147308 */ /* 0x000fe20000000800 */
[----:B0-----:R-:W-:-:S07]  /*8f50*/  F2FP.F16.F32.PACK_AB R128, R49, R18 ;  /* 0x000000123180723e */ /* 0x001fce00000000ff */
[----:B------:R-:W0:Y:S01]  /*8f60*/  MUFU.EX2 R131, R131 ;  /* 0x0000008300837308 */ /* 0x000e220000000800 */
[C---:B-1----:R-:W-:Y:S01]  /*8f70*/  FADD.FTZ R26, R48.reuse, R5 ;  /* 0x00000005301a7221 */ /* 0x042fe20000010000 */
[----:B------:R-:W-:Y:S01]  /*8f80*/  F2FP.F16.F32.PACK_AB R129, R48, R129 ;  /* 0x000000813081723e */ /* 0x000fe200000000ff */
[----:B------:R-:W-:Y:S02]  /*8f90*/  WARPGROUP.DEPBAR.LE gsb0, 0x0 ;  /* 0x00008000000079c5 */ /* 0x000fe40000010000 */
[----:B------:R-:W-:Y:S01]  /*8fa0*/  WARPGROUP.ARRIVE ;  /* 0x00000000000079c5 */ /* 0x000fe20000000000 */
[----:B------:R-:W-:Y:S02]  /*8fb0*/  FFMA.FTZ R125, R74, R7, -R36 ;  /* 0x000000074a7d7223 */ /* 0x000fe40000010824 */
[----:B------:R-:W1:Y:S03]  /*8fc0*/  MUFU.EX2 R53, R53 ;  /* 0x0000003500357308 */ /* 0x000e660000000800 */
[----:B------:R-:W-:Y:S05]  /*8fd0*/  HGMMA.64x64x16.F32 R88, R120, gdesc[UR8].tnspB, R88, gsb0 ;  /* 0x40e0000878587df0 */ /* 0x000fea0008000858 */
[----:B------:R-:W-:Y:S01]  /*8fe0*/  MUFU.EX2 R22, R22 ;  /* 0x0000001600167308 */ /* 0x000fe20000000800 */
[----:B0-----:R-:W-:-:S07]  /*8ff0*/  FADD.FTZ R5, R131, R26 ;  /* 0x0000001a83057221 */ /* 0x001fce0000010000 */
[----:B------:R-:W-:Y:S01]  /*9000*/  MUFU.EX2 R125, R125 ;  /* 0x0000007d007d7308 */ /* 0x000fe20000000800 */
[----:B-1----:R-:W-:-:S07]  /*9010*/  F2FP.F16.F32.PACK_AB R130, R53, R20 ;  /* 0x000000143582723e */ /* 0x002fce00000000ff */
[----:B------:R-:W0:Y:S08]  /*9020*/  MUFU.EX2 R57, R57 ;  /* 0x0000003900397308 */ /* 0x000e300000000800 */
[----:B------:R-:W-:Y:S08]  /*9030*/  MUFU.EX2 R14, R75 ;  /* 0x0000004b000e7308 */ /* 0x000ff00000000800 */
[----:B------:R-:W-:Y:S01]  /*9040*/  MUFU.EX2 R24, R24 ;  /* 0x0000001800187308 */ /* 0x000fe20000000800 */
[----:B0-----:R-:W-:-:S07]  /*9050*/  F2FP.F16.F32.PACK_AB R124, R57, R22 ;  /* 0x00000016397c723e */ /* 0x001fce00000000ff */
[----:B------:R-:W-:Y:S08]  /*9060*/  MUFU.EX2 R78, R78 ;  /* 0x0000004e004e7308 */ /* 0x000ff00000000800 */
[----:B------:R-:W0:Y:S08]  /*9070*/  MUFU.EX2 R61, R61 ;  /* 0x0000003d003d7308 */ /* 0x000e300000000800 */
[----:B------:R-:W1:Y:S08]  /*9080*/  MUFU.EX2 R79, R79 ;  /* 0x0000004f004f7308 */ /* 0x000e700000000800 */
[----:B------:R-:W-:Y:S01]  /*9090*/  MUFU.EX2 R28, R28 ;  /* 0x0000001c001c7308 */ /* 0x000fe20000000800 */
[----:B0-----:R-:W-:-:S07]  /*90a0*/  F2FP.F16.F32.PACK_AB R126, R61, R24 ;  /* 0x000000183d7e723e */ /* 0x001fce00000000ff */
[----:B------:R-:W-:Y:S01]  /*90b0*/  MUFU.EX2 R82, R82 ;  /* 0x0000005200527308 */ /* 0x000fe20000000800 */
[----:B------:R-:W-:Y:S02]  /*90c0*/  WARPGROUP.DEPBAR.LE gsb0, 0x0 ;  /* 0x00008000000079c5 */ /* 0x000fe40000010000 */
[----:B------:R0:W-:Y:S06]  /*90d0*/  BAR.ARV R27, 0x100 ;  /* 0x0004001b0000751d */ /* 0x0001ec0000002000 */
[----:B------:R2:W-:Y:S01]  /*90e0*/  @!P1 SYNCS.ARRIVE.TRANS64.RED.A1T0 RZ, [R31+URZ], RZ ;  /* 0x000000ff1fff99a7 */ /* 0x0005e2000810043f */
[----:B------:R-:W3:Y:S01]  /*90f0*/  MUFU.EX2 R65, R65 ;  /* 0x0000004100417308 */ /* 0x000ee20000000800 */
[----:B-1----:R-:W-:Y:S01]  /*9100*/  F2FP.F16.F32.PACK_AB R127, R79, R78 ;  /* 0x0000004e4f7f723e */ /* 0x002fe200000000ff */
[-C--:B------:R-:W-:Y:S01]  /*9110*/  FMUL.FTZ R88, R88, R8.reuse ;  /* 0x0000000858587220 */ /* 0x080fe20000410000 */
[-C--:B------:R-:W-:Y:S01]  /*9120*/  FMUL.FTZ R89, R89, R8.reuse ;  /* 0x0000000859597220 */ /* 0x080fe20000410000 */
[-C--:B------:R-:W-:Y:S01]  /*9130*/  FMUL.FTZ R92, R92, R8.reuse ;  /* 0x000000085c5c7220 */ /* 0x080fe20000410000 */
[-C--:B------:R-:W-:Y:S01]  /*9140*/  FMUL.FTZ R93, R93, R8.reuse ;  /* 0x000000085d5d7220 */ /* 0x080fe20000410000 */
[-C--:B------:R-:W-:Y:S01]  /*9150*/  FMUL.FTZ R96, R96, R8.reuse ;  /* 0x0000000860607220 */ /* 0x080fe20000410000 */
[----:B--2---:R-:W-:Y:S01]  /*9160*/  IMAD.U32 R31, RZ, RZ, UR7 ;  /* 0x00000007ff1f7e24 */ /* 0x004fe2000f8e00ff */
[----:B------:R-:W1:Y:S01]  /*9170*/  MUFU.EX2 R83, R83 ;  /* 0x0000005300537308 */ /* 0x000e620000000800 */
[----:B------:R-:W-:Y:S01]  /*9180*/  UMOV UR7, UR4 ;  /* 0x0000000400077c82 */ /* 0x000fe20008000000 */
[-C--:B------:R-:W-:Y:S01]  /*9190*/  FMUL.FTZ R97, R97, R8.reuse ;  /* 0x0000000861617220 */ /* 0x080fe20000410000 */
[-C--:B------:R-:W-:Y:S01]  /*91a0*/  FMUL.FTZ R100, R100, R8.reuse ;  /* 0x0000000864647220 */ /* 0x080fe20000410000 */
[----:B------:R-:W-:Y:S01]  /*91b0*/  @!P1 LEA R31, R31, UR38, 0x3 ;  /* 0x000000261f1f9c11 */ /* 0x000fe2000f8e18ff */
[-C--:B------:R-:W-:Y:S01]  /*91c0*/  FMUL.FTZ R101, R101, R8.reuse ;  /* 0x0000000865657220 */ /* 0x080fe20000410000 */
[-C--:B------:R-:W-:Y:S01]  /*91d0*/  FMUL.FTZ R104, R104, R8.reuse ;  /* 0x0000000868687220 */ /* 0x080fe20000410000 */
[----:B------:R-:W-:Y:S01]  /*91e0*/  FMUL.FTZ R105, R105, R8 ;  /* 0x0000000869697220 */ /* 0x000fe20000410000 */
[----:B------:R-:W-:Y:S01]  /*91f0*/  MUFU.EX2 R32, R84 ;  /* 0x0000005400207308 */ /* 0x000fe20000000800 */
[----:B0-----:R-:W-:Y:S01]  /*9200*/  @!P1 VIADD R27, R31, 0x16860 ;  /* 0x000168601f1b9836 */ /* 0x001fe20000000000 */
[----:B---3--:R-:W-:Y:S01]  /*9210*/  F2FP.F16.F32.PACK_AB R120, R65, R28 ;  /* 0x0000001c4178723e */ /* 0x008fe200000000ff */
[-C--:B------:R-:W-:Y:S01]  /*9220*/  FMUL.FTZ R108, R108, R8.reuse ;  /* 0x000000086c6c7220 */ /* 0x080fe20000410000 */
[-C--:B------:R-:W-:Y:S01]  /*9230*/  FMUL.FTZ R109, R109, R8.reuse ;  /* 0x000000086d6d7220 */ /* 0x080fe20000410000 */
[----:B------:R-:W-:Y:S01]  /*9240*/  FMUL.FTZ R112, R112, R8 ;  /* 0x0000000870707220 */ /* 0x000fe20000410000 */
[----:B------:R-:W-:Y:S01]  /*9250*/  @!P1 PRMT R31, RZ, 0x654, R27 ;  /* 0x00000654ff1f9816 */ /* 0x000fe2000000001b */
[----:B------:R-:W-:Y:S01]  /*9260*/  FADD.FTZ R27, R19, R50 ;  /* 0x00000032131b7221 */ /* 0x000fe20000010000 */
[----:B------:R-:W-:Y:S01]  /*9270*/  MUFU.EX2 R86, R86 ;  /* 0x0000005600567308 */ /* 0x000fe20000000800 */
[----:B-1----:R-:W-:Y:S01]  /*9280*/  F2FP.F16.F32.PACK_AB R121, R83, R82 ;  /* 0x000000525379723e */ /* 0x002fe200000000ff */
[----:B------:R0:W-:Y:S01]  /*9290*/  @!P1 SYNCS.ARRIVE.TRANS64.RED.A1T0 RZ, [R31+URZ], RZ ;  /* 0x000000ff1fff99a7 */ /* 0x0001e2000810043f */
[----:B------:R-:W-:Y:S01]  /*92a0*/  FADD.FTZ R50, R144, R27 ;  /* 0x0000001b90327221 */ /* 0x000fe20000010000 */
[----:B------:R-:W-:Y:S01]  /*92b0*/  F2FP.F16.F32.PACK_AB R144, R21, R144 ;  /* 0x000000901590723e */ /* 0x000fe200000000ff */
[-C--:B------:R-:W-:Y:S01]  /*92c0*/  FMUL.FTZ R113, R113, R8.reuse ;  /* 0x0000000871717220 */ /* 0x080fe20000410000 */
[----:B------:R-:W-:Y:S01]  /*92d0*/  FMUL.FTZ R116, R116, R8 ;  /* 0x0000000874747220 */ /* 0x000fe20000410000 */
[----:B------:R-:W-:Y:S01]  /*92e0*/  FADD.FTZ R27, R21, R50 ;  /* 0x00000032151b7221 */ /* 0x000fe20000010000 */
[-CC-:B------:R-:W-:Y:S01]  /*92f0*/  FFMA.FTZ R50, R71, R7.reuse, -R36.reuse ;  /* 0x0000000747327223 */ /* 0x180fe20000010824 */
[----:B------:R-:W-:Y:S01]  /*9300*/  FFMA.FTZ R36, R87, R7, -R36 ;  /* 0x0000000757247223 */ /* 0x000fe20000010824 */
[----:B------:R-:W1:Y:S01]  /*9310*/  MUFU.EX2 R11, R85 ;  /* 0x00000055000b7308 */ /* 0x000e620000000800 */
[----:B------:R-:W-:Y:S01]  /*9320*/  FADD.FTZ R54, R146, R27 ;  /* 0x0000001b92367221 */ /* 0x000fe20000010000 */
[----:B------:R-:W-:Y:S01]  /*9330*/  F2FP.F16.F32.PACK_AB R146, R25, R146 ;  /* 0x000000921992723e */ /* 0x000fe200000000ff */
[----:B------:R-:W-:Y:S01]  /*9340*/  FMUL.FTZ R117, R117, R8 ;  /* 0x0000000875757220 */ /* 0x000fe20000410000 */
[-C--:B------:R-:W-:Y:S01]  /*9350*/  FMUL.FTZ R90, R90, R69.reuse ;  /* 0x000000455a5a7220 */ /* 0x080fe20000410000 */
[----:B------:R-:W-:Y:S01]  /*9360*/  FADD.FTZ R27, R25, R54 ;  /* 0x00000036191b7221 */ /* 0x000fe20000010000 */
[-C--:B------:R-:W-:Y:S01]  /*9370*/  FMUL.FTZ R91, R91, R69.reuse ;  /* 0x000000455b5b7220 */ /* 0x080fe20000410000 */
[-C--:B------:R-:W-:Y:S01]  /*9380*/  FMUL.FTZ R94, R94, R69.reuse ;  /* 0x000000455e5e7220 */ /* 0x080fe20000410000 */
[----:B------:R-:W2:Y:S01]  /*9390*/  MUFU.EX2 R50, R50 ;  /* 0x0000003200327308 */ /* 0x000ea20000000800 */
[----:B------:R-:W-:Y:S01]  /*93a0*/  FADD.FTZ R54, R140, R27 ;  /* 0x0000001b8c367221 */ /* 0x000fe20000010000 */
[----:B------:R-:W-:Y:S01]  /*93b0*/  F2FP.F16.F32.PACK_AB R140, R29, R140 ;  /* 0x0000008c1d8c723e */ /* 0x000fe200000000ff */
[-C--:B------:R-:W-:Y:S01]  /*93c0*/  FMUL.FTZ R95, R95, R69.reuse ;  /* 0x000000455f5f7220 */ /* 0x080fe20000410000 */
[-C--:B------:R-:W-:Y:S01]  /*93d0*/  FMUL.FTZ R98, R98, R69.reuse ;  /* 0x0000004562627220 */ /* 0x080fe20000410000 */
[----:B------:R-:W-:Y:S01]  /*93e0*/  FADD.FTZ R27, R29, R54 ;  /* 0x000000361d1b7221 */ /* 0x000fe20000010000 */
[-C--:B------:R-:W-:Y:S01]  /*93f0*/  FMUL.FTZ R99, R99, R69.reuse ;  /* 0x0000004563637220 */ /* 0x080fe20000410000 */
[-C--:B------:R-:W-:Y:S01]  /*9400*/  FMUL.FTZ R102, R102, R69.reuse ;  /* 0x0000004566667220 */ /* 0x080fe20000410000 */
[----:B------:R-:W3:Y:S01]  /*9410*/  MUFU.EX2 R123, R36 ;  /* 0x00000024007b7308 */ /* 0x000ee20000000800 */
[----:B------:R-:W-:Y:S01]  /*9420*/  FADD.FTZ R54, R142, R27 ;  /* 0x0000001b8e367221 */ /* 0x000fe20000010000 */
[----:B-1----:R-:W-:Y:S01]  /*9430*/  F2FP.F16.F32.PACK_AB R122, R11, R32 ;  /* 0x000000200b7a723e */ /* 0x002fe200000000ff */
[-C--:B------:R-:W-:Y:S01]  /*9440*/  FMUL.FTZ R103, R103, R69.reuse ;  /* 0x0000004567677220 */ /* 0x080fe20000410000 */
[C---:B------:R-:W-:Y:S01]  /*9450*/  F2FP.F16.F32.PACK_AB R142, R23.reuse, R142 ;  /* 0x0000008e178e723e */ /* 0x040fe200000000ff */
[----:B------:R-:W-:Y:S01]  /*9460*/  FADD.FTZ R27, R23, R54 ;  /* 0x00000036171b7221 */ /* 0x000fe20000010000 */
[-C--:B------:R-:W-:Y:S01]  /*9470*/  FMUL.FTZ R106, R106, R69.reuse ;  /* 0x000000456a6a7220 */ /* 0x080fe20000410000 */
[-C--:B------:R-:W-:Y:S01]  /*9480*/  FMUL.FTZ R107, R107, R69.reuse ;  /* 0x000000456b6b7220 */ /* 0x080fe20000410000 */
[-C--:B------:R-:W-:Y:S01]  /*9490*/  FMUL.FTZ R110, R110, R69.reuse ;  /* 0x000000456e6e7220 */ /* 0x080fe20000410000 */
[----:B------:R-:W-:Y:S01]  /*94a0*/  FADD.FTZ R54, R136, R27 ;  /* 0x0000001b88367221 */ /* 0x000fe20000010000 */
[----:B--2---:R-:W-:Y:S01]  /*94b0*/  FADD.FTZ R26, R50, R5 ;  /* 0x00000005321a7221 */ /* 0x004fe20000010000 */
        /* <DEDUP_REMOVED lines=19> */
[----:B------:R-:W-:-:S03]  /*95f0*/  FADD.FTZ R5, R82, R5 ;  /* 0x0000000552057221 */ /* 0x000fc60000010000 */
[----:B------:R-:W-:Y:S01]  /*9600*/  FADD.FTZ R30, R134, R15 ;  /* 0x0000000f861e7221 */ /* 0x000fe20000010000 */
[----:B------:R-:W-:Y:S01]  /*9610*/  FADD.FTZ R5, R83, R5 ;  /* 0x0000000553057221 */ /* 0x000fe20000010000 */
[C---:B------:R-:W-:Y:S02]  /*9620*/  F2FP.F16.F32.PACK_AB R134, R45.reuse, R134 ;  /* 0x000000862d86723e */ /* 0x040fe400000000ff */
[----:B------:R-:W-:Y:S01]  /*9630*/  FADD.FTZ R15, R45, R30 ;  /* 0x0000001e2d0f7221 */ /* 0x000fe20000010000 */
[----:B------:R-:W-:-:S03]  /*9640*/  FADD.FTZ R14, R86, R5 ;  /* 0x00000005560e7221 */ /* 0x000fc60000010000 */
[----:B------:R-:W-:-:S04]  /*9650*/  FADD.FTZ R30, R18, R15 ;  /* 0x0000000f121e7221 */ /* 0x000fc80000010000 */
        /* <DEDUP_REMOVED lines=9> */
[----:B------:R-:W-:Y:S01]  /*96f0*/  FADD.FTZ R4, R32, R15 ;  /* 0x0000000f20047221 */ /* 0x000fe20000010000 */
[----:B------:R-:W-:-:S03]  /*9700*/  IMAD.MOV.U32 R15, RZ, RZ, R6 ;  /* 0x000000ffff0f7224 */ /* 0x000fc600078e0006 */
[----:B------:R-:W-:Y:S01]  /*9710*/  FADD.FTZ R5, R11, R4 ;  /* 0x000000040b057221 */ /* 0x000fe20000010000 */
[C---:B---3--:R-:W-:Y:S01]  /*9720*/  FADD.FTZ R4, R123.reuse, R14 ;  /* 0x0000000e7b047221 */ /* 0x048fe20000010000 */
[----:B------:R-:W-:Y:S01]  /*9730*/  F2FP.F16.F32.PACK_AB R123, R123, R86 ;  /* 0x000000567b7b723e */ /* 0x000fe200000000ff */
[----:B------:R-:W-:Y:S01]  /*9740*/  IMAD.MOV.U32 R11, RZ, RZ, R10 ;  /* 0x000000ffff0b7224 */ /* 0x000fe200078e000a */
[----:B0-----:R-:W-:Y:S06]  /*9750*/  @P2 BRA `(.L_x_13008) ;  /* 0xffffffe000e42947 */ /* 0x001fec000383ffff */
.L_x_12999:
[----:B------:R-:W-:-:S13]  /*9760*/  ISETP.GE.AND P2, PT, R9, UR37, PT ;  /* 0x0000002509007c0c */ /* 0x000fda000bf46270 */
[----:B------:R-:W-:Y:S05]  /*9770*/  @!P2 BRA `(.L_x_13009) ;  /* 0x0000002c0064a947 */ /* 0x000fea0003800000 */
[C---:B------:R-:W-:Y:S01]  /*9780*/  VIADD R14, R17.reuse, 0x9 ;  /* 0x00000009110e7836 */ /* 0x040fe20000000000 */
[----:B------:R-:W-:Y:S01]  /*9790*/  ISETP.GE.U32.AND P2, PT, R2, 0x180, PT ;  /* 0x000001800200780c */ /* 0x000fe20003f46070 */
[----:B------:R-:W-:Y:S01]  /*97a0*/  IMAD.MOV.U32 R11, RZ, RZ, R10 ;  /* 0x000000ffff0b7224 */ /* 0x000fe200078e000a */
[----:B------:R-:W-:Y:S01]  /*97b0*/  UMOV UR7, UR5 ;  /* 0x0000000500077c82 */ /* 0x000fe20008000000 */
[----:B------:R-:W-:Y:S01]  /*97c0*/  IMAD.MOV.U32 R8, RZ, RZ, R6 ;  /* 0x000000ffff087224 */ /* 0x000fe200078e0006 */
[----:B------:R-:W-:Y:S01]  /*97d0*/  SEL R14, R14, 0x9, !P2 ;  /* 0x000000090e0e7807 */ /* 0x000fe20005000000 */
[----:B------:R-:W-:Y:S01]  /*97e0*/  VIADD R17, R17, 0x8 ;  /* 0x0000000811117836 */ /* 0x000fe20000000000 */
[----:B------:R-:W-:Y:S01]  /*97f0*/  UMOV UR6, UR4 ;  /* 0x0000000400067c82 */ /* 0x000fe20008000000 */
[----:B------:R-:W-:Y:S01]  /*9800*/  ULDC UR26, c[0x0][0x9e4] ;  /* 0x00027900001a7ab9 */ /* 0x000fe20000000800 */
[----:B------:R-:W-:Y:S01]  /*9810*/  ULDC UR27, c[0x0][0x288] ;  /* 0x0000a200001b7ab9 */ /* 0x000fe20000000800 */
[----:B------:R-:W-:Y:S01]  /*9820*/  ULDC UR28, c[0x0][0x2f0] ;  /* 0x0000bc00001c7ab9 */ /* 0x000fe20000000800 */
[----:B------:R-:W-:-:S05]  /*9830*/  ULDC UR29, c[0x0][0x9e0] ;  /* 0x00027800001d7ab9 */ /* 0x000fca0000000800 */
.L_x_13026:
        /* <DEDUP_REMOVED lines=9> */
.L_x_13011:
[----:B------:R-:W-:Y:S01]  /*98d0*/  ULEA UR10, UR4, UR38, 0x3 ;  /* 0x00000026040a7291 */ /* 0x000fe2000f8e183f */
[----:B------:R-:W-:-:S05]  /*98e0*/  IMAD.U32 R6, RZ, RZ, UR5 ;  /* 0x00000005ff067e24 */ /* 0x000fca000f8e00ff */
[----:B------:R-:W-:-:S04]  /*98f0*/  SHF.L.U32 R6, R6, 0x1f, RZ ;  /* 0x0000001f06067819 */ /* 0x000fc800000006ff */
[----:B------:R0:W1:Y:S01]  /*9900*/  SYNCS.PHASECHK.TRANS64.TRYWAIT P2, [UR10+0x16830], R6 ;  /* 0x01683006ff0075a7 */ /* 0x000062000804014a */
[----:B------:R-:W-:Y:S05]  /*9910*/  @!P0 BRA `(.L_x_13012) ;  /* 0x0000000000048947 */ /* 0x000fea0003800000 */
[----:B------:R-:W-:Y:S01]  /*9920*/  BPT.TRAP 0x1 ;  /* 0x000000040000795c */ /* 0x000fe20000300000 */
.L_x_13012:
[----:B-1----:R-:W-:Y:S05]  /*9930*/  @P2 BRA `(.L_x_13010) ;  /* 0x0000000000082947 */ /* 0x002fea0003800000 */
[----:B------:R-:W1:Y:S02]  /*9940*/  SYNCS.PHASECHK.TRANS64.TRYWAIT P2, [UR10+0x16830], R6 ;  /* 0x01683006ff0075a7 */ /* 0x000e64000804014a */
[----:B-1----:R-:W-:Y:S05]  /*9950*/  @!P2 BRA `(.L_x_13013) ;  /* 0x000000800068a947 */ /* 0x002fea0003800000 */
.L_x_13010:
        /* <DEDUP_REMOVED lines=26> */
.L_x_13015:
[----:B------:R-:W-:Y:S01]  /*9b00*/  ULEA UR10, UR6, UR38, 0x3 ;  /* 0x00000026060a7291 */ /* 0x000fe2000f8e183f */
[----:B01----:R-:W-:-:S05]  /*9b10*/  IMAD.U32 R6, RZ, RZ, UR7 ;  /* 0x00000007ff067e24 */ /* 0x003fca000f8e00ff */
[----:B------:R-:W-:-:S04]  /*9b20*/  SHF.L.U32 R6, R6, 0x1f, RZ ;  /* 0x0000001f06067819 */ /* 0x000fc800000006ff */
[----:B------:R0:W1:Y:S01]  /*9b30*/  SYNCS.PHASECHK.TRANS64.TRYWAIT P2, [UR10+0x16850], R6 ;  /* 0x01685006ff0075a7 */ /* 0x000062000804014a */
[----:B------:R-:W-:Y:S05]  /*9b40*/  @!P0 BRA `(.L_x_13016) ;  /* 0x0000000000048947 */ /* 0x000fea0003800000 */
[----:B------:R-:W-:Y:S01]  /*9b50*/  BPT.TRAP 0x1 ;  /* 0x000000040000795c */ /* 0x000fe20000300000 */
.L_x_13016:
[----:B-1----:R-:W-:Y:S05]  /*9b60*/  @P2 BRA `(.L_x_13014) ;  /* 0x0000000000082947 */ /* 0x002fea0003800000 */
[----:B------:R-:W1:Y:S02]  /*9b70*/  SYNCS.PHASECHK.TRANS64.TRYWAIT P2, [UR10+0x16850], R6 ;  /* 0x01685006ff0075a7 */ /* 0x000e64000804014a */
[----:B-1----:R-:W-:Y:S05]  /*9b80*/  @!P2 BRA `(.L_x_13017) ;  /* 0x0000007c00f4a947 */ /* 0x002fea0003800000 */
.L_x_13014:
[----:B------:R-:W-:Y:S01]  /*9b90*/  UIADD3 UR7, UR38, 0x400, URZ ;  /* 0x0000040026077890 */ /* 0x000fe2000fffe03f */
[----:B------:R-:W-:Y:S01]  /*9ba0*/  WARPGROUP.ARRIVE ;  /* 0x00000000000079c5 */ /* 0x000fe20000000000 */
[----:B------:R-:W-:Y:S01]  /*9bb0*/  UMOV UR11, 0x40000040 ;  /* 0x40000040000b7882 */ /* 0x000fe20000000000 */
[----:B------:R-:W-:Y:S01]  /*9bc0*/  UMOV UR15, 0x40000040 ;  /* 0x40000040000f7882 */ /* 0x000fe20000000000 */
[----:B------:R-:W-:Y:S01]  /*9bd0*/  USHF.R.U32.HI UR7, URZ, 0x4, UR7 ;  /* 0x000000043f077899 */ /* 0x000fe20008011607 */
[----:B------:R-:W-:Y:S01]  /*9be0*/  PLOP3.LUT P2, PT, PT, PT, UP0, 0x80, 0x0 ;  /* 0x000000000000781c */ /* 0x000fe20003f4f008 */
[----:B-1----:R-:W-:Y:S02]  /*9bf0*/  IMAD.U32 R7, RZ, RZ, UR4 ;  /* 0x00000004ff077e24 */ /* 0x002fe4000f8e00ff */
[----:B------:R-:W-:Y:S01]  /*9c00*/  ULOP3.LUT UR7, UR7, 0x3fff, URZ, 0xc0, !UPT ;  /* 0x00003fff07077892 */ /* 0x000fe2000f8ec03f */
[----:B------:R-:W-:Y:S02]  /*9c10*/  IMAD.SHL.U32 R21, R9, 0x80, RZ ;  /* 0x0000008009157824 */ /* 0x000fe400078e00ff */
[----:B------:R-:W-:Y:S01]  /*9c20*/  @!P1 LEA R7, R7, UR38, 0x3 ;  /* 0x0000002607079c11 */ /* 0x000fe2000f8e18ff */
[----:B------:R-:W-:Y:S01]  /*9c30*/  ULEA UR10, UR6, UR7, 0xa ;  /* 0x00000007060a7291 */ /* 0x000fe2000f8e503f */
[----:B0-----:R-:W-:Y:S01]  /*9c40*/  IMAD.MOV.U32 R6, RZ, RZ, R0 ;  /* 0x000000ffff067224 */ /* 0x001fe200078e0000 */
[----:B------:R-:W-:Y:S01]  /*9c50*/  IADD3 R10, -R21, 0x1, RZ ;  /* 0x00000001150a7810 */ /* 0x000fe20007ffe1ff */
[----:B------:R-:W-:Y:S01]  /*9c60*/  @UP0 ULDC UR7, c[0x0][0x44c] ;  /* 0x0001130000070ab9 */ /* 0x000fe20000000800 */
[----:B------:R-:W-:-:S02]  /*9c70*/  UIADD3 UR14, UR10, 0x80, URZ ;  /* 0x000000800a0e7890 */ /* 0x000fc4000fffe03f */
[----:B------:R-:W-:Y:S01]  /*9c80*/  @P2 IMAD.HI.U32 R15, R0, UR7, RZ ;  /* 0x00000007000f2c27 */ /* 0x000fe2000f8e00ff */
[----:B------:R-:W-:Y:S02]  /*9c90*/  @UP0 ULDC UR7, c[0x0][0x450] ;  /* 0x0001140000070ab9 */ /* 0x000fe40000000800 */
[----:B------:R-:W-:Y:S01]  /*9ca0*/  HGMMA.64x64x16.F32 R88, R148, gdesc[UR8].tnspB, R88, gsb0 ;  /* 0x40e0000894587df0 */ /* 0x000fe20008000858 */
[----:B------:R-:W-:Y:S01]  /*9cb0*/  UMOV UR11, 0x40000040 ;  /* 0x40000040000b7882 */ /* 0x000fe20000000000 */
[----:B------:R-:W-:Y:S01]  /*9cc0*/  @P2 SHF.R.U32.HI R6, RZ, UR7, R15 ;  /* 0x00000007ff062c19 */ /* 0x000fe2000801160f */
[----:B------:R-:W-:Y:S02]  /*9cd0*/  @!P1 VIADD R15, R7, 0x16840 ;  /* 0x00016840070f9836 */ /* 0x000fe40000000000 */
[----:B------:R-:W-:Y:S02]  /*9ce0*/  IMAD R7, R3, -0x2, R10 ;  /* 0xfffffffe03077824 */ /* 0x000fe400078e020a */
[----:B------:R-:W0:Y:S01]  /*9cf0*/  SHFL.IDX PT, R10, R6, RZ, 0x1c1f ;  /* 0x001c1fff060a7589 */ /* 0x000e2200000e0000 */
[----:B------:R-:W-:Y:S01]  /*9d00*/  @!P1 PRMT R15, RZ, 0x654, R15 ;  /* 0x00000654ff0f9816 */ /* 0x000fe2000000000f */
[----:B------:R-:W-:-:S04]  /*9d10*/  IMAD R7, R16, UR28, R7 ;  /* 0x0000001c10077c24 */ /* 0x000fc8000f8e0207 */
[----:B------:R-:W-:-:S04]  /*9d20*/  VIADD R7, R7, -UR27 ;  /* 0x8000001b07077c36 */ /* 0x000fc80008000000 */
[----:B------:R-:W-:-:S04]  /*9d30*/  VIADD R19, R7, UR25 ;  /* 0x0000001907137c36 */ /* 0x000fc80008000000 */
[----:B0-----:R-:W-:Y:S01]  /*9d40*/  IMAD.IADD R23, R19, 0x1, R10 ;  /* 0x0000000113177824 */ /* 0x001fe200078e020a */
        /* <DEDUP_REMOVED lines=25> */
[----:B------:R-:W-:Y:S01]  /*9ee0*/  UIADD3 UR10, UR10, 0x380, URZ ;  /* 0x000003800a0a7890 */ /* 0x000fe2000fffe03f */
[----:B------:R-:W-:Y:S02]  /*9ef0*/  WARPGROUP.DEPBAR.LE gsb0, 0x0 ;  /* 0x00008000000079c5 */ /* 0x000fe40000010000 */
[----:B------:R-:W-:-:S06]  /*9f00*/  WARPGROUP.ARRIVE ;  /* 0x00000000000079c5 */ /* 0x000fcc0000000000 */
[----:B------:R-:W-:Y:S03]  /*9f10*/  HGMMA.64x64x16.F32 R88, R124, gdesc[UR12].tnspB, R88, gsb0 ;  /* 0x40e0000c7c587df0 */ /* 0x000fe60008000858 */
[----:B------:R-:W-:Y:S02]  /*9f20*/  WARPGROUP.DEPBAR.LE gsb0, 0x0 ;  /* 0x00008000000079c5 */ /* 0x000fe40000010000 */
[----:B------:R-:W-:-:S06]  /*9f30*/  WARPGROUP.ARRIVE ;  /* 0x00000000000079c5 */ /* 0x000fcc0000000000 */
[----:B------:R-:W-:Y:S03]  /*9f40*/  HGMMA.64x64x16.F32 R88, R120, gdesc[UR8].tnspB, R88, gsb0 ;  /* 0x40e0000878587df0 */ /* 0x000fe60008000858 */
[----:B------:R-:W-:Y:S02]  /*9f50*/  WARPGROUP.DEPBAR.LE gsb0, 0x0 ;  /* 0x00008000000079c5 */ /* 0x000fe40000010000 */
[----:B------:R0:W-:Y:S06]  /*9f60*/  BAR.ARV R14, 0x100 ;  /* 0x0004000e0000751d */ /* 0x0001ec0000002000 */
[----:B------:R1:W-:Y:S02]  /*9f70*/  @!P1 SYNCS.ARRIVE.TRANS64.RED.A1T0 RZ, [R15+URZ], RZ ;  /* 0x000000ff0fff99a7 */ /* 0x0003e4000810043f */
[----:B-1----:R-:W-:-:S04]  /*9f80*/  VIADD R15, R7, UR29 ;  /* 0x0000001d070f7c36 */ /* 0x002fc80008000000 */
[----:B------:R-:W-:Y:S01]  /*9f90*/  IMAD.IADD R7, R15, 0x1, R10 ;  /* 0x000000010f077824 */ /* 0x000fe200078e020a */
[----:B0-----:R-:W-:Y:S06]  /*9fa0*/  @!P6 BRA `(.L_x_13018) ;  /* 0x00000000005ce947 */ /* 0x001fec0003800000 */
        /* <DEDUP_REMOVED lines=13> */
.L_x_13020:
[----:B------:R-:W-:-:S05]  /*a080*/  IMAD.U32 R20, RZ, RZ, UR26 ;  /* 0x0000001aff147e24 */ /* 0x000fca000f8e00ff */
[----:B------:R-:W-:-:S13]  /*a090*/  ISETP.NE.AND P2, PT, R20, 0x1, PT ;  /* 0x000000011400780c */ /* 0x000fda0003f45270 */
[----:B------:R-:W0:Y:S02]  /*a0a0*/  @P2 LDC.64 R120, c[0x0][0x9e8] ;  /* 0x00027a00ff782b82 */ /* 0x000e240000000a00 */
[----:B0-----:R-:W-:-:S05]  /*a0b0*/  @P2 IMAD.HI.U32 R18, R10, R120, RZ ;  /* 0x000000780a122227 */ /* 0x001fca00078e00ff */
[----:B------:R-:W-:-:S07]  /*a0c0*/  @P2 SHF.R.U32.HI R10, RZ, R121, R18 ;  /* 0x00000079ff0a2219 */ /* 0x000fce0000011612 */
.L_x_13021:
[----:B------:R-:W-:Y:S05]  /*a0d0*/  BSYNC B0 ;  /* 0x0000000000007941 */ /* 0x000fea0003800000 */
.L_x_13019:
[----:B------:R-:W-:-:S04]  /*a0e0*/  IMAD R10, R10, R20, -R21 ;  /* 0x000000140a0a7224 */ /* 0x000fc800078e0a15 */
[----:B------:R-:W-:-:S05]  /*a0f0*/  IMAD R10, R3, -0x2, R10 ;  /* 0xfffffffe030a7824 */ /* 0x000fca00078e020a */
[----:B------:R-:W-:Y:S02]  /*a100*/  VIADDMNMX R7, R10, R20, R7, PT ;  /* 0x000000140a077246 */ /* 0x000fe40003800107 */
[----:B------:R-:W-:-:S07]  /*a110*/  VIMNMX R23, R23, R10, !PT ;  /* 0x0000000a17177248 */ /* 0x000fce0007fe0100 */
.L_x_13018:
        /* <DEDUP_REMOVED lines=114> */
.L_x_13024:
[----:B------:R-:W-:-:S05]  /*a840*/  IMAD.U32 R138, RZ, RZ, UR26 ;  /* 0x0000001aff8a7e24 */ /* 0x000fca000f8e00ff */
[----:B------:R-:W-:-:S13]  /*a850*/  ISETP.NE.AND P3, PT, R138, 0x1, PT ;  /* 0x000000018a00780c */ /* 0x000fda0003f65270 */
[----:B------:R-:W0:Y:S02]  /*a860*/  @P3 LDC.64 R6, c[0x0][0x9e8] ;  /* 0x00027a00ff063b82 */ /* 0x000e240000000a00 */
[----:B0-----:R-:W-:-:S05]  /*a870*/  @P3 IMAD.HI.U32 R6, R23, R6, RZ ;  /* 0x0000000617063227 */ /* 0x001fca00078e00ff */
[----:B------:R-:W-:-:S07]  /*a880*/  @P3 SHF.R.U32.HI R23, RZ, R7, R6 ;  /* 0x00000007ff173219 */ /* 0x000fce0000011606 */
.L_x_13025:
[----:B------:R-:W-:Y:S05]  /*a890*/  BSYNC B0 ;  /* 0x0000000000007941 */ /* 0x000fea0003800000 */
.L_x_13023:
[----:B------:R-:W-:-:S04]  /*a8a0*/  IMAD R6, R23, R138, -R21 ;  /* 0x0000008a17067224 */ /* 0x000fc800078e0a15 */
[----:B------:R-:W-:-:S05]  /*a8b0*/  IMAD R6, R3, -0x2, R6 ;  /* 0xfffffffe03067824 */ /* 0x000fca00078e0206 */
[----:B------:R-:W-:Y:S02]  /*a8c0*/  VIADDMNMX R15, R6, R138, R15, PT ;  /* 0x0000008a060f7246 */ /* 0x000fe4000380010f */
[----:B------:R-:W-:-:S07]  /*a8d0*/  VIMNMX R19, R19, R6, !PT ;  /* 0x0000000613137248 */ /* 0x000fce0007fe0100 */
.L_x_13022:
        /* <DEDUP_REMOVED lines=67> */
[----:B0-----:R-:W-:-:S05]  /*ad10*/  FMUL.FTZ R21, R6, R7 ;  /* 0x0000000706157220 */ /* 0x001fca0000410000 */
[----:B------:R-:W-:-:S05]  /*ad20*/  FSEL R21, R21, RZ, P5 ;  /* 0x000000ff15157208 */ /* 0x000fca0002800000 */
[-CC-:B------:R-:W-:Y:S01]  /*ad30*/  FFMA.FTZ R148, R144, R7.reuse, -R21.reuse ;  /* 0x0000000790947223 */ /* 0x180fe20000010815 */
[----:B------:R-:W-:Y:S01]  /*ad40*/  FSEL R144, R39, -INF , !P4 ;  /* 0xff80000027907808 */ /* 0x000fe20006000000 */
[-CC-:B------:R-:W-:Y:S01]  /*ad50*/  FFMA.FTZ R23, R146, R7.reuse, -R21.reuse ;  /* 0x0000000792177223 */ /* 0x180fe20000010815 */
[----:B------:R-:W-:Y:S01]  /*ad60*/  ISETP.GT.AND P4, PT, R19, 0x21, P2 ;  /* 0x000000211300780c */ /* 0x000fe20001784270 */
[-CC-:B------:R-:W-:Y:S01]  /*ad70*/  FFMA.FTZ R31, R32, R7.reuse, -R21.reuse ;  /* 0x00000007201f7223 */ /* 0x180fe20000010815 */
[-CC-:B------:R-:W-:Y:S01]  /*ad80*/  FFMA.FTZ R25, R24, R7.reuse, -R21.reuse ;  /* 0x0000000718197223 */ /* 0x180fe20000010815 */
[----:B------:R-:W-:Y:S01]  /*ad90*/  FSEL R24, R47, -INF , !P3 ;  /* 0xff8000002f187808 */ /* 0x000fe20005800000 */
[-CC-:B------:R-:W-:Y:S01]  /*ada0*/  FFMA.FTZ R33, R36, R7.reuse, -R21.reuse ;  /* 0x0000000724217223 */ /* 0x180fe20000010815 */
[----:B------:R-:W-:Y:S01]  /*adb0*/  ISETP.LT.OR P4, PT, R15, 0x22, P4 ;  /* 0x000000220f00780c */ /* 0x000fe20002781670 */
[-CC-:B------:R-:W-:Y:S01]  /*adc0*/  FFMA.FTZ R36, R10, R7.reuse, -R21.reuse ;  /* 0x000000070a247223 */ /* 0x180fe20000010815 */
[----:B------:R-:W-:Y:S01]  /*add0*/  ISETP.GT.AND P3, PT, R19, 0x31, P2 ;  /* 0x000000311300780c */ /* 0x000fe20001764270 */
        /* <DEDUP_REMOVED lines=18> */
[----:B------:R-:W-:Y:S01]  /*af00*/  FFMA.FTZ R47, R80, R7, -R21 ;  /* 0x00000007502f7223 */ /* 0x000fe20000010815 */
[----:B------:R-:W-:Y:S01]  /*af10*/  FMNMX.FTZ R29, R138, R27, !PT ;  /* 0x0000001b8a1d7209 */ /* 0x000fe20007810000 */
[----:B------:R-:W-:Y:S01]  /*af20*/  MUFU.EX2 R148, R148 ;  /* 0x0000009400947308 */ /* 0x000fe20000000800 */
[----:B------:R-:W-:-:S02]  /*af30*/  FSEL R50, R50, -INF , !P4 ;  /* 0xff80000032327808 */ /* 0x000fc40006000000 */
[----:B------:R-:W-:Y:S02]  /*af40*/  FMNMX.FTZ R29, R30, R29, !PT ;  /* 0x0000001d1e1d7209 */ /* 0x000fe40007810000 */
[----:B------:R-:W-:Y:S02]  /*af50*/  ISETP.GT.AND P4, PT, R19, 0x38, P2 ;  /* 0x000000381300780c */ /* 0x000fe40001784270 */
[----:B------:R-:W-:Y:S01]  /*af60*/  FMNMX.FTZ R29, R140, R29, !PT ;  /* 0x0000001d8c1d7209 */ /* 0x000fe20007810000 */
[----:B------:R0:W-:Y:S01]  /*af70*/  MUFU.EX2 R27, R31 ;  /* 0x0000001f001b7308 */ /* 0x0001e20000000800 */
[----:B------:R-:W-:Y:S02]  /*af80*/  ISETP.LT.OR P4, PT, R15, 0x39, P4 ;  /* 0x000000390f00780c */ /* 0x000fe40002781670 */
[----:B------:R-:W-:Y:S02]  /*af90*/  FMNMX.FTZ R29, R34, R29, !PT ;  /* 0x0000001d221d7209 */ /* 0x000fe40007810000 */
[----:B------:R-:W-:-:S02]  /*afa0*/  ISETP.GT.AND P3, PT, R19, 0x39, P2 ;  /* 0x000000391300780c */ /* 0x000fc40001764270 */
[----:B------:R-:W-:Y:S01]  /*afb0*/  FSEL R54, R54, -INF , !P4 ;  /* 0xff80000036367808 */ /* 0x000fe20006000000 */
[----:B------:R-:W-:Y:S01]  /*afc0*/  MUFU.EX2 R23, R23 ;  /* 0x0000001700177308 */ /* 0x000fe20000000800 */
[----:B0-----:R-:W-:Y:S02]  /*afd0*/  FMNMX.FTZ R31, R142, R29, !PT ;  /* 0x0000001d8e1f7209 */ /* 0x001fe40007810000 */
[----:B------:R-:W-:Y:S02]  /*afe0*/  ISETP.GT.AND P4, PT, R19, 0x40, P2 ;  /* 0x000000401300780c */ /* 0x000fe40001784270 */
[----:B------:R-:W-:Y:S02]  /*aff0*/  FMNMX.FTZ R31, R38, R31, !PT ;  /* 0x0000001f261f7209 */ /* 0x000fe40007810000 */
[----:B------:R-:W-:Y:S01]  /*b000*/  ISETP.LT.OR P3, PT, R15, 0x3a, P3 ;  /* 0x0000003a0f00780c */ /* 0x000fe20001f61670 */
[----:B------:R0:W-:Y:S01]  /*b010*/  MUFU.EX2 R29, R33 ;  /* 0x00000021001d7308 */ /* 0x0001e20000000800 */
[----:B------:R-:W-:-:S02]  /*b020*/  FMNMX.FTZ R31, R144, R31, !PT ;  /* 0x0000001f901f7209 */ /* 0x000fc40007810000 */
[----:B------:R-:W-:Y:S02]  /*b030*/  ISETP.LT.OR P4, PT, R15, 0x41, P4 ;  /* 0x000000410f00780c */ /* 0x000fe40002781670 */
[----:B------:R-:W-:Y:S02]  /*b040*/  FMNMX.FTZ R31, R42, R31, !PT ;  /* 0x0000001f2a1f7209 */ /* 0x000fe40007810000 */
[----:B------:R-:W-:Y:S01]  /*b050*/  FSEL R152, R55, -INF , !P3 ;  /* 0xff80000037987808 */ /* 0x000fe20005800000 */
[----:B------:R-:W-:Y:S01]  /*b060*/  MUFU.EX2 R150, R150 ;  /* 0x0000009600967308 */ /* 0x000fe20000000800 */
[----:B0-----:R-:W-:Y:S02]  /*b070*/  FMNMX.FTZ R33, R146, R31, !PT ;  /* 0x0000001f92217209 */ /* 0x001fe40007810000 */
[----:B------:R-:W-:Y:S02]  /*b080*/  ISETP.GT.AND P3, PT, R19, 0x41, P2 ;  /* 0x000000411300780c */ /* 0x000fe40001764270 */
[----:B------:R-:W-:-:S02]  /*b090*/  FMNMX.FTZ R33, R46, R33, !PT ;  /* 0x000000212e217209 */ /* 0x000fc40007810000 */
[----:B------:R-:W-:Y:S01]  /*b0a0*/  FSEL R58, R58, -INF , !P4 ;  /* 0xff8000003a3a7808 */ /* 0x000fe20006000000 */
[----:B------:R0:W-:Y:S01]  /*b0b0*/  MUFU.EX2 R31, R10 ;  /* 0x0000000a001f7308 */ /* 0x0001e20000000800 */
[----:B------:R-:W-:Y:S02]  /*b0c0*/  FMNMX.FTZ R33, R24, R33, !PT ;  /* 0x0000002118217209 */ /* 0x000fe40007810000 */
[----:B------:R-:W-:Y:S02]  /*b0d0*/  ISETP.GT.AND P4, PT, R19, 0x48, P2 ;  /* 0x000000481300780c */ /* 0x000fe40001784270 */
[----:B------:R-:W-:Y:S02]  /*b0e0*/  FMNMX.FTZ R33, R50, R33, !PT ;  /* 0x0000002132217209 */ /* 0x000fe40007810000 */
[C---:B------:R-:W-:Y:S01]  /*b0f0*/  ISETP.LT.OR P3, PT, R15.reuse, 0x42, P3 ;  /* 0x000000420f00780c */ /* 0x040fe20001f61670 */
[----:B------:R-:W-:Y:S01]  /*b100*/  MUFU.EX2 R25, R25 ;  /* 0x0000001900197308 */ /* 0x000fe20000000800 */
[----:B------:R-:W-:Y:S01]  /*b110*/  FMNMX.FTZ R35, R32, R33, !PT ;  /* 0x0000002120237209 */ /* 0x000fe20007810000 */
[----:B0-----:R-:W-:Y:S01]  /*b120*/  FFMA.FTZ R10, R44, R7, -R21 ;  /* 0x000000072c0a7223 */ /* 0x001fe20000010815 */
[----:B------:R-:W-:-:S02]  /*b130*/  ISETP.LT.OR P4, PT, R15, 0x49, P4 ;  /* 0x000000490f00780c */ /* 0x000fc40002781670 */
[----:B------:R-:W-:Y:S02]  /*b140*/  FMNMX.FTZ R35, R54, R35, !PT ;  /* 0x0000002336237209 */ /* 0x000fe40007810000 */
[----:B------:R-:W-:Y:S01]  /*b150*/  FSEL R40, R59, -INF , !P3 ;  /* 0xff8000003b287808 */ /* 0x000fe20005800000 */
[----:B------:R-:W-:Y:S01]  /*b160*/  MUFU.EX2 R33, R10 ;  /* 0x0000000a00217308 */ /* 0x000fe20000000800 */
[C---:B------:R-:W-:Y:S02]  /*b170*/  ISETP.GT.AND P3, PT, R19.reuse, 0x49, P2 ;  /* 0x000000491300780c */ /* 0x040fe40001764270 */
[----:B------:R-:W-:Y:S02]  /*b180*/  FMNMX.FTZ R35, R152, R35, !PT ;  /* 0x0000002398237209 */ /* 0x000fe40007810000 */
[----:B------:R-:W-:Y:S02]  /*b190*/  FSEL R62, R62, -INF , !P4 ;  /* 0xff8000003e3e7808 */ /* 0x000fe40006000000 */
[----:B------:R-:W-:Y:S01]  /*b1a0*/  ISETP.GT.AND P4, PT, R19, 0x50, P2 ;  /* 0x000000501300780c */ /* 0x000fe20001784270 */
[----:B------:R-:W-:Y:S01]  /*b1b0*/  MUFU.EX2 R20, R20 ;  /* 0x0000001400147308 */ /* 0x000fe20000000800 */
[----:B------:R-:W-:-:S02]  /*b1c0*/  ISETP.LT.OR P3, PT, R15, 0x4a, P3 ;  /* 0x0000004a0f00780c */ /* 0x000fc40001f61670 */
[----:B------:R-:W-:Y:S02]  /*b1d0*/  FMNMX.FTZ R35, R58, R35, !PT ;  /* 0x000000233a237209 */ /* 0x000fe40007810000 */
[----:B------:R-:W-:Y:S02]  /*b1e0*/  ISETP.LT.OR P4, PT, R15, 0x51, P4 ;  /* 0x000000510f00780c */ /* 0x000fe40002781670 */
[----:B------:R-:W-:Y:S01]  /*b1f0*/  FSEL R154, R63, -INF , !P3 ;  /* 0xff8000003f9a7808 */ /* 0x000fe20005800000 */
[----:B------:R-:W-:Y:S01]  /*b200*/  MUFU.EX2 R36, R36 ;  /* 0x0000002400247308 */ /* 0x000fe20000000800 */
[----:B------:R-:W-:Y:S02]  /*b210*/  ISETP.GT.AND P3, PT, R19, 0x51, P2 ;  /* 0x000000511300780c */ /* 0x000fe40001764270 */
[----:B------:R-:W-:Y:S02]  /*b220*/  FMNMX.FTZ R37, R40, R35, !PT ;  /* 0x0000002328257209 */ /* 0x000fe40007810000 */
[----:B------:R-:W-:-:S02]  /*b230*/  FSEL R66, R66, -INF , !P4 ;  /* 0xff80000042427808 */ /* 0x000fc40006000000 */
[----:B------:R-:W-:Y:S01]  /*b240*/  ISETP.GT.AND P4, PT, R19, 0x58, P2 ;  /* 0x000000581300780c */ /* 0x000fe20001784270 */
[----:B------:R0:W-:Y:S01]  /*b250*/  MUFU.EX2 R35, R48 ;  /* 0x0000003000237308 */ /* 0x0001e20000000800 */
[C---:B------:R-:W-:Y:S02]  /*b260*/  ISETP.LT.OR P3, PT, R15.reuse, 0x52, P3 ;  /* 0x000000520f00780c */ /* 0x040fe40001f61670 */
[----:B------:R-:W-:Y:S02]  /*b270*/  FMNMX.FTZ R37, R62, R37, !PT ;  /* 0x000000253e257209 */ /* 0x000fe40007810000 */
[----:B------:R-:W-:Y:S02]  /*b280*/  ISETP.LT.OR P4, PT, R15, 0x59, P4 ;  /* 0x000000590f00780c */ /* 0x000fe40002781670 */
[----:B------:R-:W-:Y:S01]  /*b290*/  FSEL R44, R67, -INF , !P3 ;  /* 0xff800000432c7808 */ /* 0x000fe20005800000 */
[----:B------:R-:W-:Y:S01]  /*b2a0*/  MUFU.EX2 R18, R18 ;  /* 0x0000001200127308 */ /* 0x000fe20000000800 */
[----:B------:R-:W-:Y:S01]  /*b2b0*/  FMNMX.FTZ R37, R154, R37, !PT ;  /* 0x000000259a257209 */ /* 0x000fe20007810000 */
[----:B0-----:R-:W-:Y:S01]  /*b2c0*/  FFMA.FTZ R48, R120, R7, -R21 ;  /* 0x0000000778307223 */ /* 0x001fe20000010815 */
[----:B------:R-:W-:-:S02]  /*b2d0*/  ISETP.GT.AND P3, PT, R19, 0x59, P2 ;  /* 0x000000591300780c */ /* 0x000fc40001764270 */
[----:B------:R-:W-:Y:S02]  /*b2e0*/  FSEL R70, R70, -INF , !P4 ;  /* 0xff80000046467808 */ /* 0x000fe40006000000 */
[----:B------:R-:W-:Y:S01]  /*b2f0*/  FMNMX.FTZ R37, R66, R37, !PT ;  /* 0x0000002542257209 */ /* 0x000fe20007810000 */
[----:B------:R-:W-:Y:S01]  /*b300*/  MUFU.EX2 R22, R22 ;  /* 0x0000001600167308 */ /* 0x000fe20000000800 */
[----:B------:R-:W-:Y:S02]  /*b310*/  ISETP.GT.AND P4, PT, R19, 0x60, P2 ;  /* 0x000000601300780c */ /* 0x000fe40001784270 */
[C---:B------:R-:W-:Y:S02]  /*b320*/  ISETP.LT.OR P3, PT, R15.reuse, 0x5a, P3 ;  /* 0x0000005a0f00780c */ /* 0x040fe40001f61670 */
[----:B------:R-:W-:Y:S02]  /*b330*/  FMNMX.FTZ R39, R44, R37, !PT ;  /* 0x000000252c277209 */ /* 0x000fe40007810000 */
[----:B------:R-:W-:Y:S01]  /*b340*/  ISETP.LT.OR P4, PT, R15, 0x61, P4 ;  /* 0x000000610f00780c */ /* 0x000fe20002781670 */
[----:B------:R0:W-:Y:S01]  /*b350*/  MUFU.EX2 R37, R52 ;  /* 0x0000003400257308 */ /* 0x0001e20000000800 */
[----:B------:R-:W-:-:S02]  /*b360*/  FSEL R156, R71, -INF , !P3 ;  /* 0xff800000479c7808 */ /* 0x000fc40005800000 */
[C---:B------:R-:W-:Y:S02]  /*b370*/  ISETP.GT.AND P3, PT, R19.reuse, 0x61, P2 ;  /* 0x000000611300780c */ /* 0x040fe40001764270 */
[----:B------:R-:W-:Y:S02]  /*b380*/  FMNMX.FTZ R39, R70, R39, !PT ;  /* 0x0000002746277209 */ /* 0x000fe40007810000 */
[----:B------:R-:W-:Y:S01]  /*b390*/  FSEL R74, R74, -INF , !P4 ;  /* 0xff8000004a4a7808 */ /* 0x000fe20006000000 */
[----:B------:R-:W-:Y:S01]  /*b3a0*/  MUFU.EX2 R28, R28 ;  /* 0x0000001c001c7308 */ /* 0x000fe20000000800 */
[----:B------:R-:W-:Y:S01]  /*b3b0*/  ISETP.GT.AND P4, PT, R19, 0x68, P2 ;  /* 0x000000681300780c */ /* 0x000fe20001784270 */
[-CC-:B0-----:R-:W-:Y:S01]  /*b3c0*/  FFMA.FTZ R52, R122, R7.reuse, -R21.reuse ;  /* 0x000000077a347223 */ /* 0x181fe20000010815 */
[----:B------:R-:W-:Y:S01]  /*b3d0*/  ISETP.LT.OR P3, PT, R15, 0x62, P3 ;  /* 0x000000620f00780c */ /* 0x000fe20001f61670 */
[----:B------:R-:W-:Y:S01]  /*b3e0*/  FFMA.FTZ R122, R84, R7, -R21 ;  /* 0x00000007547a7223 */ /* 0x000fe20000010815 */
[----:B------:R-:W-:-:S02]  /*b3f0*/  FMNMX.FTZ R39, R156, R39, !PT ;  /* 0x000000279c277209 */ /* 0x000fc40007810000 */
[----:B------:R-:W-:Y:S01]  /*b400*/  ISETP.LT.OR P4, PT, R15, 0x69, P4 ;  /* 0x000000690f00780c */ /* 0x000fe20002781670 */
[----:B------:R-:W-:Y:S01]  /*b410*/  MUFU.EX2 R48, R48 ;  /* 0x0000003000307308 */ /* 0x000fe20000000800 */
[----:B------:R-:W-:Y:S02]  /*b420*/  FSEL R75, R75, -INF , !P3 ;  /* 0xff8000004b4b7808 */ /* 0x000fe40005800000 */
[C---:B------:R-:W-:Y:S02]  /*b430*/  ISETP.GT.AND P3, PT, R19.reuse, 0x69, P2 ;  /* 0x000000691300780c */ /* 0x040fe40001764270 */
[----:B------:R-:W-:Y:S01]  /*b440*/  FMNMX.FTZ R10, R74, R39, !PT ;  /* 0x000000274a0a7209 */ /* 0x000fe20007810000 */
[-CC-:B------:R-:W-:Y:S01]  /*b450*/  FFMA.FTZ R39, R56, R7.reuse, -R21.reuse ;  /* 0x0000000738277223 */ /* 0x180fe20000010815 */
[----:B------:R-:W-:Y:S01]  /*b460*/  FSEL R78, R78, -INF , !P4 ;  /* 0xff8000004e4e7808 */ /* 0x000fe20006000000 */
[-CC-:B------:R-:W-:Y:S01]  /*b470*/  FFMA.FTZ R56, R124, R7.reuse, -R21.reuse ;  /* 0x000000077c387223 */ /* 0x180fe20000010815 */
[----:B------:R-:W-:Y:S01]  /*b480*/  ISETP.GT.AND P4, PT, R19, 0x70, P2 ;  /* 0x000000701300780c */ /* 0x000fe20001784270 */
[----:B------:R-:W-:Y:S01]  /*b490*/  FFMA.FTZ R124, R72, R7, -R21 ;  /* 0x00000007487c7223 */ /* 0x000fe20000010815 */
[----:B------:R-:W-:Y:S01]  /*b4a0*/  ISETP.LT.OR P3, PT, R15, 0x6a, P3 ;  /* 0x0000006a0f00780c */ /* 0x000fe20001f61670 */
[----:B------:R-:W-:Y:S01]  /*b4b0*/  MUFU.EX2 R39, R39 ;  /* 0x0000002700277308 */ /* 0x000fe20000000800 */
[----:B------:R-:W-:-:S02]  /*b4c0*/  FMNMX.FTZ R41, R75, R10, !PT ;  /* 0x0000000a4b297209 */ /* 0x000fc40007810000 */
[----:B------:R-:W-:Y:S02]  /*b4d0*/  ISETP.LT.OR P4, PT, R15, 0x71, P4 ;  /* 0x000000710f00780c */ /* 0x000fe40002781670 */
[----:B------:R-:W-:Y:S02]  /*b4e0*/  FSEL R120, R79, -INF , !P3 ;  /* 0xff8000004f787808 */ /* 0x000fe40005800000 */
[C---:B------:R-:W-:Y:S01]  /*b4f0*/  ISETP.GT.AND P3, PT, R19.reuse, 0x71, P2 ;  /* 0x000000711300780c */ /* 0x040fe20001764270 */
[----:B------:R-:W0:Y:S01]  /*b500*/  MUFU.EX2 R52, R52 ;  /* 0x0000003400347308 */ /* 0x000e220000000800 */
[----:B------:R-:W-:Y:S02]  /*b510*/  FMNMX.FTZ R41, R78, R41, !PT ;  /* 0x000000294e297209 */ /* 0x000fe40007810000 */
[----:B------:R-:W-:Y:S02]  /*b520*/  FSEL R82, R82, -INF , !P4 ;  /* 0xff80000052527808 */ /* 0x000fe40006000000 */
[----:B------:R-:W-:-:S02]  /*b530*/  ISETP.GT.AND P4, PT, R19, 0x78, P2 ;  /* 0x000000781300780c */ /* 0x000fc40001784270 */
[----:B------:R-:W-:Y:S01]  /*b540*/  ISETP.LT.OR P3, PT, R15, 0x72, P3 ;  /* 0x000000720f00780c */ /* 0x000fe20001f61670 */
[----:B------:R-:W-:Y:S01]  /*b550*/  MUFU.EX2 R56, R56 ;  /* 0x0000003800387308 */ /* 0x000fe20000000800 */
[----:B------:R-:W-:Y:S02]  /*b560*/  FMNMX.FTZ R41, R120, R41, !PT ;  /* 0x0000002978297209 */ /* 0x000fe40007810000 */
[----:B------:R-:W-:Y:S02]  /*b570*/  ISETP.GT.AND P2, PT, R19, 0x79, P2 ;  /* 0x000000791300780c */ /* 0x000fe40001744270 */
[----:B------:R-:W-:Y:S02]  /*b580*/  ISETP.LT.OR P4, PT, R15, 0x79, P4 ;  /* 0x000000790f00780c */ /* 0x000fe40002781670 */
[----:B------:R-:W-:Y:S01]  /*b590*/  FSEL R83, R83, -INF , !P3 ;  /* 0xff80000053537808 */ /* 0x000fe20005800000 */
[----:B------:R-:W-:Y:S01]  /*b5a0*/  MUFU.EX2 R124, R124 ;  /* 0x0000007c007c7308 */ /* 0x000fe20000000800 */
[----:B------:R-:W-:Y:S01]  /*b5b0*/  FMNMX.FTZ R10, R82, R41, !PT ;  /* 0x00000029520a7209 */ /* 0x000fe20007810000 */
[-CC-:B------:R-:W-:Y:S01]  /*b5c0*/  FFMA.FTZ R41, R68, R7.reuse, -R21.reuse ;  /* 0x0000000744297223 */ /* 0x180fe20000010815 */
[----:B------:R-:W-:Y:S01]  /*b5d0*/  ISETP.LT.OR P2, PT, R15, 0x7a, P2 ;  /* 0x0000007a0f00780c */ /* 0x000fe20001741670 */
[-CC-:B------:R-:W-:Y:S01]  /*b5e0*/  FFMA.FTZ R15, R60, R7.reuse, -R21.reuse ;  /* 0x000000073c0f7223 */ /* 0x180fe20000010815 */
[----:B------:R-:W-:Y:S01]  /*b5f0*/  FSEL R86, R86, -INF , !P4 ;  /* 0xff80000056567808 */ /* 0x000fe20006000000 */
[-CC-:B------:R-:W-:Y:S01]  /*b600*/  FFMA.FTZ R60, R126, R7.reuse, -R21.reuse ;  /* 0x000000077e3c7223 */ /* 0x180fe20000010815 */
[----:B------:R-:W-:Y:S01]  /*b610*/  FMNMX.FTZ R19, R83, R10, !PT ;  /* 0x0000000a53137209 */ /* 0x000fe20007810000 */
[-CC-:B------:R-:W-:Y:S01]  /*b620*/  FFMA.FTZ R126, R76, R7.reuse, -R21.reuse ;  /* 0x000000074c7e7223 */ /* 0x180fe20000010815 */
[----:B------:R-:W-:Y:S01]  /*b630*/  FSEL R87, R87, -INF , !P2 ;  /* 0xff80000057577808 */ /* 0x000fe20005000000 */
[--C-:B------:R-:W-:Y:S01]  /*b640*/  FFMA.FTZ R68, R134, R7, -R21.reuse ;  /* 0x0000000786447223 */ /* 0x100fe20000010815 */
[----:B------:R-:W-:Y:S01]  /*b650*/  FMNMX.FTZ R10, R86, R19, !PT ;  /* 0x00000013560a7209 */ /* 0x000fe20007810000 */
[-CC-:B------:R-:W-:Y:S01]  /*b660*/  FFMA.FTZ R19, R64, R7.reuse, -R21.reuse ;  /* 0x0000000740137223 */ /* 0x180fe20000010815 */
[----:B------:R-:W-:Y:S01]  /*b670*/  FSEL R51, R6, RZ, P5 ;  /* 0x000000ff06337208 */ /* 0x000fe20002800000 */
[----:B------:R-:W-:Y:S01]  /*b680*/  FFMA.FTZ R64, R128, R7, -R21 ;  /* 0x0000000780407223 */ /* 0x000fe20000010815 */
[----:B------:R-:W-:Y:S01]  /*b690*/  FMNMX.FTZ R10, R87, R10, !PT ;  /* 0x0000000a570a7209 */ /* 0x000fe20007810000 */
[----:B------:R-:W1:Y:S01]  /*b6a0*/  MUFU.EX2 R15, R15 ;  /* 0x0000000f000f7308 */ /* 0x000e620000000800 */
[----:B0-----:R-:W-:Y:S01]  /*b6b0*/  F2FP.F16.F32.PACK_AB R132, R52, R39 ;  /* 0x000000273484723e */ /* 0x001fe200000000ff */
[----:B------:R-:W-:-:S02]  /*b6c0*/  FADD.FTZ R8, -R51, R8 ;  /* 0x0000000833087221 */ /* 0x000fc40000010100 */
[----:B------:R-:W0:Y:S04]  /*b6d0*/  SHFL.BFLY PT, R43, R10, 0x2, 0x1f ;  /* 0x0c401f000a2b7f89 */ /* 0x000e2800000e0000 */
[----:B------:R-:W-:Y:S08]  /*b6e0*/  MUFU.EX2 R19, R19 ;  /* 0x0000001300137308 */ /* 0x000ff00000000800 */
[----:B------:R-:W2:Y:S01]  /*b6f0*/  MUFU.EX2 R60, R60 ;  /* 0x0000003c003c7308 */ /* 0x000ea20000000800 */
[----:B-1----:R-:W-:-:S07]  /*b700*/  F2FP.F16.F32.PACK_AB R134, R56, R15 ;  /* 0x0000000f3886723e */ /* 0x002fce00000000ff */
[----:B------:R-:W-:Y:S01]  /*b710*/  MUFU.EX2 R41, R41 ;  /* 0x0000002900297308 */ /* 0x000fe20000000800 */
[----:B0-----:R-:W-:Y:S01]  /*b720*/  FMNMX.FTZ R49, R10, R43, !PT ;  /* 0x0000002b0a317209 */ /* 0x001fe20007810000 */
[----:B------:R-:W-:-:S06]  /*b730*/  FFMA.FTZ R43, R130, R7, -R21 ;  /* 0x00000007822b7223 */ /* 0x000fcc0000010815 */
[----:B------:R-:W0:Y:S01]  /*b740*/  MUFU.EX2 R64, R64 ;  /* 0x0000004000407308 */ /* 0x000e220000000800 */
[----:B------:R-:W1:Y:S01]  /*b750*/  SHFL.BFLY PT, R10, R49, 0x1, 0x1f ;  /* 0x0c201f00310a7f89 */ /* 0x000e6200000e0000 */
[----:B--2---:R-:W-:-:S06]  /*b760*/  F2FP.F16.F32.PACK_AB R128, R60, R19 ;  /* 0x000000133c80723e */ /* 0x004fcc00000000ff */
[----:B------:R-:W-:Y:S08]  /*b770*/  MUFU.EX2 R43, R43 ;  /* 0x0000002b002b7308 */ /* 0x000ff00000000800 */
        /* <DEDUP_REMOVED lines=31> */
[-CC-:B------:R-:W-:Y:S01]  /*b970*/  FFMA.FTZ R133, R58, R7.reuse, -R51.reuse ;  /* 0x000000073a857223 */ /* 0x180fe20000010833 */
[C---:B------:R-:W-:Y:S01]  /*b980*/  FADD.FTZ R5, R23.reuse, R42 ;  /* 0x0000002a17057221 */ /* 0x040fe20000010000 */
[-CC-:B------:R-:W-:Y:S01]  /*b990*/  FFMA.FTZ R40, R40, R7.reuse, -R51.reuse ;  /* 0x0000000728287223 */ /* 0x180fe20000010833 */
[----:B------:R-:W-:Y:S01]  /*b9a0*/  F2FP.F16.F32.PACK_AB R148, R23, R148 ;  /* 0x000000941794723e */ /* 0x000fe200000000ff */
[----:B------:R-:W-:Y:S01]  /*b9b0*/  FFMA.FTZ R135, R62, R7, -R51 ;  /* 0x000000073e877223 */ /* 0x000fe20000010833 */
[----:B------:R-:W-:Y:S01]  /*b9c0*/  FADD.FTZ R42, R150, R5 ;  /* 0x00000005962a7221 */ /* 0x000fe20000010000 */
[----:B------:R-:W-:Y:S01]  /*b9d0*/  MUFU.EX2 R151, R151 ;  /* 0x0000009700977308 */ /* 0x000fe20000000800 */
[----:B------:R-:W-:Y:S01]  /*b9e0*/  F2FP.F16.F32.PACK_AB R140, R18, R31 ;  /* 0x0000001f128c723e */ /* 0x000fe200000000ff */
[-CC-:B------:R-:W-:Y:S01]  /*b9f0*/  FFMA.FTZ R129, R66, R7.reuse, -R51.reuse ;  /* 0x0000000742817223 */ /* 0x180fe20000010833 */
[----:B------:R-:W-:Y:S01]  /*ba00*/  FADD.FTZ R46, R25, R42 ;  /* 0x0000002a192e7221 */ /* 0x000fe20000010000 */
[----:B------:R-:W-:Y:S01]  /*ba10*/  FSEL R42, R10, RZ, P2 ;  /* 0x000000ff0a2a7208 */ /* 0x000fe20001000000 */
[----:B------:R-:W-:Y:S01]  /*ba20*/  FFMA.FTZ R44, R44, R7, -R51 ;  /* 0x000000072c2c7223 */ /* 0x000fe20000010833 */
[----:B------:R-:W-:Y:S01]  /*ba30*/  F2FP.F16.F32.PACK_AB R146, R36, R29 ;  /* 0x0000001d2492723e */ /* 0x000fe200000000ff */
[----:B------:R-:W-:Y:S01]  /*ba40*/  FADD.FTZ R5, R27, R46 ;  /* 0x0000002e1b057221 */ /* 0x000fe20000010000 */
[----:B------:R-:W-:Y:S01]  /*ba50*/  MUFU.EX2 R26, R26 ;  /* 0x0000001a001a7308 */ /* 0x000fe20000000800 */
[----:B------:R-:W-:Y:S01]  /*ba60*/  FADD.FTZ R46, -R42, R11 ;  /* 0x0000000b2a2e7221 */ /* 0x000fe20000010100 */
[----:B------:R-:W-:Y:S01]  /*ba70*/  F2FP.F16.F32.PACK_AB R142, R22, R33 ;  /* 0x00000021168e723e */ /* 0x000fe200000000ff */
[----:B------:R-:W-:Y:S01]  /*ba80*/  FADD.FTZ R50, R20, R5 ;  /* 0x0000000514327221 */ /* 0x000fe20000010000 */
[-CC-:B------:R-:W-:Y:S01]  /*ba90*/  FFMA.FTZ R131, R70, R7.reuse, -R51.reuse ;  /* 0x0000000746837223 */ /* 0x180fe20000010833 */
[-C--:B------:R-:W-:Y:S01]  /*baa0*/  FMUL.FTZ R11, R46, R7.reuse ;  /* 0x000000072e0b7220 */ /* 0x080fe20000410000 */
[-CC-:B------:R-:W-:Y:S01]  /*bab0*/  FFMA.FTZ R156, R156, R7.reuse, -R51.reuse ;  /* 0x000000079c9c7223 */ /* 0x180fe20000010833 */
[----:B------:R-:W-:Y:S01]  /*bac0*/  FADD.FTZ R5, R29, R50 ;  /* 0x000000321d057221 */ /* 0x000fe20000010000 */
[----:B------:R-:W-:Y:S01]  /*bad0*/  IMAD.U32 R50, RZ, RZ, UR6 ;  /* 0x00000006ff327e24 */ /* 0x000fe2000f8e00ff */
[----:B------:R-:W-:Y:S01]  /*bae0*/  MUFU.EX2 R145, R145 ;  /* 0x0000009100917308 */ /* 0x000fe20000000800 */
[----:B------:R-:W-:Y:S01]  /*baf0*/  FFMA.FTZ R125, R74, R7, -R51 ;  /* 0x000000074a7d7223 */ /* 0x000fe20000010833 */
[----:B------:R-:W-:Y:S01]  /*bb00*/  FADD.FTZ R46, R36, R5 ;  /* 0x00000005242e7221 */ /* 0x000fe20000010000 */
[----:B------:R-:W-:Y:S01]  /*bb10*/  F2FP.F16.F32.PACK_AB R144, R20, R27 ;  /* 0x0000001b1490723e */ /* 0x000fe200000000ff */
[-CC-:B------:R-:W-:Y:S01]  /*bb20*/  FFMA.FTZ R75, R75, R7.reuse, -R51.reuse ;  /* 0x000000074b4b7223 */ /* 0x180fe20000010833 */
[----:B------:R-:W-:Y:S01]  /*bb30*/  @!P1 LEA R50, R50, UR38, 0x3 ;  /* 0x0000002632329c11 */ /* 0x000fe2000f8e18ff */
[----:B------:R-:W-:Y:S01]  /*bb40*/  FADD.FTZ R5, R31, R46 ;  /* 0x0000002e1f057221 */ /* 0x000fe20000010000 */
[-CC-:B------:R-:W-:Y:S01]  /*bb50*/  FFMA.FTZ R78, R78, R7.reuse, -R51.reuse ;  /* 0x000000074e4e7223 */ /* 0x180fe20000010833 */
[----:B------:R-:W0:Y:S01]  /*bb60*/  MUFU.EX2 R11, R11 ;  /* 0x0000000b000b7308 */ /* 0x000e220000000800 */
[----:B------:R-:W-:Y:S01]  /*bb70*/  FFMA.FTZ R82, R82, R7, -R51 ;  /* 0x0000000752527223 */ /* 0x000fe20000010833 */
[----:B------:R-:W-:Y:S01]  /*bb80*/  FADD.FTZ R46, R18, R5 ;  /* 0x00000005122e7221 */ /* 0x000fe20000010000 */
[----:B------:R-:W-:-:S02]  /*bb90*/  @!P1 VIADD R50, R50, 0x16860 ;  /* 0x0001686032329836 */ /* 0x000fc40000000000 */
[-CC-:B------:R-:W-:Y:S01]  /*bba0*/  FFMA.FTZ R83, R83, R7.reuse, -R51.reuse ;  /* 0x0000000753537223 */ /* 0x180fe20000010833 */
[----:B------:R-:W-:Y:S01]  /*bbb0*/  FFMA.FTZ R86, R86, R7, -R51 ;  /* 0x0000000756567223 */ /* 0x000fe20000010833 */
[----:B------:R-:W-:Y:S01]  /*bbc0*/  FADD.FTZ R5, R33, R46 ;  /* 0x0000002e21057221 */ /* 0x000fe20000010000 */
[----:B------:R-:W-:Y:S01]  /*bbd0*/  ISETP.GT.AND P2, PT, R9, UR37, PT ;  /* 0x0000002509007c0c */ /* 0x000fe2000bf44270 */
[----:B------:R-:W1:Y:S01]  /*bbe0*/  MUFU.EX2 R30, R30 ;  /* 0x0000001e001e7308 */ /* 0x000e620000000800 */
[----:B------:R-:W-:Y:S01]  /*bbf0*/  @!P1 PRMT R46, RZ, 0x654, R50 ;  /* 0x00000654ff2e9816 */ /* 0x000fe20000000032 */
[----:B------:R-:W-:Y:S01]  /*bc00*/  FADD.FTZ R50, R22, R5 ;  /* 0x0000000516327221 */ /* 0x000fe20000010000 */
[----:B------:R-:W-:Y:S01]  /*bc10*/  UMOV UR6, UR4 ;  /* 0x0000000400067c82 */ /* 0x000fe20008000000 */
[----:B------:R-:W-:Y:S01]  /*bc20*/  F2FP.F16.F32.PACK_AB R150, R25, R150 ;  /* 0x000000961996723e */ /* 0x000fe200000000ff */
[----:B------:R2:W-:Y:S01]  /*bc30*/  @!P1 SYNCS.ARRIVE.TRANS64.RED.A1T0 RZ, [R46+URZ], RZ ;  /* 0x000000ff2eff99a7 */ /* 0x0005e2000810043f */
[----:B------:R-:W-:Y:S01]  /*bc40*/  FADD.FTZ R5, R35, R50 ;  /* 0x0000003223057221 */ /* 0x000fe20000010000 */
[----:B------:R-:W-:Y:S01]  /*bc50*/  F2FP.F16.F32.PACK_AB R138, R48, R37 ;  /* 0x00000025308a723e */ /* 0x000fe200000000ff */
[----:B------:R-:W3:Y:S01]  /*bc60*/  MUFU.EX2 R147, R147 ;  /* 0x0000009300937308 */ /* 0x000ee20000000800 */
[-C--:B0-----:R-:W-:Y:S01]  /*bc70*/  FMUL.FTZ R90, R90, R11.reuse ;  /* 0x0000000b5a5a7220 */ /* 0x081fe20000410000 */
[----:B------:R-:W-:Y:S01]  /*bc80*/  FADD.FTZ R50, R28, R5 ;  /* 0x000000051c327221 */ /* 0x000fe20000010000 */
[-C--:B------:R-:W-:Y:S01]  /*bc90*/  FMUL.FTZ R91, R91, R11.reuse ;  /* 0x0000000b5b5b7220 */ /* 0x080fe20000410000 */
[----:B------:R-:W-:Y:S01]  /*bca0*/  FMUL.FTZ R94, R94, R11 ;  /* 0x0000000b5e5e7220 */ /* 0x000fe20000410000 */
[----:B--2---:R-:W-:Y:S01]  /*bcb0*/  FFMA.FTZ R46, R11, R4, R8 ;  /* 0x000000040b2e7223 */ /* 0x004fe20000010008 */
[----:B------:R-:W-:Y:S01]  /*bcc0*/  FADD.FTZ R53, R37, R50 ;  /* 0x0000003225357221 */ /* 0x000fe20000010000 */
[----:B------:R-:W-:Y:S01]  /*bcd0*/  FFMA.FTZ R4, R154, R7, -R51 ;  /* 0x000000079a047223 */ /* 0x000fe20000010833 */
[----:B------:R-:W0:Y:S01]  /*bce0*/  MUFU.EX2 R34, R34 ;  /* 0x0000002200227308 */ /* 0x000e220000000800 */
[C---:B------:R-:W-:Y:S01]  /*bcf0*/  FADD.FTZ R46, R149.reuse, R46 ;  /* 0x0000002e952e7221 */ /* 0x040fe20000010000 */
[----:B------:R-:W-:Y:S01]  /*bd00*/  FADD.FTZ R50, R48, R53 ;  /* 0x0000003530327221 */ /* 0x000fe20000010000 */
[----:B------:R-:W-:Y:S01]  /*bd10*/  F2FP.F16.F32.PACK_AB R149, R149, R8 ;  /* 0x000000089595723e */ /* 0x000fe200000000ff */
        /* <DEDUP_REMOVED lines=11> */
[-C--:B------:R-:W-:Y:S01]  /*bdd0*/  FFMA.FTZ R46, R120, R7.reuse, -R51 ;  /* 0x00000007782e7223 */ /* 0x080fe20000010833 */
[----:B------:R-:W4:Y:S01]  /*bde0*/  MUFU.EX2 R38, R38 ;  /* 0x0000002600267308 */ /* 0x000f220000000800 */
[----:B-1----:R-:W-:Y:S01]  /*bdf0*/  FADD.FTZ R50, R30, R5 ;  /* 0x000000051e327221 */ /* 0x002fe20000010000 */
[----:B------:R-:W-:Y:S01]  /*be00*/  FADD.FTZ R54, R56, R53 ;  /* 0x0000003538367221 */ /* 0x000fe20000010000 */
[----:B------:R-:W-:Y:S01]  /*be10*/  FFMA.FTZ R51, R87, R7, -R51 ;  /* 0x0000000757337223 */ /* 0x000fe20000010833 */
[-C--:B------:R-:W-:Y:S01]  /*be20*/  FMUL.FTZ R103, R103, R11.reuse ;  /* 0x0000000b67677220 */ /* 0x080fe20000410000 */
[----:B---3--:R-:W-:Y:S01]  /*be30*/  FADD.FTZ R5, R147, R50 ;  /* 0x0000003293057221 */ /* 0x008fe20000010000 */
[----:B------:R-:W-:Y:S01]  /*be40*/  FADD.FTZ R53, R19, R54 ;  /* 0x0000003613357221 */ /* 0x000fe20000010000 */
[-C--:B------:R-:W-:Y:S01]  /*be50*/  FMUL.FTZ R106, R106, R11.reuse ;  /* 0x0000000b6a6a7220 */ /* 0x080fe20000410000 */
[----:B------:R-:W1:Y:S01]  /*be60*/  MUFU.EX2 R143, R143 ;  /* 0x0000008f008f7308 */ /* 0x000e620000000800 */
[----:B0-----:R-:W-:Y:S01]  /*be70*/  FADD.FTZ R50, R34, R5 ;  /* 0x0000000522327221 */ /* 0x001fe20000010000 */
[----:B------:R-:W-:Y:S01]  /*be80*/  FADD.FTZ R54, R60, R53 ;  /* 0x000000353c367221 */ /* 0x000fe20000010000 */
[-C--:B------:R-:W-:Y:S01]  /*be90*/  FMUL.FTZ R107, R107, R11.reuse ;  /* 0x0000000b6b6b7220 */ /* 0x080fe20000410000 */
[-C--:B------:R-:W-:Y:S01]  /*bea0*/  FMUL.FTZ R110, R110, R11.reuse ;  /* 0x0000000b6e6e7220 */ /* 0x080fe20000410000 */
[----:B--2---:R-:W-:Y:S01]  /*beb0*/  FADD.FTZ R5, R141, R50 ;  /* 0x000000328d057221 */ /* 0x004fe20000010000 */
[----:B------:R-:W-:Y:S01]  /*bec0*/  FADD.FTZ R23, R41, R54 ;  /* 0x0000003629177221 */ /* 0x000fe20000010000 */
[-C--:B------:R-:W-:Y:S01]  /*bed0*/  FMUL.FTZ R111, R111, R11.reuse ;  /* 0x0000000b6f6f7220 */ /* 0x080fe20000410000 */
[----:B------:R-:W0:Y:S01]  /*bee0*/  MUFU.EX2 R24, R24 ;  /* 0x0000001800187308 */ /* 0x000e220000000800 */
[----:B----4-:R-:W-:Y:S01]  /*bef0*/  FADD.FTZ R50, R38, R5 ;  /* 0x0000000526327221 */ /* 0x010fe20000010000 */
[----:B------:R-:W-:Y:S01]  /*bf00*/  FADD.FTZ R23, R64, R23 ;  /* 0x0000001740177221 */ /* 0x000fe20000010000 */
[-C--:B------:R-:W-:Y:S01]  /*bf10*/  FMUL.FTZ R114, R114, R11.reuse ;  /* 0x0000000b72727220 */ /* 0x080fe20000410000 */
[-C--:B------:R-:W-:Y:S01]  /*bf20*/  FMUL.FTZ R115, R115, R11.reuse ;  /* 0x0000000b73737220 */ /* 0x080fe20000410000 */
[-C--:B------:R-:W-:Y:S01]  /*bf30*/  FMUL.FTZ R118, R118, R11.reuse ;  /* 0x0000000b76767220 */ /* 0x080fe20000410000 */
[----:B------:R-:W-:Y:S01]  /*bf40*/  FADD.FTZ R36, R124, R23 ;  /* 0x000000177c247221 */ /* 0x000fe20000010000 */
[----:B------:R-:W-:Y:S01]  /*bf50*/  FMUL.FTZ R119, R119, R11 ;  /* 0x0000000b77777220 */ /* 0x000fe20000410000 */
[----:B------:R-:W2:Y:S01]  /*bf60*/  MUFU.EX2 R137, R137 ;  /* 0x0000008900897308 */ /* 0x000ea20000000800 */
[----:B-1----:R-:W-:Y:S01]  /*bf70*/  FADD.FTZ R5, R143, R50 ;  /* 0x000000328f057221 */ /* 0x002fe20000010000 */
[C---:B------:R-:W-:Y:S01]  /*bf80*/  FADD.FTZ R23, R43.reuse, R36 ;  /* 0x000000242b177221 */ /* 0x040fe20000010000 */
[----:B------:R-:W-:Y:S01]  /*bf90*/  F2FP.F16.F32.PACK_AB R124, R43, R124 ;  /* 0x0000007c2b7c723e */ /* 0x000fe200000000ff */
[-C--:B------:R-:W-:Y:S01]  /*bfa0*/  FMUL.FTZ R88, R88, R21.reuse ;  /* 0x0000001558587220 */ /* 0x080fe20000410000 */
[-C--:B------:R-:W-:Y:S01]  /*bfb0*/  FMUL.FTZ R89, R89, R21.reuse ;  /* 0x0000001559597220 */ /* 0x080fe20000410000 */
[----:B------:R-:W-:Y:S01]  /*bfc0*/  FADD.FTZ R22, R126, R23 ;  /* 0x000000177e167221 */ /* 0x000fe20000010000 */
[C---:B------:R-:W-:Y:S01]  /*bfd0*/  F2FP.F16.F32.PACK_AB R126, R45.reuse, R126 ;  /* 0x0000007e2d7e723e */ /* 0x040fe200000000ff */
[----:B------:R-:W1:Y:S01]  /*bfe0*/  MUFU.EX2 R32, R32 ;  /* 0x0000002000207308 */ /* 0x000e620000000800 */
[----:B0-----:R-:W-:Y:S01]  /*bff0*/  FADD.FTZ R50, R24, R5 ;  /* 0x0000000518327221 */ /* 0x001fe20000010000 */
[----:B------:R-:W-:Y:S01]  /*c000*/  FADD.FTZ R22, R45, R22 ;  /* 0x000000162d167221 */ /* 0x000fe20000010000 */
[-C--:B------:R-:W-:Y:S01]  /*c010*/  FMUL.FTZ R92, R92, R21.reuse ;  /* 0x000000155c5c7220 */ /* 0x080fe20000410000 */
[-C--:B------:R-:W-:Y:S01]  /*c020*/  FMUL.FTZ R93, R93, R21.reuse ;  /* 0x000000155d5d7220 */ /* 0x080fe20000410000 */
[-C--:B------:R-:W-:Y:S01]  /*c030*/  FMUL.FTZ R96, R96, R21.reuse ;  /* 0x0000001560607220 */ /* 0x080fe20000410000 */
[----:B------:R-:W-:Y:S01]  /*c040*/  FADD.FTZ R15, R47, R22 ;  /* 0x000000162f0f7221 */ /* 0x000fe20000010000 */
        /* <DEDUP_REMOVED lines=18> */
[----:B0-----:R-:W-:Y:S01]  /*c170*/  FADD.FTZ R5, R139, R18 ;  /* 0x000000128b057221 */ /* 0x001fe20000010000 */
[----:B------:R-:W-:Y:S01]  /*c180*/  F2FP.F16.F32.PACK_AB R145, R30, R145 ;  /* 0x000000911e91723e */ /* 0x000fe200000000ff */
[----:B------:R-:W-:Y:S01]  /*c190*/  IMAD.MOV.U32 R8, RZ, RZ, R6 ;  /* 0x000000ffff087224 */ /* 0x000fe200078e0006 */
[----:B------:R-:W-:Y:S01]  /*c1a0*/  F2FP.F16.F32.PACK_AB R147, R34, R147 ;  /* 0x000000932293723e */ /* 0x000fe200000000ff */
[----:B------:R-:W-:Y:S01]  /*c1b0*/  IMAD.MOV.U32 R11, RZ, RZ, R10 ;  /* 0x000000ffff0b7224 */ /* 0x000fe200078e000a */
[----:B------:R-:W-:-:S02]  /*c1c0*/  F2FP.F16.F32.PACK_AB R141, R38, R141 ;  /* 0x0000008d268d723e */ /* 0x000fc400000000ff */
[----:B------:R-:W0:Y:S01]  /*c1d0*/  MUFU.EX2 R40, R40 ;  /* 0x0000002800287308 */ /* 0x000e220000000800 */
[----:B--2---:R-:W-:Y:S01]  /*c1e0*/  FADD.FTZ R18, R42, R5 ;  /* 0x000000052a127221 */ /* 0x004fe20000010000 */
[----:B------:R-:W-:Y:S02]  /*c1f0*/  F2FP.F16.F32.PACK_AB R143, R24, R143 ;  /* 0x0000008f188f723e */ /* 0x000fe400000000ff */
[----:B------:R-:W-:Y:S02]  /*c200*/  F2FP.F16.F32.PACK_AB R137, R32, R137 ;  /* 0x000000892089723e */ /* 0x000fe400000000ff */
[----:B------:R-:W-:Y:S02]  /*c210*/  F2FP.F16.F32.PACK_AB R139, R42, R139 ;  /* 0x0000008b2a8b723e */ /* 0x000fe400000000ff */
        /* <DEDUP_REMOVED lines=41> */
[----:B0-----:R-:W-:Y:S01]  /*c4b0*/  FADD.FTZ R18, R123, R18 ;  /* 0x000000127b127221 */ /* 0x001fe20000010000 */
[C---:B--2---:R-:W-:Y:S01]  /*c4c0*/  FADD.FTZ R5, R49.reuse, R22 ;  /* 0x0000001631057221 */ /* 0x044fe20000010000 */
[----:B------:R-:W-:Y:S02]  /*c4d0*/  F2FP.F16.F32.PACK_AB R122, R49, R122 ;  /* 0x0000007a317a723e */ /* 0x000fe400000000ff */
[C---:B-1----:R-:W-:Y:S01]  /*c4e0*/  FADD.FTZ R4, R51.reuse, R18 ;  /* 0x0000001233047221 */ /* 0x042fe20000010000 */
[----:B------:R-:W-:Y:S01]  /*c4f0*/  F2FP.F16.F32.PACK_AB R123, R51, R123 ;  /* 0x0000007b337b723e */ /* 0x000fe200000000ff */
[----:B------:R-:W-:Y:S06]  /*c500*/  @P2 BRA `(.L_x_13026) ;  /* 0xffffffd000cc2947 */ /* 0x000fec000383ffff */
.L_x_13009:
[----:B------:R-:W-:Y:S06]  /*c510*/  BAR.ARV 0x8, 0x200 ;  /* 0x0208000000007b1d */ /* 0x000fec0000002000 */
[----:B------:R-:W-:Y:S05]  /*c520*/  @!P0 BRA `(.L_x_13027) ;  /* 0x0000000000048947 */ /* 0x000fea0003800000 */
[----:B------:R-:W-:Y:S01]  /*c530*/  BPT.TRAP 0x1 ;  /* 0x000000040000795c */ /* 0x000fe20000300000 */
.L_x_13027:
[----:B------:R-:W-:Y:S01]  /*c540*/  ULEA UR7, UR4, UR38, 0x3 ;  /* 0x0000002604077291 */ /* 0x000fe2000f8e183f */
[----:B------:R-:W-:-:S05]  /*c550*/  IMAD.U32 R0, RZ, RZ, UR5 ;  /* 0x00000005ff007e24 */ /* 0x000fca000f8e00ff */
[----:B------:R-:W-:-:S04]  /*c560*/  SHF.L.U32 R0, R0, 0x1f, RZ ;  /* 0x0000001f00007819 */ /* 0x000fc800000006ff */
[----:B------:R0:W1:Y:S01]  /*c570*/  SYNCS.PHASECHK.TRANS64.TRYWAIT P2, [UR7+0x16850], R0 ;  /* 0x01685000ff0075a7 */ /* 0x0000620008040147 */
[----:B------:R-:W-:Y:S05]  /*c580*/  @!P0 BRA `(.L_x_13028) ;  /* 0x0000000000048947 */ /* 0x000fea0003800000 */
[----:B------:R-:W-:Y:S01]  /*c590*/  BPT.TRAP 0x1 ;  /* 0x000000040000795c */ /* 0x000fe20000300000 */
.L_x_13028:
[----:B-1----:R-:W-:Y:S05]  /*c5a0*/  @P2 BRA `(.L_x_13029) ;  /* 0x0000000000082947 */ /* 0x002fea0003800000 */
[----:B------:R-:W1:Y:S02]  /*c5b0*/  SYNCS.PHASECHK.TRANS64.TRYWAIT P0, [UR7+0x16850], R0 ;  /* 0x01685000ff0075a7 */ /* 0x000e640008000147 */
[----:B-1----:R-:W-:Y:S05]  /*c5c0*/  @!P0 BRA `(.L_x_13030) ;  /* 0x00000054007c8947 */ /* 0x002fea0003800000 */
.L_x_13029:
        /* <DEDUP_REMOVED lines=8> */
[----:B------:R-:W-:Y:S02]  /*c650*/  @!P1 VIADD R13, R13, 0x16860 ;  /* 0x000168600d0d9836 */ /* 0x000fe40000000000 */
[----:B------:R-:W-:Y:S01]  /*c660*/  IMAD.MOV.U32 R11, RZ, RZ, RZ ;  /* 0x000000ffff0b7224 */ /* 0x000fe200078e00ff */
[----:B------:R-:W-:-:S02]  /*c670*/  ULEA UR4, UR4, UR38, 0xa ;  /* 0x0000002604047291 */ /* 0x000fc4000f8e503f */
[----:B------:R-:W-:Y:S02]  /*c680*/  @!P1 PRMT R13, RZ, 0x654, R13 ;  /* 0x00000654ff0d9816 */ /* 0x000fe4000000000d */
[----:B------:R-:W-:-:S03]  /*c690*/  UIADD3 UR6, UR4, 0x80, URZ ;  /* 0x0000008004067890 */ /* 0x000fc6000fffe03f */
[----:B------:R-:W-:Y:S02]  /*c6a0*/  UMOV UR10, UR4 ;  /* 0x00000004000a7c82 */ /* 0x000fe40008000000 */
[----:B------:R-:W-:Y:S01]  /*c6b0*/  HGMMA.64x64x16.F32 R88, R148, gdesc[UR8].tnspB, R88, gsb0 ;  /* 0x40e0000894587df0 */ /* 0x000fe20008000858 */
        /* <DEDUP_REMOVED lines=12> */
[----:B------:R-:W-:-:S04]  /*c780*/  FSETP.NE.FTZ.AND P0, PT, R14, RZ, PT ;  /* 0x000000ff0e00720b */ /* 0x000fc80003f15000 */
        /* <DEDUP_REMOVED lines=8> */
[----:B------:R-:W-:Y:S01]  /*c810*/  PLOP3.LUT P0, PT, PT, PT, PT, 0x8, 0x0 ;  /* 0x000000000000781c */ /* 0x000fe20003f0e170 */
[----:B------:R-:W-:Y:S02]  /*c820*/  WARPGROUP.DEPBAR.LE gsb0, 0x0 ;  /* 0x00008000000079c5 */ /* 0x000fe40000010000 */
[----:B------:R-:W-:Y:S01]  /*c830*/  WARPGROUP.ARRIVE ;  /* 0x00000000000079c5 */ /* 0x000fe20000000000 */
[----:B------:R-:W0:Y:S01]  /*c840*/  @P2 MUFU.RCP R11, R15 ;  /* 0x0000000f000b2308 */ /* 0x000e220000001000 */
[----:B-1----:R-:W-:-:S04]  /*c850*/  @P2 FMUL.FTZ R7, R12, 0.69314718246459960938 ;  /* 0x3f3172180c072820 */ /* 0x002fc80000410000 */
[----:B------:R-:W-:Y:S01]  /*c860*/  HGMMA.64x64x16.F32 R88, R144, gdesc[UR8].tnspB, R88, gsb0 ;  /* 0x40e0000890587df0 */ /* 0x000fe20008000858 */
[----:B------:R-:W-:Y:S01]  /*c870*/  UMOV UR10, UR6 ;  /* 0x00000006000a7c82 */ /* 0x000fe20008000000 */
[----:B------:R-:W-:Y:S01]  /*c880*/  UMOV UR11, 0x40000040 ;  /* 0x40000040000b7882 */ /* 0x000fe20000000000 */
[----:B------:R-:W-:Y:S01]  /*c890*/  UIADD3 UR6, UR4, 0x180, URZ ;  /* 0x0000018004067890 */ /* 0x000fe2000fffe03f */
[----:B------:R-:W-:Y:S01]  /*c8a0*/  @P2 FFMA.FTZ R0, R16, R10, R7 ;  /* 0x0000000a10002223 */ /* 0x000fe20000010007 */
[----:B------:R-:W-:Y:S02]  /*c8b0*/  WARPGROUP.DEPBAR.LE gsb0, 0x0 ;  /* 0x00008000000079c5 */ /* 0x000fe40000010000 */
[----:B------:R-:W-:-:S06]  /*c8c0*/  WARPGROUP.ARRIVE ;  /* 0x00000000000079c5 */ /* 0x000fcc0000000000 */
[----:B------:R-:W-:Y:S01]  /*c8d0*/  HGMMA.64x64x16.F32 R88, R140, gdesc[UR8].tnspB, R88, gsb0 ;  /* 0x40e000088c587df0 */ /* 0x000fe20008000858 */
[----:B------:R-:W-:Y:S01]  /*c8e0*/  UMOV UR10, UR6 ;  /* 0x00000006000a7c82 */ /* 0x000fe20008000000 */
[----:B------:R-:W-:Y:S01]  /*c8f0*/  UMOV UR11, 0x40000040 ;  /* 0x40000040000b7882 */ /* 0x000fe20000000000 */
[----:B------:R-:W-:Y:S01]  /*c900*/  UIADD3 UR6, UR4, 0x200, URZ ;  /* 0x0000020004067890 */ /* 0x000fe2000fffe03f */
        /* <DEDUP_REMOVED lines=11> */
[----:B------:R-:W-:Y:S02]  /*c9c0*/  UIADD3 UR6, UR4, 0x300, URZ ;  /* 0x0000030004067890 */ /* 0x000fe4000fffe03f */
[----:B------:R-:W-:Y:S01]  /*c9d0*/  UIADD3 UR4, UR4, 0x380, URZ ;  /* 0x0000038004047890 */ /* 0x000fe2000fffe03f */
[----:B------:R-:W-:Y:S02]  /*c9e0*/  WARPGROUP.DEPBAR.LE gsb0, 0x0 ;  /* 0x00008000000079c5 */ /* 0x000fe40000010000 */
[----:B------:R-:W-:-:S06]  /*c9f0*/  WARPGROUP.ARRIVE ;  /* 0x00000000000079c5 */ /* 0x000fcc0000000000 */
[----:B------:R-:W-:Y:S01]  /*ca00*/  HGMMA.64x64x16.F32 R88, R128, gdesc[UR8].tnspB, R88, gsb0 ;  /* 0x40e0000880587df0 */ /* 0x000fe20008000858 */
[----:B------:R-:W-:Y:S01]  /*ca10*/  UMOV UR10, UR6 ;  /* 0x00000006000a7c82 */ /* 0x000fe20008000000 */
[----:B------:R-:W-:Y:S01]  /*ca20*/  UMOV UR11, 0x40000040 ;  /* 0x40000040000b7882 */ /* 0x000fe20000000000 */
[----:B------:R-:W-:Y:S02]  /*ca30*/  WARPGROUP.DEPBAR.LE gsb0, 0x0 ;  /* 0x00008000000079c5 */ /* 0x000fe40000010000 */
[----:B------:R-:W-:-:S06]  /*ca40*/  WARPGROUP.ARRIVE ;  /* 0x00000000000079c5 */ /* 0x000fcc0000000000 */
[----:B------:R-:W-:Y:S01]  /*ca50*/  HGMMA.64x64x16.F32 R88, R124, gdesc[UR8].tnspB, R88, gsb0 ;  /* 0x40e000087c587df0 */ /* 0x000fe20008000858 */
[----:B------:R-:W-:Y:S01]  /*ca60*/  UMOV UR10, UR4 ;  /* 0x00000004000a7c82 */ /* 0x000fe20008000000 */
[----:B------:R-:W-:Y:S01]  /*ca70*/  UMOV UR11, 0x40000040 ;  /* 0x40000040000b7882 */ /* 0x000fe20000000000 */
[----:B------:R-:W-:Y:S02]  /*ca80*/  WARPGROUP.DEPBAR.LE gsb0, 0x0 ;  /* 0x00008000000079c5 */ /* 0x000fe40000010000 */
[----:B------:R-:W-:-:S06]  /*ca90*/  WARPGROUP.ARRIVE ;  /* 0x00000000000079c5 */ /* 0x000fcc0000000000 */
[----:B------:R-:W-:Y:S03]  /*caa0*/  HGMMA.64x64x16.F32 R88, R120, gdesc[UR8].tnspB, R88, gsb0 ;  /* 0x40e0000878587df0 */ /* 0x000fe60008000858 */
        /* <DEDUP_REMOVED lines=34> */
.L_x_12960:
[----:B------:R-:W-:Y:S05]  /*ccd0*/  @P0 BRA `(.L_x_13031) ;  /* 0x0000000c00c80947 */ /* 0x000fea0003800000 */
[----:B------:R-:W-:Y:S01]  /*cce0*/  VIADD R2, R2, 0xffffff80 ;  /* 0xffffff8002027836 */ /* 0x000fe20000000000 */
[----:B------:R-:W0:Y:S01]  /*ccf0*/  LDC R17, c[0x0][0xbe8] ;  /* 0x0002fa00ff117b82 */ /* 0x000e220000000800 */
[----:B------:R-:W1:Y:S01]  /*cd00*/  S2R R19, SR_CTAID.X ;  /* 0x0000000000137919 */ /* 0x000e620000002500 */
[----:B------:R-:W-:Y:S02]  /*cd10*/  USHF.R.S32.HI UR7, URZ, 0x1f, UR36 ;  /* 0x0000001f3f077899 */ /* 0x000fe40008011424 */
[----:B------:R-:W-:Y:S01]  /*cd20*/  IMAD R16, RZ, RZ, -UR36 ;  /* 0x80000024ff107e24 */ /* 0x000fe2000f8e02ff */
[----:B------:R-:W-:Y:S01]  /*cd30*/  SHF.R.S32.HI R5, RZ, 0x1f, R2 ;  /* 0x0000001fff057819 */ /* 0x000fe20000011402 */
[----:B------:R-:W-:Y:S01]  /*cd40*/  ULDC.64 UR8, c[0x0][0xbd0] ;  /* 0x0002f40000087ab9 */ /* 0x000fe20000000a00 */
[----:B------:R-:W-:Y:S01]  /*cd50*/  BSSY B0, `(.L_x_13032) ;  /* 0x00000b6000007945 */ /* 0x000fe20003800000 */
[----:B------:R-:W-:Y:S01]  /*cd60*/  UIMAD UR6, UR7, UR8, URZ ;  /* 0x00000008070672a4 */ /* 0x000fe2000f8e023f */
[CC--:B------:R-:W-:Y:S01]  /*cd70*/  LEA.HI R4, R5.reuse, R2.reuse, RZ, 0x7 ;  /* 0x0000000205047211 */ /* 0x0c0fe200078f38ff */
[----:B------:R-:W2:Y:S01]  /*cd80*/  S2UR UR12, SR_CTAID.Z ;  /* 0x00000000000c79c3 */ /* 0x000ea20000002700 */
[----:B------:R-:W-:Y:S01]  /*cd90*/  LEA.HI R8, R5, R2, RZ, 0x2 ;  /* 0x0000000205087211 */ /* 0x000fe200078f10ff */
[----:B------:R-:W-:Y:S01]  /*cda0*/  UIMAD.WIDE.U32 UR4, UR36, UR8, URZ ;  /* 0x00000008240472a5 */ /* 0x000fe2000f8e003f */
[----:B------:R-:W-:Y:S01]  /*cdb0*/  LOP3.LUT R7, R4, 0xffffff80, RZ, 0xc0, !PT ;  /* 0xffffff8004077812 */ /* 0x000fe200078ec0ff */
[----:B------:R-:W-:Y:S01]  /*cdc0*/  UIMAD UR6, UR36, UR9, UR6 ;  /* 0x00000009240672a4 */ /* 0x000fe2000f8e0206 */
[----:B------:R-:W-:-:S02]  /*cdd0*/  SHF.R.S32.HI R4, RZ, 0x7, R4 ;  /* 0x00000007ff047819 */ /* 0x000fc40000011404 */
[----:B------:R-:W-:Y:S01]  /*cde0*/  LOP3.LUT R13, R8, 0xfffffffc, RZ, 0xc0, !PT ;  /* 0xfffffffc080d7812 */ /* 0x000fe200078ec0ff */
[----:B------:R-:W-:Y:S01]  /*cdf0*/  IMAD.IADD R22, R2, 0x1, -R7 ;  /* 0x0000000102167824 */ /* 0x000fe200078e0a07 */
[----:B------:R-:W3:Y:S01]  /*ce00*/  S2UR UR11, SR_CTAID.Y ;  /* 0x00000000000b79c3 */ /* 0x000ee20000002600 */
[----:B------:R-:W-:Y:S01]  /*ce10*/  IMAD.HI R5, R4, 0x55555556, RZ ;  /* 0x5555555604057827 */ /* 0x000fe200078e02ff */
[----:B------:R-:W-:Y:S02]  /*ce20*/  UIADD3 UR6, UR5, UR6, URZ ;  /* 0x0000000605067290 */ /* 0x000fe4000fffe03f */
[----:B------:R-:W-:Y:S01]  /*ce30*/  SHF.R.S32.HI R9, RZ, 0x1f, R22 ;  /* 0x0000001fff097819 */ /* 0x000fe20000011416 */
[----:B------:R-:W-:-:S03]  /*ce40*/  IMAD.IADD R13, R2, 0x1, -R13 ;  /* 0x00000001020d7824 */ /* 0x000fc600078e0a0d */
[----:B------:R-:W-:Y:S01]  /*ce50*/  BAR.SYNC.DEFER_BLOCKING 0x1, 0x180 ;  /* 0x0046000000007b1d */ /* 0x000fe20000010000 */
[----:B0-----:R-:W-:Y:S02]  /*ce60*/  ISETP.NE.AND P0, PT, R17, 0x1, PT ;  /* 0x000000011100780c */ /* 0x001fe40003f05270 */
[----:B------:R-:W-:Y:S02]  /*ce70*/  LEA.HI R23, R9, R22, RZ, 0x2 ;  /* 0x0000001609177211 */ /* 0x000fe400078f10ff */
[----:B------:R-:W-:-:S03]  /*ce80*/  LEA.HI R5, R5, R5, RZ, 0x1 ;  /* 0x0000000505057211 */ /* 0x000fc600078f08ff */
[----:B------:R-:W3:Y:S01]  /*ce90*/  LDC R21, c[0x0][0xc50] ;  /* 0x00031400ff157b82 */ /* 0x000ee20000000800 */
[--C-:B------:R-:W-:Y:S01]  /*cea0*/  SHF.R.S32.HI R6, RZ, 0x2, R23.reuse ;  /* 0x00000002ff067819 */ /* 0x100fe20000011417 */
[----:B------:R-:W-:Y:S01]  /*ceb0*/  ULDC.64 UR8, c[0x0][0xb38] ;  /* 0x0002ce0000087ab9 */ /* 0x000fe20000000a00 */
[----:B------:R-:W-:Y:S01]  /*cec0*/  SHF.R.S32.HI R7, RZ, 0x1f, R23 ;  /* 0x0000001fff077819 */ /* 0x000fe20000011417 */
[----:B--2---:R-:W-:Y:S01]  /*ced0*/  USHF.R.S32.HI UR10, URZ, 0x1f, UR12 ;  /* 0x0000001f3f0a7899 */ /* 0x004fe2000801140c */
[----:B------:R-:W-:Y:S01]  /*cee0*/  LEA.HI R9, R9, R22, RZ, 0x5 ;  /* 0x0000001609097211 */ /* 0x000fe200078f28ff */
[----:B------:R-:W-:Y:S01]  /*cef0*/  UIMAD UR7, UR7, UR8, URZ ;  /* 0x00000008070772a4 */ /* 0x000fe2000f8e023f */
[----:B------:R-:W-:Y:S01]  /*cf00*/  LEA.HI R7, R7, R6, RZ, 0x3 ;  /* 0x0000000607077211 */ /* 0x000fe200078f18ff */
[----:B------:R-:W0:Y:S01]  /*cf10*/  LDC.64 R14, c[0x0][0xb40] ;  /* 0x0002d000ff0e7b82 */ /* 0x000e220000000a00 */
[----:B------:R-:W-:Y:S02]  /*cf20*/  SHF.R.S32.HI R9, RZ, 0x5, R9 ;  /* 0x00000005ff097819 */ /* 0x000fe40000011409 */
[----:B------:R-:W-:Y:S01]  /*cf30*/  LOP3.LUT R11, R7, 0xfffffff8, RZ, 0xc0, !PT ;  /* 0xfffffff8070b7812 */ /* 0x000fe200078ec0ff */
[----:B------:R-:W-:Y:S01]  /*cf40*/  IMAD R7, R5, -0x3, R4 ;  /* 0xfffffffd05077824 */ /* 0x000fe200078e0204 */
[----:B------:R-:W-:Y:S01]  /*cf50*/  LEA.HI R4, R13, R13, RZ, 0x1 ;  /* 0x0000000d0d047211 */ /* 0x000fe200078f08ff */
[----:B------:R-:W-:Y:S01]  /*cf60*/  IMAD.U32 R5, RZ, RZ, UR5 ;  /* 0x00000005ff057e24 */ /* 0x000fe2000f8e00ff */
[----:B------:R-:W-:Y:S01]  /*cf70*/  LOP3.LUT R23, R23, 0x7ffffffc, RZ, 0xc0, !PT ;  /* 0x7ffffffc17177812 */ /* 0x000fe200078ec0ff */
[----:B------:R-:W-:Y:S01]  /*cf80*/  IMAD.IADD R2, R6, 0x1, -R11 ;  /* 0x0000000106027824 */ /* 0x000fe200078e0a0b */
[----:B------:R-:W-:Y:S01]  /*cf90*/  LOP3.LUT R4, R4, 0x1ffffffe, RZ, 0xc0, !PT ;  /* 0x1ffffffe04047812 */ /* 0x000fe200078ec0ff */
[----:B------:R-:W2:Y:S01]  /*cfa0*/  LDC.64 R10, c[0x0][0xbd8] ;  /* 0x0002f600ff0a7b82 */ /* 0x000ea20000000a00 */
[----:B------:R-:W-:Y:S01]  /*cfb0*/  IMAD.U32 R5, RZ, RZ, UR6 ;  /* 0x00000006ff057e24 */ /* 0x000fe2000f8e00ff */
[----:B------:R-:W-:Y:S01]  /*cfc0*/  UIMAD UR6, UR36, UR9, UR7 ;  /* 0x00000009240672a4 */ /* 0x000fe2000f8e0207 */
[----:B------:R-:W-:-:S02]  /*cfd0*/  IMAD R2, R9, 0x10, R2 ;  /* 0x0000001009027824 */ /* 0x000fc400078e0202 */
[----:B------:R-:W-:Y:S02]  /*cfe0*/  IMAD.IADD R25, R13, 0x1, -R4 ;  /* 0x000000010d197824 */ /* 0x000fe400078e0a04 */
[----:B------:R-:W-:Y:S01]  /*cff0*/  IMAD R2, R7, 0x40, R2 ;  /* 0x0000004007027824 */ /* 0x000fe200078e0202 */
[----:B------:R-:W4:Y:S01]  /*d000*/  @P0 LDC R9, c[0x0][0xbec] ;  /* 0x0002fb00ff090b82 */ /* 0x000f220000000800 */
[----:B------:R-:W-:Y:S01]  /*d010*/  IMAD.U32 R4, RZ, RZ, UR4 ;  /* 0x00000004ff047e24 */ /* 0x000fe2000f8e00ff */
[----:B------:R-:W-:Y:S01]  /*d020*/  UIMAD.WIDE.U32 UR4, UR36, UR8, URZ ;  /* 0x00000008240472a5 */ /* 0x000fe2000f8e003f */
[--C-:B------:R-:W-:Y:S02]  /*d030*/  IMAD R6, R25, 0x8, R2.reuse ;  /* 0x0000000819067824 */ /* 0x100fe400078e0202 */
[----:B---3--:R-:W-:Y:S01]  /*d040*/  IMAD R21, R21, R16, UR11 ;  /* 0x0000000b15157e24 */ /* 0x008fe2000f8e0210 */
[----:B------:R-:W-:Y:S01]  /*d050*/  UIADD3 UR6, UR5, UR6, URZ ;  /* 0x0000000605067290 */ /* 0x000fe2000fffe03f */
[----:B0-----:R-:W-:Y:S01]  /*d060*/  IMAD R12, R14, UR10, RZ ;  /* 0x0000000a0e0c7c24 */ /* 0x001fe2000f8e02ff */
[----:B------:R-:W0:Y:S01]  /*d070*/  @P0 LDC R13, c[0x0][0xbf0] ;  /* 0x0002fc00ff0d0b82 */ /* 0x000e220000000800 */
[----:B------:R-:W-:Y:S01]  /*d080*/  IMAD.U32 R7, RZ, RZ, UR5 ;  /* 0x00000005ff077e24 */ /* 0x000fe2000f8e00ff */
[----:B------:R-:W-:Y:S01]  /*d090*/  ULDC.64 UR8, c[0x0][0xb28] ;  /* 0x0002ca0000087ab9 */ /* 0x000fe20000000a00 */
[----:B-1----:R-:W-:-:S02]  /*d0a0*/  IMAD R2, R19, 0xc0, R2 ;  /* 0x000000c013027824 */ /* 0x002fc400078e0202 */
[----:B------:R-:W-:Y:S01]  /*d0b0*/  IMAD.U32 R7, RZ, RZ, UR6 ;  /* 0x00000006ff077e24 */ /* 0x000fe2000f8e00ff */
[----:B------:R-:W-:Y:S01]  /*d0c0*/  ULDC.64 UR6, c[0x0][0xb48] ;  /* 0x0002d20000067ab9 */ /* 0x000fe20000000a00 */
[----:B------:R-:W-:Y:S01]  /*d0d0*/  VIADD R16, R2, 0x8 ;  /* 0x0000000802107836 */ /* 0x000fe20000000000 */
[----:B------:R-:W1:Y:S01]  /*d0e0*/  @P0 LDC R27, c[0x0][0xbec] ;  /* 0x0002fb00ff1b0b82 */ /* 0x000e620000000800 */
[C---:B--2---:R-:W-:Y:S02]  /*d0f0*/  IMAD R8, R10.reuse, UR10, RZ ;  /* 0x0000000a0a087c24 */ /* 0x044fe4000f8e02ff */
[----:B------:R-:W-:-:S04]  /*d100*/  IMAD.WIDE.U32 R4, R10, UR12, R4 ;  /* 0x0000000c0a047c25 */ /* 0x000fc8000f8e0004 */
[----:B------:R-:W-:Y:S01]  /*d110*/  IMAD R11, R11, UR12, R8 ;  /* 0x0000000c0b0b7c24 */ /* 0x000fe2000f8e0208 */
[----:B------:R-:W2:Y:S01]  /*d120*/  @P0 LDC R18, c[0x0][0xbf0] ;  /* 0x0002fc00ff120b82 */ /* 0x000ea20000000800 */
[----:B------:R-:W-:Y:S02]  /*d130*/  IMAD R8, R19, 0xc0, R6 ;  /* 0x000000c013087824 */ /* 0x000fe400078e0206 */
[----:B------:R-:W-:Y:S01]  /*d140*/  IMAD.U32 R6, RZ, RZ, UR4 ;  /* 0x00000004ff067e24 */ /* 0x000fe2000f8e00ff */
[----:B------:R-:W-:Y:S01]  /*d150*/  ULDC.64 UR4, c[0x0][0xbe0] ;  /* 0x0002f80000047ab9 */ /* 0x000fe20000000a00 */
[----:B----4-:R-:W-:-:S04]  /*d160*/  @P0 IMAD.HI.U32 R10, R8, R9, RZ ;  /* 0x00000009080a0227 */ /* 0x010fc800078e00ff */
[----:B------:R-:W-:Y:S01]  /*d170*/  IMAD.MOV.U32 R9, RZ, RZ, R8 ;  /* 0x000000ffff097224 */ /* 0x000fe200078e0008 */
[----:B0-----:R-:W-:Y:S01]  /*d180*/  @P0 SHF.R.U32.HI R9, RZ, R13, R10 ;  /* 0x0000000dff090219 */ /* 0x001fe2000001160a */
[----:B------:R-:W-:Y:S01]  /*d190*/  IMAD R13, R15, UR12, R12 ;  /* 0x0000000c0f0d7c24 */ /* 0x000fe2000f8e020c */
[----:B------:R-:W-:Y:S01]  /*d1a0*/  SHF.R.S32.HI R12, RZ, 0x1f, R21 ;  /* 0x0000001fff0c7819 */ /* 0x000fe20000011415 */
[----:B------:R-:W-:-:S04]  /*d1b0*/  IMAD.WIDE.U32 R6, R14, UR12, R6 ;  /* 0x0000000c0e067c25 */ /* 0x000fc8000f8e0006 */
[----:B------:R-:W-:Y:S02]  /*d1c0*/  IMAD.IADD R5, R5, 0x1, R11 ;  /* 0x0000000105057824 */ /* 0x000fe400078e020b */
        /* <DEDUP_REMOVED lines=43> */
[----:B------:R-:W-:Y:S01]  /*d480*/  IMAD R17, R17, UR6, RZ ;  /* 0x0000000611117c24 */ /* 0x000fe2000f8e02ff */
[----:B------:R-:W-:Y:S01]  /*d490*/  LEA.HI.X R9, R4, UR7, R9, 0x2, P0 ;  /* 0x0000000704097c11 */ /* 0x000fe200080f1409 */
[----:B------:R-:W-:Y:S01]  /*d4a0*/  IMAD.IADD R19, R22, 0x1, -R23 ;  /* 0x0000000116137824 */ /* 0x000fe200078e0a17 */
[----:B------:R-:W-:Y:S01]  /*d4b0*/  LEA.HI.X R20, R6, UR9, R5, 0x2, P1 ;  /* 0x0000000906147c11 */ /* 0x000fe200088f1405 */
        /* <DEDUP_REMOVED lines=8> */
[----:B------:R-:W-:Y:S01]  /*d540*/  SHFL.IDX PT, R6, R8, 0x1, 0x1c1f ;  /* 0x003c1f0008067f89 */ /* 0x000fe200000e0000 */
[----:B------:R-:W-:-:S03]  /*d550*/  IMAD.SHL.U32 R19, R19, 0x2, RZ ;  /* 0x0000000213137824 */ /* 0x000fc600078e00ff */
[----:B------:R-:W1:Y:S03]  /*d560*/  SHFL.IDX PT, R7, R9, 0x1, 0x1c1f ;  /* 0x003c1f0009077f89 */ /* 0x000e6600000e0000 */
[----:B------:R-:W-:Y:S01]  /*d570*/  SYNCS.ARRIVE.TRANS64.RED.A1T0 RZ, [UR4], RZ ;  /* 0x000000ffffff79a7 */ /* 0x000fe20008100404 */
[----:B------:R2:W3:Y:S04]  /*d580*/  SHFL.IDX PT, R14, R18, RZ, 0x1c1f ;  /* 0x001c1fff120e7589 */ /* 0x0004e800000e0000 */
[----:B------:R2:W4:Y:S04]  /*d590*/  SHFL.IDX PT, R15, R20, RZ, 0x1c1f ;  /* 0x001c1fff140f7589 */ /* 0x00052800000e0000 */
[----:B0-----:R2:W-:Y:S04]  /*d5a0*/  @!P1 ST.E desc[UR48][R4.64], R3 ;  /* 0x0000000304009985 */ /* 0x0015e8000c101930 */
[----:B-1----:R2:W-:Y:S01]  /*d5b0*/  @!P0 ST.E desc[UR48][R6.64], R0 ;  /* 0x0000000006008985 */ /* 0x0025e2000c101930 */
[----:B------:R-:W-:Y:S05]  /*d5c0*/  @P2 BRA `(.L_x_13033) ;  /* 0x0000000000b82947 */ /* 0x000fea0003800000 */
[----:B------:R-:W-:Y:S01]  /*d5d0*/  ULDC UR4, c[0x0][0xac8] ;  /* 0x0002b20000047ab9 */ /* 0x000fe20000000800 */
[C---:B--2---:R-:W-:Y:S01]  /*d5e0*/  VIADD R0, R19.reuse, 0x8 ;  /* 0x0000000813007836 */ /* 0x044fe20000000000 */
        /* <DEDUP_REMOVED lines=11> */
[----:B---34-:R-:W-:Y:S01]  /*d6a0*/  @!P0 IMAD.WIDE R2, R19, 0x4, R14 ;  /* 0x0000000413028825 */ /* 0x018fe200078e020e */
[----:B------:R-:W-:-:S02]  /*d6b0*/  ISETP.GE.AND P5, PT, R9, UR4, PT ;  /* 0x0000000409007c0c */ /* 0x000fc4000bfa6270 */
[----:B------:R-:W-:Y:S02]  /*d6c0*/  ISETP.GE.AND P6, PT, R11, UR4, PT ;  /* 0x000000040b007c0c */ /* 0x000fe4000bfc6270 */
[----:B------:R0:W-:Y:S01]  /*d6d0*/  @!P0 ST.E.64 desc[UR48][R2.64], R88 ;  /* 0x0000005802008985 */ /* 0x0001e2000c101b30 */
[----:B------:R-:W-:Y:S02]  /*d6e0*/  ISETP.GE.AND P0, PT, R0, UR4, PT ;  /* 0x0000000400007c0c */ /* 0x000fe4000bf06270 */
[----:B------:R-:W-:Y:S02]  /*d6f0*/  @!P1 LEA.HI R4, R4, R4, RZ, 0x1 ;  /* 0x0000000404049211 */ /* 0x000fe400078f08ff */
[----:B------:R-:W-:Y:S02]  /*d700*/  @!P3 LEA.HI R6, R6, R6, RZ, 0x1 ;  /* 0x000000060606b211 */ /* 0x000fe400078f08ff */
[----:B------:R-:W-:Y:S02]  /*d710*/  @!P4 LEA.HI R8, R7, R7, RZ, 0x1 ;  /* 0x000000070708c211 */ /* 0x000fe400078f08ff */
[----:B------:R-:W-:-:S02]  /*d720*/  @!P5 LEA.HI R10, R9, R9, RZ, 0x1 ;  /* 0x00000009090ad211 */ /* 0x000fc400078f08ff */
[----:B------:R-:W-:Y:S02]  /*d730*/  @!P6 LEA.HI R12, R11, R11, RZ, 0x1 ;  /* 0x0000000b0b0ce211 */ /* 0x000fe400078f08ff */
[----:B------:R-:W-:Y:S02]  /*d740*/  @!P3 LOP3.LUT R9, R6, 0xfffffffe, RZ, 0xc0, !PT ;  /* 0xfffffffe0609b812 */ /* 0x000fe400078ec0ff */
[----:B------:R-:W-:Y:S02]  /*d750*/  @!P0 LEA.HI R0, R0, R0, RZ, 0x1 ;  /* 0x0000000000008211 */ /* 0x000fe400078f08ff */
[----:B0-----:R-:W-:Y:S02]  /*d760*/  @!P2 LEA.HI R2, R5, R5, RZ, 0x1 ;  /* 0x000000050502a211 */ /* 0x001fe400078f08ff */
[----:B------:R-:W-:Y:S02]  /*d770*/  @!P0 LOP3.LUT R3, R0, 0xfffffffe, RZ, 0xc0, !PT ;  /* 0xfffffffe00038812 */ /* 0x000fe400078ec0ff */
[----:B------:R-:W-:-:S02]  /*d780*/  @!P1 LOP3.LUT R5, R4, 0xfffffffe, RZ, 0xc0, !PT ;  /* 0xfffffffe04059812 */ /* 0x000fc400078ec0ff */
[----:B------:R-:W-:Y:S01]  /*d790*/  @!P2 LOP3.LUT R7, R2, 0xfffffffe, RZ, 0xc0, !PT ;  /* 0xfffffffe0207a812 */ /* 0x000fe200078ec0ff */
[--C-:B------:R-:W-:Y:S01]  /*d7a0*/  @!P0 IMAD.WIDE R2, R3, 0x4, R14.reuse ;  /* 0x0000000403028825 */ /* 0x100fe200078e020e */
[----:B------:R-:W-:Y:S02]  /*d7b0*/  @!P4 LOP3.LUT R11, R8, 0xfffffffe, RZ, 0xc0, !PT ;  /* 0xfffffffe080bc812 */ /* 0x000fe400078ec0ff */
[----:B------:R-:W-:Y:S01]  /*d7c0*/  @!P5 LOP3.LUT R13, R10, 0xfffffffe, RZ, 0xc0, !PT ;  /* 0xfffffffe0a0dd812 */ /* 0x000fe200078ec0ff */
[--C-:B------:R-:W-:Y:S01]  /*d7d0*/  @!P1 IMAD.WIDE R4, R5, 0x4, R14.reuse ;  /* 0x0000000405049825 */ /* 0x100fe200078e020e */
[----:B------:R-:W-:Y:S01]  /*d7e0*/  @!P6 LOP3.LUT R21, R12, 0xfffffffe, RZ, 0xc0, !PT ;  /* 0xfffffffe0c15e812 */ /* 0x000fe200078ec0ff */
[----:B------:R0:W-:Y:S02]  /*d7f0*/  @!P0 ST.E.64 desc[UR48][R2.64], R92 ;  /* 0x0000005c02008985 */ /* 0x0001e4000c101b30 */
[--C-:B------:R-:W-:Y:S02]  /*d800*/  @!P2 IMAD.WIDE R6, R7, 0x4, R14.reuse ;  /* 0x000000040706a825 */ /* 0x100fe400078e020e */
        /* <DEDUP_REMOVED lines=8> */
[----:B------:R0:W-:Y:S04]  /*d890*/  @!P5 ST.E.64 desc[UR48][R12.64], R112 ;  /* 0x000000700c00d985 */ /* 0x0001e8000c101b30 */
[----:B------:R0:W-:Y:S02]  /*d8a0*/  @!P6 ST.E.64 desc[UR48][R14.64], R116 ;  /* 0x000000740e00e985 */ /* 0x0001e4000c101b30 */
.L_x_13033:
[----:B------:R-:W-:Y:S05]  /*d8b0*/  BSYNC B0 ;  /* 0x0000000000007941 */ /* 0x000fea0003800000 */
.L_x_13032:
        /* <DEDUP_REMOVED lines=18> */
[C---:B01----:R-:W-:Y:S02]  /*d9e0*/  @!P0 IMAD.WIDE R2, R19.reuse, 0x4, R12 ;  /* 0x0000000413028825 */ /* 0x043fe400078e020c */
[----:B------:R-:W-:Y:S02]  /*d9f0*/  @!P1 LEA.HI R0, R0, R0, RZ, 0x1 ;  /* 0x0000000000009211 */ /* 0x000fe400078f08ff */
[----:B------:R-:W-:Y:S01]  /*da00*/  @!P2 LEA.HI R6, R6, R6, RZ, 0x1 ;  /* 0x000000060606a211 */ /* 0x000fe200078f08ff */
[----:B------:R0:W-:Y:S01]  /*da10*/  @!P0 ST.E.64 desc[UR48][R2.64], R90 ;  /* 0x0000005a02008985 */ /* 0x0001e2000c101b30 */
[----:B------:R-:W-:Y:S01]  /*da20*/  @!P1 LOP3.LUT R5, R0, 0xfffffffe, RZ, 0xc0, !PT ;  /* 0xfffffffe00059812 */ /* 0x000fe200078ec0ff */
[----:B------:R-:W-:Y:S01]  /*da30*/  VIADD R19, R19, 0x38 ;  /* 0x0000003813137836 */ /* 0x000fe20000000000 */
[----:B------:R-:W-:-:S02]  /*da40*/  @!P3 LEA.HI R0, R7, R7, RZ, 0x1 ;  /* 0x000000070700b211 */ /* 0x000fc400078f08ff */
[----:B------:R-:W-:Y:S01]  /*da50*/  @!P4 LEA.HI R8, R8, R8, RZ, 0x1 ;  /* 0x000000080808c211 */ /* 0x000fe200078f08ff */
[--C-:B------:R-:W-:Y:S01]  /*da60*/  @!P1 IMAD.WIDE R4, R5, 0x4, R12.reuse ;  /* 0x0000000405049825 */ /* 0x100fe200078e020c */
[----:B------:R-:W-:Y:S02]  /*da70*/  @!P5 LEA.HI R10, R9, R9, RZ, 0x1 ;  /* 0x00000009090ad211 */ /* 0x000fe400078f08ff */
[----:B---3--:R-:W-:Y:S02]  /*da80*/  @!P6 LEA.HI R14, R11, R11, RZ, 0x1 ;  /* 0x0000000b0b0ee211 */ /* 0x008fe400078f08ff */
[----:B------:R-:W-:Y:S01]  /*da90*/  @!P2 LOP3.LUT R7, R6, 0xfffffffe, RZ, 0xc0, !PT ;  /* 0xfffffffe0607a812 */ /* 0x000fe200078ec0ff */
[----:B------:R1:W-:Y:S01]  /*daa0*/  @!P1 ST.E.64 desc[UR48][R4.64], R94 ;  /* 0x0000005e04009985 */ /* 0x0003e2000c101b30 */
[----:B------:R-:W-:Y:S02]  /*dab0*/  @!P3 LOP3.LUT R9, R0, 0xfffffffe, RZ, 0xc0, !PT ;  /* 0xfffffffe0009b812 */ /* 0x000fe400078ec0ff */
[----:B------:R-:W-:Y:S01]  /*dac0*/  @!P4 LOP3.LUT R11, R8, 0xfffffffe, RZ, 0xc0, !PT ;  /* 0xfffffffe080bc812 */ /* 0x000fe200078ec0ff */
[----:B0-----:R-:W-:Y:S01]  /*dad0*/  @!P2 IMAD.WIDE R2, R7, 0x4, R12 ;  /* 0x000000040702a825 */ /* 0x001fe200078e020c */
[----:B----4-:R-:W-:-:S02]  /*dae0*/  @!P5 LOP3.LUT R15, R10, 0xfffffffe, RZ, 0xc0, !PT ;  /* 0xfffffffe0a0fd812 */ /* 0x010fc400078ec0ff */
[----:B------:R-:W-:Y:S01]  /*daf0*/  @!P6 LOP3.LUT R17, R14, 0xfffffffe, RZ, 0xc0, !PT ;  /* 0xfffffffe0e11e812 */ /* 0x000fe200078ec0ff */
[--C-:B------:R-:W-:Y:S01]  /*db00*/  @!P4 IMAD.WIDE R6, R11, 0x4, R12.reuse ;  /* 0x000000040b06c825 */ /* 0x100fe200078e020c */
[----:B------:R0:W-:Y:S01]  /*db10*/  @!P2 ST.E.64 desc[UR48][R2.64], R98 ;  /* 0x000000620200a985 */ /* 0x0001e2000c101b30 */
[----:B------:R-:W-:Y:S02]  /*db20*/  ISETP.GE.AND P0, PT, R19, UR4, PT ;  /* 0x0000000413007c0c */ /* 0x000fe4000bf06270 */
[----:B------:R-:W-:-:S04]  /*db30*/  @!P6 IMAD.WIDE R10, R17, 0x4, R12 ;  /* 0x00000004110ae825 */ /* 0x000fc800078e020c */
[----:B-1----:R-:W-:-:S04]  /*db40*/  @!P3 IMAD.WIDE R4, R9, 0x4, R12 ;  /* 0x000000040904b825 */ /* 0x002fc800078e020c */
        /* <DEDUP_REMOVED lines=11> */
.L_x_13031:
        /* <DEDUP_REMOVED lines=13> */
[----:B------:R-:W-:Y:S01]  /*dcd0*/  USHF.R.S32.HI UR6, URZ, 0x1f, UR36 ;  /* 0x0000001f3f067899 */ /* 0x000fe20008011424 */
[----:B------:R-:W-:Y:S01]  /*dce0*/  IMAD.MOV.U32 R5, RZ, RZ, R0 ;  /* 0x000000ffff057224 */ /* 0x000fe200078e0000 */
[----:B------:R-:W-:Y:S02]  /*dcf0*/  ULDC.64 UR8, c[0x0][0xbd0] ;  /* 0x0002f40000087ab9 */ /* 0x000fe40000000a00 */
[----:B------:R-:W-:Y:S02]  /*dd00*/  UIMAD UR6, UR6, UR8, URZ ;  /* 0x00000008060672a4 */ /* 0x000fe4000f8e023f */
[----:B------:R-:W-:Y:S01]  /*dd10*/  UIMAD.WIDE.U32 UR4, UR36, UR8, URZ ;  /* 0x00000008240472a5 */ /* 0x000fe2000f8e003f */
[----:B------:R-:W1:Y:S01]  /*dd20*/  LDC.64 R10, c[0x0][0xbd8] ;  /* 0x0002f600ff0a7b82 */ /* 0x000e620000000a00 */
[----:B------:R-:W-:-:S04]  /*dd30*/  UIMAD UR6, UR36, UR9, UR6 ;  /* 0x00000009240672a4 */ /* 0x000fc8000f8e0206 */
[----:B------:R-:W-:Y:S02]  /*dd40*/  UIADD3 UR6, UR5, UR6, URZ ;  /* 0x0000000605067290 */ /* 0x000fe4000fffe03f */
[----:B------:R-:W-:Y:S01]  /*dd50*/  IMAD.U32 R3, RZ, RZ, UR5 ;  /* 0x00000005ff037e24 */ /* 0x000fe2000f8e00ff */
[----:B------:R-:W2:Y:S01]  /*dd60*/  @P0 LDC R7, c[0x0][0xbec] ;  /* 0x0002fb00ff070b82 */ /* 0x000ea20000000800 */
[----:B------:R-:W-:Y:S01]  /*dd70*/  IMAD.U32 R2, RZ, RZ, UR4 ;  /* 0x00000004ff027e24 */ /* 0x000fe2000f8e00ff */
[----:B------:R-:W-:Y:S01]  /*dd80*/  ULDC.64 UR4, c[0x0][0xbe0] ;  /* 0x0002f80000047ab9 */ /* 0x000fe20000000a00 */
[----:B------:R-:W-:-:S05]  /*dd90*/  IMAD.U32 R3, RZ, RZ, UR6 ;  /* 0x00000006ff037e24 */ /* 0x000fca000f8e00ff */
[----:B------:R-:W3:Y:S01]  /*dda0*/  @P0 LDC R9, c[0x0][0xbf0] ;  /* 0x0002fc00ff090b82 */ /* 0x000ee20000000800 */
[----:B0-----:R-:W-:-:S07]  /*ddb0*/  USHF.R.S32.HI UR8, URZ, 0x1f, UR7 ;  /* 0x0000001f3f087899 */ /* 0x001fce0008011407 */
[----:B------:R-:W0:Y:S01]  /*ddc0*/  S2UR UR10, SR_CTAID.Y ;  /* 0x00000000000a79c3 */ /* 0x000e220000002600 */
[C---:B-1----:R-:W-:Y:S02]  /*ddd0*/  IMAD R12, R10.reuse, UR8, RZ ;  /* 0x000000080a0c7c24 */ /* 0x042fe4000f8e02ff */
[----:B------:R-:W-:-:S04]  /*dde0*/  IMAD.WIDE.U32 R2, R10, UR7, R2 ;  /* 0x000000070a027c25 */ /* 0x000fc8000f8e0002 */
[----:B------:R-:W-:Y:S01]  /*ddf0*/  IMAD R11, R11, UR7, R12 ;  /* 0x000000070b0b7c24 */ /* 0x000fe2000f8e020c */
[----:B------:R-:W0:Y:S01]  /*de00*/  LDC R8, c[0x0][0xc50] ;  /* 0x00031400ff087b82 */ /* 0x000e220000000800 */
[----:B--2---:R-:W-:-:S04]  /*de10*/  @P0 IMAD.HI.U32 R4, R0, R7, RZ ;  /* 0x0000000700040227 */ /* 0x004fc800078e00ff */
[----:B------:R-:W-:Y:S02]  /*de20*/  IMAD R7, RZ, RZ, -UR36 ;  /* 0x80000024ff077e24 */ /* 0x000fe4000f8e02ff */
[----:B------:R-:W-:Y:S01]  /*de30*/  IMAD.IADD R3, R11, 0x1, R3 ;  /* 0x000000010b037824 */ /* 0x000fe200078e0203 */
[----:B---3--:R-:W-:Y:S01]  /*de40*/  @P0 SHF.R.U32.HI R5, RZ, R9, R4 ;  /* 0x00000009ff050219 */ /* 0x008fe20000011604 */
[----:B0-----:R-:W-:-:S04]  /*de50*/  IMAD R9, R8, R7, UR10 ;  /* 0x0000000a08097e24 */ /* 0x001fc8000f8e0207 */
        /* <DEDUP_REMOVED lines=21> */
.L_x_12950:
        /* <DEDUP_REMOVED lines=18> */
.L_x_13034:
[----:B------:R-:W-:Y:S01]  /*e0d0*/  ULDC UR7, c[0x0][0xc50] ;  /* 0x0003140000077ab9 */ /* 0x000fe20000000800 */
[----:B------:R-:W-:Y:S01]  /*e0e0*/  UMOV UR36, UR6 ;  /* 0x0000000600247c82 */ /* 0x000fe20008000000 */
[----:B------:R-:W-:-:S11]  /*e0f0*/  UISETP.NE.AND UP0, UPT, UR7, 0x1, UPT ;  /* 0x000000010700788c */ /* 0x000fd6000bf05270 */
[----:B------:R-:W-:Y:S01]  /*e100*/  @UP0 ULDC UR4, c[0x0][0xc54] ;  /* 0x0003150000040ab9 */ /* 0x000fe20000000800 */
[----:B------:R-:W-:Y:S01]  /*e110*/  @UP0 ULDC UR8, c[0x0][0xc58] ;  /* 0x0003160000080ab9 */ /* 0x000fe20000000800 */
[----:B------:R-:W-:-:S04]  /*e120*/  UIMAD.WIDE.U32 UR4, UR6, UR4, URZ ;  /* 0x00000004060472a5 */ /* 0x000fc8000f8e003f */
[----:B------:R-:W-:-:S12]  /*e130*/  @UP0 USHF.R.U32.HI UR36, URZ, UR8, UR5 ;  /* 0x000000083f240299 */ /* 0x000fd80008011605 */
.L_x_13035:
        /* <DEDUP_REMOVED lines=45> */
.L_x_13038:
[----:B------:R-:W-:-:S11]  /*e410*/  UISETP.NE.AND UP0, UPT, UR5, 0x1, UPT ;  /* 0x000000010500788c */ /* 0x000fd6000bf05270 */
[----:B------:R-:W-:Y:S02]  /*e420*/  @UP0 ULDC.64 UR14, c[0x0][0x9e8] ;  /* 0x00027a00000e0ab9 */ /* 0x000fe40000000a00 */
[----:B------:R-:W-:-:S04]  /*e430*/  UIMAD.WIDE.U32 UR6, UR8, UR14, URZ ;  /* 0x0000000e080672a5 */ /* 0x000fc8000f8e003f */
[----:B------:R-:W-:-:S12]  /*e440*/  @UP0 USHF.R.U32.HI UR8, URZ, UR15, UR7 ;  /* 0x0000000f3f080299 */ /* 0x000fd80008011607 */
.L_x_13039:
[----:B------:R-:W-:-:S04]  /*e450*/  UIMAD UR8, UR8, UR5, UR5 ;  /* 0x00000005080872a4 */ /* 0x000fc8000f8e0205 */
[----:B------:R-:W-:-:S04]  /*e460*/  UISETP.LT.AND UP0, UPT, UR4, UR8, UPT ;  /* 0x000000080400728c */ /* 0x000fc8000bf01270 */
[----:B------:R-:W-:-:S12]  /*e470*/  USEL UR4, UR4, UR8, UP0 ;  /* 0x0000000804047287 */ /* 0x000fd80008000000 */
.L_x_13037:
        /* <DEDUP_REMOVED lines=26> */
.L_x_13041:
[----:B------:R-:W-:-:S11]  /*e620*/  UISETP.NE.AND UP0, UPT, UR5, 0x1, UPT ;  /* 0x000000010500788c */ /* 0x000fd6000bf05270 */
[----:B------:R-:W-:Y:S02]  /*e630*/  @UP0 ULDC.64 UR10, c[0x0][0x9e8] ;  /* 0x00027a00000a0ab9 */ /* 0x000fe40000000a00 */
[----:B------:R-:W-:-:S04]  /*e640*/  UIMAD.WIDE.U32 UR6, UR4, UR10, URZ ;  /* 0x0000000a040672a5 */ /* 0x000fc8000f8e003f */
[----:B------:R-:W-:-:S12]  /*e650*/  @UP0 USHF.R.U32.HI UR4, URZ, UR11, UR7 ;  /* 0x0000000b3f040299 */ /* 0x000fd80008011607 */
.L_x_13042:
[----:B------:R-:W-:-:S04]  /*e660*/  UIMAD UR4, UR4, UR5, URZ ;  /* 0x00000005040472a4 */ /* 0x000fc8000f8e023f */
[----:B------:R-:W-:-:S04]  /*e670*/  UISETP.LT.AND UP0, UPT, UR8, UR4, UPT ;  /* 0x000000040800728c */ /* 0x000fc8000bf01270 */
[----:B------:R-:W-:-:S12]  /*e680*/  USEL UR8, UR8, UR4, !UP0 ;  /* 0x0000000408087287 */ /* 0x000fd8000c000000 */
.L_x_13040:
        /* <DEDUP_REMOVED lines=46> */
.L_x_13043:
[----:B------:R-:W-:Y:S01]  /*e970*/  UIMAD UR41, UR42, UR46, UR43 ;  /* 0x0000002e2a2972a4 */ /* 0x000fe2000f8e022b */
[----:B------:R-:W-:Y:S02]  /*e980*/  IMAD.U32 R26, RZ, RZ, UR12 ;  /* 0x0000000cff1a7e24 */ /* 0x000fe4000f8e00ff */
[----:B------:R-:W-:Y:S02]  /*e990*/  IMAD.MOV.U32 R0, RZ, RZ, RZ ;  /* 0x000000ffff007224 */ /* 0x000fe400078e00ff */
[----:B------:R-:W-:Y:S02]  /*e9a0*/  IMAD.MOV.U32 R4, RZ, RZ, 0x1 ;  /* 0x00000001ff047424 */ /* 0x000fe400078e00ff */
[----:B------:R-:W-:-:S05]  /*e9b0*/  IMAD.U32 R3, RZ, RZ, UR41 ;  /* 0x00000029ff037e24 */ /* 0x000fca000f8e00ff */
[----:B------:R-:W-:Y:S01]  /*e9c0*/  VIADDMNMX R26, R3, UR46, R26, PT ;  /* 0x0000002e031a7c46 */ /* 0x000fe2000b80011a */
[----:B------:R-:W-:-:S03]  /*e9d0*/  IMAD.MOV.U32 R3, RZ, RZ, 0x1 ;  /* 0x00000001ff037424 */ /* 0x000fc600078e00ff */
        /* <DEDUP_REMOVED lines=25> */
.L_x_13044:
        /* <DEDUP_REMOVED lines=20> */
.L_x_13046:
        /* <DEDUP_REMOVED lines=15> */
.L_x_13045:
[----:B------:R-:W0:Y:S01]  /*eda0*/  LDC.64 R4, c[0x0][0x9f8] ;  /* 0x00027e00ff047b82 */ /* 0x000e220000000a00 */
[----:B------:R-:W-:Y:S01]  /*edb0*/  IMAD.MOV.U32 R25, RZ, RZ, R27 ;  /* 0x000000ffff197224 */ /* 0x000fe200078e001b */
        /* <DEDUP_REMOVED lines=16> */
.L_x_13115:
        /* <DEDUP_REMOVED lines=8> */
.L_x_13118:
        /* <DEDUP_REMOVED lines=23> */
.L_x_13050:
[----:B------:R-:W2:Y:S01]  /*f0b0*/  SYNCS.PHASECHK.TRANS64.TRYWAIT P0, [UR38+0x16840], R0 ;  /* 0x01684000ff0075a7 */ /* 0x000ea20008000166 */
[----:B------:R-:W-:Y:S01]  /*f0c0*/  ISETP.NE.AND P1, PT, R19, RZ, PT ;  /* 0x000000ff1300720c */ /* 0x000fe20003f25270 */
[----:B--2---:R-:W-:-:S12]  /*f0d0*/  @!P0 BRA `(.L_x_13051) ;  /* 0x0000002c00108947 */ /* 0x004fd80003800000 */
.L_x_13119:
[----:B------:R-:W-:Y:S05]  /*f0e0*/  @P1 BRA `(.L_x_13052) ;  /* 0x0000000000141947 */ /* 0x000fea0003800000 */
[----:B------:R-:W-:Y:S01]  /*f0f0*/  LOP3.LUT P0, RZ, R2, 0x1f, RZ, 0xc0, !PT ;  /* 0x0000001f02ff7812 */ /* 0x000fe2000780c0ff */
[----:B--2---:R-:W-:-:S04]  /*f100*/  IMAD.MOV.U32 R0, RZ, RZ, 0x4000 ;  /* 0x00004000ff007424 */ /* 0x004fc800078e00ff */
[----:B------:R3:W-:Y:S08]  /*f110*/  SYNCS.ARRIVE.TRANS64 RZ, [UR38+0x16830], R0 ;  /* 0x01683000ffff79a7 */ /* 0x0007f00008000026 */
[----:B---3--:R-:W-:Y:S05]  /*f120*/  @!P0 BRA `(.L_x_13052) ;  /* 0x0000000000048947 */ /* 0x008fea0003800000 */
[----:B------:R-:W-:Y:S01]  /*f130*/  BPT.TRAP 0x1 ;  /* 0x000000040000795c */ /* 0x000fe20000300000 */
.L_x_13052:
        /* <DEDUP_REMOVED lines=11> */
[----:B------:R-:W-:Y:S01]  /*f1f0*/  USHF.L.U32 UR11, UR11, 0x7, URZ ;  /* 0x000000070b0b7899 */ /* 0x000fe2000800063f */
[----:B------:R-:W-:Y:S01]  /*f200*/  UMOV UR10, URZ ;  /* 0x0000003f000a7c82 */ /* 0x000fe20008000000 */
[----:B------:R-:W-:Y:S02]  /*f210*/  UMOV UR12, UR36 ;  /* 0x00000024000c7c82 */ /* 0x000fe40008000000 */
[----:B------:R-:W-:-:S05]  /*f220*/  @P0 LOP3.LUT R18, R18, 0x2, RZ, 0xfc, !PT ;  /* 0x0000000212120812 */ /* 0x000fca00078efcff */
[----:B------:R3:W-:Y:S02]  /*f230*/  UTMALDG.4D [UR8], [UR4], desc[UR6] ;  /* 0x00000608040075b4 */ /* 0x0007e40008019000 */
[----:B---3--:R-:W-:Y:S01]  /*f240*/  NOP ;  /* 0x0000000000007918 */ /* 0x008fe20000000000 */
.L_x_13048:
        /* <DEDUP_REMOVED lines=29> */
.L_x_13053:
[----:B--2---:R-:W2:Y:S01]  /*f420*/  LDC R3, c[0x0][0x448] ;  /* 0x00011200ff037b82 */ /* 0x004ea20000000800 */
[----:B-1----:R-:W-:Y:S01]  /*f430*/  IMAD.SHL.U32 R5, R2, 0x10, RZ ;  /* 0x0000001002057824 */ /* 0x002fe200078e00ff */
[----:B------:R-:W-:Y:S01]  /*f440*/  SHF.R.U32.HI R0, RZ, 0x3, R19 ;  /* 0x00000003ff007819 */ /* 0x000fe20000011613 */
[----:B------:R-:W-:Y:S01]  /*f450*/  UMOV UR4, UR50 ;  /* 0x0000003200047c82 */ /* 0x000fe20008000000 */
[----:B------:R-:W-:Y:S01]  /*f460*/  UMOV UR5, UR47 ;  /* 0x0000002f00057c82 */ /* 0x000fe20008000000 */
[----:B------:R-:W-:Y:S01]  /*f470*/  ULDC.64 UR6, c[0x0][0x2c8] ;  /* 0x0000b20000067ab9 */ /* 0x000fe20000000a00 */
[----:B------:R-:W-:Y:S02]  /*f480*/  LOP3.LUT R5, R0, 0x70, R5, 0xf8, !PT ;  /* 0x0000007000057812 */ /* 0x000fe400078ef805 */
[----:B------:R-:W1:Y:S03]  /*f490*/  LDC.64 R6, c[0x0][0x2e0] ;  /* 0x0000b800ff067b82 */ /* 0x000e660000000a00 */
[----:B------:R-:W-:-:S04]  /*f4a0*/  VIADD R10, R5, UR40 ;  /* 0x00000028050a7c36 */ /* 0x000fc80008000000 */
[----:B------:R-:W-:Y:S01]  /*f4b0*/  IMAD.MOV.U32 R11, RZ, RZ, R10 ;  /* 0x000000ffff0b7224 */ /* 0x000fe200078e000a */
[----:B--2---:R-:W-:-:S13]  /*f4c0*/  ISETP.NE.AND P0, PT, R3, 0x1, PT ;  /* 0x000000010300780c */ /* 0x004fda0003f05270 */
[----:B------:R-:W2:Y:S08]  /*f4d0*/  @P0 LDC R9, c[0x0][0x44c] ;  /* 0x00011300ff090b82 */ /* 0x000eb00000000800 */
[----:B------:R-:W3:Y:S08]  /*f4e0*/  @P0 LDC R13, c[0x0][0x450] ;  /* 0x00011400ff0d0b82 */ /* 0x000ef00000000800 */
[----:B------:R-:W4:Y:S08]  /*f4f0*/  @P0 LDC R15, c[0x0][0x44c] ;  /* 0x00011300ff0f0b82 */ /* 0x000f300000000800 */
[----:B------:R-:W5:Y:S01]  /*f500*/  @P0 LDC R21, c[0x0][0x450] ;  /* 0x00011400ff150b82 */ /* 0x000f620000000800 */
[----:B--2---:R-:W-:-:S05]  /*f510*/  @P0 IMAD.HI.U32 R4, R10, R9, RZ ;  /* 0x000000090a040227 */ /* 0x004fca00078e00ff */
[----:B---3--:R-:W-:Y:S01]  /*f520*/  @P0 SHF.R.U32.HI R11, RZ, R13, R4 ;  /* 0x0000000dff0b0219 */ /* 0x008fe20000011604 */
[----:B------:R-:W-:-:S04]  /*f530*/  VIADD R4, R10, 0x80 ;  /* 0x000000800a047836 */ /* 0x000fc80000000000 */
[----:B------:R-:W-:Y:S02]  /*f540*/  IMAD.MOV.U32 R5, RZ, RZ, R4 ;  /* 0x000000ffff057224 */ /* 0x000fe400078e0004 */
[----:B----4-:R-:W-:-:S05]  /*f550*/  @P0 IMAD.HI.U32 R8, R4, R15, RZ ;  /* 0x0000000f04080227 */ /* 0x010fca00078e00ff */
[----:B-----5:R-:W-:Y:S01]  /*f560*/  @P0 SHF.R.U32.HI R5, RZ, R21, R8 ;  /* 0x00000015ff050219 */ /* 0x020fe20000011608 */
[-C--:B-1----:R-:W-:Y:S02]  /*f570*/  IMAD R8, R17, R6.reuse, RZ ;  /* 0x0000000611087224 */ /* 0x082fe400078e02ff */
[----:B------:R-:W-:Y:S02]  /*f580*/  IMAD.SHL.U32 R17, R2, 0x8, RZ ;  /* 0x0000000802117824 */ /* 0x000fe400078e00ff */
[C---:B------:R-:W-:Y:S01]  /*f590*/  IMAD R9, R27.reuse, R7, R8 ;  /* 0x000000071b097224 */ /* 0x040fe200078e0208 */
[----:B------:R-:W-:Y:S01]  /*f5a0*/  SHF.R.S32.HI R8, RZ, 0x1f, R11 ;  /* 0x0000001fff087819 */ /* 0x000fe2000001140b */
[----:B------:R-:W-:Y:S01]  /*f5b0*/  IMAD.WIDE.U32 R6, R27, R6, UR4 ;  /* 0x000000041b067e25 */ /* 0x000fe2000f8e0006 */
[----:B------:R-:W-:-:S03]  /*f5c0*/  ULDC.64 UR4, c[0x0][0x2d0] ;  /* 0x0000b40000047ab9 */ /* 0x000fc60000000a00 */
[----:B------:R-:W-:Y:S02]  /*f5d0*/  IMAD R8, R8, UR4, RZ ;  /* 0x0000000408087c24 */ /* 0x000fe4000f8e02ff */
[----:B------:R-:W-:Y:S02]  /*f5e0*/  IMAD.IADD R7, R7, 0x1, R9 ;  /* 0x0000000107077824 */ /* 0x000fe400078e0209 */
[C---:B------:R-:W-:Y:S02]  /*f5f0*/  IMAD R13, R11.reuse, UR5, R8 ;  /* 0x000000050b0d7c24 */ /* 0x040fe4000f8e0208 */
[----:B------:R-:W-:-:S04]  /*f600*/  IMAD.WIDE.U32 R8, R11, UR4, R6 ;  /* 0x000000040b087c25 */ /* 0x000fc8000f8e0006 */
[----:B------:R-:W-:Y:S02]  /*f610*/  IMAD.MOV R11, RZ, RZ, -R11 ;  /* 0x000000ffff0b7224 */ /* 0x000fe400078e0a0b */
[----:B------:R-:W-:Y:S02]  /*f620*/  IMAD.IADD R9, R9, 0x1, R13 ;  /* 0x0000000109097824 */ /* 0x000fe400078e020d */
[----:B------:R-:W-:Y:S01]  /*f630*/  IMAD R13, R3, R11, R10 ;  /* 0x0000000b030d7224 */ /* 0x000fe200078e020a */
[--C-:B------:R-:W-:Y:S01]  /*f640*/  SHF.R.S32.HI R10, RZ, 0x1f, R5.reuse ;  /* 0x0000001fff0a7819 */ /* 0x100fe20000011405 */
[----:B------:R-:W-:Y:S02]  /*f650*/  IMAD.MOV R11, RZ, RZ, -R5 ;  /* 0x000000ffff0b7224 */ /* 0x000fe400078e0a05 */
[----:B------:R-:W-:-:S04]  /*f660*/  IMAD.WIDE.U32 R6, R5, UR4, R6 ;  /* 0x0000000405067c25 */ /* 0x000fc8000f8e0006 */
[----:B------:R-:W-:Y:S01]  /*f670*/  IMAD R11, R3, R11, R4 ;  /* 0x0000000b030b7224 */ /* 0x000fe200078e0204 */
[----:B------:R-:W-:Y:S01]  /*f680*/  SHF.R.S32.HI R4, RZ, 0x1f, R13 ;  /* 0x0000001fff047819 */ /* 0x000fe2000001140d */
[----:B------:R-:W-:Y:S02]  /*f690*/  IMAD R10, R10, UR4, RZ ;  /* 0x000000040a0a7c24 */ /* 0x000fe4000f8e02ff */
[----:B------:R-:W-:-:S04]  /*f6a0*/  IMAD.WIDE.U32 R8, R13, UR6, R8 ;  /* 0x000000060d087c25 */ /* 0x000fc8000f8e0008 */
[----:B------:R-:W-:Y:S02]  /*f6b0*/  IMAD R4, R4, UR6, RZ ;  /* 0x0000000604047c24 */ /* 0x000fe4000f8e02ff */
[----:B------:R-:W-:Y:S01]  /*f6c0*/  IMAD R15, R5, UR5, R10 ;  /* 0x00000005050f7c24 */ /* 0x000fe2000f8e020a */
[----:B------:R-:W-:Y:S01]  /*f6d0*/  ULDC.64 UR4, c[0x0][0x280] ;  /* 0x0000a00000047ab9 */ /* 0x000fe20000000a00 */
[----:B------:R-:W-:Y:S01]  /*f6e0*/  IMAD R5, R13, UR7, R4 ;  /* 0x000000070d057c24 */ /* 0x000fe2000f8e0204 */
[----:B------:R-:W-:Y:S01]  /*f6f0*/  SHF.R.S32.HI R4, RZ, 0x1f, R11 ;  /* 0x0000001fff047819 */ /* 0x000fe2000001140b */
[----:B------:R-:W-:Y:S02]  /*f700*/  IMAD.IADD R7, R7, 0x1, R15 ;  /* 0x0000000107077824 */ /* 0x000fe400078e020f */
[----:B------:R-:W-:Y:S01]  /*f710*/  IMAD.IADD R5, R9, 0x1, R5 ;  /* 0x0000000109057824 */ /* 0x000fe200078e0205 */
[----:B------:R-:W-:Y:S01]  /*f720*/  LEA R9, P0, R8, UR4, 0x1 ;  /* 0x0000000408097c11 */ /* 0x000fe2000f8008ff */
[----:B------:R-:W-:-:S02]  /*f730*/  IMAD R4, R4, UR6, RZ ;  /* 0x0000000604047c24 */ /* 0x000fc4000f8e02ff */
[----:B------:R-:W-:Y:S01]  /*f740*/  IMAD.WIDE.U32 R6, R11, UR6, R6 ;  /* 0x000000060b067c25 */ /* 0x000fe2000f8e0006 */
[----:B------:R-:W-:-:S03]  /*f750*/  LEA.HI.X R8, R8, UR5, R5, 0x1, P0 ;  /* 0x0000000508087c11 */ /* 0x000fc600080f0c05 */
[----:B------:R-:W-:Y:S02]  /*f760*/  IMAD R13, R11, UR7, R4 ;  /* 0x000000070b0d7c24 */ /* 0x000fe4000f8e0204 */
[----:B------:R-:W-:Y:S02]  /*f770*/  IMAD.SHL.U32 R10, R19, 0x8, RZ ;  /* 0x00000008130a7824 */ /* 0x000fe400078e00ff */
[----:B------:R-:W-:Y:S01]  /*f780*/  IMAD.IADD R5, R7, 0x1, R13 ;  /* 0x0000000107057824 */ /* 0x000fe200078e020d */
[----:B------:R-:W-:Y:S01]  /*f790*/  LEA R7, P0, R6, UR4, 0x1 ;  /* 0x0000000406077c11 */ /* 0x000fe2000f8008ff */
[----:B------:R-:W-:-:S03]  /*f7a0*/  ULDC UR4, c[0x0][0x2b8] ;  /* 0x0000ae0000047ab9 */ /* 0x000fc60000000800 */
[----:B------:R-:W-:Y:S02]  /*f7b0*/  LEA.HI.X R6, R6, UR5, R5, 0x1, P0 ;  /* 0x0000000506067c11 */ /* 0x000fe400080f0c05 */
[C---:B------:R-:W-:Y:S02]  /*f7c0*/  LOP3.LUT R5, R17.reuse, 0x1f8, RZ, 0xc0, !PT ;  /* 0x000001f811057812 */ /* 0x040fe400078ec0ff */
[----:B------:R-:W-:Y:S02]  /*f7d0*/  LOP3.LUT R17, R17, 0x38, RZ, 0xc0, !PT ;  /* 0x0000003811117812 */ /* 0x000fe400078ec0ff */
[----:B------:R-:W-:Y:S02]  /*f7e0*/  LOP3.LUT R5, R5, 0x38, R2, 0x78, !PT ;  /* 0x0000003805057812 */ /* 0x000fe400078e7802 */
[----:B------:R-:W-:Y:S01]  /*f7f0*/  ISETP.GE.AND P0, PT, R17, UR4, PT ;  /* 0x0000000411007c0c */ /* 0x000fe2000bf06270 */
[----:B------:R-:W-:Y:S01]  /*f800*/  UMOV UR4, 0xffffffff ;  /* 0xffffffff00047882 */ /* 0x000fe20000000000 */
[----:B------:R-:W-:-:S02]  /*f810*/  LOP3.LUT R10, R5, 0x200, R10, 0xf8, !PT ;  /* 0x00000200050a7812 */ /* 0x000fc400078ef80a */
[----:B------:R-:W-:Y:S09]  /*f820*/  BRA.DIV UR4, `(.L_x_13054) ;  /* 0x0000002604547947 */ /* 0x000ff2000b800000 */
[----:B------:R-:W1:Y:S01]  /*f830*/  SHFL.IDX PT, R14, R9, RZ, 0x181f ;  /* 0x00181fff090e7589 */ /* 0x000e6200000e0000 */
[----:B------:R-:W-:Y:S01]  /*f840*/  ULDC UR4, c[0x0][0x288] ;  /* 0x0000a20000047ab9 */ /* 0x000fe20000000800 */
[----:B------:R-:W-:Y:S02]  /*f850*/  VIADD R0, R0, UR40 ;  /* 0x0000002800007c36 */ /* 0x000fe40008000000 */
[----:B------:R-:W2:Y:S01]  /*f860*/  SHFL.IDX PT, R4, R8, RZ, 0x181f ;  /* 0x00181fff08047589 */ /* 0x000ea200000e0000 */
[----:B------:R-:W-:Y:S02]  /*f870*/  IMAD R3, R3, UR4, RZ ;  /* 0x0000000403037c24 */ /* 0x000fe4000f8e02ff */
[C---:B------:R-:W-:Y:S01]  /*f880*/  VIADD R12, R0.reuse, 0x10 ;  /* 0x00000010000c7836 */ /* 0x040fe20000000000 */
[----:B------:R-:W-:Y:S02]  /*f890*/  SHFL.IDX PT, R27, R8, 0x1, 0x181f ;  /* 0x00381f00081b7f89 */ /* 0x000fe400000e0000 */
[----:B------:R-:W-:-:S02]  /*f8a0*/  ISETP.GE.AND P1, PT, R0, R3, PT ;  /* 0x000000030000720c */ /* 0x000fc40003f26270 */
[----:B------:R-:W-:Y:S04]  /*f8b0*/  SHFL.IDX PT, R28, R9, 0x2, 0x181f ;  /* 0x00581f00091c7f89 */ /* 0x000fe800000e0000 */
[----:B------:R-:W-:Y:S07]  /*f8c0*/  SHFL.IDX PT, R20, R8, 0x2, 0x181f ;  /* 0x00581f0008147f89 */ /* 0x000fee00000e0000 */
[----:B------:R-:W-:-:S02]  /*f8d0*/  @!P1 LEA R21, R10, UR38, 0x1 ;  /* 0x000000260a159c11 */ /* 0x000fc4000f8e08ff */
[----:B-1----:R-:W-:-:S05]  /*f8e0*/  @!P1 LEA R14, P2, R17, R14, 0x1 ;  /* 0x0000000e110e9211 */ /* 0x002fca00078408ff */
[----:B--2---:R-:W-:Y:S02]  /*f8f0*/  @!P1 IMAD.X R5, RZ, RZ, R4, P2 ;  /* 0x000000ffff059224 */ /* 0x004fe400010e0604 */
[----:B------:R-:W-:Y:S02]  /*f900*/  @!P1 IMAD.MOV.U32 R4, RZ, RZ, R14 ;  /* 0x000000ffff049224 */ /* 0x000fe400078e000e */
[----:B------:R-:W1:Y:S04]  /*f910*/  SHFL.IDX PT, R14, R9, 0x1, 0x181f ;  /* 0x00381f00090e7f89 */ /* 0x000e6800000e0000 */
[----:B------:R2:W-:Y:S01]  /*f920*/  @!P1 LDGSTS.E.BYPASS.LTC128B.128 [R21+0x8400], desc[UR48][R4.64], !P0 ;  /* 0x0840000004159fae */ /* 0x0005e2000c101d70 */
[----:B------:R-:W-:Y:S01]  /*f930*/  ISETP.GE.AND P1, PT, R12, R3, PT ;  /* 0x000000030c00720c */ /* 0x000fe20003f26270 */
[----:B------:R-:W-:-:S05]  /*f940*/  VIADD R12, R0, 0x20 ;  /* 0x00000020000c7836 */ /* 0x000fca0000000000 */
[----:B------:R-:W-:Y:S01]  /*f950*/  ISETP.GE.AND P2, PT, R12, R3, PT ;  /* 0x000000030c00720c */ /* 0x000fe20003f46270 */
[----:B------:R-:W-:Y:S01]  /*f960*/  VIADD R12, R0, 0x30 ;  /* 0x00000030000c7836 */ /* 0x000fe20000000000 */
[----:B--2---:R-:W-:Y:S05]  /*f970*/  SHFL.IDX PT, R21, R8, 0x3, 0x181f ;  /* 0x00781f0008157f89 */ /* 0x004fea00000e0000 */
[----:B-1----:R-:W-:Y:S02]  /*f980*/  @!P1 LEA R4, P3, R17, R14, 0x1 ;  /* 0x0000000e11049211 */ /* 0x002fe400078608ff */
[----:B------:R-:W1:Y:S04]  /*f990*/  SHFL.IDX PT, R14, R9, 0x3, 0x181f ;  /* 0x00781f00090e7f89 */ /* 0x000e6800000e0000 */
[C---:B------:R-:W-:Y:S01]  /*f9a0*/  @!P2 LEA R29, R10.reuse, UR38, 0x1 ;  /* 0x000000260a1dac11 */ /* 0x040fe2000f8e08ff */
[----:B------:R-:W-:Y:S01]  /*f9b0*/  @!P1 IMAD.X R5, RZ, RZ, R27, P3 ;  /* 0x000000ffff059224 */ /* 0x000fe200018e061b */
[----:B------:R-:W-:-:S05]  /*f9c0*/  @!P1 LEA R27, R10, UR38, 0x1 ;  /* 0x000000260a1b9c11 */ /* 0x000fca000f8e08ff */
[----:B------:R2:W-:Y:S02]  /*f9d0*/  @!P1 LDGSTS.E.BYPASS.LTC128B.128 [R27+0x8c00], desc[UR48][R4.64], !P0 ;  /* 0x08c00000041b9fae */ /* 0x0005e4000c101d70 */
[----:B--2---:R-:W-:Y:S02]  /*f9e0*/  @!P2 LEA R4, P1, R17, R28, 0x1 ;  /* 0x0000001c1104a211 */ /* 0x004fe400078208ff */
[----:B------:R-:W2:Y:S03]  /*f9f0*/  SHFL.IDX PT, R28, R9, 0x4, 0x181f ;  /* 0x00981f00091c7f89 */ /* 0x000ea600000e0000 */
[----:B------:R-:W-:Y:S01]  /*fa00*/  @!P2 IMAD.X R5, RZ, RZ, R20, P1 ;  /* 0x000000ffff05a224 */ /* 0x000fe200008e0614 */
[----:B------:R-:W-:Y:S01]  /*fa10*/  ISETP.GE.AND P1, PT, R12, R3, PT ;  /* 0x000000030c00720c */ /* 0x000fe20003f26270 */
[----:B------:R-:W3:Y:S01]  /*fa20*/  SHFL.IDX PT, R20, R8, 0x4, 0x181f ;  /* 0x00981f0008147f89 */ /* 0x000ee200000e0000 */
[----:B------:R-:W-:-:S03]  /*fa30*/  VIADD R12, R0, 0x40 ;  /* 0x00000040000c7836 */ /* 0x000fc60000000000 */
[----:B------:R1:W-:Y:S02]  /*fa40*/  @!P2 LDGSTS.E.BYPASS.LTC128B.128 [R29+0x9400], desc[UR48][R4.64], !P0 ;  /* 0x09400000041dafae */ /* 0x0003e4000c101d70 */
[----:B------:R-:W-:Y:S01]  /*fa50*/  ISETP.GE.AND P2, PT, R12, R3, PT ;  /* 0x000000030c00720c */ /* 0x000fe20003f46270 */
[----:B------:R-:W-:-:S05]  /*fa60*/  VIADD R12, R0, 0x50 ;  /* 0x00000050000c7836 */ /* 0x000fca0000000000 */
[C---:B------:R-:W-:Y:S02]  /*fa70*/  @!P1 LEA R27, R10.reuse, UR38, 0x1 ;  /* 0x000000260a1b9c11 */ /* 0x040fe4000f8e08ff */
[C---:B-1----:R-:W-:Y:S02]  /*fa80*/  @!P1 LEA R4, P3, R17.reuse, R14, 0x1 ;  /* 0x0000000e11049211 */ /* 0x042fe400078608ff */
[----:B------:R-:W1:Y:S03]  /*fa90*/  SHFL.IDX PT, R14, R9, 0x5, 0x181f ;  /* 0x00b81f00090e7f89 */ /* 0x000e6600000e0000 */
[----:B------:R-:W-:Y:S01]  /*faa0*/  @!P2 LEA R29, R10, UR38, 0x1 ;  /* 0x000000260a1dac11 */ /* 0x000fe2000f8e08ff */
[----:B------:R-:W-:Y:S02]  /*fab0*/  @!P1 IMAD.X R5, RZ, RZ, R21, P3 ;  /* 0x000000ffff059224 */ /* 0x000fe400018e0615 */
[----:B------:R-:W4:Y:S04]  /*fac0*/  SHFL.IDX PT, R21, R8, 0x5, 0x181f ;  /* 0x00b81f0008157f89 */ /* 0x000f2800000e0000 */
[----:B------:R2:W-:Y:S02]  /*fad0*/  @!P1 LDGSTS.E.BYPASS.LTC128B.128 [R27+0x9c00], desc[UR48][R4.64], !P0 ;  /* 0x09c00000041b9fae */ /* 0x0005e4000c101d70 */
[----:B--2---:R-:W-:-:S02]  /*fae0*/  @!P2 LEA R4, P1, R17, R28, 0x1 ;  /* 0x0000001c1104a211 */ /* 0x004fc400078208ff */
[----:B------:R-:W2:Y:S03]  /*faf0*/  SHFL.IDX PT, R28, R9, 0x6, 0x181f ;  /* 0x00d81f00091c7f89 */ /* 0x000ea600000e0000 */
[----:B---3--:R-:W-:Y:S01]  /*fb00*/  @!P2 IMAD.X R5, RZ, RZ, R20, P1 ;  /* 0x000000ffff05a224 */ /* 0x008fe200008e0614 */
[----:B------:R-:W-:Y:S01]  /*fb10*/  ISETP.GE.AND P1, PT, R12, R3, PT ;  /* 0x000000030c00720c */ /* 0x000fe20003f26270 */
[----:B------:R-:W3:Y:S01]  /*fb20*/  SHFL.IDX PT, R20, R8, 0x6, 0x181f ;  /* 0x00d81f0008147f89 */ /* 0x000ee200000e0000 */
[----:B------:R-:W-:-:S03]  /*fb30*/  VIADD R12, R0, 0x60 ;  /* 0x00000060000c7836 */ /* 0x000fc60000000000 */
[----:B------:R1:W-:Y:S02]  /*fb40*/  @!P2 LDGSTS.E.BYPASS.LTC128B.128 [R29+0xa400], desc[UR48][R4.64], !P0 ;  /* 0x0a400000041dafae */ /* 0x0003e4000c101d70 */
[----:B------:R-:W-:Y:S01]  /*fb50*/  ISETP.GE.AND P2, PT, R12, R3, PT ;  /* 0x000000030c00720c */ /* 0x000fe20003f46270 */
[----:B------:R-:W-:Y:S01]  /*fb60*/  VIADD R12, R0, 0x70 ;  /* 0x00000070000c7836 */ /* 0x000fe20000000000 */
[----:B------:R-:W-:Y:S04]  /*fb70*/  SHFL.IDX PT, R8, R8, 0x7, 0x181f ;  /* 0x00f81f0008087f89 */ /* 0x000fe800000e0000 */
[C---:B-1----:R-:W-:Y:S02]  /*fb80*/  @!P1 LEA R4, P3, R17.reuse, R14, 0x1 ;  /* 0x0000000e11049211 */ /* 0x042fe400078608ff */
[----:B------:R-:W1:Y:S05]  /*fb90*/  SHFL.IDX PT, R14, R9, 0x7, 0x181f ;  /* 0x00f81f00090e7f89 */ /* 0x000e6a00000e0000 */
[C---:B------:R-:W-:Y:S01]  /*fba0*/  @!P2 LEA R27, R10.reuse, UR38, 0x1 ;  /* 0x000000260a1bac11 */ /* 0x040fe2000f8e08ff */
[----:B----4-:R-:W-:Y:S01]  /*fbb0*/  @!P1 IMAD.X R5, RZ, RZ, R21, P3 ;  /* 0x000000ffff059224 */ /* 0x010fe200018e0615 */
[----:B------:R-:W-:Y:S01]  /*fbc0*/  @!P1 LEA R21, R10, UR38, 0x1 ;  /* 0x000000260a159c11 */ /* 0x000fe2000f8e08ff */
[----:B------:R-:W-:Y:S04]  /*fbd0*/  SHFL.IDX PT, R9, R6, 0x1, 0x181f ;  /* 0x00381f0006097f89 */ /* 0x000fe800000e0000 */
[----:B------:R2:W-:Y:S02]  /*fbe0*/  @!P1 LDGSTS.E.BYPASS.LTC128B.128 [R21+0xac00], desc[UR48][R4.64], !P0 ;  /* 0x0ac0000004159fae */ /* 0x0005e4000c101d70 */
[----:B--2---:R-:W-:-:S02]  /*fbf0*/  @!P2 LEA R4, P1, R17, R28, 0x1 ;  /* 0x0000001c1104a211 */ /* 0x004fc400078208ff */
[----:B------:R-:W2:Y:S03]  /*fc00*/  SHFL.IDX PT, R28, R7, RZ, 0x181f ;  /* 0x00181fff071c7589 */ /* 0x000ea600000e0000 */
[----:B---3--:R-:W-:Y:S01]  /*fc10*/  @!P2 IMAD.X R5, RZ, RZ, R20, P1 ;  /* 0x000000ffff05a224 */ /* 0x008fe200008e0614 */
[----:B------:R-:W-:Y:S01]  /*fc20*/  ISETP.GE.AND P1, PT, R12, R3, PT ;  /* 0x000000030c00720c */ /* 0x000fe20003f26270 */
[----:B------:R-:W3:Y:S01]  /*fc30*/  SHFL.IDX PT, R20, R6, RZ, 0x181f ;  /* 0x00181fff06147589 */ /* 0x000ee200000e0000 */
[----:B------:R-:W-:-:S03]  /*fc40*/  VIADD R12, R0, 0x80 ;  /* 0x00000080000c7836 */ /* 0x000fc60000000000 */
[----:B------:R1:W-:Y:S02]  /*fc50*/  @!P2 LDGSTS.E.BYPASS.LTC128B.128 [R27+0xb400], desc[UR48][R4.64], !P0 ;  /* 0x0b400000041bafae */ /* 0x0003e4000c101d70 */
[----:B------:R-:W-:Y:S01]  /*fc60*/  ISETP.GE.AND P2, PT, R12, R3, PT ;  /* 0x000000030c00720c */ /* 0x000fe20003f46270 */
[----:B------:R-:W-:-:S05]  /*fc70*/  VIADD R12, R0, 0xa0 ;  /* 0x000000a0000c7836 */ /* 0x000fca0000000000 */
[C---:B------:R-:W-:Y:S02]  /*fc80*/  @!P1 LEA R21, R10.reuse, UR38, 0x1 ;  /* 0x000000260a159c11 */ /* 0x040fe4000f8e08ff */
[----:B-1----:R-:W-:Y:S02]  /*fc90*/  @!P1 LEA R4, P3, R17, R14, 0x1 ;  /* 0x0000000e11049211 */ /* 0x002fe400078608ff */
[----:B------:R-:W1:Y:S03]  /*fca0*/  SHFL.IDX PT, R14, R7, 0x1, 0x181f ;  /* 0x00381f00070e7f89 */ /* 0x000e6600000e0000 */
[----:B------:R-:W-:Y:S01]  /*fcb0*/  @!P2 LEA R27, R10, UR38, 0x1 ;  /* 0x000000260a1bac11 */ /* 0x000fe2000f8e08ff */
[----:B------:R-:W-:Y:S02]  /*fcc0*/  @!P1 IMAD.X R5, RZ, RZ, R8, P3 ;  /* 0x000000ffff059224 */ /* 0x000fe400018e0608 */
[----:B------:R-:W-:-:S03]  /*fcd0*/  VIADD R8, R0, 0x90 ;  /* 0x0000009000087836 */ /* 0x000fc60000000000 */
[----:B------:R2:W-:Y:S02]  /*fce0*/  @!P1 LDGSTS.E.BYPASS.LTC128B.128 [R21+0xbc00], desc[UR48][R4.64], !P0 ;  /* 0x0bc0000004159fae */ /* 0x0005e4000c101d70 */
[----:B--2---:R-:W-:-:S05]  /*fcf0*/  @!P2 LEA R4, P1, R17, R28, 0x1 ;  /* 0x0000001c1104a211 */ /* 0x004fca00078208ff */
[----:B---3--:R-:W-:Y:S01]  /*fd00*/  @!P2 IMAD.X R5, RZ, RZ, R20, P1 ;  /* 0x000000ffff05a224 */ /* 0x008fe200008e0614 */
[-C--:B------:R-:W-:Y:S01]  /*fd10*/  ISETP.GE.AND P1, PT, R8, R3.reuse, PT ;  /* 0x000000030800720c */ /* 0x080fe20003f26270 */
[----:B------:R-:W2:Y:S04]  /*fd20*/  SHFL.IDX PT, R20, R7, 0x2, 0x181f ;  /* 0x00581f0007147f89 */ /* 0x000ea800000e0000 */
[----:B------:R-:W3:Y:S04]  /*fd30*/  SHFL.IDX PT, R8, R6, 0x2, 0x181f ;  /* 0x00581f0006087f89 */ /* 0x000ee800000e0000 */
[----:B------:R1:W-:Y:S01]  /*fd40*/  @!P2 LDGSTS.E.BYPASS.LTC128B.128 [R27+0xc400], desc[UR48][R4.64], !P0 ;  /* 0x0c400000041bafae */ /* 0x0003e2000c101d70 */
[----:B------:R-:W-:-:S03]  /*fd50*/  ISETP.GE.AND P2, PT, R12, R3, PT ;  /* 0x000000030c00720c */ /* 0x000fc60003f46270 */
[----:B------:R-:W4:Y:S01]  /*fd60*/  SHFL.IDX PT, R6, R6, 0x3, 0x181f ;  /* 0x00781f0006067f89 */ /* 0x000f2200000e0000 */
[----:B-1----:R-:W-:-:S09]  /*fd70*/  @!P1 LEA R4, P3, R17, R14, 0x1 ;  /* 0x0000000e11049211 */ /* 0x002fd200078608ff */
[C---:B------:R-:W-:Y:S01]  /*fd80*/  @!P2 LEA R21, R10.reuse, UR38, 0x1 ;  /* 0x000000260a15ac11 */ /* 0x040fe2000f8e08ff */
[----:B------:R1:W0:Y:S01]  /*fd90*/  SHFL.IDX PT, R14, R7, 0x3, 0x181f ;  /* 0x00781f00070e7f89 */ /* 0x00022200000e0000 */
[----:B------:R-:W-:Y:S01]  /*fda0*/  @!P1 IMAD.X R5, RZ, RZ, R9, P3 ;  /* 0x000000ffff059224 */ /* 0x000fe200018e0609 */
[----:B------:R-:W-:-:S05]  /*fdb0*/  @!P1 LEA R9, R10, UR38, 0x1 ;  /* 0x000000260a099c11 */ /* 0x000fca000f8e08ff */
[----:B------:R2:W-:Y:S02]  /*fdc0*/  @!P1 LDGSTS.E.BYPASS.LTC128B.128 [R9+0xcc00], desc[UR48][R4.64], !P0 ;  /* 0x0cc0000004099fae */ /* 0x0005e4000c101d70 */
[----:B--2---:R-:W-:-:S05]  /*fdd0*/  @!P2 LEA R4, P1, R17, R20, 0x1 ;  /* 0x000000141104a211 */ /* 0x004fca00078208ff */
[----:B---3--:R-:W-:-:S05]  /*fde0*/  @!P2 IMAD.X R5, RZ, RZ, R8, P1 ;  /* 0x000000ffff05a224 */ /* 0x008fca00008e0608 */
[----:B0---4-:R1:W-:Y:S03]  /*fdf0*/  @!P2 LDGSTS.E.BYPASS.LTC128B.128 [R21+0xd400], desc[UR48][R4.64], !P0 ;  /* 0x0d4000000415afae */ /* 0x0113e6000c101d70 */
.L_x_13144:
[----:B------:R-:W-:-:S05]  /*fe00*/  VIADD R0, R0, 0xb0 ;  /* 0x000000b000007836 */ /* 0x000fca0000000000 */
[----:B------:R-:W-:Y:S01]  /*fe10*/  ISETP.GE.AND P1, PT, R0, R3, PT ;  /* 0x000000030000720c */ /* 0x000fe20003f26270 */
[----:B------:R-:W-:-:S05]  /*fe20*/  IMAD.MOV.U32 R0, RZ, RZ, 0x1 ;  /* 0x00000001ff007424 */ /* 0x000fca00078e00ff */
[----:B------:R-:W-:-:S07]  /*fe30*/  SHF.L.U32 R0, R0, 0x1f, RZ ;  /* 0x0000001f00007819 */ /* 0x000fce00000006ff */
[----:B-1----:R-:W-:Y:S02]  /*fe40*/  @!P1 LEA R4, P2, R17, R14, 0x1 ;  /* 0x0000000e11049211 */ /* 0x002fe400078408ff */
        /* <DEDUP_REMOVED lines=11> */
[----:B0-----:R-:W-:-:S05]  /*ff00*/  VIADD R3, R26, 0xfffffffe ;  /* 0xfffffffe1a037836 */ /* 0x001fca0000000000 */
[----:B------:R-:W-:Y:S01]  /*ff10*/  ISETP.GE.AND P1, PT, R3, UR41, PT ;  /* 0x0000002903007c0c */ /* 0x000fe2000bf26270 */
[----:B------:R-:W0:Y:S02]  /*ff20*/  SYNCS.PHASECHK.TRANS64.TRYWAIT P0, [UR38+0x16820], R0 ;  /* 0x01682000ff0075a7 */ /* 0x000e240008000166 */
[----:B0-----:R-:W-:Y:S10]  /*ff30*/  @!P0 BRA `(.L_x_13055) ;  /* 0x0000002c00288947 */ /* 0x001ff40003800000 */
.L_x_13145:
[----:B------:R-:W-:Y:S02]  /*ff40*/  IMAD.MOV.U32 R12, RZ, RZ, 0x1 ;  /* 0x00000001ff0c7424 */ /* 0x000fe400078e00ff */
        /* <DEDUP_REMOVED lines=26> */
.L_x_13084:
        /* <DEDUP_REMOVED lines=28> */
.L_x_13060:
[----:B------:R-:W1:Y:S01]  /*102b0*/  SYNCS.PHASECHK.TRANS64.TRYWAIT P0, [UR38+0x16848], R12 ;  /* 0x0168480cff0075a7 */ /* 0x000e620008000166 */
[----:B------:R-:W-:Y:S01]  /*102c0*/  BSSY B2, `(.L_x_13061) ;  /* 0x0000003000027945 */ /* 0x000fe20003800000 */
[----:B------:R-:W-:-:S03]  /*102d0*/  ISETP.NE.AND P2, PT, R19, RZ, PT ;  /* 0x000000ff1300720c */ /* 0x000fc60003f45270 */
[----:B-1----:R-:W-:Y:S10]  /*102e0*/  @!P0 BRA `(.L_x_13062) ;  /* 0x0000002800548947 */ /* 0x002ff40003800000 */
.L_x_13146:
[----:B------:R-:W-:Y:S05]  /*102f0*/  BSYNC B2 ;  /* 0x0000000000027941 */ /* 0x000fea0003800000 */
.L_x_13061:
[----:B------:R-:W-:Y:S04]  /*10300*/  BSSY B2, `(.L_x_13063) ;  /* 0x0000007000027945 */ /* 0x000fe80003800000 */
[----:B------:R-:W-:Y:S05]  /*10310*/  @P2 BRA `(.L_x_13064) ;  /* 0x0000000000142947 */ /* 0x000fea0003800000 */
[----:B------:R-:W-:Y:S01]  /*10320*/  ISETP.NE.AND P0, PT, R8, RZ, PT ;  /* 0x000000ff0800720c */ /* 0x000fe20003f05270 */
[----:B0-----:R-:W-:-:S04]  /*10330*/  IMAD.MOV.U32 R4, RZ, RZ, 0x4000 ;  /* 0x00004000ff047424 */ /* 0x001fc800078e00ff */
[----:B------:R1:W-:Y:S08]  /*10340*/  SYNCS.ARRIVE.TRANS64 RZ, [UR38+0x16838], R4 ;  /* 0x01683804ffff79a7 */ /* 0x0003f00008000026 */
[----:B-1----:R-:W-:Y:S05]  /*10350*/  @!P0 BRA `(.L_x_13064) ;  /* 0x0000000000048947 */ /* 0x002fea0003800000 */
[----:B------:R-:W-:Y:S01]  /*10360*/  BPT.TRAP 0x1 ;  /* 0x000000040000795c */ /* 0x000fe20000300000 */
.L_x_13064:
[----:B------:R-:W-:Y:S05]  /*10370*/  BSYNC B2 ;  /* 0x0000000000027941 */ /* 0x000fea0003800000 */
.L_x_13063:
        /* <DEDUP_REMOVED lines=11> */
.L_x_13065:
[----:B------:R-:W-:-:S13]  /*10430*/  @P0 ELECT P3, URZ, PT ;  /* 0x00000000003f082f */ /* 0x000fda0003860000 */
[----:B-----5:R-:W-:Y:S02]  /*10440*/  @P3 R2UR UR37, R6 ;  /* 0x00000000062532ca */ /* 0x020fe400000e0000 */
        /* <DEDUP_REMOVED lines=8> */
.L_x_13147:
[----:B------:R-:W-:Y:S05]  /*104d0*/  BSYNC B2 ;  /* 0x0000000000027941 */ /* 0x000fea0003800000 */
.L_x_13066:
        /* <DEDUP_REMOVED lines=9> */
.L_x_13069:
[----:B------:R-:W-:Y:S05]  /*10570*/  BSYNC B2 ;  /* 0x0000000000027941 */ /* 0x000fea0003800000 */
.L_x_13068:
        /* <DEDUP_REMOVED lines=10> */
.L_x_13070:
        /* <DEDUP_REMOVED lines=10> */
.L_x_13059:
[----:B------:R-:W-:Y:S05]  /*106c0*/  BSYNC B1 ;  /* 0x0000000000017941 */ /* 0x000fea0003800000 */
.L_x_13058:
        /* <DEDUP_REMOVED lines=27> */
.L_x_13073:
[----:B------:R-:W1:Y:S01]  /*10880*/  SYNCS.PHASECHK.TRANS64.TRYWAIT P0, [UR38+0x16840], R14 ;  /* 0x0168400eff0075a7 */ /* 0x000e620008000166 */
[----:B------:R-:W-:Y:S01]  /*10890*/  BSSY B2, `(.L_x_13074) ;  /* 0x0000003000027945 */ /* 0x000fe20003800000 */
[----:B------:R-:W-:-:S03]  /*108a0*/  ISETP.NE.AND P2, PT, R19, RZ, PT ;  /* 0x000000ff1300720c */ /* 0x000fc60003f45270 */
[----:B-1----:R-:W-:Y:S10]  /*108b0*/  @!P0 BRA `(.L_x_13075) ;  /* 0x0000002400108947 */ /* 0x002ff40003800000 */
.L_x_13148:
[----:B------:R-:W-:Y:S05]  /*108c0*/  BSYNC B2 ;  /* 0x0000000000027941 */ /* 0x000fea0003800000 */
.L_x_13074:
[----:B------:R-:W-:Y:S04]  /*108d0*/  BSSY B2, `(.L_x_13076) ;  /* 0x0000007000027945 */ /* 0x000fe80003800000 */
[----:B------:R-:W-:Y:S05]  /*108e0*/  @P2 BRA `(.L_x_13077) ;  /* 0x0000000000142947 */ /* 0x000fea0003800000 */
[----:B------:R-:W-:Y:S01]  /*108f0*/  ISETP.NE.AND P0, PT, R8, RZ, PT ;  /* 0x000000ff0800720c */ /* 0x000fe20003f05270 */
[----:B0-----:R-:W-:-:S04]  /*10900*/  IMAD.MOV.U32 R4, RZ, RZ, 0x4000 ;  /* 0x00004000ff047424 */ /* 0x001fc800078e00ff */
[----:B------:R1:W-:Y:S08]  /*10910*/  SYNCS.ARRIVE.TRANS64 RZ, [UR38+0x16830], R4 ;  /* 0x01683004ffff79a7 */ /* 0x0003f00008000026 */
[----:B-1----:R-:W-:Y:S05]  /*10920*/  @!P0 BRA `(.L_x_13077) ;  /* 0x0000000000048947 */ /* 0x002fea0003800000 */
[----:B------:R-:W-:Y:S01]  /*10930*/  BPT.TRAP 0x1 ;  /* 0x000000040000795c */ /* 0x000fe20000300000 */
.L_x_13077:
[----:B------:R-:W-:Y:S05]  /*10940*/  BSYNC B2 ;  /* 0x0000000000027941 */ /* 0x000fea0003800000 */
.L_x_13076:
        /* <DEDUP_REMOVED lines=11> */
.L_x_13078:
        /* <DEDUP_REMOVED lines=12> */
.L_x_13149:
[----:B------:R-:W-:Y:S05]  /*10ac0*/  BSYNC B2 ;  /* 0x0000000000027941 */ /* 0x000fea0003800000 */
.L_x_13079:
        /* <DEDUP_REMOVED lines=9> */
.L_x_13082:
[----:B------:R-:W-:Y:S05]  /*10b60*/  BSYNC B2 ;  /* 0x0000000000027941 */ /* 0x000fea0003800000 */
.L_x_13081:
        /* <DEDUP_REMOVED lines=10> */
.L_x_13083:
        /* <DEDUP_REMOVED lines=10> */
.L_x_13072:
[----:B------:R-:W-:Y:S05]  /*10cb0*/  BSYNC B1 ;  /* 0x0000000000017941 */ /* 0x000fea0003800000 */
.L_x_13071:
[----:B------:R-:W-:Y:S02]  /*10cc0*/  VIADD R3, R3, 0xfffffffe ;  /* 0xfffffffe03037836 */ /* 0x000fe40000000000 */
[----:B------:R-:W-:Y:S01]  /*10cd0*/  IMAD.MOV.U32 R11, RZ, RZ, R12 ;  /* 0x000000ffff0b7224 */ /* 0x000fe200078e000c */
[----:B------:R-:W-:Y:S06]  /*10ce0*/  @P1 BRA `(.L_x_13084) ;  /* 0xfffffff400001947 */ /* 0x000fec000383ffff */
[----:B------:R-:W-:Y:S05]  /*10cf0*/  BSYNC B0 ;  /* 0x0000000000007941 */ /* 0x000fea0003800000 */
.L_x_13057:
        /* <DEDUP_REMOVED lines=28> */
.L_x_13086:
[----:B------:R-:W1:Y:S01]  /*10ec0*/  SYNCS.PHASECHK.TRANS64.TRYWAIT P0, [UR38+0x16848], R9 ;  /* 0x01684809ff0075a7 */ /* 0x000e620008000166 */
[----:B------:R-:W-:Y:S01]  /*10ed0*/  BSSY B1, `(.L_x_13087) ;  /* 0x0000003000017945 */ /* 0x000fe20003800000 */
[----:B------:R-:W-:-:S03]  /*10ee0*/  ISETP.NE.AND P1, PT, R19, RZ, PT ;  /* 0x000000ff1300720c */ /* 0x000fc60003f25270 */
[----:B-1----:R-:W-:Y:S10]  /*10ef0*/  @!P0 BRA `(.L_x_13088) ;  /* 0x0000001c00b08947 */ /* 0x002ff40003800000 */
.L_x_13150:
[----:B------:R-:W-:Y:S05]  /*10f00*/  BSYNC B1 ;  /* 0x0000000000017941 */ /* 0x000fea0003800000 */
.L_x_13087:
[----:B------:R-:W-:Y:S04]  /*10f10*/  BSSY B1, `(.L_x_13089) ;  /* 0x0000007000017945 */ /* 0x000fe80003800000 */
[----:B------:R-:W-:Y:S05]  /*10f20*/  @P1 BRA `(.L_x_13090) ;  /* 0x0000000000141947 */ /* 0x000fea0003800000 */
[----:B------:R-:W-:Y:S01]  /*10f30*/  ISETP.NE.AND P0, PT, R8, RZ, PT ;  /* 0x000000ff0800720c */ /* 0x000fe20003f05270 */
[----:B0-----:R-:W-:-:S04]  /*10f40*/  IMAD.MOV.U32 R4, RZ, RZ, 0x4000 ;  /* 0x00004000ff047424 */ /* 0x001fc800078e00ff */
[----:B------:R1:W-:Y:S08]  /*10f50*/  SYNCS.ARRIVE.TRANS64 RZ, [UR38+0x16838], R4 ;  /* 0x01683804ffff79a7 */ /* 0x0003f00008000026 */
[----:B-1----:R-:W-:Y:S05]  /*10f60*/  @!P0 BRA `(.L_x_13090) ;  /* 0x0000000000048947 */ /* 0x002fea0003800000 */
[----:B------:R-:W-:Y:S01]  /*10f70*/  BPT.TRAP 0x1 ;  /* 0x000000040000795c */ /* 0x000fe20000300000 */
.L_x_13090:
[----:B------:R-:W-:Y:S05]  /*10f80*/  BSYNC B1 ;  /* 0x0000000000017941 */ /* 0x000fea0003800000 */
.L_x_13089:
        /* <DEDUP_REMOVED lines=11> */
.L_x_13091:
        /* <DEDUP_REMOVED lines=11> */
.L_x_13151:
[----:B------:R-:W-:Y:S05]  /*110f0*/  BSYNC B1 ;  /* 0x0000000000017941 */ /* 0x000fea0003800000 */
.L_x_13092:
        /* <DEDUP_REMOVED lines=9> */
.L_x_13095:
[----:B------:R-:W-:Y:S05]  /*11190*/  BSYNC B1 ;  /* 0x0000000000017941 */ /* 0x000fea0003800000 */
.L_x_13094:
        /* <DEDUP_REMOVED lines=10> */
.L_x_13096:
        /* <DEDUP_REMOVED lines=10> */
.L_x_13085:
[----:B------:R-:W-:Y:S05]  /*112e0*/  BSYNC B0 ;  /* 0x0000000000007941 */ /* 0x000fea0003800000 */
.L_x_13056:
        /* <DEDUP_REMOVED lines=9> */
.L_x_13152:
[----:B------:R-:W-:Y:S05]  /*11380*/  BSYNC B1 ;  /* 0x0000000000017941 */ /* 0x000fea0003800000 */
.L_x_13099:
[----:B------:R-:W-:Y:S04]  /*11390*/  BSSY B1, `(.L_x_13101) ;  /* 0x0000007000017945 */ /* 0x000fe80003800000 */
[----:B------:R-:W-:Y:S05]  /*113a0*/  @P1 BRA `(.L_x_13102) ;  /* 0x0000000000141947 */ /* 0x000fea0003800000 */
[----:B------:R-:W-:Y:S01]  /*113b0*/  LOP3.LUT P0, RZ, R2, 0x1f, RZ, 0xc0, !PT ;  /* 0x0000001f02ff7812 */ /* 0x000fe2000780c0ff */
[----:B0-----:R-:W-:-:S04]  /*113c0*/  IMAD.MOV.U32 R3, RZ, RZ, 0x4000 ;  /* 0x00004000ff037424 */ /* 0x001fc800078e00ff */
[----:B------:R1:W-:Y:S08]  /*113d0*/  SYNCS.ARRIVE.TRANS64 RZ, [R4+URZ+0x16850], R3 ;  /* 0x0168500304ff79a7 */ /* 0x0003f0000800003f */
[----:B------:R-:W-:Y:S05]  /*113e0*/  @!P0 BRA `(.L_x_13102) ;  /* 0x0000000000048947 */ /* 0x000fea0003800000 */
[----:B------:R-:W-:Y:S01]  /*113f0*/  BPT.TRAP 0x1 ;  /* 0x000000040000795c */ /* 0x000fe20000300000 */
.L_x_13102:
[----:B------:R-:W-:Y:S05]  /*11400*/  BSYNC B1 ;  /* 0x0000000000017941 */ /* 0x000fea0003800000 */
.L_x_13101:
        /* <DEDUP_REMOVED lines=13> */
.L_x_13103:
        /* <DEDUP_REMOVED lines=8> */
.L_x_13098:
[----:B------:R-:W-:Y:S05]  /*11560*/  BSYNC B0 ;  /* 0x0000000000007941 */ /* 0x000fea0003800000 */
.L_x_13097:
[----:B------:R-:W-:Y:S02]  /*11570*/  VIADD R0, R0, 0x1 ;  /* 0x0000000100007836 */ /* 0x000fe40000000000 */
[----:B01----:R-:W-:-:S03]  /*11580*/  IMAD.MOV.U32 R4, RZ, RZ, RZ ;  /* 0x000000ffff047224 */ /* 0x003fc600078e00ff */
[----:B------:R-:W-:-:S04]  /*11590*/  ISETP.NE.AND P0, PT, R0, 0x2, PT ;  /* 0x000000020000780c */ /* 0x000fc80003f05270 */
[----:B------:R-:W-:Y:S02]  /*115a0*/  SEL R3, RZ, 0x1, P0 ;  /* 0x00000001ff037807 */ /* 0x000fe40000000000 */
[----:B------:R-:W-:Y:S02]  /*115b0*/  SEL R0, R0, RZ, P0 ;  /* 0x000000ff00007207 */ /* 0x000fe40000000000 */
[----:B------:R-:W-:-:S07]  /*115c0*/  LOP3.LUT R3, R12, R3, RZ, 0x3c, !PT ;  /* 0x000000030c037212 */ /* 0x000fce00078e3cff */
.L_x_13036:
[----:B------:R-:W0:Y:S01]  /*115d0*/  S2R R5, SR_CgaCtaId ;  /* 0x0000000000057919 */ /* 0x000e220000008800 */
[----:B------:R-:W-:Y:S02]  /*115e0*/  MOV R2, 0x400 ;  /* 0x0000040000027802 */ /* 0x000fe40000000f00 */
[----:B------:R-:W-:Y:S02]  /*115f0*/  SHF.L.U32 R4, R4, 0x1f, RZ ;  /* 0x0000001f04047819 */ /* 0x000fe400000006ff */
[----:B0-----:R-:W-:-:S04]  /*11600*/  LEA R7, R5, R2, 0x18 ;  /* 0x0000000205077211 */ /* 0x001fc800078ec0ff */
[----:B------:R-:W0:Y:S02]  /*11610*/  SYNCS.PHASECHK.TRANS64.TRYWAIT P0, [R7+URZ+0x16820], R4 ;  /* 0x01682004070075a7 */ /* 0x000e24000800017f */
[----:B0-----:R-:W-:Y:S05]  /*11620*/  @!P0 BRA `(.L_x_13104) ;  /* 0x0000001800288947 */ /* 0x001fea0003800000 */
.L_x_13153:
[----:B------:R-:W-:-:S03]  /*11630*/  UMOV UR4, 0xffffffff ;  /* 0xffffffff00047882 */ /* 0x000fc60000000000 */
[----:B------:R-:W-:Y:S05]  /*11640*/  BRA.DIV UR4, `(.L_x_13105) ;  /* 0x0000001a04347947 */ /* 0x000fea000b800000 */
[----:B------:R1:W2:Y:S02]  /*11650*/  SHFL.IDX PT, R14, R16, RZ, 0x1f ;  /* 0x00001fff100e7589 */ /* 0x0002a400000e0000 */
.L_x_13156:
[----:B--2---:R-:W-:-:S13]  /*11660*/  ISETP.NE.AND P0, PT, R14, RZ, PT ;  /* 0x000000ff0e00720c */ /* 0x004fda0003f05270 */
[----:B------:R-:W-:Y:S05]  /*11670*/  @P0 BRA `(.L_x_12952) ;  /* 0x0000000000880947 */ /* 0x000fea0003800000 */
[----:B------:R-:W-:-:S03]  /*11680*/  UMOV UR4, 0xffffffff ;  /* 0xffffffff00047882 */ /* 0x000fc60000000000 */
[----:B------:R-:W-:Y:S05]  /*11690*/  BRA.DIV UR4, `(.L_x_13106) ;  /* 0x0000001a04487947 */ /* 0x000fea000b800000 */
[----:B------:R-:W-:-:S13]  /*116a0*/  ELECT P6, URZ, PT ;  /* 0x00000000003f782f */ /* 0x000fda00038c0000 */
.L_x_13159:
[----:B------:R-:W-:Y:S05]  /*116b0*/  @!P6 BRA `(.L_x_12952) ;  /* 0x000000000078e947 */ /* 0x000fea0003800000 */
[----:B------:R-:W-:-:S06]  /*116c0*/  ULOP3.LUT UR4, UR45, 0x2, URZ, 0xfc, !UPT ;  /* 0x000000022d047892 */ /* 0x000fcc000f8efc3f */
[----:B------:R-:W-:-:S05]  /*116d0*/  IMAD.U32 R2, RZ, RZ, UR4 ;  /* 0x00000004ff027e24 */ /* 0x000fca000f8e00ff */
[----:B------:R-:W-:-:S13]  /*116e0*/  ISETP.NE.AND P2, PT, R2, 0x3, PT ;  /* 0x000000030200780c */ /* 0x000fda0003f45270 */
[----:B------:R-:W-:Y:S05]  /*116f0*/  @!P2 BRA `(.L_x_13107) ;  /* 0x000000000004a947 */ /* 0x000fea0003800000 */
[----:B------:R-:W-:Y:S01]  /*11700*/  BPT.TRAP 0x1 ;  /* 0x000000040000795c */ /* 0x000fe20000300000 */
.L_x_13107:
        /* <DEDUP_REMOVED lines=12> */
.L_x_13160:
[----:B------:R-:W2:Y:S02]  /*117d0*/  SYNCS.PHASECHK.TRANS64.TRYWAIT P0, [R3+URZ], R2 ;  /* 0x00000002030075a7 */ /* 0x000ea4000800017f */
[----:B--2---:R-:W-:Y:S05]  /*117e0*/  @!P0 BRA `(.L_x_13109) ;  /* 0x0000001800288947 */ /* 0x004fea0003800000 */
.L_x_13161:
[----:B------:R-:W-:Y:S05]  /*117f0*/  @!P2 BRA `(.L_x_13110) ;  /* 0x000000000004a947 */ /* 0x000fea0003800000 */
[----:B------:R-:W-:Y:S01]  /*11800*/  BPT.TRAP 0x1 ;  /* 0x000000040000795c */ /* 0x000fe20000300000 */
.L_x_13110:
[----:B--2---:R-:W-:-:S04]  /*11810*/  VIADD R3, R7, 0x16860 ;  /* 0x0001686007037836 */ /* 0x004fc80000000000 */
[----:B------:R-:W-:-:S04]  /*11820*/  IMAD R0, R0, 0x8, R3 ;  /* 0x0000000800007824 */ /* 0x000fc800078e0203 */
[----:B------:R-:W2:Y:S02]  /*11830*/  SYNCS.PHASECHK.TRANS64.TRYWAIT P0, [R0+URZ], R5 ;  /* 0x00000005000075a7 */ /* 0x000ea4000800017f */
[----:B--2---:R-:W-:Y:S05]  /*11840*/  @!P0 BRA `(.L_x_13111) ;  /* 0x0000001800248947 */ /* 0x004fea0003800000 */
.L_x_13162:
[----:B------:R-:W-:-:S07]  /*11850*/  IMAD R3, R8, 0x8, R3 ;  /* 0x0000000808037824 */ /* 0x000fce00078e0203 */
.L_x_13112:
[----:B---3--:R3:W4:Y:S02]  /*11860*/  SYNCS.PHASECHK.TRANS64.TRYWAIT P0, [R3+URZ], R2 ;  /* 0x00000002030075a7 */ /* 0x008724000800017f */
[----:B----4-:R-:W-:Y:S05]  /*11870*/  @!P0 NANOSLEEP.SYNCS 0x989680 ;  /* 0x009896800000895d */ /* 0x010fea0003900000 */
[----:B------:R-:W4:Y:S02]  /*11880*/  @!P0 SYNCS.PHASECHK.TRANS64 P0, [R3+URZ], R2 ;  /* 0x00000002030085a7 */ /* 0x000f24000800007f */
[----:B----4-:R-:W-:Y:S05]  /*11890*/  @!P0 BRA `(.L_x_13112) ;  /* 0xfffffffc00f08947 */ /* 0x010fea000383ffff */
.L_x_12952:
[----:B------:R-:W-:Y:S05]  /*118a0*/  BSYNC B6 ;  /* 0x0000000000067941 */ /* 0x000fea0003800000 */
.L_x_12949:
[----:B------:R-:W-:Y:S05]  /*118b0*/  EXIT ;  /* 0x000000000000794d */ /* 0x000fea0003800000 */
.L_x_12962:
[----:B0-----:R-:W-:-:S04]  /*118c0*/  IMAD.U32 R3, RZ, RZ, UR38 ;  /* 0x00000026ff037e24 */ /* 0x001fc8000f8e00ff */
[----:B------:R0:W1:Y:S03]  /*118d0*/  SYNCS.PHASECHK.TRANS64.TRYWAIT P0, [R3+URZ+0x16800], R0 ;  /* 0x01680000030075a7 */ /* 0x000066000800017f */
[----:B-1----:R-:W-:Y:S05]  /*118e0*/  @!P0 NANOSLEEP.SYNCS 0x989680 ;  /* 0x009896800000895d */ /* 0x002fea0003900000 */
[----:B------:R-:W1:Y:S02]  /*118f0*/  @!P0 SYNCS.PHASECHK.TRANS64 P0, [R3+URZ+0x16800], R0 ;  /* 0x01680000030085a7 */ /* 0x000e64000800007f */
[----:B-1----:R-:W-:Y:S05]  /*11900*/  @!P0 BRA `(.L_x_12962) ;  /* 0xfffffffc00ec8947 */ /* 0x002fea000383ffff */
[----:B------:R-:W-:Y:S05]  /*11910*/  BRA `(.L_x_13113) ;  /* 0xfffffefc00607947 */ /* 0x000fea000383ffff */
.L_x_12966:
[----:B-1----:R-:W-:-:S04]  /*11920*/  IMAD.U32 R3, RZ, RZ, UR38 ;  /* 0x00000026ff037e24 */ /* 0x002fc8000f8e00ff */
[----:B------:R1:W2:Y:S03]  /*11930*/  SYNCS.PHASECHK.TRANS64.TRYWAIT P2, [R3+URZ+0x16830], R0 ;  /* 0x01683000030075a7 */ /* 0x0002a6000804017f */
[----:B--2---:R-:W-:Y:S05]  /*11940*/  @!P2 NANOSLEEP.SYNCS 0x989680 ;  /* 0x009896800000a95d */ /* 0x004fea0003900000 */
[----:B------:R-:W2:Y:S02]  /*11950*/  @!P2 SYNCS.PHASECHK.TRANS64 P2, [R3+URZ+0x16830], R0 ;  /* 0x016830000300a5a7 */ /* 0x000ea4000804007f */
[----:B--2---:R-:W-:Y:S05]  /*11960*/  @!P2 BRA `(.L_x_12966) ;  /* 0xfffffffc00eca947 */ /* 0x004fea000383ffff */
[----:B------:R-:W-:Y:S05]  /*11970*/  BRA `(.L_x_12965) ;  /* 0xfffffefc00807947 */ /* 0x000fea000383ffff */
.L_x_12982:
[----:B-1----:R-:W-:-:S04]  /*11980*/  IMAD.U32 R8, RZ, RZ, UR10 ;  /* 0x0000000aff087e24 */ /* 0x002fc8000f8e00ff */
[----:B------:R1:W2:Y:S03]  /*11990*/  SYNCS.PHASECHK.TRANS64.TRYWAIT P2, [R8+URZ+0x16830], R7 ;  /* 0x01683007080075a7 */ /* 0x0002a6000804017f */
[----:B--2---:R-:W-:Y:S05]  /*119a0*/  @!P2 NANOSLEEP.SYNCS 0x989680 ;  /* 0x009896800000a95d */ /* 0x004fea0003900000 */
[----:B------:R-:W2:Y:S02]  /*119b0*/  @!P2 SYNCS.PHASECHK.TRANS64 P2, [R8+URZ+0x16830], R7 ;  /* 0x016830070800a5a7 */ /* 0x000ea4000804007f */
[----:B--2---:R-:W-:Y:S05]  /*119c0*/  @!P2 BRA `(.L_x_12982) ;  /* 0xfffffffc00eca947 */ /* 0x004fea000383ffff */
[----:B------:R-:W-:Y:S05]  /*119d0*/  BRA `(.L_x_12979) ;  /* 0xffffff30006c7947 */ /* 0x000fea000383ffff */
.L_x_12986:
[----:B-1----:R-:W-:-:S04]  /*119e0*/  IMAD.U32 R8, RZ, RZ, UR10 ;  /* 0x0000000aff087e24 */ /* 0x002fc8000f8e00ff */
[----:B------:R1:W2:Y:S03]  /*119f0*/  SYNCS.PHASECHK.TRANS64.TRYWAIT P2, [R8+URZ+0x16850], R7 ;  /* 0x01685007080075a7 */ /* 0x0002a6000804017f */
[----:B--2---:R-:W-:Y:S05]  /*11a00*/  @!P2 NANOSLEEP.SYNCS 0x989680 ;  /* 0x009896800000a95d */ /* 0x004fea0003900000 */
[----:B------:R-:W2:Y:S02]  /*11a10*/  @!P2 SYNCS.PHASECHK.TRANS64 P2, [R8+URZ+0x16850], R7 ;  /* 0x016850070800a5a7 */ /* 0x000ea4000804007f */
[----:B--2---:R-:W-:Y:S05]  /*11a20*/  @!P2 BRA `(.L_x_12986) ;  /* 0xfffffffc00eca947 */ /* 0x004fea000383ffff */
[----:B------:R-:W-:Y:S05]  /*11a30*/  BRA `(.L_x_12983) ;  /* 0xffffff3000e47947 */ /* 0x000fea000383ffff */
.L_x_13003:
[----:B-1----:R-:W-:-:S04]  /*11a40*/  IMAD.U32 R7, RZ, RZ, UR10 ;  /* 0x0000000aff077e24 */ /* 0x002fc8000f8e00ff */
[----:B------:R1:W2:Y:S03]  /*11a50*/  SYNCS.PHASECHK.TRANS64.TRYWAIT P2, [R7+URZ+0x16830], R6 ;  /* 0x01683006070075a7 */ /* 0x0002a6000804017f */
[----:B--2---:R-:W-:Y:S05]  /*11a60*/  @!P2 NANOSLEEP.SYNCS 0x989680 ;  /* 0x009896800000a95d */ /* 0x004fea0003900000 */
[----:B------:R-:W2:Y:S02]  /*11a70*/  @!P2 SYNCS.PHASECHK.TRANS64 P2, [R7+URZ+0x16830], R6 ;  /* 0x016830060700a5a7 */ /* 0x000ea4000804007f */
[----:B--2---:R-:W-:Y:S05]  /*11a80*/  @!P2 BRA `(.L_x_13003) ;  /* 0xfffffffc00eca947 */ /* 0x004fea000383ffff */
[----:B------:R-:W-:Y:S05]  /*11a90*/  BRA `(.L_x_13000) ;  /* 0xffffff60005c7947 */ /* 0x000fea000383ffff */
.L_x_13007:
[----:B-1----:R-:W-:-:S04]  /*11aa0*/  IMAD.U32 R7, RZ, RZ, UR10 ;  /* 0x0000000aff077e24 */ /* 0x002fc8000f8e00ff */
[----:B------:R1:W2:Y:S03]  /*11ab0*/  SYNCS.PHASECHK.TRANS64.TRYWAIT P2, [R7+URZ+0x16850], R6 ;  /* 0x01685006070075a7 */ /* 0x0002a6000804017f */
[----:B--2---:R-:W-:Y:S05]  /*11ac0*/  @!P2 NANOSLEEP.SYNCS 0x989680 ;  /* 0x009896800000a95d */ /* 0x004fea0003900000 */
[----:B------:R-:W2:Y:S02]  /*11ad0*/  @!P2 SYNCS.PHASECHK.TRANS64 P2, [R7+URZ+0x16850], R6 ;  /* 0x016850060700a5a7 */ /* 0x000ea4000804007f */
[----:B--2---:R-:W-:Y:S05]  /*11ae0*/  @!P2 BRA `(.L_x_13007) ;  /* 0xfffffffc00eca947 */ /* 0x004fea000383ffff */
[----:B------:R-:W-:Y:S05]  /*11af0*/  BRA `(.L_x_13004) ;  /* 0xffffff6000d47947 */ /* 0x000fea000383ffff */
.L_x_13013:
[----:B-1----:R-:W-:-:S04]  /*11b00*/  IMAD.U32 R7, RZ, RZ, UR10 ;  /* 0x0000000aff077e24 */ /* 0x002fc8000f8e00ff */
[----:B------:R1:W2:Y:S03]  /*11b10*/  SYNCS.PHASECHK.TRANS64.TRYWAIT P2, [R7+URZ+0x16830], R6 ;  /* 0x01683006070075a7 */ /* 0x0002a6000804017f */
[----:B--2---:R-:W-:Y:S05]  /*11b20*/  @!P2 NANOSLEEP.SYNCS 0x989680 ;  /* 0x009896800000a95d */ /* 0x004fea0003900000 */
[----:B------:R-:W2:Y:S02]  /*11b30*/  @!P2 SYNCS.PHASECHK.TRANS64 P2, [R7+URZ+0x16830], R6 ;  /* 0x016830060700a5a7 */ /* 0x000ea4000804007f */
[----:B--2---:R-:W-:Y:S05]  /*11b40*/  @!P2 BRA `(.L_x_13013) ;  /* 0xfffffffc00eca947 */ /* 0x004fea000383ffff */
[----:B------:R-:W-:Y:S05]  /*11b50*/  BRA `(.L_x_13010) ;  /* 0xffffff7c00807947 */ /* 0x000fea000383ffff */
.L_x_13017:
[----:B-1----:R-:W-:-:S04]  /*11b60*/  IMAD.U32 R7, RZ, RZ, UR10 ;  /* 0x0000000aff077e24 */ /* 0x002fc8000f8e00ff */
[----:B------:R1:W2:Y:S03]  /*11b70*/  SYNCS.PHASECHK.TRANS64.TRYWAIT P2, [R7+URZ+0x16850], R6 ;  /* 0x01685006070075a7 */ /* 0x0002a6000804017f */
[----:B--2---:R-:W-:Y:S05]  /*11b80*/  @!P2 NANOSLEEP.SYNCS 0x989680 ;  /* 0x009896800000a95d */ /* 0x004fea0003900000 */
[----:B------:R-:W2:Y:S02]  /*11b90*/  @!P2 SYNCS.PHASECHK.TRANS64 P2, [R7+URZ+0x16850], R6 ;  /* 0x016850060700a5a7 */ /* 0x000ea4000804007f */
[----:B--2---:R-:W-:Y:S05]  /*11ba0*/  @!P2 BRA `(.L_x_13017) ;  /* 0xfffffffc00eca947 */ /* 0x004fea000383ffff */
[----:B------:R-:W-:Y:S05]  /*11bb0*/  BRA `(.L_x_13014) ;  /* 0xffffff7c00f47947 */ /* 0x000fea000383ffff */
.L_x_13030:
[----:B-1----:R-:W-:-:S04]  /*11bc0*/  IMAD.U32 R3, RZ, RZ, UR7 ;  /* 0x00000007ff037e24 */ /* 0x002fc8000f8e00ff */
[----:B------:R1:W2:Y:S03]  /*11bd0*/  SYNCS.PHASECHK.TRANS64.TRYWAIT P0, [R3+URZ+0x16850], R0 ;  /* 0x01685000030075a7 */ /* 0x0002a6000800017f */
[----:B--2---:R-:W-:Y:S05]  /*11be0*/  @!P0 NANOSLEEP.SYNCS 0x989680 ;  /* 0x009896800000895d */ /* 0x004fea0003900000 */
[----:B------:R-:W2:Y:S02]  /*11bf0*/  @!P0 SYNCS.PHASECHK.TRANS64 P0, [R3+URZ+0x16850], R0 ;  /* 0x01685000030085a7 */ /* 0x000ea4000800007f */
[----:B--2---:R-:W-:Y:S05]  /*11c00*/  @!P0 BRA `(.L_x_13030) ;  /* 0xfffffffc00ec8947 */ /* 0x004fea000383ffff */
[----:B------:R-:W-:Y:S05]  /*11c10*/  BRA `(.L_x_13029) ;  /* 0xffffffa8006c7947 */ /* 0x000fea000383ffff */
.L_x_13047:
[----:B------:R-:W-:Y:S02]  /*11c20*/  IMAD.MOV.U32 R13, RZ, RZ, R16 ;  /* 0x000000ffff0d7224 */ /* 0x000fe400078e0010 */
[----:B------:R-:W-:Y:S02]  /*11c30*/  IMAD.MOV.U32 R12, RZ, RZ, RZ ;  /* 0x000000ffff0c7224 */ /* 0x000fe400078e00ff */
[----:B------:R-:W-:Y:S02]  /*11c40*/  IMAD.MOV.U32 R11, RZ, RZ, 0x1f ;  /* 0x0000001fff0b7424 */ /* 0x000fe400078e00ff */
[----:B------:R-:W-:-:S07]  /*11c50*/  IMAD.MOV.U32 R15, RZ, RZ, -0x1 ;  /* 0xffffffffff0f7424 */ /* 0x000fce00078e00ff */
[----:B------:R-:W-:Y:S05]  /*11c60*/  WARPSYNC.COLLECTIVE R15, `(.L_x_13114) ;  /* 0x000000000f087348 */ /* 0x000fea0003c00000 */
[----:B------:R0:W1:Y:S02]  /*11c70*/  SHFL.IDX P6, R14, R13, R12, R11 ;  /* 0x0000000c0d0e7389 */ /* 0x00006400000c000b */
[----:B01----:R-:W-:Y:S01]  /*11c80*/  ENDCOLLECTIVE ;  /* 0x000000000000791b */ /* 0x003fe20003800000 */
.L_x_13114:
[----:B------:R-:W-:Y:S05]  /*11c90*/  BRA `(.L_x_13115) ;  /* 0xffffffd000887947 */ /* 0x000fea000383ffff */
.L_x_13049:
[----:B------:R-:W-:Y:S01]  /*11ca0*/  BSSY B0, `(.L_x_13116) ;  /* 0x0000006000007945 */ /* 0x000fe20003800000 */
[----:B------:R-:W-:-:S07]  /*11cb0*/  IMAD.MOV.U32 R15, RZ, RZ, -0x1 ;  /* 0xffffffffff0f7424 */ /* 0x000fce00078e00ff */
[----:B0-----:R-:W-:Y:S05]  /*11cc0*/  WARPSYNC.COLLECTIVE R15, `(.L_x_13117) ;  /* 0x000000000f0c7348 */ /* 0x001fea0003c00000 */
[----:B------:R-:W-:Y:S02]  /*11cd0*/  ELECT P6, UR62, PT ;  /* 0x00000000003e782f */ /* 0x000fe400038c0000 */
[----:B------:R-:W-:Y:S01]  /*11ce0*/  MOV R14, UR62 ;  /* 0x0000003e000e7c02 */ /* 0x000fe20008000f00 */
[----:B0-----:R-:W-:Y:S10]  /*11cf0*/  ENDCOLLECTIVE ;  /* 0x000000000000791b */ /* 0x001ff40003800000 */
.L_x_13117:
[----:B------:R-:W-:Y:S05]  /*11d00*/  BSYNC B0 ;  /* 0x0000000000007941 */ /* 0x000fea0003800000 */
.L_x_13116:
[----:B------:R-:W-:Y:S05]  /*11d10*/  BRA `(.L_x_13118) ;  /* 0xffffffd000887947 */ /* 0x000fea000383ffff */
.L_x_13051:
[----:B--2---:R-:W-:-:S04]  /*11d20*/  IMAD.U32 R3, RZ, RZ, UR38 ;  /* 0x00000026ff037e24 */ /* 0x004fc8000f8e00ff */
[----:B------:R2:W3:Y:S03]  /*11d30*/  SYNCS.PHASECHK.TRANS64.TRYWAIT P0, [R3+URZ+0x16840], R0 ;  /* 0x01684000030075a7 */ /* 0x0004e6000800017f */
[----:B---3--:R-:W-:Y:S05]  /*11d40*/  @!P0 NANOSLEEP.SYNCS 0x989680 ;  /* 0x009896800000895d */ /* 0x008fea0003900000 */
[----:B------:R-:W3:Y:S02]  /*11d50*/  @!P0 SYNCS.PHASECHK.TRANS64 P0, [R3+URZ+0x16840], R0 ;  /* 0x01684000030085a7 */ /* 0x000ee4000800007f */
[----:B---3--:R-:W-:Y:S05]  /*11d60*/  @!P0 BRA `(.L_x_13051) ;  /* 0xfffffffc00ec8947 */ /* 0x008fea000383ffff */
[----:B------:R-:W-:Y:S05]  /*11d70*/  BRA `(.L_x_13119) ;  /* 0xffffffd000d87947 */ /* 0x000fea000383ffff */
.L_x_13054:
        /* <DEDUP_REMOVED lines=8> */
.L_x_13120:
[----:B------:R-:W-:Y:S02]  /*11e00*/  IMAD.MOV.U32 R13, RZ, RZ, R9 ;  /* 0x000000ffff0d7224 */ /* 0x000fe400078e0009 */
[----:B------:R-:W-:-:S07]  /*11e10*/  IMAD.MOV.U32 R4, RZ, RZ, R14 ;  /* 0x000000ffff047224 */ /* 0x000fce00078e000e */
[----:B------:R-:W-:Y:S05]  /*11e20*/  WARPSYNC.COLLECTIVE R15, `(.L_x_13121) ;  /* 0x000000000f087348 */ /* 0x000fea0003c00000 */
[----:B------:R0:W1:Y:S02]  /*11e30*/  SHFL.IDX P6, R14, R13, R12, R11 ;  /* 0x0000000c0d0e7389 */ /* 0x00006400000c000b */
[----:B01----:R-:W-:Y:S01]  /*11e40*/  ENDCOLLECTIVE ;  /* 0x000000000000791b */ /* 0x003fe20003800000 */
.L_x_13121:
[----:B------:R-:W-:Y:S02]  /*11e50*/  ULDC UR4, c[0x0][0x288] ;  /* 0x0000a20000047ab9 */ /* 0x000fe40000000800 */
[----:B------:R-:W-:-:S05]  /*11e60*/  IMAD R3, R3, UR4, RZ ;  /* 0x0000000403037c24 */ /* 0x000fca000f8e02ff */
[C---:B------:R-:W-:Y:S01]  /*11e70*/  ISETP.GE.AND P1, PT, R0.reuse, R3, PT ;  /* 0x000000030000720c */ /* 0x040fe20003f26270 */
[----:B------:R-:W-:Y:S02]  /*11e80*/  VIADD R12, R0, 0x10 ;  /* 0x00000010000c7836 */ /* 0x000fe40000000000 */
[----:B------:R-:W-:-:S10]  /*11e90*/  IMAD.MOV.U32 R13, RZ, RZ, R8 ;  /* 0x000000ffff0d7224 */ /* 0x000fd400078e0008 */
[----:B------:R-:W-:Y:S02]  /*11ea0*/  @!P1 LEA R21, R10, UR38, 0x1 ;  /* 0x000000260a159c11 */ /* 0x000fe4000f8e08ff */
[----:B------:R-:W-:-:S05]  /*11eb0*/  @!P1 LEA R14, P2, R17, R14, 0x1 ;  /* 0x0000000e110e9211 */ /* 0x000fca00078408ff */
[----:B------:R-:W-:Y:S02]  /*11ec0*/  @!P1 IMAD.X R5, RZ, RZ, R4, P2 ;  /* 0x000000ffff059224 */ /* 0x000fe400010e0604 */
[----:B------:R-:W-:-:S05]  /*11ed0*/  @!P1 IMAD.MOV.U32 R4, RZ, RZ, R14 ;  /* 0x000000ffff049224 */ /* 0x000fca00078e000e */
[----:B------:R-:W-:Y:S01]  /*11ee0*/  @!PT LDS RZ, [RZ] ;  /* 0x00000000fffff984 */ /* 0x000fe20000000800 */
[----:B------:R-:W-:Y:S01]  /*11ef0*/  @!PT LDS RZ, [RZ] ;  /* 0x00000000fffff984 */ /* 0x000fe20000000800 */
[----:B------:R-:W-:Y:S01]  /*11f00*/  @!PT LDS RZ, [RZ] ;  /* 0x00000000fffff984 */ /* 0x000fe20000000800 */
[----:B------:R0:W-:Y:S01]  /*11f10*/  @!P1 LDGSTS.E.BYPASS.LTC128B.128 [R21+0x8400], desc[UR48][R4.64], !P0 ;  /* 0x0840000004159fae */ /* 0x0001e2000c101d70 */
[----:B------:R-:W-:Y:S01]  /*11f20*/  ISETP.GE.AND P1, PT, R12, R3, PT ;  /* 0x000000030c00720c */ /* 0x000fe20003f26270 */
[----:B------:R-:W-:-:S12]  /*11f30*/  IMAD.MOV.U32 R12, RZ, RZ, 0x1 ;  /* 0x00000001ff0c7424 */ /* 0x000fd800078e00ff */
[----:B0-----:R-:W-:Y:S05]  /*11f40*/  WARPSYNC.COLLECTIVE R15, `(.L_x_13122) ;  /* 0x000000000f087348 */ /* 0x001fea0003c00000 */
[----:B------:R1:W2:Y:S02]  /*11f50*/  SHFL.IDX P6, R14, R13, R12, R11 ;  /* 0x0000000c0d0e7389 */ /* 0x0002a400000c000b */
[----:B012---:R-:W-:Y:S01]  /*11f60*/  ENDCOLLECTIVE ;  /* 0x000000000000791b */ /* 0x007fe20003800000 */
.L_x_13122:
[----:B------:R-:W-:Y:S02]  /*11f70*/  IMAD.MOV.U32 R13, RZ, RZ, R9 ;  /* 0x000000ffff0d7224 */ /* 0x000fe400078e0009 */
[----:B------:R-:W-:-:S07]  /*11f80*/  IMAD.MOV.U32 R27, RZ, RZ, R14 ;  /* 0x000000ffff1b7224 */ /* 0x000fce00078e000e */
[----:B------:R-:W-:Y:S05]  /*11f90*/  WARPSYNC.COLLECTIVE R15, `(.L_x_13123) ;  /* 0x000000000f087348 */ /* 0x000fea0003c00000 */
[----:B------:R0:W1:Y:S02]  /*11fa0*/  SHFL.IDX P6, R14, R13, R12, R11 ;  /* 0x0000000c0d0e7389 */ /* 0x00006400000c000b */
[----:B01----:R-:W-:Y:S01]  /*11fb0*/  ENDCOLLECTIVE ;  /* 0x000000000000791b */ /* 0x003fe20003800000 */
.L_x_13123:
        /* <DEDUP_REMOVED lines=9> */
.L_x_13124:
[----:B------:R-:W-:-:S05]  /*12050*/  @!P1 LEA R27, R10, UR38, 0x1 ;  /* 0x000000260a1b9c11 */ /* 0x000fca000f8e08ff */
[----:B------:R-:W-:Y:S01]  /*12060*/  @!PT LDS RZ, [RZ] ;  /* 0x00000000fffff984 */ /* 0x000fe20000000800 */
[----:B------:R-:W-:Y:S01]  /*12070*/  @!PT LDS RZ, [RZ] ;  /* 0x00000000fffff984 */ /* 0x000fe20000000800 */
[----:B------:R-:W-:Y:S01]  /*12080*/  @!PT LDS RZ, [RZ] ;  /* 0x00000000fffff984 */ /* 0x000fe20000000800 */
[----:B------:R0:W-:Y:S01]  /*12090*/  @!P1 LDGSTS.E.BYPASS.LTC128B.128 [R27+0x8c00], desc[UR48][R4.64], !P0 ;  /* 0x08c00000041b9fae */ /* 0x0001e2000c101d70 */
[----:B------:R-:W-:Y:S01]  /*120a0*/  @!P2 LEA R29, R10, UR38, 0x1 ;  /* 0x000000260a1dac11 */ /* 0x000fe2000f8e08ff */
[----:B------:R-:W-:Y:S02]  /*120b0*/  IMAD.MOV.U32 R13, RZ, RZ, R9 ;  /* 0x000000ffff0d7224 */ /* 0x000fe400078e0009 */
[----:B------:R-:W-:-:S07]  /*120c0*/  IMAD.MOV.U32 R20, RZ, RZ, R14 ;  /* 0x000000ffff147224 */ /* 0x000fce00078e000e */
[----:B0-----:R-:W-:Y:S05]  /*120d0*/  WARPSYNC.COLLECTIVE R15, `(.L_x_13125) ;  /* 0x000000000f087348 */ /* 0x001fea0003c00000 */
[----:B------:R1:W2:Y:S02]  /*120e0*/  SHFL.IDX P6, R14, R13, R12, R11 ;  /* 0x0000000c0d0e7389 */ /* 0x0002a400000c000b */
[----:B012---:R-:W-:Y:S01]  /*120f0*/  ENDCOLLECTIVE ;  /* 0x000000000000791b */ /* 0x007fe20003800000 */
.L_x_13125:
[----:B------:R-:W-:Y:S02]  /*12100*/  IMAD.MOV.U32 R13, RZ, RZ, R8 ;  /* 0x000000ffff0d7224 */ /* 0x000fe400078e0008 */
[----:B------:R-:W-:Y:S02]  /*12110*/  IMAD.MOV.U32 R12, RZ, RZ, 0x3 ;  /* 0x00000003ff0c7424 */ /* 0x000fe400078e00ff */
[----:B------:R-:W-:Y:S02]  /*12120*/  IMAD.MOV.U32 R28, RZ, RZ, R14 ;  /* 0x000000ffff1c7224 */ /* 0x000fe400078e000e */
[----:B------:R-:W-:-:S03]  /*12130*/  VIADD R14, R0, 0x30 ;  /* 0x00000030000e7836 */ /* 0x000fc60000000000 */
[----:B------:R-:W-:-:S05]  /*12140*/  @!P2 LEA R4, P1, R17, R28, 0x1 ;  /* 0x0000001c1104a211 */ /* 0x000fca00078208ff */
[----:B------:R-:W-:Y:S01]  /*12150*/  @!P2 IMAD.X R5, RZ, RZ, R20, P1 ;  /* 0x000000ffff05a224 */ /* 0x000fe200008e0614 */
[----:B------:R-:W-:-:S13]  /*12160*/  ISETP.GE.AND P1, PT, R14, R3, PT ;  /* 0x000000030e00720c */ /* 0x000fda0003f26270 */
[----:B------:R-:W-:Y:S05]  /*12170*/  WARPSYNC.COLLECTIVE R15, `(.L_x_13126) ;  /* 0x000000000f087348 */ /* 0x000fea0003c00000 */
[----:B------:R0:W1:Y:S02]  /*12180*/  SHFL.IDX P6, R14, R13, R12, R11 ;  /* 0x0000000c0d0e7389 */ /* 0x00006400000c000b */
[----:B01----:R-:W-:Y:S01]  /*12190*/  ENDCOLLECTIVE ;  /* 0x000000000000791b */ /* 0x003fe20003800000 */
.L_x_13126:
        /* <DEDUP_REMOVED lines=10> */
.L_x_13127:
        /* <DEDUP_REMOVED lines=9> */
.L_x_13128:
        /* <DEDUP_REMOVED lines=10> */
.L_x_13129:
        /* <DEDUP_REMOVED lines=10> */
.L_x_13130:
        /* <DEDUP_REMOVED lines=9> */
.L_x_13131:
        /* <DEDUP_REMOVED lines=9> */
.L_x_13132:
        /* <DEDUP_REMOVED lines=11> */
.L_x_13133:
[----:B------:R-:W-:Y:S02]  /*125e0*/  IMAD.MOV.U32 R13, RZ, RZ, R8 ;  /* 0x000000ffff0d7224 */ /* 0x000fe400078e0008 */
[----:B------:R-:W-:Y:S02]  /*125f0*/  IMAD.MOV.U32 R12, RZ, RZ, 0x7 ;  /* 0x00000007ff0c7424 */ /* 0x000fe400078e00ff */
[----:B------:R-:W-:-:S07]  /*12600*/  IMAD.MOV.U32 R28, RZ, RZ, R14 ;  /* 0x000000ffff1c7224 */ /* 0x000fce00078e000e */
[----:B------:R-:W-:Y:S05]  /*12610*/  WARPSYNC.COLLECTIVE R15, `(.L_x_13134) ;  /* 0x000000000f087348 */ /* 0x000fea0003c00000 */
[----:B------:R0:W1:Y:S02]  /*12620*/  SHFL.IDX P6, R14, R13, R12, R11 ;  /* 0x0000000c0d0e7389 */ /* 0x00006400000c000b */
[----:B01----:R-:W-:Y:S01]  /*12630*/  ENDCOLLECTIVE ;  /* 0x000000000000791b */ /* 0x003fe20003800000 */
.L_x_13134:
[----:B------:R-:W-:-:S05]  /*12640*/  @!P2 LEA R4, P1, R17, R28, 0x1 ;  /* 0x0000001c1104a211 */ /* 0x000fca00078208ff */
[----:B------:R-:W-:-:S05]  /*12650*/  @!P2 IMAD.X R5, RZ, RZ, R20, P1 ;  /* 0x000000ffff05a224 */ /* 0x000fca00008e0614 */
        /* <DEDUP_REMOVED lines=9> */
.L_x_13135:
[----:B------:R-:W-:-:S05]  /*126f0*/  VIADD R4, R0, 0x70 ;  /* 0x0000007000047836 */ /* 0x000fca0000000000 */
[----:B------:R-:W-:Y:S01]  /*12700*/  ISETP.GE.AND P1, PT, R4, R3, PT ;  /* 0x000000030400720c */ /* 0x000fe20003f26270 */
[----:B------:R-:W-:Y:S02]  /*12710*/  IMAD.MOV.U32 R13, RZ, RZ, R6 ;  /* 0x000000ffff0d7224 */ /* 0x000fe400078e0006 */
[----:B------:R-:W-:-:S10]  /*12720*/  IMAD.MOV.U32 R12, RZ, RZ, RZ ;  /* 0x000000ffff0c7224 */ /* 0x000fd400078e00ff */
[----:B------:R-:W-:Y:S02]  /*12730*/  @!P1 LEA R21, R10, UR38, 0x1 ;  /* 0x000000260a159c11 */ /* 0x000fe4000f8e08ff */
[----:B------:R-:W-:-:S13]  /*12740*/  @!P1 LEA R4, P3, R17, R14, 0x1 ;  /* 0x0000000e11049211 */ /* 0x000fda00078608ff */
[----:B------:R-:W-:Y:S05]  /*12750*/  WARPSYNC.COLLECTIVE R15, `(.L_x_13136) ;  /* 0x000000000f087348 */ /* 0x000fea0003c00000 */
[----:B------:R0:W1:Y:S02]  /*12760*/  SHFL.IDX P6, R14, R13, R12, R11 ;  /* 0x0000000c0d0e7389 */ /* 0x00006400000c000b */
[----:B01----:R-:W-:Y:S01]  /*12770*/  ENDCOLLECTIVE ;  /* 0x000000000000791b */ /* 0x003fe20003800000 */
.L_x_13136:
        /* <DEDUP_REMOVED lines=8> */
[----:B------:R-:W-:-:S10]  /*12800*/  IMAD.MOV.U32 R13, RZ, RZ, R7 ;  /* 0x000000ffff0d7224 */ /* 0x000fd400078e0007 */
[----:B------:R-:W-:Y:S01]  /*12810*/  @!P2 LEA R27, R10, UR38, 0x1 ;  /* 0x000000260a1bac11 */ /* 0x000fe2000f8e08ff */
[----:B0-----:R-:W-:-:S07]  /*12820*/  IMAD.MOV.U32 R20, RZ, RZ, R14 ;  /* 0x000000ffff147224 */ /* 0x001fce00078e000e */
[----:B------:R-:W-:Y:S05]  /*12830*/  WARPSYNC.COLLECTIVE R15, `(.L_x_13137) ;  /* 0x000000000f087348 */ /* 0x000fea0003c00000 */
[----:B------:R0:W1:Y:S02]  /*12840*/  SHFL.IDX P6, R14, R13, R12, R11 ;  /* 0x0000000c0d0e7389 */ /* 0x00006400000c000b */
[----:B01----:R-:W-:Y:S01]  /*12850*/  ENDCOLLECTIVE ;  /* 0x000000000000791b */ /* 0x003fe20003800000 */
.L_x_13137:
[----:B------:R-:W-:Y:S02]  /*12860*/  IMAD.MOV.U32 R13, RZ, RZ, R6 ;  /* 0x000000ffff0d7224 */ /* 0x000fe400078e0006 */
[----:B------:R-:W-:Y:S02]  /*12870*/  IMAD.MOV.U32 R12, RZ, RZ, 0x1 ;  /* 0x00000001ff0c7424 */ /* 0x000fe400078e00ff */
[----:B------:R-:W-:-:S07]  /*12880*/  IMAD.MOV.U32 R28, RZ, RZ, R14 ;  /* 0x000000ffff1c7224 */ /* 0x000fce00078e000e */
[----:B------:R-:W-:Y:S05]  /*12890*/  WARPSYNC.COLLECTIVE R15, `(.L_x_13138) ;  /* 0x000000000f087348 */ /* 0x000fea0003c00000 */
[----:B------:R0:W1:Y:S02]  /*128a0*/  SHFL.IDX P6, R14, R13, R12, R11 ;  /* 0x0000000c0d0e7389 */ /* 0x00006400000c000b */
[----:B01----:R-:W-:Y:S01]  /*128b0*/  ENDCOLLECTIVE ;  /* 0x000000000000791b */ /* 0x003fe20003800000 */
.L_x_13138:
[----:B------:R-:W-:-:S05]  /*128c0*/  @!P2 LEA R4, P1, R17, R28, 0x1 ;  /* 0x0000001c1104a211 */ /* 0x000fca00078208ff */
[----:B------:R-:W-:Y:S01]  /*128d0*/  @!P2 IMAD.X R5, RZ, RZ, R20, P1 ;  /* 0x000000ffff05a224 */ /* 0x000fe200008e0614 */
[----:B------:R-:W-:-:S04]  /*128e0*/  ISETP.GE.AND P1, PT, R8, R3, PT ;  /* 0x000000030800720c */ /* 0x000fc80003f26270 */
        /* <DEDUP_REMOVED lines=9> */
.L_x_13139:
[----:B------:R-:W-:Y:S02]  /*12980*/  IMAD.MOV.U32 R13, RZ, RZ, R6 ;  /* 0x000000ffff0d7224 */ /* 0x000fe400078e0006 */
[----:B------:R-:W-:Y:S01]  /*12990*/  IMAD.MOV.U32 R12, RZ, RZ, 0x2 ;  /* 0x00000002ff0c7424 */ /* 0x000fe200078e00ff */
[----:B------:R-:W-:-:S13]  /*129a0*/  @!P1 LEA R4, P3, R17, R14, 0x1 ;  /* 0x0000000e11049211 */ /* 0x000fda00078608ff */
[----:B------:R-:W-:Y:S05]  /*129b0*/  WARPSYNC.COLLECTIVE R15, `(.L_x_13140) ;  /* 0x000000000f087348 */ /* 0x000fea0003c00000 */
[----:B------:R0:W1:Y:S02]  /*129c0*/  SHFL.IDX P6, R14, R13, R12, R11 ;  /* 0x0000000c0d0e7389 */ /* 0x00006400000c000b */
[----:B01----:R-:W-:Y:S01]  /*129d0*/  ENDCOLLECTIVE ;  /* 0x000000000000791b */ /* 0x003fe20003800000 */
.L_x_13140:
[----:B------:R-:W-:Y:S01]  /*129e0*/  @!P1 IMAD.X R5, RZ, RZ, R9, P3 ;  /* 0x000000ffff059224 */ /* 0x000fe200018e0609 */
[----:B------:R-:W-:-:S05]  /*129f0*/  @!P1 LEA R9, R10, UR38, 0x1 ;  /* 0x000000260a099c11 */ /* 0x000fca000f8e08ff */
[----:B------:R-:W-:Y:S01]  /*12a00*/  @!PT LDS RZ, [RZ] ;  /* 0x00000000fffff984 */ /* 0x000fe20000000800 */
[----:B------:R-:W-:Y:S01]  /*12a10*/  @!PT LDS RZ, [RZ] ;  /* 0x00000000fffff984 */ /* 0x000fe20000000800 */
[----:B------:R-:W-:Y:S01]  /*12a20*/  @!PT LDS RZ, [RZ] ;  /* 0x00000000fffff984 */ /* 0x000fe20000000800 */
[----:B------:R0:W-:Y:S01]  /*12a30*/  @!P1 LDGSTS.E.BYPASS.LTC128B.128 [R9+0xcc00], desc[UR48][R4.64], !P0 ;  /* 0x0cc0000004099fae */ /* 0x0001e2000c101d70 */
[----:B------:R-:W-:Y:S02]  /*12a40*/  IMAD.MOV.U32 R13, RZ, RZ, R7 ;  /* 0x000000ffff0d7224 */ /* 0x000fe400078e0007 */
[----:B0-----:R-:W-:Y:S02]  /*12a50*/  VIADD R4, R0, 0xa0 ;  /* 0x000000a000047836 */ /* 0x001fe40000000000 */
[----:B------:R-:W-:-:S07]  /*12a60*/  IMAD.MOV.U32 R8, RZ, RZ, R14 ;  /* 0x000000ffff087224 */ /* 0x000fce00078e000e */
[----:B------:R-:W-:Y:S05]  /*12a70*/  WARPSYNC.COLLECTIVE R15, `(.L_x_13141) ;  /* 0x000000000f087348 */ /* 0x000fea0003c00000 */
[----:B------:R0:W1:Y:S02]  /*12a80*/  SHFL.IDX P6, R14, R13, R12, R11 ;  /* 0x0000000c0d0e7389 */ /* 0x00006400000c000b */
[----:B01----:R-:W-:Y:S01]  /*12a90*/  ENDCOLLECTIVE ;  /* 0x000000000000791b */ /* 0x003fe20003800000 */
.L_x_13141:
[----:B------:R-:W-:Y:S01]  /*12aa0*/  ISETP.GE.AND P2, PT, R4, R3, PT ;  /* 0x000000030400720c */ /* 0x000fe20003f46270 */
[----:B------:R-:W-:-:S12]  /*12ab0*/  IMAD.MOV.U32 R13, RZ, RZ, R6 ;  /* 0x000000ffff0d7224 */ /* 0x000fd800078e0006 */
[----:B------:R-:W-:Y:S01]  /*12ac0*/  @!P2 LEA R21, R10, UR38, 0x1 ;  /* 0x000000260a15ac11 */ /* 0x000fe2000f8e08ff */
[----:B------:R-:W-:Y:S02]  /*12ad0*/  IMAD.MOV.U32 R12, RZ, RZ, 0x3 ;  /* 0x00000003ff0c7424 */ /* 0x000fe400078e00ff */
[----:B------:R-:W-:-:S07]  /*12ae0*/  IMAD.MOV.U32 R20, RZ, RZ, R14 ;  /* 0x000000ffff147224 */ /* 0x000fce00078e000e */
[----:B------:R-:W-:Y:S05]  /*12af0*/  WARPSYNC.COLLECTIVE R15, `(.L_x_13142) ;  /* 0x000000000f087348 */ /* 0x000fea0003c00000 */
[----:B------:R0:W1:Y:S02]  /*12b00*/  SHFL.IDX P6, R14, R13, R12, R11 ;  /* 0x0000000c0d0e7389 */ /* 0x00006400000c000b */
[----:B01----:R-:W-:Y:S01]  /*12b10*/  ENDCOLLECTIVE ;  /* 0x000000000000791b */ /* 0x003fe20003800000 */
.L_x_13142:
        /* <DEDUP_REMOVED lines=11> */
.L_x_13143:
[----:B------:R-:W-:Y:S05]  /*12bd0*/  BRA `(.L_x_13144) ;  /* 0xffffffd000887947 */ /* 0x000fea000383ffff */
.L_x_13055:
[----:B0-----:R-:W-:-:S04]  /*12be0*/  IMAD.U32 R5, RZ, RZ, UR38 ;  /* 0x00000026ff057e24 */ /* 0x001fc8000f8e00ff */
[----:B------:R0:W1:Y:S03]  /*12bf0*/  SYNCS.PHASECHK.TRANS64.TRYWAIT P0, [R5+URZ+0x16820], R0 ;  /* 0x01682000050075a7 */ /* 0x000066000800017f */
[----:B-1----:R-:W-:Y:S05]  /*12c00*/  @!P0 NANOSLEEP.SYNCS 0x989680 ;  /* 0x009896800000895d */ /* 0x002fea0003900000 */
[----:B------:R-:W1:Y:S02]  /*12c10*/  @!P0 SYNCS.PHASECHK.TRANS64 P0, [R5+URZ+0x16820], R0 ;  /* 0x01682000050085a7 */ /* 0x000e64000800007f */
[----:B-1----:R-:W-:Y:S05]  /*12c20*/  @!P0 BRA `(.L_x_13055) ;  /* 0xfffffffc00ec8947 */ /* 0x002fea000383ffff */
[----:B------:R-:W-:Y:S05]  /*12c30*/  BRA `(.L_x_13145) ;  /* 0xffffffd000c07947 */ /* 0x000fea000383ffff */
.L_x_13062:
[----:B0-----:R-:W-:-:S04]  /*12c40*/  IMAD.U32 R5, RZ, RZ, UR38 ;  /* 0x00000026ff057e24 */ /* 0x001fc8000f8e00ff */
[----:B------:R0:W1:Y:S03]  /*12c50*/  SYNCS.PHASECHK.TRANS64.TRYWAIT P0, [R5+URZ+0x16848], R12 ;  /* 0x0168480c050075a7 */ /* 0x000066000800017f */
[----:B-1----:R-:W-:Y:S05]  /*12c60*/  @!P0 NANOSLEEP.SYNCS 0x989680 ;  /* 0x009896800000895d */ /* 0x002fea0003900000 */
[----:B------:R-:W1:Y:S02]  /*12c70*/  @!P0 SYNCS.PHASECHK.TRANS64 P0, [R5+URZ+0x16848], R12 ;  /* 0x0168480c050085a7 */ /* 0x000e64000800007f */
[----:B-1----:R-:W-:Y:S05]  /*12c80*/  @!P0 BRA `(.L_x_13062) ;  /* 0xfffffffc00ec8947 */ /* 0x002fea000383ffff */
[----:B------:R-:W-:Y:S05]  /*12c90*/  BRA `(.L_x_13146) ;  /* 0xffffffd400947947 */ /* 0x000fea000383ffff */
.L_x_13067:
[----:B0-----:R-:W-:-:S04]  /*12ca0*/  IMAD.U32 R5, RZ, RZ, UR38 ;  /* 0x00000026ff057e24 */ /* 0x001fc8000f8e00ff */
[----:B------:R0:W1:Y:S03]  /*12cb0*/  SYNCS.PHASECHK.TRANS64.TRYWAIT P0, [R5+URZ+0x16860], R12 ;  /* 0x0168600c050075a7 */ /* 0x000066000800017f */
[----:B-1----:R-:W-:Y:S05]  /*12cc0*/  @!P0 NANOSLEEP.SYNCS 0x989680 ;  /* 0x009896800000895d */ /* 0x002fea0003900000 */
[----:B------:R-:W1:Y:S02]  /*12cd0*/  @!P0 SYNCS.PHASECHK.TRANS64 P0, [R5+URZ+0x16860], R12 ;  /* 0x0168600c050085a7 */ /* 0x000e64000800007f */
[----:B-1----:R-:W-:Y:S05]  /*12ce0*/  @!P0 BRA `(.L_x_13067) ;  /* 0xfffffffc00ec8947 */ /* 0x002fea000383ffff */
[----:B------:R-:W-:Y:S05]  /*12cf0*/  BRA `(.L_x_13147) ;  /* 0xffffffd400f47947 */ /* 0x000fea000383ffff */
.L_x_13075:
[----:B0-----:R-:W-:-:S04]  /*12d00*/  IMAD.U32 R5, RZ, RZ, UR38 ;  /* 0x00000026ff057e24 */ /* 0x001fc8000f8e00ff */
[----:B------:R0:W1:Y:S03]  /*12d10*/  SYNCS.PHASECHK.TRANS64.TRYWAIT P0, [R5+URZ+0x16840], R14 ;  /* 0x0168400e050075a7 */ /* 0x000066000800017f */
[----:B-1----:R-:W-:Y:S05]  /*12d20*/  @!P0 NANOSLEEP.SYNCS 0x989680 ;  /* 0x009896800000895d */ /* 0x002fea0003900000 */
[----:B------:R-:W1:Y:S02]  /*12d30*/  @!P0 SYNCS.PHASECHK.TRANS64 P0, [R5+URZ+0x16840], R14 ;  /* 0x0168400e050085a7 */ /* 0x000e64000800007f */
[----:B-1----:R-:W-:Y:S05]  /*12d40*/  @!P0 BRA `(.L_x_13075) ;  /* 0xfffffffc00ec8947 */ /* 0x002fea000383ffff */
[----:B------:R-:W-:Y:S05]  /*12d50*/  BRA `(.L_x_13148) ;  /* 0xffffffd800d87947 */ /* 0x000fea000383ffff */
.L_x_13080:
[----:B0-----:R-:W-:-:S04]  /*12d60*/  IMAD.U32 R5, RZ, RZ, UR38 ;  /* 0x00000026ff057e24 */ /* 0x001fc8000f8e00ff */
[----:B------:R0:W1:Y:S03]  /*12d70*/  SYNCS.PHASECHK.TRANS64.TRYWAIT P0, [R5+URZ+0x16868], R4 ;  /* 0x01686804050075a7 */ /* 0x000066000800017f */
[----:B-1----:R-:W-:Y:S05]  /*12d80*/  @!P0 NANOSLEEP.SYNCS 0x989680 ;  /* 0x009896800000895d */ /* 0x002fea0003900000 */
[----:B------:R-:W1:Y:S02]  /*12d90*/  @!P0 SYNCS.PHASECHK.TRANS64 P0, [R5+URZ+0x16868], R4 ;  /* 0x01686804050085a7 */ /* 0x000e64000800007f */
[----:B-1----:R-:W-:Y:S05]  /*12da0*/  @!P0 BRA `(.L_x_13080) ;  /* 0xfffffffc00ec8947 */ /* 0x002fea000383ffff */
[----:B------:R-:W-:Y:S05]  /*12db0*/  BRA `(.L_x_13149) ;  /* 0xffffffdc00407947 */ /* 0x000fea000383ffff */
.L_x_13088:
[----:B0-----:R-:W-:-:S04]  /*12dc0*/  IMAD.U32 R4, RZ, RZ, UR38 ;  /* 0x00000026ff047e24 */ /* 0x001fc8000f8e00ff */
[----:B------:R0:W1:Y:S03]  /*12dd0*/  SYNCS.PHASECHK.TRANS64.TRYWAIT P0, [R4+URZ+0x16848], R9 ;  /* 0x01684809040075a7 */ /* 0x000066000800017f */
[----:B-1----:R-:W-:Y:S05]  /*12de0*/  @!P0 NANOSLEEP.SYNCS 0x989680 ;  /* 0x009896800000895d */ /* 0x002fea0003900000 */
[----:B------:R-:W1:Y:S02]  /*12df0*/  @!P0 SYNCS.PHASECHK.TRANS64 P0, [R4+URZ+0x16848], R9 ;  /* 0x01684809040085a7 */ /* 0x000e64000800007f */
[----:B-1----:R-:W-:Y:S05]  /*12e00*/  @!P0 BRA `(.L_x_13088) ;  /* 0xfffffffc00ec8947 */ /* 0x002fea000383ffff */
[----:B------:R-:W-:Y:S05]  /*12e10*/  BRA `(.L_x_13150) ;  /* 0xffffffe000387947 */ /* 0x000fea000383ffff */
.L_x_13093:
[----:B0-----:R-:W-:-:S04]  /*12e20*/  IMAD.U32 R4, RZ, RZ, UR38 ;  /* 0x00000026ff047e24 */ /* 0x001fc8000f8e00ff */
[----:B------:R0:W1:Y:S03]  /*12e30*/  SYNCS.PHASECHK.TRANS64.TRYWAIT P0, [R4+URZ+0x16860], R9 ;  /* 0x01686009040075a7 */ /* 0x000066000800017f */
[----:B-1----:R-:W-:Y:S05]  /*12e40*/  @!P0 NANOSLEEP.SYNCS 0x989680 ;  /* 0x009896800000895d */ /* 0x002fea0003900000 */
[----:B------:R-:W1:Y:S02]  /*12e50*/  @!P0 SYNCS.PHASECHK.TRANS64 P0, [R4+URZ+0x16860], R9 ;  /* 0x01686009040085a7 */ /* 0x000e64000800007f */
[----:B-1----:R-:W-:Y:S05]  /*12e60*/  @!P0 BRA `(.L_x_13093) ;  /* 0xfffffffc00ec8947 */ /* 0x002fea000383ffff */
[----:B------:R-:W-:Y:S05]  /*12e70*/  BRA `(.L_x_13151) ;  /* 0xffffffe0009c7947 */ /* 0x000fea000383ffff */
.L_x_13100:
[----:B0-----:R0:W1:Y:S02]  /*12e80*/  SYNCS.PHASECHK.TRANS64.TRYWAIT P0, [R4+URZ+0x16860], R3 ;  /* 0x01686003040075a7 */ /* 0x001064000800017f */
[----:B-1----:R-:W-:Y:S05]  /*12e90*/  @!P0 NANOSLEEP.SYNCS 0x989680 ;  /* 0x009896800000895d */ /* 0x002fea0003900000 */
[----:B------:R-:W1:Y:S02]  /*12ea0*/  @!P0 SYNCS.PHASECHK.TRANS64 P0, [R4+URZ+0x16860], R3 ;  /* 0x01686003040085a7 */ /* 0x000e64000800007f */
[----:B-1----:R-:W-:Y:S05]  /*12eb0*/  @!P0 BRA `(.L_x_13100) ;  /* 0xfffffffc00f08947 */ /* 0x002fea000383ffff */
[----:B------:R-:W-:Y:S05]  /*12ec0*/  BRA `(.L_x_13152) ;  /* 0xffffffe4002c7947 */ /* 0x000fea000383ffff */
.L_x_13104:
[----:B0-----:R0:W1:Y:S02]  /*12ed0*/  SYNCS.PHASECHK.TRANS64.TRYWAIT P0, [R7+URZ+0x16820], R4 ;  /* 0x01682004070075a7 */ /* 0x001064000800017f */
[----:B-1----:R-:W-:Y:S05]  /*12ee0*/  @!P0 NANOSLEEP.SYNCS 0x989680 ;  /* 0x009896800000895d */ /* 0x002fea0003900000 */
[----:B------:R-:W1:Y:S02]  /*12ef0*/  @!P0 SYNCS.PHASECHK.TRANS64 P0, [R7+URZ+0x16820], R4 ;  /* 0x01682004070085a7 */ /* 0x000e64000800007f */
[----:B-1----:R-:W-:Y:S05]  /*12f00*/  @!P0 BRA `(.L_x_13104) ;  /* 0xfffffffc00f08947 */ /* 0x002fea000383ffff */
[----:B------:R-:W-:Y:S05]  /*12f10*/  BRA `(.L_x_13153) ;  /* 0xffffffe400c47947 */ /* 0x000fea000383ffff */
.L_x_13105:
        /* <DEDUP_REMOVED lines=8> */
.L_x_13155:
[----:B------:R-:W-:Y:S05]  /*12fa0*/  BSYNC B0 ;  /* 0x0000000000007941 */ /* 0x000fea0003800000 */
.L_x_13154:
[----:B------:R-:W-:Y:S05]  /*12fb0*/  BRA `(.L_x_13156) ;  /* 0xffffffe400a87947 */ /* 0x000fea000383ffff */
.L_x_13106:
[----:B------:R-:W-:Y:S01]  /*12fc0*/  BSSY B0, `(.L_x_13157) ;  /* 0x0000006000007945 */ /* 0x000fe20003800000 */
[----:B------:R-:W-:-:S07]  /*12fd0*/  IMAD.MOV.U32 R15, RZ, RZ, -0x1 ;  /* 0xffffffffff0f7424 */ /* 0x000fce00078e00ff */
[----:B01----:R-:W-:Y:S05]  /*12fe0*/  WARPSYNC.COLLECTIVE R15, `(.L_x_13158) ;  /* 0x000000000f0c7348 */ /* 0x003fea0003c00000 */
[----:B------:R-:W-:Y:S02]  /*12ff0*/  ELECT P6, UR62, PT ;  /* 0x00000000003e782f */ /* 0x000fe400038c0000 */
[----:B------:R-:W-:Y:S01]  /*13000*/  MOV R14, UR62 ;  /* 0x0000003e000e7c02 */ /* 0x000fe20008000f00 */
[----:B01----:R-:W-:Y:S10]  /*13010*/  ENDCOLLECTIVE ;  /* 0x000000000000791b */ /* 0x003ff40003800000 */
.L_x_13158:
[----:B------:R-:W-:Y:S05]  /*13020*/  BSYNC B0 ;  /* 0x0000000000007941 */ /* 0x000fea0003800000 */
.L_x_13157:
[----:B------:R-:W-:Y:S05]  /*13030*/  BRA `(.L_x_13159) ;  /* 0xffffffe4009c7947 */ /* 0x000fea000383ffff */
.L_x_13108:
[----:B0-----:R0:W2:Y:S02]  /*13040*/  SYNCS.PHASECHK.TRANS64.TRYWAIT P0, [R6+URZ], R5 ;  /* 0x00000005060075a7 */ /* 0x0010a4000800017f */
[----:B--2---:R-:W-:Y:S05]  /*13050*/  @!P0 NANOSLEEP.SYNCS 0x989680 ;  /* 0x009896800000895d */ /* 0x004fea0003900000 */
[----:B------:R-:W2:Y:S02]  /*13060*/  @!P0 SYNCS.PHASECHK.TRANS64 P0, [R6+URZ], R5 ;  /* 0x00000005060085a7 */ /* 0x000ea4000800007f */
[----:B--2---:R-:W-:Y:S05]  /*13070*/  @!P0 BRA `(.L_x_13108) ;  /* 0xfffffffc00f08947 */ /* 0x004fea000383ffff */
[----:B------:R-:W-:Y:S05]  /*13080*/  BRA `(.L_x_13160) ;  /* 0xffffffe400d07947 */ /* 0x000fea000383ffff */
.L_x_13109:
[----:B--2---:R2:W3:Y:S02]  /*13090*/  SYNCS.PHASECHK.TRANS64.TRYWAIT P0, [R3+URZ], R2 ;  /* 0x00000002030075a7 */ /* 0x0044e4000800017f */
[----:B---3--:R-:W-:Y:S05]  /*130a0*/  @!P0 NANOSLEEP.SYNCS 0x989680 ;  /* 0x009896800000895d */ /* 0x008fea0003900000 */
[----:B------:R-:W3:Y:S02]  /*130b0*/  @!P0 SYNCS.PHASECHK.TRANS64 P0, [R3+URZ], R2 ;  /* 0x00000002030085a7 */ /* 0x000ee4000800007f */
[----:B---3--:R-:W-:Y:S05]  /*130c0*/  @!P0 BRA `(.L_x_13109) ;  /* 0xfffffffc00f08947 */ /* 0x008fea000383ffff */
[----:B------:R-:W-:Y:S05]  /*130d0*/  BRA `(.L_x_13161) ;  /* 0xffffffe400c47947 */ /* 0x000fea000383ffff */
.L_x_13111:
[----:B--2---:R2:W3:Y:S02]  /*130e0*/  SYNCS.PHASECHK.TRANS64.TRYWAIT P0, [R0+URZ], R5 ;  /* 0x00000005000075a7 */ /* 0x0044e4000800017f */
[----:B---3--:R-:W-:Y:S05]  /*130f0*/  @!P0 NANOSLEEP.SYNCS 0x989680 ;  /* 0x009896800000895d */ /* 0x008fea0003900000 */
[----:B------:R-:W3:Y:S02]  /*13100*/  @!P0 SYNCS.PHASECHK.TRANS64 P0, [R0+URZ], R5 ;  /* 0x00000005000085a7 */ /* 0x000ee4000800007f */
[----:B---3--:R-:W-:Y:S05]  /*13110*/  @!P0 BRA `(.L_x_13111) ;  /* 0xfffffffc00f08947 */ /* 0x008fea000383ffff */
[----:B------:R-:W-:Y:S05]  /*13120*/  BRA `(.L_x_13162) ;  /* 0xffffffe400c87947 */ /* 0x000fea000383ffff */
.L_x_13163:
        /* <DEDUP_REMOVED lines=13> */
.L_x_14878:


//--------------------- .text._ZN7cutlass13device_kernelIN5flash11enable_sm90INS1_16FlashAttnFwdSm90INS1_25CollectiveMainloopFwdSm90ILi2EN4cute5tupleIJNS5_1CILi1EEES8_S8_EEENS6_IJNS7_ILi192EEENS7_ILi128EEENS7_ILi64EEEEEELi64ENS_6half_tEfNS_4arch4Sm90ELb0ELb1ELb0ELb1ELb0ELb0ELb0ELb1ELb1ELb1ELb1ELb0EEENS1_21CollectiveEpilogueFwdINS6_IJSA_SC_SB_EEES9_SE_SG_Li384ELb1ELb1ELb1ELb0EEENS1_36VarlenDynamicPersistentTileSchedulerILi192ELi128ELi384ELi128ELb1ELb1ELb1ELb1ELb0ELb1EEEEEEEEEvNT_6ParamsE --------------------------
	.section	.text._ZN7cutlass13device_kernelIN5flash11enable_sm90INS1_16FlashAttnFwdSm90INS1_25CollectiveMainloopFwdSm90ILi2EN4cute5tupleIJNS5_1CILi1EEES8_S8_EEENS6_IJNS7_ILi192EEENS7_ILi128EEENS7_ILi64EEEEEELi64ENS_6half_tEfNS_4arch4Sm90ELb0ELb1ELb0ELb1ELb0ELb0ELb0ELb1ELb1ELb1ELb1ELb0EEENS1_21CollectiveEpilogueFwdINS6_IJSA_SC_SB_EEES9_SE_SG_Li384ELb1ELb1ELb1ELb0EEENS1_36VarlenDynamicPersistentTileSchedulerILi192ELi128ELi384ELi128ELb1ELb1ELb1ELb1ELb0ELb1EEEEEEEEEvNT_6ParamsE,"ax",@progbits
	.align	128
.text._ZN7cutlass13device_kernelIN5flash11enable_sm90INS1_16FlashAttnFwdSm90INS1_25CollectiveMainloopFwdSm90ILi2EN4cute5tupleIJNS5_1CILi1EEES8_S8_EEENS6_IJNS7_ILi192EEENS7_ILi128EEENS7_ILi64EEEEEELi64ENS_6half_tEfNS_4arch4Sm90ELb0ELb1ELb0ELb1ELb0ELb0ELb0ELb1ELb1ELb1ELb1ELb0EEENS1_21CollectiveEpilogueFwdINS6_IJSA_SC_SB_EEES9_SE_SG_Li384ELb1ELb1ELb1ELb0EEENS1_36VarlenDynamicPersistentTileSchedulerILi192ELi128ELi384ELi128ELb1ELb1ELb1ELb1ELb0ELb1EEEEEEEEEvNT_6ParamsE:
        .type           _ZN7cutlass13device_kernelIN5flash11enable_sm90INS1_16FlashAttnFwdSm90INS1_25CollectiveMainloopFwdSm90ILi2EN4cute5tupleIJNS5_1CILi1EEES8_S8_EEENS6_IJNS7_ILi192EEENS7_ILi128EEENS7_ILi64EEEEEELi64ENS_6half_tEfNS_4arch4Sm90ELb0ELb1ELb0ELb1ELb0ELb0ELb0ELb1ELb1ELb1ELb1ELb0EEENS1_21CollectiveEpilogueFwdINS6_IJSA_SC_SB_EEES9_SE_SG_Li384ELb1ELb1ELb1ELb0EEENS1_36VarlenDynamicPersistentTileSchedulerILi192ELi128ELi384ELi128ELb1ELb1ELb1ELb1ELb0ELb1EEEEEEEEEvNT_6ParamsE,@function
        .size           _ZN7cutlass13device_kernelIN5flash11enable_sm90INS1_16FlashAttnFwdSm90INS1_25CollectiveMainloopFwdSm90ILi2EN4cute5tupleIJNS5_1CILi1EEES8_S8_EEENS6_IJNS7_ILi192EEENS7_ILi128EEENS7_ILi64EEEEEELi64ENS_6half_tEfNS_4arch4Sm90ELb0ELb1ELb0ELb1ELb0ELb0ELb0ELb1ELb1ELb1ELb1ELb0EEENS1_21CollectiveEpilogueFwdINS6_IJSA_SC_SB_EEES9_SE_SG_Li384ELb1ELb1ELb1ELb0EEENS1_36VarlenDynamicPersistentTileSchedulerILi192ELi128ELi384ELi128ELb1ELb1ELb1ELb1ELb0ELb1EEEEEEEEEvNT_6ParamsE,(.L_x_14879 - _ZN7cutlass13device_kernelIN5flash11enable_sm90INS1_16FlashAttnFwdSm90INS1_25CollectiveMainloopFwdSm90ILi2EN4cute5tupleIJNS5_1CILi1EEES8_S8_EEENS6_IJNS7_ILi192EEENS7_ILi128EEENS7_ILi64EEEEEELi64ENS_6half_tEfNS_4arch4Sm90ELb0ELb1ELb0ELb1ELb0ELb0ELb0ELb1ELb1ELb1ELb1ELb0EEENS1_21CollectiveEpilogueFwdINS6_IJSA_SC_SB_EEES9_SE_SG_Li384ELb1ELb1ELb1ELb0EEENS1_36VarlenDynamicPersistentTileSchedulerILi192ELi128ELi384ELi128ELb1ELb1ELb1ELb1ELb0ELb1EEEEEEEEEvNT_6ParamsE)
        .other          _ZN7cutlass13device_kernelIN5flash11enable_sm90INS1_16FlashAttnFwdSm90INS1_25CollectiveMainloopFwdSm90ILi2EN4cute5tupleIJNS5_1CILi1EEES8_S8_EEENS6_IJNS7_ILi192EEENS7_ILi128EEENS7_ILi64EEEEEELi64ENS_6half_tEfNS_4arch4Sm90ELb0ELb1ELb0ELb1ELb0ELb0ELb0ELb1ELb1ELb1ELb1ELb0EEENS1_21CollectiveEpilogueFwdINS6_IJSA_SC_SB_EEES9_SE_SG_Li384ELb1ELb1ELb1ELb0EEENS1_36VarlenDynamicPersistentTileSchedulerILi192ELi128ELi384ELi128ELb1ELb1ELb1ELb1ELb0ELb1EEEEEEEEEvNT_6ParamsE,@"STO_CUDA_ENTRY STV_DEFAULT"
_ZN7cutlass13device_kernelIN5flash11enable_sm90INS1_16FlashAttnFwdSm90INS1_25CollectiveMainloopFwdSm90ILi2EN4cute5tupleIJNS5_1CILi1EEES8_S8_EEENS6_IJNS7_ILi192EEENS7_ILi128EEENS7_ILi64EEEEEELi64ENS_6half_tEfNS_4arch4Sm90ELb0ELb1ELb0ELb1ELb0ELb0ELb0ELb1ELb1ELb1ELb1ELb0EEENS1_21CollectiveEpilogueFwdINS6_IJSA_SC_SB_EEES9_SE_SG_Li384ELb1ELb1ELb1ELb0EEENS1_36VarlenDynamicPersistentTileSchedulerILi192ELi128ELi384ELi128ELb1ELb1ELb1ELb1ELb0ELb1EEEEEEEEEvNT_6ParamsE:
        /* <DEDUP_REMOVED lines=18> */
.L_x_13165:
[----:B------:R-:W-:Y:S05]  /*0120*/  BSYNC B0 ;  /* 0x0000000000007941 */ /* 0x000fea0003800000 */
.L_x_13164:
        /* <DEDUP_REMOVED lines=41> */
.L_x_13166:
        /* <DEDUP_REMOVED lines=22> */
.L_x_13167:
        /* <DEDUP_REMOVED lines=18> */
.L_x_13168:
        /* <DEDUP_REMOVED lines=22> */
.L_x_13169:
        /* <DEDUP_REMOVED lines=22> */
.L_x_13170:
[----:B------:R-:W-:Y:S01]  /*0900*/  PLOP3.LUT P0, PT, PT, PT, UP0, 0x80, 0x0 ;  /* 0x000000000000781c */ /* 0x000fe20003f0f008 */
[----:B------:R-:W-:Y:S01]  /*0910*/  UMOV UR36, 0x1 ;  /* 0x0000000100247882 */ /* 0x000fe20000000000 */
[----:B------:R-:W-:Y:S01]  /*0920*/  NOP ;  /* 0x0000000000007918 */ /* 0x000fe20000000000 */
[----:B------:R-:W-:Y:S01]  /*0930*/  USEL UR36, UR36, 0x2, !UP0 ;  /* 0x0000000224247887 */ /* 0x000fe2000c000000 */
[----:B------:R-:W-:Y:S01]  /*0940*/  ULDC.64 UR52, c[0x0][0x208] ;  /* 0x0000820000347ab9 */ /* 0x000fe20000000a00 */
[----:B012-4-:R-:W-:Y:S08]  /*0950*/  BAR.SYNC.DEFER_BLOCKING 0x0 ;  /* 0x0000000000007b1d */ /* 0x017ff00000010000 */
[----:B------:R-:W-:Y:S05]  /*0960*/  @!P0 BRA `(.L_x_13171) ;  /* 0x000000ec008c8947 */ /* 0x000fea0003800000 */
.L_x_13172:
        /* <DEDUP_REMOVED lines=29> */
[----:B------:R-:W-:Y:S02]  /*0b40*/  LEA.HI R3, R0, R13, RZ, 0x4 ;  /* 0x0000000d00037211 */ /* 0x000fe400078f20ff */
[----:B------:R-:W-:Y:S01]  /*0b50*/  LOP3.LUT R6, R2, 0xffffff80, RZ, 0xc0, !PT ;  /* 0xffffff8002067812 */ /* 0x000fe200078ec0ff */
[----:B------:R-:W-:Y:S01]  /*0b60*/  IMAD.SHL.U32 R5, R4, 0x20, RZ ;  /* 0x0000002004057824 */ /* 0x000fe200078e00ff */
[----:B------:R-:W-:Y:S02]  /*0b70*/  LOP3.LUT R4, R3, 0x3fffff0, RZ, 0xc0, !PT ;  /* 0x03fffff003047812 */ /* 0x000fe400078ec0ff */
[----:B------:R-:W-:Y:S01]  /*0b80*/  SHF.R.S32.HI R14, RZ, 0x7, R2 ;  /* 0x00000007ff0e7819 */ /* 0x000fe20000011402 */
[----:B------:R-:W-:Y:S01]  /*0b90*/  IMAD.IADD R12, R13, 0x1, -R6 ;  /* 0x000000010d0c7824 */ /* 0x000fe200078e0a06 */
[----:B------:R-:W-:Y:S01]  /*0ba0*/  LOP3.LUT R5, R5, 0xfffffc00, RZ, 0xc0, !PT ;  /* 0xfffffc0005057812 */ /* 0x000fe200078ec0ff */
[----:B------:R-:W-:Y:S01]  /*0bb0*/  IMAD.IADD R4, R13, 0x1, -R4 ;  /* 0x000000010d047824 */ /* 0x000fe200078e0a04 */
[----:B------:R-:W-:Y:S01]  /*0bc0*/  SHF.R.S32.HI R6, RZ, 0x4, R3 ;  /* 0x00000004ff067819 */ /* 0x000fe20000011403 */
[----:B------:R-:W-:Y:S01]  /*0bd0*/  IMAD.HI R2, R14, 0x55555556, RZ ;  /* 0x555555560e027827 */ /* 0x000fe200078e02ff */
[----:B------:R-:W-:-:S02]  /*0be0*/  SHF.R.S32.HI R7, RZ, 0x1f, R12 ;  /* 0x0000001fff077819 */ /* 0x000fc4000001140c */
[----:B------:R-:W-:Y:S01]  /*0bf0*/  LEA.HI R3, R3, R6, RZ, 0x1 ;  /* 0x0000000603037211 */ /* 0x000fe200078f08ff */
[----:B------:R-:W-:Y:S01]  /*0c00*/  IMAD R4, R4, 0x40, R5 ;  /* 0x0000004004047824 */ /* 0x000fe200078e0205 */
[CC--:B------:R-:W-:Y:S02]  /*0c10*/  LEA.HI R5, R7.reuse, R12.reuse, RZ, 0x2 ;  /* 0x0000000c07057211 */ /* 0x0c0fe400078f10ff */
[----:B------:R-:W-:Y:S02]  /*0c20*/  LEA.HI R7, R7, R12, RZ, 0x5 ;  /* 0x0000000c07077211 */ /* 0x000fe400078f28ff */
[--C-:B------:R-:W-:Y:S02]  /*0c30*/  SHF.R.S32.HI R8, RZ, 0x2, R5.reuse ;  /* 0x00000002ff087819 */ /* 0x100fe40000011405 */
[----:B------:R-:W-:Y:S02]  /*0c40*/  SHF.R.S32.HI R9, RZ, 0x1f, R5 ;  /* 0x0000001fff097819 */ /* 0x000fe40000011405 */
[----:B------:R-:W-:-:S02]  /*0c50*/  LOP3.LUT R3, R3, 0x1ffffffe, RZ, 0xc0, !PT ;  /* 0x1ffffffe03037812 */ /* 0x000fc400078ec0ff */
[----:B------:R-:W-:Y:S02]  /*0c60*/  LEA.HI R9, R9, R8, RZ, 0x3 ;  /* 0x0000000809097211 */ /* 0x000fe400078f18ff */
[----:B------:R-:W-:Y:S01]  /*0c70*/  LEA.HI R2, R2, R2, RZ, 0x1 ;  /* 0x0000000202027211 */ /* 0x000fe200078f08ff */
[----:B------:R-:W-:Y:S01]  /*0c80*/  IMAD.IADD R3, R6, 0x1, -R3 ;  /* 0x0000000106037824 */ /* 0x000fe200078e0a03 */
[----:B------:R-:W-:Y:S02]  /*0c90*/  LOP3.LUT R9, R9, 0xfffffff8, RZ, 0xc0, !PT ;  /* 0xfffffff809097812 */ /* 0x000fe400078ec0ff */
[----:B------:R-:W-:Y:S01]  /*0ca0*/  SHF.R.S32.HI R7, RZ, 0x5, R7 ;  /* 0x00000005ff077819 */ /* 0x000fe20000011407 */
[----:B------:R-:W-:Y:S01]  /*0cb0*/  IMAD R2, R2, -0x3, R14 ;  /* 0xfffffffd02027824 */ /* 0x000fe200078e020e */
[-C--:B------:R-:W-:Y:S01]  /*0cc0*/  LEA.HI R10, R0, R13.reuse, RZ, 0x2 ;  /* 0x0000000d000a7211 */ /* 0x080fe200078f10ff */
[----:B------:R-:W-:Y:S01]  /*0cd0*/  IMAD.IADD R8, R8, 0x1, -R9 ;  /* 0x0000000108087824 */ /* 0x000fe200078e0a09 */
[----:B------:R-:W-:Y:S01]  /*0ce0*/  LEA.HI R0, R0, R13, RZ, 0x3 ;  /* 0x0000000d00007211 */ /* 0x000fe200078f18ff */
[----:B------:R-:W-:Y:S01]  /*0cf0*/  IMAD R3, R3, 0x8, R4 ;  /* 0x0000000803037824 */ /* 0x000fe200078e0204 */
[----:B------:R-:W-:Y:S01]  /*0d00*/  LOP3.LUT R10, R10, 0xfffffffc, RZ, 0xc0, !PT ;  /* 0xfffffffc0a0a7812 */ /* 0x000fe200078ec0ff */
[----:B------:R-:W-:Y:S01]  /*0d10*/  IMAD R7, R7, 0x10, R8 ;  /* 0x0000001007077824 */ /* 0x000fe200078e0208 */
[----:B------:R-:W-:-:S02]  /*0d20*/  LOP3.LUT R5, R5, 0x7ffffffc, RZ, 0xc0, !PT ;  /* 0x7ffffffc05057812 */ /* 0x000fc400078ec0ff */
[----:B------:R0:W-:Y:S01]  /*0d30*/  STL [R1+0x38], R3 ;  /* 0x0000380301007387 */ /* 0x0001e20000100800 */
[----:B------:R-:W-:Y:S01]  /*0d40*/  IMAD R2, R2, 0x40, R7 ;  /* 0x0000004002027824 */ /* 0x000fe200078e0207 */
[----:B------:R-:W-:Y:S01]  /*0d50*/  LOP3.LUT R18, R0, 0xfffffff8, RZ, 0xc0, !PT ;  /* 0xfffffff800127812 */ /* 0x000fe200078ec0ff */
[C---:B------:R-:W-:Y:S01]  /*0d60*/  IMAD.IADD R10, R13.reuse, 0x1, -R10 ;  /* 0x000000010d0a7824 */ /* 0x040fe200078e0a0a */
[----:B------:R-:W-:Y:S01]  /*0d70*/  SHF.R.S32.HI R157, RZ, 0x3, R0 ;  /* 0x00000003ff9d7819 */ /* 0x000fe20000011400 */
[----:B------:R-:W-:Y:S01]  /*0d80*/  IMAD.IADD R5, R12, 0x1, -R5 ;  /* 0x000000010c057824 */ /* 0x000fe200078e0a05 */
[----:B------:R1:W-:Y:S01]  /*0d90*/  STL [R1+0x34], R2 ;  /* 0x0000340201007387 */ /* 0x0003e20000100800 */
[----:B------:R-:W-:Y:S02]  /*0da0*/  IMAD.IADD R18, R13, 0x1, -R18 ;  /* 0x000000010d127824 */ /* 0x000fe400078e0a12 */
[----:B------:R-:W-:Y:S01]  /*0db0*/  IMAD.SHL.U32 R16, R5, 0x2, RZ ;  /* 0x0000000205107824 */ /* 0x000fe200078e00ff */
[----:B0-----:R-:W-:Y:S01]  /*0dc0*/  LEA.HI R3, R10, R10, RZ, 0x1 ;  /* 0x0000000a0a037211 */ /* 0x001fe200078f08ff */
[----:B------:R-:W-:-:S02]  /*0dd0*/  IMAD.SHL.U32 R19, R18, 0x8, RZ ;  /* 0x0000000812137824 */ /* 0x000fc400078e00ff */
[C---:B------:R-:W-:Y:S01]  /*0de0*/  VIADD R156, R16.reuse, 0x8 ;  /* 0x00000008109c7836 */ /* 0x040fe20000000000 */
[----:B------:R-:W-:Y:S01]  /*0df0*/  LOP3.LUT R3, R3, 0x1ffffffe, RZ, 0xc0, !PT ;  /* 0x1ffffffe03037812 */ /* 0x000fe200078ec0ff */
        /* <DEDUP_REMOVED lines=13> */
[----:B------:R-:W-:-:S02]  /*0ed0*/  SHF.R.S32.HI R5, RZ, 0x1f, R152 ;  /* 0x0000001fff057819 */ /* 0x000fc40000011498 */
[----:B------:R-:W-:Y:S01]  /*0ee0*/  SHF.R.S32.HI R4, RZ, 0x1f, R23 ;  /* 0x0000001fff047819 */ /* 0x000fe20000011417 */
[----:B------:R-:W-:Y:S01]  /*0ef0*/  IMAD R17, R3, 0x8, R2 ;  /* 0x0000000803117824 */ /* 0x000fe200078e0202 */
[----:B-1----:R-:W-:-:S07]  /*0f00*/  SHF.R.S32.HI R0, RZ, 0x1f, R22 ;  /* 0x0000001fff007819 */ /* 0x002fce0000011416 */
.L_x_13264:
        /* <DEDUP_REMOVED lines=11> */
[----:B0123--:R-:W-:Y:S02]  /*0fc0*/  IMAD.U32 R2, RZ, RZ, UR8 ;  /* 0x00000008ff027e24 */ /* 0x00ffe4000f8e00ff */
[----:B------:R-:W-:Y:S01]  /*0fd0*/  IMAD.U32 R3, RZ, RZ, UR9 ;  /* 0x00000009ff037e24 */ /* 0x000fe2000f8e00ff */
[----:B------:R-:W-:Y:S02]  /*0fe0*/  @UP1 UIMAD.WIDE UR8, UR6, 0x4, UR10 ;  /* 0x00000004060818a5 */ /* 0x000fe4000f8e020a */
[----:B------:R-:W-:Y:S02]  /*0ff0*/  ULOP3.LUT UR4, UR7, 0xff000000, URZ, 0xc0, !UPT ;  /* 0xff00000007047892 */ /* 0x000fe4000f8ec03f */
[----:B------:R-:W2:Y:S01]  /*1000*/  @P0 LDG.E R2, desc[UR52][R2.64] ;  /* 0x0000003402020981 */ /* 0x000ea2000c1e1900 */
[----:B------:R-:W-:Y:S01]  /*1010*/  ULDC.64 UR10, c[0x0][0xa20] ;  /* 0x00028800000a7ab9 */ /* 0x000fe20000000a00 */
[----:B------:R-:W-:-:S02]  /*1020*/  IMAD.U32 R4, RZ, RZ, UR8 ;  /* 0x00000008ff047e24 */ /* 0x000fc4000f8e00ff */
        /* <DEDUP_REMOVED lines=19> */
[----:B----45:R-:W-:-:S14]  /*1160*/  @P2 BRA `(.L_x_13173) ;  /* 0x0000000000342947 */ /* 0x030fdc0003800000 */
        /* <DEDUP_REMOVED lines=13> */
.L_x_13173:
        /* <DEDUP_REMOVED lines=9> */
.L_x_13174:
        /* <DEDUP_REMOVED lines=13> */
.L_x_13175:
        /* <DEDUP_REMOVED lines=26> */
.L_x_13177:
[----:B------:R-:W-:-:S11]  /*1540*/  UISETP.NE.AND UP1, UPT, UR5, 0x1, UPT ;  /* 0x000000010500788c */ /* 0x000fd6000bf25270 */
[----:B------:R-:W-:Y:S02]  /*1550*/  @UP1 ULDC.64 UR10, c[0x0][0x9e8] ;  /* 0x00027a00000a1ab9 */ /* 0x000fe40000000a00 */
[----:B------:R-:W-:-:S04]  /*1560*/  UIMAD.WIDE.U32 UR6, UR8, UR10, URZ ;  /* 0x0000000a080672a5 */ /* 0x000fc8000f8e003f */
[----:B------:R-:W-:-:S12]  /*1570*/  @UP1 USHF.R.U32.HI UR8, URZ, UR11, UR7 ;  /* 0x0000000b3f081299 */ /* 0x000fd80008011607 */
.L_x_13178:
[----:B------:R-:W-:-:S04]  /*1580*/  UIMAD UR8, UR8, UR5, UR5 ;  /* 0x00000005080872a4 */ /* 0x000fc8000f8e0205 */
[----:B------:R-:W-:-:S04]  /*1590*/  UISETP.LT.AND UP1, UPT, UR4, UR8, UPT ;  /* 0x000000080400728c */ /* 0x000fc8000bf21270 */
[----:B------:R-:W-:-:S12]  /*15a0*/  USEL UR4, UR4, UR8, UP1 ;  /* 0x0000000804047287 */ /* 0x000fd80008800000 */
.L_x_13176:
        /* <DEDUP_REMOVED lines=30> */
.L_x_13180:
[----:B------:R-:W-:-:S11]  /*1790*/  UISETP.NE.AND UP0, UPT, UR5, 0x1, UPT ;  /* 0x000000010500788c */ /* 0x000fd6000bf05270 */
[----:B------:R-:W-:Y:S02]  /*17a0*/  @UP0 ULDC.64 UR10, c[0x0][0x9e8] ;  /* 0x00027a00000a0ab9 */ /* 0x000fe40000000a00 */
[----:B------:R-:W-:-:S04]  /*17b0*/  UIMAD.WIDE.U32 UR8, UR7, UR10, URZ ;  /* 0x0000000a070872a5 */ /* 0x000fc8000f8e003f */
[----:B------:R-:W-:-:S12]  /*17c0*/  @UP0 USHF.R.U32.HI UR7, URZ, UR11, UR9 ;  /* 0x0000000b3f070299 */ /* 0x000fd80008011609 */
.L_x_13181:
[----:B------:R-:W-:-:S04]  /*17d0*/  UIMAD UR5, UR7, UR5, URZ ;  /* 0x00000005070572a4 */ /* 0x000fc8000f8e023f */
[----:B------:R-:W-:-:S04]  /*17e0*/  UISETP.LT.AND UP0, UPT, UR4, UR5, UPT ;  /* 0x000000050400728c */ /* 0x000fc8000bf01270 */
[----:B------:R-:W-:-:S12]  /*17f0*/  USEL UR4, UR4, UR5, !UP0 ;  /* 0x0000000504047287 */ /* 0x000fd8000c000000 */
.L_x_13179:
        /* <DEDUP_REMOVED lines=48> */
.L_x_13182:
        /* <DEDUP_REMOVED lines=24> */
[----:B------:R-:W0:Y:S01]  /*1c80*/  S2R R0, SR_TID.X ;  /* 0x0000000000007919 */ /* 0x000e220000002100 */
[----:B------:R-:W1:Y:S01]  /*1c90*/  S2UR UR6, SR_CgaCtaId ;  /* 0x00000000000679c3 */ /* 0x000e620000008800 */
[----:B------:R-:W-:Y:S02]  /*1ca0*/  UMOV UR45, 0x400 ;  /* 0x00000400002d7882 */ /* 0x000fe40000000000 */
[----:B-1----:R-:W-:Y:S01]  /*1cb0*/  ULEA UR45, UR6, UR45, 0x18 ;  /* 0x0000002d062d7291 */ /* 0x002fe2000f8ec03f */
[----:B0-----:R-:W-:-:S05]  /*1cc0*/  VIADD R4, R0, 0xffffff80 ;  /* 0xffffff8000047836 */ /* 0x001fca0000000000 */
[----:B------:R-:W-:-:S04]  /*1cd0*/  SHF.R.S32.HI R0, RZ, 0x1f, R4 ;  /* 0x0000001fff007819 */ /* 0x000fc80000011404 */
[----:B------:R-:W-:-:S04]  /*1ce0*/  LEA.HI R0, R0, R4, RZ, 0x7 ;  /* 0x0000000400007211 */ /* 0x000fc800078f38ff */
[----:B------:R-:W-:-:S06]  /*1cf0*/  SHF.R.S32.HI R0, RZ, 0x7, R0 ;  /* 0x00000007ff007819 */ /* 0x000fcc0000011400 */
[----:B------:R-:W0:Y:S02]  /*1d00*/  SHFL.IDX PT, R0, R0, RZ, 0x1f ;  /* 0x00001fff00007589 */ /* 0x000e2400000e0000 */
[----:B0-----:R-:W-:-:S13]  /*1d10*/  R2UR UR44, R0 ;  /* 0x00000000002c72ca */ /* 0x001fda00000e0000 */
        /* <DEDUP_REMOVED lines=26> */
.L_x_13184:
        /* <DEDUP_REMOVED lines=9> */
.L_x_13387:
[----:B------:R-:W-:Y:S05]  /*1f50*/  @!P0 BRA `(.L_x_13186) ;  /* 0x0000000000048947 */ /* 0x000fea0003800000 */
[----:B------:R-:W-:Y:S01]  /*1f60*/  BPT.TRAP 0x1 ;  /* 0x000000040000795c */ /* 0x000fe20000300000 */
.L_x_13186:
[----:B0-----:R-:W-:Y:S02]  /*1f70*/  IMAD.U32 R3, RZ, RZ, UR47 ;  /* 0x0000002fff037e24 */ /* 0x001fe4000f8e00ff */
[----:B------:R-:W-:-:S03]  /*1f80*/  IMAD.U32 R0, RZ, RZ, UR50 ;  /* 0x00000032ff007e24 */ /* 0x000fc6000f8e00ff */
[----:B------:R-:W-:Y:S02]  /*1f90*/  LEA R3, R3, UR45, 0x3 ;  /* 0x0000002d03037c11 */ /* 0x000fe4000f8e18ff */
[----:B------:R-:W-:-:S04]  /*1fa0*/  SHF.L.U32 R0, R0, 0x1f, RZ ;  /* 0x0000001f00007819 */ /* 0x000fc800000006ff */
[----:B------:R0:W1:Y:S01]  /*1fb0*/  SYNCS.PHASECHK.TRANS64.TRYWAIT P2, [R3+URZ+0x16830], R0 ;  /* 0x01683000030075a7 */ /* 0x000062000804017f */
[----:B------:R-:W-:Y:S05]  /*1fc0*/  @!P0 BRA `(.L_x_13187) ;  /* 0x0000000000048947 */ /* 0x000fea0003800000 */
[----:B------:R-:W-:Y:S01]  /*1fd0*/  BPT.TRAP 0x1 ;  /* 0x000000040000795c */ /* 0x000fe20000300000 */
.L_x_13187:
[----:B------:R-:W2:Y:S02]  /*1fe0*/  S2R R2, SR_TID.X ;  /* 0x0000000000027919 */ /* 0x000ea40000002100 */
[----:B--2---:R-:W-:Y:S01]  /*1ff0*/  LOP3.LUT P1, RZ, R2, 0x7f, RZ, 0xc0, !PT ;  /* 0x0000007f02ff7812 */ /* 0x004fe2000782c0ff */
[----:B-1----:R-:W-:-:S12]  /*2000*/  @P2 BRA `(.L_x_13188) ;  /* 0x0000000000082947 */ /* 0x002fd80003800000 */
[----:B------:R-:W1:Y:S02]  /*2010*/  SYNCS.PHASECHK.TRANS64.TRYWAIT P2, [R3+URZ+0x16830], R0 ;  /* 0x01683000030075a7 */ /* 0x000e64000804017f */
[----:B-1----:R-:W-:Y:S05]  /*2020*/  @!P2 BRA `(.L_x_13189) ;  /* 0x0000013c006ca947 */ /* 0x002fea0003800000 */
.L_x_13188:
        /* <DEDUP_REMOVED lines=77> */
.L_x_13192:
[----:B------:R-:W-:-:S06]  /*2500*/  UISETP.NE.AND UP2, UPT, UR7, 0x1, UPT ;  /* 0x000000010700788c */ /* 0x000fcc000bf45270 */
[----:B------:R-:W-:-:S05]  /*2510*/  PLOP3.LUT P2, PT, PT, PT, UP2, 0x80, 0x0 ;  /* 0x000000000000781c */ /* 0x000fca0003f4f028 */
[----:B------:R-:W-:-:S08]  /*2520*/  @UP2 ULDC.64 UR10, c[0x0][0x9e8] ;  /* 0x00027a00000a2ab9 */ /* 0x000fd00000000a00 */
[----:B------:R-:W-:-:S05]  /*2530*/  @P2 IMAD.HI.U32 R10, R3, UR10, RZ ;  /* 0x0000000a030a2c27 */ /* 0x000fca000f8e00ff */
[----:B------:R-:W-:-:S07]  /*2540*/  @P2 SHF.R.U32.HI R3, RZ, UR11, R10 ;  /* 0x0000000bff032c19 */ /* 0x000fce000801160a */
.L_x_13193:
[----:B------:R-:W-:Y:S05]  /*2550*/  BSYNC B0 ;  /* 0x0000000000007941 */ /* 0x000fea0003800000 */
.L_x_13191:
[----:B------:R-:W-:-:S04]  /*2560*/  IMAD R3, R3, UR7, -R5 ;  /* 0x0000000703037c24 */ /* 0x000fc8000f8e0a05 */
[----:B------:R-:W-:-:S05]  /*2570*/  IMAD.IADD R3, R3, 0x1, -R16 ;  /* 0x0000000103037824 */ /* 0x000fca00078e0a10 */
[----:B------:R-:W-:Y:S02]  /*2580*/  VIMNMX R4, R4, R3, !PT ;  /* 0x0000000304047248 */ /* 0x000fe40007fe0100 */
[----:B------:R-:W-:-:S07]  /*2590*/  VIADDMNMX R0, R3, UR7, R0, PT ;  /* 0x0000000703007c46 */ /* 0x000fce000b800100 */
.L_x_13190:
        /* <DEDUP_REMOVED lines=205> */
.L_x_13196:
[----:B------:R-:W-:-:S06]  /*3270*/  UISETP.NE.AND UP2, UPT, UR7, 0x1, UPT ;  /* 0x000000010700788c */ /* 0x000fcc000bf45270 */
[----:B------:R-:W-:-:S05]  /*3280*/  PLOP3.LUT P6, PT, PT, PT, UP2, 0x80, 0x0 ;  /* 0x000000000000781c */ /* 0x000fca0003fcf028 */
[----:B------:R-:W-:-:S08]  /*3290*/  @UP2 ULDC.64 UR10, c[0x0][0x9e8] ;  /* 0x00027a00000a2ab9 */ /* 0x000fd00000000a00 */
[----:B------:R-:W-:Y:S01]  /*32a0*/  @P6 IMAD.HI.U32 R6, R2, UR10, RZ ;  /* 0x0000000a02066c27 */ /* 0x000fe2000f8e00ff */
[----:B------:R-:W-:-:S13]  /*32b0*/  PLOP3.LUT P6, PT, PT, PT, UP2, 0x80, 0x0 ;  /* 0x000000000000781c */ /* 0x000fda0003fcf028 */
[----:B------:R-:W-:-:S07]  /*32c0*/  @P6 SHF.R.U32.HI R2, RZ, UR11, R6 ;  /* 0x0000000bff026c19 */ /* 0x000fce0008011606 */
.L_x_13197:
[----:B------:R-:W-:Y:S05]  /*32d0*/  BSYNC B0 ;  /* 0x0000000000007941 */ /* 0x000fea0003800000 */
.L_x_13195:
[----:B------:R-:W-:-:S04]  /*32e0*/  IMAD R5, R2, UR7, -R5 ;  /* 0x0000000702057c24 */ /* 0x000fc8000f8e0a05 */
[----:B------:R-:W-:-:S05]  /*32f0*/  IMAD.IADD R5, R5, 0x1, -R16 ;  /* 0x0000000105057824 */ /* 0x000fca00078e0a10 */
[----:B------:R-:W-:Y:S02]  /*3300*/  VIMNMX R4, R4, R5, !PT ;  /* 0x0000000504047248 */ /* 0x000fe40007fe0100 */
[----:B------:R-:W-:-:S07]  /*3310*/  VIADDMNMX R0, R5, UR7, R0, PT ;  /* 0x0000000705007c46 */ /* 0x000fce000b800100 */
.L_x_13194:
[----:B------:R-:W-:Y:S01]  /*3320*/  ISETP.GT.AND P2, PT, R4, 0x1, !P2 ;  /* 0x000000010400780c */ /* 0x000fe20005744270 */
[----:B------:R-:W-:Y:S01]  /*3330*/  ULDC UR21, c[0x0][0x988] ;  /* 0x0002620000157ab9 */ /* 0x000fe20000000800 */
[----:B------:R-:W-:Y:S01]  /*3340*/  LOP3.LUT P6, RZ, R10, 0x8, RZ, 0xc0, !PT ;  /* 0x000000080aff7812 */ /* 0x000fe200078cc0ff */
        /* <DEDUP_REMOVED lines=27> */
[----:B------:R-:W-:Y:S02]  /*3500*/  LOP3.LUT P6, RZ, R10, 0x8000, RZ, 0xc0, !PT ;  /* 0x000080000aff7812 */ /* 0x000fe400078cc0ff */
        /* <DEDUP_REMOVED lines=55> */
[----:B------:R-:W-:Y:S01]  /*3880*/  ISETP.GT.AND P3, PT, R4, 0x70, !P3 ;  /* 0x000000700400780c */ /* 0x000fe20005f64270 */
[----:B------:R-:W0:Y:S01]  /*3890*/  SHFL.BFLY PT, R2, R5, 0x2, 0x1f ;  /* 0x0c401f0005027f89 */ /* 0x000e2200000e0000 */
[----:B------:R-:W-:-:S02]  /*38a0*/  FSEL R50, R50, -INF , !P2 ;  /* 0xff80000032327808 */ /* 0x000fc40005000000 */
[----:B------:R-:W-:Y:S02]  /*38b0*/  LOP3.LUT P2, RZ, R10, 0x20000, RZ, 0xc0, !PT ;  /* 0x000200000aff7812 */ /* 0x000fe4000784c0ff */
[C---:B------:R-:W-:Y:S02]  /*38c0*/  ISETP.GT.AND P4, PT, R4.reuse, 0x71, !P4 ;  /* 0x000000710400780c */ /* 0x040fe40006784270 */
[C---:B------:R-:W-:Y:S02]  /*38d0*/  ISETP.GT.AND P2, PT, R4.reuse, 0x31, !P2 ;  /* 0x000000310400780c */ /* 0x040fe40005744270 */
[----:B------:R-:W-:Y:S02]  /*38e0*/  ISETP.GT.AND P5, PT, R4, 0x78, !P5 ;  /* 0x000000780400780c */ /* 0x000fe40006fa4270 */
[C---:B------:R-:W-:Y:S02]  /*38f0*/  ISETP.LT.OR P2, PT, R0.reuse, 0x32, P2 ;  /* 0x000000320000780c */ /* 0x040fe40001741670 */
[----:B------:R-:W-:-:S02]  /*3900*/  ISETP.LT.OR P3, PT, R0, 0x71, P3 ;  /* 0x000000710000780c */ /* 0x000fc40001f61670 */
[----:B------:R-:W-:Y:S02]  /*3910*/  FSEL R51, R51, -INF , !P2 ;  /* 0xff80000033337808 */ /* 0x000fe40005000000 */
[----:B------:R-:W-:Y:S02]  /*3920*/  LOP3.LUT P2, RZ, R10, 0x10000, RZ, 0xc0, !PT ;  /* 0x000100000aff7812 */ /* 0x000fe4000784c0ff */
[----:B------:R-:W-:Y:S02]  /*3930*/  ISETP.LT.OR P4, PT, R0, 0x72, P4 ;  /* 0x000000720000780c */ /* 0x000fe40002781670 */
[----:B------:R-:W-:Y:S02]  /*3940*/  ISETP.GT.AND P2, PT, R4, 0x38, !P2 ;  /* 0x000000380400780c */ /* 0x000fe40005744270 */
[----:B------:R-:W-:Y:S02]  /*3950*/  FSEL R82, R82, -INF , !P3 ;  /* 0xff80000052527808 */ /* 0x000fe40005800000 */
[----:B------:R-:W-:-:S02]  /*3960*/  ISETP.LT.OR P2, PT, R0, 0x39, P2 ;  /* 0x000000390000780c */ /* 0x000fc40001741670 */
[----:B0-----:R-:W-:Y:S02]  /*3970*/  FMNMX.FTZ R7, R5, R2, !PT ;  /* 0x0000000205077209 */ /* 0x001fe40007810000 */
[----:B------:R-:W-:Y:S02]  /*3980*/  FSEL R54, R54, -INF , !P2 ;  /* 0xff80000036367808 */ /* 0x000fe40005000000 */
[----:B------:R-:W-:Y:S01]  /*3990*/  ISETP.GT.AND P2, PT, R4, 0x39, !P6 ;  /* 0x000000390400780c */ /* 0x000fe20007744270 */
[----:B------:R-:W0:Y:S01]  /*39a0*/  SHFL.BFLY PT, R2, R7, 0x1, 0x1f ;  /* 0x0c201f0007027f89 */ /* 0x000e2200000e0000 */
[----:B------:R-:W-:Y:S02]  /*39b0*/  LOP3.LUT P6, RZ, R10, 0x10, RZ, 0xc0, !PT ;  /* 0x000000100aff7812 */ /* 0x000fe400078cc0ff */
[C---:B------:R-:W-:Y:S02]  /*39c0*/  ISETP.LT.OR P2, PT, R0.reuse, 0x3a, P2 ;  /* 0x0000003a0000780c */ /* 0x040fe40001741670 */
[----:B------:R-:W-:-:S02]  /*39d0*/  ISETP.LT.OR P5, PT, R0, 0x79, P5 ;  /* 0x000000790000780c */ /* 0x000fc40002fa1670 */
[----:B------:R-:W-:Y:S02]  /*39e0*/  FSEL R55, R55, -INF , !P2 ;  /* 0xff80000037377808 */ /* 0x000fe40005000000 */
        /* <DEDUP_REMOVED lines=62> */
[--C-:B------:R-:W-:Y:S01]  /*3dd0*/  FFMA.FTZ R150, R28, UR21, -R6.reuse ;  /* 0x000000151c967c23 */ /* 0x100fe20008010806 */
[----:B------:R-:W-:Y:S01]  /*3de0*/  ISETP.GT.AND P2, PT, R4, 0x69, !P2 ;  /* 0x000000690400780c */ /* 0x000fe20005744270 */
[----:B------:R-:W-:Y:S01]  /*3df0*/  MUFU.EX2 R148, R148 ;  /* 0x0000009400947308 */ /* 0x000fe20000000800 */
[----:B------:R-:W-:Y:S01]  /*3e00*/  FMNMX.FTZ R8, R30, R7, !PT ;  /* 0x000000071e087209 */ /* 0x000fe20007810000 */
[--C-:B------:R-:W-:Y:S01]  /*3e10*/  FFMA.FTZ R144, R32, UR21, -R6.reuse ;  /* 0x0000001520907c23 */ /* 0x100fe20008010806 */
[----:B------:R-:W-:Y:S01]  /*3e20*/  ISETP.LT.OR P2, PT, R0, 0x6a, P2 ;  /* 0x0000006a0000780c */ /* 0x000fe20001741670 */
[--C-:B------:R-:W-:Y:S01]  /*3e30*/  FFMA.FTZ R33, R33, UR21, -R6.reuse ;  /* 0x0000001521217c23 */ /* 0x100fe20008010806 */
[----:B------:R-:W-:Y:S01]  /*3e40*/  FMNMX.FTZ R7, R31, R8, !PT ;  /* 0x000000081f077209 */ /* 0x000fe20007810000 */
[--C-:B------:R-:W-:Y:S01]  /*3e50*/  FFMA.FTZ R146, R36, UR21, -R6.reuse ;  /* 0x0000001524927c23 */ /* 0x100fe20008010806 */
[----:B------:R-:W-:Y:S01]  /*3e60*/  FSEL R79, R79, -INF , !P2 ;  /* 0xff8000004f4f7808 */ /* 0x000fe20005000000 */
[----:B------:R-:W0:Y:S01]  /*3e70*/  MUFU.EX2 R3, R3 ;  /* 0x0000000300037308 */ /* 0x000e220000000800 */
[----:B------:R-:W-:Y:S01]  /*3e80*/  FMNMX.FTZ R8, R34, R7, !PT ;  /* 0x0000000722087209 */ /* 0x000fe20007810000 */
[--C-:B------:R-:W-:Y:S01]  /*3e90*/  FFMA.FTZ R37, R37, UR21, -R6.reuse ;  /* 0x0000001525257c23 */ /* 0x100fe20008010806 */
[----:B------:R-:W-:Y:S01]  /*3ea0*/  ISETP.LT.OR P6, PT, R0, 0x7a, P6 ;  /* 0x0000007a0000780c */ /* 0x000fe200037c1670 */
[--C-:B------:R-:W-:Y:S01]  /*3eb0*/  FFMA.FTZ R140, R40, UR21, -R6.reuse ;  /* 0x00000015288c7c23 */ /* 0x100fe20008010806 */
[----:B------:R-:W-:Y:S01]  /*3ec0*/  FMNMX.FTZ R9, R35, R8, !PT ;  /* 0x0000000823097209 */ /* 0x000fe20007810000 */
[--C-:B------:R-:W-:Y:S01]  /*3ed0*/  FFMA.FTZ R45, R45, UR21, -R6.reuse ;  /* 0x000000152d2d7c23 */ /* 0x100fe20008010806 */
[----:B------:R-:W-:Y:S01]  /*3ee0*/  FSEL R87, R87, -INF , !P6 ;  /* 0xff80000057577808 */ /* 0x000fe20007000000 */
        /* <DEDUP_REMOVED lines=18> */
[--C-:B------:R-:W-:Y:S01]  /*4010*/  FFMA.FTZ R126, R76, UR21, -R6.reuse ;  /* 0x000000154c7e7c23 */ /* 0x100fe20008010806 */
[--C-:B------:R-:W-:Y:S01]  /*4020*/  FFMA.FTZ R120, R80, UR21, -R6.reuse ;  /* 0x0000001550787c23 */ /* 0x100fe20008010806 */
[----:B------:R-:W-:Y:S01]  /*4030*/  FFMA.FTZ R122, R84, UR21, -R6 ;  /* 0x00000015547a7c23 */ /* 0x000fe20008010806 */
[----:B------:R-:W-:-:S03]  /*4040*/  FMNMX.FTZ R11, R47, R8, !PT ;  /* 0x000000082f0b7209 */ /* 0x000fc60007810000 */
[----:B------:R4:W5:Y:S01]  /*4050*/  MUFU.EX2 R7, R33 ;  /* 0x0000002100077308 */ /* 0x0009620000000800 */
[----:B------:R-:W-:-:S04]  /*4060*/  FMNMX.FTZ R8, R50, R11, !PT ;  /* 0x0000000b32087209 */ /* 0x000fc80007810000 */
[----:B------:R-:W-:-:S03]  /*4070*/  FMNMX.FTZ R13, R51, R8, !PT ;  /* 0x00000008330d7209 */ /* 0x000fc60007810000 */
[----:B------:R-:W-:Y:S01]  /*4080*/  MUFU.EX2 R11, R41 ;  /* 0x00000029000b7308 */ /* 0x000fe20000000800 */
[----:B------:R-:W-:Y:S01]  /*4090*/  FMNMX.FTZ R8, R54, R13, !PT ;  /* 0x0000000d36087209 */ /* 0x000fe20007810000 */
[----:B----4-:R-:W-:-:S03]  /*40a0*/  FFMA.FTZ R33, R65, UR21, -R6 ;  /* 0x0000001541217c23 */ /* 0x010fc60008010806 */
[----:B------:R-:W-:-:S03]  /*40b0*/  FMNMX.FTZ R13, R55, R8, !PT ;  /* 0x00000008370d7209 */ /* 0x000fc60007810000 */
[----:B------:R-:W4:Y:S01]  /*40c0*/  MUFU.EX2 R146, R146 ;  /* 0x0000009200927308 */ /* 0x000f220000000800 */
[----:B------:R-:W-:-:S04]  /*40d0*/  FMNMX.FTZ R8, R58, R13, !PT ;  /* 0x0000000d3a087209 */ /* 0x000fc80007810000 */
[----:B------:R-:W-:-:S03]  /*40e0*/  FMNMX.FTZ R15, R59, R8, !PT ;  /* 0x000000083b0f7209 */ /* 0x000fc60007810000 */
[----:B------:R0:W4:Y:S01]  /*40f0*/  MUFU.EX2 R9, R37 ;  /* 0x0000002500097308 */ /* 0x0001220000000800 */
[----:B------:R-:W-:-:S04]  /*4100*/  FMNMX.FTZ R8, R62, R15, !PT ;  /* 0x0000000f3e087209 */ /* 0x000fc80007810000 */
[----:B------:R-:W-:-:S03]  /*4110*/  FMNMX.FTZ R15, R63, R8, !PT ;  /* 0x000000083f0f7209 */ /* 0x000fc60007810000 */
[----:B------:R-:W4:Y:S01]  /*4120*/  MUFU.EX2 R140, R140 ;  /* 0x0000008c008c7308 */ /* 0x000f220000000800 */
[----:B------:R-:W-:Y:S01]  /*4130*/  FMNMX.FTZ R8, R66, R15, !PT ;  /* 0x0000000f42087209 */ /* 0x000fe20007810000 */
[----:B0-----:R-:W-:-:S03]  /*4140*/  FFMA.FTZ R37, R69, UR21, -R6 ;  /* 0x0000001545257c23 */ /* 0x001fc60008010806 */
[----:B------:R-:W-:-:S03]  /*4150*/  FMNMX.FTZ R21, R67, R8, !PT ;  /* 0x0000000843157209 */ /* 0x000fc60007810000 */
[----:B------:R0:W-:Y:S01]  /*4160*/  MUFU.EX2 R13, R45 ;  /* 0x0000002d000d7308 */ /* 0x0001e20000000800 */
[----:B------:R-:W-:-:S04]  /*4170*/  FMNMX.FTZ R8, R70, R21, !PT ;  /* 0x0000001546087209 */ /* 0x000fc80007810000 */
[----:B------:R-:W-:-:S03]  /*4180*/  FMNMX.FTZ R21, R71, R8, !PT ;  /* 0x0000000847157209 */ /* 0x000fc60007810000 */
[----:B------:R1:W-:Y:S01]  /*4190*/  MUFU.EX2 R15, R49 ;  /* 0x00000031000f7308 */ /* 0x0003e20000000800 */
[----:B------:R-:W-:Y:S01]  /*41a0*/  FMNMX.FTZ R8, R74, R21, !PT ;  /* 0x000000154a087209 */ /* 0x000fe20007810000 */
[----:B0-----:R-:W-:-:S03]  /*41b0*/  FFMA.FTZ R45, R77, UR21, -R6 ;  /* 0x000000154d2d7c23 */ /* 0x001fc60008010806 */
[----:B------:R-:W-:-:S03]  /*41c0*/  FMNMX.FTZ R25, R75, R8, !PT ;  /* 0x000000084b197209 */ /* 0x000fc60007810000 */
[----:B------:R0:W-:Y:S01]  /*41d0*/  MUFU.EX2 R21, R53 ;  /* 0x0000003500157308 */ /* 0x0001e20000000800 */
[----:B------:R-:W-:Y:S01]  /*41e0*/  FMNMX.FTZ R4, R78, R25, !PT ;  /* 0x000000194e047209 */ /* 0x000fe20007810000 */
[----:B-1----:R-:W-:-:S03]  /*41f0*/  FFMA.FTZ R49, R81, UR21, -R6 ;  /* 0x0000001551317c23 */ /* 0x002fc60008010806 */
        /* <DEDUP_REMOVED lines=8> */
[----:B------:R-:W-:Y:S02]  /*4280*/  MUFU.EX2 R138, R138 ;  /* 0x0000008a008a7308 */ /* 0x000fe40000000800 */
[----:B------:R-:W1:Y:S06]  /*4290*/  SHFL.BFLY PT, R41, R0, 0x2, 0x1f ;  /* 0x0c401f0000297f89 */ /* 0x000e6c00000e0000 */
[----:B------:R-:W-:Y:S08]  /*42a0*/  MUFU.EX2 R132, R132 ;  /* 0x0000008400847308 */ /* 0x000ff00000000800 */
[----:B------:R-:W-:Y:S08]  /*42b0*/  MUFU.EX2 R25, R57 ;  /* 0x0000003900197308 */ /* 0x000ff00000000800 */
[----:B------:R-:W-:Y:S01]  /*42c0*/  MUFU.EX2 R134, R134 ;  /* 0x0000008600867308 */ /* 0x000fe20000000800 */
[----:B-1----:R-:W-:Y:S01]  /*42d0*/  FMNMX.FTZ R4, R0, R41, !PT ;  /* 0x0000002900047209 */ /* 0x002fe20007810000 */
[----:B------:R-:W-:-:S04]  /*42e0*/  FFMA.FTZ R41, R73, UR21, -R6 ;  /* 0x0000001549297c23 */ /* 0x000fc80008010806 */
[----:B0-----:R-:W0:Y:S02]  /*42f0*/  SHFL.BFLY PT, R53, R4, 0x1, 0x1f ;  /* 0x0c201f0004357f89 */ /* 0x001e2400000e0000 */
        /* <DEDUP_REMOVED lines=9> */
[----:B------:R-:W-:Y:S01]  /*4390*/  MUFU.EX2 R37, R37 ;  /* 0x0000002500257308 */ /* 0x000fe20000000800 */
[----:B------:R-:W-:-:S03]  /*43a0*/  PLOP3.LUT P2, PT, PT, PT, UP1, 0x40, 0x0 ;  /* 0x000000000000781c */ /* 0x000fc60003f4e818 */
[--C-:B------:R-:W-:Y:S01]  /*43b0*/  FFMA.FTZ R4, R27, UR21, -R24.reuse ;  /* 0x000000151b047c23 */ /* 0x100fe20008010818 */
[----:B------:R-:W-:Y:S01]  /*43c0*/  FADD.FTZ R27, R148, R3 ;  /* 0x00000003941b7221 */ /* 0x000fe20000010000 */
[--C-:B------:R-:W-:Y:S01]  /*43d0*/  FFMA.FTZ R149, R26, UR21, -R24.reuse ;  /* 0x000000151a957c23 */ /* 0x100fe20008010818 */
[--C-:B------:R-:W-:Y:S01]  /*43e0*/  FFMA.FTZ R151, R30, UR21, -R24.reuse ;  /* 0x000000151e977c23 */ /* 0x100fe20008010818 */
[--C-:B------:R-:W-:Y:S01]  /*43f0*/  FFMA.FTZ R6, R31, UR21, -R24.reuse ;  /* 0x000000151f067c23 */ /* 0x100fe20008010818 */
[----:B------:R-:W-:Y:S01]  /*4400*/  FADD.FTZ R26, R150, R27 ;  /* 0x0000001b961a7221 */ /* 0x000fe20000010000 */
[----:B------:R-:W-:Y:S01]  /*4410*/  MUFU.EX2 R4, R4 ;  /* 0x0000000400047308 */ /* 0x000fe20000000800 */
[--C-:B------:R-:W-:Y:S01]  /*4420*/  FFMA.FTZ R145, R34, UR21, -R24.reuse ;  /* 0x0000001522917c23 */ /* 0x100fe20008010818 */
[----:B------:R-:W-:Y:S01]  /*4430*/  FFMA.FTZ R8, R35, UR21, -R24 ;  /* 0x0000001523087c23 */ /* 0x000fe20008010818 */
[----:B--2---:R-:W-:Y:S01]  /*4440*/  FADD.FTZ R27, R5, R26 ;  /* 0x0000001a051b7221 */ /* 0x004fe20000010000 */
[--C-:B------:R-:W-:Y:S01]  /*4450*/  FFMA.FTZ R147, R38, UR21, -R24.reuse ;  /* 0x0000001526937c23 */ /* 0x100fe20008010818 */
[--C-:B------:R-:W-:Y:S01]  /*4460*/  FFMA.FTZ R10, R39, UR21, -R24.reuse ;  /* 0x00000015270a7c23 */ /* 0x100fe20008010818 */
[--C-:B------:R-:W-:Y:S01]  /*4470*/  FFMA.FTZ R141, R42, UR21, -R24.reuse ;  /* 0x000000152a8d7c23 */ /* 0x100fe20008010818 */
[----:B---3--:R-:W-:Y:S01]  /*4480*/  FADD.FTZ R28, R144, R27 ;  /* 0x0000001b901c7221 */ /* 0x008fe20000010000 */
[----:B------:R-:W0:Y:S01]  /*4490*/  MUFU.EX2 R149, R149 ;  /* 0x0000009500957308 */ /* 0x000e220000000800 */
[--C-:B------:R-:W-:Y:S01]  /*44a0*/  FFMA.FTZ R12, R43, UR21, -R24.reuse ;  /* 0x000000152b0c7c23 */ /* 0x100fe20008010818 */
[----:B------:R-:W-:Y:S01]  /*44b0*/  FFMA.FTZ R143, R46, UR21, -R24 ;  /* 0x000000152e8f7c23 */ /* 0x000fe20008010818 */
[----:B-----5:R-:W-:Y:S01]  /*44c0*/  FADD.FTZ R27, R7, R28 ;  /* 0x0000001c071b7221 */ /* 0x020fe20000010000 */
[--C-:B------:R-:W-:Y:S01]  /*44d0*/  FFMA.FTZ R14, R47, UR21, -R24.reuse ;  /* 0x000000152f0e7c23 */ /* 0x100fe20008010818 */
[--C-:B------:R-:W-:Y:S01]  /*44e0*/  FFMA.FTZ R137, R50, UR21, -R24.reuse ;  /* 0x0000001532897c23 */ /* 0x100fe20008010818 */
[--C-:B------:R-:W-:Y:S01]  /*44f0*/  FFMA.FTZ R20, R51, UR21, -R24.reuse ;  /* 0x0000001533147c23 */ /* 0x100fe20008010818 */
[----:B----4-:R-:W-:Y:S01]  /*4500*/  FADD.FTZ R28, R146, R27 ;  /* 0x0000001b921c7221 */ /* 0x010fe20000010000 */
[----:B------:R-:W1:Y:S01]  /*4510*/  MUFU.EX2 R151, R151 ;  /* 0x0000009700977308 */ /* 0x000e620000000800 */
[--C-:B------:R-:W-:Y:S01]  /*4520*/  FFMA.FTZ R139, R54, UR21, -R24.reuse ;  /* 0x00000015368b7c23 */ /* 0x100fe20008010818 */
[----:B------:R-:W-:Y:S01]  /*4530*/  FFMA.FTZ R26, R55, UR21, -R24 ;  /* 0x00000015371a7c23 */ /* 0x000fe20008010818 */
[----:B------:R-:W-:Y:S01]  /*4540*/  FADD.FTZ R27, R9, R28 ;  /* 0x0000001c091b7221 */ /* 0x000fe20000010000 */
[--C-:B------:R-:W-:Y:S01]  /*4550*/  FFMA.FTZ R133, R58, UR21, -R24.reuse ;  /* 0x000000153a857c23 */ /* 0x100fe20008010818 */
[----:B------:R-:W-:Y:S01]  /*4560*/  FFMA.FTZ R28, R59, UR21, -R24 ;  /* 0x000000153b1c7c23 */ /* 0x000fe20008010818 */
[----:B------:R-:W-:Y:S01]  /*4570*/  F2FP.F16.F32.PACK_AB R148, R3, R148 ;  /* 0x000000940394723e */ /* 0x000fe200000000ff */
[----:B------:R-:W-:Y:S01]  /*4580*/  FADD.FTZ R30, R140, R27 ;  /* 0x0000001b8c1e7221 */ /* 0x000fe20000010000 */
[----:B------:R-:W2:Y:S01]  /*4590*/  MUFU.EX2 R6, R6 ;  /* 0x0000000600067308 */ /* 0x000ea20000000800 */
[----:B0-----:R-:W-:Y:S01]  /*45a0*/  FADD.FTZ R32, R149, R4 ;  /* 0x0000000495207221 */ /* 0x001fe20000010000 */
[----:B------:R-:W-:Y:S01]  /*45b0*/  FFMA.FTZ R135, R62, UR21, -R24 ;  /* 0x000000153e877c23 */ /* 0x000fe20008010818 */
[----:B------:R-:W-:Y:S01]  /*45c0*/  FADD.FTZ R27, R11, R30 ;  /* 0x0000001e0b1b7221 */ /* 0x000fe20000010000 */
[--C-:B------:R-:W-:Y:S01]  /*45d0*/  FFMA.FTZ R129, R66, UR21, -R24.reuse ;  /* 0x0000001542817c23 */ /* 0x100fe20008010818 */
[--C-:B------:R-:W-:Y:S01]  /*45e0*/  FFMA.FTZ R131, R70, UR21, -R24.reuse ;  /* 0x0000001546837c23 */ /* 0x100fe20008010818 */
[----:B------:R-:W-:Y:S01]  /*45f0*/  FFMA.FTZ R74, R74, UR21, -R24 ;  /* 0x000000154a4a7c23 */ /* 0x000fe20008010818 */
[----:B------:R-:W-:Y:S01]  /*4600*/  FADD.FTZ R30, R142, R27 ;  /* 0x0000001b8e1e7221 */ /* 0x000fe20000010000 */
[----:B------:R-:W0:Y:S01]  /*4610*/  MUFU.EX2 R145, R145 ;  /* 0x0000009100917308 */ /* 0x000e220000000800 */
[----:B-1----:R-:W-:Y:S01]  /*4620*/  FADD.FTZ R27, R151, R32 ;  /* 0x00000020971b7221 */ /* 0x002fe20000010000 */
[----:B------:R-:W-:Y:S01]  /*4630*/  FFMA.FTZ R75, R75, UR21, -R24 ;  /* 0x000000154b4b7c23 */ /* 0x000fe20008010818 */
[----:B------:R-:W-:Y:S01]  /*4640*/  FADD.FTZ R31, R13, R30 ;  /* 0x0000001e0d1f7221 */ /* 0x000fe20000010000 */
[--C-:B------:R-:W-:Y:S01]  /*4650*/  FFMA.FTZ R30, R63, UR21, -R24.reuse ;  /* 0x000000153f1e7c23 */ /* 0x100fe20008010818 */
[--C-:B------:R-:W-:Y:S01]  /*4660*/  FFMA.FTZ R78, R78, UR21, -R24.reuse ;  /* 0x000000154e4e7c23 */ /* 0x100fe20008010818 */
[--C-:B------:R-:W-:Y:S01]  /*4670*/  FFMA.FTZ R79, R79, UR21, -R24.reuse ;  /* 0x000000154f4f7c23 */ /* 0x100fe20008010818 */
[----:B------:R-:W-:Y:S01]  /*4680*/  FADD.FTZ R34, R136, R31 ;  /* 0x0000001f88227221 */ /* 0x000fe20000010000 */
[----:B------:R-:W1:Y:S01]  /*4690*/  MUFU.EX2 R8, R8 ;  /* 0x0000000800087308 */ /* 0x000e620000000800 */
[----:B--2---:R-:W-:Y:S01]  /*46a0*/  FADD.FTZ R32, R6, R27 ;  /* 0x0000001b06207221 */ /* 0x004fe20000010000 */
[----:B------:R-:W-:Y:S01]  /*46b0*/  FFMA.FTZ R82, R82, UR21, -R24 ;  /* 0x0000001552527c23 */ /* 0x000fe20008010818 */
[----:B------:R-:W-:Y:S01]  /*46c0*/  FADD.FTZ R31, R15, R34 ;  /* 0x000000220f1f7221 */ /* 0x000fe20000010000 */
[----:B------:R-:W-:Y:S01]  /*46d0*/  F2FP.F16.F32.PACK_AB R150, R5, R150 ;  /* 0x000000960596723e */ /* 0x000fe200000000ff */
        /* <DEDUP_REMOVED lines=13> */
[----:B------:R-:W-:Y:S01]  /*47b0*/  F2FP.F16.F32.PACK_AB R144, R7, R144 ;  /* 0x000000900790723e */ /* 0x000fe200000000ff */
[----:B------:R-:W-:Y:S01]  /*47c0*/  FADD.FTZ R31, R25, R38 ;  /* 0x00000026191f7221 */ /* 0x000fe20000010000 */
[----:B------:R-:W-:-:S02]  /*47d0*/  F2FP.F16.F32.PACK_AB R146, R9, R146 ;  /* 0x000000920992723e */ /* 0x000fc400000000ff */
[----:B------:R-:W-:Y:S01]  /*47e0*/  F2FP.F16.F32.PACK_AB R140, R11, R140 ;  /* 0x0000008c0b8c723e */ /* 0x000fe200000000ff */
[----:B------:R-:W-:Y:S01]  /*47f0*/  FADD.FTZ R38, R134, R31 ;  /* 0x0000001f86267221 */ /* 0x000fe20000010000 */
[----:B------:R-:W1:Y:S01]  /*4800*/  MUFU.EX2 R141, R141 ;  /* 0x0000008d008d7308 */ /* 0x000e620000000800 */
[----:B--2---:R-:W-:Y:S01]  /*4810*/  FADD.FTZ R27, R147, R36 ;  /* 0x00000024931b7221 */ /* 0x004fe20000010000 */
[----:B------:R-:W-:Y:S01]  /*4820*/  F2FP.F16.F32.PACK_AB R142, R13, R142 ;  /* 0x0000008e0d8e723e */ /* 0x000fe200000000ff */
[----:B------:R-:W-:Y:S01]  /*4830*/  FADD.FTZ R31, R29, R38 ;  /* 0x000000261d1f7221 */ /* 0x000fe20000010000 */
[----:B------:R-:W-:Y:S02]  /*4840*/  F2FP.F16.F32.PACK_AB R136, R15, R136 ;  /* 0x000000880f88723e */ /* 0x000fe400000000ff */
[----:B------:R-:W-:Y:S01]  /*4850*/  F2FP.F16.F32.PACK_AB R138, R21, R138 ;  /* 0x0000008a158a723e */ /* 0x000fe200000000ff */
[----:B------:R-:W-:Y:S01]  /*4860*/  FADD.FTZ R38, R128, R31 ;  /* 0x0000001f80267221 */ /* 0x000fe20000010000 */
[----:B------:R-:W2:Y:S01]  /*4870*/  MUFU.EX2 R12, R12 ;  /* 0x0000000c000c7308 */ /* 0x000ea20000000800 */
[----:B0-----:R-:W-:Y:S01]  /*4880*/  FADD.FTZ R36, R10, R27 ;  /* 0x0000001b0a247221 */ /* 0x001fe20000010000 */
[----:B------:R-:W-:-:S02]  /*4890*/  F2FP.F16.F32.PACK_AB R132, R25, R132 ;  /* 0x000000841984723e */ /* 0x000fc400000000ff */
[----:B------:R-:W-:Y:S02]  /*48a0*/  F2FP.F16.F32.PACK_AB R134, R29, R134 ;  /* 0x000000861d86723e */ /* 0x000fe400000000ff */
[----:B------:R-:W-:Y:S02]  /*48b0*/  F2FP.F16.F32.PACK_AB R128, R33, R128 ;  /* 0x000000802180723e */ /* 0x000fe400000000ff */
[----:B------:R-:W0:Y:S01]  /*48c0*/  MUFU.EX2 R143, R143 ;  /* 0x0000008f008f7308 */ /* 0x000e220000000800 */
[----:B-1----:R-:W-:Y:S01]  /*48d0*/  FADD.FTZ R27, R141, R36 ;  /* 0x000000248d1b7221 */ /* 0x002fe20000010000 */
[----:B------:R-:W-:Y:S02]  /*48e0*/  F2FP.F16.F32.PACK_AB R151, R6, R151 ;  /* 0x000000970697723e */ /* 0x000fe400000000ff */
[----:B------:R-:W-:Y:S02]  /*48f0*/  F2FP.F16.F32.PACK_AB R145, R8, R145 ;  /* 0x000000910891723e */ /* 0x000fe400000000ff */
[----:B------:R-:W-:-:S02]  /*4900*/  F2FP.F16.F32.PACK_AB R147, R10, R147 ;  /* 0x000000930a93723e */ /* 0x000fc400000000ff */
        /* <DEDUP_REMOVED lines=9> */
[----:B------:R-:W-:Y:S01]  /*49a0*/  FADD.FTZ R38, R130, R27 ;  /* 0x0000001b82267221 */ /* 0x000fe20000010000 */
[----:B------:R-:W-:Y:S01]  /*49b0*/  F2FP.F16.F32.PACK_AB R130, R37, R130 ;  /* 0x000000822582723e */ /* 0x000fe200000000ff */
        /* <DEDUP_REMOVED lines=81> */
.L_x_13199:
[----:B------:R-:W-:-:S11]  /*4ed0*/  UISETP.NE.AND UP2, UPT, UR7, 0x1, UPT ;  /* 0x000000010700788c */ /* 0x000fd6000bf45270 */
[----:B------:R-:W-:Y:S02]  /*4ee0*/  @UP2 ULDC.64 UR18, c[0x0][0x9e8] ;  /* 0x00027a0000122ab9 */ /* 0x000fe40000000a00 */
[----:B------:R-:W-:-:S04]  /*4ef0*/  UIMAD.WIDE.U32 UR10, UR14, UR18, URZ ;  /* 0x000000120e0a72a5 */ /* 0x000fc8000f8e003f */
[----:B------:R-:W-:-:S12]  /*4f00*/  @UP2 USHF.R.U32.HI UR14, URZ, UR19, UR11 ;  /* 0x000000133f0e2299 */ /* 0x000fd8000801160b */
.L_x_13200:
[----:B------:R-:W-:-:S04]  /*4f10*/  UIMAD UR7, UR14, UR7, UR7 ;  /* 0x000000070e0772a4 */ /* 0x000fc8000f8e0207 */
[----:B------:R-:W-:-:S04]  /*4f20*/  UISETP.LT.AND UP2, UPT, UR6, UR7, UPT ;  /* 0x000000070600728c */ /* 0x000fc8000bf41270 */
[----:B------:R-:W-:-:S12]  /*4f30*/  USEL UR6, UR6, UR7, UP2 ;  /* 0x0000000706067287 */ /* 0x000fd80009000000 */
.L_x_13198:
        /* <DEDUP_REMOVED lines=21> */
[----:B------:R-:W-:-:S13]  /*5090*/  ISETP.GE.AND P2, PT, R3, UR27, PT ;  /* 0x0000001b03007c0c */ /* 0x000fda000bf46270 */
[----:B------:R-:W-:Y:S05]  /*50a0*/  @!P2 BRA `(.L_x_13201) ;  /* 0x0000002c007ca947 */ /* 0x000fea0003800000 */
[----:B------:R-:W-:Y:S01]  /*50b0*/  IMAD.MOV.U32 R119, RZ, RZ, RZ ;  /* 0x000000ffff777224 */ /* 0x000fe200078e00ff */
[----:B------:R-:W-:Y:S01]  /*50c0*/  ULDC UR22, c[0x0][0x9e4] ;  /* 0x0002790000167ab9 */ /* 0x000fe20000000800 */
[----:B------:R-:W-:Y:S01]  /*50d0*/  ULDC UR23, c[0x0][0x9dc] ;  /* 0x0002770000177ab9 */ /* 0x000fe20000000800 */
[----:B------:R-:W-:Y:S01]  /*50e0*/  ULDC UR21, c[0x0][0x988] ;  /* 0x0002620000157ab9 */ /* 0x000fe20000000800 */
[----:B------:R-:W-:-:S05]  /*50f0*/  ULDC UR24, c[0x0][0x9e0] ;  /* 0x0002780000187ab9 */ /* 0x000fca0000000800 */
.L_x_13218:
        /* <DEDUP_REMOVED lines=9> */
.L_x_13203:
[----:B------:R-:W-:Y:S01]  /*5190*/  ULEA UR6, UR26, UR45, 0x3 ;  /* 0x0000002d1a067291 */ /* 0x000fe2000f8e183f */
[----:B------:R-:W-:-:S05]  /*51a0*/  IMAD.U32 R6, RZ, RZ, UR25 ;  /* 0x00000019ff067e24 */ /* 0x000fca000f8e00ff */
[----:B------:R-:W-:-:S04]  /*51b0*/  SHF.L.U32 R6, R6, 0x1f, RZ ;  /* 0x0000001f06067819 */ /* 0x000fc800000006ff */
[----:B------:R0:W1:Y:S01]  /*51c0*/  SYNCS.PHASECHK.TRANS64.TRYWAIT P2, [UR6+0x16830], R6 ;  /* 0x01683006ff0075a7 */ /* 0x0000620008040146 */
[----:B------:R-:W-:Y:S05]  /*51d0*/  @!P0 BRA `(.L_x_13204) ;  /* 0x0000000000048947 */ /* 0x000fea0003800000 */
[----:B------:R-:W-:Y:S01]  /*51e0*/  BPT.TRAP 0x1 ;  /* 0x000000040000795c */ /* 0x000fe20000300000 */
.L_x_13204:
[----:B-1----:R-:W-:Y:S05]  /*51f0*/  @P2 BRA `(.L_x_13202) ;  /* 0x0000000000082947 */ /* 0x002fea0003800000 */
[----:B------:R-:W1:Y:S02]  /*5200*/  SYNCS.PHASECHK.TRANS64.TRYWAIT P2, [UR6+0x16830], R6 ;  /* 0x01683006ff0075a7 */ /* 0x000e640008040146 */
[----:B-1----:R-:W-:Y:S05]  /*5210*/  @!P2 BRA `(.L_x_13205) ;  /* 0x0000010c0004a947 */ /* 0x002fea0003800000 */
.L_x_13202:
        /* <DEDUP_REMOVED lines=27> */
.L_x_13207:
[----:B------:R-:W-:Y:S01]  /*53d0*/  ULEA UR6, UR47, UR45, 0x3 ;  /* 0x0000002d2f067291 */ /* 0x000fe2000f8e183f */
[----:B------:R-:W-:-:S05]  /*53e0*/  IMAD.U32 R6, RZ, RZ, UR50 ;  /* 0x00000032ff067e24 */ /* 0x000fca000f8e00ff */
[----:B------:R-:W-:-:S04]  /*53f0*/  SHF.L.U32 R6, R6, 0x1f, RZ ;  /* 0x0000001f06067819 */ /* 0x000fc800000006ff */
[----:B------:R0:W1:Y:S01]  /*5400*/  SYNCS.PHASECHK.TRANS64.TRYWAIT P2, [UR6+0x16850], R6 ;  /* 0x01685006ff0075a7 */ /* 0x0000620008040146 */
[----:B------:R-:W-:Y:S05]  /*5410*/  @!P0 BRA `(.L_x_13208) ;  /* 0x0000000000048947 */ /* 0x000fea0003800000 */
[----:B------:R-:W-:Y:S01]  /*5420*/  BPT.TRAP 0x1 ;  /* 0x000000040000795c */ /* 0x000fe20000300000 */
.L_x_13208:
[----:B-1----:R-:W-:Y:S05]  /*5430*/  @P2 BRA `(.L_x_13206) ;  /* 0x0000000000082947 */ /* 0x002fea0003800000 */
[----:B------:R-:W1:Y:S02]  /*5440*/  SYNCS.PHASECHK.TRANS64.TRYWAIT P2, [UR6+0x16850], R6 ;  /* 0x01685006ff0075a7 */ /* 0x000e640008040146 */
[----:B-1----:R-:W-:Y:S05]  /*5450*/  @!P2 BRA `(.L_x_13209) ;  /* 0x00000108008ca947 */ /* 0x002fea0003800000 */
.L_x_13206:
        /* <DEDUP_REMOVED lines=9> */
[----:B-1----:R-:W-:-:S03]  /*54f0*/  IMAD.U32 R7, RZ, RZ, UR26 ;  /* 0x0000001aff077e24 */ /* 0x002fc6000f8e00ff */
[----:B------:R-:W-:Y:S02]  /*5500*/  ULEA UR10, UR47, UR6, 0xa ;  /* 0x000000062f0a7291 */ /* 0x000fe4000f8e503f */
[----:B------:R-:W-:-:S05]  /*5510*/  @!P1 LEA R7, R7, UR45, 0x3 ;  /* 0x0000002d07079c11 */ /* 0x000fca000f8e18ff */
[----:B------:R-:W-:Y:S01]  /*5520*/  UMOV UR6, UR10 ;  /* 0x0000000a00067c82 */ /* 0x000fe20008000000 */
[----:B------:R-:W-:Y:S01]  /*5530*/  @!P1 VIADD R7, R7, 0x16840 ;  /* 0x0001684007079836 */ /* 0x000fe20000000000 */
[----:B------:R-:W-:Y:S01]  /*5540*/  HGMMA.64x64x16.F32 R88, R148, gdesc[UR4].tnspB, R88, gsb0 ;  /* 0x40e0000494587df0 */ /* 0x000fe20008000858 */
[----:B------:R-:W-:Y:S01]  /*5550*/  UIADD3 UR6, UR10, 0x80, URZ ;  /* 0x000000800a067890 */ /* 0x000fe2000fffe03f */
[----:B------:R-:W-:Y:S02]  /*5560*/  UMOV UR7, 0x40000040 ;  /* 0x4000004000077882 */ /* 0x000fe40000000000 */
[----:B------:R-:W-:Y:S02]  /*5570*/  @!P1 PRMT R7, RZ, 0x654, R7 ;  /* 0x00000654ff079816 */ /* 0x000fe40000000007 */
[----:B--2---:R-:W-:Y:S01]  /*5580*/  SHF.R.U32.HI R8, RZ, 0x7, R9 ;  /* 0x00000007ff087819 */ /* 0x004fe20000011609 */
        /* <DEDUP_REMOVED lines=33> */
[----:B------:R-:W-:Y:S02]  /*57a0*/  @UP0 ULDC UR6, c[0x0][0x44c] ;  /* 0x0001130000060ab9 */ /* 0x000fe40000000800 */
[----:B0-----:R-:W-:Y:S01]  /*57b0*/  @P2 IMAD.HI.U32 R6, R14, UR6, RZ ;  /* 0x000000060e062c27 */ /* 0x001fe2000f8e00ff */
[----:B------:R-:W-:Y:S01]  /*57c0*/  @UP0 ULDC UR6, c[0x0][0x450] ;  /* 0x0001140000060ab9 */ /* 0x000fe20000000800 */
[----:B------:R-:W-:Y:S02]  /*57d0*/  ISETP.GE.U32.AND P2, PT, R9, 0x180, PT ;  /* 0x000001800900780c */ /* 0x000fe40003f46070 */
[----:B------:R-:W-:Y:S01]  /*57e0*/  IMAD.SHL.U32 R9, R3, 0x80, RZ ;  /* 0x0000008003097824 */ /* 0x000fe200078e00ff */
[----:B------:R-:W-:Y:S01]  /*57f0*/  @P3 SHF.R.U32.HI R14, RZ, UR6, R6 ;  /* 0x00000006ff0e3c19 */ /* 0x000fe20008011606 */
[----:B------:R-:W-:Y:S01]  /*5800*/  VIADD R6, R8, 0x9 ;  /* 0x0000000908067836 */ /* 0x000fe20000000000 */
[----:B------:R-:W-:Y:S01]  /*5810*/  ULOP3.LUT UR6, URZ, UR23, URZ, 0x33, !UPT ;  /* 0x000000173f067292 */ /* 0x000fe2000f8e333f */
[----:B------:R-:W-:-:S02]  /*5820*/  IMAD.U32 R8, RZ, RZ, UR46 ;  /* 0x0000002eff087e24 */ /* 0x000fc4000f8e00ff */
[----:B------:R-:W0:Y:S01]  /*5830*/  SHFL.IDX PT, R11, R14, RZ, 0x1c1f ;  /* 0x001c1fff0e0b7589 */ /* 0x000e2200000e0000 */
[----:B------:R-:W-:Y:S02]  /*5840*/  SEL R6, R6, 0x9, !P2 ;  /* 0x0000000906067807 */ /* 0x000fe40005000000 */
[----:B------:R-:W-:Y:S01]  /*5850*/  PLOP3.LUT P2, PT, PT, PT, UP1, 0x40, 0x0 ;  /* 0x000000000000781c */ /* 0x000fe20003f4e818 */
        /* <DEDUP_REMOVED lines=23> */
.L_x_13212:
[----:B------:R-:W-:-:S05]  /*59d0*/  IMAD.U32 R20, RZ, RZ, UR22 ;  /* 0x00000016ff147e24 */ /* 0x000fca000f8e00ff */
[----:B------:R-:W-:-:S13]  /*59e0*/  ISETP.NE.AND P2, PT, R20, 0x1, PT ;  /* 0x000000011400780c */ /* 0x000fda0003f45270 */
[----:B------:R-:W0:Y:S02]  /*59f0*/  @P2 LDC.64 R6, c[0x0][0x9e8] ;  /* 0x00027a00ff062b82 */ /* 0x000e240000000a00 */
[----:B0-----:R-:W-:-:S05]  /*5a00*/  @P2 IMAD.HI.U32 R6, R11, R6, RZ ;  /* 0x000000060b062227 */ /* 0x001fca00078e00ff */
[----:B------:R-:W-:-:S07]  /*5a10*/  @P2 SHF.R.U32.HI R11, RZ, R7, R6 ;  /* 0x00000007ff0b2219 */ /* 0x000fce0000011606 */
.L_x_13213:
[----:B------:R-:W-:Y:S05]  /*5a20*/  BSYNC B0 ;  /* 0x0000000000007941 */ /* 0x000fea0003800000 */
.L_x_13211:
[----:B------:R-:W-:-:S04]  /*5a30*/  IMAD R11, R11, R20, -R9 ;  /* 0x000000140b0b7224 */ /* 0x000fc800078e0a09 */
[----:B------:R-:W-:-:S05]  /*5a40*/  IMAD.IADD R11, R11, 0x1, -R16 ;  /* 0x000000010b0b7824 */ /* 0x000fca00078e0a10 */
[----:B------:R-:W-:Y:S02]  /*5a50*/  VIADDMNMX R10, R11, R20, R10, PT ;  /* 0x000000140b0a7246 */ /* 0x000fe4000380010a */
[----:B------:R-:W-:-:S07]  /*5a60*/  VIMNMX R8, R8, R11, !PT ;  /* 0x0000000b08087248 */ /* 0x000fce0007fe0100 */
.L_x_13210:
        /* <DEDUP_REMOVED lines=115> */
.L_x_13216:
[----:B------:R-:W-:-:S05]  /*61a0*/  IMAD.U32 R10, RZ, RZ, UR22 ;  /* 0x00000016ff0a7e24 */ /* 0x000fca000f8e00ff */
[----:B------:R-:W-:-:S13]  /*61b0*/  ISETP.NE.AND P3, PT, R10, 0x1, PT ;  /* 0x000000010a00780c */ /* 0x000fda0003f65270 */
[----:B------:R-:W0:Y:S02]  /*61c0*/  @P3 LDC.64 R6, c[0x0][0x9e8] ;  /* 0x00027a00ff063b82 */ /* 0x000e240000000a00 */
[----:B0-----:R-:W-:-:S05]  /*61d0*/  @P3 IMAD.HI.U32 R6, R8, R6, RZ ;  /* 0x0000000608063227 */ /* 0x001fca00078e00ff */
[----:B------:R-:W-:-:S07]  /*61e0*/  @P3 SHF.R.U32.HI R8, RZ, R7, R6 ;  /* 0x00000007ff083219 */ /* 0x000fce0000011606 */
.L_x_13217:
[----:B------:R-:W-:Y:S05]  /*61f0*/  BSYNC B0 ;  /* 0x0000000000007941 */ /* 0x000fea0003800000 */
.L_x_13215:
[----:B------:R-:W-:-:S04]  /*6200*/  IMAD R9, R8, R10, -R9 ;  /* 0x0000000a08097224 */ /* 0x000fc800078e0a09 */
[----:B------:R-:W-:-:S05]  /*6210*/  IMAD.IADD R9, R9, 0x1, -R16 ;  /* 0x0000000109097824 */ /* 0x000fca00078e0a10 */
[----:B------:R-:W-:Y:S02]  /*6220*/  VIADDMNMX R13, R9, R10, R13, PT ;  /* 0x0000000a090d7246 */ /* 0x000fe4000380010d */
[----:B------:R-:W-:-:S07]  /*6230*/  VIMNMX R12, R12, R9, !PT ;  /* 0x000000090c0c7248 */ /* 0x000fce0007fe0100 */
.L_x_13214:
[----:B------:R-:W-:Y:S01]  /*6240*/  FMNMX.FTZ R6, R11, R2, !PT ;  /* 0x000000020b067209 */ /* 0x000fe20007810000 */
[----:B------:R-:W-:Y:S01]  /*6250*/  UMOV UR50, UR25 ;  /* 0x0000001900327c82 */ /* 0x000fe20008000000 */
        /* <DEDUP_REMOVED lines=36> */
[----:B------:R-:W-:Y:S02]  /*64a0*/  ISETP.LT.OR P3, PT, R13, 0xa, P3 ;  /* 0x0000000a0d00780c */ /* 0x000fe40001f61670 */
[----:B------:R-:W-:Y:S02]  /*64b0*/  FMNMX.FTZ R7, R61, R6, !PT ;  /* 0x000000063d077209 */ /* 0x000fe40007810000 */
[----:B------:R-:W-:Y:S02]  /*64c0*/  FMNMX.FTZ R21, R27, R10, !PT ;  /* 0x0000000a1b157209 */ /* 0x000fe40007810000 */
[----:B------:R-:W-:Y:S02]  /*64d0*/  FMNMX.FTZ R6, R64, R7, !PT ;  /* 0x0000000740067209 */ /* 0x000fe40007810000 */
[----:B------:R-:W-:-:S02]  /*64e0*/  ISETP.LT.OR P4, PT, R13, 0x11, P4 ;  /* 0x000000110d00780c */ /* 0x000fc40002781670 */
[----:B------:R-:W-:Y:S02]  /*64f0*/  FMNMX.FTZ R7, R65, R6, !PT ;  /* 0x0000000641077209 */ /* 0x000fe40007810000 */
[----:B------:R-:W-:Y:S02]  /*6500*/  FSEL R31, R31, -INF , !P3 ;  /* 0xff8000001f1f7808 */ /* 0x000fe40005800000 */
[----:B------:R-:W-:Y:S02]  /*6510*/  FMNMX.FTZ R6, R68, R7, !PT ;  /* 0x0000000744067209 */ /* 0x000fe40007810000 */
[----:B------:R-:W-:Y:S02]  /*6520*/  FMNMX.FTZ R10, R30, R21, !PT ;  /* 0x000000151e0a7209 */ /* 0x000fe40007810000 */
        /* <DEDUP_REMOVED lines=17> */
[C---:B------:R-:W-:Y:S02]  /*6640*/  ISETP.GT.AND P3, PT, R12.reuse, 0x21, P2 ;  /* 0x000000210c00780c */ /* 0x040fe40001764270 */
[----:B------:R-:W-:Y:S01]  /*6650*/  FSEL R39, R39, -INF , !P4 ;  /* 0xff80000027277808 */ /* 0x000fe20006000000 */
[----:B------:R-:W0:Y:S01]  /*6660*/  SHFL.BFLY PT, R6, R7, 0x2, 0x1f ;  /* 0x0c401f0007067f89 */ /* 0x000e2200000e0000 */
[----:B------:R-:W-:-:S02]  /*6670*/  ISETP.GT.AND P4, PT, R12, 0x28, P2 ;  /* 0x000000280c00780c */ /* 0x000fc40001784270 */
[C---:B------:R-:W-:Y:S02]  /*6680*/  ISETP.LT.OR P3, PT, R13.reuse, 0x22, P3 ;  /* 0x000000220d00780c */ /* 0x040fe40001f61670 */
[----:B------:R-:W-:Y:S02]  /*6690*/  ISETP.LT.OR P4, PT, R13, 0x29, P4 ;  /* 0x000000290d00780c */ /* 0x000fe40002781670 */
[----:B------:R-:W-:Y:S02]  /*66a0*/  FSEL R43, R43, -INF , !P3 ;  /* 0xff8000002b2b7808 */ /* 0x000fe40005800000 */
[----:B------:R-:W-:Y:S02]  /*66b0*/  ISETP.GT.AND P3, PT, R12, 0x29, P2 ;  /* 0x000000290c00780c */ /* 0x000fe40001764270 */
[----:B------:R-:W-:Y:S02]  /*66c0*/  FSEL R46, R46, -INF , !P4 ;  /* 0xff8000002e2e7808 */ /* 0x000fe40006000000 */
[----:B------:R-:W-:-:S02]  /*66d0*/  ISETP.GT.AND P4, PT, R12, 0x30, P2 ;  /* 0x000000300c00780c */ /* 0x000fc40001784270 */
[----:B------:R-:W-:Y:S02]  /*66e0*/  ISETP.LT.OR P5, PT, R13, 0x2a, P3 ;  /* 0x0000002a0d00780c */ /* 0x000fe40001fa1670 */
[C---:B------:R-:W-:Y:S02]  /*66f0*/  ISETP.GT.AND P3, PT, R12.reuse, 0x31, P2 ;  /* 0x000000310c00780c */ /* 0x040fe40001764270 */
[----:B------:R-:W-:Y:S02]  /*6700*/  FSEL R47, R47, -INF , !P5 ;  /* 0xff8000002f2f7808 */ /* 0x000fe40006800000 */
[----:B------:R-:W-:Y:S02]  /*6710*/  ISETP.LT.OR P4, PT, R13, 0x31, P4 ;  /* 0x000000310d00780c */ /* 0x000fe40002781670 */
[----:B------:R-:W-:Y:S02]  /*6720*/  ISETP.GT.AND P5, PT, R12, 0x38, P2 ;  /* 0x000000380c00780c */ /* 0x000fe400017a4270 */
[----:B0-----:R-:W-:-:S02]  /*6730*/  FMNMX.FTZ R8, R7, R6, !PT ;  /* 0x0000000607087209 */ /* 0x001fc40007810000 */
[----:B------:R-:W-:Y:S02]  /*6740*/  ISETP.LT.OR P3, PT, R13, 0x32, P3 ;  /* 0x000000320d00780c */ /* 0x000fe40001f61670 */
[----:B------:R-:W-:Y:S01]  /*6750*/  FSEL R50, R50, -INF , !P4 ;  /* 0xff80000032327808 */ /* 0x000fe20006000000 */
[----:B------:R-:W0:Y:S01]  /*6760*/  SHFL.BFLY PT, R9, R8, 0x1, 0x1f ;  /* 0x0c201f0008097f89 */ /* 0x000e2200000e0000 */
[C---:B------:R-:W-:Y:S02]  /*6770*/  ISETP.GT.AND P4, PT, R12.reuse, 0x39, P2 ;  /* 0x000000390c00780c */ /* 0x040fe40001784270 */
[----:B------:R-:W-:Y:S02]  /*6780*/  FSEL R51, R51, -INF , !P3 ;  /* 0xff80000033337808 */ /* 0x000fe40005800000 */
[----:B------:R-:W-:Y:S02]  /*6790*/  ISETP.LT.OR P5, PT, R13, 0x39, P5 ;  /* 0x000000390d00780c */ /* 0x000fe40002fa1670 */
[----:B------:R-:W-:-:S02]  /*67a0*/  ISETP.GT.AND P3, PT, R12, 0x40, P2 ;  /* 0x000000400c00780c */ /* 0x000fc40001764270 */
[----:B------:R-:W-:Y:S02]  /*67b0*/  ISETP.LT.OR P4, PT, R13, 0x3a, P4 ;  /* 0x0000003a0d00780c */ /* 0x000fe40002781670 */
[----:B------:R-:W-:Y:S02]  /*67c0*/  FSEL R54, R54, -INF , !P5 ;  /* 0xff80000036367808 */ /* 0x000fe40006800000 */
[C---:B------:R-:W-:Y:S02]  /*67d0*/  ISETP.GT.AND P5, PT, R12.reuse, 0x41, P2 ;  /* 0x000000410c00780c */ /* 0x040fe400017a4270 */
[----:B------:R-:W-:Y:S02]  /*67e0*/  FSEL R55, R55, -INF , !P4 ;  /* 0xff80000037377808 */ /* 0x000fe40006000000 */
[----:B------:R-:W-:Y:S02]  /*67f0*/  ISETP.LT.OR P3, PT, R13, 0x41, P3 ;  /* 0x000000410d00780c */ /* 0x000fe40001f61670 */
[----:B------:R-:W-:-:S02]  /*6800*/  ISETP.GT.AND P4, PT, R12, 0x48, P2 ;  /* 0x000000480c00780c */ /* 0x000fc40001784270 */
[----:B------:R-:W-:Y:S02]  /*6810*/  ISETP.LT.OR P5, PT, R13, 0x42, P5 ;  /* 0x000000420d00780c */ /* 0x000fe40002fa1670 */
[----:B------:R-:W-:Y:S02]  /*6820*/  FSEL R58, R58, -INF , !P3 ;  /* 0xff8000003a3a7808 */ /* 0x000fe40005800000 */
[----:B0-----:R-:W-:Y:S02]  /*6830*/  FMNMX.FTZ R6, R8, R9, !PT ;  /* 0x0000000908067209 */ /* 0x001fe40007810000 */
[----:B------:R-:W-:Y:S02]  /*6840*/  ISETP.GT.AND P3, PT, R12, 0x49, P2 ;  /* 0x000000490c00780c */ /* 0x000fe40001764270 */
[C---:B------:R-:W-:Y:S01]  /*6850*/  FSETP.NEU.FTZ.AND P6, PT, R6.reuse, -INF , PT ;  /* 0xff8000000600780b */ /* 0x040fe20003fdd000 */
[----:B------:R-:W-:Y:S01]  /*6860*/  FMUL.FTZ R9, R6, UR21 ;  /* 0x0000001506097c20 */ /* 0x000fe20008410000 */
[----:B------:R-:W-:-:S02]  /*6870*/  FSEL R59, R59, -INF , !P5 ;  /* 0xff8000003b3b7808 */ /* 0x000fc40006800000 */
[----:B------:R-:W-:Y:S02]  /*6880*/  ISETP.LT.OR P4, PT, R13, 0x49, P4 ;  /* 0x000000490d00780c */ /* 0x000fe40002781670 */
[----:B------:R-:W-:Y:S02]  /*6890*/  FSEL R8, R9, RZ, P6 ;  /* 0x000000ff09087208 */ /* 0x000fe40003000000 */
[----:B------:R-:W-:Y:S02]  /*68a0*/  ISETP.GT.AND P5, PT, R12, 0x50, P2 ;  /* 0x000000500c00780c */ /* 0x000fe400017a4270 */
        /* <DEDUP_REMOVED lines=45> */
[----:B------:R-:W-:Y:S01]  /*6b80*/  MUFU.EX2 R148, R148 ;  /* 0x0000009400947308 */ /* 0x000fe20000000800 */
[----:B------:R-:W-:Y:S01]  /*6b90*/  FMNMX.FTZ R10, R58, R33, !PT ;  /* 0x000000213a0a7209 */ /* 0x000fe20007810000 */
[--C-:B------:R-:W-:Y:S01]  /*6ba0*/  FFMA.FTZ R33, R49, UR21, -R8.reuse ;  /* 0x0000001531217c23 */ /* 0x100fe20008010808 */
[----:B------:R-:W-:Y:S01]  /*6bb0*/  ISETP.GT.AND P4, PT, R12, 0x60, P2 ;  /* 0x000000600c00780c */ /* 0x000fe20001784270 */
[----:B------:R-:W-:Y:S01]  /*6bc0*/  FFMA.FTZ R49, R69, UR21, -R8 ;  /* 0x0000001545317c23 */ /* 0x000fe20008010808 */
[----:B------:R-:W-:-:S02]  /*6bd0*/  FMNMX.FTZ R37, R59, R10, !PT ;  /* 0x0000000a3b257209 */ /* 0x000fc40007810000 */
[----:B------:R-:W-:Y:S01]  /*6be0*/  ISETP.LT.OR P5, PT, R13, 0x5a, P5 ;  /* 0x0000005a0d00780c */ /* 0x000fe20002fa1670 */
[----:B------:R-:W-:Y:S01]  /*6bf0*/  MUFU.EX2 R7, R7 ;  /* 0x0000000700077308 */ /* 0x000fe20000000800 */
[----:B------:R-:W-:Y:S02]  /*6c00*/  FMNMX.FTZ R10, R62, R37, !PT ;  /* 0x000000253e0a7209 */ /* 0x000fe40007810000 */
[----:B------:R-:W-:Y:S02]  /*6c10*/  FSEL R70, R70, -INF , !P3 ;  /* 0xff80000046467808 */ /* 0x000fe40005800000 */
[----:B------:R-:W-:Y:S02]  /*6c20*/  FMNMX.FTZ R37, R63, R10, !PT ;  /* 0x0000000a3f257209 */ /* 0x000fe40007810000 */
[----:B------:R-:W-:Y:S01]  /*6c30*/  ISETP.GT.AND P3, PT, R12, 0x61, P2 ;  /* 0x000000610c00780c */ /* 0x000fe20001764270 */
[----:B------:R-:W-:Y:S01]  /*6c40*/  MUFU.EX2 R150, R150 ;  /* 0x0000009600967308 */ /* 0x000fe20000000800 */
[----:B------:R-:W-:Y:S01]  /*6c50*/  FMNMX.FTZ R10, R66, R37, !PT ;  /* 0x00000025420a7209 */ /* 0x000fe20007810000 */
[--C-:B------:R-:W-:Y:S01]  /*6c60*/  FFMA.FTZ R37, R53, UR21, -R8.reuse ;  /* 0x0000001535257c23 */ /* 0x100fe20008010808 */
[----:B------:R-:W-:Y:S01]  /*6c70*/  FSEL R71, R71, -INF , !P5 ;  /* 0xff80000047477808 */ /* 0x000fe20006800000 */
[----:B------:R-:W-:Y:S01]  /*6c80*/  FFMA.FTZ R53, R73, UR21, -R8 ;  /* 0x0000001549357c23 */ /* 0x000fe20008010808 */
[----:B------:R-:W-:-:S02]  /*6c90*/  FMNMX.FTZ R41, R67, R10, !PT ;  /* 0x0000000a43297209 */ /* 0x000fc40007810000 */
[C---:B------:R-:W-:Y:S01]  /*6ca0*/  ISETP.LT.OR P4, PT, R13.reuse, 0x61, P4 ;  /* 0x000000610d00780c */ /* 0x040fe20002781670 */
        /* <DEDUP_REMOVED lines=11> */
[----:B------:R-:W-:Y:S01]  /*6d60*/  FMNMX.FTZ R10, R74, R41, !PT ;  /* 0x000000294a0a7209 */ /* 0x000fe20007810000 */
[----:B------:R-:W-:Y:S01]  /*6d70*/  FFMA.FTZ R41, R57, UR21, -R8 ;  /* 0x0000001539297c23 */ /* 0x000fe20008010808 */
[----:B------:R-:W-:Y:S02]  /*6d80*/  ISETP.GT.AND P3, PT, R12, 0x70, P2 ;  /* 0x000000700c00780c */ /* 0x000fe40001764270 */
[----:B------:R-:W-:-:S02]  /*6d90*/  ISETP.LT.OR P4, PT, R13, 0x6a, P4 ;  /* 0x0000006a0d00780c */ /* 0x000fc40002781670 */
[----:B------:R-:W-:Y:S01]  /*6da0*/  FSEL R78, R78, -INF , !P5 ;  /* 0xff8000004e4e7808 */ /* 0x000fe20006800000 */
[----:B------:R-:W-:Y:S01]  /*6db0*/  MUFU.EX2 R146, R146 ;  /* 0x0000009200927308 */ /* 0x000fe20000000800 */
[----:B------:R-:W-:Y:S02]  /*6dc0*/  FMNMX.FTZ R45, R75, R10, !PT ;  /* 0x0000000a4b2d7209 */ /* 0x000fe40007810000 */
        /* <DEDUP_REMOVED lines=11> */
[----:B------:R-:W-:-:S02]  /*6e80*/  ISETP.LT.OR P4, PT, R13, 0x79, P4 ;  /* 0x000000790d00780c */ /* 0x000fc40002781670 */
[----:B------:R-:W-:Y:S01]  /*6e90*/  FSEL R83, R83, -INF , !P5 ;  /* 0xff80000053537808 */ /* 0x000fe20006800000 */
[----:B------:R-:W-:Y:S01]  /*6ea0*/  MUFU.EX2 R25, R25 ;  /* 0x0000001900197308 */ /* 0x000fe20000000800 */
[----:B------:R-:W-:Y:S02]  /*6eb0*/  FMNMX.FTZ R10, R82, R45, !PT ;  /* 0x0000002d520a7209 */ /* 0x000fe40007810000 */
[----:B------:R-:W-:Y:S01]  /*6ec0*/  ISETP.LT.OR P2, PT, R13, 0x7a, P2 ;  /* 0x0000007a0d00780c */ /* 0x000fe20001741670 */
[--C-:B------:R-:W-:Y:S01]  /*6ed0*/  FFMA.FTZ R13, R61, UR21, -R8.reuse ;  /* 0x000000153d0d7c23 */ /* 0x100fe20008010808 */
[----:B------:R-:W-:Y:S01]  /*6ee0*/  FSEL R86, R86, -INF , !P4 ;  /* 0xff80000056567808 */ /* 0x000fe20006000000 */
[----:B------:R-:W-:Y:S01]  /*6ef0*/  FFMA.FTZ R61, R81, UR21, -R8 ;  /* 0x00000015513d7c23 */ /* 0x000fe20008010808 */
[----:B------:R-:W-:Y:S01]  /*6f00*/  FMNMX.FTZ R45, R83, R10, !PT ;  /* 0x0000000a532d7209 */ /* 0x000fe20007810000 */
[----:B------:R-:W-:Y:S01]  /*6f10*/  MUFU.EX2 R142, R142 ;  /* 0x0000008e008e7308 */ /* 0x000fe20000000800 */
[----:B------:R-:W-:-:S02]  /*6f20*/  FSEL R87, R87, -INF , !P2 ;  /* 0xff80000057577808 */ /* 0x000fc40005000000 */
[----:B------:R-:W-:Y:S01]  /*6f30*/  FMNMX.FTZ R10, R86, R45, !PT ;  /* 0x0000002d560a7209 */ /* 0x000fe20007810000 */
[----:B------:R-:W-:Y:S01]  /*6f40*/  FFMA.FTZ R45, R65, UR21, -R8 ;  /* 0x00000015412d7c23 */ /* 0x000fe20008010808 */
[----:B------:R-:W-:Y:S02]  /*6f50*/  FSEL R69, R6, RZ, P6 ;  /* 0x000000ff06457208 */ /* 0x000fe40003000000 */
[----:B------:R-:W-:Y:S01]  /*6f60*/  FMNMX.FTZ R10, R87, R10, !PT ;  /* 0x0000000a570a7209 */ /* 0x000fe20007810000 */
[----:B------:R-:W-:Y:S02]  /*6f70*/  MUFU.EX2 R29, R29 ;  /* 0x0000001d001d7308 */ /* 0x000fe40000000800 */
[----:B------:R-:W-:Y:S02]  /*6f80*/  FADD.FTZ R2, -R69, R2 ;  /* 0x0000000245027221 */ /* 0x000fe40000010100 */
[----:B------:R-:W0:Y:S04]  /*6f90*/  SHFL.BFLY PT, R57, R10, 0x2, 0x1f ;  /* 0x0c401f000a397f89 */ /* 0x000e2800000e0000 */
[----:B------:R-:W-:Y:S08]  /*6fa0*/  MUFU.EX2 R136, R136 ;  /* 0x0000008800887308 */ /* 0x000ff00000000800 */
[----:B------:R-:W-:Y:S08]  /*6fb0*/  MUFU.EX2 R33, R33 ;  /* 0x0000002100217308 */ /* 0x000ff00000000800 */
[----:B------:R-:W-:Y:S01]  /*6fc0*/  MUFU.EX2 R138, R138 ;  /* 0x0000008a008a7308 */ /* 0x000fe20000000800 */
[----:B0-----:R-:W-:Y:S01]  /*6fd0*/  FMNMX.FTZ R12, R10, R57, !PT ;  /* 0x000000390a0c7209 */ /* 0x001fe20007810000 */
[----:B------:R-:W-:-:S06]  /*6fe0*/  FFMA.FTZ R57, R77, UR21, -R8 ;  /* 0x000000154d397c23 */ /* 0x000fcc0008010808 */
[----:B------:R-:W-:Y:S01]  /*6ff0*/  MUFU.EX2 R37, R37 ;  /* 0x0000002500257308 */ /* 0x000fe20000000800 */
[----:B------:R-:W0:Y:S07]  /*7000*/  SHFL.BFLY PT, R65, R12, 0x1, 0x1f ;  /* 0x0c201f000c417f89 */ /* 0x000e2e00000e0000 */
[----:B------:R-:W-:Y:S08]  /*7010*/  MUFU.EX2 R132, R132 ;  /* 0x0000008400847308 */ /* 0x000ff00000000800 */
[----:B------:R-:W-:Y:S08]  /*7020*/  MUFU.EX2 R41, R41 ;  /* 0x0000002900297308 */ /* 0x000ff00000000800 */
[----:B------:R-:W-:Y:S01]  /*7030*/  MUFU.EX2 R134, R134 ;  /* 0x0000008600867308 */ /* 0x000fe20000000800 */
[----:B0-----:R-:W-:Y:S01]  /*7040*/  FMNMX.FTZ R8, R12, R65, !PT ;  /* 0x000000410c087209 */ /* 0x001fe20007810000 */
[----:B------:R-:W-:-:S03]  /*7050*/  FMUL.FTZ R65, R2, UR21 ;  /* 0x0000001502417c20 */ /* 0x000fc60008410000 */
[C---:B------:R-:W-:Y:S01]  /*7060*/  FSETP.NEU.FTZ.AND P2, PT, R8.reuse, -INF , PT ;  /* 0xff8000000800780b */ /* 0x040fe20003f5d000 */
[----:B------:R-:W-:Y:S02]  /*7070*/  FMUL.FTZ R32, R8, UR21 ;  /* 0x0000001508207c20 */ /* 0x000fe40008410000 */
[----:B------:R-:W0:Y:S03]  /*7080*/  MUFU.EX2 R65, R65 ;  /* 0x0000004100417308 */ /* 0x000e260000000800 */
        /* <DEDUP_REMOVED lines=10> */
[----:B0-----:R-:W-:Y:S01]  /*7130*/  FFMA.FTZ R28, R65, R5, R148 ;  /* 0x00000005411c7223 */ /* 0x001fe20000010094 */
[--C-:B------:R-:W-:Y:S01]  /*7140*/  FFMA.FTZ R141, R42, UR21, -R32.reuse ;  /* 0x000000152a8d7c23 */ /* 0x100fe20008010820 */
[--C-:B------:R-:W-:Y:S01]  /*7150*/  FFMA.FTZ R20, R43, UR21, -R32.reuse ;  /* 0x000000152b147c23 */ /* 0x100fe20008010820 */
[----:B------:R-:W-:Y:S01]  /*7160*/  FFMA.FTZ R143, R46, UR21, -R32 ;  /* 0x000000152e8f7c23 */ /* 0x000fe20008010820 */
[----:B------:R-:W-:Y:S01]  /*7170*/  FADD.FTZ R5, R7, R28 ;  /* 0x0000001c07057221 */ /* 0x000fe20000010000 */
[----:B------:R-:W-:Y:S01]  /*7180*/  MUFU.EX2 R2, R2 ;  /* 0x0000000200027308 */ /* 0x000fe20000000800 */
[--C-:B------:R-:W-:Y:S01]  /*7190*/  FFMA.FTZ R24, R47, UR21, -R32.reuse ;  /* 0x000000152f187c23 */ /* 0x100fe20008010820 */
[--C-:B------:R-:W-:Y:S01]  /*71a0*/  FFMA.FTZ R137, R50, UR21, -R32.reuse ;  /* 0x0000001532897c23 */ /* 0x100fe20008010820 */
[----:B------:R-:W-:Y:S01]  /*71b0*/  FADD.FTZ R28, R150, R5 ;  /* 0x00000005961c7221 */ /* 0x000fe20000010000 */
[----:B------:R-:W-:Y:S01]  /*71c0*/  FSEL R5, R8, RZ, P2 ;  /* 0x000000ff08057208 */ /* 0x000fe20001000000 */
[--C-:B------:R-:W-:Y:S01]  /*71d0*/  FFMA.FTZ R26, R51, UR21, -R32.reuse ;  /* 0x00000015331a7c23 */ /* 0x100fe20008010820 */
[----:B------:R-:W-:Y:S01]  /*71e0*/  FFMA.FTZ R139, R54, UR21, -R32 ;  /* 0x00000015368b7c23 */ /* 0x000fe20008010820 */
[----:B------:R-:W-:Y:S01]  /*71f0*/  FADD.FTZ R15, R9, R28 ;  /* 0x0000001c090f7221 */ /* 0x000fe20000010000 */
[----:B------:R-:W-:Y:S01]  /*7200*/  MUFU.EX2 R151, R151 ;  /* 0x0000009700977308 */ /* 0x000fe20000000800 */
[----:B------:R-:W-:Y:S01]  /*7210*/  FADD.FTZ R5, -R5, R0 ;  /* 0x0000000005057221 */ /* 0x000fe20000010100 */
[--C-:B------:R-:W-:Y:S01]  /*7220*/  FFMA.FTZ R28, R55, UR21, -R32.reuse ;  /* 0x00000015371c7c23 */ /* 0x100fe20008010820 */
[----:B------:R-:W-:Y:S01]  /*7230*/  FADD.FTZ R30, R144, R15 ;  /* 0x0000000f901e7221 */ /* 0x000fe20000010000 */
[--C-:B------:R-:W-:Y:S01]  /*7240*/  FFMA.FTZ R133, R58, UR21, -R32.reuse ;  /* 0x000000153a857c23 */ /* 0x100fe20008010820 */
[----:B------:R-:W-:Y:S01]  /*7250*/  FMUL.FTZ R0, R5, UR21 ;  /* 0x0000001505007c20 */ /* 0x000fe20008410000 */
[----:B------:R-:W-:Y:S01]  /*7260*/  FFMA.FTZ R135, R62, UR21, -R32 ;  /* 0x000000153e877c23 */ /* 0x000fe20008010820 */
[----:B------:R-:W-:Y:S01]  /*7270*/  FADD.FTZ R15, R11, R30 ;  /* 0x0000001e0b0f7221 */ /* 0x000fe20000010000 */
[----:B------:R-:W-:Y:S01]  /*7280*/  MUFU.EX2 R10, R10 ;  /* 0x0000000a000a7308 */ /* 0x000fe20000000800 */
[----:B------:R-:W-:Y:S01]  /*7290*/  F2FP.F16.F32.PACK_AB R148, R7, R148 ;  /* 0x000000940794723e */ /* 0x000fe200000000ff */
[----:B------:R-:W-:Y:S01]  /*72a0*/  FFMA.FTZ R129, R66, UR21, -R32 ;  /* 0x0000001542817c23 */ /* 0x000fe20008010820 */
[----:B------:R-:W-:Y:S01]  /*72b0*/  FADD.FTZ R30, R146, R15 ;  /* 0x0000000f921e7221 */ /* 0x000fe20000010000 */
[----:B------:R-:W-:-:S02]  /*72c0*/  IMAD.U32 R15, RZ, RZ, UR47 ;  /* 0x0000002fff0f7e24 */ /* 0x000fc4000f8e00ff */
[--C-:B------:R-:W-:Y:S01]  /*72d0*/  FFMA.FTZ R131, R70, UR21, -R32.reuse ;  /* 0x0000001546837c23 */ /* 0x100fe20008010820 */
[----:B------:R-:W-:Y:S01]  /*72e0*/  FFMA.FTZ R74, R74, UR21, -R32 ;  /* 0x000000154a4a7c23 */ /* 0x000fe20008010820 */
[----:B------:R-:W-:Y:S01]  /*72f0*/  FADD.FTZ R5, R21, R30 ;  /* 0x0000001e15057221 */ /* 0x000fe20000010000 */
[----:B------:R-:W0:Y:S01]  /*7300*/  MUFU.EX2 R0, R0 ;  /* 0x0000000000007308 */ /* 0x000e220000000800 */
[----:B------:R-:W-:Y:S01]  /*7310*/  @!P1 LEA R15, R15, UR45, 0x3 ;  /* 0x0000002d0f0f9c11 */ /* 0x000fe2000f8e18ff */
[--C-:B------:R-:W-:Y:S01]  /*7320*/  FFMA.FTZ R75, R75, UR21, -R32.reuse ;  /* 0x000000154b4b7c23 */ /* 0x100fe20008010820 */
[----:B------:R-:W-:Y:S01]  /*7330*/  FADD.FTZ R30, R140, R5 ;  /* 0x000000058c1e7221 */ /* 0x000fe20000010000 */
[--C-:B------:R-:W-:Y:S01]  /*7340*/  FFMA.FTZ R78, R78, UR21, -R32.reuse ;  /* 0x000000154e4e7c23 */ /* 0x100fe20008010820 */
[----:B------:R-:W-:Y:S01]  /*7350*/  FFMA.FTZ R79, R79, UR21, -R32 ;  /* 0x000000154f4f7c23 */ /* 0x000fe20008010820 */
[----:B------:R-:W-:Y:S02]  /*7360*/  @!P1 VIADD R15, R15, 0x16860 ;  /* 0x000168600f0f9836 */ /* 0x000fe40000000000 */
[----:B------:R-:W-:Y:S01]  /*7370*/  FADD.FTZ R5, R25, R30 ;  /* 0x0000001e19057221 */ /* 0x000fe20000010000 */
[----:B------:R-:W1:Y:S01]  /*7380*/  MUFU.EX2 R145, R145 ;  /* 0x0000009100917308 */ /* 0x000e620000000800 */
[--C-:B------:R-:W-:Y:S01]  /*7390*/  FFMA.FTZ R30, R59, UR21, -R32.reuse ;  /* 0x000000153b1e7c23 */ /* 0x100fe20008010820 */
[--C-:B------:R-:W-:Y:S01]  /*73a0*/  FFMA.FTZ R82, R82, UR21, -R32.reuse ;  /* 0x0000001552527c23 */ /* 0x100fe20008010820 */
[----:B------:R-:W-:Y:S01]  /*73b0*/  FADD.FTZ R34, R142, R5 ;  /* 0x000000058e227221 */ /* 0x000fe20000010000 */
[----:B------:R-:W-:Y:S01]  /*73c0*/  @!P1 PRMT R5, RZ, 0x654, R15 ;  /* 0x00000654ff059816 */ /* 0x000fe2000000000f */
[--C-:B------:R-:W-:Y:S01]  /*73d0*/  FFMA.FTZ R83, R83, UR21, -R32.reuse ;  /* 0x0000001553537c23 */ /* 0x100fe20008010820 */
[----:B------:R-:W-:Y:S01]  /*73e0*/  FFMA.FTZ R86, R86, UR21, -R32 ;  /* 0x0000001556567c23 */ /* 0x000fe20008010820 */
[----:B------:R-:W-:Y:S01]  /*73f0*/  FADD.FTZ R15, R29, R34 ;  /* 0x000000221d0f7221 */ /* 0x000fe20000010000 */
[----:B------:R2:W-:Y:S01]  /*7400*/  @!P1 SYNCS.ARRIVE.TRANS64.RED.A1T0 RZ, [R5+URZ], RZ ;  /* 0x000000ff05ff99a7 */ /* 0x0005e2000810043f */
[----:B------:R-:W3:Y:S01]  /*7410*/  MUFU.EX2 R12, R12 ;  /* 0x0000000c000c7308 */ /* 0x000ee20000000800 */
[----:B------:R-:W-:Y:S01]  /*7420*/  ISETP.GT.AND P2, PT, R3, UR27, PT ;  /* 0x0000001b03007c0c */ /* 0x000fe2000bf44270 */
[----:B------:R-:W-:Y:S01]  /*7430*/  FADD.FTZ R34, R136, R15 ;  /* 0x0000000f88227221 */ /* 0x000fe20000010000 */
[----:B------:R-:W-:Y:S01]  /*7440*/  UMOV UR47, UR26 ;  /* 0x0000001a002f7c82 */ /* 0x000fe20008000000 */
[-C--:B0-----:R-:W-:Y:S01]  /*7450*/  FMUL.FTZ R90, R90, R0.reuse ;  /* 0x000000005a5a7220 */ /* 0x081fe20000410000 */
[----:B------:R-:W-:Y:S01]  /*7460*/  FMUL.FTZ R91, R91, R0 ;  /* 0x000000005b5b7220 */ /* 0x000fe20000410000 */
[----:B------:R-:W-:Y:S01]  /*7470*/  FADD.FTZ R15, R33, R34 ;  /* 0x00000022210f7221 */ /* 0x000fe20000010000 */
[----:B--2---:R-:W-:Y:S01]  /*7480*/  FFMA.FTZ R5, R0, R4, R149 ;  /* 0x0000000400057223 */ /* 0x004fe20000010095 */
[----:B------:R-:W0:Y:S01]  /*7490*/  MUFU.EX2 R147, R147 ;  /* 0x0000009300937308 */ /* 0x000e220000000800 */
[--C-:B------:R-:W-:Y:S01]  /*74a0*/  FFMA.FTZ R4, R63, UR21, -R32.reuse ;  /* 0x000000153f047c23 */ /* 0x100fe20008010820 */
[----:B------:R-:W-:Y:S01]  /*74b0*/  FFMA.FTZ R34, R67, UR21, -R32 ;  /* 0x0000001543227c23 */ /* 0x000fe20008010820 */
[C---:B------:R-:W-:Y:S01]  /*74c0*/  FADD.FTZ R36, R2.reuse, R5 ;  /* 0x0000000502247221 */ /* 0x040fe20000010000 */
[----:B------:R-:W-:Y:S01]  /*74d0*/  F2FP.F16.F32.PACK_AB R149, R2, R149 ;  /* 0x000000950295723e */ /* 0x000fe200000000ff */
[-C--:B------:R-:W-:Y:S01]  /*74e0*/  FMUL.FTZ R94, R94, R0.reuse ;  /* 0x000000005e5e7220 */ /* 0x080fe20000410000 */
[-C--:B------:R-:W-:Y:S01]  /*74f0*/  FMUL.FTZ R95, R95, R0.reuse ;  /* 0x000000005f5f7220 */ /* 0x080fe20000410000 */
[----:B------:R-:W-:Y:S01]  /*7500*/  FADD.FTZ R5, R151, R36 ;  /* 0x0000002497057221 */ /* 0x000fe20000010000 */
[----:B------:R-:W2:Y:S01]  /*7510*/  MUFU.EX2 R14, R14 ;  /* 0x0000000e000e7308 */ /* 0x000ea20000000800 */
[----:B------:R-:W-:Y:S01]  /*7520*/  FADD.FTZ R36, R138, R15 ;  /* 0x0000000f8a247221 */ /* 0x000fe20000010000 */
[-C--:B------:R-:W-:Y:S01]  /*7530*/  FMUL.FTZ R98, R98, R0.reuse ;  /* 0x0000000062627220 */ /* 0x080fe20000410000 */
[----:B------:R-:W-:Y:S01]  /*7540*/  FADD.FTZ R38, R10, R5 ;  /* 0x000000050a267221 */ /* 0x000fe20000010000 */
[-C--:B------:R-:W-:Y:S01]  /*7550*/  FMUL.FTZ R99, R99, R0.reuse ;  /* 0x0000000063637220 */ /* 0x080fe20000410000 */
[----:B------:R-:W-:Y:S01]  /*7560*/  FADD.FTZ R15, R37, R36 ;  /* 0x00000024250f7221 */ /* 0x000fe20000010000 */
[----:B------:R-:W-:Y:S01]  /*7570*/  FFMA.FTZ R36, R71, UR21, -R32 ;  /* 0x0000001547247c23 */ /* 0x000fe20008010820 */
[----:B-1----:R-:W-:Y:S01]  /*7580*/  FADD.FTZ R5, R145, R38 ;  /* 0x0000002691057221 */ /* 0x002fe20000010000 */
[----:B------:R-:W1:Y:S01]  /*7590*/  MUFU.EX2 R141, R141 ;  /* 0x0000008d008d7308 */ /* 0x000e620000000800 */
[----:B------:R-:W-:Y:S01]  /*75a0*/  FADD.FTZ R40, R132, R15 ;  /* 0x0000000f84287221 */ /* 0x000fe20000010000 */
[----:B------:R-:W-:Y:S01]  /*75b0*/  FFMA.FTZ R32, R87, UR21, -R32 ;  /* 0x0000001557207c23 */ /* 0x000fe20008010820 */
[----:B---3--:R-:W-:Y:S01]  /*75c0*/  FADD.FTZ R38, R12, R5 ;  /* 0x000000050c267221 */ /* 0x008fe20000010000 */
[-C--:B------:R-:W-:Y:S01]  /*75d0*/  FMUL.FTZ R102, R102, R0.reuse ;  /* 0x0000000066667220 */ /* 0x080fe20000410000 */
[----:B------:R-:W-:Y:S01]  /*75e0*/  FADD.FTZ R15, R41, R40 ;  /* 0x00000028290f7221 */ /* 0x000fe20000010000 */
[-C--:B------:R-:W-:Y:S01]  /*75f0*/  FMUL.FTZ R103, R103, R0.reuse ;  /* 0x0000000067677220 */ /* 0x080fe20000410000 */
[----:B0-----:R-:W-:Y:S01]  /*7600*/  FADD.FTZ R5, R147, R38 ;  /* 0x0000002693057221 */ /* 0x001fe20000010000 */
[----:B------:R-:W0:Y:S01]  /*7610*/  MUFU.EX2 R13, R13 ;  /* 0x0000000d000d7308 */ /* 0x000e220000000800 */
[----:B------:R-:W-:Y:S01]  /*7620*/  FADD.FTZ R40, R134, R15 ;  /* 0x0000000f86287221 */ /* 0x000fe20000010000 */
[-C--:B------:R-:W-:Y:S01]  /*7630*/  FMUL.FTZ R106, R106, R0.reuse ;  /* 0x000000006a6a7220 */ /* 0x080fe20000410000 */
[----:B--2---:R-:W-:Y:S01]  /*7640*/  FADD.FTZ R38, R14, R5 ;  /* 0x000000050e267221 */ /* 0x004fe20000010000 */
        /* <DEDUP_REMOVED lines=8> */
[----:B------:R-:W-:Y:S01]  /*76d0*/  FMUL.FTZ R119, R119, R0 ;  /* 0x0000000077777220 */ /* 0x000fe20000410000 */
[----:B------:R-:W-:Y:S01]  /*76e0*/  F2FP.F16.F32.PACK_AB R150, R9, R150 ;  /* 0x000000960996723e */ /* 0x000fe200000000ff */
[-C--:B------:R-:W-:Y:S01]  /*76f0*/  FMUL.FTZ R88, R88, R65.reuse ;  /* 0x0000004158587220 */ /* 0x080fe20000410000 */
[----:B------:R-:W-:Y:S01]  /*7700*/  F2FP.F16.F32.PACK_AB R144, R11, R144 ;  /* 0x000000900b90723e */ /* 0x000fe200000000ff */
[----:B------:R-:W1:Y:S01]  /*7710*/  MUFU.EX2 R128, R128 ;  /* 0x0000008000807308 */ /* 0x000e620000000800 */
[----:B0-----:R-:W-:Y:S01]  /*7720*/  FADD.FTZ R15, R13, R40 ;  /* 0x000000280d0f7221 */ /* 0x001fe20000010000 */
[----:B------:R-:W-:Y:S01]  /*7730*/  F2FP.F16.F32.PACK_AB R146, R21, R146 ;  /* 0x000000921592723e */ /* 0x000fe200000000ff */
[-C--:B------:R-:W-:Y:S01]  /*7740*/  FMUL.FTZ R89, R89, R65.reuse ;  /* 0x0000004159597220 */ /* 0x080fe20000410000 */
[----:B------:R-:W-:Y:S01]  /*7750*/  F2FP.F16.F32.PACK_AB R140, R25, R140 ;  /* 0x0000008c198c723e */ /* 0x000fe200000000ff */
[-C--:B------:R-:W-:Y:S01]  /*7760*/  FMUL.FTZ R92, R92, R65.reuse ;  /* 0x000000415c5c7220 */ /* 0x080fe20000410000 */
[----:B------:R-:W-:Y:S01]  /*7770*/  F2FP.F16.F32.PACK_AB R142, R29, R142 ;  /* 0x0000008e1d8e723e */ /* 0x000fe200000000ff */
[-C--:B------:R-:W-:Y:S01]  /*7780*/  FMUL.FTZ R93, R93, R65.reuse ;  /* 0x000000415d5d7220 */ /* 0x080fe20000410000 */
[----:B------:R-:W0:Y:S01]  /*7790*/  MUFU.EX2 R143, R143 ;  /* 0x0000008f008f7308 */ /* 0x000e220000000800 */
[----:B--2---:R-:W-:Y:S01]  /*77a0*/  FADD.FTZ R38, R20, R5 ;  /* 0x0000000514267221 */ /* 0x004fe20000010000 */
[----:B------:R-:W-:Y:S01]  /*77b0*/  F2FP.F16.F32.PACK_AB R136, R33, R136 ;  /* 0x000000882188723e */ /* 0x000fe200000000ff */
[-C--:B------:R-:W-:Y:S01]  /*77c0*/  FMUL.FTZ R96, R96, R65.reuse ;  /* 0x0000004160607220 */ /* 0x080fe20000410000 */
[----:B------:R-:W-:Y:S01]  /*77d0*/  F2FP.F16.F32.PACK_AB R138, R37, R138 ;  /* 0x0000008a258a723e */ /* 0x000fe200000000ff */
[-C--:B------:R-:W-:Y:S01]  /*77e0*/  FMUL.FTZ R97, R97, R65.reuse ;  /* 0x0000004161617220 */ /* 0x080fe20000410000 */
[----:B------:R-:W-:Y:S01]  /*77f0*/  F2FP.F16.F32.PACK_AB R132, R41, R132 ;  /* 0x000000842984723e */ /* 0x000fe200000000ff */
[-C--:B------:R-:W-:Y:S01]  /*7800*/  FMUL.FTZ R100, R100, R65.reuse ;  /* 0x0000004164647220 */ /* 0x080fe20000410000 */
[----:B------:R-:W2:Y:S01]  /*7810*/  MUFU.EX2 R45, R45 ;  /* 0x0000002d002d7308 */ /* 0x000ea20000000800 */
[----:B-1----:R-:W-:Y:S01]  /*7820*/  FADD.FTZ R40, R128, R15 ;  /* 0x0000000f80287221 */ /* 0x002fe20000010000 */
[----:B------:R-:W-:Y:S01]  /*7830*/  F2FP.F16.F32.PACK_AB R134, R13, R134 ;  /* 0x000000860d86723e */ /* 0x000fe200000000ff */
        /* <DEDUP_REMOVED lines=10> */
[----:B------:R-:W-:Y:S01]  /*78e0*/  FMUL.FTZ R117, R117, R65 ;  /* 0x0000004175757220 */ /* 0x000fe20000410000 */
[----:B------:R-:W-:Y:S01]  /*78f0*/  F2FP.F16.F32.PACK_AB R151, R10, R151 ;  /* 0x000000970a97723e */ /* 0x000fe200000000ff */
[----:B------:R-:W-:Y:S01]  /*7900*/  VIADD R3, R3, 0xffffffff ;  /* 0xffffffff03037836 */ /* 0x000fe20000000000 */
[----:B------:R-:W0:Y:S01]  /*7910*/  MUFU.EX2 R130, R130 ;  /* 0x0000008200827308 */ /* 0x000e220000000800 */
[C---:B--2---:R-:W-:Y:S01]  /*7920*/  FADD.FTZ R15, R45.reuse, R40 ;  /* 0x000000282d0f7221 */ /* 0x044fe20000010000 */
[----:B------:R-:W-:Y:S01]  /*7930*/  F2FP.F16.F32.PACK_AB R128, R45, R128 ;  /* 0x000000802d80723e */ /* 0x000fe200000000ff */
[----:B------:R-:W-:Y:S01]  /*7940*/  IMAD.MOV.U32 R2, RZ, RZ, R6 ;  /* 0x000000ffff027224 */ /* 0x000fe200078e0006 */
[----:B------:R-:W-:Y:S01]  /*7950*/  F2FP.F16.F32.PACK_AB R145, R12, R145 ;  /* 0x000000910c91723e */ /* 0x000fe200000000ff */
[----:B------:R-:W-:Y:S01]  /*7960*/  IMAD.MOV.U32 R0, RZ, RZ, R8 ;  /* 0x000000ffff007224 */ /* 0x000fe200078e0008 */
[----:B------:R-:W-:-:S02]  /*7970*/  F2FP.F16.F32.PACK_AB R147, R14, R147 ;  /* 0x000000930e93723e */ /* 0x000fc400000000ff */
[----:B------:R-:W2:Y:S01]  /*7980*/  MUFU.EX2 R137, R137 ;  /* 0x0000008900897308 */ /* 0x000ea20000000800 */
[----:B-1----:R-:W-:Y:S01]  /*7990*/  FADD.FTZ R38, R24, R5 ;  /* 0x0000000518267221 */ /* 0x002fe20000010000 */
[----:B------:R-:W-:Y:S02]  /*79a0*/  F2FP.F16.F32.PACK_AB R141, R20, R141 ;  /* 0x0000008d148d723e */ /* 0x000fe400000000ff */
[----:B------:R-:W-:-:S04]  /*79b0*/  F2FP.F16.F32.PACK_AB R143, R24, R143 ;  /* 0x0000008f188f723e */ /* 0x000fc800000000ff */
        /* <DEDUP_REMOVED lines=74> */
[----:B------:R-:W-:Y:S01]  /*7e60*/  IMAD.MOV.U32 R0, RZ, RZ, R8 ;  /* 0x000000ffff007224 */ /* 0x000fe200078e0008 */
[----:B------:R-:W-:Y:S01]  /*7e70*/  UMOV UR47, UR26 ;  /* 0x0000001a002f7c82 */ /* 0x000fe20008000000 */
[----:B------:R-:W-:Y:S01]  /*7e80*/  IMAD.MOV.U32 R2, RZ, RZ, R6 ;  /* 0x000000ffff027224 */ /* 0x000fe200078e0006 */
[----:B------:R-:W-:-:S06]  /*7e90*/  UMOV UR50, UR25 ;  /* 0x0000001900327c82 */ /* 0x000fcc0008000000 */
.L_x_13201:
        /* <DEDUP_REMOVED lines=24> */
.L_x_13220:
[----:B------:R-:W-:-:S11]  /*8020*/  UISETP.NE.AND UP1, UPT, UR14, 0x1, UPT ;  /* 0x000000010e00788c */ /* 0x000fd6000bf25270 */
[----:B------:R-:W-:Y:S02]  /*8030*/  @UP1 ULDC.64 UR18, c[0x0][0x9e8] ;  /* 0x00027a0000121ab9 */ /* 0x000fe40000000a00 */
[----:B------:R-:W-:-:S04]  /*8040*/  UIMAD.WIDE.U32 UR6, UR10, UR18, URZ ;  /* 0x000000120a0672a5 */ /* 0x000fc8000f8e003f */
[----:B------:R-:W-:-:S12]  /*8050*/  @UP1 USHF.R.U32.HI UR10, URZ, UR19, UR7 ;  /* 0x000000133f0a1299 */ /* 0x000fd80008011607 */
.L_x_13221:
[----:B------:R-:W-:-:S04]  /*8060*/  UIMAD UR10, UR10, UR14, URZ ;  /* 0x0000000e0a0a72a4 */ /* 0x000fc8000f8e023f */
[----:B------:R-:W-:-:S04]  /*8070*/  UISETP.LT.AND UP1, UPT, UR23, UR10, UPT ;  /* 0x0000000a1700728c */ /* 0x000fc8000bf21270 */
[----:B------:R-:W-:-:S12]  /*8080*/  USEL UR23, UR23, UR10, !UP1 ;  /* 0x0000000a17177287 */ /* 0x000fd8000c800000 */
.L_x_13219:
        /* <DEDUP_REMOVED lines=13> */
.L_x_13231:
        /* <DEDUP_REMOVED lines=9> */
.L_x_13224:
[----:B------:R-:W-:Y:S01]  /*81f0*/  ULEA UR6, UR47, UR45, 0x3 ;  /* 0x0000002d2f067291 */ /* 0x000fe2000f8e183f */
[----:B------:R-:W-:-:S05]  /*8200*/  IMAD.U32 R0, RZ, RZ, UR50 ;  /* 0x00000032ff007e24 */ /* 0x000fca000f8e00ff */
[----:B------:R-:W-:-:S04]  /*8210*/  SHF.L.U32 R0, R0, 0x1f, RZ ;  /* 0x0000001f00007819 */ /* 0x000fc800000006ff */
[----:B------:R0:W1:Y:S01]  /*8220*/  SYNCS.PHASECHK.TRANS64.TRYWAIT P2, [UR6+0x16830], R0 ;  /* 0x01683000ff0075a7 */ /* 0x0000620008040146 */
[----:B------:R-:W-:Y:S05]  /*8230*/  @!P0 BRA `(.L_x_13225) ;  /* 0x0000000000048947 */ /* 0x000fea0003800000 */
[----:B------:R-:W-:Y:S01]  /*8240*/  BPT.TRAP 0x1 ;  /* 0x000000040000795c */ /* 0x000fe20000300000 */
.L_x_13225:
[----:B-1----:R-:W-:Y:S05]  /*8250*/  @P2 BRA `(.L_x_13223) ;  /* 0x0000000000082947 */ /* 0x002fea0003800000 */
[----:B------:R-:W1:Y:S02]  /*8260*/  SYNCS.PHASECHK.TRANS64.TRYWAIT P2, [UR6+0x16830], R0 ;  /* 0x01683000ff0075a7 */ /* 0x000e640008040146 */
[----:B-1----:R-:W-:Y:S05]  /*8270*/  @!P2 BRA `(.L_x_13226) ;  /* 0x000000dc001ca947 */ /* 0x002fea0003800000 */
.L_x_13223:
[----:B------:R-:W2:Y:S01]  /*8280*/  S2R R2, SR_TID.X ;  /* 0x0000000000027919 */ /* 0x000ea20000002100 */
        /* <DEDUP_REMOVED lines=8> */
[----:B--2---:R-:W-:-:S05]  /*8310*/  SHF.R.U32.HI R2, RZ, 0x7, R2 ;  /* 0x00000007ff027819 */ /* 0x004fca0000011602 */
[----:B01----:R-:W-:-:S05]  /*8320*/  VIADD R0, R2, 0x8 ;  /* 0x0000000802007836 */ /* 0x003fca0000000000 */
        /* <DEDUP_REMOVED lines=16> */
.L_x_13228:
[----:B------:R-:W-:Y:S01]  /*8430*/  ULEA UR6, UR23, UR45, 0x3 ;  /* 0x0000002d17067291 */ /* 0x000fe2000f8e183f */
[----:B------:R-:W-:-:S05]  /*8440*/  IMAD.U32 R0, RZ, RZ, UR24 ;  /* 0x00000018ff007e24 */ /* 0x000fca000f8e00ff */
[----:B------:R-:W-:-:S04]  /*8450*/  SHF.L.U32 R0, R0, 0x1f, RZ ;  /* 0x0000001f00007819 */ /* 0x000fc800000006ff */
[----:B------:R0:W1:Y:S01]  /*8460*/  SYNCS.PHASECHK.TRANS64.TRYWAIT P2, [UR6+0x16850], R0 ;  /* 0x01685000ff0075a7 */ /* 0x0000620008040146 */
[----:B------:R-:W-:Y:S05]  /*8470*/  @!P0 BRA `(.L_x_13229) ;  /* 0x0000000000048947 */ /* 0x000fea0003800000 */
[----:B------:R-:W-:Y:S01]  /*8480*/  BPT.TRAP 0x1 ;  /* 0x000000040000795c */ /* 0x000fe20000300000 */
.L_x_13229:
[----:B-1----:R-:W-:Y:S05]  /*8490*/  @P2 BRA `(.L_x_13227) ;  /* 0x0000000000082947 */ /* 0x002fea0003800000 */
[----:B------:R-:W1:Y:S02]  /*84a0*/  SYNCS.PHASECHK.TRANS64.TRYWAIT P2, [UR6+0x16850], R0 ;  /* 0x01685000ff0075a7 */ /* 0x000e640008040146 */
[----:B-1----:R-:W-:Y:S05]  /*84b0*/  @!P2 BRA `(.L_x_13230) ;  /* 0x000000d800a4a947 */ /* 0x002fea0003800000 */
.L_x_13227:
[----:B------:R-:W-:Y:S01]  /*84c0*/  UIADD3 UR6, UR45, 0x400, URZ ;  /* 0x000004002d067890 */ /* 0x000fe2000fffe03f */
[----:B------:R-:W-:Y:S01]  /*84d0*/  WARPGROUP.ARRIVE ;  /* 0x00000000000079c5 */ /* 0x000fe20000000000 */
[----:B------:R-:W-:Y:S01]  /*84e0*/  UMOV UR7, 0x40000040 ;  /* 0x4000004000077882 */ /* 0x000fe20000000000 */
[----:B01----:R-:W-:Y:S01]  /*84f0*/  FMNMX.FTZ R0, R24, R7, !PT ;  /* 0x0000000718007209 */ /* 0x003fe20007810000 */
[----:B------:R-:W-:Y:S01]  /*8500*/  USHF.R.U32.HI UR6, URZ, 0x4, UR6 ;  /* 0x000000043f067899 */ /* 0x000fe20008011606 */
[----:B------:R-:W-:Y:S02]  /*8510*/  UMOV UR24, UR50 ;  /* 0x0000003200187c82 */ /* 0x000fe40008000000 */
[----:B------:R-:W-:Y:S01]  /*8520*/  FMNMX.FTZ R9, R25, R0, !PT ;  /* 0x0000000019097209 */ /* 0x000fe20007810000 */
[----:B------:R-:W-:-:S03]  /*8530*/  ULOP3.LUT UR6, UR6, 0x3fff, URZ, 0xc0, !UPT ;  /* 0x00003fff06067892 */ /* 0x000fc6000f8ec03f */
[----:B------:R-:W-:Y:S01]  /*8540*/  FMNMX.FTZ R0, R28, R9, !PT ;  /* 0x000000091c007209 */ /* 0x000fe20007810000 */
[----:B------:R-:W-:-:S03]  /*8550*/  ULEA UR10, UR23, UR6, 0xa ;  /* 0x00000006170a7291 */ /* 0x000fc6000f8e503f */
[----:B------:R-:W-:-:S04]  /*8560*/  FMNMX.FTZ R9, R29, R0, !PT ;  /* 0x000000001d097209 */ /* 0x000fc80007810000 */
[----:B------:R-:W-:Y:S01]  /*8570*/  UMOV UR6, UR10 ;  /* 0x0000000a00067c82 */ /* 0x000fe20008000000 */
        /* <DEDUP_REMOVED lines=44> */
[----:B------:R-:W-:Y:S01]  /*8840*/  FMNMX.FTZ R11, R35, R0, !PT ;  /* 0x00000000230b7209 */ /* 0x000fe20007810000 */
[----:B------:R-:W-:Y:S02]  /*8850*/  WARPGROUP.DEPBAR.LE gsb0, 0x0 ;  /* 0x00008000000079c5 */ /* 0x000fe40000010000 */
[----:B------:R-:W-:Y:S01]  /*8860*/  WARPGROUP.ARRIVE ;  /* 0x00000000000079c5 */ /* 0x000fe20000000000 */
[----:B------:R-:W-:Y:S02]  /*8870*/  FMNMX.FTZ R0, R38, R11, !PT ;  /* 0x0000000b26007209 */ /* 0x000fe40007810000 */
[----:B0-----:R-:W-:Y:S02]  /*8880*/  FMNMX.FTZ R2, R9, R2, !PT ;  /* 0x0000000209027209 */ /* 0x001fe40007810000 */
[----:B------:R-:W-:Y:S01]  /*8890*/  FMNMX.FTZ R11, R39, R0, !PT ;  /* 0x00000000270b7209 */ /* 0x000fe20007810000 */
[----:B------:R-:W-:Y:S01]  /*88a0*/  HGMMA.64x64x16.F32 R88, R140, gdesc[UR4].tnspB, R88, gsb0 ;  /* 0x40e000048c587df0 */ /* 0x000fe20008000858 */
[----:B------:R-:W-:Y:S01]  /*88b0*/  UIADD3 UR6, UR10, 0x180, URZ ;  /* 0x000001800a067890 */ /* 0x000fe2000fffe03f */
[----:B------:R-:W-:Y:S01]  /*88c0*/  FMUL.FTZ R8, R2, UR21 ;  /* 0x0000001502087c20 */ /* 0x000fe20008410000 */
[----:B------:R-:W-:Y:S01]  /*88d0*/  UMOV UR7, 0x40000040 ;  /* 0x4000004000077882 */ /* 0x000fe20000000000 */
[----:B------:R-:W-:Y:S01]  /*88e0*/  FMNMX.FTZ R0, R42, R11, !PT ;  /* 0x0000000b2a007209 */ /* 0x000fe20007810000 */
[----:B------:R-:W-:Y:S01]  /*88f0*/  FADD.FTZ R7, -R2, R7 ;  /* 0x0000000702077221 */ /* 0x000fe20000010100 */
        /* <DEDUP_REMOVED lines=36> */
[----:B------:R-:W1:Y:S01]  /*8b40*/  MUFU.EX2 R7, R7 ;  /* 0x0000000700077308 */ /* 0x000e620000000800 */
[----:B------:R-:W-:-:S04]  /*8b50*/  FMNMX.FTZ R21, R63, R0, !PT ;  /* 0x000000003f157209 */ /* 0x000fc80007810000 */
[----:B------:R-:W-:-:S03]  /*8b60*/  FMNMX.FTZ R0, R66, R21, !PT ;  /* 0x0000001542007209 */ /* 0x000fc60007810000 */
[----:B------:R-:W2:Y:S01]  /*8b70*/  MUFU.EX2 R9, R9 ;  /* 0x0000000900097308 */ /* 0x000ea20000000800 */
        /* <DEDUP_REMOVED lines=15> */
[----:B------:R-:W-:Y:S01]  /*8c70*/  HGMMA.64x64x16.F32 R88, R136, gdesc[UR4].tnspB, R88, gsb0 ;  /* 0x40e0000488587df0 */ /* 0x000fe20008000858 */
[----:B------:R-:W-:Y:S01]  /*8c80*/  UIADD3 UR6, UR10, 0x200, URZ ;  /* 0x000002000a067890 */ /* 0x000fe2000fffe03f */
[----:B------:R-:W-:Y:S01]  /*8c90*/  FFMA.FTZ R44, R81, UR21, -R8 ;  /* 0x00000015512c7c23 */ /* 0x000fe20008010808 */
[----:B------:R-:W-:Y:S01]  /*8ca0*/  UMOV UR7, 0x40000040 ;  /* 0x4000004000077882 */ /* 0x000fe20000000000 */
        /* <DEDUP_REMOVED lines=16> */
[----:B0-----:R-:W-:-:S07]  /*8db0*/  FMNMX.FTZ R0, R45, R0, !PT ;  /* 0x000000002d007209 */ /* 0x001fce0007810000 */
[----:B------:R-:W-:Y:S01]  /*8dc0*/  MUFU.EX2 R21, R57 ;  /* 0x0000003900157308 */ /* 0x000fe20000000800 */
[----:B------:R-:W-:Y:S02]  /*8dd0*/  WARPGROUP.DEPBAR.LE gsb0, 0x0 ;  /* 0x00008000000079c5 */ /* 0x000fe40000010000 */
[----:B------:R-:W-:Y:S01]  /*8de0*/  WARPGROUP.ARRIVE ;  /* 0x00000000000079c5 */ /* 0x000fe20000000000 */
[--C-:B------:R-:W-:Y:S01]  /*8df0*/  FFMA.FTZ R136, R48, UR21, -R8.reuse ;  /* 0x0000001530887c23 */ /* 0x100fe20008010808 */
[----:B------:R-:W-:Y:S01]  /*8e00*/  FMUL.FTZ R48, R0, UR21 ;  /* 0x0000001500307c20 */ /* 0x000fe20008410000 */
[----:B------:R-:W-:Y:S02]  /*8e10*/  FFMA.FTZ R138, R52, UR21, -R8 ;  /* 0x00000015348a7c23 */ /* 0x000fe40008010808 */
[----:B------:R-:W-:Y:S01]  /*8e20*/  MUFU.EX2 R25, R61 ;  /* 0x0000003d00197308 */ /* 0x000fe20000000800 */
[----:B------:R-:W-:Y:S01]  /*8e30*/  HGMMA.64x64x16.F32 R88, R132, gdesc[UR4].tnspB, R88, gsb0 ;  /* 0x40e0000484587df0 */ /* 0x000fe20008000858 */
        /* <DEDUP_REMOVED lines=33> */
[----:B------:R-:W-:-:S06]  /*9050*/  FFMA.FTZ R86, R86, UR21, -R48 ;  /* 0x0000001556567c23 */ /* 0x000fcc0008010830 */
[----:B------:R-:W-:Y:S08]  /*9060*/  MUFU.EX2 R145, R145 ;  /* 0x0000009100917308 */ /* 0x000ff00000000800 */
[----:B------:R-:W-:Y:S08]  /*9070*/  MUFU.EX2 R34, R34 ;  /* 0x0000002200227308 */ /* 0x000ff00000000800 */
[----:B------:R-:W-:Y:S08]  /*9080*/  MUFU.EX2 R147, R147 ;  /* 0x0000009300937308 */ /* 0x000ff00000000800 */
[----:B------:R-:W-:Y:S08]  /*9090*/  MUFU.EX2 R52, R52 ;  /* 0x0000003400347308 */ /* 0x000ff00000000800 */
[----:B------:R-:W-:Y:S01]  /*90a0*/  MUFU.EX2 R141, R141 ;  /* 0x0000008d008d7308 */ /* 0x000fe20000000800 */
[----:B------:R-:W-:-:S02]  /*90b0*/  WARPGROUP.DEPBAR.LE gsb0, 0x0 ;  /* 0x00008000000079c5 */ /* 0x000fc40000010000 */
[----:B------:R-:W-:-:S06]  /*90c0*/  WARPGROUP.ARRIVE ;  /* 0x00000000000079c5 */ /* 0x000fcc0000000000 */
[----:B------:R-:W0:Y:S01]  /*90d0*/  S2R R135, SR_TID.X ;  /* 0x0000000000877919 */ /* 0x000e220000002100 */
[--C-:B------:R-:W-:Y:S01]  /*90e0*/  FFMA.FTZ R132, R56, UR21, -R8.reuse ;  /* 0x0000001538847c23 */ /* 0x100fe20008010808 */
[----:B------:R-:W-:Y:S01]  /*90f0*/  FFMA.FTZ R134, R60, UR21, -R8 ;  /* 0x000000153c867c23 */ /* 0x000fe20008010808 */
[----:B------:R-:W-:Y:S01]  /*9100*/  FADD.FTZ R8, -R0, R6 ;  /* 0x0000000600087221 */ /* 0x000fe20000010100 */
[----:B-1----:R-:W-:Y:S01]  /*9110*/  FFMA.FTZ R56, R7, R5, R148 ;  /* 0x0000000507387223 */ /* 0x002fe20000010094 */
[----:B------:R-:W-:Y:S01]  /*9120*/  HGMMA.64x64x16.F32 R88, R128, gdesc[UR4].tnspB, R88, gsb0 ;  /* 0x40e0000480587df0 */ /* 0x000fe20008000858 */
[----:B------:R-:W-:Y:S01]  /*9130*/  UIADD3 UR6, UR10, 0x300, URZ ;  /* 0x000003000a067890 */ /* 0x000fe2000fffe03f */
[----:B------:R-:W-:Y:S01]  /*9140*/  FMUL.FTZ R8, R8, UR21 ;  /* 0x0000001508087c20 */ /* 0x000fe20008410000 */
[----:B------:R-:W-:Y:S01]  /*9150*/  UMOV UR7, 0x40000040 ;  /* 0x4000004000077882 */ /* 0x000fe20000000000 */
[----:B------:R-:W-:Y:S01]  /*9160*/  FFMA.FTZ R133, R58, UR21, -R48 ;  /* 0x000000153a857c23 */ /* 0x000fe20008010830 */
[----:B------:R-:W-:Y:S01]  /*9170*/  MUFU.EX2 R38, R38 ;  /* 0x0000002600267308 */ /* 0x000fe20000000800 */
[----:B--2---:R-:W-:-:S07]  /*9180*/  F2FP.F16.F32.PACK_AB R148, R9, R148 ;  /* 0x000000940994723e */ /* 0x004fce00000000ff */
[----:B------:R-:W1:Y:S08]  /*9190*/  MUFU.EX2 R8, R8 ;  /* 0x0000000800087308 */ /* 0x000e700000000800 */
[----:B------:R-:W-:Y:S01]  /*91a0*/  MUFU.EX2 R143, R143 ;  /* 0x0000008f008f7308 */ /* 0x000fe20000000800 */
[----:B0-----:R-:W-:Y:S02]  /*91b0*/  SHF.R.U32.HI R49, RZ, 0x7, R135 ;  /* 0x00000007ff317819 */ /* 0x001fe40000011687 */
[----:B------:R-:W-:Y:S01]  /*91c0*/  ISETP.GE.U32.AND P2, PT, R135, 0x180, PT ;  /* 0x000001808700780c */ /* 0x000fe20003f46070 */
[----:B-1----:R-:W-:-:S04]  /*91d0*/  FFMA.FTZ R5, R8, R4, R149 ;  /* 0x0000000408057223 */ /* 0x002fc80000010095 */
[----:B------:R-:W-:Y:S01]  /*91e0*/  MUFU.EX2 R42, R42 ;  /* 0x0000002a002a7308 */ /* 0x000fe20000000800 */
[----:B------:R-:W-:Y:S02]  /*91f0*/  VIADD R31, R49, 0x9 ;  /* 0x00000009311f7836 */ /* 0x000fe40000000000 */
[----:B------:R-:W-:Y:S01]  /*9200*/  FFMA.FTZ R135, R62, UR21, -R48 ;  /* 0x000000153e877c23 */ /* 0x000fe20008010830 */
[----:B------:R-:W-:Y:S02]  /*9210*/  F2FP.F16.F32.PACK_AB R149, R26, R149 ;  /* 0x000000951a95723e */ /* 0x000fe400000000ff */
[----:B------:R-:W-:Y:S02]  /*9220*/  SEL R31, R31, 0x9, !P2 ;  /* 0x000000091f1f7807 */ /* 0x000fe40005000000 */
[----:B------:R-:W-:Y:S01]  /*9230*/  MUFU.EX2 R136, R136 ;  /* 0x0000008800887308 */ /* 0x000fe20000000800 */
[C---:B------:R-:W-:Y:S01]  /*9240*/  ISETP.GT.AND P2, PT, R3.reuse, UR22, PT ;  /* 0x0000001603007c0c */ /* 0x040fe2000bf44270 */
[----:B------:R-:W-:-:S06]  /*9250*/  VIADD R3, R3, 0xffffffff ;  /* 0xffffffff03037836 */ /* 0x000fcc0000000000 */
[----:B------:R-:W-:Y:S08]  /*9260*/  MUFU.EX2 R137, R137 ;  /* 0x0000008900897308 */ /* 0x000ff00000000800 */
[----:B------:R-:W-:Y:S08]  /*9270*/  MUFU.EX2 R50, R50 ;  /* 0x0000003200327308 */ /* 0x000ff00000000800 */
[----:B------:R-:W-:Y:S08]  /*9280*/  MUFU.EX2 R138, R138 ;  /* 0x0000008a008a7308 */ /* 0x000ff00000000800 */
[----:B------:R-:W-:Y:S01]  /*9290*/  MUFU.EX2 R139, R139 ;  /* 0x0000008b008b7308 */ /* 0x000fe20000000800 */
[----:B------:R-:W-:-:S02]  /*92a0*/  WARPGROUP.DEPBAR.LE gsb0, 0x0 ;  /* 0x00008000000079c5 */ /* 0x000fc40000010000 */
[----:B------:R-:W-:-:S05]  /*92b0*/  WARPGROUP.ARRIVE ;  /* 0x00000000000079c5 */ /* 0x000fca0000000000 */
[----:B------:R-:W-:Y:S01]  /*92c0*/  MUFU.EX2 R46, R46 ;  /* 0x0000002e002e7308 */ /* 0x000fe20000000800 */
[--C-:B------:R-:W-:Y:S01]  /*92d0*/  FFMA.FTZ R129, R66, UR21, -R48.reuse ;  /* 0x0000001542817c23 */ /* 0x100fe20008010830 */
[----:B------:R-:W-:Y:S01]  /*92e0*/  FFMA.FTZ R131, R70, UR21, -R48 ;  /* 0x0000001546837c23 */ /* 0x000fe20008010830 */
[----:B------:R-:W-:Y:S01]  /*92f0*/  HGMMA.64x64x16.F32 R88, R124, gdesc[UR4].tnspB, R88, gsb0 ;  /* 0x40e000047c587df0 */ /* 0x000fe20008000858 */
[----:B------:R-:W-:Y:S01]  /*9300*/  UIADD3 UR6, UR10, 0x380, URZ ;  /* 0x000003800a067890 */ /* 0x000fe2000fffe03f */
        /* <DEDUP_REMOVED lines=11> */
[----:B0-----:R-:W-:Y:S01]  /*93c0*/  F2FP.F16.F32.PACK_AB R128, R28, R20 ;  /* 0x000000141c80723e */ /* 0x001fe200000000ff */
[----:B------:R-:W-:-:S02]  /*93d0*/  WARPGROUP.DEPBAR.LE gsb0, 0x0 ;  /* 0x00008000000079c5 */ /* 0x000fc40000010000 */
[----:B------:R-:W-:-:S04]  /*93e0*/  WARPGROUP.ARRIVE ;  /* 0x00000000000079c5 */ /* 0x000fc80000000000 */
[----:B------:R-:W0:Y:S02]  /*93f0*/  MUFU.EX2 R32, R32 ;  /* 0x0000002000207308 */ /* 0x000e240000000800 */
[----:B------:R-:W-:Y:S06]  /*9400*/  HGMMA.64x64x16.F32 R88, R120, gdesc[UR4].tnspB, R88, gsb0 ;  /* 0x40e0000478587df0 */ /* 0x000fec0008000858 */
[----:B------:R-:W-:Y:S08]  /*9410*/  MUFU.EX2 R33, R33 ;  /* 0x0000002100217308 */ /* 0x000ff00000000800 */
[----:B------:R-:W-:Y:S01]  /*9420*/  MUFU.EX2 R74, R74 ;  /* 0x0000004a004a7308 */ /* 0x000fe20000000800 */
[----:B0-----:R-:W-:-:S07]  /*9430*/  F2FP.F16.F32.PACK_AB R130, R32, R29 ;  /* 0x0000001d2082723e */ /* 0x001fce00000000ff */
[----:B------:R-:W0:Y:S08]  /*9440*/  MUFU.EX2 R36, R36 ;  /* 0x0000002400247308 */ /* 0x000e300000000800 */
[----:B------:R-:W1:Y:S08]  /*9450*/  MUFU.EX2 R75, R75 ;  /* 0x0000004b004b7308 */ /* 0x000e700000000800 */
[----:B------:R-:W-:Y:S01]  /*9460*/  MUFU.EX2 R37, R37 ;  /* 0x0000002500257308 */ /* 0x000fe20000000800 */
[----:B0-----:R-:W-:-:S07]  /*9470*/  F2FP.F16.F32.PACK_AB R124, R36, R33 ;  /* 0x00000021247c723e */ /* 0x001fce00000000ff */
[----:B------:R-:W-:Y:S01]  /*9480*/  MUFU.EX2 R78, R78 ;  /* 0x0000004e004e7308 */ /* 0x000fe20000000800 */
[----:B-1----:R-:W-:-:S07]  /*9490*/  F2FP.F16.F32.PACK_AB R125, R75, R74 ;  /* 0x0000004a4b7d723e */ /* 0x002fce00000000ff */
[----:B------:R-:W0:Y:S08]  /*94a0*/  MUFU.EX2 R40, R40 ;  /* 0x0000002800287308 */ /* 0x000e300000000800 */
[----:B------:R-:W-:Y:S08]  /*94b0*/  MUFU.EX2 R79, R79 ;  /* 0x0000004f004f7308 */ /* 0x000ff00000000800 */
[----:B------:R-:W-:Y:S01]  /*94c0*/  MUFU.EX2 R41, R41 ;  /* 0x0000002900297308 */ /* 0x000fe20000000800 */
[----:B0-----:R-:W-:Y:S01]  /*94d0*/  F2FP.F16.F32.PACK_AB R126, R40, R37 ;  /* 0x00000025287e723e */ /* 0x001fe200000000ff */
        /* <DEDUP_REMOVED lines=9> */
[-C--:B------:R-:W-:Y:S01]  /*9570*/  FMUL.FTZ R97, R97, R7.reuse ;  /* 0x0000000761617220 */ /* 0x080fe20000410000 */
[----:B-1----:R-:W-:Y:S01]  /*9580*/  IMAD.U32 R27, RZ, RZ, UR23 ;  /* 0x00000017ff1b7e24 */ /* 0x002fe2000f8e00ff */
[----:B------:R-:W-:Y:S01]  /*9590*/  MUFU.EX2 R44, R44 ;  /* 0x0000002c002c7308 */ /* 0x000fe20000000800 */
[----:B------:R-:W-:Y:S01]  /*95a0*/  UMOV UR23, UR47 ;  /* 0x0000002f00177c82 */ /* 0x000fe20008000000 */
[-C--:B------:R-:W-:Y:S01]  /*95b0*/  FMUL.FTZ R100, R100, R7.reuse ;  /* 0x0000000764647220 */ /* 0x080fe20000410000 */
[-C--:B------:R-:W-:Y:S01]  /*95c0*/  FMUL.FTZ R101, R101, R7.reuse ;  /* 0x0000000765657220 */ /* 0x080fe20000410000 */
[----:B------:R-:W-:Y:S01]  /*95d0*/  @!P1 LEA R4, R27, UR45, 0x3 ;  /* 0x0000002d1b049c11 */ /* 0x000fe2000f8e18ff */
[----:B------:R-:W-:Y:S01]  /*95e0*/  FADD.FTZ R27, R9, R56 ;  /* 0x00000038091b7221 */ /* 0x000fe20000010000 */
[----:B------:R-:W-:Y:S01]  /*95f0*/  FADD.FTZ R56, R26, R5 ;  /* 0x000000051a387221 */ /* 0x000fe20000010000 */
[----:B------:R-:W-:Y:S01]  /*9600*/  FMUL.FTZ R104, R104, R7 ;  /* 0x0000000768687220 */ /* 0x000fe20000410000 */
[----:B------:R-:W-:Y:S01]  /*9610*/  MUFU.EX2 R83, R83 ;  /* 0x0000005300537308 */ /* 0x000fe20000000800 */
[----:B------:R-:W-:Y:S01]  /*9620*/  FADD.FTZ R58, R150, R27 ;  /* 0x0000001b963a7221 */ /* 0x000fe20000010000 */
[----:B------:R-:W-:Y:S01]  /*9630*/  FADD.FTZ R5, R151, R56 ;  /* 0x0000003897057221 */ /* 0x000fe20000010000 */
[----:B0-----:R-:W-:-:S02]  /*9640*/  @!P1 VIADD R31, R4, 0x16860 ;  /* 0x00016860041f9836 */ /* 0x001fc40000000000 */
[----:B------:R-:W-:Y:S01]  /*9650*/  FFMA.FTZ R4, R63, UR21, -R48 ;  /* 0x000000153f047c23 */ /* 0x000fe20008010830 */
[----:B------:R-:W-:Y:S01]  /*9660*/  FADD.FTZ R27, R15, R58 ;  /* 0x0000003a0f1b7221 */ /* 0x000fe20000010000 */
[----:B------:R-:W-:Y:S01]  /*9670*/  FADD.FTZ R56, R30, R5 ;  /* 0x000000051e387221 */ /* 0x000fe20000010000 */
[----:B------:R-:W-:Y:S01]  /*9680*/  FFMA.FTZ R58, R71, UR21, -R48 ;  /* 0x00000015473a7c23 */ /* 0x000fe20008010830 */
[----:B------:R-:W-:Y:S01]  /*9690*/  MUFU.EX2 R45, R84 ;  /* 0x00000054002d7308 */ /* 0x000fe20000000800 */
[----:B------:R-:W-:Y:S01]  /*96a0*/  FADD.FTZ R27, R144, R27 ;  /* 0x0000001b901b7221 */ /* 0x000fe20000010000 */
[----:B------:R-:W-:Y:S01]  /*96b0*/  FADD.FTZ R5, R145, R56 ;  /* 0x0000003891057221 */ /* 0x000fe20000010000 */
[C---:B------:R-:W-:Y:S01]  /*96c0*/  F2FP.F16.F32.PACK_AB R144, R10.reuse, R144 ;  /* 0x000000900a90723e */ /* 0x040fe200000000ff */
[--C-:B------:R-:W-:Y:S01]  /*96d0*/  FFMA.FTZ R56, R67, UR21, -R48.reuse ;  /* 0x0000001543387c23 */ /* 0x100fe20008010830 */
[----:B------:R-:W-:Y:S01]  /*96e0*/  FADD.FTZ R27, R10, R27 ;  /* 0x0000001b0a1b7221 */ /* 0x000fe20000010000 */
[----:B------:R-:W-:Y:S01]  /*96f0*/  FADD.FTZ R60, R34, R5 ;  /* 0x00000005223c7221 */ /* 0x000fe20000010000 */
[----:B------:R-:W-:Y:S01]  /*9700*/  FFMA.FTZ R48, R87, UR21, -R48 ;  /* 0x0000001557307c23 */ /* 0x000fe20008010830 */
[----:B------:R-:W0:Y:S01]  /*9710*/  MUFU.EX2 R4, R4 ;  /* 0x0000000400047308 */ /* 0x000e220000000800 */
[----:B------:R-:W-:Y:S01]  /*9720*/  FADD.FTZ R27, R146, R27 ;  /* 0x0000001b921b7221 */ /* 0x000fe20000010000 */
[----:B------:R-:W-:Y:S01]  /*9730*/  FADD.FTZ R5, R147, R60 ;  /* 0x0000003c93057221 */ /* 0x000fe20000010000 */
[C---:B------:R-:W-:Y:S01]  /*9740*/  F2FP.F16.F32.PACK_AB R146, R12.reuse, R146 ;  /* 0x000000920c92723e */ /* 0x040fe200000000ff */
[-C--:B------:R-:W-:Y:S01]  /*9750*/  FMUL.FTZ R105, R105, R7.reuse ;  /* 0x0000000769697220 */ /* 0x080fe20000410000 */
[----:B------:R-:W-:Y:S01]  /*9760*/  FADD.FTZ R27, R12, R27 ;  /* 0x0000001b0c1b7221 */ /* 0x000fe20000010000 */
[----:B------:R-:W-:Y:S01]  /*9770*/  FADD.FTZ R60, R52, R5 ;  /* 0x00000005343c7221 */ /* 0x000fe20000010000 */
[----:B------:R-:W-:Y:S01]  /*9780*/  @!P1 PRMT R31, RZ, 0x654, R31 ;  /* 0x00000654ff1f9816 */ /* 0x000fe2000000001f */
[----:B------:R-:W-:Y:S01]  /*9790*/  MUFU.EX2 R56, R56 ;  /* 0x0000003800387308 */ /* 0x000fe20000000800 */
[----:B------:R-:W-:Y:S01]  /*97a0*/  FADD.FTZ R62, R140, R27 ;  /* 0x0000001b8c3e7221 */ /* 0x000fe20000010000 */
[----:B------:R-:W-:Y:S01]  /*97b0*/  FADD.FTZ R5, R141, R60 ;  /* 0x0000003c8d057221 */ /* 0x000fe20000010000 */
[----:B------:R1:W-:Y:S01]  /*97c0*/  @!P1 SYNCS.ARRIVE.TRANS64.RED.A1T0 RZ, [R31+URZ], RZ ;  /* 0x000000ff1fff99a7 */ /* 0x0003e2000810043f */
        /* <DEDUP_REMOVED lines=15> */
[----:B------:R-:W-:Y:S01]  /*98c0*/  FMUL.FTZ R117, R117, R7 ;  /* 0x0000000775757220 */ /* 0x000fe20000410000 */
[----:B------:R-:W-:Y:S01]  /*98d0*/  F2FP.F16.F32.PACK_AB R150, R15, R150 ;  /* 0x000000960f96723e */ /* 0x000fe200000000ff */
[----:B------:R-:W-:Y:S01]  /*98e0*/  FADD.FTZ R27, R14, R27 ;  /* 0x0000001b0e1b7221 */ /* 0x000fe20000010000 */
[----:B------:R-:W-:Y:S01]  /*98f0*/  FADD.FTZ R60, R50, R5 ;  /* 0x00000005323c7221 */ /* 0x000fe20000010000 */
[----:B------:R-:W-:Y:S01]  /*9900*/  F2FP.F16.F32.PACK_AB R151, R30, R151 ;  /* 0x000000971e97723e */ /* 0x000fe200000000ff */
[----:B------:R-:W2:Y:S01]  /*9910*/  MUFU.EX2 R6, R85 ;  /* 0x0000005500067308 */ /* 0x000ea20000000800 */
        /* <DEDUP_REMOVED lines=18> */
[C---:B0-----:R-:W-:Y:S01]  /*9a40*/  F2FP.F16.F32.PACK_AB R135, R4.reuse, R135 ;  /* 0x000000870487723e */ /* 0x041fe200000000ff */
[-C--:B------:R-:W-:Y:S01]  /*9a50*/  FMUL.FTZ R95, R95, R8.reuse ;  /* 0x000000085f5f7220 */ /* 0x080fe20000410000 */
[----:B------:R-:W-:Y:S01]  /*9a60*/  FADD.FTZ R9, R25, R12 ;  /* 0x0000000c19097221 */ /* 0x000fe20000010000 */
[----:B------:R-:W-:Y:S01]  /*9a70*/  FADD.FTZ R10, R4, R5 ;  /* 0x00000005040a7221 */ /* 0x000fe20000010000 */
[----:B--2---:R-:W-:Y:S01]  /*9a80*/  F2FP.F16.F32.PACK_AB R122, R6, R45 ;  /* 0x0000002d067a723e */ /* 0x004fe200000000ff */
        /* <DEDUP_REMOVED lines=47> */
[----:B---3--:R-:W-:Y:S01]  /*9d80*/  FADD.FTZ R4, R48, R4 ;  /* 0x0000000430047221 */ /* 0x008fe20000010000 */
[----:B------:R-:W-:Y:S01]  /*9d90*/  F2FP.F16.F32.PACK_AB R120, R44, R41 ;  /* 0x000000292c78723e */ /* 0x000fe200000000ff */
[----:B------:R-:W-:Y:S01]  /*9da0*/  IMAD.MOV.U32 R6, RZ, RZ, R0 ;  /* 0x000000ffff067224 */ /* 0x000fe200078e0000 */
[----:B------:R-:W-:Y:S01]  /*9db0*/  F2FP.F16.F32.PACK_AB R121, R83, R121 ;  /* 0x000000795379723e */ /* 0x000fe200000000ff */
[----:B------:R-:W-:Y:S01]  /*9dc0*/  IMAD.MOV.U32 R7, RZ, RZ, R2 ;  /* 0x000000ffff077224 */ /* 0x000fe200078e0002 */
[----:B------:R-:W-:Y:S01]  /*9dd0*/  F2FP.F16.F32.PACK_AB R123, R48, R123 ;  /* 0x0000007b307b723e */ /* 0x000fe200000000ff */
[----:B-1----:R-:W-:Y:S06]  /*9de0*/  @P2 BRA `(.L_x_13231) ;  /* 0xffffffe000dc2947 */ /* 0x002fec000383ffff */
.L_x_13222:
        /* <DEDUP_REMOVED lines=10> */
.L_x_13249:
        /* <DEDUP_REMOVED lines=9> */
.L_x_13234:
[----:B------:R-:W-:Y:S01]  /*9f20*/  ULEA UR6, UR47, UR45, 0x3 ;  /* 0x0000002d2f067291 */ /* 0x000fe2000f8e183f */
[----:B------:R-:W-:-:S05]  /*9f30*/  IMAD.U32 R0, RZ, RZ, UR50 ;  /* 0x00000032ff007e24 */ /* 0x000fca000f8e00ff */
[----:B------:R-:W-:-:S04]  /*9f40*/  SHF.L.U32 R0, R0, 0x1f, RZ ;  /* 0x0000001f00007819 */ /* 0x000fc800000006ff */
[----:B------:R0:W1:Y:S01]  /*9f50*/  SYNCS.PHASECHK.TRANS64.TRYWAIT P2, [UR6+0x16830], R0 ;  /* 0x01683000ff0075a7 */ /* 0x0000620008040146 */
[----:B------:R-:W-:Y:S05]  /*9f60*/  @!P0 BRA `(.L_x_13235) ;  /* 0x0000000000048947 */ /* 0x000fea0003800000 */
[----:B------:R-:W-:Y:S01]  /*9f70*/  BPT.TRAP 0x1 ;  /* 0x000000040000795c */ /* 0x000fe20000300000 */
.L_x_13235:
[----:B-1----:R-:W-:Y:S05]  /*9f80*/  @P2 BRA `(.L_x_13233) ;  /* 0x0000000000082947 */ /* 0x002fea0003800000 */
[----:B------:R-:W1:Y:S02]  /*9f90*/  SYNCS.PHASECHK.TRANS64.TRYWAIT P2, [UR6+0x16830], R0 ;  /* 0x01683000ff0075a7 */ /* 0x000e640008040146 */
[----:B-1----:R-:W-:Y:S05]  /*9fa0*/  @!P2 BRA `(.L_x_13236) ;  /* 0x000000c00000a947 */ /* 0x002fea0003800000 */
.L_x_13233:
        /* <DEDUP_REMOVED lines=27> */
.L_x_13238:
[----:B------:R-:W-:Y:S01]  /*a160*/  ULEA UR6, UR25, UR45, 0x3 ;  /* 0x0000002d19067291 */ /* 0x000fe2000f8e183f */
[----:B------:R-:W-:-:S05]  /*a170*/  IMAD.U32 R0, RZ, RZ, UR26 ;  /* 0x0000001aff007e24 */ /* 0x000fca000f8e00ff */
[----:B------:R-:W-:-:S04]  /*a180*/  SHF.L.U32 R0, R0, 0x1f, RZ ;  /* 0x0000001f00007819 */ /* 0x000fc800000006ff */
[----:B------:R0:W1:Y:S01]  /*a190*/  SYNCS.PHASECHK.TRANS64.TRYWAIT P2, [UR6+0x16850], R0 ;  /* 0x01685000ff0075a7 */ /* 0x0000620008040146 */
[----:B------:R-:W-:Y:S05]  /*a1a0*/  @!P0 BRA `(.L_x_13239) ;  /* 0x0000000000048947 */ /* 0x000fea0003800000 */
[----:B------:R-:W-:Y:S01]  /*a1b0*/  BPT.TRAP 0x1 ;  /* 0x000000040000795c */ /* 0x000fe20000300000 */
.L_x_13239:
[----:B-1----:R-:W-:Y:S05]  /*a1c0*/  @P2 BRA `(.L_x_13237) ;  /* 0x0000000000082947 */ /* 0x002fea0003800000 */
[----:B------:R-:W1:Y:S02]  /*a1d0*/  SYNCS.PHASECHK.TRANS64.TRYWAIT P2, [UR6+0x16850], R0 ;  /* 0x01685000ff0075a7 */ /* 0x000e640008040146 */
[----:B-1----:R-:W-:Y:S05]  /*a1e0*/  @!P2 BRA `(.L_x_13240) ;  /* 0x000000bc0088a947 */ /* 0x002fea0003800000 */
.L_x_13237:
[----:B------:R-:W-:Y:S01]  /*a1f0*/  UIADD3 UR6, UR45, 0x400, URZ ;  /* 0x000004002d067890 */ /* 0x000fe2000fffe03f */
[----:B------:R-:W-:Y:S01]  /*a200*/  WARPGROUP.ARRIVE ;  /* 0x00000000000079c5 */ /* 0x000fe20000000000 */
[----:B------:R-:W-:-:S05]  /*a210*/  UMOV UR7, 0x40000040 ;  /* 0x4000004000077882 */ /* 0x000fca0000000000 */
[----:B------:R-:W2:Y:S01]  /*a220*/  S2R R9, SR_TID.X ;  /* 0x0000000000097919 */ /* 0x000ea20000002100 */
[----:B------:R-:W-:Y:S01]  /*a230*/  USHF.R.U32.HI UR6, URZ, 0x4, UR6 ;  /* 0x000000043f067899 */ /* 0x000fe20008011606 */
[----:B------:R-:W-:Y:S01]  /*a240*/  PLOP3.LUT P2, PT, PT, PT, UP0, 0x80, 0x0 ;  /* 0x000000000000781c */ /* 0x000fe20003f4f008 */
[----:B------:R-:W-:Y:S02]  /*a250*/  VIADD R13, R17, UR39 ;  /* 0x00000027110d7c36 */ /* 0x000fe40008000000 */
[----:B------:R-:W-:Y:S01]  /*a260*/  ULOP3.LUT UR6, UR6, 0x3fff, URZ, 0xc0, !UPT ;  /* 0x00003fff06067892 */ /* 0x000fe2000f8ec03f */
[----:B-1----:R-:W-:Y:S02]  /*a270*/  IMAD.U32 R2, RZ, RZ, UR47 ;  /* 0x0000002fff027e24 */ /* 0x002fe4000f8e00ff */
[----:B------:R-:W-:Y:S01]  /*a280*/  IMAD.SHL.U32 R11, R3, 0x80, RZ ;  /* 0x00000080030b7824 */ /* 0x000fe200078e00ff */
[----:B------:R-:W-:Y:S01]  /*a290*/  ULEA UR10, UR25, UR6, 0xa ;  /* 0x00000006190a7291 */ /* 0x000fe2000f8e503f */
[----:B------:R-:W-:Y:S01]  /*a2a0*/  IMAD.U32 R15, RZ, RZ, UR46 ;  /* 0x0000002eff0f7e24 */ /* 0x000fe2000f8e00ff */
        /* <DEDUP_REMOVED lines=43> */
[----:B------:R-:W-:-:S04]  /*a560*/  @UP0 ULDC UR6, c[0x0][0x450] ;  /* 0x0001140000060ab9 */ /* 0x000fc80000000800 */
[----:B------:R-:W-:Y:S01]  /*a570*/  @P2 SHF.R.U32.HI R13, RZ, UR6, R0 ;  /* 0x00000006ff0d2c19 */ /* 0x000fe20008011600 */
[----:B------:R-:W-:Y:S01]  /*a580*/  VIADD R0, R8, 0x9 ;  /* 0x0000000908007836 */ /* 0x000fe20000000000 */
[----:B------:R-:W-:Y:S01]  /*a590*/  ISETP.GE.U32.AND P2, PT, R9, 0x180, PT ;  /* 0x000001800900780c */ /* 0x000fe20003f46070 */
[----:B------:R-:W-:Y:S02]  /*a5a0*/  ULOP3.LUT UR6, URZ, UR24, URZ, 0x33, !UPT ;  /* 0x000000183f067292 */ /* 0x000fe4000f8e333f */
[----:B------:R-:W0:Y:S01]  /*a5b0*/  SHFL.IDX PT, R9, R13, RZ, 0x1c1f ;  /* 0x001c1fff0d097589 */ /* 0x000e2200000e0000 */
[----:B------:R-:W-:Y:S02]  /*a5c0*/  SEL R8, R0, 0x9, !P2 ;  /* 0x0000000900087807 */ /* 0x000fe40005000000 */
[----:B------:R-:W-:-:S04]  /*a5d0*/  IADD3 R0, -R16, 0x1, -R11 ;  /* 0x0000000110007810 */ /* 0x000fc80007ffe90b */
[----:B------:R-:W-:-:S05]  /*a5e0*/  IADD3 R0, -R15, UR40, R0 ;  /* 0x000000280f007c10 */ /* 0x000fca000fffe100 */
[C---:B------:R-:W-:Y:S02]  /*a5f0*/  VIADD R12, R0.reuse, UR23 ;  /* 0x00000017000c7c36 */ /* 0x040fe40008000000 */
[----:B------:R-:W-:-:S04]  /*a600*/  VIADD R10, R0, UR6 ;  /* 0x00000006000a7c36 */ /* 0x000fc80008000000 */
[--C-:B0-----:R-:W-:Y:S01]  /*a610*/  IMAD.IADD R0, R10, 0x1, R9.reuse ;  /* 0x000000010a007824 */ /* 0x101fe200078e0209 */
[----:B------:R-:W-:Y:S02]  /*a620*/  WARPGROUP.DEPBAR.LE gsb0, 0x0 ;  /* 0x00008000000079c5 */ /* 0x000fe40000010000 */
[----:B------:R0:W-:Y:S06]  /*a630*/  BAR.ARV R8, 0x100 ;  /* 0x000400080000751d */ /* 0x0001ec0000002000 */
[----:B------:R1:W-:Y:S02]  /*a640*/  @!P1 SYNCS.ARRIVE.TRANS64.RED.A1T0 RZ, [R2+URZ], RZ ;  /* 0x000000ff02ff99a7 */ /* 0x0003e4000810043f */
[----:B-1----:R-:W-:Y:S01]  /*a650*/  IMAD.IADD R2, R12, 0x1, R9 ;  /* 0x000000010c027824 */ /* 0x002fe200078e0209 */
[----:B0-----:R-:W-:Y:S06]  /*a660*/  @!P5 BRA `(.L_x_13241) ;  /* 0x00000000005cd947 */ /* 0x001fec0003800000 */
        /* <DEDUP_REMOVED lines=13> */
.L_x_13243:
[----:B------:R-:W-:-:S05]  /*a740*/  IMAD.U32 R20, RZ, RZ, UR22 ;  /* 0x00000016ff147e24 */ /* 0x000fca000f8e00ff */
[----:B------:R-:W-:-:S13]  /*a750*/  ISETP.NE.AND P2, PT, R20, 0x1, PT ;  /* 0x000000011400780c */ /* 0x000fda0003f45270 */
[----:B------:R-:W0:Y:S02]  /*a760*/  @P2 LDC.64 R8, c[0x0][0x9e8] ;  /* 0x00027a00ff082b82 */ /* 0x000e240000000a00 */
[----:B0-----:R-:W-:-:S05]  /*a770*/  @P2 IMAD.HI.U32 R8, R14, R8, RZ ;  /* 0x000000080e082227 */ /* 0x001fca00078e00ff */
[----:B------:R-:W-:-:S07]  /*a780*/  @P2 SHF.R.U32.HI R14, RZ, R9, R8 ;  /* 0x00000009ff0e2219 */ /* 0x000fce0000011608 */
.L_x_13244:
[----:B------:R-:W-:Y:S05]  /*a790*/  BSYNC B0 ;  /* 0x0000000000007941 */ /* 0x000fea0003800000 */
.L_x_13242:
[----:B------:R-:W-:-:S04]  /*a7a0*/  IMAD R9, R14, R20, -R11 ;  /* 0x000000140e097224 */ /* 0x000fc800078e0a0b */
[----:B------:R-:W-:-:S05]  /*a7b0*/  IMAD.IADD R9, R9, 0x1, -R16 ;  /* 0x0000000109097824 */ /* 0x000fca00078e0a10 */
[----:B------:R-:W-:Y:S02]  /*a7c0*/  VIADDMNMX R2, R9, R20, R2, PT ;  /* 0x0000001409027246 */ /* 0x000fe40003800102 */
[----:B------:R-:W-:-:S07]  /*a7d0*/  VIMNMX R0, R0, R9, !PT ;  /* 0x0000000900007248 */ /* 0x000fce0007fe0100 */
.L_x_13241:
        /* <DEDUP_REMOVED lines=114> */
.L_x_13247:
[----:B------:R-:W-:-:S05]  /*af00*/  IMAD.U32 R2, RZ, RZ, UR22 ;  /* 0x00000016ff027e24 */ /* 0x000fca000f8e00ff */
[----:B------:R-:W-:-:S13]  /*af10*/  ISETP.NE.AND P3, PT, R2, 0x1, PT ;  /* 0x000000010200780c */ /* 0x000fda0003f65270 */
[----:B------:R-:W0:Y:S02]  /*af20*/  @P3 LDC.64 R8, c[0x0][0x9e8] ;  /* 0x00027a00ff083b82 */ /* 0x000e240000000a00 */
[----:B0-----:R-:W-:-:S05]  /*af30*/  @P3 IMAD.HI.U32 R8, R0, R8, RZ ;  /* 0x0000000800083227 */ /* 0x001fca00078e00ff */
[----:B------:R-:W-:-:S07]  /*af40*/  @P3 SHF.R.U32.HI R0, RZ, R9, R8 ;  /* 0x00000009ff003219 */ /* 0x000fce0000011608 */
.L_x_13248:
[----:B------:R-:W-:Y:S05]  /*af50*/  BSYNC B0 ;  /* 0x0000000000007941 */ /* 0x000fea0003800000 */
.L_x_13246:
[----:B------:R-:W-:-:S04]  /*af60*/  IMAD R11, R0, R2, -R11 ;  /* 0x00000002000b7224 */ /* 0x000fc800078e0a0b */
[----:B------:R-:W-:-:S05]  /*af70*/  IMAD.IADD R11, R11, 0x1, -R16 ;  /* 0x000000010b0b7824 */ /* 0x000fca00078e0a10 */
[----:B------:R-:W-:Y:S02]  /*af80*/  VIADDMNMX R12, R11, R2, R12, PT ;  /* 0x000000020b0c7246 */ /* 0x000fe4000380010c */
[----:B------:R-:W-:-:S07]  /*af90*/  VIMNMX R10, R10, R11, !PT ;  /* 0x0000000b0a0a7248 */ /* 0x000fce0007fe0100 */
.L_x_13245:
        /* <DEDUP_REMOVED lines=34> */
[----:B------:R-:W-:Y:S02]  /*b1c0*/  ISETP.GT.AND P3, PT, R10, RZ, P2 ;  /* 0x000000ff0a00720c */ /* 0x000fe40001764270 */
        /* <DEDUP_REMOVED lines=17> */
[----:B------:R-:W-:Y:S02]  /*b2e0*/  FMNMX.FTZ R8, R13, R6, !PT ;  /* 0x000000060d087209 */ /* 0x000fe40007810000 */
[----:B------:R-:W-:Y:S02]  /*b2f0*/  FMNMX.FTZ R0, R76, R9, !PT ;  /* 0x000000094c007209 */ /* 0x000fe40007810000 */
[----:B------:R-:W-:-:S02]  /*b300*/  FSEL R30, R30, -INF , !P6 ;  /* 0xff8000001e1e7808 */ /* 0x000fc40007000000 */
[----:B------:R-:W-:Y:S02]  /*b310*/  FMNMX.FTZ R9, R77, R0, !PT ;  /* 0x000000004d097209 */ /* 0x000fe40007810000 */
[----:B------:R-:W-:Y:S02]  /*b320*/  FSEL R38, R38, -INF , !P4 ;  /* 0xff80000026267808 */ /* 0x000fe40006000000 */
[----:B------:R-:W-:Y:S02]  /*b330*/  FMNMX.FTZ R0, R80, R9, !PT ;  /* 0x0000000950007209 */ /* 0x000fe40007810000 */
[----:B------:R-:W-:Y:S02]  /*b340*/  FMNMX.FTZ R21, R27, R8, !PT ;  /* 0x000000081b157209 */ /* 0x000fe40007810000 */
[----:B------:R-:W-:Y:S02]  /*b350*/  FMNMX.FTZ R9, R81, R0, !PT ;  /* 0x0000000051097209 */ /* 0x000fe40007810000 */
[----:B------:R-:W-:-:S02]  /*b360*/  ISETP.GT.AND P4, PT, R10, 0x20, P2 ;  /* 0x000000200a00780c */ /* 0x000fc40001784270 */
[----:B------:R-:W-:Y:S02]  /*b370*/  FMNMX.FTZ R0, R84, R9, !PT ;  /* 0x0000000954007209 */ /* 0x000fe40007810000 */
[----:B------:R-:W-:Y:S02]  /*b380*/  FMNMX.FTZ R8, R30, R21, !PT ;  /* 0x000000151e087209 */ /* 0x000fe40007810000 */
[----:B------:R-:W-:Y:S02]  /*b390*/  FMNMX.FTZ R0, R85, R0, !PT ;  /* 0x0000000055007209 */ /* 0x000fe40007810000 */
[----:B------:R-:W-:Y:S02]  /*b3a0*/  ISETP.LT.OR P4, PT, R12, 0x21, P4 ;  /* 0x000000210c00780c */ /* 0x000fe40002781670 */
[----:B------:R-:W-:Y:S01]  /*b3b0*/  FMNMX.FTZ R21, R31, R8, !PT ;  /* 0x000000081f157209 */ /* 0x000fe20007810000 */
[----:B------:R-:W0:Y:S01]  /*b3c0*/  SHFL.BFLY PT, R9, R0, 0x2, 0x1f ;  /* 0x0c401f0000097f89 */ /* 0x000e2200000e0000 */
[----:B------:R-:W-:-:S02]  /*b3d0*/  FSEL R42, R42, -INF , !P4 ;  /* 0xff8000002a2a7808 */ /* 0x000fc40006000000 */
[----:B------:R-:W-:Y:S02]  /*b3e0*/  ISETP.GT.AND P4, PT, R10, 0x28, P2 ;  /* 0x000000280a00780c */ /* 0x000fe40001784270 */
[----:B------:R-:W-:Y:S02]  /*b3f0*/  FMNMX.FTZ R8, R34, R21, !PT ;  /* 0x0000001522087209 */ /* 0x000fe40007810000 */
[----:B------:R-:W-:Y:S02]  /*b400*/  ISETP.LT.OR P4, PT, R12, 0x29, P4 ;  /* 0x000000290c00780c */ /* 0x000fe40002781670 */
[----:B------:R-:W-:Y:S02]  /*b410*/  ISETP.GT.AND P3, PT, R10, 0x30, P2 ;  /* 0x000000300a00780c */ /* 0x000fe40001764270 */
[----:B------:R-:W-:Y:S02]  /*b420*/  FSEL R46, R46, -INF , !P4 ;  /* 0xff8000002e2e7808 */ /* 0x000fe40006000000 */
[----:B------:R-:W-:-:S02]  /*b430*/  ISETP.GT.AND P4, PT, R10, 0x29, P2 ;  /* 0x000000290a00780c */ /* 0x000fc40001784270 */
[C---:B------:R-:W-:Y:S02]  /*b440*/  ISETP.LT.OR P3, PT, R12.reuse, 0x31, P3 ;  /* 0x000000310c00780c */ /* 0x040fe40001f61670 */
[----:B------:R-:W-:Y:S02]  /*b450*/  ISETP.LT.OR P4, PT, R12, 0x2a, P4 ;  /* 0x0000002a0c00780c */ /* 0x000fe40002781670 */
[----:B------:R-:W-:Y:S02]  /*b460*/  FSEL R50, R50, -INF , !P3 ;  /* 0xff80000032327808 */ /* 0x000fe40005800000 */
[----:B------:R-:W-:Y:S02]  /*b470*/  FSEL R47, R47, -INF , !P4 ;  /* 0xff8000002f2f7808 */ /* 0x000fe40006000000 */
[----:B------:R-:W-:Y:S02]  /*b480*/  ISETP.GT.AND P4, PT, R10, 0x31, P2 ;  /* 0x000000310a00780c */ /* 0x000fe40001784270 */
[----:B0-----:R-:W-:-:S02]  /*b490*/  FMNMX.FTZ R9, R0, R9, !PT ;  /* 0x0000000900097209 */ /* 0x001fc40007810000 */
[----:B------:R-:W-:Y:S02]  /*b4a0*/  ISETP.GT.AND P3, PT, R10, 0x38, P2 ;  /* 0x000000380a00780c */ /* 0x000fe40001764270 */
[C---:B------:R-:W-:Y:S01]  /*b4b0*/  ISETP.LT.OR P4, PT, R12.reuse, 0x32, P4 ;  /* 0x000000320c00780c */ /* 0x040fe20002781670 */
[----:B------:R-:W0:Y:S01]  /*b4c0*/  SHFL.BFLY PT, R2, R9, 0x1, 0x1f ;  /* 0x0c201f0009027f89 */ /* 0x000e2200000e0000 */
[----:B------:R-:W-:Y:S02]  /*b4d0*/  ISETP.LT.OR P3, PT, R12, 0x39, P3 ;  /* 0x000000390c00780c */ /* 0x000fe40001f61670 */
[----:B------:R-:W-:Y:S02]  /*b4e0*/  FSEL R51, R51, -INF , !P4 ;  /* 0xff80000033337808 */ /* 0x000fe40006000000 */
[----:B------:R-:W-:Y:S02]  /*b4f0*/  ISETP.GT.AND P4, PT, R10, 0x39, P2 ;  /* 0x000000390a00780c */ /* 0x000fe40001784270 */
[----:B------:R-:W-:-:S02]  /*b500*/  FSEL R54, R54, -INF , !P3 ;  /* 0xff80000036367808 */ /* 0x000fc40005800000 */
[----:B------:R-:W-:Y:S02]  /*b510*/  ISETP.GT.AND P3, PT, R10, 0x40, P2 ;  /* 0x000000400a00780c */ /* 0x000fe40001764270 */
[C---:B------:R-:W-:Y:S02]  /*b520*/  ISETP.LT.OR P4, PT, R12.reuse, 0x3a, P4 ;  /* 0x0000003a0c00780c */ /* 0x040fe40002781670 */
[----:B------:R-:W-:Y:S02]  /*b530*/  ISETP.LT.OR P3, PT, R12, 0x41, P3 ;  /* 0x000000410c00780c */ /* 0x000fe40001f61670 */
[----:B------:R-:W-:Y:S02]  /*b540*/  FSEL R55, R55, -INF , !P4 ;  /* 0xff80000037377808 */ /* 0x000fe40006000000 */
[----:B------:R-:W-:Y:S02]  /*b550*/  ISETP.GT.AND P4, PT, R10, 0x41, P2 ;  /* 0x000000410a00780c */ /* 0x000fe40001784270 */
[----:B------:R-:W-:-:S02]  /*b560*/  FSEL R58, R58, -INF , !P3 ;  /* 0xff8000003a3a7808 */ /* 0x000fc40005800000 */
[----:B------:R-:W-:Y:S02]  /*b570*/  ISETP.GT.AND P3, PT, R10, 0x48, P2 ;  /* 0x000000480a00780c */ /* 0x000fe40001764270 */
[C---:B------:R-:W-:Y:S02]  /*b580*/  ISETP.LT.OR P4, PT, R12.reuse, 0x42, P4 ;  /* 0x000000420c00780c */ /* 0x040fe40002781670 */
        /* <DEDUP_REMOVED lines=8> */
[----:B------:R-:W-:Y:S01]  /*b610*/  ISETP.GT.AND P3, PT, R10, 0x50, P2 ;  /* 0x000000500a00780c */ /* 0x000fe20001764270 */
[--C-:B------:R-:W-:Y:S01]  /*b620*/  FFMA.FTZ R9, R25, UR21, -R0.reuse ;  /* 0x0000001519097c23 */ /* 0x100fe20008010800 */
[----:B------:R-:W-:Y:S01]  /*b630*/  FMNMX.FTZ R25, R35, R8, !PT ;  /* 0x0000000823197209 */ /* 0x000fe20007810000 */
[--C-:B------:R-:W-:Y:S01]  /*b640*/  FFMA.FTZ R11, R29, UR21, -R0.reuse ;  /* 0x000000151d0b7c23 */ /* 0x100fe20008010800 */
        /* <DEDUP_REMOVED lines=13> */
[----:B------:R-:W-:Y:S01]  /*b720*/  ISETP.GT.AND P4, PT, R10, 0x51, P2 ;  /* 0x000000510a00780c */ /* 0x000fe20001784270 */
        /* <DEDUP_REMOVED lines=43> */
[--C-:B------:R-:W-:Y:S01]  /*b9e0*/  FFMA.FTZ R37, R53, UR21, -R0.reuse ;  /* 0x0000001535257c23 */ /* 0x100fe20008010800 */
[----:B------:R-:W-:Y:S01]  /*b9f0*/  ISETP.GT.AND P4, PT, R10, 0x61, P2 ;  /* 0x000000610a00780c */ /* 0x000fe20001784270 */
[----:B------:R-:W-:Y:S01]  /*ba00*/  FFMA.FTZ R53, R69, UR21, -R0 ;  /* 0x0000001545357c23 */ /* 0x000fe20008010800 */
[----:B------:R-:W-:Y:S01]  /*ba10*/  FMNMX.FTZ R41, R67, R8, !PT ;  /* 0x0000000843297209 */ /* 0x000fe20007810000 */
[----:B------:R-:W-:Y:S01]  /*ba20*/  MUFU.EX2 R15, R15 ;  /* 0x0000000f000f7308 */ /* 0x000fe20000000800 */
        /* <DEDUP_REMOVED lines=8> */
[----:B------:R-:W-:Y:S01]  /*bab0*/  ISETP.GT.AND P4, PT, R10, 0x69, P2 ;  /* 0x000000690a00780c */ /* 0x000fe20001784270 */
[----:B------:R-:W-:Y:S01]  /*bac0*/  MUFU.EX2 R21, R21 ;  /* 0x0000001500157308 */ /* 0x000fe20000000800 */
[----:B------:R-:W-:Y:S01]  /*bad0*/  FMNMX.FTZ R8, R74, R41, !PT ;  /* 0x000000294a087209 */ /* 0x000fe20007810000 */
[--C-:B------:R-:W-:Y:S01]  /*bae0*/  FFMA.FTZ R41, R57, UR21, -R0.reuse ;  /* 0x0000001539297c23 */ /* 0x100fe20008010800 */
[----:B------:R-:W-:Y:S01]  /*baf0*/  FSEL R78, R78, -INF , !P3 ;  /* 0xff8000004e4e7808 */ /* 0x000fe20005800000 */
[----:B------:R-:W-:Y:S01]  /*bb00*/  FFMA.FTZ R57, R73, UR21, -R0 ;  /* 0x0000001549397c23 */ /* 0x000fe20008010800 */
[----:B------:R-:W-:Y:S02]  /*bb10*/  ISETP.GT.AND P3, PT, R10, 0x70, P2 ;  /* 0x000000700a00780c */ /* 0x000fe40001764270 */
[----:B------:R-:W-:Y:S01]  /*bb20*/  ISETP.LT.OR P4, PT, R12, 0x6a, P4 ;  /* 0x0000006a0c00780c */ /* 0x000fe20002781670 */
[----:B------:R-:W-:Y:S01]  /*bb30*/  MUFU.EX2 R140, R140 ;  /* 0x0000008c008c7308 */ /* 0x000fe20000000800 */
[----:B------:R-:W-:-:S02]  /*bb40*/  FMNMX.FTZ R45, R75, R8, !PT ;  /* 0x000000084b2d7209 */ /* 0x000fc40007810000 */
[----:B------:R-:W-:Y:S02]  /*bb50*/  ISETP.LT.OR P3, PT, R12, 0x71, P3 ;  /* 0x000000710c00780c */ /* 0x000fe40001f61670 */
[----:B------:R-:W-:Y:S02]  /*bb60*/  FSEL R79, R79, -INF , !P4 ;  /* 0xff8000004f4f7808 */ /* 0x000fe40006000000 */
[----:B------:R-:W-:Y:S01]  /*bb70*/  ISETP.GT.AND P4, PT, R10, 0x71, P2 ;  /* 0x000000710a00780c */ /* 0x000fe20001784270 */
[----:B------:R-:W-:Y:S01]  /*bb80*/  MUFU.EX2 R25, R25 ;  /* 0x0000001900197308 */ /* 0x000fe20000000800 */
        /* <DEDUP_REMOVED lines=11> */
[----:B------:R-:W-:Y:S01]  /*bc40*/  FFMA.FTZ R45, R61, UR21, -R0 ;  /* 0x000000153d2d7c23 */ /* 0x000fe20008010800 */
[----:B------:R-:W-:-:S02]  /*bc50*/  ISETP.LT.OR P2, PT, R12, 0x7a, P2 ;  /* 0x0000007a0c00780c */ /* 0x000fc40001741670 */
[----:B------:R-:W-:Y:S02]  /*bc60*/  FSEL R86, R86, -INF , !P3 ;  /* 0xff80000056567808 */ /* 0x000fe40005800000 */
[----:B------:R-:W-:Y:S01]  /*bc70*/  FMNMX.FTZ R49, R83, R8, !PT ;  /* 0x0000000853317209 */ /* 0x000fe20007810000 */
[----:B------:R-:W-:Y:S01]  /*bc80*/  MUFU.EX2 R136, R136 ;  /* 0x0000008800887308 */ /* 0x000fe20000000800 */
[----:B------:R-:W-:Y:S02]  /*bc90*/  FSEL R87, R87, -INF , !P2 ;  /* 0xff80000057577808 */ /* 0x000fe40005000000 */
[----:B------:R-:W-:Y:S01]  /*bca0*/  FMNMX.FTZ R8, R86, R49, !PT ;  /* 0x0000003156087209 */ /* 0x000fe20007810000 */
[--C-:B------:R-:W-:Y:S01]  /*bcb0*/  FFMA.FTZ R49, R65, UR21, -R0.reuse ;  /* 0x0000001541317c23 */ /* 0x100fe20008010800 */
[--C-:B------:R-:W-:Y:S02]  /*bcc0*/  FFMA.FTZ R65, R81, UR21, -R0.reuse ;  /* 0x0000001551417c23 */ /* 0x100fe40008010800 */
[----:B------:R-:W-:Y:S01]  /*bcd0*/  FMNMX.FTZ R8, R87, R8, !PT ;  /* 0x0000000857087209 */ /* 0x000fe20007810000 */
[----:B------:R-:W-:Y:S04]  /*bce0*/  MUFU.EX2 R33, R33 ;  /* 0x0000002100217308 */ /* 0x000fe80000000800 */
[----:B------:R-:W0:Y:S04]  /*bcf0*/  SHFL.BFLY PT, R61, R8, 0x2, 0x1f ;  /* 0x0c401f00083d7f89 */ /* 0x000e2800000e0000 */
[----:B------:R-:W-:Y:S08]  /*bd00*/  MUFU.EX2 R138, R138 ;  /* 0x0000008a008a7308 */ /* 0x000ff00000000800 */
[----:B------:R-:W-:Y:S08]  /*bd10*/  MUFU.EX2 R37, R37 ;  /* 0x0000002500257308 */ /* 0x000ff00000000800 */
[----:B------:R-:W-:Y:S01]  /*bd20*/  MUFU.EX2 R132, R132 ;  /* 0x0000008400847308 */ /* 0x000fe20000000800 */
[----:B0-----:R-:W-:Y:S01]  /*bd30*/  FMNMX.FTZ R10, R8, R61, !PT ;  /* 0x0000003d080a7209 */ /* 0x001fe20007810000 */
[----:B------:R-:W-:Y:S01]  /*bd40*/  FFMA.FTZ R61, R77, UR21, -R0 ;  /* 0x000000154d3d7c23 */ /* 0x000fe20008010800 */
[----:B------:R-:W-:-:S05]  /*bd50*/  FSEL R8, R2, RZ, P6 ;  /* 0x000000ff02087208 */ /* 0x000fca0003000000 */
[----:B------:R-:W-:Y:S01]  /*bd60*/  MUFU.EX2 R41, R41 ;  /* 0x0000002900297308 */ /* 0x000fe20000000800 */
[----:B------:R-:W0:Y:S01]  /*bd70*/  SHFL.BFLY PT, R69, R10, 0x1, 0x1f ;  /* 0x0c201f000a457f89 */ /* 0x000e2200000e0000 */
[----:B------:R-:W-:-:S04]  /*bd80*/  FADD.FTZ R8, -R8, R7 ;  /* 0x0000000708087221 */ /* 0x000fc80000010100 */
[----:B------:R-:W-:Y:S02]  /*bd90*/  FMUL.FTZ R7, R8, UR21 ;  /* 0x0000001508077c20 */ /* 0x000fe40008410000 */
[----:B------:R-:W-:Y:S08]  /*bda0*/  MUFU.EX2 R134, R134 ;  /* 0x0000008600867308 */ /* 0x000ff00000000800 */
[----:B------:R-:W1:Y:S08]  /*bdb0*/  MUFU.EX2 R7, R7 ;  /* 0x0000000700077308 */ /* 0x000e700000000800 */
[----:B------:R-:W-:Y:S01]  /*bdc0*/  MUFU.EX2 R45, R45 ;  /* 0x0000002d002d7308 */ /* 0x000fe20000000800 */
[----:B0-----:R-:W-:-:S04]  /*bdd0*/  FMNMX.FTZ R0, R10, R69, !PT ;  /* 0x000000450a007209 */ /* 0x001fc80007810000 */
[C---:B------:R-:W-:Y:S01]  /*bde0*/  FSETP.NEU.FTZ.AND P2, PT, R0.reuse, -INF , PT ;  /* 0xff8000000000780b */ /* 0x040fe20003f5d000 */
[----:B------:R-:W-:Y:S02]  /*bdf0*/  FMUL.FTZ R32, R0, UR21 ;  /* 0x0000001500207c20 */ /* 0x000fe40008410000 */
[----:B------:R-:W-:Y:S01]  /*be00*/  MUFU.EX2 R128, R128 ;  /* 0x0000008000807308 */ /* 0x000fe20000000800 */
[----:B-1----:R-:W-:Y:S01]  /*be10*/  FFMA.FTZ R28, R7, R5, R148 ;  /* 0x00000005071c7223 */ /* 0x002fe20000010094 */
[C---:B------:R-:W-:Y:S01]  /*be20*/  F2FP.F16.F32.PACK_AB R148, R9.reuse, R148 ;  /* 0x000000940994723e */ /* 0x040fe200000000ff */
[-C--:B------:R-:W-:Y:S01]  /*be30*/  FMUL.FTZ R88, R88, R7.reuse ;  /* 0x0000000758587220 */ /* 0x080fe20000410000 */
[----:B------:R-:W-:Y:S01]  /*be40*/  FSEL R32, R32, RZ, P2 ;  /* 0x000000ff20207208 */ /* 0x000fe20001000000 */
[----:B------:R-:W-:Y:S01]  /*be50*/  FADD.FTZ R5, R9, R28 ;  /* 0x0000001c09057221 */ /* 0x000fe20000010000 */
[-C--:B------:R-:W-:Y:S01]  /*be60*/  FMUL.FTZ R89, R89, R7.reuse ;  /* 0x0000000759597220 */ /* 0x080fe20000410000 */
[-C--:B------:R-:W-:Y:S01]  /*be70*/  FMUL.FTZ R92, R92, R7.reuse ;  /* 0x000000075c5c7220 */ /* 0x080fe20000410000 */
[----:B------:R-:W-:Y:S01]  /*be80*/  MUFU.EX2 R49, R49 ;  /* 0x0000003100317308 */ /* 0x000fe20000000800 */
[----:B------:R-:W-:Y:S01]  /*be90*/  FADD.FTZ R28, R150, R5 ;  /* 0x00000005961c7221 */ /* 0x000fe20000010000 */
[--C-:B------:R-:W-:Y:S01]  /*bea0*/  FFMA.FTZ R149, R13, UR21, -R32.reuse ;  /* 0x000000150d957c23 */ /* 0x100fe20008010820 */
[----:B------:R-:W-:Y:S01]  /*beb0*/  FSEL R5, R0, RZ, P2 ;  /* 0x000000ff00057208 */ /* 0x000fe20001000000 */
[----:B------:R-:W-:Y:S01]  /*bec0*/  FFMA.FTZ R151, R30, UR21, -R32 ;  /* 0x000000151e977c23 */ /* 0x000fe20008010820 */
[----:B------:R-:W-:Y:S01]  /*bed0*/  FADD.FTZ R13, R11, R28 ;  /* 0x0000001c0b0d7221 */ /* 0x000fe20000010000 */
[--C-:B------:R-:W-:Y:S01]  /*bee0*/  FFMA.FTZ R8, R27, UR21, -R32.reuse ;  /* 0x000000151b087c23 */ /* 0x100fe20008010820 */
[----:B------:R-:W-:Y:S01]  /*bef0*/  FFMA.FTZ R10, R31, UR21, -R32 ;  /* 0x000000151f0a7c23 */ /* 0x000fe20008010820 */
[----:B------:R-:W-:Y:S01]  /*bf00*/  FADD.FTZ R5, -R5, R6 ;  /* 0x0000000605057221 */ /* 0x000fe20000010100 */
[----:B------:R-:W-:Y:S01]  /*bf10*/  FADD.FTZ R30, R144, R13 ;  /* 0x0000000d901e7221 */ /* 0x000fe20000010000 */
[----:B------:R-:W-:Y:S01]  /*bf20*/  MUFU.EX2 R149, R149 ;  /* 0x0000009500957308 */ /* 0x000fe20000000800 */
[----:B------:R-:W-:Y:S01]  /*bf30*/  FFMA.FTZ R145, R34, UR21, -R32 ;  /* 0x0000001522917c23 */ /* 0x000fe20008010820 */
[----:B------:R-:W-:Y:S01]  /*bf40*/  FMUL.FTZ R5, R5, UR21 ;  /* 0x0000001505057c20 */ /* 0x000fe20008410000 */
        /* <DEDUP_REMOVED lines=22> */
[----:B0-----:R-:W-:Y:S01]  /*c0b0*/  FFMA.FTZ R5, R6, R4, R149 ;  /* 0x0000000406057223 */ /* 0x001fe20000010095 */
        /* <DEDUP_REMOVED lines=21> */
[--C-:B------:R-:W-:Y:S01]  /*c210*/  FFMA.FTZ R36, R71, UR21, -R32.reuse ;  /* 0x0000001547247c23 */ /* 0x100fe20008010820 */
[----:B------:R-:W2:Y:S01]  /*c220*/  MUFU.EX2 R12, R12 ;  /* 0x0000000c000c7308 */ /* 0x000ea20000000800 */
[----:B0-----:R-:W-:Y:S01]  /*c230*/  FADD.FTZ R38, R10, R5 ;  /* 0x000000050a267221 */ /* 0x001fe20000010000 */
[----:B------:R-:W-:Y:S01]  /*c240*/  FADD.FTZ R40, R132, R13 ;  /* 0x0000000d84287221 */ /* 0x000fe20000010000 */
[----:B------:R-:W-:Y:S01]  /*c250*/  FFMA.FTZ R32, R87, UR21, -R32 ;  /* 0x0000001557207c23 */ /* 0x000fe20008010820 */
[----:B------:R-:W-:Y:S01]  /*c260*/  IMAD.U32 R27, RZ, RZ, UR25 ;  /* 0x00000019ff1b7e24 */ /* 0x000fe2000f8e00ff */
[----:B------:R-:W-:Y:S01]  /*c270*/  ISETP.GT.AND P2, PT, R3, UR43, PT ;  /* 0x0000002b03007c0c */ /* 0x000fe2000bf44270 */
[----:B------:R-:W-:Y:S01]  /*c280*/  FADD.FTZ R13, R41, R40 ;  /* 0x00000028290d7221 */ /* 0x000fe20000010000 */
[----:B------:R-:W-:Y:S01]  /*c290*/  UMOV UR25, UR47 ;  /* 0x0000002f00197c82 */ /* 0x000fe20008000000 */
[----:B------:R-:W0:Y:S01]  /*c2a0*/  MUFU.EX2 R147, R147 ;  /* 0x0000009300937308 */ /* 0x000e220000000800 */
[----:B-1----:R-:W-:Y:S01]  /*c2b0*/  FADD.FTZ R5, R145, R38 ;  /* 0x0000002691057221 */ /* 0x002fe20000010000 */
[----:B------:R-:W-:Y:S01]  /*c2c0*/  FADD.FTZ R40, R134, R13 ;  /* 0x0000000d86287221 */ /* 0x000fe20000010000 */
[----:B------:R-:W-:Y:S01]  /*c2d0*/  @!P1 LEA R27, R27, UR45, 0x3 ;  /* 0x0000002d1b1b9c11 */ /* 0x000fe2000f8e18ff */
[-C--:B------:R-:W-:Y:S01]  /*c2e0*/  FMUL.FTZ R93, R93, R7.reuse ;  /* 0x000000075d5d7220 */ /* 0x080fe20000410000 */
[-C--:B------:R-:W-:Y:S01]  /*c2f0*/  FMUL.FTZ R96, R96, R7.reuse ;  /* 0x0000000760607220 */ /* 0x080fe20000410000 */
[----:B------:R-:W-:Y:S01]  /*c300*/  FADD.FTZ R13, R45, R40 ;  /* 0x000000282d0d7221 */ /* 0x000fe20000010000 */
[----:B------:R-:W-:Y:S01]  /*c310*/  FMUL.FTZ R97, R97, R7 ;  /* 0x0000000761617220 */ /* 0x000fe20000410000 */
[----:B------:R-:W1:Y:S01]  /*c320*/  MUFU.EX2 R14, R14 ;  /* 0x0000000e000e7308 */ /* 0x000e620000000800 */
[----:B--2---:R-:W-:Y:S01]  /*c330*/  FADD.FTZ R38, R12, R5 ;  /* 0x000000050c267221 */ /* 0x004fe20000010000 */
[----:B------:R-:W-:Y:S01]  /*c340*/  FADD.FTZ R40, R128, R13 ;  /* 0x0000000d80287221 */ /* 0x000fe20000010000 */
[----:B------:R-:W-:-:S02]  /*c350*/  @!P1 VIADD R27, R27, 0x16860 ;  /* 0x000168601b1b9836 */ /* 0x000fc40000000000 */
[-C--:B------:R-:W-:Y:S01]  /*c360*/  FMUL.FTZ R100, R100, R7.reuse ;  /* 0x0000000764647220 */ /* 0x080fe20000410000 */
[-C--:B------:R-:W-:Y:S01]  /*c370*/  FMUL.FTZ R101, R101, R7.reuse ;  /* 0x0000000765657220 */ /* 0x080fe20000410000 */
[----:B------:R-:W-:Y:S01]  /*c380*/  FADD.FTZ R13, R49, R40 ;  /* 0x00000028310d7221 */ /* 0x000fe20000010000 */
[-C--:B------:R-:W-:Y:S01]  /*c390*/  FMUL.FTZ R104, R104, R7.reuse ;  /* 0x0000000768687220 */ /* 0x080fe20000410000 */
[----:B------:R-:W2:Y:S01]  /*c3a0*/  MUFU.EX2 R141, R141 ;  /* 0x0000008d008d7308 */ /* 0x000ea20000000800 */
[----:B0-----:R-:W-:Y:S01]  /*c3b0*/  FADD.FTZ R5, R147, R38 ;  /* 0x0000002693057221 */ /* 0x001fe20000010000 */
[----:B------:R-:W-:Y:S01]  /*c3c0*/  @!P1 PRMT R27, RZ, 0x654, R27 ;  /* 0x00000654ff1b9816 */ /* 0x000fe2000000001b */
[-C--:B------:R-:W-:Y:S01]  /*c3d0*/  FMUL.FTZ R105, R105, R7.reuse ;  /* 0x0000000769697220 */ /* 0x080fe20000410000 */
[-C--:B------:R-:W-:Y:S01]  /*c3e0*/  FMUL.FTZ R108, R108, R7.reuse ;  /* 0x000000076c6c7220 */ /* 0x080fe20000410000 */
[-C--:B------:R-:W-:Y:S01]  /*c3f0*/  FMUL.FTZ R109, R109, R7.reuse ;  /* 0x000000076d6d7220 */ /* 0x080fe20000410000 */
[----:B------:R0:W-:Y:S01]  /*c400*/  @!P1 SYNCS.ARRIVE.TRANS64.RED.A1T0 RZ, [R27+URZ], RZ ;  /* 0x000000ff1bff99a7 */ /* 0x0001e2000810043f */
[-C--:B------:R-:W-:Y:S01]  /*c410*/  FMUL.FTZ R112, R112, R7.reuse ;  /* 0x0000000770707220 */ /* 0x080fe20000410000 */
[----:B------:R-:W3:Y:S01]  /*c420*/  MUFU.EX2 R20, R20 ;  /* 0x0000001400147308 */ /* 0x000ee20000000800 */
[----:B-1----:R-:W-:Y:S01]  /*c430*/  FADD.FTZ R38, R14, R5 ;  /* 0x000000050e267221 */ /* 0x002fe20000010000 */
[-C--:B------:R-:W-:Y:S01]  /*c440*/  FMUL.FTZ R113, R113, R7.reuse ;  /* 0x0000000771717220 */ /* 0x080fe20000410000 */
[-C--:B------:R-:W-:Y:S01]  /*c450*/  FMUL.FTZ R116, R116, R7.reuse ;  /* 0x0000000774747220 */ /* 0x080fe20000410000 */
[----:B------:R-:W-:Y:S01]  /*c460*/  FMUL.FTZ R117, R117, R7 ;  /* 0x0000000775757220 */ /* 0x000fe20000410000 */
        /* <DEDUP_REMOVED lines=20> */
[----:B-1----:R-:W-:Y:S01]  /*c5b0*/  FADD.FTZ R5, R143, R38 ;  /* 0x000000268f057221 */ /* 0x002fe20000010000 */
[----:B------:R-:W-:Y:S01]  /*c5c0*/  FMUL.FTZ R119, R119, R6 ;  /* 0x0000000677777220 */ /* 0x000fe20000410000 */
[----:B------:R-:W-:Y:S01]  /*c5d0*/  F2FP.F16.F32.PACK_AB R150, R11, R150 ;  /* 0x000000960b96723e */ /* 0x000fe200000000ff */
[----:B------:R-:W-:Y:S01]  /*c5e0*/  VIADD R3, R3, 0xffffffff ;  /* 0xffffffff03037836 */ /* 0x000fe20000000000 */
[----:B------:R-:W-:Y:S01]  /*c5f0*/  F2FP.F16.F32.PACK_AB R144, R15, R144 ;  /* 0x000000900f90723e */ /* 0x000fe200000000ff */
[----:B------:R-:W-:Y:S01]  /*c600*/  IMAD.MOV.U32 R7, RZ, RZ, R2 ;  /* 0x000000ffff077224 */ /* 0x000fe200078e0002 */
[----:B------:R-:W-:Y:S01]  /*c610*/  F2FP.F16.F32.PACK_AB R146, R21, R146 ;  /* 0x000000921592723e */ /* 0x000fe200000000ff */
[----:B------:R-:W1:Y:S01]  /*c620*/  MUFU.EX2 R137, R137 ;  /* 0x0000008900897308 */ /* 0x000e620000000800 */
[----:B--2---:R-:W-:Y:S01]  /*c630*/  FADD.FTZ R38, R24, R5 ;  /* 0x0000000518267221 */ /* 0x004fe20000010000 */
[----:B------:R-:W-:Y:S01]  /*c640*/  F2FP.F16.F32.PACK_AB R140, R25, R140 ;  /* 0x0000008c198c723e */ /* 0x000fe200000000ff */
[----:B------:R-:W-:Y:S01]  /*c650*/  IMAD.MOV.U32 R6, RZ, RZ, R0 ;  /* 0x000000ffff067224 */ /* 0x000fe200078e0000 */
[----:B------:R-:W-:-:S02]  /*c660*/  F2FP.F16.F32.PACK_AB R142, R29, R142 ;  /* 0x0000008e1d8e723e */ /* 0x000fc400000000ff */
[----:B------:R-:W-:Y:S02]  /*c670*/  F2FP.F16.F32.PACK_AB R136, R33, R136 ;  /* 0x000000882188723e */ /* 0x000fe400000000ff */
[----:B------:R-:W2:Y:S01]  /*c680*/  MUFU.EX2 R53, R53 ;  /* 0x0000003500357308 */ /* 0x000ea20000000800 */
[----:B---3--:R-:W-:Y:S01]  /*c690*/  FADD.FTZ R40, R130, R13 ;  /* 0x0000000d82287221 */ /* 0x008fe20000010000 */
[----:B------:R-:W-:Y:S02]  /*c6a0*/  F2FP.F16.F32.PACK_AB R138, R37, R138 ;  /* 0x0000008a258a723e */ /* 0x000fe400000000ff */
[----:B------:R-:W-:Y:S02]  /*c6b0*/  F2FP.F16.F32.PACK_AB R132, R41, R132 ;  /* 0x000000842984723e */ /* 0x000fe400000000ff */
[----:B------:R-:W-:Y:S02]  /*c6c0*/  F2FP.F16.F32.PACK_AB R134, R45, R134 ;  /* 0x000000862d86723e */ /* 0x000fe400000000ff */
[----:B------:R-:W3:Y:S01]  /*c6d0*/  MUFU.EX2 R26, R26 ;  /* 0x0000001a001a7308 */ /* 0x000ee20000000800 */
[----:B-1----:R-:W-:Y:S01]  /*c6e0*/  FADD.FTZ R5, R137, R38 ;  /* 0x0000002689057221 */ /* 0x002fe20000010000 */
[----:B------:R-:W-:-:S02]  /*c6f0*/  F2FP.F16.F32.PACK_AB R128, R49, R128 ;  /* 0x000000803180723e */ /* 0x000fc400000000ff */
[----:B------:R-:W-:Y:S02]  /*c700*/  F2FP.F16.F32.PACK_AB R149, R8, R149 ;  /* 0x000000950895723e */ /* 0x000fe400000000ff */
[----:B------:R-:W-:Y:S02]  /*c710*/  F2FP.F16.F32.PACK_AB R151, R10, R151 ;  /* 0x000000970a97723e */ /* 0x000fe400000000ff */
[----:B------:R-:W1:Y:S01]  /*c720*/  MUFU.EX2 R124, R124 ;  /* 0x0000007c007c7308 */ /* 0x000e620000000800 */
[C---:B--2---:R-:W-:Y:S01]  /*c730*/  FADD.FTZ R9, R53.reuse, R40 ;  /* 0x0000002835097221 */ /* 0x044fe20000010000 */
[----:B------:R-:W-:Y:S02]  /*c740*/  F2FP.F16.F32.PACK_AB R130, R53, R130 ;  /* 0x000000823582723e */ /* 0x000fe400000000ff */
[----:B------:R-:W-:Y:S02]  /*c750*/  F2FP.F16.F32.PACK_AB R145, R12, R145 ;  /* 0x000000910c91723e */ /* 0x000fe400000000ff */
[----:B------:R-:W-:-:S02]  /*c760*/  F2FP.F16.F32.PACK_AB R147, R14, R147 ;  /* 0x000000930e93723e */ /* 0x000fc400000000ff */
[----:B------:R-:W2:Y:S01]  /*c770*/  MUFU.EX2 R139, R139 ;  /* 0x0000008b008b7308 */ /* 0x000ea20000000800 */
[----:B---3--:R-:W-:Y:S01]  /*c780*/  FADD.FTZ R38, R26, R5 ;  /* 0x000000051a267221 */ /* 0x008fe20000010000 */
[----:B------:R-:W-:Y:S02]  /*c790*/  F2FP.F16.F32.PACK_AB R141, R20, R141 ;  /* 0x0000008d148d723e */ /* 0x000fe400000000ff */
[----:B------:R-:W-:Y:S02]  /*c7a0*/  F2FP.F16.F32.PACK_AB R143, R24, R143 ;  /* 0x0000008f188f723e */ /* 0x000fe400000000ff */
[----:B------:R-:W-:Y:S02]  /*c7b0*/  F2FP.F16.F32.PACK_AB R137, R26, R137 ;  /* 0x000000891a89723e */ /* 0x000fe400000000ff */
        /* <DEDUP_REMOVED lines=59> */
[C---:B-1----:R-:W-:Y:S01]  /*cb70*/  FADD.FTZ R5, R69.reuse, R40 ;  /* 0x0000002845057221 */ /* 0x042fe20000010000 */
[----:B------:R-:W-:Y:S02]  /*cb80*/  F2FP.F16.F32.PACK_AB R122, R69, R122 ;  /* 0x0000007a457a723e */ /* 0x000fe400000000ff */
[C---:B--2---:R-:W-:Y:S01]  /*cb90*/  FADD.FTZ R4, R32.reuse, R9 ;  /* 0x0000000920047221 */ /* 0x044fe20000010000 */
[----:B------:R-:W-:Y:S01]  /*cba0*/  F2FP.F16.F32.PACK_AB R123, R32, R86 ;  /* 0x00000056207b723e */ /* 0x000fe200000000ff */
[----:B0-----:R-:W-:Y:S06]  /*cbb0*/  @P2 BRA `(.L_x_13249) ;  /* 0xffffffd000b42947 */ /* 0x001fec000383ffff */
.L_x_13232:
[----:B------:R-:W-:Y:S06]  /*cbc0*/  BAR.ARV 0x8, 0x200 ;  /* 0x0208000000007b1d */ /* 0x000fec0000002000 */
[----:B------:R-:W-:Y:S05]  /*cbd0*/  @!P0 BRA `(.L_x_13250) ;  /* 0x0000000000048947 */ /* 0x000fea0003800000 */
[----:B------:R-:W-:Y:S01]  /*cbe0*/  BPT.TRAP 0x1 ;  /* 0x000000040000795c */ /* 0x000fe20000300000 */
.L_x_13250:
[----:B------:R-:W-:Y:S01]  /*cbf0*/  ULEA UR5, UR47, UR45, 0x3 ;  /* 0x0000002d2f057291 */ /* 0x000fe2000f8e183f */
[----:B------:R-:W-:-:S05]  /*cc00*/  IMAD.U32 R3, RZ, RZ, UR50 ;  /* 0x00000032ff037e24 */ /* 0x000fca000f8e00ff */
[----:B------:R-:W-:-:S04]  /*cc10*/  SHF.L.U32 R3, R3, 0x1f, RZ ;  /* 0x0000001f03037819 */ /* 0x000fc800000006ff */
[----:B------:R0:W1:Y:S01]  /*cc20*/  SYNCS.PHASECHK.TRANS64.TRYWAIT P2, [UR5+0x16850], R3 ;  /* 0x01685003ff0075a7 */ /* 0x0000620008040145 */
[----:B------:R-:W-:Y:S05]  /*cc30*/  @!P0 BRA `(.L_x_13251) ;  /* 0x0000000000048947 */ /* 0x000fea0003800000 */
[----:B------:R-:W-:Y:S01]  /*cc40*/  BPT.TRAP 0x1 ;  /* 0x000000040000795c */ /* 0x000fe20000300000 */
.L_x_13251:
[----:B-1----:R-:W-:Y:S05]  /*cc50*/  @P2 BRA `(.L_x_13252) ;  /* 0x0000000000082947 */ /* 0x002fea0003800000 */
[----:B------:R-:W1:Y:S02]  /*cc60*/  SYNCS.PHASECHK.TRANS64.TRYWAIT P0, [UR5+0x16850], R3 ;  /* 0x01685003ff0075a7 */ /* 0x000e640008000145 */
[----:B-1----:R-:W-:Y:S05]  /*cc70*/  @!P0 BRA `(.L_x_13253) ;  /* 0x0000009000fc8947 */ /* 0x002fea0003800000 */
.L_x_13252:
[----:B------:R-:W-:Y:S01]  /*cc80*/  UIADD3 UR45, UR45, 0x400, URZ ;  /* 0x000004002d2d7890 */ /* 0x000fe2000fffe03f */
[----:B------:R-:W-:Y:S01]  /*cc90*/  WARPGROUP.ARRIVE ;  /* 0x00000000000079c5 */ /* 0x000fe20000000000 */
[----:B------:R-:W-:Y:S01]  /*cca0*/  UMOV UR7, 0x40000040 ;  /* 0x4000004000077882 */ /* 0x000fe20000000000 */
[----:B-1----:R-:W1:Y:S01]  /*ccb0*/  SHFL.BFLY PT, R6, R5, 0x2, 0x1f ;  /* 0x0c401f0005067f89 */ /* 0x002e6200000e0000 */
[----:B------:R-:W-:Y:S01]  /*ccc0*/  USHF.R.U32.HI UR45, URZ, 0x4, UR45 ;  /* 0x000000043f2d7899 */ /* 0x000fe2000801162d */
[----:B------:R-:W-:Y:S01]  /*ccd0*/  IMAD.U32 R9, RZ, RZ, UR5 ;  /* 0x00000005ff097e24 */ /* 0x000fe2000f8e00ff */
[----:B------:R-:W-:Y:S01]  /*cce0*/  UIADD3 UR48, UR48, 0x1, URZ ;  /* 0x0000000130307890 */ /* 0x000fe2000fffe03f */
[----:B0-----:R-:W0:Y:S01]  /*ccf0*/  SHFL.BFLY PT, R3, R4, 0x2, 0x1f ;  /* 0x0c401f0004037f89 */ /* 0x001e2200000e0000 */
[----:B------:R-:W-:Y:S01]  /*cd00*/  ULOP3.LUT UR4, UR45, 0x3fff, URZ, 0xc0, !UPT ;  /* 0x00003fff2d047892 */ /* 0x000fe2000f8ec03f */
[----:B------:R-:W-:Y:S02]  /*cd10*/  @!P1 VIADD R9, R9, 0x16860 ;  /* 0x0001686009099836 */ /* 0x000fe40000000000 */
[----:B------:R-:W-:Y:S01]  /*cd20*/  IMAD.U32 R12, RZ, RZ, UR21 ;  /* 0x00000015ff0c7e24 */ /* 0x000fe2000f8e00ff */
[----:B------:R-:W-:Y:S01]  /*cd30*/  ULEA UR4, UR47, UR4, 0xa ;  /* 0x000000042f047291 */ /* 0x000fe2000f8e503f */
[----:B------:R-:W-:Y:S01]  /*cd40*/  IMAD.MOV.U32 R21, RZ, RZ, -0x800000 ;  /* 0xff800000ff157424 */ /* 0x000fe200078e00ff */
[----:B------:R-:W-:Y:S01]  /*cd50*/  @!P1 PRMT R9, RZ, 0x654, R9 ;  /* 0x00000654ff099816 */ /* 0x000fe20000000009 */
[----:B------:R-:W-:Y:S01]  /*cd60*/  UIADD3 UR47, UR47, 0x1, URZ ;  /* 0x000000012f2f7890 */ /* 0x000fe2000fffe03f */
[----:B------:R-:W-:-:S03]  /*cd70*/  IMAD.MOV.U32 R20, RZ, RZ, -0x800000 ;  /* 0xff800000ff147424 */ /* 0x000fc600078e00ff */
[----:B------:R-:W-:Y:S01]  /*cd80*/  UMOV UR6, UR4 ;  /* 0x0000000400067c82 */ /* 0x000fe20008000000 */
[----:B------:R-:W-:Y:S01]  /*cd90*/  UISETP.NE.AND UP0, UPT, UR47, 0x2, UPT ;  /* 0x000000022f00788c */ /* 0x000fe2000bf05270 */
[----:B------:R-:W-:Y:S01]  /*cda0*/  HGMMA.64x64x16.F32 R88, R148, gdesc[UR4].tnspB, R88, gsb0 ;  /* 0x40e0000494587df0 */ /* 0x000fe20008000858 */
[----:B------:R-:W-:Y:S01]  /*cdb0*/  UIADD3 UR6, UR4, 0x80, URZ ;  /* 0x0000008004067890 */ /* 0x000fe2000fffe03f */
[----:B------:R-:W-:Y:S01]  /*cdc0*/  UMOV UR7, 0x40000040 ;  /* 0x4000004000077882 */ /* 0x000fe20000000000 */
[----:B------:R-:W-:Y:S01]  /*cdd0*/  USEL UR47, UR47, URZ, UP0 ;  /* 0x0000003f2f2f7287 */ /* 0x000fe20008000000 */
[----:B-1----:R-:W-:Y:S01]  /*cde0*/  FADD.FTZ R6, R6, R5 ;  /* 0x0000000506067221 */ /* 0x002fe20000010000 */
[----:B0-----:R-:W-:Y:S01]  /*cdf0*/  FADD.FTZ R7, R3, R4 ;  /* 0x0000000403077221 */ /* 0x001fe20000010000 */
[----:B------:R-:W-:-:S03]  /*ce00*/  IMAD.MOV.U32 R4, RZ, RZ, RZ ;  /* 0x000000ffff047224 */ /* 0x000fc600078e00ff */
[----:B------:R-:W0:Y:S04]  /*ce10*/  SHFL.BFLY PT, R3, R6, 0x1, 0x1f ;  /* 0x0c201f0006037f89 */ /* 0x000e2800000e0000 */
[----:B------:R-:W1:Y:S01]  /*ce20*/  SHFL.BFLY PT, R8, R7, 0x1, 0x1f ;  /* 0x0c201f0007087f89 */ /* 0x000e6200000e0000 */
[----:B0-----:R-:W-:Y:S01]  /*ce30*/  FADD.FTZ R10, R6, R3 ;  /* 0x00000003060a7221 */ /* 0x001fe20000010000 */
[----:B------:R-:W-:Y:S02]  /*ce40*/  IMAD.U32 R3, RZ, RZ, UR21 ;  /* 0x00000015ff037e24 */ /* 0x000fe4000f8e00ff */
[----:B-1----:R-:W-:Y:S02]  /*ce50*/  FADD.FTZ R11, R7, R8 ;  /* 0x00000008070b7221 */ /* 0x002fe40000010000 */
[----:B------:R-:W-:Y:S01]  /*ce60*/  FSETP.NE.FTZ.AND P0, PT, R10, RZ, PT ;  /* 0x000000ff0a00720b */ /* 0x000fe20003f15000 */
[----:B------:R-:W-:-:S02]  /*ce70*/  IMAD.MOV.U32 R7, RZ, RZ, RZ ;  /* 0x000000ffff077224 */ /* 0x000fc400078e00ff */
[----:B------:R-:W-:-:S10]  /*ce80*/  FSETP.NE.FTZ.AND P2, PT, R11, RZ, PT ;  /* 0x000000ff0b00720b */ /* 0x000fd40003f55000 */
[----:B------:R-:W0:Y:S01]  /*ce90*/  @P0 MUFU.LG2 R5, R10 ;  /* 0x0000000a00050308 */ /* 0x000e220000000c00 */
[----:B------:R-:W-:-:S07]  /*cea0*/  @P0 FMUL.FTZ R3, R3, 0.69314718246459960938 ;  /* 0x3f31721803030820 */ /* 0x000fce0000410000 */
[----:B------:R-:W1:Y:S08]  /*ceb0*/  @P2 MUFU.LG2 R8, R11 ;  /* 0x0000000b00082308 */ /* 0x000e700000000c00 */
[----:B------:R2:W3:Y:S01]  /*cec0*/  @P0 MUFU.RCP R4, R10 ;  /* 0x0000000a00040308 */ /* 0x0004e20000001000 */
[----:B0-----:R-:W-:-:S04]  /*ced0*/  @P0 FMUL.FTZ R6, R5, 0.69314718246459960938 ;  /* 0x3f31721805060820 */ /* 0x001fc80000410000 */
[----:B------:R-:W-:Y:S01]  /*cee0*/  @P0 FFMA.FTZ R21, R3, R2, R6 ;  /* 0x0000000203150223 */ /* 0x000fe20000010006 */
[----:B------:R-:W-:Y:S01]  /*cef0*/  PLOP3.LUT P0, PT, PT, PT, PT, 0x8, 0x0 ;  /* 0x000000000000781c */ /* 0x000fe20003f0e170 */
[----:B------:R-:W-:Y:S02]  /*cf00*/  WARPGROUP.DEPBAR.LE gsb0, 0x0 ;  /* 0x00008000000079c5 */ /* 0x000fe40000010000 */
[----:B------:R-:W-:Y:S01]  /*cf10*/  WARPGROUP.ARRIVE ;  /* 0x00000000000079c5 */ /* 0x000fe20000000000 */
[----:B------:R-:W0:Y:S01]  /*cf20*/  @P2 MUFU.RCP R7, R11 ;  /* 0x0000000b00072308 */ /* 0x000e220000001000 */
[----:B--2---:R-:W-:Y:S01]  /*cf30*/  @P2 FMUL.FTZ R10, R12, 0.69314718246459960938 ;  /* 0x3f3172180c0a2820 */ /* 0x004fe20000410000 */
[----:B-1----:R-:W-:-:S03]  /*cf40*/  @P2 FMUL.FTZ R5, R8, 0.69314718246459960938 ;  /* 0x3f31721808052820 */ /* 0x002fc60000410000 */
[----:B------:R-:W-:Y:S01]  /*cf50*/  HGMMA.64x64x16.F32 R88, R144, gdesc[UR4].tnspB, R88, gsb0 ;  /* 0x40e0000490587df0 */ /* 0x000fe20008000858 */
[----:B------:R-:W-:Y:S01]  /*cf60*/  UIADD3 UR6, UR4, 0x100, URZ ;  /* 0x0000010004067890 */ /* 0x000fe2000fffe03f */
[----:B------:R-:W-:Y:S01]  /*cf70*/  @P2 FFMA.FTZ R20, R10, R0, R5 ;  /* 0x000000000a142223 */ /* 0x000fe20000010005 */
        /* <DEDUP_REMOVED lines=24> */
[----:B------:R-:W-:Y:S01]  /*d100*/  HGMMA.64x64x16.F32 R88, R124, gdesc[UR4].tnspB, R88, gsb0 ;  /* 0x40e000047c587df0 */ /* 0x000fe20008000858 */
[----:B------:R-:W-:Y:S01]  /*d110*/  UMOV UR6, UR4 ;  /* 0x0000000400067c82 */ /* 0x000fe20008000000 */
[----:B------:R-:W-:Y:S01]  /*d120*/  UMOV UR7, 0x40000040 ;  /* 0x4000004000077882 */ /* 0x000fe20000000000 */
[----:B------:R-:W-:-:S04]  /*d130*/  USEL UR4, URZ, 0x1, UP0 ;  /* 0x000000013f047887 */ /* 0x000fc80008000000 */
[----:B------:R-:W-:Y:S01]  /*d140*/  ULOP3.LUT UR50, UR50, UR4, URZ, 0x3c, !UPT ;  /* 0x0000000432327292 */ /* 0x000fe2000f8e3c3f */
[----:B------:R-:W-:Y:S02]  /*d150*/  WARPGROUP.DEPBAR.LE gsb0, 0x0 ;  /* 0x00008000000079c5 */ /* 0x000fe40000010000 */
[----:B------:R-:W-:-:S06]  /*d160*/  WARPGROUP.ARRIVE ;  /* 0x00000000000079c5 */ /* 0x000fcc0000000000 */
[----:B------:R-:W-:Y:S03]  /*d170*/  HGMMA.64x64x16.F32 R88, R120, gdesc[UR4].tnspB, R88, gsb0 ;  /* 0x40e0000478587df0 */ /* 0x000fe60008000858 */
        /* <DEDUP_REMOVED lines=34> */
.L_x_13183:
        /* <DEDUP_REMOVED lines=11> */
[----:B------:R-:W2:Y:S01]  /*d450*/  LDL R8, [R1+0x38] ;  /* 0x0000380001087983 */ /* 0x000ea20000100800 */
[----:B------:R-:W-:Y:S01]  /*d460*/  F2FP.F16.F32.PACK_AB R12, R105, R104 ;  /* 0x00000068690c723e */ /* 0x000fe200000000ff */
[----:B------:R-:W-:Y:S01]  /*d470*/  ULDC.64 UR10, c[0x0][0xc00] ;  /* 0x00030000000a7ab9 */ /* 0x000fe20000000a00 */
[----:B------:R-:W-:Y:S01]  /*d480*/  F2FP.F16.F32.PACK_AB R14, R109, R108 ;  /* 0x0000006c6d0e723e */ /* 0x000fe200000000ff */
[----:B------:R-:W0:Y:S01]  /*d490*/  S2R R5, SR_SWINHI ;  /* 0x0000000000057919 */ /* 0x000e220000002f00 */
[----:B------:R-:W-:Y:S01]  /*d4a0*/  F2FP.F16.F32.PACK_AB R15, R111, R110 ;  /* 0x0000006e6f0f723e */ /* 0x000fe200000000ff */
[----:B------:R-:W-:Y:S01]  /*d4b0*/  ULDC.64 UR8, c[0x0][0xc00] ;  /* 0x0003000000087ab9 */ /* 0x000fe20000000a00 */
[----:B------:R-:W-:Y:S01]  /*d4c0*/  F2FP.F16.F32.PACK_AB R24, R113, R112 ;  /* 0x000000707118723e */ /* 0x000fe200000000ff */
[----:B------:R-:W-:Y:S01]  /*d4d0*/  UIMAD.WIDE UR8, UR38, 0x4, UR8 ;  /* 0x00000004260878a5 */ /* 0x000fe2000f8e0208 */
[----:B------:R-:W-:Y:S02]  /*d4e0*/  F2FP.F16.F32.PACK_AB R25, R115, R114 ;  /* 0x000000727319723e */ /* 0x000fe400000000ff */
[----:B------:R-:W-:-:S02]  /*d4f0*/  F2FP.F16.F32.PACK_AB R26, R117, R116 ;  /* 0x00000074751a723e */ /* 0x000fc400000000ff */
[----:B------:R-:W-:Y:S01]  /*d500*/  F2FP.F16.F32.PACK_AB R27, R119, R118 ;  /* 0x00000076771b723e */ /* 0x000fe200000000ff */
[----:B------:R-:W-:Y:S02]  /*d510*/  IMAD.U32 R30, RZ, RZ, UR8 ;  /* 0x00000008ff1e7e24 */ /* 0x000fe4000f8e00ff */
[----:B------:R-:W-:Y:S01]  /*d520*/  IMAD.U32 R31, RZ, RZ, UR9 ;  /* 0x00000009ff1f7e24 */ /* 0x000fe2000f8e00ff */
[----:B------:R-:W-:Y:S01]  /*d530*/  ULDC.64 UR8, c[0x0][0xc08] ;  /* 0x0003020000087ab9 */ /* 0x000fe20000000a00 */
[----:B------:R-:W-:Y:S02]  /*d540*/  MOV R28, R0 ;  /* 0x00000000001c7202 */ /* 0x000fe40000000f00 */
[----:B0-----:R-:W-:Y:S01]  /*d550*/  MOV R29, R5 ;  /* 0x00000005001d7202 */ /* 0x001fe20000000f00 */
[----:B------:R-:W-:Y:S02]  /*d560*/  BAR.SYNC.DEFER_BLOCKING 0x1, 0x180 ;  /* 0x0046000000007b1d */ /* 0x000fe40000010000 */
[----:B--2---:R-:W-:-:S03]  /*d570*/  IMAD.WIDE R4, R8, 0x2, R28 ;  /* 0x0000000208047825 */ /* 0x004fc600078e021c */
[C---:B------:R-:W-:Y:S02]  /*d580*/  IADD3 R9, P1, R4.reuse, 0x40, RZ ;  /* 0x0000004004097810 */ /* 0x040fe40007f3e0ff */
[C---:B------:R-:W-:Y:S02]  /*d590*/  IADD3 R11, P2, R4.reuse, 0x20, RZ ;  /* 0x00000020040b7810 */ /* 0x040fe40007f5e0ff */
[C---:B------:R-:W-:Y:S02]  /*d5a0*/  IADD3 R13, P0, R4.reuse, 0x60, RZ ;  /* 0x00000060040d7810 */ /* 0x040fe40007f1e0ff */
[----:B------:R-:W-:Y:S02]  /*d5b0*/  LOP3.LUT R7, R4, 0x380, RZ, 0xc0, !PT ;  /* 0x0000038004077812 */ /* 0x000fe400078ec0ff */
[----:B------:R-:W-:Y:S02]  /*d5c0*/  LOP3.LUT R8, R9, 0x380, RZ, 0xc0, !PT ;  /* 0x0000038009087812 */ /* 0x000fe400078ec0ff */
[----:B------:R-:W-:-:S02]  /*d5d0*/  LOP3.LUT R10, R11, 0x380, RZ, 0xc0, !PT ;  /* 0x000003800b0a7812 */ /* 0x000fc400078ec0ff */
[----:B------:R-:W-:Y:S02]  /*d5e0*/  LOP3.LUT R6, R13, 0x380, RZ, 0xc0, !PT ;  /* 0x000003800d067812 */ /* 0x000fe400078ec0ff */
        /* <DEDUP_REMOVED lines=10> */
[----:B------:R-:W-:-:S02]  /*d690*/  LOP3.LUT R6, R6, R13, RZ, 0x3c, !PT ;  /* 0x0000000d06067212 */ /* 0x000fc400078e3cff */
[----:B------:R-:W-:Y:S02]  /*d6a0*/  MOV R36, R4 ;  /* 0x0000000400247202 */ /* 0x000fe40000000f00 */
        /* <DEDUP_REMOVED lines=12> */
[----:B------:R-:W-:Y:S02]  /*d770*/  F2FP.F16.F32.PACK_AB R13, R107, R106 ;  /* 0x0000006a6b0d723e */ /* 0x000fe400000000ff */
[----:B------:R-:W-:Y:S01]  /*d780*/  ISETP.NE.U32.AND P0, PT, RZ, UR10, PT ;  /* 0x0000000aff007c0c */ /* 0x000fe2000bf05070 */
[----:B------:R-:W-:Y:S03]  /*d790*/  STSM.16.M88.4 [R35], R8 ;  /* 0x0000000823007844 */ /* 0x000fe60000000200 */
[----:B------:R-:W-:Y:S01]  /*d7a0*/  ISETP.NE.AND.EX P0, PT, RZ, UR11, PT, P0 ;  /* 0x0000000bff007c0c */ /* 0x000fe2000bf05300 */
[----:B------:R-:W-:Y:S04]  /*d7b0*/  STSM.16.M88.4 [R34], R12 ;  /* 0x0000000c22007844 */ /* 0x000fe80000000200 */
[----:B------:R0:W-:Y:S01]  /*d7c0*/  STSM.16.M88.4 [R32], R24 ;  /* 0x0000001820007844 */ /* 0x0001e20000000200 */
[----:B------:R-:W-:Y:S08]  /*d7d0*/  BAR.SYNC.DEFER_BLOCKING 0x1, 0x180 ;  /* 0x0046000000007b1d */ /* 0x000ff00000010000 */
[----:B0-----:R-:W0:Y:S01]  /*d7e0*/  LDC R32, c[0x0][0xbe8] ;  /* 0x0002fa00ff207b82 */ /* 0x001e220000000800 */
        /* <DEDUP_REMOVED lines=15> */
[----:B------:R-:W-:Y:S01]  /*d8e0*/  IMAD.U32 R5, RZ, RZ, UR9 ;  /* 0x00000009ff057e24 */ /* 0x000fe2000f8e00ff */
[----:B------:R-:W-:-:S03]  /*d8f0*/  UISETP.GT.AND UP1, UPT, UR4, 0x1, UPT ;  /* 0x000000010400788c */ /* 0x000fc6000bf24270 */
[----:B------:R-:W1:Y:S01]  /*d900*/  @P1 LDC R11, c[0x0][0xbf0] ;  /* 0x0002fc00ff0b1b82 */ /* 0x000e620000000800 */
[----:B------:R-:W-:Y:S01]  /*d910*/  USEL UR19, UR19, 0x978, UP1 ;  /* 0x0000097813137887 */ /* 0x000fe20008800000 */
[----:B------:R-:W-:Y:S01]  /*d920*/  VIADD R25, R17, UR39 ;  /* 0x0000002711197c36 */ /* 0x000fe20008000000 */
[----:B------:R-:W-:Y:S01]  /*d930*/  UISETP.NE.U32.AND UP0, UPT, UR10, URZ, UPT ;  /* 0x0000003f0a00728c */ /* 0x000fe2000bf05070 */
[----:B------:R0:W5:Y:S01]  /*d940*/  @P4 LDG.E R9, desc[UR52][R4.64] ;  /* 0x0000003404094981 */ /* 0x000162000c1e1900 */
[----:B------:R-:W-:Y:S01]  /*d950*/  UMOV UR4, URZ ;  /* 0x0000003f00047c82 */ /* 0x000fe20008000000 */
[----:B------:R-:W-:Y:S01]  /*d960*/  USHF.R.S32.HI UR10, URZ, 0x1f, UR38 ;  /* 0x0000001f3f0a7899 */ /* 0x000fe20008011426 */
[----:B------:R-:W-:Y:S01]  /*d970*/  IMAD.MOV.U32 R7, RZ, RZ, R25 ;  /* 0x000000ffff077224 */ /* 0x000fe200078e0019 */
[----:B------:R-:W-:Y:S02]  /*d980*/  UISETP.NE.AND.EX UP0, UPT, UR11, URZ, UPT, UP0 ;  /* 0x0000003f0b00728c */ /* 0x000fe4000bf05300 */
[----:B------:R-:W-:-:S02]  /*d990*/  USEL UR9, UR41, URZ, UP1 ;  /* 0x0000003f29097287 */ /* 0x000fc40008800000 */
[----:B------:R-:W-:Y:S02]  /*d9a0*/  USEL UR8, UR38, URZ, !UP0 ;  /* 0x0000003f26087287 */ /* 0x000fe4000c000000 */
[----:B------:R-:W-:Y:S01]  /*d9b0*/  USEL UR18, UR10, URZ, !UP0 ;  /* 0x0000003f0a127287 */ /* 0x000fe2000c000000 */
[----:B------:R-:W-:Y:S02]  /*d9c0*/  ULDC.64 UR12, c[0x0][UR19+0x220] ;  /* 0x00008800130c7abb */ /* 0x000fe40008000a00 */
[----:B------:R-:W-:Y:S01]  /*d9d0*/  ULDC.64 UR10, c[0x0][UR19+0x218] ;  /* 0x00008600130a7abb */ /* 0x000fe20008000a00 */
[----:B0-----:R-:W-:Y:S01]  /*d9e0*/  @P1 IMAD.HI.U32 R4, R25, R6, RZ ;  /* 0x0000000619041227 */ /* 0x001fe200078e00ff */
[----:B------:R-:W-:Y:S01]  /*d9f0*/  ULDC.64 UR14, c[0x0][UR19+0x228] ;  /* 0x00008a00130e7abb */ /* 0x000fe20008000a00 */
[----:B------:R-:W-:Y:S02]  /*da00*/  UIMAD UR13, UR13, UR8, URZ ;  /* 0x000000080d0d72a4 */ /* 0x000fe4000f8e023f */
[----:B------:R-:W-:-:S02]  /*da10*/  UIMAD.WIDE.U32 UR16, UR10, UR37, URZ ;  /* 0x000000250a1072a5 */ /* 0x000fc4000f8e003f */
[----:B------:R-:W-:Y:S01]  /*da20*/  UIMAD UR20, UR11, UR37, URZ ;  /* 0x000000250b1472a4 */ /* 0x000fe2000f8e023f */
[----:B-1----:R-:W-:Y:S01]  /*da30*/  @P1 SHF.R.U32.HI R7, RZ, R11, R4 ;  /* 0x0000000bff071219 */ /* 0x002fe20000011604 */
[----:B------:R-:W-:Y:S02]  /*da40*/  UIMAD.WIDE.U32 UR10, UR12, UR8, URZ ;  /* 0x000000080c0a72a5 */ /* 0x000fe4000f8e003f */
[----:B------:R-:W-:Y:S02]  /*da50*/  UIMAD.WIDE.U32 UR22, UR14, UR9, URZ ;  /* 0x000000090e1672a5 */ /* 0x000fe4000f8e003f */
[----:B------:R-:W-:Y:S01]  /*da60*/  UIMAD UR9, UR15, UR9, URZ ;  /* 0x000000090f0972a4 */ /* 0x000fe2000f8e023f */
[----:B------:R-:W-:Y:S01]  /*da70*/  IMAD.MOV R11, RZ, RZ, -R7 ;  /* 0x000000ffff0b7224 */ /* 0x000fe200078e0a07 */
[----:B------:R-:W-:Y:S02]  /*da80*/  UIMAD UR13, UR12, UR18, UR13 ;  /* 0x000000120c0d72a4 */ /* 0x000fe4000f8e020d */
        /* <DEDUP_REMOVED lines=30> */
.L_x_13256:
        /* <DEDUP_REMOVED lines=13> */
[----:B--2---:R-:W-:-:S04]  /*dd40*/  VIADD R13, R12, UR39 ;  /* 0x000000270c0d7c36 */ /* 0x004fc80008000000 */
[C---:B------:R-:W-:Y:S01]  /*dd50*/  VIADD R15, R13.reuse, 0x8 ;  /* 0x000000080d0f7836 */ /* 0x040fe20000000000 */
[----:B------:R-:W-:-:S04]  /*dd60*/  ISETP.GE.OR P2, PT, R13, R30, P0 ;  /* 0x0000001e0d00720c */ /* 0x000fc80000746670 */
[----:B------:R-:W-:-:S09]  /*dd70*/  ISETP.GE.OR P0, PT, R15, R30, P0 ;  /* 0x0000001e0f00720c */ /* 0x000fd20000706670 */
[----:B0-----:R0:W-:Y:S04]  /*dd80*/  @!P2 ST.E desc[UR52][R4.64], R21 ;  /* 0x000000150400a985 */ /* 0x0011e8000c101934 */
[----:B------:R0:W-:Y:S01]  /*dd90*/  @!P0 ST.E desc[UR52][R6.64], R20 ;  /* 0x0000001406008985 */ /* 0x0001e2000c101934 */
[----:B------:R-:W-:-:S13]  /*dda0*/  PLOP3.LUT P0, PT, PT, PT, UP1, 0x80, 0x0 ;  /* 0x000000000000781c */ /* 0x000fda0003f0f018 */
[----:B0-----:R-:W-:Y:S05]  /*ddb0*/  @P0 BRA `(.L_x_13257) ;  /* 0x0000000400b00947 */ /* 0x001fea0003800000 */
[----:B------:R-:W-:Y:S01]  /*ddc0*/  IMAD R3, R157, 0x40, R19 ;  /* 0x000000409d037824 */ /* 0x000fe200078e0213 */
[----:B------:R-:W-:-:S03]  /*ddd0*/  ULDC.64 UR12, c[0x0][0xaa0] ;  /* 0x0002a800000c7ab9 */ /* 0x000fc60000000a00 */
        /* <DEDUP_REMOVED lines=16> */
[----:B------:R-:W3:Y:S04]  /*dee0*/  LD.E.128 R8, desc[UR52][R8.64] ;  /* 0x0000003408087980 */ /* 0x000ee8000c101d00 */
[----:B------:R-:W4:Y:S01]  /*def0*/  LD.E.128 R12, desc[UR52][R12.64] ;  /* 0x000000340c0c7980 */ /* 0x000f22000c101d00 */
[----:B------:R-:W-:-:S04]  /*df00*/  IADD3 R3, P0, R28, 0x4800, RZ ;  /* 0x000048001c037810 */ /* 0x000fc80007f1e0ff */
[----:B------:R-:W-:Y:S01]  /*df10*/  LOP3.LUT R2, R3, 0x380, RZ, 0xc0, !PT ;  /* 0x0000038003027812 */ /* 0x000fe200078ec0ff */
[----:B------:R-:W-:Y:S01]  /*df20*/  IMAD.X R25, RZ, RZ, R29, P0 ;  /* 0x000000ffff197224 */ /* 0x000fe200000e061d */
[----:B------:R-:W-:Y:S01]  /*df30*/  UIMAD UR9, UR14, UR12, URZ ;  /* 0x0000000c0e0972a4 */ /* 0x000fe2000f8e023f */
[----:B------:R-:W0:Y:S01]  /*df40*/  @P1 LDC R29, c[0x0][0xbf0] ;  /* 0x0002fc00ff1d1b82 */ /* 0x000e220000000800 */
[----:B------:R-:W-:-:S04]  /*df50*/  SHF.R.U64 R2, R2, 0x3, RZ ;  /* 0x0000000302027819 */ /* 0x000fc800000012ff */
[----:B------:R-:W-:-:S03]  /*df60*/  LOP3.LUT R24, R2, R3, RZ, 0x3c, !PT ;  /* 0x0000000302187212 */ /* 0x000fc600078e3cff */
[----:B------:R-:W1:Y:S01]  /*df70*/  @P1 LDC R3, c[0x0][0xbec] ;  /* 0x0002fb00ff031b82 */ /* 0x000e620000000800 */
[----:B------:R-:W-:Y:S02]  /*df80*/  UIMAD.WIDE.U32 UR10, UR4, UR12, URZ ;  /* 0x0000000c040a72a5 */ /* 0x000fe4000f8e003f */
[----:B------:R-:W-:Y:S01]  /*df90*/  UIMAD UR9, UR4, UR13, UR9 ;  /* 0x0000000d040972a4 */ /* 0x000fe2000f8e0209 */
[----:B------:R-:W-:Y:S01]  /*dfa0*/  IMAD R2, R18, 0x30, R157 ;  /* 0x0000003012027824 */ /* 0x000fe200078e029d */
[----:B------:R-:W5:Y:S01]  /*dfb0*/  LD.E.128 R24, desc[UR52][R24.64] ;  /* 0x0000003418187980 */ /* 0x000f62000c101d00 */
[----:B------:R-:W-:Y:S01]  /*dfc0*/  ULDC.64 UR12, c[0x0][0xae8] ;  /* 0x0002ba00000c7ab9 */ /* 0x000fe20000000a00 */
[----:B------:R-:W-:Y:S01]  /*dfd0*/  UIADD3 UR11, UR11, UR9, URZ ;  /* 0x000000090b0b7290 */ /* 0x000fe2000fffe03f */
[----:B------:R-:W-:Y:S01]  /*dfe0*/  VIADD R28, R2, UR39 ;  /* 0x00000027021c7c36 */ /* 0x000fe20008000000 */
[----:B------:R-:W-:Y:S01]  /*dff0*/  USHF.R.S32.HI UR4, URZ, 0x1f, UR8 ;  /* 0x0000001f3f047899 */ /* 0x000fe20008011408 */
[----:B------:R-:W-:Y:S01]  /*e000*/  @!PT LDS RZ, [RZ] ;  /* 0x00000000fffff984 */ /* 0x000fe20000000800 */
[----:B------:R-:W-:Y:S01]  /*e010*/  @!PT LDS RZ, [RZ] ;  /* 0x00000000fffff984 */ /* 0x000fe20000000800 */
[----:B------:R-:W-:Y:S01]  /*e020*/  @!PT LDS RZ, [RZ] ;  /* 0x00000000fffff984 */ /* 0x000fe20000000800 */
[----:B------:R-:W-:Y:S01]  /*e030*/  @!PT LDS RZ, [RZ] ;  /* 0x00000000fffff984 */ /* 0x000fe20000000800 */
[----:B------:R0:W-:Y:S06]  /*e040*/  MEMBAR.ALL.CTA ;  /* 0x0000000000007992 */ /* 0x0001ec0000008000 */
[----:B0-----:R-:W0:Y:S01]  /*e050*/  FENCE.VIEW.ASYNC.S ;  /* 0x00000000000073c6 */ /* 0x001e220000000000 */
[----:B------:R-:W-:Y:S01]  /*e060*/  UIMAD.WIDE.U32 UR10, UR37, UR12, UR10 ;  /* 0x0000000c250a72a5 */ /* 0x000fe2000f8e000a */
[----:B------:R-:W-:Y:S01]  /*e070*/  IMAD.MOV.U32 R21, RZ, RZ, R28 ;  /* 0x000000ffff157224 */ /* 0x000fe200078e001c */
[----:B------:R-:W-:Y:S01]  /*e080*/  SHF.R.S32.HI R35, RZ, 0x1f, R19 ;  /* 0x0000001fff237819 */ /* 0x000fe20000011413 */
[----:B------:R-:W-:Y:S01]  /*e090*/  VIADD R0, R0, 0x16820 ;  /* 0x0001682000007836 */ /* 0x000fe20000000000 */
[----:B------:R-:W-:-:S03]  /*e0a0*/  UIMAD UR11, UR37, UR13, UR11 ;  /* 0x0000000d250b72a4 */ /* 0x000fc6000f8e020b */
[----:B------:R-:W-:Y:S01]  /*e0b0*/  ULDC.64 UR12, c[0x0][0xaf0] ;  /* 0x0002bc00000c7ab9 */ /* 0x000fe20000000a00 */
[----:B------:R-:W-:Y:S01]  /*e0c0*/  PRMT R0, RZ, 0x654, R0 ;  /* 0x00000654ff007816 */ /* 0x000fe20000000000 */
[----:B------:R-:W-:Y:S01]  /*e0d0*/  UIMAD UR4, UR4, UR12, URZ ;  /* 0x0000000c040472a4 */ /* 0x000fe2000f8e023f */
[----:B-1----:R-:W-:-:S03]  /*e0e0*/  @P1 IMAD.HI.U32 R2, R28, R3, RZ ;  /* 0x000000031c021227 */ /* 0x002fc600078e00ff */
[----:B------:R-:W-:Y:S02]  /*e0f0*/  UIMAD UR4, UR8, UR13, UR4 ;  /* 0x0000000d080472a4 */ /* 0x000fe4000f8e0204 */
[----:B------:R-:W-:Y:S01]  /*e100*/  UIMAD.WIDE.U32 UR8, UR8, UR12, UR10 ;  /* 0x0000000c080872a5 */ /* 0x000fe2000f8e000a */
[----:B------:R-:W-:Y:S02]  /*e110*/  @P1 SHF.R.U32.HI R21, RZ, R29, R2 ;  /* 0x0000001dff151219 */ /* 0x000fe40000011602 */
[----:B------:R-:W-:Y:S01]  /*e120*/  ULDC.64 UR10, c[0x0][0xae0] ;  /* 0x0002b800000a7ab9 */ /* 0x000fe20000000a00 */
[----:B------:R-:W-:Y:S01]  /*e130*/  UIADD3 UR4, UR9, UR4, URZ ;  /* 0x0000000409047290 */ /* 0x000fe2000fffe03f */
[--C-:B------:R-:W-:Y:S01]  /*e140*/  SHF.R.S32.HI R20, RZ, 0x1f, R21.reuse ;  /* 0x0000001fff147819 */ /* 0x100fe20000011415 */
[----:B------:R-:W-:Y:S01]  /*e150*/  IMAD.MOV R29, RZ, RZ, -R21 ;  /* 0x000000ffff1d7224 */ /* 0x000fe200078e0a15 */
[----:B0-----:R0:W-:Y:S01]  /*e160*/  SYNCS.ARRIVE.TRANS64.RED.A1T0 RZ, [R0+URZ], RZ ;  /* 0x000000ff00ff79a7 */ /* 0x0011e2000810043f */
[----:B------:R-:W-:-:S02]  /*e170*/  IMAD.U32 R3, RZ, RZ, UR9 ;  /* 0x00000009ff037e24 */ /* 0x000fc4000f8e00ff */
[----:B------:R-:W-:Y:S02]  /*e180*/  IMAD R20, R20, UR10, RZ ;  /* 0x0000000a14147c24 */ /* 0x000fe4000f8e02ff */
[----:B------:R-:W-:Y:S02]  /*e190*/  IMAD R29, R32, R29, R28 ;  /* 0x0000001d201d7224 */ /* 0x000fe400078e021c */
[----:B------:R-:W-:Y:S01]  /*e1a0*/  IMAD.U32 R2, RZ, RZ, UR8 ;  /* 0x00000008ff027e24 */ /* 0x000fe2000f8e00ff */
[----:B------:R-:W-:Y:S01]  /*e1b0*/  ULDC.64 UR8, c[0x0][0xad8] ;  /* 0x0002b60000087ab9 */ /* 0x000fe20000000a00 */
[----:B------:R-:W-:Y:S01]  /*e1c0*/  IMAD.U32 R3, RZ, RZ, UR4 ;  /* 0x00000004ff037e24 */ /* 0x000fe2000f8e00ff */
[----:B------:R-:W-:Y:S01]  /*e1d0*/  ULDC UR4, c[0x0][0xac8] ;  /* 0x0002b20000047ab9 */ /* 0x000fe20000000800 */
[C---:B------:R-:W-:Y:S01]  /*e1e0*/  IMAD R31, R21.reuse, UR11, R20 ;  /* 0x0000000b151f7c24 */ /* 0x040fe2000f8e0214 */
[----:B------:R-:W-:Y:S01]  /*e1f0*/  SHF.R.S32.HI R20, RZ, 0x1f, R29 ;  /* 0x0000001fff147819 */ /* 0x000fe2000001141d */
[----:B------:R-:W-:-:S04]  /*e200*/  IMAD.WIDE.U32 R2, R21, UR10, R2 ;  /* 0x0000000a15027c25 */ /* 0x000fc8000f8e0002 */
[----:B------:R-:W-:Y:S02]  /*e210*/  IMAD.IADD R3, R3, 0x1, R31 ;  /* 0x0000000103037824 */ /* 0x000fe400078e021f */
[----:B------:R-:W-:Y:S02]  /*e220*/  IMAD R20, R20, UR8, RZ ;  /* 0x0000000814147c24 */ /* 0x000fe4000f8e02ff */
[----:B------:R-:W-:-:S04]  /*e230*/  IMAD.WIDE.U32 R2, R29, UR8, R2 ;  /* 0x000000081d027c25 */ /* 0x000fc8000f8e0002 */
[----:B------:R-:W-:Y:S01]  /*e240*/  IMAD R21, R29, UR9, R20 ;  /* 0x000000091d157c24 */ /* 0x000fe2000f8e0214 */
[----:B------:R-:W-:Y:S01]  /*e250*/  ULDC.64 UR8, c[0x0][0xa80] ;  /* 0x0002a00000087ab9 */ /* 0x000fe20000000a00 */
[----:B------:R-:W-:Y:S01]  /*e260*/  VIADD R31, R157, UR39 ;  /* 0x000000279d1f7c36 */ /* 0x000fe20008000000 */
[C---:B------:R-:W-:Y:S01]  /*e270*/  LEA R32, P0, R2.reuse, UR8, 0x1 ;  /* 0x0000000802207c11 */ /* 0x040fe2000f8008ff */
[----:B------:R-:W-:Y:S02]  /*e280*/  IMAD.IADD R3, R3, 0x1, R21 ;  /* 0x0000000103037824 */ /* 0x000fe400078e0215 */
[C---:B------:R-:W-:Y:S02]  /*e290*/  VIADD R21, R31.reuse, 0x60 ;  /* 0x000000601f157836 */ /* 0x040fe40000000000 */
[----:B------:R-:W1:Y:S01]  /*e2a0*/  SHFL.IDX PT, R20, R32, 0x1, 0x181f ;  /* 0x00381f0020147f89 */ /* 0x000e6200000e0000 */
[----:B------:R-:W-:Y:S01]  /*e2b0*/  LEA.HI.X R33, R2, UR9, R3, 0x1, P0 ;  /* 0x0000000902217c11 */ /* 0x000fe200080f0c03 */
[----:B------:R-:W-:Y:S01]  /*e2c0*/  VIADD R3, R31, 0x30 ;  /* 0x000000301f037836 */ /* 0x000fe20000000000 */
[----:B------:R-:W-:Y:S01]  /*e2d0*/  ISETP.GE.AND P0, PT, R19, UR4, PT ;  /* 0x0000000413007c0c */ /* 0x000fe2000bf06270 */
[----:B------:R-:W0:Y:S03]  /*e2e0*/  SHFL.IDX PT, R2, R32, RZ, 0x181f ;  /* 0x00181fff20027589 */ /* 0x000e2600000e0000 */
[-C--:B------:R-:W-:Y:S01]  /*e2f0*/  ISETP.GE.OR P1, PT, R31, R30.reuse, P0 ;  /* 0x0000001e1f00720c */ /* 0x080fe20000726670 */
[----:B------:R-:W0:Y:S01]  /*e300*/  SHFL.IDX PT, R28, R32, 0x2, 0x181f ;  /* 0x00581f00201c7f89 */ /* 0x000e2200000e0000 */
[-C--:B------:R-:W-:Y:S01]  /*e310*/  ISETP.GE.OR P2, PT, R3, R30.reuse, P0 ;  /* 0x0000001e0300720c */ /* 0x080fe20000746670 */
[----:B------:R-:W-:Y:S01]  /*e320*/  VIADD R31, R31, 0x90 ;  /* 0x000000901f1f7836 */ /* 0x000fe20000000000 */
[-C--:B------:R-:W-:Y:S01]  /*e330*/  ISETP.GE.OR P3, PT, R21, R30.reuse, P0 ;  /* 0x0000001e1500720c */ /* 0x080fe20000766670 */
[----:B------:R-:W0:Y:S03]  /*e340*/  SHFL.IDX PT, R34, R33, RZ, 0x181f ;  /* 0x00181fff21227589 */ /* 0x000e2600000e0000 */
[----:B------:R-:W-:Y:S01]  /*e350*/  ISETP.GE.OR P0, PT, R31, R30, P0 ;  /* 0x0000001e1f00720c */ /* 0x000fe20000706670 */
[----:B------:R-:W0:Y:S04]  /*e360*/  SHFL.IDX PT, R36, R33, 0x1, 0x181f ;  /* 0x00381f0021247f89 */ /* 0x000e2800000e0000 */
[----:B------:R-:W0:Y:S02]  /*e370*/  SHFL.IDX PT, R38, R33, 0x2, 0x181f ;  /* 0x00581f0021267f89 */ /* 0x000e2400000e0000 */
[----:B-1----:R-:W-:-:S02]  /*e380*/  @!P2 LEA R20, P5, R19, R20, 0x1 ;  /* 0x000000141314a211 */ /* 0x002fc400078a08ff */
[----:B------:R-:W1:Y:S01]  /*e390*/  SHFL.IDX PT, R32, R32, 0x3, 0x181f ;  /* 0x00781f0020207f89 */ /* 0x000e6200000e0000 */
[----:B0-----:R-:W-:-:S03]  /*e3a0*/  @!P1 LEA R2, P4, R19, R2, 0x1 ;  /* 0x0000000213029211 */ /* 0x001fc600078808ff */
[----:B------:R0:W0:Y:S01]  /*e3b0*/  SHFL.IDX PT, R0, R33, 0x3, 0x181f ;  /* 0x00781f0021007f89 */ /* 0x00002200000e0000 */
[C---:B------:R-:W-:Y:S02]  /*e3c0*/  @!P3 LEA R28, P6, R19.reuse, R28, 0x1 ;  /* 0x0000001c131cb211 */ /* 0x040fe400078c08ff */
[C-C-:B------:R-:W-:Y:S02]  /*e3d0*/  @!P1 LEA.HI.X R3, R19.reuse, R34, R35.reuse, 0x1, P4 ;  /* 0x0000002213039211 */ /* 0x140fe400020f0c23 */
[C-C-:B------:R-:W-:Y:S02]  /*e3e0*/  @!P2 LEA.HI.X R21, R19.reuse, R36, R35.reuse, 0x1, P5 ;  /* 0x000000241315a211 */ /* 0x140fe400028f0c23 */
[----:B------:R-:W-:Y:S01]  /*e3f0*/  @!P3 LEA.HI.X R29, R19, R38, R35, 0x1, P6 ;  /* 0x00000026131db211 */ /* 0x000fe200030f0c23 */
[----:B--2---:R2:W-:Y:S04]  /*e400*/  @!P1 ST.E.128 desc[UR52][R2.64], R4 ;  /* 0x0000000402009985 */ /* 0x0045e8000c101d34 */
[----:B---3--:R2:W-:Y:S04]  /*e410*/  @!P2 ST.E.128 desc[UR52][R20.64], R8 ;  /* 0x000000081400a985 */ /* 0x0085e8000c101d34 */
[----:B----4-:R2:W-:Y:S01]  /*e420*/  @!P3 ST.E.128 desc[UR52][R28.64], R12 ;  /* 0x0000000c1c00b985 */ /* 0x0105e2000c101d34 */
[----:B01----:R-:W-:Y:S05]  /*e430*/  @P0 BRA `(.L_x_13258) ;  /* 0x0000001000c00947 */ /* 0x003fea0003800000 */
[----:B--2---:R-:W-:-:S04]  /*e440*/  LEA R2, P0, R19, R32, 0x1 ;  /* 0x0000002013027211 */ /* 0x004fc800078008ff */
[----:B------:R-:W-:-:S05]  /*e450*/  LEA.HI.X R3, R19, R0, R35, 0x1, P0 ;  /* 0x0000000013037211 */ /* 0x000fca00000f0c23 */
[----:B-----5:R0:W-:Y:S01]  /*e460*/  ST.E.128 desc[UR52][R2.64], R24 ;  /* 0x0000001802007985 */ /* 0x0201e2000c101d34 */
[----:B------:R-:W-:Y:S05]  /*e470*/  BRA `(.L_x_13258) ;  /* 0x0000001000b07947 */ /* 0x000fea0003800000 */
.L_x_13257:
        /* <DEDUP_REMOVED lines=11> */
[----:B------:R-:W-:Y:S01]  /*e530*/  SHF.R.S32.HI R20, RZ, 0x1f, R22 ;  /* 0x0000001fff147819 */ /* 0x000fe20000011416 */
[----:B------:R-:W-:Y:S01]  /*e540*/  ULDC.64 UR12, c[0x0][0xb38] ;  /* 0x0002ce00000c7ab9 */ /* 0x000fe20000000a00 */
[----:B------:R-:W-:Y:S01]  /*e550*/  SHF.R.S32.HI R24, RZ, 0x1f, R23 ;  /* 0x0000001fff187819 */ /* 0x000fe20000011417 */
        /* <DEDUP_REMOVED lines=49> */
[-C--:B-1----:R-:W-:Y:S02]  /*e870*/  @!P0 LEA R4, P2, R16, R21.reuse, 0x2 ;  /* 0x0000001510048211 */ /* 0x082fe400078410ff */
[----:B0-----:R-:W-:Y:S02]  /*e880*/  @!P1 LEA R6, P4, R156, R21, 0x2 ;  /* 0x000000159c069211 */ /* 0x001fe400078810ff */
[-C--:B--2---:R-:W-:Y:S02]  /*e890*/  @!P0 LEA.HI.X R5, R16, R13.reuse, R33, 0x2, P2 ;  /* 0x0000000d10058211 */ /* 0x084fe400010f1421 */
[----:B------:R-:W-:Y:S02]  /*e8a0*/  @!P1 LEA.HI.X R7, R156, R13, R31, 0x2, P4 ;  /* 0x0000000d9c079211 */ /* 0x000fe400020f141f */
[----:B------:R-:W-:Y:S01]  /*e8b0*/  ISETP.GE.AND P2, PT, R153, UR4, PT ;  /* 0x0000000499007c0c */ /* 0x000fe2000bf46270 */
[----:B------:R0:W-:Y:S01]  /*e8c0*/  @!P0 ST.E.64 desc[UR52][R4.64], R2 ;  /* 0x0000000204008985 */ /* 0x0001e2000c101b34 */
[----:B------:R-:W-:-:S02]  /*e8d0*/  @!P5 LEA R8, P4, R155, R21, 0x2 ;  /* 0x000000159b08d211 */ /* 0x000fc400078810ff */
[----:B------:R-:W-:Y:S01]  /*e8e0*/  ISETP.GE.AND P0, PT, R23, UR4, PT ;  /* 0x0000000417007c0c */ /* 0x000fe2000bf06270 */
[----:B------:R1:W-:Y:S01]  /*e8f0*/  @!P1 ST.E.64 desc[UR52][R6.64], R92 ;  /* 0x0000005c06009985 */ /* 0x0003e2000c101b34 */
[----:B------:R-:W-:Y:S02]  /*e900*/  ISETP.GE.AND P1, PT, R152, UR4, PT ;  /* 0x0000000498007c0c */ /* 0x000fe4000bf26270 */
[----:B------:R-:W-:Y:S02]  /*e910*/  @!P5 LEA.HI.X R9, R155, R13, R29, 0x2, P4 ;  /* 0x0000000d9b09d211 */ /* 0x000fe400020f141d */
[----:B------:R-:W-:Y:S02]  /*e920*/  ISETP.GE.AND P4, PT, R22, UR4, PT ;  /* 0x0000000416007c0c */ /* 0x000fe4000bf86270 */
[-C--:B------:R-:W-:Y:S01]  /*e930*/  @!P3 LEA R10, P6, R154, R21.reuse, 0x2 ;  /* 0x000000159a0ab211 */ /* 0x080fe200078c10ff */
[----:B------:R3:W-:Y:S01]  /*e940*/  @!P5 ST.E.64 desc[UR52][R8.64], R96 ;  /* 0x000000600800d985 */ /* 0x0007e2000c101b34 */
[----:B0-----:R-:W-:-:S02]  /*e950*/  @!P2 LEA R2, P5, R153, R21, 0x2 ;  /* 0x000000159902a211 */ /* 0x001fc400078a10ff */
[----:B------:R-:W-:-:S03]  /*e960*/  @!P3 LEA.HI.X R11, R154, R13, R28, 0x2, P6 ;  /* 0x0000000d9a0bb211 */ /* 0x000fc600030f141c */
[----:B------:R-:W-:Y:S02]  /*e970*/  @!P1 LEA R4, P6, R152, R21, 0x2 ;  /* 0x0000001598049211 */ /* 0x000fe400078c10ff */
[----:B------:R-:W-:Y:S01]  /*e980*/  @!P2 LEA.HI.X R3, R153, R13, R27, 0x2, P5 ;  /* 0x0000000d9903a211 */ /* 0x000fe200028f141b */
[----:B------:R3:W-:Y:S01]  /*e990*/  @!P3 ST.E.64 desc[UR52][R10.64], R100 ;  /* 0x000000640a00b985 */ /* 0x0007e2000c101b34 */
[CC--:B-1----:R-:W-:Y:S02]  /*e9a0*/  @!P0 LEA R6, P3, R23.reuse, R21.reuse, 0x2 ;  /* 0x0000001517068211 */ /* 0x0c2fe400078610ff */
        /* <DEDUP_REMOVED lines=8> */
.L_x_13260:
[----:B------:R-:W-:Y:S05]  /*ea30*/  BSYNC B1 ;  /* 0x0000000000017941 */ /* 0x000fea0003800000 */
.L_x_13259:
[----:B------:R-:W-:Y:S01]  /*ea40*/  ISETP.GE.AND P0, PT, R15, R30, PT ;  /* 0x0000001e0f00720c */ /* 0x000fe20003f06270 */
[----:B-1----:R1:W4:Y:S04]  /*ea50*/  SHFL.IDX PT, R21, R14, 0x1, 0x1c1f ;  /* 0x003c1f000e157f89 */ /* 0x00232800000e0000 */
[----:B------:R1:W0:Y:S08]  /*ea60*/  SHFL.IDX PT, R25, R0, 0x1, 0x1c1f ;  /* 0x003c1f0000197f89 */ /* 0x00023000000e0000 */
[----:B-1----:R-:W-:Y:S05]  /*ea70*/  @P0 BRA `(.L_x_13258) ;  /* 0x0000000c00300947 */ /* 0x002fea0003800000 */
[----:B------:R-:W-:Y:S02]  /*ea80*/  ULDC UR4, c[0x0][0xac8] ;  /* 0x0002b20000047ab9 */ /* 0x000fe40000000800 */
[----:B------:R-:W-:Y:S02]  /*ea90*/  ISETP.GE.AND P1, PT, R16, UR4, PT ;  /* 0x0000000410007c0c */ /* 0x000fe4000bf26270 */
[----:B------:R-:W-:Y:S02]  /*eaa0*/  ISETP.GE.AND P5, PT, R156, UR4, PT ;  /* 0x000000049c007c0c */ /* 0x000fe4000bfa6270 */
[----:B------:R-:W-:Y:S02]  /*eab0*/  ISETP.GE.AND P3, PT, R155, UR4, PT ;  /* 0x000000049b007c0c */ /* 0x000fe4000bf66270 */
[----:B------:R-:W-:-:S07]  /*eac0*/  ISETP.GE.AND P2, PT, R154, UR4, PT ;  /* 0x000000049a007c0c */ /* 0x000fce000bf46270 */
[-C--:B0--3--:R-:W-:Y:S02]  /*ead0*/  @!P1 LEA R2, P0, R16, R25.reuse, 0x2 ;  /* 0x0000001910029211 */ /* 0x089fe400078010ff */
[----:B------:R-:W-:Y:S02]  /*eae0*/  @!P5 LEA R4, P4, R156, R25, 0x2 ;  /* 0x000000199c04d211 */ /* 0x000fe400078810ff */
[-C--:B----4-:R-:W-:Y:S02]  /*eaf0*/  @!P1 LEA.HI.X R3, R16, R21.reuse, R33, 0x2, P0 ;  /* 0x0000001510039211 */ /* 0x090fe400000f1421 */
[----:B------:R-:W-:Y:S02]  /*eb00*/  ISETP.GE.AND P0, PT, R152, UR4, PT ;  /* 0x0000000498007c0c */ /* 0x000fe4000bf06270 */
[----:B------:R-:W-:Y:S01]  /*eb10*/  @!P5 LEA.HI.X R5, R156, R21, R31, 0x2, P4 ;  /* 0x000000159c05d211 */ /* 0x000fe200020f141f */
[----:B------:R0:W-:Y:S01]  /*eb20*/  @!P1 ST.E.64 desc[UR52][R2.64], R90 ;  /* 0x0000005a02009985 */ /* 0x0001e2000c101b34 */
[----:B------:R-:W-:-:S02]  /*eb30*/  ISETP.GE.AND P1, PT, R153, UR4, PT ;  /* 0x0000000499007c0c */ /* 0x000fc4000bf26270 */
[----:B------:R-:W-:Y:S01]  /*eb40*/  ISETP.GE.AND P4, PT, R23, UR4, PT ;  /* 0x0000000417007c0c */ /* 0x000fe2000bf86270 */
[----:B------:R1:W-:Y:S01]  /*eb50*/  @!P5 ST.E.64 desc[UR52][R4.64], R94 ;  /* 0x0000005e0400d985 */ /* 0x0003e2000c101b34 */
[CC--:B------:R-:W-:Y:S02]  /*eb60*/  @!P3 LEA R6, P6, R155.reuse, R25.reuse, 0x2 ;  /* 0x000000199b06b211 */ /* 0x0c0fe400078c10ff */
[C---:B------:R-:W-:Y:S02]  /*eb70*/  @!P2 LEA R8, P5, R154.reuse, R25, 0x2 ;  /* 0x000000199a08a211 */ /* 0x040fe400078a10ff */
[-C--:B------:R-:W-:Y:S02]  /*eb80*/  @!P3 LEA.HI.X R7, R155, R21.reuse, R29, 0x2, P6 ;  /* 0x000000159b07b211 */ /* 0x080fe400030f141d */
[----:B------:R-:W-:-:S03]  /*eb90*/  @!P2 LEA.HI.X R9, R154, R21, R28, 0x2, P5 ;  /* 0x000000159a09a211 */ /* 0x000fc600028f141c */
[----:B------:R1:W-:Y:S01]  /*eba0*/  @!P3 ST.E.64 desc[UR52][R6.64], R98 ;  /* 0x000000620600b985 */ /* 0x0003e2000c101b34 */
[-C--:B0-----:R-:W-:Y:S02]  /*ebb0*/  @!P1 LEA R2, P6, R153, R25.reuse, 0x2 ;  /* 0x0000001999029211 */ /* 0x081fe400078c10ff */
[CC--:B------:R-:W-:Y:S01]  /*ebc0*/  @!P0 LEA R10, P3, R152.reuse, R25.reuse, 0x2 ;  /* 0x00000019980a8211 */ /* 0x0c0fe200078610ff */
[----:B------:R1:W-:Y:S01]  /*ebd0*/  @!P2 ST.E.64 desc[UR52][R8.64], R102 ;  /* 0x000000660800a985 */ /* 0x0003e2000c101b34 */
[----:B------:R-:W-:Y:S02]  /*ebe0*/  @!P4 LEA R12, P5, R23, R25, 0x2 ;  /* 0x00000019170cc211 */ /* 0x000fe400078a10ff */
[-C--:B------:R-:W-:Y:S02]  /*ebf0*/  @!P1 LEA.HI.X R3, R153, R21.reuse, R27, 0x2, P6 ;  /* 0x0000001599039211 */ /* 0x080fe400030f141b */
[-C--:B------:R-:W-:Y:S02]  /*ec00*/  @!P0 LEA.HI.X R11, R152, R21.reuse, R26, 0x2, P3 ;  /* 0x00000015980b8211 */ /* 0x080fe400018f141a */
[----:B--2---:R-:W-:Y:S01]  /*ec10*/  @!P4 LEA.HI.X R13, R23, R21, R24, 0x2, P5 ;  /* 0x00000015170dc211 */ /* 0x004fe200028f1418 */
[----:B------:R1:W-:Y:S04]  /*ec20*/  @!P1 ST.E.64 desc[UR52][R2.64], R106 ;  /* 0x0000006a02009985 */ /* 0x0003e8000c101b34 */
[----:B------:R1:W-:Y:S01]  /*ec30*/  @!P0 ST.E.64 desc[UR52][R10.64], R110 ;  /* 0x0000006e0a008985 */ /* 0x0003e2000c101b34 */
[----:B------:R-:W-:-:S03]  /*ec40*/  ISETP.GE.AND P0, PT, R22, UR4, PT ;  /* 0x0000000416007c0c */ /* 0x000fc6000bf06270 */
[----:B------:R1:W-:Y:S10]  /*ec50*/  @!P4 ST.E.64 desc[UR52][R12.64], R114 ;  /* 0x000000720c00c985 */ /* 0x0003f4000c101b34 */
[----:B------:R-:W-:Y:S05]  /*ec60*/  @P0 BRA `(.L_x_13258) ;  /* 0x0000000800b40947 */ /* 0x000fea0003800000 */
[----:B-1----:R-:W-:-:S04]  /*ec70*/  LEA R2, P0, R22, R25, 0x2 ;  /* 0x0000001916027211 */ /* 0x002fc800078010ff */
[----:B------:R-:W-:-:S05]  /*ec80*/  LEA.HI.X R3, R22, R21, R20, 0x2, P0 ;  /* 0x0000001516037211 */ /* 0x000fca00000f1414 */
[----:B------:R0:W-:Y:S01]  /*ec90*/  ST.E.64 desc[UR52][R2.64], R118 ;  /* 0x0000007602007985 */ /* 0x0001e2000c101b34 */
[----:B------:R-:W-:Y:S05]  /*eca0*/  BRA `(.L_x_13258) ;  /* 0x0000000800a47947 */ /* 0x000fea0003800000 */
.L_x_13255:
        /* <DEDUP_REMOVED lines=32> */
.L_x_13261:
        /* <DEDUP_REMOVED lines=59> */
.L_x_13263:
[----:B------:R-:W-:Y:S05]  /*f260*/  BSYNC B1 ;  /* 0x0000000000017941 */ /* 0x000fea0003800000 */
.L_x_13262:
[----:B------:R-:W-:-:S06]  /*f270*/  UISETP.GT.AND UP0, UPT, UR42, 0x1, UPT ;  /* 0x000000012a00788c */ /* 0x000fcc000bf04270 */
[----:B------:R-:W-:-:S13]  /*f280*/  PLOP3.LUT P0, PT, PT, PT, UP0, 0x80, 0x0 ;  /* 0x000000000000781c */ /* 0x000fda0003f0f008 */
[----:B------:R-:W-:Y:S05]  /*f290*/  @P0 BRA `(.L_x_13258) ;  /* 0x0000000400280947 */ /* 0x000fea0003800000 */
[----:B------:R-:W1:Y:S01]  /*f2a0*/  LDC R11, c[0x0][0xbe8] ;  /* 0x0002fa00ff0b7b82 */ /* 0x000e620000000800 */
[----:B------:R-:W-:Y:S01]  /*f2b0*/  ULDC.64 UR14, c[0x0][0xaa0] ;  /* 0x0002a800000e7ab9 */ /* 0x000fe20000000a00 */
[----:B------:R-:W-:Y:S01]  /*f2c0*/  IMAD R2, R18, 0x30, R157 ;  /* 0x0000003012027824 */ /* 0x000fe200078e029d */
[----:B------:R-:W-:Y:S01]  /*f2d0*/  UIMAD UR10, UR21, UR14, URZ ;  /* 0x0000000e150a72a4 */ /* 0x000fe2000f8e023f */
[----:B------:R-:W-:Y:S01]  /*f2e0*/  VIADD R30, R157, UR39 ;  /* 0x000000279d1e7c36 */ /* 0x000fe20008000000 */
[----:B------:R-:W-:Y:S01]  /*f2f0*/  UIMAD.WIDE.U32 UR8, UR4, UR14, URZ ;  /* 0x0000000e040872a5 */ /* 0x000fe2000f8e003f */
[----:B0-----:R-:W-:Y:S01]  /*f300*/  VIADD R4, R2, UR39 ;  /* 0x0000002702047c36 */ /* 0x001fe20008000000 */
[----:B------:R-:W-:Y:S01]  /*f310*/  UIMAD UR10, UR4, UR15, UR10 ;  /* 0x0000000f040a72a4 */ /* 0x000fe2000f8e020a */
[----:B------:R-:W-:Y:S02]  /*f320*/  SHF.R.S32.HI R13, RZ, 0x1f, R19 ;  /* 0x0000001fff0d7819 */ /* 0x000fe40000011413 */
[----:B------:R-:W-:Y:S01]  /*f330*/  IMAD.MOV.U32 R5, RZ, RZ, R4 ;  /* 0x000000ffff057224 */ /* 0x000fe200078e0004 */
        /* <DEDUP_REMOVED lines=16> */
[----:B------:R-:W-:Y:S01]  /*f440*/  ULDC UR4, c[0x0][0xac8] ;  /* 0x0002b20000047ab9 */ /* 0x000fe20000000800 */
        /* <DEDUP_REMOVED lines=14> */
[----:B------:R-:W-:-:S03]  /*f530*/  ULDC.64 UR8, c[0x0][0xa80] ;  /* 0x0002a00000087ab9 */ /* 0x000fc60000000a00 */
[----:B------:R-:W-:Y:S01]  /*f540*/  IMAD.IADD R3, R3, 0x1, R5 ;  /* 0x0000000103037824 */ /* 0x000fe200078e0205 */
[----:B------:R-:W-:Y:S01]  /*f550*/  LEA R4, P0, R2, UR8, 0x1 ;  /* 0x0000000802047c11 */ /* 0x000fe2000f8008ff */
[----:B-----5:R-:W-:Y:S02]  /*f560*/  IMAD R11, R0, R11, RZ ;  /* 0x0000000b000b7224 */ /* 0x020fe400078e02ff */
[----:B------:R-:W-:Y:S01]  /*f570*/  VIADD R0, R30, 0x30 ;  /* 0x000000301e007836 */ /* 0x000fe20000000000 */
[----:B------:R-:W-:Y:S01]  /*f580*/  LEA.HI.X R8, R2, UR9, R3, 0x1, P0 ;  /* 0x0000000902087c11 */ /* 0x000fe200080f0c03 */
[----:B------:R-:W0:Y:S01]  /*f590*/  SHFL.IDX PT, R6, R4, RZ, 0x181f ;  /* 0x00181fff04067589 */ /* 0x000e2200000e0000 */
[----:B------:R-:W-:Y:S01]  /*f5a0*/  ISETP.GE.AND P0, PT, R19, UR4, PT ;  /* 0x0000000413007c0c */ /* 0x000fe2000bf06270 */
[C---:B------:R-:W-:Y:S02]  /*f5b0*/  VIADD R2, R30.reuse, 0x60 ;  /* 0x000000601e027836 */ /* 0x040fe40000000000 */
[----:B------:R-:W1:Y:S01]  /*f5c0*/  SHFL.IDX PT, R14, R4, 0x1, 0x181f ;  /* 0x00381f00040e7f89 */ /* 0x000e6200000e0000 */
[CC--:B------:R-:W-:Y:S01]  /*f5d0*/  ISETP.GE.OR P3, PT, R30.reuse, R11.reuse, P0 ;  /* 0x0000000b1e00720c */ /* 0x0c0fe20000766670 */
[----:B------:R-:W-:Y:S01]  /*f5e0*/  VIADD R3, R30, 0x90 ;  /* 0x000000901e037836 */ /* 0x000fe20000000000 */
[-C--:B------:R-:W-:Y:S01]  /*f5f0*/  ISETP.GE.OR P2, PT, R0, R11.reuse, P0 ;  /* 0x0000000b0000720c */ /* 0x080fe20000746670 */
[----:B------:R-:W2:Y:S01]  /*f600*/  SHFL.IDX PT, R24, R4, 0x2, 0x181f ;  /* 0x00581f0004187f89 */ /* 0x000ea200000e0000 */
[----:B------:R-:W-:-:S02]  /*f610*/  ISETP.GE.OR P1, PT, R2, R11, P0 ;  /* 0x0000000b0200720c */ /* 0x000fc40000726670 */
[----:B------:R-:W-:Y:S01]  /*f620*/  ISETP.GE.OR P0, PT, R3, R11, P0 ;  /* 0x0000000b0300720c */ /* 0x000fe20000706670 */
[----:B------:R-:W3:Y:S04]  /*f630*/  SHFL.IDX PT, R10, R8, RZ, 0x181f ;  /* 0x00181fff080a7589 */ /* 0x000ee800000e0000 */
[----:B------:R1:W4:Y:S04]  /*f640*/  SHFL.IDX PT, R28, R4, 0x3, 0x181f ;  /* 0x00781f00041c7f89 */ /* 0x00032800000e0000 */
[----:B------:R-:W4:Y:S04]  /*f650*/  SHFL.IDX PT, R12, R8, 0x1, 0x181f ;  /* 0x00381f00080c7f89 */ /* 0x000f2800000e0000 */
[----:B------:R-:W4:Y:S01]  /*f660*/  SHFL.IDX PT, R20, R8, 0x2, 0x181f ;  /* 0x00581f0008147f89 */ /* 0x000f2200000e0000 */
[----:B0-----:R-:W-:-:S03]  /*f670*/  @!P3 LEA R2, P6, R19, R6, 0x1 ;  /* 0x000000061302b211 */ /* 0x001fc600078c08ff */
[----:B------:R4:W0:Y:S01]  /*f680*/  SHFL.IDX PT, R26, R8, 0x3, 0x181f ;  /* 0x00781f00081a7f89 */ /* 0x00082200000e0000 */
[C---:B-1----:R-:W-:Y:S02]  /*f690*/  @!P2 LEA R4, P5, R19.reuse, R14, 0x1 ;  /* 0x0000000e1304a211 */ /* 0x042fe400078a08ff */
[C---:B--2---:R-:W-:Y:S02]  /*f6a0*/  @!P1 LEA R6, P4, R19.reuse, R24, 0x1 ;  /* 0x0000001813069211 */ /* 0x044fe400078808ff */
[C---:B---3--:R-:W-:Y:S02]  /*f6b0*/  @!P3 LEA.HI.X R3, R19.reuse, R10, R13, 0x1, P6 ;  /* 0x0000000a1303b211 */ /* 0x048fe400030f0c0d */
[----:B----4-:R-:W-:-:S03]  /*f6c0*/  @!P0 LEA R8, P6, R19, R28, 0x1 ;  /* 0x0000001c13088211 */ /* 0x010fc600078c08ff */
[----:B------:R1:W-:Y:S01]  /*f6d0*/  @!P3 ST.E.128 desc[UR52][R2.64], RZ ;  /* 0x000000ff0200b985 */ /* 0x0003e2000c101d34 */
[C-C-:B------:R-:W-:Y:S02]  /*f6e0*/  @!P2 LEA.HI.X R5, R19.reuse, R12, R13.reuse, 0x1, P5 ;  /* 0x0000000c1305a211 */ /* 0x140fe400028f0c0d */
[----:B------:R-:W-:-:S03]  /*f6f0*/  @!P1 LEA.HI.X R7, R19, R20, R13, 0x1, P4 ;  /* 0x0000001413079211 */ /* 0x000fc600020f0c0d */
[----:B------:R1:W-:Y:S01]  /*f700*/  @!P2 ST.E.128 desc[UR52][R4.64], RZ ;  /* 0x000000ff0400a985 */ /* 0x0003e2000c101d34 */
[----:B0-----:R-:W-:-:S03]  /*f710*/  @!P0 LEA.HI.X R9, R19, R26, R13, 0x1, P6 ;  /* 0x0000001a13098211 */ /* 0x001fc600030f0c0d */
[----:B------:R1:W-:Y:S04]  /*f720*/  @!P1 ST.E.128 desc[UR52][R6.64], RZ ;  /* 0x000000ff06009985 */ /* 0x0003e8000c101d34 */
[----:B------:R1:W-:Y:S02]  /*f730*/  @!P0 ST.E.128 desc[UR52][R8.64], RZ ;  /* 0x000000ff08008985 */ /* 0x0003e4000c101d34 */
.L_x_13258:
[----:B------:R-:W-:Y:S05]  /*f740*/  BSYNC B0 ;  /* 0x0000000000007941 */ /* 0x000fea0003800000 */
.L_x_13254:
[----:B------:R-:W-:Y:S02]  /*f750*/  ULDC UR4, c[0x0][0xc3c] ;  /* 0x00030f0000047ab9 */ /* 0x000fe40000000800 */
[----:B------:R-:W-:-:S06]  /*f760*/  UISETP.GE.AND UP0, UPT, UR6, UR4, UPT ;  /* 0x000000040600728c */ /* 0x000fcc000bf06270 */
[----:B------:R-:W-:-:S13]  /*f770*/  PLOP3.LUT P0, PT, PT, PT, UP0, 0x80, 0x0 ;  /* 0x000000000000781c */ /* 0x000fda0003f0f008 */
[----:B------:R-:W-:Y:S05]  /*f780*/  @!P0 BRA `(.L_x_13264) ;  /* 0xffffff1400e08947 */ /* 0x000fea000383ffff */
[----:B------:R-:W-:Y:S05]  /*f790*/  EXIT ;  /* 0x000000000000794d */ /* 0x000fea0003800000 */
.L_x_13171:
        /* <DEDUP_REMOVED lines=18> */
.L_x_13265:
        /* <DEDUP_REMOVED lines=44> */
.L_x_13269:
        /* <DEDUP_REMOVED lines=37> */
.L_x_13267:
        /* <DEDUP_REMOVED lines=13> */
.L_x_13270:
        /* <DEDUP_REMOVED lines=62> */
.L_x_13271:
        /* <DEDUP_REMOVED lines=62> */
.L_x_13272:
[----:B------:R-:W-:-:S05]  /*10660*/  LOP3.LUT R2, RZ, R2, RZ, 0x33, !PT ;  /* 0x00000002ff027212 */ /* 0x000fca00078e33ff */
[----:B------:R-:W-:Y:S01]  /*10670*/  IMAD.IADD R25, R25, 0x1, R2 ;  /* 0x0000000119197824 */ /* 0x000fe200078e0202 */
[----:B------:R-:W-:Y:S06]  /*10680*/  BRA `(.L_x_13273) ;  /* 0x00000000000c7947 */ /* 0x000fec0003800000 */
.L_x_13268:
[----:B------:R-:W-:Y:S02]  /*10690*/  IMAD.MOV.U32 R25, RZ, RZ, RZ ;  /* 0x000000ffff197224 */ /* 0x000fe400078e00ff */
[----:B------:R-:W-:Y:S02]  /*106a0*/  IMAD.U32 R24, RZ, RZ, UR6 ;  /* 0x00000006ff187e24 */ /* 0x000fe4000f8e00ff */
[----:B------:R-:W-:-:S07]  /*106b0*/  IMAD.MOV.U32 R26, RZ, RZ, RZ ;  /* 0x000000ffff1a7224 */ /* 0x000fce00078e00ff */
.L_x_13273:
[----:B------:R-:W-:-:S13]  /*106c0*/  ISETP.NE.AND P0, PT, R0, RZ, PT ;  /* 0x000000ff0000720c */ /* 0x000fda0003f05270 */
[----:B------:R-:W0:Y:S01]  /*106d0*/  @!P0 S2R R3, SR_CgaCtaId ;  /* 0x0000000000038919 */ /* 0x000e220000008800 */
[----:B------:R-:W-:-:S04]  /*106e0*/  @!P0 MOV R0, 0x400 ;  /* 0x0000040000008802 */ /* 0x000fc80000000f00 */
[----:B0-----:R-:W-:-:S05]  /*106f0*/  @!P0 LEA R0, R3, R0, 0x18 ;  /* 0x0000000003008211 */ /* 0x001fca00078ec0ff */
[----:B------:R2:W-:Y:S01]  /*10700*/  @!P0 STS.128 [R0+0x168d0], R24 ;  /* 0x0168d01800008388 */ /* 0x0005e20000000c00 */
[----:B------:R-:W-:Y:S06]  /*10710*/  BAR.ARV 0x5, 0x200 ;  /* 0x0148000000007b1d */ /* 0x000fec0000002000 */
.L_x_13266:
        /* <DEDUP_REMOVED lines=20> */
[----:B0-----:R-:W-:Y:S02]  /*10860*/  LOP3.LUT R2, R0, 0x1f8, RZ, 0xc0, !PT ;  /* 0x000001f800027812 */ /* 0x001fe400078ec0ff */
[----:B------:R-:W-:Y:S02]  /*10870*/  SHF.R.U32.HI R4, RZ, 0x3, R4 ;  /* 0x00000003ff047819 */ /* 0x000fe40000011604 */
[----:B------:R-:W-:-:S04]  /*10880*/  LOP3.LUT R2, R2, 0x38, R5, 0x78, !PT ;  /* 0x0000003802027812 */ /* 0x000fc800078e7805 */
[----:B------:R-:W-:Y:S01]  /*10890*/  LOP3.LUT R2, R2, 0x200, R3, 0xf8, !PT ;  /* 0x0000020002027812 */ /* 0x000fe200078ef803 */
[----:B------:R-:W-:-:S04]  /*108a0*/  IMAD.SHL.U32 R3, R5, 0x10, RZ ;  /* 0x0000001005037824 */ /* 0x000fc800078e00ff */
[----:B------:R-:W-:Y:S01]  /*108b0*/  IMAD R0, R2, 0x2, R17 ;  /* 0x0000000202007824 */ /* 0x000fe200078e0211 */
[----:B------:R-:W-:-:S04]  /*108c0*/  LOP3.LUT R3, R4, 0x70, R3, 0xf8, !PT ;  /* 0x0000007004037812 */ /* 0x000fc800078ef803 */
[----:B------:R4:W-:Y:S03]  /*108d0*/  STL [R1+0x4], R0 ;  /* 0x0000040001007387 */ /* 0x0009e60000100800 */
.L_x_13374:
[----:B------:R-:W-:Y:S05]  /*108e0*/  YIELD ;  /* 0x0000000000007946 */ /* 0x000fea0003800000 */
[----:B------:R-:W-:Y:S01]  /*108f0*/  ULDC.64 UR4, c[0x0][0xa28] ;  /* 0x00028a0000047ab9 */ /* 0x000fe20000000a00 */
[----:B------:R-:W-:Y:S02]  /*10900*/  CS2R R8, SRZ ;  /* 0x0000000000087805 */ /* 0x000fe4000001ff00 */
[----:B------:R-:W-:Y:S01]  /*10910*/  ISETP.NE.U32.AND P0, PT, RZ, UR4, PT ;  /* 0x00000004ff007c0c */ /* 0x000fe2000bf05070 */
[----:B01----:R-:W0:Y:S01]  /*10920*/  LDC.64 R4, c[0x0][0xa00] ;  /* 0x00028000ff047b82 */ /* 0x003e220000000a00 */
[----:B----4-:R-:W-:Y:S01]  /*10930*/  IMAD.MOV.U32 R0, RZ, RZ, RZ ;  /* 0x000000ffff007224 */ /* 0x010fe200078e00ff */
[----:B------:R-:W-:Y:S01]  /*10940*/  ULDC.64 UR6, c[0x0][0xa08] ;  /* 0x0002820000067ab9 */ /* 0x000fe20000000a00 */
[----:B------:R-:W-:Y:S01]  /*10950*/  ISETP.NE.AND.EX P0, PT, RZ, UR5, PT, P0 ;  /* 0x00000005ff007c0c */ /* 0x000fe2000bf05300 */
[----:B------:R-:W-:-:S12]  /*10960*/  ULDC.64 UR4, c[0x0][0xa18] ;  /* 0x0002860000047ab9 */ /* 0x000fd80000000a00 */
[----:B------:R-:W1:Y:S02]  /*10970*/  @P0 LDC.64 R2, c[0x0][0xa28] ;  /* 0x00028a00ff020b82 */ /* 0x000e640000000a00 */
        /* <DEDUP_REMOVED lines=15> */
[----:B------:R0:W5:Y:S01]  /*10a70*/  @P1 LDG.E R9, desc[UR52][R2.64] ;  /* 0x0000003402091981 */ /* 0x000162000c1e1900 */
[----:B-1----:R-:W-:-:S03]  /*10a80*/  @P2 IMAD.WIDE R6, R27, 0x4, R6 ;  /* 0x000000041b062825 */ /* 0x002fc600078e0206 */
        /* <DEDUP_REMOVED lines=8> */
[----:B------:R-:W-:-:S04]  /*10b10*/  USEL UR4, UR4, 0x1, UP0 ;  /* 0x0000000104047887 */ /* 0x000fc80008000000 */
[----:B------:R-:W-:-:S06]  /*10b20*/  UIMAD UR4, UR4, UR5, URZ ;  /* 0x00000005040472a4 */ /* 0x000fcc000f8e023f */
[----:B------:R-:W-:Y:S01]  /*10b30*/  IMAD.U32 R11, RZ, RZ, UR4 ;  /* 0x00000004ff0b7e24 */ /* 0x000fe2000f8e00ff */
        /* <DEDUP_REMOVED lines=8> */
.L_x_13275:
        /* <DEDUP_REMOVED lines=14> */
.L_x_13276:
[----:B------:R-:W-:Y:S05]  /*10ca0*/  @!P1 BRA `(.L_x_13277) ;  /* 0x00000000000c9947 */ /* 0x000fea0003800000 */
[----:B------:R-:W2:Y:S04]  /*10cb0*/  LDG.E R4, desc[UR52][R2.64] ;  /* 0x0000003402047981 */ /* 0x000ea8000c1e1900 */
[----:B------:R-:W2:Y:S02]  /*10cc0*/  LDG.E R11, desc[UR52][R2.64+0x4] ;  /* 0x00000434020b7981 */ /* 0x000ea4000c1e1900 */
[----:B--2---:R-:W-:-:S07]  /*10cd0*/  IMAD.IADD R11, R11, 0x1, -R4 ;  /* 0x000000010b0b7824 */ /* 0x004fce00078e0a04 */
.L_x_13277:
[----:B0-----:R-:W0:Y:S01]  /*10ce0*/  LDC R2, c[0x0][0x448] ;  /* 0x00011200ff027b82 */ /* 0x001e220000000800 */
[----:B------:R-:W-:Y:S02]  /*10cf0*/  IMAD R12, R25, 0xc0, RZ ;  /* 0x000000c0190c7824 */ /* 0x000fe400078e02ff */
[----:B-----5:R-:W-:Y:S02]  /*10d00*/  IMAD.IADD R8, R11, 0x1, -R8 ;  /* 0x000000010b087824 */ /* 0x020fe400078e0a08 */
[----:B------:R-:W-:Y:S01]  /*10d10*/  VIADD R5, R12, 0xbf ;  /* 0x000000bf0c057836 */ /* 0x000fe20000000000 */
[----:B------:R2:W-:Y:S01]  /*10d20*/  STL [R1+0x8], R12 ;  /* 0x0000080c01007387 */ /* 0x0005e20000100800 */
[----:B0-----:R-:W-:Y:S02]  /*10d30*/  ISETP.NE.AND P1, PT, R2, 0x1, PT ;  /* 0x000000010200780c */ /* 0x001fe40003f25270 */
[----:B------:R-:W0:Y:S11]  /*10d40*/  LDC.64 R2, c[0x0][0x9e0] ;  /* 0x00027800ff027b82 */ /* 0x000e360000000a00 */
[----:B------:R-:W3:Y:S08]  /*10d50*/  @P1 LDC R6, c[0x0][0x44c] ;  /* 0x00011300ff061b82 */ /* 0x000ef00000000800 */
[----:B------:R-:W4:Y:S01]  /*10d60*/  @P1 LDC R4, c[0x0][0x450] ;  /* 0x00011400ff041b82 */ /* 0x000f220000000800 */
[----:B0-----:R-:W-:Y:S01]  /*10d70*/  ISETP.GE.AND P2, PT, R3, 0x1, PT ;  /* 0x000000010300780c */ /* 0x001fe20003f46270 */
[----:B---3--:R-:W-:Y:S01]  /*10d80*/  @P1 IMAD.HI.U32 R7, R5, R6, RZ ;  /* 0x0000000605071227 */ /* 0x008fe200078e00ff */
[----:B------:R-:W-:-:S04]  /*10d90*/  IADD3 R6, R8, 0x1, -R10 ;  /* 0x0000000108067810 */ /* 0x000fc80007ffe80a */
[----:B----4-:R-:W-:Y:S01]  /*10da0*/  @P1 SHF.R.U32.HI R5, RZ, R4, R7 ;  /* 0x00000004ff051219 */ /* 0x010fe20000011607 */
[----:B------:R-:W-:-:S05]  /*10db0*/  VIADD R4, R8, 0x7f ;  /* 0x0000007f08047836 */ /* 0x000fca0000000000 */
[----:B------:R-:W-:-:S04]  /*10dc0*/  SHF.R.S32.HI R7, RZ, 0x1f, R4 ;  /* 0x0000001fff077819 */ /* 0x000fc80000011404 */
[----:B------:R-:W-:Y:S01]  /*10dd0*/  LEA.HI R4, R7, R4, RZ, 0x7 ;  /* 0x0000000407047211 */ /* 0x000fe200078f38ff */
[----:B------:R-:W-:-:S03]  /*10de0*/  IMAD.IADD R7, R6, 0x1, R5 ;  /* 0x0000000106077824 */ /* 0x000fc600078e0205 */
[----:B------:R-:W-:Y:S01]  /*10df0*/  SHF.R.S32.HI R9, RZ, 0x7, R4 ;  /* 0x00000007ff097819 */ /* 0x000fe20000011404 */
[----:B------:R-:W-:-:S04]  /*10e00*/  IMAD.IADD R2, R7, 0x1, R2 ;  /* 0x0000000107027824 */ /* 0x000fc800078e0202 */
[----:B------:R2:W-:Y:S01]  /*10e10*/  STL [R1+0x40], R9 ;  /* 0x0000400901007387 */ /* 0x0005e20000100800 */
[----:B------:R-:W-:Y:S05]  /*10e20*/  @!P2 BRA `(.L_x_13278) ;  /* 0x000000000048a947 */ /* 0x000fea0003800000 */
        /* <DEDUP_REMOVED lines=11> */
.L_x_13280:
[----:B------:R-:W-:-:S13]  /*10ee0*/  ISETP.NE.AND P0, PT, R3, 0x1, PT ;  /* 0x000000010300780c */ /* 0x000fda0003f05270 */
[----:B------:R-:W0:Y:S02]  /*10ef0*/  @P0 LDC.64 R4, c[0x0][0x9e8] ;  /* 0x00027a00ff040b82 */ /* 0x000e240000000a00 */
[----:B0-----:R-:W-:-:S05]  /*10f00*/  @P0 IMAD.HI.U32 R4, R6, R4, RZ ;  /* 0x0000000406040227 */ /* 0x001fca00078e00ff */
[----:B------:R-:W-:-:S07]  /*10f10*/  @P0 SHF.R.U32.HI R6, RZ, R5, R4 ;  /* 0x00000005ff060219 */ /* 0x000fce0000011604 */
.L_x_13281:
[----:B------:R-:W-:Y:S05]  /*10f20*/  BSYNC B0 ;  /* 0x0000000000007941 */ /* 0x000fea0003800000 */
.L_x_13279:
[----:B------:R-:W-:-:S05]  /*10f30*/  IMAD R5, R6, R3, R3 ;  /* 0x0000000306057224 */ /* 0x000fca00078e0203 */
[----:B------:R-:W-:-:S07]  /*10f40*/  VIMNMX R2, R2, R5, PT ;  /* 0x0000000502027248 */ /* 0x000fce0003fe0100 */
.L_x_13278:
[----:B------:R-:W0:Y:S01]  /*10f50*/  @P1 LDC R4, c[0x0][0x44c] ;  /* 0x00011300ff041b82 */ /* 0x000e220000000800 */
[----:B------:R-:W-:Y:S01]  /*10f60*/  VIADD R2, R2, 0x7f ;  /* 0x0000007f02027836 */ /* 0x000fe20000000000 */
[----:B------:R-:W-:Y:S01]  /*10f70*/  ULDC UR4, c[0x0][0x9dc] ;  /* 0x0002770000047ab9 */ /* 0x000fe20000000800 */
[----:B------:R-:W-:-:S05]  /*10f80*/  IMAD.MOV.U32 R5, RZ, RZ, R12 ;  /* 0x000000ffff057224 */ /* 0x000fca00078e000c */
[----:B------:R-:W3:Y:S01]  /*10f90*/  @P1 LDC R7, c[0x0][0x450] ;  /* 0x00011400ff071b82 */ /* 0x000ee20000000800 */
[----:B0-----:R-:W-:-:S05]  /*10fa0*/  @P1 IMAD.HI.U32 R4, R12, R4, RZ ;  /* 0x000000040c041227 */ /* 0x001fca00078e00ff */
[----:B---3--:R-:W-:Y:S02]  /*10fb0*/  @P1 SHF.R.U32.HI R5, RZ, R7, R4 ;  /* 0x00000007ff051219 */ /* 0x008fe40000011604 */
[----:B------:R-:W-:Y:S02]  /*10fc0*/  SHF.R.S32.HI R7, RZ, 0x1f, R2 ;  /* 0x0000001fff077819 */ /* 0x000fe40000011402 */
[----:B------:R-:W-:Y:S02]  /*10fd0*/  IADD3 R8, R5, R8, -R10 ;  /* 0x0000000805087210 */ /* 0x000fe40007ffe80a */
[----:B------:R-:W-:-:S04]  /*10fe0*/  LEA.HI R7, R7, R2, RZ, 0x7 ;  /* 0x0000000207077211 */ /* 0x000fc800078f38ff */
[----:B------:R-:W-:-:S04]  /*10ff0*/  SHF.R.S32.HI R2, RZ, 0x7, R7 ;  /* 0x00000007ff027819 */ /* 0x000fc80000011407 */
[----:B------:R-:W-:Y:S01]  /*11000*/  VIMNMX R6, R9, R2, PT ;  /* 0x0000000209067248 */ /* 0x000fe20003fe0100 */
[----:B------:R0:W-:Y:S02]  /*11010*/  STL [R1+0x3c], R2 ;  /* 0x00003c0201007387 */ /* 0x0001e40000100800 */
[----:B0-----:R-:W-:Y:S01]  /*11020*/  VIADD R2, R8, -UR4 ;  /* 0x8000000408027c36 */ /* 0x001fe20008000000 */
        /* <DEDUP_REMOVED lines=12> */
.L_x_13284:
[----:B------:R-:W-:-:S13]  /*110f0*/  ISETP.NE.AND P0, PT, R3, 0x1, PT ;  /* 0x000000010300780c */ /* 0x000fda0003f05270 */
[----:B------:R-:W0:Y:S02]  /*11100*/  @P0 LDC.64 R4, c[0x0][0x9e8] ;  /* 0x00027a00ff040b82 */ /* 0x000e240000000a00 */
[----:B0-----:R-:W-:-:S05]  /*11110*/  @P0 IMAD.HI.U32 R4, R7, R4, RZ ;  /* 0x0000000407040227 */ /* 0x001fca00078e00ff */
[----:B------:R-:W-:-:S07]  /*11120*/  @P0 SHF.R.U32.HI R7, RZ, R5, R4 ;  /* 0x00000005ff070219 */ /* 0x000fce0000011604 */
.L_x_13285:
[----:B------:R-:W-:Y:S05]  /*11130*/  BSYNC B0 ;  /* 0x0000000000007941 */ /* 0x000fea0003800000 */
.L_x_13283:
[----:B------:R-:W-:-:S05]  /*11140*/  IMAD R3, R7, R3, RZ ;  /* 0x0000000307037224 */ /* 0x000fca00078e02ff */
[----:B------:R-:W-:-:S07]  /*11150*/  VIMNMX R2, R2, R3, !PT ;  /* 0x0000000302027248 */ /* 0x000fce0007fe0100 */
.L_x_13282:
[----:B------:R-:W-:Y:S01]  /*11160*/  SHF.R.S32.HI R3, RZ, 0x1f, R2 ;  /* 0x0000001fff037819 */ /* 0x000fe20000011402 */
[----:B------:R-:W-:Y:S01]  /*11170*/  IMAD.MOV.U32 R5, RZ, RZ, RZ ;  /* 0x000000ffff057224 */ /* 0x000fe200078e00ff */
[----:B------:R-:W-:Y:S01]  /*11180*/  SHF.R.U32.HI R4, RZ, 0x10, R0 ;  /* 0x00000010ff047819 */ /* 0x000fe20000011600 */
[----:B------:R-:W-:Y:S01]  /*11190*/  BSSY B0, `(.L_x_13286) ;  /* 0x0000029000007945 */ /* 0x000fe20003800000 */
[----:B------:R-:W-:Y:S01]  /*111a0*/  LEA.HI R3, R3, R2, RZ, 0x7 ;  /* 0x0000000203037211 */ /* 0x000fe200078f38ff */
[----:B--2---:R-:W-:Y:S01]  /*111b0*/  IMAD.MOV.U32 R12, RZ, RZ, R5 ;  /* 0x000000ffff0c7224 */ /* 0x004fe200078e0005 */
        /* <DEDUP_REMOVED lines=10> */
[-C--:B-1----:R-:W-:Y:S01]  /*11260*/  IABS R0, R4.reuse ;  /* 0x0000000400007213 */ /* 0x082fe20000000000 */
[----:B------:R-:W-:Y:S01]  /*11270*/  IMAD.MOV.U32 R2, RZ, RZ, RZ ;  /* 0x000000ffff027224 */ /* 0x000fe200078e00ff */
[----:B------:R-:W-:Y:S02]  /*11280*/  IABS R7, R4 ;  /* 0x0000000400077213 */ /* 0x000fe40000000000 */
[----:B------:R-:W1:Y:S03]  /*11290*/  I2F.RP R8, R0 ;  /* 0x0000000000087306 */ /* 0x000e660000209400 */
[----:B------:R-:W-:-:S05]  /*112a0*/  IMAD.MOV R7, RZ, RZ, -R7 ;  /* 0x000000ffff077224 */ /* 0x000fca00078e0a07 */
[----:B-1----:R-:W1:Y:S02]  /*112b0*/  MUFU.RCP R8, R8 ;  /* 0x0000000800087308 */ /* 0x002e640000001000 */
[----:B-1----:R-:W-:-:S06]  /*112c0*/  VIADD R9, R8, 0xffffffe ;  /* 0x0ffffffe08097836 */ /* 0x002fcc0000000000 */
[----:B------:R-:W0:Y:S02]  /*112d0*/  F2I.FTZ.U32.TRUNC.NTZ R3, R9 ;  /* 0x0000000900037305 */ /* 0x000e24000021f000 */
[----:B0-----:R-:W-:-:S04]  /*112e0*/  IMAD.MOV R5, RZ, RZ, -R3 ;  /* 0x000000ffff057224 */ /* 0x001fc800078e0a03 */
[----:B------:R-:W-:-:S04]  /*112f0*/  IMAD R5, R5, R0, RZ ;  /* 0x0000000005057224 */ /* 0x000fc800078e02ff */
        /* <DEDUP_REMOVED lines=18> */
.L_x_13287:
[----:B------:R-:W-:Y:S05]  /*11420*/  BSYNC B0 ;  /* 0x0000000000007941 */ /* 0x000fea0003800000 */
.L_x_13286:
        /* <DEDUP_REMOVED lines=14> */
[----:B------:R-:W3:Y:S08]  /*11510*/  FLO.U32 R0, UR4 ;  /* 0x0000000400007d00 */ /* 0x000ef000080e0000 */
[----:B0-----:R-:W4:Y:S01]  /*11520*/  POPC R5, UR4 ;  /* 0x0000000400057d09 */ /* 0x001f220008000000 */
[----:B---3--:R-:W-:-:S13]  /*11530*/  ISETP.EQ.U32.AND P0, PT, R0, R7, PT ;  /* 0x000000070000720c */ /* 0x008fda0003f02070 */
[----:B----4-:R-:W3:Y:S01]  /*11540*/  @P0 ATOMG.E.ADD.STRONG.GPU PT, R3, desc[UR52][R2.64], R5 ;  /* 0x00000005020309a8 */ /* 0x010ee200081ee1f4 */
[----:B-1----:R-:W0:Y:S02]  /*11550*/  S2R R4, SR_LTMASK ;  /* 0x0000000000047919 */ /* 0x002e240000003900 */
[----:B0-----:R-:W-:-:S04]  /*11560*/  LOP3.LUT R4, R4, UR4, RZ, 0xc0, !PT ;  /* 0x0000000404047c12 */ /* 0x001fc8000f8ec0ff */
[----:B------:R-:W0:Y:S01]  /*11570*/  POPC R7, R4 ;  /* 0x0000000400077309 */ /* 0x000e220000000000 */
[----:B---3--:R-:W0:Y:S02]  /*11580*/  SHFL.IDX PT, R0, R3, R0, 0x1f ;  /* 0x00001f0003007589 */ /* 0x008e2400000e0000 */
[----:B0-----:R-:W-:Y:S01]  /*11590*/  IADD3 R24, R0, UR37, R7 ;  /* 0x0000002500187c10 */ /* 0x001fe2000fffe007 */
[----:B------:R-:W-:Y:S06]  /*115a0*/  BRA `(.L_x_13290) ;  /* 0x0000003000f47947 */ /* 0x000fec0003800000 */
.L_x_13289:
        /* <DEDUP_REMOVED lines=20> */
.L_x_13292:
[----:B------:R-:W-:Y:S05]  /*116f0*/  BSYNC B6 ;  /* 0x0000000000067941 */ /* 0x000fea0003800000 */
.L_x_13291:
        /* <DEDUP_REMOVED lines=20> */
.L_x_13295:
        /* <DEDUP_REMOVED lines=15> */
.L_x_13294:
[----:B------:R-:W-:Y:S05]  /*11930*/  BSYNC B6 ;  /* 0x0000000000067941 */ /* 0x000fea0003800000 */
.L_x_13293:
        /* <DEDUP_REMOVED lines=20> */
.L_x_13390:
        /* <DEDUP_REMOVED lines=10> */
.L_x_13393:
        /* <DEDUP_REMOVED lines=21> */
.L_x_13299:
[----:B---3--:R-:W-:Y:S01]  /*11c70*/  IMAD R0, R18, 0x8, R17 ;  /* 0x0000000812007824 */ /* 0x008fe200078e0211 */
[----:B----4-:R-:W-:-:S04]  /*11c80*/  SHF.L.U32 R2, R28, 0x1f, RZ ;  /* 0x0000001f1c027819 */ /* 0x010fc800000006ff */
[----:B------:R-:W3:Y:S02]  /*11c90*/  SYNCS.PHASECHK.TRANS64.TRYWAIT P0, [R0+URZ+0x16840], R2 ;  /* 0x01684002000075a7 */ /* 0x000ee4000800017f */
[----:B---3--:R-:W-:Y:S05]  /*11ca0*/  @!P0 BRA `(.L_x_13300) ;  /* 0x00000044005c8947 */ /* 0x008fea0003800000 */
.L_x_13394:
        /* <DEDUP_REMOVED lines=11> */
.L_x_13301:
[----:B---3--:R-:W3:Y:S01]  /*11d60*/  LDL.LU R2, [R1] ;  /* 0x0000000001027983 */ /* 0x008ee20000300800 */
        /* <DEDUP_REMOVED lines=13> */
[----:B------:R-:W-:Y:S02]  /*11e40*/  ULEA UR11, UR11, UR4, 0x7 ;  /* 0x000000040b0b7291 */ /* 0x000fe4000f8e383f */
[----:B------:R-:W-:Y:S01]  /*11e50*/  UIADD3 UR8, UR8, 0xe400, URZ ;  /* 0x0000e40008087890 */ /* 0x000fe2000fffe03f */
[----:B------:R-:W-:-:S08]  /*11e60*/  UMOV UR4, 0x0 ;  /* 0x0000000000047882 */ /* 0x000fd00000000000 */
[----:B------:R4:W-:Y:S01]  /*11e70*/  UTMALDG.4D [UR8], [UR6], desc[UR4] ;  /* 0x00000408060075b4 */ /* 0x0009e20008019000 */
[----:B---3--:R-:W-:-:S04]  /*11e80*/  LOP3.LUT R2, R2, 0xfffffffe, RZ, 0xc0, !PT ;  /* 0xfffffffe02027812 */ /* 0x008fc800078ec0ff */
[----:B------:R-:W-:-:S05]  /*11e90*/  @P0 LOP3.LUT R2, R2, 0x1, RZ, 0xfc, !PT ;  /* 0x0000000102020812 */ /* 0x000fca00078efcff */
[----:B------:R4:W-:Y:S01]  /*11ea0*/  STL [R1], R2 ;  /* 0x0000000201007387 */ /* 0x0009e20000100800 */
[----:B------:R-:W-:Y:S01]  /*11eb0*/  NOP ;  /* 0x0000000000007918 */ /* 0x000fe20000000000 */
.L_x_13297:
        /* <DEDUP_REMOVED lines=39> */
.L_x_13303:
[----:B------:R-:W-:Y:S05]  /*12130*/  BSYNC B6 ;  /* 0x0000000000067941 */ /* 0x000fea0003800000 */
.L_x_13302:
[----:B------:R-:W3:Y:S01]  /*12140*/  LDL.LU R20, [R1+0x30] ;  /* 0x0000300001147983 */ /* 0x000ee20000300800 */
[----:B------:R-:W-:Y:S01]  /*12150*/  ULDC.64 UR6, c[0x0][0x2e0] ;  /* 0x0000b80000067ab9 */ /* 0x000fe20000000a00 */
[----:B------:R-:W1:Y:S01]  /*12160*/  LDC R9, c[0x0][0x448] ;  /* 0x00011200ff097b82 */ /* 0x000e620000000800 */
[----:B------:R-:W-:Y:S01]  /*12170*/  ULDC.64 UR4, c[0x0][0x2d8] ;  /* 0x0000b60000047ab9 */ /* 0x000fe20000000a00 */
[----:B0-----:R-:W3:Y:S01]  /*12180*/  LDL.LU.64 R2, [R1+0x28] ;  /* 0x0000280001027983 */ /* 0x001ee20000300a00 */
[----:B------:R-:W-:-:S03]  /*12190*/  ULDC.64 UR8, c[0x0][0x280] ;  /* 0x0000a00000087ab9 */ /* 0x000fc60000000a00 */
[----:B------:R-:W4:Y:S04]  /*121a0*/  LDL.LU R21, [R1+0x38] ;  /* 0x0000380001157983 */ /* 0x000f280000300800 */
[----:B------:R-:W4:Y:S04]  /*121b0*/  LDL.LU R4, [R1+0x10] ;  /* 0x0000100001047983 */ /* 0x000f280000300800 */
[----:B--2---:R-:W2:Y:S01]  /*121c0*/  LDL R12, [R1+0x8] ;  /* 0x00000800010c7983 */ /* 0x004ea20000100800 */
[----:B-1----:R-:W-:-:S13]  /*121d0*/  ISETP.NE.AND P1, PT, R9, 0x1, PT ;  /* 0x000000010900780c */ /* 0x002fda0003f25270 */
[----:B------:R-:W0:Y:S08]  /*121e0*/  @P1 LDC R5, c[0x0][0x450] ;  /* 0x00011400ff051b82 */ /* 0x000e300000000800 */
[----:B------:R-:W1:Y:S01]  /*121f0*/  @P1 LDC R8, c[0x0][0x450] ;  /* 0x00011400ff081b82 */ /* 0x000e620000000800 */
[----:B---3--:R-:W-:Y:S02]  /*12200*/  IMAD.MOV.U32 R3, RZ, RZ, R20 ;  /* 0x000000ffff037224 */ /* 0x008fe400078e0014 */
[----:B------:R-:W3:Y:S01]  /*12210*/  S2R R20, SR_TID.X ;  /* 0x0000000000147919 */ /* 0x000ee20000002100 */
[----:B----4-:R-:W-:-:S02]  /*12220*/  IMAD R0, R21, UR6, RZ ;  /* 0x0000000615007c24 */ /* 0x010fc4000f8e02ff */
[----:B------:R-:W-:-:S04]  /*12230*/  IMAD.WIDE.U32 R2, R16, UR4, R2 ;  /* 0x0000000410027c25 */ /* 0x000fc8000f8e0002 */
[----:B------:R-:W-:Y:S01]  /*12240*/  IMAD R3, R16, UR5, R3 ;  /* 0x0000000510037c24 */ /* 0x000fe2000f8e0203 */
[----:B------:R-:W-:Y:S01]  /*12250*/  ULDC.64 UR4, c[0x0][0x2d0] ;  /* 0x0000b40000047ab9 */ /* 0x000fe20000000a00 */
[C---:B------:R-:W-:Y:S02]  /*12260*/  IMAD R0, R4.reuse, UR7, R0 ;  /* 0x0000000704007c24 */ /* 0x040fe4000f8e0200 */
[----:B------:R-:W-:Y:S01]  /*12270*/  IMAD.WIDE.U32 R2, R4, UR6, R2 ;  /* 0x0000000604027c25 */ /* 0x000fe2000f8e0002 */
[----:B------:R-:W-:Y:S01]  /*12280*/  ULDC.64 UR6, c[0x0][0x2c8] ;  /* 0x0000b20000067ab9 */ /* 0x000fe20000000a00 */
[----:B------:R-:W4:Y:S02]  /*12290*/  @P1 LDC R4, c[0x0][0x44c] ;  /* 0x00011300ff041b82 */ /* 0x000f240000000800 */
[----:B------:R-:W-:Y:S01]  /*122a0*/  IMAD.IADD R3, R3, 0x1, R0 ;  /* 0x0000000103037824 */ /* 0x000fe200078e0200 */
[C---:B---3--:R-:W-:Y:S01]  /*122b0*/  LOP3.LUT R21, R20.reuse, 0x7f, RZ, 0xc0, !PT ;  /* 0x0000007f14157812 */ /* 0x048fe200078ec0ff */
[----:B------:R-:W-:-:S03]  /*122c0*/  IMAD.SHL.U32 R20, R20, 0x10, RZ ;  /* 0x0000001014147824 */ /* 0x000fc600078e00ff */
[----:B------:R-:W-:-:S04]  /*122d0*/  SHF.R.U32.HI R21, RZ, 0x3, R21 ;  /* 0x00000003ff157819 */ /* 0x000fc80000011615 */
[----:B------:R-:W-:-:S05]  /*122e0*/  LOP3.LUT R20, R21, 0x70, R20, 0xf8, !PT ;  /* 0x0000007015147812 */ /* 0x000fca00078ef814 */
[----:B--2---:R-:W-:Y:S02]  /*122f0*/  IMAD.IADD R6, R20, 0x1, R12 ;  /* 0x0000000114067824 */ /* 0x004fe400078e020c */
[----:B------:R2:W5:Y:S02]  /*12300*/  LDL R20, [R1+0x4] ;  /* 0x0000040001147983 */ /* 0x0005640000100800 */
[----:B----4-:R-:W-:Y:S01]  /*12310*/  @P1 IMAD.HI.U32 R0, R6, R4, RZ ;  /* 0x0000000406001227 */ /* 0x010fe200078e00ff */
[----:B------:R-:W3:Y:S03]  /*12320*/  S2R R10, SR_TID.X ;  /* 0x00000000000a7919 */ /* 0x000ee60000002100 */
[----:B------:R-:W-:Y:S01]  /*12330*/  IMAD.MOV.U32 R4, RZ, RZ, R6 ;  /* 0x000000ffff047224 */ /* 0x000fe200078e0006 */
[----:B0-----:R-:W-:-:S04]  /*12340*/  @P1 SHF.R.U32.HI R4, RZ, R5, R0 ;  /* 0x00000005ff041219 */ /* 0x001fc80000011600 */
        /* <DEDUP_REMOVED lines=9> */
[----:B------:R-:W-:Y:S02]  /*123e0*/  IMAD R7, R7, UR6, RZ ;  /* 0x0000000607077c24 */ /* 0x000fe4000f8e02ff */
[----:B---3--:R-:W-:Y:S02]  /*123f0*/  IMAD.SHL.U32 R21, R10, 0x8, RZ ;  /* 0x000000080a157824 */ /* 0x008fe400078e00ff */
[----:B------:R-:W-:Y:S01]  /*12400*/  IMAD R7, R0, UR7, R7 ;  /* 0x0000000700077c24 */ /* 0x000fe2000f8e0207 */
[C---:B------:R-:W-:Y:S02]  /*12410*/  LEA R0, P0, R4.reuse, UR8, 0x1 ;  /* 0x0000000804007c11 */ /* 0x040fe4000f8008ff */
[----:B------:R-:W-:Y:S01]  /*12420*/  LOP3.LUT R21, R21, 0x38, RZ, 0xc0, !PT ;  /* 0x0000003815157812 */ /* 0x000fe200078ec0ff */
[----:B------:R-:W-:Y:S02]  /*12430*/  IMAD.IADD R5, R5, 0x1, R7 ;  /* 0x0000000105057824 */ /* 0x000fe400078e0207 */
[----:B------:R-:W0:Y:S03]  /*12440*/  @P1 LDC R7, c[0x0][0x44c] ;  /* 0x00011300ff071b82 */ /* 0x000e260000000800 */
[----:B------:R-:W-:Y:S01]  /*12450*/  LEA.HI.X R4, R4, UR9, R5, 0x1, P0 ;  /* 0x0000000904047c11 */ /* 0x000fe200080f0c05 */
[----:B------:R-:W-:-:S04]  /*12460*/  VIADD R5, R6, 0x80 ;  /* 0x0000008006057836 */ /* 0x000fc80000000000 */
[----:B------:R-:W-:Y:S02]  /*12470*/  IMAD.MOV.U32 R6, RZ, RZ, R5 ;  /* 0x000000ffff067224 */ /* 0x000fe400078e0005 */
[----:B0-----:R-:W-:-:S05]  /*12480*/  @P1 IMAD.HI.U32 R7, R5, R7, RZ ;  /* 0x0000000705071227 */ /* 0x001fca00078e00ff */
[----:B-1----:R-:W-:-:S05]  /*12490*/  @P1 SHF.R.U32.HI R6, RZ, R8, R7 ;  /* 0x00000008ff061219 */ /* 0x002fca0000011607 */
        /* <DEDUP_REMOVED lines=9> */
[----:B------:R-:W-:Y:S02]  /*12530*/  UMOV UR4, 0xffffffff ;  /* 0xffffffff00047882 */ /* 0x000fe40000000000 */
[----:B------:R-:W-:Y:S02]  /*12540*/  IMAD.IADD R3, R3, 0x1, R7 ;  /* 0x0000000103037824 */ /* 0x000fe400078e0207 */
[----:B------:R-:W-:-:S02]  /*12550*/  IMAD R6, R6, UR6, RZ ;  /* 0x0000000606067c24 */ /* 0x000fc4000f8e02ff */
[----:B------:R-:W-:-:S04]  /*12560*/  IMAD.WIDE.U32 R2, R5, UR6, R2 ;  /* 0x0000000605027c25 */ /* 0x000fc8000f8e0002 */
[----:B------:R-:W-:Y:S01]  /*12570*/  IMAD R6, R5, UR7, R6 ;  /* 0x0000000705067c24 */ /* 0x000fe2000f8e0206 */
[----:B------:R-:W-:-:S03]  /*12580*/  LEA R5, P1, R2, UR8, 0x1 ;  /* 0x0000000802057c11 */ /* 0x000fc6000f8208ff */
[----:B------:R-:W-:-:S05]  /*12590*/  IMAD.IADD R6, R3, 0x1, R6 ;  /* 0x0000000103067824 */ /* 0x000fca00078e0206 */
[----:B------:R-:W-:Y:S01]  /*125a0*/  LEA.HI.X R2, R2, UR9, R6, 0x1, P1 ;  /* 0x0000000902027c11 */ /* 0x000fe200088f0c06 */
[----:B--2---:R-:W-:Y:S06]  /*125b0*/  BRA.DIV UR4, `(.L_x_13304) ;  /* 0x0000003e042c7947 */ /* 0x004fec000b800000 */
[----:B------:R-:W0:Y:S02]  /*125c0*/  S2R R7, SR_TID.X ;  /* 0x0000000000077919 */ /* 0x000e240000002100 */
[----:B0-----:R-:W-:Y:S02]  /*125d0*/  LOP3.LUT R8, R7, 0x7f, RZ, 0xc0, !PT ;  /* 0x0000007f07087812 */ /* 0x001fe400078ec0ff */
[----:B------:R-:W2:Y:S04]  /*125e0*/  LDL.LU R7, [R1+0xc] ;  /* 0x00000c0001077983 */ /* 0x000ea80000300800 */
[----:B------:R-:W3:Y:S01]  /*125f0*/  LDL.LU R11, [R1+0x8] ;  /* 0x00000800010b7983 */ /* 0x000ee20000300800 */
[----:B------:R-:W-:-:S03]  /*12600*/  SHF.R.U32.HI R10, RZ, 0x3, R8 ;  /* 0x00000003ff0a7819 */ /* 0x000fc60000011608 */
[----:B------:R-:W0:Y:S01]  /*12610*/  SHFL.IDX PT, R8, R0, RZ, 0x181f ;  /* 0x00181fff00087589 */ /* 0x000e2200000e0000 */
[----:B--2---:R-:W-:-:S03]  /*12620*/  IMAD R3, R7, R9, RZ ;  /* 0x0000000907037224 */ /* 0x004fc600078e02ff */
[----:B------:R-:W1:Y:S01]  /*12630*/  SHFL.IDX PT, R7, R4, RZ, 0x181f ;  /* 0x00181fff04077589 */ /* 0x000e6200000e0000 */
[----:B---3--:R-:W-:-:S05]  /*12640*/  IMAD.IADD R6, R10, 0x1, R11 ;  /* 0x000000010a067824 */ /* 0x008fca00078e020b */
[----:B------:R-:W-:-:S13]  /*12650*/  ISETP.GE.AND P1, PT, R6, R3, PT ;  /* 0x000000030600720c */ /* 0x000fda0003f26270 */
[----:B0-----:R-:W-:-:S05]  /*12660*/  @!P1 LEA R8, P2, R21, R8, 0x1 ;  /* 0x0000000815089211 */ /* 0x001fca00078408ff */
[----:B-1----:R-:W-:-:S04]  /*12670*/  @!P1 IMAD.X R7, RZ, RZ, R7, P2 ;  /* 0x000000ffff079224 */ /* 0x002fc800010e0607 */
[----:B------:R-:W-:Y:S02]  /*12680*/  @!P1 IMAD.MOV.U32 R9, RZ, RZ, R7 ;  /* 0x000000ffff099224 */ /* 0x000fe400078e0007 */
[----:B------:R-:W-:-:S03]  /*12690*/  VIADD R7, R6, 0x10 ;  /* 0x0000001006077836 */ /* 0x000fc60000000000 */
[----:B------:R-:W-:Y:S01]  /*126a0*/  @!PT LDS RZ, [RZ] ;  /* 0x00000000fffff984 */ /* 0x000fe20000000800 */
[----:B-----5:R0:W-:Y:S02]  /*126b0*/  @!P1 LDGSTS.E.BYPASS.LTC128B.128 [R20+0x8400], desc[UR52][R8.64], !P0 ;  /* 0x0840000008149fae */ /* 0x0201e4000c101d74 */
        /* <DEDUP_REMOVED lines=42> */
[----:B------:R-:W-:Y:S04]  /*12960*/  SHFL.IDX PT, R4, R4, 0x7, 0x181f ;  /* 0x00f81f0004047f89 */ /* 0x000fe800000e0000 */
[----:B0-----:R-:W0:Y:S03]  /*12970*/  SHFL.IDX PT, R8, R0, 0x6, 0x181f ;  /* 0x00d81f0000087f89 */ /* 0x001e2600000e0000 */
[----:B0-----:R-:W-:-:S05]  /*12980*/  @!P1 LEA R8, P2, R21, R8, 0x1 ;  /* 0x0000000815089211 */ /* 0x001fca00078408ff */
[----:B------:R-:W-:-:S04]  /*12990*/  @!P1 IMAD.X R7, RZ, RZ, R7, P2 ;  /* 0x000000ffff079224 */ /* 0x000fc800010e0607 */
[----:B------:R-:W-:Y:S02]  /*129a0*/  @!P1 IMAD.MOV.U32 R9, RZ, RZ, R7 ;  /* 0x000000ffff099224 */ /* 0x000fe400078e0007 */
[----:B------:R-:W-:Y:S04]  /*129b0*/  SHFL.IDX PT, R7, R5, RZ, 0x181f ;  /* 0x00181fff05077589 */ /* 0x000fe800000e0000 */
        /* <DEDUP_REMOVED lines=11> */
[----:B------:R-:W-:-:S05]  /*12a70*/  @!P2 LEA R7, P1, R21, R7, 0x1 ;  /* 0x000000071507a211 */ /* 0x000fca00078208ff */
[----:B0-----:R-:W-:Y:S02]  /*12a80*/  @!P2 IMAD.X R0, RZ, RZ, R0, P1 ;  /* 0x000000ffff00a224 */ /* 0x001fe400008e0600 */
[----:B-1----:R-:W-:Y:S02]  /*12a90*/  @!P2 IMAD.MOV.U32 R8, RZ, RZ, R7 ;  /* 0x000000ffff08a224 */ /* 0x002fe400078e0007 */
        /* <DEDUP_REMOVED lines=20> */
.L_x_13419:
[----:B------:R-:W-:Y:S02]  /*12be0*/  VIADD R6, R6, 0xb0 ;  /* 0x000000b006067836 */ /* 0x000fe40000000000 */
[----:B0-----:R-:W-:-:S03]  /*12bf0*/  VIADD R8, R17, 0x16800 ;  /* 0x0001680011087836 */ /* 0x001fc60000000000 */
[----:B------:R-:W-:-:S13]  /*12c00*/  ISETP.GE.AND P1, PT, R6, R3, PT ;  /* 0x000000030600720c */ /* 0x000fda0003f26270 */
[----:B--2---:R-:W-:-:S05]  /*12c10*/  @!P1 LEA R2, P2, R21, R2, 0x1 ;  /* 0x0000000215029211 */ /* 0x004fca00078408ff */
[----:B-1----:R-:W-:-:S05]  /*12c20*/  @!P1 IMAD.X R3, RZ, RZ, R0, P2 ;  /* 0x000000ffff039224 */ /* 0x002fca00010e0600 */
[----:B------:R-:W-:Y:S01]  /*12c30*/  @!PT LDS RZ, [RZ] ;  /* 0x00000000fffff984 */ /* 0x000fe20000000800 */
[----:B------:R-:W-:Y:S01]  /*12c40*/  @!PT LDS RZ, [RZ] ;  /* 0x00000000fffff984 */ /* 0x000fe20000000800 */
[----:B------:R-:W-:Y:S01]  /*12c50*/  @!PT LDS RZ, [RZ] ;  /* 0x00000000fffff984 */ /* 0x000fe20000000800 */
[----:B------:R0:W-:Y:S01]  /*12c60*/  @!P1 LDGSTS.E.BYPASS.LTC128B.128 [R20+0xdc00], desc[UR52][R2.64], !P0 ;  /* 0x0dc0000002149fae */ /* 0x0001e2000c101d74 */
[----:B------:R-:W-:Y:S01]  /*12c70*/  PLOP3.LUT P0, PT, PT, PT, PT, 0x80, 0x0 ;  /* 0x000000000000781c */ /* 0x000fe20003f0f070 */
[----:B------:R-:W-:-:S12]  /*12c80*/  NOP ;  /* 0x0000000000007918 */ /* 0x000fd80000000000 */
.L_x_13305:
        /* <DEDUP_REMOVED lines=18> */
.L_x_13420:
[----:B------:R-:W-:Y:S05]  /*12db0*/  BSYNC B0 ;  /* 0x0000000000007941 */ /* 0x000fea0003800000 */
.L_x_13306:
        /* <DEDUP_REMOVED lines=56> */
.L_x_13314:
[----:B------:R-:W-:Y:S01]  /*13140*/  IMAD R2, R7, 0x8, R17 ;  /* 0x0000000807027824 */ /* 0x000fe200078e0211 */
[----:B------:R-:W-:Y:S01]  /*13150*/  SHF.L.U32 R3, R9, 0x1f, RZ ;  /* 0x0000001f09037819 */ /* 0x000fe200000006ff */
[----:B------:R-:W-:Y:S03]  /*13160*/  BSSY B3, `(.L_x_13315) ;  /* 0x0000003000037945 */ /* 0x000fe60003800000 */
[----:B------:R-:W1:Y:S02]  /*13170*/  SYNCS.PHASECHK.TRANS64.TRYWAIT P0, [R2+URZ+0x16840], R3 ;  /* 0x01684003020075a7 */ /* 0x000e64000800017f */
[----:B-1----:R-:W-:Y:S05]  /*13180*/  @!P0 BRA `(.L_x_13316) ;  /* 0x00000040000c8947 */ /* 0x002fea0003800000 */
.L_x_13421:
[----:B------:R-:W-:Y:S05]  /*13190*/  BSYNC B3 ;  /* 0x0000000000037941 */ /* 0x000fea0003800000 */
.L_x_13315:
        /* <DEDUP_REMOVED lines=12> */
.L_x_13318:
[----:B------:R-:W-:Y:S05]  /*13260*/  BSYNC B3 ;  /* 0x0000000000037941 */ /* 0x000fea0003800000 */
.L_x_13317:
        /* <DEDUP_REMOVED lines=11> */
.L_x_13319:
        /* <DEDUP_REMOVED lines=15> */
.L_x_13422:
[----:B------:R-:W-:Y:S05]  /*13410*/  BSYNC B3 ;  /* 0x0000000000037941 */ /* 0x000fea0003800000 */
.L_x_13320:
        /* <DEDUP_REMOVED lines=12> */
.L_x_13323:
[----:B------:R-:W-:Y:S05]  /*134e0*/  BSYNC B3 ;  /* 0x0000000000037941 */ /* 0x000fea0003800000 */
.L_x_13322:
        /* <DEDUP_REMOVED lines=11> */
.L_x_13324:
        /* <DEDUP_REMOVED lines=12> */
.L_x_13313:
[----:B------:R-:W-:Y:S05]  /*13660*/  BSYNC B1 ;  /* 0x0000000000017941 */ /* 0x000fea0003800000 */
.L_x_13312:
[----:B------:R-:W2:Y:S01]  /*13670*/  LDL.LU R0, [R1+0x1c] ;  /* 0x00001c0001007983 */ /* 0x000ea20000300800 */
[----:B------:R-:W-:Y:S02]  /*13680*/  IMAD.MOV.U32 R18, RZ, RZ, R7 ;  /* 0x000000ffff127224 */ /* 0x000fe400078e0007 */
[----:B------:R-:W-:Y:S02]  /*13690*/  IMAD.MOV.U32 R28, RZ, RZ, R9 ;  /* 0x000000ffff1c7224 */ /* 0x000fe400078e0009 */
[----:B--2---:R-:W-:-:S07]  /*136a0*/  VIADD R0, R0, 0xfffffffd ;  /* 0xfffffffd00007836 */ /* 0x004fce0000000000 */
.L_x_13311:
[----:B------:R-:W-:Y:S05]  /*136b0*/  BSYNC B2 ;  /* 0x0000000000027941 */ /* 0x000fea0003800000 */
.L_x_13310:
[----:B------:R-:W-:-:S05]  /*136c0*/  VIADD R3, R10, 0xfffffffe ;  /* 0xfffffffe0a037836 */ /* 0x000fca0000000000 */
[----:B------:R-:W-:-:S13]  /*136d0*/  ISETP.NE.AND P0, PT, R3, R6, PT ;  /* 0x000000060300720c */ /* 0x000fda0003f05270 */
[----:B------:R-:W-:Y:S05]  /*136e0*/  @!P0 BRA `(.L_x_13309) ;  /* 0x0000000c009c8947 */ /* 0x000fea0003800000 */
[----:B------:R-:W-:-:S07]  /*136f0*/  IMAD.MOV.U32 R4, RZ, RZ, R19 ;  /* 0x000000ffff047224 */ /* 0x000fce00078e0013 */
.L_x_13351:
        /* <DEDUP_REMOVED lines=32> */
.L_x_13327:
[----:B------:R-:W-:Y:S01]  /*13900*/  IMAD R2, R6, 0x8, R17 ;  /* 0x0000000806027824 */ /* 0x000fe200078e0211 */
[----:B------:R-:W-:Y:S01]  /*13910*/  SHF.L.U32 R3, R7, 0x1f, RZ ;  /* 0x0000001f07037819 */ /* 0x000fe200000006ff */
[----:B------:R-:W-:Y:S03]  /*13920*/  BSSY B2, `(.L_x_13328) ;  /* 0x0000003000027945 */ /* 0x000fe60003800000 */
[----:B------:R-:W1:Y:S02]  /*13930*/  SYNCS.PHASECHK.TRANS64.TRYWAIT P0, [R2+URZ+0x16840], R3 ;  /* 0x01684003020075a7 */ /* 0x000e64000800017f */
[----:B-1----:R-:W-:Y:S05]  /*13940*/  @!P0 BRA `(.L_x_13329) ;  /* 0x0000003800448947 */ /* 0x002fea0003800000 */
.L_x_13423:
[----:B------:R-:W-:Y:S05]  /*13950*/  BSYNC B2 ;  /* 0x0000000000027941 */ /* 0x000fea0003800000 */
.L_x_13328:
        /* <DEDUP_REMOVED lines=12> */
.L_x_13331:
[----:B------:R-:W-:Y:S05]  /*13a20*/  BSYNC B2 ;  /* 0x0000000000027941 */ /* 0x000fea0003800000 */
.L_x_13330:
        /* <DEDUP_REMOVED lines=11> */
.L_x_13332:
        /* <DEDUP_REMOVED lines=15> */
.L_x_13424:
[----:B------:R-:W-:Y:S05]  /*13bd0*/  BSYNC B2 ;  /* 0x0000000000027941 */ /* 0x000fea0003800000 */
.L_x_13333:
[----:B------:R-:W-:Y:S01]  /*13be0*/  BSSY B2, `(.L_x_13335) ;  /* 0x000000b000027945 */ /* 0x000fe20003800000 */
[----:B------:R-:W-:Y:S02]  /*13bf0*/  IMAD.MOV.U32 R2, RZ, RZ, 0x0 ;  /* 0x00000000ff027424 */ /* 0x000fe400078e00ff */
[----:B0-----:R-:W-:Y:S01]  /*13c00*/  IMAD.MOV.U32 R3, RZ, RZ, 0x14f00000 ;  /* 0x14f00000ff037424 */ /* 0x001fe200078e00ff */
        /* <DEDUP_REMOVED lines=8> */
.L_x_13336:
[----:B------:R-:W-:Y:S05]  /*13c90*/  BSYNC B2 ;  /* 0x0000000000027941 */ /* 0x000fea0003800000 */
.L_x_13335:
        /* <DEDUP_REMOVED lines=10> */
.L_x_13337:
        /* <DEDUP_REMOVED lines=12> */
.L_x_13326:
[----:B------:R-:W-:Y:S05]  /*13e00*/  BSYNC B1 ;  /* 0x0000000000017941 */ /* 0x000fea0003800000 */
.L_x_13325:
        /* <DEDUP_REMOVED lines=32> */
.L_x_13340:
[----:B------:R-:W-:Y:S01]  /*14010*/  IMAD R2, R18, 0x8, R17 ;  /* 0x0000000812027824 */ /* 0x000fe200078e0211 */
[----:B------:R-:W-:Y:S01]  /*14020*/  SHF.L.U32 R3, R28, 0x1f, RZ ;  /* 0x0000001f1c037819 */ /* 0x000fe200000006ff */
[----:B------:R-:W-:Y:S03]  /*14030*/  BSSY B2, `(.L_x_13341) ;  /* 0x0000003000027945 */ /* 0x000fe60003800000 */
[----:B------:R-:W1:Y:S02]  /*14040*/  SYNCS.PHASECHK.TRANS64.TRYWAIT P0, [R2+URZ+0x16840], R3 ;  /* 0x01684003020075a7 */ /* 0x000e64000800017f */
[----:B-1----:R-:W-:Y:S05]  /*14050*/  @!P0 BRA `(.L_x_13342) ;  /* 0x0000003000a88947 */ /* 0x002fea0003800000 */
.L_x_13425:
[----:B------:R-:W-:Y:S05]  /*14060*/  BSYNC B2 ;  /* 0x0000000000027941 */ /* 0x000fea0003800000 */
.L_x_13341:
        /* <DEDUP_REMOVED lines=12> */
.L_x_13344:
[----:B------:R-:W-:Y:S05]  /*14130*/  BSYNC B2 ;  /* 0x0000000000027941 */ /* 0x000fea0003800000 */
.L_x_13343:
        /* <DEDUP_REMOVED lines=12> */
.L_x_13345:
        /* <DEDUP_REMOVED lines=15> */
.L_x_13426:
[----:B------:R-:W-:Y:S05]  /*142f0*/  BSYNC B2 ;  /* 0x0000000000027941 */ /* 0x000fea0003800000 */
.L_x_13346:
        /* <DEDUP_REMOVED lines=11> */
.L_x_13349:
[----:B------:R-:W-:Y:S05]  /*143b0*/  BSYNC B2 ;  /* 0x0000000000027941 */ /* 0x000fea0003800000 */
.L_x_13348:
        /* <DEDUP_REMOVED lines=10> */
.L_x_13350:
        /* <DEDUP_REMOVED lines=12> */
.L_x_13339:
[----:B------:R-:W-:Y:S05]  /*14520*/  BSYNC B1 ;  /* 0x0000000000017941 */ /* 0x000fea0003800000 */
.L_x_13338:
[----:B------:R-:W-:Y:S01]  /*14530*/  ISETP.GT.AND P0, PT, R9, R29, PT ;  /* 0x0000001d0900720c */ /* 0x000fe20003f04270 */
[----:B------:R-:W-:-:S12]  /*14540*/  VIADD R0, R0, 0xfffffffe ;  /* 0xfffffffe00007836 */ /* 0x000fd80000000000 */
[----:B------:R-:W-:Y:S05]  /*14550*/  @P0 BRA `(.L_x_13351) ;  /* 0xfffffff000680947 */ /* 0x000fea000383ffff */
.L_x_13309:
[----:B------:R-:W-:Y:S05]  /*14560*/  BSYNC B0 ;  /* 0x0000000000007941 */ /* 0x000fea0003800000 */
.L_x_13308:
        /* <DEDUP_REMOVED lines=17> */
.L_x_13353:
[----:B------:R-:W-:Y:S05]  /*14680*/  BSYNC B0 ;  /* 0x0000000000007941 */ /* 0x000fea0003800000 */
.L_x_13352:
        /* <DEDUP_REMOVED lines=10> */
.L_x_13427:
[----:B------:R-:W-:Y:S05]  /*14730*/  BSYNC B1 ;  /* 0x0000000000017941 */ /* 0x000fea0003800000 */
.L_x_13356:
        /* <DEDUP_REMOVED lines=9> */
.L_x_13359:
[----:B------:R-:W-:Y:S05]  /*147d0*/  BSYNC B1 ;  /* 0x0000000000017941 */ /* 0x000fea0003800000 */
.L_x_13358:
        /* <DEDUP_REMOVED lines=10> */
.L_x_13360:
        /* <DEDUP_REMOVED lines=10> */
.L_x_13355:
[----:B------:R-:W-:Y:S05]  /*14920*/  BSYNC B0 ;  /* 0x0000000000007941 */ /* 0x000fea0003800000 */
.L_x_13354:
[----:B------:R-:W-:-:S05]  /*14930*/  VIADD R18, R18, 0x1 ;  /* 0x0000000112127836 */ /* 0x000fca0000000000 */
[----:B------:R-:W-:-:S04]  /*14940*/  ISETP.NE.AND P0, PT, R18, 0x2, PT ;  /* 0x000000021200780c */ /* 0x000fc80003f05270 */
[----:B------:R-:W-:Y:S02]  /*14950*/  SEL R3, RZ, 0x1, P0 ;  /* 0x00000001ff037807 */ /* 0x000fe40000000000 */
[----:B------:R-:W-:Y:S02]  /*14960*/  SEL R18, R18, RZ, P0 ;  /* 0x000000ff12127207 */ /* 0x000fe40000000000 */
[----:B------:R-:W-:-:S07]  /*14970*/  LOP3.LUT R28, R28, R3, RZ, 0x3c, !PT ;  /* 0x000000031c1c7212 */ /* 0x000fce00078e3cff */
.L_x_13290:
[----:B------:R-:W-:Y:S05]  /*14980*/  BSYNC B7 ;  /* 0x0000000000077941 */ /* 0x000fea0003800000 */
.L_x_13288:
        /* <DEDUP_REMOVED lines=12> */
.L_x_13361:
        /* <DEDUP_REMOVED lines=8> */
[----:B01----:R-:W0:Y:S08]  /*14ad0*/  @!P1 LDC.64 R4, c[0x0][0xc80] ;  /* 0x00032000ff049b82 */ /* 0x003e300000000a00 */
[----:B------:R-:W1:Y:S01]  /*14ae0*/  @!P1 LDC.64 R2, c[0x0][0xc78] ;  /* 0x00031e00ff029b82 */ /* 0x000e620000000a00 */
[----:B0-----:R-:W-:-:S06]  /*14af0*/  @!P1 IMAD.WIDE R4, R7, 0x4, R4 ;  /* 0x0000000407049825 */ /* 0x001fcc00078e0204 */
[----:B------:R-:W3:Y:S01]  /*14b00*/  @!P1 LDG.E R4, desc[UR52][R4.64] ;  /* 0x0000003404049981 */ /* 0x000ee2000c1e1900 */
[----:B-1----:R-:W-:-:S06]  /*14b10*/  @!P1 IMAD.WIDE R2, R7, 0x4, R2 ;  /* 0x0000000407029825 */ /* 0x002fcc00078e0202 */
[----:B------:R-:W4:Y:S01]  /*14b20*/  @!P1 LDG.E R2, desc[UR52][R2.64] ;  /* 0x0000003402029981 */ /* 0x000f22000c1e1900 */
[----:B------:R-:W-:Y:S02]  /*14b30*/  IMAD.MOV.U32 R25, RZ, RZ, RZ ;  /* 0x000000ffff197224 */ /* 0x000fe400078e00ff */
[----:B------:R-:W-:Y:S01]  /*14b40*/  IMAD.MOV.U32 R8, RZ, RZ, RZ ;  /* 0x000000ffff087224 */ /* 0x000fe200078e00ff */
[C---:B------:R-:W-:Y:S02]  /*14b50*/  ISETP.GE.U32.AND P2, PT, R9.reuse, 0x2, PT ;  /* 0x000000020900780c */ /* 0x040fe40003f46070 */
[C---:B------:R-:W-:Y:S02]  /*14b60*/  ISETP.GE.U32.AND P3, PT, R9.reuse, 0x4, PT ;  /* 0x000000040900780c */ /* 0x040fe40003f66070 */
[C---:B------:R-:W-:Y:S02]  /*14b70*/  ISETP.GE.U32.AND P4, PT, R9.reuse, 0x8, PT ;  /* 0x000000080900780c */ /* 0x040fe40003f86070 */
[----:B------:R-:W-:Y:S01]  /*14b80*/  ISETP.GE.U32.AND P5, PT, R9, 0x10, PT ;  /* 0x000000100900780c */ /* 0x000fe20003fa6070 */
[----:B------:R-:W-:Y:S04]  /*14b90*/  SHFL.IDX PT, R0, R24, RZ, 0x1f ;  /* 0x00001fff18007589 */ /* 0x000fe800000e0000 */
[----:B------:R0:W-:Y:S02]  /*14ba0*/  SHFL.IDX PT, R6, R24, 0x1, 0x1f ;  /* 0x00201f0018067f89 */ /* 0x0001e400000e0000 */
[----:B0-----:R-:W-:-:S02]  /*14bb0*/  IMAD.MOV.U32 R24, RZ, RZ, RZ ;  /* 0x000000ffff187224 */ /* 0x001fc400078e00ff */
[----:B---3--:R-:W-:Y:S02]  /*14bc0*/  @!P1 IMAD.MOV.U32 R25, RZ, RZ, R4 ;  /* 0x000000ffff199224 */ /* 0x008fe400078e0004 */
[----:B----4-:R-:W-:-:S04]  /*14bd0*/  @!P1 IMAD.MOV.U32 R8, RZ, RZ, R2 ;  /* 0x000000ffff089224 */ /* 0x010fc800078e0002 */
[----:B------:R-:W-:-:S05]  /*14be0*/  IMAD R13, R8, R25, RZ ;  /* 0x00000019080d7224 */ /* 0x000fca00078e02ff */
[----:B------:R-:W0:Y:S01]  /*14bf0*/  SHFL.UP PT, R14, R13, 0x1, RZ ;  /* 0x042000000d0e7989 */ /* 0x000e2200000e00ff */
[----:B------:R-:W-:-:S04]  /*14c00*/  ISETP.NE.AND P1, PT, R9, RZ, PT ;  /* 0x000000ff0900720c */ /* 0x000fc80003f25270 */
        /* <DEDUP_REMOVED lines=15> */
.L_x_13437:
[----:B------:R-:W-:Y:S02]  /*14d00*/  ULDC UR4, c[0x0][0xc38] ;  /* 0x00030e0000047ab9 */ /* 0x000fe40000000800 */
[----:B------:R-:W-:-:S04]  /*14d10*/  IMAD.U32 R4, RZ, RZ, UR4 ;  /* 0x00000004ff047e24 */ /* 0x000fc8000f8e00ff */
[----:B-1----:R-:W-:-:S04]  /*14d20*/  IMAD R5, R14, R4, RZ ;  /* 0x000000040e057224 */ /* 0x002fc800078e02ff */
[----:B------:R-:W-:-:S05]  /*14d30*/  IMAD.IADD R6, R6, 0x1, R5 ;  /* 0x0000000106067824 */ /* 0x000fca00078e0205 */
[----:B------:R-:W-:-:S13]  /*14d40*/  ISETP.GT.AND P6, PT, R6, R0, PT ;  /* 0x000000000600720c */ /* 0x000fda0003fc4270 */
[----:B------:R-:W-:Y:S05]  /*14d50*/  @P6 BRA `(.L_x_13364) ;  /* 0x0000000000a46947 */ /* 0x000fea0003800000 */
.L_x_13367:
        /* <DEDUP_REMOVED lines=11> */
[----:B------:R-:W-:Y:S02]  /*14e10*/  IMAD.MOV.U32 R8, RZ, RZ, RZ ;  /* 0x000000ffff087224 */ /* 0x000fe400078e00ff */
[----:B0-----:R-:W-:-:S05]  /*14e20*/  @!P6 IMAD.WIDE R2, R7, 0x4, R2 ;  /* 0x000000040702e825 */ /* 0x001fca00078e0202 */
[----:B------:R1:W3:Y:S02]  /*14e30*/  @!P6 LDG.E R25, desc[UR52][R2.64] ;  /* 0x000000340219e981 */ /* 0x0002e4000c1e1900 */
[----:B-1----:R-:W-:-:S05]  /*14e40*/  @!P6 IMAD.WIDE R2, R7, 0x4, R4 ;  /* 0x000000040702e825 */ /* 0x002fca00078e0204 */
        /* <DEDUP_REMOVED lines=20> */
.L_x_13445:
[----:B------:R-:W-:Y:S02]  /*14f90*/  ULDC UR4, c[0x0][0xc38] ;  /* 0x00030e0000047ab9 */ /* 0x000fe40000000800 */
[----:B------:R-:W-:-:S04]  /*14fa0*/  IMAD.U32 R4, RZ, RZ, UR4 ;  /* 0x00000004ff047e24 */ /* 0x000fc8000f8e00ff */
[----:B-1----:R-:W-:-:S04]  /*14fb0*/  IMAD R5, R14, R4, RZ ;  /* 0x000000040e057224 */ /* 0x002fc800078e02ff */
[----:B------:R-:W-:-:S05]  /*14fc0*/  IMAD.IADD R6, R5, 0x1, R6 ;  /* 0x0000000105067824 */ /* 0x000fca00078e0206 */
[----:B------:R-:W-:-:S13]  /*14fd0*/  ISETP.GT.AND P6, PT, R6, R0, PT ;  /* 0x000000000600720c */ /* 0x000fda0003fc4270 */
[----:B------:R-:W-:Y:S05]  /*14fe0*/  @!P6 BRA `(.L_x_13367) ;  /* 0xfffffffc005ce947 */ /* 0x000fea000383ffff */
.L_x_13364:
[----:B------:R-:W-:Y:S01]  /*14ff0*/  IMAD.IADD R5, R6, 0x1, -R5 ;  /* 0x0000000106057824 */ /* 0x000fe200078e0a05 */
[----:B------:R-:W-:-:S03]  /*15000*/  UMOV UR4, 0xffffffff ;  /* 0xffffffff00047882 */ /* 0x000fc60000000000 */
[----:B------:R-:W-:-:S05]  /*15010*/  IMAD R7, R3, R4, R5 ;  /* 0x0000000403077224 */ /* 0x000fca00078e0205 */
[----:B------:R-:W-:Y:S01]  /*15020*/  ISETP.GT.AND P6, PT, R7, R0, PT ;  /* 0x000000000700720c */ /* 0x000fe20003fc4270 */
[----:B------:R-:W-:-:S12]  /*15030*/  BRA.DIV UR4, `(.L_x_13368) ;  /* 0x0000002a04dc7947 */ /* 0x000fd8000b800000 */
[----:B------:R-:W-:-:S04]  /*15040*/  VOTE.ANY R2, PT, !P6 ;  /* 0x0000000000027806 */ /* 0x000fc800070e0100 */
[----:B--2---:R-:W1:Y:S02]  /*15050*/  POPC R12, R2 ;  /* 0x00000002000c7309 */ /* 0x004e640000000000 */
[----:B-1----:R1:W2:Y:S01]  /*15060*/  SHFL.IDX PT, R25, R25, R12, 0x1f ;  /* 0x00001f0c19197589 */ /* 0x0022a200000e0000 */
[----:B------:R-:W-:-:S03]  /*15070*/  IMAD.IADD R27, R12, 0x1, R27 ;  /* 0x000000010c1b7824 */ /* 0x000fc600078e021b */
[----:B------:R1:W3:Y:S04]  /*15080*/  SHFL.IDX PT, R8, R8, R12, 0x1f ;  /* 0x00001f0c08087589 */ /* 0x0002e800000e0000 */
.L_x_13450:
[----:B------:R-:W-:-:S13]  /*15090*/  ISETP.NE.AND P0, PT, R2, RZ, PT ;  /* 0x000000ff0200720c */ /* 0x000fda0003f05270 */
[----:B------:R-:W-:Y:S05]  /*150a0*/  @!P0 BRA `(.L_x_13369) ;  /* 0x0000000000108947 */ /* 0x000fea0003800000 */
[----:B------:R-:W-:Y:S01]  /*150b0*/  UMOV UR4, 0xffffffff ;  /* 0xffffffff00047882 */ /* 0x000fe20000000000 */
[----:B-1----:R-:W-:Y:S02]  /*150c0*/  VIADD R12, R12, 0xffffffff ;  /* 0xffffffff0c0c7836 */ /* 0x002fe40000000000 */
[----:B------:R-:W-:Y:S05]  /*150d0*/  BRA.DIV UR4, `(.L_x_13370) ;  /* 0x0000002e04107947 */ /* 0x000fea000b800000 */
[----:B------:R4:W1:Y:S02]  /*150e0*/  SHFL.IDX PT, R24, R3, R12, 0x1f ;  /* 0x00001f0c03187589 */ /* 0x00086400000e0000 */
.L_x_13369:
[----:B---3--:R-:W-:Y:S01]  /*150f0*/  ISETP.NE.AND P0, PT, R8, 0x1, PT ;  /* 0x000000010800780c */ /* 0x008fe20003f05270 */
[----:B-1----:R-:W-:-:S04]  /*15100*/  IMAD R24, R24, R4, R5 ;  /* 0x0000000418187224 */ /* 0x002fc800078e0205 */
[----:B------:R-:W-:-:S08]  /*15110*/  IMAD.IADD R0, R0, 0x1, -R24 ;  /* 0x0000000100007824 */ /* 0x000fd000078e0a18 */
[----:B------:R-:W-:Y:S05]  /*15120*/  @!P0 BRA `(.L_x_13371) ;  /* 0x0000000000dc8947 */ /* 0x000fea0003800000 */
[----:B--2---:R-:W-:Y:S02]  /*15130*/  IABS R4, R25 ;  /* 0x0000001900047213 */ /* 0x004fe40000000000 */
[----:B------:R-:W-:Y:S02]  /*15140*/  IABS R5, R8 ;  /* 0x0000000800057213 */ /* 0x000fe40000000000 */
[----:B------:R-:W1:Y:S08]  /*15150*/  I2F.RP R6, R4 ;  /* 0x0000000400067306 */ /* 0x000e700000209400 */
[----:B------:R-:W2:Y:S08]  /*15160*/  I2F.RP R9, R5 ;  /* 0x0000000500097306 */ /* 0x000eb00000209400 */
[----:B-1----:R-:W1:Y:S08]  /*15170*/  MUFU.RCP R6, R6 ;  /* 0x0000000600067308 */ /* 0x002e700000001000 */
[----:B--2---:R-:W-:Y:S01]  /*15180*/  MUFU.RCP R9, R9 ;  /* 0x0000000900097308 */ /* 0x004fe20000001000 */
[----:B-1----:R-:W-:-:S07]  /*15190*/  VIADD R2, R6, 0xffffffe ;  /* 0x0ffffffe06027836 */ /* 0x002fce0000000000 */
[----:B0---4-:R0:W1:Y:S02]  /*151a0*/  F2I.FTZ.U32.TRUNC.NTZ R3, R2 ;  /* 0x0000000200037305 */ /* 0x011064000021f000 */
[----:B0-----:R-:W-:Y:S02]  /*151b0*/  IMAD.MOV.U32 R2, RZ, RZ, RZ ;  /* 0x000000ffff027224 */ /* 0x001fe400078e00ff */
[----:B-1----:R-:W-:-:S04]  /*151c0*/  IMAD.MOV R7, RZ, RZ, -R3 ;  /* 0x000000ffff077224 */ /* 0x002fc800078e0a03 */
[----:B------:R-:W-:-:S04]  /*151d0*/  IMAD R7, R7, R4, RZ ;  /* 0x0000000407077224 */ /* 0x000fc800078e02ff */
[----:B------:R-:W-:Y:S01]  /*151e0*/  IMAD.HI.U32 R3, R3, R7, R2 ;  /* 0x0000000703037227 */ /* 0x000fe200078e0002 */
[----:B------:R-:W-:Y:S02]  /*151f0*/  IABS R7, R0 ;  /* 0x0000000000077213 */ /* 0x000fe40000000000 */
[----:B------:R-:W-:-:S03]  /*15200*/  IABS R2, R25 ;  /* 0x0000001900027213 */ /* 0x000fc60000000000 */
[----:B------:R-:W-:-:S04]  /*15210*/  IMAD.HI.U32 R6, R3, R7, RZ ;  /* 0x0000000703067227 */ /* 0x000fc800078e00ff */
[----:B------:R-:W-:Y:S02]  /*15220*/  IMAD.MOV R2, RZ, RZ, -R2 ;  /* 0x000000ffff027224 */ /* 0x000fe400078e0a02 */
[----:B------:R-:W-:Y:S02]  /*15230*/  VIADD R3, R9, 0xffffffe ;  /* 0x0ffffffe09037836 */ /* 0x000fe40000000000 */
        /* <DEDUP_REMOVED lines=38> */
.L_x_13371:
[----:B0---4-:R-:W0:Y:S02]  /*154a0*/  LDC.64 R2, c[0x0][0xc90] ;  /* 0x00032400ff027b82 */ /* 0x011e240000000a00 */
        /* <DEDUP_REMOVED lines=59> */
.L_x_13372:
[----:B------:R-:W-:-:S05]  /*15860*/  LOP3.LUT R0, RZ, R3, RZ, 0x33, !PT ;  /* 0x00000003ff007212 */ /* 0x000fca00078e33ff */
[----:B------:R-:W-:Y:S01]  /*15870*/  IMAD.IADD R25, R25, 0x1, R0 ;  /* 0x0000000119197824 */ /* 0x000fe200078e0200 */
[----:B------:R-:W-:Y:S06]  /*15880*/  BRA `(.L_x_13373) ;  /* 0x00000000001c7947 */ /* 0x000fec0003800000 */
.L_x_13365:
[----:B------:R-:W-:Y:S01]  /*15890*/  UMOV UR4, URZ ;  /* 0x0000003f00047c82 */ /* 0x000fe20008000000 */
[----:B------:R-:W-:Y:S01]  /*158a0*/  UMOV UR5, URZ ;  /* 0x0000003f00057c82 */ /* 0x000fe20008000000 */
[----:B------:R-:W-:Y:S01]  /*158b0*/  ULDC UR6, c[0x0][0xc3c] ;  /* 0x00030f0000067ab9 */ /* 0x000fe20000000800 */
[----:B------:R-:W-:Y:S02]  /*158c0*/  IMAD.MOV.U32 R24, RZ, RZ, R0 ;  /* 0x000000ffff187224 */ /* 0x000fe400078e0000 */
[----:B------:R-:W-:Y:S02]  /*158d0*/  IMAD.U32 R25, RZ, RZ, UR4 ;  /* 0x00000004ff197e24 */ /* 0x000fe4000f8e00ff */
[----:B------:R-:W-:Y:S02]  /*158e0*/  IMAD.U32 R26, RZ, RZ, UR5 ;  /* 0x00000005ff1a7e24 */ /* 0x000fe4000f8e00ff */
[----:B------:R-:W-:-:S07]  /*158f0*/  IMAD.U32 R27, RZ, RZ, UR6 ;  /* 0x00000006ff1b7e24 */ /* 0x000fce000f8e00ff */
.L_x_13373:
[----:B------:R-:W1:Y:S01]  /*15900*/  S2R R0, SR_TID.X ;  /* 0x0000000000007919 */ /* 0x000e620000002100 */
[----:B------:R-:W-:Y:S05]  /*15910*/  WARPSYNC.ALL ;  /* 0x0000000000007948 */ /* 0x000fea0003800000 */
[----:B------:R-:W-:Y:S01]  /*15920*/  BAR.SYNC.DEFER_BLOCKING 0x4, 0x200 ;  /* 0x0108000000007b1d */ /* 0x000fe20000010000 */
[----:B-1----:R-:W-:-:S04]  /*15930*/  LOP3.LUT R0, R0, 0x1f, RZ, 0xc0, !PT ;  /* 0x0000001f00007812 */ /* 0x002fc800078ec0ff */
[----:B------:R-:W-:-:S13]  /*15940*/  ISETP.NE.AND P0, PT, R0, RZ, PT ;  /* 0x000000ff0000720c */ /* 0x000fda0003f05270 */
[----:B0-----:R-:W0:Y:S01]  /*15950*/  @!P0 S2R R3, SR_CgaCtaId ;  /* 0x0000000000038919 */ /* 0x001e220000008800 */
[----:B------:R-:W-:-:S04]  /*15960*/  @!P0 MOV R0, 0x400 ;  /* 0x0000040000008802 */ /* 0x000fc80000000f00 */
[----:B0-----:R-:W-:-:S05]  /*15970*/  @!P0 LEA R17, R3, R0, 0x18 ;  /* 0x0000000003118211 */ /* 0x001fca00078ec0ff */
[----:B------:R0:W-:Y:S01]  /*15980*/  @!P0 STS.128 [R17+0x168d0], R24 ;  /* 0x0168d01811008388 */ /* 0x0001e20000000c00 */
[----:B------:R-:W-:Y:S06]  /*15990*/  BAR.ARV 0x5, 0x200 ;  /* 0x0148000000007b1d */ /* 0x000fec0000002000 */
.L_x_13362:
[----:B------:R-:W-:Y:S02]  /*159a0*/  ULDC UR4, c[0x0][0xc3c] ;  /* 0x00030f0000047ab9 */ /* 0x000fe40000000800 */
[----:B----4-:R-:W-:-:S13]  /*159b0*/  ISETP.GE.AND P0, PT, R27, UR4, PT ;  /* 0x000000041b007c0c */ /* 0x010fda000bf06270 */
[----:B------:R-:W-:Y:S05]  /*159c0*/  @!P0 BRA `(.L_x_13374) ;  /* 0xffffffac00c48947 */ /* 0x000fea000383ffff */
[----:B------:R-:W-:Y:S05]  /*159d0*/  BSYNC B8 ;  /* 0x0000000000087941 */ /* 0x000fea0003800000 */
.L_x_13274:
        /* <DEDUP_REMOVED lines=12> */
.L_x_13453:
[----:B------:R-:W-:Y:S05]  /*15aa0*/  BSYNC B0 ;  /* 0x0000000000007941 */ /* 0x000fea0003800000 */
.L_x_13375:
[----:B------:R-:W-:-:S03]  /*15ab0*/  UMOV UR4, 0xffffffff ;  /* 0xffffffff00047882 */ /* 0x000fc60000000000 */
[----:B------:R-:W-:Y:S05]  /*15ac0*/  BRA.DIV UR4, `(.L_x_13377) ;  /* 0x0000002204d07947 */ /* 0x000fea000b800000 */
[----:B0-----:R-:W0:Y:S02]  /*15ad0*/  S2R R0, SR_TID.X ;  /* 0x0000000000007919 */ /* 0x001e240000002100 */
[----:B0-----:R-:W-:-:S04]  /*15ae0*/  SHF.R.U32.HI R0, RZ, 0x5, R0 ;  /* 0x00000005ff007819 */ /* 0x001fc80000011600 */
[----:B------:R-:W-:-:S05]  /*15af0*/  LOP3.LUT R0, R0, 0x3, RZ, 0xc0, !PT ;  /* 0x0000000300007812 */ /* 0x000fca00078ec0ff */
[----:B------:R0:W2:Y:S02]  /*15b00*/  SHFL.IDX PT, R14, R0, RZ, 0x1f ;  /* 0x00001fff000e7589 */ /* 0x0000a400000e0000 */
.L_x_13456:
[----:B--2---:R-:W-:Y:S01]  /*15b10*/  ISETP.NE.AND P0, PT, R14, RZ, PT ;  /* 0x000000ff0e00720c */ /* 0x004fe20003f05270 */
[----:B------:R-:W-:-:S12]  /*15b20*/  BSSY B0, `(.L_x_13378) ;  /* 0x0000024000007945 */ /* 0x000fd80003800000 */
[----:B------:R-:W-:Y:S05]  /*15b30*/  @P0 BRA `(.L_x_13379) ;  /* 0x0000000000880947 */ /* 0x000fea0003800000 */
[----:B------:R-:W-:-:S03]  /*15b40*/  UMOV UR4, 0xffffffff ;  /* 0xffffffff00047882 */ /* 0x000fc60000000000 */
[----:B------:R-:W-:Y:S05]  /*15b50*/  BRA.DIV UR4, `(.L_x_13380) ;  /* 0x0000002204e07947 */ /* 0x000fea000b800000 */
[----:B------:R-:W-:-:S13]  /*15b60*/  ELECT P6, URZ, PT ;  /* 0x00000000003f782f */ /* 0x000fda00038c0000 */
.L_x_13459:
[----:B------:R-:W-:Y:S05]  /*15b70*/  @!P6 BRA `(.L_x_13379) ;  /* 0x000000000078e947 */ /* 0x000fea0003800000 */
[----:B------:R-:W-:-:S06]  /*15b80*/  ULOP3.LUT UR4, UR36, 0x2, URZ, 0xfc, !UPT ;  /* 0x0000000224047892 */ /* 0x000fcc000f8efc3f */
[----:B0-----:R-:W-:-:S05]  /*15b90*/  IMAD.U32 R0, RZ, RZ, UR4 ;  /* 0x00000004ff007e24 */ /* 0x001fca000f8e00ff */
[----:B------:R-:W-:-:S13]  /*15ba0*/  ISETP.NE.AND P2, PT, R0, 0x3, PT ;  /* 0x000000030000780c */ /* 0x000fda0003f45270 */
[----:B------:R-:W-:Y:S05]  /*15bb0*/  @!P2 BRA `(.L_x_13381) ;  /* 0x000000000004a947 */ /* 0x000fea0003800000 */
[----:B------:R-:W-:Y:S01]  /*15bc0*/  BPT.TRAP 0x1 ;  /* 0x000000040000795c */ /* 0x000fe20000300000 */
.L_x_13381:
        /* <DEDUP_REMOVED lines=12> */
.L_x_13460:
[----:B------:R-:W1:Y:S02]  /*15c90*/  SYNCS.PHASECHK.TRANS64.TRYWAIT P0, [R3+URZ], R0 ;  /* 0x00000000030075a7 */ /* 0x000e64000800017f */
[----:B-1----:R-:W-:Y:S05]  /*15ca0*/  @!P0 BRA `(.L_x_13383) ;  /* 0x0000002000c08947 */ /* 0x002fea0003800000 */
.L_x_13461:
[----:B------:R-:W-:Y:S05]  /*15cb0*/  @!P2 BRA `(.L_x_13384) ;  /* 0x000000000004a947 */ /* 0x000fea0003800000 */
[----:B------:R-:W-:Y:S01]  /*15cc0*/  BPT.TRAP 0x1 ;  /* 0x000000040000795c */ /* 0x000fe20000300000 */
.L_x_13384:
[----:B-1----:R-:W-:-:S04]  /*15cd0*/  VIADD R3, R9, 0x16860 ;  /* 0x0001686009037836 */ /* 0x002fc80000000000 */
[----:B------:R-:W-:-:S04]  /*15ce0*/  IMAD R5, R18, 0x8, R3 ;  /* 0x0000000812057824 */ /* 0x000fc800078e0203 */
[----:B------:R-:W1:Y:S02]  /*15cf0*/  SYNCS.PHASECHK.TRANS64.TRYWAIT P0, [R5+URZ], R2 ;  /* 0x00000002050075a7 */ /* 0x000e64000800017f */
[----:B-1----:R-:W-:Y:S05]  /*15d00*/  @!P0 BRA `(.L_x_13385) ;  /* 0x0000002000bc8947 */ /* 0x002fea0003800000 */
.L_x_13462:
[----:B------:R-:W-:-:S07]  /*15d10*/  IMAD R3, R4, 0x8, R3 ;  /* 0x0000000804037824 */ /* 0x000fce00078e0203 */
.L_x_13386:
[----:B--2---:R2:W4:Y:S02]  /*15d20*/  SYNCS.PHASECHK.TRANS64.TRYWAIT P0, [R3+URZ], R0 ;  /* 0x00000000030075a7 */ /* 0x004524000800017f */
[----:B----4-:R-:W-:Y:S05]  /*15d30*/  @!P0 NANOSLEEP.SYNCS 0x989680 ;  /* 0x009896800000895d */ /* 0x010fea0003900000 */
[----:B------:R-:W4:Y:S02]  /*15d40*/  @!P0 SYNCS.PHASECHK.TRANS64 P0, [R3+URZ], R0 ;  /* 0x00000000030085a7 */ /* 0x000f24000800007f */
[----:B----4-:R-:W-:Y:S05]  /*15d50*/  @!P0 BRA `(.L_x_13386) ;  /* 0xfffffffc00f08947 */ /* 0x010fea000383ffff */
.L_x_13379:
[----:B------:R-:W-:Y:S05]  /*15d60*/  BSYNC B0 ;  /* 0x0000000000007941 */ /* 0x000fea0003800000 */
.L_x_13378:
[----:B------:R-:W-:Y:S05]  /*15d70*/  EXIT ;  /* 0x000000000000794d */ /* 0x000fea0003800000 */
.L_x_13185:
[----:B0-----:R-:W-:-:S04]  /*15d80*/  IMAD.U32 R3, RZ, RZ, UR45 ;  /* 0x0000002dff037e24 */ /* 0x001fc8000f8e00ff */
[----:B------:R0:W1:Y:S03]  /*15d90*/  SYNCS.PHASECHK.TRANS64.TRYWAIT P1, [R3+URZ+0x16800], R0 ;  /* 0x01680000030075a7 */ /* 0x000066000802017f */
[----:B-1----:R-:W-:Y:S05]  /*15da0*/  @!P1 NANOSLEEP.SYNCS 0x989680 ;  /* 0x009896800000995d */ /* 0x002fea0003900000 */
[----:B------:R-:W1:Y:S02]  /*15db0*/  @!P1 SYNCS.PHASECHK.TRANS64 P1, [R3+URZ+0x16800], R0 ;  /* 0x01680000030095a7 */ /* 0x000e64000802007f */
[----:B-1----:R-:W-:Y:S05]  /*15dc0*/  @!P1 BRA `(.L_x_13185) ;  /* 0xfffffffc00ec9947 */ /* 0x002fea000383ffff */
[----:B------:R-:W-:Y:S05]  /*15dd0*/  BRA `(.L_x_13387) ;  /* 0xfffffec0005c7947 */ /* 0x000fea000383ffff */
.L_x_13189:
[----:B-1----:R1:W2:Y:S02]  /*15de0*/  SYNCS.PHASECHK.TRANS64.TRYWAIT P2, [R3+URZ+0x16830], R0 ;  /* 0x01683000030075a7 */ /* 0x0022a4000804017f */
[----:B--2---:R-:W-:Y:S05]  /*15df0*/  @!P2 NANOSLEEP.SYNCS 0x989680 ;  /* 0x009896800000a95d */ /* 0x004fea0003900000 */
[----:B------:R-:W2:Y:S02]  /*15e00*/  @!P2 SYNCS.PHASECHK.TRANS64 P2, [R3+URZ+0x16830], R0 ;  /* 0x016830000300a5a7 */ /* 0x000ea4000804007f */
[----:B--2---:R-:W-:Y:S05]  /*15e10*/  @!P2 BRA `(.L_x_13189) ;  /* 0xfffffffc00f0a947 */ /* 0x004fea000383ffff */
[----:B------:R-:W-:Y:S05]  /*15e20*/  BRA `(.L_x_13188) ;  /* 0xfffffec000807947 */ /* 0x000fea000383ffff */
.L_x_13205:
[----:B-1----:R-:W-:-:S04]  /*15e30*/  IMAD.U32 R7, RZ, RZ, UR6 ;  /* 0x00000006ff077e24 */ /* 0x002fc8000f8e00ff */
[----:B------:R1:W2:Y:S03]  /*15e40*/  SYNCS.PHASECHK.TRANS64.TRYWAIT P2, [R7+URZ+0x16830], R6 ;  /* 0x01683006070075a7 */ /* 0x0002a6000804017f */
[----:B--2---:R-:W-:Y:S05]  /*15e50*/  @!P2 NANOSLEEP.SYNCS 0x989680 ;  /* 0x009896800000a95d */ /* 0x004fea0003900000 */
[----:B------:R-:W2:Y:S02]  /*15e60*/  @!P2 SYNCS.PHASECHK.TRANS64 P2, [R7+URZ+0x16830], R6 ;  /* 0x016830060700a5a7 */ /* 0x000ea4000804007f */
[----:B--2---:R-:W-:Y:S05]  /*15e70*/  @!P2 BRA `(.L_x_13205) ;  /* 0xfffffffc00eca947 */ /* 0x004fea000383ffff */
[----:B------:R-:W-:Y:S05]  /*15e80*/  BRA `(.L_x_13202) ;  /* 0xfffffef000e47947 */ /* 0x000fea000383ffff */
.L_x_13209:
[----:B-1----:R-:W-:-:S04]  /*15e90*/  IMAD.U32 R7, RZ, RZ, UR6 ;  /* 0x00000006ff077e24 */ /* 0x002fc8000f8e00ff */
[----:B------:R1:W2:Y:S03]  /*15ea0*/  SYNCS.PHASECHK.TRANS64.TRYWAIT P2, [R7+URZ+0x16850], R6 ;  /* 0x01685006070075a7 */ /* 0x0002a6000804017f */
[----:B--2---:R-:W-:Y:S05]  /*15eb0*/  @!P2 NANOSLEEP.SYNCS 0x989680 ;  /* 0x009896800000a95d */ /* 0x004fea0003900000 */
[----:B------:R-:W2:Y:S02]  /*15ec0*/  @!P2 SYNCS.PHASECHK.TRANS64 P2, [R7+URZ+0x16850], R6 ;  /* 0x016850060700a5a7 */ /* 0x000ea4000804007f */
[----:B--2---:R-:W-:Y:S05]  /*15ed0*/  @!P2 BRA `(.L_x_13209) ;  /* 0xfffffffc00eca947 */ /* 0x004fea000383ffff */
[----:B------:R-:W-:Y:S05]  /*15ee0*/  BRA `(.L_x_13206) ;  /* 0xfffffef4005c7947 */ /* 0x000fea000383ffff */
.L_x_13226:
[----:B-1----:R-:W-:-:S04]  /*15ef0*/  IMAD.U32 R9, RZ, RZ, UR6 ;  /* 0x00000006ff097e24 */ /* 0x002fc8000f8e00ff */
[----:B------:R1:W2:Y:S03]  /*15f00*/  SYNCS.PHASECHK.TRANS64.TRYWAIT P2, [R9+URZ+0x16830], R0 ;  /* 0x01683000090075a7 */ /* 0x0002a6000804017f */
[----:B--2---:R-:W-:Y:S05]  /*15f10*/  @!P2 NANOSLEEP.SYNCS 0x989680 ;  /* 0x009896800000a95d */ /* 0x004fea0003900000 */
[----:B------:R-:W2:Y:S02]  /*15f20*/  @!P2 SYNCS.PHASECHK.TRANS64 P2, [R9+URZ+0x16830], R0 ;  /* 0x016830000900a5a7 */ /* 0x000ea4000804007f */
[----:B--2---:R-:W-:Y:S05]  /*15f30*/  @!P2 BRA `(.L_x_13226) ;  /* 0xfffffffc00eca947 */ /* 0x004fea000383ffff */
[----:B------:R-:W-:Y:S05]  /*15f40*/  BRA `(.L_x_13223) ;  /* 0xffffff2000cc7947 */ /* 0x000fea000383ffff */
.L_x_13230:
[----:B-1----:R-:W-:-:S04]  /*15f50*/  IMAD.U32 R2, RZ, RZ, UR6 ;  /* 0x00000006ff027e24 */ /* 0x002fc8000f8e00ff */
[----:B------:R1:W2:Y:S03]  /*15f60*/  SYNCS.PHASECHK.TRANS64.TRYWAIT P2, [R2+URZ+0x16850], R0 ;  /* 0x01685000020075a7 */ /* 0x0002a6000804017f */
[----:B--2---:R-:W-:Y:S05]  /*15f70*/  @!P2 NANOSLEEP.SYNCS 0x989680 ;  /* 0x009896800000a95d */ /* 0x004fea0003900000 */
[----:B------:R-:W2:Y:S02]  /*15f80*/  @!P2 SYNCS.PHASECHK.TRANS64 P2, [R2+URZ+0x16850], R0 ;  /* 0x016850000200a5a7 */ /* 0x000ea4000804007f */
[----:B--2---:R-:W-:Y:S05]  /*15f90*/  @!P2 BRA `(.L_x_13230) ;  /* 0xfffffffc00eca947 */ /* 0x004fea000383ffff */
[----:B------:R-:W-:Y:S05]  /*15fa0*/  BRA `(.L_x_13227) ;  /* 0xffffff2400447947 */ /* 0x000fea000383ffff */
.L_x_13236:
[----:B-1----:R-:W-:-:S04]  /*15fb0*/  IMAD.U32 R9, RZ, RZ, UR6 ;  /* 0x00000006ff097e24 */ /* 0x002fc8000f8e00ff */
[----:B------:R1:W2:Y:S03]  /*15fc0*/  SYNCS.PHASECHK.TRANS64.TRYWAIT P2, [R9+URZ+0x16830], R0 ;  /* 0x01683000090075a7 */ /* 0x0002a6000804017f */
[----:B--2---:R-:W-:Y:S05]  /*15fd0*/  @!P2 NANOSLEEP.SYNCS 0x989680 ;  /* 0x009896800000a95d */ /* 0x004fea0003900000 */
[----:B------:R-:W2:Y:S02]  /*15fe0*/  @!P2 SYNCS.PHASECHK.TRANS64 P2, [R9+URZ+0x16830], R0 ;  /* 0x016830000900a5a7 */ /* 0x000ea4000804007f */
[----:B--2---:R-:W-:Y:S05]  /*15ff0*/  @!P2 BRA `(.L_x_13236) ;  /* 0xfffffffc00eca947 */ /* 0x004fea000383ffff */
[----:B------:R-:W-:Y:S05]  /*16000*/  BRA `(.L_x_13233) ;  /* 0xffffff3c00e87947 */ /* 0x000fea000383ffff */
.L_x_13240:
[----:B-1----:R-:W-:-:S04]  /*16010*/  IMAD.U32 R2, RZ, RZ, UR6 ;  /* 0x00000006ff027e24 */ /* 0x002fc8000f8e00ff */
[----:B------:R1:W2:Y:S03]  /*16020*/  SYNCS.PHASECHK.TRANS64.TRYWAIT P2, [R2+URZ+0x16850], R0 ;  /* 0x01685000020075a7 */ /* 0x0002a6000804017f */
[----:B--2---:R-:W-:Y:S05]  /*16030*/  @!P2 NANOSLEEP.SYNCS 0x989680 ;  /* 0x009896800000a95d */ /* 0x004fea0003900000 */
[----:B------:R-:W2:Y:S02]  /*16040*/  @!P2 SYNCS.PHASECHK.TRANS64 P2, [R2+URZ+0x16850], R0 ;  /* 0x016850000200a5a7 */ /* 0x000ea4000804007f */
[----:B--2---:R-:W-:Y:S05]  /*16050*/  @!P2 BRA `(.L_x_13240) ;  /* 0xfffffffc00eca947 */ /* 0x004fea000383ffff */
[----:B------:R-:W-:Y:S05]  /*16060*/  BRA `(.L_x_13237) ;  /* 0xffffff4000607947 */ /* 0x000fea000383ffff */
.L_x_13253:
[----:B-1----:R-:W-:-:S04]  /*16070*/  IMAD.U32 R6, RZ, RZ, UR5 ;  /* 0x00000005ff067e24 */ /* 0x002fc8000f8e00ff */
[----:B------:R1:W2:Y:S03]  /*16080*/  SYNCS.PHASECHK.TRANS64.TRYWAIT P0, [R6+URZ+0x16850], R3 ;  /* 0x01685003060075a7 */ /* 0x0002a6000800017f */
[----:B--2---:R-:W-:Y:S05]  /*16090*/  @!P0 NANOSLEEP.SYNCS 0x989680 ;  /* 0x009896800000895d */ /* 0x004fea0003900000 */
[----:B------:R-:W2:Y:S02]  /*160a0*/  @!P0 SYNCS.PHASECHK.TRANS64 P0, [R6+URZ+0x16850], R3 ;  /* 0x01685003060085a7 */ /* 0x000ea4000800007f */
[----:B--2---:R-:W-:Y:S05]  /*160b0*/  @!P0 BRA `(.L_x_13253) ;  /* 0xfffffffc00ec8947 */ /* 0x004fea000383ffff */
[----:B------:R-:W-:Y:S05]  /*160c0*/  BRA `(.L_x_13252) ;  /* 0xffffff6800ec7947 */ /* 0x000fea000383ffff */
.L_x_13296:
        /* <DEDUP_REMOVED lines=11> */
.L_x_13389:
[----:B------:R-:W-:Y:S05]  /*16180*/  BSYNC B0 ;  /* 0x0000000000007941 */ /* 0x000fea0003800000 */
.L_x_13388:
[----:B------:R-:W-:Y:S05]  /*16190*/  BRA `(.L_x_13390) ;  /* 0xffffffb800387947 */ /* 0x000fea000383ffff */
.L_x_13298:
[----:B------:R-:W-:Y:S01]  /*161a0*/  BSSY B0, `(.L_x_13391) ;  /* 0x0000006000007945 */ /* 0x000fe20003800000 */
[----:B------:R-:W-:-:S07]  /*161b0*/  IMAD.MOV.U32 R15, RZ, RZ, -0x1 ;  /* 0xffffffffff0f7424 */ /* 0x000fce00078e00ff */
[----:B0123--:R-:W-:Y:S05]  /*161c0*/  WARPSYNC.COLLECTIVE R15, `(.L_x_13392) ;  /* 0x000000000f0c7348 */ /* 0x00ffea0003c00000 */
[----:B------:R-:W-:Y:S02]  /*161d0*/  ELECT P6, UR62, PT ;  /* 0x00000000003e782f */ /* 0x000fe400038c0000 */
[----:B------:R-:W-:Y:S01]  /*161e0*/  MOV R14, UR62 ;  /* 0x0000003e000e7c02 */ /* 0x000fe20008000f00 */
[----:B0123--:R-:W-:Y:S10]  /*161f0*/  ENDCOLLECTIVE ;  /* 0x000000000000791b */ /* 0x00fff40003800000 */
.L_x_13392:
[----:B------:R-:W-:Y:S05]  /*16200*/  BSYNC B0 ;  /* 0x0000000000007941 */ /* 0x000fea0003800000 */
.L_x_13391:
[----:B------:R-:W-:Y:S05]  /*16210*/  BRA `(.L_x_13393) ;  /* 0xffffffb800407947 */ /* 0x000fea000383ffff */
.L_x_13300:
[----:B---3--:R3:W4:Y:S02]  /*16220*/  SYNCS.PHASECHK.TRANS64.TRYWAIT P0, [R0+URZ+0x16840], R2 ;  /* 0x01684002000075a7 */ /* 0x008724000800017f */
[----:B----4-:R-:W-:Y:S05]  /*16230*/  @!P0 NANOSLEEP.SYNCS 0x989680 ;  /* 0x009896800000895d */ /* 0x010fea0003900000 */
[----:B------:R-:W4:Y:S02]  /*16240*/  @!P0 SYNCS.PHASECHK.TRANS64 P0, [R0+URZ+0x16840], R2 ;  /* 0x01684002000085a7 */ /* 0x000f24000800007f */
[----:B----4-:R-:W-:Y:S05]  /*16250*/  @!P0 BRA `(.L_x_13300) ;  /* 0xfffffffc00f08947 */ /* 0x010fea000383ffff */
[----:B------:R-:W-:Y:S05]  /*16260*/  BRA `(.L_x_13394) ;  /* 0xffffffb800907947 */ /* 0x000fea000383ffff */
.L_x_13304:
[----:B------:R-:W2:Y:S01]  /*16270*/  LDL.LU R11, [R1+0xc] ;  /* 0x00000c00010b7983 */ /* 0x000ea20000300800 */
[----:B------:R-:W-:Y:S01]  /*16280*/  IMAD.MOV.U32 R6, RZ, RZ, R12 ;  /* 0x000000ffff067224 */ /* 0x000fe200078e000c */
[----:B------:R-:W-:Y:S01]  /*16290*/  LOP3.LUT R10, R10, 0x7f, RZ, 0xc0, !PT ;  /* 0x0000007f0a0a7812 */ /* 0x000fe200078ec0ff */
[----:B------:R-:W-:Y:S02]  /*162a0*/  IMAD.MOV.U32 R13, RZ, RZ, R4 ;  /* 0x000000ffff0d7224 */ /* 0x000fe400078e0004 */
[----:B------:R-:W-:Y:S01]  /*162b0*/  IMAD.MOV.U32 R12, RZ, RZ, RZ ;  /* 0x000000ffff0c7224 */ /* 0x000fe200078e00ff */
[----:B------:R-:W-:Y:S01]  /*162c0*/  SHF.R.U32.HI R10, RZ, 0x3, R10 ;  /* 0x00000003ff0a7819 */ /* 0x000fe2000001160a */
[----:B------:R-:W-:-:S04]  /*162d0*/  IMAD.MOV.U32 R15, RZ, RZ, -0x1 ;  /* 0xffffffffff0f7424 */ /* 0x000fc800078e00ff */
        /* <DEDUP_REMOVED lines=8> */
.L_x_13395:
[----:B------:R-:W-:Y:S02]  /*16360*/  IMAD.MOV.U32 R13, RZ, RZ, R0 ;  /* 0x000000ffff0d7224 */ /* 0x000fe400078e0000 */
[----:B------:R-:W-:-:S07]  /*16370*/  IMAD.MOV.U32 R7, RZ, RZ, R14 ;  /* 0x000000ffff077224 */ /* 0x000fce00078e000e */
[----:B------:R-:W-:Y:S05]  /*16380*/  WARPSYNC.COLLECTIVE R15, `(.L_x_13396) ;  /* 0x000000000f087348 */ /* 0x000fea0003c00000 */
[----:B------:R0:W1:Y:S02]  /*16390*/  SHFL.IDX P6, R14, R13, R12, R11 ;  /* 0x0000000c0d0e7389 */ /* 0x00006400000c000b */
[----:B01----:R-:W-:Y:S01]  /*163a0*/  ENDCOLLECTIVE ;  /* 0x000000000000791b */ /* 0x003fe20003800000 */
.L_x_13396:
[----:B------:R-:W-:Y:S02]  /*163b0*/  IMAD.MOV.U32 R13, RZ, RZ, R4 ;  /* 0x000000ffff0d7224 */ /* 0x000fe400078e0004 */
[----:B------:R-:W-:Y:S02]  /*163c0*/  IMAD.MOV.U32 R12, RZ, RZ, 0x1 ;  /* 0x00000001ff0c7424 */ /* 0x000fe400078e00ff */
[----:B------:R-:W-:-:S07]  /*163d0*/  IMAD.MOV.U32 R8, RZ, RZ, R14 ;  /* 0x000000ffff087224 */ /* 0x000fce00078e000e */
[----:B------:R-:W-:Y:S05]  /*163e0*/  WARPSYNC.COLLECTIVE R15, `(.L_x_13397) ;  /* 0x000000000f087348 */ /* 0x000fea0003c00000 */
[----:B------:R0:W1:Y:S02]  /*163f0*/  SHFL.IDX P6, R14, R13, R12, R11 ;  /* 0x0000000c0d0e7389 */ /* 0x00006400000c000b */
[----:B01----:R-:W-:Y:S01]  /*16400*/  ENDCOLLECTIVE ;  /* 0x000000000000791b */ /* 0x003fe20003800000 */
.L_x_13397:
        /* <DEDUP_REMOVED lines=13> */
.L_x_13398:
[----:B------:R-:W-:Y:S02]  /*164e0*/  IMAD.MOV.U32 R13, RZ, RZ, R4 ;  /* 0x000000ffff0d7224 */ /* 0x000fe400078e0004 */
[----:B------:R-:W-:Y:S02]  /*164f0*/  IMAD.MOV.U32 R12, RZ, RZ, 0x2 ;  /* 0x00000002ff0c7424 */ /* 0x000fe400078e00ff */
[----:B------:R-:W-:-:S07]  /*16500*/  IMAD.MOV.U32 R8, RZ, RZ, R14 ;  /* 0x000000ffff087224 */ /* 0x000fce00078e000e */
[----:B------:R-:W-:Y:S05]  /*16510*/  WARPSYNC.COLLECTIVE R15, `(.L_x_13399) ;  /* 0x000000000f087348 */ /* 0x000fea0003c00000 */
[----:B------:R0:W1:Y:S02]  /*16520*/  SHFL.IDX P6, R14, R13, R12, R11 ;  /* 0x0000000c0d0e7389 */ /* 0x00006400000c000b */
[----:B01----:R-:W-:Y:S01]  /*16530*/  ENDCOLLECTIVE ;  /* 0x000000000000791b */ /* 0x003fe20003800000 */
.L_x_13399:
        /* <DEDUP_REMOVED lines=14> */
.L_x_13400:
[----:B------:R-:W-:Y:S02]  /*16620*/  IMAD.MOV.U32 R13, RZ, RZ, R4 ;  /* 0x000000ffff0d7224 */ /* 0x000fe400078e0004 */
[----:B------:R-:W-:Y:S02]  /*16630*/  IMAD.MOV.U32 R12, RZ, RZ, 0x3 ;  /* 0x00000003ff0c7424 */ /* 0x000fe400078e00ff */
[----:B------:R-:W-:-:S07]  /*16640*/  IMAD.MOV.U32 R8, RZ, RZ, R14 ;  /* 0x000000ffff087224 */ /* 0x000fce00078e000e */
[----:B------:R-:W-:Y:S05]  /*16650*/  WARPSYNC.COLLECTIVE R15, `(.L_x_13401) ;  /* 0x000000000f087348 */ /* 0x000fea0003c00000 */
[----:B------:R0:W1:Y:S02]  /*16660*/  SHFL.IDX P6, R14, R13, R12, R11 ;  /* 0x0000000c0d0e7389 */ /* 0x00006400000c000b */
[----:B01----:R-:W-:Y:S01]  /*16670*/  ENDCOLLECTIVE ;  /* 0x000000000000791b */ /* 0x003fe20003800000 */
.L_x_13401:
        /* <DEDUP_REMOVED lines=14> */
.L_x_13402:
[----:B------:R-:W-:Y:S02]  /*16760*/  IMAD.MOV.U32 R13, RZ, RZ, R4 ;  /* 0x000000ffff0d7224 */ /* 0x000fe400078e0004 */
[----:B------:R-:W-:Y:S02]  /*16770*/  IMAD.MOV.U32 R12, RZ, RZ, 0x4 ;  /* 0x00000004ff0c7424 */ /* 0x000fe400078e00ff */
[----:B------:R-:W-:-:S07]  /*16780*/  IMAD.MOV.U32 R8, RZ, RZ, R14 ;  /* 0x000000ffff087224 */ /* 0x000fce00078e000e */
[----:B------:R-:W-:Y:S05]  /*16790*/  WARPSYNC.COLLECTIVE R15, `(.L_x_13403) ;  /* 0x000000000f087348 */ /* 0x000fea0003c00000 */
[----:B------:R0:W1:Y:S02]  /*167a0*/  SHFL.IDX P6, R14, R13, R12, R11 ;  /* 0x0000000c0d0e7389 */ /* 0x00006400000c000b */
[----:B01----:R-:W-:Y:S01]  /*167b0*/  ENDCOLLECTIVE ;  /* 0x000000000000791b */ /* 0x003fe20003800000 */
.L_x_13403:
        /* <DEDUP_REMOVED lines=14> */
.L_x_13404:
[----:B------:R-:W-:Y:S02]  /*168a0*/  IMAD.MOV.U32 R13, RZ, RZ, R4 ;  /* 0x000000ffff0d7224 */ /* 0x000fe400078e0004 */
[----:B------:R-:W-:Y:S02]  /*168b0*/  IMAD.MOV.U32 R12, RZ, RZ, 0x5 ;  /* 0x00000005ff0c7424 */ /* 0x000fe400078e00ff */
[----:B------:R-:W-:-:S07]  /*168c0*/  IMAD.MOV.U32 R8, RZ, RZ, R14 ;  /* 0x000000ffff087224 */ /* 0x000fce00078e000e */
[----:B------:R-:W-:Y:S05]  /*168d0*/  WARPSYNC.COLLECTIVE R15, `(.L_x_13405) ;  /* 0x000000000f087348 */ /* 0x000fea0003c00000 */
[----:B------:R0:W1:Y:S02]  /*168e0*/  SHFL.IDX P6, R14, R13, R12, R11 ;  /* 0x0000000c0d0e7389 */ /* 0x00006400000c000b */
[----:B01----:R-:W-:Y:S01]  /*168f0*/  ENDCOLLECTIVE ;  /* 0x000000000000791b */ /* 0x003fe20003800000 */
.L_x_13405:
        /* <DEDUP_REMOVED lines=14> */
.L_x_13406:
[----:B------:R-:W-:Y:S02]  /*169e0*/  IMAD.MOV.U32 R13, RZ, RZ, R4 ;  /* 0x000000ffff0d7224 */ /* 0x000fe400078e0004 */
[----:B------:R-:W-:Y:S02]  /*169f0*/  IMAD.MOV.U32 R12, RZ, RZ, 0x6 ;  /* 0x00000006ff0c7424 */ /* 0x000fe400078e00ff */
[----:B------:R-:W-:-:S07]  /*16a00*/  IMAD.MOV.U32 R8, RZ, RZ, R14 ;  /* 0x000000ffff087224 */ /* 0x000fce00078e000e */
[----:B------:R-:W-:Y:S05]  /*16a10*/  WARPSYNC.COLLECTIVE R15, `(.L_x_13407) ;  /* 0x000000000f087348 */ /* 0x000fea0003c00000 */
[----:B------:R0:W1:Y:S02]  /*16a20*/  SHFL.IDX P6, R14, R13, R12, R11 ;  /* 0x0000000c0d0e7389 */ /* 0x00006400000c000b */
[----:B01----:R-:W-:Y:S01]  /*16a30*/  ENDCOLLECTIVE ;  /* 0x000000000000791b */ /* 0x003fe20003800000 */
.L_x_13407:
        /* <DEDUP_REMOVED lines=14> */
.L_x_13408:
[----:B------:R-:W-:Y:S02]  /*16b20*/  IMAD.MOV.U32 R13, RZ, RZ, R4 ;  /* 0x000000ffff0d7224 */ /* 0x000fe400078e0004 */
[----:B------:R-:W-:Y:S02]  /*16b30*/  IMAD.MOV.U32 R12, RZ, RZ, 0x7 ;  /* 0x00000007ff0c7424 */ /* 0x000fe400078e00ff */
[----:B------:R-:W-:-:S07]  /*16b40*/  IMAD.MOV.U32 R8, RZ, RZ, R14 ;  /* 0x000000ffff087224 */ /* 0x000fce00078e000e */
[----:B------:R-:W-:Y:S05]  /*16b50*/  WARPSYNC.COLLECTIVE R15, `(.L_x_13409) ;  /* 0x000000000f087348 */ /* 0x000fea0003c00000 */
[----:B------:R0:W1:Y:S02]  /*16b60*/  SHFL.IDX P6, R14, R13, R12, R11 ;  /* 0x0000000c0d0e7389 */ /* 0x00006400000c000b */
[----:B01----:R-:W-:Y:S01]  /*16b70*/  ENDCOLLECTIVE ;  /* 0x000000000000791b */ /* 0x003fe20003800000 */
.L_x_13409:
        /* <DEDUP_REMOVED lines=8> */
[----:B------:R0:W-:Y:S04]  /*16c00*/  @!P1 LDGSTS.E.BYPASS.LTC128B.128 [R20+0xb400], desc[UR52][R8.64], !P0 ;  /* 0x0b40000008149fae */ /* 0x0001e8000c101d74 */
[----:B------:R-:W-:Y:S01]  /*16c10*/  ISETP.GE.AND P1, PT, R0, R3, PT ;  /* 0x000000030000720c */ /* 0x000fe20003f26270 */
[----:B------:R-:W-:-:S02]  /*16c20*/  VIADD R0, R6, 0x80 ;  /* 0x0000008006007836 */ /* 0x000fc40000000000 */
[----:B------:R-:W-:-:S10]  /*16c30*/  IMAD.MOV.U32 R4, RZ, RZ, R14 ;  /* 0x000000ffff047224 */ /* 0x000fd400078e000e */
[----:B0-----:R-:W-:Y:S05]  /*16c40*/  WARPSYNC.COLLECTIVE R15, `(.L_x_13410) ;  /* 0x000000000f087348 */ /* 0x001fea0003c00000 */
[----:B------:R1:W2:Y:S02]  /*16c50*/  SHFL.IDX P6, R14, R13, R12, R11 ;  /* 0x0000000c0d0e7389 */ /* 0x0002a400000c000b */
[----:B012---:R-:W-:Y:S01]  /*16c60*/  ENDCOLLECTIVE ;  /* 0x000000000000791b */ /* 0x007fe20003800000 */
.L_x_13410:
[----:B------:R-:W-:Y:S01]  /*16c70*/  ISETP.GE.AND P2, PT, R0, R3, PT ;  /* 0x000000030000720c */ /* 0x000fe20003f46270 */
[----:B------:R-:W-:Y:S02]  /*16c80*/  IMAD.MOV.U32 R13, RZ, RZ, R2 ;  /* 0x000000ffff0d7224 */ /* 0x000fe400078e0002 */
[----:B------:R-:W-:Y:S02]  /*16c90*/  IMAD.MOV.U32 R12, RZ, RZ, RZ ;  /* 0x000000ffff0c7224 */ /* 0x000fe400078e00ff */
[----:B------:R-:W-:-:S08]  /*16ca0*/  IMAD.MOV.U32 R8, RZ, RZ, R14 ;  /* 0x000000ffff087224 */ /* 0x000fd000078e000e */
[----:B------:R-:W-:Y:S05]  /*16cb0*/  WARPSYNC.COLLECTIVE R15, `(.L_x_13411) ;  /* 0x000000000f087348 */ /* 0x000fea0003c00000 */
[----:B------:R0:W1:Y:S02]  /*16cc0*/  SHFL.IDX P6, R14, R13, R12, R11 ;  /* 0x0000000c0d0e7389 */ /* 0x00006400000c000b */
[----:B01----:R-:W-:Y:S01]  /*16cd0*/  ENDCOLLECTIVE ;  /* 0x000000000000791b */ /* 0x003fe20003800000 */
.L_x_13411:
        /* <DEDUP_REMOVED lines=13> */
.L_x_13412:
[----:B------:R-:W-:Y:S02]  /*16db0*/  IMAD.MOV.U32 R13, RZ, RZ, R2 ;  /* 0x000000ffff0d7224 */ /* 0x000fe400078e0002 */
[----:B------:R-:W-:Y:S02]  /*16dc0*/  IMAD.MOV.U32 R12, RZ, RZ, 0x1 ;  /* 0x00000001ff0c7424 */ /* 0x000fe400078e00ff */
[----:B------:R-:W-:-:S07]  /*16dd0*/  IMAD.MOV.U32 R7, RZ, RZ, R14 ;  /* 0x000000ffff077224 */ /* 0x000fce00078e000e */
[----:B------:R-:W-:Y:S05]  /*16de0*/  WARPSYNC.COLLECTIVE R15, `(.L_x_13413) ;  /* 0x000000000f087348 */ /* 0x000fea0003c00000 */
[----:B------:R0:W1:Y:S02]  /*16df0*/  SHFL.IDX P6, R14, R13, R12, R11 ;  /* 0x0000000c0d0e7389 */ /* 0x00006400000c000b */
[----:B01----:R-:W-:Y:S01]  /*16e00*/  ENDCOLLECTIVE ;  /* 0x000000000000791b */ /* 0x003fe20003800000 */
.L_x_13413:
[----:B------:R-:W-:-:S05]  /*16e10*/  @!P2 LEA R7, P1, R21, R7, 0x1 ;  /* 0x000000071507a211 */ /* 0x000fca00078208ff */
[----:B------:R-:W-:Y:S02]  /*16e20*/  @!P2 IMAD.X R0, RZ, RZ, R0, P1 ;  /* 0x000000ffff00a224 */ /* 0x000fe400008e0600 */
        /* <DEDUP_REMOVED lines=13> */
.L_x_13414:
[----:B------:R-:W-:Y:S02]  /*16f00*/  IMAD.MOV.U32 R13, RZ, RZ, R2 ;  /* 0x000000ffff0d7224 */ /* 0x000fe400078e0002 */
[----:B------:R-:W-:Y:S02]  /*16f10*/  IMAD.MOV.U32 R12, RZ, RZ, 0x2 ;  /* 0x00000002ff0c7424 */ /* 0x000fe400078e00ff */
[----:B------:R-:W-:-:S07]  /*16f20*/  IMAD.MOV.U32 R8, RZ, RZ, R14 ;  /* 0x000000ffff087224 */ /* 0x000fce00078e000e */
[----:B------:R-:W-:Y:S05]  /*16f30*/  WARPSYNC.COLLECTIVE R15, `(.L_x_13415) ;  /* 0x000000000f087348 */ /* 0x000fea0003c00000 */
[----:B------:R0:W1:Y:S02]  /*16f40*/  SHFL.IDX P6, R14, R13, R12, R11 ;  /* 0x0000000c0d0e7389 */ /* 0x00006400000c000b */
[----:B01----:R-:W-:Y:S01]  /*16f50*/  ENDCOLLECTIVE ;  /* 0x000000000000791b */ /* 0x003fe20003800000 */
.L_x_13415:
        /* <DEDUP_REMOVED lines=13> */
.L_x_13416:
[----:B------:R-:W-:Y:S02]  /*17030*/  IMAD.MOV.U32 R13, RZ, RZ, R2 ;  /* 0x000000ffff0d7224 */ /* 0x000fe400078e0002 */
[----:B------:R-:W-:Y:S02]  /*17040*/  IMAD.MOV.U32 R12, RZ, RZ, 0x3 ;  /* 0x00000003ff0c7424 */ /* 0x000fe400078e00ff */
[----:B------:R-:W-:-:S07]  /*17050*/  IMAD.MOV.U32 R8, RZ, RZ, R14 ;  /* 0x000000ffff087224 */ /* 0x000fce00078e000e */
[----:B------:R-:W-:Y:S05]  /*17060*/  WARPSYNC.COLLECTIVE R15, `(.L_x_13417) ;  /* 0x000000000f087348 */ /* 0x000fea0003c00000 */
[----:B------:R0:W1:Y:S02]  /*17070*/  SHFL.IDX P6, R14, R13, R12, R11 ;  /* 0x0000000c0d0e7389 */ /* 0x00006400000c000b */
[----:B01----:R-:W-:Y:S01]  /*17080*/  ENDCOLLECTIVE ;  /* 0x000000000000791b */ /* 0x003fe20003800000 */
.L_x_13417:
        /* <DEDUP_REMOVED lines=12> */
.L_x_13418:
[----:B------:R-:W-:Y:S01]  /*17150*/  IMAD.MOV.U32 R2, RZ, RZ, R14 ;  /* 0x000000ffff027224 */ /* 0x000fe200078e000e */
[----:B------:R-:W-:Y:S06]  /*17160*/  BRA `(.L_x_13419) ;  /* 0xffffffb8009c7947 */ /* 0x000fec000383ffff */
.L_x_13307:
[----:B0-----:R0:W1:Y:S02]  /*17170*/  SYNCS.PHASECHK.TRANS64.TRYWAIT P0, [R17+URZ+0x16820], R0 ;  /* 0x01682000110075a7 */ /* 0x001064000800017f */
[----:B-1----:R-:W-:Y:S05]  /*17180*/  @!P0 NANOSLEEP.SYNCS 0x989680 ;  /* 0x009896800000895d */ /* 0x002fea0003900000 */
[----:B------:R-:W1:Y:S02]  /*17190*/  @!P0 SYNCS.PHASECHK.TRANS64 P0, [R17+URZ+0x16820], R0 ;  /* 0x01682000110085a7 */ /* 0x000e64000800007f */
[----:B-1----:R-:W-:Y:S05]  /*171a0*/  @!P0 BRA `(.L_x_13307) ;  /* 0xfffffffc00f08947 */ /* 0x002fea000383ffff */
[----:B------:R-:W-:Y:S05]  /*171b0*/  BRA `(.L_x_13420) ;  /* 0xffffffb800fc7947 */ /* 0x000fea000383ffff */
.L_x_13316:
[----:B-1----:R1:W2:Y:S02]  /*171c0*/  SYNCS.PHASECHK.TRANS64.TRYWAIT P0, [R2+URZ+0x16840], R3 ;  /* 0x01684003020075a7 */ /* 0x0022a4000800017f */
[----:B--2---:R-:W-:Y:S05]  /*171d0*/  @!P0 NANOSLEEP.SYNCS 0x989680 ;  /* 0x009896800000895d */ /* 0x004fea0003900000 */
[----:B------:R-:W2:Y:S02]  /*171e0*/  @!P0 SYNCS.PHASECHK.TRANS64 P0, [R2+URZ+0x16840], R3 ;  /* 0x01684003020085a7 */ /* 0x000ea4000800007f */
[----:B--2---:R-:W-:Y:S05]  /*171f0*/  @!P0 BRA `(.L_x_13316) ;  /* 0xfffffffc00f08947 */ /* 0x004fea000383ffff */
[----:B------:R-:W-:Y:S05]  /*17200*/  BRA `(.L_x_13421) ;  /* 0xffffffbc00e07947 */ /* 0x000fea000383ffff */
.L_x_13321:
[----:B0-----:R0:W1:Y:S02]  /*17210*/  SYNCS.PHASECHK.TRANS64.TRYWAIT P0, [R3+URZ+0x60], R2 ;  /* 0x00006002030075a7 */ /* 0x001064000800017f */
[----:B-1----:R-:W-:Y:S05]  /*17220*/  @!P0 NANOSLEEP.SYNCS 0x989680 ;  /* 0x009896800000895d */ /* 0x002fea0003900000 */
[----:B------:R-:W1:Y:S02]  /*17230*/  @!P0 SYNCS.PHASECHK.TRANS64 P0, [R3+URZ+0x60], R2 ;  /* 0x00006002030085a7 */ /* 0x000e64000800007f */
[----:B-1----:R-:W-:Y:S05]  /*17240*/  @!P0 BRA `(.L_x_13321) ;  /* 0xfffffffc00f08947 */ /* 0x002fea000383ffff */
[----:B------:R-:W-:Y:S05]  /*17250*/  BRA `(.L_x_13422) ;  /* 0xffffffc0006c7947 */ /* 0x000fea000383ffff */
.L_x_13329:
[----:B-1----:R1:W2:Y:S02]  /*17260*/  SYNCS.PHASECHK.TRANS64.TRYWAIT P0, [R2+URZ+0x16840], R3 ;  /* 0x01684003020075a7 */ /* 0x0022a4000800017f */
[----:B--2---:R-:W-:Y:S05]  /*17270*/  @!P0 NANOSLEEP.SYNCS 0x989680 ;  /* 0x009896800000895d */ /* 0x004fea0003900000 */
[----:B------:R-:W2:Y:S02]  /*17280*/  @!P0 SYNCS.PHASECHK.TRANS64 P0, [R2+URZ+0x16840], R3 ;  /* 0x01684003020085a7 */ /* 0x000ea4000800007f */
[----:B--2---:R-:W-:Y:S05]  /*17290*/  @!P0 BRA `(.L_x_13329) ;  /* 0xfffffffc00f08947 */ /* 0x004fea000383ffff */
[----:B------:R-:W-:Y:S05]  /*172a0*/  BRA `(.L_x_13423) ;  /* 0xffffffc400a87947 */ /* 0x000fea000383ffff */
.L_x_13334:
[----:B0-----:R0:W1:Y:S02]  /*172b0*/  SYNCS.PHASECHK.TRANS64.TRYWAIT P0, [R10+URZ+0x60], R3 ;  /* 0x000060030a0075a7 */ /* 0x001064000800017f */
[----:B-1----:R-:W-:Y:S05]  /*172c0*/  @!P0 NANOSLEEP.SYNCS 0x989680 ;  /* 0x009896800000895d */ /* 0x002fea0003900000 */
[----:B------:R-:W1:Y:S02]  /*172d0*/  @!P0 SYNCS.PHASECHK.TRANS64 P0, [R10+URZ+0x60], R3 ;  /* 0x000060030a0085a7 */ /* 0x000e64000800007f */
[----:B-1----:R-:W-:Y:S05]  /*172e0*/  @!P0 BRA `(.L_x_13334) ;  /* 0xfffffffc00f08947 */ /* 0x002fea000383ffff */
[----:B------:R-:W-:Y:S05]  /*172f0*/  BRA `(.L_x_13424) ;  /* 0xffffffc800347947 */ /* 0x000fea000383ffff */
.L_x_13342:
[----:B-1----:R1:W2:Y:S02]  /*17300*/  SYNCS.PHASECHK.TRANS64.TRYWAIT P0, [R2+URZ+0x16840], R3 ;  /* 0x01684003020075a7 */ /* 0x0022a4000800017f */
[----:B--2---:R-:W-:Y:S05]  /*17310*/  @!P0 NANOSLEEP.SYNCS 0x989680 ;  /* 0x009896800000895d */ /* 0x004fea0003900000 */
[----:B------:R-:W2:Y:S02]  /*17320*/  @!P0 SYNCS.PHASECHK.TRANS64 P0, [R2+URZ+0x16840], R3 ;  /* 0x01684003020085a7 */ /* 0x000ea4000800007f */
[----:B--2---:R-:W-:Y:S05]  /*17330*/  @!P0 BRA `(.L_x_13342) ;  /* 0xfffffffc00f08947 */ /* 0x004fea000383ffff */
[----:B------:R-:W-:Y:S05]  /*17340*/  BRA `(.L_x_13425) ;  /* 0xffffffcc00447947 */ /* 0x000fea000383ffff */
.L_x_13347:
[----:B0-----:R0:W1:Y:S02]  /*17350*/  SYNCS.PHASECHK.TRANS64.TRYWAIT P0, [R7+URZ+0x60], R2 ;  /* 0x00006002070075a7 */ /* 0x001064000800017f */
[----:B-1----:R-:W-:Y:S05]  /*17360*/  @!P0 NANOSLEEP.SYNCS 0x989680 ;  /* 0x009896800000895d */ /* 0x002fea0003900000 */
[----:B------:R-:W1:Y:S02]  /*17370*/  @!P0 SYNCS.PHASECHK.TRANS64 P0, [R7+URZ+0x60], R2 ;  /* 0x00006002070085a7 */ /* 0x000e64000800007f */
[----:B-1----:R-:W-:Y:S05]  /*17380*/  @!P0 BRA `(.L_x_13347) ;  /* 0xfffffffc00f08947 */ /* 0x002fea000383ffff */
[----:B------:R-:W-:Y:S05]  /*17390*/  BRA `(.L_x_13426) ;  /* 0xffffffcc00d47947 */ /* 0x000fea000383ffff */
.L_x_13357:
[----:B0-----:R0:W1:Y:S02]  /*173a0*/  SYNCS.PHASECHK.TRANS64.TRYWAIT P0, [R3+URZ+0x16860], R0 ;  /* 0x01686000030075a7 */ /* 0x001064000800017f */
[----:B-1----:R-:W-:Y:S05]  /*173b0*/  @!P0 NANOSLEEP.SYNCS 0x989680 ;  /* 0x009896800000895d */ /* 0x002fea0003900000 */
[----:B------:R-:W1:Y:S02]  /*173c0*/  @!P0 SYNCS.PHASECHK.TRANS64 P0, [R3+URZ+0x16860], R0 ;  /* 0x01686000030085a7 */ /* 0x000e64000800007f */
[----:B-1----:R-:W-:Y:S05]  /*173d0*/  @!P0 BRA `(.L_x_13357) ;  /* 0xfffffffc00f08947 */ /* 0x002fea000383ffff */
[----:B------:R-:W-:Y:S05]  /*173e0*/  BRA `(.L_x_13427) ;  /* 0xffffffd000d07947 */ /* 0x000fea000383ffff */
.L_x_13363:
        /* <DEDUP_REMOVED lines=8> */
.L_x_13429:
[----:B------:R-:W-:Y:S05]  /*17470*/  BSYNC B0 ;  /* 0x0000000000007941 */ /* 0x000fea0003800000 */
.L_x_13428:
        /* <DEDUP_REMOVED lines=9> */
.L_x_13430:
[----:B------:R-:W-:Y:S02]  /*17510*/  ULDC UR4, c[0x0][0xc3c] ;  /* 0x00030f0000047ab9 */ /* 0x000fe40000000800 */
[----:B------:R-:W-:-:S13]  /*17520*/  ISETP.GE.OR P1, PT, R7, UR4, !P0 ;  /* 0x0000000407007c0c */ /* 0x000fda000c726670 */
[----:B------:R-:W0:Y:S08]  /*17530*/  @!P1 LDC.64 R4, c[0x0][0xc80] ;  /* 0x00032000ff049b82 */ /* 0x000e300000000a00 */
[----:B------:R-:W1:Y:S01]  /*17540*/  @!P1 LDC.64 R2, c[0x0][0xc78] ;  /* 0x00031e00ff029b82 */ /* 0x000e620000000a00 */
[----:B------:R-:W-:Y:S01]  /*17550*/  CS2R R24, SRZ ;  /* 0x0000000000187805 */ /* 0x000fe2000001ff00 */
[----:B------:R-:W-:-:S02]  /*17560*/  IMAD.MOV.U32 R8, RZ, RZ, RZ ;  /* 0x000000ffff087224 */ /* 0x000fc400078e00ff */
[----:B------:R-:W-:Y:S02]  /*17570*/  IMAD.MOV.U32 R11, RZ, RZ, RZ ;  /* 0x000000ffff0b7224 */ /* 0x000fe400078e00ff */
[----:B------:R-:W-:Y:S02]  /*17580*/  IMAD.MOV.U32 R6, RZ, RZ, R14 ;  /* 0x000000ffff067224 */ /* 0x000fe400078e000e */
[----:B0-----:R-:W-:-:S06]  /*17590*/  @!P1 IMAD.WIDE R4, R7, 0x4, R4 ;  /* 0x0000000407049825 */ /* 0x001fcc00078e0204 */
[----:B------:R-:W2:Y:S01]  /*175a0*/  @!P1 LDG.E R4, desc[UR52][R4.64] ;  /* 0x0000003404049981 */ /* 0x000ea2000c1e1900 */
[----:B-1----:R-:W-:-:S06]  /*175b0*/  @!P1 IMAD.WIDE R2, R7, 0x4, R2 ;  /* 0x0000000407029825 */ /* 0x002fcc00078e0202 */
[----:B------:R-:W3:Y:S01]  /*175c0*/  @!P1 LDG.E R2, desc[UR52][R2.64] ;  /* 0x0000003402029981 */ /* 0x000ee2000c1e1900 */
        /* <DEDUP_REMOVED lines=11> */
.L_x_13431:
[----:B------:R-:W-:Y:S01]  /*17680*/  IMAD.MOV.U32 R12, RZ, RZ, 0x2 ;  /* 0x00000002ff0c7424 */ /* 0x000fe200078e00ff */
[----:B------:R-:W-:-:S05]  /*17690*/  SEL R14, R14, RZ, P1 ;  /* 0x000000ff0e0e7207 */ /* 0x000fca0000800000 */
[----:B------:R-:W-:-:S04]  /*176a0*/  IMAD.IADD R7, R13, 0x1, R14 ;  /* 0x000000010d077824 */ /* 0x000fc800078e020e */
[----:B------:R-:W-:-:S07]  /*176b0*/  IMAD.MOV.U32 R13, RZ, RZ, R7 ;  /* 0x000000ffff0d7224 */ /* 0x000fce00078e0007 */
[----:B------:R-:W-:Y:S05]  /*176c0*/  WARPSYNC.COLLECTIVE R15, `(.L_x_13432) ;  /* 0x000000000f087348 */ /* 0x000fea0003c00000 */
[----:B------:R0:W1:Y:S02]  /*176d0*/  SHFL.UP P6, R14, R13, R12, R11 ;  /* 0x0400000c0d0e7389 */ /* 0x00006400000c000b */
[----:B01----:R-:W-:Y:S01]  /*176e0*/  ENDCOLLECTIVE ;  /* 0x000000000000791b */ /* 0x003fe20003800000 */
.L_x_13432:
[----:B------:R-:W-:Y:S01]  /*176f0*/  IMAD.MOV.U32 R12, RZ, RZ, 0x4 ;  /* 0x00000004ff0c7424 */ /* 0x000fe200078e00ff */
[----:B------:R-:W-:-:S05]  /*17700*/  SEL R2, R14, RZ, P2 ;  /* 0x000000ff0e027207 */ /* 0x000fca0001000000 */
[----:B------:R-:W-:-:S04]  /*17710*/  IMAD.IADD R2, R7, 0x1, R2 ;  /* 0x0000000107027824 */ /* 0x000fc800078e0202 */
[----:B------:R-:W-:-:S07]  /*17720*/  IMAD.MOV.U32 R13, RZ, RZ, R2 ;  /* 0x000000ffff0d7224 */ /* 0x000fce00078e0002 */
[----:B------:R-:W-:Y:S05]  /*17730*/  WARPSYNC.COLLECTIVE R15, `(.L_x_13433) ;  /* 0x000000000f087348 */ /* 0x000fea0003c00000 */
[----:B------:R0:W1:Y:S02]  /*17740*/  SHFL.UP P6, R14, R13, R12, R11 ;  /* 0x0400000c0d0e7389 */ /* 0x00006400000c000b */
[----:B01----:R-:W-:Y:S01]  /*17750*/  ENDCOLLECTIVE ;  /* 0x000000000000791b */ /* 0x003fe20003800000 */
.L_x_13433:
[----:B------:R-:W-:Y:S01]  /*17760*/  IMAD.MOV.U32 R12, RZ, RZ, 0x8 ;  /* 0x00000008ff0c7424 */ /* 0x000fe200078e00ff */
[----:B------:R-:W-:-:S05]  /*17770*/  SEL R3, R14, RZ, P3 ;  /* 0x000000ff0e037207 */ /* 0x000fca0001800000 */
[----:B------:R-:W-:-:S04]  /*17780*/  IMAD.IADD R3, R2, 0x1, R3 ;  /* 0x0000000102037824 */ /* 0x000fc800078e0203 */
[----:B------:R-:W-:-:S07]  /*17790*/  IMAD.MOV.U32 R13, RZ, RZ, R3 ;  /* 0x000000ffff0d7224 */ /* 0x000fce00078e0003 */
[----:B------:R-:W-:Y:S05]  /*177a0*/  WARPSYNC.COLLECTIVE R15, `(.L_x_13434) ;  /* 0x000000000f087348 */ /* 0x000fea0003c00000 */
[----:B------:R0:W1:Y:S02]  /*177b0*/  SHFL.UP P6, R14, R13, R12, R11 ;  /* 0x0400000c0d0e7389 */ /* 0x00006400000c000b */
[----:B01----:R-:W-:Y:S01]  /*177c0*/  ENDCOLLECTIVE ;  /* 0x000000000000791b */ /* 0x003fe20003800000 */
.L_x_13434:
[----:B------:R-:W-:Y:S01]  /*177d0*/  IMAD.MOV.U32 R12, RZ, RZ, 0x10 ;  /* 0x00000010ff0c7424 */ /* 0x000fe200078e00ff */
[----:B------:R-:W-:-:S05]  /*177e0*/  SEL R4, R14, RZ, P4 ;  /* 0x000000ff0e047207 */ /* 0x000fca0002000000 */
[----:B------:R-:W-:-:S04]  /*177f0*/  IMAD.IADD R4, R3, 0x1, R4 ;  /* 0x0000000103047824 */ /* 0x000fc800078e0204 */
[----:B------:R-:W-:-:S07]  /*17800*/  IMAD.MOV.U32 R13, RZ, RZ, R4 ;  /* 0x000000ffff0d7224 */ /* 0x000fce00078e0004 */
[----:B------:R-:W-:Y:S05]  /*17810*/  WARPSYNC.COLLECTIVE R15, `(.L_x_13435) ;  /* 0x000000000f087348 */ /* 0x000fea0003c00000 */
[----:B------:R0:W1:Y:S02]  /*17820*/  SHFL.UP P6, R14, R13, R12, R11 ;  /* 0x0400000c0d0e7389 */ /* 0x00006400000c000b */
[----:B01----:R-:W-:Y:S01]  /*17830*/  ENDCOLLECTIVE ;  /* 0x000000000000791b */ /* 0x003fe20003800000 */
.L_x_13435:
        /* <DEDUP_REMOVED lines=8> */
.L_x_13436:
[----:B------:R-:W-:Y:S05]  /*178c0*/  BRA `(.L_x_13437) ;  /* 0xffffffd4000c7947 */ /* 0x000fea000383ffff */
.L_x_13366:
[----:B------:R-:W-:Y:S01]  /*178d0*/  BSSY B0, `(.L_x_13438) ;  /* 0x0000007000007945 */ /* 0x000fe20003800000 */
[----:B--2---:R-:W-:Y:S02]  /*178e0*/  IMAD.MOV.U32 R12, RZ, RZ, 0x1 ;  /* 0x00000001ff0c7424 */ /* 0x004fe400078e00ff */
[----:B------:R-:W-:Y:S02]  /*178f0*/  IMAD.MOV.U32 R11, RZ, RZ, RZ ;  /* 0x000000ffff0b7224 */ /* 0x000fe400078e00ff */
[----:B------:R-:W-:-:S07]  /*17900*/  IMAD.MOV.U32 R15, RZ, RZ, -0x1 ;  /* 0xffffffffff0f7424 */ /* 0x000fce00078e00ff */
[----:B------:R-:W-:Y:S05]  /*17910*/  WARPSYNC.COLLECTIVE R15, `(.L_x_13439) ;  /* 0x000000000f087348 */ /* 0x000fea0003c00000 */
[----:B------:R0:W1:Y:S02]  /*17920*/  SHFL.UP P6, R14, R13, R12, R11 ;  /* 0x0400000c0d0e7389 */ /* 0x00006400000c000b */
[----:B01----:R-:W-:Y:S01]  /*17930*/  ENDCOLLECTIVE ;  /* 0x000000000000791b */ /* 0x003fe20003800000 */
.L_x_13439:
[----:B------:R-:W-:Y:S05]  /*17940*/  BSYNC B0 ;  /* 0x0000000000007941 */ /* 0x000fea0003800000 */
.L_x_13438:
        /* <DEDUP_REMOVED lines=8> */
.L_x_13440:
[----:B------:R-:W-:Y:S01]  /*179d0*/  IMAD.MOV.U32 R12, RZ, RZ, 0x4 ;  /* 0x00000004ff0c7424 */ /* 0x000fe200078e00ff */
[----:B------:R-:W-:-:S05]  /*179e0*/  SEL R2, R14, RZ, P2 ;  /* 0x000000ff0e027207 */ /* 0x000fca0001000000 */
[----:B------:R-:W-:-:S04]  /*179f0*/  IMAD.IADD R2, R13, 0x1, R2 ;  /* 0x000000010d027824 */ /* 0x000fc800078e0202 */
[----:B------:R-:W-:-:S07]  /*17a00*/  IMAD.MOV.U32 R13, RZ, RZ, R2 ;  /* 0x000000ffff0d7224 */ /* 0x000fce00078e0002 */
[----:B------:R-:W-:Y:S05]  /*17a10*/  WARPSYNC.COLLECTIVE R15, `(.L_x_13441) ;  /* 0x000000000f087348 */ /* 0x000fea0003c00000 */
[----:B------:R0:W1:Y:S02]  /*17a20*/  SHFL.UP P6, R14, R13, R12, R11 ;  /* 0x0400000c0d0e7389 */ /* 0x00006400000c000b */
[----:B01----:R-:W-:Y:S01]  /*17a30*/  ENDCOLLECTIVE ;  /* 0x000000000000791b */ /* 0x003fe20003800000 */
.L_x_13441:
[----:B------:R-:W-:Y:S01]  /*17a40*/  IMAD.MOV.U32 R12, RZ, RZ, 0x8 ;  /* 0x00000008ff0c7424 */ /* 0x000fe200078e00ff */
[----:B------:R-:W-:-:S05]  /*17a50*/  SEL R3, R14, RZ, P3 ;  /* 0x000000ff0e037207 */ /* 0x000fca0001800000 */
[----:B------:R-:W-:-:S04]  /*17a60*/  IMAD.IADD R3, R2, 0x1, R3 ;  /* 0x0000000102037824 */ /* 0x000fc800078e0203 */
[----:B------:R-:W-:-:S07]  /*17a70*/  IMAD.MOV.U32 R13, RZ, RZ, R3 ;  /* 0x000000ffff0d7224 */ /* 0x000fce00078e0003 */
[----:B------:R-:W-:Y:S05]  /*17a80*/  WARPSYNC.COLLECTIVE R15, `(.L_x_13442) ;  /* 0x000000000f087348 */ /* 0x000fea0003c00000 */
[----:B------:R0:W1:Y:S02]  /*17a90*/  SHFL.UP P6, R14, R13, R12, R11 ;  /* 0x0400000c0d0e7389 */ /* 0x00006400000c000b */
[----:B01----:R-:W-:Y:S01]  /*17aa0*/  ENDCOLLECTIVE ;  /* 0x000000000000791b */ /* 0x003fe20003800000 */
.L_x_13442:
[----:B------:R-:W-:Y:S01]  /*17ab0*/  IMAD.MOV.U32 R12, RZ, RZ, 0x10 ;  /* 0x00000010ff0c7424 */ /* 0x000fe200078e00ff */
[----:B------:R-:W-:-:S05]  /*17ac0*/  SEL R4, R14, RZ, P4 ;  /* 0x000000ff0e047207 */ /* 0x000fca0002000000 */
[----:B------:R-:W-:-:S04]  /*17ad0*/  IMAD.IADD R4, R3, 0x1, R4 ;  /* 0x0000000103047824 */ /* 0x000fc800078e0204 */
[----:B------:R-:W-:-:S07]  /*17ae0*/  IMAD.MOV.U32 R13, RZ, RZ, R4 ;  /* 0x000000ffff0d7224 */ /* 0x000fce00078e0004 */
[----:B------:R-:W-:Y:S05]  /*17af0*/  WARPSYNC.COLLECTIVE R15, `(.L_x_13443) ;  /* 0x000000000f087348 */ /* 0x000fea0003c00000 */
[----:B------:R0:W1:Y:S02]  /*17b00*/  SHFL.UP P6, R14, R13, R12, R11 ;  /* 0x0400000c0d0e7389 */ /* 0x00006400000c000b */
[----:B01----:R-:W-:Y:S01]  /*17b10*/  ENDCOLLECTIVE ;  /* 0x000000000000791b */ /* 0x003fe20003800000 */
.L_x_13443:
        /* <DEDUP_REMOVED lines=8> */
.L_x_13444:
[----:B------:R-:W-:Y:S05]  /*17ba0*/  BRA `(.L_x_13445) ;  /* 0xffffffd000f87947 */ /* 0x000fea000383ffff */
.L_x_13368:
[----:B------:R-:W-:Y:S01]  /*17bb0*/  BSSY B0, `(.L_x_13446) ;  /* 0x0000006000007945 */ /* 0x000fe20003800000 */
[----:B------:R-:W-:Y:S01]  /*17bc0*/  PLOP3.LUT P6, PT, P6, PT, PT, 0x8, 0x0 ;  /* 0x000000000000781c */ /* 0x000fe200037ce170 */
[----:B------:R-:W-:-:S12]  /*17bd0*/  IMAD.MOV.U32 R15, RZ, RZ, -0x1 ;  /* 0xffffffffff0f7424 */ /* 0x000fd800078e00ff */
[----:B0-2---:R-:W-:Y:S05]  /*17be0*/  WARPSYNC.COLLECTIVE R15, `(.L_x_13447) ;  /* 0x000000000f087348 */ /* 0x005fea0003c00000 */
[----:B------:R-:W-:Y:S01]  /*17bf0*/  VOTE.ANY R14, PT, P6 ;  /* 0x00000000000e7806 */ /* 0x000fe200030e0100 */
[----:B0-2---:R-:W-:Y:S06]  /*17c00*/  ENDCOLLECTIVE ;  /* 0x000000000000791b */ /* 0x005fec0003800000 */
.L_x_13447:
[----:B------:R-:W-:Y:S05]  /*17c10*/  BSYNC B0 ;  /* 0x0000000000007941 */ /* 0x000fea0003800000 */
.L_x_13446:
[----:B------:R-:W-:Y:S02]  /*17c20*/  IMAD.MOV.U32 R2, RZ, RZ, R14 ;  /* 0x000000ffff027224 */ /* 0x000fe400078e000e */
[----:B------:R-:W-:Y:S02]  /*17c30*/  IMAD.MOV.U32 R13, RZ, RZ, R25 ;  /* 0x000000ffff0d7224 */ /* 0x000fe400078e0019 */
[----:B------:R0:W1:Y:S01]  /*17c40*/  POPC R12, R2 ;  /* 0x00000002000c7309 */ /* 0x0000620000000000 */
[----:B------:R-:W-:Y:S02]  /*17c50*/  IMAD.MOV.U32 R11, RZ, RZ, 0x1f ;  /* 0x0000001fff0b7424 */ /* 0x000fe400078e00ff */
[----:B------:R-:W-:-:S07]  /*17c60*/  IMAD.MOV.U32 R15, RZ, RZ, -0x1 ;  /* 0xffffffffff0f7424 */ /* 0x000fce00078e00ff */
[----:B01----:R-:W-:Y:S05]  /*17c70*/  WARPSYNC.COLLECTIVE R15, `(.L_x_13448) ;  /* 0x000000000f087348 */ /* 0x003fea0003c00000 */
[----:B-1----:R1:W2:Y:S02]  /*17c80*/  SHFL.IDX P6, R14, R13, R12, R11 ;  /* 0x0000000c0d0e7389 */ /* 0x0022a400000c000b */
[----:B012---:R-:W-:Y:S01]  /*17c90*/  ENDCOLLECTIVE ;  /* 0x000000000000791b */ /* 0x007fe20003800000 */
.L_x_13448:
[----:B------:R-:W-:Y:S02]  /*17ca0*/  IMAD.IADD R27, R12, 0x1, R27 ;  /* 0x000000010c1b7824 */ /* 0x000fe400078e021b */
[----:B------:R-:W-:Y:S02]  /*17cb0*/  IMAD.MOV.U32 R13, RZ, RZ, R8 ;  /* 0x000000ffff0d7224 */ /* 0x000fe400078e0008 */
[----:B------:R-:W-:-:S07]  /*17cc0*/  IMAD.MOV.U32 R25, RZ, RZ, R14 ;  /* 0x000000ffff197224 */ /* 0x000fce00078e000e */
[----:B------:R-:W-:Y:S05]  /*17cd0*/  WARPSYNC.COLLECTIVE R15, `(.L_x_13449) ;  /* 0x000000000f087348 */ /* 0x000fea0003c00000 */
[----:B------:R0:W1:Y:S02]  /*17ce0*/  SHFL.IDX P6, R14, R13, R12, R11 ;  /* 0x0000000c0d0e7389 */ /* 0x00006400000c000b */
[----:B01----:R-:W-:Y:S01]  /*17cf0*/  ENDCOLLECTIVE ;  /* 0x000000000000791b */ /* 0x003fe20003800000 */
.L_x_13449:
[----:B------:R-:W-:Y:S01]  /*17d00*/  IMAD.MOV.U32 R8, RZ, RZ, R14 ;  /* 0x000000ffff087224 */ /* 0x000fe200078e000e */
[----:B------:R-:W-:Y:S06]  /*17d10*/  BRA `(.L_x_13450) ;  /* 0xffffffd000dc7947 */ /* 0x000fec000383ffff */
.L_x_13370:
[----:B------:R-:W-:Y:S01]  /*17d20*/  BSSY B0, `(.L_x_13451) ;  /* 0x0000007000007945 */ /* 0x000fe20003800000 */
[----:B------:R-:W-:Y:S02]  /*17d30*/  IMAD.MOV.U32 R13, RZ, RZ, R3 ;  /* 0x000000ffff0d7224 */ /* 0x000fe400078e0003 */
[----:B------:R-:W-:Y:S02]  /*17d40*/  IMAD.MOV.U32 R11, RZ, RZ, 0x1f ;  /* 0x0000001fff0b7424 */ /* 0x000fe400078e00ff */
[----:B------:R-:W-:-:S07]  /*17d50*/  IMAD.MOV.U32 R15, RZ, RZ, -0x1 ;  /* 0xffffffffff0f7424 */ /* 0x000fce00078e00ff */
[----:B0-23--:R-:W-:Y:S05]  /*17d60*/  WARPSYNC.COLLECTIVE R15, `(.L_x_13452) ;  /* 0x000000000f087348 */ /* 0x00dfea0003c00000 */
[----:B------:R1:W4:Y:S02]  /*17d70*/  SHFL.IDX P6, R14, R13, R12, R11 ;  /* 0x0000000c0d0e7389 */ /* 0x00032400000c000b */
[----:B01234-:R-:W-:Y:S01]  /*17d80*/  ENDCOLLECTIVE ;  /* 0x000000000000791b */ /* 0x01ffe20003800000 */
.L_x_13452:
[----:B------:R-:W-:Y:S05]  /*17d90*/  BSYNC B0 ;  /* 0x0000000000007941 */ /* 0x000fea0003800000 */
.L_x_13451:
[----:B------:R-:W-:Y:S01]  /*17da0*/  IMAD.MOV.U32 R24, RZ, RZ, R14 ;  /* 0x000000ffff187224 */ /* 0x000fe200078e000e */
[----:B------:R-:W-:Y:S06]  /*17db0*/  BRA `(.L_x_13369) ;  /* 0xffffffd000cc7947 */ /* 0x000fec000383ffff */
.L_x_13376:
[----:B0-----:R0:W2:Y:S02]  /*17dc0*/  SYNCS.PHASECHK.TRANS64.TRYWAIT P0, [R9+URZ+0x16820], R0 ;  /* 0x01682000090075a7 */ /* 0x0010a4000800017f */
[----:B--2---:R-:W-:Y:S05]  /*17dd0*/  @!P0 NANOSLEEP.SYNCS 0x989680 ;  /* 0x009896800000895d */ /* 0x004fea0003900000 */
[----:B------:R-:W2:Y:S02]  /*17de0*/  @!P0 SYNCS.PHASECHK.TRANS64 P0, [R9+URZ+0x16820], R0 ;  /* 0x01682000090085a7 */ /* 0x000ea4000800007f */
[----:B--2---:R-:W-:Y:S05]  /*17df0*/  @!P0 BRA `(.L_x_13376) ;  /* 0xfffffffc00f08947 */ /* 0x004fea000383ffff */
[----:B------:R-:W-:Y:S05]  /*17e00*/  BRA `(.L_x_13453) ;  /* 0xffffffdc00247947 */ /* 0x000fea000383ffff */
.L_x_13377:
        /* <DEDUP_REMOVED lines=11> */
.L_x_13455:
[----:B------:R-:W-:Y:S05]  /*17ec0*/  BSYNC B0 ;  /* 0x0000000000007941 */ /* 0x000fea0003800000 */
.L_x_13454:
[----:B------:R-:W-:Y:S05]  /*17ed0*/  BRA `(.L_x_13456) ;  /* 0xffffffdc000c7947 */ /* 0x000fea000383ffff */
.L_x_13380:
[----:B------:R-:W-:Y:S01]  /*17ee0*/  BSSY B1, `(.L_x_13457) ;  /* 0x0000006000017945 */ /* 0x000fe20003800000 */
[----:B------:R-:W-:-:S07]  /*17ef0*/  IMAD.MOV.U32 R15, RZ, RZ, -0x1 ;  /* 0xffffffffff0f7424 */ /* 0x000fce00078e00ff */
[----:B01-3--:R-:W-:Y:S05]  /*17f00*/  WARPSYNC.COLLECTIVE R15, `(.L_x_13458) ;  /* 0x000000000f0c7348 */ /* 0x00bfea0003c00000 */
[----:B------:R-:W-:Y:S02]  /*17f10*/  ELECT P6, UR62, PT ;  /* 0x00000000003e782f */ /* 0x000fe400038c0000 */
[----:B------:R-:W-:Y:S01]  /*17f20*/  MOV R14, UR62 ;  /* 0x0000003e000e7c02 */ /* 0x000fe20008000f00 */
[----:B01-3--:R-:W-:Y:S10]  /*17f30*/  ENDCOLLECTIVE ;  /* 0x000000000000791b */ /* 0x00bff40003800000 */
.L_x_13458:
[----:B------:R-:W-:Y:S05]  /*17f40*/  BSYNC B1 ;  /* 0x0000000000017941 */ /* 0x000fea0003800000 */
.L_x_13457:
[----:B------:R-:W-:Y:S05]  /*17f50*/  BRA `(.L_x_13459) ;  /* 0xffffffdc00047947 */ /* 0x000fea000383ffff */
.L_x_13382:
[----:B0-----:R0:W1:Y:S02]  /*17f60*/  SYNCS.PHASECHK.TRANS64.TRYWAIT P0, [R7+URZ], R2 ;  /* 0x00000002070075a7 */ /* 0x001064000800017f */
[----:B-1----:R-:W-:Y:S05]  /*17f70*/  @!P0 NANOSLEEP.SYNCS 0x989680 ;  /* 0x009896800000895d */ /* 0x002fea0003900000 */
[----:B------:R-:W1:Y:S02]  /*17f80*/  @!P0 SYNCS.PHASECHK.TRANS64 P0, [R7+URZ], R2 ;  /* 0x00000002070085a7 */ /* 0x000e64000800007f */
[----:B-1----:R-:W-:Y:S05]  /*17f90*/  @!P0 BRA `(.L_x_13382) ;  /* 0xfffffffc00f08947 */ /* 0x002fea000383ffff */
[----:B------:R-:W-:Y:S05]  /*17fa0*/  BRA `(.L_x_13460) ;  /* 0xffffffdc00387947 */ /* 0x000fea000383ffff */
.L_x_13383:
[----:B-1----:R1:W2:Y:S02]  /*17fb0*/  SYNCS.PHASECHK.TRANS64.TRYWAIT P0, [R3+URZ], R0 ;  /* 0x00000000030075a7 */ /* 0x0022a4000800017f */
[----:B--2---:R-:W-:Y:S05]  /*17fc0*/  @!P0 NANOSLEEP.SYNCS 0x989680 ;  /* 0x009896800000895d */ /* 0x004fea0003900000 */
[----:B------:R-:W2:Y:S02]  /*17fd0*/  @!P0 SYNCS.PHASECHK.TRANS64 P0, [R3+URZ], R0 ;  /* 0x00000000030085a7 */ /* 0x000ea4000800007f */
[----:B--2---:R-:W-:Y:S05]  /*17fe0*/  @!P0 BRA `(.L_x_13383) ;  /* 0xfffffffc00f08947 */ /* 0x004fea000383ffff */
[----:B------:R-:W-:Y:S05]  /*17ff0*/  BRA `(.L_x_13461) ;  /* 0xffffffdc002c7947 */ /* 0x000fea000383ffff */
.L_x_13385:
[----:B-1----:R1:W2:Y:S02]  /*18000*/  SYNCS.PHASECHK.TRANS64.TRYWAIT P0, [R5+URZ], R2 ;  /* 0x00000002050075a7 */ /* 0x0022a4000800017f */
[----:B--2---:R-:W-:Y:S05]  /*18010*/  @!P0 NANOSLEEP.SYNCS 0x989680 ;  /* 0x009896800000895d */ /* 0x004fea0003900000 */
[----:B------:R-:W2:Y:S02]  /*18020*/  @!P0 SYNCS.PHASECHK.TRANS64 P0, [R5+URZ], R2 ;  /* 0x00000002050085a7 */ /* 0x000ea4000800007f */
[----:B--2---:R-:W-:Y:S05]  /*18030*/  @!P0 BRA `(.L_x_13385) ;  /* 0xfffffffc00f08947 */ /* 0x004fea000383ffff */
[----:B------:R-:W-:Y:S05]  /*18040*/  BRA `(.L_x_13462) ;  /* 0xffffffdc00307947 */ /* 0x000fea000383ffff */
.L_x_13463:
        /* <DEDUP_REMOVED lines=11> */
.L_x_14879:


//--------------------- .text._ZN7cutlass13device_kernelIN5flash11enable_sm90INS1_16FlashAttnFwdSm90INS1_25CollectiveMainloopFwdSm90ILi2EN4cute5tupleIJNS5_1CILi1EEES8_S8_EEENS6_IJNS7_ILi192EEENS7_ILi128EEENS7_ILi64EEEEEELi64ENS_6half_tEfNS_4arch4Sm90ELb0ELb1ELb0ELb1ELb0ELb1ELb0ELb1ELb1ELb1ELb1ELb0EEENS1_21CollectiveEpilogueFwdINS6_IJSA_SC_SB_EEES9_SE_SG_Li384ELb1ELb1ELb1ELb0EEENS1_36VarlenDynamicPersistentTileSchedulerILi192ELi128ELi384ELi128ELb1ELb1ELb1ELb1ELb0ELb1EEEEEEEEEvNT_6ParamsE --------------------------
	.section	.text._ZN7cutlass13device_kernelIN5flash11enable_sm90INS1_16FlashAttnFwdSm90INS1_25CollectiveMainloopFwdSm90ILi2EN4cute5tupleIJNS5_1CILi1EEES8_S8_EEENS6_IJNS7_ILi192EEENS7_ILi128EEENS7_ILi64EEEEEELi64ENS_6half_tEfNS_4arch4Sm90ELb0ELb1ELb0ELb1ELb0ELb1ELb0ELb1ELb1ELb1ELb1ELb0EEENS1_21CollectiveEpilogueFwdINS6_IJSA_SC_SB_EEES9_SE_SG_Li384ELb1ELb1ELb1ELb0EEENS1_36VarlenDynamicPersistentTileSchedulerILi192ELi128ELi384ELi128ELb1ELb1ELb1ELb1ELb0ELb1EEEEEEEEEvNT_6ParamsE,"ax",@progbits
	.align	128
.text._ZN7cutlass13device_kernelIN5flash11enable_sm90INS1_16FlashAttnFwdSm90INS1_25CollectiveMainloopFwdSm90ILi2EN4cute5tupleIJNS5_1CILi1EEES8_S8_EEENS6_IJNS7_ILi192EEENS7_ILi128EEENS7_ILi64EEEEEELi64ENS_6half_tEfNS_4arch4Sm90ELb0ELb1ELb0ELb1ELb0ELb1ELb0ELb1ELb1ELb1ELb1ELb0EEENS1_21CollectiveEpilogueFwdINS6_IJSA_SC_SB_EEES9_SE_SG_Li384ELb1ELb1ELb1ELb0EEENS1_36VarlenDynamicPersistentTileSchedulerILi192ELi128ELi384ELi128ELb1ELb1ELb1ELb1ELb0ELb1EEEEEEEEEvNT_6ParamsE:
        .type           _ZN7cutlass13device_kernelIN5flash11enable_sm90INS1_16FlashAttnFwdSm90INS1_25CollectiveMainloopFwdSm90ILi2EN4cute5tupleIJNS5_1CILi1EEES8_S8_EEENS6_IJNS7_ILi192EEENS7_ILi128EEENS7_ILi64EEEEEELi64ENS_6half_tEfNS_4arch4Sm90ELb0ELb1ELb0ELb1ELb0ELb1ELb0ELb1ELb1ELb1ELb1ELb0EEENS1_21CollectiveEpilogueFwdINS6_IJSA_SC_SB_EEES9_SE_SG_Li384ELb1ELb1ELb1ELb0EEENS1_36VarlenDynamicPersistentTileSchedulerILi192ELi128ELi384ELi128ELb1ELb1ELb1ELb1ELb0ELb1EEEEEEEEEvNT_6ParamsE,@function
        .size           _ZN7cutlass13device_kernelIN5flash11enable_sm90INS1_16FlashAttnFwdSm90INS1_25CollectiveMainloopFwdSm90ILi2EN4cute5tupleIJNS5_1CILi1EEES8_S8_EEENS6_IJNS7_ILi192EEENS7_ILi128EEENS7_ILi64EEEEEELi64ENS_6half_tEfNS_4arch4Sm90ELb0ELb1ELb0ELb1ELb0ELb1ELb0ELb1ELb1ELb1ELb1ELb0EEENS1_21CollectiveEpilogueFwdINS6_IJSA_SC_SB_EEES9_SE_SG_Li384ELb1ELb1ELb1ELb0EEENS1_36VarlenDynamicPersistentTileSchedulerILi192ELi128ELi384ELi128ELb1ELb1ELb1ELb1ELb0ELb1EEEEEEEEEvNT_6ParamsE,(.L_x_14880 - _ZN7cutlass13device_kernelIN5flash11enable_sm90INS1_16FlashAttnFwdSm90INS1_25CollectiveMainloopFwdSm90ILi2EN4cute5tupleIJNS5_1CILi1EEES8_S8_EEENS6_IJNS7_ILi192EEENS7_ILi128EEENS7_ILi64EEEEEELi64ENS_6half_tEfNS_4arch4Sm90ELb0ELb1ELb0ELb1ELb0ELb1ELb0ELb1ELb1ELb1ELb1ELb0EEENS1_21CollectiveEpilogueFwdINS6_IJSA_SC_SB_EEES9_SE_SG_Li384ELb1ELb1ELb1ELb0EEENS1_36VarlenDynamicPersistentTileSchedulerILi192ELi128ELi384ELi128ELb1ELb1ELb1ELb1ELb0ELb1EEEEEEEEEvNT_6ParamsE)
        .other          _ZN7cutlass13device_kernelIN5flash11enable_sm90INS1_16FlashAttnFwdSm90INS1_25CollectiveMainloopFwdSm90ILi2EN4cute5tupleIJNS5_1CILi1EEES8_S8_EEENS6_IJNS7_ILi192EEENS7_ILi128EEENS7_ILi64EEEEEELi64ENS_6half_tEfNS_4arch4Sm90ELb0ELb1ELb0ELb1ELb0ELb1ELb0ELb1ELb1ELb1ELb1ELb0EEENS1_21CollectiveEpilogueFwdINS6_IJSA_SC_SB_EEES9_SE_SG_Li384ELb1ELb1ELb1ELb0EEENS1_36VarlenDynamicPersistentTileSchedulerILi192ELi128ELi384ELi128ELb1ELb1ELb1ELb1ELb0ELb1EEEEEEEEEvNT_6ParamsE,@"STO_CUDA_ENTRY STV_DEFAULT"
_ZN7cutlass13device_kernelIN5flash11enable_sm90INS1_16FlashAttnFwdSm90INS1_25CollectiveMainloopFwdSm90ILi2EN4cute5tupleIJNS5_1CILi1EEES8_S8_EEENS6_IJNS7_ILi192EEENS7_ILi128EEENS7_ILi64EEEEEELi64ENS_6half_tEfNS_4arch4Sm90ELb0ELb1ELb0ELb1ELb0ELb1ELb0ELb1ELb1ELb1ELb1ELb0EEENS1_21CollectiveEpilogueFwdINS6_IJSA_SC_SB_EEES9_SE_SG_Li384ELb1ELb1ELb1ELb0EEENS1_36VarlenDynamicPersistentTileSchedulerILi192ELi128ELi384ELi128ELb1ELb1ELb1ELb1ELb0ELb1EEEEEEEEEvNT_6ParamsE:
        /* <DEDUP_REMOVED lines=23> */
.L_x_13465:
[----:B------:R-:W-:Y:S05]  /*0170*/  BSYNC B0 ;  /* 0x0000000000007941 */ /* 0x000fea0003800000 */
.L_x_13464:
        /* <DEDUP_REMOVED lines=40> */
.L_x_13466:
        /* <DEDUP_REMOVED lines=22> */
.L_x_13467:
        /* <DEDUP_REMOVED lines=18> */
.L_x_13468:
        /* <DEDUP_REMOVED lines=22> */
.L_x_13469:
        /* <DEDUP_REMOVED lines=22> */
.L_x_13470:
        /* <DEDUP_REMOVED lines=9> */
.L_x_13473:
        /* <DEDUP_REMOVED lines=21> */
[----:B------:R-:W3:Y:S01]  /*0b20*/  LDL R12, [R1+0x54] ;  /* 0x00005400010c7983 */ /* 0x000ee20000100800 */
[----:B------:R-:W0:Y:S02]  /*0b30*/  S2R R0, SR_TID.X ;  /* 0x0000000000007919 */ /* 0x000e240000002100 */
[----:B0-----:R-:W-:-:S05]  /*0b40*/  VIADD R11, R0, 0xffffff80 ;  /* 0xffffff80000b7836 */ /* 0x001fca0000000000 */
[----:B------:R-:W-:-:S04]  /*0b50*/  SHF.R.S32.HI R0, RZ, 0x1f, R11 ;  /* 0x0000001fff007819 */ /* 0x000fc8000001140b */
[----:B--2---:R-:W-:-:S04]  /*0b60*/  LEA.HI R2, R0, R11, RZ, 0x7 ;  /* 0x0000000b00027211 */ /* 0x004fc800078f38ff */
[----:B------:R-:W-:-:S05]  /*0b70*/  LOP3.LUT R3, R2, 0xffffff80, RZ, 0xc0, !PT ;  /* 0xffffff8002037812 */ /* 0x000fca00078ec0ff */
[----:B------:R-:W-:-:S05]  /*0b80*/  IMAD.IADD R10, R11, 0x1, -R3 ;  /* 0x000000010b0a7824 */ /* 0x000fca00078e0a03 */
[----:B------:R-:W-:-:S04]  /*0b90*/  SHF.R.S32.HI R6, RZ, 0x1f, R10 ;  /* 0x0000001fff067819 */ /* 0x000fc8000001140a */
[----:B------:R-:W-:Y:S02]  /*0ba0*/  LEA.HI R7, R6, R10, RZ, 0x2 ;  /* 0x0000000a06077211 */ /* 0x000fe400078f10ff */
[CC--:B------:R-:W-:Y:S02]  /*0bb0*/  LEA.HI R3, R0.reuse, R11.reuse, RZ, 0x5 ;  /* 0x0000000b00037211 */ /* 0x0c0fe400078f28ff */
[--C-:B------:R-:W-:Y:S02]  /*0bc0*/  SHF.R.S32.HI R8, RZ, 0x2, R7.reuse ;  /* 0x00000002ff087819 */ /* 0x100fe40000011407 */
[----:B------:R-:W-:Y:S02]  /*0bd0*/  SHF.R.S32.HI R9, RZ, 0x1f, R7 ;  /* 0x0000001fff097819 */ /* 0x000fe40000011407 */
[----:B------:R-:W-:Y:S02]  /*0be0*/  SHF.R.S32.HI R13, RZ, 0x7, R2 ;  /* 0x00000007ff0d7819 */ /* 0x000fe40000011402 */
[----:B------:R-:W-:-:S02]  /*0bf0*/  LEA.HI R4, R0, R11, RZ, 0x4 ;  /* 0x0000000b00047211 */ /* 0x000fc400078f20ff */
[----:B------:R-:W-:Y:S02]  /*0c00*/  LEA.HI R9, R9, R8, RZ, 0x3 ;  /* 0x0000000809097211 */ /* 0x000fe400078f18ff */
[----:B------:R-:W-:Y:S01]  /*0c10*/  SHF.R.S32.HI R14, RZ, 0x5, R3 ;  /* 0x00000005ff0e7819 */ /* 0x000fe20000011403 */
[----:B------:R-:W-:Y:S01]  /*0c20*/  IMAD.HI R3, R13, 0x55555556, RZ ;  /* 0x555555560d037827 */ /* 0x000fe200078e02ff */
[----:B------:R-:W-:Y:S02]  /*0c30*/  SHF.R.S32.HI R5, RZ, 0x4, R4 ;  /* 0x00000004ff057819 */ /* 0x000fe40000011404 */
[----:B------:R-:W-:Y:S02]  /*0c40*/  LOP3.LUT R9, R9, 0xfffffff8, RZ, 0xc0, !PT ;  /* 0xfffffff809097812 */ /* 0x000fe400078ec0ff */
[----:B------:R-:W-:Y:S02]  /*0c50*/  LEA.HI R6, R6, R10, RZ, 0x5 ;  /* 0x0000000a06067211 */ /* 0x000fe400078f28ff */
[----:B------:R-:W-:-:S02]  /*0c60*/  LOP3.LUT R2, R4, 0x3fffff0, RZ, 0xc0, !PT ;  /* 0x03fffff004027812 */ /* 0x000fc400078ec0ff */
[----:B------:R-:W-:Y:S01]  /*0c70*/  LEA.HI R4, R4, R5, RZ, 0x1 ;  /* 0x0000000504047211 */ /* 0x000fe200078f08ff */
[----:B------:R-:W-:Y:S01]  /*0c80*/  IMAD.IADD R9, R8, 0x1, -R9 ;  /* 0x0000000108097824 */ /* 0x000fe200078e0a09 */
[----:B------:R-:W-:Y:S02]  /*0c90*/  LEA.HI R3, R3, R3, RZ, 0x1 ;  /* 0x0000000303037211 */ /* 0x000fe400078f08ff */
[----:B------:R-:W-:Y:S02]  /*0ca0*/  SHF.R.S32.HI R6, RZ, 0x5, R6 ;  /* 0x00000005ff067819 */ /* 0x000fe40000011406 */
[----:B------:R-:W-:Y:S01]  /*0cb0*/  LOP3.LUT R4, R4, 0x1ffffffe, RZ, 0xc0, !PT ;  /* 0x1ffffffe04047812 */ /* 0x000fe200078ec0ff */
[----:B------:R-:W-:Y:S02]  /*0cc0*/  IMAD.IADD R2, R11, 0x1, -R2 ;  /* 0x000000010b027824 */ /* 0x000fe400078e0a02 */
[----:B------:R-:W-:Y:S02]  /*0cd0*/  IMAD R3, R3, -0x3, R13 ;  /* 0xfffffffd03037824 */ /* 0x000fe400078e020d */
[----:B------:R-:W-:-:S02]  /*0ce0*/  IMAD R6, R6, 0x10, R9 ;  /* 0x0000001006067824 */ /* 0x000fc400078e0209 */
[----:B------:R-:W-:Y:S02]  /*0cf0*/  IMAD.IADD R4, R5, 0x1, -R4 ;  /* 0x0000000105047824 */ /* 0x000fe400078e0a04 */
[----:B------:R-:W-:Y:S02]  /*0d00*/  IMAD R5, R14, 0x10, R2 ;  /* 0x000000100e057824 */ /* 0x000fe400078e0202 */
[----:B------:R-:W-:-:S05]  /*0d10*/  IMAD R8, R3, 0x40, R6 ;  /* 0x0000004003087824 */ /* 0x000fca00078e0206 */
[----:B------:R-:W-:Y:S01]  /*0d20*/  STL [R1+0x64], R8 ;  /* 0x0000640801007387 */ /* 0x000fe20000100800 */
[----:B------:R-:W-:Y:S01]  /*0d30*/  LEA.HI R3, R0, R11, RZ, 0x3 ;  /* 0x0000000b00037211 */ /* 0x000fe200078f18ff */
[----:B------:R-:W-:-:S03]  /*0d40*/  IMAD R5, R5, 0x8, R4 ;  /* 0x0000000805057824 */ /* 0x000fc600078e0204 */
[----:B------:R-:W-:Y:S02]  /*0d50*/  SHF.R.S32.HI R4, RZ, 0x3, R3 ;  /* 0x00000003ff047819 */ /* 0x000fe40000011403 */
[----:B------:R-:W-:-:S05]  /*0d60*/  LOP3.LUT R3, R3, 0xfffffff8, RZ, 0xc0, !PT ;  /* 0xfffffff803037812 */ /* 0x000fca00078ec0ff */
[----:B------:R-:W-:Y:S01]  /*0d70*/  IMAD.IADD R3, R11, 0x1, -R3 ;  /* 0x000000010b037824 */ /* 0x000fe200078e0a03 */
[----:B------:R-:W-:Y:S02]  /*0d80*/  LOP3.LUT R7, R7, 0x7ffffffc, RZ, 0xc0, !PT ;  /* 0x7ffffffc07077812 */ /* 0x000fe400078ec0ff */
[----:B------:R-:W-:-:S03]  /*0d90*/  CS2R R152, SRZ ;  /* 0x0000000000987805 */ /* 0x000fc6000001ff00 */
[----:B------:R-:W-:Y:S02]  /*0da0*/  IMAD.IADD R7, R10, 0x1, -R7 ;  /* 0x000000010a077824 */ /* 0x000fe400078e0a07 */
[----:B------:R-:W-:Y:S02]  /*0db0*/  IMAD.MOV.U32 R17, RZ, RZ, RZ ;  /* 0x000000ffff117224 */ /* 0x000fe400078e00ff */
[----:B------:R-:W-:Y:S01]  /*0dc0*/  IMAD.SHL.U32 R156, R7, 0x2, RZ ;  /* 0x00000002079c7824 */ /* 0x000fe200078e00ff */
[----:B---3--:R-:W-:-:S05]  /*0dd0*/  LOP3.LUT R2, R12, 0x1, RZ, 0xfc, !PT ;  /* 0x000000010c027812 */ /* 0x008fca00078efcff */
[----:B------:R0:W-:Y:S02]  /*0de0*/  STL [R1+0x14], R2 ;  /* 0x0000140201007387 */ /* 0x0001e40000100800 */
[----:B0-----:R-:W-:-:S04]  /*0df0*/  LEA.HI R2, R0, R11, RZ, 0x2 ;  /* 0x0000000b00027211 */ /* 0x001fc800078f10ff */
[--C-:B------:R-:W-:Y:S02]  /*0e00*/  SHF.R.S32.HI R23, RZ, 0x2, R2.reuse ;  /* 0x00000002ff177819 */ /* 0x100fe40000011402 */
[----:B------:R-:W-:Y:S02]  /*0e10*/  LOP3.LUT R0, R2, 0xfffffffc, RZ, 0xc0, !PT ;  /* 0xfffffffc02007812 */ /* 0x000fe400078ec0ff */
[----:B------:R-:W-:Y:S01]  /*0e20*/  SHF.R.S32.HI R2, RZ, 0x1f, R2 ;  /* 0x0000001fff027819 */ /* 0x000fe20000011402 */
[----:B------:R-:W-:-:S03]  /*0e30*/  VIADD R9, R23, 0x60 ;  /* 0x0000006017097836 */ /* 0x000fc60000000000 */
[----:B------:R-:W-:Y:S02]  /*0e40*/  LEA.HI R2, R2, R23, RZ, 0x3 ;  /* 0x0000001702027211 */ /* 0x000fe400078f18ff */
[----:B------:R-:W-:Y:S02]  /*0e50*/  SHF.R.S32.HI R4, RZ, 0x1f, R9 ;  /* 0x0000001fff047819 */ /* 0x000fe40000011409 */
[----:B------:R-:W-:Y:S01]  /*0e60*/  LOP3.LUT R2, R2, 0xfffffff8, RZ, 0xc0, !PT ;  /* 0xfffffff802027812 */ /* 0x000fe200078ec0ff */
[----:B------:R-:W-:Y:S01]  /*0e70*/  IMAD.IADD R6, R11, 0x1, -R0 ;  /* 0x000000010b067824 */ /* 0x000fe200078e0a00 */
[----:B------:R-:W-:Y:S01]  /*0e80*/  LEA.HI R4, R4, R9, RZ, 0x3 ;  /* 0x0000000904047211 */ /* 0x000fe200078f18ff */
[----:B------:R-:W-:Y:S02]  /*0e90*/  IMAD.SHL.U32 R3, R9, 0x40, RZ ;  /* 0x0000004009037824 */ /* 0x000fe400078e00ff */
[----:B------:R-:W-:Y:S02]  /*0ea0*/  IMAD.IADD R2, R23, 0x1, -R2 ;  /* 0x0000000117027824 */ /* 0x000fe400078e0a02 */
[----:B------:R-:W-:Y:S01]  /*0eb0*/  IMAD.SHL.U32 R18, R6, 0x8, RZ ;  /* 0x0000000806127824 */ /* 0x000fe200078e00ff */
[----:B------:R-:W-:Y:S01]  /*0ec0*/  LOP3.LUT R3, R3, 0x1c0, RZ, 0xc0, !PT ;  /* 0x000001c003037812 */ /* 0x000fe200078ec0ff */
[----:B------:R-:W-:Y:S01]  /*0ed0*/  IMAD.SHL.U32 R4, R4, 0x40, RZ ;  /* 0x0000004004047824 */ /* 0x000fe200078e00ff */
[----:B------:R-:W-:Y:S01]  /*0ee0*/  STL [R1+0x58], RZ ;  /* 0x000058ff01007387 */ /* 0x000fe20000100800 */
[----:B------:R-:W-:-:S02]  /*0ef0*/  SHF.R.S32.HI R0, RZ, 0x1f, R23 ;  /* 0x0000001fff007819 */ /* 0x000fc40000011417 */
[C---:B------:R-:W-:Y:S01]  /*0f00*/  LEA.HI R0, R6.reuse, R6, RZ, 0x1 ;  /* 0x0000000606007211 */ /* 0x040fe200078f08ff */
[----:B------:R-:W-:Y:S01]  /*0f10*/  STL [R1+0x18], RZ ;  /* 0x000018ff01007387 */ /* 0x000fe20000100800 */
[----:B------:R-:W-:Y:S01]  /*0f20*/  IMAD.SHL.U32 R154, R6, 0x4, RZ ;  /* 0x00000004069a7824 */ /* 0x000fe200078e00ff */
[----:B------:R-:W-:Y:S02]  /*0f30*/  SHF.R.U32.HI R9, RZ, 0x3, R3 ;  /* 0x00000003ff097819 */ /* 0x000fe40000011603 */
[----:B------:R0:W-:Y:S01]  /*0f40*/  STL [R1+0x40], R2 ;  /* 0x0000400201007387 */ /* 0x0001e20000100800 */
[----:B------:R-:W-:Y:S02]  /*0f50*/  LOP3.LUT R0, R0, 0x1ffffffe, RZ, 0xc0, !PT ;  /* 0x1ffffffe00007812 */ /* 0x000fe400078ec0ff */
[----:B0-----:R-:W-:Y:S02]  /*0f60*/  LOP3.LUT R2, R3, 0x38, R18, 0xf8, !PT ;  /* 0x0000003803027812 */ /* 0x001fe400078ef812 */
[----:B------:R-:W-:Y:S01]  /*0f70*/  LOP3.LUT R3, R4, 0xfffffe00, RZ, 0xc0, !PT ;  /* 0xfffffe0004037812 */ /* 0x000fe200078ec0ff */
[----:B------:R-:W-:-:S02]  /*0f80*/  VIADD R4, R154, 0x10 ;  /* 0x000000109a047836 */ /* 0x000fc40000000000 */
[----:B------:R-:W-:Y:S02]  /*0f90*/  IMAD.IADD R0, R6, 0x1, -R0 ;  /* 0x0000000106007824 */ /* 0x000fe400078e0a00 */
[----:B------:R0:W-:Y:S02]  /*0fa0*/  STL [R1+0x44], R3 ;  /* 0x0000440301007387 */ /* 0x0001e40000100800 */
[----:B------:R-:W-:Y:S02]  /*0fb0*/  IMAD R0, R0, 0x8, R8 ;  /* 0x0000000800007824 */ /* 0x000fe400078e0208 */
[----:B------:R1:W-:Y:S01]  /*0fc0*/  STL [R1+0x1c], R4 ;  /* 0x00001c0401007387 */ /* 0x0003e20000100800 */
[----:B0-----:R-:W-:Y:S01]  /*0fd0*/  LOP3.LUT R3, R3, R2, R9, 0xf6, !PT ;  /* 0x0000000203037212 */ /* 0x001fe200078ef609 */
[----:B-1----:R-:W-:-:S04]  /*0fe0*/  IMAD.SHL.U32 R4, R5, 0x8, RZ ;  /* 0x0000000805047824 */ /* 0x002fc800078e00ff */
[----:B------:R-:W-:Y:S01]  /*0ff0*/  IMAD R2, R3, 0x2, R16 ;  /* 0x0000000203027824 */ /* 0x000fe200078e0210 */
[----:B------:R0:W-:Y:S04]  /*1000*/  STL [R1+0x68], R4 ;  /* 0x0000680401007387 */ /* 0x0001e80000100800 */
[----:B------:R0:W-:Y:S04]  /*1010*/  STL [R1+0x30], R0 ;  /* 0x0000300001007387 */ /* 0x0001e80000100800 */
[----:B------:R0:W-:Y:S02]  /*1020*/  STL [R1+0x60], R2 ;  /* 0x0000600201007387 */ /* 0x0001e40000100800 */
.L_x_13676:
[----:B------:R-:W-:Y:S05]  /*1030*/  YIELD ;  /* 0x0000000000007946 */ /* 0x000fea0003800000 */
[----:B------:R-:W-:Y:S01]  /*1040*/  ULDC.64 UR4, c[0x0][0xa28] ;  /* 0x00028a0000047ab9 */ /* 0x000fe20000000a00 */
[----:B0-23--:R-:W0:Y:S01]  /*1050*/  LDC.64 R4, c[0x0][0xa08] ;  /* 0x00028200ff047b82 */ /* 0x00de220000000a00 */
        /* <DEDUP_REMOVED lines=9> */
[----:B----4-:R-:W1:Y:S01]  /*10f0*/  @P1 LDC.64 R2, c[0x0][0xa28] ;  /* 0x00028a00ff021b82 */ /* 0x010e620000000a00 */
        /* <DEDUP_REMOVED lines=20> */
[----:B--2---:R-:W-:Y:S06]  /*1240*/  @P2 BRA `(.L_x_13475) ;  /* 0x0000000000242947 */ /* 0x004fec0003800000 */
        /* <DEDUP_REMOVED lines=9> */
.L_x_13475:
        /* <DEDUP_REMOVED lines=11> */
[----:B------:R-:W0:Y:S02]  /*1390*/  LDC.64 R2, c[0x0][0xa20] ;  /* 0x00028800ff027b82 */ /* 0x000e240000000a00 */
[----:B0-----:R-:W-:-:S05]  /*13a0*/  IMAD.WIDE R2, R31, 0x4, R2 ;  /* 0x000000041f027825 */ /* 0x001fca00078e0202 */
[----:B------:R0:W5:Y:S01]  /*13b0*/  LDG.E R33, desc[UR40][R2.64] ;  /* 0x0000002802217981 */ /* 0x000162000c1e1900 */
[----:B------:R-:W-:Y:S05]  /*13c0*/  BRA `(.L_x_13477) ;  /* 0x0000000000107947 */ /* 0x000fea0003800000 */
.L_x_13476:
[----:B------:R-:W-:Y:S05]  /*13d0*/  @!P0 BRA `(.L_x_13477) ;  /* 0x00000000000c8947 */ /* 0x000fea0003800000 */
[----:B------:R-:W2:Y:S04]  /*13e0*/  LDG.E R0, desc[UR40][R8.64] ;  /* 0x0000002808007981 */ /* 0x000ea8000c1e1900 */
[----:B------:R-:W2:Y:S02]  /*13f0*/  LDG.E R33, desc[UR40][R8.64+0x4] ;  /* 0x0000042808217981 */ /* 0x000ea4000c1e1900 */
[----:B--2---:R-:W-:-:S07]  /*1400*/  IMAD.IADD R33, R33, 0x1, -R0 ;  /* 0x0000000121217824 */ /* 0x004fce00078e0a00 */
.L_x_13477:
        /* <DEDUP_REMOVED lines=11> */
[----:B0-----:R-:W2:Y:S01]  /*14c0*/  @P0 LDG.E R3, desc[UR40][R6.64+0x4] ;  /* 0x0000042806030981 */ /* 0x001ea2000c1e1900 */
[----:B-----5:R-:W-:Y:S02]  /*14d0*/  IMAD.MOV.U32 R2, RZ, RZ, R33 ;  /* 0x000000ffff027224 */ /* 0x020fe400078e0021 */
[----:B---3--:R-:W-:-:S05]  /*14e0*/  @P1 IMAD.WIDE R8, R31, 0x4, R8 ;  /* 0x000000041f081825 */ /* 0x008fca00078e0208 */
[----:B------:R0:W5:Y:S01]  /*14f0*/  @P1 LDG.E R2, desc[UR40][R8.64] ;  /* 0x0000002808021981 */ /* 0x000162000c1e1900 */
[----:B-1----:R-:W-:Y:S01]  /*1500*/  ISETP.NE.AND P1, PT, R4, 0x1, PT ;  /* 0x000000010400780c */ /* 0x002fe20003f25270 */
[----:B------:R-:W-:Y:S01]  /*1510*/  IMAD.IADD R15, R33, 0x1, -R10 ;  /* 0x00000001210f7824 */ /* 0x000fe200078e0a0a */
[----:B------:R-:W1:Y:S01]  /*1520*/  LDC.64 R4, c[0x0][0x9e0] ;  /* 0x00027800ff047b82 */ /* 0x000e620000000a00 */
[----:B------:R-:W-:-:S05]  /*1530*/  IMAD R20, R29, 0xc0, RZ ;  /* 0x000000c01d147824 */ /* 0x000fca00078e02ff */
[----:B------:R3:W-:Y:S05]  /*1540*/  STL [R1+0x20], R20 ;  /* 0x0000201401007387 */ /* 0x0007ea0000100800 */
[----:B------:R-:W4:Y:S08]  /*1550*/  @P1 LDC R11, c[0x0][0x44c] ;  /* 0x00011300ff0b1b82 */ /* 0x000f300000000800 */
[----:B------:R-:W0:Y:S01]  /*1560*/  @P1 LDC R12, c[0x0][0x450] ;  /* 0x00011400ff0c1b82 */ /* 0x000e220000000800 */
[----:B-1----:R-:W-:Y:S01]  /*1570*/  ISETP.GE.AND P2, PT, R5, 0x1, PT ;  /* 0x000000010500780c */ /* 0x002fe20003f46270 */
[----:B--2---:R-:W-:-:S02]  /*1580*/  @P0 IMAD.IADD R24, R3, 0x1, -R0 ;  /* 0x0000000103180824 */ /* 0x004fc400078e0a00 */
[----:B------:R-:W-:Y:S02]  /*1590*/  VIADD R0, R20, 0xbf ;  /* 0x000000bf14007836 */ /* 0x000fe40000000000 */
[----:B------:R-:W-:Y:S02]  /*15a0*/  IMAD.IADD R14, R15, 0x1, R24 ;  /* 0x000000010f0e7824 */ /* 0x000fe400078e0218 */
[----:B----4-:R-:W-:-:S03]  /*15b0*/  @P1 IMAD.HI.U32 R3, R0, R11, RZ ;  /* 0x0000000b00031227 */ /* 0x010fc600078e00ff */
[----:B------:R3:W-:Y:S01]  /*15c0*/  STL [R1+0x10], R14 ;  /* 0x0000100e01007387 */ /* 0x0007e20000100800 */
[----:B------:R-:W-:Y:S01]  /*15d0*/  IMAD.MOV.U32 R7, RZ, RZ, R0 ;  /* 0x000000ffff077224 */ /* 0x000fe200078e0000 */
[----:B0-----:R-:W-:Y:S01]  /*15e0*/  @P1 SHF.R.U32.HI R7, RZ, R12, R3 ;  /* 0x0000000cff071219 */ /* 0x001fe20000011603 */
[C---:B------:R-:W-:Y:S01]  /*15f0*/  VIADD R0, R14.reuse, 0x7f ;  /* 0x0000007f0e007836 */ /* 0x040fe20000000000 */
[----:B------:R-:W-:-:S04]  /*1600*/  IADD3 R90, R14, 0x1, -R157 ;  /* 0x000000010e5a7810 */ /* 0x000fc80007ffe89d */
[----:B------:R-:W-:Y:S01]  /*1610*/  SHF.R.S32.HI R3, RZ, 0x1f, R0 ;  /* 0x0000001fff037819 */ /* 0x000fe20000011400 */
[----:B------:R-:W-:-:S03]  /*1620*/  IMAD.IADD R9, R90, 0x1, R7 ;  /* 0x000000015a097824 */ /* 0x000fc600078e0207 */
[----:B------:R-:W-:Y:S01]  /*1630*/  LEA.HI R3, R3, R0, RZ, 0x7 ;  /* 0x0000000003037211 */ /* 0x000fe200078f38ff */
[----:B------:R-:W-:-:S03]  /*1640*/  IMAD.IADD R4, R9, 0x1, R4 ;  /* 0x0000000109047824 */ /* 0x000fc600078e0204 */
[----:B------:R-:W-:Y:S01]  /*1650*/  SHF.R.S32.HI R91, RZ, 0x7, R3 ;  /* 0x00000007ff5b7819 */ /* 0x000fe20000011403 */
[----:B---3--:R-:W-:Y:S06]  /*1660*/  @!P2 BRA `(.L_x_13478) ;  /* 0x000000000048a947 */ /* 0x008fec0003800000 */
        /* <DEDUP_REMOVED lines=11> */
.L_x_13480:
[----:B------:R-:W-:-:S13]  /*1720*/  ISETP.NE.AND P0, PT, R5, 0x1, PT ;  /* 0x000000010500780c */ /* 0x000fda0003f05270 */
[----:B------:R-:W0:Y:S02]  /*1730*/  @P0 LDC.64 R6, c[0x0][0x9e8] ;  /* 0x00027a00ff060b82 */ /* 0x000e240000000a00 */
[----:B0-----:R-:W-:-:S05]  /*1740*/  @P0 IMAD.HI.U32 R6, R0, R6, RZ ;  /* 0x0000000600060227 */ /* 0x001fca00078e00ff */
[----:B------:R-:W-:-:S07]  /*1750*/  @P0 SHF.R.U32.HI R0, RZ, R7, R6 ;  /* 0x00000007ff000219 */ /* 0x000fce0000011606 */
.L_x_13481:
[----:B------:R-:W-:Y:S05]  /*1760*/  BSYNC B0 ;  /* 0x0000000000007941 */ /* 0x000fea0003800000 */
.L_x_13479:
[----:B------:R-:W-:-:S05]  /*1770*/  IMAD R3, R0, R5, R5 ;  /* 0x0000000500037224 */ /* 0x000fca00078e0205 */
[----:B------:R-:W-:-:S07]  /*1780*/  VIMNMX R4, R4, R3, PT ;  /* 0x0000000304047248 */ /* 0x000fce0003fe0100 */
.L_x_13478:
[----:B------:R-:W0:Y:S01]  /*1790*/  @P1 LDC R0, c[0x0][0x44c] ;  /* 0x00011300ff001b82 */ /* 0x000e220000000800 */
[----:B------:R-:W-:Y:S01]  /*17a0*/  VIADD R4, R4, 0x7f ;  /* 0x0000007f04047836 */ /* 0x000fe20000000000 */
[----:B------:R-:W-:Y:S01]  /*17b0*/  ULDC UR4, c[0x0][0x9dc] ;  /* 0x0002770000047ab9 */ /* 0x000fe20000000800 */
[----:B------:R-:W-:Y:S02]  /*17c0*/  IMAD.MOV.U32 R7, RZ, RZ, R20 ;  /* 0x000000ffff077224 */ /* 0x000fe400078e0014 */
[----:B------:R-:W-:Y:S01]  /*17d0*/  IMAD.IADD R92, R14, 0x1, -R157 ;  /* 0x000000010e5c7824 */ /* 0x000fe200078e0a9d */
[----:B------:R-:W-:Y:S02]  /*17e0*/  SHF.R.S32.HI R3, RZ, 0x1f, R4 ;  /* 0x0000001fff037819 */ /* 0x000fe40000011404 */
[----:B------:R-:W1:Y:S02]  /*17f0*/  @P1 LDC R9, c[0x0][0x450] ;  /* 0x00011400ff091b82 */ /* 0x000e640000000800 */
[----:B------:R-:W-:Y:S01]  /*1800*/  LEA.HI R3, R3, R4, RZ, 0x7 ;  /* 0x0000000403037211 */ /* 0x000fe200078f38ff */
[----:B0-----:R-:W-:-:S05]  /*1810*/  @P1 IMAD.HI.U32 R0, R20, R0, RZ ;  /* 0x0000000014001227 */ /* 0x001fca00078e00ff */
[----:B-1----:R-:W-:Y:S02]  /*1820*/  @P1 SHF.R.U32.HI R7, RZ, R9, R0 ;  /* 0x00000009ff071219 */ /* 0x002fe40000011600 */
[----:B------:R-:W-:-:S03]  /*1830*/  SHF.R.S32.HI R0, RZ, 0x7, R3 ;  /* 0x00000007ff007819 */ /* 0x000fc60000011403 */
[----:B------:R-:W-:Y:S01]  /*1840*/  IMAD.IADD R3, R92, 0x1, R7 ;  /* 0x000000015c037824 */ /* 0x000fe200078e0207 */
[----:B------:R-:W-:-:S03]  /*1850*/  VIMNMX R8, R91, R0, PT ;  /* 0x000000005b087248 */ /* 0x000fc60003fe0100 */
        /* <DEDUP_REMOVED lines=12> */
.L_x_13484:
[----:B------:R-:W-:-:S13]  /*1920*/  ISETP.NE.AND P0, PT, R5, 0x1, PT ;  /* 0x000000010500780c */ /* 0x000fda0003f05270 */
[----:B------:R-:W0:Y:S02]  /*1930*/  @P0 LDC.64 R6, c[0x0][0x9e8] ;  /* 0x00027a00ff060b82 */ /* 0x000e240000000a00 */
[----:B0-----:R-:W-:-:S05]  /*1940*/  @P0 IMAD.HI.U32 R4, R3, R6, RZ ;  /* 0x0000000603040227 */ /* 0x001fca00078e00ff */
[----:B------:R-:W-:-:S07]  /*1950*/  @P0 SHF.R.U32.HI R3, RZ, R7, R4 ;  /* 0x00000007ff030219 */ /* 0x000fce0000011604 */
.L_x_13485:
[----:B------:R-:W-:Y:S05]  /*1960*/  BSYNC B0 ;  /* 0x0000000000007941 */ /* 0x000fea0003800000 */
.L_x_13483:
[----:B------:R-:W-:-:S05]  /*1970*/  IMAD R3, R3, R5, RZ ;  /* 0x0000000503037224 */ /* 0x000fca00078e02ff */
[----:B------:R-:W-:-:S07]  /*1980*/  VIMNMX R0, R0, R3, !PT ;  /* 0x0000000300007248 */ /* 0x000fce0007fe0100 */
.L_x_13482:
[----:B------:R-:W-:Y:S01]  /*1990*/  SHF.R.S32.HI R3, RZ, 0x1f, R0 ;  /* 0x0000001fff037819 */ /* 0x000fe20000011400 */
[----:B------:R-:W-:Y:S01]  /*19a0*/  BSSY B0, `(.L_x_13486) ;  /* 0x000002a000007945 */ /* 0x000fe20003800000 */
[----:B------:R-:W-:Y:S02]  /*19b0*/  LOP3.LUT R14, R13, 0xff, RZ, 0xc0, !PT ;  /* 0x000000ff0d0e7812 */ /* 0x000fe400078ec0ff */
[----:B------:R-:W-:Y:S01]  /*19c0*/  LEA.HI R3, R3, R0, RZ, 0x7 ;  /* 0x0000000003037211 */ /* 0x000fe200078f38ff */
[----:B------:R-:W-:Y:S01]  /*19d0*/  IMAD.MOV.U32 R0, RZ, RZ, RZ ;  /* 0x000000ffff007224 */ /* 0x000fe200078e00ff */
[----:B------:R-:W-:Y:S01]  /*19e0*/  SHF.R.U32.HI R4, RZ, 0x10, R13 ;  /* 0x00000010ff047819 */ /* 0x000fe2000001160d */
[----:B------:R0:W-:Y:S01]  /*19f0*/  STL [R1+0x5c], R14 ;  /* 0x00005c0e01007387 */ /* 0x0001e20000100800 */
[----:B------:R-:W-:-:S03]  /*1a00*/  SHF.R.S32.HI R3, RZ, 0x7, R3 ;  /* 0x00000007ff037819 */ /* 0x000fc60000011403 */
[----:B------:R0:W-:Y:S01]  /*1a10*/  STL [R1+0x4c], R4 ;  /* 0x00004c0401007387 */ /* 0x0001e20000100800 */
[----:B------:R-:W-:-:S04]  /*1a20*/  VIMNMX R9, RZ, R3, !PT ;  /* 0x00000003ff097248 */ /* 0x000fc80007fe0100 */
        /* <DEDUP_REMOVED lines=33> */
.L_x_13487:
[----:B------:R-:W-:Y:S05]  /*1c40*/  BSYNC B0 ;  /* 0x0000000000007941 */ /* 0x000fea0003800000 */
.L_x_13486:
        /* <DEDUP_REMOVED lines=36> */
.L_x_13490:
[----:B------:R-:W-:Y:S05]  /*1e90*/  BSYNC B6 ;  /* 0x0000000000067941 */ /* 0x000fea0003800000 */
.L_x_13489:
        /* <DEDUP_REMOVED lines=20> */
.L_x_13492:
[----:B------:R-:W-:Y:S05]  /*1fe0*/  BSYNC B6 ;  /* 0x0000000000067941 */ /* 0x000fea0003800000 */
.L_x_13491:
[----:B------:R-:W-:Y:S01]  /*1ff0*/  ULDC.64 UR4, c[0x0][0x9f8] ;  /* 0x00027e0000047ab9 */ /* 0x000fe20000000a00 */
[----:B------:R-:W2:Y:S01]  /*2000*/  LDL R12, [R1+0x40] ;  /* 0x00004000010c7983 */ /* 0x000ea20000100800 */
[----:B------:R-:W-:Y:S01]  /*2010*/  ISETP.NE.U32.AND P0, PT, RZ, UR4, PT ;  /* 0x00000004ff007c0c */ /* 0x000fe2000bf05070 */
[----:B------:R-:W0:Y:S02]  /*2020*/  LDC.64 R72, c[0x0][0x300] ;  /* 0x0000c000ff487b82 */ /* 0x000e240000000a00 */
[----:B------:R-:W3:Y:S01]  /*2030*/  LDL R14, [R1+0x44] ;  /* 0x00004400010e7983 */ /* 0x000ee20000100800 */
[----:B------:R-:W-:Y:S01]  /*2040*/  ISETP.NE.AND.EX P0, PT, RZ, UR5, PT, P0 ;  /* 0x00000005ff007c0c */ /* 0x000fe2000bf05300 */
[----:B------:R-:W-:Y:S01]  /*2050*/  IMAD.IADD R28, R28, 0x1, R33 ;  /* 0x000000011c1c7824 */ /* 0x000fe200078e0221 */
[----:B------:R-:W-:Y:S01]  /*2060*/  ULDC.64 UR4, c[0x0][0xa08] ;  /* 0x0002820000047ab9 */ /* 0x000fe20000000a00 */
[----:B------:R-:W1:Y:S01]  /*2070*/  S2R R20, SR_TID.X ;  /* 0x0000000000147919 */ /* 0x000e620000002100 */
[----:B------:R-:W-:Y:S01]  /*2080*/  SHF.R.S32.HI R19, RZ, 0x1f, R18 ;  /* 0x0000001fff137819 */ /* 0x000fe20000011412 */
[----:B------:R-:W4:Y:S08]  /*2090*/  LDC R15, c[0x0][0x3f4] ;  /* 0x0000fd00ff0f7b82 */ /* 0x000f300000000800 */
[----:B------:R-:W1:Y:S08]  /*20a0*/  @P0 LDC.64 R4, c[0x0][0x9f8] ;  /* 0x00027e00ff040b82 */ /* 0x000e700000000a00 */
[----:B------:R-:W4:Y:S01]  /*20b0*/  LDC.64 R70, c[0x0][0x3f8] ;  /* 0x0000fe00ff467b82 */ /* 0x000f220000000a00 */
[----:B-1----:R-:W-:-:S05]  /*20c0*/  @P0 IMAD.WIDE R4, R31, 0x4, R4 ;  /* 0x000000041f040825 */ /* 0x002fca00078e0204 */
[----:B------:R1:W3:Y:S01]  /*20d0*/  @P0 LDG.E R31, desc[UR40][R4.64] ;  /* 0x00000028041f0981 */ /* 0x0002e2000c1e1900 */
[----:B------:R-:W-:Y:S01]  /*20e0*/  SHF.R.S32.HI R33, RZ, 0x1f, R28 ;  /* 0x0000001fff217819 */ /* 0x000fe2000001141c */
[CC--:B0-----:R-:W-:Y:S01]  /*20f0*/  IMAD.WIDE.U32 R6, R28.reuse, R72.reuse, RZ ;  /* 0x000000481c067225 */ /* 0x0c1fe200078e00ff */
[----:B------:R-:W-:Y:S02]  /*2100*/  ISETP.NE.U32.AND P0, PT, RZ, UR4, PT ;  /* 0x00000004ff007c0c */ /* 0x000fe4000bf05070 */
[----:B------:R-:W-:Y:S01]  /*2110*/  SHF.R.U32.HI R35, RZ, 0x7, R20 ;  /* 0x00000007ff237819 */ /* 0x000fe20000011614 */
[----:B------:R-:W-:Y:S01]  /*2120*/  IMAD R0, R33, R72, RZ ;  /* 0x0000004821007224 */ /* 0x000fe200078e02ff */
[----:B------:R-:W-:Y:S01]  /*2130*/  ISETP.NE.AND.EX P0, PT, RZ, UR5, PT, P0 ;  /* 0x00000005ff007c0c */ /* 0x000fe2000bf05300 */
[----:B------:R-:W-:Y:S01]  /*2140*/  ULDC.64 UR4, c[0x0][0x308] ;  /* 0x0000c20000047ab9 */ /* 0x000fe20000000a00 */
[----:B------:R-:W-:Y:S01]  /*2150*/  ISETP.NE.AND P6, PT, R35, 0x1, PT ;  /* 0x000000012300780c */ /* 0x000fe20003fc5270 */
[----:B------:R-:W-:Y:S01]  /*2160*/  IMAD R3, R28, R73, R0 ;  /* 0x000000491c037224 */ /* 0x000fe200078e0200 */
[----:B------:R-:W-:-:S03]  /*2170*/  SHF.R.S32.HI R34, RZ, 0x1f, R23 ;  /* 0x0000001fff227819 */ /* 0x000fc60000011417 */
[----:B------:R-:W-:Y:S02]  /*2180*/  IMAD.IADD R7, R7, 0x1, R3 ;  /* 0x0000000107077824 */ /* 0x000fe400078e0203 */
[----:B-1----:R-:W-:-:S04]  /*2190*/  IMAD.WIDE.U32 R4, R32, UR4, R6 ;  /* 0x0000000420047c25 */ /* 0x002fc8000f8e0006 */
[----:B------:R-:W-:Y:S01]  /*21a0*/  IMAD R5, R32, UR5, R5 ;  /* 0x0000000520057c24 */ /* 0x000fe2000f8e0205 */
[----:B------:R-:W-:Y:S01]  /*21b0*/  ULDC.64 UR4, c[0x0][0x310] ;  /* 0x0000c40000047ab9 */ /* 0x000fe20000000a00 */
[----:B------:R-:W-:Y:S01]  /*21c0*/  IMAD.WIDE.U32 R6, R23, R72, R18 ;  /* 0x0000004817067225 */ /* 0x000fe200078e0012 */
[----:B------:R-:W-:-:S03]  /*21d0*/  SHF.R.S32.HI R155, RZ, 0x1f, R154 ;  /* 0x0000001fff9b7819 */ /* 0x000fc6000001149a */
[----:B----4-:R-:W-:Y:S01]  /*21e0*/  IMAD.WIDE.U32 R52, R23, R70, R154 ;  /* 0x0000004617347225 */ /* 0x010fe200078e009a */
[----:B------:R-:W-:-:S03]  /*21f0*/  LOP3.LUT R22, R22, 0xfffffffb, RZ, 0xc0, !PT ;  /* 0xfffffffb16167812 */ /* 0x000fc600078ec0ff */
[----:B------:R-:W-:Y:S02]  /*2200*/  VIADD R65, R18, 0x20 ;  /* 0x0000002012417836 */ /* 0x000fe40000000000 */
[----:B------:R-:W-:Y:S02]  /*2210*/  VIADD R63, R35, 0x8 ;  /* 0x00000008233f7836 */ /* 0x000fe40000000000 */
[----:B------:R-:W-:Y:S02]  /*2220*/  IMAD.SHL.U32 R62, R15, 0x2, RZ ;  /* 0x000000020f3e7824 */ /* 0x000fe400078e00ff */
[C---:B--2---:R-:W-:Y:S01]  /*2230*/  IMAD.SHL.U32 R69, R12.reuse, 0x40, RZ ;  /* 0x000000400c457824 */ /* 0x044fe200078e00ff */
[----:B------:R-:W-:Y:S01]  /*2240*/  LOP3.LUT P1, RZ, R12, 0x4, RZ, 0xc0, !PT ;  /* 0x000000040cff7812 */ /* 0x000fe2000782c0ff */
[----:B------:R-:W-:Y:S01]  /*2250*/  VIADD R12, R23, 0x60 ;  /* 0x00000060170c7836 */ /* 0x000fe20000000000 */
[----:B---3--:R-:W-:Y:S02]  /*2260*/  SHF.R.S32.HI R0, RZ, 0x1f, R31 ;  /* 0x0000001fff007819 */ /* 0x008fe4000001141f */
[----:B------:R-:W-:-:S02]  /*2270*/  SEL R31, R31, RZ, !P0 ;  /* 0x000000ff1f1f7207 */ /* 0x000fc40004000000 */
[----:B------:R-:W-:-:S03]  /*2280*/  SEL R10, R0, RZ, !P0 ;  /* 0x000000ff000a7207 */ /* 0x000fc60004000000 */
[----:B------:R-:W-:Y:S02]  /*2290*/  IMAD.WIDE.U32 R56, R31, UR4, R4 ;  /* 0x000000041f387c25 */ /* 0x000fe4000f8e0004 */
[----:B------:R-:W0:Y:S02]  /*22a0*/  LDC.64 R4, c[0x0][0x408] ;  /* 0x00010200ff047b82 */ /* 0x000e240000000a00 */
[----:B------:R-:W-:Y:S01]  /*22b0*/  IMAD R0, R10, UR4, RZ ;  /* 0x000000040a007c24 */ /* 0x000fe2000f8e02ff */
[----:B------:R-:W-:-:S03]  /*22c0*/  IADD3 R75, P0, R56, R6, RZ ;  /* 0x00000006384b7210 */ /* 0x000fc60007f1e0ff */
[----:B------:R-:W-:Y:S01]  /*22d0*/  IMAD R3, R31, UR5, R0 ;  /* 0x000000051f037c24 */ /* 0x000fe2000f8e0200 */
[----:B------:R-:W-:Y:S05]  /*22e0*/  @!P6 WARPSYNC.ALL ;  /* 0x000000000000e948 */ /* 0x000fea0003800000 */
[----:B------:R-:W-:Y:S01]  /*22f0*/  ULDC.64 UR4, c[0x0][0x330] ;  /* 0x0000cc0000047ab9 */ /* 0x000fe20000000a00 */
[----:B------:R-:W-:Y:S02]  /*2300*/  IMAD R0, R34, R72, RZ ;  /* 0x0000004822007224 */ /* 0x000fe400078e02ff */
[----:B------:R-:W-:-:S04]  /*2310*/  IMAD.WIDE.U32 R8, R32, UR4, R18 ;  /* 0x0000000420087c25 */ /* 0x000fc8000f8e0012 */
[----:B------:R-:W-:Y:S01]  /*2320*/  IMAD R9, R32, UR5, R9 ;  /* 0x0000000520097c24 */ /* 0x000fe2000f8e0209 */
[----:B------:R-:W-:Y:S01]  /*2330*/  ULDC.64 UR4, c[0x0][0x338] ;  /* 0x0000ce0000047ab9 */ /* 0x000fe20000000a00 */
[----:B------:R-:W1:Y:S01]  /*2340*/  S2R R32, SR_TID.X ;  /* 0x0000000000207919 */ /* 0x000e620000002100 */
[----:B------:R-:W-:Y:S02]  /*2350*/  IMAD R11, R23, R73, R0 ;  /* 0x00000049170b7224 */ /* 0x000fe400078e0200 */
[----:B------:R-:W-:Y:S02]  /*2360*/  IMAD.IADD R76, R57, 0x1, R3 ;  /* 0x00000001394c7824 */ /* 0x000fe400078e0203 */
[----:B------:R-:W-:-:S03]  /*2370*/  IMAD R3, R10, UR4, RZ ;  /* 0x000000040a037c24 */ /* 0x000fc6000f8e02ff */
[----:B------:R-:W-:Y:S02]  /*2380*/  IADD3.X R74, R76, R7, R11, P0, !PT ;  /* 0x000000074c4a7210 */ /* 0x000fe400007fe40b */
[----:B------:R-:W-:Y:S01]  /*2390*/  ISETP.GE.AND P0, PT, R18, R15, PT ;  /* 0x0000000f1200720c */ /* 0x000fe20003f06270 */
[----:B------:R-:W-:Y:S02]  /*23a0*/  IMAD R13, R31, UR5, R3 ;  /* 0x000000051f0d7c24 */ /* 0x000fe4000f8e0203 */
[----:B------:R-:W-:Y:S01]  /*23b0*/  IMAD R0, R34, R70, RZ ;  /* 0x0000004622007224 */ /* 0x000fe200078e02ff */
[----:B------:R-:W-:Y:S01]  /*23c0*/  SEL R3, R15, RZ, P0 ;  /* 0x000000ff0f037207 */ /* 0x000fe20000000000 */
[----:B------:R-:W-:Y:S01]  /*23d0*/  IMAD.WIDE.U32 R54, R31, UR4, R8 ;  /* 0x000000041f367c25 */ /* 0x000fe2000f8e0008 */
[----:B------:R-:W-:Y:S01]  /*23e0*/  SHF.R.S32.HI R64, RZ, 0x1f, R12 ;  /* 0x0000001fff407819 */ /* 0x000fe2000001140c */
[----:B------:R-:W-:Y:S02]  /*23f0*/  ULDC UR4, c[0x0][0x2f4] ;  /* 0x0000bd0000047ab9 */ /* 0x000fe40000000800 */
[----:B------:R-:W-:-:S02]  /*2400*/  IMAD R7, R23, R71, R0 ;  /* 0x0000004717077224 */ /* 0x000fc400078e0200 */
[----:B0-----:R-:W-:Y:S02]  /*2410*/  IMAD R0, R34, R4, RZ ;  /* 0x0000000422007224 */ /* 0x001fe400078e02ff */
[----:B------:R-:W-:Y:S02]  /*2420*/  IMAD.IADD R3, R18, 0x1, R3 ;  /* 0x0000000112037824 */ /* 0x000fe400078e0203 */
[----:B------:R-:W-:-:S04]  /*2430*/  IMAD.WIDE.U32 R30, R23, R70, R18 ;  /* 0x00000046171e7225 */ /* 0x000fc800078e0012 */
[----:B------:R-:W-:-:S04]  /*2440*/  IMAD.WIDE.U32 R20, R23, R4, R154 ;  /* 0x0000000417147225 */ /* 0x000fc800078e009a */
[C---:B------:R-:W-:Y:S01]  /*2450*/  IMAD R9, R23.reuse, R5, R0 ;  /* 0x0000000517097224 */ /* 0x040fe200078e0200 */
[----:B------:R-:W-:Y:S01]  /*2460*/  SHF.R.S32.HI R0, RZ, 0x1f, R3 ;  /* 0x0000001fff007819 */ /* 0x000fe20000011403 */
[----:B------:R-:W-:-:S04]  /*2470*/  IMAD.WIDE.U32 R10, R23, R4, R18 ;  /* 0x00000004170a7225 */ /* 0x000fc800078e0012 */
[----:B------:R-:W-:Y:S02]  /*2480*/  IMAD.SHL.U32 R12, R12, 0x40, RZ ;  /* 0x000000400c0c7824 */ /* 0x000fe400078e00ff */
[----:B------:R-:W-:Y:S02]  /*2490*/  IMAD.IADD R53, R53, 0x1, R7 ;  /* 0x0000000135357824 */ /* 0x000fe400078e0207 */
[----:B------:R-:W-:Y:S01]  /*24a0*/  IMAD.IADD R31, R7, 0x1, R31 ;  /* 0x00000001071f7824 */ /* 0x000fe200078e021f */
[----:B-----5:R-:W-:Y:S01]  /*24b0*/  SHF.R.S32.HI R7, RZ, 0x1f, R2 ;  /* 0x0000001fff077819 */ /* 0x020fe20000011402 */
[----:B-1----:R-:W-:Y:S01]  /*24c0*/  VIADD R36, R32, 0xffffff80 ;  /* 0xffffff8020247836 */ /* 0x002fe20000000000 */
[----:B------:R-:W-:Y:S01]  /*24d0*/  LEA.HI R0, R0, R3, RZ, 0x3 ;  /* 0x0000000300007211 */ /* 0x000fe200078f18ff */
[----:B------:R-:W-:Y:S01]  /*24e0*/  IMAD.IADD R21, R21, 0x1, R9 ;  /* 0x0000000115157824 */ /* 0x000fe200078e0209 */
[----:B------:R-:W-:Y:S01]  /*24f0*/  LOP3.LUT R12, R12, 0x1c0, RZ, 0xc0, !PT ;  /* 0x000001c00c0c7812 */ /* 0x000fe200078ec0ff */
[----:B------:R-:W-:Y:S01]  /*2500*/  IMAD.IADD R11, R9, 0x1, R11 ;  /* 0x00000001090b7824 */ /* 0x000fe200078e020b */
[----:B------:R-:W-:Y:S01]  /*2510*/  LOP3.LUT R69, R69, 0x1c0, RZ, 0xc0, !PT ;  /* 0x000001c045457812 */ /* 0x000fe200078ec0ff */
[C---:B------:R-:W-:Y:S01]  /*2520*/  IMAD R3, R7.reuse, R70, RZ ;  /* 0x0000004607037224 */ /* 0x040fe200078e02ff */
[----:B------:R-:W-:Y:S01]  /*2530*/  SHF.L.U64.HI R68, R4, 0x7, R5 ;  /* 0x0000000704447819 */ /* 0x000fe20000010205 */
[-C--:B------:R-:W-:Y:S01]  /*2540*/  IMAD R7, R7, R4.reuse, RZ ;  /* 0x0000000407077224 */ /* 0x080fe200078e02ff */
[----:B------:R-:W-:Y:S01]  /*2550*/  SHF.R.S32.HI R32, RZ, 0x1f, R36 ;  /* 0x0000001fff207819 */ /* 0x000fe20000011424 */
[----:B------:R-:W-:-:S04]  /*2560*/  IMAD.WIDE.U32 R20, R2, R4, R20 ;  /* 0x0000000402147225 */ /* 0x000fc800078e0014 */
[----:B------:R-:W-:-:S04]  /*2570*/  IMAD.WIDE.U32 R10, R2, R4, R10 ;  /* 0x00000004020a7225 */ /* 0x000fc800078e000a */
[----:B------:R-:W-:Y:S01]  /*2580*/  IMAD.SHL.U32 R67, R4, 0x80, RZ ;  /* 0x0000008004437824 */ /* 0x000fe200078e00ff */
[----:B------:R-:W-:Y:S01]  /*2590*/  LOP3.LUT R4, R12, 0x38, R0, 0xf8, !PT ;  /* 0x000000380c047812 */ /* 0x000fe200078ef800 */
[----:B------:R-:W-:Y:S01]  /*25a0*/  VIADD R12, R23, 0x60 ;  /* 0x00000060170c7836 */ /* 0x000fe20000000000 */
[----:B------:R-:W-:Y:S01]  /*25b0*/  SHF.R.U32.HI R66, RZ, 0x3, R69 ;  /* 0x00000003ff427819 */ /* 0x000fe20000011645 */
[----:B------:R-:W-:Y:S01]  /*25c0*/  IMAD R59, R2, R71, R3 ;  /* 0x00000047023b7224 */ /* 0x000fe200078e0203 */
[----:B------:R-:W-:Y:S02]  /*25d0*/  LOP3.LUT R3, R69, 0x18, R18, 0xf8, !PT ;  /* 0x0000001845037812 */ /* 0x000fe400078ef812 */
[----:B------:R-:W-:Y:S01]  /*25e0*/  LEA.HI R32, R32, R36, RZ, 0x5 ;  /* 0x0000002420207211 */ /* 0x000fe200078f28ff */
[----:B------:R-:W-:Y:S01]  /*25f0*/  IMAD.SHL.U32 R12, R12, 0x40, RZ ;  /* 0x000000400c0c7824 */ /* 0x000fe200078e00ff */
[----:B------:R-:W-:Y:S02]  /*2600*/  LOP3.LUT R3, R3, R66, RZ, 0x3c, !PT ;  /* 0x0000004203037212 */ /* 0x000fe400078e3cff */
[----:B------:R-:W-:-:S02]  /*2610*/  SHF.R.S32.HI R32, RZ, 0x5, R32 ;  /* 0x00000005ff207819 */ /* 0x000fc40000011420 */
[----:B------:R-:W-:Y:S01]  /*2620*/  LOP3.LUT R12, R12, 0x1c0, RZ, 0xc0, !PT ;  /* 0x000001c00c0c7812 */ /* 0x000fe200078ec0ff */
[----:B------:R-:W-:Y:S02]  /*2630*/  IMAD R7, R2, R5, R7 ;  /* 0x0000000502077224 */ /* 0x000fe400078e0207 */
[----:B------:R-:W-:Y:S01]  /*2640*/  IMAD R61, R32, 0x200, R3 ;  /* 0x00000200203d7824 */ /* 0x000fe200078e0203 */
[----:B------:R-:W-:Y:S02]  /*2650*/  LOP3.LUT R3, R69, 0x38, R0, 0xf8, !PT ;  /* 0x0000003845037812 */ /* 0x000fe400078ef800 */
[----:B------:R-:W-:Y:S02]  /*2660*/  SHF.R.U32.HI R12, RZ, 0x3, R12 ;  /* 0x00000003ff0c7819 */ /* 0x000fe4000001160c */
[----:B------:R-:W-:Y:S01]  /*2670*/  @P1 LOP3.LUT R22, R22, 0x4, RZ, 0xfc, !PT ;  /* 0x0000000416161812 */ /* 0x000fe200078efcff */
[----:B------:R-:W-:Y:S01]  /*2680*/  IMAD.WIDE.U32 R52, R2, R70, R52 ;  /* 0x0000004602347225 */ /* 0x000fe200078e0034 */
[----:B------:R-:W-:-:S02]  /*2690*/  IADD3 R8, P1, R23, R28, RZ ;  /* 0x0000001c17087210 */ /* 0x000fc40007f3e0ff */
[----:B------:R-:W-:Y:S01]  /*26a0*/  LOP3.LUT R3, R3, R66, RZ, 0x3c, !PT ;  /* 0x0000004203037212 */ /* 0x000fe200078e3cff */
[----:B------:R-:W-:Y:S01]  /*26b0*/  IMAD.IADD R58, R21, 0x1, R7 ;  /* 0x00000001153a7824 */ /* 0x000fe200078e0207 */
[----:B------:R-:W-:Y:S01]  /*26c0*/  LOP3.LUT R12, R4, R12, RZ, 0x3c, !PT ;  /* 0x0000000c040c7212 */ /* 0x000fe200078e3cff */
[----:B------:R-:W-:Y:S01]  /*26d0*/  IMAD.IADD R28, R7, 0x1, R11 ;  /* 0x00000001071c7824 */ /* 0x000fe200078e020b */
[----:B------:R-:W-:Y:S01]  /*26e0*/  LOP3.LUT R7, R0, 0xfffffff8, RZ, 0xc0, !PT ;  /* 0xfffffff800077812 */ /* 0x000fe200078ec0ff */
[----:B------:R-:W-:Y:S01]  /*26f0*/  IMAD.WIDE.U32 R30, R2, R70, R30 ;  /* 0x00000046021e7225 */ /* 0x000fe200078e001e */
[----:B------:R-:W-:Y:S02]  /*2700*/  SHF.L.U64.HI R73, R72, 0x7, R73 ;  /* 0x0000000748497819 */ /* 0x000fe40000010249 */
[----:B------:R-:W-:Y:S01]  /*2710*/  SHF.L.U64.HI R71, R70, 0x7, R71 ;  /* 0x0000000746477819 */ /* 0x000fe20000010247 */
[----:B------:R-:W-:Y:S01]  /*2720*/  IMAD.X R9, R34, 0x1, R33, P1 ;  /* 0x0000000122097824 */ /* 0x000fe200008e0621 */
[----:B------:R-:W-:Y:S01]  /*2730*/  SHF.R.S32.HI R6, RZ, 0x3, R0 ;  /* 0x00000003ff067819 */ /* 0x000fe20000011400 */
[----:B------:R-:W-:Y:S01]  /*2740*/  IMAD.IADD R60, R53, 0x1, R59 ;  /* 0x00000001353c7824 */ /* 0x000fe200078e023b */
[----:B------:R-:W-:Y:S01]  /*2750*/  ISETP.GE.AND P1, PT, R18, UR4, PT ;  /* 0x0000000412007c0c */ /* 0x000fe2000bf26270 */
[----:B------:R-:W-:Y:S01]  /*2760*/  IMAD R4, R32, 0x200, R3 ;  /* 0x0000020020047824 */ /* 0x000fe200078e0203 */
[----:B------:R-:W-:Y:S01]  /*2770*/  @!P6 BAR.SYNC.DEFER_BLOCKING 0x9, 0x100 ;  /* 0x024400000000eb1d */ /* 0x000fe20000010000 */
[----:B------:R-:W-:Y:S01]  /*2780*/  IMAD.SHL.U32 R72, R72, 0x80, RZ ;  /* 0x0000008048487824 */ /* 0x000fe200078e00ff */
[----:B------:R-:W-:Y:S01]  /*2790*/  ISETP.GE.AND P2, PT, R65, UR4, PT ;  /* 0x0000000441007c0c */ /* 0x000fe2000bf46270 */
[----:B------:R-:W-:Y:S01]  /*27a0*/  IMAD.SHL.U32 R70, R70, 0x80, RZ ;  /* 0x0000008046467824 */ /* 0x000fe200078e00ff */
[----:B------:R-:W-:Y:S01]  /*27b0*/  SHF.R.S32.HI R5, RZ, 0x1f, R7 ;  /* 0x0000001fff057819 */ /* 0x000fe20000011407 */
[----:B------:R-:W-:-:S02]  /*27c0*/  IMAD.IADD R59, R59, 0x1, R31 ;  /* 0x000000013b3b7824 */ /* 0x000fc400078e021f */
[----:B------:R-:W-:Y:S02]  /*27d0*/  IMAD.IADD R3, R14, 0x1, R12 ;  /* 0x000000010e037824 */ /* 0x000fe400078e020c */
[----:B------:R-:W-:-:S07]  /*27e0*/  IMAD.IADD R0, R55, 0x1, R13 ;  /* 0x0000000137007824 */ /* 0x000fce00078e020d */
.L_x_13542:
[----:B------:R-:W2:Y:S01]  /*27f0*/  LDL R34, [R1+0x40] ;  /* 0x0000400001227983 */ /* 0x000ea20000100800 */
[----:B0-----:R-:W0:Y:S01]  /*2800*/  LDC.64 R84, c[0x0][0x300] ;  /* 0x0000c000ff547b82 */ /* 0x001e220000000a00 */
[----:B------:R-:W-:Y:S01]  /*2810*/  VIADD R32, R26, 0xffffffff ;  /* 0xffffffff1a207836 */ /* 0x000fe20000000000 */
[----:B------:R-:W-:Y:S01]  /*2820*/  LOP3.LUT R22, R22, 0xfffffffd, RZ, 0xc0, !PT ;  /* 0xfffffffd16167812 */ /* 0x000fe200078ec0ff */
[----:B------:R-:W-:Y:S05]  /*2830*/  YIELD ;  /* 0x0000000000007946 */ /* 0x000fea0003800000 */
[----:B------:R-:W-:Y:S01]  /*2840*/  SHF.R.S32.HI R77, RZ, 0x1f, R32 ;  /* 0x0000001fff4d7819 */ /* 0x000fe20000011420 */
[----:B------:R-:W1:Y:S01]  /*2850*/  LDC.64 R78, c[0x0][0x2e8] ;  /* 0x0000ba00ff4e7b82 */ /* 0x000e620000000a00 */
[-C--:B------:R-:W-:Y:S01]  /*2860*/  IMAD R13, R73, R32.reuse, RZ ;  /* 0x00000020490d7224 */ /* 0x080fe200078e02ff */
[----:B------:R-:W-:Y:S01]  /*2870*/  BSSY B0, `(.L_x_13493) ;  /* 0x00002d3000007945 */ /* 0x000fe20003800000 */
[----:B------:R-:W-:-:S04]  /*2880*/  IMAD.WIDE.U32 R14, R72, R32, RZ ;  /* 0x00000020480e7225 */ /* 0x000fc800078e00ff */
[----:B------:R-:W-:Y:S01]  /*2890*/  IMAD R13, R77, R72, R13 ;  /* 0x000000484d0d7224 */ /* 0x000fe200078e020d */
[----:B------:R-:W3:Y:S01]  /*28a0*/  LDC R86, c[0x0][0x3f4] ;  /* 0x0000fd00ff567b82 */ /* 0x000ee20000000800 */
[----:B------:R-:W-:Y:S01]  /*28b0*/  IMAD.MOV.U32 R82, RZ, RZ, R14 ;  /* 0x000000ffff527224 */ /* 0x000fe200078e000e */
[----:B------:R-:W-:Y:S01]  /*28c0*/  IADD3 R26, P3, R75, R14, RZ ;  /* 0x0000000e4b1a7210 */ /* 0x000fe20007f7e0ff */
[----:B------:R-:W-:Y:S02]  /*28d0*/  IMAD.IADD R83, R15, 0x1, R13 ;  /* 0x000000010f537824 */ /* 0x000fe400078e020d */
[----:B0-----:R-:W-:-:S04]  /*28e0*/  IMAD.WIDE.U32 R12, R84, 0x60, R82 ;  /* 0x00000060540c7825 */ /* 0x001fc800078e0052 */
[----:B------:R-:W-:Y:S01]  /*28f0*/  IMAD R33, R85, 0x60, RZ ;  /* 0x0000006055217824 */ /* 0x000fe200078e02ff */
[----:B------:R-:W-:Y:S01]  /*2900*/  IADD3 R15, P4, R75, R12, RZ ;  /* 0x0000000c4b0f7210 */ /* 0x000fe20007f9e0ff */
[----:B------:R-:W-:-:S03]  /*2910*/  IMAD R12, R152, 0x2000, R61 ;  /* 0x00002000980c7824 */ /* 0x000fc600078e023d */
[----:B------:R-:W-:Y:S01]  /*2920*/  IADD3.X R14, R74, R13, R33, P4, !PT ;  /* 0x0000000d4a0e7210 */ /* 0x000fe200027fe421 */
[----:B------:R-:W-:Y:S01]  /*2930*/  IMAD.X R13, R83, 0x1, R74, P3 ;  /* 0x00000001530d7824 */ /* 0x000fe200018e064a */
[-C--:B-1----:R-:W-:Y:S01]  /*2940*/  LEA R38, P3, R26, R78.reuse, 0x1 ;  /* 0x0000004e1a267211 */ /* 0x082fe200078608ff */
[C---:B------:R-:W-:Y:S01]  /*2950*/  VIADD R80, R12.reuse, 0x20 ;  /* 0x000000200c507836 */ /* 0x040fe20000000000 */
[C---:B------:R-:W-:Y:S01]  /*2960*/  LEA R36, P4, R15.reuse, R78, 0x1 ;  /* 0x0000004e0f247211 */ /* 0x040fe200078808ff */
[----:B------:R-:W-:Y:S01]  /*2970*/  IMAD R81, R12, 0x2, R25 ;  /* 0x000000020c517824 */ /* 0x000fe200078e0219 */
[-C--:B------:R-:W-:Y:S01]  /*2980*/  LEA.HI.X R39, R26, R79.reuse, R13, 0x1, P3 ;  /* 0x0000004f1a277211 */ /* 0x080fe200018f0c0d */
[----:B------:R-:W-:Y:S01]  /*2990*/  IMAD.MOV.U32 R26, RZ, RZ, R32 ;  /* 0x000000ffff1a7224 */ /* 0x000fe200078e0020 */
[----:B---3--:R-:W-:Y:S02]  /*29a0*/  ISETP.GE.AND P3, PT, R86, 0x1, PT ;  /* 0x000000015600780c */ /* 0x008fe40003f66270 */
[----:B------:R-:W-:-:S02]  /*29b0*/  LEA.HI.X R37, R15, R79, R14, 0x1, P4 ;  /* 0x0000004f0f257211 */ /* 0x000fc400020f0c0e */
[----:B------:R-:W-:-:S13]  /*29c0*/  ISETP.GT.AND P4, PT, R32, R27, PT ;  /* 0x0000001b2000720c */ /* 0x000fda0003f84270 */
[----:B------:R-:W-:Y:S02]  /*29d0*/  @P4 LOP3.LUT R22, R22, 0x2, RZ, 0xfc, !PT ;  /* 0x0000000216164812 */ /* 0x000fe400078efcff */
[----:B--2---:R-:W-:-:S13]  /*29e0*/  LOP3.LUT P5, RZ, R34, 0x4, RZ, 0xc0, !PT ;  /* 0x0000000422ff7812 */ /* 0x004fda00078ac0ff */
[----:B------:R-:W-:-:S04]  /*29f0*/  @P5 VIADD R80, R12, 0xffffffe0 ;  /* 0xffffffe00c505836 */ /* 0x000fc80000000000 */
[----:B------:R-:W-:Y:S01]  /*2a00*/  IMAD R80, R80, 0x2, R25 ;  /* 0x0000000250507824 */ /* 0x000fe200078e0219 */
[----:B------:R-:W-:Y:S06]  /*2a10*/  @!P3 BRA `(.L_x_13494) ;  /* 0x000000280070b947 */ /* 0x000fec0003800000 */
        /* <DEDUP_REMOVED lines=13> */
[----:B------:R0:W5:Y:S01]  /*2af0*/  LDL R89, [R1+0x1c] ;  /* 0x00001c0001597983 */ /* 0x0001620000100800 */
        /* <DEDUP_REMOVED lines=10> */
[----:B0-----:R-:W-:Y:S06]  /*2ba0*/  @P4 BRA `(.L_x_13497) ;  /* 0x0000000000504947 */ /* 0x001fec0003800000 */
        /* <DEDUP_REMOVED lines=16> */
[----:B------:R0:W5:Y:S02]  /*2cb0*/  @!P3 LDG.E.64 R82, desc[UR40][R14.64] ;  /* 0x000000280e52b981 */ /* 0x000164000c1e1b00 */
[----:B-----5:R-:W-:-:S13]  /*2cc0*/  ISETP.GE.AND P3, PT, R89, R86, PT ;  /* 0x000000565900720c */ /* 0x020fda0003f66270 */
[----:B------:R0:W5:Y:S04]  /*2cd0*/  @!P3 LDG.E.64 R48, desc[UR40][R12.64+0x20] ;  /* 0x000020280c30b981 */ /* 0x000168000c1e1b00 */
[----:B------:R0:W5:Y:S02]  /*2ce0*/  @!P3 LDG.E.64 R50, desc[UR40][R14.64+0x20] ;  /* 0x000020280e32b981 */ /* 0x000164000c1e1b00 */
.L_x_13497:
[----:B------:R-:W-:Y:S05]  /*2cf0*/  BSYNC B1 ;  /* 0x0000000000017941 */ /* 0x000fea0003800000 */
.L_x_13496:
        /* <DEDUP_REMOVED lines=34> */
.L_x_13499:
[----:B------:R-:W-:Y:S05]  /*2f20*/  BSYNC B1 ;  /* 0x0000000000017941 */ /* 0x000fea0003800000 */
.L_x_13498:
        /* <DEDUP_REMOVED lines=23> */
[----:B------:R-:W-:-:S04]  /*30a0*/  PRMT R45, R12, 0x5410, R13 ;  /* 0x000054100c2d7816 */ /* 0x000fc8000000000d */
[----:B------:R-:W-:Y:S02]  /*30b0*/  PRMT R47, R14, 0x5410, R15 ;  /* 0x000054100e2f7816 */ /* 0x000fe4000000000f */
[----:B--2---:R-:W-:-:S13]  /*30c0*/  ISETP.NE.AND P3, PT, R77, 0x3, PT ;  /* 0x000000034d00780c */ /* 0x004fda0003f65270 */
[----:B------:R-:W-:Y:S05]  /*30d0*/  @!P3 BRA `(.L_x_13500) ;  /* 0x000000000004b947 */ /* 0x000fea0003800000 */
[----:B------:R-:W-:Y:S01]  /*30e0*/  BPT.TRAP 0x1 ;  /* 0x000000040000795c */ /* 0x000fe20000300000 */
.L_x_13500:
[----:B------:R-:W2:Y:S01]  /*30f0*/  LDL R12, [R1+0x18] ;  /* 0x00001800010c7983 */ /* 0x000ea20000100800 */
[----:B------:R-:W-:Y:S01]  /*3100*/  IMAD R77, R152, 0x8, R16 ;  /* 0x00000008984d7824 */ /* 0x000fe200078e0210 */
[----:B------:R-:W-:Y:S01]  /*3110*/  BSSY B1, `(.L_x_13501) ;  /* 0x0000004000017945 */ /* 0x000fe20003800000 */
[----:B--2---:R-:W-:-:S04]  /*3120*/  SHF.L.U32 R89, R12, 0x1f, RZ ;  /* 0x0000001f0c597819 */ /* 0x004fc800000006ff */
[----:B------:R-:W0:Y:S02]  /*3130*/  SYNCS.PHASECHK.TRANS64.TRYWAIT P6, [R77+URZ+0x16890], R89 ;  /* 0x016890594d0075a7 */ /* 0x000e2400080c017f */
[----:B0-----:R-:W-:Y:S05]  /*3140*/  @!P6 BRA `(.L_x_13502) ;  /* 0x000001c0000ce947 */ /* 0x001fea0003800000 */
.L_x_13839:
[----:B------:R-:W-:Y:S05]  /*3150*/  BSYNC B1 ;  /* 0x0000000000017941 */ /* 0x000fea0003800000 */
.L_x_13501:
        /* <DEDUP_REMOVED lines=8> */
[----:B------:R-:W-:Y:S01]  /*31e0*/  SHF.R.U64 R95, R78, 0x10, R79 ;  /* 0x000000104e5f7819 */ /* 0x000fe2000000124f */
[----:B--2---:R-:W-:Y:S01]  /*31f0*/  IMAD.MOV.U32 R78, RZ, RZ, R15 ;  /* 0x000000ffff4e7224 */ /* 0x004fe200078e000f */
[--C-:B------:R-:W-:Y:S01]  /*3200*/  SHF.R.U64 R94, R82, 0x10, R83.reuse ;  /* 0x00000010525e7819 */ /* 0x100fe20000001253 */
[--C-:B------:R-:W-:Y:S01]  /*3210*/  HADD2.F32 R15, -RZ, R13.reuse.H1_H1 ;  /* 0x3000000dff0f7230 */ /* 0x100fe20000004100 */
[----:B------:R-:W-:Y:S01]  /*3220*/  SHF.R.U32.HI R87, RZ, 0x10, R83 ;  /* 0x00000010ff577819 */ /* 0x000fe20000011653 */
[----:B------:R-:W-:Y:S01]  /*3230*/  HADD2.F32 R13, -RZ, R13.H0_H0 ;  /* 0x2000000dff0d7230 */ /* 0x000fe20000004100 */
[----:B------:R-:W-:Y:S01]  /*3240*/  SHF.R.U32.HI R93, RZ, 0x10, R79 ;  /* 0x00000010ff5d7819 */ /* 0x000fe2000001164f */
[----:B------:R-:W-:Y:S02]  /*3250*/  HADD2.F32 R94, -RZ, R94.H0_H0 ;  /* 0x2000005eff5e7230 */ /* 0x000fe40000004100 */
[----:B------:R-:W-:Y:S02]  /*3260*/  HADD2.F32 R87, -RZ, R87.H0_H0 ;  /* 0x20000057ff577230 */ /* 0x000fe40000004100 */
[----:B------:R-:W-:-:S02]  /*3270*/  HADD2.F32 R79, -RZ, R78.H1_H1 ;  /* 0x3000004eff4f7230 */ /* 0x000fc40000004100 */
[-C--:B------:R-:W-:Y:S01]  /*3280*/  FMUL.FTZ R96, R15, R94.reuse ;  /* 0x0000005e0f607220 */ /* 0x080fe20000410000 */
[----:B------:R-:W-:Y:S02]  /*3290*/  HADD2.F32 R82, -RZ, R95.H0_H0 ;  /* 0x2000005fff527230 */ /* 0x000fe40000004100 */
[----:B------:R-:W-:Y:S01]  /*32a0*/  FMUL.FTZ R94, R13, R94 ;  /* 0x0000005e0d5e7220 */ /* 0x000fe20000410000 */
[----:B------:R-:W-:Y:S02]  /*32b0*/  HADD2.F32 R78, -RZ, R78.H0_H0 ;  /* 0x2000004eff4e7230 */ /* 0x000fe40000004100 */
[----:B------:R-:W-:Y:S02]  /*32c0*/  HADD2.F32 R83, -RZ, R93.H0_H0 ;  /* 0x2000005dff537230 */ /* 0x000fe40000004100 */
[-C--:B------:R-:W-:Y:S01]  /*32d0*/  FMUL.FTZ R93, R79, R87.reuse ;  /* 0x000000574f5d7220 */ /* 0x080fe20000410000 */
[-C--:B------:R-:W-:Y:S01]  /*32e0*/  FFMA.FTZ R13, R13, R82.reuse, -R96 ;  /* 0x000000520d0d7223 */ /* 0x080fe20000010860 */
[C---:B------:R-:W-:Y:S01]  /*32f0*/  FMUL.FTZ R98, R78.reuse, R87 ;  /* 0x000000574e627220 */ /* 0x040fe20000410000 */
[----:B------:R-:W-:Y:S01]  /*3300*/  FFMA.FTZ R94, R15, R82, R94 ;  /* 0x000000520f5e7223 */ /* 0x000fe2000001005e */
[----:B------:R-:W-:Y:S01]  /*3310*/  FFMA.FTZ R96, R78, R83, -R93 ;  /* 0x000000534e607223 */ /* 0x000fe2000001085d */
[----:B------:R-:W-:-:S02]  /*3320*/  HADD2.F32 R82, -RZ, R100.H0_H0 ;  /* 0x20000064ff527230 */ /* 0x000fc40000004100 */
[----:B------:R-:W-:Y:S01]  /*3330*/  FFMA.FTZ R97, R79, R83, R98 ;  /* 0x000000534f617223 */ /* 0x000fe20000010062 */
[----:B------:R-:W-:Y:S01]  /*3340*/  HADD2.F32 R87, -RZ, R100.H1_H1 ;  /* 0x30000064ff577230 */ /* 0x000fe20000004100 */
[----:B------:R-:W-:Y:S01]  /*3350*/  F2FP.F16.F32.PACK_AB R13, R94, R13 ;  /* 0x0000000d5e0d723e */ /* 0x000fe200000000ff */
[----:B------:R-:W-:Y:S02]  /*3360*/  HADD2.F32 R15, -RZ, R12.H1_H1 ;  /* 0x3000000cff0f7230 */ /* 0x000fe40000004100 */
        /* <DEDUP_REMOVED lines=16> */
.L_x_13508:
[----:B------:R-:W-:Y:S05]  /*3470*/  BSYNC B3 ;  /* 0x0000000000037941 */ /* 0x000fea0003800000 */
.L_x_13507:
[----:B--2---:R1:W-:Y:S02]  /*3480*/  STG.E.128 desc[UR40][R38.64], R12 ;  /* 0x0000000c26007986 */ /* 0x0043e4000c101d28 */
.L_x_13506:
[----:B------:R-:W-:Y:S05]  /*3490*/  BSYNC B2 ;  /* 0x0000000000027941 */ /* 0x000fea0003800000 */
.L_x_13505:
[----:B------:R-:W-:Y:S05]  /*34a0*/  @P2 BRA `(.L_x_13504) ;  /* 0x0000000000c02947 */ /* 0x000fea0003800000 */
        /* <DEDUP_REMOVED lines=24> */
[----:B------:R-:W-:Y:S01]  /*3630*/  FFMA.FTZ R96, R15, R78, -R96 ;  /* 0x0000004e0f607223 */ /* 0x000fe20000010860 */
[--C-:B------:R-:W-:Y:S02]  /*3640*/  HADD2.F32 R15, -RZ, R85.reuse.H1_H1 ;  /* 0x30000055ff0f7230 */ /* 0x100fe40000004100 */
[----:B------:R-:W-:Y:S01]  /*3650*/  FFMA.FTZ R83, R14, R50, R51 ;  /* 0x000000320e537223 */ /* 0x000fe20000010033 */
[----:B------:R-:W-:Y:S02]  /*3660*/  HADD2.F32 R85, -RZ, R85.H0_H0 ;  /* 0x20000055ff557230 */ /* 0x000fe40000004100 */
[----:B------:R-:W-:Y:S01]  /*3670*/  FFMA.FTZ R87, R49, R78, R82 ;  /* 0x0000004e31577223 */ /* 0x000fe20000010052 */
        /* <DEDUP_REMOVED lines=17> */
.L_x_13510:
[----:B------:R-:W-:Y:S05]  /*3790*/  BSYNC B2 ;  /* 0x0000000000027941 */ /* 0x000fea0003800000 */
.L_x_13509:
[----:B------:R2:W-:Y:S02]  /*37a0*/  STG.E.128 desc[UR40][R38.64+0x40], R12 ;  /* 0x0000400c26007986 */ /* 0x0005e4000c101d28 */
.L_x_13504:
[----:B------:R-:W-:Y:S05]  /*37b0*/  BSYNC B1 ;  /* 0x0000000000017941 */ /* 0x000fea0003800000 */
.L_x_13503:
        /* <DEDUP_REMOVED lines=48> */
.L_x_13515:
[----:B------:R-:W-:Y:S05]  /*3ac0*/  BSYNC B2 ;  /* 0x0000000000027941 */ /* 0x000fea0003800000 */
.L_x_13514:
[----:B--2---:R3:W-:Y:S02]  /*3ad0*/  STG.E.128 desc[UR40][R36.64], R12 ;  /* 0x0000000c24007986 */ /* 0x0047e4000c101d28 */
.L_x_13513:
[----:B------:R-:W-:Y:S05]  /*3ae0*/  BSYNC B1 ;  /* 0x0000000000017941 */ /* 0x000fea0003800000 */
.L_x_13512:
[----:B------:R-:W-:Y:S05]  /*3af0*/  @P2 BRA `(.L_x_13511) ;  /* 0x0000001800a82947 */ /* 0x000fea0003800000 */
[----:B-12---:R-:W2:Y:S01]  /*3b00*/  LDL R38, [R1+0x1c] ;  /* 0x00001c0001267983 */ /* 0x006ea20000100800 */
[----:B------:R-:W-:Y:S03]  /*3b10*/  BSSY B1, `(.L_x_13516) ;  /* 0x000002d000017945 */ /* 0x000fe60003800000 */
[----:B---3--:R1:W3:Y:S01]  /*3b20*/  LDS.128 R12, [R80+0x11000] ;  /* 0x01100000500c7984 */ /* 0x0082e20000000c00 */
        /* <DEDUP_REMOVED lines=43> */
.L_x_13517:
[----:B------:R-:W-:Y:S05]  /*3de0*/  BSYNC B1 ;  /* 0x0000000000017941 */ /* 0x000fea0003800000 */
.L_x_13516:
[----:B------:R1:W-:Y:S01]  /*3df0*/  STG.E.128 desc[UR40][R36.64+0x40], R12 ;  /* 0x0000400c24007986 */ /* 0x0003e2000c101d28 */
[----:B------:R-:W-:Y:S05]  /*3e00*/  BRA `(.L_x_13511) ;  /* 0x0000001400e47947 */ /* 0x000fea0003800000 */
.L_x_13495:
        /* <DEDUP_REMOVED lines=20> */
[CC--:B------:R-:W-:Y:S01]  /*3f50*/  ISETP.GE.OR P3, PT, R18.reuse, R86.reuse, P3 ;  /* 0x000000561200720c */ /* 0x0c0fe20001f66670 */
[----:B------:R-:W-:Y:S01]  /*3f60*/  BSSY B1, `(.L_x_13518) ;  /* 0x000001b000017945 */ /* 0x000fe20003800000 */
[----:B0-----:R-:W-:Y:S02]  /*3f70*/  CS2R R38, SRZ ;  /* 0x0000000000267805 */ /* 0x001fe4000001ff00 */
[----:B------:R-:W-:Y:S02]  /*3f80*/  CS2R R42, SRZ ;  /* 0x00000000002a7805 */ /* 0x000fe4000001ff00 */
[----:B------:R-:W-:Y:S02]  /*3f90*/  CS2R R40, SRZ ;  /* 0x0000000000287805 */ /* 0x000fe4000001ff00 */
[----:B-1----:R-:W-:Y:S02]  /*3fa0*/  CS2R R36, SRZ ;  /* 0x0000000000247805 */ /* 0x002fe4000001ff00 */
[----:B------:R-:W-:-:S03]  /*3fb0*/  ISETP.GE.AND P4, PT, R18, R86, PT ;  /* 0x000000561200720c */ /* 0x000fc60003f86270 */
[----:B------:R-:W-:Y:S10]  /*3fc0*/  @P3 BRA `(.L_x_13519) ;  /* 0x0000000000503947 */ /* 0x000ff40003800000 */
[----:B------:R-:W0:Y:S01]  /*3fd0*/  LDC.64 R36, c[0x0][0x3f8] ;  /* 0x0000fe00ff247b82 */ /* 0x000e220000000a00 */
[----:B------:R-:W-:Y:S01]  /*3fe0*/  IMAD.MOV.U32 R47, RZ, RZ, R87 ;  /* 0x000000ffff2f7224 */ /* 0x000fe200078e0057 */
[----:B------:R-:W-:Y:S01]  /*3ff0*/  ULDC.64 UR4, c[0x0][0x3e8] ;  /* 0x0000fa0000047ab9 */ /* 0x000fe20000000a00 */
[----:B------:R-:W-:Y:S02]  /*4000*/  IMAD.MOV.U32 R45, RZ, RZ, R77 ;  /* 0x000000ffff2d7224 */ /* 0x000fe400078e004d */
        /* <DEDUP_REMOVED lines=16> */
.L_x_13519:
[----:B------:R-:W-:Y:S05]  /*4110*/  BSYNC B1 ;  /* 0x0000000000017941 */ /* 0x000fea0003800000 */
.L_x_13518:
[----:B------:R-:W2:Y:S01]  /*4120*/  LDL R48, [R1+0x14] ;  /* 0x0000140001307983 */ /* 0x000ea20000100800 */
[----:B-----5:R-:W-:Y:S02]  /*4130*/  IMAD.MOV.U32 R44, RZ, RZ, R38 ;  /* 0x000000ffff2c7224 */ /* 0x020fe400078e0026 */
        /* <DEDUP_REMOVED lines=27> */
[----:B--2---:R-:W-:-:S13]  /*42f0*/  ISETP.NE.AND P3, PT, R48, 0x3, PT ;  /* 0x000000033000780c */ /* 0x004fda0003f65270 */
[----:B------:R-:W-:Y:S05]  /*4300*/  @!P3 BRA `(.L_x_13520) ;  /* 0x000000000004b947 */ /* 0x000fea0003800000 */
[----:B------:R-:W-:Y:S01]  /*4310*/  BPT.TRAP 0x1 ;  /* 0x000000040000795c */ /* 0x000fe20000300000 */
.L_x_13520:
[----:B------:R-:W2:Y:S01]  /*4320*/  LDL R44, [R1+0x18] ;  /* 0x00001800012c7983 */ /* 0x000ea20000100800 */
[----:B------:R-:W-:Y:S01]  /*4330*/  IMAD R77, R152, 0x8, R16 ;  /* 0x00000008984d7824 */ /* 0x000fe200078e0210 */
[----:B------:R-:W0:Y:S01]  /*4340*/  LDC R93, c[0x0][0x2f4] ;  /* 0x0000bd00ff5d7b82 */ /* 0x000e220000000800 */
[----:B------:R-:W-:Y:S01]  /*4350*/  BSSY B1, `(.L_x_13521) ;  /* 0x0000005000017945 */ /* 0x000fe20003800000 */
[----:B0-----:R-:W-:Y:S01]  /*4360*/  IMAD.IADD R95, R93, 0x1, -R62 ;  /* 0x000000015d5f7824 */ /* 0x001fe200078e0a3e */
[----:B--2---:R-:W-:-:S04]  /*4370*/  SHF.L.U32 R89, R44, 0x1f, RZ ;  /* 0x0000001f2c597819 */ /* 0x004fc800000006ff */
[----:B------:R-:W0:Y:S02]  /*4380*/  SYNCS.PHASECHK.TRANS64.TRYWAIT P5, [R77+URZ+0x16890], R89 ;  /* 0x016890594d0075a7 */ /* 0x000e2400080a017f */
[----:B0-----:R-:W-:Y:S05]  /*4390*/  @!P5 BRA `(.L_x_13522) ;  /* 0x000001ac008cd947 */ /* 0x001fea0003800000 */
.L_x_13840:
[----:B------:R-:W-:Y:S05]  /*43a0*/  BSYNC B1 ;  /* 0x0000000000017941 */ /* 0x000fea0003800000 */
.L_x_13521:
        /* <DEDUP_REMOVED lines=18> */
[----:B------:R-:W-:-:S03]  /*44d0*/  LEA.HI R46, R46, R47, RZ, 0x5 ;  /* 0x0000002f2e2e7211 */ /* 0x000fc600078f28ff */
[----:B------:R-:W-:Y:S01]  /*44e0*/  IMAD.SHL.U32 R98, R45, 0x8, RZ ;  /* 0x000000082d627824 */ /* 0x000fe200078e00ff */
[----:B------:R-:W-:-:S04]  /*44f0*/  SHF.R.S32.HI R46, RZ, 0x5, R46 ;  /* 0x00000005ff2e7819 */ /* 0x000fc8000001142e */
[----:B------:R-:W-:-:S04]  /*4500*/  LOP3.LUT R45, R69, 0x38, R98, 0xf8, !PT ;  /* 0x00000038452d7812 */ /* 0x000fc800078ef862 */
[----:B------:R-:W-:-:S05]  /*4510*/  LOP3.LUT R45, R45, R66, RZ, 0x3c, !PT ;  /* 0x000000422d2d7212 */ /* 0x000fca00078e3cff */
[----:B------:R-:W-:Y:S02]  /*4520*/  IMAD R47, R46, 0x200, R45 ;  /* 0x000002002e2f7824 */ /* 0x000fe400078e022d */
[C---:B------:R-:W-:Y:S02]  /*4530*/  IMAD R45, R152.reuse, 0x2000, R4 ;  /* 0x00002000982d7824 */ /* 0x040fe400078e0204 */
        /* <DEDUP_REMOVED lines=9> */
[----:B--2---:R-:W-:Y:S01]  /*45d0*/  HADD2.F32 R106, -RZ, R49.H1_H1 ;  /* 0x30000031ff6a7230 */ /* 0x004fe20000004100 */
[--C-:B------:R-:W-:Y:S01]  /*45e0*/  SHF.R.U64 R13, R32, 0x10, R33.reuse ;  /* 0x00000010200d7819 */ /* 0x100fe20000001221 */
[----:B-1----:R-:W-:Y:S01]  /*45f0*/  HADD2.F32 R108, -RZ, R45.H1_H1 ;  /* 0x3000002dff6c7230 */ /* 0x002fe20000004100 */
[----:B------:R-:W-:Y:S01]  /*4600*/  SHF.R.U32.HI R33, RZ, 0x10, R33 ;  /* 0x00000010ff217819 */ /* 0x000fe20000011621 */
[----:B------:R-:W-:Y:S01]  /*4610*/  HADD2.F32 R104, -RZ, R104.H0_H0 ;  /* 0x20000068ff687230 */ /* 0x000fe20000004100 */
[--C-:B------:R-:W-:Y:S01]  /*4620*/  SHF.R.U64 R14, R14, 0x10, R15.reuse ;  /* 0x000000100e0e7819 */ /* 0x100fe2000000120f */
[----:B------:R-:W-:Y:S01]  /*4630*/  HADD2.F32 R99, -RZ, R99.H0_H0 ;  /* 0x20000063ff637230 */ /* 0x000fe20000004100 */
[----:B------:R-:W-:Y:S01]  /*4640*/  SHF.R.U32.HI R32, RZ, 0x10, R15 ;  /* 0x00000010ff207819 */ /* 0x000fe2000001160f */
[----:B------:R-:W-:Y:S01]  /*4650*/  HADD2.F32 R33, -RZ, R33.H0_H0 ;  /* 0x20000021ff217230 */ /* 0x000fe20000004100 */
[----:B------:R-:W-:-:S02]  /*4660*/  SHF.R.U64 R15, R34, 0x10, R35 ;  /* 0x00000010220f7819 */ /* 0x000fc40000001223 */
[----:B------:R-:W-:Y:S01]  /*4670*/  SHF.R.U32.HI R34, RZ, 0x10, R35 ;  /* 0x00000010ff227819 */ /* 0x000fe20000011623 */
[----:B------:R-:W-:Y:S02]  /*4680*/  HADD2.F32 R35, -RZ, R49.H0_H0 ;  /* 0x20000031ff237230 */ /* 0x000fe40000004100 */
[-C--:B------:R-:W-:Y:S01]  /*4690*/  FMUL.FTZ R111, R108, R33.reuse ;  /* 0x000000216c6f7220 */ /* 0x080fe20000410000 */
[----:B------:R-:W-:Y:S02]  /*46a0*/  HADD2.F32 R49, -RZ, R45.H0_H0 ;  /* 0x2000002dff317230 */ /* 0x000fe40000004100 */
[C---:B------:R-:W-:Y:S01]  /*46b0*/  FMUL.FTZ R45, R106.reuse, R33 ;  /* 0x000000216a2d7220 */ /* 0x040fe20000410000 */
[----:B------:R-:W-:Y:S02]  /*46c0*/  HADD2.F32 R34, -RZ, R34.H0_H0 ;  /* 0x20000022ff227230 */ /* 0x000fe40000004100 */
[-C--:B------:R-:W-:Y:S01]  /*46d0*/  FMUL.FTZ R112, R35, R110.reuse ;  /* 0x0000006e23707220 */ /* 0x080fe20000410000 */
[----:B------:R-:W-:Y:S01]  /*46e0*/  FFMA.FTZ R106, R106, R99, R111 ;  /* 0x000000636a6a7223 */ /* 0x000fe2000001006f */
[----:B------:R-:W-:-:S02]  /*46f0*/  FMUL.FTZ R110, R49, R110 ;  /* 0x0000006e316e7220 */ /* 0x000fc40000410000 */
[-C--:B------:R-:W-:Y:S01]  /*4700*/  FFMA.FTZ R33, R49, R104.reuse, -R112 ;  /* 0x0000006831217223 */ /* 0x080fe20000010870 */
[----:B------:R-:W-:Y:S02]  /*4710*/  HADD2.F32 R112, -RZ, R32.H0_H0 ;  /* 0x20000020ff707230 */ /* 0x000fe40000004100 */
[----:B------:R-:W-:Y:S01]  /*4720*/  FFMA.FTZ R35, R35, R104, R110 ;  /* 0x0000006823237223 */ /* 0x000fe2000001006e */
[----:B------:R-:W-:Y:S01]  /*4730*/  FFMA.FTZ R104, R108, R99, -R45 ;  /* 0x000000636c687223 */ /* 0x000fe2000001082d */
[--C-:B------:R-:W-:Y:S02]  /*4740*/  HADD2.F32 R45, -RZ, R109.reuse.H1_H1 ;  /* 0x3000006dff2d7230 */ /* 0x100fe40000004100 */
        /* <DEDUP_REMOVED lines=14> */
[----:B------:R-:W-:-:S02]  /*4830*/  HADD2.F32 R110, -RZ, R48.H0_H0 ;  /* 0x20000030ff6e7230 */ /* 0x000fc40000004100 */
[----:B------:R-:W-:Y:S01]  /*4840*/  FFMA.FTZ R47, R51, R112, R116 ;  /* 0x00000070332f7223 */ /* 0x000fe20000010074 */
[----:B------:R-:W-:Y:S02]  /*4850*/  HADD2.F32 R49, -RZ, R107.H1_H1 ;  /* 0x3000006bff317230 */ /* 0x000fe40000004100 */
[----:B------:R-:W-:Y:S02]  /*4860*/  HADD2.F32 R51, -RZ, R13.H0_H0 ;  /* 0x2000000dff337230 */ /* 0x000fe40000004100 */
[----:B------:R-:W-:Y:S02]  /*4870*/  HADD2.F32 R48, -RZ, R48.H1_H1 ;  /* 0x30000030ff307230 */ /* 0x000fe40000004100 */
[----:B------:R-:W-:Y:S02]  /*4880*/  HADD2.F32 R107, -RZ, R107.H0_H0 ;  /* 0x2000006bff6b7230 */ /* 0x000fe40000004100 */
[--C-:B------:R-:W-:Y:S02]  /*4890*/  HADD2.F32 R13, -RZ, R44.reuse.H1_H1 ;  /* 0x3000002cff0d7230 */ /* 0x100fe40000004100 */
[----:B------:R-:W-:Y:S01]  /*48a0*/  FMUL.FTZ R112, R48, R51 ;  /* 0x0000003330707220 */ /* 0x000fe20000410000 */
[----:B------:R-:W-:-:S02]  /*48b0*/  HADD2.F32 R108, -RZ, R44.H0_H0 ;  /* 0x2000002cff6c7230 */ /* 0x000fc40000004100 */
[----:B------:R-:W-:Y:S01]  /*48c0*/  FMUL.FTZ R99, R110, R107 ;  /* 0x0000006b6e637220 */ /* 0x000fe20000410000 */
[----:B------:R-:W-:Y:S02]  /*48d0*/  HADD2.F32 R44, -RZ, R12.H0_H0 ;  /* 0x2000000cff2c7230 */ /* 0x000fe40000004100 */
[C---:B------:R-:W-:Y:S01]  /*48e0*/  FMUL.FTZ R51, R13.reuse, R51 ;  /* 0x000000330d337220 */ /* 0x040fe20000410000 */
[C---:B------:R-:W-:Y:S01]  /*48f0*/  FMUL.FTZ R107, R108.reuse, R107 ;  /* 0x0000006b6c6b7220 */ /* 0x040fe20000410000 */
[-C--:B------:R-:W-:Y:S01]  /*4900*/  FFMA.FTZ R12, R108, R49.reuse, -R99 ;  /* 0x000000316c0c7223 */ /* 0x080fe20000010863 */
[-C--:B------:R-:W-:Y:S01]  /*4910*/  FFMA.FTZ R13, R13, R44.reuse, -R112 ;  /* 0x0000002c0d0d7223 */ /* 0x080fe20000010870 */
[----:B------:R-:W-:Y:S01]  /*4920*/  FFMA.FTZ R44, R48, R44, R51 ;  /* 0x0000002c302c7223 */ /* 0x000fe20000010033 */
[----:B------:R-:W-:Y:S01]  /*4930*/  FFMA.FTZ R49, R110, R49, R107 ;  /* 0x000000316e317223 */ /* 0x000fe2000001006b */
[--C-:B------:R-:W-:Y:S02]  /*4940*/  HADD2.F32 R51, -RZ, R105.reuse.H0_H0 ;  /* 0x20000069ff337230 */ /* 0x100fe40000004100 */
[----:B------:R-:W-:-:S02]  /*4950*/  HADD2.F32 R105, -RZ, R105.H1_H1 ;  /* 0x30000069ff697230 */ /* 0x000fc40000004100 */
[----:B------:R-:W-:Y:S02]  /*4960*/  HADD2.F32 R107, -RZ, R15.H0_H0 ;  /* 0x2000000fff6b7230 */ /* 0x000fe40000004100 */
[----:B------:R-:W-:Y:S02]  /*4970*/  HADD2.F32 R48, -RZ, R50.H0_H0 ;  /* 0x20000032ff307230 */ /* 0x000fe40000004100 */
[----:B------:R-:W-:Y:S02]  /*4980*/  HADD2.F32 R15, -RZ, R46.H0_H0 ;  /* 0x2000002eff0f7230 */ /* 0x000fe40000004100 */
[----:B------:R-:W-:Y:S02]  /*4990*/  HADD2.F32 R50, -RZ, R50.H1_H1 ;  /* 0x30000032ff327230 */ /* 0x000fe40000004100 */
[----:B------:R-:W-:Y:S02]  /*49a0*/  HADD2.F32 R46, -RZ, R46.H1_H1 ;  /* 0x3000002eff2e7230 */ /* 0x000fe40000004100 */
[----:B------:R-:W-:-:S02]  /*49b0*/  HADD2.F32 R99, -RZ, R14.H0_H0 ;  /* 0x2000000eff637230 */ /* 0x000fc40000004100 */
[----:B------:R-:W-:Y:S01]  /*49c0*/  FMUL.FTZ R14, R48, R105 ;  /* 0x00000069300e7220 */ /* 0x000fe20000410000 */
[----:B------:R-:W-:Y:S01]  /*49d0*/  FMUL.FTZ R109, R50, R107 ;  /* 0x0000006b326d7220 */ /* 0x000fe20000410000 */
[C---:B------:R-:W-:Y:S01]  /*49e0*/  FMUL.FTZ R105, R15.reuse, R105 ;  /* 0x000000690f697220 */ /* 0x040fe20000410000 */
[----:B------:R-:W-:Y:S01]  /*49f0*/  FMUL.FTZ R107, R46, R107 ;  /* 0x0000006b2e6b7220 */ /* 0x000fe20000410000 */
[-C--:B------:R-:W-:Y:S01]  /*4a00*/  FFMA.FTZ R14, R15, R51.reuse, -R14 ;  /* 0x000000330f0e7223 */ /* 0x080fe2000001080e */
[----:B------:R-:W-:Y:S01]  /*4a10*/  F2FP.F16.F32.PACK_AB R15, R45, R32 ;  /* 0x000000202d0f723e */ /* 0x000fe200000000ff */
        /* <DEDUP_REMOVED lines=12> */
.L_x_13526:
[----:B------:R-:W-:Y:S05]  /*4ae0*/  BSYNC B2 ;  /* 0x0000000000027941 */ /* 0x000fea0003800000 */
.L_x_13525:
        /* <DEDUP_REMOVED lines=12> */
.L_x_13524:
[----:B------:R-:W-:Y:S05]  /*4bb0*/  BSYNC B1 ;  /* 0x0000000000017941 */ /* 0x000fea0003800000 */
.L_x_13523:
[----:B-1----:R-:W-:Y:S02]  /*4bc0*/  VIADD R13, R23, 0x60 ;  /* 0x00000060170d7836 */ /* 0x002fe40000000000 */
[-C--:B------:R-:W-:Y:S02]  /*4bd0*/  IMAD R12, R64, R84.reuse, RZ ;  /* 0x00000054400c7224 */ /* 0x080fe400078e02ff */
[C---:B------:R-:W-:Y:S01]  /*4be0*/  IMAD.WIDE.U32 R82, R13.reuse, R84, R82 ;  /* 0x000000540d527225 */ /* 0x040fe200078e0052 */
[----:B------:R-:W-:-:S03]  /*4bf0*/  ISETP.GE.OR P5, PT, R13, R88, P1 ;  /* 0x000000580d00720c */ /* 0x000fc60000fa6670 */
[----:B------:R-:W-:-:S10]  /*4c00*/  IMAD R47, R13, R85, R12 ;  /* 0x000000550d2f7224 */ /* 0x000fd400078e020c */
[----:B------:R-:W-:Y:S05]  /*4c10*/  @P5 BRA `(.L_x_13511) ;  /* 0x0000000800605947 */ /* 0x000fea0003800000 */
[----:B------:R-:W2:Y:S01]  /*4c20*/  LDL R14, [R1+0x44] ;  /* 0x00004400010e7983 */ /* 0x000ea20000100800 */
[----:B------:R-:W-:Y:S01]  /*4c30*/  IMAD.IADD R47, R83, 0x1, R47 ;  /* 0x00000001532f7824 */ /* 0x000fe200078e022f */
[----:B------:R-:W-:Y:S01]  /*4c40*/  IADD3 R12, P5, P6, R56, R82, R7 ;  /* 0x00000052380c7210 */ /* 0x000fe20007ebe007 */
[C---:B------:R-:W-:Y:S01]  /*4c50*/  VIADD R15, R23.reuse, 0x60 ;  /* 0x00000060170f7836 */ /* 0x040fe20000000000 */
        /* <DEDUP_REMOVED lines=18> */
[----:B------:R-:W-:-:S05]  /*4d80*/  LOP3.LUT R12, R12, R15, RZ, 0x3c, !PT ;  /* 0x0000000f0c0c7212 */ /* 0x000fca00078e3cff */
[----:B--2---:R-:W-:-:S04]  /*4d90*/  IMAD.IADD R15, R14, 0x1, R12 ;  /* 0x000000010e0f7824 */ /* 0x004fc800078e020c */
        /* <DEDUP_REMOVED lines=48> */
[----:B------:R-:W-:Y:S02]  /*50a0*/  HADD2.F32 R103, -RZ, R103.H0_H0 ;  /* 0x20000067ff677230 */ /* 0x000fe40000004100 */
[-C--:B------:R-:W-:Y:S01]  /*50b0*/  FFMA.FTZ R33, R35, R84.reuse, -R94 ;  /* 0x0000005423217223 */ /* 0x080fe2000001085e */
[----:B------:R-:W-:Y:S02]  /*50c0*/  HADD2.F32 R40, -RZ, R32.H0_H0 ;  /* 0x20000020ff287230 */ /* 0x000fe40000004100 */
[----:B------:R-:W-:Y:S01]  /*50d0*/  FFMA.FTZ R35, R41, R84, R86 ;  /* 0x0000005429237223 */ /* 0x000fe20000010056 */
[----:B------:R-:W-:Y:S02]  /*50e0*/  HADD2.F32 R39, -RZ, R12.H0_H0 ;  /* 0x2000000cff277230 */ /* 0x000fe40000004100 */
[----:B------:R-:W-:Y:S01]  /*50f0*/  HADD2.F32 R32, -RZ, R32.H1_H1 ;  /* 0x30000020ff207230 */ /* 0x000fe20000004100 */
[----:B------:R-:W-:Y:S01]  /*5100*/  F2FP.F16.F32.PACK_AB R48, R48, R33 ;  /* 0x000000213030723e */ /* 0x000fe200000000ff */
[----:B------:R-:W-:Y:S01]  /*5110*/  HADD2.F32 R12, -RZ, R12.H1_H1 ;  /* 0x3000000cff0c7230 */ /* 0x000fe20000004100 */
[----:B------:R-:W-:Y:S01]  /*5120*/  F2FP.F16.F32.PACK_AB R33, R46, R15 ;  /* 0x0000000f2e21723e */ /* 0x000fe200000000ff */
[----:B------:R-:W-:-:S02]  /*5130*/  HADD2.F32 R41, -RZ, R36.H0_H0 ;  /* 0x20000024ff297230 */ /* 0x000fc40000004100 */
[-C--:B------:R-:W-:Y:S01]  /*5140*/  FMUL.FTZ R36, R40, R103.reuse ;  /* 0x0000006728247220 */ /* 0x080fe20000410000 */
[----:B------:R-:W-:Y:S02]  /*5150*/  HADD2.F32 R101, -RZ, R101.H0_H0 ;  /* 0x20000065ff657230 */ /* 0x000fe40000004100 */
[----:B------:R-:W-:Y:S01]  /*5160*/  FMUL.FTZ R103, R39, R103 ;  /* 0x0000006727677220 */ /* 0x000fe20000410000 */
[-C--:B------:R-:W-:Y:S01]  /*5170*/  FMUL.FTZ R51, R32, R43.reuse ;  /* 0x0000002b20337220 */ /* 0x080fe20000410000 */
[----:B------:R-:W-:Y:S01]  /*5180*/  FMUL.FTZ R43, R12, R43 ;  /* 0x0000002b0c2b7220 */ /* 0x000fe20000410000 */
[----:B------:R-:W-:Y:S02]  /*5190*/  HADD2.F32 R37, -RZ, R37.H0_H0 ;  /* 0x20000025ff257230 */ /* 0x000fe40000004100 */
[----:B------:R-:W-:Y:S01]  /*51a0*/  FFMA.FTZ R103, R40, R101, R103 ;  /* 0x0000006528677223 */ /* 0x000fe20000010067 */
[-C--:B------:R-:W-:Y:S01]  /*51b0*/  FFMA.FTZ R51, R12, R41.reuse, -R51 ;  /* 0x000000290c337223 */ /* 0x080fe20000010833 */
[----:B------:R-:W-:Y:S01]  /*51c0*/  FFMA.FTZ R40, R32, R41, R43 ;  /* 0x0000002920287223 */ /* 0x000fe2000001002b */
[----:B------:R-:W-:-:S02]  /*51d0*/  HADD2.F32 R32, -RZ, R34.H0_H0 ;  /* 0x20000022ff207230 */ /* 0x000fc40000004100 */
[----:B------:R-:W-:Y:S01]  /*51e0*/  FFMA.FTZ R36, R39, R101, -R36 ;  /* 0x0000006527247223 */ /* 0x000fe20000010824 */
[----:B------:R-:W-:Y:S01]  /*51f0*/  HADD2.F32 R41, -RZ, R102.H0_H0 ;  /* 0x20000066ff297230 */ /* 0x000fe20000004100 */
[----:B------:R-:W-:Y:S01]  /*5200*/  F2FP.F16.F32.PACK_AB R35, R50, R35 ;  /* 0x000000233223723e */ /* 0x000fe200000000ff */
        /* <DEDUP_REMOVED lines=8> */
[----:B------:R-:W-:Y:S02]  /*5290*/  IMAD.MOV.U32 R15, RZ, RZ, R48 ;  /* 0x000000ffff0f7224 */ /* 0x000fe400078e0030 */
        /* <DEDUP_REMOVED lines=9> */
.L_x_13528:
[----:B------:R-:W-:Y:S05]  /*5330*/  BSYNC B1 ;  /* 0x0000000000017941 */ /* 0x000fea0003800000 */
.L_x_13527:
[----:B-1----:R3:W-:Y:S01]  /*5340*/  STG.E.128 desc[UR40][R44.64], R12 ;  /* 0x0000000c2c007986 */ /* 0x0027e2000c101d28 */
[----:B------:R-:W-:-:S13]  /*5350*/  ISETP.GE.AND P4, PT, R49, R93, PT ;  /* 0x0000005d3100720c */ /* 0x000fda0003f86270 */
[----:B------:R-:W-:Y:S05]  /*5360*/  @P4 BRA `(.L_x_13511) ;  /* 0x00000000008c4947 */ /* 0x000fea0003800000 */
[--C-:B---3--:R-:W-:Y:S02]  /*5370*/  SHF.R.S32.HI R12, RZ, 0x1f, R49.reuse ;  /* 0x0000001fff0c7819 */ /* 0x108fe40000011431 */
[----:B------:R-:W-:-:S04]  /*5380*/  IADD3 R49, P4, P5, R56, R82, R49 ;  /* 0x0000005238317210 */ /* 0x000fc80007d9e031 */
[----:B------:R-:W-:Y:S02]  /*5390*/  IADD3.X R12, R76, R47, R12, P4, P5 ;  /* 0x0000002f4c0c7210 */ /* 0x000fe400027ea40c */
[----:B------:R-:W-:-:S04]  /*53a0*/  LEA R78, P4, R49, R78, 0x1 ;  /* 0x0000004e314e7211 */ /* 0x000fc800078808ff */
[----:B------:R-:W-:-:S05]  /*53b0*/  LEA.HI.X R79, R49, R79, R12, 0x1, P4 ;  /* 0x0000004f314f7211 */ /* 0x000fca00020f0c0c */
[----:B--2---:R4:W-:Y:S01]  /*53c0*/  STG.E.128 desc[UR40][R78.64], R32 ;  /* 0x000000204e007986 */ /* 0x0049e2000c101d28 */
[----:B------:R-:W-:Y:S05]  /*53d0*/  BRA `(.L_x_13511) ;  /* 0x0000000000707947 */ /* 0x000fea0003800000 */
.L_x_13494:
[----:B------:R-:W2:Y:S02]  /*53e0*/  LDL R12, [R1+0x14] ;  /* 0x00001400010c7983 */ /* 0x000ea40000100800 */
[----:B--2---:R-:W-:-:S13]  /*53f0*/  ISETP.NE.AND P3, PT, R12, 0x3, PT ;  /* 0x000000030c00780c */ /* 0x004fda0003f65270 */
[----:B------:R-:W-:Y:S05]  /*5400*/  @!P3 BRA `(.L_x_13529) ;  /* 0x000000000004b947 */ /* 0x000fea0003800000 */
[----:B------:R-:W-:Y:S01]  /*5410*/  BPT.TRAP 0x1 ;  /* 0x000000040000795c */ /* 0x000fe20000300000 */
.L_x_13529:
        /* <DEDUP_REMOVED lines=8> */
.L_x_13841:
[----:B------:R-:W-:Y:S05]  /*54a0*/  BSYNC B1 ;  /* 0x0000000000017941 */ /* 0x000fea0003800000 */
.L_x_13530:
[----:B------:R-:W-:Y:S01]  /*54b0*/  ISETP.GE.AND P4, PT, R23, R88, PT ;  /* 0x000000581700720c */ /* 0x000fe20003f86270 */
[----:B------:R-:W-:-:S12]  /*54c0*/  BSSY B1, `(.L_x_13532) ;  /* 0x0000006000017945 */ /* 0x000fd80003800000 */
[----:B------:R-:W-:Y:S05]  /*54d0*/  @P4 BRA `(.L_x_13533) ;  /* 0x0000000000104947 */ /* 0x000fea0003800000 */
[----:B------:R-:W1:Y:S04]  /*54e0*/  @!P1 LDS.128 R12, [R81+0xe000] ;  /* 0x00e00000510c9984 */ /* 0x000e680000000c00 */
[----:B------:R-:W2:Y:S04]  /*54f0*/  @!P2 LDS.128 R32, [R80+0xe000] ;  /* 0x00e000005020a984 */ /* 0x000ea80000000c00 */
[----:B-1----:R1:W-:Y:S04]  /*5500*/  @!P1 STG.E.128 desc[UR40][R38.64], R12 ;  /* 0x0000000c26009986 */ /* 0x0023e8000c101d28 */
[----:B--2---:R1:W-:Y:S02]  /*5510*/  @!P2 STG.E.128 desc[UR40][R38.64+0x40], R32 ;  /* 0x000040202600a986 */ /* 0x0043e4000c101d28 */
.L_x_13533:
[----:B------:R-:W-:Y:S05]  /*5520*/  BSYNC B1 ;  /* 0x0000000000017941 */ /* 0x000fea0003800000 */
.L_x_13532:
[----:B-1----:R-:W-:-:S05]  /*5530*/  VIADD R12, R23, 0x60 ;  /* 0x00000060170c7836 */ /* 0x002fca0000000000 */
[----:B------:R-:W-:-:S13]  /*5540*/  ISETP.GE.AND P4, PT, R12, R88, PT ;  /* 0x000000580c00720c */ /* 0x000fda0003f86270 */
[----:B------:R-:W-:Y:S05]  /*5550*/  @P4 BRA `(.L_x_13511) ;  /* 0x0000000000104947 */ /* 0x000fea0003800000 */
[----:B------:R-:W1:Y:S04]  /*5560*/  @!P1 LDS.128 R12, [R81+0x11000] ;  /* 0x01100000510c9984 */ /* 0x000e680000000c00 */
[----:B------:R-:W2:Y:S04]  /*5570*/  @!P2 LDS.128 R32, [R80+0x11000] ;  /* 0x011000005020a984 */ /* 0x000ea80000000c00 */
[----:B-1----:R1:W-:Y:S04]  /*5580*/  @!P1 STG.E.128 desc[UR40][R36.64], R12 ;  /* 0x0000000c24009986 */ /* 0x0023e8000c101d28 */
[----:B--2---:R1:W-:Y:S02]  /*5590*/  @!P2 STG.E.128 desc[UR40][R36.64+0x40], R32 ;  /* 0x000040202400a986 */ /* 0x0043e4000c101d28 */
.L_x_13511:
[----:B------:R-:W-:Y:S05]  /*55a0*/  BSYNC B0 ;  /* 0x0000000000007941 */ /* 0x000fea0003800000 */
.L_x_13493:
[----:B-123--:R-:W1:Y:S01]  /*55b0*/  S2R R12, SR_TID.X ;  /* 0x00000000000c7919 */ /* 0x00ee620000002100 */
        /* <DEDUP_REMOVED lines=16> */
.L_x_13535:
[----:B------:R-:W-:Y:S05]  /*56c0*/  BSYNC B0 ;  /* 0x0000000000007941 */ /* 0x000fea0003800000 */
.L_x_13534:
[----:B------:R-:W2:Y:S01]  /*56d0*/  SYNCS.PHASECHK.TRANS64.TRYWAIT P3, [R77+URZ+0x168b0], R89 ;  /* 0x0168b0594d0075a7 */ /* 0x000ea2000806017f */
[----:B------:R-:W-:Y:S01]  /*56e0*/  ULDC UR42, c[0x0][0x2f4] ;  /* 0x0000bd00002a7ab9 */ /* 0x000fe20000000800 */
[----:B------:R-:W-:Y:S01]  /*56f0*/  ULDC.64 UR36, c[0x0][0x328] ;  /* 0x0000ca0000247ab9 */ /* 0x000fe20000000a00 */
[----:B------:R-:W-:Y:S01]  /*5700*/  ULDC.64 UR38, c[0x0][0x318] ;  /* 0x0000c60000267ab9 */ /* 0x000fe20000000a00 */
[----:B------:R-:W-:Y:S01]  /*5710*/  BSSY B0, `(.L_x_13536) ;  /* 0x0000003000007945 */ /* 0x000fe20003800000 */
[----:B----4-:R-:W-:-:S03]  /*5720*/  IMAD.WIDE R32, R26, 0x80, R8 ;  /* 0x000000801a207825 */ /* 0x010fc600078e0208 */
[----:B--2---:R-:W-:Y:S05]  /*5730*/  @!P3 BRA `(.L_x_13537) ;  /* 0x0000019800ccb947 */ /* 0x004fea0003800000 */
.L_x_13842:
[----:B------:R-:W-:Y:S05]  /*5740*/  BSYNC B0 ;  /* 0x0000000000007941 */ /* 0x000fea0003800000 */
.L_x_13536:
        /* <DEDUP_REMOVED lines=17> */
.L_x_13539:
[----:B------:R-:W-:Y:S05]  /*5860*/  BSYNC B0 ;  /* 0x0000000000007941 */ /* 0x000fea0003800000 */
.L_x_13538:
[----:B-1-3--:R-:W-:Y:S01]  /*5870*/  VIADD R12, R23, 0x60 ;  /* 0x00000060170c7836 */ /* 0x00afe20000000000 */
[----:B------:R-:W-:Y:S04]  /*5880*/  BSSY B0, `(.L_x_13540) ;  /* 0x0000013000007945 */ /* 0x000fe80003800000 */
[----:B------:R-:W-:-:S13]  /*5890*/  ISETP.GE.AND P3, PT, R12, R88, PT ;  /* 0x000000580c00720c */ /* 0x000fda0003f66270 */
[----:B------:R-:W-:Y:S05]  /*58a0*/  @P3 BRA `(.L_x_13541) ;  /* 0x0000000000403947 */ /* 0x000fea0003800000 */
[----:B------:R-:W-:Y:S01]  /*58b0*/  IADD3 R15, P3, R32, 0x60, RZ ;  /* 0x00000060200f7810 */ /* 0x000fe20007f7e0ff */
        /* <DEDUP_REMOVED lines=15> */
.L_x_13541:
[----:B------:R-:W-:Y:S05]  /*59b0*/  BSYNC B0 ;  /* 0x0000000000007941 */ /* 0x000fea0003800000 */
.L_x_13540:
[----:B-1----:R-:W3:Y:S01]  /*59c0*/  LDL.LU R13, [R1+0x18] ;  /* 0x00001800010d7983 */ /* 0x002ee20000300800 */
[----:B------:R-:W-:Y:S01]  /*59d0*/  VIADD R152, R152, 0x1 ;  /* 0x0000000198987836 */ /* 0x000fe20000000000 */
[----:B------:R-:W-:Y:S01]  /*59e0*/  LOP3.LUT P5, RZ, R22, 0x2, RZ, 0xc0, !PT ;  /* 0x0000000216ff7812 */ /* 0x000fe200078ac0ff */
        /* <DEDUP_REMOVED lines=11> */
[----:B------:R-:W-:Y:S01]  /*5aa0*/  SEL R152, R152, RZ, P3 ;  /* 0x000000ff98987207 */ /* 0x000fe20001800000 */
[----:B------:R0:W-:Y:S01]  /*5ab0*/  @!P4 SYNCS.ARRIVE.TRANS64.RED.A1T0 RZ, [R77+URZ], RZ ;  /* 0x000000ff4dffc9a7 */ /* 0x0001e2000810043f */
        /* <DEDUP_REMOVED lines=8> */
.L_x_13488:
[----:B------:R-:W2:Y:S01]  /*5b40*/  LDL R10, [R1+0x20] ;  /* 0x00002000010a7983 */ /* 0x000ea20000100800 */
[----:B------:R-:W0:Y:S08]  /*5b50*/  LDC R0, c[0x0][0x448] ;  /* 0x00011200ff007b82 */ /* 0x000e300000000800 */
        /* <DEDUP_REMOVED lines=10> */
[----:B------:R-:W0:Y:S01]  /*5c00*/  FENCE.VIEW.ASYNC.G ;  /* 0x00000000000073c6 */ /* 0x000e220000000100 */
[----:B------:R-:W-:Y:S05]  /*5c10*/  WARPSYNC.ALL ;  /* 0x0000000000007948 */ /* 0x000fea0003800000 */
[----:B0-----:R-:W-:Y:S06]  /*5c20*/  BAR.ARV 0xc, 0x200 ;  /* 0x0308000000007b1d */ /* 0x001fec0000002000 */
.L_x_13543:
        /* <DEDUP_REMOVED lines=13> */
.L_x_13546:
[----:B------:R-:W-:-:S13]  /*5d00*/  ISETP.NE.AND P0, PT, R7, 0x1, PT ;  /* 0x000000010700780c */ /* 0x000fda0003f05270 */
[----:B------:R-:W0:Y:S02]  /*5d10*/  @P0 LDC.64 R4, c[0x0][0x9e8] ;  /* 0x00027a00ff040b82 */ /* 0x000e240000000a00 */
[----:B0-----:R-:W-:-:S05]  /*5d20*/  @P0 IMAD.HI.U32 R4, R3, R4, RZ ;  /* 0x0000000403040227 */ /* 0x001fca00078e00ff */
[----:B------:R-:W-:-:S07]  /*5d30*/  @P0 SHF.R.U32.HI R3, RZ, R5, R4 ;  /* 0x00000005ff030219 */ /* 0x000fce0000011604 */
.L_x_13547:
[----:B------:R-:W-:Y:S05]  /*5d40*/  BSYNC B0 ;  /* 0x0000000000007941 */ /* 0x000fea0003800000 */
.L_x_13545:
[----:B------:R-:W-:-:S05]  /*5d50*/  IMAD R3, R3, R7, R7 ;  /* 0x0000000703037224 */ /* 0x000fca00078e0207 */
[----:B------:R-:W-:-:S07]  /*5d60*/  VIMNMX R0, R0, R3, PT ;  /* 0x0000000300007248 */ /* 0x000fce0003fe0100 */
.L_x_13544:
[----:B------:R-:W0:Y:S01]  /*5d70*/  @P1 LDC R4, c[0x0][0x44c] ;  /* 0x00011300ff041b82 */ /* 0x000e220000000800 */
[----:B------:R-:W-:Y:S01]  /*5d80*/  VIADD R0, R0, 0x7f ;  /* 0x0000007f00007836 */ /* 0x000fe20000000000 */
[----:B------:R-:W-:Y:S01]  /*5d90*/  ULDC UR4, c[0x0][0x9dc] ;  /* 0x0002770000047ab9 */ /* 0x000fe20000000800 */
[----:B------:R-:W-:-:S03]  /*5da0*/  IMAD.MOV.U32 R5, RZ, RZ, R10 ;  /* 0x000000ffff057224 */ /* 0x000fc600078e000a */
        /* <DEDUP_REMOVED lines=20> */
.L_x_13550:
[----:B------:R-:W-:-:S13]  /*5ef0*/  ISETP.NE.AND P0, PT, R7, 0x1, PT ;  /* 0x000000010700780c */ /* 0x000fda0003f05270 */
[----:B------:R-:W0:Y:S02]  /*5f00*/  @P0 LDC.64 R4, c[0x0][0x9e8] ;  /* 0x00027a00ff040b82 */ /* 0x000e240000000a00 */
[----:B0-----:R-:W-:-:S05]  /*5f10*/  @P0 IMAD.HI.U32 R4, R3, R4, RZ ;  /* 0x0000000403040227 */ /* 0x001fca00078e00ff */
[----:B------:R-:W-:-:S07]  /*5f20*/  @P0 SHF.R.U32.HI R3, RZ, R5, R4 ;  /* 0x00000005ff030219 */ /* 0x000fce0000011604 */
.L_x_13551:
[----:B------:R-:W-:Y:S05]  /*5f30*/  BSYNC B0 ;  /* 0x0000000000007941 */ /* 0x000fea0003800000 */
.L_x_13549:
[----:B------:R-:W-:-:S05]  /*5f40*/  IMAD R3, R3, R7, RZ ;  /* 0x0000000703037224 */ /* 0x000fca00078e02ff */
[----:B------:R-:W-:-:S07]  /*5f50*/  VIMNMX R0, R0, R3, !PT ;  /* 0x0000000300007248 */ /* 0x000fce0007fe0100 */
.L_x_13548:
        /* <DEDUP_REMOVED lines=40> */
.L_x_13553:
[----:B------:R-:W-:Y:S05]  /*61e0*/  BSYNC B0 ;  /* 0x0000000000007941 */ /* 0x000fea0003800000 */
.L_x_13552:
        /* <DEDUP_REMOVED lines=18> */
[----:B--2---:R-:W-:-:S05]  /*6310*/  IMAD R0, R0, R88, R9 ;  /* 0x0000005800007224 */ /* 0x004fca00078e0209 */
[----:B------:R0:W-:Y:S01]  /*6320*/  STL [R1+0x38], R0 ;  /* 0x0000380001007387 */ /* 0x0001e20000100800 */
[----:B------:R-:W-:Y:S02]  /*6330*/  VIADDMNMX R88, R0, R88, R91, PT ;  /* 0x0000005800587246 */ /* 0x000fe4000380015b */
[----:B------:R-:W-:Y:S02]  /*6340*/  CS2R R90, SRZ ;  /* 0x00000000005a7805 */ /* 0x000fe4000001ff00 */
        /* <DEDUP_REMOVED lines=11> */
.L_x_13845:
        /* <DEDUP_REMOVED lines=8> */
[----:B------:R-:W-:Y:S02]  /*6480*/  SHF.R.U32.HI R0, RZ, 0x4, R0 ;  /* 0x00000004ff007819 */ /* 0x000fe40000011600 */
[----:B------:R-:W-:Y:S02]  /*6490*/  P2R R24, PR, RZ, 0x1 ;  /* 0x00000001ff187803 */ /* 0x000fe40000000000 */
[----:B------:R-:W-:-:S05]  /*64a0*/  LOP3.LUT R28, R0, 0x3fff, RZ, 0xc0, !PT ;  /* 0x00003fff001c7812 */ /* 0x000fca00078ec0ff */
        /* <DEDUP_REMOVED lines=17> */
.L_x_13557:
[----:B------:R-:W-:Y:S05]  /*65c0*/  BSYNC B6 ;  /* 0x0000000000067941 */ /* 0x000fea0003800000 */
.L_x_13556:
        /* <DEDUP_REMOVED lines=13> */
.L_x_13561:
[----:B--2---:R2:W3:Y:S02]  /*66a0*/  SYNCS.PHASECHK.TRANS64.TRYWAIT P0, [R16+URZ+0x16800], R3 ;  /* 0x01680003100075a7 */ /* 0x0044e4000800017f */
[----:B---3--:R-:W-:Y:S05]  /*66b0*/  @!P0 NANOSLEEP.SYNCS 0x989680 ;  /* 0x009896800000895d */ /* 0x008fea0003900000 */
[----:B------:R-:W3:Y:S02]  /*66c0*/  @!P0 SYNCS.PHASECHK.TRANS64 P0, [R16+URZ+0x16800], R3 ;  /* 0x01680003100085a7 */ /* 0x000ee4000800007f */
[----:B---3--:R-:W-:Y:S05]  /*66d0*/  @!P0 BRA `(.L_x_13561) ;  /* 0xfffffffc00f08947 */ /* 0x008fea000383ffff */
.L_x_13560:
[----:B------:R-:W-:Y:S05]  /*66e0*/  BSYNC B0 ;  /* 0x0000000000007941 */ /* 0x000fea0003800000 */
.L_x_13559:
[----:B------:R-:W-:Y:S05]  /*66f0*/  BRA `(.L_x_13562) ;  /* 0x0000002c00887947 */ /* 0x000fea0003800000 */
.L_x_13558:
        /* <DEDUP_REMOVED lines=18> */
[----:B------:R1:W2:Y:S01]  /*6820*/  LDC.64 R2, c[0x4][R0] ;  /* 0x0100000000027b82 */ /* 0x0002a20000000a00 */
        /* <DEDUP_REMOVED lines=11> */
.L_x_13564:
[----:B------:R-:W-:Y:S05]  /*68e0*/  BSYNC B6 ;  /* 0x0000000000067941 */ /* 0x000fea0003800000 */
.L_x_13563:
[----:B------:R-:W2:Y:S01]  /*68f0*/  LDL R2, [R1+0x20] ;  /* 0x0000200001027983 */ /* 0x000ea20000100800 */
[----:B------:R-:W-:Y:S01]  /*6900*/  ULDC.U8 UR4, c[0x0][0x410] ;  /* 0x0001040000047ab9 */ /* 0x000fe20000000000 */
[----:B------:R-:W-:Y:S01]  /*6910*/  BSSY B0, `(.L_x_13565) ;  /* 0x00002b8000007945 */ /* 0x000fe20003800000 */
[----:B------:R-:W-:Y:S01]  /*6920*/  ISETP.NE.AND P0, PT, RZ, UR4, PT ;  /* 0x00000004ff007c0c */ /* 0x000fe2000bf05270 */
[----:B--2---:R-:W-:-:S12]  /*6930*/  IMAD.IADD R37, R23, 0x1, R2 ;  /* 0x0000000117257824 */ /* 0x004fd800078e0202 */
[----:B------:R-:W-:Y:S05]  /*6940*/  @!P0 BRA `(.L_x_13566) ;  /* 0x0000001400908947 */ /* 0x000fea0003800000 */
[----:B------:R-:W2:Y:S01]  /*6950*/  LDL R42, [R1+0x1c] ;  /* 0x00001c00012a7983 */ /* 0x000ea20000100800 */
[----:B------:R-:W1:Y:S01]  /*6960*/  LDC R34, c[0x0][0x448] ;  /* 0x00011200ff227b82 */ /* 0x000e620000000800 */
[----:B------:R-:W-:Y:S01]  /*6970*/  ULDC.64 UR4, c[0x0][0x3f8] ;  /* 0x0000fe0000047ab9 */ /* 0x000fe20000000a00 */
[----:B------:R-:W-:Y:S01]  /*6980*/  ULDC.64 UR6, c[0x0][0x408] ;  /* 0x0001020000067ab9 */ /* 0x000fe20000000a00 */
[----:B------:R-:W3:Y:S01]  /*6990*/  S2R R2, SR_TID.X ;  /* 0x0000000000027919 */ /* 0x000ee20000002100 */
[----:B-1----:R-:W-:Y:S01]  /*69a0*/  ISETP.NE.AND P0, PT, R34, 0x1, PT ;  /* 0x000000012200780c */ /* 0x002fe20003f05270 */
[----:B---3--:R-:W-:-:S12]  /*69b0*/  VIADD R20, R2, 0xffffff80 ;  /* 0xffffff8002147836 */ /* 0x008fd80000000000 */
[----:B------:R-:W1:Y:S01]  /*69c0*/  @P0 LDC R0, c[0x0][0x44c] ;  /* 0x00011300ff000b82 */ /* 0x000e620000000800 */
[----:B------:R-:W-:-:S07]  /*69d0*/  SHF.R.S32.HI R2, RZ, 0x1f, R20 ;  /* 0x0000001fff027819 */ /* 0x000fce0000011414 */
[----:B------:R-:W3:Y:S01]  /*69e0*/  @P0 LDC R3, c[0x0][0x450] ;  /* 0x00011400ff030b82 */ /* 0x000ee20000000800 */
[----:B------:R-:W-:-:S04]  /*69f0*/  LEA.HI R2, R2, R20, RZ, 0x2 ;  /* 0x0000001402027211 */ /* 0x000fc800078f10ff */
[----:B------:R-:W-:-:S05]  /*6a00*/  LOP3.LUT R2, R2, 0xfffffffc, RZ, 0xc0, !PT ;  /* 0xfffffffc02027812 */ /* 0x000fca00078ec0ff */
[----:B------:R-:W-:-:S04]  /*6a10*/  IMAD.IADD R2, R20, 0x1, -R2 ;  /* 0x0000000114027824 */ /* 0x000fc800078e0a02 */
[----:B------:R-:W-:-:S04]  /*6a20*/  IMAD R7, R2, 0x60, R37 ;  /* 0x0000006002077824 */ /* 0x000fc800078e0225 */
[----:B-1----:R-:W-:-:S05]  /*6a30*/  @P0 IMAD.HI.U32 R0, R7, R0, RZ ;  /* 0x0000000007000227 */ /* 0x002fca00078e00ff */
[----:B---3--:R-:W-:-:S04]  /*6a40*/  @P0 SHF.R.U32.HI R7, RZ, R3, R0 ;  /* 0x00000003ff070219 */ /* 0x008fc80000011600 */
[----:B------:R-:W-:Y:S01]  /*6a50*/  SHF.R.S32.HI R0, RZ, 0x1f, R7 ;  /* 0x0000001fff007819 */ /* 0x000fe20000011407 */
[----:B------:R-:W-:Y:S02]  /*6a60*/  IMAD.MOV.U32 R4, RZ, RZ, R26 ;  /* 0x000000ffff047224 */ /* 0x000fe400078e001a */
[----:B------:R-:W-:Y:S02]  /*6a70*/  IMAD.MOV.U32 R5, RZ, RZ, R31 ;  /* 0x000000ffff057224 */ /* 0x000fe400078e001f */
[C---:B------:R-:W-:Y:S02]  /*6a80*/  IMAD R6, R0.reuse, UR4, RZ ;  /* 0x0000000400067c24 */ /* 0x040fe4000f8e02ff */
[----:B------:R-:W-:Y:S02]  /*6a90*/  IMAD.MOV.U32 R2, RZ, RZ, R24 ;  /* 0x000000ffff027224 */ /* 0x000fe400078e0018 */
[----:B------:R-:W-:Y:S02]  /*6aa0*/  IMAD.MOV.U32 R3, RZ, RZ, R33 ;  /* 0x000000ffff037224 */ /* 0x000fe400078e0021 */
[----:B------:R-:W-:-:S02]  /*6ab0*/  IMAD R0, R0, UR6, RZ ;  /* 0x0000000600007c24 */ /* 0x000fc4000f8e02ff */
[----:B------:R-:W-:-:S04]  /*6ac0*/  IMAD.WIDE.U32 R4, R7, UR4, R4 ;  /* 0x0000000407047c25 */ /* 0x000fc8000f8e0004 */
        /* <DEDUP_REMOVED lines=11> */
[----:B------:R-:W-:Y:S02]  /*6b80*/  LEA.HI.X R7, R2, UR7, R7, 0x1, P1 ;  /* 0x0000000702077c11 */ /* 0x000fe400088f0c07 */
[----:B--2---:R-:W-:Y:S01]  /*6b90*/  SHF.R.S32.HI R39, RZ, 0x1f, R42 ;  /* 0x0000001fff277819 */ /* 0x004fe2000001142a */
[----:B------:R-:W-:Y:S06]  /*6ba0*/  BRA.DIV UR4, `(.L_x_13567) ;  /* 0x0000018a04047947 */ /* 0x000fec000b800000 */
[----:B------:R1:W2:Y:S04]  /*6bb0*/  SHFL.IDX PT, R3, R4, RZ, 0x1c1f ;  /* 0x001c1fff04037589 */ /* 0x0002a800000e0000 */
[----:B------:R1:W3:Y:S04]  /*6bc0*/  SHFL.IDX PT, R2, R0, RZ, 0x1c1f ;  /* 0x001c1fff00027589 */ /* 0x0002e800000e0000 */
[----:B------:R1:W4:Y:S04]  /*6bd0*/  SHFL.IDX PT, R5, R7, RZ, 0x1c1f ;  /* 0x001c1fff07057589 */ /* 0x00032800000e0000 */
[----:B0-----:R1:W0:Y:S02]  /*6be0*/  SHFL.IDX PT, R14, R6, RZ, 0x1c1f ;  /* 0x001c1fff060e7589 */ /* 0x00122400000e0000 */
.L_x_13851:
        /* <DEDUP_REMOVED lines=11> */
[----:B------:R-:W-:Y:S01]  /*6ca0*/  ISETP.GE.AND P2, PT, R154, UR4, PT ;  /* 0x000000049a007c0c */ /* 0x000fe2000bf46270 */
[----:B----4-:R-:W-:-:S10]  /*6cb0*/  IMAD.MOV.U32 R15, RZ, RZ, R5 ;  /* 0x000000ffff0f7224 */ /* 0x010fd400078e0005 */
[C---:B------:R-:W-:Y:S01]  /*6cc0*/  @!P3 IMAD.SHL.U32 R13, R42.reuse, 0x2, RZ ;  /* 0x000000022a0db824 */ /* 0x040fe200078e00ff */
[----:B------:R-:W-:Y:S01]  /*6cd0*/  @!P3 SHF.L.U64.HI R24, R42, 0x1, R39 ;  /* 0x000000012a18b819 */ /* 0x000fe20000010227 */
[----:B--23--:R-:W-:-:S03]  /*6ce0*/  @!P2 IMAD.WIDE R8, R154, 0x2, R2 ;  /* 0x000000029a08a825 */ /* 0x00cfc600078e0202 */
[-C--:B------:R-:W-:Y:S02]  /*6cf0*/  @!P3 IADD3 R2, P0, R2, R13.reuse, RZ ;  /* 0x0000000d0202b210 */ /* 0x080fe40007f1e0ff */
[----:B0-----:R-:W-:Y:S02]  /*6d00*/  @!P3 IADD3 R12, P1, R14, R13, RZ ;  /* 0x0000000d0e0cb210 */ /* 0x001fe40007f3e0ff */
[----:B------:R-:W-:Y:S02]  /*6d10*/  CS2R R30, SRZ ;  /* 0x00000000001e7805 */ /* 0x000fe4000001ff00 */
[----:B------:R-:W-:Y:S01]  /*6d20*/  CS2R R20, SRZ ;  /* 0x0000000000147805 */ /* 0x000fe2000001ff00 */
[--C-:B------:R-:W-:Y:S01]  /*6d30*/  @!P3 IMAD.X R3, R3, 0x1, R24.reuse, P0 ;  /* 0x000000010303b824 */ /* 0x100fe200000e0618 */
[----:B------:R0:W5:Y:S01]  /*6d40*/  @!P2 LD.E.64 R26, desc[UR40][R8.64] ;  /* 0x00000028081aa980 */ /* 0x000162000c101b00 */
[----:B------:R-:W-:Y:S01]  /*6d50*/  @!P3 IMAD.X R13, R5, 0x1, R24, P1 ;  /* 0x00000001050db824 */ /* 0x000fe200008e0618 */
[----:B------:R-:W-:Y:S01]  /*6d60*/  CS2R R24, SRZ ;  /* 0x0000000000187805 */ /* 0x000fe2000001ff00 */
[----:B------:R-:W-:Y:S01]  /*6d70*/  @!P2 IMAD.WIDE R10, R154, 0x2, R14 ;  /* 0x000000029a0aa825 */ /* 0x000fe200078e020e */
[----:B------:R0:W5:Y:S04]  /*6d80*/  @!P3 LD.E.64 R20, desc[UR40][R2.64] ;  /* 0x000000280214b980 */ /* 0x000168000c101b00 */
[----:B------:R0:W5:Y:S04]  /*6d90*/  @!P2 LD.E.64 R30, desc[UR40][R10.64] ;  /* 0x000000280a1ea980 */ /* 0x000168000c101b00 */
[----:B------:R0:W5:Y:S02]  /*6da0*/  @!P3 LD.E.64 R24, desc[UR40][R12.64] ;  /* 0x000000280c18b980 */ /* 0x000164000c101b00 */
.L_x_13569:
[----:B------:R-:W-:Y:S05]  /*6db0*/  BSYNC B1 ;  /* 0x0000000000017941 */ /* 0x000fea0003800000 */
.L_x_13568:
[----:B0----5:R-:W-:Y:S01]  /*6dc0*/  IMAD.MOV.U32 R8, RZ, RZ, R25 ;  /* 0x000000ffff087224 */ /* 0x021fe200078e0019 */
[----:B------:R-:W-:Y:S01]  /*6dd0*/  UMOV UR4, 0xffffffff ;  /* 0xffffffff00047882 */ /* 0x000fe20000000000 */
[----:B---3--:R-:W-:Y:S02]  /*6de0*/  IMAD.MOV.U32 R2, RZ, RZ, R30 ;  /* 0x000000ffff027224 */ /* 0x008fe400078e001e */
[----:B--2---:R-:W-:Y:S01]  /*6df0*/  IMAD.MOV.U32 R3, RZ, RZ, R31 ;  /* 0x000000ffff037224 */ /* 0x004fe200078e001f */
[----:B------:R-:W-:Y:S01]  /*6e00*/  PRMT R35, R35, 0x5410, R8 ;  /* 0x0000541023237816 */ /* 0x000fe20000000008 */
[----:B----4-:R-:W-:Y:S02]  /*6e10*/  IMAD.MOV.U32 R5, RZ, RZ, R24 ;  /* 0x000000ffff057224 */ /* 0x010fe400078e0018 */
        /* <DEDUP_REMOVED lines=9> */
[----:B------:R-:W-:Y:S02]  /*6eb0*/  PRMT R41, R2, 0x7610, R41 ;  /* 0x0000761002297816 */ /* 0x000fe40000000029 */
[----:B------:R-:W-:Y:S01]  /*6ec0*/  PRMT R48, R5, 0x7610, R48 ;  /* 0x0000761005307816 */ /* 0x000fe20000000030 */
[----:B------:R-:W-:Y:S06]  /*6ed0*/  BRA.DIV UR4, `(.L_x_13570) ;  /* 0x0000018604a87947 */ /* 0x000fec000b800000 */
[----:B------:R0:W2:Y:S04]  /*6ee0*/  SHFL.IDX PT, R3, R4, 0x1, 0x1c1f ;  /* 0x003c1f0004037f89 */ /* 0x0000a800000e0000 */
[----:B------:R0:W3:Y:S04]  /*6ef0*/  SHFL.IDX PT, R2, R0, 0x1, 0x1c1f ;  /* 0x003c1f0000027f89 */ /* 0x0000e800000e0000 */
[----:B------:R0:W4:Y:S04]  /*6f00*/  SHFL.IDX PT, R5, R7, 0x1, 0x1c1f ;  /* 0x003c1f0007057f89 */ /* 0x00012800000e0000 */
[----:B------:R0:W0:Y:S02]  /*6f10*/  SHFL.IDX PT, R14, R6, 0x1, 0x1c1f ;  /* 0x003c1f00060e7f89 */ /* 0x00002400000e0000 */
.L_x_13857:
[----:B01----:R-:W5:Y:S04]  /*6f20*/  LDL R4, [R1+0x58] ;  /* 0x0000580001047983 */ /* 0x003f680000100800 */
[----:B------:R-:W2:Y:S01]  /*6f30*/  LDL R40, [R1+0x40] ;  /* 0x0000400001287983 */ /* 0x000ea20000100800 */
[----:B------:R-:W-:Y:S01]  /*6f40*/  VIADD R37, R37, 0x60 ;  /* 0x0000006025257836 */ /* 0x000fe20000000000 */
[----:B------:R-:W-:Y:S01]  /*6f50*/  BSSY B1, `(.L_x_13571) ;  /* 0x000001f000017945 */ /* 0x000fe20003800000 */
[----:B------:R-:W-:Y:S02]  /*6f60*/  CS2R R12, SRZ ;  /* 0x00000000000c7805 */ /* 0x000fe4000001ff00 */
[----:B------:R-:W-:Y:S02]  /*6f70*/  CS2R R32, SRZ ;  /* 0x0000000000207805 */ /* 0x000fe4000001ff00 */
[----:B------:R-:W-:-:S02]  /*6f80*/  CS2R R10, SRZ ;  /* 0x00000000000a7805 */ /* 0x000fc4000001ff00 */
[----:B------:R-:W-:Y:S02]  /*6f90*/  ISETP.GE.AND P0, PT, R37, R34, PT ;  /* 0x000000222500720c */ /* 0x000fe40003f06270 */
[----:B-----5:R-:W-:-:S04]  /*6fa0*/  LEA.HI R0, R4, R4, RZ, 0x1 ;  /* 0x0000000404007211 */ /* 0x020fc800078f08ff */
[----:B------:R-:W-:Y:S01]  /*6fb0*/  LOP3.LUT R0, R0, 0xfffffffe, RZ, 0xc0, !PT ;  /* 0xfffffffe00007812 */ /* 0x000fe200078ec0ff */
[----:B--2---:R-:W-:-:S04]  /*6fc0*/  IMAD.SHL.U32 R38, R40, 0x40, RZ ;  /* 0x0000004028267824 */ /* 0x004fc800078e00ff */
[----:B------:R-:W-:-:S05]  /*6fd0*/  IMAD.IADD R0, R4, 0x1, -R0 ;  /* 0x0000000104007824 */ /* 0x000fca00078e0a00 */
[----:B------:R-:W-:Y:S01]  /*6fe0*/  SHF.L.U32 R37, R0, 0x1f, RZ ;  /* 0x0000001f00257819 */ /* 0x000fe200000006ff */
[----:B------:R-:W-:Y:S06]  /*6ff0*/  @P0 BRA `(.L_x_13572) ;  /* 0x0000000000500947 */ /* 0x000fec0003800000 */
[----:B------:R-:W-:Y:S01]  /*7000*/  ULDC UR4, c[0x0][0x3f4] ;  /* 0x0000fd0000047ab9 */ /* 0x000fe20000000800 */
[----:B------:R-:W-:Y:S02]  /*7010*/  CS2R R32, SRZ ;  /* 0x0000000000207805 */ /* 0x000fe4000001ff00 */
[----:B------:R-:W-:Y:S02]  /*7020*/  ISETP.GE.AND P3, PT, R42, UR4, PT ;  /* 0x000000042a007c0c */ /* 0x000fe4000bf66270 */
[----:B------:R-:W-:Y:S01]  /*7030*/  ISETP.GE.AND P2, PT, R154, UR4, PT ;  /* 0x000000049a007c0c */ /* 0x000fe2000bf46270 */
[----:B----4-:R-:W-:Y:S01]  /*7040*/  IMAD.MOV.U32 R15, RZ, RZ, R5 ;  /* 0x000000ffff0f7224 */ /* 0x010fe200078e0005 */
[----:B------:R-:W-:-:S09]  /*7050*/  CS2R R10, SRZ ;  /* 0x00000000000a7805 */ /* 0x000fd2000001ff00 */
[C---:B------:R-:W-:Y:S01]  /*7060*/  @!P3 IMAD.SHL.U32 R9, R42.reuse, 0x2, RZ ;  /* 0x000000022a09b824 */ /* 0x040fe200078e00ff */
[----:B------:R-:W-:Y:S01]  /*7070*/  @!P3 SHF.L.U64.HI R0, R42, 0x1, R39 ;  /* 0x000000012a00b819 */ /* 0x000fe20000010227 */
[----:B---3--:R-:W-:-:S03]  /*7080*/  @!P2 IMAD.WIDE R6, R154, 0x2, R2 ;  /* 0x000000029a06a825 */ /* 0x008fc600078e0202 */
[-C--:B------:R-:W-:Y:S02]  /*7090*/  @!P3 IADD3 R2, P0, R2, R9.reuse, RZ ;  /* 0x000000090202b210 */ /* 0x080fe40007f1e0ff */
[----:B------:R-:W-:Y:S02]  /*70a0*/  @!P3 IADD3 R4, P1, R14, R9, RZ ;  /* 0x000000090e04b210 */ /* 0x000fe40007f3e0ff */
[----:B------:R-:W-:Y:S02]  /*70b0*/  CS2R R8, SRZ ;  /* 0x0000000000087805 */ /* 0x000fe4000001ff00 */
[----:B------:R-:W-:Y:S01]  /*70c0*/  CS2R R12, SRZ ;  /* 0x00000000000c7805 */ /* 0x000fe2000001ff00 */
[----:B------:R-:W-:Y:S01]  /*70d0*/  @!P2 IMAD.WIDE R14, R154, 0x2, R14 ;  /* 0x000000029a0ea825 */ /* 0x000fe200078e020e */
[----:B------:R0:W5:Y:S03]  /*70e0*/  @!P2 LD.E.64 R32, desc[UR40][R6.64] ;  /* 0x000000280620a980 */ /* 0x000166000c101b00 */
[--C-:B------:R-:W-:Y:S01]  /*70f0*/  @!P3 IMAD.X R3, R3, 0x1, R0.reuse, P0 ;  /* 0x000000010303b824 */ /* 0x100fe200000e0600 */
[----:B------:R0:W5:Y:S01]  /*7100*/  @!P2 LD.E.64 R8, desc[UR40][R14.64] ;  /* 0x000000280e08a980 */ /* 0x000162000c101b00 */
[----:B------:R-:W-:-:S03]  /*7110*/  @!P3 IMAD.X R5, R5, 0x1, R0, P1 ;  /* 0x000000010505b824 */ /* 0x000fc600008e0600 */
[----:B------:R0:W5:Y:S04]  /*7120*/  @!P3 LD.E.64 R10, desc[UR40][R2.64] ;  /* 0x00000028020ab980 */ /* 0x000168000c101b00 */
[----:B------:R0:W5:Y:S02]  /*7130*/  @!P3 LD.E.64 R12, desc[UR40][R4.64] ;  /* 0x00000028040cb980 */ /* 0x000164000c101b00 */
.L_x_13572:
[----:B------:R-:W-:Y:S05]  /*7140*/  BSYNC B1 ;  /* 0x0000000000017941 */ /* 0x000fea0003800000 */
.L_x_13571:
[----:B0-----:R-:W0:Y:S01]  /*7150*/  S2R R6, SR_TID.X ;  /* 0x0000000000067919 */ /* 0x001e220000002100 */
[----:B------:R-:W1:Y:S01]  /*7160*/  SYNCS.PHASECHK.TRANS64.TRYWAIT P0, [R16+URZ+0x16800], R37 ;  /* 0x01680025100075a7 */ /* 0x000e62000800017f */
[----:B------:R-:W-:Y:S01]  /*7170*/  LOP3.LUT R3, R38, 0x1c0, RZ, 0xc0, !PT ;  /* 0x000001c026037812 */ /* 0x000fe200078ec0ff */
[----:B---3-5:R-:W-:Y:S01]  /*7180*/  IMAD.MOV.U32 R2, RZ, RZ, R8 ;  /* 0x000000ffff027224 */ /* 0x028fe200078e0008 */
[----:B------:R-:W-:Y:S01]  /*7190*/  BSSY B1, `(.L_x_13573) ;  /* 0x000001e000017945 */ /* 0x000fe20003800000 */
[----:B------:R-:W-:Y:S01]  /*71a0*/  IMAD R34, R29, -0xc0, R34 ;  /* 0xffffff401d227824 */ /* 0x000fe200078e0222 */
[----:B------:R-:W-:Y:S01]  /*71b0*/  LOP3.LUT R0, R3, 0x18, R18, 0xf8, !PT ;  /* 0x0000001803007812 */ /* 0x000fe200078ef812 */
[----:B----4-:R-:W-:Y:S01]  /*71c0*/  IMAD.MOV.U32 R5, RZ, RZ, R32 ;  /* 0x000000ffff057224 */ /* 0x010fe200078e0020 */
[----:B------:R-:W-:Y:S01]  /*71d0*/  SHF.R.U32.HI R3, RZ, 0x3, R3 ;  /* 0x00000003ff037819 */ /* 0x000fe20000011603 */
[----:B------:R-:W-:Y:S01]  /*71e0*/  IMAD.MOV.U32 R4, RZ, RZ, R13 ;  /* 0x000000ffff047224 */ /* 0x000fe200078e000d */
[----:B------:R-:W-:Y:S01]  /*71f0*/  PRMT R29, R2, 0x7610, R29 ;  /* 0x00007610021d7816 */ /* 0x000fe2000000001d */
[----:B------:R-:W-:Y:S01]  /*7200*/  IMAD.MOV.U32 R2, RZ, RZ, R9 ;  /* 0x000000ffff027224 */ /* 0x000fe200078e0009 */
[----:B------:R-:W-:Y:S01]  /*7210*/  LOP3.LUT R0, R0, R3, RZ, 0x3c, !PT ;  /* 0x0000000300007212 */ /* 0x000fe200078e3cff */
[----:B------:R-:W-:Y:S01]  /*7220*/  IMAD.MOV.U32 R3, RZ, RZ, R12 ;  /* 0x000000ffff037224 */ /* 0x000fe200078e000c */
[----:B------:R-:W-:-:S02]  /*7230*/  PRMT R29, R29, 0x5410, R5 ;  /* 0x000054101d1d7816 */ /* 0x000fc40000000005 */
[----:B------:R-:W-:Y:S02]  /*7240*/  PRMT R15, R2, 0x7610, R15 ;  /* 0x00007610020f7816 */ /* 0x000fe4000000000f */
[----:B------:R-:W-:Y:S01]  /*7250*/  PRMT R3, R3, 0x5410, R4 ;  /* 0x0000541003037816 */ /* 0x000fe20000000004 */
[----:B------:R-:W-:Y:S01]  /*7260*/  IMAD.MOV.U32 R4, RZ, RZ, R10 ;  /* 0x000000ffff047224 */ /* 0x000fe200078e000a */
[----:B------:R-:W-:Y:S02]  /*7270*/  VIMNMX R34, R34, 0xc0, PT ;  /* 0x000000c022227848 */ /* 0x000fe40003fe0100 */
[----:B------:R-:W-:Y:S02]  /*7280*/  LOP3.LUT P2, RZ, R40, 0x4, RZ, 0xc0, !PT ;  /* 0x0000000428ff7812 */ /* 0x000fe4000784c0ff */
[----:B------:R-:W-:Y:S02]  /*7290*/  PRMT R14, R4, 0x7610, R14 ;  /* 0x00007610040e7816 */ /* 0x000fe4000000000e */
[----:B------:R-:W-:Y:S01]  /*72a0*/  ISETP.GE.AND P1, PT, R23, R34, PT ;  /* 0x000000221700720c */ /* 0x000fe20003f26270 */
[----:B0-----:R-:W-:-:S05]  /*72b0*/  VIADD R7, R6, 0xffffff80 ;  /* 0xffffff8006077836 */ /* 0x001fca0000000000 */
[----:B------:R-:W-:-:S04]  /*72c0*/  SHF.R.S32.HI R6, RZ, 0x1f, R7 ;  /* 0x0000001fff067819 */ /* 0x000fc80000011407 */
[----:B------:R-:W-:-:S04]  /*72d0*/  LEA.HI R6, R6, R7, RZ, 0x5 ;  /* 0x0000000706067211 */ /* 0x000fc800078f28ff */
[----:B------:R-:W-:-:S05]  /*72e0*/  SHF.R.S32.HI R6, RZ, 0x5, R6 ;  /* 0x00000005ff067819 */ /* 0x000fca0000011406 */
[----:B------:R-:W-:Y:S02]  /*72f0*/  IMAD R5, R6, 0x200, R0 ;  /* 0x0000020006057824 */ /* 0x000fe400078e0200 */
[----:B------:R-:W-:Y:S02]  /*7300*/  IMAD.MOV.U32 R0, RZ, RZ, R33 ;  /* 0x000000ffff007224 */ /* 0x000fe400078e0021 */
[----:B------:R-:W-:Y:S02]  /*7310*/  IMAD R2, R5, 0x2, R16 ;  /* 0x0000000205027824 */ /* 0x000fe400078e0210 */
[----:B------:R-:W-:Y:S01]  /*7320*/  IMAD.MOV.U32 R5, RZ, RZ, R11 ;  /* 0x000000ffff057224 */ /* 0x000fe200078e000b */
[----:B------:R-:W-:Y:S01]  /*7330*/  PRMT R15, R15, 0x5410, R0 ;  /* 0x000054100f0f7816 */ /* 0x000fe20000000000 */
[C---:B------:R-:W-:Y:S02]  /*7340*/  VIADD R4, R2.reuse, 0x8400 ;  /* 0x0000840002047836 */ /* 0x040fe40000000000 */
[----:B------:R-:W-:Y:S01]  /*7350*/  VIADD R0, R2, 0x8440 ;  /* 0x0000844002007836 */ /* 0x000fe20000000000 */
[----:B-1----:R-:W-:Y:S06]  /*7360*/  @!P0 BRA `(.L_x_13574) ;  /* 0x0000018000f48947 */ /* 0x002fec0003800000 */
.L_x_13858:
[----:B------:R-:W-:Y:S05]  /*7370*/  BSYNC B1 ;  /* 0x0000000000017941 */ /* 0x000fea0003800000 */
.L_x_13573:
[----:B------:R-:W-:Y:S01]  /*7380*/  BSSY B1, `(.L_x_13575) ;  /* 0x0000060000017945 */ /* 0x000fe20003800000 */
[----:B------:R-:W-:Y:S01]  /*7390*/  PRMT R14, R14, 0x5410, R5 ;  /* 0x000054100e0e7816 */ /* 0x000fe20000000005 */
[----:B------:R-:W-:Y:S02]  /*73a0*/  @P2 VIADD R0, R4, 0xffffffc0 ;  /* 0xffffffc004002836 */ /* 0x000fe40000000000 */
[----:B------:R-:W-:Y:S05]  /*73b0*/  @P1 BRA `(.L_x_13576) ;  /* 0x0000000400701947 */ /* 0x000fea0003800000 */
[----:B------:R-:W2:Y:S01]  /*73c0*/  LDL R6, [R1+0x1c] ;  /* 0x00001c0001067983 */ /* 0x000ea20000100800 */
[----:B------:R-:W1:Y:S01]  /*73d0*/  LDC R5, c[0x0][0x3f4] ;  /* 0x0000fd00ff057b82 */ /* 0x000e620000000800 */
[----:B------:R-:W-:Y:S01]  /*73e0*/  BSSY B2, `(.L_x_13577) ;  /* 0x000002e000027945 */ /* 0x000fe20003800000 */
[-C--:B-1----:R-:W-:Y:S02]  /*73f0*/  ISETP.GE.AND P0, PT, R154, R5.reuse, PT ;  /* 0x000000059a00720c */ /* 0x082fe40003f06270 */
[----:B--2---:R-:W-:-:S11]  /*7400*/  ISETP.GE.AND P1, PT, R6, R5, PT ;  /* 0x000000050600720c */ /* 0x004fd60003f26270 */
[----:B------:R-:W-:Y:S05]  /*7410*/  @P0 BRA `(.L_x_13578) ;  /* 0x0000000000a80947 */ /* 0x000fea0003800000 */
[----:B------:R-:W1:Y:S01]  /*7420*/  LDS.128 R4, [R2+0x8400] ;  /* 0x0084000002047984 */ /* 0x000e620000000c00 */
[----:B------:R-:W-:Y:S01]  /*7430*/  SHF.R.U32.HI R40, RZ, 0x10, R31 ;  /* 0x00000010ff287819 */ /* 0x000fe2000001161f */
[----:B------:R-:W-:Y:S01]  /*7440*/  HADD2.F32 R39, -RZ, R36.H1_H1 ;  /* 0x30000024ff277230 */ /* 0x000fe20000004100 */
[----:B------:R-:W-:Y:S01]  /*7450*/  SHF.R.U32.HI R38, RZ, 0x10, R27 ;  /* 0x00000010ff267819 */ /* 0x000fe2000001161b */
[----:B0-----:R-:W-:Y:S01]  /*7460*/  HADD2.F32 R37, -RZ, R41.H0_H0 ;  /* 0x20000029ff257230 */ /* 0x001fe20000004100 */
[----:B------:R-:W-:Y:S01]  /*7470*/  SHF.R.U64 R45, R30, 0x10, R31 ;  /* 0x000000101e2d7819 */ /* 0x000fe2000000121f */
[----:B------:R-:W-:Y:S01]  /*7480*/  HADD2.F32 R40, -RZ, R40.H0_H0 ;  /* 0x20000028ff287230 */ /* 0x000fe20000004100 */
[----:B------:R-:W-:Y:S01]  /*7490*/  SHF.R.U64 R46, R26, 0x10, R27 ;  /* 0x000000101a2e7819 */ /* 0x000fe2000000121b */
[----:B------:R-:W-:Y:S02]  /*74a0*/  HADD2.F32 R38, -RZ, R38.H0_H0 ;  /* 0x20000026ff267230 */ /* 0x000fe40000004100 */
[----:B-1----:R-:W-:-:S02]  /*74b0*/  HADD2.F32 R30, -RZ, R7.H0_H0 ;  /* 0x20000007ff1e7230 */ /* 0x002fc40000004100 */
        /* <DEDUP_REMOVED lines=8> */
[C---:B------:R-:W-:Y:S01]  /*7540*/  FFMA.FTZ R43, R30.reuse, R38, -R41 ;  /* 0x000000261e2b7223 */ /* 0x040fe20000010829 */
[--C-:B------:R-:W-:Y:S02]  /*7550*/  HADD2.F32 R6, -RZ, R5.reuse.H0_H0 ;  /* 0x20000005ff067230 */ /* 0x100fe40000004100 */
[----:B------:R-:W-:Y:S01]  /*7560*/  FFMA.FTZ R44, R30, R40, R31 ;  /* 0x000000281e2c7223 */ /* 0x000fe2000001001f */
[-C--:B------:R-:W-:Y:S01]  /*7570*/  FMUL.FTZ R38, R4, R37.reuse ;  /* 0x0000002504267220 */ /* 0x080fe20000410000 */
[C---:B------:R-:W-:Y:S01]  /*7580*/  FFMA.FTZ R42, R7.reuse, R37, -R42 ;  /* 0x00000025072a7223 */ /* 0x040fe2000001082a */
[----:B------:R-:W-:Y:S02]  /*7590*/  HADD2.F32 R5, -RZ, R5.H1_H1 ;  /* 0x30000005ff057230 */ /* 0x000fe40000004100 */
[--C-:B------:R-:W-:Y:S02]  /*75a0*/  HADD2.F32 R37, -RZ, R47.reuse.H0_H0 ;  /* 0x2000002fff257230 */ /* 0x100fe40000004100 */
        /* <DEDUP_REMOVED lines=17> */
.L_x_13578:
[----:B------:R-:W-:Y:S05]  /*76c0*/  BSYNC B2 ;  /* 0x0000000000027941 */ /* 0x000fea0003800000 */
.L_x_13577:
[----:B------:R-:W-:Y:S05]  /*76d0*/  @P1 BRA `(.L_x_13576) ;  /* 0x0000000000a81947 */ /* 0x000fea0003800000 */
[----:B-1----:R-:W1:Y:S01]  /*76e0*/  LDS.128 R4, [R0] ;  /* 0x0000000000047984 */ /* 0x002e620000000c00 */
        /* <DEDUP_REMOVED lines=18> */
[----:B------:R-:W-:Y:S02]  /*7810*/  HADD2.F32 R25, -RZ, R35.H1_H1 ;  /* 0x30000023ff197230 */ /* 0x000fe40000004100 */
[----:B0-----:R-:W-:Y:S01]  /*7820*/  FFMA.FTZ R37, R24, R27, -R31 ;  /* 0x0000001b18257223 */ /* 0x001fe2000001081f */
        /* <DEDUP_REMOVED lines=21> */
.L_x_13576:
[----:B------:R-:W-:Y:S05]  /*7980*/  BSYNC B1 ;  /* 0x0000000000017941 */ /* 0x000fea0003800000 */
.L_x_13575:
[----:B-12---:R-:W-:-:S05]  /*7990*/  VIADD R4, R23, 0x60 ;  /* 0x0000006017047836 */ /* 0x006fca0000000000 */
[----:B------:R-:W-:-:S13]  /*79a0*/  ISETP.GE.AND P0, PT, R4, R34, PT ;  /* 0x000000220400720c */ /* 0x000fda0003f06270 */
        /* <DEDUP_REMOVED lines=26> */
[----:B------:R-:W-:Y:S02]  /*7b50*/  HADD2.F32 R21, -RZ, R15.H0_H0 ;  /* 0x2000000fff157230 */ /* 0x000fe40000004100 */
[----:B------:R-:W-:Y:S01]  /*7b60*/  FFMA.FTZ R27, R20, R25, -R27 ;  /* 0x00000019141b7223 */ /* 0x000fe2000001081b */
[----:B------:R-:W-:Y:S02]  /*7b70*/  HADD2.F32 R6, -RZ, R5.H0_H0 ;  /* 0x20000005ff067230 */ /* 0x000fe40000004100 */
        /* <DEDUP_REMOVED lines=20> */
.L_x_13581:
[----:B------:R-:W-:Y:S05]  /*7cc0*/  BSYNC B1 ;  /* 0x0000000000017941 */ /* 0x000fea0003800000 */
.L_x_13580:
[----:B------:R-:W-:Y:S05]  /*7cd0*/  @P1 BRA `(.L_x_13579) ;  /* 0x0000001400ec1947 */ /* 0x000fea0003800000 */
[----:B-1----:R-:W1:Y:S01]  /*7ce0*/  LDS.128 R4, [R0+0x3000] ;  /* 0x0030000000047984 */ /* 0x002e620000000c00 */
        /* <DEDUP_REMOVED lines=42> */
.L_x_13566:
[----:B------:R-:W1:Y:S01]  /*7f90*/  S2R R0, SR_TID.X ;  /* 0x0000000000007919 */ /* 0x000e620000002100 */
[----:B------:R-:W2:Y:S01]  /*7fa0*/  LDC R30, c[0x0][0x448] ;  /* 0x00011200ff1e7b82 */ /* 0x000ea20000000800 */
[----:B------:R-:W-:Y:S01]  /*7fb0*/  ULDC.64 UR4, c[0x0][0x3f8] ;  /* 0x0000fe0000047ab9 */ /* 0x000fe20000000a00 */
[----:B------:R-:W-:Y:S01]  /*7fc0*/  ULDC.64 UR6, c[0x0][0x408] ;  /* 0x0001020000067ab9 */ /* 0x000fe20000000a00 */
[----:B------:R-:W-:Y:S01]  /*7fd0*/  IMAD.MOV.U32 R27, RZ, RZ, R31 ;  /* 0x000000ffff1b7224 */ /* 0x000fe200078e001f */
[----:B------:R-:W-:Y:S02]  /*7fe0*/  SHF.R.S32.HI R39, RZ, 0x1f, R18 ;  /* 0x0000001fff277819 */ /* 0x000fe40000011412 */
[----:B--2---:R-:W-:Y:S01]  /*7ff0*/  ISETP.NE.AND P0, PT, R30, 0x1, PT ;  /* 0x000000011e00780c */ /* 0x004fe20003f05270 */
[----:B-1----:R-:W-:-:S05]  /*8000*/  VIADD R0, R0, 0xffffff80 ;  /* 0xffffff8000007836 */ /* 0x002fca0000000000 */
[----:B------:R-:W-:-:S07]  /*8010*/  SHF.R.S32.HI R2, RZ, 0x1f, R0 ;  /* 0x0000001fff027819 */ /* 0x000fce0000011400 */
[----:B------:R-:W1:Y:S01]  /*8020*/  @P0 LDC R3, c[0x0][0x450] ;  /* 0x00011400ff030b82 */ /* 0x000e620000000800 */
[----:B------:R-:W-:-:S04]  /*8030*/  LEA.HI R2, R2, R0, RZ, 0x2 ;  /* 0x0000000002027211 */ /* 0x000fc800078f10ff */
[----:B------:R-:W-:-:S05]  /*8040*/  LOP3.LUT R2, R2, 0xfffffffc, RZ, 0xc0, !PT ;  /* 0xfffffffc02027812 */ /* 0x000fca00078ec0ff */
[----:B------:R-:W-:Y:S02]  /*8050*/  IMAD.IADD R2, R0, 0x1, -R2 ;  /* 0x0000000100027824 */ /* 0x000fe400078e0a02 */
[----:B------:R-:W2:Y:S02]  /*8060*/  @P0 LDC R0, c[0x0][0x44c] ;  /* 0x00011300ff000b82 */ /* 0x000ea40000000800 */
[----:B------:R-:W-:Y:S02]  /*8070*/  IMAD R5, R2, 0x60, R37 ;  /* 0x0000006002057824 */ /* 0x000fe400078e0225 */
[----:B------:R-:W-:Y:S02]  /*8080*/  IMAD.MOV.U32 R2, RZ, RZ, R24 ;  /* 0x000000ffff027224 */ /* 0x000fe400078e0018 */
[----:B--2---:R-:W-:-:S05]  /*8090*/  @P0 IMAD.HI.U32 R0, R5, R0, RZ ;  /* 0x0000000005000227 */ /* 0x004fca00078e00ff */
        /* <DEDUP_REMOVED lines=19> */
[----:B------:R-:W1:Y:S01]  /*81d0*/  LDC R43, c[0x0][0x3f4] ;  /* 0x0000fd00ff2b7b82 */ /* 0x000e620000000800 */
[----:B------:R-:W2:Y:S01]  /*81e0*/  SHFL.IDX PT, R2, R24, RZ, 0x1c1f ;  /* 0x001c1fff18027589 */ /* 0x000ea200000e0000 */
[----:B------:R-:W-:-:S03]  /*81f0*/  IMAD R30, R157, R30, RZ ;  /* 0x0000001e9d1e7224 */ /* 0x000fc600078e02ff */
[----:B------:R-:W3:Y:S04]  /*8200*/  SHFL.IDX PT, R0, R26, RZ, 0x1c1f ;  /* 0x001c1fff1a007589 */ /* 0x000ee800000e0000 */
[----:B0-----:R-:W0:Y:S04]  /*8210*/  SHFL.IDX PT, R14, R27, RZ, 0x1c1f ;  /* 0x001c1fff1b0e7589 */ /* 0x001e2800000e0000 */
[----:B------:R-:W4:Y:S01]  /*8220*/  SHFL.IDX PT, R3, R25, RZ, 0x1c1f ;  /* 0x001c1fff19037589 */ /* 0x000f2200000e0000 */
[----:B-1----:R-:W-:-:S04]  /*8230*/  ISETP.GE.AND P0, PT, R18, R43, PT ;  /* 0x0000002b1200720c */ /* 0x002fc80003f06270 */
[----:B------:R-:W-:-:S13]  /*8240*/  ISETP.GE.OR P1, PT, R37, R30, P0 ;  /* 0x0000001e2500720c */ /* 0x000fda0000726670 */
[C---:B------:R-:W-:Y:S01]  /*8250*/  @!P1 IMAD.SHL.U32 R7, R18.reuse, 0x2, RZ ;  /* 0x0000000212079824 */ /* 0x040fe200078e00ff */
[----:B------:R-:W-:-:S04]  /*8260*/  @!P1 SHF.L.U64.HI R4, R18, 0x1, R39 ;  /* 0x0000000112049819 */ /* 0x000fc80000010227 */
[----:B--2---:R-:W-:-:S05]  /*8270*/  @!P1 IADD3 R2, P2, R2, R7, RZ ;  /* 0x0000000702029210 */ /* 0x004fca0007f5e0ff */
[----:B---3--:R-:W-:Y:S02]  /*8280*/  @!P1 IMAD.X R5, R0, 0x1, R4, P2 ;  /* 0x0000000100059824 */ /* 0x008fe400010e0604 */
[----:B------:R-:W-:Y:S02]  /*8290*/  @!P1 IMAD.MOV.U32 R8, RZ, RZ, R2 ;  /* 0x000000ffff089224 */ /* 0x000fe400078e0002 */
[----:B------:R-:W-:-:S06]  /*82a0*/  @!P1 IMAD.MOV.U32 R9, RZ, RZ, R5 ;  /* 0x000000ffff099224 */ /* 0x000fcc00078e0005 */
[----:B------:R-:W2:Y:S01]  /*82b0*/  @!P1 LD.E.128 R8, desc[UR40][R8.64] ;  /* 0x0000002808089980 */ /* 0x000ea2000c101d00 */
[----:B0-----:R-:W-:-:S05]  /*82c0*/  @!P1 IADD3 R14, P2, R14, R7, RZ ;  /* 0x000000070e0e9210 */ /* 0x001fca0007f5e0ff */
[----:B----4-:R-:W-:-:S04]  /*82d0*/  @!P1 IMAD.X R3, R3, 0x1, R4, P2 ;  /* 0x0000000103039824 */ /* 0x010fc800010e0604 */
[----:B------:R-:W-:-:S05]  /*82e0*/  @!P1 IMAD.MOV.U32 R15, RZ, RZ, R3 ;  /* 0x000000ffff0f9224 */ /* 0x000fca00078e0003 */
[----:B------:R0:W3:Y:S01]  /*82f0*/  @!P1 LD.E.128 R4, desc[UR40][R14.64] ;  /* 0x000000280e049980 */ /* 0x0000e2000c101d00 */
[----:B------:R-:W-:Y:S02]  /*8300*/  CS2R R32, SRZ ;  /* 0x0000000000207805 */ /* 0x000fe4000001ff00 */
[----:B------:R-:W-:Y:S02]  /*8310*/  CS2R R20, SRZ ;  /* 0x0000000000147805 */ /* 0x000fe4000001ff00 */
[----:B------:R-:W-:Y:S01]  /*8320*/  CS2R R34, SRZ ;  /* 0x0000000000227805 */ /* 0x000fe2000001ff00 */
[----:B------:R-:W1:Y:S04]  /*8330*/  SHFL.IDX PT, R24, R24, 0x1, 0x1c1f ;  /* 0x003c1f0018187f89 */ /* 0x000e6800000e0000 */
[----:B------:R-:W4:Y:S04]  /*8340*/  SHFL.IDX PT, R25, R25, 0x1, 0x1c1f ;  /* 0x003c1f0019197f89 */ /* 0x000f2800000e0000 */
[----:B0-----:R0:W0:Y:S01]  /*8350*/  SHFL.IDX PT, R14, R27, 0x1, 0x1c1f ;  /* 0x003c1f001b0e7f89 */ /* 0x00102200000e0000 */
[----:B--2---:R-:W-:-:S02]  /*8360*/  @!P1 IMAD.MOV.U32 R32, RZ, RZ, R8 ;  /* 0x000000ffff209224 */ /* 0x004fc400078e0008 */
[----:B------:R-:W-:Y:S02]  /*8370*/  @!P1 IMAD.MOV.U32 R33, RZ, RZ, R9 ;  /* 0x000000ffff219224 */ /* 0x000fe400078e0009 */
[----:B------:R-:W-:Y:S02]  /*8380*/  IMAD.MOV.U32 R0, RZ, RZ, R32 ;  /* 0x000000ffff007224 */ /* 0x000fe400078e0020 */
[----:B------:R-:W-:Y:S02]  /*8390*/  IMAD.MOV.U32 R2, RZ, RZ, R33 ;  /* 0x000000ffff027224 */ /* 0x000fe400078e0021 */
[----:B------:R-:W-:Y:S01]  /*83a0*/  @!P1 IMAD.MOV.U32 R34, RZ, RZ, R10 ;  /* 0x000000ffff229224 */ /* 0x000fe200078e000a */
[----:B------:R-:W-:Y:S01]  /*83b0*/  PRMT R41, R0, 0x7610, R41 ;  /* 0x0000761000297816 */ /* 0x000fe20000000029 */
[----:B------:R-:W-:Y:S01]  /*83c0*/  @!P1 IMAD.MOV.U32 R35, RZ, RZ, R11 ;  /* 0x000000ffff239224 */ /* 0x000fe200078e000b */
[----:B------:R2:W0:Y:S01]  /*83d0*/  SHFL.IDX PT, R0, R26, 0x1, 0x1c1f ;  /* 0x003c1f001a007f89 */ /* 0x00042200000e0000 */
[----:B------:R-:W-:-:S02]  /*83e0*/  PRMT R42, R2, 0x7610, R42 ;  /* 0x00007610022a7816 */ /* 0x000fc4000000002a */
[----:B------:R-:W-:Y:S01]  /*83f0*/  CS2R R2, SRZ ;  /* 0x0000000000027805 */ /* 0x000fe2000001ff00 */
[----:B------:R-:W-:Y:S02]  /*8400*/  IMAD.MOV.U32 R8, RZ, RZ, R34 ;  /* 0x000000ffff087224 */ /* 0x000fe400078e0022 */
[----:B---3--:R-:W-:Y:S02]  /*8410*/  @!P1 IMAD.MOV.U32 R20, RZ, RZ, R4 ;  /* 0x000000ffff149224 */ /* 0x008fe400078e0004 */
[----:B------:R-:W-:Y:S02]  /*8420*/  @!P1 IMAD.MOV.U32 R21, RZ, RZ, R5 ;  /* 0x000000ffff159224 */ /* 0x000fe400078e0005 */
[----:B------:R-:W-:Y:S02]  /*8430*/  @!P1 IMAD.MOV.U32 R2, RZ, RZ, R6 ;  /* 0x000000ffff029224 */ /* 0x000fe400078e0006 */
[----:B------:R-:W-:Y:S02]  /*8440*/  @!P1 IMAD.MOV.U32 R3, RZ, RZ, R7 ;  /* 0x000000ffff039224 */ /* 0x000fe400078e0007 */
[----:B------:R-:W-:-:S02]  /*8450*/  IMAD.MOV.U32 R4, RZ, RZ, R20 ;  /* 0x000000ffff047224 */ /* 0x000fc400078e0014 */
[----:B------:R-:W-:Y:S02]  /*8460*/  IMAD.MOV.U32 R5, RZ, RZ, R21 ;  /* 0x000000ffff057224 */ /* 0x000fe400078e0015 */
[----:B------:R-:W-:Y:S02]  /*8470*/  IMAD.MOV.U32 R6, RZ, RZ, R2 ;  /* 0x000000ffff067224 */ /* 0x000fe400078e0002 */
[----:B------:R-:W-:Y:S01]  /*8480*/  IMAD.MOV.U32 R9, RZ, RZ, R35 ;  /* 0x000000ffff097224 */ /* 0x000fe200078e0023 */
[----:B------:R-:W-:Y:S01]  /*8490*/  PRMT R41, R41, 0x5410, R5 ;  /* 0x0000541029297816 */ /* 0x000fe20000000005 */
[----:B------:R-:W-:Y:S01]  /*84a0*/  IMAD.MOV.U32 R7, RZ, RZ, R3 ;  /* 0x000000ffff077224 */ /* 0x000fe200078e0003 */
[----:B------:R-:W-:Y:S02]  /*84b0*/  PRMT R56, R4, 0x5410, R6 ;  /* 0x0000541004387816 */ /* 0x000fe40000000006 */
[----:B------:R-:W-:Y:S02]  /*84c0*/  CS2R R4, SRZ ;  /* 0x0000000000047805 */ /* 0x000fe4000001ff00 */
[----:B------:R-:W-:-:S02]  /*84d0*/  PRMT R31, R8, 0x5410, R9 ;  /* 0x00005410081f7816 */ /* 0x000fc40000000009 */
[----:B012-4-:R-:W-:-:S07]  /*84e0*/  PRMT R47, R7, 0x7610, R47 ;  /* 0x00007610072f7816 */ /* 0x017fce000000002f */
.L_x_13868:
[----:B------:R-:W2:Y:S01]  /*84f0*/  LDL R7, [R1+0x58] ;  /* 0x0000580001077983 */ /* 0x000ea20000100800 */
[----:B------:R-:W-:Y:S01]  /*8500*/  VIADD R37, R37, 0x60 ;  /* 0x0000006025257836 */ /* 0x000fe20000000000 */
[----:B------:R-:W-:Y:S01]  /*8510*/  BSSY B1, `(.L_x_13583) ;  /* 0x0000016000017945 */ /* 0x000fe20003800000 */
[----:B------:R-:W-:Y:S02]  /*8520*/  CS2R R8, SRZ ;  /* 0x0000000000087805 */ /* 0x000fe4000001ff00 */
[----:B------:R-:W-:Y:S02]  /*8530*/  CS2R R10, SRZ ;  /* 0x00000000000a7805 */ /* 0x000fe4000001ff00 */
[----:B------:R-:W-:Y:S02]  /*8540*/  ISETP.GE.AND P1, PT, R37, R30, PT ;  /* 0x0000001e2500720c */ /* 0x000fe40003f26270 */
[----:B--2---:R-:W-:-:S04]  /*8550*/  LEA.HI R6, R7, R7, RZ, 0x1 ;  /* 0x0000000707067211 */ /* 0x004fc800078f08ff */
        /* <DEDUP_REMOVED lines=16> */
[----:B------:R-:W5:Y:S02]  /*8660*/  LD.E.128 R4, desc[UR40][R4.64] ;  /* 0x0000002804047980 */ /* 0x000f64000c101d00 */
.L_x_13584:
[----:B------:R-:W-:Y:S05]  /*8670*/  BSYNC B1 ;  /* 0x0000000000017941 */ /* 0x000fea0003800000 */
.L_x_13583:
[----:B------:R-:W0:Y:S01]  /*8680*/  SYNCS.PHASECHK.TRANS64.TRYWAIT P1, [R16+URZ+0x16800], R13 ;  /* 0x0168000d100075a7 */ /* 0x000e22000802017f */
[----:B------:R-:W-:Y:S01]  /*8690*/  IMAD R29, R29, -0xc0, R30 ;  /* 0xffffff401d1d7824 */ /* 0x000fe200078e021e */
[----:B------:R-:W-:Y:S01]  /*86a0*/  BSSY B1, `(.L_x_13585) ;  /* 0x0000012000017945 */ /* 0x000fe20003800000 */
[----:B------:R-:W-:Y:S02]  /*86b0*/  VIADD R15, R23, 0x60 ;  /* 0x00000060170f7836 */ /* 0x000fe40000000000 */
[----:B-----5:R-:W-:Y:S01]  /*86c0*/  IMAD.MOV.U32 R12, RZ, RZ, R4 ;  /* 0x000000ffff0c7224 */ /* 0x020fe200078e0004 */
[----:B------:R-:W-:Y:S01]  /*86d0*/  VIMNMX R0, R29, 0xc0, PT ;  /* 0x000000c01d007848 */ /* 0x000fe20003fe0100 */
[----:B------:R-:W-:Y:S02]  /*86e0*/  IMAD.MOV.U32 R14, RZ, RZ, R5 ;  /* 0x000000ffff0e7224 */ /* 0x000fe400078e0005 */
[----:B------:R-:W-:Y:S01]  /*86f0*/  IMAD.IADD R30, R18, 0x1, R43 ;  /* 0x00000001121e7824 */ /* 0x000fe200078e022b */
[----:B------:R-:W-:-:S02]  /*8700*/  ISETP.GE.OR P2, PT, R23, R0, P0 ;  /* 0x000000001700720c */ /* 0x000fc40000746670 */
[----:B------:R-:W-:Y:S01]  /*8710*/  ISETP.GE.OR P0, PT, R15, R0, P0 ;  /* 0x000000000f00720c */ /* 0x000fe20000706670 */
[----:B------:R-:W-:Y:S01]  /*8720*/  IMAD.MOV.U32 R0, RZ, RZ, R6 ;  /* 0x000000ffff007224 */ /* 0x000fe200078e0006 */
[----:B------:R-:W-:Y:S01]  /*8730*/  PRMT R38, R38, 0x5410, R12 ;  /* 0x0000541026267816 */ /* 0x000fe2000000000c */
[----:B------:R-:W-:Y:S01]  /*8740*/  IMAD.MOV.U32 R12, RZ, RZ, R7 ;  /* 0x000000ffff0c7224 */ /* 0x000fe200078e0007 */
[----:B------:R-:W-:Y:S01]  /*8750*/  PRMT R39, R14, 0x7610, R39 ;  /* 0x000076100e277816 */ /* 0x000fe20000000027 */
[----:B------:R-:W-:Y:S02]  /*8760*/  IMAD.MOV.U32 R14, RZ, RZ, R8 ;  /* 0x000000ffff0e7224 */ /* 0x000fe400078e0008 */
[----:B------:R-:W-:Y:S01]  /*8770*/  IMAD.MOV.U32 R15, RZ, RZ, R9 ;  /* 0x000000ffff0f7224 */ /* 0x000fe200078e0009 */
[----:B------:R-:W-:Y:S02]  /*8780*/  PRMT R37, R0, 0x5410, R12 ;  /* 0x0000541000257816 */ /* 0x000fe4000000000c */
[----:B------:R-:W-:-:S02]  /*8790*/  PRMT R38, R14, 0x7610, R38 ;  /* 0x000076100e267816 */ /* 0x000fc40000000026 */
[----:B------:R-:W-:Y:S01]  /*87a0*/  PRMT R39, R39, 0x5410, R15 ;  /* 0x0000541027277816 */ /* 0x000fe2000000000f */
[----:B0-----:R-:W-:Y:S06]  /*87b0*/  @!P1 BRA `(.L_x_13586) ;  /* 0x0000017400649947 */ /* 0x001fec0003800000 */
.L_x_13869:
[----:B------:R-:W-:Y:S05]  /*87c0*/  BSYNC B1 ;  /* 0x0000000000017941 */ /* 0x000fea0003800000 */
.L_x_13585:
[----:B------:R-:W-:Y:S01]  /*87d0*/  BSSY B1, `(.L_x_13587) ;  /* 0x0000069000017945 */ /* 0x000fe20003800000 */
[----:B------:R-:W-:Y:S01]  /*87e0*/  IMAD.MOV.U32 R0, RZ, RZ, R10 ;  /* 0x000000ffff007224 */ /* 0x000fe200078e000a */
[----:B------:R-:W-:Y:S01]  /*87f0*/  LOP3.LUT R30, R30, 0x38, RZ, 0xc0, !PT ;  /* 0x000000381e1e7812 */ /* 0x000fe200078ec0ff */
[----:B------:R-:W-:Y:S01]  /*8800*/  IMAD.MOV.U32 R29, RZ, RZ, R11 ;  /* 0x000000ffff1d7224 */ /* 0x000fe200078e000b */
[----:B------:R-:W-:Y:S06]  /*8810*/  @P2 BRA `(.L_x_13588) ;  /* 0x0000000400902947 */ /* 0x000fec0003800000 */
[----:B------:R-:W2:Y:S01]  /*8820*/  LDL R12, [R1+0x40] ;  /* 0x00004000010c7983 */ /* 0x000ea20000100800 */
[----:B------:R-:W1:Y:S02]  /*8830*/  S2R R14, SR_TID.X ;  /* 0x00000000000e7919 */ /* 0x000e640000002100 */
[----:B-1----:R-:W-:-:S05]  /*8840*/  VIADD R14, R14, 0xffffff80 ;  /* 0xffffff800e0e7836 */ /* 0x002fca0000000000 */
[----:B------:R-:W-:-:S04]  /*8850*/  SHF.R.S32.HI R26, RZ, 0x1f, R14 ;  /* 0x0000001fff1a7819 */ /* 0x000fc8000001140e */
[----:B------:R-:W-:-:S04]  /*8860*/  LEA.HI R26, R26, R14, RZ, 0x5 ;  /* 0x0000000e1a1a7211 */ /* 0x000fc800078f28ff */
[----:B------:R-:W-:Y:S01]  /*8870*/  SHF.R.S32.HI R26, RZ, 0x5, R26 ;  /* 0x00000005ff1a7819 */ /* 0x000fe2000001141a */
[----:B------:R-:W-:Y:S01]  /*8880*/  HADD2.F32 R42, -RZ, R42.H0_H0 ;  /* 0x2000002aff2a7230 */ /* 0x000fe20000004100 */
[----:B------:R-:W-:Y:S01]  /*8890*/  SHF.R.U64 R55, R32, 0x10, R33 ;  /* 0x0000001020377819 */ /* 0x000fe20000001221 */
[----:B------:R-:W-:Y:S01]  /*88a0*/  HADD2.F32 R43, -RZ, R41.H1_H1 ;  /* 0x30000029ff2b7230 */ /* 0x000fe20000004100 */
[----:B------:R-:W-:Y:S02]  /*88b0*/  SHF.R.U32.HI R44, RZ, 0x10, R21 ;  /* 0x00000010ff2c7819 */ /* 0x000fe40000011615 */
[----:B------:R-:W-:Y:S02]  /*88c0*/  SHF.R.U32.HI R45, RZ, 0x10, R33 ;  /* 0x00000010ff2d7819 */ /* 0x000fe40000011621 */
[--C-:B------:R-:W-:Y:S02]  /*88d0*/  SHF.R.U64 R51, R2, 0x10, R3.reuse ;  /* 0x0000001002337819 */ /* 0x100fe40000001203 */
[----:B------:R-:W-:Y:S01]  /*88e0*/  SHF.R.U32.HI R49, RZ, 0x10, R3 ;  /* 0x00000010ff317819 */ /* 0x000fe20000011603 */
[----:B------:R-:W-:Y:S01]  /*88f0*/  HADD2.F32 R44, -RZ, R44.H0_H0 ;  /* 0x2000002cff2c7230 */ /* 0x000fe20000004100 */
[----:B------:R-:W-:-:S02]  /*8900*/  SHF.R.U64 R54, R34, 0x10, R35 ;  /* 0x0000001022367819 */ /* 0x000fc40000001223 */
[----:B------:R-:W-:Y:S02]  /*8910*/  SHF.R.U64 R52, R20, 0x10, R21 ;  /* 0x0000001014347819 */ /* 0x000fe40000001215 */
[----:B------:R-:W-:Y:S01]  /*8920*/  SHF.R.U32.HI R53, RZ, 0x10, R35 ;  /* 0x00000010ff357819 */ /* 0x000fe20000011623 */
[----:B------:R-:W-:Y:S02]  /*8930*/  HADD2.F32 R41, -RZ, R41.H0_H0 ;  /* 0x20000029ff297230 */ /* 0x000fe40000004100 */
[----:B--2---:R-:W-:-:S05]  /*8940*/  IMAD.SHL.U32 R12, R12, 0x40, RZ ;  /* 0x000000400c0c7824 */ /* 0x004fca00078e00ff */
[----:B------:R-:W-:-:S04]  /*8950*/  LOP3.LUT R15, R12, 0x1c0, RZ, 0xc0, !PT ;  /* 0x000001c00c0f7812 */ /* 0x000fc800078ec0ff */
[--C-:B------:R-:W-:Y:S02]  /*8960*/  SHF.R.U32.HI R25, RZ, 0x3, R15.reuse ;  /* 0x00000003ff197819 */ /* 0x100fe4000001160f */
[----:B------:R-:W-:Y:S02]  /*8970*/  LOP3.LUT R12, R15, 0x38, R18, 0xf8, !PT ;  /* 0x000000380f0c7812 */ /* 0x000fe400078ef812 */
[----:B------:R-:W-:Y:S02]  /*8980*/  LOP3.LUT R24, R25, R30, R15, 0x1e, !PT ;  /* 0x0000001e19187212 */ /* 0x000fe400078e1e0f */
[----:B------:R-:W-:-:S03]  /*8990*/  LOP3.LUT R12, R12, R25, RZ, 0x3c, !PT ;  /* 0x000000190c0c7212 */ /* 0x000fc600078e3cff */
[C---:B------:R-:W-:Y:S02]  /*89a0*/  IMAD R25, R26.reuse, 0x200, R24 ;  /* 0x000002001a197824 */ /* 0x040fe400078e0218 */
[----:B0-----:R-:W-:Y:S02]  /*89b0*/  IMAD R13, R26, 0x200, R12 ;  /* 0x000002001a0d7824 */ /* 0x001fe400078e020c */
[--C-:B------:R-:W-:Y:S02]  /*89c0*/  IMAD R40, R25, 0x2, R16.reuse ;  /* 0x0000000219287824 */ /* 0x100fe400078e0210 */
[----:B------:R-:W-:-:S03]  /*89d0*/  IMAD R36, R13, 0x2, R16 ;  /* 0x000000020d247824 */ /* 0x000fc600078e0210 */
[----:B------:R-:W0:Y:S04]  /*89e0*/  LDS.128 R24, [R40+0x8400] ;  /* 0x0084000028187984 */ /* 0x000e280000000c00 */
[----:B------:R-:W1:Y:S01]  /*89f0*/  LDS.128 R12, [R36+0x8400] ;  /* 0x00840000240c7984 */ /* 0x000e620000000c00 */
[--C-:B0-----:R-:W-:Y:S02]  /*8a00*/  HADD2.F32 R32, -RZ, R25.reuse.H0_H0 ;  /* 0x20000019ff207230 */ /* 0x101fe40000004100 */
[----:B------:R-:W-:Y:S02]  /*8a10*/  HADD2.F32 R33, -RZ, R25.H1_H1 ;  /* 0x30000019ff217230 */ /* 0x000fe40000004100 */
[----:B-1----:R-:W-:Y:S02]  /*8a20*/  HADD2.F32 R3, -RZ, R13.H0_H0 ;  /* 0x2000000dff037230 */ /* 0x002fe40000004100 */
[C---:B------:R-:W-:Y:S01]  /*8a30*/  FMUL.FTZ R46, R32.reuse, R43 ;  /* 0x0000002b202e7220 */ /* 0x040fe20000410000 */
[----:B------:R-:W-:Y:S01]  /*8a40*/  FMUL.FTZ R48, R32, R42 ;  /* 0x0000002a20307220 */ /* 0x000fe20000410000 */
[----:B------:R-:W-:-:S02]  /*8a50*/  HADD2.F32 R32, -RZ, R45.H0_H0 ;  /* 0x2000002dff207230 */ /* 0x000fc40000004100 */
[----:B------:R-:W-:Y:S02]  /*8a60*/  HADD2.F32 R13, -RZ, R13.H1_H1 ;  /* 0x3000000dff0d7230 */ /* 0x000fe40000004100 */
        /* <DEDUP_REMOVED lines=19> */
[----:B------:R-:W-:Y:S02]  /*8ba0*/  HADD2.F32 R3, -RZ, R56.H0_H0 ;  /* 0x20000038ff037230 */ /* 0x000fe40000004100 */
[----:B------:R-:W-:Y:S01]  /*8bb0*/  FFMA.FTZ R43, R13, R44, R50 ;  /* 0x0000002c0d2b7223 */ /* 0x000fe20000010032 */
[----:B------:R-:W-:Y:S02]  /*8bc0*/  HADD2.F32 R2, -RZ, R12.H0_H0 ;  /* 0x2000000cff027230 */ /* 0x000fe40000004100 */
[-C--:B------:R-:W-:Y:S01]  /*8bd0*/  FMUL.FTZ R50, R35, R32.reuse ;  /* 0x0000002023327220 */ /* 0x080fe20000410000 */
[----:B------:R-:W-:Y:S01]  /*8be0*/  FFMA.FTZ R44, R21, R32, -R20 ;  /* 0x00000020152c7223 */ /* 0x000fe20000010814 */
[----:B------:R-:W-:-:S02]  /*8bf0*/  HADD2.F32 R27, -RZ, R26.H0_H0 ;  /* 0x2000001aff1b7230 */ /* 0x000fc40000004100 */
[C---:B------:R-:W-:Y:S01]  /*8c00*/  FMUL.FTZ R13, R25.reuse, R3 ;  /* 0x00000003190d7220 */ /* 0x040fe20000410000 */
[----:B------:R-:W-:Y:S02]  /*8c10*/  HADD2.F32 R32, -RZ, R56.H1_H1 ;  /* 0x30000038ff207230 */ /* 0x000fe40000004100 */
[-C--:B------:R-:W-:Y:S01]  /*8c20*/  FMUL.FTZ R34, R25, R41.reuse ;  /* 0x0000002919227220 */ /* 0x080fe20000410000 */
[----:B------:R-:W-:Y:S02]  /*8c30*/  HADD2.F32 R20, -RZ, R31.H0_H0 ;  /* 0x2000001fff147230 */ /* 0x000fe40000004100 */
[----:B------:R-:W-:Y:S01]  /*8c40*/  FFMA.FTZ R50, R21, R42, R50 ;  /* 0x0000002a15327223 */ /* 0x000fe20000010032 */
[----:B------:R-:W-:Y:S02]  /*8c50*/  HADD2.F32 R15, -RZ, R14.H0_H0 ;  /* 0x2000000eff0f7230 */ /* 0x000fe40000004100 */
[C---:B------:R-:W-:Y:S01]  /*8c60*/  FFMA.FTZ R41, R2.reuse, R41, -R13 ;  /* 0x0000002902297223 */ /* 0x040fe2000001080d */
[----:B------:R-:W-:Y:S01]  /*8c70*/  FFMA.FTZ R34, R2, R3, R34 ;  /* 0x0000000302227223 */ /* 0x000fe20000010022 */
[----:B------:R-:W-:-:S02]  /*8c80*/  HADD2.F32 R24, -RZ, R24.H1_H1 ;  /* 0x30000018ff187230 */ /* 0x000fc40000004100 */
[C---:B------:R-:W-:Y:S01]  /*8c90*/  FMUL.FTZ R42, R27.reuse, R32 ;  /* 0x000000201b2a7220 */ /* 0x040fe20000410000 */
[----:B------:R-:W-:Y:S01]  /*8ca0*/  FMUL.FTZ R2, R27, R20 ;  /* 0x000000141b027220 */ /* 0x000fe20000410000 */
[----:B------:R-:W-:Y:S02]  /*8cb0*/  HADD2.F32 R21, -RZ, R52.H0_H0 ;  /* 0x20000034ff157230 */ /* 0x000fe40000004100 */
[----:B------:R-:W-:Y:S02]  /*8cc0*/  HADD2.F32 R26, -RZ, R26.H1_H1 ;  /* 0x3000001aff1a7230 */ /* 0x000fe40000004100 */
[----:B------:R-:W-:Y:S02]  /*8cd0*/  HADD2.F32 R25, -RZ, R51.H0_H0 ;  /* 0x20000033ff197230 */ /* 0x000fe40000004100 */
[----:B------:R-:W-:Y:S02]  /*8ce0*/  HADD2.F32 R3, -RZ, R55.H0_H0 ;  /* 0x20000037ff037230 */ /* 0x000fe40000004100 */
[----:B------:R-:W-:-:S02]  /*8cf0*/  HADD2.F32 R13, -RZ, R54.H0_H0 ;  /* 0x20000036ff0d7230 */ /* 0x000fc40000004100 */
[C---:B------:R-:W-:Y:S01]  /*8d00*/  FFMA.FTZ R42, R15.reuse, R20, -R42 ;  /* 0x000000140f2a7223 */ /* 0x040fe2000001082a */
[----:B------:R-:W-:Y:S02]  /*8d10*/  HADD2.F32 R12, -RZ, R12.H1_H1 ;  /* 0x3000000cff0c7230 */ /* 0x000fe40000004100 */
        /* <DEDUP_REMOVED lines=20> */
.L_x_13588:
[----:B------:R-:W-:Y:S05]  /*8e60*/  BSYNC B1 ;  /* 0x0000000000017941 */ /* 0x000fea0003800000 */
.L_x_13587:
[----:B------:R-:W-:Y:S01]  /*8e70*/  PRMT R31, R0, 0x5410, R29 ;  /* 0x00005410001f7816 */ /* 0x000fe2000000001d */
[----:B------:R-:W-:Y:S06]  /*8e80*/  @P0 BRA `(.L_x_13579) ;  /* 0x0000000400800947 */ /* 0x000fec0003800000 */
[----:B------:R-:W2:Y:S01]  /*8e90*/  LDL R2, [R1+0x44] ;  /* 0x0000440001027983 */ /* 0x000ea20000100800 */
[C---:B------:R-:W-:Y:S02]  /*8ea0*/  VIADD R3, R23.reuse, 0x60 ;  /* 0x0000006017037836 */ /* 0x040fe40000000000 */
[----:B-1----:R-:W-:Y:S01]  /*8eb0*/  VIADD R12, R23, 0x60 ;  /* 0x00000060170c7836 */ /* 0x002fe20000000000 */
[----:B------:R-:W0:Y:S01]  /*8ec0*/  LDL R41, [R1+0x60] ;  /* 0x0000600001297983 */ /* 0x000e220000100800 */
[----:B------:R-:W-:Y:S02]  /*8ed0*/  IMAD.SHL.U32 R3, R3, 0x40, RZ ;  /* 0x0000004003037824 */ /* 0x000fe400078e00ff */
[----:B------:R-:W-:-:S03]  /*8ee0*/  IMAD.SHL.U32 R12, R12, 0x40, RZ ;  /* 0x000000400c0c7824 */ /* 0x000fc600078e00ff */
[----:B------:R-:W-:Y:S02]  /*8ef0*/  LOP3.LUT R3, R3, 0x1c0, RZ, 0xc0, !PT ;  /* 0x000001c003037812 */ /* 0x000fe400078ec0ff */
[----:B------:R-:W-:Y:S02]  /*8f00*/  LOP3.LUT R12, R12, 0x1c0, RZ, 0xc0, !PT ;  /* 0x000001c00c0c7812 */ /* 0x000fe400078ec0ff */
[----:B------:R-:W-:-:S04]  /*8f10*/  SHF.R.U32.HI R3, RZ, 0x3, R3 ;  /* 0x00000003ff037819 */ /* 0x000fc80000011603 */
[----:B------:R-:W-:Y:S02]  /*8f20*/  LOP3.LUT R30, R3, R30, R12, 0x1e, !PT ;  /* 0x0000001e031e7212 */ /* 0x000fe400078e1e0c */
[----:B------:R-:W-:Y:S01]  /*8f30*/  SHF.R.U64 R36, R10, 0x10, R11 ;  /* 0x000000100a247819 */ /* 0x000fe2000000120b */
[--C-:B------:R-:W-:Y:S01]  /*8f40*/  HADD2.F32 R10, -RZ, R39.reuse.H1_H1 ;  /* 0x30000027ff0a7230 */ /* 0x100fe20000004100 */
[--C-:B------:R-:W-:Y:S01]  /*8f50*/  SHF.R.U64 R33, R6, 0x10, R7.reuse ;  /* 0x0000001006217819 */ /* 0x100fe20000001207 */
[----:B------:R-:W-:Y:S01]  /*8f60*/  HADD2.F32 R39, -RZ, R39.H0_H0 ;  /* 0x20000027ff277230 */ /* 0x000fe20000004100 */
[----:B------:R-:W-:Y:S02]  /*8f70*/  SHF.R.U32.HI R32, RZ, 0x10, R7 ;  /* 0x00000010ff207819 */ /* 0x000fe40000011607 */
[----:B------:R-:W-:Y:S02]  /*8f80*/  SHF.R.U32.HI R35, RZ, 0x10, R11 ;  /* 0x00000010ff237819 */ /* 0x000fe4000001160b */
[----:B------:R-:W-:-:S02]  /*8f90*/  SHF.R.U32.HI R21, RZ, 0x10, R9 ;  /* 0x00000010ff157819 */ /* 0x000fc40000011609 */
[----:B------:R-:W-:-:S05]  /*8fa0*/  SHF.R.U32.HI R20, RZ, 0x10, R5 ;  /* 0x00000010ff147819 */ /* 0x000fca0000011605 */
[----:B------:R-:W-:Y:S01]  /*8fb0*/  HADD2.F32 R20, -RZ, R20.H0_H0 ;  /* 0x20000014ff147230 */ /* 0x000fe20000004100 */
[----:B------:R-:W-:Y:S02]  /*8fc0*/  SHF.R.U64 R40, R8, 0x10, R9 ;  /* 0x0000001008287819 */ /* 0x000fe40000001209 */
[----:B------:R-:W-:Y:S01]  /*8fd0*/  SHF.R.U64 R34, R4, 0x10, R5 ;  /* 0x0000001004227819 */ /* 0x000fe20000001205 */
[----:B--2---:R-:W-:-:S04]  /*8fe0*/  IMAD.IADD R3, R2, 0x1, R30 ;  /* 0x0000000102037824 */ /* 0x004fc800078e021e */
[----:B------:R-:W-:Y:S01]  /*8ff0*/  IMAD R3, R3, 0x2, R16 ;  /* 0x0000000203037824 */ /* 0x000fe200078e0210 */
[----:B0-----:R-:W0:Y:S04]  /*9000*/  LDS.128 R12, [R41+0x8400] ;  /* 0x00840000290c7984 */ /* 0x001e280000000c00 */
[----:B------:R-:W1:Y:S01]  /*9010*/  LDS.128 R24, [R3+0x8400] ;  /* 0x0084000003187984 */ /* 0x000e620000000c00 */
[----:B0-----:R-:W-:Y:S02]  /*9020*/  HADD2.F32 R2, -RZ, R13.H0_H0 ;  /* 0x2000000dff027230 */ /* 0x001fe40000004100 */
[----:B-1----:R-:W-:-:S05]  /*9030*/  HADD2.F32 R7, -RZ, R25.H0_H0 ;  /* 0x20000019ff077230 */ /* 0x002fca0000004100 */
[CC--:B------:R-:W-:Y:S01]  /*9040*/  FMUL.FTZ R11, R7.reuse, R39.reuse ;  /* 0x00000027070b7220 */ /* 0x0c0fe20000410000 */
[-C--:B------:R-:W-:Y:S01]  /*9050*/  FMUL.FTZ R7, R7, R10.reuse ;  /* 0x0000000a07077220 */ /* 0x080fe20000410000 */
[----:B------:R-:W-:Y:S02]  /*9060*/  HADD2.F32 R25, -RZ, R25.H1_H1 ;  /* 0x30000019ff197230 */ /* 0x000fe40000004100 */
[C---:B------:R-:W-:Y:S01]  /*9070*/  FFMA.FTZ R29, R2.reuse, R10, -R11 ;  /* 0x0000000a021d7223 */ /* 0x040fe2000001080b */
[----:B------:R-:W-:Y:S02]  /*9080*/  HADD2.F32 R10, -RZ, R21.H0_H0 ;  /* 0x20000015ff0a7230 */ /* 0x000fe40000004100 */
[----:B------:R-:W-:Y:S01]  /*9090*/  FFMA.FTZ R39, R2, R39, R7 ;  /* 0x0000002702277223 */ /* 0x000fe20000010007 */
[----:B------:R-:W-:Y:S02]  /*90a0*/  HADD2.F32 R6, -RZ, R24.H0_H0 ;  /* 0x20000018ff067230 */ /* 0x000fe40000004100 */
[----:B------:R-:W-:-:S02]  /*90b0*/  HADD2.F32 R11, -RZ, R38.H1_H1 ;  /* 0x30000026ff0b7230 */ /* 0x000fc40000004100 */
[----:B------:R-:W-:Y:S02]  /*90c0*/  HADD2.F32 R7, -RZ, R38.H0_H0 ;  /* 0x20000026ff077230 */ /* 0x000fe40000004100 */
[C---:B------:R-:W-:Y:S01]  /*90d0*/  FMUL.FTZ R30, R25.reuse, R20 ;  /* 0x00000014191e7220 */ /* 0x040fe20000410000 */
[----:B------:R-:W-:Y:S02]  /*90e0*/  HADD2.F32 R0, -RZ, R12.H0_H0 ;  /* 0x2000000cff007230 */ /* 0x000fe40000004100 */
[----:B------:R-:W-:Y:S01]  /*90f0*/  FMUL.FTZ R2, R25, R10 ;  /* 0x0000000a19027220 */ /* 0x000fe20000410000 */
[----:B------:R-:W-:Y:S02]  /*9100*/  HADD2.F32 R13, -RZ, R13.H1_H1 ;  /* 0x3000000dff0d7230 */ /* 0x000fe40000004100 */
[C---:B------:R-:W-:Y:S01]  /*9110*/  FMUL.FTZ R25, R6.reuse, R11 ;  /* 0x0000000b06197220 */ /* 0x040fe20000410000 */
[----:B------:R-:W-:Y:S01]  /*9120*/  FMUL.FTZ R6, R6, R7 ;  /* 0x0000000706067220 */ /* 0x000fe20000410000 */
[----:B------:R-:W-:-:S02]  /*9130*/  HADD2.F32 R8, -RZ, R26.H0_H0 ;  /* 0x2000001aff087230 */ /* 0x000fc40000004100 */
[C---:B------:R-:W-:Y:S01]  /*9140*/  FFMA.FTZ R25, R0.reuse, R7, -R25 ;  /* 0x0000000700197223 */ /* 0x040fe20000010819 */
[C---:B------:R-:W-:Y:S01]  /*9150*/  FFMA.FTZ R30, R13.reuse, R10, -R30 ;  /* 0x0000000a0d1e7223 */ /* 0x040fe2000001081e */
[----:B------:R-:W-:Y:S02]  /*9160*/  HADD2.F32 R21, -RZ, R37.H0_H0 ;  /* 0x20000025ff157230 */ /* 0x000fe40000004100 */
[----:B------:R-:W-:Y:S01]  /*9170*/  FFMA.FTZ R10, R0, R11, R6 ;  /* 0x0000000b000a7223 */ /* 0x000fe20000010006 */
[----:B------:R-:W-:Y:S02]  /*9180*/  HADD2.F32 R7, -RZ, R31.H0_H0 ;  /* 0x2000001fff077230 */ /* 0x000fe40000004100 */
[----:B------:R-:W-:Y:S02]  /*9190*/  HADD2.F32 R9, -RZ, R27.H0_H0 ;  /* 0x2000001bff097230 */ /* 0x000fe40000004100 */
[----:B------:R-:W-:Y:S02]  /*91a0*/  HADD2.F32 R6, -RZ, R37.H1_H1 ;  /* 0x30000025ff067230 */ /* 0x000fe40000004100 */
[----:B------:R-:W-:Y:S01]  /*91b0*/  FFMA.FTZ R20, R13, R20, R2 ;  /* 0x000000140d147223 */ /* 0x000fe20000010002 */
[----:B------:R-:W-:-:S02]  /*91c0*/  HADD2.F32 R0, -RZ, R31.H1_H1 ;  /* 0x3000001fff007230 */ /* 0x000fc40000004100 */
[C---:B------:R-:W-:Y:S01]  /*91d0*/  FMUL.FTZ R11, R8.reuse, R21 ;  /* 0x00000015080b7220 */ /* 0x040fe20000410000 */
[----:B------:R-:W-:Y:S01]  /*91e0*/  FMUL.FTZ R13, R8, R7 ;  /* 0x00000007080d7220 */ /* 0x000fe20000410000 */
[----:B------:R-:W-:Y:S02]  /*91f0*/  HADD2.F32 R5, -RZ, R15.H0_H0 ;  /* 0x2000000fff057230 */ /* 0x000fe40000004100 */
[----:B------:R-:W-:Y:S02]  /*9200*/  HADD2.F32 R8, -RZ, R32.H0_H0 ;  /* 0x20000020ff087230 */ /* 0x000fe40000004100 */
[C---:B------:R-:W-:Y:S01]  /*9210*/  FMUL.FTZ R32, R9.reuse, R6 ;  /* 0x0000000609207220 */ /* 0x040fe20000410000 */
[----:B------:R-:W-:Y:S02]  /*9220*/  HADD2.F32 R4, -RZ, R14.H0_H0 ;  /* 0x2000000eff047230 */ /* 0x000fe40000004100 */
[----:B------:R-:W-:Y:S01]  /*9230*/  FMUL.FTZ R9, R9, R0 ;  /* 0x0000000009097220 */ /* 0x000fe20000410000 */
[----:B------:R-:W-:-:S02]  /*9240*/  HADD2.F32 R27, -RZ, R27.H1_H1 ;  /* 0x3000001bff1b7230 */ /* 0x000fc40000004100 */
[----:B------:R-:W-:Y:S02]  /*9250*/  HADD2.F32 R2, -RZ, R35.H0_H0 ;  /* 0x20000023ff027230 */ /* 0x000fe40000004100 */
[C---:B------:R-:W-:Y:S01]  /*9260*/  FFMA.FTZ R32, R5.reuse, R0, -R32 ;  /* 0x0000000005207223 */ /* 0x040fe20000010820 */
[----:B------:R-:W-:Y:S01]  /*9270*/  FFMA.FTZ R0, R5, R6, R9 ;  /* 0x0000000605007223 */ /* 0x000fe20000010009 */
[----:B------:R-:W-:Y:S02]  /*9280*/  HADD2.F32 R15, -RZ, R15.H1_H1 ;  /* 0x3000000fff0f7230 */ /* 0x000fe40000004100 */
[C---:B------:R-:W-:Y:S01]  /*9290*/  FFMA.FTZ R31, R4.reuse, R7, -R11 ;  /* 0x00000007041f7223 */ /* 0x040fe2000001080b */
[----:B------:R-:W-:Y:S02]  /*92a0*/  HADD2.F32 R24, -RZ, R24.H1_H1 ;  /* 0x30000018ff187230 */ /* 0x000fe40000004100 */
[----:B------:R-:W-:Y:S01]  /*92b0*/  FFMA.FTZ R21, R4, R21, R13 ;  /* 0x0000001504157223 */ /* 0x000fe2000001000d */
[----:B------:R-:W-:-:S02]  /*92c0*/  HADD2.F32 R9, -RZ, R34.H0_H0 ;  /* 0x20000022ff097230 */ /* 0x000fc40000004100 */
[C---:B------:R-:W-:Y:S01]  /*92d0*/  FMUL.FTZ R4, R27.reuse, R8 ;  /* 0x000000081b047220 */ /* 0x040fe20000410000 */
[----:B------:R-:W-:Y:S02]  /*92e0*/  HADD2.F32 R26, -RZ, R26.H1_H1 ;  /* 0x3000001aff1a7230 */ /* 0x000fe40000004100 */
[-C--:B------:R-:W-:Y:S01]  /*92f0*/  FMUL.FTZ R6, R27, R2.reuse ;  /* 0x000000021b067220 */ /* 0x080fe20000410000 */
[----:B------:R-:W-:Y:S02]  /*9300*/  HADD2.F32 R5, -RZ, R40.H0_H0 ;  /* 0x20000028ff057230 */ /* 0x000fe40000004100 */
[----:B------:R-:W-:Y:S02]  /*9310*/  HADD2.F32 R11, -RZ, R33.H0_H0 ;  /* 0x20000021ff0b7230 */ /* 0x000fe40000004100 */
[----:B------:R-:W-:Y:S02]  /*9320*/  HADD2.F32 R7, -RZ, R36.H0_H0 ;  /* 0x20000024ff077230 */ /* 0x000fe40000004100 */
[----:B------:R-:W-:Y:S01]  /*9330*/  FFMA.FTZ R27, R15, R2, -R4 ;  /* 0x000000020f1b7223 */ /* 0x000fe20000010804 */
[----:B------:R-:W-:-:S02]  /*9340*/  HADD2.F32 R12, -RZ, R12.H1_H1 ;  /* 0x3000000cff0c7230 */ /* 0x000fc40000004100 */
[----:B------:R-:W-:Y:S01]  /*9350*/  FFMA.FTZ R33, R15, R8, R6 ;  /* 0x000000080f217223 */ /* 0x000fe20000010006 */
[----:B------:R-:W-:Y:S02]  /*9360*/  HADD2.F32 R14, -RZ, R14.H1_H1 ;  /* 0x3000000eff0e7230 */ /* 0x000fe40000004100 */
        /* <DEDUP_REMOVED lines=18> */
.L_x_13579:
[----:B------:R-:W-:Y:S05]  /*9490*/  BSYNC B0 ;  /* 0x0000000000007941 */ /* 0x000fea0003800000 */
.L_x_13565:
        /* <DEDUP_REMOVED lines=8> */
.L_x_13562:
[----:B--2---:R-:W2:Y:S02]  /*9520*/  LDL R0, [R1+0x14] ;  /* 0x0000140001007983 */ /* 0x004ea40000100800 */
[----:B--2---:R-:W-:-:S13]  /*9530*/  ISETP.NE.AND P0, PT, R0, 0x3, PT ;  /* 0x000000030000780c */ /* 0x004fda0003f05270 */
[----:B------:R-:W-:Y:S05]  /*9540*/  @!P0 BRA `(.L_x_13589) ;  /* 0x0000000000048947 */ /* 0x000fea0003800000 */
[----:B------:R-:W-:Y:S01]  /*9550*/  BPT.TRAP 0x1 ;  /* 0x000000040000795c */ /* 0x000fe20000300000 */
.L_x_13589:
[----:B-1-3--:R-:W-:Y:S01]  /*9560*/  IMAD R7, R17, 0x8, R16 ;  /* 0x0000000811077824 */ /* 0x00afe200078e0210 */
[----:B------:R-:W-:-:S04]  /*9570*/  SHF.L.U32 R0, R153, 0x1f, RZ ;  /* 0x0000001f99007819 */ /* 0x000fc800000006ff */
[----:B------:R1:W2:Y:S01]  /*9580*/  SYNCS.PHASECHK.TRANS64.TRYWAIT P2, [R7+URZ+0x16830], R0 ;  /* 0x01683000070075a7 */ /* 0x0002a2000804017f */
[----:B------:R-:W-:Y:S05]  /*9590*/  @!P0 BRA `(.L_x_13590) ;  /* 0x0000000000048947 */ /* 0x000fea0003800000 */
[----:B------:R-:W-:Y:S01]  /*95a0*/  BPT.TRAP 0x1 ;  /* 0x000000040000795c */ /* 0x000fe20000300000 */
.L_x_13590:
[----:B-----5:R-:W3:Y:S02]  /*95b0*/  S2R R2, SR_TID.X ;  /* 0x0000000000027919 */ /* 0x020ee40000002100 */
[----:B---3--:R-:W-:-:S04]  /*95c0*/  LOP3.LUT R2, R2, 0x7f, RZ, 0xc0, !PT ;  /* 0x0000007f02027812 */ /* 0x008fc800078ec0ff */
[----:B------:R-:W-:Y:S01]  /*95d0*/  ISETP.NE.AND P1, PT, R2, RZ, PT ;  /* 0x000000ff0200720c */ /* 0x000fe20003f25270 */
[----:B--2---:R-:W-:-:S12]  /*95e0*/  @P2 BRA `(.L_x_13591) ;  /* 0x0000000000082947 */ /* 0x004fd80003800000 */
[----:B------:R-:W2:Y:S02]  /*95f0*/  SYNCS.PHASECHK.TRANS64.TRYWAIT P2, [R7+URZ+0x16830], R0 ;  /* 0x01683000070075a7 */ /* 0x000ea4000804017f */
[----:B--2---:R-:W-:Y:S05]  /*9600*/  @!P2 BRA `(.L_x_13592) ;  /* 0x0000016400e4a947 */ /* 0x004fea0003800000 */
.L_x_13591:
[----:B------:R-:W-:Y:S05]  /*9610*/  WARPSYNC.ALL ;  /* 0x0000000000007948 */ /* 0x000fea0003800000 */
[----:B-12---:R-:W-:Y:S01]  /*9620*/  VIADD R0, R16, 0xe400 ;  /* 0x0000e40010007836 */ /* 0x006fe20000000000 */
[----:B------:R-:W-:-:S04]  /*9630*/  LOP3.LUT R10, R28, 0x10000, RZ, 0xfc, !PT ;  /* 0x000100001c0a7812 */ /* 0x000fc800078efcff */
[----:B------:R-:W-:-:S04]  /*9640*/  SHF.R.U32.HI R0, RZ, 0x4, R0 ;  /* 0x00000004ff007819 */ /* 0x000fc80000011600 */
[----:B------:R-:W-:-:S04]  /*9650*/  LOP3.LUT R0, R0, 0x3fff, RZ, 0xc0, !PT ;  /* 0x00003fff00007812 */ /* 0x000fc800078ec0ff */
[----:B------:R-:W-:Y:S01]  /*9660*/  LOP3.LUT R2, R0, 0x10000, RZ, 0xfc, !PT ;  /* 0x0001000000027812 */ /* 0x000fe200078efcff */
[----:B------:R-:W-:Y:S02]  /*9670*/  IMAD.MOV.U32 R11, RZ, RZ, 0x40000040 ;  /* 0x40000040ff0b7424 */ /* 0x000fe400078e00ff */
[----:B------:R-:W-:Y:S01]  /*9680*/  IMAD.MOV.U32 R3, RZ, RZ, 0x40000040 ;  /* 0x40000040ff037424 */ /* 0x000fe200078e00ff */
[C---:B------:R-:W-:Y:S01]  /*9690*/  R2UR UR4, R10.reuse ;  /* 0x000000000a0472ca */ /* 0x040fe200000e0000 */
[----:B------:R1:W-:Y:S01]  /*96a0*/  STL [R1+0x28], R2 ;  /* 0x0000280201007387 */ /* 0x0003e20000100800 */
[----:B------:R-:W-:Y:S01]  /*96b0*/  R2UR UR5, R11 ;  /* 0x000000000b0572ca */ /* 0x000fe200000e0000 */
[----:B0-----:R-:W-:Y:S01]  /*96c0*/  WARPGROUP.ARRIVE ;  /* 0x00000000000079c5 */ /* 0x001fe20000000000 */
[----:B------:R-:W-:Y:S01]  /*96d0*/  R2UR UR7, R3 ;  /* 0x00000000030772ca */ /* 0x000fe200000e0000 */
[----:B------:R-:W-:Y:S01]  /*96e0*/  VIADD R12, R10, 0x2 ;  /* 0x000000020a0c7836 */ /* 0x000fe20000000000 */
[----:B------:R-:W2:Y:S01]  /*96f0*/  LDL R6, [R1+0x30] ;  /* 0x0000300001067983 */ /* 0x000ea20000100800 */
[----:B------:R-:W-:Y:S01]  /*9700*/  IMAD.MOV.U32 R13, RZ, RZ, 0x40000040 ;  /* 0x40000040ff0d7424 */ /* 0x000fe200078e00ff */
[----:B------:R-:W0:Y:S01]  /*9710*/  LDC R0, c[0x0][0x448] ;  /* 0x00011200ff007b82 */ /* 0x000e220000000800 */
[----:B-1----:R-:W-:-:S05]  /*9720*/  IMAD R2, R17, 0x400, R2 ;  /* 0x0000040011027824 */ /* 0x002fca00078e0202 */
[----:B------:R-:W-:-:S13]  /*9730*/  R2UR UR6, R2 ;  /* 0x00000000020672ca */ /* 0x000fda00000e0000 */
[----:B------:R-:W-:Y:S01]  /*9740*/  HGMMA.64x128x16.F32 R24, gdesc[UR4], RZ, !UPT, gsb0 ;  /* 0x01e00000041879f0 */ /* 0x000fe2000c0008ff */
[----:B------:R-:W-:Y:S02]  /*9750*/  VIADD R4, R2, 0x2 ;  /* 0x0000000202047836 */ /* 0x000fe40000000000 */
[----:B------:R-:W-:Y:S01]  /*9760*/  IMAD.MOV.U32 R5, RZ, RZ, 0x40000040 ;  /* 0x40000040ff057424 */ /* 0x000fe200078e00ff */
[----:B------:R-:W-:Y:S02]  /*9770*/  R2UR UR4, R12 ;  /* 0x000000000c0472ca */ /* 0x000fe400000e0000 */
[----:B------:R-:W-:Y:S02]  /*9780*/  R2UR UR5, R13 ;  /* 0x000000000d0572ca */ /* 0x000fe400000e0000 */
[----:B------:R-:W-:Y:S02]  /*9790*/  R2UR UR6, R4 ;  /* 0x00000000040672ca */ /* 0x000fe400000e0000 */
[----:B------:R-:W-:Y:S01]  /*97a0*/  R2UR UR7, R5 ;  /* 0x00000000050772ca */ /* 0x000fe200000e0000 */
[----:B------:R1:W-:Y:S04]  /*97b0*/  STL.64 [R1+0x8], R12 ;  /* 0x0000080c01007387 */ /* 0x0003e80000100a00 */
[----:B------:R-:W2:Y:S04]  /*97c0*/  LDL R94, [R1+0x20] ;  /* 0x00002000015e7983 */ /* 0x000ea80000100800 */
[----:B------:R-:W3:Y:S01]  /*97d0*/  LDL R96, [R1+0x10] ;  /* 0x0000100001607983 */ /* 0x000ee20000100800 */
[----:B------:R-:W-:-:S02]  /*97e0*/  VIADD R8, R10, 0x4 ;  /* 0x000000040a087836 */ /* 0x000fc40000000000 */
[----:B------:R-:W-:Y:S02]  /*97f0*/  VIADD R4, R2, 0x4 ;  /* 0x0000000402047836 */ /* 0x000fe40000000000 */
[----:B------:R-:W-:Y:S02]  /*9800*/  IMAD.MOV.U32 R9, RZ, RZ, 0x40000040 ;  /* 0x40000040ff097424 */ /* 0x000fe400078e00ff */
[----:B------:R-:W-:Y:S02]  /*9810*/  VIADD R14, R10, 0x6 ;  /* 0x000000060a0e7836 */ /* 0x000fe40000000000 */
[----:B------:R-:W-:Y:S02]  /*9820*/  IMAD.MOV.U32 R15, RZ, RZ, 0x40000040 ;  /* 0x40000040ff0f7424 */ /* 0x000fe400078e00ff */
[----:B------:R-:W-:Y:S01]  /*9830*/  IMAD.MOV.U32 R3, RZ, RZ, 0x40000040 ;  /* 0x40000040ff037424 */ /* 0x000fe200078e00ff */
[----:B0-----:R-:W-:Y:S01]  /*9840*/  ISETP.NE.AND P2, PT, R0, 0x1, PT ;  /* 0x000000010000780c */ /* 0x001fe20003f45270 */
[----:B------:R-:W-:-:S02]  /*9850*/  WARPGROUP.DEPBAR.LE gsb0, 0x0 ;  /* 0x00008000000079c5 */ /* 0x000fc40000010000 */
[----:B------:R-:W-:Y:S01]  /*9860*/  WARPGROUP.ARRIVE ;  /* 0x00000000000079c5 */ /* 0x000fe20000000000 */
[----:B------:R-:W-:-:S09]  /*9870*/  IMAD.MOV.U32 R5, RZ, RZ, 0x40000040 ;  /* 0x40000040ff057424 */ /* 0x000fd200078e00ff */
[----:B------:R-:W0:Y:S01]  /*9880*/  @P2 LDC R0, c[0x0][0x44c] ;  /* 0x00011300ff002b82 */ /* 0x000e220000000800 */
[----:B------:R-:W-:Y:S01]  /*9890*/  HGMMA.64x128x16.F32 R24, gdesc[UR4], R24, gsb0 ;  /* 0x01e00000041879f0 */ /* 0x000fe20008000818 */
[----:B------:R-:W-:Y:S02]  /*98a0*/  R2UR UR4, R8 ;  /* 0x00000000080472ca */ /* 0x000fe400000e0000 */
[----:B------:R-:W-:-:S04]  /*98b0*/  R2UR UR5, R9 ;  /* 0x00000000090572ca */ /* 0x000fc800000e0000 */
[----:B-1----:R-:W1:Y:S01]  /*98c0*/  LDC.64 R12, c[0x0][0x9e0] ;  /* 0x00027800ff0c7b82 */ /* 0x002e620000000a00 */
[----:B------:R-:W-:Y:S02]  /*98d0*/  R2UR UR6, R4 ;  /* 0x00000000040672ca */ /* 0x000fe400000e0000 */
[----:B------:R-:W-:Y:S01]  /*98e0*/  R2UR UR7, R5 ;  /* 0x00000000050772ca */ /* 0x000fe200000e0000 */
[----:B------:R-:W-:Y:S01]  /*98f0*/  VIADD R2, R2, 0x6 ;  /* 0x0000000602027836 */ /* 0x000fe20000000000 */
[----:B------:R-:W-:Y:S02]  /*9900*/  WARPGROUP.DEPBAR.LE gsb0, 0x0 ;  /* 0x00008000000079c5 */ /* 0x000fe40000010000 */
[----:B------:R-:W-:-:S09]  /*9910*/  WARPGROUP.ARRIVE ;  /* 0x00000000000079c5 */ /* 0x000fd20000000000 */
[----:B------:R-:W-:Y:S01]  /*9920*/  HGMMA.64x128x16.F32 R24, gdesc[UR4], R24, gsb0 ;  /* 0x01e00000041879f0 */ /* 0x000fe20008000818 */
[----:B------:R-:W-:Y:S02]  /*9930*/  R2UR UR4, R14 ;  /* 0x000000000e0472ca */ /* 0x000fe400000e0000 */
[----:B------:R-:W-:Y:S02]  /*9940*/  R2UR UR5, R15 ;  /* 0x000000000f0572ca */ /* 0x000fe400000e0000 */
[----:B------:R-:W-:Y:S02]  /*9950*/  R2UR UR6, R2 ;  /* 0x00000000020672ca */ /* 0x000fe400000e0000 */
[----:B------:R-:W-:Y:S02]  /*9960*/  R2UR UR7, R3 ;  /* 0x00000000030772ca */ /* 0x000fe400000e0000 */
[----:B------:R-:W4:Y:S01]  /*9970*/  @P2 LDC R3, c[0x0][0x450] ;  /* 0x00011400ff032b82 */ /* 0x000f220000000800 */
[----:B------:R-:W-:-:S02]  /*9980*/  IMAD.MOV.U32 R21, RZ, RZ, -0x80 ;  /* 0xffffff80ff157424 */ /* 0x000fc400078e00ff */
[----:B--2---:R-:W-:-:S04]  /*9990*/  IMAD.IADD R89, R6, 0x1, R94 ;  /* 0x0000000106597824 */ /* 0x004fc800078e025e */
[----:B0-----:R-:W-:Y:S01]  /*99a0*/  @P2 IMAD.HI.U32 R0, R89, R0, RZ ;  /* 0x0000000059002227 */ /* 0x001fe200078e00ff */
[----:B------:R-:W-:Y:S02]  /*99b0*/  WARPGROUP.DEPBAR.LE gsb0, 0x0 ;  /* 0x00008000000079c5 */ /* 0x000fe40000010000 */
[----:B------:R-:W-:-:S06]  /*99c0*/  WARPGROUP.ARRIVE ;  /* 0x00000000000079c5 */ /* 0x000fcc0000000000 */
[----:B------:R-:W-:Y:S01]  /*99d0*/  HGMMA.64x128x16.F32 R24, gdesc[UR4], R24, gsb0 ;  /* 0x01e00000041879f0 */ /* 0x000fe20008000818 */
[----:B----4-:R-:W-:Y:S01]  /*99e0*/  @P2 SHF.R.U32.HI R89, RZ, R3, R0 ;  /* 0x00000003ff592219 */ /* 0x010fe20000011600 */
[----:B------:R-:W-:Y:S01]  /*99f0*/  @!P1 VIADD R0, R7, 0x16840 ;  /* 0x0001684007009836 */ /* 0x000fe20000000000 */
[----:B------:R-:W-:-:S03]  /*9a00*/  ULDC UR4, c[0x0][0x9dc] ;  /* 0x0002770000047ab9 */ /* 0x000fc60000000800 */
[----:B------:R-:W0:Y:S01]  /*9a10*/  SHFL.IDX PT, R90, R89, RZ, 0x1c1f ;  /* 0x001c1fff595a7589 */ /* 0x000e2200000e0000 */
[----:B------:R-:W-:Y:S01]  /*9a20*/  @!P1 PRMT R0, RZ, 0x654, R0 ;  /* 0x00000654ff009816 */ /* 0x000fe20000000000 */
[----:B------:R-:W-:Y:S02]  /*9a30*/  IMAD R21, R88, R21, 0x80 ;  /* 0x0000008058157424 */ /* 0x000fe400078e0215 */
[----:B------:R2:W-:Y:S01]  /*9a40*/  STL.64 [R1], R8 ;  /* 0x0000000801007387 */ /* 0x0005e20000100a00 */
[----:B-1----:R-:W-:Y:S01]  /*9a50*/  ISETP.GE.AND P3, PT, R13, 0x1, PT ;  /* 0x000000010d00780c */ /* 0x002fe20003f66270 */
[----:B--2---:R-:W-:-:S05]  /*9a60*/  IMAD.U32 R8, RZ, RZ, UR4 ;  /* 0x00000004ff087e24 */ /* 0x004fca000f8e00ff */
[----:B------:R-:W-:Y:S02]  /*9a70*/  LOP3.LUT R2, RZ, R8, RZ, 0x33, !PT ;  /* 0x00000008ff027212 */ /* 0x000fe400078e33ff */
[C-C-:B---3--:R-:W-:Y:S01]  /*9a80*/  IADD3 R20, -R156.reuse, R96, R21.reuse ;  /* 0x000000609c147210 */ /* 0x148fe20007ffe115 */
[----:B------:R-:W-:Y:S02]  /*9a90*/  WARPGROUP.DEPBAR.LE gsb0, 0x0 ;  /* 0x00008000000079c5 */ /* 0x000fe40000010000 */
[----:B------:R1:W-:Y:S02]  /*9aa0*/  @!P1 SYNCS.ARRIVE.TRANS64.RED.A1T0 RZ, [R0+URZ], RZ ;  /* 0x000000ff00ff99a7 */ /* 0x0003e4000810043f */
[----:B-1----:R-:W-:-:S04]  /*9ab0*/  IADD3 R0, -R156, 0x1, R21 ;  /* 0x000000019c007810 */ /* 0x002fc80007ffe115 */
[----:B------:R-:W-:-:S05]  /*9ac0*/  IADD3 R7, -R157, R0, R96 ;  /* 0x000000009d077210 */ /* 0x000fca0007ffe160 */
[C---:B------:R-:W-:Y:S02]  /*9ad0*/  IMAD.IADD R9, R7.reuse, 0x1, R2 ;  /* 0x0000000107097824 */ /* 0x040fe400078e0202 */
[----:B------:R-:W-:Y:S01]  /*9ae0*/  IMAD.IADD R7, R7, 0x1, R12 ;  /* 0x0000000107077824 */ /* 0x000fe200078e020c */
[----:B------:R-:W-:Y:S01]  /*9af0*/  LEA R0, R88, 0xffffff80, 0x7 ;  /* 0xffffff8058007811 */ /* 0x000fe200078e38ff */
        /* <DEDUP_REMOVED lines=14> */
.L_x_13595:
[----:B------:R-:W-:-:S13]  /*9be0*/  ISETP.NE.AND P4, PT, R13, 0x1, PT ;  /* 0x000000010d00780c */ /* 0x000fda0003f85270 */
[----:B------:R-:W0:Y:S02]  /*9bf0*/  @P4 LDC.64 R2, c[0x0][0x9e8] ;  /* 0x00027a00ff024b82 */ /* 0x000e240000000a00 */
[----:B0-----:R-:W-:-:S05]  /*9c00*/  @P4 IMAD.HI.U32 R2, R5, R2, RZ ;  /* 0x0000000205024227 */ /* 0x001fca00078e00ff */
[----:B------:R-:W-:-:S07]  /*9c10*/  @P4 SHF.R.U32.HI R5, RZ, R3, R2 ;  /* 0x00000003ff054219 */ /* 0x000fce0000011602 */
.L_x_13596:
[----:B------:R-:W-:Y:S05]  /*9c20*/  BSYNC B0 ;  /* 0x0000000000007941 */ /* 0x000fea0003800000 */
.L_x_13594:
[----:B------:R-:W-:-:S04]  /*9c30*/  IMAD R5, R5, R13, -R0 ;  /* 0x0000000d05057224 */ /* 0x000fc800078e0a00 */
[----:B------:R-:W-:-:S05]  /*9c40*/  IMAD.IADD R5, R5, 0x1, -R156 ;  /* 0x0000000105057824 */ /* 0x000fca00078e0a9c */
[----:B------:R-:W-:Y:S02]  /*9c50*/  VIMNMX R6, R6, R5, !PT ;  /* 0x0000000506067248 */ /* 0x000fe40007fe0100 */
[----:B------:R-:W-:-:S07]  /*9c60*/  VIADDMNMX R4, R5, R13, R4, PT ;  /* 0x0000000d05047246 */ /* 0x000fce0003800104 */
.L_x_13593:
[C---:B------:R-:W-:Y:S01]  /*9c70*/  ISETP.GE.AND P4, PT, R21.reuse, 0x2, PT ;  /* 0x000000021500780c */ /* 0x040fe20003f86270 */
[----:B------:R-:W0:Y:S01]  /*9c80*/  SHFL.IDX PT, R2, R89, 0x1, 0x1c1f ;  /* 0x003c1f0059027f89 */ /* 0x000e2200000e0000 */
        /* <DEDUP_REMOVED lines=10> */
[----:B------:R-:W-:Y:S01]  /*9d30*/  FSEL R5, R28, -INF , !P5 ;  /* 0xff8000001c057808 */ /* 0x000fe20006800000 */
[----:B0-----:R-:W-:Y:S01]  /*9d40*/  IMAD.IADD R9, R9, 0x1, R2 ;  /* 0x0000000109097824 */ /* 0x001fe200078e0202 */
[----:B------:R-:W-:Y:S02]  /*9d50*/  ISETP.GT.AND P5, PT, R6, 0x9, !P6 ;  /* 0x000000090600780c */ /* 0x000fe400077a4270 */
[----:B------:R-:W-:Y:S02]  /*9d60*/  VIADDMNMX R20, R2, R7, R20, PT ;  /* 0x0000000702147246 */ /* 0x000fe40003800114 */
[----:B------:R-:W-:Y:S02]  /*9d70*/  ISETP.LT.OR P5, PT, R4, 0xa, P5 ;  /* 0x0000000a0400780c */ /* 0x000fe40002fa1670 */
[----:B------:R-:W-:Y:S02]  /*9d80*/  @P6 LOP3.LUT R22, R22, 0x10000000, RZ, 0xfc, !PT ;  /* 0x1000000016166812 */ /* 0x000fe400078efcff */
[----:B------:R-:W-:-:S02]  /*9d90*/  ISETP.GE.AND P6, PT, R21, 0x11, PT ;  /* 0x000000111500780c */ /* 0x000fc40003fc6270 */
        /* <DEDUP_REMOVED lines=184> */
.L_x_13599:
[----:B------:R-:W-:-:S13]  /*a920*/  ISETP.NE.AND P6, PT, R13, 0x1, PT ;  /* 0x000000010d00780c */ /* 0x000fda0003fc5270 */
[----:B------:R-:W0:Y:S02]  /*a930*/  @P6 LDC.64 R2, c[0x0][0x9e8] ;  /* 0x00027a00ff026b82 */ /* 0x000e240000000a00 */
[----:B0-----:R-:W-:-:S05]  /*a940*/  @P6 IMAD.HI.U32 R2, R7, R2, RZ ;  /* 0x0000000207026227 */ /* 0x001fca00078e00ff */
[----:B------:R-:W-:-:S07]  /*a950*/  @P6 SHF.R.U32.HI R7, RZ, R3, R2 ;  /* 0x00000003ff076219 */ /* 0x000fce0000011602 */
.L_x_13600:
[----:B------:R-:W-:Y:S05]  /*a960*/  BSYNC B0 ;  /* 0x0000000000007941 */ /* 0x000fea0003800000 */
.L_x_13598:
[----:B------:R-:W-:-:S04]  /*a970*/  IMAD R7, R7, R13, -R0 ;  /* 0x0000000d07077224 */ /* 0x000fc800078e0a00 */
[----:B------:R-:W-:-:S05]  /*a980*/  IMAD.IADD R0, R7, 0x1, -R156 ;  /* 0x0000000107007824 */ /* 0x000fca00078e0a9c */
[----:B------:R-:W-:Y:S02]  /*a990*/  VIMNMX R9, R9, R0, !PT ;  /* 0x0000000009097248 */ /* 0x000fe40007fe0100 */
[----:B------:R-:W-:-:S07]  /*a9a0*/  VIADDMNMX R20, R0, R13, R20, PT ;  /* 0x0000000d00147246 */ /* 0x000fce0003800114 */
.L_x_13597:
[----:B------:R-:W-:Y:S01]  /*a9b0*/  ISETP.GT.AND P4, PT, R9, 0x1, !P4 ;  /* 0x000000010900780c */ /* 0x000fe20006784270 */
[----:B------:R-:W-:Y:S01]  /*a9c0*/  ULDC UR4, c[0x0][0x988] ;  /* 0x0002620000047ab9 */ /* 0x000fe20000000800 */
        /* <DEDUP_REMOVED lines=77> */
[----:B------:R-:W-:-:S02]  /*aea0*/  ISETP.LT.OR P4, PT, R20, 0x31, P4 ;  /* 0x000000311400780c */ /* 0x000fc40002781670 */
[C---:B------:R-:W-:Y:S01]  /*aeb0*/  ISETP.GT.AND P5, PT, R9.reuse, 0x78, !P5 ;  /* 0x000000780900780c */ /* 0x040fe20006fa4270 */
[----:B------:R-:W0:Y:S01]  /*aec0*/  SHFL.BFLY PT, R3, R2, 0x2, 0x1f ;  /* 0x0c401f0002037f89 */ /* 0x000e2200000e0000 */
[----:B------:R-:W-:Y:S02]  /*aed0*/  FSEL R123, R50, -INF , !P4 ;  /* 0xff800000327b7808 */ /* 0x000fe40006000000 */
[----:B------:R-:W-:Y:S02]  /*aee0*/  LOP3.LUT P4, RZ, R22, 0x40000, RZ, 0xc0, !PT ;  /* 0x0004000016ff7812 */ /* 0x000fe4000788c0ff */
[----:B------:R-:W-:Y:S02]  /*aef0*/  ISETP.LT.OR P5, PT, R20, 0x79, P5 ;  /* 0x000000791400780c */ /* 0x000fe40002fa1670 */
[----:B------:R-:W-:-:S04]  /*af00*/  ISETP.GT.AND P4, PT, R9, 0x31, !P4 ;  /* 0x000000310900780c */ /* 0x000fc80006784270 */
[----:B------:R-:W-:-:S04]  /*af10*/  ISETP.LT.OR P4, PT, R20, 0x32, P4 ;  /* 0x000000321400780c */ /* 0x000fc80002781670 */
[----:B------:R-:W-:Y:S02]  /*af20*/  FSEL R51, R51, -INF , !P4 ;  /* 0xff80000033337808 */ /* 0x000fe40006000000 */
[----:B------:R-:W-:-:S04]  /*af30*/  LOP3.LUT P4, RZ, R22, 0x20000, RZ, 0xc0, !PT ;  /* 0x0002000016ff7812 */ /* 0x000fc8000788c0ff */
[----:B------:R-:W-:Y:S02]  /*af40*/  ISETP.GT.AND P4, PT, R9, 0x38, !P4 ;  /* 0x000000380900780c */ /* 0x000fe40006784270 */
[----:B0-----:R-:W-:Y:S02]  /*af50*/  FMNMX.FTZ R6, R2, R3, !PT ;  /* 0x0000000302067209 */ /* 0x001fe40007810000 */
[----:B------:R-:W-:-:S03]  /*af60*/  ISETP.LT.OR P4, PT, R20, 0x39, P4 ;  /* 0x000000391400780c */ /* 0x000fc60002781670 */
[----:B------:R-:W0:Y:S01]  /*af70*/  SHFL.BFLY PT, R3, R6, 0x1, 0x1f ;  /* 0x0c201f0006037f89 */ /* 0x000e2200000e0000 */
[----:B------:R-:W-:Y:S02]  /*af80*/  FSEL R125, R54, -INF , !P4 ;  /* 0xff800000367d7808 */ /* 0x000fe40006000000 */
[----:B------:R-:W-:-:S04]  /*af90*/  LOP3.LUT P4, RZ, R22, 0x10000, RZ, 0xc0, !PT ;  /* 0x0001000016ff7812 */ /* 0x000fc8000788c0ff */
        /* <DEDUP_REMOVED lines=68> */
[----:B------:R-:W-:Y:S01]  /*b3e0*/  FSEL R91, R86, -INF , !P5 ;  /* 0xff800000565b7808 */ /* 0x000fe20006800000 */
[-CC-:B------:R-:W-:Y:S01]  /*b3f0*/  FFMA.FTZ R148, R24, R0.reuse, -R4.reuse ;  /* 0x0000000018947223 */ /* 0x180fe20000010804 */
[----:B------:R-:W-:Y:S01]  /*b400*/  FSEL R26, R26, -INF , !P4 ;  /* 0xff8000001a1a7808 */ /* 0x000fe20006000000 */
[-CC-:B------:R-:W-:Y:S01]  /*b410*/  FFMA.FTZ R25, R25, R0.reuse, -R4.reuse ;  /* 0x0000000019197223 */ /* 0x180fe20000010804 */
[----:B------:R-:W-:Y:S01]  /*b420*/  ISETP.GT.AND P4, PT, R9, 0x79, !P6 ;  /* 0x000000790900780c */ /* 0x000fe20007784270 */
[-CC-:B------:R-:W-:Y:S01]  /*b430*/  FFMA.FTZ R150, R5, R0.reuse, -R4.reuse ;  /* 0x0000000005967223 */ /* 0x180fe20000010804 */
[----:B------:R-:W-:Y:S01]  /*b440*/  FMNMX.FTZ R2, R26, R27, !PT ;  /* 0x0000001b1a027209 */ /* 0x000fe20007810000 */
[----:B------:R-:W-:Y:S01]  /*b450*/  MUFU.EX2 R148, R148 ;  /* 0x0000009400947308 */ /* 0x000fe20000000800 */
[----:B------:R-:W-:Y:S01]  /*b460*/  ISETP.LT.OR P4, PT, R20, 0x7a, P4 ;  /* 0x0000007a1400780c */ /* 0x000fe20002781670 */
[--C-:B------:R-:W-:Y:S01]  /*b470*/  FFMA.FTZ R5, R29, R0, -R4.reuse ;  /* 0x000000001d057223 */ /* 0x100fe20000010804 */
[----:B------:R-:W-:Y:S01]  /*b480*/  FMNMX.FTZ R2, R7, R2, !PT ;  /* 0x0000000207027209 */ /* 0x000fe20007810000 */
[-CC-:B------:R-:W-:Y:S01]  /*b490*/  FFMA.FTZ R29, R33, R0.reuse, -R4.reuse ;  /* 0x00000000211d7223 */ /* 0x180fe20000010804 */
[----:B------:R-:W-:Y:S01]  /*b4a0*/  FSEL R87, R87, -INF , !P4 ;  /* 0xff80000057577808 */ /* 0x000fe20006000000 */
        /* <DEDUP_REMOVED lines=38> */
[----:B------:R-:W3:Y:S03]  /*b710*/  MUFU.EX2 R144, R144 ;  /* 0x0000009000907308 */ /* 0x000ee60000000800 */
[----:B------:R-:W-:-:S04]  /*b720*/  FMNMX.FTZ R2, R51, R2, !PT ;  /* 0x0000000233027209 */ /* 0x000fc80007810000 */
[----:B------:R-:W-:Y:S01]  /*b730*/  FMNMX.FTZ R2, R125, R2, !PT ;  /* 0x000000027d027209 */ /* 0x000fe20007810000 */
[----:B------:R-:W4:Y:S03]  /*b740*/  MUFU.EX2 R29, R29 ;  /* 0x0000001d001d7308 */ /* 0x000f260000000800 */
        /* <DEDUP_REMOVED lines=45> */
[----:B------:R-:W-:Y:S01]  /*ba20*/  FADD.FTZ R31, R148, R25 ;  /* 0x00000019941f7221 */ /* 0x000fe20000010000 */
[-CC-:B------:R-:W-:Y:S01]  /*ba30*/  FFMA.FTZ R145, R21, R0.reuse, -R6.reuse ;  /* 0x0000000015917223 */ /* 0x180fe20000010806 */
[-CC-:B------:R-:W-:Y:S01]  /*ba40*/  FFMA.FTZ R24, R35, R0.reuse, -R6.reuse ;  /* 0x0000000023187223 */ /* 0x180fe20000010806 */
[----:B------:R-:W-:Y:S01]  /*ba50*/  MUFU.EX2 R149, R149 ;  /* 0x0000009500957308 */ /* 0x000fe20000000800 */
[----:B-1----:R-:W-:Y:S01]  /*ba60*/  FADD.FTZ R36, R150, R31 ;  /* 0x0000001f96247221 */ /* 0x002fe20000010000 */
[-CC-:B------:R-:W-:Y:S01]  /*ba70*/  FFMA.FTZ R147, R89, R0.reuse, -R6.reuse ;  /* 0x0000000059937223 */ /* 0x180fe20000010806 */
[-CC-:B------:R-:W-:Y:S01]  /*ba80*/  FFMA.FTZ R26, R39, R0.reuse, -R6.reuse ;  /* 0x00000000271a7223 */ /* 0x180fe20000010806 */
[-C--:B------:R-:W-:Y:S01]  /*ba90*/  FFMA.FTZ R28, R43, R0.reuse, -R6 ;  /* 0x000000002b1c7223 */ /* 0x080fe20000010806 */
[----:B--2---:R-:W-:Y:S01]  /*baa0*/  FADD.FTZ R31, R5, R36 ;  /* 0x00000024051f7221 */ /* 0x004fe20000010000 */
[----:B------:R-:W0:Y:S01]  /*bab0*/  @P2 LDC R43, c[0x0][0x44c] ;  /* 0x00011300ff2b2b82 */ /* 0x000e220000000800 */
[-CC-:B------:R-:W-:Y:S01]  /*bac0*/  FFMA.FTZ R141, R119, R0.reuse, -R6.reuse ;  /* 0x00000000778d7223 */ /* 0x180fe20000010806 */
[----:B------:R-:W1:Y:S01]  /*bad0*/  MUFU.EX2 R4, R4 ;  /* 0x0000000400047308 */ /* 0x000e620000000800 */
[----:B---3--:R-:W-:Y:S01]  /*bae0*/  FADD.FTZ R38, R144, R31 ;  /* 0x0000001f90267221 */ /* 0x008fe20000010000 */
[-CC-:B------:R-:W-:Y:S01]  /*baf0*/  FFMA.FTZ R30, R47, R0.reuse, -R6.reuse ;  /* 0x000000002f1e7223 */ /* 0x180fe20000010806 */
[-CC-:B------:R-:W-:Y:S01]  /*bb00*/  FFMA.FTZ R143, R121, R0.reuse, -R6.reuse ;  /* 0x00000000798f7223 */ /* 0x180fe20000010806 */
[-C--:B------:R-:W-:Y:S01]  /*bb10*/  FFMA.FTZ R7, R123, R0.reuse, -R6 ;  /* 0x000000007b077223 */ /* 0x080fe20000010806 */
[----:B----4-:R-:W-:Y:S01]  /*bb20*/  FADD.FTZ R35, R29, R38 ;  /* 0x000000261d237221 */ /* 0x010fe20000010000 */
[----:B------:R-:W2:Y:S01]  /*bb30*/  @P2 LDC R47, c[0x0][0x450] ;  /* 0x00011400ff2f2b82 */ /* 0x000ea20000000800 */
[-CC-:B------:R-:W-:Y:S01]  /*bb40*/  FFMA.FTZ R32, R51, R0.reuse, -R6.reuse ;  /* 0x0000000033207223 */ /* 0x180fe20000010806 */
[----:B------:R-:W3:Y:S01]  /*bb50*/  MUFU.EX2 R151, R151 ;  /* 0x0000009700977308 */ /* 0x000ee20000000800 */
[----:B-----5:R-:W-:Y:S01]  /*bb60*/  FADD.FTZ R38, R146, R35 ;  /* 0x0000002392267221 */ /* 0x020fe20000010000 */
[-CC-:B------:R-:W-:Y:S01]  /*bb70*/  FFMA.FTZ R21, R125, R0.reuse, -R6.reuse ;  /* 0x000000007d157223 */ /* 0x180fe20000010806 */
[-CC-:B------:R-:W-:Y:S01]  /*bb80*/  FFMA.FTZ R34, R55, R0.reuse, -R6.reuse ;  /* 0x0000000037227223 */ /* 0x180fe20000010806 */
[-C--:B------:R-:W-:Y:S01]  /*bb90*/  FFMA.FTZ R27, R127, R0.reuse, -R6 ;  /* 0x000000007f1b7223 */ /* 0x080fe20000010806 */
[----:B------:R-:W-:Y:S01]  /*bba0*/  FADD.FTZ R39, R33, R38 ;  /* 0x0000002621277221 */ /* 0x000fe20000010000 */
[-CC-:B------:R-:W-:Y:S01]  /*bbb0*/  FFMA.FTZ R36, R59, R0.reuse, -R6.reuse ;  /* 0x000000003b247223 */ /* 0x180fe20000010806 */
[-C--:B------:R-:W-:Y:S01]  /*bbc0*/  FFMA.FTZ R31, R129, R0.reuse, -R6 ;  /* 0x00000000811f7223 */ /* 0x080fe20000010806 */
[----:B------:R-:W4:Y:S01]  /*bbd0*/  MUFU.EX2 R20, R20 ;  /* 0x0000001400147308 */ /* 0x000f220000000800 */
[----:B-1----:R-:W-:Y:S01]  /*bbe0*/  FADD.FTZ R40, R149, R4 ;  /* 0x0000000495287221 */ /* 0x002fe20000010000 */
[----:B------:R-:W-:Y:S01]  /*bbf0*/  FADD.FTZ R42, R140, R39 ;  /* 0x000000278c2a7221 */ /* 0x000fe20000010000 */
[-CC-:B------:R-:W-:Y:S01]  /*bc00*/  FFMA.FTZ R38, R63, R0.reuse, -R6.reuse ;  /* 0x000000003f267223 */ /* 0x180fe20000010806 */
[-CC-:B------:R-:W-:Y:S01]  /*bc10*/  FFMA.FTZ R129, R131, R0.reuse, -R6.reuse ;  /* 0x0000000083817223 */ /* 0x180fe20000010806 */
[-C--:B------:R-:W-:Y:S01]  /*bc20*/  FFMA.FTZ R131, R133, R0.reuse, -R6 ;  /* 0x0000000085837223 */ /* 0x080fe20000010806 */
[----:B------:R-:W-:Y:S01]  /*bc30*/  FADD.FTZ R39, R37, R42 ;  /* 0x0000002a25277221 */ /* 0x000fe20000010000 */
[----:B0-----:R-:W-:Y:S01]  /*bc40*/  @P2 IMAD.HI.U32 R46, R94, R43, RZ ;  /* 0x0000002b5e2e2227 */ /* 0x001fe200078e00ff */
[----:B------:R-:W0:Y:S03]  /*bc50*/  MUFU.EX2 R145, R145 ;  /* 0x0000009100917308 */ /* 0x000e260000000800 */
        /* <DEDUP_REMOVED lines=8> */
[----:B----4-:R-:W-:Y:S01]  /*bce0*/  FADD.FTZ R40, R20, R35 ;  /* 0x0000002314287221 */ /* 0x010fe20000010000 */
[----:B------:R-:W-:-:S02]  /*bcf0*/  F2FP.F16.F32.PACK_AB R150, R5, R150 ;  /* 0x000000960596723e */ /* 0x000fc400000000ff */
[----:B------:R-:W-:Y:S02]  /*bd00*/  F2FP.F16.F32.PACK_AB R148, R25, R148 ;  /* 0x000000941994723e */ /* 0x000fe400000000ff */
[----:B------:R-:W-:Y:S02]  /*bd10*/  F2FP.F16.F32.PACK_AB R149, R4, R149 ;  /* 0x000000950495723e */ /* 0x000fe400000000ff */
[----:B------:R-:W3:Y:S01]  /*bd20*/  MUFU.EX2 R147, R147 ;  /* 0x0000009300937308 */ /* 0x000ee20000000800 */
[----:B0-----:R-:W-:Y:S01]  /*bd30*/  FADD.FTZ R35, R145, R40 ;  /* 0x0000002891237221 */ /* 0x001fe20000010000 */
[----:B------:R-:W-:Y:S01]  /*bd40*/  FADD.FTZ R40, R142, R39 ;  /* 0x000000278e287221 */ /* 0x000fe20000010000 */
[----:B------:R-:W-:Y:S02]  /*bd50*/  F2FP.F16.F32.PACK_AB R151, R20, R151 ;  /* 0x000000971497723e */ /* 0x000fe400000000ff */
[----:B------:R-:W-:Y:S02]  /*bd60*/  F2FP.F16.F32.PACK_AB R144, R29, R144 ;  /* 0x000000901d90723e */ /* 0x000fe400000000ff */
[----:B------:R-:W-:Y:S01]  /*bd70*/  F2FP.F16.F32.PACK_AB R146, R33, R146 ;  /* 0x000000922192723e */ /* 0x000fe200000000ff */
[----:B------:R-:W0:Y:S01]  /*bd80*/  MUFU.EX2 R26, R26 ;  /* 0x0000001a001a7308 */ /* 0x000e220000000800 */
[----:B-1----:R-:W-:Y:S01]  /*bd90*/  FADD.FTZ R42, R24, R35 ;  /* 0x00000023182a7221 */ /* 0x002fe20000010000 */
[----:B------:R-:W-:Y:S01]  /*bda0*/  FADD.FTZ R35, R41, R40 ;  /* 0x0000002829237221 */ /* 0x000fe20000010000 */
[----:B------:R-:W-:Y:S01]  /*bdb0*/  FFMA.FTZ R40, R67, R0, -R6 ;  /* 0x0000000043287223 */ /* 0x000fe20000010806 */
[----:B------:R-:W-:-:S02]  /*bdc0*/  F2FP.F16.F32.PACK_AB R140, R37, R140 ;  /* 0x0000008c258c723e */ /* 0x000fc400000000ff */
[----:B------:R-:W-:Y:S01]  /*bdd0*/  FADD.FTZ R44, R136, R35 ;  /* 0x00000023882c7221 */ /* 0x000fe20000010000 */
[----:B------:R-:W-:Y:S01]  /*bde0*/  IMAD.MOV.U32 R35, RZ, RZ, R94 ;  /* 0x000000ffff237224 */ /* 0x000fe200078e005e */
[----:B------:R-:W1:Y:S01]  /*bdf0*/  MUFU.EX2 R141, R141 ;  /* 0x0000008d008d7308 */ /* 0x000e620000000800 */
[----:B---3--:R-:W-:Y:S01]  /*be00*/  FADD.FTZ R39, R147, R42 ;  /* 0x0000002a93277221 */ /* 0x008fe20000010000 */
[----:B------:R-:W-:Y:S01]  /*be10*/  FADD.FTZ R43, R45, R44 ;  /* 0x0000002c2d2b7221 */ /* 0x000fe20000010000 */
[----:B--2---:R-:W-:Y:S02]  /*be20*/  @P2 SHF.R.U32.HI R35, RZ, R47, R46 ;  /* 0x0000002fff232219 */ /* 0x004fe4000001162e */
[----:B------:R-:W-:Y:S01]  /*be30*/  F2FP.F16.F32.PACK_AB R142, R41, R142 ;  /* 0x0000008e298e723e */ /* 0x000fe200000000ff */
[----:B------:R-:W-:Y:S01]  /*be40*/  FADD.FTZ R44, R138, R43 ;  /* 0x0000002b8a2c7221 */ /* 0x000fe20000010000 */
[----:B------:R-:W-:Y:S01]  /*be50*/  F2FP.F16.F32.PACK_AB R136, R45, R136 ;  /* 0x000000882d88723e */ /* 0x000fe200000000ff */
[----:B------:R-:W2:Y:S01]  /*be60*/  MUFU.EX2 R28, R28 ;  /* 0x0000001c001c7308 */ /* 0x000ea20000000800 */
[----:B0-----:R-:W-:Y:S01]  /*be70*/  FADD.FTZ R42, R26, R39 ;  /* 0x000000271a2a7221 */ /* 0x001fe20000010000 */
[----:B------:R-:W-:Y:S01]  /*be80*/  FADD.FTZ R43, R49, R44 ;  /* 0x0000002c312b7221 */ /* 0x000fe20000010000 */
[----:B------:R-:W-:Y:S01]  /*be90*/  FFMA.FTZ R44, R75, R0, -R6 ;  /* 0x000000004b2c7223 */ /* 0x000fe20000010806 */
[----:B------:R-:W-:Y:S01]  /*bea0*/  IMAD.IADD R35, R92, 0x1, R35 ;  /* 0x000000015c237824 */ /* 0x000fe200078e0223 */
[----:B------:R-:W-:-:S02]  /*beb0*/  F2FP.F16.F32.PACK_AB R138, R49, R138 ;  /* 0x0000008a318a723e */ /* 0x000fc400000000ff */
[----:B------:R-:W-:Y:S01]  /*bec0*/  F2FP.F16.F32.PACK_AB R145, R24, R145 ;  /* 0x000000911891723e */ /* 0x000fe200000000ff */
[----:B------:R-:W0:Y:S01]  /*bed0*/  MUFU.EX2 R143, R143 ;  /* 0x0000008f008f7308 */ /* 0x000e220000000800 */
[----:B-1----:R-:W-:Y:S01]  /*bee0*/  FADD.FTZ R39, R141, R42 ;  /* 0x0000002a8d277221 */ /* 0x002fe20000010000 */
[----:B------:R-:W-:Y:S01]  /*bef0*/  FFMA.FTZ R42, R71, R0, -R6 ;  /* 0x00000000472a7223 */ /* 0x000fe20000010806 */
[----:B------:R-:W-:Y:S01]  /*bf00*/  F2FP.F16.F32.PACK_AB R147, R26, R147 ;  /* 0x000000931a93723e */ /* 0x000fe200000000ff */
[----:B------:R-:W-:-:S04]  /*bf10*/  IMAD.IADD R12, R35, 0x1, R12 ;  /* 0x00000001230c7824 */ /* 0x000fc800078e020c */
[----:B------:R-:W1:Y:S01]  /*bf20*/  MUFU.EX2 R30, R30 ;  /* 0x0000001e001e7308 */ /* 0x000e620000000800 */
[C---:B--2---:R-:W-:Y:S01]  /*bf30*/  FADD.FTZ R46, R28.reuse, R39 ;  /* 0x000000271c2e7221 */ /* 0x044fe20000010000 */
[----:B------:R-:W-:-:S06]  /*bf40*/  F2FP.F16.F32.PACK_AB R141, R28, R141 ;  /* 0x0000008d1c8d723e */ /* 0x000fcc00000000ff */
[----:B------:R-:W2:Y:S01]  /*bf50*/  MUFU.EX2 R7, R7 ;  /* 0x0000000700077308 */ /* 0x000ea20000000800 */
[----:B0-----:R-:W-:Y:S01]  /*bf60*/  FADD.FTZ R39, R143, R46 ;  /* 0x0000002e8f277221 */ /* 0x001fe20000010000 */
[----:B------:R-:W-:Y:S01]  /*bf70*/  FADD.FTZ R46, R132, R43 ;  /* 0x0000002b842e7221 */ /* 0x000fe20000010000 */
[----:B------:R-:W-:-:S03]  /*bf80*/  F2FP.F16.F32.PACK_AB R132, R9, R132 ;  /* 0x000000840984723e */ /* 0x000fc600000000ff */
[----:B------:R-:W-:Y:S01]  /*bf90*/  FADD.FTZ R43, R9, R46 ;  /* 0x0000002e092b7221 */ /* 0x000fe20000010000 */
[----:B------:R-:W-:Y:S01]  /*bfa0*/  FFMA.FTZ R46, R79, R0, -R6 ;  /* 0x000000004f2e7223 */ /* 0x000fe20000010806 */
[----:B------:R-:W0:Y:S01]  /*bfb0*/  MUFU.EX2 R32, R32 ;  /* 0x0000002000207308 */ /* 0x000e220000000800 */
[----:B-1----:R-:W-:Y:S01]  /*bfc0*/  FADD.FTZ R48, R30, R39 ;  /* 0x000000271e307221 */ /* 0x002fe20000010000 */
[----:B------:R-:W-:Y:S01]  /*bfd0*/  FADD.FTZ R50, R134, R43 ;  /* 0x0000002b86327221 */ /* 0x000fe20000010000 */
[C---:B------:R-:W-:Y:S02]  /*bfe0*/  F2FP.F16.F32.PACK_AB R134, R53.reuse, R134 ;  /* 0x000000863586723e */ /* 0x040fe400000000ff */
[----:B------:R-:W-:Y:S01]  /*bff0*/  F2FP.F16.F32.PACK_AB R143, R30, R143 ;  /* 0x0000008f1e8f723e */ /* 0x000fe200000000ff */
[----:B------:R-:W-:Y:S02]  /*c000*/  FADD.FTZ R43, R53, R50 ;  /* 0x00000032352b7221 */ /* 0x000fe40000010000 */
        /* <DEDUP_REMOVED lines=8> */
[----:B------:R-:W-:-:S05]  /*c090*/  F2FP.F16.F32.PACK_AB R128, R57, R128 ;  /* 0x000000803980723e */ /* 0x000fca00000000ff */
[----:B------:R-:W1:Y:S01]  /*c0a0*/  MUFU.EX2 R36, R36 ;  /* 0x0000002400247308 */ /* 0x000e620000000800 */
[----:B--2---:R-:W-:Y:S01]  /*c0b0*/  FADD.FTZ R6, R34, R39 ;  /* 0x0000002722067221 */ /* 0x004fe20000010000 */
[----:B------:R-:W-:-:S04]  /*c0c0*/  FADD.FTZ R39, R57, R48 ;  /* 0x0000003039277221 */ /* 0x000fc80000010000 */
[----:B------:R-:W-:Y:S02]  /*c0d0*/  FADD.FTZ R48, R130, R39 ;  /* 0x0000002782307221 */ /* 0x000fe40000010000 */
        /* <DEDUP_REMOVED lines=43> */
[----:B------:R1:W3:Y:S01]  /*c390*/  MUFU.EX2 R121, R139 ;  /* 0x0000008b00797308 */ /* 0x0002e20000000800 */
[----:B--2---:R-:W-:-:S07]  /*c3a0*/  FADD.FTZ R5, R127, R50 ;  /* 0x000000327f057221 */ /* 0x004fce0000010000 */
[----:B------:R-:W2:Y:S01]  /*c3b0*/  MUFU.EX2 R48, R83 ;  /* 0x0000005300307308 */ /* 0x000ea20000000800 */
[----:B0-----:R-:W-:Y:S01]  /*c3c0*/  FADD.FTZ R20, R46, R5 ;  /* 0x000000052e147221 */ /* 0x001fe20000010000 */
[----:B-1----:R-:W-:Y:S02]  /*c3d0*/  F2FP.F16.F32.PACK_AB R139, R34, R21 ;  /* 0x00000015228b723e */ /* 0x002fe400000000ff */
[----:B------:R-:W-:-:S04]  /*c3e0*/  F2FP.F16.F32.PACK_AB R127, R46, R127 ;  /* 0x0000007f2e7f723e */ /* 0x000fc800000000ff */
[----:B------:R-:W0:Y:S01]  /*c3f0*/  MUFU.EX2 R91, R91 ;  /* 0x0000005b005b7308 */ /* 0x000e220000000800 */
[----:B---3--:R-:W-:-:S07]  /*c400*/  FADD.FTZ R5, R121, R20 ;  /* 0x0000001479057221 */ /* 0x008fce0000010000 */
        /* <DEDUP_REMOVED lines=9> */
[----:B------:R-:W-:Y:S02]  /*c4a0*/  VIADD R4, R88, 0xfffffffe ;  /* 0xfffffffe58047836 */ /* 0x000fe40000000000 */
[C---:B0-----:R-:W-:Y:S01]  /*c4b0*/  FADD.FTZ R6, R77.reuse, R6 ;  /* 0x000000064d067221 */ /* 0x041fe20000010000 */
        /* <DEDUP_REMOVED lines=13> */
.L_x_13603:
[----:B------:R-:W-:-:S13]  /*c590*/  ISETP.NE.AND P4, PT, R13, 0x1, PT ;  /* 0x000000010d00780c */ /* 0x000fda0003f85270 */
[----:B------:R-:W0:Y:S02]  /*c5a0*/  @P4 LDC.64 R20, c[0x0][0x9e8] ;  /* 0x00027a00ff144b82 */ /* 0x000e240000000a00 */
[----:B0-----:R-:W-:-:S05]  /*c5b0*/  @P4 IMAD.HI.U32 R20, R7, R20, RZ ;  /* 0x0000001407144227 */ /* 0x001fca00078e00ff */
[----:B------:R-:W-:-:S07]  /*c5c0*/  @P4 SHF.R.U32.HI R7, RZ, R21, R20 ;  /* 0x00000015ff074219 */ /* 0x000fce0000011614 */
.L_x_13604:
[----:B------:R-:W-:Y:S05]  /*c5d0*/  BSYNC B0 ;  /* 0x0000000000007941 */ /* 0x000fea0003800000 */
.L_x_13602:
[----:B------:R-:W-:-:S05]  /*c5e0*/  IMAD R7, R7, R13, R13 ;  /* 0x0000000d07077224 */ /* 0x000fca00078e020d */
[----:B------:R-:W-:-:S07]  /*c5f0*/  VIMNMX R12, R12, R7, PT ;  /* 0x000000070c0c7248 */ /* 0x000fce0003fe0100 */
.L_x_13601:
        /* <DEDUP_REMOVED lines=9> */
[----:B------:R-:W-:Y:S02]  /*c690*/  SHF.R.S32.HI R7, RZ, 0x7, R7 ;  /* 0x00000007ff077819 */ /* 0x000fe40000011407 */
        /* <DEDUP_REMOVED lines=16> */
[----:B--2---:R-:W-:-:S04]  /*c7a0*/  VIMNMX R21, R9, R7, !PT ;  /* 0x0000000709157248 */ /* 0x004fc80007fe0100 */
[----:B------:R-:W-:-:S13]  /*c7b0*/  ISETP.GE.AND P4, PT, R4, R21, PT ;  /* 0x000000150400720c */ /* 0x000fda0003f86270 */
[----:B------:R-:W-:Y:S05]  /*c7c0*/  @!P4 BRA `(.L_x_13605) ;  /* 0x0000002c00f0c947 */ /* 0x000fea0003800000 */
[----:B------:R-:W-:-:S07]  /*c7d0*/  IMAD.MOV.U32 R119, RZ, RZ, RZ ;  /* 0x000000ffff777224 */ /* 0x000fce00078e00ff */
.L_x_13623:
        /* <DEDUP_REMOVED lines=11> */
.L_x_13607:
[----:B------:R-:W-:Y:S01]  /*c890*/  IMAD R9, R7, 0x8, R16 ;  /* 0x0000000807097824 */ /* 0x000fe200078e0210 */
[----:B------:R-:W-:-:S04]  /*c8a0*/  SHF.L.U32 R0, R20, 0x1f, RZ ;  /* 0x0000001f14007819 */ /* 0x000fc800000006ff */
[----:B------:R0:W1:Y:S01]  /*c8b0*/  SYNCS.PHASECHK.TRANS64.TRYWAIT P5, [R9+URZ+0x16830], R0 ;  /* 0x01683000090075a7 */ /* 0x00006200080a017f */
[----:B------:R-:W-:Y:S05]  /*c8c0*/  @!P0 BRA `(.L_x_13608) ;  /* 0x0000000000048947 */ /* 0x000fea0003800000 */
[----:B------:R-:W-:Y:S01]  /*c8d0*/  BPT.TRAP 0x1 ;  /* 0x000000040000795c */ /* 0x000fe20000300000 */
.L_x_13608:
[----:B------:R-:W-:Y:S04]  /*c8e0*/  BSSY B0, `(.L_x_13606) ;  /* 0x0000004000007945 */ /* 0x000fe80003800000 */
[----:B-1----:R-:W-:Y:S05]  /*c8f0*/  @P5 BRA `(.L_x_13609) ;  /* 0x0000000000085947 */ /* 0x002fea0003800000 */
[----:B------:R-:W1:Y:S02]  /*c900*/  SYNCS.PHASECHK.TRANS64.TRYWAIT P5, [R9+URZ+0x16830], R0 ;  /* 0x01683000090075a7 */ /* 0x000e6400080a017f */
[----:B-1----:R-:W-:Y:S05]  /*c910*/  @!P5 BRA `(.L_x_13610) ;  /* 0x000001340034d947 */ /* 0x002fea0003800000 */
.L_x_13609:
[----:B------:R-:W-:Y:S05]  /*c920*/  BSYNC B0 ;  /* 0x0000000000007941 */ /* 0x000fea0003800000 */
.L_x_13606:
[----:B------:R-:W2:Y:S01]  /*c930*/  LDL R8, [R1+0x28] ;  /* 0x0000280001087983 */ /* 0x000ea20000100800 */
[----:B01----:R-:W-:Y:S01]  /*c940*/  IMAD.MOV.U32 R9, RZ, RZ, 0x40000040 ;  /* 0x40000040ff097424 */ /* 0x003fe200078e00ff */
[----:B------:R-:W-:Y:S05]  /*c950*/  WARPSYNC.ALL ;  /* 0x0000000000007948 */ /* 0x000fea0003800000 */
[----:B------:R-:W-:Y:S01]  /*c960*/  R2UR UR23, R9 ;  /* 0x00000000091772ca */ /* 0x000fe200000e0000 */
[----:B------:R-:W-:Y:S01]  /*c970*/  IMAD.MOV.U32 R13, RZ, RZ, 0x40000040 ;  /* 0x40000040ff0d7424 */ /* 0x000fe200078e00ff */
[----:B------:R-:W0:Y:S04]  /*c980*/  S2R R0, SR_TID.X ;  /* 0x0000000000007919 */ /* 0x000e280000002100 */
[----:B------:R-:W-:Y:S01]  /*c990*/  R2UR UR19, R13 ;  /* 0x000000000d1372ca */ /* 0x000fe200000e0000 */
[----:B------:R-:W-:Y:S01]  /*c9a0*/  IMAD.MOV.U32 R25, RZ, RZ, 0x40000040 ;  /* 0x40000040ff197424 */ /* 0x000fe200078e00ff */
[----:B0-----:R-:W-:-:S05]  /*c9b0*/  SHF.R.U32.HI R0, RZ, 0x7, R0 ;  /* 0x00000007ff007819 */ /* 0x001fca0000011600 */
[----:B------:R-:W-:Y:S01]  /*c9c0*/  VIADD R0, R0, 0x8 ;  /* 0x0000000800007836 */ /* 0x000fe20000000000 */
[----:B------:R-:W-:Y:S02]  /*c9d0*/  R2UR UR12, R10 ;  /* 0x000000000a0c72ca */ /* 0x000fe400000e0000 */
[----:B------:R-:W-:Y:S02]  /*c9e0*/  R2UR UR13, R11 ;  /* 0x000000000b0d72ca */ /* 0x000fe400000e0000 */
[C---:B------:R-:W-:Y:S02]  /*c9f0*/  R2UR UR15, R25.reuse ;  /* 0x00000000190f72ca */ /* 0x040fe400000e0000 */
[----:B------:R-:W-:Y:S01]  /*ca00*/  R2UR UR27, R25 ;  /* 0x00000000191b72ca */ /* 0x000fe200000e0000 */
[----:B------:R0:W-:Y:S01]  /*ca10*/  BAR.SYNC.DEFER_BLOCKING R0, 0x100 ;  /* 0x000400000000751d */ /* 0x0001e20000010000 */
[----:B--2---:R-:W-:-:S04]  /*ca20*/  IMAD R24, R7, 0x400, R8 ;  /* 0x0000040007187824 */ /* 0x004fc800078e0208 */
[----:B------:R-:W-:-:S05]  /*ca30*/  VIADD R8, R24, 0x4 ;  /* 0x0000000418087836 */ /* 0x000fca0000000000 */
[----:B------:R-:W-:Y:S02]  /*ca40*/  R2UR UR22, R8 ;  /* 0x00000000081672ca */ /* 0x000fe400000e0000 */
[----:B------:R-:W2:Y:S01]  /*ca50*/  LDL.64 R8, [R1+0x8] ;  /* 0x0000080001087983 */ /* 0x000ea20000100a00 */
[----:B------:R-:W-:-:S05]  /*ca60*/  VIADD R12, R24, 0x2 ;  /* 0x00000002180c7836 */ /* 0x000fca0000000000 */
[----:B------:R-:W-:Y:S02]  /*ca70*/  R2UR UR18, R12 ;  /* 0x000000000c1272ca */ /* 0x000fe400000e0000 */
[----:B------:R-:W3:Y:S01]  /*ca80*/  LDL.64 R12, [R1] ;  /* 0x00000000010c7983 */ /* 0x000ee20000100a00 */
[C---:B------:R-:W-:Y:S01]  /*ca90*/  R2UR UR14, R24.reuse ;  /* 0x00000000180e72ca */ /* 0x040fe200000e0000 */
[----:B------:R-:W-:-:S05]  /*caa0*/  VIADD R24, R24, 0x6 ;  /* 0x0000000618187836 */ /* 0x000fca0000000000 */
[----:B------:R-:W-:Y:S02]  /*cab0*/  R2UR UR26, R24 ;  /* 0x00000000181a72ca */ /* 0x000fe400000e0000 */
[----:B------:R-:W-:-:S06]  /*cac0*/  WARPGROUP.ARRIVE ;  /* 0x00000000000079c5 */ /* 0x000fcc0000000000 */
[----:B------:R-:W-:Y:S03]  /*cad0*/  HGMMA.64x128x16.F32 R24, gdesc[UR12], RZ, !UPT, gsb0 ;  /* 0x01e000000c1879f0 */ /* 0x000fe6000c0008ff */
[----:B------:R-:W-:Y:S02]  /*cae0*/  WARPGROUP.DEPBAR.LE gsb0, 0x0 ;  /* 0x00008000000079c5 */ /* 0x000fe40000010000 */
[----:B------:R-:W-:Y:S01]  /*caf0*/  WARPGROUP.ARRIVE ;  /* 0x00000000000079c5 */ /* 0x000fe20000000000 */
[----:B--2---:R-:W-:Y:S02]  /*cb00*/  R2UR UR16, R8 ;  /* 0x00000000081072ca */ /* 0x004fe400000e0000 */
[----:B------:R-:W-:-:S13]  /*cb10*/  R2UR UR17, R9 ;  /* 0x00000000091172ca */ /* 0x000fda00000e0000 */
[----:B------:R-:W-:Y:S01]  /*cb20*/  HGMMA.64x128x16.F32 R24, gdesc[UR16], R24, gsb0 ;  /* 0x01e00000101879f0 */ /* 0x000fe20008000818 */
[----:B---3--:R-:W-:Y:S02]  /*cb30*/  R2UR UR20, R12 ;  /* 0x000000000c1472ca */ /* 0x008fe400000e0000 */
        /* <DEDUP_REMOVED lines=13> */
.L_x_13612:
[----:B------:R-:W-:Y:S01]  /*cc10*/  SHF.L.U32 R0, R153, 0x1f, RZ ;  /* 0x0000001f99007819 */ /* 0x000fe200000006ff */
[----:B------:R-:W-:-:S04]  /*cc20*/  IMAD R8, R17, 0x8, R16 ;  /* 0x0000000811087824 */ /* 0x000fc800078e0210 */
[----:B------:R0:W1:Y:S01]  /*cc30*/  SYNCS.PHASECHK.TRANS64.TRYWAIT P4, [R8+URZ+0x16850], R0 ;  /* 0x01685000080075a7 */ /* 0x000062000808017f */
[----:B------:R-:W-:Y:S05]  /*cc40*/  @!P0 BRA `(.L_x_13613) ;  /* 0x0000000000048947 */ /* 0x000fea0003800000 */
[----:B------:R-:W-:Y:S01]  /*cc50*/  BPT.TRAP 0x1 ;  /* 0x000000040000795c */ /* 0x000fe20000300000 */
.L_x_13613:
[----:B-1----:R-:W-:Y:S05]  /*cc60*/  @P4 BRA `(.L_x_13611) ;  /* 0x0000000000084947 */ /* 0x002fea0003800000 */
[----:B------:R-:W1:Y:S02]  /*cc70*/  SYNCS.PHASECHK.TRANS64.TRYWAIT P4, [R8+URZ+0x16850], R0 ;  /* 0x01685000080075a7 */ /* 0x000e64000808017f */
[----:B-1----:R-:W-:Y:S05]  /*cc80*/  @!P4 BRA `(.L_x_13614) ;  /* 0x00000130006cc947 */ /* 0x002fea0003800000 */
.L_x_13611:
[----:B01----:R-:W-:Y:S01]  /*cc90*/  VIADD R0, R16, 0x400 ;  /* 0x0000040010007836 */ /* 0x003fe20000000000 */
[----:B------:R-:W2:Y:S01]  /*cca0*/  LDL R153, [R1+0x10] ;  /* 0x0000100001997983 */ /* 0x000ea20000100800 */
[----:B------:R-:W-:Y:S01]  /*ccb0*/  IMAD.MOV.U32 R9, RZ, RZ, 0x40000040 ;  /* 0x40000040ff097424 */ /* 0x000fe200078e00ff */
[----:B------:R-:W-:Y:S05]  /*ccc0*/  WARPSYNC.ALL ;  /* 0x0000000000007948 */ /* 0x000fea0003800000 */
[----:B------:R-:W-:Y:S01]  /*ccd0*/  SHF.R.U32.HI R0, RZ, 0x4, R0 ;  /* 0x00000004ff007819 */ /* 0x000fe20000011600 */
[----:B------:R-:W-:Y:S01]  /*cce0*/  WARPGROUP.ARRIVE ;  /* 0x00000000000079c5 */ /* 0x000fe20000000000 */
[----:B------:R-:W-:-:S02]  /*ccf0*/  R2UR UR11, R9 ;  /* 0x00000000090b72ca */ /* 0x000fc400000e0000 */
[----:B------:R-:W-:-:S05]  /*cd00*/  LOP3.LUT R0, R0, 0x3fff, RZ, 0xc0, !PT ;  /* 0x00003fff00007812 */ /* 0x000fca00078ec0ff */
[----:B------:R-:W-:Y:S02]  /*cd10*/  IMAD R8, R17, 0x400, R0 ;  /* 0x0000040011087824 */ /* 0x000fe400078e0200 */
[----:B------:R-:W-:Y:S01]  /*cd20*/  IMAD.MOV.U32 R13, RZ, RZ, 0x40000040 ;  /* 0x40000040ff0d7424 */ /* 0x000fe200078e00ff */
[----:B------:R-:W0:Y:S02]  /*cd30*/  @P2 LDC R0, c[0x0][0x44c] ;  /* 0x00011300ff002b82 */ /* 0x000e240000000800 */
[----:B------:R-:W-:-:S13]  /*cd40*/  R2UR UR10, R8 ;  /* 0x00000000080a72ca */ /* 0x000fda00000e0000 */
[----:B------:R-:W-:Y:S01]  /*cd50*/  HGMMA.64x64x16.F32 R88, R148, gdesc[UR8].tnspB, R88, gsb0 ;  /* 0x40e0000894587df0 */ /* 0x000fe20008000858 */
[----:B------:R-:W-:Y:S01]  /*cd60*/  VIADD R12, R8, 0x80 ;  /* 0x00000080080c7836 */ /* 0x000fe20000000000 */
[----:B------:R-:W-:-:S04]  /*cd70*/  R2UR UR11, R13 ;  /* 0x000000000d0b72ca */ /* 0x000fc800000e0000 */
[----:B------:R-:W-:Y:S01]  /*cd80*/  R2UR UR10, R12 ;  /* 0x000000000c0a72ca */ /* 0x000fe200000e0000 */
[----:B------:R-:W-:Y:S02]  /*cd90*/  VIADD R12, R8, 0x100 ;  /* 0x00000100080c7836 */ /* 0x000fe40000000000 */
[----:B------:R-:W-:Y:S01]  /*cda0*/  IMAD.MOV.U32 R13, RZ, RZ, 0x40000040 ;  /* 0x40000040ff0d7424 */ /* 0x000fe200078e00ff */
[----:B------:R-:W-:Y:S02]  /*cdb0*/  WARPGROUP.DEPBAR.LE gsb0, 0x0 ;  /* 0x00008000000079c5 */ /* 0x000fe40000010000 */
[----:B------:R-:W-:Y:S01]  /*cdc0*/  WARPGROUP.ARRIVE ;  /* 0x00000000000079c5 */ /* 0x000fe20000000000 */
[----:B------:R-:W3:Y:S04]  /*cdd0*/  LDL R149, [R1+0x20] ;  /* 0x0000200001957983 */ /* 0x000ee80000100800 */
[----:B------:R-:W3:Y:S02]  /*cde0*/  LDL R151, [R1+0x30] ;  /* 0x0000300001977983 */ /* 0x000ee40000100800 */
[----:B------:R-:W-:Y:S01]  /*cdf0*/  HGMMA.64x64x16.F32 R88, R144, gdesc[UR8].tnspB, R88, gsb0 ;  /* 0x40e0000890587df0 */ /* 0x000fe20008000858 */
[----:B------:R-:W-:Y:S01]  /*ce00*/  R2UR UR10, R12 ;  /* 0x000000000c0a72ca */ /* 0x000fe200000e0000 */
[----:B------:R-:W-:Y:S01]  /*ce10*/  VIADD R12, R8, 0x180 ;  /* 0x00000180080c7836 */ /* 0x000fe20000000000 */
[----:B------:R-:W-:Y:S01]  /*ce20*/  R2UR UR11, R13 ;  /* 0x000000000d0b72ca */ /* 0x000fe200000e0000 */
[----:B------:R-:W-:Y:S01]  /*ce30*/  IMAD.MOV.U32 R13, RZ, RZ, 0x40000040 ;  /* 0x40000040ff0d7424 */ /* 0x000fe200078e00ff */
[----:B------:R-:W1:Y:S01]  /*ce40*/  S2R R150, SR_TID.X ;  /* 0x0000000000967919 */ /* 0x000e620000002100 */
[----:B------:R-:W-:Y:S01]  /*ce50*/  IMAD.MOV.U32 R9, RZ, RZ, 0x40000040 ;  /* 0x40000040ff097424 */ /* 0x000fe200078e00ff */
[----:B-1----:R-:W-:Y:S01]  /*ce60*/  ISETP.GE.U32.AND P4, PT, R150, 0x180, PT ;  /* 0x000001809600780c */ /* 0x002fe20003f86070 */
[----:B------:R-:W-:-:S02]  /*ce70*/  WARPGROUP.DEPBAR.LE gsb0, 0x0 ;  /* 0x00008000000079c5 */ /* 0x000fc40000010000 */
[----:B------:R-:W-:-:S06]  /*ce80*/  WARPGROUP.ARRIVE ;  /* 0x00000000000079c5 */ /* 0x000fcc0000000000 */
[----:B------:R-:W-:Y:S01]  /*ce90*/  HGMMA.64x64x16.F32 R88, R140, gdesc[UR8].tnspB, R88, gsb0 ;  /* 0x40e000088c587df0 */ /* 0x000fe20008000858 */
[----:B------:R-:W-:Y:S01]  /*cea0*/  R2UR UR10, R12 ;  /* 0x000000000c0a72ca */ /* 0x000fe200000e0000 */
[----:B------:R-:W-:Y:S01]  /*ceb0*/  VIADD R12, R8, 0x200 ;  /* 0x00000200080c7836 */ /* 0x000fe20000000000 */
[----:B------:R-:W-:Y:S01]  /*cec0*/  R2UR UR11, R13 ;  /* 0x000000000d0b72ca */ /* 0x000fe200000e0000 */
[----:B------:R-:W-:Y:S01]  /*ced0*/  IMAD.MOV.U32 R13, RZ, RZ, 0x40000040 ;  /* 0x40000040ff0d7424 */ /* 0x000fe200078e00ff */
[----:B------:R-:W-:Y:S02]  /*cee0*/  WARPGROUP.DEPBAR.LE gsb0, 0x0 ;  /* 0x00008000000079c5 */ /* 0x000fe40000010000 */
[----:B------:R-:W-:-:S09]  /*cef0*/  WARPGROUP.ARRIVE ;  /* 0x00000000000079c5 */ /* 0x000fd20000000000 */
        /* <DEDUP_REMOVED lines=9> */
[C---:B------:R-:W-:Y:S01]  /*cf90*/  VIADD R12, R8.reuse, 0x300 ;  /* 0x00000300080c7836 */ /* 0x040fe20000000000 */
[----:B------:R-:W-:Y:S01]  /*cfa0*/  R2UR UR11, R13 ;  /* 0x000000000d0b72ca */ /* 0x000fe200000e0000 */
[----:B------:R-:W-:Y:S02]  /*cfb0*/  IMAD.MOV.U32 R13, RZ, RZ, 0x40000040 ;  /* 0x40000040ff0d7424 */ /* 0x000fe400078e00ff */
[----:B------:R-:W-:Y:S01]  /*cfc0*/  VIADD R8, R8, 0x380 ;  /* 0x0000038008087836 */ /* 0x000fe20000000000 */
[----:B------:R-:W-:Y:S02]  /*cfd0*/  WARPGROUP.DEPBAR.LE gsb0, 0x0 ;  /* 0x00008000000079c5 */ /* 0x000fe40000010000 */
[----:B------:R-:W-:-:S07]  /*cfe0*/  WARPGROUP.ARRIVE ;  /* 0x00000000000079c5 */ /* 0x000fce0000000000 */
[----:B------:R-:W-:Y:S01]  /*cff0*/  HGMMA.64x64x16.F32 R88, R128, gdesc[UR8].tnspB, R88, gsb0 ;  /* 0x40e0000880587df0 */ /* 0x000fe20008000858 */
[----:B------:R-:W-:Y:S02]  /*d000*/  R2UR UR10, R12 ;  /* 0x000000000c0a72ca */ /* 0x000fe400000e0000 */
[----:B------:R-:W-:Y:S01]  /*d010*/  R2UR UR11, R13 ;  /* 0x000000000d0b72ca */ /* 0x000fe200000e0000 */
[----:B------:R-:W-:Y:S02]  /*d020*/  WARPGROUP.DEPBAR.LE gsb0, 0x0 ;  /* 0x00008000000079c5 */ /* 0x000fe40000010000 */
[----:B------:R-:W-:-:S10]  /*d030*/  WARPGROUP.ARRIVE ;  /* 0x00000000000079c5 */ /* 0x000fd40000000000 */
[----:B------:R-:W-:Y:S01]  /*d040*/  HGMMA.64x64x16.F32 R88, R124, gdesc[UR8].tnspB, R88, gsb0 ;  /* 0x40e000087c587df0 */ /* 0x000fe20008000858 */
[----:B------:R-:W-:Y:S02]  /*d050*/  R2UR UR10, R8 ;  /* 0x00000000080a72ca */ /* 0x000fe400000e0000 */
[----:B------:R-:W-:Y:S01]  /*d060*/  R2UR UR11, R9 ;  /* 0x00000000090b72ca */ /* 0x000fe200000e0000 */
[----:B------:R-:W1:Y:S01]  /*d070*/  @P2 LDC R8, c[0x0][0x450] ;  /* 0x00011400ff082b82 */ /* 0x000e620000000800 */
[----:B------:R-:W-:Y:S01]  /*d080*/  @!P1 IMAD R9, R7, 0x8, R16 ;  /* 0x0000000807099824 */ /* 0x000fe200078e0210 */
[----:B------:R-:W-:Y:S02]  /*d090*/  WARPGROUP.DEPBAR.LE gsb0, 0x0 ;  /* 0x00008000000079c5 */ /* 0x000fe40000010000 */
[----:B------:R-:W-:-:S08]  /*d0a0*/  WARPGROUP.ARRIVE ;  /* 0x00000000000079c5 */ /* 0x000fd00000000000 */
[----:B------:R-:W-:Y:S03]  /*d0b0*/  HGMMA.64x64x16.F32 R88, R120, gdesc[UR8].tnspB, R88, gsb0 ;  /* 0x40e0000878587df0 */ /* 0x000fe60008000858 */
[----:B------:R-:W-:Y:S02]  /*d0c0*/  WARPGROUP.DEPBAR.LE gsb0, 0x0 ;  /* 0x00008000000079c5 */ /* 0x000fe40000010000 */
[----:B---3--:R-:W-:Y:S01]  /*d0d0*/  IMAD.IADD R123, R151, 0x1, R149 ;  /* 0x00000001977b7824 */ /* 0x008fe200078e0295 */
[----:B------:R-:W-:-:S03]  /*d0e0*/  SHF.R.U32.HI R151, RZ, 0x7, R150 ;  /* 0x00000007ff977819 */ /* 0x000fc60000011696 */
[----:B0-----:R-:W-:-:S05]  /*d0f0*/  @P2 IMAD.HI.U32 R0, R123, R0, RZ ;  /* 0x000000007b002227 */ /* 0x001fca00078e00ff */
[----:B-1----:R-:W-:Y:S01]  /*d100*/  @P2 SHF.R.U32.HI R123, RZ, R8, R0 ;  /* 0x00000008ff7b2219 */ /* 0x002fe20000011600 */
[----:B------:R-:W-:Y:S02]  /*d110*/  VIADD R0, R151, 0x9 ;  /* 0x0000000997007836 */ /* 0x000fe40000000000 */
[----:B------:R-:W-:Y:S02]  /*d120*/  @!P1 VIADD R8, R9, 0x16840 ;  /* 0x0001684009089836 */ /* 0x000fe40000000000 */
[----:B------:R-:W0:Y:S01]  /*d130*/  SHFL.IDX PT, R124, R123, RZ, 0x1c1f ;  /* 0x001c1fff7b7c7589 */ /* 0x000e2200000e0000 */
[----:B------:R-:W-:Y:S02]  /*d140*/  SEL R0, R0, 0x9, !P4 ;  /* 0x0000000900007807 */ /* 0x000fe40006000000 */
[----:B------:R-:W-:-:S03]  /*d150*/  @!P1 PRMT R8, RZ, 0x654, R8 ;  /* 0x00000654ff089816 */ /* 0x000fc60000000008 */
[----:B------:R1:W-:Y:S06]  /*d160*/  BAR.ARV R0, 0x100 ;  /* 0x000400000000751d */ /* 0x0003ec0000002000 */
[----:B------:R3:W-:Y:S01]  /*d170*/  @!P1 SYNCS.ARRIVE.TRANS64.RED.A1T0 RZ, [R8+URZ], RZ ;  /* 0x000000ff08ff99a7 */ /* 0x0007e2000810043f */
[----:B-1----:R-:W-:-:S05]  /*d180*/  IMAD.SHL.U32 R0, R4, 0x80, RZ ;  /* 0x0000008004007824 */ /* 0x002fca00078e00ff */
[----:B------:R-:W-:Y:S01]  /*d190*/  IADD3 R121, -R156, 0x1, -R0 ;  /* 0x000000019c797810 */ /* 0x000fe20007ffe900 */
[----:B---3--:R-:W-:-:S03]  /*d1a0*/  IMAD.U32 R8, RZ, RZ, UR6 ;  /* 0x00000006ff087e24 */ /* 0x008fc6000f8e00ff */
[----:B--2---:R-:W-:Y:S02]  /*d1b0*/  IADD3 R121, -R157, R121, R153 ;  /* 0x000000799d797210 */ /* 0x004fe40007ffe199 */
[----:B------:R-:W-:-:S03]  /*d1c0*/  LOP3.LUT R9, RZ, R8, RZ, 0x33, !PT ;  /* 0x00000008ff097212 */ /* 0x000fc600078e33ff */
[----:B------:R-:W-:Y:S02]  /*d1d0*/  VIADD R122, R121, UR8 ;  /* 0x00000008797a7c36 */ /* 0x000fe40008000000 */
[----:B------:R-:W-:Y:S02]  /*d1e0*/  IMAD.IADD R121, R9, 0x1, R121 ;  /* 0x0000000109797824 */ /* 0x000fe400078e0279 */
        /* <DEDUP_REMOVED lines=15> */
.L_x_13617:
[----:B------:R-:W-:-:S05]  /*d2e0*/  IMAD.U32 R125, RZ, RZ, UR4 ;  /* 0x00000004ff7d7e24 */ /* 0x000fca000f8e00ff */
[----:B------:R-:W-:-:S13]  /*d2f0*/  ISETP.NE.AND P4, PT, R125, 0x1, PT ;  /* 0x000000017d00780c */ /* 0x000fda0003f85270 */
[----:B------:R-:W0:Y:S02]  /*d300*/  @P4 LDC.64 R12, c[0x0][0x9e8] ;  /* 0x00027a00ff0c4b82 */ /* 0x000e240000000a00 */
[----:B0-----:R-:W-:-:S05]  /*d310*/  @P4 IMAD.HI.U32 R12, R124, R12, RZ ;  /* 0x0000000c7c0c4227 */ /* 0x001fca00078e00ff */
[----:B------:R-:W-:-:S07]  /*d320*/  @P4 SHF.R.U32.HI R124, RZ, R13, R12 ;  /* 0x0000000dff7c4219 */ /* 0x000fce000001160c */
.L_x_13618:
[----:B------:R-:W-:Y:S05]  /*d330*/  BSYNC B0 ;  /* 0x0000000000007941 */ /* 0x000fea0003800000 */
.L_x_13616:
[----:B------:R-:W-:-:S04]  /*d340*/  IMAD R124, R124, R125, -R0 ;  /* 0x0000007d7c7c7224 */ /* 0x000fc800078e0a00 */
[----:B------:R-:W-:-:S05]  /*d350*/  IMAD.IADD R124, R124, 0x1, -R156 ;  /* 0x000000017c7c7824 */ /* 0x000fca00078e0a9c */
[----:B------:R-:W-:Y:S02]  /*d360*/  VIMNMX R9, R9, R124, !PT ;  /* 0x0000007c09097248 */ /* 0x000fe40007fe0100 */
[----:B------:R-:W-:-:S07]  /*d370*/  VIADDMNMX R120, R124, R125, R120, PT ;  /* 0x0000007d7c787246 */ /* 0x000fce0003800178 */
.L_x_13615:
        /* <DEDUP_REMOVED lines=113> */
.L_x_13621:
[----:B------:R-:W-:-:S05]  /*da90*/  IMAD.U32 R9, RZ, RZ, UR4 ;  /* 0x00000004ff097e24 */ /* 0x000fca000f8e00ff */
[----:B------:R-:W-:-:S13]  /*daa0*/  ISETP.NE.AND P4, PT, R9, 0x1, PT ;  /* 0x000000010900780c */ /* 0x000fda0003f85270 */
[----:B------:R-:W0:Y:S02]  /*dab0*/  @P4 LDC.64 R12, c[0x0][0x9e8] ;  /* 0x00027a00ff0c4b82 */ /* 0x000e240000000a00 */
[----:B0-----:R-:W-:-:S05]  /*dac0*/  @P4 IMAD.HI.U32 R12, R123, R12, RZ ;  /* 0x0000000c7b0c4227 */ /* 0x001fca00078e00ff */
[----:B------:R-:W-:-:S07]  /*dad0*/  @P4 SHF.R.U32.HI R123, RZ, R13, R12 ;  /* 0x0000000dff7b4219 */ /* 0x000fce000001160c */
.L_x_13622:
[----:B------:R-:W-:Y:S05]  /*dae0*/  BSYNC B0 ;  /* 0x0000000000007941 */ /* 0x000fea0003800000 */
.L_x_13620:
[----:B------:R-:W-:-:S04]  /*daf0*/  IMAD R0, R123, R9, -R0 ;  /* 0x000000097b007224 */ /* 0x000fc800078e0a00 */
[----:B------:R-:W-:-:S05]  /*db00*/  IMAD.IADD R0, R0, 0x1, -R156 ;  /* 0x0000000100007824 */ /* 0x000fca00078e0a9c */
[----:B------:R-:W-:Y:S02]  /*db10*/  VIMNMX R121, R121, R0, !PT ;  /* 0x0000000079797248 */ /* 0x000fe40007fe0100 */
[----:B------:R-:W-:-:S07]  /*db20*/  VIADDMNMX R122, R0, R9, R122, PT ;  /* 0x00000009007a7246 */ /* 0x000fce000380017a */
.L_x_13619:
[----:B------:R-:W-:Y:S02]  /*db30*/  @!P1 IMAD R0, R17, 0x8, R16 ;  /* 0x0000000811009824 */ /* 0x000fe400078e0210 */
[----:B------:R-:W-:Y:S02]  /*db40*/  IMAD.MOV.U32 R153, RZ, RZ, R20 ;  /* 0x000000ffff997224 */ /* 0x000fe400078e0014 */
        /* <DEDUP_REMOVED lines=39> */
[----:B------:R-:W0:Y:S02]  /*ddc0*/  LDC R0, c[0x0][0x988] ;  /* 0x00026200ff007b82 */ /* 0x000e240000000800 */
[----:B------:R-:W-:-:S04]  /*ddd0*/  FSETP.NEU.FTZ.AND P4, PT, R9, -INF , PT ;  /* 0xff8000000900780b */ /* 0x000fc80003f9d000 */
[----:B------:R-:W-:-:S05]  /*dde0*/  FSEL R12, R9, RZ, P4 ;  /* 0x000000ff090c7208 */ /* 0x000fca0002000000 */
[----:B------:R-:W-:Y:S01]  /*ddf0*/  FADD.FTZ R12, -R12, R3 ;  /* 0x000000030c0c7221 */ /* 0x000fe20000010100 */
[----:B0-----:R-:W-:-:S03]  /*de00*/  FMUL.FTZ R3, R9, R0 ;  /* 0x0000000009037220 */ /* 0x001fc60000410000 */
[-C--:B------:R-:W-:Y:S02]  /*de10*/  FMUL.FTZ R12, R12, R0.reuse ;  /* 0x000000000c0c7220 */ /* 0x080fe40000410000 */
[----:B------:R-:W-:Y:S02]  /*de20*/  FSEL R3, R3, RZ, P4 ;  /* 0x000000ff03037208 */ /* 0x000fe40002000000 */
[----:B------:R-:W-:Y:S02]  /*de30*/  ISETP.GT.AND P4, PT, R121, 0x1, P5 ;  /* 0x000000017900780c */ /* 0x000fe40002f84270 */
[----:B------:R-:W-:Y:S01]  /*de40*/  MUFU.EX2 R12, R12 ;  /* 0x0000000c000c7308 */ /* 0x000fe20000000800 */
[-CC-:B------:R-:W-:Y:S01]  /*de50*/  FFMA.FTZ R24, R24, R0.reuse, -R3.reuse ;  /* 0x0000000018187223 */ /* 0x180fe20000010803 */
[----:B------:R-:W-:Y:S01]  /*de60*/  ISETP.LT.OR P4, PT, R122, 0x2, P4 ;  /* 0x000000027a00780c */ /* 0x000fe20002781670 */
[-CC-:B------:R-:W-:Y:S01]  /*de70*/  FFMA.FTZ R25, R25, R0.reuse, -R3.reuse ;  /* 0x0000000019197223 */ /* 0x180fe20000010803 */
[-CC-:B------:R-:W-:Y:S01]  /*de80*/  FFMA.FTZ R28, R28, R0.reuse, -R3.reuse ;  /* 0x000000001c1c7223 */ /* 0x180fe20000010803 */
[----:B------:R-:W-:Y:S01]  /*de90*/  FFMA.FTZ R29, R29, R0, -R3 ;  /* 0x000000001d1d7223 */ /* 0x000fe20000010803 */
[----:B------:R-:W-:-:S02]  /*dea0*/  FSEL R27, R27, -INF , !P4 ;  /* 0xff8000001b1b7808 */ /* 0x000fc40006000000 */
[----:B------:R-:W0:Y:S01]  /*deb0*/  MUFU.EX2 R24, R24 ;  /* 0x0000001800187308 */ /* 0x000e220000000800 */
[----:B------:R-:W-:Y:S01]  /*dec0*/  ISETP.GT.AND P4, PT, R121, 0x8, P5 ;  /* 0x000000087900780c */ /* 0x000fe20002f84270 */
[-CC-:B------:R-:W-:Y:S01]  /*ded0*/  FFMA.FTZ R32, R32, R0.reuse, -R3.reuse ;  /* 0x0000000020207223 */ /* 0x180fe20000010803 */
[-CC-:B------:R-:W-:Y:S01]  /*dee0*/  FFMA.FTZ R33, R33, R0.reuse, -R3.reuse ;  /* 0x0000000021217223 */ /* 0x180fe20000010803 */
[-CC-:B------:R-:W-:Y:S01]  /*def0*/  FFMA.FTZ R36, R36, R0.reuse, -R3.reuse ;  /* 0x0000000024247223 */ /* 0x180fe20000010803 */
[----:B------:R-:W-:Y:S01]  /*df00*/  ISETP.LT.OR P4, PT, R122, 0x9, P4 ;  /* 0x000000097a00780c */ /* 0x000fe20002781670 */
[-CC-:B------:R-:W-:Y:S01]  /*df10*/  FFMA.FTZ R37, R37, R0.reuse, -R3.reuse ;  /* 0x0000000025257223 */ /* 0x180fe20000010803 */
[-CC-:B------:R-:W-:Y:S01]  /*df20*/  FFMA.FTZ R40, R40, R0.reuse, -R3.reuse ;  /* 0x0000000028287223 */ /* 0x180fe20000010803 */
[----:B------:R-:W1:Y:S01]  /*df30*/  MUFU.EX2 R25, R25 ;  /* 0x0000001900197308 */ /* 0x000e620000000800 */
[----:B------:R-:W-:Y:S01]  /*df40*/  FSEL R30, R30, -INF , !P4 ;  /* 0xff8000001e1e7808 */ /* 0x000fe20006000000 */
[-CC-:B------:R-:W-:Y:S01]  /*df50*/  FFMA.FTZ R41, R41, R0.reuse, -R3.reuse ;  /* 0x0000000029297223 */ /* 0x180fe20000010803 */
[----:B------:R-:W-:Y:S01]  /*df60*/  ISETP.GT.AND P4, PT, R121, 0x9, P5 ;  /* 0x000000097900780c */ /* 0x000fe20002f84270 */
[-CC-:B------:R-:W-:Y:S01]  /*df70*/  FFMA.FTZ R44, R44, R0.reuse, -R3.reuse ;  /* 0x000000002c2c7223 */ /* 0x180fe20000010803 */
[-CC-:B------:R-:W-:Y:S01]  /*df80*/  FFMA.FTZ R45, R45, R0.reuse, -R3.reuse ;  /* 0x000000002d2d7223 */ /* 0x180fe20000010803 */
[--C-:B------:R-:W-:Y:S01]  /*df90*/  FFMA.FTZ R48, R48, R0, -R3.reuse ;  /* 0x0000000030307223 */ /* 0x100fe20000010803 */
[----:B------:R-:W-:Y:S01]  /*dfa0*/  ISETP.LT.OR P4, PT, R122, 0xa, P4 ;  /* 0x0000000a7a00780c */ /* 0x000fe20002781670 */
[----:B------:R-:W2:Y:S01]  /*dfb0*/  MUFU.EX2 R28, R28 ;  /* 0x0000001c001c7308 */ /* 0x000ea20000000800 */
[----:B0-----:R-:W-:Y:S01]  /*dfc0*/  FFMA.FTZ R6, R12, R6, R24 ;  /* 0x000000060c067223 */ /* 0x001fe20000010018 */
[-CC-:B------:R-:W-:Y:S01]  /*dfd0*/  FFMA.FTZ R49, R49, R0.reuse, -R3.reuse ;  /* 0x0000000031317223 */ /* 0x180fe20000010803 */
[----:B------:R-:W-:Y:S01]  /*dfe0*/  FSEL R31, R31, -INF , !P4 ;  /* 0xff8000001f1f7808 */ /* 0x000fe20006000000 */
[-CC-:B------:R-:W-:Y:S01]  /*dff0*/  FFMA.FTZ R52, R52, R0.reuse, -R3.reuse ;  /* 0x0000000034347223 */ /* 0x180fe20000010803 */
[----:B------:R-:W-:Y:S01]  /*e000*/  ISETP.GT.AND P4, PT, R121, 0x10, P5 ;  /* 0x000000107900780c */ /* 0x000fe20002f84270 */
[-CC-:B------:R-:W-:Y:S01]  /*e010*/  FFMA.FTZ R53, R53, R0.reuse, -R3.reuse ;  /* 0x0000000035357223 */ /* 0x180fe20000010803 */
[--C-:B------:R-:W-:Y:S01]  /*e020*/  FFMA.FTZ R56, R56, R0, -R3.reuse ;  /* 0x0000000038387223 */ /* 0x100fe20000010803 */
[----:B------:R-:W0:Y:S01]  /*e030*/  MUFU.EX2 R29, R29 ;  /* 0x0000001d001d7308 */ /* 0x000e220000000800 */
[----:B------:R-:W-:Y:S01]  /*e040*/  ISETP.LT.OR P4, PT, R122, 0x11, P4 ;  /* 0x000000117a00780c */ /* 0x000fe20002781670 */
[C---:B-1----:R-:W-:Y:S01]  /*e050*/  FADD.FTZ R6, R25.reuse, R6 ;  /* 0x0000000619067221 */ /* 0x042fe20000010000 */
[----:B------:R-:W-:Y:S01]  /*e060*/  F2FP.F16.F32.PACK_AB R148, R25, R24 ;  /* 0x000000181994723e */ /* 0x000fe200000000ff */
[-CC-:B------:R-:W-:Y:S01]  /*e070*/  FFMA.FTZ R57, R57, R0.reuse, -R3.reuse ;  /* 0x0000000039397223 */ /* 0x180fe20000010803 */
[----:B------:R-:W-:Y:S01]  /*e080*/  FSEL R34, R34, -INF , !P4 ;  /* 0xff80000022227808 */ /* 0x000fe20006000000 */
[-CC-:B------:R-:W-:Y:S01]  /*e090*/  FFMA.FTZ R60, R60, R0.reuse, -R3.reuse ;  /* 0x000000003c3c7223 */ /* 0x180fe20000010803 */
[----:B------:R-:W-:Y:S01]  /*e0a0*/  ISETP.GT.AND P4, PT, R121, 0x11, P5 ;  /* 0x000000117900780c */ /* 0x000fe20002f84270 */
[----:B------:R-:W1:Y:S01]  /*e0b0*/  MUFU.EX2 R32, R32 ;  /* 0x0000002000207308 */ /* 0x000e620000000800 */
[----:B--2---:R-:W-:Y:S01]  /*e0c0*/  FADD.FTZ R6, R28, R6 ;  /* 0x000000061c067221 */ /* 0x004fe20000010000 */
[-CC-:B------:R-:W-:Y:S01]  /*e0d0*/  FFMA.FTZ R61, R61, R0.reuse, -R3.reuse ;  /* 0x000000003d3d7223 */ /* 0x180fe20000010803 */
[----:B------:R-:W-:Y:S01]  /*e0e0*/  ISETP.LT.OR P4, PT, R122, 0x12, P4 ;  /* 0x000000127a00780c */ /* 0x000fe20002781670 */
[-CC-:B------:R-:W-:Y:S01]  /*e0f0*/  FFMA.FTZ R64, R64, R0.reuse, -R3.reuse ;  /* 0x0000000040407223 */ /* 0x180fe20000010803 */
[-CC-:B------:R-:W-:Y:S01]  /*e100*/  FFMA.FTZ R65, R65, R0.reuse, -R3.reuse ;  /* 0x0000000041417223 */ /* 0x180fe20000010803 */
[-CC-:B------:R-:W-:Y:S01]  /*e110*/  FFMA.FTZ R68, R68, R0.reuse, -R3.reuse ;  /* 0x0000000044447223 */ /* 0x180fe20000010803 */
[----:B------:R-:W-:Y:S01]  /*e120*/  FSEL R35, R35, -INF , !P4 ;  /* 0xff80000023237808 */ /* 0x000fe20006000000 */
[----:B------:R-:W2:Y:S01]  /*e130*/  MUFU.EX2 R33, R33 ;  /* 0x0000002100217308 */ /* 0x000ea20000000800 */
[----:B------:R-:W-:Y:S01]  /*e140*/  ISETP.GT.AND P4, PT, R121, 0x18, P5 ;  /* 0x000000187900780c */ /* 0x000fe20002f84270 */
[----:B0-----:R-:W-:Y:S01]  /*e150*/  FADD.FTZ R6, R29, R6 ;  /* 0x000000061d067221 */ /* 0x001fe20000010000 */
[-CC-:B------:R-:W-:Y:S01]  /*e160*/  FFMA.FTZ R69, R69, R0.reuse, -R3.reuse ;  /* 0x0000000045457223 */ /* 0x180fe20000010803 */
[-CC-:B------:R-:W-:Y:S01]  /*e170*/  FFMA.FTZ R72, R72, R0.reuse, -R3.reuse ;  /* 0x0000000048487223 */ /* 0x180fe20000010803 */
[----:B------:R-:W-:Y:S01]  /*e180*/  ISETP.LT.OR P4, PT, R122, 0x19, P4 ;  /* 0x000000197a00780c */ /* 0x000fe20002781670 */
[-CC-:B------:R-:W-:Y:S01]  /*e190*/  FFMA.FTZ R73, R73, R0.reuse, -R3.reuse ;  /* 0x0000000049497223 */ /* 0x180fe20000010803 */
[-CC-:B------:R-:W-:Y:S01]  /*e1a0*/  FFMA.FTZ R76, R76, R0.reuse, -R3.reuse ;  /* 0x000000004c4c7223 */ /* 0x180fe20000010803 */
[----:B------:R-:W0:Y:S01]  /*e1b0*/  MUFU.EX2 R36, R36 ;  /* 0x0000002400247308 */ /* 0x000e220000000800 */
[----:B------:R-:W-:Y:S01]  /*e1c0*/  FSEL R38, R38, -INF , !P4 ;  /* 0xff80000026267808 */ /* 0x000fe20006000000 */
[----:B-1----:R-:W-:Y:S01]  /*e1d0*/  FADD.FTZ R6, R32, R6 ;  /* 0x0000000620067221 */ /* 0x002fe20000010000 */
[----:B------:R-:W-:Y:S01]  /*e1e0*/  ISETP.GT.AND P4, PT, R121, 0x19, P5 ;  /* 0x000000197900780c */ /* 0x000fe20002f84270 */
[-CC-:B------:R-:W-:Y:S01]  /*e1f0*/  FFMA.FTZ R77, R77, R0.reuse, -R3.reuse ;  /* 0x000000004d4d7223 */ /* 0x180fe20000010803 */
[-CC-:B------:R-:W-:Y:S01]  /*e200*/  FFMA.FTZ R80, R80, R0.reuse, -R3.reuse ;  /* 0x0000000050507223 */ /* 0x180fe20000010803 */
[-CC-:B------:R-:W-:Y:S01]  /*e210*/  FFMA.FTZ R81, R81, R0.reuse, -R3.reuse ;  /* 0x0000000051517223 */ /* 0x180fe20000010803 */
[----:B------:R-:W-:Y:S01]  /*e220*/  ISETP.LT.OR P4, PT, R122, 0x1a, P4 ;  /* 0x0000001a7a00780c */ /* 0x000fe20002781670 */
[----:B------:R-:W1:Y:S01]  /*e230*/  MUFU.EX2 R37, R37 ;  /* 0x0000002500257308 */ /* 0x000e620000000800 */
[----:B--2---:R-:W-:Y:S01]  /*e240*/  FADD.FTZ R6, R33, R6 ;  /* 0x0000000621067221 */ /* 0x004fe20000010000 */
[-CC-:B------:R-:W-:Y:S01]  /*e250*/  FFMA.FTZ R84, R84, R0.reuse, -R3.reuse ;  /* 0x0000000054547223 */ /* 0x180fe20000010803 */
[----:B------:R-:W-:Y:S01]  /*e260*/  FSEL R39, R39, -INF , !P4 ;  /* 0xff80000027277808 */ /* 0x000fe20006000000 */
[----:B------:R-:W-:Y:S01]  /*e270*/  FFMA.FTZ R3, R85, R0, -R3 ;  /* 0x0000000055037223 */ /* 0x000fe20000010803 */
[----:B------:R-:W-:Y:S01]  /*e280*/  ISETP.GT.AND P4, PT, R121, 0x20, P5 ;  /* 0x000000207900780c */ /* 0x000fe20002f84270 */
[-C--:B------:R-:W-:Y:S01]  /*e290*/  FMUL.FTZ R88, R88, R12.reuse ;  /* 0x0000000c58587220 */ /* 0x080fe20000410000 */
[-C--:B------:R-:W-:Y:S01]  /*e2a0*/  FMUL.FTZ R89, R89, R12.reuse ;  /* 0x0000000c59597220 */ /* 0x080fe20000410000 */
[----:B------:R-:W2:Y:S01]  /*e2b0*/  MUFU.EX2 R40, R40 ;  /* 0x0000002800287308 */ /* 0x000ea20000000800 */
[----:B------:R-:W-:Y:S01]  /*e2c0*/  ISETP.LT.OR P4, PT, R122, 0x21, P4 ;  /* 0x000000217a00780c */ /* 0x000fe20002781670 */
[----:B0-----:R-:W-:Y:S01]  /*e2d0*/  FADD.FTZ R6, R36, R6 ;  /* 0x0000000624067221 */ /* 0x001fe20000010000 */
[-C--:B------:R-:W-:Y:S01]  /*e2e0*/  FMUL.FTZ R92, R92, R12.reuse ;  /* 0x0000000c5c5c7220 */ /* 0x080fe20000410000 */
[-C--:B------:R-:W-:Y:S01]  /*e2f0*/  FMUL.FTZ R93, R93, R12.reuse ;  /* 0x0000000c5d5d7220 */ /* 0x080fe20000410000 */
[----:B------:R-:W-:Y:S01]  /*e300*/  FSEL R42, R42, -INF , !P4 ;  /* 0xff8000002a2a7808 */ /* 0x000fe20006000000 */
[-C--:B------:R-:W-:Y:S01]  /*e310*/  FMUL.FTZ R96, R96, R12.reuse ;  /* 0x0000000c60607220 */ /* 0x080fe20000410000 */
[----:B------:R-:W-:Y:S01]  /*e320*/  ISETP.GT.AND P4, PT, R121, 0x21, P5 ;  /* 0x000000217900780c */ /* 0x000fe20002f84270 */
[----:B------:R-:W0:Y:S01]  /*e330*/  MUFU.EX2 R41, R41 ;  /* 0x0000002900297308 */ /* 0x000e220000000800 */
[----:B-1----:R-:W-:Y:S01]  /*e340*/  FADD.FTZ R25, R37, R6 ;  /* 0x0000000625197221 */ /* 0x002fe20000010000 */
[-C--:B------:R-:W-:Y:S01]  /*e350*/  FMUL.FTZ R97, R97, R12.reuse ;  /* 0x0000000c61617220 */ /* 0x080fe20000410000 */
[----:B------:R-:W-:Y:S01]  /*e360*/  ISETP.LT.OR P4, PT, R122, 0x22, P4 ;  /* 0x000000227a00780c */ /* 0x000fe20002781670 */
[-C--:B------:R-:W-:Y:S01]  /*e370*/  FMUL.FTZ R100, R100, R12.reuse ;  /* 0x0000000c64647220 */ /* 0x080fe20000410000 */
[-C--:B------:R-:W-:Y:S01]  /*e380*/  FMUL.FTZ R101, R101, R12.reuse ;  /* 0x0000000c65657220 */ /* 0x080fe20000410000 */
[-C--:B------:R-:W-:Y:S01]  /*e390*/  FMUL.FTZ R104, R104, R12.reuse ;  /* 0x0000000c68687220 */ /* 0x080fe20000410000 */
[----:B------:R-:W-:Y:S01]  /*e3a0*/  FSEL R43, R43, -INF , !P4 ;  /* 0xff8000002b2b7808 */ /* 0x000fe20006000000 */
[----:B------:R-:W1:Y:S01]  /*e3b0*/  MUFU.EX2 R44, R44 ;  /* 0x0000002c002c7308 */ /* 0x000e620000000800 */
[----:B------:R-:W-:Y:S01]  /*e3c0*/  ISETP.GT.AND P4, PT, R121, 0x28, P5 ;  /* 0x000000287900780c */ /* 0x000fe20002f84270 */
[----:B--2---:R-:W-:Y:S01]  /*e3d0*/  FADD.FTZ R6, R40, R25 ;  /* 0x0000001928067221 */ /* 0x004fe20000010000 */
[-C--:B------:R-:W-:Y:S01]  /*e3e0*/  FMUL.FTZ R105, R105, R12.reuse ;  /* 0x0000000c69697220 */ /* 0x080fe20000410000 */
[-C--:B------:R-:W-:Y:S01]  /*e3f0*/  FMUL.FTZ R108, R108, R12.reuse ;  /* 0x0000000c6c6c7220 */ /* 0x080fe20000410000 */
[----:B------:R-:W-:Y:S01]  /*e400*/  ISETP.LT.OR P4, PT, R122, 0x29, P4 ;  /* 0x000000297a00780c */ /* 0x000fe20002781670 */
[-C--:B------:R-:W-:Y:S01]  /*e410*/  FMUL.FTZ R109, R109, R12.reuse ;  /* 0x0000000c6d6d7220 */ /* 0x080fe20000410000 */
[-C--:B------:R-:W-:Y:S01]  /*e420*/  FMUL.FTZ R112, R112, R12.reuse ;  /* 0x0000000c70707220 */ /* 0x080fe20000410000 */
[----:B------:R-:W2:Y:S01]  /*e430*/  MUFU.EX2 R45, R45 ;  /* 0x0000002d002d7308 */ /* 0x000ea20000000800 */
[----:B------:R-:W-:Y:S01]  /*e440*/  FSEL R46, R46, -INF , !P4 ;  /* 0xff8000002e2e7808 */ /* 0x000fe20006000000 */
[----:B0-----:R-:W-:Y:S01]  /*e450*/  FADD.FTZ R25, R41, R6 ;  /* 0x0000000629197221 */ /* 0x001fe20000010000 */
[----:B------:R-:W-:Y:S01]  /*e460*/  ISETP.GT.AND P4, PT, R121, 0x29, P5 ;  /* 0x000000297900780c */ /* 0x000fe20002f84270 */
[-C--:B------:R-:W-:Y:S01]  /*e470*/  FMUL.FTZ R113, R113, R12.reuse ;  /* 0x0000000c71717220 */ /* 0x080fe20000410000 */
[-C--:B------:R-:W-:Y:S01]  /*e480*/  FMUL.FTZ R116, R116, R12.reuse ;  /* 0x0000000c74747220 */ /* 0x080fe20000410000 */
[----:B------:R-:W-:Y:S01]  /*e490*/  FMUL.FTZ R117, R117, R12 ;  /* 0x0000000c75757220 */ /* 0x000fe20000410000 */
[----:B------:R-:W-:Y:S01]  /*e4a0*/  ISETP.LT.OR P4, PT, R122, 0x2a, P4 ;  /* 0x0000002a7a00780c */ /* 0x000fe20002781670 */
[----:B------:R-:W-:Y:S01]  /*e4b0*/  MUFU.EX2 R48, R48 ;  /* 0x0000003000307308 */ /* 0x000fe20000000800 */
[----:B-1----:R-:W-:Y:S01]  /*e4c0*/  FADD.FTZ R6, R44, R25 ;  /* 0x000000192c067221 */ /* 0x002fe20000010000 */
[----:B------:R-:W-:-:S02]  /*e4d0*/  F2FP.F16.F32.PACK_AB R150, R29, R28 ;  /* 0x0000001c1d96723e */ /* 0x000fc400000000ff */
[----:B------:R-:W-:Y:S02]  /*e4e0*/  FSEL R47, R47, -INF , !P4 ;  /* 0xff8000002f2f7808 */ /* 0x000fe40006000000 */
[----:B------:R-:W-:Y:S02]  /*e4f0*/  ISETP.GT.AND P4, PT, R121, 0x30, P5 ;  /* 0x000000307900780c */ /* 0x000fe40002f84270 */
[----:B------:R-:W0:Y:S01]  /*e500*/  MUFU.EX2 R49, R49 ;  /* 0x0000003100317308 */ /* 0x000e220000000800 */
[----:B--2---:R-:W-:Y:S01]  /*e510*/  FADD.FTZ R25, R45, R6 ;  /* 0x000000062d197221 */ /* 0x004fe20000010000 */
[----:B------:R-:W-:Y:S02]  /*e520*/  ISETP.LT.OR P4, PT, R122, 0x31, P4 ;  /* 0x000000317a00780c */ /* 0x000fe40002781670 */
[----:B------:R-:W-:Y:S02]  /*e530*/  F2FP.F16.F32.PACK_AB R144, R33, R32 ;  /* 0x000000202190723e */ /* 0x000fe400000000ff */
[----:B------:R-:W-:-:S02]  /*e540*/  FSEL R50, R50, -INF , !P4 ;  /* 0xff80000032327808 */ /* 0x000fc40006000000 */
[----:B------:R-:W-:Y:S01]  /*e550*/  ISETP.GT.AND P4, PT, R121, 0x31, P5 ;  /* 0x000000317900780c */ /* 0x000fe20002f84270 */
[----:B------:R-:W-:Y:S01]  /*e560*/  MUFU.EX2 R52, R52 ;  /* 0x0000003400347308 */ /* 0x000fe20000000800 */
[----:B------:R-:W-:Y:S02]  /*e570*/  F2FP.F16.F32.PACK_AB R146, R37, R36 ;  /* 0x000000242592723e */ /* 0x000fe400000000ff */
[----:B------:R-:W-:Y:S02]  /*e580*/  ISETP.LT.OR P4, PT, R122, 0x32, P4 ;  /* 0x000000327a00780c */ /* 0x000fe40002781670 */
[----:B------:R-:W-:Y:S02]  /*e590*/  F2FP.F16.F32.PACK_AB R140, R41, R40 ;  /* 0x00000028298c723e */ /* 0x000fe400000000ff */
[----:B------:R-:W-:Y:S01]  /*e5a0*/  FSEL R51, R51, -INF , !P4 ;  /* 0xff80000033337808 */ /* 0x000fe20006000000 */
[----:B------:R-:W1:Y:S01]  /*e5b0*/  MUFU.EX2 R53, R53 ;  /* 0x0000003500357308 */ /* 0x000e620000000800 */
[----:B------:R-:W-:-:S02]  /*e5c0*/  ISETP.GT.AND P4, PT, R121, 0x38, P5 ;  /* 0x000000387900780c */ /* 0x000fc40002f84270 */
[----:B------:R-:W-:Y:S02]  /*e5d0*/  F2FP.F16.F32.PACK_AB R142, R45, R44 ;  /* 0x0000002c2d8e723e */ /* 0x000fe400000000ff */
[----:B------:R-:W-:Y:S02]  /*e5e0*/  ISETP.LT.OR P4, PT, R122, 0x39, P4 ;  /* 0x000000397a00780c */ /* 0x000fe40002781670 */
[----:B0-----:R-:W-:Y:S01]  /*e5f0*/  F2FP.F16.F32.PACK_AB R136, R49, R48 ;  /* 0x000000303188723e */ /* 0x001fe200000000ff */
[----:B------:R-:W-:Y:S01]  /*e600*/  MUFU.EX2 R56, R56 ;  /* 0x0000003800387308 */ /* 0x000fe20000000800 */
[----:B------:R-:W-:Y:S02]  /*e610*/  FSEL R54, R54, -INF , !P4 ;  /* 0xff80000036367808 */ /* 0x000fe40006000000 */
[----:B------:R-:W-:-:S04]  /*e620*/  ISETP.GT.AND P4, PT, R121, 0x39, P5 ;  /* 0x000000397900780c */ /* 0x000fc80002f84270 */
[----:B------:R-:W-:Y:S01]  /*e630*/  ISETP.LT.OR P4, PT, R122, 0x3a, P4 ;  /* 0x0000003a7a00780c */ /* 0x000fe20002781670 */
[----:B------:R-:W0:Y:S01]  /*e640*/  MUFU.EX2 R57, R57 ;  /* 0x0000003900397308 */ /* 0x000e220000000800 */
[----:B-1----:R-:W-:Y:S02]  /*e650*/  F2FP.F16.F32.PACK_AB R138, R53, R52 ;  /* 0x00000034358a723e */ /* 0x002fe400000000ff */
[----:B------:R-:W-:Y:S02]  /*e660*/  FSEL R55, R55, -INF , !P4 ;  /* 0xff80000037377808 */ /* 0x000fe40006000000 */
[----:B------:R-:W-:-:S03]  /*e670*/  ISETP.GT.AND P4, PT, R121, 0x40, P5 ;  /* 0x000000407900780c */ /* 0x000fc60002f84270 */
[----:B------:R-:W-:Y:S01]  /*e680*/  MUFU.EX2 R60, R60 ;  /* 0x0000003c003c7308 */ /* 0x000fe20000000800 */
[----:B------:R-:W-:-:S04]  /*e690*/  ISETP.LT.OR P4, PT, R122, 0x41, P4 ;  /* 0x000000417a00780c */ /* 0x000fc80002781670 */
[----:B------:R-:W-:Y:S02]  /*e6a0*/  FSEL R58, R58, -INF , !P4 ;  /* 0xff8000003a3a7808 */ /* 0x000fe40006000000 */
[----:B------:R-:W-:Y:S01]  /*e6b0*/  ISETP.GT.AND P4, PT, R121, 0x41, P5 ;  /* 0x000000417900780c */ /* 0x000fe20002f84270 */
[----:B------:R-:W1:Y:S01]  /*e6c0*/  MUFU.EX2 R61, R61 ;  /* 0x0000003d003d7308 */ /* 0x000e620000000800 */
[----:B0-----:R-:W-:Y:S02]  /*e6d0*/  F2FP.F16.F32.PACK_AB R132, R57, R56 ;  /* 0x000000383984723e */ /* 0x001fe400000000ff */
[----:B------:R-:W-:-:S04]  /*e6e0*/  ISETP.LT.OR P4, PT, R122, 0x42, P4 ;  /* 0x000000427a00780c */ /* 0x000fc80002781670 */
[----:B------:R-:W-:Y:S01]  /*e6f0*/  FSEL R59, R59, -INF , !P4 ;  /* 0xff8000003b3b7808 */ /* 0x000fe20006000000 */
[----:B------:R-:W-:Y:S01]  /*e700*/  MUFU.EX2 R64, R64 ;  /* 0x0000004000407308 */ /* 0x000fe20000000800 */
[----:B------:R-:W-:-:S04]  /*e710*/  ISETP.GT.AND P4, PT, R121, 0x48, P5 ;  /* 0x000000487900780c */ /* 0x000fc80002f84270 */
[----:B------:R-:W-:-:S03]  /*e720*/  ISETP.LT.OR P4, PT, R122, 0x49, P4 ;  /* 0x000000497a00780c */ /* 0x000fc60002781670 */
[----:B------:R-:W0:Y:S01]  /*e730*/  MUFU.EX2 R65, R65 ;  /* 0x0000004100417308 */ /* 0x000e220000000800 */
[----:B------:R-:W-:Y:S02]  /*e740*/  FSEL R62, R62, -INF , !P4 ;  /* 0xff8000003e3e7808 */ /* 0x000fe40006000000 */
[----:B------:R-:W-:Y:S02]  /*e750*/  ISETP.GT.AND P4, PT, R121, 0x49, P5 ;  /* 0x000000497900780c */ /* 0x000fe40002f84270 */
[----:B-1----:R-:W-:Y:S02]  /*e760*/  F2FP.F16.F32.PACK_AB R134, R61, R60 ;  /* 0x0000003c3d86723e */ /* 0x002fe400000000ff */
[----:B------:R-:W-:Y:S01]  /*e770*/  ISETP.LT.OR P4, PT, R122, 0x4a, P4 ;  /* 0x0000004a7a00780c */ /* 0x000fe20002781670 */
[----:B------:R-:W-:Y:S03]  /*e780*/  MUFU.EX2 R68, R68 ;  /* 0x0000004400447308 */ /* 0x000fe60000000800 */
[----:B------:R-:W-:-:S02]  /*e790*/  FSEL R63, R63, -INF , !P4 ;  /* 0xff8000003f3f7808 */ /* 0x000fc40006000000 */
[----:B------:R-:W-:-:S03]  /*e7a0*/  ISETP.GT.AND P4, PT, R121, 0x50, P5 ;  /* 0x000000507900780c */ /* 0x000fc60002f84270 */
[----:B------:R-:W1:Y:S01]  /*e7b0*/  MUFU.EX2 R69, R69 ;  /* 0x0000004500457308 */ /* 0x000e620000000800 */
[----:B------:R-:W-:Y:S02]  /*e7c0*/  ISETP.LT.OR P4, PT, R122, 0x51, P4 ;  /* 0x000000517a00780c */ /* 0x000fe40002781670 */
[----:B0-----:R-:W-:Y:S02]  /*e7d0*/  F2FP.F16.F32.PACK_AB R128, R65, R64 ;  /* 0x000000404180723e */ /* 0x001fe400000000ff */
[----:B------:R-:W-:Y:S02]  /*e7e0*/  FSEL R66, R66, -INF , !P4 ;  /* 0xff80000042427808 */ /* 0x000fe40006000000 */
[----:B------:R-:W-:Y:S01]  /*e7f0*/  ISETP.GT.AND P4, PT, R121, 0x51, P5 ;  /* 0x000000517900780c */ /* 0x000fe20002f84270 */
[----:B------:R-:W-:Y:S03]  /*e800*/  MUFU.EX2 R72, R72 ;  /* 0x0000004800487308 */ /* 0x000fe60000000800 */
[----:B------:R-:W-:-:S04]  /*e810*/  ISETP.LT.OR P4, PT, R122, 0x52, P4 ;  /* 0x000000527a00780c */ /* 0x000fc80002781670 */
[----:B------:R-:W-:Y:S01]  /*e820*/  FSEL R67, R67, -INF , !P4 ;  /* 0xff80000043437808 */ /* 0x000fe20006000000 */
[----:B------:R-:W0:Y:S01]  /*e830*/  MUFU.EX2 R73, R73 ;  /* 0x0000004900497308 */ /* 0x000e220000000800 */
[----:B------:R-:W-:Y:S02]  /*e840*/  ISETP.GT.AND P4, PT, R121, 0x58, P5 ;  /* 0x000000587900780c */ /* 0x000fe40002f84270 */
[----:B-1----:R-:W-:Y:S02]  /*e850*/  F2FP.F16.F32.PACK_AB R130, R69, R68 ;  /* 0x000000444582723e */ /* 0x002fe400000000ff */
[----:B------:R-:W-:-:S03]  /*e860*/  ISETP.LT.OR P4, PT, R122, 0x59, P4 ;  /* 0x000000597a00780c */ /* 0x000fc60002781670 */
[----:B------:R-:W-:Y:S01]  /*e870*/  MUFU.EX2 R76, R76 ;  /* 0x0000004c004c7308 */ /* 0x000fe20000000800 */
[----:B------:R-:W-:Y:S02]  /*e880*/  FSEL R70, R70, -INF , !P4 ;  /* 0xff80000046467808 */ /* 0x000fe40006000000 */
[----:B------:R-:W-:-:S04]  /*e890*/  ISETP.GT.AND P4, PT, R121, 0x59, P5 ;  /* 0x000000597900780c */ /* 0x000fc80002f84270 */
[----:B------:R-:W-:Y:S01]  /*e8a0*/  ISETP.LT.OR P4, PT, R122, 0x5a, P4 ;  /* 0x0000005a7a00780c */ /* 0x000fe20002781670 */
[----:B------:R-:W1:Y:S01]  /*e8b0*/  MUFU.EX2 R77, R77 ;  /* 0x0000004d004d7308 */ /* 0x000e620000000800 */
[----:B0-----:R-:W-:Y:S02]  /*e8c0*/  F2FP.F16.F32.PACK_AB R124, R73, R72 ;  /* 0x00000048497c723e */ /* 0x001fe400000000ff */
[----:B------:R-:W-:Y:S02]  /*e8d0*/  FSEL R71, R71, -INF , !P4 ;  /* 0xff80000047477808 */ /* 0x000fe40006000000 */
[----:B------:R-:W-:-:S03]  /*e8e0*/  ISETP.GT.AND P4, PT, R121, 0x60, P5 ;  /* 0x000000607900780c */ /* 0x000fc60002f84270 */
[----:B------:R-:W-:Y:S01]  /*e8f0*/  MUFU.EX2 R80, R80 ;  /* 0x0000005000507308 */ /* 0x000fe20000000800 */
[----:B------:R-:W-:-:S04]  /*e900*/  ISETP.LT.OR P4, PT, R122, 0x61, P4 ;  /* 0x000000617a00780c */ /* 0x000fc80002781670 */
[----:B------:R-:W-:Y:S02]  /*e910*/  FSEL R74, R74, -INF , !P4 ;  /* 0xff8000004a4a7808 */ /* 0x000fe40006000000 */
[----:B------:R-:W-:Y:S01]  /*e920*/  ISETP.GT.AND P4, PT, R121, 0x61, P5 ;  /* 0x000000617900780c */ /* 0x000fe20002f84270 */
[----:B------:R-:W0:Y:S01]  /*e930*/  MUFU.EX2 R81, R81 ;  /* 0x0000005100517308 */ /* 0x000e220000000800 */
[----:B-1----:R-:W-:Y:S02]  /*e940*/  F2FP.F16.F32.PACK_AB R126, R77, R76 ;  /* 0x0000004c4d7e723e */ /* 0x002fe400000000ff */
[----:B------:R-:W-:-:S04]  /*e950*/  ISETP.LT.OR P4, PT, R122, 0x62, P4 ;  /* 0x000000627a00780c */ /* 0x000fc80002781670 */
[----:B------:R-:W-:Y:S01]  /*e960*/  FSEL R75, R75, -INF , !P4 ;  /* 0xff8000004b4b7808 */ /* 0x000fe20006000000 */
[----:B------:R-:W-:Y:S01]  /*e970*/  MUFU.EX2 R84, R84 ;  /* 0x0000005400547308 */ /* 0x000fe20000000800 */
[----:B------:R-:W-:-:S04]  /*e980*/  ISETP.GT.AND P4, PT, R121, 0x68, P5 ;  /* 0x000000687900780c */ /* 0x000fc80002f84270 */
[----:B------:R-:W-:-:S03]  /*e990*/  ISETP.LT.OR P4, PT, R122, 0x69, P4 ;  /* 0x000000697a00780c */ /* 0x000fc60002781670 */
[----:B------:R-:W1:Y:S01]  /*e9a0*/  MUFU.EX2 R3, R3 ;  /* 0x0000000300037308 */ /* 0x000e620000000800 */
[----:B------:R-:W-:Y:S02]  /*e9b0*/  FSEL R78, R78, -INF , !P4 ;  /* 0xff8000004e4e7808 */ /* 0x000fe40006000000 */
[----:B------:R-:W-:Y:S02]  /*e9c0*/  ISETP.GT.AND P4, PT, R121, 0x69, P5 ;  /* 0x000000697900780c */ /* 0x000fe40002f84270 */
[----:B0-----:R-:W-:Y:S02]  /*e9d0*/  F2FP.F16.F32.PACK_AB R120, R81, R80 ;  /* 0x000000505178723e */ /* 0x001fe400000000ff */
        /* <DEDUP_REMOVED lines=8> */
[----:B------:R-:W-:-:S04]  /*ea60*/  ISETP.GT.AND P4, PT, R121, RZ, P5 ;  /* 0x000000ff7900720c */ /* 0x000fc80002f84270 */
[----:B------:R-:W-:-:S04]  /*ea70*/  ISETP.LT.OR P4, PT, R122, 0x1, P4 ;  /* 0x000000017a00780c */ /* 0x000fc80002781670 */
        /* <DEDUP_REMOVED lines=13> */
[----:B-1----:R-:W-:Y:S02]  /*eb50*/  F2FP.F16.F32.PACK_AB R122, R3, R84 ;  /* 0x00000054037a723e */ /* 0x002fe400000000ff */
        /* <DEDUP_REMOVED lines=31> */
[----:B------:R-:W-:-:S03]  /*ed50*/  FMUL.FTZ R17, R13, R0 ;  /* 0x000000000d117220 */ /* 0x000fc60000410000 */
[----:B------:R-:W-:Y:S02]  /*ed60*/  FSEL R24, R13, RZ, P4 ;  /* 0x000000ff0d187208 */ /* 0x000fe40002000000 */
[----:B------:R-:W-:Y:S02]  /*ed70*/  FSEL R17, R17, RZ, P4 ;  /* 0x000000ff11117208 */ /* 0x000fe40002000000 */
[----:B------:R-:W-:Y:S01]  /*ed80*/  ISETP.GT.AND P4, PT, R4, R21, PT ;  /* 0x000000150400720c */ /* 0x000fe20003f84270 */
[----:B------:R-:W-:Y:S01]  /*ed90*/  FADD.FTZ R24, -R24, R2 ;  /* 0x0000000218187221 */ /* 0x000fe20000010100 */
[----:B------:R-:W-:Y:S02]  /*eda0*/  VIADD R4, R4, 0xffffffff ;  /* 0xffffffff04047836 */ /* 0x000fe40000000000 */
        /* <DEDUP_REMOVED lines=8> */
[-C--:B------:R-:W-:Y:S01]  /*ee30*/  FFMA.FTZ R38, R38, R0.reuse, -R17 ;  /* 0x0000000026267223 */ /* 0x080fe20000010811 */
[----:B------:R-:W-:Y:S01]  /*ee40*/  FADD.FTZ R24, R48, R25 ;  /* 0x0000001930187221 */ /* 0x000fe20000010000 */
[-CC-:B------:R-:W-:Y:S01]  /*ee50*/  FFMA.FTZ R39, R39, R0.reuse, -R17.reuse ;  /* 0x0000000027277223 */ /* 0x180fe20000010811 */
[-CC-:B------:R-:W-:Y:S01]  /*ee60*/  FFMA.FTZ R42, R42, R0.reuse, -R17.reuse ;  /* 0x000000002a2a7223 */ /* 0x180fe20000010811 */
[-CC-:B------:R-:W-:Y:S01]  /*ee70*/  FFMA.FTZ R43, R43, R0.reuse, -R17.reuse ;  /* 0x000000002b2b7223 */ /* 0x180fe20000010811 */
[----:B------:R-:W-:Y:S01]  /*ee80*/  FADD.FTZ R25, R49, R24 ;  /* 0x0000001831197221 */ /* 0x000fe20000010000 */
[----:B------:R-:W0:Y:S01]  /*ee90*/  MUFU.EX2 R2, R2 ;  /* 0x0000000200027308 */ /* 0x000e220000000800 */
[-CC-:B------:R-:W-:Y:S01]  /*eea0*/  FFMA.FTZ R46, R46, R0.reuse, -R17.reuse ;  /* 0x000000002e2e7223 */ /* 0x180fe20000010811 */
[-C--:B------:R-:W-:Y:S01]  /*eeb0*/  FFMA.FTZ R47, R47, R0.reuse, -R17 ;  /* 0x000000002f2f7223 */ /* 0x080fe20000010811 */
[----:B------:R-:W-:Y:S01]  /*eec0*/  FADD.FTZ R24, R52, R25 ;  /* 0x0000001934187221 */ /* 0x000fe20000010000 */
[-CC-:B------:R-:W-:Y:S01]  /*eed0*/  FFMA.FTZ R50, R50, R0.reuse, -R17.reuse ;  /* 0x0000000032327223 */ /* 0x180fe20000010811 */
[-CC-:B------:R-:W-:Y:S01]  /*eee0*/  FFMA.FTZ R51, R51, R0.reuse, -R17.reuse ;  /* 0x0000000033337223 */ /* 0x180fe20000010811 */
[-CC-:B------:R-:W-:Y:S01]  /*eef0*/  FFMA.FTZ R54, R54, R0.reuse, -R17.reuse ;  /* 0x0000000036367223 */ /* 0x180fe20000010811 */
[----:B------:R-:W-:Y:S01]  /*ef00*/  FADD.FTZ R25, R53, R24 ;  /* 0x0000001835197221 */ /* 0x000fe20000010000 */
[----:B------:R-:W1:Y:S01]  /*ef10*/  MUFU.EX2 R27, R27 ;  /* 0x0000001b001b7308 */ /* 0x000e620000000800 */
[-CC-:B------:R-:W-:Y:S01]  /*ef20*/  FFMA.FTZ R55, R55, R0.reuse, -R17.reuse ;  /* 0x0000000037377223 */ /* 0x180fe20000010811 */
[-C--:B------:R-:W-:Y:S01]  /*ef30*/  FFMA.FTZ R58, R58, R0.reuse, -R17 ;  /* 0x000000003a3a7223 */ /* 0x080fe20000010811 */
[----:B------:R-:W-:Y:S01]  /*ef40*/  FADD.FTZ R24, R56, R25 ;  /* 0x0000001938187221 */ /* 0x000fe20000010000 */
[-CC-:B------:R-:W-:Y:S01]  /*ef50*/  FFMA.FTZ R59, R59, R0.reuse, -R17.reuse ;  /* 0x000000003b3b7223 */ /* 0x180fe20000010811 */
[-CC-:B------:R-:W-:Y:S01]  /*ef60*/  FFMA.FTZ R62, R62, R0.reuse, -R17.reuse ;  /* 0x000000003e3e7223 */ /* 0x180fe20000010811 */
[-CC-:B------:R-:W-:Y:S01]  /*ef70*/  FFMA.FTZ R63, R63, R0.reuse, -R17.reuse ;  /* 0x000000003f3f7223 */ /* 0x180fe20000010811 */
[----:B------:R-:W-:Y:S01]  /*ef80*/  FADD.FTZ R25, R57, R24 ;  /* 0x0000001839197221 */ /* 0x000fe20000010000 */
[----:B------:R-:W2:Y:S01]  /*ef90*/  MUFU.EX2 R30, R30 ;  /* 0x0000001e001e7308 */ /* 0x000ea20000000800 */
[----:B0-----:R-:W-:Y:S01]  /*efa0*/  FFMA.FTZ R6, R2, R5, R26 ;  /* 0x0000000502067223 */ /* 0x001fe2000001001a */
[-C--:B------:R-:W-:Y:S01]  /*efb0*/  FFMA.FTZ R66, R66, R0.reuse, -R17 ;  /* 0x0000000042427223 */ /* 0x080fe20000010811 */
[----:B------:R-:W-:Y:S01]  /*efc0*/  FADD.FTZ R24, R60, R25 ;  /* 0x000000193c187221 */ /* 0x000fe20000010000 */
[-CC-:B------:R-:W-:Y:S01]  /*efd0*/  FFMA.FTZ R67, R67, R0.reuse, -R17.reuse ;  /* 0x0000000043437223 */ /* 0x180fe20000010811 */
[-CC-:B------:R-:W-:Y:S01]  /*efe0*/  FFMA.FTZ R70, R70, R0.reuse, -R17.reuse ;  /* 0x0000000046467223 */ /* 0x180fe20000010811 */
[-CC-:B------:R-:W-:Y:S01]  /*eff0*/  FFMA.FTZ R71, R71, R0.reuse, -R17.reuse ;  /* 0x0000000047477223 */ /* 0x180fe20000010811 */
        /* <DEDUP_REMOVED lines=15> */
[----:B------:R-:W-:Y:S01]  /*f0f0*/  FFMA.FTZ R17, R87, R0, -R17 ;  /* 0x0000000057117223 */ /* 0x000fe20000010811 */
[----:B------:R-:W-:Y:S01]  /*f100*/  FADD.FTZ R25, R69, R24 ;  /* 0x0000001845197221 */ /* 0x000fe20000010000 */
[----:B------:R-:W2:Y:S01]  /*f110*/  MUFU.EX2 R35, R35 ;  /* 0x0000002300237308 */ /* 0x000ea20000000800 */
[----:B0-----:R-:W-:Y:S01]  /*f120*/  FADD.FTZ R5, R31, R6 ;  /* 0x000000061f057221 */ /* 0x001fe20000010000 */
[-C--:B------:R-:W-:Y:S01]  /*f130*/  FMUL.FTZ R90, R90, R2.reuse ;  /* 0x000000025a5a7220 */ /* 0x080fe20000410000 */
[----:B------:R-:W-:Y:S01]  /*f140*/  FADD.FTZ R24, R72, R25 ;  /* 0x0000001948187221 */ /* 0x000fe20000010000 */
[-C--:B------:R-:W-:Y:S01]  /*f150*/  FMUL.FTZ R91, R91, R2.reuse ;  /* 0x000000025b5b7220 */ /* 0x080fe20000410000 */
[-C--:B------:R-:W-:Y:S01]  /*f160*/  FMUL.FTZ R94, R94, R2.reuse ;  /* 0x000000025e5e7220 */ /* 0x080fe20000410000 */
[-C--:B------:R-:W-:Y:S01]  /*f170*/  FMUL.FTZ R95, R95, R2.reuse ;  /* 0x000000025f5f7220 */ /* 0x080fe20000410000 */
[----:B------:R-:W-:Y:S01]  /*f180*/  FADD.FTZ R25, R73, R24 ;  /* 0x0000001849197221 */ /* 0x000fe20000010000 */
[----:B------:R-:W0:Y:S01]  /*f190*/  MUFU.EX2 R38, R38 ;  /* 0x0000002600267308 */ /* 0x000e220000000800 */
[----:B-1----:R-:W-:Y:S01]  /*f1a0*/  FADD.FTZ R6, R34, R5 ;  /* 0x0000000522067221 */ /* 0x002fe20000010000 */
[-C--:B------:R-:W-:Y:S01]  /*f1b0*/  FMUL.FTZ R98, R98, R2.reuse ;  /* 0x0000000262627220 */ /* 0x080fe20000410000 */
[----:B------:R-:W-:Y:S01]  /*f1c0*/  FADD.FTZ R24, R76, R25 ;  /* 0x000000194c187221 */ /* 0x000fe20000010000 */
[-C--:B------:R-:W-:Y:S01]  /*f1d0*/  FMUL.FTZ R99, R99, R2.reuse ;  /* 0x0000000263637220 */ /* 0x080fe20000410000 */
[-C--:B------:R-:W-:Y:S01]  /*f1e0*/  FMUL.FTZ R102, R102, R2.reuse ;  /* 0x0000000266667220 */ /* 0x080fe20000410000 */
[-C--:B------:R-:W-:Y:S01]  /*f1f0*/  FMUL.FTZ R103, R103, R2.reuse ;  /* 0x0000000267677220 */ /* 0x080fe20000410000 */
[----:B------:R-:W-:Y:S01]  /*f200*/  FADD.FTZ R25, R77, R24 ;  /* 0x000000184d197221 */ /* 0x000fe20000010000 */
[----:B------:R-:W1:Y:S01]  /*f210*/  MUFU.EX2 R39, R39 ;  /* 0x0000002700277308 */ /* 0x000e620000000800 */
[----:B--2---:R-:W-:Y:S01]  /*f220*/  FADD.FTZ R5, R35, R6 ;  /* 0x0000000623057221 */ /* 0x004fe20000010000 */
[-C--:B------:R-:W-:Y:S01]  /*f230*/  FMUL.FTZ R106, R106, R2.reuse ;  /* 0x000000026a6a7220 */ /* 0x080fe20000410000 */
[----:B------:R-:W-:Y:S01]  /*f240*/  FADD.FTZ R24, R80, R25 ;  /* 0x0000001950187221 */ /* 0x000fe20000010000 */
[-C--:B------:R-:W-:Y:S01]  /*f250*/  FMUL.FTZ R107, R107, R2.reuse ;  /* 0x000000026b6b7220 */ /* 0x080fe20000410000 */
[-C--:B------:R-:W-:Y:S01]  /*f260*/  FMUL.FTZ R110, R110, R2.reuse ;  /* 0x000000026e6e7220 */ /* 0x080fe20000410000 */
[-C--:B------:R-:W-:Y:S01]  /*f270*/  FMUL.FTZ R111, R111, R2.reuse ;  /* 0x000000026f6f7220 */ /* 0x080fe20000410000 */
[----:B------:R-:W-:Y:S01]  /*f280*/  FADD.FTZ R25, R81, R24 ;  /* 0x0000001851197221 */ /* 0x000fe20000010000 */
[----:B------:R-:W2:Y:S01]  /*f290*/  MUFU.EX2 R42, R42 ;  /* 0x0000002a002a7308 */ /* 0x000ea20000000800 */
[----:B0-----:R-:W-:Y:S01]  /*f2a0*/  FADD.FTZ R6, R38, R5 ;  /* 0x0000000526067221 */ /* 0x001fe20000010000 */
[-C--:B------:R-:W-:Y:S01]  /*f2b0*/  FMUL.FTZ R114, R114, R2.reuse ;  /* 0x0000000272727220 */ /* 0x080fe20000410000 */
[----:B------:R-:W-:Y:S01]  /*f2c0*/  FADD.FTZ R24, R84, R25 ;  /* 0x0000001954187221 */ /* 0x000fe20000010000 */
[-C--:B------:R-:W-:Y:S01]  /*f2d0*/  FMUL.FTZ R115, R115, R2.reuse ;  /* 0x0000000273737220 */ /* 0x080fe20000410000 */
[-C--:B------:R-:W-:Y:S01]  /*f2e0*/  FMUL.FTZ R118, R118, R2.reuse ;  /* 0x0000000276767220 */ /* 0x080fe20000410000 */
[----:B------:R-:W-:Y:S01]  /*f2f0*/  FMUL.FTZ R119, R119, R2 ;  /* 0x0000000277777220 */ /* 0x000fe20000410000 */
[----:B------:R-:W-:Y:S01]  /*f300*/  F2FP.F16.F32.PACK_AB R149, R27, R26 ;  /* 0x0000001a1b95723e */ /* 0x000fe200000000ff */
[----:B------:R-:W0:Y:S01]  /*f310*/  MUFU.EX2 R43, R43 ;  /* 0x0000002b002b7308 */ /* 0x000e220000000800 */
[----:B-1----:R-:W-:Y:S01]  /*f320*/  FADD.FTZ R5, R39, R6 ;  /* 0x0000000627057221 */ /* 0x002fe20000010000 */
[----:B------:R-:W-:Y:S01]  /*f330*/  F2FP.F16.F32.PACK_AB R151, R31, R30 ;  /* 0x0000001e1f97723e */ /* 0x000fe200000000ff */
[----:B------:R-:W-:Y:S01]  /*f340*/  IMAD.MOV.U32 R2, RZ, RZ, R13 ;  /* 0x000000ffff027224 */ /* 0x000fe200078e000d */
[----:B------:R-:W-:-:S02]  /*f350*/  F2FP.F16.F32.PACK_AB R145, R35, R34 ;  /* 0x000000222391723e */ /* 0x000fc400000000ff */
[----:B------:R-:W-:Y:S02]  /*f360*/  F2FP.F16.F32.PACK_AB R147, R39, R38 ;  /* 0x000000262793723e */ /* 0x000fe400000000ff */
        /* <DEDUP_REMOVED lines=59> */
[----:B------:R-:W-:Y:S02]  /*f720*/  IMAD.MOV.U32 R17, RZ, RZ, R7 ;  /* 0x000000ffff117224 */ /* 0x000fe400078e0007 */
[----:B------:R-:W-:Y:S01]  /*f730*/  IMAD.MOV.U32 R3, RZ, RZ, R9 ;  /* 0x000000ffff037224 */ /* 0x000fe200078e0009 */
[----:B------:R-:W-:Y:S06]  /*f740*/  @P4 BRA `(.L_x_13623) ;  /* 0xffffffd000244947 */ /* 0x000fec000383ffff */
[----:B------:R-:W-:Y:S02]  /*f750*/  IMAD.MOV.U32 R2, RZ, RZ, R13 ;  /* 0x000000ffff027224 */ /* 0x000fe400078e000d */
[----:B------:R-:W-:Y:S02]  /*f760*/  IMAD.MOV.U32 R3, RZ, RZ, R9 ;  /* 0x000000ffff037224 */ /* 0x000fe400078e0009 */
[----:B------:R-:W-:Y:S02]  /*f770*/  IMAD.MOV.U32 R17, RZ, RZ, R7 ;  /* 0x000000ffff117224 */ /* 0x000fe400078e0007 */
[----:B------:R-:W-:-:S07]  /*f780*/  IMAD.MOV.U32 R153, RZ, RZ, R20 ;  /* 0x000000ffff997224 */ /* 0x000fce00078e0014 */
.L_x_13605:
[----:B------:R-:W2:Y:S01]  /*f790*/  LDL R20, [R1+0x20] ;  /* 0x0000200001147983 */ /* 0x000ea20000100800 */
[----:B------:R-:W0:Y:S03]  /*f7a0*/  LDC R7, c[0x0][0x448] ;  /* 0x00011200ff077b82 */ /* 0x000e260000000800 */
[----:B------:R-:W3:Y:S05]  /*f7b0*/  LDL R13, [R1+0x10] ;  /* 0x00001000010d7983 */ /* 0x000eea0000100800 */
[----:B------:R-:W1:Y:S01]  /*f7c0*/  LDC R24, c[0x0][0x9e4] ;  /* 0x00027900ff187b82 */ /* 0x000e620000000800 */
[----:B0-----:R-:W-:-:S02]  /*f7d0*/  ISETP.NE.AND P5, PT, R7, 0x1, PT ;  /* 0x000000010700780c */ /* 0x001fc40003fa5270 */
[----:B-1----:R-:W-:-:S11]  /*f7e0*/  ISETP.GE.AND P4, PT, R24, 0x1, PT ;  /* 0x000000011800780c */ /* 0x002fd60003f86270 */
[----:B------:R-:W0:Y:S08]  /*f7f0*/  @P5 LDC R12, c[0x0][0x44c] ;  /* 0x00011300ff0c5b82 */ /* 0x000e300000000800 */
[----:B------:R-:W1:Y:S01]  /*f800*/  @P5 LDC R9, c[0x0][0x450] ;  /* 0x00011400ff095b82 */ /* 0x000e620000000800 */
[----:B--2---:R-:W-:-:S04]  /*f810*/  VIADD R7, R20, 0xbf ;  /* 0x000000bf14077836 */ /* 0x004fc80000000000 */
[----:B0-----:R-:W-:Y:S01]  /*f820*/  @P5 IMAD.HI.U32 R12, R7, R12, RZ ;  /* 0x0000000c070c5227 */ /* 0x001fe200078e00ff */
[----:B---3--:R-:W-:-:S04]  /*f830*/  IADD3 R20, R13, 0x1, -R157 ;  /* 0x000000010d147810 */ /* 0x008fc80007ffe89d */
        /* <DEDUP_REMOVED lines=14> */
.L_x_13626:
[----:B------:R-:W-:-:S13]  /*f920*/  ISETP.NE.AND P2, PT, R24, 0x1, PT ;  /* 0x000000011800780c */ /* 0x000fda0003f45270 */
[----:B------:R-:W0:Y:S02]  /*f930*/  @P2 LDC.64 R8, c[0x0][0x9e8] ;  /* 0x00027a00ff082b82 */ /* 0x000e240000000a00 */
[----:B0-----:R-:W-:-:S05]  /*f940*/  @P2 IMAD.HI.U32 R8, R7, R8, RZ ;  /* 0x0000000807082227 */ /* 0x001fca00078e00ff */
[----:B------:R-:W-:-:S07]  /*f950*/  @P2 SHF.R.U32.HI R7, RZ, R9, R8 ;  /* 0x00000009ff072219 */ /* 0x000fce0000011608 */
.L_x_13627:
[----:B------:R-:W-:Y:S05]  /*f960*/  BSYNC B0 ;  /* 0x0000000000007941 */ /* 0x000fea0003800000 */
.L_x_13625:
[----:B------:R-:W-:-:S05]  /*f970*/  IMAD R7, R7, R24, RZ ;  /* 0x0000001807077224 */ /* 0x000fca00078e02ff */
[----:B------:R-:W-:-:S07]  /*f980*/  VIMNMX R12, R12, R7, !PT ;  /* 0x000000070c0c7248 */ /* 0x000fce0007fe0100 */
.L_x_13624:
[----:B------:R-:W2:Y:S01]  /*f990*/  LDL R8, [R1+0x38] ;  /* 0x0000380001087983 */ /* 0x000ea20000100800 */
[----:B------:R-:W-:-:S05]  /*f9a0*/  VIADD R12, R12, 0x7f ;  /* 0x0000007f0c0c7836 */ /* 0x000fca0000000000 */
[----:B------:R-:W-:-:S04]  /*f9b0*/  SHF.R.S32.HI R7, RZ, 0x1f, R12 ;  /* 0x0000001fff077819 */ /* 0x000fc8000001140c */
[----:B------:R-:W-:-:S04]  /*f9c0*/  LEA.HI R7, R7, R12, RZ, 0x7 ;  /* 0x0000000c07077211 */ /* 0x000fc800078f38ff */
[----:B------:R-:W-:-:S04]  /*f9d0*/  SHF.R.S32.HI R7, RZ, 0x7, R7 ;  /* 0x00000007ff077819 */ /* 0x000fc80000011407 */
[----:B--2---:R-:W-:-:S04]  /*f9e0*/  VIMNMX R8, R8, R7, !PT ;  /* 0x0000000708087248 */ /* 0x004fc80007fe0100 */
[----:B------:R-:W-:Y:S01]  /*f9f0*/  ISETP.GE.AND P2, PT, R4, R8, PT ;  /* 0x000000080400720c */ /* 0x000fe20003f46270 */
[----:B------:R0:W-:-:S12]  /*fa00*/  STL [R1+0x2c], R8 ;  /* 0x00002c0801007387 */ /* 0x0001d80000100800 */
[----:B0-----:R-:W-:Y:S05]  /*fa10*/  @!P2 BRA `(.L_x_13628) ;  /* 0x0000001c00c8a947 */ /* 0x001fea0003800000 */
[----:B------:R-:W-:Y:S02]  /*fa20*/  IMAD.MOV.U32 R7, RZ, RZ, R2 ;  /* 0x000000ffff077224 */ /* 0x000fe400078e0002 */
[----:B------:R-:W-:Y:S02]  /*fa30*/  IMAD.MOV.U32 R12, RZ, RZ, R3 ;  /* 0x000000ffff0c7224 */ /* 0x000fe400078e0003 */
[----:B------:R-:W-:Y:S02]  /*fa40*/  IMAD.MOV.U32 R8, RZ, RZ, R153 ;  /* 0x000000ffff087224 */ /* 0x000fe400078e0099 */
[----:B------:R-:W-:-:S07]  /*fa50*/  IMAD.MOV.U32 R13, RZ, RZ, R17 ;  /* 0x000000ffff0d7224 */ /* 0x000fce00078e0011 */
.L_x_13638:
        /* <DEDUP_REMOVED lines=11> */
.L_x_13630:
[----:B------:R-:W-:Y:S01]  /*fb10*/  IMAD R0, R17, 0x8, R16 ;  /* 0x0000000811007824 */ /* 0x000fe200078e0210 */
[----:B------:R-:W-:-:S04]  /*fb20*/  SHF.L.U32 R3, R153, 0x1f, RZ ;  /* 0x0000001f99037819 */ /* 0x000fc800000006ff */
[----:B------:R0:W1:Y:S01]  /*fb30*/  SYNCS.PHASECHK.TRANS64.TRYWAIT P3, [R0+URZ+0x16830], R3 ;  /* 0x01683003000075a7 */ /* 0x000062000806017f */
[----:B------:R-:W-:Y:S05]  /*fb40*/  @!P0 BRA `(.L_x_13631) ;  /* 0x0000000000048947 */ /* 0x000fea0003800000 */
[----:B------:R-:W-:Y:S01]  /*fb50*/  BPT.TRAP 0x1 ;  /* 0x000000040000795c */ /* 0x000fe20000300000 */
.L_x_13631:
[----:B------:R-:W-:Y:S04]  /*fb60*/  BSSY B0, `(.L_x_13629) ;  /* 0x0000004000007945 */ /* 0x000fe80003800000 */
[----:B-1----:R-:W-:Y:S05]  /*fb70*/  @P3 BRA `(.L_x_13632) ;  /* 0x0000000000083947 */ /* 0x002fea0003800000 */
[----:B------:R-:W1:Y:S02]  /*fb80*/  SYNCS.PHASECHK.TRANS64.TRYWAIT P3, [R0+URZ+0x16830], R3 ;  /* 0x01683003000075a7 */ /* 0x000e64000806017f */
[----:B-1----:R-:W-:Y:S05]  /*fb90*/  @!P3 BRA `(.L_x_13633) ;  /* 0x0000010000bcb947 */ /* 0x002fea0003800000 */
.L_x_13632:
[----:B------:R-:W-:Y:S05]  /*fba0*/  BSYNC B0 ;  /* 0x0000000000007941 */ /* 0x000fea0003800000 */
.L_x_13629:
        /* <DEDUP_REMOVED lines=46> */
.L_x_13635:
[----:B------:R-:W-:Y:S01]  /*fe90*/  SHF.L.U32 R0, R8, 0x1f, RZ ;  /* 0x0000001f08007819 */ /* 0x000fe200000006ff */
[----:B------:R-:W-:-:S04]  /*fea0*/  IMAD R2, R13, 0x8, R16 ;  /* 0x000000080d027824 */ /* 0x000fc800078e0210 */
[----:B------:R0:W1:Y:S01]  /*feb0*/  SYNCS.PHASECHK.TRANS64.TRYWAIT P2, [R2+URZ+0x16850], R0 ;  /* 0x01685000020075a7 */ /* 0x000062000804017f */
[----:B------:R-:W-:Y:S05]  /*fec0*/  @!P0 BRA `(.L_x_13636) ;  /* 0x0000000000048947 */ /* 0x000fea0003800000 */
[----:B------:R-:W-:Y:S01]  /*fed0*/  BPT.TRAP 0x1 ;  /* 0x000000040000795c */ /* 0x000fe20000300000 */
.L_x_13636:
[----:B-1----:R-:W-:Y:S05]  /*fee0*/  @P2 BRA `(.L_x_13634) ;  /* 0x0000000000082947 */ /* 0x002fea0003800000 */
[----:B------:R-:W1:Y:S02]  /*fef0*/  SYNCS.PHASECHK.TRANS64.TRYWAIT P2, [R2+URZ+0x16850], R0 ;  /* 0x01685000020075a7 */ /* 0x000e64000804017f */
[----:B-1----:R-:W-:Y:S05]  /*ff00*/  @!P2 BRA `(.L_x_13637) ;  /* 0x000000fc00f4a947 */ /* 0x002fea0003800000 */
.L_x_13634:
[----:B01----:R-:W-:Y:S01]  /*ff10*/  VIADD R0, R16, 0x400 ;  /* 0x0000040010007836 */ /* 0x003fe20000000000 */
[----:B------:R-:W-:Y:S05]  /*ff20*/  WARPSYNC.ALL ;  /* 0x0000000000007948 */ /* 0x000fea0003800000 */
[----:B------:R-:W-:-:S04]  /*ff30*/  SHF.R.U32.HI R0, RZ, 0x4, R0 ;  /* 0x00000004ff007819 */ /* 0x000fc80000011600 */
[----:B------:R-:W-:-:S05]  /*ff40*/  LOP3.LUT R8, R0, 0x3fff, RZ, 0xc0, !PT ;  /* 0x00003fff00087812 */ /* 0x000fca00078ec0ff */
[----:B------:R-:W-:Y:S01]  /*ff50*/  IMAD R8, R13, 0x400, R8 ;  /* 0x000004000d087824 */ /* 0x000fe200078e0208 */
[----:B------:R-:W-:Y:S01]  /*ff60*/  FMNMX.FTZ R0, R24, R12, !PT ;  /* 0x0000000c18007209 */ /* 0x000fe20007810000 */
[----:B------:R-:W-:Y:S01]  /*ff70*/  IMAD.MOV.U32 R9, RZ, RZ, 0x40000040 ;  /* 0x40000040ff097424 */ /* 0x000fe200078e00ff */
[----:B------:R-:W-:Y:S01]  /*ff80*/  WARPGROUP.ARRIVE ;  /* 0x00000000000079c5 */ /* 0x000fe20000000000 */
[C---:B------:R-:W-:Y:S01]  /*ff90*/  VIADD R2, R8.reuse, 0x80 ;  /* 0x0000008008027836 */ /* 0x040fe20000000000 */
[----:B------:R-:W-:Y:S01]  /*ffa0*/  R2UR UR10, R8 ;  /* 0x00000000080a72ca */ /* 0x000fe200000e0000 */
[----:B------:R-:W-:Y:S01]  /*ffb0*/  IMAD.MOV.U32 R3, RZ, RZ, 0x40000040 ;  /* 0x40000040ff037424 */ /* 0x000fe200078e00ff */
[----:B------:R-:W-:Y:S01]  /*ffc0*/  R2UR UR11, R9 ;  /* 0x00000000090b72ca */ /* 0x000fe200000e0000 */
[----:B------:R-:W-:Y:S01]  /*ffd0*/  IMAD.MOV.U32 R21, RZ, RZ, 0x40000040 ;  /* 0x40000040ff157424 */ /* 0x000fe200078e00ff */
[----:B------:R-:W-:-:S04]  /*ffe0*/  FMNMX.FTZ R0, R25, R0, !PT ;  /* 0x0000000019007209 */ /* 0x000fc80007810000 */
[----:B------:R-:W-:-:S04]  /*fff0*/  FMNMX.FTZ R0, R28, R0, !PT ;  /* 0x000000001c007209 */ /* 0x000fc80007810000 */
[----:B------:R-:W-:-:S03]  /*10000*/  FMNMX.FTZ R0, R29, R0, !PT ;  /* 0x000000001d007209 */ /* 0x000fc60007810000 */
[----:B------:R-:W-:Y:S01]  /*10010*/  HGMMA.64x64x16.F32 R88, R148, gdesc[UR8].tnspB, R88, gsb0 ;  /* 0x40e0000894587df0 */ /* 0x000fe20008000858 */
[----:B------:R-:W-:Y:S02]  /*10020*/  FMNMX.FTZ R0, R32, R0, !PT ;  /* 0x0000000020007209 */ /* 0x000fe40007810000 */
[----:B------:R-:W-:Y:S01]  /*10030*/  R2UR UR10, R2 ;  /* 0x00000000020a72ca */ /* 0x000fe200000e0000 */
[----:B------:R-:W-:Y:S01]  /*10040*/  VIADD R2, R8, 0x100 ;  /* 0x0000010008027836 */ /* 0x000fe20000000000 */
[----:B------:R-:W-:Y:S02]  /*10050*/  FMNMX.FTZ R0, R33, R0, !PT ;  /* 0x0000000021007209 */ /* 0x000fe40007810000 */
        /* <DEDUP_REMOVED lines=41> */
[----:B------:R-:W-:Y:S01]  /*102f0*/  HGMMA.64x64x16.F32 R88, R140, gdesc[UR8].tnspB, R88, gsb0 ;  /* 0x40e000088c587df0 */ /* 0x000fe20008000858 */
[----:B------:R-:W-:Y:S02]  /*10300*/  R2UR UR11, R3 ;  /* 0x00000000030b72ca */ /* 0x000fe400000e0000 */
[----:B-1----:R-:W-:Y:S01]  /*10310*/  FMNMX.FTZ R3, R9, R20, !PT ;  /* 0x0000001409037209 */ /* 0x002fe20007810000 */
[----:B------:R-:W-:Y:S01]  /*10320*/  VIADD R20, R8, 0x200 ;  /* 0x0000020008147836 */ /* 0x000fe20000000000 */
[----:B------:R-:W-:-:S03]  /*10330*/  R2UR UR10, R2 ;  /* 0x00000000020a72ca */ /* 0x000fc600000e0000 */
[----:B------:R-:W-:-:S04]  /*10340*/  FADD.FTZ R2, -R3, R12 ;  /* 0x0000000c03027221 */ /* 0x000fc80000010100 */
[----:B0-----:R-:W-:-:S04]  /*10350*/  FMUL.FTZ R2, R2, R0 ;  /* 0x0000000002027220 */ /* 0x001fc80000410000 */
[----:B------:R0:W-:Y:S02]  /*10360*/  MUFU.EX2 R9, R2 ;  /* 0x0000000200097308 */ /* 0x0001e40000000800 */
        /* <DEDUP_REMOVED lines=19> */
[----:B------:R-:W-:Y:S02]  /*104a0*/  R2UR UR10, R20 ;  /* 0x00000000140a72ca */ /* 0x000fe400000e0000 */
[----:B------:R-:W-:Y:S02]  /*104b0*/  FMNMX.FTZ R2, R58, R2, !PT ;  /* 0x000000023a027209 */ /* 0x000fe40007810000 */
[----:B------:R-:W-:Y:S01]  /*104c0*/  R2UR UR11, R21 ;  /* 0x00000000150b72ca */ /* 0x000fe200000e0000 */
[----:B------:R-:W-:Y:S01]  /*104d0*/  FMUL.FTZ R21, R3, R0 ;  /* 0x0000000003157220 */ /* 0x000fe20000410000 */
[----:B------:R-:W-:-:S03]  /*104e0*/  FMNMX.FTZ R2, R59, R2, !PT ;  /* 0x000000023b027209 */ /* 0x000fc60007810000 */
[--C-:B------:R-:W-:Y:S01]  /*104f0*/  FFMA.FTZ R146, R37, R0, -R21.reuse ;  /* 0x0000000025927223 */ /* 0x100fe20000010815 */
[----:B------:R-:W-:Y:S01]  /*10500*/  FMNMX.FTZ R2, R62, R2, !PT ;  /* 0x000000023e027209 */ /* 0x000fe20007810000 */
[-CC-:B------:R-:W-:Y:S01]  /*10510*/  FFMA.FTZ R149, R24, R0.reuse, -R21.reuse ;  /* 0x0000000018957223 */ /* 0x180fe20000010815 */
[----:B------:R-:W-:Y:S02]  /*10520*/  VIADD R24, R8, 0x280 ;  /* 0x0000028008187836 */ /* 0x000fe40000000000 */
[--C-:B------:R-:W-:Y:S01]  /*10530*/  FFMA.FTZ R148, R25, R0, -R21.reuse ;  /* 0x0000000019947223 */ /* 0x100fe20000010815 */
[----:B------:R-:W-:Y:S01]  /*10540*/  FMNMX.FTZ R2, R63, R2, !PT ;  /* 0x000000023f027209 */ /* 0x000fe20007810000 */
[----:B------:R-:W-:Y:S02]  /*10550*/  IMAD.MOV.U32 R25, RZ, RZ, 0x40000040 ;  /* 0x40000040ff197424 */ /* 0x000fe400078e00ff */
        /* <DEDUP_REMOVED lines=23> */
[----:B------:R-:W-:Y:S01]  /*106d0*/  FFMA.FTZ R45, R81, R0, -R21 ;  /* 0x00000000512d7223 */ /* 0x000fe20000010815 */
[----:B------:R-:W0:Y:S01]  /*106e0*/  S2R R57, SR_TID.X ;  /* 0x0000000000397919 */ /* 0x000e220000002100 */
        /* <DEDUP_REMOVED lines=9> */
[----:B------:R-:W-:Y:S02]  /*10780*/  MUFU.EX2 R145, R145 ;  /* 0x0000009100917308 */ /* 0x000fe40000000800 */
[----:B------:R-:W3:Y:S01]  /*10790*/  SHFL.BFLY PT, R37, R2, 0x2, 0x1f ;  /* 0x0c401f0002257f89 */ /* 0x000ee200000e0000 */
[----:B------:R-:W-:Y:S01]  /*107a0*/  @!P1 IMAD R13, R13, 0x8, R16 ;  /* 0x000000080d0d9824 */ /* 0x000fe200078e0210 */
[----:B0-----:R-:W-:-:S04]  /*107b0*/  ISETP.GE.U32.AND P2, PT, R57, 0x180, PT ;  /* 0x000001803900780c */ /* 0x001fc80003f46070 */
[----:B------:R-:W-:Y:S01]  /*107c0*/  MUFU.EX2 R144, R144 ;  /* 0x0000009000907308 */ /* 0x000fe20000000800 */
[----:B------:R-:W-:Y:S02]  /*107d0*/  WARPGROUP.DEPBAR.LE gsb0, 0x0 ;  /* 0x00008000000079c5 */ /* 0x000fe40000010000 */
[----:B------:R-:W-:Y:S01]  /*107e0*/  WARPGROUP.ARRIVE ;  /* 0x00000000000079c5 */ /* 0x000fe20000000000 */
[-CC-:B------:R-:W-:Y:S01]  /*107f0*/  FFMA.FTZ R138, R53, R0.reuse, -R21.reuse ;  /* 0x00000000358a7223 */ /* 0x180fe20000010815 */
[-CC-:B------:R-:W-:Y:S01]  /*10800*/  FFMA.FTZ R137, R28, R0.reuse, -R21.reuse ;  /* 0x000000001c897223 */ /* 0x180fe20000010815 */
[-CC-:B------:R-:W-:Y:S01]  /*10810*/  FFMA.FTZ R139, R48, R0.reuse, -R21.reuse ;  /* 0x00000000308b7223 */ /* 0x180fe20000010815 */
[-CC-:B------:R-:W-:Y:S01]  /*10820*/  FFMA.FTZ R136, R49, R0.reuse, -R21.reuse ;  /* 0x0000000031887223 */ /* 0x180fe20000010815 */
[-CC-:B------:R-:W-:Y:S01]  /*10830*/  FFMA.FTZ R49, R52, R0.reuse, -R21.reuse ;  /* 0x0000000034317223 */ /* 0x180fe20000010815 */
[----:B------:R-:W-:Y:S01]  /*10840*/  HGMMA.64x64x16.F32 R88, R132, gdesc[UR8].tnspB, R88, gsb0 ;  /* 0x40e0000884587df0 */ /* 0x000fe20008000858 */
[----:B------:R-:W-:Y:S01]  /*10850*/  R2UR UR10, R24 ;  /* 0x00000000180a72ca */ /* 0x000fe200000e0000 */
[-CC-:B------:R-:W-:Y:S01]  /*10860*/  FFMA.FTZ R28, R61, R0.reuse, -R21.reuse ;  /* 0x000000003d1c7223 */ /* 0x180fe20000010815 */
[----:B------:R-:W-:Y:S01]  /*10870*/  R2UR UR11, R25 ;  /* 0x00000000190b72ca */ /* 0x000fe200000e0000 */
[-CC-:B------:R-:W-:Y:S01]  /*10880*/  FFMA.FTZ R48, R84, R0.reuse, -R21.reuse ;  /* 0x0000000054307223 */ /* 0x180fe20000010815 */
[----:B------:R-:W-:Y:S01]  /*10890*/  IMAD.MOV.U32 R25, RZ, RZ, 0x40000040 ;  /* 0x40000040ff197424 */ /* 0x000fe200078e00ff */
[----:B---3--:R-:W-:Y:S01]  /*108a0*/  FMNMX.FTZ R2, R2, R37, !PT ;  /* 0x0000002502027209 */ /* 0x008fe20007810000 */
[----:B------:R-:W-:Y:S01]  /*108b0*/  FFMA.FTZ R37, R73, R0, -R21 ;  /* 0x0000000049257223 */ /* 0x000fe20000010815 */
[----:B------:R-:W0:Y:S03]  /*108c0*/  MUFU.EX2 R137, R137 ;  /* 0x0000008900897308 */ /* 0x000e260000000800 */
[----:B------:R-:W3:Y:S01]  /*108d0*/  SHFL.BFLY PT, R24, R2, 0x1, 0x1f ;  /* 0x0c201f0002187f89 */ /* 0x000ee200000e0000 */
[----:B-1----:R-:W-:Y:S01]  /*108e0*/  FFMA.FTZ R6, R9, R6, R149 ;  /* 0x0000000609067223 */ /* 0x002fe20000010095 */
[----:B------:R-:W-:-:S03]  /*108f0*/  @!P1 VIADD R13, R13, 0x16860 ;  /* 0x000168600d0d9836 */ /* 0x000fc60000000000 */
[----:B------:R-:W-:Y:S08]  /*10900*/  MUFU.EX2 R147, R147 ;  /* 0x0000009300937308 */ /* 0x000ff00000000800 */
[----:B------:R-:W-:Y:S08]  /*10910*/  MUFU.EX2 R146, R146 ;  /* 0x0000009200927308 */ /* 0x000ff00000000800 */
[----:B------:R-:W-:Y:S01]  /*10920*/  MUFU.EX2 R141, R141 ;  /* 0x0000008d008d7308 */ /* 0x000fe20000000800 */
[----:B---3--:R-:W-:-:S05]  /*10930*/  FMNMX.FTZ R2, R2, R24, !PT ;  /* 0x0000001802027209 */ /* 0x008fca0007810000 */
[CC--:B------:R-:W-:Y:S01]  /*10940*/  FMUL.FTZ R53, R2.reuse, R0.reuse ;  /* 0x0000000002357220 */ /* 0x0c0fe20000410000 */
[----:B------:R-:W-:Y:S01]  /*10950*/  FADD.FTZ R24, -R2, R7 ;  /* 0x0000000702187221 */ /* 0x000fe20000010100 */
[----:B------:R-:W-:Y:S02]  /*10960*/  MUFU.EX2 R140, R140 ;  /* 0x0000008c008c7308 */ /* 0x000fe40000000800 */
[-CC-:B------:R-:W-:Y:S01]  /*10970*/  FFMA.FTZ R151, R30, R0.reuse, -R53.reuse ;  /* 0x000000001e977223 */ /* 0x180fe20000010835 */
[-CC-:B------:R-:W-:Y:S01]  /*10980*/  FFMA.FTZ R30, R34, R0.reuse, -R53.reuse ;  /* 0x00000000221e7223 */ /* 0x180fe20000010835 */
[-CC-:B------:R-:W-:Y:S01]  /*10990*/  FFMA.FTZ R34, R38, R0.reuse, -R53.reuse ;  /* 0x0000000026227223 */ /* 0x180fe20000010835 */
[-CC-:B------:R-:W-:Y:S01]  /*109a0*/  FFMA.FTZ R38, R46, R0.reuse, -R53.reuse ;  /* 0x000000002e267223 */ /* 0x180fe20000010835 */
[-CC-:B------:R-:W-:Y:S01]  /*109b0*/  FFMA.FTZ R46, R51, R0.reuse, -R53.reuse ;  /* 0x00000000332e7223 */ /* 0x180fe20000010835 */
[-CC-:B------:R-:W-:Y:S01]  /*109c0*/  FFMA.FTZ R26, R26, R0.reuse, -R53.reuse ;  /* 0x000000001a1a7223 */ /* 0x180fe20000010835 */
[----:B------:R-:W3:Y:S01]  /*109d0*/  LDL R51, [R1+0x2c] ;  /* 0x00002c0001337983 */ /* 0x000ee20000100800 */
[-CC-:B------:R-:W-:Y:S01]  /*109e0*/  FFMA.FTZ R27, R27, R0.reuse, -R53.reuse ;  /* 0x000000001b1b7223 */ /* 0x180fe20000010835 */
[-CC-:B------:R-:W-:Y:S01]  /*109f0*/  FFMA.FTZ R31, R31, R0.reuse, -R53.reuse ;  /* 0x000000001f1f7223 */ /* 0x180fe20000010835 */
[-CC-:B------:R-:W-:Y:S01]  /*10a00*/  FFMA.FTZ R52, R35, R0.reuse, -R53.reuse ;  /* 0x0000000023347223 */ /* 0x180fe20000010835 */
[----:B------:R-:W-:Y:S01]  /*10a10*/  MUFU.EX2 R151, R151 ;  /* 0x0000009700977308 */ /* 0x000fe20000000800 */
[-CC-:B------:R-:W-:Y:S01]  /*10a20*/  FFMA.FTZ R35, R42, R0.reuse, -R53.reuse ;  /* 0x000000002a237223 */ /* 0x180fe20000010835 */
[-CC-:B------:R-:W-:Y:S01]  /*10a30*/  FFMA.FTZ R42, R43, R0.reuse, -R53.reuse ;  /* 0x000000002b2a7223 */ /* 0x180fe20000010835 */
[----:B------:R-:W-:Y:S01]  /*10a40*/  FFMA.FTZ R43, R47, R0, -R53 ;  /* 0x000000002f2b7223 */ /* 0x000fe20000010835 */
[----:B------:R-:W-:-:S04]  /*10a50*/  @!P1 IMAD R47, R17, 0x8, R16 ;  /* 0x00000008112f9824 */ /* 0x000fc800078e0210 */
[----:B------:R-:W-:Y:S08]  /*10a60*/  MUFU.EX2 R143, R143 ;  /* 0x0000008f008f7308 */ /* 0x000ff00000000800 */
[----:B------:R-:W-:Y:S01]  /*10a70*/  MUFU.EX2 R142, R142 ;  /* 0x0000008e008e7308 */ /* 0x000fe20000000800 */
[----:B------:R-:W-:Y:S02]  /*10a80*/  WARPGROUP.DEPBAR.LE gsb0, 0x0 ;  /* 0x00008000000079c5 */ /* 0x000fe40000010000 */
[----:B------:R-:W-:Y:S01]  /*10a90*/  WARPGROUP.ARRIVE ;  /* 0x00000000000079c5 */ /* 0x000fe20000000000 */
[-CC-:B------:R-:W-:Y:S01]  /*10aa0*/  FFMA.FTZ R132, R56, R0.reuse, -R21.reuse ;  /* 0x0000000038847223 */ /* 0x180fe20000010815 */
[-CC-:B------:R-:W-:Y:S01]  /*10ab0*/  FFMA.FTZ R134, R60, R0.reuse, -R21.reuse ;  /* 0x000000003c867223 */ /* 0x180fe20000010815 */
[----:B------:R-:W-:-:S02]  /*10ac0*/  FFMA.FTZ R21, R85, R0, -R21 ;  /* 0x0000000055157223 */ /* 0x000fc40000010815 */
[----:B------:R-:W-:Y:S01]  /*10ad0*/  MUFU.EX2 R26, R26 ;  /* 0x0000001a001a7308 */ /* 0x000fe20000000800 */
[----:B------:R-:W-:Y:S01]  /*10ae0*/  SHF.R.U32.HI R135, RZ, 0x7, R57 ;  /* 0x00000007ff877819 */ /* 0x000fe20000011639 */
[----:B------:R-:W-:Y:S01]  /*10af0*/  HGMMA.64x64x16.F32 R88, R128, gdesc[UR8].tnspB, R88, gsb0 ;  /* 0x40e0000880587df0 */ /* 0x000fe20008000858 */
[----:B------:R-:W-:Y:S01]  /*10b00*/  R2UR UR11, R25 ;  /* 0x00000000190b72ca */ /* 0x000fe200000e0000 */
[----:B------:R-:W-:Y:S02]  /*10b10*/  IMAD.MOV.U32 R25, RZ, RZ, 0x40000040 ;  /* 0x40000040ff197424 */ /* 0x000fe400078e00ff */
[-C--:B------:R-:W-:Y:S01]  /*10b20*/  FFMA.FTZ R56, R39, R0.reuse, -R53 ;  /* 0x0000000027387223 */ /* 0x080fe20000010835 */
[----:B--2---:R-:W-:Y:S01]  /*10b30*/  FADD.FTZ R6, R148, R6 ;  /* 0x0000000694067221 */ /* 0x004fe20000010000 */
[----:B------:R-:W-:Y:S01]  /*10b40*/  @!P1 PRMT R13, RZ, 0x654, R13 ;  /* 0x00000654ff0d9816 */ /* 0x000fe2000000000d */
[----:B------:R1:W-:Y:S01]  /*10b50*/  MUFU.EX2 R7, R21 ;  /* 0x0000001500077308 */ /* 0x0003e20000000800 */
[----:B------:R-:W-:-:S07]  /*10b60*/  FFMA.FTZ R55, R55, R0, -R53 ;  /* 0x0000000037377223 */ /* 0x000fce0000010835 */
[----:B------:R-:W-:Y:S01]  /*10b70*/  MUFU.EX2 R27, R27 ;  /* 0x0000001b001b7308 */ /* 0x000fe20000000800 */
[-C--:B-1----:R-:W-:Y:S01]  /*10b80*/  FMUL.FTZ R21, R24, R0.reuse ;  /* 0x0000000018157220 */ /* 0x082fe20000410000 */
[----:B------:R-:W-:Y:S02]  /*10b90*/  VIADD R24, R8, 0x300 ;  /* 0x0000030008187836 */ /* 0x000fe40000000000 */
[-CC-:B------:R-:W-:Y:S01]  /*10ba0*/  FFMA.FTZ R39, R50, R0.reuse, -R53.reuse ;  /* 0x0000000032277223 */ /* 0x180fe20000010835 */
[----:B------:R-:W-:Y:S02]  /*10bb0*/  @!P1 VIADD R47, R47, 0x16840 ;  /* 0x000168402f2f9836 */ /* 0x000fe40000000000 */
[----:B------:R-:W-:Y:S01]  /*10bc0*/  FFMA.FTZ R133, R58, R0, -R53 ;  /* 0x000000003a857223 */ /* 0x000fe20000010835 */
[----:B------:R-:W-:Y:S01]  /*10bd0*/  R2UR UR10, R24 ;  /* 0x00000000180a72ca */ /* 0x000fe200000e0000 */
[----:B------:R-:W-:Y:S01]  /*10be0*/  VIADD R24, R8, 0x380 ;  /* 0x0000038008187836 */ /* 0x000fe20000000000 */
[----:B------:R-:W1:Y:S08]  /*10bf0*/  MUFU.EX2 R21, R21 ;  /* 0x0000001500157308 */ /* 0x000e700000000800 */
[----:B------:R-:W2:Y:S08]  /*10c00*/  MUFU.EX2 R31, R31 ;  /* 0x0000001f001f7308 */ /* 0x000eb00000000800 */
[----:B------:R-:W4:Y:S08]  /*10c10*/  MUFU.EX2 R30, R30 ;  /* 0x0000001e001e7308 */ /* 0x000f300000000800 */
[----:B------:R-:W5:Y:S08]  /*10c20*/  MUFU.EX2 R52, R52 ;  /* 0x0000003400347308 */ /* 0x000f700000000800 */
[----:B------:R-:W5:Y:S08]  /*10c30*/  MUFU.EX2 R34, R34 ;  /* 0x0000002200227308 */ /* 0x000f700000000800 */
[----:B------:R-:W-:Y:S08]  /*10c40*/  MUFU.EX2 R35, R35 ;  /* 0x0000002300237308 */ /* 0x000ff00000000800 */
[----:B------:R-:W-:Y:S01]  /*10c50*/  MUFU.EX2 R42, R42 ;  /* 0x0000002a002a7308 */ /* 0x000fe20000000800 */
[----:B------:R-:W-:-:S02]  /*10c60*/  WARPGROUP.DEPBAR.LE gsb0, 0x0 ;  /* 0x00008000000079c5 */ /* 0x000fc40000010000 */
[----:B------:R-:W-:Y:S01]  /*10c70*/  WARPGROUP.ARRIVE ;  /* 0x00000000000079c5 */ /* 0x000fe20000000000 */
[----:B------:R-:W-:Y:S01]  /*10c80*/  @!P1 PRMT R47, RZ, 0x654, R47 ;  /* 0x00000654ff2f9816 */ /* 0x000fe2000000002f */
[----:B0-----:R-:W-:-:S03]  /*10c90*/  FADD.FTZ R6, R137, R6 ;  /* 0x0000000689067221 */ /* 0x001fc60000010000 */
[----:B------:R-:W0:Y:S01]  /*10ca0*/  MUFU.EX2 R56, R56 ;  /* 0x0000003800387308 */ /* 0x000e220000000800 */
[----:B------:R-:W-:Y:S01]  /*10cb0*/  FFMA.FTZ R8, R54, R0, -R53 ;  /* 0x0000000036087223 */ /* 0x000fe20000010835 */
[----:B------:R-:W-:Y:S01]  /*10cc0*/  HGMMA.64x64x16.F32 R88, R124, gdesc[UR8].tnspB, R88, gsb0 ;  /* 0x40e000087c587df0 */ /* 0x000fe20008000858 */
[----:B------:R-:W-:Y:S02]  /*10cd0*/  R2UR UR10, R24 ;  /* 0x00000000180a72ca */ /* 0x000fe400000e0000 */
[----:B------:R-:W-:Y:S01]  /*10ce0*/  R2UR UR11, R25 ;  /* 0x00000000190b72ca */ /* 0x000fe200000e0000 */
[----:B------:R-:W-:Y:S02]  /*10cf0*/  VIADD R25, R135, 0x9 ;  /* 0x0000000987197836 */ /* 0x000fe40000000000 */
[----:B-1----:R-:W-:Y:S01]  /*10d00*/  FFMA.FTZ R5, R21, R5, R26 ;  /* 0x0000000515057223 */ /* 0x002fe2000001001a */
[----:B------:R-:W-:Y:S01]  /*10d10*/  FADD.FTZ R6, R150, R6 ;  /* 0x0000000696067221 */ /* 0x000fe20000010000 */
[----:B------:R-:W1:Y:S01]  /*10d20*/  MUFU.EX2 R38, R38 ;  /* 0x0000002600267308 */ /* 0x000e620000000800 */
[----:B------:R-:W-:-:S07]  /*10d30*/  SEL R50, R25, 0x9, !P2 ;  /* 0x0000000919327807 */ /* 0x000fce0005000000 */
[----:B------:R-:W1:Y:S08]  /*10d40*/  MUFU.EX2 R43, R43 ;  /* 0x0000002b002b7308 */ /* 0x000e700000000800 */
[----:B------:R-:W-:Y:S08]  /*10d50*/  MUFU.EX2 R139, R139 ;  /* 0x0000008b008b7308 */ /* 0x000ff00000000800 */
[----:B------:R-:W1:Y:S08]  /*10d60*/  MUFU.EX2 R39, R39 ;  /* 0x0000002700277308 */ /* 0x000e700000000800 */
[----:B------:R-:W-:Y:S08]  /*10d70*/  MUFU.EX2 R136, R136 ;  /* 0x0000008800887308 */ /* 0x000ff00000000800 */
[----:B------:R-:W1:Y:S08]  /*10d80*/  MUFU.EX2 R46, R46 ;  /* 0x0000002e002e7308 */ /* 0x000e700000000800 */
[----:B------:R-:W-:Y:S08]  /*10d90*/  MUFU.EX2 R49, R49 ;  /* 0x0000003100317308 */ /* 0x000ff00000000800 */
[----:B------:R-:W1:Y:S01]  /*10da0*/  MUFU.EX2 R8, R8 ;  /* 0x0000000800087308 */ /* 0x000e620000000800 */
[----:B------:R-:W-:-:S07]  /*10db0*/  FFMA.FTZ R59, R59, R0, -R53 ;  /* 0x000000003b3b7223 */ /* 0x000fce0000010835 */
[----:B------:R-:W-:Y:S01]  /*10dc0*/  MUFU.EX2 R138, R138 ;  /* 0x0000008a008a7308 */ /* 0x000fe20000000800 */
[----:B------:R-:W-:Y:S02]  /*10dd0*/  WARPGROUP.DEPBAR.LE gsb0, 0x0 ;  /* 0x00008000000079c5 */ /* 0x000fe40000010000 */
[----:B------:R-:W-:-:S05]  /*10de0*/  WARPGROUP.ARRIVE ;  /* 0x00000000000079c5 */ /* 0x000fca0000000000 */
[----:B------:R-:W1:Y:S01]  /*10df0*/  MUFU.EX2 R24, R55 ;  /* 0x0000003700187308 */ /* 0x000e620000000800 */
[----:B------:R-:W-:Y:S01]  /*10e00*/  HGMMA.64x64x16.F32 R88, R120, gdesc[UR8].tnspB, R88, gsb0 ;  /* 0x40e0000878587df0 */ /* 0x000fe20008000858 */
[----:B------:R-:W-:-:S06]  /*10e10*/  FADD.FTZ R5, R27, R5 ;  /* 0x000000051b057221 */ /* 0x000fcc0000010000 */
[----:B------:R-:W1:Y:S01]  /*10e20*/  MUFU.EX2 R132, R132 ;  /* 0x0000008400847308 */ /* 0x000e620000000800 */
[----:B------:R-:W-:Y:S01]  /*10e30*/  FFMA.FTZ R135, R62, R0, -R53 ;  /* 0x000000003e877223 */ /* 0x000fe20000010835 */
[----:B------:R-:W-:-:S06]  /*10e40*/  F2FP.F16.F32.PACK_AB R148, R148, R149 ;  /* 0x000000959494723e */ /* 0x000fcc00000000ff */
[----:B------:R-:W1:Y:S01]  /*10e50*/  MUFU.EX2 R133, R133 ;  /* 0x0000008500857308 */ /* 0x000e620000000800 */
[----:B------:R-:W-:Y:S01]  /*10e60*/  F2FP.F16.F32.PACK_AB R149, R27, R26 ;  /* 0x0000001a1b95723e */ /* 0x000fe200000000ff */
[----:B------:R-:W-:-:S06]  /*10e70*/  FFMA.FTZ R63, R63, R0, -R53 ;  /* 0x000000003f3f7223 */ /* 0x000fcc0000010835 */
        /* <DEDUP_REMOVED lines=13> */
[----:B--2---:R-:W-:Y:S01]  /*10f50*/  FADD.FTZ R47, R151, R5 ;  /* 0x00000005972f7221 */ /* 0x004fe20000010000 */
[----:B------:R2:W-:Y:S06]  /*10f60*/  @!P1 SYNCS.ARRIVE.TRANS64.RED.A1T0 RZ, [R13+URZ], RZ ;  /* 0x000000ff0dff99a7 */ /* 0x0005ec000810043f */
[----:B------:R-:W-:Y:S01]  /*10f70*/  MUFU.EX2 R37, R37 ;  /* 0x0000002500257308 */ /* 0x000fe20000000800 */
[----:B------:R-:W-:-:S04]  /*10f80*/  FADD.FTZ R47, R31, R47 ;  /* 0x0000002f1f2f7221 */ /* 0x000fc80000010000 */
[----:B----4-:R-:W-:Y:S01]  /*10f90*/  FADD.FTZ R47, R30, R47 ;  /* 0x0000002f1e2f7221 */ /* 0x010fe20000010000 */
[----:B--2---:R-:W-:Y:S02]  /*10fa0*/  FADD.FTZ R13, R145, R6 ;  /* 0x00000006910d7221 */ /* 0x004fe40000010000 */
[----:B------:R-:W-:Y:S01]  /*10fb0*/  MUFU.EX2 R40, R40 ;  /* 0x0000002800287308 */ /* 0x000fe20000000800 */
[----:B-----5:R-:W-:Y:S01]  /*10fc0*/  FADD.FTZ R47, R52, R47 ;  /* 0x0000002f342f7221 */ /* 0x020fe20000010000 */
[----:B------:R-:W-:-:S03]  /*10fd0*/  FADD.FTZ R13, R144, R13 ;  /* 0x0000000d900d7221 */ /* 0x000fc60000010000 */
[----:B------:R-:W-:Y:S01]  /*10fe0*/  FADD.FTZ R47, R34, R47 ;  /* 0x0000002f222f7221 */ /* 0x000fe20000010000 */
[----:B0-----:R-:W-:Y:S02]  /*10ff0*/  FADD.FTZ R50, R147, R13 ;  /* 0x0000000d93327221 */ /* 0x001fe40000010000 */
[----:B------:R-:W-:Y:S01]  /*11000*/  MUFU.EX2 R41, R41 ;  /* 0x0000002900297308 */ /* 0x000fe20000000800 */
[----:B------:R-:W-:Y:S01]  /*11010*/  FADD.FTZ R47, R56, R47 ;  /* 0x0000002f382f7221 */ /* 0x000fe20000010000 */
[----:B------:R-:W-:-:S03]  /*11020*/  FADD.FTZ R50, R146, R50 ;  /* 0x0000003292327221 */ /* 0x000fc60000010000 */
[----:B------:R-:W-:Y:S01]  /*11030*/  FADD.FTZ R47, R35, R47 ;  /* 0x0000002f232f7221 */ /* 0x000fe20000010000 */
[----:B------:R-:W-:Y:S02]  /*11040*/  FADD.FTZ R50, R141, R50 ;  /* 0x000000328d327221 */ /* 0x000fe40000010000 */
[----:B------:R-:W-:Y:S01]  /*11050*/  MUFU.EX2 R44, R44 ;  /* 0x0000002c002c7308 */ /* 0x000fe20000000800 */
[----:B------:R-:W-:Y:S01]  /*11060*/  FADD.FTZ R47, R42, R47 ;  /* 0x0000002f2a2f7221 */ /* 0x000fe20000010000 */
[----:B------:R-:W-:-:S03]  /*11070*/  FADD.FTZ R50, R140, R50 ;  /* 0x000000328c327221 */ /* 0x000fc60000010000 */
[----:B-1----:R-:W-:Y:S01]  /*11080*/  FADD.FTZ R47, R38, R47 ;  /* 0x0000002f262f7221 */ /* 0x002fe20000010000 */
[----:B------:R-:W-:Y:S02]  /*11090*/  FADD.FTZ R50, R143, R50 ;  /* 0x000000328f327221 */ /* 0x000fe40000010000 */
        /* <DEDUP_REMOVED lines=8> */
[----:B------:R-:W-:Y:S01]  /*11120*/  FADD.FTZ R47, R8, R47 ;  /* 0x0000002f082f7221 */ /* 0x000fe20000010000 */
[----:B------:R-:W-:Y:S02]  /*11130*/  FADD.FTZ R27, R49, R50 ;  /* 0x00000032311b7221 */ /* 0x000fe40000010000 */
[----:B------:R-:W0:Y:S01]  /*11140*/  MUFU.EX2 R135, R135 ;  /* 0x0000008700877308 */ /* 0x000e220000000800 */
[----:B------:R-:W-:Y:S01]  /*11150*/  FFMA.FTZ R6, R67, R0, -R53 ;  /* 0x0000000043067223 */ /* 0x000fe20000010835 */
[----:B------:R-:W-:Y:S01]  /*11160*/  FADD.FTZ R50, R24, R47 ;  /* 0x0000002f18327221 */ /* 0x000fe20000010000 */
[----:B------:R-:W-:-:S05]  /*11170*/  FADD.FTZ R27, R138, R27 ;  /* 0x0000001b8a1b7221 */ /* 0x000fca0000010000 */
[----:B------:R-:W1:Y:S01]  /*11180*/  MUFU.EX2 R5, R63 ;  /* 0x0000003f00057308 */ /* 0x000e620000000800 */
[----:B------:R-:W-:Y:S01]  /*11190*/  FADD.FTZ R27, R132, R27 ;  /* 0x0000001b841b7221 */ /* 0x000fe20000010000 */
[----:B------:R-:W-:Y:S01]  /*111a0*/  FADD.FTZ R50, R133, R50 ;  /* 0x0000003285327221 */ /* 0x000fe20000010000 */
[----:B------:R-:W-:-:S05]  /*111b0*/  FFMA.FTZ R131, R70, R0, -R53 ;  /* 0x0000000046837223 */ /* 0x000fca0000010835 */
[----:B------:R-:W2:Y:S01]  /*111c0*/  MUFU.EX2 R129, R129 ;  /* 0x0000008100817308 */ /* 0x000ea20000000800 */
[----:B------:R-:W-:Y:S01]  /*111d0*/  FADD.FTZ R27, R20, R27 ;  /* 0x0000001b141b7221 */ /* 0x000fe20000010000 */
[----:B------:R-:W-:Y:S01]  /*111e0*/  FADD.FTZ R50, R25, R50 ;  /* 0x0000003219327221 */ /* 0x000fe20000010000 */
        /* <DEDUP_REMOVED lines=8> */
[----:B------:R-:W-:Y:S01]  /*11270*/  F2FP.F16.F32.PACK_AB R144, R144, R145 ;  /* 0x000000919090723e */ /* 0x000fe200000000ff */
[----:B------:R-:W-:Y:S01]  /*11280*/  FFMA.FTZ R75, R75, R0, -R53 ;  /* 0x000000004b4b7223 */ /* 0x000fe20000010835 */
[----:B------:R-:W-:-:S03]  /*11290*/  F2FP.F16.F32.PACK_AB R145, R52, R30 ;  /* 0x0000001e3491723e */ /* 0x000fc600000000ff */
[----:B------:R-:W1:Y:S01]  /*112a0*/  MUFU.EX2 R13, R13 ;  /* 0x0000000d000d7308 */ /* 0x000e620000000800 */
[----:B------:R-:W-:Y:S01]  /*112b0*/  FADD.FTZ R30, R12, R27 ;  /* 0x0000001b0c1e7221 */ /* 0x000fe20000010000 */
[----:B--2---:R-:W-:Y:S01]  /*112c0*/  FADD.FTZ R27, R129, R50 ;  /* 0x00000032811b7221 */ /* 0x004fe20000010000 */
[----:B------:R-:W-:Y:S01]  /*112d0*/  FFMA.FTZ R78, R78, R0, -R53 ;  /* 0x000000004e4e7223 */ /* 0x000fe20000010835 */
[----:B------:R-:W-:-:S04]  /*112e0*/  F2FP.F16.F32.PACK_AB R151, R31, R151 ;  /* 0x000000971f97723e */ /* 0x000fc800000000ff */
[----:B------:R-:W2:Y:S01]  /*112f0*/  MUFU.EX2 R125, R125 ;  /* 0x0000007d007d7308 */ /* 0x000ea20000000800 */
[----:B------:R-:W-:Y:S01]  /*11300*/  FADD.FTZ R31, R29, R30 ;  /* 0x0000001e1d1f7221 */ /* 0x000fe20000010000 */
[----:B----4-:R-:W-:Y:S01]  /*11310*/  FADD.FTZ R30, R6, R27 ;  /* 0x0000001b061e7221 */ /* 0x010fe20000010000 */
[----:B------:R-:W-:Y:S01]  /*11320*/  FFMA.FTZ R79, R79, R0, -R53 ;  /* 0x000000004f4f7223 */ /* 0x000fe20000010835 */
[----:B------:R-:W-:-:S04]  /*11330*/  F2FP.F16.F32.PACK_AB R146, R146, R147 ;  /* 0x000000939292723e */ /* 0x000fc800000000ff */
[----:B------:R-:W4:Y:S01]  /*11340*/  MUFU.EX2 R26, R75 ;  /* 0x0000004b001a7308 */ /* 0x000f220000000800 */
[----:B------:R-:W-:Y:S01]  /*11350*/  F2FP.F16.F32.PACK_AB R147, R56, R34 ;  /* 0x000000223893723e */ /* 0x000fe200000000ff */
[----:B------:R-:W-:Y:S01]  /*11360*/  FADD.FTZ R34, R32, R31 ;  /* 0x0000001f20227221 */ /* 0x000fe20000010000 */
[----:B0-----:R-:W-:Y:S01]  /*11370*/  FADD.FTZ R30, R131, R30 ;  /* 0x0000001e831e7221 */ /* 0x001fe20000010000 */
[----:B------:R-:W-:-:S04]  /*11380*/  FFMA.FTZ R82, R82, R0, -R53 ;  /* 0x0000000052527223 */ /* 0x000fc80000010835 */
[----:B------:R-:W0:Y:S01]  /*11390*/  MUFU.EX2 R78, R78 ;  /* 0x0000004e004e7308 */ /* 0x000e220000000800 */
[----:B------:R-:W-:Y:S01]  /*113a0*/  FADD.FTZ R27, R33, R34 ;  /* 0x00000022211b7221 */ /* 0x000fe20000010000 */
[----:B-1----:R-:W-:Y:S01]  /*113b0*/  FADD.FTZ R30, R13, R30 ;  /* 0x0000001e0d1e7221 */ /* 0x002fe20000010000 */
[----:B------:R-:W-:Y:S01]  /*113c0*/  FFMA.FTZ R83, R83, R0, -R53 ;  /* 0x0000000053537223 */ /* 0x000fe20000010835 */
[----:B------:R-:W-:-:S04]  /*113d0*/  F2FP.F16.F32.PACK_AB R136, R136, R139 ;  /* 0x0000008b8888723e */ /* 0x000fc800000000ff */
[----:B------:R-:W1:Y:S01]  /*113e0*/  MUFU.EX2 R79, R79 ;  /* 0x0000004f004f7308 */ /* 0x000e620000000800 */
[----:B------:R-:W-:Y:S01]  /*113f0*/  F2FP.F16.F32.PACK_AB R139, R24, R8 ;  /* 0x00000008188b723e */ /* 0x000fe200000000ff */
[----:B------:R-:W-:Y:S01]  /*11400*/  FADD.FTZ R8, R36, R27 ;  /* 0x0000001b24087221 */ /* 0x000fe20000010000 */
[----:B------:R-:W-:Y:S01]  /*11410*/  F2FP.F16.F32.PACK_AB R133, R25, R133 ;  /* 0x000000851985723e */ /* 0x000fe200000000ff */
[----:B--2---:R-:W-:Y:S01]  /*11420*/  FADD.FTZ R25, R125, R30 ;  /* 0x0000001e7d197221 */ /* 0x004fe20000010000 */
[----:B------:R-:W-:-:S03]  /*11430*/  FFMA.FTZ R86, R86, R0, -R53 ;  /* 0x0000000056567223 */ /* 0x000fc60000010835 */
[----:B------:R-:W2:Y:S01]  /*11440*/  MUFU.EX2 R82, R82 ;  /* 0x0000005200527308 */ /* 0x000ea20000000800 */
[----:B------:R-:W-:Y:S01]  /*11450*/  F2FP.F16.F32.PACK_AB R135, R5, R135 ;  /* 0x000000870587723e */ /* 0x000fe200000000ff */
[----:B------:R-:W-:Y:S01]  /*11460*/  FADD.FTZ R5, R37, R8 ;  /* 0x0000000825057221 */ /* 0x000fe20000010000 */
[----:B----4-:R-:W-:Y:S01]  /*11470*/  FADD.FTZ R25, R26, R25 ;  /* 0x000000191a197221 */ /* 0x010fe20000010000 */
[----:B------:R-:W-:-:S04]  /*11480*/  FFMA.FTZ R53, R87, R0, -R53 ;  /* 0x0000000057357223 */ /* 0x000fc80000010835 */
[----:B------:R-:W4:Y:S01]  /*11490*/  MUFU.EX2 R83, R83 ;  /* 0x0000005300537308 */ /* 0x000f220000000800 */
[----:B------:R-:W-:Y:S01]  /*114a0*/  F2FP.F16.F32.PACK_AB R129, R6, R129 ;  /* 0x000000810681723e */ /* 0x000fe200000000ff */
[----:B------:R-:W-:Y:S01]  /*114b0*/  FADD.FTZ R8, R40, R5 ;  /* 0x0000000528087221 */ /* 0x000fe20000010000 */
[----:B0-----:R-:W-:-:S05]  /*114c0*/  FADD.FTZ R6, R78, R25 ;  /* 0x000000194e067221 */ /* 0x001fca0000010000 */
[----:B------:R-:W0:Y:S01]  /*114d0*/  MUFU.EX2 R86, R86 ;  /* 0x0000005600567308 */ /* 0x000e220000000800 */
[----:B------:R-:W-:Y:S01]  /*114e0*/  FADD.FTZ R5, R41, R8 ;  /* 0x0000000829057221 */ /* 0x000fe20000010000 */
[----:B-1----:R-:W-:Y:S01]  /*114f0*/  FADD.FTZ R25, R79, R6 ;  /* 0x000000064f197221 */ /* 0x002fe20000010000 */
[----:B---3--:R-:W-:-:S05]  /*11500*/  ISETP.GT.AND P2, PT, R4, R51, PT ;  /* 0x000000330400720c */ /* 0x008fca0003f44270 */
[----:B------:R-:W1:Y:S01]  /*11510*/  MUFU.EX2 R53, R53 ;  /* 0x0000003500357308 */ /* 0x000e620000000800 */
[----:B------:R-:W-:Y:S01]  /*11520*/  FADD.FTZ R6, R44, R5 ;  /* 0x000000052c067221 */ /* 0x000fe20000010000 */
[----:B--2---:R-:W-:Y:S01]  /*11530*/  FADD.FTZ R8, R82, R25 ;  /* 0x0000001952087221 */ /* 0x004fe20000010000 */
[----:B------:R-:W-:Y:S02]  /*11540*/  F2FP.F16.F32.PACK_AB R131, R13, R131 ;  /* 0x000000830d83723e */ /* 0x000fe400000000ff */
[----:B------:R-:W-:Y:S01]  /*11550*/  FADD.FTZ R5, R45, R6 ;  /* 0x000000062d057221 */ /* 0x000fe20000010000 */
[----:B----4-:R-:W-:-:S03]  /*11560*/  FADD.FTZ R13, R83, R8 ;  /* 0x00000008530d7221 */ /* 0x010fc60000010000 */
[----:B------:R-:W-:Y:S01]  /*11570*/  FADD.FTZ R6, R48, R5 ;  /* 0x0000000530067221 */ /* 0x000fe20000010000 */
[----:B0-----:R-:W-:Y:S01]  /*11580*/  FADD.FTZ R13, R86, R13 ;  /* 0x0000000d560d7221 */ /* 0x001fe20000010000 */
[----:B------:R-:W-:Y:S01]  /*11590*/  F2FP.F16.F32.PACK_AB R150, R150, R137 ;  /* 0x000000899696723e */ /* 0x000fe200000000ff */
[----:B------:R-:W-:Y:S01]  /*115a0*/  FMUL.FTZ R88, R88, R9 ;  /* 0x0000000958587220 */ /* 0x000fe20000410000 */
[----:B------:R-:W-:Y:S01]  /*115b0*/  F2FP.F16.F32.PACK_AB R140, R140, R141 ;  /* 0x0000008d8c8c723e */ /* 0x000fe200000000ff */
[----:B------:R-:W-:Y:S01]  /*115c0*/  FADD.FTZ R6, R7, R6 ;  /* 0x0000000607067221 */ /* 0x000fe20000010000 */
[----:B------:R-:W-:Y:S01]  /*115d0*/  F2FP.F16.F32.PACK_AB R142, R142, R143 ;  /* 0x0000008f8e8e723e */ /* 0x000fe200000000ff */
[-C--:B------:R-:W-:Y:S01]  /*115e0*/  FMUL.FTZ R89, R89, R9.reuse ;  /* 0x0000000959597220 */ /* 0x080fe20000410000 */
[----:B------:R-:W-:Y:S01]  /*115f0*/  F2FP.F16.F32.PACK_AB R128, R29, R12 ;  /* 0x0000000c1d80723e */ /* 0x000fe200000000ff */
[----:B-1----:R-:W-:Y:S01]  /*11600*/  FADD.FTZ R5, R53, R13 ;  /* 0x0000000d35057221 */ /* 0x002fe20000010000 */
        /* <DEDUP_REMOVED lines=51> */
.L_x_13628:
[----:B------:R-:W2:Y:S02]  /*11940*/  LDL R7, [R1+0x38] ;  /* 0x0000380001077983 */ /* 0x000ea40000100800 */
[----:B--2---:R-:W-:-:S13]  /*11950*/  ISETP.GE.AND P2, PT, R4, R7, PT ;  /* 0x000000070400720c */ /* 0x004fda0003f46270 */
[----:B------:R-:W-:Y:S05]  /*11960*/  @!P2 BRA `(.L_x_13639) ;  /* 0x0000002c00eca947 */ /* 0x000fea0003800000 */
[----:B------:R-:W-:Y:S02]  /*11970*/  IMAD.MOV.U32 R7, RZ, RZ, R2 ;  /* 0x000000ffff077224 */ /* 0x000fe400078e0002 */
[----:B------:R-:W-:Y:S02]  /*11980*/  IMAD.MOV.U32 R12, RZ, RZ, R3 ;  /* 0x000000ffff0c7224 */ /* 0x000fe400078e0003 */
[----:B------:R-:W-:Y:S02]  /*11990*/  IMAD.MOV.U32 R8, RZ, RZ, R153 ;  /* 0x000000ffff087224 */ /* 0x000fe400078e0099 */
[----:B------:R-:W-:-:S07]  /*119a0*/  IMAD.MOV.U32 R13, RZ, RZ, R17 ;  /* 0x000000ffff0d7224 */ /* 0x000fce00078e0011 */
.L_x_13657:
        /* <DEDUP_REMOVED lines=11> */
.L_x_13641:
[----:B------:R-:W-:Y:S01]  /*11a60*/  IMAD R0, R17, 0x8, R16 ;  /* 0x0000000811007824 */ /* 0x000fe200078e0210 */
[----:B------:R-:W-:-:S04]  /*11a70*/  SHF.L.U32 R3, R153, 0x1f, RZ ;  /* 0x0000001f99037819 */ /* 0x000fc800000006ff */
[----:B------:R0:W1:Y:S01]  /*11a80*/  SYNCS.PHASECHK.TRANS64.TRYWAIT P3, [R0+URZ+0x16830], R3 ;  /* 0x01683003000075a7 */ /* 0x000062000806017f */
[----:B------:R-:W-:Y:S05]  /*11a90*/  @!P0 BRA `(.L_x_13642) ;  /* 0x0000000000048947 */ /* 0x000fea0003800000 */
[----:B------:R-:W-:Y:S01]  /*11aa0*/  BPT.TRAP 0x1 ;  /* 0x000000040000795c */ /* 0x000fe20000300000 */
.L_x_13642:
[----:B------:R-:W-:Y:S04]  /*11ab0*/  BSSY B0, `(.L_x_13640) ;  /* 0x0000004000007945 */ /* 0x000fe80003800000 */
[----:B-1----:R-:W-:Y:S05]  /*11ac0*/  @P3 BRA `(.L_x_13643) ;  /* 0x0000000000083947 */ /* 0x002fea0003800000 */
[----:B------:R-:W1:Y:S02]  /*11ad0*/  SYNCS.PHASECHK.TRANS64.TRYWAIT P3, [R0+URZ+0x16830], R3 ;  /* 0x01683003000075a7 */ /* 0x000e64000806017f */
[----:B-1----:R-:W-:Y:S05]  /*11ae0*/  @!P3 BRA `(.L_x_13644) ;  /* 0x000000e40010b947 */ /* 0x002fea0003800000 */
.L_x_13643:
[----:B------:R-:W-:Y:S05]  /*11af0*/  BSYNC B0 ;  /* 0x0000000000007941 */ /* 0x000fea0003800000 */
.L_x_13640:
        /* <DEDUP_REMOVED lines=46> */
.L_x_13646:
[----:B------:R-:W-:Y:S01]  /*11de0*/  SHF.L.U32 R0, R8, 0x1f, RZ ;  /* 0x0000001f08007819 */ /* 0x000fe200000006ff */
[----:B------:R-:W-:-:S04]  /*11df0*/  IMAD R2, R13, 0x8, R16 ;  /* 0x000000080d027824 */ /* 0x000fc800078e0210 */
[----:B------:R0:W1:Y:S01]  /*11e00*/  SYNCS.PHASECHK.TRANS64.TRYWAIT P2, [R2+URZ+0x16850], R0 ;  /* 0x01685000020075a7 */ /* 0x000062000804017f */
[----:B------:R-:W-:Y:S05]  /*11e10*/  @!P0 BRA `(.L_x_13647) ;  /* 0x0000000000048947 */ /* 0x000fea0003800000 */
[----:B------:R-:W-:Y:S01]  /*11e20*/  BPT.TRAP 0x1 ;  /* 0x000000040000795c */ /* 0x000fe20000300000 */
.L_x_13647:
[----:B-1----:R-:W-:Y:S05]  /*11e30*/  @P2 BRA `(.L_x_13645) ;  /* 0x0000000000082947 */ /* 0x002fea0003800000 */
[----:B------:R-:W1:Y:S02]  /*11e40*/  SYNCS.PHASECHK.TRANS64.TRYWAIT P2, [R2+URZ+0x16850], R0 ;  /* 0x01685000020075a7 */ /* 0x000e64000804017f */
[----:B-1----:R-:W-:Y:S05]  /*11e50*/  @!P2 BRA `(.L_x_13648) ;  /* 0x000000e00048a947 */ /* 0x002fea0003800000 */
.L_x_13645:
        /* <DEDUP_REMOVED lines=10> */
[----:B------:R-:W0:Y:S01]  /*11f00*/  S2R R21, SR_TID.X ;  /* 0x0000000000157919 */ /* 0x000e220000002100 */
[----:B------:R-:W-:Y:S01]  /*11f10*/  IMAD.MOV.U32 R3, RZ, RZ, 0x40000040 ;  /* 0x40000040ff037424 */ /* 0x000fe200078e00ff */
[----:B------:R-:W-:Y:S01]  /*11f20*/  R2UR UR10, R2 ;  /* 0x00000000020a72ca */ /* 0x000fe200000e0000 */
[----:B------:R-:W1:-:S12]  /*11f30*/  @P5 LDC R0, c[0x0][0x44c] ;  /* 0x00011300ff005b82 */ /* 0x000e580000000800 */
        /* <DEDUP_REMOVED lines=8> */
[----:B------:R-:W2:Y:S04]  /*11fc0*/  LDL R150, [R1+0x20] ;  /* 0x0000200001967983 */ /* 0x000ea80000100800 */
[----:B------:R-:W3:Y:S02]  /*11fd0*/  LDL R151, [R1+0x10] ;  /* 0x0000100001977983 */ /* 0x000ee40000100800 */
[----:B------:R-:W-:Y:S01]  /*11fe0*/  HGMMA.64x64x16.F32 R88, R144, gdesc[UR8].tnspB, R88, gsb0 ;  /* 0x40e0000890587df0 */ /* 0x000fe20008000858 */
[----:B------:R-:W-:Y:S01]  /*11ff0*/  R2UR UR10, R8 ;  /* 0x00000000080a72ca */ /* 0x000fe200000e0000 */
[----:B------:R-:W-:Y:S01]  /*12000*/  VIADD R8, R2, 0x180 ;  /* 0x0000018002087836 */ /* 0x000fe20000000000 */
[----:B------:R-:W-:Y:S01]  /*12010*/  R2UR UR11, R9 ;  /* 0x00000000090b72ca */ /* 0x000fe200000e0000 */
[----:B------:R-:W-:Y:S01]  /*12020*/  IMAD.MOV.U32 R9, RZ, RZ, 0x40000040 ;  /* 0x40000040ff097424 */ /* 0x000fe200078e00ff */
[----:B0-----:R-:W-:Y:S01]  /*12030*/  ISETP.GE.U32.AND P2, PT, R21, 0x180, PT ;  /* 0x000001801500780c */ /* 0x001fe20003f46070 */
[----:B------:R-:W-:-:S02]  /*12040*/  WARPGROUP.DEPBAR.LE gsb0, 0x0 ;  /* 0x00008000000079c5 */ /* 0x000fc40000010000 */
[----:B------:R-:W-:-:S08]  /*12050*/  WARPGROUP.ARRIVE ;  /* 0x00000000000079c5 */ /* 0x000fd00000000000 */
        /* <DEDUP_REMOVED lines=30> */
[----:B------:R-:W0:Y:S01]  /*12240*/  @P5 LDC R2, c[0x0][0x450] ;  /* 0x00011400ff025b82 */ /* 0x000e220000000800 */
[----:B------:R-:W-:-:S04]  /*12250*/  @!P1 IMAD R3, R17, 0x8, R16 ;  /* 0x0000000811039824 */ /* 0x000fc800078e0210 */
[----:B------:R-:W-:-:S05]  /*12260*/  @!P1 VIADD R3, R3, 0x16840 ;  /* 0x0001684003039836 */ /* 0x000fca0000000000 */
[----:B------:R-:W-:Y:S01]  /*12270*/  @!P1 PRMT R3, RZ, 0x654, R3 ;  /* 0x00000654ff039816 */ /* 0x000fe20000000003 */
[----:B------:R-:W-:Y:S02]  /*12280*/  WARPGROUP.DEPBAR.LE gsb0, 0x0 ;  /* 0x00008000000079c5 */ /* 0x000fe40000010000 */
[----:B------:R-:W-:-:S06]  /*12290*/  WARPGROUP.ARRIVE ;  /* 0x00000000000079c5 */ /* 0x000fcc0000000000 */
[----:B------:R-:W-:Y:S01]  /*122a0*/  HGMMA.64x64x16.F32 R88, R120, gdesc[UR8].tnspB, R88, gsb0 ;  /* 0x40e0000878587df0 */ /* 0x000fe20008000858 */
[----:B------:R-:W-:Y:S02]  /*122b0*/  ULOP3.LUT UR10, URZ, UR7, URZ, 0x33, !UPT ;  /* 0x000000073f0a7292 */ /* 0x000fe4000f8e333f */
[----:B------:R-:W-:Y:S02]  /*122c0*/  WARPGROUP.DEPBAR.LE gsb0, 0x0 ;  /* 0x00008000000079c5 */ /* 0x000fe40000010000 */
[----:B--2---:R-:W-:Y:S01]  /*122d0*/  IMAD.IADD R120, R20, 0x1, R150 ;  /* 0x0000000114787824 */ /* 0x004fe200078e0296 */
[----:B------:R-:W-:-:S03]  /*122e0*/  SHF.R.U32.HI R20, RZ, 0x7, R21 ;  /* 0x00000007ff147819 */ /* 0x000fc60000011615 */
[----:B-1----:R-:W-:-:S05]  /*122f0*/  @P5 IMAD.HI.U32 R0, R120, R0, RZ ;  /* 0x0000000078005227 */ /* 0x002fca00078e00ff */
[----:B0-----:R-:W-:Y:S01]  /*12300*/  @P5 SHF.R.U32.HI R120, RZ, R2, R0 ;  /* 0x00000002ff785219 */ /* 0x001fe20000011600 */
[----:B------:R-:W-:Y:S02]  /*12310*/  VIADD R2, R20, 0x9 ;  /* 0x0000000914027836 */ /* 0x000fe40000000000 */
[----:B------:R-:W-:Y:S02]  /*12320*/  IMAD.SHL.U32 R0, R4, 0x80, RZ ;  /* 0x0000008004007824 */ /* 0x000fe400078e00ff */
[----:B------:R-:W0:Y:S01]  /*12330*/  SHFL.IDX PT, R121, R120, RZ, 0x1c1f ;  /* 0x001c1fff78797589 */ /* 0x000e2200000e0000 */
[----:B------:R-:W-:-:S05]  /*12340*/  SEL R2, R2, 0x9, !P2 ;  /* 0x0000000902027807 */ /* 0x000fca0005000000 */
[----:B------:R1:W-:Y:S06]  /*12350*/  BAR.ARV R2, 0x100 ;  /* 0x000400020000751d */ /* 0x0003ec0000002000 */
[----:B------:R2:W-:Y:S01]  /*12360*/  @!P1 SYNCS.ARRIVE.TRANS64.RED.A1T0 RZ, [R3+URZ], RZ ;  /* 0x000000ff03ff99a7 */ /* 0x0005e2000810043f */
[----:B-1----:R-:W-:-:S04]  /*12370*/  IADD3 R2, -R156, 0x1, -R0 ;  /* 0x000000019c027810 */ /* 0x002fc80007ffe900 */
[----:B---3--:R-:W-:-:S05]  /*12380*/  IADD3 R2, -R157, R2, R151 ;  /* 0x000000029d027210 */ /* 0x008fca0007ffe197 */
[C---:B------:R-:W-:Y:S02]  /*12390*/  VIADD R21, R2.reuse, UR9 ;  /* 0x0000000902157c36 */ /* 0x040fe40008000000 */
[----:B------:R-:W-:Y:S02]  /*123a0*/  VIADD R20, R2, UR10 ;  /* 0x0000000a02147c36 */ /* 0x000fe40008000000 */
[--C-:B0-----:R-:W-:Y:S02]  /*123b0*/  IMAD.IADD R9, R21, 0x1, R121.reuse ;  /* 0x0000000115097824 */ /* 0x101fe400078e0279 */
[----:B------:R-:W-:Y:S01]  /*123c0*/  IMAD.IADD R8, R20, 0x1, R121 ;  /* 0x0000000114087824 */ /* 0x000fe200078e0279 */
[----:B--2---:R-:W-:Y:S06]  /*123d0*/  @!P4 BRA `(.L_x_13649) ;  /* 0x000000000058c947 */ /* 0x004fec0003800000 */
        /* <DEDUP_REMOVED lines=12> */
.L_x_13651:
[----:B------:R-:W-:-:S05]  /*124a0*/  IMAD.U32 R122, RZ, RZ, UR5 ;  /* 0x00000005ff7a7e24 */ /* 0x000fca000f8e00ff */
[----:B------:R-:W-:-:S13]  /*124b0*/  ISETP.NE.AND P2, PT, R122, 0x1, PT ;  /* 0x000000017a00780c */ /* 0x000fda0003f45270 */
[----:B------:R-:W0:Y:S02]  /*124c0*/  @P2 LDC.64 R2, c[0x0][0x9e8] ;  /* 0x00027a00ff022b82 */ /* 0x000e240000000a00 */
[----:B0-----:R-:W-:-:S05]  /*124d0*/  @P2 IMAD.HI.U32 R2, R121, R2, RZ ;  /* 0x0000000279022227 */ /* 0x001fca00078e00ff */
[----:B------:R-:W-:-:S07]  /*124e0*/  @P2 SHF.R.U32.HI R121, RZ, R3, R2 ;  /* 0x00000003ff792219 */ /* 0x000fce0000011602 */
.L_x_13652:
[----:B------:R-:W-:Y:S05]  /*124f0*/  BSYNC B0 ;  /* 0x0000000000007941 */ /* 0x000fea0003800000 */
.L_x_13650:
[----:B------:R-:W-:-:S04]  /*12500*/  IMAD R121, R121, R122, -R0 ;  /* 0x0000007a79797224 */ /* 0x000fc800078e0a00 */
[----:B------:R-:W-:-:S05]  /*12510*/  IMAD.IADD R121, R121, 0x1, -R156 ;  /* 0x0000000179797824 */ /* 0x000fca00078e0a9c */
[----:B------:R-:W-:Y:S02]  /*12520*/  VIMNMX R8, R8, R121, !PT ;  /* 0x0000007908087248 */ /* 0x000fe40007fe0100 */
[----:B------:R-:W-:-:S07]  /*12530*/  VIADDMNMX R9, R121, R122, R9, PT ;  /* 0x0000007a79097246 */ /* 0x000fce0003800109 */
.L_x_13649:
        /* <DEDUP_REMOVED lines=113> */
.L_x_13655:
[----:B------:R-:W-:-:S05]  /*12c50*/  IMAD.U32 R8, RZ, RZ, UR5 ;  /* 0x00000005ff087e24 */ /* 0x000fca000f8e00ff */
[----:B------:R-:W-:-:S13]  /*12c60*/  ISETP.NE.AND P2, PT, R8, 0x1, PT ;  /* 0x000000010800780c */ /* 0x000fda0003f45270 */
[----:B------:R-:W0:Y:S02]  /*12c70*/  @P2 LDC.64 R2, c[0x0][0x9e8] ;  /* 0x00027a00ff022b82 */ /* 0x000e240000000a00 */
[----:B0-----:R-:W-:-:S05]  /*12c80*/  @P2 IMAD.HI.U32 R2, R120, R2, RZ ;  /* 0x0000000278022227 */ /* 0x001fca00078e00ff */
[----:B------:R-:W-:-:S07]  /*12c90*/  @P2 SHF.R.U32.HI R120, RZ, R3, R2 ;  /* 0x00000003ff782219 */ /* 0x000fce0000011602 */
.L_x_13656:
[----:B------:R-:W-:Y:S05]  /*12ca0*/  BSYNC B0 ;  /* 0x0000000000007941 */ /* 0x000fea0003800000 */
.L_x_13654:
[----:B------:R-:W-:-:S04]  /*12cb0*/  IMAD R0, R120, R8, -R0 ;  /* 0x0000000878007224 */ /* 0x000fc800078e0a00 */
[----:B------:R-:W-:-:S05]  /*12cc0*/  IMAD.IADD R0, R0, 0x1, -R156 ;  /* 0x0000000100007824 */ /* 0x000fca00078e0a9c */
[----:B------:R-:W-:Y:S02]  /*12cd0*/  VIMNMX R20, R20, R0, !PT ;  /* 0x0000000014147248 */ /* 0x000fe40007fe0100 */
[----:B------:R-:W-:-:S07]  /*12ce0*/  VIADDMNMX R21, R0, R8, R21, PT ;  /* 0x0000000800157246 */ /* 0x000fce0003800115 */
.L_x_13653:
[----:B------:R-:W-:-:S04]  /*12cf0*/  @!P1 IMAD R0, R13, 0x8, R16 ;  /* 0x000000080d009824 */ /* 0x000fc800078e0210 */
        /* <DEDUP_REMOVED lines=39> */
[----:B-1----:R-:W-:-:S04]  /*12f70*/  FMNMX.FTZ R3, R2, R3, !PT ;  /* 0x0000000302037209 */ /* 0x002fc80007810000 */
[C---:B------:R-:W-:Y:S01]  /*12f80*/  FSETP.NEU.FTZ.AND P2, PT, R3.reuse, -INF , PT ;  /* 0xff8000000300780b */ /* 0x040fe20003f5d000 */
[----:B0-----:R-:W-:-:S03]  /*12f90*/  FMUL.FTZ R9, R3, R0 ;  /* 0x0000000003097220 */ /* 0x001fc60000410000 */
[----:B------:R-:W-:Y:S02]  /*12fa0*/  FSEL R8, R3, RZ, P2 ;  /* 0x000000ff03087208 */ /* 0x000fe40001000000 */
[----:B------:R-:W-:Y:S02]  /*12fb0*/  FSEL R9, R9, RZ, P2 ;  /* 0x000000ff09097208 */ /* 0x000fe40001000000 */
[----:B------:R-:W-:Y:S01]  /*12fc0*/  ISETP.GT.AND P2, PT, R20, 0x1, P3 ;  /* 0x000000011400780c */ /* 0x000fe20001f44270 */
[----:B------:R-:W-:-:S03]  /*12fd0*/  FADD.FTZ R8, -R8, R12 ;  /* 0x0000000c08087221 */ /* 0x000fc60000010100 */
        /* <DEDUP_REMOVED lines=89> */
[----:B------:R-:W-:Y:S02]  /*13570*/  ISETP.GT.AND P2, PT, R20, 0x78, P3 ;  /* 0x000000781400780c */ /* 0x000fe40001f44270 */
[----:B------:R-:W-:Y:S02]  /*13580*/  FMNMX.FTZ R2, R26, R7, !PT ;  /* 0x000000071a027209 */ /* 0x000fe40007810000 */
[----:B------:R-:W-:Y:S02]  /*13590*/  ISETP.GT.AND P3, PT, R20, 0x79, P3 ;  /* 0x000000791400780c */ /* 0x000fe40001f64270 */
[----:B------:R-:W-:Y:S01]  /*135a0*/  FMNMX.FTZ R13, R27, R2, !PT ;  /* 0x000000021b0d7209 */ /* 0x000fe20007810000 */
[----:B------:R-:W2:Y:S01]  /*135b0*/  LDL R20, [R1+0x38] ;  /* 0x0000380001147983 */ /* 0x000ea20000100800 */
[C---:B------:R-:W-:Y:S01]  /*135c0*/  ISETP.LT.OR P2, PT, R21.reuse, 0x79, P2 ;  /* 0x000000791500780c */ /* 0x040fe20001741670 */
[-CC-:B------:R-:W-:Y:S01]  /*135d0*/  FFMA.FTZ R24, R24, R0.reuse, -R9.reuse ;  /* 0x0000000018187223 */ /* 0x180fe20000010809 */
[----:B------:R-:W-:Y:S01]  /*135e0*/  FMNMX.FTZ R2, R30, R13, !PT ;  /* 0x0000000d1e027209 */ /* 0x000fe20007810000 */
[-C--:B------:R-:W-:Y:S01]  /*135f0*/  FMUL.FTZ R8, R8, R0.reuse ;  /* 0x0000000008087220 */ /* 0x080fe20000410000 */
[----:B------:R-:W-:Y:S01]  /*13600*/  ISETP.LT.OR P3, PT, R21, 0x7a, P3 ;  /* 0x0000007a1500780c */ /* 0x000fe20001f61670 */
[--C-:B------:R-:W-:Y:S01]  /*13610*/  FFMA.FTZ R25, R25, R0, -R9.reuse ;  /* 0x0000000019197223 */ /* 0x100fe20000010809 */
[----:B------:R-:W-:Y:S01]  /*13620*/  FMNMX.FTZ R13, R31, R2, !PT ;  /* 0x000000021f0d7209 */ /* 0x000fe20007810000 */
[----:B------:R-:W-:Y:S01]  /*13630*/  MUFU.EX2 R24, R24 ;  /* 0x0000001800187308 */ /* 0x000fe20000000800 */
[----:B------:R-:W-:Y:S01]  /*13640*/  FSEL R86, R86, -INF , !P2 ;  /* 0xff80000056567808 */ /* 0x000fe20005000000 */
[-CC-:B------:R-:W-:Y:S01]  /*13650*/  FFMA.FTZ R28, R28, R0.reuse, -R9.reuse ;  /* 0x000000001c1c7223 */ /* 0x180fe20000010809 */
[----:B------:R-:W-:Y:S01]  /*13660*/  FMNMX.FTZ R2, R34, R13, !PT ;  /* 0x0000000d22027209 */ /* 0x000fe20007810000 */
[-CC-:B------:R-:W-:Y:S01]  /*13670*/  FFMA.FTZ R29, R29, R0.reuse, -R9.reuse ;  /* 0x000000001d1d7223 */ /* 0x180fe20000010809 */
[----:B------:R-:W-:Y:S01]  /*13680*/  FSEL R87, R87, -INF , !P3 ;  /* 0xff80000057577808 */ /* 0x000fe20005800000 */
[--C-:B------:R-:W-:Y:S01]  /*13690*/  FFMA.FTZ R32, R32, R0, -R9.reuse ;  /* 0x0000000020207223 */ /* 0x100fe20000010809 */
[----:B------:R-:W-:Y:S01]  /*136a0*/  FMNMX.FTZ R13, R35, R2, !PT ;  /* 0x00000002230d7209 */ /* 0x000fe20007810000 */
[----:B------:R-:W0:Y:S01]  /*136b0*/  MUFU.EX2 R8, R8 ;  /* 0x0000000800087308 */ /* 0x000e220000000800 */
[-CC-:B------:R-:W-:Y:S01]  /*136c0*/  FFMA.FTZ R33, R33, R0.reuse, -R9.reuse ;  /* 0x0000000021217223 */ /* 0x180fe20000010809 */
[-CC-:B------:R-:W-:Y:S01]  /*136d0*/  FFMA.FTZ R36, R36, R0.reuse, -R9.reuse ;  /* 0x0000000024247223 */ /* 0x180fe20000010809 */
[----:B------:R-:W-:Y:S01]  /*136e0*/  FMNMX.FTZ R2, R38, R13, !PT ;  /* 0x0000000d26027209 */ /* 0x000fe20007810000 */
[-CC-:B------:R-:W-:Y:S01]  /*136f0*/  FFMA.FTZ R37, R37, R0.reuse, -R9.reuse ;  /* 0x0000000025257223 */ /* 0x180fe20000010809 */
[-CC-:B------:R-:W-:Y:S01]  /*13700*/  FFMA.FTZ R40, R40, R0.reuse, -R9.reuse ;  /* 0x0000000028287223 */ /* 0x180fe20000010809 */
[--C-:B------:R-:W-:Y:S01]  /*13710*/  FFMA.FTZ R41, R41, R0, -R9.reuse ;  /* 0x0000000029297223 */ /* 0x100fe20000010809 */
[----:B------:R-:W-:Y:S01]  /*13720*/  FMNMX.FTZ R13, R39, R2, !PT ;  /* 0x00000002270d7209 */ /* 0x000fe20007810000 */
[----:B------:R-:W1:Y:S01]  /*13730*/  MUFU.EX2 R25, R25 ;  /* 0x0000001900197308 */ /* 0x000e620000000800 */
[-CC-:B------:R-:W-:Y:S01]  /*13740*/  FFMA.FTZ R44, R44, R0.reuse, -R9.reuse ;  /* 0x000000002c2c7223 */ /* 0x180fe20000010809 */
[-CC-:B------:R-:W-:Y:S01]  /*13750*/  FFMA.FTZ R45, R45, R0.reuse, -R9.reuse ;  /* 0x000000002d2d7223 */ /* 0x180fe20000010809 */
[----:B------:R-:W-:Y:S01]  /*13760*/  FMNMX.FTZ R2, R42, R13, !PT ;  /* 0x0000000d2a027209 */ /* 0x000fe20007810000 */
[-CC-:B------:R-:W-:Y:S01]  /*13770*/  FFMA.FTZ R48, R48, R0.reuse, -R9.reuse ;  /* 0x0000000030307223 */ /* 0x180fe20000010809 */
[-CC-:B------:R-:W-:Y:S01]  /*13780*/  FFMA.FTZ R49, R49, R0.reuse, -R9.reuse ;  /* 0x0000000031317223 */ /* 0x180fe20000010809 */
[--C-:B------:R-:W-:Y:S01]  /*13790*/  FFMA.FTZ R52, R52, R0, -R9.reuse ;  /* 0x0000000034347223 */ /* 0x100fe20000010809 */
[----:B------:R-:W-:Y:S01]  /*137a0*/  FMNMX.FTZ R13, R43, R2, !PT ;  /* 0x000000022b0d7209 */ /* 0x000fe20007810000 */
[----:B------:R-:W3:Y:S01]  /*137b0*/  MUFU.EX2 R28, R28 ;  /* 0x0000001c001c7308 */ /* 0x000ee20000000800 */
[----:B0-----:R-:W-:Y:S01]  /*137c0*/  FFMA.FTZ R6, R8, R6, R24 ;  /* 0x0000000608067223 */ /* 0x001fe20000010018 */
[-CC-:B------:R-:W-:Y:S01]  /*137d0*/  FFMA.FTZ R53, R53, R0.reuse, -R9.reuse ;  /* 0x0000000035357223 */ /* 0x180fe20000010809 */
[----:B------:R-:W-:Y:S01]  /*137e0*/  FMNMX.FTZ R2, R46, R13, !PT ;  /* 0x0000000d2e027209 */ /* 0x000fe20007810000 */
[-CC-:B------:R-:W-:Y:S01]  /*137f0*/  FFMA.FTZ R56, R56, R0.reuse, -R9.reuse ;  /* 0x0000000038387223 */ /* 0x180fe20000010809 */
[-CC-:B------:R-:W-:Y:S01]  /*13800*/  FFMA.FTZ R57, R57, R0.reuse, -R9.reuse ;  /* 0x0000000039397223 */ /* 0x180fe20000010809 */
[--C-:B------:R-:W-:Y:S01]  /*13810*/  FFMA.FTZ R60, R60, R0, -R9.reuse ;  /* 0x000000003c3c7223 */ /* 0x100fe20000010809 */
[----:B------:R-:W-:Y:S01]  /*13820*/  FMNMX.FTZ R13, R47, R2, !PT ;  /* 0x000000022f0d7209 */ /* 0x000fe20007810000 */
[----:B------:R-:W0:Y:S01]  /*13830*/  MUFU.EX2 R29, R29 ;  /* 0x0000001d001d7308 */ /* 0x000e220000000800 */
[----:B-1----:R-:W-:Y:S01]  /*13840*/  FADD.FTZ R6, R25, R6 ;  /* 0x0000000619067221 */ /* 0x002fe20000010000 */
[-CC-:B------:R-:W-:Y:S01]  /*13850*/  FFMA.FTZ R61, R61, R0.reuse, -R9.reuse ;  /* 0x000000003d3d7223 */ /* 0x180fe20000010809 */
[----:B------:R-:W-:Y:S01]  /*13860*/  FMNMX.FTZ R2, R50, R13, !PT ;  /* 0x0000000d32027209 */ /* 0x000fe20007810000 */
[-CC-:B------:R-:W-:Y:S01]  /*13870*/  FFMA.FTZ R64, R64, R0.reuse, -R9.reuse ;  /* 0x0000000040407223 */ /* 0x180fe20000010809 */
[-CC-:B------:R-:W-:Y:S01]  /*13880*/  FFMA.FTZ R65, R65, R0.reuse, -R9.reuse ;  /* 0x0000000041417223 */ /* 0x180fe20000010809 */
[--C-:B------:R-:W-:Y:S01]  /*13890*/  FFMA.FTZ R68, R68, R0, -R9.reuse ;  /* 0x0000000044447223 */ /* 0x100fe20000010809 */
[----:B------:R-:W-:Y:S01]  /*138a0*/  FMNMX.FTZ R13, R51, R2, !PT ;  /* 0x00000002330d7209 */ /* 0x000fe20007810000 */
[----:B------:R-:W1:Y:S01]  /*138b0*/  MUFU.EX2 R32, R32 ;  /* 0x0000002000207308 */ /* 0x000e620000000800 */
[----:B---3--:R-:W-:Y:S01]  /*138c0*/  FADD.FTZ R6, R28, R6 ;  /* 0x000000061c067221 */ /* 0x008fe20000010000 */
[-CC-:B------:R-:W-:Y:S01]  /*138d0*/  FFMA.FTZ R69, R69, R0.reuse, -R9.reuse ;  /* 0x0000000045457223 */ /* 0x180fe20000010809 */
[----:B------:R-:W-:Y:S01]  /*138e0*/  FMNMX.FTZ R2, R54, R13, !PT ;  /* 0x0000000d36027209 */ /* 0x000fe20007810000 */
[-CC-:B------:R-:W-:Y:S01]  /*138f0*/  FFMA.FTZ R72, R72, R0.reuse, -R9.reuse ;  /* 0x0000000048487223 */ /* 0x180fe20000010809 */
[-CC-:B------:R-:W-:Y:S01]  /*13900*/  FFMA.FTZ R73, R73, R0.reuse, -R9.reuse ;  /* 0x0000000049497223 */ /* 0x180fe20000010809 */
[--C-:B------:R-:W-:Y:S01]  /*13910*/  FFMA.FTZ R76, R76, R0, -R9.reuse ;  /* 0x000000004c4c7223 */ /* 0x100fe20000010809 */
[----:B------:R-:W-:Y:S01]  /*13920*/  FMNMX.FTZ R13, R55, R2, !PT ;  /* 0x00000002370d7209 */ /* 0x000fe20007810000 */
[----:B------:R-:W3:Y:S01]  /*13930*/  MUFU.EX2 R33, R33 ;  /* 0x0000002100217308 */ /* 0x000ee20000000800 */
[----:B0-----:R-:W-:Y:S01]  /*13940*/  FADD.FTZ R6, R29, R6 ;  /* 0x000000061d067221 */ /* 0x001fe20000010000 */
        /* <DEDUP_REMOVED lines=8> */
[----:B------:R-:W-:Y:S01]  /*139d0*/  FFMA.FTZ R9, R85, R0, -R9 ;  /* 0x0000000055097223 */ /* 0x000fe20000010809 */
[----:B------:R-:W-:Y:S01]  /*139e0*/  FMNMX.FTZ R2, R62, R13, !PT ;  /* 0x0000000d3e027209 */ /* 0x000fe20007810000 */
[-C--:B------:R-:W-:Y:S01]  /*139f0*/  FMUL.FTZ R88, R88, R8.reuse ;  /* 0x0000000858587220 */ /* 0x080fe20000410000 */
[-C--:B------:R-:W-:Y:S01]  /*13a00*/  FMUL.FTZ R89, R89, R8.reuse ;  /* 0x0000000859597220 */ /* 0x080fe20000410000 */
[----:B------:R-:W-:Y:S01]  /*13a10*/  FMUL.FTZ R92, R92, R8 ;  /* 0x000000085c5c7220 */ /* 0x000fe20000410000 */
[----:B------:R-:W-:Y:S01]  /*13a20*/  FMNMX.FTZ R13, R63, R2, !PT ;  /* 0x000000023f0d7209 */ /* 0x000fe20007810000 */
[----:B------:R-:W1:Y:S01]  /*13a30*/  MUFU.EX2 R37, R37 ;  /* 0x0000002500257308 */ /* 0x000e620000000800 */
[----:B---3--:R-:W-:Y:S01]  /*13a40*/  FADD.FTZ R21, R33, R6 ;  /* 0x0000000621157221 */ /* 0x008fe20000010000 */
[-C--:B------:R-:W-:Y:S01]  /*13a50*/  FMUL.FTZ R93, R93, R8.reuse ;  /* 0x000000085d5d7220 */ /* 0x080fe20000410000 */
[----:B------:R-:W-:Y:S01]  /*13a60*/  FMNMX.FTZ R2, R66, R13, !PT ;  /* 0x0000000d42027209 */ /* 0x000fe20007810000 */
[-C--:B------:R-:W-:Y:S01]  /*13a70*/  FMUL.FTZ R96, R96, R8.reuse ;  /* 0x0000000860607220 */ /* 0x080fe20000410000 */
[-C--:B------:R-:W-:Y:S01]  /*13a80*/  FMUL.FTZ R97, R97, R8.reuse ;  /* 0x0000000861617220 */ /* 0x080fe20000410000 */
[----:B------:R-:W-:Y:S01]  /*13a90*/  FMUL.FTZ R100, R100, R8 ;  /* 0x0000000864647220 */ /* 0x000fe20000410000 */
[----:B------:R-:W-:Y:S01]  /*13aa0*/  FMNMX.FTZ R13, R67, R2, !PT ;  /* 0x00000002430d7209 */ /* 0x000fe20007810000 */
[----:B------:R-:W3:Y:S01]  /*13ab0*/  MUFU.EX2 R40, R40 ;  /* 0x0000002800287308 */ /* 0x000ee20000000800 */
[----:B0-----:R-:W-:Y:S01]  /*13ac0*/  FADD.FTZ R6, R36, R21 ;  /* 0x0000001524067221 */ /* 0x001fe20000010000 */
[-C--:B------:R-:W-:Y:S01]  /*13ad0*/  FMUL.FTZ R101, R101, R8.reuse ;  /* 0x0000000865657220 */ /* 0x080fe20000410000 */
[----:B------:R-:W-:Y:S01]  /*13ae0*/  FMNMX.FTZ R2, R70, R13, !PT ;  /* 0x0000000d46027209 */ /* 0x000fe20007810000 */
[-C--:B------:R-:W-:Y:S01]  /*13af0*/  FMUL.FTZ R104, R104, R8.reuse ;  /* 0x0000000868687220 */ /* 0x080fe20000410000 */
[-C--:B------:R-:W-:Y:S01]  /*13b00*/  FMUL.FTZ R105, R105, R8.reuse ;  /* 0x0000000869697220 */ /* 0x080fe20000410000 */
[----:B------:R-:W-:Y:S01]  /*13b10*/  FMUL.FTZ R108, R108, R8 ;  /* 0x000000086c6c7220 */ /* 0x000fe20000410000 */
[----:B------:R-:W-:Y:S01]  /*13b20*/  FMNMX.FTZ R13, R71, R2, !PT ;  /* 0x00000002470d7209 */ /* 0x000fe20007810000 */
[----:B------:R-:W0:Y:S01]  /*13b30*/  MUFU.EX2 R41, R41 ;  /* 0x0000002900297308 */ /* 0x000e220000000800 */
[----:B-1----:R-:W-:Y:S01]  /*13b40*/  FADD.FTZ R21, R37, R6 ;  /* 0x0000000625157221 */ /* 0x002fe20000010000 */
[-C--:B------:R-:W-:Y:S01]  /*13b50*/  FMUL.FTZ R109, R109, R8.reuse ;  /* 0x000000086d6d7220 */ /* 0x080fe20000410000 */
[----:B------:R-:W-:Y:S01]  /*13b60*/  FMNMX.FTZ R2, R74, R13, !PT ;  /* 0x0000000d4a027209 */ /* 0x000fe20007810000 */
[-C--:B------:R-:W-:Y:S01]  /*13b70*/  FMUL.FTZ R112, R112, R8.reuse ;  /* 0x0000000870707220 */ /* 0x080fe20000410000 */
[-C--:B------:R-:W-:Y:S01]  /*13b80*/  FMUL.FTZ R113, R113, R8.reuse ;  /* 0x0000000871717220 */ /* 0x080fe20000410000 */
[----:B------:R-:W-:Y:S01]  /*13b90*/  FMUL.FTZ R116, R116, R8 ;  /* 0x0000000874747220 */ /* 0x000fe20000410000 */
[----:B------:R-:W-:Y:S01]  /*13ba0*/  FMNMX.FTZ R13, R75, R2, !PT ;  /* 0x000000024b0d7209 */ /* 0x000fe20007810000 */
[----:B------:R-:W1:Y:S01]  /*13bb0*/  MUFU.EX2 R44, R44 ;  /* 0x0000002c002c7308 */ /* 0x000e620000000800 */
[----:B---3--:R-:W-:Y:S01]  /*13bc0*/  FADD.FTZ R6, R40, R21 ;  /* 0x0000001528067221 */ /* 0x008fe20000010000 */
[----:B------:R-:W-:Y:S01]  /*13bd0*/  FMUL.FTZ R117, R117, R8 ;  /* 0x0000000875757220 */ /* 0x000fe20000410000 */
[----:B------:R-:W-:-:S02]  /*13be0*/  FMNMX.FTZ R2, R78, R13, !PT ;  /* 0x0000000d4e027209 */ /* 0x000fc40007810000 */
[----:B------:R-:W-:Y:S02]  /*13bf0*/  F2FP.F16.F32.PACK_AB R148, R25, R24 ;  /* 0x000000181994723e */ /* 0x000fe400000000ff */
[----:B------:R-:W-:Y:S01]  /*13c00*/  FMNMX.FTZ R13, R79, R2, !PT ;  /* 0x000000024f0d7209 */ /* 0x000fe20007810000 */
[----:B------:R-:W3:Y:S01]  /*13c10*/  MUFU.EX2 R45, R45 ;  /* 0x0000002d002d7308 */ /* 0x000ee20000000800 */
[----:B0-----:R-:W-:Y:S01]  /*13c20*/  FADD.FTZ R21, R41, R6 ;  /* 0x0000000629157221 */ /* 0x001fe20000010000 */
[----:B------:R-:W-:Y:S02]  /*13c30*/  F2FP.F16.F32.PACK_AB R150, R29, R28 ;  /* 0x0000001c1d96723e */ /* 0x000fe400000000ff */
[----:B------:R-:W-:Y:S02]  /*13c40*/  FMNMX.FTZ R2, R82, R13, !PT ;  /* 0x0000000d52027209 */ /* 0x000fe40007810000 */
[----:B------:R-:W-:Y:S02]  /*13c50*/  F2FP.F16.F32.PACK_AB R144, R33, R32 ;  /* 0x000000202190723e */ /* 0x000fe400000000ff */
[----:B------:R-:W-:Y:S01]  /*13c60*/  FMNMX.FTZ R2, R83, R2, !PT ;  /* 0x0000000253027209 */ /* 0x000fe20007810000 */
[----:B------:R-:W-:Y:S01]  /*13c70*/  MUFU.EX2 R48, R48 ;  /* 0x0000003000307308 */ /* 0x000fe20000000800 */
[----:B-1----:R-:W-:Y:S01]  /*13c80*/  FADD.FTZ R6, R44, R21 ;  /* 0x000000152c067221 */ /* 0x002fe20000010000 */
[----:B------:R-:W-:-:S02]  /*13c90*/  F2FP.F16.F32.PACK_AB R146, R37, R36 ;  /* 0x000000242592723e */ /* 0x000fc400000000ff */
[----:B------:R-:W-:Y:S02]  /*13ca0*/  FMNMX.FTZ R2, R86, R2, !PT ;  /* 0x0000000256027209 */ /* 0x000fe40007810000 */
[----:B------:R-:W-:Y:S02]  /*13cb0*/  F2FP.F16.F32.PACK_AB R140, R41, R40 ;  /* 0x00000028298c723e */ /* 0x000fe400000000ff */
[----:B------:R-:W-:Y:S01]  /*13cc0*/  FMNMX.FTZ R2, R87, R2, !PT ;  /* 0x0000000257027209 */ /* 0x000fe20007810000 */
[----:B------:R-:W0:Y:S01]  /*13cd0*/  MUFU.EX2 R49, R49 ;  /* 0x0000003100317308 */ /* 0x000e220000000800 */
[C---:B---3--:R-:W-:Y:S01]  /*13ce0*/  FADD.FTZ R21, R45.reuse, R6 ;  /* 0x000000062d157221 */ /* 0x048fe20000010000 */
[----:B------:R-:W-:Y:S02]  /*13cf0*/  F2FP.F16.F32.PACK_AB R142, R45, R44 ;  /* 0x0000002c2d8e723e */ /* 0x000fe400000000ff */
        /* <DEDUP_REMOVED lines=13> */
[----:B-1----:R-:W-:-:S04]  /*13dd0*/  FMNMX.FTZ R2, R2, R12, !PT ;  /* 0x0000000c02027209 */ /* 0x002fc80007810000 */
[C---:B------:R-:W-:Y:S01]  /*13de0*/  FSETP.NEU.FTZ.AND P2, PT, R2.reuse, -INF , PT ;  /* 0xff8000000200780b */ /* 0x040fe20003f5d000 */
[C---:B------:R-:W-:Y:S02]  /*13df0*/  FMUL.FTZ R13, R2.reuse, R0 ;  /* 0x00000000020d7220 */ /* 0x040fe40000410000 */
[----:B------:R-:W-:Y:S01]  /*13e00*/  MUFU.EX2 R65, R65 ;  /* 0x0000004100417308 */ /* 0x000fe20000000800 */
[----:B------:R-:W-:Y:S02]  /*13e10*/  FSEL R12, R2, RZ, P2 ;  /* 0x000000ff020c7208 */ /* 0x000fe40001000000 */
[----:B------:R-:W-:Y:S02]  /*13e20*/  FSEL R13, R13, RZ, P2 ;  /* 0x000000ff0d0d7208 */ /* 0x000fe40001000000 */
[----:B---3--:R-:W-:Y:S01]  /*13e30*/  F2FP.F16.F32.PACK_AB R134, R61, R60 ;  /* 0x0000003c3d86723e */ /* 0x008fe200000000ff */
[----:B------:R-:W-:Y:S01]  /*13e40*/  FADD.FTZ R7, -R12, R7 ;  /* 0x000000070c077221 */ /* 0x000fe20000010100 */
[----:B------:R-:W-:Y:S01]  /*13e50*/  FADD.FTZ R12, R48, R21 ;  /* 0x00000015300c7221 */ /* 0x000fe20000010000 */
        /* <DEDUP_REMOVED lines=10> */
[----:B------:R-:W-:Y:S01]  /*13f00*/  FADD.FTZ R21, R49, R12 ;  /* 0x0000000c31157221 */ /* 0x000fe20000010000 */
[-CC-:B------:R-:W-:Y:S01]  /*13f10*/  FFMA.FTZ R42, R42, R0.reuse, -R13.reuse ;  /* 0x000000002a2a7223 */ /* 0x180fe2000001080d */
        /* <DEDUP_REMOVED lines=18> */
[----:B------:R-:W3:Y:S01]  /*14040*/  MUFU.EX2 R30, R30 ;  /* 0x0000001e001e7308 */ /* 0x000ee20000000800 */
[----:B0-----:R-:W-:Y:S01]  /*14050*/  FFMA.FTZ R6, R7, R5, R26 ;  /* 0x0000000507067223 */ /* 0x001fe2000001001a */
        /* <DEDUP_REMOVED lines=15> */
[----:B---3--:R-:W-:Y:S01]  /*14150*/  FADD.FTZ R6, R30, R5 ;  /* 0x000000051e067221 */ /* 0x008fe20000010000 */
[-CC-:B------:R-:W-:Y:S01]  /*14160*/  FFMA.FTZ R83, R83, R0.reuse, -R13.reuse ;  /* 0x0000000053537223 */ /* 0x180fe2000001080d */
[-CC-:B------:R-:W-:Y:S01]  /*14170*/  FFMA.FTZ R86, R86, R0.reuse, -R13.reuse ;  /* 0x0000000056567223 */ /* 0x180fe2000001080d */
[----:B------:R-:W-:Y:S01]  /*14180*/  FFMA.FTZ R13, R87, R0, -R13 ;  /* 0x00000000570d7223 */ /* 0x000fe2000001080d */
        /* <DEDUP_REMOVED lines=21> */
[----:B------:R-:W-:Y:S01]  /*142e0*/  FMUL.FTZ R119, R119, R7 ;  /* 0x0000000777777220 */ /* 0x000fe20000410000 */
[----:B------:R-:W-:Y:S01]  /*142f0*/  F2FP.F16.F32.PACK_AB R128, R65, R64 ;  /* 0x000000404180723e */ /* 0x000fe200000000ff */
[----:B------:R-:W-:Y:S01]  /*14300*/  IMAD.MOV.U32 R7, RZ, RZ, R2 ;  /* 0x000000ffff077224 */ /* 0x000fe200078e0002 */
[----:B------:R-:W-:-:S02]  /*14310*/  F2FP.F16.F32.PACK_AB R149, R27, R26 ;  /* 0x0000001a1b95723e */ /* 0x000fc400000000ff */
[----:B------:R-:W-:Y:S01]  /*14320*/  F2FP.F16.F32.PACK_AB R151, R31, R30 ;  /* 0x0000001e1f97723e */ /* 0x000fe200000000ff */
[----:B------:R-:W3:Y:S01]  /*14330*/  MUFU.EX2 R42, R42 ;  /* 0x0000002a002a7308 */ /* 0x000ee20000000800 */
[----:B0-----:R-:W-:Y:S01]  /*14340*/  FADD.FTZ R6, R38, R5 ;  /* 0x0000000526067221 */ /* 0x001fe20000010000 */
[----:B------:R-:W-:-:S06]  /*14350*/  F2FP.F16.F32.PACK_AB R145, R35, R34 ;  /* 0x000000222391723e */ /* 0x000fcc00000000ff */
[----:B------:R-:W0:Y:S01]  /*14360*/  MUFU.EX2 R43, R43 ;  /* 0x0000002b002b7308 */ /* 0x000e220000000800 */
[C---:B-1----:R-:W-:Y:S01]  /*14370*/  FADD.FTZ R5, R39.reuse, R6 ;  /* 0x0000000627057221 */ /* 0x042fe20000010000 */
[----:B------:R-:W-:-:S06]  /*14380*/  F2FP.F16.F32.PACK_AB R147, R39, R38 ;  /* 0x000000262793723e */ /* 0x000fcc00000000ff */
[----:B------:R-:W1:Y:S01]  /*14390*/  MUFU.EX2 R46, R46 ;  /* 0x0000002e002e7308 */ /* 0x000e620000000800 */
[----:B---3--:R-:W-:-:S07]  /*143a0*/  FADD.FTZ R6, R42, R5 ;  /* 0x000000052a067221 */ /* 0x008fce0000010000 */
[----:B------:R-:W3:Y:S01]  /*143b0*/  MUFU.EX2 R68, R68 ;  /* 0x0000004400447308 */ /* 0x000ee20000000800 */
[C---:B0-----:R-:W-:Y:S01]  /*143c0*/  FADD.FTZ R5, R43.reuse, R6 ;  /* 0x000000062b057221 */ /* 0x041fe20000010000 */
[----:B------:R-:W-:Y:S02]  /*143d0*/  F2FP.F16.F32.PACK_AB R141, R43, R42 ;  /* 0x0000002a2b8d723e */ /* 0x000fe400000000ff */
[C---:B--2---:R-:W-:Y:S01]  /*143e0*/  ISETP.GT.AND P2, PT, R4.reuse, R20, PT ;  /* 0x000000140400720c */ /* 0x044fe20003f44270 */
[----:B------:R-:W-:-:S03]  /*143f0*/  VIADD R4, R4, 0xffffffff ;  /* 0xffffffff04047836 */ /* 0x000fc60000000000 */
[----:B------:R-:W0:Y:S01]  /*14400*/  MUFU.EX2 R47, R47 ;  /* 0x0000002f002f7308 */ /* 0x000e220000000800 */
[----:B-1----:R-:W-:-:S07]  /*14410*/  FADD.FTZ R6, R46, R5 ;  /* 0x000000052e067221 */ /* 0x002fce0000010000 */
        /* <DEDUP_REMOVED lines=73> */
[----:B------:R-:W-:Y:S01]  /*148b0*/  F2FP.F16.F32.PACK_AB R121, R83, R82 ;  /* 0x000000525379723e */ /* 0x000fe200000000ff */
[----:B------:R-:W-:Y:S02]  /*148c0*/  IMAD.MOV.U32 R8, RZ, RZ, R153 ;  /* 0x000000ffff087224 */ /* 0x000fe400078e0099 */
[----:B-1----:R-:W-:-:S04]  /*148d0*/  FADD.FTZ R5, R86, R5 ;  /* 0x0000000556057221 */ /* 0x002fc80000010000 */
[C---:B--2---:R-:W-:Y:S01]  /*148e0*/  FADD.FTZ R5, R13.reuse, R5 ;  /* 0x000000050d057221 */ /* 0x044fe20000010000 */
[----:B------:R-:W-:Y:S01]  /*148f0*/  F2FP.F16.F32.PACK_AB R123, R13, R86 ;  /* 0x000000560d7b723e */ /* 0x000fe200000000ff */
[----:B------:R-:W-:Y:S01]  /*14900*/  IMAD.MOV.U32 R13, RZ, RZ, R17 ;  /* 0x000000ffff0d7224 */ /* 0x000fe200078e0011 */
[----:B------:R-:W-:Y:S06]  /*14910*/  @P2 BRA `(.L_x_13657) ;  /* 0xffffffd000242947 */ /* 0x000fec000383ffff */
.L_x_13639:
[----:B------:R-:W-:Y:S05]  /*14920*/  WARPSYNC.ALL ;  /* 0x0000000000007948 */ /* 0x000fea0003800000 */
[----:B------:R-:W-:Y:S06]  /*14930*/  BAR.ARV 0x8, 0x200 ;  /* 0x0208000000007b1d */ /* 0x000fec0000002000 */
[----:B------:R-:W-:Y:S05]  /*14940*/  @!P0 BRA `(.L_x_13658) ;  /* 0x0000000000048947 */ /* 0x000fea0003800000 */
[----:B------:R-:W-:Y:S01]  /*14950*/  BPT.TRAP 0x1 ;  /* 0x000000040000795c */ /* 0x000fe20000300000 */
.L_x_13658:
[----:B------:R-:W-:Y:S01]  /*14960*/  IMAD R11, R17, 0x8, R16 ;  /* 0x00000008110b7824 */ /* 0x000fe200078e0210 */
[----:B------:R-:W-:-:S04]  /*14970*/  SHF.L.U32 R4, R153, 0x1f, RZ ;  /* 0x0000001f99047819 */ /* 0x000fc800000006ff */
[----:B------:R0:W1:Y:S01]  /*14980*/  SYNCS.PHASECHK.TRANS64.TRYWAIT P2, [R11+URZ+0x16850], R4 ;  /* 0x016850040b0075a7 */ /* 0x000062000804017f */
[----:B------:R-:W-:Y:S05]  /*14990*/  @!P0 BRA `(.L_x_13659) ;  /* 0x0000000000048947 */ /* 0x000fea0003800000 */
[----:B------:R-:W-:Y:S01]  /*149a0*/  BPT.TRAP 0x1 ;  /* 0x000000040000795c */ /* 0x000fe20000300000 */
.L_x_13659:
[----:B------:R-:W-:-:S05]  /*149b0*/  VIADD R16, R16, 0x400 ;  /* 0x0000040010107836 */ /* 0x000fca0000000000 */
[----:B------:R-:W-:-:S04]  /*149c0*/  SHF.R.U32.HI R16, RZ, 0x4, R16 ;  /* 0x00000004ff107819 */ /* 0x000fc80000011610 */
[----:B------:R-:W-:Y:S01]  /*149d0*/  LOP3.LUT R16, R16, 0x3fff, RZ, 0xc0, !PT ;  /* 0x00003fff10107812 */ /* 0x000fe200078ec0ff */
[----:B-1----:R-:W-:Y:S06]  /*149e0*/  @P2 BRA `(.L_x_13660) ;  /* 0x0000000000082947 */ /* 0x002fec0003800000 */
[----:B------:R-:W1:Y:S02]  /*149f0*/  SYNCS.PHASECHK.TRANS64.TRYWAIT P0, [R11+URZ+0x16850], R4 ;  /* 0x016850040b0075a7 */ /* 0x000e64000800017f */
[----:B-1----:R-:W-:Y:S05]  /*14a00*/  @!P0 BRA `(.L_x_13661) ;  /* 0x000000b400708947 */ /* 0x002fea0003800000 */
.L_x_13660:
[----:B------:R-:W-:Y:S01]  /*14a10*/  IMAD R8, R17, 0x400, R16 ;  /* 0x0000040011087824 */ /* 0x000fe200078e0210 */
[----:B------:R-:W2:Y:S01]  /*14a20*/  LDL.LU R14, [R1+0x58] ;  /* 0x00005800010e7983 */ /* 0x000ea20000300800 */
[----:B------:R-:W-:Y:S01]  /*14a30*/  IMAD.MOV.U32 R9, RZ, RZ, 0x40000040 ;  /* 0x40000040ff097424 */ /* 0x000fe200078e00ff */
[----:B------:R-:W-:Y:S05]  /*14a40*/  WARPSYNC.ALL ;  /* 0x0000000000007948 */ /* 0x000fea0003800000 */
[C---:B------:R-:W-:Y:S01]  /*14a50*/  R2UR UR6, R8.reuse ;  /* 0x00000000080672ca */ /* 0x040fe200000e0000 */
[----:B------:R-:W-:Y:S01]  /*14a60*/  WARPGROUP.ARRIVE ;  /* 0x00000000000079c5 */ /* 0x000fe20000000000 */
[----:B------:R-:W-:Y:S01]  /*14a70*/  R2UR UR7, R9 ;  /* 0x00000000090772ca */ /* 0x000fe200000e0000 */
[----:B------:R-:W-:Y:S01]  /*14a80*/  VIADD R12, R8, 0x80 ;  /* 0x00000080080c7836 */ /* 0x000fe20000000000 */
[----:B------:R-:W3:Y:S01]  /*14a90*/  SHFL.BFLY PT, R7, R6, 0x2, 0x1f ;  /* 0x0c401f0006077f89 */ /* 0x000ee200000e0000 */
[----:B------:R-:W-:-:S02]  /*14aa0*/  IMAD.MOV.U32 R13, RZ, RZ, 0x40000040 ;  /* 0x40000040ff0d7424 */ /* 0x000fc400078e00ff */
[----:B------:R-:W-:Y:S01]  /*14ab0*/  IMAD.MOV.U32 R9, RZ, RZ, 0x40000040 ;  /* 0x40000040ff097424 */ /* 0x000fe200078e00ff */
[----:B01----:R-:W0:Y:S01]  /*14ac0*/  SHFL.BFLY PT, R4, R5, 0x2, 0x1f ;  /* 0x0c401f0005047f89 */ /* 0x003e2200000e0000 */
[----:B------:R-:W-:Y:S02]  /*14ad0*/  VIADD R17, R17, 0x1 ;  /* 0x0000000111117836 */ /* 0x000fe40000000000 */
[----:B------:R-:W-:Y:S02]  /*14ae0*/  IMAD.MOV.U32 R26, RZ, RZ, -0x800000 ;  /* 0xff800000ff1a7424 */ /* 0x000fe400078e00ff */
[----:B------:R-:W-:Y:S01]  /*14af0*/  IMAD.MOV.U32 R27, RZ, RZ, -0x800000 ;  /* 0xff800000ff1b7424 */ /* 0x000fe200078e00ff */
[----:B------:R-:W-:Y:S01]  /*14b00*/  ISETP.NE.AND P2, PT, R17, 0x2, PT ;  /* 0x000000021100780c */ /* 0x000fe20003f45270 */
[----:B------:R-:W-:Y:S01]  /*14b10*/  HGMMA.64x64x16.F32 R88, R148, gdesc[UR4].tnspB, R88, gsb0 ;  /* 0x40e0000494587df0 */ /* 0x000fe20008000858 */
[----:B------:R-:W-:Y:S01]  /*14b20*/  R2UR UR6, R12 ;  /* 0x000000000c0672ca */ /* 0x000fe200000e0000 */
[----:B------:R-:W-:Y:S01]  /*14b30*/  VIADD R12, R8, 0x100 ;  /* 0x00000100080c7836 */ /* 0x000fe20000000000 */
[----:B------:R-:W-:Y:S01]  /*14b40*/  R2UR UR7, R13 ;  /* 0x000000000d0772ca */ /* 0x000fe200000e0000 */
[----:B------:R-:W-:Y:S01]  /*14b50*/  IMAD.MOV.U32 R13, RZ, RZ, 0x40000040 ;  /* 0x40000040ff0d7424 */ /* 0x000fe200078e00ff */
[----:B------:R-:W-:Y:S01]  /*14b60*/  SEL R17, R17, RZ, P2 ;  /* 0x000000ff11117207 */ /* 0x000fe20001000000 */
[----:B---3--:R-:W-:Y:S01]  /*14b70*/  FADD.FTZ R7, R7, R6 ;  /* 0x0000000607077221 */ /* 0x008fe20000010000 */
[----:B------:R-:W-:-:S04]  /*14b80*/  SEL R6, RZ, 0x1, P2 ;  /* 0x00000001ff067807 */ /* 0x000fc80001000000 */
[----:B------:R-:W-:Y:S01]  /*14b90*/  LOP3.LUT R153, R153, R6, RZ, 0x3c, !PT ;  /* 0x0000000699997212 */ /* 0x000fe200078e3cff */
[----:B------:R-:W-:Y:S02]  /*14ba0*/  WARPGROUP.DEPBAR.LE gsb0, 0x0 ;  /* 0x00008000000079c5 */ /* 0x000fe40000010000 */
        /* <DEDUP_REMOVED lines=38> */
[----:B------:R-:W-:Y:S01]  /*14e10*/  R2UR UR6, R8 ;  /* 0x00000000080672ca */ /* 0x000fe200000e0000 */
[----:B0-----:R-:W-:Y:S01]  /*14e20*/  FADD.FTZ R8, R4, R5 ;  /* 0x0000000504087221 */ /* 0x001fe20000010000 */
[----:B------:R-:W-:Y:S01]  /*14e30*/  R2UR UR7, R9 ;  /* 0x00000000090772ca */ /* 0x000fe200000e0000 */
[----:B------:R-:W0:Y:S04]  /*14e40*/  SHFL.BFLY PT, R4, R7, 0x1, 0x1f ;  /* 0x0c201f0007047f89 */ /* 0x000e2800000e0000 */
[----:B------:R-:W1:Y:S01]  /*14e50*/  SHFL.BFLY PT, R9, R8, 0x1, 0x1f ;  /* 0x0c201f0008097f89 */ /* 0x000e6200000e0000 */
[----:B0-----:R-:W-:Y:S01]  /*14e60*/  FADD.FTZ R10, R7, R4 ;  /* 0x00000004070a7221 */ /* 0x001fe20000010000 */
[----:B------:R-:W-:-:S02]  /*14e70*/  IMAD.MOV.U32 R4, RZ, RZ, RZ ;  /* 0x000000ffff047224 */ /* 0x000fc400078e00ff */
[----:B------:R-:W-:Y:S02]  /*14e80*/  IMAD.MOV.U32 R7, RZ, RZ, RZ ;  /* 0x000000ffff077224 */ /* 0x000fe400078e00ff */
[----:B-1----:R-:W-:Y:S01]  /*14e90*/  FADD.FTZ R12, R8, R9 ;  /* 0x00000009080c7221 */ /* 0x002fe20000010000 */
[----:B------:R-:W-:Y:S01]  /*14ea0*/  FSETP.NE.FTZ.AND P0, PT, R10, RZ, PT ;  /* 0x000000ff0a00720b */ /* 0x000fe20003f15000 */
[----:B------:R-:W-:-:S03]  /*14eb0*/  @!P1 VIADD R8, R11, 0x16860 ;  /* 0x000168600b089836 */ /* 0x000fc60000000000 */
[----:B------:R-:W-:Y:S02]  /*14ec0*/  FSETP.NE.FTZ.AND P3, PT, R12, RZ, PT ;  /* 0x000000ff0c00720b */ /* 0x000fe40003f75000 */
[----:B------:R-:W-:-:S07]  /*14ed0*/  @!P1 PRMT R8, RZ, 0x654, R8 ;  /* 0x00000654ff089816 */ /* 0x000fce0000000008 */
        /* <DEDUP_REMOVED lines=48> */
.L_x_13554:
[----:B------:R-:W0:Y:S01]  /*151e0*/  S2R R0, SR_TID.X ;  /* 0x0000000000007919 */ /* 0x000e220000002100 */
[----:B------:R-:W-:Y:S05]  /*151f0*/  WARPSYNC.ALL ;  /* 0x0000000000007948 */ /* 0x000fea0003800000 */
[----:B------:R-:W1:Y:S08]  /*15200*/  S2UR UR5, SR_CgaCtaId ;  /* 0x00000000000579c3 */ /* 0x000e700000008800 */
[----:B------:R-:W-:Y:S06]  /*15210*/  BAR.SYNC.DEFER_BLOCKING 0x5, 0x200 ;  /* 0x0148000000007b1d */ /* 0x000fec0000010000 */
[----:B------:R-:W-:Y:S01]  /*15220*/  UMOV UR4, 0x400 ;  /* 0x0000040000047882 */ /* 0x000fe20000000000 */
[----:B------:R-:W-:Y:S01]  /*15230*/  BSSY B0, `(.L_x_13662) ;  /* 0x0000245000007945 */ /* 0x000fe20003800000 */
[----:B-1----:R-:W-:Y:S01]  /*15240*/  ULEA UR4, UR5, UR4, 0x18 ;  /* 0x0000000405047291 */ /* 0x002fe2000f8ec03f */
[----:B0-----:R-:W-:-:S05]  /*15250*/  VIADD R40, R0, 0xffffff80 ;  /* 0xffffff8000287836 */ /* 0x001fca0000000000 */
[----:B------:R-:W-:Y:S01]  /*15260*/  IMAD.U32 R16, RZ, RZ, UR4 ;  /* 0x00000004ff107e24 */ /* 0x000fe2000f8e00ff */
[----:B------:R-:W-:-:S04]  /*15270*/  SHF.R.S32.HI R46, RZ, 0x1f, R40 ;  /* 0x0000001fff2e7819 */ /* 0x000fc80000011428 */
[----:B------:R-:W-:Y:S01]  /*15280*/  LEA.HI R46, R46, R40, RZ, 0x3 ;  /* 0x000000282e2e7211 */ /* 0x000fe200078f18ff */
[----:B------:R0:W1:Y:S03]  /*15290*/  LDS.128 R28, [R16+0x168d0] ;  /* 0x0168d000101c7984 */ /* 0x0000660000000c00 */
[----:B------:R-:W-:-:S05]  /*152a0*/  LOP3.LUT R46, R46, 0xfffffff8, RZ, 0xc0, !PT ;  /* 0xfffffff82e2e7812 */ /* 0x000fca00078ec0ff */
[----:B------:R-:W-:-:S04]  /*152b0*/  IMAD.IADD R46, R40, 0x1, -R46 ;  /* 0x00000001282e7824 */ /* 0x000fc800078e0a2e */
[----:B------:R-:W-:-:S05]  /*152c0*/  IMAD.SHL.U32 R41, R46, 0x8, RZ ;  /* 0x000000082e297824 */ /* 0x000fca00078e00ff */
[----:B------:R-:W-:Y:S01]  /*152d0*/  SHF.R.S32.HI R42, RZ, 0x1f, R41 ;  /* 0x0000001fff2a7819 */ /* 0x000fe20000011429 */
[----:B------:R-:W-:Y:S06]  /*152e0*/  BAR.ARV 0x4, 0x200 ;  /* 0x0108000000007b1d */ /* 0x000fec0000002000 */
[----:B0-----:R-:W-:Y:S05]  /*152f0*/  @P0 BRA `(.L_x_13663) ;  /* 0x00000018003c0947 */ /* 0x001fea0003800000 */
[----:B------:R-:W2:Y:S01]  /*15300*/  LDL R0, [R1+0x68] ;  /* 0x0000680001007983 */ /* 0x000ea20000100800 */
[----:B------:R-:W-:-:S03]  /*15310*/  ULDC UR4, c[0x0][0xad4] ;  /* 0x0002b50000047ab9 */ /* 0x000fc60000000800 */
[----:B------:R-:W3:Y:S04]  /*15320*/  LDL.LU R34, [R1+0x4c] ;  /* 0x00004c0001227983 */ /* 0x000ee80000300800 */
[----:B------:R-:W4:Y:S01]  /*15330*/  LDL R39, [R1+0x50] ;  /* 0x0000500001277983 */ /* 0x000f220000100800 */
[----:B------:R-:W0:Y:S01]  /*15340*/  S2R R5, SR_SWINHI ;  /* 0x0000000000057919 */ /* 0x000e220000002f00 */
[----:B-----5:R-:W-:Y:S02]  /*15350*/  MOV R2, R16 ;  /* 0x0000001000027202 */ /* 0x020fe40000000f00 */
[----:B0-----:R-:W-:Y:S02]  /*15360*/  MOV R3, R5 ;  /* 0x0000000500037202 */ /* 0x001fe40000000f00 */
[----:B------:R-:W-:Y:S01]  /*15370*/  F2FP.F16.F32.PACK_AB R14, R25, R24 ;  /* 0x00000018190e723e */ /* 0x000fe200000000ff */
[----:B-1----:R-:W-:-:S02]  /*15380*/  IMAD.MOV.U32 R28, RZ, RZ, RZ ;  /* 0x000000ffff1c7224 */ /* 0x002fc400078e00ff */
[----:B--2---:R-:W-:-:S03]  /*15390*/  IMAD.WIDE R10, R0, 0x2, R2 ;  /* 0x00000002000a7825 */ /* 0x004fc600078e0202 */
[----:B------:R-:W-:-:S05]  /*153a0*/  IADD3 R33, P0, R10, 0x60, RZ ;  /* 0x000000600a217810 */ /* 0x000fca0007f1e0ff */
[----:B------:R-:W-:Y:S01]  /*153b0*/  IMAD.X R5, RZ, RZ, R11, P0 ;  /* 0x000000ffff057224 */ /* 0x000fe200000e060b */
[----:B---3--:R-:W-:-:S04]  /*153c0*/  ISETP.NE.AND P0, PT, R34, RZ, PT ;  /* 0x000000ff2200720c */ /* 0x008fc80003f05270 */
[----:B------:R-:W-:Y:S01]  /*153d0*/  SEL R38, R34, UR4, P0 ;  /* 0x0000000422267c07 */ /* 0x000fe20008000000 */
[----:B------:R-:W-:Y:S05]  /*153e0*/  WARPSYNC.ALL ;  /* 0x0000000000007948 */ /* 0x000fea0003800000 */
[----:B------:R-:W-:Y:S01]  /*153f0*/  BAR.SYNC.DEFER_BLOCKING 0x1, 0x180 ;  /* 0x0046000000007b1d */ /* 0x000fe20000010000 */
[C---:B------:R-:W-:Y:S02]  /*15400*/  IADD3 R15, P1, R10.reuse, 0x40, RZ ;  /* 0x000000400a0f7810 */ /* 0x040fe40007f3e0ff */
[C---:B------:R-:W-:Y:S02]  /*15410*/  IADD3 R13, P2, R10.reuse, 0x20, RZ ;  /* 0x000000200a0d7810 */ /* 0x040fe40007f5e0ff */
[----:B------:R-:W-:Y:S01]  /*15420*/  LOP3.LUT R9, R10, 0x380, RZ, 0xc0, !PT ;  /* 0x000003800a097812 */ /* 0x000fe200078ec0ff */
[----:B------:R-:W-:Y:S01]  /*15430*/  ULDC.64 UR6, c[0x0][0xc08] ;  /* 0x0003020000067ab9 */ /* 0x000fe20000000a00 */
[----:B------:R-:W-:Y:S01]  /*15440*/  LOP3.LUT R4, R15, 0x380, RZ, 0xc0, !PT ;  /* 0x000003800f047812 */ /* 0x000fe200078ec0ff */
[----:B------:R-:W-:Y:S01]  /*15450*/  ULDC.64 UR4, c[0x0][0xc00] ;  /* 0x0003000000047ab9 */ /* 0x000fe20000000a00 */
[----:B------:R-:W-:-:S02]  /*15460*/  LOP3.LUT R0, R13, 0x380, RZ, 0xc0, !PT ;  /* 0x000003800d007812 */ /* 0x000fc400078ec0ff */
[----:B------:R-:W-:Y:S02]  /*15470*/  LOP3.LUT R12, R33, 0x380, RZ, 0xc0, !PT ;  /* 0x00000380210c7812 */ /* 0x000fe400078ec0ff */
[----:B------:R-:W-:Y:S02]  /*15480*/  ISETP.NE.U32.AND P0, PT, RZ, UR6, PT ;  /* 0x00000006ff007c0c */ /* 0x000fe4000bf05070 */
[----:B------:R-:W-:Y:S02]  /*15490*/  SHF.R.U64 R9, R9, 0x3, RZ ;  /* 0x0000000309097819 */ /* 0x000fe400000012ff */
[----:B------:R-:W-:Y:S02]  /*154a0*/  SHF.R.U64 R4, R4, 0x3, RZ ;  /* 0x0000000304047819 */ /* 0x000fe400000012ff */
[----:B------:R-:W-:Y:S02]  /*154b0*/  SHF.R.U64 R0, R0, 0x3, RZ ;  /* 0x0000000300007819 */ /* 0x000fe400000012ff */
[----:B------:R-:W-:-:S02]  /*154c0*/  SHF.R.U64 R12, R12, 0x3, RZ ;  /* 0x000000030c0c7819 */ /* 0x000fc400000012ff */
[----:B------:R-:W-:Y:S02]  /*154d0*/  ISETP.NE.AND.EX P0, PT, RZ, UR7, PT, P0 ;  /* 0x00000007ff007c0c */ /* 0x000fe4000bf05300 */
[----:B------:R-:W-:Y:S01]  /*154e0*/  LOP3.LUT R10, R9, R10, RZ, 0x3c, !PT ;  /* 0x0000000a090a7212 */ /* 0x000fe200078e3cff */
[--C-:B------:R-:W-:Y:S01]  /*154f0*/  IMAD.X R7, RZ, RZ, R11.reuse, P1 ;  /* 0x000000ffff077224 */ /* 0x100fe200008e060b */
[----:B------:R-:W-:Y:S01]  /*15500*/  LOP3.LUT R6, R4, R15, RZ, 0x3c, !PT ;  /* 0x0000000f04067212 */ /* 0x000fe200078e3cff */
[----:B------:R-:W-:Y:S01]  /*15510*/  IMAD.X R9, RZ, RZ, R11, P2 ;  /* 0x000000ffff097224 */ /* 0x000fe200010e060b */
[----:B------:R-:W-:Y:S02]  /*15520*/  LOP3.LUT R8, R0, R13, RZ, 0x3c, !PT ;  /* 0x0000000d00087212 */ /* 0x000fe400078e3cff */
[----:B------:R-:W-:Y:S02]  /*15530*/  LOP3.LUT R4, R12, R33, RZ, 0x3c, !PT ;  /* 0x000000210c047212 */ /* 0x000fe400078e3cff */
[----:B------:R-:W-:Y:S01]  /*15540*/  MOV R10, R10 ;  /* 0x0000000a000a7202 */ /* 0x000fe20000000f00 */
[----:B------:R-:W4:Y:S01]  /*15550*/  LDC.64 R32, c[0x0][0xc00] ;  /* 0x00030000ff207b82 */ /* 0x000f220000000a00 */
[----:B------:R-:W-:-:S02]  /*15560*/  F2FP.F16.F32.PACK_AB R12, R21, R20 ;  /* 0x00000014150c723e */ /* 0x000fc400000000ff */
[----:B------:R-:W-:Y:S02]  /*15570*/  F2FP.F16.F32.PACK_AB R13, R91, R90 ;  /* 0x0000005a5b0d723e */ /* 0x000fe400000000ff */
[----:B------:R-:W-:Y:S02]  /*15580*/  F2FP.F16.F32.PACK_AB R15, R95, R94 ;  /* 0x0000005e5f0f723e */ /* 0x000fe400000000ff */
[----:B------:R-:W-:Y:S01]  /*15590*/  MOV R36, R6 ;  /* 0x0000000600247202 */ /* 0x000fe20000000f00 */
[----:B------:R-:W0:Y:S01]  /*155a0*/  @P0 LDC.64 R34, c[0x0][0xc08] ;  /* 0x00030200ff220b82 */ /* 0x000e220000000a00 */
[----:B------:R-:W-:Y:S01]  /*155b0*/  MOV R0, R4 ;  /* 0x0000000400007202 */ /* 0x000fe20000000f00 */
[----:B------:R1:W-:Y:S01]  /*155c0*/  STSM.16.M88.4 [R10], R12 ;  /* 0x0000000c0a007844 */ /* 0x0003e20000000200 */
        /* <DEDUP_REMOVED lines=8> */
[----:B-1----:R-:W-:Y:S02]  /*15650*/  F2FP.F16.F32.PACK_AB R10, R109, R108 ;  /* 0x0000006c6d0a723e */ /* 0x002fe400000000ff */
        /* <DEDUP_REMOVED lines=8> */
[----:B------:R-:W-:-:S04]  /*156e0*/  ISETP.NE.U32.AND P3, PT, RZ, UR4, PT ;  /* 0x00000004ff007c0c */ /* 0x000fc8000bf65070 */
[----:B------:R-:W-:Y:S01]  /*156f0*/  ISETP.NE.AND.EX P3, PT, RZ, UR5, PT, P3 ;  /* 0x00000005ff007c0c */ /* 0x000fe2000bf65330 */
[----:B------:R-:W-:Y:S01]  /*15700*/  ULDC UR6, c[0x0][0xa88] ;  /* 0x0002a20000067ab9 */ /* 0x000fe20000000800 */
[----:B----4-:R-:W-:-:S04]  /*15710*/  IMAD.WIDE R32, R39, 0x4, R32 ;  /* 0x0000000427207825 */ /* 0x010fc800078e0220 */
[----:B------:R-:W-:Y:S01]  /*15720*/  IMAD.U32 R43, RZ, RZ, UR6 ;  /* 0x00000006ff2b7e24 */ /* 0x000fe2000f8e00ff */
[----:B------:R-:W-:Y:S01]  /*15730*/  ISETP.GT.AND P1, PT, R38, 0x1, PT ;  /* 0x000000012600780c */ /* 0x000fe20003f24270 */
[----:B0-----:R-:W-:Y:S01]  /*15740*/  @P0 IMAD.WIDE R4, R39, 0x4, R34 ;  /* 0x0000000427040825 */ /* 0x001fe200078e0222 */
[----:B-1----:R-:W0:Y:S04]  /*15750*/  LDC R0, c[0x0][0xbe8] ;  /* 0x0002fa00ff007b82 */ /* 0x002e280000000800 */
[----:B------:R1:W5:Y:S04]  /*15760*/  @P3 LDG.E R28, desc[UR40][R32.64] ;  /* 0x00000028201c3981 */ /* 0x000368000c1e1900 */
[----:B------:R1:W5:Y:S01]  /*15770*/  @P0 LDG.E R43, desc[UR40][R4.64] ;  /* 0x00000028042b0981 */ /* 0x000362000c1e1900 */
[----:B------:R-:W-:-:S05]  /*15780*/  IMAD.MOV.U32 R34, RZ, RZ, 0x9b8 ;  /* 0x000009b8ff227424 */ /* 0x000fca00078e00ff */
[----:B------:R-:W-:-:S04]  /*15790*/  SEL R34, R34, 0x978, P1 ;  /* 0x0000097822227807 */ /* 0x000fc80000800000 */
[----:B------:R1:W2:Y:S08]  /*157a0*/  LDC.64 R12, c[0x0][R34+0x220] ;  /* 0x00008800220c7b82 */ /* 0x0002b00000000a00 */
[----:B------:R1:W3:Y:S08]  /*157b0*/  LDC.64 R14, c[0x0][R34+0x218] ;  /* 0x00008600220e7b82 */ /* 0x0002f00000000a00 */
[----:B------:R1:W4:Y:S01]  /*157c0*/  LDC.64 R10, c[0x0][R34+0x228] ;  /* 0x00008a00220a7b82 */ /* 0x0003220000000a00 */
[----:B0-----:R-:W-:Y:S01]  /*157d0*/  ISETP.NE.AND P2, PT, R0, 0x1, PT ;  /* 0x000000010000780c */ /* 0x001fe20003f45270 */
[----:B-1----:R-:W-:-:S12]  /*157e0*/  @P0 BRA `(.L_x_13664) ;  /* 0x0000000000100947 */ /* 0x002fd80003800000 */
[----:B------:R-:W-:Y:S05]  /*157f0*/  @!P3 BRA `(.L_x_13664) ;  /* 0x00000000000cb947 */ /* 0x000fea0003800000 */
[----:B------:R-:W2:Y:S04]  /*15800*/  LDG.E R4, desc[UR40][R32.64] ;  /* 0x0000002820047981 */ /* 0x000ea8000c1e1900 */
[----:B-----5:R-:W2:Y:S02]  /*15810*/  LDG.E R43, desc[UR40][R32.64+0x4] ;  /* 0x00000428202b7981 */ /* 0x020ea4000c1e1900 */
[----:B--2---:R-:W-:-:S07]  /*15820*/  IMAD.IADD R43, R43, 0x1, -R4 ;  /* 0x000000012b2b7824 */ /* 0x004fce00078e0a04 */
.L_x_13664:
[----:B------:R-:W3:Y:S04]  /*15830*/  LDL R48, [R1+0x48] ;  /* 0x0000480001307983 */ /* 0x000ee80000100800 */
[----:B------:R-:W4:Y:S04]  /*15840*/  LDL R33, [R1+0x30] ;  /* 0x0000300001217983 */ /* 0x000f280000100800 */
[----:B------:R-:W4:Y:S04]  /*15850*/  LDL R50, [R1+0x20] ;  /* 0x0000200001327983 */ /* 0x000f280000100800 */
[----:B------:R-:W4:Y:S01]  /*15860*/  LDL R47, [R1+0x5c] ;  /* 0x00005c00012f7983 */ /* 0x000f220000100800 */
[----:B------:R0:W1:Y:S03]  /*15870*/  LDC.64 R4, c[0x0][R34+0x210] ;  /* 0x0000840022047b82 */ /* 0x0000660000000a00 */
[----:B------:R-:W4:Y:S01]  /*15880*/  LDL R38, [R1+0x64] ;  /* 0x0000640001267983 */ /* 0x000f220000100800 */
[----:B------:R-:W-:-:S04]  /*15890*/  ISETP.NE.U32.AND P0, PT, RZ, UR4, PT ;  /* 0x00000004ff007c0c */ /* 0x000fc8000bf05070 */
[----:B------:R-:W1:Y:S01]  /*158a0*/  @P2 LDC R32, c[0x0][0xbec] ;  /* 0x0002fb00ff202b82 */ /* 0x000e620000000800 */
[----:B------:R-:W-:Y:S02]  /*158b0*/  ISETP.NE.AND.EX P0, PT, RZ, UR5, PT, P0 ;  /* 0x00000005ff007c0c */ /* 0x000fe4000bf05300 */
[----:B------:R-:W-:Y:S02]  /*158c0*/  SHF.R.S32.HI R9, RZ, 0x1f, R39 ;  /* 0x0000001fff097819 */ /* 0x000fe40000011427 */
[----:B------:R-:W-:-:S03]  /*158d0*/  SEL R8, R39, RZ, !P0 ;  /* 0x000000ff27087207 */ /* 0x000fc60004000000 */
[----:B------:R-:W1:Y:S01]  /*158e0*/  @P2 LDC R37, c[0x0][0xbf0] ;  /* 0x0002fc00ff252b82 */ /* 0x000e620000000800 */
[----:B------:R-:W-:Y:S01]  /*158f0*/  SEL R9, R9, RZ, !P0 ;  /* 0x000000ff09097207 */ /* 0x000fe20004000000 */
[----:B--2---:R-:W-:-:S06]  /*15900*/  IMAD R13, R13, R8, RZ ;  /* 0x000000080d0d7224 */ /* 0x004fcc00078e02ff */
[----:B------:R-:W2:Y:S01]  /*15910*/  LDC.64 R6, c[0x0][0xba8] ;  /* 0x0002ea00ff067b82 */ /* 0x000ea20000000a00 */
[----:B0-----:R-:W0:Y:S01]  /*15920*/  S2R R34, SR_TID.X ;  /* 0x0000000000227919 */ /* 0x001e220000002100 */
[C---:B------:R-:W-:Y:S02]  /*15930*/  IMAD R35, R12.reuse, R9, R13 ;  /* 0x000000090c237224 */ /* 0x040fe400078e020d */
[----:B------:R-:W-:-:S04]  /*15940*/  IMAD.WIDE.U32 R12, R12, R8, RZ ;  /* 0x000000080c0c7225 */ /* 0x000fc800078e00ff */
[----:B------:R-:W-:Y:S01]  /*15950*/  IMAD.IADD R35, R13, 0x1, R35 ;  /* 0x000000010d237824 */ /* 0x000fe200078e0223 */
[----:B--2---:R-:W2:Y:S08]  /*15960*/  @!P1 LDC R6, c[0x0][0xb50] ;  /* 0x0002d400ff069b82 */ /* 0x004eb00000000800 */
[----:B------:R-:W2:Y:S01]  /*15970*/  @!P1 LDC R7, c[0x0][0xb54] ;  /* 0x0002d500ff079b82 */ /* 0x000ea20000000800 */
[----:B0-----:R-:W-:-:S05]  /*15980*/  VIADD R44, R34, 0xffffff80 ;  /* 0xffffff80222c7836 */ /* 0x001fca0000000000 */
[----:B------:R-:W-:-:S04]  /*15990*/  SHF.R.S32.HI R34, RZ, 0x1f, R44 ;  /* 0x0000001fff227819 */ /* 0x000fc8000001142c */
[----:B------:R-:W-:-:S04]  /*159a0*/  LEA.HI R34, R34, R44, RZ, 0x7 ;  /* 0x0000002c22227211 */ /* 0x000fc800078f38ff */
[----:B------:R-:W-:Y:S01]  /*159b0*/  LOP3.LUT R34, R34, 0xffffff80, RZ, 0xc0, !PT ;  /* 0xffffff8022227812 */ /* 0x000fe200078ec0ff */
[----:B-----5:R-:W-:-:S04]  /*159c0*/  IMAD R43, R43, R0, RZ ;  /* 0x000000002b2b7224 */ /* 0x020fc800078e02ff */
[----:B------:R-:W-:Y:S02]  /*159d0*/  IMAD.IADD R34, R44, 0x1, -R34 ;  /* 0x000000012c227824 */ /* 0x000fe400078e0a22 */
[-C--:B---3--:R-:W-:Y:S02]  /*159e0*/  IMAD R9, R15, R48.reuse, RZ ;  /* 0x000000300f097224 */ /* 0x088fe400078e02ff */
[----:B------:R-:W-:-:S04]  /*159f0*/  IMAD.WIDE.U32 R14, R14, R48, RZ ;  /* 0x000000300e0e7225 */ /* 0x000fc800078e00ff */
[----:B----4-:R-:W-:Y:S01]  /*15a00*/  IMAD.IADD R39, R33, 0x1, R50 ;  /* 0x0000000121277824 */ /* 0x010fe200078e0232 */
[----:B------:R-:W-:-:S03]  /*15a10*/  IADD3 R14, P0, P3, R12, R14, R28 ;  /* 0x0000000e0c0e7210 */ /* 0x000fc60007b1e01c */
[----:B-1----:R-:W-:Y:S01]  /*15a20*/  @P2 IMAD.HI.U32 R12, R39, R32, RZ ;  /* 0x00000020270c2227 */ /* 0x002fe200078e00ff */
[----:B------:R-:W-:-:S03]  /*15a30*/  SEL R33, R47, RZ, P1 ;  /* 0x000000ff2f217207 */ /* 0x000fc60000800000 */
[----:B------:R-:W-:Y:S01]  /*15a40*/  IMAD.MOV.U32 R13, RZ, RZ, R39 ;  /* 0x000000ffff0d7224 */ /* 0x000fe200078e0027 */
[----:B------:R-:W-:Y:S01]  /*15a50*/  @P2 SHF.R.U32.HI R13, RZ, R37, R12 ;  /* 0x00000025ff0d2219 */ /* 0x000fe2000001160c */
[----:B------:R-:W-:Y:S01]  /*15a60*/  IMAD.IADD R36, R15, 0x1, R9 ;  /* 0x000000010f247824 */ /* 0x000fe200078e0209 */
[----:B------:R-:W-:Y:S01]  /*15a70*/  SHF.R.S32.HI R9, RZ, 0x1f, R28 ;  /* 0x0000001fff097819 */ /* 0x000fe2000001141c */
[-C--:B------:R-:W-:Y:S02]  /*15a80*/  IMAD R15, R11, R33.reuse, RZ ;  /* 0x000000210b0f7224 */ /* 0x080fe400078e02ff */
        /* <DEDUP_REMOVED lines=8> */
[----:B------:R-:W-:Y:S01]  /*15b10*/  IMAD R5, R5, R13, RZ ;  /* 0x0000000d05057224 */ /* 0x000fe200078e02ff */
[----:B------:R-:W-:-:S05]  /*15b20*/  SHF.R.S32.HI R15, RZ, 0x1f, R13 ;  /* 0x0000001fff0f7819 */ /* 0x000fca000001140d */
[C---:B------:R-:W-:Y:S02]  /*15b30*/  IMAD R15, R4.reuse, R15, R5 ;  /* 0x0000000f040f7224 */ /* 0x040fe400078e0205 */
[----:B------:R-:W-:-:S04]  /*15b40*/  IMAD.WIDE.U32 R4, R4, R13, R10 ;  /* 0x0000000d04047225 */ /* 0x000fc800078e000a */
[----:B------:R-:W-:Y:S01]  /*15b50*/  IMAD.IADD R5, R5, 0x1, R15 ;  /* 0x0000000105057824 */ /* 0x000fe200078e020f */
[----:B--2---:R-:W-:-:S04]  /*15b60*/  LEA R14, P0, R4, R6, 0x2 ;  /* 0x00000006040e7211 */ /* 0x004fc800078010ff */
[----:B------:R-:W-:Y:S01]  /*15b70*/  LEA.HI.X R5, R4, R7, R5, 0x2, P0 ;  /* 0x0000000704057211 */ /* 0x000fe200000f1405 */
[----:B------:R-:W-:Y:S01]  /*15b80*/  SHFL.IDX PT, R10, R14, RZ, 0x1c1f ;  /* 0x001c1fff0e0a7589 */ /* 0x000fe200000e0000 */
[----:B------:R-:W-:-:S03]  /*15b90*/  IMAD.IADD R6, R38, 0x1, R50 ;  /* 0x0000000126067824 */ /* 0x000fc600078e0232 */
        /* <DEDUP_REMOVED lines=10> */
[----:B------:R-:W-:Y:S01]  /*15c40*/  SHF.R.S32.HI R49, RZ, 0x1f, R40 ;  /* 0x0000001fff317819 */ /* 0x000fe20000011428 */
[----:B0-----:R-:W0:Y:S01]  /*15c50*/  @P2 LDC R13, c[0x0][0xbec] ;  /* 0x0002fb00ff0d2b82 */ /* 0x001e220000000800 */
[----:B------:R-:W-:Y:S02]  /*15c60*/  ULDC.64 UR4, c[0x0][0xaa0] ;  /* 0x0002a80000047ab9 */ /* 0x000fe40000000a00 */
[----:B------:R-:W-:-:S04]  /*15c70*/  LEA.HI R49, R49, R40, RZ, 0x3 ;  /* 0x0000002831317211 */ /* 0x000fc800078f18ff */
[----:B------:R-:W-:Y:S01]  /*15c80*/  SHF.R.S32.HI R49, RZ, 0x3, R49 ;  /* 0x00000003ff317819 */ /* 0x000fe20000011431 */
[----:B------:R-:W1:Y:S04]  /*15c90*/  @P2 LDC R15, c[0x0][0xbf0] ;  /* 0x0002fc00ff0f2b82 */ /* 0x000e680000000800 */
[----:B------:R-:W-:-:S04]  /*15ca0*/  IMAD R5, R49, 0x40, R41 ;  /* 0x0000004031057824 */ /* 0x000fc800078e0229 */
[----:B------:R-:W-:-:S03]  /*15cb0*/  IMAD.WIDE R2, R5, 0x2, R2 ;  /* 0x0000000205027825 */ /* 0x000fc600078e0202 */
[C---:B------:R-:W-:Y:S02]  /*15cc0*/  IADD3 R25, P0, R2.reuse, 0x1800, RZ ;  /* 0x0000180002197810 */ /* 0x040fe40007f1e0ff */
[C---:B------:R-:W-:Y:S02]  /*15cd0*/  IADD3 R33, P1, R2.reuse, 0x3000, RZ ;  /* 0x0000300002217810 */ /* 0x040fe40007f3e0ff */
[C---:B------:R-:W-:Y:S02]  /*15ce0*/  IADD3 R37, P3, R2.reuse, 0x4800, RZ ;  /* 0x0000480002257810 */ /* 0x040fe40007f7e0ff */
[----:B------:R-:W-:Y:S01]  /*15cf0*/  LOP3.LUT R5, R2, 0x380, RZ, 0xc0, !PT ;  /* 0x0000038002057812 */ /* 0x000fe200078ec0ff */
[----:B------:R-:W-:Y:S01]  /*15d00*/  IMAD R9, R9, UR4, RZ ;  /* 0x0000000409097c24 */ /* 0x000fe2000f8e02ff */
[----:B------:R-:W-:Y:S02]  /*15d10*/  LOP3.LUT R24, R25, 0x380, RZ, 0xc0, !PT ;  /* 0x0000038019187812 */ /* 0x000fe400078ec0ff */
[----:B------:R-:W-:-:S02]  /*15d20*/  LOP3.LUT R32, R33, 0x380, RZ, 0xc0, !PT ;  /* 0x0000038021207812 */ /* 0x000fc400078ec0ff */
[----:B------:R-:W-:Y:S02]  /*15d30*/  LOP3.LUT R36, R37, 0x380, RZ, 0xc0, !PT ;  /* 0x0000038025247812 */ /* 0x000fe400078ec0ff */
[----:B------:R-:W-:Y:S01]  /*15d40*/  SHF.R.U64 R5, R5, 0x3, RZ ;  /* 0x0000000305057819 */ /* 0x000fe200000012ff */
[----:B------:R-:W-:Y:S01]  /*15d50*/  IMAD R9, R28, UR5, R9 ;  /* 0x000000051c097c24 */ /* 0x000fe2000f8e0209 */
[----:B------:R-:W-:Y:S01]  /*15d60*/  SHF.R.U64 R24, R24, 0x3, RZ ;  /* 0x0000000318187819 */ /* 0x000fe200000012ff */
[----:B------:R-:W-:Y:S01]  /*15d70*/  IMAD.WIDE.U32 R10, R28, UR4, RZ ;  /* 0x000000041c0a7c25 */ /* 0x000fe2000f8e00ff */
[----:B------:R-:W-:Y:S01]  /*15d80*/  SHF.R.U64 R32, R32, 0x3, RZ ;  /* 0x0000000320207819 */ /* 0x000fe200000012ff */
[----:B------:R-:W-:Y:S01]  /*15d90*/  ULDC.64 UR4, c[0x0][0xae8] ;  /* 0x0002ba0000047ab9 */ /* 0x000fe20000000a00 */
[----:B------:R-:W-:Y:S02]  /*15da0*/  SHF.R.U64 R36, R36, 0x3, RZ ;  /* 0x0000000324247819 */ /* 0x000fe400000012ff */
[----:B------:R-:W-:Y:S01]  /*15db0*/  LOP3.LUT R2, R5, R2, RZ, 0x3c, !PT ;  /* 0x0000000205027212 */ /* 0x000fe200078e3cff */
[----:B------:R-:W-:Y:S01]  /*15dc0*/  IMAD.IADD R11, R11, 0x1, R9 ;  /* 0x000000010b0b7824 */ /* 0x000fe200078e0209 */
[----:B------:R-:W-:Y:S01]  /*15dd0*/  LOP3.LUT R24, R24, R25, RZ, 0x3c, !PT ;  /* 0x0000001918187212 */ /* 0x000fe200078e3cff */
[--C-:B------:R-:W-:Y:S01]  /*15de0*/  IMAD.X R25, RZ, RZ, R3.reuse, P0 ;  /* 0x000000ffff197224 */ /* 0x100fe200000e0603 */
[----:B------:R-:W-:Y:S01]  /*15df0*/  LOP3.LUT R32, R32, R33, RZ, 0x3c, !PT ;  /* 0x0000002120207212 */ /* 0x000fe200078e3cff */
[--C-:B------:R-:W-:Y:S01]  /*15e00*/  IMAD.X R33, RZ, RZ, R3.reuse, P1 ;  /* 0x000000ffff217224 */ /* 0x100fe200008e0603 */
[----:B------:R-:W-:Y:S01]  /*15e10*/  LOP3.LUT R36, R36, R37, RZ, 0x3c, !PT ;  /* 0x0000002524247212 */ /* 0x000fe200078e3cff */
[----:B------:R-:W-:Y:S01]  /*15e20*/  IMAD.X R37, RZ, RZ, R3, P3 ;  /* 0x000000ffff257224 */ /* 0x000fe200018e0603 */
[----:B------:R2:W5:Y:S01]  /*15e30*/  LD.E.128 R4, desc[UR40][R2.64] ;  /* 0x0000002802047980 */ /* 0x000562000c101d00 */
[----:B------:R-:W-:-:S03]  /*15e40*/  IMAD R9, R46, 0x30, R49 ;  /* 0x000000302e097824 */ /* 0x000fc600078e0231 */
[----:B------:R-:W5:Y:S01]  /*15e50*/  LD.E.128 R24, desc[UR40][R24.64] ;  /* 0x0000002818187980 */ /* 0x000f62000c101d00 */
[----:B------:R-:W-:-:S03]  /*15e60*/  IMAD.IADD R12, R50, 0x1, R9 ;  /* 0x00000001320c7824 */ /* 0x000fc600078e0209 */
[----:B------:R-:W5:Y:S01]  /*15e70*/  LD.E.128 R32, desc[UR40][R32.64] ;  /* 0x0000002820207980 */ /* 0x000f62000c101d00 */
[C---:B--2---:R-:W-:Y:S01]  /*15e80*/  IMAD.WIDE.U32 R2, R48.reuse, UR4, R10 ;  /* 0x0000000430027c25 */ /* 0x044fe2000f8e000a */
[----:B------:R-:W-:Y:S02]  /*15e90*/  SHF.R.S32.HI R10, RZ, 0x1f, R8 ;  /* 0x0000001fff0a7819 */ /* 0x000fe40000011408 */
[----:B------:R-:W5:Y:S01]  /*15ea0*/  LD.E.128 R36, desc[UR40][R36.64] ;  /* 0x0000002824247980 */ /* 0x000f62000c101d00 */
[----:B------:R-:W-:Y:S01]  /*15eb0*/  IMAD R3, R48, UR5, R3 ;  /* 0x0000000530037c24 */ /* 0x000fe2000f8e0203 */
[----:B------:R-:W-:Y:S01]  /*15ec0*/  ULDC.64 UR4, c[0x0][0xaf0] ;  /* 0x0002bc0000047ab9 */ /* 0x000fe20000000a00 */
[----:B------:R-:W-:Y:S01]  /*15ed0*/  @!PT LDS RZ, [RZ] ;  /* 0x00000000fffff984 */ /* 0x000fe20000000800 */
[----:B------:R-:W-:Y:S01]  /*15ee0*/  @!PT LDS RZ, [RZ] ;  /* 0x00000000fffff984 */ /* 0x000fe20000000800 */
[----:B------:R-:W-:Y:S01]  /*15ef0*/  @!PT LDS RZ, [RZ] ;  /* 0x00000000fffff984 */ /* 0x000fe20000000800 */
[----:B------:R-:W-:Y:S01]  /*15f00*/  @!PT LDS RZ, [RZ] ;  /* 0x00000000fffff984 */ /* 0x000fe20000000800 */
[----:B------:R2:W-:Y:S06]  /*15f10*/  MEMBAR.ALL.CTA ;  /* 0x0000000000007992 */ /* 0x0005ec0000008000 */
[----:B--2---:R-:W2:Y:S01]  /*15f20*/  FENCE.VIEW.ASYNC.S ;  /* 0x00000000000073c6 */ /* 0x004ea20000000000 */
[----:B------:R-:W-:-:S02]  /*15f30*/  IMAD R9, R10, UR4, RZ ;  /* 0x000000040a097c24 */ /* 0x000fc4000f8e02ff */
[----:B0-----:R-:W-:-:S04]  /*15f40*/  @P2 IMAD.HI.U32 R10, R12, R13, RZ ;  /* 0x0000000d0c0a2227 */ /* 0x001fc800078e00ff */
[----:B------:R-:W-:Y:S01]  /*15f50*/  IMAD.MOV.U32 R11, RZ, RZ, R12 ;  /* 0x000000ffff0b7224 */ /* 0x000fe200078e000c */
[----:B-1----:R-:W-:Y:S01]  /*15f60*/  @P2 SHF.R.U32.HI R11, RZ, R15, R10 ;  /* 0x0000000fff0b2219 */ /* 0x002fe2000001160a */
[C---:B------:R-:W-:Y:S02]  /*15f70*/  IMAD R13, R8.reuse, UR5, R9 ;  /* 0x00000005080d7c24 */ /* 0x040fe4000f8e0209 */
[----:B------:R-:W-:Y:S01]  /*15f80*/  IMAD.WIDE.U32 R8, R8, UR4, R2 ;  /* 0x0000000408087c25 */ /* 0x000fe2000f8e0002 */
[----:B------:R-:W-:Y:S01]  /*15f90*/  SHF.R.S32.HI R3, RZ, 0x1f, R11 ;  /* 0x0000001fff037819 */ /* 0x000fe2000001140b */
[----:B------:R-:W-:Y:S02]  /*15fa0*/  ULDC.64 UR4, c[0x0][0xae0] ;  /* 0x0002b80000047ab9 */ /* 0x000fe40000000a00 */
[----:B------:R-:W-:Y:S02]  /*15fb0*/  IMAD.IADD R9, R9, 0x1, R13 ;  /* 0x0000000109097824 */ /* 0x000fe400078e020d */
[----:B------:R-:W-:-:S02]  /*15fc0*/  IMAD.MOV R13, RZ, RZ, -R11 ;  /* 0x000000ffff0d7224 */ /* 0x000fc400078e0a0b */
[----:B------:R-:W-:Y:S02]  /*15fd0*/  VIADD R2, R16, 0x16820 ;  /* 0x0001682010027836 */ /* 0x000fe40000000000 */
[----:B------:R-:W-:Y:S02]  /*15fe0*/  IMAD R13, R0, R13, R12 ;  /* 0x0000000d000d7224 */ /* 0x000fe400078e020c */
[----:B------:R-:W-:Y:S01]  /*15ff0*/  IMAD R10, R3, UR4, RZ ;  /* 0x00000004030a7c24 */ /* 0x000fe2000f8e02ff */
[----:B------:R-:W-:Y:S01]  /*16000*/  PRMT R0, RZ, 0x654, R2 ;  /* 0x00000654ff007816 */ /* 0x000fe20000000002 */
[----:B------:R-:W-:-:S03]  /*16010*/  IMAD.WIDE.U32 R2, R11, UR4, R8 ;  /* 0x000000040b027c25 */ /* 0x000fc6000f8e0008 */
[----:B--2---:R0:W-:Y:S01]  /*16020*/  SYNCS.ARRIVE.TRANS64.RED.A1T0 RZ, [R0+URZ], RZ ;  /* 0x000000ff00ff79a7 */ /* 0x0041e2000810043f */
        /* <DEDUP_REMOVED lines=13> */
[----:B------:R-:W0:Y:S01]  /*16100*/  SHFL.IDX PT, R2, R10, RZ, 0x181f ;  /* 0x00181fff0a027589 */ /* 0x000e2200000e0000 */
[----:B------:R-:W-:Y:S01]  /*16110*/  ULDC UR4, c[0x0][0xac8] ;  /* 0x0002b20000047ab9 */ /* 0x000fe20000000800 */
[----:B------:R-:W-:Y:S01]  /*16120*/  IMAD.IADD R40, R49, 0x1, R50 ;  /* 0x0000000131287824 */ /* 0x000fe200078e0232 */
[----:B------:R-:W-:Y:S01]  /*16130*/  ISETP.GE.AND P0, PT, R41, UR4, PT ;  /* 0x0000000429007c0c */ /* 0x000fe2000bf06270 */
[----:B------:R-:W1:Y:S02]  /*16140*/  SHFL.IDX PT, R8, R10, 0x1, 0x181f ;  /* 0x00381f000a087f89 */ /* 0x000e6400000e0000 */
[C---:B------:R-:W-:Y:S01]  /*16150*/  VIADD R12, R40.reuse, 0x30 ;  /* 0x00000030280c7836 */ /* 0x040fe20000000000 */
[CC--:B------:R-:W-:Y:S01]  /*16160*/  ISETP.GE.OR P2, PT, R40.reuse, R43.reuse, P0 ;  /* 0x0000002b2800720c */ /* 0x0c0fe20000746670 */
[----:B------:R-:W2:Y:S01]  /*16170*/  SHFL.IDX PT, R0, R28, RZ, 0x181f ;  /* 0x00181fff1c007589 */ /* 0x000ea200000e0000 */
[----:B------:R-:W-:Y:S02]  /*16180*/  VIADD R20, R40, 0x60 ;  /* 0x0000006028147836 */ /* 0x000fe40000000000 */
[-C--:B------:R-:W-:Y:S01]  /*16190*/  ISETP.GE.OR P3, PT, R12, R43.reuse, P0 ;  /* 0x0000002b0c00720c */ /* 0x080fe20000766670 */
[----:B------:R-:W3:Y:S02]  /*161a0*/  SHFL.IDX PT, R14, R10, 0x2, 0x181f ;  /* 0x00581f000a0e7f89 */ /* 0x000ee400000e0000 */
[----:B------:R-:W-:-:S02]  /*161b0*/  ISETP.GE.OR P4, PT, R20, R43, P0 ;  /* 0x0000002b1400720c */ /* 0x000fc40000786670 */
[----:B------:R-:W4:Y:S04]  /*161c0*/  SHFL.IDX PT, R3, R28, 0x1, 0x181f ;  /* 0x00381f001c037f89 */ /* 0x000f2800000e0000 */
[----:B------:R-:W4:Y:S01]  /*161d0*/  SHFL.IDX PT, R9, R28, 0x2, 0x181f ;  /* 0x00581f001c097f89 */ /* 0x000f2200000e0000 */
[----:B0-----:R-:W-:-:S03]  /*161e0*/  @!P2 LEA R2, P5, R41, R2, 0x1 ;  /* 0x000000022902a211 */ /* 0x001fc600078a08ff */
[C---:B-1----:R-:W-:Y:S02]  /*161f0*/  @!P3 LEA R8, P1, R41.reuse, R8, 0x1 ;  /* 0x000000082908b211 */ /* 0x042fe400078208ff */
[----:B------:R-:W-:Y:S01]  /*16200*/  @!P2 IMAD.MOV.U32 R20, RZ, RZ, R2 ;  /* 0x000000ffff14a224 */ /* 0x000fe200078e0002 */
[C---:B--2---:R-:W-:Y:S02]  /*16210*/  @!P2 LEA.HI.X R21, R41.reuse, R0, R42, 0x1, P5 ;  /* 0x000000002915a211 */ /* 0x044fe400028f0c2a */
[----:B------:R0:W1:Y:S01]  /*16220*/  SHFL.IDX PT, R0, R28, 0x3, 0x181f ;  /* 0x00781f001c007f89 */ /* 0x00006200000e0000 */
[----:B---3--:R-:W-:-:S03]  /*16230*/  @!P4 LEA R44, P5, R41, R14, 0x1 ;  /* 0x0000000e292cc211 */ /* 0x008fc600078a08ff */
[----:B-----5:R0:W-:Y:S01]  /*16240*/  @!P2 ST.E.128 desc[UR40][R20.64], R4 ;  /* 0x000000041400a985 */ /* 0x0201e2000c101d28 */
[C---:B----4-:R-:W-:Y:S01]  /*16250*/  @!P3 LEA.HI.X R3, R41.reuse, R3, R42, 0x1, P1 ;  /* 0x000000032903b211 */ /* 0x050fe200008f0c2a */
[----:B------:R-:W-:Y:S02]  /*16260*/  @!P4 IMAD.MOV.U32 R2, RZ, RZ, R44 ;  /* 0x000000ffff02c224 */ /* 0x000fe400078e002c */
[----:B------:R0:W2:Y:S01]  /*16270*/  SHFL.IDX PT, R14, R10, 0x3, 0x181f ;  /* 0x00781f000a0e7f89 */ /* 0x0000a200000e0000 */
[----:B------:R-:W-:Y:S01]  /*16280*/  @!P4 LEA.HI.X R45, R41, R9, R42, 0x1, P5 ;  /* 0x00000009292dc211 */ /* 0x000fe200028f0c2a */
[----:B------:R-:W-:-:S04]  /*16290*/  @!P3 IMAD.MOV.U32 R9, RZ, RZ, R3 ;  /* 0x000000ffff09b224 */ /* 0x000fc800078e0003 */
[----:B------:R-:W-:Y:S01]  /*162a0*/  @!P4 IMAD.MOV.U32 R3, RZ, RZ, R45 ;  /* 0x000000ffff03c224 */ /* 0x000fe200078e002d */
[----:B------:R0:W-:Y:S04]  /*162b0*/  @!P3 ST.E.128 desc[UR40][R8.64], R24 ;  /* 0x000000180800b985 */ /* 0x0001e8000c101d28 */
[----:B------:R0:W-:Y:S02]  /*162c0*/  @!P4 ST.E.128 desc[UR40][R2.64], R32 ;  /* 0x000000200200c985 */ /* 0x0001e4000c101d28 */
.L_x_13878:
[----:B------:R-:W-:-:S05]  /*162d0*/  VIADD R40, R40, 0x90 ;  /* 0x0000009028287836 */ /* 0x000fca0000000000 */
[----:B------:R-:W-:-:S13]  /*162e0*/  ISETP.GE.OR P0, PT, R40, R43, P0 ;  /* 0x0000002b2800720c */ /* 0x000fda0000706670 */
[----:B------:R-:W-:Y:S05]  /*162f0*/  @P0 BRA `(.L_x_13667) ;  /* 0x0000001000e00947 */ /* 0x000fea0003800000 */
[----:B--2---:R-:W-:-:S04]  /*16300*/  LEA R14, P0, R41, R14, 0x1 ;  /* 0x0000000e290e7211 */ /* 0x004fc800078008ff */
[----:B-1----:R-:W-:-:S05]  /*16310*/  LEA.HI.X R15, R41, R0, R42, 0x1, P0 ;  /* 0x00000000290f7211 */ /* 0x002fca00000f0c2a */
[----:B------:R4:W-:Y:S01]  /*16320*/  ST.E.128 desc[UR40][R14.64], R36 ;  /* 0x000000240e007985 */ /* 0x0009e2000c101d28 */
[----:B------:R-:W-:Y:S05]  /*16330*/  BRA `(.L_x_13667) ;  /* 0x0000001000d07947 */ /* 0x000fea0003800000 */
.L_x_13665:
        /* <DEDUP_REMOVED lines=8> */
[----:B------:R-:W-:Y:S01]  /*163c0*/  ULDC.64 UR4, c[0x0][0xb38] ;  /* 0x0002ce0000047ab9 */ /* 0x000fe20000000a00 */
[C---:B------:R-:W-:Y:S02]  /*163d0*/  VIADD R28, R156.reuse, 0x8 ;  /* 0x000000089c1c7836 */ /* 0x040fe40000000000 */
[----:B------:R-:W-:Y:S02]  /*163e0*/  IMAD.IADD R3, R3, 0x1, R9 ;  /* 0x0000000103037824 */ /* 0x000fe400078e0209 */
[----:B------:R-:W-:Y:S01]  /*163f0*/  VIADD R32, R156, 0x10 ;  /* 0x000000109c207836 */ /* 0x000fe20000000000 */
[----:B------:R-:W-:Y:S01]  /*16400*/  SHF.R.S32.HI R45, RZ, 0x1f, R28 ;  /* 0x0000001fff2d7819 */ /* 0x000fe2000001141c */
[----:B------:R-:W-:-:S03]  /*16410*/  IMAD.WIDE.U32 R2, R48, UR4, R2 ;  /* 0x0000000430027c25 */ /* 0x000fc6000f8e0002 */
[----:B------:R-:W-:Y:S01]  /*16420*/  SHF.R.S32.HI R33, RZ, 0x1f, R32 ;  /* 0x0000001fff217819 */ /* 0x000fe20000011420 */
[----:B------:R-:W-:Y:S01]  /*16430*/  IMAD R3, R48, UR5, R3 ;  /* 0x0000000530037c24 */ /* 0x000fe2000f8e0203 */
[----:B------:R-:W-:Y:S01]  /*16440*/  ULDC.64 UR4, c[0x0][0xb40] ;  /* 0x0002d00000047ab9 */ /* 0x000fe20000000a00 */
[----:B------:R-:W-:Y:S02]  /*16450*/  VIADD R34, R156, 0x18 ;  /* 0x000000189c227836 */ /* 0x000fe40000000000 */
[----:B------:R-:W-:Y:S02]  /*16460*/  IMAD R5, R5, UR4, RZ ;  /* 0x0000000405057c24 */ /* 0x000fe4000f8e02ff */
[----:B0-----:R-:W-:Y:S01]  /*16470*/  @P2 IMAD.HI.U32 R10, R39, R10, RZ ;  /* 0x0000000a270a2227 */ /* 0x001fe200078e00ff */
[----:B------:R-:W-:-:S03]  /*16480*/  SHF.R.S32.HI R35, RZ, 0x1f, R34 ;  /* 0x0000001fff237819 */ /* 0x000fc60000011422 */
[C---:B------:R-:W-:Y:S02]  /*16490*/  IMAD R7, R8.reuse, UR5, R5 ;  /* 0x0000000508077c24 */ /* 0x040fe4000f8e0205 */
        /* <DEDUP_REMOVED lines=13> */
[----:B------:R-:W-:Y:S01]  /*16570*/  SHF.R.S32.HI R0, RZ, 0x1f, R7 ;  /* 0x0000001fff007819 */ /* 0x000fe20000011407 */
[C---:B------:R-:W-:Y:S01]  /*16580*/  IMAD R9, R5.reuse, UR7, R10 ;  /* 0x0000000705097c24 */ /* 0x040fe2000f8e020a */
[----:B------:R-:W-:Y:S01]  /*16590*/  ULDC.64 UR4, c[0x0][0xb28] ;  /* 0x0002ca0000047ab9 */ /* 0x000fe20000000a00 */
[----:B------:R-:W-:-:S04]  /*165a0*/  IMAD.WIDE.U32 R2, R5, UR6, R2 ;  /* 0x0000000605027c25 */ /* 0x000fc8000f8e0002 */
[----:B------:R-:W-:Y:S02]  /*165b0*/  IMAD R0, R0, UR4, RZ ;  /* 0x0000000400007c24 */ /* 0x000fe4000f8e02ff */
[----:B------:R-:W-:Y:S02]  /*165c0*/  IMAD.IADD R3, R3, 0x1, R9 ;  /* 0x0000000103037824 */ /* 0x000fe400078e0209 */
[----:B------:R-:W-:Y:S02]  /*165d0*/  VIADD R8, R16, 0x16820 ;  /* 0x0001682010087836 */ /* 0x000fe40000000000 */
[C---:B------:R-:W-:Y:S02]  /*165e0*/  IMAD R5, R7.reuse, UR5, R0 ;  /* 0x0000000507057c24 */ /* 0x040fe4000f8e0200 */
[----:B------:R-:W-:Y:S01]  /*165f0*/  IMAD.WIDE.U32 R2, R7, UR4, R2 ;  /* 0x0000000407027c25 */ /* 0x000fe2000f8e0002 */
[----:B------:R-:W-:Y:S01]  /*16600*/  ULDC.64 UR4, c[0x0][0xb00] ;  /* 0x0002c00000047ab9 */ /* 0x000fe20000000a00 */
[----:B------:R-:W-:-:S02]  /*16610*/  PRMT R8, RZ, 0x654, R8 ;  /* 0x00000654ff087816 */ /* 0x000fc40000000008 */
[----:B------:R-:W-:Y:S01]  /*16620*/  IMAD.IADD R3, R3, 0x1, R5 ;  /* 0x0000000103037824 */ /* 0x000fe200078e0205 */
[----:B------:R-:W-:Y:S01]  /*16630*/  LEA R0, P0, R2, UR4, 0x2 ;  /* 0x0000000402007c11 */ /* 0x000fe2000f8010ff */
[C---:B------:R-:W-:Y:S01]  /*16640*/  VIADD R38, R156.reuse, 0x28 ;  /* 0x000000289c267836 */ /* 0x040fe20000000000 */
[----:B------:R-:W-:Y:S01]  /*16650*/  UMOV UR4, 0xffffffff ;  /* 0xffffffff00047882 */ /* 0x000fe20000000000 */
[C---:B------:R-:W-:Y:S01]  /*16660*/  VIADD R40, R156.reuse, 0x30 ;  /* 0x000000309c287836 */ /* 0x040fe20000000000 */
[----:B------:R0:W-:Y:S01]  /*16670*/  SYNCS.ARRIVE.TRANS64.RED.A1T0 RZ, [R8+URZ], RZ ;  /* 0x000000ff08ff79a7 */ /* 0x0001e2000810043f */
[----:B------:R-:W-:Y:S01]  /*16680*/  VIADD R42, R156, 0x38 ;  /* 0x000000389c2a7836 */ /* 0x000fe20000000000 */
[----:B------:R-:W-:Y:S02]  /*16690*/  LEA.HI.X R2, R2, UR5, R3, 0x2, P0 ;  /* 0x0000000502027c11 */ /* 0x000fe400080f1403 */
[----:B------:R-:W-:Y:S02]  /*166a0*/  SHF.R.S32.HI R5, RZ, 0x1f, R156 ;  /* 0x0000001fff057819 */ /* 0x000fe4000001149c */
[----:B------:R-:W-:-:S02]  /*166b0*/  SHF.R.S32.HI R39, RZ, 0x1f, R38 ;  /* 0x0000001fff277819 */ /* 0x000fc40000011426 */
[----:B------:R-:W-:Y:S02]  /*166c0*/  SHF.R.S32.HI R41, RZ, 0x1f, R40 ;  /* 0x0000001fff297819 */ /* 0x000fe40000011428 */
[----:B------:R-:W-:Y:S01]  /*166d0*/  SHF.R.S32.HI R44, RZ, 0x1f, R42 ;  /* 0x0000001fff2c7819 */ /* 0x000fe2000001142a */
[----:B0-----:R-:W-:Y:S06]  /*166e0*/  BRA.DIV UR4, `(.L_x_13668) ;  /* 0x0000009e04547947 */ /* 0x001fec000b800000 */
[----:B------:R0:W1:Y:S04]  /*166f0*/  SHFL.IDX PT, R3, R2, RZ, 0x1c1f ;  /* 0x001c1fff02037589 */ /* 0x00006800000e0000 */
[----:B------:R0:W2:Y:S02]  /*16700*/  SHFL.IDX PT, R14, R0, RZ, 0x1c1f ;  /* 0x001c1fff000e7589 */ /* 0x0000a400000e0000 */
.L_x_13881:
        /* <DEDUP_REMOVED lines=8> */
[-C--:B--2---:R-:W-:Y:S02]  /*16790*/  @!P1 LEA R6, P3, R156, R14.reuse, 0x2 ;  /* 0x0000000e9c069211 */ /* 0x084fe400078610ff */
[-C--:B------:R-:W-:Y:S02]  /*167a0*/  @!P2 LEA R8, P4, R28, R14.reuse, 0x2 ;  /* 0x0000000e1c08a211 */ /* 0x080fe400078810ff */
[-C--:B-1----:R-:W-:Y:S02]  /*167b0*/  @!P1 LEA.HI.X R7, R156, R3.reuse, R5, 0x2, P3 ;  /* 0x000000039c079211 */ /* 0x082fe400018f1405 */
[----:B------:R-:W-:Y:S02]  /*167c0*/  @!P2 LEA.HI.X R9, R28, R3, R45, 0x2, P4 ;  /* 0x000000031c09a211 */ /* 0x000fe400020f142d */
[----:B------:R-:W-:Y:S01]  /*167d0*/  @!P5 LEA R10, P3, R32, R14, 0x2 ;  /* 0x0000000e200ad211 */ /* 0x000fe200078610ff */
[----:B------:R1:W-:Y:S01]  /*167e0*/  @!P1 ST.E.64 desc[UR40][R6.64], R20 ;  /* 0x0000001406009985 */ /* 0x0003e2000c101b28 */
[----:B------:R-:W-:-:S02]  /*167f0*/  ISETP.GE.AND P1, PT, R36, UR4, PT ;  /* 0x0000000424007c0c */ /* 0x000fc4000bf26270 */
[-C--:B------:R-:W-:Y:S01]  /*16800*/  @!P5 LEA.HI.X R11, R32, R3.reuse, R33, 0x2, P3 ;  /* 0x00000003200bd211 */ /* 0x080fe200018f1421 */
[----:B------:R2:W-:Y:S01]  /*16810*/  @!P2 ST.E.64 desc[UR40][R8.64], R24 ;  /* 0x000000180800a985 */ /* 0x0005e2000c101b28 */
[----:B------:R-:W-:Y:S02]  /*16820*/  ISETP.GE.AND P2, PT, R38, UR4, PT ;  /* 0x0000000426007c0c */ /* 0x000fe4000bf46270 */
[----:B------:R-:W-:Y:S01]  /*16830*/  @!P0 LEA R12, P4, R34, R14, 0x2 ;  /* 0x0000000e220c8211 */ /* 0x000fe200078810ff */
[----:B------:R3:W-:Y:S01]  /*16840*/  @!P5 ST.E.64 desc[UR40][R10.64], R96 ;  /* 0x000000600a00d985 */ /* 0x0007e2000c101b28 */
[----:B------:R-:W-:Y:S02]  /*16850*/  ISETP.GE.AND P3, PT, R40, UR4, PT ;  /* 0x0000000428007c0c */ /* 0x000fe4000bf66270 */
[----:B------:R-:W-:Y:S02]  /*16860*/  ISETP.GE.AND P5, PT, R42, UR4, PT ;  /* 0x000000042a007c0c */ /* 0x000fe4000bfa6270 */
[----:B------:R-:W-:-:S02]  /*16870*/  @!P0 LEA.HI.X R13, R34, R3, R35, 0x2, P4 ;  /* 0x00000003220d8211 */ /* 0x000fc400020f1423 */
        /* <DEDUP_REMOVED lines=13> */
.L_x_13670:
[----:B------:R-:W-:Y:S05]  /*16950*/  BSYNC B1 ;  /* 0x0000000000017941 */ /* 0x000fea0003800000 */
.L_x_13669:
[----:B------:R-:W-:-:S03]  /*16960*/  UMOV UR4, 0xffffffff ;  /* 0xffffffff00047882 */ /* 0x000fc60000000000 */
[----:B------:R-:W-:Y:S05]  /*16970*/  BRA.DIV UR4, `(.L_x_13671) ;  /* 0x0000009a04e47947 */ /* 0x000fea000b800000 */
[----:B-1----:R1:W4:Y:S04]  /*16980*/  SHFL.IDX PT, R3, R2, 0x1, 0x1c1f ;  /* 0x003c1f0002037f89 */ /* 0x00232800000e0000 */
[----:B--23--:R1:W2:Y:S02]  /*16990*/  SHFL.IDX PT, R14, R0, 0x1, 0x1c1f ;  /* 0x003c1f00000e7f89 */ /* 0x00c2a400000e0000 */
.L_x_13885:
[----:B------:R-:W-:-:S13]  /*169a0*/  ISETP.GE.AND P0, PT, R4, R43, PT ;  /* 0x0000002b0400720c */ /* 0x000fda0003f06270 */
[----:B------:R-:W-:Y:S05]  /*169b0*/  @P0 BRA `(.L_x_13667) ;  /* 0x0000000c00300947 */ /* 0x000fea0003800000 */
[----:B------:R-:W-:Y:S02]  /*169c0*/  ULDC UR4, c[0x0][0xac8] ;  /* 0x0002b20000047ab9 */ /* 0x000fe40000000800 */
[----:B------:R-:W-:Y:S02]  /*169d0*/  ISETP.GE.AND P0, PT, R156, UR4, PT ;  /* 0x000000049c007c0c */ /* 0x000fe4000bf06270 */
[----:B------:R-:W-:Y:S02]  /*169e0*/  ISETP.GE.AND P5, PT, R28, UR4, PT ;  /* 0x000000041c007c0c */ /* 0x000fe4000bfa6270 */
[----:B------:R-:W-:Y:S02]  /*169f0*/  ISETP.GE.AND P3, PT, R32, UR4, PT ;  /* 0x0000000420007c0c */ /* 0x000fe4000bf66270 */
[----:B------:R-:W-:-:S07]  /*16a00*/  ISETP.GE.AND P2, PT, R34, UR4, PT ;  /* 0x0000000422007c0c */ /* 0x000fce000bf46270 */
[-C--:B--2---:R-:W-:Y:S02]  /*16a10*/  @!P0 LEA R4, P1, R156, R14.reuse, 0x2 ;  /* 0x0000000e9c048211 */ /* 0x084fe400078210ff */
[----:B------:R-:W-:Y:S02]  /*16a20*/  @!P5 LEA R6, P4, R28, R14, 0x2 ;  /* 0x0000000e1c06d211 */ /* 0x000fe400078810ff */
[-C--:B----4-:R-:W-:Y:S02]  /*16a30*/  @!P0 LEA.HI.X R5, R156, R3.reuse, R5, 0x2, P1 ;  /* 0x000000039c058211 */ /* 0x090fe400008f1405 */
[----:B------:R-:W-:Y:S02]  /*16a40*/  ISETP.GE.AND P1, PT, R36, UR4, PT ;  /* 0x0000000424007c0c */ /* 0x000fe4000bf26270 */
[----:B------:R-:W-:Y:S01]  /*16a50*/  @!P5 LEA.HI.X R7, R28, R3, R45, 0x2, P4 ;  /* 0x000000031c07d211 */ /* 0x000fe200020f142d */
[----:B------:R2:W-:Y:S01]  /*16a60*/  @!P0 ST.E.64 desc[UR40][R4.64], R90 ;  /* 0x0000005a04008985 */ /* 0x0005e2000c101b28 */
[----:B------:R-:W-:-:S02]  /*16a70*/  ISETP.GE.AND P0, PT, R38, UR4, PT ;  /* 0x0000000426007c0c */ /* 0x000fc4000bf06270 */
[-C--:B------:R-:W-:Y:S01]  /*16a80*/  @!P3 LEA R8, P4, R32, R14.reuse, 0x2 ;  /* 0x0000000e2008b211 */ /* 0x080fe200078810ff */
[----:B------:R3:W-:Y:S01]  /*16a90*/  @!P5 ST.E.64 desc[UR40][R6.64], R94 ;  /* 0x0000005e0600d985 */ /* 0x0007e2000c101b28 */
[-C--:B------:R-:W-:Y:S02]  /*16aa0*/  @!P2 LEA R10, P5, R34, R14.reuse, 0x2 ;  /* 0x0000000e220aa211 */ /* 0x080fe400078a10ff */
[-C--:B------:R-:W-:Y:S02]  /*16ab0*/  @!P3 LEA.HI.X R9, R32, R3.reuse, R33, 0x2, P4 ;  /* 0x000000032009b211 */ /* 0x080fe400020f1421 */
[----:B------:R-:W-:Y:S02]  /*16ac0*/  ISETP.GE.AND P4, PT, R40, UR4, PT ;  /* 0x0000000428007c0c */ /* 0x000fe4000bf86270 */
[----:B------:R-:W-:Y:S01]  /*16ad0*/  @!P2 LEA.HI.X R11, R34, R3, R35, 0x2, P5 ;  /* 0x00000003220ba211 */ /* 0x000fe200028f1423 */
[----:B------:R3:W-:Y:S01]  /*16ae0*/  @!P3 ST.E.64 desc[UR40][R8.64], R98 ;  /* 0x000000620800b985 */ /* 0x0007e2000c101b28 */
[----:B------:R-:W-:-:S03]  /*16af0*/  @!P1 LEA R12, P5, R36, R14, 0x2 ;  /* 0x0000000e240c9211 */ /* 0x000fc600078a10ff */
[----:B------:R3:W-:Y:S01]  /*16b00*/  @!P2 ST.E.64 desc[UR40][R10.64], R102 ;  /* 0x000000660a00a985 */ /* 0x0007e2000c101b28 */
[----:B------:R-:W-:Y:S02]  /*16b10*/  @!P1 LEA.HI.X R13, R36, R3, R37, 0x2, P5 ;  /* 0x00000003240d9211 */ /* 0x000fe400028f1425 */
[----:B------:R-:W-:-:S03]  /*16b20*/  @!P0 LEA R20, P5, R38, R14, 0x2 ;  /* 0x0000000e26148211 */ /* 0x000fc600078a10ff */
[----:B------:R3:W-:Y:S01]  /*16b30*/  @!P1 ST.E.64 desc[UR40][R12.64], R106 ;  /* 0x0000006a0c009985 */ /* 0x0007e2000c101b28 */
[----:B------:R-:W-:Y:S02]  /*16b40*/  @!P0 LEA.HI.X R21, R38, R3, R39, 0x2, P5 ;  /* 0x0000000326158211 */ /* 0x000fe400028f1427 */
[----:B--2---:R-:W-:-:S03]  /*16b50*/  @!P4 LEA R4, P5, R40, R14, 0x2 ;  /* 0x0000000e2804c211 */ /* 0x004fc600078a10ff */
[----:B------:R3:W-:Y:S01]  /*16b60*/  @!P0 ST.E.64 desc[UR40][R20.64], R110 ;  /* 0x0000006e14008985 */ /* 0x0007e2000c101b28 */
[----:B------:R-:W-:Y:S02]  /*16b70*/  @!P4 LEA.HI.X R5, R40, R3, R41, 0x2, P5 ;  /* 0x000000032805c211 */ /* 0x000fe400028f1429 */
[----:B------:R-:W-:-:S03]  /*16b80*/  ISETP.GE.AND P0, PT, R42, UR4, PT ;  /* 0x000000042a007c0c */ /* 0x000fc6000bf06270 */
[----:B------:R3:W-:Y:S10]  /*16b90*/  @!P4 ST.E.64 desc[UR40][R4.64], R114 ;  /* 0x000000720400c985 */ /* 0x0007f4000c101b28 */
[----:B------:R-:W-:Y:S05]  /*16ba0*/  @P0 BRA `(.L_x_13667) ;  /* 0x0000000800b40947 */ /* 0x000fea0003800000 */
[----:B------:R-:W-:-:S04]  /*16bb0*/  LEA R14, P0, R42, R14, 0x2 ;  /* 0x0000000e2a0e7211 */ /* 0x000fc800078010ff */
[----:B------:R-:W-:-:S05]  /*16bc0*/  LEA.HI.X R15, R42, R3, R44, 0x2, P0 ;  /* 0x000000032a0f7211 */ /* 0x000fca00000f142c */
[----:B------:R2:W-:Y:S01]  /*16bd0*/  ST.E.64 desc[UR40][R14.64], R118 ;  /* 0x000000760e007985 */ /* 0x0005e2000c101b28 */
[----:B------:R-:W-:Y:S05]  /*16be0*/  BRA `(.L_x_13667) ;  /* 0x0000000800a47947 */ /* 0x000fea0003800000 */
.L_x_13663:
[----:B------:R-:W2:Y:S01]  /*16bf0*/  LDL R0, [R1+0x50] ;  /* 0x0000500001007983 */ /* 0x000ea20000100800 */
[----:B------:R-:W-:Y:S01]  /*16c00*/  ULDC.64 UR4, c[0x0][0xc08] ;  /* 0x0003020000047ab9 */ /* 0x000fe20000000a00 */
[----:B-----5:R-:W2:Y:S01]  /*16c10*/  LDC.64 R2, c[0x0][0xc00] ;  /* 0x00030000ff027b82 */ /* 0x020ea20000000a00 */
[----:B------:R-:W-:Y:S01]  /*16c20*/  ISETP.NE.U32.AND P0, PT, RZ, UR4, PT ;  /* 0x00000004ff007c0c */ /* 0x000fe2000bf05070 */
[----:B------:R-:W3:Y:S01]  /*16c30*/  LDL R6, [R1+0x4c] ;  /* 0x00004c0001067983 */ /* 0x000ee20000100800 */
[----:B------:R-:W-:Y:S02]  /*16c40*/  IMAD.MOV.U32 R15, RZ, RZ, RZ ;  /* 0x000000ffff0f7224 */ /* 0x000fe400078e00ff */
[----:B------:R-:W-:Y:S01]  /*16c50*/  ISETP.NE.AND.EX P1, PT, RZ, UR5, PT, P0 ;  /* 0x00000005ff007c0c */ /* 0x000fe2000bf25300 */
[----:B------:R-:W-:Y:S02]  /*16c60*/  ULDC.64 UR4, c[0x0][0xc00] ;  /* 0x0003000000047ab9 */ /* 0x000fe40000000a00 */
[----:B------:R-:W-:-:S04]  /*16c70*/  ISETP.NE.U32.AND P0, PT, RZ, UR4, PT ;  /* 0x00000004ff007c0c */ /* 0x000fc8000bf05070 */
[----:B------:R-:W-:-:S06]  /*16c80*/  ISETP.NE.AND.EX P0, PT, RZ, UR5, PT, P0 ;  /* 0x00000005ff007c0c */ /* 0x000fcc000bf05300 */
[----:B------:R-:W0:Y:S01]  /*16c90*/  @P1 LDC.64 R4, c[0x0][0xc08] ;  /* 0x00030200ff041b82 */ /* 0x000e220000000a00 */
[----:B------:R-:W-:Y:S02]  /*16ca0*/  ULDC UR4, c[0x0][0xa88] ;  /* 0x0002a20000047ab9 */ /* 0x000fe40000000800 */
[----:B------:R-:W-:Y:S01]  /*16cb0*/  IMAD.U32 R20, RZ, RZ, UR4 ;  /* 0x00000004ff147e24 */ /* 0x000fe2000f8e00ff */
[----:B------:R-:W4:Y:S01]  /*16cc0*/  S2R R7, SR_TID.X ;  /* 0x0000000000077919 */ /* 0x000f220000002100 */
[----:B--2---:R-:W-:-:S04]  /*16cd0*/  IMAD.WIDE R2, R0, 0x4, R2 ;  /* 0x0000000400027825 */ /* 0x004fc800078e0202 */
[----:B0-----:R-:W-:Y:S01]  /*16ce0*/  @P1 IMAD.WIDE R4, R0, 0x4, R4 ;  /* 0x0000000400041825 */ /* 0x001fe200078e0204 */
[----:B------:R0:W5:Y:S01]  /*16cf0*/  @P0 LDG.E R15, desc[UR40][R2.64] ;  /* 0x00000028020f0981 */ /* 0x000162000c1e1900 */
[----:B---3--:R-:W-:Y:S02]  /*16d00*/  ISETP.NE.AND P2, PT, R6, RZ, PT ;  /* 0x000000ff0600720c */ /* 0x008fe40003f45270 */
[----:B----4-:R-:W-:Y:S01]  /*16d10*/  VIADD R32, R7, 0xffffff80 ;  /* 0xffffff8007207836 */ /* 0x010fe20000000000 */
[----:B------:R0:W5:Y:S01]  /*16d20*/  @P1 LDG.E R20, desc[UR40][R4.64] ;  /* 0x0000002804141981 */ /* 0x000162000c1e1900 */
[----:B------:R-:W-:-:S03]  /*16d30*/  SHF.R.S32.HI R26, RZ, 0x1f, R0 ;  /* 0x0000001fff1a7819 */ /* 0x000fc60000011400 */
[----:B------:R-:W-:-:S06]  /*16d40*/  ISETP.GT.AND P3, PT, R32, 0xbf, PT ;  /* 0x000000bf2000780c */ /* 0x000fcc0003f64270 */
[----:B------:R-:W2:Y:S02]  /*16d50*/  @!P2 LDC R6, c[0x0][0xad4] ;  /* 0x0002b500ff06ab82 */ /* 0x000ea40000000800 */
[----:B--2---:R0:W-:Y:S01]  /*16d60*/  @!P2 STL [R1+0x4c], R6 ;  /* 0x00004c060100a387 */ /* 0x0041e20000100800 */
[----:B------:R-:W-:Y:S01]  /*16d70*/  ISETP.GT.AND P2, PT, R6, 0x1, PT ;  /* 0x000000010600780c */ /* 0x000fe20003f44270 */
[----:B------:R-:W-:-:S12]  /*16d80*/  @P1 BRA `(.L_x_13672) ;  /* 0x0000000000101947 */ /* 0x000fd80003800000 */
[----:B------:R-:W-:Y:S05]  /*16d90*/  @!P0 BRA `(.L_x_13672) ;  /* 0x00000000000c8947 */ /* 0x000fea0003800000 */
[----:B0-----:R-:W2:Y:S04]  /*16da0*/  LDG.E R5, desc[UR40][R2.64] ;  /* 0x0000002802057981 */ /* 0x001ea8000c1e1900 */
[----:B-----5:R-:W2:Y:S02]  /*16db0*/  LDG.E R20, desc[UR40][R2.64+0x4] ;  /* 0x0000042802147981 */ /* 0x020ea4000c1e1900 */
[----:B--2---:R-:W-:-:S07]  /*16dc0*/  IMAD.IADD R20, R20, 0x1, -R5 ;  /* 0x0000000114147824 */ /* 0x004fce00078e0a05 */
.L_x_13672:
[----:B------:R-:W-:Y:S01]  /*16dd0*/  BSSY B1, `(.L_x_13673) ;  /* 0x0000038000017945 */ /* 0x000fe20003800000 */
[----:B------:R-:W-:Y:S02]  /*16de0*/  SEL R33, R0, RZ, !P0 ;  /* 0x000000ff00217207 */ /* 0x000fe40004000000 */
[----:B------:R-:W-:Y:S02]  /*16df0*/  SEL R26, R26, RZ, !P0 ;  /* 0x000000ff1a1a7207 */ /* 0x000fe40004000000 */
[----:B-----5:R-:W-:Y:S01]  /*16e00*/  SHF.R.S32.HI R24, RZ, 0x1f, R15 ;  /* 0x0000001fff187819 */ /* 0x020fe2000001140f */
        /* <DEDUP_REMOVED lines=11> */
[----:B-1----:R-:W3:Y:S01]  /*16ec0*/  LDL.LU R28, [R1+0x5c] ;  /* 0x00005c00011c7983 */ /* 0x002ee20000300800 */
        /* <DEDUP_REMOVED lines=35> */
[----:B0-----:R-:W-:-:S03]  /*17100*/  LEA R2, P0, R4, R2, 0x2 ;  /* 0x0000000204027211 */ /* 0x001fc600078010ff */
[----:B------:R-:W-:Y:S02]  /*17110*/  IMAD.IADD R0, R5, 0x1, R9 ;  /* 0x0000000105007824 */ /* 0x000fe400078e0209 */
[----:B------:R-:W-:-:S03]  /*17120*/  IMAD.MOV.U32 R5, RZ, RZ, -0x800000 ;  /* 0xff800000ff057424 */ /* 0x000fc600078e00ff */
[----:B-1----:R-:W-:-:S05]  /*17130*/  LEA.HI.X R3, R4, R3, R0, 0x2, P0 ;  /* 0x0000000304037211 */ /* 0x002fca00000f1400 */
[----:B------:R2:W-:Y:S02]  /*17140*/  STG.E desc[UR40][R2.64], R5 ;  /* 0x0000000502007986 */ /* 0x0005e4000c101928 */
.L_x_13674:
[----:B------:R-:W-:Y:S05]  /*17150*/  BSYNC B1 ;  /* 0x0000000000017941 */ /* 0x000fea0003800000 */
.L_x_13673:
[----:B------:R-:W-:Y:S05]  /*17160*/  @P2 BRA `(.L_x_13667) ;  /* 0x0000000400442947 */ /* 0x000fea0003800000 */
[----:B------:R-:W3:Y:S01]  /*17170*/  LDL.LU R8, [R1+0x48] ;  /* 0x0000480001087983 */ /* 0x000ee20000300800 */
[----:B------:R-:W4:Y:S01]  /*17180*/  LDC R21, c[0x0][0xbe8] ;  /* 0x0002fa00ff157b82 */ /* 0x000f220000000800 */
[----:B------:R-:W-:Y:S01]  /*17190*/  SHF.R.S32.HI R27, RZ, 0x1f, R32 ;  /* 0x0000001fff1b7819 */ /* 0x000fe20000011420 */
[----:B------:R-:W-:Y:S01]  /*171a0*/  ULDC.64 UR4, c[0x0][0xaa0] ;  /* 0x0002a80000047ab9 */ /* 0x000fe20000000a00 */
[----:B-1----:R-:W5:Y:S01]  /*171b0*/  LDL R28, [R1+0x20] ;  /* 0x00002000011c7983 */ /* 0x002f620000100800 */
[----:B------:R-:W-:Y:S01]  /*171c0*/  IMAD R0, R24, UR4, RZ ;  /* 0x0000000418007c24 */ /* 0x000fe2000f8e02ff */
[----:B------:R-:W-:Y:S01]  /*171d0*/  LEA.HI R27, R27, R32, RZ, 0x3 ;  /* 0x000000201b1b7211 */ /* 0x000fe200078f18ff */
[C---:B0-2---:R-:W-:Y:S01]  /*171e0*/  IMAD.WIDE.U32 R2, R15.reuse, UR4, RZ ;  /* 0x000000040f027c25 */ /* 0x045fe2000f8e00ff */
[----:B------:R-:W-:Y:S02]  /*171f0*/  ULDC.64 UR6, c[0x0][0xaf0] ;  /* 0x0002bc0000067ab9 */ /* 0x000fe40000000a00 */
[----:B------:R-:W-:Y:S01]  /*17200*/  SHF.R.S32.HI R27, RZ, 0x3, R27 ;  /* 0x00000003ff1b7819 */ /* 0x000fe2000001141b */
[----:B------:R-:W-:Y:S01]  /*17210*/  IMAD R5, R15, UR5, R0 ;  /* 0x000000050f057c24 */ /* 0x000fe2000f8e0200 */
[----:B------:R-:W-:Y:S01]  /*17220*/  ULDC.64 UR4, c[0x0][0xae8] ;  /* 0x0002ba0000047ab9 */ /* 0x000fe20000000a00 */
[----:B------:R-:W-:-:S02]  /*17230*/  IMAD R4, R26, UR6, RZ ;  /* 0x000000061a047c24 */ /* 0x000fc4000f8e02ff */
[----:B------:R-:W-:Y:S02]  /*17240*/  IMAD R0, R46, 0x30, R27 ;  /* 0x000000302e007824 */ /* 0x000fe400078e021b */
[----:B------:R-:W-:Y:S01]  /*17250*/  IMAD.IADD R3, R3, 0x1, R5 ;  /* 0x0000000103037824 */ /* 0x000fe200078e0205 */
[----:B----4-:R-:W-:-:S13]  /*17260*/  ISETP.NE.AND P0, PT, R21, 0x1, PT ;  /* 0x000000011500780c */ /* 0x010fda0003f05270 */
[----:B------:R-:W0:Y:S08]  /*17270*/  @P0 LDC R7, c[0x0][0xbec] ;  /* 0x0002fb00ff070b82 */ /* 0x000e300000000800 */
[----:B------:R-:W1:Y:S01]  /*17280*/  @P0 LDC R9, c[0x0][0xbf0] ;  /* 0x0002fc00ff090b82 */ /* 0x000e620000000800 */
[----:B---3--:R-:W-:-:S04]  /*17290*/  IMAD.WIDE.U32 R2, R8, UR4, R2 ;  /* 0x0000000408027c25 */ /* 0x008fc8000f8e0002 */
[----:B-----5:R-:W-:Y:S02]  /*172a0*/  IMAD.IADD R6, R28, 0x1, R0 ;  /* 0x000000011c067824 */ /* 0x020fe400078e0200 */
        /* <DEDUP_REMOVED lines=30> */
[----:B------:R-:W-:Y:S01]  /*17490*/  IMAD.IADD R21, R27, 0x1, R28 ;  /* 0x000000011b157824 */ /* 0x000fe200078e021c */
[----:B------:R-:W1:Y:S03]  /*174a0*/  SHFL.IDX PT, R0, R9, RZ, 0x181f ;  /* 0x00181fff09007589 */ /* 0x000e6600000e0000 */
[C---:B------:R-:W-:Y:S01]  /*174b0*/  VIADD R7, R21.reuse, 0x30 ;  /* 0x0000003015077836 */ /* 0x040fe20000000000 */
[----:B------:R-:W2:Y:S01]  /*174c0*/  SHFL.IDX PT, R4, R8, 0x1, 0x181f ;  /* 0x00381f0008047f89 */ /* 0x000ea200000e0000 */
[C---:B------:R-:W-:Y:S01]  /*174d0*/  ISETP.GE.OR P2, PT, R21.reuse, R10, P0 ;  /* 0x0000000a1500720c */ /* 0x040fe20000746670 */
[----:B------:R-:W-:-:S02]  /*174e0*/  VIADD R11, R21, 0x60 ;  /* 0x00000060150b7836 */ /* 0x000fc40000000000 */
[----:B------:R-:W3:Y:S01]  /*174f0*/  SHFL.IDX PT, R14, R8, 0x2, 0x181f ;  /* 0x00581f00080e7f89 */ /* 0x000ee200000e0000 */
[-C--:B------:R-:W-:Y:S02]  /*17500*/  ISETP.GE.OR P3, PT, R7, R10.reuse, P0 ;  /* 0x0000000a0700720c */ /* 0x080fe40000766670 */
[----:B------:R-:W-:Y:S01]  /*17510*/  ISETP.GE.OR P4, PT, R11, R10, P0 ;  /* 0x0000000a0b00720c */ /* 0x000fe20000786670 */
[----:B------:R-:W4:Y:S04]  /*17520*/  SHFL.IDX PT, R3, R9, 0x1, 0x181f ;  /* 0x00381f0009037f89 */ /* 0x000f2800000e0000 */
[----:B------:R-:W5:Y:S02]  /*17530*/  SHFL.IDX PT, R5, R9, 0x2, 0x181f ;  /* 0x00581f0009057f89 */ /* 0x000f6400000e0000 */
[----:B0-----:R-:W-:-:S04]  /*17540*/  @!P2 LEA R2, P5, R41, R2, 0x1 ;  /* 0x000000022902a211 */ /* 0x001fc800078a08ff */
[C---:B-1----:R-:W-:Y:S01]  /*17550*/  @!P2 LEA.HI.X R7, R41.reuse, R0, R42, 0x1, P5 ;  /* 0x000000002907a211 */ /* 0x042fe200028f0c2a */
[----:B------:R-:W-:Y:S01]  /*17560*/  @!P2 IMAD.MOV.U32 R6, RZ, RZ, R2 ;  /* 0x000000ffff06a224 */ /* 0x000fe200078e0002 */
[----:B------:R0:W1:Y:S01]  /*17570*/  SHFL.IDX PT, R0, R9, 0x3, 0x181f ;  /* 0x00781f0009007f89 */ /* 0x00006200000e0000 */
[----:B--2---:R-:W-:-:S03]  /*17580*/  @!P3 LEA R4, P1, R41, R4, 0x1 ;  /* 0x000000042904b211 */ /* 0x004fc600078208ff */
[----:B------:R0:W-:Y:S01]  /*17590*/  @!P2 ST.E.128 desc[UR40][R6.64], RZ ;  /* 0x000000ff0600a985 */ /* 0x0001e2000c101d28 */
[----:B---3--:R-:W-:-:S03]  /*175a0*/  @!P4 LEA R20, P5, R41, R14, 0x1 ;  /* 0x0000000e2914c211 */ /* 0x008fc600078a08ff */
[----:B------:R0:W2:Y:S01]  /*175b0*/  SHFL.IDX PT, R14, R8, 0x3, 0x181f ;  /* 0x00781f00080e7f89 */ /* 0x0000a200000e0000 */
[C---:B----4-:R-:W-:Y:S01]  /*175c0*/  @!P3 LEA.HI.X R3, R41.reuse, R3, R42, 0x1, P1 ;  /* 0x000000032903b211 */ /* 0x050fe200008f0c2a */
[----:B------:R-:W-:Y:S01]  /*175d0*/  @!P4 IMAD.MOV.U32 R2, RZ, RZ, R20 ;  /* 0x000000ffff02c224 */ /* 0x000fe200078e0014 */
[----:B-----5:R-:W-:-:S03]  /*175e0*/  @!P4 LEA.HI.X R25, R41, R5, R42, 0x1, P5 ;  /* 0x000000052919c211 */ /* 0x020fc600028f0c2a */
[----:B------:R-:W-:Y:S02]  /*175f0*/  @!P3 IMAD.MOV.U32 R5, RZ, RZ, R3 ;  /* 0x000000ffff05b224 */ /* 0x000fe400078e0003 */
[----:B------:R-:W-:-:S03]  /*17600*/  @!P4 IMAD.MOV.U32 R3, RZ, RZ, R25 ;  /* 0x000000ffff03c224 */ /* 0x000fc600078e0019 */
[----:B------:R0:W-:Y:S04]  /*17610*/  @!P3 ST.E.128 desc[UR40][R4.64], RZ ;  /* 0x000000ff0400b985 */ /* 0x0001e8000c101d28 */
[----:B-1----:R0:W-:Y:S02]  /*17620*/  @!P4 ST.E.128 desc[UR40][R2.64], RZ ;  /* 0x000000ff0200c985 */ /* 0x0021e4000c101d28 */
.L_x_13894:
[----:B------:R-:W-:-:S05]  /*17630*/  VIADD R21, R21, 0x90 ;  /* 0x0000009015157836 */ /* 0x000fca0000000000 */
[----:B------:R-:W-:-:S13]  /*17640*/  ISETP.GE.OR P0, PT, R21, R10, P0 ;  /* 0x0000000a1500720c */ /* 0x000fda0000706670 */
[----:B--2---:R-:W-:-:S04]  /*17650*/  @!P0 LEA R14, P1, R41, R14, 0x1 ;  /* 0x0000000e290e8211 */ /* 0x004fc800078208ff */
[----:B------:R-:W-:-:S05]  /*17660*/  @!P0 LEA.HI.X R15, R41, R0, R42, 0x1, P1 ;  /* 0x00000000290f8211 */ /* 0x000fca00008f0c2a */
[----:B------:R3:W-:Y:S04]  /*17670*/  @!P0 ST.E.128 desc[UR40][R14.64], RZ ;  /* 0x000000ff0e008985 */ /* 0x0007e8000c101d28 */
.L_x_13667:
[----:B------:R-:W-:Y:S05]  /*17680*/  BSYNC B0 ;  /* 0x0000000000007941 */ /* 0x000fea0003800000 */
.L_x_13662:
[----:B------:R-:W-:Y:S02]  /*17690*/  ULDC UR4, c[0x0][0xc3c] ;  /* 0x00030f0000047ab9 */ /* 0x000fe40000000800 */
[----:B-1----:R-:W-:-:S13]  /*176a0*/  ISETP.GE.AND P0, PT, R31, UR4, PT ;  /* 0x000000041f007c0c */ /* 0x002fda000bf06270 */
[----:B------:R-:W-:Y:S05]  /*176b0*/  @!P0 BRA `(.L_x_13676) ;  /* 0xfffffe98005c8947 */ /* 0x000fea000383ffff */
[----:B------:R-:W-:Y:S05]  /*176c0*/  BRA `(.L_x_13474) ;  /* 0x0000007800a47947 */ /* 0x000fea0003800000 */
.L_x_13472:
        /* <DEDUP_REMOVED lines=13> */
[----:B------:R-:W1:Y:S01]  /*177a0*/  LDS.128 R24, [UR4+0x168d0] ;  /* 0x0168d004ff187984 */ /* 0x000e620008000c00 */
[----:B------:R-:W-:Y:S06]  /*177b0*/  BAR.ARV 0x4, 0x200 ;  /* 0x0108000000007b1d */ /* 0x000fec0000002000 */
[----:B------:R-:W-:Y:S05]  /*177c0*/  BRA `(.L_x_13678) ;  /* 0x0000000c008c7947 */ /* 0x000fea0003800000 */
.L_x_13677:
        /* <DEDUP_REMOVED lines=44> */
.L_x_13681:
        /* <DEDUP_REMOVED lines=37> */
.L_x_13679:
        /* <DEDUP_REMOVED lines=13> */
.L_x_13682:
        /* <DEDUP_REMOVED lines=61> */
.L_x_13683:
        /* <DEDUP_REMOVED lines=60> */
.L_x_13684:
[----:B------:R-:W-:-:S05]  /*18540*/  LOP3.LUT R2, RZ, R2, RZ, 0x33, !PT ;  /* 0x00000002ff027212 */ /* 0x000fca00078e33ff */
[----:B------:R-:W-:Y:S01]  /*18550*/  IMAD.IADD R25, R25, 0x1, R2 ;  /* 0x0000000119197824 */ /* 0x000fe200078e0202 */
[----:B------:R-:W-:Y:S06]  /*18560*/  BRA `(.L_x_13685) ;  /* 0x00000000000c7947 */ /* 0x000fec0003800000 */
.L_x_13680:
[----:B------:R-:W-:Y:S02]  /*18570*/  IMAD.MOV.U32 R25, RZ, RZ, RZ ;  /* 0x000000ffff197224 */ /* 0x000fe400078e00ff */
[----:B------:R-:W-:Y:S02]  /*18580*/  IMAD.U32 R24, RZ, RZ, UR6 ;  /* 0x00000006ff187e24 */ /* 0x000fe4000f8e00ff */
[----:B------:R-:W-:-:S07]  /*18590*/  IMAD.MOV.U32 R26, RZ, RZ, RZ ;  /* 0x000000ffff1a7224 */ /* 0x000fce00078e00ff */
.L_x_13685:
[----:B------:R-:W-:-:S13]  /*185a0*/  ISETP.NE.AND P0, PT, R0, RZ, PT ;  /* 0x000000ff0000720c */ /* 0x000fda0003f05270 */
[----:B------:R-:W0:Y:S01]  /*185b0*/  @!P0 S2R R3, SR_CgaCtaId ;  /* 0x0000000000038919 */ /* 0x000e220000008800 */
[----:B------:R-:W-:-:S04]  /*185c0*/  @!P0 MOV R0, 0x400 ;  /* 0x0000040000008802 */ /* 0x000fc80000000f00 */
[----:B0-----:R-:W-:-:S05]  /*185d0*/  @!P0 LEA R0, R3, R0, 0x18 ;  /* 0x0000000003008211 */ /* 0x001fca00078ec0ff */
[----:B------:R0:W-:Y:S01]  /*185e0*/  @!P0 STS.128 [R0+0x168d0], R24 ;  /* 0x0168d01800008388 */ /* 0x0001e20000000c00 */
[----:B------:R-:W-:Y:S06]  /*185f0*/  BAR.ARV 0x5, 0x200 ;  /* 0x0148000000007b1d */ /* 0x000fec0000002000 */
.L_x_13678:
[----:B------:R2:W-:Y:S01]  /*18600*/  STL [R1+0x34], RZ ;  /* 0x000034ff01007387 */ /* 0x0005e20000100800 */
[----:B------:R-:W-:Y:S01]  /*18610*/  ULDC UR4, c[0x0][0xc3c] ;  /* 0x00030f0000047ab9 */ /* 0x000fe20000000800 */
[----:B------:R-:W-:Y:S01]  /*18620*/  IMAD.MOV.U32 R28, RZ, RZ, 0x1 ;  /* 0x00000001ff1c7424 */ /* 0x000fe200078e00ff */
[----:B-1----:R-:W-:Y:S01]  /*18630*/  ISETP.GE.AND P0, PT, R27, UR4, PT ;  /* 0x000000041b007c0c */ /* 0x002fe2000bf06270 */
[----:B------:R-:W-:-:S12]  /*18640*/  IMAD.MOV.U32 R18, RZ, RZ, RZ ;  /* 0x000000ffff127224 */ /* 0x000fd800078e00ff */
[----:B--2---:R-:W-:Y:S05]  /*18650*/  @P0 BRA `(.L_x_13686) ;  /* 0x0000006400e40947 */ /* 0x004fea0003800000 */
[----:B------:R-:W1:Y:S01]  /*18660*/  S2R R5, SR_TID.X ;  /* 0x0000000000057919 */ /* 0x000e620000002100 */
[----:B------:R-:W2:Y:S01]  /*18670*/  S2UR UR5, SR_CgaCtaId ;  /* 0x00000000000579c3 */ /* 0x000ea20000008800 */
        /* <DEDUP_REMOVED lines=8> */
[----:B--2---:R-:W-:-:S06]  /*18700*/  ULEA UR4, UR5, UR4, 0x18 ;  /* 0x0000000405047291 */ /* 0x004fcc000f8ec03f */
[----:B------:R-:W-:Y:S01]  /*18710*/  IMAD.U32 R17, RZ, RZ, UR4 ;  /* 0x00000004ff117e24 */ /* 0x000fe2000f8e00ff */
[C---:B-1----:R-:W-:Y:S01]  /*18720*/  LOP3.LUT R4, R5.reuse, 0x7f, RZ, 0xc0, !PT ;  /* 0x0000007f05047812 */ /* 0x042fe200078ec0ff */
[----:B0-----:R-:W-:-:S04]  /*18730*/  IMAD.SHL.U32 R0, R5, 0x8, RZ ;  /* 0x0000000805007824 */ /* 0x001fc800078e00ff */
[----:B------:R-:W-:Y:S01]  /*18740*/  IMAD.SHL.U32 R3, R4, 0x8, RZ ;  /* 0x0000000804037824 */ /* 0x000fe200078e00ff */
[----:B------:R-:W-:Y:S01]  /*18750*/  LOP3.LUT R2, R0, 0x1f8, RZ, 0xc0, !PT ;  /* 0x000001f800027812 */ /* 0x000fe200078ec0ff */
[----:B------:R-:W-:Y:S01]  /*18760*/  IMAD.MOV.U32 R0, RZ, RZ, 0x1 ;  /* 0x00000001ff007424 */ /* 0x000fe200078e00ff */
[----:B------:R-:W-:Y:S02]  /*18770*/  SHF.R.U32.HI R4, RZ, 0x3, R4 ;  /* 0x00000003ff047819 */ /* 0x000fe40000011604 */
[----:B------:R-:W-:Y:S02]  /*18780*/  LOP3.LUT R2, R2, 0x38, R5, 0x78, !PT ;  /* 0x0000003802027812 */ /* 0x000fe400078e7805 */
[----:B------:R0:W-:Y:S02]  /*18790*/  STL [R1], R0 ;  /* 0x0000000001007387 */ /* 0x0001e40000100800 */
[----:B------:R-:W-:Y:S01]  /*187a0*/  LOP3.LUT R2, R2, 0x200, R3, 0xf8, !PT ;  /* 0x0000020002027812 */ /* 0x000fe200078ef803 */
[----:B------:R-:W-:-:S05]  /*187b0*/  IMAD.SHL.U32 R3, R5, 0x10, RZ ;  /* 0x0000001005037824 */ /* 0x000fca00078e00ff */
[----:B------:R-:W-:Y:S01]  /*187c0*/  LOP3.LUT R3, R4, 0x70, R3, 0xf8, !PT ;  /* 0x0000007004037812 */ /* 0x000fe200078ef803 */
[----:B0-----:R-:W-:-:S05]  /*187d0*/  IMAD R0, R2, 0x2, R17 ;  /* 0x0000000202007824 */ /* 0x001fca00078e0211 */
[----:B------:R0:W-:Y:S02]  /*187e0*/  STL [R1+0xc], R0 ;  /* 0x00000c0001007387 */ /* 0x0001e40000100800 */
.L_x_13828:
[----:B------:R-:W-:Y:S05]  /*187f0*/  YIELD ;  /* 0x0000000000007946 */ /* 0x000fea0003800000 */
[----:B------:R-:W-:Y:S01]  /*18800*/  ULDC.64 UR4, c[0x0][0xa28] ;  /* 0x00028a0000047ab9 */ /* 0x000fe20000000a00 */
[----:B------:R-:W-:Y:S02]  /*18810*/  CS2R R6, SRZ ;  /* 0x0000000000067805 */ /* 0x000fe4000001ff00 */
[----:B------:R-:W-:Y:S01]  /*18820*/  ISETP.NE.U32.AND P0, PT, RZ, UR4, PT ;  /* 0x00000004ff007c0c */ /* 0x000fe2000bf05070 */
[----:B-1----:R-:W1:Y:S01]  /*18830*/  LDC.64 R10, c[0x0][0xa00] ;  /* 0x00028000ff0a7b82 */ /* 0x002e620000000a00 */
[----:B0-----:R-:W-:Y:S01]  /*18840*/  IMAD.MOV.U32 R0, RZ, RZ, RZ ;  /* 0x000000ffff007224 */ /* 0x001fe200078e00ff */
[----:B------:R-:W-:Y:S01]  /*18850*/  ULDC.64 UR6, c[0x0][0xa08] ;  /* 0x0002820000067ab9 */ /* 0x000fe20000000a00 */
[----:B------:R-:W-:Y:S01]  /*18860*/  ISETP.NE.AND.EX P0, PT, RZ, UR5, PT, P0 ;  /* 0x00000005ff007c0c */ /* 0x000fe2000bf05300 */
[----:B------:R-:W-:Y:S01]  /*18870*/  ULDC.64 UR4, c[0x0][0xa18] ;  /* 0x0002860000047ab9 */ /* 0x000fe20000000a00 */
[----:B------:R-:W-:-:S03]  /*18880*/  ULDC.64 UR8, c[0x0][0xa10] ;  /* 0x0002840000087ab9 */ /* 0x000fc60000000a00 */
[----:B------:R-:W0:Y:S08]  /*18890*/  LDC.64 R4, c[0x0][0xa08] ;  /* 0x00028200ff047b82 */ /* 0x000e300000000a00 */
[----:B------:R-:W2:Y:S02]  /*188a0*/  @P0 LDC.64 R2, c[0x0][0xa28] ;  /* 0x00028a00ff020b82 */ /* 0x000ea40000000a00 */
[----:B--2---:R-:W-:-:S05]  /*188b0*/  @P0 IMAD.WIDE R2, R27, 0x4, R2 ;  /* 0x000000041b020825 */ /* 0x004fca00078e0202 */
[----:B------:R2:W5:Y:S01]  /*188c0*/  @P0 LDG.E R7, desc[UR40][R2.64] ;  /* 0x0000002802070981 */ /* 0x000562000c1e1900 */
[----:B------:R-:W-:Y:S01]  /*188d0*/  ISETP.NE.U32.AND P0, PT, RZ, UR4, PT ;  /* 0x00000004ff007c0c */ /* 0x000fe2000bf05070 */
[C---:B-1----:R-:W-:Y:S01]  /*188e0*/  IMAD.WIDE R10, R27.reuse, 0x4, R10 ;  /* 0x000000041b0a7825 */ /* 0x042fe200078e020a */
[----:B------:R-:W-:Y:S02]  /*188f0*/  ISETP.NE.U32.AND P2, PT, RZ, UR6, PT ;  /* 0x00000006ff007c0c */ /* 0x000fe4000bf45070 */
[----:B------:R-:W-:Y:S01]  /*18900*/  ISETP.NE.AND.EX P0, PT, RZ, UR5, PT, P0 ;  /* 0x00000005ff007c0c */ /* 0x000fe2000bf05300 */
[----:B------:R-:W-:Y:S01]  /*18910*/  ULDC.64 UR4, c[0x0][0xa00] ;  /* 0x0002800000047ab9 */ /* 0x000fe20000000a00 */
[----:B------:R-:W-:Y:S01]  /*18920*/  ISETP.NE.U32.AND P4, PT, RZ, UR8, PT ;  /* 0x00000008ff007c0c */ /* 0x000fe2000bf85070 */
[----:B------:R-:W-:Y:S01]  /*18930*/  IMAD.MOV.U32 R12, RZ, RZ, RZ ;  /* 0x000000ffff0c7224 */ /* 0x000fe200078e00ff */
[----:B------:R-:W-:Y:S01]  /*18940*/  ISETP.NE.U32.AND P1, PT, RZ, UR4, PT ;  /* 0x00000004ff007c0c */ /* 0x000fe2000bf25070 */
[----:B--2---:R-:W1:Y:S01]  /*18950*/  LDC.64 R2, c[0x0][0xa10] ;  /* 0x00028400ff027b82 */ /* 0x004e620000000a00 */
[----:B0-----:R-:W-:-:S02]  /*18960*/  IMAD.WIDE R4, R27, 0x4, R4 ;  /* 0x000000041b047825 */ /* 0x001fc400078e0204 */
[----:B------:R-:W-:-:S05]  /*18970*/  ISETP.NE.AND.EX P3, PT, RZ, UR5, PT, P1 ;  /* 0x00000005ff007c0c */ /* 0x000fca000bf65310 */
[----:B------:R-:W0:Y:S01]  /*18980*/  @P0 LDC.64 R8, c[0x0][0xa18] ;  /* 0x00028600ff080b82 */ /* 0x000e220000000a00 */
[----:B------:R-:W-:Y:S01]  /*18990*/  ULDC UR4, c[0x0][0x288] ;  /* 0x0000a20000047ab9 */ /* 0x000fe20000000800 */
[----:B------:R-:W-:Y:S02]  /*189a0*/  ISETP.NE.AND.EX P1, PT, RZ, UR7, PT, P2 ;  /* 0x00000007ff007c0c */ /* 0x000fe4000bf25320 */
[----:B------:R-:W-:-:S04]  /*189b0*/  ISETP.NE.AND.EX P2, PT, RZ, UR9, PT, P4 ;  /* 0x00000009ff007c0c */ /* 0x000fc8000bf45340 */
[----:B------:R-:W2:Y:S07]  /*189c0*/  @P3 LDG.E R0, desc[UR40][R10.64] ;  /* 0x000000280a003981 */ /* 0x000eae000c1e1900 */
[----:B------:R-:W5:Y:S01]  /*189d0*/  @P1 LDG.E R12, desc[UR40][R4.64] ;  /* 0x00000028040c1981 */ /* 0x000f62000c1e1900 */
[----:B-1----:R-:W-:-:S05]  /*189e0*/  IMAD.WIDE R2, R27, 0x4, R2 ;  /* 0x000000041b027825 */ /* 0x002fca00078e0202 */
[----:B------:R-:W5:Y:S01]  /*189f0*/  @P2 LDG.E R6, desc[UR40][R2.64] ;  /* 0x0000002802062981 */ /* 0x000f62000c1e1900 */
[----:B0-----:R-:W-:-:S03]  /*18a00*/  @P0 IMAD.WIDE R8, R27, 0x4, R8 ;  /* 0x000000041b080825 */ /* 0x001fc600078e0208 */
        /* <DEDUP_REMOVED lines=15> */
[----:B---3--:R-:W-:Y:S06]  /*18b00*/  @P0 BRA `(.L_x_13687) ;  /* 0x0000000000140947 */ /* 0x008fec0003800000 */
[----:B------:R-:W-:Y:S05]  /*18b10*/  @!P3 BRA `(.L_x_13687) ;  /* 0x000000000010b947 */ /* 0x000fea0003800000 */
[----:B0-----:R-:W2:Y:S04]  /*18b20*/  LDG.E R0, desc[UR40][R10.64] ;  /* 0x000000280a007981 */ /* 0x001ea8000c1e1900 */
[----:B------:R-:W2:Y:S02]  /*18b30*/  LDG.E R10, desc[UR40][R10.64+0x4] ;  /* 0x000004280a0a7981 */ /* 0x000ea4000c1e1900 */
[----:B--2---:R-:W-:-:S05]  /*18b40*/  IMAD.IADD R13, R10, 0x1, -R0 ;  /* 0x000000010a0d7824 */ /* 0x004fca00078e0a00 */
[----:B------:R1:W-:Y:S02]  /*18b50*/  STL [R1+0x18], R13 ;  /* 0x0000180d01007387 */ /* 0x0003e40000100800 */
.L_x_13687:
        /* <DEDUP_REMOVED lines=14> */
.L_x_13688:
[----:B------:R-:W-:Y:S05]  /*18c40*/  @!P1 BRA `(.L_x_13689) ;  /* 0x00000000000c9947 */ /* 0x000fea0003800000 */
[----:B------:R-:W2:Y:S04]  /*18c50*/  LDG.E R9, desc[UR40][R4.64] ;  /* 0x0000002804097981 */ /* 0x000ea8000c1e1900 */
[----:B------:R-:W2:Y:S02]  /*18c60*/  LDG.E R4, desc[UR40][R4.64+0x4] ;  /* 0x0000042804047981 */ /* 0x000ea4000c1e1900 */
[----:B--2---:R-:W-:-:S07]  /*18c70*/  IMAD.IADD R9, R4, 0x1, -R9 ;  /* 0x0000000104097824 */ /* 0x004fce00078e0a09 */
.L_x_13689:
        /* <DEDUP_REMOVED lines=36> */
.L_x_13692:
[----:B------:R-:W-:-:S13]  /*18ec0*/  ISETP.NE.AND P0, PT, R3, 0x1, PT ;  /* 0x000000010300780c */ /* 0x000fda0003f05270 */
[----:B------:R-:W0:Y:S02]  /*18ed0*/  @P0 LDC.64 R4, c[0x0][0x9e8] ;  /* 0x00027a00ff040b82 */ /* 0x000e240000000a00 */
[----:B0-----:R-:W-:-:S05]  /*18ee0*/  @P0 IMAD.HI.U32 R4, R11, R4, RZ ;  /* 0x000000040b040227 */ /* 0x001fca00078e00ff */
[----:B------:R-:W-:-:S07]  /*18ef0*/  @P0 SHF.R.U32.HI R11, RZ, R5, R4 ;  /* 0x00000005ff0b0219 */ /* 0x000fce0000011604 */
.L_x_13693:
[----:B------:R-:W-:Y:S05]  /*18f00*/  BSYNC B0 ;  /* 0x0000000000007941 */ /* 0x000fea0003800000 */
.L_x_13691:
[----:B------:R-:W-:-:S05]  /*18f10*/  IMAD R11, R11, R3, R3 ;  /* 0x000000030b0b7224 */ /* 0x000fca00078e0203 */
[----:B------:R-:W-:-:S07]  /*18f20*/  VIMNMX R2, R2, R11, PT ;  /* 0x0000000b02027248 */ /* 0x000fce0003fe0100 */
.L_x_13690:
        /* <DEDUP_REMOVED lines=25> */
.L_x_13696:
[----:B------:R-:W-:-:S13]  /*190c0*/  ISETP.NE.AND P0, PT, R3, 0x1, PT ;  /* 0x000000010300780c */ /* 0x000fda0003f05270 */
[----:B------:R-:W0:Y:S02]  /*190d0*/  @P0 LDC.64 R4, c[0x0][0x9e8] ;  /* 0x00027a00ff040b82 */ /* 0x000e240000000a00 */
[----:B0-----:R-:W-:-:S05]  /*190e0*/  @P0 IMAD.HI.U32 R4, R11, R4, RZ ;  /* 0x000000040b040227 */ /* 0x001fca00078e00ff */
[----:B------:R-:W-:-:S07]  /*190f0*/  @P0 SHF.R.U32.HI R11, RZ, R5, R4 ;  /* 0x00000005ff0b0219 */ /* 0x000fce0000011604 */
.L_x_13697:
[----:B------:R-:W-:Y:S05]  /*19100*/  BSYNC B0 ;  /* 0x0000000000007941 */ /* 0x000fea0003800000 */
.L_x_13695:
[----:B------:R-:W-:-:S05]  /*19110*/  IMAD R3, R11, R3, RZ ;  /* 0x000000030b037224 */ /* 0x000fca00078e02ff */
[----:B------:R-:W-:-:S07]  /*19120*/  VIMNMX R2, R2, R3, !PT ;  /* 0x0000000302027248 */ /* 0x000fce0007fe0100 */
.L_x_13694:
        /* <DEDUP_REMOVED lines=40> */
.L_x_13699:
[----:B------:R-:W-:Y:S05]  /*193b0*/  BSYNC B0 ;  /* 0x0000000000007941 */ /* 0x000fea0003800000 */
.L_x_13698:
[-C--:B------:R-:W-:Y:S01]  /*193c0*/  IMAD R4, R14, R13.reuse, R4 ;  /* 0x0000000d0e047224 */ /* 0x080fe200078e0204 */
[----:B------:R-:W-:Y:S04]  /*193d0*/  BSSY B0, `(.L_x_13700) ;  /* 0x00000dc000007945 */ /* 0x000fe80003800000 */
        /* <DEDUP_REMOVED lines=11> */
[----:B------:R-:W-:Y:S02]  /*19490*/  @P0 SHF.R.S32.HI R3, RZ, 0x7, R2 ;  /* 0x00000007ff030819 */ /* 0x000fe40000011402 */
[----:B------:R-:W-:Y:S02]  /*194a0*/  PLOP3.LUT P0, PT, PT, PT, PT, 0x80, 0x0 ;  /* 0x000000000000781c */ /* 0x000fe40003f0f070 */
        /* <DEDUP_REMOVED lines=9> */
.L_x_13897:
[----:B-1----:R-:W-:Y:S02]  /*19540*/  ISETP.NE.AND P0, PT, R14, RZ, PT ;  /* 0x000000ff0e00720c */ /* 0x002fe40003f05270 */
[----:B------:R-:W-:-:S11]  /*19550*/  PLOP3.LUT P6, PT, PT, PT, PT, 0x8, 0x0 ;  /* 0x000000000000781c */ /* 0x000fd60003fce170 */
[----:B------:R-:W-:Y:S05]  /*19560*/  @P0 BRA `(.L_x_13703) ;  /* 0x00000000000c0947 */ /* 0x000fea0003800000 */
[----:B------:R-:W-:-:S03]  /*19570*/  UMOV UR4, 0xffffffff ;  /* 0xffffffff00047882 */ /* 0x000fc60000000000 */
[----:B------:R-:W-:Y:S05]  /*19580*/  BRA.DIV UR4, `(.L_x_13704) ;  /* 0x0000007604607947 */ /* 0x000fea000b800000 */
[----:B------:R-:W-:-:S13]  /*19590*/  ELECT P6, URZ, PT ;  /* 0x00000000003f782f */ /* 0x000fda00038c0000 */
.L_x_13703:
        /* <DEDUP_REMOVED lines=9> */
.L_x_13900:
[----:B------:R-:W-:Y:S05]  /*19630*/  BSYNC B1 ;  /* 0x0000000000017941 */ /* 0x000fea0003800000 */
.L_x_13705:
[----:B------:R-:W-:Y:S04]  /*19640*/  BSSY B1, `(.L_x_13707) ;  /* 0x0000050000017945 */ /* 0x000fe80003800000 */
[----:B------:R-:W-:Y:S05]  /*19650*/  @!P6 BRA `(.L_x_13708) ;  /* 0x000000040038e947 */ /* 0x000fea0003800000 */
        /* <DEDUP_REMOVED lines=9> */
.L_x_13901:
[----:B------:R-:W-:Y:S05]  /*196f0*/  BSYNC B2 ;  /* 0x0000000000027941 */ /* 0x000fea0003800000 */
.L_x_13709:
[----:B------:R-:W-:Y:S04]  /*19700*/  BSSY B2, `(.L_x_13711) ;  /* 0x0000009000027945 */ /* 0x000fe80003800000 */
        /* <DEDUP_REMOVED lines=8> */
.L_x_13712:
[----:B------:R-:W-:Y:S05]  /*19790*/  BSYNC B2 ;  /* 0x0000000000027941 */ /* 0x000fea0003800000 */
.L_x_13711:
        /* <DEDUP_REMOVED lines=8> */
[----:B------:R-:W-:Y:S01]  /*19820*/  VIADD R10, R10, 0xe400 ;  /* 0x0000e4000a0a7836 */ /* 0x000fe20000000000 */
[----:B------:R-:W-:Y:S01]  /*19830*/  UMOV UR6, 0x0 ;  /* 0x0000000000067882 */ /* 0x000fe20000000000 */
[----:B------:R-:W-:Y:S01]  /*19840*/  IMAD.SHL.U32 R11, R29, 0x2000, RZ ;  /* 0x000020001d0b7824 */ /* 0x000fe200078e00ff */
[----:B------:R-:W-:Y:S01]  /*19850*/  UMOV UR7, 0x12f00000 ;  /* 0x12f0000000077882 */ /* 0x000fe20000000000 */
[----:B------:R-:W-:-:S08]  /*19860*/  VIADD R12, R5, 0x16890 ;  /* 0x00016890050c7836 */ /* 0x000fd00000000000 */
.L_x_13713:
        /* <DEDUP_REMOVED lines=13> */
.L_x_13902:
[----:B------:R-:W-:Y:S05]  /*19940*/  BSYNC B2 ;  /* 0x0000000000027941 */ /* 0x000fea0003800000 */
.L_x_13714:
        /* <DEDUP_REMOVED lines=11> */
.L_x_13717:
[----:B------:R-:W-:Y:S05]  /*19a00*/  BSYNC B2 ;  /* 0x0000000000027941 */ /* 0x000fea0003800000 */
.L_x_13716:
[----:B------:R-:W-:Y:S01]  /*19a10*/  R2UR UR10, R13 ;  /* 0x000000000d0a72ca */ /* 0x000fe200000e0000 */
[----:B------:R-:W-:Y:S01]  /*19a20*/  IMAD R11, R11, 0x2, R17 ;  /* 0x000000020b0b7824 */ /* 0x000fe200078e0211 */
[----:B------:R-:W-:Y:S01]  /*19a30*/  R2UR UR6, R14 ;  /* 0x000000000e0672ca */ /* 0x000fe200000e0000 */
[----:B------:R-:W-:Y:S01]  /*19a40*/  UIADD3 UR4, UP0, UR38, 0x670, URZ ;  /* 0x0000067026047890 */ /* 0x000fe2000ff1e03f */
[----:B------:R-:W-:Y:S01]  /*19a50*/  R2UR UR7, R15 ;  /* 0x000000000f0772ca */ /* 0x000fe200000e0000 */
[----:B01----:R-:W-:Y:S01]  /*19a60*/  VIADD R5, R5, 0x168b0 ;  /* 0x000168b005057836 */ /* 0x003fe20000000000 */
[----:B------:R-:W-:Y:S01]  /*19a70*/  PLOP3.LUT P0, PT, PT, PT, PT, 0x80, 0x0 ;  /* 0x000000000000781c */ /* 0x000fe20003f0f070 */
[----:B------:R-:W-:Y:S01]  /*19a80*/  VIADD R11, R11, 0x400 ;  /* 0x000004000b0b7836 */ /* 0x000fe20000000000 */
[----:B------:R-:W-:-:S12]  /*19a90*/  UIADD3.X UR5, URZ, UR39, URZ, UP0, !UPT ;  /* 0x000000273f057290 */ /* 0x000fd800087fe43f */
.L_x_13718:
        /* <DEDUP_REMOVED lines=10> */
.L_x_13708:
[----:B------:R-:W-:Y:S05]  /*19b40*/  BSYNC B1 ;  /* 0x0000000000017941 */ /* 0x000fea0003800000 */
.L_x_13707:
[----:B------:R-:W2:Y:S01]  /*19b50*/  LDL.LU R7, [R1] ;  /* 0x0000000001077983 */ /* 0x000ea20000300800 */
[----:B------:R-:W-:Y:S01]  /*19b60*/  VIADD R29, R29, 0x1 ;  /* 0x000000011d1d7836 */ /* 0x000fe20000000000 */
[----:B------:R-:W-:Y:S01]  /*19b70*/  PLOP3.LUT P0, PT, PT, PT, PT, 0x8, 0x0 ;  /* 0x000000000000781c */ /* 0x000fe20003f0e170 */
[----:B------:R-:W-:-:S03]  /*19b80*/  VIADD R3, R3, 0xfffffffe ;  /* 0xfffffffe03037836 */ /* 0x000fc60000000000 */
[----:B------:R-:W-:Y:S02]  /*19b90*/  ISETP.NE.AND P1, PT, R29, 0x2, PT ;  /* 0x000000021d00780c */ /* 0x000fe40003f25270 */
[----:B------:R-:W-:Y:S02]  /*19ba0*/  ISETP.GE.AND P2, PT, R3, R4, PT ;  /* 0x000000040300720c */ /* 0x000fe40003f46270 */
[----:B0-----:R-:W-:Y:S02]  /*19bb0*/  SEL R5, RZ, 0x1, P1 ;  /* 0x00000001ff057807 */ /* 0x001fe40000800000 */
[----:B------:R-:W-:Y:S02]  /*19bc0*/  SEL R29, R29, RZ, P1 ;  /* 0x000000ff1d1d7207 */ /* 0x000fe40000800000 */
[----:B--2---:R-:W-:-:S05]  /*19bd0*/  LOP3.LUT R7, R7, R5, RZ, 0x3c, !PT ;  /* 0x0000000507077212 */ /* 0x004fca00078e3cff */
[----:B------:R0:W-:Y:S02]  /*19be0*/  STL [R1], R7 ;  /* 0x0000000701007387 */ /* 0x0001e40000100800 */
[----:B------:R-:W-:Y:S05]  /*19bf0*/  @!P2 BRA `(.L_x_13701) ;  /* 0x000000040064a947 */ /* 0x000fea0003800000 */
.L_x_13731:
[----:B------:R-:W-:Y:S05]  /*19c00*/  YIELD ;  /* 0x0000000000007946 */ /* 0x000fea0003800000 */
[----:B------:R-:W-:Y:S04]  /*19c10*/  BSSY B1, `(.L_x_13719) ;  /* 0x000004d000017945 */ /* 0x000fe80003800000 */
[----:B-1----:R-:W-:Y:S05]  /*19c20*/  @!P6 BRA `(.L_x_13720) ;  /* 0x00000004002ce947 */ /* 0x002fea0003800000 */
[----:B0-----:R-:W2:Y:S01]  /*19c30*/  LDL R7, [R1] ;  /* 0x0000000001077983 */ /* 0x001ea20000100800 */
[----:B------:R-:W0:Y:S02]  /*19c40*/  S2R R5, SR_TID.X ;  /* 0x0000000000057919 */ /* 0x000e240000002100 */
[----:B0-----:R-:W-:Y:S01]  /*19c50*/  LOP3.LUT R8, R5, 0x7f, RZ, 0xc0, !PT ;  /* 0x0000007f05087812 */ /* 0x001fe200078ec0ff */
[----:B------:R-:W-:Y:S01]  /*19c60*/  IMAD R5, R29, 0x8, R17 ;  /* 0x000000081d057824 */ /* 0x000fe200078e0211 */
[----:B------:R-:W-:Y:S02]  /*19c70*/  BSSY B2, `(.L_x_13721) ;  /* 0x0000005000027945 */ /* 0x000fe40003800000 */
[----:B------:R-:W-:Y:S02]  /*19c80*/  ISETP.NE.AND P2, PT, R8, RZ, PT ;  /* 0x000000ff0800720c */ /* 0x000fe40003f45270 */
[----:B--2---:R-:W-:-:S04]  /*19c90*/  SHF.L.U32 R7, R7, 0x1f, RZ ;  /* 0x0000001f07077819 */ /* 0x004fc800000006ff */
[----:B------:R-:W0:Y:S02]  /*19ca0*/  SYNCS.PHASECHK.TRANS64.TRYWAIT P1, [R5+URZ+0x168a0], R7 ;  /* 0x0168a007050075a7 */ /* 0x000e24000802017f */
[----:B0-----:R-:W-:Y:S05]  /*19cb0*/  @!P1 BRA `(.L_x_13722) ;  /* 0x0000006c00f09947 */ /* 0x001fea0003800000 */
.L_x_13903:
[----:B------:R-:W-:Y:S05]  /*19cc0*/  BSYNC B2 ;  /* 0x0000000000027941 */ /* 0x000fea0003800000 */
.L_x_13721:
        /* <DEDUP_REMOVED lines=9> */
.L_x_13724:
[----:B------:R-:W-:Y:S05]  /*19d60*/  BSYNC B2 ;  /* 0x0000000000027941 */ /* 0x000fea0003800000 */
.L_x_13723:
        /* <DEDUP_REMOVED lines=10> */
[----:B------:R-:W-:-:S10]  /*19e10*/  UMOV UR7, 0x12f00000 ;  /* 0x12f0000000077882 */ /* 0x000fd40000000000 */
.L_x_13725:
        /* <DEDUP_REMOVED lines=13> */
.L_x_13904:
[----:B------:R-:W-:Y:S05]  /*19ef0*/  BSYNC B2 ;  /* 0x0000000000027941 */ /* 0x000fea0003800000 */
.L_x_13726:
        /* <DEDUP_REMOVED lines=11> */
.L_x_13729:
[----:B------:R-:W-:Y:S05]  /*19fb0*/  BSYNC B2 ;  /* 0x0000000000027941 */ /* 0x000fea0003800000 */
.L_x_13728:
[----:B------:R-:W-:Y:S01]  /*19fc0*/  R2UR UR10, R13 ;  /* 0x000000000d0a72ca */ /* 0x000fe200000e0000 */
[----:B------:R-:W-:Y:S01]  /*19fd0*/  UIADD3 UR4, UP0, UR38, 0x670, URZ ;  /* 0x0000067026047890 */ /* 0x000fe2000ff1e03f */
[----:B------:R-:W-:Y:S01]  /*19fe0*/  R2UR UR6, R14 ;  /* 0x000000000e0672ca */ /* 0x000fe200000e0000 */
[----:B------:R-:W-:Y:S01]  /*19ff0*/  VIADD R8, R8, 0x400 ;  /* 0x0000040008087836 */ /* 0x000fe20000000000 */
[----:B------:R-:W-:Y:S01]  /*1a000*/  R2UR UR7, R15 ;  /* 0x000000000f0772ca */ /* 0x000fe200000e0000 */
[----:B01----:R-:W-:Y:S01]  /*1a010*/  VIADD R5, R5, 0x168b0 ;  /* 0x000168b005057836 */ /* 0x003fe20000000000 */
[----:B------:R-:W-:Y:S01]  /*1a020*/  PLOP3.LUT P1, PT, PT, PT, PT, 0x80, 0x0 ;  /* 0x000000000000781c */ /* 0x000fe20003f2f070 */
[----:B------:R-:W-:-:S12]  /*1a030*/  UIADD3.X UR5, URZ, UR39, URZ, UP0, !UPT ;  /* 0x000000273f057290 */ /* 0x000fd800087fe43f */
.L_x_13730:
        /* <DEDUP_REMOVED lines=10> */
.L_x_13720:
[----:B------:R-:W-:Y:S05]  /*1a0e0*/  BSYNC B1 ;  /* 0x0000000000017941 */ /* 0x000fea0003800000 */
.L_x_13719:
[----:B0-----:R-:W2:Y:S01]  /*1a0f0*/  LDL.LU R7, [R1] ;  /* 0x0000000001077983 */ /* 0x001ea20000300800 */
[----:B------:R-:W-:Y:S01]  /*1a100*/  VIADD R29, R29, 0x1 ;  /* 0x000000011d1d7836 */ /* 0x000fe20000000000 */
[C---:B------:R-:W-:Y:S01]  /*1a110*/  ISETP.GT.AND P2, PT, R3.reuse, R4, PT ;  /* 0x000000040300720c */ /* 0x040fe20003f44270 */
[----:B------:R-:W-:-:S03]  /*1a120*/  VIADD R3, R3, 0xffffffff ;  /* 0xffffffff03037836 */ /* 0x000fc60000000000 */
[----:B------:R-:W-:-:S04]  /*1a130*/  ISETP.NE.AND P1, PT, R29, 0x2, PT ;  /* 0x000000021d00780c */ /* 0x000fc80003f25270 */
[----:B------:R-:W-:Y:S02]  /*1a140*/  SEL R5, RZ, 0x1, P1 ;  /* 0x00000001ff057807 */ /* 0x000fe40000800000 */
[----:B------:R-:W-:Y:S02]  /*1a150*/  SEL R29, R29, RZ, P1 ;  /* 0x000000ff1d1d7207 */ /* 0x000fe40000800000 */
[----:B--2---:R-:W-:-:S05]  /*1a160*/  LOP3.LUT R7, R7, R5, RZ, 0x3c, !PT ;  /* 0x0000000507077212 */ /* 0x004fca00078e3cff */
[----:B------:R1:W-:Y:S01]  /*1a170*/  STL [R1], R7 ;  /* 0x0000000701007387 */ /* 0x0003e20000100800 */
[----:B------:R-:W-:Y:S05]  /*1a180*/  @P2 BRA `(.L_x_13731) ;  /* 0xfffffff8009c2947 */ /* 0x000fea000383ffff */
.L_x_13701:
[----:B------:R-:W-:Y:S05]  /*1a190*/  BSYNC B0 ;  /* 0x0000000000007941 */ /* 0x000fea0003800000 */
.L_x_13700:
[----:B01----:R-:W2:Y:S01]  /*1a1a0*/  LDL R7, [R1+0x10] ;  /* 0x0000100001077983 */ /* 0x003ea20000100800 */
[----:B------:R-:W0:Y:S01]  /*1a1b0*/  LDC R2, c[0x0][0x448] ;  /* 0x00011200ff027b82 */ /* 0x000e220000000800 */
[----:B------:R-:W-:Y:S07]  /*1a1c0*/  @!P0 WARPSYNC.ALL ;  /* 0x0000000000008948 */ /* 0x000fee0003800000 */
[----:B------:R-:W-:Y:S01]  /*1a1d0*/  @!P0 BAR.SYNC.DEFER_BLOCKING 0xc, 0x200 ;  /* 0x0308000000008b1d */ /* 0x000fe20000010000 */
[----:B0-----:R-:W-:-:S13]  /*1a1e0*/  ISETP.NE.AND P1, PT, R2, 0x1, PT ;  /* 0x000000010200780c */ /* 0x001fda0003f25270 */
[----:B------:R-:W0:Y:S08]  /*1a1f0*/  @P1 LDC R4, c[0x0][0x44c] ;  /* 0x00011300ff041b82 */ /* 0x000e300000000800 */
[----:B------:R-:W1:Y:S01]  /*1a200*/  @P1 LDC R2, c[0x0][0x450] ;  /* 0x00011400ff021b82 */ /* 0x000e620000000800 */
[----:B--2---:R-:W-:-:S04]  /*1a210*/  VIADD R3, R7, 0xbf ;  /* 0x000000bf07037836 */ /* 0x004fc80000000000 */
[----:B0-----:R-:W-:-:S05]  /*1a220*/  @P1 IMAD.HI.U32 R4, R3, R4, RZ ;  /* 0x0000000403041227 */ /* 0x001fca00078e00ff */
[----:B-1----:R-:W-:-:S05]  /*1a230*/  @P1 SHF.R.U32.HI R3, RZ, R2, R4 ;  /* 0x00000002ff031219 */ /* 0x002fca0000011604 */
[----:B------:R-:W-:Y:S02]  /*1a240*/  IMAD.IADD R9, R9, 0x1, R3 ;  /* 0x0000000109097824 */ /* 0x000fe400078e0203 */
[----:B------:R-:W0:Y:S02]  /*1a250*/  LDC.64 R2, c[0x0][0x9e0] ;  /* 0x00027800ff027b82 */ /* 0x000e240000000a00 */
[----:B0-----:R-:W-:Y:S01]  /*1a260*/  ISETP.GE.AND P2, PT, R3, 0x1, PT ;  /* 0x000000010300780c */ /* 0x001fe20003f46270 */
        /* <DEDUP_REMOVED lines=13> */
.L_x_13734:
[----:B------:R-:W-:-:S13]  /*1a340*/  ISETP.NE.AND P0, PT, R3, 0x1, PT ;  /* 0x000000010300780c */ /* 0x000fda0003f05270 */
[----:B------:R-:W0:Y:S02]  /*1a350*/  @P0 LDC.64 R4, c[0x0][0x9e8] ;  /* 0x00027a00ff040b82 */ /* 0x000e240000000a00 */
[----:B0-----:R-:W-:-:S05]  /*1a360*/  @P0 IMAD.HI.U32 R4, R6, R4, RZ ;  /* 0x0000000406040227 */ /* 0x001fca00078e00ff */
[----:B------:R-:W-:-:S07]  /*1a370*/  @P0 SHF.R.U32.HI R6, RZ, R5, R4 ;  /* 0x00000005ff060219 */ /* 0x000fce0000011604 */
.L_x_13735:
[----:B------:R-:W-:Y:S05]  /*1a380*/  BSYNC B0 ;  /* 0x0000000000007941 */ /* 0x000fea0003800000 */
.L_x_13733:
[----:B------:R-:W-:-:S05]  /*1a390*/  IMAD R5, R6, R3, R3 ;  /* 0x0000000306057224 */ /* 0x000fca00078e0203 */
[----:B------:R-:W-:-:S07]  /*1a3a0*/  VIMNMX R2, R2, R5, PT ;  /* 0x0000000502027248 */ /* 0x000fce0003fe0100 */
.L_x_13732:
[----:B------:R-:W2:Y:S01]  /*1a3b0*/  LDL R8, [R1+0x44] ;  /* 0x0000440001087983 */ /* 0x000ea20000100800 */
[----:B------:R-:W0:Y:S01]  /*1a3c0*/  @P1 LDC R5, c[0x0][0x44c] ;  /* 0x00011300ff051b82 */ /* 0x000e220000000800 */
[----:B------:R-:W-:Y:S01]  /*1a3d0*/  VIADD R2, R2, 0x7f ;  /* 0x0000007f02027836 */ /* 0x000fe20000000000 */
[----:B------:R-:W-:Y:S01]  /*1a3e0*/  ULDC UR4, c[0x0][0x9dc] ;  /* 0x0002770000047ab9 */ /* 0x000fe20000000800 */
[----:B------:R-:W-:-:S05]  /*1a3f0*/  IMAD.MOV.U32 R6, RZ, RZ, R7 ;  /* 0x000000ffff067224 */ /* 0x000fca00078e0007 */
[----:B------:R-:W1:Y:S01]  /*1a400*/  @P1 LDC R4, c[0x0][0x450] ;  /* 0x00011400ff041b82 */ /* 0x000e620000000800 */
[----:B0-----:R-:W-:-:S05]  /*1a410*/  @P1 IMAD.HI.U32 R5, R7, R5, RZ ;  /* 0x0000000507051227 */ /* 0x001fca00078e00ff */
[----:B-1----:R-:W-:Y:S02]  /*1a420*/  @P1 SHF.R.U32.HI R6, RZ, R4, R5 ;  /* 0x00000004ff061219 */ /* 0x002fe40000011605 */
[----:B------:R-:W-:-:S03]  /*1a430*/  SHF.R.S32.HI R5, RZ, 0x1f, R2 ;  /* 0x0000001fff057819 */ /* 0x000fc60000011402 */
[----:B------:R-:W-:Y:S01]  /*1a440*/  IMAD.IADD R7, R19, 0x1, R6 ;  /* 0x0000000113077824 */ /* 0x000fe200078e0206 */
[----:B------:R-:W-:-:S03]  /*1a450*/  LEA.HI R5, R5, R2, RZ, 0x7 ;  /* 0x0000000205057211 */ /* 0x000fc600078f38ff */
[----:B------:R-:W-:Y:S01]  /*1a460*/  VIADD R2, R7, -UR4 ;  /* 0x8000000407027c36 */ /* 0x000fe20008000000 */
[----:B------:R-:W-:-:S05]  /*1a470*/  SHF.R.S32.HI R9, RZ, 0x7, R5 ;  /* 0x00000007ff097819 */ /* 0x000fca0000011405 */
[----:B------:R0:W-:Y:S01]  /*1a480*/  STL [R1+0x48], R9 ;  /* 0x0000480901007387 */ /* 0x0001e20000100800 */
[----:B--2---:R-:W-:Y:S01]  /*1a490*/  VIMNMX R6, R8, R9, PT ;  /* 0x0000000908067248 */ /* 0x004fe20003fe0100 */
[----:B0-----:R-:W-:Y:S06]  /*1a4a0*/  @!P2 BRA `(.L_x_13736) ;  /* 0x000000000044a947 */ /* 0x001fec0003800000 */
        /* <DEDUP_REMOVED lines=10> */
.L_x_13738:
[----:B------:R-:W-:-:S13]  /*1a550*/  ISETP.NE.AND P0, PT, R3, 0x1, PT ;  /* 0x000000010300780c */ /* 0x000fda0003f05270 */
[----:B------:R-:W0:Y:S02]  /*1a560*/  @P0 LDC.64 R4, c[0x0][0x9e8] ;  /* 0x00027a00ff040b82 */ /* 0x000e240000000a00 */
[----:B0-----:R-:W-:-:S05]  /*1a570*/  @P0 IMAD.HI.U32 R4, R7, R4, RZ ;  /* 0x0000000407040227 */ /* 0x001fca00078e00ff */
[----:B------:R-:W-:-:S07]  /*1a580*/  @P0 SHF.R.U32.HI R7, RZ, R5, R4 ;  /* 0x00000005ff070219 */ /* 0x000fce0000011604 */
.L_x_13739:
[----:B------:R-:W-:Y:S05]  /*1a590*/  BSYNC B0 ;  /* 0x0000000000007941 */ /* 0x000fea0003800000 */
.L_x_13737:
[----:B------:R-:W-:-:S05]  /*1a5a0*/  IMAD R3, R7, R3, RZ ;  /* 0x0000000307037224 */ /* 0x000fca00078e02ff */
[----:B------:R-:W-:-:S07]  /*1a5b0*/  VIMNMX R2, R2, R3, !PT ;  /* 0x0000000302027248 */ /* 0x000fce0007fe0100 */
.L_x_13736:
[----:B------:R-:W-:Y:S01]  /*1a5c0*/  SHF.R.S32.HI R3, RZ, 0x1f, R2 ;  /* 0x0000001fff037819 */ /* 0x000fe20000011402 */
[----:B------:R-:W-:Y:S01]  /*1a5d0*/  BSSY B0, `(.L_x_13740) ;  /* 0x0000025000007945 */ /* 0x000fe20003800000 */
[----:B------:R-:W-:Y:S02]  /*1a5e0*/  ISETP.NE.AND P1, PT, R0, RZ, PT ;  /* 0x000000ff0000720c */ /* 0x000fe40003f25270 */
[----:B------:R-:W-:-:S04]  /*1a5f0*/  LEA.HI R3, R3, R2, RZ, 0x7 ;  /* 0x0000000203037211 */ /* 0x000fc800078f38ff */
[----:B------:R-:W-:-:S04]  /*1a600*/  SHF.R.S32.HI R3, RZ, 0x7, R3 ;  /* 0x00000007ff037819 */ /* 0x000fc80000011403 */
[----:B------:R-:W-:-:S03]  /*1a610*/  VIMNMX R8, RZ, R3, !PT ;  /* 0x00000003ff087248 */ /* 0x000fc60007fe0100 */
[----:B------:R-:W0:Y:S01]  /*1a620*/  @!P1 LDC R0, c[0x0][0x9f0] ;  /* 0x00027c00ff009b82 */ /* 0x000e220000000800 */
[----:B------:R-:W-:Y:S01]  /*1a630*/  ISETP.GT.AND P0, PT, R6, R8, PT ;  /* 0x000000080600720c */ /* 0x000fe20003f04270 */
[----:B------:R1:W-:Y:S04]  /*1a640*/  STL [R1+0x20], R8 ;  /* 0x0000200801007387 */ /* 0x0003e80000100800 */
[----:B------:R1:W-:Y:S08]  /*1a650*/  STL [R1+0x24], RZ ;  /* 0x000024ff01007387 */ /* 0x0003f00000100800 */
[----:B-1----:R-:W-:Y:S05]  /*1a660*/  @!P0 BRA `(.L_x_13741) ;  /* 0x00000000006c8947 */ /* 0x002fea0003800000 */
[-C--:B0-----:R-:W-:Y:S02]  /*1a670*/  IABS R4, R0.reuse ;  /* 0x0000000000047213 */ /* 0x081fe40000000000 */
        /* <DEDUP_REMOVED lines=26> */
.L_x_13741:
[----:B------:R-:W-:Y:S05]  /*1a820*/  BSYNC B0 ;  /* 0x0000000000007941 */ /* 0x000fea0003800000 */
.L_x_13740:
[----:B------:R-:W2:Y:S04]  /*1a830*/  LDL R2, [R1+0x24] ;  /* 0x0000240001027983 */ /* 0x000ea80000100800 */
[----:B0-----:R-:W2:Y:S01]  /*1a840*/  LDL R0, [R1+0x40] ;  /* 0x0000400001007983 */ /* 0x001ea20000100800 */
[----:B------:R-:W-:Y:S01]  /*1a850*/  BSSY B7, `(.L_x_13742) ;  /* 0x0000355000077945 */ /* 0x000fe20003800000 */
[----:B--2---:R-:W-:-:S05]  /*1a860*/  IMAD R0, R0, R2, R8 ;  /* 0x0000000200007224 */ /* 0x004fca00078e0208 */
        /* <DEDUP_REMOVED lines=9> */
[----:B-1----:R-:W0:Y:S01]  /*1a900*/  S2R R5, SR_LANEID ;  /* 0x0000000000057919 */ /* 0x002e220000000000 */
        /* <DEDUP_REMOVED lines=10> */
[----:B0-----:R-:W-:Y:S01]  /*1a9b0*/  IADD3 R24, R0, UR36, R7 ;  /* 0x0000002400187c10 */ /* 0x001fe2000fffe007 */
[----:B------:R-:W-:Y:S06]  /*1a9c0*/  BRA `(.L_x_13744) ;  /* 0x0000003000f47947 */ /* 0x000fec0003800000 */
.L_x_13743:
        /* <DEDUP_REMOVED lines=10> */
[----:B-1----:R-:W-:Y:S02]  /*1aa70*/  IMAD.U32 R5, RZ, RZ, UR7 ;  /* 0x00000007ff057e24 */ /* 0x002fe4000f8e00ff */
        /* <DEDUP_REMOVED lines=9> */
.L_x_13746:
[----:B------:R-:W-:Y:S05]  /*1ab10*/  BSYNC B6 ;  /* 0x0000000000067941 */ /* 0x000fea0003800000 */
.L_x_13745:
        /* <DEDUP_REMOVED lines=10> */
[----:B-1----:R-:W-:Y:S02]  /*1abc0*/  IMAD.U32 R5, RZ, RZ, UR7 ;  /* 0x00000007ff057e24 */ /* 0x002fe4000f8e00ff */
        /* <DEDUP_REMOVED lines=8> */
[----:B--2---:R-:W-:Y:S05]  /*1ac50*/  CALL.ABS.NOINC R2 ;  /* 0x0000000002007343 */ /* 0x004fea0003c00000 */
.L_x_13749:
        /* <DEDUP_REMOVED lines=15> */
.L_x_13748:
[----:B------:R-:W-:Y:S05]  /*1ad50*/  BSYNC B6 ;  /* 0x0000000000067941 */ /* 0x000fea0003800000 */
.L_x_13747:
[----:B------:R-:W-:Y:S01]  /*1ad60*/  ULDC.64 UR4, c[0x0][0x9f8] ;  /* 0x00027e0000047ab9 */ /* 0x000fe20000000a00 */
[----:B------:R-:W-:Y:S01]  /*1ad70*/  IMAD.MOV.U32 R25, RZ, RZ, R27 ;  /* 0x000000ffff197224 */ /* 0x000fe200078e001b */
[----:B------:R-:W-:-:S04]  /*1ad80*/  ISETP.NE.U32.AND P0, PT, RZ, UR4, PT ;  /* 0x00000004ff007c0c */ /* 0x000fc8000bf05070 */
[----:B------:R-:W-:Y:S01]  /*1ad90*/  ISETP.NE.AND.EX P0, PT, RZ, UR5, PT, P0 ;  /* 0x00000005ff007c0c */ /* 0x000fe2000bf05300 */
[----:B------:R-:W-:-:S12]  /*1ada0*/  ULDC.64 UR4, c[0x0][0xa08] ;  /* 0x0002820000047ab9 */ /* 0x000fd80000000a00 */
[----:B------:R-:W0:Y:S02]  /*1adb0*/  @P0 LDC.64 R2, c[0x0][0x9f8] ;  /* 0x00027e00ff020b82 */ /* 0x000e240000000a00 */
[----:B0-----:R-:W-:-:S05]  /*1adc0*/  @P0 IMAD.WIDE R2, R27, 0x4, R2 ;  /* 0x000000041b020825 */ /* 0x001fca00078e0202 */
[----:B------:R0:W2:Y:S01]  /*1add0*/  @P0 LDG.E R25, desc[UR40][R2.64] ;  /* 0x0000002802190981 */ /* 0x0000a2000c1e1900 */
[----:B------:R-:W-:Y:S01]  /*1ade0*/  VIADD R23, R23, 0xffffffff ;  /* 0xffffffff17177836 */ /* 0x000fe20000000000 */
[----:B0-----:R-:W0:Y:S02]  /*1adf0*/  LDC.64 R2, c[0x0][0x418] ;  /* 0x00010600ff027b82 */ /* 0x001e240000000a00 */
[----:B0-----:R-:W-:Y:S01]  /*1ae00*/  LOP3.LUT P0, RZ, R2, UR4, RZ, 0xfc, !PT ;  /* 0x0000000402ff7c12 */ /* 0x001fe2000f80fcff */
[----:B------:R-:W-:-:S03]  /*1ae10*/  UMOV UR4, 0xffffffff ;  /* 0xffffffff00047882 */ /* 0x000fc60000000000 */
[----:B------:R-:W-:Y:S02]  /*1ae20*/  LOP3.LUT P0, RZ, R3, UR5, RZ, 0xfc, P0 ;  /* 0x0000000503ff7c12 */ /* 0x000fe4000800fcff */
[----:B--2---:R-:W-:Y:S02]  /*1ae30*/  SHF.R.S32.HI R7, RZ, 0x1f, R25 ;  /* 0x0000001fff077819 */ /* 0x004fe40000011419 */
[----:B------:R-:W-:-:S03]  /*1ae40*/  SEL R19, R25, RZ, !P0 ;  /* 0x000000ff19137207 */ /* 0x000fc60004000000 */
[----:B------:R0:W-:Y:S01]  /*1ae50*/  STL [R1+0x4], R7 ;  /* 0x0000040701007387 */ /* 0x0001e20000100800 */
[----:B------:R-:W-:Y:S05]  /*1ae60*/  BRA.DIV UR4, `(.L_x_13750) ;  /* 0x0000005e04ac7947 */ /* 0x000fea000b800000 */
[----:B------:R-:W2:Y:S02]  /*1ae70*/  S2R R0, SR_TID.X ;  /* 0x0000000000007919 */ /* 0x000ea40000002100 */
[----:B--2---:R-:W-:-:S04]  /*1ae80*/  SHF.R.U32.HI R0, RZ, 0x5, R0 ;  /* 0x00000005ff007819 */ /* 0x004fc80000011600 */
[----:B------:R-:W-:-:S05]  /*1ae90*/  LOP3.LUT R0, R0, 0x3, RZ, 0xc0, !PT ;  /* 0x0000000300007812 */ /* 0x000fca00078ec0ff */
[----:B------:R2:W3:Y:S02]  /*1aea0*/  SHFL.IDX PT, R14, R0, RZ, 0x1f ;  /* 0x00001fff000e7589 */ /* 0x0004e400000e0000 */
.L_x_13907:
        /* <DEDUP_REMOVED lines=8> */
.L_x_13910:
[----:B------:R-:W-:Y:S05]  /*1af30*/  @!P6 BRA `(.L_x_13751) ;  /* 0x0000000000e0e947 */ /* 0x000fea0003800000 */
[----:B------:R-:W-:-:S04]  /*1af40*/  ISETP.NE.U32.AND P0, PT, R2, RZ, PT ;  /* 0x000000ff0200720c */ /* 0x000fc80003f05070 */
[----:B------:R-:W-:-:S13]  /*1af50*/  ISETP.NE.AND.EX P0, PT, R3, RZ, PT, P0 ;  /* 0x000000ff0300720c */ /* 0x000fda0003f05300 */
[----:B------:R-:W-:Y:S05]  /*1af60*/  @!P0 BRA `(.L_x_13753) ;  /* 0x0000000000488947 */ /* 0x000fea0003800000 */
[----:B------:R-:W3:Y:S01]  /*1af70*/  LDC R6, c[0x0][0x43c] ;  /* 0x00010f00ff067b82 */ /* 0x000ee20000000800 */
[----:B--2---:R-:W-:Y:S01]  /*1af80*/  IMAD.MOV.U32 R0, RZ, RZ, R23 ;  /* 0x000000ffff007224 */ /* 0x004fe200078e0017 */
[----:B------:R-:W-:Y:S01]  /*1af90*/  ULDC.64 UR4, c[0x0][0x428] ;  /* 0x00010a0000047ab9 */ /* 0x000fe20000000a00 */
        /* <DEDUP_REMOVED lines=15> */
.L_x_13753:
[----:B--2---:R-:W-:Y:S01]  /*1b090*/  IMAD R0, R18, 0x8, R17 ;  /* 0x0000000812007824 */ /* 0x004fe200078e0211 */
[----:B---3--:R-:W-:-:S04]  /*1b0a0*/  SHF.L.U32 R2, R28, 0x1f, RZ ;  /* 0x0000001f1c027819 */ /* 0x008fc800000006ff */
[----:B------:R-:W2:Y:S02]  /*1b0b0*/  SYNCS.PHASECHK.TRANS64.TRYWAIT P0, [R0+URZ+0x16840], R2 ;  /* 0x01684002000075a7 */ /* 0x000ea4000800017f */
[----:B--2---:R-:W-:Y:S05]  /*1b0c0*/  @!P0 BRA `(.L_x_13754) ;  /* 0x0000005c00688947 */ /* 0x004fea0003800000 */
.L_x_13911:
        /* <DEDUP_REMOVED lines=11> */
.L_x_13755:
[----:B------:R-:W-:Y:S01]  /*1b180*/  R2UR UR9, R0 ;  /* 0x00000000000972ca */ /* 0x000fe200000e0000 */
[----:B--2---:R-:W-:Y:S01]  /*1b190*/  IMAD R0, R18, 0x4000, R17 ;  /* 0x0000400012007824 */ /* 0x004fe200078e0211 */
        /* <DEDUP_REMOVED lines=12> */
[----:B------:R-:W-:Y:S02]  /*1b260*/  ULEA UR11, UR11, UR4, 0x7 ;  /* 0x000000040b0b7291 */ /* 0x000fe4000f8e383f */
[----:B------:R-:W-:Y:S01]  /*1b270*/  UIADD3 UR8, UR8, 0xe400, URZ ;  /* 0x0000e40008087890 */ /* 0x000fe2000fffe03f */
[----:B------:R-:W-:-:S05]  /*1b280*/  UMOV UR4, 0x0 ;  /* 0x0000000000047882 */ /* 0x000fca0000000000 */
[----:B------:R-:W-:-:S03]  /*1b290*/  @P0 LOP3.LUT R22, R22, 0x1, RZ, 0xfc, !PT ;  /* 0x0000000116160812 */ /* 0x000fc600078efcff */
[----:B------:R3:W-:Y:S02]  /*1b2a0*/  UTMALDG.4D [UR8], [UR6], desc[UR4] ;  /* 0x00000408060075b4 */ /* 0x0007e40008019000 */
[----:B---3--:R-:W-:Y:S02]  /*1b2b0*/  NOP ;  /* 0x0000000000007918 */ /* 0x008fe40000000000 */
.L_x_13751:
[----:B------:R-:W3:Y:S01]  /*1b2c0*/  LDL.LU R3, [R1+0x28] ;  /* 0x0000280001037983 */ /* 0x000ee20000300800 */
[----:B------:R-:W-:Y:S05]  /*1b2d0*/  WARPSYNC.ALL ;  /* 0x0000000000007948 */ /* 0x000fea0003800000 */
[----:B------:R-:W-:Y:S01]  /*1b2e0*/  ULDC.64 UR4, c[0x0][0x298] ;  /* 0x0000a60000047ab9 */ /* 0x000fe20000000a00 */
[----:B--2---:R-:W-:Y:S01]  /*1b2f0*/  VIADD R0, R17, 0x8400 ;  /* 0x0000840011007836 */ /* 0x004fe20000000000 */
[----:B------:R-:W-:Y:S01]  /*1b300*/  ULDC.64 UR6, c[0x0][0xa00] ;  /* 0x0002800000067ab9 */ /* 0x000fe20000000a00 */
[----:B------:R-:W-:Y:S01]  /*1b310*/  BSSY B6, `(.L_x_13756) ;  /* 0x0000022000067945 */ /* 0x000fe20003800000 */
[----:B------:R-:W-:Y:S01]  /*1b320*/  BAR.SYNC.DEFER_BLOCKING 0x8, 0x200 ;  /* 0x0208000000007b1d */ /* 0x000fe20000010000 */
[----:B------:R-:W-:-:S02]  /*1b330*/  ISETP.NE.U32.AND P0, PT, RZ, UR6, PT ;  /* 0x00000006ff007c0c */ /* 0x000fc4000bf05070 */
[----:B------:R-:W-:Y:S02]  /*1b340*/  LOP3.LUT P1, RZ, R0, 0x3ff, RZ, 0xc0, !PT ;  /* 0x000003ff00ff7812 */ /* 0x000fe4000782c0ff */
[----:B------:R-:W-:Y:S02]  /*1b350*/  ISETP.NE.AND.EX P0, PT, RZ, UR7, PT, P0 ;  /* 0x00000007ff007c0c */ /* 0x000fe4000bf05300 */
[----:B---3--:R-:W-:Y:S01]  /*1b360*/  SHF.R.S32.HI R2, RZ, 0x1f, R3 ;  /* 0x0000001fff027819 */ /* 0x008fe20000011403 */
[----:B-1----:R-:W-:-:S04]  /*1b370*/  IMAD.WIDE.U32 R4, R3, UR4, RZ ;  /* 0x0000000403047c25 */ /* 0x002fc8000f8e00ff */
        /* <DEDUP_REMOVED lines=27> */
.L_x_13757:
[----:B------:R-:W-:Y:S05]  /*1b530*/  BSYNC B6 ;  /* 0x0000000000067941 */ /* 0x000fea0003800000 */
.L_x_13756:
[----:B------:R-:W2:Y:S01]  /*1b540*/  LDL.LU R20, [R1+0x38] ;  /* 0x0000380001147983 */ /* 0x000ea20000300800 */
[----:B------:R-:W-:Y:S01]  /*1b550*/  ULDC.64 UR6, c[0x0][0x2e0] ;  /* 0x0000b80000067ab9 */ /* 0x000fe20000000a00 */
[----:B------:R-:W3:Y:S01]  /*1b560*/  LDC R9, c[0x0][0x448] ;  /* 0x00011200ff097b82 */ /* 0x000ee20000000800 */
[----:B------:R-:W-:Y:S01]  /*1b570*/  ULDC.64 UR4, c[0x0][0x2d8] ;  /* 0x0000b60000047ab9 */ /* 0x000fe20000000a00 */
[----:B-1----:R-:W2:Y:S01]  /*1b580*/  LDL.LU.64 R2, [R1+0x28] ;  /* 0x0000280001027983 */ /* 0x002ea20000300a00 */
[----:B------:R-:W-:-:S03]  /*1b590*/  ULDC.64 UR8, c[0x0][0x280] ;  /* 0x0000a00000087ab9 */ /* 0x000fc60000000a00 */
[----:B------:R-:W4:Y:S04]  /*1b5a0*/  LDL.LU R21, [R1+0x3c] ;  /* 0x00003c0001157983 */ /* 0x000f280000300800 */
[----:B------:R-:W4:Y:S04]  /*1b5b0*/  LDL.LU R4, [R1+0x30] ;  /* 0x0000300001047983 */ /* 0x000f280000300800 */
[----:B------:R-:W4:Y:S01]  /*1b5c0*/  LDL R12, [R1+0x10] ;  /* 0x00001000010c7983 */ /* 0x000f220000100800 */
[----:B---3--:R-:W-:-:S13]  /*1b5d0*/  ISETP.NE.AND P1, PT, R9, 0x1, PT ;  /* 0x000000010900780c */ /* 0x008fda0003f25270 */
[----:B------:R-:W1:Y:S08]  /*1b5e0*/  @P1 LDC R5, c[0x0][0x450] ;  /* 0x00011400ff051b82 */ /* 0x000e700000000800 */
[----:B------:R-:W3:Y:S01]  /*1b5f0*/  @P1 LDC R8, c[0x0][0x450] ;  /* 0x00011400ff081b82 */ /* 0x000ee20000000800 */
[----:B--2---:R-:W-:Y:S02]  /*1b600*/  IMAD.MOV.U32 R3, RZ, RZ, R20 ;  /* 0x000000ffff037224 */ /* 0x004fe400078e0014 */
[----:B------:R-:W2:Y:S01]  /*1b610*/  S2R R20, SR_TID.X ;  /* 0x0000000000147919 */ /* 0x000ea20000002100 */
        /* <DEDUP_REMOVED lines=9> */
[C---:B--2---:R-:W-:Y:S01]  /*1b6b0*/  LOP3.LUT R21, R20.reuse, 0x7f, RZ, 0xc0, !PT ;  /* 0x0000007f14157812 */ /* 0x044fe200078ec0ff */
[----:B------:R-:W-:-:S03]  /*1b6c0*/  IMAD.SHL.U32 R20, R20, 0x10, RZ ;  /* 0x0000001014147824 */ /* 0x000fc600078e00ff */
[----:B------:R-:W-:-:S04]  /*1b6d0*/  SHF.R.U32.HI R21, RZ, 0x3, R21 ;  /* 0x00000003ff157819 */ /* 0x000fc80000011615 */
[----:B------:R-:W-:-:S05]  /*1b6e0*/  LOP3.LUT R20, R21, 0x70, R20, 0xf8, !PT ;  /* 0x0000007015147812 */ /* 0x000fca00078ef814 */
[----:B------:R-:W-:Y:S02]  /*1b6f0*/  IMAD.IADD R6, R20, 0x1, R12 ;  /* 0x0000000114067824 */ /* 0x000fe400078e020c */
[----:B------:R2:W5:Y:S02]  /*1b700*/  LDL R20, [R1+0xc] ;  /* 0x00000c0001147983 */ /* 0x0005640000100800 */
[----:B----4-:R-:W-:Y:S01]  /*1b710*/  @P1 IMAD.HI.U32 R0, R6, R4, RZ ;  /* 0x0000000406001227 */ /* 0x010fe200078e00ff */
[----:B------:R-:W4:Y:S03]  /*1b720*/  S2R R10, SR_TID.X ;  /* 0x00000000000a7919 */ /* 0x000f260000002100 */
[----:B------:R-:W-:Y:S01]  /*1b730*/  IMAD.MOV.U32 R4, RZ, RZ, R6 ;  /* 0x000000ffff047224 */ /* 0x000fe200078e0006 */
[----:B-1----:R-:W-:-:S04]  /*1b740*/  @P1 SHF.R.U32.HI R4, RZ, R5, R0 ;  /* 0x00000005ff041219 */ /* 0x002fc80000011600 */
[--C-:B------:R-:W-:Y:S01]  /*1b750*/  SHF.R.S32.HI R0, RZ, 0x1f, R4.reuse ;  /* 0x0000001fff007819 */ /* 0x100fe20000011404 */
[----:B0-----:R-:W-:-:S04]  /*1b760*/  IMAD.MOV R7, RZ, RZ, -R4 ;  /* 0x000000ffff077224 */ /* 0x001fc800078e0a04 */
[----:B------:R-:W-:-:S04]  /*1b770*/  IMAD R0, R0, UR4, RZ ;  /* 0x0000000400007c24 */ /* 0x000fc8000f8e02ff */
[C---:B------:R-:W-:Y:S02]  /*1b780*/  IMAD R0, R4.reuse, UR5, R0 ;  /* 0x0000000504007c24 */ /* 0x040fe4000f8e0200 */
[----:B------:R-:W-:-:S04]  /*1b790*/  IMAD.WIDE.U32 R4, R4, UR4, R2 ;  /* 0x0000000404047c25 */ /* 0x000fc8000f8e0002 */
[----:B------:R-:W-:Y:S02]  /*1b7a0*/  IMAD.IADD R5, R5, 0x1, R0 ;  /* 0x0000000105057824 */ /* 0x000fe400078e0200 */
[----:B------:R-:W-:-:S04]  /*1b7b0*/  IMAD R0, R9, R7, R6 ;  /* 0x0000000709007224 */ /* 0x000fc800078e0206 */
[----:B------:R-:W-:Y:S01]  /*1b7c0*/  IMAD.WIDE.U32 R4, R0, UR6, R4 ;  /* 0x0000000600047c25 */ /* 0x000fe2000f8e0004 */
[----:B------:R-:W-:-:S03]  /*1b7d0*/  SHF.R.S32.HI R7, RZ, 0x1f, R0 ;  /* 0x0000001fff077819 */ /* 0x000fc60000011400 */
[----:B----4-:R-:W-:Y:S02]  /*1b7e0*/  IMAD.SHL.U32 R21, R10, 0x8, RZ ;  /* 0x000000080a157824 */ /* 0x010fe400078e00ff */
[----:B------:R-:W-:-:S03]  /*1b7f0*/  IMAD R7, R7, UR6, RZ ;  /* 0x0000000607077c24 */ /* 0x000fc6000f8e02ff */
[----:B------:R-:W-:Y:S01]  /*1b800*/  LOP3.LUT R21, R21, 0x38, RZ, 0xc0, !PT ;  /* 0x0000003815157812 */ /* 0x000fe200078ec0ff */
        /* <DEDUP_REMOVED lines=8> */
[----:B---3--:R-:W-:-:S05]  /*1b890*/  @P1 SHF.R.U32.HI R6, RZ, R8, R7 ;  /* 0x00000008ff061219 */ /* 0x008fca0000011607 */
        /* <DEDUP_REMOVED lines=26> */
[----:B---3--:R-:W-:-:S03]  /*1ba40*/  IMAD.IADD R6, R10, 0x1, R11 ;  /* 0x000000010a067824 */ /* 0x008fc600078e020b */
[----:B------:R-:W-:Y:S02]  /*1ba50*/  SHFL.IDX PT, R10, R2, RZ, 0x181f ;  /* 0x00181fff020a7589 */ /* 0x000fe400000e0000 */
[----:B------:R-:W-:-:S13]  /*1ba60*/  ISETP.GE.AND P1, PT, R6, R3, PT ;  /* 0x000000030600720c */ /* 0x000fda0003f26270 */
[----:B0-----:R-:W-:-:S05]  /*1ba70*/  @!P1 LEA R7, P2, R21, R7, 0x1 ;  /* 0x0000000715079211 */ /* 0x001fca00078408ff */
[----:B------:R-:W-:-:S04]  /*1ba80*/  @!P1 IMAD.X R8, RZ, RZ, R8, P2 ;  /* 0x000000ffff089224 */ /* 0x000fc800010e0608 */
[----:B------:R-:W-:Y:S02]  /*1ba90*/  @!P1 IMAD.MOV.U32 R9, RZ, RZ, R8 ;  /* 0x000000ffff099224 */ /* 0x000fe400078e0008 */
[----:B------:R-:W-:Y:S02]  /*1baa0*/  @!P1 IMAD.MOV.U32 R8, RZ, RZ, R7 ;  /* 0x000000ffff089224 */ /* 0x000fe400078e0007 */
[----:B------:R-:W-:-:S03]  /*1bab0*/  VIADD R7, R6, 0x10 ;  /* 0x0000001006077836 */ /* 0x000fc60000000000 */
        /* <DEDUP_REMOVED lines=48> */
[----:B------:R0:W1:Y:S04]  /*1bdc0*/  SHFL.IDX PT, R7, R0, 0x7, 0x181f ;  /* 0x00f81f0000077f89 */ /* 0x00006800000e0000 */
[----:B------:R2:W-:Y:S01]  /*1bdd0*/  @!P1 LDGSTS.E.BYPASS.LTC128B.128 [R20+0xb400], desc[UR40][R8.64], !P0 ;  /* 0x0b40000008149fae */ /* 0x0005e2000c101d68 */
[----:B0-----:R-:W-:-:S05]  /*1bde0*/  VIADD R0, R6, 0x80 ;  /* 0x0000008006007836 */ /* 0x001fca0000000000 */
[----:B------:R-:W-:Y:S01]  /*1bdf0*/  ISETP.GE.AND P2, PT, R0, R3, PT ;  /* 0x000000030000720c */ /* 0x000fe20003f46270 */
[----:B------:R-:W-:-:S05]  /*1be00*/  VIADD R0, R6, 0x70 ;  /* 0x0000007006007836 */ /* 0x000fca0000000000 */
[----:B------:R-:W-:Y:S02]  /*1be10*/  ISETP.GE.AND P1, PT, R0, R3, PT ;  /* 0x000000030000720c */ /* 0x000fe40003f26270 */
[----:B------:R-:W0:Y:S11]  /*1be20*/  SHFL.IDX PT, R0, R5, RZ, 0x181f ;  /* 0x00181fff05007589 */ /* 0x000e3600000e0000 */
[----:B-1----:R-:W-:-:S05]  /*1be30*/  @!P1 LEA R7, P3, R21, R7, 0x1 ;  /* 0x0000000715079211 */ /* 0x002fca00078608ff */
[----:B------:R-:W-:Y:S02]  /*1be40*/  @!P1 IMAD.X R4, RZ, RZ, R4, P3 ;  /* 0x000000ffff049224 */ /* 0x000fe400018e0604 */
[----:B--2---:R-:W-:Y:S02]  /*1be50*/  @!P1 IMAD.MOV.U32 R8, RZ, RZ, R7 ;  /* 0x000000ffff089224 */ /* 0x004fe400078e0007 */
[----:B------:R-:W-:-:S05]  /*1be60*/  @!P1 IMAD.MOV.U32 R9, RZ, RZ, R4 ;  /* 0x000000ffff099224 */ /* 0x000fca00078e0004 */
[----:B------:R1:W-:Y:S01]  /*1be70*/  @!P1 LDGSTS.E.BYPASS.LTC128B.128 [R20+0xbc00], desc[UR40][R8.64], !P0 ;  /* 0x0bc0000008149fae */ /* 0x0003e2000c101d68 */
[----:B0-----:R-:W-:-:S05]  /*1be80*/  @!P2 LEA R0, P1, R21, R0, 0x1 ;  /* 0x000000001500a211 */ /* 0x001fca00078208ff */
[----:B-1----:R-:W-:-:S04]  /*1be90*/  @!P2 IMAD.X R8, RZ, RZ, R10, P1 ;  /* 0x000000ffff08a224 */ /* 0x002fc800008e060a */
[----:B------:R-:W-:Y:S02]  /*1bea0*/  @!P2 IMAD.MOV.U32 R9, RZ, RZ, R8 ;  /* 0x000000ffff09a224 */ /* 0x000fe400078e0008 */
        /* <DEDUP_REMOVED lines=20> */
.L_x_13936:
        /* <DEDUP_REMOVED lines=11> */
.L_x_13759:
        /* <DEDUP_REMOVED lines=18> */
.L_x_13937:
[----:B------:R-:W-:Y:S05]  /*1c1c0*/  BSYNC B0 ;  /* 0x0000000000007941 */ /* 0x000fea0003800000 */
.L_x_13760:
        /* <DEDUP_REMOVED lines=19> */
[----:B------:R-:W-:Y:S02]  /*1c300*/  LOP3.LUT R3, RZ, R5, RZ, 0x33, !PT ;  /* 0x00000005ff037212 */ /* 0x000fe400078e33ff */
[----:B------:R-:W-:Y:S02]  /*1c310*/  LOP3.LUT R2, RZ, R4, RZ, 0x33, !PT ;  /* 0x00000004ff027212 */ /* 0x000fe400078e33ff */
        /* <DEDUP_REMOVED lines=36> */
.L_x_13768:
[----:B------:R-:W-:Y:S01]  /*1c560*/  IMAD R2, R5, 0x8, R17 ;  /* 0x0000000805027824 */ /* 0x000fe200078e0211 */
[----:B------:R-:W-:Y:S01]  /*1c570*/  SHF.L.U32 R3, R9, 0x1f, RZ ;  /* 0x0000001f09037819 */ /* 0x000fe200000006ff */
[----:B------:R-:W-:Y:S03]  /*1c580*/  BSSY B3, `(.L_x_13769) ;  /* 0x0000003000037945 */ /* 0x000fe60003800000 */
[----:B------:R-:W1:Y:S02]  /*1c590*/  SYNCS.PHASECHK.TRANS64.TRYWAIT P0, [R2+URZ+0x16840], R3 ;  /* 0x01684003020075a7 */ /* 0x000e64000800017f */
[----:B-1----:R-:W-:Y:S05]  /*1c5a0*/  @!P0 BRA `(.L_x_13770) ;  /* 0x0000005800208947 */ /* 0x002fea0003800000 */
.L_x_13938:
[----:B------:R-:W-:Y:S05]  /*1c5b0*/  BSYNC B3 ;  /* 0x0000000000037941 */ /* 0x000fea0003800000 */
.L_x_13769:
        /* <DEDUP_REMOVED lines=12> */
.L_x_13772:
[----:B------:R-:W-:Y:S05]  /*1c680*/  BSYNC B3 ;  /* 0x0000000000037941 */ /* 0x000fea0003800000 */
.L_x_13771:
        /* <DEDUP_REMOVED lines=11> */
.L_x_13773:
        /* <DEDUP_REMOVED lines=15> */
.L_x_13939:
[----:B------:R-:W-:Y:S05]  /*1c830*/  BSYNC B3 ;  /* 0x0000000000037941 */ /* 0x000fea0003800000 */
.L_x_13774:
        /* <DEDUP_REMOVED lines=12> */
.L_x_13777:
[----:B------:R-:W-:Y:S05]  /*1c900*/  BSYNC B3 ;  /* 0x0000000000037941 */ /* 0x000fea0003800000 */
.L_x_13776:
        /* <DEDUP_REMOVED lines=11> */
.L_x_13778:
        /* <DEDUP_REMOVED lines=12> */
.L_x_13767:
[----:B------:R-:W-:Y:S05]  /*1ca80*/  BSYNC B1 ;  /* 0x0000000000017941 */ /* 0x000fea0003800000 */
.L_x_13766:
[----:B------:R-:W2:Y:S01]  /*1ca90*/  LDL.LU R0, [R1+0x1c] ;  /* 0x00001c0001007983 */ /* 0x000ea20000300800 */
[----:B------:R-:W-:Y:S02]  /*1caa0*/  IMAD.MOV.U32 R18, RZ, RZ, R5 ;  /* 0x000000ffff127224 */ /* 0x000fe400078e0005 */
[----:B------:R-:W-:Y:S02]  /*1cab0*/  IMAD.MOV.U32 R28, RZ, RZ, R9 ;  /* 0x000000ffff1c7224 */ /* 0x000fe400078e0009 */
[----:B--2---:R-:W-:-:S07]  /*1cac0*/  VIADD R0, R0, 0xfffffffd ;  /* 0xfffffffd00007836 */ /* 0x004fce0000000000 */
.L_x_13765:
[----:B------:R-:W-:Y:S05]  /*1cad0*/  BSYNC B2 ;  /* 0x0000000000027941 */ /* 0x000fea0003800000 */
.L_x_13764:
[----:B------:R-:W-:-:S05]  /*1cae0*/  VIADD R3, R10, 0xfffffffe ;  /* 0xfffffffe0a037836 */ /* 0x000fca0000000000 */
[----:B------:R-:W-:-:S13]  /*1caf0*/  ISETP.NE.AND P0, PT, R3, R4, PT ;  /* 0x000000040300720c */ /* 0x000fda0003f05270 */
[----:B------:R-:W-:Y:S05]  /*1cb00*/  @!P0 BRA `(.L_x_13763) ;  /* 0x0000000c00a08947 */ /* 0x000fea0003800000 */
[----:B------:R-:W-:-:S07]  /*1cb10*/  IMAD.MOV.U32 R4, RZ, RZ, R19 ;  /* 0x000000ffff047224 */ /* 0x000fce00078e0013 */
.L_x_13805:
        /* <DEDUP_REMOVED lines=32> */
.L_x_13781:
[----:B------:R-:W-:Y:S01]  /*1cd20*/  IMAD R2, R6, 0x8, R17 ;  /* 0x0000000806027824 */ /* 0x000fe200078e0211 */
[----:B------:R-:W-:Y:S01]  /*1cd30*/  SHF.L.U32 R3, R7, 0x1f, RZ ;  /* 0x0000001f07037819 */ /* 0x000fe200000006ff */
[----:B------:R-:W-:Y:S03]  /*1cd40*/  BSSY B2, `(.L_x_13782) ;  /* 0x0000003000027945 */ /* 0x000fe60003800000 */
[----:B------:R-:W1:Y:S02]  /*1cd50*/  SYNCS.PHASECHK.TRANS64.TRYWAIT P0, [R2+URZ+0x16840], R3 ;  /* 0x01684003020075a7 */ /* 0x000e64000800017f */
[----:B-1----:R-:W-:Y:S05]  /*1cd60*/  @!P0 BRA `(.L_x_13783) ;  /* 0x0000005000588947 */ /* 0x002fea0003800000 */
.L_x_13940:
[----:B------:R-:W-:Y:S05]  /*1cd70*/  BSYNC B2 ;  /* 0x0000000000027941 */ /* 0x000fea0003800000 */
.L_x_13782:
        /* <DEDUP_REMOVED lines=12> */
.L_x_13785:
[----:B------:R-:W-:Y:S05]  /*1ce40*/  BSYNC B2 ;  /* 0x0000000000027941 */ /* 0x000fea0003800000 */
.L_x_13784:
        /* <DEDUP_REMOVED lines=11> */
.L_x_13786:
        /* <DEDUP_REMOVED lines=15> */
.L_x_13941:
[----:B------:R-:W-:Y:S05]  /*1cff0*/  BSYNC B2 ;  /* 0x0000000000027941 */ /* 0x000fea0003800000 */
.L_x_13787:
        /* <DEDUP_REMOVED lines=11> */
.L_x_13790:
[----:B------:R-:W-:Y:S05]  /*1d0b0*/  BSYNC B2 ;  /* 0x0000000000027941 */ /* 0x000fea0003800000 */
.L_x_13789:
        /* <DEDUP_REMOVED lines=10> */
.L_x_13791:
        /* <DEDUP_REMOVED lines=12> */
.L_x_13780:
[----:B------:R-:W-:Y:S05]  /*1d220*/  BSYNC B1 ;  /* 0x0000000000017941 */ /* 0x000fea0003800000 */
.L_x_13779:
        /* <DEDUP_REMOVED lines=32> */
.L_x_13794:
[----:B------:R-:W-:Y:S01]  /*1d430*/  IMAD R2, R18, 0x8, R17 ;  /* 0x0000000812027824 */ /* 0x000fe200078e0211 */
[----:B------:R-:W-:Y:S01]  /*1d440*/  SHF.L.U32 R3, R28, 0x1f, RZ ;  /* 0x0000001f1c037819 */ /* 0x000fe200000006ff */
[----:B------:R-:W-:Y:S03]  /*1d450*/  BSSY B2, `(.L_x_13795) ;  /* 0x0000003000027945 */ /* 0x000fe60003800000 */
[----:B------:R-:W1:Y:S02]  /*1d460*/  SYNCS.PHASECHK.TRANS64.TRYWAIT P0, [R2+URZ+0x16840], R3 ;  /* 0x01684003020075a7 */ /* 0x000e64000800017f */
[----:B-1----:R-:W-:Y:S05]  /*1d470*/  @!P0 BRA `(.L_x_13796) ;  /* 0x0000004800bc8947 */ /* 0x002fea0003800000 */
.L_x_13942:
[----:B------:R-:W-:Y:S05]  /*1d480*/  BSYNC B2 ;  /* 0x0000000000027941 */ /* 0x000fea0003800000 */
.L_x_13795:
        /* <DEDUP_REMOVED lines=12> */
.L_x_13798:
[----:B------:R-:W-:Y:S05]  /*1d550*/  BSYNC B2 ;  /* 0x0000000000027941 */ /* 0x000fea0003800000 */
.L_x_13797:
        /* <DEDUP_REMOVED lines=12> */
.L_x_13799:
        /* <DEDUP_REMOVED lines=15> */
.L_x_13943:
[----:B------:R-:W-:Y:S05]  /*1d710*/  BSYNC B2 ;  /* 0x0000000000027941 */ /* 0x000fea0003800000 */
.L_x_13800:
        /* <DEDUP_REMOVED lines=11> */
.L_x_13803:
[----:B------:R-:W-:Y:S05]  /*1d7d0*/  BSYNC B2 ;  /* 0x0000000000027941 */ /* 0x000fea0003800000 */
.L_x_13802:
        /* <DEDUP_REMOVED lines=10> */
.L_x_13804:
        /* <DEDUP_REMOVED lines=12> */
.L_x_13793:
[----:B------:R-:W-:Y:S05]  /*1d940*/  BSYNC B1 ;  /* 0x0000000000017941 */ /* 0x000fea0003800000 */
.L_x_13792:
[----:B------:R-:W2:Y:S01]  /*1d950*/  LDL R2, [R1+0x8] ;  /* 0x0000080001027983 */ /* 0x000ea20000100800 */
[----:B------:R-:W-:Y:S01]  /*1d960*/  VIADD R0, R0, 0xfffffffe ;  /* 0xfffffffe00007836 */ /* 0x000fe20000000000 */
[----:B--2---:R-:W-:-:S13]  /*1d970*/  ISETP.GT.AND P0, PT, R9, R2, PT ;  /* 0x000000020900720c */ /* 0x004fda0003f04270 */
[----:B------:R-:W-:Y:S05]  /*1d980*/  @P0 BRA `(.L_x_13805) ;  /* 0xfffffff000640947 */ /* 0x000fea000383ffff */
.L_x_13763:
[----:B------:R-:W-:Y:S05]  /*1d990*/  BSYNC B0 ;  /* 0x0000000000007941 */ /* 0x000fea0003800000 */
.L_x_13762:
        /* <DEDUP_REMOVED lines=17> */
.L_x_13807:
[----:B------:R-:W-:Y:S05]  /*1dab0*/  BSYNC B0 ;  /* 0x0000000000007941 */ /* 0x000fea0003800000 */
.L_x_13806:
        /* <DEDUP_REMOVED lines=9> */
.L_x_13944:
[----:B------:R-:W-:Y:S05]  /*1db50*/  BSYNC B1 ;  /* 0x0000000000017941 */ /* 0x000fea0003800000 */
.L_x_13810:
        /* <DEDUP_REMOVED lines=9> */
.L_x_13813:
[----:B------:R-:W-:Y:S05]  /*1dbf0*/  BSYNC B1 ;  /* 0x0000000000017941 */ /* 0x000fea0003800000 */
.L_x_13812:
        /* <DEDUP_REMOVED lines=10> */
.L_x_13814:
        /* <DEDUP_REMOVED lines=10> */
.L_x_13809:
[----:B------:R-:W-:Y:S05]  /*1dd40*/  BSYNC B0 ;  /* 0x0000000000007941 */ /* 0x000fea0003800000 */
.L_x_13808:
[----:B------:R-:W-:-:S05]  /*1dd50*/  VIADD R18, R18, 0x1 ;  /* 0x0000000112127836 */ /* 0x000fca0000000000 */
[----:B------:R-:W-:-:S04]  /*1dd60*/  ISETP.NE.AND P0, PT, R18, 0x2, PT ;  /* 0x000000021200780c */ /* 0x000fc80003f05270 */
[----:B------:R-:W-:Y:S02]  /*1dd70*/  SEL R3, RZ, 0x1, P0 ;  /* 0x00000001ff037807 */ /* 0x000fe40000000000 */
[----:B------:R-:W-:Y:S02]  /*1dd80*/  SEL R18, R18, RZ, P0 ;  /* 0x000000ff12127207 */ /* 0x000fe40000000000 */
[----:B------:R-:W-:-:S07]  /*1dd90*/  LOP3.LUT R28, R28, R3, RZ, 0x3c, !PT ;  /* 0x000000031c1c7212 */ /* 0x000fce00078e3cff */
.L_x_13744:
[----:B------:R-:W-:Y:S05]  /*1dda0*/  BSYNC B7 ;  /* 0x0000000000077941 */ /* 0x000fea0003800000 */
.L_x_13742:
        /* <DEDUP_REMOVED lines=8> */
[----:B------:R0:W2:Y:S01]  /*1de30*/  LDS.128 R24, [R17+0x168d0] ;  /* 0x0168d00011187984 */ /* 0x0000a20000000c00 */
[----:B------:R-:W-:Y:S06]  /*1de40*/  BAR.ARV 0x4, 0x200 ;  /* 0x0108000000007b1d */ /* 0x000fec0000002000 */
[----:B------:R-:W-:Y:S05]  /*1de50*/  BRA `(.L_x_13816) ;  /* 0x0000000c00d47947 */ /* 0x000fea0003800000 */
.L_x_13815:
[----:B------:R-:W0:Y:S01]  /*1de60*/  S2R R0, SR_TID.X ;  /* 0x0000000000007919 */ /* 0x000e220000002100 */
[----:B------:R-:W-:Y:S01]  /*1de70*/  UMOV UR4, 0xffffffff ;  /* 0xffffffff00047882 */ /* 0x000fe20000000000 */
[----:B0-----:R-:W-:-:S04]  /*1de80*/  LOP3.LUT R8, R0, 0x1f, RZ, 0xc0, !PT ;  /* 0x0000001f00087812 */ /* 0x001fc800078ec0ff */
[----:B------:R-:W-:Y:S01]  /*1de90*/  ISETP.NE.AND P0, PT, R8, 0x1f, PT ;  /* 0x0000001f0800780c */ /* 0x000fe20003f05270 */
[----:B------:R-:W-:-:S12]  /*1dea0*/  BRA.DIV UR4, `(.L_x_13817) ;  /* 0x00000042046c7947 */ /* 0x000fd8000b800000 */
[----:B------:R-:W-:Y:S01]  /*1deb0*/  IMAD.IADD R9, R27, 0x1, R8 ;  /* 0x000000011b097824 */ /* 0x000fe200078e0208 */
[----:B------:R-:W-:-:S04]  /*1dec0*/  ULDC UR4, c[0x0][0xc3c] ;  /* 0x00030f0000047ab9 */ /* 0x000fc80000000800 */
[----:B------:R-:W-:-:S13]  /*1ded0*/  ISETP.GE.OR P1, PT, R9, UR4, !P0 ;  /* 0x0000000409007c0c */ /* 0x000fda000c726670 */
[----:B------:R-:W0:Y:S08]  /*1dee0*/  @!P1 LDC.64 R2, c[0x0][0xc80] ;  /* 0x00032000ff029b82 */ /* 0x000e300000000a00 */
[----:B-1----:R-:W1:Y:S01]  /*1def0*/  @!P1 LDC.64 R4, c[0x0][0xc78] ;  /* 0x00031e00ff049b82 */ /* 0x002e620000000a00 */
        /* <DEDUP_REMOVED lines=33> */
.L_x_13954:
[----:B------:R-:W-:Y:S02]  /*1e110*/  ULDC UR4, c[0x0][0xc38] ;  /* 0x00030e0000047ab9 */ /* 0x000fe40000000800 */
[----:B------:R-:W-:-:S04]  /*1e120*/  IMAD.U32 R4, RZ, RZ, UR4 ;  /* 0x00000004ff047e24 */ /* 0x000fc8000f8e00ff */
[----:B-1----:R-:W-:-:S04]  /*1e130*/  IMAD R3, R14, R4, RZ ;  /* 0x000000040e037224 */ /* 0x002fc800078e02ff */
[----:B------:R-:W-:-:S05]  /*1e140*/  IMAD.IADD R6, R6, 0x1, R3 ;  /* 0x0000000106067824 */ /* 0x000fca00078e0203 */
[----:B------:R-:W-:-:S13]  /*1e150*/  ISETP.GT.AND P6, PT, R6, R0, PT ;  /* 0x000000000600720c */ /* 0x000fda0003fc4270 */
[----:B------:R-:W-:Y:S05]  /*1e160*/  @P6 BRA `(.L_x_13818) ;  /* 0x0000000000a46947 */ /* 0x000fea0003800000 */
.L_x_13821:
        /* <DEDUP_REMOVED lines=35> */
.L_x_13962:
[----:B------:R-:W-:Y:S02]  /*1e3a0*/  ULDC UR4, c[0x0][0xc38] ;  /* 0x00030e0000047ab9 */ /* 0x000fe40000000800 */
[----:B------:R-:W-:-:S04]  /*1e3b0*/  IMAD.U32 R4, RZ, RZ, UR4 ;  /* 0x00000004ff047e24 */ /* 0x000fc8000f8e00ff */
[----:B-1----:R-:W-:-:S04]  /*1e3c0*/  IMAD R3, R14, R4, RZ ;  /* 0x000000040e037224 */ /* 0x002fc800078e02ff */
[----:B------:R-:W-:-:S05]  /*1e3d0*/  IMAD.IADD R6, R3, 0x1, R6 ;  /* 0x0000000103067824 */ /* 0x000fca00078e0206 */
[----:B------:R-:W-:-:S13]  /*1e3e0*/  ISETP.GT.AND P6, PT, R6, R0, PT ;  /* 0x000000000600720c */ /* 0x000fda0003fc4270 */
[----:B------:R-:W-:Y:S05]  /*1e3f0*/  @!P6 BRA `(.L_x_13821) ;  /* 0xfffffffc005ce947 */ /* 0x000fea000383ffff */
.L_x_13818:
        /* <DEDUP_REMOVED lines=10> */
.L_x_13967:
[----:B------:R-:W-:-:S13]  /*1e4a0*/  ISETP.NE.AND P0, PT, R3, RZ, PT ;  /* 0x000000ff0300720c */ /* 0x000fda0003f05270 */
[----:B------:R-:W-:Y:S05]  /*1e4b0*/  @!P0 BRA `(.L_x_13823) ;  /* 0x0000000000108947 */ /* 0x000fea0003800000 */
[----:B------:R-:W-:Y:S01]  /*1e4c0*/  UMOV UR4, 0xffffffff ;  /* 0xffffffff00047882 */ /* 0x000fe20000000000 */
[----:B------:R-:W-:Y:S02]  /*1e4d0*/  VIADD R12, R7, 0xffffffff ;  /* 0xffffffff070c7836 */ /* 0x000fe40000000000 */
[----:B------:R-:W-:Y:S05]  /*1e4e0*/  BRA.DIV UR4, `(.L_x_13824) ;  /* 0x00000046042c7947 */ /* 0x000fea000b800000 */
[----:B------:R4:W0:Y:S02]  /*1e4f0*/  SHFL.IDX PT, R24, R2, R12, 0x1f ;  /* 0x00001f0c02187589 */ /* 0x00082400000e0000 */
.L_x_13823:
        /* <DEDUP_REMOVED lines=59> */
.L_x_13825:
[----:B----4-:R-:W0:Y:S02]  /*1e8b0*/  LDC.64 R2, c[0x0][0xc90] ;  /* 0x00032400ff027b82 */ /* 0x010e240000000a00 */
        /* <DEDUP_REMOVED lines=59> */
.L_x_13826:
[----:B------:R-:W-:-:S05]  /*1ec70*/  LOP3.LUT R0, RZ, R3, RZ, 0x33, !PT ;  /* 0x00000003ff007212 */ /* 0x000fca00078e33ff */
[----:B------:R-:W-:Y:S01]  /*1ec80*/  IMAD.IADD R25, R25, 0x1, R0 ;  /* 0x0000000119197824 */ /* 0x000fe200078e0200 */
[----:B------:R-:W-:Y:S06]  /*1ec90*/  BRA `(.L_x_13827) ;  /* 0x00000000001c7947 */ /* 0x000fec0003800000 */
.L_x_13819:
[----:B------:R-:W-:Y:S01]  /*1eca0*/  UMOV UR4, URZ ;  /* 0x0000003f00047c82 */ /* 0x000fe20008000000 */
[----:B------:R-:W-:Y:S01]  /*1ecb0*/  UMOV UR5, URZ ;  /* 0x0000003f00057c82 */ /* 0x000fe20008000000 */
[----:B------:R-:W-:Y:S01]  /*1ecc0*/  ULDC UR6, c[0x0][0xc3c] ;  /* 0x00030f0000067ab9 */ /* 0x000fe20000000800 */
[----:B------:R-:W-:Y:S02]  /*1ecd0*/  IMAD.MOV.U32 R24, RZ, RZ, R0 ;  /* 0x000000ffff187224 */ /* 0x000fe400078e0000 */
[----:B------:R-:W-:Y:S02]  /*1ece0*/  IMAD.U32 R25, RZ, RZ, UR4 ;  /* 0x00000004ff197e24 */ /* 0x000fe4000f8e00ff */
[----:B------:R-:W-:Y:S02]  /*1ecf0*/  IMAD.U32 R26, RZ, RZ, UR5 ;  /* 0x00000005ff1a7e24 */ /* 0x000fe4000f8e00ff */
[----:B------:R-:W-:-:S07]  /*1ed00*/  IMAD.U32 R27, RZ, RZ, UR6 ;  /* 0x00000006ff1b7e24 */ /* 0x000fce000f8e00ff */
.L_x_13827:
        /* <DEDUP_REMOVED lines=10> */
.L_x_13816:
[----:B------:R-:W-:Y:S02]  /*1edb0*/  ULDC UR4, c[0x0][0xc3c] ;  /* 0x00030f0000047ab9 */ /* 0x000fe40000000800 */
[----:B--2---:R-:W-:-:S13]  /*1edc0*/  ISETP.GE.AND P0, PT, R27, UR4, PT ;  /* 0x000000041b007c0c */ /* 0x004fda000bf06270 */
[----:B------:R-:W-:Y:S05]  /*1edd0*/  @!P0 BRA `(.L_x_13828) ;  /* 0xffffff9800848947 */ /* 0x000fea000383ffff */
[----:B------:R-:W-:Y:S05]  /*1ede0*/  BSYNC B8 ;  /* 0x0000000000087941 */ /* 0x000fea0003800000 */
.L_x_13686:
[----:B0-----:R-:W2:Y:S01]  /*1edf0*/  LDL.LU R0, [R1+0x34] ;  /* 0x0000340001007983 */ /* 0x001ea20000300800 */
[----:B------:R-:W-:Y:S01]  /*1ee00*/  BSSY B0, `(.L_x_13829) ;  /* 0x000000b000007945 */ /* 0x000fe20003800000 */
[----:B-1----:R-:W0:Y:S01]  /*1ee10*/  S2R R5, SR_CgaCtaId ;  /* 0x0000000000057919 */ /* 0x002e220000008800 */
        /* <DEDUP_REMOVED lines=9> */
.L_x_13970:
[----:B------:R-:W-:Y:S05]  /*1eeb0*/  BSYNC B0 ;  /* 0x0000000000007941 */ /* 0x000fea0003800000 */
.L_x_13829:
[----:B------:R-:W-:-:S03]  /*1eec0*/  UMOV UR4, 0xffffffff ;  /* 0xffffffff00047882 */ /* 0x000fc60000000000 */
[----:B------:R-:W-:Y:S05]  /*1eed0*/  BRA.DIV UR4, `(.L_x_13831) ;  /* 0x0000003a04ec7947 */ /* 0x000fea000b800000 */
[----:B0-----:R-:W0:Y:S02]  /*1eee0*/  S2R R0, SR_TID.X ;  /* 0x0000000000007919 */ /* 0x001e240000002100 */
[----:B0-----:R-:W-:-:S04]  /*1eef0*/  SHF.R.U32.HI R0, RZ, 0x5, R0 ;  /* 0x00000005ff007819 */ /* 0x001fc80000011600 */
[----:B------:R-:W-:-:S05]  /*1ef00*/  LOP3.LUT R0, R0, 0x3, RZ, 0xc0, !PT ;  /* 0x0000000300007812 */ /* 0x000fca00078ec0ff */
[----:B------:R0:W1:Y:S02]  /*1ef10*/  SHFL.IDX PT, R14, R0, RZ, 0x1f ;  /* 0x00001fff000e7589 */ /* 0x00006400000e0000 */
.L_x_13973:
[----:B-1----:R-:W-:-:S13]  /*1ef20*/  ISETP.NE.AND P0, PT, R14, RZ, PT ;  /* 0x000000ff0e00720c */ /* 0x002fda0003f05270 */
[----:B------:R-:W-:Y:S05]  /*1ef30*/  @P0 BRA `(.L_x_13474) ;  /* 0x0000000000880947 */ /* 0x000fea0003800000 */
[----:B------:R-:W-:-:S03]  /*1ef40*/  UMOV UR4, 0xffffffff ;  /* 0xffffffff00047882 */ /* 0x000fc60000000000 */
[----:B------:R-:W-:Y:S05]  /*1ef50*/  BRA.DIV UR4, `(.L_x_13832) ;  /* 0x0000003e04007947 */ /* 0x000fea000b800000 */
[----:B------:R-:W-:-:S13]  /*1ef60*/  ELECT P6, URZ, PT ;  /* 0x00000000003f782f */ /* 0x000fda00038c0000 */
.L_x_13976:
[----:B------:R-:W-:Y:S05]  /*1ef70*/  @!P6 BRA `(.L_x_13474) ;  /* 0x000000000078e947 */ /* 0x000fea0003800000 */
[----:B0-----:R-:W2:Y:S02]  /*1ef80*/  LDL.LU R0, [R1+0x54] ;  /* 0x0000540001007983 */ /* 0x001ea40000300800 */
[----:B--2---:R-:W-:-:S04]  /*1ef90*/  LOP3.LUT R0, R0, 0x2, RZ, 0xfc, !PT ;  /* 0x0000000200007812 */ /* 0x004fc800078efcff */
[----:B------:R-:W-:-:S13]  /*1efa0*/  ISETP.NE.AND P2, PT, R0, 0x3, PT ;  /* 0x000000030000780c */ /* 0x000fda0003f45270 */
[----:B------:R-:W-:Y:S05]  /*1efb0*/  @!P2 BRA `(.L_x_13833) ;  /* 0x000000000004a947 */ /* 0x000fea0003800000 */
[----:B------:R-:W-:Y:S01]  /*1efc0*/  BPT.TRAP 0x1 ;  /* 0x000000040000795c */ /* 0x000fe20000300000 */
.L_x_13833:
        /* <DEDUP_REMOVED lines=12> */
.L_x_13977:
[----:B------:R-:W1:Y:S02]  /*1f090*/  SYNCS.PHASECHK.TRANS64.TRYWAIT P0, [R3+URZ], R0 ;  /* 0x00000000030075a7 */ /* 0x000e64000800017f */
[----:B-1----:R-:W-:Y:S05]  /*1f0a0*/  @!P0 BRA `(.L_x_13835) ;  /* 0x0000003800e08947 */ /* 0x002fea0003800000 */
.L_x_13978:
[----:B------:R-:W-:Y:S05]  /*1f0b0*/  @!P2 BRA `(.L_x_13836) ;  /* 0x000000000004a947 */ /* 0x000fea0003800000 */
[----:B------:R-:W-:Y:S01]  /*1f0c0*/  BPT.TRAP 0x1 ;  /* 0x000000040000795c */ /* 0x000fe20000300000 */
.L_x_13836:
[----:B-1----:R-:W-:-:S04]  /*1f0d0*/  VIADD R3, R9, 0x16860 ;  /* 0x0001686009037836 */ /* 0x002fc80000000000 */
[----:B------:R-:W-:-:S04]  /*1f0e0*/  IMAD R5, R18, 0x8, R3 ;  /* 0x0000000812057824 */ /* 0x000fc800078e0203 */
[----:B------:R-:W1:Y:S02]  /*1f0f0*/  SYNCS.PHASECHK.TRANS64.TRYWAIT P0, [R5+URZ], R2 ;  /* 0x00000002050075a7 */ /* 0x000e64000800017f */
[----:B-1----:R-:W-:Y:S05]  /*1f100*/  @!P0 BRA `(.L_x_13837) ;  /* 0x0000003800dc8947 */ /* 0x002fea0003800000 */
.L_x_13979:
[----:B------:R-:W-:-:S07]  /*1f110*/  IMAD R3, R4, 0x8, R3 ;  /* 0x0000000804037824 */ /* 0x000fce00078e0203 */
.L_x_13838:
[----:B--2---:R2:W4:Y:S02]  /*1f120*/  SYNCS.PHASECHK.TRANS64.TRYWAIT P0, [R3+URZ], R0 ;  /* 0x00000000030075a7 */ /* 0x004524000800017f */
[----:B----4-:R-:W-:Y:S05]  /*1f130*/  @!P0 NANOSLEEP.SYNCS 0x989680 ;  /* 0x009896800000895d */ /* 0x010fea0003900000 */
[----:B------:R-:W4:Y:S02]  /*1f140*/  @!P0 SYNCS.PHASECHK.TRANS64 P0, [R3+URZ], R0 ;  /* 0x00000000030085a7 */ /* 0x000f24000800007f */
[----:B----4-:R-:W-:Y:S05]  /*1f150*/  @!P0 BRA `(.L_x_13838) ;  /* 0xfffffffc00f08947 */ /* 0x010fea000383ffff */
.L_x_13474:
[----:B------:R-:W-:Y:S05]  /*1f160*/  BSYNC B9 ;  /* 0x0000000000097941 */ /* 0x000fea0003800000 */
.L_x_13471:
[----:B------:R-:W-:Y:S05]  /*1f170*/  EXIT ;  /* 0x000000000000794d */ /* 0x000fea0003800000 */
.L_x_13502:
[----:B0-----:R0:W1:Y:S02]  /*1f180*/  SYNCS.PHASECHK.TRANS64.TRYWAIT P6, [R77+URZ+0x16890], R89 ;  /* 0x016890594d0075a7 */ /* 0x00106400080c017f */
[----:B-1----:R-:W-:Y:S05]  /*1f190*/  @!P6 NANOSLEEP.SYNCS 0x989680 ;  /* 0x009896800000e95d */ /* 0x002fea0003900000 */
[----:B------:R-:W1:Y:S02]  /*1f1a0*/  @!P6 SYNCS.PHASECHK.TRANS64 P6, [R77+URZ+0x16890], R89 ;  /* 0x016890594d00e5a7 */ /* 0x000e6400080c007f */
[----:B-1----:R-:W-:Y:S05]  /*1f1b0*/  @!P6 BRA `(.L_x_13502) ;  /* 0xfffffffc00f0e947 */ /* 0x002fea000383ffff */
[----:B------:R-:W-:Y:S05]  /*1f1c0*/  BRA `(.L_x_13839) ;  /* 0xfffffe3c00e07947 */ /* 0x000fea000383ffff */
.L_x_13522:
[----:B0-----:R0:W1:Y:S02]  /*1f1d0*/  SYNCS.PHASECHK.TRANS64.TRYWAIT P5, [R77+URZ+0x16890], R89 ;  /* 0x016890594d0075a7 */ /* 0x00106400080a017f */
[----:B-1----:R-:W-:Y:S05]  /*1f1e0*/  @!P5 NANOSLEEP.SYNCS 0x989680 ;  /* 0x009896800000d95d */ /* 0x002fea0003900000 */
[----:B------:R-:W1:Y:S02]  /*1f1f0*/  @!P5 SYNCS.PHASECHK.TRANS64 P5, [R77+URZ+0x16890], R89 ;  /* 0x016890594d00d5a7 */ /* 0x000e6400080a007f */
[----:B-1----:R-:W-:Y:S05]  /*1f200*/  @!P5 BRA `(.L_x_13522) ;  /* 0xfffffffc00f0d947 */ /* 0x002fea000383ffff */
[----:B------:R-:W-:Y:S05]  /*1f210*/  BRA `(.L_x_13840) ;  /* 0xfffffe5000607947 */ /* 0x000fea000383ffff */
.L_x_13531:
[----:B0-----:R0:W1:Y:S02]  /*1f220*/  SYNCS.PHASECHK.TRANS64.TRYWAIT P4, [R77+URZ+0x16890], R89 ;  /* 0x016890594d0075a7 */ /* 0x001064000808017f */
[----:B-1----:R-:W-:Y:S05]  /*1f230*/  @!P4 NANOSLEEP.SYNCS 0x989680 ;  /* 0x009896800000c95d */ /* 0x002fea0003900000 */
[----:B------:R-:W1:Y:S02]  /*1f240*/  @!P4 SYNCS.PHASECHK.TRANS64 P4, [R77+URZ+0x16890], R89 ;  /* 0x016890594d00c5a7 */ /* 0x000e64000808007f */
[----:B-1----:R-:W-:Y:S05]  /*1f250*/  @!P4 BRA `(.L_x_13531) ;  /* 0xfffffffc00f0c947 */ /* 0x002fea000383ffff */
[----:B------:R-:W-:Y:S05]  /*1f260*/  BRA `(.L_x_13841) ;  /* 0xfffffe60008c7947 */ /* 0x000fea000383ffff */
.L_x_13537:
[----:B--2---:R2:W3:Y:S02]  /*1f270*/  SYNCS.PHASECHK.TRANS64.TRYWAIT P3, [R77+URZ+0x168b0], R89 ;  /* 0x0168b0594d0075a7 */ /* 0x0044e4000806017f */
[----:B---3--:R-:W-:Y:S05]  /*1f280*/  @!P3 NANOSLEEP.SYNCS 0x989680 ;  /* 0x009896800000b95d */ /* 0x008fea0003900000 */
[----:B------:R-:W3:Y:S02]  /*1f290*/  @!P3 SYNCS.PHASECHK.TRANS64 P3, [R77+URZ+0x168b0], R89 ;  /* 0x0168b0594d00b5a7 */ /* 0x000ee4000806007f */
[----:B---3--:R-:W-:Y:S05]  /*1f2a0*/  @!P3 BRA `(.L_x_13537) ;  /* 0xfffffffc00f0b947 */ /* 0x008fea000383ffff */
[----:B------:R-:W-:Y:S05]  /*1f2b0*/  BRA `(.L_x_13842) ;  /* 0xfffffe6400207947 */ /* 0x000fea000383ffff */
.L_x_13555:
        /* <DEDUP_REMOVED lines=13> */
.L_x_13844:
[----:B------:R-:W-:Y:S05]  /*1f390*/  BSYNC B0 ;  /* 0x0000000000007941 */ /* 0x000fea0003800000 */
.L_x_13843:
[----:B------:R0:W-:Y:S01]  /*1f3a0*/  STL [R1+0x24], R14 ;  /* 0x0000240e01007387 */ /* 0x0001e20000100800 */
[----:B------:R-:W-:Y:S05]  /*1f3b0*/  BRA `(.L_x_13845) ;  /* 0xfffffe7000107947 */ /* 0x000fea000383ffff */
.L_x_13567:
[----:B------:R-:W-:Y:S01]  /*1f3c0*/  BSSY B1, `(.L_x_13846) ;  /* 0x0000008000017945 */ /* 0x000fe20003800000 */
[----:B------:R-:W-:Y:S02]  /*1f3d0*/  IMAD.MOV.U32 R13, RZ, RZ, R4 ;  /* 0x000000ffff0d7224 */ /* 0x000fe400078e0004 */
[----:B------:R-:W-:Y:S02]  /*1f3e0*/  IMAD.MOV.U32 R12, RZ, RZ, RZ ;  /* 0x000000ffff0c7224 */ /* 0x000fe400078e00ff */
[----:B------:R-:W-:Y:S02]  /*1f3f0*/  IMAD.MOV.U32 R11, RZ, RZ, 0x1c1f ;  /* 0x00001c1fff0b7424 */ /* 0x000fe400078e00ff */
[----:B------:R-:W-:-:S07]  /*1f400*/  IMAD.MOV.U32 R15, RZ, RZ, -0x1 ;  /* 0xffffffffff0f7424 */ /* 0x000fce00078e00ff */
[----:B0-----:R-:W-:Y:S05]  /*1f410*/  WARPSYNC.COLLECTIVE R15, `(.L_x_13847) ;  /* 0x000000000f087348 */ /* 0x001fea0003c00000 */
[----:B0-----:R0:W1:Y:S02]  /*1f420*/  SHFL.IDX P6, R14, R13, R12, R11 ;  /* 0x0000000c0d0e7389 */ /* 0x00106400000c000b */
[----:B01----:R-:W-:Y:S01]  /*1f430*/  ENDCOLLECTIVE ;  /* 0x000000000000791b */ /* 0x003fe20003800000 */
.L_x_13847:
[----:B------:R-:W-:Y:S05]  /*1f440*/  BSYNC B1 ;  /* 0x0000000000017941 */ /* 0x000fea0003800000 */
.L_x_13846:
        /* <DEDUP_REMOVED lines=8> */
.L_x_13848:
[----:B------:R-:W-:Y:S02]  /*1f4d0*/  IMAD.MOV.U32 R13, RZ, RZ, R7 ;  /* 0x000000ffff0d7224 */ /* 0x000fe400078e0007 */
[----:B------:R-:W-:-:S07]  /*1f4e0*/  IMAD.MOV.U32 R2, RZ, RZ, R14 ;  /* 0x000000ffff027224 */ /* 0x000fce00078e000e */
[----:B------:R-:W-:Y:S05]  /*1f4f0*/  WARPSYNC.COLLECTIVE R15, `(.L_x_13849) ;  /* 0x000000000f087348 */ /* 0x000fea0003c00000 */
[----:B------:R0:W1:Y:S02]  /*1f500*/  SHFL.IDX P6, R14, R13, R12, R11 ;  /* 0x0000000c0d0e7389 */ /* 0x00006400000c000b */
[----:B01----:R-:W-:Y:S01]  /*1f510*/  ENDCOLLECTIVE ;  /* 0x000000000000791b */ /* 0x003fe20003800000 */
.L_x_13849:
[----:B------:R-:W-:Y:S02]  /*1f520*/  IMAD.MOV.U32 R13, RZ, RZ, R6 ;  /* 0x000000ffff0d7224 */ /* 0x000fe400078e0006 */
[----:B------:R-:W-:-:S07]  /*1f530*/  IMAD.MOV.U32 R5, RZ, RZ, R14 ;  /* 0x000000ffff057224 */ /* 0x000fce00078e000e */
[----:B------:R-:W-:Y:S05]  /*1f540*/  WARPSYNC.COLLECTIVE R15, `(.L_x_13850) ;  /* 0x000000000f087348 */ /* 0x000fea0003c00000 */
[----:B------:R0:W1:Y:S02]  /*1f550*/  SHFL.IDX P6, R14, R13, R12, R11 ;  /* 0x0000000c0d0e7389 */ /* 0x00006400000c000b */
[----:B01----:R-:W-:Y:S01]  /*1f560*/  ENDCOLLECTIVE ;  /* 0x000000000000791b */ /* 0x003fe20003800000 */
.L_x_13850:
[----:B------:R-:W-:Y:S05]  /*1f570*/  BRA `(.L_x_13851) ;  /* 0xfffffe74009c7947 */ /* 0x000fea000383ffff */
.L_x_13570:
[----:B------:R-:W-:Y:S01]  /*1f580*/  BSSY B1, `(.L_x_13852) ;  /* 0x0000008000017945 */ /* 0x000fe20003800000 */
[----:B------:R-:W-:Y:S02]  /*1f590*/  IMAD.MOV.U32 R13, RZ, RZ, R4 ;  /* 0x000000ffff0d7224 */ /* 0x000fe400078e0004 */
[----:B------:R-:W-:Y:S02]  /*1f5a0*/  IMAD.MOV.U32 R12, RZ, RZ, 0x1 ;  /* 0x00000001ff0c7424 */ /* 0x000fe400078e00ff */
[----:B------:R-:W-:Y:S02]  /*1f5b0*/  IMAD.MOV.U32 R11, RZ, RZ, 0x1c1f ;  /* 0x00001c1fff0b7424 */ /* 0x000fe400078e00ff */
[----:B------:R-:W-:-:S07]  /*1f5c0*/  IMAD.MOV.U32 R15, RZ, RZ, -0x1 ;  /* 0xffffffffff0f7424 */ /* 0x000fce00078e00ff */
[----:B-1----:R-:W-:Y:S05]  /*1f5d0*/  WARPSYNC.COLLECTIVE R15, `(.L_x_13853) ;  /* 0x000000000f087348 */ /* 0x002fea0003c00000 */
[----:B------:R0:W2:Y:S02]  /*1f5e0*/  SHFL.IDX P6, R14, R13, R12, R11 ;  /* 0x0000000c0d0e7389 */ /* 0x0000a400000c000b */
[----:B012---:R-:W-:Y:S01]  /*1f5f0*/  ENDCOLLECTIVE ;  /* 0x000000000000791b */ /* 0x007fe20003800000 */
.L_x_13853:
[----:B------:R-:W-:Y:S05]  /*1f600*/  BSYNC B1 ;  /* 0x0000000000017941 */ /* 0x000fea0003800000 */
.L_x_13852:
        /* <DEDUP_REMOVED lines=8> */
.L_x_13854:
[----:B------:R-:W-:Y:S02]  /*1f690*/  IMAD.MOV.U32 R13, RZ, RZ, R7 ;  /* 0x000000ffff0d7224 */ /* 0x000fe400078e0007 */
[----:B------:R-:W-:-:S07]  /*1f6a0*/  IMAD.MOV.U32 R2, RZ, RZ, R14 ;  /* 0x000000ffff027224 */ /* 0x000fce00078e000e */
[----:B------:R-:W-:Y:S05]  /*1f6b0*/  WARPSYNC.COLLECTIVE R15, `(.L_x_13855) ;  /* 0x000000000f087348 */ /* 0x000fea0003c00000 */
[----:B------:R0:W1:Y:S02]  /*1f6c0*/  SHFL.IDX P6, R14, R13, R12, R11 ;  /* 0x0000000c0d0e7389 */ /* 0x00006400000c000b */
[----:B01----:R-:W-:Y:S01]  /*1f6d0*/  ENDCOLLECTIVE ;  /* 0x000000000000791b */ /* 0x003fe20003800000 */
.L_x_13855:
[----:B------:R-:W-:Y:S02]  /*1f6e0*/  IMAD.MOV.U32 R13, RZ, RZ, R6 ;  /* 0x000000ffff0d7224 */ /* 0x000fe400078e0006 */
[----:B------:R-:W-:-:S07]  /*1f6f0*/  IMAD.MOV.U32 R5, RZ, RZ, R14 ;  /* 0x000000ffff057224 */ /* 0x000fce00078e000e */
[----:B------:R-:W-:Y:S05]  /*1f700*/  WARPSYNC.COLLECTIVE R15, `(.L_x_13856) ;  /* 0x000000000f087348 */ /* 0x000fea0003c00000 */
[----:B------:R0:W1:Y:S02]  /*1f710*/  SHFL.IDX P6, R14, R13, R12, R11 ;  /* 0x0000000c0d0e7389 */ /* 0x00006400000c000b */
[----:B01----:R-:W-:Y:S01]  /*1f720*/  ENDCOLLECTIVE ;  /* 0x000000000000791b */ /* 0x003fe20003800000 */
.L_x_13856:
[----:B------:R-:W-:Y:S05]  /*1f730*/  BRA `(.L_x_13857) ;  /* 0xfffffe7400f87947 */ /* 0x000fea000383ffff */
.L_x_13574:
[----:B0-----:R0:W1:Y:S02]  /*1f740*/  SYNCS.PHASECHK.TRANS64.TRYWAIT P0, [R16+URZ+0x16800], R37 ;  /* 0x01680025100075a7 */ /* 0x001064000800017f */
[----:B-1----:R-:W-:Y:S05]  /*1f750*/  @!P0 NANOSLEEP.SYNCS 0x989680 ;  /* 0x009896800000895d */ /* 0x002fea0003900000 */
[----:B------:R-:W1:Y:S02]  /*1f760*/  @!P0 SYNCS.PHASECHK.TRANS64 P0, [R16+URZ+0x16800], R37 ;  /* 0x01680025100085a7 */ /* 0x000e64000800007f */
[----:B-1----:R-:W-:Y:S05]  /*1f770*/  @!P0 BRA `(.L_x_13574) ;  /* 0xfffffffc00f08947 */ /* 0x002fea000383ffff */
[----:B------:R-:W-:Y:S05]  /*1f780*/  BRA `(.L_x_13858) ;  /* 0xfffffe7800f87947 */ /* 0x000fea000383ffff */
.L_x_13582:
[----:B------:R-:W1:Y:S01]  /*1f790*/  LDC R43, c[0x0][0x3f4] ;  /* 0x0000fd00ff2b7b82 */ /* 0x000e620000000800 */
        /* <DEDUP_REMOVED lines=8> */
.L_x_13860:
[----:B------:R-:W-:Y:S05]  /*1f820*/  BSYNC B1 ;  /* 0x0000000000017941 */ /* 0x000fea0003800000 */
.L_x_13859:
[----:B------:R-:W-:Y:S01]  /*1f830*/  IMAD.MOV.U32 R13, RZ, RZ, R24 ;  /* 0x000000ffff0d7224 */ /* 0x000fe200078e0018 */
[----:B------:R-:W-:Y:S01]  /*1f840*/  ISETP.GE.AND P0, PT, R18, R43, PT ;  /* 0x0000002b1200720c */ /* 0x000fe20003f06270 */
[----:B------:R-:W-:Y:S02]  /*1f850*/  IMAD.MOV.U32 R12, RZ, RZ, RZ ;  /* 0x000000ffff0c7224 */ /* 0x000fe400078e00ff */
[----:B------:R-:W-:Y:S02]  /*1f860*/  IMAD.MOV.U32 R11, RZ, RZ, 0x1c1f ;  /* 0x00001c1fff0b7424 */ /* 0x000fe400078e00ff */
[----:B------:R-:W-:Y:S02]  /*1f870*/  IMAD.MOV.U32 R15, RZ, RZ, -0x1 ;  /* 0xffffffffff0f7424 */ /* 0x000fe400078e00ff */
[----:B------:R-:W-:Y:S02]  /*1f880*/  IMAD.MOV.U32 R0, RZ, RZ, R14 ;  /* 0x000000ffff007224 */ /* 0x000fe400078e000e */
[----:B------:R-:W-:-:S07]  /*1f890*/  IMAD R30, R157, R30, RZ ;  /* 0x0000001e9d1e7224 */ /* 0x000fce00078e02ff */
[----:B------:R-:W-:Y:S05]  /*1f8a0*/  WARPSYNC.COLLECTIVE R15, `(.L_x_13861) ;  /* 0x000000000f087348 */ /* 0x000fea0003c00000 */
[----:B------:R0:W1:Y:S02]  /*1f8b0*/  SHFL.IDX P6, R14, R13, R12, R11 ;  /* 0x0000000c0d0e7389 */ /* 0x00006400000c000b */
[----:B01----:R-:W-:Y:S01]  /*1f8c0*/  ENDCOLLECTIVE ;  /* 0x000000000000791b */ /* 0x003fe20003800000 */
.L_x_13861:
        /* <DEDUP_REMOVED lines=8> */
.L_x_13862:
        /* <DEDUP_REMOVED lines=9> */
.L_x_13863:
[----:B------:R-:W2:Y:S01]  /*1f9e0*/  @!P1 LD.E.128 R8, desc[UR40][R8.64] ;  /* 0x0000002808089980 */ /* 0x000ea2000c101d00 */
[----:B------:R-:W-:-:S05]  /*1f9f0*/  @!P1 IADD3 R14, P2, R14, R7, RZ ;  /* 0x000000070e0e9210 */ /* 0x000fca0007f5e0ff */
[----:B------:R-:W-:-:S04]  /*1fa00*/  @!P1 IMAD.X R3, R3, 0x1, R4, P2 ;  /* 0x0000000103039824 */ /* 0x000fc800010e0604 */
[----:B------:R-:W-:-:S05]  /*1fa10*/  @!P1 IMAD.MOV.U32 R15, RZ, RZ, R3 ;  /* 0x000000ffff0f9224 */ /* 0x000fca00078e0003 */
[----:B------:R0:W5:Y:S01]  /*1fa20*/  @!P1 LD.E.128 R4, desc[UR40][R14.64] ;  /* 0x000000280e049980 */ /* 0x000162000c101d00 */
[----:B------:R-:W-:Y:S01]  /*1fa30*/  CS2R R34, SRZ ;  /* 0x0000000000227805 */ /* 0x000fe2000001ff00 */
[----:B------:R-:W-:Y:S01]  /*1fa40*/  IMAD.MOV.U32 R13, RZ, RZ, R26 ;  /* 0x000000ffff0d7224 */ /* 0x000fe200078e001a */
[----:B------:R-:W-:Y:S01]  /*1fa50*/  CS2R R32, SRZ ;  /* 0x0000000000207805 */ /* 0x000fe2000001ff00 */
[----:B------:R-:W-:Y:S01]  /*1fa60*/  IMAD.MOV.U32 R12, RZ, RZ, 0x1 ;  /* 0x00000001ff0c7424 */ /* 0x000fe200078e00ff */
[----:B------:R-:W-:Y:S01]  /*1fa70*/  CS2R R20, SRZ ;  /* 0x0000000000147805 */ /* 0x000fe2000001ff00 */
[----:B0-----:R-:W-:Y:S02]  /*1fa80*/  IMAD.MOV.U32 R15, RZ, RZ, -0x1 ;  /* 0xffffffffff0f7424 */ /* 0x001fe400078e00ff */
[----:B--2---:R-:W-:Y:S02]  /*1fa90*/  @!P1 IMAD.MOV.U32 R35, RZ, RZ, R11 ;  /* 0x000000ffff239224 */ /* 0x004fe400078e000b */
[----:B------:R-:W-:-:S02]  /*1faa0*/  IMAD.MOV.U32 R11, RZ, RZ, 0x1c1f ;  /* 0x00001c1fff0b7424 */ /* 0x000fc400078e00ff */
[----:B------:R-:W-:Y:S02]  /*1fab0*/  @!P1 IMAD.MOV.U32 R32, RZ, RZ, R8 ;  /* 0x000000ffff209224 */ /* 0x000fe400078e0008 */
[----:B------:R-:W-:-:S07]  /*1fac0*/  @!P1 IMAD.MOV.U32 R33, RZ, RZ, R9 ;  /* 0x000000ffff219224 */ /* 0x000fce00078e0009 */
[----:B-----5:R-:W-:Y:S05]  /*1fad0*/  WARPSYNC.COLLECTIVE R15, `(.L_x_13864) ;  /* 0x000000000f087348 */ /* 0x020fea0003c00000 */
[----:B------:R0:W1:Y:S02]  /*1fae0*/  SHFL.IDX P6, R14, R13, R12, R11 ;  /* 0x0000000c0d0e7389 */ /* 0x00006400000c000b */
[----:B01---5:R-:W-:Y:S01]  /*1faf0*/  ENDCOLLECTIVE ;  /* 0x000000000000791b */ /* 0x023fe20003800000 */
.L_x_13864:
[----:B------:R-:W-:Y:S02]  /*1fb00*/  IMAD.MOV.U32 R0, RZ, RZ, R32 ;  /* 0x000000ffff007224 */ /* 0x000fe400078e0020 */
[----:B------:R-:W-:Y:S02]  /*1fb10*/  IMAD.MOV.U32 R2, RZ, RZ, R33 ;  /* 0x000000ffff027224 */ /* 0x000fe400078e0021 */
[----:B------:R-:W-:Y:S01]  /*1fb20*/  @!P1 IMAD.MOV.U32 R34, RZ, RZ, R10 ;  /* 0x000000ffff229224 */ /* 0x000fe200078e000a */
[----:B------:R-:W-:Y:S01]  /*1fb30*/  PRMT R41, R0, 0x7610, R41 ;  /* 0x0000761000297816 */ /* 0x000fe20000000029 */
[----:B------:R-:W-:Y:S01]  /*1fb40*/  IMAD.MOV.U32 R9, RZ, RZ, R35 ;  /* 0x000000ffff097224 */ /* 0x000fe200078e0023 */
[----:B------:R-:W-:Y:S02]  /*1fb50*/  PRMT R42, R2, 0x7610, R42 ;  /* 0x00007610022a7816 */ /* 0x000fe4000000002a */
[----:B------:R-:W-:Y:S01]  /*1fb60*/  CS2R R2, SRZ ;  /* 0x0000000000027805 */ /* 0x000fe2000001ff00 */
[----:B------:R-:W-:-:S02]  /*1fb70*/  IMAD.MOV.U32 R8, RZ, RZ, R34 ;  /* 0x000000ffff087224 */ /* 0x000fc400078e0022 */
[----:B------:R-:W-:-:S03]  /*1fb80*/  IMAD.MOV.U32 R13, RZ, RZ, R24 ;  /* 0x000000ffff0d7224 */ /* 0x000fc600078e0018 */
[----:B------:R-:W-:Y:S01]  /*1fb90*/  PRMT R31, R8, 0x5410, R9 ;  /* 0x00005410081f7816 */ /* 0x000fe20000000009 */
[----:B------:R-:W-:Y:S02]  /*1fba0*/  @!P1 IMAD.MOV.U32 R20, RZ, RZ, R4 ;  /* 0x000000ffff149224 */ /* 0x000fe400078e0004 */
[----:B------:R-:W-:Y:S02]  /*1fbb0*/  @!P1 IMAD.MOV.U32 R21, RZ, RZ, R5 ;  /* 0x000000ffff159224 */ /* 0x000fe400078e0005 */
[----:B------:R-:W-:Y:S02]  /*1fbc0*/  @!P1 IMAD.MOV.U32 R2, RZ, RZ, R6 ;  /* 0x000000ffff029224 */ /* 0x000fe400078e0006 */
[----:B------:R-:W-:Y:S02]  /*1fbd0*/  @!P1 IMAD.MOV.U32 R3, RZ, RZ, R7 ;  /* 0x000000ffff039224 */ /* 0x000fe400078e0007 */
[----:B------:R-:W-:-:S07]  /*1fbe0*/  IMAD.MOV.U32 R0, RZ, RZ, R14 ;  /* 0x000000ffff007224 */ /* 0x000fce00078e000e */
[----:B------:R-:W-:Y:S05]  /*1fbf0*/  WARPSYNC.COLLECTIVE R15, `(.L_x_13865) ;  /* 0x000000000f087348 */ /* 0x000fea0003c00000 */
[----:B------:R0:W1:Y:S02]  /*1fc00*/  SHFL.IDX P6, R14, R13, R12, R11 ;  /* 0x0000000c0d0e7389 */ /* 0x00006400000c000b */
[----:B01----:R-:W-:Y:S01]  /*1fc10*/  ENDCOLLECTIVE ;  /* 0x000000000000791b */ /* 0x003fe20003800000 */
.L_x_13865:
[----:B------:R-:W-:Y:S02]  /*1fc20*/  IMAD.MOV.U32 R4, RZ, RZ, R20 ;  /* 0x000000ffff047224 */ /* 0x000fe400078e0014 */
[----:B------:R-:W-:Y:S02]  /*1fc30*/  IMAD.MOV.U32 R5, RZ, RZ, R21 ;  /* 0x000000ffff057224 */ /* 0x000fe400078e0015 */
[----:B------:R-:W-:Y:S02]  /*1fc40*/  IMAD.MOV.U32 R6, RZ, RZ, R2 ;  /* 0x000000ffff067224 */ /* 0x000fe400078e0002 */
[----:B------:R-:W-:Y:S01]  /*1fc50*/  IMAD.MOV.U32 R7, RZ, RZ, R3 ;  /* 0x000000ffff077224 */ /* 0x000fe200078e0003 */
[----:B------:R-:W-:Y:S02]  /*1fc60*/  PRMT R41, R41, 0x5410, R5 ;  /* 0x0000541029297816 */ /* 0x000fe40000000005 */
[----:B------:R-:W-:Y:S02]  /*1fc70*/  PRMT R56, R4, 0x5410, R6 ;  /* 0x0000541004387816 */ /* 0x000fe40000000006 */
[----:B------:R-:W-:-:S02]  /*1fc80*/  CS2R R4, SRZ ;  /* 0x0000000000047805 */ /* 0x000fc4000001ff00 */
[----:B------:R-:W-:Y:S01]  /*1fc90*/  PRMT R47, R7, 0x7610, R47 ;  /* 0x00007610072f7816 */ /* 0x000fe2000000002f */
[----:B------:R-:W-:Y:S02]  /*1fca0*/  IMAD.MOV.U32 R13, RZ, RZ, R25 ;  /* 0x000000ffff0d7224 */ /* 0x000fe400078e0019 */
[----:B------:R-:W-:-:S07]  /*1fcb0*/  IMAD.MOV.U32 R24, RZ, RZ, R14 ;  /* 0x000000ffff187224 */ /* 0x000fce00078e000e */
[----:B------:R-:W-:Y:S05]  /*1fcc0*/  WARPSYNC.COLLECTIVE R15, `(.L_x_13866) ;  /* 0x000000000f087348 */ /* 0x000fea0003c00000 */
[----:B------:R0:W1:Y:S02]  /*1fcd0*/  SHFL.IDX P6, R14, R13, R12, R11 ;  /* 0x0000000c0d0e7389 */ /* 0x00006400000c000b */
[----:B01----:R-:W-:Y:S01]  /*1fce0*/  ENDCOLLECTIVE ;  /* 0x000000000000791b */ /* 0x003fe20003800000 */
.L_x_13866:
[----:B------:R-:W-:Y:S02]  /*1fcf0*/  IMAD.MOV.U32 R13, RZ, RZ, R27 ;  /* 0x000000ffff0d7224 */ /* 0x000fe400078e001b */
[----:B------:R-:W-:-:S07]  /*1fd00*/  IMAD.MOV.U32 R25, RZ, RZ, R14 ;  /* 0x000000ffff197224 */ /* 0x000fce00078e000e */
[----:B------:R-:W-:Y:S05]  /*1fd10*/  WARPSYNC.COLLECTIVE R15, `(.L_x_13867) ;  /* 0x000000000f087348 */ /* 0x000fea0003c00000 */
[----:B------:R0:W1:Y:S02]  /*1fd20*/  SHFL.IDX P6, R14, R13, R12, R11 ;  /* 0x0000000c0d0e7389 */ /* 0x00006400000c000b */
[----:B01----:R-:W-:Y:S01]  /*1fd30*/  ENDCOLLECTIVE ;  /* 0x000000000000791b */ /* 0x003fe20003800000 */
.L_x_13867:
[----:B------:R-:W-:Y:S05]  /*1fd40*/  BRA `(.L_x_13868) ;  /* 0xfffffe8400e87947 */ /* 0x000fea000383ffff */
.L_x_13586:
[----:B0-----:R0:W1:Y:S02]  /*1fd50*/  SYNCS.PHASECHK.TRANS64.TRYWAIT P1, [R16+URZ+0x16800], R13 ;  /* 0x0168000d100075a7 */ /* 0x001064000802017f */
[----:B-1----:R-:W-:Y:S05]  /*1fd60*/  @!P1 NANOSLEEP.SYNCS 0x989680 ;  /* 0x009896800000995d */ /* 0x002fea0003900000 */
[----:B------:R-:W1:Y:S02]  /*1fd70*/  @!P1 SYNCS.PHASECHK.TRANS64 P1, [R16+URZ+0x16800], R13 ;  /* 0x0168000d100095a7 */ /* 0x000e64000802007f */
[----:B-1----:R-:W-:Y:S05]  /*1fd80*/  @!P1 BRA `(.L_x_13586) ;  /* 0xfffffffc00f09947 */ /* 0x002fea000383ffff */
[----:B------:R-:W-:Y:S05]  /*1fd90*/  BRA `(.L_x_13869) ;  /* 0xfffffe8800887947 */ /* 0x000fea000383ffff */
.L_x_13592:
[----:B--2---:R2:W3:Y:S02]  /*1fda0*/  SYNCS.PHASECHK.TRANS64.TRYWAIT P2, [R7+URZ+0x16830], R0 ;  /* 0x01683000070075a7 */ /* 0x0044e4000804017f */
[----:B---3--:R-:W-:Y:S05]  /*1fdb0*/  @!P2 NANOSLEEP.SYNCS 0x989680 ;  /* 0x009896800000a95d */ /* 0x008fea0003900000 */
[----:B------:R-:W3:Y:S02]  /*1fdc0*/  @!P2 SYNCS.PHASECHK.TRANS64 P2, [R7+URZ+0x16830], R0 ;  /* 0x016830000700a5a7 */ /* 0x000ee4000804007f */
[----:B---3--:R-:W-:Y:S05]  /*1fdd0*/  @!P2 BRA `(.L_x_13592) ;  /* 0xfffffffc00f0a947 */ /* 0x008fea000383ffff */
[----:B------:R-:W-:Y:S05]  /*1fde0*/  BRA `(.L_x_13591) ;  /* 0xfffffe9800087947 */ /* 0x000fea000383ffff */
.L_x_13610:
[----:B-1----:R1:W2:Y:S02]  /*1fdf0*/  SYNCS.PHASECHK.TRANS64.TRYWAIT P5, [R9+URZ+0x16830], R0 ;  /* 0x01683000090075a7 */ /* 0x0022a400080a017f */
[----:B--2---:R-:W-:Y:S05]  /*1fe00*/  @!P5 NANOSLEEP.SYNCS 0x989680 ;  /* 0x009896800000d95d */ /* 0x004fea0003900000 */
[----:B------:R-:W2:Y:S02]  /*1fe10*/  @!P5 SYNCS.PHASECHK.TRANS64 P5, [R9+URZ+0x16830], R0 ;  /* 0x016830000900d5a7 */ /* 0x000ea400080a007f */
[----:B--2---:R-:W-:Y:S05]  /*1fe20*/  @!P5 BRA `(.L_x_13610) ;  /* 0xfffffffc00f0d947 */ /* 0x004fea000383ffff */
[----:B------:R-:W-:Y:S05]  /*1fe30*/  BRA `(.L_x_13609) ;  /* 0xfffffec800b87947 */ /* 0x000fea000383ffff */
.L_x_13614:
[----:B-1----:R1:W2:Y:S02]  /*1fe40*/  SYNCS.PHASECHK.TRANS64.TRYWAIT P4, [R8+URZ+0x16850], R0 ;  /* 0x01685000080075a7 */ /* 0x0022a4000808017f */
[----:B--2---:R-:W-:Y:S05]  /*1fe50*/  @!P4 NANOSLEEP.SYNCS 0x989680 ;  /* 0x009896800000c95d */ /* 0x004fea0003900000 */
[----:B------:R-:W2:Y:S02]  /*1fe60*/  @!P4 SYNCS.PHASECHK.TRANS64 P4, [R8+URZ+0x16850], R0 ;  /* 0x016850000800c5a7 */ /* 0x000ea4000808007f */
[----:B--2---:R-:W-:Y:S05]  /*1fe70*/  @!P4 BRA `(.L_x_13614) ;  /* 0xfffffffc00f0c947 */ /* 0x004fea000383ffff */
[----:B------:R-:W-:Y:S05]  /*1fe80*/  BRA `(.L_x_13611) ;  /* 0xfffffecc00807947 */ /* 0x000fea000383ffff */
.L_x_13633:
[----:B-1----:R1:W2:Y:S02]  /*1fe90*/  SYNCS.PHASECHK.TRANS64.TRYWAIT P3, [R0+URZ+0x16830], R3 ;  /* 0x01683003000075a7 */ /* 0x0022a4000806017f */
[----:B--2---:R-:W-:Y:S05]  /*1fea0*/  @!P3 NANOSLEEP.SYNCS 0x989680 ;  /* 0x009896800000b95d */ /* 0x004fea0003900000 */
[----:B------:R-:W2:Y:S02]  /*1feb0*/  @!P3 SYNCS.PHASECHK.TRANS64 P3, [R0+URZ+0x16830], R3 ;  /* 0x016830030000b5a7 */ /* 0x000ea4000806007f */
[----:B--2---:R-:W-:Y:S05]  /*1fec0*/  @!P3 BRA `(.L_x_13633) ;  /* 0xfffffffc00f0b947 */ /* 0x004fea000383ffff */
[----:B------:R-:W-:Y:S05]  /*1fed0*/  BRA `(.L_x_13632) ;  /* 0xfffffefc00307947 */ /* 0x000fea000383ffff */
.L_x_13637:
[----:B-1----:R1:W2:Y:S02]  /*1fee0*/  SYNCS.PHASECHK.TRANS64.TRYWAIT P2, [R2+URZ+0x16850], R0 ;  /* 0x01685000020075a7 */ /* 0x0022a4000804017f */
[----:B--2---:R-:W-:Y:S05]  /*1fef0*/  @!P2 NANOSLEEP.SYNCS 0x989680 ;  /* 0x009896800000a95d */ /* 0x004fea0003900000 */
[----:B------:R-:W2:Y:S02]  /*1ff00*/  @!P2 SYNCS.PHASECHK.TRANS64 P2, [R2+URZ+0x16850], R0 ;  /* 0x016850000200a5a7 */ /* 0x000ea4000804007f */
[----:B--2---:R-:W-:Y:S05]  /*1ff10*/  @!P2 BRA `(.L_x_13637) ;  /* 0xfffffffc00f0a947 */ /* 0x004fea000383ffff */
[----:B------:R-:W-:Y:S05]  /*1ff20*/  BRA `(.L_x_13634) ;  /* 0xfffffefc00f87947 */ /* 0x000fea000383ffff */
.L_x_13644:
[----:B-1----:R1:W2:Y:S02]  /*1ff30*/  SYNCS.PHASECHK.TRANS64.TRYWAIT P3, [R0+URZ+0x16830], R3 ;  /* 0x01683003000075a7 */ /* 0x0022a4000806017f */
[----:B--2---:R-:W-:Y:S05]  /*1ff40*/  @!P3 NANOSLEEP.SYNCS 0x989680 ;  /* 0x009896800000b95d */ /* 0x004fea0003900000 */
[----:B------:R-:W2:Y:S02]  /*1ff50*/  @!P3 SYNCS.PHASECHK.TRANS64 P3, [R0+URZ+0x16830], R3 ;  /* 0x016830030000b5a7 */ /* 0x000ea4000806007f */
[----:B--2---:R-:W-:Y:S05]  /*1ff60*/  @!P3 BRA `(.L_x_13644) ;  /* 0xfffffffc00f0b947 */ /* 0x004fea000383ffff */
[----:B------:R-:W-:Y:S05]  /*1ff70*/  BRA `(.L_x_13643) ;  /* 0xffffff1800dc7947 */ /* 0x000fea000383ffff */
.L_x_13648:
[----:B-1----:R1:W2:Y:S02]  /*1ff80*/  SYNCS.PHASECHK.TRANS64.TRYWAIT P2, [R2+URZ+0x16850], R0 ;  /* 0x01685000020075a7 */ /* 0x0022a4000804017f */
[----:B--2---:R-:W-:Y:S05]  /*1ff90*/  @!P2 NANOSLEEP.SYNCS 0x989680 ;  /* 0x009896800000a95d */ /* 0x004fea0003900000 */
[----:B------:R-:W2:Y:S02]  /*1ffa0*/  @!P2 SYNCS.PHASECHK.TRANS64 P2, [R2+URZ+0x16850], R0 ;  /* 0x016850000200a5a7 */ /* 0x000ea4000804007f */
[----:B--2---:R-:W-:Y:S05]  /*1ffb0*/  @!P2 BRA `(.L_x_13648) ;  /* 0xfffffffc00f0a947 */ /* 0x004fea000383ffff */
[----:B------:R-:W-:Y:S05]  /*1ffc0*/  BRA `(.L_x_13645) ;  /* 0xffffff1c00a47947 */ /* 0x000fea000383ffff */
.L_x_13661:
[----:B-1----:R1:W2:Y:S02]  /*1ffd0*/  SYNCS.PHASECHK.TRANS64.TRYWAIT P0, [R11+URZ+0x16850], R4 ;  /* 0x016850040b0075a7 */ /* 0x0022a4000800017f */
[----:B--2---:R-:W-:Y:S05]  /*1ffe0*/  @!P0 NANOSLEEP.SYNCS 0x989680 ;  /* 0x009896800000895d */ /* 0x004fea0003900000 */
[----:B------:R-:W2:Y:S02]  /*1fff0*/  @!P0 SYNCS.PHASECHK.TRANS64 P0, [R11+URZ+0x16850], R4 ;  /* 0x016850040b0085a7 */ /* 0x000ea4000800007f */
[----:B--2---:R-:W-:Y:S05]  /*20000*/  @!P0 BRA `(.L_x_13661) ;  /* 0xfffffffc00f08947 */ /* 0x004fea000383ffff */
[----:B------:R-:W-:Y:S05]  /*20010*/  BRA `(.L_x_13660) ;  /* 0xffffff48007c7947 */ /* 0x000fea000383ffff */
.L_x_13666:
[----:B------:R-:W-:Y:S02]  /*20020*/  IMAD.MOV.U32 R13, RZ, RZ, R28 ;  /* 0x000000ffff0d7224 */ /* 0x000fe400078e001c */
[----:B------:R-:W-:Y:S02]  /*20030*/  IMAD.MOV.U32 R12, RZ, RZ, RZ ;  /* 0x000000ffff0c7224 */ /* 0x000fe400078e00ff */
[----:B------:R-:W-:Y:S02]  /*20040*/  IMAD.MOV.U32 R11, RZ, RZ, 0x181f ;  /* 0x0000181fff0b7424 */ /* 0x000fe400078e00ff */
[----:B------:R-:W-:Y:S02]  /*20050*/  IMAD.MOV.U32 R15, RZ, RZ, -0x1 ;  /* 0xffffffffff0f7424 */ /* 0x000fe400078e00ff */
[----:B------:R-:W-:-:S07]  /*20060*/  IMAD.IADD R40, R49, 0x1, R50 ;  /* 0x0000000131287824 */ /* 0x000fce00078e0232 */
[----:B-----5:R-:W-:Y:S05]  /*20070*/  WARPSYNC.COLLECTIVE R15, `(.L_x_13870) ;  /* 0x000000000f087348 */ /* 0x020fea0003c00000 */
[----:B------:R0:W1:Y:S02]  /*20080*/  SHFL.IDX P6, R14, R13, R12, R11 ;  /* 0x0000000c0d0e7389 */ /* 0x00006400000c000b */
[----:B01---5:R-:W-:Y:S01]  /*20090*/  ENDCOLLECTIVE ;  /* 0x000000000000791b */ /* 0x023fe20003800000 */
.L_x_13870:
[----:B------:R-:W-:Y:S02]  /*200a0*/  VIADD R20, R40, 0x30 ;  /* 0x0000003028147836 */ /* 0x000fe40000000000 */
[----:B------:R-:W-:Y:S02]  /*200b0*/  IMAD.MOV.U32 R13, RZ, RZ, R10 ;  /* 0x000000ffff0d7224 */ /* 0x000fe400078e000a */
[----:B------:R-:W-:-:S07]  /*200c0*/  IMAD.MOV.U32 R0, RZ, RZ, R14 ;  /* 0x000000ffff007224 */ /* 0x000fce00078e000e */
[----:B------:R-:W-:Y:S05]  /*200d0*/  WARPSYNC.COLLECTIVE R15, `(.L_x_13871) ;  /* 0x000000000f087348 */ /* 0x000fea0003c00000 */
[----:B------:R0:W1:Y:S02]  /*200e0*/  SHFL.IDX P6, R14, R13, R12, R11 ;  /* 0x0000000c0d0e7389 */ /* 0x00006400000c000b */
[----:B01----:R-:W-:Y:S01]  /*200f0*/  ENDCOLLECTIVE ;  /* 0x000000000000791b */ /* 0x003fe20003800000 */
.L_x_13871:
[----:B------:R-:W-:Y:S02]  /*20100*/  ULDC UR4, c[0x0][0xac8] ;  /* 0x0002b20000047ab9 */ /* 0x000fe40000000800 */
[----:B------:R-:W-:-:S04]  /*20110*/  ISETP.GE.AND P0, PT, R41, UR4, PT ;  /* 0x0000000429007c0c */ /* 0x000fc8000bf06270 */
[-C--:B------:R-:W-:Y:S01]  /*20120*/  ISETP.GE.OR P4, PT, R20, R43.reuse, P0 ;  /* 0x0000002b1400720c */ /* 0x080fe20000786670 */
[C---:B------:R-:W-:Y:S01]  /*20130*/  VIADD R20, R40.reuse, 0x60 ;  /* 0x0000006028147836 */ /* 0x040fe20000000000 */
[----:B------:R-:W-:-:S04]  /*20140*/  ISETP.GE.OR P3, PT, R40, R43, P0 ;  /* 0x0000002b2800720c */ /* 0x000fc80000766670 */
[----:B------:R-:W-:Y:S01]  /*20150*/  ISETP.GE.OR P2, PT, R20, R43, P0 ;  /* 0x0000002b1400720c */ /* 0x000fe20000746670 */
[----:B------:R-:W-:Y:S02]  /*20160*/  IMAD.MOV.U32 R13, RZ, RZ, R28 ;  /* 0x000000ffff0d7224 */ /* 0x000fe400078e001c */
[----:B------:R-:W-:Y:S02]  /*20170*/  IMAD.MOV.U32 R12, RZ, RZ, 0x1 ;  /* 0x00000001ff0c7424 */ /* 0x000fe400078e00ff */
[----:B------:R-:W-:-:S08]  /*20180*/  IMAD.MOV.U32 R2, RZ, RZ, R14 ;  /* 0x000000ffff027224 */ /* 0x000fd000078e000e */
[----:B------:R-:W-:Y:S05]  /*20190*/  WARPSYNC.COLLECTIVE R15, `(.L_x_13872) ;  /* 0x000000000f087348 */ /* 0x000fea0003c00000 */
[----:B------:R0:W1:Y:S02]  /*201a0*/  SHFL.IDX P6, R14, R13, R12, R11 ;  /* 0x0000000c0d0e7389 */ /* 0x00006400000c000b */
[----:B01----:R-:W-:Y:S01]  /*201b0*/  ENDCOLLECTIVE ;  /* 0x000000000000791b */ /* 0x003fe20003800000 */
.L_x_13872:
[----:B------:R-:W-:-:S04]  /*201c0*/  @!P3 LEA R2, P5, R41, R2, 0x1 ;  /* 0x000000022902b211 */ /* 0x000fc800078a08ff */
[----:B------:R-:W-:Y:S01]  /*201d0*/  @!P3 LEA.HI.X R21, R41, R0, R42, 0x1, P5 ;  /* 0x000000002915b211 */ /* 0x000fe200028f0c2a */
[----:B------:R-:W-:-:S05]  /*201e0*/  @!P3 IMAD.MOV.U32 R20, RZ, RZ, R2 ;  /* 0x000000ffff14b224 */ /* 0x000fca00078e0002 */
[----:B------:R0:W-:Y:S01]  /*201f0*/  @!P3 ST.E.128 desc[UR40][R20.64], R4 ;  /* 0x000000041400b985 */ /* 0x0001e2000c101d28 */
[----:B------:R-:W-:Y:S02]  /*20200*/  IMAD.MOV.U32 R13, RZ, RZ, R10 ;  /* 0x000000ffff0d7224 */ /* 0x000fe400078e000a */
[----:B------:R-:W-:-:S07]  /*20210*/  IMAD.MOV.U32 R3, RZ, RZ, R14 ;  /* 0x000000ffff037224 */ /* 0x000fce00078e000e */
[----:B0-----:R-:W-:Y:S05]  /*20220*/  WARPSYNC.COLLECTIVE R15, `(.L_x_13873) ;  /* 0x000000000f087348 */ /* 0x001fea0003c00000 */
[----:B------:R1:W2:Y:S02]  /*20230*/  SHFL.IDX P6, R14, R13, R12, R11 ;  /* 0x0000000c0d0e7389 */ /* 0x0002a400000c000b */
[----:B012---:R-:W-:Y:S01]  /*20240*/  ENDCOLLECTIVE ;  /* 0x000000000000791b */ /* 0x007fe20003800000 */
.L_x_13873:
[----:B------:R-:W-:Y:S02]  /*20250*/  IMAD.MOV.U32 R13, RZ, RZ, R28 ;  /* 0x000000ffff0d7224 */ /* 0x000fe400078e001c */
[----:B------:R-:W-:Y:S02]  /*20260*/  IMAD.MOV.U32 R12, RZ, RZ, 0x2 ;  /* 0x00000002ff0c7424 */ /* 0x000fe400078e00ff */
[----:B------:R-:W-:-:S07]  /*20270*/  IMAD.MOV.U32 R8, RZ, RZ, R14 ;  /* 0x000000ffff087224 */ /* 0x000fce00078e000e */
[----:B------:R-:W-:Y:S05]  /*20280*/  WARPSYNC.COLLECTIVE R15, `(.L_x_13874) ;  /* 0x000000000f087348 */ /* 0x000fea0003c00000 */
[----:B------:R0:W1:Y:S02]  /*20290*/  SHFL.IDX P6, R14, R13, R12, R11 ;  /* 0x0000000c0d0e7389 */ /* 0x00006400000c000b */
[----:B01----:R-:W-:Y:S01]  /*202a0*/  ENDCOLLECTIVE ;  /* 0x000000000000791b */ /* 0x003fe20003800000 */
.L_x_13874:
[----:B------:R-:W-:-:S04]  /*202b0*/  @!P4 LEA R8, P1, R41, R8, 0x1 ;  /* 0x000000082908c211 */ /* 0x000fc800078208ff */
[----:B------:R-:W-:Y:S01]  /*202c0*/  @!P4 LEA.HI.X R3, R41, R3, R42, 0x1, P1 ;  /* 0x000000032903c211 */ /* 0x000fe200008f0c2a */
[----:B------:R-:W-:Y:S02]  /*202d0*/  IMAD.MOV.U32 R13, RZ, RZ, R10 ;  /* 0x000000ffff0d7224 */ /* 0x000fe400078e000a */
[----:B------:R-:W-:-:S07]  /*202e0*/  IMAD.MOV.U32 R9, RZ, RZ, R14 ;  /* 0x000000ffff097224 */ /* 0x000fce00078e000e */
[----:B------:R-:W-:Y:S05]  /*202f0*/  WARPSYNC.COLLECTIVE R15, `(.L_x_13875) ;  /* 0x000000000f087348 */ /* 0x000fea0003c00000 */
[----:B------:R0:W1:Y:S02]  /*20300*/  SHFL.IDX P6, R14, R13, R12, R11 ;  /* 0x0000000c0d0e7389 */ /* 0x00006400000c000b */
[----:B01----:R-:W-:Y:S01]  /*20310*/  ENDCOLLECTIVE ;  /* 0x000000000000791b */ /* 0x003fe20003800000 */
.L_x_13875:
[----:B------:R-:W-:Y:S02]  /*20320*/  IMAD.MOV.U32 R13, RZ, RZ, R28 ;  /* 0x000000ffff0d7224 */ /* 0x000fe400078e001c */
[----:B------:R-:W-:Y:S01]  /*20330*/  IMAD.MOV.U32 R12, RZ, RZ, 0x3 ;  /* 0x00000003ff0c7424 */ /* 0x000fe200078e00ff */
[----:B------:R-:W-:-:S13]  /*20340*/  @!P2 LEA R44, P5, R41, R14, 0x1 ;  /* 0x0000000e292ca211 */ /* 0x000fda00078a08ff */
[----:B------:R-:W-:Y:S05]  /*20350*/  WARPSYNC.COLLECTIVE R15, `(.L_x_13876) ;  /* 0x000000000f087348 */ /* 0x000fea0003c00000 */
[----:B------:R0:W1:Y:S02]  /*20360*/  SHFL.IDX P6, R14, R13, R12, R11 ;  /* 0x0000000c0d0e7389 */ /* 0x00006400000c000b */
[----:B01----:R-:W-:Y:S01]  /*20370*/  ENDCOLLECTIVE ;  /* 0x000000000000791b */ /* 0x003fe20003800000 */
.L_x_13876:
[----:B------:R-:W-:Y:S01]  /*20380*/  @!P2 LEA.HI.X R45, R41, R9, R42, 0x1, P5 ;  /* 0x00000009292da211 */ /* 0x000fe200028f0c2a */
[----:B------:R-:W-:Y:S02]  /*20390*/  @!P4 IMAD.MOV.U32 R9, RZ, RZ, R3 ;  /* 0x000000ffff09c224 */ /* 0x000fe400078e0003 */
[----:B------:R-:W-:Y:S02]  /*203a0*/  @!P2 IMAD.MOV.U32 R2, RZ, RZ, R44 ;  /* 0x000000ffff02a224 */ /* 0x000fe400078e002c */
[----:B------:R-:W-:Y:S01]  /*203b0*/  @!P2 IMAD.MOV.U32 R3, RZ, RZ, R45 ;  /* 0x000000ffff03a224 */ /* 0x000fe200078e002d */
[----:B------:R0:W-:Y:S04]  /*203c0*/  @!P4 ST.E.128 desc[UR40][R8.64], R24 ;  /* 0x000000180800c985 */ /* 0x0001e8000c101d28 */
[----:B------:R0:W-:Y:S01]  /*203d0*/  @!P2 ST.E.128 desc[UR40][R2.64], R32 ;  /* 0x000000200200a985 */ /* 0x0001e2000c101d28 */
[----:B------:R-:W-:-:S02]  /*203e0*/  IMAD.MOV.U32 R13, RZ, RZ, R10 ;  /* 0x000000ffff0d7224 */ /* 0x000fc400078e000a */
[----:B------:R-:W-:-:S07]  /*203f0*/  IMAD.MOV.U32 R0, RZ, RZ, R14 ;  /* 0x000000ffff007224 */ /* 0x000fce00078e000e */
[----:B0-----:R-:W-:Y:S05]  /*20400*/  WARPSYNC.COLLECTIVE R15, `(.L_x_13877) ;  /* 0x000000000f087348 */ /* 0x001fea0003c00000 */
[----:B------:R1:W2:Y:S02]  /*20410*/  SHFL.IDX P6, R14, R13, R12, R11 ;  /* 0x0000000c0d0e7389 */ /* 0x0002a400000c000b */
[----:B012---:R-:W-:Y:S01]  /*20420*/  ENDCOLLECTIVE ;  /* 0x000000000000791b */ /* 0x007fe20003800000 */
.L_x_13877:
[----:B------:R-:W-:Y:S05]  /*20430*/  BRA `(.L_x_13878) ;  /* 0xffffff5c00a47947 */ /* 0x000fea000383ffff */
.L_x_13668:
[----:B------:R-:W-:Y:S02]  /*20440*/  IMAD.MOV.U32 R13, RZ, RZ, R2 ;  /* 0x000000ffff0d7224 */ /* 0x000fe400078e0002 */
[----:B------:R-:W-:Y:S02]  /*20450*/  IMAD.MOV.U32 R12, RZ, RZ, RZ ;  /* 0x000000ffff0c7224 */ /* 0x000fe400078e00ff */
[----:B------:R-:W-:Y:S02]  /*20460*/  IMAD.MOV.U32 R11, RZ, RZ, 0x1c1f ;  /* 0x00001c1fff0b7424 */ /* 0x000fe400078e00ff */
[----:B------:R-:W-:-:S07]  /*20470*/  IMAD.MOV.U32 R15, RZ, RZ, -0x1 ;  /* 0xffffffffff0f7424 */ /* 0x000fce00078e00ff */
[----:B------:R-:W-:Y:S05]  /*20480*/  WARPSYNC.COLLECTIVE R15, `(.L_x_13879) ;  /* 0x000000000f087348 */ /* 0x000fea0003c00000 */
[----:B------:R0:W1:Y:S02]  /*20490*/  SHFL.IDX P6, R14, R13, R12, R11 ;  /* 0x0000000c0d0e7389 */ /* 0x00006400000c000b */
[----:B01----:R-:W-:Y:S01]  /*204a0*/  ENDCOLLECTIVE ;  /* 0x000000000000791b */ /* 0x003fe20003800000 */
.L_x_13879:
[----:B------:R-:W-:Y:S02]  /*204b0*/  IMAD.MOV.U32 R13, RZ, RZ, R0 ;  /* 0x000000ffff0d7224 */ /* 0x000fe400078e0000 */
[----:B------:R-:W-:-:S07]  /*204c0*/  IMAD.MOV.U32 R3, RZ, RZ, R14 ;  /* 0x000000ffff037224 */ /* 0x000fce00078e000e */
[----:B------:R-:W-:Y:S05]  /*204d0*/  WARPSYNC.COLLECTIVE R15, `(.L_x_13880) ;  /* 0x000000000f087348 */ /* 0x000fea0003c00000 */
[----:B------:R0:W1:Y:S02]  /*204e0*/  SHFL.IDX P6, R14, R13, R12, R11 ;  /* 0x0000000c0d0e7389 */ /* 0x00006400000c000b */
[----:B01----:R-:W-:Y:S01]  /*204f0*/  ENDCOLLECTIVE ;  /* 0x000000000000791b */ /* 0x003fe20003800000 */
.L_x_13880:
[----:B------:R-:W-:Y:S05]  /*20500*/  BRA `(.L_x_13881) ;  /* 0xffffff6000807947 */ /* 0x000fea000383ffff */
.L_x_13671:
        /* <DEDUP_REMOVED lines=8> */
.L_x_13883:
[----:B------:R-:W-:Y:S05]  /*20590*/  BSYNC B1 ;  /* 0x0000000000017941 */ /* 0x000fea0003800000 */
.L_x_13882:
        /* <DEDUP_REMOVED lines=8> */
.L_x_13884:
[----:B------:R-:W-:Y:S05]  /*20620*/  BRA `(.L_x_13885) ;  /* 0xffffff6000dc7947 */ /* 0x000fea000383ffff */
.L_x_13675:
[----:B------:R-:W-:Y:S02]  /*20630*/  IMAD.MOV.U32 R13, RZ, RZ, R9 ;  /* 0x000000ffff0d7224 */ /* 0x000fe400078e0009 */
[----:B------:R-:W-:Y:S02]  /*20640*/  IMAD.MOV.U32 R12, RZ, RZ, RZ ;  /* 0x000000ffff0c7224 */ /* 0x000fe400078e00ff */
[----:B------:R-:W-:Y:S02]  /*20650*/  IMAD.MOV.U32 R11, RZ, RZ, 0x181f ;  /* 0x0000181fff0b7424 */ /* 0x000fe400078e00ff */
[----:B------:R-:W-:Y:S02]  /*20660*/  IMAD.MOV.U32 R15, RZ, RZ, -0x1 ;  /* 0xffffffffff0f7424 */ /* 0x000fe400078e00ff */
[----:B------:R-:W-:Y:S02]  /*20670*/  IMAD R10, R20, R21, RZ ;  /* 0x00000015140a7224 */ /* 0x000fe400078e02ff */
[----:B------:R-:W-:-:S07]  /*20680*/  IMAD.IADD R21, R27, 0x1, R28 ;  /* 0x000000011b157824 */ /* 0x000fce00078e021c */
[----:B------:R-:W-:Y:S05]  /*20690*/  WARPSYNC.COLLECTIVE R15, `(.L_x_13886) ;  /* 0x000000000f087348 */ /* 0x000fea0003c00000 */
[----:B------:R0:W1:Y:S02]  /*206a0*/  SHFL.IDX P6, R14, R13, R12, R11 ;  /* 0x0000000c0d0e7389 */ /* 0x00006400000c000b */
[----:B01----:R-:W-:Y:S01]  /*206b0*/  ENDCOLLECTIVE ;  /* 0x000000000000791b */ /* 0x003fe20003800000 */
.L_x_13886:
[C---:B------:R-:W-:Y:S01]  /*206c0*/  VIADD R7, R21.reuse, 0x30 ;  /* 0x0000003015077836 */ /* 0x040fe20000000000 */
[----:B------:R-:W-:-:S04]  /*206d0*/  ISETP.GE.OR P3, PT, R21, R10, P0 ;  /* 0x0000000a1500720c */ /* 0x000fc80000766670 */
[----:B------:R-:W-:Y:S01]  /*206e0*/  ISETP.GE.OR P4, PT, R7, R10, P0 ;  /* 0x0000000a0700720c */ /* 0x000fe20000786670 */
[----:B------:R-:W-:Y:S02]  /*206f0*/  VIADD R7, R21, 0x60 ;  /* 0x0000006015077836 */ /* 0x000fe40000000000 */
[----:B------:R-:W-:-:S03]  /*20700*/  IMAD.MOV.U32 R13, RZ, RZ, R8 ;  /* 0x000000ffff0d7224 */ /* 0x000fc600078e0008 */
[----:B------:R-:W-:Y:S01]  /*20710*/  ISETP.GE.OR P2, PT, R7, R10, P0 ;  /* 0x0000000a0700720c */ /* 0x000fe20000746670 */
[----:B------:R-:W-:-:S12]  /*20720*/  IMAD.MOV.U32 R0, RZ, RZ, R14 ;  /* 0x000000ffff007224 */ /* 0x000fd800078e000e */
[----:B------:R-:W-:Y:S05]  /*20730*/  WARPSYNC.COLLECTIVE R15, `(.L_x_13887) ;  /* 0x000000000f087348 */ /* 0x000fea0003c00000 */
[----:B------:R0:W1:Y:S02]  /*20740*/  SHFL.IDX P6, R14, R13, R12, R11 ;  /* 0x0000000c0d0e7389 */ /* 0x00006400000c000b */
[----:B01----:R-:W-:Y:S01]  /*20750*/  ENDCOLLECTIVE ;  /* 0x000000000000791b */ /* 0x003fe20003800000 */
.L_x_13887:
[----:B------:R-:W-:Y:S02]  /*20760*/  IMAD.MOV.U32 R13, RZ, RZ, R9 ;  /* 0x000000ffff0d7224 */ /* 0x000fe400078e0009 */
[----:B------:R-:W-:Y:S02]  /*20770*/  IMAD.MOV.U32 R12, RZ, RZ, 0x1 ;  /* 0x00000001ff0c7424 */ /* 0x000fe400078e00ff */
[----:B------:R-:W-:-:S07]  /*20780*/  IMAD.MOV.U32 R2, RZ, RZ, R14 ;  /* 0x000000ffff027224 */ /* 0x000fce00078e000e */
[----:B------:R-:W-:Y:S05]  /*20790*/  WARPSYNC.COLLECTIVE R15, `(.L_x_13888) ;  /* 0x000000000f087348 */ /* 0x000fea0003c00000 */
[----:B------:R0:W1:Y:S02]  /*207a0*/  SHFL.IDX P6, R14, R13, R12, R11 ;  /* 0x0000000c0d0e7389 */ /* 0x00006400000c000b */
[----:B01----:R-:W-:Y:S01]  /*207b0*/  ENDCOLLECTIVE ;  /* 0x000000000000791b */ /* 0x003fe20003800000 */
.L_x_13888:
[----:B------:R-:W-:-:S04]  /*207c0*/  @!P3 LEA R2, P5, R41, R2, 0x1 ;  /* 0x000000022902b211 */ /* 0x000fc800078a08ff */
[----:B------:R-:W-:Y:S01]  /*207d0*/  @!P3 LEA.HI.X R7, R41, R0, R42, 0x1, P5 ;  /* 0x000000002907b211 */ /* 0x000fe200028f0c2a */
[----:B------:R-:W-:-:S05]  /*207e0*/  @!P3 IMAD.MOV.U32 R6, RZ, RZ, R2 ;  /* 0x000000ffff06b224 */ /* 0x000fca00078e0002 */
[----:B------:R0:W-:Y:S01]  /*207f0*/  @!P3 ST.E.128 desc[UR40][R6.64], RZ ;  /* 0x000000ff0600b985 */ /* 0x0001e2000c101d28 */
[----:B------:R-:W-:Y:S02]  /*20800*/  IMAD.MOV.U32 R13, RZ, RZ, R8 ;  /* 0x000000ffff0d7224 */ /* 0x000fe400078e0008 */
[----:B------:R-:W-:-:S07]  /*20810*/  IMAD.MOV.U32 R3, RZ, RZ, R14 ;  /* 0x000000ffff037224 */ /* 0x000fce00078e000e */
[----:B0-----:R-:W-:Y:S05]  /*20820*/  WARPSYNC.COLLECTIVE R15, `(.L_x_13889) ;  /* 0x000000000f087348 */ /* 0x001fea0003c00000 */
[----:B------:R1:W2:Y:S02]  /*20830*/  SHFL.IDX P6, R14, R13, R12, R11 ;  /* 0x0000000c0d0e7389 */ /* 0x0002a400000c000b */
[----:B012---:R-:W-:Y:S01]  /*20840*/  ENDCOLLECTIVE ;  /* 0x000000000000791b */ /* 0x007fe20003800000 */
.L_x_13889:
[----:B------:R-:W-:Y:S02]  /*20850*/  IMAD.MOV.U32 R13, RZ, RZ, R9 ;  /* 0x000000ffff0d7224 */ /* 0x000fe400078e0009 */
[----:B------:R-:W-:Y:S02]  /*20860*/  IMAD.MOV.U32 R12, RZ, RZ, 0x2 ;  /* 0x00000002ff0c7424 */ /* 0x000fe400078e00ff */
[----:B------:R-:W-:-:S07]  /*20870*/  IMAD.MOV.U32 R4, RZ, RZ, R14 ;  /* 0x000000ffff047224 */ /* 0x000fce00078e000e */
[----:B------:R-:W-:Y:S05]  /*20880*/  WARPSYNC.COLLECTIVE R15, `(.L_x_13890) ;  /* 0x000000000f087348 */ /* 0x000fea0003c00000 */
[----:B------:R0:W1:Y:S02]  /*20890*/  SHFL.IDX P6, R14, R13, R12, R11 ;  /* 0x0000000c0d0e7389 */ /* 0x00006400000c000b */
[----:B01----:R-:W-:Y:S01]  /*208a0*/  ENDCOLLECTIVE ;  /* 0x000000000000791b */ /* 0x003fe20003800000 */
.L_x_13890:
[----:B------:R-:W-:-:S04]  /*208b0*/  @!P4 LEA R4, P1, R41, R4, 0x1 ;  /* 0x000000042904c211 */ /* 0x000fc800078208ff */
[----:B------:R-:W-:Y:S01]  /*208c0*/  @!P4 LEA.HI.X R3, R41, R3, R42, 0x1, P1 ;  /* 0x000000032903c211 */ /* 0x000fe200008f0c2a */
[----:B------:R-:W-:Y:S02]  /*208d0*/  IMAD.MOV.U32 R13, RZ, RZ, R8 ;  /* 0x000000ffff0d7224 */ /* 0x000fe400078e0008 */
[----:B------:R-:W-:-:S07]  /*208e0*/  IMAD.MOV.U32 R5, RZ, RZ, R14 ;  /* 0x000000ffff057224 */ /* 0x000fce00078e000e */
[----:B------:R-:W-:Y:S05]  /*208f0*/  WARPSYNC.COLLECTIVE R15, `(.L_x_13891) ;  /* 0x000000000f087348 */ /* 0x000fea0003c00000 */
[----:B------:R0:W1:Y:S02]  /*20900*/  SHFL.IDX P6, R14, R13, R12, R11 ;  /* 0x0000000c0d0e7389 */ /* 0x00006400000c000b */
[----:B01----:R-:W-:Y:S01]  /*20910*/  ENDCOLLECTIVE ;  /* 0x000000000000791b */ /* 0x003fe20003800000 */
.L_x_13891:
[----:B------:R-:W-:Y:S02]  /*20920*/  IMAD.MOV.U32 R13, RZ, RZ, R9 ;  /* 0x000000ffff0d7224 */ /* 0x000fe400078e0009 */
[----:B------:R-:W-:Y:S01]  /*20930*/  IMAD.MOV.U32 R12, RZ, RZ, 0x3 ;  /* 0x00000003ff0c7424 */ /* 0x000fe200078e00ff */
[----:B------:R-:W-:-:S13]  /*20940*/  @!P2 LEA R20, P5, R41, R14, 0x1 ;  /* 0x0000000e2914a211 */ /* 0x000fda00078a08ff */
[----:B------:R-:W-:Y:S05]  /*20950*/  WARPSYNC.COLLECTIVE R15, `(.L_x_13892) ;  /* 0x000000000f087348 */ /* 0x000fea0003c00000 */
[----:B------:R0:W1:Y:S02]  /*20960*/  SHFL.IDX P6, R14, R13, R12, R11 ;  /* 0x0000000c0d0e7389 */ /* 0x00006400000c000b */
[----:B01----:R-:W-:Y:S01]  /*20970*/  ENDCOLLECTIVE ;  /* 0x000000000000791b */ /* 0x003fe20003800000 */
.L_x_13892:
[----:B------:R-:W-:Y:S01]  /*20980*/  @!P2 LEA.HI.X R25, R41, R5, R42, 0x1, P5 ;  /* 0x000000052919a211 */ /* 0x000fe200028f0c2a */
[----:B------:R-:W-:Y:S02]  /*20990*/  @!P4 IMAD.MOV.U32 R5, RZ, RZ, R3 ;  /* 0x000000ffff05c224 */ /* 0x000fe400078e0003 */
[----:B------:R-:W-:Y:S02]  /*209a0*/  @!P2 IMAD.MOV.U32 R2, RZ, RZ, R20 ;  /* 0x000000ffff02a224 */ /* 0x000fe400078e0014 */
[----:B------:R-:W-:Y:S01]  /*209b0*/  @!P2 IMAD.MOV.U32 R3, RZ, RZ, R25 ;  /* 0x000000ffff03a224 */ /* 0x000fe200078e0019 */
[----:B------:R0:W-:Y:S04]  /*209c0*/  @!P4 ST.E.128 desc[UR40][R4.64], RZ ;  /* 0x000000ff0400c985 */ /* 0x0001e8000c101d28 */
[----:B------:R0:W-:Y:S01]  /*209d0*/  @!P2 ST.E.128 desc[UR40][R2.64], RZ ;  /* 0x000000ff0200a985 */ /* 0x0001e2000c101d28 */
[----:B------:R-:W-:-:S02]  /*209e0*/  IMAD.MOV.U32 R13, RZ, RZ, R8 ;  /* 0x000000ffff0d7224 */ /* 0x000fc400078e0008 */
[----:B------:R-:W-:-:S07]  /*209f0*/  IMAD.MOV.U32 R0, RZ, RZ, R14 ;  /* 0x000000ffff007224 */ /* 0x000fce00078e000e */
[----:B0-----:R-:W-:Y:S05]  /*20a00*/  WARPSYNC.COLLECTIVE R15, `(.L_x_13893) ;  /* 0x000000000f087348 */ /* 0x001fea0003c00000 */
[----:B------:R1:W2:Y:S02]  /*20a10*/  SHFL.IDX P6, R14, R13, R12, R11 ;  /* 0x0000000c0d0e7389 */ /* 0x0002a400000c000b */
[----:B012---:R-:W-:Y:S01]  /*20a20*/  ENDCOLLECTIVE ;  /* 0x000000000000791b */ /* 0x007fe20003800000 */
.L_x_13893:
[----:B------:R-:W-:Y:S05]  /*20a30*/  BRA `(.L_x_13894) ;  /* 0xffffff6800fc7947 */ /* 0x000fea000383ffff */
.L_x_13702:
        /* <DEDUP_REMOVED lines=11> */
.L_x_13896:
[----:B------:R-:W-:Y:S05]  /*20af0*/  BSYNC B1 ;  /* 0x0000000000017941 */ /* 0x000fea0003800000 */
.L_x_13895:
[----:B------:R-:W-:Y:S05]  /*20b00*/  BRA `(.L_x_13897) ;  /* 0xffffff88008c7947 */ /* 0x000fea000383ffff */
.L_x_13704:
[----:B------:R-:W-:Y:S01]  /*20b10*/  BSSY B1, `(.L_x_13898) ;  /* 0x0000006000017945 */ /* 0x000fe20003800000 */
[----:B------:R-:W-:-:S07]  /*20b20*/  IMAD.MOV.U32 R15, RZ, RZ, -0x1 ;  /* 0xffffffffff0f7424 */ /* 0x000fce00078e00ff */
[----:B0-----:R-:W-:Y:S05]  /*20b30*/  WARPSYNC.COLLECTIVE R15, `(.L_x_13899) ;  /* 0x000000000f0c7348 */ /* 0x001fea0003c00000 */
[----:B------:R-:W-:Y:S02]  /*20b40*/  ELECT P6, UR62, PT ;  /* 0x00000000003e782f */ /* 0x000fe400038c0000 */
[----:B------:R-:W-:Y:S01]  /*20b50*/  MOV R14, UR62 ;  /* 0x0000003e000e7c02 */ /* 0x000fe20008000f00 */
[----:B0-----:R-:W-:Y:S10]  /*20b60*/  ENDCOLLECTIVE ;  /* 0x000000000000791b */ /* 0x001ff40003800000 */
.L_x_13899:
[----:B------:R-:W-:Y:S05]  /*20b70*/  BSYNC B1 ;  /* 0x0000000000017941 */ /* 0x000fea0003800000 */
.L_x_13898:
[----:B------:R-:W-:Y:S05]  /*20b80*/  BRA `(.L_x_13703) ;  /* 0xffffff8800847947 */ /* 0x000fea000383ffff */
.L_x_13706:
[----:B0-----:R0:W1:Y:S02]  /*20b90*/  SYNCS.PHASECHK.TRANS64.TRYWAIT P0, [R17+URZ+0x16820], R5 ;  /* 0x01682005110075a7 */ /* 0x001064000800017f */
[----:B-1----:R-:W-:Y:S05]  /*20ba0*/  @!P0 NANOSLEEP.SYNCS 0x989680 ;  /* 0x009896800000895d */ /* 0x002fea0003900000 */
[----:B------:R-:W1:Y:S02]  /*20bb0*/  @!P0 SYNCS.PHASECHK.TRANS64 P0, [R17+URZ+0x16820], R5 ;  /* 0x01682005110085a7 */ /* 0x000e64000800007f */
[----:B-1----:R-:W-:Y:S05]  /*20bc0*/  @!P0 BRA `(.L_x_13706) ;  /* 0xfffffffc00f08947 */ /* 0x002fea000383ffff */
[----:B------:R-:W-:Y:S05]  /*20bd0*/  BRA `(.L_x_13900) ;  /* 0xffffff8800947947 */ /* 0x000fea000383ffff */
.L_x_13710:
[----:B0-----:R0:W1:Y:S02]  /*20be0*/  SYNCS.PHASECHK.TRANS64.TRYWAIT P0, [R5+URZ+0x168a0], R7 ;  /* 0x0168a007050075a7 */ /* 0x001064000800017f */
[----:B-1----:R-:W-:Y:S05]  /*20bf0*/  @!P0 NANOSLEEP.SYNCS 0x989680 ;  /* 0x009896800000895d */ /* 0x002fea0003900000 */
[----:B------:R-:W1:Y:S02]  /*20c00*/  @!P0 SYNCS.PHASECHK.TRANS64 P0, [R5+URZ+0x168a0], R7 ;  /* 0x0168a007050085a7 */ /* 0x000e64000800007f */
[----:B-1----:R-:W-:Y:S05]  /*20c10*/  @!P0 BRA `(.L_x_13710) ;  /* 0xfffffffc00f08947 */ /* 0x002fea000383ffff */
[----:B------:R-:W-:Y:S05]  /*20c20*/  BRA `(.L_x_13901) ;  /* 0xffffff8800b07947 */ /* 0x000fea000383ffff */
.L_x_13715:
[----:B-1----:R1:W2:Y:S02]  /*20c30*/  SYNCS.PHASECHK.TRANS64.TRYWAIT P0, [R5+URZ+0x168c0], R7 ;  /* 0x0168c007050075a7 */ /* 0x0022a4000800017f */
[----:B--2---:R-:W-:Y:S05]  /*20c40*/  @!P0 NANOSLEEP.SYNCS 0x989680 ;  /* 0x009896800000895d */ /* 0x004fea0003900000 */
[----:B------:R-:W2:Y:S02]  /*20c50*/  @!P0 SYNCS.PHASECHK.TRANS64 P0, [R5+URZ+0x168c0], R7 ;  /* 0x0168c007050085a7 */ /* 0x000ea4000800007f */
[----:B--2---:R-:W-:Y:S05]  /*20c60*/  @!P0 BRA `(.L_x_13715) ;  /* 0xfffffffc00f08947 */ /* 0x004fea000383ffff */
[----:B------:R-:W-:Y:S05]  /*20c70*/  BRA `(.L_x_13902) ;  /* 0xffffff8c00307947 */ /* 0x000fea000383ffff */
.L_x_13722:
[----:B0-----:R0:W1:Y:S02]  /*20c80*/  SYNCS.PHASECHK.TRANS64.TRYWAIT P1, [R5+URZ+0x168a0], R7 ;  /* 0x0168a007050075a7 */ /* 0x001064000802017f */
[----:B-1----:R-:W-:Y:S05]  /*20c90*/  @!P1 NANOSLEEP.SYNCS 0x989680 ;  /* 0x009896800000995d */ /* 0x002fea0003900000 */
[----:B------:R-:W1:Y:S02]  /*20ca0*/  @!P1 SYNCS.PHASECHK.TRANS64 P1, [R5+URZ+0x168a0], R7 ;  /* 0x0168a007050095a7 */ /* 0x000e64000802007f */
[----:B-1----:R-:W-:Y:S05]  /*20cb0*/  @!P1 BRA `(.L_x_13722) ;  /* 0xfffffffc00f09947 */ /* 0x002fea000383ffff */
[----:B------:R-:W-:Y:S05]  /*20cc0*/  BRA `(.L_x_13903) ;  /* 0xffffff8c00fc7947 */ /* 0x000fea000383ffff */
.L_x_13727:
[----:B-1----:R1:W2:Y:S02]  /*20cd0*/  SYNCS.PHASECHK.TRANS64.TRYWAIT P1, [R5+URZ+0x168c0], R7 ;  /* 0x0168c007050075a7 */ /* 0x0022a4000802017f */
[----:B--2---:R-:W-:Y:S05]  /*20ce0*/  @!P1 NANOSLEEP.SYNCS 0x989680 ;  /* 0x009896800000995d */ /* 0x004fea0003900000 */
[----:B------:R-:W2:Y:S02]  /*20cf0*/  @!P1 SYNCS.PHASECHK.TRANS64 P1, [R5+URZ+0x168c0], R7 ;  /* 0x0168c007050095a7 */ /* 0x000ea4000802007f */
[----:B--2---:R-:W-:Y:S05]  /*20d00*/  @!P1 BRA `(.L_x_13727) ;  /* 0xfffffffc00f09947 */ /* 0x004fea000383ffff */
[----:B------:R-:W-:Y:S05]  /*20d10*/  BRA `(.L_x_13904) ;  /* 0xffffff9000747947 */ /* 0x000fea000383ffff */
.L_x_13750:
        /* <DEDUP_REMOVED lines=11> */
.L_x_13906:
[----:B------:R-:W-:Y:S05]  /*20dd0*/  BSYNC B0 ;  /* 0x0000000000007941 */ /* 0x000fea0003800000 */
.L_x_13905:
[----:B------:R-:W-:Y:S05]  /*20de0*/  BRA `(.L_x_13907) ;  /* 0xffffffa000307947 */ /* 0x000fea000383ffff */
.L_x_13752:
[----:B------:R-:W-:Y:S01]  /*20df0*/  BSSY B0, `(.L_x_13908) ;  /* 0x0000006000007945 */ /* 0x000fe20003800000 */
[----:B------:R-:W-:-:S07]  /*20e00*/  IMAD.MOV.U32 R15, RZ, RZ, -0x1 ;  /* 0xffffffffff0f7424 */ /* 0x000fce00078e00ff */
[----:B012---:R-:W-:Y:S05]  /*20e10*/  WARPSYNC.COLLECTIVE R15, `(.L_x_13909) ;  /* 0x000000000f0c7348 */ /* 0x007fea0003c00000 */
[----:B------:R-:W-:Y:S02]  /*20e20*/  ELECT P6, UR62, PT ;  /* 0x00000000003e782f */ /* 0x000fe400038c0000 */
[----:B------:R-:W-:Y:S01]  /*20e30*/  MOV R14, UR62 ;  /* 0x0000003e000e7c02 */ /* 0x000fe20008000f00 */
[----:B012---:R-:W-:Y:S10]  /*20e40*/  ENDCOLLECTIVE ;  /* 0x000000000000791b */ /* 0x007ff40003800000 */
.L_x_13909:
[----:B------:R-:W-:Y:S05]  /*20e50*/  BSYNC B0 ;  /* 0x0000000000007941 */ /* 0x000fea0003800000 */
.L_x_13908:
[----:B------:R-:W-:Y:S05]  /*20e60*/  BRA `(.L_x_13910) ;  /* 0xffffffa000307947 */ /* 0x000fea000383ffff */
.L_x_13754:
[----:B--2---:R2:W3:Y:S02]  /*20e70*/  SYNCS.PHASECHK.TRANS64.TRYWAIT P0, [R0+URZ+0x16840], R2 ;  /* 0x01684002000075a7 */ /* 0x0044e4000800017f */
[----:B---3--:R-:W-:Y:S05]  /*20e80*/  @!P0 NANOSLEEP.SYNCS 0x989680 ;  /* 0x009896800000895d */ /* 0x008fea0003900000 */
[----:B------:R-:W3:Y:S02]  /*20e90*/  @!P0 SYNCS.PHASECHK.TRANS64 P0, [R0+URZ+0x16840], R2 ;  /* 0x01684002000085a7 */ /* 0x000ee4000800007f */
[----:B---3--:R-:W-:Y:S05]  /*20ea0*/  @!P0 BRA `(.L_x_13754) ;  /* 0xfffffffc00f08947 */ /* 0x008fea000383ffff */
[----:B------:R-:W-:Y:S05]  /*20eb0*/  BRA `(.L_x_13911) ;  /* 0xffffffa000847947 */ /* 0x000fea000383ffff */
.L_x_13758:
        /* <DEDUP_REMOVED lines=15> */
.L_x_13912:
[----:B------:R-:W-:Y:S02]  /*20fb0*/  IMAD.MOV.U32 R13, RZ, RZ, R0 ;  /* 0x000000ffff0d7224 */ /* 0x000fe400078e0000 */
[----:B------:R-:W-:-:S07]  /*20fc0*/  IMAD.MOV.U32 R8, RZ, RZ, R14 ;  /* 0x000000ffff087224 */ /* 0x000fce00078e000e */
[----:B------:R-:W-:Y:S05]  /*20fd0*/  WARPSYNC.COLLECTIVE R15, `(.L_x_13913) ;  /* 0x000000000f087348 */ /* 0x000fea0003c00000 */
[----:B------:R0:W1:Y:S02]  /*20fe0*/  SHFL.IDX P6, R14, R13, R12, R11 ;  /* 0x0000000c0d0e7389 */ /* 0x00006400000c000b */
[----:B01----:R-:W-:Y:S01]  /*20ff0*/  ENDCOLLECTIVE ;  /* 0x000000000000791b */ /* 0x003fe20003800000 */
.L_x_13913:
[----:B------:R-:W-:Y:S02]  /*21000*/  IMAD.MOV.U32 R13, RZ, RZ, R4 ;  /* 0x000000ffff0d7224 */ /* 0x000fe400078e0004 */
[----:B------:R-:W-:Y:S02]  /*21010*/  IMAD.MOV.U32 R12, RZ, RZ, 0x1 ;  /* 0x00000001ff0c7424 */ /* 0x000fe400078e00ff */
[----:B------:R-:W-:-:S07]  /*21020*/  IMAD.MOV.U32 R7, RZ, RZ, R14 ;  /* 0x000000ffff077224 */ /* 0x000fce00078e000e */
[----:B------:R-:W-:Y:S05]  /*21030*/  WARPSYNC.COLLECTIVE R15, `(.L_x_13914) ;  /* 0x000000000f087348 */ /* 0x000fea0003c00000 */
[----:B------:R0:W1:Y:S02]  /*21040*/  SHFL.IDX P6, R14, R13, R12, R11 ;  /* 0x0000000c0d0e7389 */ /* 0x00006400000c000b */
[----:B01----:R-:W-:Y:S01]  /*21050*/  ENDCOLLECTIVE ;  /* 0x000000000000791b */ /* 0x003fe20003800000 */
.L_x_13914:
        /* <DEDUP_REMOVED lines=14> */
.L_x_13915:
[----:B------:R-:W-:Y:S02]  /*21140*/  IMAD.MOV.U32 R13, RZ, RZ, R4 ;  /* 0x000000ffff0d7224 */ /* 0x000fe400078e0004 */
[----:B------:R-:W-:Y:S02]  /*21150*/  IMAD.MOV.U32 R12, RZ, RZ, 0x2 ;  /* 0x00000002ff0c7424 */ /* 0x000fe400078e00ff */
[----:B------:R-:W-:-:S07]  /*21160*/  IMAD.MOV.U32 R8, RZ, RZ, R14 ;  /* 0x000000ffff087224 */ /* 0x000fce00078e000e */
[----:B------:R-:W-:Y:S05]  /*21170*/  WARPSYNC.COLLECTIVE R15, `(.L_x_13916) ;  /* 0x000000000f087348 */ /* 0x000fea0003c00000 */
[----:B------:R0:W1:Y:S02]  /*21180*/  SHFL.IDX P6, R14, R13, R12, R11 ;  /* 0x0000000c0d0e7389 */ /* 0x00006400000c000b */
[----:B01----:R-:W-:Y:S01]  /*21190*/  ENDCOLLECTIVE ;  /* 0x000000000000791b */ /* 0x003fe20003800000 */
.L_x_13916:
        /* <DEDUP_REMOVED lines=14> */
.L_x_13917:
[----:B------:R-:W-:Y:S02]  /*21280*/  IMAD.MOV.U32 R13, RZ, RZ, R4 ;  /* 0x000000ffff0d7224 */ /* 0x000fe400078e0004 */
[----:B------:R-:W-:Y:S02]  /*21290*/  IMAD.MOV.U32 R12, RZ, RZ, 0x3 ;  /* 0x00000003ff0c7424 */ /* 0x000fe400078e00ff */
[----:B------:R-:W-:-:S07]  /*212a0*/  IMAD.MOV.U32 R8, RZ, RZ, R14 ;  /* 0x000000ffff087224 */ /* 0x000fce00078e000e */
[----:B------:R-:W-:Y:S05]  /*212b0*/  WARPSYNC.COLLECTIVE R15, `(.L_x_13918) ;  /* 0x000000000f087348 */ /* 0x000fea0003c00000 */
[----:B------:R0:W1:Y:S02]  /*212c0*/  SHFL.IDX P6, R14, R13, R12, R11 ;  /* 0x0000000c0d0e7389 */ /* 0x00006400000c000b */
[----:B01----:R-:W-:Y:S01]  /*212d0*/  ENDCOLLECTIVE ;  /* 0x000000000000791b */ /* 0x003fe20003800000 */
.L_x_13918:
        /* <DEDUP_REMOVED lines=14> */
.L_x_13919:
[----:B------:R-:W-:Y:S02]  /*213c0*/  IMAD.MOV.U32 R13, RZ, RZ, R4 ;  /* 0x000000ffff0d7224 */ /* 0x000fe400078e0004 */
[----:B------:R-:W-:Y:S02]  /*213d0*/  IMAD.MOV.U32 R12, RZ, RZ, 0x4 ;  /* 0x00000004ff0c7424 */ /* 0x000fe400078e00ff */
[----:B------:R-:W-:-:S07]  /*213e0*/  IMAD.MOV.U32 R8, RZ, RZ, R14 ;  /* 0x000000ffff087224 */ /* 0x000fce00078e000e */
[----:B------:R-:W-:Y:S05]  /*213f0*/  WARPSYNC.COLLECTIVE R15, `(.L_x_13920) ;  /* 0x000000000f087348 */ /* 0x000fea0003c00000 */
[----:B------:R0:W1:Y:S02]  /*21400*/  SHFL.IDX P6, R14, R13, R12, R11 ;  /* 0x0000000c0d0e7389 */ /* 0x00006400000c000b */
[----:B01----:R-:W-:Y:S01]  /*21410*/  ENDCOLLECTIVE ;  /* 0x000000000000791b */ /* 0x003fe20003800000 */
.L_x_13920:
        /* <DEDUP_REMOVED lines=14> */
.L_x_13921:
[----:B------:R-:W-:Y:S02]  /*21500*/  IMAD.MOV.U32 R13, RZ, RZ, R4 ;  /* 0x000000ffff0d7224 */ /* 0x000fe400078e0004 */
[----:B------:R-:W-:Y:S02]  /*21510*/  IMAD.MOV.U32 R12, RZ, RZ, 0x5 ;  /* 0x00000005ff0c7424 */ /* 0x000fe400078e00ff */
[----:B------:R-:W-:-:S07]  /*21520*/  IMAD.MOV.U32 R8, RZ, RZ, R14 ;  /* 0x000000ffff087224 */ /* 0x000fce00078e000e */
[----:B------:R-:W-:Y:S05]  /*21530*/  WARPSYNC.COLLECTIVE R15, `(.L_x_13922) ;  /* 0x000000000f087348 */ /* 0x000fea0003c00000 */
[----:B------:R0:W1:Y:S02]  /*21540*/  SHFL.IDX P6, R14, R13, R12, R11 ;  /* 0x0000000c0d0e7389 */ /* 0x00006400000c000b */
[----:B01----:R-:W-:Y:S01]  /*21550*/  ENDCOLLECTIVE ;  /* 0x000000000000791b */ /* 0x003fe20003800000 */
.L_x_13922:
        /* <DEDUP_REMOVED lines=14> */
.L_x_13923:
[----:B------:R-:W-:Y:S02]  /*21640*/  IMAD.MOV.U32 R13, RZ, RZ, R4 ;  /* 0x000000ffff0d7224 */ /* 0x000fe400078e0004 */
[----:B------:R-:W-:Y:S02]  /*21650*/  IMAD.MOV.U32 R12, RZ, RZ, 0x6 ;  /* 0x00000006ff0c7424 */ /* 0x000fe400078e00ff */
[----:B------:R-:W-:-:S07]  /*21660*/  IMAD.MOV.U32 R8, RZ, RZ, R14 ;  /* 0x000000ffff087224 */ /* 0x000fce00078e000e */
[----:B------:R-:W-:Y:S05]  /*21670*/  WARPSYNC.COLLECTIVE R15, `(.L_x_13924) ;  /* 0x000000000f087348 */ /* 0x000fea0003c00000 */
[----:B------:R0:W1:Y:S02]  /*21680*/  SHFL.IDX P6, R14, R13, R12, R11 ;  /* 0x0000000c0d0e7389 */ /* 0x00006400000c000b */
[----:B01----:R-:W-:Y:S01]  /*21690*/  ENDCOLLECTIVE ;  /* 0x000000000000791b */ /* 0x003fe20003800000 */
.L_x_13924:
        /* <DEDUP_REMOVED lines=14> */
.L_x_13925:
[----:B------:R-:W-:Y:S02]  /*21780*/  IMAD.MOV.U32 R13, RZ, RZ, R4 ;  /* 0x000000ffff0d7224 */ /* 0x000fe400078e0004 */
[----:B------:R-:W-:Y:S02]  /*21790*/  IMAD.MOV.U32 R12, RZ, RZ, 0x7 ;  /* 0x00000007ff0c7424 */ /* 0x000fe400078e00ff */
[----:B------:R-:W-:-:S07]  /*217a0*/  IMAD.MOV.U32 R8, RZ, RZ, R14 ;  /* 0x000000ffff087224 */ /* 0x000fce00078e000e */
[----:B------:R-:W-:Y:S05]  /*217b0*/  WARPSYNC.COLLECTIVE R15, `(.L_x_13926) ;  /* 0x000000000f087348 */ /* 0x000fea0003c00000 */
[----:B------:R0:W1:Y:S02]  /*217c0*/  SHFL.IDX P6, R14, R13, R12, R11 ;  /* 0x0000000c0d0e7389 */ /* 0x00006400000c000b */
[----:B01----:R-:W-:Y:S01]  /*217d0*/  ENDCOLLECTIVE ;  /* 0x000000000000791b */ /* 0x003fe20003800000 */
.L_x_13926:
        /* <DEDUP_REMOVED lines=15> */
.L_x_13927:
[----:B------:R-:W-:Y:S01]  /*218d0*/  ISETP.GE.AND P2, PT, R0, R3, PT ;  /* 0x000000030000720c */ /* 0x000fe20003f46270 */
[----:B------:R-:W-:Y:S02]  /*218e0*/  IMAD.MOV.U32 R13, RZ, RZ, R2 ;  /* 0x000000ffff0d7224 */ /* 0x000fe400078e0002 */
[----:B------:R-:W-:Y:S02]  /*218f0*/  IMAD.MOV.U32 R12, RZ, RZ, RZ ;  /* 0x000000ffff0c7224 */ /* 0x000fe400078e00ff */
[----:B------:R-:W-:-:S08]  /*21900*/  IMAD.MOV.U32 R7, RZ, RZ, R14 ;  /* 0x000000ffff077224 */ /* 0x000fd000078e000e */
[----:B------:R-:W-:Y:S05]  /*21910*/  WARPSYNC.COLLECTIVE R15, `(.L_x_13928) ;  /* 0x000000000f087348 */ /* 0x000fea0003c00000 */
[----:B------:R0:W1:Y:S02]  /*21920*/  SHFL.IDX P6, R14, R13, R12, R11 ;  /* 0x0000000c0d0e7389 */ /* 0x00006400000c000b */
[----:B01----:R-:W-:Y:S01]  /*21930*/  ENDCOLLECTIVE ;  /* 0x000000000000791b */ /* 0x003fe20003800000 */
.L_x_13928:
[----:B------:R-:W-:-:S05]  /*21940*/  @!P1 LEA R7, P3, R21, R7, 0x1 ;  /* 0x0000000715079211 */ /* 0x000fca00078608ff */
[----:B------:R-:W-:Y:S02]  /*21950*/  @!P1 IMAD.X R4, RZ, RZ, R4, P3 ;  /* 0x000000ffff049224 */ /* 0x000fe400018e0604 */
[----:B------:R-:W-:Y:S02]  /*21960*/  @!P1 IMAD.MOV.U32 R8, RZ, RZ, R7 ;  /* 0x000000ffff089224 */ /* 0x000fe400078e0007 */
        /* <DEDUP_REMOVED lines=11> */
.L_x_13929:
[----:B------:R-:W-:Y:S02]  /*21a20*/  IMAD.MOV.U32 R13, RZ, RZ, R2 ;  /* 0x000000ffff0d7224 */ /* 0x000fe400078e0002 */
[----:B------:R-:W-:Y:S02]  /*21a30*/  IMAD.MOV.U32 R12, RZ, RZ, 0x1 ;  /* 0x00000001ff0c7424 */ /* 0x000fe400078e00ff */
[----:B------:R-:W-:-:S07]  /*21a40*/  IMAD.MOV.U32 R0, RZ, RZ, R14 ;  /* 0x000000ffff007224 */ /* 0x000fce00078e000e */
[----:B------:R-:W-:Y:S05]  /*21a50*/  WARPSYNC.COLLECTIVE R15, `(.L_x_13930) ;  /* 0x000000000f087348 */ /* 0x000fea0003c00000 */
[----:B------:R0:W1:Y:S02]  /*21a60*/  SHFL.IDX P6, R14, R13, R12, R11 ;  /* 0x0000000c0d0e7389 */ /* 0x00006400000c000b */
[----:B01----:R-:W-:Y:S01]  /*21a70*/  ENDCOLLECTIVE ;  /* 0x000000000000791b */ /* 0x003fe20003800000 */
.L_x_13930:
[----:B------:R-:W-:-:S05]  /*21a80*/  @!P2 LEA R0, P1, R21, R0, 0x1 ;  /* 0x000000001500a211 */ /* 0x000fca00078208ff */
[----:B------:R-:W-:-:S04]  /*21a90*/  @!P2 IMAD.X R8, RZ, RZ, R10, P1 ;  /* 0x000000ffff08a224 */ /* 0x000fc800008e060a */
        /* <DEDUP_REMOVED lines=13> */
.L_x_13931:
[----:B------:R-:W-:Y:S02]  /*21b70*/  IMAD.MOV.U32 R13, RZ, RZ, R2 ;  /* 0x000000ffff0d7224 */ /* 0x000fe400078e0002 */
[----:B------:R-:W-:Y:S02]  /*21b80*/  IMAD.MOV.U32 R12, RZ, RZ, 0x2 ;  /* 0x00000002ff0c7424 */ /* 0x000fe400078e00ff */
[----:B------:R-:W-:-:S07]  /*21b90*/  IMAD.MOV.U32 R8, RZ, RZ, R14 ;  /* 0x000000ffff087224 */ /* 0x000fce00078e000e */
[----:B------:R-:W-:Y:S05]  /*21ba0*/  WARPSYNC.COLLECTIVE R15, `(.L_x_13932) ;  /* 0x000000000f087348 */ /* 0x000fea0003c00000 */
[----:B------:R0:W1:Y:S02]  /*21bb0*/  SHFL.IDX P6, R14, R13, R12, R11 ;  /* 0x0000000c0d0e7389 */ /* 0x00006400000c000b */
[----:B01----:R-:W-:Y:S01]  /*21bc0*/  ENDCOLLECTIVE ;  /* 0x000000000000791b */ /* 0x003fe20003800000 */
.L_x_13932:
        /* <DEDUP_REMOVED lines=13> */
.L_x_13933:
[----:B------:R-:W-:Y:S02]  /*21ca0*/  IMAD.MOV.U32 R13, RZ, RZ, R2 ;  /* 0x000000ffff0d7224 */ /* 0x000fe400078e0002 */
[----:B------:R-:W-:Y:S02]  /*21cb0*/  IMAD.MOV.U32 R12, RZ, RZ, 0x3 ;  /* 0x00000003ff0c7424 */ /* 0x000fe400078e00ff */
[----:B------:R-:W-:-:S07]  /*21cc0*/  IMAD.MOV.U32 R8, RZ, RZ, R14 ;  /* 0x000000ffff087224 */ /* 0x000fce00078e000e */
[----:B------:R-:W-:Y:S05]  /*21cd0*/  WARPSYNC.COLLECTIVE R15, `(.L_x_13934) ;  /* 0x000000000f087348 */ /* 0x000fea0003c00000 */
[----:B------:R0:W1:Y:S02]  /*21ce0*/  SHFL.IDX P6, R14, R13, R12, R11 ;  /* 0x0000000c0d0e7389 */ /* 0x00006400000c000b */
[----:B01----:R-:W-:Y:S01]  /*21cf0*/  ENDCOLLECTIVE ;  /* 0x000000000000791b */ /* 0x003fe20003800000 */
.L_x_13934:
        /* <DEDUP_REMOVED lines=12> */
.L_x_13935:
[----:B------:R-:W-:Y:S01]  /*21dc0*/  IMAD.MOV.U32 R2, RZ, RZ, R14 ;  /* 0x000000ffff027224 */ /* 0x000fe200078e000e */
[----:B------:R-:W-:Y:S06]  /*21dd0*/  BRA `(.L_x_13936) ;  /* 0xffffffa000847947 */ /* 0x000fec000383ffff */
.L_x_13761:
[----:B0-----:R0:W1:Y:S02]  /*21de0*/  SYNCS.PHASECHK.TRANS64.TRYWAIT P0, [R17+URZ+0x16820], R0 ;  /* 0x01682000110075a7 */ /* 0x001064000800017f */
[----:B-1----:R-:W-:Y:S05]  /*21df0*/  @!P0 NANOSLEEP.SYNCS 0x989680 ;  /* 0x009896800000895d */ /* 0x002fea0003900000 */
[----:B------:R-:W1:Y:S02]  /*21e00*/  @!P0 SYNCS.PHASECHK.TRANS64 P0, [R17+URZ+0x16820], R0 ;  /* 0x01682000110085a7 */ /* 0x000e64000800007f */
[----:B-1----:R-:W-:Y:S05]  /*21e10*/  @!P0 BRA `(.L_x_13761) ;  /* 0xfffffffc00f08947 */ /* 0x002fea000383ffff */
[----:B------:R-:W-:Y:S05]  /*21e20*/  BRA `(.L_x_13937) ;  /* 0xffffffa000e47947 */ /* 0x000fea000383ffff */
.L_x_13770:
[----:B-1----:R1:W2:Y:S02]  /*21e30*/  SYNCS.PHASECHK.TRANS64.TRYWAIT P0, [R2+URZ+0x16840], R3 ;  /* 0x01684003020075a7 */ /* 0x0022a4000800017f */
[----:B--2---:R-:W-:Y:S05]  /*21e40*/  @!P0 NANOSLEEP.SYNCS 0x989680 ;  /* 0x009896800000895d */ /* 0x004fea0003900000 */
[----:B------:R-:W2:Y:S02]  /*21e50*/  @!P0 SYNCS.PHASECHK.TRANS64 P0, [R2+URZ+0x16840], R3 ;  /* 0x01684003020085a7 */ /* 0x000ea4000800007f */
[----:B--2---:R-:W-:Y:S05]  /*21e60*/  @!P0 BRA `(.L_x_13770) ;  /* 0xfffffffc00f08947 */ /* 0x004fea000383ffff */
[----:B------:R-:W-:Y:S05]  /*21e70*/  BRA `(.L_x_13938) ;  /* 0xffffffa400cc7947 */ /* 0x000fea000383ffff */
.L_x_13775:
[----:B0-----:R0:W1:Y:S02]  /*21e80*/  SYNCS.PHASECHK.TRANS64.TRYWAIT P0, [R3+URZ+0x60], R2 ;  /* 0x00006002030075a7 */ /* 0x001064000800017f */
[----:B-1----:R-:W-:Y:S05]  /*21e90*/  @!P0 NANOSLEEP.SYNCS 0x989680 ;  /* 0x009896800000895d */ /* 0x002fea0003900000 */
[----:B------:R-:W1:Y:S02]  /*21ea0*/  @!P0 SYNCS.PHASECHK.TRANS64 P0, [R3+URZ+0x60], R2 ;  /* 0x00006002030085a7 */ /* 0x000e64000800007f */
[----:B-1----:R-:W-:Y:S05]  /*21eb0*/  @!P0 BRA `(.L_x_13775) ;  /* 0xfffffffc00f08947 */ /* 0x002fea000383ffff */
[----:B------:R-:W-:Y:S05]  /*21ec0*/  BRA `(.L_x_13939) ;  /* 0xffffffa800587947 */ /* 0x000fea000383ffff */
.L_x_13783:
[----:B-1----:R1:W2:Y:S02]  /*21ed0*/  SYNCS.PHASECHK.TRANS64.TRYWAIT P0, [R2+URZ+0x16840], R3 ;  /* 0x01684003020075a7 */ /* 0x0022a4000800017f */
[----:B--2---:R-:W-:Y:S05]  /*21ee0*/  @!P0 NANOSLEEP.SYNCS 0x989680 ;  /* 0x009896800000895d */ /* 0x004fea0003900000 */
[----:B------:R-:W2:Y:S02]  /*21ef0*/  @!P0 SYNCS.PHASECHK.TRANS64 P0, [R2+URZ+0x16840], R3 ;  /* 0x01684003020085a7 */ /* 0x000ea4000800007f */
[----:B--2---:R-:W-:Y:S05]  /*21f00*/  @!P0 BRA `(.L_x_13783) ;  /* 0xfffffffc00f08947 */ /* 0x004fea000383ffff */
[----:B------:R-:W-:Y:S05]  /*21f10*/  BRA `(.L_x_13940) ;  /* 0xffffffac00947947 */ /* 0x000fea000383ffff */
.L_x_13788:
[----:B0-----:R0:W1:Y:S02]  /*21f20*/  SYNCS.PHASECHK.TRANS64.TRYWAIT P0, [R10+URZ+0x60], R28 ;  /* 0x0000601c0a0075a7 */ /* 0x001064000800017f */
[----:B-1----:R-:W-:Y:S05]  /*21f30*/  @!P0 NANOSLEEP.SYNCS 0x989680 ;  /* 0x009896800000895d */ /* 0x002fea0003900000 */
[----:B------:R-:W1:Y:S02]  /*21f40*/  @!P0 SYNCS.PHASECHK.TRANS64 P0, [R10+URZ+0x60], R28 ;  /* 0x0000601c0a0085a7 */ /* 0x000e64000800007f */
[----:B-1----:R-:W-:Y:S05]  /*21f50*/  @!P0 BRA `(.L_x_13788) ;  /* 0xfffffffc00f08947 */ /* 0x002fea000383ffff */
[----:B------:R-:W-:Y:S05]  /*21f60*/  BRA `(.L_x_13941) ;  /* 0xffffffb000207947 */ /* 0x000fea000383ffff */
.L_x_13796:
[----:B-1----:R1:W2:Y:S02]  /*21f70*/  SYNCS.PHASECHK.TRANS64.TRYWAIT P0, [R2+URZ+0x16840], R3 ;  /* 0x01684003020075a7 */ /* 0x0022a4000800017f */
[----:B--2---:R-:W-:Y:S05]  /*21f80*/  @!P0 NANOSLEEP.SYNCS 0x989680 ;  /* 0x009896800000895d */ /* 0x004fea0003900000 */
[----:B------:R-:W2:Y:S02]  /*21f90*/  @!P0 SYNCS.PHASECHK.TRANS64 P0, [R2+URZ+0x16840], R3 ;  /* 0x01684003020085a7 */ /* 0x000ea4000800007f */
[----:B--2---:R-:W-:Y:S05]  /*21fa0*/  @!P0 BRA `(.L_x_13796) ;  /* 0xfffffffc00f08947 */ /* 0x004fea000383ffff */
[----:B------:R-:W-:Y:S05]  /*21fb0*/  BRA `(.L_x_13942) ;  /* 0xffffffb400307947 */ /* 0x000fea000383ffff */
.L_x_13801:
[----:B0-----:R0:W1:Y:S02]  /*21fc0*/  SYNCS.PHASECHK.TRANS64.TRYWAIT P0, [R3+URZ+0x60], R7 ;  /* 0x00006007030075a7 */ /* 0x001064000800017f */
[----:B-1----:R-:W-:Y:S05]  /*21fd0*/  @!P0 NANOSLEEP.SYNCS 0x989680 ;  /* 0x009896800000895d */ /* 0x002fea0003900000 */
[----:B------:R-:W1:Y:S02]  /*21fe0*/  @!P0 SYNCS.PHASECHK.TRANS64 P0, [R3+URZ+0x60], R7 ;  /* 0x00006007030085a7 */ /* 0x000e64000800007f */
[----:B-1----:R-:W-:Y:S05]  /*21ff0*/  @!P0 BRA `(.L_x_13801) ;  /* 0xfffffffc00f08947 */ /* 0x002fea000383ffff */
[----:B------:R-:W-:Y:S05]  /*22000*/  BRA `(.L_x_13943) ;  /* 0xffffffb400c07947 */ /* 0x000fea000383ffff */
.L_x_13811:
[----:B0-----:R0:W1:Y:S02]  /*22010*/  SYNCS.PHASECHK.TRANS64.TRYWAIT P0, [R3+URZ+0x16860], R0 ;  /* 0x01686000030075a7 */ /* 0x001064000800017f */
[----:B-1----:R-:W-:Y:S05]  /*22020*/  @!P0 NANOSLEEP.SYNCS 0x989680 ;  /* 0x009896800000895d */ /* 0x002fea0003900000 */
[----:B------:R-:W1:Y:S02]  /*22030*/  @!P0 SYNCS.PHASECHK.TRANS64 P0, [R3+URZ+0x16860], R0 ;  /* 0x01686000030085a7 */ /* 0x000e64000800007f */
[----:B-1----:R-:W-:Y:S05]  /*22040*/  @!P0 BRA `(.L_x_13811) ;  /* 0xfffffffc00f08947 */ /* 0x002fea000383ffff */
[----:B------:R-:W-:Y:S05]  /*22050*/  BRA `(.L_x_13944) ;  /* 0xffffffb800bc7947 */ /* 0x000fea000383ffff */
.L_x_13817:
        /* <DEDUP_REMOVED lines=8> */
.L_x_13946:
[----:B------:R-:W-:Y:S05]  /*220e0*/  BSYNC B0 ;  /* 0x0000000000007941 */ /* 0x000fea0003800000 */
.L_x_13945:
        /* <DEDUP_REMOVED lines=9> */
.L_x_13947:
        /* <DEDUP_REMOVED lines=23> */
.L_x_13948:
[----:B------:R-:W-:Y:S01]  /*222f0*/  IMAD.MOV.U32 R12, RZ, RZ, 0x2 ;  /* 0x00000002ff0c7424 */ /* 0x000fe200078e00ff */
[----:B------:R-:W-:-:S05]  /*22300*/  SEL R4, R14, RZ, P1 ;  /* 0x000000ff0e047207 */ /* 0x000fca0000800000 */
[----:B------:R-:W-:-:S04]  /*22310*/  IMAD.IADD R4, R13, 0x1, R4 ;  /* 0x000000010d047824 */ /* 0x000fc800078e0204 */
[----:B------:R-:W-:-:S07]  /*22320*/  IMAD.MOV.U32 R13, RZ, RZ, R4 ;  /* 0x000000ffff0d7224 */ /* 0x000fce00078e0004 */
[----:B------:R-:W-:Y:S05]  /*22330*/  WARPSYNC.COLLECTIVE R15, `(.L_x_13949) ;  /* 0x000000000f087348 */ /* 0x000fea0003c00000 */
[----:B------:R0:W1:Y:S02]  /*22340*/  SHFL.UP P6, R14, R13, R12, R11 ;  /* 0x0400000c0d0e7389 */ /* 0x00006400000c000b */
[----:B01----:R-:W-:Y:S01]  /*22350*/  ENDCOLLECTIVE ;  /* 0x000000000000791b */ /* 0x003fe20003800000 */
.L_x_13949:
[----:B------:R-:W-:Y:S01]  /*22360*/  IMAD.MOV.U32 R12, RZ, RZ, 0x4 ;  /* 0x00000004ff0c7424 */ /* 0x000fe200078e00ff */
[----:B------:R-:W-:-:S05]  /*22370*/  SEL R3, R14, RZ, P2 ;  /* 0x000000ff0e037207 */ /* 0x000fca0001000000 */
[----:B------:R-:W-:-:S04]  /*22380*/  IMAD.IADD R2, R4, 0x1, R3 ;  /* 0x0000000104027824 */ /* 0x000fc800078e0203 */
[----:B------:R-:W-:-:S07]  /*22390*/  IMAD.MOV.U32 R13, RZ, RZ, R2 ;  /* 0x000000ffff0d7224 */ /* 0x000fce00078e0002 */
[----:B------:R-:W-:Y:S05]  /*223a0*/  WARPSYNC.COLLECTIVE R15, `(.L_x_13950) ;  /* 0x000000000f087348 */ /* 0x000fea0003c00000 */
[----:B------:R0:W1:Y:S02]  /*223b0*/  SHFL.UP P6, R14, R13, R12, R11 ;  /* 0x0400000c0d0e7389 */ /* 0x00006400000c000b */
[----:B01----:R-:W-:Y:S01]  /*223c0*/  ENDCOLLECTIVE ;  /* 0x000000000000791b */ /* 0x003fe20003800000 */
.L_x_13950:
[----:B------:R-:W-:Y:S01]  /*223d0*/  IMAD.MOV.U32 R12, RZ, RZ, 0x8 ;  /* 0x00000008ff0c7424 */ /* 0x000fe200078e00ff */
[----:B------:R-:W-:-:S05]  /*223e0*/  SEL R3, R14, RZ, P3 ;  /* 0x000000ff0e037207 */ /* 0x000fca0001800000 */
[----:B------:R-:W-:-:S04]  /*223f0*/  IMAD.IADD R3, R2, 0x1, R3 ;  /* 0x0000000102037824 */ /* 0x000fc800078e0203 */
[----:B------:R-:W-:-:S07]  /*22400*/  IMAD.MOV.U32 R13, RZ, RZ, R3 ;  /* 0x000000ffff0d7224 */ /* 0x000fce00078e0003 */
[----:B------:R-:W-:Y:S05]  /*22410*/  WARPSYNC.COLLECTIVE R15, `(.L_x_13951) ;  /* 0x000000000f087348 */ /* 0x000fea0003c00000 */
[----:B------:R0:W1:Y:S02]  /*22420*/  SHFL.UP P6, R14, R13, R12, R11 ;  /* 0x0400000c0d0e7389 */ /* 0x00006400000c000b */
[----:B01----:R-:W-:Y:S01]  /*22430*/  ENDCOLLECTIVE ;  /* 0x000000000000791b */ /* 0x003fe20003800000 */
.L_x_13951:
[----:B------:R-:W-:Y:S01]  /*22440*/  IMAD.MOV.U32 R12, RZ, RZ, 0x10 ;  /* 0x00000010ff0c7424 */ /* 0x000fe200078e00ff */
[----:B------:R-:W-:-:S05]  /*22450*/  SEL R4, R14, RZ, P4 ;  /* 0x000000ff0e047207 */ /* 0x000fca0002000000 */
[----:B------:R-:W-:-:S04]  /*22460*/  IMAD.IADD R4, R3, 0x1, R4 ;  /* 0x0000000103047824 */ /* 0x000fc800078e0204 */
[----:B------:R-:W-:-:S07]  /*22470*/  IMAD.MOV.U32 R13, RZ, RZ, R4 ;  /* 0x000000ffff0d7224 */ /* 0x000fce00078e0004 */
[----:B------:R-:W-:Y:S05]  /*22480*/  WARPSYNC.COLLECTIVE R15, `(.L_x_13952) ;  /* 0x000000000f087348 */ /* 0x000fea0003c00000 */
[----:B------:R0:W1:Y:S02]  /*22490*/  SHFL.UP P6, R14, R13, R12, R11 ;  /* 0x0400000c0d0e7389 */ /* 0x00006400000c000b */
[----:B01----:R-:W-:Y:S01]  /*224a0*/  ENDCOLLECTIVE ;  /* 0x000000000000791b */ /* 0x003fe20003800000 */
.L_x_13952:
        /* <DEDUP_REMOVED lines=8> */
.L_x_13953:
[----:B------:R-:W-:Y:S05]  /*22530*/  BRA `(.L_x_13954) ;  /* 0xffffffb800f47947 */ /* 0x000fea000383ffff */
.L_x_13820:
[----:B------:R-:W-:Y:S01]  /*22540*/  BSSY B0, `(.L_x_13955) ;  /* 0x0000007000007945 */ /* 0x000fe20003800000 */
[----:B------:R-:W-:Y:S02]  /*22550*/  IMAD.MOV.U32 R12, RZ, RZ, 0x1 ;  /* 0x00000001ff0c7424 */ /* 0x000fe400078e00ff */
[----:B------:R-:W-:Y:S02]  /*22560*/  IMAD.MOV.U32 R11, RZ, RZ, RZ ;  /* 0x000000ffff0b7224 */ /* 0x000fe400078e00ff */
[----:B------:R-:W-:-:S07]  /*22570*/  IMAD.MOV.U32 R15, RZ, RZ, -0x1 ;  /* 0xffffffffff0f7424 */ /* 0x000fce00078e00ff */
[----:B------:R-:W-:Y:S05]  /*22580*/  WARPSYNC.COLLECTIVE R15, `(.L_x_13956) ;  /* 0x000000000f087348 */ /* 0x000fea0003c00000 */
[----:B------:R0:W1:Y:S02]  /*22590*/  SHFL.UP P6, R14, R13, R12, R11 ;  /* 0x0400000c0d0e7389 */ /* 0x00006400000c000b */
[----:B01----:R-:W-:Y:S01]  /*225a0*/  ENDCOLLECTIVE ;  /* 0x000000000000791b */ /* 0x003fe20003800000 */
.L_x_13956:
[----:B------:R-:W-:Y:S05]  /*225b0*/  BSYNC B0 ;  /* 0x0000000000007941 */ /* 0x000fea0003800000 */
.L_x_13955:
        /* <DEDUP_REMOVED lines=8> */
.L_x_13957:
[----:B------:R-:W-:Y:S01]  /*22640*/  IMAD.MOV.U32 R12, RZ, RZ, 0x4 ;  /* 0x00000004ff0c7424 */ /* 0x000fe200078e00ff */
[----:B------:R-:W-:-:S05]  /*22650*/  SEL R2, R14, RZ, P2 ;  /* 0x000000ff0e027207 */ /* 0x000fca0001000000 */
[----:B------:R-:W-:-:S04]  /*22660*/  IMAD.IADD R2, R13, 0x1, R2 ;  /* 0x000000010d027824 */ /* 0x000fc800078e0202 */
[----:B------:R-:W-:-:S07]  /*22670*/  IMAD.MOV.U32 R13, RZ, RZ, R2 ;  /* 0x000000ffff0d7224 */ /* 0x000fce00078e0002 */
[----:B------:R-:W-:Y:S05]  /*22680*/  WARPSYNC.COLLECTIVE R15, `(.L_x_13958) ;  /* 0x000000000f087348 */ /* 0x000fea0003c00000 */
[----:B------:R0:W1:Y:S02]  /*22690*/  SHFL.UP P6, R14, R13, R12, R11 ;  /* 0x0400000c0d0e7389 */ /* 0x00006400000c000b */
[----:B01----:R-:W-:Y:S01]  /*226a0*/  ENDCOLLECTIVE ;  /* 0x000000000000791b */ /* 0x003fe20003800000 */
.L_x_13958:
[----:B------:R-:W-:Y:S01]  /*226b0*/  IMAD.MOV.U32 R12, RZ, RZ, 0x8 ;  /* 0x00000008ff0c7424 */ /* 0x000fe200078e00ff */
[----:B------:R-:W-:-:S05]  /*226c0*/  SEL R3, R14, RZ, P3 ;  /* 0x000000ff0e037207 */ /* 0x000fca0001800000 */
[----:B------:R-:W-:-:S04]  /*226d0*/  IMAD.IADD R3, R2, 0x1, R3 ;  /* 0x0000000102037824 */ /* 0x000fc800078e0203 */
[----:B------:R-:W-:-:S07]  /*226e0*/  IMAD.MOV.U32 R13, RZ, RZ, R3 ;  /* 0x000000ffff0d7224 */ /* 0x000fce00078e0003 */
[----:B------:R-:W-:Y:S05]  /*226f0*/  WARPSYNC.COLLECTIVE R15, `(.L_x_13959) ;  /* 0x000000000f087348 */ /* 0x000fea0003c00000 */
[----:B------:R0:W1:Y:S02]  /*22700*/  SHFL.UP P6, R14, R13, R12, R11 ;  /* 0x0400000c0d0e7389 */ /* 0x00006400000c000b */
[----:B01----:R-:W-:Y:S01]  /*22710*/  ENDCOLLECTIVE ;  /* 0x000000000000791b */ /* 0x003fe20003800000 */
.L_x_13959:
[----:B------:R-:W-:Y:S01]  /*22720*/  IMAD.MOV.U32 R12, RZ, RZ, 0x10 ;  /* 0x00000010ff0c7424 */ /* 0x000fe200078e00ff */
[----:B------:R-:W-:-:S05]  /*22730*/  SEL R4, R14, RZ, P4 ;  /* 0x000000ff0e047207 */ /* 0x000fca0002000000 */
[----:B------:R-:W-:-:S04]  /*22740*/  IMAD.IADD R4, R3, 0x1, R4 ;  /* 0x0000000103047824 */ /* 0x000fc800078e0204 */
[----:B------:R-:W-:-:S07]  /*22750*/  IMAD.MOV.U32 R13, RZ, RZ, R4 ;  /* 0x000000ffff0d7224 */ /* 0x000fce00078e0004 */
[----:B------:R-:W-:Y:S05]  /*22760*/  WARPSYNC.COLLECTIVE R15, `(.L_x_13960) ;  /* 0x000000000f087348 */ /* 0x000fea0003c00000 */
[----:B------:R0:W1:Y:S02]  /*22770*/  SHFL.UP P6, R14, R13, R12, R11 ;  /* 0x0400000c0d0e7389 */ /* 0x00006400000c000b */
[----:B01----:R-:W-:Y:S01]  /*22780*/  ENDCOLLECTIVE ;  /* 0x000000000000791b */ /* 0x003fe20003800000 */
.L_x_13960:
        /* <DEDUP_REMOVED lines=8> */
.L_x_13961:
[----:B------:R-:W-:Y:S05]  /*22810*/  BRA `(.L_x_13962) ;  /* 0xffffffb800e07947 */ /* 0x000fea000383ffff */
.L_x_13822:
[----:B------:R-:W-:Y:S01]  /*22820*/  BSSY B0, `(.L_x_13963) ;  /* 0x0000006000007945 */ /* 0x000fe20003800000 */
[----:B------:R-:W-:Y:S01]  /*22830*/  PLOP3.LUT P6, PT, P6, PT, PT, 0x8, 0x0 ;  /* 0x000000000000781c */ /* 0x000fe200037ce170 */
[----:B------:R-:W-:-:S12]  /*22840*/  IMAD.MOV.U32 R15, RZ, RZ, -0x1 ;  /* 0xffffffffff0f7424 */ /* 0x000fd800078e00ff */
[----:B0-----:R-:W-:Y:S05]  /*22850*/  WARPSYNC.COLLECTIVE R15, `(.L_x_13964) ;  /* 0x000000000f087348 */ /* 0x001fea0003c00000 */
[----:B------:R-:W-:Y:S01]  /*22860*/  VOTE.ANY R14, PT, P6 ;  /* 0x00000000000e7806 */ /* 0x000fe200030e0100 */
[----:B0-----:R-:W-:Y:S06]  /*22870*/  ENDCOLLECTIVE ;  /* 0x000000000000791b */ /* 0x001fec0003800000 */
.L_x_13964:
[----:B------:R-:W-:Y:S05]  /*22880*/  BSYNC B0 ;  /* 0x0000000000007941 */ /* 0x000fea0003800000 */
.L_x_13963:
        /* <DEDUP_REMOVED lines=10> */
.L_x_13965:
[----:B------:R-:W-:Y:S02]  /*22930*/  IMAD.MOV.U32 R13, RZ, RZ, R5 ;  /* 0x000000ffff0d7224 */ /* 0x000fe400078e0005 */
[----:B------:R-:W-:-:S07]  /*22940*/  IMAD.MOV.U32 R25, RZ, RZ, R14 ;  /* 0x000000ffff197224 */ /* 0x000fce00078e000e */
[----:B------:R-:W-:Y:S05]  /*22950*/  WARPSYNC.COLLECTIVE R15, `(.L_x_13966) ;  /* 0x000000000f087348 */ /* 0x000fea0003c00000 */
[----:B------:R0:W1:Y:S02]  /*22960*/  SHFL.IDX P6, R14, R13, R12, R11 ;  /* 0x0000000c0d0e7389 */ /* 0x00006400000c000b */
[----:B01----:R-:W-:Y:S01]  /*22970*/  ENDCOLLECTIVE ;  /* 0x000000000000791b */ /* 0x003fe20003800000 */
.L_x_13966:
[----:B------:R-:W-:Y:S01]  /*22980*/  IMAD.MOV.U32 R5, RZ, RZ, R14 ;  /* 0x000000ffff057224 */ /* 0x000fe200078e000e */
[----:B------:R-:W-:Y:S06]  /*22990*/  BRA `(.L_x_13967) ;  /* 0xffffffb800c07947 */ /* 0x000fec000383ffff */
.L_x_13824:
[----:B------:R-:W-:Y:S01]  /*229a0*/  BSSY B0, `(.L_x_13968) ;  /* 0x0000007000007945 */ /* 0x000fe20003800000 */
[----:B------:R-:W-:Y:S02]  /*229b0*/  IMAD.MOV.U32 R13, RZ, RZ, R2 ;  /* 0x000000ffff0d7224 */ /* 0x000fe400078e0002 */
[----:B------:R-:W-:Y:S02]  /*229c0*/  IMAD.MOV.U32 R11, RZ, RZ, 0x1f ;  /* 0x0000001fff0b7424 */ /* 0x000fe400078e00ff */
[----:B------:R-:W-:-:S07]  /*229d0*/  IMAD.MOV.U32 R15, RZ, RZ, -0x1 ;  /* 0xffffffffff0f7424 */ /* 0x000fce00078e00ff */
[----:B0123--:R-:W-:Y:S05]  /*229e0*/  WARPSYNC.COLLECTIVE R15, `(.L_x_13969) ;  /* 0x000000000f087348 */ /* 0x00ffea0003c00000 */
[----:B------:R4:W0:Y:S02]  /*229f0*/  SHFL.IDX P6, R14, R13, R12, R11 ;  /* 0x0000000c0d0e7389 */ /* 0x00082400000c000b */
[----:B01234-:R-:W-:Y:S01]  /*22a00*/  ENDCOLLECTIVE ;  /* 0x000000000000791b */ /* 0x01ffe20003800000 */
.L_x_13969:
[----:B------:R-:W-:Y:S05]  /*22a10*/  BSYNC B0 ;  /* 0x0000000000007941 */ /* 0x000fea0003800000 */
.L_x_13968:
[----:B------:R-:W-:Y:S01]  /*22a20*/  IMAD.MOV.U32 R24, RZ, RZ, R14 ;  /* 0x000000ffff187224 */ /* 0x000fe200078e000e */
[----:B------:R-:W-:Y:S06]  /*22a30*/  BRA `(.L_x_13823) ;  /* 0xffffffb800b07947 */ /* 0x000fec000383ffff */
.L_x_13830:
[----:B0-----:R0:W1:Y:S02]  /*22a40*/  SYNCS.PHASECHK.TRANS64.TRYWAIT P0, [R9+URZ+0x16820], R0 ;  /* 0x01682000090075a7 */ /* 0x001064000800017f */
[----:B-1----:R-:W-:Y:S05]  /*22a50*/  @!P0 NANOSLEEP.SYNCS 0x989680 ;  /* 0x009896800000895d */ /* 0x002fea0003900000 */
[----:B------:R-:W1:Y:S02]  /*22a60*/  @!P0 SYNCS.PHASECHK.TRANS64 P0, [R9+URZ+0x16820], R0 ;  /* 0x01682000090085a7 */ /* 0x000e64000800007f */
[----:B-1----:R-:W-:Y:S05]  /*22a70*/  @!P0 BRA `(.L_x_13830) ;  /* 0xfffffffc00f08947 */ /* 0x002fea000383ffff */
[----:B------:R-:W-:Y:S05]  /*22a80*/  BRA `(.L_x_13970) ;  /* 0xffffffc400087947 */ /* 0x000fea000383ffff */
.L_x_13831:
        /* <DEDUP_REMOVED lines=8> */
[----:B0--3--:R-:W-:Y:S05]  /*22b10*/  WARPSYNC.COLLECTIVE R15, `(.L_x_13972) ;  /* 0x000000000f087348 */ /* 0x009fea0003c00000 */
[----:B------:R1:W2:Y:S02]  /*22b20*/  SHFL.IDX P6, R14, R13, R12, R11 ;  /* 0x0000000c0d0e7389 */ /* 0x0002a400000c000b */
[----:B0123--:R-:W-:Y:S01]  /*22b30*/  ENDCOLLECTIVE ;  /* 0x000000000000791b */ /* 0x00ffe20003800000 */
.L_x_13972:
[----:B------:R-:W-:Y:S05]  /*22b40*/  BSYNC B0 ;  /* 0x0000000000007941 */ /* 0x000fea0003800000 */
.L_x_13971:
[----:B------:R-:W-:Y:S05]  /*22b50*/  BRA `(.L_x_13973) ;  /* 0xffffffc000f07947 */ /* 0x000fea000383ffff */
.L_x_13832:
[----:B------:R-:W-:Y:S01]  /*22b60*/  BSSY B0, `(.L_x_13974) ;  /* 0x0000006000007945 */ /* 0x000fe20003800000 */
[----:B------:R-:W-:-:S07]  /*22b70*/  IMAD.MOV.U32 R15, RZ, RZ, -0x1 ;  /* 0xffffffffff0f7424 */ /* 0x000fce00078e00ff */
[----:B0--3--:R-:W-:Y:S05]  /*22b80*/  WARPSYNC.COLLECTIVE R15, `(.L_x_13975) ;  /* 0x000000000f0c7348 */ /* 0x009fea0003c00000 */
[----:B------:R-:W-:Y:S02]  /*22b90*/  ELECT P6, UR62, PT ;  /* 0x00000000003e782f */ /* 0x000fe400038c0000 */
[----:B------:R-:W-:Y:S01]  /*22ba0*/  MOV R14, UR62 ;  /* 0x0000003e000e7c02 */ /* 0x000fe20008000f00 */
[----:B0--3--:R-:W-:Y:S10]  /*22bb0*/  ENDCOLLECTIVE ;  /* 0x000000000000791b */ /* 0x009ff40003800000 */
.L_x_13975:
[----:B------:R-:W-:Y:S05]  /*22bc0*/  BSYNC B0 ;  /* 0x0000000000007941 */ /* 0x000fea0003800000 */
.L_x_13974:
[----:B------:R-:W-:Y:S05]  /*22bd0*/  BRA `(.L_x_13976) ;  /* 0xffffffc000e47947 */ /* 0x000fea000383ffff */
.L_x_13834:
[----:B0-----:R0:W1:Y:S02]  /*22be0*/  SYNCS.PHASECHK.TRANS64.TRYWAIT P0, [R7+URZ], R2 ;  /* 0x00000002070075a7 */ /* 0x001064000800017f */
[----:B-1----:R-:W-:Y:S05]  /*22bf0*/  @!P0 NANOSLEEP.SYNCS 0x989680 ;  /* 0x009896800000895d */ /* 0x002fea0003900000 */
[----:B------:R-:W1:Y:S02]  /*22c00*/  @!P0 SYNCS.PHASECHK.TRANS64 P0, [R7+URZ], R2 ;  /* 0x00000002070085a7 */ /* 0x000e64000800007f */
[----:B-1----:R-:W-:Y:S05]  /*22c10*/  @!P0 BRA `(.L_x_13834) ;  /* 0xfffffffc00f08947 */ /* 0x002fea000383ffff */
[----:B------:R-:W-:Y:S05]  /*22c20*/  BRA `(.L_x_13977) ;  /* 0xffffffc400187947 */ /* 0x000fea000383ffff */
.L_x_13835:
[----:B-1----:R1:W2:Y:S02]  /*22c30*/  SYNCS.PHASECHK.TRANS64.TRYWAIT P0, [R3+URZ], R0 ;  /* 0x00000000030075a7 */ /* 0x0022a4000800017f */
[----:B--2---:R-:W-:Y:S05]  /*22c40*/  @!P0 NANOSLEEP.SYNCS 0x989680 ;  /* 0x009896800000895d */ /* 0x004fea0003900000 */
[----:B------:R-:W2:Y:S02]  /*22c50*/  @!P0 SYNCS.PHASECHK.TRANS64 P0, [R3+URZ], R0 ;  /* 0x00000000030085a7 */ /* 0x000ea4000800007f */
[----:B--2---:R-:W-:Y:S05]  /*22c60*/  @!P0 BRA `(.L_x_13835) ;  /* 0xfffffffc00f08947 */ /* 0x004fea000383ffff */
[----:B------:R-:W-:Y:S05]  /*22c70*/  BRA `(.L_x_13978) ;  /* 0xffffffc4000c7947 */ /* 0x000fea000383ffff */
.L_x_13837:
[----:B-1----:R1:W2:Y:S02]  /*22c80*/  SYNCS.PHASECHK.TRANS64.TRYWAIT P0, [R5+URZ], R2 ;  /* 0x00000002050075a7 */ /* 0x0022a4000800017f */
[----:B--2---:R-:W-:Y:S05]  /*22c90*/  @!P0 NANOSLEEP.SYNCS 0x989680 ;  /* 0x009896800000895d */ /* 0x004fea0003900000 */
[----:B------:R-:W2:Y:S02]  /*22ca0*/  @!P0 SYNCS.PHASECHK.TRANS64 P0, [R5+URZ], R2 ;  /* 0x00000002050085a7 */ /* 0x000ea4000800007f */
[----:B--2---:R-:W-:Y:S05]  /*22cb0*/  @!P0 BRA `(.L_x_13837) ;  /* 0xfffffffc00f08947 */ /* 0x004fea000383ffff */
[----:B------:R-:W-:Y:S05]  /*22cc0*/  BRA `(.L_x_13979) ;  /* 0xffffffc400107947 */ /* 0x000fea000383ffff */
.L_x_13980:
        /* <DEDUP_REMOVED lines=11> */
.L_x_14880:


//--------------------- .text._ZN7cutlass13device_kernelIN5flash11enable_sm90INS1_16FlashAttnFwdSm90INS1_25CollectiveMainloopFwdSm90ILi2EN4cute5tupleIJNS5_1CILi1EEES8_S8_EEENS6_IJNS7_ILi192EEENS7_ILi128EEENS7_ILi64EEEEEELi64ENS_6half_tEfNS_4arch4Sm90ELb1ELb0ELb0ELb0ELb0ELb0ELb0ELb1ELb1ELb1ELb1ELb0EEENS1_21CollectiveEpilogueFwdINS6_IJSA_SC_SB_EEES9_SE_SG_Li384ELb0ELb1ELb1ELb0EEENS1_19SingleTileSchedulerILb0ELb1ELb1ELi192EEEEEEEEEvNT_6ParamsE --------------------------
	.section	.text._ZN7cutlass13device_kernelIN5flash11enable_sm90INS1_16FlashAttnFwdSm90INS1_25CollectiveMainloopFwdSm90ILi2EN4cute5tupleIJNS5_1CILi1EEES8_S8_EEENS6_IJNS7_ILi192EEENS7_ILi128EEENS7_ILi64EEEEEELi64ENS_6half_tEfNS_4arch4Sm90ELb1ELb0ELb0ELb0ELb0ELb0ELb0ELb1ELb1ELb1ELb1ELb0EEENS1_21CollectiveEpilogueFwdINS6_IJSA_SC_SB_EEES9_SE_SG_Li384ELb0ELb1ELb1ELb0EEENS1_19SingleTileSchedulerILb0ELb1ELb1ELi192EEEEEEEEEvNT_6ParamsE,"ax",@progbits
	.align	128
.text._ZN7cutlass13device_kernelIN5flash11enable_sm90INS1_16FlashAttnFwdSm90INS1_25CollectiveMainloopFwdSm90ILi2EN4cute5tupleIJNS5_1CILi1EEES8_S8_EEENS6_IJNS7_ILi192EEENS7_ILi128EEENS7_ILi64EEEEEELi64ENS_6half_tEfNS_4arch4Sm90ELb1ELb0ELb0ELb0ELb0ELb0ELb0ELb1ELb1ELb1ELb1ELb0EEENS1_21CollectiveEpilogueFwdINS6_IJSA_SC_SB_EEES9_SE_SG_Li384ELb0ELb1ELb1ELb0EEENS1_19SingleTileSchedulerILb0ELb1ELb1ELi192EEEEEEEEEvNT_6ParamsE:
        .type           _ZN7cutlass13device_kernelIN5flash11enable_sm90INS1_16FlashAttnFwdSm90INS1_25CollectiveMainloopFwdSm90ILi2EN4cute5tupleIJNS5_1CILi1EEES8_S8_EEENS6_IJNS7_ILi192EEENS7_ILi128EEENS7_ILi64EEEEEELi64ENS_6half_tEfNS_4arch4Sm90ELb1ELb0ELb0ELb0ELb0ELb0ELb0ELb1ELb1ELb1ELb1ELb0EEENS1_21CollectiveEpilogueFwdINS6_IJSA_SC_SB_EEES9_SE_SG_Li384ELb0ELb1ELb1ELb0EEENS1_19SingleTileSchedulerILb0ELb1ELb1ELi192EEEEEEEEEvNT_6ParamsE,@function
        .size           _ZN7cutlass13device_kernelIN5flash11enable_sm90INS1_16FlashAttnFwdSm90INS1_25CollectiveMainloopFwdSm90ILi2EN4cute5tupleIJNS5_1CILi1EEES8_S8_EEENS6_IJNS7_ILi192EEENS7_ILi128EEENS7_ILi64EEEEEELi64ENS_6half_tEfNS_4arch4Sm90ELb1ELb0ELb0ELb0ELb0ELb0ELb0ELb1ELb1ELb1ELb1ELb0EEENS1_21CollectiveEpilogueFwdINS6_IJSA_SC_SB_EEES9_SE_SG_Li384ELb0ELb1ELb1ELb0EEENS1_19SingleTileSchedulerILb0ELb1ELb1ELi192EEEEEEEEEvNT_6ParamsE,(.L_x_14881 - _ZN7cutlass13device_kernelIN5flash11enable_sm90INS1_16FlashAttnFwdSm90INS1_25CollectiveMainloopFwdSm90ILi2EN4cute5tupleIJNS5_1CILi1EEES8_S8_EEENS6_IJNS7_ILi192EEENS7_ILi128EEENS7_ILi64EEEEEELi64ENS_6half_tEfNS_4arch4Sm90ELb1ELb0ELb0ELb0ELb0ELb0ELb0ELb1ELb1ELb1ELb1ELb0EEENS1_21CollectiveEpilogueFwdINS6_IJSA_SC_SB_EEES9_SE_SG_Li384ELb0ELb1ELb1ELb0EEENS1_19SingleTileSchedulerILb0ELb1ELb1ELi192EEEEEEEEEvNT_6ParamsE)
        .other          _ZN7cutlass13device_kernelIN5flash11enable_sm90INS1_16FlashAttnFwdSm90INS1_25CollectiveMainloopFwdSm90ILi2EN4cute5tupleIJNS5_1CILi1EEES8_S8_EEENS6_IJNS7_ILi192EEENS7_ILi128EEENS7_ILi64EEEEEELi64ENS_6half_tEfNS_4arch4Sm90ELb1ELb0ELb0ELb0ELb0ELb0ELb0ELb1ELb1ELb1ELb1ELb0EEENS1_21CollectiveEpilogueFwdINS6_IJSA_SC_SB_EEES9_SE_SG_Li384ELb0ELb1ELb1ELb0EEENS1_19SingleTileSchedulerILb0ELb1ELb1ELi192EEEEEEEEEvNT_6ParamsE,@"STO_CUDA_ENTRY STV_DEFAULT"
_ZN7cutlass13device_kernelIN5flash11enable_sm90INS1_16FlashAttnFwdSm90INS1_25CollectiveMainloopFwdSm90ILi2EN4cute5tupleIJNS5_1CILi1EEES8_S8_EEENS6_IJNS7_ILi192EEENS7_ILi128EEENS7_ILi64EEEEEELi64ENS_6half_tEfNS_4arch4Sm90ELb1ELb0ELb0ELb0ELb0ELb0ELb0ELb1ELb1ELb1ELb1ELb0EEENS1_21CollectiveEpilogueFwdINS6_IJSA_SC_SB_EEES9_SE_SG_Li384ELb0ELb1ELb1ELb0EEENS1_19SingleTileSchedulerILb0ELb1ELb1ELi192EEEEEEEEEvNT_6ParamsE:
        /* <DEDUP_REMOVED lines=17> */
.L_x_13982:
[----:B------:R-:W-:Y:S05]  /*0110*/  BSYNC B0 ;  /* 0x0000000000007941 */ /* 0x000fea0003800000 */
.L_x_13981:
        /* <DEDUP_REMOVED lines=41> */
.L_x_13983:
        /* <DEDUP_REMOVED lines=22> */
.L_x_13984:
        /* <DEDUP_REMOVED lines=18> */
.L_x_13985:
        /* <DEDUP_REMOVED lines=22> */
.L_x_13986:
        /* <DEDUP_REMOVED lines=22> */
.L_x_13987:
        /* <DEDUP_REMOVED lines=9> */
.L_x_13990:
        /* <DEDUP_REMOVED lines=21> */
[----:B------:R-:W0:Y:S01]  /*0ad0*/  S2UR UR41, SR_CTAID.X ;  /* 0x00000000002979c3 */ /* 0x000e220000002500 */
        /* <DEDUP_REMOVED lines=12> */
[----:B------:R-:W-:Y:S02]  /*0ba0*/  USEL UR37, UR37, 0x1, UP0 ;  /* 0x0000000125257887 */ /* 0x000fe40008000000 */
[----:B------:R-:W-:Y:S02]  /*0bb0*/  ULOP3.LUT UR38, UR38, 0xffff, URZ, 0xc0, !UPT ;  /* 0x0000ffff26267892 */ /* 0x000fe4000f8ec03f */
[----:B------:R-:W-:Y:S02]  /*0bc0*/  UIMAD UR7, UR37, UR8, UR7 ;  /* 0x00000008250772a4 */ /* 0x000fe4000f8e0207 */
[----:B0-----:R-:W-:-:S04]  /*0bd0*/  UIMAD UR41, UR41, 0xc0, URZ ;  /* 0x000000c0292978a4 */ /* 0x001fc8000f8e023f */
[----:B------:R-:W-:Y:S02]  /*0be0*/  @UP1 UIADD3 UR4, UR41, 0xbf, URZ ;  /* 0x000000bf29041890 */ /* 0x000fe4000fffe03f */
[----:B------:R-:W-:Y:S02]  /*0bf0*/  UIADD3 UR6, UR41, 0xbf, URZ ;  /* 0x000000bf29067890 */ /* 0x000fe4000fffe03f */
[----:B------:R-:W-:Y:S02]  /*0c00*/  UIMAD.WIDE.U32 UR4, UR4, UR5, URZ ;  /* 0x00000005040472a5 */ /* 0x000fe4000f8e003f */
[----:B------:R-:W-:Y:S02]  /*0c10*/  UIMAD UR4, UR37, UR8, 0x7f ;  /* 0x0000007f250474a4 */ /* 0x000fe4000f8e0208 */
[----:B------:R-:W-:Y:S02]  /*0c20*/  @UP1 USHF.R.U32.HI UR6, URZ, UR9, UR5 ;  /* 0x000000093f061299 */ /* 0x000fe40008011605 */
[----:B------:R-:W-:-:S02]  /*0c30*/  USHF.R.S32.HI UR5, URZ, 0x1f, UR4 ;  /* 0x0000001f3f057899 */ /* 0x000fc40008011404 */
[----:B------:R-:W-:Y:S02]  /*0c40*/  UIADD3 UR6, UR7, UR6, URZ ;  /* 0x0000000607067290 */ /* 0x000fe4000fffe03f */
[----:B------:R-:W-:Y:S02]  /*0c50*/  ULEA.HI UR5, UR5, UR4, URZ, 0x7 ;  /* 0x0000000405057291 */ /* 0x000fe4000f8f383f */
[----:B------:R-:W-:Y:S02]  /*0c60*/  USHF.R.S32.HI UR7, URZ, 0x1f, UR6 ;  /* 0x0000001f3f077899 */ /* 0x000fe40008011406 */
[----:B------:R-:W-:Y:S02]  /*0c70*/  USHF.R.S32.HI UR5, URZ, 0x7, UR5 ;  /* 0x000000073f057899 */ /* 0x000fe40008011405 */
[----:B------:R-:W-:Y:S01]  /*0c80*/  ULEA.HI UR7, UR7, UR6, URZ, 0x7 ;  /* 0x0000000607077291 */ /* 0x000fe2000f8f383f */
[----:B------:R-:W-:-:S03]  /*0c90*/  UMOV UR4, URZ ;  /* 0x0000003f00047c82 */ /* 0x000fc60008000000 */
[----:B------:R-:W-:-:S04]  /*0ca0*/  USHF.R.S32.HI UR7, URZ, 0x7, UR7 ;  /* 0x000000073f077899 */ /* 0x000fc80008011407 */
        /* <DEDUP_REMOVED lines=40> */
.L_x_13992:
[----:B------:R-:W-:Y:S01]  /*0f30*/  UIMAD UR38, UR38, UR4, URZ ;  /* 0x00000004262672a4 */ /* 0x000fe2000f8e023f */
[----:B------:R-:W-:Y:S01]  /*0f40*/  IMAD.U32 R0, RZ, RZ, UR9 ;  /* 0x00000009ff007e24 */ /* 0x000fe2000f8e00ff */
[----:B------:R-:W-:Y:S01]  /*0f50*/  PLOP3.LUT P0, PT, PT, PT, PT, 0x80, 0x0 ;  /* 0x000000000000781c */ /* 0x000fe20003f0f070 */
[----:B------:R-:W-:Y:S01]  /*0f60*/  IMAD.U32 R3, RZ, RZ, UR4 ;  /* 0x00000004ff037e24 */ /* 0x000fe2000f8e00ff */
[----:B------:R-:W-:Y:S01]  /*0f70*/  CS2R R118, SRZ ;  /* 0x0000000000767805 */ /* 0x000fe2000001ff00 */
[----:B------:R-:W-:Y:S01]  /*0f80*/  VIADD R18, R2, 0xffffff80 ;  /* 0xffffff8002127836 */ /* 0x000fe20000000000 */
[----:B------:R-:W-:Y:S01]  /*0f90*/  CS2R R116, SRZ ;  /* 0x0000000000747805 */ /* 0x000fe2000001ff00 */
[----:B------:R-:W-:Y:S01]  /*0fa0*/  IMAD.MOV.U32 R4, RZ, RZ, RZ ;  /* 0x000000ffff047224 */ /* 0x000fe200078e00ff */
        /* <DEDUP_REMOVED lines=17> */
[----:B------:R-:W-:-:S06]  /*10c0*/  UISETP.GT.AND UP0, UPT, UR42, UR38, UPT ;  /* 0x000000262a00728c */ /* 0x000fcc000bf04270 */
[----:B------:R-:W-:-:S13]  /*10d0*/  PLOP3.LUT P1, PT, PT, PT, UP0, 0x80, 0x0 ;  /* 0x000000000000781c */ /* 0x000fda0003f2f008 */
[----:B------:R-:W-:Y:S05]  /*10e0*/  @!P1 BRA `(.L_x_13993) ;  /* 0x0000007000289947 */ /* 0x000fea0003800000 */
        /* <DEDUP_REMOVED lines=34> */
.L_x_13994:
[----:B------:R-:W-:-:S04]  /*1310*/  SHF.L.U32 R0, RZ, 0x1f, RZ ;  /* 0x0000001fff007819 */ /* 0x000fc800000006ff */
[----:B------:R-:W0:Y:S02]  /*1320*/  SYNCS.PHASECHK.TRANS64.TRYWAIT P0, [UR39+0x16800], R0 ;  /* 0x01680000ff0075a7 */ /* 0x000e240008000167 */
[----:B0-----:R-:W-:Y:S05]  /*1330*/  @!P0 BRA `(.L_x_13995) ;  /* 0x000000b400c08947 */ /* 0x001fea0003800000 */
.L_x_14100:
[----:B------:R-:W-:-:S06]  /*1340*/  ULOP3.LUT UR4, UR43, 0x1, URZ, 0xfc, !UPT ;  /* 0x000000012b047892 */ /* 0x000fcc000f8efc3f */
[----:B0-----:R-:W-:-:S05]  /*1350*/  IMAD.U32 R3, RZ, RZ, UR4 ;  /* 0x00000004ff037e24 */ /* 0x001fca000f8e00ff */
[----:B------:R-:W-:-:S13]  /*1360*/  ISETP.NE.AND P0, PT, R3, 0x3, PT ;  /* 0x000000030300780c */ /* 0x000fda0003f05270 */
[----:B------:R-:W-:Y:S05]  /*1370*/  @!P0 BRA `(.L_x_13996) ;  /* 0x0000000000048947 */ /* 0x000fea0003800000 */
[----:B------:R-:W-:Y:S01]  /*1380*/  BPT.TRAP 0x1 ;  /* 0x000000040000795c */ /* 0x000fe20000300000 */
.L_x_13996:
[----:B------:R0:W1:Y:S01]  /*1390*/  SYNCS.PHASECHK.TRANS64.TRYWAIT P2, [UR39+0x16830], R0 ;  /* 0x01683000ff0075a7 */ /* 0x0000620008040167 */
[----:B------:R-:W-:Y:S05]  /*13a0*/  @!P0 BRA `(.L_x_13997) ;  /* 0x0000000000048947 */ /* 0x000fea0003800000 */
[----:B------:R-:W-:Y:S01]  /*13b0*/  BPT.TRAP 0x1 ;  /* 0x000000040000795c */ /* 0x000fe20000300000 */
.L_x_13997:
[----:B------:R-:W-:Y:S01]  /*13c0*/  IMAD.U32 R10, RZ, RZ, UR44 ;  /* 0x0000002cff0a7e24 */ /* 0x000fe2000f8e00ff */
[----:B------:R-:W-:-:S04]  /*13d0*/  ISETP.NE.AND P1, PT, R17, RZ, PT ;  /* 0x000000ff1100720c */ /* 0x000fc80003f25270 */
[----:B------:R-:W-:Y:S01]  /*13e0*/  LOP3.LUT R10, R10, 0x10000, RZ, 0xfc, !PT ;  /* 0x000100000a0a7812 */ /* 0x000fe200078efcff */
[----:B-1----:R-:W-:Y:S08]  /*13f0*/  @P2 BRA `(.L_x_13998) ;  /* 0x0000000000082947 */ /* 0x002ff00003800000 */
[----:B------:R-:W1:Y:S02]  /*1400*/  SYNCS.PHASECHK.TRANS64.TRYWAIT P2, [UR39+0x16830], R0 ;  /* 0x01683000ff0075a7 */ /* 0x000e640008040167 */
[----:B-1----:R-:W-:Y:S05]  /*1410*/  @!P2 BRA `(.L_x_13999) ;  /* 0x000000b400a0a947 */ /* 0x002fea0003800000 */
.L_x_13998:
        /* <DEDUP_REMOVED lines=17> */
[C---:B------:R-:W-:Y:S01]  /*1530*/  IMAD.IADD R3, R18.reuse, 0x1, -R3 ;  /* 0x0000000112037824 */ /* 0x040fe200078e0a03 */
        /* <DEDUP_REMOVED lines=23> */
[----:B------:R-:W-:Y:S01]  /*16b0*/  UIADD3 UR26, UR42, -0x2, URZ ;  /* 0xfffffffe2a1a7890 */ /* 0x000fe2000fffe03f */
[----:B------:R-:W-:-:S02]  /*16c0*/  LEA.HI R7, R7, R0, RZ, 0x3 ;  /* 0x0000000007077211 */ /* 0x000fc400078f18ff */
[----:B------:R-:W-:Y:S02]  /*16d0*/  CS2R R118, SRZ ;  /* 0x0000000000767805 */ /* 0x000fe4000001ff00 */
[----:B------:R-:W-:Y:S02]  /*16e0*/  LEA R8, R5, UR41, 0x4 ;  /* 0x0000002905087c11 */ /* 0x000fe4000f8e20ff */
[----:B------:R-:W-:Y:S02]  /*16f0*/  CS2R R116, SRZ ;  /* 0x0000000000747805 */ /* 0x000fe4000001ff00 */
[----:B------:R-:W-:Y:S01]  /*1700*/  LOP3.LUT R7, R7, 0xfffffff8, RZ, 0xc0, !PT ;  /* 0xfffffff807077812 */ /* 0x000fe200078ec0ff */
[----:B------:R-:W-:Y:S01]  /*1710*/  @UP0 ULDC UR4, c[0x0][0x44c] ;  /* 0x0001130000040ab9 */ /* 0x000fe20000000800 */
[----:B------:R-:W-:Y:S01]  /*1720*/  LEA.HI R6, R6, R6, RZ, 0x1 ;  /* 0x0000000606067211 */ /* 0x000fe200078f08ff */
[----:B------:R-:W-:Y:S01]  /*1730*/  @UP0 ULDC UR5, c[0x0][0x450] ;  /* 0x0001140000050ab9 */ /* 0x000fe20000000800 */
[----:B------:R-:W-:-:S02]  /*1740*/  LEA.HI R5, R19, R19, RZ, 0x1 ;  /* 0x0000001313057211 */ /* 0x000fc400078f08ff */
[----:B------:R-:W-:Y:S02]  /*1750*/  CS2R R114, SRZ ;  /* 0x0000000000727805 */ /* 0x000fe4000001ff00 */
[----:B------:R-:W-:Y:S01]  /*1760*/  IADD3 R7, R8, R0, -R7 ;  /* 0x0000000008077210 */ /* 0x000fe20007ffe807 */
[----:B------:R-:W-:Y:S01]  /*1770*/  IMAD R6, R6, -0x3, R23 ;  /* 0xfffffffd06067824 */ /* 0x000fe200078e0217 */
[----:B------:R-:W-:Y:S02]  /*1780*/  LOP3.LUT R0, R5, 0x1ffffffe, RZ, 0xc0, !PT ;  /* 0x1ffffffe05007812 */ /* 0x000fe400078ec0ff */
[----:B------:R-:W-:Y:S02]  /*1790*/  CS2R R112, SRZ ;  /* 0x0000000000707805 */ /* 0x000fe4000001ff00 */
[----:B------:R-:W-:Y:S01]  /*17a0*/  PLOP3.LUT P2, PT, PT, PT, UP0, 0x80, 0x0 ;  /* 0x000000000000781c */ /* 0x000fe20003f4f008 */
[----:B------:R-:W-:Y:S01]  /*17b0*/  IMAD R7, R6, 0x40, R7 ;  /* 0x0000004006077824 */ /* 0x000fe200078e0207 */
[----:B------:R-:W-:Y:S01]  /*17c0*/  LOP3.LUT R6, R4, 0x7ffffffc, RZ, 0xc0, !PT ;  /* 0x7ffffffc04067812 */ /* 0x000fe200078ec0ff */
[----:B------:R-:W-:Y:S01]  /*17d0*/  IMAD.IADD R0, R19, 0x1, -R0 ;  /* 0x0000000113007824 */ /* 0x000fe200078e0a00 */
[----:B------:R-:W-:Y:S01]  /*17e0*/  CS2R R110, SRZ ;  /* 0x00000000006e7805 */ /* 0x000fe2000001ff00 */
[----:B------:R-:W-:-:S02]  /*17f0*/  IMAD.U32 R4, RZ, RZ, UR6 ;  /* 0x00000006ff047e24 */ /* 0x000fc4000f8e00ff */
[----:B------:R-:W-:Y:S02]  /*1800*/  IMAD R0, R0, 0x8, R7 ;  /* 0x0000000800007824 */ /* 0x000fe400078e0207 */
[----:B------:R-:W-:Y:S02]  /*1810*/  IMAD.IADD R6, R3, 0x1, -R6 ;  /* 0x0000000103067824 */ /* 0x000fe400078e0a06 */
[----:B------:R-:W-:Y:S02]  /*1820*/  IMAD.MOV.U32 R7, RZ, RZ, R0 ;  /* 0x000000ffff077224 */ /* 0x000fe400078e0000 */
[----:B------:R-:W-:Y:S01]  /*1830*/  @P2 IMAD.HI.U32 R5, R0, UR4, RZ ;  /* 0x0000000400052c27 */ /* 0x000fe2000f8e00ff */
[----:B------:R-:W-:Y:S02]  /*1840*/  UMOV UR4, 0xffffff80 ;  /* 0xffffff8000047882 */ /* 0x000fe40000000000 */
[----:B------:R-:W-:Y:S02]  /*1850*/  UIMAD UR4, UR42, UR4, 0x80 ;  /* 0x000000802a0474a4 */ /* 0x000fe4000f8e0204 */
[----:B------:R-:W-:-:S02]  /*1860*/  @P2 SHF.R.U32.HI R7, RZ, UR5, R5 ;  /* 0x00000005ff072c19 */ /* 0x000fc40008011605 */
[----:B------:R-:W-:Y:S02]  /*1870*/  UIADD3 UR5, UR4, 0x1, URZ ;  /* 0x0000000104057890 */ /* 0x000fe4000fffe03f */
[----:B------:R-:W-:Y:S01]  /*1880*/  UIMAD UR4, UR37, UR6, UR4 ;  /* 0x00000006250472a4 */ /* 0x000fe2000f8e0204 */
[----:B------:R-:W0:Y:S01]  /*1890*/  SHFL.IDX PT, R5, R7, RZ, 0x1c1f ;  /* 0x001c1fff07057589 */ /* 0x000e2200000e0000 */
[----:B------:R-:W-:Y:S02]  /*18a0*/  UIMAD UR6, UR37, UR6, -UR7 ;  /* 0x00000006250672a4 */ /* 0x000fe4000f8e0a07 */
[----:B------:R-:W-:Y:S01]  /*18b0*/  IMAD.U32 R3, RZ, RZ, UR5 ;  /* 0x00000005ff037e24 */ /* 0x000fe2000f8e00ff */
[----:B------:R-:W1:Y:S01]  /*18c0*/  SHFL.IDX PT, R108, R7, 0x1, 0x1c1f ;  /* 0x003c1f00076c7f89 */ /* 0x000e6200000e0000 */
[----:B------:R-:W-:Y:S01]  /*18d0*/  IMAD.U32 R19, RZ, RZ, UR4 ;  /* 0x00000004ff137e24 */ /* 0x000fe2000f8e00ff */
[----:B------:R-:W-:Y:S01]  /*18e0*/  ULDC UR4, c[0x0][0x988] ;  /* 0x0002620000047ab9 */ /* 0x000fe20000000800 */
[----:B------:R-:W-:-:S02]  /*18f0*/  IMAD R3, R6, -0x2, R3 ;  /* 0xfffffffe06037824 */ /* 0x000fc400078e0203 */
[----:B------:R-:W-:Y:S02]  /*1900*/  IMAD R19, R6, -0x2, R19 ;  /* 0xfffffffe06137824 */ /* 0x000fe400078e0213 */
[----:B------:R-:W-:-:S04]  /*1910*/  IMAD R9, R4, UR37, R3 ;  /* 0x0000002504097c24 */ /* 0x000fc8000f8e0203 */
[----:B------:R-:W-:-:S05]  /*1920*/  VIADD R4, R9, -UR7 ;  /* 0x8000000709047c36 */ /* 0x000fca0008000000 */
[----:B0-----:R-:W-:-:S04]  /*1930*/  VIADDMNMX R5, R5, R4, R19, PT ;  /* 0x0000000405057246 */ /* 0x001fc80003800113 */
[C---:B------:R-:W-:Y:S02]  /*1940*/  ISETP.GT.AND P3, PT, R5.reuse, RZ, PT ;  /* 0x000000ff0500720c */ /* 0x040fe40003f64270 */
[C---:B------:R-:W-:Y:S02]  /*1950*/  ISETP.GT.AND P4, PT, R5.reuse, 0x1, PT ;  /* 0x000000010500780c */ /* 0x040fe40003f84270 */
[----:B------:R-:W-:Y:S02]  /*1960*/  ISETP.GT.AND P5, PT, R5, 0x8, PT ;  /* 0x000000080500780c */ /* 0x000fe40003fa4270 */
[----:B-1----:R-:W-:Y:S01]  /*1970*/  IADD3 R108, R108, -UR7, R9 ;  /* 0x800000076c6c7c10 */ /* 0x002fe2000fffe009 */
[----:B------:R-:W-:-:S03]  /*1980*/  @UP0 ULDC UR7, c[0x0][0x450] ;  /* 0x0001140000070ab9 */ /* 0x000fc60000000800 */
[----:B------:R-:W-:Y:S02]  /*1990*/  VIMNMX R19, R19, R108, PT ;  /* 0x0000006c13137248 */ /* 0x000fe40003fe0100 */
[----:B------:R-:W-:Y:S01]  /*19a0*/  CS2R R108, SRZ ;  /* 0x00000000006c7805 */ /* 0x000fe2000001ff00 */
        /* <DEDUP_REMOVED lines=101> */
[C---:B------:R-:W-:Y:S02]  /*2000*/  ISETP.GT.AND P4, PT, R19.reuse, 0x1, PT ;  /* 0x000000011300780c */ /* 0x040fe40003f84270 */
[----:B------:R-:W-:Y:S01]  /*2010*/  FMNMX.FTZ R5, R14, R3, !PT ;  /* 0x000000030e057209 */ /* 0x000fe20007810000 */
[----:B------:R-:W-:Y:S01]  /*2020*/  IMAD.U32 R3, RZ, RZ, UR4 ;  /* 0x00000004ff037e24 */ /* 0x000fe2000f8e00ff */
[----:B------:R-:W-:Y:S01]  /*2030*/  ISETP.GT.AND P5, PT, R19, 0x8, PT ;  /* 0x000000081300780c */ /* 0x000fe20003fa4270 */
[----:B------:R-:W-:Y:S01]  /*2040*/  @UP0 ULDC UR4, c[0x0][0x44c] ;  /* 0x0001130000040ab9 */ /* 0x000fe20000000800 */
[----:B------:R-:W-:Y:S01]  /*2050*/  FSEL R27, R27, -INF , P4 ;  /* 0xff8000001b1b7808 */ /* 0x000fe20002000000 */
[----:B------:R-:W0:Y:S01]  /*2060*/  SHFL.BFLY PT, R8, R5, 0x2, 0x1f ;  /* 0x0c401f0005087f89 */ /* 0x000e2200000e0000 */
[----:B------:R-:W-:Y:S01]  /*2070*/  FSEL R30, R30, -INF , P5 ;  /* 0xff8000001e1e7808 */ /* 0x000fe20002800000 */
[----:B------:R-:W-:Y:S01]  /*2080*/  UIMAD.WIDE.U32 UR4, UR41, UR4, URZ ;  /* 0x00000004290472a5 */ /* 0x000fe2000f8e003f */
[----:B------:R-:W-:-:S03]  /*2090*/  ISETP.GT.AND P4, PT, R19, 0x10, PT ;  /* 0x000000101300780c */ /* 0x000fc60003f84270 */
[----:B------:R-:W-:Y:S01]  /*20a0*/  @UP0 USHF.R.U32.HI UR41, URZ, UR7, UR5 ;  /* 0x000000073f290299 */ /* 0x000fe20008011605 */
[----:B------:R-:W-:Y:S02]  /*20b0*/  FSEL R34, R34, -INF , P4 ;  /* 0xff80000022227808 */ /* 0x000fe40002000000 */
[C---:B------:R-:W-:Y:S01]  /*20c0*/  ISETP.GT.AND P4, PT, R19.reuse, 0x18, PT ;  /* 0x000000181300780c */ /* 0x040fe20003f84270 */
[----:B------:R-:W-:Y:S01]  /*20d0*/  UIADD3 UR6, UR6, UR41, URZ ;  /* 0x0000002906067290 */ /* 0x000fe2000fffe03f */
[----:B------:R-:W-:Y:S02]  /*20e0*/  UMOV UR5, URZ ;  /* 0x0000003f00057c82 */ /* 0x000fe40008000000 */
[----:B------:R-:W-:Y:S01]  /*20f0*/  FSEL R38, R38, -INF , P4 ;  /* 0xff80000026267808 */ /* 0x000fe20002000000 */
[----:B------:R-:W-:Y:S01]  /*2100*/  USHF.R.S32.HI UR4, URZ, 0x1f, UR6 ;  /* 0x0000001f3f047899 */ /* 0x000fe20008011406 */
[----:B------:R-:W-:-:S03]  /*2110*/  ISETP.GT.AND P4, PT, R19, 0x20, PT ;  /* 0x000000201300780c */ /* 0x000fc60003f84270 */
[----:B------:R-:W-:Y:S01]  /*2120*/  ULEA.HI UR4, UR4, UR6, URZ, 0x7 ;  /* 0x0000000604047291 */ /* 0x000fe2000f8f383f */
[----:B------:R-:W-:Y:S02]  /*2130*/  FSEL R42, R42, -INF , P4 ;  /* 0xff8000002a2a7808 */ /* 0x000fe40002000000 */
[----:B------:R-:W-:Y:S01]  /*2140*/  ISETP.GT.AND P4, PT, R19, 0x28, PT ;  /* 0x000000281300780c */ /* 0x000fe20003f84270 */
[----:B------:R-:W-:Y:S01]  /*2150*/  USHF.R.S32.HI UR4, URZ, 0x7, UR4 ;  /* 0x000000073f047899 */ /* 0x000fe20008011404 */
[----:B0-----:R-:W-:Y:S02]  /*2160*/  FMNMX.FTZ R15, R5, R8, !PT ;  /* 0x00000008050f7209 */ /* 0x001fe40007810000 */
[----:B------:R-:W-:Y:S01]  /*2170*/  FSEL R46, R46, -INF , P4 ;  /* 0xff8000002e2e7808 */ /* 0x000fe20002000000 */
[----:B------:R-:W-:Y:S01]  /*2180*/  UISETP.LT.AND UP1, UPT, UR38, UR4, UPT ;  /* 0x000000042600728c */ /* 0x000fe2000bf21270 */
[----:B------:R-:W-:Y:S01]  /*2190*/  ISETP.GT.AND P4, PT, R19, 0x30, PT ;  /* 0x000000301300780c */ /* 0x000fe20003f84270 */
[----:B------:R-:W0:Y:S02]  /*21a0*/  SHFL.BFLY PT, R8, R15, 0x1, 0x1f ;  /* 0x0c201f000f087f89 */ /* 0x000e2400000e0000 */
[----:B------:R-:W-:Y:S01]  /*21b0*/  USEL UR25, UR38, UR4, !UP1 ;  /* 0x0000000426197287 */ /* 0x000fe2000c800000 */
[----:B------:R-:W-:-:S02]  /*21c0*/  FSEL R50, R50, -INF , P4 ;  /* 0xff80000032327808 */ /* 0x000fc40002000000 */
[C---:B------:R-:W-:Y:S01]  /*21d0*/  ISETP.GT.AND P4, PT, R19.reuse, 0x38, PT ;  /* 0x000000381300780c */ /* 0x040fe20003f84270 */
[----:B------:R-:W-:Y:S01]  /*21e0*/  UISETP.GE.AND UP1, UPT, UR26, UR25, UPT ;  /* 0x000000191a00728c */ /* 0x000fe2000bf26270 */
[----:B------:R-:W-:Y:S02]  /*21f0*/  UMOV UR4, URZ ;  /* 0x0000003f00047c82 */ /* 0x000fe40008000000 */
        /* <DEDUP_REMOVED lines=12> */
[C---:B------:R-:W-:Y:S02]  /*22c0*/  ISETP.GT.AND P3, PT, R19.reuse, RZ, PT ;  /* 0x000000ff1300720c */ /* 0x040fe40003f64270 */
[----:B------:R-:W-:Y:S01]  /*22d0*/  FSEL R70, R70, -INF , P4 ;  /* 0xff80000046467808 */ /* 0x000fe20002000000 */
[-CC-:B------:R-:W-:Y:S01]  /*22e0*/  FFMA.FTZ R88, R88, R3.reuse, -R13.reuse ;  /* 0x0000000358587223 */ /* 0x180fe2000001080d */
[----:B------:R-:W-:Y:S01]  /*22f0*/  FSEL R26, R26, -INF , P3 ;  /* 0xff8000001a1a7808 */ /* 0x000fe20001800000 */
[--C-:B------:R-:W-:Y:S01]  /*2300*/  FFMA.FTZ R148, R92, R3, -R13.reuse ;  /* 0x000000035c947223 */ /* 0x100fe2000001080d */
[----:B------:R-:W-:Y:S01]  /*2310*/  ISETP.GT.AND P3, PT, R19, 0x9, PT ;  /* 0x000000091300780c */ /* 0x000fe20003f64270 */
        /* <DEDUP_REMOVED lines=9> */
[----:B0-----:R-:W-:Y:S01]  /*23b0*/  FSEL R88, R31, -INF , P3 ;  /* 0xff8000001f587808 */ /* 0x001fe20001800000 */
        /* <DEDUP_REMOVED lines=12> */
[--C-:B------:R-:W-:Y:S01]  /*2480*/  FFMA.FTZ R150, R102, R3, -R13.reuse ;  /* 0x0000000366967223 */ /* 0x100fe2000001080d */
[----:B------:R-:W-:Y:S01]  /*2490*/  FSEL R96, R39, -INF , P3 ;  /* 0xff80000027607808 */ /* 0x000fe20001800000 */
[----:B------:R0:W-:Y:S01]  /*24a0*/  MUFU.EX2 R9, R17 ;  /* 0x0000001100097308 */ /* 0x0001e20000000800 */
[----:B------:R-:W-:Y:S01]  /*24b0*/  FMNMX.FTZ R15, R38, R15, !PT ;  /* 0x0000000f260f7209 */ /* 0x000fe20007810000 */
[-CC-:B------:R-:W-:Y:S01]  /*24c0*/  FFMA.FTZ R33, R22, R3.reuse, -R13.reuse ;  /* 0x0000000316217223 */ /* 0x180fe2000001080d */
[----:B------:R-:W-:Y:S01]  /*24d0*/  ISETP.GT.AND P3, PT, R19, 0x21, PT ;  /* 0x000000211300780c */ /* 0x000fe20003f64270 */
[--C-:B------:R-:W-:Y:S01]  /*24e0*/  FFMA.FTZ R7, R104, R3, -R13.reuse ;  /* 0x0000000368077223 */ /* 0x100fe2000001080d */
[----:B------:R-:W-:Y:S01]  /*24f0*/  FMNMX.FTZ R15, R96, R15, !PT ;  /* 0x0000000f600f7209 */ /* 0x000fe20007810000 */
[--C-:B------:R-:W-:Y:S01]  /*2500*/  FFMA.FTZ R144, R106, R3, -R13.reuse ;  /* 0x000000036a907223 */ /* 0x100fe2000001080d */
[----:B------:R-:W-:Y:S01]  /*2510*/  FSEL R100, R43, -INF , P3 ;  /* 0xff8000002b647808 */ /* 0x000fe20001800000 */
[----:B------:R-:W1:Y:S01]  /*2520*/  MUFU.EX2 R148, R148 ;  /* 0x0000009400947308 */ /* 0x000e620000000800 */
[----:B------:R-:W-:Y:S01]  /*2530*/  FMNMX.FTZ R15, R42, R15, !PT ;  /* 0x0000000f2a0f7209 */ /* 0x000fe20007810000 */
[-CC-:B------:R-:W-:Y:S01]  /*2540*/  FFMA.FTZ R134, R60, R3.reuse, -R13.reuse ;  /* 0x000000033c867223 */ /* 0x180fe2000001080d */
[----:B------:R-:W-:Y:S01]  /*2550*/  ISETP.GT.AND P3, PT, R19, 0x29, PT ;  /* 0x000000291300780c */ /* 0x000fe20003f64270 */
[--C-:B------:R-:W-:Y:S01]  /*2560*/  FFMA.FTZ R128, R64, R3, -R13.reuse ;  /* 0x0000000340807223 */ /* 0x100fe2000001080d */
[----:B0-----:R-:W-:Y:S01]  /*2570*/  FMNMX.FTZ R17, R100, R15, !PT ;  /* 0x0000000f64117209 */ /* 0x001fe20007810000 */
        /* <DEDUP_REMOVED lines=10> */
[----:B------:R-:W2:Y:S01]  /*2620*/  MUFU.EX2 R150, R150 ;  /* 0x0000009600967308 */ /* 0x000ea20000000800 */
[----:B------:R-:W-:Y:S01]  /*2630*/  FMNMX.FTZ R17, R50, R17, !PT ;  /* 0x0000001132117209 */ /* 0x000fe20007810000 */
[-CC-:B------:R-:W-:Y:S01]  /*2640*/  FFMA.FTZ R120, R80, R3.reuse, -R13.reuse ;  /* 0x0000000350787223 */ /* 0x180fe2000001080d */
[----:B------:R-:W-:Y:S01]  /*2650*/  ISETP.GT.AND P3, PT, R19, 0x39, PT ;  /* 0x000000391300780c */ /* 0x000fe20003f64270 */
[--C-:B------:R-:W-:Y:S01]  /*2660*/  FFMA.FTZ R18, R18, R3, -R13.reuse ;  /* 0x0000000312127223 */ /* 0x100fe2000001080d */
[----:B0-----:R-:W-:Y:S01]  /*2670*/  FMNMX.FTZ R21, R94, R17, !PT ;  /* 0x000000115e157209 */ /* 0x001fe20007810000 */
[----:B------:R-:W-:Y:S01]  /*2680*/  FFMA.FTZ R122, R84, R3, -R13 ;  /* 0x00000003547a7223 */ /* 0x000fe2000001080d */
[----:B------:R-:W-:Y:S01]  /*2690*/  FSEL R90, R55, -INF , P3 ;  /* 0xff800000375a7808 */ /* 0x000fe20001800000 */
[----:B------:R0:W-:Y:S01]  /*26a0*/  MUFU.EX2 R17, R23 ;  /* 0x0000001700117308 */ /* 0x0001e20000000800 */
[----:B------:R-:W-:-:S02]  /*26b0*/  FMNMX.FTZ R21, R54, R21, !PT ;  /* 0x0000001536157209 */ /* 0x000fc40007810000 */
[----:B------:R-:W-:Y:S02]  /*26c0*/  CS2R R106, SRZ ;  /* 0x00000000006a7805 */ /* 0x000fe4000001ff00 */
[----:B------:R-:W-:Y:S02]  /*26d0*/  ISETP.GT.AND P3, PT, R19, 0x41, PT ;  /* 0x000000411300780c */ /* 0x000fe40003f64270 */
[----:B------:R-:W-:Y:S02]  /*26e0*/  CS2R R104, SRZ ;  /* 0x0000000000687805 */ /* 0x000fe4000001ff00 */
[----:B------:R-:W-:Y:S02]  /*26f0*/  FMNMX.FTZ R21, R90, R21, !PT ;  /* 0x000000155a157209 */ /* 0x000fe40007810000 */
[----:B------:R-:W-:Y:S01]  /*2700*/  FSEL R44, R59, -INF , P3 ;  /* 0xff8000003b2c7808 */ /* 0x000fe20001800000 */
[----:B------:R-:W3:Y:S01]  /*2710*/  MUFU.EX2 R7, R7 ;  /* 0x0000000700077308 */ /* 0x000ee20000000800 */
[----:B------:R-:W-:-:S02]  /*2720*/  FMNMX.FTZ R21, R58, R21, !PT ;  /* 0x000000153a157209 */ /* 0x000fc40007810000 */
[----:B------:R-:W-:Y:S02]  /*2730*/  ISETP.GT.AND P3, PT, R19, 0x49, PT ;  /* 0x000000491300780c */ /* 0x000fe40003f64270 */
[----:B0-----:R-:W-:Y:S02]  /*2740*/  FMNMX.FTZ R23, R44, R21, !PT ;  /* 0x000000152c177209 */ /* 0x001fe40007810000 */
[----:B------:R-:W-:Y:S01]  /*2750*/  FSEL R40, R63, -INF , P3 ;  /* 0xff8000003f287808 */ /* 0x000fe20001800000 */
[----:B------:R0:W-:Y:S01]  /*2760*/  MUFU.EX2 R21, R25 ;  /* 0x0000001900157308 */ /* 0x0001e20000000800 */
[----:B------:R-:W-:Y:S02]  /*2770*/  FMNMX.FTZ R23, R62, R23, !PT ;  /* 0x000000173e177209 */ /* 0x000fe40007810000 */
[----:B------:R-:W-:Y:S02]  /*2780*/  ISETP.GT.AND P3, PT, R19, 0x51, PT ;  /* 0x000000511300780c */ /* 0x000fe40003f64270 */
[----:B------:R-:W-:-:S02]  /*2790*/  FMNMX.FTZ R23, R40, R23, !PT ;  /* 0x0000001728177209 */ /* 0x000fc40007810000 */
[----:B------:R-:W-:Y:S01]  /*27a0*/  FSEL R48, R67, -INF , P3 ;  /* 0xff80000043307808 */ /* 0x000fe20001800000 */
[----:B------:R-:W4:Y:S01]  /*27b0*/  MUFU.EX2 R144, R144 ;  /* 0x0000009000907308 */ /* 0x000f220000000800 */
[----:B------:R-:W-:Y:S02]  /*27c0*/  FMNMX.FTZ R23, R66, R23, !PT ;  /* 0x0000001742177209 */ /* 0x000fe40007810000 */
[C---:B------:R-:W-:Y:S02]  /*27d0*/  ISETP.GT.AND P3, PT, R19.reuse, 0x59, PT ;  /* 0x000000591300780c */ /* 0x040fe40003f64270 */
[----:B0-----:R-:W-:Y:S02]  /*27e0*/  FMNMX.FTZ R25, R48, R23, !PT ;  /* 0x0000001730197209 */ /* 0x001fe40007810000 */
[----:B------:R-:W-:Y:S01]  /*27f0*/  ISETP.GT.AND P4, PT, R19, 0x60, PT ;  /* 0x000000601300780c */ /* 0x000fe20003f84270 */
[----:B------:R0:W-:Y:S01]  /*2800*/  MUFU.EX2 R23, R29 ;  /* 0x0000001d00177308 */ /* 0x0001e20000000800 */
[----:B------:R-:W-:-:S02]  /*2810*/  FSEL R36, R71, -INF , P3 ;  /* 0xff80000047247808 */ /* 0x000fc40001800000 */
[----:B------:R-:W-:Y:S02]  /*2820*/  FMNMX.FTZ R25, R70, R25, !PT ;  /* 0x0000001946197209 */ /* 0x000fe40007810000 */
[C---:B------:R-:W-:Y:S02]  /*2830*/  ISETP.GT.AND P3, PT, R19.reuse, 0x61, PT ;  /* 0x000000611300780c */ /* 0x040fe40003f64270 */
[----:B------:R-:W-:Y:S01]  /*2840*/  FSEL R74, R74, -INF , P4 ;  /* 0xff8000004a4a7808 */ /* 0x000fe20002000000 */
[----:B------:R-:W5:Y:S01]  /*2850*/  MUFU.EX2 R146, R146 ;  /* 0x0000009200927308 */ /* 0x000f620000000800 */
[----:B------:R-:W-:Y:S02]  /*2860*/  FMNMX.FTZ R25, R36, R25, !PT ;  /* 0x0000001924197209 */ /* 0x000fe40007810000 */
[----:B------:R-:W-:Y:S02]  /*2870*/  ISETP.GT.AND P4, PT, R19, 0x68, PT ;  /* 0x000000681300780c */ /* 0x000fe40003f84270 */
[----:B------:R-:W-:-:S02]  /*2880*/  FSEL R52, R75, -INF , P3 ;  /* 0xff8000004b347808 */ /* 0x000fc40001800000 */
[----:B------:R-:W-:Y:S01]  /*2890*/  FMNMX.FTZ R25, R74, R25, !PT ;  /* 0x000000194a197209 */ /* 0x000fe20007810000 */
[----:B------:R-:W5:Y:S01]  /*28a0*/  MUFU.EX2 R140, R140 ;  /* 0x0000008c008c7308 */ /* 0x000f620000000800 */
[C---:B------:R-:W-:Y:S02]  /*28b0*/  ISETP.GT.AND P3, PT, R19.reuse, 0x69, PT ;  /* 0x000000691300780c */ /* 0x040fe40003f64270 */
[----:B------:R-:W-:Y:S02]  /*28c0*/  FSEL R78, R78, -INF , P4 ;  /* 0xff8000004e4e7808 */ /* 0x000fe40002000000 */
[----:B0-----:R-:W-:Y:S02]  /*28d0*/  FMNMX.FTZ R29, R52, R25, !PT ;  /* 0x00000019341d7209 */ /* 0x001fe40007810000 */
[----:B------:R-:W-:Y:S01]  /*28e0*/  ISETP.GT.AND P4, PT, R19, 0x70, PT ;  /* 0x000000701300780c */ /* 0x000fe20003f84270 */
[----:B------:R0:W-:Y:S01]  /*28f0*/  MUFU.EX2 R25, R31 ;  /* 0x0000001f00197308 */ /* 0x0001e20000000800 */
[----:B------:R-:W-:-:S02]  /*2900*/  FSEL R32, R79, -INF , P3 ;  /* 0xff8000004f207808 */ /* 0x000fc40001800000 */
[----:B------:R-:W-:Y:S02]  /*2910*/  FMNMX.FTZ R29, R78, R29, !PT ;  /* 0x0000001d4e1d7209 */ /* 0x000fe40007810000 */
[C---:B------:R-:W-:Y:S02]  /*2920*/  ISETP.GT.AND P3, PT, R19.reuse, 0x71, PT ;  /* 0x000000711300780c */ /* 0x040fe40003f64270 */
[----:B------:R-:W-:Y:S01]  /*2930*/  FSEL R82, R82, -INF , P4 ;  /* 0xff80000052527808 */ /* 0x000fe20002000000 */
[----:B------:R-:W-:Y:S01]  /*2940*/  MUFU.EX2 R142, R142 ;  /* 0x0000008e008e7308 */ /* 0x000fe20000000800 */
[----:B------:R-:W-:Y:S01]  /*2950*/  FMNMX.FTZ R29, R32, R29, !PT ;  /* 0x0000001d201d7209 */ /* 0x000fe20007810000 */
[----:B0-----:R-:W-:Y:S01]  /*2960*/  FFMA.FTZ R31, R24, R3, -R13 ;  /* 0x00000003181f7223 */ /* 0x001fe2000001080d */
[----:B------:R-:W-:Y:S02]  /*2970*/  ISETP.GT.AND P4, PT, R19, 0x78, PT ;  /* 0x000000781300780c */ /* 0x000fe40003f84270 */
[----:B------:R-:W-:-:S02]  /*2980*/  FSEL R56, R83, -INF , P3 ;  /* 0xff80000053387808 */ /* 0x000fc40001800000 */
[----:B------:R-:W-:Y:S01]  /*2990*/  FMNMX.FTZ R29, R82, R29, !PT ;  /* 0x0000001d521d7209 */ /* 0x000fe20007810000 */
[----:B------:R-:W-:Y:S01]  /*29a0*/  MUFU.EX2 R136, R136 ;  /* 0x0000008800887308 */ /* 0x000fe20000000800 */
[----:B------:R-:W-:Y:S01]  /*29b0*/  ISETP.GT.AND P3, PT, R19, 0x79, PT ;  /* 0x000000791300780c */ /* 0x000fe20003f64270 */
[----:B------:R-:W-:Y:S01]  /*29c0*/  FFMA.FTZ R19, R12, R3, -R13 ;  /* 0x000000030c137223 */ /* 0x000fe2000001080d */
[----:B------:R-:W-:Y:S02]  /*29d0*/  FSEL R86, R86, -INF , P4 ;  /* 0xff80000056567808 */ /* 0x000fe40002000000 */
[----:B------:R-:W-:Y:S02]  /*29e0*/  FMNMX.FTZ R29, R56, R29, !PT ;  /* 0x0000001d381d7209 */ /* 0x000fe40007810000 */
[----:B------:R-:W-:Y:S01]  /*29f0*/  FSEL R102, R87, -INF , P3 ;  /* 0xff80000057667808 */ /* 0x000fe20001800000 */
[----:B------:R-:W-:Y:S01]  /*2a00*/  MUFU.EX2 R138, R138 ;  /* 0x0000008a008a7308 */ /* 0x000fe20000000800 */
[----:B------:R-:W-:-:S04]  /*2a10*/  FMNMX.FTZ R29, R86, R29, !PT ;  /* 0x0000001d561d7209 */ /* 0x000fc80007810000 */
[----:B------:R-:W-:Y:S01]  /*2a20*/  FMNMX.FTZ R12, R102, R29, !PT ;  /* 0x0000001d660c7209 */ /* 0x000fe20007810000 */
[--C-:B------:R-:W-:Y:S02]  /*2a30*/  FFMA.FTZ R29, R28, R3, -R13.reuse ;  /* 0x000000031c1d7223 */ /* 0x100fe4000001080d */
[----:B------:R-:W-:Y:S02]  /*2a40*/  MUFU.EX2 R132, R132 ;  /* 0x0000008400847308 */ /* 0x000fe40000000800 */
[----:B------:R-:W0:Y:S06]  /*2a50*/  SHFL.BFLY PT, R35, R12, 0x2, 0x1f ;  /* 0x0c401f000c237f89 */ /* 0x000e2c00000e0000 */
[----:B------:R-:W-:Y:S08]  /*2a60*/  MUFU.EX2 R19, R19 ;  /* 0x0000001300137308 */ /* 0x000ff00000000800 */
[----:B------:R-:W-:Y:S08]  /*2a70*/  MUFU.EX2 R134, R134 ;  /* 0x0000008600867308 */ /* 0x000ff00000000800 */
[----:B------:R-:W-:Y:S01]  /*2a80*/  MUFU.EX2 R29, R29 ;  /* 0x0000001d001d7308 */ /* 0x000fe20000000800 */
[----:B0-----:R-:W-:Y:S01]  /*2a90*/  FMNMX.FTZ R22, R12, R35, !PT ;  /* 0x000000230c167209 */ /* 0x001fe20007810000 */
[-CC-:B------:R-:W-:Y:S01]  /*2aa0*/  FFMA.FTZ R35, R4, R3.reuse, -R13.reuse ;  /* 0x0000000304237223 */ /* 0x180fe2000001080d */
[----:B------:R-:W-:-:S03]  /*2ab0*/  FFMA.FTZ R13, R14, R3, -R13 ;  /* 0x000000030e0d7223 */ /* 0x000fc6000001080d */
        /* <DEDUP_REMOVED lines=8> */
[----:B------:R0:W-:Y:S01]  /*2b40*/  MUFU.EX2 R39, R18 ;  /* 0x0000001200277308 */ /* 0x0001e20000000800 */
[----:B------:R-:W-:Y:S02]  /*2b50*/  FSEL R41, R41, RZ, P3 ;  /* 0x000000ff29297208 */ /* 0x000fe40001800000 */
[----:B------:R-:W-:-:S03]  /*2b60*/  PLOP3.LUT P3, PT, PT, PT, UP1, 0x80, 0x0 ;  /* 0x000000000000781c */ /* 0x000fc60003f6f018 */
[-CC-:B------:R-:W-:Y:S01]  /*2b70*/  FFMA.FTZ R4, R27, R3.reuse, -R41.reuse ;  /* 0x000000031b047223 */ /* 0x180fe20000010829 */
[----:B-1----:R-:W-:Y:S01]  /*2b80*/  FADD.FTZ R27, R5, R148 ;  /* 0x00000094051b7221 */ /* 0x002fe20000010000 */
[-CC-:B------:R-:W-:Y:S01]  /*2b90*/  FFMA.FTZ R149, R26, R3.reuse, -R41.reuse ;  /* 0x000000031a957223 */ /* 0x180fe20000010829 */
[-CC-:B------:R-:W-:Y:S01]  /*2ba0*/  FFMA.FTZ R151, R30, R3.reuse, -R41.reuse ;  /* 0x000000031e977223 */ /* 0x180fe20000010829 */
[-C--:B------:R-:W-:Y:S01]  /*2bb0*/  FFMA.FTZ R14, R88, R3.reuse, -R41 ;  /* 0x00000003580e7223 */ /* 0x080fe20000010829 */
[----:B--2---:R-:W-:Y:S01]  /*2bc0*/  FADD.FTZ R30, R150, R27 ;  /* 0x0000001b961e7221 */ /* 0x004fe20000010000 */
[----:B------:R-:W-:Y:S01]  /*2bd0*/  MUFU.EX2 R4, R4 ;  /* 0x0000000400047308 */ /* 0x000fe20000000800 */
[-CC-:B------:R-:W-:Y:S01]  /*2be0*/  FFMA.FTZ R145, R34, R3.reuse, -R41.reuse ;  /* 0x0000000322917223 */ /* 0x180fe20000010829 */
[-CC-:B0-----:R-:W-:Y:S01]  /*2bf0*/  FFMA.FTZ R18, R92, R3.reuse, -R41.reuse ;  /* 0x000000035c127223 */ /* 0x181fe20000010829 */
[----:B---3--:R-:W-:Y:S01]  /*2c00*/  FADD.FTZ R27, R7, R30 ;  /* 0x0000001e071b7221 */ /* 0x008fe20000010000 */
[-CC-:B------:R-:W-:Y:S01]  /*2c10*/  FFMA.FTZ R147, R38, R3.reuse, -R41.reuse ;  /* 0x0000000326937223 */ /* 0x180fe20000010829 */
[-CC-:B------:R-:W-:Y:S01]  /*2c20*/  FFMA.FTZ R20, R96, R3.reuse, -R41.reuse ;  /* 0x0000000360147223 */ /* 0x180fe20000010829 */
[-C--:B------:R-:W-:Y:S01]  /*2c30*/  FFMA.FTZ R141, R42, R3.reuse, -R41 ;  /* 0x000000032a8d7223 */ /* 0x080fe20000010829 */
[----:B----4-:R-:W-:Y:S01]  /*2c40*/  FADD.FTZ R34, R144, R27 ;  /* 0x0000001b90227221 */ /* 0x010fe20000010000 */
[----:B------:R-:W0:Y:S01]  /*2c50*/  MUFU.EX2 R149, R149 ;  /* 0x0000009500957308 */ /* 0x000e220000000800 */
[-CC-:B------:R-:W-:Y:S01]  /*2c60*/  FFMA.FTZ R22, R100, R3.reuse, -R41.reuse ;  /* 0x0000000364167223 */ /* 0x180fe20000010829 */
[-CC-:B------:R-:W-:Y:S01]  /*2c70*/  FFMA.FTZ R143, R46, R3.reuse, -R41.reuse ;  /* 0x000000032e8f7223 */ /* 0x180fe20000010829 */
[----:B------:R-:W-:Y:S01]  /*2c80*/  FADD.FTZ R27, R9, R34 ;  /* 0x00000022091b7221 */ /* 0x000fe20000010000 */
[-CC-:B------:R-:W-:Y:S01]  /*2c90*/  FFMA.FTZ R24, R98, R3.reuse, -R41.reuse ;  /* 0x0000000362187223 */ /* 0x180fe20000010829 */
[-CC-:B------:R-:W-:Y:S01]  /*2ca0*/  FFMA.FTZ R137, R50, R3.reuse, -R41.reuse ;  /* 0x0000000332897223 */ /* 0x180fe20000010829 */
[-C--:B------:R-:W-:Y:S01]  /*2cb0*/  FFMA.FTZ R26, R94, R3.reuse, -R41 ;  /* 0x000000035e1a7223 */ /* 0x080fe20000010829 */
[----:B-----5:R-:W-:Y:S01]  /*2cc0*/  FADD.FTZ R34, R146, R27 ;  /* 0x0000001b92227221 */ /* 0x020fe20000010000 */
        /* <DEDUP_REMOVED lines=13> */
[----:B------:R-:W-:Y:S01]  /*2da0*/  FFMA.FTZ R129, R66, R3, -R41 ;  /* 0x0000000342817223 */ /* 0x000fe20000010829 */
[----:B------:R-:W-:Y:S01]  /*2db0*/  F2FP.F16.F32.PACK_AB R148, R148, R5 ;  /* 0x000000059494723e */ /* 0x000fe200000000ff */
[----:B------:R-:W-:Y:S01]  /*2dc0*/  FADD.FTZ R40, R142, R43 ;  /* 0x0000002b8e287221 */ /* 0x000fe20000010000 */
[----:B------:R-:W0:Y:S01]  /*2dd0*/  MUFU.EX2 R145, R145 ;  /* 0x0000009100917308 */ /* 0x000e220000000800 */
[----:B-1----:R-:W-:Y:S01]  /*2de0*/  FADD.FTZ R27, R151, R38 ;  /* 0x00000026971b7221 */ /* 0x002fe20000010000 */
[-CC-:B------:R-:W-:Y:S01]  /*2df0*/  FFMA.FTZ R70, R70, R3.reuse, -R41.reuse ;  /* 0x0000000346467223 */ /* 0x180fe20000010829 */
[----:B------:R-:W-:Y:S01]  /*2e00*/  FADD.FTZ R43, R21, R40 ;  /* 0x00000028152b7221 */ /* 0x000fe20000010000 */
[----:B------:R-:W-:Y:S01]  /*2e10*/  F2FP.F16.F32.PACK_AB R150, R7, R150 ;  /* 0x000000960796723e */ /* 0x000fe200000000ff */
        /* <DEDUP_REMOVED lines=9> */
[----:B------:R-:W-:Y:S01]  /*2eb0*/  FFMA.FTZ R56, R56, R3, -R41 ;  /* 0x0000000338387223 */ /* 0x000fe20000010829 */
[----:B------:R-:W-:Y:S01]  /*2ec0*/  FADD.FTZ R42, R138, R45 ;  /* 0x0000002d8a2a7221 */ /* 0x000fe20000010000 */
[----:B------:R-:W2:Y:S01]  /*2ed0*/  MUFU.EX2 R147, R147 ;  /* 0x0000009300937308 */ /* 0x000ea20000000800 */
[----:B0-----:R-:W-:Y:S01]  /*2ee0*/  FADD.FTZ R27, R145, R38 ;  /* 0x00000026911b7221 */ /* 0x001fe20000010000 */
[----:B------:R-:W-:-:S02]  /*2ef0*/  IMAD.U32 R38, RZ, RZ, UR39 ;  /* 0x00000027ff267e24 */ /* 0x000fc4000f8e00ff */
[----:B------:R-:W-:Y:S01]  /*2f00*/  FFMA.FTZ R86, R86, R3, -R41 ;  /* 0x0000000356567223 */ /* 0x000fe20000010829 */
[----:B------:R-:W-:Y:S02]  /*2f10*/  F2FP.F16.F32.PACK_AB R149, R4, R149 ;  /* 0x000000950495723e */ /* 0x000fe400000000ff */
[----:B------:R-:W-:Y:S02]  /*2f20*/  CS2R R100, SRZ ;  /* 0x0000000000647805 */ /* 0x000fe4000001ff00 */
[----:B------:R-:W-:Y:S02]  /*2f30*/  F2FP.F16.F32.PACK_AB R144, R9, R144 ;  /* 0x000000900990723e */ /* 0x000fe400000000ff */
[----:B------:R-:W-:Y:S01]  /*2f40*/  CS2R R98, SRZ ;  /* 0x0000000000627805 */ /* 0x000fe2000001ff00 */
[----:B------:R-:W0:Y:S01]  /*2f50*/  MUFU.EX2 R20, R20 ;  /* 0x0000001400147308 */ /* 0x000e220000000800 */
[----:B-1----:R-:W-:Y:S01]  /*2f60*/  FADD.FTZ R40, R18, R27 ;  /* 0x0000001b12287221 */ /* 0x002fe20000010000 */
[----:B------:R-:W-:-:S02]  /*2f70*/  @!P1 VIADD R27, R38, 0x16840 ;  /* 0x00016840261b9836 */ /* 0x000fc40000000000 */
[-CC-:B------:R-:W-:Y:S01]  /*2f80*/  FFMA.FTZ R38, R48, R3.reuse, -R41.reuse ;  /* 0x0000000330267223 */ /* 0x180fe20000010829 */
[----:B------:R-:W-:Y:S01]  /*2f90*/  FFMA.FTZ R41, R102, R3, -R41 ;  /* 0x0000000366297223 */ /* 0x000fe20000010829 */
[----:B------:R-:W-:Y:S02]  /*2fa0*/  F2FP.F16.F32.PACK_AB R146, R15, R146 ;  /* 0x000000920f92723e */ /* 0x000fe400000000ff */
[----:B------:R-:W-:Y:S02]  /*2fb0*/  CS2R R102, SRZ ;  /* 0x0000000000667805 */ /* 0x000fe4000001ff00 */
[----:B------:R-:W-:Y:S01]  /*2fc0*/  @!P1 PRMT R27, RZ, 0x654, R27 ;  /* 0x00000654ff1b9816 */ /* 0x000fe2000000001b */
[----:B------:R-:W1:Y:S01]  /*2fd0*/  MUFU.EX2 R141, R141 ;  /* 0x0000008d008d7308 */ /* 0x000e620000000800 */
[----:B--2---:R-:W-:Y:S01]  /*2fe0*/  FADD.FTZ R43, R147, R40 ;  /* 0x00000028932b7221 */ /* 0x004fe20000010000 */
[----:B------:R-:W-:Y:S01]  /*2ff0*/  F2FP.F16.F32.PACK_AB R140, R17, R140 ;  /* 0x0000008c118c723e */ /* 0x000fe200000000ff */
[----:B------:R1:W-:Y:S01]  /*3000*/  @!P1 SYNCS.ARRIVE.TRANS64.RED.A1T0 RZ, [R27+URZ], RZ ;  /* 0x000000ff1bff99a7 */ /* 0x0003e2000810043f */
[----:B------:R-:W-:-:S02]  /*3010*/  F2FP.F16.F32.PACK_AB R142, R21, R142 ;  /* 0x0000008e158e723e */ /* 0x000fc400000000ff */
[----:B------:R-:W-:Y:S02]  /*3020*/  CS2R R96, SRZ ;  /* 0x0000000000607805 */ /* 0x000fe4000001ff00 */
[----:B------:R-:W-:Y:S02]  /*3030*/  F2FP.F16.F32.PACK_AB R136, R23, R136 ;  /* 0x000000881788723e */ /* 0x000fe400000000ff */
[----:B------:R-:W-:Y:S01]  /*3040*/  CS2R R94, SRZ ;  /* 0x00000000005e7805 */ /* 0x000fe2000001ff00 */
[----:B------:R-:W2:Y:S01]  /*3050*/  MUFU.EX2 R22, R22 ;  /* 0x0000001600167308 */ /* 0x000ea20000000800 */
[----:B0-----:R-:W-:Y:S01]  /*3060*/  FADD.FTZ R40, R20, R43 ;  /* 0x0000002b14287221 */ /* 0x001fe20000010000 */
[C---:B------:R-:W-:Y:S01]  /*3070*/  FADD.FTZ R43, R25.reuse, R42 ;  /* 0x0000002a192b7221 */ /* 0x040fe20000010000 */
        /* <DEDUP_REMOVED lines=10> */
[----:B------:R-:W-:Y:S01]  /*3120*/  F2FP.F16.F32.PACK_AB R147, R20, R147 ;  /* 0x000000931493723e */ /* 0x000fe200000000ff */
[----:B------:R-:W-:Y:S01]  /*3130*/  FADD.FTZ R42, R134, R43 ;  /* 0x0000002b862a7221 */ /* 0x000fe20000010000 */
[C---:B------:R-:W-:Y:S01]  /*3140*/  F2FP.F16.F32.PACK_AB R134, R29.reuse, R134 ;  /* 0x000000861d86723e */ /* 0x040fe200000000ff */
[----:B------:R-:W1:Y:S01]  /*3150*/  MUFU.EX2 R24, R24 ;  /* 0x0000001800187308 */ /* 0x000e620000000800 */
[C---:B--2---:R-:W-:Y:S01]  /*3160*/  FADD.FTZ R40, R22.reuse, R27 ;  /* 0x0000001b16287221 */ /* 0x044fe20000010000 */
[----:B------:R-:W-:Y:S01]  /*3170*/  FADD.FTZ R43, R29, R42 ;  /* 0x0000002a1d2b7221 */ /* 0x000fe20000010000 */
[----:B------:R-:W-:-:S02]  /*3180*/  F2FP.F16.F32.PACK_AB R141, R22, R141 ;  /* 0x0000008d168d723e */ /* 0x000fc400000000ff */
[----:B------:R-:W-:Y:S01]  /*3190*/  CS2R R88, SRZ ;  /* 0x0000000000587805 */ /* 0x000fe2000001ff00 */
        /* <DEDUP_REMOVED lines=13> */
[----:B------:R-:W-:Y:S01]  /*3270*/  MUFU.EX2 R133, R133 ;  /* 0x0000008500857308 */ /* 0x000fe20000000800 */
[----:B-1----:R-:W-:Y:S01]  /*3280*/  FADD.FTZ R27, R139, R40 ;  /* 0x000000288b1b7221 */ /* 0x002fe20000010000 */
[----:B------:R-:W-:Y:S01]  /*3290*/  FADD.FTZ R40, R130, R43 ;  /* 0x0000002b82287221 */ /* 0x000fe20000010000 */
[----:B------:R-:W-:-:S03]  /*32a0*/  F2FP.F16.F32.PACK_AB R130, R33, R130 ;  /* 0x000000822182723e */ /* 0x000fc600000000ff */
[----:B------:R-:W-:Y:S02]  /*32b0*/  FADD.FTZ R7, R33, R40 ;  /* 0x0000002821077221 */ /* 0x000fe40000010000 */
[----:B------:R-:W-:Y:S01]  /*32c0*/  MUFU.EX2 R30, R30 ;  /* 0x0000001e001e7308 */ /* 0x000fe20000000800 */
[----:B--2---:R-:W-:-:S07]  /*32d0*/  F2FP.F16.F32.PACK_AB R139, R28, R139 ;  /* 0x0000008b1c8b723e */ /* 0x004fce00000000ff */
[----:B------:R-:W-:Y:S08]  /*32e0*/  MUFU.EX2 R135, R135 ;  /* 0x0000008700877308 */ /* 0x000ff00000000800 */
[----:B------:R-:W0:Y:S08]  /*32f0*/  MUFU.EX2 R124, R124 ;  /* 0x0000007c007c7308 */ /* 0x000e300000000800 */
[----:B------:R-:W1:Y:S08]  /*3300*/  MUFU.EX2 R34, R34 ;  /* 0x0000002200227308 */ /* 0x000e700000000800 */
[----:B------:R2:W-:Y:S01]  /*3310*/  MUFU.EX2 R131, R36 ;  /* 0x0000002400837308 */ /* 0x0005e20000000800 */
[----:B0-----:R-:W-:-:S07]  /*3320*/  FADD.FTZ R40, R124, R7 ;  /* 0x000000077c287221 */ /* 0x001fce0000010000 */
[----:B------:R-:W0:Y:S01]  /*3330*/  MUFU.EX2 R35, R35 ;  /* 0x0000002300237308 */ /* 0x000e220000000800 */
[----:B--2---:R-:W-:-:S04]  /*3340*/  FADD.FTZ R36, R28, R27 ;  /* 0x0000001b1c247221 */ /* 0x004fc80000010000 */
[----:B------:R-:W-:Y:S01]  /*3350*/  FADD.FTZ R5, R133, R36 ;  /* 0x0000002485057221 */ /* 0x000fe20000010000 */
[C---:B------:R-:W-:Y:S02]  /*3360*/  F2FP.F16.F32.PACK_AB R133, R30.reuse, R133 ;  /* 0x000000851e85723e */ /* 0x040fe400000000ff */
[----:B------:R-:W2:Y:S01]  /*3370*/  MUFU.EX2 R129, R129 ;  /* 0x0000008100817308 */ /* 0x000ea20000000800 */
[----:B------:R-:W-:-:S04]  /*3380*/  FADD.FTZ R36, R30, R5 ;  /* 0x000000051e247221 */ /* 0x000fc80000010000 */
[----:B------:R-:W-:Y:S01]  /*3390*/  FADD.FTZ R5, R135, R36 ;  /* 0x0000002487057221 */ /* 0x000fe20000010000 */
[C---:B-1----:R-:W-:Y:S02]  /*33a0*/  F2FP.F16.F32.PACK_AB R135, R34.reuse, R135 ;  /* 0x000000872287723e */ /* 0x042fe400000000ff */
[----:B------:R-:W1:Y:S01]  /*33b0*/  MUFU.EX2 R126, R126 ;  /* 0x0000007e007e7308 */ /* 0x000e620000000800 */
[----:B------:R-:W-:Y:S01]  /*33c0*/  FADD.FTZ R36, R34, R5 ;  /* 0x0000000522247221 */ /* 0x000fe20000010000 */
[C---:B0-----:R-:W-:Y:S01]  /*33d0*/  FADD.FTZ R7, R35.reuse, R40 ;  /* 0x0000002823077221 */ /* 0x041fe20000010000 */
[----:B------:R-:W-:-:S05]  /*33e0*/  F2FP.F16.F32.PACK_AB R124, R35, R124 ;  /* 0x0000007c237c723e */ /* 0x000fca00000000ff */
[----:B------:R-:W0:Y:S01]  /*33f0*/  MUFU.EX2 R38, R38 ;  /* 0x0000002600267308 */ /* 0x000e220000000800 */
[----:B--2---:R-:W-:-:S07]  /*3400*/  FADD.FTZ R5, R129, R36 ;  /* 0x0000002481057221 */ /* 0x004fce0000010000 */
[----:B------:R-:W2:Y:S01]  /*3410*/  MUFU.EX2 R37, R37 ;  /* 0x0000002500257308 */ /* 0x000ea20000000800 */
[----:B-1----:R-:W-:-:S07]  /*3420*/  FADD.FTZ R40, R126, R7 ;  /* 0x000000077e287221 */ /* 0x002fce0000010000 */
[----:B------:R-:W-:Y:S01]  /*3430*/  MUFU.EX2 R70, R70 ;  /* 0x0000004600467308 */ /* 0x000fe20000000800 */
[C---:B0-----:R-:W-:Y:S01]  /*3440*/  FADD.FTZ R5, R38.reuse, R5 ;  /* 0x0000000526057221 */ /* 0x041fe20000010000 */
[----:B------:R-:W-:-:S06]  /*3450*/  F2FP.F16.F32.PACK_AB R129, R38, R129 ;  /* 0x000000812681723e */ /* 0x000fcc00000000ff */
[----:B------:R-:W0:Y:S01]  /*3460*/  MUFU.EX2 R120, R120 ;  /* 0x0000007800787308 */ /* 0x000e220000000800 */
[C---:B--2---:R-:W-:Y:S01]  /*3470*/  FADD.FTZ R7, R37.reuse, R40 ;  /* 0x0000002825077221 */ /* 0x044fe20000010000 */
[----:B------:R-:W-:-:S06]  /*3480*/  F2FP.F16.F32.PACK_AB R126, R37, R126 ;  /* 0x0000007e257e723e */ /* 0x000fcc00000000ff */
[----:B------:R-:W-:Y:S08]  /*3490*/  MUFU.EX2 R74, R74 ;  /* 0x0000004a004a7308 */ /* 0x000ff00000000800 */
[----:B------:R-:W1:Y:S01]  /*34a0*/  MUFU.EX2 R122, R122 ;  /* 0x0000007a007a7308 */ /* 0x000e620000000800 */
[----:B0-----:R-:W-:Y:S01]  /*34b0*/  FADD.FTZ R36, R120, R7 ;  /* 0x0000000778247221 */ /* 0x001fe20000010000 */
[----:B------:R-:W-:-:S03]  /*34c0*/  F2FP.F16.F32.PACK_AB R120, R39, R120 ;  /* 0x000000782778723e */ /* 0x000fc600000000ff */
[----:B------:R-:W-:-:S03]  /*34d0*/  FADD.FTZ R7, R39, R36 ;  /* 0x0000002427077221 */ /* 0x000fc60000010000 */
[----:B------:R-:W0:Y:S08]  /*34e0*/  MUFU.EX2 R125, R52 ;  /* 0x00000034007d7308 */ /* 0x000e300000000800 */
[----:B------:R-:W2:Y:S01]  /*34f0*/  MUFU.EX2 R78, R78 ;  /* 0x0000004e004e7308 */ /* 0x000ea20000000800 */
[----:B-1----:R-:W-:-:S07]  /*3500*/  FADD.FTZ R36, R122, R7 ;  /* 0x000000077a247221 */ /* 0x002fce0000010000 */
[----:B------:R1:W3:Y:S08]  /*3510*/  MUFU.EX2 R127, R32 ;  /* 0x00000020007f7308 */ /* 0x0002f00000000800 */
[----:B------:R-:W4:Y:S01]  /*3520*/  MUFU.EX2 R82, R82 ;  /* 0x0000005200527308 */ /* 0x000f220000000800 */
[----:B-1----:R-:W-:-:S04]  /*3530*/  FADD.FTZ R32, R70, R5 ;  /* 0x0000000546207221 */ /* 0x002fc80000010000 */
[C---:B------:R-:W-:Y:S01]  /*3540*/  FADD.FTZ R5, R131.reuse, R32 ;  /* 0x0000002083057221 */ /* 0x040fe20000010000 */
[----:B------:R-:W-:Y:S02]  /*3550*/  F2FP.F16.F32.PACK_AB R131, R131, R70 ;  /* 0x000000468383723e */ /* 0x000fe400000000ff */
[----:B------:R-:W1:Y:S01]  /*3560*/  MUFU.EX2 R121, R56 ;  /* 0x0000003800797308 */ /* 0x000e620000000800 */
[----:B------:R-:W-:-:S04]  /*3570*/  FADD.FTZ R32, R74, R5 ;  /* 0x000000054a207221 */ /* 0x000fc80000010000 */
[C---:B0-----:R-:W-:Y:S01]  /*3580*/  FADD.FTZ R7, R125.reuse, R32 ;  /* 0x000000207d077221 */ /* 0x041fe20000010000 */
[----:B------:R-:W-:Y:S02]  /*3590*/  F2FP.F16.F32.PACK_AB R125, R125, R74 ;  /* 0x0000004a7d7d723e */ /* 0x000fe400000000ff */
[----:B------:R-:W0:Y:S01]  /*35a0*/  MUFU.EX2 R86, R86 ;  /* 0x0000005600567308 */ /* 0x000e220000000800 */
[----:B--2---:R-:W-:-:S04]  /*35b0*/  FADD.FTZ R4, R78, R7 ;  /* 0x000000074e047221 */ /* 0x004fc80000010000 */
[C---:B---3--:R-:W-:Y:S01]  /*35c0*/  FADD.FTZ R7, R127.reuse, R4 ;  /* 0x000000047f077221 */ /* 0x048fe20000010000 */
[----:B------:R-:W-:Y:S02]  /*35d0*/  F2FP.F16.F32.PACK_AB R127, R127, R78 ;  /* 0x0000004e7f7f723e */ /* 0x000fe400000000ff */
[----:B------:R-:W2:Y:S01]  /*35e0*/  MUFU.EX2 R13, R13 ;  /* 0x0000000d000d7308 */ /* 0x000ea20000000800 */
[----:B----4-:R-:W-:-:S04]  /*35f0*/  FADD.FTZ R4, R82, R7 ;  /* 0x0000000752047221 */ /* 0x010fc80000010000 */
[C---:B-1----:R-:W-:Y:S01]  /*3600*/  FADD.FTZ R7, R121.reuse, R4 ;  /* 0x0000000479077221 */ /* 0x042fe20000010000 */
[----:B------:R-:W-:Y:S02]  /*3610*/  F2FP.F16.F32.PACK_AB R121, R121, R82 ;  /* 0x000000527979723e */ /* 0x000fe400000000ff */
[----:B------:R-:W1:Y:S01]  /*3620*/  MUFU.EX2 R41, R41 ;  /* 0x0000002900297308 */ /* 0x000e620000000800 */
[----:B0-----:R-:W-:Y:S01]  /*3630*/  FADD.FTZ R4, R86, R7 ;  /* 0x0000000756047221 */ /* 0x001fe20000010000 */
[C---:B--2---:R-:W-:Y:S01]  /*3640*/  FADD.FTZ R5, R13.reuse, R36 ;  /* 0x000000240d057221 */ /* 0x044fe20000010000 */
[----:B------:R-:W-:Y:S02]  /*3650*/  F2FP.F16.F32.PACK_AB R122, R13, R122 ;  /* 0x0000007a0d7a723e */ /* 0x000fe400000000ff */
[C---:B-1----:R-:W-:Y:S01]  /*3660*/  FADD.FTZ R4, R41.reuse, R4 ;  /* 0x0000000429047221 */ /* 0x042fe20000010000 */
[----:B------:R-:W-:Y:S01]  /*3670*/  F2FP.F16.F32.PACK_AB R123, R41, R86 ;  /* 0x00000056297b723e */ /* 0x000fe200000000ff */
[----:B------:R-:W-:Y:S06]  /*3680*/  @!P3 BRA `(.L_x_14000) ;  /* 0x000000240094b947 */ /* 0x000fec0003800000 */
[----:B------:R-:W-:Y:S01]  /*3690*/  IMAD.MOV.U32 R9, RZ, RZ, R12 ;  /* 0x000000ffff097224 */ /* 0x000fe200078e000c */
[----:B------:R-:W-:Y:S01]  /*36a0*/  UMOV UR7, URZ ;  /* 0x0000003f00077c82 */ /* 0x000fe20008000000 */
[----:B------:R-:W-:Y:S01]  /*36b0*/  IMAD.MOV.U32 R7, RZ, RZ, R8 ;  /* 0x000000ffff077224 */ /* 0x000fe200078e0008 */
[----:B------:R-:W-:Y:S01]  /*36c0*/  UMOV UR6, URZ ;  /* 0x0000003f00067c82 */ /* 0x000fe20008000000 */
[----:B------:R-:W-:Y:S01]  /*36d0*/  IMAD.MOV.U32 R119, RZ, RZ, RZ ;  /* 0x000000ffff777224 */ /* 0x000fe200078e00ff */
[----:B------:R-:W-:Y:S01]  /*36e0*/  ULDC UR27, c[0x0][0x288] ;  /* 0x0000a200001b7ab9 */ /* 0x000fe20000000800 */
[----:B------:R-:W-:-:S05]  /*36f0*/  ULDC UR28, c[0x0][0x2f0] ;  /* 0x0000bc00001c7ab9 */ /* 0x000fca0000000800 */
.L_x_14009:
        /* <DEDUP_REMOVED lines=9> */
.L_x_14002:
[----:B------:R-:W-:Y:S01]  /*3790*/  ULEA UR10, UR4, UR39, 0x3 ;  /* 0x00000027040a7291 */ /* 0x000fe2000f8e183f */
[----:B------:R-:W-:-:S05]  /*37a0*/  IMAD.U32 R3, RZ, RZ, UR5 ;  /* 0x00000005ff037e24 */ /* 0x000fca000f8e00ff */
[----:B------:R-:W-:-:S04]  /*37b0*/  SHF.L.U32 R3, R3, 0x1f, RZ ;  /* 0x0000001f03037819 */ /* 0x000fc800000006ff */
[----:B------:R0:W1:Y:S01]  /*37c0*/  SYNCS.PHASECHK.TRANS64.TRYWAIT P3, [UR10+0x16830], R3 ;  /* 0x01683003ff0075a7 */ /* 0x000062000806014a */
[----:B------:R-:W-:Y:S05]  /*37d0*/  @!P0 BRA `(.L_x_14003) ;  /* 0x0000000000048947 */ /* 0x000fea0003800000 */
[----:B------:R-:W-:Y:S01]  /*37e0*/  BPT.TRAP 0x1 ;  /* 0x000000040000795c */ /* 0x000fe20000300000 */
.L_x_14003:
[----:B-1----:R-:W-:Y:S05]  /*37f0*/  @P3 BRA `(.L_x_14001) ;  /* 0x0000000000083947 */ /* 0x002fea0003800000 */
[----:B------:R-:W1:Y:S02]  /*3800*/  SYNCS.PHASECHK.TRANS64.TRYWAIT P3, [UR10+0x16830], R3 ;  /* 0x01683003ff0075a7 */ /* 0x000e64000806014a */
[----:B-1----:R-:W-:Y:S05]  /*3810*/  @!P3 BRA `(.L_x_14004) ;  /* 0x0000009000b8b947 */ /* 0x002fea0003800000 */
.L_x_14001:
        /* <DEDUP_REMOVED lines=27> */
.L_x_14006:
[----:B------:R-:W-:Y:S01]  /*39d0*/  ULEA UR10, UR6, UR39, 0x3 ;  /* 0x00000027060a7291 */ /* 0x000fe2000f8e183f */
[----:B------:R-:W-:-:S05]  /*39e0*/  IMAD.U32 R3, RZ, RZ, UR7 ;  /* 0x00000007ff037e24 */ /* 0x000fca000f8e00ff */
[----:B------:R-:W-:-:S04]  /*39f0*/  SHF.L.U32 R3, R3, 0x1f, RZ ;  /* 0x0000001f03037819 */ /* 0x000fc800000006ff */
[----:B------:R0:W1:Y:S01]  /*3a00*/  SYNCS.PHASECHK.TRANS64.TRYWAIT P3, [UR10+0x16850], R3 ;  /* 0x01685003ff0075a7 */ /* 0x000062000806014a */
[----:B------:R-:W-:Y:S05]  /*3a10*/  @!P0 BRA `(.L_x_14007) ;  /* 0x0000000000048947 */ /* 0x000fea0003800000 */
[----:B------:R-:W-:Y:S01]  /*3a20*/  BPT.TRAP 0x1 ;  /* 0x000000040000795c */ /* 0x000fe20000300000 */
.L_x_14007:
[----:B-1----:R-:W-:Y:S05]  /*3a30*/  @P3 BRA `(.L_x_14005) ;  /* 0x0000000000083947 */ /* 0x002fea0003800000 */
[----:B------:R-:W1:Y:S02]  /*3a40*/  SYNCS.PHASECHK.TRANS64.TRYWAIT P3, [UR10+0x16850], R3 ;  /* 0x01685003ff0075a7 */ /* 0x000e64000806014a */
[----:B-1----:R-:W-:Y:S05]  /*3a50*/  @!P3 BRA `(.L_x_14008) ;  /* 0x000000900040b947 */ /* 0x002fea0003800000 */
.L_x_14005:
[----:B------:R-:W-:Y:S01]  /*3a60*/  UIADD3 UR7, UR39, 0x400, URZ ;  /* 0x0000040027077890 */ /* 0x000fe2000fffe03f */
[----:B------:R-:W-:Y:S01]  /*3a70*/  WARPGROUP.ARRIVE ;  /* 0x00000000000079c5 */ /* 0x000fe20000000000 */
[----:B------:R-:W-:Y:S01]  /*3a80*/  UMOV UR11, 0x40000040 ;  /* 0x40000040000b7882 */ /* 0x000fe20000000000 */
[----:B------:R-:W-:Y:S01]  /*3a90*/  IMAD.MOV.U32 R13, RZ, RZ, R0 ;  /* 0x000000ffff0d7224 */ /* 0x000fe200078e0000 */
[----:B------:R-:W-:Y:S01]  /*3aa0*/  USHF.R.U32.HI UR7, URZ, 0x4, UR7 ;  /* 0x000000043f077899 */ /* 0x000fe20008011607 */
[----:B------:R-:W-:Y:S01]  /*3ab0*/  IMAD.U32 R17, RZ, RZ, UR28 ;  /* 0x0000001cff117e24 */ /* 0x000fe2000f8e00ff */
[----:B------:R-:W-:Y:S02]  /*3ac0*/  UISETP.GT.AND UP1, UPT, UR26, UR25, UPT ;  /* 0x000000191a00728c */ /* 0x000fe4000bf24270 */
[----:B------:R-:W-:-:S04]  /*3ad0*/  ULOP3.LUT UR7, UR7, 0x3fff, URZ, 0xc0, !UPT ;  /* 0x00003fff07077892 */ /* 0x000fc8000f8ec03f */
[----:B------:R-:W-:-:S07]  /*3ae0*/  ULEA UR7, UR6, UR7, 0xa ;  /* 0x0000000706077291 */ /* 0x000fce000f8e503f */
[----:B------:R-:W-:Y:S02]  /*3af0*/  UMOV UR10, UR7 ;  /* 0x00000007000a7c82 */ /* 0x000fe40008000000 */
[----:B------:R-:W-:Y:S01]  /*3b00*/  HGMMA.64x64x16.F32 R88, R148, gdesc[UR8].tnspB, R88, gsb0 ;  /* 0x40e0000894587df0 */ /* 0x000fe20008000858 */
        /* <DEDUP_REMOVED lines=11> */
[----:B------:R-:W1:Y:S02]  /*3bc0*/  SHFL.IDX PT, R13, R13, RZ, 0x1c1f ;  /* 0x001c1fff0d0d7589 */ /* 0x000e6400000e0000 */
[----:B------:R-:W-:-:S04]  /*3bd0*/  IMAD R8, R6, -0x2, R15 ;  /* 0xfffffffe06087824 */ /* 0x000fc800078e020f */
[----:B------:R-:W-:-:S05]  /*3be0*/  IMAD R8, R17, UR37, R8 ;  /* 0x0000002511087c24 */ /* 0x000fca000f8e0208 */
[----:B0-----:R-:W-:-:S04]  /*3bf0*/  IADD3 R3, R3, -UR27, R8 ;  /* 0x8000001b03037c10 */ /* 0x001fc8000fffe008 */
[C---:B------:R-:W-:Y:S02]  /*3c00*/  ISETP.GT.AND P3, PT, R3.reuse, RZ, PT ;  /* 0x000000ff0300720c */ /* 0x040fe40003f64270 */
[C---:B------:R-:W-:Y:S02]  /*3c10*/  ISETP.GT.AND P4, PT, R3.reuse, 0x1, PT ;  /* 0x000000010300780c */ /* 0x040fe40003f84270 */
        /* <DEDUP_REMOVED lines=16> */
[C---:B------:R-:W-:Y:S01]  /*3d20*/  ISETP.GT.AND P4, PT, R3.reuse, 0x19, PT ;  /* 0x000000190300780c */ /* 0x040fe20003f84270 */
[----:B------:R-:W-:Y:S02]  /*3d30*/  WARPGROUP.DEPBAR.LE gsb0, 0x0 ;  /* 0x00008000000079c5 */ /* 0x000fe40000010000 */
[----:B------:R-:W-:Y:S01]  /*3d40*/  WARPGROUP.ARRIVE ;  /* 0x00000000000079c5 */ /* 0x000fe20000000000 */
[----:B------:R-:W-:Y:S02]  /*3d50*/  FSEL R38, R38, -INF , P3 ;  /* 0xff80000026267808 */ /* 0x000fe40001800000 */
[----:B------:R-:W-:Y:S02]  /*3d60*/  FMNMX.FTZ R15, R20, R15, !PT ;  /* 0x0000000f140f7209 */ /* 0x000fe40007810000 */
[----:B------:R-:W-:Y:S01]  /*3d70*/  ISETP.GT.AND P3, PT, R3, 0x20, PT ;  /* 0x000000200300780c */ /* 0x000fe20003f64270 */
[----:B------:R-:W-:Y:S01]  /*3d80*/  HGMMA.64x64x16.F32 R88, R144, gdesc[UR8].tnspB, R88, gsb0 ;  /* 0x40e0000890587df0 */ /* 0x000fe20008000858 */
        /* <DEDUP_REMOVED lines=9> */
[----:B------:R-:W-:-:S02]  /*3e20*/  FSEL R46, R46, -INF , P3 ;  /* 0xff8000002e2e7808 */ /* 0x000fc40001800000 */
[----:B------:R-:W-:Y:S02]  /*3e30*/  ISETP.GT.AND P3, PT, R3, 0x30, PT ;  /* 0x000000300300780c */ /* 0x000fe40003f64270 */
[----:B-1----:R-:W-:Y:S02]  /*3e40*/  IADD3 R8, R13, -UR27, R8 ;  /* 0x8000001b0d087c10 */ /* 0x002fe4000fffe008 */
[----:B------:R-:W-:Y:S02]  /*3e50*/  FSEL R50, R50, -INF , P3 ;  /* 0xff80000032327808 */ /* 0x000fe40001800000 */
[----:B------:R-:W-:Y:S02]  /*3e60*/  ISETP.GT.AND P3, PT, R3, 0x38, PT ;  /* 0x000000380300780c */ /* 0x000fe40003f64270 */
[----:B------:R-:W-:Y:S02]  /*3e70*/  ISETP.GT.AND P5, PT, R8, 0x1, PT ;  /* 0x000000010800780c */ /* 0x000fe40003fa4270 */
[----:B------:R-:W-:-:S02]  /*3e80*/  FSEL R54, R54, -INF , P3 ;  /* 0xff80000036367808 */ /* 0x000fc40001800000 */
        /* <DEDUP_REMOVED lines=20> */
[----:B------:R-:W-:Y:S01]  /*3fd0*/  FMNMX.FTZ R15, R144, R15, !PT ;  /* 0x0000000f900f7209 */ /* 0x000fe20007810000 */
[----:B------:R-:W-:Y:S01]  /*3fe0*/  HGMMA.64x64x16.F32 R88, R140, gdesc[UR8].tnspB, R88, gsb0 ;  /* 0x40e000088c587df0 */ /* 0x000fe20008000858 */
[----:B------:R-:W-:Y:S01]  /*3ff0*/  FSEL R146, R47, -INF , P4 ;  /* 0xff8000002f927808 */ /* 0x000fe20002000000 */
[----:B------:R-:W-:Y:S01]  /*4000*/  UIADD3 UR10, UR7, 0x180, URZ ;  /* 0x00000180070a7890 */ /* 0x000fe2000fffe03f */
[----:B------:R-:W-:Y:S01]  /*4010*/  FMNMX.FTZ R15, R46, R15, !PT ;  /* 0x0000000f2e0f7209 */ /* 0x000fe20007810000 */
[----:B------:R-:W-:Y:S01]  /*4020*/  UMOV UR11, 0x40000040 ;  /* 0x40000040000b7882 */ /* 0x000fe20000000000 */
        /* <DEDUP_REMOVED lines=13> */
[----:B------:R-:W-:-:S04]  /*4100*/  FMNMX.FTZ R15, R152, R15, !PT ;  /* 0x0000000f980f7209 */ /* 0x000fc80007810000 */
[----:B------:R-:W-:Y:S01]  /*4110*/  FMNMX.FTZ R15, R62, R15, !PT ;  /* 0x0000000f3e0f7209 */ /* 0x000fe20007810000 */
        /* <DEDUP_REMOVED lines=30> */
[----:B------:R-:W0:Y:S01]  /*4300*/  LDC R3, c[0x0][0x988] ;  /* 0x00026200ff037b82 */ /* 0x000e220000000800 */
[----:B------:R-:W-:Y:S02]  /*4310*/  ISETP.GT.AND P4, PT, R8, RZ, PT ;  /* 0x000000ff0800720c */ /* 0x000fe40003f84270 */
[----:B------:R-:W-:Y:S02]  /*4320*/  FMNMX.FTZ R15, R87, R12, !PT ;  /* 0x0000000c570f7209 */ /* 0x000fe40007810000 */
[----:B------:R-:W-:Y:S02]  /*4330*/  FSEL R24, R24, -INF , P4 ;  /* 0xff80000018187808 */ /* 0x000fe40002000000 */
[----:B------:R-:W-:Y:S01]  /*4340*/  ISETP.GT.AND P4, PT, R8, 0x8, PT ;  /* 0x000000080800780c */ /* 0x000fe20003f84270 */
[----:B------:R-:W1:Y:S01]  /*4350*/  SHFL.BFLY PT, R12, R15, 0x2, 0x1f ;  /* 0x0c401f000f0c7f89 */ /* 0x000e6200000e0000 */
[----:B------:R-:W-:-:S02]  /*4360*/  FMNMX.FTZ R13, R24, R7, !PT ;  /* 0x00000007180d7209 */ /* 0x000fc40007810000 */
[----:B------:R-:W-:Y:S02]  /*4370*/  FSEL R28, R28, -INF , P4 ;  /* 0xff8000001c1c7808 */ /* 0x000fe40002000000 */
[----:B------:R-:W-:-:S04]  /*4380*/  ISETP.GT.AND P4, PT, R8, 0x10, PT ;  /* 0x000000100800780c */ /* 0x000fc80003f84270 */
        /* <DEDUP_REMOVED lines=8> */
[----:B-1----:R-:W-:Y:S02]  /*4410*/  FMNMX.FTZ R17, R15, R12, !PT ;  /* 0x0000000c0f117209 */ /* 0x002fe40007810000 */
[----:B------:R-:W-:Y:S02]  /*4420*/  FSEL R44, R44, -INF , P4 ;  /* 0xff8000002c2c7808 */ /* 0x000fe40002000000 */
[----:B------:R-:W-:Y:S01]  /*4430*/  ISETP.GT.AND P4, PT, R8, 0x30, PT ;  /* 0x000000300800780c */ /* 0x000fe20003f84270 */
[----:B------:R-:W-:Y:S01]  /*4440*/  HGMMA.64x64x16.F32 R88, R132, gdesc[UR8].tnspB, R88, gsb0 ;  /* 0x40e0000884587df0 */ /* 0x000fe20008000858 */
[----:B------:R-:W1:Y:S01]  /*4450*/  SHFL.BFLY PT, R12, R17, 0x1, 0x1f ;  /* 0x0c201f00110c7f89 */ /* 0x000e6200000e0000 */
[----:B------:R-:W-:Y:S01]  /*4460*/  UIADD3 UR10, UR7, 0x280, URZ ;  /* 0x00000280070a7890 */ /* 0x000fe2000fffe03f */
[----:B------:R-:W-:Y:S01]  /*4470*/  FSEL R48, R48, -INF , P4 ;  /* 0xff80000030307808 */ /* 0x000fe20002000000 */
[----:B------:R-:W-:Y:S01]  /*4480*/  UMOV UR11, 0x40000040 ;  /* 0x40000040000b7882 */ /* 0x000fe20000000000 */
        /* <DEDUP_REMOVED lines=10> */
[----:B0-----:R-:W-:Y:S01]  /*4530*/  FMUL.FTZ R19, R12, R3 ;  /* 0x000000030c137220 */ /* 0x001fe20000410000 */
[----:B------:R-:W-:-:S04]  /*4540*/  ISETP.GT.AND P4, PT, R8, 0x58, PT ;  /* 0x000000580800780c */ /* 0x000fc80003f84270 */
[----:B------:R-:W-:Y:S02]  /*4550*/  FSEL R15, R19, RZ, P3 ;  /* 0x000000ff130f7208 */ /* 0x000fe40001800000 */
[----:B------:R-:W-:Y:S02]  /*4560*/  FSEL R68, R68, -INF , P4 ;  /* 0xff80000044447808 */ /* 0x000fe40002000000 */
[----:B------:R-:W-:Y:S01]  /*4570*/  ISETP.GT.AND P4, PT, R8, 0x60, PT ;  /* 0x000000600800780c */ /* 0x000fe20003f84270 */
        /* <DEDUP_REMOVED lines=21> */
[-CC-:B------:R-:W-:Y:S01]  /*46d0*/  FFMA.FTZ R20, R20, R3.reuse, -R15.reuse ;  /* 0x0000000314147223 */ /* 0x180fe2000001080f */
[-CC-:B------:R-:W-:Y:S01]  /*46e0*/  FFMA.FTZ R22, R22, R3.reuse, -R15.reuse ;  /* 0x0000000316167223 */ /* 0x180fe2000001080f */
[----:B------:R-:W-:Y:S01]  /*46f0*/  FSEL R76, R76, -INF , P4 ;  /* 0xff8000004c4c7808 */ /* 0x000fe20002000000 */
[-CC-:B------:R-:W-:Y:S01]  /*4700*/  FFMA.FTZ R139, R54, R3.reuse, -R15.reuse ;  /* 0x00000003368b7223 */ /* 0x180fe2000001080f */
[----:B------:R-:W-:Y:S01]  /*4710*/  ISETP.GT.AND P4, PT, R8, 0x70, PT ;  /* 0x000000700800780c */ /* 0x000fe20003f84270 */
[----:B------:R-:W-:Y:S01]  /*4720*/  MUFU.EX2 R14, R14 ;  /* 0x0000000e000e7308 */ /* 0x000fe20000000800 */
[-CC-:B------:R-:W-:Y:S01]  /*4730*/  FFMA.FTZ R54, R152, R3.reuse, -R15.reuse ;  /* 0x0000000398367223 */ /* 0x180fe2000001080f */
[-CC-:B------:R-:W-:Y:S01]  /*4740*/  FFMA.FTZ R21, R78, R3.reuse, -R15.reuse ;  /* 0x000000034e157223 */ /* 0x180fe2000001080f */
[----:B------:R-:W-:Y:S01]  /*4750*/  FSEL R80, R80, -INF , P4 ;  /* 0xff80000050507808 */ /* 0x000fe20002000000 */
[-CC-:B------:R-:W-:Y:S01]  /*4760*/  FFMA.FTZ R78, R83, R3.reuse, -R15.reuse ;  /* 0x00000003534e7223 */ /* 0x180fe2000001080f */
[----:B------:R-:W-:Y:S01]  /*4770*/  ISETP.GT.AND P4, PT, R8, 0x78, PT ;  /* 0x000000780800780c */ /* 0x000fe20003f84270 */
[----:B------:R-:W-:-:S02]  /*4780*/  FFMA.FTZ R25, R86, R3, -R15 ;  /* 0x0000000356197223 */ /* 0x000fc4000001080f */
[----:B------:R-:W-:Y:S01]  /*4790*/  MUFU.EX2 R151, R151 ;  /* 0x0000009700977308 */ /* 0x000fe20000000800 */
[----:B------:R-:W-:Y:S01]  /*47a0*/  FSEL R84, R84, -INF , P4 ;  /* 0xff80000054547808 */ /* 0x000fe20002000000 */
[----:B------:R-:W-:Y:S02]  /*47b0*/  WARPGROUP.DEPBAR.LE gsb0, 0x0 ;  /* 0x00008000000079c5 */ /* 0x000fe40000010000 */
[----:B------:R-:W-:Y:S01]  /*47c0*/  FSEL R132, R33, -INF , P5 ;  /* 0xff80000021847808 */ /* 0x000fe20002800000 */
[----:B------:R-:W-:Y:S01]  /*47d0*/  WARPGROUP.ARRIVE ;  /* 0x00000000000079c5 */ /* 0x000fe20000000000 */
[----:B------:R-:W-:Y:S02]  /*47e0*/  ISETP.GT.AND P5, PT, R8, 0x19, PT ;  /* 0x000000190800780c */ /* 0x000fe40003fa4270 */
[----:B------:R-:W-:Y:S01]  /*47f0*/  MUFU.EX2 R18, R18 ;  /* 0x0000001200127308 */ /* 0x000fe20000000800 */
[----:B------:R-:W-:Y:S01]  /*4800*/  FMNMX.FTZ R13, R132, R13, !PT ;  /* 0x0000000d840d7209 */ /* 0x000fe20007810000 */
[--C-:B------:R-:W-:Y:S01]  /*4810*/  FFMA.FTZ R133, R58, R3, -R15.reuse ;  /* 0x000000033a857223 */ /* 0x100fe2000001080f */
[----:B------:R-:W-:Y:S01]  /*4820*/  FSEL R34, R37, -INF , P5 ;  /* 0xff80000025227808 */ /* 0x000fe20002800000 */
[----:B------:R-:W-:Y:S01]  /*4830*/  HGMMA.64x64x16.F32 R88, R128, gdesc[UR8].tnspB, R88, gsb0 ;  /* 0x40e0000880587df0 */ /* 0x000fe20008000858 */
[----:B------:R-:W-:Y:S01]  /*4840*/  FMNMX.FTZ R13, R36, R13, !PT ;  /* 0x0000000d240d7209 */ /* 0x000fe20007810000 */
[----:B------:R-:W-:Y:S01]  /*4850*/  UIADD3 UR10, UR7, 0x300, URZ ;  /* 0x00000300070a7890 */ /* 0x000fe2000fffe03f */
[----:B------:R-:W-:Y:S01]  /*4860*/  ISETP.GT.AND P5, PT, R8, 0x21, PT ;  /* 0x000000210800780c */ /* 0x000fe20003fa4270 */
[----:B------:R-:W-:Y:S01]  /*4870*/  UMOV UR11, 0x40000040 ;  /* 0x40000040000b7882 */ /* 0x000fe20000000000 */
[----:B------:R-:W-:Y:S01]  /*4880*/  FMNMX.FTZ R13, R34, R13, !PT ;  /* 0x0000000d220d7209 */ /* 0x000fe20007810000 */
[----:B------:R-:W-:Y:S01]  /*4890*/  MUFU.EX2 R145, R145 ;  /* 0x0000009100917308 */ /* 0x000fe20000000800 */
[----:B------:R-:W-:Y:S01]  /*48a0*/  FSEL R134, R41, -INF , P5 ;  /* 0xff80000029867808 */ /* 0x000fe20002800000 */
[--C-:B------:R-:W-:Y:S01]  /*48b0*/  FFMA.FTZ R58, R140, R3, -R15.reuse ;  /* 0x000000038c3a7223 */ /* 0x100fe2000001080f */
[----:B------:R-:W-:Y:S01]  /*48c0*/  FMNMX.FTZ R13, R40, R13, !PT ;  /* 0x0000000d280d7209 */ /* 0x000fe20007810000 */
[-CC-:B------:R-:W-:Y:S01]  /*48d0*/  FFMA.FTZ R135, R62, R3.reuse, -R15.reuse ;  /* 0x000000033e877223 */ /* 0x180fe2000001080f */
[----:B------:R-:W-:Y:S01]  /*48e0*/  ISETP.GT.AND P5, PT, R8, 0x29, PT ;  /* 0x000000290800780c */ /* 0x000fe20003fa4270 */
[----:B------:R-:W-:Y:S01]  /*48f0*/  FFMA.FTZ R62, R142, R3, -R15 ;  /* 0x000000038e3e7223 */ /* 0x000fe2000001080f */
[----:B------:R-:W-:Y:S01]  /*4900*/  FMNMX.FTZ R13, R134, R13, !PT ;  /* 0x0000000d860d7209 */ /* 0x000fe20007810000 */
[----:B------:R-:W-:Y:S01]  /*4910*/  MUFU.EX2 R20, R20 ;  /* 0x0000001400147308 */ /* 0x000fe20000000800 */
[----:B------:R-:W-:-:S02]  /*4920*/  FSEL R136, R45, -INF , P5 ;  /* 0xff8000002d887808 */ /* 0x000fc40002800000 */
[----:B------:R-:W-:Y:S02]  /*4930*/  FMNMX.FTZ R13, R44, R13, !PT ;  /* 0x0000000d2c0d7209 */ /* 0x000fe40007810000 */
[----:B------:R-:W-:Y:S02]  /*4940*/  ISETP.GT.AND P5, PT, R8, 0x31, PT ;  /* 0x000000310800780c */ /* 0x000fe40003fa4270 */
[----:B------:R-:W-:Y:S01]  /*4950*/  FMNMX.FTZ R13, R136, R13, !PT ;  /* 0x0000000d880d7209 */ /* 0x000fe20007810000 */
[----:B------:R-:W-:Y:S01]  /*4960*/  MUFU.EX2 R147, R147 ;  /* 0x0000009300937308 */ /* 0x000fe20000000800 */
[----:B------:R-:W-:Y:S02]  /*4970*/  FSEL R138, R49, -INF , P5 ;  /* 0xff800000318a7808 */ /* 0x000fe40002800000 */
        /* <DEDUP_REMOVED lines=13> */
[----:B------:R0:W-:Y:S01]  /*4a50*/  MUFU.EX2 R38, R17 ;  /* 0x0000001100267308 */ /* 0x0001e20000000800 */
[----:B------:R-:W-:Y:S02]  /*4a60*/  FSEL R61, R61, -INF , P5 ;  /* 0xff8000003d3d7808 */ /* 0x000fe40002800000 */
[----:B------:R-:W-:Y:S02]  /*4a70*/  FMNMX.FTZ R42, R60, R13, !PT ;  /* 0x0000000d3c2a7209 */ /* 0x000fe40007810000 */
[----:B------:R-:W-:-:S02]  /*4a80*/  ISETP.GT.AND P5, PT, R8, 0x51, PT ;  /* 0x000000510800780c */ /* 0x000fc40003fa4270 */
        /* <DEDUP_REMOVED lines=12> */
[----:B------:R-:W-:Y:S01]  /*4b50*/  MUFU.EX2 R137, R137 ;  /* 0x0000008900897308 */ /* 0x000fe20000000800 */
[----:B0-----:R-:W-:Y:S01]  /*4b60*/  FFMA.FTZ R17, R148, R3, -R15 ;  /* 0x0000000394117223 */ /* 0x001fe2000001080f */
[----:B------:R-:W-:Y:S02]  /*4b70*/  FSEL R148, R73, -INF , P5 ;  /* 0xff80000049947808 */ /* 0x000fe40002800000 */
[----:B------:R-:W-:Y:S02]  /*4b80*/  FMNMX.FTZ R13, R72, R13, !PT ;  /* 0x0000000d480d7209 */ /* 0x000fe40007810000 */
[----:B------:R-:W-:Y:S01]  /*4b90*/  ISETP.GT.AND P5, PT, R8, 0x69, PT ;  /* 0x000000690800780c */ /* 0x000fe20003fa4270 */
[----:B------:R-:W-:-:S02]  /*4ba0*/  WARPGROUP.DEPBAR.LE gsb0, 0x0 ;  /* 0x00008000000079c5 */ /* 0x000fc40000010000 */
[----:B------:R-:W-:Y:S01]  /*4bb0*/  WARPGROUP.ARRIVE ;  /* 0x00000000000079c5 */ /* 0x000fe20000000000 */
[----:B------:R-:W-:Y:S01]  /*4bc0*/  FMNMX.FTZ R13, R148, R13, !PT ;  /* 0x0000000d940d7209 */ /* 0x000fe20007810000 */
[----:B------:R0:W-:Y:S01]  /*4bd0*/  MUFU.EX2 R46, R17 ;  /* 0x00000011002e7308 */ /* 0x0001e20000000800 */
[----:B------:R-:W-:Y:S02]  /*4be0*/  FSEL R77, R77, -INF , P5 ;  /* 0xff8000004d4d7808 */ /* 0x000fe40002800000 */
[----:B------:R-:W-:Y:S01]  /*4bf0*/  FMNMX.FTZ R50, R76, R13, !PT ;  /* 0x0000000d4c327209 */ /* 0x000fe20007810000 */
[----:B------:R-:W-:Y:S01]  /*4c00*/  HGMMA.64x64x16.F32 R88, R124, gdesc[UR8].tnspB, R88, gsb0 ;  /* 0x40e000087c587df0 */ /* 0x000fe20008000858 */
[----:B------:R-:W-:Y:S01]  /*4c10*/  ISETP.GT.AND P5, PT, R8, 0x71, PT ;  /* 0x000000710800780c */ /* 0x000fe20003fa4270 */
[----:B------:R-:W-:Y:S01]  /*4c20*/  UIADD3 UR10, UR7, 0x380, URZ ;  /* 0x00000380070a7890 */ /* 0x000fe2000fffe03f */
[----:B------:R-:W-:Y:S01]  /*4c30*/  FMNMX.FTZ R13, R77, R50, !PT ;  /* 0x000000324d0d7209 */ /* 0x000fe20007810000 */
[----:B------:R-:W-:Y:S01]  /*4c40*/  UMOV UR11, 0x40000040 ;  /* 0x40000040000b7882 */ /* 0x000fe20000000000 */
[----:B0-----:R-:W-:Y:S01]  /*4c50*/  FFMA.FTZ R17, R150, R3, -R15 ;  /* 0x0000000396117223 */ /* 0x001fe2000001080f */
[----:B------:R-:W-:Y:S01]  /*4c60*/  FSEL R150, R81, -INF , P5 ;  /* 0xff80000051967808 */ /* 0x000fe20002800000 */
[----:B------:R-:W-:Y:S01]  /*4c70*/  MUFU.EX2 R139, R139 ;  /* 0x0000008b008b7308 */ /* 0x000fe20000000800 */
[----:B------:R-:W-:Y:S01]  /*4c80*/  FMNMX.FTZ R13, R80, R13, !PT ;  /* 0x0000000d500d7209 */ /* 0x000fe20007810000 */
[----:B------:R-:W-:Y:S01]  /*4c90*/  UMOV UR7, UR5 ;  /* 0x0000000500077c82 */ /* 0x000fe20008000000 */
[----:B------:R-:W-:-:S02]  /*4ca0*/  ISETP.GT.AND P5, PT, R8, 0x79, PT ;  /* 0x000000790800780c */ /* 0x000fc40003fa4270 */
[----:B------:R-:W-:Y:S02]  /*4cb0*/  FMNMX.FTZ R13, R150, R13, !PT ;  /* 0x0000000d960d7209 */ /* 0x000fe40007810000 */
[----:B------:R-:W-:Y:S01]  /*4cc0*/  FSEL R85, R85, -INF , P5 ;  /* 0xff80000055557808 */ /* 0x000fe20002800000 */
[----:B------:R0:W-:Y:S01]  /*4cd0*/  MUFU.EX2 R50, R17 ;  /* 0x0000001100327308 */ /* 0x0001e20000000800 */
[----:B------:R-:W-:Y:S01]  /*4ce0*/  FMNMX.FTZ R8, R84, R13, !PT ;  /* 0x0000000d54087209 */ /* 0x000fe20007810000 */
[-CC-:B------:R-:W-:Y:S01]  /*4cf0*/  FFMA.FTZ R13, R66, R3.reuse, -R15.reuse ;  /* 0x00000003420d7223 */ /* 0x180fe2000001080f */
[----:B------:R-:W-:Y:S02]  /*4d00*/  FFMA.FTZ R66, R154, R3, -R15 ;  /* 0x000000039a427223 */ /* 0x000fe4000001080f */
[----:B------:R-:W-:-:S03]  /*4d10*/  FMNMX.FTZ R8, R85, R8, !PT ;  /* 0x0000000855087209 */ /* 0x000fc60007810000 */
[----:B------:R-:W-:Y:S01]  /*4d20*/  MUFU.EX2 R133, R133 ;  /* 0x0000008500857308 */ /* 0x000fe20000000800 */
[-CC-:B0-----:R-:W-:Y:S01]  /*4d30*/  FFMA.FTZ R17, R70, R3.reuse, -R15.reuse ;  /* 0x0000000346117223 */ /* 0x181fe2000001080f */
[----:B------:R-:W0:Y:S01]  /*4d40*/  SHFL.BFLY PT, R19, R8, 0x2, 0x1f ;  /* 0x0c401f0008137f89 */ /* 0x000e2200000e0000 */
[----:B------:R-:W-:-:S05]  /*4d50*/  FFMA.FTZ R70, R156, R3, -R15 ;  /* 0x000000039c467223 */ /* 0x000fca000001080f */
        /* <DEDUP_REMOVED lines=8> */
[----:B------:R-:W1:Y:S08]  /*4de0*/  MUFU.EX2 R62, R62 ;  /* 0x0000003e003e7308 */ /* 0x000e700000000800 */
[----:B------:R-:W-:Y:S01]  /*4df0*/  MUFU.EX2 R17, R17 ;  /* 0x0000001100117308 */ /* 0x000fe20000000800 */
[----:B------:R-:W-:-:S02]  /*4e00*/  WARPGROUP.DEPBAR.LE gsb0, 0x0 ;  /* 0x00008000000079c5 */ /* 0x000fc40000010000 */
[----:B------:R-:W-:Y:S01]  /*4e10*/  WARPGROUP.ARRIVE ;  /* 0x00000000000079c5 */ /* 0x000fe20000000000 */
[----:B0-----:R-:W-:Y:S01]  /*4e20*/  FMNMX.FTZ R8, R23, R8, !PT ;  /* 0x0000000817087209 */ /* 0x001fe20007810000 */
[----:B------:R-:W-:-:S03]  /*4e30*/  FFMA.FTZ R23, R82, R3, -R15 ;  /* 0x0000000352177223 */ /* 0x000fc6000001080f */
[----:B------:R-:W-:Y:S01]  /*4e40*/  MUFU.EX2 R66, R66 ;  /* 0x0000004200427308 */ /* 0x000fe20000000800 */
[-C--:B------:R-:W-:Y:S01]  /*4e50*/  FFMA.FTZ R15, R87, R3.reuse, -R15 ;  /* 0x00000003570f7223 */ /* 0x080fe2000001080f */
[C---:B------:R-:W-:Y:S01]  /*4e60*/  FSETP.NEU.FTZ.AND P4, PT, R8.reuse, -INF , PT ;  /* 0xff8000000800780b */ /* 0x040fe20003f9d000 */
[----:B------:R-:W-:Y:S01]  /*4e70*/  HGMMA.64x64x16.F32 R88, R120, gdesc[UR8].tnspB, R88, gsb0 ;  /* 0x40e0000878587df0 */ /* 0x000fe20008000858 */
[----:B------:R-:W-:Y:S01]  /*4e80*/  FMUL.FTZ R35, R8, R3 ;  /* 0x0000000308237220 */ /* 0x000fe20000410000 */
[----:B-1----:R-:W-:-:S03]  /*4e90*/  F2FP.F16.F32.PACK_AB R129, R62, R13 ;  /* 0x0000000d3e81723e */ /* 0x002fc600000000ff */
[----:B------:R-:W-:Y:S01]  /*4ea0*/  MUFU.EX2 R19, R19 ;  /* 0x0000001300137308 */ /* 0x000fe20000000800 */
[----:B------:R-:W-:-:S05]  /*4eb0*/  FSEL R35, R35, RZ, P4 ;  /* 0x000000ff23237208 */ /* 0x000fca0002000000 */
[-CC-:B------:R-:W-:Y:S01]  /*4ec0*/  FFMA.FTZ R27, R24, R3.reuse, -R35.reuse ;  /* 0x00000003181b7223 */ /* 0x180fe20000010823 */
[----:B------:R-:W-:Y:S01]  /*4ed0*/  FSEL R24, R12, RZ, P3 ;  /* 0x000000ff0c187208 */ /* 0x000fe20001800000 */
[-CC-:B------:R-:W-:Y:S01]  /*4ee0*/  FFMA.FTZ R82, R26, R3.reuse, -R35.reuse ;  /* 0x000000031a527223 */ /* 0x180fe20000010823 */
[-CC-:B------:R-:W-:Y:S01]  /*4ef0*/  FFMA.FTZ R28, R28, R3.reuse, -R35.reuse ;  /* 0x000000031c1c7223 */ /* 0x180fe20000010823 */
[-CC-:B------:R-:W-:Y:S01]  /*4f00*/  FFMA.FTZ R29, R32, R3.reuse, -R35.reuse ;  /* 0x00000003201d7223 */ /* 0x180fe20000010823 */
[-C--:B------:R-:W-:Y:S01]  /*4f10*/  FFMA.FTZ R32, R34, R3.reuse, -R35 ;  /* 0x0000000322207223 */ /* 0x080fe20000010823 */
[----:B------:R-:W-:Y:S01]  /*4f20*/  FADD.FTZ R26, -R24, R9 ;  /* 0x00000009181a7221 */ /* 0x000fe20000010100 */
[----:B------:R-:W-:Y:S01]  /*4f30*/  FSEL R24, R8, RZ, P4 ;  /* 0x000000ff08187208 */ /* 0x000fe20002000000 */
[----:B------:R-:W-:Y:S01]  /*4f40*/  MUFU.EX2 R27, R27 ;  /* 0x0000001b001b7308 */ /* 0x000fe20000000800 */
[----:B------:R-:W-:Y:S02]  /*4f50*/  IMAD.U32 R34, RZ, RZ, UR4 ;  /* 0x00000004ff227e24 */ /* 0x000fe4000f8e00ff */
[-C--:B------:R-:W-:Y:S01]  /*4f60*/  FMUL.FTZ R9, R26, R3.reuse ;  /* 0x000000031a097220 */ /* 0x080fe20000410000 */
[-C--:B------:R-:W-:Y:S01]  /*4f70*/  FFMA.FTZ R33, R30, R3.reuse, -R35 ;  /* 0x000000031e217223 */ /* 0x080fe20000010823 */
[----:B------:R-:W-:Y:S01]  /*4f80*/  FADD.FTZ R26, -R24, R7 ;  /* 0x00000007181a7221 */ /* 0x000fe20000010100 */
[----:B------:R-:W-:Y:S01]  /*4f90*/  VIADD R7, R16, 0x9 ;  /* 0x0000000910077836 */ /* 0x000fe20000000000 */
[----:B------:R-:W-:Y:S01]  /*4fa0*/  @!P1 LEA R34, R34, UR39, 0x3 ;  /* 0x0000002722229c11 */ /* 0x000fe2000f8e18ff */
[-C--:B------:R-:W-:Y:S01]  /*4fb0*/  FFMA.FTZ R30, R132, R3.reuse, -R35 ;  /* 0x00000003841e7223 */ /* 0x080fe20000010823 */
[----:B------:R-:W-:Y:S01]  /*4fc0*/  FMUL.FTZ R26, R26, R3 ;  /* 0x000000031a1a7220 */ /* 0x000fe20000410000 */
[----:B------:R0:W1:Y:S01]  /*4fd0*/  MUFU.EX2 R24, R9 ;  /* 0x0000000900187308 */ /* 0x0000620000000800 */
[----:B------:R-:W-:Y:S01]  /*4fe0*/  ISETP.GE.U32.AND P3, PT, R2, 0x180, PT ;  /* 0x000001800200780c */ /* 0x000fe20003f66070 */
[----:B------:R-:W-:-:S02]  /*4ff0*/  @!P1 VIADD R34, R34, 0x16840 ;  /* 0x0001684022229836 */ /* 0x000fc40000000000 */
[-CC-:B------:R-:W-:Y:S01]  /*5000*/  FFMA.FTZ R31, R36, R3.reuse, -R35.reuse ;  /* 0x00000003241f7223 */ /* 0x180fe20000010823 */
[-CC-:B------:R-:W-:Y:S01]  /*5010*/  FFMA.FTZ R140, R40, R3.reuse, -R35.reuse ;  /* 0x00000003288c7223 */ /* 0x180fe20000010823 */
[-CC-:B------:R-:W-:Y:S01]  /*5020*/  FFMA.FTZ R37, R134, R3.reuse, -R35.reuse ;  /* 0x0000000386257223 */ /* 0x180fe20000010823 */
[-CC-:B------:R-:W-:Y:S01]  /*5030*/  FFMA.FTZ R142, R44, R3.reuse, -R35.reuse ;  /* 0x000000032c8e7223 */ /* 0x180fe20000010823 */
[----:B------:R-:W-:Y:S01]  /*5040*/  @!P1 PRMT R34, RZ, 0x654, R34 ;  /* 0x00000654ff229816 */ /* 0x000fe20000000022 */
[----:B------:R-:W2:Y:S01]  /*5050*/  MUFU.EX2 R26, R26 ;  /* 0x0000001a001a7308 */ /* 0x000ea20000000800 */
[----:B0-----:R-:W-:Y:S01]  /*5060*/  SEL R9, R7, 0x9, !P3 ;  /* 0x0000000907097807 */ /* 0x001fe20005800000 */
[----:B------:R-:W-:Y:S02]  /*5070*/  IMAD.U32 R36, RZ, RZ, UR6 ;  /* 0x00000006ff247e24 */ /* 0x000fe4000f8e00ff */
[-CC-:B------:R-:W-:Y:S01]  /*5080*/  FFMA.FTZ R39, R136, R3.reuse, -R35.reuse ;  /* 0x0000000388277223 */ /* 0x180fe20000010823 */
[-CC-:B------:R-:W-:Y:S01]  /*5090*/  FFMA.FTZ R136, R48, R3.reuse, -R35.reuse ;  /* 0x0000000330887223 */ /* 0x180fe20000010823 */
[-CC-:B------:R-:W-:Y:S01]  /*50a0*/  FFMA.FTZ R41, R138, R3.reuse, -R35.reuse ;  /* 0x000000038a297223 */ /* 0x180fe20000010823 */
[-C--:B------:R-:W-:Y:S01]  /*50b0*/  FFMA.FTZ R138, R52, R3.reuse, -R35 ;  /* 0x00000003348a7223 */ /* 0x080fe20000010823 */
[----:B------:R-:W-:Y:S01]  /*50c0*/  @!P1 LEA R36, R36, UR39, 0x3 ;  /* 0x0000002724249c11 */ /* 0x000fe2000f8e18ff */
[----:B------:R-:W0:Y:S01]  /*50d0*/  MUFU.EX2 R82, R82 ;  /* 0x0000005200527308 */ /* 0x000e220000000800 */
[----:B-1----:R-:W-:Y:S01]  /*50e0*/  FFMA.FTZ R47, R24, R4, R149 ;  /* 0x00000004182f7223 */ /* 0x002fe20000010095 */
[-CC-:B------:R-:W-:Y:S01]  /*50f0*/  FFMA.FTZ R43, R53, R3.reuse, -R35.reuse ;  /* 0x00000003352b7223 */ /* 0x180fe20000010823 */
[----:B------:R-:W-:Y:S01]  /*5100*/  FFMA.FTZ R132, R56, R3, -R35 ;  /* 0x0000000338847223 */ /* 0x000fe20000010823 */
[----:B------:R-:W-:-:S02]  /*5110*/  @!P1 VIADD R36, R36, 0x16860 ;  /* 0x0001686024249836 */ /* 0x000fc40000000000 */
[----:B------:R-:W-:Y:S01]  /*5120*/  FADD.FTZ R4, R14, R47 ;  /* 0x0000002f0e047221 */ /* 0x000fe20000010000 */
[-CC-:B------:R-:W-:Y:S01]  /*5130*/  FFMA.FTZ R144, R144, R3.reuse, -R35.reuse ;  /* 0x0000000390907223 */ /* 0x180fe20000010823 */
[----:B------:R-:W-:Y:S01]  /*5140*/  FFMA.FTZ R134, R60, R3, -R35 ;  /* 0x000000033c867223 */ /* 0x000fe20000010823 */
[----:B------:R-:W1:Y:S01]  /*5150*/  MUFU.EX2 R28, R28 ;  /* 0x0000001c001c7308 */ /* 0x000e620000000800 */
[----:B--2---:R-:W-:Y:S01]  /*5160*/  FFMA.FTZ R45, R26, R5, R27 ;  /* 0x000000051a2d7223 */ /* 0x004fe2000001001b */
[----:B------:R-:W-:Y:S01]  /*5170*/  @!P1 PRMT R36, RZ, 0x654, R36 ;  /* 0x00000654ff249816 */ /* 0x000fe20000000024 */
[--C-:B------:R-:W-:Y:S01]  /*5180*/  FFMA.FTZ R5, R61, R3, -R35.reuse ;  /* 0x000000033d057223 */ /* 0x100fe20000010823 */
[----:B------:R-:W-:Y:S01]  /*5190*/  F2FP.F16.F32.PACK_AB R149, R14, R149 ;  /* 0x000000950e95723e */ /* 0x000fe200000000ff */
        /* <DEDUP_REMOVED lines=8> */
[----:B------:R-:W-:Y:S01]  /*5220*/  FFMA.FTZ R84, R84, R3, -R35 ;  /* 0x0000000354547223 */ /* 0x000fe20000010823 */
[----:B------:R-:W-:Y:S01]  /*5230*/  PLOP3.LUT P3, PT, PT, PT, UP1, 0x80, 0x0 ;  /* 0x000000000000781c */ /* 0x000fe20003f6f018 */
[----:B------:R-:W-:Y:S01]  /*5240*/  UMOV UR6, UR4 ;  /* 0x0000000400067c82 */ /* 0x000fe20008000000 */
[----:B------:R-:W0:Y:S01]  /*5250*/  MUFU.EX2 R29, R29 ;  /* 0x0000001d001d7308 */ /* 0x000e220000000800 */
[----:B------:R-:W-:-:S07]  /*5260*/  F2FP.F16.F32.PACK_AB R131, R66, R17 ;  /* 0x000000114283723e */ /* 0x000fce00000000ff */
[----:B------:R-:W3:Y:S01]  /*5270*/  MUFU.EX2 R30, R30 ;  /* 0x0000001e001e7308 */ /* 0x000ee20000000800 */
[----:B------:R-:W-:Y:S02]  /*5280*/  WARPGROUP.DEPBAR.LE gsb0, 0x0 ;  /* 0x00008000000079c5 */ /* 0x000fe40000010000 */
[----:B------:R4:W-:Y:S06]  /*5290*/  BAR.ARV R9, 0x100 ;  /* 0x000400090000751d */ /* 0x0009ec0000002000 */
[----:B------:R-:W5:Y:S01]  /*52a0*/  MUFU.EX2 R31, R31 ;  /* 0x0000001f001f7308 */ /* 0x000f620000000800 */
[----:B------:R1:W-:Y:S01]  /*52b0*/  @!P1 SYNCS.ARRIVE.TRANS64.RED.A1T0 RZ, [R34+URZ], RZ ;  /* 0x000000ff22ff99a7 */ /* 0x0003e2000810043f */
[----:B----4-:R-:W-:Y:S01]  /*52c0*/  FADD.FTZ R9, R151, R4 ;  /* 0x0000000497097221 */ /* 0x010fe20000010000 */
[----:B------:R-:W-:Y:S01]  /*52d0*/  F2FP.F16.F32.PACK_AB R151, R18, R151 ;  /* 0x000000971297723e */ /* 0x000fe200000000ff */
[-C--:B------:R-:W-:Y:S01]  /*52e0*/  FMUL.FTZ R88, R88, R26.reuse ;  /* 0x0000001a58587220 */ /* 0x080fe20000410000 */
[-C--:B------:R-:W-:Y:S01]  /*52f0*/  FMUL.FTZ R89, R89, R26.reuse ;  /* 0x0000001a59597220 */ /* 0x080fe20000410000 */
[----:B------:R-:W-:Y:S01]  /*5300*/  FADD.FTZ R4, R18, R9 ;  /* 0x0000000912047221 */ /* 0x000fe20000010000 */
[----:B------:R-:W-:Y:S01]  /*5310*/  FFMA.FTZ R9, R146, R3, -R35 ;  /* 0x0000000392097223 */ /* 0x000fe20000010823 */
[----:B------:R-:W4:Y:S01]  /*5320*/  MUFU.EX2 R32, R32 ;  /* 0x0000002000207308 */ /* 0x000f220000000800 */
[----:B-1----:R-:W-:Y:S01]  /*5330*/  FADD.FTZ R34, R28, R45 ;  /* 0x0000002d1c227221 */ /* 0x002fe20000010000 */
[----:B------:R-:W-:Y:S01]  /*5340*/  FADD.FTZ R47, R145, R4 ;  /* 0x00000004912f7221 */ /* 0x000fe20000010000 */
[----:B------:R1:W-:Y:S01]  /*5350*/  @!P1 SYNCS.ARRIVE.TRANS64.RED.A1T0 RZ, [R36+URZ], RZ ;  /* 0x000000ff24ff99a7 */ /* 0x0003e2000810043f */
[----:B------:R-:W-:Y:S01]  /*5360*/  F2FP.F16.F32.PACK_AB R145, R20, R145 ;  /* 0x000000911491723e */ /* 0x000fe200000000ff */
[----:B--2---:R-:W-:Y:S01]  /*5370*/  FADD.FTZ R34, R33, R34 ;  /* 0x0000002221227221 */ /* 0x004fe20000010000 */
[-C--:B------:R-:W-:Y:S01]  /*5380*/  FMUL.FTZ R92, R92, R26.reuse ;  /* 0x0000001a5c5c7220 */ /* 0x080fe20000410000 */
[-C--:B------:R-:W-:Y:S01]  /*5390*/  FMUL.FTZ R93, R93, R26.reuse ;  /* 0x0000001a5d5d7220 */ /* 0x080fe20000410000 */
[----:B------:R-:W2:Y:S01]  /*53a0*/  MUFU.EX2 R140, R140 ;  /* 0x0000008c008c7308 */ /* 0x000ea20000000800 */
[----:B0-----:R-:W-:Y:S01]  /*53b0*/  FADD.FTZ R45, R29, R34 ;  /* 0x000000221d2d7221 */ /* 0x001fe20000010000 */
[----:B------:R-:W-:Y:S01]  /*53c0*/  FADD.FTZ R34, R20, R47 ;  /* 0x0000002f14227221 */ /* 0x000fe20000010000 */
[-C--:B------:R-:W-:Y:S01]  /*53d0*/  FMUL.FTZ R96, R96, R26.reuse ;  /* 0x0000001a60607220 */ /* 0x080fe20000410000 */
[-C--:B------:R-:W-:Y:S01]  /*53e0*/  FMUL.FTZ R97, R97, R26.reuse ;  /* 0x0000001a61617220 */ /* 0x080fe20000410000 */
[----:B---3--:R-:W-:Y:S01]  /*53f0*/  FADD.FTZ R4, R30, R45 ;  /* 0x0000002d1e047221 */ /* 0x008fe20000010000 */
[----:B------:R-:W-:Y:S01]  /*5400*/  FADD.FTZ R49, R147, R34 ;  /* 0x0000002293317221 */ /* 0x000fe20000010000 */
[----:B------:R-:W-:Y:S01]  /*5410*/  FFMA.FTZ R45, R69, R3, -R35 ;  /* 0x00000003452d7223 */ /* 0x000fe20000010823 */
[----:B------:R-:W0:Y:S01]  /*5420*/  MUFU.EX2 R37, R37 ;  /* 0x0000002500257308 */ /* 0x000e220000000800 */
[----:B-----5:R-:W-:Y:S01]  /*5430*/  FADD.FTZ R47, R31, R4 ;  /* 0x000000041f2f7221 */ /* 0x020fe20000010000 */
[----:B------:R-:W-:Y:S01]  /*5440*/  FADD.FTZ R4, R22, R49 ;  /* 0x0000003116047221 */ /* 0x000fe20000010000 */
[----:B----4-:R-:W-:Y:S01]  /*5450*/  F2FP.F16.F32.PACK_AB R146, R32, R31 ;  /* 0x0000001f2092723e */ /* 0x010fe200000000ff */
[----:B------:R-:W-:Y:S01]  /*5460*/  FMUL.FTZ R100, R100, R26 ;  /* 0x0000001a64647220 */ /* 0x000fe20000410000 */
[----:B------:R-:W-:Y:S01]  /*5470*/  FADD.FTZ R51, R32, R47 ;  /* 0x0000002f20337221 */ /* 0x000fe20000010000 */
[----:B------:R-:W-:Y:S01]  /*5480*/  FADD.FTZ R49, R141, R4 ;  /* 0x000000048d317221 */ /* 0x000fe20000010000 */
[----:B------:R-:W-:Y:S01]  /*5490*/  FFMA.FTZ R47, R148, R3, -R35 ;  /* 0x00000003942f7223 */ /* 0x000fe20000010823 */
[----:B------:R-:W1:Y:S01]  /*54a0*/  MUFU.EX2 R142, R142 ;  /* 0x0000008e008e7308 */ /* 0x000e620000000800 */
[----:B--2---:R-:W-:Y:S01]  /*54b0*/  FADD.FTZ R34, R140, R51 ;  /* 0x000000338c227221 */ /* 0x004fe20000010000 */
[----:B------:R-:W-:Y:S01]  /*54c0*/  F2FP.F16.F32.PACK_AB R148, R82, R27 ;  /* 0x0000001b5294723e */ /* 0x000fe200000000ff */
[-CC-:B------:R-:W-:Y:S01]  /*54d0*/  FFMA.FTZ R4, R150, R3.reuse, -R35.reuse ;  /* 0x0000000396047223 */ /* 0x180fe20000010823 */
[----:B------:R-:W-:Y:S01]  /*54e0*/  F2FP.F16.F32.PACK_AB R150, R33, R28 ;  /* 0x0000001c2196723e */ /* 0x000fe200000000ff */
[----:B------:R-:W-:Y:S01]  /*54f0*/  FFMA.FTZ R35, R85, R3, -R35 ;  /* 0x0000000355237223 */ /* 0x000fe20000010823 */
[----:B------:R-:W-:Y:S01]  /*5500*/  F2FP.F16.F32.PACK_AB R147, R22, R147 ;  /* 0x000000931693723e */ /* 0x000fe200000000ff */
[----:B------:R-:W-:Y:S01]  /*5510*/  FMUL.FTZ R101, R101, R26 ;  /* 0x0000001a65657220 */ /* 0x000fe20000410000 */
[----:B------:R-:W2:Y:S01]  /*5520*/  MUFU.EX2 R39, R39 ;  /* 0x0000002700277308 */ /* 0x000ea20000000800 */
[C---:B0-----:R-:W-:Y:S01]  /*5530*/  FADD.FTZ R51, R37.reuse, R34 ;  /* 0x0000002225337221 */ /* 0x041fe20000010000 */
[----:B------:R-:W-:Y:S01]  /*5540*/  FADD.FTZ R34, R38, R49 ;  /* 0x0000003126227221 */ /* 0x000fe20000010000 */
[----:B------:R-:W-:Y:S01]  /*5550*/  F2FP.F16.F32.PACK_AB R140, R37, R140 ;  /* 0x0000008c258c723e */ /* 0x000fe200000000ff */
[-C--:B------:R-:W-:Y:S01]  /*5560*/  FMUL.FTZ R104, R104, R26.reuse ;  /* 0x0000001a68687220 */ /* 0x080fe20000410000 */
[----:B------:R-:W-:Y:S01]  /*5570*/  F2FP.F16.F32.PACK_AB R141, R38, R141 ;  /* 0x0000008d268d723e */ /* 0x000fe200000000ff */
[----:B------:R-:W-:Y:S01]  /*5580*/  FADD.FTZ R49, R143, R34 ;  /* 0x000000228f317221 */ /* 0x000fe20000010000 */
[----:B------:R-:W-:Y:S01]  /*5590*/  F2FP.F16.F32.PACK_AB R143, R42, R143 ;  /* 0x0000008f2a8f723e */ /* 0x000fe200000000ff */
[----:B------:R-:W0:Y:S01]  /*55a0*/  MUFU.EX2 R136, R136 ;  /* 0x0000008800887308 */ /* 0x000e220000000800 */
[----:B-1----:R-:W-:Y:S01]  /*55b0*/  FADD.FTZ R36, R142, R51 ;  /* 0x000000338e247221 */ /* 0x002fe20000010000 */
[----:B------:R-:W-:Y:S01]  /*55c0*/  FADD.FTZ R34, R42, R49 ;  /* 0x000000312a227221 */ /* 0x000fe20000010000 */
[-C--:B------:R-:W-:Y:S01]  /*55d0*/  FMUL.FTZ R105, R105, R26.reuse ;  /* 0x0000001a69697220 */ /* 0x080fe20000410000 */
[-C--:B------:R-:W-:Y:S01]  /*55e0*/  FMUL.FTZ R108, R108, R26.reuse ;  /* 0x0000001a6c6c7220 */ /* 0x080fe20000410000 */
[----:B------:R-:W-:Y:S01]  /*55f0*/  FMUL.FTZ R109, R109, R26 ;  /* 0x0000001a6d6d7220 */ /* 0x000fe20000410000 */
[----:B------:R-:W-:Y:S01]  /*5600*/  FADD.FTZ R49, R137, R34 ;  /* 0x0000002289317221 */ /* 0x000fe20000010000 */
[C---:B------:R-:W-:Y:S01]  /*5610*/  F2FP.F16.F32.PACK_AB R137, R46.reuse, R137 ;  /* 0x000000892e89723e */ /* 0x040fe200000000ff */
[----:B------:R-:W1:Y:S01]  /*5620*/  MUFU.EX2 R41, R41 ;  /* 0x0000002900297308 */ /* 0x000e620000000800 */
[C---:B--2---:R-:W-:Y:S01]  /*5630*/  FADD.FTZ R51, R39.reuse, R36 ;  /* 0x0000002427337221 */ /* 0x044fe20000010000 */
[----:B------:R-:W-:Y:S01]  /*5640*/  FADD.FTZ R14, R46, R49 ;  /* 0x000000312e0e7221 */ /* 0x000fe20000010000 */
[----:B------:R-:W-:Y:S01]  /*5650*/  F2FP.F16.F32.PACK_AB R142, R39, R142 ;  /* 0x0000008e278e723e */ /* 0x000fe200000000ff */
[-C--:B------:R-:W-:Y:S01]  /*5660*/  FMUL.FTZ R112, R112, R26.reuse ;  /* 0x0000001a70707220 */ /* 0x080fe20000410000 */
[-C--:B------:R-:W-:Y:S01]  /*5670*/  FMUL.FTZ R113, R113, R26.reuse ;  /* 0x0000001a71717220 */ /* 0x080fe20000410000 */
[----:B------:R-:W-:Y:S01]  /*5680*/  FADD.FTZ R27, R139, R14 ;  /* 0x0000000e8b1b7221 */ /* 0x000fe20000010000 */
[----:B------:R-:W-:Y:S01]  /*5690*/  F2FP.F16.F32.PACK_AB R139, R50, R139 ;  /* 0x0000008b328b723e */ /* 0x000fe200000000ff */
[----:B------:R-:W2:Y:S01]  /*56a0*/  MUFU.EX2 R138, R138 ;  /* 0x0000008a008a7308 */ /* 0x000ea20000000800 */
[----:B0-----:R-:W-:Y:S01]  /*56b0*/  FADD.FTZ R36, R136, R51 ;  /* 0x0000003388247221 */ /* 0x001fe20000010000 */
[----:B------:R-:W-:Y:S01]  /*56c0*/  FADD.FTZ R14, R50, R27 ;  /* 0x0000001b320e7221 */ /* 0x000fe20000010000 */
[-C--:B------:R-:W-:Y:S01]  /*56d0*/  FMUL.FTZ R116, R116, R26.reuse ;  /* 0x0000001a74747220 */ /* 0x080fe20000410000 */
[----:B------:R-:W-:Y:S01]  /*56e0*/  FMUL.FTZ R117, R117, R26 ;  /* 0x0000001a75757220 */ /* 0x000fe20000410000 */
        /* <DEDUP_REMOVED lines=19> */
[----:B------:R2:W3:Y:S01]  /*5820*/  MUFU.EX2 R7, R144 ;  /* 0x0000009000077308 */ /* 0x0004e20000000800 */
[C---:B0-----:R-:W-:Y:S01]  /*5830*/  FADD.FTZ R33, R43.reuse, R18 ;  /* 0x000000122b217221 */ /* 0x041fe20000010000 */
        /* <DEDUP_REMOVED lines=8> */
[----:B--2---:R-:W-:Y:S01]  /*58c0*/  F2FP.F16.F32.PACK_AB R144, R30, R29 ;  /* 0x0000001d1e90723e */ /* 0x004fe200000000ff */
[----:B------:R-:W-:Y:S01]  /*58d0*/  FADD.FTZ R14, R66, R27 ;  /* 0x0000001b420e7221 */ /* 0x000fe20000010000 */
[-C--:B------:R-:W-:Y:S01]  /*58e0*/  FMUL.FTZ R110, R110, R24.reuse ;  /* 0x000000186e6e7220 */ /* 0x080fe20000410000 */
[-C--:B------:R-:W-:Y:S01]  /*58f0*/  FMUL.FTZ R111, R111, R24.reuse ;  /* 0x000000186f6f7220 */ /* 0x080fe20000410000 */
[-C--:B------:R-:W-:Y:S01]  /*5900*/  FMUL.FTZ R114, R114, R24.reuse ;  /* 0x0000001872727220 */ /* 0x080fe20000410000 */
[----:B------:R-:W-:Y:S01]  /*5910*/  FMUL.FTZ R115, R115, R24 ;  /* 0x0000001873737220 */ /* 0x000fe20000410000 */
[----:B------:R-:W1:Y:S01]  /*5920*/  MUFU.EX2 R5, R5 ;  /* 0x0000000500057308 */ /* 0x000e620000000800 */
[C---:B---3--:R-:W-:Y:S01]  /*5930*/  FADD.FTZ R29, R7.reuse, R18 ;  /* 0x00000012071d7221 */ /* 0x048fe20000010000 */
[----:B------:R-:W-:Y:S01]  /*5940*/  F2FP.F16.F32.PACK_AB R132, R7, R132 ;  /* 0x000000840784723e */ /* 0x000fe200000000ff */
[-C--:B------:R-:W-:Y:S01]  /*5950*/  FMUL.FTZ R118, R118, R24.reuse ;  /* 0x0000001876767220 */ /* 0x080fe20000410000 */
[----:B------:R-:W-:-:S04]  /*5960*/  FMUL.FTZ R119, R119, R24 ;  /* 0x0000001877777220 */ /* 0x000fc80000410000 */
[----:B------:R-:W2:Y:S01]  /*5970*/  MUFU.EX2 R128, R128 ;  /* 0x0000008000807308 */ /* 0x000ea20000000800 */
[----:B0-----:R-:W-:-:S07]  /*5980*/  FADD.FTZ R18, R134, R29 ;  /* 0x0000001d86127221 */ /* 0x001fce0000010000 */
[----:B------:R-:W0:Y:S01]  /*5990*/  MUFU.EX2 R9, R9 ;  /* 0x0000000900097308 */ /* 0x000e220000000800 */
[C---:B-1----:R-:W-:Y:S01]  /*59a0*/  FADD.FTZ R29, R5.reuse, R18 ;  /* 0x00000012051d7221 */ /* 0x042fe20000010000 */
[----:B------:R-:W-:Y:S01]  /*59b0*/  F2FP.F16.F32.PACK_AB R134, R5, R134 ;  /* 0x000000860586723e */ /* 0x000fe200000000ff */
[----:B------:R-:W-:-:S05]  /*59c0*/  FADD.FTZ R5, R19, R14 ;  /* 0x0000000e13057221 */ /* 0x000fca0000010000 */
[----:B------:R-:W1:Y:S01]  /*59d0*/  MUFU.EX2 R130, R130 ;  /* 0x0000008200827308 */ /* 0x000e620000000800 */
[----:B--2---:R-:W-:-:S07]  /*59e0*/  FADD.FTZ R18, R128, R29 ;  /* 0x0000001d80127221 */ /* 0x004fce0000010000 */
[----:B------:R-:W2:Y:S01]  /*59f0*/  MUFU.EX2 R45, R45 ;  /* 0x0000002d002d7308 */ /* 0x000ea20000000800 */
[C---:B0-----:R-:W-:Y:S01]  /*5a00*/  FADD.FTZ R29, R9.reuse, R18 ;  /* 0x00000012091d7221 */ /* 0x041fe20000010000 */
[----:B------:R-:W-:Y:S01]  /*5a10*/  F2FP.F16.F32.PACK_AB R128, R9, R128 ;  /* 0x000000800980723e */ /* 0x000fe200000000ff */
[----:B------:R-:W-:-:S05]  /*5a20*/  IMAD.MOV.U32 R9, RZ, RZ, R12 ;  /* 0x000000ffff097224 */ /* 0x000fca00078e000c */
[----:B------:R-:W-:Y:S01]  /*5a30*/  MUFU.EX2 R124, R124 ;  /* 0x0000007c007c7308 */ /* 0x000fe20000000800 */
[----:B-1----:R-:W-:-:S07]  /*5a40*/  FADD.FTZ R18, R130, R29 ;  /* 0x0000001d82127221 */ /* 0x002fce0000010000 */
[----:B------:R-:W-:Y:S01]  /*5a50*/  MUFU.EX2 R47, R47 ;  /* 0x0000002f002f7308 */ /* 0x000fe20000000800 */
[C---:B--2---:R-:W-:Y:S01]  /*5a60*/  FADD.FTZ R7, R45.reuse, R18 ;  /* 0x000000122d077221 */ /* 0x044fe20000010000 */
[----:B------:R-:W-:-:S06]  /*5a70*/  F2FP.F16.F32.PACK_AB R130, R45, R130 ;  /* 0x000000822d82723e */ /* 0x000fcc00000000ff */
[----:B------:R-:W0:Y:S08]  /*5a80*/  MUFU.EX2 R70, R70 ;  /* 0x0000004600467308 */ /* 0x000e300000000800 */
[----:B------:R-:W-:Y:S08]  /*5a90*/  MUFU.EX2 R126, R126 ;  /* 0x0000007e007e7308 */ /* 0x000ff00000000800 */
[----:B------:R-:W-:Y:S01]  /*5aa0*/  MUFU.EX2 R21, R21 ;  /* 0x0000001500157308 */ /* 0x000fe20000000800 */
[----:B0-----:R-:W-:-:S07]  /*5ab0*/  F2FP.F16.F32.PACK_AB R125, R70, R19 ;  /* 0x00000013467d723e */ /* 0x001fce00000000ff */
[----:B------:R-:W-:Y:S08]  /*5ac0*/  MUFU.EX2 R77, R77 ;  /* 0x0000004d004d7308 */ /* 0x000ff00000000800 */
[----:B------:R-:W0:Y:S08]  /*5ad0*/  MUFU.EX2 R74, R74 ;  /* 0x0000004a004a7308 */ /* 0x000e300000000800 */
[----:B------:R-:W1:Y:S08]  /*5ae0*/  MUFU.EX2 R80, R80 ;  /* 0x0000005000507308 */ /* 0x000e700000000800 */
[----:B------:R2:W-:Y:S01]  /*5af0*/  MUFU.EX2 R120, R4 ;  /* 0x0000000400787308 */ /* 0x0005e20000000800 */
[----:B0-----:R-:W-:-:S07]  /*5b00*/  F2FP.F16.F32.PACK_AB R127, R74, R21 ;  /* 0x000000154a7f723e */ /* 0x001fce00000000ff */
[----:B------:R-:W0:Y:S01]  /*5b10*/  MUFU.EX2 R23, R23 ;  /* 0x0000001700177308 */ /* 0x000e220000000800 */
[----:B--2---:R-:W-:Y:S01]  /*5b20*/  FADD.FTZ R4, R124, R7 ;  /* 0x000000077c047221 */ /* 0x004fe20000010000 */
[----:B------:R-:W-:-:S03]  /*5b30*/  F2FP.F16.F32.PACK_AB R124, R47, R124 ;  /* 0x0000007c2f7c723e */ /* 0x000fc600000000ff */
[----:B------:R-:W-:Y:S01]  /*5b40*/  FADD.FTZ R7, R47, R4 ;  /* 0x000000042f077221 */ /* 0x000fe20000010000 */
[----:B------:R-:W-:Y:S02]  /*5b50*/  FADD.FTZ R4, R70, R5 ;  /* 0x0000000546047221 */ /* 0x000fe40000010000 */
[----:B------:R-:W2:Y:S01]  /*5b60*/  MUFU.EX2 R78, R78 ;  /* 0x0000004e004e7308 */ /* 0x000ea20000000800 */
[----:B------:R-:W-:Y:S01]  /*5b70*/  FADD.FTZ R7, R126, R7 ;  /* 0x000000077e077221 */ /* 0x000fe20000010000 */
[----:B------:R-:W-:Y:S01]  /*5b80*/  FADD.FTZ R5, R21, R4 ;  /* 0x0000000415057221 */ /* 0x000fe20000010000 */
[C---:B------:R-:W-:Y:S02]  /*5b90*/  F2FP.F16.F32.PACK_AB R126, R77.reuse, R126 ;  /* 0x0000007e4d7e723e */ /* 0x040fe400000000ff */
[----:B------:R-:W-:Y:S01]  /*5ba0*/  FADD.FTZ R7, R77, R7 ;  /* 0x000000074d077221 */ /* 0x000fe20000010000 */
[----:B------:R-:W-:Y:S02]  /*5bb0*/  FADD.FTZ R4, R74, R5 ;  /* 0x000000054a047221 */ /* 0x000fe40000010000 */
[----:B------:R-:W3:Y:S01]  /*5bc0*/  MUFU.EX2 R84, R84 ;  /* 0x0000005400547308 */ /* 0x000ee20000000800 */
[----:B-1----:R-:W-:Y:S01]  /*5bd0*/  FADD.FTZ R7, R80, R7 ;  /* 0x0000000750077221 */ /* 0x002fe20000010000 */
[----:B0-----:R-:W-:-:S03]  /*5be0*/  FADD.FTZ R5, R23, R4 ;  /* 0x0000000417057221 */ /* 0x001fc60000010000 */
[C---:B------:R-:W-:Y:S01]  /*5bf0*/  FADD.FTZ R7, R120.reuse, R7 ;  /* 0x0000000778077221 */ /* 0x040fe20000010000 */
[----:B------:R-:W-:Y:S02]  /*5c00*/  F2FP.F16.F32.PACK_AB R120, R120, R80 ;  /* 0x000000507878723e */ /* 0x000fe400000000ff */
[----:B------:R-:W0:Y:S01]  /*5c10*/  MUFU.EX2 R25, R25 ;  /* 0x0000001900197308 */ /* 0x000e220000000800 */
[C---:B--2---:R-:W-:Y:S01]  /*5c20*/  FADD.FTZ R4, R78.reuse, R5 ;  /* 0x000000054e047221 */ /* 0x044fe20000010000 */
[----:B------:R-:W-:-:S06]  /*5c30*/  F2FP.F16.F32.PACK_AB R121, R78, R23 ;  /* 0x000000174e79723e */ /* 0x000fcc00000000ff */
[----:B------:R-:W1:Y:S01]  /*5c40*/  MUFU.EX2 R35, R35 ;  /* 0x0000002300237308 */ /* 0x000e620000000800 */
[----:B---3--:R-:W-:-:S07]  /*5c50*/  FADD.FTZ R7, R84, R7 ;  /* 0x0000000754077221 */ /* 0x008fce0000010000 */
[----:B------:R-:W2:Y:S01]  /*5c60*/  MUFU.EX2 R15, R15 ;  /* 0x0000000f000f7308 */ /* 0x000ea20000000800 */
[----:B0-----:R-:W-:Y:S01]  /*5c70*/  FADD.FTZ R4, R25, R4 ;  /* 0x0000000419047221 */ /* 0x001fe20000010000 */
[C---:B-1----:R-:W-:Y:S01]  /*5c80*/  FADD.FTZ R5, R35.reuse, R7 ;  /* 0x0000000723057221 */ /* 0x042fe20000010000 */
[----:B------:R-:W-:Y:S01]  /*5c90*/  F2FP.F16.F32.PACK_AB R122, R35, R84 ;  /* 0x00000054237a723e */ /* 0x000fe200000000ff */
[----:B------:R-:W-:Y:S02]  /*5ca0*/  IMAD.MOV.U32 R7, RZ, RZ, R8 ;  /* 0x000000ffff077224 */ /* 0x000fe400078e0008 */
[C---:B--2---:R-:W-:Y:S01]  /*5cb0*/  FADD.FTZ R4, R15.reuse, R4 ;  /* 0x000000040f047221 */ /* 0x044fe20000010000 */
[----:B------:R-:W-:Y:S01]  /*5cc0*/  F2FP.F16.F32.PACK_AB R123, R15, R25 ;  /* 0x000000190f7b723e */ /* 0x000fe200000000ff */
[----:B------:R-:W-:Y:S06]  /*5cd0*/  @P3 BRA `(.L_x_14009) ;  /* 0xffffffd800883947 */ /* 0x000fec000383ffff */
.L_x_14000:
[----:B------:R-:W-:-:S06]  /*5ce0*/  UISETP.GE.AND UP0, UPT, UR26, UR38, UPT ;  /* 0x000000261a00728c */ /* 0x000fcc000bf06270 */
[----:B------:R-:W-:-:S13]  /*5cf0*/  PLOP3.LUT P2, PT, PT, PT, UP0, 0x80, 0x0 ;  /* 0x000000000000781c */ /* 0x000fda0003f4f008 */
[----:B------:R-:W-:Y:S05]  /*5d00*/  @!P2 BRA `(.L_x_14010) ;  /* 0x0000001c0030a947 */ /* 0x000fea0003800000 */
[----:B------:R-:W-:Y:S01]  /*5d10*/  VIADD R0, R16, 0x9 ;  /* 0x0000000910007836 */ /* 0x000fe20000000000 */
[----:B------:R-:W-:Y:S01]  /*5d20*/  ISETP.GE.U32.AND P2, PT, R2, 0x180, PT ;  /* 0x000001800200780c */ /* 0x000fe20003f46070 */
[----:B------:R-:W-:Y:S01]  /*5d30*/  IMAD.MOV.U32 R7, RZ, RZ, R12 ;  /* 0x000000ffff077224 */ /* 0x000fe200078e000c */
[----:B------:R-:W-:Y:S01]  /*5d40*/  UMOV UR7, UR5 ;  /* 0x0000000500077c82 */ /* 0x000fe20008000000 */
[----:B------:R-:W-:Y:S01]  /*5d50*/  IMAD.MOV.U32 R9, RZ, RZ, R8 ;  /* 0x000000ffff097224 */ /* 0x000fe200078e0008 */
[----:B------:R-:W-:Y:S01]  /*5d60*/  SEL R0, R0, 0x9, !P2 ;  /* 0x0000000900007807 */ /* 0x000fe20005000000 */
[----:B------:R-:W-:Y:S01]  /*5d70*/  VIADD R16, R16, 0x8 ;  /* 0x0000000810107836 */ /* 0x000fe20000000000 */
[----:B------:R-:W-:-:S07]  /*5d80*/  UMOV UR6, UR4 ;  /* 0x0000000400067c82 */ /* 0x000fce0008000000 */
.L_x_14019:
        /* <DEDUP_REMOVED lines=9> */
.L_x_14012:
[----:B------:R-:W-:Y:S01]  /*5e20*/  ULEA UR10, UR4, UR39, 0x3 ;  /* 0x00000027040a7291 */ /* 0x000fe2000f8e183f */
[----:B------:R-:W-:-:S05]  /*5e30*/  IMAD.U32 R3, RZ, RZ, UR5 ;  /* 0x00000005ff037e24 */ /* 0x000fca000f8e00ff */
[----:B------:R-:W-:-:S04]  /*5e40*/  SHF.L.U32 R3, R3, 0x1f, RZ ;  /* 0x0000001f03037819 */ /* 0x000fc800000006ff */
[----:B------:R0:W1:Y:S01]  /*5e50*/  SYNCS.PHASECHK.TRANS64.TRYWAIT P2, [UR10+0x16830], R3 ;  /* 0x01683003ff0075a7 */ /* 0x000062000804014a */
[----:B------:R-:W-:Y:S05]  /*5e60*/  @!P0 BRA `(.L_x_14013) ;  /* 0x0000000000048947 */ /* 0x000fea0003800000 */
[----:B------:R-:W-:Y:S01]  /*5e70*/  BPT.TRAP 0x1 ;  /* 0x000000040000795c */ /* 0x000fe20000300000 */
.L_x_14013:
[----:B-1----:R-:W-:Y:S05]  /*5e80*/  @P2 BRA `(.L_x_14011) ;  /* 0x0000000000082947 */ /* 0x002fea0003800000 */
[----:B------:R-:W1:Y:S02]  /*5e90*/  SYNCS.PHASECHK.TRANS64.TRYWAIT P2, [UR10+0x16830], R3 ;  /* 0x01683003ff0075a7 */ /* 0x000e64000804014a */
[----:B-1----:R-:W-:Y:S05]  /*5ea0*/  @!P2 BRA `(.L_x_14014) ;  /* 0x0000006c0044a947 */ /* 0x002fea0003800000 */
.L_x_14011:
        /* <DEDUP_REMOVED lines=26> */
.L_x_14016:
[----:B------:R-:W-:Y:S01]  /*6050*/  ULEA UR10, UR6, UR39, 0x3 ;  /* 0x00000027060a7291 */ /* 0x000fe2000f8e183f */
[----:B01----:R-:W-:-:S05]  /*6060*/  IMAD.U32 R3, RZ, RZ, UR7 ;  /* 0x00000007ff037e24 */ /* 0x003fca000f8e00ff */
[----:B------:R-:W-:-:S04]  /*6070*/  SHF.L.U32 R3, R3, 0x1f, RZ ;  /* 0x0000001f03037819 */ /* 0x000fc800000006ff */
[----:B------:R0:W1:Y:S01]  /*6080*/  SYNCS.PHASECHK.TRANS64.TRYWAIT P2, [UR10+0x16850], R3 ;  /* 0x01685003ff0075a7 */ /* 0x000062000804014a */
[----:B------:R-:W-:Y:S05]  /*6090*/  @!P0 BRA `(.L_x_14017) ;  /* 0x0000000000048947 */ /* 0x000fea0003800000 */
[----:B------:R-:W-:Y:S01]  /*60a0*/  BPT.TRAP 0x1 ;  /* 0x000000040000795c */ /* 0x000fe20000300000 */
.L_x_14017:
[----:B-1----:R-:W-:Y:S05]  /*60b0*/  @P2 BRA `(.L_x_14015) ;  /* 0x0000000000082947 */ /* 0x002fea0003800000 */
[----:B------:R-:W1:Y:S02]  /*60c0*/  SYNCS.PHASECHK.TRANS64.TRYWAIT P2, [UR10+0x16850], R3 ;  /* 0x01685003ff0075a7 */ /* 0x000e64000804014a */
[----:B-1----:R-:W-:Y:S05]  /*60d0*/  @!P2 BRA `(.L_x_14018) ;  /* 0x0000006800d0a947 */ /* 0x002fea0003800000 */
.L_x_14015:
[----:B------:R-:W-:Y:S01]  /*60e0*/  UIADD3 UR7, UR39, 0x400, URZ ;  /* 0x0000040027077890 */ /* 0x000fe2000fffe03f */
[----:B------:R-:W-:Y:S01]  /*60f0*/  WARPGROUP.ARRIVE ;  /* 0x00000000000079c5 */ /* 0x000fe20000000000 */
[----:B------:R-:W-:Y:S01]  /*6100*/  UMOV UR11, 0x40000040 ;  /* 0x40000040000b7882 */ /* 0x000fe20000000000 */
[----:B------:R-:W-:Y:S01]  /*6110*/  UMOV UR15, 0x40000040 ;  /* 0x40000040000f7882 */ /* 0x000fe20000000000 */
[----:B------:R-:W-:Y:S01]  /*6120*/  USHF.R.U32.HI UR7, URZ, 0x4, UR7 ;  /* 0x000000043f077899 */ /* 0x000fe20008011607 */
[----:B-1----:R-:W-:Y:S01]  /*6130*/  FMNMX.FTZ R6, R24, R9, !PT ;  /* 0x0000000918067209 */ /* 0x002fe20007810000 */
[----:B------:R-:W-:Y:S02]  /*6140*/  UISETP.GT.AND UP0, UPT, UR26, UR38, UPT ;  /* 0x000000261a00728c */ /* 0x000fe4000bf04270 */
[----:B------:R-:W-:Y:S01]  /*6150*/  ULOP3.LUT UR7, UR7, 0x3fff, URZ, 0xc0, !UPT ;  /* 0x00003fff07077892 */ /* 0x000fe2000f8ec03f */
[----:B0-----:R-:W-:Y:S01]  /*6160*/  FMNMX.FTZ R3, R25, R6, !PT ;  /* 0x0000000619037209 */ /* 0x001fe20007810000 */
[----:B------:R-:W-:-:S02]  /*6170*/  UIADD3 UR26, UR26, -0x1, URZ ;  /* 0xffffffff1a1a7890 */ /* 0x000fc4000fffe03f */
[----:B------:R-:W-:Y:S01]  /*6180*/  ULEA UR10, UR6, UR7, 0xa ;  /* 0x00000007060a7291 */ /* 0x000fe2000f8e503f */
[----:B------:R-:W-:Y:S02]  /*6190*/  FMNMX.FTZ R6, R28, R3, !PT ;  /* 0x000000031c067209 */ /* 0x000fe40007810000 */
[----:B------:R-:W-:Y:S01]  /*61a0*/  PLOP3.LUT P2, PT, PT, PT, UP0, 0x80, 0x0 ;  /* 0x000000000000781c */ /* 0x000fe20003f4f008 */
[----:B------:R-:W-:Y:S01]  /*61b0*/  UIADD3 UR14, UR10, 0x80, URZ ;  /* 0x000000800a0e7890 */ /* 0x000fe2000fffe03f */
[----:B------:R-:W-:Y:S01]  /*61c0*/  FMNMX.FTZ R3, R29, R6, !PT ;  /* 0x000000061d037209 */ /* 0x000fe20007810000 */
[----:B------:R-:W-:-:S03]  /*61d0*/  UMOV UR7, UR5 ;  /* 0x0000000500077c82 */ /* 0x000fc60008000000 */
        /* <DEDUP_REMOVED lines=45> */
[----:B------:R-:W-:Y:S01]  /*64b0*/  FADD.FTZ R14, -R8, R9 ;  /* 0x00000009080e7221 */ /* 0x000fe20000010100 */
[----:B------:R-:W-:-:S03]  /*64c0*/  UMOV UR15, 0x40000040 ;  /* 0x40000040000f7882 */ /* 0x000fc60000000000 */
[-C--:B0-----:R-:W-:Y:S01]  /*64d0*/  FMUL.FTZ R15, R14, R3.reuse ;  /* 0x000000030e0f7220 */ /* 0x081fe20000410000 */
[----:B------:R-:W-:-:S03]  /*64e0*/  FMUL.FTZ R14, R8, R3 ;  /* 0x00000003080e7220 */ /* 0x000fc60000410000 */
        /* <DEDUP_REMOVED lines=9> */
[----:B0-----:R-:W-:Y:S01]  /*6580*/  FMNMX.FTZ R15, R27, R12, !PT ;  /* 0x0000000c1b0f7209 */ /* 0x001fe20007810000 */
[-CC-:B------:R-:W-:Y:S01]  /*6590*/  FFMA.FTZ R9, R24, R3.reuse, -R14.reuse ;  /* 0x0000000318097223 */ /* 0x180fe2000001080e */
[-CC-:B------:R-:W-:Y:S01]  /*65a0*/  FFMA.FTZ R150, R28, R3.reuse, -R14.reuse ;  /* 0x000000031c967223 */ /* 0x180fe2000001080e */
[--C-:B------:R-:W-:Y:S01]  /*65b0*/  FFMA.FTZ R19, R37, R3, -R14.reuse ;  /* 0x0000000325137223 */ /* 0x100fe2000001080e */
[----:B------:R-:W-:Y:S01]  /*65c0*/  FMNMX.FTZ R12, R30, R15, !PT ;  /* 0x0000000f1e0c7209 */ /* 0x000fe20007810000 */
[-CC-:B------:R-:W-:Y:S01]  /*65d0*/  FFMA.FTZ R21, R41, R3.reuse, -R14.reuse ;  /* 0x0000000329157223 */ /* 0x180fe2000001080e */
[----:B------:R-:W-:Y:S01]  /*65e0*/  MUFU.EX2 R15, R33 ;  /* 0x00000021000f7308 */ /* 0x000fe20000000800 */
        /* <DEDUP_REMOVED lines=19> */
[----:B------:R-:W1:Y:S01]  /*6720*/  MUFU.EX2 R148, R148 ;  /* 0x0000009400947308 */ /* 0x000e620000000800 */
[----:B------:R-:W-:-:S04]  /*6730*/  FMNMX.FTZ R17, R43, R12, !PT ;  /* 0x0000000c2b117209 */ /* 0x000fc80007810000 */
[----:B------:R-:W-:-:S03]  /*6740*/  FMNMX.FTZ R12, R46, R17, !PT ;  /* 0x000000112e0c7209 */ /* 0x000fc60007810000 */
[----:B------:R-:W2:Y:S01]  /*6750*/  MUFU.EX2 R150, R150 ;  /* 0x0000009600967308 */ /* 0x000ea20000000800 */
[----:B------:R-:W-:Y:S01]  /*6760*/  FMNMX.FTZ R17, R47, R12, !PT ;  /* 0x0000000c2f117209 */ /* 0x000fe20007810000 */
[----:B0-----:R-:W-:-:S03]  /*6770*/  FFMA.FTZ R5, R6, R5, R9 ;  /* 0x0000000506057223 */ /* 0x001fc60000010009 */
[----:B------:R-:W-:-:S03]  /*6780*/  FMNMX.FTZ R12, R50, R17, !PT ;  /* 0x00000011320c7209 */ /* 0x000fc60007810000 */
[----:B------:R-:W0:Y:S01]  /*6790*/  MUFU.EX2 R13, R13 ;  /* 0x0000000d000d7308 */ /* 0x000e220000000800 */
[----:B------:R-:W-:Y:S01]  /*67a0*/  FMNMX.FTZ R17, R51, R12, !PT ;  /* 0x0000000c33117209 */ /* 0x000fe20007810000 */
[C---:B-1----:R-:W-:Y:S01]  /*67b0*/  FADD.FTZ R5, R148.reuse, R5 ;  /* 0x0000000594057221 */ /* 0x042fe20000010000 */
[----:B------:R-:W-:Y:S02]  /*67c0*/  F2FP.F16.F32.PACK_AB R148, R148, R9 ;  /* 0x000000099494723e */ /* 0x000fe400000000ff */
        /* <DEDUP_REMOVED lines=10> */
[----:B------:R-:W-:Y:S01]  /*6870*/  HGMMA.64x64x16.F32 R88, R136, gdesc[UR12].tnspB, R88, gsb0 ;  /* 0x40e0000c88587df0 */ /* 0x000fe20008000858 */
[----:B------:R-:W-:Y:S01]  /*6880*/  UIADD3 UR14, UR10, 0x200, URZ ;  /* 0x000002000a0e7890 */ /* 0x000fe2000fffe03f */
[----:B------:R-:W-:Y:S01]  /*6890*/  UMOV UR15, 0x40000040 ;  /* 0x40000040000f7882 */ /* 0x000fe20000000000 */
[----:B------:R-:W-:-:S03]  /*68a0*/  FMNMX.FTZ R12, R62, R23, !PT ;  /* 0x000000173e0c7209 */ /* 0x000fc60007810000 */
[----:B------:R1:W-:Y:S01]  /*68b0*/  MUFU.EX2 R23, R49 ;  /* 0x0000003100177308 */ /* 0x0003e20000000800 */
[----:B------:R-:W-:-:S04]  /*68c0*/  FMNMX.FTZ R25, R63, R12, !PT ;  /* 0x0000000c3f197209 */ /* 0x000fc80007810000 */
[----:B------:R-:W-:-:S03]  /*68d0*/  FMNMX.FTZ R12, R66, R25, !PT ;  /* 0x00000019420c7209 */ /* 0x000fc60007810000 */
[----:B------:R-:W-:Y:S01]  /*68e0*/  MUFU.EX2 R146, R146 ;  /* 0x0000009200927308 */ /* 0x000fe20000000800 */
[----:B-1----:R-:W-:Y:S01]  /*68f0*/  FFMA.FTZ R49, R77, R3, -R14 ;  /* 0x000000034d317223 */ /* 0x002fe2000001080e */
        /* <DEDUP_REMOVED lines=15> */
[----:B------:R-:W-:-:S05]  /*69f0*/  FMNMX.FTZ R12, R87, R12, !PT ;  /* 0x0000000c570c7209 */ /* 0x000fca0007810000 */
[----:B------:R-:W3:Y:S01]  /*6a00*/  SHFL.BFLY PT, R45, R12, 0x2, 0x1f ;  /* 0x0c401f000c2d7f89 */ /* 0x000ee200000e0000 */
[----:B------:R-:W-:Y:S08]  /*6a10*/  MUFU.EX2 R29, R29 ;  /* 0x0000001d001d7308 */ /* 0x000ff00000000800 */
[----:B------:R-:W-:Y:S01]  /*6a20*/  MUFU.EX2 R33, R61 ;  /* 0x0000003d00217308 */ /* 0x000fe20000000800 */
[----:B------:R-:W-:-:S02]  /*6a30*/  WARPGROUP.DEPBAR.LE gsb0, 0x0 ;  /* 0x00008000000079c5 */ /* 0x000fc40000010000 */
[----:B------:R-:W-:Y:S01]  /*6a40*/  WARPGROUP.ARRIVE ;  /* 0x00000000000079c5 */ /* 0x000fe20000000000 */
[-CC-:B------:R-:W-:Y:S01]  /*6a50*/  FFMA.FTZ R136, R48, R3.reuse, -R14.reuse ;  /* 0x0000000330887223 */ /* 0x180fe2000001080e */
[----:B------:R-:W-:-:S03]  /*6a60*/  FFMA.FTZ R138, R52, R3, -R14 ;  /* 0x00000003348a7223 */ /* 0x000fc6000001080e */
[----:B------:R-:W-:Y:S01]  /*6a70*/  MUFU.EX2 R18, R18 ;  /* 0x0000001200127308 */ /* 0x000fe20000000800 */
[----:B---3--:R-:W-:Y:S01]  /*6a80*/  FMNMX.FTZ R32, R12, R45, !PT ;  /* 0x0000002d0c207209 */ /* 0x008fe20007810000 */
[----:B------:R-:W-:Y:S01]  /*6a90*/  HGMMA.64x64x16.F32 R88, R132, gdesc[UR12].tnspB, R88, gsb0 ;  /* 0x40e0000c84587df0 */ /* 0x000fe20008000858 */
[----:B------:R-:W-:Y:S01]  /*6aa0*/  UIADD3 UR14, UR10, 0x280, URZ ;  /* 0x000002800a0e7890 */ /* 0x000fe2000fffe03f */
[----:B------:R-:W-:Y:S01]  /*6ab0*/  FFMA.FTZ R45, R73, R3, -R14 ;  /* 0x00000003492d7223 */ /* 0x000fe2000001080e */
[----:B------:R-:W-:Y:S01]  /*6ac0*/  UMOV UR15, 0x40000040 ;  /* 0x40000040000f7882 */ /* 0x000fe20000000000 */
[----:B-1----:R-:W1:Y:S02]  /*6ad0*/  SHFL.BFLY PT, R57, R32, 0x1, 0x1f ;  /* 0x0c201f0020397f89 */ /* 0x002e6400000e0000 */
[----:B------:R-:W-:Y:S08]  /*6ae0*/  MUFU.EX2 R136, R136 ;  /* 0x0000008800887308 */ /* 0x000ff00000000800 */
[----:B------:R-:W-:Y:S08]  /*6af0*/  MUFU.EX2 R138, R138 ;  /* 0x0000008a008a7308 */ /* 0x000ff00000000800 */
[----:B------:R-:W-:Y:S01]  /*6b00*/  MUFU.EX2 R37, R37 ;  /* 0x0000002500257308 */ /* 0x000fe20000000800 */
[----:B-1----:R-:W-:-:S07]  /*6b10*/  FMNMX.FTZ R12, R32, R57, !PT ;  /* 0x00000039200c7209 */ /* 0x002fce0007810000 */
[----:B------:R-:W-:Y:S01]  /*6b20*/  MUFU.EX2 R20, R20 ;  /* 0x0000001400147308 */ /* 0x000fe20000000800 */
[----:B------:R-:W-:-:S04]  /*6b30*/  FMUL.FTZ R36, R12, R3 ;  /* 0x000000030c247220 */ /* 0x000fc80000410000 */
[-CC-:B------:R-:W-:Y:S01]  /*6b40*/  FFMA.FTZ R149, R27, R3.reuse, -R36.reuse ;  /* 0x000000031b957223 */ /* 0x180fe20000010824 */
[----:B------:R-:W-:Y:S02]  /*6b50*/  IMAD.U32 R27, RZ, RZ, UR4 ;  /* 0x00000004ff1b7e24 */ /* 0x000fe4000f8e00ff */
[-CC-:B------:R-:W-:Y:S01]  /*6b60*/  FFMA.FTZ R151, R30, R3.reuse, -R36.reuse ;  /* 0x000000031e977223 */ /* 0x180fe20000010824 */
[-CC-:B------:R-:W-:Y:S01]  /*6b70*/  FFMA.FTZ R145, R34, R3.reuse, -R36.reuse ;  /* 0x0000000322917223 */ /* 0x180fe20000010824 */
[-CC-:B------:R-:W-:Y:S01]  /*6b80*/  FFMA.FTZ R30, R35, R3.reuse, -R36.reuse ;  /* 0x00000003231e7223 */ /* 0x180fe20000010824 */
[-CC-:B------:R-:W-:Y:S01]  /*6b90*/  FFMA.FTZ R147, R38, R3.reuse, -R36.reuse ;  /* 0x0000000326937223 */ /* 0x180fe20000010824 */
[----:B------:R-:W-:Y:S01]  /*6ba0*/  @!P1 LEA R27, R27, UR39, 0x3 ;  /* 0x000000271b1b9c11 */ /* 0x000fe2000f8e18ff */
[----:B------:R-:W-:Y:S01]  /*6bb0*/  MUFU.EX2 R149, R149 ;  /* 0x0000009500957308 */ /* 0x000fe20000000800 */
[-CC-:B------:R-:W-:Y:S01]  /*6bc0*/  FFMA.FTZ R34, R39, R3.reuse, -R36.reuse ;  /* 0x0000000327227223 */ /* 0x180fe20000010824 */
[----:B------:R-:W-:Y:S01]  /*6bd0*/  FFMA.FTZ R137, R50, R3, -R36 ;  /* 0x0000000332897223 */ /* 0x000fe20000010824 */
[----:B--2---:R-:W-:Y:S01]  /*6be0*/  FADD.FTZ R50, R150, R5 ;  /* 0x0000000596327221 */ /* 0x004fe20000010000 */
[----:B------:R-:W-:-:S02]  /*6bf0*/  @!P1 VIADD R27, R27, 0x16840 ;  /* 0x000168401b1b9836 */ /* 0x000fc40000000000 */
[-CC-:B------:R-:W-:Y:S01]  /*6c00*/  FFMA.FTZ R141, R42, R3.reuse, -R36.reuse ;  /* 0x000000032a8d7223 */ /* 0x180fe20000010824 */
[-CC-:B------:R-:W-:Y:S01]  /*6c10*/  FFMA.FTZ R38, R43, R3.reuse, -R36.reuse ;  /* 0x000000032b267223 */ /* 0x180fe20000010824 */
[-CC-:B------:R-:W-:Y:S01]  /*6c20*/  FFMA.FTZ R143, R46, R3.reuse, -R36.reuse ;  /* 0x000000032e8f7223 */ /* 0x180fe20000010824 */
[----:B------:R-:W-:Y:S01]  /*6c30*/  MUFU.EX2 R151, R151 ;  /* 0x0000009700977308 */ /* 0x000fe20000000800 */
[----:B------:R-:W-:Y:S01]  /*6c40*/  @!P1 PRMT R27, RZ, 0x654, R27 ;  /* 0x00000654ff1b9816 */ /* 0x000fe2000000001b */
        /* <DEDUP_REMOVED lines=11> */
[----:B------:R-:W-:Y:S01]  /*6d00*/  FFMA.FTZ R86, R86, R3, -R36 ;  /* 0x0000000356567223 */ /* 0x000fe20000010824 */
[----:B0-----:R-:W-:-:S02]  /*6d10*/  F2FP.F16.F32.PACK_AB R150, R13, R150 ;  /* 0x000000960d96723e */ /* 0x001fc400000000ff */
[----:B------:R-:W-:Y:S08]  /*6d20*/  MUFU.EX2 R30, R30 ;  /* 0x0000001e001e7308 */ /* 0x000ff00000000800 */
[----:B------:R-:W-:Y:S01]  /*6d30*/  MUFU.EX2 R147, R147 ;  /* 0x0000009300937308 */ /* 0x000fe20000000800 */
[----:B------:R-:W-:Y:S02]  /*6d40*/  WARPGROUP.DEPBAR.LE gsb0, 0x0 ;  /* 0x00008000000079c5 */ /* 0x000fe40000010000 */
[----:B------:R-:W-:Y:S01]  /*6d50*/  WARPGROUP.ARRIVE ;  /* 0x00000000000079c5 */ /* 0x000fe20000000000 */
[-CC-:B------:R-:W-:Y:S01]  /*6d60*/  FFMA.FTZ R132, R56, R3.reuse, -R14.reuse ;  /* 0x0000000338847223 */ /* 0x180fe2000001080e */
[----:B------:R-:W-:Y:S01]  /*6d70*/  FFMA.FTZ R134, R60, R3, -R14 ;  /* 0x000000033c867223 */ /* 0x000fe2000001080e */
[----:B------:R-:W-:-:S02]  /*6d80*/  FADD.FTZ R14, -R12, R7 ;  /* 0x000000070c0e7221 */ /* 0x000fc40000010100 */
        /* <DEDUP_REMOVED lines=9> */
[----:B------:R-:W-:Y:S01]  /*6e20*/  MUFU.EX2 R141, R141 ;  /* 0x0000008d008d7308 */ /* 0x000fe20000000800 */
[----:B------:R-:W-:-:S07]  /*6e30*/  FFMA.FTZ R135, R62, R3, -R36 ;  /* 0x000000033e877223 */ /* 0x000fce0000010824 */
[----:B------:R-:W-:Y:S08]  /*6e40*/  MUFU.EX2 R57, R57 ;  /* 0x0000003900397308 */ /* 0x000ff00000000800 */
[----:B------:R-:W0:Y:S08]  /*6e50*/  MUFU.EX2 R14, R14 ;  /* 0x0000000e000e7308 */ /* 0x000e300000000800 */
        /* <DEDUP_REMOVED lines=21> */
[----:B--2---:R-:W-:-:S03]  /*6fb0*/  F2FP.F16.F32.PACK_AB R141, R38, R141 ;  /* 0x0000008d268d723e */ /* 0x004fc600000000ff */
[----:B------:R-:W-:Y:S01]  /*6fc0*/  FADD.FTZ R52, R38, R5 ;  /* 0x0000000526347221 */ /* 0x000fe20000010000 */
[----:B------:R-:W-:Y:S02]  /*6fd0*/  WARPGROUP.DEPBAR.LE gsb0, 0x0 ;  /* 0x00008000000079c5 */ /* 0x000fe40000010000 */
[----:B------:R-:W-:Y:S01]  /*6fe0*/  WARPGROUP.ARRIVE ;  /* 0x00000000000079c5 */ /* 0x000fe20000000000 */
[----:B------:R-:W2:Y:S01]  /*6ff0*/  MUFU.EX2 R139, R139 ;  /* 0x0000008b008b7308 */ /* 0x000ea20000000800 */
[----:B0-----:R-:W-:Y:S01]  /*7000*/  FADD.FTZ R5, R143, R52 ;  /* 0x000000348f057221 */ /* 0x001fe20000010000 */
[-CC-:B------:R-:W-:Y:S01]  /*7010*/  FFMA.FTZ R129, R66, R3.reuse, -R36.reuse ;  /* 0x0000000342817223 */ /* 0x180fe20000010824 */
[----:B------:R-:W-:Y:S01]  /*7020*/  FFMA.FTZ R131, R70, R3, -R36 ;  /* 0x0000000346837223 */ /* 0x000fe20000010824 */
[C---:B-1----:R-:W-:Y:S01]  /*7030*/  F2FP.F16.F32.PACK_AB R143, R40.reuse, R143 ;  /* 0x0000008f288f723e */ /* 0x042fe200000000ff */
[----:B------:R-:W-:Y:S01]  /*7040*/  HGMMA.64x64x16.F32 R88, R124, gdesc[UR12].tnspB, R88, gsb0 ;  /* 0x40e0000c7c587df0 */ /* 0x000fe20008000858 */
[----:B------:R-:W-:Y:S01]  /*7050*/  FADD.FTZ R52, R40, R5 ;  /* 0x0000000528347221 */ /* 0x000fe20000010000 */
[----:B------:R-:W-:Y:S01]  /*7060*/  F2FP.F16.F32.PACK_AB R128, R37, R18 ;  /* 0x000000122580723e */ /* 0x000fe200000000ff */
[----:B------:R-:W0:Y:S02]  /*7070*/  MUFU.EX2 R44, R44 ;  /* 0x0000002c002c7308 */ /* 0x000e240000000800 */
[----:B---3--:R-:W-:Y:S01]  /*7080*/  FADD.FTZ R5, R137, R52 ;  /* 0x0000003489057221 */ /* 0x008fe20000010000 */
[----:B----4-:R-:W-:-:S03]  /*7090*/  F2FP.F16.F32.PACK_AB R137, R42, R137 ;  /* 0x000000892a89723e */ /* 0x010fc600000000ff */
[----:B------:R-:W-:Y:S02]  /*70a0*/  FADD.FTZ R52, R42, R5 ;  /* 0x000000052a347221 */ /* 0x000fe40000010000 */
[----:B------:R-:W-:Y:S02]  /*70b0*/  MUFU.EX2 R132, R132 ;  /* 0x0000008400847308 */ /* 0x000fe40000000800 */
[----:B--2---:R-:W-:-:S06]  /*70c0*/  FADD.FTZ R5, R139, R52 ;  /* 0x000000348b057221 */ /* 0x004fcc0000010000 */
[----:B------:R-:W1:Y:S01]  /*70d0*/  MUFU.EX2 R133, R133 ;  /* 0x0000008500857308 */ /* 0x000e620000000800 */
[C---:B0-----:R-:W-:Y:S01]  /*70e0*/  FADD.FTZ R14, R44.reuse, R5 ;  /* 0x000000052c0e7221 */ /* 0x041fe20000010000 */
[----:B------:R-:W-:-:S06]  /*70f0*/  F2FP.F16.F32.PACK_AB R139, R44, R139 ;  /* 0x0000008b2c8b723e */ /* 0x000fcc00000000ff */
[----:B------:R-:W0:Y:S08]  /*7100*/  MUFU.EX2 R46, R46 ;  /* 0x0000002e002e7308 */ /* 0x000e300000000800 */
[----:B------:R-:W-:Y:S01]  /*7110*/  MUFU.EX2 R134, R134 ;  /* 0x0000008600867308 */ /* 0x000fe20000000800 */
[----:B-1----:R-:W-:-:S07]  /*7120*/  FADD.FTZ R5, R133, R14 ;  /* 0x0000000e85057221 */ /* 0x002fce0000010000 */
[----:B------:R-:W1:Y:S01]  /*7130*/  MUFU.EX2 R135, R135 ;  /* 0x0000008700877308 */ /* 0x000e620000000800 */
[C---:B0-----:R-:W-:Y:S01]  /*7140*/  FADD.FTZ R14, R46.reuse, R5 ;  /* 0x000000052e0e7221 */ /* 0x041fe20000010000 */
[----:B------:R-:W-:-:S06]  /*7150*/  F2FP.F16.F32.PACK_AB R133, R46, R133 ;  /* 0x000000852e85723e */ /* 0x000fcc00000000ff */
[----:B------:R-:W0:Y:S08]  /*7160*/  MUFU.EX2 R4, R4 ;  /* 0x0000000400047308 */ /* 0x000e300000000800 */
[----:B------:R-:W2:Y:S01]  /*7170*/  MUFU.EX2 R129, R129 ;  /* 0x0000008100817308 */ /* 0x000ea20000000800 */
[----:B-1----:R-:W-:-:S07]  /*7180*/  FADD.FTZ R5, R135, R14 ;  /* 0x0000000e87057221 */ /* 0x002fce0000010000 */
[----:B------:R-:W1:Y:S01]  /*7190*/  MUFU.EX2 R48, R48 ;  /* 0x0000003000307308 */ /* 0x000e620000000800 */
[C---:B0-----:R-:W-:Y:S01]  /*71a0*/  FADD.FTZ R14, R4.reuse, R5 ;  /* 0x00000005040e7221 */ /* 0x041fe20000010000 */
[----:B------:R-:W-:-:S06]  /*71b0*/  F2FP.F16.F32.PACK_AB R135, R4, R135 ;  /* 0x000000870487723e */ /* 0x000fcc00000000ff */
[----:B------:R-:W0:Y:S01]  /*71c0*/  MUFU.EX2 R131, R131 ;  /* 0x0000008300837308 */ /* 0x000e220000000800 */
[----:B--2---:R-:W-:Y:S01]  /*71d0*/  FADD.FTZ R5, R129, R14 ;  /* 0x0000000e81057221 */ /* 0x004fe20000010000 */
[----:B------:R-:W-:Y:S02]  /*71e0*/  WARPGROUP.DEPBAR.LE gsb0, 0x0 ;  /* 0x00008000000079c5 */ /* 0x000fe40000010000 */
[----:B------:R-:W-:Y:S01]  /*71f0*/  WARPGROUP.ARRIVE ;  /* 0x00000000000079c5 */ /* 0x000fe20000000000 */
[----:B------:R-:W-:-:S03]  /*7200*/  FFMA.FTZ R125, R74, R3, -R36 ;  /* 0x000000034a7d7223 */ /* 0x000fc60000010824 */
[----:B------:R-:W2:Y:S01]  /*7210*/  MUFU.EX2 R41, R41 ;  /* 0x0000002900297308 */ /* 0x000ea20000000800 */
[C---:B-1----:R-:W-:Y:S01]  /*7220*/  FADD.FTZ R14, R48.reuse, R5 ;  /* 0x00000005300e7221 */ /* 0x042fe20000010000 */
[----:B------:R-:W-:Y:S01]  /*7230*/  F2FP.F16.F32.PACK_AB R129, R48, R129 ;  /* 0x000000813081723e */ /* 0x000fe200000000ff */
[----:B------:R-:W-:Y:S05]  /*7240*/  HGMMA.64x64x16.F32 R88, R120, gdesc[UR8].tnspB, R88, gsb0 ;  /* 0x40e0000878587df0 */ /* 0x000fea0008000858 */
[----:B------:R-:W-:Y:S01]  /*7250*/  MUFU.EX2 R22, R22 ;  /* 0x0000001600167308 */ /* 0x000fe20000000800 */
[----:B0-----:R-:W-:-:S07]  /*7260*/  FADD.FTZ R5, R131, R14 ;  /* 0x0000000e83057221 */ /* 0x001fce0000010000 */
[----:B------:R-:W-:Y:S01]  /*7270*/  MUFU.EX2 R125, R125 ;  /* 0x0000007d007d7308 */ /* 0x000fe20000000800 */
[----:B--2---:R-:W-:-:S07]  /*7280*/  F2FP.F16.F32.PACK_AB R130, R41, R20 ;  /* 0x000000142982723e */ /* 0x004fce00000000ff */
        /* <DEDUP_REMOVED lines=9> */
[----:B------:R-:W0:Y:S01]  /*7320*/  MUFU.EX2 R53, R53 ;  /* 0x0000003500357308 */ /* 0x000e220000000800 */
        /* <DEDUP_REMOVED lines=10> */
[----:B--2---:R-:W-:Y:S01]  /*73d0*/  IMAD.U32 R27, RZ, RZ, UR6 ;  /* 0x00000006ff1b7e24 */ /* 0x004fe2000f8e00ff */
[----:B------:R-:W-:Y:S01]  /*73e0*/  MUFU.EX2 R83, R83 ;  /* 0x0000005300537308 */ /* 0x000fe20000000800 */
[----:B------:R-:W-:Y:S01]  /*73f0*/  UMOV UR6, UR4 ;  /* 0x0000000400067c82 */ /* 0x000fe20008000000 */
[----:B0-----:R-:W-:Y:S01]  /*7400*/  F2FP.F16.F32.PACK_AB R120, R53, R28 ;  /* 0x0000001c3578723e */ /* 0x001fe200000000ff */
[-C--:B------:R-:W-:Y:S01]  /*7410*/  FMUL.FTZ R100, R100, R6.reuse ;  /* 0x0000000664647220 */ /* 0x080fe20000410000 */
[----:B------:R-:W-:Y:S01]  /*7420*/  @!P1 LEA R27, R27, UR39, 0x3 ;  /* 0x000000271b1b9c11 */ /* 0x000fe2000f8e18ff */
[-C--:B------:R-:W-:Y:S01]  /*7430*/  FMUL.FTZ R101, R101, R6.reuse ;  /* 0x0000000665657220 */ /* 0x080fe20000410000 */
[-C--:B------:R-:W-:Y:S01]  /*7440*/  FMUL.FTZ R104, R104, R6.reuse ;  /* 0x0000000668687220 */ /* 0x080fe20000410000 */
[----:B------:R-:W-:Y:S01]  /*7450*/  FMUL.FTZ R105, R105, R6 ;  /* 0x0000000669697220 */ /* 0x000fe20000410000 */
[----:B------:R-:W-:Y:S01]  /*7460*/  MUFU.EX2 R32, R84 ;  /* 0x0000005400207308 */ /* 0x000fe20000000800 */
[----:B------:R-:W-:-:S02]  /*7470*/  @!P1 VIADD R27, R27, 0x16860 ;  /* 0x000168601b1b9836 */ /* 0x000fc40000000000 */
[-C--:B------:R-:W-:Y:S01]  /*7480*/  FMUL.FTZ R108, R108, R6.reuse ;  /* 0x000000066c6c7220 */ /* 0x080fe20000410000 */
[-C--:B------:R-:W-:Y:S01]  /*7490*/  FMUL.FTZ R109, R109, R6.reuse ;  /* 0x000000066d6d7220 */ /* 0x080fe20000410000 */
[-C--:B------:R-:W-:Y:S01]  /*74a0*/  FMUL.FTZ R112, R112, R6.reuse ;  /* 0x0000000670707220 */ /* 0x080fe20000410000 */
[-C--:B------:R-:W-:Y:S01]  /*74b0*/  FMUL.FTZ R113, R113, R6.reuse ;  /* 0x0000000671717220 */ /* 0x080fe20000410000 */
[----:B------:R-:W-:Y:S01]  /*74c0*/  @!P1 PRMT R31, RZ, 0x654, R27 ;  /* 0x00000654ff1f9816 */ /* 0x000fe2000000001b */
[----:B------:R-:W-:Y:S01]  /*74d0*/  FADD.FTZ R27, R13, R50 ;  /* 0x000000320d1b7221 */ /* 0x000fe20000010000 */
[----:B------:R-:W-:Y:S01]  /*74e0*/  MUFU.EX2 R123, R86 ;  /* 0x00000056007b7308 */ /* 0x000fe20000000800 */
[----:B------:R-:W-:Y:S01]  /*74f0*/  FMUL.FTZ R116, R116, R6 ;  /* 0x0000000674747220 */ /* 0x000fe20000410000 */
[----:B------:R1:W-:Y:S01]  /*7500*/  @!P1 SYNCS.ARRIVE.TRANS64.RED.A1T0 RZ, [R31+URZ], RZ ;  /* 0x000000ff1fff99a7 */ /* 0x0003e2000810043f */
[----:B------:R-:W-:Y:S01]  /*7510*/  FADD.FTZ R50, R144, R27 ;  /* 0x0000001b90327221 */ /* 0x000fe20000010000 */
[----:B------:R-:W-:Y:S01]  /*7520*/  F2FP.F16.F32.PACK_AB R144, R15, R144 ;  /* 0x000000900f90723e */ /* 0x000fe200000000ff */
[----:B------:R-:W-:Y:S01]  /*7530*/  FMUL.FTZ R117, R117, R6 ;  /* 0x0000000675757220 */ /* 0x000fe20000410000 */
[----:B------:R-:W-:Y:S01]  /*7540*/  FMUL.FTZ R90, R90, R57 ;  /* 0x000000395a5a7220 */ /* 0x000fe20000410000 */
[----:B------:R-:W-:Y:S01]  /*7550*/  FADD.FTZ R27, R15, R50 ;  /* 0x000000320f1b7221 */ /* 0x000fe20000010000 */
[-CC-:B------:R-:W-:Y:S01]  /*7560*/  FFMA.FTZ R50, R71, R3.reuse, -R36.reuse ;  /* 0x0000000347327223 */ /* 0x180fe20000010824 */
[----:B------:R-:W-:Y:S01]  /*7570*/  FFMA.FTZ R36, R87, R3, -R36 ;  /* 0x0000000357247223 */ /* 0x000fe20000010824 */
[----:B------:R-:W0:Y:S01]  /*7580*/  MUFU.EX2 R7, R85 ;  /* 0x0000005500077308 */ /* 0x000e220000000800 */
[----:B------:R-:W-:Y:S01]  /*7590*/  FADD.FTZ R54, R146, R27 ;  /* 0x0000001b92367221 */ /* 0x000fe20000010000 */
[----:B------:R-:W-:Y:S01]  /*75a0*/  F2FP.F16.F32.PACK_AB R146, R19, R146 ;  /* 0x000000921392723e */ /* 0x000fe200000000ff */
[-C--:B------:R-:W-:Y:S01]  /*75b0*/  FMUL.FTZ R91, R91, R57.reuse ;  /* 0x000000395b5b7220 */ /* 0x080fe20000410000 */
        /* <DEDUP_REMOVED lines=14> */
[----:B0-----:R-:W-:Y:S01]  /*76a0*/  F2FP.F16.F32.PACK_AB R122, R7, R32 ;  /* 0x00000020077a723e */ /* 0x001fe200000000ff */
[-C--:B------:R-:W-:Y:S01]  /*76b0*/  FMUL.FTZ R107, R107, R57.reuse ;  /* 0x000000396b6b7220 */ /* 0x080fe20000410000 */
[C---:B------:R-:W-:Y:S01]  /*76c0*/  F2FP.F16.F32.PACK_AB R142, R17.reuse, R142 ;  /* 0x0000008e118e723e */ /* 0x040fe200000000ff */
[----:B------:R-:W-:Y:S01]  /*76d0*/  FADD.FTZ R27, R17, R54 ;  /* 0x00000036111b7221 */ /* 0x000fe20000010000 */
[-C--:B------:R-:W-:Y:S01]  /*76e0*/  FMUL.FTZ R110, R110, R57.reuse ;  /* 0x000000396e6e7220 */ /* 0x080fe20000410000 */
[-C--:B------:R-:W-:Y:S01]  /*76f0*/  FMUL.FTZ R111, R111, R57.reuse ;  /* 0x000000396f6f7220 */ /* 0x080fe20000410000 */
[-C--:B------:R-:W-:Y:S01]  /*7700*/  FMUL.FTZ R114, R114, R57.reuse ;  /* 0x0000003972727220 */ /* 0x080fe20000410000 */
[----:B------:R-:W-:Y:S01]  /*7710*/  FADD.FTZ R54, R136, R27 ;  /* 0x0000001b88367221 */ /* 0x000fe20000010000 */
[C---:B--2---:R-:W-:Y:S01]  /*7720*/  FADD.FTZ R14, R50.reuse, R5 ;  /* 0x00000005320e7221 */ /* 0x044fe20000010000 */
        /* <DEDUP_REMOVED lines=26> */
[----:B---3--:R-:W-:-:S03]  /*78d0*/  F2FP.F16.F32.PACK_AB R123, R36, R123 ;  /* 0x0000007b247b723e */ /* 0x008fc600000000ff */
[----:B------:R-:W-:-:S04]  /*78e0*/  FADD.FTZ R9, R37, R26 ;  /* 0x0000001a25097221 */ /* 0x000fc80000010000 */
[----:B------:R-:W-:-:S04]  /*78f0*/  FADD.FTZ R26, R20, R9 ;  /* 0x00000009141a7221 */ /* 0x000fc80000010000 */
[----:B------:R-:W-:-:S04]  /*7900*/  FADD.FTZ R9, R41, R26 ;  /* 0x0000001a29097221 */ /* 0x000fc80000010000 */
[----:B------:R-:W-:Y:S01]  /*7910*/  FADD.FTZ R26, R22, R9 ;  /* 0x00000009161a7221 */ /* 0x000fe20000010000 */
[----:B------:R-:W-:-:S03]  /*7920*/  IMAD.MOV.U32 R9, RZ, RZ, R8 ;  /* 0x000000ffff097224 */ /* 0x000fc600078e0008 */
[----:B------:R-:W-:-:S04]  /*7930*/  FADD.FTZ R5, R45, R26 ;  /* 0x0000001a2d057221 */ /* 0x000fc80000010000 */
[----:B------:R-:W-:-:S04]  /*7940*/  FADD.FTZ R4, R24, R5 ;  /* 0x0000000518047221 */ /* 0x000fc80000010000 */
[----:B------:R-:W-:-:S04]  /*7950*/  FADD.FTZ R5, R49, R4 ;  /* 0x0000000431057221 */ /* 0x000fc80000010000 */
[----:B------:R-:W-:-:S04]  /*7960*/  FADD.FTZ R4, R28, R5 ;  /* 0x000000051c047221 */ /* 0x000fc80000010000 */
[----:B------:R-:W-:-:S04]  /*7970*/  FADD.FTZ R5, R53, R4 ;  /* 0x0000000435057221 */ /* 0x000fc80000010000 */
[----:B------:R-:W-:-:S04]  /*7980*/  FADD.FTZ R4, R32, R5 ;  /* 0x0000000520047221 */ /* 0x000fc80000010000 */
[----:B------:R-:W-:Y:S01]  /*7990*/  FADD.FTZ R5, R7, R4 ;  /* 0x0000000407057221 */ /* 0x000fe20000010000 */
[----:B------:R-:W-:Y:S01]  /*79a0*/  FADD.FTZ R4, R36, R14 ;  /* 0x0000000e24047221 */ /* 0x000fe20000010000 */
[----:B------:R-:W-:Y:S01]  /*79b0*/  IMAD.MOV.U32 R7, RZ, RZ, R12 ;  /* 0x000000ffff077224 */ /* 0x000fe200078e000c */
[----:B-1----:R-:W-:Y:S06]  /*79c0*/  @P2 BRA `(.L_x_14019) ;  /* 0xffffffe000f02947 */ /* 0x002fec000383ffff */
.L_x_14010:
[----:B------:R-:W-:Y:S06]  /*79d0*/  BAR.ARV 0x8, 0x200 ;  /* 0x0208000000007b1d */ /* 0x000fec0000002000 */
[----:B------:R-:W-:Y:S05]  /*79e0*/  @!P0 BRA `(.L_x_14020) ;  /* 0x0000000000048947 */ /* 0x000fea0003800000 */
[----:B------:R-:W-:Y:S01]  /*79f0*/  BPT.TRAP 0x1 ;  /* 0x000000040000795c */ /* 0x000fe20000300000 */
.L_x_14020:
[----:B------:R-:W-:Y:S01]  /*7a00*/  ULEA UR7, UR4, UR39, 0x3 ;  /* 0x0000002704077291 */ /* 0x000fe2000f8e183f */
[----:B------:R-:W-:-:S05]  /*7a10*/  IMAD.U32 R0, RZ, RZ, UR5 ;  /* 0x00000005ff007e24 */ /* 0x000fca000f8e00ff */
[----:B------:R-:W-:-:S04]  /*7a20*/  SHF.L.U32 R0, R0, 0x1f, RZ ;  /* 0x0000001f00007819 */ /* 0x000fc800000006ff */
[----:B------:R0:W1:Y:S01]  /*7a30*/  SYNCS.PHASECHK.TRANS64.TRYWAIT P2, [UR7+0x16850], R0 ;  /* 0x01685000ff0075a7 */ /* 0x0000620008040147 */
[----:B------:R-:W-:Y:S05]  /*7a40*/  @!P0 BRA `(.L_x_14021) ;  /* 0x0000000000048947 */ /* 0x000fea0003800000 */
[----:B------:R-:W-:Y:S01]  /*7a50*/  BPT.TRAP 0x1 ;  /* 0x000000040000795c */ /* 0x000fe20000300000 */
.L_x_14021:
[----:B-1----:R-:W-:Y:S05]  /*7a60*/  @P2 BRA `(.L_x_14022) ;  /* 0x0000000000082947 */ /* 0x002fea0003800000 */
[----:B------:R-:W1:Y:S02]  /*7a70*/  SYNCS.PHASECHK.TRANS64.TRYWAIT P0, [UR7+0x16850], R0 ;  /* 0x01685000ff0075a7 */ /* 0x000e640008000147 */
[----:B-1----:R-:W-:Y:S05]  /*7a80*/  @!P0 BRA `(.L_x_14023) ;  /* 0x00000050007c8947 */ /* 0x002fea0003800000 */
.L_x_14022:
        /* <DEDUP_REMOVED lines=19> */
[----:B------:R-:W-:Y:S02]  /*7bc0*/  IMAD.MOV.U32 R5, RZ, RZ, RZ ;  /* 0x000000ffff057224 */ /* 0x000fe400078e00ff */
[----:B-1----:R-:W-:Y:S01]  /*7bd0*/  FADD.FTZ R6, R7, R4 ;  /* 0x0000000407067221 */ /* 0x002fe20000010000 */
[----:B------:R-:W-:Y:S01]  /*7be0*/  IMAD.MOV.U32 R4, RZ, RZ, -0x800000 ;  /* 0xff800000ff047424 */ /* 0x000fe200078e00ff */
[----:B------:R-:W0:Y:S04]  /*7bf0*/  SHFL.BFLY PT, R7, R0, 0x1, 0x1f ;  /* 0x0c201f0000077f89 */ /* 0x000e2800000e0000 */
[----:B------:R-:W1:Y:S01]  /*7c00*/  SHFL.BFLY PT, R9, R6, 0x1, 0x1f ;  /* 0x0c201f0006097f89 */ /* 0x000e6200000e0000 */
[----:B0-----:R-:W-:Y:S01]  /*7c10*/  FADD.FTZ R14, R0, R7 ;  /* 0x00000007000e7221 */ /* 0x001fe20000010000 */
[----:B------:R-:W-:-:S02]  /*7c20*/  IMAD.MOV.U32 R0, RZ, RZ, -0x800000 ;  /* 0xff800000ff007424 */ /* 0x000fc400078e00ff */
[----:B-1----:R-:W-:Y:S02]  /*7c30*/  FADD.FTZ R15, R6, R9 ;  /* 0x00000009060f7221 */ /* 0x002fe40000010000 */
        /* <DEDUP_REMOVED lines=85> */
.L_x_13993:
        /* <DEDUP_REMOVED lines=23> */
[----:B------:R-:W-:-:S03]  /*8300*/  ULDC.64 UR8, c[0x0][0xb38] ;  /* 0x0002ce0000087ab9 */ /* 0x000fc60000000a00 */
[----:B------:R-:W-:Y:S01]  /*8310*/  BAR.SYNC.DEFER_BLOCKING 0x1, 0x180 ;  /* 0x0046000000007b1d */ /* 0x000fe20000010000 */
[----:B0-----:R-:W-:Y:S01]  /*8320*/  ISETP.NE.AND P0, PT, R17, 0x1, PT ;  /* 0x000000011100780c */ /* 0x001fe20003f05270 */
[----:B------:R-:W-:Y:S01]  /*8330*/  UIMAD UR7, UR7, UR8, URZ ;  /* 0x00000008070772a4 */ /* 0x000fe2000f8e023f */
[CC--:B------:R-:W-:Y:S02]  /*8340*/  LEA.HI R22, R8.reuse, R21.reuse, RZ, 0x2 ;  /* 0x0000001508167211 */ /* 0x0c0fe400078f10ff */
[----:B------:R-:W-:-:S03]  /*8350*/  LEA.HI R8, R8, R21, RZ, 0x5 ;  /* 0x0000001508087211 */ /* 0x000fc600078f28ff */
[----:B------:R-:W3:Y:S01]  /*8360*/  LDC R19, c[0x0][0xc50] ;  /* 0x00031400ff137b82 */ /* 0x000ee20000000800 */
[--C-:B------:R-:W-:Y:S02]  /*8370*/  SHF.R.S32.HI R7, RZ, 0x2, R22.reuse ;  /* 0x00000002ff077819 */ /* 0x100fe40000011416 */
[----:B------:R-:W-:Y:S01]  /*8380*/  SHF.R.S32.HI R6, RZ, 0x1f, R22 ;  /* 0x0000001fff067819 */ /* 0x000fe20000011416 */
[----:B--2---:R-:W-:Y:S01]  /*8390*/  USHF.R.S32.HI UR10, URZ, 0x1f, UR12 ;  /* 0x0000001f3f0a7899 */ /* 0x004fe2000801140c */
[----:B------:R-:W-:Y:S02]  /*83a0*/  LOP3.LUT R22, R22, 0x7ffffffc, RZ, 0xc0, !PT ;  /* 0x7ffffffc16167812 */ /* 0x000fe400078ec0ff */
[----:B------:R-:W-:Y:S01]  /*83b0*/  LEA.HI R9, R6, R7, RZ, 0x3 ;  /* 0x0000000706097211 */ /* 0x000fe200078f18ff */
[----:B------:R-:W0:Y:S01]  /*83c0*/  LDC.64 R14, c[0x0][0xb40] ;  /* 0x0002d000ff0e7b82 */ /* 0x000e220000000a00 */
[----:B------:R-:W-:Y:S01]  /*83d0*/  LEA.HI R6, R3, R3, RZ, 0x1 ;  /* 0x0000000303067211 */ /* 0x000fe200078f08ff */
[----:B------:R-:W-:Y:S01]  /*83e0*/  IMAD.IADD R3, R2, 0x1, -R11 ;  /* 0x0000000102037824 */ /* 0x000fe200078e0a0b */
[----:B------:R-:W-:-:S03]  /*83f0*/  LOP3.LUT R10, R9, 0xfffffff8, RZ, 0xc0, !PT ;  /* 0xfffffff8090a7812 */ /* 0x000fc600078ec0ff */
[----:B------:R-:W-:Y:S01]  /*8400*/  IMAD R6, R6, -0x3, R5 ;  /* 0xfffffffd06067824 */ /* 0x000fe200078e0205 */
[----:B------:R-:W-:Y:S01]  /*8410*/  LEA.HI R5, R3, R3, RZ, 0x1 ;  /* 0x0000000303057211 */ /* 0x000fe200078f08ff */
[----:B------:R-:W-:Y:S01]  /*8420*/  IMAD.IADD R2, R7, 0x1, -R10 ;  /* 0x0000000107027824 */ /* 0x000fe200078e0a0a */
[----:B------:R-:W2:Y:S02]  /*8430*/  @P0 LDC R9, c[0x0][0xbec] ;  /* 0x0002fb00ff090b82 */ /* 0x000ea40000000800 */
[----:B------:R-:W-:Y:S02]  /*8440*/  LOP3.LUT R12, R5, 0x1ffffffe, RZ, 0xc0, !PT ;  /* 0x1ffffffe050c7812 */ /* 0x000fe400078ec0ff */
[----:B------:R-:W-:-:S03]  /*8450*/  SHF.R.S32.HI R5, RZ, 0x5, R8 ;  /* 0x00000005ff057819 */ /* 0x000fc60000011408 */
[----:B------:R-:W-:Y:S01]  /*8460*/  IMAD.IADD R12, R3, 0x1, -R12 ;  /* 0x00000001030c7824 */ /* 0x000fe200078e0a0c */
[----:B------:R-:W4:Y:S01]  /*8470*/  LDC.64 R10, c[0x0][0xbd8] ;  /* 0x0002f600ff0a7b82 */ /* 0x000f220000000a00 */
[----:B------:R-:W-:Y:S02]  /*8480*/  IMAD R5, R5, 0x10, R2 ;  /* 0x0000001005057824 */ /* 0x000fe400078e0202 */
[----:B------:R-:W-:Y:S02]  /*8490*/  IMAD.U32 R3, RZ, RZ, UR5 ;  /* 0x00000005ff037e24 */ /* 0x000fe4000f8e00ff */
[----:B------:R-:W-:Y:S02]  /*84a0*/  IMAD R5, R6, 0x40, R5 ;  /* 0x0000004006057824 */ /* 0x000fe400078e0205 */
[----:B------:R-:W-:Y:S01]  /*84b0*/  IMAD.U32 R2, RZ, RZ, UR4 ;  /* 0x00000004ff027e24 */ /* 0x000fe2000f8e00ff */
[----:B------:R-:W5:Y:S01]  /*84c0*/  @P0 LDC R13, c[0x0][0xbf0] ;  /* 0x0002fc00ff0d0b82 */ /* 0x000f620000000800 */
[----:B------:R-:W-:Y:S01]  /*84d0*/  IMAD.U32 R3, RZ, RZ, UR6 ;  /* 0x00000006ff037e24 */ /* 0x000fe2000f8e00ff */
[----:B------:R-:W-:Y:S01]  /*84e0*/  UIMAD.WIDE.U32 UR4, UR36, UR8, URZ ;  /* 0x00000008240472a5 */ /* 0x000fe2000f8e003f */
[----:B------:R-:W-:Y:S01]  /*84f0*/  IMAD R6, R12, 0x8, R5 ;  /* 0x000000080c067824 */ /* 0x000fe200078e0205 */
[----:B------:R-:W-:Y:S01]  /*8500*/  UIMAD UR6, UR36, UR9, UR7 ;  /* 0x00000009240672a4 */ /* 0x000fe2000f8e0207 */
[----:B0-----:R-:W-:-:S02]  /*8510*/  IMAD R12, R14, UR10, RZ ;  /* 0x0000000a0e0c7c24 */ /* 0x001fc4000f8e02ff */
[----:B---3--:R-:W-:Y:S01]  /*8520*/  IMAD R19, R19, R18, UR11 ;  /* 0x0000000b13137e24 */ /* 0x008fe2000f8e0212 */
[----:B------:R-:W0:Y:S01]  /*8530*/  @P0 LDC R23, c[0x0][0xbec] ;  /* 0x0002fb00ff170b82 */ /* 0x000e220000000800 */
[----:B------:R-:W-:Y:S02]  /*8540*/  UIADD3 UR6, UR5, UR6, URZ ;  /* 0x0000000605067290 */ /* 0x000fe4000fffe03f */
[----:B------:R-:W-:Y:S01]  /*8550*/  IMAD.U32 R7, RZ, RZ, UR5 ;  /* 0x00000005ff077e24 */ /* 0x000fe2000f8e00ff */
[----:B------:R-:W-:Y:S01]  /*8560*/  ULDC.64 UR8, c[0x0][0xb28] ;  /* 0x0002ca0000087ab9 */ /* 0x000fe20000000a00 */
[----:B-1----:R-:W-:Y:S02]  /*8570*/  IMAD R5, R16, 0xc0, R5 ;  /* 0x000000c010057824 */ /* 0x002fe400078e0205 */
[----:B------:R-:W-:Y:S01]  /*8580*/  IMAD.U32 R7, RZ, RZ, UR6 ;  /* 0x00000006ff077e24 */ /* 0x000fe2000f8e00ff */
[----:B------:R-:W1:Y:S01]  /*8590*/  @P0 LDC R20, c[0x0][0xbf0] ;  /* 0x0002fc00ff140b82 */ /* 0x000e620000000800 */
[C---:B----4-:R-:W-:Y:S01]  /*85a0*/  IMAD R8, R10.reuse, UR10, RZ ;  /* 0x0000000a0a087c24 */ /* 0x050fe2000f8e02ff */
[----:B------:R-:W-:Y:S01]  /*85b0*/  ULDC.64 UR6, c[0x0][0xb48] ;  /* 0x0002d20000067ab9 */ /* 0x000fe20000000a00 */
[----:B------:R-:W-:-:S04]  /*85c0*/  IMAD.WIDE.U32 R2, R10, UR12, R2 ;  /* 0x0000000c0a027c25 */ /* 0x000fc8000f8e0002 */
[----:B------:R-:W-:Y:S02]  /*85d0*/  IMAD R11, R11, UR12, R8 ;  /* 0x0000000c0b0b7c24 */ /* 0x000fe4000f8e0208 */
[----:B------:R-:W-:Y:S02]  /*85e0*/  IMAD R8, R16, 0xc0, R6 ;  /* 0x000000c010087824 */ /* 0x000fe400078e0206 */
[----:B------:R-:W-:Y:S01]  /*85f0*/  IMAD.U32 R6, RZ, RZ, UR4 ;  /* 0x00000004ff067e24 */ /* 0x000fe2000f8e00ff */
[----:B------:R-:W-:Y:S01]  /*8600*/  ULDC.64 UR4, c[0x0][0xbe0] ;  /* 0x0002f80000047ab9 */ /* 0x000fe20000000a00 */
[----:B--2---:R-:W-:-:S04]  /*8610*/  @P0 IMAD.HI.U32 R10, R8, R9, RZ ;  /* 0x00000009080a0227 */ /* 0x004fc800078e00ff */
[----:B------:R-:W-:Y:S01]  /*8620*/  IMAD.MOV.U32 R9, RZ, RZ, R8 ;  /* 0x000000ffff097224 */ /* 0x000fe200078e0008 */
[----:B-----5:R-:W-:Y:S01]  /*8630*/  @P0 SHF.R.U32.HI R9, RZ, R13, R10 ;  /* 0x0000000dff090219 */ /* 0x020fe2000001160a */
[----:B------:R-:W-:Y:S01]  /*8640*/  IMAD R13, R15, UR12, R12 ;  /* 0x0000000c0f0d7c24 */ /* 0x000fe2000f8e020c */
[----:B------:R-:W-:Y:S01]  /*8650*/  SHF.R.S32.HI R12, RZ, 0x1f, R19 ;  /* 0x0000001fff0c7819 */ /* 0x000fe20000011413 */
[----:B------:R-:W-:-:S04]  /*8660*/  IMAD.WIDE.U32 R6, R14, UR12, R6 ;  /* 0x0000000c0e067c25 */ /* 0x000fc8000f8e0006 */
[----:B------:R-:W-:Y:S02]  /*8670*/  IMAD.IADD R3, R3, 0x1, R11 ;  /* 0x0000000103037824 */ /* 0x000fe400078e020b */
[----:B0-----:R-:W-:-:S04]  /*8680*/  @P0 IMAD.HI.U32 R23, R8, R23, RZ ;  /* 0x0000001708170227 */ /* 0x001fc800078e00ff */
[----:B------:R-:W-:Y:S02]  /*8690*/  IMAD.IADD R7, R7, 0x1, R13 ;  /* 0x0000000107077824 */ /* 0x000fe400078e020d */
[----:B------:R-:W-:Y:S02]  /*86a0*/  IMAD R13, R12, UR6, RZ ;  /* 0x000000060c0d7c24 */ /* 0x000fe4000f8e02ff */
[----:B------:R-:W-:-:S04]  /*86b0*/  IMAD.WIDE.U32 R2, R19, UR4, R2 ;  /* 0x0000000413027c25 */ /* 0x000fc8000f8e0002 */
[----:B------:R-:W-:Y:S01]  /*86c0*/  IMAD.MOV.U32 R11, RZ, RZ, R8 ;  /* 0x000000ffff0b7224 */ /* 0x000fe200078e0008 */
[----:B-1----:R-:W-:Y:S01]  /*86d0*/  @P0 SHF.R.U32.HI R11, RZ, R20, R23 ;  /* 0x00000014ff0b0219 */ /* 0x002fe20000011617 */
        /* <DEDUP_REMOVED lines=39> */
[----:B------:R-:W-:Y:S01]  /*8950*/  VIADD R17, R5, 0x8 ;  /* 0x0000000805117836 */ /* 0x000fe20000000000 */
        /* <DEDUP_REMOVED lines=10> */
[----:B------:R-:W-:-:S03]  /*8a00*/  IMAD.IADD R19, R21, 0x1, -R22 ;  /* 0x0000000115137824 */ /* 0x000fc600078e0a16 */
[----:B------:R-:W1:Y:S01]  /*8a10*/  SHFL.IDX PT, R7, R9, 0x1, 0x1c1f ;  /* 0x003c1f0009077f89 */ /* 0x000e6200000e0000 */
[----:B------:R-:W-:Y:S02]  /*8a20*/  IMAD.SHL.U32 R19, R19, 0x2, RZ ;  /* 0x0000000213137824 */ /* 0x000fe400078e00ff */
        /* <DEDUP_REMOVED lines=52> */
.L_x_14026:
[----:B------:R-:W-:Y:S05]  /*8d70*/  BSYNC B0 ;  /* 0x0000000000007941 */ /* 0x000fea0003800000 */
.L_x_14025:
        /* <DEDUP_REMOVED lines=52> */
.L_x_14024:
        /* <DEDUP_REMOVED lines=59> */
.L_x_13989:
        /* <DEDUP_REMOVED lines=18> */
.L_x_14027:
[----:B------:R-:W-:Y:S01]  /*9590*/  ULDC UR41, c[0x0][0xc50] ;  /* 0x0003140000297ab9 */ /* 0x000fe20000000800 */
[----:B------:R-:W-:Y:S01]  /*95a0*/  UMOV UR36, UR6 ;  /* 0x0000000600247c82 */ /* 0x000fe20008000000 */
[----:B------:R-:W-:-:S11]  /*95b0*/  UISETP.NE.AND UP0, UPT, UR41, 0x1, UPT ;  /* 0x000000012900788c */ /* 0x000fd6000bf05270 */
[----:B------:R-:W-:Y:S01]  /*95c0*/  @UP0 ULDC UR4, c[0x0][0xc54] ;  /* 0x0003150000040ab9 */ /* 0x000fe20000000800 */
[----:B------:R-:W-:Y:S01]  /*95d0*/  @UP0 ULDC UR7, c[0x0][0xc58] ;  /* 0x0003160000070ab9 */ /* 0x000fe20000000800 */
[----:B------:R-:W-:-:S04]  /*95e0*/  UIMAD.WIDE.U32 UR4, UR6, UR4, URZ ;  /* 0x00000004060472a5 */ /* 0x000fc8000f8e003f */
[----:B------:R-:W-:-:S12]  /*95f0*/  @UP0 USHF.R.U32.HI UR36, URZ, UR7, UR5 ;  /* 0x000000073f240299 */ /* 0x000fd80008011605 */
.L_x_14028:
        /* <DEDUP_REMOVED lines=12> */
[----:B------:R-:W-:Y:S01]  /*96c0*/  UMOV UR8, 0xc0 ;  /* 0x000000c000087882 */ /* 0x000fe20000000000 */
[----:B------:R-:W-:Y:S02]  /*96d0*/  ULDC UR5, c[0x0][0x288] ;  /* 0x0000a20000057ab9 */ /* 0x000fe40000000800 */
[----:B------:R-:W-:Y:S01]  /*96e0*/  UISETP.NE.AND.EX UP0, UPT, UR7, URZ, UPT, UP0 ;  /* 0x0000003f0700728c */ /* 0x000fe2000bf05300 */
[----:B------:R-:W-:Y:S01]  /*96f0*/  ULDC UR6, c[0x0][0x424] ;  /* 0x0001090000067ab9 */ /* 0x000fe20000000800 */
[----:B------:R-:W-:-:S02]  /*9700*/  UIADD3 UR10, -UR5, 0x80, URZ ;  /* 0x00000080050a7890 */ /* 0x000fc4000fffe13f */
[----:B------:R-:W-:Y:S01]  /*9710*/  USEL UR7, UR6, 0x1, UP0 ;  /* 0x0000000106077887 */ /* 0x000fe20008000000 */
[----:B------:R-:W-:Y:S01]  /*9720*/  ULDC UR9, c[0x0][0x2f0] ;  /* 0x0000bc0000097ab9 */ /* 0x000fe20000000800 */
[----:B------:R-:W-:Y:S02]  /*9730*/  UMOV UR44, URZ ;  /* 0x0000003f002c7c82 */ /* 0x000fe40008000000 */
[----:B------:R-:W-:Y:S02]  /*9740*/  UIMAD UR10, UR7, UR9, UR10 ;  /* 0x00000009070a72a4 */ /* 0x000fe4000f8e020a */
[----:B------:R-:W-:Y:S02]  /*9750*/  UIMAD UR7, UR7, UR9, 0x7f ;  /* 0x0000007f070774a4 */ /* 0x000fe4000f8e0209 */
[----:B------:R-:W-:Y:S02]  /*9760*/  USHF.R.U32.HI UR9, URZ, 0x10, UR41 ;  /* 0x000000103f097899 */ /* 0x000fe40008011629 */
[----:B0-----:R-:W-:-:S02]  /*9770*/  UIMAD UR8, UR4, UR8, 0xbf ;  /* 0x000000bf040874a4 */ /* 0x001fc4000f8e0208 */
[----:B------:R-:W-:Y:S01]  /*9780*/  ULOP3.LUT UR41, UR41, 0xffff, URZ, 0xc0, !UPT ;  /* 0x0000ffff29297892 */ /* 0x000fe2000f8ec03f */
[----:B------:R-:W-:Y:S02]  /*9790*/  @UP1 ULDC UR4, c[0x0][0x44c] ;  /* 0x0001130000041ab9 */ /* 0x000fe40000000800 */
[----:B------:R-:W-:Y:S02]  /*97a0*/  UIMAD.WIDE.U32 UR4, UR8, UR4, URZ ;  /* 0x00000004080472a5 */ /* 0x000fe4000f8e003f */
[----:B------:R-:W-:Y:S01]  /*97b0*/  UMOV UR6, UR8 ;  /* 0x0000000800067c82 */ /* 0x000fe20008000000 */
[----:B------:R-:W-:Y:S02]  /*97c0*/  @UP1 ULDC UR8, c[0x0][0x450] ;  /* 0x0001140000081ab9 */ /* 0x000fe40000000800 */
[----:B------:R-:W-:Y:S02]  /*97d0*/  @UP1 USHF.R.U32.HI UR6, URZ, UR8, UR5 ;  /* 0x000000083f061299 */ /* 0x000fe40008011605 */
[----:B------:R-:W-:-:S02]  /*97e0*/  USHF.R.S32.HI UR5, URZ, 0x1f, UR7 ;  /* 0x0000001f3f057899 */ /* 0x000fc40008011407 */
[----:B------:R-:W-:Y:S02]  /*97f0*/  UIADD3 UR6, UR10, UR6, URZ ;  /* 0x000000060a067290 */ /* 0x000fe4000fffe03f */
[----:B------:R-:W-:Y:S02]  /*9800*/  ULEA.HI UR5, UR5, UR7, URZ, 0x7 ;  /* 0x0000000705057291 */ /* 0x000fe4000f8f383f */
[----:B------:R-:W-:Y:S02]  /*9810*/  USHF.R.S32.HI UR4, URZ, 0x1f, UR6 ;  /* 0x0000001f3f047899 */ /* 0x000fe40008011406 */
[----:B------:R-:W-:Y:S02]  /*9820*/  USHF.R.S32.HI UR5, URZ, 0x7, UR5 ;  /* 0x000000073f057899 */ /* 0x000fe40008011405 */
[----:B------:R-:W-:-:S04]  /*9830*/  ULEA.HI UR4, UR4, UR6, URZ, 0x7 ;  /* 0x0000000604047291 */ /* 0x000fc8000f8f383f */
        /* <DEDUP_REMOVED lines=41> */
.L_x_14030:
[----:B------:R-:W-:Y:S01]  /*9ad0*/  UIMAD UR40, UR41, UR44, URZ ;  /* 0x0000002c292872a4 */ /* 0x000fe2000f8e023f */
[----:B------:R-:W-:-:S05]  /*9ae0*/  IMAD.U32 R3, RZ, RZ, UR42 ;  /* 0x0000002aff037e24 */ /* 0x000fca000f8e00ff */
[----:B------:R-:W-:-:S05]  /*9af0*/  IMAD.U32 R4, RZ, RZ, UR40 ;  /* 0x00000028ff047e24 */ /* 0x000fca000f8e00ff */
[----:B------:R-:W-:Y:S01]  /*9b00*/  VIADDMNMX R3, R4, UR44, R3, PT ;  /* 0x0000002c04037c46 */ /* 0x000fe2000b800103 */
[----:B------:R-:W-:-:S03]  /*9b10*/  IMAD.MOV.U32 R4, RZ, RZ, 0x1 ;  /* 0x00000001ff047424 */ /* 0x000fc600078e00ff */
[----:B------:R-:W-:Y:S01]  /*9b20*/  R2UR UR39, R3 ;  /* 0x00000000032772ca */ /* 0x000fe200000e0000 */
[----:B------:R-:W-:-:S12]  /*9b30*/  IMAD.MOV.U32 R3, RZ, RZ, RZ ;  /* 0x000000ffff037224 */ /* 0x000fd800078e00ff */
[----:B------:R-:W-:-:S06]  /*9b40*/  UISETP.GT.AND UP0, UPT, UR39, UR40, UPT ;  /* 0x000000282700728c */ /* 0x000fcc000bf04270 */
[----:B------:R-:W-:-:S13]  /*9b50*/  PLOP3.LUT P0, PT, PT, PT, UP0, 0x80, 0x0 ;  /* 0x000000000000781c */ /* 0x000fda0003f0f008 */
        /* <DEDUP_REMOVED lines=24> */
.L_x_14031:
        /* <DEDUP_REMOVED lines=20> */
.L_x_14033:
        /* <DEDUP_REMOVED lines=15> */
.L_x_14032:
        /* <DEDUP_REMOVED lines=9> */
[----:B------:R-:W-:-:S04]  /*9fa0*/  IMAD.U32 R23, RZ, RZ, UR39 ;  /* 0x00000027ff177e24 */ /* 0x000fc8000f8e00ff */
[----:B------:R-:W-:Y:S01]  /*9fb0*/  VIADD R23, R23, 0xffffffff ;  /* 0xffffffff17177836 */ /* 0x000fe20000000000 */
[----:B0-----:R-:W-:-:S04]  /*9fc0*/  ISETP.NE.U32.AND P0, PT, R4, RZ, PT ;  /* 0x000000ff0400720c */ /* 0x001fc80003f05070 */
[----:B------:R-:W-:-:S04]  /*9fd0*/  ISETP.NE.AND.EX P1, PT, R5, RZ, PT, P0 ;  /* 0x000000ff0500720c */ /* 0x000fc80003f25300 */
[----:B------:R-:W-:Y:S02]  /*9fe0*/  P2R R27, PR, RZ, 0x2 ;  /* 0x00000002ff1b7803 */ /* 0x000fe40000000000 */
[----:B--2---:R-:W-:Y:S02]  /*9ff0*/  SHF.R.S32.HI R22, RZ, 0x1f, R24 ;  /* 0x0000001fff167819 */ /* 0x004fe40000011418 */
[----:B------:R-:W-:Y:S01]  /*a000*/  SEL R18, R24, RZ, !P1 ;  /* 0x000000ff18127207 */ /* 0x000fe20004800000 */
[----:B------:R-:W-:Y:S06]  /*a010*/  BRA.DIV UR4, `(.L_x_14034) ;  /* 0x0000002e04307947 */ /* 0x000fec000b800000 */
[----:B------:R0:W1:Y:S02]  /*a020*/  SHFL.IDX PT, R14, R16, RZ, 0x1f ;  /* 0x00001fff100e7589 */ /* 0x00006400000e0000 */
.L_x_14102:
[----:B-1----:R-:W-:Y:S02]  /*a030*/  ISETP.NE.AND P0, PT, R14, RZ, PT ;  /* 0x000000ff0e00720c */ /* 0x002fe40003f05270 */
[----:B------:R-:W-:-:S04]  /*a040*/  PLOP3.LUT P2, PT, PT, PT, PT, 0x8, 0x0 ;  /* 0x000000000000781c */ /* 0x000fc80003f4e170 */
[----:B------:R-:W-:-:S07]  /*a050*/  P2R R26, PR, RZ, 0x4 ;  /* 0x00000004ff1a7803 */ /* 0x000fce0000000000 */
[----:B------:R-:W-:Y:S05]  /*a060*/  @P0 BRA `(.L_x_14035) ;  /* 0x0000000000cc0947 */ /* 0x000fea0003800000 */
[----:B------:R-:W-:-:S03]  /*a070*/  UMOV UR4, 0xffffffff ;  /* 0xffffffff00047882 */ /* 0x000fc60000000000 */
[----:B------:R-:W-:Y:S05]  /*a080*/  BRA.DIV UR4, `(.L_x_14036) ;  /* 0x0000002e04347947 */ /* 0x000fea000b800000 */
[----:B------:R-:W-:-:S13]  /*a090*/  ELECT P6, URZ, PT ;  /* 0x00000000003f782f */ /* 0x000fda00038c0000 */
.L_x_14105:
        /* <DEDUP_REMOVED lines=23> */
.L_x_14037:
[----:B------:R-:W2:Y:S01]  /*a210*/  SYNCS.PHASECHK.TRANS64.TRYWAIT P0, [UR38+0x16840], R8 ;  /* 0x01684008ff0075a7 */ /* 0x000ea20008000166 */
[----:B------:R-:W-:Y:S01]  /*a220*/  ISETP.NE.AND P1, PT, R17, RZ, PT ;  /* 0x000000ff1100720c */ /* 0x000fe20003f25270 */
[----:B--2---:R-:W-:-:S12]  /*a230*/  @!P0 BRA `(.L_x_14038) ;  /* 0x0000002800e88947 */ /* 0x004fd80003800000 */
.L_x_14106:
[----:B------:R-:W-:Y:S05]  /*a240*/  @P1 BRA `(.L_x_14039) ;  /* 0x0000000000141947 */ /* 0x000fea0003800000 */
[----:B------:R-:W-:Y:S01]  /*a250*/  LOP3.LUT P0, RZ, R2, 0x1f, RZ, 0xc0, !PT ;  /* 0x0000001f02ff7812 */ /* 0x000fe2000780c0ff */
[----:B------:R-:W-:-:S04]  /*a260*/  IMAD.MOV.U32 R0, RZ, RZ, 0x4000 ;  /* 0x00004000ff007424 */ /* 0x000fc800078e00ff */
[----:B------:R3:W-:Y:S08]  /*a270*/  SYNCS.ARRIVE.TRANS64 RZ, [UR38+0x16830], R0 ;  /* 0x01683000ffff79a7 */ /* 0x0007f00008000026 */
[----:B---3--:R-:W-:Y:S05]  /*a280*/  @!P0 BRA `(.L_x_14039) ;  /* 0x0000000000048947 */ /* 0x008fea0003800000 */
[----:B------:R-:W-:Y:S01]  /*a290*/  BPT.TRAP 0x1 ;  /* 0x000000040000795c */ /* 0x000fe20000300000 */
.L_x_14039:
        /* <DEDUP_REMOVED lines=8> */
[----:B------:R-:W-:Y:S01]  /*a320*/  UIADD3.X UR5, URZ, UR5, URZ, UP0, !UPT ;  /* 0x000000053f057290 */ /* 0x000fe200087fe43f */
[----:B------:R-:W-:Y:S01]  /*a330*/  UMOV UR6, 0x0 ;  /* 0x0000000000067882 */ /* 0x000fe20000000000 */
[----:B------:R-:W-:-:S02]  /*a340*/  UMOV UR7, 0x14f00000 ;  /* 0x14f0000000077882 */ /* 0x000fc40000000000 */
[----:B------:R-:W-:Y:S01]  /*a350*/  USHF.L.U32 UR11, UR11, 0x7, URZ ;  /* 0x000000070b0b7899 */ /* 0x000fe2000800063f */
[----:B------:R-:W-:Y:S01]  /*a360*/  UMOV UR10, URZ ;  /* 0x0000003f000a7c82 */ /* 0x000fe20008000000 */
[----:B------:R-:W-:-:S07]  /*a370*/  UMOV UR12, UR36 ;  /* 0x00000024000c7c82 */ /* 0x000fce0008000000 */
[----:B------:R3:W-:Y:S02]  /*a380*/  UTMALDG.4D [UR8], [UR4], desc[UR6] ;  /* 0x00000608040075b4 */ /* 0x0007e40008019000 */
[----:B---3--:R-:W-:Y:S01]  /*a390*/  NOP ;  /* 0x0000000000007918 */ /* 0x008fe20000000000 */
.L_x_14035:
        /* <DEDUP_REMOVED lines=24> */
[----:B--2---:R-:W-:Y:S02]  /*a520*/  IMAD.MOV.U32 R8, RZ, RZ, 0x70 ;  /* 0x00000070ff087424 */ /* 0x004fe400078e00ff */
[----:B------:R-:W-:Y:S02]  /*a530*/  IMAD.MOV.U32 R12, RZ, RZ, 0x1 ;  /* 0x00000001ff0c7424 */ /* 0x000fe400078e00ff */
[----:B------:R-:W-:-:S07]  /*a540*/  IMAD.MOV.U32 R13, RZ, RZ, RZ ;  /* 0x000000ffff0d7224 */ /* 0x000fce00078e00ff */
[----:B------:R-:W-:-:S07]  /*a550*/  LEPC R20, `(.L_x_14040) ;  /* 0x000000001014794e */ /* 0x000fce0000000000 */
[----:B01----:R-:W-:Y:S05]  /*a560*/  CALL.ABS.NOINC R14 ;  /* 0x000000000e007343 */ /* 0x003fea0003c00000 */
.L_x_14040:
[----:B------:R-:W3:Y:S01]  /*a570*/  LDC R0, c[0x0][0x448] ;  /* 0x00011200ff007b82 */ /* 0x000ee20000000800 */
[----:B------:R-:W4:Y:S01]  /*a580*/  S2R R9, SR_CTAID.X ;  /* 0x0000000000097919 */ /* 0x000f220000002500 */
[----:B--2---:R-:W-:Y:S01]  /*a590*/  IMAD.SHL.U32 R3, R2, 0x10, RZ ;  /* 0x0000001002037824 */ /* 0x004fe200078e00ff */
[----:B------:R-:W-:Y:S01]  /*a5a0*/  SHF.R.U32.HI R12, RZ, 0x3, R17 ;  /* 0x00000003ff0c7819 */ /* 0x000fe20000011611 */
[----:B------:R-:W-:Y:S01]  /*a5b0*/  UMOV UR4, UR48 ;  /* 0x0000003000047c82 */ /* 0x000fe20008000000 */
[----:B------:R-:W-:Y:S01]  /*a5c0*/  UMOV UR5, UR45 ;  /* 0x0000002d00057c82 */ /* 0x000fe20008000000 */
[----:B------:R-:W-:Y:S01]  /*a5d0*/  ULDC.64 UR6, c[0x0][0x2c8] ;  /* 0x0000b20000067ab9 */ /* 0x000fe20000000a00 */
[----:B-1----:R-:W-:Y:S02]  /*a5e0*/  LOP3.LUT R4, R12, 0x70, R3, 0xf8, !PT ;  /* 0x000000700c047812 */ /* 0x002fe400078ef803 */
[----:B---3--:R-:W-:-:S03]  /*a5f0*/  ISETP.NE.AND P0, PT, R0, 0x1, PT ;  /* 0x000000010000780c */ /* 0x008fc60003f05270 */
[----:B----4-:R-:W-:Y:S02]  /*a600*/  IMAD R13, R9, 0xc0, R4 ;  /* 0x000000c0090d7824 */ /* 0x010fe400078e0204 */
[----:B------:R-:W1:Y:S02]  /*a610*/  LDC.64 R4, c[0x0][0x2e0] ;  /* 0x0000b800ff047b82 */ /* 0x000e640000000a00 */
[----:B------:R-:W-:Y:S02]  /*a620*/  VIADD R11, R13, 0x80 ;  /* 0x000000800d0b7836 */ /* 0x000fe40000000000 */
[----:B------:R-:W-:-:S04]  /*a630*/  IMAD.MOV.U32 R15, RZ, RZ, R13 ;  /* 0x000000ffff0f7224 */ /* 0x000fc800078e000d */
[----:B------:R-:W2:Y:S08]  /*a640*/  @P0 LDC R6, c[0x0][0x44c] ;  /* 0x00011300ff060b82 */ /* 0x000eb00000000800 */
[----:B------:R-:W3:Y:S08]  /*a650*/  @P0 LDC R10, c[0x0][0x44c] ;  /* 0x00011300ff0a0b82 */ /* 0x000ef00000000800 */
[----:B------:R-:W4:Y:S08]  /*a660*/  @P0 LDC R8, c[0x0][0x450] ;  /* 0x00011400ff080b82 */ /* 0x000f300000000800 */
[----:B------:R-:W5:Y:S01]  /*a670*/  @P0 LDC R7, c[0x0][0x450] ;  /* 0x00011400ff070b82 */ /* 0x000f620000000800 */
[----:B--2---:R-:W-:-:S04]  /*a680*/  @P0 IMAD.HI.U32 R3, R13, R6, RZ ;  /* 0x000000060d030227 */ /* 0x004fc800078e00ff */
[----:B---3--:R-:W-:Y:S01]  /*a690*/  @P0 IMAD.HI.U32 R6, R11, R10, RZ ;  /* 0x0000000a0b060227 */ /* 0x008fe200078e00ff */
[----:B----4-:R-:W-:-:S03]  /*a6a0*/  @P0 SHF.R.U32.HI R15, RZ, R8, R3 ;  /* 0x00000008ff0f0219 */ /* 0x010fc60000011603 */
[----:B------:R-:W-:Y:S02]  /*a6b0*/  IMAD.MOV.U32 R3, RZ, RZ, R11 ;  /* 0x000000ffff037224 */ /* 0x000fe400078e000b */
[----:B------:R-:W-:Y:S01]  /*a6c0*/  IMAD.MOV R8, RZ, RZ, -R15 ;  /* 0x000000ffff087224 */ /* 0x000fe200078e0a0f */
[----:B-----5:R-:W-:Y:S01]  /*a6d0*/  @P0 SHF.R.U32.HI R3, RZ, R7, R6 ;  /* 0x00000007ff030219 */ /* 0x020fe20000011606 */
[----:B-1----:R-:W-:Y:S02]  /*a6e0*/  IMAD R6, R19, R4, RZ ;  /* 0x0000000413067224 */ /* 0x002fe400078e02ff */
[----:B------:R-:W-:Y:S01]  /*a6f0*/  IMAD R13, R0, R8, R13 ;  /* 0x00000008000d7224 */ /* 0x000fe200078e020d */
[----:B------:R-:W-:Y:S01]  /*a700*/  SHF.R.S32.HI R10, RZ, 0x1f, R3 ;  /* 0x0000001fff0a7819 */ /* 0x000fe20000011403 */
[C---:B------:R-:W-:Y:S01]  /*a710*/  IMAD R7, R25.reuse, R5, R6 ;  /* 0x0000000519077224 */ /* 0x040fe200078e0206 */
[----:B------:R-:W-:Y:S01]  /*a720*/  SHF.R.S32.HI R6, RZ, 0x1f, R15 ;  /* 0x0000001fff067819 */ /* 0x000fe2000001140f */
[----:B------:R-:W-:Y:S01]  /*a730*/  IMAD.WIDE.U32 R4, R25, R4, UR4 ;  /* 0x0000000419047e25 */ /* 0x000fe2000f8e0004 */
[----:B------:R-:W-:-:S03]  /*a740*/  ULDC.64 UR4, c[0x0][0x2d0] ;  /* 0x0000b40000047ab9 */ /* 0x000fc60000000a00 */
[----:B------:R-:W-:Y:S02]  /*a750*/  IMAD R6, R6, UR4, RZ ;  /* 0x0000000406067c24 */ /* 0x000fe4000f8e02ff */
[----:B------:R-:W-:Y:S02]  /*a760*/  IMAD.IADD R5, R5, 0x1, R7 ;  /* 0x0000000105057824 */ /* 0x000fe400078e0207 */
[----:B------:R-:W-:Y:S02]  /*a770*/  IMAD.MOV R8, RZ, RZ, -R3 ;  /* 0x000000ffff087224 */ /* 0x000fe400078e0a03 */
[C---:B------:R-:W-:Y:S02]  /*a780*/  IMAD R19, R15.reuse, UR5, R6 ;  /* 0x000000050f137c24 */ /* 0x040fe4000f8e0206 */
[----:B------:R-:W-:-:S04]  /*a790*/  IMAD.WIDE.U32 R6, R15, UR4, R4 ;  /* 0x000000040f067c25 */ /* 0x000fc8000f8e0004 */
[----:B------:R-:W-:Y:S01]  /*a7a0*/  IMAD R11, R0, R8, R11 ;  /* 0x00000008000b7224 */ /* 0x000fe200078e020b */
[----:B------:R-:W-:Y:S01]  /*a7b0*/  SHF.R.S32.HI R8, RZ, 0x1f, R13 ;  /* 0x0000001fff087819 */ /* 0x000fe2000001140d */
[----:B------:R-:W-:Y:S02]  /*a7c0*/  IMAD R10, R10, UR4, RZ ;  /* 0x000000040a0a7c24 */ /* 0x000fe4000f8e02ff */
[----:B------:R-:W-:Y:S02]  /*a7d0*/  IMAD.IADD R7, R7, 0x1, R19 ;  /* 0x0000000107077824 */ /* 0x000fe400078e0213 */
[----:B------:R-:W-:-:S04]  /*a7e0*/  IMAD.WIDE.U32 R4, R3, UR4, R4 ;  /* 0x0000000403047c25 */ /* 0x000fc8000f8e0004 */
[----:B------:R-:W-:Y:S01]  /*a7f0*/  IMAD R19, R3, UR5, R10 ;  /* 0x0000000503137c24 */ /* 0x000fe2000f8e020a */
[----:B------:R-:W-:Y:S01]  /*a800*/  SHF.R.S32.HI R3, RZ, 0x1f, R11 ;  /* 0x0000001fff037819 */ /* 0x000fe2000001140b */
[----:B------:R-:W-:Y:S01]  /*a810*/  IMAD R8, R8, UR6, RZ ;  /* 0x0000000608087c24 */ /* 0x000fe2000f8e02ff */
[----:B------:R-:W-:Y:S01]  /*a820*/  ULDC.64 UR4, c[0x0][0x280] ;  /* 0x0000a00000047ab9 */ /* 0x000fe20000000a00 */
[----:B------:R-:W-:-:S04]  /*a830*/  IMAD.WIDE.U32 R6, R13, UR6, R6 ;  /* 0x000000060d067c25 */ /* 0x000fc8000f8e0006 */
[----:B------:R-:W-:Y:S02]  /*a840*/  IMAD R15, R13, UR7, R8 ;  /* 0x000000070d0f7c24 */ /* 0x000fe4000f8e0208 */
[----:B------:R-:W-:Y:S02]  /*a850*/  IMAD R8, R3, UR6, RZ ;  /* 0x0000000603087c24 */ /* 0x000fe4000f8e02ff */
[----:B------:R-:W-:Y:S02]  /*a860*/  IMAD.IADD R5, R5, 0x1, R19 ;  /* 0x0000000105057824 */ /* 0x000fe400078e0213 */
[----:B------:R-:W-:Y:S01]  /*a870*/  IMAD R3, R11, UR7, R8 ;  /* 0x000000070b037c24 */ /* 0x000fe2000f8e0208 */
[----:B------:R-:W-:Y:S01]  /*a880*/  LEA R8, P0, R6, UR4, 0x1 ;  /* 0x0000000406087c11 */ /* 0x000fe2000f8008ff */
[----:B------:R-:W-:Y:S02]  /*a890*/  IMAD.IADD R7, R7, 0x1, R15 ;  /* 0x0000000107077824 */ /* 0x000fe400078e020f */
[----:B------:R-:W-:-:S03]  /*a8a0*/  IMAD.WIDE.U32 R4, R11, UR6, R4 ;  /* 0x000000060b047c25 */ /* 0x000fc6000f8e0004 */
[----:B------:R-:W-:Y:S01]  /*a8b0*/  LEA.HI.X R7, R6, UR5, R7, 0x1, P0 ;  /* 0x0000000506077c11 */ /* 0x000fe200080f0c07 */
[----:B------:R-:W-:Y:S01]  /*a8c0*/  IMAD.SHL.U32 R19, R2, 0x8, RZ ;  /* 0x0000000802137824 */ /* 0x000fe200078e00ff */
[C---:B------:R-:W-:Y:S01]  /*a8d0*/  LEA R6, P0, R4.reuse, UR4, 0x1 ;  /* 0x0000000404067c11 */ /* 0x040fe2000f8008ff */
[----:B------:R-:W-:Y:S01]  /*a8e0*/  IMAD.IADD R3, R5, 0x1, R3 ;  /* 0x0000000105037824 */ /* 0x000fe200078e0203 */
[----:B------:R-:W-:Y:S01]  /*a8f0*/  ULDC UR4, c[0x0][0x2b8] ;  /* 0x0000ae0000047ab9 */ /* 0x000fe20000000800 */
[----:B------:R-:W-:Y:S01]  /*a900*/  IMAD.SHL.U32 R10, R17, 0x8, RZ ;  /* 0x00000008110a7824 */ /* 0x000fe200078e00ff */
[C---:B------:R-:W-:Y:S02]  /*a910*/  LOP3.LUT R5, R19.reuse, 0x1f8, RZ, 0xc0, !PT ;  /* 0x000001f813057812 */ /* 0x040fe400078ec0ff */
[----:B------:R-:W-:Y:S02]  /*a920*/  LOP3.LUT R19, R19, 0x38, RZ, 0xc0, !PT ;  /* 0x0000003813137812 */ /* 0x000fe400078ec0ff */
[----:B------:R-:W-:-:S02]  /*a930*/  LEA.HI.X R3, R4, UR5, R3, 0x1, P0 ;  /* 0x0000000504037c11 */ /* 0x000fc400080f0c03 */
[----:B------:R-:W-:Y:S01]  /*a940*/  ISETP.GE.AND P0, PT, R19, UR4, PT ;  /* 0x0000000413007c0c */ /* 0x000fe2000bf06270 */
[----:B------:R-:W-:Y:S01]  /*a950*/  UMOV UR4, 0xffffffff ;  /* 0xffffffff00047882 */ /* 0x000fe20000000000 */
[----:B------:R-:W-:-:S04]  /*a960*/  LOP3.LUT R5, R5, 0x38, R2, 0x78, !PT ;  /* 0x0000003805057812 */ /* 0x000fc800078e7802 */
[----:B------:R-:W-:Y:S01]  /*a970*/  LOP3.LUT R10, R5, 0x200, R10, 0xf8, !PT ;  /* 0x00000200050a7812 */ /* 0x000fe200078ef80a */
[----:B------:R-:W-:Y:S06]  /*a980*/  BRA.DIV UR4, `(.L_x_14041) ;  /* 0x00000026042c7947 */ /* 0x000fec000b800000 */
[----:B------:R-:W1:Y:S01]  /*a990*/  SHFL.IDX PT, R14, R8, RZ, 0x181f ;  /* 0x00181fff080e7589 */ /* 0x000e6200000e0000 */
[----:B------:R-:W-:Y:S01]  /*a9a0*/  ULDC UR4, c[0x0][0x288] ;  /* 0x0000a20000047ab9 */ /* 0x000fe20000000800 */
[----:B------:R-:W-:Y:S02]  /*a9b0*/  IMAD R9, R9, 0xc0, R12 ;  /* 0x000000c009097824 */ /* 0x000fe400078e020c */
        /* <DEDUP_REMOVED lines=80> */
[----:B------:R-:W-:Y:S01]  /*aec0*/  @!P1 LEA R21, R10, UR38, 0x1 ;  /* 0x000000260a159c11 */ /* 0x000fe2000f8e08ff */
[----:B------:R-:W4:Y:S01]  /*aed0*/  SHFL.IDX PT, R3, R3, 0x3, 0x181f ;  /* 0x00781f0003037f89 */ /* 0x000f2200000e0000 */
[----:B-1----:R-:W-:-:S03]  /*aee0*/  @!P1 LEA R4, P3, R19, R14, 0x1 ;  /* 0x0000000e13049211 */ /* 0x002fc600078608ff */
[----:B------:R1:W0:Y:S02]  /*aef0*/  SHFL.IDX PT, R14, R6, 0x3, 0x181f ;  /* 0x00781f00060e7f89 */ /* 0x00022400000e0000 */
[----:B------:R-:W-:-:S05]  /*af00*/  @!P1 IMAD.X R5, RZ, RZ, R8, P3 ;  /* 0x000000ffff059224 */ /* 0x000fca00018e0608 */
[----:B------:R2:W-:Y:S02]  /*af10*/  @!P1 LDGSTS.E.BYPASS.LTC128B.128 [R21+0xcc00], desc[UR46][R4.64], !P0 ;  /* 0x0cc0000004159fae */ /* 0x0005e4000c101d6e */
[----:B--2---:R-:W-:-:S05]  /*af20*/  @!P2 LEA R4, P1, R19, R20, 0x1 ;  /* 0x000000141304a211 */ /* 0x004fca00078208ff */
[----:B---3--:R-:W-:Y:S01]  /*af30*/  @!P2 IMAD.X R5, RZ, RZ, R7, P1 ;  /* 0x000000ffff05a224 */ /* 0x008fe200008e0607 */
[----:B------:R-:W-:-:S05]  /*af40*/  @!P2 LEA R7, R10, UR38, 0x1 ;  /* 0x000000260a07ac11 */ /* 0x000fca000f8e08ff */
[----:B0---4-:R1:W-:Y:S02]  /*af50*/  @!P2 LDGSTS.E.BYPASS.LTC128B.128 [R7+0xd400], desc[UR46][R4.64], !P0 ;  /* 0x0d4000000407afae */ /* 0x0113e4000c101d6e */
.L_x_14131:
[----:B------:R-:W-:-:S05]  /*af60*/  VIADD R9, R9, 0xb0 ;  /* 0x000000b009097836 */ /* 0x000fca0000000000 */
[----:B------:R-:W-:Y:S01]  /*af70*/  ISETP.GE.AND P1, PT, R9, R0, PT ;  /* 0x000000000900720c */ /* 0x000fe20003f26270 */
[----:B------:R-:W-:-:S05]  /*af80*/  IMAD.MOV.U32 R0, RZ, RZ, 0x1 ;  /* 0x00000001ff007424 */ /* 0x000fca00078e00ff */
[----:B------:R-:W-:-:S07]  /*af90*/  SHF.L.U32 R0, R0, 0x1f, RZ ;  /* 0x0000001f00007819 */ /* 0x000fce00000006ff */
[----:B-1----:R-:W-:-:S05]  /*afa0*/  @!P1 LEA R4, P2, R19, R14, 0x1 ;  /* 0x0000000e13049211 */ /* 0x002fca00078408ff */
[----:B------:R-:W-:Y:S01]  /*afb0*/  @!P1 IMAD.X R5, RZ, RZ, R3, P2 ;  /* 0x000000ffff059224 */ /* 0x000fe200010e0603 */
[----:B------:R-:W-:-:S05]  /*afc0*/  @!P1 LEA R3, R10, UR38, 0x1 ;  /* 0x000000260a039c11 */ /* 0x000fca000f8e08ff */
        /* <DEDUP_REMOVED lines=9> */
[----:B------:R-:W1:Y:S02]  /*b060*/  SYNCS.PHASECHK.TRANS64.TRYWAIT P0, [UR38+0x16820], R0 ;  /* 0x01682000ff0075a7 */ /* 0x000e640008000166 */
[----:B01----:R-:W-:Y:S05]  /*b070*/  @!P0 BRA `(.L_x_14042) ;  /* 0x0000002c00088947 */ /* 0x003fea0003800000 */
.L_x_14132:
[----:B------:R-:W-:Y:S01]  /*b080*/  UIADD3 UR6, UR39, -0x2, URZ ;  /* 0xfffffffe27067890 */ /* 0x000fe2000fffe03f */
[----:B------:R-:W-:Y:S02]  /*b090*/  IMAD.MOV.U32 R12, RZ, RZ, 0x1 ;  /* 0x00000001ff0c7424 */ /* 0x000fe400078e00ff */
[----:B0-----:R-:W-:Y:S01]  /*b0a0*/  IMAD.MOV.U32 R0, RZ, RZ, RZ ;  /* 0x000000ffff007224 */ /* 0x001fe200078e00ff */
[----:B------:R-:W-:-:S06]  /*b0b0*/  UISETP.GE.AND UP0, UPT, UR6, UR40, UPT ;  /* 0x000000280600728c */ /* 0x000fcc000bf06270 */
[----:B------:R-:W-:-:S13]  /*b0c0*/  PLOP3.LUT P0, PT, PT, PT, UP0, 0x80, 0x0 ;  /* 0x000000000000781c */ /* 0x000fda0003f0f008 */
[----:B------:R-:W-:Y:S05]  /*b0d0*/  @!P0 BRA `(.L_x_14043) ;  /* 0x0000001000e48947 */ /* 0x000fea0003800000 */
[----:B------:R-:W-:Y:S01]  /*b0e0*/  UIADD3 UR4, UR41, 0x1, URZ ;  /* 0x0000000129047890 */ /* 0x000fe2000fffe03f */
[----:B------:R-:W-:Y:S01]  /*b0f0*/  LOP3.LUT R3, RZ, UR40, RZ, 0x33, !PT ;  /* 0x00000028ff037c12 */ /* 0x000fe2000f8e33ff */
[----:B------:R-:W-:Y:S01]  /*b100*/  IMAD.MOV.U32 R12, RZ, RZ, 0x1 ;  /* 0x00000001ff0c7424 */ /* 0x000fe200078e00ff */
[----:B------:R-:W-:Y:S01]  /*b110*/  LOP3.LUT R8, R2, 0x1f, RZ, 0xc0, !PT ;  /* 0x0000001f02087812 */ /* 0x000fe200078ec0ff */
[----:B------:R-:W-:Y:S01]  /*b120*/  UIMAD UR4, UR4, UR44, URZ ;  /* 0x0000002c040472a4 */ /* 0x000fe2000f8e023f */
[----:B------:R-:W-:-:S03]  /*b130*/  IMAD.MOV.U32 R6, RZ, RZ, R18 ;  /* 0x000000ffff067224 */ /* 0x000fc600078e0012 */
[----:B------:R-:W-:-:S04]  /*b140*/  UISETP.LT.AND UP0, UPT, UR42, UR4, UPT ;  /* 0x000000042a00728c */ /* 0x000fc8000bf01270 */
[----:B------:R-:W-:-:S06]  /*b150*/  USEL UR4, UR42, UR4, UP0 ;  /* 0x000000042a047287 */ /* 0x000fcc0008000000 */
[----:B------:R-:W-:-:S05]  /*b160*/  IMAD R4, RZ, RZ, -UR4 ;  /* 0x80000004ff047e24 */ /* 0x000fca000f8e02ff */
[----:B------:R-:W-:-:S04]  /*b170*/  VIADDMNMX R3, R4, 0x1, R3, !PT ;  /* 0x0000000104037846 */ /* 0x000fc80007800103 */
[----:B------:R-:W-:Y:S02]  /*b180*/  R2UR UR5, R3 ;  /* 0x00000000030572ca */ /* 0x000fe400000e0000 */
[----:B------:R-:W-:-:S11]  /*b190*/  LOP3.LUT R3, RZ, UR4, RZ, 0x33, !PT ;  /* 0x00000004ff037c12 */ /* 0x000fd6000f8e33ff */
[----:B------:R-:W-:Y:S02]  /*b1a0*/  UIADD3 UR7, UR5, -0x2, URZ ;  /* 0xfffffffe05077890 */ /* 0x000fe4000fffe03f */
[----:B------:R-:W-:-:S04]  /*b1b0*/  UIADD3 UR4, UR4, UR5, URZ ;  /* 0x0000000504047290 */ /* 0x000fc8000fffe03f */
[----:B------:R-:W-:Y:S01]  /*b1c0*/  ISETP.NE.AND P0, PT, R3, UR7, PT ;  /* 0x0000000703007c0c */ /* 0x000fe2000bf05270 */
[----:B------:R-:W-:Y:S02]  /*b1d0*/  IMAD.U32 R3, RZ, RZ, UR6 ;  /* 0x00000006ff037e24 */ /* 0x000fe4000f8e00ff */
[----:B------:R-:W-:-:S05]  /*b1e0*/  IMAD.U32 R9, RZ, RZ, UR4 ;  /* 0x00000004ff097e24 */ /* 0x000fca000f8e00ff */
[----:B------:R-:W-:-:S05]  /*b1f0*/  LOP3.LUT R9, R9, 0x1, RZ, 0xc0, !PT ;  /* 0x0000000109097812 */ /* 0x000fca00078ec0ff */
[----:B------:R-:W-:Y:S05]  /*b200*/  @!P0 BRA `(.L_x_14044) ;  /* 0x0000000c001c8947 */ /* 0x000fea0003800000 */
[----:B------:R-:W-:Y:S01]  /*b210*/  R2UR UR5, R9 ;  /* 0x00000000090572ca */ /* 0x000fe200000e0000 */
[----:B------:R-:W-:Y:S01]  /*b220*/  BSSY B0, `(.L_x_14044) ;  /* 0x00000c5000007945 */ /* 0x000fe20003800000 */
[----:B------:R-:W-:Y:S02]  /*b230*/  IMAD.MOV.U32 R10, RZ, RZ, 0x1 ;  /* 0x00000001ff0a7424 */ /* 0x000fe400078e00ff */
[----:B------:R-:W-:-:S09]  /*b240*/  IMAD.MOV.U32 R6, RZ, RZ, R18 ;  /* 0x000000ffff067224 */ /* 0x000fd200078e0012 */
[----:B------:R-:W-:-:S06]  /*b250*/  UIADD3 UR4, UR4, -UR5, URZ ;  /* 0x8000000504047290 */ /* 0x000fcc000fffe03f */
[----:B------:R-:W-:-:S07]  /*b260*/  IMAD.U32 R11, RZ, RZ, UR4 ;  /* 0x00000004ff0b7e24 */ /* 0x000fce000f8e00ff */
.L_x_14071:
        /* <DEDUP_REMOVED lines=28> */
.L_x_14047:
[----:B------:R-:W1:Y:S01]  /*b430*/  SYNCS.PHASECHK.TRANS64.TRYWAIT P0, [UR38+0x16848], R12 ;  /* 0x0168480cff0075a7 */ /* 0x000e620008000166 */
[----:B------:R-:W-:Y:S01]  /*b440*/  BSSY B2, `(.L_x_14048) ;  /* 0x0000003000027945 */ /* 0x000fe20003800000 */
[----:B------:R-:W-:-:S03]  /*b450*/  ISETP.NE.AND P2, PT, R17, RZ, PT ;  /* 0x000000ff1100720c */ /* 0x000fc60003f45270 */
[----:B-1----:R-:W-:Y:S10]  /*b460*/  @!P0 BRA `(.L_x_14049) ;  /* 0x0000002800248947 */ /* 0x002ff40003800000 */
.L_x_14133:
[----:B------:R-:W-:Y:S05]  /*b470*/  BSYNC B2 ;  /* 0x0000000000027941 */ /* 0x000fea0003800000 */
.L_x_14048:
[----:B------:R-:W-:Y:S04]  /*b480*/  BSSY B2, `(.L_x_14050) ;  /* 0x0000007000027945 */ /* 0x000fe80003800000 */
[----:B------:R-:W-:Y:S05]  /*b490*/  @P2 BRA `(.L_x_14051) ;  /* 0x0000000000142947 */ /* 0x000fea0003800000 */
[----:B------:R-:W-:Y:S01]  /*b4a0*/  ISETP.NE.AND P0, PT, R8, RZ, PT ;  /* 0x000000ff0800720c */ /* 0x000fe20003f05270 */
[----:B0-----:R-:W-:-:S04]  /*b4b0*/  IMAD.MOV.U32 R4, RZ, RZ, 0x4000 ;  /* 0x00004000ff047424 */ /* 0x001fc800078e00ff */
[----:B------:R1:W-:Y:S08]  /*b4c0*/  SYNCS.ARRIVE.TRANS64 RZ, [UR38+0x16838], R4 ;  /* 0x01683804ffff79a7 */ /* 0x0003f00008000026 */
[----:B-1----:R-:W-:Y:S05]  /*b4d0*/  @!P0 BRA `(.L_x_14051) ;  /* 0x0000000000048947 */ /* 0x002fea0003800000 */
[----:B------:R-:W-:Y:S01]  /*b4e0*/  BPT.TRAP 0x1 ;  /* 0x000000040000795c */ /* 0x000fe20000300000 */
.L_x_14051:
[----:B------:R-:W-:Y:S05]  /*b4f0*/  BSYNC B2 ;  /* 0x0000000000027941 */ /* 0x000fea0003800000 */
.L_x_14050:
        /* <DEDUP_REMOVED lines=11> */
.L_x_14052:
        /* <DEDUP_REMOVED lines=10> */
.L_x_14134:
[----:B------:R-:W-:Y:S05]  /*b650*/  BSYNC B2 ;  /* 0x0000000000027941 */ /* 0x000fea0003800000 */
.L_x_14053:
        /* <DEDUP_REMOVED lines=9> */
.L_x_14056:
[----:B------:R-:W-:Y:S05]  /*b6f0*/  BSYNC B2 ;  /* 0x0000000000027941 */ /* 0x000fea0003800000 */
.L_x_14055:
        /* <DEDUP_REMOVED lines=10> */
.L_x_14057:
        /* <DEDUP_REMOVED lines=10> */
.L_x_14046:
[----:B------:R-:W-:Y:S05]  /*b840*/  BSYNC B1 ;  /* 0x0000000000017941 */ /* 0x000fea0003800000 */
.L_x_14045:
        /* <DEDUP_REMOVED lines=27> */
.L_x_14060:
[----:B------:R-:W1:Y:S01]  /*ba00*/  SYNCS.PHASECHK.TRANS64.TRYWAIT P0, [UR38+0x16840], R14 ;  /* 0x0168400eff0075a7 */ /* 0x000e620008000166 */
[----:B------:R-:W-:Y:S01]  /*ba10*/  BSSY B2, `(.L_x_14061) ;  /* 0x0000003000027945 */ /* 0x000fe20003800000 */
[----:B------:R-:W-:-:S03]  /*ba20*/  ISETP.NE.AND P2, PT, R17, RZ, PT ;  /* 0x000000ff1100720c */ /* 0x000fc60003f45270 */
[----:B-1----:R-:W-:Y:S10]  /*ba30*/  @!P0 BRA `(.L_x_14062) ;  /* 0x0000002000e08947 */ /* 0x002ff40003800000 */
.L_x_14135:
[----:B------:R-:W-:Y:S05]  /*ba40*/  BSYNC B2 ;  /* 0x0000000000027941 */ /* 0x000fea0003800000 */
.L_x_14061:
[----:B------:R-:W-:Y:S04]  /*ba50*/  BSSY B2, `(.L_x_14063) ;  /* 0x0000007000027945 */ /* 0x000fe80003800000 */
[----:B------:R-:W-:Y:S05]  /*ba60*/  @P2 BRA `(.L_x_14064) ;  /* 0x0000000000142947 */ /* 0x000fea0003800000 */
[----:B------:R-:W-:Y:S01]  /*ba70*/  ISETP.NE.AND P0, PT, R8, RZ, PT ;  /* 0x000000ff0800720c */ /* 0x000fe20003f05270 */
[----:B0-----:R-:W-:-:S04]  /*ba80*/  IMAD.MOV.U32 R4, RZ, RZ, 0x4000 ;  /* 0x00004000ff047424 */ /* 0x001fc800078e00ff */
[----:B------:R1:W-:Y:S08]  /*ba90*/  SYNCS.ARRIVE.TRANS64 RZ, [UR38+0x16830], R4 ;  /* 0x01683004ffff79a7 */ /* 0x0003f00008000026 */
[----:B-1----:R-:W-:Y:S05]  /*baa0*/  @!P0 BRA `(.L_x_14064) ;  /* 0x0000000000048947 */ /* 0x002fea0003800000 */
[----:B------:R-:W-:Y:S01]  /*bab0*/  BPT.TRAP 0x1 ;  /* 0x000000040000795c */ /* 0x000fe20000300000 */
.L_x_14064:
[----:B------:R-:W-:Y:S05]  /*bac0*/  BSYNC B2 ;  /* 0x0000000000027941 */ /* 0x000fea0003800000 */
.L_x_14063:
        /* <DEDUP_REMOVED lines=11> */
.L_x_14065:
        /* <DEDUP_REMOVED lines=12> */
.L_x_14136:
[----:B------:R-:W-:Y:S05]  /*bc40*/  BSYNC B2 ;  /* 0x0000000000027941 */ /* 0x000fea0003800000 */
.L_x_14066:
        /* <DEDUP_REMOVED lines=9> */
.L_x_14069:
[----:B------:R-:W-:Y:S05]  /*bce0*/  BSYNC B2 ;  /* 0x0000000000027941 */ /* 0x000fea0003800000 */
.L_x_14068:
        /* <DEDUP_REMOVED lines=10> */
.L_x_14070:
        /* <DEDUP_REMOVED lines=10> */
.L_x_14059:
[----:B------:R-:W-:Y:S05]  /*be30*/  BSYNC B1 ;  /* 0x0000000000017941 */ /* 0x000fea0003800000 */
.L_x_14058:
[----:B------:R-:W-:Y:S02]  /*be40*/  VIADD R3, R3, 0xfffffffe ;  /* 0xfffffffe03037836 */ /* 0x000fe40000000000 */
[----:B------:R-:W-:Y:S01]  /*be50*/  IMAD.MOV.U32 R10, RZ, RZ, R12 ;  /* 0x000000ffff0a7224 */ /* 0x000fe200078e000c */
[----:B------:R-:W-:Y:S06]  /*be60*/  @P1 BRA `(.L_x_14071) ;  /* 0xfffffff400001947 */ /* 0x000fec000383ffff */
[----:B------:R-:W-:Y:S05]  /*be70*/  BSYNC B0 ;  /* 0x0000000000007941 */ /* 0x000fea0003800000 */
.L_x_14044:
        /* <DEDUP_REMOVED lines=28> */
.L_x_14073:
[----:B------:R-:W1:Y:S01]  /*c040*/  SYNCS.PHASECHK.TRANS64.TRYWAIT P0, [UR38+0x16848], R9 ;  /* 0x01684809ff0075a7 */ /* 0x000e620008000166 */
[----:B------:R-:W-:Y:S01]  /*c050*/  BSSY B1, `(.L_x_14074) ;  /* 0x0000003000017945 */ /* 0x000fe20003800000 */
[----:B------:R-:W-:-:S03]  /*c060*/  ISETP.NE.AND P1, PT, R17, RZ, PT ;  /* 0x000000ff1100720c */ /* 0x000fc60003f25270 */
[----:B-1----:R-:W-:Y:S10]  /*c070*/  @!P0 BRA `(.L_x_14075) ;  /* 0x0000001c00808947 */ /* 0x002ff40003800000 */
.L_x_14137:
[----:B------:R-:W-:Y:S05]  /*c080*/  BSYNC B1 ;  /* 0x0000000000017941 */ /* 0x000fea0003800000 */
.L_x_14074:
[----:B------:R-:W-:Y:S04]  /*c090*/  BSSY B1, `(.L_x_14076) ;  /* 0x0000007000017945 */ /* 0x000fe80003800000 */
[----:B------:R-:W-:Y:S05]  /*c0a0*/  @P1 BRA `(.L_x_14077) ;  /* 0x0000000000141947 */ /* 0x000fea0003800000 */
[----:B------:R-:W-:Y:S01]  /*c0b0*/  ISETP.NE.AND P0, PT, R8, RZ, PT ;  /* 0x000000ff0800720c */ /* 0x000fe20003f05270 */
[----:B0-----:R-:W-:-:S04]  /*c0c0*/  IMAD.MOV.U32 R4, RZ, RZ, 0x4000 ;  /* 0x00004000ff047424 */ /* 0x001fc800078e00ff */
[----:B------:R1:W-:Y:S08]  /*c0d0*/  SYNCS.ARRIVE.TRANS64 RZ, [UR38+0x16838], R4 ;  /* 0x01683804ffff79a7 */ /* 0x0003f00008000026 */
[----:B-1----:R-:W-:Y:S05]  /*c0e0*/  @!P0 BRA `(.L_x_14077) ;  /* 0x0000000000048947 */ /* 0x002fea0003800000 */
[----:B------:R-:W-:Y:S01]  /*c0f0*/  BPT.TRAP 0x1 ;  /* 0x000000040000795c */ /* 0x000fe20000300000 */
.L_x_14077:
[----:B------:R-:W-:Y:S05]  /*c100*/  BSYNC B1 ;  /* 0x0000000000017941 */ /* 0x000fea0003800000 */
.L_x_14076:
        /* <DEDUP_REMOVED lines=11> */
.L_x_14078:
        /* <DEDUP_REMOVED lines=11> */
.L_x_14138:
[----:B------:R-:W-:Y:S05]  /*c270*/  BSYNC B1 ;  /* 0x0000000000017941 */ /* 0x000fea0003800000 */
.L_x_14079:
        /* <DEDUP_REMOVED lines=9> */
.L_x_14082:
[----:B------:R-:W-:Y:S05]  /*c310*/  BSYNC B1 ;  /* 0x0000000000017941 */ /* 0x000fea0003800000 */
.L_x_14081:
        /* <DEDUP_REMOVED lines=10> */
.L_x_14083:
        /* <DEDUP_REMOVED lines=10> */
.L_x_14072:
[----:B------:R-:W-:Y:S05]  /*c460*/  BSYNC B0 ;  /* 0x0000000000007941 */ /* 0x000fea0003800000 */
.L_x_14043:
        /* <DEDUP_REMOVED lines=9> */
.L_x_14139:
[----:B------:R-:W-:Y:S05]  /*c500*/  BSYNC B1 ;  /* 0x0000000000017941 */ /* 0x000fea0003800000 */
.L_x_14086:
[----:B------:R-:W-:Y:S04]  /*c510*/  BSSY B1, `(.L_x_14088) ;  /* 0x0000007000017945 */ /* 0x000fe80003800000 */
[----:B------:R-:W-:Y:S05]  /*c520*/  @P1 BRA `(.L_x_14089) ;  /* 0x0000000000141947 */ /* 0x000fea0003800000 */
[----:B------:R-:W-:Y:S01]  /*c530*/  LOP3.LUT P0, RZ, R2, 0x1f, RZ, 0xc0, !PT ;  /* 0x0000001f02ff7812 */ /* 0x000fe2000780c0ff */
[----:B0-----:R-:W-:-:S04]  /*c540*/  IMAD.MOV.U32 R3, RZ, RZ, 0x4000 ;  /* 0x00004000ff037424 */ /* 0x001fc800078e00ff */
[----:B------:R1:W-:Y:S08]  /*c550*/  SYNCS.ARRIVE.TRANS64 RZ, [R4+URZ+0x16850], R3 ;  /* 0x0168500304ff79a7 */ /* 0x0003f0000800003f */
[----:B------:R-:W-:Y:S05]  /*c560*/  @!P0 BRA `(.L_x_14089) ;  /* 0x0000000000048947 */ /* 0x000fea0003800000 */
[----:B------:R-:W-:Y:S01]  /*c570*/  BPT.TRAP 0x1 ;  /* 0x000000040000795c */ /* 0x000fe20000300000 */
.L_x_14089:
[----:B------:R-:W-:Y:S05]  /*c580*/  BSYNC B1 ;  /* 0x0000000000017941 */ /* 0x000fea0003800000 */
.L_x_14088:
        /* <DEDUP_REMOVED lines=13> */
.L_x_14090:
        /* <DEDUP_REMOVED lines=8> */
.L_x_14085:
[----:B------:R-:W-:Y:S05]  /*c6e0*/  BSYNC B0 ;  /* 0x0000000000007941 */ /* 0x000fea0003800000 */
.L_x_14084:
[----:B------:R-:W-:Y:S02]  /*c6f0*/  VIADD R0, R0, 0x1 ;  /* 0x0000000100007836 */ /* 0x000fe40000000000 */
[----:B01----:R-:W-:-:S03]  /*c700*/  IMAD.MOV.U32 R4, RZ, RZ, RZ ;  /* 0x000000ffff047224 */ /* 0x003fc600078e00ff */
[----:B------:R-:W-:-:S04]  /*c710*/  ISETP.NE.AND P0, PT, R0, 0x2, PT ;  /* 0x000000020000780c */ /* 0x000fc80003f05270 */
[----:B------:R-:W-:Y:S02]  /*c720*/  SEL R5, RZ, 0x1, P0 ;  /* 0x00000001ff057807 */ /* 0x000fe40000000000 */
[----:B------:R-:W-:Y:S02]  /*c730*/  SEL R3, R0, RZ, P0 ;  /* 0x000000ff00037207 */ /* 0x000fe40000000000 */
[----:B------:R-:W-:-:S07]  /*c740*/  LOP3.LUT R0, R12, R5, RZ, 0x3c, !PT ;  /* 0x000000050c007212 */ /* 0x000fce00078e3cff */
.L_x_14029:
[----:B------:R-:W0:Y:S01]  /*c750*/  S2R R5, SR_CgaCtaId ;  /* 0x0000000000057919 */ /* 0x000e220000008800 */
[----:B------:R-:W-:Y:S02]  /*c760*/  MOV R2, 0x400 ;  /* 0x0000040000027802 */ /* 0x000fe40000000f00 */
[----:B------:R-:W-:Y:S02]  /*c770*/  SHF.L.U32 R4, R4, 0x1f, RZ ;  /* 0x0000001f04047819 */ /* 0x000fe400000006ff */
[----:B0-----:R-:W-:-:S04]  /*c780*/  LEA R17, R5, R2, 0x18 ;  /* 0x0000000205117211 */ /* 0x001fc800078ec0ff */
[----:B------:R-:W0:Y:S02]  /*c790*/  SYNCS.PHASECHK.TRANS64.TRYWAIT P0, [R17+URZ+0x16820], R4 ;  /* 0x01682004110075a7 */ /* 0x000e24000800017f */
[----:B0-----:R-:W-:Y:S05]  /*c7a0*/  @!P0 BRA `(.L_x_14091) ;  /* 0x0000001400f88947 */ /* 0x001fea0003800000 */
.L_x_14140:
[----:B------:R-:W-:-:S03]  /*c7b0*/  UMOV UR4, 0xffffffff ;  /* 0xffffffff00047882 */ /* 0x000fc60000000000 */
[----:B------:R-:W-:Y:S05]  /*c7c0*/  BRA.DIV UR4, `(.L_x_14092) ;  /* 0x0000001a04047947 */ /* 0x000fea000b800000 */
[----:B------:R1:W2:Y:S02]  /*c7d0*/  SHFL.IDX PT, R14, R16, RZ, 0x1f ;  /* 0x00001fff100e7589 */ /* 0x0002a400000e0000 */
.L_x_14143:
[----:B--2---:R-:W-:-:S13]  /*c7e0*/  ISETP.NE.AND P0, PT, R14, RZ, PT ;  /* 0x000000ff0e00720c */ /* 0x004fda0003f05270 */
[----:B------:R-:W-:Y:S05]  /*c7f0*/  @P0 BRA `(.L_x_13991) ;  /* 0x0000000000880947 */ /* 0x000fea0003800000 */
[----:B------:R-:W-:-:S03]  /*c800*/  UMOV UR4, 0xffffffff ;  /* 0xffffffff00047882 */ /* 0x000fc60000000000 */
[----:B------:R-:W-:Y:S05]  /*c810*/  BRA.DIV UR4, `(.L_x_14093) ;  /* 0x0000001a04187947 */ /* 0x000fea000b800000 */
[----:B------:R-:W-:-:S13]  /*c820*/  ELECT P6, URZ, PT ;  /* 0x00000000003f782f */ /* 0x000fda00038c0000 */
.L_x_14146:
[----:B------:R-:W-:Y:S05]  /*c830*/  @!P6 BRA `(.L_x_13991) ;  /* 0x000000000078e947 */ /* 0x000fea0003800000 */
[----:B------:R-:W-:-:S06]  /*c840*/  ULOP3.LUT UR4, UR43, 0x2, URZ, 0xfc, !UPT ;  /* 0x000000022b047892 */ /* 0x000fcc000f8efc3f */
[----:B------:R-:W-:-:S05]  /*c850*/  IMAD.U32 R2, RZ, RZ, UR4 ;  /* 0x00000004ff027e24 */ /* 0x000fca000f8e00ff */
[----:B------:R-:W-:-:S13]  /*c860*/  ISETP.NE.AND P2, PT, R2, 0x3, PT ;  /* 0x000000030200780c */ /* 0x000fda0003f45270 */
[----:B------:R-:W-:Y:S05]  /*c870*/  @!P2 BRA `(.L_x_14094) ;  /* 0x000000000004a947 */ /* 0x000fea0003800000 */
[----:B------:R-:W-:Y:S01]  /*c880*/  BPT.TRAP 0x1 ;  /* 0x000000040000795c */ /* 0x000fe20000300000 */
.L_x_14094:
[----:B------:R-:W-:Y:S01]  /*c890*/  VIADD R6, R17, 0x16840 ;  /* 0x0001684011067836 */ /* 0x000fe20000000000 */
[----:B0-----:R-:W-:Y:S01]  /*c8a0*/  SHF.L.U32 R4, R0, 0x1f, RZ ;  /* 0x0000001f00047819 */ /* 0x001fe200000006ff */
        /* <DEDUP_REMOVED lines=10> */
.L_x_14147:
[----:B------:R-:W2:Y:S02]  /*c950*/  SYNCS.PHASECHK.TRANS64.TRYWAIT P0, [R5+URZ], R2 ;  /* 0x00000002050075a7 */ /* 0x000ea4000800017f */
[----:B--2---:R-:W-:Y:S05]  /*c960*/  @!P0 BRA `(.L_x_14096) ;  /* 0x0000001400f88947 */ /* 0x004fea0003800000 */
.L_x_14148:
[----:B------:R-:W-:Y:S05]  /*c970*/  @!P2 BRA `(.L_x_14097) ;  /* 0x000000000004a947 */ /* 0x000fea0003800000 */
[----:B------:R-:W-:Y:S01]  /*c980*/  BPT.TRAP 0x1 ;  /* 0x000000040000795c */ /* 0x000fe20000300000 */
.L_x_14097:
[----:B------:R-:W-:-:S04]  /*c990*/  VIADD R0, R17, 0x16860 ;  /* 0x0001686011007836 */ /* 0x000fc80000000000 */
[----:B------:R-:W-:-:S04]  /*c9a0*/  IMAD R3, R3, 0x8, R0 ;  /* 0x0000000803037824 */ /* 0x000fc800078e0200 */
[----:B------:R-:W3:Y:S02]  /*c9b0*/  SYNCS.PHASECHK.TRANS64.TRYWAIT P0, [R3+URZ], R4 ;  /* 0x00000004030075a7 */ /* 0x000ee4000800017f */
[----:B---3--:R-:W-:Y:S05]  /*c9c0*/  @!P0 BRA `(.L_x_14098) ;  /* 0x0000001400f48947 */ /* 0x008fea0003800000 */
.L_x_14149:
[----:B------:R-:W-:-:S07]  /*c9d0*/  IMAD R9, R9, 0x8, R0 ;  /* 0x0000000809097824 */ /* 0x000fce00078e0200 */
.L_x_14099:
[----:B----4-:R4:W0:Y:S02]  /*c9e0*/  SYNCS.PHASECHK.TRANS64.TRYWAIT P0, [R9+URZ], R2 ;  /* 0x00000002090075a7 */ /* 0x010824000800017f */
[----:B0-----:R-:W-:Y:S05]  /*c9f0*/  @!P0 NANOSLEEP.SYNCS 0x989680 ;  /* 0x009896800000895d */ /* 0x001fea0003900000 */
[----:B------:R-:W0:Y:S02]  /*ca00*/  @!P0 SYNCS.PHASECHK.TRANS64 P0, [R9+URZ], R2 ;  /* 0x00000002090085a7 */ /* 0x000e24000800007f */
[----:B0-----:R-:W-:Y:S05]  /*ca10*/  @!P0 BRA `(.L_x_14099) ;  /* 0xfffffffc00f08947 */ /* 0x001fea000383ffff */
.L_x_13991:
[----:B------:R-:W-:Y:S05]  /*ca20*/  BSYNC B6 ;  /* 0x0000000000067941 */ /* 0x000fea0003800000 */
.L_x_13988:
[----:B------:R-:W-:Y:S05]  /*ca30*/  EXIT ;  /* 0x000000000000794d */ /* 0x000fea0003800000 */
.L_x_13995:
[----:B0-----:R-:W-:-:S04]  /*ca40*/  IMAD.U32 R3, RZ, RZ, UR39 ;  /* 0x00000027ff037e24 */ /* 0x001fc8000f8e00ff */
[----:B------:R0:W1:Y:S03]  /*ca50*/  SYNCS.PHASECHK.TRANS64.TRYWAIT P0, [R3+URZ+0x16800], R0 ;  /* 0x01680000030075a7 */ /* 0x000066000800017f */
[----:B-1----:R-:W-:Y:S05]  /*ca60*/  @!P0 NANOSLEEP.SYNCS 0x989680 ;  /* 0x009896800000895d */ /* 0x002fea0003900000 */
[----:B------:R-:W1:Y:S02]  /*ca70*/  @!P0 SYNCS.PHASECHK.TRANS64 P0, [R3+URZ+0x16800], R0 ;  /* 0x01680000030085a7 */ /* 0x000e64000800007f */
[----:B-1----:R-:W-:Y:S05]  /*ca80*/  @!P0 BRA `(.L_x_13995) ;  /* 0xfffffffc00ec8947 */ /* 0x002fea000383ffff */
[----:B------:R-:W-:Y:S05]  /*ca90*/  BRA `(.L_x_14100) ;  /* 0xffffff4800287947 */ /* 0x000fea000383ffff */
.L_x_13999:
[----:B-1----:R-:W-:-:S04]  /*caa0*/  IMAD.U32 R3, RZ, RZ, UR39 ;  /* 0x00000027ff037e24 */ /* 0x002fc8000f8e00ff */
[----:B------:R1:W2:Y:S03]  /*cab0*/  SYNCS.PHASECHK.TRANS64.TRYWAIT P2, [R3+URZ+0x16830], R0 ;  /* 0x01683000030075a7 */ /* 0x0002a6000804017f */
[----:B--2---:R-:W-:Y:S05]  /*cac0*/  @!P2 NANOSLEEP.SYNCS 0x989680 ;  /* 0x009896800000a95d */ /* 0x004fea0003900000 */
[----:B------:R-:W2:Y:S02]  /*cad0*/  @!P2 SYNCS.PHASECHK.TRANS64 P2, [R3+URZ+0x16830], R0 ;  /* 0x016830000300a5a7 */ /* 0x000ea4000804007f */
[----:B--2---:R-:W-:Y:S05]  /*cae0*/  @!P2 BRA `(.L_x_13999) ;  /* 0xfffffffc00eca947 */ /* 0x004fea000383ffff */
[----:B------:R-:W-:Y:S05]  /*caf0*/  BRA `(.L_x_13998) ;  /* 0xffffff4800487947 */ /* 0x000fea000383ffff */
.L_x_14004:
[----:B-1----:R-:W-:-:S04]  /*cb00*/  IMAD.U32 R8, RZ, RZ, UR10 ;  /* 0x0000000aff087e24 */ /* 0x002fc8000f8e00ff */
[----:B------:R1:W2:Y:S03]  /*cb10*/  SYNCS.PHASECHK.TRANS64.TRYWAIT P3, [R8+URZ+0x16830], R3 ;  /* 0x01683003080075a7 */ /* 0x0002a6000806017f */
[----:B--2---:R-:W-:Y:S05]  /*cb20*/  @!P3 NANOSLEEP.SYNCS 0x989680 ;  /* 0x009896800000b95d */ /* 0x004fea0003900000 */
[----:B------:R-:W2:Y:S02]  /*cb30*/  @!P3 SYNCS.PHASECHK.TRANS64 P3, [R8+URZ+0x16830], R3 ;  /* 0x016830030800b5a7 */ /* 0x000ea4000806007f */
[----:B--2---:R-:W-:Y:S05]  /*cb40*/  @!P3 BRA `(.L_x_14004) ;  /* 0xfffffffc00ecb947 */ /* 0x004fea000383ffff */
[----:B------:R-:W-:Y:S05]  /*cb50*/  BRA `(.L_x_14001) ;  /* 0xffffff6c00307947 */ /* 0x000fea000383ffff */
.L_x_14008:
[----:B-1----:R-:W-:-:S04]  /*cb60*/  IMAD.U32 R8, RZ, RZ, UR10 ;  /* 0x0000000aff087e24 */ /* 0x002fc8000f8e00ff */
[----:B------:R1:W2:Y:S03]  /*cb70*/  SYNCS.PHASECHK.TRANS64.TRYWAIT P3, [R8+URZ+0x16850], R3 ;  /* 0x01685003080075a7 */ /* 0x0002a6000806017f */
[----:B--2---:R-:W-:Y:S05]  /*cb80*/  @!P3 NANOSLEEP.SYNCS 0x989680 ;  /* 0x009896800000b95d */ /* 0x004fea0003900000 */
[----:B------:R-:W2:Y:S02]  /*cb90*/  @!P3 SYNCS.PHASECHK.TRANS64 P3, [R8+URZ+0x16850], R3 ;  /* 0x016850030800b5a7 */ /* 0x000ea4000806007f */
[----:B--2---:R-:W-:Y:S05]  /*cba0*/  @!P3 BRA `(.L_x_14008) ;  /* 0xfffffffc00ecb947 */ /* 0x004fea000383ffff */
[----:B------:R-:W-:Y:S05]  /*cbb0*/  BRA `(.L_x_14005) ;  /* 0xffffff6c00a87947 */ /* 0x000fea000383ffff */
.L_x_14014:
[----:B-1----:R-:W-:-:S04]  /*cbc0*/  IMAD.U32 R6, RZ, RZ, UR10 ;  /* 0x0000000aff067e24 */ /* 0x002fc8000f8e00ff */
[----:B------:R1:W2:Y:S03]  /*cbd0*/  SYNCS.PHASECHK.TRANS64.TRYWAIT P2, [R6+URZ+0x16830], R3 ;  /* 0x01683003060075a7 */ /* 0x0002a6000804017f */
[----:B--2---:R-:W-:Y:S05]  /*cbe0*/  @!P2 NANOSLEEP.SYNCS 0x989680 ;  /* 0x009896800000a95d */ /* 0x004fea0003900000 */
[----:B------:R-:W2:Y:S02]  /*cbf0*/  @!P2 SYNCS.PHASECHK.TRANS64 P2, [R6+URZ+0x16830], R3 ;  /* 0x016830030600a5a7 */ /* 0x000ea4000804007f */
[----:B--2---:R-:W-:Y:S05]  /*cc00*/  @!P2 BRA `(.L_x_14014) ;  /* 0xfffffffc00eca947 */ /* 0x004fea000383ffff */
[----:B------:R-:W-:Y:S05]  /*cc10*/  BRA `(.L_x_14011) ;  /* 0xffffff9000a47947 */ /* 0x000fea000383ffff */
.L_x_14018:
[----:B-1----:R-:W-:-:S04]  /*cc20*/  IMAD.U32 R6, RZ, RZ, UR10 ;  /* 0x0000000aff067e24 */ /* 0x002fc8000f8e00ff */
[----:B------:R1:W2:Y:S03]  /*cc30*/  SYNCS.PHASECHK.TRANS64.TRYWAIT P2, [R6+URZ+0x16850], R3 ;  /* 0x01685003060075a7 */ /* 0x0002a6000804017f */
[----:B--2---:R-:W-:Y:S05]  /*cc40*/  @!P2 NANOSLEEP.SYNCS 0x989680 ;  /* 0x009896800000a95d */ /* 0x004fea0003900000 */
[----:B------:R-:W2:Y:S02]  /*cc50*/  @!P2 SYNCS.PHASECHK.TRANS64 P2, [R6+URZ+0x16850], R3 ;  /* 0x016850030600a5a7 */ /* 0x000ea4000804007f */
[----:B--2---:R-:W-:Y:S05]  /*cc60*/  @!P2 BRA `(.L_x_14018) ;  /* 0xfffffffc00eca947 */ /* 0x004fea000383ffff */
[----:B------:R-:W-:Y:S05]  /*cc70*/  BRA `(.L_x_14015) ;  /* 0xffffff9400187947 */ /* 0x000fea000383ffff */
.L_x_14023:
[----:B-1----:R-:W-:-:S04]  /*cc80*/  IMAD.U32 R7, RZ, RZ, UR7 ;  /* 0x00000007ff077e24 */ /* 0x002fc8000f8e00ff */
[----:B------:R1:W2:Y:S03]  /*cc90*/  SYNCS.PHASECHK.TRANS64.TRYWAIT P0, [R7+URZ+0x16850], R0 ;  /* 0x01685000070075a7 */ /* 0x0002a6000800017f */
[----:B--2---:R-:W-:Y:S05]  /*cca0*/  @!P0 NANOSLEEP.SYNCS 0x989680 ;  /* 0x009896800000895d */ /* 0x004fea0003900000 */
[----:B------:R-:W2:Y:S02]  /*ccb0*/  @!P0 SYNCS.PHASECHK.TRANS64 P0, [R7+URZ+0x16850], R0 ;  /* 0x01685000070085a7 */ /* 0x000ea4000800007f */
[----:B--2---:R-:W-:Y:S05]  /*ccc0*/  @!P0 BRA `(.L_x_14023) ;  /* 0xfffffffc00ec8947 */ /* 0x004fea000383ffff */
[----:B------:R-:W-:Y:S05]  /*ccd0*/  BRA `(.L_x_14022) ;  /* 0xffffffac006c7947 */ /* 0x000fea000383ffff */
.L_x_14034:
[----:B------:R-:W-:Y:S02]  /*cce0*/  IMAD.MOV.U32 R13, RZ, RZ, R16 ;  /* 0x000000ffff0d7224 */ /* 0x000fe400078e0010 */
[----:B------:R-:W-:Y:S02]  /*ccf0*/  IMAD.MOV.U32 R12, RZ, RZ, RZ ;  /* 0x000000ffff0c7224 */ /* 0x000fe400078e00ff */
[----:B------:R-:W-:Y:S02]  /*cd00*/  IMAD.MOV.U32 R11, RZ, RZ, 0x1f ;  /* 0x0000001fff0b7424 */ /* 0x000fe400078e00ff */
[----:B------:R-:W-:-:S07]  /*cd10*/  IMAD.MOV.U32 R15, RZ, RZ, -0x1 ;  /* 0xffffffffff0f7424 */ /* 0x000fce00078e00ff */
[----:B------:R-:W-:Y:S05]  /*cd20*/  WARPSYNC.COLLECTIVE R15, `(.L_x_14101) ;  /* 0x000000000f087348 */ /* 0x000fea0003c00000 */
[----:B------:R0:W1:Y:S02]  /*cd30*/  SHFL.IDX P6, R14, R13, R12, R11 ;  /* 0x0000000c0d0e7389 */ /* 0x00006400000c000b */
[----:B01----:R-:W-:Y:S01]  /*cd40*/  ENDCOLLECTIVE ;  /* 0x000000000000791b */ /* 0x003fe20003800000 */
.L_x_14101:
[----:B------:R-:W-:Y:S05]  /*cd50*/  BRA `(.L_x_14102) ;  /* 0xffffffd000b47947 */ /* 0x000fea000383ffff */
.L_x_14036:
[----:B------:R-:W-:Y:S01]  /*cd60*/  BSSY B0, `(.L_x_14103) ;  /* 0x0000006000007945 */ /* 0x000fe20003800000 */
[----:B------:R-:W-:-:S07]  /*cd70*/  IMAD.MOV.U32 R15, RZ, RZ, -0x1 ;  /* 0xffffffffff0f7424 */ /* 0x000fce00078e00ff */
[----:B0-----:R-:W-:Y:S05]  /*cd80*/  WARPSYNC.COLLECTIVE R15, `(.L_x_14104) ;  /* 0x000000000f0c7348 */ /* 0x001fea0003c00000 */
[----:B------:R-:W-:Y:S02]  /*cd90*/  ELECT P6, UR62, PT ;  /* 0x00000000003e782f */ /* 0x000fe400038c0000 */
[----:B------:R-:W-:Y:S01]  /*cda0*/  MOV R14, UR62 ;  /* 0x0000003e000e7c02 */ /* 0x000fe20008000f00 */
[----:B0-----:R-:W-:Y:S10]  /*cdb0*/  ENDCOLLECTIVE ;  /* 0x000000000000791b */ /* 0x001ff40003800000 */
.L_x_14104:
[----:B------:R-:W-:Y:S05]  /*cdc0*/  BSYNC B0 ;  /* 0x0000000000007941 */ /* 0x000fea0003800000 */
.L_x_14103:
[----:B------:R-:W-:Y:S05]  /*cdd0*/  BRA `(.L_x_14105) ;  /* 0xffffffd000b07947 */ /* 0x000fea000383ffff */
.L_x_14038:
[----:B--2---:R-:W-:-:S04]  /*cde0*/  IMAD.U32 R3, RZ, RZ, UR38 ;  /* 0x00000026ff037e24 */ /* 0x004fc8000f8e00ff */
[----:B------:R2:W3:Y:S03]  /*cdf0*/  SYNCS.PHASECHK.TRANS64.TRYWAIT P0, [R3+URZ+0x16840], R8 ;  /* 0x01684008030075a7 */ /* 0x0004e6000800017f */
[----:B---3--:R-:W-:Y:S05]  /*ce00*/  @!P0 NANOSLEEP.SYNCS 0x989680 ;  /* 0x009896800000895d */ /* 0x008fea0003900000 */
[----:B------:R-:W3:Y:S02]  /*ce10*/  @!P0 SYNCS.PHASECHK.TRANS64 P0, [R3+URZ+0x16840], R8 ;  /* 0x01684008030085a7 */ /* 0x000ee4000800007f */
[----:B---3--:R-:W-:Y:S05]  /*ce20*/  @!P0 BRA `(.L_x_14038) ;  /* 0xfffffffc00ec8947 */ /* 0x008fea000383ffff */
[----:B------:R-:W-:Y:S05]  /*ce30*/  BRA `(.L_x_14106) ;  /* 0xffffffd400007947 */ /* 0x000fea000383ffff */
.L_x_14041:
[----:B------:R-:W-:Y:S02]  /*ce40*/  IMAD R9, R9, 0xc0, R12 ;  /* 0x000000c009097824 */ /* 0x000fe400078e020c */
        /* <DEDUP_REMOVED lines=8> */
.L_x_14107:
[----:B------:R-:W-:Y:S02]  /*ced0*/  IMAD.MOV.U32 R13, RZ, RZ, R8 ;  /* 0x000000ffff0d7224 */ /* 0x000fe400078e0008 */
[----:B------:R-:W-:-:S07]  /*cee0*/  IMAD.MOV.U32 R4, RZ, RZ, R14 ;  /* 0x000000ffff047224 */ /* 0x000fce00078e000e */
[----:B------:R-:W-:Y:S05]  /*cef0*/  WARPSYNC.COLLECTIVE R15, `(.L_x_14108) ;  /* 0x000000000f087348 */ /* 0x000fea0003c00000 */
[----:B------:R0:W1:Y:S02]  /*cf00*/  SHFL.IDX P6, R14, R13, R12, R11 ;  /* 0x0000000c0d0e7389 */ /* 0x00006400000c000b */
[----:B01----:R-:W-:Y:S01]  /*cf10*/  ENDCOLLECTIVE ;  /* 0x000000000000791b */ /* 0x003fe20003800000 */
.L_x_14108:
        /* <DEDUP_REMOVED lines=8> */
[----:B------:R-:W-:-:S07]  /*cfa0*/  @!P1 IMAD.MOV.U32 R4, RZ, RZ, R14 ;  /* 0x000000ffff049224 */ /* 0x000fce00078e000e */
[----:B------:R-:W-:Y:S05]  /*cfb0*/  WARPSYNC.COLLECTIVE R15, `(.L_x_14109) ;  /* 0x000000000f087348 */ /* 0x000fea0003c00000 */
[----:B------:R0:W1:Y:S02]  /*cfc0*/  SHFL.IDX P6, R14, R13, R12, R11 ;  /* 0x0000000c0d0e7389 */ /* 0x00006400000c000b */
[----:B01----:R-:W-:Y:S01]  /*cfd0*/  ENDCOLLECTIVE ;  /* 0x000000000000791b */ /* 0x003fe20003800000 */
.L_x_14109:
[----:B------:R-:W-:Y:S01]  /*cfe0*/  @!PT LDS RZ, [RZ] ;  /* 0x00000000fffff984 */ /* 0x000fe20000000800 */
[----:B------:R-:W-:Y:S01]  /*cff0*/  @!PT LDS RZ, [RZ] ;  /* 0x00000000fffff984 */ /* 0x000fe20000000800 */
[----:B------:R-:W-:Y:S01]  /*d000*/  @!PT LDS RZ, [RZ] ;  /* 0x00000000fffff984 */ /* 0x000fe20000000800 */
[----:B------:R0:W-:Y:S01]  /*d010*/  @!P1 LDGSTS.E.BYPASS.LTC128B.128 [R21+0x8400], desc[UR46][R4.64], !P0 ;  /* 0x0840000004159fae */ /* 0x0001e2000c101d6e */
[----:B------:R-:W-:Y:S01]  /*d020*/  ISETP.GE.AND P1, PT, R25, R0, PT ;  /* 0x000000001900720c */ /* 0x000fe20003f26270 */
[----:B------:R-:W-:Y:S02]  /*d030*/  IMAD.MOV.U32 R13, RZ, RZ, R8 ;  /* 0x000000ffff0d7224 */ /* 0x000fe400078e0008 */
[----:B0-----:R-:W-:-:S05]  /*d040*/  VIADD R21, R9, 0x20 ;  /* 0x0000002009157836 */ /* 0x001fca0000000000 */
[----:B------:R-:W-:Y:S01]  /*d050*/  ISETP.GE.AND P2, PT, R21, R0, PT ;  /* 0x000000001500720c */ /* 0x000fe20003f46270 */
[----:B------:R-:W-:Y:S02]  /*d060*/  VIADD R21, R9, 0x30 ;  /* 0x0000003009157836 */ /* 0x000fe40000000000 */
[----:B------:R-:W-:-:S10]  /*d070*/  IMAD.MOV.U32 R25, RZ, RZ, R14 ;  /* 0x000000ffff197224 */ /* 0x000fd400078e000e */
[----:B------:R-:W-:Y:S05]  /*d080*/  WARPSYNC.COLLECTIVE R15, `(.L_x_14110) ;  /* 0x000000000f087348 */ /* 0x000fea0003c00000 */
[----:B------:R0:W1:Y:S02]  /*d090*/  SHFL.IDX P6, R14, R13, R12, R11 ;  /* 0x0000000c0d0e7389 */ /* 0x00006400000c000b */
[----:B01----:R-:W-:Y:S01]  /*d0a0*/  ENDCOLLECTIVE ;  /* 0x000000000000791b */ /* 0x003fe20003800000 */
.L_x_14110:
[----:B------:R-:W-:Y:S01]  /*d0b0*/  @!P2 LEA R29, R10, UR38, 0x1 ;  /* 0x000000260a1dac11 */ /* 0x000fe2000f8e08ff */
[----:B------:R-:W-:Y:S02]  /*d0c0*/  IMAD.MOV.U32 R13, RZ, RZ, R7 ;  /* 0x000000ffff0d7224 */ /* 0x000fe400078e0007 */
[----:B------:R-:W-:Y:S01]  /*d0d0*/  IMAD.MOV.U32 R12, RZ, RZ, 0x2 ;  /* 0x00000002ff0c7424 */ /* 0x000fe200078e00ff */
[----:B------:R-:W-:-:S13]  /*d0e0*/  @!P1 LEA R4, P3, R19, R14, 0x1 ;  /* 0x0000000e13049211 */ /* 0x000fda00078608ff */
[----:B------:R-:W-:Y:S05]  /*d0f0*/  WARPSYNC.COLLECTIVE R15, `(.L_x_14111) ;  /* 0x000000000f087348 */ /* 0x000fea0003c00000 */
[----:B------:R0:W1:Y:S02]  /*d100*/  SHFL.IDX P6, R14, R13, R12, R11 ;  /* 0x0000000c0d0e7389 */ /* 0x00006400000c000b */
[----:B01----:R-:W-:Y:S01]  /*d110*/  ENDCOLLECTIVE ;  /* 0x000000000000791b */ /* 0x003fe20003800000 */
.L_x_14111:
        /* <DEDUP_REMOVED lines=11> */
.L_x_14112:
[----:B------:R-:W-:Y:S02]  /*d1d0*/  IMAD.MOV.U32 R13, RZ, RZ, R7 ;  /* 0x000000ffff0d7224 */ /* 0x000fe400078e0007 */
[----:B------:R-:W-:Y:S02]  /*d1e0*/  IMAD.MOV.U32 R12, RZ, RZ, 0x3 ;  /* 0x00000003ff0c7424 */ /* 0x000fe400078e00ff */
[----:B------:R-:W-:-:S07]  /*d1f0*/  IMAD.MOV.U32 R28, RZ, RZ, R14 ;  /* 0x000000ffff1c7224 */ /* 0x000fce00078e000e */
[----:B------:R-:W-:Y:S05]  /*d200*/  WARPSYNC.COLLECTIVE R15, `(.L_x_14113) ;  /* 0x000000000f087348 */ /* 0x000fea0003c00000 */
[----:B------:R0:W1:Y:S02]  /*d210*/  SHFL.IDX P6, R14, R13, R12, R11 ;  /* 0x0000000c0d0e7389 */ /* 0x00006400000c000b */
[----:B01----:R-:W-:Y:S01]  /*d220*/  ENDCOLLECTIVE ;  /* 0x000000000000791b */ /* 0x003fe20003800000 */
.L_x_14113:
[----:B------:R-:W-:-:S05]  /*d230*/  @!P2 LEA R4, P1, R19, R28, 0x1 ;  /* 0x0000001c1304a211 */ /* 0x000fca00078208ff */
[----:B------:R-:W-:Y:S01]  /*d240*/  @!P2 IMAD.X R5, RZ, RZ, R20, P1 ;  /* 0x000000ffff05a224 */ /* 0x000fe200008e0614 */
[----:B------:R-:W-:-:S04]  /*d250*/  ISETP.GE.AND P1, PT, R21, R0, PT ;  /* 0x000000001500720c */ /* 0x000fc80003f26270 */
[----:B------:R-:W-:Y:S01]  /*d260*/  @!PT LDS RZ, [RZ] ;  /* 0x00000000fffff984 */ /* 0x000fe20000000800 */
[----:B------:R-:W-:Y:S01]  /*d270*/  @!PT LDS RZ, [RZ] ;  /* 0x00000000fffff984 */ /* 0x000fe20000000800 */
[----:B------:R-:W-:Y:S01]  /*d280*/  @!PT LDS RZ, [RZ] ;  /* 0x00000000fffff984 */ /* 0x000fe20000000800 */
[----:B------:R0:W-:Y:S01]  /*d290*/  @!P2 LDGSTS.E.BYPASS.LTC128B.128 [R29+0x9400], desc[UR46][R4.64], !P0 ;  /* 0x09400000041dafae */ /* 0x0001e2000c101d6e */
[----:B------:R-:W-:-:S08]  /*d2a0*/  IMAD.MOV.U32 R13, RZ, RZ, R8 ;  /* 0x000000ffff0d7224 */ /* 0x000fd000078e0008 */
[----:B------:R-:W-:Y:S01]  /*d2b0*/  @!P1 LEA R25, R10, UR38, 0x1 ;  /* 0x000000260a199c11 */ /* 0x000fe2000f8e08ff */
[----:B------:R-:W-:-:S07]  /*d2c0*/  IMAD.MOV.U32 R21, RZ, RZ, R14 ;  /* 0x000000ffff157224 */ /* 0x000fce00078e000e */
[----:B0-----:R-:W-:Y:S05]  /*d2d0*/  WARPSYNC.COLLECTIVE R15, `(.L_x_14114) ;  /* 0x000000000f087348 */ /* 0x001fea0003c00000 */
[----:B------:R1:W2:Y:S02]  /*d2e0*/  SHFL.IDX P6, R14, R13, R12, R11 ;  /* 0x0000000c0d0e7389 */ /* 0x0002a400000c000b */
[----:B012---:R-:W-:Y:S01]  /*d2f0*/  ENDCOLLECTIVE ;  /* 0x000000000000791b */ /* 0x007fe20003800000 */
.L_x_14114:
[----:B------:R-:W-:Y:S02]  /*d300*/  IMAD.MOV.U32 R13, RZ, RZ, R7 ;  /* 0x000000ffff0d7224 */ /* 0x000fe400078e0007 */
[----:B------:R-:W-:Y:S01]  /*d310*/  IMAD.MOV.U32 R12, RZ, RZ, 0x4 ;  /* 0x00000004ff0c7424 */ /* 0x000fe200078e00ff */
[----:B------:R-:W-:-:S13]  /*d320*/  @!P1 LEA R4, P3, R19, R14, 0x1 ;  /* 0x0000000e13049211 */ /* 0x000fda00078608ff */
[----:B------:R-:W-:Y:S05]  /*d330*/  WARPSYNC.COLLECTIVE R15, `(.L_x_14115) ;  /* 0x000000000f087348 */ /* 0x000fea0003c00000 */
[----:B------:R0:W1:Y:S02]  /*d340*/  SHFL.IDX P6, R14, R13, R12, R11 ;  /* 0x0000000c0d0e7389 */ /* 0x00006400000c000b */
[----:B01----:R-:W-:Y:S01]  /*d350*/  ENDCOLLECTIVE ;  /* 0x000000000000791b */ /* 0x003fe20003800000 */
.L_x_14115:
[----:B------:R-:W-:Y:S02]  /*d360*/  @!P1 IMAD.X R5, RZ, RZ, R21, P3 ;  /* 0x000000ffff059224 */ /* 0x000fe400018e0615 */
[----:B------:R-:W-:-:S03]  /*d370*/  VIADD R21, R9, 0x40 ;  /* 0x0000004009157836 */ /* 0x000fc60000000000 */
[----:B------:R-:W-:Y:S01]  /*d380*/  @!PT LDS RZ, [RZ] ;  /* 0x00000000fffff984 */ /* 0x000fe20000000800 */
[----:B------:R-:W-:Y:S01]  /*d390*/  @!PT LDS RZ, [RZ] ;  /* 0x00000000fffff984 */ /* 0x000fe20000000800 */
[----:B------:R-:W-:Y:S01]  /*d3a0*/  @!PT LDS RZ, [RZ] ;  /* 0x00000000fffff984 */ /* 0x000fe20000000800 */
[----:B------:R0:W-:Y:S02]  /*d3b0*/  @!P1 LDGSTS.E.BYPASS.LTC128B.128 [R25+0x9c00], desc[UR46][R4.64], !P0 ;  /* 0x09c0000004199fae */ /* 0x0001e4000c101d6e */
[----:B------:R-:W-:Y:S01]  /*d3c0*/  ISETP.GE.AND P2, PT, R21, R0, PT ;  /* 0x000000001500720c */ /* 0x000fe20003f46270 */
[C---:B------:R-:W-:Y:S02]  /*d3d0*/  VIADD R21, R9.reuse, 0x50 ;  /* 0x0000005009157836 */ /* 0x040fe40000000000 */
[----:B------:R-:W-:Y:S02]  /*d3e0*/  IMAD.MOV.U32 R13, RZ, RZ, R8 ;  /* 0x000000ffff0d7224 */ /* 0x000fe400078e0008 */
[----:B0-----:R-:W-:-:S08]  /*d3f0*/  VIADD R25, R9, 0x60 ;  /* 0x0000006009197836 */ /* 0x001fd00000000000 */
[----:B------:R-:W-:Y:S01]  /*d400*/  @!P2 LEA R29, R10, UR38, 0x1 ;  /* 0x000000260a1dac11 */ /* 0x000fe2000f8e08ff */
[----:B------:R-:W-:-:S07]  /*d410*/  IMAD.MOV.U32 R20, RZ, RZ, R14 ;  /* 0x000000ffff147224 */ /* 0x000fce00078e000e */
[----:B------:R-:W-:Y:S05]  /*d420*/  WARPSYNC.COLLECTIVE R15, `(.L_x_14116) ;  /* 0x000000000f087348 */ /* 0x000fea0003c00000 */
[----:B------:R0:W1:Y:S02]  /*d430*/  SHFL.IDX P6, R14, R13, R12, R11 ;  /* 0x0000000c0d0e7389 */ /* 0x00006400000c000b */
[----:B01----:R-:W-:Y:S01]  /*d440*/  ENDCOLLECTIVE ;  /* 0x000000000000791b */ /* 0x003fe20003800000 */
.L_x_14116:
[----:B------:R-:W-:Y:S02]  /*d450*/  IMAD.MOV.U32 R13, RZ, RZ, R7 ;  /* 0x000000ffff0d7224 */ /* 0x000fe400078e0007 */
[----:B------:R-:W-:Y:S02]  /*d460*/  IMAD.MOV.U32 R12, RZ, RZ, 0x5 ;  /* 0x00000005ff0c7424 */ /* 0x000fe400078e00ff */
[----:B------:R-:W-:-:S07]  /*d470*/  IMAD.MOV.U32 R28, RZ, RZ, R14 ;  /* 0x000000ffff1c7224 */ /* 0x000fce00078e000e */
[----:B------:R-:W-:Y:S05]  /*d480*/  WARPSYNC.COLLECTIVE R15, `(.L_x_14117) ;  /* 0x000000000f087348 */ /* 0x000fea0003c00000 */
[----:B------:R0:W1:Y:S02]  /*d490*/  SHFL.IDX P6, R14, R13, R12, R11 ;  /* 0x0000000c0d0e7389 */ /* 0x00006400000c000b */
[----:B01----:R-:W-:Y:S01]  /*d4a0*/  ENDCOLLECTIVE ;  /* 0x000000000000791b */ /* 0x003fe20003800000 */
.L_x_14117:
[----:B------:R-:W-:-:S05]  /*d4b0*/  @!P2 LEA R4, P1, R19, R28, 0x1 ;  /* 0x0000001c1304a211 */ /* 0x000fca00078208ff */
[----:B------:R-:W-:Y:S01]  /*d4c0*/  @!P2 IMAD.X R5, RZ, RZ, R20, P1 ;  /* 0x000000ffff05a224 */ /* 0x000fe200008e0614 */
[----:B------:R-:W-:-:S04]  /*d4d0*/  ISETP.GE.AND P1, PT, R21, R0, PT ;  /* 0x000000001500720c */ /* 0x000fc80003f26270 */
[----:B------:R-:W-:Y:S01]  /*d4e0*/  @!PT LDS RZ, [RZ] ;  /* 0x00000000fffff984 */ /* 0x000fe20000000800 */
[----:B------:R-:W-:Y:S01]  /*d4f0*/  @!PT LDS RZ, [RZ] ;  /* 0x00000000fffff984 */ /* 0x000fe20000000800 */
[----:B------:R-:W-:Y:S01]  /*d500*/  @!PT LDS RZ, [RZ] ;  /* 0x00000000fffff984 */ /* 0x000fe20000000800 */
[----:B------:R0:W-:Y:S01]  /*d510*/  @!P2 LDGSTS.E.BYPASS.LTC128B.128 [R29+0xa400], desc[UR46][R4.64], !P0 ;  /* 0x0a400000041dafae */ /* 0x0001e2000c101d6e */
[----:B------:R-:W-:Y:S01]  /*d520*/  IMAD.MOV.U32 R13, RZ, RZ, R8 ;  /* 0x000000ffff0d7224 */ /* 0x000fe200078e0008 */
[----:B------:R-:W-:Y:S01]  /*d530*/  ISETP.GE.AND P2, PT, R25, R0, PT ;  /* 0x000000001900720c */ /* 0x000fe20003f46270 */
[----:B------:R-:W-:-:S12]  /*d540*/  IMAD.MOV.U32 R21, RZ, RZ, R14 ;  /* 0x000000ffff157224 */ /* 0x000fd800078e000e */
[----:B0-----:R-:W-:Y:S05]  /*d550*/  WARPSYNC.COLLECTIVE R15, `(.L_x_14118) ;  /* 0x000000000f087348 */ /* 0x001fea0003c00000 */
[----:B------:R1:W2:Y:S02]  /*d560*/  SHFL.IDX P6, R14, R13, R12, R11 ;  /* 0x0000000c0d0e7389 */ /* 0x0002a400000c000b */
[----:B012---:R-:W-:Y:S01]  /*d570*/  ENDCOLLECTIVE ;  /* 0x000000000000791b */ /* 0x007fe20003800000 */
.L_x_14118:
[----:B------:R-:W-:Y:S01]  /*d580*/  @!P2 LEA R25, R10, UR38, 0x1 ;  /* 0x000000260a19ac11 */ /* 0x000fe2000f8e08ff */
[----:B------:R-:W-:Y:S02]  /*d590*/  IMAD.MOV.U32 R13, RZ, RZ, R7 ;  /* 0x000000ffff0d7224 */ /* 0x000fe400078e0007 */
[----:B------:R-:W-:Y:S01]  /*d5a0*/  IMAD.MOV.U32 R12, RZ, RZ, 0x6 ;  /* 0x00000006ff0c7424 */ /* 0x000fe200078e00ff */
[----:B------:R-:W-:-:S13]  /*d5b0*/  @!P1 LEA R4, P3, R19, R14, 0x1 ;  /* 0x0000000e13049211 */ /* 0x000fda00078608ff */
[----:B------:R-:W-:Y:S05]  /*d5c0*/  WARPSYNC.COLLECTIVE R15, `(.L_x_14119) ;  /* 0x000000000f087348 */ /* 0x000fea0003c00000 */
[----:B------:R0:W1:Y:S02]  /*d5d0*/  SHFL.IDX P6, R14, R13, R12, R11 ;  /* 0x0000000c0d0e7389 */ /* 0x00006400000c000b */
[----:B01----:R-:W-:Y:S01]  /*d5e0*/  ENDCOLLECTIVE ;  /* 0x000000000000791b */ /* 0x003fe20003800000 */
.L_x_14119:
        /* <DEDUP_REMOVED lines=11> */
.L_x_14120:
[----:B------:R-:W-:Y:S02]  /*d6a0*/  IMAD.MOV.U32 R13, RZ, RZ, R7 ;  /* 0x000000ffff0d7224 */ /* 0x000fe400078e0007 */
[----:B------:R-:W-:Y:S02]  /*d6b0*/  IMAD.MOV.U32 R12, RZ, RZ, 0x7 ;  /* 0x00000007ff0c7424 */ /* 0x000fe400078e00ff */
[----:B------:R-:W-:-:S07]  /*d6c0*/  IMAD.MOV.U32 R28, RZ, RZ, R14 ;  /* 0x000000ffff1c7224 */ /* 0x000fce00078e000e */
[----:B------:R-:W-:Y:S05]  /*d6d0*/  WARPSYNC.COLLECTIVE R15, `(.L_x_14121) ;  /* 0x000000000f087348 */ /* 0x000fea0003c00000 */
[----:B------:R0:W1:Y:S02]  /*d6e0*/  SHFL.IDX P6, R14, R13, R12, R11 ;  /* 0x0000000c0d0e7389 */ /* 0x00006400000c000b */
[----:B01----:R-:W-:Y:S01]  /*d6f0*/  ENDCOLLECTIVE ;  /* 0x000000000000791b */ /* 0x003fe20003800000 */
.L_x_14121:
        /* <DEDUP_REMOVED lines=11> */
.L_x_14122:
        /* <DEDUP_REMOVED lines=9> */
.L_x_14123:
        /* <DEDUP_REMOVED lines=14> */
.L_x_14124:
[----:B------:R-:W-:Y:S02]  /*d920*/  IMAD.MOV.U32 R13, RZ, RZ, R3 ;  /* 0x000000ffff0d7224 */ /* 0x000fe400078e0003 */
[----:B------:R-:W-:Y:S02]  /*d930*/  IMAD.MOV.U32 R12, RZ, RZ, 0x1 ;  /* 0x00000001ff0c7424 */ /* 0x000fe400078e00ff */
[----:B------:R-:W-:-:S07]  /*d940*/  IMAD.MOV.U32 R28, RZ, RZ, R14 ;  /* 0x000000ffff1c7224 */ /* 0x000fce00078e000e */
[----:B------:R-:W-:Y:S05]  /*d950*/  WARPSYNC.COLLECTIVE R15, `(.L_x_14125) ;  /* 0x000000000f087348 */ /* 0x000fea0003c00000 */
[----:B------:R0:W1:Y:S02]  /*d960*/  SHFL.IDX P6, R14, R13, R12, R11 ;  /* 0x0000000c0d0e7389 */ /* 0x00006400000c000b */
[----:B01----:R-:W-:Y:S01]  /*d970*/  ENDCOLLECTIVE ;  /* 0x000000000000791b */ /* 0x003fe20003800000 */
.L_x_14125:
        /* <DEDUP_REMOVED lines=13> */
.L_x_14126:
[----:B------:R-:W-:Y:S02]  /*da50*/  IMAD.MOV.U32 R13, RZ, RZ, R3 ;  /* 0x000000ffff0d7224 */ /* 0x000fe400078e0003 */
[----:B------:R-:W-:Y:S01]  /*da60*/  IMAD.MOV.U32 R12, RZ, RZ, 0x2 ;  /* 0x00000002ff0c7424 */ /* 0x000fe200078e00ff */
[----:B------:R-:W-:-:S13]  /*da70*/  @!P1 LEA R4, P3, R19, R14, 0x1 ;  /* 0x0000000e13049211 */ /* 0x000fda00078608ff */
[----:B------:R-:W-:Y:S05]  /*da80*/  WARPSYNC.COLLECTIVE R15, `(.L_x_14127) ;  /* 0x000000000f087348 */ /* 0x000fea0003c00000 */
[----:B------:R0:W1:Y:S02]  /*da90*/  SHFL.IDX P6, R14, R13, R12, R11 ;  /* 0x0000000c0d0e7389 */ /* 0x00006400000c000b */
[----:B01----:R-:W-:Y:S01]  /*daa0*/  ENDCOLLECTIVE ;  /* 0x000000000000791b */ /* 0x003fe20003800000 */
.L_x_14127:
        /* <DEDUP_REMOVED lines=12> */
.L_x_14128:
[----:B------:R-:W-:Y:S02]  /*db70*/  IMAD.MOV.U32 R13, RZ, RZ, R3 ;  /* 0x000000ffff0d7224 */ /* 0x000fe400078e0003 */
[----:B------:R-:W-:Y:S02]  /*db80*/  IMAD.MOV.U32 R12, RZ, RZ, 0x3 ;  /* 0x00000003ff0c7424 */ /* 0x000fe400078e00ff */
[----:B------:R-:W-:-:S07]  /*db90*/  IMAD.MOV.U32 R20, RZ, RZ, R14 ;  /* 0x000000ffff147224 */ /* 0x000fce00078e000e */
[----:B------:R-:W-:Y:S05]  /*dba0*/  WARPSYNC.COLLECTIVE R15, `(.L_x_14129) ;  /* 0x000000000f087348 */ /* 0x000fea0003c00000 */
[----:B------:R0:W1:Y:S02]  /*dbb0*/  SHFL.IDX P6, R14, R13, R12, R11 ;  /* 0x0000000c0d0e7389 */ /* 0x00006400000c000b */
[----:B01----:R-:W-:Y:S01]  /*dbc0*/  ENDCOLLECTIVE ;  /* 0x000000000000791b */ /* 0x003fe20003800000 */
.L_x_14129:
        /* <DEDUP_REMOVED lines=12> */
.L_x_14130:
[----:B------:R-:W-:Y:S05]  /*dc90*/  BRA `(.L_x_14131) ;  /* 0xffffffd000b07947 */ /* 0x000fea000383ffff */
.L_x_14042:
[----:B0-----:R-:W-:-:S04]  /*dca0*/  IMAD.U32 R3, RZ, RZ, UR38 ;  /* 0x00000026ff037e24 */ /* 0x001fc8000f8e00ff */
[----:B------:R0:W1:Y:S03]  /*dcb0*/  SYNCS.PHASECHK.TRANS64.TRYWAIT P0, [R3+URZ+0x16820], R0 ;  /* 0x01682000030075a7 */ /* 0x000066000800017f */
[----:B-1----:R-:W-:Y:S05]  /*dcc0*/  @!P0 NANOSLEEP.SYNCS 0x989680 ;  /* 0x009896800000895d */ /* 0x002fea0003900000 */
[----:B------:R-:W1:Y:S02]  /*dcd0*/  @!P0 SYNCS.PHASECHK.TRANS64 P0, [R3+URZ+0x16820], R0 ;  /* 0x01682000030085a7 */ /* 0x000e64000800007f */
[----:B-1----:R-:W-:Y:S05]  /*dce0*/  @!P0 BRA `(.L_x_14042) ;  /* 0xfffffffc00ec8947 */ /* 0x002fea000383ffff */
[----:B------:R-:W-:Y:S05]  /*dcf0*/  BRA `(.L_x_14132) ;  /* 0xffffffd000e07947 */ /* 0x000fea000383ffff */
.L_x_14049:
[----:B0-----:R-:W-:-:S04]  /*dd00*/  IMAD.U32 R5, RZ, RZ, UR38 ;  /* 0x00000026ff057e24 */ /* 0x001fc8000f8e00ff */
[----:B------:R0:W1:Y:S03]  /*dd10*/  SYNCS.PHASECHK.TRANS64.TRYWAIT P0, [R5+URZ+0x16848], R12 ;  /* 0x0168480c050075a7 */ /* 0x000066000800017f */
[----:B-1----:R-:W-:Y:S05]  /*dd20*/  @!P0 NANOSLEEP.SYNCS 0x989680 ;  /* 0x009896800000895d */ /* 0x002fea0003900000 */
[----:B------:R-:W1:Y:S02]  /*dd30*/  @!P0 SYNCS.PHASECHK.TRANS64 P0, [R5+URZ+0x16848], R12 ;  /* 0x0168480c050085a7 */ /* 0x000e64000800007f */
[----:B-1----:R-:W-:Y:S05]  /*dd40*/  @!P0 BRA `(.L_x_14049) ;  /* 0xfffffffc00ec8947 */ /* 0x002fea000383ffff */
[----:B------:R-:W-:Y:S05]  /*dd50*/  BRA `(.L_x_14133) ;  /* 0xffffffd400c47947 */ /* 0x000fea000383ffff */
.L_x_14054:
[----:B0-----:R-:W-:-:S04]  /*dd60*/  IMAD.U32 R5, RZ, RZ, UR38 ;  /* 0x00000026ff057e24 */ /* 0x001fc8000f8e00ff */
[----:B------:R0:W1:Y:S03]  /*dd70*/  SYNCS.PHASECHK.TRANS64.TRYWAIT P0, [R5+URZ+0x16860], R12 ;  /* 0x0168600c050075a7 */ /* 0x000066000800017f */
[----:B-1----:R-:W-:Y:S05]  /*dd80*/  @!P0 NANOSLEEP.SYNCS 0x989680 ;  /* 0x009896800000895d */ /* 0x002fea0003900000 */
[----:B------:R-:W1:Y:S02]  /*dd90*/  @!P0 SYNCS.PHASECHK.TRANS64 P0, [R5+URZ+0x16860], R12 ;  /* 0x0168600c050085a7 */ /* 0x000e64000800007f */
[----:B-1----:R-:W-:Y:S05]  /*dda0*/  @!P0 BRA `(.L_x_14054) ;  /* 0xfffffffc00ec8947 */ /* 0x002fea000383ffff */
[----:B------:R-:W-:Y:S05]  /*ddb0*/  BRA `(.L_x_14134) ;  /* 0xffffffd800247947 */ /* 0x000fea000383ffff */
.L_x_14062:
[----:B0-----:R-:W-:-:S04]  /*ddc0*/  IMAD.U32 R5, RZ, RZ, UR38 ;  /* 0x00000026ff057e24 */ /* 0x001fc8000f8e00ff */
[----:B------:R0:W1:Y:S03]  /*ddd0*/  SYNCS.PHASECHK.TRANS64.TRYWAIT P0, [R5+URZ+0x16840], R14 ;  /* 0x0168400e050075a7 */ /* 0x000066000800017f */
[----:B-1----:R-:W-:Y:S05]  /*dde0*/  @!P0 NANOSLEEP.SYNCS 0x989680 ;  /* 0x009896800000895d */ /* 0x002fea0003900000 */
[----:B------:R-:W1:Y:S02]  /*ddf0*/  @!P0 SYNCS.PHASECHK.TRANS64 P0, [R5+URZ+0x16840], R14 ;  /* 0x0168400e050085a7 */ /* 0x000e64000800007f */
[----:B-1----:R-:W-:Y:S05]  /*de00*/  @!P0 BRA `(.L_x_14062) ;  /* 0xfffffffc00ec8947 */ /* 0x002fea000383ffff */
[----:B------:R-:W-:Y:S05]  /*de10*/  BRA `(.L_x_14135) ;  /* 0xffffffdc00087947 */ /* 0x000fea000383ffff */
.L_x_14067:
[----:B0-----:R-:W-:-:S04]  /*de20*/  IMAD.U32 R5, RZ, RZ, UR38 ;  /* 0x00000026ff057e24 */ /* 0x001fc8000f8e00ff */
[----:B------:R0:W1:Y:S03]  /*de30*/  SYNCS.PHASECHK.TRANS64.TRYWAIT P0, [R5+URZ+0x16868], R4 ;  /* 0x01686804050075a7 */ /* 0x000066000800017f */
[----:B-1----:R-:W-:Y:S05]  /*de40*/  @!P0 NANOSLEEP.SYNCS 0x989680 ;  /* 0x009896800000895d */ /* 0x002fea0003900000 */
[----:B------:R-:W1:Y:S02]  /*de50*/  @!P0 SYNCS.PHASECHK.TRANS64 P0, [R5+URZ+0x16868], R4 ;  /* 0x01686804050085a7 */ /* 0x000e64000800007f */
[----:B-1----:R-:W-:Y:S05]  /*de60*/  @!P0 BRA `(.L_x_14067) ;  /* 0xfffffffc00ec8947 */ /* 0x002fea000383ffff */
[----:B------:R-:W-:Y:S05]  /*de70*/  BRA `(.L_x_14136) ;  /* 0xffffffdc00707947 */ /* 0x000fea000383ffff */
.L_x_14075:
[----:B0-----:R-:W-:-:S04]  /*de80*/  IMAD.U32 R4, RZ, RZ, UR38 ;  /* 0x00000026ff047e24 */ /* 0x001fc8000f8e00ff */
[----:B------:R0:W1:Y:S03]  /*de90*/  SYNCS.PHASECHK.TRANS64.TRYWAIT P0, [R4+URZ+0x16848], R9 ;  /* 0x01684809040075a7 */ /* 0x000066000800017f */
[----:B-1----:R-:W-:Y:S05]  /*dea0*/  @!P0 NANOSLEEP.SYNCS 0x989680 ;  /* 0x009896800000895d */ /* 0x002fea0003900000 */
[----:B------:R-:W1:Y:S02]  /*deb0*/  @!P0 SYNCS.PHASECHK.TRANS64 P0, [R4+URZ+0x16848], R9 ;  /* 0x01684809040085a7 */ /* 0x000e64000800007f */
[----:B-1----:R-:W-:Y:S05]  /*dec0*/  @!P0 BRA `(.L_x_14075) ;  /* 0xfffffffc00ec8947 */ /* 0x002fea000383ffff */
[----:B------:R-:W-:Y:S05]  /*ded0*/  BRA `(.L_x_14137) ;  /* 0xffffffe000687947 */ /* 0x000fea000383ffff */
.L_x_14080:
[----:B0-----:R-:W-:-:S04]  /*dee0*/  IMAD.U32 R4, RZ, RZ, UR38 ;  /* 0x00000026ff047e24 */ /* 0x001fc8000f8e00ff */
[----:B------:R0:W1:Y:S03]  /*def0*/  SYNCS.PHASECHK.TRANS64.TRYWAIT P0, [R4+URZ+0x16860], R9 ;  /* 0x01686009040075a7 */ /* 0x000066000800017f */
[----:B-1----:R-:W-:Y:S05]  /*df00*/  @!P0 NANOSLEEP.SYNCS 0x989680 ;  /* 0x009896800000895d */ /* 0x002fea0003900000 */
[----:B------:R-:W1:Y:S02]  /*df10*/  @!P0 SYNCS.PHASECHK.TRANS64 P0, [R4+URZ+0x16860], R9 ;  /* 0x01686009040085a7 */ /* 0x000e64000800007f */
[----:B-1----:R-:W-:Y:S05]  /*df20*/  @!P0 BRA `(.L_x_14080) ;  /* 0xfffffffc00ec8947 */ /* 0x002fea000383ffff */
[----:B------:R-:W-:Y:S05]  /*df30*/  BRA `(.L_x_14138) ;  /* 0xffffffe000cc7947 */ /* 0x000fea000383ffff */
.L_x_14087:
[----:B0-----:R0:W1:Y:S02]  /*df40*/  SYNCS.PHASECHK.TRANS64.TRYWAIT P0, [R4+URZ+0x16860], R3 ;  /* 0x01686003040075a7 */ /* 0x001064000800017f */
[----:B-1----:R-:W-:Y:S05]  /*df50*/  @!P0 NANOSLEEP.SYNCS 0x989680 ;  /* 0x009896800000895d */ /* 0x002fea0003900000 */
[----:B------:R-:W1:Y:S02]  /*df60*/  @!P0 SYNCS.PHASECHK.TRANS64 P0, [R4+URZ+0x16860], R3 ;  /* 0x01686003040085a7 */ /* 0x000e64000800007f */
[----:B-1----:R-:W-:Y:S05]  /*df70*/  @!P0 BRA `(.L_x_14087) ;  /* 0xfffffffc00f08947 */ /* 0x002fea000383ffff */
[----:B------:R-:W-:Y:S05]  /*df80*/  BRA `(.L_x_14139) ;  /* 0xffffffe4005c7947 */ /* 0x000fea000383ffff */
.L_x_14091:
[----:B0-----:R0:W1:Y:S02]  /*df90*/  SYNCS.PHASECHK.TRANS64.TRYWAIT P0, [R17+URZ+0x16820], R4 ;  /* 0x01682004110075a7 */ /* 0x001064000800017f */
[----:B-1----:R-:W-:Y:S05]  /*dfa0*/  @!P0 NANOSLEEP.SYNCS 0x989680 ;  /* 0x009896800000895d */ /* 0x002fea0003900000 */
[----:B------:R-:W1:Y:S02]  /*dfb0*/  @!P0 SYNCS.PHASECHK.TRANS64 P0, [R17+URZ+0x16820], R4 ;  /* 0x01682004110085a7 */ /* 0x000e64000800007f */
[----:B-1----:R-:W-:Y:S05]  /*dfc0*/  @!P0 BRA `(.L_x_14091) ;  /* 0xfffffffc00f08947 */ /* 0x002fea000383ffff */
[----:B------:R-:W-:Y:S05]  /*dfd0*/  BRA `(.L_x_14140) ;  /* 0xffffffe400f47947 */ /* 0x000fea000383ffff */
.L_x_14092:
        /* <DEDUP_REMOVED lines=8> */
.L_x_14142:
[----:B------:R-:W-:Y:S05]  /*e060*/  BSYNC B0 ;  /* 0x0000000000007941 */ /* 0x000fea0003800000 */
.L_x_14141:
[----:B------:R-:W-:Y:S05]  /*e070*/  BRA `(.L_x_14143) ;  /* 0xffffffe400d87947 */ /* 0x000fea000383ffff */
.L_x_14093:
[----:B------:R-:W-:Y:S01]  /*e080*/  BSSY B0, `(.L_x_14144) ;  /* 0x0000006000007945 */ /* 0x000fe20003800000 */
[----:B------:R-:W-:-:S07]  /*e090*/  IMAD.MOV.U32 R15, RZ, RZ, -0x1 ;  /* 0xffffffffff0f7424 */ /* 0x000fce00078e00ff */
[----:B01----:R-:W-:Y:S05]  /*e0a0*/  WARPSYNC.COLLECTIVE R15, `(.L_x_14145) ;  /* 0x000000000f0c7348 */ /* 0x003fea0003c00000 */
[----:B------:R-:W-:Y:S02]  /*e0b0*/  ELECT P6, UR62, PT ;  /* 0x00000000003e782f */ /* 0x000fe400038c0000 */
[----:B------:R-:W-:Y:S01]  /*e0c0*/  MOV R14, UR62 ;  /* 0x0000003e000e7c02 */ /* 0x000fe20008000f00 */
[----:B01----:R-:W-:Y:S10]  /*e0d0*/  ENDCOLLECTIVE ;  /* 0x000000000000791b */ /* 0x003ff40003800000 */
.L_x_14145:
[----:B------:R-:W-:Y:S05]  /*e0e0*/  BSYNC B0 ;  /* 0x0000000000007941 */ /* 0x000fea0003800000 */
.L_x_14144:
[----:B------:R-:W-:Y:S05]  /*e0f0*/  BRA `(.L_x_14146) ;  /* 0xffffffe400cc7947 */ /* 0x000fea000383ffff */
.L_x_14095:
[----:B0-----:R0:W2:Y:S02]  /*e100*/  SYNCS.PHASECHK.TRANS64.TRYWAIT P0, [R7+URZ], R4 ;  /* 0x00000004070075a7 */ /* 0x0010a4000800017f */
[----:B--2---:R-:W-:Y:S05]  /*e110*/  @!P0 NANOSLEEP.SYNCS 0x989680 ;  /* 0x009896800000895d */ /* 0x004fea0003900000 */
[----:B------:R-:W2:Y:S02]  /*e120*/  @!P0 SYNCS.PHASECHK.TRANS64 P0, [R7+URZ], R4 ;  /* 0x00000004070085a7 */ /* 0x000ea4000800007f */
[----:B--2---:R-:W-:Y:S05]  /*e130*/  @!P0 BRA `(.L_x_14095) ;  /* 0xfffffffc00f08947 */ /* 0x004fea000383ffff */
[----:B------:R-:W-:Y:S05]  /*e140*/  BRA `(.L_x_14147) ;  /* 0xffffffe800007947 */ /* 0x000fea000383ffff */
.L_x_14096:
[----:B--2---:R2:W3:Y:S02]  /*e150*/  SYNCS.PHASECHK.TRANS64.TRYWAIT P0, [R5+URZ], R2 ;  /* 0x00000002050075a7 */ /* 0x0044e4000800017f */
[----:B---3--:R-:W-:Y:S05]  /*e160*/  @!P0 NANOSLEEP.SYNCS 0x989680 ;  /* 0x009896800000895d */ /* 0x008fea0003900000 */
[----:B------:R-:W3:Y:S02]  /*e170*/  @!P0 SYNCS.PHASECHK.TRANS64 P0, [R5+URZ], R2 ;  /* 0x00000002050085a7 */ /* 0x000ee4000800007f */
[----:B---3--:R-:W-:Y:S05]  /*e180*/  @!P0 BRA `(.L_x_14096) ;  /* 0xfffffffc00f08947 */ /* 0x008fea000383ffff */
[----:B------:R-:W-:Y:S05]  /*e190*/  BRA `(.L_x_14148) ;  /* 0xffffffe400f47947 */ /* 0x000fea000383ffff */
.L_x_14098:
[----:B---3--:R3:W4:Y:S02]  /*e1a0*/  SYNCS.PHASECHK.TRANS64.TRYWAIT P0, [R3+URZ], R4 ;  /* 0x00000004030075a7 */ /* 0x008724000800017f */
[----:B----4-:R-:W-:Y:S05]  /*e1b0*/  @!P0 NANOSLEEP.SYNCS 0x989680 ;  /* 0x009896800000895d */ /* 0x010fea0003900000 */
[----:B------:R-:W4:Y:S02]  /*e1c0*/  @!P0 SYNCS.PHASECHK.TRANS64 P0, [R3+URZ], R4 ;  /* 0x00000004030085a7 */ /* 0x000f24000800007f */
[----:B----4-:R-:W-:Y:S05]  /*e1d0*/  @!P0 BRA `(.L_x_14098) ;  /* 0xfffffffc00f08947 */ /* 0x010fea000383ffff */
[----:B------:R-:W-:Y:S05]  /*e1e0*/  BRA `(.L_x_14149) ;  /* 0xffffffe400f87947 */ /* 0x000fea000383ffff */
.L_x_14150:
        /* <DEDUP_REMOVED lines=9> */
.L_x_14881:


//--------------------- .text._ZN7cutlass13device_kernelIN5flash11enable_sm90INS1_16FlashAttnFwdSm90INS1_25CollectiveMainloopFwdSm90ILi2EN4cute5tupleIJNS5_1CILi1EEES8_S8_EEENS6_IJNS7_ILi192EEENS7_ILi128EEENS7_ILi64EEEEEELi64ENS_6half_tEfNS_4arch4Sm90ELb1ELb0ELb0ELb1ELb0ELb0ELb0ELb1ELb1ELb1ELb1ELb0EEENS1_21CollectiveEpilogueFwdINS6_IJSA_SC_SB_EEES9_SE_SG_Li384ELb1ELb1ELb1ELb0EEENS1_36VarlenDynamicPersistentTileSchedulerILi192ELi128ELi384ELi128ELb1ELb1ELb1ELb1ELb1ELb1EEEEEEEEEvNT_6ParamsE --------------------------
	.section	.text._ZN7cutlass13device_kernelIN5flash11enable_sm90INS1_16FlashAttnFwdSm90INS1_25CollectiveMainloopFwdSm90ILi2EN4cute5tupleIJNS5_1CILi1EEES8_S8_EEENS6_IJNS7_ILi192EEENS7_ILi128EEENS7_ILi64EEEEEELi64ENS_6half_tEfNS_4arch4Sm90ELb1ELb0ELb0ELb1ELb0ELb0ELb0ELb1ELb1ELb1ELb1ELb0EEENS1_21CollectiveEpilogueFwdINS6_IJSA_SC_SB_EEES9_SE_SG_Li384ELb1ELb1ELb1ELb0EEENS1_36VarlenDynamicPersistentTileSchedulerILi192ELi128ELi384ELi128ELb1ELb1ELb1ELb1ELb1ELb1EEEEEEEEEvNT_6ParamsE,"ax",@progbits
	.align	128
.text._ZN7cutlass13device_kernelIN5flash11enable_sm90INS1_16FlashAttnFwdSm90INS1_25CollectiveMainloopFwdSm90ILi2EN4cute5tupleIJNS5_1CILi1EEES8_S8_EEENS6_IJNS7_ILi192EEENS7_ILi128EEENS7_ILi64EEEEEELi64ENS_6half_tEfNS_4arch4Sm90ELb1ELb0ELb0ELb1ELb0ELb0ELb0ELb1ELb1ELb1ELb1ELb0EEENS1_21CollectiveEpilogueFwdINS6_IJSA_SC_SB_EEES9_SE_SG_Li384ELb1ELb1ELb1ELb0EEENS1_36VarlenDynamicPersistentTileSchedulerILi192ELi128ELi384ELi128ELb1ELb1ELb1ELb1ELb1ELb1EEEEEEEEEvNT_6ParamsE:
        .type           _ZN7cutlass13device_kernelIN5flash11enable_sm90INS1_16FlashAttnFwdSm90INS1_25CollectiveMainloopFwdSm90ILi2EN4cute5tupleIJNS5_1CILi1EEES8_S8_EEENS6_IJNS7_ILi192EEENS7_ILi128EEENS7_ILi64EEEEEELi64ENS_6half_tEfNS_4arch4Sm90ELb1ELb0ELb0ELb1ELb0ELb0ELb0ELb1ELb1ELb1ELb1ELb0EEENS1_21CollectiveEpilogueFwdINS6_IJSA_SC_SB_EEES9_SE_SG_Li384ELb1ELb1ELb1ELb0EEENS1_36VarlenDynamicPersistentTileSchedulerILi192ELi128ELi384ELi128ELb1ELb1ELb1ELb1ELb1ELb1EEEEEEEEEvNT_6ParamsE,@function
        .size           _ZN7cutlass13device_kernelIN5flash11enable_sm90INS1_16FlashAttnFwdSm90INS1_25CollectiveMainloopFwdSm90ILi2EN4cute5tupleIJNS5_1CILi1EEES8_S8_EEENS6_IJNS7_ILi192EEENS7_ILi128EEENS7_ILi64EEEEEELi64ENS_6half_tEfNS_4arch4Sm90ELb1ELb0ELb0ELb1ELb0ELb0ELb0ELb1ELb1ELb1ELb1ELb0EEENS1_21CollectiveEpilogueFwdINS6_IJSA_SC_SB_EEES9_SE_SG_Li384ELb1ELb1ELb1ELb0EEENS1_36VarlenDynamicPersistentTileSchedulerILi192ELi128ELi384ELi128ELb1ELb1ELb1ELb1ELb1ELb1EEEEEEEEEvNT_6ParamsE,(.L_x_14882 - _ZN7cutlass13device_kernelIN5flash11enable_sm90INS1_16FlashAttnFwdSm90INS1_25CollectiveMainloopFwdSm90ILi2EN4cute5tupleIJNS5_1CILi1EEES8_S8_EEENS6_IJNS7_ILi192EEENS7_ILi128EEENS7_ILi64EEEEEELi64ENS_6half_tEfNS_4arch4Sm90ELb1ELb0ELb0ELb1ELb0ELb0ELb0ELb1ELb1ELb1ELb1ELb0EEENS1_21CollectiveEpilogueFwdINS6_IJSA_SC_SB_EEES9_SE_SG_Li384ELb1ELb1ELb1ELb0EEENS1_36VarlenDynamicPersistentTileSchedulerILi192ELi128ELi384ELi128ELb1ELb1ELb1ELb1ELb1ELb1EEEEEEEEEvNT_6ParamsE)
        .other          _ZN7cutlass13device_kernelIN5flash11enable_sm90INS1_16FlashAttnFwdSm90INS1_25CollectiveMainloopFwdSm90ILi2EN4cute5tupleIJNS5_1CILi1EEES8_S8_EEENS6_IJNS7_ILi192EEENS7_ILi128EEENS7_ILi64EEEEEELi64ENS_6half_tEfNS_4arch4Sm90ELb1ELb0ELb0ELb1ELb0ELb0ELb0ELb1ELb1ELb1ELb1ELb0EEENS1_21CollectiveEpilogueFwdINS6_IJSA_SC_SB_EEES9_SE_SG_Li384ELb1ELb1ELb1ELb0EEENS1_36VarlenDynamicPersistentTileSchedulerILi192ELi128ELi384ELi128ELb1ELb1ELb1ELb1ELb1ELb1EEEEEEEEEvNT_6ParamsE,@"STO_CUDA_ENTRY STV_DEFAULT"
_ZN7cutlass13device_kernelIN5flash11enable_sm90INS1_16FlashAttnFwdSm90INS1_25CollectiveMainloopFwdSm90ILi2EN4cute5tupleIJNS5_1CILi1EEES8_S8_EEENS6_IJNS7_ILi192EEENS7_ILi128EEENS7_ILi64EEEEEELi64ENS_6half_tEfNS_4arch4Sm90ELb1ELb0ELb0ELb1ELb0ELb0ELb0ELb1ELb1ELb1ELb1ELb0EEENS1_21CollectiveEpilogueFwdINS6_IJSA_SC_SB_EEES9_SE_SG_Li384ELb1ELb1ELb1ELb0EEENS1_36VarlenDynamicPersistentTileSchedulerILi192ELi128ELi384ELi128ELb1ELb1ELb1ELb1ELb1ELb1EEEEEEEEEvNT_6ParamsE:
        /* <DEDUP_REMOVED lines=17> */
.L_x_14152:
[----:B------:R-:W-:Y:S05]  /*0110*/  BSYNC B0 ;  /* 0x0000000000007941 */ /* 0x000fea0003800000 */
.L_x_14151:
        /* <DEDUP_REMOVED lines=40> */
.L_x_14153:
        /* <DEDUP_REMOVED lines=22> */
.L_x_14154:
        /* <DEDUP_REMOVED lines=18> */
.L_x_14155:
        /* <DEDUP_REMOVED lines=22> */
.L_x_14156:
        /* <DEDUP_REMOVED lines=22> */
.L_x_14157:
        /* <DEDUP_REMOVED lines=8> */
.L_x_14159:
        /* <DEDUP_REMOVED lines=19> */
[----:B------:R-:W-:-:S05]  /*0a90*/  VIADD R17, R2, 0xffffff80 ;  /* 0xffffff8002117836 */ /* 0x000fca0000000000 */
[----:B------:R-:W-:-:S04]  /*0aa0*/  SHF.R.S32.HI R0, RZ, 0x1f, R17 ;  /* 0x0000001fff007819 */ /* 0x000fc80000011411 */
[----:B------:R-:W-:-:S04]  /*0ab0*/  LEA.HI R2, R0, R17, RZ, 0x7 ;  /* 0x0000001100027211 */ /* 0x000fc800078f38ff */
[----:B------:R-:W-:-:S05]  /*0ac0*/  LOP3.LUT R3, R2, 0xffffff80, RZ, 0xc0, !PT ;  /* 0xffffff8002037812 */ /* 0x000fca00078ec0ff */
[----:B------:R-:W-:Y:S01]  /*0ad0*/  IMAD.IADD R16, R17, 0x1, -R3 ;  /* 0x0000000111107824 */ /* 0x000fe200078e0a03 */
[CC--:B------:R-:W-:Y:S02]  /*0ae0*/  LEA.HI R4, R0.reuse, R17.reuse, RZ, 0x5 ;  /* 0x0000001100047211 */ /* 0x0c0fe400078f28ff */
[----:B------:R-:W-:Y:S02]  /*0af0*/  LEA.HI R3, R0, R17, RZ, 0x4 ;  /* 0x0000001100037211 */ /* 0x000fe400078f20ff */
[----:B------:R-:W-:Y:S01]  /*0b00*/  SHF.R.S32.HI R6, RZ, 0x1f, R16 ;  /* 0x0000001fff067819 */ /* 0x000fe20000011410 */
[----:B------:R-:W-:Y:S01]  /*0b10*/  IMAD.SHL.U32 R5, R4, 0x20, RZ ;  /* 0x0000002004057824 */ /* 0x000fe200078e00ff */
[----:B------:R-:W-:Y:S02]  /*0b20*/  LOP3.LUT R4, R3, 0x3fffff0, RZ, 0xc0, !PT ;  /* 0x03fffff003047812 */ /* 0x000fe400078ec0ff */
[----:B------:R-:W-:Y:S02]  /*0b30*/  LEA.HI R7, R6, R16, RZ, 0x2 ;  /* 0x0000001006077211 */ /* 0x000fe400078f10ff */
[----:B------:R-:W-:-:S02]  /*0b40*/  LOP3.LUT R5, R5, 0xfffffc00, RZ, 0xc0, !PT ;  /* 0xfffffc0005057812 */ /* 0x000fc400078ec0ff */
[--C-:B------:R-:W-:Y:S02]  /*0b50*/  SHF.R.S32.HI R8, RZ, 0x2, R7.reuse ;  /* 0x00000002ff087819 */ /* 0x100fe40000011407 */
[----:B------:R-:W-:Y:S01]  /*0b60*/  SHF.R.S32.HI R9, RZ, 0x1f, R7 ;  /* 0x0000001fff097819 */ /* 0x000fe20000011407 */
[----:B------:R-:W-:Y:S01]  /*0b70*/  IMAD.IADD R4, R17, 0x1, -R4 ;  /* 0x0000000111047824 */ /* 0x000fe200078e0a04 */
[----:B------:R-:W-:Y:S02]  /*0b80*/  SHF.R.S32.HI R11, RZ, 0x7, R2 ;  /* 0x00000007ff0b7819 */ /* 0x000fe40000011402 */
[----:B------:R-:W-:Y:S02]  /*0b90*/  SHF.R.S32.HI R2, RZ, 0x4, R3 ;  /* 0x00000004ff027819 */ /* 0x000fe40000011403 */
[----:B------:R-:W-:Y:S01]  /*0ba0*/  LEA.HI R9, R9, R8, RZ, 0x3 ;  /* 0x0000000809097211 */ /* 0x000fe200078f18ff */
[----:B------:R-:W-:Y:S01]  /*0bb0*/  IMAD R4, R4, 0x40, R5 ;  /* 0x0000004004047824 */ /* 0x000fe200078e0205 */
[----:B------:R-:W-:Y:S01]  /*0bc0*/  LEA.HI R3, R3, R2, RZ, 0x1 ;  /* 0x0000000203037211 */ /* 0x000fe200078f08ff */
[----:B------:R-:W-:Y:S01]  /*0bd0*/  IMAD.HI R5, R11, 0x55555556, RZ ;  /* 0x555555560b057827 */ /* 0x000fe200078e02ff */
[----:B------:R-:W-:-:S02]  /*0be0*/  LOP3.LUT R9, R9, 0xfffffff8, RZ, 0xc0, !PT ;  /* 0xfffffff809097812 */ /* 0x000fc400078ec0ff */
[----:B------:R-:W-:Y:S02]  /*0bf0*/  LEA.HI R6, R6, R16, RZ, 0x5 ;  /* 0x0000001006067211 */ /* 0x000fe400078f28ff */
[----:B------:R-:W-:Y:S01]  /*0c00*/  LOP3.LUT R3, R3, 0x1ffffffe, RZ, 0xc0, !PT ;  /* 0x1ffffffe03037812 */ /* 0x000fe200078ec0ff */
[----:B------:R-:W-:Y:S01]  /*0c10*/  IMAD.IADD R9, R8, 0x1, -R9 ;  /* 0x0000000108097824 */ /* 0x000fe200078e0a09 */
[----:B------:R-:W-:Y:S02]  /*0c20*/  LEA.HI R5, R5, R5, RZ, 0x1 ;  /* 0x0000000505057211 */ /* 0x000fe400078f08ff */
[----:B------:R-:W-:Y:S01]  /*0c30*/  SHF.R.S32.HI R6, RZ, 0x5, R6 ;  /* 0x00000005ff067819 */ /* 0x000fe20000011406 */
[----:B------:R-:W-:Y:S01]  /*0c40*/  IMAD.IADD R3, R2, 0x1, -R3 ;  /* 0x0000000102037824 */ /* 0x000fe200078e0a03 */
[----:B------:R-:W-:Y:S01]  /*0c50*/  LEA.HI R10, R0, R17, RZ, 0x2 ;  /* 0x00000011000a7211 */ /* 0x000fe200078f10ff */
[----:B------:R-:W-:Y:S02]  /*0c60*/  IMAD R5, R5, -0x3, R11 ;  /* 0xfffffffd05057824 */ /* 0x000fe400078e020b */
[----:B------:R-:W-:-:S02]  /*0c70*/  IMAD R6, R6, 0x10, R9 ;  /* 0x0000001006067824 */ /* 0x000fc400078e0209 */
[----:B------:R-:W-:Y:S01]  /*0c80*/  IMAD R3, R3, 0x8, R4 ;  /* 0x0000000803037824 */ /* 0x000fe200078e0204 */
[----:B------:R-:W-:Y:S01]  /*0c90*/  LOP3.LUT R10, R10, 0xfffffffc, RZ, 0xc0, !PT ;  /* 0xfffffffc0a0a7812 */ /* 0x000fe200078ec0ff */
[----:B------:R-:W-:Y:S01]  /*0ca0*/  IMAD R2, R5, 0x40, R6 ;  /* 0x0000004005027824 */ /* 0x000fe200078e0206 */
[----:B------:R-:W-:Y:S02]  /*0cb0*/  LEA.HI R0, R0, R17, RZ, 0x3 ;  /* 0x0000001100007211 */ /* 0x000fe400078f18ff */
[----:B------:R0:W-:Y:S01]  /*0cc0*/  STL [R1+0x48], R3 ;  /* 0x0000480301007387 */ /* 0x0001e20000100800 */
[----:B------:R-:W-:Y:S01]  /*0cd0*/  IMAD.IADD R10, R17, 0x1, -R10 ;  /* 0x00000001110a7824 */ /* 0x000fe200078e0a0a */
[----:B------:R-:W-:Y:S02]  /*0ce0*/  LOP3.LUT R156, R0, 0xfffffff8, RZ, 0xc0, !PT ;  /* 0xfffffff8009c7812 */ /* 0x000fe400078ec0ff */
[----:B------:R1:W-:Y:S01]  /*0cf0*/  STL [R1+0x44], R2 ;  /* 0x0000440201007387 */ /* 0x0003e20000100800 */
[----:B------:R-:W-:-:S03]  /*0d00*/  LOP3.LUT R7, R7, 0x7ffffffc, RZ, 0xc0, !PT ;  /* 0x7ffffffc07077812 */ /* 0x000fc600078ec0ff */
[----:B------:R1:W-:Y:S01]  /*0d10*/  STL [R1+0x24], RZ ;  /* 0x000024ff01007387 */ /* 0x0003e20000100800 */
[----:B------:R-:W-:Y:S01]  /*0d20*/  LEA.HI R8, R10, R10, RZ, 0x1 ;  /* 0x0000000a0a087211 */ /* 0x000fe200078f08ff */
[----:B------:R-:W-:Y:S02]  /*0d30*/  IMAD.IADD R156, R17, 0x1, -R156 ;  /* 0x00000001119c7824 */ /* 0x000fe400078e0a9c */
[----:B------:R-:W-:Y:S01]  /*0d40*/  IMAD.IADD R22, R16, 0x1, -R7 ;  /* 0x0000000110167824 */ /* 0x000fe200078e0a07 */
[----:B------:R-:W-:Y:S01]  /*0d50*/  LOP3.LUT R11, R8, 0x1ffffffe, RZ, 0xc0, !PT ;  /* 0x1ffffffe080b7812 */ /* 0x000fe200078ec0ff */
[----:B0-----:R-:W-:Y:S02]  /*0d60*/  IMAD.SHL.U32 R3, R156, 0x8, RZ ;  /* 0x000000089c037824 */ /* 0x001fe400078e00ff */
[----:B------:R-:W-:Y:S01]  /*0d70*/  IMAD.SHL.U32 R22, R22, 0x2, RZ ;  /* 0x0000000216167824 */ /* 0x000fe200078e00ff */
[----:B------:R-:W-:Y:S01]  /*0d80*/  SHF.R.S32.HI R4, RZ, 0x3, R0 ;  /* 0x00000003ff047819 */ /* 0x000fe20000011400 */
[----:B------:R-:W-:Y:S01]  /*0d90*/  IMAD.IADD R11, R10, 0x1, -R11 ;  /* 0x000000010a0b7824 */ /* 0x000fe200078e0a0b */
[----:B------:R-:W-:Y:S01]  /*0da0*/  SHF.R.S32.HI R0, RZ, 0x1f, R3 ;  /* 0x0000001fff007819 */ /* 0x000fe20000011403 */
[----:B------:R-:W-:-:S02]  /*0db0*/  VIADD R10, R22, 0x10 ;  /* 0x00000010160a7836 */ /* 0x000fc40000000000 */
[C---:B------:R-:W-:Y:S02]  /*0dc0*/  VIADD R9, R22.reuse, 0x18 ;  /* 0x0000001816097836 */ /* 0x040fe40000000000 */
[C---:B------:R-:W-:Y:S02]  /*0dd0*/  VIADD R8, R22.reuse, 0x20 ;  /* 0x0000002016087836 */ /* 0x040fe40000000000 */
[C---:B------:R-:W-:Y:S02]  /*0de0*/  VIADD R4, R22.reuse, 0x28 ;  /* 0x0000002816047836 */ /* 0x040fe40000000000 */
[C---:B------:R-:W-:Y:S02]  /*0df0*/  VIADD R3, R22.reuse, 0x30 ;  /* 0x0000003016037836 */ /* 0x040fe40000000000 */
[----:B------:R-:W-:Y:S01]  /*0e00*/  VIADD R0, R22, 0x38 ;  /* 0x0000003816007836 */ /* 0x000fe20000000000 */
[----:B------:R-:W-:Y:S01]  /*0e10*/  SHF.R.S32.HI R10, RZ, 0x1f, R10 ;  /* 0x0000001fff0a7819 */ /* 0x000fe2000001140a */
[----:B------:R-:W-:Y:S01]  /*0e20*/  IMAD.MOV.U32 R5, RZ, RZ, R13 ;  /* 0x000000ffff057224 */ /* 0x000fe200078e000d */
[----:B------:R-:W-:Y:S01]  /*0e30*/  SHF.R.S32.HI R9, RZ, 0x1f, R9 ;  /* 0x0000001fff097819 */ /* 0x000fe20000011409 */
[----:B------:R-:W-:Y:S01]  /*0e40*/  IMAD.MOV.U32 R6, RZ, RZ, R14 ;  /* 0x000000ffff067224 */ /* 0x000fe200078e000e */
[----:B------:R-:W-:Y:S01]  /*0e50*/  SHF.R.S32.HI R8, RZ, 0x1f, R8 ;  /* 0x0000001fff087819 */ /* 0x000fe20000011408 */
[----:B------:R-:W-:Y:S01]  /*0e60*/  IMAD.MOV.U32 R7, RZ, RZ, R15 ;  /* 0x000000ffff077224 */ /* 0x000fe200078e000f */
[----:B------:R-:W-:Y:S01]  /*0e70*/  SHF.R.S32.HI R4, RZ, 0x1f, R4 ;  /* 0x0000001fff047819 */ /* 0x000fe20000011404 */
[----:B------:R-:W-:Y:S01]  /*0e80*/  IMAD R152, R11, 0x8, R2 ;  /* 0x000000080b987824 */ /* 0x000fe200078e0202 */
[----:B------:R-:W-:-:S02]  /*0e90*/  SHF.R.S32.HI R3, RZ, 0x1f, R3 ;  /* 0x0000001fff037819 */ /* 0x000fc40000011403 */
[----:B------:R-:W-:Y:S01]  /*0ea0*/  SHF.R.S32.HI R0, RZ, 0x1f, R0 ;  /* 0x0000001fff007819 */ /* 0x000fe20000011400 */
[----:B------:R-:W-:Y:S01]  /*0eb0*/  UMOV UR36, URZ ;  /* 0x0000003f00247c82 */ /* 0x000fe20008000000 */
[----:B------:R-:W-:Y:S01]  /*0ec0*/  UMOV UR37, URZ ;  /* 0x0000003f00257c82 */ /* 0x000fe20008000000 */
[----:B--2---:R-:W-:Y:S01]  /*0ed0*/  LOP3.LUT R19, R12, 0x1, RZ, 0xfc, !PT ;  /* 0x000000010c137812 */ /* 0x004fe200078efcff */
[----:B------:R-:W-:-:S05]  /*0ee0*/  VIADD R12, R22, 0x8 ;  /* 0x00000008160c7836 */ /* 0x000fca0000000000 */
[----:B-1----:R-:W-:-:S07]  /*0ef0*/  SHF.R.S32.HI R12, RZ, 0x1f, R12 ;  /* 0x0000001fff0c7819 */ /* 0x002fce000001140c */
.L_x_14205:
[----:B012---:R-:W0:Y:S01]  /*0f00*/  LDC.64 R2, c[0x0][0xc88] ;  /* 0x00032200ff027b82 */ /* 0x007e220000000a00 */
[----:B------:R-:W-:Y:S01]  /*0f10*/  ULDC.64 UR4, c[0x0][0xa28] ;  /* 0x00028a0000047ab9 */ /* 0x000fe20000000a00 */
[----:B------:R-:W-:-:S06]  /*0f20*/  ULDC.64 UR6, c[0x0][0xa18] ;  /* 0x0002860000067ab9 */ /* 0x000fcc0000000a00 */
[----:B------:R-:W1:Y:S08]  /*0f30*/  LDC R18, c[0x0][0x288] ;  /* 0x0000a200ff127b82 */ /* 0x000e700000000800 */
[----:B------:R-:W2:Y:S01]  /*0f40*/  LDC.64 R12, c[0x0][0x418] ;  /* 0x00010600ff0c7b82 */ /* 0x000ea20000000a00 */
[----:B0-----:R-:W-:-:S07]  /*0f50*/  IMAD.WIDE R2, R7, 0x4, R2 ;  /* 0x0000000407027825 */ /* 0x001fce00078e0202 */
[----:B-----5:R-:W0:Y:S01]  /*0f60*/  LDC R11, c[0x0][0x424] ;  /* 0x00010900ff0b7b82 */ /* 0x020e220000000800 */
[----:B---3--:R-:W3:Y:S01]  /*0f70*/  LDG.E R153, desc[UR40][R2.64] ;  /* 0x0000002802997981 */ /* 0x008ee2000c1e1900 */
[----:B------:R-:W-:Y:S01]  /*0f80*/  ISETP.NE.U32.AND P1, PT, RZ, UR4, PT ;  /* 0x00000004ff007c0c */ /* 0x000fe2000bf25070 */
[----:B------:R-:W-:Y:S01]  /*0f90*/  IMAD.MOV.U32 R10, RZ, RZ, RZ ;  /* 0x000000ffff0a7224 */ /* 0x000fe200078e00ff */
[----:B------:R-:W-:-:S04]  /*0fa0*/  ISETP.NE.U32.AND P0, PT, RZ, UR6, PT ;  /* 0x00000006ff007c0c */ /* 0x000fc8000bf05070 */
[----:B----4-:R-:W4:Y:S01]  /*0fb0*/  LDC R17, c[0x0][0x2f0] ;  /* 0x0000bc00ff117b82 */ /* 0x010f220000000800 */
[----:B------:R-:W-:Y:S02]  /*0fc0*/  ISETP.NE.AND.EX P1, PT, RZ, UR5, PT, P1 ;  /* 0x00000005ff007c0c */ /* 0x000fe4000bf25310 */
[----:B------:R-:W-:Y:S02]  /*0fd0*/  ISETP.NE.AND.EX P0, PT, RZ, UR7, PT, P0 ;  /* 0x00000007ff007c0c */ /* 0x000fe4000bf05300 */
[----:B---3--:R-:W-:-:S09]  /*0fe0*/  SHF.R.S32.HI R157, RZ, 0x1f, R153 ;  /* 0x0000001fff9d7819 */ /* 0x008fd20000011499 */
[----:B------:R-:W-:-:S04]  /*0ff0*/  @P1 LEA R8, P2, R153, UR4, 0x2 ;  /* 0x0000000499081c11 */ /* 0x000fc8000f8410ff */
[C-C-:B------:R-:W-:Y:S02]  /*1000*/  @P1 LEA.HI.X R9, R153.reuse, UR5, R157.reuse, 0x2, P2 ;  /* 0x0000000599091c11 */ /* 0x140fe400090f149d */
[C---:B------:R-:W-:Y:S02]  /*1010*/  @P0 LEA R2, P2, R153.reuse, UR6, 0x2 ;  /* 0x0000000699020c11 */ /* 0x040fe4000f8410ff */
[----:B------:R-:W-:Y:S01]  /*1020*/  LOP3.LUT R4, R6, 0xff000000, RZ, 0xc0, !PT ;  /* 0xff00000006047812 */ /* 0x000fe200078ec0ff */
[----:B------:R3:W5:Y:S01]  /*1030*/  @P1 LDG.E R10, desc[UR40][R8.64] ;  /* 0x00000028080a1981 */ /* 0x000762000c1e1900 */
[----:B------:R-:W-:Y:S01]  /*1040*/  @P0 LEA.HI.X R3, R153, UR7, R157, 0x2, P2 ;  /* 0x0000000799030c11 */ /* 0x000fe200090f149d */
[----:B------:R-:W-:-:S04]  /*1050*/  ULDC.64 UR6, c[0x0][0xa20] ;  /* 0x0002880000067ab9 */ /* 0x000fc80000000a00 */
[----:B-1----:R3:W5:Y:S01]  /*1060*/  @P0 LDG.E R18, desc[UR40][R2.64] ;  /* 0x0000002802120981 */ /* 0x002762000c1e1900 */
[----:B--2---:R-:W-:Y:S02]  /*1070*/  ISETP.NE.U32.AND P1, PT, R12, RZ, PT ;  /* 0x000000ff0c00720c */ /* 0x004fe40003f25070 */
[----:B------:R-:W-:Y:S02]  /*1080*/  ISETP.NE.U32.AND P2, PT, RZ, UR6, PT ;  /* 0x00000006ff007c0c */ /* 0x000fe4000bf45070 */
[----:B------:R-:W-:Y:S02]  /*1090*/  LOP3.LUT R0, R6, 0xff0000, RZ, 0xc0, !PT ;  /* 0x00ff000006007812 */ /* 0x000fe400078ec0ff */
[----:B------:R-:W-:Y:S02]  /*10a0*/  SHF.R.U32.HI R7, RZ, 0x8, R4 ;  /* 0x00000008ff077819 */ /* 0x000fe40000011604 */
[----:B------:R-:W-:Y:S02]  /*10b0*/  ISETP.NE.AND.EX P1, PT, R13, RZ, PT, P1 ;  /* 0x000000ff0d00720c */ /* 0x000fe40003f25310 */
[----:B------:R-:W-:-:S02]  /*10c0*/  ISETP.NE.AND.EX P2, PT, RZ, UR7, PT, P2 ;  /* 0x00000007ff007c0c */ /* 0x000fc4000bf45320 */
[----:B------:R-:W-:Y:S02]  /*10d0*/  LEA.HI R155, R0, R7, RZ, 0x10 ;  /* 0x00000007009b7211 */ /* 0x000fe400078f80ff */
[----:B0-----:R-:W-:Y:S01]  /*10e0*/  SEL R0, R11, 0x1, P1 ;  /* 0x000000010b007807 */ /* 0x001fe20000800000 */
[----:B---34-:R-:W-:Y:S08]  /*10f0*/  @P0 BRA `(.L_x_14160) ;  /* 0x0000000000240947 */ /* 0x018ff00003800000 */
        /* <DEDUP_REMOVED lines=9> */
.L_x_14160:
[----:B------:R-:W-:Y:S01]  /*1190*/  IMAD R17, R0, R17, RZ ;  /* 0x0000001100117224 */ /* 0x000fe200078e02ff */
[----:B------:R-:W-:Y:S01]  /*11a0*/  LOP3.LUT R154, R6, 0xffff, RZ, 0xc0, !PT ;  /* 0x0000ffff069a7812 */ /* 0x000fe200078ec0ff */
[----:B------:R-:W-:Y:S06]  /*11b0*/  @!P2 BRA `(.L_x_14161) ;  /* 0x000000000010a947 */ /* 0x000fec0003800000 */
[----:B------:R-:W-:-:S04]  /*11c0*/  LEA R2, P0, R153, UR6, 0x2 ;  /* 0x0000000699027c11 */ /* 0x000fc8000f8010ff */
[----:B------:R-:W-:-:S05]  /*11d0*/  LEA.HI.X R3, R153, UR7, R157, 0x2, P0 ;  /* 0x0000000799037c11 */ /* 0x000fca00080f149d */
[----:B------:R0:W5:Y:S01]  /*11e0*/  LDG.E R17, desc[UR40][R2.64] ;  /* 0x0000002802117981 */ /* 0x000162000c1e1900 */
[----:B------:R-:W-:Y:S05]  /*11f0*/  BRA `(.L_x_14162) ;  /* 0x0000000000247947 */ /* 0x000fea0003800000 */
.L_x_14161:
[----:B------:R-:W-:Y:S02]  /*1200*/  ULDC.64 UR4, c[0x0][0xa08] ;  /* 0x0002820000047ab9 */ /* 0x000fe40000000a00 */
[----:B------:R-:W-:-:S04]  /*1210*/  ISETP.NE.U32.AND P0, PT, RZ, UR4, PT ;  /* 0x00000004ff007c0c */ /* 0x000fc8000bf05070 */
[----:B------:R-:W-:-:S13]  /*1220*/  ISETP.NE.AND.EX P0, PT, RZ, UR5, PT, P0 ;  /* 0x00000005ff007c0c */ /* 0x000fda000bf05300 */
[----:B------:R-:W-:Y:S05]  /*1230*/  @!P0 BRA `(.L_x_14162) ;  /* 0x0000000000148947 */ /* 0x000fea0003800000 */
[----:B------:R-:W0:Y:S02]  /*1240*/  LDC.64 R2, c[0x0][0xa08] ;  /* 0x00028200ff027b82 */ /* 0x000e240000000a00 */
[----:B0-----:R-:W-:-:S05]  /*1250*/  IMAD.WIDE R2, R153, 0x4, R2 ;  /* 0x0000000499027825 */ /* 0x001fca00078e0202 */
[----:B------:R-:W2:Y:S04]  /*1260*/  LDG.E R17, desc[UR40][R2.64] ;  /* 0x0000002802117981 */ /* 0x000ea8000c1e1900 */
[----:B------:R-:W2:Y:S02]  /*1270*/  LDG.E R0, desc[UR40][R2.64+0x4] ;  /* 0x0000042802007981 */ /* 0x000ea4000c1e1900 */
[----:B--2---:R-:W-:-:S07]  /*1280*/  IMAD.IADD R17, R0, 0x1, -R17 ;  /* 0x0000000100117824 */ /* 0x004fce00078e0a11 */
.L_x_14162:
[----:B------:R-:W1:Y:S01]  /*1290*/  LDC R0, c[0x0][0x448] ;  /* 0x00011200ff007b82 */ /* 0x000e620000000800 */
[----:B------:R-:W-:Y:S01]  /*12a0*/  IMAD R16, R5, 0xc0, RZ ;  /* 0x000000c005107824 */ /* 0x000fe200078e02ff */
[----:B------:R-:W-:Y:S01]  /*12b0*/  LOP3.LUT R11, R155, 0xff, RZ, 0xc0, !PT ;  /* 0x000000ff9b0b7812 */ /* 0x000fe200078ec0ff */
[----:B-----5:R-:W-:Y:S01]  /*12c0*/  IMAD.IADD R17, R17, 0x1, -R10 ;  /* 0x0000000111117824 */ /* 0x020fe200078e0a0a */
[----:B------:R-:W-:Y:S01]  /*12d0*/  SHF.R.U32.HI R155, RZ, 0x10, R155 ;  /* 0x00000010ff9b7819 */ /* 0x000fe2000001169b */
[----:B------:R-:W-:Y:S02]  /*12e0*/  IMAD.MOV.U32 R88, RZ, RZ, RZ ;  /* 0x000000ffff587224 */ /* 0x000fe400078e00ff */
[----:B------:R2:W-:Y:S01]  /*12f0*/  STL [R1+0x1c], R11 ;  /* 0x00001c0b01007387 */ /* 0x0005e20000100800 */
[----:B-1----:R-:W-:Y:S01]  /*1300*/  ISETP.NE.AND P0, PT, R0, 0x1, PT ;  /* 0x000000010000780c */ /* 0x002fe20003f05270 */
[----:B------:R-:W-:-:S12]  /*1310*/  VIADD R0, R16, 0xbf ;  /* 0x000000bf10007836 */ /* 0x000fd80000000000 */
[----:B0-----:R-:W0:Y:S08]  /*1320*/  @P0 LDC R3, c[0x0][0x44c] ;  /* 0x00011300ff030b82 */ /* 0x001e300000000800 */
[----:B------:R-:W1:Y:S01]  /*1330*/  @P0 LDC R7, c[0x0][0x450] ;  /* 0x00011400ff070b82 */ /* 0x000e620000000800 */
[----:B0-----:R-:W-:Y:S01]  /*1340*/  @P0 IMAD.HI.U32 R2, R0, R3, RZ ;  /* 0x0000000300020227 */ /* 0x001fe200078e00ff */
[----:B------:R-:W-:-:S04]  /*1350*/  IADD3 R3, R17, 0x80, -R18 ;  /* 0x0000008011037810 */ /* 0x000fc80007ffe812 */
[----:B-1----:R-:W-:Y:S01]  /*1360*/  @P0 SHF.R.U32.HI R0, RZ, R7, R2 ;  /* 0x00000007ff000219 */ /* 0x002fe20000011602 */
        /* <DEDUP_REMOVED lines=10> */
[----:B--2---:R-:W-:Y:S05]  /*1410*/  @!P0 BRA `(.L_x_14163) ;  /* 0x0000000000788947 */ /* 0x004fea0003800000 */
[----:B------:R-:W0:Y:S01]  /*1420*/  LDC R0, c[0x0][0x9f0] ;  /* 0x00027c00ff007b82 */ /* 0x000e220000000800 */
[----:B------:R-:W-:-:S04]  /*1430*/  ISETP.NE.AND P0, PT, R155, RZ, PT ;  /* 0x000000ff9b00720c */ /* 0x000fc80003f05270 */
[----:B0-----:R-:W-:-:S04]  /*1440*/  SEL R9, R155, R0, P0 ;  /* 0x000000009b097207 */ /* 0x001fc80000000000 */
        /* <DEDUP_REMOVED lines=27> */
.L_x_14163:
        /* <DEDUP_REMOVED lines=58> */
.L_x_14165:
[----:B------:R-:W2:Y:S01]  /*19a0*/  LDL R2, [R1+0x24] ;  /* 0x0000240001027983 */ /* 0x000ea20000100800 */
[----:B------:R-:W-:Y:S02]  /*19b0*/  ISETP.NE.AND P0, PT, R19, 0x3, PT ;  /* 0x000000031300780c */ /* 0x000fe40003f05270 */
[----:B--2---:R-:W-:-:S04]  /*19c0*/  LEA.HI R0, R2, R2, RZ, 0x1 ;  /* 0x0000000202007211 */ /* 0x004fc800078f08ff */
[----:B------:R-:W-:-:S05]  /*19d0*/  LOP3.LUT R0, R0, 0xfffffffe, RZ, 0xc0, !PT ;  /* 0xfffffffe00007812 */ /* 0x000fca00078ec0ff */
[----:B------:R-:W-:-:S05]  /*19e0*/  IMAD.IADD R0, R2, 0x1, -R0 ;  /* 0x0000000102007824 */ /* 0x000fca00078e0a00 */
[----:B------:R-:W-:-:S04]  /*19f0*/  SHF.L.U32 R0, R0, 0x1f, RZ ;  /* 0x0000001f00007819 */ /* 0x000fc800000006ff */
[----:B------:R-:W0:Y:S02]  /*1a00*/  SYNCS.PHASECHK.TRANS64.TRYWAIT P1, [UR38+0x16800], R0 ;  /* 0x01680000ff0075a7 */ /* 0x000e240008020166 */
[----:B0-----:R-:W-:Y:S05]  /*1a10*/  @!P1 BRA `(.L_x_14166) ;  /* 0x000000f000709947 */ /* 0x001fea0003800000 */
.L_x_14320:
[----:B------:R-:W-:Y:S05]  /*1a20*/  @!P0 BRA `(.L_x_14167) ;  /* 0x0000000000048947 */ /* 0x000fea0003800000 */
[----:B------:R-:W-:Y:S01]  /*1a30*/  BPT.TRAP 0x1 ;  /* 0x000000040000795c */ /* 0x000fe20000300000 */
.L_x_14167:
[----:B0-----:R-:W-:Y:S02]  /*1a40*/  IMAD.U32 R3, RZ, RZ, UR37 ;  /* 0x00000025ff037e24 */ /* 0x001fe4000f8e00ff */
[----:B------:R-:W-:-:S03]  /*1a50*/  IMAD.U32 R0, RZ, RZ, UR36 ;  /* 0x00000024ff007e24 */ /* 0x000fc6000f8e00ff */
[----:B------:R-:W-:Y:S02]  /*1a60*/  LEA R3, R3, UR38, 0x3 ;  /* 0x0000002603037c11 */ /* 0x000fe4000f8e18ff */
[----:B------:R-:W-:-:S04]  /*1a70*/  SHF.L.U32 R0, R0, 0x1f, RZ ;  /* 0x0000001f00007819 */ /* 0x000fc800000006ff */
[----:B------:R0:W1:Y:S01]  /*1a80*/  SYNCS.PHASECHK.TRANS64.TRYWAIT P2, [R3+URZ+0x16830], R0 ;  /* 0x01683000030075a7 */ /* 0x000062000804017f */
[----:B------:R-:W-:Y:S05]  /*1a90*/  @!P0 BRA `(.L_x_14168) ;  /* 0x0000000000048947 */ /* 0x000fea0003800000 */
[----:B------:R-:W-:Y:S01]  /*1aa0*/  BPT.TRAP 0x1 ;  /* 0x000000040000795c */ /* 0x000fe20000300000 */
.L_x_14168:
[----:B------:R-:W2:Y:S02]  /*1ab0*/  S2R R2, SR_TID.X ;  /* 0x0000000000027919 */ /* 0x000ea40000002100 */
[----:B--2---:R-:W-:Y:S01]  /*1ac0*/  LOP3.LUT P1, RZ, R2, 0x7f, RZ, 0xc0, !PT ;  /* 0x0000007f02ff7812 */ /* 0x004fe2000782c0ff */
[----:B-1----:R-:W-:-:S12]  /*1ad0*/  @P2 BRA `(.L_x_14169) ;  /* 0x0000000000082947 */ /* 0x002fd80003800000 */
[----:B------:R-:W1:Y:S02]  /*1ae0*/  SYNCS.PHASECHK.TRANS64.TRYWAIT P2, [R3+URZ+0x16830], R0 ;  /* 0x01683000030075a7 */ /* 0x000e64000804017f */
[----:B-1----:R-:W-:Y:S05]  /*1af0*/  @!P2 BRA `(.L_x_14170) ;  /* 0x000000f00050a947 */ /* 0x002fea0003800000 */
.L_x_14169:
[----:B------:R-:W-:Y:S05]  /*1b00*/  WARPSYNC.ALL ;  /* 0x0000000000007948 */ /* 0x000fea0003800000 */
[----:B------:R-:W-:Y:S01]  /*1b10*/  UIADD3 UR4, UR38, 0xe400, URZ ;  /* 0x0000e40026047890 */ /* 0x000fe2000fffe03f */
[----:B------:R-:W-:Y:S01]  /*1b20*/  WARPGROUP.ARRIVE ;  /* 0x00000000000079c5 */ /* 0x000fe20000000000 */
[----:B------:R-:W-:Y:S01]  /*1b30*/  ULOP3.LUT UR8, UR42, 0x10000, URZ, 0xfc, !UPT ;  /* 0x000100002a087892 */ /* 0x000fe2000f8efc3f */
[----:B01----:R-:W0:Y:S01]  /*1b40*/  LDC R0, c[0x0][0x448] ;  /* 0x00011200ff007b82 */ /* 0x003e220000000800 */
[----:B------:R-:W-:Y:S01]  /*1b50*/  USHF.R.U32.HI UR4, URZ, 0x4, UR4 ;  /* 0x000000043f047899 */ /* 0x000fe20008011604 */
[----:B------:R-:W-:Y:S01]  /*1b60*/  IMAD.IADD R10, R152, 0x1, R16 ;  /* 0x00000001980a7824 */ /* 0x000fe200078e0210 */
[----:B------:R-:W-:Y:S01]  /*1b70*/  UMOV UR9, 0x40000040 ;  /* 0x4000004000097882 */ /* 0x000fe20000000000 */
[----:B------:R-:W-:Y:S01]  /*1b80*/  UMOV UR11, 0x40000040 ;  /* 0x40000040000b7882 */ /* 0x000fe20000000000 */
[----:B------:R-:W-:Y:S01]  /*1b90*/  ULOP3.LUT UR4, UR4, 0x3fff, URZ, 0xc0, !UPT ;  /* 0x00003fff04047892 */ /* 0x000fe2000f8ec03f */
[----:B------:R-:W-:Y:S01]  /*1ba0*/  @!P1 VIADD R3, R3, 0x16840 ;  /* 0x0001684003039836 */ /* 0x000fe20000000000 */
[----:B------:R-:W-:Y:S01]  /*1bb0*/  UIADD3 UR12, UR8, 0x2, URZ ;  /* 0x00000002080c7890 */ /* 0x000fe2000fffe03f */
[----:B------:R-:W-:Y:S01]  /*1bc0*/  CS2R R118, SRZ ;  /* 0x0000000000767805 */ /* 0x000fe2000001ff00 */
[----:B------:R-:W-:Y:S01]  /*1bd0*/  ULOP3.LUT UR20, UR4, 0x10000, URZ, 0xfc, !UPT ;  /* 0x0001000004147892 */ /* 0x000fe2000f8efc3f */
[----:B------:R-:W-:Y:S01]  /*1be0*/  CS2R R116, SRZ ;  /* 0x0000000000747805 */ /* 0x000fe2000001ff00 */
[----:B------:R-:W-:Y:S01]  /*1bf0*/  UMOV UR13, 0x40000040 ;  /* 0x40000040000d7882 */ /* 0x000fe20000000000 */
[----:B------:R-:W-:Y:S01]  /*1c00*/  UMOV UR15, 0x40000040 ;  /* 0x40000040000f7882 */ /* 0x000fe20000000000 */
[----:B------:R-:W-:Y:S01]  /*1c10*/  ULEA UR10, UR37, UR20, 0xa ;  /* 0x00000014250a7291 */ /* 0x000fe2000f8e503f */
[----:B------:R-:W-:Y:S01]  /*1c20*/  @!P1 PRMT R3, RZ, 0x654, R3 ;  /* 0x00000654ff039816 */ /* 0x000fe20000000003 */
        /* <DEDUP_REMOVED lines=10> */
[----:B0-----:R-:W-:Y:S01]  /*1cd0*/  ISETP.NE.AND P2, PT, R0, 0x1, PT ;  /* 0x000000010000780c */ /* 0x001fe20003f45270 */
[----:B------:R-:W-:Y:S01]  /*1ce0*/  UIADD3 UR6, UR10, 0x6, URZ ;  /* 0x000000060a067890 */ /* 0x000fe2000fffe03f */
[----:B------:R-:W-:Y:S01]  /*1cf0*/  UMOV UR5, 0x40000040 ;  /* 0x4000004000057882 */ /* 0x000fe20000000000 */
[----:B------:R-:W-:-:S10]  /*1d00*/  UMOV UR7, 0x40000040 ;  /* 0x4000004000077882 */ /* 0x000fd40000000000 */
[----:B------:R-:W0:Y:S08]  /*1d10*/  @P2 LDC R5, c[0x0][0x44c] ;  /* 0x00011300ff052b82 */ /* 0x000e300000000800 */
[----:B------:R-:W1:Y:S01]  /*1d20*/  @P2 LDC R7, c[0x0][0x450] ;  /* 0x00011400ff072b82 */ /* 0x000e620000000800 */
[----:B0-----:R-:W-:-:S04]  /*1d30*/  @P2 IMAD.HI.U32 R0, R10, R5, RZ ;  /* 0x000000050a002227 */ /* 0x001fc800078e00ff */
[----:B------:R-:W-:Y:S01]  /*1d40*/  IMAD.MOV.U32 R5, RZ, RZ, -0x80 ;  /* 0xffffff80ff057424 */ /* 0x000fe200078e00ff */
[----:B-1----:R-:W-:-:S03]  /*1d50*/  @P2 SHF.R.U32.HI R10, RZ, R7, R0 ;  /* 0x00000007ff0a2219 */ /* 0x002fc60000011600 */
[----:B------:R-:W-:Y:S02]  /*1d60*/  IMAD R5, R88, R5, 0x80 ;  /* 0x0000008058057424 */ /* 0x000fe400078e0205 */
[----:B------:R-:W0:Y:S03]  /*1d70*/  SHFL.IDX PT, R0, R10, 0x1, 0x1c1f ;  /* 0x003c1f000a007f89 */ /* 0x000e2600000e0000 */
[C-C-:B------:R-:W-:Y:S02]  /*1d80*/  IADD3 R91, -R22.reuse, 0x1, R5.reuse ;  /* 0x00000001165b7810 */ /* 0x140fe40007ffe105 */
[----:B------:R-:W-:Y:S01]  /*1d90*/  IADD3 R8, -R22, R17, R5 ;  /* 0x0000001116087210 */ /* 0x000fe20007ffe105 */
[----:B------:R-:W1:Y:S01]  /*1da0*/  SHFL.IDX PT, R10, R10, RZ, 0x1c1f ;  /* 0x001c1fff0a0a7589 */ /* 0x000e6200000e0000 */
[----:B------:R-:W-:-:S04]  /*1db0*/  IADD3 R91, -R18, R91, R17 ;  /* 0x0000005b125b7210 */ /* 0x000fc80007ffe111 */
[----:B0-----:R-:W-:-:S04]  /*1dc0*/  VIADDMNMX R0, R0, R91, R8, PT ;  /* 0x0000005b00007246 */ /* 0x001fc80003800108 */
[C---:B------:R-:W-:Y:S02]  /*1dd0*/  ISETP.GT.AND P3, PT, R0.reuse, RZ, PT ;  /* 0x000000ff0000720c */ /* 0x040fe40003f64270 */
[C---:B------:R-:W-:Y:S02]  /*1de0*/  ISETP.GT.AND P4, PT, R0.reuse, 0x1, PT ;  /* 0x000000010000780c */ /* 0x040fe40003f84270 */
[----:B------:R-:W-:Y:S02]  /*1df0*/  ISETP.GT.AND P5, PT, R0, 0x8, PT ;  /* 0x000000080000780c */ /* 0x000fe40003fa4270 */
[----:B-1----:R-:W-:Y:S01]  /*1e00*/  VIADDMNMX R8, R10, R91, R8, PT ;  /* 0x0000005b0a087246 */ /* 0x002fe20003800108 */
        /* <DEDUP_REMOVED lines=8> */
[----:B------:R-:W-:Y:S01]  /*1e90*/  HGMMA.64x128x16.F32 R24, gdesc[UR4], R24, gsb0 ;  /* 0x01e00000041879f0 */ /* 0x000fe20008000818 */
[----:B------:R-:W-:Y:S02]  /*1ea0*/  ULDC UR6, c[0x0][0x988] ;  /* 0x0002620000067ab9 */ /* 0x000fe40000000800 */
        /* <DEDUP_REMOVED lines=37> */
[----:B------:R-:W1:Y:S01]  /*2100*/  @P2 LDC R50, c[0x0][0x450] ;  /* 0x00011400ff322b82 */ /* 0x000e620000000800 */
        /* <DEDUP_REMOVED lines=57> */
[C---:B------:R-:W-:Y:S02]  /*24a0*/  ISETP.GT.AND P4, PT, R8.reuse, 0x1, PT ;  /* 0x000000010800780c */ /* 0x040fe40003f84270 */
[----:B------:R-:W-:Y:S02]  /*24b0*/  FMNMX.FTZ R4, R87, R2, !PT ;  /* 0x0000000257047209 */ /* 0x000fe40007810000 */
[----:B------:R-:W-:-:S02]  /*24c0*/  ISETP.GT.AND P5, PT, R8, 0x8, PT ;  /* 0x000000080800780c */ /* 0x000fc40003fa4270 */
[----:B------:R-:W-:Y:S01]  /*24d0*/  FSEL R25, R25, -INF , P4 ;  /* 0xff80000019197808 */ /* 0x000fe20002000000 */
[----:B------:R-:W2:Y:S01]  /*24e0*/  SHFL.BFLY PT, R35, R4, 0x2, 0x1f ;  /* 0x0c401f0004237f89 */ /* 0x000ea200000e0000 */
[----:B------:R-:W-:Y:S02]  /*24f0*/  FSEL R91, R28, -INF , P5 ;  /* 0xff8000001c5b7808 */ /* 0x000fe40002800000 */
[----:B------:R-:W-:Y:S02]  /*2500*/  ISETP.GT.AND P4, PT, R8, 0x10, PT ;  /* 0x000000100800780c */ /* 0x000fe40003f84270 */
[----:B--2---:R-:W-:-:S05]  /*2510*/  FMNMX.FTZ R35, R4, R35, !PT ;  /* 0x0000002304237209 */ /* 0x004fca0007810000 */
[----:B------:R-:W2:Y:S02]  /*2520*/  SHFL.BFLY PT, R2, R35, 0x1, 0x1f ;  /* 0x0c201f0023027f89 */ /* 0x000ea400000e0000 */
[----:B--2---:R-:W-:-:S04]  /*2530*/  FMNMX.FTZ R2, R35, R2, !PT ;  /* 0x0000000223027209 */ /* 0x004fc80007810000 */
        /* <DEDUP_REMOVED lines=40> */
[--C-:B------:R-:W-:Y:S01]  /*27c0*/  FFMA.FTZ R151, R105, R0, -R6.reuse ;  /* 0x0000000069977223 */ /* 0x100fe20000010806 */
[----:B------:R-:W-:Y:S01]  /*27d0*/  FSEL R97, R40, -INF , P4 ;  /* 0xff80000028617808 */ /* 0x000fe20002000000 */
[----:B------:R-:W-:Y:S01]  /*27e0*/  MUFU.EX2 R149, R149 ;  /* 0x0000009500957308 */ /* 0x000fe20000000800 */
[----:B------:R-:W-:Y:S01]  /*27f0*/  FMNMX.FTZ R14, R37, R14, !PT ;  /* 0x0000000e250e7209 */ /* 0x000fe20007810000 */
[-CC-:B------:R-:W-:Y:S01]  /*2800*/  FFMA.FTZ R129, R9, R0.reuse, -R6.reuse ;  /* 0x0000000009817223 */ /* 0x180fe20000010806 */
[C---:B------:R-:W-:Y:S01]  /*2810*/  ISETP.GT.AND P4, PT, R8.reuse, 0x28, PT ;  /* 0x000000280800780c */ /* 0x040fe20003f84270 */
[-CC-:B------:R-:W-:Y:S01]  /*2820*/  FFMA.FTZ R123, R31, R0.reuse, -R6.reuse ;  /* 0x000000001f7b7223 */ /* 0x180fe20000010806 */
[----:B------:R-:W-:Y:S01]  /*2830*/  FSEL R41, R41, -INF , P3 ;  /* 0xff80000029297808 */ /* 0x000fe20001800000 */
[--C-:B------:R-:W-:Y:S01]  /*2840*/  FFMA.FTZ R131, R11, R0, -R6.reuse ;  /* 0x000000000b837223 */ /* 0x100fe20000010806 */
[----:B------:R-:W-:Y:S01]  /*2850*/  FMNMX.FTZ R14, R97, R14, !PT ;  /* 0x0000000e610e7209 */ /* 0x000fe20007810000 */
[----:B------:R-:W3:Y:S01]  /*2860*/  MUFU.EX2 R4, R4 ;  /* 0x0000000400047308 */ /* 0x000ee20000000800 */
[----:B------:R-:W-:Y:S01]  /*2870*/  ISETP.GT.AND P3, PT, R8, 0x29, PT ;  /* 0x000000290800780c */ /* 0x000fe20003f64270 */
[-CC-:B------:R-:W-:Y:S01]  /*2880*/  FFMA.FTZ R125, R13, R0.reuse, -R6.reuse ;  /* 0x000000000d7d7223 */ /* 0x180fe20000010806 */
[----:B------:R-:W-:Y:S01]  /*2890*/  FSEL R99, R44, -INF , P4 ;  /* 0xff8000002c637808 */ /* 0x000fe20002000000 */
[--C-:B------:R-:W-:Y:S01]  /*28a0*/  FFMA.FTZ R127, R15, R0, -R6.reuse ;  /* 0x000000000f7f7223 */ /* 0x100fe20000010806 */
[----:B--2---:R-:W-:Y:S01]  /*28b0*/  FMNMX.FTZ R20, R41, R14, !PT ;  /* 0x0000000e29147209 */ /* 0x004fe20007810000 */
        /* <DEDUP_REMOVED lines=11> */
[----:B------:R-:W-:Y:S01]  /*2970*/  FMNMX.FTZ R20, R45, R20, !PT ;  /* 0x000000142d147209 */ /* 0x000fe20007810000 */
[----:B---3--:R-:W-:Y:S01]  /*2980*/  FADD.FTZ R46, R149, R4 ;  /* 0x00000004952e7221 */ /* 0x008fe20000010000 */
[C---:B------:R-:W-:Y:S01]  /*2990*/  ISETP.GT.AND P4, PT, R8.reuse, 0x38, PT ;  /* 0x000000380800780c */ /* 0x040fe20003f84270 */
[-CC-:B------:R-:W-:Y:S01]  /*29a0*/  FFMA.FTZ R38, R75, R0.reuse, -R6.reuse ;  /* 0x000000004b267223 */ /* 0x180fe20000010806 */
[----:B------:R-:W-:Y:S01]  /*29b0*/  FSEL R49, R49, -INF , P3 ;  /* 0xff80000031317808 */ /* 0x000fe20001800000 */
[--C-:B------:R-:W-:Y:S01]  /*29c0*/  FFMA.FTZ R40, R79, R0, -R6.reuse ;  /* 0x000000004f287223 */ /* 0x100fe20000010806 */
[----:B------:R-:W-:Y:S01]  /*29d0*/  FMNMX.FTZ R20, R101, R20, !PT ;  /* 0x0000001465147209 */ /* 0x000fe20007810000 */
[----:B------:R-:W3:Y:S01]  /*29e0*/  MUFU.EX2 R10, R10 ;  /* 0x0000000a000a7308 */ /* 0x000ee20000000800 */
[----:B------:R-:W-:Y:S01]  /*29f0*/  ISETP.GT.AND P3, PT, R8, 0x39, PT ;  /* 0x000000390800780c */ /* 0x000fe20003f64270 */
[----:B------:R-:W-:Y:S01]  /*2a00*/  FFMA.FTZ R42, R83, R0, -R6 ;  /* 0x00000000532a7223 */ /* 0x000fe20000010806 */
[----:B------:R-:W-:-:S02]  /*2a10*/  FSEL R103, R52, -INF , P4 ;  /* 0xff80000034677808 */ /* 0x000fc40002000000 */
[----:B------:R-:W-:Y:S02]  /*2a20*/  CS2R R108, SRZ ;  /* 0x00000000006c7805 */ /* 0x000fe4000001ff00 */
[----:B--2---:R-:W-:Y:S02]  /*2a30*/  FMNMX.FTZ R24, R49, R20, !PT ;  /* 0x0000001431187209 */ /* 0x004fe40007810000 */
[----:B------:R-:W-:Y:S02]  /*2a40*/  CS2R R106, SRZ ;  /* 0x00000000006a7805 */ /* 0x000fe4000001ff00 */
[----:B------:R-:W-:Y:S01]  /*2a50*/  ISETP.GT.AND P4, PT, R8, 0x40, PT ;  /* 0x000000400800780c */ /* 0x000fe20003f84270 */
[----:B------:R2:W-:Y:S01]  /*2a60*/  MUFU.EX2 R20, R26 ;  /* 0x0000001a00147308 */ /* 0x0005e20000000800 */
[----:B------:R-:W-:Y:S01]  /*2a70*/  FSEL R53, R53, -INF , P3 ;  /* 0xff80000035357808 */ /* 0x000fe20001800000 */
[----:B----4-:R-:W-:Y:S01]  /*2a80*/  FADD.FTZ R31, R151, R46 ;  /* 0x0000002e971f7221 */ /* 0x010fe20000010000 */
[----:B------:R-:W-:-:S02]  /*2a90*/  FMNMX.FTZ R24, R103, R24, !PT ;  /* 0x0000001867187209 */ /* 0x000fc40007810000 */
[----:B------:R-:W-:Y:S02]  /*2aa0*/  CS2R R104, SRZ ;  /* 0x0000000000687805 */ /* 0x000fe4000001ff00 */
[----:B------:R-:W-:Y:S02]  /*2ab0*/  ISETP.GT.AND P3, PT, R8, 0x41, PT ;  /* 0x000000410800780c */ /* 0x000fe40003f64270 */
[----:B------:R-:W-:Y:S01]  /*2ac0*/  FSEL R89, R56, -INF , P4 ;  /* 0xff80000038597808 */ /* 0x000fe20002000000 */
[----:B------:R-:W4:Y:S01]  /*2ad0*/  MUFU.EX2 R145, R145 ;  /* 0x0000009100917308 */ /* 0x000f220000000800 */
[----:B------:R-:W-:Y:S01]  /*2ae0*/  FMNMX.FTZ R24, R53, R24, !PT ;  /* 0x0000001835187209 */ /* 0x000fe20007810000 */
[----:B---3--:R-:W-:Y:S01]  /*2af0*/  FADD.FTZ R46, R10, R31 ;  /* 0x0000001f0a2e7221 */ /* 0x008fe20000010000 */
[----:B------:R-:W-:Y:S02]  /*2b00*/  ISETP.GT.AND P4, PT, R8, 0x48, PT ;  /* 0x000000480800780c */ /* 0x000fe40003f84270 */
[----:B------:R-:W-:-:S02]  /*2b10*/  FSEL R57, R57, -INF , P3 ;  /* 0xff80000039397808 */ /* 0x000fc40001800000 */
[----:B------:R-:W-:Y:S01]  /*2b20*/  FMNMX.FTZ R24, R89, R24, !PT ;  /* 0x0000001859187209 */ /* 0x000fe20007810000 */
[----:B------:R-:W3:Y:S01]  /*2b30*/  MUFU.EX2 R147, R147 ;  /* 0x0000009300937308 */ /* 0x000ee20000000800 */
[----:B------:R-:W-:Y:S02]  /*2b40*/  ISETP.GT.AND P3, PT, R8, 0x49, PT ;  /* 0x000000490800780c */ /* 0x000fe40003f64270 */
[----:B------:R-:W-:Y:S02]  /*2b50*/  FSEL R43, R60, -INF , P4 ;  /* 0xff8000003c2b7808 */ /* 0x000fe40002000000 */
[----:B--2---:R-:W-:Y:S02]  /*2b60*/  FMNMX.FTZ R26, R57, R24, !PT ;  /* 0x00000018391a7209 */ /* 0x004fe40007810000 */
[----:B------:R-:W-:Y:S01]  /*2b70*/  ISETP.GT.AND P4, PT, R8, 0x50, PT ;  /* 0x000000500800780c */ /* 0x000fe20003f84270 */
[----:B------:R2:W-:Y:S01]  /*2b80*/  MUFU.EX2 R24, R28 ;  /* 0x0000001c00187308 */ /* 0x0005e20000000800 */
        /* <DEDUP_REMOVED lines=35> */
[----:B------:R-:W-:Y:S01]  /*2dc0*/  FMNMX.FTZ R30, R77, R30, !PT ;  /* 0x0000001e4d1e7209 */ /* 0x000fe20007810000 */
[-CC-:B--2---:R-:W-:Y:S01]  /*2dd0*/  FFMA.FTZ R32, R63, R0.reuse, -R6.reuse ;  /* 0x000000003f207223 */ /* 0x184fe20000010806 */
[----:B------:R-:W-:Y:S01]  /*2de0*/  ISETP.GT.AND P4, PT, R8, 0x78, PT ;  /* 0x000000780800780c */ /* 0x000fe20003f84270 */
[----:B------:R-:W-:Y:S01]  /*2df0*/  FFMA.FTZ R6, R87, R0, -R6 ;  /* 0x0000000057067223 */ /* 0x000fe20000010806 */
[----:B------:R-:W-:-:S02]  /*2e00*/  FSEL R81, R81, -INF , P3 ;  /* 0xff80000051517808 */ /* 0x000fc40001800000 */
[----:B------:R-:W-:Y:S01]  /*2e10*/  FMNMX.FTZ R30, R55, R30, !PT ;  /* 0x0000001e371e7209 */ /* 0x000fe20007810000 */
[----:B------:R-:W-:Y:S01]  /*2e20*/  MUFU.EX2 R135, R135 ;  /* 0x0000008700877308 */ /* 0x000fe20000000800 */
[----:B------:R-:W-:Y:S02]  /*2e30*/  ISETP.GT.AND P3, PT, R8, 0x79, PT ;  /* 0x000000790800780c */ /* 0x000fe40003f64270 */
[----:B------:R-:W-:Y:S02]  /*2e40*/  FSEL R5, R84, -INF , P4 ;  /* 0xff80000054057808 */ /* 0x000fe40002000000 */
[----:B------:R-:W-:Y:S02]  /*2e50*/  FMNMX.FTZ R8, R81, R30, !PT ;  /* 0x0000001e51087209 */ /* 0x000fe40007810000 */
[----:B------:R-:W-:Y:S01]  /*2e60*/  FSEL R85, R85, -INF , P3 ;  /* 0xff80000055557808 */ /* 0x000fe20001800000 */
[----:B------:R-:W-:Y:S01]  /*2e70*/  MUFU.EX2 R30, R59 ;  /* 0x0000003b001e7308 */ /* 0x000fe20000000800 */
[----:B------:R-:W-:-:S02]  /*2e80*/  FMNMX.FTZ R8, R5, R8, !PT ;  /* 0x0000000805087209 */ /* 0x000fc40007810000 */
[----:B------:R-:W-:Y:S02]  /*2e90*/  F2FP.F16.F32.PACK_AB R149, R4, R149 ;  /* 0x000000950495723e */ /* 0x000fe400000000ff */
[----:B------:R-:W-:Y:S02]  /*2ea0*/  FMNMX.FTZ R8, R85, R8, !PT ;  /* 0x0000000855087209 */ /* 0x000fe40007810000 */
[----:B------:R-:W-:Y:S01]  /*2eb0*/  F2FP.F16.F32.PACK_AB R151, R10, R151 ;  /* 0x000000970a97723e */ /* 0x000fe200000000ff */
        /* <DEDUP_REMOVED lines=20> */
[-CC-:B------:R-:W-:Y:S01]  /*3000*/  FFMA.FTZ R144, R93, R0.reuse, -R44.reuse ;  /* 0x000000005d907223 */ /* 0x180fe2000001082c */
[-C--:B------:R-:W-:Y:S01]  /*3010*/  FFMA.FTZ R11, R33, R0.reuse, -R44 ;  /* 0x00000000210b7223 */ /* 0x080fe2000001082c */
[----:B------:R-:W-:Y:S01]  /*3020*/  MUFU.EX2 R148, R148 ;  /* 0x0000009400947308 */ /* 0x000fe20000000800 */
[----:B----4-:R-:W-:Y:S01]  /*3030*/  FADD.FTZ R33, R145, R46 ;  /* 0x0000002e91217221 */ /* 0x010fe20000010000 */
[-CC-:B------:R-:W-:Y:S01]  /*3040*/  FFMA.FTZ R13, R37, R0.reuse, -R44.reuse ;  /* 0x00000000250d7223 */ /* 0x180fe2000001082c */
[-CC-:B------:R-:W-:Y:S01]  /*3050*/  FFMA.FTZ R146, R95, R0.reuse, -R44.reuse ;  /* 0x000000005f927223 */ /* 0x180fe2000001082c */
[----:B------:R-:W2:Y:S01]  /*3060*/  @P2 LDC R37, c[0x0][0x44c] ;  /* 0x00011300ff252b82 */ /* 0x000ea20000000800 */
[----:B------:R-:W-:Y:S01]  /*3070*/  FADD.FTZ R46, R12, R33 ;  /* 0x000000210c2e7221 */ /* 0x000fe20000010000 */
[-CC-:B------:R-:W-:Y:S01]  /*3080*/  FFMA.FTZ R140, R97, R0.reuse, -R44.reuse ;  /* 0x00000000618c7223 */ /* 0x180fe2000001082c */
[-C--:B------:R-:W-:Y:S01]  /*3090*/  FFMA.FTZ R15, R41, R0.reuse, -R44 ;  /* 0x00000000290f7223 */ /* 0x080fe2000001082c */
[----:B------:R-:W4:Y:S01]  /*30a0*/  MUFU.EX2 R7, R7 ;  /* 0x0000000700077308 */ /* 0x000f220000000800 */
[----:B---3--:R-:W-:Y:S01]  /*30b0*/  FADD.FTZ R33, R147, R46 ;  /* 0x0000002e93217221 */ /* 0x008fe20000010000 */
[-CC-:B------:R-:W-:Y:S01]  /*30c0*/  FFMA.FTZ R142, R99, R0.reuse, -R44.reuse ;  /* 0x00000000638e7223 */ /* 0x180fe2000001082c */
[-CC-:B------:R-:W-:Y:S01]  /*30d0*/  FFMA.FTZ R21, R45, R0.reuse, -R44.reuse ;  /* 0x000000002d157223 */ /* 0x180fe2000001082c */
[-CC-:B------:R-:W-:Y:S01]  /*30e0*/  FFMA.FTZ R136, R101, R0.reuse, -R44.reuse ;  /* 0x0000000065887223 */ /* 0x180fe2000001082c */
[----:B------:R-:W-:Y:S01]  /*30f0*/  FADD.FTZ R48, R14, R33 ;  /* 0x000000210e307221 */ /* 0x000fe20000010000 */
[-C--:B------:R-:W-:Y:S01]  /*3100*/  FFMA.FTZ R25, R49, R0.reuse, -R44 ;  /* 0x0000000031197223 */ /* 0x080fe2000001082c */
[----:B------:R-:W-:Y:S01]  /*3110*/  IMAD.MOV.U32 R41, RZ, RZ, R16 ;  /* 0x000000ffff297224 */ /* 0x000fe200078e0010 */
        /* <DEDUP_REMOVED lines=9> */
[----:B----4-:R-:W-:Y:S01]  /*31b0*/  FADD.FTZ R35, R148, R7 ;  /* 0x0000000794237221 */ /* 0x010fe20000010000 */
[-CC-:B------:R-:W-:Y:S01]  /*31c0*/  FFMA.FTZ R128, R47, R0.reuse, -R44.reuse ;  /* 0x000000002f807223 */ /* 0x180fe2000001082c */
[----:B------:R-:W-:Y:S01]  /*31d0*/  FFMA.FTZ R69, R69, R0, -R44 ;  /* 0x0000000045457223 */ /* 0x000fe2000001082c */
[----:B--2---:R-:W-:-:S04]  /*31e0*/  @P2 IMAD.HI.U32 R37, R16, R37, RZ ;  /* 0x0000002510252227 */ /* 0x004fc800078e00ff */
[-CC-:B------:R-:W-:Y:S01]  /*31f0*/  FFMA.FTZ R124, R51, R0.reuse, -R44.reuse ;  /* 0x00000000337c7223 */ /* 0x180fe2000001082c */
[-CC-:B------:R-:W-:Y:S01]  /*3200*/  FFMA.FTZ R126, R27, R0.reuse, -R44.reuse ;  /* 0x000000001b7e7223 */ /* 0x180fe2000001082c */
[----:B------:R-:W-:Y:S01]  /*3210*/  FFMA.FTZ R77, R77, R0, -R44 ;  /* 0x000000004d4d7223 */ /* 0x000fe2000001082c */
[----:B------:R-:W2:Y:S01]  /*3220*/  MUFU.EX2 R144, R144 ;  /* 0x0000009000907308 */ /* 0x000ea20000000800 */
[----:B---3--:R-:W-:Y:S01]  /*3230*/  FADD.FTZ R46, R150, R35 ;  /* 0x00000023962e7221 */ /* 0x008fe20000010000 */
[----:B------:R-:W-:Y:S01]  /*3240*/  FADD.FTZ R35, R141, R48 ;  /* 0x000000308d237221 */ /* 0x000fe20000010000 */
[----:B-1----:R-:W-:Y:S01]  /*3250*/  @P2 SHF.R.U32.HI R41, RZ, R50, R37 ;  /* 0x00000032ff292219 */ /* 0x002fe20000011625 */
[-CC-:B------:R-:W-:Y:S01]  /*3260*/  FFMA.FTZ R55, R55, R0.reuse, -R44.reuse ;  /* 0x0000000037377223 */ /* 0x180fe2000001082c */
[----:B------:R-:W-:Y:S01]  /*3270*/  FFMA.FTZ R81, R81, R0, -R44 ;  /* 0x0000000051517223 */ /* 0x000fe2000001082c */
[----:B------:R-:W-:Y:S01]  /*3280*/  FADD.FTZ R48, R20, R35 ;  /* 0x0000002314307221 */ /* 0x000fe20000010000 */
[----:B------:R-:W-:Y:S01]  /*3290*/  IADD3 R43, R41, R17, -R18 ;  /* 0x00000011292b7210 */ /* 0x000fe20007ffe812 */
[----:B------:R-:W1:Y:S01]  /*32a0*/  MUFU.EX2 R11, R11 ;  /* 0x0000000b000b7308 */ /* 0x000e620000000800 */
[----:B0-----:R-:W-:Y:S01]  /*32b0*/  FADD.FTZ R3, R9, R46 ;  /* 0x0000002e09037221 */ /* 0x001fe20000010000 */
[----:B------:R-:W-:Y:S01]  /*32c0*/  FADD.FTZ R35, R143, R48 ;  /* 0x000000308f237221 */ /* 0x000fe20000010000 */
[----:B------:R-:W-:-:S02]  /*32d0*/  F2FP.F16.F32.PACK_AB R148, R7, R148 ;  /* 0x000000940794723e */ /* 0x000fc400000000ff */
[----:B------:R-:W-:Y:S02]  /*32e0*/  CS2R R102, SRZ ;  /* 0x0000000000667805 */ /* 0x000fe4000001ff00 */
[----:B------:R-:W-:Y:S01]  /*32f0*/  SHF.R.S32.HI R50, RZ, 0x1f, R43 ;  /* 0x0000001fff327819 */ /* 0x000fe2000001142b */
[----:B------:R-:W-:Y:S01]  /*3300*/  FADD.FTZ R48, R24, R35 ;  /* 0x0000002318307221 */ /* 0x000fe20000010000 */
[----:B------:R-:W-:Y:S01]  /*3310*/  FFMA.FTZ R35, R65, R0, -R44 ;  /* 0x0000000041237223 */ /* 0x000fe2000001082c */
[----:B------:R-:W0:Y:S01]  /*3320*/  MUFU.EX2 R146, R146 ;  /* 0x0000009200927308 */ /* 0x000e220000000800 */
[----:B--2---:R-:W-:Y:S01]  /*3330*/  FADD.FTZ R46, R144, R3 ;  /* 0x00000003902e7221 */ /* 0x004fe20000010000 */
[----:B------:R-:W-:Y:S01]  /*3340*/  FADD.FTZ R37, R137, R48 ;  /* 0x0000003089257221 */ /* 0x000fe20000010000 */
[----:B------:R-:W-:Y:S01]  /*3350*/  F2FP.F16.F32.PACK_AB R150, R9, R150 ;  /* 0x000000960996723e */ /* 0x000fe200000000ff */
[----:B------:R-:W-:Y:S01]  /*3360*/  VIADD R9, R88, 0xfffffffe ;  /* 0xfffffffe58097836 */ /* 0x000fe20000000000 */
[----:B------:R-:W-:Y:S01]  /*3370*/  F2FP.F16.F32.PACK_AB R145, R12, R145 ;  /* 0x000000910c91723e */ /* 0x000fe200000000ff */
[----:B------:R-:W-:Y:S01]  /*3380*/  FADD.FTZ R48, R26, R37 ;  /* 0x000000251a307221 */ /* 0x000fe20000010000 */
[----:B------:R-:W-:Y:S01]  /*3390*/  F2FP.F16.F32.PACK_AB R147, R14, R147 ;  /* 0x000000930e93723e */ /* 0x000fe200000000ff */
[----:B------:R-:W2:Y:S01]  /*33a0*/  MUFU.EX2 R13, R13 ;  /* 0x0000000d000d7308 */ /* 0x000ea20000000800 */
[----:B-1----:R-:W-:Y:S01]  /*33b0*/  FADD.FTZ R3, R11, R46 ;  /* 0x0000002e0b037221 */ /* 0x002fe20000010000 */
[----:B------:R-:W-:Y:S01]  /*33c0*/  FADD.FTZ R37, R139, R48 ;  /* 0x000000308b257221 */ /* 0x000fe20000010000 */
[----:B------:R-:W-:-:S02]  /*33d0*/  F2FP.F16.F32.PACK_AB R141, R20, R141 ;  /* 0x0000008d148d723e */ /* 0x000fc400000000ff */
[----:B------:R-:W-:Y:S02]  /*33e0*/  CS2R R100, SRZ ;  /* 0x0000000000647805 */ /* 0x000fe4000001ff00 */
[----:B------:R-:W-:Y:S01]  /*33f0*/  F2FP.F16.F32.PACK_AB R143, R24, R143 ;  /* 0x0000008f188f723e */ /* 0x000fe200000000ff */
[----:B------:R-:W-:Y:S01]  /*3400*/  FADD.FTZ R48, R28, R37 ;  /* 0x000000251c307221 */ /* 0x000fe20000010000 */
[----:B------:R-:W-:Y:S01]  /*3410*/  FFMA.FTZ R37, R73, R0, -R44 ;  /* 0x0000000049257223 */ /* 0x000fe2000001082c */
[----:B------:R-:W1:Y:S01]  /*3420*/  MUFU.EX2 R140, R140 ;  /* 0x0000008c008c7308 */ /* 0x000e620000000800 */
[----:B0-----:R-:W-:Y:S01]  /*3430*/  FADD.FTZ R46, R146, R3 ;  /* 0x00000003922e7221 */ /* 0x001fe20000010000 */
[----:B------:R-:W-:Y:S01]  /*3440*/  FADD.FTZ R39, R133, R48 ;  /* 0x0000003085277221 */ /* 0x000fe20000010000 */
[----:B------:R-:W-:Y:S02]  /*3450*/  F2FP.F16.F32.PACK_AB R137, R26, R137 ;  /* 0x000000891a89723e */ /* 0x000fe400000000ff */
[----:B------:R-:W-:-:S02]  /*3460*/  CS2R R98, SRZ ;  /* 0x0000000000627805 */ /* 0x000fc4000001ff00 */
[----:B------:R-:W-:Y:S01]  /*3470*/  F2FP.F16.F32.PACK_AB R139, R28, R139 ;  /* 0x0000008b1c8b723e */ /* 0x000fe200000000ff */
[C---:B------:R-:W-:Y:S01]  /*3480*/  FADD.FTZ R48, R30.reuse, R39 ;  /* 0x000000271e307221 */ /* 0x040fe20000010000 */
[----:B------:R-:W-:Y:S01]  /*3490*/  F2FP.F16.F32.PACK_AB R133, R30, R133 ;  /* 0x000000851e85723e */ /* 0x000fe200000000ff */
[----:B------:R-:W0:Y:S01]  /*34a0*/  MUFU.EX2 R15, R15 ;  /* 0x0000000f000f7308 */ /* 0x000e220000000800 */
[----:B--2---:R-:W-:Y:S01]  /*34b0*/  FADD.FTZ R3, R13, R46 ;  /* 0x0000002e0d037221 */ /* 0x004fe20000010000 */
[----:B------:R-:W-:Y:S01]  /*34c0*/  FADD.FTZ R39, R135, R48 ;  /* 0x0000003087277221 */ /* 0x000fe20000010000 */
[C---:B------:R-:W-:Y:S02]  /*34d0*/  F2FP.F16.F32.PACK_AB R135, R32.reuse, R135 ;  /* 0x000000872087723e */ /* 0x040fe400000000ff */
[----:B------:R-:W-:Y:S02]  /*34e0*/  CS2R R96, SRZ ;  /* 0x0000000000607805 */ /* 0x000fe4000001ff00 */
[----:B------:R-:W-:Y:S01]  /*34f0*/  F2FP.F16.F32.PACK_AB R144, R11, R144 ;  /* 0x000000900b90723e */ /* 0x000fe200000000ff */
[----:B------:R-:W-:Y:S01]  /*3500*/  FADD.FTZ R48, R32, R39 ;  /* 0x0000002720307221 */ /* 0x000fe20000010000 */
[-C--:B------:R-:W-:Y:S01]  /*3510*/  FFMA.FTZ R39, R5, R0.reuse, -R44 ;  /* 0x0000000005277223 */ /* 0x080fe2000001082c */
[----:B------:R-:W2:Y:S01]  /*3520*/  MUFU.EX2 R142, R142 ;  /* 0x0000008e008e7308 */ /* 0x000ea20000000800 */
[----:B-1----:R-:W-:Y:S01]  /*3530*/  FADD.FTZ R46, R140, R3 ;  /* 0x000000038c2e7221 */ /* 0x002fe20000010000 */
[----:B------:R-:W-:Y:S01]  /*3540*/  FADD.FTZ R41, R129, R48 ;  /* 0x0000003081297221 */ /* 0x000fe20000010000 */
[----:B------:R-:W-:Y:S01]  /*3550*/  FFMA.FTZ R44, R85, R0, -R44 ;  /* 0x00000000552c7223 */ /* 0x000fe2000001082c */
[----:B------:R-:W-:-:S02]  /*3560*/  LEA.HI R5, R50, R43, RZ, 0x7 ;  /* 0x0000002b32057211 */ /* 0x000fc400078f38ff */
[----:B------:R-:W-:Y:S02]  /*3570*/  CS2R R94, SRZ ;  /* 0x00000000005e7805 */ /* 0x000fe4000001ff00 */
[----:B------:R-:W-:Y:S02]  /*3580*/  F2FP.F16.F32.PACK_AB R129, R34, R129 ;  /* 0x000000812281723e */ /* 0x000fe400000000ff */
[----:B------:R-:W-:Y:S01]  /*3590*/  CS2R R92, SRZ ;  /* 0x00000000005c7805 */ /* 0x000fe2000001ff00 */
[----:B------:R-:W1:Y:S01]  /*35a0*/  MUFU.EX2 R21, R21 ;  /* 0x0000001500157308 */ /* 0x000e620000000800 */
[----:B0-----:R-:W-:Y:S01]  /*35b0*/  FADD.FTZ R3, R15, R46 ;  /* 0x0000002e0f037221 */ /* 0x001fe20000010000 */
[----:B------:R-:W-:Y:S02]  /*35c0*/  F2FP.F16.F32.PACK_AB R146, R13, R146 ;  /* 0x000000920d92723e */ /* 0x000fe400000000ff */
[----:B------:R-:W-:Y:S02]  /*35d0*/  CS2R R90, SRZ ;  /* 0x00000000005a7805 */ /* 0x000fe4000001ff00 */
[----:B------:R-:W-:-:S02]  /*35e0*/  F2FP.F16.F32.PACK_AB R140, R15, R140 ;  /* 0x0000008c0f8c723e */ /* 0x000fc400000000ff */
[----:B------:R-:W-:Y:S01]  /*35f0*/  CS2R R88, SRZ ;  /* 0x0000000000587805 */ /* 0x000fe2000001ff00 */
        /* <DEDUP_REMOVED lines=14> */
[----:B------:R-:W-:Y:S01]  /*36e0*/  FADD.FTZ R46, R34, R41 ;  /* 0x00000029222e7221 */ /* 0x000fe20000010000 */
[----:B------:R-:W-:-:S03]  /*36f0*/  F2FP.F16.F32.PACK_AB R138, R29, R138 ;  /* 0x0000008a1d8a723e */ /* 0x000fc600000000ff */
[----:B------:R-:W-:Y:S01]  /*3700*/  FADD.FTZ R41, R131, R46 ;  /* 0x0000002e83297221 */ /* 0x000fe20000010000 */
[----:B------:R-:W-:Y:S01]  /*3710*/  F2FP.F16.F32.PACK_AB R131, R36, R131 ;  /* 0x000000832483723e */ /* 0x000fe200000000ff */
[----:B------:R-:W0:Y:S01]  /*3720*/  MUFU.EX2 R134, R134 ;  /* 0x0000008600867308 */ /* 0x000e220000000800 */
[----:B--2---:R-:W-:Y:S01]  /*3730*/  FADD.FTZ R4, R132, R3 ;  /* 0x0000000384047221 */ /* 0x004fe20000010000 */
[----:B------:R-:W-:-:S04]  /*3740*/  FADD.FTZ R10, R36, R41 ;  /* 0x00000029240a7221 */ /* 0x000fc80000010000 */
[----:B------:R-:W-:Y:S01]  /*3750*/  FADD.FTZ R41, R125, R10 ;  /* 0x0000000a7d297221 */ /* 0x000fe20000010000 */
[C---:B------:R-:W-:Y:S01]  /*3760*/  F2FP.F16.F32.PACK_AB R125, R38.reuse, R125 ;  /* 0x0000007d267d723e */ /* 0x040fe200000000ff */
[----:B------:R-:W2:Y:S01]  /*3770*/  MUFU.EX2 R33, R33 ;  /* 0x0000002100217308 */ /* 0x000ea20000000800 */
[C---:B-1----:R-:W-:Y:S01]  /*3780*/  FADD.FTZ R3, R31.reuse, R4 ;  /* 0x000000041f037221 */ /* 0x042fe20000010000 */
[----:B------:R-:W-:Y:S01]  /*3790*/  FADD.FTZ R10, R38, R41 ;  /* 0x00000029260a7221 */ /* 0x000fe20000010000 */
[----:B------:R-:W-:-:S03]  /*37a0*/  F2FP.F16.F32.PACK_AB R132, R31, R132 ;  /* 0x000000841f84723e */ /* 0x000fc600000000ff */
[----:B------:R-:W-:Y:S01]  /*37b0*/  FADD.FTZ R41, R127, R10 ;  /* 0x0000000a7f297221 */ /* 0x000fe20000010000 */
[----:B------:R-:W-:Y:S01]  /*37c0*/  F2FP.F16.F32.PACK_AB R127, R40, R127 ;  /* 0x0000007f287f723e */ /* 0x000fe200000000ff */
[----:B------:R-:W1:Y:S01]  /*37d0*/  MUFU.EX2 R128, R128 ;  /* 0x0000008000807308 */ /* 0x000e620000000800 */
[----:B0-----:R-:W-:Y:S01]  /*37e0*/  FADD.FTZ R4, R134, R3 ;  /* 0x0000000386047221 */ /* 0x001fe20000010000 */
[----:B------:R-:W-:-:S06]  /*37f0*/  FADD.FTZ R10, R40, R41 ;  /* 0x00000029280a7221 */ /* 0x000fcc0000010000 */
        /* <DEDUP_REMOVED lines=38> */
[----:B------:R-:W-:Y:S01]  /*3a60*/  SHF.R.S32.HI R6, RZ, 0x7, R5 ;  /* 0x00000007ff067819 */ /* 0x000fe20000011405 */
[----:B--2---:R-:W-:-:S04]  /*3a70*/  FADD.FTZ R7, R39, R4 ;  /* 0x0000000427077221 */ /* 0x004fc80000010000 */
[C---:B-1----:R-:W-:Y:S01]  /*3a80*/  FADD.FTZ R4, R44.reuse, R7 ;  /* 0x000000072c047221 */ /* 0x042fe20000010000 */
[----:B------:R-:W-:Y:S02]  /*3a90*/  VIMNMX R7, R23, R6, !PT ;  /* 0x0000000617077248 */ /* 0x000fe40007fe0100 */
[----:B------:R-:W-:Y:S02]  /*3aa0*/  F2FP.F16.F32.PACK_AB R122, R44, R39 ;  /* 0x000000272c7a723e */ /* 0x000fe400000000ff */
[----:B------:R-:W-:-:S13]  /*3ab0*/  ISETP.GE.AND P3, PT, R9, R7, PT ;  /* 0x000000070900720c */ /* 0x000fda0003f66270 */
[----:B------:R-:W-:Y:S05]  /*3ac0*/  @!P3 BRA `(.L_x_14171) ;  /* 0x00000024008cb947 */ /* 0x000fea0003800000 */
[----:B------:R-:W-:Y:S01]  /*3ad0*/  IMAD.MOV.U32 R6, RZ, RZ, R2 ;  /* 0x000000ffff067224 */ /* 0x000fe200078e0002 */
[----:B------:R-:W-:Y:S01]  /*3ae0*/  UMOV UR7, UR36 ;  /* 0x0000002400077c82 */ /* 0x000fe20008000000 */
[----:B------:R-:W-:Y:S01]  /*3af0*/  IMAD.MOV.U32 R5, RZ, RZ, R8 ;  /* 0x000000ffff057224 */ /* 0x000fe200078e0008 */
[----:B------:R-:W-:Y:S01]  /*3b00*/  UMOV UR6, UR37 ;  /* 0x0000002500067c82 */ /* 0x000fe20008000000 */
[----:B------:R-:W-:-:S07]  /*3b10*/  IMAD.MOV.U32 R119, RZ, RZ, RZ ;  /* 0x000000ffff777224 */ /* 0x000fce00078e00ff */
.L_x_14180:
        /* <DEDUP_REMOVED lines=9> */
.L_x_14173:
[----:B------:R-:W-:Y:S01]  /*3bb0*/  ULEA UR10, UR37, UR38, 0x3 ;  /* 0x00000026250a7291 */ /* 0x000fe2000f8e183f */
[----:B------:R-:W-:-:S05]  /*3bc0*/  IMAD.U32 R0, RZ, RZ, UR36 ;  /* 0x00000024ff007e24 */ /* 0x000fca000f8e00ff */
[----:B------:R-:W-:-:S04]  /*3bd0*/  SHF.L.U32 R0, R0, 0x1f, RZ ;  /* 0x0000001f00007819 */ /* 0x000fc800000006ff */
[----:B------:R0:W1:Y:S01]  /*3be0*/  SYNCS.PHASECHK.TRANS64.TRYWAIT P3, [UR10+0x16830], R0 ;  /* 0x01683000ff0075a7 */ /* 0x000062000806014a */
[----:B------:R-:W-:Y:S05]  /*3bf0*/  @!P0 BRA `(.L_x_14174) ;  /* 0x0000000000048947 */ /* 0x000fea0003800000 */
[----:B------:R-:W-:Y:S01]  /*3c00*/  BPT.TRAP 0x1 ;  /* 0x000000040000795c */ /* 0x000fe20000300000 */
.L_x_14174:
[----:B-1----:R-:W-:Y:S05]  /*3c10*/  @P3 BRA `(.L_x_14172) ;  /* 0x0000000000083947 */ /* 0x002fea0003800000 */
[----:B------:R-:W1:Y:S02]  /*3c20*/  SYNCS.PHASECHK.TRANS64.TRYWAIT P3, [UR10+0x16830], R0 ;  /* 0x01683000ff0075a7 */ /* 0x000e64000806014a */
[----:B-1----:R-:W-:Y:S05]  /*3c30*/  @!P3 BRA `(.L_x_14175) ;  /* 0x000000d00014b947 */ /* 0x002fea0003800000 */
.L_x_14172:
        /* <DEDUP_REMOVED lines=8> */
[----:B------:R-:W-:Y:S01]  /*3cc0*/  UMOV UR24, UR4 ;  /* 0x0000000400187c82 */ /* 0x000fe20008000000 */
[----:B------:R-:W-:Y:S01]  /*3cd0*/  UMOV UR25, UR5 ;  /* 0x0000000500197c82 */ /* 0x000fe20008000000 */
        /* <DEDUP_REMOVED lines=19> */
.L_x_14177:
[----:B------:R-:W-:Y:S01]  /*3e10*/  ULEA UR10, UR6, UR38, 0x3 ;  /* 0x00000026060a7291 */ /* 0x000fe2000f8e183f */
[----:B------:R-:W-:-:S05]  /*3e20*/  IMAD.U32 R0, RZ, RZ, UR7 ;  /* 0x00000007ff007e24 */ /* 0x000fca000f8e00ff */
[----:B------:R-:W-:-:S04]  /*3e30*/  SHF.L.U32 R0, R0, 0x1f, RZ ;  /* 0x0000001f00007819 */ /* 0x000fc800000006ff */
[----:B------:R0:W1:Y:S01]  /*3e40*/  SYNCS.PHASECHK.TRANS64.TRYWAIT P3, [UR10+0x16850], R0 ;  /* 0x01685000ff0075a7 */ /* 0x000062000806014a */
[----:B------:R-:W-:Y:S05]  /*3e50*/  @!P0 BRA `(.L_x_14178) ;  /* 0x0000000000048947 */ /* 0x000fea0003800000 */
[----:B------:R-:W-:Y:S01]  /*3e60*/  BPT.TRAP 0x1 ;  /* 0x000000040000795c */ /* 0x000fe20000300000 */
.L_x_14178:
[----:B-1----:R-:W-:Y:S05]  /*3e70*/  @P3 BRA `(.L_x_14176) ;  /* 0x0000000000083947 */ /* 0x002fea0003800000 */
[----:B------:R-:W1:Y:S02]  /*3e80*/  SYNCS.PHASECHK.TRANS64.TRYWAIT P3, [UR10+0x16850], R0 ;  /* 0x01685000ff0075a7 */ /* 0x000e64000806014a */
[----:B-1----:R-:W-:Y:S05]  /*3e90*/  @!P3 BRA `(.L_x_14179) ;  /* 0x000000cc0094b947 */ /* 0x002fea0003800000 */
.L_x_14176:
[----:B------:R-:W-:Y:S01]  /*3ea0*/  UIADD3 UR7, UR38, 0x400, URZ ;  /* 0x0000040026077890 */ /* 0x000fe2000fffe03f */
[----:B------:R-:W-:Y:S01]  /*3eb0*/  WARPGROUP.ARRIVE ;  /* 0x00000000000079c5 */ /* 0x000fe20000000000 */
[----:B------:R-:W-:Y:S01]  /*3ec0*/  UMOV UR11, 0x40000040 ;  /* 0x40000040000b7882 */ /* 0x000fe20000000000 */
[----:B------:R-:W-:Y:S01]  /*3ed0*/  UMOV UR15, 0x40000040 ;  /* 0x40000040000f7882 */ /* 0x000fe20000000000 */
[----:B------:R-:W-:Y:S01]  /*3ee0*/  USHF.R.U32.HI UR7, URZ, 0x4, UR7 ;  /* 0x000000043f077899 */ /* 0x000fe20008011607 */
[----:B------:R-:W2:Y:S01]  /*3ef0*/  @P2 LDC R8, c[0x0][0x44c] ;  /* 0x00011300ff082b82 */ /* 0x000ea20000000800 */
[----:B-1----:R-:W-:Y:S02]  /*3f00*/  IMAD.IADD R2, R152, 0x1, R16 ;  /* 0x0000000198027824 */ /* 0x002fe400078e0210 */
[----:B------:R-:W-:-:S04]  /*3f10*/  ULOP3.LUT UR7, UR7, 0x3fff, URZ, 0xc0, !UPT ;  /* 0x00003fff07077892 */ /* 0x000fc8000f8ec03f */
[----:B------:R-:W-:Y:S01]  /*3f20*/  ULEA UR10, UR6, UR7, 0xa ;  /* 0x00000007060a7291 */ /* 0x000fe2000f8e503f */
[----:B0-----:R-:W0:Y:S02]  /*3f30*/  @P2 LDC R0, c[0x0][0x450] ;  /* 0x00011400ff002b82 */ /* 0x001e240000000800 */
[----:B------:R-:W-:Y:S01]  /*3f40*/  UMOV UR7, UR36 ;  /* 0x0000002400077c82 */ /* 0x000fe20008000000 */
[----:B------:R-:W-:-:S05]  /*3f50*/  UIADD3 UR14, UR10, 0x80, URZ ;  /* 0x000000800a0e7890 */ /* 0x000fca000fffe03f */
[----:B------:R-:W-:Y:S01]  /*3f60*/  HGMMA.64x64x16.F32 R88, R148, gdesc[UR8].tnspB, R88, gsb0 ;  /* 0x40e0000894587df0 */ /* 0x000fe20008000858 */
[----:B------:R-:W-:Y:S01]  /*3f70*/  UMOV UR11, 0x40000040 ;  /* 0x40000040000b7882 */ /* 0x000fe20000000000 */
[----:B--2---:R-:W-:-:S05]  /*3f80*/  @P2 IMAD.HI.U32 R8, R2, R8, RZ ;  /* 0x0000000802082227 */ /* 0x004fca00078e00ff */
[----:B0-----:R-:W-:Y:S01]  /*3f90*/  @P2 SHF.R.U32.HI R2, RZ, R0, R8 ;  /* 0x00000000ff022219 */ /* 0x001fe20000011608 */
[----:B------:R-:W-:-:S04]  /*3fa0*/  IMAD.MOV.U32 R8, RZ, RZ, -0x80 ;  /* 0xffffff80ff087424 */ /* 0x000fc800078e00ff */
[----:B------:R-:W0:Y:S01]  /*3fb0*/  SHFL.IDX PT, R0, R2, 0x1, 0x1c1f ;  /* 0x003c1f0002007f89 */ /* 0x000e2200000e0000 */
[----:B------:R-:W-:-:S05]  /*3fc0*/  IMAD R8, R9, R8, 0x1 ;  /* 0x0000000109087424 */ /* 0x000fca00078e0208 */
[----:B------:R-:W-:-:S05]  /*3fd0*/  IADD3 R8, R17, R8, -R22 ;  /* 0x0000000811087210 */ /* 0x000fca0007ffe816 */
[----:B------:R-:W-:-:S04]  /*3fe0*/  IMAD.IADD R8, R8, 0x1, -R18 ;  /* 0x0000000108087824 */ /* 0x000fc800078e0a12 */
        /* <DEDUP_REMOVED lines=20> */
[----:B------:R-:W-:Y:S01]  /*4130*/  HGMMA.64x64x16.F32 R88, R144, gdesc[UR12].tnspB, R88, gsb0 ;  /* 0x40e0000c90587df0 */ /* 0x000fe20008000858 */
        /* <DEDUP_REMOVED lines=39> */
[----:B------:R-:W-:Y:S01]  /*43b0*/  ISETP.GT.AND P4, PT, R0, 0x49, PT ;  /* 0x000000490000780c */ /* 0x000fe20003f84270 */
[----:B------:R-:W-:-:S02]  /*43c0*/  WARPGROUP.DEPBAR.LE gsb0, 0x0 ;  /* 0x00008000000079c5 */ /* 0x000fc40000010000 */
        /* <DEDUP_REMOVED lines=43> */
[----:B------:R-:W-:Y:S01]  /*4680*/  FMNMX.FTZ R10, R86, R10, !PT ;  /* 0x0000000a560a7209 */ /* 0x000fe20007810000 */
[----:B------:R-:W-:Y:S02]  /*4690*/  WARPGROUP.DEPBAR.LE gsb0, 0x0 ;  /* 0x00008000000079c5 */ /* 0x000fe40000010000 */
[----:B------:R-:W-:Y:S01]  /*46a0*/  WARPGROUP.ARRIVE ;  /* 0x00000000000079c5 */ /* 0x000fe20000000000 */
[----:B------:R-:W-:-:S02]  /*46b0*/  FMNMX.FTZ R11, R87, R10, !PT ;  /* 0x0000000a570b7209 */ /* 0x000fc40007810000 */
[----:B------:R-:W0:Y:S03]  /*46c0*/  SHFL.IDX PT, R10, R2, RZ, 0x1c1f ;  /* 0x001c1fff020a7589 */ /* 0x000e2600000e0000 */
[----:B------:R-:W-:Y:S01]  /*46d0*/  HGMMA.64x64x16.F32 R88, R136, gdesc[UR12].tnspB, R88, gsb0 ;  /* 0x40e0000c88587df0 */ /* 0x000fe20008000858 */
[----:B------:R-:W1:Y:S01]  /*46e0*/  SHFL.BFLY PT, R0, R11, 0x2, 0x1f ;  /* 0x0c401f000b007f89 */ /* 0x000e6200000e0000 */
[----:B------:R-:W-:Y:S01]  /*46f0*/  UIADD3 UR14, UR10, 0x200, URZ ;  /* 0x000002000a0e7890 */ /* 0x000fe2000fffe03f */
[----:B------:R-:W-:Y:S01]  /*4700*/  UMOV UR15, 0x40000040 ;  /* 0x40000040000f7882 */ /* 0x000fe20000000000 */
[----:B0-----:R-:W-:Y:S01]  /*4710*/  IMAD.IADD R8, R8, 0x1, R10 ;  /* 0x0000000108087824 */ /* 0x001fe200078e020a */
[----:B-1----:R-:W-:Y:S02]  /*4720*/  FMNMX.FTZ R11, R11, R0, !PT ;  /* 0x000000000b0b7209 */ /* 0x002fe40007810000 */
[----:B------:R-:W0:Y:S02]  /*4730*/  LDC R0, c[0x0][0x988] ;  /* 0x00026200ff007b82 */ /* 0x000e240000000800 */
[C---:B------:R-:W-:Y:S01]  /*4740*/  ISETP.GT.AND P4, PT, R8.reuse, RZ, PT ;  /* 0x000000ff0800720c */ /* 0x040fe20003f84270 */
[----:B------:R-:W1:Y:S01]  /*4750*/  SHFL.BFLY PT, R12, R11, 0x1, 0x1f ;  /* 0x0c201f000b0c7f89 */ /* 0x000e6200000e0000 */
[----:B------:R-:W-:-:S02]  /*4760*/  ISETP.GT.AND P5, PT, R8, 0x1, PT ;  /* 0x000000010800780c */ /* 0x000fc40003fa4270 */
[----:B------:R-:W-:Y:S02]  /*4770*/  FSEL R24, R24, -INF , P4 ;  /* 0xff80000018187808 */ /* 0x000fe40002000000 */
[C---:B------:R-:W-:Y:S02]  /*4780*/  ISETP.GT.AND P4, PT, R8.reuse, 0x8, PT ;  /* 0x000000080800780c */ /* 0x040fe40003f84270 */
[----:B------:R-:W-:Y:S02]  /*4790*/  FSEL R25, R25, -INF , P5 ;  /* 0xff80000019197808 */ /* 0x000fe40002800000 */
[----:B------:R-:W-:Y:S02]  /*47a0*/  ISETP.GT.AND P5, PT, R8, 0x9, PT ;  /* 0x000000090800780c */ /* 0x000fe40003fa4270 */
[----:B------:R-:W-:Y:S02]  /*47b0*/  FSEL R28, R28, -INF , P4 ;  /* 0xff8000001c1c7808 */ /* 0x000fe40002000000 */
[----:B------:R-:W-:-:S02]  /*47c0*/  ISETP.GT.AND P4, PT, R8, 0x10, PT ;  /* 0x000000100800780c */ /* 0x000fc40003f84270 */
[----:B------:R-:W-:Y:S02]  /*47d0*/  FSEL R29, R29, -INF , P5 ;  /* 0xff8000001d1d7808 */ /* 0x000fe40002800000 */
[----:B------:R-:W-:Y:S02]  /*47e0*/  ISETP.GT.AND P5, PT, R8, 0x11, PT ;  /* 0x000000110800780c */ /* 0x000fe40003fa4270 */
[----:B------:R-:W-:Y:S02]  /*47f0*/  FSEL R32, R32, -INF , P4 ;  /* 0xff80000020207808 */ /* 0x000fe40002000000 */
[----:B------:R-:W-:Y:S02]  /*4800*/  ISETP.GT.AND P4, PT, R8, 0x18, PT ;  /* 0x000000180800780c */ /* 0x000fe40003f84270 */
[----:B------:R-:W-:Y:S02]  /*4810*/  FSEL R33, R33, -INF , P5 ;  /* 0xff80000021217808 */ /* 0x000fe40002800000 */
[----:B-1----:R-:W-:-:S02]  /*4820*/  FMNMX.FTZ R2, R11, R12, !PT ;  /* 0x0000000c0b027209 */ /* 0x002fc40007810000 */
[----:B------:R-:W-:Y:S02]  /*4830*/  ISETP.GT.AND P5, PT, R8, 0x19, PT ;  /* 0x000000190800780c */ /* 0x000fe40003fa4270 */
[C---:B------:R-:W-:Y:S01]  /*4840*/  FSETP.NEU.FTZ.AND P3, PT, R2.reuse, -INF , PT ;  /* 0xff8000000200780b */ /* 0x040fe20003f7d000 */
[----:B0-----:R-:W-:Y:S01]  /*4850*/  FMUL.FTZ R12, R2, R0 ;  /* 0x00000000020c7220 */ /* 0x001fe20000410000 */
[----:B------:R-:W-:Y:S02]  /*4860*/  FSEL R36, R36, -INF , P4 ;  /* 0xff80000024247808 */ /* 0x000fe40002000000 */
[----:B------:R-:W-:Y:S02]  /*4870*/  ISETP.GT.AND P4, PT, R8, 0x20, PT ;  /* 0x000000200800780c */ /* 0x000fe40003f84270 */
[----:B------:R-:W-:Y:S02]  /*4880*/  FSEL R11, R12, RZ, P3 ;  /* 0x000000ff0c0b7208 */ /* 0x000fe40001800000 */
[----:B------:R-:W-:-:S02]  /*4890*/  FMNMX.FTZ R12, R24, R5, !PT ;  /* 0x00000005180c7209 */ /* 0x000fc40007810000 */
        /* <DEDUP_REMOVED lines=9> */
[----:B------:R-:W-:Y:S02]  /*4930*/  WARPGROUP.DEPBAR.LE gsb0, 0x0 ;  /* 0x00008000000079c5 */ /* 0x000fe40000010000 */
[----:B------:R-:W-:Y:S01]  /*4940*/  WARPGROUP.ARRIVE ;  /* 0x00000000000079c5 */ /* 0x000fe20000000000 */
[----:B------:R-:W-:Y:S01]  /*4950*/  FMNMX.FTZ R13, R29, R12, !PT ;  /* 0x0000000c1d0d7209 */ /* 0x000fe20007810000 */
[-CC-:B------:R-:W-:Y:S01]  /*4960*/  FFMA.FTZ R55, R55, R0.reuse, -R11.reuse ;  /* 0x0000000037377223 */ /* 0x180fe2000001080b */
[----:B------:R-:W-:Y:S01]  /*4970*/  ISETP.GT.AND P4, PT, R8, 0x28, PT ;  /* 0x000000280800780c */ /* 0x000fe20003f84270 */
[-CC-:B------:R-:W-:Y:S01]  /*4980*/  FFMA.FTZ R139, R54, R0.reuse, -R11.reuse ;  /* 0x00000000368b7223 */ /* 0x180fe2000001080b */
[----:B------:R-:W-:Y:S01]  /*4990*/  FMNMX.FTZ R13, R32, R13, !PT ;  /* 0x0000000d200d7209 */ /* 0x000fe20007810000 */
[----:B------:R-:W-:Y:S01]  /*49a0*/  HGMMA.64x64x16.F32 R88, R132, gdesc[UR12].tnspB, R88, gsb0 ;  /* 0x40e0000c84587df0 */ /* 0x000fe20008000858 */
[----:B------:R-:W-:Y:S01]  /*49b0*/  UIADD3 UR14, UR10, 0x280, URZ ;  /* 0x000002800a0e7890 */ /* 0x000fe2000fffe03f */
[----:B------:R-:W-:Y:S01]  /*49c0*/  FSEL R41, R41, -INF , P5 ;  /* 0xff80000029297808 */ /* 0x000fe20002800000 */
[----:B------:R-:W-:Y:S01]  /*49d0*/  UMOV UR15, 0x40000040 ;  /* 0x40000040000f7882 */ /* 0x000fe20000000000 */
[----:B------:R-:W-:Y:S01]  /*49e0*/  FMNMX.FTZ R13, R33, R13, !PT ;  /* 0x0000000d210d7209 */ /* 0x000fe20007810000 */
[----:B------:R-:W0:Y:S01]  /*49f0*/  S2R R54, SR_TID.X ;  /* 0x0000000000367919 */ /* 0x000e220000002100 */
[----:B------:R-:W-:Y:S01]  /*4a00*/  ISETP.GT.AND P5, PT, R8, 0x29, PT ;  /* 0x000000290800780c */ /* 0x000fe20003fa4270 */
[----:B------:R-:W-:Y:S01]  /*4a10*/  MUFU.EX2 R149, R149 ;  /* 0x0000009500957308 */ /* 0x000fe20000000800 */
[----:B------:R-:W-:Y:S01]  /*4a20*/  FMNMX.FTZ R13, R36, R13, !PT ;  /* 0x0000000d240d7209 */ /* 0x000fe20007810000 */
[-CC-:B------:R-:W-:Y:S01]  /*4a30*/  FFMA.FTZ R151, R30, R0.reuse, -R11.reuse ;  /* 0x000000001e977223 */ /* 0x180fe2000001080b */
[----:B------:R-:W-:Y:S01]  /*4a40*/  FSEL R44, R44, -INF , P4 ;  /* 0xff8000002c2c7808 */ /* 0x000fe20002000000 */
[-CC-:B------:R-:W-:Y:S01]  /*4a50*/  FFMA.FTZ R31, R31, R0.reuse, -R11.reuse ;  /* 0x000000001f1f7223 */ /* 0x180fe2000001080b */
        /* <DEDUP_REMOVED lines=21> */
[-CC-:B------:R-:W-:Y:S01]  /*4bb0*/  FFMA.FTZ R51, R51, R0.reuse, -R11.reuse ;  /* 0x0000000033337223 */ /* 0x180fe2000001080b */
[----:B------:R-:W-:Y:S01]  /*4bc0*/  FMNMX.FTZ R15, R48, R15, !PT ;  /* 0x0000000f300f7209 */ /* 0x000fe20007810000 */
[-CC-:B------:R-:W-:Y:S01]  /*4bd0*/  FFMA.FTZ R30, R63, R0.reuse, -R11.reuse ;  /* 0x000000003f1e7223 */ /* 0x180fe2000001080b */
[----:B------:R-:W-:Y:S01]  /*4be0*/  ISETP.GT.AND P5, PT, R8, 0x39, PT ;  /* 0x000000390800780c */ /* 0x000fe20003fa4270 */
[-CC-:B------:R-:W-:Y:S01]  /*4bf0*/  FFMA.FTZ R34, R67, R0.reuse, -R11.reuse ;  /* 0x0000000043227223 */ /* 0x180fe2000001080b */
[----:B------:R-:W-:Y:S01]  /*4c00*/  FSEL R52, R52, -INF , P4 ;  /* 0xff80000034347808 */ /* 0x000fe20002000000 */
[----:B------:R-:W-:Y:S01]  /*4c10*/  MUFU.EX2 R145, R145 ;  /* 0x0000009100917308 */ /* 0x000fe20000000800 */
[----:B------:R-:W-:Y:S01]  /*4c20*/  FMNMX.FTZ R15, R49, R15, !PT ;  /* 0x0000000f310f7209 */ /* 0x000fe20007810000 */
[-CC-:B-1----:R-:W-:Y:S01]  /*4c30*/  FFMA.FTZ R31, R66, R0.reuse, -R11.reuse ;  /* 0x00000000421f7223 */ /* 0x182fe2000001080b */
[----:B------:R-:W-:Y:S01]  /*4c40*/  ISETP.GT.AND P4, PT, R8, 0x40, PT ;  /* 0x000000400800780c */ /* 0x000fe20003f84270 */
[-CC-:B------:R-:W-:Y:S01]  /*4c50*/  FFMA.FTZ R42, R75, R0.reuse, -R11.reuse ;  /* 0x000000004b2a7223 */ /* 0x180fe2000001080b */
[----:B------:R-:W-:Y:S01]  /*4c60*/  FSEL R53, R53, -INF , P5 ;  /* 0xff80000035357808 */ /* 0x000fe20002800000 */
[-CC-:B------:R-:W-:Y:S01]  /*4c70*/  FFMA.FTZ R46, R79, R0.reuse, -R11.reuse ;  /* 0x000000004f2e7223 */ /* 0x180fe2000001080b */
[----:B------:R-:W-:Y:S01]  /*4c80*/  FMNMX.FTZ R15, R52, R15, !PT ;  /* 0x0000000f340f7209 */ /* 0x000fe20007810000 */
[----:B------:R1:W-:Y:S01]  /*4c90*/  MUFU.EX2 R13, R35 ;  /* 0x00000023000d7308 */ /* 0x0003e20000000800 */
[----:B------:R-:W-:Y:S01]  /*4ca0*/  ISETP.GT.AND P5, PT, R8, 0x41, PT ;  /* 0x000000410800780c */ /* 0x000fe20003fa4270 */
[----:B------:R-:W-:Y:S01]  /*4cb0*/  FFMA.FTZ R50, R83, R0, -R11 ;  /* 0x0000000053327223 */ /* 0x000fe2000001080b */
[----:B------:R-:W-:-:S02]  /*4cc0*/  FSEL R56, R56, -INF , P4 ;  /* 0xff80000038387808 */ /* 0x000fc40002000000 */
[----:B------:R-:W-:Y:S02]  /*4cd0*/  FMNMX.FTZ R20, R53, R15, !PT ;  /* 0x0000000f35147209 */ /* 0x000fe40007810000 */
[----:B------:R-:W-:Y:S01]  /*4ce0*/  ISETP.GT.AND P4, PT, R8, 0x48, PT ;  /* 0x000000480800780c */ /* 0x000fe20003f84270 */
[----:B------:R-:W-:Y:S01]  /*4cf0*/  MUFU.EX2 R147, R147 ;  /* 0x0000009300937308 */ /* 0x000fe20000000800 */
[----:B------:R-:W-:Y:S01]  /*4d00*/  FSEL R57, R57, -INF , P5 ;  /* 0xff80000039397808 */ /* 0x000fe20002800000 */
[----:B-1----:R-:W-:Y:S01]  /*4d10*/  FFMA.FTZ R35, R70, R0, -R11 ;  /* 0x0000000046237223 */ /* 0x002fe2000001080b */
[----:B------:R-:W-:Y:S02]  /*4d20*/  FMNMX.FTZ R20, R56, R20, !PT ;  /* 0x0000001438147209 */ /* 0x000fe40007810000 */
[----:B------:R-:W-:Y:S02]  /*4d30*/  ISETP.GT.AND P5, PT, R8, 0x49, PT ;  /* 0x000000490800780c */ /* 0x000fe40003fa4270 */
[----:B------:R-:W-:Y:S01]  /*4d40*/  FSEL R60, R60, -INF , P4 ;  /* 0xff8000003c3c7808 */ /* 0x000fe20002000000 */
[----:B------:R1:W-:Y:S01]  /*4d50*/  MUFU.EX2 R14, R39 ;  /* 0x00000027000e7308 */ /* 0x0003e20000000800 */
[----:B------:R-:W-:-:S02]  /*4d60*/  FMNMX.FTZ R20, R57, R20, !PT ;  /* 0x0000001439147209 */ /* 0x000fc40007810000 */
[----:B------:R-:W-:Y:S02]  /*4d70*/  ISETP.GT.AND P4, PT, R8, 0x50, PT ;  /* 0x000000500800780c */ /* 0x000fe40003f84270 */
[----:B------:R-:W-:Y:S02]  /*4d80*/  FSEL R61, R61, -INF , P5 ;  /* 0xff8000003d3d7808 */ /* 0x000fe40002800000 */
[----:B------:R-:W-:Y:S01]  /*4d90*/  FMNMX.FTZ R20, R60, R20, !PT ;  /* 0x000000143c147209 */ /* 0x000fe20007810000 */
[----:B------:R-:W-:Y:S01]  /*4da0*/  MUFU.EX2 R141, R141 ;  /* 0x0000008d008d7308 */ /* 0x000fe20000000800 */
[----:B------:R-:W-:Y:S01]  /*4db0*/  ISETP.GT.AND P5, PT, R8, 0x51, PT ;  /* 0x000000510800780c */ /* 0x000fe20003fa4270 */
[----:B-1----:R-:W-:Y:S01]  /*4dc0*/  FFMA.FTZ R39, R74, R0, -R11 ;  /* 0x000000004a277223 */ /* 0x002fe2000001080b */
[----:B------:R-:W-:Y:S02]  /*4dd0*/  FSEL R64, R64, -INF , P4 ;  /* 0xff80000040407808 */ /* 0x000fe40002000000 */
[----:B------:R-:W-:Y:S01]  /*4de0*/  FMNMX.FTZ R21, R61, R20, !PT ;  /* 0x000000143d157209 */ /* 0x000fe20007810000 */
[----:B------:R-:W-:-:S02]  /*4df0*/  WARPGROUP.DEPBAR.LE gsb0, 0x0 ;  /* 0x00008000000079c5 */ /* 0x000fc40000010000 */
[----:B------:R-:W-:Y:S01]  /*4e00*/  WARPGROUP.ARRIVE ;  /* 0x00000000000079c5 */ /* 0x000fe20000000000 */
[----:B------:R-:W-:Y:S01]  /*4e10*/  ISETP.GT.AND P4, PT, R8, 0x58, PT ;  /* 0x000000580800780c */ /* 0x000fe20003f84270 */
[----:B------:R-:W-:Y:S01]  /*4e20*/  MUFU.EX2 R20, R47 ;  /* 0x0000002f00147308 */ /* 0x000fe20000000800 */
[----:B------:R-:W-:Y:S01]  /*4e30*/  FSEL R65, R65, -INF , P5 ;  /* 0xff80000041417808 */ /* 0x000fe20002800000 */
[-CC-:B------:R-:W-:Y:S01]  /*4e40*/  FFMA.FTZ R133, R58, R0.reuse, -R11.reuse ;  /* 0x000000003a857223 */ /* 0x180fe2000001080b */
[----:B------:R-:W-:Y:S01]  /*4e50*/  FMNMX.FTZ R21, R64, R21, !PT ;  /* 0x0000001540157209 */ /* 0x000fe20007810000 */
[----:B------:R-:W-:Y:S01]  /*4e60*/  HGMMA.64x64x16.F32 R88, R128, gdesc[UR12].tnspB, R88, gsb0 ;  /* 0x40e0000c80587df0 */ /* 0x000fe20008000858 */
[----:B------:R-:W-:Y:S01]  /*4e70*/  ISETP.GT.AND P5, PT, R8, 0x59, PT ;  /* 0x000000590800780c */ /* 0x000fe20003fa4270 */
[----:B------:R-:W-:Y:S01]  /*4e80*/  UIADD3 UR14, UR10, 0x300, URZ ;  /* 0x000003000a0e7890 */ /* 0x000fe2000fffe03f */
[----:B------:R-:W-:Y:S01]  /*4e90*/  FSEL R68, R68, -INF , P4 ;  /* 0xff80000044447808 */ /* 0x000fe20002000000 */
[----:B------:R-:W-:Y:S01]  /*4ea0*/  UMOV UR15, 0x40000040 ;  /* 0x40000040000f7882 */ /* 0x000fe20000000000 */
[----:B------:R-:W-:Y:S01]  /*4eb0*/  FMNMX.FTZ R21, R65, R21, !PT ;  /* 0x0000001541157209 */ /* 0x000fe20007810000 */
[----:B------:R-:W-:Y:S01]  /*4ec0*/  UIADD3 UR10, UR10, 0x380, URZ ;  /* 0x000003800a0a7890 */ /* 0x000fe2000fffe03f */
[----:B------:R-:W-:Y:S01]  /*4ed0*/  ISETP.GT.AND P4, PT, R8, 0x60, PT ;  /* 0x000000600800780c */ /* 0x000fe20003f84270 */
[----:B------:R1:W-:Y:S01]  /*4ee0*/  MUFU.EX2 R15, R43 ;  /* 0x0000002b000f7308 */ /* 0x0003e20000000800 */
[----:B------:R-:W-:Y:S01]  /*4ef0*/  FSEL R69, R69, -INF , P5 ;  /* 0xff80000045457808 */ /* 0x000fe20002800000 */
[----:B------:R-:W-:Y:S01]  /*4f00*/  FFMA.FTZ R135, R62, R0, -R11 ;  /* 0x000000003e877223 */ /* 0x000fe2000001080b */
[----:B------:R-:W-:-:S02]  /*4f10*/  FMNMX.FTZ R21, R68, R21, !PT ;  /* 0x0000001544157209 */ /* 0x000fc40007810000 */
[----:B------:R-:W-:Y:S02]  /*4f20*/  ISETP.GT.AND P5, PT, R8, 0x61, PT ;  /* 0x000000610800780c */ /* 0x000fe40003fa4270 */
[----:B------:R-:W-:Y:S01]  /*4f30*/  FSEL R72, R72, -INF , P4 ;  /* 0xff80000048487808 */ /* 0x000fe20002000000 */
[----:B------:R-:W-:Y:S01]  /*4f40*/  MUFU.EX2 R143, R143 ;  /* 0x0000008f008f7308 */ /* 0x000fe20000000800 */
[----:B------:R-:W-:Y:S01]  /*4f50*/  FMNMX.FTZ R26, R69, R21, !PT ;  /* 0x00000015451a7209 */ /* 0x000fe20007810000 */
[----:B-1----:R-:W-:Y:S01]  /*4f60*/  FFMA.FTZ R43, R78, R0, -R11 ;  /* 0x000000004e2b7223 */ /* 0x002fe2000001080b */
[----:B------:R-:W-:Y:S02]  /*4f70*/  ISETP.GT.AND P4, PT, R8, 0x68, PT ;  /* 0x000000680800780c */ /* 0x000fe40003f84270 */
[----:B------:R-:W-:Y:S02]  /*4f80*/  FSEL R73, R73, -INF , P5 ;  /* 0xff80000049497808 */ /* 0x000fe40002800000 */
[----:B------:R-:W-:Y:S01]  /*4f90*/  FMNMX.FTZ R26, R72, R26, !PT ;  /* 0x0000001a481a7209 */ /* 0x000fe20007810000 */
        /* <DEDUP_REMOVED lines=20> */
[----:B------:R-:W-:Y:S01]  /*50e0*/  FSEL R85, R85, -INF , P5 ;  /* 0xff80000055557808 */ /* 0x000fe20002800000 */
[----:B------:R-:W-:Y:S01]  /*50f0*/  MUFU.EX2 R133, R133 ;  /* 0x0000008500857308 */ /* 0x000fe20000000800 */
[----:B------:R-:W-:Y:S01]  /*5100*/  FMNMX.FTZ R8, R84, R27, !PT ;  /* 0x0000001b54087209 */ /* 0x000fe20007810000 */
[----:B------:R-:W-:Y:S01]  /*5110*/  FFMA.FTZ R27, R59, R0, -R11 ;  /* 0x000000003b1b7223 */ /* 0x000fe2000001080b */
[----:B0-----:R-:W-:Y:S02]  /*5120*/  SHF.R.U32.HI R134, RZ, 0x7, R54 ;  /* 0x00000007ff867819 */ /* 0x001fe40000011636 */
[----:B------:R-:W-:-:S03]  /*5130*/  FMNMX.FTZ R8, R85, R8, !PT ;  /* 0x0000000855087209 */ /* 0x000fc60007810000 */
[----:B------:R-:W-:Y:S02]  /*5140*/  MUFU.EX2 R27, R27 ;  /* 0x0000001b001b7308 */ /* 0x000fe40000000800 */
[----:B------:R-:W0:Y:S06]  /*5150*/  SHFL.BFLY PT, R38, R8, 0x2, 0x1f ;  /* 0x0c401f0008267f89 */ /* 0x000e2c00000e0000 */
[----:B------:R-:W-:Y:S01]  /*5160*/  MUFU.EX2 R135, R135 ;  /* 0x0000008700877308 */ /* 0x000fe20000000800 */
[----:B------:R-:W-:Y:S02]  /*5170*/  WARPGROUP.DEPBAR.LE gsb0, 0x0 ;  /* 0x00008000000079c5 */ /* 0x000fe40000010000 */
[----:B------:R-:W-:-:S05]  /*5180*/  WARPGROUP.ARRIVE ;  /* 0x00000000000079c5 */ /* 0x000fca0000000000 */
[----:B------:R-:W-:Y:S01]  /*5190*/  MUFU.EX2 R30, R30 ;  /* 0x0000001e001e7308 */ /* 0x000fe20000000800 */
[----:B------:R-:W-:Y:S07]  /*51a0*/  HGMMA.64x64x16.F32 R88, R124, gdesc[UR12].tnspB, R88, gsb0 ;  /* 0x40e0000c7c587df0 */ /* 0x000fee0008000858 */
[----:B------:R-:W-:Y:S01]  /*51b0*/  MUFU.EX2 R31, R31 ;  /* 0x0000001f001f7308 */ /* 0x000fe20000000800 */
[----:B0-----:R-:W-:Y:S01]  /*51c0*/  FMNMX.FTZ R8, R8, R38, !PT ;  /* 0x0000002608087209 */ /* 0x001fe20007810000 */
[----:B------:R-:W-:-:S04]  /*51d0*/  FFMA.FTZ R38, R71, R0, -R11 ;  /* 0x0000000047267223 */ /* 0x000fc8000001080b */
[----:B------:R-:W0:Y:S02]  /*51e0*/  SHFL.BFLY PT, R47, R8, 0x1, 0x1f ;  /* 0x0c201f00082f7f89 */ /* 0x000e2400000e0000 */
[----:B------:R-:W1:Y:S08]  /*51f0*/  MUFU.EX2 R34, R34 ;  /* 0x0000002200227308 */ /* 0x000e700000000800 */
[----:B------:R-:W-:Y:S08]  /*5200*/  MUFU.EX2 R35, R35 ;  /* 0x0000002300237308 */ /* 0x000ff00000000800 */
[----:B------:R-:W2:Y:S01]  /*5210*/  MUFU.EX2 R38, R38 ;  /* 0x0000002600267308 */ /* 0x000ea20000000800 */
[----:B-1----:R-:W-:-:S02]  /*5220*/  F2FP.F16.F32.PACK_AB R129, R34, R31 ;  /* 0x0000001f2281723e */ /* 0x002fc400000000ff */
[----:B0-----:R-:W-:Y:S01]  /*5230*/  FMNMX.FTZ R8, R8, R47, !PT ;  /* 0x0000002f08087209 */ /* 0x001fe20007810000 */
[----:B------:R-:W-:-:S04]  /*5240*/  FFMA.FTZ R47, R82, R0, -R11 ;  /* 0x00000000522f7223 */ /* 0x000fc8000001080b */
[----:B------:R-:W-:Y:S01]  /*5250*/  MUFU.EX2 R39, R39 ;  /* 0x0000002700277308 */ /* 0x000fe20000000800 */
[-C--:B------:R-:W-:Y:S01]  /*5260*/  FFMA.FTZ R11, R87, R0.reuse, -R11 ;  /* 0x00000000570b7223 */ /* 0x080fe2000001080b */
[C---:B------:R-:W-:Y:S01]  /*5270*/  FSETP.NEU.FTZ.AND P4, PT, R8.reuse, -INF , PT ;  /* 0xff8000000800780b */ /* 0x040fe20003f9d000 */
[----:B------:R-:W-:-:S05]  /*5280*/  FMUL.FTZ R55, R8, R0 ;  /* 0x0000000008377220 */ /* 0x000fca0000410000 */
[----:B------:R-:W-:Y:S01]  /*5290*/  FSEL R55, R55, RZ, P4 ;  /* 0x000000ff37377208 */ /* 0x000fe20002000000 */
[----:B------:R-:W-:Y:S01]  /*52a0*/  MUFU.EX2 R42, R42 ;  /* 0x0000002a002a7308 */ /* 0x000fe20000000800 */
[----:B--2---:R-:W-:-:S03]  /*52b0*/  F2FP.F16.F32.PACK_AB R131, R38, R35 ;  /* 0x000000232683723e */ /* 0x004fc600000000ff */
[-CC-:B------:R-:W-:Y:S01]  /*52c0*/  FFMA.FTZ R144, R32, R0.reuse, -R55.reuse ;  /* 0x0000000020907223 */ /* 0x180fe20000010837 */
[-CC-:B------:R-:W-:Y:S01]  /*52d0*/  FFMA.FTZ R32, R41, R0.reuse, -R55.reuse ;  /* 0x0000000029207223 */ /* 0x180fe20000010837 */
[----:B------:R-:W-:Y:S01]  /*52e0*/  FSEL R41, R2, RZ, P3 ;  /* 0x000000ff02297208 */ /* 0x000fe20001800000 */
[-CC-:B------:R-:W-:Y:S01]  /*52f0*/  FFMA.FTZ R150, R28, R0.reuse, -R55.reuse ;  /* 0x000000001c967223 */ /* 0x180fe20000010837 */
[-CC-:B------:R-:W-:Y:S01]  /*5300*/  FFMA.FTZ R28, R33, R0.reuse, -R55.reuse ;  /* 0x00000000211c7223 */ /* 0x180fe20000010837 */
[-CC-:B------:R-:W-:Y:S01]  /*5310*/  FFMA.FTZ R33, R45, R0.reuse, -R55.reuse ;  /* 0x000000002d217223 */ /* 0x180fe20000010837 */
[-CC-:B------:R-:W-:Y:S01]  /*5320*/  FFMA.FTZ R148, R24, R0.reuse, -R55.reuse ;  /* 0x0000000018947223 */ /* 0x180fe20000010837 */
[----:B------:R-:W-:Y:S01]  /*5330*/  FADD.FTZ R41, -R41, R6 ;  /* 0x0000000629297221 */ /* 0x000fe20000010100 */
[----:B------:R-:W-:Y:S01]  /*5340*/  FSEL R6, R8, RZ, P4 ;  /* 0x000000ff08067208 */ /* 0x000fe20002000000 */
[-CC-:B------:R-:W-:Y:S01]  /*5350*/  FFMA.FTZ R24, R25, R0.reuse, -R55.reuse ;  /* 0x0000000019187223 */ /* 0x180fe20000010837 */
[-C--:B------:R-:W-:Y:S01]  /*5360*/  FFMA.FTZ R142, R44, R0.reuse, -R55 ;  /* 0x000000002c8e7223 */ /* 0x080fe20000010837 */
[----:B------:R-:W-:Y:S01]  /*5370*/  FMUL.FTZ R45, R41, R0 ;  /* 0x00000000292d7220 */ /* 0x000fe20000410000 */
[----:B------:R-:W-:Y:S01]  /*5380*/  MUFU.EX2 R148, R148 ;  /* 0x0000009400947308 */ /* 0x000fe20000000800 */
[----:B------:R-:W-:Y:S01]  /*5390*/  FADD.FTZ R41, -R6, R5 ;  /* 0x0000000506297221 */ /* 0x000fe20000010100 */
[----:B------:R-:W-:-:S02]  /*53a0*/  IMAD.U32 R44, RZ, RZ, UR37 ;  /* 0x00000025ff2c7e24 */ /* 0x000fc4000f8e00ff */
[-CC-:B------:R-:W-:Y:S01]  /*53b0*/  FFMA.FTZ R25, R29, R0.reuse, -R55.reuse ;  /* 0x000000001d197223 */ /* 0x180fe20000010837 */
[-CC-:B------:R-:W-:Y:S01]  /*53c0*/  FFMA.FTZ R140, R40, R0.reuse, -R55.reuse ;  /* 0x00000000288c7223 */ /* 0x180fe20000010837 */
[-C--:B------:R-:W-:Y:S01]  /*53d0*/  FMUL.FTZ R6, R41, R0.reuse ;  /* 0x0000000029067220 */ /* 0x080fe20000410000 */
[----:B------:R-:W-:Y:S01]  /*53e0*/  VIADD R40, R134, 0x9 ;  /* 0x0000000986287836 */ /* 0x000fe20000000000 */
[----:B------:R-:W-:Y:S01]  /*53f0*/  @!P1 LEA R44, R44, UR38, 0x3 ;  /* 0x000000262c2c9c11 */ /* 0x000fe2000f8e18ff */
[----:B------:R-:W0:Y:S01]  /*5400*/  MUFU.EX2 R5, R45 ;  /* 0x0000002d00057308 */ /* 0x000e220000000800 */
[----:B------:R-:W-:Y:S01]  /*5410*/  ISETP.GE.U32.AND P3, PT, R54, 0x180, PT ;  /* 0x000001803600780c */ /* 0x000fe20003f66070 */
[-CC-:B------:R-:W-:Y:S01]  /*5420*/  FFMA.FTZ R146, R36, R0.reuse, -R55.reuse ;  /* 0x0000000024927223 */ /* 0x180fe20000010837 */
[-CC-:B------:R-:W-:Y:S01]  /*5430*/  FFMA.FTZ R36, R49, R0.reuse, -R55.reuse ;  /* 0x0000000031247223 */ /* 0x180fe20000010837 */
[----:B------:R-:W-:Y:S01]  /*5440*/  @!P1 VIADD R44, R44, 0x16840 ;  /* 0x000168402c2c9836 */ /* 0x000fe20000000000 */
[----:B------:R-:W-:Y:S01]  /*5450*/  SEL R41, R40, 0x9, !P3 ;  /* 0x0000000928297807 */ /* 0x000fe20005800000 */
[----:B------:R-:W-:Y:S01]  /*5460*/  FFMA.FTZ R136, R48, R0, -R55 ;  /* 0x0000000030887223 */ /* 0x000fe20000010837 */
[----:B------:R-:W-:Y:S01]  /*5470*/  IMAD.U32 R48, RZ, RZ, UR6 ;  /* 0x00000006ff307e24 */ /* 0x000fe2000f8e00ff */
[----:B------:R-:W1:Y:S01]  /*5480*/  MUFU.EX2 R6, R6 ;  /* 0x0000000600067308 */ /* 0x000e620000000800 */
[----:B------:R-:W-:Y:S01]  /*5490*/  @!P1 PRMT R44, RZ, 0x654, R44 ;  /* 0x00000654ff2c9816 */ /* 0x000fe2000000002c */
[----:B------:R-:W-:-:S02]  /*54a0*/  WARPGROUP.DEPBAR.LE gsb0, 0x0 ;  /* 0x00008000000079c5 */ /* 0x000fc40000010000 */
[----:B------:R-:W-:Y:S01]  /*54b0*/  WARPGROUP.ARRIVE ;  /* 0x00000000000079c5 */ /* 0x000fe20000000000 */
[-CC-:B------:R-:W-:Y:S01]  /*54c0*/  FFMA.FTZ R29, R37, R0.reuse, -R55.reuse ;  /* 0x00000000251d7223 */ /* 0x180fe20000010837 */
[----:B------:R-:W-:Y:S01]  /*54d0*/  @!P1 LEA R48, R48, UR38, 0x3 ;  /* 0x0000002630309c11 */ /* 0x000fe2000f8e18ff */
[-C--:B------:R-:W-:Y:S01]  /*54e0*/  FFMA.FTZ R138, R52, R0.reuse, -R55 ;  /* 0x00000000348a7223 */ /* 0x080fe20000010837 */
[----:B------:R-:W2:Y:S01]  /*54f0*/  MUFU.EX2 R24, R24 ;  /* 0x0000001800187308 */ /* 0x000ea20000000800 */
[----:B0-----:R-:W-:Y:S01]  /*5500*/  FFMA.FTZ R49, R5, R3, R149 ;  /* 0x0000000305317223 */ /* 0x001fe20000010095 */
[----:B------:R-:W-:Y:S01]  /*5510*/  HGMMA.64x64x16.F32 R88, R120, gdesc[UR8].tnspB, R88, gsb0 ;  /* 0x40e0000878587df0 */ /* 0x000fe20008000858 */
[----:B------:R-:W-:Y:S02]  /*5520*/  @!P1 VIADD R48, R48, 0x16860 ;  /* 0x0001686030309836 */ /* 0x000fe40000000000 */
[-CC-:B------:R-:W-:Y:S01]  /*5530*/  FFMA.FTZ R37, R53, R0.reuse, -R55.reuse ;  /* 0x0000000035257223 */ /* 0x180fe20000010837 */
[-CC-:B------:R-:W-:Y:S01]  /*5540*/  FFMA.FTZ R132, R56, R0.reuse, -R55.reuse ;  /* 0x0000000038847223 */ /* 0x180fe20000010837 */
[-CC-:B------:R-:W-:Y:S01]  /*5550*/  FFMA.FTZ R57, R57, R0.reuse, -R55.reuse ;  /* 0x0000000039397223 */ /* 0x180fe20000010837 */
[----:B------:R-:W-:Y:S01]  /*5560*/  FFMA.FTZ R134, R60, R0, -R55 ;  /* 0x000000003c867223 */ /* 0x000fe20000010837 */
[----:B------:R-:W0:Y:S01]  /*5570*/  MUFU.EX2 R150, R150 ;  /* 0x0000009600967308 */ /* 0x000e220000000800 */
[----:B-1----:R-:W-:Y:S01]  /*5580*/  FFMA.FTZ R45, R6, R4, R148 ;  /* 0x00000004062d7223 */ /* 0x002fe20000010094 */
[C---:B------:R-:W-:Y:S01]  /*5590*/  FADD.FTZ R4, R10.reuse, R49 ;  /* 0x000000310a047221 */ /* 0x040fe20000010000 */
[----:B------:R-:W-:Y:S01]  /*55a0*/  @!P1 PRMT R48, RZ, 0x654, R48 ;  /* 0x00000654ff309816 */ /* 0x000fe20000000030 */
[-CC-:B------:R-:W-:Y:S01]  /*55b0*/  FFMA.FTZ R61, R61, R0.reuse, -R55.reuse ;  /* 0x000000003d3d7223 */ /* 0x180fe20000010837 */
[----:B------:R-:W-:Y:S01]  /*55c0*/  F2FP.F16.F32.PACK_AB R149, R10, R149 ;  /* 0x000000950a95723e */ /* 0x000fe200000000ff */
[-CC-:B------:R-:W-:Y:S01]  /*55d0*/  FFMA.FTZ R128, R64, R0.reuse, -R55.reuse ;  /* 0x0000000040807223 */ /* 0x180fe20000010837 */
[-C--:B------:R-:W-:Y:S01]  /*55e0*/  FFMA.FTZ R130, R68, R0.reuse, -R55 ;  /* 0x0000000044827223 */ /* 0x080fe20000010837 */
[----:B------:R-:W1:Y:S01]  /*55f0*/  MUFU.EX2 R25, R25 ;  /* 0x0000001900197308 */ /* 0x000e620000000800 */
[----:B--2---:R-:W-:Y:S01]  /*5600*/  FADD.FTZ R45, R24, R45 ;  /* 0x0000002d182d7221 */ /* 0x004fe20000010000 */
[-CC-:B------:R-:W-:Y:S01]  /*5610*/  FFMA.FTZ R124, R72, R0.reuse, -R55.reuse ;  /* 0x00000000487c7223 */ /* 0x180fe20000010837 */
[-CC-:B------:R-:W-:Y:S01]  /*5620*/  FFMA.FTZ R126, R76, R0.reuse, -R55.reuse ;  /* 0x000000004c7e7223 */ /* 0x180fe20000010837 */
[-CC-:B------:R-:W-:Y:S01]  /*5630*/  FFMA.FTZ R77, R77, R0.reuse, -R55.reuse ;  /* 0x000000004d4d7223 */ /* 0x180fe20000010837 */
[-CC-:B------:R-:W-:Y:S01]  /*5640*/  FFMA.FTZ R80, R80, R0.reuse, -R55.reuse ;  /* 0x0000000050507223 */ /* 0x180fe20000010837 */
[-CC-:B------:R-:W-:Y:S01]  /*5650*/  FFMA.FTZ R81, R81, R0.reuse, -R55.reuse ;  /* 0x0000000051517223 */ /* 0x180fe20000010837 */
[----:B------:R-:W-:Y:S01]  /*5660*/  FFMA.FTZ R84, R84, R0, -R55 ;  /* 0x0000000054547223 */ /* 0x000fe20000010837 */
[----:B------:R-:W2:Y:S01]  /*5670*/  MUFU.EX2 R144, R144 ;  /* 0x0000009000907308 */ /* 0x000ea20000000800 */
[C---:B------:R-:W-:Y:S01]  /*5680*/  ISETP.GT.AND P3, PT, R9.reuse, R7, PT ;  /* 0x000000070900720c */ /* 0x040fe20003f64270 */
[----:B------:R-:W-:Y:S01]  /*5690*/  UMOV UR6, UR37 ;  /* 0x0000002500067c82 */ /* 0x000fe20008000000 */
[----:B------:R-:W-:Y:S01]  /*56a0*/  F2FP.F16.F32.PACK_AB R148, R24, R148 ;  /* 0x000000941894723e */ /* 0x000fe200000000ff */
[----:B------:R-:W-:Y:S01]  /*56b0*/  VIADD R9, R9, 0xffffffff ;  /* 0xffffffff09097836 */ /* 0x000fe20000000000 */
[----:B------:R-:W-:-:S03]  /*56c0*/  F2FP.F16.F32.PACK_AB R125, R42, R39 ;  /* 0x000000272a7d723e */ /* 0x000fc600000000ff */
[----:B------:R-:W3:Y:S08]  /*56d0*/  MUFU.EX2 R28, R28 ;  /* 0x0000001c001c7308 */ /* 0x000ef00000000800 */
[----:B------:R-:W4:Y:S08]  /*56e0*/  MUFU.EX2 R146, R146 ;  /* 0x0000009200927308 */ /* 0x000f300000000800 */
        /* <DEDUP_REMOVED lines=8> */
[----:B0-----:R-:W-:Y:S01]  /*5770*/  FADD.FTZ R41, R151, R4 ;  /* 0x0000000497297221 */ /* 0x001fe20000010000 */
[----:B------:R-:W-:Y:S01]  /*5780*/  FFMA.FTZ R4, R65, R0, -R55 ;  /* 0x0000000041047223 */ /* 0x000fe20000010837 */
[----:B------:R-:W-:Y:S01]  /*5790*/  F2FP.F16.F32.PACK_AB R151, R12, R151 ;  /* 0x000000970c97723e */ /* 0x000fe200000000ff */
[-C--:B------:R-:W-:Y:S01]  /*57a0*/  FMUL.FTZ R88, R88, R6.reuse ;  /* 0x0000000658587220 */ /* 0x080fe20000410000 */
[-C--:B------:R-:W-:Y:S01]  /*57b0*/  FMUL.FTZ R89, R89, R6.reuse ;  /* 0x0000000659597220 */ /* 0x080fe20000410000 */
[----:B------:R-:W-:Y:S01]  /*57c0*/  FMUL.FTZ R92, R92, R6 ;  /* 0x000000065c5c7220 */ /* 0x000fe20000410000 */
[----:B-1----:R-:W-:Y:S01]  /*57d0*/  FADD.FTZ R44, R150, R45 ;  /* 0x0000002d962c7221 */ /* 0x002fe20000010000 */
[----:B------:R4:W-:Y:S01]  /*57e0*/  @!P1 SYNCS.ARRIVE.TRANS64.RED.A1T0 RZ, [R48+URZ], RZ ;  /* 0x000000ff30ff99a7 */ /* 0x0009e2000810043f */
[----:B------:R-:W0:Y:S01]  /*57f0*/  MUFU.EX2 R136, R136 ;  /* 0x0000008800887308 */ /* 0x000e220000000800 */
[C---:B------:R-:W-:Y:S01]  /*5800*/  F2FP.F16.F32.PACK_AB R150, R25.reuse, R150 ;  /* 0x000000961996723e */ /* 0x040fe200000000ff */
[----:B------:R-:W-:Y:S01]  /*5810*/  FADD.FTZ R45, R25, R44 ;  /* 0x0000002c192d7221 */ /* 0x000fe20000010000 */
[----:B------:R-:W-:Y:S01]  /*5820*/  FADD.FTZ R44, R12, R41 ;  /* 0x000000290c2c7221 */ /* 0x000fe20000010000 */
[----:B------:R-:W-:Y:S01]  /*5830*/  FFMA.FTZ R41, R69, R0, -R55 ;  /* 0x0000000045297223 */ /* 0x000fe20000010837 */
[-C--:B------:R-:W-:Y:S01]  /*5840*/  FMUL.FTZ R93, R93, R6.reuse ;  /* 0x000000065d5d7220 */ /* 0x080fe20000410000 */
[----:B--2---:R-:W-:Y:S01]  /*5850*/  FADD.FTZ R45, R144, R45 ;  /* 0x0000002d902d7221 */ /* 0x004fe20000010000 */
[----:B------:R-:W-:Y:S01]  /*5860*/  FADD.FTZ R44, R145, R44 ;  /* 0x0000002c912c7221 */ /* 0x000fe20000010000 */
[----:B------:R-:W1:Y:S01]  /*5870*/  MUFU.EX2 R36, R36 ;  /* 0x0000002400247308 */ /* 0x000e620000000800 */
[C---:B------:R-:W-:Y:S01]  /*5880*/  F2FP.F16.F32.PACK_AB R145, R13.reuse, R145 ;  /* 0x000000910d91723e */ /* 0x040fe200000000ff */
[----:B---3--:R-:W-:Y:S01]  /*5890*/  FADD.FTZ R45, R28, R45 ;  /* 0x0000002d1c2d7221 */ /* 0x008fe20000010000 */
[----:B------:R-:W-:Y:S01]  /*58a0*/  FADD.FTZ R44, R13, R44 ;  /* 0x0000002c0d2c7221 */ /* 0x000fe20000010000 */
[-C--:B------:R-:W-:Y:S01]  /*58b0*/  FMUL.FTZ R96, R96, R6.reuse ;  /* 0x0000000660607220 */ /* 0x080fe20000410000 */
[-C--:B------:R-:W-:Y:S01]  /*58c0*/  FMUL.FTZ R97, R97, R6.reuse ;  /* 0x0000000661617220 */ /* 0x080fe20000410000 */
[----:B----4-:R-:W-:Y:S01]  /*58d0*/  FADD.FTZ R48, R146, R45 ;  /* 0x0000002d92307221 */ /* 0x010fe20000010000 */
[----:B------:R-:W-:Y:S01]  /*58e0*/  FADD.FTZ R45, R147, R44 ;  /* 0x0000002c932d7221 */ /* 0x000fe20000010000 */
[----:B------:R-:W2:Y:S01]  /*58f0*/  MUFU.EX2 R138, R138 ;  /* 0x0000008a008a7308 */ /* 0x000ea20000000800 */
[----:B------:R-:W-:Y:S01]  /*5900*/  FMUL.FTZ R100, R100, R6 ;  /* 0x0000000664647220 */ /* 0x000fe20000410000 */
[----:B-----5:R-:W-:Y:S01]  /*5910*/  FADD.FTZ R49, R29, R48 ;  /* 0x000000301d317221 */ /* 0x020fe20000010000 */
[----:B------:R-:W-:Y:S01]  /*5920*/  FADD.FTZ R44, R14, R45 ;  /* 0x0000002d0e2c7221 */ /* 0x000fe20000010000 */
[-CC-:B------:R-:W-:Y:S01]  /*5930*/  FFMA.FTZ R45, R73, R0.reuse, -R55.reuse ;  /* 0x00000000492d7223 */ /* 0x180fe20000010837 */
[----:B------:R-:W-:Y:S01]  /*5940*/  FFMA.FTZ R55, R85, R0, -R55 ;  /* 0x0000000055377223 */ /* 0x000fe20000010837 */
[----:B------:R-:W-:Y:S01]  /*5950*/  FADD.FTZ R49, R140, R49 ;  /* 0x000000318c317221 */ /* 0x000fe20000010000 */
[----:B------:R-:W-:Y:S01]  /*5960*/  FADD.FTZ R44, R141, R44 ;  /* 0x0000002c8d2c7221 */ /* 0x000fe20000010000 */
[----:B------:R-:W3:Y:S01]  /*5970*/  MUFU.EX2 R37, R37 ;  /* 0x0000002500257308 */ /* 0x000ee20000000800 */
[C---:B------:R-:W-:Y:S01]  /*5980*/  F2FP.F16.F32.PACK_AB R141, R15.reuse, R141 ;  /* 0x0000008d0f8d723e */ /* 0x040fe200000000ff */
[----:B------:R-:W-:Y:S01]  /*5990*/  FADD.FTZ R49, R32, R49 ;  /* 0x0000003120317221 */ /* 0x000fe20000010000 */
[----:B------:R-:W-:Y:S01]  /*59a0*/  FADD.FTZ R44, R15, R44 ;  /* 0x0000002c0f2c7221 */ /* 0x000fe20000010000 */
[-C--:B------:R-:W-:Y:S01]  /*59b0*/  FMUL.FTZ R101, R101, R6.reuse ;  /* 0x0000000665657220 */ /* 0x080fe20000410000 */
[-C--:B------:R-:W-:Y:S01]  /*59c0*/  FMUL.FTZ R104, R104, R6.reuse ;  /* 0x0000000668687220 */ /* 0x080fe20000410000 */
[----:B------:R-:W-:Y:S01]  /*59d0*/  FADD.FTZ R48, R142, R49 ;  /* 0x000000318e307221 */ /* 0x000fe20000010000 */
[----:B------:R-:W-:Y:S01]  /*59e0*/  FADD.FTZ R49, R143, R44 ;  /* 0x0000002c8f317221 */ /* 0x000fe20000010000 */
[----:B------:R-:W4:Y:S01]  /*59f0*/  MUFU.EX2 R132, R132 ;  /* 0x0000008400847308 */ /* 0x000f220000000800 */
[-C--:B------:R-:W-:Y:S01]  /*5a00*/  FMUL.FTZ R105, R105, R6.reuse ;  /* 0x0000000669697220 */ /* 0x080fe20000410000 */
[----:B------:R-:W-:Y:S01]  /*5a10*/  FADD.FTZ R53, R33, R48 ;  /* 0x0000003021357221 */ /* 0x000fe20000010000 */
[----:B------:R-:W-:Y:S01]  /*5a20*/  FADD.FTZ R44, R20, R49 ;  /* 0x00000031142c7221 */ /* 0x000fe20000010000 */
[-C--:B------:R-:W-:Y:S01]  /*5a30*/  FMUL.FTZ R108, R108, R6.reuse ;  /* 0x000000066c6c7220 */ /* 0x080fe20000410000 */
[-C--:B------:R-:W-:Y:S01]  /*5a40*/  FMUL.FTZ R109, R109, R6.reuse ;  /* 0x000000066d6d7220 */ /* 0x080fe20000410000 */
[----:B0-----:R-:W-:Y:S01]  /*5a50*/  FADD.FTZ R53, R136, R53 ;  /* 0x0000003588357221 */ /* 0x001fe20000010000 */
[----:B------:R-:W-:Y:S01]  /*5a60*/  FADD.FTZ R44, R137, R44 ;  /* 0x0000002c892c7221 */ /* 0x000fe20000010000 */
[----:B------:R-:W0:Y:S01]  /*5a70*/  MUFU.EX2 R40, R57 ;  /* 0x0000003900287308 */ /* 0x000e220000000800 */
[C---:B------:R-:W-:Y:S01]  /*5a80*/  F2FP.F16.F32.PACK_AB R137, R21.reuse, R137 ;  /* 0x000000891589723e */ /* 0x040fe200000000ff */
[----:B-1----:R-:W-:Y:S01]  /*5a90*/  FADD.FTZ R53, R36, R53 ;  /* 0x0000003524357221 */ /* 0x002fe20000010000 */
[----:B------:R-:W-:Y:S01]  /*5aa0*/  FADD.FTZ R44, R21, R44 ;  /* 0x0000002c152c7221 */ /* 0x000fe20000010000 */
[-C--:B------:R-:W-:Y:S01]  /*5ab0*/  FMUL.FTZ R112, R112, R6.reuse ;  /* 0x0000000670707220 */ /* 0x080fe20000410000 */
[-C--:B------:R-:W-:Y:S01]  /*5ac0*/  FMUL.FTZ R113, R113, R6.reuse ;  /* 0x0000000671717220 */ /* 0x080fe20000410000 */
[----:B--2---:R-:W-:Y:S01]  /*5ad0*/  FADD.FTZ R10, R138, R53 ;  /* 0x000000358a0a7221 */ /* 0x004fe20000010000 */
[----:B------:R-:W-:Y:S01]  /*5ae0*/  FADD.FTZ R13, R139, R44 ;  /* 0x0000002c8b0d7221 */ /* 0x000fe20000010000 */
[----:B------:R-:W1:Y:S01]  /*5af0*/  MUFU.EX2 R134, R134 ;  /* 0x0000008600867308 */ /* 0x000e620000000800 */
[-C--:B------:R-:W-:Y:S01]  /*5b00*/  FMUL.FTZ R116, R116, R6.reuse ;  /* 0x0000000674747220 */ /* 0x080fe20000410000 */
[----:B---3--:R-:W-:Y:S01]  /*5b10*/  FADD.FTZ R25, R37, R10 ;  /* 0x0000000a25197221 */ /* 0x008fe20000010000 */
[----:B------:R-:W-:Y:S01]  /*5b20*/  FADD.FTZ R10, R26, R13 ;  /* 0x0000000d1a0a7221 */ /* 0x000fe20000010000 */
[----:B------:R-:W-:Y:S01]  /*5b30*/  FMUL.FTZ R117, R117, R6 ;  /* 0x0000000675757220 */ /* 0x000fe20000410000 */
[-C--:B------:R-:W-:Y:S01]  /*5b40*/  FMUL.FTZ R90, R90, R5.reuse ;  /* 0x000000055a5a7220 */ /* 0x080fe20000410000 */
[----:B----4-:R-:W-:Y:S01]  /*5b50*/  FADD.FTZ R25, R132, R25 ;  /* 0x0000001984197221 */ /* 0x010fe20000010000 */
[----:B------:R-:W-:Y:S01]  /*5b60*/  FADD.FTZ R10, R133, R10 ;  /* 0x0000000a850a7221 */ /* 0x000fe20000010000 */
[----:B------:R-:W2:Y:S01]  /*5b70*/  MUFU.EX2 R3, R61 ;  /* 0x0000003d00037308 */ /* 0x000ea20000000800 */
[-C--:B------:R-:W-:Y:S01]  /*5b80*/  FMUL.FTZ R91, R91, R5.reuse ;  /* 0x000000055b5b7220 */ /* 0x080fe20000410000 */
[----:B0-----:R-:W-:Y:S01]  /*5b90*/  FADD.FTZ R25, R40, R25 ;  /* 0x0000001928197221 */ /* 0x001fe20000010000 */
        /* <DEDUP_REMOVED lines=14> */
[C---:B--2---:R-:W-:Y:S01]  /*5c80*/  FADD.FTZ R15, R3.reuse, R12 ;  /* 0x0000000c030f7221 */ /* 0x044fe20000010000 */
[----:B------:R-:W-:Y:S01]  /*5c90*/  F2FP.F16.F32.PACK_AB R134, R3, R134 ;  /* 0x000000860386723e */ /* 0x000fe200000000ff */
        /* <DEDUP_REMOVED lines=12> */
[----:B------:R-:W-:Y:S01]  /*5d60*/  FADD.FTZ R3, R39, R10 ;  /* 0x0000000a27037221 */ /* 0x000fe20000010000 */
[----:B------:R-:W0:Y:S01]  /*5d70*/  MUFU.EX2 R41, R41 ;  /* 0x0000002900297308 */ /* 0x000e220000000800 */
[C---:B-1----:R-:W-:Y:S01]  /*5d80*/  FADD.FTZ R15, R4.reuse, R15 ;  /* 0x0000000f040f7221 */ /* 0x042fe20000010000 */
[----:B------:R-:W-:Y:S01]  /*5d90*/  F2FP.F16.F32.PACK_AB R128, R4, R128 ;  /* 0x000000800480723e */ /* 0x000fe200000000ff */
[----:B------:R-:W-:Y:S01]  /*5da0*/  FADD.FTZ R10, R42, R3 ;  /* 0x000000032a0a7221 */ /* 0x000fe20000010000 */
[----:B------:R-:W-:Y:S01]  /*5db0*/  F2FP.F16.F32.PACK_AB R144, R28, R144 ;  /* 0x000000901c90723e */ /* 0x000fe200000000ff */
[----:B------:R-:W-:Y:S01]  /*5dc0*/  IMAD.MOV.U32 R6, RZ, RZ, R2 ;  /* 0x000000ffff067224 */ /* 0x000fe200078e0002 */
[----:B------:R-:W-:Y:S01]  /*5dd0*/  F2FP.F16.F32.PACK_AB R146, R29, R146 ;  /* 0x000000921d92723e */ /* 0x000fe200000000ff */
[----:B------:R-:W-:Y:S01]  /*5de0*/  IMAD.MOV.U32 R5, RZ, RZ, R8 ;  /* 0x000000ffff057224 */ /* 0x000fe200078e0008 */
[----:B------:R-:W1:Y:S01]  /*5df0*/  MUFU.EX2 R124, R124 ;  /* 0x0000007c007c7308 */ /* 0x000e620000000800 */
[----:B--2---:R-:W-:Y:S01]  /*5e00*/  FADD.FTZ R12, R130, R15 ;  /* 0x0000000f820c7221 */ /* 0x004fe20000010000 */
        /* <DEDUP_REMOVED lines=15> */
[----:B------:R-:W-:-:S02]  /*5f00*/  F2FP.F16.F32.PACK_AB R135, R30, R135 ;  /* 0x000000871e87723e */ /* 0x000fc400000000ff */
[----:B------:R-:W-:Y:S02]  /*5f10*/  F2FP.F16.F32.PACK_AB R130, R41, R130 ;  /* 0x000000822982723e */ /* 0x000fe400000000ff */
[----:B------:R-:W-:Y:S02]  /*5f20*/  F2FP.F16.F32.PACK_AB R124, R45, R124 ;  /* 0x0000007c2d7c723e */ /* 0x000fe400000000ff */
        /* <DEDUP_REMOVED lines=23> */
[----:B0-----:R-:W-:-:S04]  /*60a0*/  FADD.FTZ R10, R21, R10 ;  /* 0x0000000a150a7221 */ /* 0x001fc80000010000 */
[C---:B-1----:R-:W-:Y:S01]  /*60b0*/  FADD.FTZ R4, R55.reuse, R10 ;  /* 0x0000000a37047221 */ /* 0x042fe20000010000 */
[----:B------:R-:W-:Y:S01]  /*60c0*/  F2FP.F16.F32.PACK_AB R122, R55, R21 ;  /* 0x00000015377a723e */ /* 0x000fe200000000ff */
[C---:B--2---:R-:W-:Y:S01]  /*60d0*/  FADD.FTZ R3, R12.reuse, R3 ;  /* 0x000000030c037221 */ /* 0x044fe20000010000 */
[----:B------:R-:W-:Y:S01]  /*60e0*/  F2FP.F16.F32.PACK_AB R123, R12, R51 ;  /* 0x000000330c7b723e */ /* 0x000fe200000000ff */
[----:B------:R-:W-:Y:S06]  /*60f0*/  @P3 BRA `(.L_x_14180) ;  /* 0xffffffd800883947 */ /* 0x000fec000383ffff */
.L_x_14171:
[----:B------:R-:W-:-:S13]  /*6100*/  ISETP.GE.AND P2, PT, R9, R23, PT ;  /* 0x000000170900720c */ /* 0x000fda0003f46270 */
[----:B------:R-:W-:Y:S05]  /*6110*/  @!P2 BRA `(.L_x_14181) ;  /* 0x0000001c003ca947 */ /* 0x000fea0003800000 */
[----:B------:R-:W-:Y:S01]  /*6120*/  IMAD.MOV.U32 R5, RZ, RZ, R2 ;  /* 0x000000ffff057224 */ /* 0x000fe200078e0002 */
[----:B------:R-:W-:Y:S01]  /*6130*/  UMOV UR7, UR36 ;  /* 0x0000002400077c82 */ /* 0x000fe20008000000 */
[----:B------:R-:W-:Y:S01]  /*6140*/  IMAD.MOV.U32 R6, RZ, RZ, R8 ;  /* 0x000000ffff067224 */ /* 0x000fe200078e0008 */
[----:B------:R-:W-:-:S06]  /*6150*/  UMOV UR6, UR37 ;  /* 0x0000002500067c82 */ /* 0x000fcc0008000000 */
.L_x_14190:
        /* <DEDUP_REMOVED lines=9> */
.L_x_14183:
[----:B------:R-:W-:Y:S01]  /*61f0*/  ULEA UR10, UR37, UR38, 0x3 ;  /* 0x00000026250a7291 */ /* 0x000fe2000f8e183f */
[----:B------:R-:W-:-:S05]  /*6200*/  IMAD.U32 R0, RZ, RZ, UR36 ;  /* 0x00000024ff007e24 */ /* 0x000fca000f8e00ff */
[----:B------:R-:W-:-:S04]  /*6210*/  SHF.L.U32 R0, R0, 0x1f, RZ ;  /* 0x0000001f00007819 */ /* 0x000fc800000006ff */
[----:B------:R0:W1:Y:S01]  /*6220*/  SYNCS.PHASECHK.TRANS64.TRYWAIT P2, [UR10+0x16830], R0 ;  /* 0x01683000ff0075a7 */ /* 0x000062000804014a */
[----:B------:R-:W-:Y:S05]  /*6230*/  @!P0 BRA `(.L_x_14184) ;  /* 0x0000000000048947 */ /* 0x000fea0003800000 */
[----:B------:R-:W-:Y:S01]  /*6240*/  BPT.TRAP 0x1 ;  /* 0x000000040000795c */ /* 0x000fe20000300000 */
.L_x_14184:
[----:B-1----:R-:W-:Y:S05]  /*6250*/  @P2 BRA `(.L_x_14182) ;  /* 0x0000000000082947 */ /* 0x002fea0003800000 */
[----:B------:R-:W1:Y:S02]  /*6260*/  SYNCS.PHASECHK.TRANS64.TRYWAIT P2, [UR10+0x16830], R0 ;  /* 0x01683000ff0075a7 */ /* 0x000e64000804014a */
[----:B-1----:R-:W-:Y:S05]  /*6270*/  @!P2 BRA `(.L_x_14185) ;  /* 0x000000a800b4a947 */ /* 0x002fea0003800000 */
.L_x_14182:
        /* <DEDUP_REMOVED lines=29> */
.L_x_14187:
[----:B------:R-:W-:Y:S01]  /*6450*/  ULEA UR10, UR6, UR38, 0x3 ;  /* 0x00000026060a7291 */ /* 0x000fe2000f8e183f */
[----:B------:R-:W-:-:S05]  /*6460*/  IMAD.U32 R0, RZ, RZ, UR7 ;  /* 0x00000007ff007e24 */ /* 0x000fca000f8e00ff */
[----:B------:R-:W-:-:S04]  /*6470*/  SHF.L.U32 R0, R0, 0x1f, RZ ;  /* 0x0000001f00007819 */ /* 0x000fc800000006ff */
[----:B------:R0:W1:Y:S01]  /*6480*/  SYNCS.PHASECHK.TRANS64.TRYWAIT P2, [UR10+0x16850], R0 ;  /* 0x01685000ff0075a7 */ /* 0x000062000804014a */
[----:B------:R-:W-:Y:S05]  /*6490*/  @!P0 BRA `(.L_x_14188) ;  /* 0x0000000000048947 */ /* 0x000fea0003800000 */
[----:B------:R-:W-:Y:S01]  /*64a0*/  BPT.TRAP 0x1 ;  /* 0x000000040000795c */ /* 0x000fe20000300000 */
.L_x_14188:
[----:B-1----:R-:W-:Y:S05]  /*64b0*/  @P2 BRA `(.L_x_14186) ;  /* 0x0000000000082947 */ /* 0x002fea0003800000 */
[----:B------:R-:W1:Y:S02]  /*64c0*/  SYNCS.PHASECHK.TRANS64.TRYWAIT P2, [UR10+0x16850], R0 ;  /* 0x01685000ff0075a7 */ /* 0x000e64000804014a */
[----:B-1----:R-:W-:Y:S05]  /*64d0*/  @!P2 BRA `(.L_x_14189) ;  /* 0x000000a80034a947 */ /* 0x002fea0003800000 */
.L_x_14186:
[----:B------:R-:W-:Y:S01]  /*64e0*/  UIADD3 UR7, UR38, 0x400, URZ ;  /* 0x0000040026077890 */ /* 0x000fe2000fffe03f */
[----:B------:R-:W-:Y:S01]  /*64f0*/  WARPGROUP.ARRIVE ;  /* 0x00000000000079c5 */ /* 0x000fe20000000000 */
[----:B------:R-:W-:Y:S01]  /*6500*/  UMOV UR11, 0x40000040 ;  /* 0x40000040000b7882 */ /* 0x000fe20000000000 */
[----:B------:R-:W-:Y:S01]  /*6510*/  UMOV UR15, 0x40000040 ;  /* 0x40000040000f7882 */ /* 0x000fe20000000000 */
[----:B------:R-:W-:Y:S01]  /*6520*/  USHF.R.U32.HI UR7, URZ, 0x4, UR7 ;  /* 0x000000043f077899 */ /* 0x000fe20008011607 */
[----:B01----:R-:W-:-:S03]  /*6530*/  FMNMX.FTZ R0, R24, R6, !PT ;  /* 0x0000000618007209 */ /* 0x003fc60007810000 */
[----:B------:R-:W-:Y:S01]  /*6540*/  ULOP3.LUT UR7, UR7, 0x3fff, URZ, 0xc0, !UPT ;  /* 0x00003fff07077892 */ /* 0x000fe2000f8ec03f */
[----:B------:R-:W-:-:S03]  /*6550*/  FMNMX.FTZ R0, R25, R0, !PT ;  /* 0x0000000019007209 */ /* 0x000fc60007810000 */
[----:B------:R-:W-:Y:S01]  /*6560*/  ULEA UR10, UR6, UR7, 0xa ;  /* 0x00000007060a7291 */ /* 0x000fe2000f8e503f */
[----:B------:R-:W-:Y:S02]  /*6570*/  FMNMX.FTZ R0, R28, R0, !PT ;  /* 0x000000001c007209 */ /* 0x000fe40007810000 */
[----:B------:R-:W-:Y:S01]  /*6580*/  UMOV UR7, UR36 ;  /* 0x0000002400077c82 */ /* 0x000fe20008000000 */
        /* <DEDUP_REMOVED lines=53> */
[----:B------:R-:W-:-:S03]  /*68e0*/  FMNMX.FTZ R13, R31, R2, !PT ;  /* 0x000000021f0d7209 */ /* 0x000fc60007810000 */
        /* <DEDUP_REMOVED lines=12> */
[----:B------:R0:W-:Y:S01]  /*69b0*/  MUFU.EX2 R13, R37 ;  /* 0x00000025000d7308 */ /* 0x0001e20000000800 */
        /* <DEDUP_REMOVED lines=31> */
[----:B------:R-:W-:Y:S01]  /*6bb0*/  FMNMX.FTZ R21, R63, R2, !PT ;  /* 0x000000023f157209 */ /* 0x000fe20007810000 */
[----:B------:R-:W-:Y:S02]  /*6bc0*/  WARPGROUP.DEPBAR.LE gsb0, 0x0 ;  /* 0x00008000000079c5 */ /* 0x000fe40000010000 */
[----:B------:R-:W-:Y:S01]  /*6bd0*/  WARPGROUP.ARRIVE ;  /* 0x00000000000079c5 */ /* 0x000fe20000000000 */
[----:B------:R-:W-:Y:S01]  /*6be0*/  FMNMX.FTZ R2, R66, R21, !PT ;  /* 0x0000001542027209 */ /* 0x000fe20007810000 */
[-CC-:B------:R-:W-:Y:S01]  /*6bf0*/  FFMA.FTZ R142, R44, R0.reuse, -R7.reuse ;  /* 0x000000002c8e7223 */ /* 0x180fe20000010807 */
[-CC-:B------:R-:W-:Y:S01]  /*6c00*/  FFMA.FTZ R140, R40, R0.reuse, -R7.reuse ;  /* 0x00000000288c7223 */ /* 0x180fe20000010807 */
[----:B------:R-:W-:Y:S01]  /*6c10*/  FFMA.FTZ R40, R80, R0, -R7 ;  /* 0x0000000050287223 */ /* 0x000fe20000010807 */
[----:B------:R-:W-:Y:S01]  /*6c20*/  FMNMX.FTZ R21, R67, R2, !PT ;  /* 0x0000000243157209 */ /* 0x000fe20007810000 */
[----:B------:R-:W-:Y:S01]  /*6c30*/  HGMMA.64x64x16.F32 R88, R136, gdesc[UR12].tnspB, R88, gsb0 ;  /* 0x40e0000c88587df0 */ /* 0x000fe20008000858 */
[----:B------:R-:W-:Y:S01]  /*6c40*/  UIADD3 UR14, UR10, 0x200, URZ ;  /* 0x000002000a0e7890 */ /* 0x000fe2000fffe03f */
[----:B------:R-:W-:Y:S01]  /*6c50*/  MUFU.EX2 R150, R150 ;  /* 0x0000009600967308 */ /* 0x000fe20000000800 */
        /* <DEDUP_REMOVED lines=16> */
[----:B------:R-:W1:Y:S05]  /*6d60*/  SHFL.BFLY PT, R33, R2, 0x2, 0x1f ;  /* 0x0c401f0002217f89 */ /* 0x000e6a00000e0000 */
[----:B------:R-:W-:Y:S08]  /*6d70*/  MUFU.EX2 R14, R14 ;  /* 0x0000000e000e7308 */ /* 0x000ff00000000800 */
[----:B------:R-:W-:Y:S08]  /*6d80*/  MUFU.EX2 R142, R142 ;  /* 0x0000008e008e7308 */ /* 0x000ff00000000800 */
[----:B------:R-:W-:Y:S01]  /*6d90*/  MUFU.EX2 R17, R49 ;  /* 0x0000003100117308 */ /* 0x000fe20000000800 */
[----:B-1----:R-:W-:Y:S01]  /*6da0*/  FMNMX.FTZ R44, R2, R33, !PT ;  /* 0x00000021022c7209 */ /* 0x002fe20007810000 */
[----:B------:R-:W-:-:S04]  /*6db0*/  FFMA.FTZ R33, R73, R0, -R7 ;  /* 0x0000000049217223 */ /* 0x000fc80000010807 */
[----:B0-----:R-:W0:Y:S02]  /*6dc0*/  SHFL.BFLY PT, R45, R44, 0x1, 0x1f ;  /* 0x0c201f002c2d7f89 */ /* 0x001e2400000e0000 */
[----:B------:R-:W-:Y:S01]  /*6dd0*/  MUFU.EX2 R18, R18 ;  /* 0x0000001200127308 */ /* 0x000fe20000000800 */
[----:B------:R-:W-:Y:S02]  /*6de0*/  WARPGROUP.DEPBAR.LE gsb0, 0x0 ;  /* 0x00008000000079c5 */ /* 0x000fe40000010000 */
[----:B------:R-:W-:Y:S01]  /*6df0*/  WARPGROUP.ARRIVE ;  /* 0x00000000000079c5 */ /* 0x000fe20000000000 */
[-CC-:B------:R-:W-:Y:S01]  /*6e00*/  FFMA.FTZ R136, R48, R0.reuse, -R7.reuse ;  /* 0x0000000030887223 */ /* 0x180fe20000010807 */
[----:B------:R-:W-:-:S03]  /*6e10*/  FFMA.FTZ R138, R52, R0, -R7 ;  /* 0x00000000348a7223 */ /* 0x000fc60000010807 */
[----:B------:R-:W-:Y:S01]  /*6e20*/  MUFU.EX2 R20, R20 ;  /* 0x0000001400147308 */ /* 0x000fe20000000800 */
[----:B------:R-:W-:Y:S01]  /*6e30*/  HGMMA.64x64x16.F32 R88, R132, gdesc[UR12].tnspB, R88, gsb0 ;  /* 0x40e0000c84587df0 */ /* 0x000fe20008000858 */
[----:B------:R-:W-:Y:S01]  /*6e40*/  UIADD3 UR14, UR10, 0x280, URZ ;  /* 0x000002800a0e7890 */ /* 0x000fe2000fffe03f */
[----:B------:R-:W-:-:S05]  /*6e50*/  UMOV UR15, 0x40000040 ;  /* 0x40000040000f7882 */ /* 0x000fca0000000000 */
[----:B------:R-:W-:Y:S01]  /*6e60*/  MUFU.EX2 R136, R136 ;  /* 0x0000008800887308 */ /* 0x000fe20000000800 */
[----:B0-----:R-:W-:-:S07]  /*6e70*/  FMNMX.FTZ R2, R44, R45, !PT ;  /* 0x0000002d2c027209 */ /* 0x001fce0007810000 */
[----:B------:R-:W-:Y:S01]  /*6e80*/  MUFU.EX2 R138, R138 ;  /* 0x0000008a008a7308 */ /* 0x000fe20000000800 */
[----:B------:R-:W-:-:S04]  /*6e90*/  FMUL.FTZ R45, R2, R0 ;  /* 0x00000000022d7220 */ /* 0x000fc80000410000 */
        /* <DEDUP_REMOVED lines=12> */
[----:B------:R-:W-:Y:S01]  /*6f60*/  FFMA.FTZ R35, R47, R0, -R45 ;  /* 0x000000002f237223 */ /* 0x000fe2000001082d */
[----:B------:R-:W-:Y:S01]  /*6f70*/  @!P1 VIADD R43, R43, 0x16840 ;  /* 0x000168402b2b9836 */ /* 0x000fe20000000000 */
[----:B------:R-:W-:Y:S01]  /*6f80*/  MUFU.EX2 R26, R26 ;  /* 0x0000001a001a7308 */ /* 0x000fe20000000800 */
[----:B------:R-:W-:-:S02]  /*6f90*/  IMAD.U32 R47, RZ, RZ, UR6 ;  /* 0x00000006ff2f7e24 */ /* 0x000fc4000f8e00ff */
[-CC-:B------:R-:W-:Y:S01]  /*6fa0*/  FFMA.FTZ R147, R38, R0.reuse, -R45.reuse ;  /* 0x0000000026937223 */ /* 0x180fe2000001082d */
[-C--:B------:R-:W-:Y:S01]  /*6fb0*/  FFMA.FTZ R31, R39, R0.reuse, -R45 ;  /* 0x00000000271f7223 */ /* 0x080fe2000001082d */
[----:B------:R-:W-:Y:S01]  /*6fc0*/  @!P1 PRMT R43, RZ, 0x654, R43 ;  /* 0x00000654ff2b9816 */ /* 0x000fe2000000002b */
[-CC-:B------:R-:W-:Y:S01]  /*6fd0*/  FFMA.FTZ R137, R50, R0.reuse, -R45.reuse ;  /* 0x0000000032897223 */ /* 0x180fe2000001082d */
[----:B------:R-:W-:Y:S01]  /*6fe0*/  @!P1 LEA R47, R47, UR38, 0x3 ;  /* 0x000000262f2f9c11 */ /* 0x000fe2000f8e18ff */
[-CC-:B------:R-:W-:Y:S01]  /*6ff0*/  FFMA.FTZ R38, R51, R0.reuse, -R45.reuse ;  /* 0x0000000033267223 */ /* 0x180fe2000001082d */
[----:B------:R-:W-:Y:S01]  /*7000*/  MUFU.EX2 R151, R151 ;  /* 0x0000009700977308 */ /* 0x000fe20000000800 */
[-CC-:B------:R-:W-:Y:S01]  /*7010*/  FFMA.FTZ R139, R54, R0.reuse, -R45.reuse ;  /* 0x00000000368b7223 */ /* 0x180fe2000001082d */
[-CC-:B------:R-:W-:Y:S01]  /*7020*/  FFMA.FTZ R39, R55, R0.reuse, -R45.reuse ;  /* 0x0000000037277223 */ /* 0x180fe2000001082d */
[----:B------:R-:W-:Y:S02]  /*7030*/  @!P1 VIADD R47, R47, 0x16860 ;  /* 0x000168602f2f9836 */ /* 0x000fe40000000000 */
[-CC-:B------:R-:W-:Y:S01]  /*7040*/  FFMA.FTZ R75, R75, R0.reuse, -R45.reuse ;  /* 0x000000004b4b7223 */ /* 0x180fe2000001082d */
[-CC-:B------:R-:W-:Y:S01]  /*7050*/  FFMA.FTZ R78, R78, R0.reuse, -R45.reuse ;  /* 0x000000004e4e7223 */ /* 0x180fe2000001082d */
[-CC-:B------:R-:W-:Y:S01]  /*7060*/  FFMA.FTZ R79, R79, R0.reuse, -R45.reuse ;  /* 0x000000004f4f7223 */ /* 0x180fe2000001082d */
[-C--:B------:R-:W-:Y:S01]  /*7070*/  FFMA.FTZ R82, R82, R0.reuse, -R45 ;  /* 0x0000000052527223 */ /* 0x080fe2000001082d */
[----:B------:R-:W-:Y:S01]  /*7080*/  MUFU.EX2 R27, R27 ;  /* 0x0000001b001b7308 */ /* 0x000fe20000000800 */
[----:B------:R-:W-:Y:S01]  /*7090*/  @!P1 PRMT R47, RZ, 0x654, R47 ;  /* 0x00000654ff2f9816 */ /* 0x000fe2000000002f */
[-CC-:B------:R-:W-:Y:S01]  /*70a0*/  FFMA.FTZ R83, R83, R0.reuse, -R45.reuse ;  /* 0x0000000053537223 */ /* 0x180fe2000001082d */
[----:B------:R-:W-:Y:S01]  /*70b0*/  FFMA.FTZ R86, R86, R0, -R45 ;  /* 0x0000000056567223 */ /* 0x000fe2000001082d */
[----:B------:R-:W-:-:S04]  /*70c0*/  UMOV UR6, UR37 ;  /* 0x0000002500067c82 */ /* 0x000fc80008000000 */
[----:B------:R-:W-:Y:S08]  /*70d0*/  MUFU.EX2 R145, R145 ;  /* 0x0000009100917308 */ /* 0x000ff00000000800 */
[----:B------:R-:W-:Y:S08]  /*70e0*/  MUFU.EX2 R30, R30 ;  /* 0x0000001e001e7308 */ /* 0x000ff00000000800 */
[----:B------:R-:W-:Y:S01]  /*70f0*/  MUFU.EX2 R147, R147 ;  /* 0x0000009300937308 */ /* 0x000fe20000000800 */
[----:B------:R-:W-:-:S02]  /*7100*/  WARPGROUP.DEPBAR.LE gsb0, 0x0 ;  /* 0x00008000000079c5 */ /* 0x000fc40000010000 */
[----:B------:R-:W-:-:S06]  /*7110*/  WARPGROUP.ARRIVE ;  /* 0x00000000000079c5 */ /* 0x000fcc0000000000 */
[----:B------:R-:W0:Y:S01]  /*7120*/  S2R R133, SR_TID.X ;  /* 0x0000000000857919 */ /* 0x000e220000002100 */
[-CC-:B------:R-:W-:Y:S01]  /*7130*/  FFMA.FTZ R132, R56, R0.reuse, -R7.reuse ;  /* 0x0000000038847223 */ /* 0x180fe20000010807 */
[-C--:B------:R-:W-:Y:S01]  /*7140*/  FFMA.FTZ R134, R60, R0.reuse, -R7 ;  /* 0x000000003c867223 */ /* 0x080fe20000010807 */
[----:B------:R-:W-:Y:S01]  /*7150*/  FADD.FTZ R7, -R2, R5 ;  /* 0x0000000502077221 */ /* 0x000fe20000010100 */
[----:B------:R-:W-:Y:S01]  /*7160*/  MUFU.EX2 R31, R31 ;  /* 0x0000001f001f7308 */ /* 0x000fe20000000800 */
[----:B------:R-:W-:Y:S01]  /*7170*/  HGMMA.64x64x16.F32 R88, R128, gdesc[UR12].tnspB, R88, gsb0 ;  /* 0x40e0000c80587df0 */ /* 0x000fe20008000858 */
[----:B------:R-:W-:Y:S01]  /*7180*/  UIADD3 UR14, UR10, 0x300, URZ ;  /* 0x000003000a0e7890 */ /* 0x000fe2000fffe03f */
[----:B------:R-:W-:Y:S01]  /*7190*/  FMUL.FTZ R7, R7, R0 ;  /* 0x0000000007077220 */ /* 0x000fe20000410000 */
[----:B------:R-:W-:Y:S01]  /*71a0*/  UMOV UR15, 0x40000040 ;  /* 0x40000040000f7882 */ /* 0x000fe20000000000 */
[----:B------:R-:W-:-:S03]  /*71b0*/  UIADD3 UR10, UR10, 0x380, URZ ;  /* 0x000003800a0a7890 */ /* 0x000fc6000fffe03f */
[----:B------:R-:W-:Y:S08]  /*71c0*/  MUFU.EX2 R141, R141 ;  /* 0x0000008d008d7308 */ /* 0x000ff00000000800 */
[----:B------:R-:W1:Y:S08]  /*71d0*/  MUFU.EX2 R7, R7 ;  /* 0x0000000700077308 */ /* 0x000e700000000800 */
[----:B------:R-:W-:Y:S01]  /*71e0*/  MUFU.EX2 R34, R34 ;  /* 0x0000002200227308 */ /* 0x000fe20000000800 */
[----:B0-----:R-:W-:-:S02]  /*71f0*/  SHF.R.U32.HI R135, RZ, 0x7, R133 ;  /* 0x00000007ff877819 */ /* 0x001fc40000011685 */
[----:B------:R-:W-:Y:S01]  /*7200*/  ISETP.GE.U32.AND P2, PT, R133, 0x180, PT ;  /* 0x000001808500780c */ /* 0x000fe20003f46070 */
[----:B------:R-:W-:-:S04]  /*7210*/  FFMA.FTZ R133, R58, R0, -R45 ;  /* 0x000000003a857223 */ /* 0x000fc8000001082d */
[----:B------:R-:W-:Y:S01]  /*7220*/  MUFU.EX2 R143, R143 ;  /* 0x0000008f008f7308 */ /* 0x000fe20000000800 */
[----:B------:R-:W-:Y:S02]  /*7230*/  VIADD R42, R135, 0x9 ;  /* 0x00000009872a7836 */ /* 0x000fe40000000000 */
[----:B-1----:R-:W-:Y:S01]  /*7240*/  FFMA.FTZ R3, R7, R3, R149 ;  /* 0x0000000307037223 */ /* 0x002fe20000010095 */
[-CC-:B------:R-:W-:Y:S01]  /*7250*/  FFMA.FTZ R135, R62, R0.reuse, -R45.reuse ;  /* 0x000000003e877223 */ /* 0x180fe2000001082d */
[----:B------:R-:W-:Y:S02]  /*7260*/  F2FP.F16.F32.PACK_AB R149, R26, R149 ;  /* 0x000000951a95723e */ /* 0x000fe400000000ff */
[----:B------:R-:W-:Y:S01]  /*7270*/  SEL R46, R42, 0x9, !P2 ;  /* 0x000000092a2e7807 */ /* 0x000fe20005000000 */
[----:B------:R-:W-:Y:S01]  /*7280*/  FFMA.FTZ R42, R59, R0, -R45 ;  /* 0x000000003b2a7223 */ /* 0x000fe2000001082d */
[----:B------:R-:W-:Y:S01]  /*7290*/  MUFU.EX2 R35, R35 ;  /* 0x0000002300237308 */ /* 0x000fe20000000800 */
[C---:B------:R-:W-:Y:S01]  /*72a0*/  ISETP.GT.AND P2, PT, R9.reuse, R23, PT ;  /* 0x000000170900720c */ /* 0x040fe20003f44270 */
        /* <DEDUP_REMOVED lines=8> */
[-CC-:B------:R-:W-:Y:S01]  /*7330*/  FFMA.FTZ R129, R66, R0.reuse, -R45.reuse ;  /* 0x0000000042817223 */ /* 0x180fe2000001082d */
[----:B------:R-:W-:Y:S01]  /*7340*/  FFMA.FTZ R131, R70, R0, -R45 ;  /* 0x0000000046837223 */ /* 0x000fe2000001082d */
[----:B------:R-:W-:Y:S05]  /*7350*/  HGMMA.64x64x16.F32 R88, R124, gdesc[UR12].tnspB, R88, gsb0 ;  /* 0x40e0000c7c587df0 */ /* 0x000fea0008000858 */
        /* <DEDUP_REMOVED lines=12> */
[----:B------:R-:W-:Y:S01]  /*7420*/  WARPGROUP.ARRIVE ;  /* 0x00000000000079c5 */ /* 0x000fe20000000000 */
[----:B------:R-:W-:-:S03]  /*7430*/  FFMA.FTZ R125, R74, R0, -R45 ;  /* 0x000000004a7d7223 */ /* 0x000fc6000001082d */
[----:B------:R-:W0:Y:S02]  /*7440*/  MUFU.EX2 R29, R29 ;  /* 0x0000001d001d7308 */ /* 0x000e240000000800 */
[----:B------:R-:W-:Y:S06]  /*7450*/  HGMMA.64x64x16.F32 R88, R120, gdesc[UR8].tnspB, R88, gsb0 ;  /* 0x40e0000878587df0 */ /* 0x000fec0008000858 */
[----:B------:R-:W-:Y:S08]  /*7460*/  MUFU.EX2 R32, R32 ;  /* 0x0000002000207308 */ /* 0x000ff00000000800 */
[----:B------:R-:W-:Y:S01]  /*7470*/  MUFU.EX2 R125, R125 ;  /* 0x0000007d007d7308 */ /* 0x000fe20000000800 */
[----:B0-----:R-:W-:-:S07]  /*7480*/  F2FP.F16.F32.PACK_AB R130, R29, R25 ;  /* 0x000000191d82723e */ /* 0x001fce00000000ff */
[----:B------:R-:W0:Y:S08]  /*7490*/  MUFU.EX2 R33, R33 ;  /* 0x0000002100217308 */ /* 0x000e300000000800 */
        /* <DEDUP_REMOVED lines=21> */
[----:B------:R-:W-:Y:S01]  /*75f0*/  FADD.FTZ R4, R26, R3 ;  /* 0x000000031a047221 */ /* 0x000fe20000010000 */
[----:B------:R1:W-:Y:S01]  /*7600*/  @!P1 SYNCS.ARRIVE.TRANS64.RED.A1T0 RZ, [R47+URZ], RZ ;  /* 0x000000ff2fff99a7 */ /* 0x0003e2000810043f */
[C---:B------:R-:W-:Y:S01]  /*7610*/  F2FP.F16.F32.PACK_AB R148, R10.reuse, R148 ;  /* 0x000000940a94723e */ /* 0x040fe200000000ff */
[----:B------:R-:W-:Y:S01]  /*7620*/  FADD.FTZ R43, R10, R43 ;  /* 0x0000002b0a2b7221 */ /* 0x000fe20000010000 */
[----:B------:R-:W-:Y:S01]  /*7630*/  FADD.FTZ R4, R151, R4 ;  /* 0x0000000497047221 */ /* 0x000fe20000010000 */
[----:B------:R-:W-:Y:S01]  /*7640*/  FFMA.FTZ R3, R63, R0, -R45 ;  /* 0x000000003f037223 */ /* 0x000fe2000001082d */
[----:B------:R-:W-:Y:S01]  /*7650*/  MUFU.EX2 R44, R84 ;  /* 0x00000054002c7308 */ /* 0x000fe20000000800 */
[----:B0-----:R-:W-:Y:S01]  /*7660*/  FADD.FTZ R46, R150, R43 ;  /* 0x0000002b962e7221 */ /* 0x001fe20000010000 */
[----:B------:R-:W-:Y:S01]  /*7670*/  FADD.FTZ R4, R27, R4 ;  /* 0x000000041b047221 */ /* 0x000fe20000010000 */
[C---:B------:R-:W-:Y:S01]  /*7680*/  F2FP.F16.F32.PACK_AB R150, R11.reuse, R150 ;  /* 0x000000960b96723e */ /* 0x040fe200000000ff */
[----:B------:R-:W-:Y:S01]  /*7690*/  FMUL.FTZ R100, R100, R6 ;  /* 0x0000000664647220 */ /* 0x000fe20000410000 */
[----:B------:R-:W-:Y:S01]  /*76a0*/  FADD.FTZ R43, R11, R46 ;  /* 0x0000002e0b2b7221 */ /* 0x000fe20000010000 */
[----:B-1----:R-:W-:Y:S01]  /*76b0*/  FADD.FTZ R47, R145, R4 ;  /* 0x00000004912f7221 */ /* 0x002fe20000010000 */
[-C--:B------:R-:W-:Y:S01]  /*76c0*/  FFMA.FTZ R4, R67, R0.reuse, -R45 ;  /* 0x0000000043047223 */ /* 0x080fe2000001082d */
[----:B------:R-:W-:Y:S01]  /*76d0*/  MUFU.EX2 R3, R3 ;  /* 0x0000000300037308 */ /* 0x000fe20000000800 */
[----:B------:R-:W-:Y:S01]  /*76e0*/  FADD.FTZ R43, R144, R43 ;  /* 0x0000002b902b7221 */ /* 0x000fe20000010000 */
[----:B------:R-:W-:Y:S01]  /*76f0*/  FADD.FTZ R48, R30, R47 ;  /* 0x0000002f1e307221 */ /* 0x000fe20000010000 */
[-CC-:B------:R-:W-:Y:S01]  /*7700*/  FFMA.FTZ R46, R71, R0.reuse, -R45.reuse ;  /* 0x00000000472e7223 */ /* 0x180fe2000001082d */
[----:B------:R-:W-:Y:S01]  /*7710*/  FFMA.FTZ R45, R87, R0, -R45 ;  /* 0x00000000572d7223 */ /* 0x000fe2000001082d */
[----:B------:R-:W-:Y:S01]  /*7720*/  FADD.FTZ R43, R28, R43 ;  /* 0x0000002b1c2b7221 */ /* 0x000fe20000010000 */
[----:B------:R-:W-:Y:S01]  /*7730*/  FADD.FTZ R48, R147, R48 ;  /* 0x0000003093307221 */ /* 0x000fe20000010000 */
[----:B------:R-:W-:Y:S01]  /*7740*/  FMUL.FTZ R101, R101, R6 ;  /* 0x0000000665657220 */ /* 0x000fe20000410000 */
[----:B------:R-:W-:Y:S01]  /*7750*/  MUFU.EX2 R4, R4 ;  /* 0x0000000400047308 */ /* 0x000fe20000000800 */
[----:B------:R-:W-:Y:S01]  /*7760*/  FADD.FTZ R50, R146, R43 ;  /* 0x0000002b92327221 */ /* 0x000fe20000010000 */
[----:B------:R-:W-:Y:S01]  /*7770*/  FADD.FTZ R48, R31, R48 ;  /* 0x000000301f307221 */ /* 0x000fe20000010000 */
[C---:B------:R-:W-:Y:S01]  /*7780*/  F2FP.F16.F32.PACK_AB R146, R13.reuse, R146 ;  /* 0x000000920d92723e */ /* 0x040fe200000000ff */
[-C--:B------:R-:W-:Y:S01]  /*7790*/  FMUL.FTZ R104, R104, R6.reuse ;  /* 0x0000000668687220 */ /* 0x080fe20000410000 */
[----:B------:R-:W-:Y:S01]  /*77a0*/  FADD.FTZ R43, R13, R50 ;  /* 0x000000320d2b7221 */ /* 0x000fe20000010000 */
[----:B------:R-:W-:Y:S01]  /*77b0*/  FADD.FTZ R47, R141, R48 ;  /* 0x000000308d2f7221 */ /* 0x000fe20000010000 */
[----:B------:R-:W-:Y:S01]  /*77c0*/  FMUL.FTZ R105, R105, R6 ;  /* 0x0000000669697220 */ /* 0x000fe20000410000 */
[----:B------:R-:W-:Y:S01]  /*77d0*/  MUFU.EX2 R46, R46 ;  /* 0x0000002e002e7308 */ /* 0x000fe20000000800 */
[----:B------:R-:W-:Y:S01]  /*77e0*/  FADD.FTZ R43, R140, R43 ;  /* 0x0000002b8c2b7221 */ /* 0x000fe20000010000 */
[----:B------:R-:W-:Y:S01]  /*77f0*/  FADD.FTZ R48, R34, R47 ;  /* 0x0000002f22307221 */ /* 0x000fe20000010000 */
[----:B------:R-:W-:Y:S01]  /*7800*/  F2FP.F16.F32.PACK_AB R140, R14, R140 ;  /* 0x0000008c0e8c723e */ /* 0x000fe200000000ff */
        /* <DEDUP_REMOVED lines=10> */
[-C--:B------:R-:W-:Y:S01]  /*78b0*/  FMUL.FTZ R116, R116, R6.reuse ;  /* 0x0000000674747220 */ /* 0x080fe20000410000 */
[----:B------:R-:W-:Y:S01]  /*78c0*/  FMUL.FTZ R117, R117, R6 ;  /* 0x0000000675757220 */ /* 0x000fe20000410000 */
[----:B------:R-:W0:Y:S01]  /*78d0*/  MUFU.EX2 R5, R85 ;  /* 0x0000005500057308 */ /* 0x000e220000000800 */
        /* <DEDUP_REMOVED lines=10> */
[C---:B------:R-:W-:Y:S01]  /*7980*/  F2FP.F16.F32.PACK_AB R138, R18.reuse, R138 ;  /* 0x0000008a128a723e */ /* 0x040fe200000000ff */
[----:B------:R-:W-:Y:S01]  /*7990*/  FMUL.FTZ R91, R91, R7 ;  /* 0x000000075b5b7220 */ /* 0x000fe20000410000 */
[----:B------:R-:W-:Y:S01]  /*79a0*/  FADD.FTZ R11, R18, R11 ;  /* 0x0000000b120b7221 */ /* 0x000fe20000010000 */
[----:B------:R-:W-:Y:S01]  /*79b0*/  FADD.FTZ R26, R39, R26 ;  /* 0x0000001a271a7221 */ /* 0x000fe20000010000 */
[----:B------:R-:W-:Y:S01]  /*79c0*/  F2FP.F16.F32.PACK_AB R145, R30, R145 ;  /* 0x000000911e91723e */ /* 0x000fe200000000ff */
[----:B------:R-:W1:Y:S01]  /*79d0*/  MUFU.EX2 R10, R75 ;  /* 0x0000004b000a7308 */ /* 0x000e620000000800 */
[----:B------:R-:W-:Y:S01]  /*79e0*/  FADD.FTZ R11, R132, R11 ;  /* 0x0000000b840b7221 */ /* 0x000fe20000010000 */
[----:B------:R-:W-:Y:S01]  /*79f0*/  FADD.FTZ R13, R133, R26 ;  /* 0x0000001a850d7221 */ /* 0x000fe20000010000 */
[----:B0-----:R-:W-:Y:S01]  /*7a00*/  F2FP.F16.F32.PACK_AB R122, R5, R44 ;  /* 0x0000002c057a723e */ /* 0x001fe200000000ff */
        /* <DEDUP_REMOVED lines=56> */
[----:B------:R-:W-:-:S02]  /*7d90*/  IMAD.MOV.U32 R6, RZ, RZ, R8 ;  /* 0x000000ffff067224 */ /* 0x000fc400078e0008 */
[----:B------:R-:W-:Y:S01]  /*7da0*/  FADD.FTZ R4, R5, R4 ;  /* 0x0000000405047221 */ /* 0x000fe20000010000 */
[----:B------:R-:W-:Y:S01]  /*7db0*/  F2FP.F16.F32.PACK_AB R120, R41, R40 ;  /* 0x000000282978723e */ /* 0x000fe200000000ff */
[----:B------:R-:W-:Y:S01]  /*7dc0*/  FADD.FTZ R3, R45, R11 ;  /* 0x0000000b2d037221 */ /* 0x000fe20000010000 */
[----:B------:R-:W-:Y:S01]  /*7dd0*/  F2FP.F16.F32.PACK_AB R121, R83, R82 ;  /* 0x000000525379723e */ /* 0x000fe200000000ff */
[----:B------:R-:W-:Y:S01]  /*7de0*/  IMAD.MOV.U32 R5, RZ, RZ, R2 ;  /* 0x000000ffff057224 */ /* 0x000fe200078e0002 */
[----:B------:R-:W-:Y:S01]  /*7df0*/  F2FP.F16.F32.PACK_AB R123, R45, R86 ;  /* 0x000000562d7b723e */ /* 0x000fe200000000ff */
[----:B------:R-:W-:Y:S06]  /*7e00*/  @P2 BRA `(.L_x_14190) ;  /* 0xffffffe000d42947 */ /* 0x000fec000383ffff */
.L_x_14181:
[----:B------:R-:W-:Y:S06]  /*7e10*/  BAR.ARV 0x8, 0x200 ;  /* 0x0208000000007b1d */ /* 0x000fec0000002000 */
[----:B------:R-:W-:Y:S05]  /*7e20*/  @!P0 BRA `(.L_x_14191) ;  /* 0x0000000000048947 */ /* 0x000fea0003800000 */
[----:B------:R-:W-:Y:S01]  /*7e30*/  BPT.TRAP 0x1 ;  /* 0x000000040000795c */ /* 0x000fe20000300000 */
.L_x_14191:
[----:B------:R-:W-:Y:S01]  /*7e40*/  ULEA UR5, UR37, UR38, 0x3 ;  /* 0x0000002625057291 */ /* 0x000fe2000f8e183f */
[----:B------:R-:W-:-:S05]  /*7e50*/  IMAD.U32 R5, RZ, RZ, UR36 ;  /* 0x00000024ff057e24 */ /* 0x000fca000f8e00ff */
[----:B------:R-:W-:-:S04]  /*7e60*/  SHF.L.U32 R5, R5, 0x1f, RZ ;  /* 0x0000001f05057819 */ /* 0x000fc800000006ff */
[----:B------:R0:W1:Y:S01]  /*7e70*/  SYNCS.PHASECHK.TRANS64.TRYWAIT P2, [UR5+0x16850], R5 ;  /* 0x01685005ff0075a7 */ /* 0x0000620008040145 */
[----:B------:R-:W-:Y:S05]  /*7e80*/  @!P0 BRA `(.L_x_14192) ;  /* 0x0000000000048947 */ /* 0x000fea0003800000 */
[----:B------:R-:W-:Y:S01]  /*7e90*/  BPT.TRAP 0x1 ;  /* 0x000000040000795c */ /* 0x000fe20000300000 */
.L_x_14192:
[----:B-1----:R-:W-:Y:S05]  /*7ea0*/  @P2 BRA `(.L_x_14193) ;  /* 0x0000000000082947 */ /* 0x002fea0003800000 */
[----:B------:R-:W1:Y:S02]  /*7eb0*/  SYNCS.PHASECHK.TRANS64.TRYWAIT P0, [UR5+0x16850], R5 ;  /* 0x01685005ff0075a7 */ /* 0x000e640008000145 */
[----:B-1----:R-:W-:Y:S05]  /*7ec0*/  @!P0 BRA `(.L_x_14194) ;  /* 0x0000008c00d08947 */ /* 0x002fea0003800000 */
.L_x_14193:
[----:B------:R-:W-:Y:S01]  /*7ed0*/  UIADD3 UR38, UR38, 0x400, URZ ;  /* 0x0000040026267890 */ /* 0x000fe2000fffe03f */
[----:B------:R-:W2:Y:S01]  /*7ee0*/  LDL.LU R12, [R1+0x24] ;  /* 0x00002400010c7983 */ /* 0x000ea20000300800 */
[----:B------:R-:W-:Y:S01]  /*7ef0*/  WARPGROUP.ARRIVE ;  /* 0x00000000000079c5 */ /* 0x000fe20000000000 */
[----:B------:R-:W-:Y:S01]  /*7f00*/  UMOV UR7, 0x40000040 ;  /* 0x4000004000077882 */ /* 0x000fe20000000000 */
[----:B------:R-:W-:Y:S01]  /*7f10*/  USHF.R.U32.HI UR38, URZ, 0x4, UR38 ;  /* 0x000000043f267899 */ /* 0x000fe20008011626 */
[----:B01----:R-:W0:Y:S01]  /*7f20*/  SHFL.BFLY PT, R5, R4, 0x2, 0x1f ;  /* 0x0c401f0004057f89 */ /* 0x003e2200000e0000 */
[----:B------:R-:W-:Y:S02]  /*7f30*/  IMAD.MOV.U32 R29, RZ, RZ, -0x800000 ;  /* 0xff800000ff1d7424 */ /* 0x000fe400078e00ff */
[----:B------:R-:W-:Y:S01]  /*7f40*/  ULOP3.LUT UR4, UR38, 0x3fff, URZ, 0xc0, !UPT ;  /* 0x00003fff26047892 */ /* 0x000fe2000f8ec03f */
[----:B------:R-:W1:Y:S01]  /*7f50*/  SHFL.BFLY PT, R6, R3, 0x2, 0x1f ;  /* 0x0c401f0003067f89 */ /* 0x000e6200000e0000 */
[----:B------:R-:W-:-:S02]  /*7f60*/  IMAD.MOV.U32 R28, RZ, RZ, -0x800000 ;  /* 0xff800000ff1c7424 */ /* 0x000fc400078e00ff */
[----:B------:R-:W-:Y:S02]  /*7f70*/  ULEA UR4, UR37, UR4, 0xa ;  /* 0x0000000425047291 */ /* 0x000fe4000f8e503f */
[----:B------:R-:W-:-:S04]  /*7f80*/  UIADD3 UR37, UR37, 0x1, URZ ;  /* 0x0000000125257890 */ /* 0x000fc8000fffe03f */
[----:B------:R-:W-:Y:S01]  /*7f90*/  UISETP.NE.AND UP0, UPT, UR37, 0x2, UPT ;  /* 0x000000022500788c */ /* 0x000fe2000bf05270 */
[----:B------:R-:W-:Y:S02]  /*7fa0*/  UMOV UR6, UR4 ;  /* 0x0000000400067c82 */ /* 0x000fe40008000000 */
[----:B------:R-:W-:Y:S01]  /*7fb0*/  HGMMA.64x64x16.F32 R88, R148, gdesc[UR4].tnspB, R88, gsb0 ;  /* 0x40e0000494587df0 */ /* 0x000fe20008000858 */
[----:B------:R-:W-:Y:S01]  /*7fc0*/  UIADD3 UR6, UR4, 0x80, URZ ;  /* 0x0000008004067890 */ /* 0x000fe2000fffe03f */
[----:B------:R-:W-:Y:S01]  /*7fd0*/  UMOV UR7, 0x40000040 ;  /* 0x4000004000077882 */ /* 0x000fe20000000000 */
[----:B------:R-:W-:Y:S01]  /*7fe0*/  USEL UR37, UR37, URZ, UP0 ;  /* 0x0000003f25257287 */ /* 0x000fe20008000000 */
[----:B0-----:R-:W-:Y:S01]  /*7ff0*/  FADD.FTZ R5, R5, R4 ;  /* 0x0000000405057221 */ /* 0x001fe20000010000 */
[----:B-1----:R-:W-:-:S04]  /*8000*/  FADD.FTZ R7, R6, R3 ;  /* 0x0000000306077221 */ /* 0x002fc80000010000 */
[----:B------:R-:W0:Y:S04]  /*8010*/  SHFL.BFLY PT, R6, R5, 0x1, 0x1f ;  /* 0x0c201f0005067f89 */ /* 0x000e2800000e0000 */
[----:B------:R-:W1:Y:S01]  /*8020*/  SHFL.BFLY PT, R10, R7, 0x1, 0x1f ;  /* 0x0c201f00070a7f89 */ /* 0x000e6200000e0000 */
[----:B0-----:R-:W-:Y:S01]  /*8030*/  FADD.FTZ R11, R5, R6 ;  /* 0x00000006050b7221 */ /* 0x001fe20000010000 */
[----:B------:R-:W-:Y:S01]  /*8040*/  CS2R R4, SRZ ;  /* 0x0000000000047805 */ /* 0x000fe2000001ff00 */
[----:B-1----:R-:W-:-:S03]  /*8050*/  FADD.FTZ R10, R7, R10 ;  /* 0x0000000a070a7221 */ /* 0x002fc60000010000 */
[----:B------:R-:W-:Y:S01]  /*8060*/  FSETP.NE.FTZ.AND P0, PT, R11, RZ, PT ;  /* 0x000000ff0b00720b */ /* 0x000fe20003f15000 */
[----:B------:R-:W-:Y:S01]  /*8070*/  IMAD.U32 R7, RZ, RZ, UR5 ;  /* 0x00000005ff077e24 */ /* 0x000fe2000f8e00ff */
[----:B------:R-:W-:-:S03]  /*8080*/  FSETP.NE.FTZ.AND P2, PT, R10, RZ, PT ;  /* 0x000000ff0a00720b */ /* 0x000fc60003f55000 */
[----:B------:R-:W-:-:S05]  /*8090*/  @!P1 VIADD R7, R7, 0x16860 ;  /* 0x0001686007079836 */ /* 0x000fca0000000000 */
[----:B------:R-:W-:-:S03]  /*80a0*/  @!P1 PRMT R7, RZ, 0x654, R7 ;  /* 0x00000654ff079816 */ /* 0x000fc60000000007 */
[----:B------:R-:W0:Y:S01]  /*80b0*/  @P0 MUFU.LG2 R6, R11 ;  /* 0x0000000b00060308 */ /* 0x000e220000000c00 */
[C---:B------:R-:W-:Y:S01]  /*80c0*/  @P0 FMUL.FTZ R3, R0.reuse, 0.69314718246459960938 ;  /* 0x3f31721800030820 */ /* 0x040fe20000410000 */
[----:B------:R-:W-:-:S06]  /*80d0*/  @P2 FMUL.FTZ R0, R0, 0.69314718246459960938 ;  /* 0x3f31721800002820 */ /* 0x000fcc0000410000 */
[----:B------:R-:W1:Y:S08]  /*80e0*/  @P2 MUFU.LG2 R9, R10 ;  /* 0x0000000a00092308 */ /* 0x000e700000000c00 */
[----:B------:R-:W3:Y:S01]  /*80f0*/  @P0 MUFU.RCP R4, R11 ;  /* 0x0000000b00040308 */ /* 0x000ee20000001000 */
        /* <DEDUP_REMOVED lines=21> */
[----:B--2---:R-:W-:-:S05]  /*8250*/  VIADD R12, R12, 0x1 ;  /* 0x000000010c0c7836 */ /* 0x004fca0000000000 */
[----:B------:R1:W-:Y:S01]  /*8260*/  STL [R1+0x24], R12 ;  /* 0x0000240c01007387 */ /* 0x0003e20000100800 */
        /* <DEDUP_REMOVED lines=55> */
.L_x_14164:
[----:B------:R-:W0:Y:S01]  /*85e0*/  S2R R5, SR_CgaCtaId ;  /* 0x0000000000057919 */ /* 0x000e220000008800 */
[----:B------:R-:W-:Y:S01]  /*85f0*/  MOV R0, 0x400 ;  /* 0x0000040000007802 */ /* 0x000fe20000000f00 */
[----:B------:R-:W-:Y:S01]  /*8600*/  BSSY B0, `(.L_x_14195) ;  /* 0x000022c000007945 */ /* 0x000fe20003800000 */
[----:B------:R-:W-:Y:S02]  /*8610*/  BAR.SYNC.DEFER_BLOCKING 0x5, 0x200 ;  /* 0x0148000000007b1d */ /* 0x000fe40000010000 */
[----:B0-----:R-:W-:-:S05]  /*8620*/  LEA R0, R5, R0, 0x18 ;  /* 0x0000000005007211 */ /* 0x001fca00078ec0ff */
[----:B------:R0:W1:Y:S01]  /*8630*/  LDS.128 R4, [R0+0x168d0] ;  /* 0x0168d00000047984 */ /* 0x0000620000000c00 */
[----:B------:R-:W-:Y:S06]  /*8640*/  BAR.ARV 0x4, 0x200 ;  /* 0x0108000000007b1d */ /* 0x000fec0000002000 */
[----:B------:R-:W-:Y:S05]  /*8650*/  @P0 BRA `(.L_x_14196) ;  /* 0x0000001800200947 */ /* 0x000fea0003800000 */
[----:B------:R-:W2:Y:S01]  /*8660*/  LDL R8, [R1+0x48] ;  /* 0x0000480001087983 */ /* 0x000ea20000100800 */
[----:B------:R-:W3:Y:S01]  /*8670*/  LDC.64 R34, c[0x0][0xc00] ;  /* 0x00030000ff227b82 */ /* 0x000ee20000000a00 */
[----:B------:R-:W4:Y:S01]  /*8680*/  S2R R9, SR_SWINHI ;  /* 0x0000000000097919 */ /* 0x000f220000002f00 */
[----:B------:R-:W-:Y:S01]  /*8690*/  F2FP.F16.F32.PACK_AB R24, R3, R2 ;  /* 0x000000020318723e */ /* 0x000fe200000000ff */
[----:B------:R-:W-:Y:S01]  /*86a0*/  ULDC.64 UR4, c[0x0][0xc08] ;  /* 0x0003020000047ab9 */ /* 0x000fe20000000a00 */
[----:B------:R-:W-:Y:S01]  /*86b0*/  F2FP.F16.F32.PACK_AB R26, R93, R92 ;  /* 0x0000005c5d1a723e */ /* 0x000fe200000000ff */
[----:B------:R-:W3:Y:S01]  /*86c0*/  LDL R36, [R1+0x1c] ;  /* 0x00001c0001247983 */ /* 0x000ee20000100800 */
[----:B------:R-:W-:Y:S02]  /*86d0*/  F2FP.F16.F32.PACK_AB R27, R95, R94 ;  /* 0x0000005e5f1b723e */ /* 0x000fe400000000ff */
[----:B------:R-:W0:Y:S01]  /*86e0*/  LDC.64 R30, c[0x0][0xc00] ;  /* 0x00030000ff1e7b82 */ /* 0x000e220000000a00 */
[----:B------:R-:W-:-:S02]  /*86f0*/  MOV R20, R0 ;  /* 0x0000000000147202 */ /* 0x000fc40000000f00 */
[----:B----4-:R-:W-:Y:S01]  /*8700*/  MOV R21, R9 ;  /* 0x0000000900157202 */ /* 0x010fe20000000f00 */
[----:B0-----:R-:W-:-:S04]  /*8710*/  IMAD.WIDE R30, R153, 0x4, R30 ;  /* 0x00000004991e7825 */ /* 0x001fc800078e021e */
[----:B------:R-:W-:Y:S01]  /*8720*/  BAR.SYNC.DEFER_BLOCKING 0x1, 0x180 ;  /* 0x0046000000007b1d */ /* 0x000fe20000010000 */
[----:B--2---:R-:W-:-:S03]  /*8730*/  IMAD.WIDE R8, R8, 0x2, R20 ;  /* 0x0000000208087825 */ /* 0x004fc600078e0214 */
[C---:B------:R-:W-:Y:S02]  /*8740*/  LOP3.LUT R11, R8.reuse, 0x380, RZ, 0xc0, !PT ;  /* 0x00000380080b7812 */ /* 0x040fe400078ec0ff */
[C---:B------:R-:W-:Y:S02]  /*8750*/  IADD3 R25, P0, R8.reuse, 0x60, RZ ;  /* 0x0000006008197810 */ /* 0x040fe40007f1e0ff */
[----:B------:R-:W-:Y:S02]  /*8760*/  SHF.R.U64 R11, R11, 0x3, RZ ;  /* 0x000000030b0b7819 */ /* 0x000fe400000012ff */
[----:B-1----:R-:W-:Y:S02]  /*8770*/  LOP3.LUT R4, R25, 0x380, RZ, 0xc0, !PT ;  /* 0x0000038019047812 */ /* 0x002fe400078ec0ff */
[C---:B------:R-:W-:Y:S02]  /*8780*/  IADD3 R23, P1, R8.reuse, 0x40, RZ ;  /* 0x0000004008177810 */ /* 0x040fe40007f3e0ff */
[----:B------:R-:W-:-:S02]  /*8790*/  IADD3 R17, P2, R8, 0x20, RZ ;  /* 0x0000002008117810 */ /* 0x000fc40007f5e0ff */
[----:B------:R-:W-:Y:S02]  /*87a0*/  LOP3.LUT R8, R11, R8, RZ, 0x3c, !PT ;  /* 0x000000080b087212 */ /* 0x000fe400078e3cff */
[----:B------:R-:W-:Y:S02]  /*87b0*/  SHF.R.U64 R4, R4, 0x3, RZ ;  /* 0x0000000304047819 */ /* 0x000fe400000012ff */
[----:B------:R-:W-:Y:S02]  /*87c0*/  MOV R18, R8 ;  /* 0x0000000800127202 */ /* 0x000fe40000000f00 */
[----:B------:R-:W-:Y:S02]  /*87d0*/  LOP3.LUT R10, R4, R25, RZ, 0x3c, !PT ;  /* 0x00000019040a7212 */ /* 0x000fe400078e3cff */
[----:B------:R-:W-:Y:S02]  /*87e0*/  LOP3.LUT R8, R23, 0x380, RZ, 0xc0, !PT ;  /* 0x0000038017087812 */ /* 0x000fe400078ec0ff */
[----:B------:R-:W-:-:S02]  /*87f0*/  LOP3.LUT R4, R17, 0x380, RZ, 0xc0, !PT ;  /* 0x0000038011047812 */ /* 0x000fc400078ec0ff */
[----:B------:R-:W-:Y:S02]  /*8800*/  SHF.R.U64 R8, R8, 0x3, RZ ;  /* 0x0000000308087819 */ /* 0x000fe400000012ff */
[----:B------:R-:W-:Y:S01]  /*8810*/  SHF.R.U64 R4, R4, 0x3, RZ ;  /* 0x0000000304047819 */ /* 0x000fe200000012ff */
[--C-:B------:R-:W-:Y:S01]  /*8820*/  IMAD.X R11, RZ, RZ, R9.reuse, P0 ;  /* 0x000000ffff0b7224 */ /* 0x100fe200000e0609 */
[----:B------:R-:W-:Y:S01]  /*8830*/  F2FP.F16.F32.PACK_AB R25, R91, R90 ;  /* 0x0000005a5b19723e */ /* 0x000fe200000000ff */
[--C-:B------:R-:W-:Y:S01]  /*8840*/  IMAD.X R13, RZ, RZ, R9.reuse, P1 ;  /* 0x000000ffff0d7224 */ /* 0x100fe200008e0609 */
[----:B------:R-:W-:Y:S01]  /*8850*/  LOP3.LUT R12, R8, R23, RZ, 0x3c, !PT ;  /* 0x00000017080c7212 */ /* 0x000fe200078e3cff */
[----:B------:R-:W-:Y:S01]  /*8860*/  IMAD.X R15, RZ, RZ, R9, P2 ;  /* 0x000000ffff0f7224 */ /* 0x000fe200010e0609 */
[----:B------:R-:W-:Y:S02]  /*8870*/  LOP3.LUT R14, R4, R17, RZ, 0x3c, !PT ;  /* 0x00000011040e7212 */ /* 0x000fe400078e3cff */
[----:B------:R-:W-:Y:S01]  /*8880*/  MOV R17, R10 ;  /* 0x0000000a00117202 */ /* 0x000fe20000000f00 */
[----:B------:R0:W-:Y:S01]  /*8890*/  STSM.16.M88.4 [R18], R24 ;  /* 0x0000001812007844 */ /* 0x0001e20000000200 */
[----:B------:R-:W-:-:S02]  /*88a0*/  MOV R23, R12 ;  /* 0x0000000c00177202 */ /* 0x000fc40000000f00 */
        /* <DEDUP_REMOVED lines=9> */
[----:B0-----:R-:W-:Y:S02]  /*8940*/  F2FP.F16.F32.PACK_AB R24, R113, R112 ;  /* 0x000000707118723e */ /* 0x001fe400000000ff */
[----:B------:R-:W-:Y:S02]  /*8950*/  F2FP.F16.F32.PACK_AB R25, R115, R114 ;  /* 0x000000727319723e */ /* 0x000fe400000000ff */
[----:B------:R-:W-:-:S02]  /*8960*/  F2FP.F16.F32.PACK_AB R26, R117, R116 ;  /* 0x00000074751a723e */ /* 0x000fc400000000ff */
[----:B------:R-:W-:Y:S01]  /*8970*/  F2FP.F16.F32.PACK_AB R27, R119, R118 ;  /* 0x00000076771b723e */ /* 0x000fe200000000ff */
[----:B------:R0:W-:Y:S04]  /*8980*/  STSM.16.M88.4 [R4], R8 ;  /* 0x0000000804007844 */ /* 0x0001e80000000200 */
[----:B------:R-:W-:Y:S04]  /*8990*/  STSM.16.M88.4 [R23], R12 ;  /* 0x0000000c17007844 */ /* 0x000fe80000000200 */
[----:B------:R1:W-:Y:S01]  /*89a0*/  STSM.16.M88.4 [R17], R24 ;  /* 0x0000001811007844 */ /* 0x0003e20000000200 */
[----:B------:R-:W-:Y:S01]  /*89b0*/  BAR.SYNC.DEFER_BLOCKING 0x1, 0x180 ;  /* 0x0046000000007b1d */ /* 0x000fe20000010000 */
[----:B---3--:R-:W-:-:S04]  /*89c0*/  ISETP.NE.U32.AND P0, PT, R34, RZ, PT ;  /* 0x000000ff2200720c */ /* 0x008fc80003f05070 */
[----:B------:R-:W-:Y:S01]  /*89d0*/  ISETP.NE.AND.EX P0, PT, R35, RZ, PT, P0 ;  /* 0x000000ff2300720c */ /* 0x000fe20003f05300 */
[----:B------:R-:W-:Y:S01]  /*89e0*/  IMAD.MOV.U32 R18, RZ, RZ, RZ ;  /* 0x000000ffff127224 */ /* 0x000fe200078e00ff */
[----:B------:R-:W-:Y:S01]  /*89f0*/  ISETP.NE.U32.AND P1, PT, RZ, UR4, PT ;  /* 0x00000004ff007c0c */ /* 0x000fe2000bf25070 */
[----:B0-----:R-:W0:Y:S08]  /*8a00*/  LDC R8, c[0x0][0xad4] ;  /* 0x0002b500ff087b82 */ /* 0x001e300000000800 */
[----:B-1----:R-:W1:Y:S02]  /*8a10*/  LDC R17, c[0x0][0xbe8] ;  /* 0x0002fa00ff117b82 */ /* 0x002e640000000800 */
[----:B------:R-:W2:Y:S01]  /*8a20*/  @P0 LDG.E R18, desc[UR40][R30.64] ;  /* 0x000000281e120981 */ /* 0x000ea2000c1e1900 */
[----:B------:R-:W-:Y:S01]  /*8a30*/  ISETP.NE.AND.EX P1, PT, RZ, UR5, PT, P1 ;  /* 0x00000005ff007c0c */ /* 0x000fe2000bf25310 */
[----:B------:R-:W-:-:S12]  /*8a40*/  IMAD.MOV.U32 R26, RZ, RZ, 0x9b8 ;  /* 0x000009b8ff1a7424 */ /* 0x000fd800078e00ff */
[----:B------:R-:W-:-:S04]  /*8a50*/  @P1 LEA R32, P2, R153, UR4, 0x2 ;  /* 0x0000000499201c11 */ /* 0x000fc8000f8410ff */
[----:B------:R-:W-:Y:S02]  /*8a60*/  @P1 LEA.HI.X R33, R153, UR5, R157, 0x2, P2 ;  /* 0x0000000599211c11 */ /* 0x000fe400090f149d */
[----:B------:R-:W-:-:S04]  /*8a70*/  ISETP.NE.AND P2, PT, R155, RZ, PT ;  /* 0x000000ff9b00720c */ /* 0x000fc80003f45270 */
[----:B0-----:R-:W-:-:S04]  /*8a80*/  SEL R8, R155, R8, P2 ;  /* 0x000000089b087207 */ /* 0x001fc80001000000 */
[----:B------:R-:W-:Y:S02]  /*8a90*/  ISETP.GT.AND P3, PT, R8, 0x1, PT ;  /* 0x000000010800780c */ /* 0x000fe40003f64270 */
[----:B-1----:R-:W-:Y:S01]  /*8aa0*/  ISETP.NE.AND P4, PT, R17, 0x1, PT ;  /* 0x000000011100780c */ /* 0x002fe20003f85270 */
[----:B------:R-:W-:Y:S01]  /*8ab0*/  ULDC UR4, c[0x0][0xa88] ;  /* 0x0002a20000047ab9 */ /* 0x000fe20000000800 */
[----:B------:R-:W-:Y:S01]  /*8ac0*/  SEL R26, R26, 0x978, P3 ;  /* 0x000009781a1a7807 */ /* 0x000fe20001800000 */
[----:B------:R-:W0:Y:S01]  /*8ad0*/  LDC.64 R8, c[0x0][0xba8] ;  /* 0x0002ea00ff087b82 */ /* 0x000e220000000a00 */
[----:B------:R-:W-:Y:S01]  /*8ae0*/  IMAD.U32 R4, RZ, RZ, UR4 ;  /* 0x00000004ff047e24 */ /* 0x000fe2000f8e00ff */
[----:B------:R-:W-:-:S05]  /*8af0*/  ISETP.NE.U32.AND P2, PT, R34, RZ, PT ;  /* 0x000000ff2200720c */ /* 0x000fca0003f45070 */
[----:B------:R1:W5:Y:S01]  /*8b00*/  @P1 LDG.E R4, desc[UR40][R32.64] ;  /* 0x0000002820041981 */ /* 0x000362000c1e1900 */
[----:B------:R-:W3:Y:S08]  /*8b10*/  LDC.64 R14, c[0x0][R26+0x220] ;  /* 0x000088001a0e7b82 */ /* 0x000ef00000000a00 */
[----:B------:R-:W4:Y:S01]  /*8b20*/  LDC.64 R12, c[0x0][R26+0x218] ;  /* 0x000086001a0c7b82 */ /* 0x000f220000000a00 */
[----:B------:R-:W-:-:S07]  /*8b30*/  ISETP.NE.AND.EX P2, PT, R35, RZ, PT, P2 ;  /* 0x000000ff2300720c */ /* 0x000fce0003f45320 */
[----:B-1----:R-:W1:Y:S01]  /*8b40*/  @P4 LDC R32, c[0x0][0xbec] ;  /* 0x0002fb00ff204b82 */ /* 0x002e620000000800 */
[----:B------:R-:W-:-:S07]  /*8b50*/  SEL R153, R153, RZ, !P2 ;  /* 0x000000ff99997207 */ /* 0x000fce0005000000 */
[----:B------:R-:W1:Y:S01]  /*8b60*/  @P4 LDC R33, c[0x0][0xbf0] ;  /* 0x0002fc00ff214b82 */ /* 0x000e620000000800 */
[----:B------:R-:W-:Y:S01]  /*8b70*/  SEL R157, R157, RZ, !P2 ;  /* 0x000000ff9d9d7207 */ /* 0x000fe20005000000 */
[----:B---3--:R-:W-:-:S06]  /*8b80*/  IMAD R15, R15, R153, RZ ;  /* 0x000000990f0f7224 */ /* 0x008fcc00078e02ff */
[----:B------:R-:W3:Y:S01]  /*8b90*/  LDC.64 R10, c[0x0][R26+0x228] ;  /* 0x00008a001a0a7b82 */ /* 0x000ee20000000a00 */
[----:B------:R-:W-:Y:S02]  /*8ba0*/  IMAD R157, R14, R157, R15 ;  /* 0x0000009d0e9d7224 */ /* 0x000fe400078e020f */
[----:B----4-:R-:W-:-:S04]  /*8bb0*/  IMAD.WIDE.U32 R24, R12, R154, RZ ;  /* 0x0000009a0c187225 */ /* 0x010fc800078e00ff */
[----:B------:R-:W-:Y:S01]  /*8bc0*/  IMAD.WIDE.U32 R14, R14, R153, RZ ;  /* 0x000000990e0e7225 */ /* 0x000fe200078e00ff */
[----:B------:R-:W-:Y:S01]  /*8bd0*/  SEL R27, R36, RZ, P3 ;  /* 0x000000ff241b7207 */ /* 0x000fe20001800000 */
[----:B0-----:R-:W0:Y:S02]  /*8be0*/  @!P3 LDC R8, c[0x0][0xb50] ;  /* 0x0002d400ff08bb82 */ /* 0x001e240000000800 */
[----:B------:R-:W-:Y:S02]  /*8bf0*/  IMAD R23, R13, R154, RZ ;  /* 0x0000009a0d177224 */ /* 0x000fe400078e02ff */
[----:B------:R-:W-:-:S04]  /*8c00*/  IMAD.IADD R35, R152, 0x1, R16 ;  /* 0x0000000198237824 */ /* 0x000fc800078e0210 */
[----:B------:R4:W0:Y:S01]  /*8c10*/  LDC.64 R12, c[0x0][R26+0x210] ;  /* 0x000084001a0c7b82 */ /* 0x0008220000000a00 */
[----:B------:R-:W-:Y:S02]  /*8c20*/  IMAD.IADD R157, R15, 0x1, R157 ;  /* 0x000000010f9d7824 */ /* 0x000fe400078e029d */
[----:B------:R-:W-:Y:S02]  /*8c30*/  IMAD.MOV.U32 R15, RZ, RZ, R35 ;  /* 0x000000ffff0f7224 */ /* 0x000fe400078e0023 */
[----:B------:R-:W-:Y:S02]  /*8c40*/  IMAD.IADD R34, R25, 0x1, R23 ;  /* 0x0000000119227824 */ /* 0x000fe400078e0217 */
[-C--:B---3--:R-:W-:Y:S01]  /*8c50*/  IMAD R25, R11, R27.reuse, RZ ;  /* 0x0000001b0b197224 */ /* 0x088fe200078e02ff */
[----:B------:R-:W3:Y:S01]  /*8c60*/  @!P3 LDC R9, c[0x0][0xb54] ;  /* 0x0002d500ff09bb82 */ /* 0x000ee20000000800 */
[----:B------:R-:W-:-:S04]  /*8c70*/  IMAD.WIDE.U32 R10, R10, R27, RZ ;  /* 0x0000001b0a0a7225 */ /* 0x000fc800078e00ff */
[----:B------:R-:W-:Y:S01]  /*8c80*/  IMAD.IADD R25, R11, 0x1, R25 ;  /* 0x000000010b197824 */ /* 0x000fe200078e0219 */
[--C-:B--2---:R-:W-:Y:S01]  /*8c90*/  IADD3 R24, P2, P5, R14, R24, R18.reuse ;  /* 0x000000180e187210 */ /* 0x104fe20007d5e012 */
[----:B-1----:R-:W-:Y:S01]  /*8ca0*/  @P4 IMAD.HI.U32 R14, R35, R32, RZ ;  /* 0x00000020230e4227 */ /* 0x002fe200078e00ff */
[----:B------:R-:W-:-:S04]  /*8cb0*/  SHF.R.S32.HI R23, RZ, 0x1f, R18 ;  /* 0x0000001fff177819 */ /* 0x000fc80000011412 */
[----:B------:R-:W-:Y:S02]  /*8cc0*/  @P4 SHF.R.U32.HI R15, RZ, R33, R14 ;  /* 0x00000021ff0f4219 */ /* 0x000fe4000001160e */
[----:B------:R-:W-:-:S03]  /*8cd0*/  IADD3.X R14, R157, R34, R23, P2, P5 ;  /* 0x000000229d0e7210 */ /* 0x000fc600017ea417 */
[--C-:B----4-:R-:W-:Y:S01]  /*8ce0*/  IMAD.MOV R26, RZ, RZ, -R15.reuse ;  /* 0x000000ffff1a7224 */ /* 0x110fe200078e0a0f */
[----:B------:R-:W-:Y:S02]  /*8cf0*/  IADD3 R10, P2, P5, R15, R24, R10 ;  /* 0x000000180f0a7210 */ /* 0x000fe40007d5e00a */
[----:B------:R-:W-:Y:S01]  /*8d00*/  SHF.R.S32.HI R11, RZ, 0x1f, R15 ;  /* 0x0000001fff0b7819 */ /* 0x000fe2000001140f */
[----:B------:R-:W-:-:S03]  /*8d10*/  IMAD R15, R17, R26, R35 ;  /* 0x0000001a110f7224 */ /* 0x000fc600078e0223 */
[----:B------:R-:W-:Y:S01]  /*8d20*/  IADD3.X R11, R11, R14, R25, P2, P5 ;  /* 0x0000000e0b0b7210 */ /* 0x000fe200017ea419 */
[----:B0-----:R-:W-:Y:S01]  /*8d30*/  IMAD R13, R13, R15, RZ ;  /* 0x0000000f0d0d7224 */ /* 0x001fe200078e02ff */
[----:B------:R-:W-:-:S05]  /*8d40*/  SHF.R.S32.HI R25, RZ, 0x1f, R15 ;  /* 0x0000001fff197819 */ /* 0x000fca000001140f */
[C---:B------:R-:W-:Y:S02]  /*8d50*/  IMAD R25, R12.reuse, R25, R13 ;  /* 0x000000190c197224 */ /* 0x040fe400078e020d */
[----:B------:R-:W-:-:S04]  /*8d60*/  IMAD.WIDE.U32 R12, R12, R15, R10 ;  /* 0x0000000f0c0c7225 */ /* 0x000fc800078e000a */
[----:B------:R-:W-:Y:S01]  /*8d70*/  IMAD.IADD R10, R13, 0x1, R25 ;  /* 0x000000010d0a7824 */ /* 0x000fe200078e0219 */
[----:B------:R-:W-:-:S04]  /*8d80*/  LEA R13, P2, R12, R8, 0x2 ;  /* 0x000000080c0d7211 */ /* 0x000fc800078410ff */
[----:B---3--:R-:W-:Y:S01]  /*8d90*/  LEA.HI.X R12, R12, R9, R10, 0x2, P2 ;  /* 0x000000090c0c7211 */ /* 0x008fe200010f140a */
[----:B------:R-:W-:Y:S08]  /*8da0*/  @P1 BRA `(.L_x_14197) ;  /* 0x0000000000101947 */ /* 0x000ff00003800000 */
[----:B------:R-:W-:Y:S05]  /*8db0*/  @!P0 BRA `(.L_x_14197) ;  /* 0x00000000000c8947 */ /* 0x000fea0003800000 */
[----:B------:R-:W2:Y:S04]  /*8dc0*/  LDG.E R9, desc[UR40][R30.64] ;  /* 0x000000281e097981 */ /* 0x000ea8000c1e1900 */
[----:B-----5:R-:W2:Y:S02]  /*8dd0*/  LDG.E R4, desc[UR40][R30.64+0x4] ;  /* 0x000004281e047981 */ /* 0x020ea4000c1e1900 */
[----:B--2---:R-:W-:-:S07]  /*8de0*/  IMAD.IADD R4, R4, 0x1, -R9 ;  /* 0x0000000104047824 */ /* 0x004fce00078e0a09 */
.L_x_14197:
        /* <DEDUP_REMOVED lines=13> */
[----:B--2---:R-:W-:-:S04]  /*8ec0*/  IMAD.IADD R15, R15, 0x1, R16 ;  /* 0x000000010f0f7824 */ /* 0x004fc800078e0210 */
[C---:B------:R-:W-:Y:S01]  /*8ed0*/  VIADD R25, R15.reuse, 0x8 ;  /* 0x000000080f197836 */ /* 0x040fe20000000000 */
[----:B------:R-:W-:-:S04]  /*8ee0*/  ISETP.GE.OR P1, PT, R15, R4, P0 ;  /* 0x000000040f00720c */ /* 0x000fc80000726670 */
[----:B------:R-:W-:-:S09]  /*8ef0*/  ISETP.GE.OR P0, PT, R25, R4, P0 ;  /* 0x000000041900720c */ /* 0x000fd20000706670 */
[----:B0-----:R0:W-:Y:S04]  /*8f00*/  @!P1 ST.E desc[UR40][R8.64], R29 ;  /* 0x0000001d08009985 */ /* 0x0011e8000c101928 */
[----:B------:R0:W-:Y:S01]  /*8f10*/  @!P0 ST.E desc[UR40][R10.64], R28 ;  /* 0x0000001c0a008985 */ /* 0x0001e2000c101928 */
[----:B------:R-:W-:Y:S05]  /*8f20*/  @P3 BRA `(.L_x_14198) ;  /* 0x0000000400c03947 */ /* 0x000fea0003800000 */
[----:B------:R-:W1:Y:S01]  /*8f30*/  S2R R14, SR_TID.X ;  /* 0x00000000000e7919 */ /* 0x000e620000002100 */
[----:B------:R-:W-:Y:S01]  /*8f40*/  IMAD.SHL.U32 R37, R156, 0x8, RZ ;  /* 0x000000089c257824 */ /* 0x000fe200078e00ff */
[----:B------:R-:W2:Y:S01]  /*8f50*/  @P4 LDC R33, c[0x0][0xbec] ;  /* 0x0002fb00ff214b82 */ /* 0x000ea20000000800 */
[----:B------:R-:W-:-:S07]  /*8f60*/  ULDC.64 UR4, c[0x0][0xaa0] ;  /* 0x0002a80000047ab9 */ /* 0x000fce0000000a00 */
[----:B------:R-:W3:Y:S01]  /*8f70*/  @P4 LDC R35, c[0x0][0xbf0] ;  /* 0x0002fc00ff234b82 */ /* 0x000ee20000000800 */
[----:B-1----:R-:W-:-:S05]  /*8f80*/  VIADD R14, R14, 0xffffff80 ;  /* 0xffffff800e0e7836 */ /* 0x002fca0000000000 */
[----:B------:R-:W-:-:S04]  /*8f90*/  SHF.R.S32.HI R34, RZ, 0x1f, R14 ;  /* 0x0000001fff227819 */ /* 0x000fc8000001140e */
[----:B------:R-:W-:-:S04]  /*8fa0*/  LEA.HI R34, R34, R14, RZ, 0x3 ;  /* 0x0000000e22227211 */ /* 0x000fc800078f18ff */
[----:B------:R-:W-:-:S05]  /*8fb0*/  SHF.R.S32.HI R34, RZ, 0x3, R34 ;  /* 0x00000003ff227819 */ /* 0x000fca0000011422 */
[----:B------:R-:W-:-:S04]  /*8fc0*/  IMAD R3, R34, 0x40, R37 ;  /* 0x0000004022037824 */ /* 0x000fc800078e0225 */
[----:B------:R-:W-:-:S03]  /*8fd0*/  IMAD.WIDE R20, R3, 0x2, R20 ;  /* 0x0000000203147825 */ /* 0x000fc600078e0214 */
[C---:B------:R-:W-:Y:S02]  /*8fe0*/  IADD3 R25, P0, R20.reuse, 0x1800, RZ ;  /* 0x0000180014197810 */ /* 0x040fe40007f1e0ff */
[C---:B0-----:R-:W-:Y:S02]  /*8ff0*/  IADD3 R29, P1, R20.reuse, 0x3000, RZ ;  /* 0x00003000141d7810 */ /* 0x041fe40007f3e0ff */
        /* <DEDUP_REMOVED lines=12> */
[----:B------:R-:W4:Y:S04]  /*90c0*/  LD.E.128 R12, desc[UR40][R12.64] ;  /* 0x000000280c0c7980 */ /* 0x000f28000c101d00 */
[----:B------:R-:W4:Y:S04]  /*90d0*/  LD.E.128 R24, desc[UR40][R24.64] ;  /* 0x0000002818187980 */ /* 0x000f28000c101d00 */
[----:B------:R-:W4:Y:S01]  /*90e0*/  LD.E.128 R28, desc[UR40][R28.64] ;  /* 0x000000281c1c7980 */ /* 0x000f22000c101d00 */
[----:B------:R-:W-:-:S04]  /*90f0*/  IADD3 R3, P0, R20, 0x4800, RZ ;  /* 0x0000480014037810 */ /* 0x000fc80007f1e0ff */
[----:B------:R-:W-:Y:S01]  /*9100*/  LOP3.LUT R2, R3, 0x380, RZ, 0xc0, !PT ;  /* 0x0000038003027812 */ /* 0x000fe200078ec0ff */
[----:B------:R-:W-:Y:S02]  /*9110*/  IMAD R23, R23, UR4, RZ ;  /* 0x0000000417177c24 */ /* 0x000fe4000f8e02ff */
[----:B------:R-:W-:Y:S01]  /*9120*/  IMAD.X R9, RZ, RZ, R21, P0 ;  /* 0x000000ffff097224 */ /* 0x000fe200000e0615 */
[----:B------:R-:W-:Y:S01]  /*9130*/  SHF.R.U64 R2, R2, 0x3, RZ ;  /* 0x0000000302027819 */ /* 0x000fe200000012ff */
[----:B------:R-:W-:-:S03]  /*9140*/  IMAD R23, R18, UR5, R23 ;  /* 0x0000000512177c24 */ /* 0x000fc6000f8e0217 */
[----:B------:R-:W-:Y:S01]  /*9150*/  LOP3.LUT R8, R2, R3, RZ, 0x3c, !PT ;  /* 0x0000000302087212 */ /* 0x000fe200078e3cff */
[----:B------:R-:W-:Y:S01]  /*9160*/  IMAD.WIDE.U32 R2, R18, UR4, RZ ;  /* 0x0000000412027c25 */ /* 0x000fe2000f8e00ff */
[----:B------:R-:W-:-:S03]  /*9170*/  ULDC.64 UR4, c[0x0][0xae8] ;  /* 0x0002ba0000047ab9 */ /* 0x000fc60000000a00 */
[----:B------:R-:W-:Y:S01]  /*9180*/  IMAD R21, R156, 0x30, R34 ;  /* 0x000000309c157824 */ /* 0x000fe200078e0222 */
[----:B------:R-:W-:Y:S01]  /*9190*/  SHF.R.S32.HI R20, RZ, 0x1f, R153 ;  /* 0x0000001fff147819 */ /* 0x000fe20000011499 */
[----:B------:R-:W-:Y:S01]  /*91a0*/  IMAD.IADD R3, R3, 0x1, R23 ;  /* 0x0000000103037824 */ /* 0x000fe200078e0217 */
[----:B------:R-:W5:Y:S01]  /*91b0*/  LD.E.128 R8, desc[UR40][R8.64] ;  /* 0x0000002808087980 */ /* 0x000f62000c101d00 */
[----:B------:R-:W-:Y:S02]  /*91c0*/  IMAD.IADD R32, R16, 0x1, R21 ;  /* 0x0000000110207824 */ /* 0x000fe400078e0215 */
[----:B------:R-:W-:Y:S01]  /*91d0*/  IMAD.WIDE.U32 R2, R154, UR4, R2 ;  /* 0x000000049a027c25 */ /* 0x000fe2000f8e0002 */
[----:B------:R-:W-:Y:S01]  /*91e0*/  @!PT LDS RZ, [RZ] ;  /* 0x00000000fffff984 */ /* 0x000fe20000000800 */
[----:B------:R-:W-:Y:S01]  /*91f0*/  @!PT LDS RZ, [RZ] ;  /* 0x00000000fffff984 */ /* 0x000fe20000000800 */
[----:B------:R-:W-:Y:S01]  /*9200*/  @!PT LDS RZ, [RZ] ;  /* 0x00000000fffff984 */ /* 0x000fe20000000800 */
[----:B------:R-:W-:Y:S01]  /*9210*/  @!PT LDS RZ, [RZ] ;  /* 0x00000000fffff984 */ /* 0x000fe20000000800 */
[----:B------:R0:W-:Y:S06]  /*9220*/  MEMBAR.ALL.CTA ;  /* 0x0000000000007992 */ /* 0x0001ec0000008000 */
[----:B0-----:R-:W0:Y:S01]  /*9230*/  FENCE.VIEW.ASYNC.S ;  /* 0x00000000000073c6 */ /* 0x001e220000000000 */
[----:B--2---:R-:W-:-:S04]  /*9240*/  @P4 IMAD.HI.U32 R18, R32, R33, RZ ;  /* 0x0000002120124227 */ /* 0x004fc800078e00ff */
        /* <DEDUP_REMOVED lines=17> */
[----:B------:R-:W-:Y:S02]  /*9360*/  IMAD.IADD R3, R3, 0x1, R23 ;  /* 0x0000000103037824 */ /* 0x000fe400078e0217 */
[----:B------:R-:W-:Y:S02]  /*9370*/  IMAD R18, R18, UR4, RZ ;  /* 0x0000000412127c24 */ /* 0x000fe4000f8e02ff */
[----:B------:R-:W-:-:S04]  /*9380*/  IMAD.WIDE.U32 R2, R17, UR4, R2 ;  /* 0x0000000411027c25 */ /* 0x000fc8000f8e0002 */
[----:B------:R-:W-:Y:S01]  /*9390*/  IMAD R21, R17, UR5, R18 ;  /* 0x0000000511157c24 */ /* 0x000fe2000f8e0212 */
[----:B------:R-:W-:Y:S01]  /*93a0*/  ULDC.64 UR4, c[0x0][0xa80] ;  /* 0x0002a00000047ab9 */ /* 0x000fe20000000a00 */
[----:B------:R-:W-:Y:S01]  /*93b0*/  IMAD.IADD R23, R34, 0x1, R16 ;  /* 0x0000000122177824 */ /* 0x000fe200078e0210 */
[C---:B------:R-:W-:Y:S01]  /*93c0*/  LEA R18, P0, R2.reuse, UR4, 0x1 ;  /* 0x0000000402127c11 */ /* 0x040fe2000f8008ff */
[----:B------:R-:W-:Y:S01]  /*93d0*/  IMAD.IADD R3, R3, 0x1, R21 ;  /* 0x0000000103037824 */ /* 0x000fe200078e0215 */
[----:B------:R-:W-:Y:S01]  /*93e0*/  ULDC UR4, c[0x0][0xac8] ;  /* 0x0002b20000047ab9 */ /* 0x000fe20000000800 */
[C---:B------:R-:W-:Y:S02]  /*93f0*/  VIADD R17, R23.reuse, 0x60 ;  /* 0x0000006017117836 */ /* 0x040fe40000000000 */
[----:B0-----:R-:W0:Y:S01]  /*9400*/  SHFL.IDX PT, R20, R18, 0x1, 0x181f ;  /* 0x00381f0012147f89 */ /* 0x001e2200000e0000 */
[----:B------:R-:W-:Y:S01]  /*9410*/  LEA.HI.X R32, R2, UR5, R3, 0x1, P0 ;  /* 0x0000000502207c11 */ /* 0x000fe200080f0c03 */
[----:B------:R-:W-:Y:S01]  /*9420*/  VIADD R3, R23, 0x30 ;  /* 0x0000003017037836 */ /* 0x000fe20000000000 */
[----:B------:R-:W-:Y:S01]  /*9430*/  ISETP.GE.AND P0, PT, R37, UR4, PT ;  /* 0x0000000425007c0c */ /* 0x000fe2000bf06270 */
[----:B------:R-:W1:Y:S01]  /*9440*/  SHFL.IDX PT, R2, R18, RZ, 0x181f ;  /* 0x00181fff12027589 */ /* 0x000e6200000e0000 */
[----:B------:R-:W-:-:S02]  /*9450*/  IMAD.SHL.U32 R38, R156, 0x8, RZ ;  /* 0x000000089c267824 */ /* 0x000fc400078e00ff */
[-C--:B------:R-:W-:Y:S01]  /*9460*/  ISETP.GE.OR P1, PT, R23, R4.reuse, P0 ;  /* 0x000000041700720c */ /* 0x080fe20000726670 */
[----:B------:R-:W2:Y:S01]  /*9470*/  SHFL.IDX PT, R35, R18, 0x2, 0x181f ;  /* 0x00581f0012237f89 */ /* 0x000ea200000e0000 */
[-C--:B------:R-:W-:Y:S01]  /*9480*/  ISETP.GE.OR P2, PT, R3, R4.reuse, P0 ;  /* 0x000000040300720c */ /* 0x080fe20000746670 */
[----:B------:R-:W-:Y:S01]  /*9490*/  VIADD R0, R0, 0x16820 ;  /* 0x0001682000007836 */ /* 0x000fe20000000000 */
[-C--:B------:R-:W-:Y:S01]  /*94a0*/  ISETP.GE.OR P3, PT, R17, R4.reuse, P0 ;  /* 0x000000041100720c */ /* 0x080fe20000766670 */
[----:B------:R-:W3:Y:S01]  /*94b0*/  SHFL.IDX PT, R21, R32, RZ, 0x181f ;  /* 0x00181fff20157589 */ /* 0x000ee200000e0000 */
[----:B------:R-:W-:Y:S01]  /*94c0*/  SHF.R.S32.HI R38, RZ, 0x1f, R38 ;  /* 0x0000001fff267819 */ /* 0x000fe20000011426 */
[----:B------:R-:W-:Y:S01]  /*94d0*/  VIADD R23, R23, 0x90 ;  /* 0x0000009017177836 */ /* 0x000fe20000000000 */
[----:B------:R-:W-:Y:S01]  /*94e0*/  PRMT R0, RZ, 0x654, R0 ;  /* 0x00000654ff007816 */ /* 0x000fe20000000000 */
[----:B------:R-:W3:Y:S03]  /*94f0*/  SHFL.IDX PT, R33, R32, 0x1, 0x181f ;  /* 0x00381f0020217f89 */ /* 0x000ee600000e0000 */
[----:B------:R1:W-:Y:S01]  /*9500*/  SYNCS.ARRIVE.TRANS64.RED.A1T0 RZ, [R0+URZ], RZ ;  /* 0x000000ff00ff79a7 */ /* 0x0003e2000810043f */
[----:B------:R-:W3:Y:S01]  /*9510*/  SHFL.IDX PT, R34, R32, 0x2, 0x181f ;  /* 0x00581f0020227f89 */ /* 0x000ee200000e0000 */
[----:B------:R-:W-:-:S02]  /*9520*/  ISETP.GE.OR P0, PT, R23, R4, P0 ;  /* 0x000000041700720c */ /* 0x000fc40000706670 */
[C---:B0-----:R-:W-:Y:S01]  /*9530*/  @!P2 LEA R16, P5, R37.reuse, R20, 0x1 ;  /* 0x000000142510a211 */ /* 0x041fe200078a08ff */
[----:B------:R-:W0:Y:S01]  /*9540*/  SHFL.IDX PT, R18, R18, 0x3, 0x181f ;  /* 0x00781f0012127f89 */ /* 0x000e2200000e0000 */
[----:B-1----:R-:W-:-:S03]  /*9550*/  @!P1 LEA R2, P4, R37, R2, 0x1 ;  /* 0x0000000225029211 */ /* 0x002fc600078808ff */
[----:B------:R-:W1:Y:S01]  /*9560*/  SHFL.IDX PT, R32, R32, 0x3, 0x181f ;  /* 0x00781f0020207f89 */ /* 0x000e6200000e0000 */
[C---:B--2---:R-:W-:Y:S02]  /*9570*/  @!P3 LEA R20, P6, R37.reuse, R35, 0x1 ;  /* 0x000000232514b211 */ /* 0x044fe400078c08ff */
[C-C-:B---3--:R-:W-:Y:S02]  /*9580*/  @!P1 LEA.HI.X R3, R37.reuse, R21, R38.reuse, 0x1, P4 ;  /* 0x0000001525039211 */ /* 0x148fe400020f0c26 */
[C-C-:B------:R-:W-:Y:S02]  /*9590*/  @!P2 LEA.HI.X R17, R37.reuse, R33, R38.reuse, 0x1, P5 ;  /* 0x000000212511a211 */ /* 0x140fe400028f0c26 */
[----:B------:R-:W-:Y:S01]  /*95a0*/  @!P3 LEA.HI.X R21, R37, R34, R38, 0x1, P6 ;  /* 0x000000222515b211 */ /* 0x000fe200030f0c26 */
[----:B----4-:R2:W-:Y:S04]  /*95b0*/  @!P1 ST.E.128 desc[UR40][R2.64], R12 ;  /* 0x0000000c02009985 */ /* 0x0105e8000c101d28 */
[----:B------:R2:W-:Y:S04]  /*95c0*/  @!P2 ST.E.128 desc[UR40][R16.64], R24 ;  /* 0x000000181000a985 */ /* 0x0005e8000c101d28 */
[----:B------:R2:W-:Y:S01]  /*95d0*/  @!P3 ST.E.128 desc[UR40][R20.64], R28 ;  /* 0x0000001c1400b985 */ /* 0x0005e2000c101d28 */
[----:B01----:R-:W-:Y:S05]  /*95e0*/  @P0 BRA `(.L_x_14199) ;  /* 0x0000001000b40947 */ /* 0x003fea0003800000 */
[----:B--2---:R-:W-:-:S04]  /*95f0*/  LEA R2, P0, R37, R18, 0x1 ;  /* 0x0000001225027211 */ /* 0x004fc800078008ff */
[----:B------:R-:W-:-:S05]  /*9600*/  LEA.HI.X R3, R37, R32, R38, 0x1, P0 ;  /* 0x0000002025037211 */ /* 0x000fca00000f0c26 */
[----:B-----5:R0:W-:Y:S01]  /*9610*/  ST.E.128 desc[UR40][R2.64], R8 ;  /* 0x0000000802007985 */ /* 0x0201e2000c101d28 */
[----:B------:R-:W-:Y:S05]  /*9620*/  BRA `(.L_x_14199) ;  /* 0x0000001000a47947 */ /* 0x000fea0003800000 */
.L_x_14198:
[----:B------:R-:W1:Y:S01]  /*9630*/  @P4 LDC R12, c[0x0][0xbec] ;  /* 0x0002fb00ff0c4b82 */ /* 0x000e620000000800 */
[----:B------:R-:W-:Y:S01]  /*9640*/  ULDC.64 UR4, c[0x0][0xb08] ;  /* 0x0002c20000047ab9 */ /* 0x000fe20000000a00 */
[----:B0-----:R-:W-:Y:S01]  /*9650*/  SHF.R.S32.HI R10, RZ, 0x1f, R153 ;  /* 0x0000001fff0a7819 */ /* 0x001fe20000011499 */
[----:B------:R-:W-:Y:S01]  /*9660*/  IMAD R23, R23, UR4, RZ ;  /* 0x0000000417177c24 */ /* 0x000fe2000f8e02ff */
[----:B------:R-:W-:Y:S01]  /*9670*/  ULDC.64 UR6, c[0x0][0xb30] ;  /* 0x0002cc0000067ab9 */ /* 0x000fe20000000a00 */
[C---:B------:R-:W-:Y:S01]  /*9680*/  IMAD.WIDE.U32 R8, R18.reuse, UR4, RZ ;  /* 0x0000000412087c25 */ /* 0x040fe2000f8e00ff */
[----:B------:R-:W-:Y:S01]  /*9690*/  ISETP.GE.AND P0, PT, R15, R4, PT ;  /* 0x000000040f00720c */ /* 0x000fe20003f06270 */
[----:B------:R-:W-:Y:S01]  /*96a0*/  BSSY B1, `(.L_x_14200) ;  /* 0x000005d000017945 */ /* 0x000fe20003800000 */
[----:B------:R-:W0:Y:S01]  /*96b0*/  @P4 LDC R21, c[0x0][0xbf0] ;  /* 0x0002fc00ff154b82 */ /* 0x000e220000000800 */
[----:B------:R-:W-:Y:S01]  /*96c0*/  IMAD R23, R18, UR5, R23 ;  /* 0x0000000512177c24 */ /* 0x000fe2000f8e0217 */
[----:B------:R-:W-:Y:S01]  /*96d0*/  ULDC.64 UR4, c[0x0][0xb38] ;  /* 0x0002ce0000047ab9 */ /* 0x000fe20000000a00 */
[----:B------:R-:W-:-:S02]  /*96e0*/  IMAD.MOV.U32 R11, RZ, RZ, R35 ;  /* 0x000000ffff0b7224 */ /* 0x000fc400078e0023 */
[----:B------:R-:W-:Y:S02]  /*96f0*/  IMAD.IADD R9, R9, 0x1, R23 ;  /* 0x0000000109097824 */ /* 0x000fe400078e0217 */
[----:B------:R-:W-:Y:S02]  /*9700*/  VIADD R24, R22, 0x38 ;  /* 0x0000003816187836 */ /* 0x000fe40000000000 */
[----:B------:R-:W-:-:S03]  /*9710*/  IMAD.WIDE.U32 R8, R154, UR4, R8 ;  /* 0x000000049a087c25 */ /* 0x000fc6000f8e0008 */
[----:B------:R-:W-:Y:S01]  /*9720*/  SHF.R.S32.HI R24, RZ, 0x1f, R24 ;  /* 0x0000001fff187819 */ /* 0x000fe20000011418 */
[----:B------:R-:W-:Y:S01]  /*9730*/  IMAD R9, R154, UR5, R9 ;  /* 0x000000059a097c24 */ /* 0x000fe2000f8e0209 */
[----:B------:R-:W-:Y:S01]  /*9740*/  ULDC.64 UR4, c[0x0][0xb40] ;  /* 0x0002d00000047ab9 */ /* 0x000fe20000000a00 */
[----:B------:R-:W-:Y:S02]  /*9750*/  VIADD R27, R22, 0x30 ;  /* 0x00000030161b7836 */ /* 0x000fe40000000000 */
[----:B------:R-:W-:Y:S02]  /*9760*/  IMAD R10, R10, UR4, RZ ;  /* 0x000000040a0a7c24 */ /* 0x000fe4000f8e02ff */
[----:B-1----:R-:W-:Y:S01]  /*9770*/  @P4 IMAD.HI.U32 R12, R35, R12, RZ ;  /* 0x0000000c230c4227 */ /* 0x002fe200078e00ff */
[----:B------:R-:W-:-:S03]  /*9780*/  SHF.R.S32.HI R27, RZ, 0x1f, R27 ;  /* 0x0000001fff1b7819 */ /* 0x000fc6000001141b */
[C---:B------:R-:W-:Y:S01]  /*9790*/  IMAD R13, R153.reuse, UR5, R10 ;  /* 0x00000005990d7c24 */ /* 0x040fe2000f8e020a */
[----:B0-----:R-:W-:Y:S01]  /*97a0*/  @P4 SHF.R.U32.HI R11, RZ, R21, R12 ;  /* 0x00000015ff0b4219 */ /* 0x001fe2000001160c */
[----:B------:R-:W-:Y:S01]  /*97b0*/  IMAD.WIDE.U32 R8, R153, UR4, R8 ;  /* 0x0000000499087c25 */ /* 0x000fe2000f8e0008 */
[----:B------:R-:W-:Y:S02]  /*97c0*/  ULDC.64 UR4, c[0x0][0xb48] ;  /* 0x0002d20000047ab9 */ /* 0x000fe40000000a00 */
[----:B------:R-:W-:Y:S01]  /*97d0*/  SHF.R.S32.HI R10, RZ, 0x1f, R11 ;  /* 0x0000001fff0a7819 */ /* 0x000fe2000001140b */
[----:B------:R-:W-:Y:S02]  /*97e0*/  IMAD.IADD R9, R9, 0x1, R13 ;  /* 0x0000000109097824 */ /* 0x000fe400078e020d */
        /* <DEDUP_REMOVED lines=16> */
[----:B------:R-:W-:Y:S02]  /*98f0*/  IMAD.IADD R9, R9, 0x1, R11 ;  /* 0x0000000109097824 */ /* 0x000fe400078e020b */
[C---:B------:R-:W-:Y:S01]  /*9900*/  VIADD R29, R22.reuse, 0x28 ;  /* 0x00000028161d7836 */ /* 0x040fe20000000000 */
[----:B------:R-:W-:Y:S01]  /*9910*/  PRMT R10, RZ, 0x654, R10 ;  /* 0x00000654ff0a7816 */ /* 0x000fe2000000000a */
[----:B------:R-:W-:Y:S01]  /*9920*/  VIADD R31, R22, 0x20 ;  /* 0x00000020161f7836 */ /* 0x000fe20000000000 */
[----:B------:R-:W-:Y:S01]  /*9930*/  LEA.HI.X R18, R8, UR5, R9, 0x2, P1 ;  /* 0x0000000508127c11 */ /* 0x000fe200088f1409 */
[C---:B------:R-:W-:Y:S01]  /*9940*/  VIADD R21, R22.reuse, 0x18 ;  /* 0x0000001816157836 */ /* 0x040fe20000000000 */
[----:B------:R0:W-:Y:S01]  /*9950*/  SYNCS.ARRIVE.TRANS64.RED.A1T0 RZ, [R10+URZ], RZ ;  /* 0x000000ff0aff79a7 */ /* 0x0001e2000810043f */
[C---:B------:R-:W-:Y:S01]  /*9960*/  VIADD R33, R22.reuse, 0x10 ;  /* 0x0000001016217836 */ /* 0x040fe20000000000 */
[----:B------:R-:W-:Y:S01]  /*9970*/  SHF.R.S32.HI R29, RZ, 0x1f, R29 ;  /* 0x0000001fff1d7819 */ /* 0x000fe2000001141d */
[C---:B------:R-:W-:Y:S01]  /*9980*/  VIADD R35, R22.reuse, 0x8 ;  /* 0x0000000816237836 */ /* 0x040fe20000000000 */
[----:B------:R1:W2:Y:S01]  /*9990*/  SHFL.IDX PT, R11, R18, RZ, 0x1c1f ;  /* 0x001c1fff120b7589 */ /* 0x0002a200000e0000 */
[C---:B------:R-:W-:Y:S01]  /*99a0*/  VIADD R23, R22.reuse, 0x38 ;  /* 0x0000003816177836 */ /* 0x040fe20000000000 */
[----:B------:R-:W-:Y:S01]  /*99b0*/  SHF.R.S32.HI R31, RZ, 0x1f, R31 ;  /* 0x0000001fff1f7819 */ /* 0x000fe2000001141f */
[C---:B------:R-:W-:Y:S01]  /*99c0*/  VIADD R26, R22.reuse, 0x30 ;  /* 0x00000030161a7836 */ /* 0x040fe20000000000 */
[----:B0-----:R1:W0:Y:S01]  /*99d0*/  SHFL.IDX PT, R10, R0, RZ, 0x1c1f ;  /* 0x001c1fff000a7589 */ /* 0x00122200000e0000 */
[C---:B------:R-:W-:Y:S01]  /*99e0*/  VIADD R28, R22.reuse, 0x28 ;  /* 0x00000028161c7836 */ /* 0x040fe20000000000 */
[----:B------:R-:W-:Y:S01]  /*99f0*/  SHF.R.S32.HI R21, RZ, 0x1f, R21 ;  /* 0x0000001fff157819 */ /* 0x000fe20000011415 */
[C---:B------:R-:W-:Y:S01]  /*9a00*/  VIADD R30, R22.reuse, 0x20 ;  /* 0x00000020161e7836 */ /* 0x040fe20000000000 */
[----:B------:R-:W-:Y:S01]  /*9a10*/  SHF.R.S32.HI R33, RZ, 0x1f, R33 ;  /* 0x0000001fff217819 */ /* 0x000fe20000011421 */
[C---:B------:R-:W-:Y:S01]  /*9a20*/  VIADD R20, R22.reuse, 0x18 ;  /* 0x0000001816147836 */ /* 0x040fe20000000000 */
[----:B------:R-:W-:Y:S01]  /*9a30*/  SHF.R.S32.HI R35, RZ, 0x1f, R35 ;  /* 0x0000001fff237819 */ /* 0x000fe20000011423 */
[----:B------:R-:W-:-:S02]  /*9a40*/  VIADD R32, R22, 0x10 ;  /* 0x0000001016207836 */ /* 0x000fc40000000000 */
[----:B------:R-:W-:Y:S01]  /*9a50*/  VIADD R34, R22, 0x8 ;  /* 0x0000000816227836 */ /* 0x000fe20000000000 */
[----:B-1----:R-:W-:Y:S06]  /*9a60*/  @P0 BRA `(.L_x_14201) ;  /* 0x0000000000800947 */ /* 0x002fec0003800000 */
[----:B------:R-:W-:Y:S02]  /*9a70*/  ULDC UR4, c[0x0][0xac8] ;  /* 0x0002b20000047ab9 */ /* 0x000fe40000000800 */
[----:B------:R-:W-:Y:S02]  /*9a80*/  ISETP.GE.AND P1, PT, R34, UR4, PT ;  /* 0x0000000422007c0c */ /* 0x000fe4000bf26270 */
        /* <DEDUP_REMOVED lines=14> */
[-C--:B------:R-:W-:Y:S01]  /*9b70*/  @!P3 LEA R16, P6, R20, R10.reuse, 0x2 ;  /* 0x0000000a1410b211 */ /* 0x080fe200078c10ff */
[----:B------:R3:W-:Y:S01]  /*9b80*/  @!P5 ST.E.64 desc[UR40][R14.64], R96 ;  /* 0x000000600e00d985 */ /* 0x0007e2000c101b28 */
[----:B0-----:R-:W-:Y:S02]  /*9b90*/  @!P2 LEA R2, P5, R30, R10, 0x2 ;  /* 0x0000000a1e02a211 */ /* 0x001fe400078a10ff */
[----:B------:R-:W-:-:S03]  /*9ba0*/  @!P3 LEA.HI.X R17, R20, R11, R21, 0x2, P6 ;  /* 0x0000000b1411b211 */ /* 0x000fc600030f1415 */
[-C--:B------:R-:W-:Y:S02]  /*9bb0*/  @!P1 LEA R8, P6, R28, R10.reuse, 0x2 ;  /* 0x0000000a1c089211 */ /* 0x080fe400078c10ff */
[-C--:B------:R-:W-:Y:S01]  /*9bc0*/  @!P2 LEA.HI.X R3, R30, R11.reuse, R31, 0x2, P5 ;  /* 0x0000000b1e03a211 */ /* 0x080fe200028f141f */
[----:B------:R3:W-:Y:S01]  /*9bd0*/  @!P3 ST.E.64 desc[UR40][R16.64], R100 ;  /* 0x000000641000b985 */ /* 0x0007e2000c101b28 */
[-C--:B-1----:R-:W-:Y:S02]  /*9be0*/  @!P0 LEA R12, P3, R26, R10.reuse, 0x2 ;  /* 0x0000000a1a0c8211 */ /* 0x082fe400078610ff */
        /* <DEDUP_REMOVED lines=8> */
.L_x_14201:
[----:B------:R-:W-:Y:S05]  /*9c70*/  BSYNC B1 ;  /* 0x0000000000017941 */ /* 0x000fea0003800000 */
.L_x_14200:
[----:B------:R-:W-:Y:S01]  /*9c80*/  ISETP.GE.AND P0, PT, R25, R4, PT ;  /* 0x000000041900720c */ /* 0x000fe20003f06270 */
[----:B---3--:R1:W3:Y:S04]  /*9c90*/  SHFL.IDX PT, R9, R18, 0x1, 0x1c1f ;  /* 0x003c1f0012097f89 */ /* 0x0082e800000e0000 */
[----:B------:R1:W4:Y:S08]  /*9ca0*/  SHFL.IDX PT, R8, R0, 0x1, 0x1c1f ;  /* 0x003c1f0000087f89 */ /* 0x00033000000e0000 */
[----:B-1----:R-:W-:Y:S05]  /*9cb0*/  @P0 BRA `(.L_x_14199) ;  /* 0x0000000c00000947 */ /* 0x002fea0003800000 */
[----:B------:R-:W-:Y:S02]  /*9cc0*/  ULDC UR4, c[0x0][0xac8] ;  /* 0x0002b20000047ab9 */ /* 0x000fe40000000800 */
[----:B------:R-:W-:Y:S02]  /*9cd0*/  ISETP.GE.AND P0, PT, R22, UR4, PT ;  /* 0x0000000416007c0c */ /* 0x000fe4000bf06270 */
[----:B------:R-:W-:Y:S02]  /*9ce0*/  ISETP.GE.AND P5, PT, R34, UR4, PT ;  /* 0x0000000422007c0c */ /* 0x000fe4000bfa6270 */
[----:B------:R-:W-:Y:S02]  /*9cf0*/  ISETP.GE.AND P3, PT, R32, UR4, PT ;  /* 0x0000000420007c0c */ /* 0x000fe4000bf66270 */
[----:B------:R-:W-:Y:S02]  /*9d00*/  ISETP.GE.AND P2, PT, R20, UR4, PT ;  /* 0x0000000414007c0c */ /* 0x000fe4000bf46270 */
[----:B------:R-:W-:-:S05]  /*9d10*/  ISETP.GE.AND P1, PT, R30, UR4, PT ;  /* 0x000000041e007c0c */ /* 0x000fca000bf26270 */
[----:B---34-:R-:W-:Y:S02]  /*9d20*/  @!P0 IMAD.WIDE R2, R22, 0x4, R8 ;  /* 0x0000000416028825 */ /* 0x018fe400078e0208 */
[-C--:B0-----:R-:W-:Y:S02]  /*9d30*/  @!P5 LEA R10, P4, R34, R8.reuse, 0x2 ;  /* 0x00000008220ad211 */ /* 0x081fe400078810ff */
[----:B------:R-:W-:Y:S01]  /*9d40*/  @!P3 LEA R12, P6, R32, R8, 0x2 ;  /* 0x00000008200cb211 */ /* 0x000fe200078c10ff */
[----:B------:R0:W-:Y:S01]  /*9d50*/  @!P0 ST.E.64 desc[UR40][R2.64], R90 ;  /* 0x0000005a02008985 */ /* 0x0001e2000c101b28 */
[----:B------:R-:W-:Y:S02]  /*9d60*/  ISETP.GE.AND P0, PT, R28, UR4, PT ;  /* 0x000000041c007c0c */ /* 0x000fe4000bf06270 */
[----:B--2---:R-:W-:Y:S02]  /*9d70*/  @!P5 LEA.HI.X R11, R34, R9, R35, 0x2, P4 ;  /* 0x00000009220bd211 */ /* 0x004fe400020f1423 */
        /* <DEDUP_REMOVED lines=22> */
.L_x_14196:
[----:B------:R-:W2:Y:S01]  /*9ee0*/  LDC.64 R8, c[0x0][0xc00] ;  /* 0x00030000ff087b82 */ /* 0x000ea20000000a00 */
[----:B------:R-:W-:Y:S01]  /*9ef0*/  ULDC.64 UR4, c[0x0][0xc08] ;  /* 0x0003020000047ab9 */ /* 0x000fe20000000a00 */
[----:B------:R-:W-:Y:S01]  /*9f00*/  IMAD.MOV.U32 R17, RZ, RZ, RZ ;  /* 0x000000ffff117224 */ /* 0x000fe200078e00ff */
[----:B------:R-:W-:-:S04]  /*9f10*/  ISETP.NE.U32.AND P1, PT, RZ, UR4, PT ;  /* 0x00000004ff007c0c */ /* 0x000fc8000bf25070 */
[----:B------:R-:W-:Y:S01]  /*9f20*/  ISETP.NE.AND.EX P1, PT, RZ, UR5, PT, P1 ;  /* 0x00000005ff007c0c */ /* 0x000fe2000bf25310 */
[----:B------:R-:W3:Y:S01]  /*9f30*/  LDC.64 R2, c[0x0][0xc00] ;  /* 0x00030000ff027b82 */ /* 0x000ee20000000a00 */
[----:B--2---:R-:W-:-:S04]  /*9f40*/  ISETP.NE.U32.AND P0, PT, R8, RZ, PT ;  /* 0x000000ff0800720c */ /* 0x004fc80003f05070 */
[----:B------:R-:W-:-:S07]  /*9f50*/  ISETP.NE.AND.EX P0, PT, R9, RZ, PT, P0 ;  /* 0x000000ff0900720c */ /* 0x000fce0003f05300 */
[C---:B------:R-:W-:Y:S01]  /*9f60*/  @P1 LEA R8, P2, R153.reuse, UR4, 0x2 ;  /* 0x0000000499081c11 */ /* 0x040fe2000f8410ff */
[----:B------:R-:W-:Y:S01]  /*9f70*/  ULDC UR4, c[0x0][0xa88] ;  /* 0x0002a20000047ab9 */ /* 0x000fe20000000800 */
[C---:B---3--:R-:W-:Y:S02]  /*9f80*/  IMAD.WIDE R2, R153.reuse, 0x4, R2 ;  /* 0x0000000499027825 */ /* 0x048fe400078e0202 */
[----:B------:R-:W-:Y:S02]  /*9f90*/  @P1 LEA.HI.X R9, R153, UR5, R157, 0x2, P2 ;  /* 0x0000000599091c11 */ /* 0x000fe400090f149d */
[----:B0-----:R-:W-:Y:S01]  /*9fa0*/  IMAD.U32 R0, RZ, RZ, UR4 ;  /* 0x00000004ff007e24 */ /* 0x001fe2000f8e00ff */
[----:B------:R0:W5:Y:S05]  /*9fb0*/  @P0 LDG.E R17, desc[UR40][R2.64] ;  /* 0x0000002802110981 */ /* 0x00016a000c1e1900 */
[----:B------:R0:W5:Y:S01]  /*9fc0*/  @P1 LDG.E R0, desc[UR40][R8.64] ;  /* 0x0000002808001981 */ /* 0x000162000c1e1900 */
[----:B------:R-:W-:Y:S01]  /*9fd0*/  ISETP.NE.AND P2, PT, R155, RZ, PT ;  /* 0x000000ff9b00720c */ /* 0x000fe20003f45270 */
[----:B-1----:R-:W1:-:S12]  /*9fe0*/  S2R R4, SR_TID.X ;  /* 0x0000000000047919 */ /* 0x002e580000002100 */
[----:B------:R-:W2:Y:S01]  /*9ff0*/  @!P2 LDC R155, c[0x0][0xad4] ;  /* 0x0002b500ff9bab82 */ /* 0x000ea20000000800 */
[----:B-1----:R-:W-:Y:S01]  /*a000*/  VIADD R24, R4, 0xffffff80 ;  /* 0xffffff8004187836 */ /* 0x002fe20000000000 */
[----:B--2---:R-:W-:-:S04]  /*a010*/  ISETP.GT.AND P2, PT, R155, 0x1, PT ;  /* 0x000000019b00780c */ /* 0x004fc80003f44270 */
[----:B------:R-:W-:Y:S01]  /*a020*/  ISETP.GT.AND P3, PT, R24, 0xbf, PT ;  /* 0x000000bf1800780c */ /* 0x000fe20003f64270 */
[----:B0-----:R-:W-:-:S12]  /*a030*/  @P1 BRA `(.L_x_14202) ;  /* 0x0000000000101947 */ /* 0x001fd80003800000 */
[----:B------:R-:W-:Y:S05]  /*a040*/  @!P0 BRA `(.L_x_14202) ;  /* 0x00000000000c8947 */ /* 0x000fea0003800000 */
[----:B------:R-:W2:Y:S04]  /*a050*/  LDG.E R9, desc[UR40][R2.64] ;  /* 0x0000002802097981 */ /* 0x000ea8000c1e1900 */
[----:B-----5:R-:W2:Y:S02]  /*a060*/  LDG.E R0, desc[UR40][R2.64+0x4] ;  /* 0x0000042802007981 */ /* 0x020ea4000c1e1900 */
[----:B--2---:R-:W-:-:S07]  /*a070*/  IMAD.IADD R0, R0, 0x1, -R9 ;  /* 0x0000000100007824 */ /* 0x004fce00078e0a09 */
.L_x_14202:
[----:B------:R-:W-:Y:S01]  /*a080*/  BSSY B1, `(.L_x_14203) ;  /* 0x0000036000017945 */ /* 0x000fe20003800000 */
[----:B------:R-:W-:Y:S02]  /*a090*/  SEL R153, R153, RZ, !P0 ;  /* 0x000000ff99997207 */ /* 0x000fe40004000000 */
[----:B------:R-:W-:Y:S02]  /*a0a0*/  SEL R157, R157, RZ, !P0 ;  /* 0x000000ff9d9d7207 */ /* 0x000fe40004000000 */
[----:B-----5:R-:W-:Y:S01]  /*a0b0*/  SHF.R.S32.HI R20, RZ, 0x1f, R17 ;  /* 0x0000001fff147819 */ /* 0x020fe20000011411 */
[----:B------:R-:W-:Y:S06]  /*a0c0*/  @P3 BRA `(.L_x_14204) ;  /* 0x0000000000c43947 */ /* 0x000fec0003800000 */
[----:B------:R-:W0:Y:S01]  /*a0d0*/  LDC R31, c[0x0][0xbe8] ;  /* 0x0002fa00ff1f7b82 */ /* 0x000e220000000800 */
[----:B------:R-:W-:Y:S01]  /*a0e0*/  IADD3 R27, R16, -0x80, R4 ;  /* 0xffffff80101b7810 */ /* 0x000fe20007ffe004 */
[----:B0-----:R-:W-:-:S05]  /*a0f0*/  IMAD R2, R0, R31, RZ ;  /* 0x0000001f00027224 */ /* 0x001fca00078e02ff */
[----:B------:R-:W-:-:S13]  /*a100*/  ISETP.GE.AND P0, PT, R27, R2, PT ;  /* 0x000000021b00720c */ /* 0x000fda0003f06270 */
[----:B------:R-:W-:Y:S05]  /*a110*/  @P0 BRA `(.L_x_14204) ;  /* 0x0000000000b00947 */ /* 0x000fea0003800000 */
[----:B------:R-:W2:Y:S01]  /*a120*/  LDL.LU R26, [R1+0x1c] ;  /* 0x00001c00011a7983 */ /* 0x000ea20000300800 */
[----:B------:R-:W-:Y:S01]  /*a130*/  ISETP.NE.AND P1, PT, R31, 0x1, PT ;  /* 0x000000011f00780c */ /* 0x000fe20003f25270 */
[----:B------:R-:W-:Y:S01]  /*a140*/  IMAD.MOV.U32 R18, RZ, RZ, 0x9b8 ;  /* 0x000009b8ff127424 */ /* 0x000fe200078e00ff */
[----:B------:R-:W-:Y:S01]  /*a150*/  ISETP.GT.AND P0, PT, R155, 0x1, PT ;  /* 0x000000019b00780c */ /* 0x000fe20003f04270 */
[----:B------:R-:W0:Y:S01]  /*a160*/  LDC.64 R28, c[0x0][0xba8] ;  /* 0x0002ea00ff1c7b82 */ /* 0x000e220000000a00 */
[----:B------:R-:W-:Y:S02]  /*a170*/  IMAD.MOV.U32 R21, RZ, RZ, R27 ;  /* 0x000000ffff157224 */ /* 0x000fe400078e001b */
[----:B------:R-:W-:-:S05]  /*a180*/  SEL R18, R18, 0x978, P0 ;  /* 0x0000097812127807 */ /* 0x000fca0000000000 */
[----:B------:R-:W1:Y:S08]  /*a190*/  LDC.64 R8, c[0x0][R18+0x220] ;  /* 0x0000880012087b82 */ /* 0x000e700000000a00 */
[----:B------:R-:W3:Y:S08]  /*a1a0*/  @P1 LDC R4, c[0x0][0xbec] ;  /* 0x0002fb00ff041b82 */ /* 0x000ef00000000800 */
[----:B------:R-:W4:Y:S08]  /*a1b0*/  LDC.64 R2, c[0x0][R18+0x218] ;  /* 0x0000860012027b82 */ /* 0x000f300000000a00 */
[----:B------:R-:W5:Y:S01]  /*a1c0*/  @P1 LDC R25, c[0x0][0xbf0] ;  /* 0x0002fc00ff191b82 */ /* 0x000f620000000800 */
[----:B-1----:R-:W-:-:S02]  /*a1d0*/  IMAD R9, R9, R153, RZ ;  /* 0x0000009909097224 */ /* 0x002fc400078e02ff */
[----:B------:R-:W-:-:S05]  /*a1e0*/  IMAD.WIDE.U32 R14, R8, R153, RZ ;  /* 0x00000099080e7225 */ /* 0x000fca00078e00ff */
[----:B------:R-:W1:Y:S01]  /*a1f0*/  LDC.64 R10, c[0x0][R18+0x228] ;  /* 0x00008a00120a7b82 */ /* 0x000e620000000a00 */
[----:B---3--:R-:W-:-:S07]  /*a200*/  @P1 IMAD.HI.U32 R4, R27, R4, RZ ;  /* 0x000000041b041227 */ /* 0x008fce00078e00ff */
[----:B------:R-:W3:Y:S01]  /*a210*/  LDC.64 R12, c[0x0][R18+0x210] ;  /* 0x00008400120c7b82 */ /* 0x000ee20000000a00 */
[-C--:B----4-:R-:W-:Y:S02]  /*a220*/  IMAD R23, R3, R154.reuse, RZ ;  /* 0x0000009a03177224 */ /* 0x090fe400078e02ff */
[----:B------:R-:W-:-:S04]  /*a230*/  IMAD.WIDE.U32 R2, R2, R154, RZ ;  /* 0x0000009a02027225 */ /* 0x000fc800078e00ff */
[----:B------:R-:W-:Y:S01]  /*a240*/  IMAD.IADD R23, R3, 0x1, R23 ;  /* 0x0000000103177824 */ /* 0x000fe200078e0217 */
[----:B-----5:R-:W-:Y:S01]  /*a250*/  @P1 SHF.R.U32.HI R21, RZ, R25, R4 ;  /* 0x00000019ff151219 */ /* 0x020fe20000011604 */
[----:B------:R-:W-:Y:S01]  /*a260*/  IMAD R25, R8, R157, R9 ;  /* 0x0000009d08197224 */ /* 0x000fe200078e0209 */
[----:B0-----:R-:W0:Y:S01]  /*a270*/  @!P0 LDC R28, c[0x0][0xb50] ;  /* 0x0002d400ff1c8b82 */ /* 0x001e220000000800 */
[----:B------:R-:W-:Y:S02]  /*a280*/  IADD3 R4, P1, P3, R14, R2, R17 ;  /* 0x000000020e047210 */ /* 0x000fe40007b3e011 */
[----:B------:R-:W-:Y:S02]  /*a290*/  IMAD.MOV R8, RZ, RZ, -R21 ;  /* 0x000000ffff087224 */ /* 0x000fe400078e0a15 */
[----:B------:R-:W-:-:S03]  /*a2a0*/  IMAD.IADD R25, R15, 0x1, R25 ;  /* 0x000000010f197824 */ /* 0x000fc600078e0219 */
[----:B------:R-:W4:Y:S01]  /*a2b0*/  @!P0 LDC R29, c[0x0][0xb54] ;  /* 0x0002d500ff1d8b82 */ /* 0x000f220000000800 */
[----:B--2---:R-:W-:-:S05]  /*a2c0*/  SEL R9, R26, RZ, P0 ;  /* 0x000000ff1a097207 */ /* 0x004fca0000000000 */
[----:B-1----:R-:W-:-:S04]  /*a2d0*/  IMAD.WIDE.U32 R2, R10, R9, RZ ;  /* 0x000000090a027225 */ /* 0x002fc800078e00ff */
        /* <DEDUP_REMOVED lines=11> */
[----:B0-----:R-:W-:-:S03]  /*a390*/  LEA R8, P0, R2, R28, 0x2 ;  /* 0x0000001c02087211 */ /* 0x001fc600078010ff */
[----:B------:R-:W-:-:S05]  /*a3a0*/  IMAD.IADD R3, R3, 0x1, R11 ;  /* 0x0000000103037824 */ /* 0x000fca00078e020b */
[----:B----4-:R-:W-:Y:S01]  /*a3b0*/  LEA.HI.X R9, R2, R29, R3, 0x2, P0 ;  /* 0x0000001d02097211 */ /* 0x010fe200000f1403 */
[----:B------:R-:W-:-:S05]  /*a3c0*/  IMAD.MOV.U32 R3, RZ, RZ, -0x800000 ;  /* 0xff800000ff037424 */ /* 0x000fca00078e00ff */
[----:B------:R0:W-:Y:S02]  /*a3d0*/  STG.E desc[UR40][R8.64], R3 ;  /* 0x0000000308007986 */ /* 0x0001e4000c101928 */
.L_x_14204:
[----:B------:R-:W-:Y:S05]  /*a3e0*/  BSYNC B1 ;  /* 0x0000000000017941 */ /* 0x000fea0003800000 */
.L_x_14203:
[----:B------:R-:W-:Y:S05]  /*a3f0*/  @P2 BRA `(.L_x_14199) ;  /* 0x0000000400302947 */ /* 0x000fea0003800000 */
[----:B------:R-:W1:Y:S01]  /*a400*/  LDC R15, c[0x0][0xbe8] ;  /* 0x0002fa00ff0f7b82 */ /* 0x000e620000000800 */
[----:B------:R-:W-:Y:S01]  /*a410*/  SHF.R.S32.HI R14, RZ, 0x1f, R24 ;  /* 0x0000001fff0e7819 */ /* 0x000fe20000011418 */
[----:B------:R-:W-:Y:S01]  /*a420*/  ULDC.64 UR4, c[0x0][0xaa0] ;  /* 0x0002a80000047ab9 */ /* 0x000fe20000000a00 */
[----:B------:R-:W-:Y:S01]  /*a430*/  ULDC.64 UR6, c[0x0][0xaf0] ;  /* 0x0002bc0000067ab9 */ /* 0x000fe20000000a00 */
[----:B------:R-:W-:Y:S01]  /*a440*/  IMAD R2, R20, UR4, RZ ;  /* 0x0000000414027c24 */ /* 0x000fe2000f8e02ff */
[----:B------:R-:W-:Y:S01]  /*a450*/  LEA.HI R14, R14, R24, RZ, 0x3 ;  /* 0x000000180e0e7211 */ /* 0x000fe200078f18ff */
[----:B0-----:R-:W-:Y:S02]  /*a460*/  IMAD R8, R157, UR6, RZ ;  /* 0x000000069d087c24 */ /* 0x001fe4000f8e02ff */
[C---:B------:R-:W-:Y:S01]  /*a470*/  IMAD R9, R17.reuse, UR5, R2 ;  /* 0x0000000511097c24 */ /* 0x040fe2000f8e0202 */
[----:B------:R-:W-:Y:S01]  /*a480*/  SHF.R.S32.HI R14, RZ, 0x3, R14 ;  /* 0x00000003ff0e7819 */ /* 0x000fe2000001140e */
[----:B------:R-:W-:Y:S01]  /*a490*/  IMAD.WIDE.U32 R2, R17, UR4, RZ ;  /* 0x0000000411027c25 */ /* 0x000fe2000f8e00ff */
[----:B------:R-:W-:-:S03]  /*a4a0*/  ULDC.64 UR4, c[0x0][0xae8] ;  /* 0x0002ba0000047ab9 */ /* 0x000fc60000000a00 */
[----:B------:R-:W-:Y:S02]  /*a4b0*/  IMAD R11, R156, 0x30, R14 ;  /* 0x000000309c0b7824 */ /* 0x000fe400078e020e */
[----:B------:R-:W-:Y:S02]  /*a4c0*/  IMAD.IADD R3, R3, 0x1, R9 ;  /* 0x0000000103037824 */ /* 0x000fe400078e0209 */
[----:B------:R-:W-:Y:S02]  /*a4d0*/  IMAD.IADD R10, R16, 0x1, R11 ;  /* 0x00000001100a7824 */ /* 0x000fe400078e020b */
[----:B------:R-:W-:Y:S01]  /*a4e0*/  IMAD.WIDE.U32 R2, R154, UR4, R2 ;  /* 0x000000049a027c25 */ /* 0x000fe2000f8e0002 */
[----:B-1----:R-:W-:-:S03]  /*a4f0*/  ISETP.NE.AND P0, PT, R15, 0x1, PT ;  /* 0x000000010f00780c */ /* 0x002fc60003f05270 */
[----:B------:R-:W-:Y:S02]  /*a500*/  IMAD.MOV.U32 R9, RZ, RZ, R10 ;  /* 0x000000ffff097224 */ /* 0x000fe400078e000a */
[----:B------:R-:W-:Y:S01]  /*a510*/  IMAD R3, R154, UR5, R3 ;  /* 0x000000059a037c24 */ /* 0x000fe2000f8e0203 */
[----:B------:R-:W-:Y:S01]  /*a520*/  ULDC.64 UR4, c[0x0][0xae0] ;  /* 0x0002b80000047ab9 */ /* 0x000fe20000000a00 */
[----:B------:R-:W-:Y:S02]  /*a530*/  IMAD.SHL.U32 R23, R156, 0x8, RZ ;  /* 0x000000089c177824 */ /* 0x000fe400078e00ff */
[----:B------:R-:W-:-:S04]  /*a540*/  IMAD.WIDE.U32 R2, R153, UR6, R2 ;  /* 0x0000000699027c25 */ /* 0x000fc8000f8e0002 */
[----:B------:R-:W-:Y:S01]  /*a550*/  IMAD.IADD R18, R14, 0x1, R16 ;  /* 0x000000010e127824 */ /* 0x000fe200078e0210 */
[----:B------:R-:W0:Y:S01]  /*a560*/  @P0 LDC R13, c[0x0][0xbec] ;  /* 0x0002fb00ff0d0b82 */ /* 0x000e220000000800 */
[----:B------:R-:W-:Y:S02]  /*a570*/  IMAD R17, R0, R15, RZ ;  /* 0x0000000f00117224 */ /* 0x000fe400078e02ff */
[----:B------:R-:W-:Y:S02]  /*a580*/  VIADD R0, R18, 0x30 ;  /* 0x0000003012007836 */ /* 0x000fe40000000000 */
[----:B------:R-:W-:-:S03]  /*a590*/  IMAD.SHL.U32 R24, R156, 0x8, RZ ;  /* 0x000000089c187824 */ /* 0x000fc600078e00ff */
[----:B------:R-:W1:Y:S02]  /*a5a0*/  @P0 LDC R21, c[0x0][0xbf0] ;  /* 0x0002fc00ff150b82 */ /* 0x000e640000000800 */
[----:B------:R-:W-:Y:S01]  /*a5b0*/  SHF.R.S32.HI R24, RZ, 0x1f, R24 ;  /* 0x0000001fff187819 */ /* 0x000fe20000011418 */
[----:B0-----:R-:W-:-:S04]  /*a5c0*/  @P0 IMAD.HI.U32 R4, R10, R13, RZ ;  /* 0x0000000d0a040227 */ /* 0x001fc800078e00ff */
[----:B------:R-:W-:Y:S01]  /*a5d0*/  IMAD R13, R153, UR7, R8 ;  /* 0x00000007990d7c24 */ /* 0x000fe2000f8e0208 */
[----:B-1----:R-:W-:-:S03]  /*a5e0*/  @P0 SHF.R.U32.HI R9, RZ, R21, R4 ;  /* 0x00000015ff090219 */ /* 0x002fc60000011604 */
        /* <DEDUP_REMOVED lines=16> */
[----:B------:R-:W-:-:S03]  /*a6f0*/  ULDC UR4, c[0x0][0xac8] ;  /* 0x0002b20000047ab9 */ /* 0x000fc60000000800 */
[----:B------:R-:W0:Y:S01]  /*a700*/  SHFL.IDX PT, R8, R4, RZ, 0x181f ;  /* 0x00181fff04087589 */ /* 0x000e2200000e0000 */
[----:B------:R-:W-:Y:S01]  /*a710*/  LEA.HI.X R12, R2, UR5, R3, 0x1, P0 ;  /* 0x00000005020c7c11 */ /* 0x000fe200080f0c03 */
[C---:B------:R-:W-:Y:S01]  /*a720*/  VIADD R2, R18.reuse, 0x60 ;  /* 0x0000006012027836 */ /* 0x040fe20000000000 */
[----:B------:R-:W-:Y:S01]  /*a730*/  ISETP.GE.AND P0, PT, R23, UR4, PT ;  /* 0x0000000417007c0c */ /* 0x000fe2000bf06270 */
[----:B------:R-:W1:Y:S01]  /*a740*/  SHFL.IDX PT, R10, R4, 0x1, 0x181f ;  /* 0x00381f00040a7f89 */ /* 0x000e6200000e0000 */
[C---:B------:R-:W-:Y:S02]  /*a750*/  VIADD R3, R18.reuse, 0x90 ;  /* 0x0000009012037836 */ /* 0x040fe40000000000 */
[-C--:B------:R-:W-:Y:S01]  /*a760*/  ISETP.GE.OR P3, PT, R18, R17.reuse, P0 ;  /* 0x000000111200720c */ /* 0x080fe20000766670 */
[----:B------:R-:W2:Y:S01]  /*a770*/  SHFL.IDX PT, R14, R4, 0x2, 0x181f ;  /* 0x00581f00040e7f89 */ /* 0x000ea200000e0000 */
[-C--:B------:R-:W-:Y:S02]  /*a780*/  ISETP.GE.OR P2, PT, R0, R17.reuse, P0 ;  /* 0x000000110000720c */ /* 0x080fe40000746670 */
[-C--:B------:R-:W-:Y:S01]  /*a790*/  ISETP.GE.OR P1, PT, R2, R17.reuse, P0 ;  /* 0x000000110200720c */ /* 0x080fe20000726670 */
[----:B------:R-:W3:Y:S01]  /*a7a0*/  SHFL.IDX PT, R9, R12, RZ, 0x181f ;  /* 0x00181fff0c097589 */ /* 0x000ee200000e0000 */
[----:B------:R-:W-:-:S03]  /*a7b0*/  ISETP.GE.OR P0, PT, R3, R17, P0 ;  /* 0x000000110300720c */ /* 0x000fc60000706670 */
[----:B------:R-:W4:Y:S04]  /*a7c0*/  SHFL.IDX PT, R16, R4, 0x3, 0x181f ;  /* 0x00781f0004107f89 */ /* 0x000f2800000e0000 */
        /* <DEDUP_REMOVED lines=15> */
.L_x_14199:
[----:B------:R-:W-:Y:S05]  /*a8c0*/  BSYNC B0 ;  /* 0x0000000000007941 */ /* 0x000fea0003800000 */
.L_x_14195:
[----:B------:R-:W-:Y:S02]  /*a8d0*/  ULDC UR4, c[0x0][0xc3c] ;  /* 0x00030f0000047ab9 */ /* 0x000fe40000000800 */
[----:B------:R-:W-:-:S13]  /*a8e0*/  ISETP.GE.AND P0, PT, R7, UR4, PT ;  /* 0x0000000407007c0c */ /* 0x000fda000bf06270 */
[----:B------:R-:W-:Y:S05]  /*a8f0*/  @!P0 BRA `(.L_x_14205) ;  /* 0xffffff6400808947 */ /* 0x000fea000383ffff */
[----:B------:R-:W-:Y:S05]  /*a900*/  EXIT ;  /* 0x000000000000794d */ /* 0x000fea0003800000 */
.L_x_14158:
[----:B------:R-:W-:-:S08]  /*a910*/  NOP ;  /* 0x0000000000007918 */ /* 0x000fd00000000000 */
[----:B--2---:R-:W0:-:S00]  /*a920*/  USETMAXREG.DEALLOC.CTAPOOL 0x20 ;  /* 0x00000020000079c8 */ /* 0x004e0000080e0500 */
        /* <DEDUP_REMOVED lines=14> */
.L_x_14206:
[----:B0-----:R-:W0:Y:S01]  /*aa10*/  S2R R0, SR_TID.X ;  /* 0x0000000000007919 */ /* 0x001e220000002100 */
        /* <DEDUP_REMOVED lines=43> */
.L_x_14210:
        /* <DEDUP_REMOVED lines=37> */
.L_x_14208:
        /* <DEDUP_REMOVED lines=13> */
.L_x_14211:
        /* <DEDUP_REMOVED lines=61> */
.L_x_14212:
        /* <DEDUP_REMOVED lines=60> */
.L_x_14213:
[----:B------:R-:W-:-:S05]  /*b780*/  LOP3.LUT R2, RZ, R2, RZ, 0x33, !PT ;  /* 0x00000002ff027212 */ /* 0x000fca00078e33ff */
[----:B------:R-:W-:Y:S01]  /*b790*/  IMAD.IADD R25, R25, 0x1, R2 ;  /* 0x0000000119197824 */ /* 0x000fe200078e0202 */
[----:B------:R-:W-:Y:S06]  /*b7a0*/  BRA `(.L_x_14214) ;  /* 0x00000000000c7947 */ /* 0x000fec0003800000 */
.L_x_14209:
[----:B------:R-:W-:Y:S02]  /*b7b0*/  IMAD.MOV.U32 R25, RZ, RZ, RZ ;  /* 0x000000ffff197224 */ /* 0x000fe400078e00ff */
[----:B------:R-:W-:Y:S02]  /*b7c0*/  IMAD.U32 R24, RZ, RZ, UR6 ;  /* 0x00000006ff187e24 */ /* 0x000fe4000f8e00ff */
[----:B------:R-:W-:-:S07]  /*b7d0*/  IMAD.MOV.U32 R26, RZ, RZ, RZ ;  /* 0x000000ffff1a7224 */ /* 0x000fce00078e00ff */
.L_x_14214:
[----:B------:R-:W-:-:S13]  /*b7e0*/  ISETP.NE.AND P0, PT, R0, RZ, PT ;  /* 0x000000ff0000720c */ /* 0x000fda0003f05270 */
[----:B------:R-:W0:Y:S01]  /*b7f0*/  @!P0 S2R R3, SR_CgaCtaId ;  /* 0x0000000000038919 */ /* 0x000e220000008800 */
[----:B------:R-:W-:-:S04]  /*b800*/  @!P0 MOV R0, 0x400 ;  /* 0x0000040000008802 */ /* 0x000fc80000000f00 */
[----:B0-----:R-:W-:-:S05]  /*b810*/  @!P0 LEA R0, R3, R0, 0x18 ;  /* 0x0000000003008211 */ /* 0x001fca00078ec0ff */
[----:B------:R0:W-:Y:S01]  /*b820*/  @!P0 STS.128 [R0+0x168d0], R24 ;  /* 0x0168d01800008388 */ /* 0x0001e20000000c00 */
[----:B------:R-:W-:Y:S06]  /*b830*/  BAR.ARV 0x5, 0x200 ;  /* 0x0148000000007b1d */ /* 0x000fec0000002000 */
.L_x_14207:
        /* <DEDUP_REMOVED lines=17> */
[C---:B-1----:R-:W-:Y:S01]  /*b950*/  LOP3.LUT R4, R5.reuse, 0x7f, RZ, 0xc0, !PT ;  /* 0x0000007f05047812 */ /* 0x042fe200078ec0ff */
[----:B0-----:R-:W-:-:S04]  /*b960*/  IMAD.SHL.U32 R0, R5, 0x8, RZ ;  /* 0x0000000805007824 */ /* 0x001fc800078e00ff */
        /* <DEDUP_REMOVED lines=9> */
.L_x_14307:
        /* <DEDUP_REMOVED lines=51> */
[----:B------:R-:W2:Y:S04]  /*bd30*/  LDG.E R6, desc[UR40][R2.64] ;  /* 0x0000002802067981 */ /* 0x000ea8000c1e1900 */
[----:B0-----:R-:W2:Y:S02]  /*bd40*/  LDG.E R9, desc[UR40][R2.64+0x4] ;  /* 0x0000042802097981 */ /* 0x001ea4000c1e1900 */
[----:B--2---:R-:W-:-:S05]  /*bd50*/  IMAD.IADD R10, R9, 0x1, -R6 ;  /* 0x00000001090a7824 */ /* 0x004fca00078e0a06 */
[----:B------:R1:W-:Y:S02]  /*bd60*/  STL [R1+0x20], R10 ;  /* 0x0000200a01007387 */ /* 0x0003e40000100800 */
.L_x_14216:
        /* <DEDUP_REMOVED lines=15> */
.L_x_14217:
[----:B------:R-:W-:Y:S05]  /*be60*/  @!P0 BRA `(.L_x_14218) ;  /* 0x00000000000c8947 */ /* 0x000fea0003800000 */
[----:B------:R-:W2:Y:S04]  /*be70*/  LDG.E R7, desc[UR40][R4.64] ;  /* 0x0000002804077981 */ /* 0x000ea8000c1e1900 */
[----:B------:R-:W2:Y:S02]  /*be80*/  LDG.E R2, desc[UR40][R4.64+0x4] ;  /* 0x0000042804027981 */ /* 0x000ea4000c1e1900 */
[----:B--2---:R-:W-:-:S07]  /*be90*/  IMAD.IADD R7, R2, 0x1, -R7 ;  /* 0x0000000102077824 */ /* 0x004fce00078e0a07 */
.L_x_14218:
[----:B-----5:R-:W-:Y:S01]  /*bea0*/  IMAD.IADD R7, R7, 0x1, -R0 ;  /* 0x0000000107077824 */ /* 0x020fe200078e0a00 */
[----:B0-----:R-:W-:Y:S01]  /*beb0*/  LOP3.LUT R9, R6, 0xff, RZ, 0xc0, !PT ;  /* 0x000000ff06097812 */ /* 0x001fe200078ec0ff */
[----:B------:R-:W0:Y:S01]  /*bec0*/  LDC R0, c[0x0][0x448] ;  /* 0x00011200ff007b82 */ /* 0x000e220000000800 */
[----:B--2---:R-:W-:Y:S01]  /*bed0*/  IMAD R2, R25, 0xc0, RZ ;  /* 0x000000c019027824 */ /* 0x004fe200078e02ff */
[----:B------:R-:W-:Y:S01]  /*bee0*/  BSSY B0, `(.L_x_14219) ;  /* 0x0000036000007945 */ /* 0x000fe20003800000 */
[----:B------:R-:W-:Y:S02]  /*bef0*/  IMAD.MOV.U32 R4, RZ, RZ, RZ ;  /* 0x000000ffff047224 */ /* 0x000fe400078e00ff */
[----:B------:R-:W-:Y:S01]  /*bf00*/  VIADD R2, R2, 0xbf ;  /* 0x000000bf02027836 */ /* 0x000fe20000000000 */
[----:B0-----:R-:W-:-:S13]  /*bf10*/  ISETP.NE.AND P0, PT, R0, 0x1, PT ;  /* 0x000000010000780c */ /* 0x001fda0003f05270 */
[----:B------:R-:W0:Y:S08]  /*bf20*/  @P0 LDC R3, c[0x0][0x44c] ;  /* 0x00011300ff030b82 */ /* 0x000e300000000800 */
[----:B------:R-:W2:Y:S01]  /*bf30*/  @P0 LDC R0, c[0x0][0x450] ;  /* 0x00011400ff000b82 */ /* 0x000ea20000000800 */
[----:B0-----:R-:W-:-:S05]  /*bf40*/  @P0 IMAD.HI.U32 R3, R2, R3, RZ ;  /* 0x0000000302030227 */ /* 0x001fca00078e00ff */
[----:B--2---:R-:W-:Y:S02]  /*bf50*/  @P0 SHF.R.U32.HI R2, RZ, R0, R3 ;  /* 0x00000000ff020219 */ /* 0x004fe40000011603 */
        /* <DEDUP_REMOVED lines=9> */
[----:B------:R-:W-:Y:S01]  /*bff0*/  VIMNMX R8, R7, R0, PT ;  /* 0x0000000007087248 */ /* 0x000fe20003fe0100 */
[----:B------:R-:W-:Y:S01]  /*c000*/  IMAD.MOV.U32 R7, RZ, RZ, R4 ;  /* 0x000000ffff077224 */ /* 0x000fe200078e0004 */
[----:B------:R-:W-:Y:S02]  /*c010*/  SHF.R.U32.HI R0, RZ, 0x10, R6 ;  /* 0x00000010ff007819 */ /* 0x000fe40000011606 */
[----:B------:R-:W-:Y:S01]  /*c020*/  ISETP.GE.AND P1, PT, R8, 0x1, PT ;  /* 0x000000010800780c */ /* 0x000fe20003f26270 */
[----:B------:R0:W-:Y:S01]  /*c030*/  STL [R1+0x14], R8 ;  /* 0x0000140801007387 */ /* 0x0001e20000100800 */
[----:B------:R-:W-:-:S03]  /*c040*/  ISETP.NE.AND P0, PT, R0, RZ, PT ;  /* 0x000000ff0000720c */ /* 0x000fc60003f05270 */
[----:B------:R0:W-:Y:S04]  /*c050*/  STL [R1+0x1c], R4 ;  /* 0x00001c0401007387 */ /* 0x0001e80000100800 */
[----:B------:R0:W-:Y:S06]  /*c060*/  STL [R1+0x38], R9 ;  /* 0x0000380901007387 */ /* 0x0001ec0000100800 */
[----:B------:R-:W2:Y:S01]  /*c070*/  @!P0 LDC R0, c[0x0][0x9f0] ;  /* 0x00027c00ff008b82 */ /* 0x000ea20000000800 */
[----:B------:R-:W-:Y:S05]  /*c080*/  @!P1 BRA `(.L_x_14220) ;  /* 0x00000000006c9947 */ /* 0x000fea0003800000 */
[-C--:B0-2---:R-:W-:Y:S02]  /*c090*/  IABS R4, R0.reuse ;  /* 0x0000000000047213 */ /* 0x085fe40000000000 */
        /* <DEDUP_REMOVED lines=26> */
.L_x_14220:
[----:B------:R-:W-:Y:S05]  /*c240*/  BSYNC B0 ;  /* 0x0000000000007941 */ /* 0x000fea0003800000 */
.L_x_14219:
[----:B--2---:R-:W-:Y:S01]  /*c250*/  IMAD.MOV.U32 R0, RZ, RZ, R7 ;  /* 0x000000ffff007224 */ /* 0x004fe200078e0007 */
[----:B------:R-:W-:Y:S03]  /*c260*/  BSSY B7, `(.L_x_14221) ;  /* 0x0000358000077945 */ /* 0x000fe60003800000 */
[----:B------:R-:W-:-:S05]  /*c270*/  IMAD R2, R9, R0, RZ ;  /* 0x0000000009027224 */ /* 0x000fca00078e02ff */
[----:B------:R-:W-:Y:S01]  /*c280*/  VIADDMNMX R0, R2, R0, R8, PT ;  /* 0x0000000002007246 */ /* 0x000fe20003800108 */
[----:B------:R2:W-:Y:S03]  /*c290*/  STL [R1+0x4], R2 ;  /* 0x0000040201007387 */ /* 0x0005e60000100800 */
[----:B------:R-:W-:Y:S01]  /*c2a0*/  ISETP.GT.AND P0, PT, R0, R2, PT ;  /* 0x000000020000720c */ /* 0x000fe20003f04270 */
[----:B------:R2:W-:-:S12]  /*c2b0*/  STL [R1+0x18], R0 ;  /* 0x0000180001007387 */ /* 0x0005d80000100800 */
[----:B------:R-:W-:Y:S05]  /*c2c0*/  @P0 BRA `(.L_x_14222) ;  /* 0x0000000000440947 */ /* 0x000fea0003800000 */
[----:B--2---:R-:W2:Y:S02]  /*c2d0*/  S2R R0, SR_TID.X ;  /* 0x0000000000007919 */ /* 0x004ea40000002100 */
[----:B--2---:R-:W-:-:S04]  /*c2e0*/  LOP3.LUT R0, R0, 0x7f, RZ, 0xc0, !PT ;  /* 0x0000007f00007812 */ /* 0x004fc800078ec0ff */
[----:B------:R-:W-:-:S13]  /*c2f0*/  ISETP.NE.AND P0, PT, R0, RZ, PT ;  /* 0x000000ff0000720c */ /* 0x000fda0003f05270 */
[----:B------:R-:W-:Y:S05]  /*c300*/  @P0 BRA `(.L_x_14223) ;  /* 0x0000003400340947 */ /* 0x000fea0003800000 */
[----:B------:R-:W2:Y:S01]  /*c310*/  S2R R5, SR_LANEID ;  /* 0x0000000000057919 */ /* 0x000ea20000000000 */
[----:B------:R-:W-:Y:S01]  /*c320*/  VOTEU.ANY UR4, UPT, PT ;  /* 0x0000000000047886 */ /* 0x000fe200038e0100 */
[----:B------:R-:W4:Y:S01]  /*c330*/  LDC.64 R2, c[0x0][0xc60] ;  /* 0x00031800ff027b82 */ /* 0x000f220000000a00 */
[----:B------:R-:W2:Y:S02]  /*c340*/  FLO.U32 R0, UR4 ;  /* 0x0000000400007d00 */ /* 0x000ea400080e0000 */
[----:B--2---:R-:W-:-:S06]  /*c350*/  ISETP.EQ.U32.AND P0, PT, R0, R5, PT ;  /* 0x000000050000720c */ /* 0x004fcc0003f02070 */
[----:B------:R-:W4:Y:S07]  /*c360*/  POPC R5, UR4 ;  /* 0x0000000400057d09 */ /* 0x000f2e0008000000 */
[----:B----4-:R-:W2:Y:S01]  /*c370*/  @P0 ATOMG.E.ADD.STRONG.GPU PT, R3, desc[UR40][R2.64], R5 ;  /* 0x00000005020309a8 */ /* 0x010ea200081ee1e8 */
[----:B0-----:R-:W0:Y:S02]  /*c380*/  S2R R4, SR_LTMASK ;  /* 0x0000000000047919 */ /* 0x001e240000003900 */
[----:B0-----:R-:W-:-:S04]  /*c390*/  LOP3.LUT R4, R4, UR4, RZ, 0xc0, !PT ;  /* 0x0000000404047c12 */ /* 0x001fc8000f8ec0ff */
[----:B---3--:R-:W0:Y:S01]  /*c3a0*/  POPC R7, R4 ;  /* 0x0000000400077309 */ /* 0x008e220000000000 */
[----:B--2---:R-:W0:Y:S02]  /*c3b0*/  SHFL.IDX PT, R0, R3, R0, 0x1f ;  /* 0x00001f0003007589 */ /* 0x004e2400000e0000 */
[----:B0-----:R-:W-:Y:S01]  /*c3c0*/  IADD3 R24, R0, UR36, R7 ;  /* 0x0000002400187c10 */ /* 0x001fe2000fffe007 */
[----:B------:R-:W-:Y:S06]  /*c3d0*/  BRA `(.L_x_14223) ;  /* 0x0000003400007947 */ /* 0x000fec0003800000 */
.L_x_14222:
[----:B--2---:R-:W-:Y:S01]  /*c3e0*/  VIADD R0, R17, 0xe400 ;  /* 0x0000e40011007836 */ /* 0x004fe20000000000 */
        /* <DEDUP_REMOVED lines=11> */
[----:B---3--:R-:W-:-:S02]  /*c4a0*/  IMAD.U32 R7, RZ, RZ, UR9 ;  /* 0x00000009ff077e24 */ /* 0x008fc4000f8e00ff */
[----:B-1----:R-:W-:Y:S02]  /*c4b0*/  IMAD.U32 R10, RZ, RZ, UR4 ;  /* 0x00000004ff0a7e24 */ /* 0x002fe4000f8e00ff */
[----:B------:R-:W-:Y:S02]  /*c4c0*/  IMAD.U32 R11, RZ, RZ, UR5 ;  /* 0x00000005ff0b7e24 */ /* 0x000fe4000f8e00ff */
[----:B------:R-:W-:Y:S02]  /*c4d0*/  IMAD.MOV.U32 R8, RZ, RZ, 0x70 ;  /* 0x00000070ff087424 */ /* 0x000fe400078e00ff */
[----:B------:R-:W-:Y:S02]  /*c4e0*/  IMAD.MOV.U32 R12, RZ, RZ, 0x1 ;  /* 0x00000001ff0c7424 */ /* 0x000fe400078e00ff */
[----:B------:R-:W-:-:S07]  /*c4f0*/  IMAD.MOV.U32 R13, RZ, RZ, RZ ;  /* 0x000000ffff0d7224 */ /* 0x000fce00078e00ff */
[----:B------:R-:W-:-:S07]  /*c500*/  LEPC R20, `(.L_x_14225) ;  /* 0x000000001014794e */ /* 0x000fce0000000000 */
[----:B0-----:R-:W-:Y:S05]  /*c510*/  CALL.ABS.NOINC R2 ;  /* 0x0000000002007343 */ /* 0x001fea0003c00000 */
.L_x_14225:
[----:B------:R-:W-:Y:S05]  /*c520*/  BSYNC B6 ;  /* 0x0000000000067941 */ /* 0x000fea0003800000 */
.L_x_14224:
        /* <DEDUP_REMOVED lines=12> */
[----:B---3--:R-:W-:-:S02]  /*c5f0*/  IMAD.U32 R7, RZ, RZ, UR9 ;  /* 0x00000009ff077e24 */ /* 0x008fc4000f8e00ff */
[----:B-1----:R-:W-:Y:S02]  /*c600*/  IMAD.U32 R10, RZ, RZ, UR4 ;  /* 0x00000004ff0a7e24 */ /* 0x002fe4000f8e00ff */
[----:B------:R-:W-:Y:S02]  /*c610*/  IMAD.U32 R11, RZ, RZ, UR5 ;  /* 0x00000005ff0b7e24 */ /* 0x000fe4000f8e00ff */
[----:B------:R-:W-:Y:S02]  /*c620*/  IMAD.MOV.U32 R8, RZ, RZ, 0x70 ;  /* 0x00000070ff087424 */ /* 0x000fe400078e00ff */
[----:B------:R-:W-:Y:S02]  /*c630*/  IMAD.MOV.U32 R12, RZ, RZ, 0x1 ;  /* 0x00000001ff0c7424 */ /* 0x000fe400078e00ff */
[----:B--2---:R-:W-:-:S07]  /*c640*/  IMAD.MOV.U32 R13, RZ, RZ, RZ ;  /* 0x000000ffff0d7224 */ /* 0x004fce00078e00ff */
[----:B------:R-:W-:-:S07]  /*c650*/  LEPC R20, `(.L_x_14228) ;  /* 0x000000001014794e */ /* 0x000fce0000000000 */
[----:B----4-:R-:W-:Y:S05]  /*c660*/  CALL.ABS.NOINC R2 ;  /* 0x0000000002007343 */ /* 0x010fea0003c00000 */
.L_x_14228:
        /* <DEDUP_REMOVED lines=15> */
.L_x_14227:
[----:B------:R-:W-:Y:S05]  /*c760*/  BSYNC B6 ;  /* 0x0000000000067941 */ /* 0x000fea0003800000 */
.L_x_14226:
[----:B------:R-:W-:Y:S01]  /*c770*/  ULDC.64 UR4, c[0x0][0x9f8] ;  /* 0x00027e0000047ab9 */ /* 0x000fe20000000a00 */
[----:B------:R-:W2:Y:S01]  /*c780*/  LDL R20, [R1+0x18] ;  /* 0x0000180001147983 */ /* 0x000ea20000100800 */
        /* <DEDUP_REMOVED lines=10> */
[----:B--2---:R-:W-:Y:S01]  /*c830*/  VIADD R22, R20, 0xffffffff ;  /* 0xffffffff14167836 */ /* 0x004fe20000000000 */
[----:B-----5:R-:W-:Y:S02]  /*c840*/  SHF.R.S32.HI R29, RZ, 0x1f, R23 ;  /* 0x0000001fff1d7819 */ /* 0x020fe40000011417 */
[----:B------:R-:W-:Y:S01]  /*c850*/  SEL R19, R23, RZ, !P0 ;  /* 0x000000ff17137207 */ /* 0x000fe20004000000 */
[----:B------:R-:W-:Y:S08]  /*c860*/  BRA.DIV UR4, `(.L_x_14229) ;  /* 0x0000004604807947 */ /* 0x000ff0000b800000 */
[----:B------:R-:W2:Y:S02]  /*c870*/  S2R R0, SR_TID.X ;  /* 0x0000000000007919 */ /* 0x000ea40000002100 */
[----:B--2---:R-:W-:-:S04]  /*c880*/  SHF.R.U32.HI R0, RZ, 0x5, R0 ;  /* 0x00000005ff007819 */ /* 0x004fc80000011600 */
[----:B------:R-:W-:-:S05]  /*c890*/  LOP3.LUT R0, R0, 0x3, RZ, 0xc0, !PT ;  /* 0x0000000300007812 */ /* 0x000fca00078ec0ff */
[----:B------:R2:W4:Y:S02]  /*c8a0*/  SHFL.IDX PT, R14, R0, RZ, 0x1f ;  /* 0x00001fff000e7589 */ /* 0x00052400000e0000 */
.L_x_14323:
[----:B------:R-:W-:Y:S02]  /*c8b0*/  PLOP3.LUT P1, PT, PT, PT, PT, 0x8, 0x0 ;  /* 0x000000000000781c */ /* 0x000fe40003f2e170 */
[----:B----4-:R-:W-:Y:S02]  /*c8c0*/  ISETP.NE.AND P0, PT, R14, RZ, PT ;  /* 0x000000ff0e00720c */ /* 0x010fe40003f05270 */
[----:B--2---:R-:W-:-:S05]  /*c8d0*/  P2R R0, PR, RZ, 0x2 ;  /* 0x00000002ff007803 */ /* 0x004fca0000000000 */
[----:B------:R2:W-:Y:S06]  /*c8e0*/  STL [R1], R0 ;  /* 0x0000000001007387 */ /* 0x0005ec0000100800 */
[----:B------:R-:W-:Y:S05]  /*c8f0*/  @P0 BRA `(.L_x_14230) ;  /* 0x0000000000ec0947 */ /* 0x000fea0003800000 */
[----:B------:R-:W-:-:S03]  /*c900*/  UMOV UR4, 0xffffffff ;  /* 0xffffffff00047882 */ /* 0x000fc60000000000 */
[----:B------:R-:W-:Y:S05]  /*c910*/  BRA.DIV UR4, `(.L_x_14231) ;  /* 0x0000004604887947 */ /* 0x000fea000b800000 */
[----:B------:R-:W-:-:S13]  /*c920*/  ELECT P6, URZ, PT ;  /* 0x00000000003f782f */ /* 0x000fda00038c0000 */
.L_x_14326:
[----:B------:R-:W-:Y:S05]  /*c930*/  @!P6 BRA `(.L_x_14230) ;  /* 0x0000000000dce947 */ /* 0x000fea0003800000 */
[----:B------:R-:W-:-:S04]  /*c940*/  ISETP.NE.U32.AND P0, PT, R2, RZ, PT ;  /* 0x000000ff0200720c */ /* 0x000fc80003f05070 */
[----:B------:R-:W-:-:S13]  /*c950*/  ISETP.NE.AND.EX P0, PT, R3, RZ, PT, P0 ;  /* 0x000000ff0300720c */ /* 0x000fda0003f05300 */
[----:B------:R-:W-:Y:S05]  /*c960*/  @!P0 BRA `(.L_x_14232) ;  /* 0x0000000000448947 */ /* 0x000fea0003800000 */
[----:B------:R-:W4:Y:S01]  /*c970*/  LDC R6, c[0x0][0x43c] ;  /* 0x00010f00ff067b82 */ /* 0x000f220000000800 */
[----:B------:R-:W-:Y:S01]  /*c980*/  ULDC.64 UR4, c[0x0][0x428] ;  /* 0x00010a0000047ab9 */ /* 0x000fe20000000a00 */
[----:B----4-:R-:W-:-:S13]  /*c990*/  ISETP.NE.AND P0, PT, R6, 0x1, PT ;  /* 0x000000010600780c */ /* 0x010fda0003f05270 */
        /* <DEDUP_REMOVED lines=14> */
.L_x_14232:
[----:B--2---:R-:W-:Y:S01]  /*ca80*/  IMAD R0, R18, 0x8, R17 ;  /* 0x0000000812007824 */ /* 0x004fe200078e0211 */
[----:B----4-:R-:W-:-:S04]  /*ca90*/  SHF.L.U32 R2, R28, 0x1f, RZ ;  /* 0x0000001f1c027819 */ /* 0x010fc800000006ff */
[----:B------:R-:W2:Y:S02]  /*caa0*/  SYNCS.PHASECHK.TRANS64.TRYWAIT P0, [R0+URZ+0x16840], R2 ;  /* 0x01684002000075a7 */ /* 0x000ea4000800017f */
[----:B--2---:R-:W-:Y:S05]  /*cab0*/  @!P0 BRA `(.L_x_14233) ;  /* 0x0000004400408947 */ /* 0x004fea0003800000 */
.L_x_14327:
[----:B------:R-:W4:Y:S02]  /*cac0*/  S2R R3, SR_TID.X ;  /* 0x0000000000037919 */ /* 0x000f240000002100 */
[----:B----4-:R-:W-:-:S04]  /*cad0*/  LOP3.LUT R3, R3, 0x7f, RZ, 0xc0, !PT ;  /* 0x0000007f03037812 */ /* 0x010fc800078ec0ff */
[----:B------:R-:W-:-:S13]  /*cae0*/  ISETP.NE.AND P0, PT, R3, RZ, PT ;  /* 0x000000ff0300720c */ /* 0x000fda0003f05270 */
[----:B------:R-:W-:Y:S05]  /*caf0*/  @P0 BRA `(.L_x_14234) ;  /* 0x00000000001c0947 */ /* 0x000fea0003800000 */
[----:B------:R-:W4:Y:S01]  /*cb00*/  S2R R3, SR_TID.X ;  /* 0x0000000000037919 */ /* 0x000f220000002100 */
[----:B--2---:R-:W-:-:S04]  /*cb10*/  IMAD.MOV.U32 R2, RZ, RZ, 0x4000 ;  /* 0x00004000ff027424 */ /* 0x004fc800078e00ff */
[----:B------:R2:W-:Y:S01]  /*cb20*/  SYNCS.ARRIVE.TRANS64 RZ, [R0+URZ+0x16830], R2 ;  /* 0x0168300200ff79a7 */ /* 0x0005e2000800003f */
[----:B----4-:R-:W-:-:S04]  /*cb30*/  LOP3.LUT R3, R3, 0x1f, RZ, 0xc0, !PT ;  /* 0x0000001f03037812 */ /* 0x010fc800078ec0ff */
[----:B------:R-:W-:-:S13]  /*cb40*/  ISETP.NE.AND P0, PT, R3, RZ, PT ;  /* 0x000000ff0300720c */ /* 0x000fda0003f05270 */
[----:B--2---:R-:W-:Y:S05]  /*cb50*/  @!P0 BRA `(.L_x_14234) ;  /* 0x0000000000048947 */ /* 0x004fea0003800000 */
[----:B------:R-:W-:Y:S01]  /*cb60*/  BPT.TRAP 0x1 ;  /* 0x000000040000795c */ /* 0x000fe20000300000 */
.L_x_14234:
        /* <DEDUP_REMOVED lines=12> */
[----:B------:R-:W-:-:S03]  /*cc30*/  UIADD3 UR9, UR9, 0x16830, URZ ;  /* 0x0001683009097890 */ /* 0x000fc6000fffe03f */
[----:B------:R-:W-:Y:S01]  /*cc40*/  P2R R0, PR, RZ, 0x1 ;  /* 0x00000001ff007803 */ /* 0x000fe20000000000 */
[----:B------:R-:W-:Y:S02]  /*cc50*/  ULEA UR11, UR11, UR4, 0x7 ;  /* 0x000000040b0b7291 */ /* 0x000fe4000f8e383f */
[----:B------:R-:W-:Y:S01]  /*cc60*/  UIADD3 UR8, UR8, 0xe400, URZ ;  /* 0x0000e40008087890 */ /* 0x000fe2000fffe03f */
[----:B------:R-:W-:Y:S01]  /*cc70*/  UMOV UR4, 0x0 ;  /* 0x0000000000047882 */ /* 0x000fe20000000000 */
[----:B------:R4:W-:Y:S07]  /*cc80*/  STL [R1], R0 ;  /* 0x0000000001007387 */ /* 0x0009ee0000100800 */
[----:B------:R4:W-:Y:S01]  /*cc90*/  UTMALDG.4D [UR8], [UR6], desc[UR4] ;  /* 0x00000408060075b4 */ /* 0x0009e20008019000 */
[----:B------:R-:W-:-:S02]  /*cca0*/  NOP ;  /* 0x0000000000007918 */ /* 0x000fc40000000000 */
.L_x_14230:
[----:B0-----:R-:W5:Y:S04]  /*ccb0*/  LDL.LU R4, [R1+0x10] ;  /* 0x0000100001047983 */ /* 0x001f680000300800 */
[----:B------:R-:W3:Y:S04]  /*ccc0*/  LDL.LU R6, [R1+0xc] ;  /* 0x00000c0001067983 */ /* 0x000ee80000300800 */
[----:B------:R-:W3:Y:S01]  /*ccd0*/  LDL.LU R3, [R1+0x24] ;  /* 0x0000240001037983 */ /* 0x000ee20000300800 */
[----:B------:R-:W-:Y:S05]  /*cce0*/  WARPSYNC.ALL ;  /* 0x0000000000007948 */ /* 0x000fea0003800000 */
[----:B----4-:R-:W-:Y:S01]  /*ccf0*/  ULDC.64 UR6, c[0x0][0xa00] ;  /* 0x0002800000067ab9 */ /* 0x010fe20000000a00 */
[----:B------:R-:W-:Y:S01]  /*cd00*/  ULDC.64 UR4, c[0x0][0x298] ;  /* 0x0000a60000047ab9 */ /* 0x000fe20000000a00 */
[----:B--2---:R-:W-:Y:S01]  /*cd10*/  VIADD R0, R17, 0x8400 ;  /* 0x0000840011007836 */ /* 0x004fe20000000000 */
[----:B------:R-:W-:Y:S01]  /*cd20*/  BAR.SYNC.DEFER_BLOCKING 0x8, 0x200 ;  /* 0x0208000000007b1d */ /* 0x000fe20000010000 */
[----:B------:R-:W-:-:S03]  /*cd30*/  ISETP.NE.U32.AND P0, PT, RZ, UR6, PT ;  /* 0x00000006ff007c0c */ /* 0x000fc6000bf05070 */
[----:B------:R-:W-:Y:S02]  /*cd40*/  LOP3.LUT P1, RZ, R0, 0x3ff, RZ, 0xc0, !PT ;  /* 0x000003ff00ff7812 */ /* 0x000fe4000782c0ff */
[----:B------:R-:W-:Y:S01]  /*cd50*/  ISETP.NE.AND.EX P0, PT, RZ, UR7, PT, P0 ;  /* 0x00000007ff007c0c */ /* 0x000fe2000bf05300 */
[----:B------:R-:W-:Y:S01]  /*cd60*/  BSSY B6, `(.L_x_14235) ;  /* 0x000001d000067945 */ /* 0x000fe20003800000 */
[----:B-----5:R-:W-:Y:S02]  /*cd70*/  SHF.R.S32.HI R2, RZ, 0x1f, R4 ;  /* 0x0000001fff027819 */ /* 0x020fe40000011404 */
[----:B---3--:R-:W-:-:S03]  /*cd80*/  SEL R6, R6, RZ, !P0 ;  /* 0x000000ff06067207 */ /* 0x008fc60004000000 */
[----:B------:R-:W-:-:S04]  /*cd90*/  IMAD R2, R2, UR4, RZ ;  /* 0x0000000402027c24 */ /* 0x000fc8000f8e02ff */
[C---:B------:R-:W-:Y:S01]  /*cda0*/  IMAD R0, R4.reuse, UR5, R2 ;  /* 0x0000000504007c24 */ /* 0x040fe2000f8e0202 */
[----:B------:R-:W-:Y:S01]  /*cdb0*/  SEL R2, R3, RZ, !P0 ;  /* 0x000000ff03027207 */ /* 0x000fe20004000000 */
        /* <DEDUP_REMOVED lines=16> */
[----:B-1----:R-:W-:Y:S02]  /*cec0*/  IMAD.U32 R10, RZ, RZ, UR4 ;  /* 0x00000004ff0a7e24 */ /* 0x002fe4000f8e00ff */
[----:B------:R-:W-:Y:S02]  /*ced0*/  IMAD.U32 R11, RZ, RZ, UR5 ;  /* 0x00000005ff0b7e24 */ /* 0x000fe4000f8e00ff */
[----:B------:R-:W-:Y:S02]  /*cee0*/  IMAD.MOV.U32 R8, RZ, RZ, 0x70 ;  /* 0x00000070ff087424 */ /* 0x000fe400078e00ff */
[----:B------:R-:W-:Y:S02]  /*cef0*/  IMAD.MOV.U32 R12, RZ, RZ, 0x1 ;  /* 0x00000001ff0c7424 */ /* 0x000fe400078e00ff */
[----:B------:R-:W-:-:S07]  /*cf00*/  IMAD.MOV.U32 R13, RZ, RZ, RZ ;  /* 0x000000ffff0d7224 */ /* 0x000fce00078e00ff */
[----:B------:R-:W-:-:S07]  /*cf10*/  LEPC R20, `(.L_x_14236) ;  /* 0x000000001014794e */ /* 0x000fce0000000000 */
[----:B0-----:R-:W-:Y:S05]  /*cf20*/  CALL.ABS.NOINC R2 ;  /* 0x0000000002007343 */ /* 0x001fea0003c00000 */
.L_x_14236:
[----:B------:R-:W-:Y:S05]  /*cf30*/  BSYNC B6 ;  /* 0x0000000000067941 */ /* 0x000fea0003800000 */
.L_x_14235:
[----:B------:R-:W2:Y:S01]  /*cf40*/  LDL.LU R20, [R1+0x10] ;  /* 0x0000100001147983 */ /* 0x000ea20000300800 */
[----:B------:R-:W3:Y:S01]  /*cf50*/  LDC R9, c[0x0][0x448] ;  /* 0x00011200ff097b82 */ /* 0x000ee20000000800 */
[----:B------:R-:W-:Y:S01]  /*cf60*/  ULDC.64 UR4, c[0x0][0x2d8] ;  /* 0x0000b60000047ab9 */ /* 0x000fe20000000a00 */
[----:B------:R-:W-:Y:S01]  /*cf70*/  ULDC.64 UR6, c[0x0][0x2e0] ;  /* 0x0000b80000067ab9 */ /* 0x000fe20000000a00 */
[----:B0-----:R-:W2:Y:S01]  /*cf80*/  LDL.LU.64 R2, [R1+0x30] ;  /* 0x0000300001027983 */ /* 0x001ea20000300a00 */
[----:B------:R-:W-:-:S03]  /*cf90*/  ULDC.64 UR8, c[0x0][0x280] ;  /* 0x0000a00000087ab9 */ /* 0x000fc60000000a00 */
[----:B------:R-:W4:Y:S04]  /*cfa0*/  LDL.LU R21, [R1+0x24] ;  /* 0x0000240001157983 */ /* 0x000f280000300800 */
[----:B------:R-:W4:Y:S04]  /*cfb0*/  LDL.LU R4, [R1+0xc] ;  /* 0x00000c0001047983 */ /* 0x000f280000300800 */
[----:B-1----:R0:W5:Y:S01]  /*cfc0*/  LDL R10, [R1+0x8] ;  /* 0x00000800010a7983 */ /* 0x0021620000100800 */
[----:B---3--:R-:W-:-:S13]  /*cfd0*/  ISETP.NE.AND P1, PT, R9, 0x1, PT ;  /* 0x000000010900780c */ /* 0x008fda0003f25270 */
[----:B------:R-:W1:Y:S08]  /*cfe0*/  @P1 LDC R5, c[0x0][0x450] ;  /* 0x00011400ff051b82 */ /* 0x000e700000000800 */
[----:B------:R-:W3:Y:S01]  /*cff0*/  @P1 LDC R8, c[0x0][0x450] ;  /* 0x00011400ff081b82 */ /* 0x000ee20000000800 */
[----:B------:R-:W0:Y:S01]  /*d000*/  S2R R11, SR_TID.X ;  /* 0x00000000000b7919 */ /* 0x000e220000002100 */
        /* <DEDUP_REMOVED lines=18> */
[----:B-1----:R-:W-:-:S04]  /*d130*/  @P1 SHF.R.U32.HI R4, RZ, R5, R0 ;  /* 0x00000005ff041219 */ /* 0x002fc80000011600 */
[----:B------:R-:W-:-:S05]  /*d140*/  SHF.R.S32.HI R0, RZ, 0x1f, R4 ;  /* 0x0000001fff007819 */ /* 0x000fca0000011404 */
[----:B------:R-:W-:-:S04]  /*d150*/  IMAD R0, R0, UR4, RZ ;  /* 0x0000000400007c24 */ /* 0x000fc8000f8e02ff */
[C---:B------:R-:W-:Y:S02]  /*d160*/  IMAD R7, R4.reuse, UR5, R0 ;  /* 0x0000000504077c24 */ /* 0x040fe4000f8e0200 */
        /* <DEDUP_REMOVED lines=12> */
[----:B------:R-:W-:-:S04]  /*d230*/  VIADD R5, R6, 0x80 ;  /* 0x0000008006057836 */ /* 0x000fc80000000000 */
[----:B------:R-:W-:Y:S02]  /*d240*/  IMAD.MOV.U32 R6, RZ, RZ, R5 ;  /* 0x000000ffff067224 */ /* 0x000fe400078e0005 */
[----:B-1----:R-:W-:-:S05]  /*d250*/  @P1 IMAD.HI.U32 R7, R5, R7, RZ ;  /* 0x0000000705071227 */ /* 0x002fca00078e00ff */
[----:B---3--:R-:W-:-:S05]  /*d260*/  @P1 SHF.R.U32.HI R6, RZ, R8, R7 ;  /* 0x00000008ff061219 */ /* 0x008fca0000011607 */
        /* <DEDUP_REMOVED lines=8> */
[----:B0-----:R-:W-:Y:S02]  /*d2f0*/  IMAD.SHL.U32 R20, R11, 0x8, RZ ;  /* 0x000000080b147824 */ /* 0x001fe400078e00ff */
        /* <DEDUP_REMOVED lines=119> */
.L_x_14352:
        /* <DEDUP_REMOVED lines=11> */
.L_x_14238:
        /* <DEDUP_REMOVED lines=18> */
.L_x_14353:
[----:B------:R-:W-:Y:S05]  /*dc40*/  BSYNC B0 ;  /* 0x0000000000007941 */ /* 0x000fea0003800000 */
.L_x_14239:
        /* <DEDUP_REMOVED lines=27> */
[----:B--2---:R-:W-:-:S13]  /*de00*/  ISETP.NE.AND P1, PT, R3, RZ, PT ;  /* 0x000000ff0300720c */ /* 0x004fda0003f25270 */
        /* <DEDUP_REMOVED lines=23> */
.L_x_14247:
[----:B0-----:R-:W-:Y:S01]  /*df80*/  IMAD R4, R6, 0x8, R17 ;  /* 0x0000000806047824 */ /* 0x001fe200078e0211 */
[----:B------:R-:W-:Y:S01]  /*df90*/  SHF.L.U32 R2, R10, 0x1f, RZ ;  /* 0x0000001f0a027819 */ /* 0x000fe200000006ff */
[----:B------:R-:W-:Y:S03]  /*dfa0*/  BSSY B3, `(.L_x_14248) ;  /* 0x0000003000037945 */ /* 0x000fe60003800000 */
[----:B------:R-:W0:Y:S02]  /*dfb0*/  SYNCS.PHASECHK.TRANS64.TRYWAIT P0, [R4+URZ+0x16840], R2 ;  /* 0x01684002040075a7 */ /* 0x000e24000800017f */
[----:B0-----:R-:W-:Y:S05]  /*dfc0*/  @!P0 BRA `(.L_x_14249) ;  /* 0x00000040000c8947 */ /* 0x001fea0003800000 */
.L_x_14354:
[----:B------:R-:W-:Y:S05]  /*dfd0*/  BSYNC B3 ;  /* 0x0000000000037941 */ /* 0x000fea0003800000 */
.L_x_14248:
[----:B------:R-:W1:Y:S01]  /*dfe0*/  S2R R3, SR_TID.X ;  /* 0x0000000000037919 */ /* 0x000e620000002100 */
[----:B------:R-:W-:Y:S01]  /*dff0*/  BSSY B3, `(.L_x_14250) ;  /* 0x000000b000037945 */ /* 0x000fe20003800000 */
        /* <DEDUP_REMOVED lines=10> */
.L_x_14251:
[----:B------:R-:W-:Y:S05]  /*e0a0*/  BSYNC B3 ;  /* 0x0000000000037941 */ /* 0x000fea0003800000 */
.L_x_14250:
[----:B------:R-:W-:Y:S01]  /*e0b0*/  IMAD.MOV.U32 R11, RZ, RZ, RZ ;  /* 0x000000ffff0b7224 */ /* 0x000fe200078e00ff */
[----:B------:R-:W-:Y:S01]  /*e0c0*/  UIADD3 UR4, UP0, UR38, 0x370, URZ ;  /* 0x0000037026047890 */ /* 0x000fe2000ff1e03f */
[----:B------:R-:W-:Y:S01]  /*e0d0*/  IMAD R3, R6, 0x4000, R17 ;  /* 0x0000400006037824 */ /* 0x000fe200078e0211 */
[----:B------:R-:W-:Y:S01]  /*e0e0*/  PLOP3.LUT P0, PT, PT, PT, PT, 0x80, 0x0 ;  /* 0x000000000000781c */ /* 0x000fe20003f0f070 */
[----:B0-----:R-:W-:Y:S01]  /*e0f0*/  VIADD R4, R4, 0x16830 ;  /* 0x0001683004047836 */ /* 0x001fe20000000000 */
[----:B------:R-:W-:Y:S01]  /*e100*/  R2UR UR10, R11 ;  /* 0x000000000b0a72ca */ /* 0x000fe200000e0000 */
[----:B------:R-:W-:Y:S01]  /*e110*/  VIADD R3, R3, 0xe400 ;  /* 0x0000e40003037836 */ /* 0x000fe20000000000 */
[----:B------:R-:W-:Y:S01]  /*e120*/  UIADD3.X UR5, URZ, UR39, URZ, UP0, !UPT ;  /* 0x000000273f057290 */ /* 0x000fe200087fe43f */
[----:B------:R-:W-:Y:S01]  /*e130*/  IMAD R2, R0, 0x80, R26 ;  /* 0x0000008000027824 */ /* 0x000fe200078e021a */
[----:B------:R-:W-:Y:S01]  /*e140*/  UMOV UR6, 0x0 ;  /* 0x0000000000067882 */ /* 0x000fe20000000000 */
[----:B------:R-:W-:-:S10]  /*e150*/  UMOV UR7, 0x14f00000 ;  /* 0x14f0000000077882 */ /* 0x000fd40000000000 */
.L_x_14252:
        /* <DEDUP_REMOVED lines=15> */
.L_x_14355:
[----:B------:R-:W-:Y:S05]  /*e250*/  BSYNC B3 ;  /* 0x0000000000037941 */ /* 0x000fea0003800000 */
.L_x_14253:
        /* <DEDUP_REMOVED lines=12> */
.L_x_14256:
[----:B------:R-:W-:Y:S05]  /*e320*/  BSYNC B3 ;  /* 0x0000000000037941 */ /* 0x000fea0003800000 */
.L_x_14255:
        /* <DEDUP_REMOVED lines=11> */
.L_x_14257:
        /* <DEDUP_REMOVED lines=12> */
.L_x_14246:
[----:B------:R-:W-:Y:S05]  /*e4a0*/  BSYNC B1 ;  /* 0x0000000000017941 */ /* 0x000fea0003800000 */
.L_x_14245:
[----:B------:R-:W2:Y:S01]  /*e4b0*/  LDL.LU R0, [R1+0x18] ;  /* 0x0000180001007983 */ /* 0x000ea20000300800 */
[----:B------:R-:W-:Y:S02]  /*e4c0*/  IMAD.MOV.U32 R28, RZ, RZ, R10 ;  /* 0x000000ffff1c7224 */ /* 0x000fe400078e000a */
[----:B------:R-:W-:Y:S02]  /*e4d0*/  IMAD.MOV.U32 R18, RZ, RZ, R6 ;  /* 0x000000ffff127224 */ /* 0x000fe400078e0006 */
[----:B--2---:R-:W-:-:S07]  /*e4e0*/  VIADD R0, R0, 0xfffffffd ;  /* 0xfffffffd00007836 */ /* 0x004fce0000000000 */
.L_x_14244:
[----:B------:R-:W-:Y:S05]  /*e4f0*/  BSYNC B2 ;  /* 0x0000000000027941 */ /* 0x000fea0003800000 */
.L_x_14243:
[----:B------:R-:W-:Y:S01]  /*e500*/  VIADD R7, R7, 0xfffffffe ;  /* 0xfffffffe07077836 */ /* 0x000fe20000000000 */
[----:B------:R-:W-:-:S04]  /*e510*/  LOP3.LUT R2, RZ, R9, RZ, 0x33, !PT ;  /* 0x00000009ff027212 */ /* 0x000fc800078e33ff */
[----:B------:R-:W-:-:S13]  /*e520*/  ISETP.NE.AND P0, PT, R7, R2, PT ;  /* 0x000000020700720c */ /* 0x000fda0003f05270 */
[----:B------:R-:W-:Y:S05]  /*e530*/  @!P0 BRA `(.L_x_14242) ;  /* 0x0000000c00a08947 */ /* 0x000fea0003800000 */
[----:B------:R-:W-:-:S07]  /*e540*/  IMAD.MOV.U32 R4, RZ, RZ, R19 ;  /* 0x000000ffff047224 */ /* 0x000fce00078e0013 */
.L_x_14284:
        /* <DEDUP_REMOVED lines=32> */
.L_x_14260:
[----:B------:R-:W-:Y:S01]  /*e750*/  IMAD R2, R6, 0x8, R17 ;  /* 0x0000000806027824 */ /* 0x000fe200078e0211 */
[----:B------:R-:W-:Y:S01]  /*e760*/  SHF.L.U32 R3, R7, 0x1f, RZ ;  /* 0x0000001f07037819 */ /* 0x000fe200000006ff */
[----:B------:R-:W-:Y:S03]  /*e770*/  BSSY B2, `(.L_x_14261) ;  /* 0x0000003000027945 */ /* 0x000fe60003800000 */
[----:B------:R-:W1:Y:S02]  /*e780*/  SYNCS.PHASECHK.TRANS64.TRYWAIT P0, [R2+URZ+0x16840], R3 ;  /* 0x01684003020075a7 */ /* 0x000e64000800017f */
[----:B-1----:R-:W-:Y:S05]  /*e790*/  @!P0 BRA `(.L_x_14262) ;  /* 0x0000003800408947 */ /* 0x002fea0003800000 */
.L_x_14356:
[----:B------:R-:W-:Y:S05]  /*e7a0*/  BSYNC B2 ;  /* 0x0000000000027941 */ /* 0x000fea0003800000 */
.L_x_14261:
        /* <DEDUP_REMOVED lines=12> */
.L_x_14264:
[----:B------:R-:W-:Y:S05]  /*e870*/  BSYNC B2 ;  /* 0x0000000000027941 */ /* 0x000fea0003800000 */
.L_x_14263:
        /* <DEDUP_REMOVED lines=11> */
.L_x_14265:
        /* <DEDUP_REMOVED lines=15> */
.L_x_14357:
[----:B------:R-:W-:Y:S05]  /*ea20*/  BSYNC B2 ;  /* 0x0000000000027941 */ /* 0x000fea0003800000 */
.L_x_14266:
        /* <DEDUP_REMOVED lines=11> */
.L_x_14269:
[----:B------:R-:W-:Y:S05]  /*eae0*/  BSYNC B2 ;  /* 0x0000000000027941 */ /* 0x000fea0003800000 */
.L_x_14268:
        /* <DEDUP_REMOVED lines=10> */
.L_x_14270:
        /* <DEDUP_REMOVED lines=12> */
.L_x_14259:
[----:B------:R-:W-:Y:S05]  /*ec50*/  BSYNC B1 ;  /* 0x0000000000017941 */ /* 0x000fea0003800000 */
.L_x_14258:
        /* <DEDUP_REMOVED lines=32> */
.L_x_14273:
[----:B------:R-:W-:Y:S01]  /*ee60*/  IMAD R2, R18, 0x8, R17 ;  /* 0x0000000812027824 */ /* 0x000fe200078e0211 */
[----:B------:R-:W-:Y:S01]  /*ee70*/  SHF.L.U32 R3, R28, 0x1f, RZ ;  /* 0x0000001f1c037819 */ /* 0x000fe200000006ff */
[----:B------:R-:W-:Y:S03]  /*ee80*/  BSSY B2, `(.L_x_14274) ;  /* 0x0000003000027945 */ /* 0x000fe60003800000 */
[----:B------:R-:W1:Y:S02]  /*ee90*/  SYNCS.PHASECHK.TRANS64.TRYWAIT P0, [R2+URZ+0x16840], R3 ;  /* 0x01684003020075a7 */ /* 0x000e64000800017f */
[----:B-1----:R-:W-:Y:S05]  /*eea0*/  @!P0 BRA `(.L_x_14275) ;  /* 0x0000003000a48947 */ /* 0x002fea0003800000 */
.L_x_14358:
[----:B------:R-:W-:Y:S05]  /*eeb0*/  BSYNC B2 ;  /* 0x0000000000027941 */ /* 0x000fea0003800000 */
.L_x_14274:
        /* <DEDUP_REMOVED lines=12> */
.L_x_14277:
[----:B------:R-:W-:Y:S05]  /*ef80*/  BSYNC B2 ;  /* 0x0000000000027941 */ /* 0x000fea0003800000 */
.L_x_14276:
[----:B------:R-:W-:Y:S01]  /*ef90*/  IMAD.MOV.U32 R5, RZ, RZ, RZ ;  /* 0x000000ffff057224 */ /* 0x000fe200078e00ff */
[----:B------:R-:W-:Y:S01]  /*efa0*/  UIADD3 UR4, UP0, UR38, 0x370, URZ ;  /* 0x0000037026047890 */ /* 0x000fe2000ff1e03f */
[C---:B------:R-:W-:Y:S01]  /*efb0*/  IMAD R11, R18.reuse, 0x4000, R17 ;  /* 0x00004000120b7824 */ /* 0x040fe200078e0211 */
[----:B------:R-:W-:Y:S01]  /*efc0*/  PLOP3.LUT P0, PT, PT, PT, PT, 0x80, 0x0 ;  /* 0x000000000000781c */ /* 0x000fe20003f0f070 */
[----:B-1----:R-:W-:Y:S01]  /*efd0*/  IMAD R3, R18, 0x8, R8 ;  /* 0x0000000812037824 */ /* 0x002fe200078e0208 */
[----:B------:R-:W-:Y:S01]  /*efe0*/  R2UR UR10, R5 ;  /* 0x00000000050a72ca */ /* 0x000fe200000e0000 */
[----:B------:R-:W-:Y:S01]  /*eff0*/  VIADD R11, R11, 0xe400 ;  /* 0x0000e4000b0b7836 */ /* 0x000fe20000000000 */
[----:B------:R-:W-:Y:S01]  /*f000*/  UIADD3.X UR5, URZ, UR39, URZ, UP0, !UPT ;  /* 0x000000273f057290 */ /* 0x000fe200087fe43f */
[----:B------:R-:W-:Y:S01]  /*f010*/  VIADD R3, R3, 0x30 ;  /* 0x0000003003037836 */ /* 0x000fe20000000000 */
[----:B------:R-:W-:Y:S01]  /*f020*/  UMOV UR6, 0x0 ;  /* 0x0000000000067882 */ /* 0x000fe20000000000 */
[----:B------:R-:W-:Y:S01]  /*f030*/  IMAD R2, R10, 0x80, R26 ;  /* 0x000000800a027824 */ /* 0x000fe200078e021a */
[----:B------:R-:W-:-:S09]  /*f040*/  UMOV UR7, 0x14f00000 ;  /* 0x14f0000000077882 */ /* 0x000fd20000000000 */
.L_x_14278:
        /* <DEDUP_REMOVED lines=15> */
.L_x_14359:
[----:B------:R-:W-:Y:S05]  /*f140*/  BSYNC B2 ;  /* 0x0000000000027941 */ /* 0x000fea0003800000 */
.L_x_14279:
        /* <DEDUP_REMOVED lines=11> */
.L_x_14282:
[----:B------:R-:W-:Y:S05]  /*f200*/  BSYNC B2 ;  /* 0x0000000000027941 */ /* 0x000fea0003800000 */
.L_x_14281:
        /* <DEDUP_REMOVED lines=10> */
.L_x_14283:
        /* <DEDUP_REMOVED lines=12> */
.L_x_14272:
[----:B------:R-:W-:Y:S05]  /*f370*/  BSYNC B1 ;  /* 0x0000000000017941 */ /* 0x000fea0003800000 */
.L_x_14271:
[----:B------:R-:W2:Y:S01]  /*f380*/  LDL R2, [R1+0x4] ;  /* 0x0000040001027983 */ /* 0x000ea20000100800 */
[----:B------:R-:W-:Y:S01]  /*f390*/  VIADD R0, R0, 0xfffffffe ;  /* 0xfffffffe00007836 */ /* 0x000fe20000000000 */
[----:B--2---:R-:W-:-:S13]  /*f3a0*/  ISETP.GT.AND P0, PT, R9, R2, PT ;  /* 0x000000020900720c */ /* 0x004fda0003f04270 */
[----:B------:R-:W-:Y:S05]  /*f3b0*/  @P0 BRA `(.L_x_14284) ;  /* 0xfffffff000640947 */ /* 0x000fea000383ffff */
.L_x_14242:
[----:B------:R-:W-:Y:S05]  /*f3c0*/  BSYNC B0 ;  /* 0x0000000000007941 */ /* 0x000fea0003800000 */
.L_x_14241:
        /* <DEDUP_REMOVED lines=17> */
.L_x_14286:
[----:B------:R-:W-:Y:S05]  /*f4e0*/  BSYNC B0 ;  /* 0x0000000000007941 */ /* 0x000fea0003800000 */
.L_x_14285:
[----:B------:R-:W2:Y:S01]  /*f4f0*/  LDL.LU R0, [R1] ;  /* 0x0000000001007983 */ /* 0x000ea20000300800 */
[----:B------:R-:W-:Y:S01]  /*f500*/  BSSY B0, `(.L_x_14287) ;  /* 0x0000028000007945 */ /* 0x000fe20003800000 */
[----:B--2---:R-:W-:-:S13]  /*f510*/  ISETP.NE.AND P0, PT, R0, RZ, PT ;  /* 0x000000ff0000720c */ /* 0x004fda0003f05270 */
[----:B------:R-:W-:Y:S05]  /*f520*/  @!P0 BRA `(.L_x_14288) ;  /* 0x0000000000948947 */ /* 0x000fea0003800000 */
[----:B------:R-:W-:Y:S01]  /*f530*/  IMAD R3, R18, 0x8, R17 ;  /* 0x0000000812037824 */ /* 0x000fe200078e0211 */
[----:B------:R-:W-:Y:S01]  /*f540*/  SHF.L.U32 R0, R28, 0x1f, RZ ;  /* 0x0000001f1c007819 */ /* 0x000fe200000006ff */
[----:B------:R-:W-:Y:S01]  /*f550*/  BSSY B1, `(.L_x_14289) ;  /* 0x0000004000017945 */ /* 0x000fe20003800000 */
[----:B------:R-:W-:Y:S02]  /*f560*/  ISETP.NE.AND P1, PT, R6, RZ, PT ;  /* 0x000000ff0600720c */ /* 0x000fe40003f25270 */
[----:B------:R-:W0:Y:S02]  /*f570*/  SYNCS.PHASECHK.TRANS64.TRYWAIT P0, [R3+URZ+0x16860], R0 ;  /* 0x01686000030075a7 */ /* 0x000e24000800017f */
[----:B0-----:R-:W-:Y:S09]  /*f580*/  @!P0 BRA `(.L_x_14290) ;  /* 0x0000002c00148947 */ /* 0x001ff20003800000 */
.L_x_14360:
[----:B------:R-:W-:Y:S05]  /*f590*/  BSYNC B1 ;  /* 0x0000000000017941 */ /* 0x000fea0003800000 */
.L_x_14289:
        /* <DEDUP_REMOVED lines=9> */
.L_x_14292:
[----:B------:R-:W-:Y:S05]  /*f630*/  BSYNC B1 ;  /* 0x0000000000017941 */ /* 0x000fea0003800000 */
.L_x_14291:
        /* <DEDUP_REMOVED lines=10> */
.L_x_14293:
        /* <DEDUP_REMOVED lines=10> */
.L_x_14288:
[----:B------:R-:W-:Y:S05]  /*f780*/  BSYNC B0 ;  /* 0x0000000000007941 */ /* 0x000fea0003800000 */
.L_x_14287:
[----:B------:R-:W-:-:S05]  /*f790*/  VIADD R18, R18, 0x1 ;  /* 0x0000000112127836 */ /* 0x000fca0000000000 */
[----:B------:R-:W-:-:S04]  /*f7a0*/  ISETP.NE.AND P0, PT, R18, 0x2, PT ;  /* 0x000000021200780c */ /* 0x000fc80003f05270 */
[----:B------:R-:W-:Y:S02]  /*f7b0*/  SEL R3, RZ, 0x1, P0 ;  /* 0x00000001ff037807 */ /* 0x000fe40000000000 */
[----:B------:R-:W-:Y:S02]  /*f7c0*/  SEL R18, R18, RZ, P0 ;  /* 0x000000ff12127207 */ /* 0x000fe40000000000 */
[----:B------:R-:W-:-:S07]  /*f7d0*/  LOP3.LUT R28, R28, R3, RZ, 0x3c, !PT ;  /* 0x000000031c1c7212 */ /* 0x000fce00078e3cff */
.L_x_14223:
[----:B------:R-:W-:Y:S05]  /*f7e0*/  BSYNC B7 ;  /* 0x0000000000077941 */ /* 0x000fea0003800000 */
.L_x_14221:
[----:B------:R-:W2:Y:S02]  /*f7f0*/  LDL R0, [R1+0x3c] ;  /* 0x00003c0001007983 */ /* 0x000ea40000100800 */
[----:B--2---:R-:W-:-:S13]  /*f800*/  ISETP.NE.AND P0, PT, R0, RZ, PT ;  /* 0x000000ff0000720c */ /* 0x004fda0003f05270 */
[----:B------:R-:W-:Y:S05]  /*f810*/  @!P0 BRA `(.L_x_14294) ;  /* 0x0000000000248947 */ /* 0x000fea0003800000 */
[----:B------:R-:W-:Y:S05]  /*f820*/  WARPSYNC.ALL ;  /* 0x0000000000007948 */ /* 0x000fea0003800000 */
[----:B------:R-:W2:Y:S08]  /*f830*/  S2UR UR5, SR_CgaCtaId ;  /* 0x00000000000579c3 */ /* 0x000eb00000008800 */
[----:B------:R-:W-:Y:S06]  /*f840*/  BAR.SYNC.DEFER_BLOCKING 0x5, 0x200 ;  /* 0x0148000000007b1d */ /* 0x000fec0000010000 */
[----:B------:R-:W-:-:S02]  /*f850*/  UMOV UR4, 0x400 ;  /* 0x0000040000047882 */ /* 0x000fc40000000000 */
[----:B--2---:R-:W-:-:S06]  /*f860*/  ULEA UR4, UR5, UR4, 0x18 ;  /* 0x0000000405047291 */ /* 0x004fcc000f8ec03f */
[----:B------:R-:W-:-:S05]  /*f870*/  IMAD.U32 R17, RZ, RZ, UR4 ;  /* 0x00000004ff117e24 */ /* 0x000fca000f8e00ff */
[----:B------:R2:W4:Y:S01]  /*f880*/  LDS.128 R24, [R17+0x168d0] ;  /* 0x0168d00011187984 */ /* 0x0005220000000c00 */
[----:B------:R-:W-:Y:S06]  /*f890*/  BAR.ARV 0x4, 0x200 ;  /* 0x0108000000007b1d */ /* 0x000fec0000002000 */
[----:B------:R-:W-:Y:S05]  /*f8a0*/  BRA `(.L_x_14295) ;  /* 0x0000000c00d47947 */ /* 0x000fea0003800000 */
.L_x_14294:
        /* <DEDUP_REMOVED lines=9> */
[----:B------:R-:W2:Y:S01]  /*f940*/  @!P1 LDC.64 R4, c[0x0][0xc78] ;  /* 0x00031e00ff049b82 */ /* 0x000ea20000000a00 */
[----:B0-----:R-:W-:-:S05]  /*f950*/  @!P1 IMAD.WIDE R2, R9, 0x4, R2 ;  /* 0x0000000409029825 */ /* 0x001fca00078e0202 */
[----:B---3--:R2:W3:Y:S02]  /*f960*/  @!P1 LDG.E R7, desc[UR40][R2.64] ;  /* 0x0000002802079981 */ /* 0x0084e4000c1e1900 */
        /* <DEDUP_REMOVED lines=12> */
[----:B--2---:R-:W-:Y:S01]  /*fa30*/  @!P1 IMAD.MOV.U32 R5, RZ, RZ, R4 ;  /* 0x000000ffff059224 */ /* 0x004fe200078e0004 */
        /* <DEDUP_REMOVED lines=18> */
.L_x_14370:
[----:B------:R-:W-:Y:S02]  /*fb60*/  ULDC UR4, c[0x0][0xc38] ;  /* 0x00030e0000047ab9 */ /* 0x000fe40000000800 */
[----:B------:R-:W-:-:S04]  /*fb70*/  IMAD.U32 R4, RZ, RZ, UR4 ;  /* 0x00000004ff047e24 */ /* 0x000fc8000f8e00ff */
[----:B--2---:R-:W-:-:S04]  /*fb80*/  IMAD R7, R14, R4, RZ ;  /* 0x000000040e077224 */ /* 0x004fc800078e02ff */
[----:B------:R-:W-:-:S05]  /*fb90*/  IMAD.IADD R6, R6, 0x1, R7 ;  /* 0x0000000106067824 */ /* 0x000fca00078e0207 */
[----:B------:R-:W-:-:S13]  /*fba0*/  ISETP.GT.AND P6, PT, R6, R0, PT ;  /* 0x000000000600720c */ /* 0x000fda0003fc4270 */
[----:B------:R-:W-:Y:S05]  /*fbb0*/  @P6 BRA `(.L_x_14297) ;  /* 0x0000000000a46947 */ /* 0x000fea0003800000 */
.L_x_14300:
[----:B------:R-:W2:Y:S01]  /*fbc0*/  LDC R2, c[0x0][0xc3c] ;  /* 0x00030f00ff027b82 */ /* 0x000ea20000000800 */
[----:B------:R-:W-:-:S05]  /*fbd0*/  VIADD R27, R27, 0x1f ;  /* 0x0000001f1b1b7836 */ /* 0x000fca0000000000 */
[----:B--2---:R-:W-:-:S13]  /*fbe0*/  ISETP.GE.AND P6, PT, R27, R2, PT ;  /* 0x000000021b00720c */ /* 0x004fda0003fc6270 */
[----:B------:R-:W-:Y:S05]  /*fbf0*/  @P6 BRA `(.L_x_14298) ;  /* 0x0000000800bc6947 */ /* 0x000fea0003800000 */
[----:B0-----:R-:W0:Y:S01]  /*fc00*/  S2R R3, SR_TID.X ;  /* 0x0000000000037919 */ /* 0x001e220000002100 */
[----:B------:R-:W-:Y:S01]  /*fc10*/  IMAD.MOV.U32 R25, RZ, RZ, RZ ;  /* 0x000000ffff197224 */ /* 0x000fe200078e00ff */
[----:B0-----:R-:W-:-:S05]  /*fc20*/  LOP3.LUT R3, R3, 0x1f, RZ, 0xc0, !PT ;  /* 0x0000001f03037812 */ /* 0x001fca00078ec0ff */
[----:B------:R-:W-:-:S05]  /*fc30*/  IMAD.IADD R7, R27, 0x1, R3 ;  /* 0x000000011b077824 */ /* 0x000fca00078e0203 */
[----:B------:R-:W-:-:S13]  /*fc40*/  ISETP.GE.OR P6, PT, R7, R2, !P0 ;  /* 0x000000020700720c */ /* 0x000fda00047c6670 */
[----:B------:R-:W0:Y:S08]  /*fc50*/  @!P6 LDC.64 R2, c[0x0][0xc80] ;  /* 0x00032000ff02eb82 */ /* 0x000e300000000a00 */
[----:B------:R-:W2:Y:S01]  /*fc60*/  @!P6 LDC.64 R4, c[0x0][0xc78] ;  /* 0x00031e00ff04eb82 */ /* 0x000ea20000000a00 */
[----:B0-----:R-:W-:-:S05]  /*fc70*/  @!P6 IMAD.WIDE R2, R7, 0x4, R2 ;  /* 0x000000040702e825 */ /* 0x001fca00078e0202 */
[----:B------:R2:W3:Y:S02]  /*fc80*/  @!P6 LDG.E R25, desc[UR40][R2.64] ;  /* 0x000000280219e981 */ /* 0x0004e4000c1e1900 */
[----:B--2---:R-:W-:-:S04]  /*fc90*/  @!P6 IMAD.WIDE R2, R7, 0x4, R4 ;  /* 0x000000040702e825 */ /* 0x004fc800078e0204 */
        /* <DEDUP_REMOVED lines=21> */
.L_x_14378:
[----:B------:R-:W-:Y:S02]  /*fdf0*/  ULDC UR4, c[0x0][0xc38] ;  /* 0x00030e0000047ab9 */ /* 0x000fe40000000800 */
[----:B------:R-:W-:-:S04]  /*fe00*/  IMAD.U32 R4, RZ, RZ, UR4 ;  /* 0x00000004ff047e24 */ /* 0x000fc8000f8e00ff */
[----:B--2---:R-:W-:-:S04]  /*fe10*/  IMAD R7, R14, R4, RZ ;  /* 0x000000040e077224 */ /* 0x004fc800078e02ff */
[----:B------:R-:W-:-:S05]  /*fe20*/  IMAD.IADD R6, R7, 0x1, R6 ;  /* 0x0000000107067824 */ /* 0x000fca00078e0206 */
[----:B------:R-:W-:-:S13]  /*fe30*/  ISETP.GT.AND P6, PT, R6, R0, PT ;  /* 0x000000000600720c */ /* 0x000fda0003fc4270 */
[----:B------:R-:W-:Y:S05]  /*fe40*/  @!P6 BRA `(.L_x_14300) ;  /* 0xfffffffc005ce947 */ /* 0x000fea000383ffff */
.L_x_14297:
        /* <DEDUP_REMOVED lines=10> */
.L_x_14383:
[----:B------:R-:W-:-:S13]  /*fef0*/  ISETP.NE.AND P0, PT, R2, RZ, PT ;  /* 0x000000ff0200720c */ /* 0x000fda0003f05270 */
[----:B------:R-:W-:Y:S05]  /*ff00*/  @!P0 BRA `(.L_x_14302) ;  /* 0x0000000000108947 */ /* 0x000fea0003800000 */
[----:B------:R-:W-:Y:S01]  /*ff10*/  UMOV UR4, 0xffffffff ;  /* 0xffffffff00047882 */ /* 0x000fe20000000000 */
[----:B--2---:R-:W-:Y:S02]  /*ff20*/  VIADD R12, R12, 0xffffffff ;  /* 0xffffffff0c0c7836 */ /* 0x004fe40000000000 */
[----:B------:R-:W-:Y:S05]  /*ff30*/  BRA.DIV UR4, `(.L_x_14303) ;  /* 0x0000002e04087947 */ /* 0x000fea000b800000 */
[----:B------:R2:W0:Y:S02]  /*ff40*/  SHFL.IDX PT, R24, R3, R12, 0x1f ;  /* 0x00001f0c03187589 */ /* 0x00042400000e0000 */
.L_x_14302:
[----:B----4-:R-:W-:Y:S01]  /*ff50*/  ISETP.NE.AND P0, PT, R5, 0x1, PT ;  /* 0x000000010500780c */ /* 0x010fe20003f05270 */
[----:B0-----:R-:W-:-:S04]  /*ff60*/  IMAD R24, R24, R4, R7 ;  /* 0x0000000418187224 */ /* 0x001fc800078e0207 */
[----:B------:R-:W-:-:S08]  /*ff70*/  IMAD.IADD R0, R0, 0x1, -R24 ;  /* 0x0000000100007824 */ /* 0x000fd000078e0a18 */
[----:B------:R-:W-:Y:S05]  /*ff80*/  @!P0 BRA `(.L_x_14304) ;  /* 0x0000000000dc8947 */ /* 0x000fea0003800000 */
[----:B---3--:R-:W-:Y:S02]  /*ff90*/  IABS R4, R25 ;  /* 0x0000001900047213 */ /* 0x008fe40000000000 */
[----:B------:R-:W-:Y:S02]  /*ffa0*/  IABS R6, R5 ;  /* 0x0000000500067213 */ /* 0x000fe40000000000 */
[----:B------:R-:W0:Y:S08]  /*ffb0*/  I2F.RP R7, R4 ;  /* 0x0000000400077306 */ /* 0x000e300000209400 */
[----:B------:R-:W3:Y:S08]  /*ffc0*/  I2F.RP R8, R6 ;  /* 0x0000000600087306 */ /* 0x000ef00000209400 */
[----:B0-----:R-:W0:Y:S08]  /*ffd0*/  MUFU.RCP R7, R7 ;  /* 0x0000000700077308 */ /* 0x001e300000001000 */
[----:B---3--:R-:W-:Y:S01]  /*ffe0*/  MUFU.RCP R8, R8 ;  /* 0x0000000800087308 */ /* 0x008fe20000001000 */
[----:B0-----:R-:W-:Y:S01]  /*fff0*/  VIADD R2, R7, 0xffffffe ;  /* 0x0ffffffe07027836 */ /* 0x001fe20000000000 */
[----:B------:R-:W-:-:S06]  /*10000*/  IABS R7, R25 ;  /* 0x0000001900077213 */ /* 0x000fcc0000000000 */
[----:B--2---:R0:W2:Y:S02]  /*10010*/  F2I.FTZ.U32.TRUNC.NTZ R3, R2 ;  /* 0x0000000200037305 */ /* 0x0040a4000021f000 */
[----:B0-----:R-:W-:Y:S02]  /*10020*/  IMAD.MOV.U32 R2, RZ, RZ, RZ ;  /* 0x000000ffff027224 */ /* 0x001fe400078e00ff */
[----:B--2---:R-:W-:-:S04]  /*10030*/  IMAD.MOV R9, RZ, RZ, -R3 ;  /* 0x000000ffff097224 */ /* 0x004fc800078e0a03 */
        /* <DEDUP_REMOVED lines=44> */
.L_x_14304:
[----:B--2---:R-:W0:Y:S02]  /*10300*/  LDC.64 R2, c[0x0][0xc90] ;  /* 0x00032400ff027b82 */ /* 0x004e240000000a00 */
[----:B0-----:R-:W-:-:S05]  /*10310*/  IMAD.WIDE R2, R27, 0x4, R2 ;  /* 0x000000041b027825 */ /* 0x001fca00078e0202 */
[----:B------:R0:W3:Y:S02]  /*10320*/  LDG.E R6, desc[UR40][R2.64] ;  /* 0x0000002802067981 */ /* 0x0000e4000c1e1900 */
[----:B0-----:R-:W-:Y:S02]  /*10330*/  IMAD.MOV.U32 R2, RZ, RZ, RZ ;  /* 0x000000ffff027224 */ /* 0x001fe400078e00ff */
[----:B---3--:R-:W-:-:S05]  /*10340*/  IMAD R5, R25, R6, RZ ;  /* 0x0000000619057224 */ /* 0x008fca00078e02ff */
[----:B------:R-:W-:-:S04]  /*10350*/  IABS R7, R5 ;  /* 0x0000000500077213 */ /* 0x000fc80000000000 */
[----:B------:R-:W0:Y:S08]  /*10360*/  I2F.RP R8, R7 ;  /* 0x0000000700087306 */ /* 0x000e300000209400 */
[----:B0-----:R-:W0:Y:S02]  /*10370*/  MUFU.RCP R8, R8 ;  /* 0x0000000800087308 */ /* 0x001e240000001000 */
[----:B0-----:R-:W-:-:S06]  /*10380*/  VIADD R9, R8, 0xffffffe ;  /* 0x0ffffffe08097836 */ /* 0x001fcc0000000000 */
[----:B------:R-:W1:Y:S02]  /*10390*/  F2I.FTZ.U32.TRUNC.NTZ R3, R9 ;  /* 0x0000000900037305 */ /* 0x000e64000021f000 */
[----:B-1----:R-:W-:-:S04]  /*103a0*/  IMAD.MOV R10, RZ, RZ, -R3 ;  /* 0x000000ffff0a7224 */ /* 0x002fc800078e0a03 */
        /* <DEDUP_REMOVED lines=49> */
.L_x_14305:
[----:B------:R-:W-:-:S05]  /*106c0*/  LOP3.LUT R0, RZ, R3, RZ, 0x33, !PT ;  /* 0x00000003ff007212 */ /* 0x000fca00078e33ff */
[----:B------:R-:W-:Y:S01]  /*106d0*/  IMAD.IADD R25, R25, 0x1, R0 ;  /* 0x0000000119197824 */ /* 0x000fe200078e0200 */
[----:B------:R-:W-:Y:S06]  /*106e0*/  BRA `(.L_x_14306) ;  /* 0x00000000001c7947 */ /* 0x000fec0003800000 */
.L_x_14298:
[----:B------:R-:W-:Y:S01]  /*106f0*/  UMOV UR4, URZ ;  /* 0x0000003f00047c82 */ /* 0x000fe20008000000 */
[----:B------:R-:W-:Y:S01]  /*10700*/  UMOV UR5, URZ ;  /* 0x0000003f00057c82 */ /* 0x000fe20008000000 */
[----:B------:R-:W-:Y:S01]  /*10710*/  ULDC UR6, c[0x0][0xc3c] ;  /* 0x00030f0000067ab9 */ /* 0x000fe20000000800 */
[----:B------:R-:W-:Y:S02]  /*10720*/  IMAD.MOV.U32 R24, RZ, RZ, R0 ;  /* 0x000000ffff187224 */ /* 0x000fe400078e0000 */
[----:B------:R-:W-:Y:S02]  /*10730*/  IMAD.U32 R25, RZ, RZ, UR4 ;  /* 0x00000004ff197e24 */ /* 0x000fe4000f8e00ff */
[----:B------:R-:W-:Y:S02]  /*10740*/  IMAD.U32 R26, RZ, RZ, UR5 ;  /* 0x00000005ff1a7e24 */ /* 0x000fe4000f8e00ff */
[----:B------:R-:W-:-:S07]  /*10750*/  IMAD.U32 R27, RZ, RZ, UR6 ;  /* 0x00000006ff1b7e24 */ /* 0x000fce000f8e00ff */
.L_x_14306:
        /* <DEDUP_REMOVED lines=10> */
.L_x_14295:
[----:B------:R-:W-:Y:S02]  /*10800*/  ULDC UR4, c[0x0][0xc3c] ;  /* 0x00030f0000047ab9 */ /* 0x000fe40000000800 */
[----:B----4-:R-:W-:-:S13]  /*10810*/  ISETP.GE.AND P0, PT, R27, UR4, PT ;  /* 0x000000041b007c0c */ /* 0x010fda000bf06270 */
[----:B------:R-:W-:Y:S05]  /*10820*/  @!P0 BRA `(.L_x_14307) ;  /* 0xffffffb000748947 */ /* 0x000fea000383ffff */
[----:B------:R-:W-:Y:S05]  /*10830*/  BSYNC B8 ;  /* 0x0000000000087941 */ /* 0x000fea0003800000 */
.L_x_14215:
[----:B0-----:R-:W4:Y:S01]  /*10840*/  LDL.LU R0, [R1+0x28] ;  /* 0x0000280001007983 */ /* 0x001f220000300800 */
[----:B------:R-:W-:Y:S01]  /*10850*/  BSSY B0, `(.L_x_14308) ;  /* 0x000000b000007945 */ /* 0x000fe20003800000 */
[----:B------:R-:W0:Y:S01]  /*10860*/  S2R R5, SR_CgaCtaId ;  /* 0x0000000000057919 */ /* 0x000e220000008800 */
        /* <DEDUP_REMOVED lines=9> */
.L_x_14386:
[----:B------:R-:W-:Y:S05]  /*10900*/  BSYNC B0 ;  /* 0x0000000000007941 */ /* 0x000fea0003800000 */
.L_x_14308:
[----:B------:R-:W-:-:S03]  /*10910*/  UMOV UR4, 0xffffffff ;  /* 0xffffffff00047882 */ /* 0x000fc60000000000 */
[----:B------:R-:W-:Y:S05]  /*10920*/  BRA.DIV UR4, `(.L_x_14310) ;  /* 0x0000002204c87947 */ /* 0x000fea000b800000 */
[----:B0-----:R-:W0:Y:S02]  /*10930*/  S2R R0, SR_TID.X ;  /* 0x0000000000007919 */ /* 0x001e240000002100 */
[----:B0-----:R-:W-:-:S04]  /*10940*/  SHF.R.U32.HI R0, RZ, 0x5, R0 ;  /* 0x00000005ff007819 */ /* 0x001fc80000011600 */
[----:B------:R-:W-:-:S05]  /*10950*/  LOP3.LUT R0, R0, 0x3, RZ, 0xc0, !PT ;  /* 0x0000000300007812 */ /* 0x000fca00078ec0ff */
[----:B------:R0:W4:Y:S02]  /*10960*/  SHFL.IDX PT, R14, R0, RZ, 0x1f ;  /* 0x00001fff000e7589 */ /* 0x00012400000e0000 */
.L_x_14389:
[----:B----4-:R-:W-:Y:S01]  /*10970*/  ISETP.NE.AND P0, PT, R14, RZ, PT ;  /* 0x000000ff0e00720c */ /* 0x010fe20003f05270 */
[----:B------:R-:W-:-:S12]  /*10980*/  BSSY B0, `(.L_x_14311) ;  /* 0x0000024000007945 */ /* 0x000fd80003800000 */
[----:B------:R-:W-:Y:S05]  /*10990*/  @P0 BRA `(.L_x_14312) ;  /* 0x0000000000880947 */ /* 0x000fea0003800000 */
[----:B------:R-:W-:-:S03]  /*109a0*/  UMOV UR4, 0xffffffff ;  /* 0xffffffff00047882 */ /* 0x000fc60000000000 */
[----:B------:R-:W-:Y:S05]  /*109b0*/  BRA.DIV UR4, `(.L_x_14313) ;  /* 0x0000002204d87947 */ /* 0x000fea000b800000 */
[----:B------:R-:W-:-:S13]  /*109c0*/  ELECT P6, URZ, PT ;  /* 0x00000000003f782f */ /* 0x000fda00038c0000 */
.L_x_14392:
[----:B------:R-:W-:Y:S05]  /*109d0*/  @!P6 BRA `(.L_x_14312) ;  /* 0x000000000078e947 */ /* 0x000fea0003800000 */
[----:B0-----:R-:W4:Y:S02]  /*109e0*/  LDL.LU R0, [R1+0x40] ;  /* 0x0000400001007983 */ /* 0x001f240000300800 */
[----:B----4-:R-:W-:-:S04]  /*109f0*/  LOP3.LUT R0, R0, 0x2, RZ, 0xfc, !PT ;  /* 0x0000000200007812 */ /* 0x010fc800078efcff */
[----:B------:R-:W-:-:S13]  /*10a00*/  ISETP.NE.AND P2, PT, R0, 0x3, PT ;  /* 0x000000030000780c */ /* 0x000fda0003f45270 */
[----:B------:R-:W-:Y:S05]  /*10a10*/  @!P2 BRA `(.L_x_14314) ;  /* 0x000000000004a947 */ /* 0x000fea0003800000 */
[----:B------:R-:W-:Y:S01]  /*10a20*/  BPT.TRAP 0x1 ;  /* 0x000000040000795c */ /* 0x000fe20000300000 */
.L_x_14314:
[----:B------:R-:W-:Y:S01]  /*10a30*/  VIADD R3, R9, 0x16840 ;  /* 0x0001684009037836 */ /* 0x000fe20000000000 */
[----:B------:R-:W-:Y:S01]  /*10a40*/  SHF.L.U32 R2, R28, 0x1f, RZ ;  /* 0x0000001f1c027819 */ /* 0x000fe200000006ff */
[C---:B------:R-:W-:Y:S02]  /*10a50*/  VIADD R0, R18.reuse, 0x1 ;  /* 0x0000000112007836 */ /* 0x040fe40000000000 */
[----:B---3--:R-:W-:-:S03]  /*10a60*/  IMAD R7, R18, 0x8, R3 ;  /* 0x0000000812077824 */ /* 0x008fc600078e0203 */
        /* <DEDUP_REMOVED lines=8> */
.L_x_14393:
[----:B------:R-:W3:Y:S02]  /*10af0*/  SYNCS.PHASECHK.TRANS64.TRYWAIT P0, [R3+URZ], R0 ;  /* 0x00000000030075a7 */ /* 0x000ee4000800017f */
[----:B---3--:R-:W-:Y:S05]  /*10b00*/  @!P0 BRA `(.L_x_14316) ;  /* 0x0000002000b88947 */ /* 0x008fea0003800000 */
.L_x_14394:
[----:B------:R-:W-:Y:S05]  /*10b10*/  @!P2 BRA `(.L_x_14317) ;  /* 0x000000000004a947 */ /* 0x000fea0003800000 */
[----:B------:R-:W-:Y:S01]  /*10b20*/  BPT.TRAP 0x1 ;  /* 0x000000040000795c */ /* 0x000fe20000300000 */
.L_x_14317:
[----:B---3--:R-:W-:-:S04]  /*10b30*/  VIADD R3, R9, 0x16860 ;  /* 0x0001686009037836 */ /* 0x008fc80000000000 */
[----:B------:R-:W-:-:S04]  /*10b40*/  IMAD R5, R18, 0x8, R3 ;  /* 0x0000000812057824 */ /* 0x000fc800078e0203 */
[----:B------:R-:W3:Y:S02]  /*10b50*/  SYNCS.PHASECHK.TRANS64.TRYWAIT P0, [R5+URZ], R2 ;  /* 0x00000002050075a7 */ /* 0x000ee4000800017f */
[----:B---3--:R-:W-:Y:S05]  /*10b60*/  @!P0 BRA `(.L_x_14318) ;  /* 0x0000002000b48947 */ /* 0x008fea0003800000 */
.L_x_14395:
[----:B------:R-:W-:-:S07]  /*10b70*/  IMAD R3, R4, 0x8, R3 ;  /* 0x0000000804037824 */ /* 0x000fce00078e0203 */
.L_x_14319:
[----:B----4-:R4:W0:Y:S02]  /*10b80*/  SYNCS.PHASECHK.TRANS64.TRYWAIT P0, [R3+URZ], R0 ;  /* 0x00000000030075a7 */ /* 0x010824000800017f */
[----:B0-----:R-:W-:Y:S05]  /*10b90*/  @!P0 NANOSLEEP.SYNCS 0x989680 ;  /* 0x009896800000895d */ /* 0x001fea0003900000 */
[----:B------:R-:W0:Y:S02]  /*10ba0*/  @!P0 SYNCS.PHASECHK.TRANS64 P0, [R3+URZ], R0 ;  /* 0x00000000030085a7 */ /* 0x000e24000800007f */
[----:B0-----:R-:W-:Y:S05]  /*10bb0*/  @!P0 BRA `(.L_x_14319) ;  /* 0xfffffffc00f08947 */ /* 0x001fea000383ffff */
.L_x_14312:
[----:B------:R-:W-:Y:S05]  /*10bc0*/  BSYNC B0 ;  /* 0x0000000000007941 */ /* 0x000fea0003800000 */
.L_x_14311:
[----:B------:R-:W-:Y:S05]  /*10bd0*/  EXIT ;  /* 0x000000000000794d */ /* 0x000fea0003800000 */
.L_x_14166:
[----:B0-----:R-:W-:-:S04]  /*10be0*/  IMAD.U32 R3, RZ, RZ, UR38 ;  /* 0x00000026ff037e24 */ /* 0x001fc8000f8e00ff */
[----:B------:R0:W1:Y:S03]  /*10bf0*/  SYNCS.PHASECHK.TRANS64.TRYWAIT P1, [R3+URZ+0x16800], R0 ;  /* 0x01680000030075a7 */ /* 0x000066000802017f */
[----:B-1----:R-:W-:Y:S05]  /*10c00*/  @!P1 NANOSLEEP.SYNCS 0x989680 ;  /* 0x009896800000995d */ /* 0x002fea0003900000 */
[----:B------:R-:W1:Y:S02]  /*10c10*/  @!P1 SYNCS.PHASECHK.TRANS64 P1, [R3+URZ+0x16800], R0 ;  /* 0x01680000030095a7 */ /* 0x000e64000802007f */
[----:B-1----:R-:W-:Y:S05]  /*10c20*/  @!P1 BRA `(.L_x_14166) ;  /* 0xfffffffc00ec9947 */ /* 0x002fea000383ffff */
[----:B------:R-:W-:Y:S05]  /*10c30*/  BRA `(.L_x_14320) ;  /* 0xffffff0c00787947 */ /* 0x000fea000383ffff */
.L_x_14170:
[----:B-1----:R1:W2:Y:S02]  /*10c40*/  SYNCS.PHASECHK.TRANS64.TRYWAIT P2, [R3+URZ+0x16830], R0 ;  /* 0x01683000030075a7 */ /* 0x0022a4000804017f */
[----:B--2---:R-:W-:Y:S05]  /*10c50*/  @!P2 NANOSLEEP.SYNCS 0x989680 ;  /* 0x009896800000a95d */ /* 0x004fea0003900000 */
[----:B------:R-:W2:Y:S02]  /*10c60*/  @!P2 SYNCS.PHASECHK.TRANS64 P2, [R3+URZ+0x16830], R0 ;  /* 0x016830000300a5a7 */ /* 0x000ea4000804007f */
[----:B--2---:R-:W-:Y:S05]  /*10c70*/  @!P2 BRA `(.L_x_14170) ;  /* 0xfffffffc00f0a947 */ /* 0x004fea000383ffff */
[----:B------:R-:W-:Y:S05]  /*10c80*/  BRA `(.L_x_14169) ;  /* 0xffffff0c009c7947 */ /* 0x000fea000383ffff */
.L_x_14175:
[----:B-1----:R-:W-:-:S04]  /*10c90*/  IMAD.U32 R11, RZ, RZ, UR10 ;  /* 0x0000000aff0b7e24 */ /* 0x002fc8000f8e00ff */
[----:B------:R1:W2:Y:S03]  /*10ca0*/  SYNCS.PHASECHK.TRANS64.TRYWAIT P3, [R11+URZ+0x16830], R0 ;  /* 0x016830000b0075a7 */ /* 0x0002a6000806017f */
[----:B--2---:R-:W-:Y:S05]  /*10cb0*/  @!P3 NANOSLEEP.SYNCS 0x989680 ;  /* 0x009896800000b95d */ /* 0x004fea0003900000 */
[----:B------:R-:W2:Y:S02]  /*10cc0*/  @!P3 SYNCS.PHASECHK.TRANS64 P3, [R11+URZ+0x16830], R0 ;  /* 0x016830000b00b5a7 */ /* 0x000ea4000806007f */
[----:B--2---:R-:W-:Y:S05]  /*10cd0*/  @!P3 BRA `(.L_x_14175) ;  /* 0xfffffffc00ecb947 */ /* 0x004fea000383ffff */
[----:B------:R-:W-:Y:S05]  /*10ce0*/  BRA `(.L_x_14172) ;  /* 0xffffff2c00d47947 */ /* 0x000fea000383ffff */
.L_x_14179:
[----:B-1----:R-:W-:-:S04]  /*10cf0*/  IMAD.U32 R2, RZ, RZ, UR10 ;  /* 0x0000000aff027e24 */ /* 0x002fc8000f8e00ff */
[----:B------:R1:W2:Y:S03]  /*10d00*/  SYNCS.PHASECHK.TRANS64.TRYWAIT P3, [R2+URZ+0x16850], R0 ;  /* 0x01685000020075a7 */ /* 0x0002a6000806017f */
[----:B--2---:R-:W-:Y:S05]  /*10d10*/  @!P3 NANOSLEEP.SYNCS 0x989680 ;  /* 0x009896800000b95d */ /* 0x004fea0003900000 */
[----:B------:R-:W2:Y:S02]  /*10d20*/  @!P3 SYNCS.PHASECHK.TRANS64 P3, [R2+URZ+0x16850], R0 ;  /* 0x016850000200b5a7 */ /* 0x000ea4000806007f */
[----:B--2---:R-:W-:Y:S05]  /*10d30*/  @!P3 BRA `(.L_x_14179) ;  /* 0xfffffffc00ecb947 */ /* 0x004fea000383ffff */
[----:B------:R-:W-:Y:S05]  /*10d40*/  BRA `(.L_x_14176) ;  /* 0xffffff3000547947 */ /* 0x000fea000383ffff */
.L_x_14185:
[----:B-1----:R-:W-:-:S04]  /*10d50*/  IMAD.U32 R7, RZ, RZ, UR10 ;  /* 0x0000000aff077e24 */ /* 0x002fc8000f8e00ff */
[----:B------:R1:W2:Y:S03]  /*10d60*/  SYNCS.PHASECHK.TRANS64.TRYWAIT P2, [R7+URZ+0x16830], R0 ;  /* 0x01683000070075a7 */ /* 0x0002a6000804017f */
[----:B--2---:R-:W-:Y:S05]  /*10d70*/  @!P2 NANOSLEEP.SYNCS 0x989680 ;  /* 0x009896800000a95d */ /* 0x004fea0003900000 */
[----:B------:R-:W2:Y:S02]  /*10d80*/  @!P2 SYNCS.PHASECHK.TRANS64 P2, [R7+URZ+0x16830], R0 ;  /* 0x016830000700a5a7 */ /* 0x000ea4000804007f */
[----:B--2---:R-:W-:Y:S05]  /*10d90*/  @!P2 BRA `(.L_x_14185) ;  /* 0xfffffffc00eca947 */ /* 0x004fea000383ffff */
[----:B------:R-:W-:Y:S05]  /*10da0*/  BRA `(.L_x_14182) ;  /* 0xffffff5400347947 */ /* 0x000fea000383ffff */
.L_x_14189:
[----:B-1----:R-:W-:-:S04]  /*10db0*/  IMAD.U32 R2, RZ, RZ, UR10 ;  /* 0x0000000aff027e24 */ /* 0x002fc8000f8e00ff */
[----:B------:R1:W2:Y:S03]  /*10dc0*/  SYNCS.PHASECHK.TRANS64.TRYWAIT P2, [R2+URZ+0x16850], R0 ;  /* 0x01685000020075a7 */ /* 0x0002a6000804017f */
[----:B--2---:R-:W-:Y:S05]  /*10dd0*/  @!P2 NANOSLEEP.SYNCS 0x989680 ;  /* 0x009896800000a95d */ /* 0x004fea0003900000 */
[----:B------:R-:W2:Y:S02]  /*10de0*/  @!P2 SYNCS.PHASECHK.TRANS64 P2, [R2+URZ+0x16850], R0 ;  /* 0x016850000200a5a7 */ /* 0x000ea4000804007f */
[----:B--2---:R-:W-:Y:S05]  /*10df0*/  @!P2 BRA `(.L_x_14189) ;  /* 0xfffffffc00eca947 */ /* 0x004fea000383ffff */
[----:B------:R-:W-:Y:S05]  /*10e00*/  BRA `(.L_x_14186) ;  /* 0xffffff5400b47947 */ /* 0x000fea000383ffff */
.L_x_14194:
[----:B-1----:R-:W-:-:S04]  /*10e10*/  IMAD.U32 R6, RZ, RZ, UR5 ;  /* 0x00000005ff067e24 */ /* 0x002fc8000f8e00ff */
[----:B------:R1:W2:Y:S03]  /*10e20*/  SYNCS.PHASECHK.TRANS64.TRYWAIT P0, [R6+URZ+0x16850], R5 ;  /* 0x01685005060075a7 */ /* 0x0002a6000800017f */
[----:B--2---:R-:W-:Y:S05]  /*10e30*/  @!P0 NANOSLEEP.SYNCS 0x989680 ;  /* 0x009896800000895d */ /* 0x004fea0003900000 */
[----:B------:R-:W2:Y:S02]  /*10e40*/  @!P0 SYNCS.PHASECHK.TRANS64 P0, [R6+URZ+0x16850], R5 ;  /* 0x01685005060085a7 */ /* 0x000ea4000800007f */
[----:B--2---:R-:W-:Y:S05]  /*10e50*/  @!P0 BRA `(.L_x_14194) ;  /* 0xfffffffc00ec8947 */ /* 0x004fea000383ffff */
[----:B------:R-:W-:Y:S05]  /*10e60*/  BRA `(.L_x_14193) ;  /* 0xffffff7000187947 */ /* 0x000fea000383ffff */
.L_x_14229:
        /* <DEDUP_REMOVED lines=11> */
.L_x_14322:
[----:B------:R-:W-:Y:S05]  /*10f20*/  BSYNC B0 ;  /* 0x0000000000007941 */ /* 0x000fea0003800000 */
.L_x_14321:
[----:B------:R-:W-:Y:S05]  /*10f30*/  BRA `(.L_x_14323) ;  /* 0xffffffb8005c7947 */ /* 0x000fea000383ffff */
.L_x_14231:
[----:B------:R-:W-:Y:S01]  /*10f40*/  BSSY B0, `(.L_x_14324) ;  /* 0x0000006000007945 */ /* 0x000fe20003800000 */
[----:B------:R-:W-:-:S07]  /*10f50*/  IMAD.MOV.U32 R15, RZ, RZ, -0x1 ;  /* 0xffffffffff0f7424 */ /* 0x000fce00078e00ff */
[----:B0123--:R-:W-:Y:S05]  /*10f60*/  WARPSYNC.COLLECTIVE R15, `(.L_x_14325) ;  /* 0x000000000f0c7348 */ /* 0x00ffea0003c00000 */
[----:B------:R-:W-:Y:S02]  /*10f70*/  ELECT P6, UR62, PT ;  /* 0x00000000003e782f */ /* 0x000fe400038c0000 */
[----:B------:R-:W-:Y:S01]  /*10f80*/  MOV R14, UR62 ;  /* 0x0000003e000e7c02 */ /* 0x000fe20008000f00 */
[----:B0123--:R-:W-:Y:S10]  /*10f90*/  ENDCOLLECTIVE ;  /* 0x000000000000791b */ /* 0x00fff40003800000 */
.L_x_14325:
[----:B------:R-:W-:Y:S05]  /*10fa0*/  BSYNC B0 ;  /* 0x0000000000007941 */ /* 0x000fea0003800000 */
.L_x_14324:
[----:B------:R-:W-:Y:S05]  /*10fb0*/  BRA `(.L_x_14326) ;  /* 0xffffffb8005c7947 */ /* 0x000fea000383ffff */
.L_x_14233:
[----:B--2---:R2:W4:Y:S02]  /*10fc0*/  SYNCS.PHASECHK.TRANS64.TRYWAIT P0, [R0+URZ+0x16840], R2 ;  /* 0x01684002000075a7 */ /* 0x004524000800017f */
[----:B----4-:R-:W-:Y:S05]  /*10fd0*/  @!P0 NANOSLEEP.SYNCS 0x989680 ;  /* 0x009896800000895d */ /* 0x010fea0003900000 */
[----:B------:R-:W4:Y:S02]  /*10fe0*/  @!P0 SYNCS.PHASECHK.TRANS64 P0, [R0+URZ+0x16840], R2 ;  /* 0x01684002000085a7 */ /* 0x000f24000800007f */
[----:B----4-:R-:W-:Y:S05]  /*10ff0*/  @!P0 BRA `(.L_x_14233) ;  /* 0xfffffffc00f08947 */ /* 0x010fea000383ffff */
[----:B------:R-:W-:Y:S05]  /*11000*/  BRA `(.L_x_14327) ;  /* 0xffffffb800ac7947 */ /* 0x000fea000383ffff */
.L_x_14237:
        /* <DEDUP_REMOVED lines=12> */
.L_x_14328:
[----:B------:R-:W-:Y:S02]  /*110d0*/  IMAD.MOV.U32 R13, RZ, RZ, R0 ;  /* 0x000000ffff0d7224 */ /* 0x000fe400078e0000 */
[----:B------:R-:W-:-:S07]  /*110e0*/  IMAD.MOV.U32 R6, RZ, RZ, R14 ;  /* 0x000000ffff067224 */ /* 0x000fce00078e000e */
[----:B------:R-:W-:Y:S05]  /*110f0*/  WARPSYNC.COLLECTIVE R15, `(.L_x_14329) ;  /* 0x000000000f087348 */ /* 0x000fea0003c00000 */
[----:B------:R0:W1:Y:S02]  /*11100*/  SHFL.IDX P6, R14, R13, R12, R11 ;  /* 0x0000000c0d0e7389 */ /* 0x00006400000c000b */
[----:B01----:R-:W-:Y:S01]  /*11110*/  ENDCOLLECTIVE ;  /* 0x000000000000791b */ /* 0x003fe20003800000 */
.L_x_14329:
[----:B------:R-:W-:Y:S02]  /*11120*/  IMAD.MOV.U32 R13, RZ, RZ, R4 ;  /* 0x000000ffff0d7224 */ /* 0x000fe400078e0004 */
[----:B------:R-:W-:Y:S02]  /*11130*/  IMAD.MOV.U32 R12, RZ, RZ, 0x1 ;  /* 0x00000001ff0c7424 */ /* 0x000fe400078e00ff */
[----:B------:R-:W-:-:S07]  /*11140*/  IMAD.MOV.U32 R7, RZ, RZ, R14 ;  /* 0x000000ffff077224 */ /* 0x000fce00078e000e */
[----:B------:R-:W-:Y:S05]  /*11150*/  WARPSYNC.COLLECTIVE R15, `(.L_x_14330) ;  /* 0x000000000f087348 */ /* 0x000fea0003c00000 */
[----:B------:R0:W1:Y:S02]  /*11160*/  SHFL.IDX P6, R14, R13, R12, R11 ;  /* 0x0000000c0d0e7389 */ /* 0x00006400000c000b */
[----:B01----:R-:W-:Y:S01]  /*11170*/  ENDCOLLECTIVE ;  /* 0x000000000000791b */ /* 0x003fe20003800000 */
.L_x_14330:
        /* <DEDUP_REMOVED lines=15> */
.L_x_14331:
[----:B------:R-:W-:Y:S02]  /*11270*/  IMAD.MOV.U32 R13, RZ, RZ, R4 ;  /* 0x000000ffff0d7224 */ /* 0x000fe400078e0004 */
[----:B------:R-:W-:Y:S02]  /*11280*/  IMAD.MOV.U32 R12, RZ, RZ, 0x2 ;  /* 0x00000002ff0c7424 */ /* 0x000fe400078e00ff */
[----:B------:R-:W-:-:S07]  /*11290*/  IMAD.MOV.U32 R7, RZ, RZ, R14 ;  /* 0x000000ffff077224 */ /* 0x000fce00078e000e */
[----:B------:R-:W-:Y:S05]  /*112a0*/  WARPSYNC.COLLECTIVE R15, `(.L_x_14332) ;  /* 0x000000000f087348 */ /* 0x000fea0003c00000 */
[----:B------:R0:W1:Y:S02]  /*112b0*/  SHFL.IDX P6, R14, R13, R12, R11 ;  /* 0x0000000c0d0e7389 */ /* 0x00006400000c000b */
[----:B01----:R-:W-:Y:S01]  /*112c0*/  ENDCOLLECTIVE ;  /* 0x000000000000791b */ /* 0x003fe20003800000 */
.L_x_14332:
        /* <DEDUP_REMOVED lines=16> */
.L_x_14333:
[----:B------:R-:W-:Y:S02]  /*113d0*/  IMAD.MOV.U32 R13, RZ, RZ, R4 ;  /* 0x000000ffff0d7224 */ /* 0x000fe400078e0004 */
[----:B------:R-:W-:Y:S02]  /*113e0*/  IMAD.MOV.U32 R12, RZ, RZ, 0x3 ;  /* 0x00000003ff0c7424 */ /* 0x000fe400078e00ff */
[----:B------:R-:W-:-:S07]  /*113f0*/  IMAD.MOV.U32 R7, RZ, RZ, R14 ;  /* 0x000000ffff077224 */ /* 0x000fce00078e000e */
[----:B------:R-:W-:Y:S05]  /*11400*/  WARPSYNC.COLLECTIVE R15, `(.L_x_14334) ;  /* 0x000000000f087348 */ /* 0x000fea0003c00000 */
[----:B------:R0:W1:Y:S02]  /*11410*/  SHFL.IDX P6, R14, R13, R12, R11 ;  /* 0x0000000c0d0e7389 */ /* 0x00006400000c000b */
[----:B01----:R-:W-:Y:S01]  /*11420*/  ENDCOLLECTIVE ;  /* 0x000000000000791b */ /* 0x003fe20003800000 */
.L_x_14334:
        /* <DEDUP_REMOVED lines=16> */
.L_x_14335:
[----:B------:R-:W-:Y:S02]  /*11530*/  IMAD.MOV.U32 R13, RZ, RZ, R4 ;  /* 0x000000ffff0d7224 */ /* 0x000fe400078e0004 */
[----:B------:R-:W-:Y:S02]  /*11540*/  IMAD.MOV.U32 R12, RZ, RZ, 0x4 ;  /* 0x00000004ff0c7424 */ /* 0x000fe400078e00ff */
[----:B------:R-:W-:-:S07]  /*11550*/  IMAD.MOV.U32 R7, RZ, RZ, R14 ;  /* 0x000000ffff077224 */ /* 0x000fce00078e000e */
[----:B------:R-:W-:Y:S05]  /*11560*/  WARPSYNC.COLLECTIVE R15, `(.L_x_14336) ;  /* 0x000000000f087348 */ /* 0x000fea0003c00000 */
[----:B------:R0:W1:Y:S02]  /*11570*/  SHFL.IDX P6, R14, R13, R12, R11 ;  /* 0x0000000c0d0e7389 */ /* 0x00006400000c000b */
[----:B01----:R-:W-:Y:S01]  /*11580*/  ENDCOLLECTIVE ;  /* 0x000000000000791b */ /* 0x003fe20003800000 */
.L_x_14336:
        /* <DEDUP_REMOVED lines=16> */
.L_x_14337:
[----:B------:R-:W-:Y:S02]  /*11690*/  IMAD.MOV.U32 R13, RZ, RZ, R4 ;  /* 0x000000ffff0d7224 */ /* 0x000fe400078e0004 */
[----:B------:R-:W-:Y:S02]  /*116a0*/  IMAD.MOV.U32 R12, RZ, RZ, 0x5 ;  /* 0x00000005ff0c7424 */ /* 0x000fe400078e00ff */
[----:B------:R-:W-:-:S07]  /*116b0*/  IMAD.MOV.U32 R7, RZ, RZ, R14 ;  /* 0x000000ffff077224 */ /* 0x000fce00078e000e */
[----:B------:R-:W-:Y:S05]  /*116c0*/  WARPSYNC.COLLECTIVE R15, `(.L_x_14338) ;  /* 0x000000000f087348 */ /* 0x000fea0003c00000 */
[----:B------:R0:W1:Y:S02]  /*116d0*/  SHFL.IDX P6, R14, R13, R12, R11 ;  /* 0x0000000c0d0e7389 */ /* 0x00006400000c000b */
[----:B01----:R-:W-:Y:S01]  /*116e0*/  ENDCOLLECTIVE ;  /* 0x000000000000791b */ /* 0x003fe20003800000 */
.L_x_14338:
        /* <DEDUP_REMOVED lines=16> */
.L_x_14339:
[----:B------:R-:W-:Y:S02]  /*117f0*/  IMAD.MOV.U32 R13, RZ, RZ, R4 ;  /* 0x000000ffff0d7224 */ /* 0x000fe400078e0004 */
[----:B------:R-:W-:Y:S02]  /*11800*/  IMAD.MOV.U32 R12, RZ, RZ, 0x6 ;  /* 0x00000006ff0c7424 */ /* 0x000fe400078e00ff */
[----:B------:R-:W-:-:S07]  /*11810*/  IMAD.MOV.U32 R7, RZ, RZ, R14 ;  /* 0x000000ffff077224 */ /* 0x000fce00078e000e */
[----:B------:R-:W-:Y:S05]  /*11820*/  WARPSYNC.COLLECTIVE R15, `(.L_x_14340) ;  /* 0x000000000f087348 */ /* 0x000fea0003c00000 */
[----:B------:R0:W1:Y:S02]  /*11830*/  SHFL.IDX P6, R14, R13, R12, R11 ;  /* 0x0000000c0d0e7389 */ /* 0x00006400000c000b */
[----:B01----:R-:W-:Y:S01]  /*11840*/  ENDCOLLECTIVE ;  /* 0x000000000000791b */ /* 0x003fe20003800000 */
.L_x_14340:
        /* <DEDUP_REMOVED lines=16> */
.L_x_14341:
[----:B------:R-:W-:Y:S02]  /*11950*/  IMAD.MOV.U32 R13, RZ, RZ, R4 ;  /* 0x000000ffff0d7224 */ /* 0x000fe400078e0004 */
[----:B------:R-:W-:Y:S02]  /*11960*/  IMAD.MOV.U32 R12, RZ, RZ, 0x7 ;  /* 0x00000007ff0c7424 */ /* 0x000fe400078e00ff */
[----:B------:R-:W-:-:S07]  /*11970*/  IMAD.MOV.U32 R7, RZ, RZ, R14 ;  /* 0x000000ffff077224 */ /* 0x000fce00078e000e */
[----:B------:R-:W-:Y:S05]  /*11980*/  WARPSYNC.COLLECTIVE R15, `(.L_x_14342) ;  /* 0x000000000f087348 */ /* 0x000fea0003c00000 */
[----:B------:R0:W1:Y:S02]  /*11990*/  SHFL.IDX P6, R14, R13, R12, R11 ;  /* 0x0000000c0d0e7389 */ /* 0x00006400000c000b */
[----:B01----:R-:W-:Y:S01]  /*119a0*/  ENDCOLLECTIVE ;  /* 0x000000000000791b */ /* 0x003fe20003800000 */
.L_x_14342:
        /* <DEDUP_REMOVED lines=11> */
.L_x_14343:
        /* <DEDUP_REMOVED lines=13> */
.L_x_14344:
        /* <DEDUP_REMOVED lines=13> */
.L_x_14345:
[----:B------:R-:W-:Y:S02]  /*11c00*/  IMAD.MOV.U32 R13, RZ, RZ, R2 ;  /* 0x000000ffff0d7224 */ /* 0x000fe400078e0002 */
[----:B------:R-:W-:Y:S02]  /*11c10*/  IMAD.MOV.U32 R12, RZ, RZ, 0x1 ;  /* 0x00000001ff0c7424 */ /* 0x000fe400078e00ff */
[----:B------:R-:W-:-:S07]  /*11c20*/  IMAD.MOV.U32 R8, RZ, RZ, R14 ;  /* 0x000000ffff087224 */ /* 0x000fce00078e000e */
[----:B------:R-:W-:Y:S05]  /*11c30*/  WARPSYNC.COLLECTIVE R15, `(.L_x_14346) ;  /* 0x000000000f087348 */ /* 0x000fea0003c00000 */
[----:B------:R0:W1:Y:S02]  /*11c40*/  SHFL.IDX P6, R14, R13, R12, R11 ;  /* 0x0000000c0d0e7389 */ /* 0x00006400000c000b */
[----:B01----:R-:W-:Y:S01]  /*11c50*/  ENDCOLLECTIVE ;  /* 0x000000000000791b */ /* 0x003fe20003800000 */
.L_x_14346:
        /* <DEDUP_REMOVED lines=14> */
.L_x_14347:
[----:B------:R-:W-:Y:S02]  /*11d40*/  IMAD.MOV.U32 R13, RZ, RZ, R2 ;  /* 0x000000ffff0d7224 */ /* 0x000fe400078e0002 */
[----:B------:R-:W-:Y:S02]  /*11d50*/  IMAD.MOV.U32 R12, RZ, RZ, 0x2 ;  /* 0x00000002ff0c7424 */ /* 0x000fe400078e00ff */
[----:B------:R-:W-:-:S07]  /*11d60*/  IMAD.MOV.U32 R6, RZ, RZ, R14 ;  /* 0x000000ffff067224 */ /* 0x000fce00078e000e */
[----:B------:R-:W-:Y:S05]  /*11d70*/  WARPSYNC.COLLECTIVE R15, `(.L_x_14348) ;  /* 0x000000000f087348 */ /* 0x000fea0003c00000 */
[----:B------:R0:W1:Y:S02]  /*11d80*/  SHFL.IDX P6, R14, R13, R12, R11 ;  /* 0x0000000c0d0e7389 */ /* 0x00006400000c000b */
[----:B01----:R-:W-:Y:S01]  /*11d90*/  ENDCOLLECTIVE ;  /* 0x000000000000791b */ /* 0x003fe20003800000 */
.L_x_14348:
        /* <DEDUP_REMOVED lines=13> */
.L_x_14349:
[----:B------:R-:W-:Y:S02]  /*11e70*/  IMAD.MOV.U32 R13, RZ, RZ, R2 ;  /* 0x000000ffff0d7224 */ /* 0x000fe400078e0002 */
[----:B------:R-:W-:Y:S02]  /*11e80*/  IMAD.MOV.U32 R12, RZ, RZ, 0x3 ;  /* 0x00000003ff0c7424 */ /* 0x000fe400078e00ff */
[----:B------:R-:W-:-:S07]  /*11e90*/  IMAD.MOV.U32 R6, RZ, RZ, R14 ;  /* 0x000000ffff067224 */ /* 0x000fce00078e000e */
[----:B------:R-:W-:Y:S05]  /*11ea0*/  WARPSYNC.COLLECTIVE R15, `(.L_x_14350) ;  /* 0x000000000f087348 */ /* 0x000fea0003c00000 */
[----:B------:R0:W1:Y:S02]  /*11eb0*/  SHFL.IDX P6, R14, R13, R12, R11 ;  /* 0x0000000c0d0e7389 */ /* 0x00006400000c000b */
[----:B01----:R-:W-:Y:S01]  /*11ec0*/  ENDCOLLECTIVE ;  /* 0x000000000000791b */ /* 0x003fe20003800000 */
.L_x_14350:
        /* <DEDUP_REMOVED lines=12> */
.L_x_14351:
[----:B------:R-:W-:Y:S01]  /*11f90*/  IMAD.MOV.U32 R2, RZ, RZ, R14 ;  /* 0x000000ffff027224 */ /* 0x000fe200078e000e */
[----:B------:R-:W-:Y:S06]  /*11fa0*/  BRA `(.L_x_14352) ;  /* 0xffffffb800b07947 */ /* 0x000fec000383ffff */
.L_x_14240:
[----:B0-----:R0:W1:Y:S02]  /*11fb0*/  SYNCS.PHASECHK.TRANS64.TRYWAIT P0, [R17+URZ+0x16820], R0 ;  /* 0x01682000110075a7 */ /* 0x001064000800017f */
[----:B-1----:R-:W-:Y:S05]  /*11fc0*/  @!P0 NANOSLEEP.SYNCS 0x989680 ;  /* 0x009896800000895d */ /* 0x002fea0003900000 */
[----:B------:R-:W1:Y:S02]  /*11fd0*/  @!P0 SYNCS.PHASECHK.TRANS64 P0, [R17+URZ+0x16820], R0 ;  /* 0x01682000110085a7 */ /* 0x000e64000800007f */
[----:B-1----:R-:W-:Y:S05]  /*11fe0*/  @!P0 BRA `(.L_x_14240) ;  /* 0xfffffffc00f08947 */ /* 0x002fea000383ffff */
[----:B------:R-:W-:Y:S05]  /*11ff0*/  BRA `(.L_x_14353) ;  /* 0xffffffbc00107947 */ /* 0x000fea000383ffff */
.L_x_14249:
[----:B0-----:R0:W1:Y:S02]  /*12000*/  SYNCS.PHASECHK.TRANS64.TRYWAIT P0, [R4+URZ+0x16840], R2 ;  /* 0x01684002040075a7 */ /* 0x001064000800017f */
[----:B-1----:R-:W-:Y:S05]  /*12010*/  @!P0 NANOSLEEP.SYNCS 0x989680 ;  /* 0x009896800000895d */ /* 0x002fea0003900000 */
[----:B------:R-:W1:Y:S02]  /*12020*/  @!P0 SYNCS.PHASECHK.TRANS64 P0, [R4+URZ+0x16840], R2 ;  /* 0x01684002040085a7 */ /* 0x000e64000800007f */
[----:B-1----:R-:W-:Y:S05]  /*12030*/  @!P0 BRA `(.L_x_14249) ;  /* 0xfffffffc00f08947 */ /* 0x002fea000383ffff */
[----:B------:R-:W-:Y:S05]  /*12040*/  BRA `(.L_x_14354) ;  /* 0xffffffbc00e07947 */ /* 0x000fea000383ffff */
.L_x_14254:
[----:B0-----:R0:W1:Y:S02]  /*12050*/  SYNCS.PHASECHK.TRANS64.TRYWAIT P0, [R3+URZ+0x60], R2 ;  /* 0x00006002030075a7 */ /* 0x001064000800017f */
[----:B-1----:R-:W-:Y:S05]  /*12060*/  @!P0 NANOSLEEP.SYNCS 0x989680 ;  /* 0x009896800000895d */ /* 0x002fea0003900000 */
[----:B------:R-:W1:Y:S02]  /*12070*/  @!P0 SYNCS.PHASECHK.TRANS64 P0, [R3+URZ+0x60], R2 ;  /* 0x00006002030085a7 */ /* 0x000e64000800007f */
[----:B-1----:R-:W-:Y:S05]  /*12080*/  @!P0 BRA `(.L_x_14254) ;  /* 0xfffffffc00f08947 */ /* 0x002fea000383ffff */
[----:B------:R-:W-:Y:S05]  /*12090*/  BRA `(.L_x_14355) ;  /* 0xffffffc0006c7947 */ /* 0x000fea000383ffff */
.L_x_14262:
[----:B-1----:R1:W2:Y:S02]  /*120a0*/  SYNCS.PHASECHK.TRANS64.TRYWAIT P0, [R2+URZ+0x16840], R3 ;  /* 0x01684003020075a7 */ /* 0x0022a4000800017f */
[----:B--2---:R-:W-:Y:S05]  /*120b0*/  @!P0 NANOSLEEP.SYNCS 0x989680 ;  /* 0x009896800000895d */ /* 0x004fea0003900000 */
[----:B------:R-:W2:Y:S02]  /*120c0*/  @!P0 SYNCS.PHASECHK.TRANS64 P0, [R2+URZ+0x16840], R3 ;  /* 0x01684003020085a7 */ /* 0x000ea4000800007f */
[----:B--2---:R-:W-:Y:S05]  /*120d0*/  @!P0 BRA `(.L_x_14262) ;  /* 0xfffffffc00f08947 */ /* 0x004fea000383ffff */
[----:B------:R-:W-:Y:S05]  /*120e0*/  BRA `(.L_x_14356) ;  /* 0xffffffc400ac7947 */ /* 0x000fea000383ffff */
.L_x_14267:
[----:B0-----:R0:W1:Y:S02]  /*120f0*/  SYNCS.PHASECHK.TRANS64.TRYWAIT P0, [R10+URZ+0x60], R28 ;  /* 0x0000601c0a0075a7 */ /* 0x001064000800017f */
[----:B-1----:R-:W-:Y:S05]  /*12100*/  @!P0 NANOSLEEP.SYNCS 0x989680 ;  /* 0x009896800000895d */ /* 0x002fea0003900000 */
[----:B------:R-:W1:Y:S02]  /*12110*/  @!P0 SYNCS.PHASECHK.TRANS64 P0, [R10+URZ+0x60], R28 ;  /* 0x0000601c0a0085a7 */ /* 0x000e64000800007f */
[----:B-1----:R-:W-:Y:S05]  /*12120*/  @!P0 BRA `(.L_x_14267) ;  /* 0xfffffffc00f08947 */ /* 0x002fea000383ffff */
[----:B------:R-:W-:Y:S05]  /*12130*/  BRA `(.L_x_14357) ;  /* 0xffffffc800387947 */ /* 0x000fea000383ffff */
.L_x_14275:
[----:B-1----:R1:W2:Y:S02]  /*12140*/  SYNCS.PHASECHK.TRANS64.TRYWAIT P0, [R2+URZ+0x16840], R3 ;  /* 0x01684003020075a7 */ /* 0x0022a4000800017f */
[----:B--2---:R-:W-:Y:S05]  /*12150*/  @!P0 NANOSLEEP.SYNCS 0x989680 ;  /* 0x009896800000895d */ /* 0x004fea0003900000 */
[----:B------:R-:W2:Y:S02]  /*12160*/  @!P0 SYNCS.PHASECHK.TRANS64 P0, [R2+URZ+0x16840], R3 ;  /* 0x01684003020085a7 */ /* 0x000ea4000800007f */
[----:B--2---:R-:W-:Y:S05]  /*12170*/  @!P0 BRA `(.L_x_14275) ;  /* 0xfffffffc00f08947 */ /* 0x004fea000383ffff */
[----:B------:R-:W-:Y:S05]  /*12180*/  BRA `(.L_x_14358) ;  /* 0xffffffcc00487947 */ /* 0x000fea000383ffff */
.L_x_14280:
[----:B0-----:R0:W1:Y:S02]  /*12190*/  SYNCS.PHASECHK.TRANS64.TRYWAIT P0, [R7+URZ+0x60], R2 ;  /* 0x00006002070075a7 */ /* 0x001064000800017f */
[----:B-1----:R-:W-:Y:S05]  /*121a0*/  @!P0 NANOSLEEP.SYNCS 0x989680 ;  /* 0x009896800000895d */ /* 0x002fea0003900000 */
[----:B------:R-:W1:Y:S02]  /*121b0*/  @!P0 SYNCS.PHASECHK.TRANS64 P0, [R7+URZ+0x60], R2 ;  /* 0x00006002070085a7 */ /* 0x000e64000800007f */
[----:B-1----:R-:W-:Y:S05]  /*121c0*/  @!P0 BRA `(.L_x_14280) ;  /* 0xfffffffc00f08947 */ /* 0x002fea000383ffff */
[----:B------:R-:W-:Y:S05]  /*121d0*/  BRA `(.L_x_14359) ;  /* 0xffffffcc00d87947 */ /* 0x000fea000383ffff */
.L_x_14290:
[----:B0-----:R0:W1:Y:S02]  /*121e0*/  SYNCS.PHASECHK.TRANS64.TRYWAIT P0, [R3+URZ+0x16860], R0 ;  /* 0x01686000030075a7 */ /* 0x001064000800017f */
[----:B-1----:R-:W-:Y:S05]  /*121f0*/  @!P0 NANOSLEEP.SYNCS 0x989680 ;  /* 0x009896800000895d */ /* 0x002fea0003900000 */
[----:B------:R-:W1:Y:S02]  /*12200*/  @!P0 SYNCS.PHASECHK.TRANS64 P0, [R3+URZ+0x16860], R0 ;  /* 0x01686000030085a7 */ /* 0x000e64000800007f */
[----:B-1----:R-:W-:Y:S05]  /*12210*/  @!P0 BRA `(.L_x_14290) ;  /* 0xfffffffc00f08947 */ /* 0x002fea000383ffff */
[----:B------:R-:W-:Y:S05]  /*12220*/  BRA `(.L_x_14360) ;  /* 0xffffffd000d87947 */ /* 0x000fea000383ffff */
.L_x_14296:
[----:B------:R-:W-:Y:S01]  /*12230*/  BSSY B0, `(.L_x_14361) ;  /* 0x0000008000007945 */ /* 0x000fe20003800000 */
[----:B------:R-:W-:Y:S02]  /*12240*/  IMAD.MOV.U32 R13, RZ, RZ, R24 ;  /* 0x000000ffff0d7224 */ /* 0x000fe400078e0018 */
[----:B------:R-:W-:Y:S02]  /*12250*/  IMAD.MOV.U32 R12, RZ, RZ, RZ ;  /* 0x000000ffff0c7224 */ /* 0x000fe400078e00ff */
[----:B------:R-:W-:Y:S02]  /*12260*/  IMAD.MOV.U32 R11, RZ, RZ, 0x1f ;  /* 0x0000001fff0b7424 */ /* 0x000fe400078e00ff */
[----:B------:R-:W-:-:S07]  /*12270*/  IMAD.MOV.U32 R15, RZ, RZ, -0x1 ;  /* 0xffffffffff0f7424 */ /* 0x000fce00078e00ff */
[----:B-1-3--:R-:W-:Y:S05]  /*12280*/  WARPSYNC.COLLECTIVE R15, `(.L_x_14362) ;  /* 0x000000000f087348 */ /* 0x00afea0003c00000 */
[----:B------:R0:W2:Y:S02]  /*12290*/  SHFL.IDX P6, R14, R13, R12, R11 ;  /* 0x0000000c0d0e7389 */ /* 0x0000a400000c000b */
[----:B0123--:R-:W-:Y:S01]  /*122a0*/  ENDCOLLECTIVE ;  /* 0x000000000000791b */ /* 0x00ffe20003800000 */
.L_x_14362:
[----:B------:R-:W-:Y:S05]  /*122b0*/  BSYNC B0 ;  /* 0x0000000000007941 */ /* 0x000fea0003800000 */
.L_x_14361:
        /* <DEDUP_REMOVED lines=9> */
.L_x_14363:
        /* <DEDUP_REMOVED lines=23> */
.L_x_14364:
[----:B------:R-:W-:Y:S01]  /*124c0*/  IMAD.MOV.U32 R12, RZ, RZ, 0x2 ;  /* 0x00000002ff0c7424 */ /* 0x000fe200078e00ff */
[----:B------:R-:W-:-:S05]  /*124d0*/  SEL R4, R14, RZ, P1 ;  /* 0x000000ff0e047207 */ /* 0x000fca0000800000 */
[----:B------:R-:W-:-:S04]  /*124e0*/  IMAD.IADD R4, R13, 0x1, R4 ;  /* 0x000000010d047824 */ /* 0x000fc800078e0204 */
[----:B------:R-:W-:-:S07]  /*124f0*/  IMAD.MOV.U32 R13, RZ, RZ, R4 ;  /* 0x000000ffff0d7224 */ /* 0x000fce00078e0004 */
[----:B------:R-:W-:Y:S05]  /*12500*/  WARPSYNC.COLLECTIVE R15, `(.L_x_14365) ;  /* 0x000000000f087348 */ /* 0x000fea0003c00000 */
[----:B------:R0:W1:Y:S02]  /*12510*/  SHFL.UP P6, R14, R13, R12, R11 ;  /* 0x0400000c0d0e7389 */ /* 0x00006400000c000b */
[----:B01----:R-:W-:Y:S01]  /*12520*/  ENDCOLLECTIVE ;  /* 0x000000000000791b */ /* 0x003fe20003800000 */
.L_x_14365:
[----:B------:R-:W-:Y:S01]  /*12530*/  IMAD.MOV.U32 R12, RZ, RZ, 0x4 ;  /* 0x00000004ff0c7424 */ /* 0x000fe200078e00ff */
[----:B------:R-:W-:-:S05]  /*12540*/  SEL R3, R14, RZ, P2 ;  /* 0x000000ff0e037207 */ /* 0x000fca0001000000 */
[----:B------:R-:W-:-:S04]  /*12550*/  IMAD.IADD R2, R4, 0x1, R3 ;  /* 0x0000000104027824 */ /* 0x000fc800078e0203 */
[----:B------:R-:W-:-:S07]  /*12560*/  IMAD.MOV.U32 R13, RZ, RZ, R2 ;  /* 0x000000ffff0d7224 */ /* 0x000fce00078e0002 */
[----:B------:R-:W-:Y:S05]  /*12570*/  WARPSYNC.COLLECTIVE R15, `(.L_x_14366) ;  /* 0x000000000f087348 */ /* 0x000fea0003c00000 */
[----:B------:R0:W1:Y:S02]  /*12580*/  SHFL.UP P6, R14, R13, R12, R11 ;  /* 0x0400000c0d0e7389 */ /* 0x00006400000c000b */
[----:B01----:R-:W-:Y:S01]  /*12590*/  ENDCOLLECTIVE ;  /* 0x000000000000791b */ /* 0x003fe20003800000 */
.L_x_14366:
[----:B------:R-:W-:Y:S01]  /*125a0*/  IMAD.MOV.U32 R12, RZ, RZ, 0x8 ;  /* 0x00000008ff0c7424 */ /* 0x000fe200078e00ff */
[----:B------:R-:W-:-:S05]  /*125b0*/  SEL R3, R14, RZ, P3 ;  /* 0x000000ff0e037207 */ /* 0x000fca0001800000 */
[----:B------:R-:W-:-:S04]  /*125c0*/  IMAD.IADD R3, R2, 0x1, R3 ;  /* 0x0000000102037824 */ /* 0x000fc800078e0203 */
[----:B------:R-:W-:-:S07]  /*125d0*/  IMAD.MOV.U32 R13, RZ, RZ, R3 ;  /* 0x000000ffff0d7224 */ /* 0x000fce00078e0003 */
[----:B------:R-:W-:Y:S05]  /*125e0*/  WARPSYNC.COLLECTIVE R15, `(.L_x_14367) ;  /* 0x000000000f087348 */ /* 0x000fea0003c00000 */
[----:B------:R0:W1:Y:S02]  /*125f0*/  SHFL.UP P6, R14, R13, R12, R11 ;  /* 0x0400000c0d0e7389 */ /* 0x00006400000c000b */
[----:B01----:R-:W-:Y:S01]  /*12600*/  ENDCOLLECTIVE ;  /* 0x000000000000791b */ /* 0x003fe20003800000 */
.L_x_14367:
[----:B------:R-:W-:Y:S01]  /*12610*/  IMAD.MOV.U32 R12, RZ, RZ, 0x10 ;  /* 0x00000010ff0c7424 */ /* 0x000fe200078e00ff */
[----:B------:R-:W-:-:S05]  /*12620*/  SEL R4, R14, RZ, P4 ;  /* 0x000000ff0e047207 */ /* 0x000fca0002000000 */
[----:B------:R-:W-:-:S04]  /*12630*/  IMAD.IADD R4, R3, 0x1, R4 ;  /* 0x0000000103047824 */ /* 0x000fc800078e0204 */
[----:B------:R-:W-:-:S07]  /*12640*/  IMAD.MOV.U32 R13, RZ, RZ, R4 ;  /* 0x000000ffff0d7224 */ /* 0x000fce00078e0004 */
[----:B------:R-:W-:Y:S05]  /*12650*/  WARPSYNC.COLLECTIVE R15, `(.L_x_14368) ;  /* 0x000000000f087348 */ /* 0x000fea0003c00000 */
[----:B------:R0:W1:Y:S02]  /*12660*/  SHFL.UP P6, R14, R13, R12, R11 ;  /* 0x0400000c0d0e7389 */ /* 0x00006400000c000b */
[----:B01----:R-:W-:Y:S01]  /*12670*/  ENDCOLLECTIVE ;  /* 0x000000000000791b */ /* 0x003fe20003800000 */
.L_x_14368:
        /* <DEDUP_REMOVED lines=8> */
.L_x_14369:
[----:B------:R-:W-:Y:S05]  /*12700*/  BRA `(.L_x_14370) ;  /* 0xffffffd400147947 */ /* 0x000fea000383ffff */
.L_x_14299:
[----:B------:R-:W-:Y:S01]  /*12710*/  BSSY B0, `(.L_x_14371) ;  /* 0x0000007000007945 */ /* 0x000fe20003800000 */
[----:B------:R-:W-:Y:S02]  /*12720*/  IMAD.MOV.U32 R12, RZ, RZ, 0x1 ;  /* 0x00000001ff0c7424 */ /* 0x000fe400078e00ff */
[----:B------:R-:W-:Y:S02]  /*12730*/  IMAD.MOV.U32 R11, RZ, RZ, RZ ;  /* 0x000000ffff0b7224 */ /* 0x000fe400078e00ff */
[----:B------:R-:W-:-:S07]  /*12740*/  IMAD.MOV.U32 R15, RZ, RZ, -0x1 ;  /* 0xffffffffff0f7424 */ /* 0x000fce00078e00ff */
[----:B-1----:R-:W-:Y:S05]  /*12750*/  WARPSYNC.COLLECTIVE R15, `(.L_x_14372) ;  /* 0x000000000f087348 */ /* 0x002fea0003c00000 */
[----:B------:R0:W2:Y:S02]  /*12760*/  SHFL.UP P6, R14, R13, R12, R11 ;  /* 0x0400000c0d0e7389 */ /* 0x0000a400000c000b */
[----:B012---:R-:W-:Y:S01]  /*12770*/  ENDCOLLECTIVE ;  /* 0x000000000000791b */ /* 0x007fe20003800000 */
.L_x_14372:
[----:B------:R-:W-:Y:S05]  /*12780*/  BSYNC B0 ;  /* 0x0000000000007941 */ /* 0x000fea0003800000 */
.L_x_14371:
        /* <DEDUP_REMOVED lines=8> */
.L_x_14373:
[----:B------:R-:W-:Y:S01]  /*12810*/  IMAD.MOV.U32 R12, RZ, RZ, 0x4 ;  /* 0x00000004ff0c7424 */ /* 0x000fe200078e00ff */
[----:B------:R-:W-:-:S05]  /*12820*/  SEL R2, R14, RZ, P2 ;  /* 0x000000ff0e027207 */ /* 0x000fca0001000000 */
[----:B------:R-:W-:-:S04]  /*12830*/  IMAD.IADD R2, R13, 0x1, R2 ;  /* 0x000000010d027824 */ /* 0x000fc800078e0202 */
[----:B------:R-:W-:-:S07]  /*12840*/  IMAD.MOV.U32 R13, RZ, RZ, R2 ;  /* 0x000000ffff0d7224 */ /* 0x000fce00078e0002 */
[----:B------:R-:W-:Y:S05]  /*12850*/  WARPSYNC.COLLECTIVE R15, `(.L_x_14374) ;  /* 0x000000000f087348 */ /* 0x000fea0003c00000 */
[----:B------:R0:W1:Y:S02]  /*12860*/  SHFL.UP P6, R14, R13, R12, R11 ;  /* 0x0400000c0d0e7389 */ /* 0x00006400000c000b */
[----:B01----:R-:W-:Y:S01]  /*12870*/  ENDCOLLECTIVE ;  /* 0x000000000000791b */ /* 0x003fe20003800000 */
.L_x_14374:
[----:B------:R-:W-:Y:S01]  /*12880*/  IMAD.MOV.U32 R12, RZ, RZ, 0x8 ;  /* 0x00000008ff0c7424 */ /* 0x000fe200078e00ff */
[----:B------:R-:W-:-:S05]  /*12890*/  SEL R3, R14, RZ, P3 ;  /* 0x000000ff0e037207 */ /* 0x000fca0001800000 */
[----:B------:R-:W-:-:S04]  /*128a0*/  IMAD.IADD R3, R2, 0x1, R3 ;  /* 0x0000000102037824 */ /* 0x000fc800078e0203 */
[----:B------:R-:W-:-:S07]  /*128b0*/  IMAD.MOV.U32 R13, RZ, RZ, R3 ;  /* 0x000000ffff0d7224 */ /* 0x000fce00078e0003 */
[----:B------:R-:W-:Y:S05]  /*128c0*/  WARPSYNC.COLLECTIVE R15, `(.L_x_14375) ;  /* 0x000000000f087348 */ /* 0x000fea0003c00000 */
[----:B------:R0:W1:Y:S02]  /*128d0*/  SHFL.UP P6, R14, R13, R12, R11 ;  /* 0x0400000c0d0e7389 */ /* 0x00006400000c000b */
[----:B01----:R-:W-:Y:S01]  /*128e0*/  ENDCOLLECTIVE ;  /* 0x000000000000791b */ /* 0x003fe20003800000 */
.L_x_14375:
[----:B------:R-:W-:Y:S01]  /*128f0*/  IMAD.MOV.U32 R12, RZ, RZ, 0x10 ;  /* 0x00000010ff0c7424 */ /* 0x000fe200078e00ff */
[----:B------:R-:W-:-:S05]  /*12900*/  SEL R4, R14, RZ, P4 ;  /* 0x000000ff0e047207 */ /* 0x000fca0002000000 */
[----:B------:R-:W-:-:S04]  /*12910*/  IMAD.IADD R4, R3, 0x1, R4 ;  /* 0x0000000103047824 */ /* 0x000fc800078e0204 */
[----:B------:R-:W-:-:S07]  /*12920*/  IMAD.MOV.U32 R13, RZ, RZ, R4 ;  /* 0x000000ffff0d7224 */ /* 0x000fce00078e0004 */
[----:B------:R-:W-:Y:S05]  /*12930*/  WARPSYNC.COLLECTIVE R15, `(.L_x_14376) ;  /* 0x000000000f087348 */ /* 0x000fea0003c00000 */
[----:B------:R0:W1:Y:S02]  /*12940*/  SHFL.UP P6, R14, R13, R12, R11 ;  /* 0x0400000c0d0e7389 */ /* 0x00006400000c000b */
[----:B01----:R-:W-:Y:S01]  /*12950*/  ENDCOLLECTIVE ;  /* 0x000000000000791b */ /* 0x003fe20003800000 */
.L_x_14376:
        /* <DEDUP_REMOVED lines=8> */
.L_x_14377:
[----:B------:R-:W-:Y:S05]  /*129e0*/  BRA `(.L_x_14378) ;  /* 0xffffffd400007947 */ /* 0x000fea000383ffff */
.L_x_14301:
[----:B------:R-:W-:Y:S01]  /*129f0*/  BSSY B0, `(.L_x_14379) ;  /* 0x0000006000007945 */ /* 0x000fe20003800000 */
[----:B------:R-:W-:Y:S01]  /*12a00*/  PLOP3.LUT P6, PT, P6, PT, PT, 0x8, 0x0 ;  /* 0x000000000000781c */ /* 0x000fe200037ce170 */
[----:B------:R-:W-:-:S12]  /*12a10*/  IMAD.MOV.U32 R15, RZ, RZ, -0x1 ;  /* 0xffffffffff0f7424 */ /* 0x000fd800078e00ff */
[----:B01----:R-:W-:Y:S05]  /*12a20*/  WARPSYNC.COLLECTIVE R15, `(.L_x_14380) ;  /* 0x000000000f087348 */ /* 0x003fea0003c00000 */
[----:B------:R-:W-:Y:S01]  /*12a30*/  VOTE.ANY R14, PT, P6 ;  /* 0x00000000000e7806 */ /* 0x000fe200030e0100 */
[----:B01----:R-:W-:Y:S06]  /*12a40*/  ENDCOLLECTIVE ;  /* 0x000000000000791b */ /* 0x003fec0003800000 */
.L_x_14380:
[----:B------:R-:W-:Y:S05]  /*12a50*/  BSYNC B0 ;  /* 0x0000000000007941 */ /* 0x000fea0003800000 */
.L_x_14379:
        /* <DEDUP_REMOVED lines=8> */
.L_x_14381:
[----:B------:R-:W-:Y:S02]  /*12ae0*/  IMAD.IADD R27, R12, 0x1, R27 ;  /* 0x000000010c1b7824 */ /* 0x000fe400078e021b */
[----:B------:R-:W-:Y:S02]  /*12af0*/  IMAD.MOV.U32 R13, RZ, RZ, R5 ;  /* 0x000000ffff0d7224 */ /* 0x000fe400078e0005 */
[----:B------:R-:W-:-:S07]  /*12b00*/  IMAD.MOV.U32 R25, RZ, RZ, R14 ;  /* 0x000000ffff197224 */ /* 0x000fce00078e000e */
[----:B------:R-:W-:Y:S05]  /*12b10*/  WARPSYNC.COLLECTIVE R15, `(.L_x_14382) ;  /* 0x000000000f087348 */ /* 0x000fea0003c00000 */
[----:B------:R0:W1:Y:S02]  /*12b20*/  SHFL.IDX P6, R14, R13, R12, R11 ;  /* 0x0000000c0d0e7389 */ /* 0x00006400000c000b */
[----:B01----:R-:W-:Y:S01]  /*12b30*/  ENDCOLLECTIVE ;  /* 0x000000000000791b */ /* 0x003fe20003800000 */
.L_x_14382:
[----:B------:R-:W-:Y:S01]  /*12b40*/  IMAD.MOV.U32 R5, RZ, RZ, R14 ;  /* 0x000000ffff057224 */ /* 0x000fe200078e000e */
[----:B------:R-:W-:Y:S06]  /*12b50*/  BRA `(.L_x_14383) ;  /* 0xffffffd000e47947 */ /* 0x000fec000383ffff */
.L_x_14303:
[----:B------:R-:W-:Y:S01]  /*12b60*/  BSSY B0, `(.L_x_14384) ;  /* 0x0000007000007945 */ /* 0x000fe20003800000 */
[----:B------:R-:W-:Y:S02]  /*12b70*/  IMAD.MOV.U32 R13, RZ, RZ, R3 ;  /* 0x000000ffff0d7224 */ /* 0x000fe400078e0003 */
[----:B------:R-:W-:Y:S02]  /*12b80*/  IMAD.MOV.U32 R11, RZ, RZ, 0x1f ;  /* 0x0000001fff0b7424 */ /* 0x000fe400078e00ff */
[----:B------:R-:W-:-:S07]  /*12b90*/  IMAD.MOV.U32 R15, RZ, RZ, -0x1 ;  /* 0xffffffffff0f7424 */ /* 0x000fce00078e00ff */
[----:B01-34-:R-:W-:Y:S05]  /*12ba0*/  WARPSYNC.COLLECTIVE R15, `(.L_x_14385) ;  /* 0x000000000f087348 */ /* 0x01bfea0003c00000 */
[----:B------:R2:W0:Y:S02]  /*12bb0*/  SHFL.IDX P6, R14, R13, R12, R11 ;  /* 0x0000000c0d0e7389 */ /* 0x00042400000c000b */
[----:B01234-:R-:W-:Y:S01]  /*12bc0*/  ENDCOLLECTIVE ;  /* 0x000000000000791b */ /* 0x01ffe20003800000 */
.L_x_14385:
[----:B------:R-:W-:Y:S05]  /*12bd0*/  BSYNC B0 ;  /* 0x0000000000007941 */ /* 0x000fea0003800000 */
.L_x_14384:
[----:B------:R-:W-:Y:S01]  /*12be0*/  IMAD.MOV.U32 R24, RZ, RZ, R14 ;  /* 0x000000ffff187224 */ /* 0x000fe200078e000e */
[----:B------:R-:W-:Y:S06]  /*12bf0*/  BRA `(.L_x_14302) ;  /* 0xffffffd000d47947 */ /* 0x000fec000383ffff */
.L_x_14309:
[----:B0-----:R0:W4:Y:S02]  /*12c00*/  SYNCS.PHASECHK.TRANS64.TRYWAIT P0, [R9+URZ+0x16820], R0 ;  /* 0x01682000090075a7 */ /* 0x001124000800017f */
[----:B----4-:R-:W-:Y:S05]  /*12c10*/  @!P0 NANOSLEEP.SYNCS 0x989680 ;  /* 0x009896800000895d */ /* 0x010fea0003900000 */
[----:B------:R-:W4:Y:S02]  /*12c20*/  @!P0 SYNCS.PHASECHK.TRANS64 P0, [R9+URZ+0x16820], R0 ;  /* 0x01682000090085a7 */ /* 0x000f24000800007f */
[----:B----4-:R-:W-:Y:S05]  /*12c30*/  @!P0 BRA `(.L_x_14309) ;  /* 0xfffffffc00f08947 */ /* 0x010fea000383ffff */
[----:B------:R-:W-:Y:S05]  /*12c40*/  BRA `(.L_x_14386) ;  /* 0xffffffdc002c7947 */ /* 0x000fea000383ffff */
.L_x_14310:
        /* <DEDUP_REMOVED lines=11> */
.L_x_14388:
[----:B------:R-:W-:Y:S05]  /*12d00*/  BSYNC B0 ;  /* 0x0000000000007941 */ /* 0x000fea0003800000 */
.L_x_14387:
[----:B------:R-:W-:Y:S05]  /*12d10*/  BRA `(.L_x_14389) ;  /* 0xffffffdc00147947 */ /* 0x000fea000383ffff */
.L_x_14313:
[----:B------:R-:W-:Y:S01]  /*12d20*/  BSSY B1, `(.L_x_14390) ;  /* 0x0000006000017945 */ /* 0x000fe20003800000 */
[----:B------:R-:W-:-:S07]  /*12d30*/  IMAD.MOV.U32 R15, RZ, RZ, -0x1 ;  /* 0xffffffffff0f7424 */ /* 0x000fce00078e00ff */
[----:B0123--:R-:W-:Y:S05]  /*12d40*/  WARPSYNC.COLLECTIVE R15, `(.L_x_14391) ;  /* 0x000000000f0c7348 */ /* 0x00ffea0003c00000 */
[----:B------:R-:W-:Y:S02]  /*12d50*/  ELECT P6, UR62, PT ;  /* 0x00000000003e782f */ /* 0x000fe400038c0000 */
[----:B------:R-:W-:Y:S01]  /*12d60*/  MOV R14, UR62 ;  /* 0x0000003e000e7c02 */ /* 0x000fe20008000f00 */
[----:B0123--:R-:W-:Y:S10]  /*12d70*/  ENDCOLLECTIVE ;  /* 0x000000000000791b */ /* 0x00fff40003800000 */
.L_x_14391:
[----:B------:R-:W-:Y:S05]  /*12d80*/  BSYNC B1 ;  /* 0x0000000000017941 */ /* 0x000fea0003800000 */
.L_x_14390:
[----:B------:R-:W-:Y:S05]  /*12d90*/  BRA `(.L_x_14392) ;  /* 0xffffffdc000c7947 */ /* 0x000fea000383ffff */
.L_x_14315:
[----:B0-----:R0:W3:Y:S02]  /*12da0*/  SYNCS.PHASECHK.TRANS64.TRYWAIT P0, [R7+URZ], R2 ;  /* 0x00000002070075a7 */ /* 0x0010e4000800017f */
[----:B---3--:R-:W-:Y:S05]  /*12db0*/  @!P0 NANOSLEEP.SYNCS 0x989680 ;  /* 0x009896800000895d */ /* 0x008fea0003900000 */
[----:B------:R-:W3:Y:S02]  /*12dc0*/  @!P0 SYNCS.PHASECHK.TRANS64 P0, [R7+URZ], R2 ;  /* 0x00000002070085a7 */ /* 0x000ee4000800007f */
[----:B---3--:R-:W-:Y:S05]  /*12dd0*/  @!P0 BRA `(.L_x_14315) ;  /* 0xfffffffc00f08947 */ /* 0x008fea000383ffff */
[----:B------:R-:W-:Y:S05]  /*12de0*/  BRA `(.L_x_14393) ;  /* 0xffffffdc00407947 */ /* 0x000fea000383ffff */
.L_x_14316:
[----:B---3--:R3:W4:Y:S02]  /*12df0*/  SYNCS.PHASECHK.TRANS64.TRYWAIT P0, [R3+URZ], R0 ;  /* 0x00000000030075a7 */ /* 0x008724000800017f */
[----:B----4-:R-:W-:Y:S05]  /*12e00*/  @!P0 NANOSLEEP.SYNCS 0x989680 ;  /* 0x009896800000895d */ /* 0x010fea0003900000 */
[----:B------:R-:W4:Y:S02]  /*12e10*/  @!P0 SYNCS.PHASECHK.TRANS64 P0, [R3+URZ], R0 ;  /* 0x00000000030085a7 */ /* 0x000f24000800007f */
[----:B----4-:R-:W-:Y:S05]  /*12e20*/  @!P0 BRA `(.L_x_14316) ;  /* 0xfffffffc00f08947 */ /* 0x010fea000383ffff */
[----:B------:R-:W-:Y:S05]  /*12e30*/  BRA `(.L_x_14394) ;  /* 0xffffffdc00347947 */ /* 0x000fea000383ffff */
.L_x_14318:
[----:B---3--:R3:W4:Y:S02]  /*12e40*/  SYNCS.PHASECHK.TRANS64.TRYWAIT P0, [R5+URZ], R2 ;  /* 0x00000002050075a7 */ /* 0x008724000800017f */
[----:B----4-:R-:W-:Y:S05]  /*12e50*/  @!P0 NANOSLEEP.SYNCS 0x989680 ;  /* 0x009896800000895d */ /* 0x010fea0003900000 */
[----:B------:R-:W4:Y:S02]  /*12e60*/  @!P0 SYNCS.PHASECHK.TRANS64 P0, [R5+URZ], R2 ;  /* 0x00000002050085a7 */ /* 0x000f24000800007f */
[----:B----4-:R-:W-:Y:S05]  /*12e70*/  @!P0 BRA `(.L_x_14318) ;  /* 0xfffffffc00f08947 */ /* 0x010fea000383ffff */
[----:B------:R-:W-:Y:S05]  /*12e80*/  BRA `(.L_x_14395) ;  /* 0xffffffdc00387947 */ /* 0x000fea000383ffff */
.L_x_14396:
        /* <DEDUP_REMOVED lines=15> */
.L_x_14882:


//--------------------- .text._ZN7cutlass13device_kernelIN5flash11enable_sm90INS1_16FlashAttnFwdSm90INS1_25CollectiveMainloopFwdSm90ILi2EN4cute5tupleIJNS5_1CILi1EEES8_S8_EEENS6_IJNS7_ILi192EEENS7_ILi128EEENS7_ILi64EEEEEELi64ENS_6half_tEfNS_4arch4Sm90ELb1ELb0ELb0ELb1ELb0ELb1ELb0ELb1ELb1ELb1ELb1ELb0EEENS1_21CollectiveEpilogueFwdINS6_IJSA_SC_SB_EEES9_SE_SG_Li384ELb1ELb1ELb1ELb0EEENS1_36VarlenDynamicPersistentTileSchedulerILi192ELi128ELi384ELi128ELb1ELb1ELb1ELb1ELb1ELb1EEEEEEEEEvNT_6ParamsE --------------------------
	.section	.text._ZN7cutlass13device_kernelIN5flash11enable_sm90INS1_16FlashAttnFwdSm90INS1_25CollectiveMainloopFwdSm90ILi2EN4cute5tupleIJNS5_1CILi1EEES8_S8_EEENS6_IJNS7_ILi192EEENS7_ILi128EEENS7_ILi64EEEEEELi64ENS_6half_tEfNS_4arch4Sm90ELb1ELb0ELb0ELb1ELb0ELb1ELb0ELb1ELb1ELb1ELb1ELb0EEENS1_21CollectiveEpilogueFwdINS6_IJSA_SC_SB_EEES9_SE_SG_Li384ELb1ELb1ELb1ELb0EEENS1_36VarlenDynamicPersistentTileSchedulerILi192ELi128ELi384ELi128ELb1ELb1ELb1ELb1ELb1ELb1EEEEEEEEEvNT_6ParamsE,"ax",@progbits
	.align	128
.text._ZN7cutlass13device_kernelIN5flash11enable_sm90INS1_16FlashAttnFwdSm90INS1_25CollectiveMainloopFwdSm90ILi2EN4cute5tupleIJNS5_1CILi1EEES8_S8_EEENS6_IJNS7_ILi192EEENS7_ILi128EEENS7_ILi64EEEEEELi64ENS_6half_tEfNS_4arch4Sm90ELb1ELb0ELb0ELb1ELb0ELb1ELb0ELb1ELb1ELb1ELb1ELb0EEENS1_21CollectiveEpilogueFwdINS6_IJSA_SC_SB_EEES9_SE_SG_Li384ELb1ELb1ELb1ELb0EEENS1_36VarlenDynamicPersistentTileSchedulerILi192ELi128ELi384ELi128ELb1ELb1ELb1ELb1ELb1ELb1EEEEEEEEEvNT_6ParamsE:
        .type           _ZN7cutlass13device_kernelIN5flash11enable_sm90INS1_16FlashAttnFwdSm90INS1_25CollectiveMainloopFwdSm90ILi2EN4cute5tupleIJNS5_1CILi1EEES8_S8_EEENS6_IJNS7_ILi192EEENS7_ILi128EEENS7_ILi64EEEEEELi64ENS_6half_tEfNS_4arch4Sm90ELb1ELb0ELb0ELb1ELb0ELb1ELb0ELb1ELb1ELb1ELb1ELb0EEENS1_21CollectiveEpilogueFwdINS6_IJSA_SC_SB_EEES9_SE_SG_Li384ELb1ELb1ELb1ELb0EEENS1_36VarlenDynamicPersistentTileSchedulerILi192ELi128ELi384ELi128ELb1ELb1ELb1ELb1ELb1ELb1EEEEEEEEEvNT_6ParamsE,@function
        .size           _ZN7cutlass13device_kernelIN5flash11enable_sm90INS1_16FlashAttnFwdSm90INS1_25CollectiveMainloopFwdSm90ILi2EN4cute5tupleIJNS5_1CILi1EEES8_S8_EEENS6_IJNS7_ILi192EEENS7_ILi128EEENS7_ILi64EEEEEELi64ENS_6half_tEfNS_4arch4Sm90ELb1ELb0ELb0ELb1ELb0ELb1ELb0ELb1ELb1ELb1ELb1ELb0EEENS1_21CollectiveEpilogueFwdINS6_IJSA_SC_SB_EEES9_SE_SG_Li384ELb1ELb1ELb1ELb0EEENS1_36VarlenDynamicPersistentTileSchedulerILi192ELi128ELi384ELi128ELb1ELb1ELb1ELb1ELb1ELb1EEEEEEEEEvNT_6ParamsE,(.L_x_14883 - _ZN7cutlass13device_kernelIN5flash11enable_sm90INS1_16FlashAttnFwdSm90INS1_25CollectiveMainloopFwdSm90ILi2EN4cute5tupleIJNS5_1CILi1EEES8_S8_EEENS6_IJNS7_ILi192EEENS7_ILi128EEENS7_ILi64EEEEEELi64ENS_6half_tEfNS_4arch4Sm90ELb1ELb0ELb0ELb1ELb0ELb1ELb0ELb1ELb1ELb1ELb1ELb0EEENS1_21CollectiveEpilogueFwdINS6_IJSA_SC_SB_EEES9_SE_SG_Li384ELb1ELb1ELb1ELb0EEENS1_36VarlenDynamicPersistentTileSchedulerILi192ELi128ELi384ELi128ELb1ELb1ELb1ELb1ELb1ELb1EEEEEEEEEvNT_6ParamsE)
        .other          _ZN7cutlass13device_kernelIN5flash11enable_sm90INS1_16FlashAttnFwdSm90INS1_25CollectiveMainloopFwdSm90ILi2EN4cute5tupleIJNS5_1CILi1EEES8_S8_EEENS6_IJNS7_ILi192EEENS7_ILi128EEENS7_ILi64EEEEEELi64ENS_6half_tEfNS_4arch4Sm90ELb1ELb0ELb0ELb1ELb0ELb1ELb0ELb1ELb1ELb1ELb1ELb0EEENS1_21CollectiveEpilogueFwdINS6_IJSA_SC_SB_EEES9_SE_SG_Li384ELb1ELb1ELb1ELb0EEENS1_36VarlenDynamicPersistentTileSchedulerILi192ELi128ELi384ELi128ELb1ELb1ELb1ELb1ELb1ELb1EEEEEEEEEvNT_6ParamsE,@"STO_CUDA_ENTRY STV_DEFAULT"
_ZN7cutlass13device_kernelIN5flash11enable_sm90INS1_16FlashAttnFwdSm90INS1_25CollectiveMainloopFwdSm90ILi2EN4cute5tupleIJNS5_1CILi1EEES8_S8_EEENS6_IJNS7_ILi192EEENS7_ILi128EEENS7_ILi64EEEEEELi64ENS_6half_tEfNS_4arch4Sm90ELb1ELb0ELb0ELb1ELb0ELb1ELb0ELb1ELb1ELb1ELb1ELb0EEENS1_21CollectiveEpilogueFwdINS6_IJSA_SC_SB_EEES9_SE_SG_Li384ELb1ELb1ELb1ELb0EEENS1_36VarlenDynamicPersistentTileSchedulerILi192ELi128ELi384ELi128ELb1ELb1ELb1ELb1ELb1ELb1EEEEEEEEEvNT_6ParamsE:
        /* <DEDUP_REMOVED lines=23> */
.L_x_14398:
[----:B------:R-:W-:Y:S05]  /*0170*/  BSYNC B0 ;  /* 0x0000000000007941 */ /* 0x000fea0003800000 */
.L_x_14397:
        /* <DEDUP_REMOVED lines=40> */
.L_x_14399:
        /* <DEDUP_REMOVED lines=22> */
.L_x_14400:
        /* <DEDUP_REMOVED lines=18> */
.L_x_14401:
        /* <DEDUP_REMOVED lines=22> */
.L_x_14402:
        /* <DEDUP_REMOVED lines=22> */
.L_x_14403:
        /* <DEDUP_REMOVED lines=9> */
.L_x_14406:
        /* <DEDUP_REMOVED lines=28> */
[----:B------:R-:W-:-:S05]  /*0b90*/  LOP3.LUT R4, R3, 0xffffff80, RZ, 0xc0, !PT ;  /* 0xffffff8003047812 */ /* 0x000fca00078ec0ff */
[----:B------:R-:W-:Y:S01]  /*0ba0*/  IMAD.IADD R11, R12, 0x1, -R4 ;  /* 0x000000010c0b7824 */ /* 0x000fe200078e0a04 */
[-C--:B------:R-:W-:Y:S02]  /*0bb0*/  LEA.HI R4, R0, R12.reuse, RZ, 0x4 ;  /* 0x0000000c00047211 */ /* 0x080fe400078f20ff */
[----:B------:R-:W-:Y:S02]  /*0bc0*/  SHF.R.S32.HI R14, RZ, 0x7, R3 ;  /* 0x00000007ff0e7819 */ /* 0x000fe40000011403 */
[----:B------:R-:W-:Y:S02]  /*0bd0*/  SHF.R.S32.HI R7, RZ, 0x4, R4 ;  /* 0x00000004ff077819 */ /* 0x000fe40000011404 */
[----:B------:R-:W-:Y:S02]  /*0be0*/  SHF.R.S32.HI R6, RZ, 0x1f, R11 ;  /* 0x0000001fff067819 */ /* 0x000fe4000001140b */
[----:B------:R-:W-:Y:S02]  /*0bf0*/  LOP3.LUT R3, R4, 0x3fffff0, RZ, 0xc0, !PT ;  /* 0x03fffff004037812 */ /* 0x000fe400078ec0ff */
[----:B------:R-:W-:-:S02]  /*0c00*/  LEA.HI R5, R0, R12, RZ, 0x5 ;  /* 0x0000000c00057211 */ /* 0x000fc400078f28ff */
[----:B------:R-:W-:Y:S02]  /*0c10*/  LEA.HI R4, R4, R7, RZ, 0x1 ;  /* 0x0000000704047211 */ /* 0x000fe400078f08ff */
[----:B------:R-:W-:Y:S01]  /*0c20*/  LEA.HI R8, R6, R11, RZ, 0x2 ;  /* 0x0000000b06087211 */ /* 0x000fe200078f10ff */
[----:B------:R-:W-:Y:S01]  /*0c30*/  IMAD.IADD R3, R12, 0x1, -R3 ;  /* 0x000000010c037824 */ /* 0x000fe200078e0a03 */
[----:B------:R-:W-:Y:S02]  /*0c40*/  SHF.R.S32.HI R15, RZ, 0x5, R5 ;  /* 0x00000005ff0f7819 */ /* 0x000fe40000011405 */
[----:B------:R-:W-:Y:S02]  /*0c50*/  LOP3.LUT R4, R4, 0x1ffffffe, RZ, 0xc0, !PT ;  /* 0x1ffffffe04047812 */ /* 0x000fe400078ec0ff */
[--C-:B------:R-:W-:Y:S02]  /*0c60*/  SHF.R.S32.HI R9, RZ, 0x2, R8.reuse ;  /* 0x00000002ff097819 */ /* 0x100fe40000011408 */
[----:B------:R-:W-:Y:S01]  /*0c70*/  SHF.R.S32.HI R10, RZ, 0x1f, R8 ;  /* 0x0000001fff0a7819 */ /* 0x000fe20000011408 */
[----:B------:R-:W-:-:S02]  /*0c80*/  IMAD.IADD R4, R7, 0x1, -R4 ;  /* 0x0000000107047824 */ /* 0x000fc400078e0a04 */
[----:B------:R-:W-:Y:S01]  /*0c90*/  IMAD R3, R15, 0x10, R3 ;  /* 0x000000100f037824 */ /* 0x000fe200078e0203 */
[----:B------:R-:W-:Y:S01]  /*0ca0*/  LEA.HI R10, R10, R9, RZ, 0x3 ;  /* 0x000000090a0a7211 */ /* 0x000fe200078f18ff */
[----:B------:R-:W-:Y:S01]  /*0cb0*/  IMAD.HI R5, R14, 0x55555556, RZ ;  /* 0x555555560e057827 */ /* 0x000fe200078e02ff */
[----:B------:R-:W-:Y:S02]  /*0cc0*/  LEA.HI R6, R6, R11, RZ, 0x5 ;  /* 0x0000000b06067211 */ /* 0x000fe400078f28ff */
[----:B------:R-:W-:Y:S01]  /*0cd0*/  LOP3.LUT R10, R10, 0xfffffff8, RZ, 0xc0, !PT ;  /* 0xfffffff80a0a7812 */ /* 0x000fe200078ec0ff */
[----:B------:R-:W-:Y:S01]  /*0ce0*/  IMAD R7, R3, 0x8, R4 ;  /* 0x0000000803077824 */ /* 0x000fe200078e0204 */
[CC--:B------:R-:W-:Y:S02]  /*0cf0*/  LEA.HI R3, R0.reuse, R12.reuse, RZ, 0x3 ;  /* 0x0000000c00037211 */ /* 0x0c0fe400078f18ff */
[----:B------:R-:W-:Y:S01]  /*0d00*/  LEA.HI R0, R0, R12, RZ, 0x2 ;  /* 0x0000000c00007211 */ /* 0x000fe200078f10ff */
[----:B------:R-:W-:Y:S01]  /*0d10*/  IMAD.IADD R9, R9, 0x1, -R10 ;  /* 0x0000000109097824 */ /* 0x000fe200078e0a0a */
[----:B------:R-:W-:-:S02]  /*0d20*/  LEA.HI R5, R5, R5, RZ, 0x1 ;  /* 0x0000000505057211 */ /* 0x000fc400078f08ff */
[----:B------:R-:W-:Y:S02]  /*0d30*/  SHF.R.S32.HI R6, RZ, 0x5, R6 ;  /* 0x00000005ff067819 */ /* 0x000fe40000011406 */
[----:B------:R-:W-:Y:S01]  /*0d40*/  SHF.R.S32.HI R19, RZ, 0x2, R0 ;  /* 0x00000002ff137819 */ /* 0x000fe20000011400 */
[----:B------:R-:W-:Y:S01]  /*0d50*/  IMAD R5, R5, -0x3, R14 ;  /* 0xfffffffd05057824 */ /* 0x000fe200078e020e */
[----:B------:R-:W-:Y:S02]  /*0d60*/  LEA R6, R6, R9, 0x4 ;  /* 0x0000000906067211 */ /* 0x000fe400078e20ff */
[----:B------:R-:W-:Y:S01]  /*0d70*/  SHF.R.S32.HI R4, RZ, 0x1f, R0 ;  /* 0x0000001fff047819 */ /* 0x000fe20000011400 */
[----:B------:R-:W-:Y:S01]  /*0d80*/  VIADD R9, R19, 0x60 ;  /* 0x0000006013097836 */ /* 0x000fe20000000000 */
[----:B------:R-:W-:Y:S01]  /*0d90*/  LOP3.LUT R3, R3, 0xfffffff8, RZ, 0xc0, !PT ;  /* 0xfffffff803037812 */ /* 0x000fe200078ec0ff */
[----:B------:R-:W-:Y:S01]  /*0da0*/  IMAD R10, R5, 0x40, R6 ;  /* 0x00000040050a7824 */ /* 0x000fe200078e0206 */
[----:B------:R-:W-:-:S02]  /*0db0*/  LOP3.LUT R0, R0, 0xfffffffc, RZ, 0xc0, !PT ;  /* 0xfffffffc00007812 */ /* 0x000fc400078ec0ff */
[----:B------:R-:W-:Y:S02]  /*0dc0*/  LEA.HI R4, R4, R19, RZ, 0x3 ;  /* 0x0000001304047211 */ /* 0x000fe400078f18ff */
[----:B------:R-:W-:Y:S01]  /*0dd0*/  SHF.R.S32.HI R5, RZ, 0x1f, R9 ;  /* 0x0000001fff057819 */ /* 0x000fe20000011409 */
[----:B------:R-:W-:Y:S01]  /*0de0*/  IMAD.IADD R3, R12, 0x1, -R3 ;  /* 0x000000010c037824 */ /* 0x000fe200078e0a03 */
[----:B------:R-:W-:Y:S01]  /*0df0*/  LOP3.LUT R4, R4, 0xfffffff8, RZ, 0xc0, !PT ;  /* 0xfffffff804047812 */ /* 0x000fe200078ec0ff */
[----:B------:R-:W-:Y:S01]  /*0e00*/  IMAD.IADD R6, R12, 0x1, -R0 ;  /* 0x000000010c067824 */ /* 0x000fe200078e0a00 */
[----:B------:R-:W-:Y:S01]  /*0e10*/  LEA.HI R5, R5, R9, RZ, 0x3 ;  /* 0x0000000905057211 */ /* 0x000fe200078f18ff */
[----:B------:R-:W-:Y:S01]  /*0e20*/  IMAD.SHL.U32 R3, R9, 0x40, RZ ;  /* 0x0000004009037824 */ /* 0x000fe200078e00ff */
[----:B------:R-:W-:Y:S01]  /*0e30*/  SHF.R.S32.HI R0, RZ, 0x1f, R19 ;  /* 0x0000001fff007819 */ /* 0x000fe20000011413 */
[----:B------:R-:W-:Y:S01]  /*0e40*/  IMAD.IADD R4, R19, 0x1, -R4 ;  /* 0x0000000113047824 */ /* 0x000fe200078e0a04 */
[C---:B------:R-:W-:Y:S01]  /*0e50*/  LEA.HI R0, R6.reuse, R6, RZ, 0x1 ;  /* 0x0000000606007211 */ /* 0x040fe200078f08ff */
[----:B------:R-:W-:Y:S01]  /*0e60*/  IMAD.SHL.U32 R16, R6, 0x8, RZ ;  /* 0x0000000806107824 */ /* 0x000fe200078e00ff */
[----:B------:R-:W-:Y:S01]  /*0e70*/  LOP3.LUT R3, R3, 0x1c0, RZ, 0xc0, !PT ;  /* 0x000001c003037812 */ /* 0x000fe200078ec0ff */
[----:B------:R-:W-:Y:S01]  /*0e80*/  IMAD.SHL.U32 R5, R5, 0x40, RZ ;  /* 0x0000004005057824 */ /* 0x000fe200078e00ff */
[----:B------:R-:W-:Y:S01]  /*0e90*/  STL [R1+0x64], R10 ;  /* 0x0000640a01007387 */ /* 0x000fe20000100800 */
[----:B------:R-:W-:-:S02]  /*0ea0*/  LOP3.LUT R8, R8, 0x7ffffffc, RZ, 0xc0, !PT ;  /* 0x7ffffffc08087812 */ /* 0x000fc400078ec0ff */
[----:B------:R-:W-:Y:S01]  /*0eb0*/  SHF.R.U32.HI R9, RZ, 0x3, R3 ;  /* 0x00000003ff097819 */ /* 0x000fe20000011603 */
[----:B------:R-:W-:Y:S01]  /*0ec0*/  STL [R1+0x58], RZ ;  /* 0x000058ff01007387 */ /* 0x000fe20000100800 */
[----:B------:R-:W-:Y:S02]  /*0ed0*/  LOP3.LUT R0, R0, 0x1ffffffe, RZ, 0xc0, !PT ;  /* 0x1ffffffe00007812 */ /* 0x000fe400078ec0ff */
[----:B------:R-:W-:Y:S01]  /*0ee0*/  LOP3.LUT R3, R3, 0x38, R16, 0xf8, !PT ;  /* 0x0000003803037812 */ /* 0x000fe200078ef810 */
[----:B------:R0:W-:Y:S01]  /*0ef0*/  STL [R1+0x40], R4 ;  /* 0x0000400401007387 */ /* 0x0001e20000100800 */
[----:B------:R-:W-:Y:S02]  /*0f00*/  IMAD.IADD R8, R11, 0x1, -R8 ;  /* 0x000000010b087824 */ /* 0x000fe400078e0a08 */
[----:B------:R-:W-:Y:S01]  /*0f10*/  IMAD.IADD R0, R6, 0x1, -R0 ;  /* 0x0000000106007824 */ /* 0x000fe200078e0a00 */
[----:B0-----:R-:W-:Y:S01]  /*0f20*/  LOP3.LUT R4, R5, 0xfffffe00, RZ, 0xc0, !PT ;  /* 0xfffffe0005047812 */ /* 0x001fe200078ec0ff */
[----:B------:R-:W-:-:S03]  /*0f30*/  IMAD.SHL.U32 R5, R7, 0x8, RZ ;  /* 0x0000000807057824 */ /* 0x000fc600078e00ff */
[----:B------:R-:W-:Y:S01]  /*0f40*/  LOP3.LUT R3, R4, R3, R9, 0xf6, !PT ;  /* 0x0000000304037212 */ /* 0x000fe200078ef609 */
[----:B------:R0:W-:Y:S01]  /*0f50*/  STL [R1+0x44], R4 ;  /* 0x0000440401007387 */ /* 0x0001e20000100800 */
[----:B------:R-:W-:-:S03]  /*0f60*/  IMAD R0, R0, 0x8, R10 ;  /* 0x0000000800007824 */ /* 0x000fc600078e020a */
[----:B------:R-:W-:Y:S01]  /*0f70*/  IMAD R3, R3, 0x2, R2 ;  /* 0x0000000203037824 */ /* 0x000fe200078e0202 */
[----:B------:R1:W-:Y:S01]  /*0f80*/  STL [R1+0x68], R5 ;  /* 0x0000680501007387 */ /* 0x0003e20000100800 */
[----:B0-----:R-:W-:-:S05]  /*0f90*/  IMAD.SHL.U32 R4, R8, 0x2, RZ ;  /* 0x0000000208047824 */ /* 0x001fca00078e00ff */
[----:B------:R1:W-:Y:S04]  /*0fa0*/  STL [R1+0x30], R4 ;  /* 0x0000300401007387 */ /* 0x0003e80000100800 */
[----:B------:R1:W-:Y:S04]  /*0fb0*/  STL [R1+0x48], R0 ;  /* 0x0000480001007387 */ /* 0x0003e80000100800 */
[----:B------:R1:W-:Y:S01]  /*0fc0*/  STL [R1+0x60], R3 ;  /* 0x0000600301007387 */ /* 0x0003e20000100800 */
[----:B------:R-:W-:Y:S02]  /*0fd0*/  SHF.L.U32 R152, R6, 0x2, RZ ;  /* 0x0000000206987819 */ /* 0x000fe400000006ff */
[----:B------:R-:W-:Y:S01]  /*0fe0*/  CS2R R22, SRZ ;  /* 0x0000000000167805 */ /* 0x000fe2000001ff00 */
[----:B------:R-:W-:-:S02]  /*0ff0*/  IMAD.MOV.U32 R154, RZ, RZ, RZ ;  /* 0x000000ffff9a7224 */ /* 0x000fc400078e00ff */
[----:B------:R-:W-:Y:S02]  /*1000*/  IMAD.MOV.U32 R18, RZ, RZ, RZ ;  /* 0x000000ffff127224 */ /* 0x000fe400078e00ff */
[----:B------:R-:W-:Y:S01]  /*1010*/  VIADD R155, R152, 0x10 ;  /* 0x00000010989b7836 */ /* 0x000fe20000000000 */
[----:B-12---:R-:W-:-:S07]  /*1020*/  LOP3.LUT R156, R13, 0x1, RZ, 0xfc, !PT ;  /* 0x000000010d9c7812 */ /* 0x006fce00078efcff */
.L_x_14550:
[----:B01-3--:R-:W0:Y:S02]  /*1030*/  LDC.64 R4, c[0x0][0xc88] ;  /* 0x00032200ff047b82 */ /* 0x00be240000000a00 */
        /* <DEDUP_REMOVED lines=13> */
[----:B------:R0:W-:Y:S04]  /*1110*/  STL [R1+0x50], R35 ;  /* 0x0000502301007387 */ /* 0x0001e80000100800 */
[C---:B------:R-:W-:Y:S02]  /*1120*/  @P1 LEA R6, P2, R35.reuse, UR4, 0x2 ;  /* 0x0000000423061c11 */ /* 0x040fe4000f8410ff */
[C---:B------:R-:W-:Y:S02]  /*1130*/  SHF.L.U32 R33, R35.reuse, 0x2, RZ ;  /* 0x0000000223217819 */ /* 0x040fe400000006ff */
[----:B------:R-:W-:-:S02]  /*1140*/  @P1 LEA.HI.X R7, R35, UR5, R0, 0x2, P2 ;  /* 0x0000000523071c11 */ /* 0x000fc400090f1400 */
[----:B------:R-:W-:Y:S01]  /*1150*/  ISETP.NE.U32.AND P2, PT, RZ, UR8, PT ;  /* 0x00000008ff007c0c */ /* 0x000fe2000bf45070 */
[----:B------:R-:W-:Y:S01]  /*1160*/  ULDC UR4, c[0x0][0x288] ;  /* 0x0000a20000047ab9 */ /* 0x000fe20000000800 */
[----:B------:R-:W-:Y:S01]  /*1170*/  SHF.L.U64.HI R34, R35, 0x2, R0 ;  /* 0x0000000223227819 */ /* 0x000fe20000010200 */
[----:B------:R0:W5:Y:S01]  /*1180*/  @P1 LDG.E R11, desc[UR40][R6.64] ;  /* 0x00000028060b1981 */ /* 0x000162000c1e1900 */
[----:B------:R-:W-:Y:S01]  /*1190*/  ISETP.NE.AND.EX P2, PT, RZ, UR9, PT, P2 ;  /* 0x00000009ff007c0c */ /* 0x000fe2000bf45320 */
[----:B----4-:R-:W-:Y:S01]  /*11a0*/  IMAD.U32 R3, RZ, RZ, UR4 ;  /* 0x00000004ff037e24 */ /* 0x010fe2000f8e00ff */
[----:B------:R-:W-:Y:S01]  /*11b0*/  IADD3 R8, P3, R33, UR6, RZ ;  /* 0x0000000621087c10 */ /* 0x000fe2000ff7e0ff */
[----:B------:R-:W-:-:S03]  /*11c0*/  ULDC.64 UR4, c[0x0][0x418] ;  /* 0x0001060000047ab9 */ /* 0x000fc60000000a00 */
[----:B------:R-:W-:-:S05]  /*11d0*/  IADD3.X R9, R34, UR7, RZ, P3, !PT ;  /* 0x0000000722097c10 */ /* 0x000fca0009ffe4ff */
[----:B------:R0:W5:Y:S02]  /*11e0*/  @P0 LDG.E R31, desc[UR40][R8.64] ;  /* 0x00000028081f0981 */ /* 0x000164000c1e1900 */
[----:B------:R-:W-:-:S04]  /*11f0*/  @P2 IADD3 R4, P1, R33, UR8, RZ ;  /* 0x0000000821042c10 */ /* 0x000fc8000ff3e0ff */
        /* <DEDUP_REMOVED lines=18> */
[----:B------:R-:W1:Y:S02]  /*1320*/  LDC.64 R4, c[0x0][0xa00] ;  /* 0x00028000ff047b82 */ /* 0x000e640000000a00 */
[----:B-1----:R-:W-:-:S05]  /*1330*/  IMAD.WIDE R4, R35, 0x4, R4 ;  /* 0x0000000423047825 */ /* 0x002fca00078e0204 */
[----:B------:R-:W2:Y:S04]  /*1340*/  LDG.E R0, desc[UR40][R4.64] ;  /* 0x0000002804007981 */ /* 0x000ea8000c1e1900 */
[----:B0-----:R-:W2:Y:S02]  /*1350*/  LDG.E R3, desc[UR40][R4.64+0x4] ;  /* 0x0000042804037981 */ /* 0x001ea4000c1e1900 */
[----:B--2---:R-:W-:-:S05]  /*1360*/  IMAD.IADD R13, R3, 0x1, -R0 ;  /* 0x00000001030d7824 */ /* 0x004fca00078e0a00 */
[----:B------:R1:W-:Y:S02]  /*1370*/  STL [R1+0x20], R13 ;  /* 0x0000200d01007387 */ /* 0x0003e40000100800 */
.L_x_14408:
[C---:B------:R-:W-:Y:S01]  /*1380*/  LOP3.LUT R37, R30.reuse, 0xffff, RZ, 0xc0, !PT ;  /* 0x0000ffff1e257812 */ /* 0x040fe200078ec0ff */
[----:B------:R-:W-:Y:S01]  /*1390*/  ULDC.64 UR4, c[0x0][0xa20] ;  /* 0x0002880000047ab9 */ /* 0x000fe20000000a00 */
[C---:B0-----:R-:W-:Y:S02]  /*13a0*/  LOP3.LUT R3, R30.reuse, 0xff000000, RZ, 0xc0, !PT ;  /* 0xff0000001e037812 */ /* 0x041fe400078ec0ff */
[----:B------:R-:W-:Y:S01]  /*13b0*/  ISETP.NE.U32.AND P1, PT, RZ, UR4, PT ;  /* 0x00000004ff007c0c */ /* 0x000fe2000bf25070 */
[----:B------:R0:W-:Y:S01]  /*13c0*/  STL [R1+0x4c], R37 ;  /* 0x00004c2501007387 */ /* 0x0001e20000100800 */
[----:B------:R-:W-:Y:S02]  /*13d0*/  LOP3.LUT R0, R30, 0xff0000, RZ, 0xc0, !PT ;  /* 0x00ff00001e007812 */ /* 0x000fe400078ec0ff */
[----:B------:R-:W-:Y:S02]  /*13e0*/  ISETP.NE.AND.EX P1, PT, RZ, UR5, PT, P1 ;  /* 0x00000005ff007c0c */ /* 0x000fe4000bf25310 */
[----:B------:R-:W-:-:S04]  /*13f0*/  SHF.R.U32.HI R3, RZ, 0x8, R3 ;  /* 0x00000008ff037819 */ /* 0x000fc80000011603 */
[----:B------:R-:W-:-:S07]  /*1400*/  LEA.HI R10, R0, R3, RZ, 0x10 ;  /* 0x00000003000a7211 */ /* 0x000fce00078f80ff */
[----:B0-----:R-:W-:Y:S05]  /*1410*/  @!P1 BRA `(.L_x_14409) ;  /* 0x0000000000109947 */ /* 0x001fea0003800000 */
[----:B------:R-:W-:-:S04]  /*1420*/  IADD3 R4, P0, R33, UR4, RZ ;  /* 0x0000000421047c10 */ /* 0x000fc8000ff1e0ff */
[----:B------:R-:W-:-:S05]  /*1430*/  IADD3.X R5, R34, UR5, RZ, P0, !PT ;  /* 0x0000000522057c10 */ /* 0x000fca00087fe4ff */
[----:B------:R0:W5:Y:S01]  /*1440*/  LDG.E R32, desc[UR40][R4.64] ;  /* 0x0000002804207981 */ /* 0x000162000c1e1900 */
[----:B------:R-:W-:Y:S05]  /*1450*/  BRA `(.L_x_14410) ;  /* 0x0000000000107947 */ /* 0x000fea0003800000 */
.L_x_14409:
[----:B------:R-:W-:Y:S05]  /*1460*/  @!P0 BRA `(.L_x_14410) ;  /* 0x00000000000c8947 */ /* 0x000fea0003800000 */
[----:B------:R-:W2:Y:S04]  /*1470*/  LDG.E R3, desc[UR40][R8.64] ;  /* 0x0000002808037981 */ /* 0x000ea8000c1e1900 */
[----:B------:R-:W2:Y:S02]  /*1480*/  LDG.E R32, desc[UR40][R8.64+0x4] ;  /* 0x0000042808207981 */ /* 0x000ea4000c1e1900 */
[----:B--2---:R-:W-:-:S07]  /*1490*/  IMAD.IADD R32, R32, 0x1, -R3 ;  /* 0x0000000120207824 */ /* 0x004fce00078e0a03 */
.L_x_14410:
[----:B------:R-:W-:Y:S01]  /*14a0*/  ULDC.64 UR4, c[0x0][0xa10] ;  /* 0x0002840000047ab9 */ /* 0x000fe20000000a00 */
[----:B------:R-:W2:Y:S01]  /*14b0*/  LDC R8, c[0x0][0x448] ;  /* 0x00011200ff087b82 */ /* 0x000ea20000000800 */
        /* <DEDUP_REMOVED lines=15> */
[----:B------:R-:W-:Y:S04]  /*15b0*/  BSSY B0, `(.L_x_14411) ;  /* 0x0000039000007945 */ /* 0x000fe80003800000 */
[----:B------:R2:W-:Y:S01]  /*15c0*/  STL [R1+0x24], R12 ;  /* 0x0000240c01007387 */ /* 0x0005e20000100800 */
[----:B0-----:R-:W-:-:S06]  /*15d0*/  IADD3 R4, R12, 0xbf, RZ ;  /* 0x000000bf0c047810 */ /* 0x001fcc0007ffe0ff */
[----:B------:R-:W0:Y:S01]  /*15e0*/  @P1 LDC R9, c[0x0][0x44c] ;  /* 0x00011300ff091b82 */ /* 0x000e220000000800 */
[----:B--2---:R-:W-:-:S07]  /*15f0*/  IMAD.IADD R12, R32, 0x1, -R11 ;  /* 0x00000001200c7824 */ /* 0x004fce00078e0a0b */
[----:B------:R-:W2:Y:S01]  /*1600*/  @P1 LDC R5, c[0x0][0x450] ;  /* 0x00011400ff051b82 */ /* 0x000ea20000000800 */
[----:B---3--:R-:W-:Y:S02]  /*1610*/  @P0 IMAD.IADD R25, R3, 0x1, -R0 ;  /* 0x0000000103190824 */ /* 0x008fe400078e0a00 */
[----:B0-----:R-:W-:-:S04]  /*1620*/  @P1 IMAD.HI.U32 R0, R4, R9, RZ ;  /* 0x0000000904001227 */ /* 0x001fc800078e00ff */
[----:B----4-:R-:W-:Y:S01]  /*1630*/  IMAD.IADD R6, R12, 0x1, R25 ;  /* 0x000000010c067824 */ /* 0x010fe200078e0219 */
[----:B--2---:R-:W-:-:S03]  /*1640*/  @P1 SHF.R.U32.HI R4, RZ, R5, R0 ;  /* 0x00000005ff041219 */ /* 0x004fc60000011600 */
[C---:B------:R-:W-:Y:S01]  /*1650*/  VIADD R0, R6.reuse, 0x7f ;  /* 0x0000007f06007836 */ /* 0x040fe20000000000 */
[----:B------:R-:W-:Y:S01]  /*1660*/  IADD3 R91, R6, 0x80, -R13 ;  /* 0x00000080065b7810 */ /* 0x000fe20007ffe80d */
[----:B------:R0:W-:Y:S01]  /*1670*/  STL [R1+0x2c], R6 ;  /* 0x00002c0601007387 */ /* 0x0001e20000100800 */
[----:B-1----:R-:W-:Y:S02]  /*1680*/  LOP3.LUT R13, R10, 0xff, RZ, 0xc0, !PT ;  /* 0x000000ff0a0d7812 */ /* 0x002fe400078ec0ff */
[----:B------:R-:W-:Y:S01]  /*1690*/  SHF.R.S32.HI R3, RZ, 0x1f, R0 ;  /* 0x0000001fff037819 */ /* 0x000fe20000011400 */
[----:B------:R-:W-:Y:S02]  /*16a0*/  IMAD.IADD R4, R91, 0x1, R4 ;  /* 0x000000015b047824 */ /* 0x000fe400078e0204 */
[----:B------:R1:W-:Y:S01]  /*16b0*/  STL [R1+0x5c], R13 ;  /* 0x00005c0d01007387 */ /* 0x0003e20000100800 */
[----:B------:R-:W-:Y:S01]  /*16c0*/  LEA.HI R3, R3, R0, RZ, 0x7 ;  /* 0x0000000003037211 */ /* 0x000fe200078f38ff */
[----:B------:R-:W-:Y:S01]  /*16d0*/  IMAD.MOV.U32 R0, RZ, RZ, RZ ;  /* 0x000000ffff007224 */ /* 0x000fe200078e00ff */
[----:B------:R-:W-:-:S02]  /*16e0*/  SHF.R.S32.HI R5, RZ, 0x1f, R4 ;  /* 0x0000001fff057819 */ /* 0x000fc40000011404 */
[----:B0-----:R-:W-:Y:S02]  /*16f0*/  SHF.R.U32.HI R6, RZ, 0x10, R10 ;  /* 0x00000010ff067819 */ /* 0x001fe4000001160a */
[----:B------:R-:W-:Y:S02]  /*1700*/  LEA.HI R5, R5, R4, RZ, 0x7 ;  /* 0x0000000405057211 */ /* 0x000fe400078f38ff */
[----:B------:R-:W-:Y:S01]  /*1710*/  SHF.R.S32.HI R92, RZ, 0x7, R3 ;  /* 0x00000007ff5c7819 */ /* 0x000fe20000011403 */
[----:B------:R1:W-:Y:S01]  /*1720*/  STL [R1+0x54], R6 ;  /* 0x0000540601007387 */ /* 0x0003e20000100800 */
[----:B------:R-:W-:-:S04]  /*1730*/  SHF.R.S32.HI R5, RZ, 0x7, R5 ;  /* 0x00000007ff057819 */ /* 0x000fc80000011405 */
[----:B------:R-:W-:-:S04]  /*1740*/  VIMNMX R9, R92, R5, PT ;  /* 0x000000055c097248 */ /* 0x000fc80003fe0100 */
[----:B------:R-:W-:-:S13]  /*1750*/  ISETP.GE.AND P0, PT, R9, 0x1, PT ;  /* 0x000000010900780c */ /* 0x000fda0003f06270 */
[----:B-1----:R-:W-:Y:S05]  /*1760*/  @!P0 BRA `(.L_x_14412) ;  /* 0x0000000000748947 */ /* 0x002fea0003800000 */
        /* <DEDUP_REMOVED lines=29> */
.L_x_14412:
[----:B------:R-:W-:Y:S05]  /*1940*/  BSYNC B0 ;  /* 0x0000000000007941 */ /* 0x000fea0003800000 */
.L_x_14411:
        /* <DEDUP_REMOVED lines=36> */
.L_x_14415:
[----:B------:R-:W-:Y:S05]  /*1b90*/  BSYNC B6 ;  /* 0x0000000000067941 */ /* 0x000fea0003800000 */
.L_x_14414:
        /* <DEDUP_REMOVED lines=20> */
.L_x_14417:
[----:B------:R-:W-:Y:S05]  /*1ce0*/  BSYNC B6 ;  /* 0x0000000000067941 */ /* 0x000fea0003800000 */
.L_x_14416:
[----:B------:R-:W-:Y:S01]  /*1cf0*/  ULDC.64 UR4, c[0x0][0x9f8] ;  /* 0x00027e0000047ab9 */ /* 0x000fe20000000a00 */
[----:B------:R-:W-:Y:S01]  /*1d00*/  MOV R0, R35 ;  /* 0x0000002300007202 */ /* 0x000fe20000000f00 */
[----:B------:R-:W2:Y:S01]  /*1d10*/  LDL R14, [R1+0x40] ;  /* 0x00004000010e7983 */ /* 0x000ea20000100800 */
[----:B------:R-:W-:Y:S01]  /*1d20*/  ISETP.NE.U32.AND P0, PT, RZ, UR4, PT ;  /* 0x00000004ff007c0c */ /* 0x000fe2000bf05070 */
[----:B------:R-:W0:Y:S03]  /*1d30*/  LDC.64 R72, c[0x0][0x300] ;  /* 0x0000c000ff487b82 */ /* 0x000e260000000a00 */
[----:B------:R-:W-:Y:S01]  /*1d40*/  ISETP.NE.AND.EX P0, PT, RZ, UR5, PT, P0 ;  /* 0x00000005ff007c0c */ /* 0x000fe2000bf05300 */
[----:B------:R-:W1:Y:S01]  /*1d50*/  S2R R20, SR_TID.X ;  /* 0x0000000000147919 */ /* 0x000e620000002100 */
[----:B------:R-:W-:-:S03]  /*1d60*/  IMAD.IADD R10, R31, 0x1, R32 ;  /* 0x000000011f0a7824 */ /* 0x000fc600078e0220 */
[----:B------:R-:W3:Y:S08]  /*1d70*/  LDC R63, c[0x0][0x3f4] ;  /* 0x0000fd00ff3f7b82 */ /* 0x000ef00000000800 */
[----:B------:R-:W-:Y:S01]  /*1d80*/  @P0 IADD3 R4, P1, R33, UR4, RZ ;  /* 0x0000000421040c10 */ /* 0x000fe2000ff3e0ff */
[----:B------:R-:W4:Y:S01]  /*1d90*/  LDC.64 R70, c[0x0][0x3f8] ;  /* 0x0000fe00ff467b82 */ /* 0x000f220000000a00 */
[----:B------:R-:W2:Y:S02]  /*1da0*/  LDL.LU R33, [R1] ;  /* 0x0000000001217983 */ /* 0x000ea40000300800 */
[----:B------:R-:W-:Y:S01]  /*1db0*/  @P0 IADD3.X R5, R34, UR5, RZ, P1, !PT ;  /* 0x0000000522050c10 */ /* 0x000fe20008ffe4ff */
[----:B------:R-:W-:Y:S01]  /*1dc0*/  ULDC.64 UR4, c[0x0][0xa08] ;  /* 0x0002820000047ab9 */ /* 0x000fe20000000a00 */
[----:B------:R-:W2:Y:S04]  /*1dd0*/  LDL R12, [R1+0x44] ;  /* 0x00004400010c7983 */ /* 0x000ea80000100800 */
[----:B------:R1:W3:Y:S01]  /*1de0*/  @P0 LDG.E R0, desc[UR40][R4.64] ;  /* 0x0000002804000981 */ /* 0x0002e2000c1e1900 */
[----:B------:R-:W-:Y:S01]  /*1df0*/  SHF.R.S32.HI R15, RZ, 0x1f, R10 ;  /* 0x0000001fff0f7819 */ /* 0x000fe2000001140a */
[----:B0-----:R-:W-:Y:S01]  /*1e00*/  IMAD.WIDE.U32 R6, R10, R72, RZ ;  /* 0x000000480a067225 */ /* 0x001fe200078e00ff */
[----:B------:R-:W-:-:S02]  /*1e10*/  ISETP.NE.U32.AND P0, PT, RZ, UR4, PT ;  /* 0x00000004ff007c0c */ /* 0x000fc4000bf05070 */
[----:B------:R-:W-:Y:S01]  /*1e20*/  SHF.R.S32.HI R35, RZ, 0x1f, R19 ;  /* 0x0000001fff237819 */ /* 0x000fe20000011413 */
[----:B------:R-:W-:Y:S01]  /*1e30*/  IMAD R8, R15, R72, RZ ;  /* 0x000000480f087224 */ /* 0x000fe200078e02ff */
[----:B------:R-:W-:Y:S01]  /*1e40*/  ISETP.NE.AND.EX P0, PT, RZ, UR5, PT, P0 ;  /* 0x00000005ff007c0c */ /* 0x000fe2000bf05300 */
[----:B------:R-:W-:Y:S01]  /*1e50*/  ULDC.64 UR4, c[0x0][0x308] ;  /* 0x0000c20000047ab9 */ /* 0x000fe20000000a00 */
[----:B------:R-:W-:Y:S01]  /*1e60*/  SHF.R.S32.HI R17, RZ, 0x1f, R16 ;  /* 0x0000001fff117819 */ /* 0x000fe20000011410 */
[----:B------:R-:W-:Y:S01]  /*1e70*/  IMAD R3, R10, R73, R8 ;  /* 0x000000490a037224 */ /* 0x000fe200078e0208 */
[----:B-1----:R-:W-:-:S03]  /*1e80*/  SHF.R.U32.HI R36, RZ, 0x7, R20 ;  /* 0x00000007ff247819 */ /* 0x002fc60000011614 */
[----:B------:R-:W-:Y:S01]  /*1e90*/  IMAD.IADD R7, R7, 0x1, R3 ;  /* 0x0000000107077824 */ /* 0x000fe200078e0203 */
[----:B------:R-:W-:Y:S01]  /*1ea0*/  ISETP.NE.AND P6, PT, R36, 0x1, PT ;  /* 0x000000012400780c */ /* 0x000fe20003fc5270 */
[----:B------:R-:W0:Y:S01]  /*1eb0*/  S2R R32, SR_TID.X ;  /* 0x0000000000207919 */ /* 0x000e220000002100 */
[----:B------:R-:W-:-:S04]  /*1ec0*/  IMAD.WIDE.U32 R4, R37, UR4, R6 ;  /* 0x0000000425047c25 */ /* 0x000fc8000f8e0006 */
[----:B------:R-:W-:Y:S01]  /*1ed0*/  IMAD R5, R37, UR5, R5 ;  /* 0x0000000525057c24 */ /* 0x000fe2000f8e0205 */
[----:B------:R-:W-:Y:S01]  /*1ee0*/  ULDC.64 UR4, c[0x0][0x310] ;  /* 0x0000c40000047ab9 */ /* 0x000fe20000000a00 */
[----:B------:R-:W-:Y:S01]  /*1ef0*/  IMAD.WIDE.U32 R6, R19, R72, R16 ;  /* 0x0000004813067225 */ /* 0x000fe200078e0010 */
[----:B------:R-:W-:-:S03]  /*1f00*/  SHF.R.S32.HI R153, RZ, 0x1f, R152 ;  /* 0x0000001fff997819 */ /* 0x000fc60000011498 */
[----:B----4-:R-:W-:-:S04]  /*1f10*/  IMAD.WIDE.U32 R48, R19, R70, R16 ;  /* 0x0000004613307225 */ /* 0x010fc800078e0010 */
[----:B------:R-:W-:-:S04]  /*1f20*/  IMAD.WIDE.U32 R50, R19, R70, R152 ;  /* 0x0000004613327225 */ /* 0x000fc800078e0098 */
[----:B------:R-:W-:Y:S02]  /*1f30*/  VIADD R65, R16, 0x20 ;  /* 0x0000002010417836 */ /* 0x000fe40000000000 */
[----:B------:R-:W-:Y:S01]  /*1f40*/  VIADD R90, R36, 0x8 ;  /* 0x00000008245a7836 */ /* 0x000fe20000000000 */
[----:B---3--:R-:W-:Y:S02]  /*1f50*/  SHF.R.S32.HI R3, RZ, 0x1f, R0 ;  /* 0x0000001fff037819 */ /* 0x008fe40000011400 */
[----:B------:R-:W-:Y:S02]  /*1f60*/  SEL R53, R0, RZ, !P0 ;  /* 0x000000ff00357207 */ /* 0x000fe40004000000 */
[----:B------:R-:W-:-:S03]  /*1f70*/  SEL R3, R3, RZ, !P0 ;  /* 0x000000ff03037207 */ /* 0x000fc60004000000 */
[----:B------:R-:W-:Y:S02]  /*1f80*/  IMAD.WIDE.U32 R54, R53, UR4, R4 ;  /* 0x0000000435367c25 */ /* 0x000fe4000f8e0004 */
[----:B------:R-:W1:Y:S02]  /*1f90*/  LDC.64 R4, c[0x0][0x408] ;  /* 0x00010200ff047b82 */ /* 0x000e640000000a00 */
[----:B------:R-:W-:Y:S01]  /*1fa0*/  IMAD R0, R3, UR4, RZ ;  /* 0x0000000403007c24 */ /* 0x000fe2000f8e02ff */
[----:B------:R-:W-:-:S03]  /*1fb0*/  IADD3 R76, P0, R54, R6, RZ ;  /* 0x00000006364c7210 */ /* 0x000fc60007f1e0ff */
[----:B------:R-:W-:Y:S01]  /*1fc0*/  IMAD R75, R53, UR5, R0 ;  /* 0x00000005354b7c24 */ /* 0x000fe2000f8e0200 */
[----:B------:R-:W-:Y:S05]  /*1fd0*/  @!P6 WARPSYNC.ALL ;  /* 0x000000000000e948 */ /* 0x000fea0003800000 */
[----:B------:R-:W-:Y:S01]  /*1fe0*/  IMAD R0, R35, R72, RZ ;  /* 0x0000004823007224 */ /* 0x000fe200078e02ff */
[----:B------:R-:W-:Y:S01]  /*1ff0*/  ULDC.64 UR4, c[0x0][0x330] ;  /* 0x0000cc0000047ab9 */ /* 0x000fe20000000a00 */
[----:B------:R-:W-:Y:S02]  /*2000*/  IMAD.IADD R75, R55, 0x1, R75 ;  /* 0x00000001374b7824 */ /* 0x000fe400078e024b */
[----:B------:R-:W-:-:S04]  /*2010*/  IMAD.WIDE.U32 R8, R37, UR4, R16 ;  /* 0x0000000425087c25 */ /* 0x000fc8000f8e0010 */
[----:B------:R-:W-:Y:S02]  /*2020*/  IMAD R0, R19, R73, R0 ;  /* 0x0000004913007224 */ /* 0x000fe400078e0200 */
[----:B------:R-:W-:Y:S01]  /*2030*/  IMAD R9, R37, UR5, R9 ;  /* 0x0000000525097c24 */ /* 0x000fe2000f8e0209 */
[----:B------:R-:W-:Y:S02]  /*2040*/  ULDC.64 UR4, c[0x0][0x338] ;  /* 0x0000ce0000047ab9 */ /* 0x000fe40000000a00 */
[----:B------:R-:W-:Y:S01]  /*2050*/  IADD3.X R74, R75, R7, R0, P0, !PT ;  /* 0x000000074b4a7210 */ /* 0x000fe200007fe400 */
[----:B------:R-:W-:Y:S01]  /*2060*/  IMAD R3, R3, UR4, RZ ;  /* 0x0000000403037c24 */ /* 0x000fe2000f8e02ff */
[----:B------:R-:W-:Y:S01]  /*2070*/  ISETP.GE.AND P0, PT, R16, R63, PT ;  /* 0x0000003f1000720c */ /* 0x000fe20003f06270 */
[----:B------:R-:W-:Y:S02]  /*2080*/  IMAD R0, R35, R70, RZ ;  /* 0x0000004623007224 */ /* 0x000fe400078e02ff */
[----:B------:R-:W-:Y:S01]  /*2090*/  IMAD R13, R53, UR5, R3 ;  /* 0x00000005350d7c24 */ /* 0x000fe2000f8e0203 */
[----:B------:R-:W-:Y:S01]  /*20a0*/  SEL R3, R63, RZ, P0 ;  /* 0x000000ff3f037207 */ /* 0x000fe20000000000 */
[----:B------:R-:W-:Y:S01]  /*20b0*/  IMAD R7, R19, R71, R0 ;  /* 0x0000004713077224 */ /* 0x000fe200078e0200 */
[----:B--2---:R-:W-:Y:S01]  /*20c0*/  LOP3.LUT P1, RZ, R14, 0x4, RZ, 0xc0, !PT ;  /* 0x000000040eff7812 */ /* 0x004fe2000782c0ff */
[----:B0-----:R-:W-:-:S02]  /*20d0*/  VIADD R37, R32, 0xffffff80 ;  /* 0xffffff8020257836 */ /* 0x001fc40000000000 */
[-C--:B-1----:R-:W-:Y:S02]  /*20e0*/  IMAD R0, R35, R4.reuse, RZ ;  /* 0x0000000423007224 */ /* 0x082fe400078e02ff */
[----:B------:R-:W-:Y:S02]  /*20f0*/  IMAD.IADD R3, R16, 0x1, R3 ;  /* 0x0000000110037824 */ /* 0x000fe400078e0203 */
[----:B------:R-:W-:Y:S02]  /*2100*/  VIADD R32, R19, 0x60 ;  /* 0x0000006013207836 */ /* 0x000fe40000000000 */
[----:B------:R-:W-:Y:S01]  /*2110*/  IMAD.WIDE.U32 R52, R53, UR4, R8 ;  /* 0x0000000435347c25 */ /* 0x000fe2000f8e0008 */
[----:B------:R-:W-:Y:S01]  /*2120*/  SHF.L.U32 R69, R14, 0x6, RZ ;  /* 0x000000060e457819 */ /* 0x000fe200000006ff */
[----:B------:R-:W-:Y:S02]  /*2130*/  ULDC UR4, c[0x0][0x2f4] ;  /* 0x0000bd0000047ab9 */ /* 0x000fe40000000800 */
[----:B------:R-:W-:Y:S01]  /*2140*/  IMAD.WIDE.U32 R30, R19, R4, R152 ;  /* 0x00000004131e7225 */ /* 0x000fe200078e0098 */
[----:B------:R-:W-:-:S03]  /*2150*/  LOP3.LUT R33, R33, 0xfffffffb, RZ, 0xc0, !PT ;  /* 0xfffffffb21217812 */ /* 0x000fc600078ec0ff */
[C---:B------:R-:W-:Y:S01]  /*2160*/  IMAD R9, R19.reuse, R5, R0 ;  /* 0x0000000513097224 */ /* 0x040fe200078e0200 */
[----:B------:R-:W-:Y:S01]  /*2170*/  SHF.R.S32.HI R0, RZ, 0x1f, R3 ;  /* 0x0000001fff007819 */ /* 0x000fe20000011403 */
[----:B------:R-:W-:-:S04]  /*2180*/  IMAD.WIDE.U32 R20, R19, R4, R16 ;  /* 0x0000000413147225 */ /* 0x000fc800078e0010 */
[----:B------:R-:W-:Y:S02]  /*2190*/  IMAD.SHL.U32 R32, R32, 0x40, RZ ;  /* 0x0000004020207824 */ /* 0x000fe400078e00ff */
[----:B------:R-:W-:Y:S02]  /*21a0*/  IMAD.IADD R51, R51, 0x1, R7 ;  /* 0x0000000133337824 */ /* 0x000fe400078e0207 */
[----:B------:R-:W-:Y:S01]  /*21b0*/  IMAD.IADD R49, R7, 0x1, R49 ;  /* 0x0000000107317824 */ /* 0x000fe200078e0231 */
[----:B-----5:R-:W-:Y:S01]  /*21c0*/  SHF.R.S32.HI R7, RZ, 0x1f, R24 ;  /* 0x0000001fff077819 */ /* 0x020fe20000011418 */
[----:B------:R-:W-:Y:S01]  /*21d0*/  VIADD R14, R19, 0x60 ;  /* 0x00000060130e7836 */ /* 0x000fe20000000000 */
[----:B------:R-:W-:Y:S01]  /*21e0*/  LEA.HI R0, R0, R3, RZ, 0x3 ;  /* 0x0000000300007211 */ /* 0x000fe200078f18ff */
[----:B------:R-:W-:Y:S01]  /*21f0*/  IMAD.IADD R31, R31, 0x1, R9 ;  /* 0x000000011f1f7824 */ /* 0x000fe200078e0209 */
[----:B------:R-:W-:Y:S01]  /*2200*/  LOP3.LUT R32, R32, 0x1c0, RZ, 0xc0, !PT ;  /* 0x000001c020207812 */ /* 0x000fe200078ec0ff */
[----:B------:R-:W-:Y:S01]  /*2210*/  IMAD.IADD R21, R9, 0x1, R21 ;  /* 0x0000000109157824 */ /* 0x000fe200078e0215 */
[----:B------:R-:W-:Y:S01]  /*2220*/  @P1 LOP3.LUT R33, R33, 0x4, RZ, 0xfc, !PT ;  /* 0x0000000421211812 */ /* 0x000fe200078efcff */
[C---:B------:R-:W-:Y:S01]  /*2230*/  IMAD R3, R7.reuse, R70, RZ ;  /* 0x0000004607037224 */ /* 0x040fe200078e02ff */
[----:B------:R-:W-:Y:S01]  /*2240*/  SHF.R.S32.HI R64, RZ, 0x1f, R14 ;  /* 0x0000001fff407819 */ /* 0x000fe2000001140e */
[-C--:B------:R-:W-:Y:S01]  /*2250*/  IMAD R7, R7, R4.reuse, RZ ;  /* 0x0000000407077224 */ /* 0x080fe200078e02ff */
[----:B------:R-:W-:Y:S01]  /*2260*/  LOP3.LUT R69, R69, 0x1c0, RZ, 0xc0, !PT ;  /* 0x000001c045457812 */ /* 0x000fe200078ec0ff */
[----:B------:R-:W-:Y:S01]  /*2270*/  IMAD.WIDE.U32 R30, R24, R4, R30 ;  /* 0x00000004181e7225 */ /* 0x000fe200078e001e */
[----:B------:R-:W-:-:S02]  /*2280*/  SHF.L.U64.HI R68, R4, 0x7, R5 ;  /* 0x0000000704447819 */ /* 0x000fc40000010205 */
[----:B------:R-:W-:Y:S01]  /*2290*/  SHF.R.S32.HI R14, RZ, 0x1f, R37 ;  /* 0x0000001fff0e7819 */ /* 0x000fe20000011425 */
[----:B------:R-:W-:-:S04]  /*22a0*/  IMAD.WIDE.U32 R20, R24, R4, R20 ;  /* 0x0000000418147225 */ /* 0x000fc800078e0014 */
[----:B------:R-:W-:Y:S01]  /*22b0*/  IMAD.SHL.U32 R67, R4, 0x80, RZ ;  /* 0x0000008004437824 */ /* 0x000fe200078e00ff */
[----:B------:R-:W-:Y:S01]  /*22c0*/  LOP3.LUT R4, R32, 0x38, R0, 0xf8, !PT ;  /* 0x0000003820047812 */ /* 0x000fe200078ef800 */
[----:B------:R-:W-:Y:S01]  /*22d0*/  VIADD R32, R19, 0x60 ;  /* 0x0000006013207836 */ /* 0x000fe20000000000 */
[----:B------:R-:W-:Y:S01]  /*22e0*/  SHF.R.U32.HI R66, RZ, 0x3, R69 ;  /* 0x00000003ff427819 */ /* 0x000fe20000011645 */
[----:B------:R-:W-:Y:S01]  /*22f0*/  IMAD R9, R24, R71, R3 ;  /* 0x0000004718097224 */ /* 0x000fe200078e0203 */
[----:B------:R-:W-:Y:S01]  /*2300*/  LOP3.LUT R3, R69, 0x18, R16, 0xf8, !PT ;  /* 0x0000001845037812 */ /* 0x000fe200078ef810 */
[----:B------:R0:W-:Y:S01]  /*2310*/  STL [R1], R33 ;  /* 0x0000002101007387 */ /* 0x0001e20000100800 */
[----:B------:R-:W-:Y:S01]  /*2320*/  LEA.HI R14, R14, R37, RZ, 0x5 ;  /* 0x000000250e0e7211 */ /* 0x000fe200078f28ff */
[----:B------:R-:W-:Y:S01]  /*2330*/  IMAD.SHL.U32 R32, R32, 0x40, RZ ;  /* 0x0000004020207824 */ /* 0x000fe200078e00ff */
[----:B------:R-:W-:Y:S02]  /*2340*/  LOP3.LUT R3, R3, R66, RZ, 0x3c, !PT ;  /* 0x0000004203037212 */ /* 0x000fe400078e3cff */
[----:B------:R-:W-:-:S02]  /*2350*/  SHF.R.S32.HI R14, RZ, 0x5, R14 ;  /* 0x00000005ff0e7819 */ /* 0x000fc4000001140e */
[----:B------:R-:W-:-:S03]  /*2360*/  LOP3.LUT R32, R32, 0x1c0, RZ, 0xc0, !PT ;  /* 0x000001c020207812 */ /* 0x000fc600078ec0ff */
[----:B------:R-:W-:Y:S01]  /*2370*/  IMAD R62, R14, 0x200, R3 ;  /* 0x000002000e3e7824 */ /* 0x000fe200078e0203 */
[----:B------:R-:W-:Y:S02]  /*2380*/  LOP3.LUT R3, R69, 0x38, R0, 0xf8, !PT ;  /* 0x0000003845037812 */ /* 0x000fe400078ef800 */
[----:B------:R-:W-:Y:S01]  /*2390*/  SHF.R.U32.HI R32, RZ, 0x3, R32 ;  /* 0x00000003ff207819 */ /* 0x000fe20000011620 */
[C---:B------:R-:W-:Y:S01]  /*23a0*/  IMAD.WIDE.U32 R50, R24.reuse, R70, R50 ;  /* 0x0000004618327225 */ /* 0x040fe200078e0032 */
[----:B------:R-:W-:Y:S02]  /*23b0*/  IADD3 R6, P1, R19, R10, RZ ;  /* 0x0000000a13067210 */ /* 0x000fe40007f3e0ff */
[----:B------:R-:W-:Y:S01]  /*23c0*/  LOP3.LUT R3, R3, R66, RZ, 0x3c, !PT ;  /* 0x0000004203037212 */ /* 0x000fe200078e3cff */
[----:B------:R-:W-:Y:S01]  /*23d0*/  IMAD.WIDE.U32 R48, R24, R70, R48 ;  /* 0x0000004618307225 */ /* 0x000fe200078e0030 */
[----:B------:R-:W-:Y:S02]  /*23e0*/  LOP3.LUT R8, R4, R32, RZ, 0x3c, !PT ;  /* 0x0000002004087212 */ /* 0x000fe400078e3cff */
[----:B------:R-:W-:Y:S01]  /*23f0*/  LOP3.LUT R57, R0, 0xfffffff8, RZ, 0xc0, !PT ;  /* 0xfffffff800397812 */ /* 0x000fe200078ec0ff */
[----:B------:R-:W-:Y:S01]  /*2400*/  IMAD R11, R24, R5, R7 ;  /* 0x00000005180b7224 */ /* 0x000fe200078e0207 */
[----:B------:R-:W-:Y:S01]  /*2410*/  SHF.L.U64.HI R73, R72, 0x7, R73 ;  /* 0x0000000748497819 */ /* 0x000fe20000010249 */
[----:B------:R-:W-:Y:S01]  /*2420*/  IMAD.X R7, R35, 0x1, R15, P1 ;  /* 0x0000000123077824 */ /* 0x000fe200008e060f */
[----:B------:R-:W-:Y:S01]  /*2430*/  SHF.L.U64.HI R71, R70, 0x7, R71 ;  /* 0x0000000746477819 */ /* 0x000fe20000010247 */
[----:B------:R-:W-:Y:S01]  /*2440*/  IMAD R4, R14, 0x200, R3 ;  /* 0x000002000e047824 */ /* 0x000fe200078e0203 */
[----:B------:R-:W-:Y:S01]  /*2450*/  SHF.R.S32.HI R56, RZ, 0x3, R0 ;  /* 0x00000003ff387819 */ /* 0x000fe20000011400 */
[----:B------:R-:W-:Y:S01]  /*2460*/  IMAD.SHL.U32 R72, R72, 0x80, RZ ;  /* 0x0000008048487824 */ /* 0x000fe200078e00ff */
[----:B------:R-:W-:Y:S01]  /*2470*/  IADD3 R61, R51, R9, RZ ;  /* 0x00000009333d7210 */ /* 0x000fe20007ffe0ff */
[----:B------:R-:W-:Y:S01]  /*2480*/  IMAD.SHL.U32 R70, R70, 0x80, RZ ;  /* 0x0000008046467824 */ /* 0x000fe200078e00ff */
[----:B------:R-:W-:Y:S01]  /*2490*/  ISETP.GE.AND P1, PT, R16, UR4, PT ;  /* 0x0000000410007c0c */ /* 0x000fe2000bf26270 */
[----:B------:R-:W-:Y:S01]  /*24a0*/  IMAD.SHL.U32 R63, R63, 0x2, RZ ;  /* 0x000000023f3f7824 */ /* 0x000fe200078e00ff */
[----:B------:R-:W-:Y:S01]  /*24b0*/  @!P6 BAR.SYNC.DEFER_BLOCKING 0x9, 0x100 ;  /* 0x024400000000eb1d */ /* 0x000fe20000010000 */
[----:B------:R-:W-:Y:S01]  /*24c0*/  IMAD.IADD R60, R9, 0x1, R49 ;  /* 0x00000001093c7824 */ /* 0x000fe200078e0231 */
[----:B------:R-:W-:Y:S01]  /*24d0*/  ISETP.GE.AND P2, PT, R65, UR4, PT ;  /* 0x0000000441007c0c */ /* 0x000fe2000bf46270 */
[----:B------:R-:W-:Y:S01]  /*24e0*/  IMAD.IADD R59, R31, 0x1, R11 ;  /* 0x000000011f3b7824 */ /* 0x000fe200078e020b */
[----:B------:R-:W-:Y:S01]  /*24f0*/  SHF.R.S32.HI R5, RZ, 0x1f, R57 ;  /* 0x0000001fff057819 */ /* 0x000fe20000011439 */
[----:B------:R-:W-:Y:S01]  /*2500*/  IMAD.IADD R58, R11, 0x1, R21 ;  /* 0x000000010b3a7824 */ /* 0x000fe200078e0215 */
[----:B------:R-:W-:Y:S01]  /*2510*/  IADD3 R0, R53, R13, RZ ;  /* 0x0000000d35007210 */ /* 0x000fe20007ffe0ff */
[----:B0-----:R-:W-:-:S08]  /*2520*/  IMAD.IADD R3, R12, 0x1, R8 ;  /* 0x000000010c037824 */ /* 0x001fd000078e0208 */
.L_x_14467:
        /* <DEDUP_REMOVED lines=11> */
[----:B------:R-:W4:Y:S01]  /*25e0*/  LDC R86, c[0x0][0x3f4] ;  /* 0x0000fd00ff567b82 */ /* 0x000f220000000800 */
[----:B------:R-:W-:Y:S02]  /*25f0*/  IMAD.MOV.U32 R82, RZ, RZ, R10 ;  /* 0x000000ffff527224 */ /* 0x000fe400078e000a */
[----:B------:R-:W-:Y:S01]  /*2600*/  IMAD.IADD R83, R11, 0x1, R9 ;  /* 0x000000010b537824 */ /* 0x000fe200078e0209 */
[----:B------:R-:W-:Y:S01]  /*2610*/  IADD3 R11, P3, R76, R10, RZ ;  /* 0x0000000a4c0b7210 */ /* 0x000fe20007f7e0ff */
[----:B0-----:R-:W-:Y:S02]  /*2620*/  IMAD R13, R85, 0x60, RZ ;  /* 0x00000060550d7824 */ /* 0x001fe400078e02ff */
[----:B------:R-:W-:-:S04]  /*2630*/  IMAD.WIDE.U32 R8, R84, 0x60, R82 ;  /* 0x0000006054087825 */ /* 0x000fc800078e0052 */
[----:B------:R-:W-:Y:S01]  /*2640*/  IMAD.X R12, R83, 0x1, R74, P3 ;  /* 0x00000001530c7824 */ /* 0x000fe200018e064a */
[----:B------:R-:W-:Y:S01]  /*2650*/  IADD3 R8, P4, R76, R8, RZ ;  /* 0x000000084c087210 */ /* 0x000fe20007f9e0ff */
[----:B------:R-:W-:Y:S01]  /*2660*/  IMAD R81, R22, 0x2000, R62 ;  /* 0x0000200016517824 */ /* 0x000fe200078e023e */
[-C--:B-1----:R-:W-:Y:S02]  /*2670*/  LEA R34, P3, R11, R78.reuse, 0x1 ;  /* 0x0000004e0b227211 */ /* 0x082fe400078608ff */
[----:B------:R-:W-:Y:S01]  /*2680*/  IADD3.X R10, R74, R9, R13, P4, !PT ;  /* 0x000000094a0a7210 */ /* 0x000fe200027fe40d */
[----:B------:R-:W-:Y:S01]  /*2690*/  VIADD R9, R81, 0x20 ;  /* 0x0000002051097836 */ /* 0x000fe20000000000 */
[C---:B------:R-:W-:Y:S02]  /*26a0*/  LEA R32, P4, R8.reuse, R78, 0x1 ;  /* 0x0000004e08207211 */ /* 0x040fe400078808ff */
[-C--:B------:R-:W-:Y:S02]  /*26b0*/  LEA.HI.X R35, R11, R79.reuse, R12, 0x1, P3 ;  /* 0x0000004f0b237211 */ /* 0x080fe400018f0c0c */
[----:B------:R-:W-:-:S02]  /*26c0*/  LEA.HI.X R33, R8, R79, R10, 0x1, P4 ;  /* 0x0000004f08217211 */ /* 0x000fc400020f0c0a */
[----:B------:R-:W-:Y:S02]  /*26d0*/  ISETP.GT.AND P4, PT, R27, R28, PT ;  /* 0x0000001c1b00720c */ /* 0x000fe40003f84270 */
[----:B----4-:R-:W-:Y:S02]  /*26e0*/  ISETP.GE.AND P3, PT, R86, 0x1, PT ;  /* 0x000000015600780c */ /* 0x010fe40003f66270 */
[----:B--2---:R-:W-:Y:S02]  /*26f0*/  LOP3.LUT P5, RZ, R15, 0x4, RZ, 0xc0, !PT ;  /* 0x000000040fff7812 */ /* 0x004fe400078ac0ff */
[----:B---3--:R-:W-:-:S07]  /*2700*/  LOP3.LUT R14, R14, 0xfffffffd, RZ, 0xc0, !PT ;  /* 0xfffffffd0e0e7812 */ /* 0x008fce00078ec0ff */
[----:B------:R-:W-:-:S05]  /*2710*/  @P4 LOP3.LUT R14, R14, 0x2, RZ, 0xfc, !PT ;  /* 0x000000020e0e4812 */ /* 0x000fca00078efcff */
[----:B------:R0:W-:Y:S01]  /*2720*/  STL [R1], R14 ;  /* 0x0000000e01007387 */ /* 0x0001e20000100800 */
[C---:B------:R-:W-:Y:S02]  /*2730*/  @P5 VIADD R9, R81.reuse, 0xffffffe0 ;  /* 0xffffffe051095836 */ /* 0x040fe40000000000 */
[--C-:B------:R-:W-:Y:S02]  /*2740*/  IMAD R81, R81, 0x2, R26.reuse ;  /* 0x0000000251517824 */ /* 0x100fe400078e021a */
        /* <DEDUP_REMOVED lines=8> */
[----:B------:R-:W-:-:S03]  /*27d0*/  IMAD.WIDE.U32 R42, R70, R27, RZ ;  /* 0x0000001b462a7225 */ /* 0x000fc600078e00ff */
[----:B------:R-:W-:Y:S01]  /*27e0*/  VIMNMX R88, R88, 0x80, PT ;  /* 0x0000008058587848 */ /* 0x000fe20003fe0100 */
[----:B------:R-:W-:Y:S01]  /*27f0*/  IMAD R77, R77, R67, R8 ;  /* 0x000000434d4d7224 */ /* 0x000fe200078e0208 */
[----:B------:R-:W-:Y:S01]  /*2800*/  IADD3 R87, R43, R9, RZ ;  /* 0x000000092b577210 */ /* 0x000fe20007ffe0ff */
[----:B------:R-:W-:-:S04]  /*2810*/  IMAD.WIDE.U32 R40, R67, R27, RZ ;  /* 0x0000001b43287225 */ /* 0x000fc800078e00ff */
        /* <DEDUP_REMOVED lines=9> */
[----:B0-----:R-:W-:Y:S02]  /*28b0*/  CS2R R14, SRZ ;  /* 0x00000000000e7805 */ /* 0x001fe4000001ff00 */
        /* <DEDUP_REMOVED lines=23> */
.L_x_14422:
[----:B------:R-:W-:Y:S05]  /*2a30*/  BSYNC B1 ;  /* 0x0000000000017941 */ /* 0x000fea0003800000 */
.L_x_14421:
        /* <DEDUP_REMOVED lines=34> */
.L_x_14424:
[----:B------:R-:W-:Y:S05]  /*2c60*/  BSYNC B1 ;  /* 0x0000000000017941 */ /* 0x000fea0003800000 */
.L_x_14423:
        /* <DEDUP_REMOVED lines=25> */
[----:B------:R-:W-:Y:S06]  /*2e00*/  @!P3 BRA `(.L_x_14425) ;  /* 0x000000000004b947 */ /* 0x000fec0003800000 */
[----:B------:R-:W-:Y:S01]  /*2e10*/  BPT.TRAP 0x1 ;  /* 0x000000040000795c */ /* 0x000fe20000300000 */
.L_x_14425:
[----:B------:R-:W-:Y:S01]  /*2e20*/  IMAD R77, R22, 0x8, R2 ;  /* 0x00000008164d7824 */ /* 0x000fe200078e0202 */
[----:B------:R-:W-:Y:S01]  /*2e30*/  SHF.L.U32 R89, R154, 0x1f, RZ ;  /* 0x0000001f9a597819 */ /* 0x000fe200000006ff */
[----:B------:R-:W-:Y:S03]  /*2e40*/  BSSY B1, `(.L_x_14426) ;  /* 0x0000003000017945 */ /* 0x000fe60003800000 */
[----:B------:R-:W0:Y:S02]  /*2e50*/  SYNCS.PHASECHK.TRANS64.TRYWAIT P6, [R77+URZ+0x16890], R89 ;  /* 0x016890594d0075a7 */ /* 0x000e2400080c017f */
[----:B0-----:R-:W-:Y:S05]  /*2e60*/  @!P6 BRA `(.L_x_14427) ;  /* 0x0000016c0058e947 */ /* 0x001fea0003800000 */
.L_x_14697:
[----:B------:R-:W-:Y:S05]  /*2e70*/  BSYNC B1 ;  /* 0x0000000000017941 */ /* 0x000fea0003800000 */
.L_x_14426:
        /* <DEDUP_REMOVED lines=20> */
[----:B------:R-:W-:Y:S02]  /*2fc0*/  HADD2.F32 R11, -RZ, R11.H0_H0 ;  /* 0x2000000bff0b7230 */ /* 0x000fe40000004100 */
[----:B------:R-:W-:Y:S01]  /*2fd0*/  FMUL.FTZ R83, R9, R83 ;  /* 0x0000005309537220 */ /* 0x000fe20000410000 */
[----:B------:R-:W-:Y:S02]  /*2fe0*/  HADD2.F32 R94, -RZ, R94.H0_H0 ;  /* 0x2000005eff5e7230 */ /* 0x000fe40000004100 */
[----:B------:R-:W-:Y:S01]  /*2ff0*/  FMUL.FTZ R100, R79, R96 ;  /* 0x000000604f647220 */ /* 0x000fe20000410000 */
[----:B------:R-:W-:Y:S01]  /*3000*/  FFMA.FTZ R98, R9, R82, -R98 ;  /* 0x0000005209627223 */ /* 0x000fe20000010862 */
[----:B------:R-:W-:Y:S01]  /*3010*/  FMUL.FTZ R96, R11, R96 ;  /* 0x000000600b607220 */ /* 0x000fe20000410000 */
[----:B------:R-:W-:Y:S01]  /*3020*/  FFMA.FTZ R93, R10, R82, R83 ;  /* 0x000000520a5d7223 */ /* 0x000fe20000010053 */
[----:B------:R-:W-:-:S02]  /*3030*/  HADD2.F32 R82, -RZ, R99.H0_H0 ;  /* 0x20000063ff527230 */ /* 0x000fc40000004100 */
        /* <DEDUP_REMOVED lines=8> */
[--C-:B------:R-:W-:Y:S02]  /*30c0*/  HADD2.F32 R11, -RZ, R95.reuse.H0_H0 ;  /* 0x2000005fff0b7230 */ /* 0x100fe40000004100 */
[----:B------:R-:W-:Y:S01]  /*30d0*/  FMUL.FTZ R82, R8, R82 ;  /* 0x0000005208527220 */ /* 0x000fe20000410000 */
[----:B------:R-:W-:Y:S02]  /*30e0*/  HADD2.F32 R79, -RZ, R95.H1_H1 ;  /* 0x3000005fff4f7230 */ /* 0x000fe40000004100 */
[-C--:B------:R-:W-:Y:S01]  /*30f0*/  FMUL.FTZ R95, R10, R83.reuse ;  /* 0x000000530a5f7220 */ /* 0x080fe20000410000 */
        /* <DEDUP_REMOVED lines=9> */
.L_x_14433:
[----:B------:R-:W-:Y:S05]  /*3190*/  BSYNC B3 ;  /* 0x0000000000037941 */ /* 0x000fea0003800000 */
.L_x_14432:
[----:B--2---:R1:W-:Y:S02]  /*31a0*/  STG.E.128 desc[UR40][R34.64], R8 ;  /* 0x0000000822007986 */ /* 0x0043e4000c101d28 */
.L_x_14431:
[----:B------:R-:W-:Y:S05]  /*31b0*/  BSYNC B2 ;  /* 0x0000000000027941 */ /* 0x000fea0003800000 */
.L_x_14430:
[----:B------:R-:W-:Y:S05]  /*31c0*/  @P2 BRA `(.L_x_14429) ;  /* 0x0000000000bc2947 */ /* 0x000fea0003800000 */
[----:B-1----:R1:W2:Y:S01]  /*31d0*/  LDS.128 R8, [R80+0xe000] ;  /* 0x00e0000050087984 */ /* 0x0022a20000000c00 */
        /* <DEDUP_REMOVED lines=44> */
.L_x_14435:
[----:B------:R-:W-:Y:S05]  /*34a0*/  BSYNC B2 ;  /* 0x0000000000027941 */ /* 0x000fea0003800000 */
.L_x_14434:
[----:B--2---:R2:W-:Y:S02]  /*34b0*/  STG.E.128 desc[UR40][R34.64+0x40], R8 ;  /* 0x0000400822007986 */ /* 0x0045e4000c101d28 */
.L_x_14429:
[----:B------:R-:W-:Y:S05]  /*34c0*/  BSYNC B1 ;  /* 0x0000000000017941 */ /* 0x000fea0003800000 */
.L_x_14428:
        /* <DEDUP_REMOVED lines=48> */
.L_x_14440:
[----:B------:R-:W-:Y:S05]  /*37d0*/  BSYNC B2 ;  /* 0x0000000000027941 */ /* 0x000fea0003800000 */
.L_x_14439:
[----:B--2---:R3:W-:Y:S02]  /*37e0*/  STG.E.128 desc[UR40][R32.64], R8 ;  /* 0x0000000820007986 */ /* 0x0047e4000c101d28 */
.L_x_14438:
[----:B------:R-:W-:Y:S05]  /*37f0*/  BSYNC B1 ;  /* 0x0000000000017941 */ /* 0x000fea0003800000 */
.L_x_14437:
        /* <DEDUP_REMOVED lines=46> */
.L_x_14442:
[----:B------:R-:W-:Y:S05]  /*3ae0*/  BSYNC B1 ;  /* 0x0000000000017941 */ /* 0x000fea0003800000 */
.L_x_14441:
[----:B--2---:R4:W-:Y:S01]  /*3af0*/  STG.E.128 desc[UR40][R32.64+0x40], R8 ;  /* 0x0000400820007986 */ /* 0x0049e2000c101d28 */
[----:B------:R-:W-:Y:S05]  /*3b00*/  BRA `(.L_x_14436) ;  /* 0x0000001400d87947 */ /* 0x000fea0003800000 */
.L_x_14420:
[C---:B------:R-:W-:Y:S02]  /*3b10*/  ISETP.GE.AND P3, PT, R19.reuse, R88, PT ;  /* 0x000000581300720c */ /* 0x040fe40003f66270 */
[----:B0-----:R-:W-:Y:S02]  /*3b20*/  CS2R R14, SRZ ;  /* 0x00000000000e7805 */ /* 0x001fe4000001ff00 */
[----:B------:R-:W-:Y:S02]  /*3b30*/  CS2R R12, SRZ ;  /* 0x00000000000c7805 */ /* 0x000fe4000001ff00 */
[----:B------:R-:W-:Y:S02]  /*3b40*/  IADD3 R36, R19, 0x60, RZ ;  /* 0x0000006013247810 */ /* 0x000fe40007ffe0ff */
        /* <DEDUP_REMOVED lines=44> */
.L_x_14444:
[----:B------:R-:W-:Y:S05]  /*3e10*/  BSYNC B1 ;  /* 0x0000000000017941 */ /* 0x000fea0003800000 */
.L_x_14443:
[----:B-----5:R-:W-:Y:S01]  /*3e20*/  IMAD.MOV.U32 R40, RZ, RZ, R34 ;  /* 0x000000ffff287224 */ /* 0x020fe200078e0022 */
[----:B------:R-:W-:Y:S01]  /*3e30*/  ISETP.NE.AND P3, PT, R156, 0x3, PT ;  /* 0x000000039c00780c */ /* 0x000fe20003f65270 */
        /* <DEDUP_REMOVED lines=29> */
.L_x_14445:
[----:B------:R-:W-:Y:S01]  /*4010*/  IMAD R77, R22, 0x8, R2 ;  /* 0x00000008164d7824 */ /* 0x000fe200078e0202 */
[----:B------:R-:W-:Y:S01]  /*4020*/  SHF.L.U32 R89, R154, 0x1f, RZ ;  /* 0x0000001f9a597819 */ /* 0x000fe200000006ff */
[----:B------:R-:W0:Y:S01]  /*4030*/  LDC R94, c[0x0][0x2f4] ;  /* 0x0000bd00ff5e7b82 */ /* 0x000e220000000800 */
[----:B------:R-:W-:Y:S02]  /*4040*/  BSSY B1, `(.L_x_14446) ;  /* 0x0000004000017945 */ /* 0x000fe40003800000 */
[----:B------:R-:W1:Y:S01]  /*4050*/  SYNCS.PHASECHK.TRANS64.TRYWAIT P5, [R77+URZ+0x16890], R89 ;  /* 0x016890594d0075a7 */ /* 0x000e6200080a017f */
[----:B0-----:R-:W-:Y:S01]  /*4060*/  IMAD.IADD R96, R94, 0x1, -R63 ;  /* 0x000000015e607824 */ /* 0x001fe200078e0a3f */
[----:B-1----:R-:W-:Y:S06]  /*4070*/  @!P5 BRA `(.L_x_14447) ;  /* 0x0000015800e8d947 */ /* 0x002fec0003800000 */
.L_x_14698:
[----:B------:R-:W-:Y:S05]  /*4080*/  BSYNC B1 ;  /* 0x0000000000017941 */ /* 0x000fea0003800000 */
.L_x_14446:
        /* <DEDUP_REMOVED lines=11> */
[----:B------:R-:W-:Y:S01]  /*4140*/  IMAD.IADD R100, R41, 0x1, R87 ;  /* 0x0000000129647824 */ /* 0x000fe200078e0257 */
[----:B------:R-:W-:-:S04]  /*4150*/  SHF.R.S32.HI R41, RZ, 0x1f, R40 ;  /* 0x0000001fff297819 */ /* 0x000fc80000011428 */
[----:B------:R-:W-:Y:S02]  /*4160*/  LEA.HI R41, R41, R40, RZ, 0x4 ;  /* 0x0000002829297211 */ /* 0x000fe400078f20ff */
[----:B------:R-:W-:Y:S02]  /*4170*/  IADD3.X R98, R75, R100, R5, P5, P6 ;  /* 0x000000644b627210 */ /* 0x000fe40002fec405 */
[----:B------:R-:W-:-:S05]  /*4180*/  LEA.HI.SX32 R41, R41, R56, 0x1c ;  /* 0x0000003829297211 */ /* 0x000fca00078fe2ff */
[----:B------:R-:W-:Y:S02]  /*4190*/  IMAD.SHL.U32 R95, R41, 0x8, RZ ;  /* 0x00000008295f7824 */ /* 0x000fe400078e00ff */
[----:B-1----:R-:W-:-:S03]  /*41a0*/  VIADD R43, R42, 0xffffff80 ;  /* 0xffffff802a2b7836 */ /* 0x002fc60000000000 */
[----:B------:R-:W-:Y:S02]  /*41b0*/  LOP3.LUT R41, R69, 0x38, R95, 0xf8, !PT ;  /* 0x0000003845297812 */ /* 0x000fe400078ef85f */
[----:B------:R-:W-:Y:S02]  /*41c0*/  SHF.R.S32.HI R42, RZ, 0x1f, R43 ;  /* 0x0000001fff2a7819 */ /* 0x000fe4000001142b */
[----:B------:R-:W-:Y:S02]  /*41d0*/  LOP3.LUT R41, R41, R66, RZ, 0x3c, !PT ;  /* 0x0000004229297212 */ /* 0x000fe400078e3cff */
[----:B------:R-:W-:-:S04]  /*41e0*/  LEA.HI R42, R42, R43, RZ, 0x5 ;  /* 0x0000002b2a2a7211 */ /* 0x000fc800078f28ff */
[----:B------:R-:W-:-:S05]  /*41f0*/  SHF.R.S32.HI R42, RZ, 0x5, R42 ;  /* 0x00000005ff2a7819 */ /* 0x000fca000001142a */
[----:B------:R-:W-:Y:S02]  /*4200*/  IMAD R43, R42, 0x200, R41 ;  /* 0x000002002a2b7824 */ /* 0x000fe400078e0229 */
[C---:B------:R-:W-:Y:S02]  /*4210*/  IMAD R41, R22.reuse, 0x2000, R4 ;  /* 0x0000200016297824 */ /* 0x040fe400078e0204 */
[----:B------:R-:W-:-:S03]  /*4220*/  IMAD R43, R22, 0x2000, R43 ;  /* 0x00002000162b7824 */ /* 0x000fc600078e022b */
[----:B------:R-:W-:Y:S01]  /*4230*/  LEA R41, R41, R2, 0x1 ;  /* 0x0000000229297211 */ /* 0x000fe200078e08ff */
[----:B------:R-:W-:-:S05]  /*4240*/  IMAD R44, R43, 0x2, R2 ;  /* 0x000000022b2c7824 */ /* 0x000fca00078e0202 */
        /* <DEDUP_REMOVED lines=8> */
[----:B------:R-:W-:Y:S01]  /*42d0*/  HADD2.F32 R104, -RZ, R104.H0_H0 ;  /* 0x20000068ff687230 */ /* 0x000fe20000004100 */
[----:B------:R-:W-:Y:S01]  /*42e0*/  SHF.R.U32.HI R13, RZ, 0x10, R13 ;  /* 0x00000010ff0d7819 */ /* 0x000fe2000001160d */
[----:B------:R-:W-:Y:S01]  /*42f0*/  HADD2.F32 R97, -RZ, R97.H0_H0 ;  /* 0x20000061ff617230 */ /* 0x000fe20000004100 */
[--C-:B------:R-:W-:Y:S02]  /*4300*/  SHF.R.U64 R10, R10, 0x10, R11.reuse ;  /* 0x000000100a0a7819 */ /* 0x100fe4000000120b */
[----:B------:R-:W-:Y:S01]  /*4310*/  SHF.R.U32.HI R12, RZ, 0x10, R11 ;  /* 0x00000010ff0c7819 */ /* 0x000fe2000001160b */
[----:B------:R-:W-:Y:S01]  /*4320*/  HADD2.F32 R13, -RZ, R13.H0_H0 ;  /* 0x2000000dff0d7230 */ /* 0x000fe20000004100 */
[----:B------:R-:W-:-:S02]  /*4330*/  SHF.R.U64 R11, R14, 0x10, R15 ;  /* 0x000000100e0b7819 */ /* 0x000fc4000000120f */
[----:B------:R-:W-:Y:S01]  /*4340*/  SHF.R.U32.HI R14, RZ, 0x10, R15 ;  /* 0x00000010ff0e7819 */ /* 0x000fe2000001160f */
[----:B------:R-:W-:Y:S02]  /*4350*/  HADD2.F32 R15, -RZ, R45.H0_H0 ;  /* 0x2000002dff0f7230 */ /* 0x000fe40000004100 */
[-C--:B------:R-:W-:Y:S01]  /*4360*/  FMUL.FTZ R114, R106, R13.reuse ;  /* 0x0000000d6a727220 */ /* 0x080fe20000410000 */
[--C-:B-1----:R-:W-:Y:S02]  /*4370*/  HADD2.F32 R45, -RZ, R41.reuse.H0_H0 ;  /* 0x20000029ff2d7230 */ /* 0x102fe40000004100 */
[----:B------:R-:W-:Y:S02]  /*4380*/  HADD2.F32 R41, -RZ, R41.H1_H1 ;  /* 0x30000029ff297230 */ /* 0x000fe40000004100 */
[-C--:B------:R-:W-:Y:S01]  /*4390*/  FMUL.FTZ R112, R15, R110.reuse ;  /* 0x0000006e0f707220 */ /* 0x080fe20000410000 */
[----:B------:R-:W-:Y:S02]  /*43a0*/  HADD2.F32 R14, -RZ, R14.H0_H0 ;  /* 0x2000000eff0e7230 */ /* 0x000fe40000004100 */
[----:B------:R-:W-:Y:S01]  /*43b0*/  FMUL.FTZ R110, R45, R110 ;  /* 0x0000006e2d6e7220 */ /* 0x000fe20000410000 */
[----:B------:R-:W-:Y:S01]  /*43c0*/  FMUL.FTZ R109, R41, R13 ;  /* 0x0000000d296d7220 */ /* 0x000fe20000410000 */
[----:B------:R-:W-:-:S02]  /*43d0*/  FFMA.FTZ R13, R45, R104, -R112 ;  /* 0x000000682d0d7223 */ /* 0x000fc40000010870 */
[----:B------:R-:W-:Y:S01]  /*43e0*/  FFMA.FTZ R15, R15, R104, R110 ;  /* 0x000000680f0f7223 */ /* 0x000fe2000001006e */
[-C--:B------:R-:W-:Y:S01]  /*43f0*/  FFMA.FTZ R104, R41, R97.reuse, -R114 ;  /* 0x0000006129687223 */ /* 0x080fe20000010872 */
[--C-:B------:R-:W-:Y:S02]  /*4400*/  HADD2.F32 R41, -RZ, R108.reuse.H1_H1 ;  /* 0x3000006cff297230 */ /* 0x100fe40000004100 */
[----:B------:R-:W-:Y:S01]  /*4410*/  FFMA.FTZ R106, R106, R97, R109 ;  /* 0x000000616a6a7223 */ /* 0x000fe2000001006d */
[----:B------:R-:W-:Y:S02]  /*4420*/  HADD2.F32 R45, -RZ, R108.H0_H0 ;  /* 0x2000006cff2d7230 */ /* 0x000fe40000004100 */
[----:B------:R-:W-:Y:S01]  /*4430*/  HADD2.F32 R110, -RZ, R47.H0_H0 ;  /* 0x2000002fff6e7230 */ /* 0x000fe20000004100 */
[----:B------:R-:W-:Y:S01]  /*4440*/  F2FP.F16.F32.PACK_AB R13, R104, R13 ;  /* 0x0000000d680d723e */ /* 0x000fe200000000ff */
[----:B------:R-:W-:Y:S01]  /*4450*/  HADD2.F32 R108, -RZ, R43.H0_H0 ;  /* 0x2000002bff6c7230 */ /* 0x000fe20000004100 */
[----:B------:R-:W-:Y:S01]  /*4460*/  F2FP.F16.F32.PACK_AB R15, R106, R15 ;  /* 0x0000000f6a0f723e */ /* 0x000fe200000000ff */
[----:B------:R-:W-:-:S02]  /*4470*/  HADD2.F32 R47, -RZ, R47.H1_H1 ;  /* 0x3000002fff2f7230 */ /* 0x000fc40000004100 */
[-C--:B------:R-:W-:Y:S01]  /*4480*/  FMUL.FTZ R97, R110, R45.reuse ;  /* 0x0000002d6e617220 */ /* 0x080fe20000410000 */
[----:B------:R-:W-:Y:S02]  /*4490*/  HADD2.F32 R43, -RZ, R43.H1_H1 ;  /* 0x3000002bff2b7230 */ /* 0x000fe40000004100 */
[C---:B------:R-:W-:Y:S01]  /*44a0*/  FMUL.FTZ R45, R108.reuse, R45 ;  /* 0x0000002d6c2d7220 */ /* 0x040fe20000410000 */
[----:B------:R-:W-:Y:S02]  /*44b0*/  HADD2.F32 R112, -RZ, R12.H0_H0 ;  /* 0x2000000cff707230 */ /* 0x000fe40000004100 */
[-C--:B------:R-:W-:Y:S01]  /*44c0*/  FMUL.FTZ R114, R47, R14.reuse ;  /* 0x0000000e2f727220 */ /* 0x080fe20000410000 */
[-C--:B------:R-:W-:Y:S01]  /*44d0*/  FFMA.FTZ R12, R108, R41.reuse, -R97 ;  /* 0x000000296c0c7223 */ /* 0x080fe20000010861 */
[----:B------:R-:W-:Y:S01]  /*44e0*/  FMUL.FTZ R116, R43, R14 ;  /* 0x0000000e2b747220 */ /* 0x000fe20000410000 */
[----:B------:R-:W-:Y:S01]  /*44f0*/  FFMA.FTZ R14, R110, R41, R45 ;  /* 0x000000296e0e7223 */ /* 0x000fe2000001002d */
[----:B------:R-:W-:-:S02]  /*4500*/  HADD2.F32 R110, -RZ, R107.H0_H0 ;  /* 0x2000006bff6e7230 */ /* 0x000fc40000004100 */
[-C--:B------:R-:W-:Y:S01]  /*4510*/  FFMA.FTZ R41, R43, R112.reuse, -R114 ;  /* 0x000000702b297223 */ /* 0x080fe20000010872 */
[----:B------:R-:W-:Y:S02]  /*4520*/  HADD2.F32 R97, -RZ, R9.H0_H0 ;  /* 0x20000009ff617230 */ /* 0x000fe40000004100 */
[----:B------:R-:W-:Y:S01]  /*4530*/  FFMA.FTZ R43, R47, R112, R116 ;  /* 0x000000702f2b7223 */ /* 0x000fe20000010074 */
[----:B------:R-:W-:Y:S02]  /*4540*/  HADD2.F32 R45, -RZ, R44.H0_H0 ;  /* 0x2000002cff2d7230 */ /* 0x000fe40000004100 */
[----:B------:R-:W-:Y:S02]  /*4550*/  HADD2.F32 R9, -RZ, R40.H0_H0 ;  /* 0x20000028ff097230 */ /* 0x000fe40000004100 */
[----:B------:R-:W-:Y:S02]  /*4560*/  HADD2.F32 R44, -RZ, R44.H1_H1 ;  /* 0x3000002cff2c7230 */ /* 0x000fe40000004100 */
[----:B------:R-:W-:-:S02]  /*4570*/  HADD2.F32 R40, -RZ, R40.H1_H1 ;  /* 0x30000028ff287230 */ /* 0x000fc40000004100 */
[----:B------:R-:W-:Y:S02]  /*4580*/  HADD2.F32 R108, -RZ, R107.H1_H1 ;  /* 0x3000006bff6c7230 */ /* 0x000fe40000004100 */
[-C--:B------:R-:W-:Y:S01]  /*4590*/  FMUL.FTZ R107, R44, R97.reuse ;  /* 0x000000612c6b7220 */ /* 0x080fe20000410000 */
[----:B------:R-:W-:Y:S02]  /*45a0*/  HADD2.F32 R47, -RZ, R8.H0_H0 ;  /* 0x20000008ff2f7230 */ /* 0x000fe40000004100 */
[-C--:B------:R-:W-:Y:S01]  /*45b0*/  FMUL.FTZ R8, R45, R110.reuse ;  /* 0x0000006e2d087220 */ /* 0x080fe20000410000 */
[C---:B------:R-:W-:Y:S01]  /*45c0*/  FMUL.FTZ R110, R9.reuse, R110 ;  /* 0x0000006e096e7220 */ /* 0x040fe20000410000 */
[C---:B------:R-:W-:Y:S02]  /*45d0*/  FMUL.FTZ R97, R40.reuse, R97 ;  /* 0x0000006128617220 */ /* 0x040fe40000410000 */
[-C--:B------:R-:W-:Y:S01]  /*45e0*/  FFMA.FTZ R8, R9, R108.reuse, -R8 ;  /* 0x0000006c09087223 */ /* 0x080fe20000010808 */
[----:B------:R-:W-:Y:S01]  /*45f0*/  FFMA.FTZ R9, R45, R108, R110 ;  /* 0x0000006c2d097223 */ /* 0x000fe2000001006e */
[-C--:B------:R-:W-:Y:S01]  /*4600*/  FFMA.FTZ R45, R40, R47.reuse, -R107 ;  /* 0x0000002f282d7223 */ /* 0x080fe2000001086b */
[----:B------:R-:W-:Y:S01]  /*4610*/  FFMA.FTZ R40, R44, R47, R97 ;  /* 0x0000002f2c287223 */ /* 0x000fe20000010061 */
[----:B------:R-:W-:-:S02]  /*4620*/  HADD2.F32 R47, -RZ, R105.H0_H0 ;  /* 0x20000069ff2f7230 */ /* 0x000fc40000004100 */
[----:B------:R-:W-:Y:S02]  /*4630*/  HADD2.F32 R105, -RZ, R105.H1_H1 ;  /* 0x30000069ff697230 */ /* 0x000fe40000004100 */
[----:B------:R-:W-:Y:S02]  /*4640*/  HADD2.F32 R107, -RZ, R11.H0_H0 ;  /* 0x2000000bff6b7230 */ /* 0x000fe40000004100 */
[----:B------:R-:W-:Y:S02]  /*4650*/  HADD2.F32 R44, -RZ, R46.H0_H0 ;  /* 0x2000002eff2c7230 */ /* 0x000fe40000004100 */
[----:B------:R-:W-:Y:S02]  /*4660*/  HADD2.F32 R11, -RZ, R42.H0_H0 ;  /* 0x2000002aff0b7230 */ /* 0x000fe40000004100 */
[----:B------:R-:W-:Y:S02]  /*4670*/  HADD2.F32 R46, -RZ, R46.H1_H1 ;  /* 0x3000002eff2e7230 */ /* 0x000fe40000004100 */
[----:B------:R-:W-:-:S02]  /*4680*/  HADD2.F32 R42, -RZ, R42.H1_H1 ;  /* 0x3000002aff2a7230 */ /* 0x000fc40000004100 */
[----:B------:R-:W-:Y:S02]  /*4690*/  HADD2.F32 R97, -RZ, R10.H0_H0 ;  /* 0x2000000aff617230 */ /* 0x000fe40000004100 */
        /* <DEDUP_REMOVED lines=18> */
.L_x_14451:
[----:B------:R-:W-:Y:S05]  /*47c0*/  BSYNC B2 ;  /* 0x0000000000027941 */ /* 0x000fea0003800000 */
.L_x_14450:
[----:B------:R-:W-:Y:S02]  /*47d0*/  ISETP.GE.AND P5, PT, R95, R94, PT ;  /* 0x0000005e5f00720c */ /* 0x000fe40003fa6270 */
[----:B------:R-:W-:-:S11]  /*47e0*/  P2R R9, PR, RZ, 0x1 ;  /* 0x00000001ff097803 */ /* 0x000fd60000000000 */
[--C-:B------:R-:W-:Y:S02]  /*47f0*/  @!P5 SHF.R.S32.HI R8, RZ, 0x1f, R95.reuse ;  /* 0x0000001fff08d819 */ /* 0x100fe4000001145f */
[----:B------:R-:W-:-:S04]  /*4800*/  @!P5 IADD3 R86, P0, P6, R54, R86, R95 ;  /* 0x000000563656d210 */ /* 0x000fc80007e1e05f */
[----:B------:R-:W-:Y:S02]  /*4810*/  @!P5 IADD3.X R100, R75, R100, R8, P0, P6 ;  /* 0x000000644b64d210 */ /* 0x000fe400007ec408 */
[-C--:B------:R-:W-:Y:S02]  /*4820*/  LEA R8, P6, R93, R78.reuse, 0x1 ;  /* 0x0000004e5d087211 */ /* 0x080fe400078c08ff */
[----:B------:R-:W-:Y:S02]  /*4830*/  ISETP.NE.AND P0, PT, R9, RZ, PT ;  /* 0x000000ff0900720c */ /* 0x000fe40003f05270 */
[----:B------:R-:W-:Y:S02]  /*4840*/  LEA.HI.X R9, R93, R79, R98, 0x1, P6 ;  /* 0x0000004f5d097211 */ /* 0x000fe400030f0c62 */
[----:B------:R-:W-:-:S03]  /*4850*/  @!P5 LEA R10, P6, R86, R78, 0x1 ;  /* 0x0000004e560ad211 */ /* 0x000fc600078c08ff */
[----:B-1----:R1:W-:Y:S01]  /*4860*/  STG.E.128 desc[UR40][R8.64], R40 ;  /* 0x0000002808007986 */ /* 0x0023e2000c101d28 */
[----:B------:R-:W-:-:S05]  /*4870*/  @!P5 LEA.HI.X R11, R86, R79, R100, 0x1, P6 ;  /* 0x0000004f560bd211 */ /* 0x000fca00030f0c64 */
[----:B--2---:R1:W-:Y:S04]  /*4880*/  @!P5 STG.E.128 desc[UR40][R10.64], R44 ;  /* 0x0000002c0a00d986 */ /* 0x0043e8000c101d28 */
.L_x_14449:
[----:B------:R-:W-:Y:S05]  /*4890*/  BSYNC B1 ;  /* 0x0000000000017941 */ /* 0x000fea0003800000 */
.L_x_14448:
        /* <DEDUP_REMOVED lines=13> */
[----:B------:R-:W-:Y:S01]  /*4970*/  BSSY B1, `(.L_x_14452) ;  /* 0x000006b000017945 */ /* 0x000fe20003800000 */
[----:B------:R-:W-:Y:S01]  /*4980*/  LEA R40, P5, R8, R78, 0x1 ;  /* 0x0000004e08287211 */ /* 0x000fe200078a08ff */
[----:B------:R-:W-:Y:S01]  /*4990*/  IMAD.SHL.U32 R12, R12, 0x40, RZ ;  /* 0x000000400c0c7824 */ /* 0x000fe200078e00ff */
[----:B------:R-:W-:-:S02]  /*49a0*/  SHF.L.U32 R11, R11, 0x6, RZ ;  /* 0x000000060b0b7819 */ /* 0x000fc400000006ff */
[----:B------:R-:W-:Y:S02]  /*49b0*/  LEA.HI.X R41, R8, R79, R9, 0x1, P5 ;  /* 0x0000004f08297211 */ /* 0x000fe400028f0c09 */
[----:B------:R-:W-:Y:S02]  /*49c0*/  SHF.R.S32.HI R9, RZ, 0x1f, R96 ;  /* 0x0000001fff097819 */ /* 0x000fe40000011460 */
[----:B------:R-:W-:Y:S02]  /*49d0*/  LOP3.LUT R11, R11, 0x1c0, RZ, 0xc0, !PT ;  /* 0x000001c00b0b7812 */ /* 0x000fe400078ec0ff */
[----:B------:R-:W-:Y:S02]  /*49e0*/  LEA.HI R9, R9, R96, RZ, 0x4 ;  /* 0x0000006009097211 */ /* 0x000fe400078f20ff */
[----:B------:R-:W-:Y:S02]  /*49f0*/  LOP3.LUT R12, R12, 0x1c0, RZ, 0xc0, !PT ;  /* 0x000001c00c0c7812 */ /* 0x000fe400078ec0ff */
[----:B------:R-:W-:-:S02]  /*4a00*/  LEA.HI.SX32 R9, R9, R56, 0x1c ;  /* 0x0000003809097211 */ /* 0x000fc400078fe2ff */
[----:B------:R-:W-:-:S03]  /*4a10*/  SHF.R.U32.HI R11, RZ, 0x3, R11 ;  /* 0x00000003ff0b7819 */ /* 0x000fc6000001160b */
[----:B------:R-:W-:Y:S02]  /*4a20*/  IMAD.SHL.U32 R43, R9, 0x8, RZ ;  /* 0x00000008092b7824 */ /* 0x000fe400078e00ff */
[----:B------:R-:W-:-:S03]  /*4a30*/  IMAD R9, R22, 0x2000, R3 ;  /* 0x0000200016097824 */ /* 0x000fc600078e0203 */
[----:B------:R-:W-:Y:S01]  /*4a40*/  LOP3.LUT R8, R12, 0x38, R43, 0xf8, !PT ;  /* 0x000000380c087812 */ /* 0x000fe200078ef82b */
[----:B------:R-:W-:-:S03]  /*4a50*/  IMAD R9, R9, 0x2, R2 ;  /* 0x0000000209097824 */ /* 0x000fc600078e0202 */
[----:B------:R-:W-:-:S05]  /*4a60*/  LOP3.LUT R8, R8, R11, RZ, 0x3c, !PT ;  /* 0x0000000b08087212 */ /* 0x000fca00078e3cff */
[----:B--2---:R-:W-:-:S04]  /*4a70*/  IMAD.IADD R11, R10, 0x1, R8 ;  /* 0x000000010a0b7824 */ /* 0x004fc800078e0208 */
[----:B------:R-:W-:-:S04]  /*4a80*/  IMAD R11, R22, 0x2000, R11 ;  /* 0x00002000160b7824 */ /* 0x000fc800078e020b */
[----:B------:R-:W-:Y:S02]  /*4a90*/  IMAD R12, R11, 0x2, R2 ;  /* 0x000000020b0c7824 */ /* 0x000fe400078e0202 */
[----:B------:R-:W1:Y:S04]  /*4aa0*/  LDS.128 R8, [R9+0xe400] ;  /* 0x00e4000009087984 */ /* 0x000e680000000c00 */
[----:B------:R-:W2:Y:S01]  /*4ab0*/  LDS.128 R12, [R12+0xe400] ;  /* 0x00e400000c0c7984 */ /* 0x000ea20000000c00 */
[----:B------:R-:W-:Y:S05]  /*4ac0*/  @P4 BRA `(.L_x_14453) ;  /* 0x0000000400544947 */ /* 0x000fea0003800000 */
[--C-:B------:R-:W-:Y:S01]  /*4ad0*/  SHF.R.U64 R32, R32, 0x10, R33.reuse ;  /* 0x0000001020207819 */ /* 0x100fe20000001221 */
[----:B------:R-:W-:Y:S01]  /*4ae0*/  HADD2.F32 R46, -RZ, R103.H1_H1 ;  /* 0x30000067ff2e7230 */ /* 0x000fe20000004100 */
[----:B------:R-:W-:Y:S01]  /*4af0*/  SHF.R.U32.HI R45, RZ, 0x10, R33 ;  /* 0x00000010ff2d7819 */ /* 0x000fe20000011621 */
[----:B------:R-:W-:Y:S01]  /*4b00*/  HADD2.F32 R44, -RZ, R101.H1_H1 ;  /* 0x30000065ff2c7230 */ /* 0x000fe20000004100 */
[----:B------:R-:W-:Y:S01]  /*4b10*/  SHF.R.U64 R33, R34, 0x10, R35 ;  /* 0x0000001022217819 */ /* 0x000fe20000001223 */
[----:B------:R-:W-:Y:S01]  /*4b20*/  HADD2.F32 R103, -RZ, R103.H0_H0 ;  /* 0x20000067ff677230 */ /* 0x000fe20000004100 */
[----:B------:R-:W-:Y:S01]  /*4b30*/  SHF.R.U64 R34, R38, 0x10, R39 ;  /* 0x0000001026227819 */ /* 0x000fe20000001227 */
[----:B------:R-:W-:Y:S01]  /*4b40*/  HADD2.F32 R45, -RZ, R45.H0_H0 ;  /* 0x2000002dff2d7230 */ /* 0x000fe20000004100 */
[----:B--2---:R-:W-:Y:S01]  /*4b50*/  MOV R38, R13 ;  /* 0x0000000d00267202 */ /* 0x004fe20000000f00 */
[----:B-1----:R-:W-:Y:S01]  /*4b60*/  IMAD.MOV.U32 R13, RZ, RZ, R11 ;  /* 0x000000ffff0d7224 */ /* 0x002fe200078e000b */
[----:B------:R-:W-:Y:S01]  /*4b70*/  SHF.R.U32.HI R47, RZ, 0x10, R37 ;  /* 0x00000010ff2f7819 */ /* 0x000fe20000011625 */
[----:B------:R-:W-:Y:S01]  /*4b80*/  HADD2.F32 R11, -RZ, R9.H0_H0 ;  /* 0x20000009ff0b7230 */ /* 0x000fe20000004100 */
[----:B------:R-:W-:Y:S01]  /*4b90*/  SHF.R.U32.HI R86, RZ, 0x10, R39 ;  /* 0x00000010ff567819 */ /* 0x000fe20000011627 */
[----:B------:R-:W-:Y:S01]  /*4ba0*/  IMAD.MOV.U32 R39, RZ, RZ, R15 ;  /* 0x000000ffff277224 */ /* 0x000fe200078e000f */
[----:B------:R-:W-:Y:S01]  /*4bb0*/  SHF.R.U64 R36, R36, 0x10, R37 ;  /* 0x0000001024247819 */ /* 0x000fe20000001225 */
[----:B------:R-:W-:Y:S01]  /*4bc0*/  HADD2.F32 R15, -RZ, R38.H0_H0 ;  /* 0x20000026ff0f7230 */ /* 0x000fe20000004100 */
[----:B------:R-:W-:Y:S01]  /*4bd0*/  SHF.R.U32.HI R37, RZ, 0x10, R35 ;  /* 0x00000010ff257819 */ /* 0x000fe20000011623 */
[----:B------:R-:W-:-:S02]  /*4be0*/  IMAD.MOV.U32 R35, RZ, RZ, R12 ;  /* 0x000000ffff237224 */ /* 0x000fc400078e000c */
[----:B------:R-:W-:Y:S02]  /*4bf0*/  HADD2.F32 R38, -RZ, R38.H1_H1 ;  /* 0x30000026ff267230 */ /* 0x000fe40000004100 */
[-C--:B------:R-:W-:Y:S01]  /*4c00*/  FMUL.FTZ R84, R15, R46.reuse ;  /* 0x0000002e0f547220 */ /* 0x080fe20000410000 */
[----:B------:R-:W-:Y:S02]  /*4c10*/  HADD2.F32 R47, -RZ, R47.H0_H0 ;  /* 0x2000002fff2f7230 */ /* 0x000fe40000004100 */
[C---:B------:R-:W-:Y:S01]  /*4c20*/  FMUL.FTZ R46, R11.reuse, R46 ;  /* 0x0000002e0b2e7220 */ /* 0x040fe20000410000 */
[----:B------:R-:W-:Y:S02]  /*4c30*/  HADD2.F32 R12, -RZ, R9.H1_H1 ;  /* 0x30000009ff0c7230 */ /* 0x000fe40000004100 */
[-C--:B------:R-:W-:Y:S01]  /*4c40*/  FFMA.FTZ R9, R11, R44.reuse, -R84 ;  /* 0x0000002c0b097223 */ /* 0x080fe20000010854 */
[----:B------:R-:W-:Y:S02]  /*4c50*/  HADD2.F32 R84, -RZ, R102.H1_H1 ;  /* 0x30000066ff547230 */ /* 0x000fe40000004100 */
[-C--:B------:R-:W-:Y:S01]  /*4c60*/  FMUL.FTZ R85, R38, R47.reuse ;  /* 0x0000002f26557220 */ /* 0x080fe20000410000 */
[----:B------:R-:W-:Y:S01]  /*4c70*/  FFMA.FTZ R11, R15, R44, R46 ;  /* 0x0000002c0f0b7223 */ /* 0x000fe2000001002e */
[----:B------:R-:W-:Y:S01]  /*4c80*/  FMUL.FTZ R47, R12, R47 ;  /* 0x0000002f0c2f7220 */ /* 0x000fe20000410000 */
[----:B------:R-:W-:-:S02]  /*4c90*/  HADD2.F32 R15, -RZ, R13.H0_H0 ;  /* 0x2000000dff0f7230 */ /* 0x000fc40000004100 */
[-C--:B------:R-:W-:Y:S01]  /*4ca0*/  FFMA.FTZ R12, R12, R45.reuse, -R85 ;  /* 0x0000002d0c0c7223 */ /* 0x080fe20000010855 */
[----:B------:R-:W-:Y:S02]  /*4cb0*/  HADD2.F32 R44, -RZ, R13.H1_H1 ;  /* 0x3000000dff2c7230 */ /* 0x000fe40000004100 */
[----:B------:R-:W-:Y:S01]  /*4cc0*/  FFMA.FTZ R38, R38, R45, R47 ;  /* 0x0000002d26267223 */ /* 0x000fe2000001002f */
[--C-:B------:R-:W-:Y:S02]  /*4cd0*/  HADD2.F32 R45, -RZ, R39.reuse.H0_H0 ;  /* 0x20000027ff2d7230 */ /* 0x100fe40000004100 */
[----:B------:R-:W-:Y:S01]  /*4ce0*/  HADD2.F32 R47, -RZ, R86.H0_H0 ;  /* 0x20000056ff2f7230 */ /* 0x000fe20000004100 */
[----:B------:R-:W-:Y:S01]  /*4cf0*/  F2FP.F16.F32.PACK_AB R9, R12, R9 ;  /* 0x000000090c09723e */ /* 0x000fe200000000ff */
[----:B------:R-:W-:Y:S02]  /*4d00*/  HADD2.F32 R39, -RZ, R39.H1_H1 ;  /* 0x30000027ff277230 */ /* 0x000fe40000004100 */
[----:B------:R-:W-:Y:S01]  /*4d10*/  FMUL.FTZ R86, R45, R84 ;  /* 0x000000542d567220 */ /* 0x000fe20000410000 */
[----:B------:R-:W-:-:S02]  /*4d20*/  HADD2.F32 R46, -RZ, R99.H1_H1 ;  /* 0x30000063ff2e7230 */ /* 0x000fc40000004100 */
[----:B------:R-:W-:Y:S01]  /*4d30*/  FMUL.FTZ R84, R15, R84 ;  /* 0x000000540f547220 */ /* 0x000fe20000410000 */
[----:B------:R-:W-:Y:S02]  /*4d40*/  HADD2.F32 R37, -RZ, R37.H0_H0 ;  /* 0x20000025ff257230 */ /* 0x000fe40000004100 */
[CC--:B------:R-:W-:Y:S01]  /*4d50*/  FMUL.FTZ R96, R44.reuse, R47.reuse ;  /* 0x0000002f2c607220 */ /* 0x0c0fe20000410000 */
[----:B------:R-:W-:Y:S01]  /*4d60*/  FMUL.FTZ R85, R39, R47 ;  /* 0x0000002f27557220 */ /* 0x000fe20000410000 */
[-C--:B------:R-:W-:Y:S01]  /*4d70*/  FFMA.FTZ R13, R15, R46.reuse, -R86 ;  /* 0x0000002e0f0d7223 */ /* 0x080fe20000010856 */
[----:B------:R-:W-:Y:S01]  /*4d80*/  FFMA.FTZ R15, R45, R46, R84 ;  /* 0x0000002e2d0f7223 */ /* 0x000fe20000010054 */
[-C--:B------:R-:W-:Y:S01]  /*4d90*/  FFMA.FTZ R46, R39, R37.reuse, R96 ;  /* 0x00000025272e7223 */ /* 0x080fe20000010060 */
[----:B------:R-:W-:Y:S01]  /*4da0*/  FFMA.FTZ R44, R44, R37, -R85 ;  /* 0x000000252c2c7223 */ /* 0x000fe20000010855 */
[----:B------:R-:W-:Y:S02]  /*4db0*/  HADD2.F32 R39, -RZ, R36.H0_H0 ;  /* 0x20000024ff277230 */ /* 0x000fe40000004100 */
[--C-:B------:R-:W-:Y:S01]  /*4dc0*/  HADD2.F32 R37, -RZ, R35.reuse.H0_H0 ;  /* 0x20000023ff257230 */ /* 0x100fe20000004100 */
        /* <DEDUP_REMOVED lines=16> */
[----:B------:R-:W-:Y:S01]  /*4ed0*/  HADD2.F32 R32, -RZ, R14.H0_H0 ;  /* 0x2000000eff207230 */ /* 0x000fe20000004100 */
[----:B------:R-:W-:Y:S01]  /*4ee0*/  F2FP.F16.F32.PACK_AB R13, R38, R11 ;  /* 0x0000000b260d723e */ /* 0x000fe200000000ff */
[----:B------:R-:W-:Y:S02]  /*4ef0*/  HADD2.F32 R35, -RZ, R102.H0_H0 ;  /* 0x20000066ff237230 */ /* 0x000fe40000004100 */
        /* <DEDUP_REMOVED lines=13> */
[----:B------:R-:W-:Y:S01]  /*4fd0*/  F2FP.F16.F32.PACK_AB R8, R36, R45 ;  /* 0x0000002d2408723e */ /* 0x000fe200000000ff */
[----:B------:R-:W-:Y:S01]  /*4fe0*/  FFMA.FTZ R14, R14, R33, R37 ;  /* 0x000000210e0e7223 */ /* 0x000fe20000010025 */
[----:B------:R-:W-:-:S02]  /*4ff0*/  IMAD.MOV.U32 R11, RZ, RZ, R44 ;  /* 0x000000ffff0b7224 */ /* 0x000fc400078e002c */
[----:B------:R-:W-:Y:S02]  /*5000*/  F2FP.F16.F32.PACK_AB R10, R10, R47 ;  /* 0x0000002f0a0a723e */ /* 0x000fe400000000ff */
[----:B------:R-:W-:-:S07]  /*5010*/  F2FP.F16.F32.PACK_AB R14, R14, R35 ;  /* 0x000000230e0e723e */ /* 0x000fce00000000ff */
.L_x_14453:
[----:B------:R-:W-:Y:S05]  /*5020*/  BSYNC B1 ;  /* 0x0000000000017941 */ /* 0x000fea0003800000 */
.L_x_14452:
        /* <DEDUP_REMOVED lines=10> */
.L_x_14419:
[----:B------:R-:W-:-:S13]  /*50d0*/  ISETP.NE.AND P3, PT, R156, 0x3, PT ;  /* 0x000000039c00780c */ /* 0x000fda0003f65270 */
[----:B------:R-:W-:Y:S05]  /*50e0*/  @!P3 BRA `(.L_x_14454) ;  /* 0x000000000004b947 */ /* 0x000fea0003800000 */
[----:B------:R-:W-:Y:S01]  /*50f0*/  BPT.TRAP 0x1 ;  /* 0x000000040000795c */ /* 0x000fe20000300000 */
.L_x_14454:
[----:B------:R-:W-:Y:S01]  /*5100*/  IMAD R77, R22, 0x8, R2 ;  /* 0x00000008164d7824 */ /* 0x000fe200078e0202 */
[----:B------:R-:W-:Y:S01]  /*5110*/  SHF.L.U32 R89, R154, 0x1f, RZ ;  /* 0x0000001f9a597819 */ /* 0x000fe200000006ff */
[----:B------:R-:W-:Y:S01]  /*5120*/  IMAD R88, R27, -0x80, R25 ;  /* 0xffffff801b587824 */ /* 0x000fe200078e0219 */
[----:B------:R-:W-:Y:S02]  /*5130*/  BSSY B1, `(.L_x_14455) ;  /* 0x0000004000017945 */ /* 0x000fe40003800000 */
[----:B------:R-:W1:Y:S02]  /*5140*/  SYNCS.PHASECHK.TRANS64.TRYWAIT P4, [R77+URZ+0x16890], R89 ;  /* 0x016890594d0075a7 */ /* 0x000e64000808017f */
[----:B------:R-:W-:Y:S01]  /*5150*/  VIMNMX R88, R88, 0x80, PT ;  /* 0x0000008058587848 */ /* 0x000fe20003fe0100 */
[----:B-1----:R-:W-:Y:S06]  /*5160*/  @!P4 BRA `(.L_x_14456) ;  /* 0x0000014800c0c947 */ /* 0x002fec0003800000 */
.L_x_14699:
[----:B------:R-:W-:Y:S05]  /*5170*/  BSYNC B1 ;  /* 0x0000000000017941 */ /* 0x000fea0003800000 */
.L_x_14455:
[----:B------:R-:W-:Y:S01]  /*5180*/  ISETP.GE.AND P4, PT, R19, R88, PT ;  /* 0x000000581300720c */ /* 0x000fe20003f86270 */
[----:B------:R-:W-:-:S12]  /*5190*/  BSSY B1, `(.L_x_14457) ;  /* 0x0000006000017945 */ /* 0x000fd80003800000 */
[----:B------:R-:W-:Y:S05]  /*51a0*/  @P4 BRA `(.L_x_14458) ;  /* 0x0000000000104947 */ /* 0x000fea0003800000 */
[----:B------:R-:W2:Y:S04]  /*51b0*/  @!P1 LDS.128 R8, [R81+0xe000] ;  /* 0x00e0000051089984 */ /* 0x000ea80000000c00 */
[----:B0-----:R-:W0:Y:S04]  /*51c0*/  @!P2 LDS.128 R12, [R80+0xe000] ;  /* 0x00e00000500ca984 */ /* 0x001e280000000c00 */
[----:B--2---:R2:W-:Y:S04]  /*51d0*/  @!P1 STG.E.128 desc[UR40][R34.64], R8 ;  /* 0x0000000822009986 */ /* 0x0045e8000c101d28 */
[----:B0-----:R2:W-:Y:S02]  /*51e0*/  @!P2 STG.E.128 desc[UR40][R34.64+0x40], R12 ;  /* 0x0000400c2200a986 */ /* 0x0015e4000c101d28 */
.L_x_14458:
[----:B------:R-:W-:Y:S05]  /*51f0*/  BSYNC B1 ;  /* 0x0000000000017941 */ /* 0x000fea0003800000 */
.L_x_14457:
[----:B--2---:R-:W-:-:S05]  /*5200*/  VIADD R8, R19, 0x60 ;  /* 0x0000006013087836 */ /* 0x004fca0000000000 */
[----:B------:R-:W-:-:S13]  /*5210*/  ISETP.GE.AND P4, PT, R8, R88, PT ;  /* 0x000000580800720c */ /* 0x000fda0003f86270 */
[----:B------:R-:W-:Y:S05]  /*5220*/  @P4 BRA `(.L_x_14436) ;  /* 0x0000000000104947 */ /* 0x000fea0003800000 */
[----:B------:R-:W2:Y:S04]  /*5230*/  @!P1 LDS.128 R8, [R81+0x11000] ;  /* 0x0110000051089984 */ /* 0x000ea80000000c00 */
[----:B0-----:R-:W0:Y:S04]  /*5240*/  @!P2 LDS.128 R12, [R80+0x11000] ;  /* 0x01100000500ca984 */ /* 0x001e280000000c00 */
[----:B--2---:R2:W-:Y:S04]  /*5250*/  @!P1 STG.E.128 desc[UR40][R32.64], R8 ;  /* 0x0000000820009986 */ /* 0x0045e8000c101d28 */
[----:B0-----:R2:W-:Y:S02]  /*5260*/  @!P2 STG.E.128 desc[UR40][R32.64+0x40], R12 ;  /* 0x0000400c2000a986 */ /* 0x0015e4000c101d28 */
.L_x_14436:
[----:B------:R-:W-:Y:S05]  /*5270*/  BSYNC B0 ;  /* 0x0000000000007941 */ /* 0x000fea0003800000 */
.L_x_14418:
        /* <DEDUP_REMOVED lines=17> */
.L_x_14460:
[----:B------:R-:W-:Y:S05]  /*5390*/  BSYNC B0 ;  /* 0x0000000000007941 */ /* 0x000fea0003800000 */
.L_x_14459:
[----:B------:R-:W2:Y:S01]  /*53a0*/  SYNCS.PHASECHK.TRANS64.TRYWAIT P3, [R77+URZ+0x168b0], R89 ;  /* 0x0168b0594d0075a7 */ /* 0x000ea2000806017f */
[----:B------:R-:W-:Y:S01]  /*53b0*/  ULDC UR42, c[0x0][0x2f4] ;  /* 0x0000bd00002a7ab9 */ /* 0x000fe20000000800 */
[----:B------:R-:W-:Y:S01]  /*53c0*/  ULDC.64 UR38, c[0x0][0x328] ;  /* 0x0000ca0000267ab9 */ /* 0x000fe20000000a00 */
[----:B------:R-:W-:Y:S01]  /*53d0*/  ULDC.64 UR36, c[0x0][0x318] ;  /* 0x0000c60000247ab9 */ /* 0x000fe20000000a00 */
[----:B------:R-:W-:Y:S01]  /*53e0*/  BSSY B0, `(.L_x_14461) ;  /* 0x0000003000007945 */ /* 0x000fe20003800000 */
[----:B------:R-:W-:-:S03]  /*53f0*/  IMAD.WIDE R12, R27, 0x80, R6 ;  /* 0x000000801b0c7825 */ /* 0x000fc600078e0206 */
[----:B--2---:R-:W-:Y:S05]  /*5400*/  @!P3 BRA `(.L_x_14462) ;  /* 0x00000148002cb947 */ /* 0x004fea0003800000 */
.L_x_14700:
[----:B------:R-:W-:Y:S05]  /*5410*/  BSYNC B0 ;  /* 0x0000000000007941 */ /* 0x000fea0003800000 */
.L_x_14461:
[----:B------:R-:W-:Y:S01]  /*5420*/  ISETP.GE.AND P3, PT, R19, R88, PT ;  /* 0x000000581300720c */ /* 0x000fe20003f66270 */
[----:B------:R-:W-:-:S12]  /*5430*/  BSSY B0, `(.L_x_14463) ;  /* 0x0000010000007945 */ /* 0x000fd80003800000 */
[----:B------:R-:W-:Y:S05]  /*5440*/  @P3 BRA `(.L_x_14464) ;  /* 0x0000000000383947 */ /* 0x000fea0003800000 */
[----:B------:R-:W-:Y:S01]  /*5450*/  MOV R9, R0 ;  /* 0x0000000000097202 */ /* 0x000fe20000000f00 */
[----:B------:R-:W-:Y:S02]  /*5460*/  IMAD R11, R13, UR38, RZ ;  /* 0x000000260d0b7c24 */ /* 0x000fe4000f8e02ff */
[----:B-1----:R-:W-:Y:S02]  /*5470*/  IMAD.MOV.U32 R8, RZ, RZ, R52 ;  /* 0x000000ffff087224 */ /* 0x002fe400078e0034 */
[C---:B------:R-:W-:Y:S02]  /*5480*/  IMAD R11, R12.reuse, UR39, R11 ;  /* 0x000000270c0b7c24 */ /* 0x040fe4000f8e020b */
[----:B------:R-:W-:-:S04]  /*5490*/  IMAD.WIDE.U32 R8, R12, UR38, R8 ;  /* 0x000000260c087c25 */ /* 0x000fc8000f8e0008 */
[----:B------:R-:W-:Y:S01]  /*54a0*/  IMAD.IADD R9, R9, 0x1, R11 ;  /* 0x0000000109097824 */ /* 0x000fe200078e020b */
[----:B0-----:R-:W-:-:S04]  /*54b0*/  LEA R14, P3, R8, UR36, 0x1 ;  /* 0x00000024080e7c11 */ /* 0x001fc8000f8608ff */
[----:B------:R-:W-:Y:S02]  /*54c0*/  LEA.HI.X R15, R8, UR37, R9, 0x1, P3 ;  /* 0x00000025080f7c11 */ /* 0x000fe400098f0c09 */
[----:B------:R-:W-:-:S13]  /*54d0*/  ISETP.GE.AND P3, PT, R16, UR42, PT ;  /* 0x0000002a10007c0c */ /* 0x000fda000bf66270 */
[----:B------:R-:W0:Y:S04]  /*54e0*/  @!P3 LDS.128 R8, [R81] ;  /* 0x000000005108b984 */ /* 0x000e280000000c00 */
[----:B0-----:R-:W-:Y:S01]  /*54f0*/  @!P3 STG.E.128 desc[UR40][R14.64], R8 ;  /* 0x000000080e00b986 */ /* 0x001fe2000c101d28 */
[----:B------:R-:W-:-:S13]  /*5500*/  ISETP.GE.AND P3, PT, R65, UR42, PT ;  /* 0x0000002a41007c0c */ /* 0x000fda000bf66270 */
[----:B------:R-:W0:Y:S04]  /*5510*/  @!P3 LDS.128 R8, [R80] ;  /* 0x000000005008b984 */ /* 0x000e280000000c00 */
[----:B0-----:R3:W-:Y:S02]  /*5520*/  @!P3 STG.E.128 desc[UR40][R14.64+0x40], R8 ;  /* 0x000040080e00b986 */ /* 0x0017e4000c101d28 */
.L_x_14464:
[----:B------:R-:W-:Y:S05]  /*5530*/  BSYNC B0 ;  /* 0x0000000000007941 */ /* 0x000fea0003800000 */
.L_x_14463:
        /* <DEDUP_REMOVED lines=20> */
.L_x_14466:
[----:B------:R-:W-:Y:S05]  /*5680*/  BSYNC B0 ;  /* 0x0000000000007941 */ /* 0x000fea0003800000 */
.L_x_14465:
        /* <DEDUP_REMOVED lines=23> */
.L_x_14413:
[----:B------:R-:W2:Y:S01]  /*5800*/  LDL R5, [R1+0x24] ;  /* 0x0000240001057983 */ /* 0x000ea20000100800 */
[----:B------:R-:W0:Y:S01]  /*5810*/  LDC R0, c[0x0][0x448] ;  /* 0x00011200ff007b82 */ /* 0x000e220000000800 */
[----:B------:R-:W-:Y:S01]  /*5820*/  IMAD.MOV.U32 R88, RZ, RZ, RZ ;  /* 0x000000ffff587224 */ /* 0x000fe200078e00ff */
[----:B0-----:R-:W-:-:S13]  /*5830*/  ISETP.NE.AND P1, PT, R0, 0x1, PT ;  /* 0x000000010000780c */ /* 0x001fda0003f25270 */
[----:B------:R-:W0:Y:S08]  /*5840*/  @P1 LDC R3, c[0x0][0x44c] ;  /* 0x00011300ff031b82 */ /* 0x000e300000000800 */
[----:B------:R-:W1:Y:S01]  /*5850*/  @P1 LDC R4, c[0x0][0x450] ;  /* 0x00011400ff041b82 */ /* 0x000e620000000800 */
[----:B--2---:R-:W-:-:S05]  /*5860*/  IADD3 R0, R5, 0xbf, RZ ;  /* 0x000000bf05007810 */ /* 0x004fca0007ffe0ff */
[----:B0-----:R-:W-:-:S05]  /*5870*/  @P1 IMAD.HI.U32 R3, R0, R3, RZ ;  /* 0x0000000300031227 */ /* 0x001fca00078e00ff */
[----:B-1----:R-:W-:-:S05]  /*5880*/  @P1 SHF.R.U32.HI R0, RZ, R4, R3 ;  /* 0x00000004ff001219 */ /* 0x002fca0000011603 */
[----:B------:R-:W-:-:S05]  /*5890*/  IMAD.IADD R0, R91, 0x1, R0 ;  /* 0x000000015b007824 */ /* 0x000fca00078e0200 */
        /* <DEDUP_REMOVED lines=9> */
.L_x_14468:
        /* <DEDUP_REMOVED lines=32> */
.L_x_14470:
[----:B------:R-:W-:Y:S05]  /*5b30*/  BSYNC B0 ;  /* 0x0000000000007941 */ /* 0x000fea0003800000 */
.L_x_14469:
        /* <DEDUP_REMOVED lines=20> */
[----:B------:R0:W-:Y:S01]  /*5c80*/  STL [R1+0x38], R0 ;  /* 0x0000380001007387 */ /* 0x0001e20000100800 */
[----:B------:R-:W-:-:S04]  /*5c90*/  VIADDMNMX R88, R0, R88, R9, PT ;  /* 0x0000005800587246 */ /* 0x000fc80003800109 */
        /* <DEDUP_REMOVED lines=10> */
.L_x_14703:
[----:B01----:R-:W-:Y:S01]  /*5d40*/  IMAD.HI R0, R157, 0x55555556, RZ ;  /* 0x555555569d007827 */ /* 0x003fe200078e02ff */
[----:B------:R-:W-:Y:S03]  /*5d50*/  BSSY B6, `(.L_x_14473) ;  /* 0x000001a000067945 */ /* 0x000fe60003800000 */
[----:B------:R-:W-:Y:S01]  /*5d60*/  VIADD R3, R2, 0x8400 ;  /* 0x0000840002037836 */ /* 0x000fe20000000000 */
[----:B------:R-:W-:-:S04]  /*5d70*/  LEA.HI R0, R0, R0, RZ, 0x1 ;  /* 0x0000000000007211 */ /* 0x000fc800078f08ff */
[----:B------:R-:W-:Y:S01]  /*5d80*/  LOP3.LUT P0, RZ, R3, 0x3ff, RZ, 0xc0, !PT ;  /* 0x000003ff03ff7812 */ /* 0x000fe2000780c0ff */
[----:B------:R-:W-:-:S03]  /*5d90*/  IMAD R0, R0, -0x3, R157 ;  /* 0xfffffffd00007824 */ /* 0x000fc600078e029d */
[----:B------:R-:W-:Y:S01]  /*5da0*/  P2R R25, PR, RZ, 0x1 ;  /* 0x00000001ff197803 */ /* 0x000fe20000000000 */
[----:B------:R-:W-:-:S05]  /*5db0*/  IMAD R0, R0, 0x2000, R3 ;  /* 0x0000200000007824 */ /* 0x000fca00078e0203 */
        /* <DEDUP_REMOVED lines=19> */
.L_x_14474:
[----:B------:R-:W-:Y:S05]  /*5ef0*/  BSYNC B6 ;  /* 0x0000000000067941 */ /* 0x000fea0003800000 */
.L_x_14473:
        /* <DEDUP_REMOVED lines=13> */
.L_x_14478:
[----:B-1----:R1:W2:Y:S02]  /*5fd0*/  SYNCS.PHASECHK.TRANS64.TRYWAIT P0, [R2+URZ+0x16800], R3 ;  /* 0x01680003020075a7 */ /* 0x0022a4000800017f */
[----:B--2---:R-:W-:Y:S05]  /*5fe0*/  @!P0 NANOSLEEP.SYNCS 0x989680 ;  /* 0x009896800000895d */ /* 0x004fea0003900000 */
[----:B------:R-:W2:Y:S02]  /*5ff0*/  @!P0 SYNCS.PHASECHK.TRANS64 P0, [R2+URZ+0x16800], R3 ;  /* 0x01680003020085a7 */ /* 0x000ea4000800007f */
[----:B--2---:R-:W-:Y:S05]  /*6000*/  @!P0 BRA `(.L_x_14478) ;  /* 0xfffffffc00f08947 */ /* 0x004fea000383ffff */
.L_x_14477:
[----:B------:R-:W-:Y:S05]  /*6010*/  BSYNC B0 ;  /* 0x0000000000007941 */ /* 0x000fea0003800000 */
.L_x_14476:
[----:B------:R-:W-:Y:S05]  /*6020*/  BRA `(.L_x_14479) ;  /* 0x0000002c00907947 */ /* 0x000fea0003800000 */
.L_x_14475:
        /* <DEDUP_REMOVED lines=30> */
.L_x_14481:
[----:B------:R-:W-:Y:S05]  /*6210*/  BSYNC B6 ;  /* 0x0000000000067941 */ /* 0x000fea0003800000 */
.L_x_14480:
[----:B------:R-:W2:Y:S01]  /*6220*/  LDL R20, [R1+0x24] ;  /* 0x0000240001147983 */ /* 0x000ea20000100800 */
[----:B------:R-:W-:Y:S01]  /*6230*/  ULDC.U8 UR4, c[0x0][0x410] ;  /* 0x0001040000047ab9 */ /* 0x000fe20000000000 */
[----:B------:R-:W-:Y:S01]  /*6240*/  BSSY B0, `(.L_x_14482) ;  /* 0x00002ba000007945 */ /* 0x000fe20003800000 */
[----:B------:R-:W-:Y:S02]  /*6250*/  ISETP.NE.AND P0, PT, RZ, UR4, PT ;  /* 0x00000004ff007c0c */ /* 0x000fe4000bf05270 */
[----:B--2---:R-:W-:-:S11]  /*6260*/  IADD3 R39, R19, R20, RZ ;  /* 0x0000001413277210 */ /* 0x004fd60007ffe0ff */
[----:B------:R-:W-:Y:S05]  /*6270*/  @!P0 BRA `(.L_x_14483) ;  /* 0x00000014009c8947 */ /* 0x000fea0003800000 */
[----:B------:R-:W0:Y:S01]  /*6280*/  LDC R40, c[0x0][0x448] ;  /* 0x00011200ff287b82 */ /* 0x000e220000000800 */
[----:B------:R-:W1:Y:S01]  /*6290*/  S2R R20, SR_TID.X ;  /* 0x0000000000147919 */ /* 0x000e620000002100 */
[----:B------:R-:W-:Y:S01]  /*62a0*/  ULDC.64 UR4, c[0x0][0x3f8] ;  /* 0x0000fe0000047ab9 */ /* 0x000fe20000000a00 */
[----:B------:R-:W-:Y:S01]  /*62b0*/  ULDC.64 UR6, c[0x0][0x408] ;  /* 0x0001020000067ab9 */ /* 0x000fe20000000a00 */
[----:B------:R-:W-:Y:S01]  /*62c0*/  IMAD.MOV.U32 R6, RZ, RZ, R26 ;  /* 0x000000ffff067224 */ /* 0x000fe200078e001a */
[----:B------:R-:W-:Y:S01]  /*62d0*/  SHF.R.S32.HI R38, RZ, 0x1f, R155 ;  /* 0x0000001fff267819 */ /* 0x000fe2000001149b */
[----:B------:R-:W-:Y:S02]  /*62e0*/  IMAD.MOV.U32 R7, RZ, RZ, R31 ;  /* 0x000000ffff077224 */ /* 0x000fe400078e001f */
[----:B------:R-:W-:Y:S02]  /*62f0*/  IMAD.MOV.U32 R8, RZ, RZ, R24 ;  /* 0x000000ffff087224 */ /* 0x000fe400078e0018 */
[----:B------:R-:W-:Y:S01]  /*6300*/  IMAD.MOV.U32 R9, RZ, RZ, R33 ;  /* 0x000000ffff097224 */ /* 0x000fe200078e0021 */
[----:B0-----:R-:W-:Y:S01]  /*6310*/  ISETP.NE.AND P0, PT, R40, 0x1, PT ;  /* 0x000000012800780c */ /* 0x001fe20003f05270 */
[----:B-1----:R-:W-:-:S12]  /*6320*/  VIADD R21, R20, 0xffffff80 ;  /* 0xffffff8014157836 */ /* 0x002fd80000000000 */
[----:B------:R-:W0:Y:S01]  /*6330*/  @P0 LDC R0, c[0x0][0x44c] ;  /* 0x00011300ff000b82 */ /* 0x000e220000000800 */
[----:B------:R-:W-:-:S04]  /*6340*/  SHF.R.S32.HI R20, RZ, 0x1f, R21 ;  /* 0x0000001fff147819 */ /* 0x000fc80000011415 */
[----:B------:R-:W-:-:S03]  /*6350*/  LEA.HI R20, R20, R21, RZ, 0x2 ;  /* 0x0000001514147211 */ /* 0x000fc600078f10ff */
[----:B------:R-:W1:Y:S01]  /*6360*/  @P0 LDC R5, c[0x0][0x450] ;  /* 0x00011400ff050b82 */ /* 0x000e620000000800 */
[----:B------:R-:W-:-:S05]  /*6370*/  LOP3.LUT R20, R20, 0xfffffffc, RZ, 0xc0, !PT ;  /* 0xfffffffc14147812 */ /* 0x000fca00078ec0ff */
[----:B------:R-:W-:-:S04]  /*6380*/  IMAD.IADD R20, R21, 0x1, -R20 ;  /* 0x0000000115147824 */ /* 0x000fc800078e0a14 */
[----:B------:R-:W-:-:S04]  /*6390*/  IMAD R3, R20, 0x60, R39 ;  /* 0x0000006014037824 */ /* 0x000fc800078e0227 */
        /* <DEDUP_REMOVED lines=23> */
.L_x_14709:
[----:B------:R-:W5:Y:S01]  /*6510*/  LDL R9, [R1+0x20] ;  /* 0x0000200001097983 */ /* 0x000f620000100800 */
[----:B------:R-:W-:Y:S01]  /*6520*/  BSSY B1, `(.L_x_14485) ;  /* 0x000001e000017945 */ /* 0x000fe20003800000 */
[----:B------:R-:W-:Y:S02]  /*6530*/  CS2R R32, SRZ ;  /* 0x0000000000207805 */ /* 0x000fe4000001ff00 */
[----:B------:R-:W-:Y:S02]  /*6540*/  CS2R R26, SRZ ;  /* 0x00000000001a7805 */ /* 0x000fe4000001ff00 */
[----:B------:R-:W-:Y:S02]  /*6550*/  CS2R R30, SRZ ;  /* 0x00000000001e7805 */ /* 0x000fe4000001ff00 */
[----:B------:R-:W-:Y:S01]  /*6560*/  CS2R R24, SRZ ;  /* 0x0000000000187805 */ /* 0x000fe2000001ff00 */
[----:B-----5:R-:W-:-:S05]  /*6570*/  IMAD R40, R9, R40, RZ ;  /* 0x0000002809287224 */ /* 0x020fca00078e02ff */
[----:B------:R-:W-:-:S13]  /*6580*/  ISETP.GE.AND P0, PT, R39, R40, PT ;  /* 0x000000282700720c */ /* 0x000fda0003f06270 */
[----:B------:R-:W-:Y:S05]  /*6590*/  @P0 BRA `(.L_x_14486) ;  /* 0x0000000000580947 */ /* 0x000fea0003800000 */
[----:B------:R-:W-:Y:S01]  /*65a0*/  ULDC UR4, c[0x0][0x3f4] ;  /* 0x0000fd0000047ab9 */ /* 0x000fe20000000800 */
[----:B--2---:R-:W-:Y:S01]  /*65b0*/  MOV R10, R0 ;  /* 0x00000000000a7202 */ /* 0x004fe20000000f00 */
[----:B-1----:R-:W-:Y:S01]  /*65c0*/  IMAD.MOV.U32 R11, RZ, RZ, R3 ;  /* 0x000000ffff0b7224 */ /* 0x002fe200078e0003 */
[----:B------:R-:W-:Y:S02]  /*65d0*/  ISETP.GE.AND P3, PT, R155, UR4, PT ;  /* 0x000000049b007c0c */ /* 0x000fe4000bf66270 */
[----:B------:R-:W-:Y:S02]  /*65e0*/  CS2R R30, SRZ ;  /* 0x00000000001e7805 */ /* 0x000fe4000001ff00 */
[----:B------:R-:W-:Y:S01]  /*65f0*/  ISETP.GE.AND P2, PT, R152, UR4, PT ;  /* 0x0000000498007c0c */ /* 0x000fe2000bf46270 */
[----:B---3--:R-:W-:-:S08]  /*6600*/  IMAD.MOV.U32 R15, RZ, RZ, R5 ;  /* 0x000000ffff0f7224 */ /* 0x008fd000078e0005 */
[C---:B------:R-:W-:Y:S01]  /*6610*/  @!P3 IMAD.SHL.U32 R35, R155.reuse, 0x2, RZ ;  /* 0x000000029b23b824 */ /* 0x040fe200078e00ff */
[----:B------:R-:W-:Y:S02]  /*6620*/  @!P3 SHF.L.U64.HI R26, R155, 0x1, R38 ;  /* 0x000000019b1ab819 */ /* 0x000fe40000010226 */
[----:B------:R-:W-:Y:S02]  /*6630*/  CS2R R32, SRZ ;  /* 0x0000000000207805 */ /* 0x000fe4000001ff00 */
[----:B------:R-:W-:Y:S01]  /*6640*/  CS2R R24, SRZ ;  /* 0x0000000000187805 */ /* 0x000fe2000001ff00 */
[----:B------:R-:W-:Y:S01]  /*6650*/  @!P2 IMAD.WIDE R10, R152, 0x2, R10 ;  /* 0x00000002980aa825 */ /* 0x000fe200078e020a */
[-C--:B------:R-:W-:Y:S02]  /*6660*/  @!P3 IADD3 R20, P0, R0, R35.reuse, RZ ;  /* 0x000000230014b210 */ /* 0x080fe40007f1e0ff */
[----:B----4-:R-:W-:Y:S01]  /*6670*/  @!P3 IADD3 R34, P1, R14, R35, RZ ;  /* 0x000000230e22b210 */ /* 0x010fe20007f3e0ff */
[----:B------:R-:W-:Y:S01]  /*6680*/  @!P2 IMAD.WIDE R12, R152, 0x2, R14 ;  /* 0x00000002980ca825 */ /* 0x000fe200078e020e */
[----:B------:R1:W5:Y:S03]  /*6690*/  @!P2 LD.E.64 R30, desc[UR40][R10.64] ;  /* 0x000000280a1ea980 */ /* 0x000366000c101b00 */
[--C-:B------:R-:W-:Y:S01]  /*66a0*/  @!P3 IMAD.X R21, R3, 0x1, R26.reuse, P0 ;  /* 0x000000010315b824 */ /* 0x100fe200000e061a */
[----:B------:R1:W5:Y:S01]  /*66b0*/  @!P2 LD.E.64 R32, desc[UR40][R12.64] ;  /* 0x000000280c20a980 */ /* 0x000362000c101b00 */
[----:B------:R-:W-:Y:S01]  /*66c0*/  @!P3 IMAD.X R35, R5, 0x1, R26, P1 ;  /* 0x000000010523b824 */ /* 0x000fe200008e061a */
[----:B------:R-:W-:-:S02]  /*66d0*/  CS2R R26, SRZ ;  /* 0x00000000001a7805 */ /* 0x000fc4000001ff00 */
[----:B------:R1:W5:Y:S04]  /*66e0*/  @!P3 LD.E.64 R24, desc[UR40][R20.64] ;  /* 0x000000281418b980 */ /* 0x000368000c101b00 */
[----:B------:R1:W5:Y:S02]  /*66f0*/  @!P3 LD.E.64 R26, desc[UR40][R34.64] ;  /* 0x00000028221ab980 */ /* 0x000364000c101b00 */
.L_x_14486:
[----:B------:R-:W-:Y:S05]  /*6700*/  BSYNC B1 ;  /* 0x0000000000017941 */ /* 0x000fea0003800000 */
.L_x_14485:
[----:B--2--5:R-:W-:Y:S01]  /*6710*/  IMAD.MOV.U32 R0, RZ, RZ, R32 ;  /* 0x000000ffff007224 */ /* 0x024fe200078e0020 */
[----:B------:R-:W-:Y:S01]  /*6720*/  MOV R9, R27 ;  /* 0x0000001b00097202 */ /* 0x000fe20000000f00 */
[----:B-1----:R-:W-:Y:S01]  /*6730*/  IMAD.MOV.U32 R3, RZ, RZ, R33 ;  /* 0x000000ffff037224 */ /* 0x002fe200078e0021 */
[----:B------:R-:W-:Y:S01]  /*6740*/  UMOV UR4, 0xffffffff ;  /* 0xffffffff00047882 */ /* 0x000fe20000000000 */
        /* <DEDUP_REMOVED lines=19> */
.L_x_14715:
        /* <DEDUP_REMOVED lines=15> */
[----:B------:R-:W-:Y:S01]  /*6970*/  MOV R7, R3 ;  /* 0x0000000300077202 */ /* 0x000fe20000000f00 */
[----:B---3--:R-:W-:Y:S01]  /*6980*/  IMAD.MOV.U32 R6, RZ, RZ, R0 ;  /* 0x000000ffff067224 */ /* 0x008fe200078e0000 */
[----:B------:R-:W-:Y:S02]  /*6990*/  ISETP.GE.AND P3, PT, R155, UR4, PT ;  /* 0x000000049b007c0c */ /* 0x000fe4000bf66270 */
[----:B------:R-:W-:Y:S02]  /*69a0*/  CS2R R12, SRZ ;  /* 0x00000000000c7805 */ /* 0x000fe4000001ff00 */
[----:B------:R-:W-:Y:S01]  /*69b0*/  ISETP.GE.AND P2, PT, R152, UR4, PT ;  /* 0x0000000498007c0c */ /* 0x000fe2000bf46270 */
[----:B------:R-:W-:-:S08]  /*69c0*/  IMAD.MOV.U32 R15, RZ, RZ, R5 ;  /* 0x000000ffff0f7224 */ /* 0x000fd000078e0005 */
[C---:B------:R-:W-:Y:S01]  /*69d0*/  @!P3 IMAD.SHL.U32 R9, R155.reuse, 0x2, RZ ;  /* 0x000000029b09b824 */ /* 0x040fe200078e00ff */
[----:B------:R-:W-:Y:S02]  /*69e0*/  @!P3 SHF.L.U64.HI R10, R155, 0x1, R38 ;  /* 0x000000019b0ab819 */ /* 0x000fe40000010226 */
[----:B------:R-:W-:Y:S01]  /*69f0*/  CS2R R20, SRZ ;  /* 0x0000000000147805 */ /* 0x000fe2000001ff00 */
[----:B------:R-:W-:Y:S01]  /*6a00*/  @!P2 IMAD.WIDE R6, R152, 0x2, R6 ;  /* 0x000000029806a825 */ /* 0x000fe200078e0206 */
[-C--:B------:R-:W-:Y:S02]  /*6a10*/  @!P3 IADD3 R38, P0, R0, R9.reuse, RZ ;  /* 0x000000090026b210 */ /* 0x080fe40007f1e0ff */
[----:B----4-:R-:W-:Y:S02]  /*6a20*/  @!P3 IADD3 R4, P1, R14, R9, RZ ;  /* 0x000000090e04b210 */ /* 0x010fe40007f3e0ff */
[----:B------:R-:W-:Y:S01]  /*6a30*/  CS2R R8, SRZ ;  /* 0x0000000000087805 */ /* 0x000fe2000001ff00 */
[----:B------:R0:W5:Y:S01]  /*6a40*/  @!P2 LD.E.64 R12, desc[UR40][R6.64] ;  /* 0x00000028060ca980 */ /* 0x000162000c101b00 */
[----:B------:R-:W-:-:S02]  /*6a50*/  @!P3 IMAD.X R39, R3, 0x1, R10, P0 ;  /* 0x000000010327b824 */ /* 0x000fc400000e060a */
[----:B------:R-:W-:Y:S01]  /*6a60*/  @!P3 IMAD.X R5, R5, 0x1, R10, P1 ;  /* 0x000000010505b824 */ /* 0x000fe200008e060a */
[----:B------:R-:W-:Y:S01]  /*6a70*/  CS2R R10, SRZ ;  /* 0x00000000000a7805 */ /* 0x000fe2000001ff00 */
[----:B------:R-:W-:Y:S01]  /*6a80*/  @!P2 IMAD.WIDE R14, R152, 0x2, R14 ;  /* 0x00000002980ea825 */ /* 0x000fe200078e020e */
[----:B------:R0:W5:Y:S04]  /*6a90*/  @!P3 LD.E.64 R8, desc[UR40][R38.64] ;  /* 0x000000282608b980 */ /* 0x000168000c101b00 */
[----:B------:R0:W5:Y:S04]  /*6aa0*/  @!P2 LD.E.64 R20, desc[UR40][R14.64] ;  /* 0x000000280e14a980 */ /* 0x000168000c101b00 */
[----:B------:R0:W5:Y:S02]  /*6ab0*/  @!P3 LD.E.64 R10, desc[UR40][R4.64] ;  /* 0x00000028040ab980 */ /* 0x000164000c101b00 */
.L_x_14489:
[----:B------:R-:W-:Y:S05]  /*6ac0*/  BSYNC B1 ;  /* 0x0000000000017941 */ /* 0x000fea0003800000 */
.L_x_14488:
[----:B0-----:R-:W0:Y:S01]  /*6ad0*/  S2R R7, SR_TID.X ;  /* 0x0000000000077919 */ /* 0x001e220000002100 */
[----:B------:R-:W1:Y:S01]  /*6ae0*/  SYNCS.PHASECHK.TRANS64.TRYWAIT P0, [R2+URZ+0x16800], R37 ;  /* 0x01680025020075a7 */ /* 0x000e62000800017f */
[----:B------:R-:W-:Y:S01]  /*6af0*/  LOP3.LUT R3, R34, 0x1c0, RZ, 0xc0, !PT ;  /* 0x000001c022037812 */ /* 0x000fe200078ec0ff */
[----:B-----5:R-:W-:Y:S01]  /*6b00*/  IMAD.MOV.U32 R4, RZ, RZ, R20 ;  /* 0x000000ffff047224 */ /* 0x020fe200078e0014 */
[----:B------:R-:W-:Y:S01]  /*6b10*/  MOV R6, R12 ;  /* 0x0000000c00067202 */ /* 0x000fe20000000f00 */
[----:B------:R-:W-:Y:S01]  /*6b20*/  IMAD.MOV.U32 R5, RZ, RZ, R11 ;  /* 0x000000ffff057224 */ /* 0x000fe200078e000b */
[----:B---3--:R-:W-:Y:S01]  /*6b30*/  LOP3.LUT R0, R3, 0x18, R16, 0xf8, !PT ;  /* 0x0000001803007812 */ /* 0x008fe200078ef810 */
[----:B------:R-:W-:Y:S01]  /*6b40*/  IMAD R34, R29, -0xc0, R40 ;  /* 0xffffff401d227824 */ /* 0x000fe200078e0228 */
[----:B------:R-:W-:Y:S01]  /*6b50*/  SHF.R.U32.HI R3, RZ, 0x3, R3 ;  /* 0x00000003ff037819 */ /* 0x000fe20000011603 */
[----:B------:R-:W-:Y:S01]  /*6b60*/  BSSY B1, `(.L_x_14490) ;  /* 0x0000019000017945 */ /* 0x000fe20003800000 */
[----:B------:R-:W-:Y:S01]  /*6b70*/  PRMT R36, R4, 0x7610, R36 ;  /* 0x0000761004247816 */ /* 0x000fe20000000024 */
[----:B------:R-:W-:Y:S01]  /*6b80*/  IMAD.MOV.U32 R4, RZ, RZ, R10 ;  /* 0x000000ffff047224 */ /* 0x000fe200078e000a */
[----:B------:R-:W-:Y:S01]  /*6b90*/  LOP3.LUT R0, R0, R3, RZ, 0x3c, !PT ;  /* 0x0000000300007212 */ /* 0x000fe200078e3cff */
[----:B------:R-:W-:Y:S01]  /*6ba0*/  IMAD.MOV.U32 R3, RZ, RZ, R21 ;  /* 0x000000ffff037224 */ /* 0x000fe200078e0015 */
[----:B------:R-:W-:-:S02]  /*6bb0*/  VIMNMX R34, R34, 0xc0, PT ;  /* 0x000000c022227848 */ /* 0x000fc40003fe0100 */
[----:B----4-:R-:W-:Y:S01]  /*6bc0*/  PRMT R14, R4, 0x5410, R5 ;  /* 0x00005410040e7816 */ /* 0x010fe20000000005 */
[----:B------:R-:W-:Y:S01]  /*6bd0*/  IMAD.MOV.U32 R4, RZ, RZ, R8 ;  /* 0x000000ffff047224 */ /* 0x000fe200078e0008 */
[----:B------:R-:W-:Y:S01]  /*6be0*/  PRMT R29, R3, 0x7610, R29 ;  /* 0x00007610031d7816 */ /* 0x000fe2000000001d */
[----:B------:R-:W-:Y:S01]  /*6bf0*/  IMAD.MOV.U32 R5, RZ, RZ, R9 ;  /* 0x000000ffff057224 */ /* 0x000fe200078e0009 */
[----:B------:R-:W-:Y:S02]  /*6c00*/  PRMT R48, R48, 0x5410, R6 ;  /* 0x0000541030307816 */ /* 0x000fe40000000006 */
[----:B------:R-:W-:Y:S02]  /*6c10*/  PRMT R15, R4, 0x7610, R15 ;  /* 0x00007610040f7816 */ /* 0x000fe4000000000f */
[----:B------:R-:W-:Y:S02]  /*6c20*/  LOP3.LUT P2, RZ, R42, 0x4, RZ, 0xc0, !PT ;  /* 0x000000042aff7812 */ /* 0x000fe4000784c0ff */
[----:B------:R-:W-:Y:S01]  /*6c30*/  ISETP.GE.AND P1, PT, R19, R34, PT ;  /* 0x000000221300720c */ /* 0x000fe20003f26270 */
[----:B0-----:R-:W-:-:S05]  /*6c40*/  VIADD R38, R7, 0xffffff80 ;  /* 0xffffff8007267836 */ /* 0x001fca0000000000 */
[----:B------:R-:W-:-:S04]  /*6c50*/  SHF.R.S32.HI R7, RZ, 0x1f, R38 ;  /* 0x0000001fff077819 */ /* 0x000fc80000011426 */
[----:B------:R-:W-:-:S04]  /*6c60*/  LEA.HI R7, R7, R38, RZ, 0x5 ;  /* 0x0000002607077211 */ /* 0x000fc800078f28ff */
[----:B------:R-:W-:-:S05]  /*6c70*/  SHF.R.S32.HI R7, RZ, 0x5, R7 ;  /* 0x00000005ff077819 */ /* 0x000fca0000011407 */
[----:B------:R-:W-:Y:S02]  /*6c80*/  IMAD R3, R7, 0x200, R0 ;  /* 0x0000020007037824 */ /* 0x000fe400078e0200 */
[----:B------:R-:W-:Y:S02]  /*6c90*/  IMAD.MOV.U32 R0, RZ, RZ, R13 ;  /* 0x000000ffff007224 */ /* 0x000fe400078e000d */
[----:B------:R-:W-:-:S03]  /*6ca0*/  IMAD R3, R3, 0x2, R2 ;  /* 0x0000000203037824 */ /* 0x000fc600078e0202 */
[----:B------:R-:W-:Y:S01]  /*6cb0*/  PRMT R29, R29, 0x5410, R0 ;  /* 0x000054101d1d7816 */ /* 0x000fe20000000000 */
[C---:B------:R-:W-:Y:S02]  /*6cc0*/  VIADD R4, R3.reuse, 0x8400 ;  /* 0x0000840003047836 */ /* 0x040fe40000000000 */
[----:B------:R-:W-:Y:S01]  /*6cd0*/  VIADD R0, R3, 0x8440 ;  /* 0x0000844003007836 */ /* 0x000fe20000000000 */
[----:B-1----:R-:W-:Y:S06]  /*6ce0*/  @!P0 BRA `(.L_x_14491) ;  /* 0x0000013400288947 */ /* 0x002fec0003800000 */
.L_x_14716:
[----:B------:R-:W-:Y:S05]  /*6cf0*/  BSYNC B1 ;  /* 0x0000000000017941 */ /* 0x000fea0003800000 */
.L_x_14490:
[----:B------:R-:W-:Y:S01]  /*6d00*/  BSSY B1, `(.L_x_14492) ;  /* 0x000005f000017945 */ /* 0x000fe20003800000 */
[----:B------:R-:W-:Y:S02]  /*6d10*/  PRMT R15, R15, 0x5410, R5 ;  /* 0x000054100f0f7816 */ /* 0x000fe40000000005 */
[----:B------:R-:W-:Y:S01]  /*6d20*/  @P2 IADD3 R0, R4, -0x40, RZ ;  /* 0xffffffc004002810 */ /* 0x000fe20007ffe0ff */
[----:B------:R-:W-:Y:S06]  /*6d30*/  @P1 BRA `(.L_x_14493) ;  /* 0x00000004006c1947 */ /* 0x000fec0003800000 */
[----:B------:R-:W1:Y:S01]  /*6d40*/  LDC R4, c[0x0][0x3f4] ;  /* 0x0000fd00ff047b82 */ /* 0x000e620000000800 */
[----:B------:R-:W-:Y:S01]  /*6d50*/  BSSY B2, `(.L_x_14494) ;  /* 0x000002e000027945 */ /* 0x000fe20003800000 */
[-C--:B-1----:R-:W-:Y:S02]  /*6d60*/  ISETP.GE.AND P0, PT, R152, R4.reuse, PT ;  /* 0x000000049800720c */ /* 0x082fe40003f06270 */
[----:B------:R-:W-:-:S11]  /*6d70*/  ISETP.GE.AND P1, PT, R155, R4, PT ;  /* 0x000000049b00720c */ /* 0x000fd60003f26270 */
[----:B------:R-:W-:Y:S05]  /*6d80*/  @P0 BRA `(.L_x_14495) ;  /* 0x0000000000a80947 */ /* 0x000fea0003800000 */
[----:B------:R-:W1:Y:S01]  /*6d90*/  LDS.128 R4, [R3+0x8400] ;  /* 0x0084000003047984 */ /* 0x000e620000000c00 */
[----:B------:R-:W-:Y:S01]  /*6da0*/  SHF.R.U32.HI R40, RZ, 0x10, R33 ;  /* 0x00000010ff287819 */ /* 0x000fe20000011621 */
[--C-:B------:R-:W-:Y:S01]  /*6db0*/  HADD2.F32 R39, -RZ, R41.reuse.H0_H0 ;  /* 0x20000029ff277230 */ /* 0x100fe20000004100 */
[----:B------:R-:W-:Y:S01]  /*6dc0*/  SHF.R.U32.HI R38, RZ, 0x10, R31 ;  /* 0x00000010ff267819 */ /* 0x000fe2000001161f */
[----:B0-----:R-:W-:Y:S01]  /*6dd0*/  HADD2.F32 R37, -RZ, R41.H1_H1 ;  /* 0x30000029ff257230 */ /* 0x001fe20000004100 */
        /* <DEDUP_REMOVED lines=37> */
.L_x_14495:
[----:B------:R-:W-:Y:S05]  /*7030*/  BSYNC B2 ;  /* 0x0000000000027941 */ /* 0x000fea0003800000 */
.L_x_14494:
[----:B------:R-:W-:Y:S05]  /*7040*/  @P1 BRA `(.L_x_14493) ;  /* 0x0000000000a81947 */ /* 0x000fea0003800000 */
[----:B-1----:R-:W1:Y:S01]  /*7050*/  LDS.128 R4, [R0] ;  /* 0x0000000000047984 */ /* 0x002e620000000c00 */
[----:B------:R-:W-:Y:S01]  /*7060*/  SHF.R.U32.HI R31, RZ, 0x10, R25 ;  /* 0x00000010ff1f7819 */ /* 0x000fe20000011619 */
[----:B------:R-:W-:Y:S01]  /*7070*/  HADD2.F32 R30, -RZ, R48.H0_H0 ;  /* 0x20000030ff1e7230 */ /* 0x000fe20000004100 */
[--C-:B------:R-:W-:Y:S01]  /*7080*/  SHF.R.U32.HI R33, RZ, 0x10, R27.reuse ;  /* 0x00000010ff217819 */ /* 0x100fe2000001161b */
[----:B------:R-:W-:Y:S01]  /*7090*/  HADD2.F32 R32, -RZ, R36.H1_H1 ;  /* 0x30000024ff207230 */ /* 0x000fe20000004100 */
[----:B------:R-:W-:Y:S01]  /*70a0*/  SHF.R.U64 R39, R26, 0x10, R27 ;  /* 0x000000101a277819 */ /* 0x000fe2000000121b */
[----:B------:R-:W-:Y:S01]  /*70b0*/  HADD2.F32 R31, -RZ, R31.H0_H0 ;  /* 0x2000001fff1f7230 */ /* 0x000fe20000004100 */
[----:B------:R-:W-:Y:S01]  /*70c0*/  SHF.R.U64 R41, R24, 0x10, R25 ;  /* 0x0000001018297819 */ /* 0x000fe20000001219 */
[----:B------:R-:W-:Y:S02]  /*70d0*/  HADD2.F32 R33, -RZ, R33.H0_H0 ;  /* 0x20000021ff217230 */ /* 0x000fe40000004100 */
[----:B-1----:R-:W-:-:S02]  /*70e0*/  HADD2.F32 R27, -RZ, R7.H1_H1 ;  /* 0x30000007ff1b7230 */ /* 0x002fc40000004100 */
[----:B------:R-:W-:Y:S02]  /*70f0*/  HADD2.F32 R26, -RZ, R7.H0_H0 ;  /* 0x20000007ff1a7230 */ /* 0x000fe40000004100 */
[--C-:B------:R-:W-:Y:S02]  /*7100*/  HADD2.F32 R7, -RZ, R4.reuse.H0_H0 ;  /* 0x20000004ff077230 */ /* 0x100fe40000004100 */
[C---:B------:R-:W-:Y:S01]  /*7110*/  FMUL.FTZ R40, R27.reuse, R31 ;  /* 0x0000001f1b287220 */ /* 0x040fe20000410000 */
[----:B------:R-:W-:Y:S02]  /*7120*/  HADD2.F32 R4, -RZ, R4.H1_H1 ;  /* 0x30000004ff047230 */ /* 0x000fe40000004100 */
[-C--:B0-----:R-:W-:Y:S01]  /*7130*/  FMUL.FTZ R37, R27, R33.reuse ;  /* 0x000000211b257220 */ /* 0x081fe20000410000 */
[--C-:B------:R-:W-:Y:S02]  /*7140*/  HADD2.F32 R24, -RZ, R6.reuse.H0_H0 ;  /* 0x20000006ff187230 */ /* 0x100fe40000004100 */
[----:B------:R-:W-:Y:S01]  /*7150*/  FFMA.FTZ R42, R26, R33, R40 ;  /* 0x000000211a2a7223 */ /* 0x000fe20000010028 */
[----:B------:R-:W-:-:S02]  /*7160*/  HADD2.F32 R25, -RZ, R6.H1_H1 ;  /* 0x30000006ff197230 */ /* 0x000fc40000004100 */
[----:B------:R-:W-:Y:S01]  /*7170*/  FMUL.FTZ R38, R4, R32 ;  /* 0x0000002004267220 */ /* 0x000fe20000410000 */
[----:B------:R-:W-:Y:S02]  /*7180*/  HADD2.F32 R27, -RZ, R35.H1_H1 ;  /* 0x30000023ff1b7230 */ /* 0x000fe40000004100 */
[----:B------:R-:W-:Y:S01]  /*7190*/  FFMA.FTZ R37, R26, R31, -R37 ;  /* 0x0000001f1a257223 */ /* 0x000fe20000010825 */
        /* <DEDUP_REMOVED lines=21> */
.L_x_14493:
[----:B------:R-:W-:Y:S05]  /*72f0*/  BSYNC B1 ;  /* 0x0000000000017941 */ /* 0x000fea0003800000 */
.L_x_14492:
[----:B-12---:R-:W-:-:S05]  /*7300*/  VIADD R4, R19, 0x60 ;  /* 0x0000006013047836 */ /* 0x006fca0000000000 */
[----:B------:R-:W-:-:S13]  /*7310*/  ISETP.GE.AND P0, PT, R4, R34, PT ;  /* 0x000000220400720c */ /* 0x000fda0003f06270 */
[----:B------:R-:W-:Y:S05]  /*7320*/  @P0 BRA `(.L_x_14496) ;  /* 0x0000001800ac0947 */ /* 0x000fea0003800000 */
[----:B------:R-:W1:Y:S01]  /*7330*/  LDC R4, c[0x0][0x3f4] ;  /* 0x0000fd00ff047b82 */ /* 0x000e620000000800 */
[----:B------:R-:W-:Y:S01]  /*7340*/  BSSY B1, `(.L_x_14497) ;  /* 0x000002e000017945 */ /* 0x000fe20003800000 */
[-C--:B-1----:R-:W-:Y:S02]  /*7350*/  ISETP.GE.AND P0, PT, R152, R4.reuse, PT ;  /* 0x000000049800720c */ /* 0x082fe40003f06270 */
[----:B------:R-:W-:-:S11]  /*7360*/  ISETP.GE.AND P1, PT, R155, R4, PT ;  /* 0x000000049b00720c */ /* 0x000fd60003f26270 */
[----:B------:R-:W-:Y:S05]  /*7370*/  @P0 BRA `(.L_x_14498) ;  /* 0x0000000000a80947 */ /* 0x000fea0003800000 */
[----:B------:R-:W1:Y:S01]  /*7380*/  LDS.128 R4, [R3+0xb400] ;  /* 0x00b4000003047984 */ /* 0x000e620000000c00 */
        /* <DEDUP_REMOVED lines=41> */
.L_x_14498:
[----:B------:R-:W-:Y:S05]  /*7620*/  BSYNC B1 ;  /* 0x0000000000017941 */ /* 0x000fea0003800000 */
.L_x_14497:
[----:B------:R-:W-:Y:S05]  /*7630*/  @P1 BRA `(.L_x_14496) ;  /* 0x0000001400e81947 */ /* 0x000fea0003800000 */
[----:B-1----:R-:W1:Y:S01]  /*7640*/  LDS.128 R4, [R0+0x3000] ;  /* 0x0030000000047984 */ /* 0x002e620000000c00 */
        /* <DEDUP_REMOVED lines=42> */
.L_x_14483:
[----:B------:R-:W0:Y:S01]  /*78f0*/  S2R R0, SR_TID.X ;  /* 0x0000000000007919 */ /* 0x000e220000002100 */
[----:B------:R-:W1:Y:S01]  /*7900*/  LDC R32, c[0x0][0x448] ;  /* 0x00011200ff207b82 */ /* 0x000e620000000800 */
[----:B------:R-:W-:Y:S01]  /*7910*/  ULDC.64 UR4, c[0x0][0x3f8] ;  /* 0x0000fe0000047ab9 */ /* 0x000fe20000000a00 */
[----:B------:R-:W-:Y:S01]  /*7920*/  ULDC.64 UR6, c[0x0][0x408] ;  /* 0x0001020000067ab9 */ /* 0x000fe20000000a00 */
[----:B------:R-:W-:Y:S01]  /*7930*/  IMAD.MOV.U32 R27, RZ, RZ, R31 ;  /* 0x000000ffff1b7224 */ /* 0x000fe200078e001f */
[----:B------:R-:W-:Y:S01]  /*7940*/  SHF.R.S32.HI R43, RZ, 0x1f, R16 ;  /* 0x0000001fff2b7819 */ /* 0x000fe20000011410 */
[----:B------:R-:W-:Y:S01]  /*7950*/  IMAD.MOV.U32 R4, RZ, RZ, R24 ;  /* 0x000000ffff047224 */ /* 0x000fe200078e0018 */
[----:B-1----:R-:W-:Y:S01]  /*7960*/  ISETP.NE.AND P0, PT, R32, 0x1, PT ;  /* 0x000000012000780c */ /* 0x002fe20003f05270 */
[----:B0-----:R-:W-:-:S05]  /*7970*/  VIADD R0, R0, 0xffffff80 ;  /* 0xffffff8000007836 */ /* 0x001fca0000000000 */
[----:B------:R-:W-:-:S07]  /*7980*/  SHF.R.S32.HI R3, RZ, 0x1f, R0 ;  /* 0x0000001fff037819 */ /* 0x000fce0000011400 */
[----:B------:R-:W0:Y:S01]  /*7990*/  @P0 LDC R5, c[0x0][0x450] ;  /* 0x00011400ff050b82 */ /* 0x000e220000000800 */
[----:B------:R-:W-:-:S04]  /*79a0*/  LEA.HI R3, R3, R0, RZ, 0x2 ;  /* 0x0000000003037211 */ /* 0x000fc800078f10ff */
[----:B------:R-:W-:-:S05]  /*79b0*/  LOP3.LUT R3, R3, 0xfffffffc, RZ, 0xc0, !PT ;  /* 0xfffffffc03037812 */ /* 0x000fca00078ec0ff */
[----:B------:R-:W-:Y:S02]  /*79c0*/  IMAD.IADD R3, R0, 0x1, -R3 ;  /* 0x0000000100037824 */ /* 0x000fe400078e0a03 */
[----:B------:R-:W1:Y:S02]  /*79d0*/  @P0 LDC R0, c[0x0][0x44c] ;  /* 0x00011300ff000b82 */ /* 0x000e640000000800 */
[----:B------:R-:W-:-:S04]  /*79e0*/  IMAD R3, R3, 0x60, R39 ;  /* 0x0000006003037824 */ /* 0x000fc800078e0227 */
[----:B-1----:R-:W-:-:S05]  /*79f0*/  @P0 IMAD.HI.U32 R0, R3, R0, RZ ;  /* 0x0000000003000227 */ /* 0x002fca00078e00ff */
[----:B0-----:R-:W-:Y:S01]  /*7a00*/  @P0 SHF.R.U32.HI R3, RZ, R5, R0 ;  /* 0x00000005ff030219 */ /* 0x001fe20000011600 */
        /* <DEDUP_REMOVED lines=18> */
[----:B------:R-:W2:Y:S01]  /*7b30*/  LDL R6, [R1+0x20] ;  /* 0x0000200001067983 */ /* 0x000ea20000100800 */
[----:B------:R-:W0:Y:S03]  /*7b40*/  LDC R41, c[0x0][0x3f4] ;  /* 0x0000fd00ff297b82 */ /* 0x000e260000000800 */
[----:B------:R-:W1:Y:S04]  /*7b50*/  SHFL.IDX PT, R3, R25, RZ, 0x1c1f ;  /* 0x001c1fff19037589 */ /* 0x000e6800000e0000 */
[----:B------:R-:W3:Y:S04]  /*7b60*/  SHFL.IDX PT, R0, R26, RZ, 0x1c1f ;  /* 0x001c1fff1a007589 */ /* 0x000ee800000e0000 */
[----:B------:R-:W4:Y:S04]  /*7b70*/  SHFL.IDX PT, R14, R27, RZ, 0x1c1f ;  /* 0x001c1fff1b0e7589 */ /* 0x000f2800000e0000 */
[----:B------:R-:W5:Y:S01]  /*7b80*/  SHFL.IDX PT, R4, R24, RZ, 0x1c1f ;  /* 0x001c1fff18047589 */ /* 0x000f6200000e0000 */
[----:B0-----:R-:W-:Y:S01]  /*7b90*/  ISETP.GE.AND P0, PT, R16, R41, PT ;  /* 0x000000291000720c */ /* 0x001fe20003f06270 */
[----:B--2---:R-:W-:-:S05]  /*7ba0*/  IMAD R32, R6, R32, RZ ;  /* 0x0000002006207224 */ /* 0x004fca00078e02ff */
[----:B------:R-:W-:-:S13]  /*7bb0*/  ISETP.GE.OR P1, PT, R39, R32, P0 ;  /* 0x000000202700720c */ /* 0x000fda0000726670 */
[C---:B------:R-:W-:Y:S02]  /*7bc0*/  @!P1 SHF.L.U32 R5, R16.reuse, 0x1, RZ ;  /* 0x0000000110059819 */ /* 0x040fe400000006ff */
[----:B------:R-:W-:Y:S02]  /*7bd0*/  @!P1 SHF.L.U64.HI R21, R16, 0x1, R43 ;  /* 0x0000000110159819 */ /* 0x000fe4000001022b */
[----:B-1----:R-:W-:-:S05]  /*7be0*/  @!P1 IADD3 R6, P2, R3, R5, RZ ;  /* 0x0000000503069210 */ /* 0x002fca0007f5e0ff */
[----:B---3--:R-:W-:-:S05]  /*7bf0*/  @!P1 IMAD.X R7, R0, 0x1, R21, P2 ;  /* 0x0000000100079824 */ /* 0x008fca00010e0615 */
[----:B------:R-:W2:Y:S01]  /*7c00*/  @!P1 LD.E.128 R8, desc[UR40][R6.64] ;  /* 0x0000002806089980 */ /* 0x000ea2000c101d00 */
[----:B----4-:R-:W-:-:S05]  /*7c10*/  @!P1 IADD3 R14, P2, R14, R5, RZ ;  /* 0x000000050e0e9210 */ /* 0x010fca0007f5e0ff */
[----:B-----5:R-:W-:-:S04]  /*7c20*/  @!P1 IMAD.X R3, R4, 0x1, R21, P2 ;  /* 0x0000000104039824 */ /* 0x020fc800010e0615 */
[----:B------:R-:W-:-:S05]  /*7c30*/  @!P1 IMAD.MOV.U32 R15, RZ, RZ, R3 ;  /* 0x000000ffff0f9224 */ /* 0x000fca00078e0003 */
[----:B------:R0:W3:Y:S01]  /*7c40*/  @!P1 LD.E.128 R4, desc[UR40][R14.64] ;  /* 0x000000280e049980 */ /* 0x0000e2000c101d00 */
[----:B------:R-:W-:Y:S02]  /*7c50*/  CS2R R34, SRZ ;  /* 0x0000000000227805 */ /* 0x000fe4000001ff00 */
[----:B------:R-:W-:Y:S02]  /*7c60*/  CS2R R36, SRZ ;  /* 0x0000000000247805 */ /* 0x000fe4000001ff00 */
[----:B------:R-:W-:Y:S01]  /*7c70*/  CS2R R30, SRZ ;  /* 0x00000000001e7805 */ /* 0x000fe2000001ff00 */
[----:B------:R-:W1:Y:S01]  /*7c80*/  SHFL.IDX PT, R24, R24, 0x1, 0x1c1f ;  /* 0x003c1f0018187f89 */ /* 0x000e6200000e0000 */
[----:B------:R-:W-:-:S03]  /*7c90*/  CS2R R20, SRZ ;  /* 0x0000000000147805 */ /* 0x000fc6000001ff00 */
[----:B0-----:R0:W4:Y:S01]  /*7ca0*/  SHFL.IDX PT, R14, R27, 0x1, 0x1c1f ;  /* 0x003c1f001b0e7f89 */ /* 0x00112200000e0000 */
[----:B--2---:R-:W-:Y:S01]  /*7cb0*/  @!P1 IMAD.MOV.U32 R34, RZ, RZ, R8 ;  /* 0x000000ffff229224 */ /* 0x004fe200078e0008 */
[----:B------:R-:W-:Y:S01]  /*7cc0*/  @!P1 MOV R37, R11 ;  /* 0x0000000b00259202 */ /* 0x000fe20000000f00 */
[----:B------:R-:W-:Y:S02]  /*7cd0*/  @!P1 IMAD.MOV.U32 R35, RZ, RZ, R9 ;  /* 0x000000ffff239224 */ /* 0x000fe400078e0009 */
[----:B------:R-:W-:Y:S02]  /*7ce0*/  IMAD.MOV.U32 R0, RZ, RZ, R34 ;  /* 0x000000ffff007224 */ /* 0x000fe400078e0022 */
[----:B------:R-:W-:Y:S02]  /*7cf0*/  IMAD.MOV.U32 R3, RZ, RZ, R35 ;  /* 0x000000ffff037224 */ /* 0x000fe400078e0023 */
[----:B------:R-:W-:Y:S01]  /*7d00*/  @!P1 IMAD.MOV.U32 R36, RZ, RZ, R10 ;  /* 0x000000ffff249224 */ /* 0x000fe200078e000a */
[----:B------:R-:W-:Y:S01]  /*7d10*/  PRMT R42, R0, 0x7610, R42 ;  /* 0x00007610002a7816 */ /* 0x000fe2000000002a */
[----:B------:R-:W-:Y:S01]  /*7d20*/  IMAD.MOV.U32 R9, RZ, RZ, R37 ;  /* 0x000000ffff097224 */ /* 0x000fe200078e0025 */
[----:B------:R-:W-:Y:S01]  /*7d30*/  PRMT R45, R45, 0x5410, R3 ;  /* 0x000054102d2d7816 */ /* 0x000fe20000000003 */
[----:B------:R0:W2:Y:S01]  /*7d40*/  SHFL.IDX PT, R0, R26, 0x1, 0x1c1f ;  /* 0x003c1f001a007f89 */ /* 0x0000a200000e0000 */
[----:B------:R-:W-:-:S02]  /*7d50*/  IMAD.MOV.U32 R8, RZ, RZ, R36 ;  /* 0x000000ffff087224 */ /* 0x000fc400078e0024 */
[----:B---3--:R-:W-:Y:S01]  /*7d60*/  @!P1 IMAD.MOV.U32 R30, RZ, RZ, R4 ;  /* 0x000000ffff1e9224 */ /* 0x008fe200078e0004 */
[----:B------:R0:W3:Y:S01]  /*7d70*/  SHFL.IDX PT, R3, R25, 0x1, 0x1c1f ;  /* 0x003c1f0019037f89 */ /* 0x0000e200000e0000 */
[----:B------:R-:W-:Y:S01]  /*7d80*/  @!P1 IMAD.MOV.U32 R31, RZ, RZ, R5 ;  /* 0x000000ffff1f9224 */ /* 0x000fe200078e0005 */
[----:B------:R-:W-:Y:S01]  /*7d90*/  PRMT R33, R8, 0x5410, R9 ;  /* 0x0000541008217816 */ /* 0x000fe20000000009 */
[----:B------:R-:W-:Y:S02]  /*7da0*/  @!P1 IMAD.MOV.U32 R20, RZ, RZ, R6 ;  /* 0x000000ffff149224 */ /* 0x000fe400078e0006 */
[----:B------:R-:W-:Y:S02]  /*7db0*/  @!P1 IMAD.MOV.U32 R21, RZ, RZ, R7 ;  /* 0x000000ffff159224 */ /* 0x000fe400078e0007 */
[----:B------:R-:W-:Y:S01]  /*7dc0*/  IMAD.MOV.U32 R4, RZ, RZ, R30 ;  /* 0x000000ffff047224 */ /* 0x000fe200078e001e */
[----:B------:R-:W-:Y:S01]  /*7dd0*/  MOV R6, R20 ;  /* 0x0000001400067202 */ /* 0x000fe20000000f00 */
[----:B------:R-:W-:-:S02]  /*7de0*/  IMAD.MOV.U32 R5, RZ, RZ, R31 ;  /* 0x000000ffff057224 */ /* 0x000fc400078e001f */
[----:B------:R-:W-:Y:S01]  /*7df0*/  IMAD.MOV.U32 R7, RZ, RZ, R21 ;  /* 0x000000ffff077224 */ /* 0x000fe200078e0015 */
[----:B------:R-:W-:Y:S02]  /*7e00*/  PRMT R56, R4, 0x5410, R6 ;  /* 0x0000541004387816 */ /* 0x000fe40000000006 */
[----:B------:R-:W-:Y:S02]  /*7e10*/  PRMT R45, R5, 0x7610, R45 ;  /* 0x00007610052d7816 */ /* 0x000fe4000000002d */
[----:B------:R-:W-:Y:S02]  /*7e20*/  CS2R R4, SRZ ;  /* 0x0000000000047805 */ /* 0x000fe4000001ff00 */
[----:B01--4-:R-:W-:-:S07]  /*7e30*/  PRMT R42, R42, 0x5410, R7 ;  /* 0x000054102a2a7816 */ /* 0x013fce0000000007 */
.L_x_14726:
[----:B------:R-:W4:Y:S01]  /*7e40*/  LDL R7, [R1+0x58] ;  /* 0x0000580001077983 */ /* 0x000f220000100800 */
[----:B------:R-:W-:Y:S01]  /*7e50*/  VIADD R39, R39, 0x60 ;  /* 0x0000006027277836 */ /* 0x000fe20000000000 */
[----:B------:R-:W-:Y:S01]  /*7e60*/  BSSY B1, `(.L_x_14500) ;  /* 0x0000016000017945 */ /* 0x000fe20003800000 */
[----:B------:R-:W-:Y:S02]  /*7e70*/  CS2R R8, SRZ ;  /* 0x0000000000087805 */ /* 0x000fe4000001ff00 */
[----:B------:R-:W-:Y:S02]  /*7e80*/  CS2R R10, SRZ ;  /* 0x00000000000a7805 */ /* 0x000fe4000001ff00 */
[----:B------:R-:W-:Y:S02]  /*7e90*/  ISETP.GE.AND P1, PT, R39, R32, PT ;  /* 0x000000202700720c */ /* 0x000fe40003f26270 */
[----:B----4-:R-:W-:-:S04]  /*7ea0*/  LEA.HI R6, R7, R7, RZ, 0x1 ;  /* 0x0000000707067211 */ /* 0x010fc800078f08ff */
        /* <DEDUP_REMOVED lines=11> */
[-C--:B---3--:R-:W-:Y:S02]  /*7f60*/  IADD3 R8, P1, R3, R4.reuse, RZ ;  /* 0x0000000403087210 */ /* 0x088fe40007f3e0ff */
[----:B------:R-:W-:-:S03]  /*7f70*/  IADD3 R4, P2, R14, R4, RZ ;  /* 0x000000040e047210 */ /* 0x000fc60007f5e0ff */
[--C-:B--2---:R-:W-:Y:S02]  /*7f80*/  IMAD.X R9, R0, 0x1, R5.reuse, P1 ;  /* 0x0000000100097824 */ /* 0x104fe400008e0605 */
[----:B------:R-:W-:-:S04]  /*7f90*/  IMAD.X R5, R24, 0x1, R5, P2 ;  /* 0x0000000118057824 */ /* 0x000fc800010e0605 */
[----:B------:R-:W5:Y:S04]  /*7fa0*/  LD.E.128 R8, desc[UR40][R8.64] ;  /* 0x0000002808087980 */ /* 0x000f68000c101d00 */
[----:B------:R-:W5:Y:S02]  /*7fb0*/  LD.E.128 R4, desc[UR40][R4.64] ;  /* 0x0000002804047980 */ /* 0x000f64000c101d00 */
.L_x_14501:
[----:B------:R-:W-:Y:S05]  /*7fc0*/  BSYNC B1 ;  /* 0x0000000000017941 */ /* 0x000fea0003800000 */
.L_x_14500:
[----:B------:R-:W0:Y:S01]  /*7fd0*/  SYNCS.PHASECHK.TRANS64.TRYWAIT P1, [R2+URZ+0x16800], R13 ;  /* 0x0168000d020075a7 */ /* 0x000e22000802017f */
[----:B------:R-:W-:Y:S01]  /*7fe0*/  IMAD R29, R29, -0xc0, R32 ;  /* 0xffffff401d1d7824 */ /* 0x000fe200078e0220 */
[----:B-----5:R-:W-:Y:S01]  /*7ff0*/  MOV R12, R5 ;  /* 0x00000005000c7202 */ /* 0x020fe20000000f00 */
[----:B------:R-:W-:Y:S01]  /*8000*/  VIADD R14, R19, 0x60 ;  /* 0x00000060130e7836 */ /* 0x000fe20000000000 */
[----:B------:R-:W-:Y:S01]  /*8010*/  BSSY B1, `(.L_x_14502) ;  /* 0x0000010000017945 */ /* 0x000fe20003800000 */
[----:B---3--:R-:W-:Y:S01]  /*8020*/  IMAD.MOV.U32 R3, RZ, RZ, R4 ;  /* 0x000000ffff037224 */ /* 0x008fe200078e0004 */
[----:B--2---:R-:W-:Y:S01]  /*8030*/  VIMNMX R0, R29, 0xc0, PT ;  /* 0x000000c01d007848 */ /* 0x004fe20003fe0100 */
[----:B------:R-:W-:Y:S01]  /*8040*/  IMAD.IADD R29, R16, 0x1, R41 ;  /* 0x00000001101d7824 */ /* 0x000fe200078e0229 */
[----:B------:R-:W-:Y:S01]  /*8050*/  PRMT R39, R12, 0x7610, R39 ;  /* 0x000076100c277816 */ /* 0x000fe20000000027 */
[----:B------:R-:W-:Y:S01]  /*8060*/  IMAD.MOV.U32 R12, RZ, RZ, R8 ;  /* 0x000000ffff0c7224 */ /* 0x000fe200078e0008 */
[----:B------:R-:W-:-:S02]  /*8070*/  ISETP.GE.OR P2, PT, R19, R0, P0 ;  /* 0x000000001300720c */ /* 0x000fc40000746670 */
[----:B------:R-:W-:Y:S01]  /*8080*/  ISETP.GE.OR P0, PT, R14, R0, P0 ;  /* 0x000000000e00720c */ /* 0x000fe20000706670 */
[----:B------:R-:W-:Y:S01]  /*8090*/  IMAD.MOV.U32 R0, RZ, RZ, R6 ;  /* 0x000000ffff007224 */ /* 0x000fe200078e0006 */
[----:B------:R-:W-:Y:S01]  /*80a0*/  PRMT R38, R38, 0x5410, R3 ;  /* 0x0000541026267816 */ /* 0x000fe20000000003 */
[----:B------:R-:W-:Y:S02]  /*80b0*/  IMAD.MOV.U32 R3, RZ, RZ, R7 ;  /* 0x000000ffff037224 */ /* 0x000fe400078e0007 */
[----:B------:R-:W-:Y:S01]  /*80c0*/  IMAD.MOV.U32 R14, RZ, RZ, R9 ;  /* 0x000000ffff0e7224 */ /* 0x000fe200078e0009 */
[----:B------:R-:W-:Y:S02]  /*80d0*/  PRMT R38, R12, 0x7610, R38 ;  /* 0x000076100c267816 */ /* 0x000fe40000000026 */
[----:B------:R-:W-:Y:S02]  /*80e0*/  PRMT R32, R0, 0x5410, R3 ;  /* 0x0000541000207816 */ /* 0x000fe40000000003 */
[----:B------:R-:W-:Y:S01]  /*80f0*/  PRMT R39, R39, 0x5410, R14 ;  /* 0x0000541027277816 */ /* 0x000fe2000000000e */
[----:B0-----:R-:W-:Y:S06]  /*8100*/  @!P1 BRA `(.L_x_14503) ;  /* 0x0000012400a09947 */ /* 0x001fec0003800000 */
.L_x_14727:
[----:B------:R-:W-:Y:S05]  /*8110*/  BSYNC B1 ;  /* 0x0000000000017941 */ /* 0x000fea0003800000 */
.L_x_14502:
        /* <DEDUP_REMOVED lines=11> */
[--C-:B------:R-:W-:Y:S01]  /*81d0*/  HADD2.F32 R43, -RZ, R45.reuse.H1_H1 ;  /* 0x3000002dff2b7230 */ /* 0x100fe20000004100 */
[----:B------:R-:W-:Y:S01]  /*81e0*/  SHF.R.U64 R55, R34, 0x10, R35 ;  /* 0x0000001022377819 */ /* 0x000fe20000001223 */
[----:B------:R-:W-:Y:S01]  /*81f0*/  HADD2.F32 R45, -RZ, R45.H0_H0 ;  /* 0x2000002dff2d7230 */ /* 0x000fe20000004100 */
[----:B------:R-:W-:Y:S02]  /*8200*/  SHF.R.U32.HI R44, RZ, 0x10, R31 ;  /* 0x00000010ff2c7819 */ /* 0x000fe4000001161f */
[----:B------:R-:W-:Y:S02]  /*8210*/  SHF.R.U64 R51, R20, 0x10, R21 ;  /* 0x0000001014337819 */ /* 0x000fe40000001215 */
[----:B------:R-:W-:Y:S01]  /*8220*/  SHF.R.U32.HI R46, RZ, 0x10, R35 ;  /* 0x00000010ff2e7819 */ /* 0x000fe20000011623 */
[----:B------:R-:W-:Y:S01]  /*8230*/  HADD2.F32 R44, -RZ, R44.H0_H0 ;  /* 0x2000002cff2c7230 */ /* 0x000fe20000004100 */
[----:B------:R-:W-:-:S02]  /*8240*/  SHF.R.U64 R54, R36, 0x10, R37 ;  /* 0x0000001024367819 */ /* 0x000fc40000001225 */
[----:B------:R-:W-:Y:S02]  /*8250*/  SHF.R.U32.HI R50, RZ, 0x10, R21 ;  /* 0x00000010ff327819 */ /* 0x000fe40000011615 */
[----:B------:R-:W-:Y:S02]  /*8260*/  SHF.R.U64 R53, R30, 0x10, R31 ;  /* 0x000000101e357819 */ /* 0x000fe4000000121f */
[----:B------:R-:W-:Y:S02]  /*8270*/  SHF.R.U32.HI R52, RZ, 0x10, R37 ;  /* 0x00000010ff347819 */ /* 0x000fe40000011625 */
[----:B--2---:R-:W-:-:S04]  /*8280*/  SHF.L.U32 R12, R12, 0x6, RZ ;  /* 0x000000060c0c7819 */ /* 0x004fc800000006ff */
[----:B------:R-:W-:-:S04]  /*8290*/  LOP3.LUT R24, R12, 0x1c0, RZ, 0xc0, !PT ;  /* 0x000001c00c187812 */ /* 0x000fc800078ec0ff */
[----:B------:R-:W-:Y:S02]  /*82a0*/  SHF.R.U32.HI R15, RZ, 0x3, R24 ;  /* 0x00000003ff0f7819 */ /* 0x000fe40000011618 */
        /* <DEDUP_REMOVED lines=24> */
[C---:B------:R-:W-:Y:S01]  /*8430*/  FFMA.FTZ R35, R21.reuse, R34, -R46 ;  /* 0x0000002215237223 */ /* 0x040fe2000001082e */
[C---:B------:R-:W-:Y:S01]  /*8440*/  FMUL.FTZ R45, R36.reuse, R47 ;  /* 0x0000002f242d7220 */ /* 0x040fe20000410000 */
[----:B------:R-:W-:Y:S02]  /*8450*/  HADD2.F32 R37, -RZ, R27.H1_H1 ;  /* 0x3000001bff257230 */ /* 0x000fe40000004100 */
[-C--:B------:R-:W-:Y:S01]  /*8460*/  FMUL.FTZ R36, R36, R43.reuse ;  /* 0x0000002b24247220 */ /* 0x080fe20000410000 */
[----:B------:R-:W-:Y:S02]  /*8470*/  HADD2.F32 R46, -RZ, R50.H0_H0 ;  /* 0x20000032ff2e7230 */ /* 0x000fe40000004100 */
[----:B------:R-:W-:Y:S01]  /*8480*/  FFMA.FTZ R44, R21, R44, R20 ;  /* 0x0000002c152c7223 */ /* 0x000fe20000010014 */
[----:B------:R-:W-:Y:S02]  /*8490*/  HADD2.F32 R31, -RZ, R15.H1_H1 ;  /* 0x3000000fff1f7230 */ /* 0x000fe40000004100 */
        /* <DEDUP_REMOVED lines=9> */
[----:B------:R-:W-:Y:S01]  /*8530*/  FFMA.FTZ R50, R31, R20, -R34 ;  /* 0x000000141f327223 */ /* 0x000fe20000010822 */
[----:B------:R-:W-:-:S02]  /*8540*/  HADD2.F32 R27, -RZ, R26.H0_H0 ;  /* 0x2000001aff1b7230 */ /* 0x000fc40000004100 */
[C---:B------:R-:W-:Y:S01]  /*8550*/  FMUL.FTZ R36, R25.reuse, R30 ;  /* 0x0000001e19247220 */ /* 0x040fe20000410000 */
[----:B------:R-:W-:Y:S02]  /*8560*/  HADD2.F32 R34, -RZ, R56.H1_H1 ;  /* 0x30000038ff227230 */ /* 0x000fe40000004100 */
[----:B------:R-:W-:Y:S01]  /*8570*/  FMUL.FTZ R25, R25, R42 ;  /* 0x0000002a19197220 */ /* 0x000fe20000410000 */
[----:B------:R-:W-:Y:S02]  /*8580*/  HADD2.F32 R20, -RZ, R33.H0_H0 ;  /* 0x20000021ff147230 */ /* 0x000fe40000004100 */
[----:B------:R-:W-:Y:S01]  /*8590*/  FFMA.FTZ R52, R31, R46, R52 ;  /* 0x0000002e1f347223 */ /* 0x000fe20000010034 */
[----:B------:R-:W-:Y:S01]  /*85a0*/  FFMA.FTZ R36, R13, R42, -R36 ;  /* 0x0000002a0d247223 */ /* 0x000fe20000010824 */
[----:B------:R-:W-:Y:S02]  /*85b0*/  HADD2.F32 R15, -RZ, R14.H0_H0 ;  /* 0x2000000eff0f7230 */ /* 0x000fe40000004100 */
[----:B------:R-:W-:Y:S01]  /*85c0*/  FMUL.FTZ R46, R27, R34 ;  /* 0x000000221b2e7220 */ /* 0x000fe20000410000 */
[----:B------:R-:W-:Y:S01]  /*85d0*/  FFMA.FTZ R30, R13, R30, R25 ;  /* 0x0000001e0d1e7223 */ /* 0x000fe20000010019 */
[----:B------:R-:W-:Y:S01]  /*85e0*/  FMUL.FTZ R42, R27, R20 ;  /* 0x000000141b2a7220 */ /* 0x000fe20000410000 */
[----:B------:R-:W-:-:S02]  /*85f0*/  HADD2.F32 R24, -RZ, R24.H1_H1 ;  /* 0x30000018ff187230 */ /* 0x000fc40000004100 */
        /* <DEDUP_REMOVED lines=27> */
.L_x_14505:
[----:B------:R-:W-:Y:S05]  /*87b0*/  BSYNC B1 ;  /* 0x0000000000017941 */ /* 0x000fea0003800000 */
.L_x_14504:
[----:B------:R-:W-:Y:S01]  /*87c0*/  PRMT R31, R0, 0x5410, R3 ;  /* 0x00005410001f7816 */ /* 0x000fe20000000003 */
[----:B------:R-:W-:Y:S06]  /*87d0*/  @P0 BRA `(.L_x_14496) ;  /* 0x0000000400800947 */ /* 0x000fec0003800000 */
[----:B------:R-:W2:Y:S01]  /*87e0*/  LDL R20, [R1+0x44] ;  /* 0x0000440001147983 */ /* 0x000ea20000100800 */
[C---:B-1----:R-:W-:Y:S02]  /*87f0*/  VIADD R12, R19.reuse, 0x60 ;  /* 0x00000060130c7836 */ /* 0x042fe40000000000 */
[----:B0-----:R-:W-:Y:S01]  /*8800*/  VIADD R13, R19, 0x60 ;  /* 0x00000060130d7836 */ /* 0x001fe20000000000 */
[----:B------:R-:W3:Y:S01]  /*8810*/  LDL R44, [R1+0x60] ;  /* 0x00006000012c7983 */ /* 0x000ee20000100800 */
[----:B------:R-:W-:Y:S02]  /*8820*/  IMAD.SHL.U32 R12, R12, 0x40, RZ ;  /* 0x000000400c0c7824 */ /* 0x000fe400078e00ff */
[----:B------:R-:W-:-:S03]  /*8830*/  IMAD.SHL.U32 R13, R13, 0x40, RZ ;  /* 0x000000400d0d7824 */ /* 0x000fc600078e00ff */
[----:B------:R-:W-:Y:S02]  /*8840*/  LOP3.LUT R12, R12, 0x1c0, RZ, 0xc0, !PT ;  /* 0x000001c00c0c7812 */ /* 0x000fe400078ec0ff */
[----:B------:R-:W-:Y:S02]  /*8850*/  LOP3.LUT R13, R13, 0x1c0, RZ, 0xc0, !PT ;  /* 0x000001c00d0d7812 */ /* 0x000fe400078ec0ff */
[----:B------:R-:W-:-:S04]  /*8860*/  SHF.R.U32.HI R12, RZ, 0x3, R12 ;  /* 0x00000003ff0c7819 */ /* 0x000fc8000001160c */
[----:B------:R-:W-:Y:S02]  /*8870*/  LOP3.LUT R29, R12, R29, R13, 0x1e, !PT ;  /* 0x0000001d0c1d7212 */ /* 0x000fe400078e1e0d */
[----:B------:R-:W-:Y:S01]  /*8880*/  SHF.R.U64 R42, R10, 0x10, R11 ;  /* 0x000000100a2a7819 */ /* 0x000fe2000000120b */
[----:B------:R-:W-:Y:S01]  /*8890*/  HADD2.F32 R10, -RZ, R39.H1_H1 ;  /* 0x30000027ff0a7230 */ /* 0x000fe20000004100 */
[--C-:B------:R-:W-:Y:S02]  /*88a0*/  SHF.R.U64 R35, R6, 0x10, R7.reuse ;  /* 0x0000001006237819 */ /* 0x100fe40000001207 */
[----:B------:R-:W-:Y:S02]  /*88b0*/  SHF.R.U32.HI R33, RZ, 0x10, R7 ;  /* 0x00000010ff217819 */ /* 0x000fe40000011607 */
[----:B------:R-:W-:Y:S02]  /*88c0*/  SHF.R.U32.HI R30, RZ, 0x10, R5 ;  /* 0x00000010ff1e7819 */ /* 0x000fe40000011605 */
[----:B------:R-:W-:-:S03]  /*88d0*/  SHF.R.U32.HI R21, RZ, 0x10, R9 ;  /* 0x00000010ff157819 */ /* 0x000fc60000011609 */
[----:B------:R-:W-:Y:S01]  /*88e0*/  HADD2.F32 R30, -RZ, R30.H0_H0 ;  /* 0x2000001eff1e7230 */ /* 0x000fe20000004100 */
[----:B------:R-:W-:Y:S01]  /*88f0*/  SHF.R.U32.HI R41, RZ, 0x10, R11 ;  /* 0x00000010ff297819 */ /* 0x000fe2000001160b */
[--C-:B------:R-:W-:Y:S01]  /*8900*/  HADD2.F32 R11, -RZ, R32.reuse.H0_H0 ;  /* 0x20000020ff0b7230 */ /* 0x100fe20000004100 */
[----:B------:R-:W-:Y:S01]  /*8910*/  SHF.R.U64 R43, R8, 0x10, R9 ;  /* 0x00000010082b7819 */ /* 0x000fe20000001209 */
[----:B------:R-:W-:Y:S01]  /*8920*/  HADD2.F32 R32, -RZ, R32.H1_H1 ;  /* 0x30000020ff207230 */ /* 0x000fe20000004100 */
[----:B------:R-:W-:Y:S02]  /*8930*/  SHF.R.U64 R37, R4, 0x10, R5 ;  /* 0x0000001004257819 */ /* 0x000fe40000001205 */
[----:B--2---:R-:W-:Y:S01]  /*8940*/  IADD3 R29, R20, R29, RZ ;  /* 0x0000001d141d7210 */ /* 0x004fe20007ffe0ff */
[----:B---3--:R-:W0:Y:S04]  /*8950*/  LDS.128 R12, [R44+0x8400] ;  /* 0x008400002c0c7984 */ /* 0x008e280000000c00 */
[----:B------:R-:W-:-:S05]  /*8960*/  IMAD R29, R29, 0x2, R2 ;  /* 0x000000021d1d7824 */ /* 0x000fca00078e0202 */
[----:B------:R-:W1:Y:S01]  /*8970*/  LDS.128 R24, [R29+0x8400] ;  /* 0x008400001d187984 */ /* 0x000e620000000c00 */
[----:B------:R-:W-:Y:S02]  /*8980*/  HADD2.F32 R20, -RZ, R39.H0_H0 ;  /* 0x20000027ff147230 */ /* 0x000fe40000004100 */
[----:B0-----:R-:W-:Y:S02]  /*8990*/  HADD2.F32 R3, -RZ, R13.H0_H0 ;  /* 0x2000000dff037230 */ /* 0x001fe40000004100 */
[----:B-1----:R-:W-:-:S05]  /*89a0*/  HADD2.F32 R7, -RZ, R25.H0_H0 ;  /* 0x20000019ff077230 */ /* 0x002fca0000004100 */
[C---:B------:R-:W-:Y:S01]  /*89b0*/  FMUL.FTZ R34, R7.reuse, R20 ;  /* 0x0000001407227220 */ /* 0x040fe20000410000 */
[-C--:B------:R-:W-:Y:S01]  /*89c0*/  FMUL.FTZ R36, R7, R10.reuse ;  /* 0x0000000a07247220 */ /* 0x080fe20000410000 */
[----:B------:R-:W-:Y:S02]  /*89d0*/  HADD2.F32 R25, -RZ, R25.H1_H1 ;  /* 0x30000019ff197230 */ /* 0x000fe40000004100 */
[----:B------:R-:W-:Y:S02]  /*89e0*/  HADD2.F32 R6, -RZ, R24.H0_H0 ;  /* 0x20000018ff067230 */ /* 0x000fe40000004100 */
[C---:B------:R-:W-:Y:S01]  /*89f0*/  FFMA.FTZ R34, R3.reuse, R10, -R34 ;  /* 0x0000000a03227223 */ /* 0x040fe20000010822 */
[--C-:B------:R-:W-:Y:S02]  /*8a00*/  HADD2.F32 R7, -RZ, R38.reuse.H1_H1 ;  /* 0x30000026ff077230 */ /* 0x100fe40000004100 */
[----:B------:R-:W-:Y:S01]  /*8a10*/  FFMA.FTZ R36, R3, R20, R36 ;  /* 0x0000001403247223 */ /* 0x000fe20000010024 */
[----:B------:R-:W-:-:S02]  /*8a20*/  HADD2.F32 R3, -RZ, R38.H0_H0 ;  /* 0x20000026ff037230 */ /* 0x000fc40000004100 */
[----:B------:R-:W-:Y:S02]  /*8a30*/  HADD2.F32 R10, -RZ, R21.H0_H0 ;  /* 0x20000015ff0a7230 */ /* 0x000fe40000004100 */
[C---:B------:R-:W-:Y:S01]  /*8a40*/  FMUL.FTZ R40, R25.reuse, R30 ;  /* 0x0000001e19287220 */ /* 0x040fe20000410000 */
[----:B------:R-:W-:Y:S02]  /*8a50*/  HADD2.F32 R13, -RZ, R13.H1_H1 ;  /* 0x3000000dff0d7230 */ /* 0x000fe40000004100 */
[C---:B------:R-:W-:Y:S01]  /*8a60*/  FMUL.FTZ R21, R6.reuse, R7 ;  /* 0x0000000706157220 */ /* 0x040fe20000410000 */
[----:B------:R-:W-:Y:S02]  /*8a70*/  HADD2.F32 R0, -RZ, R12.H0_H0 ;  /* 0x2000000cff007230 */ /* 0x000fe40000004100 */
[----:B------:R-:W-:Y:S01]  /*8a80*/  FMUL.FTZ R6, R6, R3 ;  /* 0x0000000306067220 */ /* 0x000fe20000410000 */
[-C--:B------:R-:W-:Y:S01]  /*8a90*/  FMUL.FTZ R20, R25, R10.reuse ;  /* 0x0000000a19147220 */ /* 0x080fe20000410000 */
[----:B------:R-:W-:Y:S01]  /*8aa0*/  FFMA.FTZ R25, R13, R10, -R40 ;  /* 0x0000000a0d197223 */ /* 0x000fe20000010828 */
[----:B------:R-:W-:-:S02]  /*8ab0*/  HADD2.F32 R8, -RZ, R26.H0_H0 ;  /* 0x2000001aff087230 */ /* 0x000fc40000004100 */
[C---:B------:R-:W-:Y:S01]  /*8ac0*/  FFMA.FTZ R21, R0.reuse, R3, -R21 ;  /* 0x0000000300157223 */ /* 0x040fe20000010815 */
[----:B------:R-:W-:Y:S02]  /*8ad0*/  HADD2.F32 R9, -RZ, R27.H0_H0 ;  /* 0x2000001bff097230 */ /* 0x000fe40000004100 */
[----:B------:R-:W-:Y:S01]  /*8ae0*/  FFMA.FTZ R10, R0, R7, R6 ;  /* 0x00000007000a7223 */ /* 0x000fe20000010006 */
[--C-:B------:R-:W-:Y:S02]  /*8af0*/  HADD2.F32 R3, -RZ, R31.reuse.H0_H0 ;  /* 0x2000001fff037230 */ /* 0x100fe40000004100 */
[----:B------:R-:W-:Y:S02]  /*8b00*/  HADD2.F32 R0, -RZ, R31.H1_H1 ;  /* 0x3000001fff007230 */ /* 0x000fe40000004100 */
[----:B------:R-:W-:Y:S01]  /*8b10*/  FFMA.FTZ R13, R13, R30, R20 ;  /* 0x0000001e0d0d7223 */ /* 0x000fe20000010014 */
[----:B------:R-:W-:Y:S02]  /*8b20*/  HADD2.F32 R4, -RZ, R14.H0_H0 ;  /* 0x2000000eff047230 */ /* 0x000fe40000004100 */
[----:B------:R-:W-:Y:S01]  /*8b30*/  FMUL.FTZ R7, R8, R11 ;  /* 0x0000000b08077220 */ /* 0x000fe20000410000 */
[----:B------:R-:W-:-:S02]  /*8b40*/  HADD2.F32 R5, -RZ, R15.H0_H0 ;  /* 0x2000000fff057230 */ /* 0x000fc40000004100 */
[-C--:B------:R-:W-:Y:S01]  /*8b50*/  FMUL.FTZ R31, R8, R3.reuse ;  /* 0x00000003081f7220 */ /* 0x080fe20000410000 */
[C---:B------:R-:W-:Y:S01]  /*8b60*/  FMUL.FTZ R30, R9.reuse, R32 ;  /* 0x00000020091e7220 */ /* 0x040fe20000410000 */
[----:B------:R-:W-:Y:S02]  /*8b70*/  HADD2.F32 R27, -RZ, R27.H1_H1 ;  /* 0x3000001bff1b7230 */ /* 0x000fe40000004100 */
[----:B------:R-:W-:Y:S01]  /*8b80*/  FMUL.FTZ R9, R9, R0 ;  /* 0x0000000009097220 */ /* 0x000fe20000410000 */
[----:B------:R-:W-:Y:S02]  /*8b90*/  HADD2.F32 R8, -RZ, R33.H0_H0 ;  /* 0x20000021ff087230 */ /* 0x000fe40000004100 */
[----:B------:R-:W-:Y:S02]  /*8ba0*/  HADD2.F32 R6, -RZ, R41.H0_H0 ;  /* 0x20000029ff067230 */ /* 0x000fe40000004100 */
[----:B------:R-:W-:Y:S01]  /*8bb0*/  FFMA.FTZ R20, R4, R3, -R7 ;  /* 0x0000000304147223 */ /* 0x000fe20000010807 */
[----:B------:R-:W-:-:S02]  /*8bc0*/  HADD2.F32 R15, -RZ, R15.H1_H1 ;  /* 0x3000000fff0f7230 */ /* 0x000fc40000004100 */
[----:B------:R-:W-:Y:S01]  /*8bd0*/  FFMA.FTZ R31, R4, R11, R31 ;  /* 0x0000000b041f7223 */ /* 0x000fe2000001001f */
[----:B------:R-:W-:Y:S02]  /*8be0*/  HADD2.F32 R24, -RZ, R24.H1_H1 ;  /* 0x30000018ff187230 */ /* 0x000fe40000004100 */
[C---:B------:R-:W-:Y:S01]  /*8bf0*/  FFMA.FTZ R30, R5.reuse, R0, -R30 ;  /* 0x00000000051e7223 */ /* 0x040fe2000001081e */
[----:B------:R-:W-:Y:S01]  /*8c00*/  FFMA.FTZ R32, R5, R32, R9 ;  /* 0x0000002005207223 */ /* 0x000fe20000010009 */
[----:B------:R-:W-:Y:S02]  /*8c10*/  HADD2.F32 R7, -RZ, R37.H0_H0 ;  /* 0x20000025ff077230 */ /* 0x000fe40000004100 */
[C---:B------:R-:W-:Y:S01]  /*8c20*/  FMUL.FTZ R4, R27.reuse, R8 ;  /* 0x000000081b047220 */ /* 0x040fe20000410000 */
[----:B------:R-:W-:Y:S02]  /*8c30*/  HADD2.F32 R26, -RZ, R26.H1_H1 ;  /* 0x3000001aff1a7230 */ /* 0x000fe40000004100 */
[----:B------:R-:W-:Y:S01]  /*8c40*/  FMUL.FTZ R0, R27, R6 ;  /* 0x000000061b007220 */ /* 0x000fe20000410000 */
[----:B------:R-:W-:-:S02]  /*8c50*/  HADD2.F32 R3, -RZ, R43.H0_H0 ;  /* 0x2000002bff037230 */ /* 0x000fc40000004100 */
[----:B------:R-:W-:Y:S02]  /*8c60*/  HADD2.F32 R9, -RZ, R35.H0_H0 ;  /* 0x20000023ff097230 */ /* 0x000fe40000004100 */
[----:B------:R-:W-:Y:S02]  /*8c70*/  HADD2.F32 R5, -RZ, R42.H0_H0 ;  /* 0x2000002aff057230 */ /* 0x000fe40000004100 */
[C---:B------:R-:W-:Y:S01]  /*8c80*/  FFMA.FTZ R27, R15.reuse, R6, -R4 ;  /* 0x000000060f1b7223 */ /* 0x040fe20000010804 */
[----:B------:R-:W-:Y:S02]  /*8c90*/  HADD2.F32 R12, -RZ, R12.H1_H1 ;  /* 0x3000000cff0c7230 */ /* 0x000fe40000004100 */
        /* <DEDUP_REMOVED lines=20> */
.L_x_14496:
[----:B------:R-:W-:Y:S05]  /*8de0*/  BSYNC B0 ;  /* 0x0000000000007941 */ /* 0x000fea0003800000 */
.L_x_14482:
        /* <DEDUP_REMOVED lines=8> */
.L_x_14479:
[----:B------:R-:W-:-:S13]  /*8e70*/  ISETP.NE.AND P0, PT, R156, 0x3, PT ;  /* 0x000000039c00780c */ /* 0x000fda0003f05270 */
[----:B------:R-:W-:Y:S05]  /*8e80*/  @!P0 BRA `(.L_x_14506) ;  /* 0x0000000000048947 */ /* 0x000fea0003800000 */
[----:B------:R-:W-:Y:S01]  /*8e90*/  BPT.TRAP 0x1 ;  /* 0x000000040000795c */ /* 0x000fe20000300000 */
.L_x_14506:
[----:B---3--:R-:W-:Y:S01]  /*8ea0*/  IMAD R10, R18, 0x8, R2 ;  /* 0x00000008120a7824 */ /* 0x008fe200078e0202 */
[----:B01----:R-:W-:-:S04]  /*8eb0*/  SHF.L.U32 R3, R23, 0x1f, RZ ;  /* 0x0000001f17037819 */ /* 0x003fc800000006ff */
[----:B------:R0:W1:Y:S01]  /*8ec0*/  SYNCS.PHASECHK.TRANS64.TRYWAIT P2, [R10+URZ+0x16830], R3 ;  /* 0x016830030a0075a7 */ /* 0x000062000804017f */
[----:B------:R-:W-:Y:S05]  /*8ed0*/  @!P0 BRA `(.L_x_14507) ;  /* 0x0000000000048947 */ /* 0x000fea0003800000 */
[----:B------:R-:W-:Y:S01]  /*8ee0*/  BPT.TRAP 0x1 ;  /* 0x000000040000795c */ /* 0x000fe20000300000 */
.L_x_14507:
[----:B--2---:R-:W2:Y:S02]  /*8ef0*/  S2R R0, SR_TID.X ;  /* 0x0000000000007919 */ /* 0x004ea40000002100 */
[----:B--2---:R-:W-:-:S04]  /*8f00*/  LOP3.LUT R0, R0, 0x7f, RZ, 0xc0, !PT ;  /* 0x0000007f00007812 */ /* 0x004fc800078ec0ff */
[----:B------:R-:W-:Y:S01]  /*8f10*/  ISETP.NE.AND P1, PT, R0, RZ, PT ;  /* 0x000000ff0000720c */ /* 0x000fe20003f25270 */
[----:B-1----:R-:W-:-:S12]  /*8f20*/  @P2 BRA `(.L_x_14508) ;  /* 0x0000000000082947 */ /* 0x002fd80003800000 */
[----:B------:R-:W1:Y:S02]  /*8f30*/  SYNCS.PHASECHK.TRANS64.TRYWAIT P2, [R10+URZ+0x16830], R3 ;  /* 0x016830030a0075a7 */ /* 0x000e64000804017f */
[----:B-1----:R-:W-:Y:S05]  /*8f40*/  @!P2 BRA `(.L_x_14509) ;  /* 0x000001180024a947 */ /* 0x002fea0003800000 */
.L_x_14508:
[----:B------:R-:W-:Y:S05]  /*8f50*/  WARPSYNC.ALL ;  /* 0x0000000000007948 */ /* 0x000fea0003800000 */
[----:B------:R-:W-:Y:S01]  /*8f60*/  VIADD R0, R2, 0xe400 ;  /* 0x0000e40002007836 */ /* 0x000fe20000000000 */
[----:B------:R-:W-:-:S04]  /*8f70*/  LOP3.LUT R6, R28, 0x10000, RZ, 0xfc, !PT ;  /* 0x000100001c067812 */ /* 0x000fc800078efcff */
[----:B------:R-:W-:-:S04]  /*8f80*/  SHF.R.U32.HI R0, RZ, 0x4, R0 ;  /* 0x00000004ff007819 */ /* 0x000fc80000011600 */
[----:B------:R-:W-:-:S04]  /*8f90*/  LOP3.LUT R0, R0, 0x3fff, RZ, 0xc0, !PT ;  /* 0x00003fff00007812 */ /* 0x000fc800078ec0ff */
[----:B01----:R-:W-:Y:S01]  /*8fa0*/  LOP3.LUT R3, R0, 0x10000, RZ, 0xfc, !PT ;  /* 0x0001000000037812 */ /* 0x003fe200078efcff */
[----:B------:R-:W-:Y:S02]  /*8fb0*/  IMAD.MOV.U32 R7, RZ, RZ, 0x40000040 ;  /* 0x40000040ff077424 */ /* 0x000fe400078e00ff */
[----:B------:R-:W-:Y:S01]  /*8fc0*/  IMAD.MOV.U32 R5, RZ, RZ, 0x40000040 ;  /* 0x40000040ff057424 */ /* 0x000fe200078e00ff */
[----:B------:R-:W-:Y:S01]  /*8fd0*/  R2UR UR4, R6 ;  /* 0x00000000060472ca */ /* 0x000fe200000e0000 */
[----:B------:R-:W-:Y:S01]  /*8fe0*/  IMAD R4, R18, 0x400, R3 ;  /* 0x0000040012047824 */ /* 0x000fe200078e0203 */
[----:B------:R-:W-:Y:S01]  /*8ff0*/  R2UR UR5, R7 ;  /* 0x00000000070572ca */ /* 0x000fe200000e0000 */
[----:B-----5:R-:W-:Y:S01]  /*9000*/  WARPGROUP.ARRIVE ;  /* 0x00000000000079c5 */ /* 0x020fe20000000000 */
[----:B------:R-:W-:Y:S01]  /*9010*/  R2UR UR7, R5 ;  /* 0x00000000050772ca */ /* 0x000fe200000e0000 */
[----:B------:R-:W-:Y:S01]  /*9020*/  VIADD R92, R6, 0x2 ;  /* 0x00000002065c7836 */ /* 0x000fe20000000000 */
[C---:B------:R-:W-:Y:S01]  /*9030*/  R2UR UR6, R4.reuse ;  /* 0x00000000040672ca */ /* 0x040fe200000e0000 */
[----:B------:R-:W-:Y:S01]  /*9040*/  IMAD.MOV.U32 R9, RZ, RZ, 0x40000040 ;  /* 0x40000040ff097424 */ /* 0x000fe200078e00ff */
[----:B------:R-:W-:Y:S01]  /*9050*/  MOV R93, 0x40000040 ;  /* 0x40000040005d7802 */ /* 0x000fe20000000f00 */
[----:B------:R-:W-:Y:S01]  /*9060*/  STL [R1+0x4], R3 ;  /* 0x0000040301007387 */ /* 0x000fe20000100800 */
[----:B------:R-:W-:Y:S01]  /*9070*/  VIADD R8, R4, 0x2 ;  /* 0x0000000204087836 */ /* 0x000fe20000000000 */
[----:B------:R-:W0:Y:S02]  /*9080*/  LDC R0, c[0x0][0x448] ;  /* 0x00011200ff007b82 */ /* 0x000e240000000800 */
[----:B------:R-:W2:Y:S04]  /*9090*/  LDL R12, [R1+0x48] ;  /* 0x00004800010c7983 */ /* 0x000ea80000100800 */
[----:B------:R-:W2:Y:S02]  /*90a0*/  LDL R94, [R1+0x24] ;  /* 0x00002400015e7983 */ /* 0x000ea40000100800 */
[----:B------:R-:W-:Y:S01]  /*90b0*/  HGMMA.64x128x16.F32 R24, gdesc[UR4], RZ, !UPT, gsb0 ;  /* 0x01e00000041879f0 */ /* 0x000fe2000c0008ff */
[----:B------:R-:W-:Y:S01]  /*90c0*/  R2UR UR4, R92 ;  /* 0x000000005c0472ca */ /* 0x000fe200000e0000 */
[----:B------:R-:W3:Y:S01]  /*90d0*/  LDL R11, [R1+0x30] ;  /* 0x00003000010b7983 */ /* 0x000ee20000100800 */
[----:B------:R-:W-:-:S02]  /*90e0*/  R2UR UR5, R93 ;  /* 0x000000005d0572ca */ /* 0x000fc400000e0000 */
[----:B------:R-:W-:Y:S01]  /*90f0*/  R2UR UR6, R8 ;  /* 0x00000000080672ca */ /* 0x000fe200000e0000 */
[----:B------:R-:W4:Y:S01]  /*9100*/  LDL R90, [R1+0x2c] ;  /* 0x00002c00015a7983 */ /* 0x000f220000100800 */
[----:B------:R-:W-:-:S03]  /*9110*/  R2UR UR7, R9 ;  /* 0x00000000090772ca */ /* 0x000fc600000e0000 */
[----:B------:R1:W-:Y:S04]  /*9120*/  STL.64 [R1+0x18], R92 ;  /* 0x0000185c01007387 */ /* 0x0003e80000100a00 */
[----:B-1----:R-:W4:Y:S01]  /*9130*/  LDL R92, [R1+0x20] ;  /* 0x00002000015c7983 */ /* 0x002f220000100800 */
[----:B------:R-:W-:Y:S02]  /*9140*/  VIADD R20, R6, 0x4 ;  /* 0x0000000406147836 */ /* 0x000fe40000000000 */
[----:B------:R-:W-:Y:S02]  /*9150*/  VIADD R8, R4, 0x4 ;  /* 0x0000000404087836 */ /* 0x000fe40000000000 */
[----:B------:R-:W-:Y:S02]  /*9160*/  IMAD.MOV.U32 R21, RZ, RZ, 0x40000040 ;  /* 0x40000040ff157424 */ /* 0x000fe400078e00ff */
[----:B------:R-:W-:Y:S01]  /*9170*/  IMAD.MOV.U32 R9, RZ, RZ, 0x40000040 ;  /* 0x40000040ff097424 */ /* 0x000fe200078e00ff */
[----:B------:R-:W-:-:S02]  /*9180*/  WARPGROUP.DEPBAR.LE gsb0, 0x0 ;  /* 0x00008000000079c5 */ /* 0x000fc40000010000 */
[----:B------:R-:W-:-:S06]  /*9190*/  WARPGROUP.ARRIVE ;  /* 0x00000000000079c5 */ /* 0x000fcc0000000000 */
[----:B------:R-:W-:Y:S01]  /*91a0*/  HGMMA.64x128x16.F32 R24, gdesc[UR4], R24, gsb0 ;  /* 0x01e00000041879f0 */ /* 0x000fe20008000818 */
[----:B------:R-:W-:Y:S02]  /*91b0*/  R2UR UR4, R20 ;  /* 0x00000000140472ca */ /* 0x000fe400000e0000 */
[----:B------:R-:W-:Y:S02]  /*91c0*/  R2UR UR5, R21 ;  /* 0x00000000150572ca */ /* 0x000fe400000e0000 */
[----:B------:R-:W-:Y:S02]  /*91d0*/  R2UR UR6, R8 ;  /* 0x00000000080672ca */ /* 0x000fe400000e0000 */
[----:B------:R-:W-:Y:S01]  /*91e0*/  R2UR UR7, R9 ;  /* 0x00000000090772ca */ /* 0x000fe200000e0000 */
[----:B------:R-:W-:Y:S01]  /*91f0*/  VIADD R14, R6, 0x6 ;  /* 0x00000006060e7836 */ /* 0x000fe20000000000 */
[----:B------:R-:W-:Y:S01]  /*9200*/  MOV R5, 0x40000040 ;  /* 0x4000004000057802 */ /* 0x000fe20000000f00 */
[----:B------:R-:W-:-:S02]  /*9210*/  VIADD R4, R4, 0x6 ;  /* 0x0000000604047836 */ /* 0x000fc40000000000 */
[----:B------:R-:W-:Y:S01]  /*9220*/  IMAD.MOV.U32 R15, RZ, RZ, 0x40000040 ;  /* 0x40000040ff0f7424 */ /* 0x000fe200078e00ff */
[----:B------:R-:W-:Y:S02]  /*9230*/  WARPGROUP.DEPBAR.LE gsb0, 0x0 ;  /* 0x00008000000079c5 */ /* 0x000fe40000010000 */
[----:B------:R-:W-:-:S06]  /*9240*/  WARPGROUP.ARRIVE ;  /* 0x00000000000079c5 */ /* 0x000fcc0000000000 */
[----:B------:R-:W-:Y:S01]  /*9250*/  HGMMA.64x128x16.F32 R24, gdesc[UR4], R24, gsb0 ;  /* 0x01e00000041879f0 */ /* 0x000fe20008000818 */
[----:B------:R-:W-:Y:S02]  /*9260*/  R2UR UR4, R14 ;  /* 0x000000000e0472ca */ /* 0x000fe400000e0000 */
[----:B------:R-:W-:Y:S02]  /*9270*/  R2UR UR5, R15 ;  /* 0x000000000f0572ca */ /* 0x000fe400000e0000 */
[----:B------:R-:W-:Y:S02]  /*9280*/  R2UR UR6, R4 ;  /* 0x00000000040672ca */ /* 0x000fe400000e0000 */
[----:B------:R-:W-:Y:S02]  /*9290*/  R2UR UR7, R5 ;  /* 0x00000000050772ca */ /* 0x000fe400000e0000 */
[----:B0-----:R-:W-:-:S13]  /*92a0*/  ISETP.NE.AND P2, PT, R0, 0x1, PT ;  /* 0x000000010000780c */ /* 0x001fda0003f45270 */
[----:B------:R-:W0:Y:S08]  /*92b0*/  @P2 LDC R3, c[0x0][0x44c] ;  /* 0x00011300ff032b82 */ /* 0x000e300000000800 */
[----:B------:R-:W1:Y:S01]  /*92c0*/  @P2 LDC R5, c[0x0][0x450] ;  /* 0x00011400ff052b82 */ /* 0x000e620000000800 */
[----:B------:R-:W-:Y:S04]  /*92d0*/  STL.64 [R1+0x10], R20 ;  /* 0x0000101401007387 */ /* 0x000fe80000100a00 */
[----:B------:R2:W-:Y:S02]  /*92e0*/  STL.64 [R1+0x8], R14 ;  /* 0x0000080e01007387 */ /* 0x0005e40000100a00 */
[----:B--2---:R-:W-:-:S04]  /*92f0*/  IMAD.IADD R14, R12, 0x1, R94 ;  /* 0x000000010c0e7824 */ /* 0x004fc800078e025e */
[----:B0-----:R-:W-:-:S05]  /*9300*/  @P2 IMAD.HI.U32 R0, R14, R3, RZ ;  /* 0x000000030e002227 */ /* 0x001fca00078e00ff */
[----:B-1----:R-:W-:Y:S01]  /*9310*/  @P2 SHF.R.U32.HI R14, RZ, R5, R0 ;  /* 0x00000005ff0e2219 */ /* 0x002fe20000011600 */
[----:B------:R-:W-:Y:S02]  /*9320*/  WARPGROUP.DEPBAR.LE gsb0, 0x0 ;  /* 0x00008000000079c5 */ /* 0x000fe40000010000 */
[----:B------:R-:W-:-:S06]  /*9330*/  WARPGROUP.ARRIVE ;  /* 0x00000000000079c5 */ /* 0x000fcc0000000000 */
[----:B------:R-:W-:Y:S01]  /*9340*/  HGMMA.64x128x16.F32 R24, gdesc[UR4], R24, gsb0 ;  /* 0x01e00000041879f0 */ /* 0x000fe20008000818 */
[----:B------:R-:W0:Y:S01]  /*9350*/  SHFL.IDX PT, R0, R14, 0x1, 0x1c1f ;  /* 0x003c1f000e007f89 */ /* 0x000e2200000e0000 */
[----:B------:R-:W-:Y:S01]  /*9360*/  IMAD.MOV.U32 R95, RZ, RZ, -0x80 ;  /* 0xffffff80ff5f7424 */ /* 0x000fe200078e00ff */
[----:B------:R-:W-:Y:S01]  /*9370*/  ULDC UR4, c[0x0][0x988] ;  /* 0x0002620000047ab9 */ /* 0x000fe20000000800 */
[----:B------:R-:W-:Y:S01]  /*9380*/  @!P1 VIADD R10, R10, 0x16840 ;  /* 0x000168400a0a9836 */ /* 0x000fe20000000000 */
[----:B------:R-:W-:Y:S01]  /*9390*/  ULDC UR5, c[0x0][0x988] ;  /* 0x0002620000057ab9 */ /* 0x000fe20000000800 */
[----:B------:R-:W-:-:S05]  /*93a0*/  IMAD R95, R88, R95, 0x80 ;  /* 0x00000080585f7424 */ /* 0x000fca00078e025f */
[C-C-:B---3--:R-:W-:Y:S02]  /*93b0*/  IADD3 R12, -R11.reuse, 0x1, R95.reuse ;  /* 0x000000010b0c7810 */ /* 0x148fe40007ffe15f */
[----:B----4-:R-:W-:Y:S02]  /*93c0*/  IADD3 R95, -R11, R90, R95 ;  /* 0x0000005a0b5f7210 */ /* 0x010fe40007ffe15f */
[----:B------:R-:W-:-:S04]  /*93d0*/  IADD3 R12, -R92, R12, R90 ;  /* 0x0000000c5c0c7210 */ /* 0x000fc80007ffe15a */
[----:B0-----:R-:W-:-:S04]  /*93e0*/  VIADDMNMX R0, R0, R12, R95, PT ;  /* 0x0000000c00007246 */ /* 0x001fc8000380015f */
[C---:B------:R-:W-:Y:S02]  /*93f0*/  ISETP.GT.AND P4, PT, R0.reuse, RZ, PT ;  /* 0x000000ff0000720c */ /* 0x040fe40003f84270 */
[C---:B------:R-:W-:Y:S02]  /*9400*/  ISETP.GT.AND P5, PT, R0.reuse, 0x1, PT ;  /* 0x000000010000780c */ /* 0x040fe40003fa4270 */
[----:B------:R-:W-:Y:S01]  /*9410*/  ISETP.GT.AND P3, PT, R0, 0x8, PT ;  /* 0x000000080000780c */ /* 0x000fe20003f64270 */
[----:B------:R-:W-:Y:S02]  /*9420*/  WARPGROUP.DEPBAR.LE gsb0, 0x0 ;  /* 0x00008000000079c5 */ /* 0x000fe40000010000 */
[----:B------:R-:W-:Y:S02]  /*9430*/  FSEL R109, R26, -INF , P4 ;  /* 0xff8000001a6d7808 */ /* 0x000fe40002000000 */
[----:B------:R-:W-:Y:S02]  /*9440*/  FSEL R107, R27, -INF , P5 ;  /* 0xff8000001b6b7808 */ /* 0x000fe40002800000 */
[----:B------:R-:W-:-:S02]  /*9450*/  ISETP.GT.AND P4, PT, R0, 0x9, PT ;  /* 0x000000090000780c */ /* 0x000fc40003f84270 */
[----:B------:R-:W-:Y:S02]  /*9460*/  FSEL R97, R30, -INF , P3 ;  /* 0xff8000001e617808 */ /* 0x000fe40001800000 */
[----:B------:R-:W-:Y:S02]  /*9470*/  FMNMX.FTZ R4, R109, R107, !PT ;  /* 0x0000006b6d047209 */ /* 0x000fe40007810000 */
[C---:B------:R-:W-:Y:S02]  /*9480*/  ISETP.GT.AND P3, PT, R0.reuse, 0x10, PT ;  /* 0x000000100000780c */ /* 0x040fe40003f64270 */
[----:B------:R-:W-:Y:S02]  /*9490*/  FSEL R99, R31, -INF , P4 ;  /* 0xff8000001f637808 */ /* 0x000fe40002000000 */
[----:B------:R-:W-:Y:S02]  /*94a0*/  FMNMX.FTZ R4, R97, R4, !PT ;  /* 0x0000000461047209 */ /* 0x000fe40007810000 */
        /* <DEDUP_REMOVED lines=81> */
[----:B------:R-:W-:Y:S02]  /*99c0*/  FSEL R87, R87, -INF , P4 ;  /* 0xff80000057577808 */ /* 0x000fe40002000000 */
[----:B------:R-:W-:-:S04]  /*99d0*/  FMNMX.FTZ R4, R93, R4, !PT ;  /* 0x000000045d047209 */ /* 0x000fc80007810000 */
[----:B------:R-:W-:-:S05]  /*99e0*/  FMNMX.FTZ R4, R87, R4, !PT ;  /* 0x0000000457047209 */ /* 0x000fca0007810000 */
[----:B------:R-:W0:Y:S04]  /*99f0*/  SHFL.BFLY PT, R9, R4, 0x2, 0x1f ;  /* 0x0c401f0004097f89 */ /* 0x000e2800000e0000 */
[----:B------:R-:W1:Y:S01]  /*9a00*/  SHFL.IDX PT, R14, R14, RZ, 0x1c1f ;  /* 0x001c1fff0e0e7589 */ /* 0x000e6200000e0000 */
[----:B0-----:R-:W-:-:S05]  /*9a10*/  FMNMX.FTZ R20, R4, R9, !PT ;  /* 0x0000000904147209 */ /* 0x001fca0007810000 */
[----:B------:R-:W0:Y:S01]  /*9a20*/  SHFL.BFLY PT, R9, R20, 0x1, 0x1f ;  /* 0x0c201f0014097f89 */ /* 0x000e2200000e0000 */
[----:B------:R-:W-:Y:S01]  /*9a30*/  IMAD.U32 R0, RZ, RZ, UR4 ;  /* 0x00000004ff007e24 */ /* 0x000fe2000f8e00ff */
[----:B-1----:R-:W-:Y:S01]  /*9a40*/  VIADDMNMX R12, R14, R12, R95, PT ;  /* 0x0000000c0e0c7246 */ /* 0x002fe2000380015f */
[----:B------:R-:W-:-:S03]  /*9a50*/  ULDC UR4, c[0x0][0x988] ;  /* 0x0002620000047ab9 */ /* 0x000fc60000000800 */
[C---:B------:R-:W-:Y:S02]  /*9a60*/  ISETP.GT.AND P4, PT, R12.reuse, RZ, PT ;  /* 0x000000ff0c00720c */ /* 0x040fe40003f84270 */
[----:B------:R-:W-:Y:S02]  /*9a70*/  ISETP.GT.AND P5, PT, R12, 0x1, PT ;  /* 0x000000010c00780c */ /* 0x000fe40003fa4270 */
[----:B------:R-:W-:Y:S02]  /*9a80*/  FSEL R95, R24, -INF , P4 ;  /* 0xff800000185f7808 */ /* 0x000fe40002000000 */
[----:B------:R-:W-:Y:S02]  /*9a90*/  FSEL R25, R25, -INF , P5 ;  /* 0xff80000019197808 */ /* 0x000fe40002800000 */
[----:B0-----:R-:W-:-:S04]  /*9aa0*/  FMNMX.FTZ R9, R20, R9, !PT ;  /* 0x0000000914097209 */ /* 0x001fc80007810000 */
[C---:B------:R-:W-:Y:S01]  /*9ab0*/  FSETP.NEU.FTZ.AND P3, PT, R9.reuse, -INF , PT ;  /* 0xff8000000900780b */ /* 0x040fe20003f7d000 */
[----:B------:R-:W-:-:S05]  /*9ac0*/  FMUL.FTZ R8, R9, R0 ;  /* 0x0000000009087220 */ /* 0x000fca0000410000 */
[----:B------:R-:W-:Y:S02]  /*9ad0*/  FSEL R8, R8, RZ, P3 ;  /* 0x000000ff08087208 */ /* 0x000fe40001800000 */
[C---:B------:R-:W-:Y:S02]  /*9ae0*/  ISETP.GT.AND P3, PT, R12.reuse, 0x8, PT ;  /* 0x000000080c00780c */ /* 0x040fe40003f64270 */
[----:B------:R-:W-:Y:S01]  /*9af0*/  ISETP.GT.AND P4, PT, R12, 0x9, PT ;  /* 0x000000090c00780c */ /* 0x000fe20003f84270 */
[----:B------:R-:W-:Y:S01]  /*9b00*/  FFMA.FTZ R151, R97, R0, -R8 ;  /* 0x0000000061977223 */ /* 0x000fe20000010808 */
[----:B------:R-:W-:Y:S02]  /*9b10*/  FSEL R97, R28, -INF , P3 ;  /* 0xff8000001c617808 */ /* 0x000fe40001800000 */
[----:B------:R-:W-:Y:S02]  /*9b20*/  FMNMX.FTZ R20, R95, R25, !PT ;  /* 0x000000195f147209 */ /* 0x000fe40007810000 */
[----:B------:R-:W-:-:S02]  /*9b30*/  ISETP.GT.AND P3, PT, R12, 0x10, PT ;  /* 0x000000100c00780c */ /* 0x000fc40003f64270 */
[----:B------:R-:W-:Y:S02]  /*9b40*/  FSEL R29, R29, -INF , P4 ;  /* 0xff8000001d1d7808 */ /* 0x000fe40002000000 */
[----:B------:R-:W-:Y:S01]  /*9b50*/  FMNMX.FTZ R20, R97, R20, !PT ;  /* 0x0000001461147209 */ /* 0x000fe20007810000 */
[----:B------:R-:W-:Y:S01]  /*9b60*/  FFMA.FTZ R14, R99, R0, -R8 ;  /* 0x00000000630e7223 */ /* 0x000fe20000010808 */
[----:B------:R-:W-:Y:S02]  /*9b70*/  ISETP.GT.AND P4, PT, R12, 0x11, PT ;  /* 0x000000110c00780c */ /* 0x000fe40003f84270 */
        /* <DEDUP_REMOVED lines=19> */
[----:B------:R0:W-:Y:S01]  /*9cb0*/  MUFU.EX2 R20, R26 ;  /* 0x0000001a00147308 */ /* 0x0001e20000000800 */
[----:B------:R-:W-:Y:S01]  /*9cc0*/  FFMA.FTZ R147, R105, R0, -R8 ;  /* 0x0000000069937223 */ /* 0x000fe20000010808 */
[----:B------:R-:W-:Y:S02]  /*9cd0*/  ISETP.GT.AND P4, PT, R12, 0x29, PT ;  /* 0x000000290c00780c */ /* 0x000fe40003f84270 */
[----:B------:R-:W-:Y:S02]  /*9ce0*/  FSEL R105, R44, -INF , P3 ;  /* 0xff8000002c697808 */ /* 0x000fe40001800000 */
[----:B0-----:R-:W-:Y:S02]  /*9cf0*/  FMNMX.FTZ R26, R41, R24, !PT ;  /* 0x00000018291a7209 */ /* 0x001fe40007810000 */
        /* <DEDUP_REMOVED lines=10> */
[-CC-:B------:R-:W-:Y:S01]  /*9da0*/  FFMA.FTZ R4, R107, R0.reuse, -R8.reuse ;  /* 0x000000006b047223 */ /* 0x180fe20000010808 */
[----:B------:R0:W-:Y:S01]  /*9db0*/  MUFU.EX2 R24, R28 ;  /* 0x0000001c00187308 */ /* 0x0001e20000000800 */
[----:B------:R-:W-:Y:S02]  /*9dc0*/  ISETP.GT.AND P4, PT, R12, 0x39, PT ;  /* 0x000000390c00780c */ /* 0x000fe40003f84270 */
[----:B------:R-:W-:Y:S02]  /*9dd0*/  FSEL R107, R52, -INF , P3 ;  /* 0xff800000346b7808 */ /* 0x000fe40001800000 */
[----:B------:R-:W-:Y:S01]  /*9de0*/  ISETP.GT.AND P3, PT, R12, 0x40, PT ;  /* 0x000000400c00780c */ /* 0x000fe20003f64270 */
[----:B------:R-:W-:Y:S01]  /*9df0*/  FFMA.FTZ R141, R3, R0, -R8 ;  /* 0x00000000038d7223 */ /* 0x000fe20000010808 */
[----:B0-----:R-:W-:-:S02]  /*9e00*/  FMNMX.FTZ R28, R49, R26, !PT ;  /* 0x0000001a311c7209 */ /* 0x001fc40007810000 */
        /* <DEDUP_REMOVED lines=27> */
[----:B------:R0:W-:Y:S01]  /*9fc0*/  MUFU.EX2 R26, R3 ;  /* 0x00000003001a7308 */ /* 0x0001e20000000800 */
[----:B------:R-:W-:Y:S01]  /*9fd0*/  ISETP.GT.AND P4, PT, R12, 0x51, PT ;  /* 0x000000510c00780c */ /* 0x000fe20003f84270 */
[--C-:B------:R-:W-:Y:S01]  /*9fe0*/  FFMA.FTZ R42, R79, R0, -R8.reuse ;  /* 0x000000004f2a7223 */ /* 0x100fe20000010808 */
[----:B------:R-:W-:Y:S01]  /*9ff0*/  FMNMX.FTZ R30, R61, R30, !PT ;  /* 0x0000001e3d1e7209 */ /* 0x000fe20007810000 */
[-CC-:B------:R-:W-:Y:S01]  /*a000*/  FFMA.FTZ R121, R91, R0.reuse, -R8.reuse ;  /* 0x000000005b797223 */ /* 0x180fe20000010808 */
[-CC-:B------:R-:W-:Y:S01]  /*a010*/  FFMA.FTZ R83, R83, R0.reuse, -R8.reuse ;  /* 0x0000000053537223 */ /* 0x180fe20000010808 */
[-CC-:B------:R-:W-:Y:S01]  /*a020*/  FFMA.FTZ R123, R93, R0.reuse, -R8.reuse ;  /* 0x000000005d7b7223 */ /* 0x180fe20000010808 */
[-CC-:B------:R-:W-:Y:S01]  /*a030*/  FFMA.FTZ R46, R87, R0.reuse, -R8.reuse ;  /* 0x00000000572e7223 */ /* 0x180fe20000010808 */
[----:B------:R-:W1:Y:S01]  /*a040*/  @P2 LDC R52, c[0x0][0x450] ;  /* 0x00011400ff342b82 */ /* 0x000e620000000800 */
[----:B0-----:R-:W-:Y:S01]  /*a050*/  FFMA.FTZ R3, R47, R0, -R8 ;  /* 0x000000002f037223 */ /* 0x001fe20000010808 */
[----:B------:R-:W-:-:S02]  /*a060*/  FSEL R47, R64, -INF , P3 ;  /* 0xff800000402f7808 */ /* 0x000fc40001800000 */
        /* <DEDUP_REMOVED lines=9> */
[----:B------:R0:W-:Y:S01]  /*a100*/  MUFU.EX2 R28, R3 ;  /* 0x00000003001c7308 */ /* 0x0001e20000000800 */
[----:B------:R-:W-:Y:S02]  /*a110*/  ISETP.GT.AND P4, PT, R12, 0x61, PT ;  /* 0x000000610c00780c */ /* 0x000fe40003f84270 */
[----:B------:R-:W-:Y:S01]  /*a120*/  FMNMX.FTZ R32, R69, R32, !PT ;  /* 0x0000002045207209 */ /* 0x000fe20007810000 */
        /* <DEDUP_REMOVED lines=22> */
[----:B------:R-:W-:Y:S02]  /*a290*/  FSEL R85, R85, -INF , P4 ;  /* 0xff80000055557808 */ /* 0x000fe40002000000 */
[----:B------:R-:W-:Y:S01]  /*a2a0*/  FMNMX.FTZ R34, R15, R34, !PT ;  /* 0x000000220f227209 */ /* 0x000fe20007810000 */
[----:B------:R0:W-:Y:S03]  /*a2b0*/  MUFU.EX2 R32, R3 ;  /* 0x0000000300207308 */ /* 0x0001e60000000800 */
[----:B0-----:R-:W-:-:S05]  /*a2c0*/  FMNMX.FTZ R3, R85, R34, !PT ;  /* 0x0000002255037209 */ /* 0x001fca0007810000 */
[----:B------:R-:W0:Y:S02]  /*a2d0*/  SHFL.BFLY PT, R40, R3, 0x2, 0x1f ;  /* 0x0c401f0003287f89 */ /* 0x000e2400000e0000 */
[----:B0-----:R-:W-:-:S05]  /*a2e0*/  FMNMX.FTZ R21, R3, R40, !PT ;  /* 0x0000002803157209 */ /* 0x001fca0007810000 */
[----:B------:R-:W0:Y:S01]  /*a2f0*/  SHFL.BFLY PT, R44, R21, 0x1, 0x1f ;  /* 0x0c201f00152c7f89 */ /* 0x000e2200000e0000 */
[-CC-:B------:R-:W-:Y:S01]  /*a300*/  FFMA.FTZ R12, R59, R0.reuse, -R8.reuse ;  /* 0x000000003b0c7223 */ /* 0x180fe20000010808 */
[-CC-:B------:R-:W-:Y:S01]  /*a310*/  FFMA.FTZ R34, R63, R0.reuse, -R8.reuse ;  /* 0x000000003f227223 */ /* 0x180fe20000010808 */
[----:B------:R-:W-:Y:S01]  /*a320*/  FFMA.FTZ R40, R75, R0, -R8 ;  /* 0x000000004b287223 */ /* 0x000fe20000010808 */
[----:B0-----:R-:W-:-:S04]  /*a330*/  FMNMX.FTZ R3, R21, R44, !PT ;  /* 0x0000002c15037209 */ /* 0x001fc80007810000 */
[C---:B------:R-:W-:Y:S01]  /*a340*/  FSETP.NEU.FTZ.AND P3, PT, R3.reuse, -INF , PT ;  /* 0xff8000000300780b */ /* 0x040fe20003f7d000 */
[----:B------:R-:W-:-:S05]  /*a350*/  FMUL.FTZ R21, R3, R0 ;  /* 0x0000000003157220 */ /* 0x000fca0000410000 */
[----:B------:R-:W-:-:S05]  /*a360*/  FSEL R8, R21, RZ, P3 ;  /* 0x000000ff15087208 */ /* 0x000fca0001800000 */
[-CC-:B------:R-:W-:Y:S01]  /*a370*/  FFMA.FTZ R27, R33, R0.reuse, -R8.reuse ;  /* 0x00000000211b7223 */ /* 0x180fe20000010808 */
[-CC-:B------:R-:W-:Y:S02]  /*a380*/  FFMA.FTZ R33, R45, R0.reuse, -R8.reuse ;  /* 0x000000002d217223 */ /* 0x180fe40000010808 */
[----:B------:R-:W0:Y:S01]  /*a390*/  @P2 LDC R45, c[0x0][0x44c] ;  /* 0x00011300ff2d2b82 */ /* 0x000e220000000800 */
[----:B------:R-:W-:Y:S01]  /*a3a0*/  FFMA.FTZ R128, R47, R0, -R8 ;  /* 0x000000002f807223 */ /* 0x000fe20000010808 */
[----:B------:R-:W-:Y:S02]  /*a3b0*/  IMAD.MOV.U32 R47, RZ, RZ, R94 ;  /* 0x000000ffff2f7224 */ /* 0x000fe400078e005e */
[----:B0-----:R-:W-:-:S05]  /*a3c0*/  @P2 IMAD.HI.U32 R45, R94, R45, RZ ;  /* 0x0000002d5e2d2227 */ /* 0x001fca00078e00ff */
[----:B-1----:R-:W-:Y:S02]  /*a3d0*/  @P2 SHF.R.U32.HI R47, RZ, R52, R45 ;  /* 0x00000034ff2f2219 */ /* 0x002fe4000001162d */
[----:B------:R-:W2:Y:S01]  /*a3e0*/  LDL R52, [R1+0x38] ;  /* 0x0000380001347983 */ /* 0x000ea20000100800 */
[----:B------:R-:W-:Y:S08]  /*a3f0*/  MUFU.EX2 R149, R149 ;  /* 0x0000009500957308 */ /* 0x000ff00000000800 */
[----:B------:R-:W0:Y:S01]  /*a400*/  MUFU.EX2 R4, R4 ;  /* 0x0000000400047308 */ /* 0x000e220000000800 */
[----:B------:R-:W-:-:S07]  /*a410*/  FFMA.FTZ R148, R95, R0, -R8 ;  /* 0x000000005f947223 */ /* 0x000fce0000010808 */
[----:B------:R-:W1:Y:S01]  /*a420*/  MUFU.EX2 R151, R151 ;  /* 0x0000009700977308 */ /* 0x000e620000000800 */
[----:B------:R-:W-:-:S07]  /*a430*/  FFMA.FTZ R21, R25, R0, -R8 ;  /* 0x0000000019157223 */ /* 0x000fce0000010808 */
[----:B------:R-:W3:Y:S01]  /*a440*/  MUFU.EX2 R14, R14 ;  /* 0x0000000e000e7308 */ /* 0x000ee20000000800 */
[----:B------:R-:W-:Y:S01]  /*a450*/  FFMA.FTZ R150, R97, R0, -R8 ;  /* 0x0000000061967223 */ /* 0x000fe20000010808 */
[----:B0-----:R-:W-:-:S06]  /*a460*/  FADD.FTZ R48, R149, R4 ;  /* 0x0000000495307221 */ /* 0x001fcc0000010000 */
[----:B------:R-:W0:Y:S01]  /*a470*/  MUFU.EX2 R145, R145 ;  /* 0x0000009100917308 */ /* 0x000e220000000800 */
[----:B------:R-:W-:Y:S01]  /*a480*/  FFMA.FTZ R25, R29, R0, -R8 ;  /* 0x000000001d197223 */ /* 0x000fe20000010808 */
[----:B-1----:R-:W-:-:S06]  /*a490*/  FADD.FTZ R39, R151, R48 ;  /* 0x0000003097277221 */ /* 0x002fcc0000010000 */
[----:B------:R-:W-:Y:S01]  /*a4a0*/  MUFU.EX2 R148, R148 ;  /* 0x0000009400947308 */ /* 0x000fe20000000800 */
[----:B------:R-:W-:-:S07]  /*a4b0*/  FFMA.FTZ R144, R99, R0, -R8 ;  /* 0x0000000063907223 */ /* 0x000fce0000010808 */
[----:B------:R-:W1:Y:S01]  /*a4c0*/  MUFU.EX2 R21, R21 ;  /* 0x0000001500157308 */ /* 0x000e620000000800 */
[----:B---3--:R-:W-:-:S07]  /*a4d0*/  FADD.FTZ R48, R14, R39 ;  /* 0x000000270e307221 */ /* 0x008fce0000010000 */
[----:B------:R-:W3:Y:S01]  /*a4e0*/  MUFU.EX2 R147, R147 ;  /* 0x0000009300937308 */ /* 0x000ee20000000800 */
[----:B------:R-:W-:-:S07]  /*a4f0*/  FFMA.FTZ R31, R41, R0, -R8 ;  /* 0x00000000291f7223 */ /* 0x000fce0000010808 */
[----:B------:R-:W4:Y:S01]  /*a500*/  MUFU.EX2 R150, R150 ;  /* 0x0000009600967308 */ /* 0x000f220000000800 */
[----:B0-----:R-:W-:Y:S01]  /*a510*/  FADD.FTZ R41, R145, R48 ;  /* 0x0000003091297221 */ /* 0x001fe20000010000 */
[----:B------:R-:W-:-:S06]  /*a520*/  FFMA.FTZ R146, R101, R0, -R8 ;  /* 0x0000000065927223 */ /* 0x000fcc0000010808 */
[----:B------:R-:W0:Y:S01]  /*a530*/  MUFU.EX2 R25, R25 ;  /* 0x0000001900197308 */ /* 0x000e220000000800 */
[----:B------:R-:W-:Y:S01]  /*a540*/  FADD.FTZ R48, R20, R41 ;  /* 0x0000002914307221 */ /* 0x000fe20000010000 */
[----:B-1----:R-:W-:-:S06]  /*a550*/  FADD.FTZ R41, R148, R21 ;  /* 0x0000001594297221 */ /* 0x002fcc0000010000 */
[----:B------:R-:W1:Y:S01]  /*a560*/  MUFU.EX2 R141, R141 ;  /* 0x0000008d008d7308 */ /* 0x000e620000000800 */
[----:B------:R-:W-:-:S07]  /*a570*/  FFMA.FTZ R29, R37, R0, -R8 ;  /* 0x00000000251d7223 */ /* 0x000fce0000010808 */
[----:B------:R-:W1:Y:S01]  /*a580*/  MUFU.EX2 R144, R144 ;  /* 0x0000009000907308 */ /* 0x000e620000000800 */
[----:B------:R-:W-:Y:S01]  /*a590*/  FFMA.FTZ R134, R5, R0, -R8 ;  /* 0x0000000005867223 */ /* 0x000fe20000010808 */
[----:B---3--:R-:W-:Y:S01]  /*a5a0*/  FADD.FTZ R5, R147, R48 ;  /* 0x0000003093057221 */ /* 0x008fe20000010000 */
[----:B----4-:R-:W-:-:S05]  /*a5b0*/  FADD.FTZ R48, R150, R41 ;  /* 0x0000002996307221 */ /* 0x010fca0000010000 */
[----:B------:R-:W3:Y:S01]  /*a5c0*/  MUFU.EX2 R27, R27 ;  /* 0x0000001b001b7308 */ /* 0x000ee20000000800 */
[----:B------:R-:W-:Y:S01]  /*a5d0*/  FFMA.FTZ R140, R103, R0, -R8 ;  /* 0x00000000678c7223 */ /* 0x000fe20000010808 */
[----:B------:R-:W-:Y:S01]  /*a5e0*/  FADD.FTZ R50, R24, R5 ;  /* 0x0000000518327221 */ /* 0x000fe20000010000 */
[----:B------:R-:W-:-:S05]  /*a5f0*/  @!P1 PRMT R10, RZ, 0x654, R10 ;  /* 0x00000654ff0a9816 */ /* 0x000fca000000000a */
[----:B------:R-:W4:Y:S01]  /*a600*/  MUFU.EX2 R143, R143 ;  /* 0x0000008f008f7308 */ /* 0x000f220000000800 */
[----:B0-----:R-:W-:Y:S01]  /*a610*/  FADD.FTZ R41, R25, R48 ;  /* 0x0000003019297221 */ /* 0x001fe20000010000 */
[----:B------:R-:W-:-:S06]  /*a620*/  FFMA.FTZ R132, R43, R0, -R8 ;  /* 0x000000002b847223 */ /* 0x000fcc0000010808 */
[----:B------:R-:W0:Y:S01]  /*a630*/  MUFU.EX2 R146, R146 ;  /* 0x0000009200927308 */ /* 0x000e220000000800 */
[----:B-1----:R-:W-:Y:S01]  /*a640*/  FADD.FTZ R43, R141, R50 ;  /* 0x000000328d2b7221 */ /* 0x002fe20000010000 */
[----:B------:R1:W-:Y:S06]  /*a650*/  @!P1 SYNCS.ARRIVE.TRANS64.RED.A1T0 RZ, [R10+URZ], RZ ;  /* 0x000000ff0aff99a7 */ /* 0x0003ec000810043f */
[----:B------:R-:W0:Y:S01]  /*a660*/  MUFU.EX2 R29, R29 ;  /* 0x0000001d001d7308 */ /* 0x000e220000000800 */
[----:B------:R-:W-:Y:S01]  /*a670*/  FFMA.FTZ R142, R105, R0, -R8 ;  /* 0x00000000698e7223 */ /* 0x000fe20000010808 */
[----:B-1----:R-:W-:Y:S01]  /*a680*/  FADD.FTZ R10, R144, R41 ;  /* 0x00000029900a7221 */ /* 0x002fe20000010000 */
[----:B------:R-:W-:-:S05]  /*a690*/  FADD.FTZ R48, R26, R43 ;  /* 0x0000002b1a307221 */ /* 0x000fca0000010000 */
[----:B------:R-:W1:Y:S01]  /*a6a0*/  MUFU.EX2 R137, R137 ;  /* 0x0000008900897308 */ /* 0x000e620000000800 */
[----:B---3--:R-:W-:-:S07]  /*a6b0*/  FADD.FTZ R43, R27, R10 ;  /* 0x0000000a1b2b7221 */ /* 0x008fce0000010000 */
[----:B------:R-:W3:Y:S01]  /*a6c0*/  MUFU.EX2 R140, R140 ;  /* 0x0000008c008c7308 */ /* 0x000ee20000000800 */
[----:B----4-:R-:W-:Y:S01]  /*a6d0*/  FADD.FTZ R41, R143, R48 ;  /* 0x000000308f297221 */ /* 0x010fe20000010000 */
[----:B0-----:R-:W-:-:S06]  /*a6e0*/  FADD.FTZ R10, R146, R43 ;  /* 0x0000002b920a7221 */ /* 0x001fcc0000010000 */
[----:B------:R-:W0:Y:S01]  /*a6f0*/  MUFU.EX2 R31, R31 ;  /* 0x0000001f001f7308 */ /* 0x000e220000000800 */
[----:B------:R-:W-:Y:S01]  /*a700*/  FFMA.FTZ R136, R89, R0, -R8 ;  /* 0x0000000059887223 */ /* 0x000fe20000010808 */
[----:B------:R-:W-:-:S06]  /*a710*/  FADD.FTZ R48, R28, R41 ;  /* 0x000000291c307221 */ /* 0x000fcc0000010000 */
[----:B------:R-:W4:Y:S01]  /*a720*/  MUFU.EX2 R139, R139 ;  /* 0x0000008b008b7308 */ /* 0x000f220000000800 */
[----:B------:R-:W-:Y:S01]  /*a730*/  FADD.FTZ R43, R29, R10 ;  /* 0x0000000a1d2b7221 */ /* 0x000fe20000010000 */
[----:B------:R-:W-:-:S06]  /*a740*/  FFMA.FTZ R35, R49, R0, -R8 ;  /* 0x0000000031237223 */ /* 0x000fcc0000010808 */
[----:B------:R-:W4:Y:S01]  /*a750*/  MUFU.EX2 R142, R142 ;  /* 0x0000008e008e7308 */ /* 0x000f220000000800 */
[----:B-1----:R-:W-:Y:S01]  /*a760*/  FADD.FTZ R45, R137, R48 ;  /* 0x00000030892d7221 */ /* 0x002fe20000010000 */
[----:B---3--:R-:W-:-:S06]  /*a770*/  FADD.FTZ R10, R140, R43 ;  /* 0x0000002b8c0a7221 */ /* 0x008fcc0000010000 */
[----:B------:R-:W1:Y:S01]  /*a780*/  MUFU.EX2 R33, R33 ;  /* 0x0000002100217308 */ /* 0x000e620000000800 */
[----:B------:R-:W-:Y:S01]  /*a790*/  FFMA.FTZ R138, R107, R0, -R8 ;  /* 0x000000006b8a7223 */ /* 0x000fe20000010808 */
[----:B------:R-:W-:-:S06]  /*a7a0*/  FADD.FTZ R48, R30, R45 ;  /* 0x0000002d1e307221 */ /* 0x000fcc0000010000 */
[----:B------:R-:W3:Y:S01]  /*a7b0*/  MUFU.EX2 R133, R133 ;  /* 0x0000008500857308 */ /* 0x000ee20000000800 */
[----:B0-----:R-:W-:Y:S01]  /*a7c0*/  FADD.FTZ R43, R31, R10 ;  /* 0x0000000a1f2b7221 */ /* 0x001fe20000010000 */
[----:B------:R-:W-:-:S06]  /*a7d0*/  FFMA.FTZ R37, R53, R0, -R8 ;  /* 0x0000000035257223 */ /* 0x000fcc0000010808 */
[----:B------:R-:W0:Y:S01]  /*a7e0*/  MUFU.EX2 R136, R136 ;  /* 0x0000008800887308 */ /* 0x000e220000000800 */
[----:B----4-:R-:W-:Y:S01]  /*a7f0*/  FADD.FTZ R45, R139, R48 ;  /* 0x000000308b2d7221 */ /* 0x010fe20000010000 */
[----:B------:R-:W-:-:S06]  /*a800*/  FADD.FTZ R10, R142, R43 ;  /* 0x0000002b8e0a7221 */ /* 0x000fcc0000010000 */
[----:B------:R-:W4:Y:S08]  /*a810*/  MUFU.EX2 R12, R12 ;  /* 0x0000000c000c7308 */ /* 0x000f300000000800 */
[----:B------:R-:W4:Y:S01]  /*a820*/  MUFU.EX2 R35, R35 ;  /* 0x0000002300237308 */ /* 0x000f220000000800 */
[----:B------:R-:W-:Y:S01]  /*a830*/  FADD.FTZ R48, R32, R45 ;  /* 0x0000002d20307221 */ /* 0x000fe20000010000 */
[----:B------:R-:W-:-:S06]  /*a840*/  FFMA.FTZ R126, R13, R0, -R8 ;  /* 0x000000000d7e7223 */ /* 0x000fcc0000010808 */
[----:B------:R-:W4:Y:S01]  /*a850*/  MUFU.EX2 R135, R135 ;  /* 0x0000008700877308 */ /* 0x000f220000000800 */
[----:B-1----:R-:W-:Y:S01]  /*a860*/  FADD.FTZ R13, R33, R10 ;  /* 0x0000000a210d7221 */ /* 0x002fe20000010000 */
[----:B------:R-:W-:-:S06]  /*a870*/  FFMA.FTZ R39, R57, R0, -R8 ;  /* 0x0000000039277223 */ /* 0x000fcc0000010808 */
[----:B------:R-:W1:Y:S01]  /*a880*/  MUFU.EX2 R138, R138 ;  /* 0x0000008a008a7308 */ /* 0x000e620000000800 */
[----:B---3--:R-:W-:Y:S01]  /*a890*/  FADD.FTZ R43, R133, R48 ;  /* 0x00000030852b7221 */ /* 0x008fe20000010000 */
[----:B0-----:R-:W-:-:S06]  /*a8a0*/  FADD.FTZ R10, R136, R13 ;  /* 0x0000000d880a7221 */ /* 0x001fcc0000010000 */
[----:B------:R-:W0:Y:S08]  /*a8b0*/  MUFU.EX2 R34, R34 ;  /* 0x0000002200227308 */ /* 0x000e300000000800 */
[----:B------:R-:W3:Y:S01]  /*a8c0*/  MUFU.EX2 R37, R37 ;  /* 0x0000002500257308 */ /* 0x000ee20000000800 */
[----:B----4-:R-:W-:Y:S01]  /*a8d0*/  FADD.FTZ R48, R12, R43 ;  /* 0x0000002b0c307221 */ /* 0x010fe20000010000 */
[----:B------:R-:W-:-:S06]  /*a8e0*/  FADD.FTZ R13, R35, R10 ;  /* 0x0000000a230d7221 */ /* 0x000fcc0000010000 */
[----:B------:R-:W4:Y:S01]  /*a8f0*/  MUFU.EX2 R129, R129 ;  /* 0x0000008100817308 */ /* 0x000f220000000800 */
[----:B------:R-:W-:-:S07]  /*a900*/  FFMA.FTZ R5, R61, R0, -R8 ;  /* 0x000000003d057223 */ /* 0x000fce0000010808 */
[----:B------:R-:W4:Y:S01]  /*a910*/  MUFU.EX2 R132, R132 ;  /* 0x0000008400847308 */ /* 0x000f220000000800 */
[----:B------:R-:W-:Y:S01]  /*a920*/  FADD.FTZ R45, R135, R48 ;  /* 0x00000030872d7221 */ /* 0x000fe20000010000 */
[----:B-1----:R-:W-:-:S06]  /*a930*/  FADD.FTZ R10, R138, R13 ;  /* 0x0000000d8a0a7221 */ /* 0x002fcc0000010000 */
[----:B------:R-:W1:Y:S08]  /*a940*/  MUFU.EX2 R36, R36 ;  /* 0x0000002400247308 */ /* 0x000e700000000800 */
[----:B------:R-:W1:Y:S01]  /*a950*/  MUFU.EX2 R39, R39 ;  /* 0x0000002700277308 */ /* 0x000e620000000800 */
[----:B0-----:R-:W-:Y:S01]  /*a960*/  FADD.FTZ R48, R34, R45 ;  /* 0x0000002d22307221 */ /* 0x001fe20000010000 */
[----:B---3--:R-:W-:-:S06]  /*a970*/  FADD.FTZ R45, R37, R10 ;  /* 0x0000000a252d7221 */ /* 0x008fcc0000010000 */
[----:B------:R-:W0:Y:S01]  /*a980*/  MUFU.EX2 R131, R131 ;  /* 0x0000008300837308 */ /* 0x000e220000000800 */
[----:B------:R-:W-:-:S07]  /*a990*/  FFMA.FTZ R41, R65, R0, -R8 ;  /* 0x0000000041297223 */ /* 0x000fce0000010808 */
[----:B------:R-:W3:Y:S01]  /*a9a0*/  MUFU.EX2 R134, R134 ;  /* 0x0000008600867308 */ /* 0x000ee20000000800 */
[----:B------:R-:W-:Y:S01]  /*a9b0*/  IADD3 R49, R47, R90, -R92 ;  /* 0x0000005a2f317210 */ /* 0x000fe20007ffe85c */
[----:B----4-:R-:W-:Y:S01]  /*a9c0*/  FADD.FTZ R47, R129, R48 ;  /* 0x00000030812f7221 */ /* 0x010fe20000010000 */
[----:B------:R-:W-:-:S05]  /*a9d0*/  F2FP.F16.F32.PACK_AB R149, R4, R149 ;  /* 0x000000950495723e */ /* 0x000fca00000000ff */
[----:B------:R-:W4:Y:S01]  /*a9e0*/  MUFU.EX2 R38, R38 ;  /* 0x0000002600267308 */ /* 0x000f220000000800 */
[----:B------:R-:W-:Y:S01]  /*a9f0*/  FADD.FTZ R4, R132, R45 ;  /* 0x0000002d84047221 */ /* 0x000fe20000010000 */
[----:B------:R-:W-:-:S06]  /*aa00*/  FFMA.FTZ R130, R11, R0, -R8 ;  /* 0x000000000b827223 */ /* 0x000fcc0000010808 */
[----:B------:R-:W2:Y:S01]  /*aa10*/  MUFU.EX2 R5, R5 ;  /* 0x0000000500057308 */ /* 0x000ea20000000800 */
[----:B-1----:R-:W-:Y:S01]  /*aa20*/  FADD.FTZ R10, R36, R47 ;  /* 0x0000002f240a7221 */ /* 0x002fe20000010000 */
[----:B------:R-:W-:-:S06]  /*aa30*/  FADD.FTZ R45, R39, R4 ;  /* 0x00000004272d7221 */ /* 0x000fcc0000010000 */
[----:B------:R-:W1:Y:S01]  /*aa40*/  MUFU.EX2 R125, R125 ;  /* 0x0000007d007d7308 */ /* 0x000e620000000800 */
[----:B------:R-:W-:-:S07]  /*aa50*/  FFMA.FTZ R11, R69, R0, -R8 ;  /* 0x00000000450b7223 */ /* 0x000fce0000010808 */
[----:B------:R-:W1:Y:S01]  /*aa60*/  MUFU.EX2 R128, R128 ;  /* 0x0000008000807308 */ /* 0x000e620000000800 */
[----:B0-----:R-:W-:Y:S01]  /*aa70*/  FADD.FTZ R47, R131, R10 ;  /* 0x0000000a832f7221 */ /* 0x001fe20000010000 */
[----:B---3--:R-:W-:-:S06]  /*aa80*/  FADD.FTZ R4, R134, R45 ;  /* 0x0000002d86047221 */ /* 0x008fcc0000010000 */
[----:B------:R-:W0:Y:S01]  /*aa90*/  MUFU.EX2 R40, R40 ;  /* 0x0000002800287308 */ /* 0x000e220000000800 */
[----:B------:R-:W-:-:S07]  /*aaa0*/  FFMA.FTZ R124, R51, R0, -R8 ;  /* 0x00000000337c7223 */ /* 0x000fce0000010808 */
[----:B------:R-:W3:Y:S01]  /*aab0*/  MUFU.EX2 R41, R41 ;  /* 0x0000002900297308 */ /* 0x000ee20000000800 */
[----:B----4-:R-:W-:Y:S01]  /*aac0*/  FADD.FTZ R10, R38, R47 ;  /* 0x0000002f260a7221 */ /* 0x010fe20000010000 */
[----:B--2---:R-:W-:-:S06]  /*aad0*/  FADD.FTZ R45, R5, R4 ;  /* 0x00000004052d7221 */ /* 0x004fcc0000010000 */
[----:B------:R-:W2:Y:S08]  /*aae0*/  MUFU.EX2 R127, R127 ;  /* 0x0000007f007f7308 */ /* 0x000eb00000000800 */
[----:B------:R-:W4:Y:S01]  /*aaf0*/  MUFU.EX2 R130, R130 ;  /* 0x0000008200827308 */ /* 0x000f220000000800 */
[----:B------:R-:W-:Y:S01]  /*ab00*/  FFMA.FTZ R73, R73, R0, -R8 ;  /* 0x0000000049497223 */ /* 0x000fe20000010808 */
[----:B-1----:R-:W-:-:S06]  /*ab10*/  FADD.FTZ R47, R125, R10 ;  /* 0x0000000a7d2f7221 */ /* 0x002fcc0000010000 */
[----:B------:R-:W1:Y:S01]  /*ab20*/  MUFU.EX2 R42, R42 ;  /* 0x0000002a002a7308 */ /* 0x000e620000000800 */
[----:B------:R-:W-:-:S07]  /*ab30*/  FADD.FTZ R4, R128, R45 ;  /* 0x0000002d80047221 */ /* 0x000fce0000010000 */
[----:B------:R-:W1:Y:S01]  /*ab40*/  MUFU.EX2 R11, R11 ;  /* 0x0000000b000b7308 */ /* 0x000e620000000800 */
[----:B0-----:R-:W-:Y:S01]  /*ab50*/  FADD.FTZ R10, R40, R47 ;  /* 0x0000002f280a7221 */ /* 0x001fe20000010000 */
[----:B---3--:R-:W-:-:S06]  /*ab60*/  FADD.FTZ R45, R41, R4 ;  /* 0x00000004292d7221 */ /* 0x008fcc0000010000 */
[----:B------:R-:W0:Y:S01]  /*ab70*/  MUFU.EX2 R121, R121 ;  /* 0x0000007900797308 */ /* 0x000e220000000800 */
[----:B------:R-:W-:-:S07]  /*ab80*/  FFMA.FTZ R43, R77, R0, -R8 ;  /* 0x000000004d2b7223 */ /* 0x000fce0000010808 */
[----:B------:R-:W3:Y:S01]  /*ab90*/  MUFU.EX2 R124, R124 ;  /* 0x0000007c007c7308 */ /* 0x000ee20000000800 */
[----:B--2---:R-:W-:Y:S01]  /*aba0*/  FADD.FTZ R47, R127, R10 ;  /* 0x0000000a7f2f7221 */ /* 0x004fe20000010000 */
[----:B------:R-:W-:-:S06]  /*abb0*/  SHF.R.S32.HI R50, RZ, 0x1f, R49 ;  /* 0x0000001fff327819 */ /* 0x000fcc0000011431 */
[----:B------:R-:W2:Y:S01]  /*abc0*/  MUFU.EX2 R44, R83 ;  /* 0x00000053002c7308 */ /* 0x000ea20000000800 */
[----:B----4-:R-:W-:Y:S01]  /*abd0*/  FADD.FTZ R4, R130, R45 ;  /* 0x0000002d82047221 */ /* 0x010fe20000010000 */
[----:B------:R-:W-:-:S06]  /*abe0*/  FFMA.FTZ R55, R55, R0, -R8 ;  /* 0x0000000037377223 */ /* 0x000fcc0000010808 */
[----:B------:R-:W4:Y:S01]  /*abf0*/  MUFU.EX2 R13, R73 ;  /* 0x00000049000d7308 */ /* 0x000f220000000800 */
[-CC-:B------:R-:W-:Y:S01]  /*ac00*/  FFMA.FTZ R81, R81, R0.reuse, -R8.reuse ;  /* 0x0000000051517223 */ /* 0x180fe20000010808 */
[-CC-:B------:R-:W-:Y:S01]  /*ac10*/  FFMA.FTZ R15, R15, R0.reuse, -R8.reuse ;  /* 0x000000000f0f7223 */ /* 0x180fe20000010808 */
[----:B------:R-:W-:-:S05]  /*ac20*/  FFMA.FTZ R85, R85, R0, -R8 ;  /* 0x0000000055557223 */ /* 0x000fca0000010808 */
[----:B------:R-:W4:Y:S01]  /*ac30*/  MUFU.EX2 R123, R123 ;  /* 0x0000007b007b7308 */ /* 0x000f220000000800 */
[----:B-1----:R-:W-:Y:S01]  /*ac40*/  FADD.FTZ R10, R42, R47 ;  /* 0x0000002f2a0a7221 */ /* 0x002fe20000010000 */
[----:B------:R-:W-:Y:S01]  /*ac50*/  LEA.HI R8, R50, R49, RZ, 0x7 ;  /* 0x0000003132087211 */ /* 0x000fe200078f38ff */
[----:B------:R-:W-:-:S05]  /*ac60*/  FADD.FTZ R45, R11, R4 ;  /* 0x000000040b2d7221 */ /* 0x000fca0000010000 */
[----:B------:R-:W1:Y:S01]  /*ac70*/  MUFU.EX2 R126, R126 ;  /* 0x0000007e007e7308 */ /* 0x000e620000000800 */
[----:B0-----:R-:W-:Y:S01]  /*ac80*/  FADD.FTZ R47, R121, R10 ;  /* 0x0000000a792f7221 */ /* 0x001fe20000010000 */
[----:B---3--:R-:W-:Y:S01]  /*ac90*/  FADD.FTZ R4, R124, R45 ;  /* 0x0000002d7c047221 */ /* 0x008fe20000010000 */
[----:B------:R-:W-:-:S05]  /*aca0*/  SHF.R.S32.HI R8, RZ, 0x7, R8 ;  /* 0x00000007ff087819 */ /* 0x000fca0000011408 */
[----:B------:R-:W0:Y:S01]  /*acb0*/  MUFU.EX2 R43, R43 ;  /* 0x0000002b002b7308 */ /* 0x000e220000000800 */
[----:B--2---:R-:W-:Y:S01]  /*acc0*/  FADD.FTZ R10, R44, R47 ;  /* 0x0000002f2c0a7221 */ /* 0x004fe20000010000 */
[----:B----4-:R-:W-:Y:S01]  /*acd0*/  FADD.FTZ R45, R13, R4 ;  /* 0x000000040d2d7221 */ /* 0x010fe20000010000 */
[----:B------:R-:W-:-:S05]  /*ace0*/  VIMNMX R52, R52, R8, !PT ;  /* 0x0000000834347248 */ /* 0x000fca0007fe0100 */
[----:B------:R-:W2:Y:S01]  /*acf0*/  MUFU.EX2 R55, R55 ;  /* 0x0000003700377308 */ /* 0x000ea20000000800 */
[----:B------:R-:W-:Y:S01]  /*ad00*/  FADD.FTZ R47, R123, R10 ;  /* 0x0000000a7b2f7221 */ /* 0x000fe20000010000 */
[----:B------:R-:W-:Y:S01]  /*ad10*/  F2FP.F16.F32.PACK_AB R151, R14, R151 ;  /* 0x000000970e97723e */ /* 0x000fe200000000ff */
[----:B-1----:R-:W-:-:S05]  /*ad20*/  FADD.FTZ R10, R126, R45 ;  /* 0x0000002d7e0a7221 */ /* 0x002fca0000010000 */
[----:B------:R-:W1:Y:S01]  /*ad30*/  MUFU.EX2 R120, R81 ;  /* 0x0000005100787308 */ /* 0x000e620000000800 */
[----:B------:R-:W-:Y:S01]  /*ad40*/  VIADD R14, R88, 0xfffffffe ;  /* 0xfffffffe580e7836 */ /* 0x000fe20000000000 */
[----:B------:R3:W-:Y:S01]  /*ad50*/  STL [R1+0x28], R52 ;  /* 0x0000283401007387 */ /* 0x0007e20000100800 */
[----:B0-----:R-:W-:-:S05]  /*ad60*/  FADD.FTZ R10, R43, R10 ;  /* 0x0000000a2b0a7221 */ /* 0x001fca0000010000 */
[----:B------:R-:W0:Y:S01]  /*ad70*/  MUFU.EX2 R15, R15 ;  /* 0x0000000f000f7308 */ /* 0x000e220000000800 */
[----:B------:R-:W-:Y:S02]  /*ad80*/  ISETP.GE.AND P3, PT, R14, R52, PT ;  /* 0x000000340e00720c */ /* 0x000fe40003f66270 */
[----:B------:R-:W-:-:S05]  /*ad90*/  F2FP.F16.F32.PACK_AB R148, R21, R148 ;  /* 0x000000941594723e */ /* 0x000fca00000000ff */
[----:B------:R-:W4:Y:S01]  /*ada0*/  MUFU.EX2 R122, R85 ;  /* 0x00000055007a7308 */ /* 0x000f220000000800 */
[----:B--2---:R-:W-:-:S07]  /*adb0*/  FADD.FTZ R21, R55, R10 ;  /* 0x0000000a37157221 */ /* 0x004fce0000010000 */
[----:B------:R-:W2:Y:S01]  /*adc0*/  MUFU.EX2 R46, R46 ;  /* 0x0000002e002e7308 */ /* 0x000ea20000000800 */
[----:B-1----:R-:W-:Y:S01]  /*add0*/  FADD.FTZ R10, R120, R21 ;  /* 0x00000015780a7221 */ /* 0x002fe20000010000 */
[----:B------:R-:W-:-:S03]  /*ade0*/  F2FP.F16.F32.PACK_AB R134, R5, R134 ;  /* 0x000000860586723e */ /* 0x000fc600000000ff */
[----:B0-----:R-:W-:Y:S01]  /*adf0*/  FADD.FTZ R5, R15, R10 ;  /* 0x0000000a0f057221 */ /* 0x001fe20000010000 */
[----:B------:R-:W-:Y:S02]  /*ae00*/  F2FP.F16.F32.PACK_AB R145, R20, R145 ;  /* 0x000000911491723e */ /* 0x000fe400000000ff */
[----:B------:R-:W-:Y:S02]  /*ae10*/  CS2R R118, SRZ ;  /* 0x0000000000767805 */ /* 0x000fe4000001ff00 */
[----:B------:R-:W-:Y:S01]  /*ae20*/  F2FP.F16.F32.PACK_AB R147, R24, R147 ;  /* 0x000000931893723e */ /* 0x000fe200000000ff */
[----:B----4-:R-:W-:Y:S01]  /*ae30*/  FADD.FTZ R5, R122, R5 ;  /* 0x000000057a057221 */ /* 0x010fe20000010000 */
[----:B------:R-:W-:Y:S02]  /*ae40*/  F2FP.F16.F32.PACK_AB R141, R26, R141 ;  /* 0x0000008d1a8d723e */ /* 0x000fe400000000ff */
[----:B------:R-:W-:Y:S02]  /*ae50*/  CS2R R116, SRZ ;  /* 0x0000000000747805 */ /* 0x000fe4000001ff00 */
[----:B------:R-:W-:-:S02]  /*ae60*/  F2FP.F16.F32.PACK_AB R143, R28, R143 ;  /* 0x0000008f1c8f723e */ /* 0x000fc400000000ff */
[----:B------:R-:W-:Y:S02]  /*ae70*/  CS2R R114, SRZ ;  /* 0x0000000000727805 */ /* 0x000fe4000001ff00 */
[----:B------:R-:W-:Y:S02]  /*ae80*/  F2FP.F16.F32.PACK_AB R137, R30, R137 ;  /* 0x000000891e89723e */ /* 0x000fe400000000ff */
[----:B------:R-:W-:Y:S02]  /*ae90*/  CS2R R112, SRZ ;  /* 0x0000000000707805 */ /* 0x000fe4000001ff00 */
[----:B------:R-:W-:Y:S01]  /*aea0*/  F2FP.F16.F32.PACK_AB R139, R32, R139 ;  /* 0x0000008b208b723e */ /* 0x000fe200000000ff */
[----:B--2---:R-:W-:Y:S01]  /*aeb0*/  FADD.FTZ R4, R46, R47 ;  /* 0x0000002f2e047221 */ /* 0x004fe20000010000 */
[----:B------:R-:W-:Y:S02]  /*aec0*/  F2FP.F16.F32.PACK_AB R133, R12, R133 ;  /* 0x000000850c85723e */ /* 0x000fe400000000ff */
[----:B------:R-:W-:-:S02]  /*aed0*/  CS2R R110, SRZ ;  /* 0x00000000006e7805 */ /* 0x000fc4000001ff00 */
[----:B------:R-:W-:Y:S02]  /*aee0*/  F2FP.F16.F32.PACK_AB R135, R34, R135 ;  /* 0x000000872287723e */ /* 0x000fe400000000ff */
[----:B------:R-:W-:Y:S02]  /*aef0*/  CS2R R108, SRZ ;  /* 0x00000000006c7805 */ /* 0x000fe4000001ff00 */
[----:B------:R-:W-:Y:S02]  /*af00*/  F2FP.F16.F32.PACK_AB R129, R36, R129 ;  /* 0x000000812481723e */ /* 0x000fe400000000ff */
[----:B------:R-:W-:Y:S02]  /*af10*/  CS2R R106, SRZ ;  /* 0x00000000006a7805 */ /* 0x000fe4000001ff00 */
        /* <DEDUP_REMOVED lines=28> */
[----:B---3--:R-:W-:Y:S06]  /*b0e0*/  @!P3 BRA `(.L_x_14510) ;  /* 0x000000280038b947 */ /* 0x008fec0003800000 */
[----:B------:R-:W-:Y:S01]  /*b0f0*/  IMAD.MOV.U32 R10, RZ, RZ, R9 ;  /* 0x000000ffff0a7224 */ /* 0x000fe200078e0009 */
[----:B------:R-:W-:Y:S01]  /*b100*/  MOV R8, R23 ;  /* 0x0000001700087202 */ /* 0x000fe20000000f00 */
[----:B------:R-:W-:Y:S02]  /*b110*/  IMAD.MOV.U32 R11, RZ, RZ, R3 ;  /* 0x000000ffff0b7224 */ /* 0x000fe400078e0003 */
[----:B------:R-:W-:Y:S02]  /*b120*/  IMAD.MOV.U32 R15, RZ, RZ, R18 ;  /* 0x000000ffff0f7224 */ /* 0x000fe400078e0012 */
[----:B------:R-:W-:-:S07]  /*b130*/  IMAD.MOV.U32 R119, RZ, RZ, RZ ;  /* 0x000000ffff777224 */ /* 0x000fce00078e00ff */
.L_x_14520:
        /* <DEDUP_REMOVED lines=10> */
.L_x_14512:
[----:B------:R-:W-:Y:S01]  /*b1e0*/  IMAD R0, R18, 0x8, R2 ;  /* 0x0000000812007824 */ /* 0x000fe200078e0202 */
[----:B------:R-:W-:-:S04]  /*b1f0*/  SHF.L.U32 R3, R23, 0x1f, RZ ;  /* 0x0000001f17037819 */ /* 0x000fc800000006ff */
[----:B------:R0:W1:Y:S01]  /*b200*/  SYNCS.PHASECHK.TRANS64.TRYWAIT P4, [R0+URZ+0x16830], R3 ;  /* 0x01683003000075a7 */ /* 0x000062000808017f */
[----:B------:R-:W-:Y:S05]  /*b210*/  @!P0 BRA `(.L_x_14513) ;  /* 0x0000000000048947 */ /* 0x000fea0003800000 */
[----:B------:R-:W-:Y:S01]  /*b220*/  BPT.TRAP 0x1 ;  /* 0x000000040000795c */ /* 0x000fe20000300000 */
.L_x_14513:
[----:B------:R-:W-:Y:S04]  /*b230*/  BSSY B0, `(.L_x_14511) ;  /* 0x0000004000007945 */ /* 0x000fe80003800000 */
[----:B-1----:R-:W-:Y:S05]  /*b240*/  @P4 BRA `(.L_x_14514) ;  /* 0x0000000000084947 */ /* 0x002fea0003800000 */
[----:B------:R-:W1:Y:S02]  /*b250*/  SYNCS.PHASECHK.TRANS64.TRYWAIT P4, [R0+URZ+0x16830], R3 ;  /* 0x01683003000075a7 */ /* 0x000e64000808017f */
[----:B-1----:R-:W-:Y:S05]  /*b260*/  @!P4 BRA `(.L_x_14515) ;  /* 0x000000f40070c947 */ /* 0x002fea0003800000 */
.L_x_14514:
[----:B------:R-:W-:Y:S05]  /*b270*/  BSYNC B0 ;  /* 0x0000000000007941 */ /* 0x000fea0003800000 */
.L_x_14511:
[----:B------:R-:W2:Y:S04]  /*b280*/  LDL R9, [R1+0x4] ;  /* 0x0000040001097983 */ /* 0x000ea80000100800 */
[----:B------:R3:W-:Y:S01]  /*b290*/  STL [R1+0x6c], R2 ;  /* 0x00006c0201007387 */ /* 0x0007e20000100800 */
[----:B01----:R-:W0:Y:S03]  /*b2a0*/  S2R R0, SR_TID.X ;  /* 0x0000000000007919 */ /* 0x003e260000002100 */
[----:B---3--:R-:W3:Y:S01]  /*b2b0*/  LDL.64 R2, [R1+0x18] ;  /* 0x0000180001027983 */ /* 0x008ee20000100a00 */
[----:B------:R-:W-:Y:S01]  /*b2c0*/  IMAD.MOV.U32 R13, RZ, RZ, 0x40000040 ;  /* 0x40000040ff0d7424 */ /* 0x000fe200078e00ff */
[----:B------:R-:W-:Y:S05]  /*b2d0*/  WARPSYNC.ALL ;  /* 0x0000000000007948 */ /* 0x000fea0003800000 */
[----:B------:R-:W-:-:S02]  /*b2e0*/  R2UR UR19, R13 ;  /* 0x000000000d1372ca */ /* 0x000fc400000e0000 */
[----:B0-----:R-:W-:-:S05]  /*b2f0*/  SHF.R.U32.HI R0, RZ, 0x7, R0 ;  /* 0x00000007ff007819 */ /* 0x001fca0000011600 */
[----:B------:R-:W-:Y:S02]  /*b300*/  VIADD R0, R0, 0x8 ;  /* 0x0000000800007836 */ /* 0x000fe40000000000 */
[----:B------:R-:W-:Y:S01]  /*b310*/  IMAD.MOV.U32 R25, RZ, RZ, 0x40000040 ;  /* 0x40000040ff197424 */ /* 0x000fe200078e00ff */
[----:B------:R-:W-:Y:S02]  /*b320*/  R2UR UR8, R6 ;  /* 0x00000000060872ca */ /* 0x000fe400000e0000 */
[----:B------:R-:W-:Y:S02]  /*b330*/  R2UR UR9, R7 ;  /* 0x00000000070972ca */ /* 0x000fe400000e0000 */
[C---:B------:R-:W-:Y:S02]  /*b340*/  R2UR UR11, R25.reuse ;  /* 0x00000000190b72ca */ /* 0x040fe400000e0000 */
[----:B------:R-:W-:Y:S01]  /*b350*/  R2UR UR23, R25 ;  /* 0x00000000191772ca */ /* 0x000fe200000e0000 */
[----:B------:R-:W-:-:S05]  /*b360*/  IMAD.MOV.U32 R21, RZ, RZ, 0x40000040 ;  /* 0x40000040ff157424 */ /* 0x000fca00078e00ff */
[----:B------:R-:W-:Y:S01]  /*b370*/  R2UR UR15, R21 ;  /* 0x00000000150f72ca */ /* 0x000fe200000e0000 */
[----:B------:R0:W-:Y:S01]  /*b380*/  BAR.SYNC.DEFER_BLOCKING R0, 0x100 ;  /* 0x000400000000751d */ /* 0x0001e20000010000 */
[----:B--2---:R-:W-:-:S05]  /*b390*/  IMAD R24, R18, 0x400, R9 ;  /* 0x0000040012187824 */ /* 0x004fca00078e0209 */
[----:B------:R-:W-:-:S04]  /*b3a0*/  IADD3 R12, R24, 0x4, RZ ;  /* 0x00000004180c7810 */ /* 0x000fc80007ffe0ff */
[----:B------:R-:W-:Y:S02]  /*b3b0*/  R2UR UR18, R12 ;  /* 0x000000000c1272ca */ /* 0x000fe400000e0000 */
[----:B------:R-:W2:Y:S01]  /*b3c0*/  LDL.64 R12, [R1+0x10] ;  /* 0x00001000010c7983 */ /* 0x000ea20000100a00 */
[C---:B------:R-:W-:Y:S01]  /*b3d0*/  R2UR UR10, R24.reuse ;  /* 0x00000000180a72ca */ /* 0x040fe200000e0000 */
[C---:B------:R-:W-:Y:S02]  /*b3e0*/  VIADD R20, R24.reuse, 0x2 ;  /* 0x0000000218147836 */ /* 0x040fe40000000000 */
[----:B------:R-:W-:-:S05]  /*b3f0*/  VIADD R24, R24, 0x6 ;  /* 0x0000000618187836 */ /* 0x000fca0000000000 */
[----:B------:R-:W-:Y:S02]  /*b400*/  R2UR UR22, R24 ;  /* 0x00000000181672ca */ /* 0x000fe400000e0000 */
[----:B------:R-:W-:-:S06]  /*b410*/  WARPGROUP.ARRIVE ;  /* 0x00000000000079c5 */ /* 0x000fcc0000000000 */
[----:B------:R-:W-:Y:S01]  /*b420*/  HGMMA.64x128x16.F32 R24, gdesc[UR8], RZ, !UPT, gsb0 ;  /* 0x01e00000081879f0 */ /* 0x000fe2000c0008ff */
[----:B------:R-:W-:Y:S02]  /*b430*/  R2UR UR14, R20 ;  /* 0x00000000140e72ca */ /* 0x000fe400000e0000 */
[----:B------:R-:W4:Y:S01]  /*b440*/  LDL.64 R20, [R1+0x8] ;  /* 0x0000080001147983 */ /* 0x000f220000100a00 */
[----:B---3--:R-:W-:Y:S02]  /*b450*/  R2UR UR12, R2 ;  /* 0x00000000020c72ca */ /* 0x008fe400000e0000 */
[----:B------:R-:W-:Y:S01]  /*b460*/  R2UR UR13, R3 ;  /* 0x00000000030d72ca */ /* 0x000fe200000e0000 */
[----:B------:R0:W5:Y:S01]  /*b470*/  LDL.LU R2, [R1+0x6c] ;  /* 0x00006c0001027983 */ /* 0x0001620000300800 */
[----:B------:R-:W-:Y:S02]  /*b480*/  WARPGROUP.DEPBAR.LE gsb0, 0x0 ;  /* 0x00008000000079c5 */ /* 0x000fe40000010000 */
[----:B------:R-:W-:-:S09]  /*b490*/  WARPGROUP.ARRIVE ;  /* 0x00000000000079c5 */ /* 0x000fd20000000000 */
[----:B------:R-:W-:Y:S03]  /*b4a0*/  HGMMA.64x128x16.F32 R24, gdesc[UR12], R24, gsb0 ;  /* 0x01e000000c1879f0 */ /* 0x000fe60008000818 */
[----:B------:R-:W-:Y:S02]  /*b4b0*/  WARPGROUP.DEPBAR.LE gsb0, 0x0 ;  /* 0x00008000000079c5 */ /* 0x000fe40000010000 */
[----:B--2---:R-:W-:Y:S02]  /*b4c0*/  R2UR UR16, R12 ;  /* 0x000000000c1072ca */ /* 0x004fe400000e0000 */
[----:B------:R-:W-:Y:S01]  /*b4d0*/  R2UR UR17, R13 ;  /* 0x000000000d1172ca */ /* 0x000fe200000e0000 */
[----:B------:R-:W-:-:S12]  /*b4e0*/  WARPGROUP.ARRIVE ;  /* 0x00000000000079c5 */ /* 0x000fd80000000000 */
[----:B------:R-:W-:Y:S01]  /*b4f0*/  HGMMA.64x128x16.F32 R24, gdesc[UR16], R24, gsb0 ;  /* 0x01e00000101879f0 */ /* 0x000fe20008000818 */
[----:B----4-:R-:W-:Y:S02]  /*b500*/  R2UR UR20, R20 ;  /* 0x00000000141472ca */ /* 0x010fe400000e0000 */
[----:B------:R-:W-:Y:S01]  /*b510*/  R2UR UR21, R21 ;  /* 0x00000000151572ca */ /* 0x000fe200000e0000 */
[----:B------:R-:W-:Y:S02]  /*b520*/  WARPGROUP.DEPBAR.LE gsb0, 0x0 ;  /* 0x00008000000079c5 */ /* 0x000fe40000010000 */
[----:B------:R-:W-:-:S10]  /*b530*/  WARPGROUP.ARRIVE ;  /* 0x00000000000079c5 */ /* 0x000fd40000000000 */
[----:B------:R-:W-:Y:S03]  /*b540*/  HGMMA.64x128x16.F32 R24, gdesc[UR20], R24, gsb0 ;  /* 0x01e00000141879f0 */ /* 0x000fe60008000818 */
[----:B------:R-:W-:Y:S02]  /*b550*/  WARPGROUP.DEPBAR.LE gsb0, 0x0 ;  /* 0x00008000000079c5 */ /* 0x000fe40000010000 */
[----:B0-----:R-:W-:Y:S05]  /*b560*/  @P3 BRA `(.L_x_14516) ;  /* 0x0000000000283947 */ /* 0x001fea0003800000 */
[----:B------:R-:W-:Y:S05]  /*b570*/  @!P0 BRA `(.L_x_14517) ;  /* 0x0000000000048947 */ /* 0x000fea0003800000 */
[----:B------:R-:W-:Y:S01]  /*b580*/  BPT.TRAP 0x1 ;  /* 0x000000040000795c */ /* 0x000fe20000300000 */
.L_x_14517:
[----:B------:R-:W-:Y:S01]  /*b590*/  SHF.L.U32 R0, R8, 0x1f, RZ ;  /* 0x0000001f08007819 */ /* 0x000fe200000006ff */
[----:B-----5:R-:W-:-:S04]  /*b5a0*/  IMAD R3, R15, 0x8, R2 ;  /* 0x000000080f037824 */ /* 0x020fc800078e0202 */
[----:B------:R0:W1:Y:S01]  /*b5b0*/  SYNCS.PHASECHK.TRANS64.TRYWAIT P3, [R3+URZ+0x16850], R0 ;  /* 0x01685000030075a7 */ /* 0x000062000806017f */
[----:B------:R-:W-:Y:S05]  /*b5c0*/  @!P0 BRA `(.L_x_14518) ;  /* 0x0000000000048947 */ /* 0x000fea0003800000 */
[----:B------:R-:W-:Y:S01]  /*b5d0*/  BPT.TRAP 0x1 ;  /* 0x000000040000795c */ /* 0x000fe20000300000 */
.L_x_14518:
[----:B-1----:R-:W-:Y:S05]  /*b5e0*/  @P3 BRA `(.L_x_14516) ;  /* 0x0000000000083947 */ /* 0x002fea0003800000 */
[----:B------:R-:W1:Y:S02]  /*b5f0*/  SYNCS.PHASECHK.TRANS64.TRYWAIT P3, [R3+URZ+0x16850], R0 ;  /* 0x01685000030075a7 */ /* 0x000e64000806017f */
[----:B-1----:R-:W-:Y:S05]  /*b600*/  @!P3 BRA `(.L_x_14519) ;  /* 0x000000f0009cb947 */ /* 0x002fea0003800000 */
.L_x_14516:
[----:B01---5:R-:W-:Y:S01]  /*b610*/  VIADD R0, R2, 0x400 ;  /* 0x0000040002007836 */ /* 0x023fe20000000000 */
[----:B------:R-:W2:Y:S01]  /*b620*/  LDL R21, [R1+0x2c] ;  /* 0x00002c0001157983 */ /* 0x000ea20000100800 */
[----:B------:R-:W-:Y:S01]  /*b630*/  IMAD.MOV.U32 R9, RZ, RZ, 0x40000040 ;  /* 0x40000040ff097424 */ /* 0x000fe200078e00ff */
[----:B------:R-:W-:Y:S05]  /*b640*/  WARPSYNC.ALL ;  /* 0x0000000000007948 */ /* 0x000fea0003800000 */
[----:B------:R-:W-:Y:S01]  /*b650*/  SHF.R.U32.HI R0, RZ, 0x4, R0 ;  /* 0x00000004ff007819 */ /* 0x000fe20000011600 */
[----:B------:R-:W3:Y:S01]  /*b660*/  LDL R20, [R1+0x20] ;  /* 0x0000200001147983 */ /* 0x000ee20000100800 */
[----:B------:R-:W-:Y:S01]  /*b670*/  R2UR UR7, R9 ;  /* 0x00000000090772ca */ /* 0x000fe200000e0000 */
[----:B------:R-:W-:Y:S01]  /*b680*/  WARPGROUP.ARRIVE ;  /* 0x00000000000079c5 */ /* 0x000fe20000000000 */
[----:B------:R-:W-:Y:S01]  /*b690*/  LOP3.LUT R0, R0, 0x3fff, RZ, 0xc0, !PT ;  /* 0x00003fff00007812 */ /* 0x000fe200078ec0ff */
[----:B------:R-:W0:Y:S04]  /*b6a0*/  @P2 LDC R3, c[0x0][0x450] ;  /* 0x00011400ff032b82 */ /* 0x000e280000000800 */
[----:B------:R-:W-:Y:S01]  /*b6b0*/  IMAD R8, R15, 0x400, R0 ;  /* 0x000004000f087824 */ /* 0x000fe200078e0200 */
[----:B------:R-:W-:-:S03]  /*b6c0*/  MOV R13, 0x40000040 ;  /* 0x40000040000d7802 */ /* 0x000fc60000000f00 */
[----:B------:R-:W1:Y:S01]  /*b6d0*/  @P2 LDC R0, c[0x0][0x44c] ;  /* 0x00011300ff002b82 */ /* 0x000e620000000800 */
[----:B------:R-:W-:-:S13]  /*b6e0*/  R2UR UR6, R8 ;  /* 0x00000000080672ca */ /* 0x000fda00000e0000 */
[----:B------:R-:W-:Y:S03]  /*b6f0*/  HGMMA.64x64x16.F32 R88, R148, gdesc[UR4].tnspB, R88, gsb0 ;  /* 0x40e0000494587df0 */ /* 0x000fe60008000858 */
[----:B------:R-:W-:Y:S02]  /*b700*/  WARPGROUP.DEPBAR.LE gsb0, 0x0 ;  /* 0x00008000000079c5 */ /* 0x000fe40000010000 */
[----:B------:R-:W4:Y:S04]  /*b710*/  LDL R149, [R1+0x24] ;  /* 0x0000240001957983 */ /* 0x000f280000100800 */
[----:B------:R-:W4:Y:S04]  /*b720*/  LDL R150, [R1+0x48] ;  /* 0x0000480001967983 */ /* 0x000f280000100800 */
[----:B------:R-:W2:Y:S01]  /*b730*/  LDL R151, [R1+0x30] ;  /* 0x0000300001977983 */ /* 0x000ea20000100800 */
[----:B------:R-:W-:Y:S01]  /*b740*/  VIADD R12, R8, 0x80 ;  /* 0x00000080080c7836 */ /* 0x000fe20000000000 */
[----:B------:R-:W-:Y:S01]  /*b750*/  R2UR UR7, R13 ;  /* 0x000000000d0772ca */ /* 0x000fe200000e0000 */
[----:B------:R-:W-:Y:S01]  /*b760*/  WARPGROUP.ARRIVE ;  /* 0x00000000000079c5 */ /* 0x000fe20000000000 */
[----:B------:R-:W-:-:S02]  /*b770*/  IMAD.MOV.U32 R13, RZ, RZ, 0x40000040 ;  /* 0x40000040ff0d7424 */ /* 0x000fc400078e00ff */
[----:B------:R-:W-:Y:S01]  /*b780*/  R2UR UR6, R12 ;  /* 0x000000000c0672ca */ /* 0x000fe200000e0000 */
[----:B------:R-:W-:-:S12]  /*b790*/  VIADD R12, R8, 0x100 ;  /* 0x00000100080c7836 */ /* 0x000fd80000000000 */
[----:B------:R-:W-:Y:S01]  /*b7a0*/  HGMMA.64x64x16.F32 R88, R144, gdesc[UR4].tnspB, R88, gsb0 ;  /* 0x40e0000490587df0 */ /* 0x000fe20008000858 */
[----:B------:R-:W-:Y:S02]  /*b7b0*/  R2UR UR6, R12 ;  /* 0x000000000c0672ca */ /* 0x000fe400000e0000 */
[----:B------:R-:W-:Y:S01]  /*b7c0*/  R2UR UR7, R13 ;  /* 0x000000000d0772ca */ /* 0x000fe200000e0000 */
[----:B------:R-:W-:Y:S01]  /*b7d0*/  IMAD.MOV.U32 R13, RZ, RZ, 0x40000040 ;  /* 0x40000040ff0d7424 */ /* 0x000fe200078e00ff */
[----:B------:R-:W-:Y:S02]  /*b7e0*/  WARPGROUP.DEPBAR.LE gsb0, 0x0 ;  /* 0x00008000000079c5 */ /* 0x000fe40000010000 */
[----:B------:R-:W-:-:S09]  /*b7f0*/  WARPGROUP.ARRIVE ;  /* 0x00000000000079c5 */ /* 0x000fd20000000000 */
[----:B------:R-:W-:Y:S01]  /*b800*/  HGMMA.64x64x16.F32 R88, R140, gdesc[UR4].tnspB, R88, gsb0 ;  /* 0x40e000048c587df0 */ /* 0x000fe20008000858 */
[----:B------:R-:W-:Y:S01]  /*b810*/  R2UR UR7, R13 ;  /* 0x000000000d0772ca */ /* 0x000fe200000e0000 */
[----:B------:R-:W-:Y:S01]  /*b820*/  IMAD.MOV.U32 R13, RZ, RZ, 0x40000040 ;  /* 0x40000040ff0d7424 */ /* 0x000fe200078e00ff */
[----:B------:R-:W-:Y:S02]  /*b830*/  WARPGROUP.DEPBAR.LE gsb0, 0x0 ;  /* 0x00008000000079c5 */ /* 0x000fe40000010000 */
[----:B------:R-:W-:Y:S01]  /*b840*/  WARPGROUP.ARRIVE ;  /* 0x00000000000079c5 */ /* 0x000fe20000000000 */
[----:B----4-:R-:W-:-:S04]  /*b850*/  IMAD.IADD R9, R150, 0x1, R149 ;  /* 0x0000000196097824 */ /* 0x010fc800078e0295 */
[----:B-1----:R-:W-:-:S04]  /*b860*/  @P2 IMAD.HI.U32 R12, R9, R0, RZ ;  /* 0x00000000090c2227 */ /* 0x002fc800078e00ff */
[----:B------:R-:W-:Y:S01]  /*b870*/  IMAD.MOV.U32 R0, RZ, RZ, R9 ;  /* 0x000000ffff007224 */ /* 0x000fe200078e0009 */
[----:B0-----:R-:W-:Y:S01]  /*b880*/  @P2 SHF.R.U32.HI R0, RZ, R3, R12 ;  /* 0x00000003ff002219 */ /* 0x001fe2000001160c */
[----:B------:R-:W-:Y:S02]  /*b890*/  IMAD.MOV.U32 R9, RZ, RZ, -0x80 ;  /* 0xffffff80ff097424 */ /* 0x000fe400078e00ff */
[----:B------:R-:W-:Y:S02]  /*b8a0*/  VIADD R12, R8, 0x180 ;  /* 0x00000180080c7836 */ /* 0x000fe40000000000 */
[----:B------:R-:W0:Y:S01]  /*b8b0*/  SHFL.IDX PT, R3, R0, RZ, 0x1c1f ;  /* 0x001c1fff00037589 */ /* 0x000e2200000e0000 */
[----:B------:R-:W-:Y:S02]  /*b8c0*/  IMAD R9, R14, R9, 0x1 ;  /* 0x000000010e097424 */ /* 0x000fe400078e0209 */
[----:B------:R-:W-:-:S03]  /*b8d0*/  R2UR UR6, R12 ;  /* 0x000000000c0672ca */ /* 0x000fc600000e0000 */
[----:B--2---:R-:W-:-:S05]  /*b8e0*/  IADD3 R9, R21, R9, -R151 ;  /* 0x0000000915097210 */ /* 0x004fca0007ffe897 */
[----:B---3--:R-:W-:-:S05]  /*b8f0*/  IMAD.IADD R9, R9, 0x1, -R20 ;  /* 0x0000000109097824 */ /* 0x008fca00078e0a14 */
[----:B------:R-:W-:Y:S01]  /*b900*/  HGMMA.64x64x16.F32 R88, R136, gdesc[UR4].tnspB, R88, gsb0 ;  /* 0x40e0000488587df0 */ /* 0x000fe20008000858 */
[----:B------:R-:W-:Y:S02]  /*b910*/  R2UR UR7, R13 ;  /* 0x000000000d0772ca */ /* 0x000fe400000e0000 */
[----:B0-----:R-:W-:-:S04]  /*b920*/  IADD3 R3, R9, R3, RZ ;  /* 0x0000000309037210 */ /* 0x001fc80007ffe0ff */
        /* <DEDUP_REMOVED lines=33> */
[----:B------:R-:W-:Y:S01]  /*bb40*/  ISETP.GT.AND P3, PT, R3, 0x30, PT ;  /* 0x000000300300780c */ /* 0x000fe20003f64270 */
[----:B------:R-:W-:Y:S02]  /*bb50*/  WARPGROUP.DEPBAR.LE gsb0, 0x0 ;  /* 0x00008000000079c5 */ /* 0x000fe40000010000 */
[----:B------:R-:W-:Y:S01]  /*bb60*/  FSEL R45, R45, -INF , P4 ;  /* 0xff8000002d2d7808 */ /* 0x000fe20002000000 */
[----:B------:R-:W-:Y:S01]  /*bb70*/  WARPGROUP.ARRIVE ;  /* 0x00000000000079c5 */ /* 0x000fe20000000000 */
        /* <DEDUP_REMOVED lines=60> */
[----:B------:R-:W-:-:S05]  /*bf40*/  FMNMX.FTZ R3, R85, R3, !PT ;  /* 0x0000000355037209 */ /* 0x000fca0007810000 */
[----:B------:R-:W0:Y:S02]  /*bf50*/  SHFL.BFLY PT, R12, R3, 0x2, 0x1f ;  /* 0x0c401f00030c7f89 */ /* 0x000e2400000e0000 */
[----:B0-----:R-:W-:Y:S01]  /*bf60*/  FMNMX.FTZ R3, R3, R12, !PT ;  /* 0x0000000c03037209 */ /* 0x001fe20007810000 */
[----:B------:R-:W-:-:S04]  /*bf70*/  VIADD R12, R8, 0x200 ;  /* 0x00000200080c7836 */ /* 0x000fc80000000000 */
[----:B------:R-:W0:Y:S01]  /*bf80*/  SHFL.BFLY PT, R20, R3, 0x1, 0x1f ;  /* 0x0c201f0003147f89 */ /* 0x000e2200000e0000 */
[----:B------:R-:W-:-:S03]  /*bf90*/  R2UR UR6, R12 ;  /* 0x000000000c0672ca */ /* 0x000fc600000e0000 */
[----:B------:R1:W2:Y:S02]  /*bfa0*/  SHFL.IDX PT, R12, R0, 0x1, 0x1c1f ;  /* 0x003c1f00000c7f89 */ /* 0x0002a400000e0000 */
[----:B-1----:R-:W-:-:S08]  /*bfb0*/  IMAD.U32 R0, RZ, RZ, UR5 ;  /* 0x00000005ff007e24 */ /* 0x002fd0000f8e00ff */
[----:B------:R-:W-:Y:S01]  /*bfc0*/  HGMMA.64x64x16.F32 R88, R132, gdesc[UR4].tnspB, R88, gsb0 ;  /* 0x40e0000484587df0 */ /* 0x000fe20008000858 */
[----:B0-----:R-:W-:Y:S01]  /*bfd0*/  FMNMX.FTZ R3, R3, R20, !PT ;  /* 0x0000001403037209 */ /* 0x001fe20007810000 */
[----:B--2---:R-:W-:-:S04]  /*bfe0*/  IMAD.IADD R9, R9, 0x1, R12 ;  /* 0x0000000109097824 */ /* 0x004fc800078e020c */
[C---:B------:R-:W-:Y:S01]  /*bff0*/  FMUL.FTZ R13, R3.reuse, R0 ;  /* 0x00000000030d7220 */ /* 0x040fe20000410000 */
[----:B------:R-:W-:Y:S02]  /*c000*/  FSETP.NEU.FTZ.AND P3, PT, R3, -INF , PT ;  /* 0xff8000000300780b */ /* 0x000fe40003f7d000 */
[C---:B------:R-:W-:Y:S02]  /*c010*/  ISETP.GT.AND P5, PT, R9.reuse, RZ, PT ;  /* 0x000000ff0900720c */ /* 0x040fe40003fa4270 */
[C---:B------:R-:W-:Y:S02]  /*c020*/  ISETP.GT.AND P4, PT, R9.reuse, 0x1, PT ;  /* 0x000000010900780c */ /* 0x040fe40003f84270 */
        /* <DEDUP_REMOVED lines=10> */
[----:B------:R-:W-:Y:S02]  /*c0d0*/  FSEL R13, R13, RZ, P3 ;  /* 0x000000ff0d0d7208 */ /* 0x000fe40001800000 */
[----:B------:R-:W-:Y:S02]  /*c0e0*/  ISETP.GT.AND P4, PT, R9, 0x11, PT ;  /* 0x000000110900780c */ /* 0x000fe40003f84270 */
        /* <DEDUP_REMOVED lines=21> */
[--C-:B------:R-:W-:Y:S01]  /*c240*/  FFMA.FTZ R40, R64, R0, -R13.reuse ;  /* 0x0000000040287223 */ /* 0x100fe2000001080d */
[----:B------:R-:W-:Y:S01]  /*c250*/  ISETP.GT.AND P4, PT, R9, 0x21, PT ;  /* 0x000000210900780c */ /* 0x000fe20003f84270 */
[----:B------:R-:W1:Y:S01]  /*c260*/  S2R R64, SR_TID.X ;  /* 0x0000000000407919 */ /* 0x000e620000002100 */
[----:B------:R-:W-:Y:S01]  /*c270*/  FSEL R42, R42, -INF , P5 ;  /* 0xff8000002a2a7808 */ /* 0x000fe20002800000 */
[----:B------:R-:W-:Y:S01]  /*c280*/  MUFU.EX2 R148, R148 ;  /* 0x0000009400947308 */ /* 0x000fe20000000800 */
[----:B------:R-:W-:Y:S01]  /*c290*/  FMNMX.FTZ R24, R39, R24, !PT ;  /* 0x0000001827187209 */ /* 0x000fe20007810000 */
[----:B0-----:R-:W-:Y:S01]  /*c2a0*/  IMAD.MOV.U32 R33, RZ, RZ, 0x40000040 ;  /* 0x40000040ff217424 */ /* 0x001fe200078e00ff */
[----:B------:R-:W-:Y:S01]  /*c2b0*/  ISETP.GT.AND P5, PT, R9, 0x28, PT ;  /* 0x000000280900780c */ /* 0x000fe20003fa4270 */
[----:B------:R-:W-:Y:S01]  /*c2c0*/  FFMA.FTZ R146, R36, R0, -R13 ;  /* 0x0000000024927223 */ /* 0x000fe2000001080d */
[----:B------:R-:W-:Y:S01]  /*c2d0*/  FSEL R43, R43, -INF , P4 ;  /* 0xff8000002b2b7808 */ /* 0x000fe20002000000 */
[----:B------:R-:W-:-:S02]  /*c2e0*/  WARPGROUP.DEPBAR.LE gsb0, 0x0 ;  /* 0x00008000000079c5 */ /* 0x000fc40000010000 */
[----:B------:R-:W-:Y:S01]  /*c2f0*/  FMNMX.FTZ R25, R42, R24, !PT ;  /* 0x000000182a197209 */ /* 0x000fe20007810000 */
[-CC-:B------:R-:W-:Y:S01]  /*c300*/  FFMA.FTZ R132, R56, R0.reuse, -R13.reuse ;  /* 0x0000000038847223 */ /* 0x180fe2000001080d */
[----:B------:R-:W-:Y:S01]  /*c310*/  ISETP.GT.AND P4, PT, R9, 0x29, PT ;  /* 0x000000290900780c */ /* 0x000fe20003f84270 */
[----:B------:R-:W-:Y:S01]  /*c320*/  WARPGROUP.ARRIVE ;  /* 0x00000000000079c5 */ /* 0x000fe20000000000 */
[----:B------:R-:W-:Y:S01]  /*c330*/  FSEL R46, R46, -INF , P5 ;  /* 0xff8000002e2e7808 */ /* 0x000fe20002800000 */
[-CC-:B------:R-:W-:Y:S01]  /*c340*/  FFMA.FTZ R134, R60, R0.reuse, -R13.reuse ;  /* 0x000000003c867223 */ /* 0x180fe2000001080d */
[----:B------:R-:W-:Y:S01]  /*c350*/  FMNMX.FTZ R25, R43, R25, !PT ;  /* 0x000000192b197209 */ /* 0x000fe20007810000 */
[----:B------:R-:W-:Y:S01]  /*c360*/  MUFU.EX2 R150, R150 ;  /* 0x0000009600967308 */ /* 0x000fe20000000800 */
[----:B------:R-:W-:Y:S01]  /*c370*/  ISETP.GT.AND P5, PT, R9, 0x30, PT ;  /* 0x000000300900780c */ /* 0x000fe20003fa4270 */
[----:B------:R-:W-:Y:S01]  /*c380*/  @!P1 IMAD R15, R15, 0x8, R2 ;  /* 0x000000080f0f9824 */ /* 0x000fe200078e0202 */
[----:B------:R-:W-:Y:S01]  /*c390*/  FSEL R47, R47, -INF , P4 ;  /* 0xff8000002f2f7808 */ /* 0x000fe20002000000 */
[-CC-:B------:R-:W-:Y:S01]  /*c3a0*/  FFMA.FTZ R37, R37, R0.reuse, -R13.reuse ;  /* 0x0000000025257223 */ /* 0x180fe2000001080d */
[----:B------:R-:W-:Y:S01]  /*c3b0*/  FMNMX.FTZ R25, R46, R25, !PT ;  /* 0x000000192e197209 */ /* 0x000fe20007810000 */
[-CC-:B------:R-:W-:Y:S01]  /*c3c0*/  FFMA.FTZ R142, R44, R0.reuse, -R13.reuse ;  /* 0x000000002c8e7223 */ /* 0x180fe2000001080d */
[----:B------:R-:W-:Y:S01]  /*c3d0*/  ISETP.GT.AND P4, PT, R9, 0x31, PT ;  /* 0x000000310900780c */ /* 0x000fe20003f84270 */
[----:B------:R-:W-:Y:S01]  /*c3e0*/  MUFU.EX2 R20, R20 ;  /* 0x0000001400147308 */ /* 0x000fe20000000800 */
        /* <DEDUP_REMOVED lines=13> */
[----:B------:R-:W-:Y:S01]  /*c4c0*/  FFMA.FTZ R81, R81, R0, -R13 ;  /* 0x0000000051517223 */ /* 0x000fe2000001080d */
[----:B------:R-:W-:Y:S01]  /*c4d0*/  FMNMX.FTZ R28, R51, R28, !PT ;  /* 0x0000001c331c7209 */ /* 0x000fe20007810000 */
[----:B------:R0:W-:Y:S01]  /*c4e0*/  MUFU.EX2 R25, R41 ;  /* 0x0000002900197308 */ /* 0x0001e20000000800 */
[----:B------:R-:W-:-:S02]  /*c4f0*/  ISETP.GT.AND P5, PT, R9, 0x40, PT ;  /* 0x000000400900780c */ /* 0x000fc40003fa4270 */
[----:B------:R-:W-:Y:S02]  /*c500*/  R2UR UR7, R33 ;  /* 0x00000000210772ca */ /* 0x000fe400000e0000 */
[----:B-1----:R-:W-:Y:S01]  /*c510*/  SHF.R.U32.HI R135, RZ, 0x7, R64 ;  /* 0x00000007ff877819 */ /* 0x002fe20000011640 */
[----:B------:R-:W-:Y:S01]  /*c520*/  @!P1 VIADD R15, R15, 0x16860 ;  /* 0x000168600f0f9836 */ /* 0x000fe20000000000 */
[----:B------:R-:W-:Y:S01]  /*c530*/  FSEL R55, R55, -INF , P4 ;  /* 0xff80000037377808 */ /* 0x000fe20002000000 */
[----:B------:R-:W-:Y:S01]  /*c540*/  MUFU.EX2 R146, R146 ;  /* 0x0000009200927308 */ /* 0x000fe20000000800 */
[----:B------:R-:W-:Y:S01]  /*c550*/  FMNMX.FTZ R28, R54, R28, !PT ;  /* 0x0000001c361c7209 */ /* 0x000fe20007810000 */
[-CC-:B0-----:R-:W-:Y:S01]  /*c560*/  FFMA.FTZ R41, R61, R0.reuse, -R13.reuse ;  /* 0x000000003d297223 */ /* 0x181fe2000001080d */
[----:B------:R-:W-:Y:S01]  /*c570*/  ISETP.GT.AND P4, PT, R9, 0x41, PT ;  /* 0x000000410900780c */ /* 0x000fe20003f84270 */
[-CC-:B------:R-:W-:Y:S01]  /*c580*/  FFMA.FTZ R44, R65, R0.reuse, -R13.reuse ;  /* 0x00000000412c7223 */ /* 0x180fe2000001080d */
[----:B------:R-:W-:Y:S01]  /*c590*/  FSEL R58, R58, -INF , P5 ;  /* 0xff8000003a3a7808 */ /* 0x000fe20002800000 */
[--C-:B------:R-:W-:Y:S01]  /*c5a0*/  FFMA.FTZ R48, R69, R0, -R13.reuse ;  /* 0x0000000045307223 */ /* 0x100fe2000001080d */
[----:B------:R-:W-:Y:S01]  /*c5b0*/  FMNMX.FTZ R28, R55, R28, !PT ;  /* 0x0000001c371c7209 */ /* 0x000fe20007810000 */
[----:B------:R0:W-:Y:S01]  /*c5c0*/  MUFU.EX2 R24, R37 ;  /* 0x0000002500187308 */ /* 0x0001e20000000800 */
[----:B------:R-:W-:Y:S01]  /*c5d0*/  ISETP.GT.AND P5, PT, R9, 0x48, PT ;  /* 0x000000480900780c */ /* 0x000fe20003fa4270 */
[-CC-:B------:R-:W-:Y:S01]  /*c5e0*/  FFMA.FTZ R52, R73, R0.reuse, -R13.reuse ;  /* 0x0000000049347223 */ /* 0x180fe2000001080d */
[----:B------:R-:W-:Y:S01]  /*c5f0*/  FSEL R59, R59, -INF , P4 ;  /* 0xff8000003b3b7808 */ /* 0x000fe20002000000 */
[--C-:B------:R-:W-:Y:S01]  /*c600*/  FFMA.FTZ R33, R77, R0, -R13.reuse ;  /* 0x000000004d217223 */ /* 0x100fe2000001080d */
[----:B------:R-:W-:Y:S01]  /*c610*/  FMNMX.FTZ R29, R58, R28, !PT ;  /* 0x0000001c3a1d7209 */ /* 0x000fe20007810000 */
[-CC-:B------:R-:W-:Y:S01]  /*c620*/  FFMA.FTZ R53, R80, R0.reuse, -R13.reuse ;  /* 0x0000000050357223 */ /* 0x180fe2000001080d */
[----:B------:R-:W-:Y:S01]  /*c630*/  ISETP.GT.AND P4, PT, R9, 0x49, PT ;  /* 0x000000490900780c */ /* 0x000fe20003f84270 */
[----:B------:R-:W-:Y:S01]  /*c640*/  MUFU.EX2 R140, R140 ;  /* 0x0000008c008c7308 */ /* 0x000fe20000000800 */
[----:B------:R-:W-:Y:S01]  /*c650*/  FSEL R62, R62, -INF , P5 ;  /* 0xff8000003e3e7808 */ /* 0x000fe20002800000 */
[-CC-:B0-----:R-:W-:Y:S01]  /*c660*/  FFMA.FTZ R37, R57, R0.reuse, -R13.reuse ;  /* 0x0000000039257223 */ /* 0x181fe2000001080d */
[----:B------:R-:W-:Y:S01]  /*c670*/  FMNMX.FTZ R29, R59, R29, !PT ;  /* 0x0000001d3b1d7209 */ /* 0x000fe20007810000 */
[----:B------:R-:W-:Y:S01]  /*c680*/  FFMA.FTZ R57, R84, R0, -R13 ;  /* 0x0000000054397223 */ /* 0x000fe2000001080d */
[----:B------:R-:W-:-:S02]  /*c690*/  ISETP.GT.AND P5, PT, R9, 0x50, PT ;  /* 0x000000500900780c */ /* 0x000fc40003fa4270 */
[----:B------:R-:W-:Y:S01]  /*c6a0*/  FSEL R63, R63, -INF , P4 ;  /* 0xff8000003f3f7808 */ /* 0x000fe20002000000 */
[----:B------:R-:W-:Y:S01]  /*c6b0*/  MUFU.EX2 R142, R142 ;  /* 0x0000008e008e7308 */ /* 0x000fe20000000800 */
[----:B------:R-:W-:Y:S02]  /*c6c0*/  FMNMX.FTZ R29, R62, R29, !PT ;  /* 0x0000001d3e1d7209 */ /* 0x000fe40007810000 */
[----:B------:R-:W-:Y:S02]  /*c6d0*/  ISETP.GT.AND P4, PT, R9, 0x51, PT ;  /* 0x000000510900780c */ /* 0x000fe40003f84270 */
[----:B------:R-:W-:Y:S02]  /*c6e0*/  FSEL R66, R66, -INF , P5 ;  /* 0xff80000042427808 */ /* 0x000fe40002800000 */
[----:B------:R-:W-:Y:S01]  /*c6f0*/  FMNMX.FTZ R29, R63, R29, !PT ;  /* 0x0000001d3f1d7209 */ /* 0x000fe20007810000 */
[----:B------:R0:W-:Y:S01]  /*c700*/  MUFU.EX2 R28, R45 ;  /* 0x0000002d001c7308 */ /* 0x0001e20000000800 */
[----:B------:R-:W-:-:S02]  /*c710*/  ISETP.GT.AND P5, PT, R9, 0x58, PT ;  /* 0x000000580900780c */ /* 0x000fc40003fa4270 */
[----:B------:R-:W-:Y:S02]  /*c720*/  FSEL R67, R67, -INF , P4 ;  /* 0xff80000043437808 */ /* 0x000fe40002000000 */
[----:B------:R-:W-:Y:S02]  /*c730*/  FMNMX.FTZ R32, R66, R29, !PT ;  /* 0x0000001d42207209 */ /* 0x000fe40007810000 */
[----:B------:R-:W-:Y:S01]  /*c740*/  ISETP.GT.AND P4, PT, R9, 0x59, PT ;  /* 0x000000590900780c */ /* 0x000fe20003f84270 */
[----:B------:R-:W-:Y:S01]  /*c750*/  MUFU.EX2 R136, R136 ;  /* 0x0000008800887308 */ /* 0x000fe20000000800 */
[----:B------:R-:W-:Y:S01]  /*c760*/  FSEL R70, R70, -INF , P5 ;  /* 0xff80000046467808 */ /* 0x000fe20002800000 */
[----:B0-----:R-:W-:Y:S01]  /*c770*/  FFMA.FTZ R45, R68, R0, -R13 ;  /* 0x00000000442d7223 */ /* 0x001fe2000001080d */
[----:B------:R-:W-:Y:S02]  /*c780*/  FMNMX.FTZ R32, R67, R32, !PT ;  /* 0x0000002043207209 */ /* 0x000fe40007810000 */
[----:B------:R-:W-:-:S02]  /*c790*/  ISETP.GT.AND P5, PT, R9, 0x60, PT ;  /* 0x000000600900780c */ /* 0x000fc40003fa4270 */
[----:B------:R-:W-:Y:S01]  /*c7a0*/  FSEL R71, R71, -INF , P4 ;  /* 0xff80000047477808 */ /* 0x000fe20002000000 */
[----:B------:R0:W-:Y:S01]  /*c7b0*/  MUFU.EX2 R29, R49 ;  /* 0x00000031001d7308 */ /* 0x0001e20000000800 */
[----:B------:R-:W-:Y:S02]  /*c7c0*/  FMNMX.FTZ R32, R70, R32, !PT ;  /* 0x0000002046207209 */ /* 0x000fe40007810000 */
[----:B------:R-:W-:Y:S02]  /*c7d0*/  ISETP.GT.AND P4, PT, R9, 0x61, PT ;  /* 0x000000610900780c */ /* 0x000fe40003f84270 */
[----:B------:R-:W-:Y:S02]  /*c7e0*/  FSEL R74, R74, -INF , P5 ;  /* 0xff8000004a4a7808 */ /* 0x000fe40002800000 */
[----:B------:R-:W-:Y:S01]  /*c7f0*/  FMNMX.FTZ R32, R71, R32, !PT ;  /* 0x0000002047207209 */ /* 0x000fe20007810000 */
[----:B------:R-:W-:Y:S01]  /*c800*/  MUFU.EX2 R138, R138 ;  /* 0x0000008a008a7308 */ /* 0x000fe20000000800 */
[----:B------:R-:W-:Y:S01]  /*c810*/  ISETP.GT.AND P5, PT, R9, 0x68, PT ;  /* 0x000000680900780c */ /* 0x000fe20003fa4270 */
[----:B0-----:R-:W-:Y:S01]  /*c820*/  FFMA.FTZ R49, R72, R0, -R13 ;  /* 0x0000000048317223 */ /* 0x001fe2000001080d */
[----:B------:R-:W-:-:S02]  /*c830*/  FSEL R75, R75, -INF , P4 ;  /* 0xff8000004b4b7808 */ /* 0x000fc40002000000 */
[----:B------:R-:W-:Y:S02]  /*c840*/  FMNMX.FTZ R32, R74, R32, !PT ;  /* 0x000000204a207209 */ /* 0x000fe40007810000 */
        /* <DEDUP_REMOVED lines=19> */
[----:B------:R-:W-:Y:S02]  /*c980*/  FSEL R87, R87, -INF , P4 ;  /* 0xff80000057577808 */ /* 0x000fe40002000000 */
[----:B------:R-:W-:Y:S01]  /*c990*/  FMNMX.FTZ R9, R86, R32, !PT ;  /* 0x0000002056097209 */ /* 0x000fe20007810000 */
[----:B------:R-:W-:Y:S03]  /*c9a0*/  MUFU.EX2 R41, R41 ;  /* 0x0000002900297308 */ /* 0x000fe60000000800 */
[----:B------:R-:W-:-:S05]  /*c9b0*/  FMNMX.FTZ R9, R87, R9, !PT ;  /* 0x0000000957097209 */ /* 0x000fca0007810000 */
[----:B------:R-:W0:Y:S01]  /*c9c0*/  SHFL.BFLY PT, R32, R9, 0x2, 0x1f ;  /* 0x0c401f0009207f89 */ /* 0x000e2200000e0000 */
[----:B------:R-:W-:Y:S01]  /*c9d0*/  @!P1 PRMT R15, RZ, 0x654, R15 ;  /* 0x00000654ff0f9816 */ /* 0x000fe2000000000f */
[----:B------:R-:W-:Y:S08]  /*c9e0*/  MUFU.EX2 R40, R40 ;  /* 0x0000002800287308 */ /* 0x000ff00000000800 */
[----:B------:R-:W-:Y:S08]  /*c9f0*/  MUFU.EX2 R44, R44 ;  /* 0x0000002c002c7308 */ /* 0x000ff00000000800 */
[----:B------:R-:W-:Y:S01]  /*ca00*/  MUFU.EX2 R45, R45 ;  /* 0x0000002d002d7308 */ /* 0x000fe20000000800 */
[----:B0-----:R-:W-:Y:S01]  /*ca10*/  FMNMX.FTZ R9, R9, R32, !PT ;  /* 0x0000002009097209 */ /* 0x001fe20007810000 */
[----:B------:R-:W-:-:S06]  /*ca20*/  VIADD R32, R8, 0x280 ;  /* 0x0000028008207836 */ /* 0x000fcc0000000000 */
[----:B------:R-:W-:Y:S01]  /*ca30*/  MUFU.EX2 R48, R48 ;  /* 0x0000003000307308 */ /* 0x000fe20000000800 */
[----:B------:R-:W0:Y:S01]  /*ca40*/  SHFL.BFLY PT, R56, R9, 0x1, 0x1f ;  /* 0x0c201f0009387f89 */ /* 0x000e2200000e0000 */
[----:B------:R-:W-:Y:S01]  /*ca50*/  R2UR UR6, R32 ;  /* 0x00000000200672ca */ /* 0x000fe200000e0000 */
[-CC-:B------:R-:W-:Y:S01]  /*ca60*/  FFMA.FTZ R32, R76, R0.reuse, -R13.reuse ;  /* 0x000000004c207223 */ /* 0x180fe2000001080d */
[----:B------:R-:W-:-:S04]  /*ca70*/  FFMA.FTZ R13, R85, R0, -R13 ;  /* 0x00000000550d7223 */ /* 0x000fc8000001080d */
[----:B------:R-:W-:Y:S08]  /*ca80*/  MUFU.EX2 R49, R49 ;  /* 0x0000003100317308 */ /* 0x000ff00000000800 */
[----:B------:R-:W-:Y:S01]  /*ca90*/  MUFU.EX2 R52, R52 ;  /* 0x0000003400347308 */ /* 0x000fe20000000800 */
[----:B------:R-:W-:Y:S07]  /*caa0*/  HGMMA.64x64x16.F32 R88, R128, gdesc[UR4].tnspB, R88, gsb0 ;  /* 0x40e0000480587df0 */ /* 0x000fee0008000858 */
        /* <DEDUP_REMOVED lines=9> */
[----:B------:R-:W2:Y:S01]  /*cb40*/  LDL R46, [R1+0x28] ;  /* 0x00002800012e7983 */ /* 0x000ea20000100800 */
[-CC-:B------:R-:W-:Y:S01]  /*cb50*/  FFMA.FTZ R60, R27, R0.reuse, -R61.reuse ;  /* 0x000000001b3c7223 */ /* 0x180fe2000001083d */
[----:B------:R-:W-:Y:S02]  /*cb60*/  VIADD R26, R8, 0x300 ;  /* 0x00000300081a7836 */ /* 0x000fe40000000000 */
[-CC-:B------:R-:W-:Y:S01]  /*cb70*/  FFMA.FTZ R151, R30, R0.reuse, -R61.reuse ;  /* 0x000000001e977223 */ /* 0x180fe2000001083d */
[----:B------:R-:W-:Y:S02]  /*cb80*/  IMAD.MOV.U32 R27, RZ, RZ, 0x40000040 ;  /* 0x40000040ff1b7424 */ /* 0x000fe400078e00ff */
[-CC-:B------:R-:W-:Y:S01]  /*cb90*/  FFMA.FTZ R30, R31, R0.reuse, -R61.reuse ;  /* 0x000000001f1e7223 */ /* 0x180fe2000001083d */
[-CC-:B------:R-:W-:Y:S01]  /*cba0*/  FFMA.FTZ R31, R35, R0.reuse, -R61.reuse ;  /* 0x00000000231f7223 */ /* 0x180fe2000001083d */
[----:B------:R-:W-:Y:S01]  /*cbb0*/  R2UR UR6, R26 ;  /* 0x000000001a0672ca */ /* 0x000fe200000e0000 */
[-CC-:B------:R-:W-:Y:S01]  /*cbc0*/  FFMA.FTZ R35, R43, R0.reuse, -R61.reuse ;  /* 0x000000002b237223 */ /* 0x180fe2000001083d */
[----:B------:R-:W-:Y:S01]  /*cbd0*/  R2UR UR7, R27 ;  /* 0x000000001b0772ca */ /* 0x000fe200000e0000 */
[----:B------:R-:W-:Y:S01]  /*cbe0*/  MUFU.EX2 R149, R149 ;  /* 0x0000009500957308 */ /* 0x000fe20000000800 */
[----:B------:R-:W-:Y:S01]  /*cbf0*/  FSEL R27, R9, RZ, P4 ;  /* 0x000000ff091b7208 */ /* 0x000fe20002000000 */
[-CC-:B------:R-:W-:Y:S01]  /*cc00*/  FFMA.FTZ R145, R34, R0.reuse, -R61.reuse ;  /* 0x0000000022917223 */ /* 0x180fe2000001083d */
[----:B------:R-:W-:Y:S01]  /*cc10*/  IADD3 R26, R8, 0x380, RZ ;  /* 0x00000380081a7810 */ /* 0x000fe20007ffe0ff */
[-C--:B------:R-:W-:Y:S01]  /*cc20*/  FFMA.FTZ R147, R38, R0.reuse, -R61 ;  /* 0x0000000026937223 */ /* 0x080fe2000001083d */
[----:B------:R-:W-:Y:S01]  /*cc30*/  FSEL R43, R3, RZ, P3 ;  /* 0x000000ff032b7208 */ /* 0x000fe20001800000 */
[----:B------:R-:W-:Y:S01]  /*cc40*/  FADD.FTZ R10, -R27, R10 ;  /* 0x0000000a1b0a7221 */ /* 0x000fe20000010100 */
[----:B------:R-:W-:Y:S01]  /*cc50*/  IMAD.MOV.U32 R27, RZ, RZ, 0x40000040 ;  /* 0x40000040ff1b7424 */ /* 0x000fe200078e00ff */
[----:B------:R-:W-:Y:S01]  /*cc60*/  MUFU.EX2 R60, R60 ;  /* 0x0000003c003c7308 */ /* 0x000fe20000000800 */
[----:B------:R-:W-:Y:S01]  /*cc70*/  ISETP.GE.U32.AND P3, PT, R64, 0x180, PT ;  /* 0x000001804000780c */ /* 0x000fe20003f66070 */
[----:B------:R-:W-:Y:S01]  /*cc80*/  FADD.FTZ R43, -R43, R11 ;  /* 0x0000000b2b2b7221 */ /* 0x000fe20000010100 */
[----:B------:R-:W-:Y:S01]  /*cc90*/  FMUL.FTZ R10, R10, R0 ;  /* 0x000000000a0a7220 */ /* 0x000fe20000410000 */
[----:B------:R-:W-:-:S02]  /*cca0*/  VIADD R11, R135, 0x9 ;  /* 0x00000009870b7836 */ /* 0x000fc40000000000 */
[-CC-:B------:R-:W-:Y:S01]  /*ccb0*/  FFMA.FTZ R34, R39, R0.reuse, -R61.reuse ;  /* 0x0000000027227223 */ /* 0x180fe2000001083d */
        /* <DEDUP_REMOVED lines=9> */
[----:B------:R-:W0:Y:S08]  /*cd50*/  MUFU.EX2 R8, R8 ;  /* 0x0000000800087308 */ /* 0x000e300000000800 */
[----:B------:R-:W1:Y:S08]  /*cd60*/  MUFU.EX2 R10, R10 ;  /* 0x0000000a000a7308 */ /* 0x000e700000000800 */
[----:B------:R-:W3:Y:S01]  /*cd70*/  MUFU.EX2 R30, R30 ;  /* 0x0000001e001e7308 */ /* 0x000ee20000000800 */
[----:B------:R-:W-:-:S02]  /*cd80*/  WARPGROUP.DEPBAR.LE gsb0, 0x0 ;  /* 0x00008000000079c5 */ /* 0x000fc40000010000 */
[----:B------:R-:W-:-:S05]  /*cd90*/  WARPGROUP.ARRIVE ;  /* 0x00000000000079c5 */ /* 0x000fca0000000000 */
[----:B------:R-:W4:Y:S01]  /*cda0*/  MUFU.EX2 R145, R145 ;  /* 0x0000009100917308 */ /* 0x000f220000000800 */
[----:B------:R-:W-:Y:S01]  /*cdb0*/  HGMMA.64x64x16.F32 R88, R124, gdesc[UR4].tnspB, R88, gsb0 ;  /* 0x40e000047c587df0 */ /* 0x000fe20008000858 */
[----:B------:R-:W-:Y:S01]  /*cdc0*/  R2UR UR6, R26 ;  /* 0x000000001a0672ca */ /* 0x000fe200000e0000 */
[----:B------:R-:W-:Y:S01]  /*cdd0*/  @!P1 IMAD R26, R18, 0x8, R2 ;  /* 0x00000008121a9824 */ /* 0x000fe200078e0202 */
[----:B------:R-:W-:Y:S01]  /*cde0*/  R2UR UR7, R27 ;  /* 0x000000001b0772ca */ /* 0x000fe200000e0000 */
[----:B0-----:R-:W-:Y:S02]  /*cdf0*/  FFMA.FTZ R5, R8, R5, R148 ;  /* 0x0000000508057223 */ /* 0x001fe40000010094 */
[----:B------:R-:W-:Y:S02]  /*ce00*/  @!P1 VIADD R26, R26, 0x16840 ;  /* 0x000168401a1a9836 */ /* 0x000fe40000000000 */
[----:B-1----:R-:W-:Y:S01]  /*ce10*/  FFMA.FTZ R4, R10, R4, R149 ;  /* 0x000000040a047223 */ /* 0x002fe20000010095 */
[----:B------:R-:W-:Y:S01]  /*ce20*/  SEL R27, R11, 0x9, !P3 ;  /* 0x000000090b1b7807 */ /* 0x000fe20005800000 */
[----:B------:R-:W0:Y:S08]  /*ce30*/  MUFU.EX2 R31, R31 ;  /* 0x0000001f001f7308 */ /* 0x000e300000000800 */
[----:B------:R-:W1:Y:S08]  /*ce40*/  MUFU.EX2 R147, R147 ;  /* 0x0000009300937308 */ /* 0x000e700000000800 */
[----:B------:R-:W1:Y:S08]  /*ce50*/  MUFU.EX2 R34, R34 ;  /* 0x0000002200227308 */ /* 0x000e700000000800 */
[----:B------:R-:W1:Y:S08]  /*ce60*/  MUFU.EX2 R141, R141 ;  /* 0x0000008d008d7308 */ /* 0x000e700000000800 */
[----:B------:R-:W1:Y:S08]  /*ce70*/  MUFU.EX2 R35, R35 ;  /* 0x0000002300237308 */ /* 0x000e700000000800 */
[----:B------:R-:W1:Y:S08]  /*ce80*/  MUFU.EX2 R143, R143 ;  /* 0x0000008f008f7308 */ /* 0x000e700000000800 */
[----:B------:R-:W1:Y:S08]  /*ce90*/  MUFU.EX2 R38, R38 ;  /* 0x0000002600267308 */ /* 0x000e700000000800 */
[----:B------:R-:W1:Y:S08]  /*cea0*/  MUFU.EX2 R137, R137 ;  /* 0x0000008900897308 */ /* 0x000e700000000800 */
[----:B------:R-:W1:Y:S01]  /*ceb0*/  MUFU.EX2 R39, R39 ;  /* 0x0000002700277308 */ /* 0x000e620000000800 */
[----:B------:R-:W-:-:S02]  /*cec0*/  WARPGROUP.DEPBAR.LE gsb0, 0x0 ;  /* 0x00008000000079c5 */ /* 0x000fc40000010000 */
[----:B------:R-:W-:-:S05]  /*ced0*/  WARPGROUP.ARRIVE ;  /* 0x00000000000079c5 */ /* 0x000fca0000000000 */
[----:B------:R-:W1:Y:S01]  /*cee0*/  MUFU.EX2 R139, R139 ;  /* 0x0000008b008b7308 */ /* 0x000e620000000800 */
[----:B------:R-:W-:Y:S01]  /*cef0*/  HGMMA.64x64x16.F32 R88, R120, gdesc[UR4].tnspB, R88, gsb0 ;  /* 0x40e0000478587df0 */ /* 0x000fe20008000858 */
[----:B------:R-:W-:Y:S01]  /*cf00*/  @!P1 PRMT R26, RZ, 0x654, R26 ;  /* 0x00000654ff1a9816 */ /* 0x000fe2000000001a */
[----:B------:R-:W-:Y:S01]  /*cf10*/  FADD.FTZ R5, R12, R5 ;  /* 0x000000050c057221 */ /* 0x000fe20000010000 */
[----:B------:R-:W-:-:S04]  /*cf20*/  FADD.FTZ R4, R60, R4 ;  /* 0x000000043c047221 */ /* 0x000fc80000010000 */
[----:B------:R-:W1:Y:S01]  /*cf30*/  MUFU.EX2 R42, R42 ;  /* 0x0000002a002a7308 */ /* 0x000e620000000800 */
[----:B------:R-:W-:-:S04]  /*cf40*/  FADD.FTZ R5, R150, R5 ;  /* 0x0000000596057221 */ /* 0x000fc80000010000 */
[----:B------:R-:W-:Y:S01]  /*cf50*/  FADD.FTZ R5, R20, R5 ;  /* 0x0000000514057221 */ /* 0x000fe20000010000 */
[-CC-:B------:R-:W-:Y:S02]  /*cf60*/  FFMA.FTZ R59, R59, R0.reuse, -R61.reuse ;  /* 0x000000003b3b7223 */ /* 0x180fe4000001083d */
[----:B------:R-:W1:Y:S01]  /*cf70*/  MUFU.EX2 R133, R133 ;  /* 0x0000008500857308 */ /* 0x000e620000000800 */
[-CC-:B------:R-:W-:Y:S01]  /*cf80*/  FFMA.FTZ R135, R62, R0.reuse, -R61.reuse ;  /* 0x000000003e877223 */ /* 0x180fe2000001083d */
[----:B------:R-:W-:-:S06]  /*cf90*/  FFMA.FTZ R63, R63, R0, -R61 ;  /* 0x000000003f3f7223 */ /* 0x000fcc000001083d */
[----:B------:R-:W1:Y:S01]  /*cfa0*/  MUFU.EX2 R11, R59 ;  /* 0x0000003b000b7308 */ /* 0x000e620000000800 */
[----:B------:R-:W-:Y:S01]  /*cfb0*/  FFMA.FTZ R129, R66, R0, -R61 ;  /* 0x0000000042817223 */ /* 0x000fe2000001083d */
[----:B------:R-:W-:-:S06]  /*cfc0*/  F2FP.F16.F32.PACK_AB R150, R20, R150 ;  /* 0x000000961496723e */ /* 0x000fcc00000000ff */
[----:B------:R-:W1:Y:S08]  /*cfd0*/  MUFU.EX2 R135, R135 ;  /* 0x0000008700877308 */ /* 0x000e700000000800 */
[----:B------:R-:W-:Y:S08]  /*cfe0*/  MUFU.EX2 R56, R81 ;  /* 0x0000005100387308 */ /* 0x000ff00000000800 */
[----:B------:R-:W-:Y:S08]  /*cff0*/  MUFU.EX2 R57, R57 ;  /* 0x0000003900397308 */ /* 0x000ff00000000800 */
[----:B------:R-:W-:Y:S01]  /*d000*/  MUFU.EX2 R13, R13 ;  /* 0x0000000d000d7308 */ /* 0x000fe20000000800 */
[----:B------:R-:W-:-:S02]  /*d010*/  WARPGROUP.DEPBAR.LE gsb0, 0x0 ;  /* 0x00008000000079c5 */ /* 0x000fc40000010000 */
[----:B------:R1:W-:Y:S06]  /*d020*/  BAR.ARV R27, 0x100 ;  /* 0x0004001b0000751d */ /* 0x0003ec0000002000 */
[----:B------:R3:W-:Y:S02]  /*d030*/  @!P1 SYNCS.ARRIVE.TRANS64.RED.A1T0 RZ, [R26+URZ], RZ ;  /* 0x000000ff1aff99a7 */ /* 0x0007e4000810043f */
[----:B---3--:R-:W-:Y:S01]  /*d040*/  FADD.FTZ R26, R151, R4 ;  /* 0x00000004971a7221 */ /* 0x008fe20000010000 */
[----:B------:R3:W-:Y:S03]  /*d050*/  @!P1 SYNCS.ARRIVE.TRANS64.RED.A1T0 RZ, [R15+URZ], RZ ;  /* 0x000000ff0fff99a7 */ /* 0x0007e6000810043f */
[----:B------:R-:W-:-:S04]  /*d060*/  FADD.FTZ R26, R30, R26 ;  /* 0x0000001a1e1a7221 */ /* 0x000fc80000010000 */
[----:B----4-:R-:W-:Y:S01]  /*d070*/  FADD.FTZ R26, R145, R26 ;  /* 0x0000001a911a7221 */ /* 0x010fe20000010000 */
[----:B---3--:R-:W-:-:S03]  /*d080*/  FADD.FTZ R15, R144, R5 ;  /* 0x00000005900f7221 */ /* 0x008fc60000010000 */
[----:B0-----:R-:W-:Y:S01]  /*d090*/  FADD.FTZ R26, R31, R26 ;  /* 0x0000001a1f1a7221 */ /* 0x001fe20000010000 */
[----:B------:R-:W-:-:S03]  /*d0a0*/  FADD.FTZ R15, R21, R15 ;  /* 0x0000000f150f7221 */ /* 0x000fc60000010000 */
[----:B-1----:R-:W-:Y:S01]  /*d0b0*/  FADD.FTZ R26, R147, R26 ;  /* 0x0000001a931a7221 */ /* 0x002fe20000010000 */
        /* <DEDUP_REMOVED lines=17> */
[----:B------:R-:W0:Y:S01]  /*d1d0*/  MUFU.EX2 R4, R63 ;  /* 0x0000003f00047308 */ /* 0x000e220000000800 */
[-C--:B------:R-:W-:Y:S01]  /*d1e0*/  FFMA.FTZ R5, R67, R0.reuse, -R61 ;  /* 0x0000000043057223 */ /* 0x080fe2000001083d */
[----:B------:R-:W-:Y:S01]  /*d1f0*/  FADD.FTZ R20, R42, R43 ;  /* 0x0000002b2a147221 */ /* 0x000fe20000010000 */
[----:B------:R-:W-:Y:S01]  /*d200*/  FADD.FTZ R27, R36, R27 ;  /* 0x0000001b241b7221 */ /* 0x000fe20000010000 */
[----:B------:R-:W-:Y:S02]  /*d210*/  FFMA.FTZ R131, R70, R0, -R61 ;  /* 0x0000000046837223 */ /* 0x000fe4000001083d */
[----:B------:R-:W-:Y:S01]  /*d220*/  FADD.FTZ R20, R133, R20 ;  /* 0x0000001485147221 */ /* 0x000fe20000010000 */
[----:B------:R-:W-:Y:S01]  /*d230*/  FADD.FTZ R26, R132, R27 ;  /* 0x0000001b841a7221 */ /* 0x000fe20000010000 */
[----:B------:R-:W1:Y:S01]  /*d240*/  MUFU.EX2 R129, R129 ;  /* 0x0000008100817308 */ /* 0x000e620000000800 */
[----:B------:R-:W-:Y:S01]  /*d250*/  F2FP.F16.F32.PACK_AB R144, R21, R144 ;  /* 0x000000901590723e */ /* 0x000fe200000000ff */
[----:B------:R-:W-:Y:S01]  /*d260*/  FADD.FTZ R20, R11, R20 ;  /* 0x000000140b147221 */ /* 0x000fe20000010000 */
[----:B------:R-:W-:Y:S01]  /*d270*/  FADD.FTZ R21, R37, R26 ;  /* 0x0000001a25157221 */ /* 0x000fe20000010000 */
[----:B------:R-:W-:Y:S01]  /*d280*/  FFMA.FTZ R15, R71, R0, -R61 ;  /* 0x00000000470f7223 */ /* 0x000fe2000001083d */
[----:B------:R-:W-:-:S03]  /*d290*/  F2FP.F16.F32.PACK_AB R146, R24, R146 ;  /* 0x000000921892723e */ /* 0x000fc600000000ff */
[----:B------:R-:W3:Y:S01]  /*d2a0*/  MUFU.EX2 R5, R5 ;  /* 0x0000000500057308 */ /* 0x000ee20000000800 */
[----:B------:R-:W-:Y:S01]  /*d2b0*/  FADD.FTZ R24, R134, R21 ;  /* 0x0000001586187221 */ /* 0x000fe20000010000 */
[----:B------:R-:W-:Y:S01]  /*d2c0*/  FADD.FTZ R21, R135, R20 ;  /* 0x0000001487157221 */ /* 0x000fe20000010000 */
        /* <DEDUP_REMOVED lines=22> */
[----:B------:R-:W-:Y:S01]  /*d430*/  FFMA.FTZ R83, R83, R0, -R61 ;  /* 0x0000000053537223 */ /* 0x000fe2000001083d */
[----:B------:R-:W-:-:S04]  /*d440*/  F2FP.F16.F32.PACK_AB R133, R11, R133 ;  /* 0x000000850b85723e */ /* 0x000fc800000000ff */
        /* <DEDUP_REMOVED lines=12> */
[----:B------:R-:W-:-:S05]  /*d510*/  F2FP.F16.F32.PACK_AB R129, R5, R129 ;  /* 0x000000810581723e */ /* 0x000fca00000000ff */
[----:B------:R-:W4:Y:S01]  /*d520*/  MUFU.EX2 R86, R86 ;  /* 0x0000005600567308 */ /* 0x000f220000000800 */
[----:B------:R-:W-:Y:S01]  /*d530*/  FADD.FTZ R4, R33, R4 ;  /* 0x0000000421047221 */ /* 0x000fe20000010000 */
[----:B0-----:R-:W-:Y:S01]  /*d540*/  FADD.FTZ R5, R79, R20 ;  /* 0x000000144f057221 */ /* 0x001fe20000010000 */
[----:B--2---:R-:W-:-:S05]  /*d550*/  ISETP.GT.AND P3, PT, R14, R46, PT ;  /* 0x0000002e0e00720c */ /* 0x004fca0003f64270 */
[----:B------:R-:W0:Y:S01]  /*d560*/  MUFU.EX2 R61, R61 ;  /* 0x0000003d003d7308 */ /* 0x000e220000000800 */
[----:B------:R-:W-:Y:S01]  /*d570*/  FADD.FTZ R11, R53, R4 ;  /* 0x00000004350b7221 */ /* 0x000fe20000010000 */
[----:B-1----:R-:W-:Y:S01]  /*d580*/  FADD.FTZ R4, R82, R5 ;  /* 0x0000000552047221 */ /* 0x002fe20000010000 */
[----:B------:R-:W-:Y:S02]  /*d590*/  F2FP.F16.F32.PACK_AB R125, R12, R125 ;  /* 0x0000007d0c7d723e */ /* 0x000fe400000000ff */
[----:B------:R-:W-:Y:S01]  /*d5a0*/  FADD.FTZ R12, R56, R11 ;  /* 0x0000000b380c7221 */ /* 0x000fe20000010000 */
[----:B---3--:R-:W-:-:S03]  /*d5b0*/  FADD.FTZ R5, R83, R4 ;  /* 0x0000000453057221 */ /* 0x008fc60000010000 */
[----:B------:R-:W-:Y:S01]  /*d5c0*/  FADD.FTZ R12, R57, R12 ;  /* 0x0000000c390c7221 */ /* 0x000fe20000010000 */
[----:B----4-:R-:W-:Y:S01]  /*d5d0*/  FADD.FTZ R4, R86, R5 ;  /* 0x0000000556047221 */ /* 0x010fe20000010000 */
        /* <DEDUP_REMOVED lines=34> */
[----:B------:R-:W-:Y:S01]  /*d800*/  FADD.FTZ R5, R13, R12 ;  /* 0x0000000c0d057221 */ /* 0x000fe20000010000 */
[----:B------:R-:W-:Y:S01]  /*d810*/  F2FP.F16.F32.PACK_AB R151, R30, R151 ;  /* 0x000000971e97723e */ /* 0x000fe200000000ff */
[----:B0-----:R-:W-:Y:S01]  /*d820*/  FADD.FTZ R4, R61, R4 ;  /* 0x000000043d047221 */ /* 0x001fe20000010000 */
[----:B------:R-:W-:Y:S01]  /*d830*/  F2FP.F16.F32.PACK_AB R145, R31, R145 ;  /* 0x000000911f91723e */ /* 0x000fe200000000ff */
[----:B------:R-:W-:Y:S01]  /*d840*/  VIADD R14, R14, 0xffffffff ;  /* 0xffffffff0e0e7836 */ /* 0x000fe20000000000 */
        /* <DEDUP_REMOVED lines=24> */
.L_x_14510:
[----:B------:R-:W2:Y:S02]  /*d9d0*/  LDL R8, [R1+0x38] ;  /* 0x0000380001087983 */ /* 0x000ea40000100800 */
[----:B--2---:R-:W-:-:S13]  /*d9e0*/  ISETP.GE.AND P2, PT, R14, R8, PT ;  /* 0x000000080e00720c */ /* 0x004fda0003f46270 */
[----:B------:R-:W-:Y:S05]  /*d9f0*/  @!P2 BRA `(.L_x_14521) ;  /* 0x0000001c00d0a947 */ /* 0x000fea0003800000 */
[----:B------:R-:W-:Y:S02]  /*da00*/  IMAD.MOV.U32 R12, RZ, RZ, R9 ;  /* 0x000000ffff0c7224 */ /* 0x000fe400078e0009 */
[----:B------:R-:W-:Y:S02]  /*da10*/  IMAD.MOV.U32 R13, RZ, RZ, R3 ;  /* 0x000000ffff0d7224 */ /* 0x000fe400078e0003 */
[----:B------:R-:W-:Y:S02]  /*da20*/  IMAD.MOV.U32 R8, RZ, RZ, R23 ;  /* 0x000000ffff087224 */ /* 0x000fe400078e0017 */
[----:B------:R-:W-:-:S07]  /*da30*/  IMAD.MOV.U32 R15, RZ, RZ, R18 ;  /* 0x000000ffff0f7224 */ /* 0x000fce00078e0012 */
.L_x_14531:
        /* <DEDUP_REMOVED lines=10> */
.L_x_14523:
[----:B------:R-:W-:Y:S01]  /*dae0*/  IMAD R0, R18, 0x8, R2 ;  /* 0x0000000812007824 */ /* 0x000fe200078e0202 */
[----:B------:R-:W-:-:S04]  /*daf0*/  SHF.L.U32 R3, R23, 0x1f, RZ ;  /* 0x0000001f17037819 */ /* 0x000fc800000006ff */
[----:B------:R0:W1:Y:S01]  /*db00*/  SYNCS.PHASECHK.TRANS64.TRYWAIT P3, [R0+URZ+0x16830], R3 ;  /* 0x01683003000075a7 */ /* 0x000062000806017f */
[----:B------:R-:W-:Y:S05]  /*db10*/  @!P0 BRA `(.L_x_14524) ;  /* 0x0000000000048947 */ /* 0x000fea0003800000 */
[----:B------:R-:W-:Y:S01]  /*db20*/  BPT.TRAP 0x1 ;  /* 0x000000040000795c */ /* 0x000fe20000300000 */
.L_x_14524:
[----:B------:R-:W-:Y:S04]  /*db30*/  BSSY B0, `(.L_x_14522) ;  /* 0x0000004000007945 */ /* 0x000fe80003800000 */
[----:B-1----:R-:W-:Y:S05]  /*db40*/  @P3 BRA `(.L_x_14525) ;  /* 0x0000000000083947 */ /* 0x002fea0003800000 */
[----:B------:R-:W1:Y:S02]  /*db50*/  SYNCS.PHASECHK.TRANS64.TRYWAIT P3, [R0+URZ+0x16830], R3 ;  /* 0x01683003000075a7 */ /* 0x000e64000806017f */
[----:B-1----:R-:W-:Y:S05]  /*db60*/  @!P3 BRA `(.L_x_14526) ;  /* 0x000000cc0058b947 */ /* 0x002fea0003800000 */
.L_x_14525:
[----:B------:R-:W-:Y:S05]  /*db70*/  BSYNC B0 ;  /* 0x0000000000007941 */ /* 0x000fea0003800000 */
.L_x_14522:
        /* <DEDUP_REMOVED lines=17> */
[----:B--2---:R-:W-:-:S05]  /*dc90*/  LEA R24, R18, R9, 0xa ;  /* 0x0000000912187211 */ /* 0x004fca00078e50ff */
[----:B------:R-:W-:-:S05]  /*dca0*/  VIADD R10, R24, 0x4 ;  /* 0x00000004180a7836 */ /* 0x000fca0000000000 */
        /* <DEDUP_REMOVED lines=30> */
.L_x_14528:
[----:B------:R-:W-:Y:S01]  /*de90*/  SHF.L.U32 R0, R8, 0x1f, RZ ;  /* 0x0000001f08007819 */ /* 0x000fe200000006ff */
[----:B-----5:R-:W-:-:S04]  /*dea0*/  IMAD R3, R15, 0x8, R2 ;  /* 0x000000080f037824 */ /* 0x020fc800078e0202 */
[----:B------:R0:W1:Y:S01]  /*deb0*/  SYNCS.PHASECHK.TRANS64.TRYWAIT P2, [R3+URZ+0x16850], R0 ;  /* 0x01685000030075a7 */ /* 0x000062000804017f */
[----:B------:R-:W-:Y:S05]  /*dec0*/  @!P0 BRA `(.L_x_14529) ;  /* 0x0000000000048947 */ /* 0x000fea0003800000 */
[----:B------:R-:W-:Y:S01]  /*ded0*/  BPT.TRAP 0x1 ;  /* 0x000000040000795c */ /* 0x000fe20000300000 */
.L_x_14529:
[----:B-1----:R-:W-:Y:S05]  /*dee0*/  @P2 BRA `(.L_x_14527) ;  /* 0x0000000000082947 */ /* 0x002fea0003800000 */
[----:B------:R-:W1:Y:S02]  /*def0*/  SYNCS.PHASECHK.TRANS64.TRYWAIT P2, [R3+URZ+0x16850], R0 ;  /* 0x01685000030075a7 */ /* 0x000e64000804017f */
[----:B-1----:R-:W-:Y:S05]  /*df00*/  @!P2 BRA `(.L_x_14530) ;  /* 0x000000c80084a947 */ /* 0x002fea0003800000 */
.L_x_14527:
[----:B01---5:R-:W-:Y:S01]  /*df10*/  IADD3 R0, R2, 0x400, RZ ;  /* 0x0000040002007810 */ /* 0x023fe20007ffe0ff */
[----:B------:R-:W-:Y:S01]  /*df20*/  IMAD.MOV.U32 R9, RZ, RZ, 0x40000040 ;  /* 0x40000040ff097424 */ /* 0x000fe200078e00ff */
[----:B------:R-:W-:Y:S05]  /*df30*/  WARPSYNC.ALL ;  /* 0x0000000000007948 */ /* 0x000fea0003800000 */
[----:B------:R-:W-:Y:S01]  /*df40*/  SHF.R.U32.HI R0, RZ, 0x4, R0 ;  /* 0x00000004ff007819 */ /* 0x000fe20000011600 */
[----:B------:R-:W-:Y:S01]  /*df50*/  WARPGROUP.ARRIVE ;  /* 0x00000000000079c5 */ /* 0x000fe20000000000 */
[----:B------:R-:W-:Y:S01]  /*df60*/  R2UR UR7, R9 ;  /* 0x00000000090772ca */ /* 0x000fe200000e0000 */
[----:B------:R-:W-:Y:S01]  /*df70*/  IMAD.MOV.U32 R11, RZ, RZ, 0x40000040 ;  /* 0x40000040ff0b7424 */ /* 0x000fe200078e00ff */
[----:B------:R-:W-:Y:S01]  /*df80*/  LOP3.LUT R0, R0, 0x3fff, RZ, 0xc0, !PT ;  /* 0x00003fff00007812 */ /* 0x000fe200078ec0ff */
[----:B------:R-:W-:-:S04]  /*df90*/  IMAD.MOV.U32 R21, RZ, RZ, 0x40000040 ;  /* 0x40000040ff157424 */ /* 0x000fc800078e00ff */
[----:B------:R-:W-:Y:S01]  /*dfa0*/  IMAD R8, R15, 0x400, R0 ;  /* 0x000004000f087824 */ /* 0x000fe200078e0200 */
[----:B------:R-:W-:-:S03]  /*dfb0*/  FMNMX.FTZ R0, R24, R13, !PT ;  /* 0x0000000d18007209 */ /* 0x000fc60007810000 */
[C---:B------:R-:W-:Y:S01]  /*dfc0*/  VIADD R10, R8.reuse, 0x80 ;  /* 0x00000080080a7836 */ /* 0x040fe20000000000 */
[C---:B------:R-:W-:Y:S01]  /*dfd0*/  R2UR UR6, R8.reuse ;  /* 0x00000000080672ca */ /* 0x040fe200000e0000 */
[----:B------:R-:W-:Y:S01]  /*dfe0*/  VIADD R20, R8, 0x280 ;  /* 0x0000028008147836 */ /* 0x000fe20000000000 */
[----:B------:R-:W-:-:S04]  /*dff0*/  FMNMX.FTZ R0, R25, R0, !PT ;  /* 0x0000000019007209 */ /* 0x000fc80007810000 */
[----:B------:R-:W-:-:S04]  /*e000*/  FMNMX.FTZ R0, R28, R0, !PT ;  /* 0x000000001c007209 */ /* 0x000fc80007810000 */
[----:B------:R-:W-:-:S03]  /*e010*/  FMNMX.FTZ R0, R29, R0, !PT ;  /* 0x000000001d007209 */ /* 0x000fc60007810000 */
[----:B------:R-:W-:Y:S01]  /*e020*/  HGMMA.64x64x16.F32 R88, R148, gdesc[UR4].tnspB, R88, gsb0 ;  /* 0x40e0000494587df0 */ /* 0x000fe20008000858 */
[----:B------:R-:W-:Y:S02]  /*e030*/  FMNMX.FTZ R0, R32, R0, !PT ;  /* 0x0000000020007209 */ /* 0x000fe40007810000 */
        /* <DEDUP_REMOVED lines=43> */
[----:B------:R-:W-:Y:S01]  /*e2f0*/  HGMMA.64x64x16.F32 R88, R140, gdesc[UR4].tnspB, R88, gsb0 ;  /* 0x40e000048c587df0 */ /* 0x000fe20008000858 */
[----:B------:R-:W-:Y:S02]  /*e300*/  R2UR UR6, R10 ;  /* 0x000000000a0672ca */ /* 0x000fe400000e0000 */
[----:B------:R-:W-:Y:S01]  /*e310*/  R2UR UR7, R11 ;  /* 0x000000000b0772ca */ /* 0x000fe200000e0000 */
[----:B------:R-:W-:Y:S01]  /*e320*/  IMAD.MOV.U32 R11, RZ, RZ, 0x40000040 ;  /* 0x40000040ff0b7424 */ /* 0x000fe200078e00ff */
[----:B0-----:R-:W-:Y:S01]  /*e330*/  FMNMX.FTZ R3, R3, R0, !PT ;  /* 0x0000000003037209 */ /* 0x001fe20007810000 */
[----:B------:R-:W-:Y:S01]  /*e340*/  IMAD.U32 R0, RZ, RZ, UR4 ;  /* 0x00000004ff007e24 */ /* 0x000fe2000f8e00ff */
[----:B------:R-:W-:-:S03]  /*e350*/  IADD3 R10, R8, 0x200, RZ ;  /* 0x00000200080a7810 */ /* 0x000fc60007ffe0ff */
[----:B------:R-:W-:-:S04]  /*e360*/  FADD.FTZ R9, -R3, R13 ;  /* 0x0000000d03097221 */ /* 0x000fc80000010100 */
[----:B------:R-:W-:Y:S01]  /*e370*/  FMUL.FTZ R9, R9, R0 ;  /* 0x0000000009097220 */ /* 0x000fe20000410000 */
[----:B------:R-:W-:Y:S02]  /*e380*/  WARPGROUP.DEPBAR.LE gsb0, 0x0 ;  /* 0x00008000000079c5 */ /* 0x000fe40000010000 */
[----:B------:R-:W-:-:S06]  /*e390*/  WARPGROUP.ARRIVE ;  /* 0x00000000000079c5 */ /* 0x000fcc0000000000 */
[----:B------:R-:W-:Y:S01]  /*e3a0*/  HGMMA.64x64x16.F32 R88, R136, gdesc[UR4].tnspB, R88, gsb0 ;  /* 0x40e0000488587df0 */ /* 0x000fe20008000858 */
[----:B------:R-:W-:Y:S02]  /*e3b0*/  R2UR UR6, R10 ;  /* 0x000000000a0672ca */ /* 0x000fe400000e0000 */
[----:B------:R0:W-:Y:S01]  /*e3c0*/  MUFU.EX2 R10, R9 ;  /* 0x00000009000a7308 */ /* 0x0001e20000000800 */
[----:B------:R-:W-:Y:S01]  /*e3d0*/  R2UR UR7, R11 ;  /* 0x000000000b0772ca */ /* 0x000fe200000e0000 */
[----:B------:R-:W-:-:S04]  /*e3e0*/  FMUL.FTZ R11, R3, R0 ;  /* 0x00000000030b7220 */ /* 0x000fc80000410000 */
[-CC-:B------:R-:W-:Y:S01]  /*e3f0*/  FFMA.FTZ R141, R40, R0.reuse, -R11.reuse ;  /* 0x00000000288d7223 */ /* 0x180fe2000001080b */
[-CC-:B------:R-:W-:Y:S01]  /*e400*/  FFMA.FTZ R13, R53, R0.reuse, -R11.reuse ;  /* 0x00000000350d7223 */ /* 0x180fe2000001080b */
[--C-:B------:R-:W-:Y:S01]  /*e410*/  FFMA.FTZ R145, R32, R0, -R11.reuse ;  /* 0x0000000020917223 */ /* 0x100fe2000001080b */
[----:B0-----:R-:W-:Y:S01]  /*e420*/  FMNMX.FTZ R9, R26, R12, !PT ;  /* 0x0000000c1a097209 */ /* 0x001fe20007810000 */
[-CC-:B------:R-:W-:Y:S01]  /*e430*/  FFMA.FTZ R32, R57, R0.reuse, -R11.reuse ;  /* 0x0000000039207223 */ /* 0x180fe2000001080b */
[-CC-:B------:R-:W-:Y:S01]  /*e440*/  FFMA.FTZ R147, R24, R0.reuse, -R11.reuse ;  /* 0x0000000018937223 */ /* 0x180fe2000001080b */
[----:B------:R-:W0:Y:S01]  /*e450*/  S2R R57, SR_TID.X ;  /* 0x0000000000397919 */ /* 0x000e220000002100 */
[----:B------:R-:W-:Y:S01]  /*e460*/  FMNMX.FTZ R9, R27, R9, !PT ;  /* 0x000000091b097209 */ /* 0x000fe20007810000 */
[-CC-:B------:R-:W-:Y:S01]  /*e470*/  FFMA.FTZ R148, R25, R0.reuse, -R11.reuse ;  /* 0x0000000019947223 */ /* 0x180fe2000001080b */
[-CC-:B------:R-:W-:Y:S01]  /*e480*/  FFMA.FTZ R150, R28, R0.reuse, -R11.reuse ;  /* 0x000000001c967223 */ /* 0x180fe2000001080b */
[-CC-:B------:R-:W-:Y:S01]  /*e490*/  FFMA.FTZ R24, R29, R0.reuse, -R11.reuse ;  /* 0x000000001d187223 */ /* 0x180fe2000001080b */
[----:B------:R-:W-:Y:S01]  /*e4a0*/  FMNMX.FTZ R9, R30, R9, !PT ;  /* 0x000000091e097209 */ /* 0x000fe20007810000 */
[----:B------:R-:W1:Y:S01]  /*e4b0*/  MUFU.EX2 R147, R147 ;  /* 0x0000009300937308 */ /* 0x000e620000000800 */
[-CC-:B------:R-:W-:Y:S01]  /*e4c0*/  FFMA.FTZ R144, R33, R0.reuse, -R11.reuse ;  /* 0x0000000021907223 */ /* 0x180fe2000001080b */
[-CC-:B------:R-:W-:Y:S01]  /*e4d0*/  FFMA.FTZ R143, R36, R0.reuse, -R11.reuse ;  /* 0x00000000248f7223 */ /* 0x180fe2000001080b */
[----:B------:R-:W-:Y:S01]  /*e4e0*/  FMNMX.FTZ R9, R31, R9, !PT ;  /* 0x000000091f097209 */ /* 0x000fe20007810000 */
[-CC-:B------:R-:W-:Y:S01]  /*e4f0*/  FFMA.FTZ R146, R37, R0.reuse, -R11.reuse ;  /* 0x0000000025927223 */ /* 0x180fe2000001080b */
[-CC-:B------:R-:W-:Y:S01]  /*e500*/  FFMA.FTZ R140, R41, R0.reuse, -R11.reuse ;  /* 0x00000000298c7223 */ /* 0x180fe2000001080b */
[-CC-:B------:R-:W-:Y:S01]  /*e510*/  FFMA.FTZ R142, R45, R0.reuse, -R11.reuse ;  /* 0x000000002d8e7223 */ /* 0x180fe2000001080b */
[----:B------:R-:W-:Y:S01]  /*e520*/  FMNMX.FTZ R9, R34, R9, !PT ;  /* 0x0000000922097209 */ /* 0x000fe20007810000 */
[----:B------:R-:W2:Y:S01]  /*e530*/  MUFU.EX2 R148, R148 ;  /* 0x0000009400947308 */ /* 0x000ea20000000800 */
[-CC-:B------:R-:W-:Y:S01]  /*e540*/  FFMA.FTZ R28, R61, R0.reuse, -R11.reuse ;  /* 0x000000003d1c7223 */ /* 0x180fe2000001080b */
[-CC-:B------:R-:W-:Y:S01]  /*e550*/  FFMA.FTZ R25, R64, R0.reuse, -R11.reuse ;  /* 0x0000000040197223 */ /* 0x180fe2000001080b */
[----:B------:R-:W-:Y:S01]  /*e560*/  FMNMX.FTZ R9, R35, R9, !PT ;  /* 0x0000000923097209 */ /* 0x000fe20007810000 */
[-CC-:B------:R-:W-:Y:S01]  /*e570*/  FFMA.FTZ R29, R65, R0.reuse, -R11.reuse ;  /* 0x00000000411d7223 */ /* 0x180fe2000001080b */
[-CC-:B------:R-:W-:Y:S01]  /*e580*/  FFMA.FTZ R33, R68, R0.reuse, -R11.reuse ;  /* 0x0000000044217223 */ /* 0x180fe2000001080b */
[----:B------:R-:W-:Y:S01]  /*e590*/  FFMA.FTZ R36, R69, R0, -R11 ;  /* 0x0000000045247223 */ /* 0x000fe2000001080b */
[----:B------:R-:W-:Y:S01]  /*e5a0*/  FMNMX.FTZ R9, R38, R9, !PT ;  /* 0x0000000926097209 */ /* 0x000fe20007810000 */
[----:B------:R-:W3:Y:S01]  /*e5b0*/  MUFU.EX2 R150, R150 ;  /* 0x0000009600967308 */ /* 0x000ee20000000800 */
[----:B------:R-:W-:-:S02]  /*e5c0*/  WARPGROUP.DEPBAR.LE gsb0, 0x0 ;  /* 0x00008000000079c5 */ /* 0x000fc40000010000 */
[----:B------:R-:W-:Y:S01]  /*e5d0*/  FMNMX.FTZ R9, R39, R9, !PT ;  /* 0x0000000927097209 */ /* 0x000fe20007810000 */
[----:B------:R-:W-:Y:S01]  /*e5e0*/  WARPGROUP.ARRIVE ;  /* 0x00000000000079c5 */ /* 0x000fe20000000000 */
[-C--:B------:R-:W-:Y:S01]  /*e5f0*/  FFMA.FTZ R138, R52, R0.reuse, -R11 ;  /* 0x00000000348a7223 */ /* 0x080fe2000001080b */
[----:B0-----:R-:W-:Y:S02]  /*e600*/  ISETP.GE.U32.AND P2, PT, R57, 0x180, PT ;  /* 0x000001803900780c */ /* 0x001fe40003f46070 */
[----:B------:R-:W0:Y:S01]  /*e610*/  MUFU.EX2 R24, R24 ;  /* 0x0000001800187308 */ /* 0x000e220000000800 */
[----:B------:R-:W-:Y:S01]  /*e620*/  FMNMX.FTZ R9, R42, R9, !PT ;  /* 0x000000092a097209 */ /* 0x000fe20007810000 */
[----:B-1----:R-:W-:Y:S01]  /*e630*/  FFMA.FTZ R5, R10, R5, R147 ;  /* 0x000000050a057223 */ /* 0x002fe20000010093 */
[----:B------:R-:W-:Y:S01]  /*e640*/  HGMMA.64x64x16.F32 R88, R132, gdesc[UR4].tnspB, R88, gsb0 ;  /* 0x40e0000484587df0 */ /* 0x000fe20008000858 */
[----:B------:R-:W-:Y:S01]  /*e650*/  R2UR UR6, R20 ;  /* 0x00000000140672ca */ /* 0x000fe200000e0000 */
[----:B------:R-:W-:Y:S01]  /*e660*/  FFMA.FTZ R139, R44, R0, -R11 ;  /* 0x000000002c8b7223 */ /* 0x000fe2000001080b */
[----:B------:R-:W-:-:S02]  /*e670*/  FMNMX.FTZ R9, R43, R9, !PT ;  /* 0x000000092b097209 */ /* 0x000fc40007810000 */
[----:B------:R-:W-:Y:S01]  /*e680*/  MUFU.EX2 R145, R145 ;  /* 0x0000009100917308 */ /* 0x000fe20000000800 */
[----:B------:R-:W-:Y:S01]  /*e690*/  R2UR UR7, R21 ;  /* 0x00000000150772ca */ /* 0x000fe200000e0000 */
[----:B------:R-:W-:Y:S01]  /*e6a0*/  IMAD.MOV.U32 R21, RZ, RZ, 0x40000040 ;  /* 0x40000040ff157424 */ /* 0x000fe200078e00ff */
[----:B------:R-:W-:Y:S01]  /*e6b0*/  FMNMX.FTZ R9, R46, R9, !PT ;  /* 0x000000092e097209 */ /* 0x000fe20007810000 */
[----:B--2---:R-:W-:Y:S01]  /*e6c0*/  FADD.FTZ R5, R148, R5 ;  /* 0x0000000594057221 */ /* 0x004fe20000010000 */
[-CC-:B------:R-:W-:Y:S01]  /*e6d0*/  FFMA.FTZ R137, R48, R0.reuse, -R11.reuse ;  /* 0x0000000030897223 */ /* 0x180fe2000001080b */
[-CC-:B------:R-:W-:Y:S01]  /*e6e0*/  FFMA.FTZ R136, R49, R0.reuse, -R11.reuse ;  /* 0x0000000031887223 */ /* 0x180fe2000001080b */
[----:B------:R-:W-:Y:S01]  /*e6f0*/  FMNMX.FTZ R9, R47, R9, !PT ;  /* 0x000000092f097209 */ /* 0x000fe20007810000 */
[----:B------:R-:W-:Y:S01]  /*e700*/  MUFU.EX2 R144, R144 ;  /* 0x0000009000907308 */ /* 0x000fe20000000800 */
[-CC-:B------:R-:W-:Y:S01]  /*e710*/  FFMA.FTZ R37, R72, R0.reuse, -R11.reuse ;  /* 0x0000000048257223 */ /* 0x180fe2000001080b */
[-CC-:B------:R-:W-:Y:S01]  /*e720*/  FFMA.FTZ R41, R76, R0.reuse, -R11.reuse ;  /* 0x000000004c297223 */ /* 0x180fe2000001080b */
[----:B------:R-:W-:Y:S01]  /*e730*/  FMNMX.FTZ R9, R50, R9, !PT ;  /* 0x0000000932097209 */ /* 0x000fe20007810000 */
[----:B------:R-:W-:-:S04]  /*e740*/  FFMA.FTZ R45, R80, R0, -R11 ;  /* 0x00000000502d7223 */ /* 0x000fc8000001080b */
[----:B------:R-:W-:Y:S01]  /*e750*/  MUFU.EX2 R143, R143 ;  /* 0x0000008f008f7308 */ /* 0x000fe20000000800 */
[----:B------:R-:W-:-:S07]  /*e760*/  FMNMX.FTZ R9, R51, R9, !PT ;  /* 0x0000000933097209 */ /* 0x000fce0007810000 */
        /* <DEDUP_REMOVED lines=13> */
[----:B------:R-:W-:Y:S01]  /*e840*/  FMNMX.FTZ R9, R66, R9, !PT ;  /* 0x0000000942097209 */ /* 0x000fe20007810000 */
[----:B------:R-:W-:Y:S02]  /*e850*/  WARPGROUP.DEPBAR.LE gsb0, 0x0 ;  /* 0x00008000000079c5 */ /* 0x000fe40000010000 */
[----:B------:R-:W-:Y:S01]  /*e860*/  WARPGROUP.ARRIVE ;  /* 0x00000000000079c5 */ /* 0x000fe20000000000 */
[----:B------:R-:W-:Y:S01]  /*e870*/  FMNMX.FTZ R9, R67, R9, !PT ;  /* 0x0000000943097209 */ /* 0x000fe20007810000 */
[-C--:B------:R-:W-:Y:S01]  /*e880*/  FFMA.FTZ R132, R56, R0.reuse, -R11 ;  /* 0x0000000038847223 */ /* 0x080fe2000001080b */
[----:B------:R-:W-:Y:S01]  /*e890*/  SHF.R.U32.HI R135, RZ, 0x7, R57 ;  /* 0x00000007ff877819 */ /* 0x000fe20000011639 */
[----:B---3--:R-:W-:Y:S01]  /*e8a0*/  FADD.FTZ R5, R150, R5 ;  /* 0x0000000596057221 */ /* 0x008fe20000010000 */
[----:B------:R-:W-:Y:S01]  /*e8b0*/  FMNMX.FTZ R9, R70, R9, !PT ;  /* 0x0000000946097209 */ /* 0x000fe20007810000 */
[----:B------:R-:W-:Y:S01]  /*e8c0*/  HGMMA.64x64x16.F32 R88, R128, gdesc[UR4].tnspB, R88, gsb0 ;  /* 0x40e0000480587df0 */ /* 0x000fe20008000858 */
[----:B------:R-:W-:Y:S01]  /*e8d0*/  R2UR UR7, R21 ;  /* 0x00000000150772ca */ /* 0x000fe200000e0000 */
[----:B------:R-:W-:Y:S01]  /*e8e0*/  IMAD.MOV.U32 R21, RZ, RZ, 0x40000040 ;  /* 0x40000040ff157424 */ /* 0x000fe200078e00ff */
[----:B------:R-:W-:Y:S01]  /*e8f0*/  FMNMX.FTZ R9, R71, R9, !PT ;  /* 0x0000000947097209 */ /* 0x000fe20007810000 */
[----:B------:R-:W-:Y:S01]  /*e900*/  MUFU.EX2 R139, R139 ;  /* 0x0000008b008b7308 */ /* 0x000fe20000000800 */
[-CC-:B------:R-:W-:Y:S01]  /*e910*/  FFMA.FTZ R134, R60, R0.reuse, -R11.reuse ;  /* 0x000000003c867223 */ /* 0x180fe2000001080b */
[-CC-:B------:R-:W-:Y:S01]  /*e920*/  FFMA.FTZ R44, R77, R0.reuse, -R11.reuse ;  /* 0x000000004d2c7223 */ /* 0x180fe2000001080b */
        /* <DEDUP_REMOVED lines=14> */
[----:B------:R-:W1:Y:S01]  /*ea10*/  SHFL.BFLY PT, R40, R9, 0x2, 0x1f ;  /* 0x0c401f0009287f89 */ /* 0x000e6200000e0000 */
[----:B0-----:R-:W-:-:S03]  /*ea20*/  F2FP.F16.F32.PACK_AB R150, R24, R150 ;  /* 0x000000961896723e */ /* 0x001fc600000000ff */
[----:B------:R-:W-:Y:S08]  /*ea30*/  MUFU.EX2 R28, R28 ;  /* 0x0000001c001c7308 */ /* 0x000ff00000000800 */
[----:B------:R-:W-:Y:S08]  /*ea40*/  MUFU.EX2 R25, R25 ;  /* 0x0000001900197308 */ /* 0x000ff00000000800 */
[----:B------:R-:W-:Y:S01]  /*ea50*/  MUFU.EX2 R29, R29 ;  /* 0x0000001d001d7308 */ /* 0x000fe20000000800 */
[----:B-1----:R-:W-:Y:S01]  /*ea60*/  FMNMX.FTZ R9, R9, R40, !PT ;  /* 0x0000002809097209 */ /* 0x002fe20007810000 */
[-CC-:B------:R-:W-:Y:S01]  /*ea70*/  FFMA.FTZ R40, R73, R0.reuse, -R11.reuse ;  /* 0x0000000049287223 */ /* 0x180fe2000001080b */
[----:B------:R-:W-:-:S05]  /*ea80*/  FFMA.FTZ R11, R85, R0, -R11 ;  /* 0x00000000550b7223 */ /* 0x000fca000001080b */
[----:B------:R-:W-:Y:S01]  /*ea90*/  MUFU.EX2 R33, R33 ;  /* 0x0000002100217308 */ /* 0x000fe20000000800 */
[----:B------:R-:W0:Y:S07]  /*eaa0*/  SHFL.BFLY PT, R20, R9, 0x1, 0x1f ;  /* 0x0c201f0009147f89 */ /* 0x000e2e00000e0000 */
[----:B------:R-:W-:Y:S01]  /*eab0*/  MUFU.EX2 R36, R36 ;  /* 0x0000002400247308 */ /* 0x000fe20000000800 */
[----:B------:R-:W-:Y:S02]  /*eac0*/  WARPGROUP.DEPBAR.LE gsb0, 0x0 ;  /* 0x00008000000079c5 */ /* 0x000fe40000010000 */
[----:B------:R-:W-:-:S05]  /*ead0*/  WARPGROUP.ARRIVE ;  /* 0x00000000000079c5 */ /* 0x000fca0000000000 */
[----:B------:R-:W-:Y:S08]  /*eae0*/  MUFU.EX2 R37, R37 ;  /* 0x0000002500257308 */ /* 0x000ff00000000800 */
[----:B------:R-:W-:Y:S01]  /*eaf0*/  MUFU.EX2 R40, R40 ;  /* 0x0000002800287308 */ /* 0x000fe20000000800 */
[----:B0-----:R-:W-:Y:S01]  /*eb00*/  FMNMX.FTZ R9, R9, R20, !PT ;  /* 0x0000001409097209 */ /* 0x001fe20007810000 */
[----:B------:R-:W-:-:S04]  /*eb10*/  VIADD R20, R8, 0x300 ;  /* 0x0000030008147836 */ /* 0x000fc80000000000 */
[CC--:B------:R-:W-:Y:S01]  /*eb20*/  FMUL.FTZ R53, R9.reuse, R0.reuse ;  /* 0x0000000009357220 */ /* 0x0c0fe20000410000 */
[----:B------:R-:W-:Y:S01]  /*eb30*/  R2UR UR6, R20 ;  /* 0x00000000140672ca */ /* 0x000fe200000e0000 */
[----:B------:R-:W-:Y:S02]  /*eb40*/  VIADD R20, R8, 0x380 ;  /* 0x0000038008147836 */ /* 0x000fe40000000000 */
[----:B------:R-:W-:Y:S01]  /*eb50*/  FADD.FTZ R12, -R9, R12 ;  /* 0x0000000c090c7221 */ /* 0x000fe20000010100 */
[-CC-:B------:R-:W-:Y:S01]  /*eb60*/  FFMA.FTZ R55, R55, R0.reuse, -R53.reuse ;  /* 0x0000000037377223 */ /* 0x180fe20000010835 */
[-CC-:B------:R-:W-:Y:S01]  /*eb70*/  FFMA.FTZ R149, R26, R0.reuse, -R53.reuse ;  /* 0x000000001a957223 */ /* 0x180fe20000010835 */
[-CC-:B------:R-:W-:Y:S01]  /*eb80*/  FFMA.FTZ R26, R27, R0.reuse, -R53.reuse ;  /* 0x000000001b1a7223 */ /* 0x180fe20000010835 */
[-C--:B------:R-:W-:Y:S01]  /*eb90*/  FMUL.FTZ R12, R12, R0.reuse ;  /* 0x000000000c0c7220 */ /* 0x080fe20000410000 */
[-CC-:B------:R-:W-:Y:S01]  /*eba0*/  FFMA.FTZ R151, R30, R0.reuse, -R53.reuse ;  /* 0x000000001e977223 */ /* 0x180fe20000010835 */
[-CC-:B------:R-:W-:Y:S01]  /*ebb0*/  FFMA.FTZ R52, R35, R0.reuse, -R53.reuse ;  /* 0x0000000023347223 */ /* 0x180fe20000010835 */
[-CC-:B------:R-:W-:Y:S01]  /*ebc0*/  FFMA.FTZ R35, R46, R0.reuse, -R53.reuse ;  /* 0x000000002e237223 */ /* 0x180fe20000010835 */
[----:B------:R-:W-:Y:S01]  /*ebd0*/  MUFU.EX2 R149, R149 ;  /* 0x0000009500957308 */ /* 0x000fe20000000800 */
[--C-:B------:R-:W-:Y:S01]  /*ebe0*/  FFMA.FTZ R30, R31, R0, -R53.reuse ;  /* 0x000000001f1e7223 */ /* 0x100fe20000010835 */
[----:B------:R-:W-:Y:S01]  /*ebf0*/  @!P1 LEA R46, R18, R2, 0x3 ;  /* 0x00000002122e9211 */ /* 0x000fe200078e18ff */
[----:B------:R-:W-:Y:S01]  /*ec00*/  HGMMA.64x64x16.F32 R88, R124, gdesc[UR4].tnspB, R88, gsb0 ;  /* 0x40e000047c587df0 */ /* 0x000fe20008000858 */
[----:B------:R-:W-:Y:S01]  /*ec10*/  R2UR UR6, R20 ;  /* 0x00000000140672ca */ /* 0x000fe200000e0000 */
[-CC-:B------:R-:W-:Y:S01]  /*ec20*/  FFMA.FTZ R27, R34, R0.reuse, -R53.reuse ;  /* 0x00000000221b7223 */ /* 0x180fe20000010835 */
[----:B------:R-:W-:Y:S01]  /*ec30*/  R2UR UR7, R21 ;  /* 0x00000000150772ca */ /* 0x000fe200000e0000 */
[----:B------:R-:W-:Y:S01]  /*ec40*/  VIADD R21, R135, 0x9 ;  /* 0x0000000987157836 */ /* 0x000fe20000000000 */
[----:B------:R0:W-:Y:S01]  /*ec50*/  MUFU.EX2 R20, R55 ;  /* 0x0000003700147308 */ /* 0x0001e20000000800 */
[-CC-:B------:R-:W-:Y:S01]  /*ec60*/  FFMA.FTZ R56, R39, R0.reuse, -R53.reuse ;  /* 0x0000000027387223 */ /* 0x180fe20000010835 */
[-CC-:B------:R-:W-:Y:S01]  /*ec70*/  FFMA.FTZ R8, R54, R0.reuse, -R53.reuse ;  /* 0x0000000036087223 */ /* 0x180fe20000010835 */
[----:B------:R-:W-:-:S05]  /*ec80*/  FFMA.FTZ R133, R58, R0, -R53 ;  /* 0x000000003a857223 */ /* 0x000fca0000010835 */
[----:B------:R-:W1:Y:S01]  /*ec90*/  MUFU.EX2 R12, R12 ;  /* 0x0000000c000c7308 */ /* 0x000e620000000800 */
[----:B0-----:R-:W2:Y:S07]  /*eca0*/  LDL R55, [R1+0x38] ;  /* 0x0000380001377983 */ /* 0x001eae0000100800 */
[----:B------:R-:W0:Y:S01]  /*ecb0*/  MUFU.EX2 R26, R26 ;  /* 0x0000001a001a7308 */ /* 0x000e220000000800 */
[----:B------:R-:W-:Y:S02]  /*ecc0*/  @!P1 VIADD R46, R46, 0x16840 ;  /* 0x000168402e2e9836 */ /* 0x000fe40000000000 */
[-CC-:B------:R-:W-:Y:S01]  /*ecd0*/  FFMA.FTZ R34, R42, R0.reuse, -R53.reuse ;  /* 0x000000002a227223 */ /* 0x180fe20000010835 */
[-CC-:B------:R-:W-:Y:S01]  /*ece0*/  FFMA.FTZ R42, R47, R0.reuse, -R53.reuse ;  /* 0x000000002f2a7223 */ /* 0x180fe20000010835 */
[----:B------:R-:W-:-:S03]  /*ecf0*/  FFMA.FTZ R31, R38, R0, -R53 ;  /* 0x00000000261f7223 */ /* 0x000fc60000010835 */
[----:B------:R-:W3:Y:S08]  /*ed00*/  MUFU.EX2 R151, R151 ;  /* 0x0000009700977308 */ /* 0x000ef00000000800 */
[----:B------:R-:W4:Y:S08]  /*ed10*/  MUFU.EX2 R30, R30 ;  /* 0x0000001e001e7308 */ /* 0x000f300000000800 */
[----:B------:R-:W-:Y:S08]  /*ed20*/  MUFU.EX2 R52, R52 ;  /* 0x0000003400347308 */ /* 0x000ff00000000800 */
[----:B------:R-:W-:Y:S08]  /*ed30*/  MUFU.EX2 R35, R35 ;  /* 0x0000002300237308 */ /* 0x000ff00000000800 */
[----:B------:R-:W-:Y:S08]  /*ed40*/  MUFU.EX2 R41, R41 ;  /* 0x0000002900297308 */ /* 0x000ff00000000800 */
[----:B------:R-:W-:Y:S08]  /*ed50*/  MUFU.EX2 R44, R44 ;  /* 0x0000002c002c7308 */ /* 0x000ff00000000800 */
[----:B------:R-:W-:Y:S01]  /*ed60*/  MUFU.EX2 R45, R45 ;  /* 0x0000002d002d7308 */ /* 0x000fe20000000800 */
[----:B------:R-:W-:-:S02]  /*ed70*/  WARPGROUP.DEPBAR.LE gsb0, 0x0 ;  /* 0x00008000000079c5 */ /* 0x000fc40000010000 */
[----:B------:R-:W-:Y:S01]  /*ed80*/  WARPGROUP.ARRIVE ;  /* 0x00000000000079c5 */ /* 0x000fe20000000000 */
[----:B------:R-:W-:Y:S01]  /*ed90*/  SEL R47, R21, 0x9, !P2 ;  /* 0x00000009152f7807 */ /* 0x000fe20005000000 */
[-CC-:B------:R-:W-:Y:S01]  /*eda0*/  FFMA.FTZ R39, R43, R0.reuse, -R53.reuse ;  /* 0x000000002b277223 */ /* 0x180fe20000010835 */
[----:B------:R-:W-:Y:S01]  /*edb0*/  FFMA.FTZ R43, R51, R0, -R53 ;  /* 0x00000000332b7223 */ /* 0x000fe20000010835 */
[----:B------:R-:W-:Y:S01]  /*edc0*/  @!P1 PRMT R46, RZ, 0x654, R46 ;  /* 0x00000654ff2e9816 */ /* 0x000fe2000000002e */
[----:B------:R-:W4:Y:S01]  /*edd0*/  MUFU.EX2 R27, R27 ;  /* 0x0000001b001b7308 */ /* 0x000f220000000800 */
[----:B------:R-:W-:Y:S01]  /*ede0*/  HGMMA.64x64x16.F32 R88, R120, gdesc[UR4].tnspB, R88, gsb0 ;  /* 0x40e0000478587df0 */ /* 0x000fe20008000858 */
[----:B-1----:R-:W-:Y:S01]  /*edf0*/  FFMA.FTZ R51, R12, R4, R149 ;  /* 0x000000040c337223 */ /* 0x002fe20000010095 */
[----:B------:R-:W-:Y:S02]  /*ee00*/  @!P1 IMAD R4, R15, 0x8, R2 ;  /* 0x000000080f049824 */ /* 0x000fe400078e0202 */
[----:B------:R-:W-:-:S03]  /*ee10*/  FFMA.FTZ R38, R50, R0, -R53 ;  /* 0x0000000032267223 */ /* 0x000fc60000010835 */
[----:B------:R-:W1:Y:S01]  /*ee20*/  MUFU.EX2 R31, R31 ;  /* 0x0000001f001f7308 */ /* 0x000e620000000800 */
[----:B------:R-:W-:Y:S02]  /*ee30*/  @!P1 VIADD R4, R4, 0x16860 ;  /* 0x0001686004049836 */ /* 0x000fe40000000000 */
[----:B------:R-:W-:-:S05]  /*ee40*/  FADD.FTZ R50, R24, R5 ;  /* 0x0000000518327221 */ /* 0x000fca0000010000 */
[----:B------:R-:W1:Y:S08]  /*ee50*/  MUFU.EX2 R56, R56 ;  /* 0x0000003800387308 */ /* 0x000e700000000800 */
[----:B------:R-:W1:Y:S08]  /*ee60*/  MUFU.EX2 R34, R34 ;  /* 0x0000002200227308 */ /* 0x000e700000000800 */
[----:B------:R-:W1:Y:S08]  /*ee70*/  MUFU.EX2 R39, R39 ;  /* 0x0000002700277308 */ /* 0x000e700000000800 */
[----:B------:R-:W1:Y:S08]  /*ee80*/  MUFU.EX2 R42, R42 ;  /* 0x0000002a002a7308 */ /* 0x000e700000000800 */
[----:B------:R-:W1:Y:S08]  /*ee90*/  MUFU.EX2 R38, R38 ;  /* 0x0000002600267308 */ /* 0x000e700000000800 */
[----:B------:R-:W1:Y:S08]  /*eea0*/  MUFU.EX2 R43, R43 ;  /* 0x0000002b002b7308 */ /* 0x000e700000000800 */
[----:B------:R-:W1:Y:S01]  /*eeb0*/  MUFU.EX2 R8, R8 ;  /* 0x0000000800087308 */ /* 0x000e620000000800 */
[-CC-:B------:R-:W-:Y:S01]  /*eec0*/  FFMA.FTZ R59, R59, R0.reuse, -R53.reuse ;  /* 0x000000003b3b7223 */ /* 0x180fe20000010835 */
[----:B------:R-:W-:-:S06]  /*eed0*/  FFMA.FTZ R135, R62, R0, -R53 ;  /* 0x000000003e877223 */ /* 0x000fcc0000010835 */
[----:B------:R-:W1:Y:S01]  /*eee0*/  MUFU.EX2 R133, R133 ;  /* 0x0000008500857308 */ /* 0x000e620000000800 */
[----:B------:R-:W-:Y:S02]  /*eef0*/  WARPGROUP.DEPBAR.LE gsb0, 0x0 ;  /* 0x00008000000079c5 */ /* 0x000fe40000010000 */
[----:B------:R4:W-:Y:S06]  /*ef00*/  BAR.ARV R47, 0x100 ;  /* 0x0004002f0000751d */ /* 0x0009ec0000002000 */
[----:B------:R0:W-:Y:S01]  /*ef10*/  @!P1 SYNCS.ARRIVE.TRANS64.RED.A1T0 RZ, [R46+URZ], RZ ;  /* 0x000000ff2eff99a7 */ /* 0x0001e2000810043f */
[----:B------:R-:W-:Y:S01]  /*ef20*/  MUFU.EX2 R48, R48 ;  /* 0x0000003000307308 */ /* 0x000fe20000000800 */
[----:B0-----:R-:W-:-:S07]  /*ef30*/  FADD.FTZ R46, R26, R51 ;  /* 0x000000331a2e7221 */ /* 0x001fce0000010000 */
[----:B------:R-:W-:Y:S01]  /*ef40*/  MUFU.EX2 R49, R49 ;  /* 0x0000003100317308 */ /* 0x000fe20000000800 */
[----:B---3--:R-:W-:Y:S01]  /*ef50*/  FADD.FTZ R15, R151, R46 ;  /* 0x0000002e970f7221 */ /* 0x008fe20000010000 */
[----:B------:R-:W-:-:S03]  /*ef60*/  @!P1 PRMT R46, RZ, 0x654, R4 ;  /* 0x00000654ff2e9816 */ /* 0x000fc60000000004 */
[----:B----4-:R-:W-:Y:S01]  /*ef70*/  FADD.FTZ R54, R30, R15 ;  /* 0x0000000f1e367221 */ /* 0x010fe20000010000 */
[----:B------:R-:W-:Y:S01]  /*ef80*/  FADD.FTZ R15, R145, R50 ;  /* 0x00000032910f7221 */ /* 0x000fe20000010000 */
[----:B------:R0:W-:Y:S01]  /*ef90*/  @!P1 SYNCS.ARRIVE.TRANS64.RED.A1T0 RZ, [R46+URZ], RZ ;  /* 0x000000ff2eff99a7 */ /* 0x0001e2000810043f */
[----:B------:R-:W-:Y:S01]  /*efa0*/  MUFU.EX2 R11, R11 ;  /* 0x0000000b000b7308 */ /* 0x000fe20000000800 */
[----:B------:R-:W-:-:S04]  /*efb0*/  FADD.FTZ R47, R27, R54 ;  /* 0x000000361b2f7221 */ /* 0x000fc80000010000 */
[----:B------:R-:W-:Y:S01]  /*efc0*/  FADD.FTZ R50, R52, R47 ;  /* 0x0000002f34327221 */ /* 0x000fe20000010000 */
[----:B0-----:R-:W-:-:S03]  /*efd0*/  FADD.FTZ R46, R144, R15 ;  /* 0x0000000f902e7221 */ /* 0x001fc60000010000 */
[----:B-1----:R-:W-:Y:S01]  /*efe0*/  FADD.FTZ R51, R31, R50 ;  /* 0x000000321f337221 */ /* 0x002fe20000010000 */
[----:B------:R-:W-:-:S03]  /*eff0*/  FADD.FTZ R47, R143, R46 ;  /* 0x0000002e8f2f7221 */ /* 0x000fc60000010000 */
[----:B------:R-:W-:Y:S01]  /*f000*/  FADD.FTZ R51, R56, R51 ;  /* 0x0000003338337221 */ /* 0x000fe20000010000 */
[----:B------:R-:W-:-:S04]  /*f010*/  FADD.FTZ R46, R146, R47 ;  /* 0x0000002f922e7221 */ /* 0x000fc80000010000 */
        /* <DEDUP_REMOVED lines=10> */
[----:B------:R-:W0:Y:S02]  /*f0c0*/  MUFU.EX2 R21, R59 ;  /* 0x0000003b00157308 */ /* 0x000e240000000800 */
[----:B------:R-:W-:Y:S01]  /*f0d0*/  FADD.FTZ R47, R136, R47 ;  /* 0x0000002f882f7221 */ /* 0x000fe20000010000 */
[----:B------:R-:W-:Y:S01]  /*f0e0*/  FADD.FTZ R51, R43, R46 ;  /* 0x0000002e2b337221 */ /* 0x000fe20000010000 */
[-C--:B------:R-:W-:Y:S02]  /*f0f0*/  FFMA.FTZ R63, R63, R0.reuse, -R53 ;  /* 0x000000003f3f7223 */ /* 0x080fe40000010835 */
[----:B------:R-:W-:Y:S01]  /*f100*/  FADD.FTZ R24, R138, R47 ;  /* 0x0000002f8a187221 */ /* 0x000fe20000010000 */
[----:B------:R-:W-:Y:S01]  /*f110*/  FADD.FTZ R51, R8, R51 ;  /* 0x0000003308337221 */ /* 0x000fe20000010000 */
[----:B------:R-:W1:Y:S01]  /*f120*/  MUFU.EX2 R135, R135 ;  /* 0x0000008700877308 */ /* 0x000e620000000800 */
[-C--:B------:R-:W-:Y:S01]  /*f130*/  FFMA.FTZ R129, R66, R0.reuse, -R53 ;  /* 0x0000000042817223 */ /* 0x080fe20000010835 */
[----:B------:R-:W-:Y:S01]  /*f140*/  F2FP.F16.F32.PACK_AB R149, R26, R149 ;  /* 0x000000951a95723e */ /* 0x000fe200000000ff */
[----:B------:R-:W-:Y:S01]  /*f150*/  FADD.FTZ R47, R13, R24 ;  /* 0x000000180d2f7221 */ /* 0x000fe20000010000 */
[----:B------:R-:W-:Y:S01]  /*f160*/  FADD.FTZ R26, R20, R51 ;  /* 0x00000033141a7221 */ /* 0x000fe20000010000 */
[----:B------:R-:W-:-:S03]  /*f170*/  FFMA.FTZ R5, R67, R0, -R53 ;  /* 0x0000000043057223 */ /* 0x000fc60000010835 */
[----:B------:R-:W3:Y:S01]  /*f180*/  MUFU.EX2 R4, R63 ;  /* 0x0000003f00047308 */ /* 0x000ee20000000800 */
[----:B------:R-:W-:Y:S01]  /*f190*/  FADD.FTZ R47, R132, R47 ;  /* 0x0000002f842f7221 */ /* 0x000fe20000010000 */
[----:B------:R-:W-:Y:S01]  /*f1a0*/  FADD.FTZ R26, R133, R26 ;  /* 0x0000001a851a7221 */ /* 0x000fe20000010000 */
[----:B------:R-:W-:-:S05]  /*f1b0*/  FFMA.FTZ R131, R70, R0, -R53 ;  /* 0x0000000046837223 */ /* 0x000fca0000010835 */
[----:B------:R-:W4:Y:S01]  /*f1c0*/  MUFU.EX2 R129, R129 ;  /* 0x0000008100817308 */ /* 0x000f220000000800 */
[----:B------:R-:W-:Y:S01]  /*f1d0*/  FADD.FTZ R47, R32, R47 ;  /* 0x0000002f202f7221 */ /* 0x000fe20000010000 */
[----:B0-----:R-:W-:Y:S01]  /*f1e0*/  FADD.FTZ R26, R21, R26 ;  /* 0x0000001a151a7221 */ /* 0x001fe20000010000 */
[----:B------:R-:W-:Y:S01]  /*f1f0*/  FFMA.FTZ R15, R71, R0, -R53 ;  /* 0x00000000470f7223 */ /* 0x000fe20000010835 */
[----:B------:R-:W-:-:S04]  /*f200*/  F2FP.F16.F32.PACK_AB R144, R144, R145 ;  /* 0x000000919090723e */ /* 0x000fc800000000ff */
[----:B------:R-:W0:Y:S01]  /*f210*/  MUFU.EX2 R5, R5 ;  /* 0x0000000500057308 */ /* 0x000e220000000800 */
[----:B------:R-:W-:Y:S01]  /*f220*/  F2FP.F16.F32.PACK_AB R145, R52, R27 ;  /* 0x0000001b3491723e */ /* 0x000fe200000000ff */
[----:B------:R-:W-:Y:S01]  /*f230*/  FADD.FTZ R47, R134, R47 ;  /* 0x0000002f862f7221 */ /* 0x000fe20000010000 */
[----:B-1----:R-:W-:Y:S01]  /*f240*/  FADD.FTZ R27, R135, R26 ;  /* 0x0000001a871b7221 */ /* 0x002fe20000010000 */
[----:B------:R-:W-:-:S04]  /*f250*/  FFMA.FTZ R125, R74, R0, -R53 ;  /* 0x000000004a7d7223 */ /* 0x000fc80000010835 */
[----:B------:R-:W1:Y:S01]  /*f260*/  MUFU.EX2 R131, R131 ;  /* 0x0000008300837308 */ /* 0x000e620000000800 */
[----:B------:R-:W-:Y:S01]  /*f270*/  F2FP.F16.F32.PACK_AB R151, R30, R151 ;  /* 0x000000971e97723e */ /* 0x000fe200000000ff */
[----:B------:R-:W-:Y:S01]  /*f280*/  FADD.FTZ R26, R28, R47 ;  /* 0x0000002f1c1a7221 */ /* 0x000fe20000010000 */
[----:B---3--:R-:W-:Y:S01]  /*f290*/  FADD.FTZ R30, R4, R27 ;  /* 0x0000001b041e7221 */ /* 0x008fe20000010000 */
[----:B------:R-:W-:-:S04]  /*f2a0*/  FFMA.FTZ R75, R75, R0, -R53 ;  /* 0x000000004b4b7223 */ /* 0x000fc80000010835 */
        /* <DEDUP_REMOVED lines=17> */
[----:B---3--:R-:W-:Y:S01]  /*f3c0*/  FADD.FTZ R30, R15, R30 ;  /* 0x0000001e0f1e7221 */ /* 0x008fe20000010000 */
[----:B------:R-:W-:-:S04]  /*f3d0*/  FFMA.FTZ R83, R83, R0, -R53 ;  /* 0x0000000053537223 */ /* 0x000fc80000010835 */
[----:B------:R-:W3:Y:S01]  /*f3e0*/  MUFU.EX2 R79, R79 ;  /* 0x0000004f004f7308 */ /* 0x000ee20000000800 */
[----:B------:R-:W-:Y:S01]  /*f3f0*/  F2FP.F16.F32.PACK_AB R133, R21, R133 ;  /* 0x000000851585723e */ /* 0x000fe200000000ff */
[----:B------:R-:W-:Y:S01]  /*f400*/  FADD.FTZ R13, R37, R8 ;  /* 0x00000008250d7221 */ /* 0x000fe20000010000 */
[----:B----4-:R-:W-:Y:S01]  /*f410*/  FADD.FTZ R21, R125, R30 ;  /* 0x0000001e7d157221 */ /* 0x010fe20000010000 */
[----:B------:R-:W-:Y:S01]  /*f420*/  FFMA.FTZ R86, R86, R0, -R53 ;  /* 0x0000000056567223 */ /* 0x000fe20000010835 */
[----:B------:R-:W-:-:S03]  /*f430*/  F2FP.F16.F32.PACK_AB R135, R4, R135 ;  /* 0x000000870487723e */ /* 0x000fc600000000ff */
        /* <DEDUP_REMOVED lines=11> */
[----:B--2---:R-:W-:-:S05]  /*f4f0*/  ISETP.GT.AND P2, PT, R14, R55, PT ;  /* 0x000000370e00720c */ /* 0x004fca0003f44270 */
[----:B------:R-:W2:Y:S01]  /*f500*/  MUFU.EX2 R53, R53 ;  /* 0x0000003500357308 */ /* 0x000ea20000000800 */
[----:B------:R-:W-:Y:S01]  /*f510*/  FADD.FTZ R13, R45, R8 ;  /* 0x000000082d0d7221 */ /* 0x000fe20000010000 */
[----:B----4-:R-:W-:-:S03]  /*f520*/  FADD.FTZ R4, R82, R5 ;  /* 0x0000000552047221 */ /* 0x010fc60000010000 */
[----:B------:R-:W-:Y:S01]  /*f530*/  FADD.FTZ R8, R48, R13 ;  /* 0x0000000d30087221 */ /* 0x000fe20000010000 */
[----:B0-----:R-:W-:-:S03]  /*f540*/  FADD.FTZ R5, R83, R4 ;  /* 0x0000000453057221 */ /* 0x001fc60000010000 */
[----:B------:R-:W-:Y:S01]  /*f550*/  FADD.FTZ R8, R49, R8 ;  /* 0x0000000831087221 */ /* 0x000fe20000010000 */
[----:B-1----:R-:W-:Y:S01]  /*f560*/  FADD.FTZ R4, R86, R5 ;  /* 0x0000000556047221 */ /* 0x002fe20000010000 */
[----:B------:R-:W-:Y:S01]  /*f570*/  F2FP.F16.F32.PACK_AB R148, R148, R147 ;  /* 0x000000939494723e */ /* 0x000fe200000000ff */
[-C--:B------:R-:W-:Y:S01]  /*f580*/  FMUL.FTZ R90, R90, R12.reuse ;  /* 0x0000000c5a5a7220 */ /* 0x080fe20000410000 */
        /* <DEDUP_REMOVED lines=21> */
[----:B--2---:R-:W-:Y:S01]  /*f6e0*/  FADD.FTZ R4, R53, R4 ;  /* 0x0000000435047221 */ /* 0x004fe20000010000 */
[----:B------:R-:W-:Y:S01]  /*f6f0*/  F2FP.F16.F32.PACK_AB R141, R39, R34 ;  /* 0x00000022278d723e */ /* 0x000fe200000000ff */
[-C--:B------:R-:W-:Y:S01]  /*f700*/  FMUL.FTZ R88, R88, R10.reuse ;  /* 0x0000000a58587220 */ /* 0x080fe20000410000 */
[----:B------:R-:W-:Y:S01]  /*f710*/  F2FP.F16.F32.PACK_AB R143, R42, R35 ;  /* 0x000000232a8f723e */ /* 0x000fe200000000ff */
[----:B------:R-:W-:Y:S01]  /*f720*/  FMUL.FTZ R89, R89, R10 ;  /* 0x0000000a59597220 */ /* 0x000fe20000410000 */
        /* <DEDUP_REMOVED lines=26> */
[----:B------:R-:W-:Y:S01]  /*f8d0*/  FMUL.FTZ R117, R117, R10 ;  /* 0x0000000a75757220 */ /* 0x000fe20000410000 */
[----:B------:R-:W-:Y:S01]  /*f8e0*/  VIADD R14, R14, 0xffffffff ;  /* 0xffffffff0e0e7836 */ /* 0x000fe20000000000 */
[----:B------:R-:W-:Y:S01]  /*f8f0*/  MOV R13, R3 ;  /* 0x00000003000d7202 */ /* 0x000fe20000000f00 */
[----:B------:R-:W-:-:S02]  /*f900*/  IMAD.MOV.U32 R8, RZ, RZ, R23 ;  /* 0x000000ffff087224 */ /* 0x000fc400078e0017 */
[----:B------:R-:W-:Y:S02]  /*f910*/  IMAD.MOV.U32 R15, RZ, RZ, R18 ;  /* 0x000000ffff0f7224 */ /* 0x000fe400078e0012 */
[----:B------:R-:W-:Y:S01]  /*f920*/  IMAD.MOV.U32 R12, RZ, RZ, R9 ;  /* 0x000000ffff0c7224 */ /* 0x000fe200078e0009 */
[----:B------:R-:W-:Y:S06]  /*f930*/  @P2 BRA `(.L_x_14531) ;  /* 0xffffffe000402947 */ /* 0x000fec000383ffff */
.L_x_14521:
[----:B------:R-:W-:Y:S05]  /*f940*/  WARPSYNC.ALL ;  /* 0x0000000000007948 */ /* 0x000fea0003800000 */
[----:B------:R-:W-:Y:S06]  /*f950*/  BAR.ARV 0x8, 0x200 ;  /* 0x0208000000007b1d */ /* 0x000fec0000002000 */
[----:B------:R-:W-:Y:S05]  /*f960*/  @!P0 BRA `(.L_x_14532) ;  /* 0x0000000000048947 */ /* 0x000fea0003800000 */
[----:B------:R-:W-:Y:S01]  /*f970*/  BPT.TRAP 0x1 ;  /* 0x000000040000795c */ /* 0x000fe20000300000 */
.L_x_14532:
[----:B------:R-:W-:Y:S01]  /*f980*/  IMAD R13, R18, 0x8, R2 ;  /* 0x00000008120d7824 */ /* 0x000fe200078e0202 */
[----:B------:R-:W-:-:S04]  /*f990*/  SHF.L.U32 R6, R23, 0x1f, RZ ;  /* 0x0000001f17067819 */ /* 0x000fc800000006ff */
[----:B------:R0:W1:Y:S01]  /*f9a0*/  SYNCS.PHASECHK.TRANS64.TRYWAIT P2, [R13+URZ+0x16850], R6 ;  /* 0x016850060d0075a7 */ /* 0x000062000804017f */
[----:B------:R-:W-:Y:S05]  /*f9b0*/  @!P0 BRA `(.L_x_14533) ;  /* 0x0000000000048947 */ /* 0x000fea0003800000 */
[----:B------:R-:W-:Y:S01]  /*f9c0*/  BPT.TRAP 0x1 ;  /* 0x000000040000795c */ /* 0x000fe20000300000 */
.L_x_14533:
[----:B------:R-:W-:-:S05]  /*f9d0*/  VIADD R2, R2, 0x400 ;  /* 0x0000040002027836 */ /* 0x000fca0000000000 */
[----:B------:R-:W-:-:S04]  /*f9e0*/  SHF.R.U32.HI R2, RZ, 0x4, R2 ;  /* 0x00000004ff027819 */ /* 0x000fc80000011602 */
[----:B------:R-:W-:Y:S01]  /*f9f0*/  LOP3.LUT R7, R2, 0x3fff, RZ, 0xc0, !PT ;  /* 0x00003fff02077812 */ /* 0x000fe200078ec0ff */
[----:B-1----:R-:W-:Y:S06]  /*fa00*/  @P2 BRA `(.L_x_14534) ;  /* 0x0000000000082947 */ /* 0x002fec0003800000 */
[----:B------:R-:W1:Y:S02]  /*fa10*/  SYNCS.PHASECHK.TRANS64.TRYWAIT P0, [R13+URZ+0x16850], R6 ;  /* 0x016850060d0075a7 */ /* 0x000e64000800017f */
[----:B-1----:R-:W-:Y:S05]  /*fa20*/  @!P0 BRA `(.L_x_14535) ;  /* 0x000000ac00d08947 */ /* 0x002fea0003800000 */
.L_x_14534:
[----:B01----:R-:W-:Y:S01]  /*fa30*/  IMAD R6, R18, 0x400, R7 ;  /* 0x0000040012067824 */ /* 0x003fe200078e0207 */
[----:B------:R-:W2:Y:S01]  /*fa40*/  LDL.LU R14, [R1+0x58] ;  /* 0x00005800010e7983 */ /* 0x000ea20000300800 */
[----:B------:R-:W-:Y:S01]  /*fa50*/  IMAD.MOV.U32 R7, RZ, RZ, 0x40000040 ;  /* 0x40000040ff077424 */ /* 0x000fe200078e00ff */
[----:B------:R-:W-:Y:S05]  /*fa60*/  WARPSYNC.ALL ;  /* 0x0000000000007948 */ /* 0x000fea0003800000 */
[C---:B------:R-:W-:Y:S01]  /*fa70*/  R2UR UR6, R6.reuse ;  /* 0x00000000060672ca */ /* 0x040fe200000e0000 */
[----:B------:R-:W-:Y:S01]  /*fa80*/  WARPGROUP.ARRIVE ;  /* 0x00000000000079c5 */ /* 0x000fe20000000000 */
[----:B------:R-:W-:Y:S01]  /*fa90*/  R2UR UR7, R7 ;  /* 0x00000000070772ca */ /* 0x000fe200000e0000 */
[----:B------:R-:W-:Y:S01]  /*faa0*/  VIADD R10, R6, 0x80 ;  /* 0x00000080060a7836 */ /* 0x000fe20000000000 */
[----:B------:R-:W-:Y:S01]  /*fab0*/  MOV R7, 0x40000040 ;  /* 0x4000004000077802 */ /* 0x000fe20000000f00 */
[----:B------:R-:W-:Y:S01]  /*fac0*/  IMAD.MOV.U32 R11, RZ, RZ, 0x40000040 ;  /* 0x40000040ff0b7424 */ /* 0x000fe200078e00ff */
[----:B------:R-:W0:Y:S01]  /*fad0*/  SHFL.BFLY PT, R2, R5, 0x2, 0x1f ;  /* 0x0c401f0005027f89 */ /* 0x000e2200000e0000 */
[----:B------:R-:W-:-:S02]  /*fae0*/  @!P1 VIADD R8, R13, 0x16860 ;  /* 0x000168600d089836 */ /* 0x000fc40000000000 */
[----:B------:R-:W-:Y:S02]  /*faf0*/  VIADD R18, R18, 0x1 ;  /* 0x0000000112127836 */ /* 0x000fe40000000000 */
[----:B------:R-:W-:Y:S01]  /*fb00*/  IMAD.MOV.U32 R26, RZ, RZ, -0x800000 ;  /* 0xff800000ff1a7424 */ /* 0x000fe200078e00ff */
[----:B------:R-:W-:Y:S01]  /*fb10*/  @!P1 PRMT R8, RZ, 0x654, R8 ;  /* 0x00000654ff089816 */ /* 0x000fe20000000008 */
        /* <DEDUP_REMOVED lines=8> */
[----:B0-----:R-:W-:Y:S01]  /*fba0*/  FADD.FTZ R2, R2, R5 ;  /* 0x0000000502027221 */ /* 0x001fe20000010000 */
[----:B------:R-:W-:-:S02]  /*fbb0*/  WARPGROUP.DEPBAR.LE gsb0, 0x0 ;  /* 0x00008000000079c5 */ /* 0x000fc40000010000 */
[----:B------:R-:W-:-:S07]  /*fbc0*/  WARPGROUP.ARRIVE ;  /* 0x00000000000079c5 */ /* 0x000fce0000000000 */
[----:B------:R-:W-:Y:S01]  /*fbd0*/  HGMMA.64x64x16.F32 R88, R144, gdesc[UR4].tnspB, R88, gsb0 ;  /* 0x40e0000490587df0 */ /* 0x000fe20008000858 */
[----:B------:R-:W-:Y:S02]  /*fbe0*/  R2UR UR6, R10 ;  /* 0x000000000a0672ca */ /* 0x000fe400000e0000 */
[----:B------:R-:W-:Y:S01]  /*fbf0*/  R2UR UR7, R11 ;  /* 0x000000000b0772ca */ /* 0x000fe200000e0000 */
[----:B------:R-:W-:Y:S01]  /*fc00*/  IMAD.MOV.U32 R11, RZ, RZ, 0x40000040 ;  /* 0x40000040ff0b7424 */ /* 0x000fe200078e00ff */
[----:B------:R-:W-:Y:S01]  /*fc10*/  IADD3 R10, R6, 0x180, RZ ;  /* 0x00000180060a7810 */ /* 0x000fe20007ffe0ff */
[----:B------:R-:W-:Y:S02]  /*fc20*/  WARPGROUP.DEPBAR.LE gsb0, 0x0 ;  /* 0x00008000000079c5 */ /* 0x000fe40000010000 */
        /* <DEDUP_REMOVED lines=27> */
[----:B------:R-:W-:Y:S02]  /*fde0*/  R2UR UR7, R11 ;  /* 0x000000000b0772ca */ /* 0x000fe400000e0000 */
[----:B------:R-:W0:Y:S02]  /*fdf0*/  SHFL.BFLY PT, R11, R4, 0x2, 0x1f ;  /* 0x0c401f00040b7f89 */ /* 0x000e2400000e0000 */
[----:B0-----:R-:W-:Y:S01]  /*fe00*/  FADD.FTZ R11, R11, R4 ;  /* 0x000000040b0b7221 */ /* 0x001fe20000010000 */
[----:B------:R-:W-:-:S04]  /*fe10*/  SEL R4, RZ, 0x1, P2 ;  /* 0x00000001ff047807 */ /* 0x000fc80001000000 */
[----:B------:R-:W-:Y:S01]  /*fe20*/  LOP3.LUT R23, R23, R4, RZ, 0x3c, !PT ;  /* 0x0000000417177212 */ /* 0x000fe200078e3cff */
[----:B------:R-:W-:Y:S02]  /*fe30*/  WARPGROUP.DEPBAR.LE gsb0, 0x0 ;  /* 0x00008000000079c5 */ /* 0x000fe40000010000 */
[----:B------:R-:W-:-:S06]  /*fe40*/  WARPGROUP.ARRIVE ;  /* 0x00000000000079c5 */ /* 0x000fcc0000000000 */
[----:B------:R-:W-:Y:S01]  /*fe50*/  HGMMA.64x64x16.F32 R88, R124, gdesc[UR4].tnspB, R88, gsb0 ;  /* 0x40e000047c587df0 */ /* 0x000fe20008000858 */
[----:B------:R-:W-:Y:S02]  /*fe60*/  R2UR UR6, R6 ;  /* 0x00000000060672ca */ /* 0x000fe400000e0000 */
[----:B------:R-:W-:Y:S01]  /*fe70*/  R2UR UR7, R7 ;  /* 0x00000000070772ca */ /* 0x000fe200000e0000 */
[----:B------:R-:W0:Y:S04]  /*fe80*/  SHFL.BFLY PT, R6, R11, 0x1, 0x1f ;  /* 0x0c201f000b067f89 */ /* 0x000e2800000e0000 */
[----:B------:R-:W1:Y:S01]  /*fe90*/  SHFL.BFLY PT, R7, R2, 0x1, 0x1f ;  /* 0x0c201f0002077f89 */ /* 0x000e6200000e0000 */
[----:B0-----:R-:W-:Y:S01]  /*fea0*/  FADD.FTZ R12, R11, R6 ;  /* 0x000000060b0c7221 */ /* 0x001fe20000010000 */
[----:B------:R-:W-:-:S02]  /*feb0*/  IMAD.MOV.U32 R6, RZ, RZ, RZ ;  /* 0x000000ffff067224 */ /* 0x000fc400078e00ff */
[----:B-1----:R-:W-:Y:S02]  /*fec0*/  FADD.FTZ R10, R2, R7 ;  /* 0x00000007020a7221 */ /* 0x002fe40000010000 */
[----:B------:R-:W-:Y:S01]  /*fed0*/  FSETP.NE.FTZ.AND P3, PT, R12, RZ, PT ;  /* 0x000000ff0c00720b */ /* 0x000fe20003f75000 */
[----:B------:R-:W-:Y:S02]  /*fee0*/  IMAD.MOV.U32 R2, RZ, RZ, RZ ;  /* 0x000000ffff027224 */ /* 0x000fe400078e00ff */
[----:B------:R-:W-:-:S10]  /*fef0*/  FSETP.NE.FTZ.AND P0, PT, R10, RZ, PT ;  /* 0x000000ff0a00720b */ /* 0x000fd40003f15000 */
[----:B------:R-:W0:Y:S01]  /*ff00*/  @P3 MUFU.LG2 R7, R12 ;  /* 0x0000000c00073308 */ /* 0x000e220000000c00 */
[C---:B------:R-:W-:Y:S02]  /*ff10*/  @P3 FMUL.FTZ R11, R0.reuse, 0.69314718246459960938 ;  /* 0x3f317218000b3820 */ /* 0x040fe40000410000 */
[----:B------:R-:W-:-:S05]  /*ff20*/  @P0 FMUL.FTZ R4, R0, 0.69314718246459960938 ;  /* 0x3f31721800040820 */ /* 0x000fca0000410000 */
        /* <DEDUP_REMOVED lines=45> */
.L_x_14471:
[----:B------:R-:W2:Y:S01]  /*10200*/  LDL R48, [R1+0x50] ;  /* 0x0000500001307983 */ /* 0x000ea20000100800 */
[----:B------:R-:W-:Y:S05]  /*10210*/  WARPSYNC.ALL ;  /* 0x0000000000007948 */ /* 0x000fea0003800000 */
[----:B------:R-:W0:Y:S01]  /*10220*/  S2R R0, SR_TID.X ;  /* 0x0000000000007919 */ /* 0x000e220000002100 */
[----:B------:R-:W1:Y:S01]  /*10230*/  S2UR UR5, SR_CgaCtaId ;  /* 0x00000000000579c3 */ /* 0x000e620000008800 */
[----:B------:R-:W-:Y:S01]  /*10240*/  UMOV UR4, 0x400 ;  /* 0x0000040000047882 */ /* 0x000fe20000000000 */
[----:B------:R-:W-:Y:S01]  /*10250*/  BSSY B0, `(.L_x_14536) ;  /* 0x0000241000007945 */ /* 0x000fe20003800000 */
[----:B-1----:R-:W-:-:S06]  /*10260*/  ULEA UR4, UR5, UR4, 0x18 ;  /* 0x0000000405047291 */ /* 0x002fcc000f8ec03f */
[----:B------:R-:W-:Y:S01]  /*10270*/  MOV R2, UR4 ;  /* 0x0000000400027c02 */ /* 0x000fe20008000f00 */
[----:B------:R-:W-:Y:S01]  /*10280*/  BAR.SYNC.DEFER_BLOCKING 0x5, 0x200 ;  /* 0x0148000000007b1d */ /* 0x000fe20000010000 */
[----:B0-----:R-:W-:-:S05]  /*10290*/  VIADD R49, R0, 0xffffff80 ;  /* 0xffffff8000317836 */ /* 0x001fca0000000000 */
[--C-:B------:R-:W-:Y:S02]  /*102a0*/  SHF.R.S32.HI R46, RZ, 0x1f, R49.reuse ;  /* 0x0000001fff2e7819 */ /* 0x100fe40000011431 */
[----:B------:R-:W-:Y:S02]  /*102b0*/  SHF.R.S32.HI R0, RZ, 0x1f, R49 ;  /* 0x0000001fff007819 */ /* 0x000fe40000011431 */
[-C--:B------:R-:W-:Y:S02]  /*102c0*/  LEA.HI R46, R46, R49.reuse, RZ, 0x3 ;  /* 0x000000312e2e7211 */ /* 0x080fe400078f18ff */
[----:B------:R-:W-:Y:S02]  /*102d0*/  LEA.HI R0, R0, R49, RZ, 0x3 ;  /* 0x0000003100007211 */ /* 0x000fe400078f18ff */
[----:B------:R-:W-:Y:S02]  /*102e0*/  LOP3.LUT R46, R46, 0xfffffff8, RZ, 0xc0, !PT ;  /* 0xfffffff82e2e7812 */ /* 0x000fe400078ec0ff */
[----:B------:R-:W-:-:S03]  /*102f0*/  SHF.R.S32.HI R45, RZ, 0x3, R0 ;  /* 0x00000003ff2d7819 */ /* 0x000fc60000011400 */
[----:B------:R-:W-:-:S04]  /*10300*/  IMAD.IADD R46, R49, 0x1, -R46 ;  /* 0x00000001312e7824 */ /* 0x000fc800078e0a2e */
[----:B------:R-:W-:Y:S01]  /*10310*/  IMAD.SHL.U32 R44, R46, 0x8, RZ ;  /* 0x000000082e2c7824 */ /* 0x000fe200078e00ff */
[----:B------:R0:W1:Y:S04]  /*10320*/  LDS.128 R28, [R2+0x168d0] ;  /* 0x0168d000021c7984 */ /* 0x0000680000000c00 */
        /* <DEDUP_REMOVED lines=11> */
[----:B------:R-:W-:Y:S01]  /*103e0*/  F2FP.F16.F32.PACK_AB R14, R93, R92 ;  /* 0x0000005c5d0e723e */ /* 0x000fe200000000ff */
[----:B------:R-:W0:Y:S01]  /*103f0*/  S2R R3, SR_SWINHI ;  /* 0x0000000000037919 */ /* 0x000e220000002f00 */
[----:B-----5:R-:W-:Y:S02]  /*10400*/  MOV R24, R2 ;  /* 0x0000000200187202 */ /* 0x020fe40000000f00 */
[----:B0-----:R-:W-:-:S03]  /*10410*/  MOV R25, R3 ;  /* 0x0000000300197202 */ /* 0x001fc60000000f00 */
[----:B--2---:R-:W-:-:S03]  /*10420*/  IMAD.WIDE R10, R4, 0x2, R24 ;  /* 0x00000002040a7825 */ /* 0x004fc600078e0218 */
[C---:B------:R-:W-:Y:S02]  /*10430*/  IADD3 R15, P0, R10.reuse, 0x60, RZ ;  /* 0x000000600a0f7810 */ /* 0x040fe40007f1e0ff */
[C---:B------:R-:W-:Y:S02]  /*10440*/  LOP3.LUT R3, R10.reuse, 0x380, RZ, 0xc0, !PT ;  /* 0x000003800a037812 */ /* 0x040fe400078ec0ff */
[----:B------:R-:W-:Y:S01]  /*10450*/  IADD3 R6, P1, R10, 0x40, RZ ;  /* 0x000000400a067810 */ /* 0x000fe20007f3e0ff */
[--C-:B------:R-:W-:Y:S01]  /*10460*/  IMAD.X R5, RZ, RZ, R11.reuse, P0 ;  /* 0x000000ffff057224 */ /* 0x100fe200000e060b */
[----:B---3--:R-:W-:Y:S02]  /*10470*/  ISETP.NE.AND P0, PT, R32, RZ, PT ;  /* 0x000000ff2000720c */ /* 0x008fe40003f05270 */
        /* <DEDUP_REMOVED lines=11> */
[----:B------:R-:W-:Y:S02]  /*10530*/  LOP3.LUT R10, R3, R10, RZ, 0x3c, !PT ;  /* 0x0000000a030a7212 */ /* 0x000fe400078e3cff */
[----:B------:R-:W-:Y:S02]  /*10540*/  SHF.R.U64 R3, R4, 0x3, RZ ;  /* 0x0000000304037819 */ /* 0x000fe400000012ff */
[----:B------:R-:W-:Y:S02]  /*10550*/  SHF.R.U64 R0, R0, 0x3, RZ ;  /* 0x0000000300007819 */ /* 0x000fe400000012ff */
[----:B------:R-:W-:Y:S02]  /*10560*/  SHF.R.U64 R4, R8, 0x3, RZ ;  /* 0x0000000308047819 */ /* 0x000fe400000012ff */
[----:B------:R-:W-:Y:S02]  /*10570*/  LOP3.LUT R8, R0, R13, RZ, 0x3c, !PT ;  /* 0x0000000d00087212 */ /* 0x000fe400078e3cff */
[----:B------:R-:W-:-:S02]  /*10580*/  LOP3.LUT R4, R4, R15, RZ, 0x3c, !PT ;  /* 0x0000000f04047212 */ /* 0x000fc400078e3cff */
[----:B------:R-:W-:Y:S02]  /*10590*/  LOP3.LUT R6, R3, R6, RZ, 0x3c, !PT ;  /* 0x0000000603067212 */ /* 0x000fe400078e3cff */
[----:B------:R-:W-:Y:S02]  /*105a0*/  MOV R10, R10 ;  /* 0x0000000a000a7202 */ /* 0x000fe40000000f00 */
[----:B------:R-:W-:Y:S02]  /*105b0*/  F2FP.F16.F32.PACK_AB R13, R91, R90 ;  /* 0x0000005a5b0d723e */ /* 0x000fe400000000ff */
[----:B------:R-:W-:Y:S01]  /*105c0*/  F2FP.F16.F32.PACK_AB R15, R95, R94 ;  /* 0x0000005e5f0f723e */ /* 0x000fe200000000ff */
[----:B------:R-:W-:Y:S01]  /*105d0*/  BAR.SYNC.DEFER_BLOCKING 0x1, 0x180 ;  /* 0x0046000000007b1d */ /* 0x000fe20000010000 */
[----:B------:R-:W-:Y:S02]  /*105e0*/  MOV R3, R6 ;  /* 0x0000000600037202 */ /* 0x000fe40000000f00 */
        /* <DEDUP_REMOVED lines=9> */
[----:B------:R-:W-:Y:S02]  /*10680*/  ISETP.NE.U32.AND P3, PT, RZ, UR6, PT ;  /* 0x00000006ff007c0c */ /* 0x000fe4000bf65070 */
[----:B------:R-:W-:Y:S01]  /*10690*/  ISETP.NE.U32.AND P0, PT, RZ, UR4, PT ;  /* 0x00000004ff007c0c */ /* 0x000fe2000bf05070 */
[----:B------:R0:W-:Y:S01]  /*106a0*/  STSM.16.M88.4 [R10], R12 ;  /* 0x0000000c0a007844 */ /* 0x0001e20000000200 */
[----:B------:R-:W-:Y:S02]  /*106b0*/  ISETP.NE.AND.EX P3, PT, RZ, UR7, PT, P3 ;  /* 0x00000007ff007c0c */ /* 0x000fe4000bf65330 */
[----:B------:R-:W-:Y:S01]  /*106c0*/  IADD3 R32, P1, R36, UR4, RZ ;  /* 0x0000000424207c10 */ /* 0x000fe2000ff3e0ff */
[----:B------:R1:W-:Y:S01]  /*106d0*/  STSM.16.M88.4 [R35], R4 ;  /* 0x0000000423007844 */ /* 0x0003e20000000200 */
[----:B------:R-:W-:-:S02]  /*106e0*/  ISETP.NE.AND.EX P0, PT, RZ, UR5, PT, P0 ;  /* 0x00000005ff007c0c */ /* 0x000fc4000bf05300 */
[----:B------:R-:W-:Y:S02]  /*106f0*/  IADD3.X R33, R37, UR5, RZ, P1, !PT ;  /* 0x0000000525217c10 */ /* 0x000fe40008ffe4ff */
[----:B0-----:R-:W-:Y:S02]  /*10700*/  F2FP.F16.F32.PACK_AB R10, R109, R108 ;  /* 0x0000006c6d0a723e */ /* 0x001fe400000000ff */
[----:B------:R-:W-:Y:S02]  /*10710*/  F2FP.F16.F32.PACK_AB R12, R113, R112 ;  /* 0x00000070710c723e */ /* 0x000fe400000000ff */
        /* <DEDUP_REMOVED lines=9> */
[----:B------:R-:W-:Y:S01]  /*107b0*/  IMAD.U32 R47, RZ, RZ, UR6 ;  /* 0x00000006ff2f7e24 */ /* 0x000fe2000f8e00ff */
[----:B------:R-:W-:Y:S02]  /*107c0*/  ISETP.GT.AND P2, PT, R38, 0x1, PT ;  /* 0x000000012600780c */ /* 0x000fe40003f44270 */
[----:B-1----:R-:W-:Y:S01]  /*107d0*/  MOV R6, 0x9b8 ;  /* 0x000009b800067802 */ /* 0x002fe20000000f00 */
[----:B0-----:R-:W0:Y:S01]  /*107e0*/  LDC R0, c[0x0][0xbe8] ;  /* 0x0002fa00ff007b82 */ /* 0x001e220000000800 */
[----:B------:R1:W5:Y:S04]  /*107f0*/  @P0 LDG.E R28, desc[UR40][R32.64] ;  /* 0x00000028201c0981 */ /* 0x000368000c1e1900 */
[----:B------:R1:W5:Y:S01]  /*10800*/  @P3 LDG.E R47, desc[UR40][R36.64] ;  /* 0x00000028242f3981 */ /* 0x000362000c1e1900 */
[----:B------:R-:W-:-:S04]  /*10810*/  SEL R6, R6, 0x978, P2 ;  /* 0x0000097806067807 */ /* 0x000fc80001000000 */
        /* <DEDUP_REMOVED lines=9> */
.L_x_14538:
[----:B------:R-:W0:Y:S04]  /*108b0*/  LDL R50, [R1+0x4c] ;  /* 0x00004c0001327983 */ /* 0x000e280000100800 */
[----:B------:R-:W2:Y:S04]  /*108c0*/  LDL R14, [R1+0x48] ;  /* 0x00004800010e7983 */ /* 0x000ea80000100800 */
[----:B------:R-:W2:Y:S04]  /*108d0*/  LDL R51, [R1+0x24] ;  /* 0x0000240001337983 */ /* 0x000ea80000100800 */
[----:B------:R-:W4:Y:S01]  /*108e0*/  LDL R49, [R1+0x5c] ;  /* 0x00005c0001317983 */ /* 0x000f220000100800 */
[----:B-1----:R-:W1:Y:S03]  /*108f0*/  LDC.64 R6, c[0x0][R6+0x210] ;  /* 0x0000840006067b82 */ /* 0x002e660000000a00 */
[----:B------:R-:W3:Y:S01]  /*10900*/  LDL R38, [R1+0x64] ;  /* 0x0000640001267983 */ /* 0x000ee20000100800 */
[----:B------:R-:W-:-:S04]  /*10910*/  ISETP.NE.U32.AND P0, PT, RZ, UR4, PT ;  /* 0x00000004ff007c0c */ /* 0x000fc8000bf05070 */
[----:B------:R-:W1:Y:S01]  /*10920*/  @P1 LDC R32, c[0x0][0xbec] ;  /* 0x0002fb00ff201b82 */ /* 0x000e620000000800 */
[----:B------:R-:W-:-:S04]  /*10930*/  ISETP.NE.AND.EX P0, PT, RZ, UR5, PT, P0 ;  /* 0x00000005ff007c0c */ /* 0x000fc8000bf05300 */
[----:B------:R-:W-:-:S03]  /*10940*/  SEL R3, R48, RZ, !P0 ;  /* 0x000000ff30037207 */ /* 0x000fc60004000000 */
[----:B------:R-:W1:Y:S01]  /*10950*/  @P1 LDC R37, c[0x0][0xbf0] ;  /* 0x0002fc00ff251b82 */ /* 0x000e620000000800 */
[----:B------:R-:W-:-:S07]  /*10960*/  SEL R15, R34, RZ, !P0 ;  /* 0x000000ff220f7207 */ /* 0x000fce0004000000 */
[----:B------:R-:W1:Y:S01]  /*10970*/  LDC.64 R4, c[0x0][0xba8] ;  /* 0x0002ea00ff047b82 */ /* 0x000e620000000a00 */
[----:B------:R-:W-:Y:S01]  /*10980*/  IMAD R11, R11, R3, RZ ;  /* 0x000000030b0b7224 */ /* 0x000fe200078e02ff */
[----:B------:R-:W1:Y:S03]  /*10990*/  S2R R36, SR_TID.X ;  /* 0x0000000000247919 */ /* 0x000e660000002100 */
[C---:B------:R-:W-:Y:S02]  /*109a0*/  IMAD R35, R10.reuse, R15, R11 ;  /* 0x0000000f0a237224 */ /* 0x040fe400078e020b */
[----:B------:R-:W-:-:S04]  /*109b0*/  IMAD.WIDE.U32 R10, R10, R3, RZ ;  /* 0x000000030a0a7225 */ /* 0x000fc800078e00ff */
[----:B------:R-:W-:Y:S01]  /*109c0*/  IMAD.IADD R35, R11, 0x1, R35 ;  /* 0x000000010b237824 */ /* 0x000fe200078e0223 */
[----:B-1----:R-:W1:Y:S08]  /*109d0*/  @!P2 LDC R4, c[0x0][0xb50] ;  /* 0x0002d400ff04ab82 */ /* 0x002e700000000800 */
[----:B------:R-:W1:Y:S01]  /*109e0*/  @!P2 LDC R5, c[0x0][0xb54] ;  /* 0x0002d500ff05ab82 */ /* 0x000e620000000800 */
[----:B------:R-:W-:-:S04]  /*109f0*/  IADD3 R40, R36, -0x80, RZ ;  /* 0xffffff8024287810 */ /* 0x000fc80007ffe0ff */
[----:B------:R-:W-:-:S04]  /*10a00*/  SHF.R.S32.HI R36, RZ, 0x1f, R40 ;  /* 0x0000001fff247819 */ /* 0x000fc80000011428 */
[----:B------:R-:W-:-:S04]  /*10a10*/  LEA.HI R36, R36, R40, RZ, 0x7 ;  /* 0x0000002824247211 */ /* 0x000fc800078f38ff */
[----:B------:R-:W-:Y:S01]  /*10a20*/  LOP3.LUT R36, R36, 0xffffff80, RZ, 0xc0, !PT ;  /* 0xffffff8024247812 */ /* 0x000fe200078ec0ff */
[----:B-----5:R-:W-:-:S04]  /*10a30*/  IMAD R47, R47, R0, RZ ;  /* 0x000000002f2f7224 */ /* 0x020fc800078e02ff */
[----:B------:R-:W-:Y:S02]  /*10a40*/  IMAD.IADD R36, R40, 0x1, -R36 ;  /* 0x0000000128247824 */ /* 0x000fe400078e0a24 */
[-C--:B0-----:R-:W-:Y:S02]  /*10a50*/  IMAD R33, R13, R50.reuse, RZ ;  /* 0x000000320d217224 */ /* 0x081fe400078e02ff */
[----:B------:R-:W-:-:S04]  /*10a60*/  IMAD.WIDE.U32 R12, R12, R50, RZ ;  /* 0x000000320c0c7225 */ /* 0x000fc800078e00ff */
[----:B--2---:R-:W-:Y:S01]  /*10a70*/  IMAD.IADD R39, R14, 0x1, R51 ;  /* 0x000000010e277824 */ /* 0x004fe200078e0233 */
[----:B------:R-:W-:Y:S02]  /*10a80*/  IADD3 R14, P0, P3, R10, R12, R28 ;  /* 0x0000000c0a0e7210 */ /* 0x000fe40007b1e01c */
[----:B----4-:R-:W-:Y:S01]  /*10a90*/  SEL R15, R49, RZ, P2 ;  /* 0x000000ff310f7207 */ /* 0x010fe20001000000 */
[----:B------:R-:W-:-:S04]  /*10aa0*/  @P1 IMAD.HI.U32 R12, R39, R32, RZ ;  /* 0x00000020270c1227 */ /* 0x000fc800078e00ff */
[----:B------:R-:W-:Y:S02]  /*10ab0*/  IMAD.IADD R34, R13, 0x1, R33 ;  /* 0x000000010d227824 */ /* 0x000fe400078e0221 */
[----:B------:R-:W-:Y:S01]  /*10ac0*/  IMAD.MOV.U32 R13, RZ, RZ, R39 ;  /* 0x000000ffff0d7224 */ /* 0x000fe200078e0027 */
[----:B------:R-:W-:Y:S01]  /*10ad0*/  @P1 SHF.R.U32.HI R13, RZ, R37, R12 ;  /* 0x00000025ff0d1219 */ /* 0x000fe2000001160c */
[-C--:B---3--:R-:W-:Y:S01]  /*10ae0*/  IMAD R33, R9, R15.reuse, RZ ;  /* 0x0000000f09217224 */ /* 0x088fe200078e02ff */
[----:B------:R-:W-:Y:S01]  /*10af0*/  SHF.R.S32.HI R9, RZ, 0x1f, R28 ;  /* 0x0000001fff097819 */ /* 0x000fe2000001141c */
[----:B------:R-:W-:-:S03]  /*10b00*/  IMAD.WIDE.U32 R10, R8, R15, RZ ;  /* 0x0000000f080a7225 */ /* 0x000fc600078e00ff */
[----:B------:R-:W-:Y:S01]  /*10b10*/  IADD3.X R15, R35, R34, R9, P0, P3 ;  /* 0x00000022230f7210 */ /* 0x000fe200007e6409 */
        /* <DEDUP_REMOVED lines=11> */
[----:B-1----:R-:W-:-:S04]  /*10bd0*/  LEA R8, P0, R6, R4, 0x2 ;  /* 0x0000000406087211 */ /* 0x002fc800078010ff */
        /* <DEDUP_REMOVED lines=13> */
[----:B------:R-:W1:Y:S01]  /*10cb0*/  @P1 LDC R13, c[0x0][0xbec] ;  /* 0x0002fb00ff0d1b82 */ /* 0x000e620000000800 */
[----:B------:R-:W-:Y:S01]  /*10cc0*/  ULDC.64 UR4, c[0x0][0xaa0] ;  /* 0x0002a80000047ab9 */ /* 0x000fe20000000a00 */
[----:B0-----:R-:W-:Y:S02]  /*10cd0*/  IMAD R5, R45, 0x40, R44 ;  /* 0x000000402d057824 */ /* 0x001fe400078e022c */
[----:B------:R-:W-:Y:S02]  /*10ce0*/  IMAD R9, R9, UR4, RZ ;  /* 0x0000000409097c24 */ /* 0x000fe4000f8e02ff */
[----:B------:R-:W-:Y:S02]  /*10cf0*/  IMAD.WIDE R24, R5, 0x2, R24 ;  /* 0x0000000205187825 */ /* 0x000fe400078e0218 */
[----:B------:R-:W0:Y:S02]  /*10d00*/  @P1 LDC R15, c[0x0][0xbf0] ;  /* 0x0002fc00ff0f1b82 */ /* 0x000e240000000800 */
[----:B------:R-:W-:Y:S01]  /*10d10*/  IMAD R11, R28, UR5, R9 ;  /* 0x000000051c0b7c24 */ /* 0x000fe2000f8e0209 */
[----:B------:R-:W-:Y:S01]  /*10d20*/  IADD3 R27, P0, R24, 0x1800, RZ ;  /* 0x00001800181b7810 */ /* 0x000fe20007f1e0ff */
[----:B------:R-:W-:Y:S01]  /*10d30*/  IMAD.WIDE.U32 R8, R28, UR4, RZ ;  /* 0x000000041c087c25 */ /* 0x000fe2000f8e00ff */
[----:B------:R-:W-:Y:S01]  /*10d40*/  ULDC.64 UR4, c[0x0][0xae8] ;  /* 0x0002ba0000047ab9 */ /* 0x000fe20000000a00 */
[----:B------:R-:W-:-:S02]  /*10d50*/  IADD3 R33, P2, R24, 0x3000, RZ ;  /* 0x0000300018217810 */ /* 0x000fc40007f5e0ff */
[----:B------:R-:W-:Y:S01]  /*10d60*/  IMAD R10, R46, 0x30, R45 ;  /* 0x000000302e0a7824 */ /* 0x000fe200078e022d */
[----:B------:R-:W-:Y:S02]  /*10d70*/  IADD3 R9, R9, R11, RZ ;  /* 0x0000000b09097210 */ /* 0x000fe40007ffe0ff */
[----:B------:R-:W-:Y:S01]  /*10d80*/  IADD3 R37, P3, R24, 0x4800, RZ ;  /* 0x0000480018257810 */ /* 0x000fe20007f7e0ff */
[----:B------:R-:W-:Y:S01]  /*10d90*/  IMAD.IADD R14, R51, 0x1, R10 ;  /* 0x00000001330e7824 */ /* 0x000fe200078e020a */
[----:B------:R-:W-:Y:S01]  /*10da0*/  SHF.R.S32.HI R12, RZ, 0x1f, R3 ;  /* 0x0000001fff0c7819 */ /* 0x000fe20000011403 */
[C---:B------:R-:W-:Y:S01]  /*10db0*/  IMAD.WIDE.U32 R8, R50.reuse, UR4, R8 ;  /* 0x0000000432087c25 */ /* 0x040fe2000f8e0008 */
[----:B------:R-:W-:Y:S02]  /*10dc0*/  LOP3.LUT R26, R27, 0x380, RZ, 0xc0, !PT ;  /* 0x000003801b1a7812 */ /* 0x000fe400078ec0ff */
[----:B------:R-:W-:Y:S01]  /*10dd0*/  LOP3.LUT R32, R33, 0x380, RZ, 0xc0, !PT ;  /* 0x0000038021207812 */ /* 0x000fe200078ec0ff */
[----:B------:R-:W-:Y:S01]  /*10de0*/  IMAD R9, R50, UR5, R9 ;  /* 0x0000000532097c24 */ /* 0x000fe2000f8e0209 */
[----:B------:R-:W-:Y:S01]  /*10df0*/  LOP3.LUT R36, R37, 0x380, RZ, 0xc0, !PT ;  /* 0x0000038025247812 */ /* 0x000fe200078ec0ff */
[----:B------:R-:W-:Y:S01]  /*10e00*/  ULDC.64 UR4, c[0x0][0xaf0] ;  /* 0x0002bc0000047ab9 */ /* 0x000fe20000000a00 */
[----:B------:R-:W-:Y:S01]  /*10e10*/  LOP3.LUT R5, R24, 0x380, RZ, 0xc0, !PT ;  /* 0x0000038018057812 */ /* 0x000fe200078ec0ff */
[----:B-1----:R-:W-:Y:S01]  /*10e20*/  @P1 IMAD.HI.U32 R10, R14, R13, RZ ;  /* 0x0000000d0e0a1227 */ /* 0x002fe200078e00ff */
[----:B------:R-:W-:-:S02]  /*10e30*/  SHF.R.U64 R26, R26, 0x3, RZ ;  /* 0x000000031a1a7819 */ /* 0x000fc400000012ff */
[----:B------:R-:W-:Y:S01]  /*10e40*/  SHF.R.U64 R32, R32, 0x3, RZ ;  /* 0x0000000320207819 */ /* 0x000fe200000012ff */
[----:B------:R-:W-:Y:S01]  /*10e50*/  IMAD R12, R12, UR4, RZ ;  /* 0x000000040c0c7c24 */ /* 0x000fe2000f8e02ff */
[----:B------:R-:W-:Y:S02]  /*10e60*/  SHF.R.U64 R36, R36, 0x3, RZ ;  /* 0x0000000324247819 */ /* 0x000fe400000012ff */
[----:B------:R-:W-:Y:S01]  /*10e70*/  SHF.R.U64 R5, R5, 0x3, RZ ;  /* 0x0000000305057819 */ /* 0x000fe200000012ff */
[----:B------:R-:W-:Y:S01]  /*10e80*/  IMAD.MOV.U32 R11, RZ, RZ, R14 ;  /* 0x000000ffff0b7224 */ /* 0x000fe200078e000e */
[----:B------:R-:W-:Y:S01]  /*10e90*/  LOP3.LUT R26, R26, R27, RZ, 0x3c, !PT ;  /* 0x0000001b1a1a7212 */ /* 0x000fe200078e3cff */
[C---:B------:R-:W-:Y:S01]  /*10ea0*/  IMAD R13, R3.reuse, UR5, R12 ;  /* 0x00000005030d7c24 */ /* 0x040fe2000f8e020c */
[----:B------:R-:W-:Y:S01]  /*10eb0*/  LOP3.LUT R32, R32, R33, RZ, 0x3c, !PT ;  /* 0x0000002120207212 */ /* 0x000fe200078e3cff */
[----:B------:R-:W-:Y:S01]  /*10ec0*/  IMAD.WIDE.U32 R8, R3, UR4, R8 ;  /* 0x0000000403087c25 */ /* 0x000fe2000f8e0008 */
[----:B------:R-:W-:Y:S01]  /*10ed0*/  LOP3.LUT R36, R36, R37, RZ, 0x3c, !PT ;  /* 0x0000002524247212 */ /* 0x000fe200078e3cff */
[----:B------:R-:W-:Y:S01]  /*10ee0*/  ULDC.64 UR4, c[0x0][0xae0] ;  /* 0x0002b80000047ab9 */ /* 0x000fe20000000a00 */
[----:B------:R-:W-:Y:S01]  /*10ef0*/  LOP3.LUT R4, R5, R24, RZ, 0x3c, !PT ;  /* 0x0000001805047212 */ /* 0x000fe200078e3cff */
[--C-:B------:R-:W-:Y:S01]  /*10f00*/  IMAD.X R27, RZ, RZ, R25.reuse, P0 ;  /* 0x000000ffff1b7224 */ /* 0x100fe200000e0619 */
[----:B0-----:R-:W-:Y:S01]  /*10f10*/  @P1 SHF.R.U32.HI R11, RZ, R15, R10 ;  /* 0x0000000fff0b1219 */ /* 0x001fe2000001160a */
[----:B------:R-:W-:-:S02]  /*10f20*/  IMAD.X R33, RZ, RZ, R25, P2 ;  /* 0x000000ffff217224 */ /* 0x000fc400010e0619 */
[--C-:B------:R-:W-:Y:S02]  /*10f30*/  IMAD.X R37, RZ, RZ, R25.reuse, P3 ;  /* 0x000000ffff257224 */ /* 0x100fe400018e0619 */
[----:B------:R-:W-:Y:S02]  /*10f40*/  IMAD.MOV.U32 R5, RZ, RZ, R25 ;  /* 0x000000ffff057224 */ /* 0x000fe400078e0019 */
[----:B------:R-:W-:Y:S01]  /*10f50*/  IMAD.IADD R9, R9, 0x1, R13 ;  /* 0x0000000109097824 */ /* 0x000fe200078e020d */
[--C-:B------:R-:W-:Y:S01]  /*10f60*/  SHF.R.S32.HI R10, RZ, 0x1f, R11.reuse ;  /* 0x0000001fff0a7819 */ /* 0x100fe2000001140b */
[----:B------:R-:W-:Y:S01]  /*10f70*/  IMAD.MOV R13, RZ, RZ, -R11 ;  /* 0x000000ffff0d7224 */ /* 0x000fe200078e0a0b */
[----:B------:R-:W5:Y:S04]  /*10f80*/  LD.E.128 R24, desc[UR40][R26.64] ;  /* 0x000000281a187980 */ /* 0x000f68000c101d00 */
[----:B------:R-:W5:Y:S01]  /*10f90*/  LD.E.128 R4, desc[UR40][R4.64] ;  /* 0x0000002804047980 */ /* 0x000f62000c101d00 */
[----:B------:R-:W-:-:S03]  /*10fa0*/  IMAD R13, R0, R13, R14 ;  /* 0x0000000d000d7224 */ /* 0x000fc600078e020e */
[----:B------:R-:W5:Y:S04]  /*10fb0*/  LD.E.128 R32, desc[UR40][R32.64] ;  /* 0x0000002820207980 */ /* 0x000f68000c101d00 */
[----:B------:R-:W5:Y:S01]  /*10fc0*/  LD.E.128 R36, desc[UR40][R36.64] ;  /* 0x0000002824247980 */ /* 0x000f62000c101d00 */
[----:B------:R-:W-:Y:S01]  /*10fd0*/  IMAD R10, R10, UR4, RZ ;  /* 0x000000040a0a7c24 */ /* 0x000fe2000f8e02ff */
[----:B------:R-:W-:Y:S01]  /*10fe0*/  @!PT LDS RZ, [RZ] ;  /* 0x00000000fffff984 */ /* 0x000fe20000000800 */
[----:B------:R-:W-:Y:S01]  /*10ff0*/  @!PT LDS RZ, [RZ] ;  /* 0x00000000fffff984 */ /* 0x000fe20000000800 */
[----:B------:R-:W-:Y:S01]  /*11000*/  @!PT LDS RZ, [RZ] ;  /* 0x00000000fffff984 */ /* 0x000fe20000000800 */
[----:B------:R-:W-:Y:S01]  /*11010*/  @!PT LDS RZ, [RZ] ;  /* 0x00000000fffff984 */ /* 0x000fe20000000800 */
[----:B------:R0:W-:Y:S06]  /*11020*/  MEMBAR.ALL.CTA ;  /* 0x0000000000007992 */ /* 0x0001ec0000008000 */
[----:B0-----:R-:W0:Y:S01]  /*11030*/  FENCE.VIEW.ASYNC.S ;  /* 0x00000000000073c6 */ /* 0x001e220000000000 */
[----:B------:R-:W-:Y:S01]  /*11040*/  SHF.R.S32.HI R0, RZ, 0x1f, R13 ;  /* 0x0000001fff007819 */ /* 0x000fe2000001140d */
[----:B------:R-:W-:-:S02]  /*11050*/  IMAD R15, R11, UR5, R10 ;  /* 0x000000050b0f7c24 */ /* 0x000fc4000f8e020a */
[----:B------:R-:W-:Y:S01]  /*11060*/  IMAD.WIDE.U32 R8, R11, UR4, R8 ;  /* 0x000000040b087c25 */ /* 0x000fe2000f8e0008 */
[----:B------:R-:W-:-:S03]  /*11070*/  ULDC.64 UR4, c[0x0][0xad8] ;  /* 0x0002b60000047ab9 */ /* 0x000fc60000000a00 */
[----:B------:R-:W-:Y:S02]  /*11080*/  IMAD.IADD R9, R9, 0x1, R15 ;  /* 0x0000000109097824 */ /* 0x000fe400078e020f */
[----:B------:R-:W-:Y:S02]  /*11090*/  IMAD R0, R0, UR4, RZ ;  /* 0x0000000400007c24 */ /* 0x000fe4000f8e02ff */
[----:B------:R-:W-:Y:S02]  /*110a0*/  VIADD R3, R2, 0x16820 ;  /* 0x0001682002037836 */ /* 0x000fe40000000000 */
[----:B------:R-:W-:-:S04]  /*110b0*/  IMAD.WIDE.U32 R8, R13, UR4, R8 ;  /* 0x000000040d087c25 */ /* 0x000fc8000f8e0008 */
[----:B------:R-:W-:Y:S01]  /*110c0*/  IMAD R41, R13, UR5, R0 ;  /* 0x000000050d297c24 */ /* 0x000fe2000f8e0200 */
[----:B------:R-:W-:Y:S01]  /*110d0*/  ULDC.64 UR4, c[0x0][0xa80] ;  /* 0x0002a00000047ab9 */ /* 0x000fe20000000a00 */
[----:B------:R-:W-:Y:S02]  /*110e0*/  PRMT R3, RZ, 0x654, R3 ;  /* 0x00000654ff037816 */ /* 0x000fe40000000003 */
[----:B------:R-:W-:Y:S01]  /*110f0*/  IMAD.IADD R41, R9, 0x1, R41 ;  /* 0x0000000109297824 */ /* 0x000fe200078e0229 */
[C---:B------:R-:W-:Y:S01]  /*11100*/  LEA R40, P0, R8.reuse, UR4, 0x1 ;  /* 0x0000000408287c11 */ /* 0x040fe2000f8008ff */
[----:B------:R-:W-:Y:S01]  /*11110*/  UMOV UR4, 0xffffffff ;  /* 0xffffffff00047882 */ /* 0x000fe20000000000 */
[----:B0-----:R0:W-:Y:S02]  /*11120*/  SYNCS.ARRIVE.TRANS64.RED.A1T0 RZ, [R3+URZ], RZ ;  /* 0x000000ff03ff79a7 */ /* 0x0011e4000810043f */
[----:B------:R-:W-:Y:S01]  /*11130*/  LEA.HI.X R41, R8, UR5, R41, 0x1, P0 ;  /* 0x0000000508297c11 */ /* 0x000fe200080f0c29 */
[----:B------:R-:W-:Y:S08]  /*11140*/  BRA.DIV UR4, `(.L_x_14540) ;  /* 0x0000009a041c7947 */ /* 0x000ff0000b800000 */
[----:B0-----:R-:W0:Y:S01]  /*11150*/  SHFL.IDX PT, R3, R40, RZ, 0x181f ;  /* 0x00181fff28037589 */ /* 0x001e2200000e0000 */
[----:B------:R-:W-:Y:S01]  /*11160*/  ULDC UR4, c[0x0][0xac8] ;  /* 0x0002b20000047ab9 */ /* 0x000fe20000000800 */
[----:B------:R-:W-:Y:S01]  /*11170*/  IMAD.IADD R42, R45, 0x1, R51 ;  /* 0x000000012d2a7824 */ /* 0x000fe200078e0233 */
[----:B------:R-:W-:Y:S01]  /*11180*/  ISETP.GE.AND P0, PT, R44, UR4, PT ;  /* 0x000000042c007c0c */ /* 0x000fe2000bf06270 */
[----:B------:R-:W1:Y:S02]  /*11190*/  SHFL.IDX PT, R9, R40, 0x1, 0x181f ;  /* 0x00381f0028097f89 */ /* 0x000e6400000e0000 */
[C---:B------:R-:W-:Y:S01]  /*111a0*/  VIADD R20, R42.reuse, 0x60 ;  /* 0x000000602a147836 */ /* 0x040fe20000000000 */
[C---:B------:R-:W-:Y:S01]  /*111b0*/  IADD3 R12, R42.reuse, 0x30, RZ ;  /* 0x000000302a0c7810 */ /* 0x040fe20007ffe0ff */
[----:B------:R-:W2:Y:S01]  /*111c0*/  SHFL.IDX PT, R0, R41, RZ, 0x181f ;  /* 0x00181fff29007589 */ /* 0x000ea200000e0000 */
[-C--:B------:R-:W-:Y:S02]  /*111d0*/  ISETP.GE.OR P2, PT, R42, R47.reuse, P0 ;  /* 0x0000002f2a00720c */ /* 0x080fe40000746670 */
[-C--:B------:R-:W-:Y:S01]  /*111e0*/  ISETP.GE.OR P3, PT, R12, R47.reuse, P0 ;  /* 0x0000002f0c00720c */ /* 0x080fe20000766670 */
[----:B------:R-:W3:Y:S01]  /*111f0*/  SHFL.IDX PT, R14, R40, 0x2, 0x181f ;  /* 0x00581f00280e7f89 */ /* 0x000ee200000e0000 */
[----:B------:R-:W-:-:S03]  /*11200*/  ISETP.GE.OR P4, PT, R20, R47, P0 ;  /* 0x0000002f1400720c */ /* 0x000fc60000786670 */
[----:B------:R-:W4:Y:S04]  /*11210*/  SHFL.IDX PT, R8, R41, 0x1, 0x181f ;  /* 0x00381f0029087f89 */ /* 0x000f2800000e0000 */
[----:B------:R-:W4:Y:S02]  /*11220*/  SHFL.IDX PT, R10, R41, 0x2, 0x181f ;  /* 0x00581f00290a7f89 */ /* 0x000f2400000e0000 */
[C---:B0-----:R-:W-:Y:S02]  /*11230*/  @!P2 LEA R28, P5, R44.reuse, R3, 0x1 ;  /* 0x000000032c1ca211 */ /* 0x041fe400078a08ff */
[C---:B-1----:R-:W-:Y:S02]  /*11240*/  @!P3 LEA R20, P1, R44.reuse, R9, 0x1 ;  /* 0x000000092c14b211 */ /* 0x042fe400078208ff */
[----:B--2---:R-:W-:-:S02]  /*11250*/  @!P2 LEA.HI.X R3, R44, R0, R43, 0x1, P5 ;  /* 0x000000002c03a211 */ /* 0x004fc400028f0c2b */
[----:B------:R-:W0:Y:S01]  /*11260*/  SHFL.IDX PT, R0, R41, 0x3, 0x181f ;  /* 0x00781f0029007f89 */ /* 0x000e2200000e0000 */
[C---:B---3--:R-:W-:Y:S02]  /*11270*/  @!P4 LEA R45, P5, R44.reuse, R14, 0x1 ;  /* 0x0000000e2c2dc211 */ /* 0x048fe400078a08ff */
[----:B------:R-:W-:Y:S01]  /*11280*/  @!P2 IMAD.MOV.U32 R9, RZ, RZ, R3 ;  /* 0x000000ffff09a224 */ /* 0x000fe200078e0003 */
[----:B------:R-:W1:Y:S01]  /*11290*/  SHFL.IDX PT, R14, R40, 0x3, 0x181f ;  /* 0x00781f00280e7f89 */ /* 0x000e6200000e0000 */
[C-C-:B----4-:R-:W-:Y:S01]  /*112a0*/  @!P3 LEA.HI.X R21, R44.reuse, R8, R43.reuse, 0x1, P1 ;  /* 0x000000082c15b211 */ /* 0x150fe200008f0c2b */
[----:B------:R-:W-:Y:S01]  /*112b0*/  @!P2 IMAD.MOV.U32 R8, RZ, RZ, R28 ;  /* 0x000000ffff08a224 */ /* 0x000fe200078e001c */
[----:B------:R-:W-:-:S04]  /*112c0*/  @!P4 LEA.HI.X R10, R44, R10, R43, 0x1, P5 ;  /* 0x0000000a2c0ac211 */ /* 0x000fc800028f0c2b */
[----:B-----5:R2:W-:Y:S04]  /*112d0*/  @!P2 ST.E.128 desc[UR40][R8.64], R4 ;  /* 0x000000040800a985 */ /* 0x0205e8000c101d28 */
[----:B------:R3:W-:Y:S01]  /*112e0*/  @!P3 ST.E.128 desc[UR40][R20.64], R24 ;  /* 0x000000181400b985 */ /* 0x0007e2000c101d28 */
[----:B--2---:R-:W-:Y:S02]  /*112f0*/  @!P4 IMAD.MOV.U32 R4, RZ, RZ, R45 ;  /* 0x000000ffff04c224 */ /* 0x004fe400078e002d */
[----:B------:R-:W-:-:S05]  /*11300*/  @!P4 IMAD.MOV.U32 R5, RZ, RZ, R10 ;  /* 0x000000ffff05c224 */ /* 0x000fca00078e000a */
[----:B01----:R3:W-:Y:S02]  /*11310*/  @!P4 ST.E.128 desc[UR40][R4.64], R32 ;  /* 0x000000200400c985 */ /* 0x0037e4000c101d28 */
.L_x_14736:
[----:B------:R-:W-:-:S05]  /*11320*/  VIADD R42, R42, 0x90 ;  /* 0x000000902a2a7836 */ /* 0x000fca0000000000 */
[----:B------:R-:W-:-:S13]  /*11330*/  ISETP.GE.OR P0, PT, R42, R47, P0 ;  /* 0x0000002f2a00720c */ /* 0x000fda0000706670 */
[----:B------:R-:W-:Y:S05]  /*11340*/  @P0 BRA `(.L_x_14541) ;  /* 0x0000001000c40947 */ /* 0x000fea0003800000 */
[----:B------:R-:W-:-:S04]  /*11350*/  LEA R14, P0, R44, R14, 0x1 ;  /* 0x0000000e2c0e7211 */ /* 0x000fc800078008ff */
[----:B------:R-:W-:-:S05]  /*11360*/  LEA.HI.X R15, R44, R0, R43, 0x1, P0 ;  /* 0x000000002c0f7211 */ /* 0x000fca00000f0c2b */
[----:B------:R0:W-:Y:S01]  /*11370*/  ST.E.128 desc[UR40][R14.64], R36 ;  /* 0x000000240e007985 */ /* 0x0001e2000c101d28 */
[----:B------:R-:W-:Y:S05]  /*11380*/  BRA `(.L_x_14541) ;  /* 0x0000001000b47947 */ /* 0x000fea0003800000 */
.L_x_14539:
        /* <DEDUP_REMOVED lines=20> */
[----:B-1----:R-:W-:Y:S02]  /*114d0*/  @P1 SHF.R.U32.HI R3, RZ, R11, R10 ;  /* 0x0000000bff031219 */ /* 0x002fe4000001160a */
[----:B------:R-:W-:Y:S02]  /*114e0*/  IADD3 R5, R5, R7, RZ ;  /* 0x0000000705057210 */ /* 0x000fe40007ffe0ff */
[--C-:B------:R-:W-:Y:S01]  /*114f0*/  SHF.R.S32.HI R8, RZ, 0x1f, R3.reuse ;  /* 0x0000001fff087819 */ /* 0x100fe20000011403 */
[----:B------:R-:W-:Y:S02]  /*11500*/  IMAD.MOV R7, RZ, RZ, -R3 ;  /* 0x000000ffff077224 */ /* 0x000fe400078e0a03 */
[----:B------:R-:W-:-:S04]  /*11510*/  IMAD.WIDE.U32 R4, R49, UR4, R4 ;  /* 0x0000000431047c25 */ /* 0x000fc8000f8e0004 */
[----:B------:R-:W-:Y:S02]  /*11520*/  IMAD R7, R0, R7, R39 ;  /* 0x0000000700077224 */ /* 0x000fe400078e0227 */
[----:B------:R-:W-:Y:S02]  /*11530*/  IMAD R8, R8, UR6, RZ ;  /* 0x0000000608087c24 */ /* 0x000fe4000f8e02ff */
[----:B------:R-:W-:Y:S01]  /*11540*/  IMAD R5, R49, UR5, R5 ;  /* 0x0000000531057c24 */ /* 0x000fe2000f8e0205 */
[----:B------:R-:W-:Y:S01]  /*11550*/  SHF.R.S32.HI R0, RZ, 0x1f, R7 ;  /* 0x0000001fff007819 */ /* 0x000fe20000011407 */
[C---:B------:R-:W-:Y:S01]  /*11560*/  IMAD R9, R3.reuse, UR7, R8 ;  /* 0x0000000703097c24 */ /* 0x040fe2000f8e0208 */
[----:B------:R-:W-:Y:S01]  /*11570*/  ULDC.64 UR4, c[0x0][0xb28] ;  /* 0x0002ca0000047ab9 */ /* 0x000fe20000000a00 */
[----:B------:R-:W-:-:S04]  /*11580*/  IMAD.WIDE.U32 R4, R3, UR6, R4 ;  /* 0x0000000603047c25 */ /* 0x000fc8000f8e0004 */
[----:B------:R-:W-:Y:S02]  /*11590*/  VIADD R3, R2, 0x16820 ;  /* 0x0001682002037836 */ /* 0x000fe40000000000 */
[----:B------:R-:W-:Y:S02]  /*115a0*/  IMAD R0, R0, UR4, RZ ;  /* 0x0000000400007c24 */ /* 0x000fe4000f8e02ff */
[----:B------:R-:W-:Y:S01]  /*115b0*/  IMAD.IADD R5, R5, 0x1, R9 ;  /* 0x0000000105057824 */ /* 0x000fe200078e0209 */
[----:B------:R-:W-:Y:S01]  /*115c0*/  PRMT R8, RZ, 0x654, R3 ;  /* 0x00000654ff087816 */ /* 0x000fe20000000003 */
[C---:B------:R-:W-:Y:S02]  /*115d0*/  IMAD R3, R7.reuse, UR5, R0 ;  /* 0x0000000507037c24 */ /* 0x040fe4000f8e0200 */
[----:B------:R-:W-:Y:S01]  /*115e0*/  IMAD.WIDE.U32 R4, R7, UR4, R4 ;  /* 0x0000000407047c25 */ /* 0x000fe2000f8e0004 */
[----:B------:R-:W-:Y:S01]  /*115f0*/  ULDC.64 UR4, c[0x0][0xb00] ;  /* 0x0002c00000047ab9 */ /* 0x000fe20000000a00 */
[----:B------:R0:W-:Y:S02]  /*11600*/  SYNCS.ARRIVE.TRANS64.RED.A1T0 RZ, [R8+URZ], RZ ;  /* 0x000000ff08ff79a7 */ /* 0x0001e4000810043f */
[----:B------:R-:W-:Y:S01]  /*11610*/  IMAD.IADD R3, R5, 0x1, R3 ;  /* 0x0000000105037824 */ /* 0x000fe200078e0203 */
[----:B------:R-:W-:Y:S01]  /*11620*/  LEA R0, P0, R4, UR4, 0x2 ;  /* 0x0000000404007c11 */ /* 0x000fe2000f8010ff */
[----:B------:R-:W-:-:S03]  /*11630*/  UMOV UR4, 0xffffffff ;  /* 0xffffffff00047882 */ /* 0x000fc60000000000 */
[----:B------:R-:W-:Y:S01]  /*11640*/  LEA.HI.X R4, R4, UR5, R3, 0x2, P0 ;  /* 0x0000000504047c11 */ /* 0x000fe200080f1403 */
[C---:B--2---:R-:W-:Y:S01]  /*11650*/  VIADD R28, R45.reuse, 0x20 ;  /* 0x000000202d1c7836 */ /* 0x044fe20000000000 */
[C---:B------:R-:W-:Y:S01]  /*11660*/  IADD3 R7, R45.reuse, 0x8, RZ ;  /* 0x000000082d077810 */ /* 0x040fe20007ffe0ff */
        /* <DEDUP_REMOVED lines=12> */
[----:B0-----:R-:W-:Y:S06]  /*11730*/  BRA.DIV UR4, `(.L_x_14542) ;  /* 0x0000009604a87947 */ /* 0x001fec000b800000 */
[----:B------:R0:W1:Y:S04]  /*11740*/  SHFL.IDX PT, R3, R4, RZ, 0x1c1f ;  /* 0x001c1fff04037589 */ /* 0x00006800000e0000 */
[----:B------:R0:W2:Y:S02]  /*11750*/  SHFL.IDX PT, R14, R0, RZ, 0x1c1f ;  /* 0x001c1fff000e7589 */ /* 0x0000a400000e0000 */
.L_x_14739:
        /* <DEDUP_REMOVED lines=9> */
[-C--:B--2---:R-:W-:Y:S01]  /*117f0*/  @!P1 LEA R10, P5, R7, R14.reuse, 0x2 ;  /* 0x0000000e070a9211 */ /* 0x084fe200078a10ff */
        /* <DEDUP_REMOVED lines=26> */
.L_x_14544:
[----:B------:R-:W-:Y:S05]  /*119a0*/  BSYNC B1 ;  /* 0x0000000000017941 */ /* 0x000fea0003800000 */
.L_x_14543:
[----:B------:R-:W-:-:S03]  /*119b0*/  UMOV UR4, 0xffffffff ;  /* 0xffffffff00047882 */ /* 0x000fc60000000000 */
[----:B------:R-:W-:Y:S05]  /*119c0*/  BRA.DIV UR4, `(.L_x_14545) ;  /* 0x0000009604387947 */ /* 0x000fea000b800000 */
[----:B-1----:R1:W4:Y:S04]  /*119d0*/  SHFL.IDX PT, R3, R4, 0x1, 0x1c1f ;  /* 0x003c1f0004037f89 */ /* 0x00232800000e0000 */
[----:B--23--:R1:W2:Y:S02]  /*119e0*/  SHFL.IDX PT, R14, R0, 0x1, 0x1c1f ;  /* 0x003c1f00000e7f89 */ /* 0x00c2a400000e0000 */
.L_x_14743:
        /* <DEDUP_REMOVED lines=21> */
[----:B------:R-:W-:Y:S02]  /*11b40*/  @!P2 LEA R12, P5, R28, R14, 0x2 ;  /* 0x0000000e1c0ca211 */ /* 0x000fe400078a10ff */
        /* <DEDUP_REMOVED lines=15> */
.L_x_14537:
[----:B------:R-:W2:Y:S01]  /*11c40*/  LDL R8, [R1+0x54] ;  /* 0x0000540001087983 */ /* 0x000ea20000100800 */
        /* <DEDUP_REMOVED lines=10> */
[----:B-----5:R-:W-:-:S04]  /*11cf0*/  IMAD.U32 R24, RZ, RZ, UR4 ;  /* 0x00000004ff187e24 */ /* 0x020fc8000f8e00ff */
        /* <DEDUP_REMOVED lines=11> */
[----:B0-----:R-:W2:Y:S04]  /*11db0*/  LDG.E R7, desc[UR40][R4.64] ;  /* 0x0000002804077981 */ /* 0x001ea8000c1e1900 */
[----:B-----5:R-:W2:Y:S02]  /*11dc0*/  LDG.E R24, desc[UR40][R4.64+0x4] ;  /* 0x0000042804187981 */ /* 0x020ea4000c1e1900 */
[----:B--2---:R-:W-:-:S07]  /*11dd0*/  IMAD.IADD R24, R24, 0x1, -R7 ;  /* 0x0000000118187824 */ /* 0x004fce00078e0a07 */
.L_x_14546:
[----:B------:R-:W-:Y:S01]  /*11de0*/  BSSY B1, `(.L_x_14547) ;  /* 0x000003a000017945 */ /* 0x000fe20003800000 */
[----:B------:R-:W-:Y:S02]  /*11df0*/  SEL R33, R48, RZ, !P0 ;  /* 0x000000ff30217207 */ /* 0x000fe40004000000 */
[----:B------:R-:W-:Y:S02]  /*11e00*/  SEL R34, R34, RZ, !P0 ;  /* 0x000000ff22227207 */ /* 0x000fe40004000000 */
[----:B-----5:R-:W-:Y:S01]  /*11e10*/  SHF.R.S32.HI R26, RZ, 0x1f, R3 ;  /* 0x0000001fff1a7819 */ /* 0x020fe20000011403 */
[----:B------:R-:W-:Y:S06]  /*11e20*/  @P3 BRA `(.L_x_14548) ;  /* 0x0000000000d43947 */ /* 0x000fec0003800000 */
[----:B------:R-:W2:Y:S01]  /*11e30*/  LDL R0, [R1+0x24] ;  /* 0x0000240001007983 */ /* 0x000ea20000100800 */
[----:B------:R-:W1:Y:S01]  /*11e40*/  LDC R37, c[0x0][0xbe8] ;  /* 0x0002fa00ff257b82 */ /* 0x000e620000000800 */
[----:B0-----:R-:W0:Y:S01]  /*11e50*/  S2R R5, SR_TID.X ;  /* 0x0000000000057919 */ /* 0x001e220000002100 */
[----:B--2---:R-:W-:Y:S02]  /*11e60*/  IMAD.MOV.U32 R4, RZ, RZ, R0 ;  /* 0x000000ffff047224 */ /* 0x004fe400078e0000 */
[----:B-1----:R-:W-:-:S03]  /*11e70*/  IMAD R0, R24, R37, RZ ;  /* 0x0000002518007224 */ /* 0x002fc600078e02ff */
[----:B0-----:R-:W-:-:S04]  /*11e80*/  IADD3 R35, R4, -0x80, R5 ;  /* 0xffffff8004237810 */ /* 0x001fc80007ffe005 */
[----:B------:R-:W-:-:S13]  /*11e90*/  ISETP.GE.AND P0, PT, R35, R0, PT ;  /* 0x000000002300720c */ /* 0x000fda0003f06270 */
[----:B------:R-:W-:Y:S05]  /*11ea0*/  @P0 BRA `(.L_x_14548) ;  /* 0x0000000000b40947 */ /* 0x000fea0003800000 */
[----:B------:R-:W2:Y:S01]  /*11eb0*/  LDL R14, [R1+0x4c] ;  /* 0x00004c00010e7983 */ /* 0x000ea20000100800 */
[----:B------:R-:W-:Y:S01]  /*11ec0*/  ISETP.GT.AND P0, PT, R8, 0x1, PT ;  /* 0x000000010800780c */ /* 0x000fe20003f04270 */
[----:B------:R-:W0:Y:S02]  /*11ed0*/  LDC.64 R4, c[0x0][0xba8] ;  /* 0x0002ea00ff047b82 */ /* 0x000e240000000a00 */
[----:B------:R-:W3:Y:S01]  /*11ee0*/  LDL.LU R28, [R1+0x5c] ;  /* 0x00005c00011c7983 */ /* 0x000ee20000300800 */
[----:B------:R-:W-:Y:S01]  /*11ef0*/  MOV R20, 0x9b8 ;  /* 0x000009b800147802 */ /* 0x000fe20000000f00 */
[----:B------:R-:W-:Y:S01]  /*11f00*/  IMAD.MOV.U32 R21, RZ, RZ, R35 ;  /* 0x000000ffff157224 */ /* 0x000fe200078e0023 */
[----:B------:R-:W-:Y:S02]  /*11f10*/  ISETP.NE.AND P1, PT, R37, 0x1, PT ;  /* 0x000000012500780c */ /* 0x000fe40003f25270 */
        /* <DEDUP_REMOVED lines=38> */
.L_x_14548:
[----:B------:R-:W-:Y:S05]  /*12180*/  BSYNC B1 ;  /* 0x0000000000017941 */ /* 0x000fea0003800000 */
.L_x_14547:
[----:B------:R-:W-:Y:S05]  /*12190*/  @P2 BRA `(.L_x_14541) ;  /* 0x0000000400302947 */ /* 0x000fea0003800000 */
[----:B------:R-:W2:Y:S01]  /*121a0*/  LDL.LU R10, [R1+0x4c] ;  /* 0x00004c00010a7983 */ /* 0x000ea20000300800 */
[----:B------:R-:W3:Y:S01]  /*121b0*/  LDC R9, c[0x0][0xbe8] ;  /* 0x0002fa00ff097b82 */ /* 0x000ee20000000800 */
[----:B------:R-:W-:Y:S01]  /*121c0*/  ULDC.64 UR4, c[0x0][0xaa0] ;  /* 0x0002a80000047ab9 */ /* 0x000fe20000000a00 */
[----:B------:R-:W-:Y:S01]  /*121d0*/  ULDC.64 UR6, c[0x0][0xaf0] ;  /* 0x0002bc0000067ab9 */ /* 0x000fe20000000a00 */
[----:B------:R-:W4:Y:S01]  /*121e0*/  LDL R27, [R1+0x24] ;  /* 0x00002400011b7983 */ /* 0x000f220000100800 */
[----:B------:R-:W-:Y:S02]  /*121f0*/  IMAD R0, R26, UR4, RZ ;  /* 0x000000041a007c24 */ /* 0x000fe4000f8e02ff */
[----:B01----:R-:W-:-:S04]  /*12200*/  IMAD.WIDE.U32 R4, R3, UR4, RZ ;  /* 0x0000000403047c25 */ /* 0x003fc8000f8e00ff */
[----:B------:R-:W-:Y:S01]  /*12210*/  IMAD R7, R3, UR5, R0 ;  /* 0x0000000503077c24 */ /* 0x000fe2000f8e0200 */
[----:B------:R-:W-:Y:S01]  /*12220*/  ULDC.64 UR4, c[0x0][0xae8] ;  /* 0x0002ba0000047ab9 */ /* 0x000fe20000000a00 */
[----:B------:R-:W-:Y:S02]  /*12230*/  IMAD R0, R46, 0x30, R45 ;  /* 0x000000302e007824 */ /* 0x000fe400078e022d */
[----:B------:R-:W-:Y:S02]  /*12240*/  IMAD.IADD R5, R5, 0x1, R7 ;  /* 0x0000000105057824 */ /* 0x000fe400078e0207 */
[----:B------:R-:W-:-:S04]  /*12250*/  IMAD R6, R34, UR6, RZ ;  /* 0x0000000622067c24 */ /* 0x000fc8000f8e02ff */
[----:B------:R-:W-:Y:S01]  /*12260*/  IMAD R7, R33, UR7, R6 ;  /* 0x0000000721077c24 */ /* 0x000fe2000f8e0206 */
[----:B---3--:R-:W-:-:S13]  /*12270*/  ISETP.NE.AND P0, PT, R9, 0x1, PT ;  /* 0x000000010900780c */ /* 0x008fda0003f05270 */
[----:B------:R-:W0:Y:S08]  /*12280*/  @P0 LDC R11, c[0x0][0xbec] ;  /* 0x0002fb00ff0b0b82 */ /* 0x000e300000000800 */
[----:B------:R-:W1:Y:S01]  /*12290*/  @P0 LDC R13, c[0x0][0xbf0] ;  /* 0x0002fc00ff0d0b82 */ /* 0x000e620000000800 */
[----:B--2---:R-:W-:Y:S01]  /*122a0*/  IMAD.WIDE.U32 R4, R10, UR4, R4 ;  /* 0x000000040a047c25 */ /* 0x004fe2000f8e0004 */
[----:B----4-:R-:W-:-:S03]  /*122b0*/  IADD3 R8, R27, R0, RZ ;  /* 0x000000001b087210 */ /* 0x010fc60007ffe0ff */
[----:B------:R-:W-:Y:S01]  /*122c0*/  IMAD R5, R10, UR5, R5 ;  /* 0x000000050a057c24 */ /* 0x000fe2000f8e0205 */
[----:B------:R-:W-:Y:S01]  /*122d0*/  ULDC.64 UR4, c[0x0][0xae0] ;  /* 0x0002b80000047ab9 */ /* 0x000fe20000000a00 */
[----:B0-----:R-:W-:-:S04]  /*122e0*/  @P0 IMAD.HI.U32 R0, R8, R11, RZ ;  /* 0x0000000b08000227 */ /* 0x001fc800078e00ff */
[----:B------:R-:W-:Y:S01]  /*122f0*/  IMAD.MOV.U32 R3, RZ, RZ, R8 ;  /* 0x000000ffff037224 */ /* 0x000fe200078e0008 */
[----:B-1----:R-:W-:Y:S01]  /*12300*/  @P0 SHF.R.U32.HI R3, RZ, R13, R0 ;  /* 0x0000000dff030219 */ /* 0x002fe20000011600 */
[----:B------:R-:W-:Y:S01]  /*12310*/  IMAD.WIDE.U32 R4, R33, UR6, R4 ;  /* 0x0000000621047c25 */ /* 0x000fe2000f8e0004 */
[----:B------:R-:W-:Y:S02]  /*12320*/  ULDC.64 UR6, c[0x0][0xa80] ;  /* 0x0002a00000067ab9 */ /* 0x000fe40000000a00 */
[--C-:B------:R-:W-:Y:S01]  /*12330*/  SHF.R.S32.HI R0, RZ, 0x1f, R3.reuse ;  /* 0x0000001fff007819 */ /* 0x100fe20000011403 */
[----:B------:R-:W-:Y:S02]  /*12340*/  IMAD.MOV R21, RZ, RZ, -R3 ;  /* 0x000000ffff157224 */ /* 0x000fe400078e0a03 */
[----:B------:R-:W-:Y:S02]  /*12350*/  IMAD.IADD R5, R5, 0x1, R7 ;  /* 0x0000000105057824 */ /* 0x000fe400078e0207 */
[----:B------:R-:W-:-:S02]  /*12360*/  IMAD R21, R9, R21, R8 ;  /* 0x0000001509157224 */ /* 0x000fc400078e0208 */
[----:B------:R-:W-:Y:S02]  /*12370*/  IMAD R0, R0, UR4, RZ ;  /* 0x0000000400007c24 */ /* 0x000fe4000f8e02ff */
[----:B------:R-:W-:-:S04]  /*12380*/  IMAD.WIDE.U32 R4, R3, UR4, R4 ;  /* 0x0000000403047c25 */ /* 0x000fc8000f8e0004 */
[----:B------:R-:W-:Y:S01]  /*12390*/  IMAD R7, R3, UR5, R0 ;  /* 0x0000000503077c24 */ /* 0x000fe2000f8e0200 */
[----:B------:R-:W-:Y:S01]  /*123a0*/  SHF.R.S32.HI R0, RZ, 0x1f, R21 ;  /* 0x0000001fff007819 */ /* 0x000fe20000011415 */
[----:B------:R-:W-:Y:S02]  /*123b0*/  ULDC.64 UR4, c[0x0][0xad8] ;  /* 0x0002b60000047ab9 */ /* 0x000fe40000000a00 */
[----:B------:R-:W-:Y:S02]  /*123c0*/  IMAD.IADD R5, R5, 0x1, R7 ;  /* 0x0000000105057824 */ /* 0x000fe400078e0207 */
[----:B------:R-:W-:-:S04]  /*123d0*/  IMAD R0, R0, UR4, RZ ;  /* 0x0000000400007c24 */ /* 0x000fc8000f8e02ff */
        /* <DEDUP_REMOVED lines=23> */
[C-C-:B-1----:R-:W-:Y:S02]  /*12550*/  @!P2 LEA.HI.X R3, R44.reuse, R0, R43.reuse, 0x1, P5 ;  /* 0x000000002c03a211 */ /* 0x142fe400028f0c2b */
[----:B------:R0:W1:Y:S01]  /*12560*/  SHFL.IDX PT, R0, R20, 0x3, 0x181f ;  /* 0x00781f0014007f89 */ /* 0x00006200000e0000 */
[C---:B--2---:R-:W-:Y:S02]  /*12570*/  @!P3 LEA R8, P1, R44.reuse, R5, 0x1 ;  /* 0x000000052c08b211 */ /* 0x044fe400078208ff */
[----:B------:R-:W-:Y:S02]  /*12580*/  @!P2 MOV R11, R3 ;  /* 0x00000003000ba202 */ /* 0x000fe40000000f00 */
[C---:B---3--:R-:W-:Y:S02]  /*12590*/  @!P4 LEA R25, P5, R44.reuse, R14, 0x1 ;  /* 0x0000000e2c19c211 */ /* 0x048fe400078a08ff */
[----:B------:R0:W2:Y:S01]  /*125a0*/  SHFL.IDX PT, R14, R7, 0x3, 0x181f ;  /* 0x00781f00070e7f89 */ /* 0x0000a200000e0000 */
[----:B----4-:R-:W-:-:S02]  /*125b0*/  @!P3 LEA.HI.X R9, R44, R4, R43, 0x1, P1 ;  /* 0x000000042c09b211 */ /* 0x010fc400008f0c2b */
[----:B------:R-:W-:Y:S01]  /*125c0*/  @!P4 IMAD.MOV.U32 R4, RZ, RZ, R25 ;  /* 0x000000ffff04c224 */ /* 0x000fe200078e0019 */
[----:B------:R0:W-:Y:S01]  /*125d0*/  @!P2 ST.E.128 desc[UR40][R10.64], RZ ;  /* 0x000000ff0a00a985 */ /* 0x0001e2000c101d28 */
[----:B-----5:R-:W-:-:S03]  /*125e0*/  @!P4 LEA.HI.X R5, R44, R6, R43, 0x1, P5 ;  /* 0x000000062c05c211 */ /* 0x020fc600028f0c2b */
[----:B------:R0:W-:Y:S04]  /*125f0*/  @!P3 ST.E.128 desc[UR40][R8.64], RZ ;  /* 0x000000ff0800b985 */ /* 0x0001e8000c101d28 */
[----:B------:R0:W-:Y:S02]  /*12600*/  @!P4 ST.E.128 desc[UR40][R4.64], RZ ;  /* 0x000000ff0400c985 */ /* 0x0001e4000c101d28 */
.L_x_14752:
[----:B------:R-:W-:-:S05]  /*12610*/  VIADD R24, R24, 0x90 ;  /* 0x0000009018187836 */ /* 0x000fca0000000000 */
[----:B------:R-:W-:-:S13]  /*12620*/  ISETP.GE.OR P0, PT, R24, R21, P0 ;  /* 0x000000151800720c */ /* 0x000fda0000706670 */
[----:B--2---:R-:W-:-:S04]  /*12630*/  @!P0 LEA R14, P1, R44, R14, 0x1 ;  /* 0x0000000e2c0e8211 */ /* 0x004fc800078208ff */
[----:B-1----:R-:W-:-:S05]  /*12640*/  @!P0 LEA.HI.X R15, R44, R0, R43, 0x1, P1 ;  /* 0x000000002c0f8211 */ /* 0x002fca00008f0c2b */
[----:B------:R1:W-:Y:S04]  /*12650*/  @!P0 ST.E.128 desc[UR40][R14.64], RZ ;  /* 0x000000ff0e008985 */ /* 0x0003e8000c101d28 */
.L_x_14541:
[----:B------:R-:W-:Y:S05]  /*12660*/  BSYNC B0 ;  /* 0x0000000000007941 */ /* 0x000fea0003800000 */
.L_x_14536:
[----:B------:R-:W-:Y:S02]  /*12670*/  ULDC UR4, c[0x0][0xc3c] ;  /* 0x00030f0000047ab9 */ /* 0x000fe40000000800 */
[----:B------:R-:W-:-:S13]  /*12680*/  ISETP.GE.AND P0, PT, R31, UR4, PT ;  /* 0x000000041f007c0c */ /* 0x000fda000bf06270 */
[----:B------:R-:W-:Y:S05]  /*12690*/  @!P0 BRA `(.L_x_14550) ;  /* 0xfffffee800648947 */ /* 0x000fea000383ffff */
[----:B------:R-:W-:Y:S05]  /*126a0*/  BRA `(.L_x_14407) ;  /* 0x0000007400407947 */ /* 0x000fea0003800000 */
.L_x_14405:
        /* <DEDUP_REMOVED lines=18> */
.L_x_14551:
        /* <DEDUP_REMOVED lines=44> */
.L_x_14555:
        /* <DEDUP_REMOVED lines=37> */
.L_x_14553:
        /* <DEDUP_REMOVED lines=13> */
.L_x_14556:
        /* <DEDUP_REMOVED lines=11> */
[----:B0-----:R-:W-:Y:S01]  /*12e60*/  IMAD.MOV.U32 R2, RZ, RZ, RZ ;  /* 0x000000ffff027224 */ /* 0x001fe200078e00ff */
[----:B-1----:R-:W-:-:S05]  /*12e70*/  IADD3 R10, RZ, -R3, RZ ;  /* 0x80000003ff0a7210 */ /* 0x002fca0007ffe0ff */
        /* <DEDUP_REMOVED lines=21> */
[----:B0-----:R-:W-:-:S05]  /*12fd0*/  IMAD.MOV R8, RZ, RZ, -R3 ;  /* 0x000000ffff087224 */ /* 0x001fca00078e0a03 */
[----:B------:R-:W-:Y:S02]  /*12fe0*/  MOV R2, R8 ;  /* 0x0000000800027202 */ /* 0x000fe40000000f00 */
        /* <DEDUP_REMOVED lines=10> */
[----:B------:R-:W-:Y:S02]  /*13090*/  ISETP.GE.AND P2, PT, R3, RZ, PT ;  /* 0x000000ff0300720c */ /* 0x000fe40003f46270 */
[----:B------:R-:W-:-:S09]  /*130a0*/  IADD3 R3, -R7, RZ, RZ ;  /* 0x000000ff07037210 */ /* 0x000fd20007ffe1ff */
        /* <DEDUP_REMOVED lines=13> */
.L_x_14557:
        /* <DEDUP_REMOVED lines=60> */
.L_x_14558:
[----:B------:R-:W-:-:S05]  /*13540*/  LOP3.LUT R2, RZ, R2, RZ, 0x33, !PT ;  /* 0x00000002ff027212 */ /* 0x000fca00078e33ff */
[----:B------:R-:W-:Y:S01]  /*13550*/  IMAD.IADD R25, R25, 0x1, R2 ;  /* 0x0000000119197824 */ /* 0x000fe200078e0202 */
[----:B------:R-:W-:Y:S06]  /*13560*/  BRA `(.L_x_14559) ;  /* 0x00000000000c7947 */ /* 0x000fec0003800000 */
.L_x_14554:
[----:B------:R-:W-:Y:S02]  /*13570*/  IMAD.MOV.U32 R25, RZ, RZ, RZ ;  /* 0x000000ffff197224 */ /* 0x000fe400078e00ff */
[----:B------:R-:W-:Y:S02]  /*13580*/  IMAD.U32 R24, RZ, RZ, UR6 ;  /* 0x00000006ff187e24 */ /* 0x000fe4000f8e00ff */
[----:B------:R-:W-:-:S07]  /*13590*/  IMAD.MOV.U32 R26, RZ, RZ, RZ ;  /* 0x000000ffff1a7224 */ /* 0x000fce00078e00ff */
.L_x_14559:
[----:B------:R-:W-:-:S13]  /*135a0*/  ISETP.NE.AND P0, PT, R0, RZ, PT ;  /* 0x000000ff0000720c */ /* 0x000fda0003f05270 */
[----:B------:R-:W0:Y:S01]  /*135b0*/  @!P0 S2R R3, SR_CgaCtaId ;  /* 0x0000000000038919 */ /* 0x000e220000008800 */
[----:B------:R-:W-:-:S04]  /*135c0*/  @!P0 MOV R0, 0x400 ;  /* 0x0000040000008802 */ /* 0x000fc80000000f00 */
[----:B0-----:R-:W-:-:S05]  /*135d0*/  @!P0 LEA R0, R3, R0, 0x18 ;  /* 0x0000000003008211 */ /* 0x001fca00078ec0ff */
[----:B------:R0:W-:Y:S01]  /*135e0*/  @!P0 STS.128 [R0+0x168d0], R24 ;  /* 0x0168d01800008388 */ /* 0x0001e20000000c00 */
[----:B------:R-:W-:Y:S06]  /*135f0*/  BAR.ARV 0x5, 0x200 ;  /* 0x0148000000007b1d */ /* 0x000fec0000002000 */
.L_x_14552:
[----:B------:R2:W-:Y:S01]  /*13600*/  STL [R1+0x3c], RZ ;  /* 0x00003cff01007387 */ /* 0x0005e20000100800 */
[----:B------:R-:W-:Y:S01]  /*13610*/  ULDC UR4, c[0x0][0xc3c] ;  /* 0x00030f0000047ab9 */ /* 0x000fe20000000800 */
[----:B------:R-:W-:Y:S01]  /*13620*/  IMAD.MOV.U32 R28, RZ, RZ, 0x1 ;  /* 0x00000001ff1c7424 */ /* 0x000fe200078e00ff */
[----:B-1----:R-:W-:Y:S02]  /*13630*/  ISETP.GE.AND P0, PT, R27, UR4, PT ;  /* 0x000000041b007c0c */ /* 0x002fe4000bf06270 */
[----:B------:R-:W-:-:S11]  /*13640*/  MOV R18, RZ ;  /* 0x000000ff00127202 */ /* 0x000fd60000000f00 */
[----:B--2---:R-:W-:Y:S05]  /*13650*/  @P0 BRA `(.L_x_14560) ;  /* 0x0000006000780947 */ /* 0x004fea0003800000 */
[----:B------:R-:W1:Y:S01]  /*13660*/  S2R R5, SR_TID.X ;  /* 0x0000000000057919 */ /* 0x000e620000002100 */
[----:B------:R-:W2:Y:S01]  /*13670*/  S2UR UR5, SR_CgaCtaId ;  /* 0x00000000000579c3 */ /* 0x000ea20000008800 */
[----:B------:R-:W-:Y:S01]  /*13680*/  UMOV UR4, 0x400 ;  /* 0x0000040000047882 */ /* 0x000fe20000000000 */
[----:B------:R-:W-:Y:S01]  /*13690*/  BSSY B8, `(.L_x_14560) ;  /* 0x000061a000087945 */ /* 0x000fe20003800000 */
[----:B------:R-:W-:Y:S01]  /*136a0*/  STL [R1+0x3c], RZ ;  /* 0x00003cff01007387 */ /* 0x000fe20000100800 */
[----:B------:R-:W-:Y:S01]  /*136b0*/  IMAD.MOV.U32 R29, RZ, RZ, RZ ;  /* 0x000000ffff1d7224 */ /* 0x000fe200078e00ff */
[----:B------:R-:W-:Y:S01]  /*136c0*/  MOV R28, 0x1 ;  /* 0x00000001001c7802 */ /* 0x000fe20000000f00 */
[----:B------:R-:W-:Y:S01]  /*136d0*/  IMAD.MOV.U32 R18, RZ, RZ, RZ ;  /* 0x000000ffff127224 */ /* 0x000fe200078e00ff */
[----:B------:R-:W-:Y:S01]  /*136e0*/  ULDC.64 UR38, c[0x0][0x198] ;  /* 0x0000660000267ab9 */ /* 0x000fe20000000a00 */
[----:B------:R-:W-:Y:S01]  /*136f0*/  ULDC UR36, c[0x0][0xc] ;  /* 0x0000030000247ab9 */ /* 0x000fe20000000800 */
        /* <DEDUP_REMOVED lines=9> */
[----:B------:R0:W-:Y:S02]  /*13790*/  STL [R1+0x4], R0 ;  /* 0x0000040001007387 */ /* 0x0001e40000100800 */
[----:B------:R-:W-:Y:S01]  /*137a0*/  LOP3.LUT R3, R2, 0x200, R3, 0xf8, !PT ;  /* 0x0000020002037812 */ /* 0x000fe200078ef803 */
[----:B------:R-:W-:-:S05]  /*137b0*/  IMAD.SHL.U32 R2, R5, 0x10, RZ ;  /* 0x0000001005027824 */ /* 0x000fca00078e00ff */
[----:B------:R-:W-:Y:S01]  /*137c0*/  LOP3.LUT R2, R4, 0x70, R2, 0xf8, !PT ;  /* 0x0000007004027812 */ /* 0x000fe200078ef802 */
[----:B0-----:R-:W-:-:S05]  /*137d0*/  IMAD R0, R3, 0x2, R16 ;  /* 0x0000000203007824 */ /* 0x001fca00078e0210 */
[----:B------:R0:W-:Y:S02]  /*137e0*/  STL [R1+0x10], R0 ;  /* 0x0000100001007387 */ /* 0x0001e40000100800 */
.L_x_14686:
        /* <DEDUP_REMOVED lines=63> */
.L_x_14561:
[----:B------:R-:W-:Y:S01]  /*13be0*/  ULDC.64 UR4, c[0x0][0xa20] ;  /* 0x0002880000047ab9 */ /* 0x000fe20000000a00 */
[C---:B------:R-:W-:Y:S01]  /*13bf0*/  LOP3.LUT R2, R26.reuse, 0xff000000, RZ, 0xc0, !PT ;  /* 0xff0000001a027812 */ /* 0x040fe200078ec0ff */
[----:B------:R-:W-:Y:S01]  /*13c00*/  IMAD.MOV.U32 R23, RZ, RZ, R14 ;  /* 0x000000ffff177224 */ /* 0x000fe200078e000e */
[----:B------:R-:W-:Y:S02]  /*13c10*/  ISETP.NE.U32.AND P0, PT, RZ, UR4, PT ;  /* 0x00000004ff007c0c */ /* 0x000fe4000bf05070 */
[----:B------:R-:W-:Y:S02]  /*13c20*/  SHF.R.U32.HI R2, RZ, 0x8, R2 ;  /* 0x00000008ff027819 */ /* 0x000fe40000011602 */
[----:B------:R-:W-:Y:S02]  /*13c30*/  ISETP.NE.AND.EX P0, PT, RZ, UR5, PT, P0 ;  /* 0x00000005ff007c0c */ /* 0x000fe4000bf05300 */
[C---:B------:R-:W-:Y:S02]  /*13c40*/  LOP3.LUT R3, R26.reuse, 0xff0000, RZ, 0xc0, !PT ;  /* 0x00ff00001a037812 */ /* 0x040fe400078ec0ff */
[----:B------:R-:W-:-:S02]  /*13c50*/  LOP3.LUT R17, R26, 0xffff, RZ, 0xc0, !PT ;  /* 0x0000ffff1a117812 */ /* 0x000fc400078ec0ff */
[----:B------:R-:W-:Y:S02]  /*13c60*/  LEA.HI R2, R3, R2, RZ, 0x10 ;  /* 0x0000000203027211 */ /* 0x000fe400078f80ff */
[----:B-----5:R-:W-:-:S05]  /*13c70*/  IADD3 R26, R12, R9, RZ ;  /* 0x000000090c1a7210 */ /* 0x020fca0007ffe0ff */
[----:B------:R-:W-:Y:S05]  /*13c80*/  @!P0 BRA `(.L_x_14562) ;  /* 0x0000000000108947 */ /* 0x000fea0003800000 */
[----:B------:R-:W-:-:S04]  /*13c90*/  IADD3 R10, P0, R19, UR4, RZ ;  /* 0x00000004130a7c10 */ /* 0x000fc8000ff1e0ff */
[----:B------:R-:W-:-:S05]  /*13ca0*/  IADD3.X R11, R22, UR5, RZ, P0, !PT ;  /* 0x00000005160b7c10 */ /* 0x000fca00087fe4ff */
[----:B------:R1:W5:Y:S01]  /*13cb0*/  LDG.E R10, desc[UR40][R10.64] ;  /* 0x000000280a0a7981 */ /* 0x000362000c1e1900 */
[----:B------:R-:W-:Y:S05]  /*13cc0*/  BRA `(.L_x_14563) ;  /* 0x0000000000107947 */ /* 0x000fea0003800000 */
.L_x_14562:
[----:B------:R-:W-:Y:S05]  /*13cd0*/  @!P1 BRA `(.L_x_14563) ;  /* 0x00000000000c9947 */ /* 0x000fea0003800000 */
[----:B------:R-:W2:Y:S04]  /*13ce0*/  LDG.E R10, desc[UR40][R6.64] ;  /* 0x00000028060a7981 */ /* 0x000ea8000c1e1900 */
[----:B------:R-:W2:Y:S02]  /*13cf0*/  LDG.E R6, desc[UR40][R6.64+0x4] ;  /* 0x0000042806067981 */ /* 0x000ea4000c1e1900 */
[----:B--2---:R-:W-:-:S07]  /*13d00*/  IMAD.IADD R10, R6, 0x1, -R10 ;  /* 0x00000001060a7824 */ /* 0x004fce00078e0a0a */
.L_x_14563:
        /* <DEDUP_REMOVED lines=11> */
[----:B------:R-:W-:-:S04]  /*13dc0*/  IMAD R3, R25, 0xc0, RZ ;  /* 0x000000c019037824 */ /* 0x000fc800078e02ff */
[----:B------:R-:W-:-:S04]  /*13dd0*/  VIADD R3, R3, 0xbf ;  /* 0x000000bf03037836 */ /* 0x000fc80000000000 */
[----:B---3--:R-:W-:-:S05]  /*13de0*/  @P0 IMAD.HI.U32 R6, R3, R6, RZ ;  /* 0x0000000603060227 */ /* 0x008fca00078e00ff */
[----:B0-----:R-:W-:Y:S01]  /*13df0*/  @P0 SHF.R.U32.HI R3, RZ, R4, R6 ;  /* 0x00000004ff030219 */ /* 0x001fe20000011606 */
[----:B------:R-:W-:-:S05]  /*13e00*/  IMAD.IADD R4, R10, 0x1, R8 ;  /* 0x000000010a047824 */ /* 0x000fca00078e0208 */
[C---:B------:R-:W-:Y:S01]  /*13e10*/  IADD3 R20, R4.reuse, 0x80, -R13 ;  /* 0x0000008004147810 */ /* 0x040fe20007ffe80d */
[----:B------:R-:W-:-:S04]  /*13e20*/  VIADD R4, R4, 0x7f ;  /* 0x0000007f04047836 */ /* 0x000fc80000000000 */
[----:B------:R-:W-:Y:S01]  /*13e30*/  IMAD.IADD R3, R20, 0x1, R3 ;  /* 0x0000000114037824 */ /* 0x000fe200078e0203 */
[----:B------:R-:W-:-:S04]  /*13e40*/  SHF.R.S32.HI R5, RZ, 0x1f, R4 ;  /* 0x0000001fff057819 */ /* 0x000fc80000011404 */
[----:B------:R-:W-:Y:S02]  /*13e50*/  LEA.HI R5, R5, R4, RZ, 0x7 ;  /* 0x0000000405057211 */ /* 0x000fe400078f38ff */
[----:B------:R-:W-:Y:S02]  /*13e60*/  SHF.R.S32.HI R4, RZ, 0x1f, R3 ;  /* 0x0000001fff047819 */ /* 0x000fe40000011403 */
[----:B------:R-:W-:Y:S02]  /*13e70*/  SHF.R.S32.HI R21, RZ, 0x7, R5 ;  /* 0x00000007ff157819 */ /* 0x000fe40000011405 */
[----:B------:R-:W-:-:S04]  /*13e80*/  LEA.HI R4, R4, R3, RZ, 0x7 ;  /* 0x0000000304047211 */ /* 0x000fc800078f38ff */
[----:B------:R-:W-:-:S04]  /*13e90*/  SHF.R.S32.HI R4, RZ, 0x7, R4 ;  /* 0x00000007ff047819 */ /* 0x000fc80000011404 */
[----:B------:R-:W-:Y:S02]  /*13ea0*/  VIMNMX R5, R21, R4, PT ;  /* 0x0000000415057248 */ /* 0x000fe40003fe0100 */
[----:B------:R-:W-:Y:S02]  /*13eb0*/  SHF.R.U32.HI R4, RZ, 0x10, R2 ;  /* 0x00000010ff047819 */ /* 0x000fe40000011602 */
[----:B------:R-:W-:Y:S02]  /*13ec0*/  ISETP.GE.AND P0, PT, R5, 0x1, PT ;  /* 0x000000010500780c */ /* 0x000fe40003f06270 */
[----:B------:R-:W-:-:S11]  /*13ed0*/  MOV R2, RZ ;  /* 0x000000ff00027202 */ /* 0x000fd60000000f00 */
        /* <DEDUP_REMOVED lines=30> */
.L_x_14565:
[----:B------:R-:W-:Y:S05]  /*140c0*/  BSYNC B0 ;  /* 0x0000000000007941 */ /* 0x000fea0003800000 */
.L_x_14564:
[-C--:B------:R-:W-:Y:S01]  /*140d0*/  IMAD R3, R12, R2.reuse, RZ ;  /* 0x000000020c037224 */ /* 0x080fe200078e02ff */
        /* <DEDUP_REMOVED lines=23> */
.L_x_14755:
[----:B--2---:R-:W-:Y:S02]  /*14250*/  ISETP.NE.AND P0, PT, R14, RZ, PT ;  /* 0x000000ff0e00720c */ /* 0x004fe40003f05270 */
[----:B------:R-:W-:-:S11]  /*14260*/  PLOP3.LUT P6, PT, PT, PT, PT, 0x8, 0x0 ;  /* 0x000000000000781c */ /* 0x000fd60003fce170 */
[----:B------:R-:W-:Y:S05]  /*14270*/  @P0 BRA `(.L_x_14569) ;  /* 0x00000000000c0947 */ /* 0x000fea0003800000 */
[----:B------:R-:W-:-:S03]  /*14280*/  UMOV UR4, 0xffffffff ;  /* 0xffffffff00047882 */ /* 0x000fc60000000000 */
[----:B------:R-:W-:Y:S05]  /*14290*/  BRA.DIV UR4, `(.L_x_14570) ;  /* 0x0000007204807947 */ /* 0x000fea000b800000 */
[----:B------:R-:W-:-:S13]  /*142a0*/  ELECT P6, URZ, PT ;  /* 0x00000000003f782f */ /* 0x000fda00038c0000 */
.L_x_14569:
        /* <DEDUP_REMOVED lines=9> */
.L_x_14758:
[----:B------:R-:W-:Y:S05]  /*14340*/  BSYNC B1 ;  /* 0x0000000000017941 */ /* 0x000fea0003800000 */
.L_x_14571:
[----:B------:R-:W-:Y:S04]  /*14350*/  BSSY B1, `(.L_x_14573) ;  /* 0x0000050000017945 */ /* 0x000fe80003800000 */
[----:B------:R-:W-:Y:S05]  /*14360*/  @!P6 BRA `(.L_x_14574) ;  /* 0x000000040038e947 */ /* 0x000fea0003800000 */
[----:B------:R-:W2:Y:S01]  /*14370*/  LDL R7, [R1+0x4] ;  /* 0x0000040001077983 */ /* 0x000ea20000100800 */
        /* <DEDUP_REMOVED lines=8> */
.L_x_14759:
[----:B------:R-:W-:Y:S05]  /*14400*/  BSYNC B2 ;  /* 0x0000000000027941 */ /* 0x000fea0003800000 */
.L_x_14575:
        /* <DEDUP_REMOVED lines=9> */
.L_x_14578:
[----:B------:R-:W-:Y:S05]  /*144a0*/  BSYNC B2 ;  /* 0x0000000000027941 */ /* 0x000fea0003800000 */
.L_x_14577:
[----:B------:R-:W-:Y:S01]  /*144b0*/  MOV R12, RZ ;  /* 0x000000ff000c7202 */ /* 0x000fe20000000f00 */
[----:B------:R-:W-:Y:S01]  /*144c0*/  IMAD R8, R5, 0x80, R0 ;  /* 0x0000008005087824 */ /* 0x000fe200078e0200 */
[----:B------:R-:W-:Y:S01]  /*144d0*/  UIADD3 UR4, UP0, UR38, 0x570, URZ ;  /* 0x0000057026047890 */ /* 0x000fe2000ff1e03f */
[----:B------:R-:W-:Y:S01]  /*144e0*/  IMAD R9, R29, 0x4000, R16 ;  /* 0x000040001d097824 */ /* 0x000fe200078e0210 */
[----:B------:R-:W-:Y:S01]  /*144f0*/  R2UR UR10, R12 ;  /* 0x000000000c0a72ca */ /* 0x000fe200000e0000 */
[----:B------:R-:W-:Y:S01]  /*14500*/  VIADD R8, R8, 0xffffff80 ;  /* 0xffffff8008087836 */ /* 0x000fe20000000000 */
[----:B------:R-:W-:Y:S01]  /*14510*/  PLOP3.LUT P0, PT, PT, PT, PT, 0x80, 0x0 ;  /* 0x000000000000781c */ /* 0x000fe20003f0f070 */
[----:B------:R-:W-:Y:S01]  /*14520*/  VIADD R9, R9, 0xe400 ;  /* 0x0000e40009097836 */ /* 0x000fe20000000000 */
[----:B------:R-:W-:Y:S01]  /*14530*/  UIADD3.X UR5, URZ, UR39, URZ, UP0, !UPT ;  /* 0x000000273f057290 */ /* 0x000fe200087fe43f */
[----:B-1----:R-:W-:Y:S01]  /*14540*/  IMAD.SHL.U32 R11, R29, 0x2000, RZ ;  /* 0x000020001d0b7824 */ /* 0x002fe200078e00ff */
[----:B------:R-:W-:Y:S01]  /*14550*/  UMOV UR6, 0x0 ;  /* 0x0000000000067882 */ /* 0x000fe20000000000 */
[----:B------:R-:W-:Y:S01]  /*14560*/  VIADD R10, R6, 0x16890 ;  /* 0x00016890060a7836 */ /* 0x000fe20000000000 */
[----:B------:R-:W-:-:S08]  /*14570*/  UMOV UR7, 0x12f00000 ;  /* 0x12f0000000077882 */ /* 0x000fd00000000000 */
.L_x_14579:
        /* <DEDUP_REMOVED lines=13> */
.L_x_14760:
[----:B------:R-:W-:Y:S05]  /*14650*/  BSYNC B2 ;  /* 0x0000000000027941 */ /* 0x000fea0003800000 */
.L_x_14580:
[----:B------:R-:W-:Y:S01]  /*14660*/  BSSY B2, `(.L_x_14582) ;  /* 0x000000b000027945 */ /* 0x000fe20003800000 */
[----:B------:R-:W-:Y:S02]  /*14670*/  IMAD.MOV.U32 R14, RZ, RZ, 0x0 ;  /* 0x00000000ff0e7424 */ /* 0x000fe400078e00ff */
[----:B------:R-:W-:Y:S01]  /*14680*/  IMAD.MOV.U32 R15, RZ, RZ, 0x12f00000 ;  /* 0x12f00000ff0f7424 */ /* 0x000fe200078e00ff */
[----:B------:R-:W-:Y:S06]  /*14690*/  @P1 BRA `(.L_x_14583) ;  /* 0x00000000001c1947 */ /* 0x000fec0003800000 */
[----:B------:R-:W2:Y:S01]  /*146a0*/  S2R R9, SR_TID.X ;  /* 0x0000000000097919 */ /* 0x000ea20000002100 */
[----:B01----:R-:W-:-:S04]  /*146b0*/  MOV R7, 0x4000 ;  /* 0x0000400000077802 */ /* 0x003fc80000000f00 */
[----:B------:R3:W-:Y:S01]  /*146c0*/  SYNCS.ARRIVE.TRANS64 RZ, [R6+URZ+0x168b0], R7 ;  /* 0x0168b00706ff79a7 */ /* 0x0007e2000800003f */
[----:B--2---:R-:W-:-:S04]  /*146d0*/  LOP3.LUT R9, R9, 0x1f, RZ, 0xc0, !PT ;  /* 0x0000001f09097812 */ /* 0x004fc800078ec0ff */
[----:B------:R-:W-:-:S13]  /*146e0*/  ISETP.NE.AND P0, PT, R9, RZ, PT ;  /* 0x000000ff0900720c */ /* 0x000fda0003f05270 */
[----:B---3--:R-:W-:Y:S05]  /*146f0*/  @!P0 BRA `(.L_x_14583) ;  /* 0x0000000000048947 */ /* 0x008fea0003800000 */
[----:B------:R-:W-:Y:S01]  /*14700*/  BPT.TRAP 0x1 ;  /* 0x000000040000795c */ /* 0x000fe20000300000 */
.L_x_14583:
[----:B------:R-:W-:Y:S05]  /*14710*/  BSYNC B2 ;  /* 0x0000000000027941 */ /* 0x000fea0003800000 */
.L_x_14582:
[----:B------:R-:W-:Y:S01]  /*14720*/  R2UR UR10, R12 ;  /* 0x000000000c0a72ca */ /* 0x000fe200000e0000 */
[----:B01----:R-:W-:Y:S01]  /*14730*/  IMAD R7, R11, 0x2, R16 ;  /* 0x000000020b077824 */ /* 0x003fe200078e0210 */
[----:B------:R-:W-:Y:S01]  /*14740*/  R2UR UR6, R14 ;  /* 0x000000000e0672ca */ /* 0x000fe200000e0000 */
[----:B------:R-:W-:Y:S01]  /*14750*/  UIADD3 UR4, UP0, UR38, 0x670, URZ ;  /* 0x0000067026047890 */ /* 0x000fe2000ff1e03f */
[----:B------:R-:W-:Y:S01]  /*14760*/  R2UR UR7, R15 ;  /* 0x000000000f0772ca */ /* 0x000fe200000e0000 */
[----:B------:R-:W-:Y:S01]  /*14770*/  VIADD R6, R6, 0x168b0 ;  /* 0x000168b006067836 */ /* 0x000fe20000000000 */
[----:B------:R-:W-:Y:S01]  /*14780*/  PLOP3.LUT P0, PT, PT, PT, PT, 0x80, 0x0 ;  /* 0x000000000000781c */ /* 0x000fe20003f0f070 */
[----:B------:R-:W-:Y:S01]  /*14790*/  VIADD R7, R7, 0x400 ;  /* 0x0000040007077836 */ /* 0x000fe20000000000 */
[----:B------:R-:W-:-:S12]  /*147a0*/  UIADD3.X UR5, URZ, UR39, URZ, UP0, !UPT ;  /* 0x000000273f057290 */ /* 0x000fd800087fe43f */
.L_x_14584:
        /* <DEDUP_REMOVED lines=10> */
.L_x_14574:
[----:B------:R-:W-:Y:S05]  /*14850*/  BSYNC B1 ;  /* 0x0000000000017941 */ /* 0x000fea0003800000 */
.L_x_14573:
[----:B------:R-:W2:Y:S01]  /*14860*/  LDL.LU R9, [R1+0x4] ;  /* 0x0000040001097983 */ /* 0x000ea20000300800 */
        /* <DEDUP_REMOVED lines=8> */
[----:B------:R0:W-:Y:S02]  /*148f0*/  STL [R1+0x4], R9 ;  /* 0x0000040901007387 */ /* 0x0001e40000100800 */
[----:B------:R-:W-:Y:S05]  /*14900*/  @!P2 BRA `(.L_x_14567) ;  /* 0x000000040064a947 */ /* 0x000fea0003800000 */
.L_x_14597:
        /* <DEDUP_REMOVED lines=12> */
.L_x_14761:
[----:B------:R-:W-:Y:S05]  /*149d0*/  BSYNC B2 ;  /* 0x0000000000027941 */ /* 0x000fea0003800000 */
.L_x_14587:
[----:B------:R-:W-:Y:S04]  /*149e0*/  BSSY B2, `(.L_x_14589) ;  /* 0x0000009000027945 */ /* 0x000fe80003800000 */
[----:B------:R-:W-:Y:S05]  /*149f0*/  @P2 BRA `(.L_x_14590) ;  /* 0x00000000001c2947 */ /* 0x000fea0003800000 */
[----:B------:R-:W0:Y:S02]  /*14a00*/  S2R R8, SR_TID.X ;  /* 0x0000000000087919 */ /* 0x000e240000002100 */
[----:B0-----:R-:W-:Y:S01]  /*14a10*/  LOP3.LUT R9, R8, 0x1f, RZ, 0xc0, !PT ;  /* 0x0000001f08097812 */ /* 0x001fe200078ec0ff */
[----:B------:R-:W-:-:S03]  /*14a20*/  IMAD.MOV.U32 R8, RZ, RZ, 0x4000 ;  /* 0x00004000ff087424 */ /* 0x000fc600078e00ff */
[----:B------:R-:W-:Y:S01]  /*14a30*/  ISETP.NE.AND P1, PT, R9, RZ, PT ;  /* 0x000000ff0900720c */ /* 0x000fe20003f25270 */
[----:B------:R3:W-:-:S12]  /*14a40*/  SYNCS.ARRIVE.TRANS64 RZ, [R6+URZ+0x16890], R8 ;  /* 0x0168900806ff79a7 */ /* 0x0007d8000800003f */
[----:B---3--:R-:W-:Y:S05]  /*14a50*/  @!P1 BRA `(.L_x_14590) ;  /* 0x0000000000049947 */ /* 0x008fea0003800000 */
[----:B------:R-:W-:Y:S01]  /*14a60*/  BPT.TRAP 0x1 ;  /* 0x000000040000795c */ /* 0x000fe20000300000 */
.L_x_14590:
[----:B------:R-:W-:Y:S05]  /*14a70*/  BSYNC B2 ;  /* 0x0000000000027941 */ /* 0x000fea0003800000 */
.L_x_14589:
[----:B------:R-:W-:Y:S01]  /*14a80*/  IMAD.MOV.U32 R12, RZ, RZ, RZ ;  /* 0x000000ffff0c7224 */ /* 0x000fe200078e00ff */
[----:B------:R-:W-:Y:S01]  /*14a90*/  LEA R8, R29, R16, 0xe ;  /* 0x000000101d087211 */ /* 0x000fe200078e70ff */
[----:B------:R-:W-:Y:S01]  /*14aa0*/  UIADD3 UR4, UP0, UR38, 0x570, URZ ;  /* 0x0000057026047890 */ /* 0x000fe2000ff1e03f */
[----:B------:R-:W-:Y:S01]  /*14ab0*/  PLOP3.LUT P1, PT, PT, PT, PT, 0x80, 0x0 ;  /* 0x000000000000781c */ /* 0x000fe20003f2f070 */
[----:B0-----:R-:W-:Y:S01]  /*14ac0*/  IMAD R9, R5, 0x80, R0 ;  /* 0x0000008005097824 */ /* 0x001fe200078e0200 */
[----:B------:R-:W-:Y:S01]  /*14ad0*/  R2UR UR10, R12 ;  /* 0x000000000c0a72ca */ /* 0x000fe200000e0000 */
[----:B------:R-:W-:Y:S01]  /*14ae0*/  VIADD R10, R6, 0x16890 ;  /* 0x00016890060a7836 */ /* 0x000fe20000000000 */
[----:B------:R-:W-:Y:S01]  /*14af0*/  UIADD3.X UR5, URZ, UR39, URZ, UP0, !UPT ;  /* 0x000000273f057290 */ /* 0x000fe200087fe43f */
[----:B-1----:R-:W-:Y:S01]  /*14b00*/  VIADD R11, R8, 0xe400 ;  /* 0x0000e400080b7836 */ /* 0x002fe20000000000 */
[----:B------:R-:W-:Y:S01]  /*14b10*/  UMOV UR6, 0x0 ;  /* 0x0000000000067882 */ /* 0x000fe20000000000 */
[----:B------:R-:W-:-:S10]  /*14b20*/  UMOV UR7, 0x12f00000 ;  /* 0x12f0000000077882 */ /* 0x000fd40000000000 */
.L_x_14591:
        /* <DEDUP_REMOVED lines=13> */
.L_x_14762:
[----:B------:R-:W-:Y:S05]  /*14c00*/  BSYNC B2 ;  /* 0x0000000000027941 */ /* 0x000fea0003800000 */
.L_x_14592:
        /* <DEDUP_REMOVED lines=11> */
.L_x_14595:
[----:B------:R-:W-:Y:S05]  /*14cc0*/  BSYNC B2 ;  /* 0x0000000000027941 */ /* 0x000fea0003800000 */
.L_x_14594:
[----:B------:R-:W-:Y:S01]  /*14cd0*/  R2UR UR10, R12 ;  /* 0x000000000c0a72ca */ /* 0x000fe200000e0000 */
[----:B------:R-:W-:Y:S01]  /*14ce0*/  UIADD3 UR4, UP0, UR38, 0x670, URZ ;  /* 0x0000067026047890 */ /* 0x000fe2000ff1e03f */
[----:B------:R-:W-:Y:S01]  /*14cf0*/  R2UR UR6, R10 ;  /* 0x000000000a0672ca */ /* 0x000fe200000e0000 */
[----:B------:R-:W-:Y:S01]  /*14d00*/  VIADD R8, R8, 0x400 ;  /* 0x0000040008087836 */ /* 0x000fe20000000000 */
[----:B------:R-:W-:Y:S01]  /*14d10*/  R2UR UR7, R11 ;  /* 0x000000000b0772ca */ /* 0x000fe200000e0000 */
[----:B0-2---:R-:W-:Y:S01]  /*14d20*/  VIADD R6, R6, 0x168b0 ;  /* 0x000168b006067836 */ /* 0x005fe20000000000 */
[----:B------:R-:W-:Y:S01]  /*14d30*/  PLOP3.LUT P1, PT, PT, PT, PT, 0x80, 0x0 ;  /* 0x000000000000781c */ /* 0x000fe20003f2f070 */
[----:B------:R-:W-:-:S12]  /*14d40*/  UIADD3.X UR5, URZ, UR39, URZ, UP0, !UPT ;  /* 0x000000273f057290 */ /* 0x000fd800087fe43f */
.L_x_14596:
        /* <DEDUP_REMOVED lines=10> */
.L_x_14586:
[----:B------:R-:W-:Y:S05]  /*14df0*/  BSYNC B1 ;  /* 0x0000000000017941 */ /* 0x000fea0003800000 */
.L_x_14585:
[----:B------:R-:W2:Y:S01]  /*14e00*/  LDL.LU R7, [R1+0x4] ;  /* 0x0000040001077983 */ /* 0x000ea20000300800 */
[----:B------:R-:W-:Y:S02]  /*14e10*/  IADD3 R29, R29, 0x1, RZ ;  /* 0x000000011d1d7810 */ /* 0x000fe40007ffe0ff */
[C---:B------:R-:W-:Y:S01]  /*14e20*/  ISETP.GT.AND P2, PT, R5.reuse, R3, PT ;  /* 0x000000030500720c */ /* 0x040fe20003f44270 */
[----:B------:R-:W-:Y:S01]  /*14e30*/  VIADD R5, R5, 0xffffffff ;  /* 0xffffffff05057836 */ /* 0x000fe20000000000 */
[----:B------:R-:W-:-:S04]  /*14e40*/  ISETP.NE.AND P1, PT, R29, 0x2, PT ;  /* 0x000000021d00780c */ /* 0x000fc80003f25270 */
[----:B------:R-:W-:Y:S02]  /*14e50*/  SEL R6, RZ, 0x1, P1 ;  /* 0x00000001ff067807 */ /* 0x000fe40000800000 */
[----:B------:R-:W-:Y:S02]  /*14e60*/  SEL R29, R29, RZ, P1 ;  /* 0x000000ff1d1d7207 */ /* 0x000fe40000800000 */
[----:B--2---:R-:W-:-:S05]  /*14e70*/  LOP3.LUT R7, R7, R6, RZ, 0x3c, !PT ;  /* 0x0000000607077212 */ /* 0x004fca00078e3cff */
[----:B------:R2:W-:Y:S01]  /*14e80*/  STL [R1+0x4], R7 ;  /* 0x0000040701007387 */ /* 0x0005e20000100800 */
[----:B------:R-:W-:Y:S05]  /*14e90*/  @P2 BRA `(.L_x_14597) ;  /* 0xfffffff8009c2947 */ /* 0x000fea000383ffff */
.L_x_14567:
[----:B------:R-:W-:Y:S05]  /*14ea0*/  BSYNC B0 ;  /* 0x0000000000007941 */ /* 0x000fea0003800000 */
.L_x_14566:
[----:B------:R-:W3:Y:S01]  /*14eb0*/  LDC R0, c[0x0][0x448] ;  /* 0x00011200ff007b82 */ /* 0x000ee20000000800 */
[----:B------:R-:W-:Y:S01]  /*14ec0*/  IMAD.MOV.U32 R2, RZ, RZ, 0xc0 ;  /* 0x000000c0ff027424 */ /* 0x000fe200078e00ff */
[----:B------:R-:W-:Y:S01]  /*14ed0*/  ISETP.NE.AND P2, PT, R4, RZ, PT ;  /* 0x000000ff0400720c */ /* 0x000fe20003f45270 */
[----:B------:R-:W-:Y:S05]  /*14ee0*/  @!P0 WARPSYNC.ALL ;  /* 0x0000000000008948 */ /* 0x000fea0003800000 */
[----:B------:R-:W-:Y:S01]  /*14ef0*/  IMAD R2, R25, R2, 0xbf ;  /* 0x000000bf19027424 */ /* 0x000fe200078e0202 */
[----:B------:R-:W-:Y:S06]  /*14f00*/  BSSY B0, `(.L_x_14598) ;  /* 0x000002b000007945 */ /* 0x000fec0003800000 */
[----:B------:R-:W4:Y:S08]  /*14f10*/  @!P2 LDC R4, c[0x0][0x9f0] ;  /* 0x00027c00ff04ab82 */ /* 0x000f300000000800 */
[----:B------:R-:W-:Y:S01]  /*14f20*/  @!P0 BAR.SYNC.DEFER_BLOCKING 0xc, 0x200 ;  /* 0x0308000000008b1d */ /* 0x000fe20000010000 */
[----:B---3--:R-:W-:-:S13]  /*14f30*/  ISETP.NE.AND P1, PT, R0, 0x1, PT ;  /* 0x000000010000780c */ /* 0x008fda0003f25270 */
[----:B------:R-:W3:Y:S08]  /*14f40*/  @P1 LDC R3, c[0x0][0x44c] ;  /* 0x00011300ff031b82 */ /* 0x000ef00000000800 */
[----:B------:R-:W5:Y:S01]  /*14f50*/  @P1 LDC R0, c[0x0][0x450] ;  /* 0x00011400ff001b82 */ /* 0x000f620000000800 */
[----:B---3--:R-:W-:-:S05]  /*14f60*/  @P1 IMAD.HI.U32 R3, R2, R3, RZ ;  /* 0x0000000302031227 */ /* 0x008fca00078e00ff */
[----:B-----5:R-:W-:-:S05]  /*14f70*/  @P1 SHF.R.U32.HI R2, RZ, R0, R3 ;  /* 0x00000000ff021219 */ /* 0x020fca0000011603 */
[----:B------:R-:W-:-:S05]  /*14f80*/  IMAD.IADD R2, R20, 0x1, R2 ;  /* 0x0000000114027824 */ /* 0x000fca00078e0202 */
[----:B------:R-:W-:-:S04]  /*14f90*/  SHF.R.S32.HI R0, RZ, 0x1f, R2 ;  /* 0x0000001fff007819 */ /* 0x000fc80000011402 */
[----:B------:R-:W-:-:S04]  /*14fa0*/  LEA.HI R0, R0, R2, RZ, 0x7 ;  /* 0x0000000200007211 */ /* 0x000fc800078f38ff */
[----:B------:R-:W-:-:S04]  /*14fb0*/  SHF.R.S32.HI R0, RZ, 0x7, R0 ;  /* 0x00000007ff007819 */ /* 0x000fc80000011400 */
[----:B--2---:R-:W-:-:S04]  /*14fc0*/  VIMNMX R7, R21, R0, PT ;  /* 0x0000000015077248 */ /* 0x004fc80003fe0100 */
[----:B------:R-:W-:Y:S01]  /*14fd0*/  ISETP.GE.AND P1, PT, R7, 0x1, PT ;  /* 0x000000010700780c */ /* 0x000fe20003f26270 */
[----:B------:R2:W-:Y:S04]  /*14fe0*/  STL [R1+0x20], R7 ;  /* 0x0000200701007387 */ /* 0x0005e80000100800 */
[----:B------:R2:W-:Y:S08]  /*14ff0*/  STL [R1+0x28], RZ ;  /* 0x000028ff01007387 */ /* 0x0005f00000100800 */
[----:B--2-4-:R-:W-:Y:S05]  /*15000*/  @!P1 BRA `(.L_x_14599) ;  /* 0x0000000000689947 */ /* 0x014fea0003800000 */
        /* <DEDUP_REMOVED lines=26> */
.L_x_14599:
[----:B------:R-:W-:Y:S05]  /*151b0*/  BSYNC B0 ;  /* 0x0000000000007941 */ /* 0x000fea0003800000 */
.L_x_14598:
        /* <DEDUP_REMOVED lines=26> */
.L_x_14601:
        /* <DEDUP_REMOVED lines=9> */
[----:B-1----:R-:W-:Y:S01]  /*153f0*/  MOV R11, UR5 ;  /* 0x00000005000b7c02 */ /* 0x002fe20008000f00 */
[----:B------:R-:W1:Y:S01]  /*15400*/  LDC.64 R2, c[0x4][R2] ;  /* 0x0100000002027b82 */ /* 0x000e620000000a00 */
[----:B--2---:R-:W-:Y:S02]  /*15410*/  IMAD.U32 R5, RZ, RZ, UR7 ;  /* 0x00000007ff057e24 */ /* 0x004fe4000f8e00ff */
        /* <DEDUP_REMOVED lines=8> */
.L_x_14604:
[----:B------:R-:W-:Y:S05]  /*154a0*/  BSYNC B6 ;  /* 0x0000000000067941 */ /* 0x000fea0003800000 */
.L_x_14603:
        /* <DEDUP_REMOVED lines=11> */
[----:B--2---:R-:W-:Y:S02]  /*15560*/  IMAD.U32 R5, RZ, RZ, UR7 ;  /* 0x00000007ff057e24 */ /* 0x004fe4000f8e00ff */
[----:B------:R-:W-:Y:S02]  /*15570*/  IMAD.U32 R6, RZ, RZ, UR8 ;  /* 0x00000008ff067e24 */ /* 0x000fe4000f8e00ff */
[----:B------:R-:W-:-:S02]  /*15580*/  IMAD.U32 R7, RZ, RZ, UR9 ;  /* 0x00000009ff077e24 */ /* 0x000fc4000f8e00ff */
[----:B-1----:R-:W-:Y:S02]  /*15590*/  IMAD.U32 R11, RZ, RZ, UR5 ;  /* 0x00000005ff0b7e24 */ /* 0x002fe4000f8e00ff */
[----:B------:R-:W-:Y:S02]  /*155a0*/  IMAD.MOV.U32 R8, RZ, RZ, 0x70 ;  /* 0x00000070ff087424 */ /* 0x000fe400078e00ff */
[----:B------:R-:W-:Y:S02]  /*155b0*/  IMAD.MOV.U32 R12, RZ, RZ, 0x1 ;  /* 0x00000001ff0c7424 */ /* 0x000fe400078e00ff */
[----:B---3--:R-:W-:-:S07]  /*155c0*/  IMAD.MOV.U32 R13, RZ, RZ, RZ ;  /* 0x000000ffff0d7224 */ /* 0x008fce00078e00ff */
[----:B------:R-:W-:-:S07]  /*155d0*/  LEPC R20, `(.L_x_14607) ;  /* 0x000000001014794e */ /* 0x000fce0000000000 */
[----:B0---4-:R-:W-:Y:S05]  /*155e0*/  CALL.ABS.NOINC R2 ;  /* 0x0000000002007343 */ /* 0x011fea0003c00000 */
.L_x_14607:
        /* <DEDUP_REMOVED lines=16> */
.L_x_14606:
[----:B------:R-:W-:Y:S05]  /*156f0*/  BSYNC B6 ;  /* 0x0000000000067941 */ /* 0x000fea0003800000 */
.L_x_14605:
        /* <DEDUP_REMOVED lines=21> */
.L_x_14765:
        /* <DEDUP_REMOVED lines=10> */
.L_x_14768:
        /* <DEDUP_REMOVED lines=17> */
[----:B------:R-:W-:-:S03]  /*15a00*/  IMAD.WIDE.U32 R4, R23, UR4, R4 ;  /* 0x0000000417047c25 */ /* 0x000fc6000f8e0004 */
[----:B------:R-:W-:Y:S02]  /*15a10*/  LEA R2, P0, R4, R2, 0x2 ;  /* 0x0000000204027211 */ /* 0x000fe400078010ff */
[----:B------:R-:W-:-:S04]  /*15a20*/  IADD3 R0, R5, R0, RZ ;  /* 0x0000000005007210 */ /* 0x000fc80007ffe0ff */
[----:B------:R-:W-:-:S05]  /*15a30*/  LEA.HI.X R3, R4, R3, R0, 0x2, P0 ;  /* 0x0000000304037211 */ /* 0x000fca00000f1400 */
[----:B------:R4:W5:Y:S02]  /*15a40*/  LDG.E R19, desc[UR40][R2.64] ;  /* 0x0000002802137981 */ /* 0x000964000c1e1900 */
.L_x_14611:
[----:B0-----:R-:W-:Y:S01]  /*15a50*/  IMAD R0, R18, 0x8, R16 ;  /* 0x0000000812007824 */ /* 0x001fe200078e0210 */
[----:B----4-:R-:W-:-:S04]  /*15a60*/  SHF.L.U32 R2, R28, 0x1f, RZ ;  /* 0x0000001f1c027819 */ /* 0x010fc800000006ff */
[----:B------:R-:W0:Y:S02]  /*15a70*/  SYNCS.PHASECHK.TRANS64.TRYWAIT P0, [R0+URZ+0x16840], R2 ;  /* 0x01684002000075a7 */ /* 0x000e24000800017f */
[----:B0-----:R-:W-:Y:S05]  /*15a80*/  @!P0 BRA `(.L_x_14612) ;  /* 0x0000005c005c8947 */ /* 0x001fea0003800000 */
.L_x_14769:
        /* <DEDUP_REMOVED lines=11> */
.L_x_14613:
        /* <DEDUP_REMOVED lines=18> */
[----:B----4-:R-:W-:-:S04]  /*15c60*/  LOP3.LUT R2, R2, 0xfffffffe, RZ, 0xc0, !PT ;  /* 0xfffffffe02027812 */ /* 0x010fc800078ec0ff */
[----:B------:R-:W-:-:S05]  /*15c70*/  @P0 LOP3.LUT R2, R2, 0x1, RZ, 0xfc, !PT ;  /* 0x0000000102020812 */ /* 0x000fca00078efcff */
[----:B------:R0:W-:Y:S01]  /*15c80*/  STL [R1], R2 ;  /* 0x0000000201007387 */ /* 0x0001e20000100800 */
[----:B------:R-:W-:Y:S01]  /*15c90*/  NOP ;  /* 0x0000000000007918 */ /* 0x000fe20000000000 */
.L_x_14609:
        /* <DEDUP_REMOVED lines=29> */
[----:B---3--:R-:W-:Y:S01]  /*15e70*/  MOV R7, UR7 ;  /* 0x0000000700077c02 */ /* 0x008fe20008000f00 */
[----:B------:R-:W0:Y:S01]  /*15e80*/  LDC.64 R2, c[0x4][R2] ;  /* 0x0100000002027b82 */ /* 0x000e220000000a00 */
[----:B------:R-:W-:Y:S02]  /*15e90*/  IMAD.U32 R5, RZ, RZ, UR5 ;  /* 0x00000005ff057e24 */ /* 0x000fe4000f8e00ff */
[----:B------:R-:W-:Y:S02]  /*15ea0*/  IMAD.U32 R6, RZ, RZ, UR6 ;  /* 0x00000006ff067e24 */ /* 0x000fe4000f8e00ff */
[----:B------:R-:W-:-:S02]  /*15eb0*/  IMAD.U32 R10, RZ, RZ, UR8 ;  /* 0x00000008ff0a7e24 */ /* 0x000fc4000f8e00ff */
[----:B-1----:R-:W-:Y:S02]  /*15ec0*/  IMAD.U32 R11, RZ, RZ, UR9 ;  /* 0x00000009ff0b7e24 */ /* 0x002fe4000f8e00ff */
[----:B------:R-:W-:Y:S02]  /*15ed0*/  IMAD.MOV.U32 R8, RZ, RZ, 0x70 ;  /* 0x00000070ff087424 */ /* 0x000fe400078e00ff */
[----:B------:R-:W-:Y:S02]  /*15ee0*/  IMAD.MOV.U32 R12, RZ, RZ, 0x1 ;  /* 0x00000001ff0c7424 */ /* 0x000fe400078e00ff */
[----:B------:R-:W-:-:S07]  /*15ef0*/  IMAD.MOV.U32 R13, RZ, RZ, RZ ;  /* 0x000000ffff0d7224 */ /* 0x000fce00078e00ff */
[----:B------:R-:W-:-:S07]  /*15f00*/  LEPC R20, `(.L_x_14615) ;  /* 0x000000001014794e */ /* 0x000fce0000000000 */
[----:B0-----:R-:W-:Y:S05]  /*15f10*/  CALL.ABS.NOINC R2 ;  /* 0x0000000002007343 */ /* 0x001fea0003c00000 */
.L_x_14615:
[----:B------:R-:W-:Y:S05]  /*15f20*/  BSYNC B6 ;  /* 0x0000000000067941 */ /* 0x000fea0003800000 */
.L_x_14614:
[----:B------:R-:W2:Y:S01]  /*15f30*/  LDL.LU R20, [R1+0x1c] ;  /* 0x00001c0001147983 */ /* 0x000ea20000300800 */
[----:B------:R-:W4:Y:S01]  /*15f40*/  LDC R9, c[0x0][0x448] ;  /* 0x00011200ff097b82 */ /* 0x000f220000000800 */
[----:B------:R-:W-:Y:S01]  /*15f50*/  ULDC.64 UR4, c[0x0][0x2d8] ;  /* 0x0000b60000047ab9 */ /* 0x000fe20000000a00 */
[----:B------:R-:W-:Y:S01]  /*15f60*/  ULDC.64 UR6, c[0x0][0x2e0] ;  /* 0x0000b80000067ab9 */ /* 0x000fe20000000a00 */
[----:B0-----:R-:W2:Y:S01]  /*15f70*/  LDL.LU.64 R2, [R1+0x30] ;  /* 0x0000300001027983 */ /* 0x001ea20000300a00 */
[----:B------:R-:W-:-:S03]  /*15f80*/  ULDC.64 UR8, c[0x0][0x280] ;  /* 0x0000a00000087ab9 */ /* 0x000fc60000000a00 */
[----:B------:R-:W3:Y:S04]  /*15f90*/  LDL.LU R21, [R1+0x38] ;  /* 0x0000380001157983 */ /* 0x000ee80000300800 */
[----:B------:R-:W3:Y:S04]  /*15fa0*/  LDL.LU R4, [R1+0x14] ;  /* 0x0000140001047983 */ /* 0x000ee80000300800 */
[----:B------:R0:W5:Y:S01]  /*15fb0*/  LDL R10, [R1+0x10] ;  /* 0x00001000010a7983 */ /* 0x0001620000100800 */
[----:B----4-:R-:W-:-:S13]  /*15fc0*/  ISETP.NE.AND P1, PT, R9, 0x1, PT ;  /* 0x000000010900780c */ /* 0x010fda0003f25270 */
[----:B------:R-:W4:Y:S08]  /*15fd0*/  @P1 LDC R5, c[0x0][0x450] ;  /* 0x00011400ff051b82 */ /* 0x000f300000000800 */
[----:B------:R-:W0:Y:S01]  /*15fe0*/  @P1 LDC R8, c[0x0][0x450] ;  /* 0x00011400ff081b82 */ /* 0x000e220000000800 */
[----:B-1----:R-:W1:Y:S01]  /*15ff0*/  S2R R11, SR_TID.X ;  /* 0x00000000000b7919 */ /* 0x002e620000002100 */
[----:B--2---:R-:W-:-:S02]  /*16000*/  IMAD.MOV.U32 R3, RZ, RZ, R20 ;  /* 0x000000ffff037224 */ /* 0x004fc400078e0014 */
[----:B------:R-:W2:Y:S01]  /*16010*/  S2R R20, SR_TID.X ;  /* 0x0000000000147919 */ /* 0x000ea20000002100 */
[----:B------:R-:W-:-:S04]  /*16020*/  IMAD.WIDE.U32 R2, R17, UR4, R2 ;  /* 0x0000000411027c25 */ /* 0x000fc8000f8e0002 */
[----:B------:R-:W-:Y:S01]  /*16030*/  IMAD R3, R17, UR5, R3 ;  /* 0x0000000511037c24 */ /* 0x000fe2000f8e0203 */
[----:B------:R-:W-:Y:S01]  /*16040*/  ULDC.64 UR4, c[0x0][0x2d0] ;  /* 0x0000b40000047ab9 */ /* 0x000fe20000000a00 */
[----:B---3--:R-:W-:Y:S02]  /*16050*/  IMAD R0, R21, UR6, RZ ;  /* 0x0000000615007c24 */ /* 0x008fe4000f8e02ff */
[----:B------:R-:W-:-:S04]  /*16060*/  IMAD.WIDE.U32 R2, R4, UR6, R2 ;  /* 0x0000000604027c25 */ /* 0x000fc8000f8e0002 */
[----:B------:R-:W-:Y:S01]  /*16070*/  IMAD R0, R4, UR7, R0 ;  /* 0x0000000704007c24 */ /* 0x000fe2000f8e0200 */
[----:B------:R-:W-:Y:S01]  /*16080*/  ULDC.64 UR6, c[0x0][0x2c8] ;  /* 0x0000b20000067ab9 */ /* 0x000fe20000000a00 */
[----:B------:R-:W3:Y:S02]  /*16090*/  @P1 LDC R4, c[0x0][0x44c] ;  /* 0x00011300ff041b82 */ /* 0x000ee40000000800 */
[----:B------:R-:W-:Y:S01]  /*160a0*/  IMAD.IADD R3, R3, 0x1, R0 ;  /* 0x0000000103037824 */ /* 0x000fe200078e0200 */
[C---:B--2---:R-:W-:Y:S01]  /*160b0*/  LOP3.LUT R21, R20.reuse, 0x7f, RZ, 0xc0, !PT ;  /* 0x0000007f14157812 */ /* 0x044fe200078ec0ff */
[----:B------:R-:W-:-:S03]  /*160c0*/  IMAD.SHL.U32 R20, R20, 0x10, RZ ;  /* 0x0000001014147824 */ /* 0x000fc600078e00ff */
[----:B------:R-:W-:-:S04]  /*160d0*/  SHF.R.U32.HI R21, RZ, 0x3, R21 ;  /* 0x00000003ff157819 */ /* 0x000fc80000011615 */
[----:B------:R-:W-:-:S05]  /*160e0*/  LOP3.LUT R20, R21, 0x70, R20, 0xf8, !PT ;  /* 0x0000007015147812 */ /* 0x000fca00078ef814 */
[----:B------:R-:W-:-:S04]  /*160f0*/  IMAD R6, R25, 0xc0, R20 ;  /* 0x000000c019067824 */ /* 0x000fc800078e0214 */
[----:B---3--:R-:W-:Y:S01]  /*16100*/  @P1 IMAD.HI.U32 R0, R6, R4, RZ ;  /* 0x0000000406001227 */ /* 0x008fe200078e00ff */
[----:B------:R-:W-:-:S04]  /*16110*/  MOV R4, R6 ;  /* 0x0000000600047202 */ /* 0x000fc80000000f00 */
[----:B----4-:R-:W-:-:S04]  /*16120*/  @P1 SHF.R.U32.HI R4, RZ, R5, R0 ;  /* 0x00000005ff041219 */ /* 0x010fc80000011600 */
        /* <DEDUP_REMOVED lines=12> */
[----:B------:R-:W2:Y:S01]  /*161f0*/  @P1 LDC R7, c[0x0][0x44c] ;  /* 0x00011300ff071b82 */ /* 0x000ea20000000800 */
[----:B------:R-:W-:-:S04]  /*16200*/  LEA R0, P0, R4, UR8, 0x1 ;  /* 0x0000000804007c11 */ /* 0x000fc8000f8008ff */
[----:B------:R-:W-:Y:S01]  /*16210*/  LEA.HI.X R4, R4, UR9, R5, 0x1, P0 ;  /* 0x0000000904047c11 */ /* 0x000fe200080f0c05 */
[----:B------:R-:W-:-:S04]  /*16220*/  VIADD R5, R6, 0x80 ;  /* 0x0000008006057836 */ /* 0x000fc80000000000 */
[----:B------:R-:W-:Y:S02]  /*16230*/  IMAD.MOV.U32 R6, RZ, RZ, R5 ;  /* 0x000000ffff067224 */ /* 0x000fe400078e0005 */
[----:B--2---:R-:W-:-:S05]  /*16240*/  @P1 IMAD.HI.U32 R7, R5, R7, RZ ;  /* 0x0000000705071227 */ /* 0x004fca00078e00ff */
        /* <DEDUP_REMOVED lines=9> */
[----:B-1----:R-:W-:Y:S02]  /*162e0*/  IMAD.SHL.U32 R20, R11, 0x8, RZ ;  /* 0x000000080b147824 */ /* 0x002fe400078e00ff */
[----:B------:R-:W-:Y:S02]  /*162f0*/  IMAD.IADD R3, R3, 0x1, R7 ;  /* 0x0000000103037824 */ /* 0x000fe400078e0207 */
[----:B------:R-:W-:Y:S02]  /*16300*/  IMAD R6, R6, UR6, RZ ;  /* 0x0000000606067c24 */ /* 0x000fe4000f8e02ff */
[----:B------:R-:W-:Y:S01]  /*16310*/  IMAD.WIDE.U32 R2, R5, UR6, R2 ;  /* 0x0000000605027c25 */ /* 0x000fe2000f8e0002 */
[----:B------:R-:W-:-:S03]  /*16320*/  LOP3.LUT R20, R20, 0x38, RZ, 0xc0, !PT ;  /* 0x0000003814147812 */ /* 0x000fc600078ec0ff */
[----:B------:R-:W-:Y:S01]  /*16330*/  IMAD R6, R5, UR7, R6 ;  /* 0x0000000705067c24 */ /* 0x000fe2000f8e0206 */
[----:B------:R-:W-:Y:S02]  /*16340*/  LEA R5, P1, R2, UR8, 0x1 ;  /* 0x0000000802057c11 */ /* 0x000fe4000f8208ff */
[----:B------:R-:W-:Y:S02]  /*16350*/  ISETP.GE.AND P0, PT, R20, UR4, PT ;  /* 0x0000000414007c0c */ /* 0x000fe4000bf06270 */
[----:B------:R-:W-:Y:S01]  /*16360*/  IADD3 R6, R3, R6, RZ ;  /* 0x0000000603067210 */ /* 0x000fe20007ffe0ff */
        /* <DEDUP_REMOVED lines=49> */
[----:B0-----:R-:W-:-:S04]  /*16680*/  @!P1 LEA R7, P2, R20, R7, 0x1 ;  /* 0x0000000714079211 */ /* 0x001fc800078408ff */
[----:B-1----:R-:W-:-:S04]  /*16690*/  @!P1 IADD3.X R6, RZ, R6, RZ, P2, !PT ;  /* 0x00000006ff069210 */ /* 0x002fc800017fe4ff */
        /* <DEDUP_REMOVED lines=35> */
[----:B0-----:R-:W-:-:S04]  /*168d0*/  @!P2 LEA R0, P1, R20, R0, 0x1 ;  /* 0x000000001400a211 */ /* 0x001fc800078208ff */
[----:B-1----:R-:W-:-:S05]  /*168e0*/  @!P2 IADD3.X R6, RZ, R8, RZ, P1, !PT ;  /* 0x00000008ff06a210 */ /* 0x002fca0000ffe4ff */
        /* <DEDUP_REMOVED lines=21> */
.L_x_14794:
[----:B------:R-:W-:Y:S01]  /*16a40*/  IADD3 R25, R25, 0xb0, RZ ;  /* 0x000000b019197810 */ /* 0x000fe20007ffe0ff */
        /* <DEDUP_REMOVED lines=10> */
.L_x_14617:
        /* <DEDUP_REMOVED lines=18> */
.L_x_14795:
[----:B------:R-:W-:Y:S05]  /*16c10*/  BSYNC B0 ;  /* 0x0000000000007941 */ /* 0x000fea0003800000 */
.L_x_14618:
        /* <DEDUP_REMOVED lines=21> */
[----:B------:R-:W-:Y:S01]  /*16d70*/  IADD3 R5, R18, 0x1, RZ ;  /* 0x0000000112057810 */ /* 0x000fe20007ffe0ff */
[----:B------:R-:W-:Y:S03]  /*16d80*/  BSSY B1, `(.L_x_14624) ;  /* 0x0000070000017945 */ /* 0x000fe60003800000 */
        /* <DEDUP_REMOVED lines=29> */
.L_x_14626:
[----:B------:R-:W-:Y:S01]  /*16f60*/  IMAD R2, R5, 0x8, R16 ;  /* 0x0000000805027824 */ /* 0x000fe200078e0210 */
[----:B------:R-:W-:Y:S01]  /*16f70*/  SHF.L.U32 R3, R10, 0x1f, RZ ;  /* 0x0000001f0a037819 */ /* 0x000fe200000006ff */
[----:B------:R-:W-:Y:S03]  /*16f80*/  BSSY B3, `(.L_x_14627) ;  /* 0x0000003000037945 */ /* 0x000fe60003800000 */
[----:B------:R-:W1:Y:S02]  /*16f90*/  SYNCS.PHASECHK.TRANS64.TRYWAIT P0, [R2+URZ+0x16840], R3 ;  /* 0x01684003020075a7 */ /* 0x000e64000800017f */
[----:B-1----:R-:W-:Y:S05]  /*16fa0*/  @!P0 BRA `(.L_x_14628) ;  /* 0x00000058001c8947 */ /* 0x002fea0003800000 */
.L_x_14796:
[----:B------:R-:W-:Y:S05]  /*16fb0*/  BSYNC B3 ;  /* 0x0000000000037941 */ /* 0x000fea0003800000 */
.L_x_14627:
        /* <DEDUP_REMOVED lines=12> */
.L_x_14630:
[----:B------:R-:W-:Y:S05]  /*17080*/  BSYNC B3 ;  /* 0x0000000000037941 */ /* 0x000fea0003800000 */
.L_x_14629:
        /* <DEDUP_REMOVED lines=11> */
.L_x_14631:
        /* <DEDUP_REMOVED lines=15> */
.L_x_14797:
[----:B------:R-:W-:Y:S05]  /*17230*/  BSYNC B3 ;  /* 0x0000000000037941 */ /* 0x000fea0003800000 */
.L_x_14632:
        /* <DEDUP_REMOVED lines=12> */
.L_x_14635:
[----:B------:R-:W-:Y:S05]  /*17300*/  BSYNC B3 ;  /* 0x0000000000037941 */ /* 0x000fea0003800000 */
.L_x_14634:
[----:B------:R-:W-:Y:S01]  /*17310*/  R2UR UR10, R11 ;  /* 0x000000000b0a72ca */ /* 0x000fe200000e0000 */
[----:B0-----:R-:W-:Y:S01]  /*17320*/  IMAD R2, R18, 0x4000, R16 ;  /* 0x0000400012027824 */ /* 0x001fe200078e0210 */
[----:B------:R-:W-:Y:S01]  /*17330*/  R2UR UR6, R12 ;  /* 0x000000000c0672ca */ /* 0x000fe200000e0000 */
[----:B------:R-:W-:Y:S01]  /*17340*/  UIADD3 UR4, UP0, UR38, 0x470, URZ ;  /* 0x0000047026047890 */ /* 0x000fe2000ff1e03f */
[----:B------:R-:W-:Y:S01]  /*17350*/  R2UR UR7, R13 ;  /* 0x000000000d0772ca */ /* 0x000fe200000e0000 */
[----:B------:R-:W-:Y:S01]  /*17360*/  IMAD R7, R22, 0x80, R26 ;  /* 0x0000008016077824 */ /* 0x000fe200078e021a */
[----:B------:R-:W-:Y:S01]  /*17370*/  LEA R3, R18, R16, 0x3 ;  /* 0x0000001012037211 */ /* 0x000fe200078e18ff */
[----:B------:R-:W-:Y:S01]  /*17380*/  VIADD R2, R2, 0x400 ;  /* 0x0000040002027836 */ /* 0x000fe20000000000 */
[----:B------:R-:W-:Y:S01]  /*17390*/  PLOP3.LUT P0, PT, PT, PT, PT, 0x80, 0x0 ;  /* 0x000000000000781c */ /* 0x000fe20003f0f070 */
[----:B------:R-:W-:Y:S02]  /*173a0*/  UIADD3.X UR5, URZ, UR39, URZ, UP0, !UPT ;  /* 0x000000273f057290 */ /* 0x000fe400087fe43f */
[----:B------:R-:W-:-:S10]  /*173b0*/  VIADD R3, R3, 0x16850 ;  /* 0x0001685003037836 */ /* 0x000fd40000000000 */
.L_x_14636:
        /* <DEDUP_REMOVED lines=12> */
.L_x_14625:
[----:B------:R-:W-:Y:S05]  /*17480*/  BSYNC B1 ;  /* 0x0000000000017941 */ /* 0x000fea0003800000 */
.L_x_14624:
[----:B------:R-:W2:Y:S01]  /*17490*/  LDL.LU R0, [R1+0x24] ;  /* 0x0000240001007983 */ /* 0x000ea20000300800 */
[----:B------:R-:W-:Y:S02]  /*174a0*/  IMAD.MOV.U32 R18, RZ, RZ, R5 ;  /* 0x000000ffff127224 */ /* 0x000fe400078e0005 */
[----:B------:R-:W-:Y:S02]  /*174b0*/  IMAD.MOV.U32 R28, RZ, RZ, R10 ;  /* 0x000000ffff1c7224 */ /* 0x000fe400078e000a */
[----:B--2---:R-:W-:-:S07]  /*174c0*/  VIADD R0, R0, 0xfffffffd ;  /* 0xfffffffd00007836 */ /* 0x004fce0000000000 */
.L_x_14623:
[----:B------:R-:W-:Y:S05]  /*174d0*/  BSYNC B2 ;  /* 0x0000000000027941 */ /* 0x000fea0003800000 */
.L_x_14622:
[----:B------:R-:W-:Y:S02]  /*174e0*/  IADD3 R9, R9, -0x2, RZ ;  /* 0xfffffffe09097810 */ /* 0x000fe40007ffe0ff */
[----:B------:R-:W-:-:S04]  /*174f0*/  LOP3.LUT R4, RZ, R4, RZ, 0x33, !PT ;  /* 0x00000004ff047212 */ /* 0x000fc800078e33ff */
[----:B------:R-:W-:-:S13]  /*17500*/  ISETP.NE.AND P0, PT, R9, R4, PT ;  /* 0x000000040900720c */ /* 0x000fda0003f05270 */
[----:B------:R-:W-:Y:S05]  /*17510*/  @!P0 BRA `(.L_x_14621) ;  /* 0x0000000c00a88947 */ /* 0x000fea0003800000 */
[----:B------:R-:W-:-:S07]  /*17520*/  IMAD.MOV.U32 R4, RZ, RZ, R19 ;  /* 0x000000ffff047224 */ /* 0x000fce00078e0013 */
.L_x_14663:
        /* <DEDUP_REMOVED lines=33> */
.L_x_14639:
[----:B------:R-:W-:Y:S01]  /*17740*/  IMAD R2, R6, 0x8, R16 ;  /* 0x0000000806027824 */ /* 0x000fe200078e0210 */
[----:B------:R-:W-:Y:S01]  /*17750*/  SHF.L.U32 R3, R7, 0x1f, RZ ;  /* 0x0000001f07037819 */ /* 0x000fe200000006ff */
[----:B------:R-:W-:Y:S03]  /*17760*/  BSSY B2, `(.L_x_14640) ;  /* 0x0000003000027945 */ /* 0x000fe60003800000 */
[----:B------:R-:W1:Y:S02]  /*17770*/  SYNCS.PHASECHK.TRANS64.TRYWAIT P0, [R2+URZ+0x16840], R3 ;  /* 0x01684003020075a7 */ /* 0x000e64000800017f */
[----:B-1----:R-:W-:Y:S05]  /*17780*/  @!P0 BRA `(.L_x_14641) ;  /* 0x00000050004c8947 */ /* 0x002fea0003800000 */
.L_x_14798:
[----:B------:R-:W-:Y:S05]  /*17790*/  BSYNC B2 ;  /* 0x0000000000027941 */ /* 0x000fea0003800000 */
.L_x_14640:
        /* <DEDUP_REMOVED lines=12> */
.L_x_14643:
[----:B------:R-:W-:Y:S05]  /*17860*/  BSYNC B2 ;  /* 0x0000000000027941 */ /* 0x000fea0003800000 */
.L_x_14642:
        /* <DEDUP_REMOVED lines=11> */
.L_x_14644:
        /* <DEDUP_REMOVED lines=15> */
.L_x_14799:
[----:B------:R-:W-:Y:S05]  /*17a10*/  BSYNC B2 ;  /* 0x0000000000027941 */ /* 0x000fea0003800000 */
.L_x_14645:
        /* <DEDUP_REMOVED lines=11> */
.L_x_14648:
[----:B------:R-:W-:Y:S05]  /*17ad0*/  BSYNC B2 ;  /* 0x0000000000027941 */ /* 0x000fea0003800000 */
.L_x_14647:
[----:B------:R-:W-:Y:S01]  /*17ae0*/  R2UR UR10, R5 ;  /* 0x00000000050a72ca */ /* 0x000fe200000e0000 */
[----:B------:R-:W-:Y:S01]  /*17af0*/  UIADD3 UR4, UP0, UR38, 0x470, URZ ;  /* 0x0000047026047890 */ /* 0x000fe2000ff1e03f */
[----:B------:R-:W-:Y:S01]  /*17b00*/  R2UR UR7, R3 ;  /* 0x00000000030772ca */ /* 0x000fe200000e0000 */
[----:B0-----:R-:W-:Y:S01]  /*17b10*/  VIADD R10, R10, 0x50 ;  /* 0x000000500a0a7836 */ /* 0x001fe20000000000 */
[----:B------:R-:W-:Y:S01]  /*17b20*/  LEA R18, R18, R16, 0xe ;  /* 0x0000001012127211 */ /* 0x000fe200078e70ff */
[----:B------:R-:W-:Y:S01]  /*17b30*/  UIADD3.X UR5, URZ, UR39, URZ, UP0, !UPT ;  /* 0x000000273f057290 */ /* 0x000fe200087fe43f */
[----:B------:R-:W-:Y:S01]  /*17b40*/  R2UR UR6, R2 ;  /* 0x00000000020672ca */ /* 0x000fe200000e0000 */
[----:B------:R-:W-:Y:S01]  /*17b50*/  IMAD R2, R22, 0x80, R26 ;  /* 0x0000008016027824 */ /* 0x000fe200078e021a */
[----:B------:R-:W-:Y:S01]  /*17b60*/  PLOP3.LUT P0, PT, PT, PT, PT, 0x80, 0x0 ;  /* 0x000000000000781c */ /* 0x000fe20003f0f070 */
[----:B------:R-:W-:-:S12]  /*17b70*/  VIADD R18, R18, 0x400 ;  /* 0x0000040012127836 */ /* 0x000fd80000000000 */
.L_x_14649:
        /* <DEDUP_REMOVED lines=12> */
.L_x_14638:
[----:B------:R-:W-:Y:S05]  /*17c40*/  BSYNC B1 ;  /* 0x0000000000017941 */ /* 0x000fea0003800000 */
.L_x_14637:
        /* <DEDUP_REMOVED lines=33> */
.L_x_14652:
[----:B------:R-:W-:Y:S01]  /*17e60*/  IMAD R2, R18, 0x8, R16 ;  /* 0x0000000812027824 */ /* 0x000fe200078e0210 */
[----:B------:R-:W-:Y:S01]  /*17e70*/  SHF.L.U32 R3, R28, 0x1f, RZ ;  /* 0x0000001f1c037819 */ /* 0x000fe200000006ff */
[----:B------:R-:W-:Y:S03]  /*17e80*/  BSSY B2, `(.L_x_14653) ;  /* 0x0000003000027945 */ /* 0x000fe60003800000 */
[----:B------:R-:W1:Y:S02]  /*17e90*/  SYNCS.PHASECHK.TRANS64.TRYWAIT P0, [R2+URZ+0x16840], R3 ;  /* 0x01684003020075a7 */ /* 0x000e64000800017f */
[----:B-1----:R-:W-:Y:S05]  /*17ea0*/  @!P0 BRA `(.L_x_14654) ;  /* 0x0000004800ac8947 */ /* 0x002fea0003800000 */
.L_x_14800:
[----:B------:R-:W-:Y:S05]  /*17eb0*/  BSYNC B2 ;  /* 0x0000000000027941 */ /* 0x000fea0003800000 */
.L_x_14653:
        /* <DEDUP_REMOVED lines=12> */
.L_x_14656:
[----:B------:R-:W-:Y:S05]  /*17f80*/  BSYNC B2 ;  /* 0x0000000000027941 */ /* 0x000fea0003800000 */
.L_x_14655:
[----:B-1----:R-:W-:Y:S01]  /*17f90*/  IMAD.MOV.U32 R2, RZ, RZ, RZ ;  /* 0x000000ffff027224 */ /* 0x002fe200078e00ff */
[----:B------:R-:W-:Y:S01]  /*17fa0*/  UIADD3 UR4, UP0, UR38, 0x370, URZ ;  /* 0x0000037026047890 */ /* 0x000fe2000ff1e03f */
[C---:B------:R-:W-:Y:S01]  /*17fb0*/  IMAD R5, R18.reuse, 0x8, R8 ;  /* 0x0000000812057824 */ /* 0x040fe200078e0208 */
[----:B------:R-:W-:Y:S01]  /*17fc0*/  PLOP3.LUT P0, PT, PT, PT, PT, 0x80, 0x0 ;  /* 0x000000000000781c */ /* 0x000fe20003f0f070 */
[----:B------:R-:W-:Y:S01]  /*17fd0*/  IMAD R3, R18, 0x4000, R16 ;  /* 0x0000400012037824 */ /* 0x000fe200078e0210 */
[----:B------:R-:W-:Y:S01]  /*17fe0*/  R2UR UR10, R2 ;  /* 0x00000000020a72ca */ /* 0x000fe200000e0000 */
[----:B------:R-:W-:Y:S01]  /*17ff0*/  IMAD R11, R10, 0x80, R26 ;  /* 0x000000800a0b7824 */ /* 0x000fe200078e021a */
[----:B------:R-:W-:Y:S01]  /*18000*/  IADD3 R5, R5, 0x30, RZ ;  /* 0x0000003005057810 */ /* 0x000fe20007ffe0ff */
[----:B------:R-:W-:Y:S01]  /*18010*/  VIADD R3, R3, 0xe400 ;  /* 0x0000e40003037836 */ /* 0x000fe20000000000 */
[----:B------:R-:W-:Y:S01]  /*18020*/  UIADD3.X UR5, URZ, UR39, URZ, UP0, !UPT ;  /* 0x000000273f057290 */ /* 0x000fe200087fe43f */
[----:B------:R-:W-:Y:S01]  /*18030*/  UMOV UR6, 0x0 ;  /* 0x0000000000067882 */ /* 0x000fe20000000000 */
[----:B------:R-:W-:-:S10]  /*18040*/  UMOV UR7, 0x14f00000 ;  /* 0x14f0000000077882 */ /* 0x000fd40000000000 */
.L_x_14657:
        /* <DEDUP_REMOVED lines=15> */
.L_x_14801:
[----:B------:R-:W-:Y:S05]  /*18140*/  BSYNC B2 ;  /* 0x0000000000027941 */ /* 0x000fea0003800000 */
.L_x_14658:
        /* <DEDUP_REMOVED lines=11> */
.L_x_14661:
[----:B------:R-:W-:Y:S05]  /*18200*/  BSYNC B2 ;  /* 0x0000000000027941 */ /* 0x000fea0003800000 */
.L_x_14660:
        /* <DEDUP_REMOVED lines=8> */
[----:B------:R-:W-:Y:S01]  /*18290*/  IADD3 R6, R6, 0x400, RZ ;  /* 0x0000040006067810 */ /* 0x000fe20007ffe0ff */
[----:B------:R-:W-:-:S12]  /*182a0*/  UIADD3.X UR5, URZ, UR39, URZ, UP0, !UPT ;  /* 0x000000273f057290 */ /* 0x000fd800087fe43f */
.L_x_14662:
        /* <DEDUP_REMOVED lines=12> */
.L_x_14651:
[----:B------:R-:W-:Y:S05]  /*18370*/  BSYNC B1 ;  /* 0x0000000000017941 */ /* 0x000fea0003800000 */
.L_x_14650:
[----:B------:R-:W2:Y:S01]  /*18380*/  LDL R2, [R1+0xc] ;  /* 0x00000c0001027983 */ /* 0x000ea20000100800 */
[----:B------:R-:W-:Y:S01]  /*18390*/  VIADD R0, R0, 0xfffffffe ;  /* 0xfffffffe00007836 */ /* 0x000fe20000000000 */
[----:B--2---:R-:W-:-:S13]  /*183a0*/  ISETP.GT.AND P0, PT, R9, R2, PT ;  /* 0x000000020900720c */ /* 0x004fda0003f04270 */
[----:B------:R-:W-:Y:S05]  /*183b0*/  @P0 BRA `(.L_x_14663) ;  /* 0xfffffff0005c0947 */ /* 0x000fea000383ffff */
.L_x_14621:
[----:B------:R-:W-:Y:S05]  /*183c0*/  BSYNC B0 ;  /* 0x0000000000007941 */ /* 0x000fea0003800000 */
.L_x_14620:
        /* <DEDUP_REMOVED lines=17> */
.L_x_14665:
[----:B------:R-:W-:Y:S05]  /*184e0*/  BSYNC B0 ;  /* 0x0000000000007941 */ /* 0x000fea0003800000 */
.L_x_14664:
        /* <DEDUP_REMOVED lines=10> */
.L_x_14802:
[----:B------:R-:W-:Y:S05]  /*18590*/  BSYNC B1 ;  /* 0x0000000000017941 */ /* 0x000fea0003800000 */
.L_x_14668:
        /* <DEDUP_REMOVED lines=9> */
.L_x_14671:
[----:B------:R-:W-:Y:S05]  /*18630*/  BSYNC B1 ;  /* 0x0000000000017941 */ /* 0x000fea0003800000 */
.L_x_14670:
[----:B0-----:R-:W-:Y:S01]  /*18640*/  IMAD R0, R18, 0x4000, R16 ;  /* 0x0000400012007824 */ /* 0x001fe200078e0210 */
[----:B------:R-:W-:Y:S01]  /*18650*/  UIADD3 UR4, UP0, UR38, 0x470, URZ ;  /* 0x0000047026047890 */ /* 0x000fe2000ff1e03f */
[----:B------:R-:W-:Y:S01]  /*18660*/  IMAD R22, R22, 0x80, R26 ;  /* 0x0000008016167824 */ /* 0x000fe200078e021a */
[----:B------:R-:W-:Y:S01]  /*18670*/  PLOP3.LUT P0, PT, PT, PT, PT, 0x80, 0x0 ;  /* 0x000000000000781c */ /* 0x000fe20003f0f070 */
[----:B------:R-:W-:Y:S01]  /*18680*/  VIADD R2, R3, 0x16850 ;  /* 0x0001685003027836 */ /* 0x000fe20000000000 */
[----:B------:R-:W-:Y:S01]  /*18690*/  IADD3 R0, R0, 0x400, RZ ;  /* 0x0000040000007810 */ /* 0x000fe20007ffe0ff */
[----:B------:R-:W-:Y:S01]  /*186a0*/  UIADD3.X UR5, URZ, UR39, URZ, UP0, !UPT ;  /* 0x000000273f057290 */ /* 0x000fe200087fe43f */
[----:B------:R-:W-:Y:S01]  /*186b0*/  UMOV UR6, 0x0 ;  /* 0x0000000000067882 */ /* 0x000fe20000000000 */
[----:B------:R-:W-:Y:S01]  /*186c0*/  UMOV UR7, 0x14f00000 ;  /* 0x14f0000000077882 */ /* 0x000fe20000000000 */
[----:B------:R-:W-:-:S09]  /*186d0*/  UMOV UR10, URZ ;  /* 0x0000003f000a7c82 */ /* 0x000fd20008000000 */
.L_x_14672:
        /* <DEDUP_REMOVED lines=10> */
.L_x_14667:
[----:B------:R-:W-:Y:S05]  /*18780*/  BSYNC B0 ;  /* 0x0000000000007941 */ /* 0x000fea0003800000 */
.L_x_14666:
[----:B------:R-:W-:-:S05]  /*18790*/  VIADD R18, R18, 0x1 ;  /* 0x0000000112127836 */ /* 0x000fca0000000000 */
[----:B------:R-:W-:-:S04]  /*187a0*/  ISETP.NE.AND P0, PT, R18, 0x2, PT ;  /* 0x000000021200780c */ /* 0x000fc80003f05270 */
[----:B------:R-:W-:Y:S02]  /*187b0*/  SEL R3, RZ, 0x1, P0 ;  /* 0x00000001ff037807 */ /* 0x000fe40000000000 */
[----:B------:R-:W-:Y:S02]  /*187c0*/  SEL R18, R18, RZ, P0 ;  /* 0x000000ff12127207 */ /* 0x000fe40000000000 */
[----:B------:R-:W-:-:S07]  /*187d0*/  LOP3.LUT R28, R28, R3, RZ, 0x3c, !PT ;  /* 0x000000031c1c7212 */ /* 0x000fce00078e3cff */
.L_x_14602:
[----:B------:R-:W-:Y:S05]  /*187e0*/  BSYNC B7 ;  /* 0x0000000000077941 */ /* 0x000fea0003800000 */
.L_x_14600:
        /* <DEDUP_REMOVED lines=12> */
.L_x_14673:
[----:B------:R-:W3:Y:S01]  /*188b0*/  S2R R0, SR_TID.X ;  /* 0x0000000000007919 */ /* 0x000ee20000002100 */
[----:B------:R-:W-:Y:S01]  /*188c0*/  UMOV UR4, 0xffffffff ;  /* 0xffffffff00047882 */ /* 0x000fe20000000000 */
[----:B---3--:R-:W-:-:S04]  /*188d0*/  LOP3.LUT R8, R0, 0x1f, RZ, 0xc0, !PT ;  /* 0x0000001f00087812 */ /* 0x008fc800078ec0ff */
[----:B------:R-:W-:Y:S01]  /*188e0*/  ISETP.NE.AND P0, PT, R8, 0x1f, PT ;  /* 0x0000001f0800780c */ /* 0x000fe20003f05270 */
[----:B------:R-:W-:-:S12]  /*188f0*/  BRA.DIV UR4, `(.L_x_14675) ;  /* 0x0000004204547947 */ /* 0x000fd8000b800000 */
[----:B0-----:R-:W-:Y:S01]  /*18900*/  IMAD.IADD R9, R27, 0x1, R8 ;  /* 0x000000011b097824 */ /* 0x001fe200078e0208 */
[----:B------:R-:W-:-:S04]  /*18910*/  ULDC UR4, c[0x0][0xc3c] ;  /* 0x00030f0000047ab9 */ /* 0x000fc80000000800 */
        /* <DEDUP_REMOVED lines=36> */
.L_x_14812:
[----:B------:R-:W-:Y:S02]  /*18b60*/  ULDC UR4, c[0x0][0xc38] ;  /* 0x00030e0000047ab9 */ /* 0x000fe40000000800 */
[----:B------:R-:W-:-:S04]  /*18b70*/  IMAD.U32 R4, RZ, RZ, UR4 ;  /* 0x00000004ff047e24 */ /* 0x000fc8000f8e00ff */
[----:B--2---:R-:W-:-:S04]  /*18b80*/  IMAD R3, R14, R4, RZ ;  /* 0x000000040e037224 */ /* 0x004fc800078e02ff */
[----:B------:R-:W-:-:S05]  /*18b90*/  IMAD.IADD R6, R6, 0x1, R3 ;  /* 0x0000000106067824 */ /* 0x000fca00078e0203 */
[----:B------:R-:W-:-:S13]  /*18ba0*/  ISETP.GT.AND P6, PT, R6, R0, PT ;  /* 0x000000000600720c */ /* 0x000fda0003fc4270 */
[----:B------:R-:W-:Y:S05]  /*18bb0*/  @P6 BRA `(.L_x_14676) ;  /* 0x0000000000a46947 */ /* 0x000fea0003800000 */
.L_x_14679:
[----:B0-----:R-:W0:Y:S01]  /*18bc0*/  LDC R2, c[0x0][0xc3c] ;  /* 0x00030f00ff027b82 */ /* 0x001e220000000800 */
[----:B------:R-:W-:-:S05]  /*18bd0*/  VIADD R27, R27, 0x1f ;  /* 0x0000001f1b1b7836 */ /* 0x000fca0000000000 */
[----:B0-----:R-:W-:-:S13]  /*18be0*/  ISETP.GE.AND P6, PT, R27, R2, PT ;  /* 0x000000021b00720c */ /* 0x001fda0003fc6270 */
[----:B------:R-:W-:Y:S05]  /*18bf0*/  @P6 BRA `(.L_x_14677) ;  /* 0x0000000800bc6947 */ /* 0x000fea0003800000 */
[----:B------:R-:W0:Y:S01]  /*18c00*/  S2R R3, SR_TID.X ;  /* 0x0000000000037919 */ /* 0x000e220000002100 */
[----:B------:R-:W-:Y:S02]  /*18c10*/  MOV R25, RZ ;  /* 0x000000ff00197202 */ /* 0x000fe40000000f00 */
        /* <DEDUP_REMOVED lines=29> */
.L_x_14820:
[----:B------:R-:W-:Y:S02]  /*18df0*/  ULDC UR4, c[0x0][0xc38] ;  /* 0x00030e0000047ab9 */ /* 0x000fe40000000800 */
[----:B------:R-:W-:-:S04]  /*18e00*/  IMAD.U32 R4, RZ, RZ, UR4 ;  /* 0x00000004ff047e24 */ /* 0x000fc8000f8e00ff */
[----:B--2---:R-:W-:-:S04]  /*18e10*/  IMAD R3, R14, R4, RZ ;  /* 0x000000040e037224 */ /* 0x004fc800078e02ff */
[----:B------:R-:W-:-:S05]  /*18e20*/  IMAD.IADD R6, R3, 0x1, R6 ;  /* 0x0000000103067824 */ /* 0x000fca00078e0206 */
[----:B------:R-:W-:-:S13]  /*18e30*/  ISETP.GT.AND P6, PT, R6, R0, PT ;  /* 0x000000000600720c */ /* 0x000fda0003fc4270 */
[----:B------:R-:W-:Y:S05]  /*18e40*/  @!P6 BRA `(.L_x_14679) ;  /* 0xfffffffc005ce947 */ /* 0x000fea000383ffff */
.L_x_14676:
[----:B------:R-:W-:Y:S01]  /*18e50*/  IADD3 R6, -R3, R6, RZ ;  /* 0x0000000603067210 */ /* 0x000fe20007ffe1ff */
[----:B------:R-:W-:-:S04]  /*18e60*/  UMOV UR4, 0xffffffff ;  /* 0xffffffff00047882 */ /* 0x000fc80000000000 */
        /* <DEDUP_REMOVED lines=8> */
.L_x_14825:
[----:B------:R-:W-:-:S13]  /*18ef0*/  ISETP.NE.AND P0, PT, R3, RZ, PT ;  /* 0x000000ff0300720c */ /* 0x000fda0003f05270 */
[----:B------:R-:W-:Y:S05]  /*18f00*/  @!P0 BRA `(.L_x_14681) ;  /* 0x0000000000108947 */ /* 0x000fea0003800000 */
[----:B------:R-:W-:Y:S01]  /*18f10*/  UMOV UR4, 0xffffffff ;  /* 0xffffffff00047882 */ /* 0x000fe20000000000 */
[----:B------:R-:W-:Y:S02]  /*18f20*/  VIADD R12, R7, 0xffffffff ;  /* 0xffffffff070c7836 */ /* 0x000fe40000000000 */
[----:B------:R-:W-:Y:S05]  /*18f30*/  BRA.DIV UR4, `(.L_x_14682) ;  /* 0x0000004604147947 */ /* 0x000fea000b800000 */
[----:B------:R0:W0:Y:S02]  /*18f40*/  SHFL.IDX PT, R24, R2, R12, 0x1f ;  /* 0x00001f0c02187589 */ /* 0x00002400000e0000 */
.L_x_14681:
[----:B----4-:R-:W-:Y:S01]  /*18f50*/  ISETP.NE.AND P0, PT, R5, 0x1, PT ;  /* 0x000000010500780c */ /* 0x010fe20003f05270 */
[----:B0-----:R-:W-:-:S04]  /*18f60*/  IMAD R24, R24, R4, R6 ;  /* 0x0000000418187224 */ /* 0x001fc800078e0206 */
[----:B------:R-:W-:-:S08]  /*18f70*/  IMAD.IADD R0, R0, 0x1, -R24 ;  /* 0x0000000100007824 */ /* 0x000fd000078e0a18 */
[----:B------:R-:W-:Y:S05]  /*18f80*/  @!P0 BRA `(.L_x_14683) ;  /* 0x0000000000dc8947 */ /* 0x000fea0003800000 */
[----:B---3--:R-:W-:Y:S01]  /*18f90*/  IABS R6, R25 ;  /* 0x0000001900067213 */ /* 0x008fe20000000000 */
[----:B------:R-:W-:Y:S01]  /*18fa0*/  IMAD.MOV.U32 R2, RZ, RZ, RZ ;  /* 0x000000ffff027224 */ /* 0x000fe200078e00ff */
[----:B------:R-:W-:Y:S02]  /*18fb0*/  IABS R4, R5 ;  /* 0x0000000500047213 */ /* 0x000fe40000000000 */
[----:B--2---:R-:W0:Y:S08]  /*18fc0*/  I2F.RP R7, R6 ;  /* 0x0000000600077306 */ /* 0x004e300000209400 */
[----:B------:R-:W-:Y:S08]  /*18fd0*/  I2F.RP R10, R4 ;  /* 0x00000004000a7306 */ /* 0x000ff00000209400 */
        /* <DEDUP_REMOVED lines=16> */
[----:B------:R-:W-:Y:S01]  /*190e0*/  @!P1 IADD3 R9, R9, -R6, RZ ;  /* 0x8000000609099210 */ /* 0x000fe20007ffe0ff */
[----:B------:R-:W-:Y:S01]  /*190f0*/  @!P1 VIADD R7, R7, 0x1 ;  /* 0x0000000107079836 */ /* 0x000fe20000000000 */
[----:B------:R-:W-:-:S02]  /*19100*/  ISETP.NE.AND P1, PT, R25, RZ, PT ;  /* 0x000000ff1900720c */ /* 0x000fc40003f25270 */
[----:B------:R-:W-:Y:S02]  /*19110*/  ISETP.GE.U32.AND P0, PT, R9, R6, PT ;  /* 0x000000060900720c */ /* 0x000fe40003f06070 */
[----:B------:R-:W-:Y:S01]  /*19120*/  IABS R6, R5 ;  /* 0x0000000500067213 */ /* 0x000fe20000000000 */
[----:B0-----:R-:W-:-:S04]  /*19130*/  IMAD.MOV R9, RZ, RZ, -R3 ;  /* 0x000000ffff097224 */ /* 0x001fc800078e0a03 */
[----:B------:R-:W-:Y:S02]  /*19140*/  IMAD.MOV R6, RZ, RZ, -R6 ;  /* 0x000000ffff067224 */ /* 0x000fe400078e0a06 */
[----:B------:R-:W-:-:S04]  /*19150*/  IMAD R9, R9, R4, RZ ;  /* 0x0000000409097224 */ /* 0x000fc800078e02ff */
[----:B------:R-:W-:Y:S02]  /*19160*/  @P0 VIADD R7, R7, 0x1 ;  /* 0x0000000107070836 */ /* 0x000fe40000000000 */
        /* <DEDUP_REMOVED lines=23> */
[----:B------:R-:W-:Y:S01]  /*192e0*/  IMAD R26, R5, 0x10000, R2 ;  /* 0x00010000051a7824 */ /* 0x000fe200078e0202 */
[----:B------:R-:W-:Y:S06]  /*192f0*/  BRA `(.L_x_14684) ;  /* 0x0000000000f07947 */ /* 0x000fec0003800000 */
.L_x_14683:
        /* <DEDUP_REMOVED lines=11> */
[----:B-1----:R-:W-:Y:S01]  /*193b0*/  IMAD R11, R10, R7, RZ ;  /* 0x000000070a0b7224 */ /* 0x002fe200078e02ff */
[----:B------:R-:W-:-:S03]  /*193c0*/  IABS R10, R5 ;  /* 0x00000005000a7213 */ /* 0x000fc60000000000 */
        /* <DEDUP_REMOVED lines=26> */
[----:B0-----:R-:W-:Y:S01]  /*19570*/  MOV R2, RZ ;  /* 0x000000ff00027202 */ /* 0x001fe20000000f00 */
        /* <DEDUP_REMOVED lines=20> */
.L_x_14684:
[----:B------:R-:W-:-:S05]  /*196c0*/  LOP3.LUT R0, RZ, R3, RZ, 0x33, !PT ;  /* 0x00000003ff007212 */ /* 0x000fca00078e33ff */
[----:B------:R-:W-:Y:S01]  /*196d0*/  IMAD.IADD R25, R25, 0x1, R0 ;  /* 0x0000000119197824 */ /* 0x000fe200078e0200 */
[----:B------:R-:W-:Y:S06]  /*196e0*/  BRA `(.L_x_14685) ;  /* 0x00000000001c7947 */ /* 0x000fec0003800000 */
.L_x_14677:
[----:B------:R-:W-:Y:S01]  /*196f0*/  UMOV UR4, URZ ;  /* 0x0000003f00047c82 */ /* 0x000fe20008000000 */
[----:B------:R-:W-:Y:S01]  /*19700*/  UMOV UR5, URZ ;  /* 0x0000003f00057c82 */ /* 0x000fe20008000000 */
[----:B------:R-:W-:Y:S01]  /*19710*/  ULDC UR6, c[0x0][0xc3c] ;  /* 0x00030f0000067ab9 */ /* 0x000fe20000000800 */
[----:B------:R-:W-:Y:S01]  /*19720*/  IMAD.MOV.U32 R24, RZ, RZ, R0 ;  /* 0x000000ffff187224 */ /* 0x000fe200078e0000 */
[----:B------:R-:W-:Y:S01]  /*19730*/  MOV R25, UR4 ;  /* 0x0000000400197c02 */ /* 0x000fe20008000f00 */
[----:B------:R-:W-:Y:S02]  /*19740*/  IMAD.U32 R26, RZ, RZ, UR5 ;  /* 0x00000005ff1a7e24 */ /* 0x000fe4000f8e00ff */
[----:B------:R-:W-:-:S07]  /*19750*/  IMAD.U32 R27, RZ, RZ, UR6 ;  /* 0x00000006ff1b7e24 */ /* 0x000fce000f8e00ff */
.L_x_14685:
        /* <DEDUP_REMOVED lines=10> */
.L_x_14674:
[----:B------:R-:W-:Y:S02]  /*19800*/  ULDC UR4, c[0x0][0xc3c] ;  /* 0x00030f0000047ab9 */ /* 0x000fe40000000800 */
[----:B----4-:R-:W-:-:S13]  /*19810*/  ISETP.GE.AND P0, PT, R27, UR4, PT ;  /* 0x000000041b007c0c */ /* 0x010fda000bf06270 */
[----:B------:R-:W-:Y:S05]  /*19820*/  @!P0 BRA `(.L_x_14686) ;  /* 0xffffff9c00f08947 */ /* 0x000fea000383ffff */
[----:B------:R-:W-:Y:S05]  /*19830*/  BSYNC B8 ;  /* 0x0000000000087941 */ /* 0x000fea0003800000 */
.L_x_14560:
        /* <DEDUP_REMOVED lines=12> */
.L_x_14828:
[----:B------:R-:W-:Y:S05]  /*19900*/  BSYNC B0 ;  /* 0x0000000000007941 */ /* 0x000fea0003800000 */
.L_x_14687:
[----:B------:R-:W-:-:S03]  /*19910*/  UMOV UR4, 0xffffffff ;  /* 0xffffffff00047882 */ /* 0x000fc60000000000 */
[----:B------:R-:W-:Y:S05]  /*19920*/  BRA.DIV UR4, `(.L_x_14689) ;  /* 0x0000003a04d47947 */ /* 0x000fea000b800000 */
[----:B0-----:R-:W0:Y:S02]  /*19930*/  S2R R0, SR_TID.X ;  /* 0x0000000000007919 */ /* 0x001e240000002100 */
[----:B0-----:R-:W-:-:S04]  /*19940*/  SHF.R.U32.HI R0, RZ, 0x5, R0 ;  /* 0x00000005ff007819 */ /* 0x001fc80000011600 */
[----:B------:R-:W-:-:S05]  /*19950*/  LOP3.LUT R0, R0, 0x3, RZ, 0xc0, !PT ;  /* 0x0000000300007812 */ /* 0x000fca00078ec0ff */
[----:B------:R0:W2:Y:S02]  /*19960*/  SHFL.IDX PT, R14, R0, RZ, 0x1f ;  /* 0x00001fff000e7589 */ /* 0x0000a400000e0000 */
.L_x_14831:
[----:B--2---:R-:W-:-:S13]  /*19970*/  ISETP.NE.AND P0, PT, R14, RZ, PT ;  /* 0x000000ff0e00720c */ /* 0x004fda0003f05270 */
[----:B------:R-:W-:Y:S05]  /*19980*/  @P0 BRA `(.L_x_14407) ;  /* 0x0000000000880947 */ /* 0x000fea0003800000 */
[----:B------:R-:W-:-:S03]  /*19990*/  UMOV UR4, 0xffffffff ;  /* 0xffffffff00047882 */ /* 0x000fc60000000000 */
[----:B------:R-:W-:Y:S05]  /*199a0*/  BRA.DIV UR4, `(.L_x_14690) ;  /* 0x0000003a04e87947 */ /* 0x000fea000b800000 */
[----:B------:R-:W-:-:S13]  /*199b0*/  ELECT P6, URZ, PT ;  /* 0x00000000003f782f */ /* 0x000fda00038c0000 */
.L_x_14834:
[----:B------:R-:W-:Y:S05]  /*199c0*/  @!P6 BRA `(.L_x_14407) ;  /* 0x000000000078e947 */ /* 0x000fea0003800000 */
[----:B0-----:R-:W2:Y:S02]  /*199d0*/  LDL.LU R0, [R1+0x50] ;  /* 0x0000500001007983 */ /* 0x001ea40000300800 */
[----:B--2---:R-:W-:-:S04]  /*199e0*/  LOP3.LUT R0, R0, 0x2, RZ, 0xfc, !PT ;  /* 0x0000000200007812 */ /* 0x004fc800078efcff */
[----:B------:R-:W-:-:S13]  /*199f0*/  ISETP.NE.AND P2, PT, R0, 0x3, PT ;  /* 0x000000030000780c */ /* 0x000fda0003f45270 */
[----:B------:R-:W-:Y:S05]  /*19a00*/  @!P2 BRA `(.L_x_14691) ;  /* 0x000000000004a947 */ /* 0x000fea0003800000 */
[----:B------:R-:W-:Y:S01]  /*19a10*/  BPT.TRAP 0x1 ;  /* 0x000000040000795c */ /* 0x000fe20000300000 */
.L_x_14691:
        /* <DEDUP_REMOVED lines=12> */
.L_x_14835:
[----:B------:R-:W2:Y:S02]  /*19ae0*/  SYNCS.PHASECHK.TRANS64.TRYWAIT P0, [R3+URZ], R0 ;  /* 0x00000000030075a7 */ /* 0x000ea4000800017f */
[----:B--2---:R-:W-:Y:S05]  /*19af0*/  @!P0 BRA `(.L_x_14693) ;  /* 0x0000003800c88947 */ /* 0x004fea0003800000 */
.L_x_14836:
[----:B------:R-:W-:Y:S05]  /*19b00*/  @!P2 BRA `(.L_x_14694) ;  /* 0x000000000004a947 */ /* 0x000fea0003800000 */
[----:B------:R-:W-:Y:S01]  /*19b10*/  BPT.TRAP 0x1 ;  /* 0x000000040000795c */ /* 0x000fe20000300000 */
.L_x_14694:
[----:B--2---:R-:W-:-:S05]  /*19b20*/  IADD3 R3, R9, 0x16860, RZ ;  /* 0x0001686009037810 */ /* 0x004fca0007ffe0ff */
[----:B------:R-:W-:-:S04]  /*19b30*/  IMAD R5, R18, 0x8, R3 ;  /* 0x0000000812057824 */ /* 0x000fc800078e0203 */
[----:B------:R-:W2:Y:S02]  /*19b40*/  SYNCS.PHASECHK.TRANS64.TRYWAIT P0, [R5+URZ], R2 ;  /* 0x00000002050075a7 */ /* 0x000ea4000800017f */
[----:B--2---:R-:W-:Y:S05]  /*19b50*/  @!P0 BRA `(.L_x_14695) ;  /* 0x0000003800c48947 */ /* 0x004fea0003800000 */
.L_x_14837:
[----:B------:R-:W-:-:S07]  /*19b60*/  IMAD R3, R4, 0x8, R3 ;  /* 0x0000000804037824 */ /* 0x000fce00078e0203 */
.L_x_14696:
[----:B----4-:R4:W0:Y:S02]  /*19b70*/  SYNCS.PHASECHK.TRANS64.TRYWAIT P0, [R3+URZ], R0 ;  /* 0x00000000030075a7 */ /* 0x010824000800017f */
[----:B0-----:R-:W-:Y:S05]  /*19b80*/  @!P0 NANOSLEEP.SYNCS 0x989680 ;  /* 0x009896800000895d */ /* 0x001fea0003900000 */
[----:B------:R-:W0:Y:S02]  /*19b90*/  @!P0 SYNCS.PHASECHK.TRANS64 P0, [R3+URZ], R0 ;  /* 0x00000000030085a7 */ /* 0x000e24000800007f */
[----:B0-----:R-:W-:Y:S05]  /*19ba0*/  @!P0 BRA `(.L_x_14696) ;  /* 0xfffffffc00f08947 */ /* 0x001fea000383ffff */
.L_x_14407:
[----:B------:R-:W-:Y:S05]  /*19bb0*/  BSYNC B9 ;  /* 0x0000000000097941 */ /* 0x000fea0003800000 */
.L_x_14404:
[----:B------:R-:W-:Y:S05]  /*19bc0*/  EXIT ;  /* 0x000000000000794d */ /* 0x000fea0003800000 */
.L_x_14427:
[----:B0-----:R0:W1:Y:S02]  /*19bd0*/  SYNCS.PHASECHK.TRANS64.TRYWAIT P6, [R77+URZ+0x16890], R89 ;  /* 0x016890594d0075a7 */ /* 0x00106400080c017f */
[----:B-1----:R-:W-:Y:S05]  /*19be0*/  @!P6 NANOSLEEP.SYNCS 0x989680 ;  /* 0x009896800000e95d */ /* 0x002fea0003900000 */
[----:B------:R-:W1:Y:S02]  /*19bf0*/  @!P6 SYNCS.PHASECHK.TRANS64 P6, [R77+URZ+0x16890], R89 ;  /* 0x016890594d00e5a7 */ /* 0x000e6400080c007f */
[----:B-1----:R-:W-:Y:S05]  /*19c00*/  @!P6 BRA `(.L_x_14427) ;  /* 0xfffffffc00f0e947 */ /* 0x002fea000383ffff */
[----:B------:R-:W-:Y:S05]  /*19c10*/  BRA `(.L_x_14697) ;  /* 0xfffffe9000947947 */ /* 0x000fea000383ffff */
.L_x_14447:
[----:B0-----:R0:W1:Y:S02]  /*19c20*/  SYNCS.PHASECHK.TRANS64.TRYWAIT P5, [R77+URZ+0x16890], R89 ;  /* 0x016890594d0075a7 */ /* 0x00106400080a017f */
[----:B-1----:R-:W-:Y:S05]  /*19c30*/  @!P5 NANOSLEEP.SYNCS 0x989680 ;  /* 0x009896800000d95d */ /* 0x002fea0003900000 */
[----:B------:R-:W1:Y:S02]  /*19c40*/  @!P5 SYNCS.PHASECHK.TRANS64 P5, [R77+URZ+0x16890], R89 ;  /* 0x016890594d00d5a7 */ /* 0x000e6400080a007f */
[----:B-1----:R-:W-:Y:S05]  /*19c50*/  @!P5 BRA `(.L_x_14447) ;  /* 0xfffffffc00f0d947 */ /* 0x002fea000383ffff */
[----:B------:R-:W-:Y:S05]  /*19c60*/  BRA `(.L_x_14698) ;  /* 0xfffffea400047947 */ /* 0x000fea000383ffff */
.L_x_14456:
[----:B-1----:R1:W2:Y:S02]  /*19c70*/  SYNCS.PHASECHK.TRANS64.TRYWAIT P4, [R77+URZ+0x16890], R89 ;  /* 0x016890594d0075a7 */ /* 0x0022a4000808017f */
[----:B--2---:R-:W-:Y:S05]  /*19c80*/  @!P4 NANOSLEEP.SYNCS 0x989680 ;  /* 0x009896800000c95d */ /* 0x004fea0003900000 */
[----:B------:R-:W2:Y:S02]  /*19c90*/  @!P4 SYNCS.PHASECHK.TRANS64 P4, [R77+URZ+0x16890], R89 ;  /* 0x016890594d00c5a7 */ /* 0x000ea4000808007f */
[----:B--2---:R-:W-:Y:S05]  /*19ca0*/  @!P4 BRA `(.L_x_14456) ;  /* 0xfffffffc00f0c947 */ /* 0x004fea000383ffff */
[----:B------:R-:W-:Y:S05]  /*19cb0*/  BRA `(.L_x_14699) ;  /* 0xfffffeb4002c7947 */ /* 0x000fea000383ffff */
.L_x_14462:
[----:B--2---:R2:W3:Y:S02]  /*19cc0*/  SYNCS.PHASECHK.TRANS64.TRYWAIT P3, [R77+URZ+0x168b0], R89 ;  /* 0x0168b0594d0075a7 */ /* 0x0044e4000806017f */
[----:B---3--:R-:W-:Y:S05]  /*19cd0*/  @!P3 NANOSLEEP.SYNCS 0x989680 ;  /* 0x009896800000b95d */ /* 0x008fea0003900000 */
[----:B------:R-:W3:Y:S02]  /*19ce0*/  @!P3 SYNCS.PHASECHK.TRANS64 P3, [R77+URZ+0x168b0], R89 ;  /* 0x0168b0594d00b5a7 */ /* 0x000ee4000806007f */
[----:B---3--:R-:W-:Y:S05]  /*19cf0*/  @!P3 BRA `(.L_x_14462) ;  /* 0xfffffffc00f0b947 */ /* 0x008fea000383ffff */
[----:B------:R-:W-:Y:S05]  /*19d00*/  BRA `(.L_x_14700) ;  /* 0xfffffeb400c07947 */ /* 0x000fea000383ffff */
.L_x_14472:
        /* <DEDUP_REMOVED lines=13> */
.L_x_14702:
[----:B------:R-:W-:Y:S05]  /*19de0*/  BSYNC B0 ;  /* 0x0000000000007941 */ /* 0x000fea0003800000 */
.L_x_14701:
[----:B------:R-:W-:Y:S01]  /*19df0*/  IMAD.MOV.U32 R157, RZ, RZ, R14 ;  /* 0x000000ffff9d7224 */ /* 0x000fe200078e000e */
[----:B------:R-:W-:Y:S06]  /*19e00*/  BRA `(.L_x_14703) ;  /* 0xfffffebc00cc7947 */ /* 0x000fec000383ffff */
.L_x_14484:
        /* <DEDUP_REMOVED lines=8> */
.L_x_14705:
[----:B------:R-:W-:Y:S05]  /*19e90*/  BSYNC B1 ;  /* 0x0000000000017941 */ /* 0x000fea0003800000 */
.L_x_14704:
        /* <DEDUP_REMOVED lines=8> */
.L_x_14706:
[----:B------:R-:W-:Y:S01]  /*19f20*/  IMAD.MOV.U32 R13, RZ, RZ, R8 ;  /* 0x000000ffff0d7224 */ /* 0x000fe200078e0008 */
[----:B------:R-:W-:-:S07]  /*19f30*/  MOV R0, R14 ;  /* 0x0000000e00007202 */ /* 0x000fce0000000f00 */
[----:B------:R-:W-:Y:S05]  /*19f40*/  WARPSYNC.COLLECTIVE R15, `(.L_x_14707) ;  /* 0x000000000f087348 */ /* 0x000fea0003c00000 */
[----:B------:R0:W1:Y:S02]  /*19f50*/  SHFL.IDX P6, R14, R13, R12, R11 ;  /* 0x0000000c0d0e7389 */ /* 0x00006400000c000b */
[----:B01----:R-:W-:Y:S01]  /*19f60*/  ENDCOLLECTIVE ;  /* 0x000000000000791b */ /* 0x003fe20003800000 */
.L_x_14707:
[----:B------:R-:W-:Y:S02]  /*19f70*/  IMAD.MOV.U32 R13, RZ, RZ, R7 ;  /* 0x000000ffff0d7224 */ /* 0x000fe400078e0007 */
[----:B------:R-:W-:-:S07]  /*19f80*/  IMAD.MOV.U32 R5, RZ, RZ, R14 ;  /* 0x000000ffff057224 */ /* 0x000fce00078e000e */
[----:B------:R-:W-:Y:S05]  /*19f90*/  WARPSYNC.COLLECTIVE R15, `(.L_x_14708) ;  /* 0x000000000f087348 */ /* 0x000fea0003c00000 */
[----:B------:R0:W1:Y:S02]  /*19fa0*/  SHFL.IDX P6, R14, R13, R12, R11 ;  /* 0x0000000c0d0e7389 */ /* 0x00006400000c000b */
[----:B01----:R-:W-:Y:S01]  /*19fb0*/  ENDCOLLECTIVE ;  /* 0x000000000000791b */ /* 0x003fe20003800000 */
.L_x_14708:
[----:B------:R-:W-:Y:S05]  /*19fc0*/  BRA `(.L_x_14709) ;  /* 0xfffffec400507947 */ /* 0x000fea000383ffff */
.L_x_14487:
        /* <DEDUP_REMOVED lines=8> */
.L_x_14711:
[----:B------:R-:W-:Y:S05]  /*1a050*/  BSYNC B1 ;  /* 0x0000000000017941 */ /* 0x000fea0003800000 */
.L_x_14710:
        /* <DEDUP_REMOVED lines=8> */
.L_x_14712:
[----:B------:R-:W-:Y:S02]  /*1a0e0*/  IMAD.MOV.U32 R13, RZ, RZ, R8 ;  /* 0x000000ffff0d7224 */ /* 0x000fe400078e0008 */
[----:B------:R-:W-:-:S07]  /*1a0f0*/  IMAD.MOV.U32 R0, RZ, RZ, R14 ;  /* 0x000000ffff007224 */ /* 0x000fce00078e000e */
[----:B------:R-:W-:Y:S05]  /*1a100*/  WARPSYNC.COLLECTIVE R15, `(.L_x_14713) ;  /* 0x000000000f087348 */ /* 0x000fea0003c00000 */
[----:B------:R0:W1:Y:S02]  /*1a110*/  SHFL.IDX P6, R14, R13, R12, R11 ;  /* 0x0000000c0d0e7389 */ /* 0x00006400000c000b */
[----:B01----:R-:W-:Y:S01]  /*1a120*/  ENDCOLLECTIVE ;  /* 0x000000000000791b */ /* 0x003fe20003800000 */
.L_x_14713:
[----:B------:R-:W-:Y:S02]  /*1a130*/  IMAD.MOV.U32 R13, RZ, RZ, R7 ;  /* 0x000000ffff0d7224 */ /* 0x000fe400078e0007 */
[----:B------:R-:W-:-:S07]  /*1a140*/  IMAD.MOV.U32 R5, RZ, RZ, R14 ;  /* 0x000000ffff057224 */ /* 0x000fce00078e000e */
[----:B------:R-:W-:Y:S05]  /*1a150*/  WARPSYNC.COLLECTIVE R15, `(.L_x_14714) ;  /* 0x000000000f087348 */ /* 0x000fea0003c00000 */
[----:B------:R0:W1:Y:S02]  /*1a160*/  SHFL.IDX P6, R14, R13, R12, R11 ;  /* 0x0000000c0d0e7389 */ /* 0x00006400000c000b */
[----:B01----:R-:W-:Y:S01]  /*1a170*/  ENDCOLLECTIVE ;  /* 0x000000000000791b */ /* 0x003fe20003800000 */
.L_x_14714:
[----:B------:R-:W-:Y:S05]  /*1a180*/  BRA `(.L_x_14715) ;  /* 0xfffffec400bc7947 */ /* 0x000fea000383ffff */
.L_x_14491:
[----:B0-----:R0:W1:Y:S02]  /*1a190*/  SYNCS.PHASECHK.TRANS64.TRYWAIT P0, [R2+URZ+0x16800], R37 ;  /* 0x01680025020075a7 */ /* 0x001064000800017f */
[----:B-1----:R-:W-:Y:S05]  /*1a1a0*/  @!P0 NANOSLEEP.SYNCS 0x989680 ;  /* 0x009896800000895d */ /* 0x002fea0003900000 */
[----:B------:R-:W1:Y:S02]  /*1a1b0*/  @!P0 SYNCS.PHASECHK.TRANS64 P0, [R2+URZ+0x16800], R37 ;  /* 0x01680025020085a7 */ /* 0x000e64000800007f */
[----:B-1----:R-:W-:Y:S05]  /*1a1c0*/  @!P0 BRA `(.L_x_14491) ;  /* 0xfffffffc00f08947 */ /* 0x002fea000383ffff */
[----:B------:R-:W-:Y:S05]  /*1a1d0*/  BRA `(.L_x_14716) ;  /* 0xfffffec800c47947 */ /* 0x000fea000383ffff */
.L_x_14499:
[----:B------:R-:W0:Y:S01]  /*1a1e0*/  LDC R41, c[0x0][0x3f4] ;  /* 0x0000fd00ff297b82 */ /* 0x000e220000000800 */
[----:B------:R-:W-:Y:S01]  /*1a1f0*/  BSSY B1, `(.L_x_14717) ;  /* 0x0000008000017945 */ /* 0x000fe20003800000 */
[----:B------:R-:W-:Y:S01]  /*1a200*/  IMAD.MOV.U32 R13, RZ, RZ, R26 ;  /* 0x000000ffff0d7224 */ /* 0x000fe200078e001a */
[----:B------:R-:W-:Y:S01]  /*1a210*/  MOV R12, RZ ;  /* 0x000000ff000c7202 */ /* 0x000fe20000000f00 */
[----:B------:R-:W-:Y:S02]  /*1a220*/  IMAD.MOV.U32 R11, RZ, RZ, 0x1c1f ;  /* 0x00001c1fff0b7424 */ /* 0x000fe400078e00ff */
[----:B------:R-:W-:-:S07]  /*1a230*/  IMAD.MOV.U32 R15, RZ, RZ, -0x1 ;  /* 0xffffffffff0f7424 */ /* 0x000fce00078e00ff */
[----:B0-----:R-:W-:Y:S05]  /*1a240*/  WARPSYNC.COLLECTIVE R15, `(.L_x_14718) ;  /* 0x000000000f087348 */ /* 0x001fea0003c00000 */
[----:B------:R1:W2:Y:S02]  /*1a250*/  SHFL.IDX P6, R14, R13, R12, R11 ;  /* 0x0000000c0d0e7389 */ /* 0x0002a400000c000b */
[----:B012---:R-:W-:Y:S01]  /*1a260*/  ENDCOLLECTIVE ;  /* 0x000000000000791b */ /* 0x007fe20003800000 */
.L_x_14718:
[----:B------:R-:W-:Y:S05]  /*1a270*/  BSYNC B1 ;  /* 0x0000000000017941 */ /* 0x000fea0003800000 */
.L_x_14717:
[----:B------:R0:W5:Y:S01]  /*1a280*/  LDL R8, [R1+0x20] ;  /* 0x0000200001087983 */ /* 0x0001620000100800 */
[----:B------:R-:W-:Y:S01]  /*1a290*/  IMAD.MOV.U32 R13, RZ, RZ, R25 ;  /* 0x000000ffff0d7224 */ /* 0x000fe200078e0019 */
[----:B------:R-:W-:Y:S01]  /*1a2a0*/  ISETP.GE.AND P0, PT, R16, R41, PT ;  /* 0x000000291000720c */ /* 0x000fe20003f06270 */
[----:B------:R-:W-:Y:S02]  /*1a2b0*/  IMAD.MOV.U32 R12, RZ, RZ, RZ ;  /* 0x000000ffff0c7224 */ /* 0x000fe400078e00ff */
[----:B------:R-:W-:Y:S02]  /*1a2c0*/  IMAD.MOV.U32 R11, RZ, RZ, 0x1c1f ;  /* 0x00001c1fff0b7424 */ /* 0x000fe400078e00ff */
[----:B------:R-:W-:Y:S02]  /*1a2d0*/  IMAD.MOV.U32 R15, RZ, RZ, -0x1 ;  /* 0xffffffffff0f7424 */ /* 0x000fe400078e00ff */
[----:B0-----:R-:W-:-:S07]  /*1a2e0*/  IMAD.MOV.U32 R0, RZ, RZ, R14 ;  /* 0x000000ffff007224 */ /* 0x001fce00078e000e */
[----:B-----5:R-:W-:Y:S05]  /*1a2f0*/  WARPSYNC.COLLECTIVE R15, `(.L_x_14719) ;  /* 0x000000000f087348 */ /* 0x020fea0003c00000 */
[----:B------:R0:W1:Y:S02]  /*1a300*/  SHFL.IDX P6, R14, R13, R12, R11 ;  /* 0x0000000c0d0e7389 */ /* 0x00006400000c000b */
[----:B01---5:R-:W-:Y:S01]  /*1a310*/  ENDCOLLECTIVE ;  /* 0x000000000000791b */ /* 0x023fe20003800000 */
.L_x_14719:
[----:B------:R-:W-:Y:S01]  /*1a320*/  MOV R13, R24 ;  /* 0x00000018000d7202 */ /* 0x000fe20000000f00 */
[----:B------:R-:W-:-:S07]  /*1a330*/  IMAD.MOV.U32 R3, RZ, RZ, R14 ;  /* 0x000000ffff037224 */ /* 0x000fce00078e000e */
[----:B------:R-:W-:Y:S05]  /*1a340*/  WARPSYNC.COLLECTIVE R15, `(.L_x_14720) ;  /* 0x000000000f087348 */ /* 0x000fea0003c00000 */
[----:B------:R0:W1:Y:S02]  /*1a350*/  SHFL.IDX P6, R14, R13, R12, R11 ;  /* 0x0000000c0d0e7389 */ /* 0x00006400000c000b */
[----:B01----:R-:W-:Y:S01]  /*1a360*/  ENDCOLLECTIVE ;  /* 0x000000000000791b */ /* 0x003fe20003800000 */
.L_x_14720:
[----:B------:R-:W-:Y:S02]  /*1a370*/  IMAD.MOV.U32 R13, RZ, RZ, R27 ;  /* 0x000000ffff0d7224 */ /* 0x000fe400078e001b */
[----:B------:R-:W-:-:S07]  /*1a380*/  IMAD.MOV.U32 R4, RZ, RZ, R14 ;  /* 0x000000ffff047224 */ /* 0x000fce00078e000e */
[----:B------:R-:W-:Y:S05]  /*1a390*/  WARPSYNC.COLLECTIVE R15, `(.L_x_14721) ;  /* 0x000000000f087348 */ /* 0x000fea0003c00000 */
[----:B------:R0:W1:Y:S02]  /*1a3a0*/  SHFL.IDX P6, R14, R13, R12, R11 ;  /* 0x0000000c0d0e7389 */ /* 0x00006400000c000b */
[----:B01----:R-:W-:Y:S01]  /*1a3b0*/  ENDCOLLECTIVE ;  /* 0x000000000000791b */ /* 0x003fe20003800000 */
.L_x_14721:
[----:B------:R-:W-:-:S05]  /*1a3c0*/  IMAD R32, R8, R32, RZ ;  /* 0x0000002008207224 */ /* 0x000fca00078e02ff */
[----:B------:R-:W-:-:S13]  /*1a3d0*/  ISETP.GE.OR P1, PT, R39, R32, P0 ;  /* 0x000000202700720c */ /* 0x000fda0000726670 */
[C---:B------:R-:W-:Y:S01]  /*1a3e0*/  @!P1 IMAD.SHL.U32 R5, R16.reuse, 0x2, RZ ;  /* 0x0000000210059824 */ /* 0x040fe200078e00ff */
[----:B------:R-:W-:-:S04]  /*1a3f0*/  @!P1 SHF.L.U64.HI R21, R16, 0x1, R43 ;  /* 0x0000000110159819 */ /* 0x000fc8000001022b */
[----:B------:R-:W-:-:S05]  /*1a400*/  @!P1 IADD3 R6, P2, R3, R5, RZ ;  /* 0x0000000503069210 */ /* 0x000fca0007f5e0ff */
[----:B------:R-:W-:-:S05]  /*1a410*/  @!P1 IMAD.X R7, R0, 0x1, R21, P2 ;  /* 0x0000000100079824 */ /* 0x000fca00010e0615 */
        /* <DEDUP_REMOVED lines=9> */
[----:B------:R-:W-:Y:S02]  /*1a4b0*/  CS2R R20, SRZ ;  /* 0x0000000000147805 */ /* 0x000fe4000001ff00 */
[----:B------:R-:W-:Y:S01]  /*1a4c0*/  CS2R R30, SRZ ;  /* 0x00000000001e7805 */ /* 0x000fe2000001ff00 */
[----:B0-----:R-:W-:Y:S02]  /*1a4d0*/  IMAD.MOV.U32 R15, RZ, RZ, -0x1 ;  /* 0xffffffffff0f7424 */ /* 0x001fe400078e00ff */
[----:B--2---:R-:W-:-:S02]  /*1a4e0*/  @!P1 IMAD.MOV.U32 R37, RZ, RZ, R11 ;  /* 0x000000ffff259224 */ /* 0x004fc400078e000b */
[----:B------:R-:W-:Y:S02]  /*1a4f0*/  IMAD.MOV.U32 R11, RZ, RZ, 0x1c1f ;  /* 0x00001c1fff0b7424 */ /* 0x000fe400078e00ff */
[----:B------:R-:W-:Y:S02]  /*1a500*/  @!P1 IMAD.MOV.U32 R34, RZ, RZ, R8 ;  /* 0x000000ffff229224 */ /* 0x000fe400078e0008 */
[----:B------:R-:W-:-:S07]  /*1a510*/  @!P1 IMAD.MOV.U32 R35, RZ, RZ, R9 ;  /* 0x000000ffff239224 */ /* 0x000fce00078e0009 */
[----:B-----5:R-:W-:Y:S05]  /*1a520*/  WARPSYNC.COLLECTIVE R15, `(.L_x_14722) ;  /* 0x000000000f087348 */ /* 0x020fea0003c00000 */
[----:B------:R0:W1:Y:S02]  /*1a530*/  SHFL.IDX P6, R14, R13, R12, R11 ;  /* 0x0000000c0d0e7389 */ /* 0x00006400000c000b */
[----:B01---5:R-:W-:Y:S01]  /*1a540*/  ENDCOLLECTIVE ;  /* 0x000000000000791b */ /* 0x023fe20003800000 */
.L_x_14722:
[----:B------:R-:W-:Y:S01]  /*1a550*/  @!P1 IMAD.MOV.U32 R36, RZ, RZ, R10 ;  /* 0x000000ffff249224 */ /* 0x000fe200078e000a */
[----:B------:R-:W-:Y:S01]  /*1a560*/  MOV R0, R34 ;  /* 0x0000002200007202 */ /* 0x000fe20000000f00 */
[----:B------:R-:W-:Y:S02]  /*1a570*/  IMAD.MOV.U32 R3, RZ, RZ, R35 ;  /* 0x000000ffff037224 */ /* 0x000fe400078e0023 */
[----:B------:R-:W-:Y:S01]  /*1a580*/  IMAD.MOV.U32 R8, RZ, RZ, R36 ;  /* 0x000000ffff087224 */ /* 0x000fe200078e0024 */
[----:B------:R-:W-:Y:S01]  /*1a590*/  PRMT R42, R0, 0x7610, R42 ;  /* 0x00007610002a7816 */ /* 0x000fe2000000002a */
[----:B------:R-:W-:Y:S01]  /*1a5a0*/  IMAD.MOV.U32 R9, RZ, RZ, R37 ;  /* 0x000000ffff097224 */ /* 0x000fe200078e0025 */
[----:B------:R-:W-:Y:S01]  /*1a5b0*/  PRMT R45, R45, 0x5410, R3 ;  /* 0x000054102d2d7816 */ /* 0x000fe20000000003 */
[----:B------:R-:W-:Y:S01]  /*1a5c0*/  @!P1 IMAD.MOV.U32 R30, RZ, RZ, R4 ;  /* 0x000000ffff1e9224 */ /* 0x000fe200078e0004 */
[----:B------:R-:W-:Y:S01]  /*1a5d0*/  @!P1 MOV R20, R6 ;  /* 0x0000000600149202 */ /* 0x000fe20000000f00 */
[----:B------:R-:W-:Y:S01]  /*1a5e0*/  @!P1 IMAD.MOV.U32 R31, RZ, RZ, R5 ;  /* 0x000000ffff1f9224 */ /* 0x000fe200078e0005 */
[----:B------:R-:W-:Y:S01]  /*1a5f0*/  PRMT R33, R8, 0x5410, R9 ;  /* 0x0000541008217816 */ /* 0x000fe20000000009 */
[----:B------:R-:W-:Y:S01]  /*1a600*/  @!P1 IMAD.MOV.U32 R21, RZ, RZ, R7 ;  /* 0x000000ffff159224 */ /* 0x000fe200078e0007 */
[----:B------:R-:W-:Y:S01]  /*1a610*/  MOV R13, R25 ;  /* 0x00000019000d7202 */ /* 0x000fe20000000f00 */
[----:B------:R-:W-:-:S02]  /*1a620*/  IMAD.MOV.U32 R4, RZ, RZ, R30 ;  /* 0x000000ffff047224 */ /* 0x000fc400078e001e */
[----:B------:R-:W-:Y:S02]  /*1a630*/  IMAD.MOV.U32 R5, RZ, RZ, R31 ;  /* 0x000000ffff057224 */ /* 0x000fe400078e001f */
[----:B------:R-:W-:Y:S02]  /*1a640*/  IMAD.MOV.U32 R6, RZ, RZ, R20 ;  /* 0x000000ffff067224 */ /* 0x000fe400078e0014 */
[----:B------:R-:W-:Y:S01]  /*1a650*/  IMAD.MOV.U32 R7, RZ, RZ, R21 ;  /* 0x000000ffff077224 */ /* 0x000fe200078e0015 */
[----:B------:R-:W-:Y:S01]  /*1a660*/  PRMT R45, R5, 0x7610, R45 ;  /* 0x00007610052d7816 */ /* 0x000fe2000000002d */
[----:B------:R-:W-:Y:S01]  /*1a670*/  IMAD.MOV.U32 R0, RZ, RZ, R14 ;  /* 0x000000ffff007224 */ /* 0x000fe200078e000e */
[----:B------:R-:W-:-:S07]  /*1a680*/  PRMT R56, R4, 0x5410, R6 ;  /* 0x0000541004387816 */ /* 0x000fce0000000006 */
[----:B------:R-:W-:Y:S05]  /*1a690*/  WARPSYNC.COLLECTIVE R15, `(.L_x_14723) ;  /* 0x000000000f087348 */ /* 0x000fea0003c00000 */
[----:B------:R0:W1:Y:S02]  /*1a6a0*/  SHFL.IDX P6, R14, R13, R12, R11 ;  /* 0x0000000c0d0e7389 */ /* 0x00006400000c000b */
[----:B01----:R-:W-:Y:S01]  /*1a6b0*/  ENDCOLLECTIVE ;  /* 0x000000000000791b */ /* 0x003fe20003800000 */
.L_x_14723:
[----:B------:R-:W-:Y:S02]  /*1a6c0*/  PRMT R42, R42, 0x5410, R7 ;  /* 0x000054102a2a7816 */ /* 0x000fe40000000007 */
[----:B------:R-:W-:Y:S01]  /*1a6d0*/  CS2R R4, SRZ ;  /* 0x0000000000047805 */ /* 0x000fe2000001ff00 */
[----:B------:R-:W-:Y:S02]  /*1a6e0*/  IMAD.MOV.U32 R13, RZ, RZ, R24 ;  /* 0x000000ffff0d7224 */ /* 0x000fe400078e0018 */
[----:B------:R-:W-:-:S07]  /*1a6f0*/  IMAD.MOV.U32 R3, RZ, RZ, R14 ;  /* 0x000000ffff037224 */ /* 0x000fce00078e000e */
[----:B------:R-:W-:Y:S05]  /*1a700*/  WARPSYNC.COLLECTIVE R15, `(.L_x_14724) ;  /* 0x000000000f087348 */ /* 0x000fea0003c00000 */
[----:B------:R0:W1:Y:S02]  /*1a710*/  SHFL.IDX P6, R14, R13, R12, R11 ;  /* 0x0000000c0d0e7389 */ /* 0x00006400000c000b */
[----:B01----:R-:W-:Y:S01]  /*1a720*/  ENDCOLLECTIVE ;  /* 0x000000000000791b */ /* 0x003fe20003800000 */
.L_x_14724:
[----:B------:R-:W-:Y:S02]  /*1a730*/  IMAD.MOV.U32 R13, RZ, RZ, R27 ;  /* 0x000000ffff0d7224 */ /* 0x000fe400078e001b */
[----:B------:R-:W-:-:S07]  /*1a740*/  IMAD.MOV.U32 R24, RZ, RZ, R14 ;  /* 0x000000ffff187224 */ /* 0x000fce00078e000e */
[----:B------:R-:W-:Y:S05]  /*1a750*/  WARPSYNC.COLLECTIVE R15, `(.L_x_14725) ;  /* 0x000000000f087348 */ /* 0x000fea0003c00000 */
[----:B------:R0:W1:Y:S02]  /*1a760*/  SHFL.IDX P6, R14, R13, R12, R11 ;  /* 0x0000000c0d0e7389 */ /* 0x00006400000c000b */
[----:B01----:R-:W-:Y:S01]  /*1a770*/  ENDCOLLECTIVE ;  /* 0x000000000000791b */ /* 0x003fe20003800000 */
.L_x_14725:
[----:B------:R-:W-:Y:S05]  /*1a780*/  BRA `(.L_x_14726) ;  /* 0xfffffed400ac7947 */ /* 0x000fea000383ffff */
.L_x_14503:
[----:B0-----:R0:W1:Y:S02]  /*1a790*/  SYNCS.PHASECHK.TRANS64.TRYWAIT P1, [R2+URZ+0x16800], R13 ;  /* 0x0168000d020075a7 */ /* 0x001064000802017f */
[----:B-1----:R-:W-:Y:S05]  /*1a7a0*/  @!P1 NANOSLEEP.SYNCS 0x989680 ;  /* 0x009896800000995d */ /* 0x002fea0003900000 */
[----:B------:R-:W1:Y:S02]  /*1a7b0*/  @!P1 SYNCS.PHASECHK.TRANS64 P1, [R2+URZ+0x16800], R13 ;  /* 0x0168000d020095a7 */ /* 0x000e64000802007f */
[----:B-1----:R-:W-:Y:S05]  /*1a7c0*/  @!P1 BRA `(.L_x_14503) ;  /* 0xfffffffc00f09947 */ /* 0x002fea000383ffff */
[----:B------:R-:W-:Y:S05]  /*1a7d0*/  BRA `(.L_x_14727) ;  /* 0xfffffed8004c7947 */ /* 0x000fea000383ffff */
.L_x_14509:
[----:B-1----:R1:W2:Y:S02]  /*1a7e0*/  SYNCS.PHASECHK.TRANS64.TRYWAIT P2, [R10+URZ+0x16830], R3 ;  /* 0x016830030a0075a7 */ /* 0x0022a4000804017f */
[----:B--2---:R-:W-:Y:S05]  /*1a7f0*/  @!P2 NANOSLEEP.SYNCS 0x989680 ;  /* 0x009896800000a95d */ /* 0x004fea0003900000 */
[----:B------:R-:W2:Y:S02]  /*1a800*/  @!P2 SYNCS.PHASECHK.TRANS64 P2, [R10+URZ+0x16830], R3 ;  /* 0x016830030a00a5a7 */ /* 0x000ea4000804007f */
[----:B--2---:R-:W-:Y:S05]  /*1a810*/  @!P2 BRA `(.L_x_14509) ;  /* 0xfffffffc00f0a947 */ /* 0x004fea000383ffff */
[----:B------:R-:W-:Y:S05]  /*1a820*/  BRA `(.L_x_14508) ;  /* 0xfffffee400c87947 */ /* 0x000fea000383ffff */
.L_x_14515:
[----:B-1----:R1:W2:Y:S02]  /*1a830*/  SYNCS.PHASECHK.TRANS64.TRYWAIT P4, [R0+URZ+0x16830], R3 ;  /* 0x01683003000075a7 */ /* 0x0022a4000808017f */
[----:B--2---:R-:W-:Y:S05]  /*1a840*/  @!P4 NANOSLEEP.SYNCS 0x989680 ;  /* 0x009896800000c95d */ /* 0x004fea0003900000 */
[----:B------:R-:W2:Y:S02]  /*1a850*/  @!P4 SYNCS.PHASECHK.TRANS64 P4, [R0+URZ+0x16830], R3 ;  /* 0x016830030000c5a7 */ /* 0x000ea4000808007f */
[----:B--2---:R-:W-:Y:S05]  /*1a860*/  @!P4 BRA `(.L_x_14515) ;  /* 0xfffffffc00f0c947 */ /* 0x004fea000383ffff */
[----:B------:R-:W-:Y:S05]  /*1a870*/  BRA `(.L_x_14514) ;  /* 0xffffff08007c7947 */ /* 0x000fea000383ffff */
.L_x_14519:
[----:B-1----:R1:W2:Y:S02]  /*1a880*/  SYNCS.PHASECHK.TRANS64.TRYWAIT P3, [R3+URZ+0x16850], R0 ;  /* 0x01685000030075a7 */ /* 0x0022a4000806017f */
[----:B--2---:R-:W-:Y:S05]  /*1a890*/  @!P3 NANOSLEEP.SYNCS 0x989680 ;  /* 0x009896800000b95d */ /* 0x004fea0003900000 */
[----:B------:R-:W2:Y:S02]  /*1a8a0*/  @!P3 SYNCS.PHASECHK.TRANS64 P3, [R3+URZ+0x16850], R0 ;  /* 0x016850000300b5a7 */ /* 0x000ea4000806007f */
[----:B--2---:R-:W-:Y:S05]  /*1a8b0*/  @!P3 BRA `(.L_x_14519) ;  /* 0xfffffffc00f0b947 */ /* 0x004fea000383ffff */
[----:B------:R-:W-:Y:S05]  /*1a8c0*/  BRA `(.L_x_14516) ;  /* 0xffffff0c00507947 */ /* 0x000fea000383ffff */
.L_x_14526:
[----:B-1----:R1:W2:Y:S02]  /*1a8d0*/  SYNCS.PHASECHK.TRANS64.TRYWAIT P3, [R0+URZ+0x16830], R3 ;  /* 0x01683003000075a7 */ /* 0x0022a4000806017f */
[----:B--2---:R-:W-:Y:S05]  /*1a8e0*/  @!P3 NANOSLEEP.SYNCS 0x989680 ;  /* 0x009896800000b95d */ /* 0x004fea0003900000 */
[----:B------:R-:W2:Y:S02]  /*1a8f0*/  @!P3 SYNCS.PHASECHK.TRANS64 P3, [R0+URZ+0x16830], R3 ;  /* 0x016830030000b5a7 */ /* 0x000ea4000806007f */
[----:B--2---:R-:W-:Y:S05]  /*1a900*/  @!P3 BRA `(.L_x_14526) ;  /* 0xfffffffc00f0b947 */ /* 0x004fea000383ffff */
[----:B------:R-:W-:Y:S05]  /*1a910*/  BRA `(.L_x_14525) ;  /* 0xffffff3000947947 */ /* 0x000fea000383ffff */
.L_x_14530:
[----:B-1----:R1:W2:Y:S02]  /*1a920*/  SYNCS.PHASECHK.TRANS64.TRYWAIT P2, [R3+URZ+0x16850], R0 ;  /* 0x01685000030075a7 */ /* 0x0022a4000804017f */
[----:B--2---:R-:W-:Y:S05]  /*1a930*/  @!P2 NANOSLEEP.SYNCS 0x989680 ;  /* 0x009896800000a95d */ /* 0x004fea0003900000 */
[----:B------:R-:W2:Y:S02]  /*1a940*/  @!P2 SYNCS.PHASECHK.TRANS64 P2, [R3+URZ+0x16850], R0 ;  /* 0x016850000300a5a7 */ /* 0x000ea4000804007f */
[----:B--2---:R-:W-:Y:S05]  /*1a950*/  @!P2 BRA `(.L_x_14530) ;  /* 0xfffffffc00f0a947 */ /* 0x004fea000383ffff */
[----:B------:R-:W-:Y:S05]  /*1a960*/  BRA `(.L_x_14527) ;  /* 0xffffff3400687947 */ /* 0x000fea000383ffff */
.L_x_14535:
[----:B-1----:R1:W2:Y:S02]  /*1a970*/  SYNCS.PHASECHK.TRANS64.TRYWAIT P0, [R13+URZ+0x16850], R6 ;  /* 0x016850060d0075a7 */ /* 0x0022a4000800017f */
[----:B--2---:R-:W-:Y:S05]  /*1a980*/  @!P0 NANOSLEEP.SYNCS 0x989680 ;  /* 0x009896800000895d */ /* 0x004fea0003900000 */
[----:B------:R-:W2:Y:S02]  /*1a990*/  @!P0 SYNCS.PHASECHK.TRANS64 P0, [R13+URZ+0x16850], R6 ;  /* 0x016850060d0085a7 */ /* 0x000ea4000800007f */
[----:B--2---:R-:W-:Y:S05]  /*1a9a0*/  @!P0 BRA `(.L_x_14535) ;  /* 0xfffffffc00f08947 */ /* 0x004fea000383ffff */
[----:B------:R-:W-:Y:S05]  /*1a9b0*/  BRA `(.L_x_14534) ;  /* 0xffffff50001c7947 */ /* 0x000fea000383ffff */
.L_x_14540:
[----:B------:R-:W-:Y:S01]  /*1a9c0*/  IMAD.MOV.U32 R13, RZ, RZ, R41 ;  /* 0x000000ffff0d7224 */ /* 0x000fe200078e0029 */
[----:B------:R-:W-:Y:S01]  /*1a9d0*/  MOV R15, 0xffffffff ;  /* 0xffffffff000f7802 */ /* 0x000fe20000000f00 */
[----:B------:R-:W-:Y:S01]  /*1a9e0*/  IMAD.MOV.U32 R12, RZ, RZ, RZ ;  /* 0x000000ffff0c7224 */ /* 0x000fe200078e00ff */
[----:B------:R-:W-:Y:S01]  /*1a9f0*/  IADD3 R42, R45, R51, RZ ;  /* 0x000000332d2a7210 */ /* 0x000fe20007ffe0ff */
[----:B------:R-:W-:-:S04]  /*1aa00*/  IMAD.MOV.U32 R11, RZ, RZ, 0x181f ;  /* 0x0000181fff0b7424 */ /* 0x000fc800078e00ff */
[----:B------:R-:W-:-:S07]  /*1aa10*/  VIADD R20, R42, 0x30 ;  /* 0x000000302a147836 */ /* 0x000fce0000000000 */
[----:B0----5:R-:W-:Y:S05]  /*1aa20*/  WARPSYNC.COLLECTIVE R15, `(.L_x_14728) ;  /* 0x000000000f087348 */ /* 0x021fea0003c00000 */
[----:B------:R1:W2:Y:S02]  /*1aa30*/  SHFL.IDX P6, R14, R13, R12, R11 ;  /* 0x0000000c0d0e7389 */ /* 0x0002a400000c000b */
[----:B012--5:R-:W-:Y:S01]  /*1aa40*/  ENDCOLLECTIVE ;  /* 0x000000000000791b */ /* 0x027fe20003800000 */
.L_x_14728:
[----:B------:R-:W-:Y:S02]  /*1aa50*/  IMAD.MOV.U32 R13, RZ, RZ, R40 ;  /* 0x000000ffff0d7224 */ /* 0x000fe400078e0028 */
[----:B------:R-:W-:-:S07]  /*1aa60*/  IMAD.MOV.U32 R0, RZ, RZ, R14 ;  /* 0x000000ffff007224 */ /* 0x000fce00078e000e */
[----:B------:R-:W-:Y:S05]  /*1aa70*/  WARPSYNC.COLLECTIVE R15, `(.L_x_14729) ;  /* 0x000000000f087348 */ /* 0x000fea0003c00000 */
[----:B------:R0:W1:Y:S02]  /*1aa80*/  SHFL.IDX P6, R14, R13, R12, R11 ;  /* 0x0000000c0d0e7389 */ /* 0x00006400000c000b */
[----:B01----:R-:W-:Y:S01]  /*1aa90*/  ENDCOLLECTIVE ;  /* 0x000000000000791b */ /* 0x003fe20003800000 */
.L_x_14729:
        /* <DEDUP_REMOVED lines=12> */
.L_x_14730:
[----:B------:R-:W-:-:S04]  /*1ab60*/  @!P3 LEA R28, P5, R44, R3, 0x1 ;  /* 0x000000032c1cb211 */ /* 0x000fc800078a08ff */
[----:B------:R-:W-:Y:S01]  /*1ab70*/  @!P3 LEA.HI.X R3, R44, R0, R43, 0x1, P5 ;  /* 0x000000002c03b211 */ /* 0x000fe200028f0c2b */
[----:B------:R-:W-:Y:S02]  /*1ab80*/  IMAD.MOV.U32 R13, RZ, RZ, R40 ;  /* 0x000000ffff0d7224 */ /* 0x000fe400078e0028 */
[----:B------:R-:W-:-:S07]  /*1ab90*/  IMAD.MOV.U32 R8, RZ, RZ, R14 ;  /* 0x000000ffff087224 */ /* 0x000fce00078e000e */
[----:B------:R-:W-:Y:S05]  /*1aba0*/  WARPSYNC.COLLECTIVE R15, `(.L_x_14731) ;  /* 0x000000000f087348 */ /* 0x000fea0003c00000 */
[----:B------:R0:W1:Y:S02]  /*1abb0*/  SHFL.IDX P6, R14, R13, R12, R11 ;  /* 0x0000000c0d0e7389 */ /* 0x00006400000c000b */
[----:B01----:R-:W-:Y:S01]  /*1abc0*/  ENDCOLLECTIVE ;  /* 0x000000000000791b */ /* 0x003fe20003800000 */
.L_x_14731:
[----:B------:R-:W-:Y:S02]  /*1abd0*/  IMAD.MOV.U32 R13, RZ, RZ, R41 ;  /* 0x000000ffff0d7224 */ /* 0x000fe400078e0029 */
[----:B------:R-:W-:Y:S02]  /*1abe0*/  IMAD.MOV.U32 R12, RZ, RZ, 0x2 ;  /* 0x00000002ff0c7424 */ /* 0x000fe400078e00ff */
[----:B------:R-:W-:-:S07]  /*1abf0*/  IMAD.MOV.U32 R9, RZ, RZ, R14 ;  /* 0x000000ffff097224 */ /* 0x000fce00078e000e */
[----:B------:R-:W-:Y:S05]  /*1ac00*/  WARPSYNC.COLLECTIVE R15, `(.L_x_14732) ;  /* 0x000000000f087348 */ /* 0x000fea0003c00000 */
[----:B------:R0:W1:Y:S02]  /*1ac10*/  SHFL.IDX P6, R14, R13, R12, R11 ;  /* 0x0000000c0d0e7389 */ /* 0x00006400000c000b */
[----:B01----:R-:W-:Y:S01]  /*1ac20*/  ENDCOLLECTIVE ;  /* 0x000000000000791b */ /* 0x003fe20003800000 */
.L_x_14732:
[----:B------:R-:W-:Y:S01]  /*1ac30*/  @!P4 LEA R20, P1, R44, R9, 0x1 ;  /* 0x000000092c14c211 */ /* 0x000fe200078208ff */
[----:B------:R-:W-:-:S03]  /*1ac40*/  @!P3 IMAD.MOV.U32 R9, RZ, RZ, R3 ;  /* 0x000000ffff09b224 */ /* 0x000fc600078e0003 */
[----:B------:R-:W-:Y:S01]  /*1ac50*/  @!P4 LEA.HI.X R21, R44, R8, R43, 0x1, P1 ;  /* 0x000000082c15c211 */ /* 0x000fe200008f0c2b */
[----:B------:R-:W-:-:S05]  /*1ac60*/  @!P3 IMAD.MOV.U32 R8, RZ, RZ, R28 ;  /* 0x000000ffff08b224 */ /* 0x000fca00078e001c */
[----:B------:R0:W-:Y:S01]  /*1ac70*/  @!P3 ST.E.128 desc[UR40][R8.64], R4 ;  /* 0x000000040800b985 */ /* 0x0001e2000c101d28 */
[----:B------:R-:W-:-:S03]  /*1ac80*/  IMAD.MOV.U32 R13, RZ, RZ, R40 ;  /* 0x000000ffff0d7224 */ /* 0x000fc600078e0028 */
[----:B------:R0:W-:Y:S01]  /*1ac90*/  @!P4 ST.E.128 desc[UR40][R20.64], R24 ;  /* 0x000000181400c985 */ /* 0x0001e2000c101d28 */
[----:B------:R-:W-:-:S07]  /*1aca0*/  IMAD.MOV.U32 R10, RZ, RZ, R14 ;  /* 0x000000ffff0a7224 */ /* 0x000fce00078e000e */
[----:B0-----:R-:W-:Y:S05]  /*1acb0*/  WARPSYNC.COLLECTIVE R15, `(.L_x_14733) ;  /* 0x000000000f087348 */ /* 0x001fea0003c00000 */
[----:B------:R1:W2:Y:S02]  /*1acc0*/  SHFL.IDX P6, R14, R13, R12, R11 ;  /* 0x0000000c0d0e7389 */ /* 0x0002a400000c000b */
[----:B012---:R-:W-:Y:S01]  /*1acd0*/  ENDCOLLECTIVE ;  /* 0x000000000000791b */ /* 0x007fe20003800000 */
.L_x_14733:
[----:B------:R-:W-:Y:S01]  /*1ace0*/  MOV R13, R41 ;  /* 0x00000029000d7202 */ /* 0x000fe20000000f00 */
[----:B------:R-:W-:Y:S01]  /*1acf0*/  IMAD.MOV.U32 R12, RZ, RZ, 0x3 ;  /* 0x00000003ff0c7424 */ /* 0x000fe200078e00ff */
[----:B------:R-:W-:-:S13]  /*1ad00*/  @!P2 LEA R45, P5, R44, R14, 0x1 ;  /* 0x0000000e2c2da211 */ /* 0x000fda00078a08ff */
[----:B------:R-:W-:Y:S05]  /*1ad10*/  WARPSYNC.COLLECTIVE R15, `(.L_x_14734) ;  /* 0x000000000f087348 */ /* 0x000fea0003c00000 */
[----:B------:R0:W1:Y:S02]  /*1ad20*/  SHFL.IDX P6, R14, R13, R12, R11 ;  /* 0x0000000c0d0e7389 */ /* 0x00006400000c000b */
[----:B01----:R-:W-:Y:S01]  /*1ad30*/  ENDCOLLECTIVE ;  /* 0x000000000000791b */ /* 0x003fe20003800000 */
.L_x_14734:
        /* <DEDUP_REMOVED lines=9> */
.L_x_14735:
[----:B------:R-:W-:Y:S05]  /*1add0*/  BRA `(.L_x_14736) ;  /* 0xffffff6400507947 */ /* 0x000fea000383ffff */
.L_x_14542:
[----:B------:R-:W-:Y:S01]  /*1ade0*/  IMAD.MOV.U32 R13, RZ, RZ, R4 ;  /* 0x000000ffff0d7224 */ /* 0x000fe200078e0004 */
[----:B------:R-:W-:Y:S01]  /*1adf0*/  MOV R15, 0xffffffff ;  /* 0xffffffff000f7802 */ /* 0x000fe20000000f00 */
[----:B------:R-:W-:Y:S02]  /*1ae00*/  IMAD.MOV.U32 R12, RZ, RZ, RZ ;  /* 0x000000ffff0c7224 */ /* 0x000fe400078e00ff */
[----:B------:R-:W-:-:S07]  /*1ae10*/  IMAD.MOV.U32 R11, RZ, RZ, 0x1c1f ;  /* 0x00001c1fff0b7424 */ /* 0x000fce00078e00ff */
[----:B------:R-:W-:Y:S05]  /*1ae20*/  WARPSYNC.COLLECTIVE R15, `(.L_x_14737) ;  /* 0x000000000f087348 */ /* 0x000fea0003c00000 */
[----:B------:R0:W1:Y:S02]  /*1ae30*/  SHFL.IDX P6, R14, R13, R12, R11 ;  /* 0x0000000c0d0e7389 */ /* 0x00006400000c000b */
[----:B01----:R-:W-:Y:S01]  /*1ae40*/  ENDCOLLECTIVE ;  /* 0x000000000000791b */ /* 0x003fe20003800000 */
.L_x_14737:
[----:B------:R-:W-:Y:S02]  /*1ae50*/  IMAD.MOV.U32 R13, RZ, RZ, R0 ;  /* 0x000000ffff0d7224 */ /* 0x000fe400078e0000 */
[----:B------:R-:W-:-:S07]  /*1ae60*/  IMAD.MOV.U32 R3, RZ, RZ, R14 ;  /* 0x000000ffff037224 */ /* 0x000fce00078e000e */
[----:B------:R-:W-:Y:S05]  /*1ae70*/  WARPSYNC.COLLECTIVE R15, `(.L_x_14738) ;  /* 0x000000000f087348 */ /* 0x000fea0003c00000 */
[----:B------:R0:W1:Y:S02]  /*1ae80*/  SHFL.IDX P6, R14, R13, R12, R11 ;  /* 0x0000000c0d0e7389 */ /* 0x00006400000c000b */
[----:B01----:R-:W-:Y:S01]  /*1ae90*/  ENDCOLLECTIVE ;  /* 0x000000000000791b */ /* 0x003fe20003800000 */
.L_x_14738:
[----:B------:R-:W-:Y:S05]  /*1aea0*/  BRA `(.L_x_14739) ;  /* 0xffffff68002c7947 */ /* 0x000fea000383ffff */
.L_x_14545:
        /* <DEDUP_REMOVED lines=8> */
.L_x_14741:
[----:B------:R-:W-:Y:S05]  /*1af30*/  BSYNC B1 ;  /* 0x0000000000017941 */ /* 0x000fea0003800000 */
.L_x_14740:
        /* <DEDUP_REMOVED lines=8> */
.L_x_14742:
[----:B------:R-:W-:Y:S05]  /*1afc0*/  BRA `(.L_x_14743) ;  /* 0xffffff6800887947 */ /* 0x000fea000383ffff */
.L_x_14549:
        /* <DEDUP_REMOVED lines=9> */
.L_x_14744:
        /* <DEDUP_REMOVED lines=10> */
.L_x_14745:
[----:B------:R-:W-:Y:S02]  /*1b100*/  IMAD.MOV.U32 R13, RZ, RZ, R20 ;  /* 0x000000ffff0d7224 */ /* 0x000fe400078e0014 */
[----:B------:R-:W-:Y:S01]  /*1b110*/  IMAD.MOV.U32 R12, RZ, RZ, 0x1 ;  /* 0x00000001ff0c7424 */ /* 0x000fe200078e00ff */
[----:B------:R-:W-:-:S07]  /*1b120*/  MOV R3, R14 ;  /* 0x0000000e00037202 */ /* 0x000fce0000000f00 */
[----:B------:R-:W-:Y:S05]  /*1b130*/  WARPSYNC.COLLECTIVE R15, `(.L_x_14746) ;  /* 0x000000000f087348 */ /* 0x000fea0003c00000 */
[----:B------:R0:W1:Y:S02]  /*1b140*/  SHFL.IDX P6, R14, R13, R12, R11 ;  /* 0x0000000c0d0e7389 */ /* 0x00006400000c000b */
[----:B01----:R-:W-:Y:S01]  /*1b150*/  ENDCOLLECTIVE ;  /* 0x000000000000791b */ /* 0x003fe20003800000 */
.L_x_14746:
[----:B------:R-:W-:-:S04]  /*1b160*/  @!P3 LEA R10, P5, R44, R3, 0x1 ;  /* 0x000000032c0ab211 */ /* 0x000fc800078a08ff */
[----:B------:R-:W-:Y:S01]  /*1b170*/  @!P3 LEA.HI.X R3, R44, R0, R43, 0x1, P5 ;  /* 0x000000002c03b211 */ /* 0x000fe200028f0c2b */
[----:B------:R-:W-:Y:S02]  /*1b180*/  IMAD.MOV.U32 R13, RZ, RZ, R7 ;  /* 0x000000ffff0d7224 */ /* 0x000fe400078e0007 */
[----:B------:R-:W-:-:S07]  /*1b190*/  IMAD.MOV.U32 R4, RZ, RZ, R14 ;  /* 0x000000ffff047224 */ /* 0x000fce00078e000e */
[----:B------:R-:W-:Y:S05]  /*1b1a0*/  WARPSYNC.COLLECTIVE R15, `(.L_x_14747) ;  /* 0x000000000f087348 */ /* 0x000fea0003c00000 */
[----:B------:R0:W1:Y:S02]  /*1b1b0*/  SHFL.IDX P6, R14, R13, R12, R11 ;  /* 0x0000000c0d0e7389 */ /* 0x00006400000c000b */
[----:B01----:R-:W-:Y:S01]  /*1b1c0*/  ENDCOLLECTIVE ;  /* 0x000000000000791b */ /* 0x003fe20003800000 */
.L_x_14747:
[----:B------:R-:W-:Y:S02]  /*1b1d0*/  IMAD.MOV.U32 R13, RZ, RZ, R20 ;  /* 0x000000ffff0d7224 */ /* 0x000fe400078e0014 */
[----:B------:R-:W-:Y:S02]  /*1b1e0*/  IMAD.MOV.U32 R12, RZ, RZ, 0x2 ;  /* 0x00000002ff0c7424 */ /* 0x000fe400078e00ff */
[----:B------:R-:W-:-:S07]  /*1b1f0*/  IMAD.MOV.U32 R5, RZ, RZ, R14 ;  /* 0x000000ffff057224 */ /* 0x000fce00078e000e */
[----:B------:R-:W-:Y:S05]  /*1b200*/  WARPSYNC.COLLECTIVE R15, `(.L_x_14748) ;  /* 0x000000000f087348 */ /* 0x000fea0003c00000 */
[----:B------:R0:W1:Y:S02]  /*1b210*/  SHFL.IDX P6, R14, R13, R12, R11 ;  /* 0x0000000c0d0e7389 */ /* 0x00006400000c000b */
[----:B01----:R-:W-:Y:S01]  /*1b220*/  ENDCOLLECTIVE ;  /* 0x000000000000791b */ /* 0x003fe20003800000 */
.L_x_14748:
[----:B------:R-:W-:-:S04]  /*1b230*/  @!P4 LEA R8, P1, R44, R5, 0x1 ;  /* 0x000000052c08c211 */ /* 0x000fc800078208ff */
[----:B------:R-:W-:Y:S01]  /*1b240*/  @!P4 LEA.HI.X R9, R44, R4, R43, 0x1, P1 ;  /* 0x000000042c09c211 */ /* 0x000fe200008f0c2b */
[----:B------:R-:W-:Y:S01]  /*1b250*/  IMAD.MOV.U32 R13, RZ, RZ, R7 ;  /* 0x000000ffff0d7224 */ /* 0x000fe200078e0007 */
[----:B------:R-:W-:-:S07]  /*1b260*/  MOV R6, R14 ;  /* 0x0000000e00067202 */ /* 0x000fce0000000f00 */
[----:B------:R-:W-:Y:S05]  /*1b270*/  WARPSYNC.COLLECTIVE R15, `(.L_x_14749) ;  /* 0x000000000f087348 */ /* 0x000fea0003c00000 */
[----:B------:R0:W1:Y:S02]  /*1b280*/  SHFL.IDX P6, R14, R13, R12, R11 ;  /* 0x0000000c0d0e7389 */ /* 0x00006400000c000b */
[----:B01----:R-:W-:Y:S01]  /*1b290*/  ENDCOLLECTIVE ;  /* 0x000000000000791b */ /* 0x003fe20003800000 */
.L_x_14749:
[----:B------:R-:W-:Y:S02]  /*1b2a0*/  @!P3 IMAD.MOV.U32 R11, RZ, RZ, R3 ;  /* 0x000000ffff0bb224 */ /* 0x000fe400078e0003 */
[----:B------:R-:W-:Y:S02]  /*1b2b0*/  IMAD.MOV.U32 R13, RZ, RZ, R20 ;  /* 0x000000ffff0d7224 */ /* 0x000fe400078e0014 */
[----:B------:R-:W-:Y:S01]  /*1b2c0*/  IMAD.MOV.U32 R12, RZ, RZ, 0x3 ;  /* 0x00000003ff0c7424 */ /* 0x000fe200078e00ff */
[----:B------:R0:W-:Y:S04]  /*1b2d0*/  @!P3 ST.E.128 desc[UR40][R10.64], RZ ;  /* 0x000000ff0a00b985 */ /* 0x0001e8000c101d28 */
[----:B------:R1:W-:Y:S01]  /*1b2e0*/  @!P4 ST.E.128 desc[UR40][R8.64], RZ ;  /* 0x000000ff0800c985 */ /* 0x0003e2000c101d28 */
[----:B------:R-:W-:-:S04]  /*1b2f0*/  @!P2 LEA R25, P5, R44, R14, 0x1 ;  /* 0x0000000e2c19a211 */ /* 0x000fc800078a08ff */
[----:B------:R-:W-:Y:S01]  /*1b300*/  @!P2 LEA.HI.X R5, R44, R6, R43, 0x1, P5 ;  /* 0x000000062c05a211 */ /* 0x000fe200028f0c2b */
[----:B0-----:R-:W-:Y:S02]  /*1b310*/  IMAD.MOV.U32 R11, RZ, RZ, 0x181f ;  /* 0x0000181fff0b7424 */ /* 0x001fe400078e00ff */
[----:B------:R-:W-:-:S07]  /*1b320*/  @!P2 IMAD.MOV.U32 R4, RZ, RZ, R25 ;  /* 0x000000ffff04a224 */ /* 0x000fce00078e0019 */
[----:B-1----:R-:W-:Y:S05]  /*1b330*/  WARPSYNC.COLLECTIVE R15, `(.L_x_14750) ;  /* 0x000000000f087348 */ /* 0x002fea0003c00000 */
[----:B------:R0:W2:Y:S02]  /*1b340*/  SHFL.IDX P6, R14, R13, R12, R11 ;  /* 0x0000000c0d0e7389 */ /* 0x0000a400000c000b */
[----:B012---:R-:W-:Y:S01]  /*1b350*/  ENDCOLLECTIVE ;  /* 0x000000000000791b */ /* 0x007fe20003800000 */
.L_x_14750:
[----:B------:R0:W-:Y:S01]  /*1b360*/  @!P2 ST.E.128 desc[UR40][R4.64], RZ ;  /* 0x000000ff0400a985 */ /* 0x0001e2000c101d28 */
[----:B------:R-:W-:Y:S01]  /*1b370*/  MOV R13, R7 ;  /* 0x00000007000d7202 */ /* 0x000fe20000000f00 */
[----:B------:R-:W-:-:S07]  /*1b380*/  IMAD.MOV.U32 R0, RZ, RZ, R14 ;  /* 0x000000ffff007224 */ /* 0x000fce00078e000e */
[----:B0-----:R-:W-:Y:S05]  /*1b390*/  WARPSYNC.COLLECTIVE R15, `(.L_x_14751) ;  /* 0x000000000f087348 */ /* 0x001fea0003c00000 */
[----:B------:R1:W2:Y:S02]  /*1b3a0*/  SHFL.IDX P6, R14, R13, R12, R11 ;  /* 0x0000000c0d0e7389 */ /* 0x0002a400000c000b */
[----:B012---:R-:W-:Y:S01]  /*1b3b0*/  ENDCOLLECTIVE ;  /* 0x000000000000791b */ /* 0x007fe20003800000 */
.L_x_14751:
[----:B------:R-:W-:Y:S05]  /*1b3c0*/  BRA `(.L_x_14752) ;  /* 0xffffff7000907947 */ /* 0x000fea000383ffff */
.L_x_14568:
        /* <DEDUP_REMOVED lines=11> */
.L_x_14754:
[----:B------:R-:W-:Y:S05]  /*1b480*/  BSYNC B1 ;  /* 0x0000000000017941 */ /* 0x000fea0003800000 */
.L_x_14753:
[----:B------:R-:W-:Y:S05]  /*1b490*/  BRA `(.L_x_14755) ;  /* 0xffffff8c006c7947 */ /* 0x000fea000383ffff */
.L_x_14570:
[----:B------:R-:W-:Y:S01]  /*1b4a0*/  BSSY B1, `(.L_x_14756) ;  /* 0x0000006000017945 */ /* 0x000fe20003800000 */
[----:B------:R-:W-:-:S07]  /*1b4b0*/  IMAD.MOV.U32 R15, RZ, RZ, -0x1 ;  /* 0xffffffffff0f7424 */ /* 0x000fce00078e00ff */
[----:B01----:R-:W-:Y:S05]  /*1b4c0*/  WARPSYNC.COLLECTIVE R15, `(.L_x_14757) ;  /* 0x000000000f0c7348 */ /* 0x003fea0003c00000 */
[----:B------:R-:W-:Y:S02]  /*1b4d0*/  ELECT P6, UR62, PT ;  /* 0x00000000003e782f */ /* 0x000fe400038c0000 */
[----:B------:R-:W-:Y:S01]  /*1b4e0*/  MOV R14, UR62 ;  /* 0x0000003e000e7c02 */ /* 0x000fe20008000f00 */
[----:B01----:R-:W-:Y:S10]  /*1b4f0*/  ENDCOLLECTIVE ;  /* 0x000000000000791b */ /* 0x003ff40003800000 */
.L_x_14757:
[----:B------:R-:W-:Y:S05]  /*1b500*/  BSYNC B1 ;  /* 0x0000000000017941 */ /* 0x000fea0003800000 */
.L_x_14756:
[----:B------:R-:W-:Y:S05]  /*1b510*/  BRA `(.L_x_14569) ;  /* 0xffffff8c00647947 */ /* 0x000fea000383ffff */
.L_x_14572:
[----:B0-----:R0:W2:Y:S02]  /*1b520*/  SYNCS.PHASECHK.TRANS64.TRYWAIT P0, [R16+URZ+0x16820], R6 ;  /* 0x01682006100075a7 */ /* 0x0010a4000800017f */
[----:B--2---:R-:W-:Y:S05]  /*1b530*/  @!P0 NANOSLEEP.SYNCS 0x989680 ;  /* 0x009896800000895d */ /* 0x004fea0003900000 */
[----:B------:R-:W2:Y:S02]  /*1b540*/  @!P0 SYNCS.PHASECHK.TRANS64 P0, [R16+URZ+0x16820], R6 ;  /* 0x01682006100085a7 */ /* 0x000ea4000800007f */
[----:B--2---:R-:W-:Y:S05]  /*1b550*/  @!P0 BRA `(.L_x_14572) ;  /* 0xfffffffc00f08947 */ /* 0x004fea000383ffff */
[----:B------:R-:W-:Y:S05]  /*1b560*/  BRA `(.L_x_14758) ;  /* 0xffffff8c00747947 */ /* 0x000fea000383ffff */
.L_x_14576:
[----:B0-----:R0:W2:Y:S02]  /*1b570*/  SYNCS.PHASECHK.TRANS64.TRYWAIT P0, [R6+URZ+0x168a0], R7 ;  /* 0x0168a007060075a7 */ /* 0x0010a4000800017f */
[----:B--2---:R-:W-:Y:S05]  /*1b580*/  @!P0 NANOSLEEP.SYNCS 0x989680 ;  /* 0x009896800000895d */ /* 0x004fea0003900000 */
[----:B------:R-:W2:Y:S02]  /*1b590*/  @!P0 SYNCS.PHASECHK.TRANS64 P0, [R6+URZ+0x168a0], R7 ;  /* 0x0168a007060085a7 */ /* 0x000ea4000800007f */
[----:B--2---:R-:W-:Y:S05]  /*1b5a0*/  @!P0 BRA `(.L_x_14576) ;  /* 0xfffffffc00f08947 */ /* 0x004fea000383ffff */
[----:B------:R-:W-:Y:S05]  /*1b5b0*/  BRA `(.L_x_14759) ;  /* 0xffffff8c00907947 */ /* 0x000fea000383ffff */
.L_x_14581:
[----:B-1----:R1:W2:Y:S02]  /*1b5c0*/  SYNCS.PHASECHK.TRANS64.TRYWAIT P0, [R6+URZ+0x168c0], R7 ;  /* 0x0168c007060075a7 */ /* 0x0022a4000800017f */
[----:B--2---:R-:W-:Y:S05]  /*1b5d0*/  @!P0 NANOSLEEP.SYNCS 0x989680 ;  /* 0x009896800000895d */ /* 0x004fea0003900000 */
[----:B------:R-:W2:Y:S02]  /*1b5e0*/  @!P0 SYNCS.PHASECHK.TRANS64 P0, [R6+URZ+0x168c0], R7 ;  /* 0x0168c007060085a7 */ /* 0x000ea4000800007f */
[----:B--2---:R-:W-:Y:S05]  /*1b5f0*/  @!P0 BRA `(.L_x_14581) ;  /* 0xfffffffc00f08947 */ /* 0x004fea000383ffff */
[----:B------:R-:W-:Y:S05]  /*1b600*/  BRA `(.L_x_14760) ;  /* 0xffffff9000107947 */ /* 0x000fea000383ffff */
.L_x_14588:
[----:B--2---:R2:W3:Y:S02]  /*1b610*/  SYNCS.PHASECHK.TRANS64.TRYWAIT P1, [R6+URZ+0x168a0], R7 ;  /* 0x0168a007060075a7 */ /* 0x0044e4000802017f */
[----:B---3--:R-:W-:Y:S05]  /*1b620*/  @!P1 NANOSLEEP.SYNCS 0x989680 ;  /* 0x009896800000995d */ /* 0x008fea0003900000 */
[----:B------:R-:W3:Y:S02]  /*1b630*/  @!P1 SYNCS.PHASECHK.TRANS64 P1, [R6+URZ+0x168a0], R7 ;  /* 0x0168a007060095a7 */ /* 0x000ee4000802007f */
[----:B---3--:R-:W-:Y:S05]  /*1b640*/  @!P1 BRA `(.L_x_14588) ;  /* 0xfffffffc00f09947 */ /* 0x008fea000383ffff */
[----:B------:R-:W-:Y:S05]  /*1b650*/  BRA `(.L_x_14761) ;  /* 0xffffff9000dc7947 */ /* 0x000fea000383ffff */
.L_x_14593:
[----:B0-----:R0:W1:Y:S02]  /*1b660*/  SYNCS.PHASECHK.TRANS64.TRYWAIT P1, [R6+URZ+0x168c0], R7 ;  /* 0x0168c007060075a7 */ /* 0x001064000802017f */
[----:B-1----:R-:W-:Y:S05]  /*1b670*/  @!P1 NANOSLEEP.SYNCS 0x989680 ;  /* 0x009896800000995d */ /* 0x002fea0003900000 */
[----:B------:R-:W1:Y:S02]  /*1b680*/  @!P1 SYNCS.PHASECHK.TRANS64 P1, [R6+URZ+0x168c0], R7 ;  /* 0x0168c007060095a7 */ /* 0x000e64000802007f */
[----:B-1----:R-:W-:Y:S05]  /*1b690*/  @!P1 BRA `(.L_x_14593) ;  /* 0xfffffffc00f09947 */ /* 0x002fea000383ffff */
[----:B------:R-:W-:Y:S05]  /*1b6a0*/  BRA `(.L_x_14762) ;  /* 0xffffff9400547947 */ /* 0x000fea000383ffff */
.L_x_14608:
[----:B------:R-:W4:Y:S01]  /*1b6b0*/  S2R R20, SR_TID.X ;  /* 0x0000000000147919 */ /* 0x000f220000002100 */
[----:B------:R-:W-:Y:S01]  /*1b6c0*/  BSSY B0, `(.L_x_14763) ;  /* 0x000000a000007945 */ /* 0x000fe20003800000 */
[----:B------:R-:W-:Y:S01]  /*1b6d0*/  IMAD.MOV.U32 R12, RZ, RZ, RZ ;  /* 0x000000ffff0c7224 */ /* 0x000fe200078e00ff */
[----:B-1----:R-:W-:Y:S01]  /*1b6e0*/  MOV R11, 0x1f ;  /* 0x0000001f000b7802 */ /* 0x002fe20000000f00 */
[----:B------:R-:W-:Y:S01]  /*1b6f0*/  IMAD.MOV.U32 R15, RZ, RZ, -0x1 ;  /* 0xffffffffff0f7424 */ /* 0x000fe200078e00ff */
[----:B----4-:R-:W-:-:S04]  /*1b700*/  SHF.R.U32.HI R20, RZ, 0x5, R20 ;  /* 0x00000005ff147819 */ /* 0x010fc80000011614 */
[----:B------:R-:W-:-:S05]  /*1b710*/  LOP3.LUT R20, R20, 0x3, RZ, 0xc0, !PT ;  /* 0x0000000314147812 */ /* 0x000fca00078ec0ff */
[----:B------:R-:W-:-:S07]  /*1b720*/  IMAD.MOV.U32 R13, RZ, RZ, R20 ;  /* 0x000000ffff0d7224 */ /* 0x000fce00078e0014 */
[----:B0-23--:R-:W-:Y:S05]  /*1b730*/  WARPSYNC.COLLECTIVE R15, `(.L_x_14764) ;  /* 0x000000000f087348 */ /* 0x00dfea0003c00000 */
[----:B------:R1:W4:Y:S02]  /*1b740*/  SHFL.IDX P6, R14, R13, R12, R11 ;  /* 0x0000000c0d0e7389 */ /* 0x00032400000c000b */
[----:B01234-:R-:W-:Y:S01]  /*1b750*/  ENDCOLLECTIVE ;  /* 0x000000000000791b */ /* 0x01ffe20003800000 */
.L_x_14764:
[----:B------:R-:W-:Y:S05]  /*1b760*/  BSYNC B0 ;  /* 0x0000000000007941 */ /* 0x000fea0003800000 */
.L_x_14763:
[----:B------:R-:W-:Y:S05]  /*1b770*/  BRA `(.L_x_14765) ;  /* 0xffffffa000347947 */ /* 0x000fea000383ffff */
.L_x_14610:
[----:B------:R-:W-:Y:S01]  /*1b780*/  BSSY B0, `(.L_x_14766) ;  /* 0x0000006000007945 */ /* 0x000fe20003800000 */
[----:B------:R-:W-:-:S07]  /*1b790*/  IMAD.MOV.U32 R15, RZ, RZ, -0x1 ;  /* 0xffffffffff0f7424 */ /* 0x000fce00078e00ff */
[----:B0123--:R-:W-:Y:S05]  /*1b7a0*/  WARPSYNC.COLLECTIVE R15, `(.L_x_14767) ;  /* 0x000000000f0c7348 */ /* 0x00ffea0003c00000 */
[----:B------:R-:W-:Y:S02]  /*1b7b0*/  ELECT P6, UR62, PT ;  /* 0x00000000003e782f */ /* 0x000fe400038c0000 */
[----:B------:R-:W-:Y:S01]  /*1b7c0*/  MOV R14, UR62 ;  /* 0x0000003e000e7c02 */ /* 0x000fe20008000f00 */
[----:B0123--:R-:W-:Y:S10]  /*1b7d0*/  ENDCOLLECTIVE ;  /* 0x000000000000791b */ /* 0x00fff40003800000 */
.L_x_14767:
[----:B------:R-:W-:Y:S05]  /*1b7e0*/  BSYNC B0 ;  /* 0x0000000000007941 */ /* 0x000fea0003800000 */
.L_x_14766:
[----:B------:R-:W-:Y:S05]  /*1b7f0*/  BRA `(.L_x_14768) ;  /* 0xffffffa0003c7947 */ /* 0x000fea000383ffff */
.L_x_14612:
[----:B0-----:R0:W4:Y:S02]  /*1b800*/  SYNCS.PHASECHK.TRANS64.TRYWAIT P0, [R0+URZ+0x16840], R2 ;  /* 0x01684002000075a7 */ /* 0x001124000800017f */
[----:B----4-:R-:W-:Y:S05]  /*1b810*/  @!P0 NANOSLEEP.SYNCS 0x989680 ;  /* 0x009896800000895d */ /* 0x010fea0003900000 */
[----:B------:R-:W4:Y:S02]  /*1b820*/  @!P0 SYNCS.PHASECHK.TRANS64 P0, [R0+URZ+0x16840], R2 ;  /* 0x01684002000085a7 */ /* 0x000f24000800007f */
[----:B----4-:R-:W-:Y:S05]  /*1b830*/  @!P0 BRA `(.L_x_14612) ;  /* 0xfffffffc00f08947 */ /* 0x010fea000383ffff */
[----:B------:R-:W-:Y:S05]  /*1b840*/  BRA `(.L_x_14769) ;  /* 0xffffffa000907947 */ /* 0x000fea000383ffff */
.L_x_14616:
        /* <DEDUP_REMOVED lines=12> */
.L_x_14770:
[----:B------:R-:W-:Y:S02]  /*1b910*/  IMAD.MOV.U32 R13, RZ, RZ, R0 ;  /* 0x000000ffff0d7224 */ /* 0x000fe400078e0000 */
[----:B------:R-:W-:-:S07]  /*1b920*/  IMAD.MOV.U32 R7, RZ, RZ, R14 ;  /* 0x000000ffff077224 */ /* 0x000fce00078e000e */
[----:B------:R-:W-:Y:S05]  /*1b930*/  WARPSYNC.COLLECTIVE R15, `(.L_x_14771) ;  /* 0x000000000f087348 */ /* 0x000fea0003c00000 */
[----:B------:R0:W1:Y:S02]  /*1b940*/  SHFL.IDX P6, R14, R13, R12, R11 ;  /* 0x0000000c0d0e7389 */ /* 0x00006400000c000b */
[----:B01----:R-:W-:Y:S01]  /*1b950*/  ENDCOLLECTIVE ;  /* 0x000000000000791b */ /* 0x003fe20003800000 */
.L_x_14771:
[----:B------:R-:W-:Y:S02]  /*1b960*/  IMAD.MOV.U32 R13, RZ, RZ, R4 ;  /* 0x000000ffff0d7224 */ /* 0x000fe400078e0004 */
[----:B------:R-:W-:Y:S01]  /*1b970*/  IMAD.MOV.U32 R12, RZ, RZ, 0x1 ;  /* 0x00000001ff0c7424 */ /* 0x000fe200078e00ff */
[----:B------:R-:W-:-:S07]  /*1b980*/  MOV R6, R14 ;  /* 0x0000000e00067202 */ /* 0x000fce0000000f00 */
[----:B------:R-:W-:Y:S05]  /*1b990*/  WARPSYNC.COLLECTIVE R15, `(.L_x_14772) ;  /* 0x000000000f087348 */ /* 0x000fea0003c00000 */
[----:B------:R0:W1:Y:S02]  /*1b9a0*/  SHFL.IDX P6, R14, R13, R12, R11 ;  /* 0x0000000c0d0e7389 */ /* 0x00006400000c000b */
[----:B01----:R-:W-:Y:S01]  /*1b9b0*/  ENDCOLLECTIVE ;  /* 0x000000000000791b */ /* 0x003fe20003800000 */
.L_x_14772:
[----:B------:R-:W-:-:S05]  /*1b9c0*/  @!P1 LEA R6, P2, R20, R6, 0x1 ;  /* 0x0000000614069211 */ /* 0x000fca00078408ff */
[----:B------:R-:W-:-:S05]  /*1b9d0*/  @!P1 IMAD.X R7, RZ, RZ, R7, P2 ;  /* 0x000000ffff079224 */ /* 0x000fca00010e0607 */
[----:B------:R-:W-:Y:S01]  /*1b9e0*/  @!PT LDS RZ, [RZ] ;  /* 0x00000000fffff984 */ /* 0x000fe20000000800 */
[----:B------:R-:W-:Y:S01]  /*1b9f0*/  @!PT LDS RZ, [RZ] ;  /* 0x00000000fffff984 */ /* 0x000fe20000000800 */
[----:B------:R-:W-:Y:S01]  /*1ba00*/  @!PT LDS RZ, [RZ] ;  /* 0x00000000fffff984 */ /* 0x000fe20000000800 */
[----:B------:R0:W-:Y:S01]  /*1ba10*/  @!P1 LDGSTS.E.BYPASS.LTC128B.128 [R10+0x8400], desc[UR40][R6.64], !P0 ;  /* 0x08400000060a9fae */ /* 0x0001e2000c101d68 */
[----:B------:R-:W-:Y:S01]  /*1ba20*/  ISETP.GE.AND P1, PT, R8, R3, PT ;  /* 0x000000030800720c */ /* 0x000fe20003f26270 */
[----:B------:R-:W-:Y:S02]  /*1ba30*/  IMAD.MOV.U32 R13, RZ, RZ, R0 ;  /* 0x000000ffff0d7224 */ /* 0x000fe400078e0000 */
[----:B0-----:R-:W-:-:S10]  /*1ba40*/  IMAD.MOV.U32 R6, RZ, RZ, R14 ;  /* 0x000000ffff067224 */ /* 0x001fd400078e000e */
[----:B------:R-:W-:Y:S05]  /*1ba50*/  WARPSYNC.COLLECTIVE R15, `(.L_x_14773) ;  /* 0x000000000f087348 */ /* 0x000fea0003c00000 */
[----:B------:R0:W1:Y:S02]  /*1ba60*/  SHFL.IDX P6, R14, R13, R12, R11 ;  /* 0x0000000c0d0e7389 */ /* 0x00006400000c000b */
[----:B01----:R-:W-:Y:S01]  /*1ba70*/  ENDCOLLECTIVE ;  /* 0x000000000000791b */ /* 0x003fe20003800000 */
.L_x_14773:
[----:B------:R-:W-:Y:S02]  /*1ba80*/  IMAD.MOV.U32 R13, RZ, RZ, R4 ;  /* 0x000000ffff0d7224 */ /* 0x000fe400078e0004 */
[----:B------:R-:W-:Y:S02]  /*1ba90*/  IMAD.MOV.U32 R12, RZ, RZ, 0x2 ;  /* 0x00000002ff0c7424 */ /* 0x000fe400078e00ff */
[----:B------:R-:W-:-:S07]  /*1baa0*/  IMAD.MOV.U32 R7, RZ, RZ, R14 ;  /* 0x000000ffff077224 */ /* 0x000fce00078e000e */
[----:B------:R-:W-:Y:S05]  /*1bab0*/  WARPSYNC.COLLECTIVE R15, `(.L_x_14774) ;  /* 0x000000000f087348 */ /* 0x000fea0003c00000 */
[----:B------:R0:W1:Y:S02]  /*1bac0*/  SHFL.IDX P6, R14, R13, R12, R11 ;  /* 0x0000000c0d0e7389 */ /* 0x00006400000c000b */
[----:B01----:R-:W-:Y:S01]  /*1bad0*/  ENDCOLLECTIVE ;  /* 0x000000000000791b */ /* 0x003fe20003800000 */
.L_x_14774:
        /* <DEDUP_REMOVED lines=16> */
.L_x_14775:
[----:B------:R-:W-:Y:S01]  /*1bbe0*/  IMAD.MOV.U32 R13, RZ, RZ, R4 ;  /* 0x000000ffff0d7224 */ /* 0x000fe200078e0004 */
[----:B------:R-:W-:Y:S01]  /*1bbf0*/  MOV R12, 0x3 ;  /* 0x00000003000c7802 */ /* 0x000fe20000000f00 */
[----:B------:R-:W-:-:S07]  /*1bc00*/  IMAD.MOV.U32 R7, RZ, RZ, R14 ;  /* 0x000000ffff077224 */ /* 0x000fce00078e000e */
[----:B------:R-:W-:Y:S05]  /*1bc10*/  WARPSYNC.COLLECTIVE R15, `(.L_x_14776) ;  /* 0x000000000f087348 */ /* 0x000fea0003c00000 */
[----:B------:R0:W1:Y:S02]  /*1bc20*/  SHFL.IDX P6, R14, R13, R12, R11 ;  /* 0x0000000c0d0e7389 */ /* 0x00006400000c000b */
[----:B01----:R-:W-:Y:S01]  /*1bc30*/  ENDCOLLECTIVE ;  /* 0x000000000000791b */ /* 0x003fe20003800000 */
.L_x_14776:
        /* <DEDUP_REMOVED lines=16> */
.L_x_14777:
[----:B------:R-:W-:Y:S02]  /*1bd40*/  IMAD.MOV.U32 R13, RZ, RZ, R4 ;  /* 0x000000ffff0d7224 */ /* 0x000fe400078e0004 */
[----:B------:R-:W-:Y:S02]  /*1bd50*/  IMAD.MOV.U32 R12, RZ, RZ, 0x4 ;  /* 0x00000004ff0c7424 */ /* 0x000fe400078e00ff */
[----:B------:R-:W-:-:S07]  /*1bd60*/  IMAD.MOV.U32 R7, RZ, RZ, R14 ;  /* 0x000000ffff077224 */ /* 0x000fce00078e000e */
[----:B------:R-:W-:Y:S05]  /*1bd70*/  WARPSYNC.COLLECTIVE R15, `(.L_x_14778) ;  /* 0x000000000f087348 */ /* 0x000fea0003c00000 */
[----:B------:R0:W1:Y:S02]  /*1bd80*/  SHFL.IDX P6, R14, R13, R12, R11 ;  /* 0x0000000c0d0e7389 */ /* 0x00006400000c000b */
[----:B01----:R-:W-:Y:S01]  /*1bd90*/  ENDCOLLECTIVE ;  /* 0x000000000000791b */ /* 0x003fe20003800000 */
.L_x_14778:
        /* <DEDUP_REMOVED lines=16> */
.L_x_14779:
[----:B------:R-:W-:Y:S02]  /*1bea0*/  IMAD.MOV.U32 R13, RZ, RZ, R4 ;  /* 0x000000ffff0d7224 */ /* 0x000fe400078e0004 */
[----:B------:R-:W-:Y:S02]  /*1beb0*/  IMAD.MOV.U32 R12, RZ, RZ, 0x5 ;  /* 0x00000005ff0c7424 */ /* 0x000fe400078e00ff */
[----:B------:R-:W-:-:S07]  /*1bec0*/  IMAD.MOV.U32 R7, RZ, RZ, R14 ;  /* 0x000000ffff077224 */ /* 0x000fce00078e000e */
[----:B------:R-:W-:Y:S05]  /*1bed0*/  WARPSYNC.COLLECTIVE R15, `(.L_x_14780) ;  /* 0x000000000f087348 */ /* 0x000fea0003c00000 */
[----:B------:R0:W1:Y:S02]  /*1bee0*/  SHFL.IDX P6, R14, R13, R12, R11 ;  /* 0x0000000c0d0e7389 */ /* 0x00006400000c000b */
[----:B01----:R-:W-:Y:S01]  /*1bef0*/  ENDCOLLECTIVE ;  /* 0x000000000000791b */ /* 0x003fe20003800000 */
.L_x_14780:
        /* <DEDUP_REMOVED lines=16> */
.L_x_14781:
[----:B------:R-:W-:Y:S02]  /*1c000*/  IMAD.MOV.U32 R13, RZ, RZ, R4 ;  /* 0x000000ffff0d7224 */ /* 0x000fe400078e0004 */
[----:B------:R-:W-:Y:S02]  /*1c010*/  IMAD.MOV.U32 R12, RZ, RZ, 0x6 ;  /* 0x00000006ff0c7424 */ /* 0x000fe400078e00ff */
[----:B------:R-:W-:-:S07]  /*1c020*/  IMAD.MOV.U32 R7, RZ, RZ, R14 ;  /* 0x000000ffff077224 */ /* 0x000fce00078e000e */
[----:B------:R-:W-:Y:S05]  /*1c030*/  WARPSYNC.COLLECTIVE R15, `(.L_x_14782) ;  /* 0x000000000f087348 */ /* 0x000fea0003c00000 */
[----:B------:R0:W1:Y:S02]  /*1c040*/  SHFL.IDX P6, R14, R13, R12, R11 ;  /* 0x0000000c0d0e7389 */ /* 0x00006400000c000b */
[----:B01----:R-:W-:Y:S01]  /*1c050*/  ENDCOLLECTIVE ;  /* 0x000000000000791b */ /* 0x003fe20003800000 */
.L_x_14782:
        /* <DEDUP_REMOVED lines=16> */
.L_x_14783:
[----:B------:R-:W-:Y:S01]  /*1c160*/  IMAD.MOV.U32 R13, RZ, RZ, R4 ;  /* 0x000000ffff0d7224 */ /* 0x000fe200078e0004 */
[----:B------:R-:W-:Y:S01]  /*1c170*/  MOV R12, 0x7 ;  /* 0x00000007000c7802 */ /* 0x000fe20000000f00 */
[----:B------:R-:W-:-:S07]  /*1c180*/  IMAD.MOV.U32 R7, RZ, RZ, R14 ;  /* 0x000000ffff077224 */ /* 0x000fce00078e000e */
[----:B------:R-:W-:Y:S05]  /*1c190*/  WARPSYNC.COLLECTIVE R15, `(.L_x_14784) ;  /* 0x000000000f087348 */ /* 0x000fea0003c00000 */
[----:B------:R0:W1:Y:S02]  /*1c1a0*/  SHFL.IDX P6, R14, R13, R12, R11 ;  /* 0x0000000c0d0e7389 */ /* 0x00006400000c000b */
[----:B01----:R-:W-:Y:S01]  /*1c1b0*/  ENDCOLLECTIVE ;  /* 0x000000000000791b */ /* 0x003fe20003800000 */
.L_x_14784:
        /* <DEDUP_REMOVED lines=11> */
.L_x_14785:
[----:B------:R-:W-:Y:S01]  /*1c270*/  @!PT LDS RZ, [RZ] ;  /* 0x00000000fffff984 */ /* 0x000fe20000000800 */
[----:B------:R-:W-:Y:S01]  /*1c280*/  @!PT LDS RZ, [RZ] ;  /* 0x00000000fffff984 */ /* 0x000fe20000000800 */
[----:B------:R-:W-:Y:S01]  /*1c290*/  @!PT LDS RZ, [RZ] ;  /* 0x00000000fffff984 */ /* 0x000fe20000000800 */
[----:B------:R0:W-:Y:S01]  /*1c2a0*/  @!P1 LDGSTS.E.BYPASS.LTC128B.128 [R10+0xb400], desc[UR40][R6.64], !P0 ;  /* 0x0b400000060a9fae */ /* 0x0001e2000c101d68 */
[----:B------:R-:W-:Y:S01]  /*1c2b0*/  ISETP.GE.AND P1, PT, R0, R3, PT ;  /* 0x000000030000720c */ /* 0x000fe20003f26270 */
[----:B------:R-:W-:-:S05]  /*1c2c0*/  VIADD R0, R25, 0x80 ;  /* 0x0000008019007836 */ /* 0x000fca0000000000 */
[----:B------:R-:W-:Y:S01]  /*1c2d0*/  ISETP.GE.AND P2, PT, R0, R3, PT ;  /* 0x000000030000720c */ /* 0x000fe20003f46270 */
[----:B------:R-:W-:Y:S01]  /*1c2e0*/  IMAD.MOV.U32 R13, RZ, RZ, R2 ;  /* 0x000000ffff0d7224 */ /* 0x000fe200078e0002 */
[----:B------:R-:W-:Y:S01]  /*1c2f0*/  MOV R12, RZ ;  /* 0x000000ff000c7202 */ /* 0x000fe20000000f00 */
[----:B0-----:R-:W-:-:S10]  /*1c300*/  IMAD.MOV.U32 R6, RZ, RZ, R14 ;  /* 0x000000ffff067224 */ /* 0x001fd400078e000e */
[----:B------:R-:W-:Y:S05]  /*1c310*/  WARPSYNC.COLLECTIVE R15, `(.L_x_14786) ;  /* 0x000000000f087348 */ /* 0x000fea0003c00000 */
[----:B------:R0:W1:Y:S02]  /*1c320*/  SHFL.IDX P6, R14, R13, R12, R11 ;  /* 0x0000000c0d0e7389 */ /* 0x00006400000c000b */
[----:B01----:R-:W-:Y:S01]  /*1c330*/  ENDCOLLECTIVE ;  /* 0x000000000000791b */ /* 0x003fe20003800000 */
.L_x_14786:
        /* <DEDUP_REMOVED lines=13> */
.L_x_14787:
[----:B------:R-:W-:Y:S01]  /*1c410*/  IMAD.MOV.U32 R13, RZ, RZ, R2 ;  /* 0x000000ffff0d7224 */ /* 0x000fe200078e0002 */
[----:B------:R-:W-:Y:S01]  /*1c420*/  MOV R12, 0x1 ;  /* 0x00000001000c7802 */ /* 0x000fe20000000f00 */
[----:B------:R-:W-:-:S07]  /*1c430*/  IMAD.MOV.U32 R0, RZ, RZ, R14 ;  /* 0x000000ffff007224 */ /* 0x000fce00078e000e */
[----:B------:R-:W-:Y:S05]  /*1c440*/  WARPSYNC.COLLECTIVE R15, `(.L_x_14788) ;  /* 0x000000000f087348 */ /* 0x000fea0003c00000 */
[----:B------:R0:W1:Y:S02]  /*1c450*/  SHFL.IDX P6, R14, R13, R12, R11 ;  /* 0x0000000c0d0e7389 */ /* 0x00006400000c000b */
[----:B01----:R-:W-:Y:S01]  /*1c460*/  ENDCOLLECTIVE ;  /* 0x000000000000791b */ /* 0x003fe20003800000 */
.L_x_14788:
        /* <DEDUP_REMOVED lines=15> */
.L_x_14789:
[----:B------:R-:W-:Y:S02]  /*1c560*/  IMAD.MOV.U32 R13, RZ, RZ, R2 ;  /* 0x000000ffff0d7224 */ /* 0x000fe400078e0002 */
[----:B------:R-:W-:Y:S02]  /*1c570*/  IMAD.MOV.U32 R12, RZ, RZ, 0x2 ;  /* 0x00000002ff0c7424 */ /* 0x000fe400078e00ff */
[----:B------:R-:W-:-:S07]  /*1c580*/  IMAD.MOV.U32 R6, RZ, RZ, R14 ;  /* 0x000000ffff067224 */ /* 0x000fce00078e000e */
[----:B------:R-:W-:Y:S05]  /*1c590*/  WARPSYNC.COLLECTIVE R15, `(.L_x_14790) ;  /* 0x000000000f087348 */ /* 0x000fea0003c00000 */
[----:B------:R0:W1:Y:S02]  /*1c5a0*/  SHFL.IDX P6, R14, R13, R12, R11 ;  /* 0x0000000c0d0e7389 */ /* 0x00006400000c000b */
[----:B01----:R-:W-:Y:S01]  /*1c5b0*/  ENDCOLLECTIVE ;  /* 0x000000000000791b */ /* 0x003fe20003800000 */
.L_x_14790:
[----:B------:R-:W-:-:S05]  /*1c5c0*/  @!P1 LEA R6, P2, R20, R6, 0x1 ;  /* 0x0000000614069211 */ /* 0x000fca00078408ff */
[----:B------:R-:W-:-:S04]  /*1c5d0*/  @!P1 IMAD.X R0, RZ, RZ, R0, P2 ;  /* 0x000000ffff009224 */ /* 0x000fc800010e0600 */
[----:B------:R-:W-:Y:S01]  /*1c5e0*/  @!P1 IMAD.MOV.U32 R7, RZ, RZ, R0 ;  /* 0x000000ffff079224 */ /* 0x000fe200078e0000 */
[----:B------:R-:W-:-:S04]  /*1c5f0*/  MOV R13, R5 ;  /* 0x00000005000d7202 */ /* 0x000fc80000000f00 */
        /* <DEDUP_REMOVED lines=9> */
.L_x_14791:
[----:B------:R-:W-:Y:S02]  /*1c690*/  IMAD.MOV.U32 R13, RZ, RZ, R2 ;  /* 0x000000ffff0d7224 */ /* 0x000fe400078e0002 */
[----:B------:R-:W-:Y:S02]  /*1c6a0*/  IMAD.MOV.U32 R12, RZ, RZ, 0x3 ;  /* 0x00000003ff0c7424 */ /* 0x000fe400078e00ff */
[----:B------:R-:W-:-:S07]  /*1c6b0*/  IMAD.MOV.U32 R6, RZ, RZ, R14 ;  /* 0x000000ffff067224 */ /* 0x000fce00078e000e */
[----:B------:R-:W-:Y:S05]  /*1c6c0*/  WARPSYNC.COLLECTIVE R15, `(.L_x_14792) ;  /* 0x000000000f087348 */ /* 0x000fea0003c00000 */
[----:B------:R0:W1:Y:S02]  /*1c6d0*/  SHFL.IDX P6, R14, R13, R12, R11 ;  /* 0x0000000c0d0e7389 */ /* 0x00006400000c000b */
[----:B01----:R-:W-:Y:S01]  /*1c6e0*/  ENDCOLLECTIVE ;  /* 0x000000000000791b */ /* 0x003fe20003800000 */
.L_x_14792:
        /* <DEDUP_REMOVED lines=12> */
.L_x_14793:
[----:B------:R-:W-:Y:S01]  /*1c7b0*/  MOV R2, R14 ;  /* 0x0000000e00027202 */ /* 0x000fe20000000f00 */
[----:B------:R-:W-:Y:S06]  /*1c7c0*/  BRA `(.L_x_14794) ;  /* 0xffffffa0009c7947 */ /* 0x000fec000383ffff */
.L_x_14619:
[----:B0-----:R0:W1:Y:S02]  /*1c7d0*/  SYNCS.PHASECHK.TRANS64.TRYWAIT P0, [R16+URZ+0x16820], R0 ;  /* 0x01682000100075a7 */ /* 0x001064000800017f */
[----:B-1----:R-:W-:Y:S05]  /*1c7e0*/  @!P0 NANOSLEEP.SYNCS 0x989680 ;  /* 0x009896800000895d */ /* 0x002fea0003900000 */
[----:B------:R-:W1:Y:S02]  /*1c7f0*/  @!P0 SYNCS.PHASECHK.TRANS64 P0, [R16+URZ+0x16820], R0 ;  /* 0x01682000100085a7 */ /* 0x000e64000800007f */
[----:B-1----:R-:W-:Y:S05]  /*1c800*/  @!P0 BRA `(.L_x_14619) ;  /* 0xfffffffc00f08947 */ /* 0x002fea000383ffff */
[----:B------:R-:W-:Y:S05]  /*1c810*/  BRA `(.L_x_14795) ;  /* 0xffffffa000fc7947 */ /* 0x000fea000383ffff */
.L_x_14628:
[----:B-1----:R1:W2:Y:S02]  /*1c820*/  SYNCS.PHASECHK.TRANS64.TRYWAIT P0, [R2+URZ+0x16840], R3 ;  /* 0x01684003020075a7 */ /* 0x0022a4000800017f */
[----:B--2---:R-:W-:Y:S05]  /*1c830*/  @!P0 NANOSLEEP.SYNCS 0x989680 ;  /* 0x009896800000895d */ /* 0x004fea0003900000 */
[----:B------:R-:W2:Y:S02]  /*1c840*/  @!P0 SYNCS.PHASECHK.TRANS64 P0, [R2+URZ+0x16840], R3 ;  /* 0x01684003020085a7 */ /* 0x000ea4000800007f */
[----:B--2---:R-:W-:Y:S05]  /*1c850*/  @!P0 BRA `(.L_x_14628) ;  /* 0xfffffffc00f08947 */ /* 0x004fea000383ffff */
[----:B------:R-:W-:Y:S05]  /*1c860*/  BRA `(.L_x_14796) ;  /* 0xffffffa400d07947 */ /* 0x000fea000383ffff */
.L_x_14633:
[----:B0-----:R0:W1:Y:S02]  /*1c870*/  SYNCS.PHASECHK.TRANS64.TRYWAIT P0, [R3+URZ+0x60], R2 ;  /* 0x00006002030075a7 */ /* 0x001064000800017f */
[----:B-1----:R-:W-:Y:S05]  /*1c880*/  @!P0 NANOSLEEP.SYNCS 0x989680 ;  /* 0x009896800000895d */ /* 0x002fea0003900000 */
[----:B------:R-:W1:Y:S02]  /*1c890*/  @!P0 SYNCS.PHASECHK.TRANS64 P0, [R3+URZ+0x60], R2 ;  /* 0x00006002030085a7 */ /* 0x000e64000800007f */
[----:B-1----:R-:W-:Y:S05]  /*1c8a0*/  @!P0 BRA `(.L_x_14633) ;  /* 0xfffffffc00f08947 */ /* 0x002fea000383ffff */
[----:B------:R-:W-:Y:S05]  /*1c8b0*/  BRA `(.L_x_14797) ;  /* 0xffffffa8005c7947 */ /* 0x000fea000383ffff */
.L_x_14641:
[----:B-1----:R1:W2:Y:S02]  /*1c8c0*/  SYNCS.PHASECHK.TRANS64.TRYWAIT P0, [R2+URZ+0x16840], R3 ;  /* 0x01684003020075a7 */ /* 0x0022a4000800017f */
[----:B--2---:R-:W-:Y:S05]  /*1c8d0*/  @!P0 NANOSLEEP.SYNCS 0x989680 ;  /* 0x009896800000895d */ /* 0x004fea0003900000 */
[----:B------:R-:W2:Y:S02]  /*1c8e0*/  @!P0 SYNCS.PHASECHK.TRANS64 P0, [R2+URZ+0x16840], R3 ;  /* 0x01684003020085a7 */ /* 0x000ea4000800007f */
[----:B--2---:R-:W-:Y:S05]  /*1c8f0*/  @!P0 BRA `(.L_x_14641) ;  /* 0xfffffffc00f08947 */ /* 0x004fea000383ffff */
[----:B------:R-:W-:Y:S05]  /*1c900*/  BRA `(.L_x_14798) ;  /* 0xffffffac00a07947 */ /* 0x000fea000383ffff */
.L_x_14646:
[----:B0-----:R0:W1:Y:S02]  /*1c910*/  SYNCS.PHASECHK.TRANS64.TRYWAIT P0, [R10+URZ+0x60], R28 ;  /* 0x0000601c0a0075a7 */ /* 0x001064000800017f */
[----:B-1----:R-:W-:Y:S05]  /*1c920*/  @!P0 NANOSLEEP.SYNCS 0x989680 ;  /* 0x009896800000895d */ /* 0x002fea0003900000 */
[----:B------:R-:W1:Y:S02]  /*1c930*/  @!P0 SYNCS.PHASECHK.TRANS64 P0, [R10+URZ+0x60], R28 ;  /* 0x0000601c0a0085a7 */ /* 0x000e64000800007f */
[----:B-1----:R-:W-:Y:S05]  /*1c940*/  @!P0 BRA `(.L_x_14646) ;  /* 0xfffffffc00f08947 */ /* 0x002fea000383ffff */
[----:B------:R-:W-:Y:S05]  /*1c950*/  BRA `(.L_x_14799) ;  /* 0xffffffb0002c7947 */ /* 0x000fea000383ffff */
.L_x_14654:
[----:B-1----:R1:W2:Y:S02]  /*1c960*/  SYNCS.PHASECHK.TRANS64.TRYWAIT P0, [R2+URZ+0x16840], R3 ;  /* 0x01684003020075a7 */ /* 0x0022a4000800017f */
[----:B--2---:R-:W-:Y:S05]  /*1c970*/  @!P0 NANOSLEEP.SYNCS 0x989680 ;  /* 0x009896800000895d */ /* 0x004fea0003900000 */
[----:B------:R-:W2:Y:S02]  /*1c980*/  @!P0 SYNCS.PHASECHK.TRANS64 P0, [R2+URZ+0x16840], R3 ;  /* 0x01684003020085a7 */ /* 0x000ea4000800007f */
[----:B--2---:R-:W-:Y:S05]  /*1c990*/  @!P0 BRA `(.L_x_14654) ;  /* 0xfffffffc00f08947 */ /* 0x004fea000383ffff */
[----:B------:R-:W-:Y:S05]  /*1c9a0*/  BRA `(.L_x_14800) ;  /* 0xffffffb400407947 */ /* 0x000fea000383ffff */
.L_x_14659:
[----:B0-----:R0:W1:Y:S02]  /*1c9b0*/  SYNCS.PHASECHK.TRANS64.TRYWAIT P0, [R3+URZ+0x60], R7 ;  /* 0x00006007030075a7 */ /* 0x001064000800017f */
[----:B-1----:R-:W-:Y:S05]  /*1c9c0*/  @!P0 NANOSLEEP.SYNCS 0x989680 ;  /* 0x009896800000895d */ /* 0x002fea0003900000 */
[----:B------:R-:W1:Y:S02]  /*1c9d0*/  @!P0 SYNCS.PHASECHK.TRANS64 P0, [R3+URZ+0x60], R7 ;  /* 0x00006007030085a7 */ /* 0x000e64000800007f */
[----:B-1----:R-:W-:Y:S05]  /*1c9e0*/  @!P0 BRA `(.L_x_14659) ;  /* 0xfffffffc00f08947 */ /* 0x002fea000383ffff */
[----:B------:R-:W-:Y:S05]  /*1c9f0*/  BRA `(.L_x_14801) ;  /* 0xffffffb400d07947 */ /* 0x000fea000383ffff */
.L_x_14669:
[----:B0-----:R0:W1:Y:S02]  /*1ca00*/  SYNCS.PHASECHK.TRANS64.TRYWAIT P0, [R3+URZ+0x16860], R0 ;  /* 0x01686000030075a7 */ /* 0x001064000800017f */
[----:B-1----:R-:W-:Y:S05]  /*1ca10*/  @!P0 NANOSLEEP.SYNCS 0x989680 ;  /* 0x009896800000895d */ /* 0x002fea0003900000 */
[----:B------:R-:W1:Y:S02]  /*1ca20*/  @!P0 SYNCS.PHASECHK.TRANS64 P0, [R3+URZ+0x16860], R0 ;  /* 0x01686000030085a7 */ /* 0x000e64000800007f */
[----:B-1----:R-:W-:Y:S05]  /*1ca30*/  @!P0 BRA `(.L_x_14669) ;  /* 0xfffffffc00f08947 */ /* 0x002fea000383ffff */
[----:B------:R-:W-:Y:S05]  /*1ca40*/  BRA `(.L_x_14802) ;  /* 0xffffffb800d07947 */ /* 0x000fea000383ffff */
.L_x_14675:
[----:B------:R-:W-:Y:S01]  /*1ca50*/  BSSY B0, `(.L_x_14803) ;  /* 0x0000008000007945 */ /* 0x000fe20003800000 */
[----:B------:R-:W-:Y:S02]  /*1ca60*/  IMAD.MOV.U32 R13, RZ, RZ, R24 ;  /* 0x000000ffff0d7224 */ /* 0x000fe400078e0018 */
[----:B------:R-:W-:Y:S02]  /*1ca70*/  IMAD.MOV.U32 R12, RZ, RZ, RZ ;  /* 0x000000ffff0c7224 */ /* 0x000fe400078e00ff */
[----:B-1----:R-:W-:Y:S02]  /*1ca80*/  IMAD.MOV.U32 R11, RZ, RZ, 0x1f ;  /* 0x0000001fff0b7424 */ /* 0x002fe400078e00ff */
[----:B------:R-:W-:-:S07]  /*1ca90*/  IMAD.MOV.U32 R15, RZ, RZ, -0x1 ;  /* 0xffffffffff0f7424 */ /* 0x000fce00078e00ff */
[----:B0-2---:R-:W-:Y:S05]  /*1caa0*/  WARPSYNC.COLLECTIVE R15, `(.L_x_14804) ;  /* 0x000000000f087348 */ /* 0x005fea0003c00000 */
[----:B------:R1:W3:Y:S02]  /*1cab0*/  SHFL.IDX P6, R14, R13, R12, R11 ;  /* 0x0000000c0d0e7389 */ /* 0x0002e400000c000b */
[----:B0123--:R-:W-:Y:S01]  /*1cac0*/  ENDCOLLECTIVE ;  /* 0x000000000000791b */ /* 0x00ffe20003800000 */
.L_x_14804:
[----:B------:R-:W-:Y:S05]  /*1cad0*/  BSYNC B0 ;  /* 0x0000000000007941 */ /* 0x000fea0003800000 */
.L_x_14803:
[----:B------:R-:W-:Y:S01]  /*1cae0*/  IMAD.MOV.U32 R13, RZ, RZ, R24 ;  /* 0x000000ffff0d7224 */ /* 0x000fe200078e0018 */
[----:B------:R-:W-:Y:S01]  /*1caf0*/  MOV R15, 0xffffffff ;  /* 0xffffffff000f7802 */ /* 0x000fe20000000f00 */
[----:B------:R-:W-:Y:S02]  /*1cb00*/  IMAD.MOV.U32 R12, RZ, RZ, 0x1 ;  /* 0x00000001ff0c7424 */ /* 0x000fe400078e00ff */
[----:B------:R-:W-:Y:S02]  /*1cb10*/  IMAD.MOV.U32 R11, RZ, RZ, 0x1f ;  /* 0x0000001fff0b7424 */ /* 0x000fe400078e00ff */
[----:B------:R-:W-:Y:S02]  /*1cb20*/  IMAD.IADD R9, R27, 0x1, R8 ;  /* 0x000000011b097824 */ /* 0x000fe400078e0208 */
[----:B------:R-:W-:-:S07]  /*1cb30*/  IMAD.MOV.U32 R0, RZ, RZ, R14 ;  /* 0x000000ffff007224 */ /* 0x000fce00078e000e */
[----:B------:R-:W-:Y:S05]  /*1cb40*/  WARPSYNC.COLLECTIVE R15, `(.L_x_14805) ;  /* 0x000000000f087348 */ /* 0x000fea0003c00000 */
[----:B------:R0:W1:Y:S02]  /*1cb50*/  SHFL.IDX P6, R14, R13, R12, R11 ;  /* 0x0000000c0d0e7389 */ /* 0x00006400000c000b */
[----:B01----:R-:W-:Y:S01]  /*1cb60*/  ENDCOLLECTIVE ;  /* 0x000000000000791b */ /* 0x003fe20003800000 */
.L_x_14805:
        /* <DEDUP_REMOVED lines=23> */
.L_x_14806:
[----:B------:R-:W-:Y:S02]  /*1cce0*/  MOV R12, 0x2 ;  /* 0x00000002000c7802 */ /* 0x000fe40000000f00 */
[----:B------:R-:W-:-:S05]  /*1ccf0*/  SEL R4, R14, RZ, P1 ;  /* 0x000000ff0e047207 */ /* 0x000fca0000800000 */
[----:B------:R-:W-:-:S04]  /*1cd00*/  IMAD.IADD R4, R13, 0x1, R4 ;  /* 0x000000010d047824 */ /* 0x000fc800078e0204 */
[----:B------:R-:W-:-:S07]  /*1cd10*/  IMAD.MOV.U32 R13, RZ, RZ, R4 ;  /* 0x000000ffff0d7224 */ /* 0x000fce00078e0004 */
[----:B------:R-:W-:Y:S05]  /*1cd20*/  WARPSYNC.COLLECTIVE R15, `(.L_x_14807) ;  /* 0x000000000f087348 */ /* 0x000fea0003c00000 */
[----:B------:R0:W1:Y:S02]  /*1cd30*/  SHFL.UP P6, R14, R13, R12, R11 ;  /* 0x0400000c0d0e7389 */ /* 0x00006400000c000b */
[----:B01----:R-:W-:Y:S01]  /*1cd40*/  ENDCOLLECTIVE ;  /* 0x000000000000791b */ /* 0x003fe20003800000 */
.L_x_14807:
[----:B------:R-:W-:Y:S01]  /*1cd50*/  IMAD.MOV.U32 R12, RZ, RZ, 0x4 ;  /* 0x00000004ff0c7424 */ /* 0x000fe200078e00ff */
[----:B------:R-:W-:-:S05]  /*1cd60*/  SEL R3, R14, RZ, P2 ;  /* 0x000000ff0e037207 */ /* 0x000fca0001000000 */
[----:B------:R-:W-:-:S04]  /*1cd70*/  IMAD.IADD R2, R4, 0x1, R3 ;  /* 0x0000000104027824 */ /* 0x000fc800078e0203 */
[----:B------:R-:W-:-:S07]  /*1cd80*/  IMAD.MOV.U32 R13, RZ, RZ, R2 ;  /* 0x000000ffff0d7224 */ /* 0x000fce00078e0002 */
[----:B------:R-:W-:Y:S05]  /*1cd90*/  WARPSYNC.COLLECTIVE R15, `(.L_x_14808) ;  /* 0x000000000f087348 */ /* 0x000fea0003c00000 */
[----:B------:R0:W1:Y:S02]  /*1cda0*/  SHFL.UP P6, R14, R13, R12, R11 ;  /* 0x0400000c0d0e7389 */ /* 0x00006400000c000b */
[----:B01----:R-:W-:Y:S01]  /*1cdb0*/  ENDCOLLECTIVE ;  /* 0x000000000000791b */ /* 0x003fe20003800000 */
.L_x_14808:
[----:B------:R-:W-:Y:S01]  /*1cdc0*/  IMAD.MOV.U32 R12, RZ, RZ, 0x8 ;  /* 0x00000008ff0c7424 */ /* 0x000fe200078e00ff */
[----:B------:R-:W-:-:S05]  /*1cdd0*/  SEL R3, R14, RZ, P3 ;  /* 0x000000ff0e037207 */ /* 0x000fca0001800000 */
[----:B------:R-:W-:-:S04]  /*1cde0*/  IMAD.IADD R3, R2, 0x1, R3 ;  /* 0x0000000102037824 */ /* 0x000fc800078e0203 */
[----:B------:R-:W-:-:S07]  /*1cdf0*/  IMAD.MOV.U32 R13, RZ, RZ, R3 ;  /* 0x000000ffff0d7224 */ /* 0x000fce00078e0003 */
[----:B------:R-:W-:Y:S05]  /*1ce00*/  WARPSYNC.COLLECTIVE R15, `(.L_x_14809) ;  /* 0x000000000f087348 */ /* 0x000fea0003c00000 */
[----:B------:R0:W1:Y:S02]  /*1ce10*/  SHFL.UP P6, R14, R13, R12, R11 ;  /* 0x0400000c0d0e7389 */ /* 0x00006400000c000b */
[----:B01----:R-:W-:Y:S01]  /*1ce20*/  ENDCOLLECTIVE ;  /* 0x000000000000791b */ /* 0x003fe20003800000 */
.L_x_14809:
[----:B------:R-:W-:Y:S02]  /*1ce30*/  MOV R12, 0x10 ;  /* 0x00000010000c7802 */ /* 0x000fe40000000f00 */
[----:B------:R-:W-:-:S05]  /*1ce40*/  SEL R4, R14, RZ, P4 ;  /* 0x000000ff0e047207 */ /* 0x000fca0002000000 */
[----:B------:R-:W-:-:S04]  /*1ce50*/  IMAD.IADD R4, R3, 0x1, R4 ;  /* 0x0000000103047824 */ /* 0x000fc800078e0204 */
[----:B------:R-:W-:-:S07]  /*1ce60*/  IMAD.MOV.U32 R13, RZ, RZ, R4 ;  /* 0x000000ffff0d7224 */ /* 0x000fce00078e0004 */
[----:B------:R-:W-:Y:S05]  /*1ce70*/  WARPSYNC.COLLECTIVE R15, `(.L_x_14810) ;  /* 0x000000000f087348 */ /* 0x000fea0003c00000 */
[----:B------:R0:W1:Y:S02]  /*1ce80*/  SHFL.UP P6, R14, R13, R12, R11 ;  /* 0x0400000c0d0e7389 */ /* 0x00006400000c000b */
[----:B01----:R-:W-:Y:S01]  /*1ce90*/  ENDCOLLECTIVE ;  /* 0x000000000000791b */ /* 0x003fe20003800000 */
.L_x_14810:
        /* <DEDUP_REMOVED lines=8> */
.L_x_14811:
[----:B------:R-:W-:Y:S05]  /*1cf20*/  BRA `(.L_x_14812) ;  /* 0xffffffbc000c7947 */ /* 0x000fea000383ffff */
.L_x_14678:
[----:B------:R-:W-:Y:S01]  /*1cf30*/  BSSY B0, `(.L_x_14813) ;  /* 0x0000007000007945 */ /* 0x000fe20003800000 */
[----:B------:R-:W-:Y:S02]  /*1cf40*/  IMAD.MOV.U32 R12, RZ, RZ, 0x1 ;  /* 0x00000001ff0c7424 */ /* 0x000fe400078e00ff */
[----:B-1----:R-:W-:Y:S02]  /*1cf50*/  IMAD.MOV.U32 R11, RZ, RZ, RZ ;  /* 0x000000ffff0b7224 */ /* 0x002fe400078e00ff */
[----:B------:R-:W-:-:S07]  /*1cf60*/  IMAD.MOV.U32 R15, RZ, RZ, -0x1 ;  /* 0xffffffffff0f7424 */ /* 0x000fce00078e00ff */
[----:B------:R-:W-:Y:S05]  /*1cf70*/  WARPSYNC.COLLECTIVE R15, `(.L_x_14814) ;  /* 0x000000000f087348 */ /* 0x000fea0003c00000 */
[----:B------:R0:W1:Y:S02]  /*1cf80*/  SHFL.UP P6, R14, R13, R12, R11 ;  /* 0x0400000c0d0e7389 */ /* 0x00006400000c000b */
[----:B01----:R-:W-:Y:S01]  /*1cf90*/  ENDCOLLECTIVE ;  /* 0x000000000000791b */ /* 0x003fe20003800000 */
.L_x_14814:
[----:B------:R-:W-:Y:S05]  /*1cfa0*/  BSYNC B0 ;  /* 0x0000000000007941 */ /* 0x000fea0003800000 */
.L_x_14813:
[----:B------:R-:W-:Y:S01]  /*1cfb0*/  SEL R14, R14, RZ, P1 ;  /* 0x000000ff0e0e7207 */ /* 0x000fe20000800000 */
[----:B------:R-:W-:Y:S01]  /*1cfc0*/  IMAD.MOV.U32 R11, RZ, RZ, RZ ;  /* 0x000000ffff0b7224 */ /* 0x000fe200078e00ff */
[----:B------:R-:W-:Y:S01]  /*1cfd0*/  MOV R12, 0x2 ;  /* 0x00000002000c7802 */ /* 0x000fe20000000f00 */
[----:B------:R-:W-:Y:S02]  /*1cfe0*/  IMAD.MOV.U32 R15, RZ, RZ, -0x1 ;  /* 0xffffffffff0f7424 */ /* 0x000fe400078e00ff */
[----:B------:R-:W-:-:S07]  /*1cff0*/  IMAD.IADD R13, R13, 0x1, R14 ;  /* 0x000000010d0d7824 */ /* 0x000fce00078e020e */
[----:B------:R-:W-:Y:S05]  /*1d000*/  WARPSYNC.COLLECTIVE R15, `(.L_x_14815) ;  /* 0x000000000f087348 */ /* 0x000fea0003c00000 */
[----:B------:R0:W1:Y:S02]  /*1d010*/  SHFL.UP P6, R14, R13, R12, R11 ;  /* 0x0400000c0d0e7389 */ /* 0x00006400000c000b */
[----:B01----:R-:W-:Y:S01]  /*1d020*/  ENDCOLLECTIVE ;  /* 0x000000000000791b */ /* 0x003fe20003800000 */
.L_x_14815:
[----:B------:R-:W-:Y:S01]  /*1d030*/  IMAD.MOV.U32 R12, RZ, RZ, 0x4 ;  /* 0x00000004ff0c7424 */ /* 0x000fe200078e00ff */
[----:B------:R-:W-:-:S05]  /*1d040*/  SEL R2, R14, RZ, P2 ;  /* 0x000000ff0e027207 */ /* 0x000fca0001000000 */
[----:B------:R-:W-:-:S04]  /*1d050*/  IMAD.IADD R2, R13, 0x1, R2 ;  /* 0x000000010d027824 */ /* 0x000fc800078e0202 */
[----:B------:R-:W-:-:S07]  /*1d060*/  IMAD.MOV.U32 R13, RZ, RZ, R2 ;  /* 0x000000ffff0d7224 */ /* 0x000fce00078e0002 */
[----:B------:R-:W-:Y:S05]  /*1d070*/  WARPSYNC.COLLECTIVE R15, `(.L_x_14816) ;  /* 0x000000000f087348 */ /* 0x000fea0003c00000 */
[----:B------:R0:W1:Y:S02]  /*1d080*/  SHFL.UP P6, R14, R13, R12, R11 ;  /* 0x0400000c0d0e7389 */ /* 0x00006400000c000b */
[----:B01----:R-:W-:Y:S01]  /*1d090*/  ENDCOLLECTIVE ;  /* 0x000000000000791b */ /* 0x003fe20003800000 */
.L_x_14816:
[----:B------:R-:W-:Y:S01]  /*1d0a0*/  IMAD.MOV.U32 R12, RZ, RZ, 0x8 ;  /* 0x00000008ff0c7424 */ /* 0x000fe200078e00ff */
[----:B------:R-:W-:-:S05]  /*1d0b0*/  SEL R3, R14, RZ, P3 ;  /* 0x000000ff0e037207 */ /* 0x000fca0001800000 */
[----:B------:R-:W-:-:S04]  /*1d0c0*/  IMAD.IADD R3, R2, 0x1, R3 ;  /* 0x0000000102037824 */ /* 0x000fc800078e0203 */
[----:B------:R-:W-:-:S07]  /*1d0d0*/  IMAD.MOV.U32 R13, RZ, RZ, R3 ;  /* 0x000000ffff0d7224 */ /* 0x000fce00078e0003 */
[----:B------:R-:W-:Y:S05]  /*1d0e0*/  WARPSYNC.COLLECTIVE R15, `(.L_x_14817) ;  /* 0x000000000f087348 */ /* 0x000fea0003c00000 */
[----:B------:R0:W1:Y:S02]  /*1d0f0*/  SHFL.UP P6, R14, R13, R12, R11 ;  /* 0x0400000c0d0e7389 */ /* 0x00006400000c000b */
[----:B01----:R-:W-:Y:S01]  /*1d100*/  ENDCOLLECTIVE ;  /* 0x000000000000791b */ /* 0x003fe20003800000 */
.L_x_14817:
[----:B------:R-:W-:Y:S01]  /*1d110*/  IMAD.MOV.U32 R12, RZ, RZ, 0x10 ;  /* 0x00000010ff0c7424 */ /* 0x000fe200078e00ff */
[----:B------:R-:W-:-:S04]  /*1d120*/  SEL R4, R14, RZ, P4 ;  /* 0x000000ff0e047207 */ /* 0x000fc80002000000 */
[----:B------:R-:W-:-:S05]  /*1d130*/  IADD3 R4, R3, R4, RZ ;  /* 0x0000000403047210 */ /* 0x000fca0007ffe0ff */
[----:B------:R-:W-:-:S07]  /*1d140*/  IMAD.MOV.U32 R13, RZ, RZ, R4 ;  /* 0x000000ffff0d7224 */ /* 0x000fce00078e0004 */
[----:B------:R-:W-:Y:S05]  /*1d150*/  WARPSYNC.COLLECTIVE R15, `(.L_x_14818) ;  /* 0x000000000f087348 */ /* 0x000fea0003c00000 */
[----:B------:R0:W1:Y:S02]  /*1d160*/  SHFL.UP P6, R14, R13, R12, R11 ;  /* 0x0400000c0d0e7389 */ /* 0x00006400000c000b */
[----:B01----:R-:W-:Y:S01]  /*1d170*/  ENDCOLLECTIVE ;  /* 0x000000000000791b */ /* 0x003fe20003800000 */
.L_x_14818:
        /* <DEDUP_REMOVED lines=8> */
.L_x_14819:
[----:B------:R-:W-:Y:S05]  /*1d200*/  BRA `(.L_x_14820) ;  /* 0xffffffb800f87947 */ /* 0x000fea000383ffff */
.L_x_14680:
[----:B------:R-:W-:Y:S01]  /*1d210*/  BSSY B0, `(.L_x_14821) ;  /* 0x0000006000007945 */ /* 0x000fe20003800000 */
[----:B------:R-:W-:Y:S01]  /*1d220*/  PLOP3.LUT P6, PT, P6, PT, PT, 0x8, 0x0 ;  /* 0x000000000000781c */ /* 0x000fe200037ce170 */
[----:B------:R-:W-:-:S12]  /*1d230*/  IMAD.MOV.U32 R15, RZ, RZ, -0x1 ;  /* 0xffffffffff0f7424 */ /* 0x000fd800078e00ff */
[----:B01----:R-:W-:Y:S05]  /*1d240*/  WARPSYNC.COLLECTIVE R15, `(.L_x_14822) ;  /* 0x000000000f087348 */ /* 0x003fea0003c00000 */
[----:B------:R-:W-:Y:S01]  /*1d250*/  VOTE.ANY R14, PT, P6 ;  /* 0x00000000000e7806 */ /* 0x000fe200030e0100 */
[----:B01----:R-:W-:Y:S06]  /*1d260*/  ENDCOLLECTIVE ;  /* 0x000000000000791b */ /* 0x003fec0003800000 */
.L_x_14822:
[----:B------:R-:W-:Y:S05]  /*1d270*/  BSYNC B0 ;  /* 0x0000000000007941 */ /* 0x000fea0003800000 */
.L_x_14821:
[----:B------:R-:W-:Y:S01]  /*1d280*/  IMAD.MOV.U32 R3, RZ, RZ, R14 ;  /* 0x000000ffff037224 */ /* 0x000fe200078e000e */
[----:B------:R-:W-:Y:S01]  /*1d290*/  MOV R13, R25 ;  /* 0x00000019000d7202 */ /* 0x000fe20000000f00 */
[----:B------:R-:W-:Y:S02]  /*1d2a0*/  IMAD.MOV.U32 R11, RZ, RZ, 0x1f ;  /* 0x0000001fff0b7424 */ /* 0x000fe400078e00ff */
[----:B------:R-:W0:Y:S01]  /*1d2b0*/  POPC R7, R3 ;  /* 0x0000000300077309 */ /* 0x000e220000000000 */
[----:B------:R-:W-:Y:S02]  /*1d2c0*/  IMAD.MOV.U32 R15, RZ, RZ, -0x1 ;  /* 0xffffffffff0f7424 */ /* 0x000fe400078e00ff */
[----:B0-----:R-:W-:Y:S02]  /*1d2d0*/  IMAD.MOV.U32 R12, RZ, RZ, R7 ;  /* 0x000000ffff0c7224 */ /* 0x001fe400078e0007 */
[----:B------:R-:W-:-:S07]  /*1d2e0*/  IMAD.IADD R27, R7, 0x1, R27 ;  /* 0x00000001071b7824 */ /* 0x000fce00078e021b */
[----:B------:R-:W-:Y:S05]  /*1d2f0*/  WARPSYNC.COLLECTIVE R15, `(.L_x_14823) ;  /* 0x000000000f087348 */ /* 0x000fea0003c00000 */
[----:B------:R0:W1:Y:S02]  /*1d300*/  SHFL.IDX P6, R14, R13, R12, R11 ;  /* 0x0000000c0d0e7389 */ /* 0x00006400000c000b */
[----:B01----:R-:W-:Y:S01]  /*1d310*/  ENDCOLLECTIVE ;  /* 0x000000000000791b */ /* 0x003fe20003800000 */
.L_x_14823:
[----:B------:R-:W-:Y:S02]  /*1d320*/  IMAD.MOV.U32 R13, RZ, RZ, R5 ;  /* 0x000000ffff0d7224 */ /* 0x000fe400078e0005 */
[----:B------:R-:W-:-:S07]  /*1d330*/  IMAD.MOV.U32 R25, RZ, RZ, R14 ;  /* 0x000000ffff197224 */ /* 0x000fce00078e000e */
[----:B------:R-:W-:Y:S05]  /*1d340*/  WARPSYNC.COLLECTIVE R15, `(.L_x_14824) ;  /* 0x000000000f087348 */ /* 0x000fea0003c00000 */
[----:B------:R0:W1:Y:S02]  /*1d350*/  SHFL.IDX P6, R14, R13, R12, R11 ;  /* 0x0000000c0d0e7389 */ /* 0x00006400000c000b */
[----:B01----:R-:W-:Y:S01]  /*1d360*/  ENDCOLLECTIVE ;  /* 0x000000000000791b */ /* 0x003fe20003800000 */
.L_x_14824:
[----:B------:R-:W-:Y:S01]  /*1d370*/  IMAD.MOV.U32 R5, RZ, RZ, R14 ;  /* 0x000000ffff057224 */ /* 0x000fe200078e000e */
[----:B------:R-:W-:Y:S06]  /*1d380*/  BRA `(.L_x_14825) ;  /* 0xffffffb800d87947 */ /* 0x000fec000383ffff */
.L_x_14682:
[----:B------:R-:W-:Y:S01]  /*1d390*/  BSSY B0, `(.L_x_14826) ;  /* 0x0000007000007945 */ /* 0x000fe20003800000 */
[----:B------:R-:W-:Y:S01]  /*1d3a0*/  IMAD.MOV.U32 R13, RZ, RZ, R2 ;  /* 0x000000ffff0d7224 */ /* 0x000fe200078e0002 */
[----:B-1----:R-:W-:Y:S01]  /*1d3b0*/  MOV R11, 0x1f ;  /* 0x0000001f000b7802 */ /* 0x002fe20000000f00 */
[----:B------:R-:W-:-:S07]  /*1d3c0*/  IMAD.MOV.U32 R15, RZ, RZ, -0x1 ;  /* 0xffffffffff0f7424 */ /* 0x000fce00078e00ff */
[----:B0-234-:R-:W-:Y:S05]  /*1d3d0*/  WARPSYNC.COLLECTIVE R15, `(.L_x_14827) ;  /* 0x000000000f087348 */ /* 0x01dfea0003c00000 */
[----:B------:R1:W0:Y:S02]  /*1d3e0*/  SHFL.IDX P6, R14, R13, R12, R11 ;  /* 0x0000000c0d0e7389 */ /* 0x00022400000c000b */
[----:B01234-:R-:W-:Y:S01]  /*1d3f0*/  ENDCOLLECTIVE ;  /* 0x000000000000791b */ /* 0x01ffe20003800000 */
.L_x_14827:
[----:B------:R-:W-:Y:S05]  /*1d400*/  BSYNC B0 ;  /* 0x0000000000007941 */ /* 0x000fea0003800000 */
.L_x_14826:
[----:B------:R-:W-:Y:S01]  /*1d410*/  IMAD.MOV.U32 R24, RZ, RZ, R14 ;  /* 0x000000ffff187224 */ /* 0x000fe200078e000e */
[----:B------:R-:W-:Y:S06]  /*1d420*/  BRA `(.L_x_14681) ;  /* 0xffffffb800c87947 */ /* 0x000fec000383ffff */
.L_x_14688:
[----:B0-----:R0:W2:Y:S02]  /*1d430*/  SYNCS.PHASECHK.TRANS64.TRYWAIT P0, [R9+URZ+0x16820], R0 ;  /* 0x01682000090075a7 */ /* 0x0010a4000800017f */
[----:B--2---:R-:W-:Y:S05]  /*1d440*/  @!P0 NANOSLEEP.SYNCS 0x989680 ;  /* 0x009896800000895d */ /* 0x004fea0003900000 */
[----:B------:R-:W2:Y:S02]  /*1d450*/  @!P0 SYNCS.PHASECHK.TRANS64 P0, [R9+URZ+0x16820], R0 ;  /* 0x01682000090085a7 */ /* 0x000ea4000800007f */
[----:B--2---:R-:W-:Y:S05]  /*1d460*/  @!P0 BRA `(.L_x_14688) ;  /* 0xfffffffc00f08947 */ /* 0x004fea000383ffff */
[----:B------:R-:W-:Y:S05]  /*1d470*/  BRA `(.L_x_14828) ;  /* 0xffffffc400207947 */ /* 0x000fea000383ffff */
.L_x_14689:
        /* <DEDUP_REMOVED lines=11> */
.L_x_14830:
[----:B------:R-:W-:Y:S05]  /*1d530*/  BSYNC B0 ;  /* 0x0000000000007941 */ /* 0x000fea0003800000 */
.L_x_14829:
[----:B------:R-:W-:Y:S05]  /*1d540*/  BRA `(.L_x_14831) ;  /* 0xffffffc400087947 */ /* 0x000fea000383ffff */
.L_x_14690:
[----:B------:R-:W-:Y:S01]  /*1d550*/  BSSY B0, `(.L_x_14832) ;  /* 0x0000006000007945 */ /* 0x000fe20003800000 */
[----:B------:R-:W-:-:S07]  /*1d560*/  IMAD.MOV.U32 R15, RZ, RZ, -0x1 ;  /* 0xffffffffff0f7424 */ /* 0x000fce00078e00ff */
[----:B01-3--:R-:W-:Y:S05]  /*1d570*/  WARPSYNC.COLLECTIVE R15, `(.L_x_14833) ;  /* 0x000000000f0c7348 */ /* 0x00bfea0003c00000 */
[----:B------:R-:W-:Y:S02]  /*1d580*/  ELECT P6, UR62, PT ;  /* 0x00000000003e782f */ /* 0x000fe400038c0000 */
[----:B------:R-:W-:Y:S01]  /*1d590*/  MOV R14, UR62 ;  /* 0x0000003e000e7c02 */ /* 0x000fe20008000f00 */
[----:B01-3--:R-:W-:Y:S10]  /*1d5a0*/  ENDCOLLECTIVE ;  /* 0x000000000000791b */ /* 0x00bff40003800000 */
.L_x_14833:
[----:B------:R-:W-:Y:S05]  /*1d5b0*/  BSYNC B0 ;  /* 0x0000000000007941 */ /* 0x000fea0003800000 */
.L_x_14832:
[----:B------:R-:W-:Y:S05]  /*1d5c0*/  BRA `(.L_x_14834) ;  /* 0xffffffc000fc7947 */ /* 0x000fea000383ffff */
.L_x_14692:
[----:B0-----:R0:W2:Y:S02]  /*1d5d0*/  SYNCS.PHASECHK.TRANS64.TRYWAIT P0, [R7+URZ], R2 ;  /* 0x00000002070075a7 */ /* 0x0010a4000800017f */
[----:B--2---:R-:W-:Y:S05]  /*1d5e0*/  @!P0 NANOSLEEP.SYNCS 0x989680 ;  /* 0x009896800000895d */ /* 0x004fea0003900000 */
[----:B------:R-:W2:Y:S02]  /*1d5f0*/  @!P0 SYNCS.PHASECHK.TRANS64 P0, [R7+URZ], R2 ;  /* 0x00000002070085a7 */ /* 0x000ea4000800007f */
[----:B--2---:R-:W-:Y:S05]  /*1d600*/  @!P0 BRA `(.L_x_14692) ;  /* 0xfffffffc00f08947 */ /* 0x004fea000383ffff */
[----:B------:R-:W-:Y:S05]  /*1d610*/  BRA `(.L_x_14835) ;  /* 0xffffffc400307947 */ /* 0x000fea000383ffff */
.L_x_14693:
[----:B--2---:R2:W4:Y:S02]  /*1d620*/  SYNCS.PHASECHK.TRANS64.TRYWAIT P0, [R3+URZ], R0 ;  /* 0x00000000030075a7 */ /* 0x004524000800017f */
[----:B----4-:R-:W-:Y:S05]  /*1d630*/  @!P0 NANOSLEEP.SYNCS 0x989680 ;  /* 0x009896800000895d */ /* 0x010fea0003900000 */
[----:B------:R-:W4:Y:S02]  /*1d640*/  @!P0 SYNCS.PHASECHK.TRANS64 P0, [R3+URZ], R0 ;  /* 0x00000000030085a7 */ /* 0x000f24000800007f */
[----:B----4-:R-:W-:Y:S05]  /*1d650*/  @!P0 BRA `(.L_x_14693) ;  /* 0xfffffffc00f08947 */ /* 0x010fea000383ffff */
[----:B------:R-:W-:Y:S05]  /*1d660*/  BRA `(.L_x_14836) ;  /* 0xffffffc400247947 */ /* 0x000fea000383ffff */
.L_x_14695:
[----:B--2---:R2:W4:Y:S02]  /*1d670*/  SYNCS.PHASECHK.TRANS64.TRYWAIT P0, [R5+URZ], R2 ;  /* 0x00000002050075a7 */ /* 0x004524000800017f */
[----:B----4-:R-:W-:Y:S05]  /*1d680*/  @!P0 NANOSLEEP.SYNCS 0x989680 ;  /* 0x009896800000895d */ /* 0x010fea0003900000 */
[----:B------:R-:W4:Y:S02]  /*1d690*/  @!P0 SYNCS.PHASECHK.TRANS64 P0, [R5+URZ], R2 ;  /* 0x00000002050085a7 */ /* 0x000f24000800007f */
[----:B----4-:R-:W-:Y:S05]  /*1d6a0*/  @!P0 BRA `(.L_x_14695) ;  /* 0xfffffffc00f08947 */ /* 0x010fea000383ffff */
[----:B------:R-:W-:Y:S05]  /*1d6b0*/  BRA `(.L_x_14837) ;  /* 0xffffffc400287947 */ /* 0x000fea000383ffff */
.L_x_14838:
        /* <DEDUP_REMOVED lines=12> */
.L_x_14883:


//--------------------- .nv.global.init           --------------------------
	.section	.nv.global.init,"aw",@progbits
.nv.global.init:
	.type		$str$20,@object
	.size		$str$20,($str$21 - $str$20)
$str$20:
        /*0000*/ 	.byte	0x28, 0x61, 0x64, 0x64, 0x72, 0x65, 0x73, 0x73, 0x20, 0x26, 0x20, 0x6d, 0x61, 0x73, 0x6b, 0x29
        /*0010*/ 	.byte	0x20, 0x3d, 0x3d, 0x20, 0x30, 0x00
	.type		$str$21,@object
	.size		$str$21,(__unnamed_43 - $str$21)
$str$21:
        /*0016*/ 	.byte	0x2f, 0x74, 0x6d, 0x70, 0x2f, 0x6f, 0x73, 0x73, 0x5f, 0x6b, 0x65, 0x72, 0x6e, 0x65, 0x6c, 0x73
        /*0026*/ 	.byte	0x5f, 0x73, 0x72, 0x63, 0x2f, 0x66, 0x6c, 0x61, 0x73, 0x68, 0x5f, 0x61, 0x74, 0x74, 0x65, 0x6e
        /*0036*/ 	.byte	0x74, 0x69, 0x6f, 0x6e, 0x2f, 0x63, 0x73, 0x72, 0x63, 0x2f, 0x63, 0x75, 0x74, 0x6c, 0x61, 0x73
        /*0046*/ 	.byte	0x73, 0x2f, 0x69, 0x6e, 0x63, 0x6c, 0x75, 0x64, 0x65, 0x2f, 0x63, 0x75, 0x74, 0x65, 0x2f, 0x70
        /*0056*/ 	.byte	0x6f, 0x69, 0x6e, 0x74, 0x65, 0x72, 0x5f, 0x66, 0x6c, 0x61, 0x67, 0x67, 0x65, 0x64, 0x2e, 0x68
        /*0066*/ 	.byte	0x70, 0x70, 0x00
	.type		__unnamed_43,@object
	.size		__unnamed_43,(__unnamed_4 - __unnamed_43)
__unnamed_43:
        /* <DEDUP_REMOVED lines=23> */
        /*01d9*/ 	.byte	0x3a, 0x43, 0x3c, 0x30, 0x3e, 0x3e, 0x3e, 0x3e, 0x3e, 0x20, 0x26, 0x5d, 0x00
	.type		__unnamed_4,@object
	.size		__unnamed_4,(__unnamed_13 - __unnamed_4)
__unnamed_4:
        /* <DEDUP_REMOVED lines=24> */
	.type		__unnamed_13,@object
	.size		__unnamed_13,(__unnamed_29 - __unnamed_13)
__unnamed_13:
        /* <DEDUP_REMOVED lines=24> */
	.type		__unnamed_29,@object
	.size		__unnamed_29,(__unnamed_21 - __unnamed_29)
__unnamed_29:
        /* <DEDUP_REMOVED lines=24> */
	.type		__unnamed_21,@object
	.size		__unnamed_21,(__unnamed_39 - __unnamed_21)
__unnamed_21:
        /* <DEDUP_REMOVED lines=24> */
	.type		__unnamed_39,@object
	.size		__unnamed_39,(__unnamed_34 - __unnamed_39)
__unnamed_39:
        /* <DEDUP_REMOVED lines=24> */
	.type		__unnamed_34,@object
	.size		__unnamed_34,(__unnamed_38 - __unnamed_34)
__unnamed_34:
        /* <DEDUP_REMOVED lines=24> */
	.type		__unnamed_38,@object
	.size		__unnamed_38,(__unnamed_14 - __unnamed_38)
__unnamed_38:
        /* <DEDUP_REMOVED lines=24> */
	.type		__unnamed_14,@object
	.size		__unnamed_14,(__unnamed_30 - __unnamed_14)
__unnamed_14:
        /* <DEDUP_REMOVED lines=24> */
	.type		__unnamed_30,@object
	.size		__unnamed_30,(__unnamed_9 - __unnamed_30)
__unnamed_30:
        /* <DEDUP_REMOVED lines=24> */
	.type		__unnamed_9,@object
	.size		__unnamed_9,(__unnamed_25 - __unnamed_9)
__unnamed_9:
        /* <DEDUP_REMOVED lines=24> */
        /*10e3*/ 	.byte	0x00
	.type		__unnamed_25,@object
	.size		__unnamed_25,(__unnamed_5 - __unnamed_25)
__unnamed_25:
        /* <DEDUP_REMOVED lines=25> */
	.type		__unnamed_5,@object
	.size		__unnamed_5,(__unnamed_3 - __unnamed_5)
__unnamed_5:
        /* <DEDUP_REMOVED lines=25> */
	.type		__unnamed_3,@object
	.size		__unnamed_3,(__unnamed_2 - __unnamed_3)
__unnamed_3:
        /* <DEDUP_REMOVED lines=28> */
        /*15a6*/ 	.byte	0x32, 0x3e, 0x3e, 0x3e, 0x3e, 0x3e, 0x5d, 0x00
	.type		__unnamed_2,@object
	.size		__unnamed_2,(__unnamed_7 - __unnamed_2)
__unnamed_2:
        /* <DEDUP_REMOVED lines=29> */
	.type		__unnamed_7,@object
	.size		__unnamed_7,(__unnamed_8 - __unnamed_7)
__unnamed_7:
        /* <DEDUP_REMOVED lines=28> */
        /*1936*/ 	.byte	0x38, 0x38, 0x3e, 0x3e, 0x3e, 0x3e, 0x3e, 0x5d, 0x00
	.type		__unnamed_8,@object
	.size		__unnamed_8,(__unnamed_1 - __unnamed_8)
__unnamed_8:
        /* <DEDUP_REMOVED lines=29> */
	.type		__unnamed_1,@object
	.size		__unnamed_1,(__unnamed_41 - __unnamed_1)
__unnamed_1:
        /* <DEDUP_REMOVED lines=28> */
        /*1cc8*/ 	.byte	0x32, 0x3e, 0x3e, 0x3e, 0x3e, 0x3e, 0x20, 0x26, 0x5d, 0x00
	.type		__unnamed_41,@object
	.size		__unnamed_41,(__unnamed_42 - __unnamed_41)
__unnamed_41:
        /* <DEDUP_REMOVED lines=28> */
        /*1e92*/ 	.byte	0x36, 0x33, 0x38, 0x34, 0x3e, 0x3e, 0x3e, 0x3e, 0x3e, 0x5d, 0x00
	.type		__unnamed_42,@object
	.size		__unnamed_42,(__unnamed_6 - __unnamed_42)
__unnamed_42:
        /* <DEDUP_REMOVED lines=29> */
	.type		__unnamed_6,@object
	.size		__unnamed_6,(__unnamed_33 - __unnamed_6)
__unnamed_6:
        /* <DEDUP_REMOVED lines=29> */
	.type		__unnamed_33,@object
	.size		__unnamed_33,(__unnamed_17 - __unnamed_33)
__unnamed_33:
        /* <DEDUP_REMOVED lines=29> */
	.type		__unnamed_17,@object
	.size		__unnamed_17,(__unnamed_37 - __unnamed_17)
__unnamed_17:
        /* <DEDUP_REMOVED lines=29> */
	.type		__unnamed_37,@object
	.size		__unnamed_37,(__unnamed_11 - __unnamed_37)
__unnamed_37:
        /* <DEDUP_REMOVED lines=29> */
	.type		__unnamed_11,@object
	.size		__unnamed_11,(__unnamed_27 - __unnamed_11)
__unnamed_11:
        /* <DEDUP_REMOVED lines=29> */
	.type		__unnamed_27,@object
	.size		__unnamed_27,(__unnamed_19 - __unnamed_27)
__unnamed_27:
        /* <DEDUP_REMOVED lines=29> */
	.type		__unnamed_19,@object
	.size		__unnamed_19,(__unnamed_12 - __unnamed_19)
__unnamed_19:
        /* <DEDUP_REMOVED lines=29> */
	.type		__unnamed_12,@object
	.size		__unnamed_12,(__unnamed_28 - __unnamed_12)
__unnamed_12:
        /* <DEDUP_REMOVED lines=29> */
	.type		__unnamed_28,@object
	.size		__unnamed_28,(__unnamed_36 - __unnamed_28)
__unnamed_28:
        /* <DEDUP_REMOVED lines=29> */
	.type		__unnamed_36,@object
	.size		__unnamed_36,(__unnamed_20 - __unnamed_36)
__unnamed_36:
        /* <DEDUP_REMOVED lines=29> */
	.type		__unnamed_20,@object
	.size		__unnamed_20,(__unnamed_16 - __unnamed_20)
__unnamed_20:
        /* <DEDUP_REMOVED lines=29> */
	.type		__unnamed_16,@object
	.size		__unnamed_16,(__unnamed_32 - __unnamed_16)
__unnamed_16:
        /* <DEDUP_REMOVED lines=29> */
	.type		__unnamed_32,@object
	.size		__unnamed_32,(__unnamed_23 - __unnamed_32)
__unnamed_32:
        /* <DEDUP_REMOVED lines=29> */
	.type		__unnamed_23,@object
	.size		__unnamed_23,(__unnamed_40 - __unnamed_23)
__unnamed_23:
        /* <DEDUP_REMOVED lines=29> */
	.type		__unnamed_40,@object
	.size		__unnamed_40,(__unnamed_24 - __unnamed_40)
__unnamed_40:
        /* <DEDUP_REMOVED lines=29> */
	.type		__unnamed_24,@object
	.size		__unnamed_24,(__unnamed_35 - __unnamed_24)
__unnamed_24:
        /* <DEDUP_REMOVED lines=29> */
	.type		__unnamed_35,@object
	.size		__unnamed_35,(__unnamed_15 - __unnamed_35)
__unnamed_35:
        /* <DEDUP_REMOVED lines=28> */
        /*3eea*/ 	.byte	0x32, 0x30, 0x34, 0x38, 0x30, 0x3e, 0x3e, 0x3e, 0x3e, 0x3e, 0x20, 0x26, 0x5d, 0x00
	.type		__unnamed_15,@object
	.size		__unnamed_15,(__unnamed_31 - __unnamed_15)
__unnamed_15:
        /* <DEDUP_REMOVED lines=29> */
	.type		__unnamed_31,@object
	.size		__unnamed_31,(__unnamed_10 - __unnamed_31)
__unnamed_31:
        /* <DEDUP_REMOVED lines=29> */
	.type		__unnamed_10,@object
	.size		__unnamed_10,(__unnamed_26 - __unnamed_10)
__unnamed_10:
        /* <DEDUP_REMOVED lines=29> */
	.type		__unnamed_26,@object
	.size		__unnamed_26,(__unnamed_18 - __unnamed_26)
__unnamed_26:
        /* <DEDUP_REMOVED lines=29> */
	.type		__unnamed_18,@object
	.size		__unnamed_18,(__unnamed_22 - __unnamed_18)
__unnamed_18:
        /* <DEDUP_REMOVED lines=29> */
	.type		__unnamed_22,@object
	.size		__unnamed_22,(.L_21 - __unnamed_22)
__unnamed_22:
        /* <DEDUP_REMOVED lines=28> */
        /*49be*/ 	.byte	0x3c, 0x32, 0x32, 0x35, 0x32, 0x38, 0x3e, 0x3e, 0x3e, 0x3e, 0x3e, 0x20, 0x26, 0x5d, 0x00
.L_21:


//--------------------- .nv.shared._ZN7cutlass13device_kernelIN5flash11enable_sm90INS1_16FlashAttnFwdSm90INS1_25CollectiveMainloopFwdSm90ILi2EN4cute5tupleIJNS5_1CILi1EEES8_S8_EEENS6_IJNS7_ILi128EEENS7_ILi80EEENS7_ILi256EEEEEELi256ENS_6half_tEfNS_4arch4Sm90ELb0ELb0ELb0ELb0ELb0ELb0ELb0ELb1ELb1ELb1ELb1ELb0EEENS1_21CollectiveEpilogueFwdINS6_IJSA_SC_SB_EEES9_SE_SG_Li256ELb0ELb1ELb1ELb0EEENS1_19SingleTileSchedulerILb0ELb1ELb1ELi128EEEEEEEEEvNT_6ParamsE --------------------------
	.section	.nv.shared._ZN7cutlass13device_kernelIN5flash11enable_sm90INS1_16FlashAttnFwdSm90INS1_25CollectiveMainloopFwdSm90ILi2EN4cute5tupleIJNS5_1CILi1EEES8_S8_EEENS6_IJNS7_ILi128EEENS7_ILi80EEENS7_ILi256EEEEEELi256ENS_6half_tEfNS_4arch4Sm90ELb0ELb0ELb0ELb0ELb0ELb0ELb0ELb1ELb1ELb1ELb1ELb0EEENS1_21CollectiveEpilogueFwdINS6_IJSA_SC_SB_EEES9_SE_SG_Li256ELb0ELb1ELb1ELb0EEENS1_19SingleTileSchedulerILb0ELb1ELb1ELi128EEEEEEEEEvNT_6ParamsE,"aw",@nobits
	.sectionflags	@""
	.align	16
	.zero		1024


//--------------------- .nv.shared.reserved.0     --------------------------
	.section	.nv.shared.reserved.0,"aw",@nobits
	.weak		__nv_reservedSMEM_offset_0_alias
	.size		__nv_reservedSMEM_offset_0_alias, 0, 0
	.other		__nv_reservedSMEM_offset_0_alias,@"STO_CUDA_RESERVED_SHARED STV_DEFAULT"
__nv_reservedSMEM_offset_0_alias:
	.zero		0


//--------------------- .nv.global                --------------------------
	.section	.nv.global,"aw",@nobits
.nv.global:
	.type		_ZN72_INTERNAL_1e203569_36_flash_fwd_hdimall_fp16_split_sm90_cu_9949e2e8_57884cute1_E,@object
	.size		_ZN72_INTERNAL_1e203569_36_flash_fwd_hdimall_fp16_split_sm90_cu_9949e2e8_57884cute1_E,(_ZN72_INTERNAL_1e203569_36_flash_fwd_hdimall_fp16_split_sm90_cu_9949e2e8_57884cuda3std3__45__cpo6cbeginE - _ZN72_INTERNAL_1e203569_36_flash_fwd_hdimall_fp16_split_sm90_cu_9949e2e8_57884cute1_E)
_ZN72_INTERNAL_1e203569_36_flash_fwd_hdimall_fp16_split_sm90_cu_9949e2e8_57884cute1_E:
	.zero		1
	.type		_ZN72_INTERNAL_1e203569_36_flash_fwd_hdimall_fp16_split_sm90_cu_9949e2e8_57884cuda3std3__45__cpo6cbeginE,@object
	.size		_ZN72_INTERNAL_1e203569_36_flash_fwd_hdimall_fp16_split_sm90_cu_9949e2e8_57884cuda3std3__45__cpo6cbeginE,(_ZN72_INTERNAL_1e203569_36_flash_fwd_hdimall_fp16_split_sm90_cu_9949e2e8_57884cuda3std3__48in_placeE - _ZN72_INTERNAL_1e203569_36_flash_fwd_hdimall_fp16_split_sm90_cu_9949e2e8_57884cuda3std3__45__cpo6cbeginE)
_ZN72_INTERNAL_1e203569_36_flash_fwd_hdimall_fp16_split_sm90_cu_9949e2e8_57884cuda3std3__45__cpo6cbeginE:
	.zero		1
	.type		_ZN72_INTERNAL_1e203569_36_flash_fwd_hdimall_fp16_split_sm90_cu_9949e2e8_57884cuda3std3__48in_placeE,@object
	.size		_ZN72_INTERNAL_1e203569_36_flash_fwd_hdimall_fp16_split_sm90_cu_9949e2e8_57884cuda3std3__48in_placeE,(_ZN72_INTERNAL_1e203569_36_flash_fwd_hdimall_fp16_split_sm90_cu_9949e2e8_57884cuda3std6ranges3__45__cpo9iter_moveE - _ZN72_INTERNAL_1e203569_36_flash_fwd_hdimall_fp16_split_sm90_cu_9949e2e8_57884cuda3std3__48in_placeE)
_ZN72_INTERNAL_1e203569_36_flash_fwd_hdimall_fp16_split_sm90_cu_9949e2e8_57884cuda3std3__48in_placeE:
	.zero		1
	.type		_ZN72_INTERNAL_1e203569_36_flash_fwd_hdimall_fp16_split_sm90_cu_9949e2e8_57884cuda3std6ranges3__45__cpo9iter_moveE,@object
	.size		_ZN72_INTERNAL_1e203569_36_flash_fwd_hdimall_fp16_split_sm90_cu_9949e2e8_57884cuda3std6ranges3__45__cpo9iter_moveE,(_ZN72_INTERNAL_1e203569_36_flash_fwd_hdimall_fp16_split_sm90_cu_9949e2e8_57884cuda3std3__45__cpo5beginE - _ZN72_INTERNAL_1e203569_36_flash_fwd_hdimall_fp16_split_sm90_cu_9949e2e8_57884cuda3std6ranges3__45__cpo9iter_moveE)
_ZN72_INTERNAL_1e203569_36_flash_fwd_hdimall_fp16_split_sm90_cu_9949e2e8_57884cuda3std6ranges3__45__cpo9iter_moveE:
	.zero		1
	.type		_ZN72_INTERNAL_1e203569_36_flash_fwd_hdimall_fp16_split_sm90_cu_9949e2e8_57884cuda3std3__45__cpo5beginE,@object
	.size		_ZN72_INTERNAL_1e203569_36_flash_fwd_hdimall_fp16_split_sm90_cu_9949e2e8_57884cuda3std3__45__cpo5beginE,(_ZN72_INTERNAL_1e203569_36_flash_fwd_hdimall_fp16_split_sm90_cu_9949e2e8_57884cuda3std3__474_GLOBAL__N__1e203569_36_flash_fwd_hdimall_fp16_split_sm90_cu_9949e2e8_57886ignoreE - _ZN72_INTERNAL_1e203569_36_flash_fwd_hdimall_fp16_split_sm90_cu_9949e2e8_57884cuda3std3__45__cpo5beginE)
_ZN72_INTERNAL_1e203569_36_flash_fwd_hdimall_fp16_split_sm90_cu_9949e2e8_57884cuda3std3__45__cpo5beginE:
	.zero		1
	.type		_ZN72_INTERNAL_1e203569_36_flash_fwd_hdimall_fp16_split_sm90_cu_9949e2e8_57884cuda3std3__474_GLOBAL__N__1e203569_36_flash_fwd_hdimall_fp16_split_sm90_cu_9949e2e8_57886ignoreE,@object
	.size		_ZN72_INTERNAL_1e203569_36_flash_fwd_hdimall_fp16_split_sm90_cu_9949e2e8_57884cuda3std3__474_GLOBAL__N__1e203569_36_flash_fwd_hdimall_fp16_split_sm90_cu_9949e2e8_57886ignoreE,(_ZN72_INTERNAL_1e203569_36_flash_fwd_hdimall_fp16_split_sm90_cu_9949e2e8_57884cute7productE - _ZN72_INTERNAL_1e203569_36_flash_fwd_hdimall_fp16_split_sm90_cu_9949e2e8_57884cuda3std3__474_GLOBAL__N__1e203569_36_flash_fwd_hdimall_fp16_split_sm90_cu_9949e2e8_57886ignoreE)
_ZN72_INTERNAL_1e203569_36_flash_fwd_hdimall_fp16_split_sm90_cu_9949e2e8_57884cuda3std3__474_GLOBAL__N__1e203569_36_flash_fwd_hdimall_fp16_split_sm90_cu_9949e2e8_57886ignoreE:
	.zero		1
	.type		_ZN72_INTERNAL_1e203569_36_flash_fwd_hdimall_fp16_split_sm90_cu_9949e2e8_57884cute7productE,@object
	.size		_ZN72_INTERNAL_1e203569_36_flash_fwd_hdimall_fp16_split_sm90_cu_9949e2e8_57884cute7productE,(_ZN72_INTERNAL_1e203569_36_flash_fwd_hdimall_fp16_split_sm90_cu_9949e2e8_57884cuda3std3__45__cpo3endE - _ZN72_INTERNAL_1e203569_36_flash_fwd_hdimall_fp16_split_sm90_cu_9949e2e8_57884cute7productE)
_ZN72_INTERNAL_1e203569_36_flash_fwd_hdimall_fp16_split_sm90_cu_9949e2e8_57884cute7productE:
	.zero		1
	.type		_ZN72_INTERNAL_1e203569_36_flash_fwd_hdimall_fp16_split_sm90_cu_9949e2e8_57884cuda3std3__45__cpo3endE,@object
	.size		_ZN72_INTERNAL_1e203569_36_flash_fwd_hdimall_fp16_split_sm90_cu_9949e2e8_57884cuda3std3__45__cpo3endE,(_ZN72_INTERNAL_1e203569_36_flash_fwd_hdimall_fp16_split_sm90_cu_9949e2e8_57884cuda3std3__419piecewise_constructE - _ZN72_INTERNAL_1e203569_36_flash_fwd_hdimall_fp16_split_sm90_cu_9949e2e8_57884cuda3std3__45__cpo3endE)
_ZN72_INTERNAL_1e203569_36_flash_fwd_hdimall_fp16_split_sm90_cu_9949e2e8_57884cuda3std3__45__cpo3endE:
	.zero		1
	.type		_ZN72_INTERNAL_1e203569_36_flash_fwd_hdimall_fp16_split_sm90_cu_9949e2e8_57884cuda3std3__419piecewise_constructE,@object
	.size		_ZN72_INTERNAL_1e203569_36_flash_fwd_hdimall_fp16_split_sm90_cu_9949e2e8_57884cuda3std3__419piecewise_constructE,(_ZN72_INTERNAL_1e203569_36_flash_fwd_hdimall_fp16_split_sm90_cu_9949e2e8_57884cuda3std3__45__cpo4cendE - _ZN72_INTERNAL_1e203569_36_flash_fwd_hdimall_fp16_split_sm90_cu_9949e2e8_57884cuda3std3__419piecewise_constructE)
_ZN72_INTERNAL_1e203569_36_flash_fwd_hdimall_fp16_split_sm90_cu_9949e2e8_57884cuda3std3__419piecewise_constructE:
	.zero		1
	.type		_ZN72_INTERNAL_1e203569_36_flash_fwd_hdimall_fp16_split_sm90_cu_9949e2e8_57884cuda3std3__45__cpo4cendE,@object
	.size		_ZN72_INTERNAL_1e203569_36_flash_fwd_hdimall_fp16_split_sm90_cu_9949e2e8_57884cuda3std3__45__cpo4cendE,(_ZN72_INTERNAL_1e203569_36_flash_fwd_hdimall_fp16_split_sm90_cu_9949e2e8_57884cuda3std6ranges3__45__cpo4swapE - _ZN72_INTERNAL_1e203569_36_flash_fwd_hdimall_fp16_split_sm90_cu_9949e2e8_57884cuda3std3__45__cpo4cendE)
_ZN72_INTERNAL_1e203569_36_flash_fwd_hdimall_fp16_split_sm90_cu_9949e2e8_57884cuda3std3__45__cpo4cendE:
	.zero		1
	.type		_ZN72_INTERNAL_1e203569_36_flash_fwd_hdimall_fp16_split_sm90_cu_9949e2e8_57884cuda3std6ranges3__45__cpo4swapE,@object
	.size		_ZN72_INTERNAL_1e203569_36_flash_fwd_hdimall_fp16_split_sm90_cu_9949e2e8_57884cuda3std6ranges3__45__cpo4swapE,(.L_50 - _ZN72_INTERNAL_1e203569_36_flash_fwd_hdimall_fp16_split_sm90_cu_9949e2e8_57884cuda3std6ranges3__45__cpo4swapE)
_ZN72_INTERNAL_1e203569_36_flash_fwd_hdimall_fp16_split_sm90_cu_9949e2e8_57884cuda3std6ranges3__45__cpo4swapE:
	.zero		1
.L_50:


//--------------------- .nv.shared._ZN7cutlass13device_kernelIN5flash11enable_sm90INS1_16FlashAttnFwdSm90INS1_25CollectiveMainloopFwdSm90ILi2EN4cute5tupleIJNS5_1CILi1EEES8_S8_EEENS6_IJNS7_ILi128EEENS7_ILi80EEENS7_ILi256EEEEEELi256ENS_6half_tEfNS_4arch4Sm90ELb0ELb0ELb0ELb1ELb0ELb0ELb0ELb1ELb1ELb1ELb1ELb0EEENS1_21CollectiveEpilogueFwdINS6_IJSA_SC_SB_EEES9_SE_SG_Li256ELb1ELb1ELb1ELb0EEENS1_36VarlenDynamicPersistentTileSchedulerILi128ELi80ELi256ELi128ELb1ELb1ELb1ELb0ELb1ELb1EEEEEEEEEvNT_6ParamsE --------------------------
	.section	.nv.shared._ZN7cutlass13device_kernelIN5flash11enable_sm90INS1_16FlashAttnFwdSm90INS1_25CollectiveMainloopFwdSm90ILi2EN4cute5tupleIJNS5_1CILi1EEES8_S8_EEENS6_IJNS7_ILi128EEENS7_ILi80EEENS7_ILi256EEEEEELi256ENS_6half_tEfNS_4arch4Sm90ELb0ELb0ELb0ELb1ELb0ELb0ELb0ELb1ELb1ELb1ELb1ELb0EEENS1_21CollectiveEpilogueFwdINS6_IJSA_SC_SB_EEES9_SE_SG_Li256ELb1ELb1ELb1ELb0EEENS1_36VarlenDynamicPersistentTileSchedulerILi128ELi80ELi256ELi128ELb1ELb1ELb1ELb0ELb1ELb1EEEEEEEEEvNT_6ParamsE,"aw",@nobits
	.sectionflags	@""
	.align	16
	.zero		1024


//--------------------- .nv.shared._ZN7cutlass13device_kernelIN5flash11enable_sm90INS1_16FlashAttnFwdSm90INS1_25CollectiveMainloopFwdSm90ILi2EN4cute5tupleIJNS5_1CILi1EEES8_S8_EEENS6_IJNS7_ILi128EEENS7_ILi80EEENS7_ILi256EEEEEELi256ENS_6half_tEfNS_4arch4Sm90ELb0ELb0ELb0ELb1ELb0ELb1ELb0ELb1ELb1ELb1ELb1ELb0EEENS1_21CollectiveEpilogueFwdINS6_IJSA_SC_SB_EEES9_SE_SG_Li256ELb1ELb1ELb1ELb0EEENS1_36VarlenDynamicPersistentTileSchedulerILi128ELi80ELi256ELi128ELb1ELb1ELb1ELb0ELb1ELb1EEEEEEEEEvNT_6ParamsE --------------------------
	.section	.nv.shared._ZN7cutlass13device_kernelIN5flash11enable_sm90INS1_16FlashAttnFwdSm90INS1_25CollectiveMainloopFwdSm90ILi2EN4cute5tupleIJNS5_1CILi1EEES8_S8_EEENS6_IJNS7_ILi128EEENS7_ILi80EEENS7_ILi256EEEEEELi256ENS_6half_tEfNS_4arch4Sm90ELb0ELb0ELb0ELb1ELb0ELb1ELb0ELb1ELb1ELb1ELb1ELb0EEENS1_21CollectiveEpilogueFwdINS6_IJSA_SC_SB_EEES9_SE_SG_Li256ELb1ELb1ELb1ELb0EEENS1_36VarlenDynamicPersistentTileSchedulerILi128ELi80ELi256ELi128ELb1ELb1ELb1ELb0ELb1ELb1EEEEEEEEEvNT_6ParamsE,"aw",@nobits
	.sectionflags	@""
	.align	16
	.zero		1024


//--------------------- .nv.shared._ZN7cutlass13device_kernelIN5flash11enable_sm90INS1_16FlashAttnFwdSm90INS1_25CollectiveMainloopFwdSm90ILi2EN4cute5tupleIJNS5_1CILi1EEES8_S8_EEENS6_IJNS7_ILi128EEENS7_ILi64EEENS7_ILi256EEEEEELi256ENS_6half_tEfNS_4arch4Sm90ELb0ELb1ELb0ELb0ELb0ELb0ELb0ELb1ELb1ELb1ELb1ELb0EEENS1_21CollectiveEpilogueFwdINS6_IJSA_SC_SB_EEES9_SE_SG_Li256ELb0ELb1ELb1ELb0EEENS1_19SingleTileSchedulerILb0ELb1ELb1ELi128EEEEEEEEEvNT_6ParamsE --------------------------
	.section	.nv.shared._ZN7cutlass13device_kernelIN5flash11enable_sm90INS1_16FlashAttnFwdSm90INS1_25CollectiveMainloopFwdSm90ILi2EN4cute5tupleIJNS5_1CILi1EEES8_S8_EEENS6_IJNS7_ILi128EEENS7_ILi64EEENS7_ILi256EEEEEELi256ENS_6half_tEfNS_4arch4Sm90ELb0ELb1ELb0ELb0ELb0ELb0ELb0ELb1ELb1ELb1ELb1ELb0EEENS1_21CollectiveEpilogueFwdINS6_IJSA_SC_SB_EEES9_SE_SG_Li256ELb0ELb1ELb1ELb0EEENS1_19SingleTileSchedulerILb0ELb1ELb1ELi128EEEEEEEEEvNT_6ParamsE,"aw",@nobits
	.sectionflags	@""
	.align	16
	.zero		1024


//--------------------- .nv.shared._ZN7cutlass13device_kernelIN5flash11enable_sm90INS1_16FlashAttnFwdSm90INS1_25CollectiveMainloopFwdSm90ILi2EN4cute5tupleIJNS5_1CILi1EEES8_S8_EEENS6_IJNS7_ILi128EEENS7_ILi64EEENS7_ILi256EEEEEELi256ENS_6half_tEfNS_4arch4Sm90ELb0ELb1ELb0ELb1ELb0ELb0ELb0ELb1ELb1ELb1ELb1ELb0EEENS1_21CollectiveEpilogueFwdINS6_IJSA_SC_SB_EEES9_SE_SG_Li256ELb1ELb1ELb1ELb0EEENS1_36VarlenDynamicPersistentTileSchedulerILi128ELi64ELi256ELi128ELb1ELb1ELb1ELb1ELb0ELb1EEEEEEEEEvNT_6ParamsE --------------------------
	.section	.nv.shared._ZN7cutlass13device_kernelIN5flash11enable_sm90INS1_16FlashAttnFwdSm90INS1_25CollectiveMainloopFwdSm90ILi2EN4cute5tupleIJNS5_1CILi1EEES8_S8_EEENS6_IJNS7_ILi128EEENS7_ILi64EEENS7_ILi256EEEEEELi256ENS_6half_tEfNS_4arch4Sm90ELb0ELb1ELb0ELb1ELb0ELb0ELb0ELb1ELb1ELb1ELb1ELb0EEENS1_21CollectiveEpilogueFwdINS6_IJSA_SC_SB_EEES9_SE_SG_Li256ELb1ELb1ELb1ELb0EEENS1_36VarlenDynamicPersistentTileSchedulerILi128ELi64ELi256ELi128ELb1ELb1ELb1ELb1ELb0ELb1EEEEEEEEEvNT_6ParamsE,"aw",@nobits
	.sectionflags	@""
	.align	16
	.zero		1024


//--------------------- .nv.shared._ZN7cutlass13device_kernelIN5flash11enable_sm90INS1_16FlashAttnFwdSm90INS1_25CollectiveMainloopFwdSm90ILi2EN4cute5tupleIJNS5_1CILi1EEES8_S8_EEENS6_IJNS7_ILi128EEENS7_ILi64EEENS7_ILi256EEEEEELi256ENS_6half_tEfNS_4arch4Sm90ELb0ELb1ELb0ELb1ELb0ELb1ELb0ELb1ELb1ELb1ELb1ELb0EEENS1_21CollectiveEpilogueFwdINS6_IJSA_SC_SB_EEES9_SE_SG_Li256ELb1ELb1ELb1ELb0EEENS1_36VarlenDynamicPersistentTileSchedulerILi128ELi64ELi256ELi128ELb1ELb1ELb1ELb1ELb0ELb1EEEEEEEEEvNT_6ParamsE --------------------------
	.section	.nv.shared._ZN7cutlass13device_kernelIN5flash11enable_sm90INS1_16FlashAttnFwdSm90INS1_25CollectiveMainloopFwdSm90ILi2EN4cute5tupleIJNS5_1CILi1EEES8_S8_EEENS6_IJNS7_ILi128EEENS7_ILi64EEENS7_ILi256EEEEEELi256ENS_6half_tEfNS_4arch4Sm90ELb0ELb1ELb0ELb1ELb0ELb1ELb0ELb1ELb1ELb1ELb1ELb0EEENS1_21CollectiveEpilogueFwdINS6_IJSA_SC_SB_EEES9_SE_SG_Li256ELb1ELb1ELb1ELb0EEENS1_36VarlenDynamicPersistentTileSchedulerILi128ELi64ELi256ELi128ELb1ELb1ELb1ELb1ELb0ELb1EEEEEEEEEvNT_6ParamsE,"aw",@nobits
	.sectionflags	@""
	.align	16
	.zero		1024


//--------------------- .nv.shared._ZN7cutlass13device_kernelIN5flash11enable_sm90INS1_16FlashAttnFwdSm90INS1_25CollectiveMainloopFwdSm90ILi2EN4cute5tupleIJNS5_1CILi1EEES8_S8_EEENS6_IJNS7_ILi128EEENS7_ILi80EEENS7_ILi256EEEEEELi256ENS_6half_tEfNS_4arch4Sm90ELb1ELb0ELb0ELb0ELb0ELb0ELb0ELb1ELb1ELb1ELb1ELb0EEENS1_21CollectiveEpilogueFwdINS6_IJSA_SC_SB_EEES9_SE_SG_Li256ELb0ELb1ELb1ELb0EEENS1_19SingleTileSchedulerILb0ELb1ELb1ELi128EEEEEEEEEvNT_6ParamsE --------------------------
	.section	.nv.shared._ZN7cutlass13device_kernelIN5flash11enable_sm90INS1_16FlashAttnFwdSm90INS1_25CollectiveMainloopFwdSm90ILi2EN4cute5tupleIJNS5_1CILi1EEES8_S8_EEENS6_IJNS7_ILi128EEENS7_ILi80EEENS7_ILi256EEEEEELi256ENS_6half_tEfNS_4arch4Sm90ELb1ELb0ELb0ELb0ELb0ELb0ELb0ELb1ELb1ELb1ELb1ELb0EEENS1_21CollectiveEpilogueFwdINS6_IJSA_SC_SB_EEES9_SE_SG_Li256ELb0ELb1ELb1ELb0EEENS1_19SingleTileSchedulerILb0ELb1ELb1ELi128EEEEEEEEEvNT_6ParamsE,"aw",@nobits
	.sectionflags	@""
	.align	16
	.zero		1024


//--------------------- .nv.shared._ZN7cutlass13device_kernelIN5flash11enable_sm90INS1_16FlashAttnFwdSm90INS1_25CollectiveMainloopFwdSm90ILi2EN4cute5tupleIJNS5_1CILi1EEES8_S8_EEENS6_IJNS7_ILi128EEENS7_ILi80EEENS7_ILi256EEEEEELi256ENS_6half_tEfNS_4arch4Sm90ELb1ELb0ELb0ELb1ELb0ELb0ELb0ELb1ELb1ELb1ELb1ELb0EEENS1_21CollectiveEpilogueFwdINS6_IJSA_SC_SB_EEES9_SE_SG_Li256ELb1ELb1ELb1ELb0EEENS1_36VarlenDynamicPersistentTileSchedulerILi128ELi80ELi256ELi128ELb1ELb1ELb1ELb1ELb1ELb1EEEEEEEEEvNT_6ParamsE --------------------------
	.section	.nv.shared._ZN7cutlass13device_kernelIN5flash11enable_sm90INS1_16FlashAttnFwdSm90INS1_25CollectiveMainloopFwdSm90ILi2EN4cute5tupleIJNS5_1CILi1EEES8_S8_EEENS6_IJNS7_ILi128EEENS7_ILi80EEENS7_ILi256EEEEEELi256ENS_6half_tEfNS_4arch4Sm90ELb1ELb0ELb0ELb1ELb0ELb0ELb0ELb1ELb1ELb1ELb1ELb0EEENS1_21CollectiveEpilogueFwdINS6_IJSA_SC_SB_EEES9_SE_SG_Li256ELb1ELb1ELb1ELb0EEENS1_36VarlenDynamicPersistentTileSchedulerILi128ELi80ELi256ELi128ELb1ELb1ELb1ELb1ELb1ELb1EEEEEEEEEvNT_6ParamsE,"aw",@nobits
	.sectionflags	@""
	.align	16
	.zero		1024


//--------------------- .nv.shared._ZN7cutlass13device_kernelIN5flash11enable_sm90INS1_16FlashAttnFwdSm90INS1_25CollectiveMainloopFwdSm90ILi2EN4cute5tupleIJNS5_1CILi1EEES8_S8_EEENS6_IJNS7_ILi128EEENS7_ILi80EEENS7_ILi256EEEEEELi256ENS_6half_tEfNS_4arch4Sm90ELb1ELb0ELb0ELb1ELb0ELb1ELb0ELb1ELb1ELb1ELb1ELb0EEENS1_21CollectiveEpilogueFwdINS6_IJSA_SC_SB_EEES9_SE_SG_Li256ELb1ELb1ELb1ELb0EEENS1_36VarlenDynamicPersistentTileSchedulerILi128ELi80ELi256ELi128ELb1ELb1ELb1ELb1ELb1ELb1EEEEEEEEEvNT_6ParamsE --------------------------
	.section	.nv.shared._ZN7cutlass13device_kernelIN5flash11enable_sm90INS1_16FlashAttnFwdSm90INS1_25CollectiveMainloopFwdSm90ILi2EN4cute5tupleIJNS5_1CILi1EEES8_S8_EEENS6_IJNS7_ILi128EEENS7_ILi80EEENS7_ILi256EEEEEELi256ENS_6half_tEfNS_4arch4Sm90ELb1ELb0ELb0ELb1ELb0ELb1ELb0ELb1ELb1ELb1ELb1ELb0EEENS1_21CollectiveEpilogueFwdINS6_IJSA_SC_SB_EEES9_SE_SG_Li256ELb1ELb1ELb1ELb0EEENS1_36VarlenDynamicPersistentTileSchedulerILi128ELi80ELi256ELi128ELb1ELb1ELb1ELb1ELb1ELb1EEEEEEEEEvNT_6ParamsE,"aw",@nobits
	.sectionflags	@""
	.align	16
	.zero		1024


//--------------------- .nv.shared._ZN7cutlass13device_kernelIN5flash11enable_sm90INS1_16FlashAttnFwdSm90INS1_25CollectiveMainloopFwdSm90ILi2EN4cute5tupleIJNS5_1CILi1EEES8_S8_EEENS6_IJNS7_ILi128EEENS7_ILi112EEENS7_ILi192EEEEEELi192ENS_6half_tEfNS_4arch4Sm90ELb0ELb0ELb0ELb0ELb0ELb0ELb0ELb1ELb1ELb1ELb1ELb0EEENS1_21CollectiveEpilogueFwdINS6_IJSA_SC_SB_EEES9_SE_SG_Li256ELb0ELb1ELb1ELb0EEENS1_19SingleTileSchedulerILb0ELb1ELb1ELi128EEEEEEEEEvNT_6ParamsE --------------------------
	.section	.nv.shared._ZN7cutlass13device_kernelIN5flash11enable_sm90INS1_16FlashAttnFwdSm90INS1_25CollectiveMainloopFwdSm90ILi2EN4cute5tupleIJNS5_1CILi1EEES8_S8_EEENS6_IJNS7_ILi128EEENS7_ILi112EEENS7_ILi192EEEEEELi192ENS_6half_tEfNS_4arch4Sm90ELb0ELb0ELb0ELb0ELb0ELb0ELb0ELb1ELb1ELb1ELb1ELb0EEENS1_21CollectiveEpilogueFwdINS6_IJSA_SC_SB_EEES9_SE_SG_Li256ELb0ELb1ELb1ELb0EEENS1_19SingleTileSchedulerILb0ELb1ELb1ELi128EEEEEEEEEvNT_6ParamsE,"aw",@nobits
	.sectionflags	@""
	.align	16
	.zero		1024


//--------------------- .nv.shared._ZN7cutlass13device_kernelIN5flash11enable_sm90INS1_16FlashAttnFwdSm90INS1_25CollectiveMainloopFwdSm90ILi2EN4cute5tupleIJNS5_1CILi1EEES8_S8_EEENS6_IJNS7_ILi128EEENS7_ILi112EEENS7_ILi192EEEEEELi192ENS_6half_tEfNS_4arch4Sm90ELb0ELb0ELb0ELb1ELb0ELb0ELb0ELb1ELb1ELb1ELb1ELb0EEENS1_21CollectiveEpilogueFwdINS6_IJSA_SC_SB_EEES9_SE_SG_Li256ELb1ELb1ELb1ELb0EEENS1_36VarlenDynamicPersistentTileSchedulerILi128ELi112ELi256ELi128ELb1ELb1ELb1ELb0ELb1ELb1EEEEEEEEEvNT_6ParamsE --------------------------
	.section	.nv.shared._ZN7cutlass13device_kernelIN5flash11enable_sm90INS1_16FlashAttnFwdSm90INS1_25CollectiveMainloopFwdSm90ILi2EN4cute5tupleIJNS5_1CILi1EEES8_S8_EEENS6_IJNS7_ILi128EEENS7_ILi112EEENS7_ILi192EEEEEELi192ENS_6half_tEfNS_4arch4Sm90ELb0ELb0ELb0ELb1ELb0ELb0ELb0ELb1ELb1ELb1ELb1ELb0EEENS1_21CollectiveEpilogueFwdINS6_IJSA_SC_SB_EEES9_SE_SG_Li256ELb1ELb1ELb1ELb0EEENS1_36VarlenDynamicPersistentTileSchedulerILi128ELi112ELi256ELi128ELb1ELb1ELb1ELb0ELb1ELb1EEEEEEEEEvNT_6ParamsE,"aw",@nobits
	.sectionflags	@""
	.align	16
	.zero		1024


//--------------------- .nv.shared._ZN7cutlass13device_kernelIN5flash11enable_sm90INS1_16FlashAttnFwdSm90INS1_25CollectiveMainloopFwdSm90ILi2EN4cute5tupleIJNS5_1CILi1EEES8_S8_EEENS6_IJNS7_ILi128EEENS7_ILi112EEENS7_ILi192EEEEEELi192ENS_6half_tEfNS_4arch4Sm90ELb0ELb0ELb0ELb1ELb0ELb1ELb0ELb1ELb1ELb1ELb1ELb0EEENS1_21CollectiveEpilogueFwdINS6_IJSA_SC_SB_EEES9_SE_SG_Li256ELb1ELb1ELb1ELb0EEENS1_36VarlenDynamicPersistentTileSchedulerILi128ELi112ELi256ELi128ELb1ELb1ELb1ELb0ELb1ELb1EEEEEEEEEvNT_6ParamsE --------------------------
	.section	.nv.shared._ZN7cutlass13device_kernelIN5flash11enable_sm90INS1_16FlashAttnFwdSm90INS1_25CollectiveMainloopFwdSm90ILi2EN4cute5tupleIJNS5_1CILi1EEES8_S8_EEENS6_IJNS7_ILi128EEENS7_ILi112EEENS7_ILi192EEEEEELi192ENS_6half_tEfNS_4arch4Sm90ELb0ELb0ELb0ELb1ELb0ELb1ELb0ELb1ELb1ELb1ELb1ELb0EEENS1_21CollectiveEpilogueFwdINS6_IJSA_SC_SB_EEES9_SE_SG_Li256ELb1ELb1ELb1ELb0EEENS1_36VarlenDynamicPersistentTileSchedulerILi128ELi112ELi256ELi128ELb1ELb1ELb1ELb0ELb1ELb1EEEEEEEEEvNT_6ParamsE,"aw",@nobits
	.sectionflags	@""
	.align	16
	.zero		1024


//--------------------- .nv.shared._ZN7cutlass13device_kernelIN5flash11enable_sm90INS1_16FlashAttnFwdSm90INS1_25CollectiveMainloopFwdSm90ILi2EN4cute5tupleIJNS5_1CILi1EEES8_S8_EEENS6_IJNS7_ILi128EEENS7_ILi96EEENS7_ILi192EEEEEELi192ENS_6half_tEfNS_4arch4Sm90ELb0ELb1ELb0ELb0ELb0ELb0ELb0ELb1ELb1ELb1ELb1ELb0EEENS1_21CollectiveEpilogueFwdINS6_IJSA_SC_SB_EEES9_SE_SG_Li256ELb0ELb1ELb1ELb0EEENS1_19SingleTileSchedulerILb0ELb1ELb1ELi128EEEEEEEEEvNT_6ParamsE --------------------------
	.section	.nv.shared._ZN7cutlass13device_kernelIN5flash11enable_sm90INS1_16FlashAttnFwdSm90INS1_25CollectiveMainloopFwdSm90ILi2EN4cute5tupleIJNS5_1CILi1EEES8_S8_EEENS6_IJNS7_ILi128EEENS7_ILi96EEENS7_ILi192EEEEEELi192ENS_6half_tEfNS_4arch4Sm90ELb0ELb1ELb0ELb0ELb0ELb0ELb0ELb1ELb1ELb1ELb1ELb0EEENS1_21CollectiveEpilogueFwdINS6_IJSA_SC_SB_EEES9_SE_SG_Li256ELb0ELb1ELb1ELb0EEENS1_19SingleTileSchedulerILb0ELb1ELb1ELi128EEEEEEEEEvNT_6ParamsE,"aw",@nobits
	.sectionflags	@""
	.align	16
	.zero		1024


//--------------------- .nv.shared._ZN7cutlass13device_kernelIN5flash11enable_sm90INS1_16FlashAttnFwdSm90INS1_25CollectiveMainloopFwdSm90ILi2EN4cute5tupleIJNS5_1CILi1EEES8_S8_EEENS6_IJNS7_ILi128EEENS7_ILi96EEENS7_ILi192EEEEEELi192ENS_6half_tEfNS_4arch4Sm90ELb0ELb1ELb0ELb1ELb0ELb0ELb0ELb1ELb1ELb1ELb1ELb0EEENS1_21CollectiveEpilogueFwdINS6_IJSA_SC_SB_EEES9_SE_SG_Li256ELb1ELb1ELb1ELb0EEENS1_36VarlenDynamicPersistentTileSchedulerILi128ELi96ELi256ELi128ELb1ELb1ELb1ELb1ELb0ELb1EEEEEEEEEvNT_6ParamsE --------------------------
	.section	.nv.shared._ZN7cutlass13device_kernelIN5flash11enable_sm90INS1_16FlashAttnFwdSm90INS1_25CollectiveMainloopFwdSm90ILi2EN4cute5tupleIJNS5_1CILi1EEES8_S8_EEENS6_IJNS7_ILi128EEENS7_ILi96EEENS7_ILi192EEEEEELi192ENS_6half_tEfNS_4arch4Sm90ELb0ELb1ELb0ELb1ELb0ELb0ELb0ELb1ELb1ELb1ELb1ELb0EEENS1_21CollectiveEpilogueFwdINS6_IJSA_SC_SB_EEES9_SE_SG_Li256ELb1ELb1ELb1ELb0EEENS1_36VarlenDynamicPersistentTileSchedulerILi128ELi96ELi256ELi128ELb1ELb1ELb1ELb1ELb0ELb1EEEEEEEEEvNT_6ParamsE,"aw",@nobits
	.sectionflags	@""
	.align	16
	.zero		1024


//--------------------- .nv.shared._ZN7cutlass13device_kernelIN5flash11enable_sm90INS1_16FlashAttnFwdSm90INS1_25CollectiveMainloopFwdSm90ILi2EN4cute5tupleIJNS5_1CILi1EEES8_S8_EEENS6_IJNS7_ILi128EEENS7_ILi96EEENS7_ILi192EEEEEELi192ENS_6half_tEfNS_4arch4Sm90ELb0ELb1ELb0ELb1ELb0ELb1ELb0ELb1ELb1ELb1ELb1ELb0EEENS1_21CollectiveEpilogueFwdINS6_IJSA_SC_SB_EEES9_SE_SG_Li256ELb1ELb1ELb1ELb0EEENS1_36VarlenDynamicPersistentTileSchedulerILi128ELi96ELi256ELi128ELb1ELb1ELb1ELb1ELb0ELb1EEEEEEEEEvNT_6ParamsE --------------------------
	.section	.nv.shared._ZN7cutlass13device_kernelIN5flash11enable_sm90INS1_16FlashAttnFwdSm90INS1_25CollectiveMainloopFwdSm90ILi2EN4cute5tupleIJNS5_1CILi1EEES8_S8_EEENS6_IJNS7_ILi128EEENS7_ILi96EEENS7_ILi192EEEEEELi192ENS_6half_tEfNS_4arch4Sm90ELb0ELb1ELb0ELb1ELb0ELb1ELb0ELb1ELb1ELb1ELb1ELb0EEENS1_21CollectiveEpilogueFwdINS6_IJSA_SC_SB_EEES9_SE_SG_Li256ELb1ELb1ELb1ELb0EEENS1_36VarlenDynamicPersistentTileSchedulerILi128ELi96ELi256ELi128ELb1ELb1ELb1ELb1ELb0ELb1EEEEEEEEEvNT_6ParamsE,"aw",@nobits
	.sectionflags	@""
	.align	16
	.zero		1024


//--------------------- .nv.shared._ZN7cutlass13device_kernelIN5flash11enable_sm90INS1_16FlashAttnFwdSm90INS1_25CollectiveMainloopFwdSm90ILi2EN4cute5tupleIJNS5_1CILi1EEES8_S8_EEENS6_IJNS7_ILi128EEENS7_ILi112EEENS7_ILi192EEEEEELi192ENS_6half_tEfNS_4arch4Sm90ELb1ELb0ELb0ELb0ELb0ELb0ELb0ELb1ELb1ELb1ELb1ELb0EEENS1_21CollectiveEpilogueFwdINS6_IJSA_SC_SB_EEES9_SE_SG_Li256ELb0ELb1ELb1ELb0EEENS1_19SingleTileSchedulerILb0ELb1ELb1ELi128EEEEEEEEEvNT_6ParamsE --------------------------
	.section	.nv.shared._ZN7cutlass13device_kernelIN5flash11enable_sm90INS1_16FlashAttnFwdSm90INS1_25CollectiveMainloopFwdSm90ILi2EN4cute5tupleIJNS5_1CILi1EEES8_S8_EEENS6_IJNS7_ILi128EEENS7_ILi112EEENS7_ILi192EEEEEELi192ENS_6half_tEfNS_4arch4Sm90ELb1ELb0ELb0ELb0ELb0ELb0ELb0ELb1ELb1ELb1ELb1ELb0EEENS1_21CollectiveEpilogueFwdINS6_IJSA_SC_SB_EEES9_SE_SG_Li256ELb0ELb1ELb1ELb0EEENS1_19SingleTileSchedulerILb0ELb1ELb1ELi128EEEEEEEEEvNT_6ParamsE,"aw",@nobits
	.sectionflags	@""
	.align	16
	.zero		1024


//--------------------- .nv.shared._ZN7cutlass13device_kernelIN5flash11enable_sm90INS1_16FlashAttnFwdSm90INS1_25CollectiveMainloopFwdSm90ILi2EN4cute5tupleIJNS5_1CILi1EEES8_S8_EEENS6_IJNS7_ILi128EEENS7_ILi112EEENS7_ILi192EEEEEELi192ENS_6half_tEfNS_4arch4Sm90ELb1ELb0ELb0ELb1ELb0ELb0ELb0ELb1ELb1ELb1ELb1ELb0EEENS1_21CollectiveEpilogueFwdINS6_IJSA_SC_SB_EEES9_SE_SG_Li256ELb1ELb1ELb1ELb0EEENS1_36VarlenDynamicPersistentTileSchedulerILi128ELi112ELi256ELi128ELb1ELb1ELb1ELb1ELb1ELb1EEEEEEEEEvNT_6ParamsE --------------------------
	.section	.nv.shared._ZN7cutlass13device_kernelIN5flash11enable_sm90INS1_16FlashAttnFwdSm90INS1_25CollectiveMainloopFwdSm90ILi2EN4cute5tupleIJNS5_1CILi1EEES8_S8_EEENS6_IJNS7_ILi128EEENS7_ILi112EEENS7_ILi192EEEEEELi192ENS_6half_tEfNS_4arch4Sm90ELb1ELb0ELb0ELb1ELb0ELb0ELb0ELb1ELb1ELb1ELb1ELb0EEENS1_21CollectiveEpilogueFwdINS6_IJSA_SC_SB_EEES9_SE_SG_Li256ELb1ELb1ELb1ELb0EEENS1_36VarlenDynamicPersistentTileSchedulerILi128ELi112ELi256ELi128ELb1ELb1ELb1ELb1ELb1ELb1EEEEEEEEEvNT_6ParamsE,"aw",@nobits
	.sectionflags	@""
	.align	16
	.zero		1024


//--------------------- .nv.shared._ZN7cutlass13device_kernelIN5flash11enable_sm90INS1_16FlashAttnFwdSm90INS1_25CollectiveMainloopFwdSm90ILi2EN4cute5tupleIJNS5_1CILi1EEES8_S8_EEENS6_IJNS7_ILi128EEENS7_ILi112EEENS7_ILi192EEEEEELi192ENS_6half_tEfNS_4arch4Sm90ELb1ELb0ELb0ELb1ELb0ELb1ELb0ELb1ELb1ELb1ELb1ELb0EEENS1_21CollectiveEpilogueFwdINS6_IJSA_SC_SB_EEES9_SE_SG_Li256ELb1ELb1ELb1ELb0EEENS1_36VarlenDynamicPersistentTileSchedulerILi128ELi112ELi256ELi128ELb1ELb1ELb1ELb1ELb1ELb1EEEEEEEEEvNT_6ParamsE --------------------------
	.section	.nv.shared._ZN7cutlass13device_kernelIN5flash11enable_sm90INS1_16FlashAttnFwdSm90INS1_25CollectiveMainloopFwdSm90ILi2EN4cute5tupleIJNS5_1CILi1EEES8_S8_EEENS6_IJNS7_ILi128EEENS7_ILi112EEENS7_ILi192EEEEEELi192ENS_6half_tEfNS_4arch4Sm90ELb1ELb0ELb0ELb1ELb0ELb1ELb0ELb1ELb1ELb1ELb1ELb0EEENS1_21CollectiveEpilogueFwdINS6_IJSA_SC_SB_EEES9_SE_SG_Li256ELb1ELb1ELb1ELb0EEENS1_36VarlenDynamicPersistentTileSchedulerILi128ELi112ELi256ELi128ELb1ELb1ELb1ELb1ELb1ELb1EEEEEEEEEvNT_6ParamsE,"aw",@nobits
	.sectionflags	@""
	.align	16
	.zero		1024


//--------------------- .nv.shared._ZN7cutlass13device_kernelIN5flash11enable_sm90INS1_16FlashAttnFwdSm90INS1_25CollectiveMainloopFwdSm90ILi2EN4cute5tupleIJNS5_1CILi1EEES8_S8_EEENS6_IJNS7_ILi128EEENS7_ILi176EEESA_EEELi128ENS_6half_tEfNS_4arch4Sm90ELb0ELb0ELb0ELb0ELb0ELb0ELb0ELb1ELb1ELb1ELb1ELb0EEENS1_21CollectiveEpilogueFwdINS6_IJSA_SA_SB_EEES9_SD_SF_Li256ELb0ELb1ELb1ELb0EEENS1_19SingleTileSchedulerILb0ELb1ELb1ELi128EEEEEEEEEvNT_6ParamsE --------------------------
	.section	.nv.shared._ZN7cutlass13device_kernelIN5flash11enable_sm90INS1_16FlashAttnFwdSm90INS1_25CollectiveMainloopFwdSm90ILi2EN4cute5tupleIJNS5_1CILi1EEES8_S8_EEENS6_IJNS7_ILi128EEENS7_ILi176EEESA_EEELi128ENS_6half_tEfNS_4arch4Sm90ELb0ELb0ELb0ELb0ELb0ELb0ELb0ELb1ELb1ELb1ELb1ELb0EEENS1_21CollectiveEpilogueFwdINS6_IJSA_SA_SB_EEES9_SD_SF_Li256ELb0ELb1ELb1ELb0EEENS1_19SingleTileSchedulerILb0ELb1ELb1ELi128EEEEEEEEEvNT_6ParamsE,"aw",@nobits
	.sectionflags	@""
	.align	16
	.zero		1024


//--------------------- .nv.shared._ZN7cutlass13device_kernelIN5flash11enable_sm90INS1_16FlashAttnFwdSm90INS1_25CollectiveMainloopFwdSm90ILi2EN4cute5tupleIJNS5_1CILi1EEES8_S8_EEENS6_IJNS7_ILi128EEENS7_ILi176EEESA_EEELi128ENS_6half_tEfNS_4arch4Sm90ELb0ELb0ELb0ELb1ELb0ELb0ELb0ELb1ELb1ELb1ELb1ELb0EEENS1_21CollectiveEpilogueFwdINS6_IJSA_SA_SB_EEES9_SD_SF_Li256ELb1ELb1ELb1ELb0EEENS1_36VarlenDynamicPersistentTileSchedulerILi128ELi176ELi256ELi128ELb1ELb1ELb1ELb0ELb1ELb1EEEEEEEEEvNT_6ParamsE --------------------------
	.section	.nv.shared._ZN7cutlass13device_kernelIN5flash11enable_sm90INS1_16FlashAttnFwdSm90INS1_25CollectiveMainloopFwdSm90ILi2EN4cute5tupleIJNS5_1CILi1EEES8_S8_EEENS6_IJNS7_ILi128EEENS7_ILi176EEESA_EEELi128ENS_6half_tEfNS_4arch4Sm90ELb0ELb0ELb0ELb1ELb0ELb0ELb0ELb1ELb1ELb1ELb1ELb0EEENS1_21CollectiveEpilogueFwdINS6_IJSA_SA_SB_EEES9_SD_SF_Li256ELb1ELb1ELb1ELb0EEENS1_36VarlenDynamicPersistentTileSchedulerILi128ELi176ELi256ELi128ELb1ELb1ELb1ELb0ELb1ELb1EEEEEEEEEvNT_6ParamsE,"aw",@nobits
	.sectionflags	@""
	.align	16
	.zero		1024


//--------------------- .nv.shared._ZN7cutlass13device_kernelIN5flash11enable_sm90INS1_16FlashAttnFwdSm90INS1_25CollectiveMainloopFwdSm90ILi2EN4cute5tupleIJNS5_1CILi1EEES8_S8_EEENS6_IJNS7_ILi128EEENS7_ILi176EEESA_EEELi128ENS_6half_tEfNS_4arch4Sm90ELb0ELb0ELb0ELb1ELb0ELb1ELb0ELb1ELb1ELb1ELb1ELb0EEENS1_21CollectiveEpilogueFwdINS6_IJSA_SA_SB_EEES9_SD_SF_Li256ELb1ELb1ELb1ELb0EEENS1_36VarlenDynamicPersistentTileSchedulerILi128ELi176ELi256ELi128ELb1ELb1ELb1ELb0ELb1ELb1EEEEEEEEEvNT_6ParamsE --------------------------
	.section	.nv.shared._ZN7cutlass13device_kernelIN5flash11enable_sm90INS1_16FlashAttnFwdSm90INS1_25CollectiveMainloopFwdSm90ILi2EN4cute5tupleIJNS5_1CILi1EEES8_S8_EEENS6_IJNS7_ILi128EEENS7_ILi176EEESA_EEELi128ENS_6half_tEfNS_4arch4Sm90ELb0ELb0ELb0ELb1ELb0ELb1ELb0ELb1ELb1ELb1ELb1ELb0EEENS1_21CollectiveEpilogueFwdINS6_IJSA_SA_SB_EEES9_SD_SF_Li256ELb1ELb1ELb1ELb0EEENS1_36VarlenDynamicPersistentTileSchedulerILi128ELi176ELi256ELi128ELb1ELb1ELb1ELb0ELb1ELb1EEEEEEEEEvNT_6ParamsE,"aw",@nobits
	.sectionflags	@""
	.align	16
	.zero		1024


//--------------------- .nv.shared._ZN7cutlass13device_kernelIN5flash11enable_sm90INS1_16FlashAttnFwdSm90INS1_25CollectiveMainloopFwdSm90ILi2EN4cute5tupleIJNS5_1CILi1EEES8_S8_EEENS6_IJNS7_ILi128EEESA_SA_EEELi128ENS_6half_tEfNS_4arch4Sm90ELb0ELb1ELb0ELb0ELb0ELb0ELb0ELb1ELb1ELb1ELb1ELb0EEENS1_21CollectiveEpilogueFwdISB_S9_SC_SE_Li256ELb0ELb1ELb1ELb0EEENS1_19SingleTileSchedulerILb0ELb1ELb1ELi128EEEEEEEEEvNT_6ParamsE --------------------------
	.section	.nv.shared._ZN7cutlass13device_kernelIN5flash11enable_sm90INS1_16FlashAttnFwdSm90INS1_25CollectiveMainloopFwdSm90ILi2EN4cute5tupleIJNS5_1CILi1EEES8_S8_EEENS6_IJNS7_ILi128EEESA_SA_EEELi128ENS_6half_tEfNS_4arch4Sm90ELb0ELb1ELb0ELb0ELb0ELb0ELb0ELb1ELb1ELb1ELb1ELb0EEENS1_21CollectiveEpilogueFwdISB_S9_SC_SE_Li256ELb0ELb1ELb1ELb0EEENS1_19SingleTileSchedulerILb0ELb1ELb1ELi128EEEEEEEEEvNT_6ParamsE,"aw",@nobits
	.sectionflags	@""
	.align	16
	.zero		1024


//--------------------- .nv.shared._ZN7cutlass13device_kernelIN5flash11enable_sm90INS1_16FlashAttnFwdSm90INS1_25CollectiveMainloopFwdSm90ILi2EN4cute5tupleIJNS5_1CILi1EEES8_S8_EEENS6_IJNS7_ILi128EEESA_SA_EEELi128ENS_6half_tEfNS_4arch4Sm90ELb0ELb1ELb0ELb1ELb0ELb0ELb0ELb1ELb1ELb1ELb1ELb0EEENS1_21CollectiveEpilogueFwdISB_S9_SC_SE_Li256ELb1ELb1ELb1ELb0EEENS1_36VarlenDynamicPersistentTileSchedulerILi128ELi128ELi256ELi128ELb1ELb1ELb1ELb1ELb0ELb1EEEEEEEEEvNT_6ParamsE --------------------------
	.section	.nv.shared._ZN7cutlass13device_kernelIN5flash11enable_sm90INS1_16FlashAttnFwdSm90INS1_25CollectiveMainloopFwdSm90ILi2EN4cute5tupleIJNS5_1CILi1EEES8_S8_EEENS6_IJNS7_ILi128EEESA_SA_EEELi128ENS_6half_tEfNS_4arch4Sm90ELb0ELb1ELb0ELb1ELb0ELb0ELb0ELb1ELb1ELb1ELb1ELb0EEENS1_21CollectiveEpilogueFwdISB_S9_SC_SE_Li256ELb1ELb1ELb1ELb0EEENS1_36VarlenDynamicPersistentTileSchedulerILi128ELi128ELi256ELi128ELb1ELb1ELb1ELb1ELb0ELb1EEEEEEEEEvNT_6ParamsE,"aw",@nobits
	.sectionflags	@""
	.align	16
	.zero		1024


//--------------------- .nv.shared._ZN7cutlass13device_kernelIN5flash11enable_sm90INS1_16FlashAttnFwdSm90INS1_25CollectiveMainloopFwdSm90ILi2EN4cute5tupleIJNS5_1CILi1EEES8_S8_EEENS6_IJNS7_ILi128EEESA_SA_EEELi128ENS_6half_tEfNS_4arch4Sm90ELb0ELb1ELb0ELb1ELb0ELb1ELb0ELb1ELb1ELb1ELb1ELb0EEENS1_21CollectiveEpilogueFwdISB_S9_SC_SE_Li256ELb1ELb1ELb1ELb0EEENS1_36VarlenDynamicPersistentTileSchedulerILi128ELi128ELi256ELi128ELb1ELb1ELb1ELb1ELb0ELb1EEEEEEEEEvNT_6ParamsE --------------------------
	.section	.nv.shared._ZN7cutlass13device_kernelIN5flash11enable_sm90INS1_16FlashAttnFwdSm90INS1_25CollectiveMainloopFwdSm90ILi2EN4cute5tupleIJNS5_1CILi1EEES8_S8_EEENS6_IJNS7_ILi128EEESA_SA_EEELi128ENS_6half_tEfNS_4arch4Sm90ELb0ELb1ELb0ELb1ELb0ELb1ELb0ELb1ELb1ELb1ELb1ELb0EEENS1_21CollectiveEpilogueFwdISB_S9_SC_SE_Li256ELb1ELb1ELb1ELb0EEENS1_36VarlenDynamicPersistentTileSchedulerILi128ELi128ELi256ELi128ELb1ELb1ELb1ELb1ELb0ELb1EEEEEEEEEvNT_6ParamsE,"aw",@nobits
	.sectionflags	@""
	.align	16
	.zero		1024


//--------------------- .nv.shared._ZN7cutlass13device_kernelIN5flash11enable_sm90INS1_16FlashAttnFwdSm90INS1_25CollectiveMainloopFwdSm90ILi2EN4cute5tupleIJNS5_1CILi1EEES8_S8_EEENS6_IJNS7_ILi128EEESA_SA_EEELi128ENS_6half_tEfNS_4arch4Sm90ELb1ELb0ELb0ELb0ELb0ELb0ELb0ELb1ELb1ELb1ELb1ELb0EEENS1_21CollectiveEpilogueFwdISB_S9_SC_SE_Li256ELb0ELb1ELb1ELb0EEENS1_19SingleTileSchedulerILb0ELb1ELb1ELi128EEEEEEEEEvNT_6ParamsE --------------------------
	.section	.nv.shared._ZN7cutlass13device_kernelIN5flash11enable_sm90INS1_16FlashAttnFwdSm90INS1_25CollectiveMainloopFwdSm90ILi2EN4cute5tupleIJNS5_1CILi1EEES8_S8_EEENS6_IJNS7_ILi128EEESA_SA_EEELi128ENS_6half_tEfNS_4arch4Sm90ELb1ELb0ELb0ELb0ELb0ELb0ELb0ELb1ELb1ELb1ELb1ELb0EEENS1_21CollectiveEpilogueFwdISB_S9_SC_SE_Li256ELb0ELb1ELb1ELb0EEENS1_19SingleTileSchedulerILb0ELb1ELb1ELi128EEEEEEEEEvNT_6ParamsE,"aw",@nobits
	.sectionflags	@""
	.align	16
	.zero		1024


//--------------------- .nv.shared._ZN7cutlass13device_kernelIN5flash11enable_sm90INS1_16FlashAttnFwdSm90INS1_25CollectiveMainloopFwdSm90ILi2EN4cute5tupleIJNS5_1CILi1EEES8_S8_EEENS6_IJNS7_ILi128EEESA_SA_EEELi128ENS_6half_tEfNS_4arch4Sm90ELb1ELb0ELb0ELb1ELb0ELb0ELb0ELb1ELb1ELb1ELb1ELb0EEENS1_21CollectiveEpilogueFwdISB_S9_SC_SE_Li256ELb1ELb1ELb1ELb0EEENS1_36VarlenDynamicPersistentTileSchedulerILi128ELi128ELi256ELi128ELb1ELb1ELb1ELb1ELb1ELb1EEEEEEEEEvNT_6ParamsE --------------------------
	.section	.nv.shared._ZN7cutlass13device_kernelIN5flash11enable_sm90INS1_16FlashAttnFwdSm90INS1_25CollectiveMainloopFwdSm90ILi2EN4cute5tupleIJNS5_1CILi1EEES8_S8_EEENS6_IJNS7_ILi128EEESA_SA_EEELi128ENS_6half_tEfNS_4arch4Sm90ELb1ELb0ELb0ELb1ELb0ELb0ELb0ELb1ELb1ELb1ELb1ELb0EEENS1_21CollectiveEpilogueFwdISB_S9_SC_SE_Li256ELb1ELb1ELb1ELb0EEENS1_36VarlenDynamicPersistentTileSchedulerILi128ELi128ELi256ELi128ELb1ELb1ELb1ELb1ELb1ELb1EEEEEEEEEvNT_6ParamsE,"aw",@nobits
	.sectionflags	@""
	.align	16
	.zero		1024


//--------------------- .nv.shared._ZN7cutlass13device_kernelIN5flash11enable_sm90INS1_16FlashAttnFwdSm90INS1_25CollectiveMainloopFwdSm90ILi2EN4cute5tupleIJNS5_1CILi1EEES8_S8_EEENS6_IJNS7_ILi128EEESA_SA_EEELi128ENS_6half_tEfNS_4arch4Sm90ELb1ELb0ELb0ELb1ELb0ELb1ELb0ELb1ELb1ELb1ELb1ELb0EEENS1_21CollectiveEpilogueFwdISB_S9_SC_SE_Li256ELb1ELb1ELb1ELb0EEENS1_36VarlenDynamicPersistentTileSchedulerILi128ELi128ELi256ELi128ELb1ELb1ELb1ELb1ELb1ELb1EEEEEEEEEvNT_6ParamsE --------------------------
	.section	.nv.shared._ZN7cutlass13device_kernelIN5flash11enable_sm90INS1_16FlashAttnFwdSm90INS1_25CollectiveMainloopFwdSm90ILi2EN4cute5tupleIJNS5_1CILi1EEES8_S8_EEENS6_IJNS7_ILi128EEESA_SA_EEELi128ENS_6half_tEfNS_4arch4Sm90ELb1ELb0ELb0ELb1ELb0ELb1ELb0ELb1ELb1ELb1ELb1ELb0EEENS1_21CollectiveEpilogueFwdISB_S9_SC_SE_Li256ELb1ELb1ELb1ELb0EEENS1_36VarlenDynamicPersistentTileSchedulerILi128ELi128ELi256ELi128ELb1ELb1ELb1ELb1ELb1ELb1EEEEEEEEEvNT_6ParamsE,"aw",@nobits
	.sectionflags	@""
	.align	16
	.zero		1024


//--------------------- .nv.shared._ZN7cutlass13device_kernelIN5flash11enable_sm90INS1_16FlashAttnFwdSm90INS1_25CollectiveMainloopFwdSm90ILi2EN4cute5tupleIJNS5_1CILi1EEES8_S8_EEENS6_IJNS7_ILi192EEENS7_ILi144EEENS7_ILi96EEEEEELi96ENS_6half_tEfNS_4arch4Sm90ELb0ELb0ELb0ELb0ELb0ELb0ELb0ELb0ELb1ELb1ELb1ELb0EEENS1_21CollectiveEpilogueFwdINS6_IJSA_SC_SB_EEES9_SE_SG_Li384ELb0ELb1ELb1ELb0EEENS1_19SingleTileSchedulerILb0ELb1ELb1ELi192EEEEEEEEEvNT_6ParamsE --------------------------
	.section	.nv.shared._ZN7cutlass13device_kernelIN5flash11enable_sm90INS1_16FlashAttnFwdSm90INS1_25CollectiveMainloopFwdSm90ILi2EN4cute5tupleIJNS5_1CILi1EEES8_S8_EEENS6_IJNS7_ILi192EEENS7_ILi144EEENS7_ILi96EEEEEELi96ENS_6half_tEfNS_4arch4Sm90ELb0ELb0ELb0ELb0ELb0ELb0ELb0ELb0ELb1ELb1ELb1ELb0EEENS1_21CollectiveEpilogueFwdINS6_IJSA_SC_SB_EEES9_SE_SG_Li384ELb0ELb1ELb1ELb0EEENS1_19SingleTileSchedulerILb0ELb1ELb1ELi192EEEEEEEEEvNT_6ParamsE,"aw",@nobits
	.sectionflags	@""
	.align	16
	.zero		1024


//--------------------- .nv.shared._ZN7cutlass13device_kernelIN5flash11enable_sm90INS1_16FlashAttnFwdSm90INS1_25CollectiveMainloopFwdSm90ILi2EN4cute5tupleIJNS5_1CILi1EEES8_S8_EEENS6_IJNS7_ILi192EEENS7_ILi144EEENS7_ILi96EEEEEELi96ENS_6half_tEfNS_4arch4Sm90ELb0ELb0ELb0ELb1ELb0ELb0ELb0ELb0ELb1ELb1ELb1ELb0EEENS1_21CollectiveEpilogueFwdINS6_IJSA_SC_SB_EEES9_SE_SG_Li384ELb1ELb1ELb1ELb0EEENS1_36VarlenDynamicPersistentTileSchedulerILi192ELi144ELi384ELi128ELb1ELb1ELb1ELb0ELb1ELb1EEEEEEEEEvNT_6ParamsE --------------------------
	.section	.nv.shared._ZN7cutlass13device_kernelIN5flash11enable_sm90INS1_16FlashAttnFwdSm90INS1_25CollectiveMainloopFwdSm90ILi2EN4cute5tupleIJNS5_1CILi1EEES8_S8_EEENS6_IJNS7_ILi192EEENS7_ILi144EEENS7_ILi96EEEEEELi96ENS_6half_tEfNS_4arch4Sm90ELb0ELb0ELb0ELb1ELb0ELb0ELb0ELb0ELb1ELb1ELb1ELb0EEENS1_21CollectiveEpilogueFwdINS6_IJSA_SC_SB_EEES9_SE_SG_Li384ELb1ELb1ELb1ELb0EEENS1_36VarlenDynamicPersistentTileSchedulerILi192ELi144ELi384ELi128ELb1ELb1ELb1ELb0ELb1ELb1EEEEEEEEEvNT_6ParamsE,"aw",@nobits
	.sectionflags	@""
	.align	16
	.zero		1024


//--------------------- .nv.shared._ZN7cutlass13device_kernelIN5flash11enable_sm90INS1_16FlashAttnFwdSm90INS1_25CollectiveMainloopFwdSm90ILi2EN4cute5tupleIJNS5_1CILi1EEES8_S8_EEENS6_IJNS7_ILi192EEENS7_ILi144EEENS7_ILi96EEEEEELi96ENS_6half_tEfNS_4arch4Sm90ELb0ELb0ELb0ELb1ELb0ELb1ELb0ELb0ELb1ELb1ELb1ELb0EEENS1_21CollectiveEpilogueFwdINS6_IJSA_SC_SB_EEES9_SE_SG_Li384ELb1ELb1ELb1ELb0EEENS1_36VarlenDynamicPersistentTileSchedulerILi192ELi144ELi384ELi128ELb1ELb1ELb1ELb0ELb1ELb1EEEEEEEEEvNT_6ParamsE --------------------------
	.section	.nv.shared._ZN7cutlass13device_kernelIN5flash11enable_sm90INS1_16FlashAttnFwdSm90INS1_25CollectiveMainloopFwdSm90ILi2EN4cute5tupleIJNS5_1CILi1EEES8_S8_EEENS6_IJNS7_ILi192EEENS7_ILi144EEENS7_ILi96EEEEEELi96ENS_6half_tEfNS_4arch4Sm90ELb0ELb0ELb0ELb1ELb0ELb1ELb0ELb0ELb1ELb1ELb1ELb0EEENS1_21CollectiveEpilogueFwdINS6_IJSA_SC_SB_EEES9_SE_SG_Li384ELb1ELb1ELb1ELb0EEENS1_36VarlenDynamicPersistentTileSchedulerILi192ELi144ELi384ELi128ELb1ELb1ELb1ELb0ELb1ELb1EEEEEEEEEvNT_6ParamsE,"aw",@nobits
	.sectionflags	@""
	.align	16
	.zero		1024


//--------------------- .nv.shared._ZN7cutlass13device_kernelIN5flash11enable_sm90INS1_16FlashAttnFwdSm90INS1_25CollectiveMainloopFwdSm90ILi2EN4cute5tupleIJNS5_1CILi1EEES8_S8_EEENS6_IJNS7_ILi192EEENS7_ILi128EEENS7_ILi96EEEEEELi96ENS_6half_tEfNS_4arch4Sm90ELb0ELb1ELb0ELb0ELb0ELb0ELb0ELb0ELb1ELb1ELb1ELb0EEENS1_21CollectiveEpilogueFwdINS6_IJSA_SC_SB_EEES9_SE_SG_Li384ELb0ELb1ELb1ELb0EEENS1_19SingleTileSchedulerILb0ELb1ELb1ELi192EEEEEEEEEvNT_6ParamsE --------------------------
	.section	.nv.shared._ZN7cutlass13device_kernelIN5flash11enable_sm90INS1_16FlashAttnFwdSm90INS1_25CollectiveMainloopFwdSm90ILi2EN4cute5tupleIJNS5_1CILi1EEES8_S8_EEENS6_IJNS7_ILi192EEENS7_ILi128EEENS7_ILi96EEEEEELi96ENS_6half_tEfNS_4arch4Sm90ELb0ELb1ELb0ELb0ELb0ELb0ELb0ELb0ELb1ELb1ELb1ELb0EEENS1_21CollectiveEpilogueFwdINS6_IJSA_SC_SB_EEES9_SE_SG_Li384ELb0ELb1ELb1ELb0EEENS1_19SingleTileSchedulerILb0ELb1ELb1ELi192EEEEEEEEEvNT_6ParamsE,"aw",@nobits
	.sectionflags	@""
	.align	16
	.zero		1024


//--------------------- .nv.shared._ZN7cutlass13device_kernelIN5flash11enable_sm90INS1_16FlashAttnFwdSm90INS1_25CollectiveMainloopFwdSm90ILi2EN4cute5tupleIJNS5_1CILi1EEES8_S8_EEENS6_IJNS7_ILi192EEENS7_ILi128EEENS7_ILi96EEEEEELi96ENS_6half_tEfNS_4arch4Sm90ELb0ELb1ELb0ELb1ELb0ELb0ELb0ELb0ELb1ELb1ELb1ELb0EEENS1_21CollectiveEpilogueFwdINS6_IJSA_SC_SB_EEES9_SE_SG_Li384ELb1ELb1ELb1ELb0EEENS1_36VarlenDynamicPersistentTileSchedulerILi192ELi128ELi384ELi128ELb1ELb1ELb1ELb1ELb0ELb1EEEEEEEEEvNT_6ParamsE --------------------------
	.section	.nv.shared._ZN7cutlass13device_kernelIN5flash11enable_sm90INS1_16FlashAttnFwdSm90INS1_25CollectiveMainloopFwdSm90ILi2EN4cute5tupleIJNS5_1CILi1EEES8_S8_EEENS6_IJNS7_ILi192EEENS7_ILi128EEENS7_ILi96EEEEEELi96ENS_6half_tEfNS_4arch4Sm90ELb0ELb1ELb0ELb1ELb0ELb0ELb0ELb0ELb1ELb1ELb1ELb0EEENS1_21CollectiveEpilogueFwdINS6_IJSA_SC_SB_EEES9_SE_SG_Li384ELb1ELb1ELb1ELb0EEENS1_36VarlenDynamicPersistentTileSchedulerILi192ELi128ELi384ELi128ELb1ELb1ELb1ELb1ELb0ELb1EEEEEEEEEvNT_6ParamsE,"aw",@nobits
	.sectionflags	@""
	.align	16
	.zero		1024


//--------------------- .nv.shared._ZN7cutlass13device_kernelIN5flash11enable_sm90INS1_16FlashAttnFwdSm90INS1_25CollectiveMainloopFwdSm90ILi2EN4cute5tupleIJNS5_1CILi1EEES8_S8_EEENS6_IJNS7_ILi192EEENS7_ILi128EEENS7_ILi96EEEEEELi96ENS_6half_tEfNS_4arch4Sm90ELb0ELb1ELb0ELb1ELb0ELb1ELb0ELb0ELb1ELb1ELb1ELb0EEENS1_21CollectiveEpilogueFwdINS6_IJSA_SC_SB_EEES9_SE_SG_Li384ELb1ELb1ELb1ELb0EEENS1_36VarlenDynamicPersistentTileSchedulerILi192ELi128ELi384ELi128ELb1ELb1ELb1ELb1ELb0ELb1EEEEEEEEEvNT_6ParamsE --------------------------
	.section	.nv.shared._ZN7cutlass13device_kernelIN5flash11enable_sm90INS1_16FlashAttnFwdSm90INS1_25CollectiveMainloopFwdSm90ILi2EN4cute5tupleIJNS5_1CILi1EEES8_S8_EEENS6_IJNS7_ILi192EEENS7_ILi128EEENS7_ILi96EEEEEELi96ENS_6half_tEfNS_4arch4Sm90ELb0ELb1ELb0ELb1ELb0ELb1ELb0ELb0ELb1ELb1ELb1ELb0EEENS1_21CollectiveEpilogueFwdINS6_IJSA_SC_SB_EEES9_SE_SG_Li384ELb1ELb1ELb1ELb0EEENS1_36VarlenDynamicPersistentTileSchedulerILi192ELi128ELi384ELi128ELb1ELb1ELb1ELb1ELb0ELb1EEEEEEEEEvNT_6ParamsE,"aw",@nobits
	.sectionflags	@""
	.align	16
	.zero		1024


//--------------------- .nv.shared._ZN7cutlass13device_kernelIN5flash11enable_sm90INS1_16FlashAttnFwdSm90INS1_25CollectiveMainloopFwdSm90ILi2EN4cute5tupleIJNS5_1CILi1EEES8_S8_EEENS6_IJNS7_ILi192EEENS7_ILi144EEENS7_ILi96EEEEEELi96ENS_6half_tEfNS_4arch4Sm90ELb1ELb0ELb0ELb0ELb0ELb0ELb0ELb0ELb1ELb1ELb1ELb0EEENS1_21CollectiveEpilogueFwdINS6_IJSA_SC_SB_EEES9_SE_SG_Li384ELb0ELb1ELb1ELb0EEENS1_19SingleTileSchedulerILb0ELb1ELb1ELi192EEEEEEEEEvNT_6ParamsE --------------------------
	.section	.nv.shared._ZN7cutlass13device_kernelIN5flash11enable_sm90INS1_16FlashAttnFwdSm90INS1_25CollectiveMainloopFwdSm90ILi2EN4cute5tupleIJNS5_1CILi1EEES8_S8_EEENS6_IJNS7_ILi192EEENS7_ILi144EEENS7_ILi96EEEEEELi96ENS_6half_tEfNS_4arch4Sm90ELb1ELb0ELb0ELb0ELb0ELb0ELb0ELb0ELb1ELb1ELb1ELb0EEENS1_21CollectiveEpilogueFwdINS6_IJSA_SC_SB_EEES9_SE_SG_Li384ELb0ELb1ELb1ELb0EEENS1_19SingleTileSchedulerILb0ELb1ELb1ELi192EEEEEEEEEvNT_6ParamsE,"aw",@nobits
	.sectionflags	@""
	.align	16
	.zero		1024


//--------------------- .nv.shared._ZN7cutlass13device_kernelIN5flash11enable_sm90INS1_16FlashAttnFwdSm90INS1_25CollectiveMainloopFwdSm90ILi2EN4cute5tupleIJNS5_1CILi1EEES8_S8_EEENS6_IJNS7_ILi192EEENS7_ILi144EEENS7_ILi96EEEEEELi96ENS_6half_tEfNS_4arch4Sm90ELb1ELb0ELb0ELb1ELb0ELb0ELb0ELb0ELb1ELb1ELb1ELb0EEENS1_21CollectiveEpilogueFwdINS6_IJSA_SC_SB_EEES9_SE_SG_Li384ELb1ELb1ELb1ELb0EEENS1_36VarlenDynamicPersistentTileSchedulerILi192ELi144ELi384ELi128ELb1ELb1ELb1ELb1ELb1ELb1EEEEEEEEEvNT_6ParamsE --------------------------
	.section	.nv.shared._ZN7cutlass13device_kernelIN5flash11enable_sm90INS1_16FlashAttnFwdSm90INS1_25CollectiveMainloopFwdSm90ILi2EN4cute5tupleIJNS5_1CILi1EEES8_S8_EEENS6_IJNS7_ILi192EEENS7_ILi144EEENS7_ILi96EEEEEELi96ENS_6half_tEfNS_4arch4Sm90ELb1ELb0ELb0ELb1ELb0ELb0ELb0ELb0ELb1ELb1ELb1ELb0EEENS1_21CollectiveEpilogueFwdINS6_IJSA_SC_SB_EEES9_SE_SG_Li384ELb1ELb1ELb1ELb0EEENS1_36VarlenDynamicPersistentTileSchedulerILi192ELi144ELi384ELi128ELb1ELb1ELb1ELb1ELb1ELb1EEEEEEEEEvNT_6ParamsE,"aw",@nobits
	.sectionflags	@""
	.align	16
	.zero		1024


//--------------------- .nv.shared._ZN7cutlass13device_kernelIN5flash11enable_sm90INS1_16FlashAttnFwdSm90INS1_25CollectiveMainloopFwdSm90ILi2EN4cute5tupleIJNS5_1CILi1EEES8_S8_EEENS6_IJNS7_ILi192EEENS7_ILi144EEENS7_ILi96EEEEEELi96ENS_6half_tEfNS_4arch4Sm90ELb1ELb0ELb0ELb1ELb0ELb1ELb0ELb0ELb1ELb1ELb1ELb0EEENS1_21CollectiveEpilogueFwdINS6_IJSA_SC_SB_EEES9_SE_SG_Li384ELb1ELb1ELb1ELb0EEENS1_36VarlenDynamicPersistentTileSchedulerILi192ELi144ELi384ELi128ELb1ELb1ELb1ELb1ELb1ELb1EEEEEEEEEvNT_6ParamsE --------------------------
	.section	.nv.shared._ZN7cutlass13device_kernelIN5flash11enable_sm90INS1_16FlashAttnFwdSm90INS1_25CollectiveMainloopFwdSm90ILi2EN4cute5tupleIJNS5_1CILi1EEES8_S8_EEENS6_IJNS7_ILi192EEENS7_ILi144EEENS7_ILi96EEEEEELi96ENS_6half_tEfNS_4arch4Sm90ELb1ELb0ELb0ELb1ELb0ELb1ELb0ELb0ELb1ELb1ELb1ELb0EEENS1_21CollectiveEpilogueFwdINS6_IJSA_SC_SB_EEES9_SE_SG_Li384ELb1ELb1ELb1ELb0EEENS1_36VarlenDynamicPersistentTileSchedulerILi192ELi144ELi384ELi128ELb1ELb1ELb1ELb1ELb1ELb1EEEEEEEEEvNT_6ParamsE,"aw",@nobits
	.sectionflags	@""
	.align	16
	.zero		1024


//--------------------- .nv.shared._ZN7cutlass13device_kernelIN5flash11enable_sm90INS1_16FlashAttnFwdSm90INS1_25CollectiveMainloopFwdSm90ILi2EN4cute5tupleIJNS5_1CILi1EEES8_S8_EEENS6_IJNS7_ILi192EEESA_NS7_ILi64EEEEEELi64ENS_6half_tEfNS_4arch4Sm90ELb0ELb0ELb0ELb0ELb0ELb0ELb0ELb0ELb1ELb1ELb1ELb0EEENS1_21CollectiveEpilogueFwdINS6_IJSA_SB_SA_EEES9_SD_SF_Li384ELb0ELb1ELb1ELb0EEENS1_19SingleTileSchedulerILb0ELb1ELb1ELi192EEEEEEEEEvNT_6ParamsE --------------------------
	.section	.nv.shared._ZN7cutlass13device_kernelIN5flash11enable_sm90INS1_16FlashAttnFwdSm90INS1_25CollectiveMainloopFwdSm90ILi2EN4cute5tupleIJNS5_1CILi1EEES8_S8_EEENS6_IJNS7_ILi192EEESA_NS7_ILi64EEEEEELi64ENS_6half_tEfNS_4arch4Sm90ELb0ELb0ELb0ELb0ELb0ELb0ELb0ELb0ELb1ELb1ELb1ELb0EEENS1_21CollectiveEpilogueFwdINS6_IJSA_SB_SA_EEES9_SD_SF_Li384ELb0ELb1ELb1ELb0EEENS1_19SingleTileSchedulerILb0ELb1ELb1ELi192EEEEEEEEEvNT_6ParamsE,"aw",@nobits
	.sectionflags	@""
	.align	16
	.zero		1024


//--------------------- .nv.shared._ZN7cutlass13device_kernelIN5flash11enable_sm90INS1_16FlashAttnFwdSm90INS1_25CollectiveMainloopFwdSm90ILi2EN4cute5tupleIJNS5_1CILi1EEES8_S8_EEENS6_IJNS7_ILi192EEESA_NS7_ILi64EEEEEELi64ENS_6half_tEfNS_4arch4Sm90ELb0ELb0ELb0ELb1ELb0ELb0ELb0ELb0ELb1ELb1ELb1ELb0EEENS1_21CollectiveEpilogueFwdINS6_IJSA_SB_SA_EEES9_SD_SF_Li384ELb1ELb1ELb1ELb0EEENS1_36VarlenDynamicPersistentTileSchedulerILi192ELi192ELi384ELi128ELb1ELb1ELb1ELb0ELb1ELb1EEEEEEEEEvNT_6ParamsE --------------------------
	.section	.nv.shared._ZN7cutlass13device_kernelIN5flash11enable_sm90INS1_16FlashAttnFwdSm90INS1_25CollectiveMainloopFwdSm90ILi2EN4cute5tupleIJNS5_1CILi1EEES8_S8_EEENS6_IJNS7_ILi192EEESA_NS7_ILi64EEEEEELi64ENS_6half_tEfNS_4arch4Sm90ELb0ELb0ELb0ELb1ELb0ELb0ELb0ELb0ELb1ELb1ELb1ELb0EEENS1_21CollectiveEpilogueFwdINS6_IJSA_SB_SA_EEES9_SD_SF_Li384ELb1ELb1ELb1ELb0EEENS1_36VarlenDynamicPersistentTileSchedulerILi192ELi192ELi384ELi128ELb1ELb1ELb1ELb0ELb1ELb1EEEEEEEEEvNT_6ParamsE,"aw",@nobits
	.sectionflags	@""
	.align	16
	.zero		1024


//--------------------- .nv.shared._ZN7cutlass13device_kernelIN5flash11enable_sm90INS1_16FlashAttnFwdSm90INS1_25CollectiveMainloopFwdSm90ILi2EN4cute5tupleIJNS5_1CILi1EEES8_S8_EEENS6_IJNS7_ILi192EEESA_NS7_ILi64EEEEEELi64ENS_6half_tEfNS_4arch4Sm90ELb0ELb0ELb0ELb1ELb0ELb1ELb0ELb0ELb1ELb1ELb1ELb0EEENS1_21CollectiveEpilogueFwdINS6_IJSA_SB_SA_EEES9_SD_SF_Li384ELb1ELb1ELb1ELb0EEENS1_36VarlenDynamicPersistentTileSchedulerILi192ELi192ELi384ELi128ELb1ELb1ELb1ELb0ELb1ELb1EEEEEEEEEvNT_6ParamsE --------------------------
	.section	.nv.shared._ZN7cutlass13device_kernelIN5flash11enable_sm90INS1_16FlashAttnFwdSm90INS1_25CollectiveMainloopFwdSm90ILi2EN4cute5tupleIJNS5_1CILi1EEES8_S8_EEENS6_IJNS7_ILi192EEESA_NS7_ILi64EEEEEELi64ENS_6half_tEfNS_4arch4Sm90ELb0ELb0ELb0ELb1ELb0ELb1ELb0ELb0ELb1ELb1ELb1ELb0EEENS1_21CollectiveEpilogueFwdINS6_IJSA_SB_SA_EEES9_SD_SF_Li384ELb1ELb1ELb1ELb0EEENS1_36VarlenDynamicPersistentTileSchedulerILi192ELi192ELi384ELi128ELb1ELb1ELb1ELb0ELb1ELb1EEEEEEEEEvNT_6ParamsE,"aw",@nobits
	.sectionflags	@""
	.align	16
	.zero		1024


//--------------------- .nv.shared._ZN7cutlass13device_kernelIN5flash11enable_sm90INS1_16FlashAttnFwdSm90INS1_25CollectiveMainloopFwdSm90ILi2EN4cute5tupleIJNS5_1CILi1EEES8_S8_EEENS6_IJNS7_ILi192EEENS7_ILi128EEENS7_ILi64EEEEEELi64ENS_6half_tEfNS_4arch4Sm90ELb0ELb1ELb0ELb0ELb0ELb0ELb0ELb1ELb1ELb1ELb1ELb0EEENS1_21CollectiveEpilogueFwdINS6_IJSA_SC_SB_EEES9_SE_SG_Li384ELb0ELb1ELb1ELb0EEENS1_19SingleTileSchedulerILb0ELb1ELb1ELi192EEEEEEEEEvNT_6ParamsE --------------------------
	.section	.nv.shared._ZN7cutlass13device_kernelIN5flash11enable_sm90INS1_16FlashAttnFwdSm90INS1_25CollectiveMainloopFwdSm90ILi2EN4cute5tupleIJNS5_1CILi1EEES8_S8_EEENS6_IJNS7_ILi192EEENS7_ILi128EEENS7_ILi64EEEEEELi64ENS_6half_tEfNS_4arch4Sm90ELb0ELb1ELb0ELb0ELb0ELb0ELb0ELb1ELb1ELb1ELb1ELb0EEENS1_21CollectiveEpilogueFwdINS6_IJSA_SC_SB_EEES9_SE_SG_Li384ELb0ELb1ELb1ELb0EEENS1_19SingleTileSchedulerILb0ELb1ELb1ELi192EEEEEEEEEvNT_6ParamsE,"aw",@nobits
	.sectionflags	@""
	.align	16
	.zero		1024


//--------------------- .nv.shared._ZN7cutlass13device_kernelIN5flash11enable_sm90INS1_16FlashAttnFwdSm90INS1_25CollectiveMainloopFwdSm90ILi2EN4cute5tupleIJNS5_1CILi1EEES8_S8_EEENS6_IJNS7_ILi192EEENS7_ILi128EEENS7_ILi64EEEEEELi64ENS_6half_tEfNS_4arch4Sm90ELb0ELb1ELb0ELb1ELb0ELb0ELb0ELb1ELb1ELb1ELb1ELb0EEENS1_21CollectiveEpilogueFwdINS6_IJSA_SC_SB_EEES9_SE_SG_Li384ELb1ELb1ELb1ELb0EEENS1_36VarlenDynamicPersistentTileSchedulerILi192ELi128ELi384ELi128ELb1ELb1ELb1ELb1ELb0ELb1EEEEEEEEEvNT_6ParamsE --------------------------
	.section	.nv.shared._ZN7cutlass13device_kernelIN5flash11enable_sm90INS1_16FlashAttnFwdSm90INS1_25CollectiveMainloopFwdSm90ILi2EN4cute5tupleIJNS5_1CILi1EEES8_S8_EEENS6_IJNS7_ILi192EEENS7_ILi128EEENS7_ILi64EEEEEELi64ENS_6half_tEfNS_4arch4Sm90ELb0ELb1ELb0ELb1ELb0ELb0ELb0ELb1ELb1ELb1ELb1ELb0EEENS1_21CollectiveEpilogueFwdINS6_IJSA_SC_SB_EEES9_SE_SG_Li384ELb1ELb1ELb1ELb0EEENS1_36VarlenDynamicPersistentTileSchedulerILi192ELi128ELi384ELi128ELb1ELb1ELb1ELb1ELb0ELb1EEEEEEEEEvNT_6ParamsE,"aw",@nobits
	.sectionflags	@""
	.align	16
	.zero		1024


//--------------------- .nv.shared._ZN7cutlass13device_kernelIN5flash11enable_sm90INS1_16FlashAttnFwdSm90INS1_25CollectiveMainloopFwdSm90ILi2EN4cute5tupleIJNS5_1CILi1EEES8_S8_EEENS6_IJNS7_ILi192EEENS7_ILi128EEENS7_ILi64EEEEEELi64ENS_6half_tEfNS_4arch4Sm90ELb0ELb1ELb0ELb1ELb0ELb1ELb0ELb1ELb1ELb1ELb1ELb0EEENS1_21CollectiveEpilogueFwdINS6_IJSA_SC_SB_EEES9_SE_SG_Li384ELb1ELb1ELb1ELb0EEENS1_36VarlenDynamicPersistentTileSchedulerILi192ELi128ELi384ELi128ELb1ELb1ELb1ELb1ELb0ELb1EEEEEEEEEvNT_6ParamsE --------------------------
	.section	.nv.shared._ZN7cutlass13device_kernelIN5flash11enable_sm90INS1_16FlashAttnFwdSm90INS1_25CollectiveMainloopFwdSm90ILi2EN4cute5tupleIJNS5_1CILi1EEES8_S8_EEENS6_IJNS7_ILi192EEENS7_ILi128EEENS7_ILi64EEEEEELi64ENS_6half_tEfNS_4arch4Sm90ELb0ELb1ELb0ELb1ELb0ELb1ELb0ELb1ELb1ELb1ELb1ELb0EEENS1_21CollectiveEpilogueFwdINS6_IJSA_SC_SB_EEES9_SE_SG_Li384ELb1ELb1ELb1ELb0EEENS1_36VarlenDynamicPersistentTileSchedulerILi192ELi128ELi384ELi128ELb1ELb1ELb1ELb1ELb0ELb1EEEEEEEEEvNT_6ParamsE,"aw",@nobits
	.sectionflags	@""
	.align	16
	.zero		1024


//--------------------- .nv.shared._ZN7cutlass13device_kernelIN5flash11enable_sm90INS1_16FlashAttnFwdSm90INS1_25CollectiveMainloopFwdSm90ILi2EN4cute5tupleIJNS5_1CILi1EEES8_S8_EEENS6_IJNS7_ILi192EEENS7_ILi128EEENS7_ILi64EEEEEELi64ENS_6half_tEfNS_4arch4Sm90ELb1ELb0ELb0ELb0ELb0ELb0ELb0ELb1ELb1ELb1ELb1ELb0EEENS1_21CollectiveEpilogueFwdINS6_IJSA_SC_SB_EEES9_SE_SG_Li384ELb0ELb1ELb1ELb0EEENS1_19SingleTileSchedulerILb0ELb1ELb1ELi192EEEEEEEEEvNT_6ParamsE --------------------------
	.section	.nv.shared._ZN7cutlass13device_kernelIN5flash11enable_sm90INS1_16FlashAttnFwdSm90INS1_25CollectiveMainloopFwdSm90ILi2EN4cute5tupleIJNS5_1CILi1EEES8_S8_EEENS6_IJNS7_ILi192EEENS7_ILi128EEENS7_ILi64EEEEEELi64ENS_6half_tEfNS_4arch4Sm90ELb1ELb0ELb0ELb0ELb0ELb0ELb0ELb1ELb1ELb1ELb1ELb0EEENS1_21CollectiveEpilogueFwdINS6_IJSA_SC_SB_EEES9_SE_SG_Li384ELb0ELb1ELb1ELb0EEENS1_19SingleTileSchedulerILb0ELb1ELb1ELi192EEEEEEEEEvNT_6ParamsE,"aw",@nobits
	.sectionflags	@""
	.align	16
	.zero		1024


//--------------------- .nv.shared._ZN7cutlass13device_kernelIN5flash11enable_sm90INS1_16FlashAttnFwdSm90INS1_25CollectiveMainloopFwdSm90ILi2EN4cute5tupleIJNS5_1CILi1EEES8_S8_EEENS6_IJNS7_ILi192EEENS7_ILi128EEENS7_ILi64EEEEEELi64ENS_6half_tEfNS_4arch4Sm90ELb1ELb0ELb0ELb1ELb0ELb0ELb0ELb1ELb1ELb1ELb1ELb0EEENS1_21CollectiveEpilogueFwdINS6_IJSA_SC_SB_EEES9_SE_SG_Li384ELb1ELb1ELb1ELb0EEENS1_36VarlenDynamicPersistentTileSchedulerILi192ELi128ELi384ELi128ELb1ELb1ELb1ELb1ELb1ELb1EEEEEEEEEvNT_6ParamsE --------------------------
	.section	.nv.shared._ZN7cutlass13device_kernelIN5flash11enable_sm90INS1_16FlashAttnFwdSm90INS1_25CollectiveMainloopFwdSm90ILi2EN4cute5tupleIJNS5_1CILi1EEES8_S8_EEENS6_IJNS7_ILi192EEENS7_ILi128EEENS7_ILi64EEEEEELi64ENS_6half_tEfNS_4arch4Sm90ELb1ELb0ELb0ELb1ELb0ELb0ELb0ELb1ELb1ELb1ELb1ELb0EEENS1_21CollectiveEpilogueFwdINS6_IJSA_SC_SB_EEES9_SE_SG_Li384ELb1ELb1ELb1ELb0EEENS1_36VarlenDynamicPersistentTileSchedulerILi192ELi128ELi384ELi128ELb1ELb1ELb1ELb1ELb1ELb1EEEEEEEEEvNT_6ParamsE,"aw",@nobits
	.sectionflags	@""
	.align	16
	.zero		1024


//--------------------- .nv.shared._ZN7cutlass13device_kernelIN5flash11enable_sm90INS1_16FlashAttnFwdSm90INS1_25CollectiveMainloopFwdSm90ILi2EN4cute5tupleIJNS5_1CILi1EEES8_S8_EEENS6_IJNS7_ILi192EEENS7_ILi128EEENS7_ILi64EEEEEELi64ENS_6half_tEfNS_4arch4Sm90ELb1ELb0ELb0ELb1ELb0ELb1ELb0ELb1ELb1ELb1ELb1ELb0EEENS1_21CollectiveEpilogueFwdINS6_IJSA_SC_SB_EEES9_SE_SG_Li384ELb1ELb1ELb1ELb0EEENS1_36VarlenDynamicPersistentTileSchedulerILi192ELi128ELi384ELi128ELb1ELb1ELb1ELb1ELb1ELb1EEEEEEEEEvNT_6ParamsE --------------------------
	.section	.nv.shared._ZN7cutlass13device_kernelIN5flash11enable_sm90INS1_16FlashAttnFwdSm90INS1_25CollectiveMainloopFwdSm90ILi2EN4cute5tupleIJNS5_1CILi1EEES8_S8_EEENS6_IJNS7_ILi192EEENS7_ILi128EEENS7_ILi64EEEEEELi64ENS_6half_tEfNS_4arch4Sm90ELb1ELb0ELb0ELb1ELb0ELb1ELb0ELb1ELb1ELb1ELb1ELb0EEENS1_21CollectiveEpilogueFwdINS6_IJSA_SC_SB_EEES9_SE_SG_Li384ELb1ELb1ELb1ELb0EEENS1_36VarlenDynamicPersistentTileSchedulerILi192ELi128ELi384ELi128ELb1ELb1ELb1ELb1ELb1ELb1EEEEEEEEEvNT_6ParamsE,"aw",@nobits
	.sectionflags	@""
	.align	16
	.zero		1024


//--------------------- .nv.constant0._ZN7cutlass13device_kernelIN5flash11enable_sm90INS1_16FlashAttnFwdSm90INS1_25CollectiveMainloopFwdSm90ILi2EN4cute5tupleIJNS5_1CILi1EEES8_S8_EEENS6_IJNS7_ILi128EEENS7_ILi80EEENS7_ILi256EEEEEELi256ENS_6half_tEfNS_4arch4Sm90ELb0ELb0ELb0ELb0ELb0ELb0ELb0ELb1ELb1ELb1ELb1ELb0EEENS1_21CollectiveEpilogueFwdINS6_IJSA_SC_SB_EEES9_SE_SG_Li256ELb0ELb1ELb1ELb0EEENS1_19SingleTileSchedulerILb0ELb1ELb1ELi128EEEEEEEEEvNT_6ParamsE --------------------------
	.section	.nv.constant0._ZN7cutlass13device_kernelIN5flash11enable_sm90INS1_16FlashAttnFwdSm90INS1_25CollectiveMainloopFwdSm90ILi2EN4cute5tupleIJNS5_1CILi1EEES8_S8_EEENS6_IJNS7_ILi128EEENS7_ILi80EEENS7_ILi256EEEEEELi256ENS_6half_tEfNS_4arch4Sm90ELb0ELb0ELb0ELb0ELb0ELb0ELb0ELb1ELb1ELb1ELb1ELb0EEENS1_21CollectiveEpilogueFwdINS6_IJSA_SC_SB_EEES9_SE_SG_Li256ELb0ELb1ELb1ELb0EEENS1_19SingleTileSchedulerILb0ELb1ELb1ELi128EEEEEEEEEvNT_6ParamsE,"a",@progbits
	.sectionflags	@""
	.align	4
.nv.constant0._ZN7cutlass13device_kernelIN5flash11enable_sm90INS1_16FlashAttnFwdSm90INS1_25CollectiveMainloopFwdSm90ILi2EN4cute5tupleIJNS5_1CILi1EEES8_S8_EEENS6_IJNS7_ILi128EEENS7_ILi80EEENS7_ILi256EEEEEELi256ENS_6half_tEfNS_4arch4Sm90ELb0ELb0ELb0ELb0ELb0ELb0ELb0ELb1ELb1ELb1ELb1ELb0EEENS1_21CollectiveEpilogueFwdINS6_IJSA_SC_SB_EEES9_SE_SG_Li256ELb0ELb1ELb1ELb0EEENS1_19SingleTileSchedulerILb0ELb1ELb1ELi128EEEEEEEEEvNT_6ParamsE:
	.zero		3200


//--------------------- .nv.constant0._ZN7cutlass13device_kernelIN5flash11enable_sm90INS1_16FlashAttnFwdSm90INS1_25CollectiveMainloopFwdSm90ILi2EN4cute5tupleIJNS5_1CILi1EEES8_S8_EEENS6_IJNS7_ILi128EEENS7_ILi80EEENS7_ILi256EEEEEELi256ENS_6half_tEfNS_4arch4Sm90ELb0ELb0ELb0ELb1ELb0ELb0ELb0ELb1ELb1ELb1ELb1ELb0EEENS1_21CollectiveEpilogueFwdINS6_IJSA_SC_SB_EEES9_SE_SG_Li256ELb1ELb1ELb1ELb0EEENS1_36VarlenDynamicPersistentTileSchedulerILi128ELi80ELi256ELi128ELb1ELb1ELb1ELb0ELb1ELb1EEEEEEEEEvNT_6ParamsE --------------------------
	.section	.nv.constant0._ZN7cutlass13device_kernelIN5flash11enable_sm90INS1_16FlashAttnFwdSm90INS1_25CollectiveMainloopFwdSm90ILi2EN4cute5tupleIJNS5_1CILi1EEES8_S8_EEENS6_IJNS7_ILi128EEENS7_ILi80EEENS7_ILi256EEEEEELi256ENS_6half_tEfNS_4arch4Sm90ELb0ELb0ELb0ELb1ELb0ELb0ELb0ELb1ELb1ELb1ELb1ELb0EEENS1_21CollectiveEpilogueFwdINS6_IJSA_SC_SB_EEES9_SE_SG_Li256ELb1ELb1ELb1ELb0EEENS1_36VarlenDynamicPersistentTileSchedulerILi128ELi80ELi256ELi128ELb1ELb1ELb1ELb0ELb1ELb1EEEEEEEEEvNT_6ParamsE,"a",@progbits
	.sectionflags	@""
	.align	4
.nv.constant0._ZN7cutlass13device_kernelIN5flash11enable_sm90INS1_16FlashAttnFwdSm90INS1_25CollectiveMainloopFwdSm90ILi2EN4cute5tupleIJNS5_1CILi1EEES8_S8_EEENS6_IJNS7_ILi128EEENS7_ILi80EEENS7_ILi256EEEEEELi256ENS_6half_tEfNS_4arch4Sm90ELb0ELb0ELb0ELb1ELb0ELb0ELb0ELb1ELb1ELb1ELb1ELb0EEENS1_21CollectiveEpilogueFwdINS6_IJSA_SC_SB_EEES9_SE_SG_Li256ELb1ELb1ELb1ELb0EEENS1_36VarlenDynamicPersistentTileSchedulerILi128ELi80ELi256ELi128ELb1ELb1ELb1ELb0ELb1ELb1EEEEEEEEEvNT_6ParamsE:
	.zero		3328


//--------------------- .nv.constant0._ZN7cutlass13device_kernelIN5flash11enable_sm90INS1_16FlashAttnFwdSm90INS1_25CollectiveMainloopFwdSm90ILi2EN4cute5tupleIJNS5_1CILi1EEES8_S8_EEENS6_IJNS7_ILi128EEENS7_ILi80EEENS7_ILi256EEEEEELi256ENS_6half_tEfNS_4arch4Sm90ELb0ELb0ELb0ELb1ELb0ELb1ELb0ELb1ELb1ELb1ELb1ELb0EEENS1_21CollectiveEpilogueFwdINS6_IJSA_SC_SB_EEES9_SE_SG_Li256ELb1ELb1ELb1ELb0EEENS1_36VarlenDynamicPersistentTileSchedulerILi128ELi80ELi256ELi128ELb1ELb1ELb1ELb0ELb1ELb1EEEEEEEEEvNT_6ParamsE --------------------------
	.section	.nv.constant0._ZN7cutlass13device_kernelIN5flash11enable_sm90INS1_16FlashAttnFwdSm90INS1_25CollectiveMainloopFwdSm90ILi2EN4cute5tupleIJNS5_1CILi1EEES8_S8_EEENS6_IJNS7_ILi128EEENS7_ILi80EEENS7_ILi256EEEEEELi256ENS_6half_tEfNS_4arch4Sm90ELb0ELb0ELb0ELb1ELb0ELb1ELb0ELb1ELb1ELb1ELb1ELb0EEENS1_21CollectiveEpilogueFwdINS6_IJSA_SC_SB_EEES9_SE_SG_Li256ELb1ELb1ELb1ELb0EEENS1_36VarlenDynamicPersistentTileSchedulerILi128ELi80ELi256ELi128ELb1ELb1ELb1ELb0ELb1ELb1EEEEEEEEEvNT_6ParamsE,"a",@progbits
	.sectionflags	@""
	.align	4
.nv.constant0._ZN7cutlass13device_kernelIN5flash11enable_sm90INS1_16FlashAttnFwdSm90INS1_25CollectiveMainloopFwdSm90ILi2EN4cute5tupleIJNS5_1CILi1EEES8_S8_EEENS6_IJNS7_ILi128EEENS7_ILi80EEENS7_ILi256EEEEEELi256ENS_6half_tEfNS_4arch4Sm90ELb0ELb0ELb0ELb1ELb0ELb1ELb0ELb1ELb1ELb1ELb1ELb0EEENS1_21CollectiveEpilogueFwdINS6_IJSA_SC_SB_EEES9_SE_SG_Li256ELb1ELb1ELb1ELb0EEENS1_36VarlenDynamicPersistentTileSchedulerILi128ELi80ELi256ELi128ELb1ELb1ELb1ELb0ELb1ELb1EEEEEEEEEvNT_6ParamsE:
	.zero		3328


//--------------------- .nv.constant0._ZN7cutlass13device_kernelIN5flash11enable_sm90INS1_16FlashAttnFwdSm90INS1_25CollectiveMainloopFwdSm90ILi2EN4cute5tupleIJNS5_1CILi1EEES8_S8_EEENS6_IJNS7_ILi128EEENS7_ILi64EEENS7_ILi256EEEEEELi256ENS_6half_tEfNS_4arch4Sm90ELb0ELb1ELb0ELb0ELb0ELb0ELb0ELb1ELb1ELb1ELb1ELb0EEENS1_21CollectiveEpilogueFwdINS6_IJSA_SC_SB_EEES9_SE_SG_Li256ELb0ELb1ELb1ELb0EEENS1_19SingleTileSchedulerILb0ELb1ELb1ELi128EEEEEEEEEvNT_6ParamsE --------------------------
	.section	.nv.constant0._ZN7cutlass13device_kernelIN5flash11enable_sm90INS1_16FlashAttnFwdSm90INS1_25CollectiveMainloopFwdSm90ILi2EN4cute5tupleIJNS5_1CILi1EEES8_S8_EEENS6_IJNS7_ILi128EEENS7_ILi64EEENS7_ILi256EEEEEELi256ENS_6half_tEfNS_4arch4Sm90ELb0ELb1ELb0ELb0ELb0ELb0ELb0ELb1ELb1ELb1ELb1ELb0EEENS1_21CollectiveEpilogueFwdINS6_IJSA_SC_SB_EEES9_SE_SG_Li256ELb0ELb1ELb1ELb0EEENS1_19SingleTileSchedulerILb0ELb1ELb1ELi128EEEEEEEEEvNT_6ParamsE,"a",@progbits
	.sectionflags	@""
	.align	4
.nv.constant0._ZN7cutlass13device_kernelIN5flash11enable_sm90INS1_16FlashAttnFwdSm90INS1_25CollectiveMainloopFwdSm90ILi2EN4cute5tupleIJNS5_1CILi1EEES8_S8_EEENS6_IJNS7_ILi128EEENS7_ILi64EEENS7_ILi256EEEEEELi256ENS_6half_tEfNS_4arch4Sm90ELb0ELb1ELb0ELb0ELb0ELb0ELb0ELb1ELb1ELb1ELb1ELb0EEENS1_21CollectiveEpilogueFwdINS6_IJSA_SC_SB_EEES9_SE_SG_Li256ELb0ELb1ELb1ELb0EEENS1_19SingleTileSchedulerILb0ELb1ELb1ELi128EEEEEEEEEvNT_6ParamsE:
	.zero		3200


//--------------------- .nv.constant0._ZN7cutlass13device_kernelIN5flash11enable_sm90INS1_16FlashAttnFwdSm90INS1_25CollectiveMainloopFwdSm90ILi2EN4cute5tupleIJNS5_1CILi1EEES8_S8_EEENS6_IJNS7_ILi128EEENS7_ILi64EEENS7_ILi256EEEEEELi256ENS_6half_tEfNS_4arch4Sm90ELb0ELb1ELb0ELb1ELb0ELb0ELb0ELb1ELb1ELb1ELb1ELb0EEENS1_21CollectiveEpilogueFwdINS6_IJSA_SC_SB_EEES9_SE_SG_Li256ELb1ELb1ELb1ELb0EEENS1_36VarlenDynamicPersistentTileSchedulerILi128ELi64ELi256ELi128ELb1ELb1ELb1ELb1ELb0ELb1EEEEEEEEEvNT_6ParamsE --------------------------
	.section	.nv.constant0._ZN7cutlass13device_kernelIN5flash11enable_sm90INS1_16FlashAttnFwdSm90INS1_25CollectiveMainloopFwdSm90ILi2EN4cute5tupleIJNS5_1CILi1EEES8_S8_EEENS6_IJNS7_ILi128EEENS7_ILi64EEENS7_ILi256EEEEEELi256ENS_6half_tEfNS_4arch4Sm90ELb0ELb1ELb0ELb1ELb0ELb0ELb0ELb1ELb1ELb1ELb1ELb0EEENS1_21CollectiveEpilogueFwdINS6_IJSA_SC_SB_EEES9_SE_SG_Li256ELb1ELb1ELb1ELb0EEENS1_36VarlenDynamicPersistentTileSchedulerILi128ELi64ELi256ELi128ELb1ELb1ELb1ELb1ELb0ELb1EEEEEEEEEvNT_6ParamsE,"a",@progbits
	.sectionflags	@""
	.align	4
.nv.constant0._ZN7cutlass13device_kernelIN5flash11enable_sm90INS1_16FlashAttnFwdSm90INS1_25CollectiveMainloopFwdSm90ILi2EN4cute5tupleIJNS5_1CILi1EEES8_S8_EEENS6_IJNS7_ILi128EEENS7_ILi64EEENS7_ILi256EEEEEELi256ENS_6half_tEfNS_4arch4Sm90ELb0ELb1ELb0ELb1ELb0ELb0ELb0ELb1ELb1ELb1ELb1ELb0EEENS1_21CollectiveEpilogueFwdINS6_IJSA_SC_SB_EEES9_SE_SG_Li256ELb1ELb1ELb1ELb0EEENS1_36VarlenDynamicPersistentTileSchedulerILi128ELi64ELi256ELi128ELb1ELb1ELb1ELb1ELb0ELb1EEEEEEEEEvNT_6ParamsE:
	.zero		3328


//--------------------- .nv.constant0._ZN7cutlass13device_kernelIN5flash11enable_sm90INS1_16FlashAttnFwdSm90INS1_25CollectiveMainloopFwdSm90ILi2EN4cute5tupleIJNS5_1CILi1EEES8_S8_EEENS6_IJNS7_ILi128EEENS7_ILi64EEENS7_ILi256EEEEEELi256ENS_6half_tEfNS_4arch4Sm90ELb0ELb1ELb0ELb1ELb0ELb1ELb0ELb1ELb1ELb1ELb1ELb0EEENS1_21CollectiveEpilogueFwdINS6_IJSA_SC_SB_EEES9_SE_SG_Li256ELb1ELb1ELb1ELb0EEENS1_36VarlenDynamicPersistentTileSchedulerILi128ELi64ELi256ELi128ELb1ELb1ELb1ELb1ELb0ELb1EEEEEEEEEvNT_6ParamsE --------------------------
	.section	.nv.constant0._ZN7cutlass13device_kernelIN5flash11enable_sm90INS1_16FlashAttnFwdSm90INS1_25CollectiveMainloopFwdSm90ILi2EN4cute5tupleIJNS5_1CILi1EEES8_S8_EEENS6_IJNS7_ILi128EEENS7_ILi64EEENS7_ILi256EEEEEELi256ENS_6half_tEfNS_4arch4Sm90ELb0ELb1ELb0ELb1ELb0ELb1ELb0ELb1ELb1ELb1ELb1ELb0EEENS1_21CollectiveEpilogueFwdINS6_IJSA_SC_SB_EEES9_SE_SG_Li256ELb1ELb1ELb1ELb0EEENS1_36VarlenDynamicPersistentTileSchedulerILi128ELi64ELi256ELi128ELb1ELb1ELb1ELb1ELb0ELb1EEEEEEEEEvNT_6ParamsE,"a",@progbits
	.sectionflags	@""
	.align	4
.nv.constant0._ZN7cutlass13device_kernelIN5flash11enable_sm90INS1_16FlashAttnFwdSm90INS1_25CollectiveMainloopFwdSm90ILi2EN4cute5tupleIJNS5_1CILi1EEES8_S8_EEENS6_IJNS7_ILi128EEENS7_ILi64EEENS7_ILi256EEEEEELi256ENS_6half_tEfNS_4arch4Sm90ELb0ELb1ELb0ELb1ELb0ELb1ELb0ELb1ELb1ELb1ELb1ELb0EEENS1_21CollectiveEpilogueFwdINS6_IJSA_SC_SB_EEES9_SE_SG_Li256ELb1ELb1ELb1ELb0EEENS1_36VarlenDynamicPersistentTileSchedulerILi128ELi64ELi256ELi128ELb1ELb1ELb1ELb1ELb0ELb1EEEEEEEEEvNT_6ParamsE:
	.zero		3328


//--------------------- .nv.constant0._ZN7cutlass13device_kernelIN5flash11enable_sm90INS1_16FlashAttnFwdSm90INS1_25CollectiveMainloopFwdSm90ILi2EN4cute5tupleIJNS5_1CILi1EEES8_S8_EEENS6_IJNS7_ILi128EEENS7_ILi80EEENS7_ILi256EEEEEELi256ENS_6half_tEfNS_4arch4Sm90ELb1ELb0ELb0ELb0ELb0ELb0ELb0ELb1ELb1ELb1ELb1ELb0EEENS1_21CollectiveEpilogueFwdINS6_IJSA_SC_SB_EEES9_SE_SG_Li256ELb0ELb1ELb1ELb0EEENS1_19SingleTileSchedulerILb0ELb1ELb1ELi128EEEEEEEEEvNT_6ParamsE --------------------------
	.section	.nv.constant0._ZN7cutlass13device_kernelIN5flash11enable_sm90INS1_16FlashAttnFwdSm90INS1_25CollectiveMainloopFwdSm90ILi2EN4cute5tupleIJNS5_1CILi1EEES8_S8_EEENS6_IJNS7_ILi128EEENS7_ILi80EEENS7_ILi256EEEEEELi256ENS_6half_tEfNS_4arch4Sm90ELb1ELb0ELb0ELb0ELb0ELb0ELb0ELb1ELb1ELb1ELb1ELb0EEENS1_21CollectiveEpilogueFwdINS6_IJSA_SC_SB_EEES9_SE_SG_Li256ELb0ELb1ELb1ELb0EEENS1_19SingleTileSchedulerILb0ELb1ELb1ELi128EEEEEEEEEvNT_6ParamsE,"a",@progbits
	.sectionflags	@""
	.align	4
.nv.constant0._ZN7cutlass13device_kernelIN5flash11enable_sm90INS1_16FlashAttnFwdSm90INS1_25CollectiveMainloopFwdSm90ILi2EN4cute5tupleIJNS5_1CILi1EEES8_S8_EEENS6_IJNS7_ILi128EEENS7_ILi80EEENS7_ILi256EEEEEELi256ENS_6half_tEfNS_4arch4Sm90ELb1ELb0ELb0ELb0ELb0ELb0ELb0ELb1ELb1ELb1ELb1ELb0EEENS1_21CollectiveEpilogueFwdINS6_IJSA_SC_SB_EEES9_SE_SG_Li256ELb0ELb1ELb1ELb0EEENS1_19SingleTileSchedulerILb0ELb1ELb1ELi128EEEEEEEEEvNT_6ParamsE:
	.zero		3200


//--------------------- .nv.constant0._ZN7cutlass13device_kernelIN5flash11enable_sm90INS1_16FlashAttnFwdSm90INS1_25CollectiveMainloopFwdSm90ILi2EN4cute5tupleIJNS5_1CILi1EEES8_S8_EEENS6_IJNS7_ILi128EEENS7_ILi80EEENS7_ILi256EEEEEELi256ENS_6half_tEfNS_4arch4Sm90ELb1ELb0ELb0ELb1ELb0ELb0ELb0ELb1ELb1ELb1ELb1ELb0EEENS1_21CollectiveEpilogueFwdINS6_IJSA_SC_SB_EEES9_SE_SG_Li256ELb1ELb1ELb1ELb0EEENS1_36VarlenDynamicPersistentTileSchedulerILi128ELi80ELi256ELi128ELb1ELb1ELb1ELb1ELb1ELb1EEEEEEEEEvNT_6ParamsE --------------------------
	.section	.nv.constant0._ZN7cutlass13device_kernelIN5flash11enable_sm90INS1_16FlashAttnFwdSm90INS1_25CollectiveMainloopFwdSm90ILi2EN4cute5tupleIJNS5_1CILi1EEES8_S8_EEENS6_IJNS7_ILi128EEENS7_ILi80EEENS7_ILi256EEEEEELi256ENS_6half_tEfNS_4arch4Sm90ELb1ELb0ELb0ELb1ELb0ELb0ELb0ELb1ELb1ELb1ELb1ELb0EEENS1_21CollectiveEpilogueFwdINS6_IJSA_SC_SB_EEES9_SE_SG_Li256ELb1ELb1ELb1ELb0EEENS1_36VarlenDynamicPersistentTileSchedulerILi128ELi80ELi256ELi128ELb1ELb1ELb1ELb1ELb1ELb1EEEEEEEEEvNT_6ParamsE,"a",@progbits
	.sectionflags	@""
	.align	4
.nv.constant0._ZN7cutlass13device_kernelIN5flash11enable_sm90INS1_16FlashAttnFwdSm90INS1_25CollectiveMainloopFwdSm90ILi2EN4cute5tupleIJNS5_1CILi1EEES8_S8_EEENS6_IJNS7_ILi128EEENS7_ILi80EEENS7_ILi256EEEEEELi256ENS_6half_tEfNS_4arch4Sm90ELb1ELb0ELb0ELb1ELb0ELb0ELb0ELb1ELb1ELb1ELb1ELb0EEENS1_21CollectiveEpilogueFwdINS6_IJSA_SC_SB_EEES9_SE_SG_Li256ELb1ELb1ELb1ELb0EEENS1_36VarlenDynamicPersistentTileSchedulerILi128ELi80ELi256ELi128ELb1ELb1ELb1ELb1ELb1ELb1EEEEEEEEEvNT_6ParamsE:
	.zero		3328


//--------------------- .nv.constant0._ZN7cutlass13device_kernelIN5flash11enable_sm90INS1_16FlashAttnFwdSm90INS1_25CollectiveMainloopFwdSm90ILi2EN4cute5tupleIJNS5_1CILi1EEES8_S8_EEENS6_IJNS7_ILi128EEENS7_ILi80EEENS7_ILi256EEEEEELi256ENS_6half_tEfNS_4arch4Sm90ELb1ELb0ELb0ELb1ELb0ELb1ELb0ELb1ELb1ELb1ELb1ELb0EEENS1_21CollectiveEpilogueFwdINS6_IJSA_SC_SB_EEES9_SE_SG_Li256ELb1ELb1ELb1ELb0EEENS1_36VarlenDynamicPersistentTileSchedulerILi128ELi80ELi256ELi128ELb1ELb1ELb1ELb1ELb1ELb1EEEEEEEEEvNT_6ParamsE --------------------------
	.section	.nv.constant0._ZN7cutlass13device_kernelIN5flash11enable_sm90INS1_16FlashAttnFwdSm90INS1_25CollectiveMainloopFwdSm90ILi2EN4cute5tupleIJNS5_1CILi1EEES8_S8_EEENS6_IJNS7_ILi128EEENS7_ILi80EEENS7_ILi256EEEEEELi256ENS_6half_tEfNS_4arch4Sm90ELb1ELb0ELb0ELb1ELb0ELb1ELb0ELb1ELb1ELb1ELb1ELb0EEENS1_21CollectiveEpilogueFwdINS6_IJSA_SC_SB_EEES9_SE_SG_Li256ELb1ELb1ELb1ELb0EEENS1_36VarlenDynamicPersistentTileSchedulerILi128ELi80ELi256ELi128ELb1ELb1ELb1ELb1ELb1ELb1EEEEEEEEEvNT_6ParamsE,"a",@progbits
	.sectionflags	@""
	.align	4
.nv.constant0._ZN7cutlass13device_kernelIN5flash11enable_sm90INS1_16FlashAttnFwdSm90INS1_25CollectiveMainloopFwdSm90ILi2EN4cute5tupleIJNS5_1CILi1EEES8_S8_EEENS6_IJNS7_ILi128EEENS7_ILi80EEENS7_ILi256EEEEEELi256ENS_6half_tEfNS_4arch4Sm90ELb1ELb0ELb0ELb1ELb0ELb1ELb0ELb1ELb1ELb1ELb1ELb0EEENS1_21CollectiveEpilogueFwdINS6_IJSA_SC_SB_EEES9_SE_SG_Li256ELb1ELb1ELb1ELb0EEENS1_36VarlenDynamicPersistentTileSchedulerILi128ELi80ELi256ELi128ELb1ELb1ELb1ELb1ELb1ELb1EEEEEEEEEvNT_6ParamsE:
	.zero		3328


//--------------------- .nv.constant0._ZN7cutlass13device_kernelIN5flash11enable_sm90INS1_16FlashAttnFwdSm90INS1_25CollectiveMainloopFwdSm90ILi2EN4cute5tupleIJNS5_1CILi1EEES8_S8_EEENS6_IJNS7_ILi128EEENS7_ILi112EEENS7_ILi192EEEEEELi192ENS_6half_tEfNS_4arch4Sm90ELb0ELb0ELb0ELb0ELb0ELb0ELb0ELb1ELb1ELb1ELb1ELb0EEENS1_21CollectiveEpilogueFwdINS6_IJSA_SC_SB_EEES9_SE_SG_Li256ELb0ELb1ELb1ELb0EEENS1_19SingleTileSchedulerILb0ELb1ELb1ELi128EEEEEEEEEvNT_6ParamsE --------------------------
	.section	.nv.constant0._ZN7cutlass13device_kernelIN5flash11enable_sm90INS1_16FlashAttnFwdSm90INS1_25CollectiveMainloopFwdSm90ILi2EN4cute5tupleIJNS5_1CILi1EEES8_S8_EEENS6_IJNS7_ILi128EEENS7_ILi112EEENS7_ILi192EEEEEELi192ENS_6half_tEfNS_4arch4Sm90ELb0ELb0ELb0ELb0ELb0ELb0ELb0ELb1ELb1ELb1ELb1ELb0EEENS1_21CollectiveEpilogueFwdINS6_IJSA_SC_SB_EEES9_SE_SG_Li256ELb0ELb1ELb1ELb0EEENS1_19SingleTileSchedulerILb0ELb1ELb1ELi128EEEEEEEEEvNT_6ParamsE,"a",@progbits
	.sectionflags	@""
	.align	4
.nv.constant0._ZN7cutlass13device_kernelIN5flash11enable_sm90INS1_16FlashAttnFwdSm90INS1_25CollectiveMainloopFwdSm90ILi2EN4cute5tupleIJNS5_1CILi1EEES8_S8_EEENS6_IJNS7_ILi128EEENS7_ILi112EEENS7_ILi192EEEEEELi192ENS_6half_tEfNS_4arch4Sm90ELb0ELb0ELb0ELb0ELb0ELb0ELb0ELb1ELb1ELb1ELb1ELb0EEENS1_21CollectiveEpilogueFwdINS6_IJSA_SC_SB_EEES9_SE_SG_Li256ELb0ELb1ELb1ELb0EEENS1_19SingleTileSchedulerILb0ELb1ELb1ELi128EEEEEEEEEvNT_6ParamsE:
	.zero		3200


//--------------------- .nv.constant0._ZN7cutlass13device_kernelIN5flash11enable_sm90INS1_16FlashAttnFwdSm90INS1_25CollectiveMainloopFwdSm90ILi2EN4cute5tupleIJNS5_1CILi1EEES8_S8_EEENS6_IJNS7_ILi128EEENS7_ILi112EEENS7_ILi192EEEEEELi192ENS_6half_tEfNS_4arch4Sm90ELb0ELb0ELb0ELb1ELb0ELb0ELb0ELb1ELb1ELb1ELb1ELb0EEENS1_21CollectiveEpilogueFwdINS6_IJSA_SC_SB_EEES9_SE_SG_Li256ELb1ELb1ELb1ELb0EEENS1_36VarlenDynamicPersistentTileSchedulerILi128ELi112ELi256ELi128ELb1ELb1ELb1ELb0ELb1ELb1EEEEEEEEEvNT_6ParamsE --------------------------
	.section	.nv.constant0._ZN7cutlass13device_kernelIN5flash11enable_sm90INS1_16FlashAttnFwdSm90INS1_25CollectiveMainloopFwdSm90ILi2EN4cute5tupleIJNS5_1CILi1EEES8_S8_EEENS6_IJNS7_ILi128EEENS7_ILi112EEENS7_ILi192EEEEEELi192ENS_6half_tEfNS_4arch4Sm90ELb0ELb0ELb0ELb1ELb0ELb0ELb0ELb1ELb1ELb1ELb1ELb0EEENS1_21CollectiveEpilogueFwdINS6_IJSA_SC_SB_EEES9_SE_SG_Li256ELb1ELb1ELb1ELb0EEENS1_36VarlenDynamicPersistentTileSchedulerILi128ELi112ELi256ELi128ELb1ELb1ELb1ELb0ELb1ELb1EEEEEEEEEvNT_6ParamsE,"a",@progbits
	.sectionflags	@""
	.align	4
.nv.constant0._ZN7cutlass13device_kernelIN5flash11enable_sm90INS1_16FlashAttnFwdSm90INS1_25CollectiveMainloopFwdSm90ILi2EN4cute5tupleIJNS5_1CILi1EEES8_S8_EEENS6_IJNS7_ILi128EEENS7_ILi112EEENS7_ILi192EEEEEELi192ENS_6half_tEfNS_4arch4Sm90ELb0ELb0ELb0ELb1ELb0ELb0ELb0ELb1ELb1ELb1ELb1ELb0EEENS1_21CollectiveEpilogueFwdINS6_IJSA_SC_SB_EEES9_SE_SG_Li256ELb1ELb1ELb1ELb0EEENS1_36VarlenDynamicPersistentTileSchedulerILi128ELi112ELi256ELi128ELb1ELb1ELb1ELb0ELb1ELb1EEEEEEEEEvNT_6ParamsE:
	.zero		3328


//--------------------- .nv.constant0._ZN7cutlass13device_kernelIN5flash11enable_sm90INS1_16FlashAttnFwdSm90INS1_25CollectiveMainloopFwdSm90ILi2EN4cute5tupleIJNS5_1CILi1EEES8_S8_EEENS6_IJNS7_ILi128EEENS7_ILi112EEENS7_ILi192EEEEEELi192ENS_6half_tEfNS_4arch4Sm90ELb0ELb0ELb0ELb1ELb0ELb1ELb0ELb1ELb1ELb1ELb1ELb0EEENS1_21CollectiveEpilogueFwdINS6_IJSA_SC_SB_EEES9_SE_SG_Li256ELb1ELb1ELb1ELb0EEENS1_36VarlenDynamicPersistentTileSchedulerILi128ELi112ELi256ELi128ELb1ELb1ELb1ELb0ELb1ELb1EEEEEEEEEvNT_6ParamsE --------------------------
	.section	.nv.constant0._ZN7cutlass13device_kernelIN5flash11enable_sm90INS1_16FlashAttnFwdSm90INS1_25CollectiveMainloopFwdSm90ILi2EN4cute5tupleIJNS5_1CILi1EEES8_S8_EEENS6_IJNS7_ILi128EEENS7_ILi112EEENS7_ILi192EEEEEELi192ENS_6half_tEfNS_4arch4Sm90ELb0ELb0ELb0ELb1ELb0ELb1ELb0ELb1ELb1ELb1ELb1ELb0EEENS1_21CollectiveEpilogueFwdINS6_IJSA_SC_SB_EEES9_SE_SG_Li256ELb1ELb1ELb1ELb0EEENS1_36VarlenDynamicPersistentTileSchedulerILi128ELi112ELi256ELi128ELb1ELb1ELb1ELb0ELb1ELb1EEEEEEEEEvNT_6ParamsE,"a",@progbits
	.sectionflags	@""
	.align	4
.nv.constant0._ZN7cutlass13device_kernelIN5flash11enable_sm90INS1_16FlashAttnFwdSm90INS1_25CollectiveMainloopFwdSm90ILi2EN4cute5tupleIJNS5_1CILi1EEES8_S8_EEENS6_IJNS7_ILi128EEENS7_ILi112EEENS7_ILi192EEEEEELi192ENS_6half_tEfNS_4arch4Sm90ELb0ELb0ELb0ELb1ELb0ELb1ELb0ELb1ELb1ELb1ELb1ELb0EEENS1_21CollectiveEpilogueFwdINS6_IJSA_SC_SB_EEES9_SE_SG_Li256ELb1ELb1ELb1ELb0EEENS1_36VarlenDynamicPersistentTileSchedulerILi128ELi112ELi256ELi128ELb1ELb1ELb1ELb0ELb1ELb1EEEEEEEEEvNT_6ParamsE:
	.zero		3328


//--------------------- .nv.constant0._ZN7cutlass13device_kernelIN5flash11enable_sm90INS1_16FlashAttnFwdSm90INS1_25CollectiveMainloopFwdSm90ILi2EN4cute5tupleIJNS5_1CILi1EEES8_S8_EEENS6_IJNS7_ILi128EEENS7_ILi96EEENS7_ILi192EEEEEELi192ENS_6half_tEfNS_4arch4Sm90ELb0ELb1ELb0ELb0ELb0ELb0ELb0ELb1ELb1ELb1ELb1ELb0EEENS1_21CollectiveEpilogueFwdINS6_IJSA_SC_SB_EEES9_SE_SG_Li256ELb0ELb1ELb1ELb0EEENS1_19SingleTileSchedulerILb0ELb1ELb1ELi128EEEEEEEEEvNT_6ParamsE --------------------------
	.section	.nv.constant0._ZN7cutlass13device_kernelIN5flash11enable_sm90INS1_16FlashAttnFwdSm90INS1_25CollectiveMainloopFwdSm90ILi2EN4cute5tupleIJNS5_1CILi1EEES8_S8_EEENS6_IJNS7_ILi128EEENS7_ILi96EEENS7_ILi192EEEEEELi192ENS_6half_tEfNS_4arch4Sm90ELb0ELb1ELb0ELb0ELb0ELb0ELb0ELb1ELb1ELb1ELb1ELb0EEENS1_21CollectiveEpilogueFwdINS6_IJSA_SC_SB_EEES9_SE_SG_Li256ELb0ELb1ELb1ELb0EEENS1_19SingleTileSchedulerILb0ELb1ELb1ELi128EEEEEEEEEvNT_6ParamsE,"a",@progbits
	.sectionflags	@""
	.align	4
.nv.constant0._ZN7cutlass13device_kernelIN5flash11enable_sm90INS1_16FlashAttnFwdSm90INS1_25CollectiveMainloopFwdSm90ILi2EN4cute5tupleIJNS5_1CILi1EEES8_S8_EEENS6_IJNS7_ILi128EEENS7_ILi96EEENS7_ILi192EEEEEELi192ENS_6half_tEfNS_4arch4Sm90ELb0ELb1ELb0ELb0ELb0ELb0ELb0ELb1ELb1ELb1ELb1ELb0EEENS1_21CollectiveEpilogueFwdINS6_IJSA_SC_SB_EEES9_SE_SG_Li256ELb0ELb1ELb1ELb0EEENS1_19SingleTileSchedulerILb0ELb1ELb1ELi128EEEEEEEEEvNT_6ParamsE:
	.zero		3200


//--------------------- .nv.constant0._ZN7cutlass13device_kernelIN5flash11enable_sm90INS1_16FlashAttnFwdSm90INS1_25CollectiveMainloopFwdSm90ILi2EN4cute5tupleIJNS5_1CILi1EEES8_S8_EEENS6_IJNS7_ILi128EEENS7_ILi96EEENS7_ILi192EEEEEELi192ENS_6half_tEfNS_4arch4Sm90ELb0ELb1ELb0ELb1ELb0ELb0ELb0ELb1ELb1ELb1ELb1ELb0EEENS1_21CollectiveEpilogueFwdINS6_IJSA_SC_SB_EEES9_SE_SG_Li256ELb1ELb1ELb1ELb0EEENS1_36VarlenDynamicPersistentTileSchedulerILi128ELi96ELi256ELi128ELb1ELb1ELb1ELb1ELb0ELb1EEEEEEEEEvNT_6ParamsE --------------------------
	.section	.nv.constant0._ZN7cutlass13device_kernelIN5flash11enable_sm90INS1_16FlashAttnFwdSm90INS1_25CollectiveMainloopFwdSm90ILi2EN4cute5tupleIJNS5_1CILi1EEES8_S8_EEENS6_IJNS7_ILi128EEENS7_ILi96EEENS7_ILi192EEEEEELi192ENS_6half_tEfNS_4arch4Sm90ELb0ELb1ELb0ELb1ELb0ELb0ELb0ELb1ELb1ELb1ELb1ELb0EEENS1_21CollectiveEpilogueFwdINS6_IJSA_SC_SB_EEES9_SE_SG_Li256ELb1ELb1ELb1ELb0EEENS1_36VarlenDynamicPersistentTileSchedulerILi128ELi96ELi256ELi128ELb1ELb1ELb1ELb1ELb0ELb1EEEEEEEEEvNT_6ParamsE,"a",@progbits
	.sectionflags	@""
	.align	4
.nv.constant0._ZN7cutlass13device_kernelIN5flash11enable_sm90INS1_16FlashAttnFwdSm90INS1_25CollectiveMainloopFwdSm90ILi2EN4cute5tupleIJNS5_1CILi1EEES8_S8_EEENS6_IJNS7_ILi128EEENS7_ILi96EEENS7_ILi192EEEEEELi192ENS_6half_tEfNS_4arch4Sm90ELb0ELb1ELb0ELb1ELb0ELb0ELb0ELb1ELb1ELb1ELb1ELb0EEENS1_21CollectiveEpilogueFwdINS6_IJSA_SC_SB_EEES9_SE_SG_Li256ELb1ELb1ELb1ELb0EEENS1_36VarlenDynamicPersistentTileSchedulerILi128ELi96ELi256ELi128ELb1ELb1ELb1ELb1ELb0ELb1EEEEEEEEEvNT_6ParamsE:
	.zero		3328


//--------------------- .nv.constant0._ZN7cutlass13device_kernelIN5flash11enable_sm90INS1_16FlashAttnFwdSm90INS1_25CollectiveMainloopFwdSm90ILi2EN4cute5tupleIJNS5_1CILi1EEES8_S8_EEENS6_IJNS7_ILi128EEENS7_ILi96EEENS7_ILi192EEEEEELi192ENS_6half_tEfNS_4arch4Sm90ELb0ELb1ELb0ELb1ELb0ELb1ELb0ELb1ELb1ELb1ELb1ELb0EEENS1_21CollectiveEpilogueFwdINS6_IJSA_SC_SB_EEES9_SE_SG_Li256ELb1ELb1ELb1ELb0EEENS1_36VarlenDynamicPersistentTileSchedulerILi128ELi96ELi256ELi128ELb1ELb1ELb1ELb1ELb0ELb1EEEEEEEEEvNT_6ParamsE --------------------------
	.section	.nv.constant0._ZN7cutlass13device_kernelIN5flash11enable_sm90INS1_16FlashAttnFwdSm90INS1_25CollectiveMainloopFwdSm90ILi2EN4cute5tupleIJNS5_1CILi1EEES8_S8_EEENS6_IJNS7_ILi128EEENS7_ILi96EEENS7_ILi192EEEEEELi192ENS_6half_tEfNS_4arch4Sm90ELb0ELb1ELb0ELb1ELb0ELb1ELb0ELb1ELb1ELb1ELb1ELb0EEENS1_21CollectiveEpilogueFwdINS6_IJSA_SC_SB_EEES9_SE_SG_Li256ELb1ELb1ELb1ELb0EEENS1_36VarlenDynamicPersistentTileSchedulerILi128ELi96ELi256ELi128ELb1ELb1ELb1ELb1ELb0ELb1EEEEEEEEEvNT_6ParamsE,"a",@progbits
	.sectionflags	@""
	.align	4
.nv.constant0._ZN7cutlass13device_kernelIN5flash11enable_sm90INS1_16FlashAttnFwdSm90INS1_25CollectiveMainloopFwdSm90ILi2EN4cute5tupleIJNS5_1CILi1EEES8_S8_EEENS6_IJNS7_ILi128EEENS7_ILi96EEENS7_ILi192EEEEEELi192ENS_6half_tEfNS_4arch4Sm90ELb0ELb1ELb0ELb1ELb0ELb1ELb0ELb1ELb1ELb1ELb1ELb0EEENS1_21CollectiveEpilogueFwdINS6_IJSA_SC_SB_EEES9_SE_SG_Li256ELb1ELb1ELb1ELb0EEENS1_36VarlenDynamicPersistentTileSchedulerILi128ELi96ELi256ELi128ELb1ELb1ELb1ELb1ELb0ELb1EEEEEEEEEvNT_6ParamsE:
	.zero		3328


//--------------------- .nv.constant0._ZN7cutlass13device_kernelIN5flash11enable_sm90INS1_16FlashAttnFwdSm90INS1_25CollectiveMainloopFwdSm90ILi2EN4cute5tupleIJNS5_1CILi1EEES8_S8_EEENS6_IJNS7_ILi128EEENS7_ILi112EEENS7_ILi192EEEEEELi192ENS_6half_tEfNS_4arch4Sm90ELb1ELb0ELb0ELb0ELb0ELb0ELb0ELb1ELb1ELb1ELb1ELb0EEENS1_21CollectiveEpilogueFwdINS6_IJSA_SC_SB_EEES9_SE_SG_Li256ELb0ELb1ELb1ELb0EEENS1_19SingleTileSchedulerILb0ELb1ELb1ELi128EEEEEEEEEvNT_6ParamsE --------------------------
	.section	.nv.constant0._ZN7cutlass13device_kernelIN5flash11enable_sm90INS1_16FlashAttnFwdSm90INS1_25CollectiveMainloopFwdSm90ILi2EN4cute5tupleIJNS5_1CILi1EEES8_S8_EEENS6_IJNS7_ILi128EEENS7_ILi112EEENS7_ILi192EEEEEELi192ENS_6half_tEfNS_4arch4Sm90ELb1ELb0ELb0ELb0ELb0ELb0ELb0ELb1ELb1ELb1ELb1ELb0EEENS1_21CollectiveEpilogueFwdINS6_IJSA_SC_SB_EEES9_SE_SG_Li256ELb0ELb1ELb1ELb0EEENS1_19SingleTileSchedulerILb0ELb1ELb1ELi128EEEEEEEEEvNT_6ParamsE,"a",@progbits
	.sectionflags	@""
	.align	4
.nv.constant0._ZN7cutlass13device_kernelIN5flash11enable_sm90INS1_16FlashAttnFwdSm90INS1_25CollectiveMainloopFwdSm90ILi2EN4cute5tupleIJNS5_1CILi1EEES8_S8_EEENS6_IJNS7_ILi128EEENS7_ILi112EEENS7_ILi192EEEEEELi192ENS_6half_tEfNS_4arch4Sm90ELb1ELb0ELb0ELb0ELb0ELb0ELb0ELb1ELb1ELb1ELb1ELb0EEENS1_21CollectiveEpilogueFwdINS6_IJSA_SC_SB_EEES9_SE_SG_Li256ELb0ELb1ELb1ELb0EEENS1_19SingleTileSchedulerILb0ELb1ELb1ELi128EEEEEEEEEvNT_6ParamsE:
	.zero		3200


//--------------------- .nv.constant0._ZN7cutlass13device_kernelIN5flash11enable_sm90INS1_16FlashAttnFwdSm90INS1_25CollectiveMainloopFwdSm90ILi2EN4cute5tupleIJNS5_1CILi1EEES8_S8_EEENS6_IJNS7_ILi128EEENS7_ILi112EEENS7_ILi192EEEEEELi192ENS_6half_tEfNS_4arch4Sm90ELb1ELb0ELb0ELb1ELb0ELb0ELb0ELb1ELb1ELb1ELb1ELb0EEENS1_21CollectiveEpilogueFwdINS6_IJSA_SC_SB_EEES9_SE_SG_Li256ELb1ELb1ELb1ELb0EEENS1_36VarlenDynamicPersistentTileSchedulerILi128ELi112ELi256ELi128ELb1ELb1ELb1ELb1ELb1ELb1EEEEEEEEEvNT_6ParamsE --------------------------
	.section	.nv.constant0._ZN7cutlass13device_kernelIN5flash11enable_sm90INS1_16FlashAttnFwdSm90INS1_25CollectiveMainloopFwdSm90ILi2EN4cute5tupleIJNS5_1CILi1EEES8_S8_EEENS6_IJNS7_ILi128EEENS7_ILi112EEENS7_ILi192EEEEEELi192ENS_6half_tEfNS_4arch4Sm90ELb1ELb0ELb0ELb1ELb0ELb0ELb0ELb1ELb1ELb1ELb1ELb0EEENS1_21CollectiveEpilogueFwdINS6_IJSA_SC_SB_EEES9_SE_SG_Li256ELb1ELb1ELb1ELb0EEENS1_36VarlenDynamicPersistentTileSchedulerILi128ELi112ELi256ELi128ELb1ELb1ELb1ELb1ELb1ELb1EEEEEEEEEvNT_6ParamsE,"a",@progbits
	.sectionflags	@""
	.align	4
.nv.constant0._ZN7cutlass13device_kernelIN5flash11enable_sm90INS1_16FlashAttnFwdSm90INS1_25CollectiveMainloopFwdSm90ILi2EN4cute5tupleIJNS5_1CILi1EEES8_S8_EEENS6_IJNS7_ILi128EEENS7_ILi112EEENS7_ILi192EEEEEELi192ENS_6half_tEfNS_4arch4Sm90ELb1ELb0ELb0ELb1ELb0ELb0ELb0ELb1ELb1ELb1ELb1ELb0EEENS1_21CollectiveEpilogueFwdINS6_IJSA_SC_SB_EEES9_SE_SG_Li256ELb1ELb1ELb1ELb0EEENS1_36VarlenDynamicPersistentTileSchedulerILi128ELi112ELi256ELi128ELb1ELb1ELb1ELb1ELb1ELb1EEEEEEEEEvNT_6ParamsE:
	.zero		3328


//--------------------- .nv.constant0._ZN7cutlass13device_kernelIN5flash11enable_sm90INS1_16FlashAttnFwdSm90INS1_25CollectiveMainloopFwdSm90ILi2EN4cute5tupleIJNS5_1CILi1EEES8_S8_EEENS6_IJNS7_ILi128EEENS7_ILi112EEENS7_ILi192EEEEEELi192ENS_6half_tEfNS_4arch4Sm90ELb1ELb0ELb0ELb1ELb0ELb1ELb0ELb1ELb1ELb1ELb1ELb0EEENS1_21CollectiveEpilogueFwdINS6_IJSA_SC_SB_EEES9_SE_SG_Li256ELb1ELb1ELb1ELb0EEENS1_36VarlenDynamicPersistentTileSchedulerILi128ELi112ELi256ELi128ELb1ELb1ELb1ELb1ELb1ELb1EEEEEEEEEvNT_6ParamsE --------------------------
	.section	.nv.constant0._ZN7cutlass13device_kernelIN5flash11enable_sm90INS1_16FlashAttnFwdSm90INS1_25CollectiveMainloopFwdSm90ILi2EN4cute5tupleIJNS5_1CILi1EEES8_S8_EEENS6_IJNS7_ILi128EEENS7_ILi112EEENS7_ILi192EEEEEELi192ENS_6half_tEfNS_4arch4Sm90ELb1ELb0ELb0ELb1ELb0ELb1ELb0ELb1ELb1ELb1ELb1ELb0EEENS1_21CollectiveEpilogueFwdINS6_IJSA_SC_SB_EEES9_SE_SG_Li256ELb1ELb1ELb1ELb0EEENS1_36VarlenDynamicPersistentTileSchedulerILi128ELi112ELi256ELi128ELb1ELb1ELb1ELb1ELb1ELb1EEEEEEEEEvNT_6ParamsE,"a",@progbits
	.sectionflags	@""
	.align	4
.nv.constant0._ZN7cutlass13device_kernelIN5flash11enable_sm90INS1_16FlashAttnFwdSm90INS1_25CollectiveMainloopFwdSm90ILi2EN4cute5tupleIJNS5_1CILi1EEES8_S8_EEENS6_IJNS7_ILi128EEENS7_ILi112EEENS7_ILi192EEEEEELi192ENS_6half_tEfNS_4arch4Sm90ELb1ELb0ELb0ELb1ELb0ELb1ELb0ELb1ELb1ELb1ELb1ELb0EEENS1_21CollectiveEpilogueFwdINS6_IJSA_SC_SB_EEES9_SE_SG_Li256ELb1ELb1ELb1ELb0EEENS1_36VarlenDynamicPersistentTileSchedulerILi128ELi112ELi256ELi128ELb1ELb1ELb1ELb1ELb1ELb1EEEEEEEEEvNT_6ParamsE:
	.zero		3328


//--------------------- .nv.constant0._ZN7cutlass13device_kernelIN5flash11enable_sm90INS1_16FlashAttnFwdSm90INS1_25CollectiveMainloopFwdSm90ILi2EN4cute5tupleIJNS5_1CILi1EEES8_S8_EEENS6_IJNS7_ILi128EEENS7_ILi176EEESA_EEELi128ENS_6half_tEfNS_4arch4Sm90ELb0ELb0ELb0ELb0ELb0ELb0ELb0ELb1ELb1ELb1ELb1ELb0EEENS1_21CollectiveEpilogueFwdINS6_IJSA_SA_SB_EEES9_SD_SF_Li256ELb0ELb1ELb1ELb0EEENS1_19SingleTileSchedulerILb0ELb1ELb1ELi128EEEEEEEEEvNT_6ParamsE --------------------------
	.section	.nv.constant0._ZN7cutlass13device_kernelIN5flash11enable_sm90INS1_16FlashAttnFwdSm90INS1_25CollectiveMainloopFwdSm90ILi2EN4cute5tupleIJNS5_1CILi1EEES8_S8_EEENS6_IJNS7_ILi128EEENS7_ILi176EEESA_EEELi128ENS_6half_tEfNS_4arch4Sm90ELb0ELb0ELb0ELb0ELb0ELb0ELb0ELb1ELb1ELb1ELb1ELb0EEENS1_21CollectiveEpilogueFwdINS6_IJSA_SA_SB_EEES9_SD_SF_Li256ELb0ELb1ELb1ELb0EEENS1_19SingleTileSchedulerILb0ELb1ELb1ELi128EEEEEEEEEvNT_6ParamsE,"a",@progbits
	.sectionflags	@""
	.align	4
.nv.constant0._ZN7cutlass13device_kernelIN5flash11enable_sm90INS1_16FlashAttnFwdSm90INS1_25CollectiveMainloopFwdSm90ILi2EN4cute5tupleIJNS5_1CILi1EEES8_S8_EEENS6_IJNS7_ILi128EEENS7_ILi176EEESA_EEELi128ENS_6half_tEfNS_4arch4Sm90ELb0ELb0ELb0ELb0ELb0ELb0ELb0ELb1ELb1ELb1ELb1ELb0EEENS1_21CollectiveEpilogueFwdINS6_IJSA_SA_SB_EEES9_SD_SF_Li256ELb0ELb1ELb1ELb0EEENS1_19SingleTileSchedulerILb0ELb1ELb1ELi128EEEEEEEEEvNT_6ParamsE:
	.zero		3200


//--------------------- .nv.constant0._ZN7cutlass13device_kernelIN5flash11enable_sm90INS1_16FlashAttnFwdSm90INS1_25CollectiveMainloopFwdSm90ILi2EN4cute5tupleIJNS5_1CILi1EEES8_S8_EEENS6_IJNS7_ILi128EEENS7_ILi176EEESA_EEELi128ENS_6half_tEfNS_4arch4Sm90ELb0ELb0ELb0ELb1ELb0ELb0ELb0ELb1ELb1ELb1ELb1ELb0EEENS1_21CollectiveEpilogueFwdINS6_IJSA_SA_SB_EEES9_SD_SF_Li256ELb1ELb1ELb1ELb0EEENS1_36VarlenDynamicPersistentTileSchedulerILi128ELi176ELi256ELi128ELb1ELb1ELb1ELb0ELb1ELb1EEEEEEEEEvNT_6ParamsE --------------------------
	.section	.nv.constant0._ZN7cutlass13device_kernelIN5flash11enable_sm90INS1_16FlashAttnFwdSm90INS1_25CollectiveMainloopFwdSm90ILi2EN4cute5tupleIJNS5_1CILi1EEES8_S8_EEENS6_IJNS7_ILi128EEENS7_ILi176EEESA_EEELi128ENS_6half_tEfNS_4arch4Sm90ELb0ELb0ELb0ELb1ELb0ELb0ELb0ELb1ELb1ELb1ELb1ELb0EEENS1_21CollectiveEpilogueFwdINS6_IJSA_SA_SB_EEES9_SD_SF_Li256ELb1ELb1ELb1ELb0EEENS1_36VarlenDynamicPersistentTileSchedulerILi128ELi176ELi256ELi128ELb1ELb1ELb1ELb0ELb1ELb1EEEEEEEEEvNT_6ParamsE,"a",@progbits
	.sectionflags	@""
	.align	4
.nv.constant0._ZN7cutlass13device_kernelIN5flash11enable_sm90INS1_16FlashAttnFwdSm90INS1_25CollectiveMainloopFwdSm90ILi2EN4cute5tupleIJNS5_1CILi1EEES8_S8_EEENS6_IJNS7_ILi128EEENS7_ILi176EEESA_EEELi128ENS_6half_tEfNS_4arch4Sm90ELb0ELb0ELb0ELb1ELb0ELb0ELb0ELb1ELb1ELb1ELb1ELb0EEENS1_21CollectiveEpilogueFwdINS6_IJSA_SA_SB_EEES9_SD_SF_Li256ELb1ELb1ELb1ELb0EEENS1_36VarlenDynamicPersistentTileSchedulerILi128ELi176ELi256ELi128ELb1ELb1ELb1ELb0ELb1ELb1EEEEEEEEEvNT_6ParamsE:
	.zero		3328


//--------------------- .nv.constant0._ZN7cutlass13device_kernelIN5flash11enable_sm90INS1_16FlashAttnFwdSm90INS1_25CollectiveMainloopFwdSm90ILi2EN4cute5tupleIJNS5_1CILi1EEES8_S8_EEENS6_IJNS7_ILi128EEENS7_ILi176EEESA_EEELi128ENS_6half_tEfNS_4arch4Sm90ELb0ELb0ELb0ELb1ELb0ELb1ELb0ELb1ELb1ELb1ELb1ELb0EEENS1_21CollectiveEpilogueFwdINS6_IJSA_SA_SB_EEES9_SD_SF_Li256ELb1ELb1ELb1ELb0EEENS1_36VarlenDynamicPersistentTileSchedulerILi128ELi176ELi256ELi128ELb1ELb1ELb1ELb0ELb1ELb1EEEEEEEEEvNT_6ParamsE --------------------------
	.section	.nv.constant0._ZN7cutlass13device_kernelIN5flash11enable_sm90INS1_16FlashAttnFwdSm90INS1_25CollectiveMainloopFwdSm90ILi2EN4cute5tupleIJNS5_1CILi1EEES8_S8_EEENS6_IJNS7_ILi128EEENS7_ILi176EEESA_EEELi128ENS_6half_tEfNS_4arch4Sm90ELb0ELb0ELb0ELb1ELb0ELb1ELb0ELb1ELb1ELb1ELb1ELb0EEENS1_21CollectiveEpilogueFwdINS6_IJSA_SA_SB_EEES9_SD_SF_Li256ELb1ELb1ELb1ELb0EEENS1_36VarlenDynamicPersistentTileSchedulerILi128ELi176ELi256ELi128ELb1ELb1ELb1ELb0ELb1ELb1EEEEEEEEEvNT_6ParamsE,"a",@progbits
	.sectionflags	@""
	.align	4
.nv.constant0._ZN7cutlass13device_kernelIN5flash11enable_sm90INS1_16FlashAttnFwdSm90INS1_25CollectiveMainloopFwdSm90ILi2EN4cute5tupleIJNS5_1CILi1EEES8_S8_EEENS6_IJNS7_ILi128EEENS7_ILi176EEESA_EEELi128ENS_6half_tEfNS_4arch4Sm90ELb0ELb0ELb0ELb1ELb0ELb1ELb0ELb1ELb1ELb1ELb1ELb0EEENS1_21CollectiveEpilogueFwdINS6_IJSA_SA_SB_EEES9_SD_SF_Li256ELb1ELb1ELb1ELb0EEENS1_36VarlenDynamicPersistentTileSchedulerILi128ELi176ELi256ELi128ELb1ELb1ELb1ELb0ELb1ELb1EEEEEEEEEvNT_6ParamsE:
	.zero		3328


//--------------------- .nv.constant0._ZN7cutlass13device_kernelIN5flash11enable_sm90INS1_16FlashAttnFwdSm90INS1_25CollectiveMainloopFwdSm90ILi2EN4cute5tupleIJNS5_1CILi1EEES8_S8_EEENS6_IJNS7_ILi128EEESA_SA_EEELi128ENS_6half_tEfNS_4arch4Sm90ELb0ELb1ELb0ELb0ELb0ELb0ELb0ELb1ELb1ELb1ELb1ELb0EEENS1_21CollectiveEpilogueFwdISB_S9_SC_SE_Li256ELb0ELb1ELb1ELb0EEENS1_19SingleTileSchedulerILb0ELb1ELb1ELi128EEEEEEEEEvNT_6ParamsE --------------------------
	.section	.nv.constant0._ZN7cutlass13device_kernelIN5flash11enable_sm90INS1_16FlashAttnFwdSm90INS1_25CollectiveMainloopFwdSm90ILi2EN4cute5tupleIJNS5_1CILi1EEES8_S8_EEENS6_IJNS7_ILi128EEESA_SA_EEELi128ENS_6half_tEfNS_4arch4Sm90ELb0ELb1ELb0ELb0ELb0ELb0ELb0ELb1ELb1ELb1ELb1ELb0EEENS1_21CollectiveEpilogueFwdISB_S9_SC_SE_Li256ELb0ELb1ELb1ELb0EEENS1_19SingleTileSchedulerILb0ELb1ELb1ELi128EEEEEEEEEvNT_6ParamsE,"a",@progbits
	.sectionflags	@""
	.align	4
.nv.constant0._ZN7cutlass13device_kernelIN5flash11enable_sm90INS1_16FlashAttnFwdSm90INS1_25CollectiveMainloopFwdSm90ILi2EN4cute5tupleIJNS5_1CILi1EEES8_S8_EEENS6_IJNS7_ILi128EEESA_SA_EEELi128ENS_6half_tEfNS_4arch4Sm90ELb0ELb1ELb0ELb0ELb0ELb0ELb0ELb1ELb1ELb1ELb1ELb0EEENS1_21CollectiveEpilogueFwdISB_S9_SC_SE_Li256ELb0ELb1ELb1ELb0EEENS1_19SingleTileSchedulerILb0ELb1ELb1ELi128EEEEEEEEEvNT_6ParamsE:
	.zero		3200


//--------------------- .nv.constant0._ZN7cutlass13device_kernelIN5flash11enable_sm90INS1_16FlashAttnFwdSm90INS1_25CollectiveMainloopFwdSm90ILi2EN4cute5tupleIJNS5_1CILi1EEES8_S8_EEENS6_IJNS7_ILi128EEESA_SA_EEELi128ENS_6half_tEfNS_4arch4Sm90ELb0ELb1ELb0ELb1ELb0ELb0ELb0ELb1ELb1ELb1ELb1ELb0EEENS1_21CollectiveEpilogueFwdISB_S9_SC_SE_Li256ELb1ELb1ELb1ELb0EEENS1_36VarlenDynamicPersistentTileSchedulerILi128ELi128ELi256ELi128ELb1ELb1ELb1ELb1ELb0ELb1EEEEEEEEEvNT_6ParamsE --------------------------
	.section	.nv.constant0._ZN7cutlass13device_kernelIN5flash11enable_sm90INS1_16FlashAttnFwdSm90INS1_25CollectiveMainloopFwdSm90ILi2EN4cute5tupleIJNS5_1CILi1EEES8_S8_EEENS6_IJNS7_ILi128EEESA_SA_EEELi128ENS_6half_tEfNS_4arch4Sm90ELb0ELb1ELb0ELb1ELb0ELb0ELb0ELb1ELb1ELb1ELb1ELb0EEENS1_21CollectiveEpilogueFwdISB_S9_SC_SE_Li256ELb1ELb1ELb1ELb0EEENS1_36VarlenDynamicPersistentTileSchedulerILi128ELi128ELi256ELi128ELb1ELb1ELb1ELb1ELb0ELb1EEEEEEEEEvNT_6ParamsE,"a",@progbits
	.sectionflags	@""
	.align	4
.nv.constant0._ZN7cutlass13device_kernelIN5flash11enable_sm90INS1_16FlashAttnFwdSm90INS1_25CollectiveMainloopFwdSm90ILi2EN4cute5tupleIJNS5_1CILi1EEES8_S8_EEENS6_IJNS7_ILi128EEESA_SA_EEELi128ENS_6half_tEfNS_4arch4Sm90ELb0ELb1ELb0ELb1ELb0ELb0ELb0ELb1ELb1ELb1ELb1ELb0EEENS1_21CollectiveEpilogueFwdISB_S9_SC_SE_Li256ELb1ELb1ELb1ELb0EEENS1_36VarlenDynamicPersistentTileSchedulerILi128ELi128ELi256ELi128ELb1ELb1ELb1ELb1ELb0ELb1EEEEEEEEEvNT_6ParamsE:
	.zero		3328


//--------------------- .nv.constant0._ZN7cutlass13device_kernelIN5flash11enable_sm90INS1_16FlashAttnFwdSm90INS1_25CollectiveMainloopFwdSm90ILi2EN4cute5tupleIJNS5_1CILi1EEES8_S8_EEENS6_IJNS7_ILi128EEESA_SA_EEELi128ENS_6half_tEfNS_4arch4Sm90ELb0ELb1ELb0ELb1ELb0ELb1ELb0ELb1ELb1ELb1ELb1ELb0EEENS1_21CollectiveEpilogueFwdISB_S9_SC_SE_Li256ELb1ELb1ELb1ELb0EEENS1_36VarlenDynamicPersistentTileSchedulerILi128ELi128ELi256ELi128ELb1ELb1ELb1ELb1ELb0ELb1EEEEEEEEEvNT_6ParamsE --------------------------
	.section	.nv.constant0._ZN7cutlass13device_kernelIN5flash11enable_sm90INS1_16FlashAttnFwdSm90INS1_25CollectiveMainloopFwdSm90ILi2EN4cute5tupleIJNS5_1CILi1EEES8_S8_EEENS6_IJNS7_ILi128EEESA_SA_EEELi128ENS_6half_tEfNS_4arch4Sm90ELb0ELb1ELb0ELb1ELb0ELb1ELb0ELb1ELb1ELb1ELb1ELb0EEENS1_21CollectiveEpilogueFwdISB_S9_SC_SE_Li256ELb1ELb1ELb1ELb0EEENS1_36VarlenDynamicPersistentTileSchedulerILi128ELi128ELi256ELi128ELb1ELb1ELb1ELb1ELb0ELb1EEEEEEEEEvNT_6ParamsE,"a",@progbits
	.sectionflags	@""
	.align	4
.nv.constant0._ZN7cutlass13device_kernelIN5flash11enable_sm90INS1_16FlashAttnFwdSm90INS1_25CollectiveMainloopFwdSm90ILi2EN4cute5tupleIJNS5_1CILi1EEES8_S8_EEENS6_IJNS7_ILi128EEESA_SA_EEELi128ENS_6half_tEfNS_4arch4Sm90ELb0ELb1ELb0ELb1ELb0ELb1ELb0ELb1ELb1ELb1ELb1ELb0EEENS1_21CollectiveEpilogueFwdISB_S9_SC_SE_Li256ELb1ELb1ELb1ELb0EEENS1_36VarlenDynamicPersistentTileSchedulerILi128ELi128ELi256ELi128ELb1ELb1ELb1ELb1ELb0ELb1EEEEEEEEEvNT_6ParamsE:
	.zero		3328


//--------------------- .nv.constant0._ZN7cutlass13device_kernelIN5flash11enable_sm90INS1_16FlashAttnFwdSm90INS1_25CollectiveMainloopFwdSm90ILi2EN4cute5tupleIJNS5_1CILi1EEES8_S8_EEENS6_IJNS7_ILi128EEESA_SA_EEELi128ENS_6half_tEfNS_4arch4Sm90ELb1ELb0ELb0ELb0ELb0ELb0ELb0ELb1ELb1ELb1ELb1ELb0EEENS1_21CollectiveEpilogueFwdISB_S9_SC_SE_Li256ELb0ELb1ELb1ELb0EEENS1_19SingleTileSchedulerILb0ELb1ELb1ELi128EEEEEEEEEvNT_6ParamsE --------------------------
	.section	.nv.constant0._ZN7cutlass13device_kernelIN5flash11enable_sm90INS1_16FlashAttnFwdSm90INS1_25CollectiveMainloopFwdSm90ILi2EN4cute5tupleIJNS5_1CILi1EEES8_S8_EEENS6_IJNS7_ILi128EEESA_SA_EEELi128ENS_6half_tEfNS_4arch4Sm90ELb1ELb0ELb0ELb0ELb0ELb0ELb0ELb1ELb1ELb1ELb1ELb0EEENS1_21CollectiveEpilogueFwdISB_S9_SC_SE_Li256ELb0ELb1ELb1ELb0EEENS1_19SingleTileSchedulerILb0ELb1ELb1ELi128EEEEEEEEEvNT_6ParamsE,"a",@progbits
	.sectionflags	@""
	.align	4
.nv.constant0._ZN7cutlass13device_kernelIN5flash11enable_sm90INS1_16FlashAttnFwdSm90INS1_25CollectiveMainloopFwdSm90ILi2EN4cute5tupleIJNS5_1CILi1EEES8_S8_EEENS6_IJNS7_ILi128EEESA_SA_EEELi128ENS_6half_tEfNS_4arch4Sm90ELb1ELb0ELb0ELb0ELb0ELb0ELb0ELb1ELb1ELb1ELb1ELb0EEENS1_21CollectiveEpilogueFwdISB_S9_SC_SE_Li256ELb0ELb1ELb1ELb0EEENS1_19SingleTileSchedulerILb0ELb1ELb1ELi128EEEEEEEEEvNT_6ParamsE:
	.zero		3200


//--------------------- .nv.constant0._ZN7cutlass13device_kernelIN5flash11enable_sm90INS1_16FlashAttnFwdSm90INS1_25CollectiveMainloopFwdSm90ILi2EN4cute5tupleIJNS5_1CILi1EEES8_S8_EEENS6_IJNS7_ILi128EEESA_SA_EEELi128ENS_6half_tEfNS_4arch4Sm90ELb1ELb0ELb0ELb1ELb0ELb0ELb0ELb1ELb1ELb1ELb1ELb0EEENS1_21CollectiveEpilogueFwdISB_S9_SC_SE_Li256ELb1ELb1ELb1ELb0EEENS1_36VarlenDynamicPersistentTileSchedulerILi128ELi128ELi256ELi128ELb1ELb1ELb1ELb1ELb1ELb1EEEEEEEEEvNT_6ParamsE --------------------------
	.section	.nv.constant0._ZN7cutlass13device_kernelIN5flash11enable_sm90INS1_16FlashAttnFwdSm90INS1_25CollectiveMainloopFwdSm90ILi2EN4cute5tupleIJNS5_1CILi1EEES8_S8_EEENS6_IJNS7_ILi128EEESA_SA_EEELi128ENS_6half_tEfNS_4arch4Sm90ELb1ELb0ELb0ELb1ELb0ELb0ELb0ELb1ELb1ELb1ELb1ELb0EEENS1_21CollectiveEpilogueFwdISB_S9_SC_SE_Li256ELb1ELb1ELb1ELb0EEENS1_36VarlenDynamicPersistentTileSchedulerILi128ELi128ELi256ELi128ELb1ELb1ELb1ELb1ELb1ELb1EEEEEEEEEvNT_6ParamsE,"a",@progbits
	.sectionflags	@""
	.align	4
.nv.constant0._ZN7cutlass13device_kernelIN5flash11enable_sm90INS1_16FlashAttnFwdSm90INS1_25CollectiveMainloopFwdSm90ILi2EN4cute5tupleIJNS5_1CILi1EEES8_S8_EEENS6_IJNS7_ILi128EEESA_SA_EEELi128ENS_6half_tEfNS_4arch4Sm90ELb1ELb0ELb0ELb1ELb0ELb0ELb0ELb1ELb1ELb1ELb1ELb0EEENS1_21CollectiveEpilogueFwdISB_S9_SC_SE_Li256ELb1ELb1ELb1ELb0EEENS1_36VarlenDynamicPersistentTileSchedulerILi128ELi128ELi256ELi128ELb1ELb1ELb1ELb1ELb1ELb1EEEEEEEEEvNT_6ParamsE:
	.zero		3328


//--------------------- .nv.constant0._ZN7cutlass13device_kernelIN5flash11enable_sm90INS1_16FlashAttnFwdSm90INS1_25CollectiveMainloopFwdSm90ILi2EN4cute5tupleIJNS5_1CILi1EEES8_S8_EEENS6_IJNS7_ILi128EEESA_SA_EEELi128ENS_6half_tEfNS_4arch4Sm90ELb1ELb0ELb0ELb1ELb0ELb1ELb0ELb1ELb1ELb1ELb1ELb0EEENS1_21CollectiveEpilogueFwdISB_S9_SC_SE_Li256ELb1ELb1ELb1ELb0EEENS1_36VarlenDynamicPersistentTileSchedulerILi128ELi128ELi256ELi128ELb1ELb1ELb1ELb1ELb1ELb1EEEEEEEEEvNT_6ParamsE --------------------------
	.section	.nv.constant0._ZN7cutlass13device_kernelIN5flash11enable_sm90INS1_16FlashAttnFwdSm90INS1_25CollectiveMainloopFwdSm90ILi2EN4cute5tupleIJNS5_1CILi1EEES8_S8_EEENS6_IJNS7_ILi128EEESA_SA_EEELi128ENS_6half_tEfNS_4arch4Sm90ELb1ELb0ELb0ELb1ELb0ELb1ELb0ELb1ELb1ELb1ELb1ELb0EEENS1_21CollectiveEpilogueFwdISB_S9_SC_SE_Li256ELb1ELb1ELb1ELb0EEENS1_36VarlenDynamicPersistentTileSchedulerILi128ELi128ELi256ELi128ELb1ELb1ELb1ELb1ELb1ELb1EEEEEEEEEvNT_6ParamsE,"a",@progbits
	.sectionflags	@""
	.align	4
.nv.constant0._ZN7cutlass13device_kernelIN5flash11enable_sm90INS1_16FlashAttnFwdSm90INS1_25CollectiveMainloopFwdSm90ILi2EN4cute5tupleIJNS5_1CILi1EEES8_S8_EEENS6_IJNS7_ILi128EEESA_SA_EEELi128ENS_6half_tEfNS_4arch4Sm90ELb1ELb0ELb0ELb1ELb0ELb1ELb0ELb1ELb1ELb1ELb1ELb0EEENS1_21CollectiveEpilogueFwdISB_S9_SC_SE_Li256ELb1ELb1ELb1ELb0EEENS1_36VarlenDynamicPersistentTileSchedulerILi128ELi128ELi256ELi128ELb1ELb1ELb1ELb1ELb1ELb1EEEEEEEEEvNT_6ParamsE:
	.zero		3328


//--------------------- .nv.constant0._ZN7cutlass13device_kernelIN5flash11enable_sm90INS1_16FlashAttnFwdSm90INS1_25CollectiveMainloopFwdSm90ILi2EN4cute5tupleIJNS5_1CILi1EEES8_S8_EEENS6_IJNS7_ILi192EEENS7_ILi144EEENS7_ILi96EEEEEELi96ENS_6half_tEfNS_4arch4Sm90ELb0ELb0ELb0ELb0ELb0ELb0ELb0ELb0ELb1ELb1ELb1ELb0EEENS1_21CollectiveEpilogueFwdINS6_IJSA_SC_SB_EEES9_SE_SG_Li384ELb0ELb1ELb1ELb0EEENS1_19SingleTileSchedulerILb0ELb1ELb1ELi192EEEEEEEEEvNT_6ParamsE --------------------------
	.section	.nv.constant0._ZN7cutlass13device_kernelIN5flash11enable_sm90INS1_16FlashAttnFwdSm90INS1_25CollectiveMainloopFwdSm90ILi2EN4cute5tupleIJNS5_1CILi1EEES8_S8_EEENS6_IJNS7_ILi192EEENS7_ILi144EEENS7_ILi96EEEEEELi96ENS_6half_tEfNS_4arch4Sm90ELb0ELb0ELb0ELb0ELb0ELb0ELb0ELb0ELb1ELb1ELb1ELb0EEENS1_21CollectiveEpilogueFwdINS6_IJSA_SC_SB_EEES9_SE_SG_Li384ELb0ELb1ELb1ELb0EEENS1_19SingleTileSchedulerILb0ELb1ELb1ELi192EEEEEEEEEvNT_6ParamsE,"a",@progbits
	.sectionflags	@""
	.align	4
.nv.constant0._ZN7cutlass13device_kernelIN5flash11enable_sm90INS1_16FlashAttnFwdSm90INS1_25CollectiveMainloopFwdSm90ILi2EN4cute5tupleIJNS5_1CILi1EEES8_S8_EEENS6_IJNS7_ILi192EEENS7_ILi144EEENS7_ILi96EEEEEELi96ENS_6half_tEfNS_4arch4Sm90ELb0ELb0ELb0ELb0ELb0ELb0ELb0ELb0ELb1ELb1ELb1ELb0EEENS1_21CollectiveEpilogueFwdINS6_IJSA_SC_SB_EEES9_SE_SG_Li384ELb0ELb1ELb1ELb0EEENS1_19SingleTileSchedulerILb0ELb1ELb1ELi192EEEEEEEEEvNT_6ParamsE:
	.zero		3200


//--------------------- .nv.constant0._ZN7cutlass13device_kernelIN5flash11enable_sm90INS1_16FlashAttnFwdSm90INS1_25CollectiveMainloopFwdSm90ILi2EN4cute5tupleIJNS5_1CILi1EEES8_S8_EEENS6_IJNS7_ILi192EEENS7_ILi144EEENS7_ILi96EEEEEELi96ENS_6half_tEfNS_4arch4Sm90ELb0ELb0ELb0ELb1ELb0ELb0ELb0ELb0ELb1ELb1ELb1ELb0EEENS1_21CollectiveEpilogueFwdINS6_IJSA_SC_SB_EEES9_SE_SG_Li384ELb1ELb1ELb1ELb0EEENS1_36VarlenDynamicPersistentTileSchedulerILi192ELi144ELi384ELi128ELb1ELb1ELb1ELb0ELb1ELb1EEEEEEEEEvNT_6ParamsE --------------------------
	.section	.nv.constant0._ZN7cutlass13device_kernelIN5flash11enable_sm90INS1_16FlashAttnFwdSm90INS1_25CollectiveMainloopFwdSm90ILi2EN4cute5tupleIJNS5_1CILi1EEES8_S8_EEENS6_IJNS7_ILi192EEENS7_ILi144EEENS7_ILi96EEEEEELi96ENS_6half_tEfNS_4arch4Sm90ELb0ELb0ELb0ELb1ELb0ELb0ELb0ELb0ELb1ELb1ELb1ELb0EEENS1_21CollectiveEpilogueFwdINS6_IJSA_SC_SB_EEES9_SE_SG_Li384ELb1ELb1ELb1ELb0EEENS1_36VarlenDynamicPersistentTileSchedulerILi192ELi144ELi384ELi128ELb1ELb1ELb1ELb0ELb1ELb1EEEEEEEEEvNT_6ParamsE,"a",@progbits
	.sectionflags	@""
	.align	4
.nv.constant0._ZN7cutlass13device_kernelIN5flash11enable_sm90INS1_16FlashAttnFwdSm90INS1_25CollectiveMainloopFwdSm90ILi2EN4cute5tupleIJNS5_1CILi1EEES8_S8_EEENS6_IJNS7_ILi192EEENS7_ILi144EEENS7_ILi96EEEEEELi96ENS_6half_tEfNS_4arch4Sm90ELb0ELb0ELb0ELb1ELb0ELb0ELb0ELb0ELb1ELb1ELb1ELb0EEENS1_21CollectiveEpilogueFwdINS6_IJSA_SC_SB_EEES9_SE_SG_Li384ELb1ELb1ELb1ELb0EEENS1_36VarlenDynamicPersistentTileSchedulerILi192ELi144ELi384ELi128ELb1ELb1ELb1ELb0ELb1ELb1EEEEEEEEEvNT_6ParamsE:
	.zero		3328


//--------------------- .nv.constant0._ZN7cutlass13device_kernelIN5flash11enable_sm90INS1_16FlashAttnFwdSm90INS1_25CollectiveMainloopFwdSm90ILi2EN4cute5tupleIJNS5_1CILi1EEES8_S8_EEENS6_IJNS7_ILi192EEENS7_ILi144EEENS7_ILi96EEEEEELi96ENS_6half_tEfNS_4arch4Sm90ELb0ELb0ELb0ELb1ELb0ELb1ELb0ELb0ELb1ELb1ELb1ELb0EEENS1_21CollectiveEpilogueFwdINS6_IJSA_SC_SB_EEES9_SE_SG_Li384ELb1ELb1ELb1ELb0EEENS1_36VarlenDynamicPersistentTileSchedulerILi192ELi144ELi384ELi128ELb1ELb1ELb1ELb0ELb1ELb1EEEEEEEEEvNT_6ParamsE --------------------------
	.section	.nv.constant0._ZN7cutlass13device_kernelIN5flash11enable_sm90INS1_16FlashAttnFwdSm90INS1_25CollectiveMainloopFwdSm90ILi2EN4cute5tupleIJNS5_1CILi1EEES8_S8_EEENS6_IJNS7_ILi192EEENS7_ILi144EEENS7_ILi96EEEEEELi96ENS_6half_tEfNS_4arch4Sm90ELb0ELb0ELb0ELb1ELb0ELb1ELb0ELb0ELb1ELb1ELb1ELb0EEENS1_21CollectiveEpilogueFwdINS6_IJSA_SC_SB_EEES9_SE_SG_Li384ELb1ELb1ELb1ELb0EEENS1_36VarlenDynamicPersistentTileSchedulerILi192ELi144ELi384ELi128ELb1ELb1ELb1ELb0ELb1ELb1EEEEEEEEEvNT_6ParamsE,"a",@progbits
	.sectionflags	@""
	.align	4
.nv.constant0._ZN7cutlass13device_kernelIN5flash11enable_sm90INS1_16FlashAttnFwdSm90INS1_25CollectiveMainloopFwdSm90ILi2EN4cute5tupleIJNS5_1CILi1EEES8_S8_EEENS6_IJNS7_ILi192EEENS7_ILi144EEENS7_ILi96EEEEEELi96ENS_6half_tEfNS_4arch4Sm90ELb0ELb0ELb0ELb1ELb0ELb1ELb0ELb0ELb1ELb1ELb1ELb0EEENS1_21CollectiveEpilogueFwdINS6_IJSA_SC_SB_EEES9_SE_SG_Li384ELb1ELb1ELb1ELb0EEENS1_36VarlenDynamicPersistentTileSchedulerILi192ELi144ELi384ELi128ELb1ELb1ELb1ELb0ELb1ELb1EEEEEEEEEvNT_6ParamsE:
	.zero		3328


//--------------------- .nv.constant0._ZN7cutlass13device_kernelIN5flash11enable_sm90INS1_16FlashAttnFwdSm90INS1_25CollectiveMainloopFwdSm90ILi2EN4cute5tupleIJNS5_1CILi1EEES8_S8_EEENS6_IJNS7_ILi192EEENS7_ILi128EEENS7_ILi96EEEEEELi96ENS_6half_tEfNS_4arch4Sm90ELb0ELb1ELb0ELb0ELb0ELb0ELb0ELb0ELb1ELb1ELb1ELb0EEENS1_21CollectiveEpilogueFwdINS6_IJSA_SC_SB_EEES9_SE_SG_Li384ELb0ELb1ELb1ELb0EEENS1_19SingleTileSchedulerILb0ELb1ELb1ELi192EEEEEEEEEvNT_6ParamsE --------------------------
	.section	.nv.constant0._ZN7cutlass13device_kernelIN5flash11enable_sm90INS1_16FlashAttnFwdSm90INS1_25CollectiveMainloopFwdSm90ILi2EN4cute5tupleIJNS5_1CILi1EEES8_S8_EEENS6_IJNS7_ILi192EEENS7_ILi128EEENS7_ILi96EEEEEELi96ENS_6half_tEfNS_4arch4Sm90ELb0ELb1ELb0ELb0ELb0ELb0ELb0ELb0ELb1ELb1ELb1ELb0EEENS1_21CollectiveEpilogueFwdINS6_IJSA_SC_SB_EEES9_SE_SG_Li384ELb0ELb1ELb1ELb0EEENS1_19SingleTileSchedulerILb0ELb1ELb1ELi192EEEEEEEEEvNT_6ParamsE,"a",@progbits
	.sectionflags	@""
	.align	4
.nv.constant0._ZN7cutlass13device_kernelIN5flash11enable_sm90INS1_16FlashAttnFwdSm90INS1_25CollectiveMainloopFwdSm90ILi2EN4cute5tupleIJNS5_1CILi1EEES8_S8_EEENS6_IJNS7_ILi192EEENS7_ILi128EEENS7_ILi96EEEEEELi96ENS_6half_tEfNS_4arch4Sm90ELb0ELb1ELb0ELb0ELb0ELb0ELb0ELb0ELb1ELb1ELb1ELb0EEENS1_21CollectiveEpilogueFwdINS6_IJSA_SC_SB_EEES9_SE_SG_Li384ELb0ELb1ELb1ELb0EEENS1_19SingleTileSchedulerILb0ELb1ELb1ELi192EEEEEEEEEvNT_6ParamsE:
	.zero		3200


//--------------------- .nv.constant0._ZN7cutlass13device_kernelIN5flash11enable_sm90INS1_16FlashAttnFwdSm90INS1_25CollectiveMainloopFwdSm90ILi2EN4cute5tupleIJNS5_1CILi1EEES8_S8_EEENS6_IJNS7_ILi192EEENS7_ILi128EEENS7_ILi96EEEEEELi96ENS_6half_tEfNS_4arch4Sm90ELb0ELb1ELb0ELb1ELb0ELb0ELb0ELb0ELb1ELb1ELb1ELb0EEENS1_21CollectiveEpilogueFwdINS6_IJSA_SC_SB_EEES9_SE_SG_Li384ELb1ELb1ELb1ELb0EEENS1_36VarlenDynamicPersistentTileSchedulerILi192ELi128ELi384ELi128ELb1ELb1ELb1ELb1ELb0ELb1EEEEEEEEEvNT_6ParamsE --------------------------
	.section	.nv.constant0._ZN7cutlass13device_kernelIN5flash11enable_sm90INS1_16FlashAttnFwdSm90INS1_25CollectiveMainloopFwdSm90ILi2EN4cute5tupleIJNS5_1CILi1EEES8_S8_EEENS6_IJNS7_ILi192EEENS7_ILi128EEENS7_ILi96EEEEEELi96ENS_6half_tEfNS_4arch4Sm90ELb0ELb1ELb0ELb1ELb0ELb0ELb0ELb0ELb1ELb1ELb1ELb0EEENS1_21CollectiveEpilogueFwdINS6_IJSA_SC_SB_EEES9_SE_SG_Li384ELb1ELb1ELb1ELb0EEENS1_36VarlenDynamicPersistentTileSchedulerILi192ELi128ELi384ELi128ELb1ELb1ELb1ELb1ELb0ELb1EEEEEEEEEvNT_6ParamsE,"a",@progbits
	.sectionflags	@""
	.align	4
.nv.constant0._ZN7cutlass13device_kernelIN5flash11enable_sm90INS1_16FlashAttnFwdSm90INS1_25CollectiveMainloopFwdSm90ILi2EN4cute5tupleIJNS5_1CILi1EEES8_S8_EEENS6_IJNS7_ILi192EEENS7_ILi128EEENS7_ILi96EEEEEELi96ENS_6half_tEfNS_4arch4Sm90ELb0ELb1ELb0ELb1ELb0ELb0ELb0ELb0ELb1ELb1ELb1ELb0EEENS1_21CollectiveEpilogueFwdINS6_IJSA_SC_SB_EEES9_SE_SG_Li384ELb1ELb1ELb1ELb0EEENS1_36VarlenDynamicPersistentTileSchedulerILi192ELi128ELi384ELi128ELb1ELb1ELb1ELb1ELb0ELb1EEEEEEEEEvNT_6ParamsE:
	.zero		3328


//--------------------- .nv.constant0._ZN7cutlass13device_kernelIN5flash11enable_sm90INS1_16FlashAttnFwdSm90INS1_25CollectiveMainloopFwdSm90ILi2EN4cute5tupleIJNS5_1CILi1EEES8_S8_EEENS6_IJNS7_ILi192EEENS7_ILi128EEENS7_ILi96EEEEEELi96ENS_6half_tEfNS_4arch4Sm90ELb0ELb1ELb0ELb1ELb0ELb1ELb0ELb0ELb1ELb1ELb1ELb0EEENS1_21CollectiveEpilogueFwdINS6_IJSA_SC_SB_EEES9_SE_SG_Li384ELb1ELb1ELb1ELb0EEENS1_36VarlenDynamicPersistentTileSchedulerILi192ELi128ELi384ELi128ELb1ELb1ELb1ELb1ELb0ELb1EEEEEEEEEvNT_6ParamsE --------------------------
	.section	.nv.constant0._ZN7cutlass13device_kernelIN5flash11enable_sm90INS1_16FlashAttnFwdSm90INS1_25CollectiveMainloopFwdSm90ILi2EN4cute5tupleIJNS5_1CILi1EEES8_S8_EEENS6_IJNS7_ILi192EEENS7_ILi128EEENS7_ILi96EEEEEELi96ENS_6half_tEfNS_4arch4Sm90ELb0ELb1ELb0ELb1ELb0ELb1ELb0ELb0ELb1ELb1ELb1ELb0EEENS1_21CollectiveEpilogueFwdINS6_IJSA_SC_SB_EEES9_SE_SG_Li384ELb1ELb1ELb1ELb0EEENS1_36VarlenDynamicPersistentTileSchedulerILi192ELi128ELi384ELi128ELb1ELb1ELb1ELb1ELb0ELb1EEEEEEEEEvNT_6ParamsE,"a",@progbits
	.sectionflags	@""
	.align	4
.nv.constant0._ZN7cutlass13device_kernelIN5flash11enable_sm90INS1_16FlashAttnFwdSm90INS1_25CollectiveMainloopFwdSm90ILi2EN4cute5tupleIJNS5_1CILi1EEES8_S8_EEENS6_IJNS7_ILi192EEENS7_ILi128EEENS7_ILi96EEEEEELi96ENS_6half_tEfNS_4arch4Sm90ELb0ELb1ELb0ELb1ELb0ELb1ELb0ELb0ELb1ELb1ELb1ELb0EEENS1_21CollectiveEpilogueFwdINS6_IJSA_SC_SB_EEES9_SE_SG_Li384ELb1ELb1ELb1ELb0EEENS1_36VarlenDynamicPersistentTileSchedulerILi192ELi128ELi384ELi128ELb1ELb1ELb1ELb1ELb0ELb1EEEEEEEEEvNT_6ParamsE:
	.zero		3328


//--------------------- .nv.constant0._ZN7cutlass13device_kernelIN5flash11enable_sm90INS1_16FlashAttnFwdSm90INS1_25CollectiveMainloopFwdSm90ILi2EN4cute5tupleIJNS5_1CILi1EEES8_S8_EEENS6_IJNS7_ILi192EEENS7_ILi144EEENS7_ILi96EEEEEELi96ENS_6half_tEfNS_4arch4Sm90ELb1ELb0ELb0ELb0ELb0ELb0ELb0ELb0ELb1ELb1ELb1ELb0EEENS1_21CollectiveEpilogueFwdINS6_IJSA_SC_SB_EEES9_SE_SG_Li384ELb0ELb1ELb1ELb0EEENS1_19SingleTileSchedulerILb0ELb1ELb1ELi192EEEEEEEEEvNT_6ParamsE --------------------------
	.section	.nv.constant0._ZN7cutlass13device_kernelIN5flash11enable_sm90INS1_16FlashAttnFwdSm90INS1_25CollectiveMainloopFwdSm90ILi2EN4cute5tupleIJNS5_1CILi1EEES8_S8_EEENS6_IJNS7_ILi192EEENS7_ILi144EEENS7_ILi96EEEEEELi96ENS_6half_tEfNS_4arch4Sm90ELb1ELb0ELb0ELb0ELb0ELb0ELb0ELb0ELb1ELb1ELb1ELb0EEENS1_21CollectiveEpilogueFwdINS6_IJSA_SC_SB_EEES9_SE_SG_Li384ELb0ELb1ELb1ELb0EEENS1_19SingleTileSchedulerILb0ELb1ELb1ELi192EEEEEEEEEvNT_6ParamsE,"a",@progbits
	.sectionflags	@""
	.align	4
.nv.constant0._ZN7cutlass13device_kernelIN5flash11enable_sm90INS1_16FlashAttnFwdSm90INS1_25CollectiveMainloopFwdSm90ILi2EN4cute5tupleIJNS5_1CILi1EEES8_S8_EEENS6_IJNS7_ILi192EEENS7_ILi144EEENS7_ILi96EEEEEELi96ENS_6half_tEfNS_4arch4Sm90ELb1ELb0ELb0ELb0ELb0ELb0ELb0ELb0ELb1ELb1ELb1ELb0EEENS1_21CollectiveEpilogueFwdINS6_IJSA_SC_SB_EEES9_SE_SG_Li384ELb0ELb1ELb1ELb0EEENS1_19SingleTileSchedulerILb0ELb1ELb1ELi192EEEEEEEEEvNT_6ParamsE:
	.zero		3200


//--------------------- .nv.constant0._ZN7cutlass13device_kernelIN5flash11enable_sm90INS1_16FlashAttnFwdSm90INS1_25CollectiveMainloopFwdSm90ILi2EN4cute5tupleIJNS5_1CILi1EEES8_S8_EEENS6_IJNS7_ILi192EEENS7_ILi144EEENS7_ILi96EEEEEELi96ENS_6half_tEfNS_4arch4Sm90ELb1ELb0ELb0ELb1ELb0ELb0ELb0ELb0ELb1ELb1ELb1ELb0EEENS1_21CollectiveEpilogueFwdINS6_IJSA_SC_SB_EEES9_SE_SG_Li384ELb1ELb1ELb1ELb0EEENS1_36VarlenDynamicPersistentTileSchedulerILi192ELi144ELi384ELi128ELb1ELb1ELb1ELb1ELb1ELb1EEEEEEEEEvNT_6ParamsE --------------------------
	.section	.nv.constant0._ZN7cutlass13device_kernelIN5flash11enable_sm90INS1_16FlashAttnFwdSm90INS1_25CollectiveMainloopFwdSm90ILi2EN4cute5tupleIJNS5_1CILi1EEES8_S8_EEENS6_IJNS7_ILi192EEENS7_ILi144EEENS7_ILi96EEEEEELi96ENS_6half_tEfNS_4arch4Sm90ELb1ELb0ELb0ELb1ELb0ELb0ELb0ELb0ELb1ELb1ELb1ELb0EEENS1_21CollectiveEpilogueFwdINS6_IJSA_SC_SB_EEES9_SE_SG_Li384ELb1ELb1ELb1ELb0EEENS1_36VarlenDynamicPersistentTileSchedulerILi192ELi144ELi384ELi128ELb1ELb1ELb1ELb1ELb1ELb1EEEEEEEEEvNT_6ParamsE,"a",@progbits
	.sectionflags	@""
	.align	4
.nv.constant0._ZN7cutlass13device_kernelIN5flash11enable_sm90INS1_16FlashAttnFwdSm90INS1_25CollectiveMainloopFwdSm90ILi2EN4cute5tupleIJNS5_1CILi1EEES8_S8_EEENS6_IJNS7_ILi192EEENS7_ILi144EEENS7_ILi96EEEEEELi96ENS_6half_tEfNS_4arch4Sm90ELb1ELb0ELb0ELb1ELb0ELb0ELb0ELb0ELb1ELb1ELb1ELb0EEENS1_21CollectiveEpilogueFwdINS6_IJSA_SC_SB_EEES9_SE_SG_Li384ELb1ELb1ELb1ELb0EEENS1_36VarlenDynamicPersistentTileSchedulerILi192ELi144ELi384ELi128ELb1ELb1ELb1ELb1ELb1ELb1EEEEEEEEEvNT_6ParamsE:
	.zero		3328


//--------------------- .nv.constant0._ZN7cutlass13device_kernelIN5flash11enable_sm90INS1_16FlashAttnFwdSm90INS1_25CollectiveMainloopFwdSm90ILi2EN4cute5tupleIJNS5_1CILi1EEES8_S8_EEENS6_IJNS7_ILi192EEENS7_ILi144EEENS7_ILi96EEEEEELi96ENS_6half_tEfNS_4arch4Sm90ELb1ELb0ELb0ELb1ELb0ELb1ELb0ELb0ELb1ELb1ELb1ELb0EEENS1_21CollectiveEpilogueFwdINS6_IJSA_SC_SB_EEES9_SE_SG_Li384ELb1ELb1ELb1ELb0EEENS1_36VarlenDynamicPersistentTileSchedulerILi192ELi144ELi384ELi128ELb1ELb1ELb1ELb1ELb1ELb1EEEEEEEEEvNT_6ParamsE --------------------------
	.section	.nv.constant0._ZN7cutlass13device_kernelIN5flash11enable_sm90INS1_16FlashAttnFwdSm90INS1_25CollectiveMainloopFwdSm90ILi2EN4cute5tupleIJNS5_1CILi1EEES8_S8_EEENS6_IJNS7_ILi192EEENS7_ILi144EEENS7_ILi96EEEEEELi96ENS_6half_tEfNS_4arch4Sm90ELb1ELb0ELb0ELb1ELb0ELb1ELb0ELb0ELb1ELb1ELb1ELb0EEENS1_21CollectiveEpilogueFwdINS6_IJSA_SC_SB_EEES9_SE_SG_Li384ELb1ELb1ELb1ELb0EEENS1_36VarlenDynamicPersistentTileSchedulerILi192ELi144ELi384ELi128ELb1ELb1ELb1ELb1ELb1ELb1EEEEEEEEEvNT_6ParamsE,"a",@progbits
	.sectionflags	@""
	.align	4
.nv.constant0._ZN7cutlass13device_kernelIN5flash11enable_sm90INS1_16FlashAttnFwdSm90INS1_25CollectiveMainloopFwdSm90ILi2EN4cute5tupleIJNS5_1CILi1EEES8_S8_EEENS6_IJNS7_ILi192EEENS7_ILi144EEENS7_ILi96EEEEEELi96ENS_6half_tEfNS_4arch4Sm90ELb1ELb0ELb0ELb1ELb0ELb1ELb0ELb0ELb1ELb1ELb1ELb0EEENS1_21CollectiveEpilogueFwdINS6_IJSA_SC_SB_EEES9_SE_SG_Li384ELb1ELb1ELb1ELb0EEENS1_36VarlenDynamicPersistentTileSchedulerILi192ELi144ELi384ELi128ELb1ELb1ELb1ELb1ELb1ELb1EEEEEEEEEvNT_6ParamsE:
	.zero		3328


//--------------------- .nv.constant0._ZN7cutlass13device_kernelIN5flash11enable_sm90INS1_16FlashAttnFwdSm90INS1_25CollectiveMainloopFwdSm90ILi2EN4cute5tupleIJNS5_1CILi1EEES8_S8_EEENS6_IJNS7_ILi192EEESA_NS7_ILi64EEEEEELi64ENS_6half_tEfNS_4arch4Sm90ELb0ELb0ELb0ELb0ELb0ELb0ELb0ELb0ELb1ELb1ELb1ELb0EEENS1_21CollectiveEpilogueFwdINS6_IJSA_SB_SA_EEES9_SD_SF_Li384ELb0ELb1ELb1ELb0EEENS1_19SingleTileSchedulerILb0ELb1ELb1ELi192EEEEEEEEEvNT_6ParamsE --------------------------
	.section	.nv.constant0._ZN7cutlass13device_kernelIN5flash11enable_sm90INS1_16FlashAttnFwdSm90INS1_25CollectiveMainloopFwdSm90ILi2EN4cute5tupleIJNS5_1CILi1EEES8_S8_EEENS6_IJNS7_ILi192EEESA_NS7_ILi64EEEEEELi64ENS_6half_tEfNS_4arch4Sm90ELb0ELb0ELb0ELb0ELb0ELb0ELb0ELb0ELb1ELb1ELb1ELb0EEENS1_21CollectiveEpilogueFwdINS6_IJSA_SB_SA_EEES9_SD_SF_Li384ELb0ELb1ELb1ELb0EEENS1_19SingleTileSchedulerILb0ELb1ELb1ELi192EEEEEEEEEvNT_6ParamsE,"a",@progbits
	.sectionflags	@""
	.align	4
.nv.constant0._ZN7cutlass13device_kernelIN5flash11enable_sm90INS1_16FlashAttnFwdSm90INS1_25CollectiveMainloopFwdSm90ILi2EN4cute5tupleIJNS5_1CILi1EEES8_S8_EEENS6_IJNS7_ILi192EEESA_NS7_ILi64EEEEEELi64ENS_6half_tEfNS_4arch4Sm90ELb0ELb0ELb0ELb0ELb0ELb0ELb0ELb0ELb1ELb1ELb1ELb0EEENS1_21CollectiveEpilogueFwdINS6_IJSA_SB_SA_EEES9_SD_SF_Li384ELb0ELb1ELb1ELb0EEENS1_19SingleTileSchedulerILb0ELb1ELb1ELi192EEEEEEEEEvNT_6ParamsE:
	.zero		3200


//--------------------- .nv.constant0._ZN7cutlass13device_kernelIN5flash11enable_sm90INS1_16FlashAttnFwdSm90INS1_25CollectiveMainloopFwdSm90ILi2EN4cute5tupleIJNS5_1CILi1EEES8_S8_EEENS6_IJNS7_ILi192EEESA_NS7_ILi64EEEEEELi64ENS_6half_tEfNS_4arch4Sm90ELb0ELb0ELb0ELb1ELb0ELb0ELb0ELb0ELb1ELb1ELb1ELb0EEENS1_21CollectiveEpilogueFwdINS6_IJSA_SB_SA_EEES9_SD_SF_Li384ELb1ELb1ELb1ELb0EEENS1_36VarlenDynamicPersistentTileSchedulerILi192ELi192ELi384ELi128ELb1ELb1ELb1ELb0ELb1ELb1EEEEEEEEEvNT_6ParamsE --------------------------
	.section	.nv.constant0._ZN7cutlass13device_kernelIN5flash11enable_sm90INS1_16FlashAttnFwdSm90INS1_25CollectiveMainloopFwdSm90ILi2EN4cute5tupleIJNS5_1CILi1EEES8_S8_EEENS6_IJNS7_ILi192EEESA_NS7_ILi64EEEEEELi64ENS_6half_tEfNS_4arch4Sm90ELb0ELb0ELb0ELb1ELb0ELb0ELb0ELb0ELb1ELb1ELb1ELb0EEENS1_21CollectiveEpilogueFwdINS6_IJSA_SB_SA_EEES9_SD_SF_Li384ELb1ELb1ELb1ELb0EEENS1_36VarlenDynamicPersistentTileSchedulerILi192ELi192ELi384ELi128ELb1ELb1ELb1ELb0ELb1ELb1EEEEEEEEEvNT_6ParamsE,"a",@progbits
	.sectionflags	@""
	.align	4
.nv.constant0._ZN7cutlass13device_kernelIN5flash11enable_sm90INS1_16FlashAttnFwdSm90INS1_25CollectiveMainloopFwdSm90ILi2EN4cute5tupleIJNS5_1CILi1EEES8_S8_EEENS6_IJNS7_ILi192EEESA_NS7_ILi64EEEEEELi64ENS_6half_tEfNS_4arch4Sm90ELb0ELb0ELb0ELb1ELb0ELb0ELb0ELb0ELb1ELb1ELb1ELb0EEENS1_21CollectiveEpilogueFwdINS6_IJSA_SB_SA_EEES9_SD_SF_Li384ELb1ELb1ELb1ELb0EEENS1_36VarlenDynamicPersistentTileSchedulerILi192ELi192ELi384ELi128ELb1ELb1ELb1ELb0ELb1ELb1EEEEEEEEEvNT_6ParamsE:
	.zero		3328


//--------------------- .nv.constant0._ZN7cutlass13device_kernelIN5flash11enable_sm90INS1_16FlashAttnFwdSm90INS1_25CollectiveMainloopFwdSm90ILi2EN4cute5tupleIJNS5_1CILi1EEES8_S8_EEENS6_IJNS7_ILi192EEESA_NS7_ILi64EEEEEELi64ENS_6half_tEfNS_4arch4Sm90ELb0ELb0ELb0ELb1ELb0ELb1ELb0ELb0ELb1ELb1ELb1ELb0EEENS1_21CollectiveEpilogueFwdINS6_IJSA_SB_SA_EEES9_SD_SF_Li384ELb1ELb1ELb1ELb0EEENS1_36VarlenDynamicPersistentTileSchedulerILi192ELi192ELi384ELi128ELb1ELb1ELb1ELb0ELb1ELb1EEEEEEEEEvNT_6ParamsE --------------------------
	.section	.nv.constant0._ZN7cutlass13device_kernelIN5flash11enable_sm90INS1_16FlashAttnFwdSm90INS1_25CollectiveMainloopFwdSm90ILi2EN4cute5tupleIJNS5_1CILi1EEES8_S8_EEENS6_IJNS7_ILi192EEESA_NS7_ILi64EEEEEELi64ENS_6half_tEfNS_4arch4Sm90ELb0ELb0ELb0ELb1ELb0ELb1ELb0ELb0ELb1ELb1ELb1ELb0EEENS1_21CollectiveEpilogueFwdINS6_IJSA_SB_SA_EEES9_SD_SF_Li384ELb1ELb1ELb1ELb0EEENS1_36VarlenDynamicPersistentTileSchedulerILi192ELi192ELi384ELi128ELb1ELb1ELb1ELb0ELb1ELb1EEEEEEEEEvNT_6ParamsE,"a",@progbits
	.sectionflags	@""
	.align	4
.nv.constant0._ZN7cutlass13device_kernelIN5flash11enable_sm90INS1_16FlashAttnFwdSm90INS1_25CollectiveMainloopFwdSm90ILi2EN4cute5tupleIJNS5_1CILi1EEES8_S8_EEENS6_IJNS7_ILi192EEESA_NS7_ILi64EEEEEELi64ENS_6half_tEfNS_4arch4Sm90ELb0ELb0ELb0ELb1ELb0ELb1ELb0ELb0ELb1ELb1ELb1ELb0EEENS1_21CollectiveEpilogueFwdINS6_IJSA_SB_SA_EEES9_SD_SF_Li384ELb1ELb1ELb1ELb0EEENS1_36VarlenDynamicPersistentTileSchedulerILi192ELi192ELi384ELi128ELb1ELb1ELb1ELb0ELb1ELb1EEEEEEEEEvNT_6ParamsE:
	.zero		3328


//--------------------- .nv.constant0._ZN7cutlass13device_kernelIN5flash11enable_sm90INS1_16FlashAttnFwdSm90INS1_25CollectiveMainloopFwdSm90ILi2EN4cute5tupleIJNS5_1CILi1EEES8_S8_EEENS6_IJNS7_ILi192EEENS7_ILi128EEENS7_ILi64EEEEEELi64ENS_6half_tEfNS_4arch4Sm90ELb0ELb1ELb0ELb0ELb0ELb0ELb0ELb1ELb1ELb1ELb1ELb0EEENS1_21CollectiveEpilogueFwdINS6_IJSA_SC_SB_EEES9_SE_SG_Li384ELb0ELb1ELb1ELb0EEENS1_19SingleTileSchedulerILb0ELb1ELb1ELi192EEEEEEEEEvNT_6ParamsE --------------------------
	.section	.nv.constant0._ZN7cutlass13device_kernelIN5flash11enable_sm90INS1_16FlashAttnFwdSm90INS1_25CollectiveMainloopFwdSm90ILi2EN4cute5tupleIJNS5_1CILi1EEES8_S8_EEENS6_IJNS7_ILi192EEENS7_ILi128EEENS7_ILi64EEEEEELi64ENS_6half_tEfNS_4arch4Sm90ELb0ELb1ELb0ELb0ELb0ELb0ELb0ELb1ELb1ELb1ELb1ELb0EEENS1_21CollectiveEpilogueFwdINS6_IJSA_SC_SB_EEES9_SE_SG_Li384ELb0ELb1ELb1ELb0EEENS1_19SingleTileSchedulerILb0ELb1ELb1ELi192EEEEEEEEEvNT_6ParamsE,"a",@progbits
	.sectionflags	@""
	.align	4
.nv.constant0._ZN7cutlass13device_kernelIN5flash11enable_sm90INS1_16FlashAttnFwdSm90INS1_25CollectiveMainloopFwdSm90ILi2EN4cute5tupleIJNS5_1CILi1EEES8_S8_EEENS6_IJNS7_ILi192EEENS7_ILi128EEENS7_ILi64EEEEEELi64ENS_6half_tEfNS_4arch4Sm90ELb0ELb1ELb0ELb0ELb0ELb0ELb0ELb1ELb1ELb1ELb1ELb0EEENS1_21CollectiveEpilogueFwdINS6_IJSA_SC_SB_EEES9_SE_SG_Li384ELb0ELb1ELb1ELb0EEENS1_19SingleTileSchedulerILb0ELb1ELb1ELi192EEEEEEEEEvNT_6ParamsE:
	.zero		3200


//--------------------- .nv.constant0._ZN7cutlass13device_kernelIN5flash11enable_sm90INS1_16FlashAttnFwdSm90INS1_25CollectiveMainloopFwdSm90ILi2EN4cute5tupleIJNS5_1CILi1EEES8_S8_EEENS6_IJNS7_ILi192EEENS7_ILi128EEENS7_ILi64EEEEEELi64ENS_6half_tEfNS_4arch4Sm90ELb0ELb1ELb0ELb1ELb0ELb0ELb0ELb1ELb1ELb1ELb1ELb0EEENS1_21CollectiveEpilogueFwdINS6_IJSA_SC_SB_EEES9_SE_SG_Li384ELb1ELb1ELb1ELb0EEENS1_36VarlenDynamicPersistentTileSchedulerILi192ELi128ELi384ELi128ELb1ELb1ELb1ELb1ELb0ELb1EEEEEEEEEvNT_6ParamsE --------------------------
	.section	.nv.constant0._ZN7cutlass13device_kernelIN5flash11enable_sm90INS1_16FlashAttnFwdSm90INS1_25CollectiveMainloopFwdSm90ILi2EN4cute5tupleIJNS5_1CILi1EEES8_S8_EEENS6_IJNS7_ILi192EEENS7_ILi128EEENS7_ILi64EEEEEELi64ENS_6half_tEfNS_4arch4Sm90ELb0ELb1ELb0ELb1ELb0ELb0ELb0ELb1ELb1ELb1ELb1ELb0EEENS1_21CollectiveEpilogueFwdINS6_IJSA_SC_SB_EEES9_SE_SG_Li384ELb1ELb1ELb1ELb0EEENS1_36VarlenDynamicPersistentTileSchedulerILi192ELi128ELi384ELi128ELb1ELb1ELb1ELb1ELb0ELb1EEEEEEEEEvNT_6ParamsE,"a",@progbits
	.sectionflags	@""
	.align	4
.nv.constant0._ZN7cutlass13device_kernelIN5flash11enable_sm90INS1_16FlashAttnFwdSm90INS1_25CollectiveMainloopFwdSm90ILi2EN4cute5tupleIJNS5_1CILi1EEES8_S8_EEENS6_IJNS7_ILi192EEENS7_ILi128EEENS7_ILi64EEEEEELi64ENS_6half_tEfNS_4arch4Sm90ELb0ELb1ELb0ELb1ELb0ELb0ELb0ELb1ELb1ELb1ELb1ELb0EEENS1_21CollectiveEpilogueFwdINS6_IJSA_SC_SB_EEES9_SE_SG_Li384ELb1ELb1ELb1ELb0EEENS1_36VarlenDynamicPersistentTileSchedulerILi192ELi128ELi384ELi128ELb1ELb1ELb1ELb1ELb0ELb1EEEEEEEEEvNT_6ParamsE:
	.zero		3328


//--------------------- .nv.constant0._ZN7cutlass13device_kernelIN5flash11enable_sm90INS1_16FlashAttnFwdSm90INS1_25CollectiveMainloopFwdSm90ILi2EN4cute5tupleIJNS5_1CILi1EEES8_S8_EEENS6_IJNS7_ILi192EEENS7_ILi128EEENS7_ILi64EEEEEELi64ENS_6half_tEfNS_4arch4Sm90ELb0ELb1ELb0ELb1ELb0ELb1ELb0ELb1ELb1ELb1ELb1ELb0EEENS1_21CollectiveEpilogueFwdINS6_IJSA_SC_SB_EEES9_SE_SG_Li384ELb1ELb1ELb1ELb0EEENS1_36VarlenDynamicPersistentTileSchedulerILi192ELi128ELi384ELi128ELb1ELb1ELb1ELb1ELb0ELb1EEEEEEEEEvNT_6ParamsE --------------------------
	.section	.nv.constant0._ZN7cutlass13device_kernelIN5flash11enable_sm90INS1_16FlashAttnFwdSm90INS1_25CollectiveMainloopFwdSm90ILi2EN4cute5tupleIJNS5_1CILi1EEES8_S8_EEENS6_IJNS7_ILi192EEENS7_ILi128EEENS7_ILi64EEEEEELi64ENS_6half_tEfNS_4arch4Sm90ELb0ELb1ELb0ELb1ELb0ELb1ELb0ELb1ELb1ELb1ELb1ELb0EEENS1_21CollectiveEpilogueFwdINS6_IJSA_SC_SB_EEES9_SE_SG_Li384ELb1ELb1ELb1ELb0EEENS1_36VarlenDynamicPersistentTileSchedulerILi192ELi128ELi384ELi128ELb1ELb1ELb1ELb1ELb0ELb1EEEEEEEEEvNT_6ParamsE,"a",@progbits
	.sectionflags	@""
	.align	4
.nv.constant0._ZN7cutlass13device_kernelIN5flash11enable_sm90INS1_16FlashAttnFwdSm90INS1_25CollectiveMainloopFwdSm90ILi2EN4cute5tupleIJNS5_1CILi1EEES8_S8_EEENS6_IJNS7_ILi192EEENS7_ILi128EEENS7_ILi64EEEEEELi64ENS_6half_tEfNS_4arch4Sm90ELb0ELb1ELb0ELb1ELb0ELb1ELb0ELb1ELb1ELb1ELb1ELb0EEENS1_21CollectiveEpilogueFwdINS6_IJSA_SC_SB_EEES9_SE_SG_Li384ELb1ELb1ELb1ELb0EEENS1_36VarlenDynamicPersistentTileSchedulerILi192ELi128ELi384ELi128ELb1ELb1ELb1ELb1ELb0ELb1EEEEEEEEEvNT_6ParamsE:
	.zero		3328


//--------------------- .nv.constant0._ZN7cutlass13device_kernelIN5flash11enable_sm90INS1_16FlashAttnFwdSm90INS1_25CollectiveMainloopFwdSm90ILi2EN4cute5tupleIJNS5_1CILi1EEES8_S8_EEENS6_IJNS7_ILi192EEENS7_ILi128EEENS7_ILi64EEEEEELi64ENS_6half_tEfNS_4arch4Sm90ELb1ELb0ELb0ELb0ELb0ELb0ELb0ELb1ELb1ELb1ELb1ELb0EEENS1_21CollectiveEpilogueFwdINS6_IJSA_SC_SB_EEES9_SE_SG_Li384ELb0ELb1ELb1ELb0EEENS1_19SingleTileSchedulerILb0ELb1ELb1ELi192EEEEEEEEEvNT_6ParamsE --------------------------
	.section	.nv.constant0._ZN7cutlass13device_kernelIN5flash11enable_sm90INS1_16FlashAttnFwdSm90INS1_25CollectiveMainloopFwdSm90ILi2EN4cute5tupleIJNS5_1CILi1EEES8_S8_EEENS6_IJNS7_ILi192EEENS7_ILi128EEENS7_ILi64EEEEEELi64ENS_6half_tEfNS_4arch4Sm90ELb1ELb0ELb0ELb0ELb0ELb0ELb0ELb1ELb1ELb1ELb1ELb0EEENS1_21CollectiveEpilogueFwdINS6_IJSA_SC_SB_EEES9_SE_SG_Li384ELb0ELb1ELb1ELb0EEENS1_19SingleTileSchedulerILb0ELb1ELb1ELi192EEEEEEEEEvNT_6ParamsE,"a",@progbits
	.sectionflags	@""
	.align	4
.nv.constant0._ZN7cutlass13device_kernelIN5flash11enable_sm90INS1_16FlashAttnFwdSm90INS1_25CollectiveMainloopFwdSm90ILi2EN4cute5tupleIJNS5_1CILi1EEES8_S8_EEENS6_IJNS7_ILi192EEENS7_ILi128EEENS7_ILi64EEEEEELi64ENS_6half_tEfNS_4arch4Sm90ELb1ELb0ELb0ELb0ELb0ELb0ELb0ELb1ELb1ELb1ELb1ELb0EEENS1_21CollectiveEpilogueFwdINS6_IJSA_SC_SB_EEES9_SE_SG_Li384ELb0ELb1ELb1ELb0EEENS1_19SingleTileSchedulerILb0ELb1ELb1ELi192EEEEEEEEEvNT_6ParamsE:
	.zero		3200


//--------------------- .nv.constant0._ZN7cutlass13device_kernelIN5flash11enable_sm90INS1_16FlashAttnFwdSm90INS1_25CollectiveMainloopFwdSm90ILi2EN4cute5tupleIJNS5_1CILi1EEES8_S8_EEENS6_IJNS7_ILi192EEENS7_ILi128EEENS7_ILi64EEEEEELi64ENS_6half_tEfNS_4arch4Sm90ELb1ELb0ELb0ELb1ELb0ELb0ELb0ELb1ELb1ELb1ELb1ELb0EEENS1_21CollectiveEpilogueFwdINS6_IJSA_SC_SB_EEES9_SE_SG_Li384ELb1ELb1ELb1ELb0EEENS1_36VarlenDynamicPersistentTileSchedulerILi192ELi128ELi384ELi128ELb1ELb1ELb1ELb1ELb1ELb1EEEEEEEEEvNT_6ParamsE --------------------------
	.section	.nv.constant0._ZN7cutlass13device_kernelIN5flash11enable_sm90INS1_16FlashAttnFwdSm90INS1_25CollectiveMainloopFwdSm90ILi2EN4cute5tupleIJNS5_1CILi1EEES8_S8_EEENS6_IJNS7_ILi192EEENS7_ILi128EEENS7_ILi64EEEEEELi64ENS_6half_tEfNS_4arch4Sm90ELb1ELb0ELb0ELb1ELb0ELb0ELb0ELb1ELb1ELb1ELb1ELb0EEENS1_21CollectiveEpilogueFwdINS6_IJSA_SC_SB_EEES9_SE_SG_Li384ELb1ELb1ELb1ELb0EEENS1_36VarlenDynamicPersistentTileSchedulerILi192ELi128ELi384ELi128ELb1ELb1ELb1ELb1ELb1ELb1EEEEEEEEEvNT_6ParamsE,"a",@progbits
	.sectionflags	@""
	.align	4
.nv.constant0._ZN7cutlass13device_kernelIN5flash11enable_sm90INS1_16FlashAttnFwdSm90INS1_25CollectiveMainloopFwdSm90ILi2EN4cute5tupleIJNS5_1CILi1EEES8_S8_EEENS6_IJNS7_ILi192EEENS7_ILi128EEENS7_ILi64EEEEEELi64ENS_6half_tEfNS_4arch4Sm90ELb1ELb0ELb0ELb1ELb0ELb0ELb0ELb1ELb1ELb1ELb1ELb0EEENS1_21CollectiveEpilogueFwdINS6_IJSA_SC_SB_EEES9_SE_SG_Li384ELb1ELb1ELb1ELb0EEENS1_36VarlenDynamicPersistentTileSchedulerILi192ELi128ELi384ELi128ELb1ELb1ELb1ELb1ELb1ELb1EEEEEEEEEvNT_6ParamsE:
	.zero		3328


//--------------------- .nv.constant0._ZN7cutlass13device_kernelIN5flash11enable_sm90INS1_16FlashAttnFwdSm90INS1_25CollectiveMainloopFwdSm90ILi2EN4cute5tupleIJNS5_1CILi1EEES8_S8_EEENS6_IJNS7_ILi192EEENS7_ILi128EEENS7_ILi64EEEEEELi64ENS_6half_tEfNS_4arch4Sm90ELb1ELb0ELb0ELb1ELb0ELb1ELb0ELb1ELb1ELb1ELb1ELb0EEENS1_21CollectiveEpilogueFwdINS6_IJSA_SC_SB_EEES9_SE_SG_Li384ELb1ELb1ELb1ELb0EEENS1_36VarlenDynamicPersistentTileSchedulerILi192ELi128ELi384ELi128ELb1ELb1ELb1ELb1ELb1ELb1EEEEEEEEEvNT_6ParamsE --------------------------
	.section	.nv.constant0._ZN7cutlass13device_kernelIN5flash11enable_sm90INS1_16FlashAttnFwdSm90INS1_25CollectiveMainloopFwdSm90ILi2EN4cute5tupleIJNS5_1CILi1EEES8_S8_EEENS6_IJNS7_ILi192EEENS7_ILi128EEENS7_ILi64EEEEEELi64ENS_6half_tEfNS_4arch4Sm90ELb1ELb0ELb0ELb1ELb0ELb1ELb0ELb1ELb1ELb1ELb1ELb0EEENS1_21CollectiveEpilogueFwdINS6_IJSA_SC_SB_EEES9_SE_SG_Li384ELb1ELb1ELb1ELb0EEENS1_36VarlenDynamicPersistentTileSchedulerILi192ELi128ELi384ELi128ELb1ELb1ELb1ELb1ELb1ELb1EEEEEEEEEvNT_6ParamsE,"a",@progbits
	.sectionflags	@""
	.align	4
.nv.constant0._ZN7cutlass13device_kernelIN5flash11enable_sm90INS1_16FlashAttnFwdSm90INS1_25CollectiveMainloopFwdSm90ILi2EN4cute5tupleIJNS5_1CILi1EEES8_S8_EEENS6_IJNS7_ILi192EEENS7_ILi128EEENS7_ILi64EEEEEELi64ENS_6half_tEfNS_4arch4Sm90ELb1ELb0ELb0ELb1ELb0ELb1ELb0ELb1ELb1ELb1ELb1ELb0EEENS1_21CollectiveEpilogueFwdINS6_IJSA_SC_SB_EEES9_SE_SG_Li384ELb1ELb1ELb1ELb0EEENS1_36VarlenDynamicPersistentTileSchedulerILi192ELi128ELi384ELi128ELb1ELb1ELb1ELb1ELb1ELb1EEEEEEEEEvNT_6ParamsE:
	.zero		3328


//--------------------- SYMBOLS --------------------------

	.type		.nv.reservedSmem.offset0,@object
	.size		.nv.reservedSmem.offset0,0x4
	.type		__assertfail,@function
